	.target	sm_90a

	.elftype	@"ET_EXEC"


//--------------------- .note.nv.tkinfo           --------------------------
	.section	.note.nv.tkinfo,"",@"SHT_NOTE"
	.sectionflags	@"SHF_NOTE_NV_TKINFO"
	.tkinfo
        /*0018*/ 	.word	0x00000002
        /*0030*/ 	.string	""
        /*0030*/ 	.string	"ptxas"
        /*0030*/ 	.string	"Cuda compilation tools, release 13.0, V13.0.88"
        /*0030*/ 	.string	"Build cuda_13.0.r13.0/compiler.36424714_0"
        /*0030*/ 	.string	"-arch sm_90a -m 64 "



//--------------------- .note.nv.cuinfo           --------------------------
	.section	.note.nv.cuinfo,"",@"SHT_NOTE"
	.sectionflags	@"SHF_NOTE_NV_CUINFO"
        /*0018*/ 	.short	0x0002
        /*001a*/ 	.short	0x005a
        /*001c*/ 	.short	0x0082
	.zero		2


//--------------------- .nv.info                  --------------------------
	.section	.nv.info,"",@"SHT_CUDA_INFO"
	.align	4


	//----- nvinfo : EIATTR_REGCOUNT
	.align		4
        /*0000*/ 	.byte	0x04, 0x2f
        /*0002*/ 	.short	(.L_37 - .L_36)
	.align		4
.L_36:
        /*0004*/ 	.word	index@(_ZN7cutlass13device_kernelIN5flash11enable_sm90INS1_16FlashAttnFwdSm90INS1_25CollectiveMainloopFwdSm90ILi2EN4cute5tupleIJNS5_1CILi1EEES8_S8_EEENS6_IJNS7_ILi128EEENS7_ILi96EEENS7_ILi64EEEEEELi256ENS_6half_tEfNS_4arch4Sm90ELb1ELb0ELb1ELb1ELb0ELb1ELb1ELb1ELb0ELb1ELb0ELb0EEENS1_21CollectiveEpilogueFwdINS6_IJSA_NS7_ILi256EEESB_EEES9_SE_SG_Li256ELb1ELb1ELb0ELb0EEENS1_36VarlenDynamicPersistentTileSchedulerILi128ELi96ELi256ELi128ELb0ELb1ELb1ELb1ELb1ELb1EEEEEEEEEvNT_6ParamsE)
        /*0008*/ 	.word	0x000000a8


	//----- nvinfo : EIATTR_FRAME_SIZE
	.align		4
.L_37:
        /*000c*/ 	.byte	0x04, 0x11
        /*000e*/ 	.short	(.L_39 - .L_38)
	.align		4
.L_38:
        /*0010*/ 	.word	index@(_ZN7cutlass13device_kernelIN5flash11enable_sm90INS1_16FlashAttnFwdSm90INS1_25CollectiveMainloopFwdSm90ILi2EN4cute5tupleIJNS5_1CILi1EEES8_S8_EEENS6_IJNS7_ILi128EEENS7_ILi96EEENS7_ILi64EEEEEELi256ENS_6half_tEfNS_4arch4Sm90ELb1ELb0ELb1ELb1ELb0ELb1ELb1ELb1ELb0ELb1ELb0ELb0EEENS1_21CollectiveEpilogueFwdINS6_IJSA_NS7_ILi256EEESB_EEES9_SE_SG_Li256ELb1ELb1ELb0ELb0EEENS1_36VarlenDynamicPersistentTileSchedulerILi128ELi96ELi256ELi128ELb0ELb1ELb1ELb1ELb1ELb1EEEEEEEEEvNT_6ParamsE)
        /*0014*/ 	.word	0x000000b8


	//----- nvinfo : EIATTR_REGCOUNT
	.align		4
.L_39:
        /*0018*/ 	.byte	0x04, 0x2f
        /*001a*/ 	.short	(.L_41 - .L_40)
	.align		4
.L_40:
        /*001c*/ 	.word	index@(_ZN7cutlass13device_kernelIN5flash11enable_sm90INS1_16FlashAttnFwdSm90INS1_25CollectiveMainloopFwdSm90ILi2EN4cute5tupleIJNS5_1CILi1EEES8_S8_EEENS6_IJNS7_ILi128EEENS7_ILi96EEENS7_ILi64EEEEEELi256ENS_6half_tEfNS_4arch4Sm90ELb1ELb0ELb1ELb1ELb0ELb0ELb1ELb1ELb0ELb1ELb0ELb0EEENS1_21CollectiveEpilogueFwdINS6_IJSA_NS7_ILi256EEESB_EEES9_SE_SG_Li256ELb1ELb1ELb0ELb0EEENS1_36VarlenDynamicPersistentTileSchedulerILi128ELi96ELi256ELi128ELb0ELb1ELb1ELb1ELb1ELb1EEEEEEEEEvNT_6ParamsE)
        /*0020*/ 	.word	0x000000a8


	//----- nvinfo : EIATTR_FRAME_SIZE
	.align		4
.L_41:
        /*0024*/ 	.byte	0x04, 0x11
        /*0026*/ 	.short	(.L_43 - .L_42)
	.align		4
.L_42:
        /*0028*/ 	.word	index@(_ZN7cutlass13device_kernelIN5flash11enable_sm90INS1_16FlashAttnFwdSm90INS1_25CollectiveMainloopFwdSm90ILi2EN4cute5tupleIJNS5_1CILi1EEES8_S8_EEENS6_IJNS7_ILi128EEENS7_ILi96EEENS7_ILi64EEEEEELi256ENS_6half_tEfNS_4arch4Sm90ELb1ELb0ELb1ELb1ELb0ELb0ELb1ELb1ELb0ELb1ELb0ELb0EEENS1_21CollectiveEpilogueFwdINS6_IJSA_NS7_ILi256EEESB_EEES9_SE_SG_Li256ELb1ELb1ELb0ELb0EEENS1_36VarlenDynamicPersistentTileSchedulerILi128ELi96ELi256ELi128ELb0ELb1ELb1ELb1ELb1ELb1EEEEEEEEEvNT_6ParamsE)
        /*002c*/ 	.word	0x00000070


	//----- nvinfo : EIATTR_REGCOUNT
	.align		4
.L_43:
        /*0030*/ 	.byte	0x04, 0x2f
        /*0032*/ 	.short	(.L_45 - .L_44)
	.align		4
.L_44:
        /*0034*/ 	.word	index@(_ZN7cutlass13device_kernelIN5flash11enable_sm90INS1_16FlashAttnFwdSm90INS1_25CollectiveMainloopFwdSm90ILi2EN4cute5tupleIJNS5_1CILi1EEES8_S8_EEENS6_IJNS7_ILi128EEENS7_ILi96EEENS7_ILi64EEEEEELi256ENS_6half_tEfNS_4arch4Sm90ELb1ELb0ELb1ELb1ELb0ELb1ELb0ELb1ELb0ELb1ELb0ELb0EEENS1_21CollectiveEpilogueFwdINS6_IJSA_NS7_ILi256EEESB_EEES9_SE_SG_Li256ELb1ELb1ELb0ELb0EEENS1_36VarlenDynamicPersistentTileSchedulerILi128ELi96ELi256ELi128ELb0ELb1ELb1ELb1ELb1ELb1EEEEEEEEEvNT_6ParamsE)
        /*0038*/ 	.word	0x000000a8


	//----- nvinfo : EIATTR_FRAME_SIZE
	.align		4
.L_45:
        /*003c*/ 	.byte	0x04, 0x11
        /*003e*/ 	.short	(.L_47 - .L_46)
	.align		4
.L_46:
        /*0040*/ 	.word	index@(_ZN7cutlass13device_kernelIN5flash11enable_sm90INS1_16FlashAttnFwdSm90INS1_25CollectiveMainloopFwdSm90ILi2EN4cute5tupleIJNS5_1CILi1EEES8_S8_EEENS6_IJNS7_ILi128EEENS7_ILi96EEENS7_ILi64EEEEEELi256ENS_6half_tEfNS_4arch4Sm90ELb1ELb0ELb1ELb1ELb0ELb1ELb0ELb1ELb0ELb1ELb0ELb0EEENS1_21CollectiveEpilogueFwdINS6_IJSA_NS7_ILi256EEESB_EEES9_SE_SG_Li256ELb1ELb1ELb0ELb0EEENS1_36VarlenDynamicPersistentTileSchedulerILi128ELi96ELi256ELi128ELb0ELb1ELb1ELb1ELb1ELb1EEEEEEEEEvNT_6ParamsE)
        /*0044*/ 	.word	0x00000060


	//----- nvinfo : EIATTR_REGCOUNT
	.align		4
.L_47:
        /*0048*/ 	.byte	0x04, 0x2f
        /*004a*/ 	.short	(.L_49 - .L_48)
	.align		4
.L_48:
        /*004c*/ 	.word	index@(_ZN7cutlass13device_kernelIN5flash11enable_sm90INS1_16FlashAttnFwdSm90INS1_25CollectiveMainloopFwdSm90ILi2EN4cute5tupleIJNS5_1CILi1EEES8_S8_EEENS6_IJNS7_ILi128EEENS7_ILi96EEENS7_ILi64EEEEEELi256ENS_6half_tEfNS_4arch4Sm90ELb1ELb0ELb1ELb1ELb0ELb0ELb0ELb1ELb0ELb1ELb0ELb0EEENS1_21CollectiveEpilogueFwdINS6_IJSA_NS7_ILi256EEESB_EEES9_SE_SG_Li256ELb1ELb1ELb0ELb0EEENS1_36VarlenDynamicPersistentTileSchedulerILi128ELi96ELi256ELi128ELb0ELb1ELb1ELb1ELb1ELb1EEEEEEEEEvNT_6ParamsE)
        /*0050*/ 	.word	0x000000a8


	//----- nvinfo : EIATTR_FRAME_SIZE
	.align		4
.L_49:
        /*0054*/ 	.byte	0x04, 0x11
        /*0056*/ 	.short	(.L_51 - .L_50)
	.align		4
.L_50:
        /*0058*/ 	.word	index@(_ZN7cutlass13device_kernelIN5flash11enable_sm90INS1_16FlashAttnFwdSm90INS1_25CollectiveMainloopFwdSm90ILi2EN4cute5tupleIJNS5_1CILi1EEES8_S8_EEENS6_IJNS7_ILi128EEENS7_ILi96EEENS7_ILi64EEEEEELi256ENS_6half_tEfNS_4arch4Sm90ELb1ELb0ELb1ELb1ELb0ELb0ELb0ELb1ELb0ELb1ELb0ELb0EEENS1_21CollectiveEpilogueFwdINS6_IJSA_NS7_ILi256EEESB_EEES9_SE_SG_Li256ELb1ELb1ELb0ELb0EEENS1_36VarlenDynamicPersistentTileSchedulerILi128ELi96ELi256ELi128ELb0ELb1ELb1ELb1ELb1ELb1EEEEEEEEEvNT_6ParamsE)
        /*005c*/ 	.word	0x00000058


	//----- nvinfo : EIATTR_REGCOUNT
	.align		4
.L_51:
        /*0060*/ 	.byte	0x04, 0x2f
        /*0062*/ 	.short	(.L_53 - .L_52)
	.align		4
.L_52:
        /*0064*/ 	.word	index@(_ZN7cutlass13device_kernelIN5flash11enable_sm90INS1_16FlashAttnFwdSm90INS1_25CollectiveMainloopFwdSm90ILi2EN4cute5tupleIJNS5_1CILi1EEES8_S8_EEENS6_IJNS7_ILi128EEENS7_ILi96EEENS7_ILi64EEEEEELi256ENS_6half_tEfNS_4arch4Sm90ELb1ELb0ELb1ELb0ELb0ELb0ELb1ELb1ELb0ELb1ELb0ELb0EEENS1_21CollectiveEpilogueFwdINS6_IJSA_NS7_ILi256EEESB_EEES9_SE_SG_Li256ELb0ELb1ELb0ELb0EEENS1_30DynamicPersistentTileSchedulerILi256ELi128ELb0ELb1ELb1EEEEEEEEEvNT_6ParamsE)
        /*0068*/ 	.word	0x000000a8


	//----- nvinfo : EIATTR_FRAME_SIZE
	.align		4
.L_53:
        /*006c*/ 	.byte	0x04, 0x11
        /*006e*/ 	.short	(.L_55 - .L_54)
	.align		4
.L_54:
        /*0070*/ 	.word	index@(_ZN7cutlass13device_kernelIN5flash11enable_sm90INS1_16FlashAttnFwdSm90INS1_25CollectiveMainloopFwdSm90ILi2EN4cute5tupleIJNS5_1CILi1EEES8_S8_EEENS6_IJNS7_ILi128EEENS7_ILi96EEENS7_ILi64EEEEEELi256ENS_6half_tEfNS_4arch4Sm90ELb1ELb0ELb1ELb0ELb0ELb0ELb1ELb1ELb0ELb1ELb0ELb0EEENS1_21CollectiveEpilogueFwdINS6_IJSA_NS7_ILi256EEESB_EEES9_SE_SG_Li256ELb0ELb1ELb0ELb0EEENS1_30DynamicPersistentTileSchedulerILi256ELi128ELb0ELb1ELb1EEEEEEEEEvNT_6ParamsE)
        /*0074*/ 	.word	0x00000050


	//----- nvinfo : EIATTR_REGCOUNT
	.align		4
.L_55:
        /*0078*/ 	.byte	0x04, 0x2f
        /*007a*/ 	.short	(.L_57 - .L_56)
	.align		4
.L_56:
        /*007c*/ 	.word	index@(_ZN7cutlass13device_kernelIN5flash11enable_sm90INS1_16FlashAttnFwdSm90INS1_25CollectiveMainloopFwdSm90ILi2EN4cute5tupleIJNS5_1CILi1EEES8_S8_EEENS6_IJNS7_ILi128EEENS7_ILi96EEENS7_ILi64EEEEEELi256ENS_6half_tEfNS_4arch4Sm90ELb1ELb0ELb1ELb0ELb0ELb0ELb0ELb1ELb0ELb1ELb0ELb0EEENS1_21CollectiveEpilogueFwdINS6_IJSA_NS7_ILi256EEESB_EEES9_SE_SG_Li256ELb0ELb1ELb0ELb0EEENS1_30DynamicPersistentTileSchedulerILi256ELi128ELb0ELb1ELb1EEEEEEEEEvNT_6ParamsE)
        /*0080*/ 	.word	0x000000a8


	//----- nvinfo : EIATTR_FRAME_SIZE
	.align		4
.L_57:
        /*0084*/ 	.byte	0x04, 0x11
        /*0086*/ 	.short	(.L_59 - .L_58)
	.align		4
.L_58:
        /*0088*/ 	.word	index@(_ZN7cutlass13device_kernelIN5flash11enable_sm90INS1_16FlashAttnFwdSm90INS1_25CollectiveMainloopFwdSm90ILi2EN4cute5tupleIJNS5_1CILi1EEES8_S8_EEENS6_IJNS7_ILi128EEENS7_ILi96EEENS7_ILi64EEEEEELi256ENS_6half_tEfNS_4arch4Sm90ELb1ELb0ELb1ELb0ELb0ELb0ELb0ELb1ELb0ELb1ELb0ELb0EEENS1_21CollectiveEpilogueFwdINS6_IJSA_NS7_ILi256EEESB_EEES9_SE_SG_Li256ELb0ELb1ELb0ELb0EEENS1_30DynamicPersistentTileSchedulerILi256ELi128ELb0ELb1ELb1EEEEEEEEEvNT_6ParamsE)
        /*008c*/ 	.word	0x00000028


	//----- nvinfo : EIATTR_REGCOUNT
	.align		4
.L_59:
        /*0090*/ 	.byte	0x04, 0x2f
        /*0092*/ 	.short	(.L_61 - .L_60)
	.align		4
.L_60:
        /*0094*/ 	.word	index@(_ZN7cutlass13device_kernelIN5flash11enable_sm90INS1_16FlashAttnFwdSm90INS1_25CollectiveMainloopFwdSm90ILi2EN4cute5tupleIJNS5_1CILi1EEES8_S8_EEENS6_IJNS7_ILi128EEENS7_ILi96EEENS7_ILi64EEEEEELi256ENS_6half_tEfNS_4arch4Sm90ELb0ELb1ELb1ELb1ELb0ELb1ELb1ELb1ELb0ELb1ELb0ELb0EEENS1_21CollectiveEpilogueFwdINS6_IJSA_NS7_ILi256EEESB_EEES9_SE_SG_Li256ELb1ELb1ELb0ELb0EEENS1_36VarlenDynamicPersistentTileSchedulerILi128ELi96ELi256ELi128ELb0ELb1ELb1ELb1ELb0ELb1EEEEEEEEEvNT_6ParamsE)
        /*0098*/ 	.word	0x000000a8


	//----- nvinfo : EIATTR_FRAME_SIZE
	.align		4
.L_61:
        /*009c*/ 	.byte	0x04, 0x11
        /*009e*/ 	.short	(.L_63 - .L_62)
	.align		4
.L_62:
        /*00a0*/ 	.word	index@($_ZN7cutlass13device_kernelIN5flash11enable_sm90INS1_16FlashAttnFwdSm90INS1_25CollectiveMainloopFwdSm90ILi2EN4cute5tupleIJNS5_1CILi1EEES8_S8_EEENS6_IJNS7_ILi128EEENS7_ILi96EEENS7_ILi64EEEEEELi256ENS_6half_tEfNS_4arch4Sm90ELb0ELb1ELb1ELb1ELb0ELb1ELb1ELb1ELb0ELb1ELb0ELb0EEENS1_21CollectiveEpilogueFwdINS6_IJSA_NS7_ILi256EEESB_EEES9_SE_SG_Li256ELb1ELb1ELb0ELb0EEENS1_36VarlenDynamicPersistentTileSchedulerILi128ELi96ELi256ELi128ELb0ELb1ELb1ELb1ELb0ELb1EEEEEEEEEvNT_6ParamsE$_ZZN5flash25CollectiveMainloopFwdSm90ILi2EN4cute5tupleIJNS1_1CILi1EEES4_S4_EEENS2_IJNS3_ILi128EEENS3_ILi96EEENS3_ILi64EEEEEELi256EN7cutlass6half_tEfNSA_4arch4Sm90ELb0ELb1ELb1ELb1ELb0ELb1ELb1ELb1ELb0ELb1ELb0ELb0EE3mmaINS_16FlashAttnFwdSm90ISE_NS_21CollectiveEpilogueFwdINS2_IJS6_NS3_ILi256EEES7_EEES5_SB_SD_Li256ELb1ELb1ELb0ELb0EEENS_36VarlenDynamicPersistentTileSchedulerILi128ELi96ELi256ELi128ELb0ELb1ELb1ELb1ELb0ELb1EEEE13SharedStorageENS1_6TensorINS1_11ArrayEngineIfLm128EEENS1_6LayoutINS2_IJNS2_IJNS3_ILi2EEEST_NS3_ILi32EEEEEES4_S4_EEENS2_IJNS2_IJS4_ST_NS3_ILi4EEEEEENS3_ILi0EEESZ_EEEEEEENS_7SoftmaxILi2ELi0EEEEEbRKNSE_6ParamsENSA_25PipelineTmaAsyncNoClusterILi2ENSA_16PipelineTmaAsyncILi2EEEEES1B_RNSA_13PipelineStateILj2EEERT0_RT1_iRiRKNS_16SeqlenInfoQKNewKILb1ELb1EEENS2_IJiiiiEEERT_ENKUliT_T0_T1_E_clIZSF_ISO_S12_S14_EbS17_S1B_S1B_S1E_S1G_S1I_iS1J_S1N_S1O_S1Q_EUlRS1R_iE0_NS3_ILb1EEES1Y_EEDaiS1R_S1S_S1T_)
        /*00a4*/ 	.word	0x000004f0


	//----- nvinfo : EIATTR_FRAME_SIZE
	.align		4
.L_63:
        /*00a8*/ 	.byte	0x04, 0x11
        /*00aa*/ 	.short	(.L_65 - .L_64)
	.align		4
.L_64:
        /*00ac*/ 	.word	index@(_ZN7cutlass13device_kernelIN5flash11enable_sm90INS1_16FlashAttnFwdSm90INS1_25CollectiveMainloopFwdSm90ILi2EN4cute5tupleIJNS5_1CILi1EEES8_S8_EEENS6_IJNS7_ILi128EEENS7_ILi96EEENS7_ILi64EEEEEELi256ENS_6half_tEfNS_4arch4Sm90ELb0ELb1ELb1ELb1ELb0ELb1ELb1ELb1ELb0ELb1ELb0ELb0EEENS1_21CollectiveEpilogueFwdINS6_IJSA_NS7_ILi256EEESB_EEES9_SE_SG_Li256ELb1ELb1ELb0ELb0EEENS1_36VarlenDynamicPersistentTileSchedulerILi128ELi96ELi256ELi128ELb0ELb1ELb1ELb1ELb0ELb1EEEEEEEEEvNT_6ParamsE)
        /*00b0*/ 	.word	0x000004f0


	//----- nvinfo : EIATTR_REGCOUNT
	.align		4
.L_65:
        /*00b4*/ 	.byte	0x04, 0x2f
        /*00b6*/ 	.short	(.L_67 - .L_66)
	.align		4
.L_66:
        /*00b8*/ 	.word	index@(_ZN7cutlass13device_kernelIN5flash11enable_sm90INS1_16FlashAttnFwdSm90INS1_25CollectiveMainloopFwdSm90ILi2EN4cute5tupleIJNS5_1CILi1EEES8_S8_EEENS6_IJNS7_ILi128EEENS7_ILi96EEENS7_ILi64EEEEEELi256ENS_6half_tEfNS_4arch4Sm90ELb0ELb1ELb1ELb1ELb0ELb0ELb1ELb1ELb0ELb1ELb0ELb0EEENS1_21CollectiveEpilogueFwdINS6_IJSA_NS7_ILi256EEESB_EEES9_SE_SG_Li256ELb1ELb1ELb0ELb0EEENS1_36VarlenDynamicPersistentTileSchedulerILi128ELi96ELi256ELi128ELb0ELb1ELb1ELb1ELb0ELb1EEEEEEEEEvNT_6ParamsE)
        /*00bc*/ 	.word	0x000000a8


	//----- nvinfo : EIATTR_FRAME_SIZE
	.align		4
.L_67:
        /*00c0*/ 	.byte	0x04, 0x11
        /*00c2*/ 	.short	(.L_69 - .L_68)
	.align		4
.L_68:
        /*00c4*/ 	.word	index@($_ZN7cutlass13device_kernelIN5flash11enable_sm90INS1_16FlashAttnFwdSm90INS1_25CollectiveMainloopFwdSm90ILi2EN4cute5tupleIJNS5_1CILi1EEES8_S8_EEENS6_IJNS7_ILi128EEENS7_ILi96EEENS7_ILi64EEEEEELi256ENS_6half_tEfNS_4arch4Sm90ELb0ELb1ELb1ELb1ELb0ELb0ELb1ELb1ELb0ELb1ELb0ELb0EEENS1_21CollectiveEpilogueFwdINS6_IJSA_NS7_ILi256EEESB_EEES9_SE_SG_Li256ELb1ELb1ELb0ELb0EEENS1_36VarlenDynamicPersistentTileSchedulerILi128ELi96ELi256ELi128ELb0ELb1ELb1ELb1ELb0ELb1EEEEEEEEEvNT_6ParamsE$_ZZN5flash25CollectiveMainloopFwdSm90ILi2EN4cute5tupleIJNS1_1CILi1EEES4_S4_EEENS2_IJNS3_ILi128EEENS3_ILi96EEENS3_ILi64EEEEEELi256EN7cutlass6half_tEfNSA_4arch4Sm90ELb0ELb1ELb1ELb1ELb0ELb0ELb1ELb1ELb0ELb1ELb0ELb0EE3mmaINS_16FlashAttnFwdSm90ISE_NS_21CollectiveEpilogueFwdINS2_IJS6_NS3_ILi256EEES7_EEES5_SB_SD_Li256ELb1ELb1ELb0ELb0EEENS_36VarlenDynamicPersistentTileSchedulerILi128ELi96ELi256ELi128ELb0ELb1ELb1ELb1ELb0ELb1EEEE13SharedStorageENS1_6TensorINS1_11ArrayEngineIfLm128EEENS1_6LayoutINS2_IJNS2_IJNS3_ILi2EEEST_NS3_ILi32EEEEEES4_S4_EEENS2_IJNS2_IJS4_ST_NS3_ILi4EEEEEENS3_ILi0EEESZ_EEEEEEENS_7SoftmaxILi2ELi0EEEEEbRKNSE_6ParamsENSA_25PipelineTmaAsyncNoClusterILi2ENSA_16PipelineTmaAsyncILi2EEEEES1B_RNSA_13PipelineStateILj2EEERT0_RT1_iRiRKNS_16SeqlenInfoQKNewKILb1ELb0EEENS2_IJiiiiEEERT_ENKUliT_T0_T1_E_clIZSF_ISO_S12_S14_EbS17_S1B_S1B_S1E_S1G_S1I_iS1J_S1N_S1O_S1Q_EUlRS1R_iE1_NS3_ILb0EEENS3_ILb1EEEEEDaiS1R_S1S_S1T_)
        /*00c8*/ 	.word	0x000004e0


	//----- nvinfo : EIATTR_FRAME_SIZE
	.align		4
.L_69:
        /*00cc*/ 	.byte	0x04, 0x11
        /*00ce*/ 	.short	(.L_71 - .L_70)
	.align		4
.L_70:
        /*00d0*/ 	.word	index@(_ZN7cutlass13device_kernelIN5flash11enable_sm90INS1_16FlashAttnFwdSm90INS1_25CollectiveMainloopFwdSm90ILi2EN4cute5tupleIJNS5_1CILi1EEES8_S8_EEENS6_IJNS7_ILi128EEENS7_ILi96EEENS7_ILi64EEEEEELi256ENS_6half_tEfNS_4arch4Sm90ELb0ELb1ELb1ELb1ELb0ELb0ELb1ELb1ELb0ELb1ELb0ELb0EEENS1_21CollectiveEpilogueFwdINS6_IJSA_NS7_ILi256EEESB_EEES9_SE_SG_Li256ELb1ELb1ELb0ELb0EEENS1_36VarlenDynamicPersistentTileSchedulerILi128ELi96ELi256ELi128ELb0ELb1ELb1ELb1ELb0ELb1EEEEEEEEEvNT_6ParamsE)
        /*00d4*/ 	.word	0x000004e0


	//----- nvinfo : EIATTR_REGCOUNT
	.align		4
.L_71:
        /*00d8*/ 	.byte	0x04, 0x2f
        /*00da*/ 	.short	(.L_73 - .L_72)
	.align		4
.L_72:
        /*00dc*/ 	.word	index@(_ZN7cutlass13device_kernelIN5flash11enable_sm90INS1_16FlashAttnFwdSm90INS1_25CollectiveMainloopFwdSm90ILi2EN4cute5tupleIJNS5_1CILi1EEES8_S8_EEENS6_IJNS7_ILi128EEENS7_ILi96EEENS7_ILi64EEEEEELi256ENS_6half_tEfNS_4arch4Sm90ELb0ELb1ELb1ELb1ELb0ELb1ELb0ELb1ELb0ELb1ELb0ELb0EEENS1_21CollectiveEpilogueFwdINS6_IJSA_NS7_ILi256EEESB_EEES9_SE_SG_Li256ELb1ELb1ELb0ELb0EEENS1_36VarlenDynamicPersistentTileSchedulerILi128ELi96ELi256ELi128ELb0ELb1ELb1ELb1ELb0ELb1EEEEEEEEEvNT_6ParamsE)
        /*00e0*/ 	.word	0x000000a8


	//----- nvinfo : EIATTR_FRAME_SIZE
	.align		4
.L_73:
        /*00e4*/ 	.byte	0x04, 0x11
        /*00e6*/ 	.short	(.L_75 - .L_74)
	.align		4
.L_74:
        /*00e8*/ 	.word	index@(_ZN7cutlass13device_kernelIN5flash11enable_sm90INS1_16FlashAttnFwdSm90INS1_25CollectiveMainloopFwdSm90ILi2EN4cute5tupleIJNS5_1CILi1EEES8_S8_EEENS6_IJNS7_ILi128EEENS7_ILi96EEENS7_ILi64EEEEEELi256ENS_6half_tEfNS_4arch4Sm90ELb0ELb1ELb1ELb1ELb0ELb1ELb0ELb1ELb0ELb1ELb0ELb0EEENS1_21CollectiveEpilogueFwdINS6_IJSA_NS7_ILi256EEESB_EEES9_SE_SG_Li256ELb1ELb1ELb0ELb0EEENS1_36VarlenDynamicPersistentTileSchedulerILi128ELi96ELi256ELi128ELb0ELb1ELb1ELb1ELb0ELb1EEEEEEEEEvNT_6ParamsE)
        /*00ec*/ 	.word	0x00000058


	//----- nvinfo : EIATTR_REGCOUNT
	.align		4
.L_75:
        /*00f0*/ 	.byte	0x04, 0x2f
        /*00f2*/ 	.short	(.L_77 - .L_76)
	.align		4
.L_76:
        /*00f4*/ 	.word	index@(_ZN7cutlass13device_kernelIN5flash11enable_sm90INS1_16FlashAttnFwdSm90INS1_25CollectiveMainloopFwdSm90ILi2EN4cute5tupleIJNS5_1CILi1EEES8_S8_EEENS6_IJNS7_ILi128EEENS7_ILi96EEENS7_ILi64EEEEEELi256ENS_6half_tEfNS_4arch4Sm90ELb0ELb1ELb1ELb1ELb0ELb0ELb0ELb1ELb0ELb1ELb0ELb0EEENS1_21CollectiveEpilogueFwdINS6_IJSA_NS7_ILi256EEESB_EEES9_SE_SG_Li256ELb1ELb1ELb0ELb0EEENS1_36VarlenDynamicPersistentTileSchedulerILi128ELi96ELi256ELi128ELb0ELb1ELb1ELb1ELb0ELb1EEEEEEEEEvNT_6ParamsE)
        /*00f8*/ 	.word	0x000000a8


	//----- nvinfo : EIATTR_FRAME_SIZE
	.align		4
.L_77:
        /*00fc*/ 	.byte	0x04, 0x11
        /*00fe*/ 	.short	(.L_79 - .L_78)
	.align		4
.L_78:
        /*0100*/ 	.word	index@(_ZN7cutlass13device_kernelIN5flash11enable_sm90INS1_16FlashAttnFwdSm90INS1_25CollectiveMainloopFwdSm90ILi2EN4cute5tupleIJNS5_1CILi1EEES8_S8_EEENS6_IJNS7_ILi128EEENS7_ILi96EEENS7_ILi64EEEEEELi256ENS_6half_tEfNS_4arch4Sm90ELb0ELb1ELb1ELb1ELb0ELb0ELb0ELb1ELb0ELb1ELb0ELb0EEENS1_21CollectiveEpilogueFwdINS6_IJSA_NS7_ILi256EEESB_EEES9_SE_SG_Li256ELb1ELb1ELb0ELb0EEENS1_36VarlenDynamicPersistentTileSchedulerILi128ELi96ELi256ELi128ELb0ELb1ELb1ELb1ELb0ELb1EEEEEEEEEvNT_6ParamsE)
        /*0104*/ 	.word	0x00000048


	//----- nvinfo : EIATTR_REGCOUNT
	.align		4
.L_79:
        /*0108*/ 	.byte	0x04, 0x2f
        /*010a*/ 	.short	(.L_81 - .L_80)
	.align		4
.L_80:
        /*010c*/ 	.word	index@(_ZN7cutlass13device_kernelIN5flash11enable_sm90INS1_16FlashAttnFwdSm90INS1_25CollectiveMainloopFwdSm90ILi2EN4cute5tupleIJNS5_1CILi1EEES8_S8_EEENS6_IJNS7_ILi128EEENS7_ILi96EEENS7_ILi64EEEEEELi256ENS_6half_tEfNS_4arch4Sm90ELb0ELb1ELb1ELb0ELb0ELb0ELb1ELb1ELb0ELb1ELb0ELb0EEENS1_21CollectiveEpilogueFwdINS6_IJSA_NS7_ILi256EEESB_EEES9_SE_SG_Li256ELb0ELb1ELb0ELb0EEENS1_30DynamicPersistentTileSchedulerILi256ELi128ELb0ELb1ELb1EEEEEEEEEvNT_6ParamsE)
        /*0110*/ 	.word	0x000000a8


	//----- nvinfo : EIATTR_FRAME_SIZE
	.align		4
.L_81:
        /*0114*/ 	.byte	0x04, 0x11
        /*0116*/ 	.short	(.L_83 - .L_82)
	.align		4
.L_82:
        /*0118*/ 	.word	index@($_ZN7cutlass13device_kernelIN5flash11enable_sm90INS1_16FlashAttnFwdSm90INS1_25CollectiveMainloopFwdSm90ILi2EN4cute5tupleIJNS5_1CILi1EEES8_S8_EEENS6_IJNS7_ILi128EEENS7_ILi96EEENS7_ILi64EEEEEELi256ENS_6half_tEfNS_4arch4Sm90ELb0ELb1ELb1ELb0ELb0ELb0ELb1ELb1ELb0ELb1ELb0ELb0EEENS1_21CollectiveEpilogueFwdINS6_IJSA_NS7_ILi256EEESB_EEES9_SE_SG_Li256ELb0ELb1ELb0ELb0EEENS1_30DynamicPersistentTileSchedulerILi256ELi128ELb0ELb1ELb1EEEEEEEEEvNT_6ParamsE$_ZZN5flash25CollectiveMainloopFwdSm90ILi2EN4cute5tupleIJNS1_1CILi1EEES4_S4_EEENS2_IJNS3_ILi128EEENS3_ILi96EEENS3_ILi64EEEEEELi256EN7cutlass6half_tEfNSA_4arch4Sm90ELb0ELb1ELb1ELb0ELb0ELb0ELb1ELb1ELb0ELb1ELb0ELb0EE3mmaINS_16FlashAttnFwdSm90ISE_NS_21CollectiveEpilogueFwdINS2_IJS6_NS3_ILi256EEES7_EEES5_SB_SD_Li256ELb0ELb1ELb0ELb0EEENS_30DynamicPersistentTileSchedulerILi256ELi128ELb0ELb1ELb1EEEE13SharedStorageENS1_6TensorINS1_11ArrayEngineIfLm128EEENS1_6LayoutINS2_IJNS2_IJNS3_ILi2EEEST_NS3_ILi32EEEEEES4_S4_EEENS2_IJNS2_IJS4_ST_NS3_ILi4EEEEEENS3_ILi0EEESZ_EEEEEEENS_7SoftmaxILi2ELi0EEEEEbRKNSE_6ParamsENSA_25PipelineTmaAsyncNoClusterILi2ENSA_16PipelineTmaAsyncILi2EEEEES1B_RNSA_13PipelineStateILj2EEERT0_RT1_iRiRKNS_16SeqlenInfoQKNewKILb0ELb0EEENS2_IJiiiiEEERT_ENKUliT_T0_T1_E_clIZSF_ISO_S12_S14_EbS17_S1B_S1B_S1E_S1G_S1I_iS1J_S1N_S1O_S1Q_EUlRS1R_iE1_NS3_ILb0EEENS3_ILb1EEEEEDaiS1R_S1S_S1T_)
        /*011c*/ 	.word	0x000004c0


	//----- nvinfo : EIATTR_FRAME_SIZE
	.align		4
.L_83:
        /*0120*/ 	.byte	0x04, 0x11
        /*0122*/ 	.short	(.L_85 - .L_84)
	.align		4
.L_84:
        /*0124*/ 	.word	index@(_ZN7cutlass13device_kernelIN5flash11enable_sm90INS1_16FlashAttnFwdSm90INS1_25CollectiveMainloopFwdSm90ILi2EN4cute5tupleIJNS5_1CILi1EEES8_S8_EEENS6_IJNS7_ILi128EEENS7_ILi96EEENS7_ILi64EEEEEELi256ENS_6half_tEfNS_4arch4Sm90ELb0ELb1ELb1ELb0ELb0ELb0ELb1ELb1ELb0ELb1ELb0ELb0EEENS1_21CollectiveEpilogueFwdINS6_IJSA_NS7_ILi256EEESB_EEES9_SE_SG_Li256ELb0ELb1ELb0ELb0EEENS1_30DynamicPersistentTileSchedulerILi256ELi128ELb0ELb1ELb1EEEEEEEEEvNT_6ParamsE)
        /*0128*/ 	.word	0x000004c0


	//----- nvinfo : EIATTR_REGCOUNT
	.align		4
.L_85:
        /*012c*/ 	.byte	0x04, 0x2f
        /*012e*/ 	.short	(.L_87 - .L_86)
	.align		4
.L_86:
        /*0130*/ 	.word	index@(_ZN7cutlass13device_kernelIN5flash11enable_sm90INS1_16FlashAttnFwdSm90INS1_25CollectiveMainloopFwdSm90ILi2EN4cute5tupleIJNS5_1CILi1EEES8_S8_EEENS6_IJNS7_ILi128EEENS7_ILi96EEENS7_ILi64EEEEEELi256ENS_6half_tEfNS_4arch4Sm90ELb0ELb1ELb1ELb0ELb0ELb0ELb0ELb1ELb0ELb1ELb0ELb0EEENS1_21CollectiveEpilogueFwdINS6_IJSA_NS7_ILi256EEESB_EEES9_SE_SG_Li256ELb0ELb1ELb0ELb0EEENS1_30DynamicPersistentTileSchedulerILi256ELi128ELb0ELb1ELb1EEEEEEEEEvNT_6ParamsE)
        /*0134*/ 	.word	0x000000a8


	//----- nvinfo : EIATTR_FRAME_SIZE
	.align		4
.L_87:
        /*0138*/ 	.byte	0x04, 0x11
        /*013a*/ 	.short	(.L_89 - .L_88)
	.align		4
.L_88:
        /*013c*/ 	.word	index@(_ZN7cutlass13device_kernelIN5flash11enable_sm90INS1_16FlashAttnFwdSm90INS1_25CollectiveMainloopFwdSm90ILi2EN4cute5tupleIJNS5_1CILi1EEES8_S8_EEENS6_IJNS7_ILi128EEENS7_ILi96EEENS7_ILi64EEEEEELi256ENS_6half_tEfNS_4arch4Sm90ELb0ELb1ELb1ELb0ELb0ELb0ELb0ELb1ELb0ELb1ELb0ELb0EEENS1_21CollectiveEpilogueFwdINS6_IJSA_NS7_ILi256EEESB_EEES9_SE_SG_Li256ELb0ELb1ELb0ELb0EEENS1_30DynamicPersistentTileSchedulerILi256ELi128ELb0ELb1ELb1EEEEEEEEEvNT_6ParamsE)
        /*0140*/ 	.word	0x00000020


	//----- nvinfo : EIATTR_REGCOUNT
	.align		4
.L_89:
        /*0144*/ 	.byte	0x04, 0x2f
        /*0146*/ 	.short	(.L_91 - .L_90)
	.align		4
.L_90:
        /*0148*/ 	.word	index@(_ZN7cutlass13device_kernelIN5flash11enable_sm90INS1_16FlashAttnFwdSm90INS1_25CollectiveMainloopFwdSm90ILi2EN4cute5tupleIJNS5_1CILi1EEES8_S8_EEENS6_IJNS7_ILi128EEENS7_ILi96EEENS7_ILi64EEEEEELi256ENS_6half_tEfNS_4arch4Sm90ELb0ELb0ELb1ELb1ELb0ELb1ELb1ELb1ELb0ELb1ELb0ELb0EEENS1_21CollectiveEpilogueFwdINS6_IJSA_NS7_ILi256EEESB_EEES9_SE_SG_Li256ELb1ELb1ELb0ELb0EEENS1_36VarlenDynamicPersistentTileSchedulerILi128ELi96ELi256ELi128ELb0ELb1ELb1ELb0ELb1ELb1EEEEEEEEEvNT_6ParamsE)
        /*014c*/ 	.word	0x000000a8


	//----- nvinfo : EIATTR_FRAME_SIZE
	.align		4
.L_91:
        /*0150*/ 	.byte	0x04, 0x11
        /*0152*/ 	.short	(.L_93 - .L_92)
	.align		4
.L_92:
        /*0154*/ 	.word	index@(_ZN7cutlass13device_kernelIN5flash11enable_sm90INS1_16FlashAttnFwdSm90INS1_25CollectiveMainloopFwdSm90ILi2EN4cute5tupleIJNS5_1CILi1EEES8_S8_EEENS6_IJNS7_ILi128EEENS7_ILi96EEENS7_ILi64EEEEEELi256ENS_6half_tEfNS_4arch4Sm90ELb0ELb0ELb1ELb1ELb0ELb1ELb1ELb1ELb0ELb1ELb0ELb0EEENS1_21CollectiveEpilogueFwdINS6_IJSA_NS7_ILi256EEESB_EEES9_SE_SG_Li256ELb1ELb1ELb0ELb0EEENS1_36VarlenDynamicPersistentTileSchedulerILi128ELi96ELi256ELi128ELb0ELb1ELb1ELb0ELb1ELb1EEEEEEEEEvNT_6ParamsE)
        /*0158*/ 	.word	0x00000098


	//----- nvinfo : EIATTR_REGCOUNT
	.align		4
.L_93:
        /*015c*/ 	.byte	0x04, 0x2f
        /*015e*/ 	.short	(.L_95 - .L_94)
	.align		4
.L_94:
        /*0160*/ 	.word	index@(_ZN7cutlass13device_kernelIN5flash11enable_sm90INS1_16FlashAttnFwdSm90INS1_25CollectiveMainloopFwdSm90ILi2EN4cute5tupleIJNS5_1CILi1EEES8_S8_EEENS6_IJNS7_ILi128EEENS7_ILi96EEENS7_ILi64EEEEEELi256ENS_6half_tEfNS_4arch4Sm90ELb0ELb0ELb1ELb1ELb0ELb0ELb1ELb1ELb0ELb1ELb0ELb0EEENS1_21CollectiveEpilogueFwdINS6_IJSA_NS7_ILi256EEESB_EEES9_SE_SG_Li256ELb1ELb1ELb0ELb0EEENS1_36VarlenDynamicPersistentTileSchedulerILi128ELi96ELi256ELi128ELb0ELb1ELb1ELb0ELb1ELb1EEEEEEEEEvNT_6ParamsE)
        /*0164*/ 	.word	0x000000a8


	//----- nvinfo : EIATTR_FRAME_SIZE
	.align		4
.L_95:
        /*0168*/ 	.byte	0x04, 0x11
        /*016a*/ 	.short	(.L_97 - .L_96)
	.align		4
.L_96:
        /*016c*/ 	.word	index@(_ZN7cutlass13device_kernelIN5flash11enable_sm90INS1_16FlashAttnFwdSm90INS1_25CollectiveMainloopFwdSm90ILi2EN4cute5tupleIJNS5_1CILi1EEES8_S8_EEENS6_IJNS7_ILi128EEENS7_ILi96EEENS7_ILi64EEEEEELi256ENS_6half_tEfNS_4arch4Sm90ELb0ELb0ELb1ELb1ELb0ELb0ELb1ELb1ELb0ELb1ELb0ELb0EEENS1_21CollectiveEpilogueFwdINS6_IJSA_NS7_ILi256EEESB_EEES9_SE_SG_Li256ELb1ELb1ELb0ELb0EEENS1_36VarlenDynamicPersistentTileSchedulerILi128ELi96ELi256ELi128ELb0ELb1ELb1ELb0ELb1ELb1EEEEEEEEEvNT_6ParamsE)
        /*0170*/ 	.word	0x00000078


	//----- nvinfo : EIATTR_REGCOUNT
	.align		4
.L_97:
        /*0174*/ 	.byte	0x04, 0x2f
        /*0176*/ 	.short	(.L_99 - .L_98)
	.align		4
.L_98:
        /*0178*/ 	.word	index@(_ZN7cutlass13device_kernelIN5flash11enable_sm90INS1_16FlashAttnFwdSm90INS1_25CollectiveMainloopFwdSm90ILi2EN4cute5tupleIJNS5_1CILi1EEES8_S8_EEENS6_IJNS7_ILi128EEENS7_ILi96EEENS7_ILi64EEEEEELi256ENS_6half_tEfNS_4arch4Sm90ELb0ELb0ELb1ELb1ELb0ELb1ELb0ELb1ELb0ELb1ELb0ELb0EEENS1_21CollectiveEpilogueFwdINS6_IJSA_NS7_ILi256EEESB_EEES9_SE_SG_Li256ELb1ELb1ELb0ELb0EEENS1_36VarlenDynamicPersistentTileSchedulerILi128ELi96ELi256ELi128ELb0ELb1ELb1ELb0ELb1ELb1EEEEEEEEEvNT_6ParamsE)
        /*017c*/ 	.word	0x000000a8


	//----- nvinfo : EIATTR_FRAME_SIZE
	.align		4
.L_99:
        /*0180*/ 	.byte	0x04, 0x11
        /*0182*/ 	.short	(.L_101 - .L_100)
	.align		4
.L_100:
        /*0184*/ 	.word	index@(_ZN7cutlass13device_kernelIN5flash11enable_sm90INS1_16FlashAttnFwdSm90INS1_25CollectiveMainloopFwdSm90ILi2EN4cute5tupleIJNS5_1CILi1EEES8_S8_EEENS6_IJNS7_ILi128EEENS7_ILi96EEENS7_ILi64EEEEEELi256ENS_6half_tEfNS_4arch4Sm90ELb0ELb0ELb1ELb1ELb0ELb1ELb0ELb1ELb0ELb1ELb0ELb0EEENS1_21CollectiveEpilogueFwdINS6_IJSA_NS7_ILi256EEESB_EEES9_SE_SG_Li256ELb1ELb1ELb0ELb0EEENS1_36VarlenDynamicPersistentTileSchedulerILi128ELi96ELi256ELi128ELb0ELb1ELb1ELb0ELb1ELb1EEEEEEEEEvNT_6ParamsE)
        /*0188*/ 	.word	0x00000068


	//----- nvinfo : EIATTR_REGCOUNT
	.align		4
.L_101:
        /*018c*/ 	.byte	0x04, 0x2f
        /*018e*/ 	.short	(.L_103 - .L_102)
	.align		4
.L_102:
        /*0190*/ 	.word	index@(_ZN7cutlass13device_kernelIN5flash11enable_sm90INS1_16FlashAttnFwdSm90INS1_25CollectiveMainloopFwdSm90ILi2EN4cute5tupleIJNS5_1CILi1EEES8_S8_EEENS6_IJNS7_ILi128EEENS7_ILi96EEENS7_ILi64EEEEEELi256ENS_6half_tEfNS_4arch4Sm90ELb0ELb0ELb1ELb1ELb0ELb0ELb0ELb1ELb0ELb1ELb0ELb0EEENS1_21CollectiveEpilogueFwdINS6_IJSA_NS7_ILi256EEESB_EEES9_SE_SG_Li256ELb1ELb1ELb0ELb0EEENS1_36VarlenDynamicPersistentTileSchedulerILi128ELi96ELi256ELi128ELb0ELb1ELb1ELb0ELb1ELb1EEEEEEEEEvNT_6ParamsE)
        /*0194*/ 	.word	0x000000a8


	//----- nvinfo : EIATTR_FRAME_SIZE
	.align		4
.L_103:
        /*0198*/ 	.byte	0x04, 0x11
        /*019a*/ 	.short	(.L_105 - .L_104)
	.align		4
.L_104:
        /*019c*/ 	.word	index@(_ZN7cutlass13device_kernelIN5flash11enable_sm90INS1_16FlashAttnFwdSm90INS1_25CollectiveMainloopFwdSm90ILi2EN4cute5tupleIJNS5_1CILi1EEES8_S8_EEENS6_IJNS7_ILi128EEENS7_ILi96EEENS7_ILi64EEEEEELi256ENS_6half_tEfNS_4arch4Sm90ELb0ELb0ELb1ELb1ELb0ELb0ELb0ELb1ELb0ELb1ELb0ELb0EEENS1_21CollectiveEpilogueFwdINS6_IJSA_NS7_ILi256EEESB_EEES9_SE_SG_Li256ELb1ELb1ELb0ELb0EEENS1_36VarlenDynamicPersistentTileSchedulerILi128ELi96ELi256ELi128ELb0ELb1ELb1ELb0ELb1ELb1EEEEEEEEEvNT_6ParamsE)
        /*01a0*/ 	.word	0x00000060


	//----- nvinfo : EIATTR_REGCOUNT
	.align		4
.L_105:
        /*01a4*/ 	.byte	0x04, 0x2f
        /*01a6*/ 	.short	(.L_107 - .L_106)
	.align		4
.L_106:
        /*01a8*/ 	.word	index@(_ZN7cutlass13device_kernelIN5flash11enable_sm90INS1_16FlashAttnFwdSm90INS1_25CollectiveMainloopFwdSm90ILi2EN4cute5tupleIJNS5_1CILi1EEES8_S8_EEENS6_IJNS7_ILi128EEENS7_ILi96EEENS7_ILi64EEEEEELi256ENS_6half_tEfNS_4arch4Sm90ELb0ELb0ELb1ELb0ELb0ELb0ELb1ELb1ELb0ELb1ELb0ELb0EEENS1_21CollectiveEpilogueFwdINS6_IJSA_NS7_ILi256EEESB_EEES9_SE_SG_Li256ELb0ELb1ELb0ELb0EEENS1_29StaticPersistentTileSchedulerILb0EEEEEEEEEvNT_6ParamsE)
        /*01ac*/ 	.word	0x000000a8


	//----- nvinfo : EIATTR_FRAME_SIZE
	.align		4
.L_107:
        /*01b0*/ 	.byte	0x04, 0x11
        /*01b2*/ 	.short	(.L_109 - .L_108)
	.align		4
.L_108:
        /*01b4*/ 	.word	index@(_ZN7cutlass13device_kernelIN5flash11enable_sm90INS1_16FlashAttnFwdSm90INS1_25CollectiveMainloopFwdSm90ILi2EN4cute5tupleIJNS5_1CILi1EEES8_S8_EEENS6_IJNS7_ILi128EEENS7_ILi96EEENS7_ILi64EEEEEELi256ENS_6half_tEfNS_4arch4Sm90ELb0ELb0ELb1ELb0ELb0ELb0ELb1ELb1ELb0ELb1ELb0ELb0EEENS1_21CollectiveEpilogueFwdINS6_IJSA_NS7_ILi256EEESB_EEES9_SE_SG_Li256ELb0ELb1ELb0ELb0EEENS1_29StaticPersistentTileSchedulerILb0EEEEEEEEEvNT_6ParamsE)
        /*01b8*/ 	.word	0x00000068


	//----- nvinfo : EIATTR_REGCOUNT
	.align		4
.L_109:
        /*01bc*/ 	.byte	0x04, 0x2f
        /*01be*/ 	.short	(.L_111 - .L_110)
	.align		4
.L_110:
        /*01c0*/ 	.word	index@(_ZN7cutlass13device_kernelIN5flash11enable_sm90INS1_16FlashAttnFwdSm90INS1_25CollectiveMainloopFwdSm90ILi2EN4cute5tupleIJNS5_1CILi1EEES8_S8_EEENS6_IJNS7_ILi128EEENS7_ILi96EEENS7_ILi64EEEEEELi256ENS_6half_tEfNS_4arch4Sm90ELb0ELb0ELb1ELb0ELb0ELb0ELb0ELb1ELb0ELb1ELb0ELb0EEENS1_21CollectiveEpilogueFwdINS6_IJSA_NS7_ILi256EEESB_EEES9_SE_SG_Li256ELb0ELb1ELb0ELb0EEENS1_29StaticPersistentTileSchedulerILb0EEEEEEEEEvNT_6ParamsE)
        /*01c4*/ 	.word	0x000000a8


	//----- nvinfo : EIATTR_FRAME_SIZE
	.align		4
.L_111:
        /*01c8*/ 	.byte	0x04, 0x11
        /*01ca*/ 	.short	(.L_113 - .L_112)
	.align		4
.L_112:
        /*01cc*/ 	.word	index@(_ZN7cutlass13device_kernelIN5flash11enable_sm90INS1_16FlashAttnFwdSm90INS1_25CollectiveMainloopFwdSm90ILi2EN4cute5tupleIJNS5_1CILi1EEES8_S8_EEENS6_IJNS7_ILi128EEENS7_ILi96EEENS7_ILi64EEEEEELi256ENS_6half_tEfNS_4arch4Sm90ELb0ELb0ELb1ELb0ELb0ELb0ELb0ELb1ELb0ELb1ELb0ELb0EEENS1_21CollectiveEpilogueFwdINS6_IJSA_NS7_ILi256EEESB_EEES9_SE_SG_Li256ELb0ELb1ELb0ELb0EEENS1_29StaticPersistentTileSchedulerILb0EEEEEEEEEvNT_6ParamsE)
        /*01d0*/ 	.word	0x00000038


	//----- nvinfo : EIATTR_REGCOUNT
	.align		4
.L_113:
        /*01d4*/ 	.byte	0x04, 0x2f
        /*01d6*/ 	.short	(.L_115 - .L_114)
	.align		4
.L_114:
        /*01d8*/ 	.word	index@(_ZN7cutlass13device_kernelIN5flash11enable_sm90INS1_16FlashAttnFwdSm90INS1_25CollectiveMainloopFwdSm90ILi2EN4cute5tupleIJNS5_1CILi1EEES8_S8_EEENS6_IJNS7_ILi64EEESA_SA_EEELi512ENS_6half_tEfNS_4arch4Sm90ELb1ELb0ELb1ELb1ELb0ELb1ELb1ELb0ELb0ELb1ELb0ELb0EEENS1_21CollectiveEpilogueFwdINS6_IJSA_NS7_ILi512EEESA_EEES9_SC_SE_Li256ELb1ELb1ELb0ELb0EEENS1_36VarlenDynamicPersistentTileSchedulerILi64ELi64ELi256ELi128ELb0ELb1ELb1ELb1ELb1ELb1EEEEEEEEEvNT_6ParamsE)
        /*01dc*/ 	.word	0x000000a8


	//----- nvinfo : EIATTR_FRAME_SIZE
	.align		4
.L_115:
        /*01e0*/ 	.byte	0x04, 0x11
        /*01e2*/ 	.short	(.L_117 - .L_116)
	.align		4
.L_116:
        /*01e4*/ 	.word	index@(_ZN7cutlass13device_kernelIN5flash11enable_sm90INS1_16FlashAttnFwdSm90INS1_25CollectiveMainloopFwdSm90ILi2EN4cute5tupleIJNS5_1CILi1EEES8_S8_EEENS6_IJNS7_ILi64EEESA_SA_EEELi512ENS_6half_tEfNS_4arch4Sm90ELb1ELb0ELb1ELb1ELb0ELb1ELb1ELb0ELb0ELb1ELb0ELb0EEENS1_21CollectiveEpilogueFwdINS6_IJSA_NS7_ILi512EEESA_EEES9_SC_SE_Li256ELb1ELb1ELb0ELb0EEENS1_36VarlenDynamicPersistentTileSchedulerILi64ELi64ELi256ELi128ELb0ELb1ELb1ELb1ELb1ELb1EEEEEEEEEvNT_6ParamsE)
        /*01e8*/ 	.word	0x00000070


	//----- nvinfo : EIATTR_REGCOUNT
	.align		4
.L_117:
        /*01ec*/ 	.byte	0x04, 0x2f
        /*01ee*/ 	.short	(.L_119 - .L_118)
	.align		4
.L_118:
        /*01f0*/ 	.word	index@(_ZN7cutlass13device_kernelIN5flash11enable_sm90INS1_16FlashAttnFwdSm90INS1_25CollectiveMainloopFwdSm90ILi2EN4cute5tupleIJNS5_1CILi1EEES8_S8_EEENS6_IJNS7_ILi64EEESA_SA_EEELi512ENS_6half_tEfNS_4arch4Sm90ELb1ELb0ELb1ELb1ELb0ELb0ELb1ELb0ELb0ELb1ELb0ELb0EEENS1_21CollectiveEpilogueFwdINS6_IJSA_NS7_ILi512EEESA_EEES9_SC_SE_Li256ELb1ELb1ELb0ELb0EEENS1_36VarlenDynamicPersistentTileSchedulerILi64ELi64ELi256ELi128ELb0ELb1ELb1ELb1ELb1ELb1EEEEEEEEEvNT_6ParamsE)
        /*01f4*/ 	.word	0x000000a8


	//----- nvinfo : EIATTR_FRAME_SIZE
	.align		4
.L_119:
        /*01f8*/ 	.byte	0x04, 0x11
        /*01fa*/ 	.short	(.L_121 - .L_120)
	.align		4
.L_120:
        /*01fc*/ 	.word	index@(_ZN7cutlass13device_kernelIN5flash11enable_sm90INS1_16FlashAttnFwdSm90INS1_25CollectiveMainloopFwdSm90ILi2EN4cute5tupleIJNS5_1CILi1EEES8_S8_EEENS6_IJNS7_ILi64EEESA_SA_EEELi512ENS_6half_tEfNS_4arch4Sm90ELb1ELb0ELb1ELb1ELb0ELb0ELb1ELb0ELb0ELb1ELb0ELb0EEENS1_21CollectiveEpilogueFwdINS6_IJSA_NS7_ILi512EEESA_EEES9_SC_SE_Li256ELb1ELb1ELb0ELb0EEENS1_36VarlenDynamicPersistentTileSchedulerILi64ELi64ELi256ELi128ELb0ELb1ELb1ELb1ELb1ELb1EEEEEEEEEvNT_6ParamsE)
        /*0200*/ 	.word	0x00000068


	//----- nvinfo : EIATTR_REGCOUNT
	.align		4
.L_121:
        /*0204*/ 	.byte	0x04, 0x2f
        /*0206*/ 	.short	(.L_123 - .L_122)
	.align		4
.L_122:
        /*0208*/ 	.word	index@(_ZN7cutlass13device_kernelIN5flash11enable_sm90INS1_16FlashAttnFwdSm90INS1_25CollectiveMainloopFwdSm90ILi2EN4cute5tupleIJNS5_1CILi1EEES8_S8_EEENS6_IJNS7_ILi64EEESA_SA_EEELi512ENS_6half_tEfNS_4arch4Sm90ELb1ELb0ELb1ELb1ELb0ELb1ELb0ELb0ELb0ELb1ELb0ELb0EEENS1_21CollectiveEpilogueFwdINS6_IJSA_NS7_ILi512EEESA_EEES9_SC_SE_Li256ELb1ELb1ELb0ELb0EEENS1_36VarlenDynamicPersistentTileSchedulerILi64ELi64ELi256ELi128ELb0ELb1ELb1ELb1ELb1ELb1EEEEEEEEEvNT_6ParamsE)
        /*020c*/ 	.word	0x000000a8


	//----- nvinfo : EIATTR_FRAME_SIZE
	.align		4
.L_123:
        /*0210*/ 	.byte	0x04, 0x11
        /*0212*/ 	.short	(.L_125 - .L_124)
	.align		4
.L_124:
        /*0214*/ 	.word	index@(_ZN7cutlass13device_kernelIN5flash11enable_sm90INS1_16FlashAttnFwdSm90INS1_25CollectiveMainloopFwdSm90ILi2EN4cute5tupleIJNS5_1CILi1EEES8_S8_EEENS6_IJNS7_ILi64EEESA_SA_EEELi512ENS_6half_tEfNS_4arch4Sm90ELb1ELb0ELb1ELb1ELb0ELb1ELb0ELb0ELb0ELb1ELb0ELb0EEENS1_21CollectiveEpilogueFwdINS6_IJSA_NS7_ILi512EEESA_EEES9_SC_SE_Li256ELb1ELb1ELb0ELb0EEENS1_36VarlenDynamicPersistentTileSchedulerILi64ELi64ELi256ELi128ELb0ELb1ELb1ELb1ELb1ELb1EEEEEEEEEvNT_6ParamsE)
        /*0218*/ 	.word	0x00000060


	//----- nvinfo : EIATTR_REGCOUNT
	.align		4
.L_125:
        /*021c*/ 	.byte	0x04, 0x2f
        /*021e*/ 	.short	(.L_127 - .L_126)
	.align		4
.L_126:
        /*0220*/ 	.word	index@(_ZN7cutlass13device_kernelIN5flash11enable_sm90INS1_16FlashAttnFwdSm90INS1_25CollectiveMainloopFwdSm90ILi2EN4cute5tupleIJNS5_1CILi1EEES8_S8_EEENS6_IJNS7_ILi64EEESA_SA_EEELi512ENS_6half_tEfNS_4arch4Sm90ELb1ELb0ELb1ELb1ELb0ELb0ELb0ELb0ELb0ELb1ELb0ELb0EEENS1_21CollectiveEpilogueFwdINS6_IJSA_NS7_ILi512EEESA_EEES9_SC_SE_Li256ELb1ELb1ELb0ELb0EEENS1_36VarlenDynamicPersistentTileSchedulerILi64ELi64ELi256ELi128ELb0ELb1ELb1ELb1ELb1ELb1EEEEEEEEEvNT_6ParamsE)
        /*0224*/ 	.word	0x000000a8


	//----- nvinfo : EIATTR_FRAME_SIZE
	.align		4
.L_127:
        /*0228*/ 	.byte	0x04, 0x11
        /*022a*/ 	.short	(.L_129 - .L_128)
	.align		4
.L_128:
        /*022c*/ 	.word	index@(_ZN7cutlass13device_kernelIN5flash11enable_sm90INS1_16FlashAttnFwdSm90INS1_25CollectiveMainloopFwdSm90ILi2EN4cute5tupleIJNS5_1CILi1EEES8_S8_EEENS6_IJNS7_ILi64EEESA_SA_EEELi512ENS_6half_tEfNS_4arch4Sm90ELb1ELb0ELb1ELb1ELb0ELb0ELb0ELb0ELb0ELb1ELb0ELb0EEENS1_21CollectiveEpilogueFwdINS6_IJSA_NS7_ILi512EEESA_EEES9_SC_SE_Li256ELb1ELb1ELb0ELb0EEENS1_36VarlenDynamicPersistentTileSchedulerILi64ELi64ELi256ELi128ELb0ELb1ELb1ELb1ELb1ELb1EEEEEEEEEvNT_6ParamsE)
        /*0230*/ 	.word	0x00000058


	//----- nvinfo : EIATTR_REGCOUNT
	.align		4
.L_129:
        /*0234*/ 	.byte	0x04, 0x2f
        /*0236*/ 	.short	(.L_131 - .L_130)
	.align		4
.L_130:
        /*0238*/ 	.word	index@(_ZN7cutlass13device_kernelIN5flash11enable_sm90INS1_16FlashAttnFwdSm90INS1_25CollectiveMainloopFwdSm90ILi2EN4cute5tupleIJNS5_1CILi1EEES8_S8_EEENS6_IJNS7_ILi64EEESA_SA_EEELi512ENS_6half_tEfNS_4arch4Sm90ELb1ELb0ELb1ELb0ELb0ELb0ELb1ELb0ELb0ELb1ELb0ELb0EEENS1_21CollectiveEpilogueFwdINS6_IJSA_NS7_ILi512EEESA_EEES9_SC_SE_Li256ELb0ELb1ELb0ELb0EEENS1_30DynamicPersistentTileSchedulerILi256ELi128ELb0ELb1ELb1EEEEEEEEEvNT_6ParamsE)
        /*023c*/ 	.word	0x000000a8


	//----- nvinfo : EIATTR_FRAME_SIZE
	.align		4
.L_131:
        /*0240*/ 	.byte	0x04, 0x11
        /*0242*/ 	.short	(.L_133 - .L_132)
	.align		4
.L_132:
        /*0244*/ 	.word	index@(_ZN7cutlass13device_kernelIN5flash11enable_sm90INS1_16FlashAttnFwdSm90INS1_25CollectiveMainloopFwdSm90ILi2EN4cute5tupleIJNS5_1CILi1EEES8_S8_EEENS6_IJNS7_ILi64EEESA_SA_EEELi512ENS_6half_tEfNS_4arch4Sm90ELb1ELb0ELb1ELb0ELb0ELb0ELb1ELb0ELb0ELb1ELb0ELb0EEENS1_21CollectiveEpilogueFwdINS6_IJSA_NS7_ILi512EEESA_EEES9_SC_SE_Li256ELb0ELb1ELb0ELb0EEENS1_30DynamicPersistentTileSchedulerILi256ELi128ELb0ELb1ELb1EEEEEEEEEvNT_6ParamsE)
        /*0248*/ 	.word	0x00000048


	//----- nvinfo : EIATTR_REGCOUNT
	.align		4
.L_133:
        /*024c*/ 	.byte	0x04, 0x2f
        /*024e*/ 	.short	(.L_135 - .L_134)
	.align		4
.L_134:
        /*0250*/ 	.word	index@(_ZN7cutlass13device_kernelIN5flash11enable_sm90INS1_16FlashAttnFwdSm90INS1_25CollectiveMainloopFwdSm90ILi2EN4cute5tupleIJNS5_1CILi1EEES8_S8_EEENS6_IJNS7_ILi64EEESA_SA_EEELi512ENS_6half_tEfNS_4arch4Sm90ELb1ELb0ELb1ELb0ELb0ELb0ELb0ELb0ELb0ELb1ELb0ELb0EEENS1_21CollectiveEpilogueFwdINS6_IJSA_NS7_ILi512EEESA_EEES9_SC_SE_Li256ELb0ELb1ELb0ELb0EEENS1_30DynamicPersistentTileSchedulerILi256ELi128ELb0ELb1ELb1EEEEEEEEEvNT_6ParamsE)
        /*0254*/ 	.word	0x000000a8


	//----- nvinfo : EIATTR_FRAME_SIZE
	.align		4
.L_135:
        /*0258*/ 	.byte	0x04, 0x11
        /*025a*/ 	.short	(.L_137 - .L_136)
	.align		4
.L_136:
        /*025c*/ 	.word	index@(_ZN7cutlass13device_kernelIN5flash11enable_sm90INS1_16FlashAttnFwdSm90INS1_25CollectiveMainloopFwdSm90ILi2EN4cute5tupleIJNS5_1CILi1EEES8_S8_EEENS6_IJNS7_ILi64EEESA_SA_EEELi512ENS_6half_tEfNS_4arch4Sm90ELb1ELb0ELb1ELb0ELb0ELb0ELb0ELb0ELb0ELb1ELb0ELb0EEENS1_21CollectiveEpilogueFwdINS6_IJSA_NS7_ILi512EEESA_EEES9_SC_SE_Li256ELb0ELb1ELb0ELb0EEENS1_30DynamicPersistentTileSchedulerILi256ELi128ELb0ELb1ELb1EEEEEEEEEvNT_6ParamsE)
        /*0260*/ 	.word	0x00000028


	//----- nvinfo : EIATTR_REGCOUNT
	.align		4
.L_137:
        /*0264*/ 	.byte	0x04, 0x2f
        /*0266*/ 	.short	(.L_139 - .L_138)
	.align		4
.L_138:
        /*0268*/ 	.word	index@(_ZN7cutlass13device_kernelIN5flash11enable_sm90INS1_16FlashAttnFwdSm90INS1_25CollectiveMainloopFwdSm90ILi2EN4cute5tupleIJNS5_1CILi1EEES8_S8_EEENS6_IJNS7_ILi64EEESA_SA_EEELi512ENS_6half_tEfNS_4arch4Sm90ELb0ELb1ELb1ELb1ELb0ELb1ELb1ELb0ELb0ELb1ELb0ELb0EEENS1_21CollectiveEpilogueFwdINS6_IJSA_NS7_ILi512EEESA_EEES9_SC_SE_Li256ELb1ELb1ELb0ELb0EEENS1_36VarlenDynamicPersistentTileSchedulerILi64ELi64ELi256ELi128ELb0ELb1ELb1ELb1ELb0ELb1EEEEEEEEEvNT_6ParamsE)
        /*026c*/ 	.word	0x000000a8


	//----- nvinfo : EIATTR_FRAME_SIZE
	.align		4
.L_139:
        /*0270*/ 	.byte	0x04, 0x11
        /*0272*/ 	.short	(.L_141 - .L_140)
	.align		4
.L_140:
        /*0274*/ 	.word	index@($_ZN7cutlass13device_kernelIN5flash11enable_sm90INS1_16FlashAttnFwdSm90INS1_25CollectiveMainloopFwdSm90ILi2EN4cute5tupleIJNS5_1CILi1EEES8_S8_EEENS6_IJNS7_ILi64EEESA_SA_EEELi512ENS_6half_tEfNS_4arch4Sm90ELb0ELb1ELb1ELb1ELb0ELb1ELb1ELb0ELb0ELb1ELb0ELb0EEENS1_21CollectiveEpilogueFwdINS6_IJSA_NS7_ILi512EEESA_EEES9_SC_SE_Li256ELb1ELb1ELb0ELb0EEENS1_36VarlenDynamicPersistentTileSchedulerILi64ELi64ELi256ELi128ELb0ELb1ELb1ELb1ELb0ELb1EEEEEEEEEvNT_6ParamsE$_ZZN5flash25CollectiveMainloopFwdSm90ILi2EN4cute5tupleIJNS1_1CILi1EEES4_S4_EEENS2_IJNS3_ILi64EEES6_S6_EEELi512EN7cutlass6half_tEfNS8_4arch4Sm90ELb0ELb1ELb1ELb1ELb0ELb1ELb1ELb0ELb0ELb1ELb0ELb0EE3mmaINS_16FlashAttnFwdSm90ISC_NS_21CollectiveEpilogueFwdINS2_IJS6_NS3_ILi512EEES6_EEES5_S9_SB_Li256ELb1ELb1ELb0ELb0EEENS_36VarlenDynamicPersistentTileSchedulerILi64ELi64ELi256ELi128ELb0ELb1ELb1ELb1ELb0ELb1EEEE13SharedStorageENS1_6TensorINS1_11ArrayEngineIfLm128EEENS1_6LayoutINS2_IJNS2_IJNS3_ILi2EEESR_NS3_ILi32EEEEEES4_S4_EEENS2_IJNS2_IJS4_SR_NS3_ILi4EEEEEENS3_ILi0EEESX_EEEEEEENS_7SoftmaxILi2ELi0EEEEEbRKNSC_6ParamsENS8_25PipelineTmaAsyncNoClusterILi2ENS8_16PipelineTmaAsyncILi2EEEEES19_RNS8_13PipelineStateILj2EEERT0_RT1_iRiRKNS_16SeqlenInfoQKNewKILb1ELb1EEENS2_IJiiiiEEERT_ENKUliT_T0_T1_E_clIZSD_ISM_S10_S12_EbS15_S19_S19_S1C_S1E_S1G_iS1H_S1L_S1M_S1O_EUlRS1P_iE0_NS3_ILb1EEES1W_EEDaiS1P_S1Q_S1R_)
        /*0278*/ 	.word	0x000004b0


	//----- nvinfo : EIATTR_FRAME_SIZE
	.align		4
.L_141:
        /*027c*/ 	.byte	0x04, 0x11
        /*027e*/ 	.short	(.L_143 - .L_142)
	.align		4
.L_142:
        /*0280*/ 	.word	index@(_ZN7cutlass13device_kernelIN5flash11enable_sm90INS1_16FlashAttnFwdSm90INS1_25CollectiveMainloopFwdSm90ILi2EN4cute5tupleIJNS5_1CILi1EEES8_S8_EEENS6_IJNS7_ILi64EEESA_SA_EEELi512ENS_6half_tEfNS_4arch4Sm90ELb0ELb1ELb1ELb1ELb0ELb1ELb1ELb0ELb0ELb1ELb0ELb0EEENS1_21CollectiveEpilogueFwdINS6_IJSA_NS7_ILi512EEESA_EEES9_SC_SE_Li256ELb1ELb1ELb0ELb0EEENS1_36VarlenDynamicPersistentTileSchedulerILi64ELi64ELi256ELi128ELb0ELb1ELb1ELb1ELb0ELb1EEEEEEEEEvNT_6ParamsE)
        /*0284*/ 	.word	0x000004b0


	//----- nvinfo : EIATTR_REGCOUNT
	.align		4
.L_143:
        /*0288*/ 	.byte	0x04, 0x2f
        /*028a*/ 	.short	(.L_145 - .L_144)
	.align		4
.L_144:
        /*028c*/ 	.word	index@(_ZN7cutlass13device_kernelIN5flash11enable_sm90INS1_16FlashAttnFwdSm90INS1_25CollectiveMainloopFwdSm90ILi2EN4cute5tupleIJNS5_1CILi1EEES8_S8_EEENS6_IJNS7_ILi64EEESA_SA_EEELi512ENS_6half_tEfNS_4arch4Sm90ELb0ELb1ELb1ELb1ELb0ELb0ELb1ELb0ELb0ELb1ELb0ELb0EEENS1_21CollectiveEpilogueFwdINS6_IJSA_NS7_ILi512EEESA_EEES9_SC_SE_Li256ELb1ELb1ELb0ELb0EEENS1_36VarlenDynamicPersistentTileSchedulerILi64ELi64ELi256ELi128ELb0ELb1ELb1ELb1ELb0ELb1EEEEEEEEEvNT_6ParamsE)
        /*0290*/ 	.word	0x000000a8


	//----- nvinfo : EIATTR_FRAME_SIZE
	.align		4
.L_145:
        /*0294*/ 	.byte	0x04, 0x11
        /*0296*/ 	.short	(.L_147 - .L_146)
	.align		4
.L_146:
        /*0298*/ 	.word	index@($_ZN7cutlass13device_kernelIN5flash11enable_sm90INS1_16FlashAttnFwdSm90INS1_25CollectiveMainloopFwdSm90ILi2EN4cute5tupleIJNS5_1CILi1EEES8_S8_EEENS6_IJNS7_ILi64EEESA_SA_EEELi512ENS_6half_tEfNS_4arch4Sm90ELb0ELb1ELb1ELb1ELb0ELb0ELb1ELb0ELb0ELb1ELb0ELb0EEENS1_21CollectiveEpilogueFwdINS6_IJSA_NS7_ILi512EEESA_EEES9_SC_SE_Li256ELb1ELb1ELb0ELb0EEENS1_36VarlenDynamicPersistentTileSchedulerILi64ELi64ELi256ELi128ELb0ELb1ELb1ELb1ELb0ELb1EEEEEEEEEvNT_6ParamsE$_ZZN5flash25CollectiveMainloopFwdSm90ILi2EN4cute5tupleIJNS1_1CILi1EEES4_S4_EEENS2_IJNS3_ILi64EEES6_S6_EEELi512EN7cutlass6half_tEfNS8_4arch4Sm90ELb0ELb1ELb1ELb1ELb0ELb0ELb1ELb0ELb0ELb1ELb0ELb0EE3mmaINS_16FlashAttnFwdSm90ISC_NS_21CollectiveEpilogueFwdINS2_IJS6_NS3_ILi512EEES6_EEES5_S9_SB_Li256ELb1ELb1ELb0ELb0EEENS_36VarlenDynamicPersistentTileSchedulerILi64ELi64ELi256ELi128ELb0ELb1ELb1ELb1ELb0ELb1EEEE13SharedStorageENS1_6TensorINS1_11ArrayEngineIfLm128EEENS1_6LayoutINS2_IJNS2_IJNS3_ILi2EEESR_NS3_ILi32EEEEEES4_S4_EEENS2_IJNS2_IJS4_SR_NS3_ILi4EEEEEENS3_ILi0EEESX_EEEEEEENS_7SoftmaxILi2ELi0EEEEEbRKNSC_6ParamsENS8_25PipelineTmaAsyncNoClusterILi2ENS8_16PipelineTmaAsyncILi2EEEEES19_RNS8_13PipelineStateILj2EEERT0_RT1_iRiRKNS_16SeqlenInfoQKNewKILb1ELb0EEENS2_IJiiiiEEERT_ENKUliT_T0_T1_E_clIZSD_ISM_S10_S12_EbS15_S19_S19_S1C_S1E_S1G_iS1H_S1L_S1M_S1O_EUlRS1P_iE1_NS3_ILb0EEENS3_ILb1EEEEEDaiS1P_S1Q_S1R_)
        /*029c*/ 	.word	0x000004b0


	//----- nvinfo : EIATTR_FRAME_SIZE
	.align		4
.L_147:
        /*02a0*/ 	.byte	0x04, 0x11
        /*02a2*/ 	.short	(.L_149 - .L_148)
	.align		4
.L_148:
        /*02a4*/ 	.word	index@(_ZN7cutlass13device_kernelIN5flash11enable_sm90INS1_16FlashAttnFwdSm90INS1_25CollectiveMainloopFwdSm90ILi2EN4cute5tupleIJNS5_1CILi1EEES8_S8_EEENS6_IJNS7_ILi64EEESA_SA_EEELi512ENS_6half_tEfNS_4arch4Sm90ELb0ELb1ELb1ELb1ELb0ELb0ELb1ELb0ELb0ELb1ELb0ELb0EEENS1_21CollectiveEpilogueFwdINS6_IJSA_NS7_ILi512EEESA_EEES9_SC_SE_Li256ELb1ELb1ELb0ELb0EEENS1_36VarlenDynamicPersistentTileSchedulerILi64ELi64ELi256ELi128ELb0ELb1ELb1ELb1ELb0ELb1EEEEEEEEEvNT_6ParamsE)
        /*02a8*/ 	.word	0x000004b0


	//----- nvinfo : EIATTR_REGCOUNT
	.align		4
.L_149:
        /*02ac*/ 	.byte	0x04, 0x2f
        /*02ae*/ 	.short	(.L_151 - .L_150)
	.align		4
.L_150:
        /*02b0*/ 	.word	index@(_ZN7cutlass13device_kernelIN5flash11enable_sm90INS1_16FlashAttnFwdSm90INS1_25CollectiveMainloopFwdSm90ILi2EN4cute5tupleIJNS5_1CILi1EEES8_S8_EEENS6_IJNS7_ILi64EEESA_SA_EEELi512ENS_6half_tEfNS_4arch4Sm90ELb0ELb1ELb1ELb1ELb0ELb1ELb0ELb0ELb0ELb1ELb0ELb0EEENS1_21CollectiveEpilogueFwdINS6_IJSA_NS7_ILi512EEESA_EEES9_SC_SE_Li256ELb1ELb1ELb0ELb0EEENS1_36VarlenDynamicPersistentTileSchedulerILi64ELi64ELi256ELi128ELb0ELb1ELb1ELb1ELb0ELb1EEEEEEEEEvNT_6ParamsE)
        /*02b4*/ 	.word	0x000000a8


	//----- nvinfo : EIATTR_FRAME_SIZE
	.align		4
.L_151:
        /*02b8*/ 	.byte	0x04, 0x11
        /*02ba*/ 	.short	(.L_153 - .L_152)
	.align		4
.L_152:
        /*02bc*/ 	.word	index@(_ZN7cutlass13device_kernelIN5flash11enable_sm90INS1_16FlashAttnFwdSm90INS1_25CollectiveMainloopFwdSm90ILi2EN4cute5tupleIJNS5_1CILi1EEES8_S8_EEENS6_IJNS7_ILi64EEESA_SA_EEELi512ENS_6half_tEfNS_4arch4Sm90ELb0ELb1ELb1ELb1ELb0ELb1ELb0ELb0ELb0ELb1ELb0ELb0EEENS1_21CollectiveEpilogueFwdINS6_IJSA_NS7_ILi512EEESA_EEES9_SC_SE_Li256ELb1ELb1ELb0ELb0EEENS1_36VarlenDynamicPersistentTileSchedulerILi64ELi64ELi256ELi128ELb0ELb1ELb1ELb1ELb0ELb1EEEEEEEEEvNT_6ParamsE)
        /*02c0*/ 	.word	0x00000050


	//----- nvinfo : EIATTR_REGCOUNT
	.align		4
.L_153:
        /*02c4*/ 	.byte	0x04, 0x2f
        /*02c6*/ 	.short	(.L_155 - .L_154)
	.align		4
.L_154:
        /*02c8*/ 	.word	index@(_ZN7cutlass13device_kernelIN5flash11enable_sm90INS1_16FlashAttnFwdSm90INS1_25CollectiveMainloopFwdSm90ILi2EN4cute5tupleIJNS5_1CILi1EEES8_S8_EEENS6_IJNS7_ILi64EEESA_SA_EEELi512ENS_6half_tEfNS_4arch4Sm90ELb0ELb1ELb1ELb1ELb0ELb0ELb0ELb0ELb0ELb1ELb0ELb0EEENS1_21CollectiveEpilogueFwdINS6_IJSA_NS7_ILi512EEESA_EEES9_SC_SE_Li256ELb1ELb1ELb0ELb0EEENS1_36VarlenDynamicPersistentTileSchedulerILi64ELi64ELi256ELi128ELb0ELb1ELb1ELb1ELb0ELb1EEEEEEEEEvNT_6ParamsE)
        /*02cc*/ 	.word	0x000000a8


	//----- nvinfo : EIATTR_FRAME_SIZE
	.align		4
.L_155:
        /*02d0*/ 	.byte	0x04, 0x11
        /*02d2*/ 	.short	(.L_157 - .L_156)
	.align		4
.L_156:
        /*02d4*/ 	.word	index@(_ZN7cutlass13device_kernelIN5flash11enable_sm90INS1_16FlashAttnFwdSm90INS1_25CollectiveMainloopFwdSm90ILi2EN4cute5tupleIJNS5_1CILi1EEES8_S8_EEENS6_IJNS7_ILi64EEESA_SA_EEELi512ENS_6half_tEfNS_4arch4Sm90ELb0ELb1ELb1ELb1ELb0ELb0ELb0ELb0ELb0ELb1ELb0ELb0EEENS1_21CollectiveEpilogueFwdINS6_IJSA_NS7_ILi512EEESA_EEES9_SC_SE_Li256ELb1ELb1ELb0ELb0EEENS1_36VarlenDynamicPersistentTileSchedulerILi64ELi64ELi256ELi128ELb0ELb1ELb1ELb1ELb0ELb1EEEEEEEEEvNT_6ParamsE)
        /*02d8*/ 	.word	0x00000048


	//----- nvinfo : EIATTR_REGCOUNT
	.align		4
.L_157:
        /*02dc*/ 	.byte	0x04, 0x2f
        /*02de*/ 	.short	(.L_159 - .L_158)
	.align		4
.L_158:
        /*02e0*/ 	.word	index@(_ZN7cutlass13device_kernelIN5flash11enable_sm90INS1_16FlashAttnFwdSm90INS1_25CollectiveMainloopFwdSm90ILi2EN4cute5tupleIJNS5_1CILi1EEES8_S8_EEENS6_IJNS7_ILi64EEESA_SA_EEELi512ENS_6half_tEfNS_4arch4Sm90ELb0ELb1ELb1ELb0ELb0ELb0ELb1ELb0ELb0ELb1ELb0ELb0EEENS1_21CollectiveEpilogueFwdINS6_IJSA_NS7_ILi512EEESA_EEES9_SC_SE_Li256ELb0ELb1ELb0ELb0EEENS1_30DynamicPersistentTileSchedulerILi256ELi128ELb0ELb1ELb1EEEEEEEEEvNT_6ParamsE)
        /*02e4*/ 	.word	0x000000a8


	//----- nvinfo : EIATTR_FRAME_SIZE
	.align		4
.L_159:
        /*02e8*/ 	.byte	0x04, 0x11
        /*02ea*/ 	.short	(.L_161 - .L_160)
	.align		4
.L_160:
        /*02ec*/ 	.word	index@($_ZN7cutlass13device_kernelIN5flash11enable_sm90INS1_16FlashAttnFwdSm90INS1_25CollectiveMainloopFwdSm90ILi2EN4cute5tupleIJNS5_1CILi1EEES8_S8_EEENS6_IJNS7_ILi64EEESA_SA_EEELi512ENS_6half_tEfNS_4arch4Sm90ELb0ELb1ELb1ELb0ELb0ELb0ELb1ELb0ELb0ELb1ELb0ELb0EEENS1_21CollectiveEpilogueFwdINS6_IJSA_NS7_ILi512EEESA_EEES9_SC_SE_Li256ELb0ELb1ELb0ELb0EEENS1_30DynamicPersistentTileSchedulerILi256ELi128ELb0ELb1ELb1EEEEEEEEEvNT_6ParamsE$_ZZN5flash25CollectiveMainloopFwdSm90ILi2EN4cute5tupleIJNS1_1CILi1EEES4_S4_EEENS2_IJNS3_ILi64EEES6_S6_EEELi512EN7cutlass6half_tEfNS8_4arch4Sm90ELb0ELb1ELb1ELb0ELb0ELb0ELb1ELb0ELb0ELb1ELb0ELb0EE3mmaINS_16FlashAttnFwdSm90ISC_NS_21CollectiveEpilogueFwdINS2_IJS6_NS3_ILi512EEES6_EEES5_S9_SB_Li256ELb0ELb1ELb0ELb0EEENS_30DynamicPersistentTileSchedulerILi256ELi128ELb0ELb1ELb1EEEE13SharedStorageENS1_6TensorINS1_11ArrayEngineIfLm128EEENS1_6LayoutINS2_IJNS2_IJNS3_ILi2EEESR_NS3_ILi32EEEEEES4_S4_EEENS2_IJNS2_IJS4_SR_NS3_ILi4EEEEEENS3_ILi0EEESX_EEEEEEENS_7SoftmaxILi2ELi0EEEEEbRKNSC_6ParamsENS8_25PipelineTmaAsyncNoClusterILi2ENS8_16PipelineTmaAsyncILi2EEEEES19_RNS8_13PipelineStateILj2EEERT0_RT1_iRiRKNS_16SeqlenInfoQKNewKILb0ELb0EEENS2_IJiiiiEEERT_ENKUliT_T0_T1_E_clIZSD_ISM_S10_S12_EbS15_S19_S19_S1C_S1E_S1G_iS1H_S1L_S1M_S1O_EUlRS1P_iE1_NS3_ILb0EEENS3_ILb1EEEEEDaiS1P_S1Q_S1R_)
        /*02f0*/ 	.word	0x00000490


	//----- nvinfo : EIATTR_FRAME_SIZE
	.align		4
.L_161:
        /*02f4*/ 	.byte	0x04, 0x11
        /*02f6*/ 	.short	(.L_163 - .L_162)
	.align		4
.L_162:
        /*02f8*/ 	.word	index@(_ZN7cutlass13device_kernelIN5flash11enable_sm90INS1_16FlashAttnFwdSm90INS1_25CollectiveMainloopFwdSm90ILi2EN4cute5tupleIJNS5_1CILi1EEES8_S8_EEENS6_IJNS7_ILi64EEESA_SA_EEELi512ENS_6half_tEfNS_4arch4Sm90ELb0ELb1ELb1ELb0ELb0ELb0ELb1ELb0ELb0ELb1ELb0ELb0EEENS1_21CollectiveEpilogueFwdINS6_IJSA_NS7_ILi512EEESA_EEES9_SC_SE_Li256ELb0ELb1ELb0ELb0EEENS1_30DynamicPersistentTileSchedulerILi256ELi128ELb0ELb1ELb1EEEEEEEEEvNT_6ParamsE)
        /*02fc*/ 	.word	0x00000490


	//----- nvinfo : EIATTR_REGCOUNT
	.align		4
.L_163:
        /*0300*/ 	.byte	0x04, 0x2f
        /*0302*/ 	.short	(.L_165 - .L_164)
	.align		4
.L_164:
        /*0304*/ 	.word	index@(_ZN7cutlass13device_kernelIN5flash11enable_sm90INS1_16FlashAttnFwdSm90INS1_25CollectiveMainloopFwdSm90ILi2EN4cute5tupleIJNS5_1CILi1EEES8_S8_EEENS6_IJNS7_ILi64EEESA_SA_EEELi512ENS_6half_tEfNS_4arch4Sm90ELb0ELb1ELb1ELb0ELb0ELb0ELb0ELb0ELb0ELb1ELb0ELb0EEENS1_21CollectiveEpilogueFwdINS6_IJSA_NS7_ILi512EEESA_EEES9_SC_SE_Li256ELb0ELb1ELb0ELb0EEENS1_30DynamicPersistentTileSchedulerILi256ELi128ELb0ELb1ELb1EEEEEEEEEvNT_6ParamsE)
        /*0308*/ 	.word	0x000000a8


	//----- nvinfo : EIATTR_FRAME_SIZE
	.align		4
.L_165:
        /*030c*/ 	.byte	0x04, 0x11
        /*030e*/ 	.short	(.L_167 - .L_166)
	.align		4
.L_166:
        /*0310*/ 	.word	index@(_ZN7cutlass13device_kernelIN5flash11enable_sm90INS1_16FlashAttnFwdSm90INS1_25CollectiveMainloopFwdSm90ILi2EN4cute5tupleIJNS5_1CILi1EEES8_S8_EEENS6_IJNS7_ILi64EEESA_SA_EEELi512ENS_6half_tEfNS_4arch4Sm90ELb0ELb1ELb1ELb0ELb0ELb0ELb0ELb0ELb0ELb1ELb0ELb0EEENS1_21CollectiveEpilogueFwdINS6_IJSA_NS7_ILi512EEESA_EEES9_SC_SE_Li256ELb0ELb1ELb0ELb0EEENS1_30DynamicPersistentTileSchedulerILi256ELi128ELb0ELb1ELb1EEEEEEEEEvNT_6ParamsE)
        /*0314*/ 	.word	0x00000028


	//----- nvinfo : EIATTR_REGCOUNT
	.align		4
.L_167:
        /*0318*/ 	.byte	0x04, 0x2f
        /*031a*/ 	.short	(.L_169 - .L_168)
	.align		4
.L_168:
        /*031c*/ 	.word	index@(_ZN7cutlass13device_kernelIN5flash11enable_sm90INS1_16FlashAttnFwdSm90INS1_25CollectiveMainloopFwdSm90ILi2EN4cute5tupleIJNS5_1CILi1EEES8_S8_EEENS6_IJNS7_ILi64EEESA_SA_EEELi512ENS_6half_tEfNS_4arch4Sm90ELb0ELb0ELb1ELb1ELb0ELb1ELb1ELb0ELb0ELb1ELb0ELb0EEENS1_21CollectiveEpilogueFwdINS6_IJSA_NS7_ILi512EEESA_EEES9_SC_SE_Li256ELb1ELb1ELb0ELb0EEENS1_36VarlenDynamicPersistentTileSchedulerILi64ELi64ELi256ELi128ELb0ELb1ELb1ELb0ELb1ELb1EEEEEEEEEvNT_6ParamsE)
        /*0320*/ 	.word	0x000000a8


	//----- nvinfo : EIATTR_FRAME_SIZE
	.align		4
.L_169:
        /*0324*/ 	.byte	0x04, 0x11
        /*0326*/ 	.short	(.L_171 - .L_170)
	.align		4
.L_170:
        /*0328*/ 	.word	index@(_ZN7cutlass13device_kernelIN5flash11enable_sm90INS1_16FlashAttnFwdSm90INS1_25CollectiveMainloopFwdSm90ILi2EN4cute5tupleIJNS5_1CILi1EEES8_S8_EEENS6_IJNS7_ILi64EEESA_SA_EEELi512ENS_6half_tEfNS_4arch4Sm90ELb0ELb0ELb1ELb1ELb0ELb1ELb1ELb0ELb0ELb1ELb0ELb0EEENS1_21CollectiveEpilogueFwdINS6_IJSA_NS7_ILi512EEESA_EEES9_SC_SE_Li256ELb1ELb1ELb0ELb0EEENS1_36VarlenDynamicPersistentTileSchedulerILi64ELi64ELi256ELi128ELb0ELb1ELb1ELb0ELb1ELb1EEEEEEEEEvNT_6ParamsE)
        /*032c*/ 	.word	0x00000078


	//----- nvinfo : EIATTR_REGCOUNT
	.align		4
.L_171:
        /*0330*/ 	.byte	0x04, 0x2f
        /*0332*/ 	.short	(.L_173 - .L_172)
	.align		4
.L_172:
        /*0334*/ 	.word	index@(_ZN7cutlass13device_kernelIN5flash11enable_sm90INS1_16FlashAttnFwdSm90INS1_25CollectiveMainloopFwdSm90ILi2EN4cute5tupleIJNS5_1CILi1EEES8_S8_EEENS6_IJNS7_ILi64EEESA_SA_EEELi512ENS_6half_tEfNS_4arch4Sm90ELb0ELb0ELb1ELb1ELb0ELb0ELb1ELb0ELb0ELb1ELb0ELb0EEENS1_21CollectiveEpilogueFwdINS6_IJSA_NS7_ILi512EEESA_EEES9_SC_SE_Li256ELb1ELb1ELb0ELb0EEENS1_36VarlenDynamicPersistentTileSchedulerILi64ELi64ELi256ELi128ELb0ELb1ELb1ELb0ELb1ELb1EEEEEEEEEvNT_6ParamsE)
        /*0338*/ 	.word	0x000000a8


	//----- nvinfo : EIATTR_FRAME_SIZE
	.align		4
.L_173:
        /*033c*/ 	.byte	0x04, 0x11
        /*033e*/ 	.short	(.L_175 - .L_174)
	.align		4
.L_174:
        /*0340*/ 	.word	index@(_ZN7cutlass13device_kernelIN5flash11enable_sm90INS1_16FlashAttnFwdSm90INS1_25CollectiveMainloopFwdSm90ILi2EN4cute5tupleIJNS5_1CILi1EEES8_S8_EEENS6_IJNS7_ILi64EEESA_SA_EEELi512ENS_6half_tEfNS_4arch4Sm90ELb0ELb0ELb1ELb1ELb0ELb0ELb1ELb0ELb0ELb1ELb0ELb0EEENS1_21CollectiveEpilogueFwdINS6_IJSA_NS7_ILi512EEESA_EEES9_SC_SE_Li256ELb1ELb1ELb0ELb0EEENS1_36VarlenDynamicPersistentTileSchedulerILi64ELi64ELi256ELi128ELb0ELb1ELb1ELb0ELb1ELb1EEEEEEEEEvNT_6ParamsE)
        /*0344*/ 	.word	0x00000070


	//----- nvinfo : EIATTR_REGCOUNT
	.align		4
.L_175:
        /*0348*/ 	.byte	0x04, 0x2f
        /*034a*/ 	.short	(.L_177 - .L_176)
	.align		4
.L_176:
        /*034c*/ 	.word	index@(_ZN7cutlass13device_kernelIN5flash11enable_sm90INS1_16FlashAttnFwdSm90INS1_25CollectiveMainloopFwdSm90ILi2EN4cute5tupleIJNS5_1CILi1EEES8_S8_EEENS6_IJNS7_ILi64EEESA_SA_EEELi512ENS_6half_tEfNS_4arch4Sm90ELb0ELb0ELb1ELb1ELb0ELb1ELb0ELb0ELb0ELb1ELb0ELb0EEENS1_21CollectiveEpilogueFwdINS6_IJSA_NS7_ILi512EEESA_EEES9_SC_SE_Li256ELb1ELb1ELb0ELb0EEENS1_36VarlenDynamicPersistentTileSchedulerILi64ELi64ELi256ELi128ELb0ELb1ELb1ELb0ELb1ELb1EEEEEEEEEvNT_6ParamsE)
        /*0350*/ 	.word	0x000000a8


	//----- nvinfo : EIATTR_FRAME_SIZE
	.align		4
.L_177:
        /*0354*/ 	.byte	0x04, 0x11
        /*0356*/ 	.short	(.L_179 - .L_178)
	.align		4
.L_178:
        /*0358*/ 	.word	index@(_ZN7cutlass13device_kernelIN5flash11enable_sm90INS1_16FlashAttnFwdSm90INS1_25CollectiveMainloopFwdSm90ILi2EN4cute5tupleIJNS5_1CILi1EEES8_S8_EEENS6_IJNS7_ILi64EEESA_SA_EEELi512ENS_6half_tEfNS_4arch4Sm90ELb0ELb0ELb1ELb1ELb0ELb1ELb0ELb0ELb0ELb1ELb0ELb0EEENS1_21CollectiveEpilogueFwdINS6_IJSA_NS7_ILi512EEESA_EEES9_SC_SE_Li256ELb1ELb1ELb0ELb0EEENS1_36VarlenDynamicPersistentTileSchedulerILi64ELi64ELi256ELi128ELb0ELb1ELb1ELb0ELb1ELb1EEEEEEEEEvNT_6ParamsE)
        /*035c*/ 	.word	0x00000068


	//----- nvinfo : EIATTR_REGCOUNT
	.align		4
.L_179:
        /*0360*/ 	.byte	0x04, 0x2f
        /*0362*/ 	.short	(.L_181 - .L_180)
	.align		4
.L_180:
        /*0364*/ 	.word	index@(_ZN7cutlass13device_kernelIN5flash11enable_sm90INS1_16FlashAttnFwdSm90INS1_25CollectiveMainloopFwdSm90ILi2EN4cute5tupleIJNS5_1CILi1EEES8_S8_EEENS6_IJNS7_ILi64EEESA_SA_EEELi512ENS_6half_tEfNS_4arch4Sm90ELb0ELb0ELb1ELb1ELb0ELb0ELb0ELb0ELb0ELb1ELb0ELb0EEENS1_21CollectiveEpilogueFwdINS6_IJSA_NS7_ILi512EEESA_EEES9_SC_SE_Li256ELb1ELb1ELb0ELb0EEENS1_36VarlenDynamicPersistentTileSchedulerILi64ELi64ELi256ELi128ELb0ELb1ELb1ELb0ELb1ELb1EEEEEEEEEvNT_6ParamsE)
        /*0368*/ 	.word	0x000000a8


	//----- nvinfo : EIATTR_FRAME_SIZE
	.align		4
.L_181:
        /*036c*/ 	.byte	0x04, 0x11
        /*036e*/ 	.short	(.L_183 - .L_182)
	.align		4
.L_182:
        /*0370*/ 	.word	index@(_ZN7cutlass13device_kernelIN5flash11enable_sm90INS1_16FlashAttnFwdSm90INS1_25CollectiveMainloopFwdSm90ILi2EN4cute5tupleIJNS5_1CILi1EEES8_S8_EEENS6_IJNS7_ILi64EEESA_SA_EEELi512ENS_6half_tEfNS_4arch4Sm90ELb0ELb0ELb1ELb1ELb0ELb0ELb0ELb0ELb0ELb1ELb0ELb0EEENS1_21CollectiveEpilogueFwdINS6_IJSA_NS7_ILi512EEESA_EEES9_SC_SE_Li256ELb1ELb1ELb0ELb0EEENS1_36VarlenDynamicPersistentTileSchedulerILi64ELi64ELi256ELi128ELb0ELb1ELb1ELb0ELb1ELb1EEEEEEEEEvNT_6ParamsE)
        /*0374*/ 	.word	0x00000060


	//----- nvinfo : EIATTR_REGCOUNT
	.align		4
.L_183:
        /*0378*/ 	.byte	0x04, 0x2f
        /*037a*/ 	.short	(.L_185 - .L_184)
	.align		4
.L_184:
        /*037c*/ 	.word	index@(_ZN7cutlass13device_kernelIN5flash11enable_sm90INS1_16FlashAttnFwdSm90INS1_25CollectiveMainloopFwdSm90ILi2EN4cute5tupleIJNS5_1CILi1EEES8_S8_EEENS6_IJNS7_ILi64EEESA_SA_EEELi512ENS_6half_tEfNS_4arch4Sm90ELb0ELb0ELb1ELb0ELb0ELb0ELb1ELb0ELb0ELb1ELb0ELb0EEENS1_21CollectiveEpilogueFwdINS6_IJSA_NS7_ILi512EEESA_EEES9_SC_SE_Li256ELb0ELb1ELb0ELb0EEENS1_29StaticPersistentTileSchedulerILb0EEEEEEEEEvNT_6ParamsE)
        /*0380*/ 	.word	0x000000a8


	//----- nvinfo : EIATTR_FRAME_SIZE
	.align		4
.L_185:
        /*0384*/ 	.byte	0x04, 0x11
        /*0386*/ 	.short	(.L_187 - .L_186)
	.align		4
.L_186:
        /*0388*/ 	.word	index@(_ZN7cutlass13device_kernelIN5flash11enable_sm90INS1_16FlashAttnFwdSm90INS1_25CollectiveMainloopFwdSm90ILi2EN4cute5tupleIJNS5_1CILi1EEES8_S8_EEENS6_IJNS7_ILi64EEESA_SA_EEELi512ENS_6half_tEfNS_4arch4Sm90ELb0ELb0ELb1ELb0ELb0ELb0ELb1ELb0ELb0ELb1ELb0ELb0EEENS1_21CollectiveEpilogueFwdINS6_IJSA_NS7_ILi512EEESA_EEES9_SC_SE_Li256ELb0ELb1ELb0ELb0EEENS1_29StaticPersistentTileSchedulerILb0EEEEEEEEEvNT_6ParamsE)
        /*038c*/ 	.word	0x00000058


	//----- nvinfo : EIATTR_REGCOUNT
	.align		4
.L_187:
        /*0390*/ 	.byte	0x04, 0x2f
        /*0392*/ 	.short	(.L_189 - .L_188)
	.align		4
.L_188:
        /*0394*/ 	.word	index@(_ZN7cutlass13device_kernelIN5flash11enable_sm90INS1_16FlashAttnFwdSm90INS1_25CollectiveMainloopFwdSm90ILi2EN4cute5tupleIJNS5_1CILi1EEES8_S8_EEENS6_IJNS7_ILi64EEESA_SA_EEELi512ENS_6half_tEfNS_4arch4Sm90ELb0ELb0ELb1ELb0ELb0ELb0ELb0ELb0ELb0ELb1ELb0ELb0EEENS1_21CollectiveEpilogueFwdINS6_IJSA_NS7_ILi512EEESA_EEES9_SC_SE_Li256ELb0ELb1ELb0ELb0EEENS1_29StaticPersistentTileSchedulerILb0EEEEEEEEEvNT_6ParamsE)
        /*0398*/ 	.word	0x000000a8


	//----- nvinfo : EIATTR_FRAME_SIZE
	.align		4
.L_189:
        /*039c*/ 	.byte	0x04, 0x11
        /*039e*/ 	.short	(.L_191 - .L_190)
	.align		4
.L_190:
        /*03a0*/ 	.word	index@(_ZN7cutlass13device_kernelIN5flash11enable_sm90INS1_16FlashAttnFwdSm90INS1_25CollectiveMainloopFwdSm90ILi2EN4cute5tupleIJNS5_1CILi1EEES8_S8_EEENS6_IJNS7_ILi64EEESA_SA_EEELi512ENS_6half_tEfNS_4arch4Sm90ELb0ELb0ELb1ELb0ELb0ELb0ELb0ELb0ELb0ELb1ELb0ELb0EEENS1_21CollectiveEpilogueFwdINS6_IJSA_NS7_ILi512EEESA_EEES9_SC_SE_Li256ELb0ELb1ELb0ELb0EEENS1_29StaticPersistentTileSchedulerILb0EEEEEEEEEvNT_6ParamsE)
        /*03a4*/ 	.word	0x00000038


	//----- nvinfo : EIATTR_REGCOUNT
	.align		4
.L_191:
        /*03a8*/ 	.byte	0x04, 0x2f
        /*03aa*/ 	.short	(.L_193 - .L_192)
	.align		4
.L_192:
        /*03ac*/ 	.word	index@(_ZN7cutlass13device_kernelIN5flash11enable_sm90INS1_16FlashAttnFwdSm90INS1_25CollectiveMainloopFwdSm90ILi2EN4cute5tupleIJNS5_1CILi1EEES8_S8_EEENS6_IJNS7_ILi128EEESA_NS7_ILi192EEEEEELi128ENS_6half_tEfNS_4arch4Sm90ELb1ELb0ELb1ELb1ELb0ELb1ELb0ELb1ELb1ELb1ELb0ELb0EEENS1_21CollectiveEpilogueFwdINS6_IJSA_SA_SA_EEES9_SD_SF_Li256ELb1ELb1ELb0ELb0EEENS1_36VarlenDynamicPersistentTileSchedulerILi128ELi128ELi256ELi128ELb0ELb1ELb1ELb1ELb1ELb1EEEEEEEEEvNT_6ParamsE)
        /*03b0*/ 	.word	0x000000a8


	//----- nvinfo : EIATTR_FRAME_SIZE
	.align		4
.L_193:
        /*03b4*/ 	.byte	0x04, 0x11
        /*03b6*/ 	.short	(.L_195 - .L_194)
	.align		4
.L_194:
        /*03b8*/ 	.word	index@(_ZN7cutlass13device_kernelIN5flash11enable_sm90INS1_16FlashAttnFwdSm90INS1_25CollectiveMainloopFwdSm90ILi2EN4cute5tupleIJNS5_1CILi1EEES8_S8_EEENS6_IJNS7_ILi128EEESA_NS7_ILi192EEEEEELi128ENS_6half_tEfNS_4arch4Sm90ELb1ELb0ELb1ELb1ELb0ELb1ELb0ELb1ELb1ELb1ELb0ELb0EEENS1_21CollectiveEpilogueFwdINS6_IJSA_SA_SA_EEES9_SD_SF_Li256ELb1ELb1ELb0ELb0EEENS1_36VarlenDynamicPersistentTileSchedulerILi128ELi128ELi256ELi128ELb0ELb1ELb1ELb1ELb1ELb1EEEEEEEEEvNT_6ParamsE)
        /*03bc*/ 	.word	0x00000078


	//----- nvinfo : EIATTR_REGCOUNT
	.align		4
.L_195:
        /*03c0*/ 	.byte	0x04, 0x2f
        /*03c2*/ 	.short	(.L_197 - .L_196)
	.align		4
.L_196:
        /*03c4*/ 	.word	index@(_ZN7cutlass13device_kernelIN5flash11enable_sm90INS1_16FlashAttnFwdSm90INS1_25CollectiveMainloopFwdSm90ILi2EN4cute5tupleIJNS5_1CILi1EEES8_S8_EEENS6_IJNS7_ILi128EEESA_NS7_ILi192EEEEEELi128ENS_6half_tEfNS_4arch4Sm90ELb1ELb0ELb1ELb1ELb0ELb0ELb0ELb1ELb1ELb1ELb0ELb0EEENS1_21CollectiveEpilogueFwdINS6_IJSA_SA_SA_EEES9_SD_SF_Li256ELb1ELb1ELb0ELb0EEENS1_36VarlenDynamicPersistentTileSchedulerILi128ELi128ELi256ELi128ELb0ELb1ELb1ELb1ELb1ELb1EEEEEEEEEvNT_6ParamsE)
        /*03c8*/ 	.word	0x000000a8


	//----- nvinfo : EIATTR_FRAME_SIZE
	.align		4
.L_197:
        /*03cc*/ 	.byte	0x04, 0x11
        /*03ce*/ 	.short	(.L_199 - .L_198)
	.align		4
.L_198:
        /*03d0*/ 	.word	index@(_ZN7cutlass13device_kernelIN5flash11enable_sm90INS1_16FlashAttnFwdSm90INS1_25CollectiveMainloopFwdSm90ILi2EN4cute5tupleIJNS5_1CILi1EEES8_S8_EEENS6_IJNS7_ILi128EEESA_NS7_ILi192EEEEEELi128ENS_6half_tEfNS_4arch4Sm90ELb1ELb0ELb1ELb1ELb0ELb0ELb0ELb1ELb1ELb1ELb0ELb0EEENS1_21CollectiveEpilogueFwdINS6_IJSA_SA_SA_EEES9_SD_SF_Li256ELb1ELb1ELb0ELb0EEENS1_36VarlenDynamicPersistentTileSchedulerILi128ELi128ELi256ELi128ELb0ELb1ELb1ELb1ELb1ELb1EEEEEEEEEvNT_6ParamsE)
        /*03d4*/ 	.word	0x00000058


	//----- nvinfo : EIATTR_REGCOUNT
	.align		4
.L_199:
        /*03d8*/ 	.byte	0x04, 0x2f
        /*03da*/ 	.short	(.L_201 - .L_200)
	.align		4
.L_200:
        /*03dc*/ 	.word	index@(_ZN7cutlass13device_kernelIN5flash11enable_sm90INS1_16FlashAttnFwdSm90INS1_25CollectiveMainloopFwdSm90ILi2EN4cute5tupleIJNS5_1CILi1EEES8_S8_EEENS6_IJNS7_ILi128EEESA_NS7_ILi192EEEEEELi128ENS_6half_tEfNS_4arch4Sm90ELb1ELb0ELb1ELb0ELb0ELb0ELb0ELb1ELb1ELb1ELb0ELb0EEENS1_21CollectiveEpilogueFwdINS6_IJSA_SA_SA_EEES9_SD_SF_Li256ELb0ELb1ELb0ELb0EEENS1_30DynamicPersistentTileSchedulerILi256ELi128ELb0ELb1ELb1EEEEEEEEEvNT_6ParamsE)
        /*03e0*/ 	.word	0x000000a8


	//----- nvinfo : EIATTR_FRAME_SIZE
	.align		4
.L_201:
        /*03e4*/ 	.byte	0x04, 0x11
        /*03e6*/ 	.short	(.L_203 - .L_202)
	.align		4
.L_202:
        /*03e8*/ 	.word	index@(_ZN7cutlass13device_kernelIN5flash11enable_sm90INS1_16FlashAttnFwdSm90INS1_25CollectiveMainloopFwdSm90ILi2EN4cute5tupleIJNS5_1CILi1EEES8_S8_EEENS6_IJNS7_ILi128EEESA_NS7_ILi192EEEEEELi128ENS_6half_tEfNS_4arch4Sm90ELb1ELb0ELb1ELb0ELb0ELb0ELb0ELb1ELb1ELb1ELb0ELb0EEENS1_21CollectiveEpilogueFwdINS6_IJSA_SA_SA_EEES9_SD_SF_Li256ELb0ELb1ELb0ELb0EEENS1_30DynamicPersistentTileSchedulerILi256ELi128ELb0ELb1ELb1EEEEEEEEEvNT_6ParamsE)
        /*03ec*/ 	.word	0x00000028


	//----- nvinfo : EIATTR_REGCOUNT
	.align		4
.L_203:
        /*03f0*/ 	.byte	0x04, 0x2f
        /*03f2*/ 	.short	(.L_205 - .L_204)
	.align		4
.L_204:
        /*03f4*/ 	.word	index@(_ZN7cutlass13device_kernelIN5flash11enable_sm90INS1_16FlashAttnFwdSm90INS1_25CollectiveMainloopFwdSm90ILi2EN4cute5tupleIJNS5_1CILi1EEES8_S8_EEENS6_IJNS7_ILi128EEENS7_ILi96EEENS7_ILi192EEEEEELi128ENS_6half_tEfNS_4arch4Sm90ELb0ELb1ELb1ELb1ELb0ELb1ELb0ELb1ELb1ELb1ELb0ELb0EEENS1_21CollectiveEpilogueFwdINS6_IJSA_SA_SB_EEES9_SE_SG_Li256ELb1ELb1ELb0ELb0EEENS1_36VarlenDynamicPersistentTileSchedulerILi128ELi96ELi256ELi128ELb0ELb1ELb1ELb1ELb0ELb1EEEEEEEEEvNT_6ParamsE)
        /*03f8*/ 	.word	0x000000a8


	//----- nvinfo : EIATTR_FRAME_SIZE
	.align		4
.L_205:
        /*03fc*/ 	.byte	0x04, 0x11
        /*03fe*/ 	.short	(.L_207 - .L_206)
	.align		4
.L_206:
        /*0400*/ 	.word	index@(_ZN7cutlass13device_kernelIN5flash11enable_sm90INS1_16FlashAttnFwdSm90INS1_25CollectiveMainloopFwdSm90ILi2EN4cute5tupleIJNS5_1CILi1EEES8_S8_EEENS6_IJNS7_ILi128EEENS7_ILi96EEENS7_ILi192EEEEEELi128ENS_6half_tEfNS_4arch4Sm90ELb0ELb1ELb1ELb1ELb0ELb1ELb0ELb1ELb1ELb1ELb0ELb0EEENS1_21CollectiveEpilogueFwdINS6_IJSA_SA_SB_EEES9_SE_SG_Li256ELb1ELb1ELb0ELb0EEENS1_36VarlenDynamicPersistentTileSchedulerILi128ELi96ELi256ELi128ELb0ELb1ELb1ELb1ELb0ELb1EEEEEEEEEvNT_6ParamsE)
        /*0404*/ 	.word	0x00000050


	//----- nvinfo : EIATTR_REGCOUNT
	.align		4
.L_207:
        /*0408*/ 	.byte	0x04, 0x2f
        /*040a*/ 	.short	(.L_209 - .L_208)
	.align		4
.L_208:
        /*040c*/ 	.word	index@(_ZN7cutlass13device_kernelIN5flash11enable_sm90INS1_16FlashAttnFwdSm90INS1_25CollectiveMainloopFwdSm90ILi2EN4cute5tupleIJNS5_1CILi1EEES8_S8_EEENS6_IJNS7_ILi128EEENS7_ILi96EEENS7_ILi192EEEEEELi128ENS_6half_tEfNS_4arch4Sm90ELb0ELb1ELb1ELb1ELb0ELb0ELb0ELb1ELb1ELb1ELb0ELb0EEENS1_21CollectiveEpilogueFwdINS6_IJSA_SA_SB_EEES9_SE_SG_Li256ELb1ELb1ELb0ELb0EEENS1_36VarlenDynamicPersistentTileSchedulerILi128ELi96ELi256ELi128ELb0ELb1ELb1ELb1ELb0ELb1EEEEEEEEEvNT_6ParamsE)
        /*0410*/ 	.word	0x000000a8


	//----- nvinfo : EIATTR_FRAME_SIZE
	.align		4
.L_209:
        /*0414*/ 	.byte	0x04, 0x11
        /*0416*/ 	.short	(.L_211 - .L_210)
	.align		4
.L_210:
        /*0418*/ 	.word	index@(_ZN7cutlass13device_kernelIN5flash11enable_sm90INS1_16FlashAttnFwdSm90INS1_25CollectiveMainloopFwdSm90ILi2EN4cute5tupleIJNS5_1CILi1EEES8_S8_EEENS6_IJNS7_ILi128EEENS7_ILi96EEENS7_ILi192EEEEEELi128ENS_6half_tEfNS_4arch4Sm90ELb0ELb1ELb1ELb1ELb0ELb0ELb0ELb1ELb1ELb1ELb0ELb0EEENS1_21CollectiveEpilogueFwdINS6_IJSA_SA_SB_EEES9_SE_SG_Li256ELb1ELb1ELb0ELb0EEENS1_36VarlenDynamicPersistentTileSchedulerILi128ELi96ELi256ELi128ELb0ELb1ELb1ELb1ELb0ELb1EEEEEEEEEvNT_6ParamsE)
        /*041c*/ 	.word	0x00000050


	//----- nvinfo : EIATTR_REGCOUNT
	.align		4
.L_211:
        /*0420*/ 	.byte	0x04, 0x2f
        /*0422*/ 	.short	(.L_213 - .L_212)
	.align		4
.L_212:
        /*0424*/ 	.word	index@(_ZN7cutlass13device_kernelIN5flash11enable_sm90INS1_16FlashAttnFwdSm90INS1_25CollectiveMainloopFwdSm90ILi2EN4cute5tupleIJNS5_1CILi1EEES8_S8_EEENS6_IJNS7_ILi128EEENS7_ILi96EEENS7_ILi192EEEEEELi128ENS_6half_tEfNS_4arch4Sm90ELb0ELb1ELb1ELb0ELb0ELb0ELb0ELb1ELb1ELb1ELb0ELb0EEENS1_21CollectiveEpilogueFwdINS6_IJSA_SA_SB_EEES9_SE_SG_Li256ELb0ELb1ELb0ELb0EEENS1_30DynamicPersistentTileSchedulerILi256ELi128ELb0ELb1ELb1EEEEEEEEEvNT_6ParamsE)
        /*0428*/ 	.word	0x000000a8


	//----- nvinfo : EIATTR_FRAME_SIZE
	.align		4
.L_213:
        /*042c*/ 	.byte	0x04, 0x11
        /*042e*/ 	.short	(.L_215 - .L_214)
	.align		4
.L_214:
        /*0430*/ 	.word	index@(_ZN7cutlass13device_kernelIN5flash11enable_sm90INS1_16FlashAttnFwdSm90INS1_25CollectiveMainloopFwdSm90ILi2EN4cute5tupleIJNS5_1CILi1EEES8_S8_EEENS6_IJNS7_ILi128EEENS7_ILi96EEENS7_ILi192EEEEEELi128ENS_6half_tEfNS_4arch4Sm90ELb0ELb1ELb1ELb0ELb0ELb0ELb0ELb1ELb1ELb1ELb0ELb0EEENS1_21CollectiveEpilogueFwdINS6_IJSA_SA_SB_EEES9_SE_SG_Li256ELb0ELb1ELb0ELb0EEENS1_30DynamicPersistentTileSchedulerILi256ELi128ELb0ELb1ELb1EEEEEEEEEvNT_6ParamsE)
        /*0434*/ 	.word	0x00000020


	//----- nvinfo : EIATTR_REGCOUNT
	.align		4
.L_215:
        /*0438*/ 	.byte	0x04, 0x2f
        /*043a*/ 	.short	(.L_217 - .L_216)
	.align		4
.L_216:
        /*043c*/ 	.word	index@(_ZN7cutlass13device_kernelIN5flash11enable_sm90INS1_16FlashAttnFwdSm90INS1_25CollectiveMainloopFwdSm90ILi2EN4cute5tupleIJNS5_1CILi1EEES8_S8_EEENS6_IJNS7_ILi128EEESA_NS7_ILi192EEEEEELi128ENS_6half_tEfNS_4arch4Sm90ELb0ELb0ELb1ELb1ELb0ELb1ELb0ELb1ELb1ELb1ELb0ELb0EEENS1_21CollectiveEpilogueFwdINS6_IJSA_SA_SA_EEES9_SD_SF_Li256ELb1ELb1ELb0ELb0EEENS1_36VarlenDynamicPersistentTileSchedulerILi128ELi128ELi256ELi128ELb0ELb1ELb1ELb0ELb1ELb1EEEEEEEEEvNT_6ParamsE)
        /*0440*/ 	.word	0x000000a8


	//----- nvinfo : EIATTR_FRAME_SIZE
	.align		4
.L_217:
        /*0444*/ 	.byte	0x04, 0x11
        /*0446*/ 	.short	(.L_219 - .L_218)
	.align		4
.L_218:
        /*0448*/ 	.word	index@(_ZN7cutlass13device_kernelIN5flash11enable_sm90INS1_16FlashAttnFwdSm90INS1_25CollectiveMainloopFwdSm90ILi2EN4cute5tupleIJNS5_1CILi1EEES8_S8_EEENS6_IJNS7_ILi128EEESA_NS7_ILi192EEEEEELi128ENS_6half_tEfNS_4arch4Sm90ELb0ELb0ELb1ELb1ELb0ELb1ELb0ELb1ELb1ELb1ELb0ELb0EEENS1_21CollectiveEpilogueFwdINS6_IJSA_SA_SA_EEES9_SD_SF_Li256ELb1ELb1ELb0ELb0EEENS1_36VarlenDynamicPersistentTileSchedulerILi128ELi128ELi256ELi128ELb0ELb1ELb1ELb0ELb1ELb1EEEEEEEEEvNT_6ParamsE)
        /*044c*/ 	.word	0x00000090


	//----- nvinfo : EIATTR_REGCOUNT
	.align		4
.L_219:
        /*0450*/ 	.byte	0x04, 0x2f
        /*0452*/ 	.short	(.L_221 - .L_220)
	.align		4
.L_220:
        /*0454*/ 	.word	index@(_ZN7cutlass13device_kernelIN5flash11enable_sm90INS1_16FlashAttnFwdSm90INS1_25CollectiveMainloopFwdSm90ILi2EN4cute5tupleIJNS5_1CILi1EEES8_S8_EEENS6_IJNS7_ILi128EEESA_NS7_ILi192EEEEEELi128ENS_6half_tEfNS_4arch4Sm90ELb0ELb0ELb1ELb1ELb0ELb0ELb0ELb1ELb1ELb1ELb0ELb0EEENS1_21CollectiveEpilogueFwdINS6_IJSA_SA_SA_EEES9_SD_SF_Li256ELb1ELb1ELb0ELb0EEENS1_36VarlenDynamicPersistentTileSchedulerILi128ELi128ELi256ELi128ELb0ELb1ELb1ELb0ELb1ELb1EEEEEEEEEvNT_6ParamsE)
        /*0458*/ 	.word	0x000000a8


	//----- nvinfo : EIATTR_FRAME_SIZE
	.align		4
.L_221:
        /*045c*/ 	.byte	0x04, 0x11
        /*045e*/ 	.short	(.L_223 - .L_222)
	.align		4
.L_222:
        /*0460*/ 	.word	index@(_ZN7cutlass13device_kernelIN5flash11enable_sm90INS1_16FlashAttnFwdSm90INS1_25CollectiveMainloopFwdSm90ILi2EN4cute5tupleIJNS5_1CILi1EEES8_S8_EEENS6_IJNS7_ILi128EEESA_NS7_ILi192EEEEEELi128ENS_6half_tEfNS_4arch4Sm90ELb0ELb0ELb1ELb1ELb0ELb0ELb0ELb1ELb1ELb1ELb0ELb0EEENS1_21CollectiveEpilogueFwdINS6_IJSA_SA_SA_EEES9_SD_SF_Li256ELb1ELb1ELb0ELb0EEENS1_36VarlenDynamicPersistentTileSchedulerILi128ELi128ELi256ELi128ELb0ELb1ELb1ELb0ELb1ELb1EEEEEEEEEvNT_6ParamsE)
        /*0464*/ 	.word	0x00000060


	//----- nvinfo : EIATTR_REGCOUNT
	.align		4
.L_223:
        /*0468*/ 	.byte	0x04, 0x2f
        /*046a*/ 	.short	(.L_225 - .L_224)
	.align		4
.L_224:
        /*046c*/ 	.word	index@(_ZN7cutlass13device_kernelIN5flash11enable_sm90INS1_16FlashAttnFwdSm90INS1_25CollectiveMainloopFwdSm90ILi2EN4cute5tupleIJNS5_1CILi2EEENS7_ILi1EEES9_EEENS6_IJNS7_ILi128EEESB_NS7_ILi192EEEEEELi128ENS_6half_tEfNS_4arch4Sm90ELb0ELb0ELb1ELb0ELb0ELb0ELb0ELb1ELb1ELb1ELb0ELb0EEENS1_21CollectiveEpilogueFwdINS6_IJSB_SB_SB_EEESA_SE_SG_Li256ELb0ELb1ELb0ELb0EEENS1_29StaticPersistentTileSchedulerILb0EEEEEEEEEvNT_6ParamsE)
        /*0470*/ 	.word	0x000000a8


	//----- nvinfo : EIATTR_FRAME_SIZE
	.align		4
.L_225:
        /*0474*/ 	.byte	0x04, 0x11
        /*0476*/ 	.short	(.L_227 - .L_226)
	.align		4
.L_226:
        /*0478*/ 	.word	index@(_ZN7cutlass13device_kernelIN5flash11enable_sm90INS1_16FlashAttnFwdSm90INS1_25CollectiveMainloopFwdSm90ILi2EN4cute5tupleIJNS5_1CILi2EEENS7_ILi1EEES9_EEENS6_IJNS7_ILi128EEESB_NS7_ILi192EEEEEELi128ENS_6half_tEfNS_4arch4Sm90ELb0ELb0ELb1ELb0ELb0ELb0ELb0ELb1ELb1ELb1ELb0ELb0EEENS1_21CollectiveEpilogueFwdINS6_IJSB_SB_SB_EEESA_SE_SG_Li256ELb0ELb1ELb0ELb0EEENS1_29StaticPersistentTileSchedulerILb0EEEEEEEEEvNT_6ParamsE)
        /*047c*/ 	.word	0x00000038


	//----- nvinfo : EIATTR_REGCOUNT
	.align		4
.L_227:
        /*0480*/ 	.byte	0x04, 0x2f
        /*0482*/ 	.short	(.L_229 - .L_228)
	.align		4
.L_228:
        /*0484*/ 	.word	index@(_ZN7cutlass13device_kernelIN5flash11enable_sm90INS1_16FlashAttnFwdSm90INS1_25CollectiveMainloopFwdSm90ILi2EN4cute5tupleIJNS5_1CILi1EEES8_S8_EEENS6_IJNS7_ILi128EEESA_NS7_ILi192EEEEEELi128ENS_6half_tEfNS_4arch4Sm90ELb0ELb0ELb1ELb0ELb0ELb0ELb0ELb1ELb1ELb1ELb0ELb0EEENS1_21CollectiveEpilogueFwdINS6_IJSA_SA_SA_EEES9_SD_SF_Li256ELb0ELb1ELb0ELb0EEENS1_29StaticPersistentTileSchedulerILb0EEEEEEEEEvNT_6ParamsE)
        /*0488*/ 	.word	0x000000a8


	//----- nvinfo : EIATTR_FRAME_SIZE
	.align		4
.L_229:
        /*048c*/ 	.byte	0x04, 0x11
        /*048e*/ 	.short	(.L_231 - .L_230)
	.align		4
.L_230:
        /*0490*/ 	.word	index@(_ZN7cutlass13device_kernelIN5flash11enable_sm90INS1_16FlashAttnFwdSm90INS1_25CollectiveMainloopFwdSm90ILi2EN4cute5tupleIJNS5_1CILi1EEES8_S8_EEENS6_IJNS7_ILi128EEESA_NS7_ILi192EEEEEELi128ENS_6half_tEfNS_4arch4Sm90ELb0ELb0ELb1ELb0ELb0ELb0ELb0ELb1ELb1ELb1ELb0ELb0EEENS1_21CollectiveEpilogueFwdINS6_IJSA_SA_SA_EEES9_SD_SF_Li256ELb0ELb1ELb0ELb0EEENS1_29StaticPersistentTileSchedulerILb0EEEEEEEEEvNT_6ParamsE)
        /*0494*/ 	.word	0x00000038


	//----- nvinfo : EIATTR_MIN_STACK_SIZE
	.align		4
.L_231:
        /*0498*/ 	.byte	0x04, 0x12
        /*049a*/ 	.short	(.L_233 - .L_232)
	.align		4
.L_232:
        /*049c*/ 	.word	index@(_ZN7cutlass13device_kernelIN5flash11enable_sm90INS1_16FlashAttnFwdSm90INS1_25CollectiveMainloopFwdSm90ILi2EN4cute5tupleIJNS5_1CILi1EEES8_S8_EEENS6_IJNS7_ILi128EEESA_NS7_ILi192EEEEEELi128ENS_6half_tEfNS_4arch4Sm90ELb0ELb0ELb1ELb0ELb0ELb0ELb0ELb1ELb1ELb1ELb0ELb0EEENS1_21CollectiveEpilogueFwdINS6_IJSA_SA_SA_EEES9_SD_SF_Li256ELb0ELb1ELb0ELb0EEENS1_29StaticPersistentTileSchedulerILb0EEEEEEEEEvNT_6ParamsE)
        /*04a0*/ 	.word	0x00000038


	//----- nvinfo : EIATTR_MIN_STACK_SIZE
	.align		4
.L_233:
        /*04a4*/ 	.byte	0x04, 0x12
        /*04a6*/ 	.short	(.L_235 - .L_234)
	.align		4
.L_234:
        /*04a8*/ 	.word	index@(_ZN7cutlass13device_kernelIN5flash11enable_sm90INS1_16FlashAttnFwdSm90INS1_25CollectiveMainloopFwdSm90ILi2EN4cute5tupleIJNS5_1CILi2EEENS7_ILi1EEES9_EEENS6_IJNS7_ILi128EEESB_NS7_ILi192EEEEEELi128ENS_6half_tEfNS_4arch4Sm90ELb0ELb0ELb1ELb0ELb0ELb0ELb0ELb1ELb1ELb1ELb0ELb0EEENS1_21CollectiveEpilogueFwdINS6_IJSB_SB_SB_EEESA_SE_SG_Li256ELb0ELb1ELb0ELb0EEENS1_29StaticPersistentTileSchedulerILb0EEEEEEEEEvNT_6ParamsE)
        /*04ac*/ 	.word	0x00000038


	//----- nvinfo : EIATTR_MIN_STACK_SIZE
	.align		4
.L_235:
        /*04b0*/ 	.byte	0x04, 0x12
        /*04b2*/ 	.short	(.L_237 - .L_236)
	.align		4
.L_236:
        /*04b4*/ 	.word	index@(_ZN7cutlass13device_kernelIN5flash11enable_sm90INS1_16FlashAttnFwdSm90INS1_25CollectiveMainloopFwdSm90ILi2EN4cute5tupleIJNS5_1CILi1EEES8_S8_EEENS6_IJNS7_ILi128EEESA_NS7_ILi192EEEEEELi128ENS_6half_tEfNS_4arch4Sm90ELb0ELb0ELb1ELb1ELb0ELb0ELb0ELb1ELb1ELb1ELb0ELb0EEENS1_21CollectiveEpilogueFwdINS6_IJSA_SA_SA_EEES9_SD_SF_Li256ELb1ELb1ELb0ELb0EEENS1_36VarlenDynamicPersistentTileSchedulerILi128ELi128ELi256ELi128ELb0ELb1ELb1ELb0ELb1ELb1EEEEEEEEEvNT_6ParamsE)
        /*04b8*/ 	.word	0x00000060


	//----- nvinfo : EIATTR_MIN_STACK_SIZE
	.align		4
.L_237:
        /*04bc*/ 	.byte	0x04, 0x12
        /*04be*/ 	.short	(.L_239 - .L_238)
	.align		4
.L_238:
        /*04c0*/ 	.word	index@(_ZN7cutlass13device_kernelIN5flash11enable_sm90INS1_16FlashAttnFwdSm90INS1_25CollectiveMainloopFwdSm90ILi2EN4cute5tupleIJNS5_1CILi1EEES8_S8_EEENS6_IJNS7_ILi128EEESA_NS7_ILi192EEEEEELi128ENS_6half_tEfNS_4arch4Sm90ELb0ELb0ELb1ELb1ELb0ELb1ELb0ELb1ELb1ELb1ELb0ELb0EEENS1_21CollectiveEpilogueFwdINS6_IJSA_SA_SA_EEES9_SD_SF_Li256ELb1ELb1ELb0ELb0EEENS1_36VarlenDynamicPersistentTileSchedulerILi128ELi128ELi256ELi128ELb0ELb1ELb1ELb0ELb1ELb1EEEEEEEEEvNT_6ParamsE)
        /*04c4*/ 	.word	0x00000090


	//----- nvinfo : EIATTR_MIN_STACK_SIZE
	.align		4
.L_239:
        /*04c8*/ 	.byte	0x04, 0x12
        /*04ca*/ 	.short	(.L_241 - .L_240)
	.align		4
.L_240:
        /*04cc*/ 	.word	index@(_ZN7cutlass13device_kernelIN5flash11enable_sm90INS1_16FlashAttnFwdSm90INS1_25CollectiveMainloopFwdSm90ILi2EN4cute5tupleIJNS5_1CILi1EEES8_S8_EEENS6_IJNS7_ILi128EEENS7_ILi96EEENS7_ILi192EEEEEELi128ENS_6half_tEfNS_4arch4Sm90ELb0ELb1ELb1ELb0ELb0ELb0ELb0ELb1ELb1ELb1ELb0ELb0EEENS1_21CollectiveEpilogueFwdINS6_IJSA_SA_SB_EEES9_SE_SG_Li256ELb0ELb1ELb0ELb0EEENS1_30DynamicPersistentTileSchedulerILi256ELi128ELb0ELb1ELb1EEEEEEEEEvNT_6ParamsE)
        /*04d0*/ 	.word	0x00000020


	//----- nvinfo : EIATTR_MIN_STACK_SIZE
	.align		4
.L_241:
        /*04d4*/ 	.byte	0x04, 0x12
        /*04d6*/ 	.short	(.L_243 - .L_242)
	.align		4
.L_242:
        /*04d8*/ 	.word	index@(_ZN7cutlass13device_kernelIN5flash11enable_sm90INS1_16FlashAttnFwdSm90INS1_25CollectiveMainloopFwdSm90ILi2EN4cute5tupleIJNS5_1CILi1EEES8_S8_EEENS6_IJNS7_ILi128EEENS7_ILi96EEENS7_ILi192EEEEEELi128ENS_6half_tEfNS_4arch4Sm90ELb0ELb1ELb1ELb1ELb0ELb0ELb0ELb1ELb1ELb1ELb0ELb0EEENS1_21CollectiveEpilogueFwdINS6_IJSA_SA_SB_EEES9_SE_SG_Li256ELb1ELb1ELb0ELb0EEENS1_36VarlenDynamicPersistentTileSchedulerILi128ELi96ELi256ELi128ELb0ELb1ELb1ELb1ELb0ELb1EEEEEEEEEvNT_6ParamsE)
        /*04dc*/ 	.word	0x00000050


	//----- nvinfo : EIATTR_MIN_STACK_SIZE
	.align		4
.L_243:
        /*04e0*/ 	.byte	0x04, 0x12
        /*04e2*/ 	.short	(.L_245 - .L_244)
	.align		4
.L_244:
        /*04e4*/ 	.word	index@(_ZN7cutlass13device_kernelIN5flash11enable_sm90INS1_16FlashAttnFwdSm90INS1_25CollectiveMainloopFwdSm90ILi2EN4cute5tupleIJNS5_1CILi1EEES8_S8_EEENS6_IJNS7_ILi128EEENS7_ILi96EEENS7_ILi192EEEEEELi128ENS_6half_tEfNS_4arch4Sm90ELb0ELb1ELb1ELb1ELb0ELb1ELb0ELb1ELb1ELb1ELb0ELb0EEENS1_21CollectiveEpilogueFwdINS6_IJSA_SA_SB_EEES9_SE_SG_Li256ELb1ELb1ELb0ELb0EEENS1_36VarlenDynamicPersistentTileSchedulerILi128ELi96ELi256ELi128ELb0ELb1ELb1ELb1ELb0ELb1EEEEEEEEEvNT_6ParamsE)
        /*04e8*/ 	.word	0x00000050


	//----- nvinfo : EIATTR_MIN_STACK_SIZE
	.align		4
.L_245:
        /*04ec*/ 	.byte	0x04, 0x12
        /*04ee*/ 	.short	(.L_247 - .L_246)
	.align		4
.L_246:
        /*04f0*/ 	.word	index@(_ZN7cutlass13device_kernelIN5flash11enable_sm90INS1_16FlashAttnFwdSm90INS1_25CollectiveMainloopFwdSm90ILi2EN4cute5tupleIJNS5_1CILi1EEES8_S8_EEENS6_IJNS7_ILi128EEESA_NS7_ILi192EEEEEELi128ENS_6half_tEfNS_4arch4Sm90ELb1ELb0ELb1ELb0ELb0ELb0ELb0ELb1ELb1ELb1ELb0ELb0EEENS1_21CollectiveEpilogueFwdINS6_IJSA_SA_SA_EEES9_SD_SF_Li256ELb0ELb1ELb0ELb0EEENS1_30DynamicPersistentTileSchedulerILi256ELi128ELb0ELb1ELb1EEEEEEEEEvNT_6ParamsE)
        /*04f4*/ 	.word	0x00000028


	//----- nvinfo : EIATTR_MIN_STACK_SIZE
	.align		4
.L_247:
        /*04f8*/ 	.byte	0x04, 0x12
        /*04fa*/ 	.short	(.L_249 - .L_248)
	.align		4
.L_248:
        /*04fc*/ 	.word	index@(_ZN7cutlass13device_kernelIN5flash11enable_sm90INS1_16FlashAttnFwdSm90INS1_25CollectiveMainloopFwdSm90ILi2EN4cute5tupleIJNS5_1CILi1EEES8_S8_EEENS6_IJNS7_ILi128EEESA_NS7_ILi192EEEEEELi128ENS_6half_tEfNS_4arch4Sm90ELb1ELb0ELb1ELb1ELb0ELb0ELb0ELb1ELb1ELb1ELb0ELb0EEENS1_21CollectiveEpilogueFwdINS6_IJSA_SA_SA_EEES9_SD_SF_Li256ELb1ELb1ELb0ELb0EEENS1_36VarlenDynamicPersistentTileSchedulerILi128ELi128ELi256ELi128ELb0ELb1ELb1ELb1ELb1ELb1EEEEEEEEEvNT_6ParamsE)
        /*0500*/ 	.word	0x00000058


	//----- nvinfo : EIATTR_MIN_STACK_SIZE
	.align		4
.L_249:
        /*0504*/ 	.byte	0x04, 0x12
        /*0506*/ 	.short	(.L_251 - .L_250)
	.align		4
.L_250:
        /*0508*/ 	.word	index@(_ZN7cutlass13device_kernelIN5flash11enable_sm90INS1_16FlashAttnFwdSm90INS1_25CollectiveMainloopFwdSm90ILi2EN4cute5tupleIJNS5_1CILi1EEES8_S8_EEENS6_IJNS7_ILi128EEESA_NS7_ILi192EEEEEELi128ENS_6half_tEfNS_4arch4Sm90ELb1ELb0ELb1ELb1ELb0ELb1ELb0ELb1ELb1ELb1ELb0ELb0EEENS1_21CollectiveEpilogueFwdINS6_IJSA_SA_SA_EEES9_SD_SF_Li256ELb1ELb1ELb0ELb0EEENS1_36VarlenDynamicPersistentTileSchedulerILi128ELi128ELi256ELi128ELb0ELb1ELb1ELb1ELb1ELb1EEEEEEEEEvNT_6ParamsE)
        /*050c*/ 	.word	0x00000078


	//----- nvinfo : EIATTR_MIN_STACK_SIZE
	.align		4
.L_251:
        /*0510*/ 	.byte	0x04, 0x12
        /*0512*/ 	.short	(.L_253 - .L_252)
	.align		4
.L_252:
        /*0514*/ 	.word	index@(_ZN7cutlass13device_kernelIN5flash11enable_sm90INS1_16FlashAttnFwdSm90INS1_25CollectiveMainloopFwdSm90ILi2EN4cute5tupleIJNS5_1CILi1EEES8_S8_EEENS6_IJNS7_ILi64EEESA_SA_EEELi512ENS_6half_tEfNS_4arch4Sm90ELb0ELb0ELb1ELb0ELb0ELb0ELb0ELb0ELb0ELb1ELb0ELb0EEENS1_21CollectiveEpilogueFwdINS6_IJSA_NS7_ILi512EEESA_EEES9_SC_SE_Li256ELb0ELb1ELb0ELb0EEENS1_29StaticPersistentTileSchedulerILb0EEEEEEEEEvNT_6ParamsE)
        /*0518*/ 	.word	0x00000038


	//----- nvinfo : EIATTR_MIN_STACK_SIZE
	.align		4
.L_253:
        /*051c*/ 	.byte	0x04, 0x12
        /*051e*/ 	.short	(.L_255 - .L_254)
	.align		4
.L_254:
        /*0520*/ 	.word	index@(_ZN7cutlass13device_kernelIN5flash11enable_sm90INS1_16FlashAttnFwdSm90INS1_25CollectiveMainloopFwdSm90ILi2EN4cute5tupleIJNS5_1CILi1EEES8_S8_EEENS6_IJNS7_ILi64EEESA_SA_EEELi512ENS_6half_tEfNS_4arch4Sm90ELb0ELb0ELb1ELb0ELb0ELb0ELb1ELb0ELb0ELb1ELb0ELb0EEENS1_21CollectiveEpilogueFwdINS6_IJSA_NS7_ILi512EEESA_EEES9_SC_SE_Li256ELb0ELb1ELb0ELb0EEENS1_29StaticPersistentTileSchedulerILb0EEEEEEEEEvNT_6ParamsE)
        /*0524*/ 	.word	0x00000058


	//----- nvinfo : EIATTR_MIN_STACK_SIZE
	.align		4
.L_255:
        /*0528*/ 	.byte	0x04, 0x12
        /*052a*/ 	.short	(.L_257 - .L_256)
	.align		4
.L_256:
        /*052c*/ 	.word	index@(_ZN7cutlass13device_kernelIN5flash11enable_sm90INS1_16FlashAttnFwdSm90INS1_25CollectiveMainloopFwdSm90ILi2EN4cute5tupleIJNS5_1CILi1EEES8_S8_EEENS6_IJNS7_ILi64EEESA_SA_EEELi512ENS_6half_tEfNS_4arch4Sm90ELb0ELb0ELb1ELb1ELb0ELb0ELb0ELb0ELb0ELb1ELb0ELb0EEENS1_21CollectiveEpilogueFwdINS6_IJSA_NS7_ILi512EEESA_EEES9_SC_SE_Li256ELb1ELb1ELb0ELb0EEENS1_36VarlenDynamicPersistentTileSchedulerILi64ELi64ELi256ELi128ELb0ELb1ELb1ELb0ELb1ELb1EEEEEEEEEvNT_6ParamsE)
        /*0530*/ 	.word	0x00000060


	//----- nvinfo : EIATTR_MIN_STACK_SIZE
	.align		4
.L_257:
        /*0534*/ 	.byte	0x04, 0x12
        /*0536*/ 	.short	(.L_259 - .L_258)
	.align		4
.L_258:
        /*0538*/ 	.word	index@(_ZN7cutlass13device_kernelIN5flash11enable_sm90INS1_16FlashAttnFwdSm90INS1_25CollectiveMainloopFwdSm90ILi2EN4cute5tupleIJNS5_1CILi1EEES8_S8_EEENS6_IJNS7_ILi64EEESA_SA_EEELi512ENS_6half_tEfNS_4arch4Sm90ELb0ELb0ELb1ELb1ELb0ELb1ELb0ELb0ELb0ELb1ELb0ELb0EEENS1_21CollectiveEpilogueFwdINS6_IJSA_NS7_ILi512EEESA_EEES9_SC_SE_Li256ELb1ELb1ELb0ELb0EEENS1_36VarlenDynamicPersistentTileSchedulerILi64ELi64ELi256ELi128ELb0ELb1ELb1ELb0ELb1ELb1EEEEEEEEEvNT_6ParamsE)
        /*053c*/ 	.word	0x00000068


	//----- nvinfo : EIATTR_MIN_STACK_SIZE
	.align		4
.L_259:
        /*0540*/ 	.byte	0x04, 0x12
        /*0542*/ 	.short	(.L_261 - .L_260)
	.align		4
.L_260:
        /*0544*/ 	.word	index@(_ZN7cutlass13device_kernelIN5flash11enable_sm90INS1_16FlashAttnFwdSm90INS1_25CollectiveMainloopFwdSm90ILi2EN4cute5tupleIJNS5_1CILi1EEES8_S8_EEENS6_IJNS7_ILi64EEESA_SA_EEELi512ENS_6half_tEfNS_4arch4Sm90ELb0ELb0ELb1ELb1ELb0ELb0ELb1ELb0ELb0ELb1ELb0ELb0EEENS1_21CollectiveEpilogueFwdINS6_IJSA_NS7_ILi512EEESA_EEES9_SC_SE_Li256ELb1ELb1ELb0ELb0EEENS1_36VarlenDynamicPersistentTileSchedulerILi64ELi64ELi256ELi128ELb0ELb1ELb1ELb0ELb1ELb1EEEEEEEEEvNT_6ParamsE)
        /*0548*/ 	.word	0x00000070


	//----- nvinfo : EIATTR_MIN_STACK_SIZE
	.align		4
.L_261:
        /*054c*/ 	.byte	0x04, 0x12
        /*054e*/ 	.short	(.L_263 - .L_262)
	.align		4
.L_262:
        /*0550*/ 	.word	index@(_ZN7cutlass13device_kernelIN5flash11enable_sm90INS1_16FlashAttnFwdSm90INS1_25CollectiveMainloopFwdSm90ILi2EN4cute5tupleIJNS5_1CILi1EEES8_S8_EEENS6_IJNS7_ILi64EEESA_SA_EEELi512ENS_6half_tEfNS_4arch4Sm90ELb0ELb0ELb1ELb1ELb0ELb1ELb1ELb0ELb0ELb1ELb0ELb0EEENS1_21CollectiveEpilogueFwdINS6_IJSA_NS7_ILi512EEESA_EEES9_SC_SE_Li256ELb1ELb1ELb0ELb0EEENS1_36VarlenDynamicPersistentTileSchedulerILi64ELi64ELi256ELi128ELb0ELb1ELb1ELb0ELb1ELb1EEEEEEEEEvNT_6ParamsE)
        /*0554*/ 	.word	0x00000078


	//----- nvinfo : EIATTR_MIN_STACK_SIZE
	.align		4
.L_263:
        /*0558*/ 	.byte	0x04, 0x12
        /*055a*/ 	.short	(.L_265 - .L_264)
	.align		4
.L_264:
        /*055c*/ 	.word	index@(_ZN7cutlass13device_kernelIN5flash11enable_sm90INS1_16FlashAttnFwdSm90INS1_25CollectiveMainloopFwdSm90ILi2EN4cute5tupleIJNS5_1CILi1EEES8_S8_EEENS6_IJNS7_ILi64EEESA_SA_EEELi512ENS_6half_tEfNS_4arch4Sm90ELb0ELb1ELb1ELb0ELb0ELb0ELb0ELb0ELb0ELb1ELb0ELb0EEENS1_21CollectiveEpilogueFwdINS6_IJSA_NS7_ILi512EEESA_EEES9_SC_SE_Li256ELb0ELb1ELb0ELb0EEENS1_30DynamicPersistentTileSchedulerILi256ELi128ELb0ELb1ELb1EEEEEEEEEvNT_6ParamsE)
        /*0560*/ 	.word	0x00000028


	//----- nvinfo : EIATTR_MIN_STACK_SIZE
	.align		4
.L_265:
        /*0564*/ 	.byte	0x04, 0x12
        /*0566*/ 	.short	(.L_267 - .L_266)
	.align		4
.L_266:
        /*0568*/ 	.word	index@(_ZN7cutlass13device_kernelIN5flash11enable_sm90INS1_16FlashAttnFwdSm90INS1_25CollectiveMainloopFwdSm90ILi2EN4cute5tupleIJNS5_1CILi1EEES8_S8_EEENS6_IJNS7_ILi64EEESA_SA_EEELi512ENS_6half_tEfNS_4arch4Sm90ELb0ELb1ELb1ELb0ELb0ELb0ELb1ELb0ELb0ELb1ELb0ELb0EEENS1_21CollectiveEpilogueFwdINS6_IJSA_NS7_ILi512EEESA_EEES9_SC_SE_Li256ELb0ELb1ELb0ELb0EEENS1_30DynamicPersistentTileSchedulerILi256ELi128ELb0ELb1ELb1EEEEEEEEEvNT_6ParamsE)
        /*056c*/ 	.word	0x00000490


	//----- nvinfo : EIATTR_MIN_STACK_SIZE
	.align		4
.L_267:
        /*0570*/ 	.byte	0x04, 0x12
        /*0572*/ 	.short	(.L_269 - .L_268)
	.align		4
.L_268:
        /*0574*/ 	.word	index@(_ZN7cutlass13device_kernelIN5flash11enable_sm90INS1_16FlashAttnFwdSm90INS1_25CollectiveMainloopFwdSm90ILi2EN4cute5tupleIJNS5_1CILi1EEES8_S8_EEENS6_IJNS7_ILi64EEESA_SA_EEELi512ENS_6half_tEfNS_4arch4Sm90ELb0ELb1ELb1ELb1ELb0ELb0ELb0ELb0ELb0ELb1ELb0ELb0EEENS1_21CollectiveEpilogueFwdINS6_IJSA_NS7_ILi512EEESA_EEES9_SC_SE_Li256ELb1ELb1ELb0ELb0EEENS1_36VarlenDynamicPersistentTileSchedulerILi64ELi64ELi256ELi128ELb0ELb1ELb1ELb1ELb0ELb1EEEEEEEEEvNT_6ParamsE)
        /*0578*/ 	.word	0x00000048


	//----- nvinfo : EIATTR_MIN_STACK_SIZE
	.align		4
.L_269:
        /*057c*/ 	.byte	0x04, 0x12
        /*057e*/ 	.short	(.L_271 - .L_270)
	.align		4
.L_270:
        /*0580*/ 	.word	index@(_ZN7cutlass13device_kernelIN5flash11enable_sm90INS1_16FlashAttnFwdSm90INS1_25CollectiveMainloopFwdSm90ILi2EN4cute5tupleIJNS5_1CILi1EEES8_S8_EEENS6_IJNS7_ILi64EEESA_SA_EEELi512ENS_6half_tEfNS_4arch4Sm90ELb0ELb1ELb1ELb1ELb0ELb1ELb0ELb0ELb0ELb1ELb0ELb0EEENS1_21CollectiveEpilogueFwdINS6_IJSA_NS7_ILi512EEESA_EEES9_SC_SE_Li256ELb1ELb1ELb0ELb0EEENS1_36VarlenDynamicPersistentTileSchedulerILi64ELi64ELi256ELi128ELb0ELb1ELb1ELb1ELb0ELb1EEEEEEEEEvNT_6ParamsE)
        /*0584*/ 	.word	0x00000050


	//----- nvinfo : EIATTR_MIN_STACK_SIZE
	.align		4
.L_271:
        /*0588*/ 	.byte	0x04, 0x12
        /*058a*/ 	.short	(.L_273 - .L_272)
	.align		4
.L_272:
        /*058c*/ 	.word	index@(_ZN7cutlass13device_kernelIN5flash11enable_sm90INS1_16FlashAttnFwdSm90INS1_25CollectiveMainloopFwdSm90ILi2EN4cute5tupleIJNS5_1CILi1EEES8_S8_EEENS6_IJNS7_ILi64EEESA_SA_EEELi512ENS_6half_tEfNS_4arch4Sm90ELb0ELb1ELb1ELb1ELb0ELb0ELb1ELb0ELb0ELb1ELb0ELb0EEENS1_21CollectiveEpilogueFwdINS6_IJSA_NS7_ILi512EEESA_EEES9_SC_SE_Li256ELb1ELb1ELb0ELb0EEENS1_36VarlenDynamicPersistentTileSchedulerILi64ELi64ELi256ELi128ELb0ELb1ELb1ELb1ELb0ELb1EEEEEEEEEvNT_6ParamsE)
        /*0590*/ 	.word	0x000004b0


	//----- nvinfo : EIATTR_MIN_STACK_SIZE
	.align		4
.L_273:
        /*0594*/ 	.byte	0x04, 0x12
        /*0596*/ 	.short	(.L_275 - .L_274)
	.align		4
.L_274:
        /*0598*/ 	.word	index@(_ZN7cutlass13device_kernelIN5flash11enable_sm90INS1_16FlashAttnFwdSm90INS1_25CollectiveMainloopFwdSm90ILi2EN4cute5tupleIJNS5_1CILi1EEES8_S8_EEENS6_IJNS7_ILi64EEESA_SA_EEELi512ENS_6half_tEfNS_4arch4Sm90ELb0ELb1ELb1ELb1ELb0ELb1ELb1ELb0ELb0ELb1ELb0ELb0EEENS1_21CollectiveEpilogueFwdINS6_IJSA_NS7_ILi512EEESA_EEES9_SC_SE_Li256ELb1ELb1ELb0ELb0EEENS1_36VarlenDynamicPersistentTileSchedulerILi64ELi64ELi256ELi128ELb0ELb1ELb1ELb1ELb0ELb1EEEEEEEEEvNT_6ParamsE)
        /*059c*/ 	.word	0x000004b0


	//----- nvinfo : EIATTR_MIN_STACK_SIZE
	.align		4
.L_275:
        /*05a0*/ 	.byte	0x04, 0x12
        /*05a2*/ 	.short	(.L_277 - .L_276)
	.align		4
.L_276:
        /*05a4*/ 	.word	index@(_ZN7cutlass13device_kernelIN5flash11enable_sm90INS1_16FlashAttnFwdSm90INS1_25CollectiveMainloopFwdSm90ILi2EN4cute5tupleIJNS5_1CILi1EEES8_S8_EEENS6_IJNS7_ILi64EEESA_SA_EEELi512ENS_6half_tEfNS_4arch4Sm90ELb1ELb0ELb1ELb0ELb0ELb0ELb0ELb0ELb0ELb1ELb0ELb0EEENS1_21CollectiveEpilogueFwdINS6_IJSA_NS7_ILi512EEESA_EEES9_SC_SE_Li256ELb0ELb1ELb0ELb0EEENS1_30DynamicPersistentTileSchedulerILi256ELi128ELb0ELb1ELb1EEEEEEEEEvNT_6ParamsE)
        /*05a8*/ 	.word	0x00000028


	//----- nvinfo : EIATTR_MIN_STACK_SIZE
	.align		4
.L_277:
        /*05ac*/ 	.byte	0x04, 0x12
        /*05ae*/ 	.short	(.L_279 - .L_278)
	.align		4
.L_278:
        /*05b0*/ 	.word	index@(_ZN7cutlass13device_kernelIN5flash11enable_sm90INS1_16FlashAttnFwdSm90INS1_25CollectiveMainloopFwdSm90ILi2EN4cute5tupleIJNS5_1CILi1EEES8_S8_EEENS6_IJNS7_ILi64EEESA_SA_EEELi512ENS_6half_tEfNS_4arch4Sm90ELb1ELb0ELb1ELb0ELb0ELb0ELb1ELb0ELb0ELb1ELb0ELb0EEENS1_21CollectiveEpilogueFwdINS6_IJSA_NS7_ILi512EEESA_EEES9_SC_SE_Li256ELb0ELb1ELb0ELb0EEENS1_30DynamicPersistentTileSchedulerILi256ELi128ELb0ELb1ELb1EEEEEEEEEvNT_6ParamsE)
        /*05b4*/ 	.word	0x00000048


	//----- nvinfo : EIATTR_MIN_STACK_SIZE
	.align		4
.L_279:
        /*05b8*/ 	.byte	0x04, 0x12
        /*05ba*/ 	.short	(.L_281 - .L_280)
	.align		4
.L_280:
        /*05bc*/ 	.word	index@(_ZN7cutlass13device_kernelIN5flash11enable_sm90INS1_16FlashAttnFwdSm90INS1_25CollectiveMainloopFwdSm90ILi2EN4cute5tupleIJNS5_1CILi1EEES8_S8_EEENS6_IJNS7_ILi64EEESA_SA_EEELi512ENS_6half_tEfNS_4arch4Sm90ELb1ELb0ELb1ELb1ELb0ELb0ELb0ELb0ELb0ELb1ELb0ELb0EEENS1_21CollectiveEpilogueFwdINS6_IJSA_NS7_ILi512EEESA_EEES9_SC_SE_Li256ELb1ELb1ELb0ELb0EEENS1_36VarlenDynamicPersistentTileSchedulerILi64ELi64ELi256ELi128ELb0ELb1ELb1ELb1ELb1ELb1EEEEEEEEEvNT_6ParamsE)
        /*05c0*/ 	.word	0x00000058


	//----- nvinfo : EIATTR_MIN_STACK_SIZE
	.align		4
.L_281:
        /*05c4*/ 	.byte	0x04, 0x12
        /*05c6*/ 	.short	(.L_283 - .L_282)
	.align		4
.L_282:
        /*05c8*/ 	.word	index@(_ZN7cutlass13device_kernelIN5flash11enable_sm90INS1_16FlashAttnFwdSm90INS1_25CollectiveMainloopFwdSm90ILi2EN4cute5tupleIJNS5_1CILi1EEES8_S8_EEENS6_IJNS7_ILi64EEESA_SA_EEELi512ENS_6half_tEfNS_4arch4Sm90ELb1ELb0ELb1ELb1ELb0ELb1ELb0ELb0ELb0ELb1ELb0ELb0EEENS1_21CollectiveEpilogueFwdINS6_IJSA_NS7_ILi512EEESA_EEES9_SC_SE_Li256ELb1ELb1ELb0ELb0EEENS1_36VarlenDynamicPersistentTileSchedulerILi64ELi64ELi256ELi128ELb0ELb1ELb1ELb1ELb1ELb1EEEEEEEEEvNT_6ParamsE)
        /*05cc*/ 	.word	0x00000060


	//----- nvinfo : EIATTR_MIN_STACK_SIZE
	.align		4
.L_283:
        /*05d0*/ 	.byte	0x04, 0x12
        /*05d2*/ 	.short	(.L_285 - .L_284)
	.align		4
.L_284:
        /*05d4*/ 	.word	index@(_ZN7cutlass13device_kernelIN5flash11enable_sm90INS1_16FlashAttnFwdSm90INS1_25CollectiveMainloopFwdSm90ILi2EN4cute5tupleIJNS5_1CILi1EEES8_S8_EEENS6_IJNS7_ILi64EEESA_SA_EEELi512ENS_6half_tEfNS_4arch4Sm90ELb1ELb0ELb1ELb1ELb0ELb0ELb1ELb0ELb0ELb1ELb0ELb0EEENS1_21CollectiveEpilogueFwdINS6_IJSA_NS7_ILi512EEESA_EEES9_SC_SE_Li256ELb1ELb1ELb0ELb0EEENS1_36VarlenDynamicPersistentTileSchedulerILi64ELi64ELi256ELi128ELb0ELb1ELb1ELb1ELb1ELb1EEEEEEEEEvNT_6ParamsE)
        /*05d8*/ 	.word	0x00000068


	//----- nvinfo : EIATTR_MIN_STACK_SIZE
	.align		4
.L_285:
        /*05dc*/ 	.byte	0x04, 0x12
        /*05de*/ 	.short	(.L_287 - .L_286)
	.align		4
.L_286:
        /*05e0*/ 	.word	index@(_ZN7cutlass13device_kernelIN5flash11enable_sm90INS1_16FlashAttnFwdSm90INS1_25CollectiveMainloopFwdSm90ILi2EN4cute5tupleIJNS5_1CILi1EEES8_S8_EEENS6_IJNS7_ILi64EEESA_SA_EEELi512ENS_6half_tEfNS_4arch4Sm90ELb1ELb0ELb1ELb1ELb0ELb1ELb1ELb0ELb0ELb1ELb0ELb0EEENS1_21CollectiveEpilogueFwdINS6_IJSA_NS7_ILi512EEESA_EEES9_SC_SE_Li256ELb1ELb1ELb0ELb0EEENS1_36VarlenDynamicPersistentTileSchedulerILi64ELi64ELi256ELi128ELb0ELb1ELb1ELb1ELb1ELb1EEEEEEEEEvNT_6ParamsE)
        /*05e4*/ 	.word	0x00000070


	//----- nvinfo : EIATTR_MIN_STACK_SIZE
	.align		4
.L_287:
        /*05e8*/ 	.byte	0x04, 0x12
        /*05ea*/ 	.short	(.L_289 - .L_288)
	.align		4
.L_288:
        /*05ec*/ 	.word	index@(_ZN7cutlass13device_kernelIN5flash11enable_sm90INS1_16FlashAttnFwdSm90INS1_25CollectiveMainloopFwdSm90ILi2EN4cute5tupleIJNS5_1CILi1EEES8_S8_EEENS6_IJNS7_ILi128EEENS7_ILi96EEENS7_ILi64EEEEEELi256ENS_6half_tEfNS_4arch4Sm90ELb0ELb0ELb1ELb0ELb0ELb0ELb0ELb1ELb0ELb1ELb0ELb0EEENS1_21CollectiveEpilogueFwdINS6_IJSA_NS7_ILi256EEESB_EEES9_SE_SG_Li256ELb0ELb1ELb0ELb0EEENS1_29StaticPersistentTileSchedulerILb0EEEEEEEEEvNT_6ParamsE)
        /*05f0*/ 	.word	0x00000038


	//----- nvinfo : EIATTR_MIN_STACK_SIZE
	.align		4
.L_289:
        /*05f4*/ 	.byte	0x04, 0x12
        /*05f6*/ 	.short	(.L_291 - .L_290)
	.align		4
.L_290:
        /*05f8*/ 	.word	index@(_ZN7cutlass13device_kernelIN5flash11enable_sm90INS1_16FlashAttnFwdSm90INS1_25CollectiveMainloopFwdSm90ILi2EN4cute5tupleIJNS5_1CILi1EEES8_S8_EEENS6_IJNS7_ILi128EEENS7_ILi96EEENS7_ILi64EEEEEELi256ENS_6half_tEfNS_4arch4Sm90ELb0ELb0ELb1ELb0ELb0ELb0ELb1ELb1ELb0ELb1ELb0ELb0EEENS1_21CollectiveEpilogueFwdINS6_IJSA_NS7_ILi256EEESB_EEES9_SE_SG_Li256ELb0ELb1ELb0ELb0EEENS1_29StaticPersistentTileSchedulerILb0EEEEEEEEEvNT_6ParamsE)
        /*05fc*/ 	.word	0x00000068


	//----- nvinfo : EIATTR_MIN_STACK_SIZE
	.align		4
.L_291:
        /*0600*/ 	.byte	0x04, 0x12
        /*0602*/ 	.short	(.L_293 - .L_292)
	.align		4
.L_292:
        /*0604*/ 	.word	index@(_ZN7cutlass13device_kernelIN5flash11enable_sm90INS1_16FlashAttnFwdSm90INS1_25CollectiveMainloopFwdSm90ILi2EN4cute5tupleIJNS5_1CILi1EEES8_S8_EEENS6_IJNS7_ILi128EEENS7_ILi96EEENS7_ILi64EEEEEELi256ENS_6half_tEfNS_4arch4Sm90ELb0ELb0ELb1ELb1ELb0ELb0ELb0ELb1ELb0ELb1ELb0ELb0EEENS1_21CollectiveEpilogueFwdINS6_IJSA_NS7_ILi256EEESB_EEES9_SE_SG_Li256ELb1ELb1ELb0ELb0EEENS1_36VarlenDynamicPersistentTileSchedulerILi128ELi96ELi256ELi128ELb0ELb1ELb1ELb0ELb1ELb1EEEEEEEEEvNT_6ParamsE)
        /*0608*/ 	.word	0x00000060


	//----- nvinfo : EIATTR_MIN_STACK_SIZE
	.align		4
.L_293:
        /*060c*/ 	.byte	0x04, 0x12
        /*060e*/ 	.short	(.L_295 - .L_294)
	.align		4
.L_294:
        /*0610*/ 	.word	index@(_ZN7cutlass13device_kernelIN5flash11enable_sm90INS1_16FlashAttnFwdSm90INS1_25CollectiveMainloopFwdSm90ILi2EN4cute5tupleIJNS5_1CILi1EEES8_S8_EEENS6_IJNS7_ILi128EEENS7_ILi96EEENS7_ILi64EEEEEELi256ENS_6half_tEfNS_4arch4Sm90ELb0ELb0ELb1ELb1ELb0ELb1ELb0ELb1ELb0ELb1ELb0ELb0EEENS1_21CollectiveEpilogueFwdINS6_IJSA_NS7_ILi256EEESB_EEES9_SE_SG_Li256ELb1ELb1ELb0ELb0EEENS1_36VarlenDynamicPersistentTileSchedulerILi128ELi96ELi256ELi128ELb0ELb1ELb1ELb0ELb1ELb1EEEEEEEEEvNT_6ParamsE)
        /*0614*/ 	.word	0x00000068


	//----- nvinfo : EIATTR_MIN_STACK_SIZE
	.align		4
.L_295:
        /*0618*/ 	.byte	0x04, 0x12
        /*061a*/ 	.short	(.L_297 - .L_296)
	.align		4
.L_296:
        /*061c*/ 	.word	index@(_ZN7cutlass13device_kernelIN5flash11enable_sm90INS1_16FlashAttnFwdSm90INS1_25CollectiveMainloopFwdSm90ILi2EN4cute5tupleIJNS5_1CILi1EEES8_S8_EEENS6_IJNS7_ILi128EEENS7_ILi96EEENS7_ILi64EEEEEELi256ENS_6half_tEfNS_4arch4Sm90ELb0ELb0ELb1ELb1ELb0ELb0ELb1ELb1ELb0ELb1ELb0ELb0EEENS1_21CollectiveEpilogueFwdINS6_IJSA_NS7_ILi256EEESB_EEES9_SE_SG_Li256ELb1ELb1ELb0ELb0EEENS1_36VarlenDynamicPersistentTileSchedulerILi128ELi96ELi256ELi128ELb0ELb1ELb1ELb0ELb1ELb1EEEEEEEEEvNT_6ParamsE)
        /*0620*/ 	.word	0x00000078


	//----- nvinfo : EIATTR_MIN_STACK_SIZE
	.align		4
.L_297:
        /*0624*/ 	.byte	0x04, 0x12
        /*0626*/ 	.short	(.L_299 - .L_298)
	.align		4
.L_298:
        /*0628*/ 	.word	index@(_ZN7cutlass13device_kernelIN5flash11enable_sm90INS1_16FlashAttnFwdSm90INS1_25CollectiveMainloopFwdSm90ILi2EN4cute5tupleIJNS5_1CILi1EEES8_S8_EEENS6_IJNS7_ILi128EEENS7_ILi96EEENS7_ILi64EEEEEELi256ENS_6half_tEfNS_4arch4Sm90ELb0ELb0ELb1ELb1ELb0ELb1ELb1ELb1ELb0ELb1ELb0ELb0EEENS1_21CollectiveEpilogueFwdINS6_IJSA_NS7_ILi256EEESB_EEES9_SE_SG_Li256ELb1ELb1ELb0ELb0EEENS1_36VarlenDynamicPersistentTileSchedulerILi128ELi96ELi256ELi128ELb0ELb1ELb1ELb0ELb1ELb1EEEEEEEEEvNT_6ParamsE)
        /*062c*/ 	.word	0x00000098


	//----- nvinfo : EIATTR_MIN_STACK_SIZE
	.align		4
.L_299:
        /*0630*/ 	.byte	0x04, 0x12
        /*0632*/ 	.short	(.L_301 - .L_300)
	.align		4
.L_300:
        /*0634*/ 	.word	index@(_ZN7cutlass13device_kernelIN5flash11enable_sm90INS1_16FlashAttnFwdSm90INS1_25CollectiveMainloopFwdSm90ILi2EN4cute5tupleIJNS5_1CILi1EEES8_S8_EEENS6_IJNS7_ILi128EEENS7_ILi96EEENS7_ILi64EEEEEELi256ENS_6half_tEfNS_4arch4Sm90ELb0ELb1ELb1ELb0ELb0ELb0ELb0ELb1ELb0ELb1ELb0ELb0EEENS1_21CollectiveEpilogueFwdINS6_IJSA_NS7_ILi256EEESB_EEES9_SE_SG_Li256ELb0ELb1ELb0ELb0EEENS1_30DynamicPersistentTileSchedulerILi256ELi128ELb0ELb1ELb1EEEEEEEEEvNT_6ParamsE)
        /*0638*/ 	.word	0x00000020


	//----- nvinfo : EIATTR_MIN_STACK_SIZE
	.align		4
.L_301:
        /*063c*/ 	.byte	0x04, 0x12
        /*063e*/ 	.short	(.L_303 - .L_302)
	.align		4
.L_302:
        /*0640*/ 	.word	index@(_ZN7cutlass13device_kernelIN5flash11enable_sm90INS1_16FlashAttnFwdSm90INS1_25CollectiveMainloopFwdSm90ILi2EN4cute5tupleIJNS5_1CILi1EEES8_S8_EEENS6_IJNS7_ILi128EEENS7_ILi96EEENS7_ILi64EEEEEELi256ENS_6half_tEfNS_4arch4Sm90ELb0ELb1ELb1ELb0ELb0ELb0ELb1ELb1ELb0ELb1ELb0ELb0EEENS1_21CollectiveEpilogueFwdINS6_IJSA_NS7_ILi256EEESB_EEES9_SE_SG_Li256ELb0ELb1ELb0ELb0EEENS1_30DynamicPersistentTileSchedulerILi256ELi128ELb0ELb1ELb1EEEEEEEEEvNT_6ParamsE)
        /*0644*/ 	.word	0x000004c0


	//----- nvinfo : EIATTR_MIN_STACK_SIZE
	.align		4
.L_303:
        /*0648*/ 	.byte	0x04, 0x12
        /*064a*/ 	.short	(.L_305 - .L_304)
	.align		4
.L_304:
        /*064c*/ 	.word	index@(_ZN7cutlass13device_kernelIN5flash11enable_sm90INS1_16FlashAttnFwdSm90INS1_25CollectiveMainloopFwdSm90ILi2EN4cute5tupleIJNS5_1CILi1EEES8_S8_EEENS6_IJNS7_ILi128EEENS7_ILi96EEENS7_ILi64EEEEEELi256ENS_6half_tEfNS_4arch4Sm90ELb0ELb1ELb1ELb1ELb0ELb0ELb0ELb1ELb0ELb1ELb0ELb0EEENS1_21CollectiveEpilogueFwdINS6_IJSA_NS7_ILi256EEESB_EEES9_SE_SG_Li256ELb1ELb1ELb0ELb0EEENS1_36VarlenDynamicPersistentTileSchedulerILi128ELi96ELi256ELi128ELb0ELb1ELb1ELb1ELb0ELb1EEEEEEEEEvNT_6ParamsE)
        /*0650*/ 	.word	0x00000048


	//----- nvinfo : EIATTR_MIN_STACK_SIZE
	.align		4
.L_305:
        /*0654*/ 	.byte	0x04, 0x12
        /*0656*/ 	.short	(.L_307 - .L_306)
	.align		4
.L_306:
        /*0658*/ 	.word	index@(_ZN7cutlass13device_kernelIN5flash11enable_sm90INS1_16FlashAttnFwdSm90INS1_25CollectiveMainloopFwdSm90ILi2EN4cute5tupleIJNS5_1CILi1EEES8_S8_EEENS6_IJNS7_ILi128EEENS7_ILi96EEENS7_ILi64EEEEEELi256ENS_6half_tEfNS_4arch4Sm90ELb0ELb1ELb1ELb1ELb0ELb1ELb0ELb1ELb0ELb1ELb0ELb0EEENS1_21CollectiveEpilogueFwdINS6_IJSA_NS7_ILi256EEESB_EEES9_SE_SG_Li256ELb1ELb1ELb0ELb0EEENS1_36VarlenDynamicPersistentTileSchedulerILi128ELi96ELi256ELi128ELb0ELb1ELb1ELb1ELb0ELb1EEEEEEEEEvNT_6ParamsE)
        /*065c*/ 	.word	0x00000058


	//----- nvinfo : EIATTR_MIN_STACK_SIZE
	.align		4
.L_307:
        /*0660*/ 	.byte	0x04, 0x12
        /*0662*/ 	.short	(.L_309 - .L_308)
	.align		4
.L_308:
        /*0664*/ 	.word	index@(_ZN7cutlass13device_kernelIN5flash11enable_sm90INS1_16FlashAttnFwdSm90INS1_25CollectiveMainloopFwdSm90ILi2EN4cute5tupleIJNS5_1CILi1EEES8_S8_EEENS6_IJNS7_ILi128EEENS7_ILi96EEENS7_ILi64EEEEEELi256ENS_6half_tEfNS_4arch4Sm90ELb0ELb1ELb1ELb1ELb0ELb0ELb1ELb1ELb0ELb1ELb0ELb0EEENS1_21CollectiveEpilogueFwdINS6_IJSA_NS7_ILi256EEESB_EEES9_SE_SG_Li256ELb1ELb1ELb0ELb0EEENS1_36VarlenDynamicPersistentTileSchedulerILi128ELi96ELi256ELi128ELb0ELb1ELb1ELb1ELb0ELb1EEEEEEEEEvNT_6ParamsE)
        /*0668*/ 	.word	0x000004e0


	//----- nvinfo : EIATTR_MIN_STACK_SIZE
	.align		4
.L_309:
        /*066c*/ 	.byte	0x04, 0x12
        /*066e*/ 	.short	(.L_311 - .L_310)
	.align		4
.L_310:
        /*0670*/ 	.word	index@(_ZN7cutlass13device_kernelIN5flash11enable_sm90INS1_16FlashAttnFwdSm90INS1_25CollectiveMainloopFwdSm90ILi2EN4cute5tupleIJNS5_1CILi1EEES8_S8_EEENS6_IJNS7_ILi128EEENS7_ILi96EEENS7_ILi64EEEEEELi256ENS_6half_tEfNS_4arch4Sm90ELb0ELb1ELb1ELb1ELb0ELb1ELb1ELb1ELb0ELb1ELb0ELb0EEENS1_21CollectiveEpilogueFwdINS6_IJSA_NS7_ILi256EEESB_EEES9_SE_SG_Li256ELb1ELb1ELb0ELb0EEENS1_36VarlenDynamicPersistentTileSchedulerILi128ELi96ELi256ELi128ELb0ELb1ELb1ELb1ELb0ELb1EEEEEEEEEvNT_6ParamsE)
        /*0674*/ 	.word	0x000004f0


	//----- nvinfo : EIATTR_MIN_STACK_SIZE
	.align		4
.L_311:
        /*0678*/ 	.byte	0x04, 0x12
        /*067a*/ 	.short	(.L_313 - .L_312)
	.align		4
.L_312:
        /*067c*/ 	.word	index@(_ZN7cutlass13device_kernelIN5flash11enable_sm90INS1_16FlashAttnFwdSm90INS1_25CollectiveMainloopFwdSm90ILi2EN4cute5tupleIJNS5_1CILi1EEES8_S8_EEENS6_IJNS7_ILi128EEENS7_ILi96EEENS7_ILi64EEEEEELi256ENS_6half_tEfNS_4arch4Sm90ELb1ELb0ELb1ELb0ELb0ELb0ELb0ELb1ELb0ELb1ELb0ELb0EEENS1_21CollectiveEpilogueFwdINS6_IJSA_NS7_ILi256EEESB_EEES9_SE_SG_Li256ELb0ELb1ELb0ELb0EEENS1_30DynamicPersistentTileSchedulerILi256ELi128ELb0ELb1ELb1EEEEEEEEEvNT_6ParamsE)
        /*0680*/ 	.word	0x00000028


	//----- nvinfo : EIATTR_MIN_STACK_SIZE
	.align		4
.L_313:
        /*0684*/ 	.byte	0x04, 0x12
        /*0686*/ 	.short	(.L_315 - .L_314)
	.align		4
.L_314:
        /*0688*/ 	.word	index@(_ZN7cutlass13device_kernelIN5flash11enable_sm90INS1_16FlashAttnFwdSm90INS1_25CollectiveMainloopFwdSm90ILi2EN4cute5tupleIJNS5_1CILi1EEES8_S8_EEENS6_IJNS7_ILi128EEENS7_ILi96EEENS7_ILi64EEEEEELi256ENS_6half_tEfNS_4arch4Sm90ELb1ELb0ELb1ELb0ELb0ELb0ELb1ELb1ELb0ELb1ELb0ELb0EEENS1_21CollectiveEpilogueFwdINS6_IJSA_NS7_ILi256EEESB_EEES9_SE_SG_Li256ELb0ELb1ELb0ELb0EEENS1_30DynamicPersistentTileSchedulerILi256ELi128ELb0ELb1ELb1EEEEEEEEEvNT_6ParamsE)
        /*068c*/ 	.word	0x00000050


	//----- nvinfo : EIATTR_MIN_STACK_SIZE
	.align		4
.L_315:
        /*0690*/ 	.byte	0x04, 0x12
        /*0692*/ 	.short	(.L_317 - .L_316)
	.align		4
.L_316:
        /*0694*/ 	.word	index@(_ZN7cutlass13device_kernelIN5flash11enable_sm90INS1_16FlashAttnFwdSm90INS1_25CollectiveMainloopFwdSm90ILi2EN4cute5tupleIJNS5_1CILi1EEES8_S8_EEENS6_IJNS7_ILi128EEENS7_ILi96EEENS7_ILi64EEEEEELi256ENS_6half_tEfNS_4arch4Sm90ELb1ELb0ELb1ELb1ELb0ELb0ELb0ELb1ELb0ELb1ELb0ELb0EEENS1_21CollectiveEpilogueFwdINS6_IJSA_NS7_ILi256EEESB_EEES9_SE_SG_Li256ELb1ELb1ELb0ELb0EEENS1_36VarlenDynamicPersistentTileSchedulerILi128ELi96ELi256ELi128ELb0ELb1ELb1ELb1ELb1ELb1EEEEEEEEEvNT_6ParamsE)
        /*0698*/ 	.word	0x00000058


	//----- nvinfo : EIATTR_MIN_STACK_SIZE
	.align		4
.L_317:
        /*069c*/ 	.byte	0x04, 0x12
        /*069e*/ 	.short	(.L_319 - .L_318)
	.align		4
.L_318:
        /*06a0*/ 	.word	index@(_ZN7cutlass13device_kernelIN5flash11enable_sm90INS1_16FlashAttnFwdSm90INS1_25CollectiveMainloopFwdSm90ILi2EN4cute5tupleIJNS5_1CILi1EEES8_S8_EEENS6_IJNS7_ILi128EEENS7_ILi96EEENS7_ILi64EEEEEELi256ENS_6half_tEfNS_4arch4Sm90ELb1ELb0ELb1ELb1ELb0ELb1ELb0ELb1ELb0ELb1ELb0ELb0EEENS1_21CollectiveEpilogueFwdINS6_IJSA_NS7_ILi256EEESB_EEES9_SE_SG_Li256ELb1ELb1ELb0ELb0EEENS1_36VarlenDynamicPersistentTileSchedulerILi128ELi96ELi256ELi128ELb0ELb1ELb1ELb1ELb1ELb1EEEEEEEEEvNT_6ParamsE)
        /*06a4*/ 	.word	0x00000060


	//----- nvinfo : EIATTR_MIN_STACK_SIZE
	.align		4
.L_319:
        /*06a8*/ 	.byte	0x04, 0x12
        /*06aa*/ 	.short	(.L_321 - .L_320)
	.align		4
.L_320:
        /*06ac*/ 	.word	index@(_ZN7cutlass13device_kernelIN5flash11enable_sm90INS1_16FlashAttnFwdSm90INS1_25CollectiveMainloopFwdSm90ILi2EN4cute5tupleIJNS5_1CILi1EEES8_S8_EEENS6_IJNS7_ILi128EEENS7_ILi96EEENS7_ILi64EEEEEELi256ENS_6half_tEfNS_4arch4Sm90ELb1ELb0ELb1ELb1ELb0ELb0ELb1ELb1ELb0ELb1ELb0ELb0EEENS1_21CollectiveEpilogueFwdINS6_IJSA_NS7_ILi256EEESB_EEES9_SE_SG_Li256ELb1ELb1ELb0ELb0EEENS1_36VarlenDynamicPersistentTileSchedulerILi128ELi96ELi256ELi128ELb0ELb1ELb1ELb1ELb1ELb1EEEEEEEEEvNT_6ParamsE)
        /*06b0*/ 	.word	0x00000070


	//----- nvinfo : EIATTR_MIN_STACK_SIZE
	.align		4
.L_321:
        /*06b4*/ 	.byte	0x04, 0x12
        /*06b6*/ 	.short	(.L_323 - .L_322)
	.align		4
.L_322:
        /*06b8*/ 	.word	index@(_ZN7cutlass13device_kernelIN5flash11enable_sm90INS1_16FlashAttnFwdSm90INS1_25CollectiveMainloopFwdSm90ILi2EN4cute5tupleIJNS5_1CILi1EEES8_S8_EEENS6_IJNS7_ILi128EEENS7_ILi96EEENS7_ILi64EEEEEELi256ENS_6half_tEfNS_4arch4Sm90ELb1ELb0ELb1ELb1ELb0ELb1ELb1ELb1ELb0ELb1ELb0ELb0EEENS1_21CollectiveEpilogueFwdINS6_IJSA_NS7_ILi256EEESB_EEES9_SE_SG_Li256ELb1ELb1ELb0ELb0EEENS1_36VarlenDynamicPersistentTileSchedulerILi128ELi96ELi256ELi128ELb0ELb1ELb1ELb1ELb1ELb1EEEEEEEEEvNT_6ParamsE)
        /*06bc*/ 	.word	0x000000b8
.L_323:


//--------------------- .nv.compat                --------------------------
	.section	.nv.compat,"",@"SHT_CUDA_COMPAT_INFO"
	.align	4
        /*0000*/ 	.byte	0x02, 0x09, 0x01, 0x00, 0x02, 0x02, 0x04, 0x00, 0x02, 0x05, 0x05, 0x00, 0x03, 0x07, 0x01, 0x01
        /*0010*/ 	.byte	0x02, 0x03, 0x01, 0x00, 0x02, 0x06, 0x01, 0x00, 0x04, 0x0b, 0x08, 0x00, 0x00, 0x00, 0x00, 0x00
        /*0020*/ 	.byte	0x00, 0x00, 0x00, 0x00


//--------------------- .nv.info._ZN7cutlass13device_kernelIN5flash11enable_sm90INS1_16FlashAttnFwdSm90INS1_25CollectiveMainloopFwdSm90ILi2EN4cute5tupleIJNS5_1CILi1EEES8_S8_EEENS6_IJNS7_ILi128EEESA_NS7_ILi192EEEEEELi128ENS_6half_tEfNS_4arch4Sm90ELb0ELb0ELb1ELb0ELb0ELb0ELb0ELb1ELb1ELb1ELb0ELb0EEENS1_21CollectiveEpilogueFwdINS6_IJSA_SA_SA_EEES9_SD_SF_Li256ELb0ELb1ELb0ELb0EEENS1_29StaticPersistentTileSchedulerILb0EEEEEEEEEvNT_6ParamsE --------------------------
	.section	.nv.info._ZN7cutlass13device_kernelIN5flash11enable_sm90INS1_16FlashAttnFwdSm90INS1_25CollectiveMainloopFwdSm90ILi2EN4cute5tupleIJNS5_1CILi1EEES8_S8_EEENS6_IJNS7_ILi128EEESA_NS7_ILi192EEEEEELi128ENS_6half_tEfNS_4arch4Sm90ELb0ELb0ELb1ELb0ELb0ELb0ELb0ELb1ELb1ELb1ELb0ELb0EEENS1_21CollectiveEpilogueFwdINS6_IJSA_SA_SA_EEES9_SD_SF_Li256ELb0ELb1ELb0ELb0EEENS1_29StaticPersistentTileSchedulerILb0EEEEEEEEEvNT_6ParamsE,"",@"SHT_CUDA_INFO"
	.sectionflags	@""
	.align	4


	//----- nvinfo : EIATTR_CUDA_API_VERSION
	.align		4
        /*0000*/ 	.byte	0x04, 0x37
        /*0002*/ 	.short	(.L_325 - .L_324)
.L_324:
        /*0004*/ 	.word	0x00000082


	//----- nvinfo : EIATTR_KPARAM_INFO
	.align		4
.L_325:
        /*0008*/ 	.byte	0x04, 0x17
        /*000a*/ 	.short	(.L_327 - .L_326)
.L_326:
        /*000c*/ 	.word	0x00000000
        /*0010*/ 	.short	0x0000
        /*0012*/ 	.short	0x0070
        /*0014*/ 	.byte	0x00, 0xf0, 0x01, 0x28


	//----- nvinfo : EIATTR_SPARSE_MMA_MASK
	.align		4
.L_327:
        /*0018*/ 	.byte	0x03, 0x50
        /*001a*/ 	.short	0x0000


	//----- nvinfo : EIATTR_MAXREG_COUNT
	.align		4
        /*001c*/ 	.byte	0x03, 0x1b
        /*001e*/ 	.short	0x00a8


	//----- nvinfo : EIATTR_NUM_BARRIERS
	.align		4
        /*0020*/ 	.byte	0x02, 0x4c
        /*0022*/ 	.byte	0x09
	.zero		1


	//----- nvinfo : EIATTR_EXTERNS
	.align		4
        /*0024*/ 	.byte	0x04, 0x0f
        /*0026*/ 	.short	(.L_329 - .L_328)


	//   ....[0]....
	.align		4
.L_328:
        /*0028*/ 	.word	index@(__assertfail)


	//----- nvinfo : EIATTR_ANNOTATIONS
	.align		4
.L_329:
        /*002c*/ 	.byte	0x04, 0x55
        /*002e*/ 	.short	(.L_331 - .L_330)


	//   ....[0]....
.L_330:
        /*0030*/ 	.word	0x00000001
        /*0034*/ 	.byte	0x30, 0x09, 0x00, 0x00, 0x01, 0x00, 0x00, 0x00, 0xf0, 0x09, 0x00, 0x00, 0x01, 0x00, 0x00, 0x00
        /* <DEDUP_REMOVED lines=30> */
        /*0224*/ 	.byte	0x60, 0xcb, 0x00, 0x00


	//----- nvinfo : EIATTR_MERCURY_ISA_VERSION
	.align		4
.L_331:
        /*0228*/ 	.byte	0x03, 0x5f
        /*022a*/ 	.short	0x0101


	//----- nvinfo : EIATTR_INT_WARP_WIDE_INSTR_OFFSETS
	.align		4
        /*022c*/ 	.byte	0x04, 0x31
        /*022e*/ 	.short	(.L_333 - .L_332)


	//   ....[0]....
.L_332:
        /*0230*/ 	.word	0x00000120


	//   ....[1]....
        /*0234*/ 	.word	0x00000160


	//   ....[2]....
        /*0238*/ 	.word	0x00000220


	//----- nvinfo : EIATTR_COOP_GROUP_MASK_REGIDS
	.align		4
.L_333:
        /*023c*/ 	.byte	0x04, 0x29
        /*023e*/ 	.short	(.L_335 - .L_334)


	//   ....[0]....
.L_334:
        /*0240*/ 	.word	0xffffffff


	//   ....[1]....
        /*0244*/ 	.word	0xffffffff


	//   ....[2]....
        /*0248*/ 	.word	0xffffffff


	//   ....[3]....
        /*024c*/ 	.word	0xffffffff


	//   ....[4]....
        /*0250*/ 	.word	0xffffffff


	//   ....[5]....
        /*0254*/ 	.word	0xffffffff


	//   ....[6]....
        /*0258*/ 	.word	0xffffffff


	//   ....[7]....
        /*025c*/ 	.word	0xffffffff


	//   ....[8]....
        /*0260*/ 	.word	0xffffffff


	//   ....[9]....
        /*0264*/ 	.word	0xffffffff


	//   ....[10]....
        /*0268*/ 	.word	0xffffffff


	//   ....[11]....
        /*026c*/ 	.word	0xffffffff


	//   ....[12]....
        /*0270*/ 	.word	0xffffffff


	//   ....[13]....
        /*0274*/ 	.word	0xffffffff


	//   ....[14]....
        /*0278*/ 	.word	0xffffffff


	//   ....[15]....
        /*027c*/ 	.word	0xffffffff


	//   ....[16]....
        /*0280*/ 	.word	0xffffffff


	//   ....[17]....
        /*0284*/ 	.word	0xffffffff


	//   ....[18]....
        /*0288*/ 	.word	0xffffffff


	//   ....[19]....
        /*028c*/ 	.word	0xffffffff


	//   ....[20]....
        /*0290*/ 	.word	0xffffffff


	//   ....[21]....
        /*0294*/ 	.word	0xffffffff


	//   ....[22]....
        /*0298*/ 	.word	0xffffffff


	//   ....[23]....
        /*029c*/ 	.word	0xffffffff


	//   ....[24]....
        /*02a0*/ 	.word	0xffffffff


	//   ....[25]....
        /*02a4*/ 	.word	0xffffffff


	//   ....[26]....
        /*02a8*/ 	.word	0xffffffff


	//   ....[27]....
        /*02ac*/ 	.word	0xffffffff


	//   ....[28]....
        /*02b0*/ 	.word	0xffffffff


	//   ....[29]....
        /*02b4*/ 	.word	0xffffffff


	//   ....[30]....
        /*02b8*/ 	.word	0xffffffff


	//   ....[31]....
        /*02bc*/ 	.word	0xffffffff


	//   ....[32]....
        /*02c0*/ 	.word	0xffffffff


	//   ....[33]....
        /*02c4*/ 	.word	0xffffffff


	//   ....[34]....
        /*02c8*/ 	.word	0xffffffff


	//   ....[35]....
        /*02cc*/ 	.word	0xffffffff


	//   ....[36]....
        /*02d0*/ 	.word	0xffffffff


	//   ....[37]....
        /*02d4*/ 	.word	0xffffffff


	//   ....[38]....
        /*02d8*/ 	.word	0xffffffff


	//   ....[39]....
        /*02dc*/ 	.word	0xffffffff


	//   ....[40]....
        /*02e0*/ 	.word	0xffffffff


	//   ....[41]....
        /*02e4*/ 	.word	0xffffffff


	//   ....[42]....
        /*02e8*/ 	.word	0xffffffff


	//   ....[43]....
        /*02ec*/ 	.word	0xffffffff


	//   ....[44]....
        /*02f0*/ 	.word	0xffffffff


	//   ....[45]....
        /*02f4*/ 	.word	0xffffffff


	//   ....[46]....
        /*02f8*/ 	.word	0xffffffff


	//   ....[47]....
        /*02fc*/ 	.word	0xffffffff


	//   ....[48]....
        /*0300*/ 	.word	0xffffffff


	//   ....[49]....
        /*0304*/ 	.word	0xffffffff


	//   ....[50]....
        /*0308*/ 	.word	0x0500000f


	//   ....[51]....
        /*030c*/ 	.word	0x0500000f


	//   ....[52]....
        /*0310*/ 	.word	0x0500000f


	//   ....[53]....
        /*0314*/ 	.word	0x0500000f


	//   ....[54]....
        /*0318*/ 	.word	0x0500000f


	//   ....[55]....
        /*031c*/ 	.word	0x0500000f


	//   ....[56]....
        /*0320*/ 	.word	0x0500000f


	//   ....[57]....
        /*0324*/ 	.word	0x0500000f


	//   ....[58]....
        /*0328*/ 	.word	0x0500000f


	//   ....[59]....
        /*032c*/ 	.word	0x0500000f


	//   ....[60]....
        /*0330*/ 	.word	0x0500000f


	//   ....[61]....
        /*0334*/ 	.word	0x0500000f


	//   ....[62]....
        /*0338*/ 	.word	0x0500000f


	//   ....[63]....
        /*033c*/ 	.word	0x0500000f


	//   ....[64]....
        /*0340*/ 	.word	0x0500000f


	//   ....[65]....
        /*0344*/ 	.word	0x0500000f


	//   ....[66]....
        /*0348*/ 	.word	0x0500000f


	//   ....[67]....
        /*034c*/ 	.word	0x0500000f


	//----- nvinfo : EIATTR_COOP_GROUP_INSTR_OFFSETS
	.align		4
.L_335:
        /*0350*/ 	.byte	0x04, 0x28
        /*0352*/ 	.short	(.L_337 - .L_336)


	//   ....[0]....
.L_336:
        /*0354*/ 	.word	0x00000060


	//   ....[1]....
        /*0358*/ 	.word	0x00000130


	//   ....[2]....
        /*035c*/ 	.word	0x00000230


	//   ....[3]....
        /*0360*/ 	.word	0x000003a0


	//   ....[4]....
        /*0364*/ 	.word	0x00000500


	//   ....[5]....
        /*0368*/ 	.word	0x00000620


	//   ....[6]....
        /*036c*/ 	.word	0x00000780


	//   ....[7]....
        /*0370*/ 	.word	0x00000d60


	//   ....[8]....
        /*0374*/ 	.word	0x00002ab0


	//   ....[9]....
        /*0378*/ 	.word	0x00002b20


	//   ....[10]....
        /*037c*/ 	.word	0x00003160


	//   ....[11]....
        /*0380*/ 	.word	0x000031f0


	//   ....[12]....
        /*0384*/ 	.word	0x000057d0


	//   ....[13]....
        /*0388*/ 	.word	0x00005800


	//   ....[14]....
        /*038c*/ 	.word	0x00005aa0


	//   ....[15]....
        /*0390*/ 	.word	0x00005b40


	//   ....[16]....
        /*0394*/ 	.word	0x00006e70


	//   ....[17]....
        /*0398*/ 	.word	0x00006eb0


	//   ....[18]....
        /*039c*/ 	.word	0x00006fb0


	//   ....[19]....
        /*03a0*/ 	.word	0x00006fc0


	//   ....[20]....
        /*03a4*/ 	.word	0x00008130


	//   ....[21]....
        /*03a8*/ 	.word	0x00008190


	//   ....[22]....
        /*03ac*/ 	.word	0x000081d0


	//   ....[23]....
        /*03b0*/ 	.word	0x00008200


	//   ....[24]....
        /*03b4*/ 	.word	0x00008680


	//   ....[25]....
        /*03b8*/ 	.word	0x000086c0


	//   ....[26]....
        /*03bc*/ 	.word	0x00008790


	//   ....[27]....
        /*03c0*/ 	.word	0x000087b0


	//   ....[28]....
        /*03c4*/ 	.word	0x00008860


	//   ....[29]....
        /*03c8*/ 	.word	0x00008880


	//   ....[30]....
        /*03cc*/ 	.word	0x00008940


	//   ....[31]....
        /*03d0*/ 	.word	0x00008980


	//   ....[32]....
        /*03d4*/ 	.word	0x00009370


	//   ....[33]....
        /*03d8*/ 	.word	0x00009de0


	//   ....[34]....
        /*03dc*/ 	.word	0x00009df0


	//   ....[35]....
        /*03e0*/ 	.word	0x00009e50


	//   ....[36]....
        /*03e4*/ 	.word	0x00009e90


	//   ....[37]....
        /*03e8*/ 	.word	0x00009f60


	//   ....[38]....
        /*03ec*/ 	.word	0x00009fc0


	//   ....[39]....
        /*03f0*/ 	.word	0x0000a060


	//   ....[40]....
        /*03f4*/ 	.word	0x0000a070


	//   ....[41]....
        /*03f8*/ 	.word	0x0000a100


	//   ....[42]....
        /*03fc*/ 	.word	0x0000a110


	//   ....[43]....
        /*0400*/ 	.word	0x0000a1a0


	//   ....[44]....
        /*0404*/ 	.word	0x0000a1b0


	//   ....[45]....
        /*0408*/ 	.word	0x0000a240


	//   ....[46]....
        /*040c*/ 	.word	0x0000a250


	//   ....[47]....
        /*0410*/ 	.word	0x0000a260


	//   ....[48]....
        /*0414*/ 	.word	0x0000a2a0


	//   ....[49]....
        /*0418*/ 	.word	0x0000ca90


	//   ....[50]....
        /*041c*/ 	.word	0x0000cf80


	//   ....[51]....
        /*0420*/ 	.word	0x0000d0f0


	//   ....[52]....
        /*0424*/ 	.word	0x0000d140


	//   ....[53]....
        /*0428*/ 	.word	0x0000d220


	//   ....[54]....
        /*042c*/ 	.word	0x0000d2b0


	//   ....[55]....
        /*0430*/ 	.word	0x0000d3b0


	//   ....[56]....
        /*0434*/ 	.word	0x0000d4d0


	//   ....[57]....
        /*0438*/ 	.word	0x0000d550


	//   ....[58]....
        /*043c*/ 	.word	0x0000d680


	//   ....[59]....
        /*0440*/ 	.word	0x0000d700


	//   ....[60]....
        /*0444*/ 	.word	0x0000d800


	//   ....[61]....
        /*0448*/ 	.word	0x0000d860


	//   ....[62]....
        /*044c*/ 	.word	0x0000d960


	//   ....[63]....
        /*0450*/ 	.word	0x0000d9c0


	//   ....[64]....
        /*0454*/ 	.word	0x0000dab0


	//   ....[65]....
        /*0458*/ 	.word	0x0000db10


	//   ....[66]....
        /*045c*/ 	.word	0x0000dbe0


	//   ....[67]....
        /*0460*/ 	.word	0x0000dfc0


	//----- nvinfo : EIATTR_REG_RECONFIG
	.align		4
.L_337:
        /*0464*/ 	.byte	0x01, 0x54
	.zero		2


	//----- nvinfo : EIATTR_SYSCALL_OFFSETS
	.align		4
        /*0468*/ 	.byte	0x04, 0x46
        /*046a*/ 	.short	(.L_339 - .L_338)


	//   ....[0]....
.L_338:
        /*046c*/ 	.word	0x000010d0


	//   ....[1]....
        /*0470*/ 	.word	0x00008fd0


	//   ....[2]....
        /*0474*/ 	.word	0x00009110


	//   ....[3]....
        /*0478*/ 	.word	0x00009200


	//   ....[4]....
        /*047c*/ 	.word	0x000099b0


	//----- nvinfo : EIATTR_MBARRIER_INSTR_OFFSETS
	.align		4
.L_339:
        /*0480*/ 	.byte	0x04, 0x39
        /*0482*/ 	.short	(.L_341 - .L_340)


	//   ....[0]....
.L_340:
        /*0484*/ 	.word	0x00000250
        /*0488*/ 	.word	0x000000ff
        /*048c*/ 	.word	0x00034800
        /*0490*/ 	.short	0x0100
        /*0492*/ 	.byte	0x08
	.zero		1


	//   ....[1]....
        /*0494*/ 	.word	0x00000260
        /*0498*/ 	.word	0x000000ff
        /*049c*/ 	.word	0x00034820
        /*04a0*/ 	.short	0x0100
        /*04a2*/ 	.byte	0x08
	.zero		1


	//   ....[2]....
        /*04a4*/ 	.word	0x00000350
        /*04a8*/ 	.word	0x000000ff
        /*04ac*/ 	.word	0x00034830
        /*04b0*/ 	.short	0x0100
        /*04b2*/ 	.byte	0x08
	.zero		1


	//   ....[3]....
        /*04b4*/ 	.word	0x00000360
        /*04b8*/ 	.word	0x000000ff
        /*04bc*/ 	.word	0x00034840
        /*04c0*/ 	.short	0x0100
        /*04c2*/ 	.byte	0x08
	.zero		1


	//   ....[4]....
        /*04c4*/ 	.word	0x00000370
        /*04c8*/ 	.word	0x000000ff
        /*04cc*/ 	.word	0x00034838
        /*04d0*/ 	.short	0x0100
        /*04d2*/ 	.byte	0x08
	.zero		1


	//   ....[5]....
        /*04d4*/ 	.word	0x00000380
        /*04d8*/ 	.word	0x000000ff
        /*04dc*/ 	.word	0x00034848
        /*04e0*/ 	.short	0x0100
        /*04e2*/ 	.byte	0x08
	.zero		1


	//   ....[6]....
        /*04e4*/ 	.word	0x000004b0
        /*04e8*/ 	.word	0x000000ff
        /*04ec*/ 	.word	0x00034850
        /*04f0*/ 	.short	0x0100
        /*04f2*/ 	.byte	0x08
	.zero		1


	//   ....[7]....
        /*04f4*/ 	.word	0x000004c0
        /*04f8*/ 	.word	0x000000ff
        /*04fc*/ 	.word	0x00034860
        /*0500*/ 	.short	0x0100
        /*0502*/ 	.byte	0x08
	.zero		1


	//   ....[8]....
        /*0504*/ 	.word	0x000004d0
        /*0508*/ 	.word	0x000000ff
        /*050c*/ 	.word	0x00034858
        /*0510*/ 	.short	0x0100
        /*0512*/ 	.byte	0x08
	.zero		1


	//   ....[9]....
        /*0514*/ 	.word	0x000004e0
        /*0518*/ 	.word	0x000000ff
        /*051c*/ 	.word	0x00034868
        /*0520*/ 	.short	0x0100
        /*0522*/ 	.byte	0x08
	.zero		1


	//   ....[10]....
        /*0524*/ 	.word	0x000005d0
        /*0528*/ 	.word	0x000000ff
        /*052c*/ 	.word	0x00034870
        /*0530*/ 	.short	0x0100
        /*0532*/ 	.byte	0x06
	.zero		1


	//   ....[11]....
        /*0534*/ 	.word	0x000005e0
        /*0538*/ 	.word	0x000000ff
        /*053c*/ 	.word	0x00034880
        /*0540*/ 	.short	0x0100
        /*0542*/ 	.byte	0x06
	.zero		1


	//   ....[12]....
        /*0544*/ 	.word	0x000005f0
        /*0548*/ 	.word	0x000000ff
        /*054c*/ 	.word	0x00034878
        /*0550*/ 	.short	0x0100
        /*0552*/ 	.byte	0x06
	.zero		1


	//   ....[13]....
        /*0554*/ 	.word	0x00000600
        /*0558*/ 	.word	0x000000ff
        /*055c*/ 	.word	0x00034888
        /*0560*/ 	.short	0x0100
        /*0562*/ 	.byte	0x06
	.zero		1


	//   ....[14]....
        /*0564*/ 	.word	0x00000730
        /*0568*/ 	.word	0x000000ff
        /*056c*/ 	.word	0x00034890
        /*0570*/ 	.short	0x0100
        /*0572*/ 	.byte	0x08
	.zero		1


	//   ....[15]....
        /*0574*/ 	.word	0x00000740
        /*0578*/ 	.word	0x000000ff
        /*057c*/ 	.word	0x000348a0
        /*0580*/ 	.short	0x0100
        /*0582*/ 	.byte	0x08
	.zero		1


	//   ....[16]....
        /*0584*/ 	.word	0x00000750
        /*0588*/ 	.word	0x000000ff
        /*058c*/ 	.word	0x00034898
        /*0590*/ 	.short	0x0100
        /*0592*/ 	.byte	0x08
	.zero		1


	//   ....[17]....
        /*0594*/ 	.word	0x00000760
        /*0598*/ 	.word	0x000000ff
        /*059c*/ 	.word	0x000348a8
        /*05a0*/ 	.short	0x0100
        /*05a2*/ 	.byte	0x08
	.zero		1


	//   ....[18]....
        /*05a4*/ 	.word	0x00000890
        /*05a8*/ 	.word	0x000000ff
        /*05ac*/ 	.word	0x000348b0
        /*05b0*/ 	.short	0x0100
        /*05b2*/ 	.byte	0x08
	.zero		1


	//   ....[19]....
        /*05b4*/ 	.word	0x000008a0
        /*05b8*/ 	.word	0x000000ff
        /*05bc*/ 	.word	0x000348c0
        /*05c0*/ 	.short	0x0100
        /*05c2*/ 	.byte	0x08
	.zero		1


	//   ....[20]....
        /*05c4*/ 	.word	0x000008b0
        /*05c8*/ 	.word	0x000000ff
        /*05cc*/ 	.word	0x000348b8
        /*05d0*/ 	.short	0x0100
        /*05d2*/ 	.byte	0x08
	.zero		1


	//   ....[21]....
        /*05d4*/ 	.word	0x000008c0
        /*05d8*/ 	.word	0x000000ff
        /*05dc*/ 	.word	0x000348c8
        /*05e0*/ 	.short	0x0100
        /*05e2*/ 	.byte	0x08
	.zero		1


	//   ....[22]....
        /*05e4*/ 	.word	0x00001110
        /*05e8*/ 	.word	0x000000ff
        /*05ec*/ 	.word	0x00034800
        /*05f0*/ 	.short	0x010a
        /*05f2*/ 	.byte	0x28
	.zero		1


	//   ....[23]....
        /*05f4*/ 	.word	0x00001190
        /*05f8*/ 	.word	0x00000000
        /*05fc*/ 	.word	0x00034830
        /*0600*/ 	.short	0x010a
        /*0602*/ 	.byte	0x3f
	.zero		1


	//   ....[24]....
        /*0604*/ 	.word	0x00001210
        /*0608*/ 	.word	0x00000000
        /*060c*/ 	.word	0x00034830
        /*0610*/ 	.short	0x010a
        /*0612*/ 	.byte	0x3f
	.zero		1


	//   ....[25]....
        /*0614*/ 	.word	0x00002110
        /*0618*/ 	.word	0x00000000
        /*061c*/ 	.word	0x00000000
        /*0620*/ 	.short	0x0101
        /*0622*/ 	.byte	0x3f
	.zero		1


	//   ....[26]....
        /*0624*/ 	.word	0x000040f0
        /*0628*/ 	.word	0x000000ff
        /*062c*/ 	.word	0x00034830
        /*0630*/ 	.short	0x010a
        /*0632*/ 	.byte	0x08
	.zero		1


	//   ....[27]....
        /*0634*/ 	.word	0x00004130
        /*0638*/ 	.word	0x000000ff
        /*063c*/ 	.word	0x00034830
        /*0640*/ 	.short	0x010a
        /*0642*/ 	.byte	0x08
	.zero		1


	//   ....[28]....
        /*0644*/ 	.word	0x00004a10
        /*0648*/ 	.word	0x000000ff
        /*064c*/ 	.word	0x00034850
        /*0650*/ 	.short	0x010a
        /*0652*/ 	.byte	0x09
	.zero		1


	//   ....[29]....
        /*0654*/ 	.word	0x00004a50
        /*0658*/ 	.word	0x000000ff
        /*065c*/ 	.word	0x00034850
        /*0660*/ 	.short	0x010a
        /*0662*/ 	.byte	0x09
	.zero		1


	//   ....[30]....
        /*0664*/ 	.word	0x00006310
        /*0668*/ 	.word	0x00000021
        /*066c*/ 	.word	0x00000000
        /*0670*/ 	.short	0x0101
        /*0672*/ 	.byte	0x3f
	.zero		1


	//   ....[31]....
        /*0674*/ 	.word	0x00006370
        /*0678*/ 	.word	0x0000002a
        /*067c*/ 	.word	0x00000000
        /*0680*/ 	.short	0x0101
        /*0682*/ 	.byte	0x3f
	.zero		1


	//   ....[32]....
        /*0684*/ 	.word	0x00006de0
        /*0688*/ 	.word	0x000000ff
        /*068c*/ 	.word	0x00034850
        /*0690*/ 	.short	0x010a
        /*0692*/ 	.byte	0x0c
	.zero		1


	//   ....[33]....
        /*0694*/ 	.word	0x00006e20
        /*0698*/ 	.word	0x000000ff
        /*069c*/ 	.word	0x00034850
        /*06a0*/ 	.short	0x010a
        /*06a2*/ 	.byte	0x0c
	.zero		1


	//   ....[34]....
        /*06a4*/ 	.word	0x00007a90
        /*06a8*/ 	.word	0x00000069
        /*06ac*/ 	.word	0x00000000
        /*06b0*/ 	.short	0x0101
        /*06b2*/ 	.byte	0x3f
	.zero		1


	//   ....[35]....
        /*06b4*/ 	.word	0x000086a0
        /*06b8*/ 	.word	0x000000ff
        /*06bc*/ 	.word	0x00000000
        /*06c0*/ 	.short	0x0101
        /*06c2*/ 	.byte	0x04
	.zero		1


	//   ....[36]....
        /*06c4*/ 	.word	0x000095a0
        /*06c8*/ 	.word	0x00000000
        /*06cc*/ 	.word	0x00034840
        /*06d0*/ 	.short	0x010a
        /*06d2*/ 	.byte	0x3f
	.zero		1


	//   ....[37]....
        /*06d4*/ 	.word	0x0000a3f0
        /*06d8*/ 	.word	0x000000ff
        /*06dc*/ 	.word	0x00034800
        /*06e0*/ 	.short	0x0107
        /*06e2*/ 	.byte	0x24
	.zero		1


	//   ....[38]....
        /*06e4*/ 	.word	0x0000a460
        /*06e8*/ 	.word	0x000000ff
        /*06ec*/ 	.word	0x00034800
        /*06f0*/ 	.short	0x0101
        /*06f2*/ 	.byte	0x24
	.zero		1


	//   ....[39]....
        /*06f4*/ 	.word	0x0000a490
        /*06f8*/ 	.word	0x000000ff
        /*06fc*/ 	.word	0x00034820
        /*0700*/ 	.short	0x010a
        /*0702*/ 	.byte	0x24
	.zero		1


	//   ....[40]....
        /*0704*/ 	.word	0x0000a7c0
        /*0708*/ 	.word	0x00000003
        /*070c*/ 	.word	0x00034840
        /*0710*/ 	.short	0x010a
        /*0712*/ 	.byte	0x3f
	.zero		1


	//   ....[41]....
        /*0714*/ 	.word	0x0000ac40
        /*0718*/ 	.word	0x00000003
        /*071c*/ 	.word	0x00000060
        /*0720*/ 	.short	0x010a
        /*0722*/ 	.byte	0x3f
	.zero		1


	//   ....[42]....
        /*0724*/ 	.word	0x0000b2a0
        /*0728*/ 	.word	0x00000003
        /*072c*/ 	.word	0x00034840
        /*0730*/ 	.short	0x010a
        /*0732*/ 	.byte	0x3f
	.zero		1


	//   ....[43]....
        /*0734*/ 	.word	0x0000b720
        /*0738*/ 	.word	0x00000002
        /*073c*/ 	.word	0x00000060
        /*0740*/ 	.short	0x010a
        /*0742*/ 	.byte	0x3f
	.zero		1


	//   ....[44]....
        /*0744*/ 	.word	0x0000bcc0
        /*0748*/ 	.word	0x00000002
        /*074c*/ 	.word	0x00034840
        /*0750*/ 	.short	0x010a
        /*0752*/ 	.byte	0x3f
	.zero		1


	//   ....[45]....
        /*0754*/ 	.word	0x0000c140
        /*0758*/ 	.word	0x00000002
        /*075c*/ 	.word	0x00000060
        /*0760*/ 	.short	0x010a
        /*0762*/ 	.byte	0x3f
	.zero		1


	//   ....[46]....
        /*0764*/ 	.word	0x0000c590
        /*0768*/ 	.word	0x00000003
        /*076c*/ 	.word	0x00034860
        /*0770*/ 	.short	0x010a
        /*0772*/ 	.byte	0x3f
	.zero		1


	//   ....[47]....
        /*0774*/ 	.word	0x0000ca10
        /*0778*/ 	.word	0x00000000
        /*077c*/ 	.word	0x00034820
        /*0780*/ 	.short	0x010a
        /*0782*/ 	.byte	0x3f
	.zero		1


	//   ....[48]....
        /*0784*/ 	.word	0x0000cbe0
        /*0788*/ 	.word	0x00000006
        /*078c*/ 	.word	0x00000000
        /*0790*/ 	.short	0x010a
        /*0792*/ 	.byte	0x3f
	.zero		1


	//   ....[49]....
        /*0794*/ 	.word	0x0000cc30
        /*0798*/ 	.word	0x00000003
        /*079c*/ 	.word	0x00000000
        /*07a0*/ 	.short	0x010a
        /*07a2*/ 	.byte	0x3f
	.zero		1


	//   ....[50]....
        /*07a4*/ 	.word	0x0000cc90
        /*07a8*/ 	.word	0x00000012
        /*07ac*/ 	.word	0x00000000
        /*07b0*/ 	.short	0x010a
        /*07b2*/ 	.byte	0x3f
	.zero		1


	//   ....[51]....
        /*07b4*/ 	.word	0x0000ccc0
        /*07b8*/ 	.word	0x00000003
        /*07bc*/ 	.word	0x00000000
        /*07c0*/ 	.short	0x010a
        /*07c2*/ 	.byte	0x3f
	.zero		1


	//   ....[52]....
        /*07c4*/ 	.word	0x0000cd30
        /*07c8*/ 	.word	0x00000003
        /*07cc*/ 	.word	0x00034800
        /*07d0*/ 	.short	0x010a
        /*07d2*/ 	.byte	0x3f
	.zero		1


	//   ....[53]....
        /*07d4*/ 	.word	0x0000cd80
        /*07d8*/ 	.word	0x00000000
        /*07dc*/ 	.word	0x00034830
        /*07e0*/ 	.short	0x010a
        /*07e2*/ 	.byte	0x3f
	.zero		1


	//   ....[54]....
        /*07e4*/ 	.word	0x0000cde0
        /*07e8*/ 	.word	0x0000000c
        /*07ec*/ 	.word	0x00034830
        /*07f0*/ 	.short	0x010a
        /*07f2*/ 	.byte	0x3f
	.zero		1


	//   ....[55]....
        /*07f4*/ 	.word	0x0000ce40
        /*07f8*/ 	.word	0x00000009
        /*07fc*/ 	.word	0x00034850
        /*0800*/ 	.short	0x010a
        /*0802*/ 	.byte	0x3f
	.zero		1


	//   ....[56]....
        /*0804*/ 	.word	0x0000cea0
        /*0808*/ 	.word	0x00000005
        /*080c*/ 	.word	0x00034850
        /*0810*/ 	.short	0x010a
        /*0812*/ 	.byte	0x3f
	.zero		1


	//   ....[57]....
        /*0814*/ 	.word	0x0000d040
        /*0818*/ 	.word	0x00000000
        /*081c*/ 	.word	0x00034840
        /*0820*/ 	.short	0x010a
        /*0822*/ 	.byte	0x3f
	.zero		1


	//   ....[58]....
        /*0824*/ 	.word	0x0000dc60
        /*0828*/ 	.word	0x0000000f
        /*082c*/ 	.word	0x00034820
        /*0830*/ 	.short	0x010a
        /*0832*/ 	.byte	0x3f
	.zero		1


	//   ....[59]....
        /*0834*/ 	.word	0x0000dcb0
        /*0838*/ 	.word	0x00000003
        /*083c*/ 	.word	0x00034840
        /*0840*/ 	.short	0x010a
        /*0842*/ 	.byte	0x3f
	.zero		1


	//   ....[60]....
        /*0844*/ 	.word	0x0000dd00
        /*0848*/ 	.word	0x00000003
        /*084c*/ 	.word	0x00000060
        /*0850*/ 	.short	0x010a
        /*0852*/ 	.byte	0x3f
	.zero		1


	//   ....[61]....
        /*0854*/ 	.word	0x0000dd50
        /*0858*/ 	.word	0x00000003
        /*085c*/ 	.word	0x00034840
        /*0860*/ 	.short	0x010a
        /*0862*/ 	.byte	0x3f
	.zero		1


	//   ....[62]....
        /*0864*/ 	.word	0x0000dda0
        /*0868*/ 	.word	0x00000002
        /*086c*/ 	.word	0x00000060
        /*0870*/ 	.short	0x010a
        /*0872*/ 	.byte	0x3f
	.zero		1


	//   ....[63]....
        /*0874*/ 	.word	0x0000ddf0
        /*0878*/ 	.word	0x00000002
        /*087c*/ 	.word	0x00034840
        /*0880*/ 	.short	0x010a
        /*0882*/ 	.byte	0x3f
	.zero		1


	//   ....[64]....
        /*0884*/ 	.word	0x0000de40
        /*0888*/ 	.word	0x00000002
        /*088c*/ 	.word	0x00000060
        /*0890*/ 	.short	0x010a
        /*0892*/ 	.byte	0x3f
	.zero		1


	//   ....[65]....
        /*0894*/ 	.word	0x0000de90
        /*0898*/ 	.word	0x00000003
        /*089c*/ 	.word	0x00034860
        /*08a0*/ 	.short	0x010a
        /*08a2*/ 	.byte	0x3f
	.zero		1


	//   ....[66]....
        /*08a4*/ 	.word	0x0000dee0
        /*08a8*/ 	.word	0x00000000
        /*08ac*/ 	.word	0x00034820
        /*08b0*/ 	.short	0x010a
        /*08b2*/ 	.byte	0x3f
	.zero		1


	//   ....[67]....
        /*08b4*/ 	.word	0x0000e080
        /*08b8*/ 	.word	0x00000006
        /*08bc*/ 	.word	0x00000000
        /*08c0*/ 	.short	0x010a
        /*08c2*/ 	.byte	0x3f
	.zero		1


	//   ....[68]....
        /*08c4*/ 	.word	0x0000e0d0
        /*08c8*/ 	.word	0x00000003
        /*08cc*/ 	.word	0x00000000
        /*08d0*/ 	.short	0x010a
        /*08d2*/ 	.byte	0x3f
	.zero		1


	//   ....[69]....
        /*08d4*/ 	.word	0x0000e120
        /*08d8*/ 	.word	0x00000012
        /*08dc*/ 	.word	0x00000000
        /*08e0*/ 	.short	0x010a
        /*08e2*/ 	.byte	0x3f
	.zero		1


	//----- nvinfo : EIATTR_NUM_MBARRIERS
	.align		4
.L_341:
        /*08e4*/ 	.byte	0x03, 0x38
        /*08e6*/ 	.short	0x0016


	//----- nvinfo : EIATTR_EXIT_INSTR_OFFSETS
	.align		4
        /*08e8*/ 	.byte	0x04, 0x1c
        /*08ea*/ 	.short	(.L_343 - .L_342)


	//   ....[0]....
.L_342:
        /*08ec*/ 	.word	0x000009e0


	//   ....[1]....
        /*08f0*/ 	.word	0x00008a60


	//   ....[2]....
        /*08f4*/ 	.word	0x0000cd10


	//----- nvinfo : EIATTR_MAX_THREADS
	.align		4
.L_343:
        /*08f8*/ 	.byte	0x04, 0x05
        /*08fa*/ 	.short	(.L_345 - .L_344)
.L_344:
        /*08fc*/ 	.word	0x00000180
        /*0900*/ 	.word	0x00000001
        /*0904*/ 	.word	0x00000001


	//----- nvinfo : EIATTR_CRS_STACK_SIZE
	.align		4
.L_345:
        /*0908*/ 	.byte	0x04, 0x1e
        /*090a*/ 	.short	(.L_347 - .L_346)
.L_346:
        /*090c*/ 	.word	0x00000000


	//----- nvinfo : EIATTR_CBANK_PARAM_SIZE
	.align		4
.L_347:
        /*0910*/ 	.byte	0x03, 0x19
        /*0912*/ 	.short	0x0a70


	//----- nvinfo : EIATTR_PARAM_CBANK
	.align		4
        /*0914*/ 	.byte	0x04, 0x0a
        /*0916*/ 	.short	(.L_349 - .L_348)
	.align		4
.L_348:
        /*0918*/ 	.word	index@(.nv.constant0._ZN7cutlass13device_kernelIN5flash11enable_sm90INS1_16FlashAttnFwdSm90INS1_25CollectiveMainloopFwdSm90ILi2EN4cute5tupleIJNS5_1CILi1EEES8_S8_EEENS6_IJNS7_ILi128EEESA_NS7_ILi192EEEEEELi128ENS_6half_tEfNS_4arch4Sm90ELb0ELb0ELb1ELb0ELb0ELb0ELb0ELb1ELb1ELb1ELb0ELb0EEENS1_21CollectiveEpilogueFwdINS6_IJSA_SA_SA_EEES9_SD_SF_Li256ELb0ELb1ELb0ELb0EEENS1_29StaticPersistentTileSchedulerILb0EEEEEEEEEvNT_6ParamsE)
        /*091c*/ 	.short	0x0210
        /*091e*/ 	.short	0x0a70


	//----- nvinfo : EIATTR_SW_WAR
	.align		4
.L_349:
        /*0920*/ 	.byte	0x04, 0x36
        /*0922*/ 	.short	(.L_351 - .L_350)
.L_350:
        /*0924*/ 	.word	0x00000008
.L_351:


//--------------------- .nv.info._ZN7cutlass13device_kernelIN5flash11enable_sm90INS1_16FlashAttnFwdSm90INS1_25CollectiveMainloopFwdSm90ILi2EN4cute5tupleIJNS5_1CILi2EEENS7_ILi1EEES9_EEENS6_IJNS7_ILi128EEESB_NS7_ILi192EEEEEELi128ENS_6half_tEfNS_4arch4Sm90ELb0ELb0ELb1ELb0ELb0ELb0ELb0ELb1ELb1ELb1ELb0ELb0EEENS1_21CollectiveEpilogueFwdINS6_IJSB_SB_SB_EEESA_SE_SG_Li256ELb0ELb1ELb0ELb0EEENS1_29StaticPersistentTileSchedulerILb0EEEEEEEEEvNT_6ParamsE --------------------------
	.section	.nv.info._ZN7cutlass13device_kernelIN5flash11enable_sm90INS1_16FlashAttnFwdSm90INS1_25CollectiveMainloopFwdSm90ILi2EN4cute5tupleIJNS5_1CILi2EEENS7_ILi1EEES9_EEENS6_IJNS7_ILi128EEESB_NS7_ILi192EEEEEELi128ENS_6half_tEfNS_4arch4Sm90ELb0ELb0ELb1ELb0ELb0ELb0ELb0ELb1ELb1ELb1ELb0ELb0EEENS1_21CollectiveEpilogueFwdINS6_IJSB_SB_SB_EEESA_SE_SG_Li256ELb0ELb1ELb0ELb0EEENS1_29StaticPersistentTileSchedulerILb0EEEEEEEEEvNT_6ParamsE,"",@"SHT_CUDA_INFO"
	.sectionflags	@""
	.align	4


	//----- nvinfo : EIATTR_CUDA_API_VERSION
	.align		4
        /*0000*/ 	.byte	0x04, 0x37
        /*0002*/ 	.short	(.L_353 - .L_352)
.L_352:
        /*0004*/ 	.word	0x00000082


	//----- nvinfo : EIATTR_KPARAM_INFO
	.align		4
.L_353:
        /*0008*/ 	.byte	0x04, 0x17
        /*000a*/ 	.short	(.L_355 - .L_354)
.L_354:
        /*000c*/ 	.word	0x00000000
        /*0010*/ 	.short	0x0000
        /*0012*/ 	.short	0x0070
        /*0014*/ 	.byte	0x00, 0xf0, 0x01, 0x28


	//----- nvinfo : EIATTR_SPARSE_MMA_MASK
	.align		4
.L_355:
        /*0018*/ 	.byte	0x03, 0x50
        /*001a*/ 	.short	0x0000


	//----- nvinfo : EIATTR_MAXREG_COUNT
	.align		4
        /*001c*/ 	.byte	0x03, 0x1b
        /*001e*/ 	.short	0x00a8


	//----- nvinfo : EIATTR_NUM_BARRIERS
	.align		4
        /*0020*/ 	.byte	0x02, 0x4c
        /*0022*/ 	.byte	0x09
	.zero		1


	//----- nvinfo : EIATTR_EXTERNS
	.align		4
        /*0024*/ 	.byte	0x04, 0x0f
        /*0026*/ 	.short	(.L_357 - .L_356)


	//   ....[0]....
	.align		4
.L_356:
        /*0028*/ 	.word	index@(__assertfail)


	//----- nvinfo : EIATTR_ANNOTATIONS
	.align		4
.L_357:
        /*002c*/ 	.byte	0x04, 0x55
        /*002e*/ 	.short	(.L_359 - .L_358)


	//   ....[0]....
.L_358:
        /* <DEDUP_REMOVED lines=31> */


	//----- nvinfo : EIATTR_MERCURY_ISA_VERSION
	.align		4
.L_359:
        /*0208*/ 	.byte	0x03, 0x5f
        /*020a*/ 	.short	0x0101


	//----- nvinfo : EIATTR_INT_WARP_WIDE_INSTR_OFFSETS
	.align		4
        /*020c*/ 	.byte	0x04, 0x31
        /*020e*/ 	.short	(.L_361 - .L_360)


	//   ....[0]....
.L_360:
        /*0210*/ 	.word	0x00000130


	//   ....[1]....
        /*0214*/ 	.word	0x00000170


	//   ....[2]....
        /*0218*/ 	.word	0x000001e0


	//----- nvinfo : EIATTR_COOP_GROUP_MASK_REGIDS
	.align		4
.L_361:
        /*021c*/ 	.byte	0x04, 0x29
        /*021e*/ 	.short	(.L_363 - .L_362)


	//   ....[0]....
.L_362:
        /*0220*/ 	.word	0xffffffff


	//   ....[1]....
        /*0224*/ 	.word	0xffffffff


	//   ....[2]....
        /*0228*/ 	.word	0xffffffff


	//   ....[3]....
        /*022c*/ 	.word	0xffffffff


	//   ....[4]....
        /*0230*/ 	.word	0xffffffff


	//   ....[5]....
        /*0234*/ 	.word	0xffffffff


	//   ....[6]....
        /*0238*/ 	.word	0xffffffff


	//   ....[7]....
        /*023c*/ 	.word	0xffffffff


	//   ....[8]....
        /*0240*/ 	.word	0xffffffff


	//   ....[9]....
        /*0244*/ 	.word	0xffffffff


	//   ....[10]....
        /*0248*/ 	.word	0xffffffff


	//   ....[11]....
        /*024c*/ 	.word	0xffffffff


	//   ....[12]....
        /*0250*/ 	.word	0xffffffff


	//   ....[13]....
        /*0254*/ 	.word	0xffffffff


	//   ....[14]....
        /*0258*/ 	.word	0xffffffff


	//   ....[15]....
        /*025c*/ 	.word	0xffffffff


	//   ....[16]....
        /*0260*/ 	.word	0xffffffff


	//   ....[17]....
        /*0264*/ 	.word	0xffffffff


	//   ....[18]....
        /*0268*/ 	.word	0xffffffff


	//   ....[19]....
        /*026c*/ 	.word	0xffffffff


	//   ....[20]....
        /*0270*/ 	.word	0xffffffff


	//   ....[21]....
        /*0274*/ 	.word	0xffffffff


	//   ....[22]....
        /*0278*/ 	.word	0xffffffff


	//   ....[23]....
        /*027c*/ 	.word	0xffffffff


	//   ....[24]....
        /*0280*/ 	.word	0xffffffff


	//   ....[25]....
        /*0284*/ 	.word	0xffffffff


	//   ....[26]....
        /*0288*/ 	.word	0xffffffff


	//   ....[27]....
        /*028c*/ 	.word	0xffffffff


	//   ....[28]....
        /*0290*/ 	.word	0xffffffff


	//   ....[29]....
        /*0294*/ 	.word	0xffffffff


	//   ....[30]....
        /*0298*/ 	.word	0xffffffff


	//   ....[31]....
        /*029c*/ 	.word	0xffffffff


	//   ....[32]....
        /*02a0*/ 	.word	0xffffffff


	//   ....[33]....
        /*02a4*/ 	.word	0xffffffff


	//   ....[34]....
        /*02a8*/ 	.word	0xffffffff


	//   ....[35]....
        /*02ac*/ 	.word	0xffffffff


	//   ....[36]....
        /*02b0*/ 	.word	0xffffffff


	//   ....[37]....
        /*02b4*/ 	.word	0xffffffff


	//   ....[38]....
        /*02b8*/ 	.word	0xffffffff


	//   ....[39]....
        /*02bc*/ 	.word	0xffffffff


	//   ....[40]....
        /*02c0*/ 	.word	0xffffffff


	//   ....[41]....
        /*02c4*/ 	.word	0xffffffff


	//   ....[42]....
        /*02c8*/ 	.word	0xffffffff


	//   ....[43]....
        /*02cc*/ 	.word	0xffffffff


	//   ....[44]....
        /*02d0*/ 	.word	0xffffffff


	//   ....[45]....
        /*02d4*/ 	.word	0xffffffff


	//   ....[46]....
        /*02d8*/ 	.word	0xffffffff


	//   ....[47]....
        /*02dc*/ 	.word	0xffffffff


	//   ....[48]....
        /*02e0*/ 	.word	0xffffffff


	//   ....[49]....
        /*02e4*/ 	.word	0xffffffff


	//   ....[50]....
        /*02e8*/ 	.word	0xffffffff


	//   ....[51]....
        /*02ec*/ 	.word	0x0500000f


	//   ....[52]....
        /*02f0*/ 	.word	0x0500000f


	//   ....[53]....
        /*02f4*/ 	.word	0x0500000f


	//   ....[54]....
        /*02f8*/ 	.word	0x0500000f


	//   ....[55]....
        /*02fc*/ 	.word	0x0500000f


	//   ....[56]....
        /*0300*/ 	.word	0x0500000f


	//   ....[57]....
        /*0304*/ 	.word	0x0500000f


	//   ....[58]....
        /*0308*/ 	.word	0x0500000f


	//   ....[59]....
        /*030c*/ 	.word	0x0500000f


	//   ....[60]....
        /*0310*/ 	.word	0x0500000f


	//   ....[61]....
        /*0314*/ 	.word	0x0500000f


	//   ....[62]....
        /*0318*/ 	.word	0x0500000f


	//   ....[63]....
        /*031c*/ 	.word	0x0500000f


	//   ....[64]....
        /*0320*/ 	.word	0x0500000f


	//   ....[65]....
        /*0324*/ 	.word	0x0500000f


	//   ....[66]....
        /*0328*/ 	.word	0x0500000f


	//   ....[67]....
        /*032c*/ 	.word	0x0500000f


	//   ....[68]....
        /*0330*/ 	.word	0x0500000f


	//----- nvinfo : EIATTR_COOP_GROUP_INSTR_OFFSETS
	.align		4
.L_363:
        /*0334*/ 	.byte	0x04, 0x28
        /*0336*/ 	.short	(.L_365 - .L_364)


	//   ....[0]....
.L_364:
        /*0338*/ 	.word	0x00000060


	//   ....[1]....
        /*033c*/ 	.word	0x00000140


	//   ....[2]....
        /*0340*/ 	.word	0x00000190


	//   ....[3]....
        /*0344*/ 	.word	0x000003d0


	//   ....[4]....
        /*0348*/ 	.word	0x00000600


	//   ....[5]....
        /*034c*/ 	.word	0x00000830


	//   ....[6]....
        /*0350*/ 	.word	0x00000ac0


	//   ....[7]....
        /*0354*/ 	.word	0x00000dd0


	//   ....[8]....
        /*0358*/ 	.word	0x000012c0


	//   ....[9]....
        /*035c*/ 	.word	0x00002de0


	//   ....[10]....
        /*0360*/ 	.word	0x00002e60


	//   ....[11]....
        /*0364*/ 	.word	0x000034a0


	//   ....[12]....
        /*0368*/ 	.word	0x00003540


	//   ....[13]....
        /*036c*/ 	.word	0x00005ae0


	//   ....[14]....
        /*0370*/ 	.word	0x00005b10


	//   ....[15]....
        /*0374*/ 	.word	0x00005b40


	//   ....[16]....
        /*0378*/ 	.word	0x00005b60


	//   ....[17]....
        /*037c*/ 	.word	0x00007070


	//   ....[18]....
        /*0380*/ 	.word	0x000070a0


	//   ....[19]....
        /*0384*/ 	.word	0x00007160


	//   ....[20]....
        /*0388*/ 	.word	0x00007170


	//   ....[21]....
        /*038c*/ 	.word	0x00008210


	//   ....[22]....
        /*0390*/ 	.word	0x00008240


	//   ....[23]....
        /*0394*/ 	.word	0x00008270


	//   ....[24]....
        /*0398*/ 	.word	0x000082d0


	//   ....[25]....
        /*039c*/ 	.word	0x00008910


	//   ....[26]....
        /*03a0*/ 	.word	0x00008940


	//   ....[27]....
        /*03a4*/ 	.word	0x00008a10


	//   ....[28]....
        /*03a8*/ 	.word	0x00008a30


	//   ....[29]....
        /*03ac*/ 	.word	0x00008ae0


	//   ....[30]....
        /*03b0*/ 	.word	0x00008b00


	//   ....[31]....
        /*03b4*/ 	.word	0x00008bc0


	//   ....[32]....
        /*03b8*/ 	.word	0x00008c00


	//   ....[33]....
        /*03bc*/ 	.word	0x000096c0


	//   ....[34]....
        /*03c0*/ 	.word	0x0000a1f0


	//   ....[35]....
        /*03c4*/ 	.word	0x0000a220


	//   ....[36]....
        /*03c8*/ 	.word	0x0000a310


	//   ....[37]....
        /*03cc*/ 	.word	0x0000a320


	//   ....[38]....
        /*03d0*/ 	.word	0x0000a3d0


	//   ....[39]....
        /*03d4*/ 	.word	0x0000a3e0


	//   ....[40]....
        /*03d8*/ 	.word	0x0000a490


	//   ....[41]....
        /*03dc*/ 	.word	0x0000a4a0


	//   ....[42]....
        /*03e0*/ 	.word	0x0000a550


	//   ....[43]....
        /*03e4*/ 	.word	0x0000a560


	//   ....[44]....
        /*03e8*/ 	.word	0x0000a610


	//   ....[45]....
        /*03ec*/ 	.word	0x0000a620


	//   ....[46]....
        /*03f0*/ 	.word	0x0000a6c0


	//   ....[47]....
        /*03f4*/ 	.word	0x0000a6d0


	//   ....[48]....
        /*03f8*/ 	.word	0x0000a6e0


	//   ....[49]....
        /*03fc*/ 	.word	0x0000a6f0


	//   ....[50]....
        /*0400*/ 	.word	0x0000d310


	//   ....[51]....
        /*0404*/ 	.word	0x0000d820


	//   ....[52]....
        /*0408*/ 	.word	0x0000d990


	//   ....[53]....
        /*040c*/ 	.word	0x0000d9f0


	//   ....[54]....
        /*0410*/ 	.word	0x0000dab0


	//   ....[55]....
        /*0414*/ 	.word	0x0000dbd0


	//   ....[56]....
        /*0418*/ 	.word	0x0000dc30


	//   ....[57]....
        /*041c*/ 	.word	0x0000dd50


	//   ....[58]....
        /*0420*/ 	.word	0x0000ddb0


	//   ....[59]....
        /*0424*/ 	.word	0x0000ded0


	//   ....[60]....
        /*0428*/ 	.word	0x0000df30


	//   ....[61]....
        /*042c*/ 	.word	0x0000e050


	//   ....[62]....
        /*0430*/ 	.word	0x0000e0b0


	//   ....[63]....
        /*0434*/ 	.word	0x0000e1d0


	//   ....[64]....
        /*0438*/ 	.word	0x0000e230


	//   ....[65]....
        /*043c*/ 	.word	0x0000e340


	//   ....[66]....
        /*0440*/ 	.word	0x0000e3a0


	//   ....[67]....
        /*0444*/ 	.word	0x0000e440


	//   ....[68]....
        /*0448*/ 	.word	0x0000e850


	//----- nvinfo : EIATTR_REG_RECONFIG
	.align		4
.L_365:
        /*044c*/ 	.byte	0x01, 0x54
	.zero		2


	//----- nvinfo : EIATTR_SYSCALL_OFFSETS
	.align		4
        /*0450*/ 	.byte	0x04, 0x46
        /*0452*/ 	.short	(.L_367 - .L_366)


	//   ....[0]....
.L_366:
        /*0454*/ 	.word	0x00001630


	//   ....[1]....
        /*0458*/ 	.word	0x000092f0


	//   ....[2]....
        /*045c*/ 	.word	0x00009430


	//   ....[3]....
        /*0460*/ 	.word	0x00009520


	//   ....[4]....
        /*0464*/ 	.word	0x00009da0


	//----- nvinfo : EIATTR_MBARRIER_INSTR_OFFSETS
	.align		4
.L_367:
        /*0468*/ 	.byte	0x04, 0x39
        /*046a*/ 	.short	(.L_369 - .L_368)


	//   ....[0]....
.L_368:
        /*046c*/ 	.word	0x00000270
        /*0470*/ 	.word	0x000000ff
        /*0474*/ 	.word	0x00034800
        /*0478*/ 	.short	0x0100
        /*047a*/ 	.byte	0x08
	.zero		1


	//   ....[1]....
        /*047c*/ 	.word	0x00000280
        /*0480*/ 	.word	0x000000ff
        /*0484*/ 	.word	0x00034820
        /*0488*/ 	.short	0x0100
        /*048a*/ 	.byte	0x08
	.zero		1


	//   ....[2]....
        /*048c*/ 	.word	0x00000370
        /*0490*/ 	.word	0x000000ff
        /*0494*/ 	.word	0x00034830
        /*0498*/ 	.short	0x0100
        /*049a*/ 	.byte	0x08
	.zero		1


	//   ....[3]....
        /*049c*/ 	.word	0x00000380
        /*04a0*/ 	.word	0x000000ff
        /*04a4*/ 	.word	0x00034840
        /*04a8*/ 	.short	0x0100
        /*04aa*/ 	.byte	0x08
	.zero		1


	//   ....[4]....
        /*04ac*/ 	.word	0x00000390
        /*04b0*/ 	.word	0x000000ff
        /*04b4*/ 	.word	0x00034838
        /*04b8*/ 	.short	0x0100
        /*04ba*/ 	.byte	0x08
	.zero		1


	//   ....[5]....
        /*04bc*/ 	.word	0x000003a0
        /*04c0*/ 	.word	0x000000ff
        /*04c4*/ 	.word	0x00034848
        /*04c8*/ 	.short	0x0100
        /*04ca*/ 	.byte	0x08
	.zero		1


	//   ....[6]....
        /*04cc*/ 	.word	0x000005b0
        /*04d0*/ 	.word	0x000000ff
        /*04d4*/ 	.word	0x00034850
        /*04d8*/ 	.short	0x0100
        /*04da*/ 	.byte	0x08
	.zero		1


	//   ....[7]....
        /*04dc*/ 	.word	0x000005c0
        /*04e0*/ 	.word	0x000000ff
        /*04e4*/ 	.word	0x00034860
        /*04e8*/ 	.short	0x0100
        /*04ea*/ 	.byte	0x08
	.zero		1


	//   ....[8]....
        /*04ec*/ 	.word	0x000005d0
        /*04f0*/ 	.word	0x000000ff
        /*04f4*/ 	.word	0x00034858
        /*04f8*/ 	.short	0x0100
        /*04fa*/ 	.byte	0x08
	.zero		1


	//   ....[9]....
        /*04fc*/ 	.word	0x000005e0
        /*0500*/ 	.word	0x000000ff
        /*0504*/ 	.word	0x00034868
        /*0508*/ 	.short	0x0100
        /*050a*/ 	.byte	0x08
	.zero		1


	//   ....[10]....
        /*050c*/ 	.word	0x000007e0
        /*0510*/ 	.word	0x000000ff
        /*0514*/ 	.word	0x00034870
        /*0518*/ 	.short	0x0100
        /*051a*/ 	.byte	0x08
	.zero		1


	//   ....[11]....
        /*051c*/ 	.word	0x000007f0
        /*0520*/ 	.word	0x000000ff
        /*0524*/ 	.word	0x00034880
        /*0528*/ 	.short	0x0100
        /*052a*/ 	.byte	0x08
	.zero		1


	//   ....[12]....
        /*052c*/ 	.word	0x00000800
        /*0530*/ 	.word	0x000000ff
        /*0534*/ 	.word	0x00034878
        /*0538*/ 	.short	0x0100
        /*053a*/ 	.byte	0x08
	.zero		1


	//   ....[13]....
        /*053c*/ 	.word	0x00000810
        /*0540*/ 	.word	0x000000ff
        /*0544*/ 	.word	0x00034888
        /*0548*/ 	.short	0x0100
        /*054a*/ 	.byte	0x08
	.zero		1


	//   ....[14]....
        /*054c*/ 	.word	0x00000a70
        /*0550*/ 	.word	0x000000ff
        /*0554*/ 	.word	0x00034890
        /*0558*/ 	.short	0x0100
        /*055a*/ 	.byte	0x08
	.zero		1


	//   ....[15]....
        /*055c*/ 	.word	0x00000a80
        /*0560*/ 	.word	0x000000ff
        /*0564*/ 	.word	0x000348a0
        /*0568*/ 	.short	0x0100
        /*056a*/ 	.byte	0x08
	.zero		1


	//   ....[16]....
        /*056c*/ 	.word	0x00000a90
        /*0570*/ 	.word	0x000000ff
        /*0574*/ 	.word	0x00034898
        /*0578*/ 	.short	0x0100
        /*057a*/ 	.byte	0x08
	.zero		1


	//   ....[17]....
        /*057c*/ 	.word	0x00000aa0
        /*0580*/ 	.word	0x000000ff
        /*0584*/ 	.word	0x000348a8
        /*0588*/ 	.short	0x0100
        /*058a*/ 	.byte	0x08
	.zero		1


	//   ....[18]....
        /*058c*/ 	.word	0x00000d30
        /*0590*/ 	.word	0x000000ff
        /*0594*/ 	.word	0x000348b0
        /*0598*/ 	.short	0x0100
        /*059a*/ 	.byte	0x08
	.zero		1


	//   ....[19]....
        /*059c*/ 	.word	0x00000d40
        /*05a0*/ 	.word	0x000000ff
        /*05a4*/ 	.word	0x000348c0
        /*05a8*/ 	.short	0x0100
        /*05aa*/ 	.byte	0x08
	.zero		1


	//   ....[20]....
        /*05ac*/ 	.word	0x00000d50
        /*05b0*/ 	.word	0x000000ff
        /*05b4*/ 	.word	0x000348b8
        /*05b8*/ 	.short	0x0100
        /*05ba*/ 	.byte	0x08
	.zero		1


	//   ....[21]....
        /*05bc*/ 	.word	0x00000d60
        /*05c0*/ 	.word	0x000000ff
        /*05c4*/ 	.word	0x000348c8
        /*05c8*/ 	.short	0x0100
        /*05ca*/ 	.byte	0x08
	.zero		1


	//   ....[22]....
        /*05cc*/ 	.word	0x00001670
        /*05d0*/ 	.word	0x000000ff
        /*05d4*/ 	.word	0x00034800
        /*05d8*/ 	.short	0x010a
        /*05da*/ 	.byte	0x28
	.zero		1


	//   ....[23]....
        /*05dc*/ 	.word	0x00001710
        /*05e0*/ 	.word	0x00000000
        /*05e4*/ 	.word	0x00034830
        /*05e8*/ 	.short	0x010a
        /*05ea*/ 	.byte	0x3f
	.zero		1


	//   ....[24]....
        /*05ec*/ 	.word	0x00001750
        /*05f0*/ 	.word	0x00000000
        /*05f4*/ 	.word	0x00034830
        /*05f8*/ 	.short	0x010a
        /*05fa*/ 	.byte	0x3f
	.zero		1


	//   ....[25]....
        /*05fc*/ 	.word	0x00003b10
        /*0600*/ 	.word	0x00000003
        /*0604*/ 	.word	0x00000000
        /*0608*/ 	.short	0x0101
        /*060a*/ 	.byte	0x3f
	.zero		1


	//   ....[26]....
        /*060c*/ 	.word	0x00004280
        /*0610*/ 	.word	0x000000ff
        /*0614*/ 	.word	0x00034830
        /*0618*/ 	.short	0x010a
        /*061a*/ 	.byte	0x08
	.zero		1


	//   ....[27]....
        /*061c*/ 	.word	0x000042c0
        /*0620*/ 	.word	0x000000ff
        /*0624*/ 	.word	0x00034830
        /*0628*/ 	.short	0x010a
        /*062a*/ 	.byte	0x08
	.zero		1


	//   ....[28]....
        /*062c*/ 	.word	0x00004ba0
        /*0630*/ 	.word	0x000000ff
        /*0634*/ 	.word	0x00034850
        /*0638*/ 	.short	0x010a
        /*063a*/ 	.byte	0x09
	.zero		1


	//   ....[29]....
        /*063c*/ 	.word	0x00004be0
        /*0640*/ 	.word	0x000000ff
        /*0644*/ 	.word	0x00034850
        /*0648*/ 	.short	0x010a
        /*064a*/ 	.byte	0x09
	.zero		1


	//   ....[30]....
        /*064c*/ 	.word	0x00006660
        /*0650*/ 	.word	0x00000003
        /*0654*/ 	.word	0x00000000
        /*0658*/ 	.short	0x0101
        /*065a*/ 	.byte	0x3f
	.zero		1


	//   ....[31]....
        /*065c*/ 	.word	0x00006970
        /*0660*/ 	.word	0x0000002e
        /*0664*/ 	.word	0x00000000
        /*0668*/ 	.short	0x0101
        /*066a*/ 	.byte	0x3f
	.zero		1


	//   ....[32]....
        /*066c*/ 	.word	0x00006fc0
        /*0670*/ 	.word	0x000000ff
        /*0674*/ 	.word	0x00034850
        /*0678*/ 	.short	0x010a
        /*067a*/ 	.byte	0x09
	.zero		1


	//   ....[33]....
        /*067c*/ 	.word	0x00007000
        /*0680*/ 	.word	0x000000ff
        /*0684*/ 	.word	0x00034850
        /*0688*/ 	.short	0x010a
        /*068a*/ 	.byte	0x09
	.zero		1


	//   ....[34]....
        /*068c*/ 	.word	0x000077d0
        /*0690*/ 	.word	0x00000006
        /*0694*/ 	.word	0x00000000
        /*0698*/ 	.short	0x0101
        /*069a*/ 	.byte	0x3f
	.zero		1


	//   ....[35]....
        /*069c*/ 	.word	0x000088f0
        /*06a0*/ 	.word	0x000000ff
        /*06a4*/ 	.word	0x00000000
        /*06a8*/ 	.short	0x0101
        /*06aa*/ 	.byte	0x05
	.zero		1


	//   ....[36]....
        /*06ac*/ 	.word	0x00008950
        /*06b0*/ 	.word	0x000000ff
        /*06b4*/ 	.word	0x00000000
        /*06b8*/ 	.short	0x0101
        /*06ba*/ 	.byte	0x04
	.zero		1


	//   ....[37]....
        /*06bc*/ 	.word	0x000098d0
        /*06c0*/ 	.word	0x00000002
        /*06c4*/ 	.word	0x00034840
        /*06c8*/ 	.short	0x010a
        /*06ca*/ 	.byte	0x3f
	.zero		1


	//   ....[38]....
        /*06cc*/ 	.word	0x0000a860
        /*06d0*/ 	.word	0x000000ff
        /*06d4*/ 	.word	0x00034800
        /*06d8*/ 	.short	0x0107
        /*06da*/ 	.byte	0x24
	.zero		1


	//   ....[39]....
        /*06dc*/ 	.word	0x0000a8d0
        /*06e0*/ 	.word	0x000000ff
        /*06e4*/ 	.word	0x00034800
        /*06e8*/ 	.short	0x0101
        /*06ea*/ 	.byte	0x24
	.zero		1


	//   ....[40]....
        /*06ec*/ 	.word	0x0000a8f0
        /*06f0*/ 	.word	0x000000ff
        /*06f4*/ 	.word	0x00034820
        /*06f8*/ 	.short	0x010a
        /*06fa*/ 	.byte	0x24
	.zero		1


	//   ....[41]....
        /*06fc*/ 	.word	0x0000ac00
        /*0700*/ 	.word	0x00000003
        /*0704*/ 	.word	0x00034840
        /*0708*/ 	.short	0x010a
        /*070a*/ 	.byte	0x3f
	.zero		1


	//   ....[42]....
        /*070c*/ 	.word	0x0000b140
        /*0710*/ 	.word	0x00000002
        /*0714*/ 	.word	0x00034860
        /*0718*/ 	.short	0x010a
        /*071a*/ 	.byte	0x3f
	.zero		1


	//   ....[43]....
        /*071c*/ 	.word	0x0000b800
        /*0720*/ 	.word	0x00000003
        /*0724*/ 	.word	0x00034840
        /*0728*/ 	.short	0x010a
        /*072a*/ 	.byte	0x3f
	.zero		1


	//   ....[44]....
        /*072c*/ 	.word	0x0000bd40
        /*0730*/ 	.word	0x00000002
        /*0734*/ 	.word	0x00034860
        /*0738*/ 	.short	0x010a
        /*073a*/ 	.byte	0x3f
	.zero		1


	//   ....[45]....
        /*073c*/ 	.word	0x0000c360
        /*0740*/ 	.word	0x00000003
        /*0744*/ 	.word	0x00034840
        /*0748*/ 	.short	0x010a
        /*074a*/ 	.byte	0x3f
	.zero		1


	//   ....[46]....
        /*074c*/ 	.word	0x0000c890
        /*0750*/ 	.word	0x00000002
        /*0754*/ 	.word	0x00034860
        /*0758*/ 	.short	0x010a
        /*075a*/ 	.byte	0x3f
	.zero		1


	//   ....[47]....
        /*075c*/ 	.word	0x0000cd30
        /*0760*/ 	.word	0x00000000
        /*0764*/ 	.word	0x00034860
        /*0768*/ 	.short	0x010a
        /*076a*/ 	.byte	0x3f
	.zero		1


	//   ....[48]....
        /*076c*/ 	.word	0x0000d290
        /*0770*/ 	.word	0x00000000
        /*0774*/ 	.word	0x00034820
        /*0778*/ 	.short	0x010a
        /*077a*/ 	.byte	0x3f
	.zero		1


	//   ....[49]....
        /*077c*/ 	.word	0x0000d4a0
        /*0780*/ 	.word	0x00000006
        /*0784*/ 	.word	0x00000000
        /*0788*/ 	.short	0x010a
        /*078a*/ 	.byte	0x3f
	.zero		1


	//   ....[50]....
        /*078c*/ 	.word	0x0000d4d0
        /*0790*/ 	.word	0x00000007
        /*0794*/ 	.word	0x00000000
        /*0798*/ 	.short	0x010a
        /*079a*/ 	.byte	0x3f
	.zero		1


	//   ....[51]....
        /*079c*/ 	.word	0x0000d530
        /*07a0*/ 	.word	0x00000004
        /*07a4*/ 	.word	0x00000000
        /*07a8*/ 	.short	0x010a
        /*07aa*/ 	.byte	0x3f
	.zero		1


	//   ....[52]....
        /*07ac*/ 	.word	0x0000d560
        /*07b0*/ 	.word	0x00000003
        /*07b4*/ 	.word	0x00000000
        /*07b8*/ 	.short	0x010a
        /*07ba*/ 	.byte	0x3f
	.zero		1


	//   ....[53]....
        /*07bc*/ 	.word	0x0000d5d0
        /*07c0*/ 	.word	0x00000003
        /*07c4*/ 	.word	0x00034800
        /*07c8*/ 	.short	0x010a
        /*07ca*/ 	.byte	0x3f
	.zero		1


	//   ....[54]....
        /*07cc*/ 	.word	0x0000d620
        /*07d0*/ 	.word	0x00000000
        /*07d4*/ 	.word	0x00034830
        /*07d8*/ 	.short	0x010a
        /*07da*/ 	.byte	0x3f
	.zero		1


	//   ....[55]....
        /*07dc*/ 	.word	0x0000d680
        /*07e0*/ 	.word	0x0000000c
        /*07e4*/ 	.word	0x00034830
        /*07e8*/ 	.short	0x010a
        /*07ea*/ 	.byte	0x3f
	.zero		1


	//   ....[56]....
        /*07ec*/ 	.word	0x0000d6e0
        /*07f0*/ 	.word	0x00000009
        /*07f4*/ 	.word	0x00034850
        /*07f8*/ 	.short	0x010a
        /*07fa*/ 	.byte	0x3f
	.zero		1


	//   ....[57]....
        /*07fc*/ 	.word	0x0000d740
        /*0800*/ 	.word	0x00000005
        /*0804*/ 	.word	0x00034850
        /*0808*/ 	.short	0x010a
        /*080a*/ 	.byte	0x3f
	.zero		1


	//   ....[58]....
        /*080c*/ 	.word	0x0000d8e0
        /*0810*/ 	.word	0x00000002
        /*0814*/ 	.word	0x00034840
        /*0818*/ 	.short	0x010a
        /*081a*/ 	.byte	0x3f
	.zero		1


	//   ....[59]....
        /*081c*/ 	.word	0x0000e4f0
        /*0820*/ 	.word	0x00000003
        /*0824*/ 	.word	0x00034820
        /*0828*/ 	.short	0x010a
        /*082a*/ 	.byte	0x3f
	.zero		1


	//   ....[60]....
        /*082c*/ 	.word	0x0000e540
        /*0830*/ 	.word	0x00000003
        /*0834*/ 	.word	0x00034840
        /*0838*/ 	.short	0x010a
        /*083a*/ 	.byte	0x3f
	.zero		1


	//   ....[61]....
        /*083c*/ 	.word	0x0000e590
        /*0840*/ 	.word	0x00000002
        /*0844*/ 	.word	0x00034860
        /*0848*/ 	.short	0x010a
        /*084a*/ 	.byte	0x3f
	.zero		1


	//   ....[62]....
        /*084c*/ 	.word	0x0000e5e0
        /*0850*/ 	.word	0x00000003
        /*0854*/ 	.word	0x00034840
        /*0858*/ 	.short	0x010a
        /*085a*/ 	.byte	0x3f
	.zero		1


	//   ....[63]....
        /*085c*/ 	.word	0x0000e630
        /*0860*/ 	.word	0x00000002
        /*0864*/ 	.word	0x00034860
        /*0868*/ 	.short	0x010a
        /*086a*/ 	.byte	0x3f
	.zero		1


	//   ....[64]....
        /*086c*/ 	.word	0x0000e680
        /*0870*/ 	.word	0x00000003
        /*0874*/ 	.word	0x00034840
        /*0878*/ 	.short	0x010a
        /*087a*/ 	.byte	0x3f
	.zero		1


	//   ....[65]....
        /*087c*/ 	.word	0x0000e6d0
        /*0880*/ 	.word	0x00000002
        /*0884*/ 	.word	0x00034860
        /*0888*/ 	.short	0x010a
        /*088a*/ 	.byte	0x3f
	.zero		1


	//   ....[66]....
        /*088c*/ 	.word	0x0000e720
        /*0890*/ 	.word	0x00000000
        /*0894*/ 	.word	0x00034860
        /*0898*/ 	.short	0x010a
        /*089a*/ 	.byte	0x3f
	.zero		1


	//   ....[67]....
        /*089c*/ 	.word	0x0000e770
        /*08a0*/ 	.word	0x00000000
        /*08a4*/ 	.word	0x00034820
        /*08a8*/ 	.short	0x010a
        /*08aa*/ 	.byte	0x3f
	.zero		1


	//   ....[68]....
        /*08ac*/ 	.word	0x0000e910
        /*08b0*/ 	.word	0x00000006
        /*08b4*/ 	.word	0x00000000
        /*08b8*/ 	.short	0x010a
        /*08ba*/ 	.byte	0x3f
	.zero		1


	//   ....[69]....
        /*08bc*/ 	.word	0x0000e960
        /*08c0*/ 	.word	0x00000007
        /*08c4*/ 	.word	0x00000000
        /*08c8*/ 	.short	0x010a
        /*08ca*/ 	.byte	0x3f
	.zero		1


	//   ....[70]....
        /*08cc*/ 	.word	0x0000e9b0
        /*08d0*/ 	.word	0x00000004
        /*08d4*/ 	.word	0x00000000
        /*08d8*/ 	.short	0x010a
        /*08da*/ 	.byte	0x3f
	.zero		1


	//----- nvinfo : EIATTR_NUM_MBARRIERS
	.align		4
.L_369:
        /*08dc*/ 	.byte	0x03, 0x38
        /*08de*/ 	.short	0x0016


	//----- nvinfo : EIATTR_EXIT_INSTR_OFFSETS
	.align		4
        /*08e0*/ 	.byte	0x04, 0x1c
        /*08e2*/ 	.short	(.L_371 - .L_370)


	//   ....[0]....
.L_370:
        /*08e4*/ 	.word	0x00000f20


	//   ....[1]....
        /*08e8*/ 	.word	0x00008ce0


	//   ....[2]....
        /*08ec*/ 	.word	0x0000d5b0


	//----- nvinfo : EIATTR_MAX_THREADS
	.align		4
.L_371:
        /*08f0*/ 	.byte	0x04, 0x05
        /*08f2*/ 	.short	(.L_373 - .L_372)
.L_372:
        /*08f4*/ 	.word	0x00000180
        /*08f8*/ 	.word	0x00000001
        /*08fc*/ 	.word	0x00000001


	//----- nvinfo : EIATTR_CRS_STACK_SIZE
	.align		4
.L_373:
        /*0900*/ 	.byte	0x04, 0x1e
        /*0902*/ 	.short	(.L_375 - .L_374)
.L_374:
        /*0904*/ 	.word	0x00000000


	//----- nvinfo : EIATTR_CBANK_PARAM_SIZE
	.align		4
.L_375:
        /*0908*/ 	.byte	0x03, 0x19
        /*090a*/ 	.short	0x0a70


	//----- nvinfo : EIATTR_PARAM_CBANK
	.align		4
        /*090c*/ 	.byte	0x04, 0x0a
        /*090e*/ 	.short	(.L_377 - .L_376)
	.align		4
.L_376:
        /*0910*/ 	.word	index@(.nv.constant0._ZN7cutlass13device_kernelIN5flash11enable_sm90INS1_16FlashAttnFwdSm90INS1_25CollectiveMainloopFwdSm90ILi2EN4cute5tupleIJNS5_1CILi2EEENS7_ILi1EEES9_EEENS6_IJNS7_ILi128EEESB_NS7_ILi192EEEEEELi128ENS_6half_tEfNS_4arch4Sm90ELb0ELb0ELb1ELb0ELb0ELb0ELb0ELb1ELb1ELb1ELb0ELb0EEENS1_21CollectiveEpilogueFwdINS6_IJSB_SB_SB_EEESA_SE_SG_Li256ELb0ELb1ELb0ELb0EEENS1_29StaticPersistentTileSchedulerILb0EEEEEEEEEvNT_6ParamsE)
        /*0914*/ 	.short	0x0210
        /*0916*/ 	.short	0x0a70


	//----- nvinfo : EIATTR_SW_WAR
	.align		4
.L_377:
        /*0918*/ 	.byte	0x04, 0x36
        /*091a*/ 	.short	(.L_379 - .L_378)
.L_378:
        /*091c*/ 	.word	0x00000008
.L_379:


//--------------------- .nv.info._ZN7cutlass13device_kernelIN5flash11enable_sm90INS1_16FlashAttnFwdSm90INS1_25CollectiveMainloopFwdSm90ILi2EN4cute5tupleIJNS5_1CILi1EEES8_S8_EEENS6_IJNS7_ILi128EEESA_NS7_ILi192EEEEEELi128ENS_6half_tEfNS_4arch4Sm90ELb0ELb0ELb1ELb1ELb0ELb0ELb0ELb1ELb1ELb1ELb0ELb0EEENS1_21CollectiveEpilogueFwdINS6_IJSA_SA_SA_EEES9_SD_SF_Li256ELb1ELb1ELb0ELb0EEENS1_36VarlenDynamicPersistentTileSchedulerILi128ELi128ELi256ELi128ELb0ELb1ELb1ELb0ELb1ELb1EEEEEEEEEvNT_6ParamsE --------------------------
	.section	.nv.info._ZN7cutlass13device_kernelIN5flash11enable_sm90INS1_16FlashAttnFwdSm90INS1_25CollectiveMainloopFwdSm90ILi2EN4cute5tupleIJNS5_1CILi1EEES8_S8_EEENS6_IJNS7_ILi128EEESA_NS7_ILi192EEEEEELi128ENS_6half_tEfNS_4arch4Sm90ELb0ELb0ELb1ELb1ELb0ELb0ELb0ELb1ELb1ELb1ELb0ELb0EEENS1_21CollectiveEpilogueFwdINS6_IJSA_SA_SA_EEES9_SD_SF_Li256ELb1ELb1ELb0ELb0EEENS1_36VarlenDynamicPersistentTileSchedulerILi128ELi128ELi256ELi128ELb0ELb1ELb1ELb0ELb1ELb1EEEEEEEEEvNT_6ParamsE,"",@"SHT_CUDA_INFO"
	.sectionflags	@""
	.align	4


	//----- nvinfo : EIATTR_CUDA_API_VERSION
	.align		4
        /*0000*/ 	.byte	0x04, 0x37
        /*0002*/ 	.short	(.L_381 - .L_380)
.L_380:
        /*0004*/ 	.word	0x00000082


	//----- nvinfo : EIATTR_KPARAM_INFO
	.align		4
.L_381:
        /*0008*/ 	.byte	0x04, 0x17
        /*000a*/ 	.short	(.L_383 - .L_382)
.L_382:
        /*000c*/ 	.word	0x00000000
        /*0010*/ 	.short	0x0000
        /*0012*/ 	.short	0x0070
        /*0014*/ 	.byte	0x00, 0xf0, 0x01, 0x2a


	//----- nvinfo : EIATTR_SPARSE_MMA_MASK
	.align		4
.L_383:
        /*0018*/ 	.byte	0x03, 0x50
        /*001a*/ 	.short	0x0000


	//----- nvinfo : EIATTR_MAXREG_COUNT
	.align		4
        /*001c*/ 	.byte	0x03, 0x1b
        /*001e*/ 	.short	0x00a8


	//----- nvinfo : EIATTR_NUM_BARRIERS
	.align		4
        /*0020*/ 	.byte	0x02, 0x4c
        /*0022*/ 	.byte	0x09
	.zero		1


	//----- nvinfo : EIATTR_EXTERNS
	.align		4
        /*0024*/ 	.byte	0x04, 0x0f
        /*0026*/ 	.short	(.L_385 - .L_384)


	//   ....[0]....
	.align		4
.L_384:
        /*0028*/ 	.word	index@(__assertfail)


	//----- nvinfo : EIATTR_ANNOTATIONS
	.align		4
.L_385:
        /*002c*/ 	.byte	0x04, 0x55
        /*002e*/ 	.short	(.L_387 - .L_386)


	//   ....[0]....
.L_386:
        /* <DEDUP_REMOVED lines=75> */
        /*04d4*/ 	.byte	0x20, 0x06, 0x01, 0x00, 0x01, 0x00, 0x00, 0x00, 0x10, 0x12, 0x01, 0x00


	//----- nvinfo : EIATTR_MERCURY_ISA_VERSION
	.align		4
.L_387:
        /*04e0*/ 	.byte	0x03, 0x5f
        /*04e2*/ 	.short	0x0101


	//----- nvinfo : EIATTR_UNUSED_LOAD_BYTE_OFFSET
	.align		4
        /*04e4*/ 	.byte	0x04, 0x44
        /*04e6*/ 	.short	(.L_389 - .L_388)


	//   ....[0]....
.L_388:
        /*04e8*/ 	.word	0x00000a10
        /*04ec*/ 	.word	0x0000fff0


	//   ....[1]....
        /*04f0*/ 	.word	0x00007de0
        /*04f4*/ 	.word	0x0000fff0


	//----- nvinfo : EIATTR_INT_WARP_WIDE_INSTR_OFFSETS
	.align		4
.L_389:
        /*04f8*/ 	.byte	0x04, 0x31
        /*04fa*/ 	.short	(.L_391 - .L_390)


	//   ....[0]....
.L_390:
        /*04fc*/ 	.word	0x00000130


	//   ....[1]....
        /*0500*/ 	.word	0x00000170


	//   ....[2]....
        /*0504*/ 	.word	0x000001e0


	//   ....[3]....
        /*0508*/ 	.word	0x0000b1d0


	//   ....[4]....
        /*050c*/ 	.word	0x0000b270


	//   ....[5]....
        /*0510*/ 	.word	0x0000ef10


	//   ....[6]....
        /*0514*/ 	.word	0x0000ef80


	//----- nvinfo : EIATTR_COOP_GROUP_MASK_REGIDS
	.align		4
.L_391:
        /*0518*/ 	.byte	0x04, 0x29
        /*051a*/ 	.short	(.L_393 - .L_392)


	//   ....[0]....
.L_392:
        /*051c*/ 	.word	0xffffffff


	//   ....[1]....
        /*0520*/ 	.word	0xffffffff


	//   ....[2]....
        /*0524*/ 	.word	0xffffffff


	//   ....[3]....
        /*0528*/ 	.word	0xffffffff


	//   ....[4]....
        /*052c*/ 	.word	0xffffffff


	//   ....[5]....
        /*0530*/ 	.word	0xffffffff


	//   ....[6]....
        /*0534*/ 	.word	0xffffffff


	//   ....[7]....
        /*0538*/ 	.word	0xffffffff


	//   ....[8]....
        /*053c*/ 	.word	0xffffffff


	//   ....[9]....
        /*0540*/ 	.word	0xffffffff


	//   ....[10]....
        /*0544*/ 	.word	0xffffffff


	//   ....[11]....
        /*0548*/ 	.word	0xffffffff


	//   ....[12]....
        /*054c*/ 	.word	0xffffffff


	//   ....[13]....
        /*0550*/ 	.word	0xffffffff


	//   ....[14]....
        /*0554*/ 	.word	0xffffffff


	//   ....[15]....
        /*0558*/ 	.word	0xffffffff


	//   ....[16]....
        /*055c*/ 	.word	0xffffffff


	//   ....[17]....
        /*0560*/ 	.word	0xffffffff


	//   ....[18]....
        /*0564*/ 	.word	0xffffffff


	//   ....[19]....
        /*0568*/ 	.word	0xffffffff


	//   ....[20]....
        /*056c*/ 	.word	0xffffffff


	//   ....[21]....
        /*0570*/ 	.word	0xffffffff


	//   ....[22]....
        /*0574*/ 	.word	0xffffffff


	//   ....[23]....
        /*0578*/ 	.word	0xffffffff


	//   ....[24]....
        /*057c*/ 	.word	0xffffffff


	//   ....[25]....
        /*0580*/ 	.word	0xffffffff


	//   ....[26]....
        /*0584*/ 	.word	0xffffffff


	//   ....[27]....
        /*0588*/ 	.word	0xffffffff


	//   ....[28]....
        /*058c*/ 	.word	0xffffffff


	//   ....[29]....
        /*0590*/ 	.word	0xffffffff


	//   ....[30]....
        /*0594*/ 	.word	0xffffffff


	//   ....[31]....
        /*0598*/ 	.word	0xffffffff


	//   ....[32]....
        /*059c*/ 	.word	0xffffffff


	//   ....[33]....
        /*05a0*/ 	.word	0xffffffff


	//   ....[34]....
        /*05a4*/ 	.word	0xffffffff


	//   ....[35]....
        /*05a8*/ 	.word	0xffffffff


	//   ....[36]....
        /*05ac*/ 	.word	0xffffffff


	//   ....[37]....
        /*05b0*/ 	.word	0xffffffff


	//   ....[38]....
        /*05b4*/ 	.word	0xffffffff


	//   ....[39]....
        /*05b8*/ 	.word	0xffffffff


	//   ....[40]....
        /*05bc*/ 	.word	0xffffffff


	//   ....[41]....
        /*05c0*/ 	.word	0xffffffff


	//   ....[42]....
        /*05c4*/ 	.word	0xffffffff


	//   ....[43]....
        /*05c8*/ 	.word	0xffffffff


	//   ....[44]....
        /*05cc*/ 	.word	0xffffffff


	//   ....[45]....
        /*05d0*/ 	.word	0xffffffff


	//   ....[46]....
        /*05d4*/ 	.word	0xffffffff


	//   ....[47]....
        /*05d8*/ 	.word	0xffffffff


	//   ....[48]....
        /*05dc*/ 	.word	0xffffffff


	//   ....[49]....
        /*05e0*/ 	.word	0xffffffff


	//   ....[50]....
        /*05e4*/ 	.word	0xffffffff


	//   ....[51]....
        /*05e8*/ 	.word	0xffffffff


	//   ....[52]....
        /*05ec*/ 	.word	0xffffffff


	//   ....[53]....
        /*05f0*/ 	.word	0xffffffff


	//   ....[54]....
        /*05f4*/ 	.word	0xffffffff


	//   ....[55]....
        /*05f8*/ 	.word	0xffffffff


	//   ....[56]....
        /*05fc*/ 	.word	0xffffffff


	//   ....[57]....
        /*0600*/ 	.word	0xffffffff


	//   ....[58]....
        /*0604*/ 	.word	0xffffffff


	//   ....[59]....
        /*0608*/ 	.word	0xffffffff


	//   ....[60]....
        /*060c*/ 	.word	0xffffffff


	//   ....[61]....
        /*0610*/ 	.word	0xffffffff


	//   ....[62]....
        /*0614*/ 	.word	0xffffffff


	//   ....[63]....
        /*0618*/ 	.word	0xffffffff


	//   ....[64]....
        /*061c*/ 	.word	0xffffffff


	//   ....[65]....
        /*0620*/ 	.word	0xffffffff


	//   ....[66]....
        /*0624*/ 	.word	0xffffffff


	//   ....[67]....
        /*0628*/ 	.word	0xffffffff


	//   ....[68]....
        /*062c*/ 	.word	0xffffffff


	//   ....[69]....
        /*0630*/ 	.word	0xffffffff


	//   ....[70]....
        /*0634*/ 	.word	0xffffffff


	//   ....[71]....
        /*0638*/ 	.word	0xffffffff


	//   ....[72]....
        /*063c*/ 	.word	0xffffffff


	//   ....[73]....
        /*0640*/ 	.word	0xffffffff


	//   ....[74]....
        /*0644*/ 	.word	0xffffffff


	//   ....[75]....
        /*0648*/ 	.word	0xffffffff


	//   ....[76]....
        /*064c*/ 	.word	0xffffffff


	//   ....[77]....
        /*0650*/ 	.word	0xffffffff


	//   ....[78]....
        /*0654*/ 	.word	0xffffffff


	//   ....[79]....
        /*0658*/ 	.word	0xffffffff


	//   ....[80]....
        /*065c*/ 	.word	0xffffffff


	//   ....[81]....
        /*0660*/ 	.word	0xffffffff


	//   ....[82]....
        /*0664*/ 	.word	0xffffffff


	//   ....[83]....
        /*0668*/ 	.word	0xffffffff


	//   ....[84]....
        /*066c*/ 	.word	0xffffffff


	//   ....[85]....
        /*0670*/ 	.word	0xffffffff


	//   ....[86]....
        /*0674*/ 	.word	0xffffffff


	//   ....[87]....
        /*0678*/ 	.word	0xffffffff


	//   ....[88]....
        /*067c*/ 	.word	0xffffffff


	//   ....[89]....
        /*0680*/ 	.word	0xffffffff


	//   ....[90]....
        /*0684*/ 	.word	0xffffffff


	//   ....[91]....
        /*0688*/ 	.word	0x0500000f


	//   ....[92]....
        /*068c*/ 	.word	0x0500000f


	//   ....[93]....
        /*0690*/ 	.word	0x0500000f


	//   ....[94]....
        /*0694*/ 	.word	0x0500000f


	//   ....[95]....
        /*0698*/ 	.word	0x0500000f


	//   ....[96]....
        /*069c*/ 	.word	0x0500000f


	//   ....[97]....
        /*06a0*/ 	.word	0x0500000f


	//   ....[98]....
        /*06a4*/ 	.word	0x0500000f


	//   ....[99]....
        /*06a8*/ 	.word	0x0500000f


	//   ....[100]....
        /*06ac*/ 	.word	0x0500000f


	//   ....[101]....
        /*06b0*/ 	.word	0x0500000f


	//   ....[102]....
        /*06b4*/ 	.word	0x0500000f


	//   ....[103]....
        /*06b8*/ 	.word	0x0500000f


	//   ....[104]....
        /*06bc*/ 	.word	0x0500000f


	//   ....[105]....
        /*06c0*/ 	.word	0x0500000f


	//   ....[106]....
        /*06c4*/ 	.word	0x0500000f


	//   ....[107]....
        /*06c8*/ 	.word	0x0500000f


	//   ....[108]....
        /*06cc*/ 	.word	0x0500000f


	//   ....[109]....
        /*06d0*/ 	.word	0x0500000f


	//   ....[110]....
        /*06d4*/ 	.word	0x0500000f


	//   ....[111]....
        /*06d8*/ 	.word	0x0500000f


	//   ....[112]....
        /*06dc*/ 	.word	0x0500000f


	//   ....[113]....
        /*06e0*/ 	.word	0x0500000f


	//   ....[114]....
        /*06e4*/ 	.word	0x0500000f


	//   ....[115]....
        /*06e8*/ 	.word	0x0500000f


	//   ....[116]....
        /*06ec*/ 	.word	0x0500000f


	//   ....[117]....
        /*06f0*/ 	.word	0x0500000f


	//   ....[118]....
        /*06f4*/ 	.word	0x0500000f


	//   ....[119]....
        /*06f8*/ 	.word	0x0500000f


	//   ....[120]....
        /*06fc*/ 	.word	0x0500000f


	//   ....[121]....
        /*0700*/ 	.word	0x0500000f


	//   ....[122]....
        /*0704*/ 	.word	0x0500000f


	//   ....[123]....
        /*0708*/ 	.word	0x0500000f


	//   ....[124]....
        /*070c*/ 	.word	0x0500000f


	//   ....[125]....
        /*0710*/ 	.word	0x0500000f


	//----- nvinfo : EIATTR_COOP_GROUP_INSTR_OFFSETS
	.align		4
.L_393:
        /*0714*/ 	.byte	0x04, 0x28
        /*0716*/ 	.short	(.L_395 - .L_394)


	//   ....[0]....
.L_394:
        /*0718*/ 	.word	0x00000060


	//   ....[1]....
        /*071c*/ 	.word	0x00000140


	//   ....[2]....
        /*0720*/ 	.word	0x00000190


	//   ....[3]....
        /*0724*/ 	.word	0x000003c0


	//   ....[4]....
        /*0728*/ 	.word	0x00000520


	//   ....[5]....
        /*072c*/ 	.word	0x00000640


	//   ....[6]....
        /*0730*/ 	.word	0x000007a0


	//   ....[7]....
        /*0734*/ 	.word	0x00001440


	//   ....[8]....
        /*0738*/ 	.word	0x00002ff0


	//   ....[9]....
        /*073c*/ 	.word	0x00003020


	//   ....[10]....
        /*0740*/ 	.word	0x000036d0


	//   ....[11]....
        /*0744*/ 	.word	0x00003730


	//   ....[12]....
        /*0748*/ 	.word	0x00005bc0


	//   ....[13]....
        /*074c*/ 	.word	0x00005bf0


	//   ....[14]....
        /*0750*/ 	.word	0x000060d0


	//   ....[15]....
        /*0754*/ 	.word	0x00006140


	//   ....[16]....
        /*0758*/ 	.word	0x000073e0


	//   ....[17]....
        /*075c*/ 	.word	0x00007430


	//   ....[18]....
        /*0760*/ 	.word	0x00007510


	//   ....[19]....
        /*0764*/ 	.word	0x00007520


	//   ....[20]....
        /*0768*/ 	.word	0x000089e0


	//   ....[21]....
        /*076c*/ 	.word	0x00008a20


	//   ....[22]....
        /*0770*/ 	.word	0x00008a60


	//   ....[23]....
        /*0774*/ 	.word	0x00008a90


	//   ....[24]....
        /*0778*/ 	.word	0x00008fe0


	//   ....[25]....
        /*077c*/ 	.word	0x00009020


	//   ....[26]....
        /*0780*/ 	.word	0x000090f0


	//   ....[27]....
        /*0784*/ 	.word	0x00009110


	//   ....[28]....
        /*0788*/ 	.word	0x000091e0


	//   ....[29]....
        /*078c*/ 	.word	0x00009200


	//   ....[30]....
        /*0790*/ 	.word	0x000092e0


	//   ....[31]....
        /*0794*/ 	.word	0x00009300


	//   ....[32]....
        /*0798*/ 	.word	0x00009cd0


	//   ....[33]....
        /*079c*/ 	.word	0x00009cf0


	//   ....[34]....
        /*07a0*/ 	.word	0x00009dc0


	//   ....[35]....
        /*07a4*/ 	.word	0x00009de0


	//   ....[36]....
        /*07a8*/ 	.word	0x00009eb0


	//   ....[37]....
        /*07ac*/ 	.word	0x00009ed0


	//   ....[38]....
        /*07b0*/ 	.word	0x00009fb0


	//   ....[39]....
        /*07b4*/ 	.word	0x00009fd0


	//   ....[40]....
        /*07b8*/ 	.word	0x0000a110


	//   ....[41]....
        /*07bc*/ 	.word	0x0000a300


	//   ....[42]....
        /*07c0*/ 	.word	0x0000a330


	//   ....[43]....
        /*07c4*/ 	.word	0x0000a360


	//   ....[44]....
        /*07c8*/ 	.word	0x0000a390


	//   ....[45]....
        /*07cc*/ 	.word	0x0000a3c0


	//   ....[46]....
        /*07d0*/ 	.word	0x0000a3f0


	//   ....[47]....
        /*07d4*/ 	.word	0x0000a570


	//   ....[48]....
        /*07d8*/ 	.word	0x0000a5a0


	//   ....[49]....
        /*07dc*/ 	.word	0x0000a5d0


	//   ....[50]....
        /*07e0*/ 	.word	0x0000a600


	//   ....[51]....
        /*07e4*/ 	.word	0x0000a630


	//   ....[52]....
        /*07e8*/ 	.word	0x0000a660


	//   ....[53]....
        /*07ec*/ 	.word	0x0000a700


	//   ....[54]....
        /*07f0*/ 	.word	0x0000a730


	//   ....[55]....
        /*07f4*/ 	.word	0x0000a7c0


	//   ....[56]....
        /*07f8*/ 	.word	0x0000b800


	//   ....[57]....
        /*07fc*/ 	.word	0x0000c470


	//   ....[58]....
        /*0800*/ 	.word	0x0000c4a0


	//   ....[59]....
        /*0804*/ 	.word	0x0000c4d0


	//   ....[60]....
        /*0808*/ 	.word	0x0000c510


	//   ....[61]....
        /*080c*/ 	.word	0x0000c5e0


	//   ....[62]....
        /*0810*/ 	.word	0x0000c640


	//   ....[63]....
        /*0814*/ 	.word	0x0000c6e0


	//   ....[64]....
        /*0818*/ 	.word	0x0000c6f0


	//   ....[65]....
        /*081c*/ 	.word	0x0000c790


	//   ....[66]....
        /*0820*/ 	.word	0x0000c7a0


	//   ....[67]....
        /*0824*/ 	.word	0x0000c840


	//   ....[68]....
        /*0828*/ 	.word	0x0000c850


	//   ....[69]....
        /*082c*/ 	.word	0x0000c8d0


	//   ....[70]....
        /*0830*/ 	.word	0x0000c900


	//   ....[71]....
        /*0834*/ 	.word	0x0000c910


	//   ....[72]....
        /*0838*/ 	.word	0x0000c930


	//   ....[73]....
        /*083c*/ 	.word	0x0000f650


	//   ....[74]....
        /*0840*/ 	.word	0x0000f6b0


	//   ....[75]....
        /*0844*/ 	.word	0x0000f6e0


	//   ....[76]....
        /*0848*/ 	.word	0x0000f710


	//   ....[77]....
        /*084c*/ 	.word	0x0000f740


	//   ....[78]....
        /*0850*/ 	.word	0x0000f770


	//   ....[79]....
        /*0854*/ 	.word	0x0000f7a0


	//   ....[80]....
        /*0858*/ 	.word	0x0000f7b0


	//   ....[81]....
        /*085c*/ 	.word	0x0000f940


	//   ....[82]....
        /*0860*/ 	.word	0x0000f970


	//   ....[83]....
        /*0864*/ 	.word	0x0000f9a0


	//   ....[84]....
        /*0868*/ 	.word	0x0000f9d0


	//   ....[85]....
        /*086c*/ 	.word	0x0000fa00


	//   ....[86]....
        /*0870*/ 	.word	0x0000fa30


	//   ....[87]....
        /*0874*/ 	.word	0x0000faf0


	//   ....[88]....
        /*0878*/ 	.word	0x0000fb10


	//   ....[89]....
        /*087c*/ 	.word	0x0000fb80


	//   ....[90]....
        /*0880*/ 	.word	0x00010010


	//   ....[91]....
        /*0884*/ 	.word	0x00010510


	//   ....[92]....
        /*0888*/ 	.word	0x00010690


	//   ....[93]....
        /*088c*/ 	.word	0x000106e0


	//   ....[94]....
        /*0890*/ 	.word	0x000108a0


	//   ....[95]....
        /*0894*/ 	.word	0x000108f0


	//   ....[96]....
        /*0898*/ 	.word	0x00010a20


	//   ....[97]....
        /*089c*/ 	.word	0x00010a70


	//   ....[98]....
        /*08a0*/ 	.word	0x00010bb0


	//   ....[99]....
        /*08a4*/ 	.word	0x00010c00


	//   ....[100]....
        /*08a8*/ 	.word	0x00010d30


	//   ....[101]....
        /*08ac*/ 	.word	0x00010d80


	//   ....[102]....
        /*08b0*/ 	.word	0x00010eb0


	//   ....[103]....
        /*08b4*/ 	.word	0x00010f00


	//   ....[104]....
        /*08b8*/ 	.word	0x00011020


	//   ....[105]....
        /*08bc*/ 	.word	0x00011070


	//   ....[106]....
        /*08c0*/ 	.word	0x00011180


	//   ....[107]....
        /*08c4*/ 	.word	0x000111d0


	//   ....[108]....
        /*08c8*/ 	.word	0x00011500


	//   ....[109]....
        /*08cc*/ 	.word	0x000115a0


	//   ....[110]....
        /*08d0*/ 	.word	0x000116d0


	//   ....[111]....
        /*08d4*/ 	.word	0x00011750


	//   ....[112]....
        /*08d8*/ 	.word	0x000117d0


	//   ....[113]....
        /*08dc*/ 	.word	0x00011850


	//   ....[114]....
        /*08e0*/ 	.word	0x000118d0


	//   ....[115]....
        /*08e4*/ 	.word	0x00011960


	//   ....[116]....
        /*08e8*/ 	.word	0x00011a00


	//   ....[117]....
        /*08ec*/ 	.word	0x00011aa0


	//   ....[118]....
        /*08f0*/ 	.word	0x00011b20


	//   ....[119]....
        /*08f4*/ 	.word	0x00011ba0


	//   ....[120]....
        /*08f8*/ 	.word	0x00011c20


	//   ....[121]....
        /*08fc*/ 	.word	0x00011cb0


	//   ....[122]....
        /*0900*/ 	.word	0x00011d30


	//   ....[123]....
        /*0904*/ 	.word	0x00011dd0


	//   ....[124]....
        /*0908*/ 	.word	0x00011e60


	//   ....[125]....
        /*090c*/ 	.word	0x00011f90


	//----- nvinfo : EIATTR_REG_RECONFIG
	.align		4
.L_395:
        /*0910*/ 	.byte	0x01, 0x54
	.zero		2


	//----- nvinfo : EIATTR_SYSCALL_OFFSETS
	.align		4
        /*0914*/ 	.byte	0x04, 0x46
        /*0916*/ 	.short	(.L_397 - .L_396)


	//   ....[0]....
.L_396:
        /*0918*/ 	.word	0x00001630


	//   ....[1]....
        /*091c*/ 	.word	0x0000b3e0


	//   ....[2]....
        /*0920*/ 	.word	0x0000b540


	//   ....[3]....
        /*0924*/ 	.word	0x0000b640


	//   ....[4]....
        /*0928*/ 	.word	0x0000c040


	//----- nvinfo : EIATTR_MBARRIER_INSTR_OFFSETS
	.align		4
.L_397:
        /*092c*/ 	.byte	0x04, 0x39
        /*092e*/ 	.short	(.L_399 - .L_398)


	//   ....[0]....
.L_398:
        /*0930*/ 	.word	0x00000270
        /*0934*/ 	.word	0x000000ff
        /*0938*/ 	.word	0x00034800
        /*093c*/ 	.short	0x0100
        /*093e*/ 	.byte	0x08
	.zero		1


	//   ....[1]....
        /*0940*/ 	.word	0x00000280
        /*0944*/ 	.word	0x000000ff
        /*0948*/ 	.word	0x00034820
        /*094c*/ 	.short	0x0100
        /*094e*/ 	.byte	0x08
	.zero		1


	//   ....[2]....
        /*0950*/ 	.word	0x00000370
        /*0954*/ 	.word	0x000000ff
        /*0958*/ 	.word	0x00034830
        /*095c*/ 	.short	0x0100
        /*095e*/ 	.byte	0x08
	.zero		1


	//   ....[3]....
        /*0960*/ 	.word	0x00000380
        /*0964*/ 	.word	0x000000ff
        /*0968*/ 	.word	0x00034840
        /*096c*/ 	.short	0x0100
        /*096e*/ 	.byte	0x08
	.zero		1


	//   ....[4]....
        /*0970*/ 	.word	0x00000390
        /*0974*/ 	.word	0x000000ff
        /*0978*/ 	.word	0x00034838
        /*097c*/ 	.short	0x0100
        /*097e*/ 	.byte	0x08
	.zero		1


	//   ....[5]....
        /*0980*/ 	.word	0x000003a0
        /*0984*/ 	.word	0x000000ff
        /*0988*/ 	.word	0x00034848
        /*098c*/ 	.short	0x0100
        /*098e*/ 	.byte	0x08
	.zero		1


	//   ....[6]....
        /*0990*/ 	.word	0x000004d0
        /*0994*/ 	.word	0x000000ff
        /*0998*/ 	.word	0x00034850
        /*099c*/ 	.short	0x0100
        /*099e*/ 	.byte	0x08
	.zero		1


	//   ....[7]....
        /*09a0*/ 	.word	0x000004e0
        /*09a4*/ 	.word	0x000000ff
        /*09a8*/ 	.word	0x00034860
        /*09ac*/ 	.short	0x0100
        /*09ae*/ 	.byte	0x08
	.zero		1


	//   ....[8]....
        /*09b0*/ 	.word	0x000004f0
        /*09b4*/ 	.word	0x000000ff
        /*09b8*/ 	.word	0x00034858
        /*09bc*/ 	.short	0x0100
        /*09be*/ 	.byte	0x08
	.zero		1


	//   ....[9]....
        /*09c0*/ 	.word	0x00000500
        /*09c4*/ 	.word	0x000000ff
        /*09c8*/ 	.word	0x00034868
        /*09cc*/ 	.short	0x0100
        /*09ce*/ 	.byte	0x08
	.zero		1


	//   ....[10]....
        /*09d0*/ 	.word	0x000005f0
        /*09d4*/ 	.word	0x000000ff
        /*09d8*/ 	.word	0x00034870
        /*09dc*/ 	.short	0x0100
        /*09de*/ 	.byte	0x06
	.zero		1


	//   ....[11]....
        /*09e0*/ 	.word	0x00000600
        /*09e4*/ 	.word	0x000000ff
        /*09e8*/ 	.word	0x00034880
        /*09ec*/ 	.short	0x0100
        /*09ee*/ 	.byte	0x06
	.zero		1


	//   ....[12]....
        /*09f0*/ 	.word	0x00000610
        /*09f4*/ 	.word	0x000000ff
        /*09f8*/ 	.word	0x00034878
        /*09fc*/ 	.short	0x0100
        /*09fe*/ 	.byte	0x06
	.zero		1


	//   ....[13]....
        /*0a00*/ 	.word	0x00000620
        /*0a04*/ 	.word	0x000000ff
        /*0a08*/ 	.word	0x00034888
        /*0a0c*/ 	.short	0x0100
        /*0a0e*/ 	.byte	0x06
	.zero		1


	//   ....[14]....
        /*0a10*/ 	.word	0x00000750
        /*0a14*/ 	.word	0x000000ff
        /*0a18*/ 	.word	0x00034890
        /*0a1c*/ 	.short	0x0100
        /*0a1e*/ 	.byte	0x08
	.zero		1


	//   ....[15]....
        /*0a20*/ 	.word	0x00000760
        /*0a24*/ 	.word	0x000000ff
        /*0a28*/ 	.word	0x000348a0
        /*0a2c*/ 	.short	0x0100
        /*0a2e*/ 	.byte	0x08
	.zero		1


	//   ....[16]....
        /*0a30*/ 	.word	0x00000770
        /*0a34*/ 	.word	0x000000ff
        /*0a38*/ 	.word	0x00034898
        /*0a3c*/ 	.short	0x0100
        /*0a3e*/ 	.byte	0x08
	.zero		1


	//   ....[17]....
        /*0a40*/ 	.word	0x00000780
        /*0a44*/ 	.word	0x000000ff
        /*0a48*/ 	.word	0x000348a8
        /*0a4c*/ 	.short	0x0100
        /*0a4e*/ 	.byte	0x08
	.zero		1


	//   ....[18]....
        /*0a50*/ 	.word	0x000008b0
        /*0a54*/ 	.word	0x000000ff
        /*0a58*/ 	.word	0x000348b0
        /*0a5c*/ 	.short	0x0100
        /*0a5e*/ 	.byte	0x08
	.zero		1


	//   ....[19]....
        /*0a60*/ 	.word	0x000008c0
        /*0a64*/ 	.word	0x000000ff
        /*0a68*/ 	.word	0x000348c0
        /*0a6c*/ 	.short	0x0100
        /*0a6e*/ 	.byte	0x08
	.zero		1


	//   ....[20]....
        /*0a70*/ 	.word	0x000008d0
        /*0a74*/ 	.word	0x000000ff
        /*0a78*/ 	.word	0x000348b8
        /*0a7c*/ 	.short	0x0100
        /*0a7e*/ 	.byte	0x08
	.zero		1


	//   ....[21]....
        /*0a80*/ 	.word	0x000008e0
        /*0a84*/ 	.word	0x000000ff
        /*0a88*/ 	.word	0x000348c8
        /*0a8c*/ 	.short	0x0100
        /*0a8e*/ 	.byte	0x08
	.zero		1


	//   ....[22]....
        /*0a90*/ 	.word	0x00001700
        /*0a94*/ 	.word	0x00000000
        /*0a98*/ 	.word	0x00034800
        /*0a9c*/ 	.short	0x010a
        /*0a9e*/ 	.byte	0x3f
	.zero		1


	//   ....[23]....
        /*0aa0*/ 	.word	0x00001770
        /*0aa4*/ 	.word	0x00000003
        /*0aa8*/ 	.word	0x00034830
        /*0aac*/ 	.short	0x010a
        /*0aae*/ 	.byte	0x3f
	.zero		1


	//   ....[24]....
        /*0ab0*/ 	.word	0x000017e0
        /*0ab4*/ 	.word	0x00000003
        /*0ab8*/ 	.word	0x00034830
        /*0abc*/ 	.short	0x010a
        /*0abe*/ 	.byte	0x3f
	.zero		1


	//   ....[25]....
        /*0ac0*/ 	.word	0x00002660
        /*0ac4*/ 	.word	0x00000003
        /*0ac8*/ 	.word	0x00000000
        /*0acc*/ 	.short	0x0101
        /*0ace*/ 	.byte	0x3f
	.zero		1


	//   ....[26]....
        /*0ad0*/ 	.word	0x000046a0
        /*0ad4*/ 	.word	0x000000ff
        /*0ad8*/ 	.word	0x00034830
        /*0adc*/ 	.short	0x010a
        /*0ade*/ 	.byte	0x07
	.zero		1


	//   ....[27]....
        /*0ae0*/ 	.word	0x000046e0
        /*0ae4*/ 	.word	0x000000ff
        /*0ae8*/ 	.word	0x00034830
        /*0aec*/ 	.short	0x010a
        /*0aee*/ 	.byte	0x07
	.zero		1


	//   ....[28]....
        /*0af0*/ 	.word	0x00004fb0
        /*0af4*/ 	.word	0x0000000a
        /*0af8*/ 	.word	0x00034850
        /*0afc*/ 	.short	0x010a
        /*0afe*/ 	.byte	0x3f
	.zero		1


	//   ....[29]....
        /*0b00*/ 	.word	0x00004ff0
        /*0b04*/ 	.word	0x0000000a
        /*0b08*/ 	.word	0x00034850
        /*0b0c*/ 	.short	0x010a
        /*0b0e*/ 	.byte	0x3f
	.zero		1


	//   ....[30]....
        /*0b10*/ 	.word	0x00006880
        /*0b14*/ 	.word	0x0000001f
        /*0b18*/ 	.word	0x00000000
        /*0b1c*/ 	.short	0x0101
        /*0b1e*/ 	.byte	0x3f
	.zero		1


	//   ....[31]....
        /*0b20*/ 	.word	0x000068c0
        /*0b24*/ 	.word	0x00000023
        /*0b28*/ 	.word	0x00000000
        /*0b2c*/ 	.short	0x0101
        /*0b2e*/ 	.byte	0x3f
	.zero		1


	//   ....[32]....
        /*0b30*/ 	.word	0x00007340
        /*0b34*/ 	.word	0x0000000e
        /*0b38*/ 	.word	0x00034850
        /*0b3c*/ 	.short	0x010a
        /*0b3e*/ 	.byte	0x3f
	.zero		1


	//   ....[33]....
        /*0b40*/ 	.word	0x00007380
        /*0b44*/ 	.word	0x0000000e
        /*0b48*/ 	.word	0x00034850
        /*0b4c*/ 	.short	0x010a
        /*0b4e*/ 	.byte	0x3f
	.zero		1


	//   ....[34]....
        /*0b50*/ 	.word	0x000079a0
        /*0b54*/ 	.word	0x00000007
        /*0b58*/ 	.word	0x00000000
        /*0b5c*/ 	.short	0x0101
        /*0b5e*/ 	.byte	0x3f
	.zero		1


	//   ....[35]....
        /*0b60*/ 	.word	0x00009010
        /*0b64*/ 	.word	0x0000001c
        /*0b68*/ 	.word	0x00000000
        /*0b6c*/ 	.short	0x0101
        /*0b6e*/ 	.byte	0x3f
	.zero		1


	//   ....[36]....
        /*0b70*/ 	.word	0x0000ba90
        /*0b74*/ 	.word	0x00000000
        /*0b78*/ 	.word	0x00034840
        /*0b7c*/ 	.short	0x010a
        /*0b7e*/ 	.byte	0x3f
	.zero		1


	//   ....[37]....
        /*0b80*/ 	.word	0x0000cad0
        /*0b84*/ 	.word	0x0000000a
        /*0b88*/ 	.word	0x00034800
        /*0b8c*/ 	.short	0x0107
        /*0b8e*/ 	.byte	0x3f
	.zero		1


	//   ....[38]....
        /*0b90*/ 	.word	0x0000cbe0
        /*0b94*/ 	.word	0x00000002
        /*0b98*/ 	.word	0x00034800
        /*0b9c*/ 	.short	0x0101
        /*0b9e*/ 	.byte	0x3f
	.zero		1


	//   ....[39]....
        /*0ba0*/ 	.word	0x0000cc00
        /*0ba4*/ 	.word	0x00000002
        /*0ba8*/ 	.word	0x00034820
        /*0bac*/ 	.short	0x010a
        /*0bae*/ 	.byte	0x3f
	.zero		1


	//   ....[40]....
        /*0bb0*/ 	.word	0x0000cf90
        /*0bb4*/ 	.word	0x00000003
        /*0bb8*/ 	.word	0x00034840
        /*0bbc*/ 	.short	0x010a
        /*0bbe*/ 	.byte	0x3f
	.zero		1


	//   ....[41]....
        /*0bc0*/ 	.word	0x0000d440
        /*0bc4*/ 	.word	0x00000003
        /*0bc8*/ 	.word	0x00000060
        /*0bcc*/ 	.short	0x010a
        /*0bce*/ 	.byte	0x3f
	.zero		1


	//   ....[42]....
        /*0bd0*/ 	.word	0x0000db40
        /*0bd4*/ 	.word	0x00000003
        /*0bd8*/ 	.word	0x00034840
        /*0bdc*/ 	.short	0x010a
        /*0bde*/ 	.byte	0x3f
	.zero		1


	//   ....[43]....
        /*0be0*/ 	.word	0x0000dff0
        /*0be4*/ 	.word	0x00000002
        /*0be8*/ 	.word	0x00000060
        /*0bec*/ 	.short	0x010a
        /*0bee*/ 	.byte	0x3f
	.zero		1


	//   ....[44]....
        /*0bf0*/ 	.word	0x0000e620
        /*0bf4*/ 	.word	0x00000002
        /*0bf8*/ 	.word	0x00034840
        /*0bfc*/ 	.short	0x010a
        /*0bfe*/ 	.byte	0x3f
	.zero		1


	//   ....[45]....
        /*0c00*/ 	.word	0x0000ead0
        /*0c04*/ 	.word	0x00000002
        /*0c08*/ 	.word	0x00000060
        /*0c0c*/ 	.short	0x010a
        /*0c0e*/ 	.byte	0x3f
	.zero		1


	//   ....[46]....
        /*0c10*/ 	.word	0x0000f090
        /*0c14*/ 	.word	0x00000000
        /*0c18*/ 	.word	0x00034860
        /*0c1c*/ 	.short	0x010a
        /*0c1e*/ 	.byte	0x3f
	.zero		1


	//   ....[47]....
        /*0c20*/ 	.word	0x0000ff90
        /*0c24*/ 	.word	0x00000000
        /*0c28*/ 	.word	0x00034820
        /*0c2c*/ 	.short	0x010a
        /*0c2e*/ 	.byte	0x3f
	.zero		1


	//   ....[48]....
        /*0c30*/ 	.word	0x00010170
        /*0c34*/ 	.word	0x00000006
        /*0c38*/ 	.word	0x00000000
        /*0c3c*/ 	.short	0x010a
        /*0c3e*/ 	.byte	0x3f
	.zero		1


	//   ....[49]....
        /*0c40*/ 	.word	0x000101e0
        /*0c44*/ 	.word	0x00000007
        /*0c48*/ 	.word	0x00000000
        /*0c4c*/ 	.short	0x010a
        /*0c4e*/ 	.byte	0x3f
	.zero		1


	//   ....[50]....
        /*0c50*/ 	.word	0x00010250
        /*0c54*/ 	.word	0x00000004
        /*0c58*/ 	.word	0x00000000
        /*0c5c*/ 	.short	0x010a
        /*0c5e*/ 	.byte	0x3f
	.zero		1


	//   ....[51]....
        /*0c60*/ 	.word	0x00010280
        /*0c64*/ 	.word	0x00000003
        /*0c68*/ 	.word	0x00000000
        /*0c6c*/ 	.short	0x010a
        /*0c6e*/ 	.byte	0x3f
	.zero		1


	//   ....[52]....
        /*0c70*/ 	.word	0x000102e0
        /*0c74*/ 	.word	0x00000000
        /*0c78*/ 	.word	0x00034800
        /*0c7c*/ 	.short	0x010a
        /*0c7e*/ 	.byte	0x3f
	.zero		1


	//   ....[53]....
        /*0c80*/ 	.word	0x00010330
        /*0c84*/ 	.word	0x00000003
        /*0c88*/ 	.word	0x00034830
        /*0c8c*/ 	.short	0x010a
        /*0c8e*/ 	.byte	0x3f
	.zero		1


	//   ....[54]....
        /*0c90*/ 	.word	0x00010390
        /*0c94*/ 	.word	0x00000009
        /*0c98*/ 	.word	0x00034830
        /*0c9c*/ 	.short	0x010a
        /*0c9e*/ 	.byte	0x3f
	.zero		1


	//   ....[55]....
        /*0ca0*/ 	.word	0x000103e0
        /*0ca4*/ 	.word	0x0000000a
        /*0ca8*/ 	.word	0x00034850
        /*0cac*/ 	.short	0x010a
        /*0cae*/ 	.byte	0x3f
	.zero		1


	//   ....[56]....
        /*0cb0*/ 	.word	0x00010430
        /*0cb4*/ 	.word	0x0000000e
        /*0cb8*/ 	.word	0x00034850
        /*0cbc*/ 	.short	0x010a
        /*0cbe*/ 	.byte	0x3f
	.zero		1


	//   ....[57]....
        /*0cc0*/ 	.word	0x000105d0
        /*0cc4*/ 	.word	0x00000000
        /*0cc8*/ 	.word	0x00034840
        /*0ccc*/ 	.short	0x010a
        /*0cce*/ 	.byte	0x3f
	.zero		1


	//   ....[58]....
        /*0cd0*/ 	.word	0x00011220
        /*0cd4*/ 	.word	0x00000002
        /*0cd8*/ 	.word	0x00034820
        /*0cdc*/ 	.short	0x010a
        /*0cde*/ 	.byte	0x3f
	.zero		1


	//   ....[59]....
        /*0ce0*/ 	.word	0x00011270
        /*0ce4*/ 	.word	0x00000003
        /*0ce8*/ 	.word	0x00034840
        /*0cec*/ 	.short	0x010a
        /*0cee*/ 	.byte	0x3f
	.zero		1


	//   ....[60]....
        /*0cf0*/ 	.word	0x000112c0
        /*0cf4*/ 	.word	0x00000003
        /*0cf8*/ 	.word	0x00000060
        /*0cfc*/ 	.short	0x010a
        /*0cfe*/ 	.byte	0x3f
	.zero		1


	//   ....[61]....
        /*0d00*/ 	.word	0x00011310
        /*0d04*/ 	.word	0x00000003
        /*0d08*/ 	.word	0x00034840
        /*0d0c*/ 	.short	0x010a
        /*0d0e*/ 	.byte	0x3f
	.zero		1


	//   ....[62]....
        /*0d10*/ 	.word	0x00011360
        /*0d14*/ 	.word	0x00000002
        /*0d18*/ 	.word	0x00000060
        /*0d1c*/ 	.short	0x010a
        /*0d1e*/ 	.byte	0x3f
	.zero		1


	//   ....[63]....
        /*0d20*/ 	.word	0x000113b0
        /*0d24*/ 	.word	0x00000002
        /*0d28*/ 	.word	0x00034840
        /*0d2c*/ 	.short	0x010a
        /*0d2e*/ 	.byte	0x3f
	.zero		1


	//   ....[64]....
        /*0d30*/ 	.word	0x00011400
        /*0d34*/ 	.word	0x00000002
        /*0d38*/ 	.word	0x00000060
        /*0d3c*/ 	.short	0x010a
        /*0d3e*/ 	.byte	0x3f
	.zero		1


	//   ....[65]....
        /*0d40*/ 	.word	0x00011450
        /*0d44*/ 	.word	0x00000000
        /*0d48*/ 	.word	0x00034860
        /*0d4c*/ 	.short	0x010a
        /*0d4e*/ 	.byte	0x3f
	.zero		1


	//   ....[66]....
        /*0d50*/ 	.word	0x00011eb0
        /*0d54*/ 	.word	0x00000000
        /*0d58*/ 	.word	0x00034820
        /*0d5c*/ 	.short	0x010a
        /*0d5e*/ 	.byte	0x3f
	.zero		1


	//   ....[67]....
        /*0d60*/ 	.word	0x00012050
        /*0d64*/ 	.word	0x00000006
        /*0d68*/ 	.word	0x00000000
        /*0d6c*/ 	.short	0x010a
        /*0d6e*/ 	.byte	0x3f
	.zero		1


	//   ....[68]....
        /*0d70*/ 	.word	0x000120a0
        /*0d74*/ 	.word	0x00000007
        /*0d78*/ 	.word	0x00000000
        /*0d7c*/ 	.short	0x010a
        /*0d7e*/ 	.byte	0x3f
	.zero		1


	//   ....[69]....
        /*0d80*/ 	.word	0x000120f0
        /*0d84*/ 	.word	0x00000004
        /*0d88*/ 	.word	0x00000000
        /*0d8c*/ 	.short	0x010a
        /*0d8e*/ 	.byte	0x3f
	.zero		1


	//----- nvinfo : EIATTR_NUM_MBARRIERS
	.align		4
.L_399:
        /*0d90*/ 	.byte	0x03, 0x38
        /*0d92*/ 	.short	0x0016


	//----- nvinfo : EIATTR_EXIT_INSTR_OFFSETS
	.align		4
        /*0d94*/ 	.byte	0x04, 0x1c
        /*0d96*/ 	.short	(.L_401 - .L_400)


	//   ....[0]....
.L_400:
        /*0d98*/ 	.word	0x00000a50


	//   ....[1]....
        /*0d9c*/ 	.word	0x0000a0d0


	//   ....[2]....
        /*0da0*/ 	.word	0x000102d0


	//----- nvinfo : EIATTR_MAX_THREADS
	.align		4
.L_401:
        /*0da4*/ 	.byte	0x04, 0x05
        /*0da6*/ 	.short	(.L_403 - .L_402)
.L_402:
        /*0da8*/ 	.word	0x00000180
        /*0dac*/ 	.word	0x00000001
        /*0db0*/ 	.word	0x00000001


	//----- nvinfo : EIATTR_CRS_STACK_SIZE
	.align		4
.L_403:
        /*0db4*/ 	.byte	0x04, 0x1e
        /*0db6*/ 	.short	(.L_405 - .L_404)
.L_404:
        /*0db8*/ 	.word	0x00000000


	//----- nvinfo : EIATTR_CBANK_PARAM_SIZE
	.align		4
.L_405:
        /*0dbc*/ 	.byte	0x03, 0x19
        /*0dbe*/ 	.short	0x0af0


	//----- nvinfo : EIATTR_PARAM_CBANK
	.align		4
        /*0dc0*/ 	.byte	0x04, 0x0a
        /*0dc2*/ 	.short	(.L_407 - .L_406)
	.align		4
.L_406:
        /*0dc4*/ 	.word	index@(.nv.constant0._ZN7cutlass13device_kernelIN5flash11enable_sm90INS1_16FlashAttnFwdSm90INS1_25CollectiveMainloopFwdSm90ILi2EN4cute5tupleIJNS5_1CILi1EEES8_S8_EEENS6_IJNS7_ILi128EEESA_NS7_ILi192EEEEEELi128ENS_6half_tEfNS_4arch4Sm90ELb0ELb0ELb1ELb1ELb0ELb0ELb0ELb1ELb1ELb1ELb0ELb0EEENS1_21CollectiveEpilogueFwdINS6_IJSA_SA_SA_EEES9_SD_SF_Li256ELb1ELb1ELb0ELb0EEENS1_36VarlenDynamicPersistentTileSchedulerILi128ELi128ELi256ELi128ELb0ELb1ELb1ELb0ELb1ELb1EEEEEEEEEvNT_6ParamsE)
        /*0dc8*/ 	.short	0x0210
        /*0dca*/ 	.short	0x0af0


	//----- nvinfo : EIATTR_SW_WAR
	.align		4
.L_407:
        /*0dcc*/ 	.byte	0x04, 0x36
        /*0dce*/ 	.short	(.L_409 - .L_408)
.L_408:
        /*0dd0*/ 	.word	0x00000008
.L_409:


//--------------------- .nv.info._ZN7cutlass13device_kernelIN5flash11enable_sm90INS1_16FlashAttnFwdSm90INS1_25CollectiveMainloopFwdSm90ILi2EN4cute5tupleIJNS5_1CILi1EEES8_S8_EEENS6_IJNS7_ILi128EEESA_NS7_ILi192EEEEEELi128ENS_6half_tEfNS_4arch4Sm90ELb0ELb0ELb1ELb1ELb0ELb1ELb0ELb1ELb1ELb1ELb0ELb0EEENS1_21CollectiveEpilogueFwdINS6_IJSA_SA_SA_EEES9_SD_SF_Li256ELb1ELb1ELb0ELb0EEENS1_36VarlenDynamicPersistentTileSchedulerILi128ELi128ELi256ELi128ELb0ELb1ELb1ELb0ELb1ELb1EEEEEEEEEvNT_6ParamsE --------------------------
	.section	.nv.info._ZN7cutlass13device_kernelIN5flash11enable_sm90INS1_16FlashAttnFwdSm90INS1_25CollectiveMainloopFwdSm90ILi2EN4cute5tupleIJNS5_1CILi1EEES8_S8_EEENS6_IJNS7_ILi128EEESA_NS7_ILi192EEEEEELi128ENS_6half_tEfNS_4arch4Sm90ELb0ELb0ELb1ELb1ELb0ELb1ELb0ELb1ELb1ELb1ELb0ELb0EEENS1_21CollectiveEpilogueFwdINS6_IJSA_SA_SA_EEES9_SD_SF_Li256ELb1ELb1ELb0ELb0EEENS1_36VarlenDynamicPersistentTileSchedulerILi128ELi128ELi256ELi128ELb0ELb1ELb1ELb0ELb1ELb1EEEEEEEEEvNT_6ParamsE,"",@"SHT_CUDA_INFO"
	.sectionflags	@""
	.align	4


	//----- nvinfo : EIATTR_CUDA_API_VERSION
	.align		4
        /*0000*/ 	.byte	0x04, 0x37
        /*0002*/ 	.short	(.L_411 - .L_410)
.L_410:
        /*0004*/ 	.word	0x00000082


	//----- nvinfo : EIATTR_KPARAM_INFO
	.align		4
.L_411:
        /*0008*/ 	.byte	0x04, 0x17
        /*000a*/ 	.short	(.L_413 - .L_412)
.L_412:
        /*000c*/ 	.word	0x00000000
        /*0010*/ 	.short	0x0000
        /*0012*/ 	.short	0x0070
        /*0014*/ 	.byte	0x00, 0xf0, 0x01, 0x2a


	//----- nvinfo : EIATTR_SPARSE_MMA_MASK
	.align		4
.L_413:
        /*0018*/ 	.byte	0x03, 0x50
        /*001a*/ 	.short	0x0000


	//----- nvinfo : EIATTR_MAXREG_COUNT
	.align		4
        /*001c*/ 	.byte	0x03, 0x1b
        /*001e*/ 	.short	0x00a8


	//----- nvinfo : EIATTR_NUM_BARRIERS
	.align		4
        /*0020*/ 	.byte	0x02, 0x4c
        /*0022*/ 	.byte	0x10
	.zero		1


	//----- nvinfo : EIATTR_EXTERNS
	.align		4
        /*0024*/ 	.byte	0x04, 0x0f
        /*0026*/ 	.short	(.L_415 - .L_414)


	//   ....[0]....
	.align		4
.L_414:
        /*0028*/ 	.word	index@(__assertfail)


	//----- nvinfo : EIATTR_ANNOTATIONS
	.align		4
.L_415:
        /*002c*/ 	.byte	0x04, 0x55
        /*002e*/ 	.short	(.L_417 - .L_416)


	//   ....[0]....
.L_416:
        /* <DEDUP_REMOVED lines=121> */


	//----- nvinfo : EIATTR_MERCURY_ISA_VERSION
	.align		4
.L_417:
        /*07b0*/ 	.byte	0x03, 0x5f
        /*07b2*/ 	.short	0x0101


	//----- nvinfo : EIATTR_UNUSED_LOAD_BYTE_OFFSET
	.align		4
        /*07b4*/ 	.byte	0x04, 0x44
        /*07b6*/ 	.short	(.L_419 - .L_418)


	//   ....[0]....
.L_418:
        /*07b8*/ 	.word	0x00000ab0
        /*07bc*/ 	.word	0x0000fff0


	//   ....[1]....
        /*07c0*/ 	.word	0x00016f40
        /*07c4*/ 	.word	0x0000fff0


	//----- nvinfo : EIATTR_INT_WARP_WIDE_INSTR_OFFSETS
	.align		4
.L_419:
        /*07c8*/ 	.byte	0x04, 0x31
        /*07ca*/ 	.short	(.L_421 - .L_420)


	//   ....[0]....
.L_420:
        /*07cc*/ 	.word	0x00000190


	//   ....[1]....
        /*07d0*/ 	.word	0x000001d0


	//   ....[2]....
        /*07d4*/ 	.word	0x00000240


	//   ....[3]....
        /*07d8*/ 	.word	0x0001b590


	//   ....[4]....
        /*07dc*/ 	.word	0x0001b620


	//   ....[5]....
        /*07e0*/ 	.word	0x0001f2f0


	//   ....[6]....
        /*07e4*/ 	.word	0x0001f350


	//----- nvinfo : EIATTR_COOP_GROUP_MASK_REGIDS
	.align		4
.L_421:
        /*07e8*/ 	.byte	0x04, 0x29
        /*07ea*/ 	.short	(.L_423 - .L_422)


	//   ....[0]....
.L_422:
        /*07ec*/ 	.word	0xffffffff


	//   ....[1]....
        /*07f0*/ 	.word	0xffffffff


	//   ....[2]....
        /*07f4*/ 	.word	0xffffffff


	//   ....[3]....
        /*07f8*/ 	.word	0xffffffff


	//   ....[4]....
        /*07fc*/ 	.word	0xffffffff


	//   ....[5]....
        /*0800*/ 	.word	0xffffffff


	//   ....[6]....
        /*0804*/ 	.word	0xffffffff


	//   ....[7]....
        /*0808*/ 	.word	0xffffffff


	//   ....[8]....
        /*080c*/ 	.word	0xffffffff


	//   ....[9]....
        /*0810*/ 	.word	0xffffffff


	//   ....[10]....
        /*0814*/ 	.word	0xffffffff


	//   ....[11]....
        /*0818*/ 	.word	0xffffffff


	//   ....[12]....
        /*081c*/ 	.word	0xffffffff


	//   ....[13]....
        /*0820*/ 	.word	0xffffffff


	//   ....[14]....
        /*0824*/ 	.word	0xffffffff


	//   ....[15]....
        /*0828*/ 	.word	0xffffffff


	//   ....[16]....
        /*082c*/ 	.word	0xffffffff


	//   ....[17]....
        /*0830*/ 	.word	0xffffffff


	//   ....[18]....
        /*0834*/ 	.word	0xffffffff


	//   ....[19]....
        /*0838*/ 	.word	0xffffffff


	//   ....[20]....
        /*083c*/ 	.word	0xffffffff


	//   ....[21]....
        /*0840*/ 	.word	0xffffffff


	//   ....[22]....
        /*0844*/ 	.word	0xffffffff


	//   ....[23]....
        /*0848*/ 	.word	0xffffffff


	//   ....[24]....
        /*084c*/ 	.word	0xffffffff


	//   ....[25]....
        /*0850*/ 	.word	0xffffffff


	//   ....[26]....
        /*0854*/ 	.word	0xffffffff


	//   ....[27]....
        /*0858*/ 	.word	0xffffffff


	//   ....[28]....
        /*085c*/ 	.word	0xffffffff


	//   ....[29]....
        /*0860*/ 	.word	0xffffffff


	//   ....[30]....
        /*0864*/ 	.word	0xffffffff


	//   ....[31]....
        /*0868*/ 	.word	0xffffffff


	//   ....[32]....
        /*086c*/ 	.word	0xffffffff


	//   ....[33]....
        /*0870*/ 	.word	0xffffffff


	//   ....[34]....
        /*0874*/ 	.word	0xffffffff


	//   ....[35]....
        /*0878*/ 	.word	0xffffffff


	//   ....[36]....
        /*087c*/ 	.word	0xffffffff


	//   ....[37]....
        /*0880*/ 	.word	0xffffffff


	//   ....[38]....
        /*0884*/ 	.word	0xffffffff


	//   ....[39]....
        /*0888*/ 	.word	0xffffffff


	//   ....[40]....
        /*088c*/ 	.word	0xffffffff


	//   ....[41]....
        /*0890*/ 	.word	0xffffffff


	//   ....[42]....
        /*0894*/ 	.word	0xffffffff


	//   ....[43]....
        /*0898*/ 	.word	0xffffffff


	//   ....[44]....
        /*089c*/ 	.word	0xffffffff


	//   ....[45]....
        /*08a0*/ 	.word	0xffffffff


	//   ....[46]....
        /*08a4*/ 	.word	0xffffffff


	//   ....[47]....
        /*08a8*/ 	.word	0xffffffff


	//   ....[48]....
        /*08ac*/ 	.word	0xffffffff


	//   ....[49]....
        /*08b0*/ 	.word	0xffffffff


	//   ....[50]....
        /*08b4*/ 	.word	0xffffffff


	//   ....[51]....
        /*08b8*/ 	.word	0xffffffff


	//   ....[52]....
        /*08bc*/ 	.word	0xffffffff


	//   ....[53]....
        /*08c0*/ 	.word	0xffffffff


	//   ....[54]....
        /*08c4*/ 	.word	0xffffffff


	//   ....[55]....
        /*08c8*/ 	.word	0xffffffff


	//   ....[56]....
        /*08cc*/ 	.word	0xffffffff


	//   ....[57]....
        /*08d0*/ 	.word	0xffffffff


	//   ....[58]....
        /*08d4*/ 	.word	0xffffffff


	//   ....[59]....
        /*08d8*/ 	.word	0xffffffff


	//   ....[60]....
        /*08dc*/ 	.word	0xffffffff


	//   ....[61]....
        /*08e0*/ 	.word	0xffffffff


	//   ....[62]....
        /*08e4*/ 	.word	0xffffffff


	//   ....[63]....
        /*08e8*/ 	.word	0xffffffff


	//   ....[64]....
        /*08ec*/ 	.word	0xffffffff


	//   ....[65]....
        /*08f0*/ 	.word	0xffffffff


	//   ....[66]....
        /*08f4*/ 	.word	0xffffffff


	//   ....[67]....
        /*08f8*/ 	.word	0xffffffff


	//   ....[68]....
        /*08fc*/ 	.word	0xffffffff


	//   ....[69]....
        /*0900*/ 	.word	0xffffffff


	//   ....[70]....
        /*0904*/ 	.word	0xffffffff


	//   ....[71]....
        /*0908*/ 	.word	0xffffffff


	//   ....[72]....
        /*090c*/ 	.word	0xffffffff


	//   ....[73]....
        /*0910*/ 	.word	0xffffffff


	//   ....[74]....
        /*0914*/ 	.word	0xffffffff


	//   ....[75]....
        /*0918*/ 	.word	0xffffffff


	//   ....[76]....
        /*091c*/ 	.word	0xffffffff


	//   ....[77]....
        /*0920*/ 	.word	0xffffffff


	//   ....[78]....
        /*0924*/ 	.word	0xffffffff


	//   ....[79]....
        /*0928*/ 	.word	0xffffffff


	//   ....[80]....
        /*092c*/ 	.word	0xffffffff


	//   ....[81]....
        /*0930*/ 	.word	0xffffffff


	//   ....[82]....
        /*0934*/ 	.word	0xffffffff


	//   ....[83]....
        /*0938*/ 	.word	0xffffffff


	//   ....[84]....
        /*093c*/ 	.word	0xffffffff


	//   ....[85]....
        /*0940*/ 	.word	0xffffffff


	//   ....[86]....
        /*0944*/ 	.word	0xffffffff


	//   ....[87]....
        /*0948*/ 	.word	0xffffffff


	//   ....[88]....
        /*094c*/ 	.word	0xffffffff


	//   ....[89]....
        /*0950*/ 	.word	0xffffffff


	//   ....[90]....
        /*0954*/ 	.word	0xffffffff


	//   ....[91]....
        /*0958*/ 	.word	0xffffffff


	//   ....[92]....
        /*095c*/ 	.word	0xffffffff


	//   ....[93]....
        /*0960*/ 	.word	0xffffffff


	//   ....[94]....
        /*0964*/ 	.word	0xffffffff


	//   ....[95]....
        /*0968*/ 	.word	0xffffffff


	//   ....[96]....
        /*096c*/ 	.word	0xffffffff


	//   ....[97]....
        /*0970*/ 	.word	0xffffffff


	//   ....[98]....
        /*0974*/ 	.word	0xffffffff


	//   ....[99]....
        /*0978*/ 	.word	0xffffffff


	//   ....[100]....
        /*097c*/ 	.word	0x0500000f


	//   ....[101]....
        /*0980*/ 	.word	0x0500000f


	//   ....[102]....
        /*0984*/ 	.word	0x0500000f


	//   ....[103]....
        /*0988*/ 	.word	0x0500000f


	//   ....[104]....
        /*098c*/ 	.word	0x0500000f


	//   ....[105]....
        /*0990*/ 	.word	0x0500000f


	//   ....[106]....
        /*0994*/ 	.word	0x0500000f


	//   ....[107]....
        /*0998*/ 	.word	0x0500000f


	//   ....[108]....
        /*099c*/ 	.word	0x0500000f


	//   ....[109]....
        /*09a0*/ 	.word	0x0500000f


	//   ....[110]....
        /*09a4*/ 	.word	0x0500000f


	//   ....[111]....
        /*09a8*/ 	.word	0x0500000f


	//   ....[112]....
        /*09ac*/ 	.word	0x0500000f


	//   ....[113]....
        /*09b0*/ 	.word	0x0500000f


	//   ....[114]....
        /*09b4*/ 	.word	0x0500000f


	//   ....[115]....
        /*09b8*/ 	.word	0x0500000f


	//   ....[116]....
        /*09bc*/ 	.word	0x0500000f


	//   ....[117]....
        /*09c0*/ 	.word	0x0500000f


	//   ....[118]....
        /*09c4*/ 	.word	0x0500000f


	//   ....[119]....
        /*09c8*/ 	.word	0x0500000f


	//   ....[120]....
        /*09cc*/ 	.word	0x0500000f


	//   ....[121]....
        /*09d0*/ 	.word	0x0500000f


	//   ....[122]....
        /*09d4*/ 	.word	0x0500000f


	//   ....[123]....
        /*09d8*/ 	.word	0x0500000f


	//   ....[124]....
        /*09dc*/ 	.word	0x0500000f


	//   ....[125]....
        /*09e0*/ 	.word	0x0500000f


	//   ....[126]....
        /*09e4*/ 	.word	0x0500000f


	//   ....[127]....
        /*09e8*/ 	.word	0x0500000f


	//   ....[128]....
        /*09ec*/ 	.word	0x0500000f


	//   ....[129]....
        /*09f0*/ 	.word	0x0500000f


	//   ....[130]....
        /*09f4*/ 	.word	0x0500000f


	//   ....[131]....
        /*09f8*/ 	.word	0x0500000f


	//   ....[132]....
        /*09fc*/ 	.word	0x0500000f


	//   ....[133]....
        /*0a00*/ 	.word	0x0500000f


	//   ....[134]....
        /*0a04*/ 	.word	0x0500000f


	//   ....[135]....
        /*0a08*/ 	.word	0x0500000f


	//   ....[136]....
        /*0a0c*/ 	.word	0x0500000f


	//   ....[137]....
        /*0a10*/ 	.word	0x0500000f


	//   ....[138]....
        /*0a14*/ 	.word	0x0500000f


	//   ....[139]....
        /*0a18*/ 	.word	0x0500000f


	//   ....[140]....
        /*0a1c*/ 	.word	0x0500000f


	//   ....[141]....
        /*0a20*/ 	.word	0x0500000f


	//   ....[142]....
        /*0a24*/ 	.word	0x0500000f


	//   ....[143]....
        /*0a28*/ 	.word	0x0500000f


	//----- nvinfo : EIATTR_COOP_GROUP_INSTR_OFFSETS
	.align		4
.L_423:
        /*0a2c*/ 	.byte	0x04, 0x28
        /*0a2e*/ 	.short	(.L_425 - .L_424)


	//   ....[0]....
.L_424:
        /*0a30*/ 	.word	0x00000070


	//   ....[1]....
        /*0a34*/ 	.word	0x000001a0


	//   ....[2]....
        /*0a38*/ 	.word	0x000001f0


	//   ....[3]....
        /*0a3c*/ 	.word	0x00000420


	//   ....[4]....
        /*0a40*/ 	.word	0x00000580


	//   ....[5]....
        /*0a44*/ 	.word	0x000006a0


	//   ....[6]....
        /*0a48*/ 	.word	0x00000800


	//   ....[7]....
        /*0a4c*/ 	.word	0x0000a580


	//   ....[8]....
        /*0a50*/ 	.word	0x0000aaf0


	//   ....[9]....
        /*0a54*/ 	.word	0x0000ab00


	//   ....[10]....
        /*0a58*/ 	.word	0x0000ab10


	//   ....[11]....
        /*0a5c*/ 	.word	0x0000ab20


	//   ....[12]....
        /*0a60*/ 	.word	0x0000d570


	//   ....[13]....
        /*0a64*/ 	.word	0x0000d580


	//   ....[14]....
        /*0a68*/ 	.word	0x0000d590


	//   ....[15]....
        /*0a6c*/ 	.word	0x0000d5a0


	//   ....[16]....
        /*0a70*/ 	.word	0x00011e20


	//   ....[17]....
        /*0a74*/ 	.word	0x00011e60


	//   ....[18]....
        /*0a78*/ 	.word	0x000124c0


	//   ....[19]....
        /*0a7c*/ 	.word	0x00012570


	//   ....[20]....
        /*0a80*/ 	.word	0x00014c30


	//   ....[21]....
        /*0a84*/ 	.word	0x00014cd0


	//   ....[22]....
        /*0a88*/ 	.word	0x000152c0


	//   ....[23]....
        /*0a8c*/ 	.word	0x00015330


	//   ....[24]....
        /*0a90*/ 	.word	0x00016570


	//   ....[25]....
        /*0a94*/ 	.word	0x000168a0


	//   ....[26]....
        /*0a98*/ 	.word	0x000168d0


	//   ....[27]....
        /*0a9c*/ 	.word	0x000169b0


	//   ....[28]....
        /*0aa0*/ 	.word	0x00017990


	//   ....[29]....
        /*0aa4*/ 	.word	0x000179d0


	//   ....[30]....
        /*0aa8*/ 	.word	0x00017a10


	//   ....[31]....
        /*0aac*/ 	.word	0x00017a50


	//   ....[32]....
        /*0ab0*/ 	.word	0x00017fb0


	//   ....[33]....
        /*0ab4*/ 	.word	0x00017fe0


	//   ....[34]....
        /*0ab8*/ 	.word	0x000180a0


	//   ....[35]....
        /*0abc*/ 	.word	0x000180c0


	//   ....[36]....
        /*0ac0*/ 	.word	0x00018180


	//   ....[37]....
        /*0ac4*/ 	.word	0x000181a0


	//   ....[38]....
        /*0ac8*/ 	.word	0x00018270


	//   ....[39]....
        /*0acc*/ 	.word	0x00018290


	//   ....[40]....
        /*0ad0*/ 	.word	0x00018ad0


	//   ....[41]....
        /*0ad4*/ 	.word	0x00018ae0


	//   ....[42]....
        /*0ad8*/ 	.word	0x00018ba0


	//   ....[43]....
        /*0adc*/ 	.word	0x00018bc0


	//   ....[44]....
        /*0ae0*/ 	.word	0x00018c80


	//   ....[45]....
        /*0ae4*/ 	.word	0x00018ca0


	//   ....[46]....
        /*0ae8*/ 	.word	0x00018d70


	//   ....[47]....
        /*0aec*/ 	.word	0x00018d90


	//   ....[48]....
        /*0af0*/ 	.word	0x00018ee0


	//   ....[49]....
        /*0af4*/ 	.word	0x000190b0


	//   ....[50]....
        /*0af8*/ 	.word	0x000190e0


	//   ....[51]....
        /*0afc*/ 	.word	0x00019110


	//   ....[52]....
        /*0b00*/ 	.word	0x00019140


	//   ....[53]....
        /*0b04*/ 	.word	0x00019170


	//   ....[54]....
        /*0b08*/ 	.word	0x000191a0


	//   ....[55]....
        /*0b0c*/ 	.word	0x00019310


	//   ....[56]....
        /*0b10*/ 	.word	0x00019340


	//   ....[57]....
        /*0b14*/ 	.word	0x00019370


	//   ....[58]....
        /*0b18*/ 	.word	0x000193a0


	//   ....[59]....
        /*0b1c*/ 	.word	0x000193d0


	//   ....[60]....
        /*0b20*/ 	.word	0x00019400


	//   ....[61]....
        /*0b24*/ 	.word	0x00019490


	//   ....[62]....
        /*0b28*/ 	.word	0x000194c0


	//   ....[63]....
        /*0b2c*/ 	.word	0x00019550


	//   ....[64]....
        /*0b30*/ 	.word	0x0001a1a0


	//   ....[65]....
        /*0b34*/ 	.word	0x0001bba0


	//   ....[66]....
        /*0b38*/ 	.word	0x0001c870


	//   ....[67]....
        /*0b3c*/ 	.word	0x0001c890


	//   ....[68]....
        /*0b40*/ 	.word	0x0001c940


	//   ....[69]....
        /*0b44*/ 	.word	0x0001c950


	//   ....[70]....
        /*0b48*/ 	.word	0x0001c9f0


	//   ....[71]....
        /*0b4c*/ 	.word	0x0001ca00


	//   ....[72]....
        /*0b50*/ 	.word	0x0001caa0


	//   ....[73]....
        /*0b54*/ 	.word	0x0001cab0


	//   ....[74]....
        /*0b58*/ 	.word	0x0001cb50


	//   ....[75]....
        /*0b5c*/ 	.word	0x0001cb60


	//   ....[76]....
        /*0b60*/ 	.word	0x0001cc00


	//   ....[77]....
        /*0b64*/ 	.word	0x0001cc10


	//   ....[78]....
        /*0b68*/ 	.word	0x0001ccb0


	//   ....[79]....
        /*0b6c*/ 	.word	0x0001ccc0


	//   ....[80]....
        /*0b70*/ 	.word	0x0001cd10


	//   ....[81]....
        /*0b74*/ 	.word	0x0001cd50


	//   ....[82]....
        /*0b78*/ 	.word	0x0001fa60


	//   ....[83]....
        /*0b7c*/ 	.word	0x0001fa80


	//   ....[84]....
        /*0b80*/ 	.word	0x0001fac0


	//   ....[85]....
        /*0b84*/ 	.word	0x0001faf0


	//   ....[86]....
        /*0b88*/ 	.word	0x0001fb20


	//   ....[87]....
        /*0b8c*/ 	.word	0x0001fb50


	//   ....[88]....
        /*0b90*/ 	.word	0x0001fb80


	//   ....[89]....
        /*0b94*/ 	.word	0x0001fbb0


	//   ....[90]....
        /*0b98*/ 	.word	0x0001fd40


	//   ....[91]....
        /*0b9c*/ 	.word	0x0001fd70


	//   ....[92]....
        /*0ba0*/ 	.word	0x0001fda0


	//   ....[93]....
        /*0ba4*/ 	.word	0x0001fdd0


	//   ....[94]....
        /*0ba8*/ 	.word	0x0001fe00


	//   ....[95]....
        /*0bac*/ 	.word	0x0001fe30


	//   ....[96]....
        /*0bb0*/ 	.word	0x0001fef0


	//   ....[97]....
        /*0bb4*/ 	.word	0x0001ff10


	//   ....[98]....
        /*0bb8*/ 	.word	0x0001ff80


	//   ....[99]....
        /*0bbc*/ 	.word	0x00020400


	//   ....[100]....
        /*0bc0*/ 	.word	0x00020860


	//   ....[101]....
        /*0bc4*/ 	.word	0x000208f0


	//   ....[102]....
        /*0bc8*/ 	.word	0x00020940


	//   ....[103]....
        /*0bcc*/ 	.word	0x00020990


	//   ....[104]....
        /*0bd0*/ 	.word	0x00020a80


	//   ....[105]....
        /*0bd4*/ 	.word	0x00020b10


	//   ....[106]....
        /*0bd8*/ 	.word	0x00020b70


	//   ....[107]....
        /*0bdc*/ 	.word	0x00020bd0


	//   ....[108]....
        /*0be0*/ 	.word	0x00020e20


	//   ....[109]....
        /*0be4*/ 	.word	0x00021120


	//   ....[110]....
        /*0be8*/ 	.word	0x00021290


	//   ....[111]....
        /*0bec*/ 	.word	0x000212e0


	//   ....[112]....
        /*0bf0*/ 	.word	0x00021390


	//   ....[113]....
        /*0bf4*/ 	.word	0x000214a0


	//   ....[114]....
        /*0bf8*/ 	.word	0x00021500


	//   ....[115]....
        /*0bfc*/ 	.word	0x00021610


	//   ....[116]....
        /*0c00*/ 	.word	0x00021670


	//   ....[117]....
        /*0c04*/ 	.word	0x00021780


	//   ....[118]....
        /*0c08*/ 	.word	0x000217e0


	//   ....[119]....
        /*0c0c*/ 	.word	0x000218f0


	//   ....[120]....
        /*0c10*/ 	.word	0x00021950


	//   ....[121]....
        /*0c14*/ 	.word	0x00021a60


	//   ....[122]....
        /*0c18*/ 	.word	0x00021ac0


	//   ....[123]....
        /*0c1c*/ 	.word	0x00021bd0


	//   ....[124]....
        /*0c20*/ 	.word	0x00021c30


	//   ....[125]....
        /*0c24*/ 	.word	0x00021d10


	//   ....[126]....
        /*0c28*/ 	.word	0x00022080


	//   ....[127]....
        /*0c2c*/ 	.word	0x00022120


	//   ....[128]....
        /*0c30*/ 	.word	0x00022230


	//   ....[129]....
        /*0c34*/ 	.word	0x000222c0


	//   ....[130]....
        /*0c38*/ 	.word	0x00022340


	//   ....[131]....
        /*0c3c*/ 	.word	0x000223c0


	//   ....[132]....
        /*0c40*/ 	.word	0x00022440


	//   ....[133]....
        /*0c44*/ 	.word	0x000224d0


	//   ....[134]....
        /*0c48*/ 	.word	0x00022570


	//   ....[135]....
        /*0c4c*/ 	.word	0x00022640


	//   ....[136]....
        /*0c50*/ 	.word	0x000226c0


	//   ....[137]....
        /*0c54*/ 	.word	0x00022740


	//   ....[138]....
        /*0c58*/ 	.word	0x000227c0


	//   ....[139]....
        /*0c5c*/ 	.word	0x00022850


	//   ....[140]....
        /*0c60*/ 	.word	0x000228d0


	//   ....[141]....
        /*0c64*/ 	.word	0x00022970


	//   ....[142]....
        /*0c68*/ 	.word	0x00022a00


	//   ....[143]....
        /*0c6c*/ 	.word	0x00022b30


	//----- nvinfo : EIATTR_REG_RECONFIG
	.align		4
.L_425:
        /*0c70*/ 	.byte	0x01, 0x54
	.zero		2


	//----- nvinfo : EIATTR_SYSCALL_OFFSETS
	.align		4
        /*0c74*/ 	.byte	0x04, 0x46
        /*0c76*/ 	.short	(.L_427 - .L_426)


	//   ....[0]....
.L_426:
        /*0c78*/ 	.word	0x00001aa0


	//   ....[1]....
        /*0c7c*/ 	.word	0x00001bf0


	//   ....[2]....
        /*0c80*/ 	.word	0x0000a720


	//   ....[3]....
        /*0c84*/ 	.word	0x0000aa70


	//   ....[4]....
        /*0c88*/ 	.word	0x0001b790


	//   ....[5]....
        /*0c8c*/ 	.word	0x0001b8f0


	//   ....[6]....
        /*0c90*/ 	.word	0x0001b9f0


	//   ....[7]....
        /*0c94*/ 	.word	0x0001c3f0


	//----- nvinfo : EIATTR_MBARRIER_INSTR_OFFSETS
	.align		4
.L_427:
        /*0c98*/ 	.byte	0x04, 0x39
        /*0c9a*/ 	.short	(.L_429 - .L_428)


	//   ....[0]....
.L_428:
        /*0c9c*/ 	.word	0x000002d0
        /*0ca0*/ 	.word	0x000000ff
        /*0ca4*/ 	.word	0x00034800
        /*0ca8*/ 	.short	0x0100
        /*0caa*/ 	.byte	0x08
	.zero		1


	//   ....[1]....
        /*0cac*/ 	.word	0x000002e0
        /*0cb0*/ 	.word	0x000000ff
        /*0cb4*/ 	.word	0x00034820
        /*0cb8*/ 	.short	0x0100
        /*0cba*/ 	.byte	0x08
	.zero		1


	//   ....[2]....
        /*0cbc*/ 	.word	0x000003d0
        /*0cc0*/ 	.word	0x000000ff
        /*0cc4*/ 	.word	0x00034830
        /*0cc8*/ 	.short	0x0100
        /*0cca*/ 	.byte	0x08
	.zero		1


	//   ....[3]....
        /*0ccc*/ 	.word	0x000003e0
        /*0cd0*/ 	.word	0x000000ff
        /*0cd4*/ 	.word	0x00034840
        /*0cd8*/ 	.short	0x0100
        /*0cda*/ 	.byte	0x08
	.zero		1


	//   ....[4]....
        /*0cdc*/ 	.word	0x000003f0
        /*0ce0*/ 	.word	0x000000ff
        /*0ce4*/ 	.word	0x00034838
        /*0ce8*/ 	.short	0x0100
        /*0cea*/ 	.byte	0x08
	.zero		1


	//   ....[5]....
        /*0cec*/ 	.word	0x00000400
        /*0cf0*/ 	.word	0x000000ff
        /*0cf4*/ 	.word	0x00034848
        /*0cf8*/ 	.short	0x0100
        /*0cfa*/ 	.byte	0x08
	.zero		1


	//   ....[6]....
        /*0cfc*/ 	.word	0x00000530
        /*0d00*/ 	.word	0x000000ff
        /*0d04*/ 	.word	0x00034850
        /*0d08*/ 	.short	0x0100
        /*0d0a*/ 	.byte	0x08
	.zero		1


	//   ....[7]....
        /*0d0c*/ 	.word	0x00000540
        /*0d10*/ 	.word	0x000000ff
        /*0d14*/ 	.word	0x00034860
        /*0d18*/ 	.short	0x0100
        /*0d1a*/ 	.byte	0x08
	.zero		1


	//   ....[8]....
        /*0d1c*/ 	.word	0x00000550
        /*0d20*/ 	.word	0x000000ff
        /*0d24*/ 	.word	0x00034858
        /*0d28*/ 	.short	0x0100
        /*0d2a*/ 	.byte	0x08
	.zero		1


	//   ....[9]....
        /*0d2c*/ 	.word	0x00000560
        /*0d30*/ 	.word	0x000000ff
        /*0d34*/ 	.word	0x00034868
        /*0d38*/ 	.short	0x0100
        /*0d3a*/ 	.byte	0x08
	.zero		1


	//   ....[10]....
        /*0d3c*/ 	.word	0x00000650
        /*0d40*/ 	.word	0x000000ff
        /*0d44*/ 	.word	0x00034870
        /*0d48*/ 	.short	0x0100
        /*0d4a*/ 	.byte	0x06
	.zero		1


	//   ....[11]....
        /*0d4c*/ 	.word	0x00000660
        /*0d50*/ 	.word	0x000000ff
        /*0d54*/ 	.word	0x00034880
        /*0d58*/ 	.short	0x0100
        /*0d5a*/ 	.byte	0x06
	.zero		1


	//   ....[12]....
        /*0d5c*/ 	.word	0x00000670
        /*0d60*/ 	.word	0x000000ff
        /*0d64*/ 	.word	0x00034878
        /*0d68*/ 	.short	0x0100
        /*0d6a*/ 	.byte	0x06
	.zero		1


	//   ....[13]....
        /*0d6c*/ 	.word	0x00000680
        /*0d70*/ 	.word	0x000000ff
        /*0d74*/ 	.word	0x00034888
        /*0d78*/ 	.short	0x0100
        /*0d7a*/ 	.byte	0x06
	.zero		1


	//   ....[14]....
        /*0d7c*/ 	.word	0x000007b0
        /*0d80*/ 	.word	0x000000ff
        /*0d84*/ 	.word	0x00034890
        /*0d88*/ 	.short	0x0100
        /*0d8a*/ 	.byte	0x08
	.zero		1


	//   ....[15]....
        /*0d8c*/ 	.word	0x000007c0
        /*0d90*/ 	.word	0x000000ff
        /*0d94*/ 	.word	0x000348a0
        /*0d98*/ 	.short	0x0100
        /*0d9a*/ 	.byte	0x08
	.zero		1


	//   ....[16]....
        /*0d9c*/ 	.word	0x000007d0
        /*0da0*/ 	.word	0x000000ff
        /*0da4*/ 	.word	0x00034898
        /*0da8*/ 	.short	0x0100
        /*0daa*/ 	.byte	0x08
	.zero		1


	//   ....[17]....
        /*0dac*/ 	.word	0x000007e0
        /*0db0*/ 	.word	0x000000ff
        /*0db4*/ 	.word	0x000348a8
        /*0db8*/ 	.short	0x0100
        /*0dba*/ 	.byte	0x08
	.zero		1


	//   ....[18]....
        /*0dbc*/ 	.word	0x00000910
        /*0dc0*/ 	.word	0x000000ff
        /*0dc4*/ 	.word	0x000348b0
        /*0dc8*/ 	.short	0x0100
        /*0dca*/ 	.byte	0x08
	.zero		1


	//   ....[19]....
        /*0dcc*/ 	.word	0x00000920
        /*0dd0*/ 	.word	0x000000ff
        /*0dd4*/ 	.word	0x000348c0
        /*0dd8*/ 	.short	0x0100
        /*0dda*/ 	.byte	0x08
	.zero		1


	//   ....[20]....
        /*0ddc*/ 	.word	0x00000930
        /*0de0*/ 	.word	0x000000ff
        /*0de4*/ 	.word	0x000348b8
        /*0de8*/ 	.short	0x0100
        /*0dea*/ 	.byte	0x08
	.zero		1


	//   ....[21]....
        /*0dec*/ 	.word	0x00000940
        /*0df0*/ 	.word	0x000000ff
        /*0df4*/ 	.word	0x000348c8
        /*0df8*/ 	.short	0x0100
        /*0dfa*/ 	.byte	0x08
	.zero		1


	//   ....[22]....
        /*0dfc*/ 	.word	0x00003720
        /*0e00*/ 	.word	0x00000003
        /*0e04*/ 	.word	0x00034890
        /*0e08*/ 	.short	0x010a
        /*0e0a*/ 	.byte	0x3f
	.zero		1


	//   ....[23]....
        /*0e0c*/ 	.word	0x00006950
        /*0e10*/ 	.word	0x00000003
        /*0e14*/ 	.word	0x00034890
        /*0e18*/ 	.short	0x010a
        /*0e1a*/ 	.byte	0x3f
	.zero		1


	//   ....[24]....
        /*0e1c*/ 	.word	0x00009990
        /*0e20*/ 	.word	0x00000003
        /*0e24*/ 	.word	0x00034890
        /*0e28*/ 	.short	0x010a
        /*0e2a*/ 	.byte	0x3f
	.zero		1


	//   ....[25]....
        /*0e2c*/ 	.word	0x00009d60
        /*0e30*/ 	.word	0x00000028
        /*0e34*/ 	.word	0x00000000
        /*0e38*/ 	.short	0x0101
        /*0e3a*/ 	.byte	0x3f
	.zero		1


	//   ....[26]....
        /*0e3c*/ 	.word	0x00009da0
        /*0e40*/ 	.word	0x00000003
        /*0e44*/ 	.word	0x000348b0
        /*0e48*/ 	.short	0x010a
        /*0e4a*/ 	.byte	0x3f
	.zero		1


	//   ....[27]....
        /*0e4c*/ 	.word	0x0000a230
        /*0e50*/ 	.word	0x00000003
        /*0e54*/ 	.word	0x00000000
        /*0e58*/ 	.short	0x0101
        /*0e5a*/ 	.byte	0x3f
	.zero		1


	//   ....[28]....
        /*0e5c*/ 	.word	0x0000a7a0
        /*0e60*/ 	.word	0x00000002
        /*0e64*/ 	.word	0x00034800
        /*0e68*/ 	.short	0x010a
        /*0e6a*/ 	.byte	0x3f
	.zero		1


	//   ....[29]....
        /*0e6c*/ 	.word	0x0000a7f0
        /*0e70*/ 	.word	0x00000002
        /*0e74*/ 	.word	0x00034800
        /*0e78*/ 	.short	0x010a
        /*0e7a*/ 	.byte	0x3f
	.zero		1


	//   ....[30]....
        /*0e7c*/ 	.word	0x0000b1f0
        /*0e80*/ 	.word	0x00000002
        /*0e84*/ 	.word	0x00034800
        /*0e88*/ 	.short	0x010a
        /*0e8a*/ 	.byte	0x3f
	.zero		1


	//   ....[31]....
        /*0e8c*/ 	.word	0x0000daf0
        /*0e90*/ 	.word	0x00000002
        /*0e94*/ 	.word	0x00034800
        /*0e98*/ 	.short	0x010a
        /*0e9a*/ 	.byte	0x3f
	.zero		1


	//   ....[32]....
        /*0e9c*/ 	.word	0x000101d0
        /*0ea0*/ 	.word	0x00000000
        /*0ea4*/ 	.word	0x00034830
        /*0ea8*/ 	.short	0x010a
        /*0eaa*/ 	.byte	0x3f
	.zero		1


	//   ....[33]....
        /*0eac*/ 	.word	0x00010250
        /*0eb0*/ 	.word	0x00000000
        /*0eb4*/ 	.word	0x00034830
        /*0eb8*/ 	.short	0x010a
        /*0eba*/ 	.byte	0x3f
	.zero		1


	//   ....[34]....
        /*0ebc*/ 	.word	0x00012ac0
        /*0ec0*/ 	.word	0x00000003
        /*0ec4*/ 	.word	0x00000000
        /*0ec8*/ 	.short	0x0101
        /*0eca*/ 	.byte	0x3f
	.zero		1


	//   ....[35]....
        /*0ecc*/ 	.word	0x00013420
        /*0ed0*/ 	.word	0x0000000a
        /*0ed4*/ 	.word	0x00034830
        /*0ed8*/ 	.short	0x010a
        /*0eda*/ 	.byte	0x3f
	.zero		1


	//   ....[36]....
        /*0edc*/ 	.word	0x000134a0
        /*0ee0*/ 	.word	0x0000000a
        /*0ee4*/ 	.word	0x00034830
        /*0ee8*/ 	.short	0x010a
        /*0eea*/ 	.byte	0x3f
	.zero		1


	//   ....[37]....
        /*0eec*/ 	.word	0x00013ff0
        /*0ef0*/ 	.word	0x0000000d
        /*0ef4*/ 	.word	0x00034850
        /*0ef8*/ 	.short	0x010a
        /*0efa*/ 	.byte	0x3f
	.zero		1


	//   ....[38]....
        /*0efc*/ 	.word	0x00014040
        /*0f00*/ 	.word	0x0000000d
        /*0f04*/ 	.word	0x00034850
        /*0f08*/ 	.short	0x010a
        /*0f0a*/ 	.byte	0x3f
	.zero		1


	//   ....[39]....
        /*0f0c*/ 	.word	0x00015960
        /*0f10*/ 	.word	0x00000014
        /*0f14*/ 	.word	0x00000000
        /*0f18*/ 	.short	0x0101
        /*0f1a*/ 	.byte	0x3f
	.zero		1


	//   ....[40]....
        /*0f1c*/ 	.word	0x000159c0
        /*0f20*/ 	.word	0x0000000d
        /*0f24*/ 	.word	0x00000000
        /*0f28*/ 	.short	0x0101
        /*0f2a*/ 	.byte	0x3f
	.zero		1


	//   ....[41]....
        /*0f2c*/ 	.word	0x00016470
        /*0f30*/ 	.word	0x00000008
        /*0f34*/ 	.word	0x00034850
        /*0f38*/ 	.short	0x010a
        /*0f3a*/ 	.byte	0x3f
	.zero		1


	//   ....[42]....
        /*0f3c*/ 	.word	0x00016510
        /*0f40*/ 	.word	0x00000008
        /*0f44*/ 	.word	0x00034850
        /*0f48*/ 	.short	0x010a
        /*0f4a*/ 	.byte	0x3f
	.zero		1


	//   ....[43]....
        /*0f4c*/ 	.word	0x00016af0
        /*0f50*/ 	.word	0x0000000b
        /*0f54*/ 	.word	0x00000000
        /*0f58*/ 	.short	0x0101
        /*0f5a*/ 	.byte	0x3f
	.zero		1


	//   ....[44]....
        /*0f5c*/ 	.word	0x00017fc0
        /*0f60*/ 	.word	0x00000000
        /*0f64*/ 	.word	0x00000000
        /*0f68*/ 	.short	0x0101
        /*0f6a*/ 	.byte	0x3f
	.zero		1


	//   ....[45]....
        /*0f6c*/ 	.word	0x0001a290
        /*0f70*/ 	.word	0x00000004
        /*0f74*/ 	.word	0x00034820
        /*0f78*/ 	.short	0x010a
        /*0f7a*/ 	.byte	0x3f
	.zero		1


	//   ....[46]....
        /*0f7c*/ 	.word	0x0001a370
        /*0f80*/ 	.word	0x00000005
        /*0f84*/ 	.word	0x000348a0
        /*0f88*/ 	.short	0x010a
        /*0f8a*/ 	.byte	0x3f
	.zero		1


	//   ....[47]....
        /*0f8c*/ 	.word	0x0001a7a0
        /*0f90*/ 	.word	0x00000005
        /*0f94*/ 	.word	0x000348c0
        /*0f98*/ 	.short	0x010a
        /*0f9a*/ 	.byte	0x3f
	.zero		1


	//   ....[48]....
        /*0f9c*/ 	.word	0x0001acb0
        /*0fa0*/ 	.word	0x00000006
        /*0fa4*/ 	.word	0x000348a0
        /*0fa8*/ 	.short	0x010a
        /*0faa*/ 	.byte	0x3f
	.zero		1


	//   ....[49]....
        /*0fac*/ 	.word	0x0001b0d0
        /*0fb0*/ 	.word	0x00000006
        /*0fb4*/ 	.word	0x000348c0
        /*0fb8*/ 	.short	0x010a
        /*0fba*/ 	.byte	0x3f
	.zero		1


	//   ....[50]....
        /*0fbc*/ 	.word	0x0001be40
        /*0fc0*/ 	.word	0x00000000
        /*0fc4*/ 	.word	0x00034840
        /*0fc8*/ 	.short	0x010a
        /*0fca*/ 	.byte	0x3f
	.zero		1


	//   ....[51]....
        /*0fcc*/ 	.word	0x0001ce60
        /*0fd0*/ 	.word	0x00000008
        /*0fd4*/ 	.word	0x00034800
        /*0fd8*/ 	.short	0x0107
        /*0fda*/ 	.byte	0x3f
	.zero		1


	//   ....[52]....
        /*0fdc*/ 	.word	0x0001cf60
        /*0fe0*/ 	.word	0x00000002
        /*0fe4*/ 	.word	0x00034800
        /*0fe8*/ 	.short	0x0101
        /*0fea*/ 	.byte	0x3f
	.zero		1


	//   ....[53]....
        /*0fec*/ 	.word	0x0001cf80
        /*0ff0*/ 	.word	0x00000002
        /*0ff4*/ 	.word	0x00034820
        /*0ff8*/ 	.short	0x010a
        /*0ffa*/ 	.byte	0x3f
	.zero		1


	//   ....[54]....
        /*0ffc*/ 	.word	0x0001d300
        /*1000*/ 	.word	0x00000003
        /*1004*/ 	.word	0x00034840
        /*1008*/ 	.short	0x010a
        /*100a*/ 	.byte	0x3f
	.zero		1


	//   ....[55]....
        /*100c*/ 	.word	0x0001d7b0
        /*1010*/ 	.word	0x00000002
        /*1014*/ 	.word	0x00034860
        /*1018*/ 	.short	0x010a
        /*101a*/ 	.byte	0x3f
	.zero		1


	//   ....[56]....
        /*101c*/ 	.word	0x0001dec0
        /*1020*/ 	.word	0x00000003
        /*1024*/ 	.word	0x00034840
        /*1028*/ 	.short	0x010a
        /*102a*/ 	.byte	0x3f
	.zero		1


	//   ....[57]....
        /*102c*/ 	.word	0x0001e370
        /*1030*/ 	.word	0x00000002
        /*1034*/ 	.word	0x00034860
        /*1038*/ 	.short	0x010a
        /*103a*/ 	.byte	0x3f
	.zero		1


	//   ....[58]....
        /*103c*/ 	.word	0x0001e9d0
        /*1040*/ 	.word	0x00000003
        /*1044*/ 	.word	0x00034840
        /*1048*/ 	.short	0x010a
        /*104a*/ 	.byte	0x3f
	.zero		1


	//   ....[59]....
        /*104c*/ 	.word	0x0001ee70
        /*1050*/ 	.word	0x00000002
        /*1054*/ 	.word	0x00034860
        /*1058*/ 	.short	0x010a
        /*105a*/ 	.byte	0x3f
	.zero		1


	//   ....[60]....
        /*105c*/ 	.word	0x0001f450
        /*1060*/ 	.word	0x00000000
        /*1064*/ 	.word	0x00034860
        /*1068*/ 	.short	0x010a
        /*106a*/ 	.byte	0x3f
	.zero		1


	//   ....[61]....
        /*106c*/ 	.word	0x00020380
        /*1070*/ 	.word	0x00000000
        /*1074*/ 	.word	0x00034820
        /*1078*/ 	.short	0x010a
        /*107a*/ 	.byte	0x3f
	.zero		1


	//   ....[62]....
        /*107c*/ 	.word	0x00020550
        /*1080*/ 	.word	0x00000006
        /*1084*/ 	.word	0x00000000
        /*1088*/ 	.short	0x010a
        /*108a*/ 	.byte	0x3f
	.zero		1


	//   ....[63]....
        /*108c*/ 	.word	0x000205c0
        /*1090*/ 	.word	0x00000007
        /*1094*/ 	.word	0x00000000
        /*1098*/ 	.short	0x010a
        /*109a*/ 	.byte	0x3f
	.zero		1


	//   ....[64]....
        /*109c*/ 	.word	0x00020630
        /*10a0*/ 	.word	0x00000004
        /*10a4*/ 	.word	0x00000000
        /*10a8*/ 	.short	0x010a
        /*10aa*/ 	.byte	0x3f
	.zero		1


	//   ....[65]....
        /*10ac*/ 	.word	0x00020660
        /*10b0*/ 	.word	0x00000003
        /*10b4*/ 	.word	0x00000000
        /*10b8*/ 	.short	0x010a
        /*10ba*/ 	.byte	0x3f
	.zero		1


	//   ....[66]....
        /*10bc*/ 	.word	0x000206c0
        /*10c0*/ 	.word	0x00000003
        /*10c4*/ 	.word	0x00034890
        /*10c8*/ 	.short	0x010a
        /*10ca*/ 	.byte	0x3f
	.zero		1


	//   ....[67]....
        /*10cc*/ 	.word	0x00020710
        /*10d0*/ 	.word	0x00000003
        /*10d4*/ 	.word	0x00034890
        /*10d8*/ 	.short	0x010a
        /*10da*/ 	.byte	0x3f
	.zero		1


	//   ....[68]....
        /*10dc*/ 	.word	0x00020760
        /*10e0*/ 	.word	0x00000003
        /*10e4*/ 	.word	0x00034890
        /*10e8*/ 	.short	0x010a
        /*10ea*/ 	.byte	0x3f
	.zero		1


	//   ....[69]....
        /*10ec*/ 	.word	0x000207b0
        /*10f0*/ 	.word	0x00000003
        /*10f4*/ 	.word	0x000348b0
        /*10f8*/ 	.short	0x010a
        /*10fa*/ 	.byte	0x3f
	.zero		1


	//   ....[70]....
        /*10fc*/ 	.word	0x000209d0
        /*1100*/ 	.word	0x00000002
        /*1104*/ 	.word	0x00034800
        /*1108*/ 	.short	0x010a
        /*110a*/ 	.byte	0x3f
	.zero		1


	//   ....[71]....
        /*110c*/ 	.word	0x00020c00
        /*1110*/ 	.word	0x00000002
        /*1114*/ 	.word	0x00034800
        /*1118*/ 	.short	0x010a
        /*111a*/ 	.byte	0x3f
	.zero		1


	//   ....[72]....
        /*111c*/ 	.word	0x00020c50
        /*1120*/ 	.word	0x00000000
        /*1124*/ 	.word	0x00034830
        /*1128*/ 	.short	0x010a
        /*112a*/ 	.byte	0x3f
	.zero		1


	//   ....[73]....
        /*112c*/ 	.word	0x00020ca0
        /*1130*/ 	.word	0x0000000a
        /*1134*/ 	.word	0x00034830
        /*1138*/ 	.short	0x010a
        /*113a*/ 	.byte	0x3f
	.zero		1


	//   ....[74]....
        /*113c*/ 	.word	0x00020cf0
        /*1140*/ 	.word	0x0000000d
        /*1144*/ 	.word	0x00034850
        /*1148*/ 	.short	0x010a
        /*114a*/ 	.byte	0x3f
	.zero		1


	//   ....[75]....
        /*114c*/ 	.word	0x00020d40
        /*1150*/ 	.word	0x00000008
        /*1154*/ 	.word	0x00034850
        /*1158*/ 	.short	0x010a
        /*115a*/ 	.byte	0x3f
	.zero		1


	//   ....[76]....
        /*115c*/ 	.word	0x00020f00
        /*1160*/ 	.word	0x00000003
        /*1164*/ 	.word	0x00034820
        /*1168*/ 	.short	0x010a
        /*116a*/ 	.byte	0x3f
	.zero		1


	//   ....[77]....
        /*116c*/ 	.word	0x00020f50
        /*1170*/ 	.word	0x00000005
        /*1174*/ 	.word	0x000348a0
        /*1178*/ 	.short	0x010a
        /*117a*/ 	.byte	0x3f
	.zero		1


	//   ....[78]....
        /*117c*/ 	.word	0x00020fa0
        /*1180*/ 	.word	0x00000005
        /*1184*/ 	.word	0x000348c0
        /*1188*/ 	.short	0x010a
        /*118a*/ 	.byte	0x3f
	.zero		1


	//   ....[79]....
        /*118c*/ 	.word	0x00020ff0
        /*1190*/ 	.word	0x00000006
        /*1194*/ 	.word	0x000348a0
        /*1198*/ 	.short	0x010a
        /*119a*/ 	.byte	0x3f
	.zero		1


	//   ....[80]....
        /*119c*/ 	.word	0x00021040
        /*11a0*/ 	.word	0x00000006
        /*11a4*/ 	.word	0x000348c0
        /*11a8*/ 	.short	0x010a
        /*11aa*/ 	.byte	0x3f
	.zero		1


	//   ....[81]....
        /*11ac*/ 	.word	0x000211e0
        /*11b0*/ 	.word	0x00000000
        /*11b4*/ 	.word	0x00034840
        /*11b8*/ 	.short	0x010a
        /*11ba*/ 	.byte	0x3f
	.zero		1


	//   ....[82]....
        /*11bc*/ 	.word	0x00021da0
        /*11c0*/ 	.word	0x00000002
        /*11c4*/ 	.word	0x00034820
        /*11c8*/ 	.short	0x010a
        /*11ca*/ 	.byte	0x3f
	.zero		1


	//   ....[83]....
        /*11cc*/ 	.word	0x00021df0
        /*11d0*/ 	.word	0x00000003
        /*11d4*/ 	.word	0x00034840
        /*11d8*/ 	.short	0x010a
        /*11da*/ 	.byte	0x3f
	.zero		1


	//   ....[84]....
        /*11dc*/ 	.word	0x00021e40
        /*11e0*/ 	.word	0x00000002
        /*11e4*/ 	.word	0x00034860
        /*11e8*/ 	.short	0x010a
        /*11ea*/ 	.byte	0x3f
	.zero		1


	//   ....[85]....
        /*11ec*/ 	.word	0x00021e90
        /*11f0*/ 	.word	0x00000003
        /*11f4*/ 	.word	0x00034840
        /*11f8*/ 	.short	0x010a
        /*11fa*/ 	.byte	0x3f
	.zero		1


	//   ....[86]....
        /*11fc*/ 	.word	0x00021ee0
        /*1200*/ 	.word	0x00000002
        /*1204*/ 	.word	0x00034860
        /*1208*/ 	.short	0x010a
        /*120a*/ 	.byte	0x3f
	.zero		1


	//   ....[87]....
        /*120c*/ 	.word	0x00021f30
        /*1210*/ 	.word	0x00000003
        /*1214*/ 	.word	0x00034840
        /*1218*/ 	.short	0x010a
        /*121a*/ 	.byte	0x3f
	.zero		1


	//   ....[88]....
        /*121c*/ 	.word	0x00021f80
        /*1220*/ 	.word	0x00000002
        /*1224*/ 	.word	0x00034860
        /*1228*/ 	.short	0x010a
        /*122a*/ 	.byte	0x3f
	.zero		1


	//   ....[89]....
        /*122c*/ 	.word	0x00021fd0
        /*1230*/ 	.word	0x00000000
        /*1234*/ 	.word	0x00034860
        /*1238*/ 	.short	0x010a
        /*123a*/ 	.byte	0x3f
	.zero		1


	//   ....[90]....
        /*123c*/ 	.word	0x00022a50
        /*1240*/ 	.word	0x00000000
        /*1244*/ 	.word	0x00034820
        /*1248*/ 	.short	0x010a
        /*124a*/ 	.byte	0x3f
	.zero		1


	//   ....[91]....
        /*124c*/ 	.word	0x00022bf0
        /*1250*/ 	.word	0x00000006
        /*1254*/ 	.word	0x00000000
        /*1258*/ 	.short	0x010a
        /*125a*/ 	.byte	0x3f
	.zero		1


	//   ....[92]....
        /*125c*/ 	.word	0x00022c40
        /*1260*/ 	.word	0x00000007
        /*1264*/ 	.word	0x00000000
        /*1268*/ 	.short	0x010a
        /*126a*/ 	.byte	0x3f
	.zero		1


	//   ....[93]....
        /*126c*/ 	.word	0x00022c90
        /*1270*/ 	.word	0x00000004
        /*1274*/ 	.word	0x00000000
        /*1278*/ 	.short	0x010a
        /*127a*/ 	.byte	0x3f
	.zero		1


	//----- nvinfo : EIATTR_NUM_MBARRIERS
	.align		4
.L_429:
        /*127c*/ 	.byte	0x03, 0x38
        /*127e*/ 	.short	0x0016


	//----- nvinfo : EIATTR_EXIT_INSTR_OFFSETS
	.align		4
        /*1280*/ 	.byte	0x04, 0x1c
        /*1282*/ 	.short	(.L_431 - .L_430)


	//   ....[0]....
.L_430:
        /*1284*/ 	.word	0x000206b0


	//----- nvinfo : EIATTR_MAX_THREADS
	.align		4
.L_431:
        /*1288*/ 	.byte	0x04, 0x05
        /*128a*/ 	.short	(.L_433 - .L_432)
.L_432:
        /*128c*/ 	.word	0x00000180
        /*1290*/ 	.word	0x00000001
        /*1294*/ 	.word	0x00000001


	//----- nvinfo : EIATTR_CRS_STACK_SIZE
	.align		4
.L_433:
        /*1298*/ 	.byte	0x04, 0x1e
        /*129a*/ 	.short	(.L_435 - .L_434)
.L_434:
        /*129c*/ 	.word	0x00000000


	//----- nvinfo : EIATTR_CBANK_PARAM_SIZE
	.align		4
.L_435:
        /*12a0*/ 	.byte	0x03, 0x19
        /*12a2*/ 	.short	0x0af0


	//----- nvinfo : EIATTR_PARAM_CBANK
	.align		4
        /*12a4*/ 	.byte	0x04, 0x0a
        /*12a6*/ 	.short	(.L_437 - .L_436)
	.align		4
.L_436:
        /*12a8*/ 	.word	index@(.nv.constant0._ZN7cutlass13device_kernelIN5flash11enable_sm90INS1_16FlashAttnFwdSm90INS1_25CollectiveMainloopFwdSm90ILi2EN4cute5tupleIJNS5_1CILi1EEES8_S8_EEENS6_IJNS7_ILi128EEESA_NS7_ILi192EEEEEELi128ENS_6half_tEfNS_4arch4Sm90ELb0ELb0ELb1ELb1ELb0ELb1ELb0ELb1ELb1ELb1ELb0ELb0EEENS1_21CollectiveEpilogueFwdINS6_IJSA_SA_SA_EEES9_SD_SF_Li256ELb1ELb1ELb0ELb0EEENS1_36VarlenDynamicPersistentTileSchedulerILi128ELi128ELi256ELi128ELb0ELb1ELb1ELb0ELb1ELb1EEEEEEEEEvNT_6ParamsE)
        /*12ac*/ 	.short	0x0210
        /*12ae*/ 	.short	0x0af0


	//----- nvinfo : EIATTR_SW_WAR
	.align		4
.L_437:
        /*12b0*/ 	.byte	0x04, 0x36
        /*12b2*/ 	.short	(.L_439 - .L_438)
.L_438:
        /*12b4*/ 	.word	0x00000008
.L_439:


//--------------------- .nv.info._ZN7cutlass13device_kernelIN5flash11enable_sm90INS1_16FlashAttnFwdSm90INS1_25CollectiveMainloopFwdSm90ILi2EN4cute5tupleIJNS5_1CILi1EEES8_S8_EEENS6_IJNS7_ILi128EEENS7_ILi96EEENS7_ILi192EEEEEELi128ENS_6half_tEfNS_4arch4Sm90ELb0ELb1ELb1ELb0ELb0ELb0ELb0ELb1ELb1ELb1ELb0ELb0EEENS1_21CollectiveEpilogueFwdINS6_IJSA_SA_SB_EEES9_SE_SG_Li256ELb0ELb1ELb0ELb0EEENS1_30DynamicPersistentTileSchedulerILi256ELi128ELb0ELb1ELb1EEEEEEEEEvNT_6ParamsE --------------------------
	.section	.nv.info._ZN7cutlass13device_kernelIN5flash11enable_sm90INS1_16FlashAttnFwdSm90INS1_25CollectiveMainloopFwdSm90ILi2EN4cute5tupleIJNS5_1CILi1EEES8_S8_EEENS6_IJNS7_ILi128EEENS7_ILi96EEENS7_ILi192EEEEEELi128ENS_6half_tEfNS_4arch4Sm90ELb0ELb1ELb1ELb0ELb0ELb0ELb0ELb1ELb1ELb1ELb0ELb0EEENS1_21CollectiveEpilogueFwdINS6_IJSA_SA_SB_EEES9_SE_SG_Li256ELb0ELb1ELb0ELb0EEENS1_30DynamicPersistentTileSchedulerILi256ELi128ELb0ELb1ELb1EEEEEEEEEvNT_6ParamsE,"",@"SHT_CUDA_INFO"
	.sectionflags	@""
	.align	4


	//----- nvinfo : EIATTR_CUDA_API_VERSION
	.align		4
        /*0000*/ 	.byte	0x04, 0x37
        /*0002*/ 	.short	(.L_441 - .L_440)
.L_440:
        /*0004*/ 	.word	0x00000082


	//----- nvinfo : EIATTR_KPARAM_INFO
	.align		4
.L_441:
        /*0008*/ 	.byte	0x04, 0x17
        /*000a*/ 	.short	(.L_443 - .L_442)
.L_442:
        /*000c*/ 	.word	0x00000000
        /*0010*/ 	.short	0x0000
        /*0012*/ 	.short	0x0070
        /*0014*/ 	.byte	0x00, 0xf0, 0x01, 0x2a


	//----- nvinfo : EIATTR_SPARSE_MMA_MASK
	.align		4
.L_443:
        /*0018*/ 	.byte	0x03, 0x50
        /*001a*/ 	.short	0x0000


	//----- nvinfo : EIATTR_MAXREG_COUNT
	.align		4
        /*001c*/ 	.byte	0x03, 0x1b
        /*001e*/ 	.short	0x00a8


	//----- nvinfo : EIATTR_NUM_BARRIERS
	.align		4
        /*0020*/ 	.byte	0x02, 0x4c
        /*0022*/ 	.byte	0x09
	.zero		1


	//----- nvinfo : EIATTR_EXTERNS
	.align		4
        /*0024*/ 	.byte	0x04, 0x0f
        /*0026*/ 	.short	(.L_445 - .L_444)


	//   ....[0]....
	.align		4
.L_444:
        /*0028*/ 	.word	index@(__assertfail)


	//----- nvinfo : EIATTR_ANNOTATIONS
	.align		4
.L_445:
        /*002c*/ 	.byte	0x04, 0x55
        /*002e*/ 	.short	(.L_447 - .L_446)


	//   ....[0]....
.L_446:
        /* <DEDUP_REMOVED lines=28> */


	//----- nvinfo : EIATTR_MERCURY_ISA_VERSION
	.align		4
.L_447:
        /*01d8*/ 	.byte	0x03, 0x5f
        /*01da*/ 	.short	0x0101


	//----- nvinfo : EIATTR_INT_WARP_WIDE_INSTR_OFFSETS
	.align		4
        /*01dc*/ 	.byte	0x04, 0x31
        /*01de*/ 	.short	(.L_449 - .L_448)


	//   ....[0]....
.L_448:
        /*01e0*/ 	.word	0x00000130


	//   ....[1]....
        /*01e4*/ 	.word	0x00000170


	//   ....[2]....
        /*01e8*/ 	.word	0x000001e0


	//   ....[3]....
        /*01ec*/ 	.word	0x00010d00


	//   ....[4]....
        /*01f0*/ 	.word	0x00010da0


	//   ....[5]....
        /*01f4*/ 	.word	0x00014640


	//   ....[6]....
        /*01f8*/ 	.word	0x000146e0


	//----- nvinfo : EIATTR_COOP_GROUP_MASK_REGIDS
	.align		4
.L_449:
        /*01fc*/ 	.byte	0x04, 0x29
        /*01fe*/ 	.short	(.L_451 - .L_450)


	//   ....[0]....
.L_450:
        /*0200*/ 	.word	0xffffffff


	//   ....[1]....
        /*0204*/ 	.word	0xffffffff


	//   ....[2]....
        /*0208*/ 	.word	0xffffffff


	//   ....[3]....
        /*020c*/ 	.word	0xffffffff


	//   ....[4]....
        /*0210*/ 	.word	0xffffffff


	//   ....[5]....
        /*0214*/ 	.word	0xffffffff


	//   ....[6]....
        /*0218*/ 	.word	0xffffffff


	//   ....[7]....
        /*021c*/ 	.word	0xffffffff


	//   ....[8]....
        /*0220*/ 	.word	0xffffffff


	//   ....[9]....
        /*0224*/ 	.word	0xffffffff


	//   ....[10]....
        /*0228*/ 	.word	0xffffffff


	//   ....[11]....
        /*022c*/ 	.word	0xffffffff


	//   ....[12]....
        /*0230*/ 	.word	0xffffffff


	//   ....[13]....
        /*0234*/ 	.word	0xffffffff


	//   ....[14]....
        /*0238*/ 	.word	0xffffffff


	//   ....[15]....
        /*023c*/ 	.word	0xffffffff


	//   ....[16]....
        /*0240*/ 	.word	0xffffffff


	//   ....[17]....
        /*0244*/ 	.word	0xffffffff


	//   ....[18]....
        /*0248*/ 	.word	0xffffffff


	//   ....[19]....
        /*024c*/ 	.word	0xffffffff


	//   ....[20]....
        /*0250*/ 	.word	0xffffffff


	//   ....[21]....
        /*0254*/ 	.word	0xffffffff


	//   ....[22]....
        /*0258*/ 	.word	0xffffffff


	//   ....[23]....
        /*025c*/ 	.word	0xffffffff


	//   ....[24]....
        /*0260*/ 	.word	0xffffffff


	//   ....[25]....
        /*0264*/ 	.word	0xffffffff


	//   ....[26]....
        /*0268*/ 	.word	0xffffffff


	//   ....[27]....
        /*026c*/ 	.word	0xffffffff


	//   ....[28]....
        /*0270*/ 	.word	0xffffffff


	//   ....[29]....
        /*0274*/ 	.word	0xffffffff


	//   ....[30]....
        /*0278*/ 	.word	0xffffffff


	//   ....[31]....
        /*027c*/ 	.word	0xffffffff


	//   ....[32]....
        /*0280*/ 	.word	0xffffffff


	//   ....[33]....
        /*0284*/ 	.word	0xffffffff


	//   ....[34]....
        /*0288*/ 	.word	0xffffffff


	//   ....[35]....
        /*028c*/ 	.word	0xffffffff


	//   ....[36]....
        /*0290*/ 	.word	0xffffffff


	//   ....[37]....
        /*0294*/ 	.word	0xffffffff


	//   ....[38]....
        /*0298*/ 	.word	0xffffffff


	//   ....[39]....
        /*029c*/ 	.word	0xffffffff


	//   ....[40]....
        /*02a0*/ 	.word	0xffffffff


	//   ....[41]....
        /*02a4*/ 	.word	0xffffffff


	//   ....[42]....
        /*02a8*/ 	.word	0xffffffff


	//   ....[43]....
        /*02ac*/ 	.word	0xffffffff


	//   ....[44]....
        /*02b0*/ 	.word	0xffffffff


	//   ....[45]....
        /*02b4*/ 	.word	0xffffffff


	//   ....[46]....
        /*02b8*/ 	.word	0xffffffff


	//   ....[47]....
        /*02bc*/ 	.word	0xffffffff


	//   ....[48]....
        /*02c0*/ 	.word	0xffffffff


	//   ....[49]....
        /*02c4*/ 	.word	0xffffffff


	//   ....[50]....
        /*02c8*/ 	.word	0xffffffff


	//   ....[51]....
        /*02cc*/ 	.word	0xffffffff


	//   ....[52]....
        /*02d0*/ 	.word	0xffffffff


	//   ....[53]....
        /*02d4*/ 	.word	0xffffffff


	//   ....[54]....
        /*02d8*/ 	.word	0xffffffff


	//   ....[55]....
        /*02dc*/ 	.word	0xffffffff


	//   ....[56]....
        /*02e0*/ 	.word	0xffffffff


	//   ....[57]....
        /*02e4*/ 	.word	0xffffffff


	//   ....[58]....
        /*02e8*/ 	.word	0xffffffff


	//   ....[59]....
        /*02ec*/ 	.word	0xffffffff


	//   ....[60]....
        /*02f0*/ 	.word	0xffffffff


	//   ....[61]....
        /*02f4*/ 	.word	0xffffffff


	//   ....[62]....
        /*02f8*/ 	.word	0xffffffff


	//   ....[63]....
        /*02fc*/ 	.word	0xffffffff


	//   ....[64]....
        /*0300*/ 	.word	0xffffffff


	//   ....[65]....
        /*0304*/ 	.word	0xffffffff


	//   ....[66]....
        /*0308*/ 	.word	0xffffffff


	//   ....[67]....
        /*030c*/ 	.word	0xffffffff


	//   ....[68]....
        /*0310*/ 	.word	0xffffffff


	//   ....[69]....
        /*0314*/ 	.word	0xffffffff


	//   ....[70]....
        /*0318*/ 	.word	0xffffffff


	//   ....[71]....
        /*031c*/ 	.word	0xffffffff


	//   ....[72]....
        /*0320*/ 	.word	0xffffffff


	//   ....[73]....
        /*0324*/ 	.word	0xffffffff


	//   ....[74]....
        /*0328*/ 	.word	0x0500000f


	//   ....[75]....
        /*032c*/ 	.word	0x0500000f


	//   ....[76]....
        /*0330*/ 	.word	0x0500000f


	//   ....[77]....
        /*0334*/ 	.word	0x0500000f


	//   ....[78]....
        /*0338*/ 	.word	0x0500000f


	//   ....[79]....
        /*033c*/ 	.word	0x0500000f


	//   ....[80]....
        /*0340*/ 	.word	0x0500000f


	//   ....[81]....
        /*0344*/ 	.word	0x0500000f


	//   ....[82]....
        /*0348*/ 	.word	0x0500000f


	//   ....[83]....
        /*034c*/ 	.word	0x0500000f


	//   ....[84]....
        /*0350*/ 	.word	0x0500000f


	//   ....[85]....
        /*0354*/ 	.word	0x0500000f


	//   ....[86]....
        /*0358*/ 	.word	0x0500000f


	//   ....[87]....
        /*035c*/ 	.word	0x0500000f


	//   ....[88]....
        /*0360*/ 	.word	0x0500000f


	//   ....[89]....
        /*0364*/ 	.word	0x0500000f


	//   ....[90]....
        /*0368*/ 	.word	0x0500000f


	//   ....[91]....
        /*036c*/ 	.word	0x0500000f


	//   ....[92]....
        /*0370*/ 	.word	0x0500000f


	//----- nvinfo : EIATTR_COOP_GROUP_INSTR_OFFSETS
	.align		4
.L_451:
        /*0374*/ 	.byte	0x04, 0x28
        /*0376*/ 	.short	(.L_453 - .L_452)


	//   ....[0]....
.L_452:
        /*0378*/ 	.word	0x00000060


	//   ....[1]....
        /*037c*/ 	.word	0x00000140


	//   ....[2]....
        /*0380*/ 	.word	0x00000190


	//   ....[3]....
        /*0384*/ 	.word	0x000003c0


	//   ....[4]....
        /*0388*/ 	.word	0x00000520


	//   ....[5]....
        /*038c*/ 	.word	0x00000640


	//   ....[6]....
        /*0390*/ 	.word	0x000007a0


	//   ....[7]....
        /*0394*/ 	.word	0x000017a0


	//   ....[8]....
        /*0398*/ 	.word	0x000022f0


	//   ....[9]....
        /*039c*/ 	.word	0x00002a70


	//   ....[10]....
        /*03a0*/ 	.word	0x000038b0


	//   ....[11]....
        /*03a4*/ 	.word	0x00003960


	//   ....[12]....
        /*03a8*/ 	.word	0x00003d60


	//   ....[13]....
        /*03ac*/ 	.word	0x00003e40


	//   ....[14]....
        /*03b0*/ 	.word	0x00005e40


	//   ....[15]....
        /*03b4*/ 	.word	0x00006790


	//   ....[16]....
        /*03b8*/ 	.word	0x00006e00


	//   ....[17]....
        /*03bc*/ 	.word	0x00006f10


	//   ....[18]....
        /*03c0*/ 	.word	0x00007500


	//   ....[19]....
        /*03c4*/ 	.word	0x00007570


	//   ....[20]....
        /*03c8*/ 	.word	0x00009450


	//   ....[21]....
        /*03cc*/ 	.word	0x00009480


	//   ....[22]....
        /*03d0*/ 	.word	0x000098e0


	//   ....[23]....
        /*03d4*/ 	.word	0x00009940


	//   ....[24]....
        /*03d8*/ 	.word	0x0000b360


	//   ....[25]....
        /*03dc*/ 	.word	0x0000bf60


	//   ....[26]....
        /*03e0*/ 	.word	0x0000c6a0


	//   ....[27]....
        /*03e4*/ 	.word	0x0000c7b0


	//   ....[28]....
        /*03e8*/ 	.word	0x0000cd90


	//   ....[29]....
        /*03ec*/ 	.word	0x0000cde0


	//   ....[30]....
        /*03f0*/ 	.word	0x0000dc60


	//   ....[31]....
        /*03f4*/ 	.word	0x0000dc90


	//   ....[32]....
        /*03f8*/ 	.word	0x0000dd90


	//   ....[33]....
        /*03fc*/ 	.word	0x0000dda0


	//   ....[34]....
        /*0400*/ 	.word	0x0000ee30


	//   ....[35]....
        /*0404*/ 	.word	0x0000ee90


	//   ....[36]....
        /*0408*/ 	.word	0x0000eef0


	//   ....[37]....
        /*040c*/ 	.word	0x0000f060


	//   ....[38]....
        /*0410*/ 	.word	0x0000f420


	//   ....[39]....
        /*0414*/ 	.word	0x0000f430


	//   ....[40]....
        /*0418*/ 	.word	0x0000f500


	//   ....[41]....
        /*041c*/ 	.word	0x0000f520


	//   ....[42]....
        /*0420*/ 	.word	0x0000f5f0


	//   ....[43]....
        /*0424*/ 	.word	0x0000f610


	//   ....[44]....
        /*0428*/ 	.word	0x0000f6f0


	//   ....[45]....
        /*042c*/ 	.word	0x0000f710


	//   ....[46]....
        /*0430*/ 	.word	0x0000fda0


	//   ....[47]....
        /*0434*/ 	.word	0x0000fdb0


	//   ....[48]....
        /*0438*/ 	.word	0x0000fe80


	//   ....[49]....
        /*043c*/ 	.word	0x0000fea0


	//   ....[50]....
        /*0440*/ 	.word	0x0000ff70


	//   ....[51]....
        /*0444*/ 	.word	0x0000ff90


	//   ....[52]....
        /*0448*/ 	.word	0x00010070


	//   ....[53]....
        /*044c*/ 	.word	0x00010090


	//   ....[54]....
        /*0450*/ 	.word	0x00010200


	//   ....[55]....
        /*0454*/ 	.word	0x00011340


	//   ....[56]....
        /*0458*/ 	.word	0x00011dd0


	//   ....[57]....
        /*045c*/ 	.word	0x00011e00


	//   ....[58]....
        /*0460*/ 	.word	0x00011ed0


	//   ....[59]....
        /*0464*/ 	.word	0x00011ef0


	//   ....[60]....
        /*0468*/ 	.word	0x00011f90


	//   ....[61]....
        /*046c*/ 	.word	0x00011fb0


	//   ....[62]....
        /*0470*/ 	.word	0x00012050


	//   ....[63]....
        /*0474*/ 	.word	0x00012070


	//   ....[64]....
        /*0478*/ 	.word	0x00012110


	//   ....[65]....
        /*047c*/ 	.word	0x00012130


	//   ....[66]....
        /*0480*/ 	.word	0x000121d0


	//   ....[67]....
        /*0484*/ 	.word	0x000121f0


	//   ....[68]....
        /*0488*/ 	.word	0x00012290


	//   ....[69]....
        /*048c*/ 	.word	0x000122b0


	//   ....[70]....
        /*0490*/ 	.word	0x000122c0


	//   ....[71]....
        /*0494*/ 	.word	0x000122d0


	//   ....[72]....
        /*0498*/ 	.word	0x00014c40


	//   ....[73]....
        /*049c*/ 	.word	0x00014e30


	//   ....[74]....
        /*04a0*/ 	.word	0x00015480


	//   ....[75]....
        /*04a4*/ 	.word	0x00015600


	//   ....[76]....
        /*04a8*/ 	.word	0x00015660


	//   ....[77]....
        /*04ac*/ 	.word	0x000157c0


	//   ....[78]....
        /*04b0*/ 	.word	0x00015810


	//   ....[79]....
        /*04b4*/ 	.word	0x00015930


	//   ....[80]....
        /*04b8*/ 	.word	0x000159a0


	//   ....[81]....
        /*04bc*/ 	.word	0x00015ac0


	//   ....[82]....
        /*04c0*/ 	.word	0x00015b30


	//   ....[83]....
        /*04c4*/ 	.word	0x00015c50


	//   ....[84]....
        /*04c8*/ 	.word	0x00015cc0


	//   ....[85]....
        /*04cc*/ 	.word	0x00015de0


	//   ....[86]....
        /*04d0*/ 	.word	0x00015e50


	//   ....[87]....
        /*04d4*/ 	.word	0x00015f70


	//   ....[88]....
        /*04d8*/ 	.word	0x00015fe0


	//   ....[89]....
        /*04dc*/ 	.word	0x00016100


	//   ....[90]....
        /*04e0*/ 	.word	0x00016150


	//   ....[91]....
        /*04e4*/ 	.word	0x00016470


	//   ....[92]....
        /*04e8*/ 	.word	0x00016590


	//----- nvinfo : EIATTR_REG_RECONFIG
	.align		4
.L_453:
        /*04ec*/ 	.byte	0x01, 0x54
	.zero		2


	//----- nvinfo : EIATTR_SYSCALL_OFFSETS
	.align		4
        /*04f0*/ 	.byte	0x04, 0x46
        /*04f2*/ 	.short	(.L_455 - .L_454)


	//   ....[0]....
.L_454:
        /*04f4*/ 	.word	0x00001980


	//   ....[1]....
        /*04f8*/ 	.word	0x00010f10


	//   ....[2]....
        /*04fc*/ 	.word	0x00011060


	//   ....[3]....
        /*0500*/ 	.word	0x00011150


	//   ....[4]....
        /*0504*/ 	.word	0x000119a0


	//----- nvinfo : EIATTR_MBARRIER_INSTR_OFFSETS
	.align		4
.L_455:
        /*0508*/ 	.byte	0x04, 0x39
        /*050a*/ 	.short	(.L_457 - .L_456)


	//   ....[0]....
.L_456:
        /*050c*/ 	.word	0x00000270
        /*0510*/ 	.word	0x000000ff
        /*0514*/ 	.word	0x0002a800
        /*0518*/ 	.short	0x0100
        /*051a*/ 	.byte	0x08
	.zero		1


	//   ....[1]....
        /*051c*/ 	.word	0x00000280
        /*0520*/ 	.word	0x000000ff
        /*0524*/ 	.word	0x0002a820
        /*0528*/ 	.short	0x0100
        /*052a*/ 	.byte	0x08
	.zero		1


	//   ....[2]....
        /*052c*/ 	.word	0x00000370
        /*0530*/ 	.word	0x000000ff
        /*0534*/ 	.word	0x0002a830
        /*0538*/ 	.short	0x0100
        /*053a*/ 	.byte	0x08
	.zero		1


	//   ....[3]....
        /*053c*/ 	.word	0x00000380
        /*0540*/ 	.word	0x000000ff
        /*0544*/ 	.word	0x0002a840
        /*0548*/ 	.short	0x0100
        /*054a*/ 	.byte	0x08
	.zero		1


	//   ....[4]....
        /*054c*/ 	.word	0x00000390
        /*0550*/ 	.word	0x000000ff
        /*0554*/ 	.word	0x0002a838
        /*0558*/ 	.short	0x0100
        /*055a*/ 	.byte	0x08
	.zero		1


	//   ....[5]....
        /*055c*/ 	.word	0x000003a0
        /*0560*/ 	.word	0x000000ff
        /*0564*/ 	.word	0x0002a848
        /*0568*/ 	.short	0x0100
        /*056a*/ 	.byte	0x08
	.zero		1


	//   ....[6]....
        /*056c*/ 	.word	0x000004d0
        /*0570*/ 	.word	0x000000ff
        /*0574*/ 	.word	0x0002a850
        /*0578*/ 	.short	0x0100
        /*057a*/ 	.byte	0x08
	.zero		1


	//   ....[7]....
        /*057c*/ 	.word	0x000004e0
        /*0580*/ 	.word	0x000000ff
        /*0584*/ 	.word	0x0002a860
        /*0588*/ 	.short	0x0100
        /*058a*/ 	.byte	0x08
	.zero		1


	//   ....[8]....
        /*058c*/ 	.word	0x000004f0
        /*0590*/ 	.word	0x000000ff
        /*0594*/ 	.word	0x0002a858
        /*0598*/ 	.short	0x0100
        /*059a*/ 	.byte	0x08
	.zero		1


	//   ....[9]....
        /*059c*/ 	.word	0x00000500
        /*05a0*/ 	.word	0x000000ff
        /*05a4*/ 	.word	0x0002a868
        /*05a8*/ 	.short	0x0100
        /*05aa*/ 	.byte	0x08
	.zero		1


	//   ....[10]....
        /*05ac*/ 	.word	0x000005f0
        /*05b0*/ 	.word	0x000000ff
        /*05b4*/ 	.word	0x0002a870
        /*05b8*/ 	.short	0x0100
        /*05ba*/ 	.byte	0x06
	.zero		1


	//   ....[11]....
        /*05bc*/ 	.word	0x00000600
        /*05c0*/ 	.word	0x000000ff
        /*05c4*/ 	.word	0x0002a880
        /*05c8*/ 	.short	0x0100
        /*05ca*/ 	.byte	0x06
	.zero		1


	//   ....[12]....
        /*05cc*/ 	.word	0x00000610
        /*05d0*/ 	.word	0x000000ff
        /*05d4*/ 	.word	0x0002a878
        /*05d8*/ 	.short	0x0100
        /*05da*/ 	.byte	0x06
	.zero		1


	//   ....[13]....
        /*05dc*/ 	.word	0x00000620
        /*05e0*/ 	.word	0x000000ff
        /*05e4*/ 	.word	0x0002a888
        /*05e8*/ 	.short	0x0100
        /*05ea*/ 	.byte	0x06
	.zero		1


	//   ....[14]....
        /*05ec*/ 	.word	0x00000750
        /*05f0*/ 	.word	0x000000ff
        /*05f4*/ 	.word	0x0002a890
        /*05f8*/ 	.short	0x0100
        /*05fa*/ 	.byte	0x08
	.zero		1


	//   ....[15]....
        /*05fc*/ 	.word	0x00000760
        /*0600*/ 	.word	0x000000ff
        /*0604*/ 	.word	0x0002a8a0
        /*0608*/ 	.short	0x0100
        /*060a*/ 	.byte	0x08
	.zero		1


	//   ....[16]....
        /*060c*/ 	.word	0x00000770
        /*0610*/ 	.word	0x000000ff
        /*0614*/ 	.word	0x0002a898
        /*0618*/ 	.short	0x0100
        /*061a*/ 	.byte	0x08
	.zero		1


	//   ....[17]....
        /*061c*/ 	.word	0x00000780
        /*0620*/ 	.word	0x000000ff
        /*0624*/ 	.word	0x0002a8a8
        /*0628*/ 	.short	0x0100
        /*062a*/ 	.byte	0x08
	.zero		1


	//   ....[18]....
        /*062c*/ 	.word	0x000008b0
        /*0630*/ 	.word	0x000000ff
        /*0634*/ 	.word	0x0002a8b0
        /*0638*/ 	.short	0x0100
        /*063a*/ 	.byte	0x08
	.zero		1


	//   ....[19]....
        /*063c*/ 	.word	0x000008c0
        /*0640*/ 	.word	0x000000ff
        /*0644*/ 	.word	0x0002a8c0
        /*0648*/ 	.short	0x0100
        /*064a*/ 	.byte	0x08
	.zero		1


	//   ....[20]....
        /*064c*/ 	.word	0x000008d0
        /*0650*/ 	.word	0x000000ff
        /*0654*/ 	.word	0x0002a8b8
        /*0658*/ 	.short	0x0100
        /*065a*/ 	.byte	0x08
	.zero		1


	//   ....[21]....
        /*065c*/ 	.word	0x000008e0
        /*0660*/ 	.word	0x000000ff
        /*0664*/ 	.word	0x0002a8c8
        /*0668*/ 	.short	0x0100
        /*066a*/ 	.byte	0x08
	.zero		1


	//   ....[22]....
        /*066c*/ 	.word	0x000019f0
        /*0670*/ 	.word	0x000000ff
        /*0674*/ 	.word	0x0002a800
        /*0678*/ 	.short	0x010a
        /*067a*/ 	.byte	0x26
	.zero		1


	//   ....[23]....
        /*067c*/ 	.word	0x00001a70
        /*0680*/ 	.word	0x00000015
        /*0684*/ 	.word	0x0002a830
        /*0688*/ 	.short	0x010a
        /*068a*/ 	.byte	0x3f
	.zero		1


	//   ....[24]....
        /*068c*/ 	.word	0x00001b10
        /*0690*/ 	.word	0x00000015
        /*0694*/ 	.word	0x0002a830
        /*0698*/ 	.short	0x010a
        /*069a*/ 	.byte	0x3f
	.zero		1


	//   ....[25]....
        /*069c*/ 	.word	0x00002340
        /*06a0*/ 	.word	0x00000009
        /*06a4*/ 	.word	0x00000000
        /*06a8*/ 	.short	0x0101
        /*06aa*/ 	.byte	0x3f
	.zero		1


	//   ....[26]....
        /*06ac*/ 	.word	0x00004c20
        /*06b0*/ 	.word	0x000000ff
        /*06b4*/ 	.word	0x0002a830
        /*06b8*/ 	.short	0x010a
        /*06ba*/ 	.byte	0x07
	.zero		1


	//   ....[27]....
        /*06bc*/ 	.word	0x00004c60
        /*06c0*/ 	.word	0x000000ff
        /*06c4*/ 	.word	0x0002a830
        /*06c8*/ 	.short	0x010a
        /*06ca*/ 	.byte	0x07
	.zero		1


	//   ....[28]....
        /*06cc*/ 	.word	0x00005520
        /*06d0*/ 	.word	0x000000ff
        /*06d4*/ 	.word	0x0002a850
        /*06d8*/ 	.short	0x010a
        /*06da*/ 	.byte	0x0e
	.zero		1


	//   ....[29]....
        /*06dc*/ 	.word	0x00005560
        /*06e0*/ 	.word	0x000000ff
        /*06e4*/ 	.word	0x0002a850
        /*06e8*/ 	.short	0x010a
        /*06ea*/ 	.byte	0x0e
	.zero		1


	//   ....[30]....
        /*06ec*/ 	.word	0x00005ee0
        /*06f0*/ 	.word	0x00000067
        /*06f4*/ 	.word	0x00000000
        /*06f8*/ 	.short	0x0101
        /*06fa*/ 	.byte	0x3f
	.zero		1


	//   ....[31]....
        /*06fc*/ 	.word	0x00007b60
        /*0700*/ 	.word	0x00000062
        /*0704*/ 	.word	0x00000000
        /*0708*/ 	.short	0x0101
        /*070a*/ 	.byte	0x3f
	.zero		1


	//   ....[32]....
        /*070c*/ 	.word	0x00008240
        /*0710*/ 	.word	0x000000ff
        /*0714*/ 	.word	0x0002a830
        /*0718*/ 	.short	0x010a
        /*071a*/ 	.byte	0x06
	.zero		1


	//   ....[33]....
        /*071c*/ 	.word	0x00008280
        /*0720*/ 	.word	0x000000ff
        /*0724*/ 	.word	0x0002a830
        /*0728*/ 	.short	0x010a
        /*072a*/ 	.byte	0x06
	.zero		1


	//   ....[34]....
        /*072c*/ 	.word	0x00008b40
        /*0730*/ 	.word	0x000000ff
        /*0734*/ 	.word	0x0002a850
        /*0738*/ 	.short	0x010a
        /*073a*/ 	.byte	0x0a
	.zero		1


	//   ....[35]....
        /*073c*/ 	.word	0x00008b80
        /*0740*/ 	.word	0x000000ff
        /*0744*/ 	.word	0x0002a850
        /*0748*/ 	.short	0x010a
        /*074a*/ 	.byte	0x0a
	.zero		1


	//   ....[36]....
        /*074c*/ 	.word	0x0000a100
        /*0750*/ 	.word	0x0000000d
        /*0754*/ 	.word	0x00000000
        /*0758*/ 	.short	0x0101
        /*075a*/ 	.byte	0x3f
	.zero		1


	//   ....[37]....
        /*075c*/ 	.word	0x0000a160
        /*0760*/ 	.word	0x00000014
        /*0764*/ 	.word	0x00000000
        /*0768*/ 	.short	0x0101
        /*076a*/ 	.byte	0x3f
	.zero		1


	//   ....[38]....
        /*076c*/ 	.word	0x0000a4d0
        /*0770*/ 	.word	0x000000ff
        /*0774*/ 	.word	0x0002a830
        /*0778*/ 	.short	0x010a
        /*077a*/ 	.byte	0x06
	.zero		1


	//   ....[39]....
        /*077c*/ 	.word	0x0000a510
        /*0780*/ 	.word	0x000000ff
        /*0784*/ 	.word	0x0002a830
        /*0788*/ 	.short	0x010a
        /*078a*/ 	.byte	0x06
	.zero		1


	//   ....[40]....
        /*078c*/ 	.word	0x0000add0
        /*0790*/ 	.word	0x000000ff
        /*0794*/ 	.word	0x0002a850
        /*0798*/ 	.short	0x010a
        /*079a*/ 	.byte	0x0a
	.zero		1


	//   ....[41]....
        /*079c*/ 	.word	0x0000ae10
        /*07a0*/ 	.word	0x000000ff
        /*07a4*/ 	.word	0x0002a850
        /*07a8*/ 	.short	0x010a
        /*07aa*/ 	.byte	0x0a
	.zero		1


	//   ....[42]....
        /*07ac*/ 	.word	0x0000b7a0
        /*07b0*/ 	.word	0x00000066
        /*07b4*/ 	.word	0x00000000
        /*07b8*/ 	.short	0x0101
        /*07ba*/ 	.byte	0x3f
	.zero		1


	//   ....[43]....
        /*07bc*/ 	.word	0x0000d120
        /*07c0*/ 	.word	0x0000005e
        /*07c4*/ 	.word	0x00000000
        /*07c8*/ 	.short	0x0101
        /*07ca*/ 	.byte	0x3f
	.zero		1


	//   ....[44]....
        /*07cc*/ 	.word	0x0000dbd0
        /*07d0*/ 	.word	0x000000ff
        /*07d4*/ 	.word	0x0002a850
        /*07d8*/ 	.short	0x010a
        /*07da*/ 	.byte	0x05
	.zero		1


	//   ....[45]....
        /*07dc*/ 	.word	0x0000dc10
        /*07e0*/ 	.word	0x000000ff
        /*07e4*/ 	.word	0x0002a850
        /*07e8*/ 	.short	0x010a
        /*07ea*/ 	.byte	0x05
	.zero		1


	//   ....[46]....
        /*07ec*/ 	.word	0x0000e0b0
        /*07f0*/ 	.word	0x00000002
        /*07f4*/ 	.word	0x00000000
        /*07f8*/ 	.short	0x0101
        /*07fa*/ 	.byte	0x3f
	.zero		1


	//   ....[47]....
        /*07fc*/ 	.word	0x0000f410
        /*0800*/ 	.word	0x00000010
        /*0804*/ 	.word	0x00000000
        /*0808*/ 	.short	0x0101
        /*080a*/ 	.byte	0x3f
	.zero		1


	//   ....[48]....
        /*080c*/ 	.word	0x00011560
        /*0810*/ 	.word	0x00000000
        /*0814*/ 	.word	0x0002a840
        /*0818*/ 	.short	0x010a
        /*081a*/ 	.byte	0x3f
	.zero		1


	//   ....[49]....
        /*081c*/ 	.word	0x00012440
        /*0820*/ 	.word	0x00000011
        /*0824*/ 	.word	0x0002a800
        /*0828*/ 	.short	0x0107
        /*082a*/ 	.byte	0x3f
	.zero		1


	//   ....[50]....
        /*082c*/ 	.word	0x00012550
        /*0830*/ 	.word	0x00000011
        /*0834*/ 	.word	0x0002a800
        /*0838*/ 	.short	0x0101
        /*083a*/ 	.byte	0x3f
	.zero		1


	//   ....[51]....
        /*083c*/ 	.word	0x00012570
        /*0840*/ 	.word	0x00000011
        /*0844*/ 	.word	0x0002a820
        /*0848*/ 	.short	0x010a
        /*084a*/ 	.byte	0x3f
	.zero		1


	//   ....[52]....
        /*084c*/ 	.word	0x000128b0
        /*0850*/ 	.word	0x00000003
        /*0854*/ 	.word	0x0002a840
        /*0858*/ 	.short	0x010a
        /*085a*/ 	.byte	0x3f
	.zero		1


	//   ....[53]....
        /*085c*/ 	.word	0x00012d30
        /*0860*/ 	.word	0x00000003
        /*0864*/ 	.word	0x00000060
        /*0868*/ 	.short	0x010a
        /*086a*/ 	.byte	0x3f
	.zero		1


	//   ....[54]....
        /*086c*/ 	.word	0x000133a0
        /*0870*/ 	.word	0x00000003
        /*0874*/ 	.word	0x0002a840
        /*0878*/ 	.short	0x010a
        /*087a*/ 	.byte	0x3f
	.zero		1


	//   ....[55]....
        /*087c*/ 	.word	0x00013820
        /*0880*/ 	.word	0x00000002
        /*0884*/ 	.word	0x00000060
        /*0888*/ 	.short	0x010a
        /*088a*/ 	.byte	0x3f
	.zero		1


	//   ....[56]....
        /*088c*/ 	.word	0x00013dd0
        /*0890*/ 	.word	0x00000002
        /*0894*/ 	.word	0x0002a840
        /*0898*/ 	.short	0x010a
        /*089a*/ 	.byte	0x3f
	.zero		1


	//   ....[57]....
        /*089c*/ 	.word	0x00014250
        /*08a0*/ 	.word	0x00000002
        /*08a4*/ 	.word	0x00000060
        /*08a8*/ 	.short	0x010a
        /*08aa*/ 	.byte	0x3f
	.zero		1


	//   ....[58]....
        /*08ac*/ 	.word	0x000147b0
        /*08b0*/ 	.word	0x00000002
        /*08b4*/ 	.word	0x0002a860
        /*08b8*/ 	.short	0x010a
        /*08ba*/ 	.byte	0x3f
	.zero		1


	//   ....[59]....
        /*08bc*/ 	.word	0x00014db0
        /*08c0*/ 	.word	0x00000000
        /*08c4*/ 	.word	0x0002a820
        /*08c8*/ 	.short	0x010a
        /*08ca*/ 	.byte	0x3f
	.zero		1


	//   ....[60]....
        /*08cc*/ 	.word	0x00014fa0
        /*08d0*/ 	.word	0x00000006
        /*08d4*/ 	.word	0x00000000
        /*08d8*/ 	.short	0x010a
        /*08da*/ 	.byte	0x3f
	.zero		1


	//   ....[61]....
        /*08dc*/ 	.word	0x00014ff0
        /*08e0*/ 	.word	0x00000003
        /*08e4*/ 	.word	0x00000000
        /*08e8*/ 	.short	0x010a
        /*08ea*/ 	.byte	0x3f
	.zero		1


	//   ....[62]....
        /*08ec*/ 	.word	0x00015050
        /*08f0*/ 	.word	0x00000012
        /*08f4*/ 	.word	0x00000000
        /*08f8*/ 	.short	0x010a
        /*08fa*/ 	.byte	0x3f
	.zero		1


	//   ....[63]....
        /*08fc*/ 	.word	0x00015080
        /*0900*/ 	.word	0x00000003
        /*0904*/ 	.word	0x00000000
        /*0908*/ 	.short	0x010a
        /*090a*/ 	.byte	0x3f
	.zero		1


	//   ....[64]....
        /*090c*/ 	.word	0x000150f0
        /*0910*/ 	.word	0x00000003
        /*0914*/ 	.word	0x0002a800
        /*0918*/ 	.short	0x010a
        /*091a*/ 	.byte	0x3f
	.zero		1


	//   ....[65]....
        /*091c*/ 	.word	0x00015140
        /*0920*/ 	.word	0x00000015
        /*0924*/ 	.word	0x0002a830
        /*0928*/ 	.short	0x010a
        /*092a*/ 	.byte	0x3f
	.zero		1


	//   ....[66]....
        /*092c*/ 	.word	0x000151a0
        /*0930*/ 	.word	0x0000000e
        /*0934*/ 	.word	0x0002a830
        /*0938*/ 	.short	0x010a
        /*093a*/ 	.byte	0x3f
	.zero		1


	//   ....[67]....
        /*093c*/ 	.word	0x00015200
        /*0940*/ 	.word	0x0000000b
        /*0944*/ 	.word	0x0002a850
        /*0948*/ 	.short	0x010a
        /*094a*/ 	.byte	0x3f
	.zero		1


	//   ....[68]....
        /*094c*/ 	.word	0x00015260
        /*0950*/ 	.word	0x00000008
        /*0954*/ 	.word	0x0002a830
        /*0958*/ 	.short	0x010a
        /*095a*/ 	.byte	0x3f
	.zero		1


	//   ....[69]....
        /*095c*/ 	.word	0x000152c0
        /*0960*/ 	.word	0x00000007
        /*0964*/ 	.word	0x0002a850
        /*0968*/ 	.short	0x010a
        /*096a*/ 	.byte	0x3f
	.zero		1


	//   ....[70]....
        /*096c*/ 	.word	0x00015320
        /*0970*/ 	.word	0x00000008
        /*0974*/ 	.word	0x0002a830
        /*0978*/ 	.short	0x010a
        /*097a*/ 	.byte	0x3f
	.zero		1


	//   ....[71]....
        /*097c*/ 	.word	0x00015380
        /*0980*/ 	.word	0x00000007
        /*0984*/ 	.word	0x0002a850
        /*0988*/ 	.short	0x010a
        /*098a*/ 	.byte	0x3f
	.zero		1


	//   ....[72]....
        /*098c*/ 	.word	0x000153e0
        /*0990*/ 	.word	0x00000005
        /*0994*/ 	.word	0x0002a850
        /*0998*/ 	.short	0x010a
        /*099a*/ 	.byte	0x3f
	.zero		1


	//   ....[73]....
        /*099c*/ 	.word	0x00015530
        /*09a0*/ 	.word	0x00000000
        /*09a4*/ 	.word	0x0002a840
        /*09a8*/ 	.short	0x010a
        /*09aa*/ 	.byte	0x3f
	.zero		1


	//   ....[74]....
        /*09ac*/ 	.word	0x00016190
        /*09b0*/ 	.word	0x00000011
        /*09b4*/ 	.word	0x0002a820
        /*09b8*/ 	.short	0x010a
        /*09ba*/ 	.byte	0x3f
	.zero		1


	//   ....[75]....
        /*09bc*/ 	.word	0x000161e0
        /*09c0*/ 	.word	0x00000003
        /*09c4*/ 	.word	0x0002a840
        /*09c8*/ 	.short	0x010a
        /*09ca*/ 	.byte	0x3f
	.zero		1


	//   ....[76]....
        /*09cc*/ 	.word	0x00016230
        /*09d0*/ 	.word	0x00000003
        /*09d4*/ 	.word	0x00000060
        /*09d8*/ 	.short	0x010a
        /*09da*/ 	.byte	0x3f
	.zero		1


	//   ....[77]....
        /*09dc*/ 	.word	0x00016280
        /*09e0*/ 	.word	0x00000003
        /*09e4*/ 	.word	0x0002a840
        /*09e8*/ 	.short	0x010a
        /*09ea*/ 	.byte	0x3f
	.zero		1


	//   ....[78]....
        /*09ec*/ 	.word	0x000162d0
        /*09f0*/ 	.word	0x00000002
        /*09f4*/ 	.word	0x00000060
        /*09f8*/ 	.short	0x010a
        /*09fa*/ 	.byte	0x3f
	.zero		1


	//   ....[79]....
        /*09fc*/ 	.word	0x00016320
        /*0a00*/ 	.word	0x00000002
        /*0a04*/ 	.word	0x0002a840
        /*0a08*/ 	.short	0x010a
        /*0a0a*/ 	.byte	0x3f
	.zero		1


	//   ....[80]....
        /*0a0c*/ 	.word	0x00016370
        /*0a10*/ 	.word	0x00000002
        /*0a14*/ 	.word	0x00000060
        /*0a18*/ 	.short	0x010a
        /*0a1a*/ 	.byte	0x3f
	.zero		1


	//   ....[81]....
        /*0a1c*/ 	.word	0x000163c0
        /*0a20*/ 	.word	0x00000002
        /*0a24*/ 	.word	0x0002a860
        /*0a28*/ 	.short	0x010a
        /*0a2a*/ 	.byte	0x3f
	.zero		1


	//   ....[82]....
        /*0a2c*/ 	.word	0x000164b0
        /*0a30*/ 	.word	0x00000000
        /*0a34*/ 	.word	0x0002a820
        /*0a38*/ 	.short	0x010a
        /*0a3a*/ 	.byte	0x3f
	.zero		1


	//   ....[83]....
        /*0a3c*/ 	.word	0x00016650
        /*0a40*/ 	.word	0x00000006
        /*0a44*/ 	.word	0x00000000
        /*0a48*/ 	.short	0x010a
        /*0a4a*/ 	.byte	0x3f
	.zero		1


	//   ....[84]....
        /*0a4c*/ 	.word	0x000166a0
        /*0a50*/ 	.word	0x00000003
        /*0a54*/ 	.word	0x00000000
        /*0a58*/ 	.short	0x010a
        /*0a5a*/ 	.byte	0x3f
	.zero		1


	//   ....[85]....
        /*0a5c*/ 	.word	0x000166f0
        /*0a60*/ 	.word	0x00000012
        /*0a64*/ 	.word	0x00000000
        /*0a68*/ 	.short	0x010a
        /*0a6a*/ 	.byte	0x3f
	.zero		1


	//----- nvinfo : EIATTR_NUM_MBARRIERS
	.align		4
.L_457:
        /*0a6c*/ 	.byte	0x03, 0x38
        /*0a6e*/ 	.short	0x0016


	//----- nvinfo : EIATTR_EXIT_INSTR_OFFSETS
	.align		4
        /*0a70*/ 	.byte	0x04, 0x1c
        /*0a72*/ 	.short	(.L_459 - .L_458)


	//   ....[0]....
.L_458:
        /*0a74*/ 	.word	0x00000a10


	//   ....[1]....
        /*0a78*/ 	.word	0x00010190


	//   ....[2]....
        /*0a7c*/ 	.word	0x000150d0


	//----- nvinfo : EIATTR_MAX_THREADS
	.align		4
.L_459:
        /*0a80*/ 	.byte	0x04, 0x05
        /*0a82*/ 	.short	(.L_461 - .L_460)
.L_460:
        /*0a84*/ 	.word	0x00000180
        /*0a88*/ 	.word	0x00000001
        /*0a8c*/ 	.word	0x00000001


	//----- nvinfo : EIATTR_CRS_STACK_SIZE
	.align		4
.L_461:
        /*0a90*/ 	.byte	0x04, 0x1e
        /*0a92*/ 	.short	(.L_463 - .L_462)
.L_462:
        /*0a94*/ 	.word	0x00000000


	//----- nvinfo : EIATTR_CBANK_PARAM_SIZE
	.align		4
.L_463:
        /*0a98*/ 	.byte	0x03, 0x19
        /*0a9a*/ 	.short	0x0af0


	//----- nvinfo : EIATTR_PARAM_CBANK
	.align		4
        /*0a9c*/ 	.byte	0x04, 0x0a
        /*0a9e*/ 	.short	(.L_465 - .L_464)
	.align		4
.L_464:
        /*0aa0*/ 	.word	index@(.nv.constant0._ZN7cutlass13device_kernelIN5flash11enable_sm90INS1_16FlashAttnFwdSm90INS1_25CollectiveMainloopFwdSm90ILi2EN4cute5tupleIJNS5_1CILi1EEES8_S8_EEENS6_IJNS7_ILi128EEENS7_ILi96EEENS7_ILi192EEEEEELi128ENS_6half_tEfNS_4arch4Sm90ELb0ELb1ELb1ELb0ELb0ELb0ELb0ELb1ELb1ELb1ELb0ELb0EEENS1_21CollectiveEpilogueFwdINS6_IJSA_SA_SB_EEES9_SE_SG_Li256ELb0ELb1ELb0ELb0EEENS1_30DynamicPersistentTileSchedulerILi256ELi128ELb0ELb1ELb1EEEEEEEEEvNT_6ParamsE)
        /*0aa4*/ 	.short	0x0210
        /*0aa6*/ 	.short	0x0af0


	//----- nvinfo : EIATTR_SW_WAR
	.align		4
.L_465:
        /*0aa8*/ 	.byte	0x04, 0x36
        /*0aaa*/ 	.short	(.L_467 - .L_466)
.L_466:
        /*0aac*/ 	.word	0x00000008
.L_467:


//--------------------- .nv.info._ZN7cutlass13device_kernelIN5flash11enable_sm90INS1_16FlashAttnFwdSm90INS1_25CollectiveMainloopFwdSm90ILi2EN4cute5tupleIJNS5_1CILi1EEES8_S8_EEENS6_IJNS7_ILi128EEENS7_ILi96EEENS7_ILi192EEEEEELi128ENS_6half_tEfNS_4arch4Sm90ELb0ELb1ELb1ELb1ELb0ELb0ELb0ELb1ELb1ELb1ELb0ELb0EEENS1_21CollectiveEpilogueFwdINS6_IJSA_SA_SB_EEES9_SE_SG_Li256ELb1ELb1ELb0ELb0EEENS1_36VarlenDynamicPersistentTileSchedulerILi128ELi96ELi256ELi128ELb0ELb1ELb1ELb1ELb0ELb1EEEEEEEEEvNT_6ParamsE --------------------------
	.section	.nv.info._ZN7cutlass13device_kernelIN5flash11enable_sm90INS1_16FlashAttnFwdSm90INS1_25CollectiveMainloopFwdSm90ILi2EN4cute5tupleIJNS5_1CILi1EEES8_S8_EEENS6_IJNS7_ILi128EEENS7_ILi96EEENS7_ILi192EEEEEELi128ENS_6half_tEfNS_4arch4Sm90ELb0ELb1ELb1ELb1ELb0ELb0ELb0ELb1ELb1ELb1ELb0ELb0EEENS1_21CollectiveEpilogueFwdINS6_IJSA_SA_SB_EEES9_SE_SG_Li256ELb1ELb1ELb0ELb0EEENS1_36VarlenDynamicPersistentTileSchedulerILi128ELi96ELi256ELi128ELb0ELb1ELb1ELb1ELb0ELb1EEEEEEEEEvNT_6ParamsE,"",@"SHT_CUDA_INFO"
	.sectionflags	@""
	.align	4


	//----- nvinfo : EIATTR_CUDA_API_VERSION
	.align		4
        /*0000*/ 	.byte	0x04, 0x37
        /*0002*/ 	.short	(.L_469 - .L_468)
.L_468:
        /*0004*/ 	.word	0x00000082


	//----- nvinfo : EIATTR_KPARAM_INFO
	.align		4
.L_469:
        /*0008*/ 	.byte	0x04, 0x17
        /*000a*/ 	.short	(.L_471 - .L_470)
.L_470:
        /*000c*/ 	.word	0x00000000
        /*0010*/ 	.short	0x0000
        /*0012*/ 	.short	0x0070
        /*0014*/ 	.byte	0x00, 0xf0, 0x01, 0x2a


	//----- nvinfo : EIATTR_SPARSE_MMA_MASK
	.align		4
.L_471:
        /*0018*/ 	.byte	0x03, 0x50
        /*001a*/ 	.short	0x0000


	//----- nvinfo : EIATTR_MAXREG_COUNT
	.align		4
        /*001c*/ 	.byte	0x03, 0x1b
        /*001e*/ 	.short	0x00a8


	//----- nvinfo : EIATTR_NUM_BARRIERS
	.align		4
        /*0020*/ 	.byte	0x02, 0x4c
        /*0022*/ 	.byte	0x09
	.zero		1


	//----- nvinfo : EIATTR_EXTERNS
	.align		4
        /*0024*/ 	.byte	0x04, 0x0f
        /*0026*/ 	.short	(.L_473 - .L_472)


	//   ....[0]....
	.align		4
.L_472:
        /*0028*/ 	.word	index@(__assertfail)


	//----- nvinfo : EIATTR_ANNOTATIONS
	.align		4
.L_473:
        /*002c*/ 	.byte	0x04, 0x55
        /*002e*/ 	.short	(.L_475 - .L_474)


	//   ....[0]....
.L_474:
        /* <DEDUP_REMOVED lines=63> */


	//----- nvinfo : EIATTR_MERCURY_ISA_VERSION
	.align		4
.L_475:
        /*0410*/ 	.byte	0x03, 0x5f
        /*0412*/ 	.short	0x0101


	//----- nvinfo : EIATTR_UNUSED_LOAD_BYTE_OFFSET
	.align		4
        /*0414*/ 	.byte	0x04, 0x44
        /*0416*/ 	.short	(.L_477 - .L_476)


	//   ....[0]....
.L_476:
        /*0418*/ 	.word	0x00000a10
        /*041c*/ 	.word	0x0000fff0


	//   ....[1]....
        /*0420*/ 	.word	0x0000e540
        /*0424*/ 	.word	0x0000fff0


	//----- nvinfo : EIATTR_INT_WARP_WIDE_INSTR_OFFSETS
	.align		4
.L_477:
        /*0428*/ 	.byte	0x04, 0x31
        /*042a*/ 	.short	(.L_479 - .L_478)


	//   ....[0]....
.L_478:
        /*042c*/ 	.word	0x00000130


	//   ....[1]....
        /*0430*/ 	.word	0x00000170


	//   ....[2]....
        /*0434*/ 	.word	0x000001e0


	//   ....[3]....
        /*0438*/ 	.word	0x00011c40


	//   ....[4]....
        /*043c*/ 	.word	0x00011ce0


	//   ....[5]....
        /*0440*/ 	.word	0x00015910


	//   ....[6]....
        /*0444*/ 	.word	0x00015980


	//----- nvinfo : EIATTR_COOP_GROUP_MASK_REGIDS
	.align		4
.L_479:
        /*0448*/ 	.byte	0x04, 0x29
        /*044a*/ 	.short	(.L_481 - .L_480)


	//   ....[0]....
.L_480:
        /*044c*/ 	.word	0xffffffff


	//   ....[1]....
        /*0450*/ 	.word	0xffffffff


	//   ....[2]....
        /*0454*/ 	.word	0xffffffff


	//   ....[3]....
        /*0458*/ 	.word	0xffffffff


	//   ....[4]....
        /*045c*/ 	.word	0xffffffff


	//   ....[5]....
        /*0460*/ 	.word	0xffffffff


	//   ....[6]....
        /*0464*/ 	.word	0xffffffff


	//   ....[7]....
        /*0468*/ 	.word	0xffffffff


	//   ....[8]....
        /*046c*/ 	.word	0xffffffff


	//   ....[9]....
        /*0470*/ 	.word	0xffffffff


	//   ....[10]....
        /*0474*/ 	.word	0xffffffff


	//   ....[11]....
        /*0478*/ 	.word	0xffffffff


	//   ....[12]....
        /*047c*/ 	.word	0xffffffff


	//   ....[13]....
        /*0480*/ 	.word	0xffffffff


	//   ....[14]....
        /*0484*/ 	.word	0xffffffff


	//   ....[15]....
        /*0488*/ 	.word	0xffffffff


	//   ....[16]....
        /*048c*/ 	.word	0xffffffff


	//   ....[17]....
        /*0490*/ 	.word	0xffffffff


	//   ....[18]....
        /*0494*/ 	.word	0xffffffff


	//   ....[19]....
        /*0498*/ 	.word	0xffffffff


	//   ....[20]....
        /*049c*/ 	.word	0xffffffff


	//   ....[21]....
        /*04a0*/ 	.word	0xffffffff


	//   ....[22]....
        /*04a4*/ 	.word	0xffffffff


	//   ....[23]....
        /*04a8*/ 	.word	0xffffffff


	//   ....[24]....
        /*04ac*/ 	.word	0xffffffff


	//   ....[25]....
        /*04b0*/ 	.word	0xffffffff


	//   ....[26]....
        /*04b4*/ 	.word	0xffffffff


	//   ....[27]....
        /*04b8*/ 	.word	0xffffffff


	//   ....[28]....
        /*04bc*/ 	.word	0xffffffff


	//   ....[29]....
        /*04c0*/ 	.word	0xffffffff


	//   ....[30]....
        /*04c4*/ 	.word	0xffffffff


	//   ....[31]....
        /*04c8*/ 	.word	0xffffffff


	//   ....[32]....
        /*04cc*/ 	.word	0xffffffff


	//   ....[33]....
        /*04d0*/ 	.word	0xffffffff


	//   ....[34]....
        /*04d4*/ 	.word	0xffffffff


	//   ....[35]....
        /*04d8*/ 	.word	0xffffffff


	//   ....[36]....
        /*04dc*/ 	.word	0xffffffff


	//   ....[37]....
        /*04e0*/ 	.word	0xffffffff


	//   ....[38]....
        /*04e4*/ 	.word	0xffffffff


	//   ....[39]....
        /*04e8*/ 	.word	0xffffffff


	//   ....[40]....
        /*04ec*/ 	.word	0xffffffff


	//   ....[41]....
        /*04f0*/ 	.word	0xffffffff


	//   ....[42]....
        /*04f4*/ 	.word	0xffffffff


	//   ....[43]....
        /*04f8*/ 	.word	0xffffffff


	//   ....[44]....
        /*04fc*/ 	.word	0xffffffff


	//   ....[45]....
        /*0500*/ 	.word	0xffffffff


	//   ....[46]....
        /*0504*/ 	.word	0xffffffff


	//   ....[47]....
        /*0508*/ 	.word	0xffffffff


	//   ....[48]....
        /*050c*/ 	.word	0xffffffff


	//   ....[49]....
        /*0510*/ 	.word	0xffffffff


	//   ....[50]....
        /*0514*/ 	.word	0xffffffff


	//   ....[51]....
        /*0518*/ 	.word	0xffffffff


	//   ....[52]....
        /*051c*/ 	.word	0xffffffff


	//   ....[53]....
        /*0520*/ 	.word	0xffffffff


	//   ....[54]....
        /*0524*/ 	.word	0xffffffff


	//   ....[55]....
        /*0528*/ 	.word	0xffffffff


	//   ....[56]....
        /*052c*/ 	.word	0xffffffff


	//   ....[57]....
        /*0530*/ 	.word	0xffffffff


	//   ....[58]....
        /*0534*/ 	.word	0xffffffff


	//   ....[59]....
        /*0538*/ 	.word	0xffffffff


	//   ....[60]....
        /*053c*/ 	.word	0xffffffff


	//   ....[61]....
        /*0540*/ 	.word	0xffffffff


	//   ....[62]....
        /*0544*/ 	.word	0xffffffff


	//   ....[63]....
        /*0548*/ 	.word	0xffffffff


	//   ....[64]....
        /*054c*/ 	.word	0xffffffff


	//   ....[65]....
        /*0550*/ 	.word	0xffffffff


	//   ....[66]....
        /*0554*/ 	.word	0xffffffff


	//   ....[67]....
        /*0558*/ 	.word	0xffffffff


	//   ....[68]....
        /*055c*/ 	.word	0xffffffff


	//   ....[69]....
        /*0560*/ 	.word	0xffffffff


	//   ....[70]....
        /*0564*/ 	.word	0xffffffff


	//   ....[71]....
        /*0568*/ 	.word	0xffffffff


	//   ....[72]....
        /*056c*/ 	.word	0xffffffff


	//   ....[73]....
        /*0570*/ 	.word	0xffffffff


	//   ....[74]....
        /*0574*/ 	.word	0xffffffff


	//   ....[75]....
        /*0578*/ 	.word	0xffffffff


	//   ....[76]....
        /*057c*/ 	.word	0xffffffff


	//   ....[77]....
        /*0580*/ 	.word	0xffffffff


	//   ....[78]....
        /*0584*/ 	.word	0xffffffff


	//   ....[79]....
        /*0588*/ 	.word	0xffffffff


	//   ....[80]....
        /*058c*/ 	.word	0xffffffff


	//   ....[81]....
        /*0590*/ 	.word	0xffffffff


	//   ....[82]....
        /*0594*/ 	.word	0xffffffff


	//   ....[83]....
        /*0598*/ 	.word	0xffffffff


	//   ....[84]....
        /*059c*/ 	.word	0xffffffff


	//   ....[85]....
        /*05a0*/ 	.word	0xffffffff


	//   ....[86]....
        /*05a4*/ 	.word	0xffffffff


	//   ....[87]....
        /*05a8*/ 	.word	0xffffffff


	//   ....[88]....
        /*05ac*/ 	.word	0xffffffff


	//   ....[89]....
        /*05b0*/ 	.word	0xffffffff


	//   ....[90]....
        /*05b4*/ 	.word	0xffffffff


	//   ....[91]....
        /*05b8*/ 	.word	0xffffffff


	//   ....[92]....
        /*05bc*/ 	.word	0xffffffff


	//   ....[93]....
        /*05c0*/ 	.word	0xffffffff


	//   ....[94]....
        /*05c4*/ 	.word	0xffffffff


	//   ....[95]....
        /*05c8*/ 	.word	0xffffffff


	//   ....[96]....
        /*05cc*/ 	.word	0xffffffff


	//   ....[97]....
        /*05d0*/ 	.word	0xffffffff


	//   ....[98]....
        /*05d4*/ 	.word	0xffffffff


	//   ....[99]....
        /*05d8*/ 	.word	0xffffffff


	//   ....[100]....
        /*05dc*/ 	.word	0xffffffff


	//   ....[101]....
        /*05e0*/ 	.word	0xffffffff


	//   ....[102]....
        /*05e4*/ 	.word	0xffffffff


	//   ....[103]....
        /*05e8*/ 	.word	0xffffffff


	//   ....[104]....
        /*05ec*/ 	.word	0xffffffff


	//   ....[105]....
        /*05f0*/ 	.word	0x0500000f


	//   ....[106]....
        /*05f4*/ 	.word	0x0500000f


	//   ....[107]....
        /*05f8*/ 	.word	0x0500000f


	//   ....[108]....
        /*05fc*/ 	.word	0x0500000f


	//   ....[109]....
        /*0600*/ 	.word	0x0500000f


	//   ....[110]....
        /*0604*/ 	.word	0x0500000f


	//   ....[111]....
        /*0608*/ 	.word	0x0500000f


	//   ....[112]....
        /*060c*/ 	.word	0x0500000f


	//   ....[113]....
        /*0610*/ 	.word	0x0500000f


	//   ....[114]....
        /*0614*/ 	.word	0x0500000f


	//   ....[115]....
        /*0618*/ 	.word	0x0500000f


	//   ....[116]....
        /*061c*/ 	.word	0x0500000f


	//   ....[117]....
        /*0620*/ 	.word	0x0500000f


	//   ....[118]....
        /*0624*/ 	.word	0x0500000f


	//   ....[119]....
        /*0628*/ 	.word	0x0500000f


	//   ....[120]....
        /*062c*/ 	.word	0x0500000f


	//   ....[121]....
        /*0630*/ 	.word	0x0500000f


	//   ....[122]....
        /*0634*/ 	.word	0x0500000f


	//   ....[123]....
        /*0638*/ 	.word	0x0500000f


	//   ....[124]....
        /*063c*/ 	.word	0x0500000f


	//   ....[125]....
        /*0640*/ 	.word	0x0500000f


	//   ....[126]....
        /*0644*/ 	.word	0x0500000f


	//   ....[127]....
        /*0648*/ 	.word	0x0500000f


	//   ....[128]....
        /*064c*/ 	.word	0x0500000f


	//   ....[129]....
        /*0650*/ 	.word	0x0500000f


	//   ....[130]....
        /*0654*/ 	.word	0x0500000f


	//   ....[131]....
        /*0658*/ 	.word	0x0500000f


	//   ....[132]....
        /*065c*/ 	.word	0x0500000f


	//   ....[133]....
        /*0660*/ 	.word	0x0500000f


	//   ....[134]....
        /*0664*/ 	.word	0x0500000f


	//   ....[135]....
        /*0668*/ 	.word	0x0500000f


	//   ....[136]....
        /*066c*/ 	.word	0x0500000f


	//   ....[137]....
        /*0670*/ 	.word	0x0500000f


	//   ....[138]....
        /*0674*/ 	.word	0x0500000f


	//   ....[139]....
        /*0678*/ 	.word	0x0500000f


	//----- nvinfo : EIATTR_COOP_GROUP_INSTR_OFFSETS
	.align		4
.L_481:
        /*067c*/ 	.byte	0x04, 0x28
        /*067e*/ 	.short	(.L_483 - .L_482)


	//   ....[0]....
.L_482:
        /*0680*/ 	.word	0x00000060


	//   ....[1]....
        /*0684*/ 	.word	0x00000140


	//   ....[2]....
        /*0688*/ 	.word	0x00000190


	//   ....[3]....
        /*068c*/ 	.word	0x000003c0


	//   ....[4]....
        /*0690*/ 	.word	0x00000520


	//   ....[5]....
        /*0694*/ 	.word	0x00000640


	//   ....[6]....
        /*0698*/ 	.word	0x000007a0


	//   ....[7]....
        /*069c*/ 	.word	0x00001830


	//   ....[8]....
        /*06a0*/ 	.word	0x000022a0


	//   ....[9]....
        /*06a4*/ 	.word	0x00002ab0


	//   ....[10]....
        /*06a8*/ 	.word	0x00003810


	//   ....[11]....
        /*06ac*/ 	.word	0x00003900


	//   ....[12]....
        /*06b0*/ 	.word	0x00003da0


	//   ....[13]....
        /*06b4*/ 	.word	0x00003e90


	//   ....[14]....
        /*06b8*/ 	.word	0x00005ab0


	//   ....[15]....
        /*06bc*/ 	.word	0x000067c0


	//   ....[16]....
        /*06c0*/ 	.word	0x00006e30


	//   ....[17]....
        /*06c4*/ 	.word	0x00006f40


	//   ....[18]....
        /*06c8*/ 	.word	0x00007540


	//   ....[19]....
        /*06cc*/ 	.word	0x000075b0


	//   ....[20]....
        /*06d0*/ 	.word	0x00009480


	//   ....[21]....
        /*06d4*/ 	.word	0x000094b0


	//   ....[22]....
        /*06d8*/ 	.word	0x00009900


	//   ....[23]....
        /*06dc*/ 	.word	0x00009960


	//   ....[24]....
        /*06e0*/ 	.word	0x0000b380


	//   ....[25]....
        /*06e4*/ 	.word	0x0000bf90


	//   ....[26]....
        /*06e8*/ 	.word	0x0000c6d0


	//   ....[27]....
        /*06ec*/ 	.word	0x0000c7e0


	//   ....[28]....
        /*06f0*/ 	.word	0x0000cdc0


	//   ....[29]....
        /*06f4*/ 	.word	0x0000ce10


	//   ....[30]....
        /*06f8*/ 	.word	0x0000dc90


	//   ....[31]....
        /*06fc*/ 	.word	0x0000dcc0


	//   ....[32]....
        /*0700*/ 	.word	0x0000ddc0


	//   ....[33]....
        /*0704*/ 	.word	0x0000ddd0


	//   ....[34]....
        /*0708*/ 	.word	0x0000efc0


	//   ....[35]....
        /*070c*/ 	.word	0x0000f000


	//   ....[36]....
        /*0710*/ 	.word	0x0000f040


	//   ....[37]....
        /*0714*/ 	.word	0x0000f080


	//   ....[38]....
        /*0718*/ 	.word	0x0000f5f0


	//   ....[39]....
        /*071c*/ 	.word	0x0000f630


	//   ....[40]....
        /*0720*/ 	.word	0x0000f700


	//   ....[41]....
        /*0724*/ 	.word	0x0000f720


	//   ....[42]....
        /*0728*/ 	.word	0x0000f7f0


	//   ....[43]....
        /*072c*/ 	.word	0x0000f810


	//   ....[44]....
        /*0730*/ 	.word	0x0000f8f0


	//   ....[45]....
        /*0734*/ 	.word	0x0000f910


	//   ....[46]....
        /*0738*/ 	.word	0x00010170


	//   ....[47]....
        /*073c*/ 	.word	0x00010190


	//   ....[48]....
        /*0740*/ 	.word	0x00010260


	//   ....[49]....
        /*0744*/ 	.word	0x00010280


	//   ....[50]....
        /*0748*/ 	.word	0x00010350


	//   ....[51]....
        /*074c*/ 	.word	0x00010370


	//   ....[52]....
        /*0750*/ 	.word	0x00010450


	//   ....[53]....
        /*0754*/ 	.word	0x00010470


	//   ....[54]....
        /*0758*/ 	.word	0x000105d0


	//   ....[55]....
        /*075c*/ 	.word	0x000107c0


	//   ....[56]....
        /*0760*/ 	.word	0x000107f0


	//   ....[57]....
        /*0764*/ 	.word	0x00010820


	//   ....[58]....
        /*0768*/ 	.word	0x00010850


	//   ....[59]....
        /*076c*/ 	.word	0x00010880


	//   ....[60]....
        /*0770*/ 	.word	0x000108b0


	//   ....[61]....
        /*0774*/ 	.word	0x00010a30


	//   ....[62]....
        /*0778*/ 	.word	0x00010a60


	//   ....[63]....
        /*077c*/ 	.word	0x00010a90


	//   ....[64]....
        /*0780*/ 	.word	0x00010ac0


	//   ....[65]....
        /*0784*/ 	.word	0x00010af0


	//   ....[66]....
        /*0788*/ 	.word	0x00010b20


	//   ....[67]....
        /*078c*/ 	.word	0x00010bd0


	//   ....[68]....
        /*0790*/ 	.word	0x00010c30


	//   ....[69]....
        /*0794*/ 	.word	0x00010cc0


	//   ....[70]....
        /*0798*/ 	.word	0x00012220


	//   ....[71]....
        /*079c*/ 	.word	0x00012e70


	//   ....[72]....
        /*07a0*/ 	.word	0x00012ec0


	//   ....[73]....
        /*07a4*/ 	.word	0x00012ee0


	//   ....[74]....
        /*07a8*/ 	.word	0x00012f20


	//   ....[75]....
        /*07ac*/ 	.word	0x00013050


	//   ....[76]....
        /*07b0*/ 	.word	0x00013060


	//   ....[77]....
        /*07b4*/ 	.word	0x00013100


	//   ....[78]....
        /*07b8*/ 	.word	0x00013110


	//   ....[79]....
        /*07bc*/ 	.word	0x000131b0


	//   ....[80]....
        /*07c0*/ 	.word	0x000131c0


	//   ....[81]....
        /*07c4*/ 	.word	0x00013260


	//   ....[82]....
        /*07c8*/ 	.word	0x00013270


	//   ....[83]....
        /*07cc*/ 	.word	0x000132f0


	//   ....[84]....
        /*07d0*/ 	.word	0x00013320


	//   ....[85]....
        /*07d4*/ 	.word	0x00013340


	//   ....[86]....
        /*07d8*/ 	.word	0x00013350


	//   ....[87]....
        /*07dc*/ 	.word	0x00016030


	//   ....[88]....
        /*07e0*/ 	.word	0x00016090


	//   ....[89]....
        /*07e4*/ 	.word	0x000160c0


	//   ....[90]....
        /*07e8*/ 	.word	0x000160d0


	//   ....[91]....
        /*07ec*/ 	.word	0x00016100


	//   ....[92]....
        /*07f0*/ 	.word	0x00016130


	//   ....[93]....
        /*07f4*/ 	.word	0x00016160


	//   ....[94]....
        /*07f8*/ 	.word	0x00016190


	//   ....[95]....
        /*07fc*/ 	.word	0x00016320


	//   ....[96]....
        /*0800*/ 	.word	0x00016350


	//   ....[97]....
        /*0804*/ 	.word	0x00016380


	//   ....[98]....
        /*0808*/ 	.word	0x000163b0


	//   ....[99]....
        /*080c*/ 	.word	0x000163e0


	//   ....[100]....
        /*0810*/ 	.word	0x00016410


	//   ....[101]....
        /*0814*/ 	.word	0x000164d0


	//   ....[102]....
        /*0818*/ 	.word	0x000164f0


	//   ....[103]....
        /*081c*/ 	.word	0x00016560


	//   ....[104]....
        /*0820*/ 	.word	0x00016c40


	//   ....[105]....
        /*0824*/ 	.word	0x000172f0


	//   ....[106]....
        /*0828*/ 	.word	0x000174c0


	//   ....[107]....
        /*082c*/ 	.word	0x00017510


	//   ....[108]....
        /*0830*/ 	.word	0x00017640


	//   ....[109]....
        /*0834*/ 	.word	0x00017690


	//   ....[110]....
        /*0838*/ 	.word	0x000177d0


	//   ....[111]....
        /*083c*/ 	.word	0x00017840


	//   ....[112]....
        /*0840*/ 	.word	0x00017970


	//   ....[113]....
        /*0844*/ 	.word	0x000179c0


	//   ....[114]....
        /*0848*/ 	.word	0x00017af0


	//   ....[115]....
        /*084c*/ 	.word	0x00017b40


	//   ....[116]....
        /*0850*/ 	.word	0x00017c70


	//   ....[117]....
        /*0854*/ 	.word	0x00017cc0


	//   ....[118]....
        /*0858*/ 	.word	0x00017dd0


	//   ....[119]....
        /*085c*/ 	.word	0x00017e40


	//   ....[120]....
        /*0860*/ 	.word	0x00017f50


	//   ....[121]....
        /*0864*/ 	.word	0x00017fa0


	//   ....[122]....
        /*0868*/ 	.word	0x000182d0


	//   ....[123]....
        /*086c*/ 	.word	0x00018370


	//   ....[124]....
        /*0870*/ 	.word	0x000184a0


	//   ....[125]....
        /*0874*/ 	.word	0x00018510


	//   ....[126]....
        /*0878*/ 	.word	0x00018590


	//   ....[127]....
        /*087c*/ 	.word	0x00018610


	//   ....[128]....
        /*0880*/ 	.word	0x00018690


	//   ....[129]....
        /*0884*/ 	.word	0x00018720


	//   ....[130]....
        /*0888*/ 	.word	0x000187c0


	//   ....[131]....
        /*088c*/ 	.word	0x00018860


	//   ....[132]....
        /*0890*/ 	.word	0x000188d0


	//   ....[133]....
        /*0894*/ 	.word	0x00018940


	//   ....[134]....
        /*0898*/ 	.word	0x000189b0


	//   ....[135]....
        /*089c*/ 	.word	0x00018a30


	//   ....[136]....
        /*08a0*/ 	.word	0x00018ab0


	//   ....[137]....
        /*08a4*/ 	.word	0x00018b50


	//   ....[138]....
        /*08a8*/ 	.word	0x00018be0


	//   ....[139]....
        /*08ac*/ 	.word	0x00018d10


	//----- nvinfo : EIATTR_REG_RECONFIG
	.align		4
.L_483:
        /*08b0*/ 	.byte	0x01, 0x54
	.zero		2


	//----- nvinfo : EIATTR_SYSCALL_OFFSETS
	.align		4
        /*08b4*/ 	.byte	0x04, 0x46
        /*08b6*/ 	.short	(.L_485 - .L_484)


	//   ....[0]....
.L_484:
        /*08b8*/ 	.word	0x00001a10


	//   ....[1]....
        /*08bc*/ 	.word	0x00011e50


	//   ....[2]....
        /*08c0*/ 	.word	0x00011fa0


	//   ....[3]....
        /*08c4*/ 	.word	0x00012090


	//   ....[4]....
        /*08c8*/ 	.word	0x000129d0


	//----- nvinfo : EIATTR_MBARRIER_INSTR_OFFSETS
	.align		4
.L_485:
        /*08cc*/ 	.byte	0x04, 0x39
        /*08ce*/ 	.short	(.L_487 - .L_486)


	//   ....[0]....
.L_486:
        /*08d0*/ 	.word	0x00000270
        /*08d4*/ 	.word	0x000000ff
        /*08d8*/ 	.word	0x0002a800
        /*08dc*/ 	.short	0x0100
        /*08de*/ 	.byte	0x08
	.zero		1


	//   ....[1]....
        /*08e0*/ 	.word	0x00000280
        /*08e4*/ 	.word	0x000000ff
        /*08e8*/ 	.word	0x0002a820
        /*08ec*/ 	.short	0x0100
        /*08ee*/ 	.byte	0x08
	.zero		1


	//   ....[2]....
        /*08f0*/ 	.word	0x00000370
        /*08f4*/ 	.word	0x000000ff
        /*08f8*/ 	.word	0x0002a830
        /*08fc*/ 	.short	0x0100
        /*08fe*/ 	.byte	0x08
	.zero		1


	//   ....[3]....
        /*0900*/ 	.word	0x00000380
        /*0904*/ 	.word	0x000000ff
        /*0908*/ 	.word	0x0002a840
        /*090c*/ 	.short	0x0100
        /*090e*/ 	.byte	0x08
	.zero		1


	//   ....[4]....
        /*0910*/ 	.word	0x00000390
        /*0914*/ 	.word	0x000000ff
        /*0918*/ 	.word	0x0002a838
        /*091c*/ 	.short	0x0100
        /*091e*/ 	.byte	0x08
	.zero		1


	//   ....[5]....
        /*0920*/ 	.word	0x000003a0
        /*0924*/ 	.word	0x000000ff
        /*0928*/ 	.word	0x0002a848
        /*092c*/ 	.short	0x0100
        /*092e*/ 	.byte	0x08
	.zero		1


	//   ....[6]....
        /*0930*/ 	.word	0x000004d0
        /*0934*/ 	.word	0x000000ff
        /*0938*/ 	.word	0x0002a850
        /*093c*/ 	.short	0x0100
        /*093e*/ 	.byte	0x08
	.zero		1


	//   ....[7]....
        /*0940*/ 	.word	0x000004e0
        /*0944*/ 	.word	0x000000ff
        /*0948*/ 	.word	0x0002a860
        /*094c*/ 	.short	0x0100
        /*094e*/ 	.byte	0x08
	.zero		1


	//   ....[8]....
        /*0950*/ 	.word	0x000004f0
        /*0954*/ 	.word	0x000000ff
        /*0958*/ 	.word	0x0002a858
        /*095c*/ 	.short	0x0100
        /*095e*/ 	.byte	0x08
	.zero		1


	//   ....[9]....
        /*0960*/ 	.word	0x00000500
        /*0964*/ 	.word	0x000000ff
        /*0968*/ 	.word	0x0002a868
        /*096c*/ 	.short	0x0100
        /*096e*/ 	.byte	0x08
	.zero		1


	//   ....[10]....
        /*0970*/ 	.word	0x000005f0
        /*0974*/ 	.word	0x000000ff
        /*0978*/ 	.word	0x0002a870
        /*097c*/ 	.short	0x0100
        /*097e*/ 	.byte	0x06
	.zero		1


	//   ....[11]....
        /*0980*/ 	.word	0x00000600
        /*0984*/ 	.word	0x000000ff
        /*0988*/ 	.word	0x0002a880
        /*098c*/ 	.short	0x0100
        /*098e*/ 	.byte	0x06
	.zero		1


	//   ....[12]....
        /*0990*/ 	.word	0x00000610
        /*0994*/ 	.word	0x000000ff
        /*0998*/ 	.word	0x0002a878
        /*099c*/ 	.short	0x0100
        /*099e*/ 	.byte	0x06
	.zero		1


	//   ....[13]....
        /*09a0*/ 	.word	0x00000620
        /*09a4*/ 	.word	0x000000ff
        /*09a8*/ 	.word	0x0002a888
        /*09ac*/ 	.short	0x0100
        /*09ae*/ 	.byte	0x06
	.zero		1


	//   ....[14]....
        /*09b0*/ 	.word	0x00000750
        /*09b4*/ 	.word	0x000000ff
        /*09b8*/ 	.word	0x0002a890
        /*09bc*/ 	.short	0x0100
        /*09be*/ 	.byte	0x08
	.zero		1


	//   ....[15]....
        /*09c0*/ 	.word	0x00000760
        /*09c4*/ 	.word	0x000000ff
        /*09c8*/ 	.word	0x0002a8a0
        /*09cc*/ 	.short	0x0100
        /*09ce*/ 	.byte	0x08
	.zero		1


	//   ....[16]....
        /*09d0*/ 	.word	0x00000770
        /*09d4*/ 	.word	0x000000ff
        /*09d8*/ 	.word	0x0002a898
        /*09dc*/ 	.short	0x0100
        /*09de*/ 	.byte	0x08
	.zero		1


	//   ....[17]....
        /*09e0*/ 	.word	0x00000780
        /*09e4*/ 	.word	0x000000ff
        /*09e8*/ 	.word	0x0002a8a8
        /*09ec*/ 	.short	0x0100
        /*09ee*/ 	.byte	0x08
	.zero		1


	//   ....[18]....
        /*09f0*/ 	.word	0x000008b0
        /*09f4*/ 	.word	0x000000ff
        /*09f8*/ 	.word	0x0002a8b0
        /*09fc*/ 	.short	0x0100
        /*09fe*/ 	.byte	0x08
	.zero		1


	//   ....[19]....
        /*0a00*/ 	.word	0x000008c0
        /*0a04*/ 	.word	0x000000ff
        /*0a08*/ 	.word	0x0002a8c0
        /*0a0c*/ 	.short	0x0100
        /*0a0e*/ 	.byte	0x08
	.zero		1


	//   ....[20]....
        /*0a10*/ 	.word	0x000008d0
        /*0a14*/ 	.word	0x000000ff
        /*0a18*/ 	.word	0x0002a8b8
        /*0a1c*/ 	.short	0x0100
        /*0a1e*/ 	.byte	0x08
	.zero		1


	//   ....[21]....
        /*0a20*/ 	.word	0x000008e0
        /*0a24*/ 	.word	0x000000ff
        /*0a28*/ 	.word	0x0002a8c8
        /*0a2c*/ 	.short	0x0100
        /*0a2e*/ 	.byte	0x08
	.zero		1


	//   ....[22]....
        /*0a30*/ 	.word	0x00001a80
        /*0a34*/ 	.word	0x000000ff
        /*0a38*/ 	.word	0x0002a800
        /*0a3c*/ 	.short	0x010a
        /*0a3e*/ 	.byte	0x26
	.zero		1


	//   ....[23]....
        /*0a40*/ 	.word	0x00001b00
        /*0a44*/ 	.word	0x0000000f
        /*0a48*/ 	.word	0x0002a830
        /*0a4c*/ 	.short	0x010a
        /*0a4e*/ 	.byte	0x3f
	.zero		1


	//   ....[24]....
        /*0a50*/ 	.word	0x00001b60
        /*0a54*/ 	.word	0x0000000f
        /*0a58*/ 	.word	0x0002a830
        /*0a5c*/ 	.short	0x010a
        /*0a5e*/ 	.byte	0x3f
	.zero		1


	//   ....[25]....
        /*0a60*/ 	.word	0x000022c0
        /*0a64*/ 	.word	0x0000000e
        /*0a68*/ 	.word	0x00000000
        /*0a6c*/ 	.short	0x0101
        /*0a6e*/ 	.byte	0x3f
	.zero		1


	//   ....[26]....
        /*0a70*/ 	.word	0x00004c60
        /*0a74*/ 	.word	0x000000ff
        /*0a78*/ 	.word	0x0002a830
        /*0a7c*/ 	.short	0x010a
        /*0a7e*/ 	.byte	0x07
	.zero		1


	//   ....[27]....
        /*0a80*/ 	.word	0x00004ca0
        /*0a84*/ 	.word	0x000000ff
        /*0a88*/ 	.word	0x0002a830
        /*0a8c*/ 	.short	0x010a
        /*0a8e*/ 	.byte	0x07
	.zero		1


	//   ....[28]....
        /*0a90*/ 	.word	0x00005560
        /*0a94*/ 	.word	0x000000ff
        /*0a98*/ 	.word	0x0002a850
        /*0a9c*/ 	.short	0x010a
        /*0a9e*/ 	.byte	0x0e
	.zero		1


	//   ....[29]....
        /*0aa0*/ 	.word	0x000055a0
        /*0aa4*/ 	.word	0x000000ff
        /*0aa8*/ 	.word	0x0002a850
        /*0aac*/ 	.short	0x010a
        /*0aae*/ 	.byte	0x0e
	.zero		1


	//   ....[30]....
        /*0ab0*/ 	.word	0x00005f30
        /*0ab4*/ 	.word	0x00000067
        /*0ab8*/ 	.word	0x00000000
        /*0abc*/ 	.short	0x0101
        /*0abe*/ 	.byte	0x3f
	.zero		1


	//   ....[31]....
        /*0ac0*/ 	.word	0x000079a0
        /*0ac4*/ 	.word	0x0000005e
        /*0ac8*/ 	.word	0x00000000
        /*0acc*/ 	.short	0x0101
        /*0ace*/ 	.byte	0x3f
	.zero		1


	//   ....[32]....
        /*0ad0*/ 	.word	0x00008270
        /*0ad4*/ 	.word	0x000000ff
        /*0ad8*/ 	.word	0x0002a830
        /*0adc*/ 	.short	0x010a
        /*0ade*/ 	.byte	0x06
	.zero		1


	//   ....[33]....
        /*0ae0*/ 	.word	0x000082b0
        /*0ae4*/ 	.word	0x000000ff
        /*0ae8*/ 	.word	0x0002a830
        /*0aec*/ 	.short	0x010a
        /*0aee*/ 	.byte	0x06
	.zero		1


	//   ....[34]....
        /*0af0*/ 	.word	0x00008b70
        /*0af4*/ 	.word	0x000000ff
        /*0af8*/ 	.word	0x0002a850
        /*0afc*/ 	.short	0x010a
        /*0afe*/ 	.byte	0x0a
	.zero		1


	//   ....[35]....
        /*0b00*/ 	.word	0x00008bb0
        /*0b04*/ 	.word	0x000000ff
        /*0b08*/ 	.word	0x0002a850
        /*0b0c*/ 	.short	0x010a
        /*0b0e*/ 	.byte	0x0a
	.zero		1


	//   ....[36]....
        /*0b10*/ 	.word	0x0000a110
        /*0b14*/ 	.word	0x0000000e
        /*0b18*/ 	.word	0x00000000
        /*0b1c*/ 	.short	0x0101
        /*0b1e*/ 	.byte	0x3f
	.zero		1


	//   ....[37]....
        /*0b20*/ 	.word	0x0000a1b0
        /*0b24*/ 	.word	0x0000000e
        /*0b28*/ 	.word	0x00000000
        /*0b2c*/ 	.short	0x0101
        /*0b2e*/ 	.byte	0x3f
	.zero		1


	//   ....[38]....
        /*0b30*/ 	.word	0x0000a4f0
        /*0b34*/ 	.word	0x000000ff
        /*0b38*/ 	.word	0x0002a830
        /*0b3c*/ 	.short	0x010a
        /*0b3e*/ 	.byte	0x06
	.zero		1


	//   ....[39]....
        /*0b40*/ 	.word	0x0000a530
        /*0b44*/ 	.word	0x000000ff
        /*0b48*/ 	.word	0x0002a830
        /*0b4c*/ 	.short	0x010a
        /*0b4e*/ 	.byte	0x06
	.zero		1


	//   ....[40]....
        /*0b50*/ 	.word	0x0000adf0
        /*0b54*/ 	.word	0x000000ff
        /*0b58*/ 	.word	0x0002a850
        /*0b5c*/ 	.short	0x010a
        /*0b5e*/ 	.byte	0x0a
	.zero		1


	//   ....[41]....
        /*0b60*/ 	.word	0x0000ae30
        /*0b64*/ 	.word	0x000000ff
        /*0b68*/ 	.word	0x0002a850
        /*0b6c*/ 	.short	0x010a
        /*0b6e*/ 	.byte	0x0a
	.zero		1


	//   ....[42]....
        /*0b70*/ 	.word	0x0000b7d0
        /*0b74*/ 	.word	0x00000066
        /*0b78*/ 	.word	0x00000000
        /*0b7c*/ 	.short	0x0101
        /*0b7e*/ 	.byte	0x3f
	.zero		1


	//   ....[43]....
        /*0b80*/ 	.word	0x0000d150
        /*0b84*/ 	.word	0x0000005e
        /*0b88*/ 	.word	0x00000000
        /*0b8c*/ 	.short	0x0101
        /*0b8e*/ 	.byte	0x3f
	.zero		1


	//   ....[44]....
        /*0b90*/ 	.word	0x0000dc00
        /*0b94*/ 	.word	0x000000ff
        /*0b98*/ 	.word	0x0002a850
        /*0b9c*/ 	.short	0x010a
        /*0b9e*/ 	.byte	0x05
	.zero		1


	//   ....[45]....
        /*0ba0*/ 	.word	0x0000dc40
        /*0ba4*/ 	.word	0x000000ff
        /*0ba8*/ 	.word	0x0002a850
        /*0bac*/ 	.short	0x010a
        /*0bae*/ 	.byte	0x05
	.zero		1


	//   ....[46]....
        /*0bb0*/ 	.word	0x0000e120
        /*0bb4*/ 	.word	0x0000000a
        /*0bb8*/ 	.word	0x00000000
        /*0bbc*/ 	.short	0x0101
        /*0bbe*/ 	.byte	0x3f
	.zero		1


	//   ....[47]....
        /*0bc0*/ 	.word	0x0000f620
        /*0bc4*/ 	.word	0x00000003
        /*0bc8*/ 	.word	0x00000000
        /*0bcc*/ 	.short	0x0101
        /*0bce*/ 	.byte	0x3f
	.zero		1


	//   ....[48]....
        /*0bd0*/ 	.word	0x000124c0
        /*0bd4*/ 	.word	0x00000000
        /*0bd8*/ 	.word	0x0002a840
        /*0bdc*/ 	.short	0x010a
        /*0bde*/ 	.byte	0x3f
	.zero		1


	//   ....[49]....
        /*0be0*/ 	.word	0x000134f0
        /*0be4*/ 	.word	0x0000000a
        /*0be8*/ 	.word	0x0002a800
        /*0bec*/ 	.short	0x0107
        /*0bee*/ 	.byte	0x3f
	.zero		1


	//   ....[50]....
        /*0bf0*/ 	.word	0x00013600
        /*0bf4*/ 	.word	0x00000002
        /*0bf8*/ 	.word	0x0002a800
        /*0bfc*/ 	.short	0x0101
        /*0bfe*/ 	.byte	0x3f
	.zero		1


	//   ....[51]....
        /*0c00*/ 	.word	0x00013620
        /*0c04*/ 	.word	0x00000002
        /*0c08*/ 	.word	0x0002a820
        /*0c0c*/ 	.short	0x010a
        /*0c0e*/ 	.byte	0x3f
	.zero		1


	//   ....[52]....
        /*0c10*/ 	.word	0x000139b0
        /*0c14*/ 	.word	0x00000003
        /*0c18*/ 	.word	0x0002a840
        /*0c1c*/ 	.short	0x010a
        /*0c1e*/ 	.byte	0x3f
	.zero		1


	//   ....[53]....
        /*0c20*/ 	.word	0x00013e60
        /*0c24*/ 	.word	0x00000003
        /*0c28*/ 	.word	0x00000060
        /*0c2c*/ 	.short	0x010a
        /*0c2e*/ 	.byte	0x3f
	.zero		1


	//   ....[54]....
        /*0c30*/ 	.word	0x00014560
        /*0c34*/ 	.word	0x00000003
        /*0c38*/ 	.word	0x0002a840
        /*0c3c*/ 	.short	0x010a
        /*0c3e*/ 	.byte	0x3f
	.zero		1


	//   ....[55]....
        /*0c40*/ 	.word	0x00014a10
        /*0c44*/ 	.word	0x00000002
        /*0c48*/ 	.word	0x00000060
        /*0c4c*/ 	.short	0x010a
        /*0c4e*/ 	.byte	0x3f
	.zero		1


	//   ....[56]....
        /*0c50*/ 	.word	0x00015030
        /*0c54*/ 	.word	0x00000002
        /*0c58*/ 	.word	0x0002a840
        /*0c5c*/ 	.short	0x010a
        /*0c5e*/ 	.byte	0x3f
	.zero		1


	//   ....[57]....
        /*0c60*/ 	.word	0x000154e0
        /*0c64*/ 	.word	0x00000002
        /*0c68*/ 	.word	0x00000060
        /*0c6c*/ 	.short	0x010a
        /*0c6e*/ 	.byte	0x3f
	.zero		1


	//   ....[58]....
        /*0c70*/ 	.word	0x00015a90
        /*0c74*/ 	.word	0x00000000
        /*0c78*/ 	.word	0x0002a860
        /*0c7c*/ 	.short	0x010a
        /*0c7e*/ 	.byte	0x3f
	.zero		1


	//   ....[59]....
        /*0c80*/ 	.word	0x00016bc0
        /*0c84*/ 	.word	0x00000000
        /*0c88*/ 	.word	0x0002a820
        /*0c8c*/ 	.short	0x010a
        /*0c8e*/ 	.byte	0x3f
	.zero		1


	//   ....[60]....
        /*0c90*/ 	.word	0x00016da0
        /*0c94*/ 	.word	0x00000006
        /*0c98*/ 	.word	0x00000000
        /*0c9c*/ 	.short	0x010a
        /*0c9e*/ 	.byte	0x3f
	.zero		1


	//   ....[61]....
        /*0ca0*/ 	.word	0x00016e10
        /*0ca4*/ 	.word	0x00000007
        /*0ca8*/ 	.word	0x00000000
        /*0cac*/ 	.short	0x010a
        /*0cae*/ 	.byte	0x3f
	.zero		1


	//   ....[62]....
        /*0cb0*/ 	.word	0x00016e80
        /*0cb4*/ 	.word	0x00000004
        /*0cb8*/ 	.word	0x00000000
        /*0cbc*/ 	.short	0x010a
        /*0cbe*/ 	.byte	0x3f
	.zero		1


	//   ....[63]....
        /*0cc0*/ 	.word	0x00016eb0
        /*0cc4*/ 	.word	0x00000003
        /*0cc8*/ 	.word	0x00000000
        /*0ccc*/ 	.short	0x010a
        /*0cce*/ 	.byte	0x3f
	.zero		1


	//   ....[64]....
        /*0cd0*/ 	.word	0x00016f20
        /*0cd4*/ 	.word	0x00000003
        /*0cd8*/ 	.word	0x0002a800
        /*0cdc*/ 	.short	0x010a
        /*0cde*/ 	.byte	0x3f
	.zero		1


	//   ....[65]....
        /*0ce0*/ 	.word	0x00016f70
        /*0ce4*/ 	.word	0x0000000f
        /*0ce8*/ 	.word	0x0002a830
        /*0cec*/ 	.short	0x010a
        /*0cee*/ 	.byte	0x3f
	.zero		1


	//   ....[66]....
        /*0cf0*/ 	.word	0x00016fd0
        /*0cf4*/ 	.word	0x0000000c
        /*0cf8*/ 	.word	0x0002a830
        /*0cfc*/ 	.short	0x010a
        /*0cfe*/ 	.byte	0x3f
	.zero		1


	//   ....[67]....
        /*0d00*/ 	.word	0x00017030
        /*0d04*/ 	.word	0x0000000b
        /*0d08*/ 	.word	0x0002a850
        /*0d0c*/ 	.short	0x010a
        /*0d0e*/ 	.byte	0x3f
	.zero		1


	//   ....[68]....
        /*0d10*/ 	.word	0x00017090
        /*0d14*/ 	.word	0x00000008
        /*0d18*/ 	.word	0x0002a830
        /*0d1c*/ 	.short	0x010a
        /*0d1e*/ 	.byte	0x3f
	.zero		1


	//   ....[69]....
        /*0d20*/ 	.word	0x000170f0
        /*0d24*/ 	.word	0x00000007
        /*0d28*/ 	.word	0x0002a850
        /*0d2c*/ 	.short	0x010a
        /*0d2e*/ 	.byte	0x3f
	.zero		1


	//   ....[70]....
        /*0d30*/ 	.word	0x00017150
        /*0d34*/ 	.word	0x00000008
        /*0d38*/ 	.word	0x0002a830
        /*0d3c*/ 	.short	0x010a
        /*0d3e*/ 	.byte	0x3f
	.zero		1


	//   ....[71]....
        /*0d40*/ 	.word	0x000171b0
        /*0d44*/ 	.word	0x00000007
        /*0d48*/ 	.word	0x0002a850
        /*0d4c*/ 	.short	0x010a
        /*0d4e*/ 	.byte	0x3f
	.zero		1


	//   ....[72]....
        /*0d50*/ 	.word	0x00017210
        /*0d54*/ 	.word	0x00000005
        /*0d58*/ 	.word	0x0002a850
        /*0d5c*/ 	.short	0x010a
        /*0d5e*/ 	.byte	0x3f
	.zero		1


	//   ....[73]....
        /*0d60*/ 	.word	0x000173b0
        /*0d64*/ 	.word	0x00000000
        /*0d68*/ 	.word	0x0002a840
        /*0d6c*/ 	.short	0x010a
        /*0d6e*/ 	.byte	0x3f
	.zero		1


	//   ....[74]....
        /*0d70*/ 	.word	0x00017ff0
        /*0d74*/ 	.word	0x00000002
        /*0d78*/ 	.word	0x0002a820
        /*0d7c*/ 	.short	0x010a
        /*0d7e*/ 	.byte	0x3f
	.zero		1


	//   ....[75]....
        /*0d80*/ 	.word	0x00018040
        /*0d84*/ 	.word	0x00000003
        /*0d88*/ 	.word	0x0002a840
        /*0d8c*/ 	.short	0x010a
        /*0d8e*/ 	.byte	0x3f
	.zero		1


	//   ....[76]....
        /*0d90*/ 	.word	0x00018090
        /*0d94*/ 	.word	0x00000003
        /*0d98*/ 	.word	0x00000060
        /*0d9c*/ 	.short	0x010a
        /*0d9e*/ 	.byte	0x3f
	.zero		1


	//   ....[77]....
        /*0da0*/ 	.word	0x000180e0
        /*0da4*/ 	.word	0x00000003
        /*0da8*/ 	.word	0x0002a840
        /*0dac*/ 	.short	0x010a
        /*0dae*/ 	.byte	0x3f
	.zero		1


	//   ....[78]....
        /*0db0*/ 	.word	0x00018130
        /*0db4*/ 	.word	0x00000002
        /*0db8*/ 	.word	0x00000060
        /*0dbc*/ 	.short	0x010a
        /*0dbe*/ 	.byte	0x3f
	.zero		1


	//   ....[79]....
        /*0dc0*/ 	.word	0x00018180
        /*0dc4*/ 	.word	0x00000002
        /*0dc8*/ 	.word	0x0002a840
        /*0dcc*/ 	.short	0x010a
        /*0dce*/ 	.byte	0x3f
	.zero		1


	//   ....[80]....
        /*0dd0*/ 	.word	0x000181d0
        /*0dd4*/ 	.word	0x00000002
        /*0dd8*/ 	.word	0x00000060
        /*0ddc*/ 	.short	0x010a
        /*0dde*/ 	.byte	0x3f
	.zero		1


	//   ....[81]....
        /*0de0*/ 	.word	0x00018220
        /*0de4*/ 	.word	0x00000000
        /*0de8*/ 	.word	0x0002a860
        /*0dec*/ 	.short	0x010a
        /*0dee*/ 	.byte	0x3f
	.zero		1


	//   ....[82]....
        /*0df0*/ 	.word	0x00018c30
        /*0df4*/ 	.word	0x00000000
        /*0df8*/ 	.word	0x0002a820
        /*0dfc*/ 	.short	0x010a
        /*0dfe*/ 	.byte	0x3f
	.zero		1


	//   ....[83]....
        /*0e00*/ 	.word	0x00018dd0
        /*0e04*/ 	.word	0x00000006
        /*0e08*/ 	.word	0x00000000
        /*0e0c*/ 	.short	0x010a
        /*0e0e*/ 	.byte	0x3f
	.zero		1


	//   ....[84]....
        /*0e10*/ 	.word	0x00018e20
        /*0e14*/ 	.word	0x00000007
        /*0e18*/ 	.word	0x00000000
        /*0e1c*/ 	.short	0x010a
        /*0e1e*/ 	.byte	0x3f
	.zero		1


	//   ....[85]....
        /*0e20*/ 	.word	0x00018e70
        /*0e24*/ 	.word	0x00000004
        /*0e28*/ 	.word	0x00000000
        /*0e2c*/ 	.short	0x010a
        /*0e2e*/ 	.byte	0x3f
	.zero		1


	//----- nvinfo : EIATTR_NUM_MBARRIERS
	.align		4
.L_487:
        /*0e30*/ 	.byte	0x03, 0x38
        /*0e32*/ 	.short	0x0016


	//----- nvinfo : EIATTR_EXIT_INSTR_OFFSETS
	.align		4
        /*0e34*/ 	.byte	0x04, 0x1c
        /*0e36*/ 	.short	(.L_489 - .L_488)


	//   ....[0]....
.L_488:
        /*0e38*/ 	.word	0x00000a50


	//   ....[1]....
        /*0e3c*/ 	.word	0x00010570


	//   ....[2]....
        /*0e40*/ 	.word	0x00016f00


	//----- nvinfo : EIATTR_MAX_THREADS
	.align		4
.L_489:
        /*0e44*/ 	.byte	0x04, 0x05
        /*0e46*/ 	.short	(.L_491 - .L_490)
.L_490:
        /*0e48*/ 	.word	0x00000180
        /*0e4c*/ 	.word	0x00000001
        /*0e50*/ 	.word	0x00000001


	//----- nvinfo : EIATTR_CRS_STACK_SIZE
	.align		4
.L_491:
        /*0e54*/ 	.byte	0x04, 0x1e
        /*0e56*/ 	.short	(.L_493 - .L_492)
.L_492:
        /*0e58*/ 	.word	0x00000000


	//----- nvinfo : EIATTR_CBANK_PARAM_SIZE
	.align		4
.L_493:
        /*0e5c*/ 	.byte	0x03, 0x19
        /*0e5e*/ 	.short	0x0af0


	//----- nvinfo : EIATTR_PARAM_CBANK
	.align		4
        /*0e60*/ 	.byte	0x04, 0x0a
        /*0e62*/ 	.short	(.L_495 - .L_494)
	.align		4
.L_494:
        /*0e64*/ 	.word	index@(.nv.constant0._ZN7cutlass13device_kernelIN5flash11enable_sm90INS1_16FlashAttnFwdSm90INS1_25CollectiveMainloopFwdSm90ILi2EN4cute5tupleIJNS5_1CILi1EEES8_S8_EEENS6_IJNS7_ILi128EEENS7_ILi96EEENS7_ILi192EEEEEELi128ENS_6half_tEfNS_4arch4Sm90ELb0ELb1ELb1ELb1ELb0ELb0ELb0ELb1ELb1ELb1ELb0ELb0EEENS1_21CollectiveEpilogueFwdINS6_IJSA_SA_SB_EEES9_SE_SG_Li256ELb1ELb1ELb0ELb0EEENS1_36VarlenDynamicPersistentTileSchedulerILi128ELi96ELi256ELi128ELb0ELb1ELb1ELb1ELb0ELb1EEEEEEEEEvNT_6ParamsE)
        /*0e68*/ 	.short	0x0210
        /*0e6a*/ 	.short	0x0af0


	//----- nvinfo : EIATTR_SW_WAR
	.align		4
.L_495:
        /*0e6c*/ 	.byte	0x04, 0x36
        /*0e6e*/ 	.short	(.L_497 - .L_496)
.L_496:
        /*0e70*/ 	.word	0x00000008
.L_497:


//--------------------- .nv.info._ZN7cutlass13device_kernelIN5flash11enable_sm90INS1_16FlashAttnFwdSm90INS1_25CollectiveMainloopFwdSm90ILi2EN4cute5tupleIJNS5_1CILi1EEES8_S8_EEENS6_IJNS7_ILi128EEENS7_ILi96EEENS7_ILi192EEEEEELi128ENS_6half_tEfNS_4arch4Sm90ELb0ELb1ELb1ELb1ELb0ELb1ELb0ELb1ELb1ELb1ELb0ELb0EEENS1_21CollectiveEpilogueFwdINS6_IJSA_SA_SB_EEES9_SE_SG_Li256ELb1ELb1ELb0ELb0EEENS1_36VarlenDynamicPersistentTileSchedulerILi128ELi96ELi256ELi128ELb0ELb1ELb1ELb1ELb0ELb1EEEEEEEEEvNT_6ParamsE --------------------------
	.section	.nv.info._ZN7cutlass13device_kernelIN5flash11enable_sm90INS1_16FlashAttnFwdSm90INS1_25CollectiveMainloopFwdSm90ILi2EN4cute5tupleIJNS5_1CILi1EEES8_S8_EEENS6_IJNS7_ILi128EEENS7_ILi96EEENS7_ILi192EEEEEELi128ENS_6half_tEfNS_4arch4Sm90ELb0ELb1ELb1ELb1ELb0ELb1ELb0ELb1ELb1ELb1ELb0ELb0EEENS1_21CollectiveEpilogueFwdINS6_IJSA_SA_SB_EEES9_SE_SG_Li256ELb1ELb1ELb0ELb0EEENS1_36VarlenDynamicPersistentTileSchedulerILi128ELi96ELi256ELi128ELb0ELb1ELb1ELb1ELb0ELb1EEEEEEEEEvNT_6ParamsE,"",@"SHT_CUDA_INFO"
	.sectionflags	@""
	.align	4


	//----- nvinfo : EIATTR_CUDA_API_VERSION
	.align		4
        /*0000*/ 	.byte	0x04, 0x37
        /*0002*/ 	.short	(.L_499 - .L_498)
.L_498:
        /*0004*/ 	.word	0x00000082


	//----- nvinfo : EIATTR_KPARAM_INFO
	.align		4
.L_499:
        /*0008*/ 	.byte	0x04, 0x17
        /*000a*/ 	.short	(.L_501 - .L_500)
.L_500:
        /*000c*/ 	.word	0x00000000
        /*0010*/ 	.short	0x0000
        /*0012*/ 	.short	0x0070
        /*0014*/ 	.byte	0x00, 0xf0, 0x01, 0x2a


	//----- nvinfo : EIATTR_SPARSE_MMA_MASK
	.align		4
.L_501:
        /*0018*/ 	.byte	0x03, 0x50
        /*001a*/ 	.short	0x0000


	//----- nvinfo : EIATTR_MAXREG_COUNT
	.align		4
        /*001c*/ 	.byte	0x03, 0x1b
        /*001e*/ 	.short	0x00a8


	//----- nvinfo : EIATTR_NUM_BARRIERS
	.align		4
        /*0020*/ 	.byte	0x02, 0x4c
        /*0022*/ 	.byte	0x10
	.zero		1


	//----- nvinfo : EIATTR_EXTERNS
	.align		4
        /*0024*/ 	.byte	0x04, 0x0f
        /*0026*/ 	.short	(.L_503 - .L_502)


	//   ....[0]....
	.align		4
.L_502:
        /*0028*/ 	.word	index@(__assertfail)


	//----- nvinfo : EIATTR_ANNOTATIONS
	.align		4
.L_503:
        /*002c*/ 	.byte	0x04, 0x55
        /*002e*/ 	.short	(.L_505 - .L_504)


	//   ....[0]....
.L_504:
        /* <DEDUP_REMOVED lines=109> */


	//----- nvinfo : EIATTR_MERCURY_ISA_VERSION
	.align		4
.L_505:
        /*06f0*/ 	.byte	0x03, 0x5f
        /*06f2*/ 	.short	0x0101


	//----- nvinfo : EIATTR_UNUSED_LOAD_BYTE_OFFSET
	.align		4
        /*06f4*/ 	.byte	0x04, 0x44
        /*06f6*/ 	.short	(.L_507 - .L_506)


	//   ....[0]....
.L_506:
        /*06f8*/ 	.word	0x00000a80
        /*06fc*/ 	.word	0x0000fff0


	//   ....[1]....
        /*0700*/ 	.word	0x0001f8d0
        /*0704*/ 	.word	0x0000fff0


	//----- nvinfo : EIATTR_INT_WARP_WIDE_INSTR_OFFSETS
	.align		4
.L_507:
        /*0708*/ 	.byte	0x04, 0x31
        /*070a*/ 	.short	(.L_509 - .L_508)


	//   ....[0]....
.L_508:
        /*070c*/ 	.word	0x00000190


	//   ....[1]....
        /*0710*/ 	.word	0x000001d0


	//   ....[2]....
        /*0714*/ 	.word	0x00000240


	//   ....[3]....
        /*0718*/ 	.word	0x00024a30


	//   ....[4]....
        /*071c*/ 	.word	0x00024ad0


	//   ....[5]....
        /*0720*/ 	.word	0x00028710


	//   ....[6]....
        /*0724*/ 	.word	0x00028780


	//----- nvinfo : EIATTR_COOP_GROUP_MASK_REGIDS
	.align		4
.L_509:
        /*0728*/ 	.byte	0x04, 0x29
        /*072a*/ 	.short	(.L_511 - .L_510)


	//   ....[0]....
.L_510:
        /*072c*/ 	.word	0xffffffff


	//   ....[1]....
        /*0730*/ 	.word	0xffffffff


	//   ....[2]....
        /*0734*/ 	.word	0xffffffff


	//   ....[3]....
        /*0738*/ 	.word	0xffffffff


	//   ....[4]....
        /*073c*/ 	.word	0xffffffff


	//   ....[5]....
        /*0740*/ 	.word	0xffffffff


	//   ....[6]....
        /*0744*/ 	.word	0xffffffff


	//   ....[7]....
        /*0748*/ 	.word	0xffffffff


	//   ....[8]....
        /*074c*/ 	.word	0xffffffff


	//   ....[9]....
        /*0750*/ 	.word	0xffffffff


	//   ....[10]....
        /*0754*/ 	.word	0xffffffff


	//   ....[11]....
        /*0758*/ 	.word	0xffffffff


	//   ....[12]....
        /*075c*/ 	.word	0xffffffff


	//   ....[13]....
        /*0760*/ 	.word	0xffffffff


	//   ....[14]....
        /*0764*/ 	.word	0xffffffff


	//   ....[15]....
        /*0768*/ 	.word	0xffffffff


	//   ....[16]....
        /*076c*/ 	.word	0xffffffff


	//   ....[17]....
        /*0770*/ 	.word	0xffffffff


	//   ....[18]....
        /*0774*/ 	.word	0xffffffff


	//   ....[19]....
        /*0778*/ 	.word	0xffffffff


	//   ....[20]....
        /*077c*/ 	.word	0xffffffff


	//   ....[21]....
        /*0780*/ 	.word	0xffffffff


	//   ....[22]....
        /*0784*/ 	.word	0xffffffff


	//   ....[23]....
        /*0788*/ 	.word	0xffffffff


	//   ....[24]....
        /*078c*/ 	.word	0xffffffff


	//   ....[25]....
        /*0790*/ 	.word	0xffffffff


	//   ....[26]....
        /*0794*/ 	.word	0xffffffff


	//   ....[27]....
        /*0798*/ 	.word	0xffffffff


	//   ....[28]....
        /*079c*/ 	.word	0xffffffff


	//   ....[29]....
        /*07a0*/ 	.word	0xffffffff


	//   ....[30]....
        /*07a4*/ 	.word	0xffffffff


	//   ....[31]....
        /*07a8*/ 	.word	0xffffffff


	//   ....[32]....
        /*07ac*/ 	.word	0xffffffff


	//   ....[33]....
        /*07b0*/ 	.word	0xffffffff


	//   ....[34]....
        /*07b4*/ 	.word	0xffffffff


	//   ....[35]....
        /*07b8*/ 	.word	0xffffffff


	//   ....[36]....
        /*07bc*/ 	.word	0xffffffff


	//   ....[37]....
        /*07c0*/ 	.word	0xffffffff


	//   ....[38]....
        /*07c4*/ 	.word	0xffffffff


	//   ....[39]....
        /*07c8*/ 	.word	0xffffffff


	//   ....[40]....
        /*07cc*/ 	.word	0xffffffff


	//   ....[41]....
        /*07d0*/ 	.word	0xffffffff


	//   ....[42]....
        /*07d4*/ 	.word	0xffffffff


	//   ....[43]....
        /*07d8*/ 	.word	0xffffffff


	//   ....[44]....
        /*07dc*/ 	.word	0xffffffff


	//   ....[45]....
        /*07e0*/ 	.word	0xffffffff


	//   ....[46]....
        /*07e4*/ 	.word	0xffffffff


	//   ....[47]....
        /*07e8*/ 	.word	0xffffffff


	//   ....[48]....
        /*07ec*/ 	.word	0xffffffff


	//   ....[49]....
        /*07f0*/ 	.word	0xffffffff


	//   ....[50]....
        /*07f4*/ 	.word	0xffffffff


	//   ....[51]....
        /*07f8*/ 	.word	0xffffffff


	//   ....[52]....
        /*07fc*/ 	.word	0xffffffff


	//   ....[53]....
        /*0800*/ 	.word	0xffffffff


	//   ....[54]....
        /*0804*/ 	.word	0xffffffff


	//   ....[55]....
        /*0808*/ 	.word	0xffffffff


	//   ....[56]....
        /*080c*/ 	.word	0xffffffff


	//   ....[57]....
        /*0810*/ 	.word	0xffffffff


	//   ....[58]....
        /*0814*/ 	.word	0xffffffff


	//   ....[59]....
        /*0818*/ 	.word	0xffffffff


	//   ....[60]....
        /*081c*/ 	.word	0xffffffff


	//   ....[61]....
        /*0820*/ 	.word	0xffffffff


	//   ....[62]....
        /*0824*/ 	.word	0xffffffff


	//   ....[63]....
        /*0828*/ 	.word	0xffffffff


	//   ....[64]....
        /*082c*/ 	.word	0xffffffff


	//   ....[65]....
        /*0830*/ 	.word	0xffffffff


	//   ....[66]....
        /*0834*/ 	.word	0xffffffff


	//   ....[67]....
        /*0838*/ 	.word	0xffffffff


	//   ....[68]....
        /*083c*/ 	.word	0xffffffff


	//   ....[69]....
        /*0840*/ 	.word	0xffffffff


	//   ....[70]....
        /*0844*/ 	.word	0xffffffff


	//   ....[71]....
        /*0848*/ 	.word	0xffffffff


	//   ....[72]....
        /*084c*/ 	.word	0xffffffff


	//   ....[73]....
        /*0850*/ 	.word	0xffffffff


	//   ....[74]....
        /*0854*/ 	.word	0xffffffff


	//   ....[75]....
        /*0858*/ 	.word	0xffffffff


	//   ....[76]....
        /*085c*/ 	.word	0xffffffff


	//   ....[77]....
        /*0860*/ 	.word	0xffffffff


	//   ....[78]....
        /*0864*/ 	.word	0xffffffff


	//   ....[79]....
        /*0868*/ 	.word	0xffffffff


	//   ....[80]....
        /*086c*/ 	.word	0xffffffff


	//   ....[81]....
        /*0870*/ 	.word	0xffffffff


	//   ....[82]....
        /*0874*/ 	.word	0xffffffff


	//   ....[83]....
        /*0878*/ 	.word	0xffffffff


	//   ....[84]....
        /*087c*/ 	.word	0xffffffff


	//   ....[85]....
        /*0880*/ 	.word	0xffffffff


	//   ....[86]....
        /*0884*/ 	.word	0xffffffff


	//   ....[87]....
        /*0888*/ 	.word	0xffffffff


	//   ....[88]....
        /*088c*/ 	.word	0xffffffff


	//   ....[89]....
        /*0890*/ 	.word	0xffffffff


	//   ....[90]....
        /*0894*/ 	.word	0xffffffff


	//   ....[91]....
        /*0898*/ 	.word	0xffffffff


	//   ....[92]....
        /*089c*/ 	.word	0xffffffff


	//   ....[93]....
        /*08a0*/ 	.word	0xffffffff


	//   ....[94]....
        /*08a4*/ 	.word	0xffffffff


	//   ....[95]....
        /*08a8*/ 	.word	0xffffffff


	//   ....[96]....
        /*08ac*/ 	.word	0xffffffff


	//   ....[97]....
        /*08b0*/ 	.word	0xffffffff


	//   ....[98]....
        /*08b4*/ 	.word	0xffffffff


	//   ....[99]....
        /*08b8*/ 	.word	0xffffffff


	//   ....[100]....
        /*08bc*/ 	.word	0xffffffff


	//   ....[101]....
        /*08c0*/ 	.word	0xffffffff


	//   ....[102]....
        /*08c4*/ 	.word	0xffffffff


	//   ....[103]....
        /*08c8*/ 	.word	0xffffffff


	//   ....[104]....
        /*08cc*/ 	.word	0xffffffff


	//   ....[105]....
        /*08d0*/ 	.word	0xffffffff


	//   ....[106]....
        /*08d4*/ 	.word	0xffffffff


	//   ....[107]....
        /*08d8*/ 	.word	0xffffffff


	//   ....[108]....
        /*08dc*/ 	.word	0xffffffff


	//   ....[109]....
        /*08e0*/ 	.word	0xffffffff


	//   ....[110]....
        /*08e4*/ 	.word	0xffffffff


	//   ....[111]....
        /*08e8*/ 	.word	0xffffffff


	//   ....[112]....
        /*08ec*/ 	.word	0xffffffff


	//   ....[113]....
        /*08f0*/ 	.word	0xffffffff


	//   ....[114]....
        /*08f4*/ 	.word	0xffffffff


	//   ....[115]....
        /*08f8*/ 	.word	0xffffffff


	//   ....[116]....
        /*08fc*/ 	.word	0xffffffff


	//   ....[117]....
        /*0900*/ 	.word	0xffffffff


	//   ....[118]....
        /*0904*/ 	.word	0xffffffff


	//   ....[119]....
        /*0908*/ 	.word	0xffffffff


	//   ....[120]....
        /*090c*/ 	.word	0xffffffff


	//   ....[121]....
        /*0910*/ 	.word	0xffffffff


	//   ....[122]....
        /*0914*/ 	.word	0x0500000f


	//   ....[123]....
        /*0918*/ 	.word	0x0500000f


	//   ....[124]....
        /*091c*/ 	.word	0x0500000f


	//   ....[125]....
        /*0920*/ 	.word	0x0500000f


	//   ....[126]....
        /*0924*/ 	.word	0x0500000f


	//   ....[127]....
        /*0928*/ 	.word	0x0500000f


	//   ....[128]....
        /*092c*/ 	.word	0x0500000f


	//   ....[129]....
        /*0930*/ 	.word	0x0500000f


	//   ....[130]....
        /*0934*/ 	.word	0x0500000f


	//   ....[131]....
        /*0938*/ 	.word	0x0500000f


	//   ....[132]....
        /*093c*/ 	.word	0x0500000f


	//   ....[133]....
        /*0940*/ 	.word	0x0500000f


	//   ....[134]....
        /*0944*/ 	.word	0x0500000f


	//   ....[135]....
        /*0948*/ 	.word	0x0500000f


	//   ....[136]....
        /*094c*/ 	.word	0x0500000f


	//   ....[137]....
        /*0950*/ 	.word	0x0500000f


	//   ....[138]....
        /*0954*/ 	.word	0x0500000f


	//   ....[139]....
        /*0958*/ 	.word	0x0500000f


	//   ....[140]....
        /*095c*/ 	.word	0x0500000f


	//   ....[141]....
        /*0960*/ 	.word	0x0500000f


	//   ....[142]....
        /*0964*/ 	.word	0x0500000f


	//   ....[143]....
        /*0968*/ 	.word	0x0500000f


	//   ....[144]....
        /*096c*/ 	.word	0x0500000f


	//   ....[145]....
        /*0970*/ 	.word	0x0500000f


	//   ....[146]....
        /*0974*/ 	.word	0x0500000f


	//   ....[147]....
        /*0978*/ 	.word	0x0500000f


	//   ....[148]....
        /*097c*/ 	.word	0x0500000f


	//   ....[149]....
        /*0980*/ 	.word	0x0500000f


	//   ....[150]....
        /*0984*/ 	.word	0x0500000f


	//   ....[151]....
        /*0988*/ 	.word	0x0500000f


	//   ....[152]....
        /*098c*/ 	.word	0x0500000f


	//   ....[153]....
        /*0990*/ 	.word	0x0500000f


	//   ....[154]....
        /*0994*/ 	.word	0x0500000f


	//   ....[155]....
        /*0998*/ 	.word	0x0500000f


	//   ....[156]....
        /*099c*/ 	.word	0x0500000f


	//   ....[157]....
        /*09a0*/ 	.word	0x0500000f


	//   ....[158]....
        /*09a4*/ 	.word	0x0500000f


	//   ....[159]....
        /*09a8*/ 	.word	0x0500000f


	//   ....[160]....
        /*09ac*/ 	.word	0x0500000f


	//   ....[161]....
        /*09b0*/ 	.word	0x0500000f


	//   ....[162]....
        /*09b4*/ 	.word	0x0500000f


	//   ....[163]....
        /*09b8*/ 	.word	0x0500000f


	//   ....[164]....
        /*09bc*/ 	.word	0x0500000f


	//   ....[165]....
        /*09c0*/ 	.word	0x0500000f


	//   ....[166]....
        /*09c4*/ 	.word	0x0500000f


	//   ....[167]....
        /*09c8*/ 	.word	0x0500000f


	//   ....[168]....
        /*09cc*/ 	.word	0x0500000f


	//   ....[169]....
        /*09d0*/ 	.word	0x0500000f


	//   ....[170]....
        /*09d4*/ 	.word	0x0500000f


	//   ....[171]....
        /*09d8*/ 	.word	0x0500000f


	//   ....[172]....
        /*09dc*/ 	.word	0x0500000f


	//   ....[173]....
        /*09e0*/ 	.word	0x0500000f


	//----- nvinfo : EIATTR_COOP_GROUP_INSTR_OFFSETS
	.align		4
.L_511:
        /*09e4*/ 	.byte	0x04, 0x28
        /*09e6*/ 	.short	(.L_513 - .L_512)


	//   ....[0]....
.L_512:
        /*09e8*/ 	.word	0x00000060


	//   ....[1]....
        /*09ec*/ 	.word	0x000001a0


	//   ....[2]....
        /*09f0*/ 	.word	0x000001f0


	//   ....[3]....
        /*09f4*/ 	.word	0x00000420


	//   ....[4]....
        /*09f8*/ 	.word	0x00000580


	//   ....[5]....
        /*09fc*/ 	.word	0x000006a0


	//   ....[6]....
        /*0a00*/ 	.word	0x00000800


	//   ....[7]....
        /*0a04*/ 	.word	0x0000aee0


	//   ....[8]....
        /*0a08*/ 	.word	0x0000b5e0


	//   ....[9]....
        /*0a0c*/ 	.word	0x0000b5f0


	//   ....[10]....
        /*0a10*/ 	.word	0x0000b600


	//   ....[11]....
        /*0a14*/ 	.word	0x0000b610


	//   ....[12]....
        /*0a18*/ 	.word	0x0000bdf0


	//   ....[13]....
        /*0a1c*/ 	.word	0x0000be00


	//   ....[14]....
        /*0a20*/ 	.word	0x0000be10


	//   ....[15]....
        /*0a24*/ 	.word	0x0000be20


	//   ....[16]....
        /*0a28*/ 	.word	0x0000eb90


	//   ....[17]....
        /*0a2c*/ 	.word	0x0000eba0


	//   ....[18]....
        /*0a30*/ 	.word	0x0000ebb0


	//   ....[19]....
        /*0a34*/ 	.word	0x0000ebc0


	//   ....[20]....
        /*0a38*/ 	.word	0x0000f1c0


	//   ....[21]....
        /*0a3c*/ 	.word	0x0000f1d0


	//   ....[22]....
        /*0a40*/ 	.word	0x0000f1e0


	//   ....[23]....
        /*0a44*/ 	.word	0x0000f1f0


	//   ....[24]....
        /*0a48*/ 	.word	0x00012c90


	//   ....[25]....
        /*0a4c*/ 	.word	0x00013200


	//   ....[26]....
        /*0a50*/ 	.word	0x00013ea0


	//   ....[27]....
        /*0a54*/ 	.word	0x00013fb0


	//   ....[28]....
        /*0a58*/ 	.word	0x00014500


	//   ....[29]....
        /*0a5c*/ 	.word	0x000145d0


	//   ....[30]....
        /*0a60*/ 	.word	0x00016a40


	//   ....[31]....
        /*0a64*/ 	.word	0x00017350


	//   ....[32]....
        /*0a68*/ 	.word	0x00017c90


	//   ....[33]....
        /*0a6c*/ 	.word	0x00017d50


	//   ....[34]....
        /*0a70*/ 	.word	0x00017f40


	//   ....[35]....
        /*0a74*/ 	.word	0x00018070


	//   ....[36]....
        /*0a78*/ 	.word	0x0001a3e0


	//   ....[37]....
        /*0a7c*/ 	.word	0x0001a400


	//   ....[38]....
        /*0a80*/ 	.word	0x0001a810


	//   ....[39]....
        /*0a84*/ 	.word	0x0001a880


	//   ....[40]....
        /*0a88*/ 	.word	0x0001c990


	//   ....[41]....
        /*0a8c*/ 	.word	0x0001cc70


	//   ....[42]....
        /*0a90*/ 	.word	0x0001dc70


	//   ....[43]....
        /*0a94*/ 	.word	0x0001dcc0


	//   ....[44]....
        /*0a98*/ 	.word	0x0001e040


	//   ....[45]....
        /*0a9c*/ 	.word	0x0001e0b0


	//   ....[46]....
        /*0aa0*/ 	.word	0x0001f010


	//   ....[47]....
        /*0aa4*/ 	.word	0x0001f050


	//   ....[48]....
        /*0aa8*/ 	.word	0x0001f140


	//   ....[49]....
        /*0aac*/ 	.word	0x0001f370


	//   ....[50]....
        /*0ab0*/ 	.word	0x00020370


	//   ....[51]....
        /*0ab4*/ 	.word	0x000203b0


	//   ....[52]....
        /*0ab8*/ 	.word	0x000203f0


	//   ....[53]....
        /*0abc*/ 	.word	0x00020420


	//   ....[54]....
        /*0ac0*/ 	.word	0x000209a0


	//   ....[55]....
        /*0ac4*/ 	.word	0x000209b0


	//   ....[56]....
        /*0ac8*/ 	.word	0x00020a80


	//   ....[57]....
        /*0acc*/ 	.word	0x00020aa0


	//   ....[58]....
        /*0ad0*/ 	.word	0x00020b70


	//   ....[59]....
        /*0ad4*/ 	.word	0x00020b90


	//   ....[60]....
        /*0ad8*/ 	.word	0x00020c70


	//   ....[61]....
        /*0adc*/ 	.word	0x00020c90


	//   ....[62]....
        /*0ae0*/ 	.word	0x00021500


	//   ....[63]....
        /*0ae4*/ 	.word	0x00021510


	//   ....[64]....
        /*0ae8*/ 	.word	0x000215e0


	//   ....[65]....
        /*0aec*/ 	.word	0x00021600


	//   ....[66]....
        /*0af0*/ 	.word	0x000216d0


	//   ....[67]....
        /*0af4*/ 	.word	0x000216f0


	//   ....[68]....
        /*0af8*/ 	.word	0x000217d0


	//   ....[69]....
        /*0afc*/ 	.word	0x000217f0


	//   ....[70]....
        /*0b00*/ 	.word	0x00021950


	//   ....[71]....
        /*0b04*/ 	.word	0x00021b30


	//   ....[72]....
        /*0b08*/ 	.word	0x00021b60


	//   ....[73]....
        /*0b0c*/ 	.word	0x00021b90


	//   ....[74]....
        /*0b10*/ 	.word	0x00021bc0


	//   ....[75]....
        /*0b14*/ 	.word	0x00021bf0


	//   ....[76]....
        /*0b18*/ 	.word	0x00021c20


	//   ....[77]....
        /*0b1c*/ 	.word	0x00021da0


	//   ....[78]....
        /*0b20*/ 	.word	0x00021dd0


	//   ....[79]....
        /*0b24*/ 	.word	0x00021e00


	//   ....[80]....
        /*0b28*/ 	.word	0x00021e30


	//   ....[81]....
        /*0b2c*/ 	.word	0x00021e60


	//   ....[82]....
        /*0b30*/ 	.word	0x00021e90


	//   ....[83]....
        /*0b34*/ 	.word	0x00021f40


	//   ....[84]....
        /*0b38*/ 	.word	0x00021fa0


	//   ....[85]....
        /*0b3c*/ 	.word	0x00022030


	//   ....[86]....
        /*0b40*/ 	.word	0x00023250


	//   ....[87]....
        /*0b44*/ 	.word	0x00025010


	//   ....[88]....
        /*0b48*/ 	.word	0x00025c60


	//   ....[89]....
        /*0b4c*/ 	.word	0x00025c80


	//   ....[90]....
        /*0b50*/ 	.word	0x00025d50


	//   ....[91]....
        /*0b54*/ 	.word	0x00025d60


	//   ....[92]....
        /*0b58*/ 	.word	0x00025e00


	//   ....[93]....
        /*0b5c*/ 	.word	0x00025e10


	//   ....[94]....
        /*0b60*/ 	.word	0x00025eb0


	//   ....[95]....
        /*0b64*/ 	.word	0x00025ec0


	//   ....[96]....
        /*0b68*/ 	.word	0x00025f60


	//   ....[97]....
        /*0b6c*/ 	.word	0x00025f70


	//   ....[98]....
        /*0b70*/ 	.word	0x00026010


	//   ....[99]....
        /*0b74*/ 	.word	0x00026020


	//   ....[100]....
        /*0b78*/ 	.word	0x000260c0


	//   ....[101]....
        /*0b7c*/ 	.word	0x000260d0


	//   ....[102]....
        /*0b80*/ 	.word	0x00026120


	//   ....[103]....
        /*0b84*/ 	.word	0x00026160


	//   ....[104]....
        /*0b88*/ 	.word	0x00028ec0


	//   ....[105]....
        /*0b8c*/ 	.word	0x00028ef0


	//   ....[106]....
        /*0b90*/ 	.word	0x00028f00


	//   ....[107]....
        /*0b94*/ 	.word	0x00028f30


	//   ....[108]....
        /*0b98*/ 	.word	0x00028f60


	//   ....[109]....
        /*0b9c*/ 	.word	0x00028f90


	//   ....[110]....
        /*0ba0*/ 	.word	0x00028fc0


	//   ....[111]....
        /*0ba4*/ 	.word	0x00028fd0


	//   ....[112]....
        /*0ba8*/ 	.word	0x00029160


	//   ....[113]....
        /*0bac*/ 	.word	0x000291a0


	//   ....[114]....
        /*0bb0*/ 	.word	0x000291d0


	//   ....[115]....
        /*0bb4*/ 	.word	0x00029200


	//   ....[116]....
        /*0bb8*/ 	.word	0x00029230


	//   ....[117]....
        /*0bbc*/ 	.word	0x00029260


	//   ....[118]....
        /*0bc0*/ 	.word	0x00029320


	//   ....[119]....
        /*0bc4*/ 	.word	0x00029340


	//   ....[120]....
        /*0bc8*/ 	.word	0x000293b0


	//   ....[121]....
        /*0bcc*/ 	.word	0x00029a90


	//   ....[122]....
        /*0bd0*/ 	.word	0x00029ed0


	//   ....[123]....
        /*0bd4*/ 	.word	0x00029f60


	//   ....[124]....
        /*0bd8*/ 	.word	0x00029fb0


	//   ....[125]....
        /*0bdc*/ 	.word	0x0002a000


	//   ....[126]....
        /*0be0*/ 	.word	0x0002a090


	//   ....[127]....
        /*0be4*/ 	.word	0x0002a120


	//   ....[128]....
        /*0be8*/ 	.word	0x0002a170


	//   ....[129]....
        /*0bec*/ 	.word	0x0002a1c0


	//   ....[130]....
        /*0bf0*/ 	.word	0x0002a2b0


	//   ....[131]....
        /*0bf4*/ 	.word	0x0002a340


	//   ....[132]....
        /*0bf8*/ 	.word	0x0002a3a0


	//   ....[133]....
        /*0bfc*/ 	.word	0x0002a400


	//   ....[134]....
        /*0c00*/ 	.word	0x0002a490


	//   ....[135]....
        /*0c04*/ 	.word	0x0002a520


	//   ....[136]....
        /*0c08*/ 	.word	0x0002a580


	//   ....[137]....
        /*0c0c*/ 	.word	0x0002a5e0


	//   ....[138]....
        /*0c10*/ 	.word	0x0002a970


	//   ....[139]....
        /*0c14*/ 	.word	0x0002ac70


	//   ....[140]....
        /*0c18*/ 	.word	0x0002adf0


	//   ....[141]....
        /*0c1c*/ 	.word	0x0002ae40


	//   ....[142]....
        /*0c20*/ 	.word	0x0002afc0


	//   ....[143]....
        /*0c24*/ 	.word	0x0002b010


	//   ....[144]....
        /*0c28*/ 	.word	0x0002b140


	//   ....[145]....
        /*0c2c*/ 	.word	0x0002b190


	//   ....[146]....
        /*0c30*/ 	.word	0x0002b2c0


	//   ....[147]....
        /*0c34*/ 	.word	0x0002b310


	//   ....[148]....
        /*0c38*/ 	.word	0x0002b440


	//   ....[149]....
        /*0c3c*/ 	.word	0x0002b490


	//   ....[150]....
        /*0c40*/ 	.word	0x0002b5c0


	//   ....[151]....
        /*0c44*/ 	.word	0x0002b610


	//   ....[152]....
        /*0c48*/ 	.word	0x0002b740


	//   ....[153]....
        /*0c4c*/ 	.word	0x0002b790


	//   ....[154]....
        /*0c50*/ 	.word	0x0002b8a0


	//   ....[155]....
        /*0c54*/ 	.word	0x0002b8f0


	//   ....[156]....
        /*0c58*/ 	.word	0x0002bc20


	//   ....[157]....
        /*0c5c*/ 	.word	0x0002bcd0


	//   ....[158]....
        /*0c60*/ 	.word	0x0002bde0


	//   ....[159]....
        /*0c64*/ 	.word	0x0002be70


	//   ....[160]....
        /*0c68*/ 	.word	0x0002bef0


	//   ....[161]....
        /*0c6c*/ 	.word	0x0002bf70


	//   ....[162]....
        /*0c70*/ 	.word	0x0002bff0


	//   ....[163]....
        /*0c74*/ 	.word	0x0002c080


	//   ....[164]....
        /*0c78*/ 	.word	0x0002c120


	//   ....[165]....
        /*0c7c*/ 	.word	0x0002c1e0


	//   ....[166]....
        /*0c80*/ 	.word	0x0002c260


	//   ....[167]....
        /*0c84*/ 	.word	0x0002c2e0


	//   ....[168]....
        /*0c88*/ 	.word	0x0002c360


	//   ....[169]....
        /*0c8c*/ 	.word	0x0002c3f0


	//   ....[170]....
        /*0c90*/ 	.word	0x0002c470


	//   ....[171]....
        /*0c94*/ 	.word	0x0002c510


	//   ....[172]....
        /*0c98*/ 	.word	0x0002c5a0


	//   ....[173]....
        /*0c9c*/ 	.word	0x0002c6d0


	//----- nvinfo : EIATTR_REG_RECONFIG
	.align		4
.L_513:
        /*0ca0*/ 	.byte	0x01, 0x54
	.zero		2


	//----- nvinfo : EIATTR_SYSCALL_OFFSETS
	.align		4
        /*0ca4*/ 	.byte	0x04, 0x46
        /*0ca6*/ 	.short	(.L_515 - .L_514)


	//   ....[0]....
.L_514:
        /*0ca8*/ 	.word	0x00001dd0


	//   ....[1]....
        /*0cac*/ 	.word	0x00001f20


	//   ....[2]....
        /*0cb0*/ 	.word	0x0000b080


	//   ....[3]....
        /*0cb4*/ 	.word	0x0000b3a0


	//   ....[4]....
        /*0cb8*/ 	.word	0x00024c40


	//   ....[5]....
        /*0cbc*/ 	.word	0x00024d90


	//   ....[6]....
        /*0cc0*/ 	.word	0x00024e80


	//   ....[7]....
        /*0cc4*/ 	.word	0x000257a0


	//----- nvinfo : EIATTR_MBARRIER_INSTR_OFFSETS
	.align		4
.L_515:
        /*0cc8*/ 	.byte	0x04, 0x39
        /*0cca*/ 	.short	(.L_517 - .L_516)


	//   ....[0]....
.L_516:
        /*0ccc*/ 	.word	0x000002d0
        /*0cd0*/ 	.word	0x000000ff
        /*0cd4*/ 	.word	0x0002a800
        /*0cd8*/ 	.short	0x0100
        /*0cda*/ 	.byte	0x08
	.zero		1


	//   ....[1]....
        /*0cdc*/ 	.word	0x000002e0
        /*0ce0*/ 	.word	0x000000ff
        /*0ce4*/ 	.word	0x0002a820
        /*0ce8*/ 	.short	0x0100
        /*0cea*/ 	.byte	0x08
	.zero		1


	//   ....[2]....
        /*0cec*/ 	.word	0x000003d0
        /*0cf0*/ 	.word	0x000000ff
        /*0cf4*/ 	.word	0x0002a830
        /*0cf8*/ 	.short	0x0100
        /*0cfa*/ 	.byte	0x08
	.zero		1


	//   ....[3]....
        /*0cfc*/ 	.word	0x000003e0
        /*0d00*/ 	.word	0x000000ff
        /*0d04*/ 	.word	0x0002a840
        /*0d08*/ 	.short	0x0100
        /*0d0a*/ 	.byte	0x08
	.zero		1


	//   ....[4]....
        /*0d0c*/ 	.word	0x000003f0
        /*0d10*/ 	.word	0x000000ff
        /*0d14*/ 	.word	0x0002a838
        /*0d18*/ 	.short	0x0100
        /*0d1a*/ 	.byte	0x08
	.zero		1


	//   ....[5]....
        /*0d1c*/ 	.word	0x00000400
        /*0d20*/ 	.word	0x000000ff
        /*0d24*/ 	.word	0x0002a848
        /*0d28*/ 	.short	0x0100
        /*0d2a*/ 	.byte	0x08
	.zero		1


	//   ....[6]....
        /*0d2c*/ 	.word	0x00000530
        /*0d30*/ 	.word	0x000000ff
        /*0d34*/ 	.word	0x0002a850
        /*0d38*/ 	.short	0x0100
        /*0d3a*/ 	.byte	0x08
	.zero		1


	//   ....[7]....
        /*0d3c*/ 	.word	0x00000540
        /*0d40*/ 	.word	0x000000ff
        /*0d44*/ 	.word	0x0002a860
        /*0d48*/ 	.short	0x0100
        /*0d4a*/ 	.byte	0x08
	.zero		1


	//   ....[8]....
        /*0d4c*/ 	.word	0x00000550
        /*0d50*/ 	.word	0x000000ff
        /*0d54*/ 	.word	0x0002a858
        /*0d58*/ 	.short	0x0100
        /*0d5a*/ 	.byte	0x08
	.zero		1


	//   ....[9]....
        /*0d5c*/ 	.word	0x00000560
        /*0d60*/ 	.word	0x000000ff
        /*0d64*/ 	.word	0x0002a868
        /*0d68*/ 	.short	0x0100
        /*0d6a*/ 	.byte	0x08
	.zero		1


	//   ....[10]....
        /*0d6c*/ 	.word	0x00000650
        /*0d70*/ 	.word	0x000000ff
        /*0d74*/ 	.word	0x0002a870
        /*0d78*/ 	.short	0x0100
        /*0d7a*/ 	.byte	0x06
	.zero		1


	//   ....[11]....
        /*0d7c*/ 	.word	0x00000660
        /*0d80*/ 	.word	0x000000ff
        /*0d84*/ 	.word	0x0002a880
        /*0d88*/ 	.short	0x0100
        /*0d8a*/ 	.byte	0x06
	.zero		1


	//   ....[12]....
        /*0d8c*/ 	.word	0x00000670
        /*0d90*/ 	.word	0x000000ff
        /*0d94*/ 	.word	0x0002a878
        /*0d98*/ 	.short	0x0100
        /*0d9a*/ 	.byte	0x06
	.zero		1


	//   ....[13]....
        /*0d9c*/ 	.word	0x00000680
        /*0da0*/ 	.word	0x000000ff
        /*0da4*/ 	.word	0x0002a888
        /*0da8*/ 	.short	0x0100
        /*0daa*/ 	.byte	0x06
	.zero		1


	//   ....[14]....
        /*0dac*/ 	.word	0x000007b0
        /*0db0*/ 	.word	0x000000ff
        /*0db4*/ 	.word	0x0002a890
        /*0db8*/ 	.short	0x0100
        /*0dba*/ 	.byte	0x08
	.zero		1


	//   ....[15]....
        /*0dbc*/ 	.word	0x000007c0
        /*0dc0*/ 	.word	0x000000ff
        /*0dc4*/ 	.word	0x0002a8a0
        /*0dc8*/ 	.short	0x0100
        /*0dca*/ 	.byte	0x08
	.zero		1


	//   ....[16]....
        /*0dcc*/ 	.word	0x000007d0
        /*0dd0*/ 	.word	0x000000ff
        /*0dd4*/ 	.word	0x0002a898
        /*0dd8*/ 	.short	0x0100
        /*0dda*/ 	.byte	0x08
	.zero		1


	//   ....[17]....
        /*0ddc*/ 	.word	0x000007e0
        /*0de0*/ 	.word	0x000000ff
        /*0de4*/ 	.word	0x0002a8a8
        /*0de8*/ 	.short	0x0100
        /*0dea*/ 	.byte	0x08
	.zero		1


	//   ....[18]....
        /*0dec*/ 	.word	0x00000910
        /*0df0*/ 	.word	0x000000ff
        /*0df4*/ 	.word	0x0002a8b0
        /*0df8*/ 	.short	0x0100
        /*0dfa*/ 	.byte	0x08
	.zero		1


	//   ....[19]....
        /*0dfc*/ 	.word	0x00000920
        /*0e00*/ 	.word	0x000000ff
        /*0e04*/ 	.word	0x0002a8c0
        /*0e08*/ 	.short	0x0100
        /*0e0a*/ 	.byte	0x08
	.zero		1


	//   ....[20]....
        /*0e0c*/ 	.word	0x00000930
        /*0e10*/ 	.word	0x000000ff
        /*0e14*/ 	.word	0x0002a8b8
        /*0e18*/ 	.short	0x0100
        /*0e1a*/ 	.byte	0x08
	.zero		1


	//   ....[21]....
        /*0e1c*/ 	.word	0x00000940
        /*0e20*/ 	.word	0x000000ff
        /*0e24*/ 	.word	0x0002a8c8
        /*0e28*/ 	.short	0x0100
        /*0e2a*/ 	.byte	0x08
	.zero		1


	//   ....[22]....
        /*0e2c*/ 	.word	0x00003ad0
        /*0e30*/ 	.word	0x00000003
        /*0e34*/ 	.word	0x0002a890
        /*0e38*/ 	.short	0x010a
        /*0e3a*/ 	.byte	0x3f
	.zero		1


	//   ....[23]....
        /*0e3c*/ 	.word	0x00006de0
        /*0e40*/ 	.word	0x00000003
        /*0e44*/ 	.word	0x0002a890
        /*0e48*/ 	.short	0x010a
        /*0e4a*/ 	.byte	0x3f
	.zero		1


	//   ....[24]....
        /*0e4c*/ 	.word	0x00009eb0
        /*0e50*/ 	.word	0x00000003
        /*0e54*/ 	.word	0x0002a890
        /*0e58*/ 	.short	0x010a
        /*0e5a*/ 	.byte	0x3f
	.zero		1


	//   ....[25]....
        /*0e5c*/ 	.word	0x0000a2a0
        /*0e60*/ 	.word	0x0000001c
        /*0e64*/ 	.word	0x00000000
        /*0e68*/ 	.short	0x0101
        /*0e6a*/ 	.byte	0x3f
	.zero		1


	//   ....[26]....
        /*0e6c*/ 	.word	0x0000a2e0
        /*0e70*/ 	.word	0x00000003
        /*0e74*/ 	.word	0x0002a8b0
        /*0e78*/ 	.short	0x010a
        /*0e7a*/ 	.byte	0x3f
	.zero		1


	//   ....[27]....
        /*0e7c*/ 	.word	0x0000a7a0
        /*0e80*/ 	.word	0x00000003
        /*0e84*/ 	.word	0x00000000
        /*0e88*/ 	.short	0x0101
        /*0e8a*/ 	.byte	0x3f
	.zero		1


	//   ....[28]....
        /*0e8c*/ 	.word	0x0000b100
        /*0e90*/ 	.word	0x00000010
        /*0e94*/ 	.word	0x0002a800
        /*0e98*/ 	.short	0x010a
        /*0e9a*/ 	.byte	0x3f
	.zero		1


	//   ....[29]....
        /*0e9c*/ 	.word	0x0000b150
        /*0ea0*/ 	.word	0x00000010
        /*0ea4*/ 	.word	0x0002a800
        /*0ea8*/ 	.short	0x010a
        /*0eaa*/ 	.byte	0x3f
	.zero		1


	//   ....[30]....
        /*0eac*/ 	.word	0x0000c4c0
        /*0eb0*/ 	.word	0x00000010
        /*0eb4*/ 	.word	0x0002a800
        /*0eb8*/ 	.short	0x010a
        /*0eba*/ 	.byte	0x3f
	.zero		1


	//   ....[31]....
        /*0ebc*/ 	.word	0x0000f650
        /*0ec0*/ 	.word	0x00000010
        /*0ec4*/ 	.word	0x0002a800
        /*0ec8*/ 	.short	0x010a
        /*0eca*/ 	.byte	0x3f
	.zero		1


	//   ....[32]....
        /*0ecc*/ 	.word	0x00011e70
        /*0ed0*/ 	.word	0x00000015
        /*0ed4*/ 	.word	0x0002a830
        /*0ed8*/ 	.short	0x010a
        /*0eda*/ 	.byte	0x3f
	.zero		1


	//   ....[33]....
        /*0edc*/ 	.word	0x00011ee0
        /*0ee0*/ 	.word	0x00000015
        /*0ee4*/ 	.word	0x0002a830
        /*0ee8*/ 	.short	0x010a
        /*0eea*/ 	.byte	0x3f
	.zero		1


	//   ....[34]....
        /*0eec*/ 	.word	0x000128b0
        /*0ef0*/ 	.word	0x00000015
        /*0ef4*/ 	.word	0x00000000
        /*0ef8*/ 	.short	0x0101
        /*0efa*/ 	.byte	0x3f
	.zero		1


	//   ....[35]....
        /*0efc*/ 	.word	0x00015400
        /*0f00*/ 	.word	0x00000015
        /*0f04*/ 	.word	0x0002a830
        /*0f08*/ 	.short	0x010a
        /*0f0a*/ 	.byte	0x3f
	.zero		1


	//   ....[36]....
        /*0f0c*/ 	.word	0x00015470
        /*0f10*/ 	.word	0x00000015
        /*0f14*/ 	.word	0x0002a830
        /*0f18*/ 	.short	0x010a
        /*0f1a*/ 	.byte	0x3f
	.zero		1


	//   ....[37]....
        /*0f1c*/ 	.word	0x00015ff0
        /*0f20*/ 	.word	0x0000000c
        /*0f24*/ 	.word	0x0002a850
        /*0f28*/ 	.short	0x010a
        /*0f2a*/ 	.byte	0x3f
	.zero		1


	//   ....[38]....
        /*0f2c*/ 	.word	0x00016090
        /*0f30*/ 	.word	0x0000000c
        /*0f34*/ 	.word	0x0002a850
        /*0f38*/ 	.short	0x010a
        /*0f3a*/ 	.byte	0x3f
	.zero		1


	//   ....[39]....
        /*0f3c*/ 	.word	0x00016a50
        /*0f40*/ 	.word	0x0000000a
        /*0f44*/ 	.word	0x00000000
        /*0f48*/ 	.short	0x0101
        /*0f4a*/ 	.byte	0x3f
	.zero		1


	//   ....[40]....
        /*0f4c*/ 	.word	0x00017830
        /*0f50*/ 	.word	0x00000068
        /*0f54*/ 	.word	0x00000000
        /*0f58*/ 	.short	0x0101
        /*0f5a*/ 	.byte	0x3f
	.zero		1


	//   ....[41]....
        /*0f5c*/ 	.word	0x00018e30
        /*0f60*/ 	.word	0x00000005
        /*0f64*/ 	.word	0x0002a830
        /*0f68*/ 	.short	0x010a
        /*0f6a*/ 	.byte	0x3f
	.zero		1


	//   ....[42]....
        /*0f6c*/ 	.word	0x00018ea0
        /*0f70*/ 	.word	0x00000005
        /*0f74*/ 	.word	0x0002a830
        /*0f78*/ 	.short	0x010a
        /*0f7a*/ 	.byte	0x3f
	.zero		1


	//   ....[43]....
        /*0f7c*/ 	.word	0x00019a20
        /*0f80*/ 	.word	0x000000c6
        /*0f84*/ 	.word	0x0002a850
        /*0f88*/ 	.short	0x010a
        /*0f8a*/ 	.byte	0x3f
	.zero		1


	//   ....[44]....
        /*0f8c*/ 	.word	0x00019a70
        /*0f90*/ 	.word	0x000000c6
        /*0f94*/ 	.word	0x0002a850
        /*0f98*/ 	.short	0x010a
        /*0f9a*/ 	.byte	0x3f
	.zero		1


	//   ....[45]....
        /*0f9c*/ 	.word	0x0001ae00
        /*0fa0*/ 	.word	0x00000015
        /*0fa4*/ 	.word	0x00000000
        /*0fa8*/ 	.short	0x0101
        /*0faa*/ 	.byte	0x3f
	.zero		1


	//   ....[46]....
        /*0fac*/ 	.word	0x0001ae70
        /*0fb0*/ 	.word	0x000000c6
        /*0fb4*/ 	.word	0x00000000
        /*0fb8*/ 	.short	0x0101
        /*0fba*/ 	.byte	0x3f
	.zero		1


	//   ....[47]....
        /*0fbc*/ 	.word	0x0001b430
        /*0fc0*/ 	.word	0x00000006
        /*0fc4*/ 	.word	0x0002a830
        /*0fc8*/ 	.short	0x010a
        /*0fca*/ 	.byte	0x3f
	.zero		1


	//   ....[48]....
        /*0fcc*/ 	.word	0x0001b4a0
        /*0fd0*/ 	.word	0x00000006
        /*0fd4*/ 	.word	0x0002a830
        /*0fd8*/ 	.short	0x010a
        /*0fda*/ 	.byte	0x3f
	.zero		1


	//   ....[49]....
        /*0fdc*/ 	.word	0x0001c020
        /*0fe0*/ 	.word	0x0000000c
        /*0fe4*/ 	.word	0x0002a850
        /*0fe8*/ 	.short	0x010a
        /*0fea*/ 	.byte	0x3f
	.zero		1


	//   ....[50]....
        /*0fec*/ 	.word	0x0001c0c0
        /*0ff0*/ 	.word	0x0000000c
        /*0ff4*/ 	.word	0x0002a850
        /*0ff8*/ 	.short	0x010a
        /*0ffa*/ 	.byte	0x3f
	.zero		1


	//   ....[51]....
        /*0ffc*/ 	.word	0x0001ca50
        /*1000*/ 	.word	0x00000005
        /*1004*/ 	.word	0x00000000
        /*1008*/ 	.short	0x0101
        /*100a*/ 	.byte	0x3f
	.zero		1


	//   ....[52]....
        /*100c*/ 	.word	0x0001e420
        /*1010*/ 	.word	0x00000015
        /*1014*/ 	.word	0x00000000
        /*1018*/ 	.short	0x0101
        /*101a*/ 	.byte	0x3f
	.zero		1


	//   ....[53]....
        /*101c*/ 	.word	0x0001eef0
        /*1020*/ 	.word	0x0000000b
        /*1024*/ 	.word	0x0002a850
        /*1028*/ 	.short	0x010a
        /*102a*/ 	.byte	0x3f
	.zero		1


	//   ....[54]....
        /*102c*/ 	.word	0x0001ef90
        /*1030*/ 	.word	0x0000000b
        /*1034*/ 	.word	0x0002a850
        /*1038*/ 	.short	0x010a
        /*103a*/ 	.byte	0x3f
	.zero		1


	//   ....[55]....
        /*103c*/ 	.word	0x0001f460
        /*1040*/ 	.word	0x0000000b
        /*1044*/ 	.word	0x00000000
        /*1048*/ 	.short	0x0101
        /*104a*/ 	.byte	0x3f
	.zero		1


	//   ....[56]....
        /*104c*/ 	.word	0x00020990
        /*1050*/ 	.word	0x00000000
        /*1054*/ 	.word	0x00000000
        /*1058*/ 	.short	0x0101
        /*105a*/ 	.byte	0x3f
	.zero		1


	//   ....[57]....
        /*105c*/ 	.word	0x00023340
        /*1060*/ 	.word	0x00000007
        /*1064*/ 	.word	0x0002a820
        /*1068*/ 	.short	0x010a
        /*106a*/ 	.byte	0x3f
	.zero		1


	//   ....[58]....
        /*106c*/ 	.word	0x00023420
        /*1070*/ 	.word	0x00000007
        /*1074*/ 	.word	0x0002a8a0
        /*1078*/ 	.short	0x010a
        /*107a*/ 	.byte	0x3f
	.zero		1


	//   ....[59]....
        /*107c*/ 	.word	0x00023850
        /*1080*/ 	.word	0x00000007
        /*1084*/ 	.word	0x0002a8c0
        /*1088*/ 	.short	0x010a
        /*108a*/ 	.byte	0x3f
	.zero		1


	//   ....[60]....
        /*108c*/ 	.word	0x00023d20
        /*1090*/ 	.word	0x00000008
        /*1094*/ 	.word	0x0002a8a0
        /*1098*/ 	.short	0x010a
        /*109a*/ 	.byte	0x3f
	.zero		1


	//   ....[61]....
        /*109c*/ 	.word	0x00024140
        /*10a0*/ 	.word	0x00000008
        /*10a4*/ 	.word	0x0002a8c0
        /*10a8*/ 	.short	0x010a
        /*10aa*/ 	.byte	0x3f
	.zero		1


	//   ....[62]....
        /*10ac*/ 	.word	0x000252b0
        /*10b0*/ 	.word	0x00000000
        /*10b4*/ 	.word	0x0002a840
        /*10b8*/ 	.short	0x010a
        /*10ba*/ 	.byte	0x3f
	.zero		1


	//   ....[63]....
        /*10bc*/ 	.word	0x00026280
        /*10c0*/ 	.word	0x00000008
        /*10c4*/ 	.word	0x0002a800
        /*10c8*/ 	.short	0x0107
        /*10ca*/ 	.byte	0x3f
	.zero		1


	//   ....[64]....
        /*10cc*/ 	.word	0x00026380
        /*10d0*/ 	.word	0x00000002
        /*10d4*/ 	.word	0x0002a800
        /*10d8*/ 	.short	0x0101
        /*10da*/ 	.byte	0x3f
	.zero		1


	//   ....[65]....
        /*10dc*/ 	.word	0x000263a0
        /*10e0*/ 	.word	0x00000002
        /*10e4*/ 	.word	0x0002a820
        /*10e8*/ 	.short	0x010a
        /*10ea*/ 	.byte	0x3f
	.zero		1


	//   ....[66]....
        /*10ec*/ 	.word	0x00026730
        /*10f0*/ 	.word	0x00000003
        /*10f4*/ 	.word	0x0002a840
        /*10f8*/ 	.short	0x010a
        /*10fa*/ 	.byte	0x3f
	.zero		1


	//   ....[67]....
        /*10fc*/ 	.word	0x00026be0
        /*1100*/ 	.word	0x00000002
        /*1104*/ 	.word	0x0002a860
        /*1108*/ 	.short	0x010a
        /*110a*/ 	.byte	0x3f
	.zero		1


	//   ....[68]....
        /*110c*/ 	.word	0x000272f0
        /*1110*/ 	.word	0x00000003
        /*1114*/ 	.word	0x0002a840
        /*1118*/ 	.short	0x010a
        /*111a*/ 	.byte	0x3f
	.zero		1


	//   ....[69]....
        /*111c*/ 	.word	0x000277a0
        /*1120*/ 	.word	0x00000002
        /*1124*/ 	.word	0x0002a860
        /*1128*/ 	.short	0x010a
        /*112a*/ 	.byte	0x3f
	.zero		1


	//   ....[70]....
        /*112c*/ 	.word	0x00027e00
        /*1130*/ 	.word	0x00000003
        /*1134*/ 	.word	0x0002a840
        /*1138*/ 	.short	0x010a
        /*113a*/ 	.byte	0x3f
	.zero		1


	//   ....[71]....
        /*113c*/ 	.word	0x000282a0
        /*1140*/ 	.word	0x00000002
        /*1144*/ 	.word	0x0002a860
        /*1148*/ 	.short	0x010a
        /*114a*/ 	.byte	0x3f
	.zero		1


	//   ....[72]....
        /*114c*/ 	.word	0x00028880
        /*1150*/ 	.word	0x00000000
        /*1154*/ 	.word	0x0002a860
        /*1158*/ 	.short	0x010a
        /*115a*/ 	.byte	0x3f
	.zero		1


	//   ....[73]....
        /*115c*/ 	.word	0x00029a10
        /*1160*/ 	.word	0x00000000
        /*1164*/ 	.word	0x0002a820
        /*1168*/ 	.short	0x010a
        /*116a*/ 	.byte	0x3f
	.zero		1


	//   ....[74]....
        /*116c*/ 	.word	0x00029bc0
        /*1170*/ 	.word	0x00000006
        /*1174*/ 	.word	0x00000000
        /*1178*/ 	.short	0x010a
        /*117a*/ 	.byte	0x3f
	.zero		1


	//   ....[75]....
        /*117c*/ 	.word	0x00029c30
        /*1180*/ 	.word	0x00000007
        /*1184*/ 	.word	0x00000000
        /*1188*/ 	.short	0x010a
        /*118a*/ 	.byte	0x3f
	.zero		1


	//   ....[76]....
        /*118c*/ 	.word	0x00029ca0
        /*1190*/ 	.word	0x00000004
        /*1194*/ 	.word	0x00000000
        /*1198*/ 	.short	0x010a
        /*119a*/ 	.byte	0x3f
	.zero		1


	//   ....[77]....
        /*119c*/ 	.word	0x00029cd0
        /*11a0*/ 	.word	0x00000003
        /*11a4*/ 	.word	0x00000000
        /*11a8*/ 	.short	0x010a
        /*11aa*/ 	.byte	0x3f
	.zero		1


	//   ....[78]....
        /*11ac*/ 	.word	0x00029d30
        /*11b0*/ 	.word	0x00000003
        /*11b4*/ 	.word	0x0002a890
        /*11b8*/ 	.short	0x010a
        /*11ba*/ 	.byte	0x3f
	.zero		1


	//   ....[79]....
        /*11bc*/ 	.word	0x00029d80
        /*11c0*/ 	.word	0x00000003
        /*11c4*/ 	.word	0x0002a890
        /*11c8*/ 	.short	0x010a
        /*11ca*/ 	.byte	0x3f
	.zero		1


	//   ....[80]....
        /*11cc*/ 	.word	0x00029dd0
        /*11d0*/ 	.word	0x00000003
        /*11d4*/ 	.word	0x0002a890
        /*11d8*/ 	.short	0x010a
        /*11da*/ 	.byte	0x3f
	.zero		1


	//   ....[81]....
        /*11dc*/ 	.word	0x00029e20
        /*11e0*/ 	.word	0x00000003
        /*11e4*/ 	.word	0x0002a8b0
        /*11e8*/ 	.short	0x010a
        /*11ea*/ 	.byte	0x3f
	.zero		1


	//   ....[82]....
        /*11ec*/ 	.word	0x0002a200
        /*11f0*/ 	.word	0x00000010
        /*11f4*/ 	.word	0x0002a800
        /*11f8*/ 	.short	0x010a
        /*11fa*/ 	.byte	0x3f
	.zero		1


	//   ....[83]....
        /*11fc*/ 	.word	0x0002a610
        /*1200*/ 	.word	0x00000010
        /*1204*/ 	.word	0x0002a800
        /*1208*/ 	.short	0x010a
        /*120a*/ 	.byte	0x3f
	.zero		1


	//   ....[84]....
        /*120c*/ 	.word	0x0002a660
        /*1210*/ 	.word	0x00000015
        /*1214*/ 	.word	0x0002a830
        /*1218*/ 	.short	0x010a
        /*121a*/ 	.byte	0x3f
	.zero		1


	//   ....[85]....
        /*121c*/ 	.word	0x0002a6b0
        /*1220*/ 	.word	0x00000015
        /*1224*/ 	.word	0x0002a830
        /*1228*/ 	.short	0x010a
        /*122a*/ 	.byte	0x3f
	.zero		1


	//   ....[86]....
        /*122c*/ 	.word	0x0002a700
        /*1230*/ 	.word	0x0000000c
        /*1234*/ 	.word	0x0002a850
        /*1238*/ 	.short	0x010a
        /*123a*/ 	.byte	0x3f
	.zero		1


	//   ....[87]....
        /*123c*/ 	.word	0x0002a750
        /*1240*/ 	.word	0x00000005
        /*1244*/ 	.word	0x0002a830
        /*1248*/ 	.short	0x010a
        /*124a*/ 	.byte	0x3f
	.zero		1


	//   ....[88]....
        /*124c*/ 	.word	0x0002a7a0
        /*1250*/ 	.word	0x000000c6
        /*1254*/ 	.word	0x0002a850
        /*1258*/ 	.short	0x010a
        /*125a*/ 	.byte	0x3f
	.zero		1


	//   ....[89]....
        /*125c*/ 	.word	0x0002a7f0
        /*1260*/ 	.word	0x00000006
        /*1264*/ 	.word	0x0002a830
        /*1268*/ 	.short	0x010a
        /*126a*/ 	.byte	0x3f
	.zero		1


	//   ....[90]....
        /*126c*/ 	.word	0x0002a840
        /*1270*/ 	.word	0x0000000c
        /*1274*/ 	.word	0x0002a850
        /*1278*/ 	.short	0x010a
        /*127a*/ 	.byte	0x3f
	.zero		1


	//   ....[91]....
        /*127c*/ 	.word	0x0002a890
        /*1280*/ 	.word	0x0000000b
        /*1284*/ 	.word	0x0002a850
        /*1288*/ 	.short	0x010a
        /*128a*/ 	.byte	0x3f
	.zero		1


	//   ....[92]....
        /*128c*/ 	.word	0x0002aa50
        /*1290*/ 	.word	0x00000006
        /*1294*/ 	.word	0x0002a820
        /*1298*/ 	.short	0x010a
        /*129a*/ 	.byte	0x3f
	.zero		1


	//   ....[93]....
        /*129c*/ 	.word	0x0002aaa0
        /*12a0*/ 	.word	0x00000007
        /*12a4*/ 	.word	0x0002a8a0
        /*12a8*/ 	.short	0x010a
        /*12aa*/ 	.byte	0x3f
	.zero		1


	//   ....[94]....
        /*12ac*/ 	.word	0x0002aaf0
        /*12b0*/ 	.word	0x00000007
        /*12b4*/ 	.word	0x0002a8c0
        /*12b8*/ 	.short	0x010a
        /*12ba*/ 	.byte	0x3f
	.zero		1


	//   ....[95]....
        /*12bc*/ 	.word	0x0002ab40
        /*12c0*/ 	.word	0x00000008
        /*12c4*/ 	.word	0x0002a8a0
        /*12c8*/ 	.short	0x010a
        /*12ca*/ 	.byte	0x3f
	.zero		1


	//   ....[96]....
        /*12cc*/ 	.word	0x0002ab90
        /*12d0*/ 	.word	0x00000008
        /*12d4*/ 	.word	0x0002a8c0
        /*12d8*/ 	.short	0x010a
        /*12da*/ 	.byte	0x3f
	.zero		1


	//   ....[97]....
        /*12dc*/ 	.word	0x0002ad30
        /*12e0*/ 	.word	0x00000000
        /*12e4*/ 	.word	0x0002a840
        /*12e8*/ 	.short	0x010a
        /*12ea*/ 	.byte	0x3f
	.zero		1


	//   ....[98]....
        /*12ec*/ 	.word	0x0002b940
        /*12f0*/ 	.word	0x00000002
        /*12f4*/ 	.word	0x0002a820
        /*12f8*/ 	.short	0x010a
        /*12fa*/ 	.byte	0x3f
	.zero		1


	//   ....[99]....
        /*12fc*/ 	.word	0x0002b990
        /*1300*/ 	.word	0x00000003
        /*1304*/ 	.word	0x0002a840
        /*1308*/ 	.short	0x010a
        /*130a*/ 	.byte	0x3f
	.zero		1


	//   ....[100]....
        /*130c*/ 	.word	0x0002b9e0
        /*1310*/ 	.word	0x00000002
        /*1314*/ 	.word	0x0002a860
        /*1318*/ 	.short	0x010a
        /*131a*/ 	.byte	0x3f
	.zero		1


	//   ....[101]....
        /*131c*/ 	.word	0x0002ba30
        /*1320*/ 	.word	0x00000003
        /*1324*/ 	.word	0x0002a840
        /*1328*/ 	.short	0x010a
        /*132a*/ 	.byte	0x3f
	.zero		1


	//   ....[102]....
        /*132c*/ 	.word	0x0002ba80
        /*1330*/ 	.word	0x00000002
        /*1334*/ 	.word	0x0002a860
        /*1338*/ 	.short	0x010a
        /*133a*/ 	.byte	0x3f
	.zero		1


	//   ....[103]....
        /*133c*/ 	.word	0x0002bad0
        /*1340*/ 	.word	0x00000003
        /*1344*/ 	.word	0x0002a840
        /*1348*/ 	.short	0x010a
        /*134a*/ 	.byte	0x3f
	.zero		1


	//   ....[104]....
        /*134c*/ 	.word	0x0002bb20
        /*1350*/ 	.word	0x00000002
        /*1354*/ 	.word	0x0002a860
        /*1358*/ 	.short	0x010a
        /*135a*/ 	.byte	0x3f
	.zero		1


	//   ....[105]....
        /*135c*/ 	.word	0x0002bb70
        /*1360*/ 	.word	0x00000000
        /*1364*/ 	.word	0x0002a860
        /*1368*/ 	.short	0x010a
        /*136a*/ 	.byte	0x3f
	.zero		1


	//   ....[106]....
        /*136c*/ 	.word	0x0002c5f0
        /*1370*/ 	.word	0x00000000
        /*1374*/ 	.word	0x0002a820
        /*1378*/ 	.short	0x010a
        /*137a*/ 	.byte	0x3f
	.zero		1


	//   ....[107]....
        /*137c*/ 	.word	0x0002c790
        /*1380*/ 	.word	0x00000006
        /*1384*/ 	.word	0x00000000
        /*1388*/ 	.short	0x010a
        /*138a*/ 	.byte	0x3f
	.zero		1


	//   ....[108]....
        /*138c*/ 	.word	0x0002c7e0
        /*1390*/ 	.word	0x00000007
        /*1394*/ 	.word	0x00000000
        /*1398*/ 	.short	0x010a
        /*139a*/ 	.byte	0x3f
	.zero		1


	//   ....[109]....
        /*139c*/ 	.word	0x0002c830
        /*13a0*/ 	.word	0x00000004
        /*13a4*/ 	.word	0x00000000
        /*13a8*/ 	.short	0x010a
        /*13aa*/ 	.byte	0x3f
	.zero		1


	//----- nvinfo : EIATTR_NUM_MBARRIERS
	.align		4
.L_517:
        /*13ac*/ 	.byte	0x03, 0x38
        /*13ae*/ 	.short	0x0016


	//----- nvinfo : EIATTR_EXIT_INSTR_OFFSETS
	.align		4
        /*13b0*/ 	.byte	0x04, 0x1c
        /*13b2*/ 	.short	(.L_519 - .L_518)


	//   ....[0]....
.L_518:
        /*13b4*/ 	.word	0x00029d20


	//----- nvinfo : EIATTR_MAX_THREADS
	.align		4
.L_519:
        /*13b8*/ 	.byte	0x04, 0x05
        /*13ba*/ 	.short	(.L_521 - .L_520)
.L_520:
        /*13bc*/ 	.word	0x00000180
        /*13c0*/ 	.word	0x00000001
        /*13c4*/ 	.word	0x00000001


	//----- nvinfo : EIATTR_CRS_STACK_SIZE
	.align		4
.L_521:
        /*13c8*/ 	.byte	0x04, 0x1e
        /*13ca*/ 	.short	(.L_523 - .L_522)
.L_522:
        /*13cc*/ 	.word	0x00000000


	//----- nvinfo : EIATTR_CBANK_PARAM_SIZE
	.align		4
.L_523:
        /*13d0*/ 	.byte	0x03, 0x19
        /*13d2*/ 	.short	0x0af0


	//----- nvinfo : EIATTR_PARAM_CBANK
	.align		4
        /*13d4*/ 	.byte	0x04, 0x0a
        /*13d6*/ 	.short	(.L_525 - .L_524)
	.align		4
.L_524:
        /*13d8*/ 	.word	index@(.nv.constant0._ZN7cutlass13device_kernelIN5flash11enable_sm90INS1_16FlashAttnFwdSm90INS1_25CollectiveMainloopFwdSm90ILi2EN4cute5tupleIJNS5_1CILi1EEES8_S8_EEENS6_IJNS7_ILi128EEENS7_ILi96EEENS7_ILi192EEEEEELi128ENS_6half_tEfNS_4arch4Sm90ELb0ELb1ELb1ELb1ELb0ELb1ELb0ELb1ELb1ELb1ELb0ELb0EEENS1_21CollectiveEpilogueFwdINS6_IJSA_SA_SB_EEES9_SE_SG_Li256ELb1ELb1ELb0ELb0EEENS1_36VarlenDynamicPersistentTileSchedulerILi128ELi96ELi256ELi128ELb0ELb1ELb1ELb1ELb0ELb1EEEEEEEEEvNT_6ParamsE)
        /*13dc*/ 	.short	0x0210
        /*13de*/ 	.short	0x0af0


	//----- nvinfo : EIATTR_SW_WAR
	.align		4
.L_525:
        /*13e0*/ 	.byte	0x04, 0x36
        /*13e2*/ 	.short	(.L_527 - .L_526)
.L_526:
        /*13e4*/ 	.word	0x00000008
.L_527:


//--------------------- .nv.info._ZN7cutlass13device_kernelIN5flash11enable_sm90INS1_16FlashAttnFwdSm90INS1_25CollectiveMainloopFwdSm90ILi2EN4cute5tupleIJNS5_1CILi1EEES8_S8_EEENS6_IJNS7_ILi128EEESA_NS7_ILi192EEEEEELi128ENS_6half_tEfNS_4arch4Sm90ELb1ELb0ELb1ELb0ELb0ELb0ELb0ELb1ELb1ELb1ELb0ELb0EEENS1_21CollectiveEpilogueFwdINS6_IJSA_SA_SA_EEES9_SD_SF_Li256ELb0ELb1ELb0ELb0EEENS1_30DynamicPersistentTileSchedulerILi256ELi128ELb0ELb1ELb1EEEEEEEEEvNT_6ParamsE --------------------------
	.section	.nv.info._ZN7cutlass13device_kernelIN5flash11enable_sm90INS1_16FlashAttnFwdSm90INS1_25CollectiveMainloopFwdSm90ILi2EN4cute5tupleIJNS5_1CILi1EEES8_S8_EEENS6_IJNS7_ILi128EEESA_NS7_ILi192EEEEEELi128ENS_6half_tEfNS_4arch4Sm90ELb1ELb0ELb1ELb0ELb0ELb0ELb0ELb1ELb1ELb1ELb0ELb0EEENS1_21CollectiveEpilogueFwdINS6_IJSA_SA_SA_EEES9_SD_SF_Li256ELb0ELb1ELb0ELb0EEENS1_30DynamicPersistentTileSchedulerILi256ELi128ELb0ELb1ELb1EEEEEEEEEvNT_6ParamsE,"",@"SHT_CUDA_INFO"
	.sectionflags	@""
	.align	4


	//----- nvinfo : EIATTR_CUDA_API_VERSION
	.align		4
        /*0000*/ 	.byte	0x04, 0x37
        /*0002*/ 	.short	(.L_529 - .L_528)
.L_528:
        /*0004*/ 	.word	0x00000082


	//----- nvinfo : EIATTR_KPARAM_INFO
	.align		4
.L_529:
        /*0008*/ 	.byte	0x04, 0x17
        /*000a*/ 	.short	(.L_531 - .L_530)
.L_530:
        /*000c*/ 	.word	0x00000000
        /*0010*/ 	.short	0x0000
        /*0012*/ 	.short	0x0070
        /*0014*/ 	.byte	0x00, 0xf0, 0x01, 0x2a


	//----- nvinfo : EIATTR_SPARSE_MMA_MASK
	.align		4
.L_531:
        /*0018*/ 	.byte	0x03, 0x50
        /*001a*/ 	.short	0x0000


	//----- nvinfo : EIATTR_MAXREG_COUNT
	.align		4
        /*001c*/ 	.byte	0x03, 0x1b
        /*001e*/ 	.short	0x00a8


	//----- nvinfo : EIATTR_NUM_BARRIERS
	.align		4
        /*0020*/ 	.byte	0x02, 0x4c
        /*0022*/ 	.byte	0x09
	.zero		1


	//----- nvinfo : EIATTR_EXTERNS
	.align		4
        /*0024*/ 	.byte	0x04, 0x0f
        /*0026*/ 	.short	(.L_533 - .L_532)


	//   ....[0]....
	.align		4
.L_532:
        /*0028*/ 	.word	index@(__assertfail)


	//----- nvinfo : EIATTR_ANNOTATIONS
	.align		4
.L_533:
        /*002c*/ 	.byte	0x04, 0x55
        /*002e*/ 	.short	(.L_535 - .L_534)


	//   ....[0]....
.L_534:
        /* <DEDUP_REMOVED lines=27> */


	//----- nvinfo : EIATTR_MERCURY_ISA_VERSION
	.align		4
.L_535:
        /*01c8*/ 	.byte	0x03, 0x5f
        /*01ca*/ 	.short	0x0101


	//----- nvinfo : EIATTR_INT_WARP_WIDE_INSTR_OFFSETS
	.align		4
        /*01cc*/ 	.byte	0x04, 0x31
        /*01ce*/ 	.short	(.L_537 - .L_536)


	//   ....[0]....
.L_536:
        /*01d0*/ 	.word	0x00000130


	//   ....[1]....
        /*01d4*/ 	.word	0x00000170


	//   ....[2]....
        /*01d8*/ 	.word	0x000001e0


	//   ....[3]....
        /*01dc*/ 	.word	0x0000d670


	//   ....[4]....
        /*01e0*/ 	.word	0x0000d710


	//   ....[5]....
        /*01e4*/ 	.word	0x00010e70


	//   ....[6]....
        /*01e8*/ 	.word	0x00010f10


	//----- nvinfo : EIATTR_COOP_GROUP_MASK_REGIDS
	.align		4
.L_537:
        /*01ec*/ 	.byte	0x04, 0x29
        /*01ee*/ 	.short	(.L_539 - .L_538)


	//   ....[0]....
.L_538:
        /*01f0*/ 	.word	0xffffffff


	//   ....[1]....
        /*01f4*/ 	.word	0xffffffff


	//   ....[2]....
        /*01f8*/ 	.word	0xffffffff


	//   ....[3]....
        /*01fc*/ 	.word	0xffffffff


	//   ....[4]....
        /*0200*/ 	.word	0xffffffff


	//   ....[5]....
        /*0204*/ 	.word	0xffffffff


	//   ....[6]....
        /*0208*/ 	.word	0xffffffff


	//   ....[7]....
        /*020c*/ 	.word	0xffffffff


	//   ....[8]....
        /*0210*/ 	.word	0xffffffff


	//   ....[9]....
        /*0214*/ 	.word	0xffffffff


	//   ....[10]....
        /*0218*/ 	.word	0xffffffff


	//   ....[11]....
        /*021c*/ 	.word	0xffffffff


	//   ....[12]....
        /*0220*/ 	.word	0xffffffff


	//   ....[13]....
        /*0224*/ 	.word	0xffffffff


	//   ....[14]....
        /*0228*/ 	.word	0xffffffff


	//   ....[15]....
        /*022c*/ 	.word	0xffffffff


	//   ....[16]....
        /*0230*/ 	.word	0xffffffff


	//   ....[17]....
        /*0234*/ 	.word	0xffffffff


	//   ....[18]....
        /*0238*/ 	.word	0xffffffff


	//   ....[19]....
        /*023c*/ 	.word	0xffffffff


	//   ....[20]....
        /*0240*/ 	.word	0xffffffff


	//   ....[21]....
        /*0244*/ 	.word	0xffffffff


	//   ....[22]....
        /*0248*/ 	.word	0xffffffff


	//   ....[23]....
        /*024c*/ 	.word	0xffffffff


	//   ....[24]....
        /*0250*/ 	.word	0xffffffff


	//   ....[25]....
        /*0254*/ 	.word	0xffffffff


	//   ....[26]....
        /*0258*/ 	.word	0xffffffff


	//   ....[27]....
        /*025c*/ 	.word	0xffffffff


	//   ....[28]....
        /*0260*/ 	.word	0xffffffff


	//   ....[29]....
        /*0264*/ 	.word	0xffffffff


	//   ....[30]....
        /*0268*/ 	.word	0xffffffff


	//   ....[31]....
        /*026c*/ 	.word	0xffffffff


	//   ....[32]....
        /*0270*/ 	.word	0xffffffff


	//   ....[33]....
        /*0274*/ 	.word	0xffffffff


	//   ....[34]....
        /*0278*/ 	.word	0xffffffff


	//   ....[35]....
        /*027c*/ 	.word	0xffffffff


	//   ....[36]....
        /*0280*/ 	.word	0xffffffff


	//   ....[37]....
        /*0284*/ 	.word	0xffffffff


	//   ....[38]....
        /*0288*/ 	.word	0xffffffff


	//   ....[39]....
        /*028c*/ 	.word	0xffffffff


	//   ....[40]....
        /*0290*/ 	.word	0xffffffff


	//   ....[41]....
        /*0294*/ 	.word	0xffffffff


	//   ....[42]....
        /*0298*/ 	.word	0xffffffff


	//   ....[43]....
        /*029c*/ 	.word	0xffffffff


	//   ....[44]....
        /*02a0*/ 	.word	0xffffffff


	//   ....[45]....
        /*02a4*/ 	.word	0xffffffff


	//   ....[46]....
        /*02a8*/ 	.word	0xffffffff


	//   ....[47]....
        /*02ac*/ 	.word	0xffffffff


	//   ....[48]....
        /*02b0*/ 	.word	0xffffffff


	//   ....[49]....
        /*02b4*/ 	.word	0xffffffff


	//   ....[50]....
        /*02b8*/ 	.word	0xffffffff


	//   ....[51]....
        /*02bc*/ 	.word	0xffffffff


	//   ....[52]....
        /*02c0*/ 	.word	0xffffffff


	//   ....[53]....
        /*02c4*/ 	.word	0xffffffff


	//   ....[54]....
        /*02c8*/ 	.word	0xffffffff


	//   ....[55]....
        /*02cc*/ 	.word	0xffffffff


	//   ....[56]....
        /*02d0*/ 	.word	0xffffffff


	//   ....[57]....
        /*02d4*/ 	.word	0xffffffff


	//   ....[58]....
        /*02d8*/ 	.word	0xffffffff


	//   ....[59]....
        /*02dc*/ 	.word	0xffffffff


	//   ....[60]....
        /*02e0*/ 	.word	0xffffffff


	//   ....[61]....
        /*02e4*/ 	.word	0xffffffff


	//   ....[62]....
        /*02e8*/ 	.word	0xffffffff


	//   ....[63]....
        /*02ec*/ 	.word	0xffffffff


	//   ....[64]....
        /*02f0*/ 	.word	0xffffffff


	//   ....[65]....
        /*02f4*/ 	.word	0xffffffff


	//   ....[66]....
        /*02f8*/ 	.word	0xffffffff


	//   ....[67]....
        /*02fc*/ 	.word	0xffffffff


	//   ....[68]....
        /*0300*/ 	.word	0x0500000f


	//   ....[69]....
        /*0304*/ 	.word	0x0500000f


	//   ....[70]....
        /*0308*/ 	.word	0x0500000f


	//   ....[71]....
        /*030c*/ 	.word	0x0500000f


	//   ....[72]....
        /*0310*/ 	.word	0x0500000f


	//   ....[73]....
        /*0314*/ 	.word	0x0500000f


	//   ....[74]....
        /*0318*/ 	.word	0x0500000f


	//   ....[75]....
        /*031c*/ 	.word	0x0500000f


	//   ....[76]....
        /*0320*/ 	.word	0x0500000f


	//   ....[77]....
        /*0324*/ 	.word	0x0500000f


	//   ....[78]....
        /*0328*/ 	.word	0x0500000f


	//   ....[79]....
        /*032c*/ 	.word	0x0500000f


	//   ....[80]....
        /*0330*/ 	.word	0x0500000f


	//   ....[81]....
        /*0334*/ 	.word	0x0500000f


	//   ....[82]....
        /*0338*/ 	.word	0x0500000f


	//   ....[83]....
        /*033c*/ 	.word	0x0500000f


	//   ....[84]....
        /*0340*/ 	.word	0x0500000f


	//   ....[85]....
        /*0344*/ 	.word	0x0500000f


	//   ....[86]....
        /*0348*/ 	.word	0x0500000f


	//----- nvinfo : EIATTR_COOP_GROUP_INSTR_OFFSETS
	.align		4
.L_539:
        /*034c*/ 	.byte	0x04, 0x28
        /*034e*/ 	.short	(.L_541 - .L_540)


	//   ....[0]....
.L_540:
        /*0350*/ 	.word	0x00000060


	//   ....[1]....
        /*0354*/ 	.word	0x00000140


	//   ....[2]....
        /*0358*/ 	.word	0x00000190


	//   ....[3]....
        /*035c*/ 	.word	0x000003c0


	//   ....[4]....
        /*0360*/ 	.word	0x00000520


	//   ....[5]....
        /*0364*/ 	.word	0x00000640


	//   ....[6]....
        /*0368*/ 	.word	0x000007a0


	//   ....[7]....
        /*036c*/ 	.word	0x000014b0


	//   ....[8]....
        /*0370*/ 	.word	0x00002120


	//   ....[9]....
        /*0374*/ 	.word	0x00002550


	//   ....[10]....
        /*0378*/ 	.word	0x00002d60


	//   ....[11]....
        /*037c*/ 	.word	0x00002db0


	//   ....[12]....
        /*0380*/ 	.word	0x00003900


	//   ....[13]....
        /*0384*/ 	.word	0x00003980


	//   ....[14]....
        /*0388*/ 	.word	0x000056a0


	//   ....[15]....
        /*038c*/ 	.word	0x000060d0


	//   ....[16]....
        /*0390*/ 	.word	0x00006210


	//   ....[17]....
        /*0394*/ 	.word	0x00006370


	//   ....[18]....
        /*0398*/ 	.word	0x00006c70


	//   ....[19]....
        /*039c*/ 	.word	0x00006cc0


	//   ....[20]....
        /*03a0*/ 	.word	0x00009180


	//   ....[21]....
        /*03a4*/ 	.word	0x000091d0


	//   ....[22]....
        /*03a8*/ 	.word	0x00009460


	//   ....[23]....
        /*03ac*/ 	.word	0x000094e0


	//   ....[24]....
        /*03b0*/ 	.word	0x0000a800


	//   ....[25]....
        /*03b4*/ 	.word	0x0000a840


	//   ....[26]....
        /*03b8*/ 	.word	0x0000a930


	//   ....[27]....
        /*03bc*/ 	.word	0x0000a960


	//   ....[28]....
        /*03c0*/ 	.word	0x0000bae0


	//   ....[29]....
        /*03c4*/ 	.word	0x0000bb10


	//   ....[30]....
        /*03c8*/ 	.word	0x0000bb40


	//   ....[31]....
        /*03cc*/ 	.word	0x0000bba0


	//   ....[32]....
        /*03d0*/ 	.word	0x0000c080


	//   ....[33]....
        /*03d4*/ 	.word	0x0000c0c0


	//   ....[34]....
        /*03d8*/ 	.word	0x0000c190


	//   ....[35]....
        /*03dc*/ 	.word	0x0000c1b0


	//   ....[36]....
        /*03e0*/ 	.word	0x0000c280


	//   ....[37]....
        /*03e4*/ 	.word	0x0000c2a0


	//   ....[38]....
        /*03e8*/ 	.word	0x0000c380


	//   ....[39]....
        /*03ec*/ 	.word	0x0000c3a0


	//   ....[40]....
        /*03f0*/ 	.word	0x0000caa0


	//   ....[41]....
        /*03f4*/ 	.word	0x0000cac0


	//   ....[42]....
        /*03f8*/ 	.word	0x0000cb90


	//   ....[43]....
        /*03fc*/ 	.word	0x0000cbb0


	//   ....[44]....
        /*0400*/ 	.word	0x0000cc80


	//   ....[45]....
        /*0404*/ 	.word	0x0000cca0


	//   ....[46]....
        /*0408*/ 	.word	0x0000cd80


	//   ....[47]....
        /*040c*/ 	.word	0x0000cda0


	//   ....[48]....
        /*0410*/ 	.word	0x0000cf10


	//   ....[49]....
        /*0414*/ 	.word	0x0000dc90


	//   ....[50]....
        /*0418*/ 	.word	0x0000e6f0


	//   ....[51]....
        /*041c*/ 	.word	0x0000e730


	//   ....[52]....
        /*0420*/ 	.word	0x0000e800


	//   ....[53]....
        /*0424*/ 	.word	0x0000e810


	//   ....[54]....
        /*0428*/ 	.word	0x0000e8a0


	//   ....[55]....
        /*042c*/ 	.word	0x0000e8b0


	//   ....[56]....
        /*0430*/ 	.word	0x0000e940


	//   ....[57]....
        /*0434*/ 	.word	0x0000e950


	//   ....[58]....
        /*0438*/ 	.word	0x0000e9e0


	//   ....[59]....
        /*043c*/ 	.word	0x0000e9f0


	//   ....[60]....
        /*0440*/ 	.word	0x0000ea80


	//   ....[61]....
        /*0444*/ 	.word	0x0000ea90


	//   ....[62]....
        /*0448*/ 	.word	0x0000eb20


	//   ....[63]....
        /*044c*/ 	.word	0x0000eb30


	//   ....[64]....
        /*0450*/ 	.word	0x0000eb40


	//   ....[65]....
        /*0454*/ 	.word	0x0000eb50


	//   ....[66]....
        /*0458*/ 	.word	0x00011470


	//   ....[67]....
        /*045c*/ 	.word	0x00011660


	//   ....[68]....
        /*0460*/ 	.word	0x00011bf0


	//   ....[69]....
        /*0464*/ 	.word	0x00011d50


	//   ....[70]....
        /*0468*/ 	.word	0x00011db0


	//   ....[71]....
        /*046c*/ 	.word	0x00011f00


	//   ....[72]....
        /*0470*/ 	.word	0x00011f50


	//   ....[73]....
        /*0474*/ 	.word	0x00012070


	//   ....[74]....
        /*0478*/ 	.word	0x000120c0


	//   ....[75]....
        /*047c*/ 	.word	0x000121e0


	//   ....[76]....
        /*0480*/ 	.word	0x00012230


	//   ....[77]....
        /*0484*/ 	.word	0x00012350


	//   ....[78]....
        /*0488*/ 	.word	0x000123a0


	//   ....[79]....
        /*048c*/ 	.word	0x000124c0


	//   ....[80]....
        /*0490*/ 	.word	0x00012510


	//   ....[81]....
        /*0494*/ 	.word	0x00012630


	//   ....[82]....
        /*0498*/ 	.word	0x00012680


	//   ....[83]....
        /*049c*/ 	.word	0x00012780


	//   ....[84]....
        /*04a0*/ 	.word	0x000127d0


	//   ....[85]....
        /*04a4*/ 	.word	0x00012af0


	//   ....[86]....
        /*04a8*/ 	.word	0x00012c10


	//----- nvinfo : EIATTR_REG_RECONFIG
	.align		4
.L_541:
        /*04ac*/ 	.byte	0x01, 0x54
	.zero		2


	//----- nvinfo : EIATTR_SYSCALL_OFFSETS
	.align		4
        /*04b0*/ 	.byte	0x04, 0x46
        /*04b2*/ 	.short	(.L_543 - .L_542)


	//   ....[0]....
.L_542:
        /*04b4*/ 	.word	0x00001690


	//   ....[1]....
        /*04b8*/ 	.word	0x0000d880


	//   ....[2]....
        /*04bc*/ 	.word	0x0000d9d0


	//   ....[3]....
        /*04c0*/ 	.word	0x0000dac0


	//   ....[4]....
        /*04c4*/ 	.word	0x0000e2c0


	//----- nvinfo : EIATTR_MBARRIER_INSTR_OFFSETS
	.align		4
.L_543:
        /*04c8*/ 	.byte	0x04, 0x39
        /*04ca*/ 	.short	(.L_545 - .L_544)


	//   ....[0]....
.L_544:
        /*04cc*/ 	.word	0x00000270
        /*04d0*/ 	.word	0x000000ff
        /*04d4*/ 	.word	0x00034800
        /*04d8*/ 	.short	0x0100
        /*04da*/ 	.byte	0x08
	.zero		1


	//   ....[1]....
        /*04dc*/ 	.word	0x00000280
        /*04e0*/ 	.word	0x000000ff
        /*04e4*/ 	.word	0x00034820
        /*04e8*/ 	.short	0x0100
        /*04ea*/ 	.byte	0x08
	.zero		1


	//   ....[2]....
        /*04ec*/ 	.word	0x00000370
        /*04f0*/ 	.word	0x000000ff
        /*04f4*/ 	.word	0x00034830
        /*04f8*/ 	.short	0x0100
        /*04fa*/ 	.byte	0x08
	.zero		1


	//   ....[3]....
        /*04fc*/ 	.word	0x00000380
        /*0500*/ 	.word	0x000000ff
        /*0504*/ 	.word	0x00034840
        /*0508*/ 	.short	0x0100
        /*050a*/ 	.byte	0x08
	.zero		1


	//   ....[4]....
        /*050c*/ 	.word	0x00000390
        /*0510*/ 	.word	0x000000ff
        /*0514*/ 	.word	0x00034838
        /*0518*/ 	.short	0x0100
        /*051a*/ 	.byte	0x08
	.zero		1


	//   ....[5]....
        /*051c*/ 	.word	0x000003a0
        /*0520*/ 	.word	0x000000ff
        /*0524*/ 	.word	0x00034848
        /*0528*/ 	.short	0x0100
        /*052a*/ 	.byte	0x08
	.zero		1


	//   ....[6]....
        /*052c*/ 	.word	0x000004d0
        /*0530*/ 	.word	0x000000ff
        /*0534*/ 	.word	0x00034850
        /*0538*/ 	.short	0x0100
        /*053a*/ 	.byte	0x08
	.zero		1


	//   ....[7]....
        /*053c*/ 	.word	0x000004e0
        /*0540*/ 	.word	0x000000ff
        /*0544*/ 	.word	0x00034860
        /*0548*/ 	.short	0x0100
        /*054a*/ 	.byte	0x08
	.zero		1


	//   ....[8]....
        /*054c*/ 	.word	0x000004f0
        /*0550*/ 	.word	0x000000ff
        /*0554*/ 	.word	0x00034858
        /*0558*/ 	.short	0x0100
        /*055a*/ 	.byte	0x08
	.zero		1


	//   ....[9]....
        /*055c*/ 	.word	0x00000500
        /*0560*/ 	.word	0x000000ff
        /*0564*/ 	.word	0x00034868
        /*0568*/ 	.short	0x0100
        /*056a*/ 	.byte	0x08
	.zero		1


	//   ....[10]....
        /*056c*/ 	.word	0x000005f0
        /*0570*/ 	.word	0x000000ff
        /*0574*/ 	.word	0x00034870
        /*0578*/ 	.short	0x0100
        /*057a*/ 	.byte	0x06
	.zero		1


	//   ....[11]....
        /*057c*/ 	.word	0x00000600
        /*0580*/ 	.word	0x000000ff
        /*0584*/ 	.word	0x00034880
        /*0588*/ 	.short	0x0100
        /*058a*/ 	.byte	0x06
	.zero		1


	//   ....[12]....
        /*058c*/ 	.word	0x00000610
        /*0590*/ 	.word	0x000000ff
        /*0594*/ 	.word	0x00034878
        /*0598*/ 	.short	0x0100
        /*059a*/ 	.byte	0x06
	.zero		1


	//   ....[13]....
        /*059c*/ 	.word	0x00000620
        /*05a0*/ 	.word	0x000000ff
        /*05a4*/ 	.word	0x00034888
        /*05a8*/ 	.short	0x0100
        /*05aa*/ 	.byte	0x06
	.zero		1


	//   ....[14]....
        /*05ac*/ 	.word	0x00000750
        /*05b0*/ 	.word	0x000000ff
        /*05b4*/ 	.word	0x00034890
        /*05b8*/ 	.short	0x0100
        /*05ba*/ 	.byte	0x08
	.zero		1


	//   ....[15]....
        /*05bc*/ 	.word	0x00000760
        /*05c0*/ 	.word	0x000000ff
        /*05c4*/ 	.word	0x000348a0
        /*05c8*/ 	.short	0x0100
        /*05ca*/ 	.byte	0x08
	.zero		1


	//   ....[16]....
        /*05cc*/ 	.word	0x00000770
        /*05d0*/ 	.word	0x000000ff
        /*05d4*/ 	.word	0x00034898
        /*05d8*/ 	.short	0x0100
        /*05da*/ 	.byte	0x08
	.zero		1


	//   ....[17]....
        /*05dc*/ 	.word	0x00000780
        /*05e0*/ 	.word	0x000000ff
        /*05e4*/ 	.word	0x000348a8
        /*05e8*/ 	.short	0x0100
        /*05ea*/ 	.byte	0x08
	.zero		1


	//   ....[18]....
        /*05ec*/ 	.word	0x000008b0
        /*05f0*/ 	.word	0x000000ff
        /*05f4*/ 	.word	0x000348b0
        /*05f8*/ 	.short	0x0100
        /*05fa*/ 	.byte	0x08
	.zero		1


	//   ....[19]....
        /*05fc*/ 	.word	0x000008c0
        /*0600*/ 	.word	0x000000ff
        /*0604*/ 	.word	0x000348c0
        /*0608*/ 	.short	0x0100
        /*060a*/ 	.byte	0x08
	.zero		1


	//   ....[20]....
        /*060c*/ 	.word	0x000008d0
        /*0610*/ 	.word	0x000000ff
        /*0614*/ 	.word	0x000348b8
        /*0618*/ 	.short	0x0100
        /*061a*/ 	.byte	0x08
	.zero		1


	//   ....[21]....
        /*061c*/ 	.word	0x000008e0
        /*0620*/ 	.word	0x000000ff
        /*0624*/ 	.word	0x000348c8
        /*0628*/ 	.short	0x0100
        /*062a*/ 	.byte	0x08
	.zero		1


	//   ....[22]....
        /*062c*/ 	.word	0x00001730
        /*0630*/ 	.word	0x000000ff
        /*0634*/ 	.word	0x00034800
        /*0638*/ 	.short	0x010a
        /*063a*/ 	.byte	0x26
	.zero		1


	//   ....[23]....
        /*063c*/ 	.word	0x000017b0
        /*0640*/ 	.word	0x00000000
        /*0644*/ 	.word	0x00034830
        /*0648*/ 	.short	0x010a
        /*064a*/ 	.byte	0x3f
	.zero		1


	//   ....[24]....
        /*064c*/ 	.word	0x00001810
        /*0650*/ 	.word	0x00000000
        /*0654*/ 	.word	0x00034830
        /*0658*/ 	.short	0x010a
        /*065a*/ 	.byte	0x3f
	.zero		1


	//   ....[25]....
        /*065c*/ 	.word	0x00002900
        /*0660*/ 	.word	0x00000000
        /*0664*/ 	.word	0x00000000
        /*0668*/ 	.short	0x0101
        /*066a*/ 	.byte	0x3f
	.zero		1


	//   ....[26]....
        /*066c*/ 	.word	0x00004740
        /*0670*/ 	.word	0x000000ff
        /*0674*/ 	.word	0x00034830
        /*0678*/ 	.short	0x010a
        /*067a*/ 	.byte	0x08
	.zero		1


	//   ....[27]....
        /*067c*/ 	.word	0x00004780
        /*0680*/ 	.word	0x000000ff
        /*0684*/ 	.word	0x00034830
        /*0688*/ 	.short	0x010a
        /*068a*/ 	.byte	0x08
	.zero		1


	//   ....[28]....
        /*068c*/ 	.word	0x000050a0
        /*0690*/ 	.word	0x000000ff
        /*0694*/ 	.word	0x00034850
        /*0698*/ 	.short	0x010a
        /*069a*/ 	.byte	0x09
	.zero		1


	//   ....[29]....
        /*069c*/ 	.word	0x000050e0
        /*06a0*/ 	.word	0x000000ff
        /*06a4*/ 	.word	0x00034850
        /*06a8*/ 	.short	0x010a
        /*06aa*/ 	.byte	0x09
	.zero		1


	//   ....[30]....
        /*06ac*/ 	.word	0x00006f50
        /*06b0*/ 	.word	0x00000031
        /*06b4*/ 	.word	0x00000000
        /*06b8*/ 	.short	0x0101
        /*06ba*/ 	.byte	0x3f
	.zero		1


	//   ....[31]....
        /*06bc*/ 	.word	0x00007070
        /*06c0*/ 	.word	0x00000033
        /*06c4*/ 	.word	0x00000000
        /*06c8*/ 	.short	0x0101
        /*06ca*/ 	.byte	0x3f
	.zero		1


	//   ....[32]....
        /*06cc*/ 	.word	0x00007a50
        /*06d0*/ 	.word	0x000000ff
        /*06d4*/ 	.word	0x00034830
        /*06d8*/ 	.short	0x010a
        /*06da*/ 	.byte	0x08
	.zero		1


	//   ....[33]....
        /*06dc*/ 	.word	0x00007a90
        /*06e0*/ 	.word	0x000000ff
        /*06e4*/ 	.word	0x00034830
        /*06e8*/ 	.short	0x010a
        /*06ea*/ 	.byte	0x08
	.zero		1


	//   ....[34]....
        /*06ec*/ 	.word	0x000083b0
        /*06f0*/ 	.word	0x000000ff
        /*06f4*/ 	.word	0x00034850
        /*06f8*/ 	.short	0x010a
        /*06fa*/ 	.byte	0x08
	.zero		1


	//   ....[35]....
        /*06fc*/ 	.word	0x000083f0
        /*0700*/ 	.word	0x000000ff
        /*0704*/ 	.word	0x00034850
        /*0708*/ 	.short	0x010a
        /*070a*/ 	.byte	0x08
	.zero		1


	//   ....[36]....
        /*070c*/ 	.word	0x00009d70
        /*0710*/ 	.word	0x00000023
        /*0714*/ 	.word	0x00000000
        /*0718*/ 	.short	0x0101
        /*071a*/ 	.byte	0x3f
	.zero		1


	//   ....[37]....
        /*071c*/ 	.word	0x00009dc0
        /*0720*/ 	.word	0x0000002e
        /*0724*/ 	.word	0x00000000
        /*0728*/ 	.short	0x0101
        /*072a*/ 	.byte	0x3f
	.zero		1


	//   ....[38]....
        /*072c*/ 	.word	0x0000a770
        /*0730*/ 	.word	0x000000ff
        /*0734*/ 	.word	0x00034850
        /*0738*/ 	.short	0x010a
        /*073a*/ 	.byte	0x05
	.zero		1


	//   ....[39]....
        /*073c*/ 	.word	0x0000a7b0
        /*0740*/ 	.word	0x000000ff
        /*0744*/ 	.word	0x00034850
        /*0748*/ 	.short	0x010a
        /*074a*/ 	.byte	0x05
	.zero		1


	//   ....[40]....
        /*074c*/ 	.word	0x0000acf0
        /*0750*/ 	.word	0x00000002
        /*0754*/ 	.word	0x00000000
        /*0758*/ 	.short	0x0101
        /*075a*/ 	.byte	0x3f
	.zero		1


	//   ....[41]....
        /*075c*/ 	.word	0x0000c0b0
        /*0760*/ 	.word	0x00000024
        /*0764*/ 	.word	0x00000000
        /*0768*/ 	.short	0x0101
        /*076a*/ 	.byte	0x3f
	.zero		1


	//   ....[42]....
        /*076c*/ 	.word	0x0000dea0
        /*0770*/ 	.word	0x00000000
        /*0774*/ 	.word	0x00034840
        /*0778*/ 	.short	0x010a
        /*077a*/ 	.byte	0x3f
	.zero		1


	//   ....[43]....
        /*077c*/ 	.word	0x0000eca0
        /*0780*/ 	.word	0x00000011
        /*0784*/ 	.word	0x00034800
        /*0788*/ 	.short	0x0107
        /*078a*/ 	.byte	0x3f
	.zero		1


	//   ....[44]....
        /*078c*/ 	.word	0x0000edb0
        /*0790*/ 	.word	0x00000011
        /*0794*/ 	.word	0x00034800
        /*0798*/ 	.short	0x0101
        /*079a*/ 	.byte	0x3f
	.zero		1


	//   ....[45]....
        /*079c*/ 	.word	0x0000edd0
        /*07a0*/ 	.word	0x00000011
        /*07a4*/ 	.word	0x00034820
        /*07a8*/ 	.short	0x010a
        /*07aa*/ 	.byte	0x3f
	.zero		1


	//   ....[46]....
        /*07ac*/ 	.word	0x0000f110
        /*07b0*/ 	.word	0x00000002
        /*07b4*/ 	.word	0x00034840
        /*07b8*/ 	.short	0x010a
        /*07ba*/ 	.byte	0x3f
	.zero		1


	//   ....[47]....
        /*07bc*/ 	.word	0x0000f570
        /*07c0*/ 	.word	0x00000003
        /*07c4*/ 	.word	0x00000060
        /*07c8*/ 	.short	0x010a
        /*07ca*/ 	.byte	0x3f
	.zero		1


	//   ....[48]....
        /*07cc*/ 	.word	0x0000fbd0
        /*07d0*/ 	.word	0x00000003
        /*07d4*/ 	.word	0x00034840
        /*07d8*/ 	.short	0x010a
        /*07da*/ 	.byte	0x3f
	.zero		1


	//   ....[49]....
        /*07dc*/ 	.word	0x00010050
        /*07e0*/ 	.word	0x00000002
        /*07e4*/ 	.word	0x00000060
        /*07e8*/ 	.short	0x010a
        /*07ea*/ 	.byte	0x3f
	.zero		1


	//   ....[50]....
        /*07ec*/ 	.word	0x00010600
        /*07f0*/ 	.word	0x00000002
        /*07f4*/ 	.word	0x00034840
        /*07f8*/ 	.short	0x010a
        /*07fa*/ 	.byte	0x3f
	.zero		1


	//   ....[51]....
        /*07fc*/ 	.word	0x00010a80
        /*0800*/ 	.word	0x00000002
        /*0804*/ 	.word	0x00000060
        /*0808*/ 	.short	0x010a
        /*080a*/ 	.byte	0x3f
	.zero		1


	//   ....[52]....
        /*080c*/ 	.word	0x00010fe0
        /*0810*/ 	.word	0x00000000
        /*0814*/ 	.word	0x00034860
        /*0818*/ 	.short	0x010a
        /*081a*/ 	.byte	0x3f
	.zero		1


	//   ....[53]....
        /*081c*/ 	.word	0x000115e0
        /*0820*/ 	.word	0x00000000
        /*0824*/ 	.word	0x00034820
        /*0828*/ 	.short	0x010a
        /*082a*/ 	.byte	0x3f
	.zero		1


	//   ....[54]....
        /*082c*/ 	.word	0x000117d0
        /*0830*/ 	.word	0x00000006
        /*0834*/ 	.word	0x00000000
        /*0838*/ 	.short	0x010a
        /*083a*/ 	.byte	0x3f
	.zero		1


	//   ....[55]....
        /*083c*/ 	.word	0x00011820
        /*0840*/ 	.word	0x00000003
        /*0844*/ 	.word	0x00000000
        /*0848*/ 	.short	0x010a
        /*084a*/ 	.byte	0x3f
	.zero		1


	//   ....[56]....
        /*084c*/ 	.word	0x00011880
        /*0850*/ 	.word	0x00000012
        /*0854*/ 	.word	0x00000000
        /*0858*/ 	.short	0x010a
        /*085a*/ 	.byte	0x3f
	.zero		1


	//   ....[57]....
        /*085c*/ 	.word	0x000118b0
        /*0860*/ 	.word	0x00000003
        /*0864*/ 	.word	0x00000000
        /*0868*/ 	.short	0x010a
        /*086a*/ 	.byte	0x3f
	.zero		1


	//   ....[58]....
        /*086c*/ 	.word	0x00011920
        /*0870*/ 	.word	0x00000003
        /*0874*/ 	.word	0x00034800
        /*0878*/ 	.short	0x010a
        /*087a*/ 	.byte	0x3f
	.zero		1


	//   ....[59]....
        /*087c*/ 	.word	0x00011970
        /*0880*/ 	.word	0x00000000
        /*0884*/ 	.word	0x00034830
        /*0888*/ 	.short	0x010a
        /*088a*/ 	.byte	0x3f
	.zero		1


	//   ....[60]....
        /*088c*/ 	.word	0x000119d0
        /*0890*/ 	.word	0x0000000a
        /*0894*/ 	.word	0x00034830
        /*0898*/ 	.short	0x010a
        /*089a*/ 	.byte	0x3f
	.zero		1


	//   ....[61]....
        /*089c*/ 	.word	0x00011a30
        /*08a0*/ 	.word	0x00000005
        /*08a4*/ 	.word	0x00034850
        /*08a8*/ 	.short	0x010a
        /*08aa*/ 	.byte	0x3f
	.zero		1


	//   ....[62]....
        /*08ac*/ 	.word	0x00011a90
        /*08b0*/ 	.word	0x0000000a
        /*08b4*/ 	.word	0x00034830
        /*08b8*/ 	.short	0x010a
        /*08ba*/ 	.byte	0x3f
	.zero		1


	//   ....[63]....
        /*08bc*/ 	.word	0x00011af0
        /*08c0*/ 	.word	0x00000005
        /*08c4*/ 	.word	0x00034850
        /*08c8*/ 	.short	0x010a
        /*08ca*/ 	.byte	0x3f
	.zero		1


	//   ....[64]....
        /*08cc*/ 	.word	0x00011b50
        /*08d0*/ 	.word	0x00000007
        /*08d4*/ 	.word	0x00034850
        /*08d8*/ 	.short	0x010a
        /*08da*/ 	.byte	0x3f
	.zero		1


	//   ....[65]....
        /*08dc*/ 	.word	0x00011ca0
        /*08e0*/ 	.word	0x00000000
        /*08e4*/ 	.word	0x00034840
        /*08e8*/ 	.short	0x010a
        /*08ea*/ 	.byte	0x3f
	.zero		1


	//   ....[66]....
        /*08ec*/ 	.word	0x00012810
        /*08f0*/ 	.word	0x00000011
        /*08f4*/ 	.word	0x00034820
        /*08f8*/ 	.short	0x010a
        /*08fa*/ 	.byte	0x3f
	.zero		1


	//   ....[67]....
        /*08fc*/ 	.word	0x00012860
        /*0900*/ 	.word	0x00000002
        /*0904*/ 	.word	0x00034840
        /*0908*/ 	.short	0x010a
        /*090a*/ 	.byte	0x3f
	.zero		1


	//   ....[68]....
        /*090c*/ 	.word	0x000128b0
        /*0910*/ 	.word	0x00000003
        /*0914*/ 	.word	0x00000060
        /*0918*/ 	.short	0x010a
        /*091a*/ 	.byte	0x3f
	.zero		1


	//   ....[69]....
        /*091c*/ 	.word	0x00012900
        /*0920*/ 	.word	0x00000003
        /*0924*/ 	.word	0x00034840
        /*0928*/ 	.short	0x010a
        /*092a*/ 	.byte	0x3f
	.zero		1


	//   ....[70]....
        /*092c*/ 	.word	0x00012950
        /*0930*/ 	.word	0x00000002
        /*0934*/ 	.word	0x00000060
        /*0938*/ 	.short	0x010a
        /*093a*/ 	.byte	0x3f
	.zero		1


	//   ....[71]....
        /*093c*/ 	.word	0x000129a0
        /*0940*/ 	.word	0x00000002
        /*0944*/ 	.word	0x00034840
        /*0948*/ 	.short	0x010a
        /*094a*/ 	.byte	0x3f
	.zero		1


	//   ....[72]....
        /*094c*/ 	.word	0x000129f0
        /*0950*/ 	.word	0x00000002
        /*0954*/ 	.word	0x00000060
        /*0958*/ 	.short	0x010a
        /*095a*/ 	.byte	0x3f
	.zero		1


	//   ....[73]....
        /*095c*/ 	.word	0x00012a40
        /*0960*/ 	.word	0x00000000
        /*0964*/ 	.word	0x00034860
        /*0968*/ 	.short	0x010a
        /*096a*/ 	.byte	0x3f
	.zero		1


	//   ....[74]....
        /*096c*/ 	.word	0x00012b30
        /*0970*/ 	.word	0x00000000
        /*0974*/ 	.word	0x00034820
        /*0978*/ 	.short	0x010a
        /*097a*/ 	.byte	0x3f
	.zero		1


	//   ....[75]....
        /*097c*/ 	.word	0x00012cd0
        /*0980*/ 	.word	0x00000006
        /*0984*/ 	.word	0x00000000
        /*0988*/ 	.short	0x010a
        /*098a*/ 	.byte	0x3f
	.zero		1


	//   ....[76]....
        /*098c*/ 	.word	0x00012d20
        /*0990*/ 	.word	0x00000003
        /*0994*/ 	.word	0x00000000
        /*0998*/ 	.short	0x010a
        /*099a*/ 	.byte	0x3f
	.zero		1


	//   ....[77]....
        /*099c*/ 	.word	0x00012d70
        /*09a0*/ 	.word	0x00000012
        /*09a4*/ 	.word	0x00000000
        /*09a8*/ 	.short	0x010a
        /*09aa*/ 	.byte	0x3f
	.zero		1


	//----- nvinfo : EIATTR_NUM_MBARRIERS
	.align		4
.L_545:
        /*09ac*/ 	.byte	0x03, 0x38
        /*09ae*/ 	.short	0x0016


	//----- nvinfo : EIATTR_EXIT_INSTR_OFFSETS
	.align		4
        /*09b0*/ 	.byte	0x04, 0x1c
        /*09b2*/ 	.short	(.L_547 - .L_546)


	//   ....[0]....
.L_546:
        /*09b4*/ 	.word	0x00000a10


	//   ....[1]....
        /*09b8*/ 	.word	0x0000ceb0


	//   ....[2]....
        /*09bc*/ 	.word	0x00011900


	//----- nvinfo : EIATTR_MAX_THREADS
	.align		4
.L_547:
        /*09c0*/ 	.byte	0x04, 0x05
        /*09c2*/ 	.short	(.L_549 - .L_548)
.L_548:
        /*09c4*/ 	.word	0x00000180
        /*09c8*/ 	.word	0x00000001
        /*09cc*/ 	.word	0x00000001


	//----- nvinfo : EIATTR_CRS_STACK_SIZE
	.align		4
.L_549:
        /*09d0*/ 	.byte	0x04, 0x1e
        /*09d2*/ 	.short	(.L_551 - .L_550)
.L_550:
        /*09d4*/ 	.word	0x00000000


	//----- nvinfo : EIATTR_CBANK_PARAM_SIZE
	.align		4
.L_551:
        /*09d8*/ 	.byte	0x03, 0x19
        /*09da*/ 	.short	0x0af0


	//----- nvinfo : EIATTR_PARAM_CBANK
	.align		4
        /*09dc*/ 	.byte	0x04, 0x0a
        /*09de*/ 	.short	(.L_553 - .L_552)
	.align		4
.L_552:
        /*09e0*/ 	.word	index@(.nv.constant0._ZN7cutlass13device_kernelIN5flash11enable_sm90INS1_16FlashAttnFwdSm90INS1_25CollectiveMainloopFwdSm90ILi2EN4cute5tupleIJNS5_1CILi1EEES8_S8_EEENS6_IJNS7_ILi128EEESA_NS7_ILi192EEEEEELi128ENS_6half_tEfNS_4arch4Sm90ELb1ELb0ELb1ELb0ELb0ELb0ELb0ELb1ELb1ELb1ELb0ELb0EEENS1_21CollectiveEpilogueFwdINS6_IJSA_SA_SA_EEES9_SD_SF_Li256ELb0ELb1ELb0ELb0EEENS1_30DynamicPersistentTileSchedulerILi256ELi128ELb0ELb1ELb1EEEEEEEEEvNT_6ParamsE)
        /*09e4*/ 	.short	0x0210
        /*09e6*/ 	.short	0x0af0


	//----- nvinfo : EIATTR_SW_WAR
	.align		4
.L_553:
        /*09e8*/ 	.byte	0x04, 0x36
        /*09ea*/ 	.short	(.L_555 - .L_554)
.L_554:
        /*09ec*/ 	.word	0x00000008
.L_555:


//--------------------- .nv.info._ZN7cutlass13device_kernelIN5flash11enable_sm90INS1_16FlashAttnFwdSm90INS1_25CollectiveMainloopFwdSm90ILi2EN4cute5tupleIJNS5_1CILi1EEES8_S8_EEENS6_IJNS7_ILi128EEESA_NS7_ILi192EEEEEELi128ENS_6half_tEfNS_4arch4Sm90ELb1ELb0ELb1ELb1ELb0ELb0ELb0ELb1ELb1ELb1ELb0ELb0EEENS1_21CollectiveEpilogueFwdINS6_IJSA_SA_SA_EEES9_SD_SF_Li256ELb1ELb1ELb0ELb0EEENS1_36VarlenDynamicPersistentTileSchedulerILi128ELi128ELi256ELi128ELb0ELb1ELb1ELb1ELb1ELb1EEEEEEEEEvNT_6ParamsE --------------------------
	.section	.nv.info._ZN7cutlass13device_kernelIN5flash11enable_sm90INS1_16FlashAttnFwdSm90INS1_25CollectiveMainloopFwdSm90ILi2EN4cute5tupleIJNS5_1CILi1EEES8_S8_EEENS6_IJNS7_ILi128EEESA_NS7_ILi192EEEEEELi128ENS_6half_tEfNS_4arch4Sm90ELb1ELb0ELb1ELb1ELb0ELb0ELb0ELb1ELb1ELb1ELb0ELb0EEENS1_21CollectiveEpilogueFwdINS6_IJSA_SA_SA_EEES9_SD_SF_Li256ELb1ELb1ELb0ELb0EEENS1_36VarlenDynamicPersistentTileSchedulerILi128ELi128ELi256ELi128ELb0ELb1ELb1ELb1ELb1ELb1EEEEEEEEEvNT_6ParamsE,"",@"SHT_CUDA_INFO"
	.sectionflags	@""
	.align	4


	//----- nvinfo : EIATTR_CUDA_API_VERSION
	.align		4
        /*0000*/ 	.byte	0x04, 0x37
        /*0002*/ 	.short	(.L_557 - .L_556)
.L_556:
        /*0004*/ 	.word	0x00000082


	//----- nvinfo : EIATTR_KPARAM_INFO
	.align		4
.L_557:
        /*0008*/ 	.byte	0x04, 0x17
        /*000a*/ 	.short	(.L_559 - .L_558)
.L_558:
        /*000c*/ 	.word	0x00000000
        /*0010*/ 	.short	0x0000
        /*0012*/ 	.short	0x0070
        /*0014*/ 	.byte	0x00, 0xf0, 0x01, 0x2a


	//----- nvinfo : EIATTR_SPARSE_MMA_MASK
	.align		4
.L_559:
        /*0018*/ 	.byte	0x03, 0x50
        /*001a*/ 	.short	0x0000


	//----- nvinfo : EIATTR_MAXREG_COUNT
	.align		4
        /*001c*/ 	.byte	0x03, 0x1b
        /*001e*/ 	.short	0x00a8


	//----- nvinfo : EIATTR_NUM_BARRIERS
	.align		4
        /*0020*/ 	.byte	0x02, 0x4c
        /*0022*/ 	.byte	0x09
	.zero		1


	//----- nvinfo : EIATTR_EXTERNS
	.align		4
        /*0024*/ 	.byte	0x04, 0x0f
        /*0026*/ 	.short	(.L_561 - .L_560)


	//   ....[0]....
	.align		4
.L_560:
        /*0028*/ 	.word	index@(__assertfail)


	//----- nvinfo : EIATTR_ANNOTATIONS
	.align		4
.L_561:
        /*002c*/ 	.byte	0x04, 0x55
        /*002e*/ 	.short	(.L_563 - .L_562)


	//   ....[0]....
.L_562:
        /* <DEDUP_REMOVED lines=74> */


	//----- nvinfo : EIATTR_MERCURY_ISA_VERSION
	.align		4
.L_563:
        /*04c0*/ 	.byte	0x03, 0x5f
        /*04c2*/ 	.short	0x0101


	//----- nvinfo : EIATTR_UNUSED_LOAD_BYTE_OFFSET
	.align		4
        /*04c4*/ 	.byte	0x04, 0x44
        /*04c6*/ 	.short	(.L_565 - .L_564)


	//   ....[0]....
.L_564:
        /*04c8*/ 	.word	0x000009f0
        /*04cc*/ 	.word	0x0000fff0


	//   ....[1]....
        /*04d0*/ 	.word	0x0000ad80
        /*04d4*/ 	.word	0x0000fff0


	//----- nvinfo : EIATTR_INT_WARP_WIDE_INSTR_OFFSETS
	.align		4
.L_565:
        /*04d8*/ 	.byte	0x04, 0x31
        /*04da*/ 	.short	(.L_567 - .L_566)


	//   ....[0]....
.L_566:
        /*04dc*/ 	.word	0x00000120


	//   ....[1]....
        /*04e0*/ 	.word	0x00000160


	//   ....[2]....
        /*04e4*/ 	.word	0x00000220


	//   ....[3]....
        /*04e8*/ 	.word	0x0000e050


	//   ....[4]....
        /*04ec*/ 	.word	0x0000e0e0


	//   ....[5]....
        /*04f0*/ 	.word	0x00011ce0


	//   ....[6]....
        /*04f4*/ 	.word	0x00011d40


	//----- nvinfo : EIATTR_COOP_GROUP_MASK_REGIDS
	.align		4
.L_567:
        /*04f8*/ 	.byte	0x04, 0x29
        /*04fa*/ 	.short	(.L_569 - .L_568)


	//   ....[0]....
.L_568:
        /*04fc*/ 	.word	0xffffffff


	//   ....[1]....
        /*0500*/ 	.word	0xffffffff


	//   ....[2]....
        /*0504*/ 	.word	0xffffffff


	//   ....[3]....
        /*0508*/ 	.word	0xffffffff


	//   ....[4]....
        /*050c*/ 	.word	0xffffffff


	//   ....[5]....
        /*0510*/ 	.word	0xffffffff


	//   ....[6]....
        /*0514*/ 	.word	0xffffffff


	//   ....[7]....
        /*0518*/ 	.word	0xffffffff


	//   ....[8]....
        /*051c*/ 	.word	0xffffffff


	//   ....[9]....
        /*0520*/ 	.word	0xffffffff


	//   ....[10]....
        /*0524*/ 	.word	0xffffffff


	//   ....[11]....
        /*0528*/ 	.word	0xffffffff


	//   ....[12]....
        /*052c*/ 	.word	0xffffffff


	//   ....[13]....
        /*0530*/ 	.word	0xffffffff


	//   ....[14]....
        /*0534*/ 	.word	0xffffffff


	//   ....[15]....
        /*0538*/ 	.word	0xffffffff


	//   ....[16]....
        /*053c*/ 	.word	0xffffffff


	//   ....[17]....
        /*0540*/ 	.word	0xffffffff


	//   ....[18]....
        /*0544*/ 	.word	0xffffffff


	//   ....[19]....
        /*0548*/ 	.word	0xffffffff


	//   ....[20]....
        /*054c*/ 	.word	0xffffffff


	//   ....[21]....
        /*0550*/ 	.word	0xffffffff


	//   ....[22]....
        /*0554*/ 	.word	0xffffffff


	//   ....[23]....
        /*0558*/ 	.word	0xffffffff


	//   ....[24]....
        /*055c*/ 	.word	0xffffffff


	//   ....[25]....
        /*0560*/ 	.word	0xffffffff


	//   ....[26]....
        /*0564*/ 	.word	0xffffffff


	//   ....[27]....
        /*0568*/ 	.word	0xffffffff


	//   ....[28]....
        /*056c*/ 	.word	0xffffffff


	//   ....[29]....
        /*0570*/ 	.word	0xffffffff


	//   ....[30]....
        /*0574*/ 	.word	0xffffffff


	//   ....[31]....
        /*0578*/ 	.word	0xffffffff


	//   ....[32]....
        /*057c*/ 	.word	0xffffffff


	//   ....[33]....
        /*0580*/ 	.word	0xffffffff


	//   ....[34]....
        /*0584*/ 	.word	0xffffffff


	//   ....[35]....
        /*0588*/ 	.word	0xffffffff


	//   ....[36]....
        /*058c*/ 	.word	0xffffffff


	//   ....[37]....
        /*0590*/ 	.word	0xffffffff


	//   ....[38]....
        /*0594*/ 	.word	0xffffffff


	//   ....[39]....
        /*0598*/ 	.word	0xffffffff


	//   ....[40]....
        /*059c*/ 	.word	0xffffffff


	//   ....[41]....
        /*05a0*/ 	.word	0xffffffff


	//   ....[42]....
        /*05a4*/ 	.word	0xffffffff


	//   ....[43]....
        /*05a8*/ 	.word	0xffffffff


	//   ....[44]....
        /*05ac*/ 	.word	0xffffffff


	//   ....[45]....
        /*05b0*/ 	.word	0xffffffff


	//   ....[46]....
        /*05b4*/ 	.word	0xffffffff


	//   ....[47]....
        /*05b8*/ 	.word	0xffffffff


	//   ....[48]....
        /*05bc*/ 	.word	0xffffffff


	//   ....[49]....
        /*05c0*/ 	.word	0xffffffff


	//   ....[50]....
        /*05c4*/ 	.word	0xffffffff


	//   ....[51]....
        /*05c8*/ 	.word	0xffffffff


	//   ....[52]....
        /*05cc*/ 	.word	0xffffffff


	//   ....[53]....
        /*05d0*/ 	.word	0xffffffff


	//   ....[54]....
        /*05d4*/ 	.word	0xffffffff


	//   ....[55]....
        /*05d8*/ 	.word	0xffffffff


	//   ....[56]....
        /*05dc*/ 	.word	0xffffffff


	//   ....[57]....
        /*05e0*/ 	.word	0xffffffff


	//   ....[58]....
        /*05e4*/ 	.word	0xffffffff


	//   ....[59]....
        /*05e8*/ 	.word	0xffffffff


	//   ....[60]....
        /*05ec*/ 	.word	0xffffffff


	//   ....[61]....
        /*05f0*/ 	.word	0xffffffff


	//   ....[62]....
        /*05f4*/ 	.word	0xffffffff


	//   ....[63]....
        /*05f8*/ 	.word	0xffffffff


	//   ....[64]....
        /*05fc*/ 	.word	0xffffffff


	//   ....[65]....
        /*0600*/ 	.word	0xffffffff


	//   ....[66]....
        /*0604*/ 	.word	0xffffffff


	//   ....[67]....
        /*0608*/ 	.word	0xffffffff


	//   ....[68]....
        /*060c*/ 	.word	0xffffffff


	//   ....[69]....
        /*0610*/ 	.word	0xffffffff


	//   ....[70]....
        /*0614*/ 	.word	0xffffffff


	//   ....[71]....
        /*0618*/ 	.word	0xffffffff


	//   ....[72]....
        /*061c*/ 	.word	0xffffffff


	//   ....[73]....
        /*0620*/ 	.word	0xffffffff


	//   ....[74]....
        /*0624*/ 	.word	0xffffffff


	//   ....[75]....
        /*0628*/ 	.word	0xffffffff


	//   ....[76]....
        /*062c*/ 	.word	0xffffffff


	//   ....[77]....
        /*0630*/ 	.word	0xffffffff


	//   ....[78]....
        /*0634*/ 	.word	0xffffffff


	//   ....[79]....
        /*0638*/ 	.word	0xffffffff


	//   ....[80]....
        /*063c*/ 	.word	0xffffffff


	//   ....[81]....
        /*0640*/ 	.word	0xffffffff


	//   ....[82]....
        /*0644*/ 	.word	0xffffffff


	//   ....[83]....
        /*0648*/ 	.word	0xffffffff


	//   ....[84]....
        /*064c*/ 	.word	0xffffffff


	//   ....[85]....
        /*0650*/ 	.word	0xffffffff


	//   ....[86]....
        /*0654*/ 	.word	0xffffffff


	//   ....[87]....
        /*0658*/ 	.word	0xffffffff


	//   ....[88]....
        /*065c*/ 	.word	0xffffffff


	//   ....[89]....
        /*0660*/ 	.word	0xffffffff


	//   ....[90]....
        /*0664*/ 	.word	0xffffffff


	//   ....[91]....
        /*0668*/ 	.word	0xffffffff


	//   ....[92]....
        /*066c*/ 	.word	0xffffffff


	//   ....[93]....
        /*0670*/ 	.word	0xffffffff


	//   ....[94]....
        /*0674*/ 	.word	0xffffffff


	//   ....[95]....
        /*0678*/ 	.word	0xffffffff


	//   ....[96]....
        /*067c*/ 	.word	0xffffffff


	//   ....[97]....
        /*0680*/ 	.word	0xffffffff


	//   ....[98]....
        /*0684*/ 	.word	0xffffffff


	//   ....[99]....
        /*0688*/ 	.word	0x0500000f


	//   ....[100]....
        /*068c*/ 	.word	0x0500000f


	//   ....[101]....
        /*0690*/ 	.word	0x0500000f


	//   ....[102]....
        /*0694*/ 	.word	0x0500000f


	//   ....[103]....
        /*0698*/ 	.word	0x0500000f


	//   ....[104]....
        /*069c*/ 	.word	0x0500000f


	//   ....[105]....
        /*06a0*/ 	.word	0x0500000f


	//   ....[106]....
        /*06a4*/ 	.word	0x0500000f


	//   ....[107]....
        /*06a8*/ 	.word	0x0500000f


	//   ....[108]....
        /*06ac*/ 	.word	0x0500000f


	//   ....[109]....
        /*06b0*/ 	.word	0x0500000f


	//   ....[110]....
        /*06b4*/ 	.word	0x0500000f


	//   ....[111]....
        /*06b8*/ 	.word	0x0500000f


	//   ....[112]....
        /*06bc*/ 	.word	0x0500000f


	//   ....[113]....
        /*06c0*/ 	.word	0x0500000f


	//   ....[114]....
        /*06c4*/ 	.word	0x0500000f


	//   ....[115]....
        /*06c8*/ 	.word	0x0500000f


	//   ....[116]....
        /*06cc*/ 	.word	0x0500000f


	//   ....[117]....
        /*06d0*/ 	.word	0x0500000f


	//   ....[118]....
        /*06d4*/ 	.word	0x0500000f


	//   ....[119]....
        /*06d8*/ 	.word	0x0500000f


	//   ....[120]....
        /*06dc*/ 	.word	0x0500000f


	//   ....[121]....
        /*06e0*/ 	.word	0x0500000f


	//   ....[122]....
        /*06e4*/ 	.word	0x0500000f


	//   ....[123]....
        /*06e8*/ 	.word	0x0500000f


	//   ....[124]....
        /*06ec*/ 	.word	0x0500000f


	//   ....[125]....
        /*06f0*/ 	.word	0x0500000f


	//   ....[126]....
        /*06f4*/ 	.word	0x0500000f


	//   ....[127]....
        /*06f8*/ 	.word	0x0500000f


	//   ....[128]....
        /*06fc*/ 	.word	0x0500000f


	//   ....[129]....
        /*0700*/ 	.word	0x0500000f


	//   ....[130]....
        /*0704*/ 	.word	0x0500000f


	//   ....[131]....
        /*0708*/ 	.word	0x0500000f


	//   ....[132]....
        /*070c*/ 	.word	0x0500000f


	//   ....[133]....
        /*0710*/ 	.word	0x0500000f


	//----- nvinfo : EIATTR_COOP_GROUP_INSTR_OFFSETS
	.align		4
.L_569:
        /*0714*/ 	.byte	0x04, 0x28
        /*0716*/ 	.short	(.L_571 - .L_570)


	//   ....[0]....
.L_570:
        /*0718*/ 	.word	0x00000060


	//   ....[1]....
        /*071c*/ 	.word	0x00000130


	//   ....[2]....
        /*0720*/ 	.word	0x00000230


	//   ....[3]....
        /*0724*/ 	.word	0x000003a0


	//   ....[4]....
        /*0728*/ 	.word	0x00000500


	//   ....[5]....
        /*072c*/ 	.word	0x00000620


	//   ....[6]....
        /*0730*/ 	.word	0x00000780


	//   ....[7]....
        /*0734*/ 	.word	0x000014d0


	//   ....[8]....
        /*0738*/ 	.word	0x000021c0


	//   ....[9]....
        /*073c*/ 	.word	0x000022f0


	//   ....[10]....
        /*0740*/ 	.word	0x00002c50


	//   ....[11]....
        /*0744*/ 	.word	0x00002cc0


	//   ....[12]....
        /*0748*/ 	.word	0x00003760


	//   ....[13]....
        /*074c*/ 	.word	0x000037d0


	//   ....[14]....
        /*0750*/ 	.word	0x00005610


	//   ....[15]....
        /*0754*/ 	.word	0x00005920


	//   ....[16]....
        /*0758*/ 	.word	0x00005ff0


	//   ....[17]....
        /*075c*/ 	.word	0x000060f0


	//   ....[18]....
        /*0760*/ 	.word	0x000069a0


	//   ....[19]....
        /*0764*/ 	.word	0x00006a00


	//   ....[20]....
        /*0768*/ 	.word	0x00008e10


	//   ....[21]....
        /*076c*/ 	.word	0x00008e60


	//   ....[22]....
        /*0770*/ 	.word	0x000090f0


	//   ....[23]....
        /*0774*/ 	.word	0x00009170


	//   ....[24]....
        /*0778*/ 	.word	0x0000a450


	//   ....[25]....
        /*077c*/ 	.word	0x0000a480


	//   ....[26]....
        /*0780*/ 	.word	0x0000a570


	//   ....[27]....
        /*0784*/ 	.word	0x0000a590


	//   ....[28]....
        /*0788*/ 	.word	0x0000b7d0


	//   ....[29]....
        /*078c*/ 	.word	0x0000b810


	//   ....[30]....
        /*0790*/ 	.word	0x0000b840


	//   ....[31]....
        /*0794*/ 	.word	0x0000b880


	//   ....[32]....
        /*0798*/ 	.word	0x0000be00


	//   ....[33]....
        /*079c*/ 	.word	0x0000be30


	//   ....[34]....
        /*07a0*/ 	.word	0x0000bef0


	//   ....[35]....
        /*07a4*/ 	.word	0x0000bf10


	//   ....[36]....
        /*07a8*/ 	.word	0x0000bfd0


	//   ....[37]....
        /*07ac*/ 	.word	0x0000bff0


	//   ....[38]....
        /*07b0*/ 	.word	0x0000c0c0


	//   ....[39]....
        /*07b4*/ 	.word	0x0000c0e0


	//   ....[40]....
        /*07b8*/ 	.word	0x0000c8e0


	//   ....[41]....
        /*07bc*/ 	.word	0x0000c910


	//   ....[42]....
        /*07c0*/ 	.word	0x0000c9e0


	//   ....[43]....
        /*07c4*/ 	.word	0x0000ca00


	//   ....[44]....
        /*07c8*/ 	.word	0x0000cac0


	//   ....[45]....
        /*07cc*/ 	.word	0x0000cae0


	//   ....[46]....
        /*07d0*/ 	.word	0x0000cbb0


	//   ....[47]....
        /*07d4*/ 	.word	0x0000cbd0


	//   ....[48]....
        /*07d8*/ 	.word	0x0000cd10


	//   ....[49]....
        /*07dc*/ 	.word	0x0000cee0


	//   ....[50]....
        /*07e0*/ 	.word	0x0000cf10


	//   ....[51]....
        /*07e4*/ 	.word	0x0000cf40


	//   ....[52]....
        /*07e8*/ 	.word	0x0000cf70


	//   ....[53]....
        /*07ec*/ 	.word	0x0000cfa0


	//   ....[54]....
        /*07f0*/ 	.word	0x0000cfd0


	//   ....[55]....
        /*07f4*/ 	.word	0x0000d140


	//   ....[56]....
        /*07f8*/ 	.word	0x0000d170


	//   ....[57]....
        /*07fc*/ 	.word	0x0000d1a0


	//   ....[58]....
        /*0800*/ 	.word	0x0000d1d0


	//   ....[59]....
        /*0804*/ 	.word	0x0000d200


	//   ....[60]....
        /*0808*/ 	.word	0x0000d230


	//   ....[61]....
        /*080c*/ 	.word	0x0000d2d0


	//   ....[62]....
        /*0810*/ 	.word	0x0000d330


	//   ....[63]....
        /*0814*/ 	.word	0x0000d3c0


	//   ....[64]....
        /*0818*/ 	.word	0x0000e650


	//   ....[65]....
        /*081c*/ 	.word	0x0000f2e0


	//   ....[66]....
        /*0820*/ 	.word	0x0000f2f0


	//   ....[67]....
        /*0824*/ 	.word	0x0000f300


	//   ....[68]....
        /*0828*/ 	.word	0x0000f350


	//   ....[69]....
        /*082c*/ 	.word	0x0000f420


	//   ....[70]....
        /*0830*/ 	.word	0x0000f460


	//   ....[71]....
        /*0834*/ 	.word	0x0000f510


	//   ....[72]....
        /*0838*/ 	.word	0x0000f530


	//   ....[73]....
        /*083c*/ 	.word	0x0000f5d0


	//   ....[74]....
        /*0840*/ 	.word	0x0000f5f0


	//   ....[75]....
        /*0844*/ 	.word	0x0000f690


	//   ....[76]....
        /*0848*/ 	.word	0x0000f6b0


	//   ....[77]....
        /*084c*/ 	.word	0x0000f750


	//   ....[78]....
        /*0850*/ 	.word	0x0000f770


	//   ....[79]....
        /*0854*/ 	.word	0x0000f780


	//   ....[80]....
        /*0858*/ 	.word	0x0000f790


	//   ....[81]....
        /*085c*/ 	.word	0x00012400


	//   ....[82]....
        /*0860*/ 	.word	0x00012460


	//   ....[83]....
        /*0864*/ 	.word	0x00012490


	//   ....[84]....
        /*0868*/ 	.word	0x000124a0


	//   ....[85]....
        /*086c*/ 	.word	0x000124d0


	//   ....[86]....
        /*0870*/ 	.word	0x00012500


	//   ....[87]....
        /*0874*/ 	.word	0x00012530


	//   ....[88]....
        /*0878*/ 	.word	0x00012560


	//   ....[89]....
        /*087c*/ 	.word	0x000126e0


	//   ....[90]....
        /*0880*/ 	.word	0x00012710


	//   ....[91]....
        /*0884*/ 	.word	0x00012740


	//   ....[92]....
        /*0888*/ 	.word	0x00012770


	//   ....[93]....
        /*088c*/ 	.word	0x000127a0


	//   ....[94]....
        /*0890*/ 	.word	0x000127d0


	//   ....[95]....
        /*0894*/ 	.word	0x00012890


	//   ....[96]....
        /*0898*/ 	.word	0x000128b0


	//   ....[97]....
        /*089c*/ 	.word	0x00012920


	//   ....[98]....
        /*08a0*/ 	.word	0x00012ff0


	//   ....[99]....
        /*08a4*/ 	.word	0x000135c0


	//   ....[100]....
        /*08a8*/ 	.word	0x00013780


	//   ....[101]....
        /*08ac*/ 	.word	0x000137d0


	//   ....[102]....
        /*08b0*/ 	.word	0x00013830


	//   ....[103]....
        /*08b4*/ 	.word	0x000138d0


	//   ....[104]....
        /*08b8*/ 	.word	0x000139a0


	//   ....[105]....
        /*08bc*/ 	.word	0x00013a40


	//   ....[106]....
        /*08c0*/ 	.word	0x00013b10


	//   ....[107]....
        /*08c4*/ 	.word	0x00013c40


	//   ....[108]....
        /*08c8*/ 	.word	0x00013ca0


	//   ....[109]....
        /*08cc*/ 	.word	0x00013dc0


	//   ....[110]....
        /*08d0*/ 	.word	0x00013e20


	//   ....[111]....
        /*08d4*/ 	.word	0x00013f40


	//   ....[112]....
        /*08d8*/ 	.word	0x00013fa0


	//   ....[113]....
        /*08dc*/ 	.word	0x000140b0


	//   ....[114]....
        /*08e0*/ 	.word	0x00014110


	//   ....[115]....
        /*08e4*/ 	.word	0x000141b0


	//   ....[116]....
        /*08e8*/ 	.word	0x00014540


	//   ....[117]....
        /*08ec*/ 	.word	0x000145e0


	//   ....[118]....
        /*08f0*/ 	.word	0x00014700


	//   ....[119]....
        /*08f4*/ 	.word	0x00014770


	//   ....[120]....
        /*08f8*/ 	.word	0x000147f0


	//   ....[121]....
        /*08fc*/ 	.word	0x00014870


	//   ....[122]....
        /*0900*/ 	.word	0x000148f0


	//   ....[123]....
        /*0904*/ 	.word	0x00014980


	//   ....[124]....
        /*0908*/ 	.word	0x00014a20


	//   ....[125]....
        /*090c*/ 	.word	0x00014ac0


	//   ....[126]....
        /*0910*/ 	.word	0x00014b30


	//   ....[127]....
        /*0914*/ 	.word	0x00014ba0


	//   ....[128]....
        /*0918*/ 	.word	0x00014c10


	//   ....[129]....
        /*091c*/ 	.word	0x00014c90


	//   ....[130]....
        /*0920*/ 	.word	0x00014d10


	//   ....[131]....
        /*0924*/ 	.word	0x00014db0


	//   ....[132]....
        /*0928*/ 	.word	0x00014e40


	//   ....[133]....
        /*092c*/ 	.word	0x00014f70


	//----- nvinfo : EIATTR_REG_RECONFIG
	.align		4
.L_571:
        /*0930*/ 	.byte	0x01, 0x54
	.zero		2


	//----- nvinfo : EIATTR_SYSCALL_OFFSETS
	.align		4
        /*0934*/ 	.byte	0x04, 0x46
        /*0936*/ 	.short	(.L_573 - .L_572)


	//   ....[0]....
.L_572:
        /*0938*/ 	.word	0x000016b0


	//   ....[1]....
        /*093c*/ 	.word	0x0000e250


	//   ....[2]....
        /*0940*/ 	.word	0x0000e3b0


	//   ....[3]....
        /*0944*/ 	.word	0x0000e4b0


	//   ....[4]....
        /*0948*/ 	.word	0x0000ee90


	//----- nvinfo : EIATTR_MBARRIER_INSTR_OFFSETS
	.align		4
.L_573:
        /*094c*/ 	.byte	0x04, 0x39
        /*094e*/ 	.short	(.L_575 - .L_574)


	//   ....[0]....
.L_574:
        /*0950*/ 	.word	0x00000250
        /*0954*/ 	.word	0x000000ff
        /*0958*/ 	.word	0x00034800
        /*095c*/ 	.short	0x0100
        /*095e*/ 	.byte	0x08
	.zero		1


	//   ....[1]....
        /*0960*/ 	.word	0x00000260
        /*0964*/ 	.word	0x000000ff
        /*0968*/ 	.word	0x00034820
        /*096c*/ 	.short	0x0100
        /*096e*/ 	.byte	0x08
	.zero		1


	//   ....[2]....
        /*0970*/ 	.word	0x00000350
        /*0974*/ 	.word	0x000000ff
        /*0978*/ 	.word	0x00034830
        /*097c*/ 	.short	0x0100
        /*097e*/ 	.byte	0x08
	.zero		1


	//   ....[3]....
        /*0980*/ 	.word	0x00000360
        /*0984*/ 	.word	0x000000ff
        /*0988*/ 	.word	0x00034840
        /*098c*/ 	.short	0x0100
        /*098e*/ 	.byte	0x08
	.zero		1


	//   ....[4]....
        /*0990*/ 	.word	0x00000370
        /*0994*/ 	.word	0x000000ff
        /*0998*/ 	.word	0x00034838
        /*099c*/ 	.short	0x0100
        /*099e*/ 	.byte	0x08
	.zero		1


	//   ....[5]....
        /*09a0*/ 	.word	0x00000380
        /*09a4*/ 	.word	0x000000ff
        /*09a8*/ 	.word	0x00034848
        /*09ac*/ 	.short	0x0100
        /*09ae*/ 	.byte	0x08
	.zero		1


	//   ....[6]....
        /*09b0*/ 	.word	0x000004b0
        /*09b4*/ 	.word	0x000000ff
        /*09b8*/ 	.word	0x00034850
        /*09bc*/ 	.short	0x0100
        /*09be*/ 	.byte	0x08
	.zero		1


	//   ....[7]....
        /*09c0*/ 	.word	0x000004c0
        /*09c4*/ 	.word	0x000000ff
        /*09c8*/ 	.word	0x00034860
        /*09cc*/ 	.short	0x0100
        /*09ce*/ 	.byte	0x08
	.zero		1


	//   ....[8]....
        /*09d0*/ 	.word	0x000004d0
        /*09d4*/ 	.word	0x000000ff
        /*09d8*/ 	.word	0x00034858
        /*09dc*/ 	.short	0x0100
        /*09de*/ 	.byte	0x08
	.zero		1


	//   ....[9]....
        /*09e0*/ 	.word	0x000004e0
        /*09e4*/ 	.word	0x000000ff
        /*09e8*/ 	.word	0x00034868
        /*09ec*/ 	.short	0x0100
        /*09ee*/ 	.byte	0x08
	.zero		1


	//   ....[10]....
        /*09f0*/ 	.word	0x000005d0
        /*09f4*/ 	.word	0x000000ff
        /*09f8*/ 	.word	0x00034870
        /*09fc*/ 	.short	0x0100
        /*09fe*/ 	.byte	0x06
	.zero		1


	//   ....[11]....
        /*0a00*/ 	.word	0x000005e0
        /*0a04*/ 	.word	0x000000ff
        /*0a08*/ 	.word	0x00034880
        /*0a0c*/ 	.short	0x0100
        /*0a0e*/ 	.byte	0x06
	.zero		1


	//   ....[12]....
        /*0a10*/ 	.word	0x000005f0
        /*0a14*/ 	.word	0x000000ff
        /*0a18*/ 	.word	0x00034878
        /*0a1c*/ 	.short	0x0100
        /*0a1e*/ 	.byte	0x06
	.zero		1


	//   ....[13]....
        /*0a20*/ 	.word	0x00000600
        /*0a24*/ 	.word	0x000000ff
        /*0a28*/ 	.word	0x00034888
        /*0a2c*/ 	.short	0x0100
        /*0a2e*/ 	.byte	0x06
	.zero		1


	//   ....[14]....
        /*0a30*/ 	.word	0x00000730
        /*0a34*/ 	.word	0x000000ff
        /*0a38*/ 	.word	0x00034890
        /*0a3c*/ 	.short	0x0100
        /*0a3e*/ 	.byte	0x08
	.zero		1


	//   ....[15]....
        /*0a40*/ 	.word	0x00000740
        /*0a44*/ 	.word	0x000000ff
        /*0a48*/ 	.word	0x000348a0
        /*0a4c*/ 	.short	0x0100
        /*0a4e*/ 	.byte	0x08
	.zero		1


	//   ....[16]....
        /*0a50*/ 	.word	0x00000750
        /*0a54*/ 	.word	0x000000ff
        /*0a58*/ 	.word	0x00034898
        /*0a5c*/ 	.short	0x0100
        /*0a5e*/ 	.byte	0x08
	.zero		1


	//   ....[17]....
        /*0a60*/ 	.word	0x00000760
        /*0a64*/ 	.word	0x000000ff
        /*0a68*/ 	.word	0x000348a8
        /*0a6c*/ 	.short	0x0100
        /*0a6e*/ 	.byte	0x08
	.zero		1


	//   ....[18]....
        /*0a70*/ 	.word	0x00000890
        /*0a74*/ 	.word	0x000000ff
        /*0a78*/ 	.word	0x000348b0
        /*0a7c*/ 	.short	0x0100
        /*0a7e*/ 	.byte	0x08
	.zero		1


	//   ....[19]....
        /*0a80*/ 	.word	0x000008a0
        /*0a84*/ 	.word	0x000000ff
        /*0a88*/ 	.word	0x000348c0
        /*0a8c*/ 	.short	0x0100
        /*0a8e*/ 	.byte	0x08
	.zero		1


	//   ....[20]....
        /*0a90*/ 	.word	0x000008b0
        /*0a94*/ 	.word	0x000000ff
        /*0a98*/ 	.word	0x000348b8
        /*0a9c*/ 	.short	0x0100
        /*0a9e*/ 	.byte	0x08
	.zero		1


	//   ....[21]....
        /*0aa0*/ 	.word	0x000008c0
        /*0aa4*/ 	.word	0x000000ff
        /*0aa8*/ 	.word	0x000348c8
        /*0aac*/ 	.short	0x0100
        /*0aae*/ 	.byte	0x08
	.zero		1


	//   ....[22]....
        /*0ab0*/ 	.word	0x00001710
        /*0ab4*/ 	.word	0x000000ff
        /*0ab8*/ 	.word	0x00034800
        /*0abc*/ 	.short	0x010a
        /*0abe*/ 	.byte	0x25
	.zero		1


	//   ....[23]....
        /*0ac0*/ 	.word	0x00001790
        /*0ac4*/ 	.word	0x00000000
        /*0ac8*/ 	.word	0x00034830
        /*0acc*/ 	.short	0x010a
        /*0ace*/ 	.byte	0x3f
	.zero		1


	//   ....[24]....
        /*0ad0*/ 	.word	0x000017f0
        /*0ad4*/ 	.word	0x00000000
        /*0ad8*/ 	.word	0x00034830
        /*0adc*/ 	.short	0x010a
        /*0ade*/ 	.byte	0x3f
	.zero		1


	//   ....[25]....
        /*0ae0*/ 	.word	0x00002610
        /*0ae4*/ 	.word	0x00000000
        /*0ae8*/ 	.word	0x00000000
        /*0aec*/ 	.short	0x0101
        /*0aee*/ 	.byte	0x3f
	.zero		1


	//   ....[26]....
        /*0af0*/ 	.word	0x000045d0
        /*0af4*/ 	.word	0x000000ff
        /*0af8*/ 	.word	0x00034830
        /*0afc*/ 	.short	0x010a
        /*0afe*/ 	.byte	0x3b
	.zero		1


	//   ....[27]....
        /*0b00*/ 	.word	0x00004610
        /*0b04*/ 	.word	0x000000ff
        /*0b08*/ 	.word	0x00034830
        /*0b0c*/ 	.short	0x010a
        /*0b0e*/ 	.byte	0x3b
	.zero		1


	//   ....[28]....
        /*0b10*/ 	.word	0x00004e40
        /*0b14*/ 	.word	0x000000ff
        /*0b18*/ 	.word	0x00034850
        /*0b1c*/ 	.short	0x010a
        /*0b1e*/ 	.byte	0x07
	.zero		1


	//   ....[29]....
        /*0b20*/ 	.word	0x00004e80
        /*0b24*/ 	.word	0x000000ff
        /*0b28*/ 	.word	0x00034850
        /*0b2c*/ 	.short	0x010a
        /*0b2e*/ 	.byte	0x07
	.zero		1


	//   ....[30]....
        /*0b30*/ 	.word	0x00006de0
        /*0b34*/ 	.word	0x0000002f
        /*0b38*/ 	.word	0x00000000
        /*0b3c*/ 	.short	0x0101
        /*0b3e*/ 	.byte	0x3f
	.zero		1


	//   ....[31]....
        /*0b40*/ 	.word	0x00006e50
        /*0b44*/ 	.word	0x00000031
        /*0b48*/ 	.word	0x00000000
        /*0b4c*/ 	.short	0x0101
        /*0b4e*/ 	.byte	0x3f
	.zero		1


	//   ....[32]....
        /*0b50*/ 	.word	0x000077b0
        /*0b54*/ 	.word	0x000000ff
        /*0b58*/ 	.word	0x00034830
        /*0b5c*/ 	.short	0x010a
        /*0b5e*/ 	.byte	0x06
	.zero		1


	//   ....[33]....
        /*0b60*/ 	.word	0x000077f0
        /*0b64*/ 	.word	0x000000ff
        /*0b68*/ 	.word	0x00034830
        /*0b6c*/ 	.short	0x010a
        /*0b6e*/ 	.byte	0x06
	.zero		1


	//   ....[34]....
        /*0b70*/ 	.word	0x00008020
        /*0b74*/ 	.word	0x000000ff
        /*0b78*/ 	.word	0x00034850
        /*0b7c*/ 	.short	0x010a
        /*0b7e*/ 	.byte	0x07
	.zero		1


	//   ....[35]....
        /*0b80*/ 	.word	0x00008060
        /*0b84*/ 	.word	0x000000ff
        /*0b88*/ 	.word	0x00034850
        /*0b8c*/ 	.short	0x010a
        /*0b8e*/ 	.byte	0x07
	.zero		1


	//   ....[36]....
        /*0b90*/ 	.word	0x000099c0
        /*0b94*/ 	.word	0x0000001d
        /*0b98*/ 	.word	0x00000000
        /*0b9c*/ 	.short	0x0101
        /*0b9e*/ 	.byte	0x3f
	.zero		1


	//   ....[37]....
        /*0ba0*/ 	.word	0x00009a10
        /*0ba4*/ 	.word	0x0000002c
        /*0ba8*/ 	.word	0x00000000
        /*0bac*/ 	.short	0x0101
        /*0bae*/ 	.byte	0x3f
	.zero		1


	//   ....[38]....
        /*0bb0*/ 	.word	0x0000a3c0
        /*0bb4*/ 	.word	0x000000ff
        /*0bb8*/ 	.word	0x00034850
        /*0bbc*/ 	.short	0x010a
        /*0bbe*/ 	.byte	0x05
	.zero		1


	//   ....[39]....
        /*0bc0*/ 	.word	0x0000a400
        /*0bc4*/ 	.word	0x000000ff
        /*0bc8*/ 	.word	0x00034850
        /*0bcc*/ 	.short	0x010a
        /*0bce*/ 	.byte	0x05
	.zero		1


	//   ....[40]....
        /*0bd0*/ 	.word	0x0000a920
        /*0bd4*/ 	.word	0x00000005
        /*0bd8*/ 	.word	0x00000000
        /*0bdc*/ 	.short	0x0101
        /*0bde*/ 	.byte	0x3f
	.zero		1


	//   ....[41]....
        /*0be0*/ 	.word	0x0000bde0
        /*0be4*/ 	.word	0x00000003
        /*0be8*/ 	.word	0x00000000
        /*0bec*/ 	.short	0x0101
        /*0bee*/ 	.byte	0x3f
	.zero		1


	//   ....[42]....
        /*0bf0*/ 	.word	0x0000e8e0
        /*0bf4*/ 	.word	0x00000000
        /*0bf8*/ 	.word	0x00034840
        /*0bfc*/ 	.short	0x010a
        /*0bfe*/ 	.byte	0x3f
	.zero		1


	//   ....[43]....
        /*0c00*/ 	.word	0x0000f910
        /*0c04*/ 	.word	0x00000009
        /*0c08*/ 	.word	0x00034800
        /*0c0c*/ 	.short	0x0107
        /*0c0e*/ 	.byte	0x3f
	.zero		1


	//   ....[44]....
        /*0c10*/ 	.word	0x0000fa20
        /*0c14*/ 	.word	0x00000002
        /*0c18*/ 	.word	0x00034800
        /*0c1c*/ 	.short	0x0101
        /*0c1e*/ 	.byte	0x3f
	.zero		1


	//   ....[45]....
        /*0c20*/ 	.word	0x0000fa40
        /*0c24*/ 	.word	0x00000002
        /*0c28*/ 	.word	0x00034820
        /*0c2c*/ 	.short	0x010a
        /*0c2e*/ 	.byte	0x3f
	.zero		1


	//   ....[46]....
        /*0c30*/ 	.word	0x0000fda0
        /*0c34*/ 	.word	0x00000002
        /*0c38*/ 	.word	0x00034840
        /*0c3c*/ 	.short	0x010a
        /*0c3e*/ 	.byte	0x3f
	.zero		1


	//   ....[47]....
        /*0c40*/ 	.word	0x00010250
        /*0c44*/ 	.word	0x00000002
        /*0c48*/ 	.word	0x00000060
        /*0c4c*/ 	.short	0x010a
        /*0c4e*/ 	.byte	0x3f
	.zero		1


	//   ....[48]....
        /*0c50*/ 	.word	0x00010920
        /*0c54*/ 	.word	0x00000003
        /*0c58*/ 	.word	0x00034840
        /*0c5c*/ 	.short	0x010a
        /*0c5e*/ 	.byte	0x3f
	.zero		1


	//   ....[49]....
        /*0c60*/ 	.word	0x00010dd0
        /*0c64*/ 	.word	0x00000002
        /*0c68*/ 	.word	0x00000060
        /*0c6c*/ 	.short	0x010a
        /*0c6e*/ 	.byte	0x3f
	.zero		1


	//   ....[50]....
        /*0c70*/ 	.word	0x000113f0
        /*0c74*/ 	.word	0x00000002
        /*0c78*/ 	.word	0x00034840
        /*0c7c*/ 	.short	0x010a
        /*0c7e*/ 	.byte	0x3f
	.zero		1


	//   ....[51]....
        /*0c80*/ 	.word	0x000118a0
        /*0c84*/ 	.word	0x00000002
        /*0c88*/ 	.word	0x00000060
        /*0c8c*/ 	.short	0x010a
        /*0c8e*/ 	.byte	0x3f
	.zero		1


	//   ....[52]....
        /*0c90*/ 	.word	0x00011e50
        /*0c94*/ 	.word	0x00000000
        /*0c98*/ 	.word	0x00034860
        /*0c9c*/ 	.short	0x010a
        /*0c9e*/ 	.byte	0x3f
	.zero		1


	//   ....[53]....
        /*0ca0*/ 	.word	0x00012f70
        /*0ca4*/ 	.word	0x00000000
        /*0ca8*/ 	.word	0x00034820
        /*0cac*/ 	.short	0x010a
        /*0cae*/ 	.byte	0x3f
	.zero		1


	//   ....[54]....
        /*0cb0*/ 	.word	0x00013130
        /*0cb4*/ 	.word	0x00000006
        /*0cb8*/ 	.word	0x00000000
        /*0cbc*/ 	.short	0x010a
        /*0cbe*/ 	.byte	0x3f
	.zero		1


	//   ....[55]....
        /*0cc0*/ 	.word	0x000131a0
        /*0cc4*/ 	.word	0x00000007
        /*0cc8*/ 	.word	0x00000000
        /*0ccc*/ 	.short	0x010a
        /*0cce*/ 	.byte	0x3f
	.zero		1


	//   ....[56]....
        /*0cd0*/ 	.word	0x00013210
        /*0cd4*/ 	.word	0x00000004
        /*0cd8*/ 	.word	0x00000000
        /*0cdc*/ 	.short	0x010a
        /*0cde*/ 	.byte	0x3f
	.zero		1


	//   ....[57]....
        /*0ce0*/ 	.word	0x00013240
        /*0ce4*/ 	.word	0x00000003
        /*0ce8*/ 	.word	0x00000000
        /*0cec*/ 	.short	0x010a
        /*0cee*/ 	.byte	0x3f
	.zero		1


	//   ....[58]....
        /*0cf0*/ 	.word	0x000132b0
        /*0cf4*/ 	.word	0x00000003
        /*0cf8*/ 	.word	0x00034800
        /*0cfc*/ 	.short	0x010a
        /*0cfe*/ 	.byte	0x3f
	.zero		1


	//   ....[59]....
        /*0d00*/ 	.word	0x00013300
        /*0d04*/ 	.word	0x00000000
        /*0d08*/ 	.word	0x00034830
        /*0d0c*/ 	.short	0x010a
        /*0d0e*/ 	.byte	0x3f
	.zero		1


	//   ....[60]....
        /*0d10*/ 	.word	0x00013360
        /*0d14*/ 	.word	0x00000006
        /*0d18*/ 	.word	0x00034830
        /*0d1c*/ 	.short	0x010a
        /*0d1e*/ 	.byte	0x3f
	.zero		1


	//   ....[61]....
        /*0d20*/ 	.word	0x000133c0
        /*0d24*/ 	.word	0x00000005
        /*0d28*/ 	.word	0x00034850
        /*0d2c*/ 	.short	0x010a
        /*0d2e*/ 	.byte	0x3f
	.zero		1


	//   ....[62]....
        /*0d30*/ 	.word	0x00013420
        /*0d34*/ 	.word	0x00000006
        /*0d38*/ 	.word	0x00034830
        /*0d3c*/ 	.short	0x010a
        /*0d3e*/ 	.byte	0x3f
	.zero		1


	//   ....[63]....
        /*0d40*/ 	.word	0x00013480
        /*0d44*/ 	.word	0x00000005
        /*0d48*/ 	.word	0x00034850
        /*0d4c*/ 	.short	0x010a
        /*0d4e*/ 	.byte	0x3f
	.zero		1


	//   ....[64]....
        /*0d50*/ 	.word	0x000134e0
        /*0d54*/ 	.word	0x00000007
        /*0d58*/ 	.word	0x00034850
        /*0d5c*/ 	.short	0x010a
        /*0d5e*/ 	.byte	0x3f
	.zero		1


	//   ....[65]....
        /*0d60*/ 	.word	0x00013680
        /*0d64*/ 	.word	0x00000000
        /*0d68*/ 	.word	0x00034840
        /*0d6c*/ 	.short	0x010a
        /*0d6e*/ 	.byte	0x3f
	.zero		1


	//   ....[66]....
        /*0d70*/ 	.word	0x00014260
        /*0d74*/ 	.word	0x00000002
        /*0d78*/ 	.word	0x00034820
        /*0d7c*/ 	.short	0x010a
        /*0d7e*/ 	.byte	0x3f
	.zero		1


	//   ....[67]....
        /*0d80*/ 	.word	0x000142b0
        /*0d84*/ 	.word	0x00000002
        /*0d88*/ 	.word	0x00034840
        /*0d8c*/ 	.short	0x010a
        /*0d8e*/ 	.byte	0x3f
	.zero		1


	//   ....[68]....
        /*0d90*/ 	.word	0x00014300
        /*0d94*/ 	.word	0x00000002
        /*0d98*/ 	.word	0x00000060
        /*0d9c*/ 	.short	0x010a
        /*0d9e*/ 	.byte	0x3f
	.zero		1


	//   ....[69]....
        /*0da0*/ 	.word	0x00014350
        /*0da4*/ 	.word	0x00000003
        /*0da8*/ 	.word	0x00034840
        /*0dac*/ 	.short	0x010a
        /*0dae*/ 	.byte	0x3f
	.zero		1


	//   ....[70]....
        /*0db0*/ 	.word	0x000143a0
        /*0db4*/ 	.word	0x00000002
        /*0db8*/ 	.word	0x00000060
        /*0dbc*/ 	.short	0x010a
        /*0dbe*/ 	.byte	0x3f
	.zero		1


	//   ....[71]....
        /*0dc0*/ 	.word	0x000143f0
        /*0dc4*/ 	.word	0x00000002
        /*0dc8*/ 	.word	0x00034840
        /*0dcc*/ 	.short	0x010a
        /*0dce*/ 	.byte	0x3f
	.zero		1


	//   ....[72]....
        /*0dd0*/ 	.word	0x00014440
        /*0dd4*/ 	.word	0x00000002
        /*0dd8*/ 	.word	0x00000060
        /*0ddc*/ 	.short	0x010a
        /*0dde*/ 	.byte	0x3f
	.zero		1


	//   ....[73]....
        /*0de0*/ 	.word	0x00014490
        /*0de4*/ 	.word	0x00000000
        /*0de8*/ 	.word	0x00034860
        /*0dec*/ 	.short	0x010a
        /*0dee*/ 	.byte	0x3f
	.zero		1


	//   ....[74]....
        /*0df0*/ 	.word	0x00014e90
        /*0df4*/ 	.word	0x00000000
        /*0df8*/ 	.word	0x00034820
        /*0dfc*/ 	.short	0x010a
        /*0dfe*/ 	.byte	0x3f
	.zero		1


	//   ....[75]....
        /*0e00*/ 	.word	0x00015030
        /*0e04*/ 	.word	0x00000006
        /*0e08*/ 	.word	0x00000000
        /*0e0c*/ 	.short	0x010a
        /*0e0e*/ 	.byte	0x3f
	.zero		1


	//   ....[76]....
        /*0e10*/ 	.word	0x00015080
        /*0e14*/ 	.word	0x00000007
        /*0e18*/ 	.word	0x00000000
        /*0e1c*/ 	.short	0x010a
        /*0e1e*/ 	.byte	0x3f
	.zero		1


	//   ....[77]....
        /*0e20*/ 	.word	0x000150d0
        /*0e24*/ 	.word	0x00000004
        /*0e28*/ 	.word	0x00000000
        /*0e2c*/ 	.short	0x010a
        /*0e2e*/ 	.byte	0x3f
	.zero		1


	//----- nvinfo : EIATTR_NUM_MBARRIERS
	.align		4
.L_575:
        /*0e30*/ 	.byte	0x03, 0x38
        /*0e32*/ 	.short	0x0016


	//----- nvinfo : EIATTR_EXIT_INSTR_OFFSETS
	.align		4
        /*0e34*/ 	.byte	0x04, 0x1c
        /*0e36*/ 	.short	(.L_577 - .L_576)


	//   ....[0]....
.L_576:
        /*0e38*/ 	.word	0x00000a30


	//   ....[1]....
        /*0e3c*/ 	.word	0x0000ccc0


	//   ....[2]....
        /*0e40*/ 	.word	0x00013290


	//----- nvinfo : EIATTR_MAX_THREADS
	.align		4
.L_577:
        /*0e44*/ 	.byte	0x04, 0x05
        /*0e46*/ 	.short	(.L_579 - .L_578)
.L_578:
        /*0e48*/ 	.word	0x00000180
        /*0e4c*/ 	.word	0x00000001
        /*0e50*/ 	.word	0x00000001


	//----- nvinfo : EIATTR_CRS_STACK_SIZE
	.align		4
.L_579:
        /*0e54*/ 	.byte	0x04, 0x1e
        /*0e56*/ 	.short	(.L_581 - .L_580)
.L_580:
        /*0e58*/ 	.word	0x00000000


	//----- nvinfo : EIATTR_CBANK_PARAM_SIZE
	.align		4
.L_581:
        /*0e5c*/ 	.byte	0x03, 0x19
        /*0e5e*/ 	.short	0x0af0


	//----- nvinfo : EIATTR_PARAM_CBANK
	.align		4
        /*0e60*/ 	.byte	0x04, 0x0a
        /*0e62*/ 	.short	(.L_583 - .L_582)
	.align		4
.L_582:
        /*0e64*/ 	.word	index@(.nv.constant0._ZN7cutlass13device_kernelIN5flash11enable_sm90INS1_16FlashAttnFwdSm90INS1_25CollectiveMainloopFwdSm90ILi2EN4cute5tupleIJNS5_1CILi1EEES8_S8_EEENS6_IJNS7_ILi128EEESA_NS7_ILi192EEEEEELi128ENS_6half_tEfNS_4arch4Sm90ELb1ELb0ELb1ELb1ELb0ELb0ELb0ELb1ELb1ELb1ELb0ELb0EEENS1_21CollectiveEpilogueFwdINS6_IJSA_SA_SA_EEES9_SD_SF_Li256ELb1ELb1ELb0ELb0EEENS1_36VarlenDynamicPersistentTileSchedulerILi128ELi128ELi256ELi128ELb0ELb1ELb1ELb1ELb1ELb1EEEEEEEEEvNT_6ParamsE)
        /*0e68*/ 	.short	0x0210
        /*0e6a*/ 	.short	0x0af0


	//----- nvinfo : EIATTR_SW_WAR
	.align		4
.L_583:
        /*0e6c*/ 	.byte	0x04, 0x36
        /*0e6e*/ 	.short	(.L_585 - .L_584)
.L_584:
        /*0e70*/ 	.word	0x00000008
.L_585:


//--------------------- .nv.info._ZN7cutlass13device_kernelIN5flash11enable_sm90INS1_16FlashAttnFwdSm90INS1_25CollectiveMainloopFwdSm90ILi2EN4cute5tupleIJNS5_1CILi1EEES8_S8_EEENS6_IJNS7_ILi128EEESA_NS7_ILi192EEEEEELi128ENS_6half_tEfNS_4arch4Sm90ELb1ELb0ELb1ELb1ELb0ELb1ELb0ELb1ELb1ELb1ELb0ELb0EEENS1_21CollectiveEpilogueFwdINS6_IJSA_SA_SA_EEES9_SD_SF_Li256ELb1ELb1ELb0ELb0EEENS1_36VarlenDynamicPersistentTileSchedulerILi128ELi128ELi256ELi128ELb0ELb1ELb1ELb1ELb1ELb1EEEEEEEEEvNT_6ParamsE --------------------------
	.section	.nv.info._ZN7cutlass13device_kernelIN5flash11enable_sm90INS1_16FlashAttnFwdSm90INS1_25CollectiveMainloopFwdSm90ILi2EN4cute5tupleIJNS5_1CILi1EEES8_S8_EEENS6_IJNS7_ILi128EEESA_NS7_ILi192EEEEEELi128ENS_6half_tEfNS_4arch4Sm90ELb1ELb0ELb1ELb1ELb0ELb1ELb0ELb1ELb1ELb1ELb0ELb0EEENS1_21CollectiveEpilogueFwdINS6_IJSA_SA_SA_EEES9_SD_SF_Li256ELb1ELb1ELb0ELb0EEENS1_36VarlenDynamicPersistentTileSchedulerILi128ELi128ELi256ELi128ELb0ELb1ELb1ELb1ELb1ELb1EEEEEEEEEvNT_6ParamsE,"",@"SHT_CUDA_INFO"
	.sectionflags	@""
	.align	4


	//----- nvinfo : EIATTR_CUDA_API_VERSION
	.align		4
        /*0000*/ 	.byte	0x04, 0x37
        /*0002*/ 	.short	(.L_587 - .L_586)
.L_586:
        /*0004*/ 	.word	0x00000082


	//----- nvinfo : EIATTR_KPARAM_INFO
	.align		4
.L_587:
        /*0008*/ 	.byte	0x04, 0x17
        /*000a*/ 	.short	(.L_589 - .L_588)
.L_588:
        /*000c*/ 	.word	0x00000000
        /*0010*/ 	.short	0x0000
        /*0012*/ 	.short	0x0070
        /*0014*/ 	.byte	0x00, 0xf0, 0x01, 0x2a


	//----- nvinfo : EIATTR_SPARSE_MMA_MASK
	.align		4
.L_589:
        /*0018*/ 	.byte	0x03, 0x50
        /*001a*/ 	.short	0x0000


	//----- nvinfo : EIATTR_MAXREG_COUNT
	.align		4
        /*001c*/ 	.byte	0x03, 0x1b
        /*001e*/ 	.short	0x00a8


	//----- nvinfo : EIATTR_NUM_BARRIERS
	.align		4
        /*0020*/ 	.byte	0x02, 0x4c
        /*0022*/ 	.byte	0x10
	.zero		1


	//----- nvinfo : EIATTR_EXTERNS
	.align		4
        /*0024*/ 	.byte	0x04, 0x0f
        /*0026*/ 	.short	(.L_591 - .L_590)


	//   ....[0]....
	.align		4
.L_590:
        /*0028*/ 	.word	index@(__assertfail)


	//----- nvinfo : EIATTR_ANNOTATIONS
	.align		4
.L_591:
        /*002c*/ 	.byte	0x04, 0x55
        /*002e*/ 	.short	(.L_593 - .L_592)


	//   ....[0]....
.L_592:
        /* <DEDUP_REMOVED lines=126> */


	//----- nvinfo : EIATTR_MERCURY_ISA_VERSION
	.align		4
.L_593:
        /*07f8*/ 	.byte	0x03, 0x5f
        /*07fa*/ 	.short	0x0101


	//----- nvinfo : EIATTR_UNUSED_LOAD_BYTE_OFFSET
	.align		4
        /*07fc*/ 	.byte	0x04, 0x44
        /*07fe*/ 	.short	(.L_595 - .L_594)


	//   ....[0]....
.L_594:
        /*0800*/ 	.word	0x00000ab0
        /*0804*/ 	.word	0x0000fff0


	//   ....[1]....
        /*0808*/ 	.word	0x0001bb00
        /*080c*/ 	.word	0x0000fff0


	//----- nvinfo : EIATTR_INT_WARP_WIDE_INSTR_OFFSETS
	.align		4
.L_595:
        /*0810*/ 	.byte	0x04, 0x31
        /*0812*/ 	.short	(.L_597 - .L_596)


	//   ....[0]....
.L_596:
        /*0814*/ 	.word	0x00000190


	//   ....[1]....
        /*0818*/ 	.word	0x000001d0


	//   ....[2]....
        /*081c*/ 	.word	0x00000240


	//   ....[3]....
        /*0820*/ 	.word	0x00020520


	//   ....[4]....
        /*0824*/ 	.word	0x000205b0


	//   ....[5]....
        /*0828*/ 	.word	0x00024280


	//   ....[6]....
        /*082c*/ 	.word	0x000242e0


	//----- nvinfo : EIATTR_COOP_GROUP_MASK_REGIDS
	.align		4
.L_597:
        /*0830*/ 	.byte	0x04, 0x29
        /*0832*/ 	.short	(.L_599 - .L_598)


	//   ....[0]....
.L_598:
        /*0834*/ 	.word	0xffffffff


	//   ....[1]....
        /*0838*/ 	.word	0xffffffff


	//   ....[2]....
        /*083c*/ 	.word	0xffffffff


	//   ....[3]....
        /*0840*/ 	.word	0xffffffff


	//   ....[4]....
        /*0844*/ 	.word	0xffffffff


	//   ....[5]....
        /*0848*/ 	.word	0xffffffff


	//   ....[6]....
        /*084c*/ 	.word	0xffffffff


	//   ....[7]....
        /*0850*/ 	.word	0xffffffff


	//   ....[8]....
        /*0854*/ 	.word	0xffffffff


	//   ....[9]....
        /*0858*/ 	.word	0xffffffff


	//   ....[10]....
        /*085c*/ 	.word	0xffffffff


	//   ....[11]....
        /*0860*/ 	.word	0xffffffff


	//   ....[12]....
        /*0864*/ 	.word	0xffffffff


	//   ....[13]....
        /*0868*/ 	.word	0xffffffff


	//   ....[14]....
        /*086c*/ 	.word	0xffffffff


	//   ....[15]....
        /*0870*/ 	.word	0xffffffff


	//   ....[16]....
        /*0874*/ 	.word	0xffffffff


	//   ....[17]....
        /*0878*/ 	.word	0xffffffff


	//   ....[18]....
        /*087c*/ 	.word	0xffffffff


	//   ....[19]....
        /*0880*/ 	.word	0xffffffff


	//   ....[20]....
        /*0884*/ 	.word	0xffffffff


	//   ....[21]....
        /*0888*/ 	.word	0xffffffff


	//   ....[22]....
        /*088c*/ 	.word	0xffffffff


	//   ....[23]....
        /*0890*/ 	.word	0xffffffff


	//   ....[24]....
        /*0894*/ 	.word	0xffffffff


	//   ....[25]....
        /*0898*/ 	.word	0xffffffff


	//   ....[26]....
        /*089c*/ 	.word	0xffffffff


	//   ....[27]....
        /*08a0*/ 	.word	0xffffffff


	//   ....[28]....
        /*08a4*/ 	.word	0xffffffff


	//   ....[29]....
        /*08a8*/ 	.word	0xffffffff


	//   ....[30]....
        /*08ac*/ 	.word	0xffffffff


	//   ....[31]....
        /*08b0*/ 	.word	0xffffffff


	//   ....[32]....
        /*08b4*/ 	.word	0xffffffff


	//   ....[33]....
        /*08b8*/ 	.word	0xffffffff


	//   ....[34]....
        /*08bc*/ 	.word	0xffffffff


	//   ....[35]....
        /*08c0*/ 	.word	0xffffffff


	//   ....[36]....
        /*08c4*/ 	.word	0xffffffff


	//   ....[37]....
        /*08c8*/ 	.word	0xffffffff


	//   ....[38]....
        /*08cc*/ 	.word	0xffffffff


	//   ....[39]....
        /*08d0*/ 	.word	0xffffffff


	//   ....[40]....
        /*08d4*/ 	.word	0xffffffff


	//   ....[41]....
        /*08d8*/ 	.word	0xffffffff


	//   ....[42]....
        /*08dc*/ 	.word	0xffffffff


	//   ....[43]....
        /*08e0*/ 	.word	0xffffffff


	//   ....[44]....
        /*08e4*/ 	.word	0xffffffff


	//   ....[45]....
        /*08e8*/ 	.word	0xffffffff


	//   ....[46]....
        /*08ec*/ 	.word	0xffffffff


	//   ....[47]....
        /*08f0*/ 	.word	0xffffffff


	//   ....[48]....
        /*08f4*/ 	.word	0xffffffff


	//   ....[49]....
        /*08f8*/ 	.word	0xffffffff


	//   ....[50]....
        /*08fc*/ 	.word	0xffffffff


	//   ....[51]....
        /*0900*/ 	.word	0xffffffff


	//   ....[52]....
        /*0904*/ 	.word	0xffffffff


	//   ....[53]....
        /*0908*/ 	.word	0xffffffff


	//   ....[54]....
        /*090c*/ 	.word	0xffffffff


	//   ....[55]....
        /*0910*/ 	.word	0xffffffff


	//   ....[56]....
        /*0914*/ 	.word	0xffffffff


	//   ....[57]....
        /*0918*/ 	.word	0xffffffff


	//   ....[58]....
        /*091c*/ 	.word	0xffffffff


	//   ....[59]....
        /*0920*/ 	.word	0xffffffff


	//   ....[60]....
        /*0924*/ 	.word	0xffffffff


	//   ....[61]....
        /*0928*/ 	.word	0xffffffff


	//   ....[62]....
        /*092c*/ 	.word	0xffffffff


	//   ....[63]....
        /*0930*/ 	.word	0xffffffff


	//   ....[64]....
        /*0934*/ 	.word	0xffffffff


	//   ....[65]....
        /*0938*/ 	.word	0xffffffff


	//   ....[66]....
        /*093c*/ 	.word	0xffffffff


	//   ....[67]....
        /*0940*/ 	.word	0xffffffff


	//   ....[68]....
        /*0944*/ 	.word	0xffffffff


	//   ....[69]....
        /*0948*/ 	.word	0xffffffff


	//   ....[70]....
        /*094c*/ 	.word	0xffffffff


	//   ....[71]....
        /*0950*/ 	.word	0xffffffff


	//   ....[72]....
        /*0954*/ 	.word	0xffffffff


	//   ....[73]....
        /*0958*/ 	.word	0xffffffff


	//   ....[74]....
        /*095c*/ 	.word	0xffffffff


	//   ....[75]....
        /*0960*/ 	.word	0xffffffff


	//   ....[76]....
        /*0964*/ 	.word	0xffffffff


	//   ....[77]....
        /*0968*/ 	.word	0xffffffff


	//   ....[78]....
        /*096c*/ 	.word	0xffffffff


	//   ....[79]....
        /*0970*/ 	.word	0xffffffff


	//   ....[80]....
        /*0974*/ 	.word	0xffffffff


	//   ....[81]....
        /*0978*/ 	.word	0xffffffff


	//   ....[82]....
        /*097c*/ 	.word	0xffffffff


	//   ....[83]....
        /*0980*/ 	.word	0xffffffff


	//   ....[84]....
        /*0984*/ 	.word	0xffffffff


	//   ....[85]....
        /*0988*/ 	.word	0xffffffff


	//   ....[86]....
        /*098c*/ 	.word	0xffffffff


	//   ....[87]....
        /*0990*/ 	.word	0xffffffff


	//   ....[88]....
        /*0994*/ 	.word	0xffffffff


	//   ....[89]....
        /*0998*/ 	.word	0xffffffff


	//   ....[90]....
        /*099c*/ 	.word	0xffffffff


	//   ....[91]....
        /*09a0*/ 	.word	0xffffffff


	//   ....[92]....
        /*09a4*/ 	.word	0xffffffff


	//   ....[93]....
        /*09a8*/ 	.word	0xffffffff


	//   ....[94]....
        /*09ac*/ 	.word	0xffffffff


	//   ....[95]....
        /*09b0*/ 	.word	0xffffffff


	//   ....[96]....
        /*09b4*/ 	.word	0xffffffff


	//   ....[97]....
        /*09b8*/ 	.word	0xffffffff


	//   ....[98]....
        /*09bc*/ 	.word	0xffffffff


	//   ....[99]....
        /*09c0*/ 	.word	0xffffffff


	//   ....[100]....
        /*09c4*/ 	.word	0xffffffff


	//   ....[101]....
        /*09c8*/ 	.word	0xffffffff


	//   ....[102]....
        /*09cc*/ 	.word	0xffffffff


	//   ....[103]....
        /*09d0*/ 	.word	0xffffffff


	//   ....[104]....
        /*09d4*/ 	.word	0xffffffff


	//   ....[105]....
        /*09d8*/ 	.word	0xffffffff


	//   ....[106]....
        /*09dc*/ 	.word	0xffffffff


	//   ....[107]....
        /*09e0*/ 	.word	0xffffffff


	//   ....[108]....
        /*09e4*/ 	.word	0xffffffff


	//   ....[109]....
        /*09e8*/ 	.word	0xffffffff


	//   ....[110]....
        /*09ec*/ 	.word	0xffffffff


	//   ....[111]....
        /*09f0*/ 	.word	0xffffffff


	//   ....[112]....
        /*09f4*/ 	.word	0xffffffff


	//   ....[113]....
        /*09f8*/ 	.word	0xffffffff


	//   ....[114]....
        /*09fc*/ 	.word	0xffffffff


	//   ....[115]....
        /*0a00*/ 	.word	0xffffffff


	//   ....[116]....
        /*0a04*/ 	.word	0x0500000f


	//   ....[117]....
        /*0a08*/ 	.word	0x0500000f


	//   ....[118]....
        /*0a0c*/ 	.word	0x0500000f


	//   ....[119]....
        /*0a10*/ 	.word	0x0500000f


	//   ....[120]....
        /*0a14*/ 	.word	0x0500000f


	//   ....[121]....
        /*0a18*/ 	.word	0x0500000f


	//   ....[122]....
        /*0a1c*/ 	.word	0x0500000f


	//   ....[123]....
        /*0a20*/ 	.word	0x0500000f


	//   ....[124]....
        /*0a24*/ 	.word	0x0500000f


	//   ....[125]....
        /*0a28*/ 	.word	0x0500000f


	//   ....[126]....
        /*0a2c*/ 	.word	0x0500000f


	//   ....[127]....
        /*0a30*/ 	.word	0x0500000f


	//   ....[128]....
        /*0a34*/ 	.word	0x0500000f


	//   ....[129]....
        /*0a38*/ 	.word	0x0500000f


	//   ....[130]....
        /*0a3c*/ 	.word	0x0500000f


	//   ....[131]....
        /*0a40*/ 	.word	0x0500000f


	//   ....[132]....
        /*0a44*/ 	.word	0x0500000f


	//   ....[133]....
        /*0a48*/ 	.word	0x0500000f


	//   ....[134]....
        /*0a4c*/ 	.word	0x0500000f


	//   ....[135]....
        /*0a50*/ 	.word	0x0500000f


	//   ....[136]....
        /*0a54*/ 	.word	0x0500000f


	//   ....[137]....
        /*0a58*/ 	.word	0x0500000f


	//   ....[138]....
        /*0a5c*/ 	.word	0x0500000f


	//   ....[139]....
        /*0a60*/ 	.word	0x0500000f


	//   ....[140]....
        /*0a64*/ 	.word	0x0500000f


	//   ....[141]....
        /*0a68*/ 	.word	0x0500000f


	//   ....[142]....
        /*0a6c*/ 	.word	0x0500000f


	//   ....[143]....
        /*0a70*/ 	.word	0x0500000f


	//   ....[144]....
        /*0a74*/ 	.word	0x0500000f


	//   ....[145]....
        /*0a78*/ 	.word	0x0500000f


	//   ....[146]....
        /*0a7c*/ 	.word	0x0500000f


	//   ....[147]....
        /*0a80*/ 	.word	0x0500000f


	//   ....[148]....
        /*0a84*/ 	.word	0x0500000f


	//   ....[149]....
        /*0a88*/ 	.word	0x0500000f


	//   ....[150]....
        /*0a8c*/ 	.word	0x0500000f


	//   ....[151]....
        /*0a90*/ 	.word	0x0500000f


	//   ....[152]....
        /*0a94*/ 	.word	0x0500000f


	//   ....[153]....
        /*0a98*/ 	.word	0x0500000f


	//   ....[154]....
        /*0a9c*/ 	.word	0x0500000f


	//   ....[155]....
        /*0aa0*/ 	.word	0x0500000f


	//   ....[156]....
        /*0aa4*/ 	.word	0x0500000f


	//   ....[157]....
        /*0aa8*/ 	.word	0x0500000f


	//   ....[158]....
        /*0aac*/ 	.word	0x0500000f


	//   ....[159]....
        /*0ab0*/ 	.word	0x0500000f


	//   ....[160]....
        /*0ab4*/ 	.word	0x0500000f


	//   ....[161]....
        /*0ab8*/ 	.word	0x0500000f


	//   ....[162]....
        /*0abc*/ 	.word	0x0500000f


	//   ....[163]....
        /*0ac0*/ 	.word	0x0500000f


	//   ....[164]....
        /*0ac4*/ 	.word	0x0500000f


	//   ....[165]....
        /*0ac8*/ 	.word	0x0500000f


	//   ....[166]....
        /*0acc*/ 	.word	0x0500000f


	//   ....[167]....
        /*0ad0*/ 	.word	0x0500000f


	//----- nvinfo : EIATTR_COOP_GROUP_INSTR_OFFSETS
	.align		4
.L_599:
        /*0ad4*/ 	.byte	0x04, 0x28
        /*0ad6*/ 	.short	(.L_601 - .L_600)


	//   ....[0]....
.L_600:
        /*0ad8*/ 	.word	0x00000060


	//   ....[1]....
        /*0adc*/ 	.word	0x000001a0


	//   ....[2]....
        /*0ae0*/ 	.word	0x000001f0


	//   ....[3]....
        /*0ae4*/ 	.word	0x00000420


	//   ....[4]....
        /*0ae8*/ 	.word	0x00000580


	//   ....[5]....
        /*0aec*/ 	.word	0x000006a0


	//   ....[6]....
        /*0af0*/ 	.word	0x00000800


	//   ....[7]....
        /*0af4*/ 	.word	0x0000a760


	//   ....[8]....
        /*0af8*/ 	.word	0x0000ae40


	//   ....[9]....
        /*0afc*/ 	.word	0x0000ae50


	//   ....[10]....
        /*0b00*/ 	.word	0x0000ae60


	//   ....[11]....
        /*0b04*/ 	.word	0x0000ae70


	//   ....[12]....
        /*0b08*/ 	.word	0x0000b640


	//   ....[13]....
        /*0b0c*/ 	.word	0x0000b650


	//   ....[14]....
        /*0b10*/ 	.word	0x0000b660


	//   ....[15]....
        /*0b14*/ 	.word	0x0000b670


	//   ....[16]....
        /*0b18*/ 	.word	0x0000e3d0


	//   ....[17]....
        /*0b1c*/ 	.word	0x0000e3e0


	//   ....[18]....
        /*0b20*/ 	.word	0x0000e3f0


	//   ....[19]....
        /*0b24*/ 	.word	0x0000e400


	//   ....[20]....
        /*0b28*/ 	.word	0x0000e9f0


	//   ....[21]....
        /*0b2c*/ 	.word	0x0000ea00


	//   ....[22]....
        /*0b30*/ 	.word	0x0000ea10


	//   ....[23]....
        /*0b34*/ 	.word	0x0000ea20


	//   ....[24]....
        /*0b38*/ 	.word	0x000124d0


	//   ....[25]....
        /*0b3c*/ 	.word	0x000125b0


	//   ....[26]....
        /*0b40*/ 	.word	0x00012f60


	//   ....[27]....
        /*0b44*/ 	.word	0x00012fe0


	//   ....[28]....
        /*0b48*/ 	.word	0x000139c0


	//   ....[29]....
        /*0b4c*/ 	.word	0x00013a20


	//   ....[30]....
        /*0b50*/ 	.word	0x00015cf0


	//   ....[31]....
        /*0b54*/ 	.word	0x00016510


	//   ....[32]....
        /*0b58*/ 	.word	0x00016620


	//   ....[33]....
        /*0b5c*/ 	.word	0x00016760


	//   ....[34]....
        /*0b60*/ 	.word	0x000170b0


	//   ....[35]....
        /*0b64*/ 	.word	0x00017120


	//   ....[36]....
        /*0b68*/ 	.word	0x000196e0


	//   ....[37]....
        /*0b6c*/ 	.word	0x00019760


	//   ....[38]....
        /*0b70*/ 	.word	0x00019e60


	//   ....[39]....
        /*0b74*/ 	.word	0x00019eb0


	//   ....[40]....
        /*0b78*/ 	.word	0x0001b130


	//   ....[41]....
        /*0b7c*/ 	.word	0x0001b470


	//   ....[42]....
        /*0b80*/ 	.word	0x0001b4b0


	//   ....[43]....
        /*0b84*/ 	.word	0x0001b5a0


	//   ....[44]....
        /*0b88*/ 	.word	0x0001c550


	//   ....[45]....
        /*0b8c*/ 	.word	0x0001c590


	//   ....[46]....
        /*0b90*/ 	.word	0x0001c5d0


	//   ....[47]....
        /*0b94*/ 	.word	0x0001c600


	//   ....[48]....
        /*0b98*/ 	.word	0x0001cb90


	//   ....[49]....
        /*0b9c*/ 	.word	0x0001cba0


	//   ....[50]....
        /*0ba0*/ 	.word	0x0001cc60


	//   ....[51]....
        /*0ba4*/ 	.word	0x0001cc80


	//   ....[52]....
        /*0ba8*/ 	.word	0x0001cd40


	//   ....[53]....
        /*0bac*/ 	.word	0x0001cd60


	//   ....[54]....
        /*0bb0*/ 	.word	0x0001ce30


	//   ....[55]....
        /*0bb4*/ 	.word	0x0001ce50


	//   ....[56]....
        /*0bb8*/ 	.word	0x0001d680


	//   ....[57]....
        /*0bbc*/ 	.word	0x0001d690


	//   ....[58]....
        /*0bc0*/ 	.word	0x0001d750


	//   ....[59]....
        /*0bc4*/ 	.word	0x0001d770


	//   ....[60]....
        /*0bc8*/ 	.word	0x0001d830


	//   ....[61]....
        /*0bcc*/ 	.word	0x0001d850


	//   ....[62]....
        /*0bd0*/ 	.word	0x0001d920


	//   ....[63]....
        /*0bd4*/ 	.word	0x0001d940


	//   ....[64]....
        /*0bd8*/ 	.word	0x0001da90


	//   ....[65]....
        /*0bdc*/ 	.word	0x0001dc60


	//   ....[66]....
        /*0be0*/ 	.word	0x0001dc90


	//   ....[67]....
        /*0be4*/ 	.word	0x0001dcc0


	//   ....[68]....
        /*0be8*/ 	.word	0x0001dcf0


	//   ....[69]....
        /*0bec*/ 	.word	0x0001dd20


	//   ....[70]....
        /*0bf0*/ 	.word	0x0001dd50


	//   ....[71]....
        /*0bf4*/ 	.word	0x0001dec0


	//   ....[72]....
        /*0bf8*/ 	.word	0x0001def0


	//   ....[73]....
        /*0bfc*/ 	.word	0x0001df20


	//   ....[74]....
        /*0c00*/ 	.word	0x0001df50


	//   ....[75]....
        /*0c04*/ 	.word	0x0001df80


	//   ....[76]....
        /*0c08*/ 	.word	0x0001dfb0


	//   ....[77]....
        /*0c0c*/ 	.word	0x0001e050


	//   ....[78]....
        /*0c10*/ 	.word	0x0001e0b0


	//   ....[79]....
        /*0c14*/ 	.word	0x0001e140


	//   ....[80]....
        /*0c18*/ 	.word	0x0001f070


	//   ....[81]....
        /*0c1c*/ 	.word	0x00020b20


	//   ....[82]....
        /*0c20*/ 	.word	0x000217d0


	//   ....[83]....
        /*0c24*/ 	.word	0x000217e0


	//   ....[84]....
        /*0c28*/ 	.word	0x00021800


	//   ....[85]....
        /*0c2c*/ 	.word	0x000218c0


	//   ....[86]....
        /*0c30*/ 	.word	0x000218f0


	//   ....[87]....
        /*0c34*/ 	.word	0x00021980


	//   ....[88]....
        /*0c38*/ 	.word	0x000219b0


	//   ....[89]....
        /*0c3c*/ 	.word	0x00021a40


	//   ....[90]....
        /*0c40*/ 	.word	0x00021a70


	//   ....[91]....
        /*0c44*/ 	.word	0x00021b00


	//   ....[92]....
        /*0c48*/ 	.word	0x00021b30


	//   ....[93]....
        /*0c4c*/ 	.word	0x00021bc0


	//   ....[94]....
        /*0c50*/ 	.word	0x00021bf0


	//   ....[95]....
        /*0c54*/ 	.word	0x00021c80


	//   ....[96]....
        /*0c58*/ 	.word	0x00021c90


	//   ....[97]....
        /*0c5c*/ 	.word	0x00021d20


	//   ....[98]....
        /*0c60*/ 	.word	0x000249f0


	//   ....[99]....
        /*0c64*/ 	.word	0x00024a40


	//   ....[100]....
        /*0c68*/ 	.word	0x00024a70


	//   ....[101]....
        /*0c6c*/ 	.word	0x00024a80


	//   ....[102]....
        /*0c70*/ 	.word	0x00024ab0


	//   ....[103]....
        /*0c74*/ 	.word	0x00024ae0


	//   ....[104]....
        /*0c78*/ 	.word	0x00024b10


	//   ....[105]....
        /*0c7c*/ 	.word	0x00024b40


	//   ....[106]....
        /*0c80*/ 	.word	0x00024cc0


	//   ....[107]....
        /*0c84*/ 	.word	0x00024d00


	//   ....[108]....
        /*0c88*/ 	.word	0x00024d30


	//   ....[109]....
        /*0c8c*/ 	.word	0x00024d60


	//   ....[110]....
        /*0c90*/ 	.word	0x00024d90


	//   ....[111]....
        /*0c94*/ 	.word	0x00024dc0


	//   ....[112]....
        /*0c98*/ 	.word	0x00024e80


	//   ....[113]....
        /*0c9c*/ 	.word	0x00024ea0


	//   ....[114]....
        /*0ca0*/ 	.word	0x00024f10


	//   ....[115]....
        /*0ca4*/ 	.word	0x000255e0


	//   ....[116]....
        /*0ca8*/ 	.word	0x00025a40


	//   ....[117]....
        /*0cac*/ 	.word	0x00025ad0


	//   ....[118]....
        /*0cb0*/ 	.word	0x00025b20


	//   ....[119]....
        /*0cb4*/ 	.word	0x00025b70


	//   ....[120]....
        /*0cb8*/ 	.word	0x00025c00


	//   ....[121]....
        /*0cbc*/ 	.word	0x00025c90


	//   ....[122]....
        /*0cc0*/ 	.word	0x00025ce0


	//   ....[123]....
        /*0cc4*/ 	.word	0x00025d30


	//   ....[124]....
        /*0cc8*/ 	.word	0x00025e20


	//   ....[125]....
        /*0ccc*/ 	.word	0x00025ec0


	//   ....[126]....
        /*0cd0*/ 	.word	0x00025f10


	//   ....[127]....
        /*0cd4*/ 	.word	0x00025f70


	//   ....[128]....
        /*0cd8*/ 	.word	0x00026000


	//   ....[129]....
        /*0cdc*/ 	.word	0x000260a0


	//   ....[130]....
        /*0ce0*/ 	.word	0x000260f0


	//   ....[131]....
        /*0ce4*/ 	.word	0x00026150


	//   ....[132]....
        /*0ce8*/ 	.word	0x00026440


	//   ....[133]....
        /*0cec*/ 	.word	0x00026740


	//   ....[134]....
        /*0cf0*/ 	.word	0x000268b0


	//   ....[135]....
        /*0cf4*/ 	.word	0x00026900


	//   ....[136]....
        /*0cf8*/ 	.word	0x000269a0


	//   ....[137]....
        /*0cfc*/ 	.word	0x00026a30


	//   ....[138]....
        /*0d00*/ 	.word	0x00026b20


	//   ....[139]....
        /*0d04*/ 	.word	0x00026c00


	//   ....[140]....
        /*0d08*/ 	.word	0x00026cd0


	//   ....[141]....
        /*0d0c*/ 	.word	0x00026d60


	//   ....[142]....
        /*0d10*/ 	.word	0x00026e50


	//   ....[143]....
        /*0d14*/ 	.word	0x00026ed0


	//   ....[144]....
        /*0d18*/ 	.word	0x00026fd0


	//   ....[145]....
        /*0d1c*/ 	.word	0x00027060


	//   ....[146]....
        /*0d20*/ 	.word	0x00027150


	//   ....[147]....
        /*0d24*/ 	.word	0x000271e0


	//   ....[148]....
        /*0d28*/ 	.word	0x000272d0


	//   ....[149]....
        /*0d2c*/ 	.word	0x000273d0


	//   ....[150]....
        /*0d30*/ 	.word	0x00027700


	//   ....[151]....
        /*0d34*/ 	.word	0x000277b0


	//   ....[152]....
        /*0d38*/ 	.word	0x000278b0


	//   ....[153]....
        /*0d3c*/ 	.word	0x00027940


	//   ....[154]....
        /*0d40*/ 	.word	0x000279c0


	//   ....[155]....
        /*0d44*/ 	.word	0x00027a40


	//   ....[156]....
        /*0d48*/ 	.word	0x00027ac0


	//   ....[157]....
        /*0d4c*/ 	.word	0x00027b50


	//   ....[158]....
        /*0d50*/ 	.word	0x00027bf0


	//   ....[159]....
        /*0d54*/ 	.word	0x00027cc0


	//   ....[160]....
        /*0d58*/ 	.word	0x00027d40


	//   ....[161]....
        /*0d5c*/ 	.word	0x00027dc0


	//   ....[162]....
        /*0d60*/ 	.word	0x00027e40


	//   ....[163]....
        /*0d64*/ 	.word	0x00027ed0


	//   ....[164]....
        /*0d68*/ 	.word	0x00027f50


	//   ....[165]....
        /*0d6c*/ 	.word	0x00027ff0


	//   ....[166]....
        /*0d70*/ 	.word	0x00028080


	//   ....[167]....
        /*0d74*/ 	.word	0x000281b0


	//----- nvinfo : EIATTR_REG_RECONFIG
	.align		4
.L_601:
        /*0d78*/ 	.byte	0x01, 0x54
	.zero		2


	//----- nvinfo : EIATTR_SYSCALL_OFFSETS
	.align		4
        /*0d7c*/ 	.byte	0x04, 0x46
        /*0d7e*/ 	.short	(.L_603 - .L_602)


	//   ....[0]....
.L_602:
        /*0d80*/ 	.word	0x00001ae0


	//   ....[1]....
        /*0d84*/ 	.word	0x00001c30


	//   ....[2]....
        /*0d88*/ 	.word	0x0000a910


	//   ....[3]....
        /*0d8c*/ 	.word	0x0000ac00


	//   ....[4]....
        /*0d90*/ 	.word	0x00020720


	//   ....[5]....
        /*0d94*/ 	.word	0x00020880


	//   ....[6]....
        /*0d98*/ 	.word	0x00020980


	//   ....[7]....
        /*0d9c*/ 	.word	0x00021380


	//----- nvinfo : EIATTR_MBARRIER_INSTR_OFFSETS
	.align		4
.L_603:
        /*0da0*/ 	.byte	0x04, 0x39
        /*0da2*/ 	.short	(.L_605 - .L_604)


	//   ....[0]....
.L_604:
        /*0da4*/ 	.word	0x000002d0
        /*0da8*/ 	.word	0x000000ff
        /*0dac*/ 	.word	0x00034800
        /*0db0*/ 	.short	0x0100
        /*0db2*/ 	.byte	0x08
	.zero		1


	//   ....[1]....
        /*0db4*/ 	.word	0x000002e0
        /*0db8*/ 	.word	0x000000ff
        /*0dbc*/ 	.word	0x00034820
        /*0dc0*/ 	.short	0x0100
        /*0dc2*/ 	.byte	0x08
	.zero		1


	//   ....[2]....
        /*0dc4*/ 	.word	0x000003d0
        /*0dc8*/ 	.word	0x000000ff
        /*0dcc*/ 	.word	0x00034830
        /*0dd0*/ 	.short	0x0100
        /*0dd2*/ 	.byte	0x08
	.zero		1


	//   ....[3]....
        /*0dd4*/ 	.word	0x000003e0
        /*0dd8*/ 	.word	0x000000ff
        /*0ddc*/ 	.word	0x00034840
        /*0de0*/ 	.short	0x0100
        /*0de2*/ 	.byte	0x08
	.zero		1


	//   ....[4]....
        /*0de4*/ 	.word	0x000003f0
        /*0de8*/ 	.word	0x000000ff
        /*0dec*/ 	.word	0x00034838
        /*0df0*/ 	.short	0x0100
        /*0df2*/ 	.byte	0x08
	.zero		1


	//   ....[5]....
        /*0df4*/ 	.word	0x00000400
        /*0df8*/ 	.word	0x000000ff
        /*0dfc*/ 	.word	0x00034848
        /*0e00*/ 	.short	0x0100
        /*0e02*/ 	.byte	0x08
	.zero		1


	//   ....[6]....
        /*0e04*/ 	.word	0x00000530
        /*0e08*/ 	.word	0x000000ff
        /*0e0c*/ 	.word	0x00034850
        /*0e10*/ 	.short	0x0100
        /*0e12*/ 	.byte	0x08
	.zero		1


	//   ....[7]....
        /*0e14*/ 	.word	0x00000540
        /*0e18*/ 	.word	0x000000ff
        /*0e1c*/ 	.word	0x00034860
        /*0e20*/ 	.short	0x0100
        /*0e22*/ 	.byte	0x08
	.zero		1


	//   ....[8]....
        /*0e24*/ 	.word	0x00000550
        /*0e28*/ 	.word	0x000000ff
        /*0e2c*/ 	.word	0x00034858
        /*0e30*/ 	.short	0x0100
        /*0e32*/ 	.byte	0x08
	.zero		1


	//   ....[9]....
        /*0e34*/ 	.word	0x00000560
        /*0e38*/ 	.word	0x000000ff
        /*0e3c*/ 	.word	0x00034868
        /*0e40*/ 	.short	0x0100
        /*0e42*/ 	.byte	0x08
	.zero		1


	//   ....[10]....
        /*0e44*/ 	.word	0x00000650
        /*0e48*/ 	.word	0x000000ff
        /*0e4c*/ 	.word	0x00034870
        /*0e50*/ 	.short	0x0100
        /*0e52*/ 	.byte	0x06
	.zero		1


	//   ....[11]....
        /*0e54*/ 	.word	0x00000660
        /*0e58*/ 	.word	0x000000ff
        /*0e5c*/ 	.word	0x00034880
        /*0e60*/ 	.short	0x0100
        /*0e62*/ 	.byte	0x06
	.zero		1


	//   ....[12]....
        /*0e64*/ 	.word	0x00000670
        /*0e68*/ 	.word	0x000000ff
        /*0e6c*/ 	.word	0x00034878
        /*0e70*/ 	.short	0x0100
        /*0e72*/ 	.byte	0x06
	.zero		1


	//   ....[13]....
        /*0e74*/ 	.word	0x00000680
        /*0e78*/ 	.word	0x000000ff
        /*0e7c*/ 	.word	0x00034888
        /*0e80*/ 	.short	0x0100
        /*0e82*/ 	.byte	0x06
	.zero		1


	//   ....[14]....
        /*0e84*/ 	.word	0x000007b0
        /*0e88*/ 	.word	0x000000ff
        /*0e8c*/ 	.word	0x00034890
        /*0e90*/ 	.short	0x0100
        /*0e92*/ 	.byte	0x08
	.zero		1


	//   ....[15]....
        /*0e94*/ 	.word	0x000007c0
        /*0e98*/ 	.word	0x000000ff
        /*0e9c*/ 	.word	0x000348a0
        /*0ea0*/ 	.short	0x0100
        /*0ea2*/ 	.byte	0x08
	.zero		1


	//   ....[16]....
        /*0ea4*/ 	.word	0x000007d0
        /*0ea8*/ 	.word	0x000000ff
        /*0eac*/ 	.word	0x00034898
        /*0eb0*/ 	.short	0x0100
        /*0eb2*/ 	.byte	0x08
	.zero		1


	//   ....[17]....
        /*0eb4*/ 	.word	0x000007e0
        /*0eb8*/ 	.word	0x000000ff
        /*0ebc*/ 	.word	0x000348a8
        /*0ec0*/ 	.short	0x0100
        /*0ec2*/ 	.byte	0x08
	.zero		1


	//   ....[18]....
        /*0ec4*/ 	.word	0x00000910
        /*0ec8*/ 	.word	0x000000ff
        /*0ecc*/ 	.word	0x000348b0
        /*0ed0*/ 	.short	0x0100
        /*0ed2*/ 	.byte	0x08
	.zero		1


	//   ....[19]....
        /*0ed4*/ 	.word	0x00000920
        /*0ed8*/ 	.word	0x000000ff
        /*0edc*/ 	.word	0x000348c0
        /*0ee0*/ 	.short	0x0100
        /*0ee2*/ 	.byte	0x08
	.zero		1


	//   ....[20]....
        /*0ee4*/ 	.word	0x00000930
        /*0ee8*/ 	.word	0x000000ff
        /*0eec*/ 	.word	0x000348b8
        /*0ef0*/ 	.short	0x0100
        /*0ef2*/ 	.byte	0x08
	.zero		1


	//   ....[21]....
        /*0ef4*/ 	.word	0x00000940
        /*0ef8*/ 	.word	0x000000ff
        /*0efc*/ 	.word	0x000348c8
        /*0f00*/ 	.short	0x0100
        /*0f02*/ 	.byte	0x08
	.zero		1


	//   ....[22]....
        /*0f04*/ 	.word	0x00003790
        /*0f08*/ 	.word	0x00000003
        /*0f0c*/ 	.word	0x00034890
        /*0f10*/ 	.short	0x010a
        /*0f12*/ 	.byte	0x3f
	.zero		1


	//   ....[23]....
        /*0f14*/ 	.word	0x000069d0
        /*0f18*/ 	.word	0x00000003
        /*0f1c*/ 	.word	0x00034890
        /*0f20*/ 	.short	0x010a
        /*0f22*/ 	.byte	0x3f
	.zero		1


	//   ....[24]....
        /*0f24*/ 	.word	0x00009a80
        /*0f28*/ 	.word	0x00000003
        /*0f2c*/ 	.word	0x00034890
        /*0f30*/ 	.short	0x010a
        /*0f32*/ 	.byte	0x3f
	.zero		1


	//   ....[25]....
        /*0f34*/ 	.word	0x00009e50
        /*0f38*/ 	.word	0x00000020
        /*0f3c*/ 	.word	0x00000000
        /*0f40*/ 	.short	0x0101
        /*0f42*/ 	.byte	0x3f
	.zero		1


	//   ....[26]....
        /*0f44*/ 	.word	0x00009e90
        /*0f48*/ 	.word	0x00000003
        /*0f4c*/ 	.word	0x000348b0
        /*0f50*/ 	.short	0x010a
        /*0f52*/ 	.byte	0x3f
	.zero		1


	//   ....[27]....
        /*0f54*/ 	.word	0x0000a340
        /*0f58*/ 	.word	0x00000003
        /*0f5c*/ 	.word	0x00000000
        /*0f60*/ 	.short	0x0101
        /*0f62*/ 	.byte	0x3f
	.zero		1


	//   ....[28]....
        /*0f64*/ 	.word	0x0000a990
        /*0f68*/ 	.word	0x00000010
        /*0f6c*/ 	.word	0x00034800
        /*0f70*/ 	.short	0x010a
        /*0f72*/ 	.byte	0x3f
	.zero		1


	//   ....[29]....
        /*0f74*/ 	.word	0x0000a9e0
        /*0f78*/ 	.word	0x00000010
        /*0f7c*/ 	.word	0x00034800
        /*0f80*/ 	.short	0x010a
        /*0f82*/ 	.byte	0x3f
	.zero		1


	//   ....[30]....
        /*0f84*/ 	.word	0x0000bd00
        /*0f88*/ 	.word	0x00000010
        /*0f8c*/ 	.word	0x00034800
        /*0f90*/ 	.short	0x010a
        /*0f92*/ 	.byte	0x3f
	.zero		1


	//   ....[31]....
        /*0f94*/ 	.word	0x0000ee90
        /*0f98*/ 	.word	0x00000010
        /*0f9c*/ 	.word	0x00034800
        /*0fa0*/ 	.short	0x010a
        /*0fa2*/ 	.byte	0x3f
	.zero		1


	//   ....[32]....
        /*0fa4*/ 	.word	0x000116d0
        /*0fa8*/ 	.word	0x00000000
        /*0fac*/ 	.word	0x00034830
        /*0fb0*/ 	.short	0x010a
        /*0fb2*/ 	.byte	0x3f
	.zero		1


	//   ....[33]....
        /*0fb4*/ 	.word	0x00011740
        /*0fb8*/ 	.word	0x00000000
        /*0fbc*/ 	.word	0x00034830
        /*0fc0*/ 	.short	0x010a
        /*0fc2*/ 	.byte	0x3f
	.zero		1


	//   ....[34]....
        /*0fc4*/ 	.word	0x000127c0
        /*0fc8*/ 	.word	0x00000000
        /*0fcc*/ 	.word	0x00000000
        /*0fd0*/ 	.short	0x0101
        /*0fd2*/ 	.byte	0x3f
	.zero		1


	//   ....[35]....
        /*0fd4*/ 	.word	0x000148a0
        /*0fd8*/ 	.word	0x0000000e
        /*0fdc*/ 	.word	0x00034830
        /*0fe0*/ 	.short	0x010a
        /*0fe2*/ 	.byte	0x3f
	.zero		1


	//   ....[36]....
        /*0fe4*/ 	.word	0x00014910
        /*0fe8*/ 	.word	0x0000000e
        /*0fec*/ 	.word	0x00034830
        /*0ff0*/ 	.short	0x010a
        /*0ff2*/ 	.byte	0x3f
	.zero		1


	//   ....[37]....
        /*0ff4*/ 	.word	0x000154f0
        /*0ff8*/ 	.word	0x0000000f
        /*0ffc*/ 	.word	0x00034850
        /*1000*/ 	.short	0x010a
        /*1002*/ 	.byte	0x3f
	.zero		1


	//   ....[38]....
        /*1004*/ 	.word	0x00015540
        /*1008*/ 	.word	0x0000000f
        /*100c*/ 	.word	0x00034850
        /*1010*/ 	.short	0x010a
        /*1012*/ 	.byte	0x3f
	.zero		1


	//   ....[39]....
        /*1014*/ 	.word	0x000179b0
        /*1018*/ 	.word	0x0000000e
        /*101c*/ 	.word	0x00000000
        /*1020*/ 	.short	0x0101
        /*1022*/ 	.byte	0x3f
	.zero		1


	//   ....[40]....
        /*1024*/ 	.word	0x00017a00
        /*1028*/ 	.word	0x0000000f
        /*102c*/ 	.word	0x00000000
        /*1030*/ 	.short	0x0101
        /*1032*/ 	.byte	0x3f
	.zero		1


	//   ....[41]....
        /*1034*/ 	.word	0x00017f70
        /*1038*/ 	.word	0x00000008
        /*103c*/ 	.word	0x00034830
        /*1040*/ 	.short	0x010a
        /*1042*/ 	.byte	0x3f
	.zero		1


	//   ....[42]....
        /*1044*/ 	.word	0x00017fe0
        /*1048*/ 	.word	0x00000008
        /*104c*/ 	.word	0x00034830
        /*1050*/ 	.short	0x010a
        /*1052*/ 	.byte	0x3f
	.zero		1


	//   ....[43]....
        /*1054*/ 	.word	0x00018ba0
        /*1058*/ 	.word	0x0000000e
        /*105c*/ 	.word	0x00034850
        /*1060*/ 	.short	0x010a
        /*1062*/ 	.byte	0x3f
	.zero		1


	//   ....[44]....
        /*1064*/ 	.word	0x00018bf0
        /*1068*/ 	.word	0x0000000e
        /*106c*/ 	.word	0x00034850
        /*1070*/ 	.short	0x010a
        /*1072*/ 	.byte	0x3f
	.zero		1


	//   ....[45]....
        /*1074*/ 	.word	0x0001a6e0
        /*1078*/ 	.word	0x00000007
        /*107c*/ 	.word	0x00000000
        /*1080*/ 	.short	0x0101
        /*1082*/ 	.byte	0x3f
	.zero		1


	//   ....[46]....
        /*1084*/ 	.word	0x0001a720
        /*1088*/ 	.word	0x0000000e
        /*108c*/ 	.word	0x00000000
        /*1090*/ 	.short	0x0101
        /*1092*/ 	.byte	0x3f
	.zero		1


	//   ....[47]....
        /*1094*/ 	.word	0x0001b030
        /*1098*/ 	.word	0x0000000b
        /*109c*/ 	.word	0x00034850
        /*10a0*/ 	.short	0x010a
        /*10a2*/ 	.byte	0x3f
	.zero		1


	//   ....[48]....
        /*10a4*/ 	.word	0x0001b0d0
        /*10a8*/ 	.word	0x0000000b
        /*10ac*/ 	.word	0x00034850
        /*10b0*/ 	.short	0x010a
        /*10b2*/ 	.byte	0x3f
	.zero		1


	//   ....[49]....
        /*10b4*/ 	.word	0x0001b6d0
        /*10b8*/ 	.word	0x00000008
        /*10bc*/ 	.word	0x00000000
        /*10c0*/ 	.short	0x0101
        /*10c2*/ 	.byte	0x3f
	.zero		1


	//   ....[50]....
        /*10c4*/ 	.word	0x0001cb80
        /*10c8*/ 	.word	0x00000000
        /*10cc*/ 	.word	0x00000000
        /*10d0*/ 	.short	0x0101
        /*10d2*/ 	.byte	0x3f
	.zero		1


	//   ....[51]....
        /*10d4*/ 	.word	0x0001f160
        /*10d8*/ 	.word	0x00000004
        /*10dc*/ 	.word	0x00034820
        /*10e0*/ 	.short	0x010a
        /*10e2*/ 	.byte	0x3f
	.zero		1


	//   ....[52]....
        /*10e4*/ 	.word	0x0001f240
        /*10e8*/ 	.word	0x00000004
        /*10ec*/ 	.word	0x000348a0
        /*10f0*/ 	.short	0x010a
        /*10f2*/ 	.byte	0x3f
	.zero		1


	//   ....[53]....
        /*10f4*/ 	.word	0x0001f670
        /*10f8*/ 	.word	0x00000004
        /*10fc*/ 	.word	0x000348c0
        /*1100*/ 	.short	0x010a
        /*1102*/ 	.byte	0x3f
	.zero		1


	//   ....[54]....
        /*1104*/ 	.word	0x0001fb80
        /*1108*/ 	.word	0x00000006
        /*110c*/ 	.word	0x000348a0
        /*1110*/ 	.short	0x010a
        /*1112*/ 	.byte	0x3f
	.zero		1


	//   ....[55]....
        /*1114*/ 	.word	0x0001ffa0
        /*1118*/ 	.word	0x00000006
        /*111c*/ 	.word	0x000348c0
        /*1120*/ 	.short	0x010a
        /*1122*/ 	.byte	0x3f
	.zero		1


	//   ....[56]....
        /*1124*/ 	.word	0x00020dd0
        /*1128*/ 	.word	0x00000000
        /*112c*/ 	.word	0x00034840
        /*1130*/ 	.short	0x010a
        /*1132*/ 	.byte	0x3f
	.zero		1


	//   ....[57]....
        /*1134*/ 	.word	0x00021e30
        /*1138*/ 	.word	0x00000008
        /*113c*/ 	.word	0x00034800
        /*1140*/ 	.short	0x0107
        /*1142*/ 	.byte	0x3f
	.zero		1


	//   ....[58]....
        /*1144*/ 	.word	0x00021f30
        /*1148*/ 	.word	0x00000002
        /*114c*/ 	.word	0x00034800
        /*1150*/ 	.short	0x0101
        /*1152*/ 	.byte	0x3f
	.zero		1


	//   ....[59]....
        /*1154*/ 	.word	0x00021f50
        /*1158*/ 	.word	0x00000002
        /*115c*/ 	.word	0x00034820
        /*1160*/ 	.short	0x010a
        /*1162*/ 	.byte	0x3f
	.zero		1


	//   ....[60]....
        /*1164*/ 	.word	0x000222b0
        /*1168*/ 	.word	0x00000003
        /*116c*/ 	.word	0x00034840
        /*1170*/ 	.short	0x010a
        /*1172*/ 	.byte	0x3f
	.zero		1


	//   ....[61]....
        /*1174*/ 	.word	0x00022760
        /*1178*/ 	.word	0x00000000
        /*117c*/ 	.word	0x00034860
        /*1180*/ 	.short	0x010a
        /*1182*/ 	.byte	0x3f
	.zero		1


	//   ....[62]....
        /*1184*/ 	.word	0x00022e50
        /*1188*/ 	.word	0x00000003
        /*118c*/ 	.word	0x00034840
        /*1190*/ 	.short	0x010a
        /*1192*/ 	.byte	0x3f
	.zero		1


	//   ....[63]....
        /*1194*/ 	.word	0x00023300
        /*1198*/ 	.word	0x00000002
        /*119c*/ 	.word	0x00034860
        /*11a0*/ 	.short	0x010a
        /*11a2*/ 	.byte	0x3f
	.zero		1


	//   ....[64]....
        /*11a4*/ 	.word	0x00023960
        /*11a8*/ 	.word	0x00000003
        /*11ac*/ 	.word	0x00034840
        /*11b0*/ 	.short	0x010a
        /*11b2*/ 	.byte	0x3f
	.zero		1


	//   ....[65]....
        /*11b4*/ 	.word	0x00023e00
        /*11b8*/ 	.word	0x00000002
        /*11bc*/ 	.word	0x00034860
        /*11c0*/ 	.short	0x010a
        /*11c2*/ 	.byte	0x3f
	.zero		1


	//   ....[66]....
        /*11c4*/ 	.word	0x000243e0
        /*11c8*/ 	.word	0x00000000
        /*11cc*/ 	.word	0x00034860
        /*11d0*/ 	.short	0x010a
        /*11d2*/ 	.byte	0x3f
	.zero		1


	//   ....[67]....
        /*11d4*/ 	.word	0x00025560
        /*11d8*/ 	.word	0x00000000
        /*11dc*/ 	.word	0x00034820
        /*11e0*/ 	.short	0x010a
        /*11e2*/ 	.byte	0x3f
	.zero		1


	//   ....[68]....
        /*11e4*/ 	.word	0x00025730
        /*11e8*/ 	.word	0x00000006
        /*11ec*/ 	.word	0x00000000
        /*11f0*/ 	.short	0x010a
        /*11f2*/ 	.byte	0x3f
	.zero		1


	//   ....[69]....
        /*11f4*/ 	.word	0x000257a0
        /*11f8*/ 	.word	0x00000007
        /*11fc*/ 	.word	0x00000000
        /*1200*/ 	.short	0x010a
        /*1202*/ 	.byte	0x3f
	.zero		1


	//   ....[70]....
        /*1204*/ 	.word	0x00025810
        /*1208*/ 	.word	0x00000004
        /*120c*/ 	.word	0x00000000
        /*1210*/ 	.short	0x010a
        /*1212*/ 	.byte	0x3f
	.zero		1


	//   ....[71]....
        /*1214*/ 	.word	0x00025840
        /*1218*/ 	.word	0x00000003
        /*121c*/ 	.word	0x00000000
        /*1220*/ 	.short	0x010a
        /*1222*/ 	.byte	0x3f
	.zero		1


	//   ....[72]....
        /*1224*/ 	.word	0x000258a0
        /*1228*/ 	.word	0x00000003
        /*122c*/ 	.word	0x00034890
        /*1230*/ 	.short	0x010a
        /*1232*/ 	.byte	0x3f
	.zero		1


	//   ....[73]....
        /*1234*/ 	.word	0x000258f0
        /*1238*/ 	.word	0x00000003
        /*123c*/ 	.word	0x00034890
        /*1240*/ 	.short	0x010a
        /*1242*/ 	.byte	0x3f
	.zero		1


	//   ....[74]....
        /*1244*/ 	.word	0x00025940
        /*1248*/ 	.word	0x00000003
        /*124c*/ 	.word	0x00034890
        /*1250*/ 	.short	0x010a
        /*1252*/ 	.byte	0x3f
	.zero		1


	//   ....[75]....
        /*1254*/ 	.word	0x00025990
        /*1258*/ 	.word	0x00000003
        /*125c*/ 	.word	0x000348b0
        /*1260*/ 	.short	0x010a
        /*1262*/ 	.byte	0x3f
	.zero		1


	//   ....[76]....
        /*1264*/ 	.word	0x00025d70
        /*1268*/ 	.word	0x00000010
        /*126c*/ 	.word	0x00034800
        /*1270*/ 	.short	0x010a
        /*1272*/ 	.byte	0x3f
	.zero		1


	//   ....[77]....
        /*1274*/ 	.word	0x00026180
        /*1278*/ 	.word	0x00000010
        /*127c*/ 	.word	0x00034800
        /*1280*/ 	.short	0x010a
        /*1282*/ 	.byte	0x3f
	.zero		1


	//   ....[78]....
        /*1284*/ 	.word	0x000261d0
        /*1288*/ 	.word	0x00000000
        /*128c*/ 	.word	0x00034830
        /*1290*/ 	.short	0x010a
        /*1292*/ 	.byte	0x3f
	.zero		1


	//   ....[79]....
        /*1294*/ 	.word	0x00026220
        /*1298*/ 	.word	0x0000000e
        /*129c*/ 	.word	0x00034830
        /*12a0*/ 	.short	0x010a
        /*12a2*/ 	.byte	0x3f
	.zero		1


	//   ....[80]....
        /*12a4*/ 	.word	0x00026270
        /*12a8*/ 	.word	0x0000000f
        /*12ac*/ 	.word	0x00034850
        /*12b0*/ 	.short	0x010a
        /*12b2*/ 	.byte	0x3f
	.zero		1


	//   ....[81]....
        /*12b4*/ 	.word	0x000262c0
        /*12b8*/ 	.word	0x00000008
        /*12bc*/ 	.word	0x00034830
        /*12c0*/ 	.short	0x010a
        /*12c2*/ 	.byte	0x3f
	.zero		1


	//   ....[82]....
        /*12c4*/ 	.word	0x00026310
        /*12c8*/ 	.word	0x0000000e
        /*12cc*/ 	.word	0x00034850
        /*12d0*/ 	.short	0x010a
        /*12d2*/ 	.byte	0x3f
	.zero		1


	//   ....[83]....
        /*12d4*/ 	.word	0x00026360
        /*12d8*/ 	.word	0x0000000b
        /*12dc*/ 	.word	0x00034850
        /*12e0*/ 	.short	0x010a
        /*12e2*/ 	.byte	0x3f
	.zero		1


	//   ....[84]....
        /*12e4*/ 	.word	0x00026520
        /*12e8*/ 	.word	0x00000003
        /*12ec*/ 	.word	0x00034820
        /*12f0*/ 	.short	0x010a
        /*12f2*/ 	.byte	0x3f
	.zero		1


	//   ....[85]....
        /*12f4*/ 	.word	0x00026570
        /*12f8*/ 	.word	0x00000004
        /*12fc*/ 	.word	0x000348a0
        /*1300*/ 	.short	0x010a
        /*1302*/ 	.byte	0x3f
	.zero		1


	//   ....[86]....
        /*1304*/ 	.word	0x000265c0
        /*1308*/ 	.word	0x00000004
        /*130c*/ 	.word	0x000348c0
        /*1310*/ 	.short	0x010a
        /*1312*/ 	.byte	0x3f
	.zero		1


	//   ....[87]....
        /*1314*/ 	.word	0x00026610
        /*1318*/ 	.word	0x00000006
        /*131c*/ 	.word	0x000348a0
        /*1320*/ 	.short	0x010a
        /*1322*/ 	.byte	0x3f
	.zero		1


	//   ....[88]....
        /*1324*/ 	.word	0x00026660
        /*1328*/ 	.word	0x00000006
        /*132c*/ 	.word	0x000348c0
        /*1330*/ 	.short	0x010a
        /*1332*/ 	.byte	0x3f
	.zero		1


	//   ....[89]....
        /*1334*/ 	.word	0x00026800
        /*1338*/ 	.word	0x00000000
        /*133c*/ 	.word	0x00034840
        /*1340*/ 	.short	0x010a
        /*1342*/ 	.byte	0x3f
	.zero		1


	//   ....[90]....
        /*1344*/ 	.word	0x00027420
        /*1348*/ 	.word	0x00000002
        /*134c*/ 	.word	0x00034820
        /*1350*/ 	.short	0x010a
        /*1352*/ 	.byte	0x3f
	.zero		1


	//   ....[91]....
        /*1354*/ 	.word	0x00027470
        /*1358*/ 	.word	0x00000003
        /*135c*/ 	.word	0x00034840
        /*1360*/ 	.short	0x010a
        /*1362*/ 	.byte	0x3f
	.zero		1


	//   ....[92]....
        /*1364*/ 	.word	0x000274c0
        /*1368*/ 	.word	0x00000000
        /*136c*/ 	.word	0x00034860
        /*1370*/ 	.short	0x010a
        /*1372*/ 	.byte	0x3f
	.zero		1


	//   ....[93]....
        /*1374*/ 	.word	0x00027510
        /*1378*/ 	.word	0x00000003
        /*137c*/ 	.word	0x00034840
        /*1380*/ 	.short	0x010a
        /*1382*/ 	.byte	0x3f
	.zero		1


	//   ....[94]....
        /*1384*/ 	.word	0x00027560
        /*1388*/ 	.word	0x00000002
        /*138c*/ 	.word	0x00034860
        /*1390*/ 	.short	0x010a
        /*1392*/ 	.byte	0x3f
	.zero		1


	//   ....[95]....
        /*1394*/ 	.word	0x000275b0
        /*1398*/ 	.word	0x00000003
        /*139c*/ 	.word	0x00034840
        /*13a0*/ 	.short	0x010a
        /*13a2*/ 	.byte	0x3f
	.zero		1


	//   ....[96]....
        /*13a4*/ 	.word	0x00027600
        /*13a8*/ 	.word	0x00000002
        /*13ac*/ 	.word	0x00034860
        /*13b0*/ 	.short	0x010a
        /*13b2*/ 	.byte	0x3f
	.zero		1


	//   ....[97]....
        /*13b4*/ 	.word	0x00027650
        /*13b8*/ 	.word	0x00000000
        /*13bc*/ 	.word	0x00034860
        /*13c0*/ 	.short	0x010a
        /*13c2*/ 	.byte	0x3f
	.zero		1


	//   ....[98]....
        /*13c4*/ 	.word	0x000280d0
        /*13c8*/ 	.word	0x00000000
        /*13cc*/ 	.word	0x00034820
        /*13d0*/ 	.short	0x010a
        /*13d2*/ 	.byte	0x3f
	.zero		1


	//   ....[99]....
        /*13d4*/ 	.word	0x00028270
        /*13d8*/ 	.word	0x00000006
        /*13dc*/ 	.word	0x00000000
        /*13e0*/ 	.short	0x010a
        /*13e2*/ 	.byte	0x3f
	.zero		1


	//   ....[100]....
        /*13e4*/ 	.word	0x000282c0
        /*13e8*/ 	.word	0x00000007
        /*13ec*/ 	.word	0x00000000
        /*13f0*/ 	.short	0x010a
        /*13f2*/ 	.byte	0x3f
	.zero		1


	//   ....[101]....
        /*13f4*/ 	.word	0x00028310
        /*13f8*/ 	.word	0x00000004
        /*13fc*/ 	.word	0x00000000
        /*1400*/ 	.short	0x010a
        /*1402*/ 	.byte	0x3f
	.zero		1


	//----- nvinfo : EIATTR_NUM_MBARRIERS
	.align		4
.L_605:
        /*1404*/ 	.byte	0x03, 0x38
        /*1406*/ 	.short	0x0016


	//----- nvinfo : EIATTR_EXIT_INSTR_OFFSETS
	.align		4
        /*1408*/ 	.byte	0x04, 0x1c
        /*140a*/ 	.short	(.L_607 - .L_606)


	//   ....[0]....
.L_606:
        /*140c*/ 	.word	0x00025890


	//----- nvinfo : EIATTR_MAX_THREADS
	.align		4
.L_607:
        /*1410*/ 	.byte	0x04, 0x05
        /*1412*/ 	.short	(.L_609 - .L_608)
.L_608:
        /*1414*/ 	.word	0x00000180
        /*1418*/ 	.word	0x00000001
        /*141c*/ 	.word	0x00000001


	//----- nvinfo : EIATTR_CRS_STACK_SIZE
	.align		4
.L_609:
        /*1420*/ 	.byte	0x04, 0x1e
        /*1422*/ 	.short	(.L_611 - .L_610)
.L_610:
        /*1424*/ 	.word	0x00000000


	//----- nvinfo : EIATTR_CBANK_PARAM_SIZE
	.align		4
.L_611:
        /*1428*/ 	.byte	0x03, 0x19
        /*142a*/ 	.short	0x0af0


	//----- nvinfo : EIATTR_PARAM_CBANK
	.align		4
        /*142c*/ 	.byte	0x04, 0x0a
        /*142e*/ 	.short	(.L_613 - .L_612)
	.align		4
.L_612:
        /*1430*/ 	.word	index@(.nv.constant0._ZN7cutlass13device_kernelIN5flash11enable_sm90INS1_16FlashAttnFwdSm90INS1_25CollectiveMainloopFwdSm90ILi2EN4cute5tupleIJNS5_1CILi1EEES8_S8_EEENS6_IJNS7_ILi128EEESA_NS7_ILi192EEEEEELi128ENS_6half_tEfNS_4arch4Sm90ELb1ELb0ELb1ELb1ELb0ELb1ELb0ELb1ELb1ELb1ELb0ELb0EEENS1_21CollectiveEpilogueFwdINS6_IJSA_SA_SA_EEES9_SD_SF_Li256ELb1ELb1ELb0ELb0EEENS1_36VarlenDynamicPersistentTileSchedulerILi128ELi128ELi256ELi128ELb0ELb1ELb1ELb1ELb1ELb1EEEEEEEEEvNT_6ParamsE)
        /*1434*/ 	.short	0x0210
        /*1436*/ 	.short	0x0af0


	//----- nvinfo : EIATTR_SW_WAR
	.align		4
.L_613:
        /*1438*/ 	.byte	0x04, 0x36
        /*143a*/ 	.short	(.L_615 - .L_614)
.L_614:
        /*143c*/ 	.word	0x00000008
.L_615:


//--------------------- .nv.info._ZN7cutlass13device_kernelIN5flash11enable_sm90INS1_16FlashAttnFwdSm90INS1_25CollectiveMainloopFwdSm90ILi2EN4cute5tupleIJNS5_1CILi1EEES8_S8_EEENS6_IJNS7_ILi64EEESA_SA_EEELi512ENS_6half_tEfNS_4arch4Sm90ELb0ELb0ELb1ELb0ELb0ELb0ELb0ELb0ELb0ELb1ELb0ELb0EEENS1_21CollectiveEpilogueFwdINS6_IJSA_NS7_ILi512EEESA_EEES9_SC_SE_Li256ELb0ELb1ELb0ELb0EEENS1_29StaticPersistentTileSchedulerILb0EEEEEEEEEvNT_6ParamsE --------------------------
	.section	.nv.info._ZN7cutlass13device_kernelIN5flash11enable_sm90INS1_16FlashAttnFwdSm90INS1_25CollectiveMainloopFwdSm90ILi2EN4cute5tupleIJNS5_1CILi1EEES8_S8_EEENS6_IJNS7_ILi64EEESA_SA_EEELi512ENS_6half_tEfNS_4arch4Sm90ELb0ELb0ELb1ELb0ELb0ELb0ELb0ELb0ELb0ELb1ELb0ELb0EEENS1_21CollectiveEpilogueFwdINS6_IJSA_NS7_ILi512EEESA_EEES9_SC_SE_Li256ELb0ELb1ELb0ELb0EEENS1_29StaticPersistentTileSchedulerILb0EEEEEEEEEvNT_6ParamsE,"",@"SHT_CUDA_INFO"
	.sectionflags	@""
	.align	4


	//----- nvinfo : EIATTR_CUDA_API_VERSION
	.align		4
        /*0000*/ 	.byte	0x04, 0x37
        /*0002*/ 	.short	(.L_617 - .L_616)
.L_616:
        /*0004*/ 	.word	0x00000082


	//----- nvinfo : EIATTR_KPARAM_INFO
	.align		4
.L_617:
        /*0008*/ 	.byte	0x04, 0x17
        /*000a*/ 	.short	(.L_619 - .L_618)
.L_618:
        /*000c*/ 	.word	0x00000000
        /*0010*/ 	.short	0x0000
        /*0012*/ 	.short	0x0070
        /*0014*/ 	.byte	0x00, 0xf0, 0x01, 0x28


	//----- nvinfo : EIATTR_SPARSE_MMA_MASK
	.align		4
.L_619:
        /*0018*/ 	.byte	0x03, 0x50
        /*001a*/ 	.short	0x0000


	//----- nvinfo : EIATTR_MAXREG_COUNT
	.align		4
        /*001c*/ 	.byte	0x03, 0x1b
        /*001e*/ 	.short	0x00a8


	//----- nvinfo : EIATTR_NUM_BARRIERS
	.align		4
        /*0020*/ 	.byte	0x02, 0x4c
        /*0022*/ 	.byte	0x10
	.zero		1


	//----- nvinfo : EIATTR_EXTERNS
	.align		4
        /*0024*/ 	.byte	0x04, 0x0f
        /*0026*/ 	.short	(.L_621 - .L_620)


	//   ....[0]....
	.align		4
.L_620:
        /*0028*/ 	.word	index@(__assertfail)


	//----- nvinfo : EIATTR_ANNOTATIONS
	.align		4
.L_621:
        /*002c*/ 	.byte	0x04, 0x55
        /*002e*/ 	.short	(.L_623 - .L_622)


	//   ....[0]....
.L_622:
        /* <DEDUP_REMOVED lines=28> */


	//----- nvinfo : EIATTR_MERCURY_ISA_VERSION
	.align		4
.L_623:
        /*01d8*/ 	.byte	0x03, 0x5f
        /*01da*/ 	.short	0x0101


	//----- nvinfo : EIATTR_INT_WARP_WIDE_INSTR_OFFSETS
	.align		4
        /*01dc*/ 	.byte	0x04, 0x31
        /*01de*/ 	.short	(.L_625 - .L_624)


	//   ....[0]....
.L_624:
        /*01e0*/ 	.word	0x00000130


	//   ....[1]....
        /*01e4*/ 	.word	0x00000170


	//   ....[2]....
        /*01e8*/ 	.word	0x000001e0


	//----- nvinfo : EIATTR_COOP_GROUP_MASK_REGIDS
	.align		4
.L_625:
        /*01ec*/ 	.byte	0x04, 0x29
        /*01ee*/ 	.short	(.L_627 - .L_626)


	//   ....[0]....
.L_626:
        /*01f0*/ 	.word	0xffffffff


	//   ....[1]....
        /*01f4*/ 	.word	0xffffffff


	//   ....[2]....
        /*01f8*/ 	.word	0xffffffff


	//   ....[3]....
        /*01fc*/ 	.word	0xffffffff


	//   ....[4]....
        /*0200*/ 	.word	0xffffffff


	//   ....[5]....
        /*0204*/ 	.word	0xffffffff


	//   ....[6]....
        /*0208*/ 	.word	0xffffffff


	//   ....[7]....
        /*020c*/ 	.word	0xffffffff


	//   ....[8]....
        /*0210*/ 	.word	0xffffffff


	//   ....[9]....
        /*0214*/ 	.word	0xffffffff


	//   ....[10]....
        /*0218*/ 	.word	0xffffffff


	//   ....[11]....
        /*021c*/ 	.word	0xffffffff


	//   ....[12]....
        /*0220*/ 	.word	0xffffffff


	//   ....[13]....
        /*0224*/ 	.word	0xffffffff


	//   ....[14]....
        /*0228*/ 	.word	0xffffffff


	//   ....[15]....
        /*022c*/ 	.word	0xffffffff


	//   ....[16]....
        /*0230*/ 	.word	0xffffffff


	//   ....[17]....
        /*0234*/ 	.word	0xffffffff


	//   ....[18]....
        /*0238*/ 	.word	0xffffffff


	//   ....[19]....
        /*023c*/ 	.word	0xffffffff


	//   ....[20]....
        /*0240*/ 	.word	0xffffffff


	//   ....[21]....
        /*0244*/ 	.word	0xffffffff


	//   ....[22]....
        /*0248*/ 	.word	0xffffffff


	//   ....[23]....
        /*024c*/ 	.word	0xffffffff


	//   ....[24]....
        /*0250*/ 	.word	0xffffffff


	//   ....[25]....
        /*0254*/ 	.word	0xffffffff


	//   ....[26]....
        /*0258*/ 	.word	0xffffffff


	//   ....[27]....
        /*025c*/ 	.word	0xffffffff


	//   ....[28]....
        /*0260*/ 	.word	0xffffffff


	//   ....[29]....
        /*0264*/ 	.word	0xffffffff


	//   ....[30]....
        /*0268*/ 	.word	0xffffffff


	//   ....[31]....
        /*026c*/ 	.word	0xffffffff


	//   ....[32]....
        /*0270*/ 	.word	0xffffffff


	//   ....[33]....
        /*0274*/ 	.word	0xffffffff


	//   ....[34]....
        /*0278*/ 	.word	0xffffffff


	//   ....[35]....
        /*027c*/ 	.word	0xffffffff


	//   ....[36]....
        /*0280*/ 	.word	0xffffffff


	//   ....[37]....
        /*0284*/ 	.word	0xffffffff


	//   ....[38]....
        /*0288*/ 	.word	0xffffffff


	//   ....[39]....
        /*028c*/ 	.word	0xffffffff


	//   ....[40]....
        /*0290*/ 	.word	0xffffffff


	//   ....[41]....
        /*0294*/ 	.word	0xffffffff


	//   ....[42]....
        /*0298*/ 	.word	0x0500000f


	//   ....[43]....
        /*029c*/ 	.word	0x0500000f


	//   ....[44]....
        /*02a0*/ 	.word	0x0500000f


	//   ....[45]....
        /*02a4*/ 	.word	0x0500000f


	//   ....[46]....
        /*02a8*/ 	.word	0x0500000f


	//   ....[47]....
        /*02ac*/ 	.word	0x0500000f


	//   ....[48]....
        /*02b0*/ 	.word	0x0500000f


	//   ....[49]....
        /*02b4*/ 	.word	0x0500000f


	//   ....[50]....
        /*02b8*/ 	.word	0x0500000f


	//   ....[51]....
        /*02bc*/ 	.word	0x0500000f


	//----- nvinfo : EIATTR_COOP_GROUP_INSTR_OFFSETS
	.align		4
.L_627:
        /*02c0*/ 	.byte	0x04, 0x28
        /*02c2*/ 	.short	(.L_629 - .L_628)


	//   ....[0]....
.L_628:
        /*02c4*/ 	.word	0x00000060


	//   ....[1]....
        /*02c8*/ 	.word	0x00000140


	//   ....[2]....
        /*02cc*/ 	.word	0x00000190


	//   ....[3]....
        /*02d0*/ 	.word	0x00000380


	//   ....[4]....
        /*02d4*/ 	.word	0x000004e0


	//   ....[5]....
        /*02d8*/ 	.word	0x00000600


	//   ....[6]....
        /*02dc*/ 	.word	0x00000760


	//   ....[7]....
        /*02e0*/ 	.word	0x000011b0


	//   ....[8]....
        /*02e4*/ 	.word	0x00002ad0


	//   ....[9]....
        /*02e8*/ 	.word	0x00003890


	//   ....[10]....
        /*02ec*/ 	.word	0x00003910


	//   ....[11]....
        /*02f0*/ 	.word	0x00003af0


	//   ....[12]....
        /*02f4*/ 	.word	0x00003bc0


	//   ....[13]....
        /*02f8*/ 	.word	0x000044c0


	//   ....[14]....
        /*02fc*/ 	.word	0x00004c50


	//   ....[15]....
        /*0300*/ 	.word	0x00004cc0


	//   ....[16]....
        /*0304*/ 	.word	0x00004f90


	//   ....[17]....
        /*0308*/ 	.word	0x00005150


	//   ....[18]....
        /*030c*/ 	.word	0x000061e0


	//   ....[19]....
        /*0310*/ 	.word	0x00006220


	//   ....[20]....
        /*0314*/ 	.word	0x00006260


	//   ....[21]....
        /*0318*/ 	.word	0x000062c0


	//   ....[22]....
        /*031c*/ 	.word	0x000062f0


	//   ....[23]....
        /*0320*/ 	.word	0x00006cd0


	//   ....[24]....
        /*0324*/ 	.word	0x00008050


	//   ....[25]....
        /*0328*/ 	.word	0x00008080


	//   ....[26]....
        /*032c*/ 	.word	0x000080a0


	//   ....[27]....
        /*0330*/ 	.word	0x000080c0


	//   ....[28]....
        /*0334*/ 	.word	0x000086e0


	//   ....[29]....
        /*0338*/ 	.word	0x00008700


	//   ....[30]....
        /*033c*/ 	.word	0x00008950


	//   ....[31]....
        /*0340*/ 	.word	0x00008980


	//   ....[32]....
        /*0344*/ 	.word	0x000094b0


	//   ....[33]....
        /*0348*/ 	.word	0x00009e10


	//   ....[34]....
        /*034c*/ 	.word	0x00009e40


	//   ....[35]....
        /*0350*/ 	.word	0x00009f10


	//   ....[36]....
        /*0354*/ 	.word	0x00009f20


	//   ....[37]....
        /*0358*/ 	.word	0x00009fa0


	//   ....[38]....
        /*035c*/ 	.word	0x00009fb0


	//   ....[39]....
        /*0360*/ 	.word	0x00009fc0


	//   ....[40]....
        /*0364*/ 	.word	0x00009fd0


	//   ....[41]....
        /*0368*/ 	.word	0x0000d670


	//   ....[42]....
        /*036c*/ 	.word	0x0000dc00


	//   ....[43]....
        /*0370*/ 	.word	0x0000dd70


	//   ....[44]....
        /*0374*/ 	.word	0x0000ddd0


	//   ....[45]....
        /*0378*/ 	.word	0x0000de90


	//   ....[46]....
        /*037c*/ 	.word	0x0000df90


	//   ....[47]....
        /*0380*/ 	.word	0x0000dff0


	//   ....[48]....
        /*0384*/ 	.word	0x0000e0e0


	//   ....[49]....
        /*0388*/ 	.word	0x0000e140


	//   ....[50]....
        /*038c*/ 	.word	0x0000e1e0


	//   ....[51]....
        /*0390*/ 	.word	0x0000e5d0


	//----- nvinfo : EIATTR_REG_RECONFIG
	.align		4
.L_629:
        /*0394*/ 	.byte	0x01, 0x54
	.zero		2


	//----- nvinfo : EIATTR_SYSCALL_OFFSETS
	.align		4
        /*0398*/ 	.byte	0x04, 0x46
        /*039a*/ 	.short	(.L_631 - .L_630)


	//   ....[0]....
.L_630:
        /*039c*/ 	.word	0x00002c90


	//   ....[1]....
        /*03a0*/ 	.word	0x00009110


	//   ....[2]....
        /*03a4*/ 	.word	0x00009250


	//   ....[3]....
        /*03a8*/ 	.word	0x00009340


	//   ....[4]....
        /*03ac*/ 	.word	0x00009a40


	//----- nvinfo : EIATTR_MBARRIER_INSTR_OFFSETS
	.align		4
.L_631:
        /*03b0*/ 	.byte	0x04, 0x39
        /*03b2*/ 	.short	(.L_633 - .L_632)


	//   ....[0]....
.L_632:
        /*03b4*/ 	.word	0x00000270
        /*03b8*/ 	.word	0x000000ff
        /*03bc*/ 	.word	0x00028c00
        /*03c0*/ 	.short	0x0100
        /*03c2*/ 	.byte	0x08
	.zero		1


	//   ....[1]....
        /*03c4*/ 	.word	0x00000280
        /*03c8*/ 	.word	0x000000ff
        /*03cc*/ 	.word	0x00028c20
        /*03d0*/ 	.short	0x0100
        /*03d2*/ 	.byte	0x08
	.zero		1


	//   ....[2]....
        /*03d4*/ 	.word	0x00000330
        /*03d8*/ 	.word	0x000000ff
        /*03dc*/ 	.word	0x00028c30
        /*03e0*/ 	.short	0x0100
        /*03e2*/ 	.byte	0x06
	.zero		1


	//   ....[3]....
        /*03e4*/ 	.word	0x00000340
        /*03e8*/ 	.word	0x000000ff
        /*03ec*/ 	.word	0x00028c40
        /*03f0*/ 	.short	0x0100
        /*03f2*/ 	.byte	0x06
	.zero		1


	//   ....[4]....
        /*03f4*/ 	.word	0x00000350
        /*03f8*/ 	.word	0x000000ff
        /*03fc*/ 	.word	0x00028c38
        /*0400*/ 	.short	0x0100
        /*0402*/ 	.byte	0x06
	.zero		1


	//   ....[5]....
        /*0404*/ 	.word	0x00000360
        /*0408*/ 	.word	0x000000ff
        /*040c*/ 	.word	0x00028c48
        /*0410*/ 	.short	0x0100
        /*0412*/ 	.byte	0x06
	.zero		1


	//   ....[6]....
        /*0414*/ 	.word	0x00000490
        /*0418*/ 	.word	0x000000ff
        /*041c*/ 	.word	0x00028c50
        /*0420*/ 	.short	0x0100
        /*0422*/ 	.byte	0x08
	.zero		1


	//   ....[7]....
        /*0424*/ 	.word	0x000004a0
        /*0428*/ 	.word	0x000000ff
        /*042c*/ 	.word	0x00028c60
        /*0430*/ 	.short	0x0100
        /*0432*/ 	.byte	0x08
	.zero		1


	//   ....[8]....
        /*0434*/ 	.word	0x000004b0
        /*0438*/ 	.word	0x000000ff
        /*043c*/ 	.word	0x00028c58
        /*0440*/ 	.short	0x0100
        /*0442*/ 	.byte	0x08
	.zero		1


	//   ....[9]....
        /*0444*/ 	.word	0x000004c0
        /*0448*/ 	.word	0x000000ff
        /*044c*/ 	.word	0x00028c68
        /*0450*/ 	.short	0x0100
        /*0452*/ 	.byte	0x08
	.zero		1


	//   ....[10]....
        /*0454*/ 	.word	0x000005b0
        /*0458*/ 	.word	0x000000ff
        /*045c*/ 	.word	0x00028c70
        /*0460*/ 	.short	0x0100
        /*0462*/ 	.byte	0x06
	.zero		1


	//   ....[11]....
        /*0464*/ 	.word	0x000005c0
        /*0468*/ 	.word	0x000000ff
        /*046c*/ 	.word	0x00028c80
        /*0470*/ 	.short	0x0100
        /*0472*/ 	.byte	0x06
	.zero		1


	//   ....[12]....
        /*0474*/ 	.word	0x000005d0
        /*0478*/ 	.word	0x000000ff
        /*047c*/ 	.word	0x00028c78
        /*0480*/ 	.short	0x0100
        /*0482*/ 	.byte	0x06
	.zero		1


	//   ....[13]....
        /*0484*/ 	.word	0x000005e0
        /*0488*/ 	.word	0x000000ff
        /*048c*/ 	.word	0x00028c88
        /*0490*/ 	.short	0x0100
        /*0492*/ 	.byte	0x06
	.zero		1


	//   ....[14]....
        /*0494*/ 	.word	0x00000710
        /*0498*/ 	.word	0x000000ff
        /*049c*/ 	.word	0x00028c90
        /*04a0*/ 	.short	0x0100
        /*04a2*/ 	.byte	0x08
	.zero		1


	//   ....[15]....
        /*04a4*/ 	.word	0x00000720
        /*04a8*/ 	.word	0x000000ff
        /*04ac*/ 	.word	0x00028ca0
        /*04b0*/ 	.short	0x0100
        /*04b2*/ 	.byte	0x08
	.zero		1


	//   ....[16]....
        /*04b4*/ 	.word	0x00000730
        /*04b8*/ 	.word	0x000000ff
        /*04bc*/ 	.word	0x00028c98
        /*04c0*/ 	.short	0x0100
        /*04c2*/ 	.byte	0x08
	.zero		1


	//   ....[17]....
        /*04c4*/ 	.word	0x00000740
        /*04c8*/ 	.word	0x000000ff
        /*04cc*/ 	.word	0x00028ca8
        /*04d0*/ 	.short	0x0100
        /*04d2*/ 	.byte	0x08
	.zero		1


	//   ....[18]....
        /*04d4*/ 	.word	0x00000870
        /*04d8*/ 	.word	0x000000ff
        /*04dc*/ 	.word	0x00028cb0
        /*04e0*/ 	.short	0x0100
        /*04e2*/ 	.byte	0x08
	.zero		1


	//   ....[19]....
        /*04e4*/ 	.word	0x00000880
        /*04e8*/ 	.word	0x000000ff
        /*04ec*/ 	.word	0x00028cc0
        /*04f0*/ 	.short	0x0100
        /*04f2*/ 	.byte	0x08
	.zero		1


	//   ....[20]....
        /*04f4*/ 	.word	0x00000890
        /*04f8*/ 	.word	0x000000ff
        /*04fc*/ 	.word	0x00028cb8
        /*0500*/ 	.short	0x0100
        /*0502*/ 	.byte	0x08
	.zero		1


	//   ....[21]....
        /*0504*/ 	.word	0x000008a0
        /*0508*/ 	.word	0x000000ff
        /*050c*/ 	.word	0x00028cc8
        /*0510*/ 	.short	0x0100
        /*0512*/ 	.byte	0x08
	.zero		1


	//   ....[22]....
        /*0514*/ 	.word	0x000012c0
        /*0518*/ 	.word	0x000000ff
        /*051c*/ 	.word	0x00028c50
        /*0520*/ 	.short	0x010a
        /*0522*/ 	.byte	0x10
	.zero		1


	//   ....[23]....
        /*0524*/ 	.word	0x000015a0
        /*0528*/ 	.word	0x00000000
        /*052c*/ 	.word	0x00000000
        /*0530*/ 	.short	0x0101
        /*0532*/ 	.byte	0x3f
	.zero		1


	//   ....[24]....
        /*0534*/ 	.word	0x00001f30
        /*0538*/ 	.word	0x000000ff
        /*053c*/ 	.word	0x00028c50
        /*0540*/ 	.short	0x010a
        /*0542*/ 	.byte	0x06
	.zero		1


	//   ....[25]....
        /*0544*/ 	.word	0x00001f70
        /*0548*/ 	.word	0x000000ff
        /*054c*/ 	.word	0x00028c50
        /*0550*/ 	.short	0x010a
        /*0552*/ 	.byte	0x06
	.zero		1


	//   ....[26]....
        /*0554*/ 	.word	0x000021c0
        /*0558*/ 	.word	0x00000003
        /*055c*/ 	.word	0x00000000
        /*0560*/ 	.short	0x0101
        /*0562*/ 	.byte	0x3f
	.zero		1


	//   ....[27]....
        /*0564*/ 	.word	0x00002d10
        /*0568*/ 	.word	0x000000ff
        /*056c*/ 	.word	0x00028c00
        /*0570*/ 	.short	0x010a
        /*0572*/ 	.byte	0x29
	.zero		1


	//   ....[28]....
        /*0574*/ 	.word	0x00002d90
        /*0578*/ 	.word	0x00000007
        /*057c*/ 	.word	0x00028c30
        /*0580*/ 	.short	0x010a
        /*0582*/ 	.byte	0x3f
	.zero		1


	//   ....[29]....
        /*0584*/ 	.word	0x00002dd0
        /*0588*/ 	.word	0x00000007
        /*058c*/ 	.word	0x00028c30
        /*0590*/ 	.short	0x010a
        /*0592*/ 	.byte	0x3f
	.zero		1


	//   ....[30]....
        /*0594*/ 	.word	0x00003dc0
        /*0598*/ 	.word	0x00000003
        /*059c*/ 	.word	0x00000000
        /*05a0*/ 	.short	0x0101
        /*05a2*/ 	.byte	0x3f
	.zero		1


	//   ....[31]....
        /*05a4*/ 	.word	0x00004230
        /*05a8*/ 	.word	0x00000007
        /*05ac*/ 	.word	0x00028c50
        /*05b0*/ 	.short	0x010a
        /*05b2*/ 	.byte	0x3f
	.zero		1


	//   ....[32]....
        /*05b4*/ 	.word	0x00004280
        /*05b8*/ 	.word	0x00000007
        /*05bc*/ 	.word	0x00028c50
        /*05c0*/ 	.short	0x010a
        /*05c2*/ 	.byte	0x3f
	.zero		1


	//   ....[33]....
        /*05c4*/ 	.word	0x000044e0
        /*05c8*/ 	.word	0x00000007
        /*05cc*/ 	.word	0x00000000
        /*05d0*/ 	.short	0x0101
        /*05d2*/ 	.byte	0x3f
	.zero		1


	//   ....[34]....
        /*05d4*/ 	.word	0x00004630
        /*05d8*/ 	.word	0x000000ff
        /*05dc*/ 	.word	0x00028c30
        /*05e0*/ 	.short	0x010a
        /*05e2*/ 	.byte	0x17
	.zero		1


	//   ....[35]....
        /*05e4*/ 	.word	0x00004670
        /*05e8*/ 	.word	0x000000ff
        /*05ec*/ 	.word	0x00028c30
        /*05f0*/ 	.short	0x010a
        /*05f2*/ 	.byte	0x17
	.zero		1


	//   ....[36]....
        /*05f4*/ 	.word	0x000054a0
        /*05f8*/ 	.word	0x00000098
        /*05fc*/ 	.word	0x00000000
        /*0600*/ 	.short	0x0101
        /*0602*/ 	.byte	0x3f
	.zero		1


	//   ....[37]....
        /*0604*/ 	.word	0x00005f50
        /*0608*/ 	.word	0x000000ff
        /*060c*/ 	.word	0x00028c50
        /*0610*/ 	.short	0x010a
        /*0612*/ 	.byte	0x17
	.zero		1


	//   ....[38]....
        /*0614*/ 	.word	0x00005f90
        /*0618*/ 	.word	0x000000ff
        /*061c*/ 	.word	0x00028c50
        /*0620*/ 	.short	0x010a
        /*0622*/ 	.byte	0x17
	.zero		1


	//   ....[39]....
        /*0624*/ 	.word	0x00006200
        /*0628*/ 	.word	0x000000ac
        /*062c*/ 	.word	0x00000000
        /*0630*/ 	.short	0x0101
        /*0632*/ 	.byte	0x3f
	.zero		1


	//   ....[40]....
        /*0634*/ 	.word	0x00008710
        /*0638*/ 	.word	0x000000ff
        /*063c*/ 	.word	0x00000000
        /*0640*/ 	.short	0x0101
        /*0642*/ 	.byte	0x04
	.zero		1


	//   ....[41]....
        /*0644*/ 	.word	0x000096e0
        /*0648*/ 	.word	0x00000000
        /*064c*/ 	.word	0x00028c40
        /*0650*/ 	.short	0x010a
        /*0652*/ 	.byte	0x3f
	.zero		1


	//   ....[42]....
        /*0654*/ 	.word	0x0000a0d0
        /*0658*/ 	.word	0x000000ff
        /*065c*/ 	.word	0x00028c00
        /*0660*/ 	.short	0x0107
        /*0662*/ 	.byte	0x24
	.zero		1


	//   ....[43]....
        /*0664*/ 	.word	0x0000a130
        /*0668*/ 	.word	0x000000ff
        /*066c*/ 	.word	0x00028c00
        /*0670*/ 	.short	0x0101
        /*0672*/ 	.byte	0x24
	.zero		1


	//   ....[44]....
        /*0674*/ 	.word	0x0000a150
        /*0678*/ 	.word	0x000000ff
        /*067c*/ 	.word	0x00028c20
        /*0680*/ 	.short	0x010a
        /*0682*/ 	.byte	0x24
	.zero		1


	//   ....[45]....
        /*0684*/ 	.word	0x0000a230
        /*0688*/ 	.word	0x00000003
        /*068c*/ 	.word	0x00028c60
        /*0690*/ 	.short	0x010a
        /*0692*/ 	.byte	0x3f
	.zero		1


	//   ....[46]....
        /*0694*/ 	.word	0x0000ae00
        /*0698*/ 	.word	0x00000003
        /*069c*/ 	.word	0x00028c40
        /*06a0*/ 	.short	0x010a
        /*06a2*/ 	.byte	0x3f
	.zero		1


	//   ....[47]....
        /*06a4*/ 	.word	0x0000b040
        /*06a8*/ 	.word	0x00000003
        /*06ac*/ 	.word	0x00028c60
        /*06b0*/ 	.short	0x010a
        /*06b2*/ 	.byte	0x3f
	.zero		1


	//   ....[48]....
        /*06b4*/ 	.word	0x0000bc10
        /*06b8*/ 	.word	0x00000004
        /*06bc*/ 	.word	0x00028c40
        /*06c0*/ 	.short	0x010a
        /*06c2*/ 	.byte	0x3f
	.zero		1


	//   ....[49]....
        /*06c4*/ 	.word	0x0000be30
        /*06c8*/ 	.word	0x00000004
        /*06cc*/ 	.word	0x00028c60
        /*06d0*/ 	.short	0x010a
        /*06d2*/ 	.byte	0x3f
	.zero		1


	//   ....[50]....
        /*06d4*/ 	.word	0x0000c950
        /*06d8*/ 	.word	0x00000004
        /*06dc*/ 	.word	0x00028c40
        /*06e0*/ 	.short	0x010a
        /*06e2*/ 	.byte	0x3f
	.zero		1


	//   ....[51]....
        /*06e4*/ 	.word	0x0000cb90
        /*06e8*/ 	.word	0x00000004
        /*06ec*/ 	.word	0x00028c60
        /*06f0*/ 	.short	0x010a
        /*06f2*/ 	.byte	0x3f
	.zero		1


	//   ....[52]....
        /*06f4*/ 	.word	0x0000d5f0
        /*06f8*/ 	.word	0x00000000
        /*06fc*/ 	.word	0x00028c20
        /*0700*/ 	.short	0x010a
        /*0702*/ 	.byte	0x3f
	.zero		1


	//   ....[53]....
        /*0704*/ 	.word	0x0000d7c0
        /*0708*/ 	.word	0x00000006
        /*070c*/ 	.word	0x00000000
        /*0710*/ 	.short	0x010a
        /*0712*/ 	.byte	0x3f
	.zero		1


	//   ....[54]....
        /*0714*/ 	.word	0x0000d810
        /*0718*/ 	.word	0x00000003
        /*071c*/ 	.word	0x00000000
        /*0720*/ 	.short	0x010a
        /*0722*/ 	.byte	0x3f
	.zero		1


	//   ....[55]....
        /*0724*/ 	.word	0x0000d870
        /*0728*/ 	.word	0x00000012
        /*072c*/ 	.word	0x00000000
        /*0730*/ 	.short	0x010a
        /*0732*/ 	.byte	0x3f
	.zero		1


	//   ....[56]....
        /*0734*/ 	.word	0x0000d8a0
        /*0738*/ 	.word	0x00000003
        /*073c*/ 	.word	0x00000000
        /*0740*/ 	.short	0x010a
        /*0742*/ 	.byte	0x3f
	.zero		1


	//   ....[57]....
        /*0744*/ 	.word	0x0000d910
        /*0748*/ 	.word	0x00000003
        /*074c*/ 	.word	0x00028c50
        /*0750*/ 	.short	0x010a
        /*0752*/ 	.byte	0x3f
	.zero		1


	//   ....[58]....
        /*0754*/ 	.word	0x0000d970
        /*0758*/ 	.word	0x00000004
        /*075c*/ 	.word	0x00028c50
        /*0760*/ 	.short	0x010a
        /*0762*/ 	.byte	0x3f
	.zero		1


	//   ....[59]....
        /*0764*/ 	.word	0x0000d9d0
        /*0768*/ 	.word	0x00000003
        /*076c*/ 	.word	0x00028c00
        /*0770*/ 	.short	0x010a
        /*0772*/ 	.byte	0x3f
	.zero		1


	//   ....[60]....
        /*0774*/ 	.word	0x0000da20
        /*0778*/ 	.word	0x00000007
        /*077c*/ 	.word	0x00028c30
        /*0780*/ 	.short	0x010a
        /*0782*/ 	.byte	0x3f
	.zero		1


	//   ....[61]....
        /*0784*/ 	.word	0x0000da70
        /*0788*/ 	.word	0x00000007
        /*078c*/ 	.word	0x00028c50
        /*0790*/ 	.short	0x010a
        /*0792*/ 	.byte	0x3f
	.zero		1


	//   ....[62]....
        /*0794*/ 	.word	0x0000dad0
        /*0798*/ 	.word	0x00000004
        /*079c*/ 	.word	0x00028c30
        /*07a0*/ 	.short	0x010a
        /*07a2*/ 	.byte	0x3f
	.zero		1


	//   ....[63]....
        /*07a4*/ 	.word	0x0000db20
        /*07a8*/ 	.word	0x000000ac
        /*07ac*/ 	.word	0x00028c50
        /*07b0*/ 	.short	0x010a
        /*07b2*/ 	.byte	0x3f
	.zero		1


	//   ....[64]....
        /*07b4*/ 	.word	0x0000dcc0
        /*07b8*/ 	.word	0x00000000
        /*07bc*/ 	.word	0x00028c40
        /*07c0*/ 	.short	0x010a
        /*07c2*/ 	.byte	0x3f
	.zero		1


	//   ....[65]....
        /*07c4*/ 	.word	0x0000e270
        /*07c8*/ 	.word	0x00000003
        /*07cc*/ 	.word	0x00028c20
        /*07d0*/ 	.short	0x010a
        /*07d2*/ 	.byte	0x3f
	.zero		1


	//   ....[66]....
        /*07d4*/ 	.word	0x0000e2c0
        /*07d8*/ 	.word	0x00000003
        /*07dc*/ 	.word	0x00028c60
        /*07e0*/ 	.short	0x010a
        /*07e2*/ 	.byte	0x3f
	.zero		1


	//   ....[67]....
        /*07e4*/ 	.word	0x0000e310
        /*07e8*/ 	.word	0x00000003
        /*07ec*/ 	.word	0x00028c40
        /*07f0*/ 	.short	0x010a
        /*07f2*/ 	.byte	0x3f
	.zero		1


	//   ....[68]....
        /*07f4*/ 	.word	0x0000e360
        /*07f8*/ 	.word	0x00000003
        /*07fc*/ 	.word	0x00028c60
        /*0800*/ 	.short	0x010a
        /*0802*/ 	.byte	0x3f
	.zero		1


	//   ....[69]....
        /*0804*/ 	.word	0x0000e3b0
        /*0808*/ 	.word	0x00000004
        /*080c*/ 	.word	0x00028c40
        /*0810*/ 	.short	0x010a
        /*0812*/ 	.byte	0x3f
	.zero		1


	//   ....[70]....
        /*0814*/ 	.word	0x0000e400
        /*0818*/ 	.word	0x00000004
        /*081c*/ 	.word	0x00028c60
        /*0820*/ 	.short	0x010a
        /*0822*/ 	.byte	0x3f
	.zero		1


	//   ....[71]....
        /*0824*/ 	.word	0x0000e450
        /*0828*/ 	.word	0x00000004
        /*082c*/ 	.word	0x00028c40
        /*0830*/ 	.short	0x010a
        /*0832*/ 	.byte	0x3f
	.zero		1


	//   ....[72]....
        /*0834*/ 	.word	0x0000e4a0
        /*0838*/ 	.word	0x00000004
        /*083c*/ 	.word	0x00028c60
        /*0840*/ 	.short	0x010a
        /*0842*/ 	.byte	0x3f
	.zero		1


	//   ....[73]....
        /*0844*/ 	.word	0x0000e4f0
        /*0848*/ 	.word	0x00000000
        /*084c*/ 	.word	0x00028c20
        /*0850*/ 	.short	0x010a
        /*0852*/ 	.byte	0x3f
	.zero		1


	//   ....[74]....
        /*0854*/ 	.word	0x0000e690
        /*0858*/ 	.word	0x00000006
        /*085c*/ 	.word	0x00000000
        /*0860*/ 	.short	0x010a
        /*0862*/ 	.byte	0x3f
	.zero		1


	//   ....[75]....
        /*0864*/ 	.word	0x0000e6e0
        /*0868*/ 	.word	0x00000003
        /*086c*/ 	.word	0x00000000
        /*0870*/ 	.short	0x010a
        /*0872*/ 	.byte	0x3f
	.zero		1


	//   ....[76]....
        /*0874*/ 	.word	0x0000e730
        /*0878*/ 	.word	0x00000012
        /*087c*/ 	.word	0x00000000
        /*0880*/ 	.short	0x010a
        /*0882*/ 	.byte	0x3f
	.zero		1


	//----- nvinfo : EIATTR_NUM_MBARRIERS
	.align		4
.L_633:
        /*0884*/ 	.byte	0x03, 0x38
        /*0886*/ 	.short	0x0016


	//----- nvinfo : EIATTR_EXIT_INSTR_OFFSETS
	.align		4
        /*0888*/ 	.byte	0x04, 0x1c
        /*088a*/ 	.short	(.L_635 - .L_634)


	//   ....[0]....
.L_634:
        /*088c*/ 	.word	0x000009f0


	//   ....[1]....
        /*0890*/ 	.word	0x00008bd0


	//   ....[2]....
        /*0894*/ 	.word	0x0000d8f0


	//----- nvinfo : EIATTR_MAX_THREADS
	.align		4
.L_635:
        /*0898*/ 	.byte	0x04, 0x05
        /*089a*/ 	.short	(.L_637 - .L_636)
.L_636:
        /*089c*/ 	.word	0x00000180
        /*08a0*/ 	.word	0x00000001
        /*08a4*/ 	.word	0x00000001


	//----- nvinfo : EIATTR_CRS_STACK_SIZE
	.align		4
.L_637:
        /*08a8*/ 	.byte	0x04, 0x1e
        /*08aa*/ 	.short	(.L_639 - .L_638)
.L_638:
        /*08ac*/ 	.word	0x00000000


	//----- nvinfo : EIATTR_CBANK_PARAM_SIZE
	.align		4
.L_639:
        /*08b0*/ 	.byte	0x03, 0x19
        /*08b2*/ 	.short	0x0a70


	//----- nvinfo : EIATTR_PARAM_CBANK
	.align		4
        /*08b4*/ 	.byte	0x04, 0x0a
        /*08b6*/ 	.short	(.L_641 - .L_640)
	.align		4
.L_640:
        /*08b8*/ 	.word	index@(.nv.constant0._ZN7cutlass13device_kernelIN5flash11enable_sm90INS1_16FlashAttnFwdSm90INS1_25CollectiveMainloopFwdSm90ILi2EN4cute5tupleIJNS5_1CILi1EEES8_S8_EEENS6_IJNS7_ILi64EEESA_SA_EEELi512ENS_6half_tEfNS_4arch4Sm90ELb0ELb0ELb1ELb0ELb0ELb0ELb0ELb0ELb0ELb1ELb0ELb0EEENS1_21CollectiveEpilogueFwdINS6_IJSA_NS7_ILi512EEESA_EEES9_SC_SE_Li256ELb0ELb1ELb0ELb0EEENS1_29StaticPersistentTileSchedulerILb0EEEEEEEEEvNT_6ParamsE)
        /*08bc*/ 	.short	0x0210
        /*08be*/ 	.short	0x0a70


	//----- nvinfo : EIATTR_SW_WAR
	.align		4
.L_641:
        /*08c0*/ 	.byte	0x04, 0x36
        /*08c2*/ 	.short	(.L_643 - .L_642)
.L_642:
        /*08c4*/ 	.word	0x00000008
.L_643:


//--------------------- .nv.info._ZN7cutlass13device_kernelIN5flash11enable_sm90INS1_16FlashAttnFwdSm90INS1_25CollectiveMainloopFwdSm90ILi2EN4cute5tupleIJNS5_1CILi1EEES8_S8_EEENS6_IJNS7_ILi64EEESA_SA_EEELi512ENS_6half_tEfNS_4arch4Sm90ELb0ELb0ELb1ELb0ELb0ELb0ELb1ELb0ELb0ELb1ELb0ELb0EEENS1_21CollectiveEpilogueFwdINS6_IJSA_NS7_ILi512EEESA_EEES9_SC_SE_Li256ELb0ELb1ELb0ELb0EEENS1_29StaticPersistentTileSchedulerILb0EEEEEEEEEvNT_6ParamsE --------------------------
	.section	.nv.info._ZN7cutlass13device_kernelIN5flash11enable_sm90INS1_16FlashAttnFwdSm90INS1_25CollectiveMainloopFwdSm90ILi2EN4cute5tupleIJNS5_1CILi1EEES8_S8_EEENS6_IJNS7_ILi64EEESA_SA_EEELi512ENS_6half_tEfNS_4arch4Sm90ELb0ELb0ELb1ELb0ELb0ELb0ELb1ELb0ELb0ELb1ELb0ELb0EEENS1_21CollectiveEpilogueFwdINS6_IJSA_NS7_ILi512EEESA_EEES9_SC_SE_Li256ELb0ELb1ELb0ELb0EEENS1_29StaticPersistentTileSchedulerILb0EEEEEEEEEvNT_6ParamsE,"",@"SHT_CUDA_INFO"
	.sectionflags	@""
	.align	4


	//----- nvinfo : EIATTR_CUDA_API_VERSION
	.align		4
        /*0000*/ 	.byte	0x04, 0x37
        /*0002*/ 	.short	(.L_645 - .L_644)
.L_644:
        /*0004*/ 	.word	0x00000082


	//----- nvinfo : EIATTR_KPARAM_INFO
	.align		4
.L_645:
        /*0008*/ 	.byte	0x04, 0x17
        /*000a*/ 	.short	(.L_647 - .L_646)
.L_646:
        /*000c*/ 	.word	0x00000000
        /*0010*/ 	.short	0x0000
        /*0012*/ 	.short	0x0070
        /*0014*/ 	.byte	0x00, 0xf0, 0x01, 0x2c


	//----- nvinfo : EIATTR_SPARSE_MMA_MASK
	.align		4
.L_647:
        /*0018*/ 	.byte	0x03, 0x50
        /*001a*/ 	.short	0x0000


	//----- nvinfo : EIATTR_MAXREG_COUNT
	.align		4
        /*001c*/ 	.byte	0x03, 0x1b
        /*001e*/ 	.short	0x00a8


	//----- nvinfo : EIATTR_NUM_BARRIERS
	.align		4
        /*0020*/ 	.byte	0x02, 0x4c
        /*0022*/ 	.byte	0x10
	.zero		1


	//----- nvinfo : EIATTR_EXTERNS
	.align		4
        /*0024*/ 	.byte	0x04, 0x0f
        /*0026*/ 	.short	(.L_649 - .L_648)


	//   ....[0]....
	.align		4
.L_648:
        /*0028*/ 	.word	index@(__assertfail)


	//----- nvinfo : EIATTR_ANNOTATIONS
	.align		4
.L_649:
        /*002c*/ 	.byte	0x04, 0x55
        /*002e*/ 	.short	(.L_651 - .L_650)


	//   ....[0]....
.L_650:
        /* <DEDUP_REMOVED lines=43> */


	//----- nvinfo : EIATTR_MERCURY_ISA_VERSION
	.align		4
.L_651:
        /*02d0*/ 	.byte	0x03, 0x5f
        /*02d2*/ 	.short	0x0101


	//----- nvinfo : EIATTR_INT_WARP_WIDE_INSTR_OFFSETS
	.align		4
        /*02d4*/ 	.byte	0x04, 0x31
        /*02d6*/ 	.short	(.L_653 - .L_652)


	//   ....[0]....
.L_652:
        /*02d8*/ 	.word	0x00000130


	//   ....[1]....
        /*02dc*/ 	.word	0x00000170


	//   ....[2]....
        /*02e0*/ 	.word	0x000001e0


	//   ....[3]....
        /*02e4*/ 	.word	0x00000250


	//----- nvinfo : EIATTR_COOP_GROUP_MASK_REGIDS
	.align		4
.L_653:
        /*02e8*/ 	.byte	0x04, 0x29
        /*02ea*/ 	.short	(.L_655 - .L_654)


	//   ....[0]....
.L_654:
        /*02ec*/ 	.word	0xffffffff


	//   ....[1]....
        /*02f0*/ 	.word	0xffffffff


	//   ....[2]....
        /*02f4*/ 	.word	0xffffffff


	//   ....[3]....
        /*02f8*/ 	.word	0xffffffff


	//   ....[4]....
        /*02fc*/ 	.word	0xffffffff


	//   ....[5]....
        /*0300*/ 	.word	0xffffffff


	//   ....[6]....
        /*0304*/ 	.word	0xffffffff


	//   ....[7]....
        /*0308*/ 	.word	0xffffffff


	//   ....[8]....
        /*030c*/ 	.word	0xffffffff


	//   ....[9]....
        /*0310*/ 	.word	0xffffffff


	//   ....[10]....
        /*0314*/ 	.word	0xffffffff


	//   ....[11]....
        /*0318*/ 	.word	0xffffffff


	//   ....[12]....
        /*031c*/ 	.word	0xffffffff


	//   ....[13]....
        /*0320*/ 	.word	0xffffffff


	//   ....[14]....
        /*0324*/ 	.word	0xffffffff


	//   ....[15]....
        /*0328*/ 	.word	0xffffffff


	//   ....[16]....
        /*032c*/ 	.word	0xffffffff


	//   ....[17]....
        /*0330*/ 	.word	0xffffffff


	//   ....[18]....
        /*0334*/ 	.word	0xffffffff


	//   ....[19]....
        /*0338*/ 	.word	0xffffffff


	//   ....[20]....
        /*033c*/ 	.word	0xffffffff


	//   ....[21]....
        /*0340*/ 	.word	0xffffffff


	//   ....[22]....
        /*0344*/ 	.word	0xffffffff


	//   ....[23]....
        /*0348*/ 	.word	0xffffffff


	//   ....[24]....
        /*034c*/ 	.word	0xffffffff


	//   ....[25]....
        /*0350*/ 	.word	0xffffffff


	//   ....[26]....
        /*0354*/ 	.word	0xffffffff


	//   ....[27]....
        /*0358*/ 	.word	0xffffffff


	//   ....[28]....
        /*035c*/ 	.word	0xffffffff


	//   ....[29]....
        /*0360*/ 	.word	0xffffffff


	//   ....[30]....
        /*0364*/ 	.word	0xffffffff


	//   ....[31]....
        /*0368*/ 	.word	0xffffffff


	//   ....[32]....
        /*036c*/ 	.word	0xffffffff


	//   ....[33]....
        /*0370*/ 	.word	0xffffffff


	//   ....[34]....
        /*0374*/ 	.word	0xffffffff


	//   ....[35]....
        /*0378*/ 	.word	0xffffffff


	//   ....[36]....
        /*037c*/ 	.word	0xffffffff


	//   ....[37]....
        /*0380*/ 	.word	0xffffffff


	//   ....[38]....
        /*0384*/ 	.word	0xffffffff


	//   ....[39]....
        /*0388*/ 	.word	0xffffffff


	//   ....[40]....
        /*038c*/ 	.word	0xffffffff


	//   ....[41]....
        /*0390*/ 	.word	0xffffffff


	//   ....[42]....
        /*0394*/ 	.word	0xffffffff


	//   ....[43]....
        /*0398*/ 	.word	0xffffffff


	//   ....[44]....
        /*039c*/ 	.word	0xffffffff


	//   ....[45]....
        /*03a0*/ 	.word	0xffffffff


	//   ....[46]....
        /*03a4*/ 	.word	0xffffffff


	//   ....[47]....
        /*03a8*/ 	.word	0xffffffff


	//   ....[48]....
        /*03ac*/ 	.word	0xffffffff


	//   ....[49]....
        /*03b0*/ 	.word	0xffffffff


	//   ....[50]....
        /*03b4*/ 	.word	0xffffffff


	//   ....[51]....
        /*03b8*/ 	.word	0xffffffff


	//   ....[52]....
        /*03bc*/ 	.word	0x0500000f


	//   ....[53]....
        /*03c0*/ 	.word	0x0500000f


	//   ....[54]....
        /*03c4*/ 	.word	0x0500000f


	//   ....[55]....
        /*03c8*/ 	.word	0x0500000f


	//   ....[56]....
        /*03cc*/ 	.word	0x0500000f


	//   ....[57]....
        /*03d0*/ 	.word	0x0500000f


	//   ....[58]....
        /*03d4*/ 	.word	0x0500000f


	//   ....[59]....
        /*03d8*/ 	.word	0x0500000f


	//   ....[60]....
        /*03dc*/ 	.word	0x0500000f


	//   ....[61]....
        /*03e0*/ 	.word	0x0500000f


	//   ....[62]....
        /*03e4*/ 	.word	0x0500000f


	//   ....[63]....
        /*03e8*/ 	.word	0x0500000f


	//   ....[64]....
        /*03ec*/ 	.word	0x0500000f


	//   ....[65]....
        /*03f0*/ 	.word	0x0500000f


	//   ....[66]....
        /*03f4*/ 	.word	0x0500000f


	//   ....[67]....
        /*03f8*/ 	.word	0x0500000f


	//   ....[68]....
        /*03fc*/ 	.word	0x0500000f


	//   ....[69]....
        /*0400*/ 	.word	0x0500000f


	//----- nvinfo : EIATTR_COOP_GROUP_INSTR_OFFSETS
	.align		4
.L_655:
        /*0404*/ 	.byte	0x04, 0x28
        /*0406*/ 	.short	(.L_657 - .L_656)


	//   ....[0]....
.L_656:
        /*0408*/ 	.word	0x00000060


	//   ....[1]....
        /*040c*/ 	.word	0x00000140


	//   ....[2]....
        /*0410*/ 	.word	0x00000180


	//   ....[3]....
        /*0414*/ 	.word	0x00000390


	//   ....[4]....
        /*0418*/ 	.word	0x000004f0


	//   ....[5]....
        /*041c*/ 	.word	0x00000610


	//   ....[6]....
        /*0420*/ 	.word	0x00000770


	//   ....[7]....
        /*0424*/ 	.word	0x00001150


	//   ....[8]....
        /*0428*/ 	.word	0x000028b0


	//   ....[9]....
        /*042c*/ 	.word	0x00003100


	//   ....[10]....
        /*0430*/ 	.word	0x00004850


	//   ....[11]....
        /*0434*/ 	.word	0x00004950


	//   ....[12]....
        /*0438*/ 	.word	0x00004b00


	//   ....[13]....
        /*043c*/ 	.word	0x00004ba0


	//   ....[14]....
        /*0440*/ 	.word	0x000053b0


	//   ....[15]....
        /*0444*/ 	.word	0x000058d0


	//   ....[16]....
        /*0448*/ 	.word	0x00006cf0


	//   ....[17]....
        /*044c*/ 	.word	0x00006da0


	//   ....[18]....
        /*0450*/ 	.word	0x00007070


	//   ....[19]....
        /*0454*/ 	.word	0x00007230


	//   ....[20]....
        /*0458*/ 	.word	0x000081b0


	//   ....[21]....
        /*045c*/ 	.word	0x000081f0


	//   ....[22]....
        /*0460*/ 	.word	0x00008220


	//   ....[23]....
        /*0464*/ 	.word	0x000082a0


	//   ....[24]....
        /*0468*/ 	.word	0x000082d0


	//   ....[25]....
        /*046c*/ 	.word	0x00008c80


	//   ....[26]....
        /*0470*/ 	.word	0x00009ff0


	//   ....[27]....
        /*0474*/ 	.word	0x0000a020


	//   ....[28]....
        /*0478*/ 	.word	0x0000a050


	//   ....[29]....
        /*047c*/ 	.word	0x0000a070


	//   ....[30]....
        /*0480*/ 	.word	0x0000a690


	//   ....[31]....
        /*0484*/ 	.word	0x0000a6b0


	//   ....[32]....
        /*0488*/ 	.word	0x0000a900


	//   ....[33]....
        /*048c*/ 	.word	0x0000a930


	//   ....[34]....
        /*0490*/ 	.word	0x0000b520


	//   ....[35]....
        /*0494*/ 	.word	0x0000bed0


	//   ....[36]....
        /*0498*/ 	.word	0x0000bf00


	//   ....[37]....
        /*049c*/ 	.word	0x0000bf80


	//   ....[38]....
        /*04a0*/ 	.word	0x0000c000


	//   ....[39]....
        /*04a4*/ 	.word	0x0000c030


	//   ....[40]....
        /*04a8*/ 	.word	0x0000c090


	//   ....[41]....
        /*04ac*/ 	.word	0x0000c0a0


	//   ....[42]....
        /*04b0*/ 	.word	0x0000c110


	//   ....[43]....
        /*04b4*/ 	.word	0x0000ca20


	//   ....[44]....
        /*04b8*/ 	.word	0x0000ca40


	//   ....[45]....
        /*04bc*/ 	.word	0x0000ca60


	//   ....[46]....
        /*04c0*/ 	.word	0x0000cb90


	//   ....[47]....
        /*04c4*/ 	.word	0x0000cd50


	//   ....[48]....
        /*04c8*/ 	.word	0x0000cd60


	//   ....[49]....
        /*04cc*/ 	.word	0x0000ceb0


	//   ....[50]....
        /*04d0*/ 	.word	0x0000cec0


	//   ....[51]....
        /*04d4*/ 	.word	0x00010640


	//   ....[52]....
        /*04d8*/ 	.word	0x00010b10


	//   ....[53]....
        /*04dc*/ 	.word	0x00010c80


	//   ....[54]....
        /*04e0*/ 	.word	0x00010ce0


	//   ....[55]....
        /*04e4*/ 	.word	0x00010da0


	//   ....[56]....
        /*04e8*/ 	.word	0x00010e30


	//   ....[57]....
        /*04ec*/ 	.word	0x00010f00


	//   ....[58]....
        /*04f0*/ 	.word	0x00010fc0


	//   ....[59]....
        /*04f4*/ 	.word	0x00011090


	//   ....[60]....
        /*04f8*/ 	.word	0x00011170


	//   ....[61]....
        /*04fc*/ 	.word	0x00011210


	//   ....[62]....
        /*0500*/ 	.word	0x000112c0


	//   ....[63]....
        /*0504*/ 	.word	0x000115a0


	//   ....[64]....
        /*0508*/ 	.word	0x000115f0


	//   ....[65]....
        /*050c*/ 	.word	0x00011750


	//   ....[66]....
        /*0510*/ 	.word	0x000118a0


	//   ....[67]....
        /*0514*/ 	.word	0x00011a70


	//   ....[68]....
        /*0518*/ 	.word	0x00011ac0


	//   ....[69]....
        /*051c*/ 	.word	0x00011e70


	//----- nvinfo : EIATTR_REG_RECONFIG
	.align		4
.L_657:
        /*0520*/ 	.byte	0x01, 0x54
	.zero		2


	//----- nvinfo : EIATTR_SYSCALL_OFFSETS
	.align		4
        /*0524*/ 	.byte	0x04, 0x46
        /*0526*/ 	.short	(.L_659 - .L_658)


	//   ....[0]....
.L_658:
        /*0528*/ 	.word	0x00002ab0


	//   ....[1]....
        /*052c*/ 	.word	0x0000b140


	//   ....[2]....
        /*0530*/ 	.word	0x0000b280


	//   ....[3]....
        /*0534*/ 	.word	0x0000b370


	//   ....[4]....
        /*0538*/ 	.word	0x0000baf0


	//   ....[5]....
        /*053c*/ 	.word	0x0000c3b0


	//----- nvinfo : EIATTR_MBARRIER_INSTR_OFFSETS
	.align		4
.L_659:
        /*0540*/ 	.byte	0x04, 0x39
        /*0542*/ 	.short	(.L_661 - .L_660)


	//   ....[0]....
.L_660:
        /*0544*/ 	.word	0x00000270
        /*0548*/ 	.word	0x000000ff
        /*054c*/ 	.word	0x00038800
        /*0550*/ 	.short	0x0100
        /*0552*/ 	.byte	0x08
	.zero		1


	//   ....[1]....
        /*0554*/ 	.word	0x00000280
        /*0558*/ 	.word	0x000000ff
        /*055c*/ 	.word	0x00038810
        /*0560*/ 	.short	0x0100
        /*0562*/ 	.byte	0x08
	.zero		1


	//   ....[2]....
        /*0564*/ 	.word	0x00000290
        /*0568*/ 	.word	0x000000ff
        /*056c*/ 	.word	0x00038820
        /*0570*/ 	.short	0x0100
        /*0572*/ 	.byte	0x08
	.zero		1


	//   ....[3]....
        /*0574*/ 	.word	0x00000340
        /*0578*/ 	.word	0x000000ff
        /*057c*/ 	.word	0x00038830
        /*0580*/ 	.short	0x0100
        /*0582*/ 	.byte	0x06
	.zero		1


	//   ....[4]....
        /*0584*/ 	.word	0x00000350
        /*0588*/ 	.word	0x000000ff
        /*058c*/ 	.word	0x00038840
        /*0590*/ 	.short	0x0100
        /*0592*/ 	.byte	0x06
	.zero		1


	//   ....[5]....
        /*0594*/ 	.word	0x00000360
        /*0598*/ 	.word	0x000000ff
        /*059c*/ 	.word	0x00038838
        /*05a0*/ 	.short	0x0100
        /*05a2*/ 	.byte	0x06
	.zero		1


	//   ....[6]....
        /*05a4*/ 	.word	0x00000370
        /*05a8*/ 	.word	0x000000ff
        /*05ac*/ 	.word	0x00038848
        /*05b0*/ 	.short	0x0100
        /*05b2*/ 	.byte	0x06
	.zero		1


	//   ....[7]....
        /*05b4*/ 	.word	0x000004a0
        /*05b8*/ 	.word	0x000000ff
        /*05bc*/ 	.word	0x00038850
        /*05c0*/ 	.short	0x0100
        /*05c2*/ 	.byte	0x08
	.zero		1


	//   ....[8]....
        /*05c4*/ 	.word	0x000004b0
        /*05c8*/ 	.word	0x000000ff
        /*05cc*/ 	.word	0x00038860
        /*05d0*/ 	.short	0x0100
        /*05d2*/ 	.byte	0x08
	.zero		1


	//   ....[9]....
        /*05d4*/ 	.word	0x000004c0
        /*05d8*/ 	.word	0x000000ff
        /*05dc*/ 	.word	0x00038858
        /*05e0*/ 	.short	0x0100
        /*05e2*/ 	.byte	0x08
	.zero		1


	//   ....[10]....
        /*05e4*/ 	.word	0x000004d0
        /*05e8*/ 	.word	0x000000ff
        /*05ec*/ 	.word	0x00038868
        /*05f0*/ 	.short	0x0100
        /*05f2*/ 	.byte	0x08
	.zero		1


	//   ....[11]....
        /*05f4*/ 	.word	0x000005c0
        /*05f8*/ 	.word	0x000000ff
        /*05fc*/ 	.word	0x00038870
        /*0600*/ 	.short	0x0100
        /*0602*/ 	.byte	0x06
	.zero		1


	//   ....[12]....
        /*0604*/ 	.word	0x000005d0
        /*0608*/ 	.word	0x000000ff
        /*060c*/ 	.word	0x00038880
        /*0610*/ 	.short	0x0100
        /*0612*/ 	.byte	0x06
	.zero		1


	//   ....[13]....
        /*0614*/ 	.word	0x000005e0
        /*0618*/ 	.word	0x000000ff
        /*061c*/ 	.word	0x00038878
        /*0620*/ 	.short	0x0100
        /*0622*/ 	.byte	0x06
	.zero		1


	//   ....[14]....
        /*0624*/ 	.word	0x000005f0
        /*0628*/ 	.word	0x000000ff
        /*062c*/ 	.word	0x00038888
        /*0630*/ 	.short	0x0100
        /*0632*/ 	.byte	0x06
	.zero		1


	//   ....[15]....
        /*0634*/ 	.word	0x00000720
        /*0638*/ 	.word	0x000000ff
        /*063c*/ 	.word	0x00038890
        /*0640*/ 	.short	0x0100
        /*0642*/ 	.byte	0x08
	.zero		1


	//   ....[16]....
        /*0644*/ 	.word	0x00000730
        /*0648*/ 	.word	0x000000ff
        /*064c*/ 	.word	0x000388a0
        /*0650*/ 	.short	0x0100
        /*0652*/ 	.byte	0x08
	.zero		1


	//   ....[17]....
        /*0654*/ 	.word	0x00000740
        /*0658*/ 	.word	0x000000ff
        /*065c*/ 	.word	0x00038898
        /*0660*/ 	.short	0x0100
        /*0662*/ 	.byte	0x08
	.zero		1


	//   ....[18]....
        /*0664*/ 	.word	0x00000750
        /*0668*/ 	.word	0x000000ff
        /*066c*/ 	.word	0x000388a8
        /*0670*/ 	.short	0x0100
        /*0672*/ 	.byte	0x08
	.zero		1


	//   ....[19]....
        /*0674*/ 	.word	0x00000880
        /*0678*/ 	.word	0x000000ff
        /*067c*/ 	.word	0x000388b0
        /*0680*/ 	.short	0x0100
        /*0682*/ 	.byte	0x08
	.zero		1


	//   ....[20]....
        /*0684*/ 	.word	0x00000890
        /*0688*/ 	.word	0x000000ff
        /*068c*/ 	.word	0x000388c0
        /*0690*/ 	.short	0x0100
        /*0692*/ 	.byte	0x08
	.zero		1


	//   ....[21]....
        /*0694*/ 	.word	0x000008a0
        /*0698*/ 	.word	0x000000ff
        /*069c*/ 	.word	0x000388b8
        /*06a0*/ 	.short	0x0100
        /*06a2*/ 	.byte	0x08
	.zero		1


	//   ....[22]....
        /*06a4*/ 	.word	0x000008b0
        /*06a8*/ 	.word	0x000000ff
        /*06ac*/ 	.word	0x000388c8
        /*06b0*/ 	.short	0x0100
        /*06b2*/ 	.byte	0x08
	.zero		1


	//   ....[23]....
        /*06b4*/ 	.word	0x000014b0
        /*06b8*/ 	.word	0x00000000
        /*06bc*/ 	.word	0x00000000
        /*06c0*/ 	.short	0x0101
        /*06c2*/ 	.byte	0x3f
	.zero		1


	//   ....[24]....
        /*06c4*/ 	.word	0x00001fa0
        /*06c8*/ 	.word	0x00000000
        /*06cc*/ 	.word	0x00000000
        /*06d0*/ 	.short	0x0101
        /*06d2*/ 	.byte	0x3f
	.zero		1


	//   ....[25]....
        /*06d4*/ 	.word	0x00002b10
        /*06d8*/ 	.word	0x000000ff
        /*06dc*/ 	.word	0x00038800
        /*06e0*/ 	.short	0x010a
        /*06e2*/ 	.byte	0x25
	.zero		1


	//   ....[26]....
        /*06e4*/ 	.word	0x00002b90
        /*06e8*/ 	.word	0x00000003
        /*06ec*/ 	.word	0x00038830
        /*06f0*/ 	.short	0x010a
        /*06f2*/ 	.byte	0x3f
	.zero		1


	//   ....[27]....
        /*06f4*/ 	.word	0x00002bd0
        /*06f8*/ 	.word	0x00000003
        /*06fc*/ 	.word	0x00038830
        /*0700*/ 	.short	0x010a
        /*0702*/ 	.byte	0x3f
	.zero		1


	//   ....[28]....
        /*0704*/ 	.word	0x00002e50
        /*0708*/ 	.word	0x000000ff
        /*070c*/ 	.word	0x00038810
        /*0710*/ 	.short	0x010a
        /*0712*/ 	.byte	0x25
	.zero		1


	//   ....[29]....
        /*0714*/ 	.word	0x00002e90
        /*0718*/ 	.word	0x00000003
        /*071c*/ 	.word	0x00038850
        /*0720*/ 	.short	0x010a
        /*0722*/ 	.byte	0x3f
	.zero		1


	//   ....[30]....
        /*0724*/ 	.word	0x00002ed0
        /*0728*/ 	.word	0x00000003
        /*072c*/ 	.word	0x00038850
        /*0730*/ 	.short	0x010a
        /*0732*/ 	.byte	0x3f
	.zero		1


	//   ....[31]....
        /*0734*/ 	.word	0x00004df0
        /*0738*/ 	.word	0x00000018
        /*073c*/ 	.word	0x00000000
        /*0740*/ 	.short	0x0101
        /*0742*/ 	.byte	0x3f
	.zero		1


	//   ....[32]....
        /*0744*/ 	.word	0x000053d0
        /*0748*/ 	.word	0x00000003
        /*074c*/ 	.word	0x00000000
        /*0750*/ 	.short	0x0101
        /*0752*/ 	.byte	0x3f
	.zero		1


	//   ....[33]....
        /*0754*/ 	.word	0x000054f0
        /*0758*/ 	.word	0x000000ff
        /*075c*/ 	.word	0x00038830
        /*0760*/ 	.short	0x010a
        /*0762*/ 	.byte	0x05
	.zero		1


	//   ....[34]....
        /*0764*/ 	.word	0x00005530
        /*0768*/ 	.word	0x000000ff
        /*076c*/ 	.word	0x00038830
        /*0770*/ 	.short	0x010a
        /*0772*/ 	.byte	0x05
	.zero		1


	//   ....[35]....
        /*0774*/ 	.word	0x00005710
        /*0778*/ 	.word	0x000000ff
        /*077c*/ 	.word	0x00038850
        /*0780*/ 	.short	0x010a
        /*0782*/ 	.byte	0x05
	.zero		1


	//   ....[36]....
        /*0784*/ 	.word	0x00005750
        /*0788*/ 	.word	0x000000ff
        /*078c*/ 	.word	0x00038850
        /*0790*/ 	.short	0x010a
        /*0792*/ 	.byte	0x05
	.zero		1


	//   ....[37]....
        /*0794*/ 	.word	0x00007590
        /*0798*/ 	.word	0x0000009b
        /*079c*/ 	.word	0x00000000
        /*07a0*/ 	.short	0x0101
        /*07a2*/ 	.byte	0x3f
	.zero		1


	//   ....[38]....
        /*07a4*/ 	.word	0x000081d0
        /*07a8*/ 	.word	0x000000c5
        /*07ac*/ 	.word	0x00000000
        /*07b0*/ 	.short	0x0101
        /*07b2*/ 	.byte	0x3f
	.zero		1


	//   ....[39]....
        /*07b4*/ 	.word	0x0000a6c0
        /*07b8*/ 	.word	0x000000ff
        /*07bc*/ 	.word	0x00000000
        /*07c0*/ 	.short	0x0101
        /*07c2*/ 	.byte	0x04
	.zero		1


	//   ....[40]....
        /*07c4*/ 	.word	0x0000b740
        /*07c8*/ 	.word	0x00000000
        /*07cc*/ 	.word	0x00038840
        /*07d0*/ 	.short	0x010a
        /*07d2*/ 	.byte	0x3f
	.zero		1


	//   ....[41]....
        /*07d4*/ 	.word	0x0000c1c0
        /*07d8*/ 	.word	0x000000ff
        /*07dc*/ 	.word	0x00038800
        /*07e0*/ 	.short	0x0107
        /*07e2*/ 	.byte	0x24
	.zero		1


	//   ....[42]....
        /*07e4*/ 	.word	0x0000c230
        /*07e8*/ 	.word	0x000000ff
        /*07ec*/ 	.word	0x00038800
        /*07f0*/ 	.short	0x0101
        /*07f2*/ 	.byte	0x24
	.zero		1


	//   ....[43]....
        /*07f4*/ 	.word	0x0000d0e0
        /*07f8*/ 	.word	0x000000ff
        /*07fc*/ 	.word	0x00038810
        /*0800*/ 	.short	0x0107
        /*0802*/ 	.byte	0x24
	.zero		1


	//   ....[44]....
        /*0804*/ 	.word	0x0000d140
        /*0808*/ 	.word	0x000000ff
        /*080c*/ 	.word	0x00038810
        /*0810*/ 	.short	0x0101
        /*0812*/ 	.byte	0x24
	.zero		1


	//   ....[45]....
        /*0814*/ 	.word	0x0000d160
        /*0818*/ 	.word	0x000000ff
        /*081c*/ 	.word	0x00038820
        /*0820*/ 	.short	0x010a
        /*0822*/ 	.byte	0x24
	.zero		1


	//   ....[46]....
        /*0824*/ 	.word	0x0000d230
        /*0828*/ 	.word	0x00000003
        /*082c*/ 	.word	0x00038860
        /*0830*/ 	.short	0x010a
        /*0832*/ 	.byte	0x3f
	.zero		1


	//   ....[47]....
        /*0834*/ 	.word	0x0000ddf0
        /*0838*/ 	.word	0x00000003
        /*083c*/ 	.word	0x00038840
        /*0840*/ 	.short	0x010a
        /*0842*/ 	.byte	0x3f
	.zero		1


	//   ....[48]....
        /*0844*/ 	.word	0x0000e030
        /*0848*/ 	.word	0x00000003
        /*084c*/ 	.word	0x00038860
        /*0850*/ 	.short	0x010a
        /*0852*/ 	.byte	0x3f
	.zero		1


	//   ....[49]....
        /*0854*/ 	.word	0x0000ebf0
        /*0858*/ 	.word	0x00000004
        /*085c*/ 	.word	0x00038840
        /*0860*/ 	.short	0x010a
        /*0862*/ 	.byte	0x3f
	.zero		1


	//   ....[50]....
        /*0864*/ 	.word	0x0000ee10
        /*0868*/ 	.word	0x00000004
        /*086c*/ 	.word	0x00038860
        /*0870*/ 	.short	0x010a
        /*0872*/ 	.byte	0x3f
	.zero		1


	//   ....[51]....
        /*0874*/ 	.word	0x0000f920
        /*0878*/ 	.word	0x00000004
        /*087c*/ 	.word	0x00038840
        /*0880*/ 	.short	0x010a
        /*0882*/ 	.byte	0x3f
	.zero		1


	//   ....[52]....
        /*0884*/ 	.word	0x0000fb60
        /*0888*/ 	.word	0x00000004
        /*088c*/ 	.word	0x00038860
        /*0890*/ 	.short	0x010a
        /*0892*/ 	.byte	0x3f
	.zero		1


	//   ....[53]....
        /*0894*/ 	.word	0x000105c0
        /*0898*/ 	.word	0x00000009
        /*089c*/ 	.word	0x00038820
        /*08a0*/ 	.short	0x010a
        /*08a2*/ 	.byte	0x3f
	.zero		1


	//   ....[54]....
        /*08a4*/ 	.word	0x00010740
        /*08a8*/ 	.word	0x00000005
        /*08ac*/ 	.word	0x00000000
        /*08b0*/ 	.short	0x010a
        /*08b2*/ 	.byte	0x3f
	.zero		1


	//   ....[55]....
        /*08b4*/ 	.word	0x00010790
        /*08b8*/ 	.word	0x00000007
        /*08bc*/ 	.word	0x00000000
        /*08c0*/ 	.short	0x010a
        /*08c2*/ 	.byte	0x3f
	.zero		1


	//   ....[56]....
        /*08c4*/ 	.word	0x000107d0
        /*08c8*/ 	.word	0x00000013
        /*08cc*/ 	.word	0x00000000
        /*08d0*/ 	.short	0x010a
        /*08d2*/ 	.byte	0x3f
	.zero		1


	//   ....[57]....
        /*08d4*/ 	.word	0x00010800
        /*08d8*/ 	.word	0x00000003
        /*08dc*/ 	.word	0x00000000
        /*08e0*/ 	.short	0x010a
        /*08e2*/ 	.byte	0x3f
	.zero		1


	//   ....[58]....
        /*08e4*/ 	.word	0x00010870
        /*08e8*/ 	.word	0x00000003
        /*08ec*/ 	.word	0x00038800
        /*08f0*/ 	.short	0x010a
        /*08f2*/ 	.byte	0x3f
	.zero		1


	//   ....[59]....
        /*08f4*/ 	.word	0x000108c0
        /*08f8*/ 	.word	0x00000003
        /*08fc*/ 	.word	0x00038830
        /*0900*/ 	.short	0x010a
        /*0902*/ 	.byte	0x3f
	.zero		1


	//   ....[60]....
        /*0904*/ 	.word	0x00010920
        /*0908*/ 	.word	0x00000005
        /*090c*/ 	.word	0x00038810
        /*0910*/ 	.short	0x010a
        /*0912*/ 	.byte	0x3f
	.zero		1


	//   ....[61]....
        /*0914*/ 	.word	0x00010970
        /*0918*/ 	.word	0x00000003
        /*091c*/ 	.word	0x00038850
        /*0920*/ 	.short	0x010a
        /*0922*/ 	.byte	0x3f
	.zero		1


	//   ....[62]....
        /*0924*/ 	.word	0x000109d0
        /*0928*/ 	.word	0x00000005
        /*092c*/ 	.word	0x00038830
        /*0930*/ 	.short	0x010a
        /*0932*/ 	.byte	0x3f
	.zero		1


	//   ....[63]....
        /*0934*/ 	.word	0x00010a30
        /*0938*/ 	.word	0x00000005
        /*093c*/ 	.word	0x00038850
        /*0940*/ 	.short	0x010a
        /*0942*/ 	.byte	0x3f
	.zero		1


	//   ....[64]....
        /*0944*/ 	.word	0x00010bd0
        /*0948*/ 	.word	0x00000000
        /*094c*/ 	.word	0x00038840
        /*0950*/ 	.short	0x010a
        /*0952*/ 	.byte	0x3f
	.zero		1


	//   ....[65]....
        /*0954*/ 	.word	0x00011b10
        /*0958*/ 	.word	0x00000003
        /*095c*/ 	.word	0x00038820
        /*0960*/ 	.short	0x010a
        /*0962*/ 	.byte	0x3f
	.zero		1


	//   ....[66]....
        /*0964*/ 	.word	0x00011b60
        /*0968*/ 	.word	0x00000003
        /*096c*/ 	.word	0x00038860
        /*0970*/ 	.short	0x010a
        /*0972*/ 	.byte	0x3f
	.zero		1


	//   ....[67]....
        /*0974*/ 	.word	0x00011bb0
        /*0978*/ 	.word	0x00000003
        /*097c*/ 	.word	0x00038840
        /*0980*/ 	.short	0x010a
        /*0982*/ 	.byte	0x3f
	.zero		1


	//   ....[68]....
        /*0984*/ 	.word	0x00011c00
        /*0988*/ 	.word	0x00000003
        /*098c*/ 	.word	0x00038860
        /*0990*/ 	.short	0x010a
        /*0992*/ 	.byte	0x3f
	.zero		1


	//   ....[69]....
        /*0994*/ 	.word	0x00011c50
        /*0998*/ 	.word	0x00000004
        /*099c*/ 	.word	0x00038840
        /*09a0*/ 	.short	0x010a
        /*09a2*/ 	.byte	0x3f
	.zero		1


	//   ....[70]....
        /*09a4*/ 	.word	0x00011ca0
        /*09a8*/ 	.word	0x00000004
        /*09ac*/ 	.word	0x00038860
        /*09b0*/ 	.short	0x010a
        /*09b2*/ 	.byte	0x3f
	.zero		1


	//   ....[71]....
        /*09b4*/ 	.word	0x00011cf0
        /*09b8*/ 	.word	0x00000004
        /*09bc*/ 	.word	0x00038840
        /*09c0*/ 	.short	0x010a
        /*09c2*/ 	.byte	0x3f
	.zero		1


	//   ....[72]....
        /*09c4*/ 	.word	0x00011d40
        /*09c8*/ 	.word	0x00000004
        /*09cc*/ 	.word	0x00038860
        /*09d0*/ 	.short	0x010a
        /*09d2*/ 	.byte	0x3f
	.zero		1


	//   ....[73]....
        /*09d4*/ 	.word	0x00011d90
        /*09d8*/ 	.word	0x00000009
        /*09dc*/ 	.word	0x00038820
        /*09e0*/ 	.short	0x010a
        /*09e2*/ 	.byte	0x3f
	.zero		1


	//   ....[74]....
        /*09e4*/ 	.word	0x00011f30
        /*09e8*/ 	.word	0x00000005
        /*09ec*/ 	.word	0x00000000
        /*09f0*/ 	.short	0x010a
        /*09f2*/ 	.byte	0x3f
	.zero		1


	//   ....[75]....
        /*09f4*/ 	.word	0x00011f80
        /*09f8*/ 	.word	0x00000007
        /*09fc*/ 	.word	0x00000000
        /*0a00*/ 	.short	0x010a
        /*0a02*/ 	.byte	0x3f
	.zero		1


	//   ....[76]....
        /*0a04*/ 	.word	0x00011fd0
        /*0a08*/ 	.word	0x00000013
        /*0a0c*/ 	.word	0x00000000
        /*0a10*/ 	.short	0x010a
        /*0a12*/ 	.byte	0x3f
	.zero		1


	//----- nvinfo : EIATTR_NUM_MBARRIERS
	.align		4
.L_661:
        /*0a14*/ 	.byte	0x03, 0x38
        /*0a16*/ 	.short	0x0017


	//----- nvinfo : EIATTR_EXIT_INSTR_OFFSETS
	.align		4
        /*0a18*/ 	.byte	0x04, 0x1c
        /*0a1a*/ 	.short	(.L_663 - .L_662)


	//   ....[0]....
.L_662:
        /*0a1c*/ 	.word	0x000009e0


	//   ....[1]....
        /*0a20*/ 	.word	0x0000ab80


	//   ....[2]....
        /*0a24*/ 	.word	0x00010850


	//----- nvinfo : EIATTR_MAX_THREADS
	.align		4
.L_663:
        /*0a28*/ 	.byte	0x04, 0x05
        /*0a2a*/ 	.short	(.L_665 - .L_664)
.L_664:
        /*0a2c*/ 	.word	0x00000180
        /*0a30*/ 	.word	0x00000001
        /*0a34*/ 	.word	0x00000001


	//----- nvinfo : EIATTR_CRS_STACK_SIZE
	.align		4
.L_665:
        /*0a38*/ 	.byte	0x04, 0x1e
        /*0a3a*/ 	.short	(.L_667 - .L_666)
.L_666:
        /*0a3c*/ 	.word	0x00000000


	//----- nvinfo : EIATTR_CBANK_PARAM_SIZE
	.align		4
.L_667:
        /*0a40*/ 	.byte	0x03, 0x19
        /*0a42*/ 	.short	0x0b70


	//----- nvinfo : EIATTR_PARAM_CBANK
	.align		4
        /*0a44*/ 	.byte	0x04, 0x0a
        /*0a46*/ 	.short	(.L_669 - .L_668)
	.align		4
.L_668:
        /*0a48*/ 	.word	index@(.nv.constant0._ZN7cutlass13device_kernelIN5flash11enable_sm90INS1_16FlashAttnFwdSm90INS1_25CollectiveMainloopFwdSm90ILi2EN4cute5tupleIJNS5_1CILi1EEES8_S8_EEENS6_IJNS7_ILi64EEESA_SA_EEELi512ENS_6half_tEfNS_4arch4Sm90ELb0ELb0ELb1ELb0ELb0ELb0ELb1ELb0ELb0ELb1ELb0ELb0EEENS1_21CollectiveEpilogueFwdINS6_IJSA_NS7_ILi512EEESA_EEES9_SC_SE_Li256ELb0ELb1ELb0ELb0EEENS1_29StaticPersistentTileSchedulerILb0EEEEEEEEEvNT_6ParamsE)
        /*0a4c*/ 	.short	0x0210
        /*0a4e*/ 	.short	0x0b70


	//----- nvinfo : EIATTR_SW_WAR
	.align		4
.L_669:
        /*0a50*/ 	.byte	0x04, 0x36
        /*0a52*/ 	.short	(.L_671 - .L_670)
.L_670:
        /*0a54*/ 	.word	0x00000008
.L_671:


//--------------------- .nv.info._ZN7cutlass13device_kernelIN5flash11enable_sm90INS1_16FlashAttnFwdSm90INS1_25CollectiveMainloopFwdSm90ILi2EN4cute5tupleIJNS5_1CILi1EEES8_S8_EEENS6_IJNS7_ILi64EEESA_SA_EEELi512ENS_6half_tEfNS_4arch4Sm90ELb0ELb0ELb1ELb1ELb0ELb0ELb0ELb0ELb0ELb1ELb0ELb0EEENS1_21CollectiveEpilogueFwdINS6_IJSA_NS7_ILi512EEESA_EEES9_SC_SE_Li256ELb1ELb1ELb0ELb0EEENS1_36VarlenDynamicPersistentTileSchedulerILi64ELi64ELi256ELi128ELb0ELb1ELb1ELb0ELb1ELb1EEEEEEEEEvNT_6ParamsE --------------------------
	.section	.nv.info._ZN7cutlass13device_kernelIN5flash11enable_sm90INS1_16FlashAttnFwdSm90INS1_25CollectiveMainloopFwdSm90ILi2EN4cute5tupleIJNS5_1CILi1EEES8_S8_EEENS6_IJNS7_ILi64EEESA_SA_EEELi512ENS_6half_tEfNS_4arch4Sm90ELb0ELb0ELb1ELb1ELb0ELb0ELb0ELb0ELb0ELb1ELb0ELb0EEENS1_21CollectiveEpilogueFwdINS6_IJSA_NS7_ILi512EEESA_EEES9_SC_SE_Li256ELb1ELb1ELb0ELb0EEENS1_36VarlenDynamicPersistentTileSchedulerILi64ELi64ELi256ELi128ELb0ELb1ELb1ELb0ELb1ELb1EEEEEEEEEvNT_6ParamsE,"",@"SHT_CUDA_INFO"
	.sectionflags	@""
	.align	4


	//----- nvinfo : EIATTR_CUDA_API_VERSION
	.align		4
        /*0000*/ 	.byte	0x04, 0x37
        /*0002*/ 	.short	(.L_673 - .L_672)
.L_672:
        /*0004*/ 	.word	0x00000082


	//----- nvinfo : EIATTR_KPARAM_INFO
	.align		4
.L_673:
        /*0008*/ 	.byte	0x04, 0x17
        /*000a*/ 	.short	(.L_675 - .L_674)
.L_674:
        /*000c*/ 	.word	0x00000000
        /*0010*/ 	.short	0x0000
        /*0012*/ 	.short	0x0070
        /*0014*/ 	.byte	0x00, 0xf0, 0x01, 0x2a


	//----- nvinfo : EIATTR_SPARSE_MMA_MASK
	.align		4
.L_675:
        /*0018*/ 	.byte	0x03, 0x50
        /*001a*/ 	.short	0x0000


	//----- nvinfo : EIATTR_MAXREG_COUNT
	.align		4
        /*001c*/ 	.byte	0x03, 0x1b
        /*001e*/ 	.short	0x00a8


	//----- nvinfo : EIATTR_NUM_BARRIERS
	.align		4
        /*0020*/ 	.byte	0x02, 0x4c
        /*0022*/ 	.byte	0x10
	.zero		1


	//----- nvinfo : EIATTR_EXTERNS
	.align		4
        /*0024*/ 	.byte	0x04, 0x0f
        /*0026*/ 	.short	(.L_677 - .L_676)


	//   ....[0]....
	.align		4
.L_676:
        /*0028*/ 	.word	index@(__assertfail)


	//----- nvinfo : EIATTR_ANNOTATIONS
	.align		4
.L_677:
        /*002c*/ 	.byte	0x04, 0x55
        /*002e*/ 	.short	(.L_679 - .L_678)


	//   ....[0]....
.L_678:
        /* <DEDUP_REMOVED lines=81> */


	//----- nvinfo : EIATTR_MERCURY_ISA_VERSION
	.align		4
.L_679:
        /*0530*/ 	.byte	0x03, 0x5f
        /*0532*/ 	.short	0x0101


	//----- nvinfo : EIATTR_UNUSED_LOAD_BYTE_OFFSET
	.align		4
        /*0534*/ 	.byte	0x04, 0x44
        /*0536*/ 	.short	(.L_681 - .L_680)


	//   ....[0]....
.L_680:
        /*0538*/ 	.word	0x00000a20
        /*053c*/ 	.word	0x0000fff0


	//   ....[1]....
        /*0540*/ 	.word	0x00007370
        /*0544*/ 	.word	0x0000fff0


	//----- nvinfo : EIATTR_INT_WARP_WIDE_INSTR_OFFSETS
	.align		4
.L_681:
        /*0548*/ 	.byte	0x04, 0x31
        /*054a*/ 	.short	(.L_683 - .L_682)


	//   ....[0]....
.L_682:
        /*054c*/ 	.word	0x00000130


	//   ....[1]....
        /*0550*/ 	.word	0x00000170


	//   ....[2]....
        /*0554*/ 	.word	0x000001e0


	//   ....[3]....
        /*0558*/ 	.word	0x0000b370


	//   ....[4]....
        /*055c*/ 	.word	0x0000b400


	//   ....[5]....
        /*0560*/ 	.word	0x000100f0


	//   ....[6]....
        /*0564*/ 	.word	0x00010180


	//----- nvinfo : EIATTR_COOP_GROUP_MASK_REGIDS
	.align		4
.L_683:
        /*0568*/ 	.byte	0x04, 0x29
        /*056a*/ 	.short	(.L_685 - .L_684)


	//   ....[0]....
.L_684:
        /*056c*/ 	.word	0xffffffff


	//   ....[1]....
        /*0570*/ 	.word	0xffffffff


	//   ....[2]....
        /*0574*/ 	.word	0xffffffff


	//   ....[3]....
        /*0578*/ 	.word	0xffffffff


	//   ....[4]....
        /*057c*/ 	.word	0xffffffff


	//   ....[5]....
        /*0580*/ 	.word	0xffffffff


	//   ....[6]....
        /*0584*/ 	.word	0xffffffff


	//   ....[7]....
        /*0588*/ 	.word	0xffffffff


	//   ....[8]....
        /*058c*/ 	.word	0xffffffff


	//   ....[9]....
        /*0590*/ 	.word	0xffffffff


	//   ....[10]....
        /*0594*/ 	.word	0xffffffff


	//   ....[11]....
        /*0598*/ 	.word	0xffffffff


	//   ....[12]....
        /*059c*/ 	.word	0xffffffff


	//   ....[13]....
        /*05a0*/ 	.word	0xffffffff


	//   ....[14]....
        /*05a4*/ 	.word	0xffffffff


	//   ....[15]....
        /*05a8*/ 	.word	0xffffffff


	//   ....[16]....
        /*05ac*/ 	.word	0xffffffff


	//   ....[17]....
        /*05b0*/ 	.word	0xffffffff


	//   ....[18]....
        /*05b4*/ 	.word	0xffffffff


	//   ....[19]....
        /*05b8*/ 	.word	0xffffffff


	//   ....[20]....
        /*05bc*/ 	.word	0xffffffff


	//   ....[21]....
        /*05c0*/ 	.word	0xffffffff


	//   ....[22]....
        /*05c4*/ 	.word	0xffffffff


	//   ....[23]....
        /*05c8*/ 	.word	0xffffffff


	//   ....[24]....
        /*05cc*/ 	.word	0xffffffff


	//   ....[25]....
        /*05d0*/ 	.word	0xffffffff


	//   ....[26]....
        /*05d4*/ 	.word	0xffffffff


	//   ....[27]....
        /*05d8*/ 	.word	0xffffffff


	//   ....[28]....
        /*05dc*/ 	.word	0xffffffff


	//   ....[29]....
        /*05e0*/ 	.word	0xffffffff


	//   ....[30]....
        /*05e4*/ 	.word	0xffffffff


	//   ....[31]....
        /*05e8*/ 	.word	0xffffffff


	//   ....[32]....
        /*05ec*/ 	.word	0xffffffff


	//   ....[33]....
        /*05f0*/ 	.word	0xffffffff


	//   ....[34]....
        /*05f4*/ 	.word	0xffffffff


	//   ....[35]....
        /*05f8*/ 	.word	0xffffffff


	//   ....[36]....
        /*05fc*/ 	.word	0xffffffff


	//   ....[37]....
        /*0600*/ 	.word	0xffffffff


	//   ....[38]....
        /*0604*/ 	.word	0xffffffff


	//   ....[39]....
        /*0608*/ 	.word	0xffffffff


	//   ....[40]....
        /*060c*/ 	.word	0xffffffff


	//   ....[41]....
        /*0610*/ 	.word	0xffffffff


	//   ....[42]....
        /*0614*/ 	.word	0xffffffff


	//   ....[43]....
        /*0618*/ 	.word	0xffffffff


	//   ....[44]....
        /*061c*/ 	.word	0xffffffff


	//   ....[45]....
        /*0620*/ 	.word	0xffffffff


	//   ....[46]....
        /*0624*/ 	.word	0xffffffff


	//   ....[47]....
        /*0628*/ 	.word	0xffffffff


	//   ....[48]....
        /*062c*/ 	.word	0xffffffff


	//   ....[49]....
        /*0630*/ 	.word	0xffffffff


	//   ....[50]....
        /*0634*/ 	.word	0xffffffff


	//   ....[51]....
        /*0638*/ 	.word	0xffffffff


	//   ....[52]....
        /*063c*/ 	.word	0xffffffff


	//   ....[53]....
        /*0640*/ 	.word	0xffffffff


	//   ....[54]....
        /*0644*/ 	.word	0xffffffff


	//   ....[55]....
        /*0648*/ 	.word	0xffffffff


	//   ....[56]....
        /*064c*/ 	.word	0xffffffff


	//   ....[57]....
        /*0650*/ 	.word	0xffffffff


	//   ....[58]....
        /*0654*/ 	.word	0xffffffff


	//   ....[59]....
        /*0658*/ 	.word	0xffffffff


	//   ....[60]....
        /*065c*/ 	.word	0xffffffff


	//   ....[61]....
        /*0660*/ 	.word	0xffffffff


	//   ....[62]....
        /*0664*/ 	.word	0xffffffff


	//   ....[63]....
        /*0668*/ 	.word	0xffffffff


	//   ....[64]....
        /*066c*/ 	.word	0xffffffff


	//   ....[65]....
        /*0670*/ 	.word	0xffffffff


	//   ....[66]....
        /*0674*/ 	.word	0xffffffff


	//   ....[67]....
        /*0678*/ 	.word	0xffffffff


	//   ....[68]....
        /*067c*/ 	.word	0xffffffff


	//   ....[69]....
        /*0680*/ 	.word	0xffffffff


	//   ....[70]....
        /*0684*/ 	.word	0xffffffff


	//   ....[71]....
        /*0688*/ 	.word	0xffffffff


	//   ....[72]....
        /*068c*/ 	.word	0xffffffff


	//   ....[73]....
        /*0690*/ 	.word	0xffffffff


	//   ....[74]....
        /*0694*/ 	.word	0xffffffff


	//   ....[75]....
        /*0698*/ 	.word	0xffffffff


	//   ....[76]....
        /*069c*/ 	.word	0xffffffff


	//   ....[77]....
        /*06a0*/ 	.word	0xffffffff


	//   ....[78]....
        /*06a4*/ 	.word	0xffffffff


	//   ....[79]....
        /*06a8*/ 	.word	0x0500000f


	//   ....[80]....
        /*06ac*/ 	.word	0x0500000f


	//   ....[81]....
        /*06b0*/ 	.word	0x0500000f


	//   ....[82]....
        /*06b4*/ 	.word	0x0500000f


	//   ....[83]....
        /*06b8*/ 	.word	0x0500000f


	//   ....[84]....
        /*06bc*/ 	.word	0x0500000f


	//   ....[85]....
        /*06c0*/ 	.word	0x0500000f


	//   ....[86]....
        /*06c4*/ 	.word	0x0500000f


	//   ....[87]....
        /*06c8*/ 	.word	0x0500000f


	//   ....[88]....
        /*06cc*/ 	.word	0x0500000f


	//   ....[89]....
        /*06d0*/ 	.word	0x0500000f


	//   ....[90]....
        /*06d4*/ 	.word	0x0500000f


	//   ....[91]....
        /*06d8*/ 	.word	0x0500000f


	//   ....[92]....
        /*06dc*/ 	.word	0x0500000f


	//   ....[93]....
        /*06e0*/ 	.word	0x0500000f


	//   ....[94]....
        /*06e4*/ 	.word	0x0500000f


	//   ....[95]....
        /*06e8*/ 	.word	0x0500000f


	//   ....[96]....
        /*06ec*/ 	.word	0x0500000f


	//   ....[97]....
        /*06f0*/ 	.word	0x0500000f


	//   ....[98]....
        /*06f4*/ 	.word	0x0500000f


	//   ....[99]....
        /*06f8*/ 	.word	0x0500000f


	//   ....[100]....
        /*06fc*/ 	.word	0x0500000f


	//   ....[101]....
        /*0700*/ 	.word	0x0500000f


	//   ....[102]....
        /*0704*/ 	.word	0x0500000f


	//   ....[103]....
        /*0708*/ 	.word	0x0500000f


	//   ....[104]....
        /*070c*/ 	.word	0x0500000f


	//   ....[105]....
        /*0710*/ 	.word	0x0500000f


	//----- nvinfo : EIATTR_COOP_GROUP_INSTR_OFFSETS
	.align		4
.L_685:
        /*0714*/ 	.byte	0x04, 0x28
        /*0716*/ 	.short	(.L_687 - .L_686)


	//   ....[0]....
.L_686:
        /*0718*/ 	.word	0x00000060


	//   ....[1]....
        /*071c*/ 	.word	0x00000140


	//   ....[2]....
        /*0720*/ 	.word	0x00000190


	//   ....[3]....
        /*0724*/ 	.word	0x00000380


	//   ....[4]....
        /*0728*/ 	.word	0x000004e0


	//   ....[5]....
        /*072c*/ 	.word	0x00000600


	//   ....[6]....
        /*0730*/ 	.word	0x00000760


	//   ....[7]....
        /*0734*/ 	.word	0x00001810


	//   ....[8]....
        /*0738*/ 	.word	0x00003150


	//   ....[9]....
        /*073c*/ 	.word	0x00003f00


	//   ....[10]....
        /*0740*/ 	.word	0x00003f80


	//   ....[11]....
        /*0744*/ 	.word	0x00004160


	//   ....[12]....
        /*0748*/ 	.word	0x00004230


	//   ....[13]....
        /*074c*/ 	.word	0x00004b20


	//   ....[14]....
        /*0750*/ 	.word	0x00005290


	//   ....[15]....
        /*0754*/ 	.word	0x00005320


	//   ....[16]....
        /*0758*/ 	.word	0x00005630


	//   ....[17]....
        /*075c*/ 	.word	0x00005780


	//   ....[18]....
        /*0760*/ 	.word	0x00006830


	//   ....[19]....
        /*0764*/ 	.word	0x00006870


	//   ....[20]....
        /*0768*/ 	.word	0x000068b0


	//   ....[21]....
        /*076c*/ 	.word	0x00006970


	//   ....[22]....
        /*0770*/ 	.word	0x00006990


	//   ....[23]....
        /*0774*/ 	.word	0x00008280


	//   ....[24]....
        /*0778*/ 	.word	0x000088c0


	//   ....[25]....
        /*077c*/ 	.word	0x000088f0


	//   ....[26]....
        /*0780*/ 	.word	0x00008920


	//   ....[27]....
        /*0784*/ 	.word	0x00008940


	//   ....[28]....
        /*0788*/ 	.word	0x00008fe0


	//   ....[29]....
        /*078c*/ 	.word	0x00009000


	//   ....[30]....
        /*0790*/ 	.word	0x00009230


	//   ....[31]....
        /*0794*/ 	.word	0x00009250


	//   ....[32]....
        /*0798*/ 	.word	0x00009e20


	//   ....[33]....
        /*079c*/ 	.word	0x00009e60


	//   ....[34]....
        /*07a0*/ 	.word	0x0000a0a0


	//   ....[35]....
        /*07a4*/ 	.word	0x0000a0c0


	//   ....[36]....
        /*07a8*/ 	.word	0x0000a350


	//   ....[37]....
        /*07ac*/ 	.word	0x0000a530


	//   ....[38]....
        /*07b0*/ 	.word	0x0000a560


	//   ....[39]....
        /*07b4*/ 	.word	0x0000a590


	//   ....[40]....
        /*07b8*/ 	.word	0x0000a5c0


	//   ....[41]....
        /*07bc*/ 	.word	0x0000a5f0


	//   ....[42]....
        /*07c0*/ 	.word	0x0000a620


	//   ....[43]....
        /*07c4*/ 	.word	0x0000a790


	//   ....[44]....
        /*07c8*/ 	.word	0x0000a7c0


	//   ....[45]....
        /*07cc*/ 	.word	0x0000a7f0


	//   ....[46]....
        /*07d0*/ 	.word	0x0000a820


	//   ....[47]....
        /*07d4*/ 	.word	0x0000a850


	//   ....[48]....
        /*07d8*/ 	.word	0x0000a880


	//   ....[49]....
        /*07dc*/ 	.word	0x0000a920


	//   ....[50]....
        /*07e0*/ 	.word	0x0000a950


	//   ....[51]....
        /*07e4*/ 	.word	0x0000a9e0


	//   ....[52]....
        /*07e8*/ 	.word	0x0000b980


	//   ....[53]....
        /*07ec*/ 	.word	0x0000c4d0


	//   ....[54]....
        /*07f0*/ 	.word	0x0000c4e0


	//   ....[55]....
        /*07f4*/ 	.word	0x0000c500


	//   ....[56]....
        /*07f8*/ 	.word	0x0000c5a0


	//   ....[57]....
        /*07fc*/ 	.word	0x0000c5d0


	//   ....[58]....
        /*0800*/ 	.word	0x0000c640


	//   ....[59]....
        /*0804*/ 	.word	0x0000c650


	//   ....[60]....
        /*0808*/ 	.word	0x0000c6c0


	//   ....[61]....
        /*080c*/ 	.word	0x00010380


	//   ....[62]....
        /*0810*/ 	.word	0x000103b0


	//   ....[63]....
        /*0814*/ 	.word	0x000103f0


	//   ....[64]....
        /*0818*/ 	.word	0x00010420


	//   ....[65]....
        /*081c*/ 	.word	0x00010450


	//   ....[66]....
        /*0820*/ 	.word	0x00010480


	//   ....[67]....
        /*0824*/ 	.word	0x000104b0


	//   ....[68]....
        /*0828*/ 	.word	0x000104e0


	//   ....[69]....
        /*082c*/ 	.word	0x00010660


	//   ....[70]....
        /*0830*/ 	.word	0x00010690


	//   ....[71]....
        /*0834*/ 	.word	0x000106c0


	//   ....[72]....
        /*0838*/ 	.word	0x000106f0


	//   ....[73]....
        /*083c*/ 	.word	0x00010720


	//   ....[74]....
        /*0840*/ 	.word	0x00010750


	//   ....[75]....
        /*0844*/ 	.word	0x00010810


	//   ....[76]....
        /*0848*/ 	.word	0x00010830


	//   ....[77]....
        /*084c*/ 	.word	0x000108a0


	//   ....[78]....
        /*0850*/ 	.word	0x00010d30


	//   ....[79]....
        /*0854*/ 	.word	0x000112e0


	//   ....[80]....
        /*0858*/ 	.word	0x00011490


	//   ....[81]....
        /*085c*/ 	.word	0x000114e0


	//   ....[82]....
        /*0860*/ 	.word	0x00011540


	//   ....[83]....
        /*0864*/ 	.word	0x000115e0


	//   ....[84]....
        /*0868*/ 	.word	0x00011690


	//   ....[85]....
        /*086c*/ 	.word	0x00011730


	//   ....[86]....
        /*0870*/ 	.word	0x000117f0


	//   ....[87]....
        /*0874*/ 	.word	0x000118d0


	//   ....[88]....
        /*0878*/ 	.word	0x00011c00


	//   ....[89]....
        /*087c*/ 	.word	0x00011ca0


	//   ....[90]....
        /*0880*/ 	.word	0x00011dc0


	//   ....[91]....
        /*0884*/ 	.word	0x00011e30


	//   ....[92]....
        /*0888*/ 	.word	0x00011ea0


	//   ....[93]....
        /*088c*/ 	.word	0x00011f10


	//   ....[94]....
        /*0890*/ 	.word	0x00011f80


	//   ....[95]....
        /*0894*/ 	.word	0x00012000


	//   ....[96]....
        /*0898*/ 	.word	0x00012090


	//   ....[97]....
        /*089c*/ 	.word	0x00012130


	//   ....[98]....
        /*08a0*/ 	.word	0x000121a0


	//   ....[99]....
        /*08a4*/ 	.word	0x00012210


	//   ....[100]....
        /*08a8*/ 	.word	0x00012280


	//   ....[101]....
        /*08ac*/ 	.word	0x00012300


	//   ....[102]....
        /*08b0*/ 	.word	0x00012370


	//   ....[103]....
        /*08b4*/ 	.word	0x00012410


	//   ....[104]....
        /*08b8*/ 	.word	0x000124a0


	//   ....[105]....
        /*08bc*/ 	.word	0x000125c0


	//----- nvinfo : EIATTR_REG_RECONFIG
	.align		4
.L_687:
        /*08c0*/ 	.byte	0x01, 0x54
	.zero		2


	//----- nvinfo : EIATTR_SYSCALL_OFFSETS
	.align		4
        /*08c4*/ 	.byte	0x04, 0x46
        /*08c6*/ 	.short	(.L_689 - .L_688)


	//   ....[0]....
.L_688:
        /*08c8*/ 	.word	0x00003310


	//   ....[1]....
        /*08cc*/ 	.word	0x0000b570


	//   ....[2]....
        /*08d0*/ 	.word	0x0000b6d0


	//   ....[3]....
        /*08d4*/ 	.word	0x0000b7d0


	//   ....[4]....
        /*08d8*/ 	.word	0x0000c100


	//----- nvinfo : EIATTR_MBARRIER_INSTR_OFFSETS
	.align		4
.L_689:
        /*08dc*/ 	.byte	0x04, 0x39
        /*08de*/ 	.short	(.L_691 - .L_690)


	//   ....[0]....
.L_690:
        /*08e0*/ 	.word	0x00000270
        /*08e4*/ 	.word	0x000000ff
        /*08e8*/ 	.word	0x00028c00
        /*08ec*/ 	.short	0x0100
        /*08ee*/ 	.byte	0x08
	.zero		1


	//   ....[1]....
        /*08f0*/ 	.word	0x00000280
        /*08f4*/ 	.word	0x000000ff
        /*08f8*/ 	.word	0x00028c20
        /*08fc*/ 	.short	0x0100
        /*08fe*/ 	.byte	0x08
	.zero		1


	//   ....[2]....
        /*0900*/ 	.word	0x00000330
        /*0904*/ 	.word	0x000000ff
        /*0908*/ 	.word	0x00028c30
        /*090c*/ 	.short	0x0100
        /*090e*/ 	.byte	0x06
	.zero		1


	//   ....[3]....
        /*0910*/ 	.word	0x00000340
        /*0914*/ 	.word	0x000000ff
        /*0918*/ 	.word	0x00028c40
        /*091c*/ 	.short	0x0100
        /*091e*/ 	.byte	0x06
	.zero		1


	//   ....[4]....
        /*0920*/ 	.word	0x00000350
        /*0924*/ 	.word	0x000000ff
        /*0928*/ 	.word	0x00028c38
        /*092c*/ 	.short	0x0100
        /*092e*/ 	.byte	0x06
	.zero		1


	//   ....[5]....
        /*0930*/ 	.word	0x00000360
        /*0934*/ 	.word	0x000000ff
        /*0938*/ 	.word	0x00028c48
        /*093c*/ 	.short	0x0100
        /*093e*/ 	.byte	0x06
	.zero		1


	//   ....[6]....
        /*0940*/ 	.word	0x00000490
        /*0944*/ 	.word	0x000000ff
        /*0948*/ 	.word	0x00028c50
        /*094c*/ 	.short	0x0100
        /*094e*/ 	.byte	0x08
	.zero		1


	//   ....[7]....
        /*0950*/ 	.word	0x000004a0
        /*0954*/ 	.word	0x000000ff
        /*0958*/ 	.word	0x00028c60
        /*095c*/ 	.short	0x0100
        /*095e*/ 	.byte	0x08
	.zero		1


	//   ....[8]....
        /*0960*/ 	.word	0x000004b0
        /*0964*/ 	.word	0x000000ff
        /*0968*/ 	.word	0x00028c58
        /*096c*/ 	.short	0x0100
        /*096e*/ 	.byte	0x08
	.zero		1


	//   ....[9]....
        /*0970*/ 	.word	0x000004c0
        /*0974*/ 	.word	0x000000ff
        /*0978*/ 	.word	0x00028c68
        /*097c*/ 	.short	0x0100
        /*097e*/ 	.byte	0x08
	.zero		1


	//   ....[10]....
        /*0980*/ 	.word	0x000005b0
        /*0984*/ 	.word	0x000000ff
        /*0988*/ 	.word	0x00028c70
        /*098c*/ 	.short	0x0100
        /*098e*/ 	.byte	0x06
	.zero		1


	//   ....[11]....
        /*0990*/ 	.word	0x000005c0
        /*0994*/ 	.word	0x000000ff
        /*0998*/ 	.word	0x00028c80
        /*099c*/ 	.short	0x0100
        /*099e*/ 	.byte	0x06
	.zero		1


	//   ....[12]....
        /*09a0*/ 	.word	0x000005d0
        /*09a4*/ 	.word	0x000000ff
        /*09a8*/ 	.word	0x00028c78
        /*09ac*/ 	.short	0x0100
        /*09ae*/ 	.byte	0x06
	.zero		1


	//   ....[13]....
        /*09b0*/ 	.word	0x000005e0
        /*09b4*/ 	.word	0x000000ff
        /*09b8*/ 	.word	0x00028c88
        /*09bc*/ 	.short	0x0100
        /*09be*/ 	.byte	0x06
	.zero		1


	//   ....[14]....
        /*09c0*/ 	.word	0x00000710
        /*09c4*/ 	.word	0x000000ff
        /*09c8*/ 	.word	0x00028c90
        /*09cc*/ 	.short	0x0100
        /*09ce*/ 	.byte	0x08
	.zero		1


	//   ....[15]....
        /*09d0*/ 	.word	0x00000720
        /*09d4*/ 	.word	0x000000ff
        /*09d8*/ 	.word	0x00028ca0
        /*09dc*/ 	.short	0x0100
        /*09de*/ 	.byte	0x08
	.zero		1


	//   ....[16]....
        /*09e0*/ 	.word	0x00000730
        /*09e4*/ 	.word	0x000000ff
        /*09e8*/ 	.word	0x00028c98
        /*09ec*/ 	.short	0x0100
        /*09ee*/ 	.byte	0x08
	.zero		1


	//   ....[17]....
        /*09f0*/ 	.word	0x00000740
        /*09f4*/ 	.word	0x000000ff
        /*09f8*/ 	.word	0x00028ca8
        /*09fc*/ 	.short	0x0100
        /*09fe*/ 	.byte	0x08
	.zero		1


	//   ....[18]....
        /*0a00*/ 	.word	0x00000870
        /*0a04*/ 	.word	0x000000ff
        /*0a08*/ 	.word	0x00028cb0
        /*0a0c*/ 	.short	0x0100
        /*0a0e*/ 	.byte	0x08
	.zero		1


	//   ....[19]....
        /*0a10*/ 	.word	0x00000880
        /*0a14*/ 	.word	0x000000ff
        /*0a18*/ 	.word	0x00028cc0
        /*0a1c*/ 	.short	0x0100
        /*0a1e*/ 	.byte	0x08
	.zero		1


	//   ....[20]....
        /*0a20*/ 	.word	0x00000890
        /*0a24*/ 	.word	0x000000ff
        /*0a28*/ 	.word	0x00028cb8
        /*0a2c*/ 	.short	0x0100
        /*0a2e*/ 	.byte	0x08
	.zero		1


	//   ....[21]....
        /*0a30*/ 	.word	0x000008a0
        /*0a34*/ 	.word	0x000000ff
        /*0a38*/ 	.word	0x00028cc8
        /*0a3c*/ 	.short	0x0100
        /*0a3e*/ 	.byte	0x08
	.zero		1


	//   ....[22]....
        /*0a40*/ 	.word	0x00001920
        /*0a44*/ 	.word	0x000000ff
        /*0a48*/ 	.word	0x00028c50
        /*0a4c*/ 	.short	0x010a
        /*0a4e*/ 	.byte	0x10
	.zero		1


	//   ....[23]....
        /*0a50*/ 	.word	0x00001bf0
        /*0a54*/ 	.word	0x00000000
        /*0a58*/ 	.word	0x00000000
        /*0a5c*/ 	.short	0x0101
        /*0a5e*/ 	.byte	0x3f
	.zero		1


	//   ....[24]....
        /*0a60*/ 	.word	0x00002570
        /*0a64*/ 	.word	0x000000ff
        /*0a68*/ 	.word	0x00028c50
        /*0a6c*/ 	.short	0x010a
        /*0a6e*/ 	.byte	0x06
	.zero		1


	//   ....[25]....
        /*0a70*/ 	.word	0x000025b0
        /*0a74*/ 	.word	0x000000ff
        /*0a78*/ 	.word	0x00028c50
        /*0a7c*/ 	.short	0x010a
        /*0a7e*/ 	.byte	0x06
	.zero		1


	//   ....[26]....
        /*0a80*/ 	.word	0x00002800
        /*0a84*/ 	.word	0x00000000
        /*0a88*/ 	.word	0x00000000
        /*0a8c*/ 	.short	0x0101
        /*0a8e*/ 	.byte	0x3f
	.zero		1


	//   ....[27]....
        /*0a90*/ 	.word	0x00003390
        /*0a94*/ 	.word	0x000000ff
        /*0a98*/ 	.word	0x00028c00
        /*0a9c*/ 	.short	0x010a
        /*0a9e*/ 	.byte	0x2a
	.zero		1


	//   ....[28]....
        /*0aa0*/ 	.word	0x00003410
        /*0aa4*/ 	.word	0x00000007
        /*0aa8*/ 	.word	0x00028c30
        /*0aac*/ 	.short	0x010a
        /*0aae*/ 	.byte	0x3f
	.zero		1


	//   ....[29]....
        /*0ab0*/ 	.word	0x00003450
        /*0ab4*/ 	.word	0x00000007
        /*0ab8*/ 	.word	0x00028c30
        /*0abc*/ 	.short	0x010a
        /*0abe*/ 	.byte	0x3f
	.zero		1


	//   ....[30]....
        /*0ac0*/ 	.word	0x00004420
        /*0ac4*/ 	.word	0x00000005
        /*0ac8*/ 	.word	0x00000000
        /*0acc*/ 	.short	0x0101
        /*0ace*/ 	.byte	0x3f
	.zero		1


	//   ....[31]....
        /*0ad0*/ 	.word	0x000048a0
        /*0ad4*/ 	.word	0x00000007
        /*0ad8*/ 	.word	0x00028c50
        /*0adc*/ 	.short	0x010a
        /*0ade*/ 	.byte	0x3f
	.zero		1


	//   ....[32]....
        /*0ae0*/ 	.word	0x000048f0
        /*0ae4*/ 	.word	0x00000007
        /*0ae8*/ 	.word	0x00028c50
        /*0aec*/ 	.short	0x010a
        /*0aee*/ 	.byte	0x3f
	.zero		1


	//   ....[33]....
        /*0af0*/ 	.word	0x00004b40
        /*0af4*/ 	.word	0x00000007
        /*0af8*/ 	.word	0x00000000
        /*0afc*/ 	.short	0x0101
        /*0afe*/ 	.byte	0x3f
	.zero		1


	//   ....[34]....
        /*0b00*/ 	.word	0x00004c80
        /*0b04*/ 	.word	0x000000ff
        /*0b08*/ 	.word	0x00028c30
        /*0b0c*/ 	.short	0x010a
        /*0b0e*/ 	.byte	0x17
	.zero		1


	//   ....[35]....
        /*0b10*/ 	.word	0x00004cc0
        /*0b14*/ 	.word	0x000000ff
        /*0b18*/ 	.word	0x00028c30
        /*0b1c*/ 	.short	0x010a
        /*0b1e*/ 	.byte	0x17
	.zero		1


	//   ....[36]....
        /*0b20*/ 	.word	0x00005ac0
        /*0b24*/ 	.word	0x00000098
        /*0b28*/ 	.word	0x00000000
        /*0b2c*/ 	.short	0x0101
        /*0b2e*/ 	.byte	0x3f
	.zero		1


	//   ....[37]....
        /*0b30*/ 	.word	0x000065a0
        /*0b34*/ 	.word	0x000000ff
        /*0b38*/ 	.word	0x00028c50
        /*0b3c*/ 	.short	0x010a
        /*0b3e*/ 	.byte	0x17
	.zero		1


	//   ....[38]....
        /*0b40*/ 	.word	0x000065e0
        /*0b44*/ 	.word	0x000000ff
        /*0b48*/ 	.word	0x00028c50
        /*0b4c*/ 	.short	0x010a
        /*0b4e*/ 	.byte	0x17
	.zero		1


	//   ....[39]....
        /*0b50*/ 	.word	0x00006850
        /*0b54*/ 	.word	0x000000ad
        /*0b58*/ 	.word	0x00000000
        /*0b5c*/ 	.short	0x0101
        /*0b5e*/ 	.byte	0x3f
	.zero		1


	//   ....[40]....
        /*0b60*/ 	.word	0x00008ff0
        /*0b64*/ 	.word	0x000000ff
        /*0b68*/ 	.word	0x00000000
        /*0b6c*/ 	.short	0x0101
        /*0b6e*/ 	.byte	0x04
	.zero		1


	//   ....[41]....
        /*0b70*/ 	.word	0x0000bc00
        /*0b74*/ 	.word	0x00000000
        /*0b78*/ 	.word	0x00028c40
        /*0b7c*/ 	.short	0x010a
        /*0b7e*/ 	.byte	0x3f
	.zero		1


	//   ....[42]....
        /*0b80*/ 	.word	0x0000c770
        /*0b84*/ 	.word	0x00000008
        /*0b88*/ 	.word	0x00028c00
        /*0b8c*/ 	.short	0x0107
        /*0b8e*/ 	.byte	0x3f
	.zero		1


	//   ....[43]....
        /*0b90*/ 	.word	0x0000c870
        /*0b94*/ 	.word	0x00000002
        /*0b98*/ 	.word	0x00028c00
        /*0b9c*/ 	.short	0x0101
        /*0b9e*/ 	.byte	0x3f
	.zero		1


	//   ....[44]....
        /*0ba0*/ 	.word	0x0000c890
        /*0ba4*/ 	.word	0x00000002
        /*0ba8*/ 	.word	0x00028c20
        /*0bac*/ 	.short	0x010a
        /*0bae*/ 	.byte	0x3f
	.zero		1


	//   ....[45]....
        /*0bb0*/ 	.word	0x0000c9a0
        /*0bb4*/ 	.word	0x00000003
        /*0bb8*/ 	.word	0x00028c60
        /*0bbc*/ 	.short	0x010a
        /*0bbe*/ 	.byte	0x3f
	.zero		1


	//   ....[46]....
        /*0bc0*/ 	.word	0x0000d6b0
        /*0bc4*/ 	.word	0x00000003
        /*0bc8*/ 	.word	0x00028c40
        /*0bcc*/ 	.short	0x010a
        /*0bce*/ 	.byte	0x3f
	.zero		1


	//   ....[47]....
        /*0bd0*/ 	.word	0x0000d910
        /*0bd4*/ 	.word	0x00000003
        /*0bd8*/ 	.word	0x00028c60
        /*0bdc*/ 	.short	0x010a
        /*0bde*/ 	.byte	0x3f
	.zero		1


	//   ....[48]....
        /*0be0*/ 	.word	0x0000e5b0
        /*0be4*/ 	.word	0x00000004
        /*0be8*/ 	.word	0x00028c40
        /*0bec*/ 	.short	0x010a
        /*0bee*/ 	.byte	0x3f
	.zero		1


	//   ....[49]....
        /*0bf0*/ 	.word	0x0000e800
        /*0bf4*/ 	.word	0x00000004
        /*0bf8*/ 	.word	0x00028c60
        /*0bfc*/ 	.short	0x010a
        /*0bfe*/ 	.byte	0x3f
	.zero		1


	//   ....[50]....
        /*0c00*/ 	.word	0x0000f410
        /*0c04*/ 	.word	0x00000004
        /*0c08*/ 	.word	0x00028c40
        /*0c0c*/ 	.short	0x010a
        /*0c0e*/ 	.byte	0x3f
	.zero		1


	//   ....[51]....
        /*0c10*/ 	.word	0x0000f670
        /*0c14*/ 	.word	0x00000004
        /*0c18*/ 	.word	0x00028c60
        /*0c1c*/ 	.short	0x010a
        /*0c1e*/ 	.byte	0x3f
	.zero		1


	//   ....[52]....
        /*0c20*/ 	.word	0x00010cb0
        /*0c24*/ 	.word	0x00000000
        /*0c28*/ 	.word	0x00028c20
        /*0c2c*/ 	.short	0x010a
        /*0c2e*/ 	.byte	0x3f
	.zero		1


	//   ....[53]....
        /*0c30*/ 	.word	0x00010e70
        /*0c34*/ 	.word	0x00000006
        /*0c38*/ 	.word	0x00000000
        /*0c3c*/ 	.short	0x010a
        /*0c3e*/ 	.byte	0x3f
	.zero		1


	//   ....[54]....
        /*0c40*/ 	.word	0x00010ee0
        /*0c44*/ 	.word	0x00000007
        /*0c48*/ 	.word	0x00000000
        /*0c4c*/ 	.short	0x010a
        /*0c4e*/ 	.byte	0x3f
	.zero		1


	//   ....[55]....
        /*0c50*/ 	.word	0x00010f50
        /*0c54*/ 	.word	0x00000004
        /*0c58*/ 	.word	0x00000000
        /*0c5c*/ 	.short	0x010a
        /*0c5e*/ 	.byte	0x3f
	.zero		1


	//   ....[56]....
        /*0c60*/ 	.word	0x00010f80
        /*0c64*/ 	.word	0x00000003
        /*0c68*/ 	.word	0x00000000
        /*0c6c*/ 	.short	0x010a
        /*0c6e*/ 	.byte	0x3f
	.zero		1


	//   ....[57]....
        /*0c70*/ 	.word	0x00010ff0
        /*0c74*/ 	.word	0x00000003
        /*0c78*/ 	.word	0x00028c50
        /*0c7c*/ 	.short	0x010a
        /*0c7e*/ 	.byte	0x3f
	.zero		1


	//   ....[58]....
        /*0c80*/ 	.word	0x00011050
        /*0c84*/ 	.word	0x00000003
        /*0c88*/ 	.word	0x00028c50
        /*0c8c*/ 	.short	0x010a
        /*0c8e*/ 	.byte	0x3f
	.zero		1


	//   ....[59]....
        /*0c90*/ 	.word	0x000110b0
        /*0c94*/ 	.word	0x00000003
        /*0c98*/ 	.word	0x00028c00
        /*0c9c*/ 	.short	0x010a
        /*0c9e*/ 	.byte	0x3f
	.zero		1


	//   ....[60]....
        /*0ca0*/ 	.word	0x00011100
        /*0ca4*/ 	.word	0x00000007
        /*0ca8*/ 	.word	0x00028c30
        /*0cac*/ 	.short	0x010a
        /*0cae*/ 	.byte	0x3f
	.zero		1


	//   ....[61]....
        /*0cb0*/ 	.word	0x00011150
        /*0cb4*/ 	.word	0x00000007
        /*0cb8*/ 	.word	0x00028c50
        /*0cbc*/ 	.short	0x010a
        /*0cbe*/ 	.byte	0x3f
	.zero		1


	//   ....[62]....
        /*0cc0*/ 	.word	0x000111b0
        /*0cc4*/ 	.word	0x00000003
        /*0cc8*/ 	.word	0x00028c30
        /*0ccc*/ 	.short	0x010a
        /*0cce*/ 	.byte	0x3f
	.zero		1


	//   ....[63]....
        /*0cd0*/ 	.word	0x00011200
        /*0cd4*/ 	.word	0x000000ad
        /*0cd8*/ 	.word	0x00028c50
        /*0cdc*/ 	.short	0x010a
        /*0cde*/ 	.byte	0x3f
	.zero		1


	//   ....[64]....
        /*0ce0*/ 	.word	0x000113a0
        /*0ce4*/ 	.word	0x00000000
        /*0ce8*/ 	.word	0x00028c40
        /*0cec*/ 	.short	0x010a
        /*0cee*/ 	.byte	0x3f
	.zero		1


	//   ....[65]....
        /*0cf0*/ 	.word	0x00011920
        /*0cf4*/ 	.word	0x00000002
        /*0cf8*/ 	.word	0x00028c20
        /*0cfc*/ 	.short	0x010a
        /*0cfe*/ 	.byte	0x3f
	.zero		1


	//   ....[66]....
        /*0d00*/ 	.word	0x00011970
        /*0d04*/ 	.word	0x00000003
        /*0d08*/ 	.word	0x00028c60
        /*0d0c*/ 	.short	0x010a
        /*0d0e*/ 	.byte	0x3f
	.zero		1


	//   ....[67]....
        /*0d10*/ 	.word	0x000119c0
        /*0d14*/ 	.word	0x00000003
        /*0d18*/ 	.word	0x00028c40
        /*0d1c*/ 	.short	0x010a
        /*0d1e*/ 	.byte	0x3f
	.zero		1


	//   ....[68]....
        /*0d20*/ 	.word	0x00011a10
        /*0d24*/ 	.word	0x00000003
        /*0d28*/ 	.word	0x00028c60
        /*0d2c*/ 	.short	0x010a
        /*0d2e*/ 	.byte	0x3f
	.zero		1


	//   ....[69]....
        /*0d30*/ 	.word	0x00011a60
        /*0d34*/ 	.word	0x00000004
        /*0d38*/ 	.word	0x00028c40
        /*0d3c*/ 	.short	0x010a
        /*0d3e*/ 	.byte	0x3f
	.zero		1


	//   ....[70]....
        /*0d40*/ 	.word	0x00011ab0
        /*0d44*/ 	.word	0x00000004
        /*0d48*/ 	.word	0x00028c60
        /*0d4c*/ 	.short	0x010a
        /*0d4e*/ 	.byte	0x3f
	.zero		1


	//   ....[71]....
        /*0d50*/ 	.word	0x00011b00
        /*0d54*/ 	.word	0x00000004
        /*0d58*/ 	.word	0x00028c40
        /*0d5c*/ 	.short	0x010a
        /*0d5e*/ 	.byte	0x3f
	.zero		1


	//   ....[72]....
        /*0d60*/ 	.word	0x00011b50
        /*0d64*/ 	.word	0x00000004
        /*0d68*/ 	.word	0x00028c60
        /*0d6c*/ 	.short	0x010a
        /*0d6e*/ 	.byte	0x3f
	.zero		1


	//   ....[73]....
        /*0d70*/ 	.word	0x000124e0
        /*0d74*/ 	.word	0x00000000
        /*0d78*/ 	.word	0x00028c20
        /*0d7c*/ 	.short	0x010a
        /*0d7e*/ 	.byte	0x3f
	.zero		1


	//   ....[74]....
        /*0d80*/ 	.word	0x00012680
        /*0d84*/ 	.word	0x00000006
        /*0d88*/ 	.word	0x00000000
        /*0d8c*/ 	.short	0x010a
        /*0d8e*/ 	.byte	0x3f
	.zero		1


	//   ....[75]....
        /*0d90*/ 	.word	0x000126d0
        /*0d94*/ 	.word	0x00000007
        /*0d98*/ 	.word	0x00000000
        /*0d9c*/ 	.short	0x010a
        /*0d9e*/ 	.byte	0x3f
	.zero		1


	//   ....[76]....
        /*0da0*/ 	.word	0x00012720
        /*0da4*/ 	.word	0x00000004
        /*0da8*/ 	.word	0x00000000
        /*0dac*/ 	.short	0x010a
        /*0dae*/ 	.byte	0x3f
	.zero		1


	//----- nvinfo : EIATTR_NUM_MBARRIERS
	.align		4
.L_691:
        /*0db0*/ 	.byte	0x03, 0x38
        /*0db2*/ 	.short	0x0016


	//----- nvinfo : EIATTR_EXIT_INSTR_OFFSETS
	.align		4
        /*0db4*/ 	.byte	0x04, 0x1c
        /*0db6*/ 	.short	(.L_693 - .L_692)


	//   ....[0]....
.L_692:
        /*0db8*/ 	.word	0x00000a50


	//   ....[1]....
        /*0dbc*/ 	.word	0x0000a310


	//   ....[2]....
        /*0dc0*/ 	.word	0x00010fd0


	//----- nvinfo : EIATTR_MAX_THREADS
	.align		4
.L_693:
        /*0dc4*/ 	.byte	0x04, 0x05
        /*0dc6*/ 	.short	(.L_695 - .L_694)
.L_694:
        /*0dc8*/ 	.word	0x00000180
        /*0dcc*/ 	.word	0x00000001
        /*0dd0*/ 	.word	0x00000001


	//----- nvinfo : EIATTR_CRS_STACK_SIZE
	.align		4
.L_695:
        /*0dd4*/ 	.byte	0x04, 0x1e
        /*0dd6*/ 	.short	(.L_697 - .L_696)
.L_696:
        /*0dd8*/ 	.word	0x00000000


	//----- nvinfo : EIATTR_CBANK_PARAM_SIZE
	.align		4
.L_697:
        /*0ddc*/ 	.byte	0x03, 0x19
        /*0dde*/ 	.short	0x0af0


	//----- nvinfo : EIATTR_PARAM_CBANK
	.align		4
        /*0de0*/ 	.byte	0x04, 0x0a
        /*0de2*/ 	.short	(.L_699 - .L_698)
	.align		4
.L_698:
        /*0de4*/ 	.word	index@(.nv.constant0._ZN7cutlass13device_kernelIN5flash11enable_sm90INS1_16FlashAttnFwdSm90INS1_25CollectiveMainloopFwdSm90ILi2EN4cute5tupleIJNS5_1CILi1EEES8_S8_EEENS6_IJNS7_ILi64EEESA_SA_EEELi512ENS_6half_tEfNS_4arch4Sm90ELb0ELb0ELb1ELb1ELb0ELb0ELb0ELb0ELb0ELb1ELb0ELb0EEENS1_21CollectiveEpilogueFwdINS6_IJSA_NS7_ILi512EEESA_EEES9_SC_SE_Li256ELb1ELb1ELb0ELb0EEENS1_36VarlenDynamicPersistentTileSchedulerILi64ELi64ELi256ELi128ELb0ELb1ELb1ELb0ELb1ELb1EEEEEEEEEvNT_6ParamsE)
        /*0de8*/ 	.short	0x0210
        /*0dea*/ 	.short	0x0af0


	//----- nvinfo : EIATTR_SW_WAR
	.align		4
.L_699:
        /*0dec*/ 	.byte	0x04, 0x36
        /*0dee*/ 	.short	(.L_701 - .L_700)
.L_700:
        /*0df0*/ 	.word	0x00000008
.L_701:


//--------------------- .nv.info._ZN7cutlass13device_kernelIN5flash11enable_sm90INS1_16FlashAttnFwdSm90INS1_25CollectiveMainloopFwdSm90ILi2EN4cute5tupleIJNS5_1CILi1EEES8_S8_EEENS6_IJNS7_ILi64EEESA_SA_EEELi512ENS_6half_tEfNS_4arch4Sm90ELb0ELb0ELb1ELb1ELb0ELb1ELb0ELb0ELb0ELb1ELb0ELb0EEENS1_21CollectiveEpilogueFwdINS6_IJSA_NS7_ILi512EEESA_EEES9_SC_SE_Li256ELb1ELb1ELb0ELb0EEENS1_36VarlenDynamicPersistentTileSchedulerILi64ELi64ELi256ELi128ELb0ELb1ELb1ELb0ELb1ELb1EEEEEEEEEvNT_6ParamsE --------------------------
	.section	.nv.info._ZN7cutlass13device_kernelIN5flash11enable_sm90INS1_16FlashAttnFwdSm90INS1_25CollectiveMainloopFwdSm90ILi2EN4cute5tupleIJNS5_1CILi1EEES8_S8_EEENS6_IJNS7_ILi64EEESA_SA_EEELi512ENS_6half_tEfNS_4arch4Sm90ELb0ELb0ELb1ELb1ELb0ELb1ELb0ELb0ELb0ELb1ELb0ELb0EEENS1_21CollectiveEpilogueFwdINS6_IJSA_NS7_ILi512EEESA_EEES9_SC_SE_Li256ELb1ELb1ELb0ELb0EEENS1_36VarlenDynamicPersistentTileSchedulerILi64ELi64ELi256ELi128ELb0ELb1ELb1ELb0ELb1ELb1EEEEEEEEEvNT_6ParamsE,"",@"SHT_CUDA_INFO"
	.sectionflags	@""
	.align	4


	//----- nvinfo : EIATTR_CUDA_API_VERSION
	.align		4
        /*0000*/ 	.byte	0x04, 0x37
        /*0002*/ 	.short	(.L_703 - .L_702)
.L_702:
        /*0004*/ 	.word	0x00000082


	//----- nvinfo : EIATTR_KPARAM_INFO
	.align		4
.L_703:
        /*0008*/ 	.byte	0x04, 0x17
        /*000a*/ 	.short	(.L_705 - .L_704)
.L_704:
        /*000c*/ 	.word	0x00000000
        /*0010*/ 	.short	0x0000
        /*0012*/ 	.short	0x0070
        /*0014*/ 	.byte	0x00, 0xf0, 0x01, 0x2a


	//----- nvinfo : EIATTR_SPARSE_MMA_MASK
	.align		4
.L_705:
        /*0018*/ 	.byte	0x03, 0x50
        /*001a*/ 	.short	0x0000


	//----- nvinfo : EIATTR_MAXREG_COUNT
	.align		4
        /*001c*/ 	.byte	0x03, 0x1b
        /*001e*/ 	.short	0x00a8


	//----- nvinfo : EIATTR_NUM_BARRIERS
	.align		4
        /*0020*/ 	.byte	0x02, 0x4c
        /*0022*/ 	.byte	0x10
	.zero		1


	//----- nvinfo : EIATTR_EXTERNS
	.align		4
        /*0024*/ 	.byte	0x04, 0x0f
        /*0026*/ 	.short	(.L_707 - .L_706)


	//   ....[0]....
	.align		4
.L_706:
        /*0028*/ 	.word	index@(__assertfail)


	//----- nvinfo : EIATTR_ANNOTATIONS
	.align		4
.L_707:
        /*002c*/ 	.byte	0x04, 0x55
        /*002e*/ 	.short	(.L_709 - .L_708)


	//   ....[0]....
.L_708:
        /* <DEDUP_REMOVED lines=99> */


	//----- nvinfo : EIATTR_MERCURY_ISA_VERSION
	.align		4
.L_709:
        /*0650*/ 	.byte	0x03, 0x5f
        /*0652*/ 	.short	0x0101


	//----- nvinfo : EIATTR_UNUSED_LOAD_BYTE_OFFSET
	.align		4
        /*0654*/ 	.byte	0x04, 0x44
        /*0656*/ 	.short	(.L_711 - .L_710)


	//   ....[0]....
.L_710:
        /*0658*/ 	.word	0x00000ab0
        /*065c*/ 	.word	0x0000fff0


	//   ....[1]....
        /*0660*/ 	.word	0x0000c8f0
        /*0664*/ 	.word	0x0000fff0


	//----- nvinfo : EIATTR_INT_WARP_WIDE_INSTR_OFFSETS
	.align		4
.L_711:
        /*0668*/ 	.byte	0x04, 0x31
        /*066a*/ 	.short	(.L_713 - .L_712)


	//   ....[0]....
.L_712:
        /*066c*/ 	.word	0x00000190


	//   ....[1]....
        /*0670*/ 	.word	0x000001d0


	//   ....[2]....
        /*0674*/ 	.word	0x000002a0


	//   ....[3]....
        /*0678*/ 	.word	0x00012400


	//   ....[4]....
        /*067c*/ 	.word	0x00012490


	//   ....[5]....
        /*0680*/ 	.word	0x000171c0


	//   ....[6]....
        /*0684*/ 	.word	0x00017250


	//----- nvinfo : EIATTR_COOP_GROUP_MASK_REGIDS
	.align		4
.L_713:
        /*0688*/ 	.byte	0x04, 0x29
        /*068a*/ 	.short	(.L_715 - .L_714)


	//   ....[0]....
.L_714:
        /*068c*/ 	.word	0xffffffff


	//   ....[1]....
        /*0690*/ 	.word	0xffffffff


	//   ....[2]....
        /*0694*/ 	.word	0xffffffff


	//   ....[3]....
        /*0698*/ 	.word	0xffffffff


	//   ....[4]....
        /*069c*/ 	.word	0xffffffff


	//   ....[5]....
        /*06a0*/ 	.word	0xffffffff


	//   ....[6]....
        /*06a4*/ 	.word	0xffffffff


	//   ....[7]....
        /*06a8*/ 	.word	0xffffffff


	//   ....[8]....
        /*06ac*/ 	.word	0xffffffff


	//   ....[9]....
        /*06b0*/ 	.word	0xffffffff


	//   ....[10]....
        /*06b4*/ 	.word	0xffffffff


	//   ....[11]....
        /*06b8*/ 	.word	0xffffffff


	//   ....[12]....
        /*06bc*/ 	.word	0xffffffff


	//   ....[13]....
        /*06c0*/ 	.word	0xffffffff


	//   ....[14]....
        /*06c4*/ 	.word	0xffffffff


	//   ....[15]....
        /*06c8*/ 	.word	0xffffffff


	//   ....[16]....
        /*06cc*/ 	.word	0xffffffff


	//   ....[17]....
        /*06d0*/ 	.word	0xffffffff


	//   ....[18]....
        /*06d4*/ 	.word	0xffffffff


	//   ....[19]....
        /*06d8*/ 	.word	0xffffffff


	//   ....[20]....
        /*06dc*/ 	.word	0xffffffff


	//   ....[21]....
        /*06e0*/ 	.word	0xffffffff


	//   ....[22]....
        /*06e4*/ 	.word	0xffffffff


	//   ....[23]....
        /*06e8*/ 	.word	0xffffffff


	//   ....[24]....
        /*06ec*/ 	.word	0xffffffff


	//   ....[25]....
        /*06f0*/ 	.word	0xffffffff


	//   ....[26]....
        /*06f4*/ 	.word	0xffffffff


	//   ....[27]....
        /*06f8*/ 	.word	0xffffffff


	//   ....[28]....
        /*06fc*/ 	.word	0xffffffff


	//   ....[29]....
        /*0700*/ 	.word	0xffffffff


	//   ....[30]....
        /*0704*/ 	.word	0xffffffff


	//   ....[31]....
        /*0708*/ 	.word	0xffffffff


	//   ....[32]....
        /*070c*/ 	.word	0xffffffff


	//   ....[33]....
        /*0710*/ 	.word	0xffffffff


	//   ....[34]....
        /*0714*/ 	.word	0xffffffff


	//   ....[35]....
        /*0718*/ 	.word	0xffffffff


	//   ....[36]....
        /*071c*/ 	.word	0xffffffff


	//   ....[37]....
        /*0720*/ 	.word	0xffffffff


	//   ....[38]....
        /*0724*/ 	.word	0xffffffff


	//   ....[39]....
        /*0728*/ 	.word	0xffffffff


	//   ....[40]....
        /*072c*/ 	.word	0xffffffff


	//   ....[41]....
        /*0730*/ 	.word	0xffffffff


	//   ....[42]....
        /*0734*/ 	.word	0xffffffff


	//   ....[43]....
        /*0738*/ 	.word	0xffffffff


	//   ....[44]....
        /*073c*/ 	.word	0xffffffff


	//   ....[45]....
        /*0740*/ 	.word	0xffffffff


	//   ....[46]....
        /*0744*/ 	.word	0xffffffff


	//   ....[47]....
        /*0748*/ 	.word	0xffffffff


	//   ....[48]....
        /*074c*/ 	.word	0xffffffff


	//   ....[49]....
        /*0750*/ 	.word	0xffffffff


	//   ....[50]....
        /*0754*/ 	.word	0xffffffff


	//   ....[51]....
        /*0758*/ 	.word	0xffffffff


	//   ....[52]....
        /*075c*/ 	.word	0xffffffff


	//   ....[53]....
        /*0760*/ 	.word	0xffffffff


	//   ....[54]....
        /*0764*/ 	.word	0xffffffff


	//   ....[55]....
        /*0768*/ 	.word	0xffffffff


	//   ....[56]....
        /*076c*/ 	.word	0xffffffff


	//   ....[57]....
        /*0770*/ 	.word	0xffffffff


	//   ....[58]....
        /*0774*/ 	.word	0xffffffff


	//   ....[59]....
        /*0778*/ 	.word	0xffffffff


	//   ....[60]....
        /*077c*/ 	.word	0xffffffff


	//   ....[61]....
        /*0780*/ 	.word	0xffffffff


	//   ....[62]....
        /*0784*/ 	.word	0xffffffff


	//   ....[63]....
        /*0788*/ 	.word	0xffffffff


	//   ....[64]....
        /*078c*/ 	.word	0xffffffff


	//   ....[65]....
        /*0790*/ 	.word	0xffffffff


	//   ....[66]....
        /*0794*/ 	.word	0xffffffff


	//   ....[67]....
        /*0798*/ 	.word	0xffffffff


	//   ....[68]....
        /*079c*/ 	.word	0xffffffff


	//   ....[69]....
        /*07a0*/ 	.word	0xffffffff


	//   ....[70]....
        /*07a4*/ 	.word	0xffffffff


	//   ....[71]....
        /*07a8*/ 	.word	0xffffffff


	//   ....[72]....
        /*07ac*/ 	.word	0xffffffff


	//   ....[73]....
        /*07b0*/ 	.word	0xffffffff


	//   ....[74]....
        /*07b4*/ 	.word	0xffffffff


	//   ....[75]....
        /*07b8*/ 	.word	0xffffffff


	//   ....[76]....
        /*07bc*/ 	.word	0xffffffff


	//   ....[77]....
        /*07c0*/ 	.word	0xffffffff


	//   ....[78]....
        /*07c4*/ 	.word	0xffffffff


	//   ....[79]....
        /*07c8*/ 	.word	0xffffffff


	//   ....[80]....
        /*07cc*/ 	.word	0xffffffff


	//   ....[81]....
        /*07d0*/ 	.word	0xffffffff


	//   ....[82]....
        /*07d4*/ 	.word	0xffffffff


	//   ....[83]....
        /*07d8*/ 	.word	0xffffffff


	//   ....[84]....
        /*07dc*/ 	.word	0xffffffff


	//   ....[85]....
        /*07e0*/ 	.word	0xffffffff


	//   ....[86]....
        /*07e4*/ 	.word	0xffffffff


	//   ....[87]....
        /*07e8*/ 	.word	0xffffffff


	//   ....[88]....
        /*07ec*/ 	.word	0x0500000f


	//   ....[89]....
        /*07f0*/ 	.word	0x0500000f


	//   ....[90]....
        /*07f4*/ 	.word	0x0500000f


	//   ....[91]....
        /*07f8*/ 	.word	0x0500000f


	//   ....[92]....
        /*07fc*/ 	.word	0x0500000f


	//   ....[93]....
        /*0800*/ 	.word	0x0500000f


	//   ....[94]....
        /*0804*/ 	.word	0x0500000f


	//   ....[95]....
        /*0808*/ 	.word	0x0500000f


	//   ....[96]....
        /*080c*/ 	.word	0x0500000f


	//   ....[97]....
        /*0810*/ 	.word	0x0500000f


	//   ....[98]....
        /*0814*/ 	.word	0x0500000f


	//   ....[99]....
        /*0818*/ 	.word	0x0500000f


	//   ....[100]....
        /*081c*/ 	.word	0x0500000f


	//   ....[101]....
        /*0820*/ 	.word	0x0500000f


	//   ....[102]....
        /*0824*/ 	.word	0x0500000f


	//   ....[103]....
        /*0828*/ 	.word	0x0500000f


	//   ....[104]....
        /*082c*/ 	.word	0x0500000f


	//   ....[105]....
        /*0830*/ 	.word	0x0500000f


	//   ....[106]....
        /*0834*/ 	.word	0x0500000f


	//   ....[107]....
        /*0838*/ 	.word	0x0500000f


	//   ....[108]....
        /*083c*/ 	.word	0x0500000f


	//   ....[109]....
        /*0840*/ 	.word	0x0500000f


	//   ....[110]....
        /*0844*/ 	.word	0x0500000f


	//   ....[111]....
        /*0848*/ 	.word	0x0500000f


	//   ....[112]....
        /*084c*/ 	.word	0x0500000f


	//   ....[113]....
        /*0850*/ 	.word	0x0500000f


	//   ....[114]....
        /*0854*/ 	.word	0x0500000f


	//   ....[115]....
        /*0858*/ 	.word	0x0500000f


	//   ....[116]....
        /*085c*/ 	.word	0x0500000f


	//   ....[117]....
        /*0860*/ 	.word	0x0500000f


	//   ....[118]....
        /*0864*/ 	.word	0x0500000f


	//   ....[119]....
        /*0868*/ 	.word	0x0500000f


	//   ....[120]....
        /*086c*/ 	.word	0x0500000f


	//   ....[121]....
        /*0870*/ 	.word	0x0500000f


	//   ....[122]....
        /*0874*/ 	.word	0x0500000f


	//   ....[123]....
        /*0878*/ 	.word	0x0500000f


	//----- nvinfo : EIATTR_COOP_GROUP_INSTR_OFFSETS
	.align		4
.L_715:
        /*087c*/ 	.byte	0x04, 0x28
        /*087e*/ 	.short	(.L_717 - .L_716)


	//   ....[0]....
.L_716:
        /*0880*/ 	.word	0x00000060


	//   ....[1]....
        /*0884*/ 	.word	0x000001a0


	//   ....[2]....
        /*0888*/ 	.word	0x000001e0


	//   ....[3]....
        /*088c*/ 	.word	0x000003d0


	//   ....[4]....
        /*0890*/ 	.word	0x00000530


	//   ....[5]....
        /*0894*/ 	.word	0x00000650


	//   ....[6]....
        /*0898*/ 	.word	0x000007b0


	//   ....[7]....
        /*089c*/ 	.word	0x000046e0


	//   ....[8]....
        /*08a0*/ 	.word	0x000061c0


	//   ....[9]....
        /*08a4*/ 	.word	0x00006780


	//   ....[10]....
        /*08a8*/ 	.word	0x00006790


	//   ....[11]....
        /*08ac*/ 	.word	0x000067a0


	//   ....[12]....
        /*08b0*/ 	.word	0x000067b0


	//   ....[13]....
        /*08b4*/ 	.word	0x00007760


	//   ....[14]....
        /*08b8*/ 	.word	0x00007770


	//   ....[15]....
        /*08bc*/ 	.word	0x00007780


	//   ....[16]....
        /*08c0*/ 	.word	0x00007790


	//   ....[17]....
        /*08c4*/ 	.word	0x00009260


	//   ....[18]....
        /*08c8*/ 	.word	0x000092d0


	//   ....[19]....
        /*08cc*/ 	.word	0x00009560


	//   ....[20]....
        /*08d0*/ 	.word	0x000095e0


	//   ....[21]....
        /*08d4*/ 	.word	0x00009f70


	//   ....[22]....
        /*08d8*/ 	.word	0x0000a7c0


	//   ....[23]....
        /*08dc*/ 	.word	0x0000a820


	//   ....[24]....
        /*08e0*/ 	.word	0x0000b040


	//   ....[25]....
        /*08e4*/ 	.word	0x0000b0e0


	//   ....[26]....
        /*08e8*/ 	.word	0x0000bdc0


	//   ....[27]....
        /*08ec*/ 	.word	0x0000be10


	//   ....[28]....
        /*08f0*/ 	.word	0x0000be40


	//   ....[29]....
        /*08f4*/ 	.word	0x0000bed0


	//   ....[30]....
        /*08f8*/ 	.word	0x0000bef0


	//   ....[31]....
        /*08fc*/ 	.word	0x0000d8a0


	//   ....[32]....
        /*0900*/ 	.word	0x0000dd80


	//   ....[33]....
        /*0904*/ 	.word	0x0000ddb0


	//   ....[34]....
        /*0908*/ 	.word	0x0000dde0


	//   ....[35]....
        /*090c*/ 	.word	0x0000de00


	//   ....[36]....
        /*0910*/ 	.word	0x0000e400


	//   ....[37]....
        /*0914*/ 	.word	0x0000e460


	//   ....[38]....
        /*0918*/ 	.word	0x0000e6a0


	//   ....[39]....
        /*091c*/ 	.word	0x0000e6c0


	//   ....[40]....
        /*0920*/ 	.word	0x0000f1c0


	//   ....[41]....
        /*0924*/ 	.word	0x0000f1e0


	//   ....[42]....
        /*0928*/ 	.word	0x0000f410


	//   ....[43]....
        /*092c*/ 	.word	0x0000f430


	//   ....[44]....
        /*0930*/ 	.word	0x0000f6d0


	//   ....[45]....
        /*0934*/ 	.word	0x0000f8c0


	//   ....[46]....
        /*0938*/ 	.word	0x0000f8f0


	//   ....[47]....
        /*093c*/ 	.word	0x0000f920


	//   ....[48]....
        /*0940*/ 	.word	0x0000f950


	//   ....[49]....
        /*0944*/ 	.word	0x0000f980


	//   ....[50]....
        /*0948*/ 	.word	0x0000f9b0


	//   ....[51]....
        /*094c*/ 	.word	0x0000fb20


	//   ....[52]....
        /*0950*/ 	.word	0x0000fb50


	//   ....[53]....
        /*0954*/ 	.word	0x0000fb80


	//   ....[54]....
        /*0958*/ 	.word	0x0000fbb0


	//   ....[55]....
        /*095c*/ 	.word	0x0000fbe0


	//   ....[56]....
        /*0960*/ 	.word	0x0000fc10


	//   ....[57]....
        /*0964*/ 	.word	0x0000fcb0


	//   ....[58]....
        /*0968*/ 	.word	0x0000fce0


	//   ....[59]....
        /*096c*/ 	.word	0x0000fd70


	//   ....[60]....
        /*0970*/ 	.word	0x000108a0


	//   ....[61]....
        /*0974*/ 	.word	0x00012a10


	//   ....[62]....
        /*0978*/ 	.word	0x000135a0


	//   ....[63]....
        /*097c*/ 	.word	0x000135b0


	//   ....[64]....
        /*0980*/ 	.word	0x000135d0


	//   ....[65]....
        /*0984*/ 	.word	0x00013670


	//   ....[66]....
        /*0988*/ 	.word	0x000136a0


	//   ....[67]....
        /*098c*/ 	.word	0x00013710


	//   ....[68]....
        /*0990*/ 	.word	0x00013720


	//   ....[69]....
        /*0994*/ 	.word	0x00013790


	//   ....[70]....
        /*0998*/ 	.word	0x00017450


	//   ....[71]....
        /*099c*/ 	.word	0x000174b0


	//   ....[72]....
        /*09a0*/ 	.word	0x000174e0


	//   ....[73]....
        /*09a4*/ 	.word	0x00017510


	//   ....[74]....
        /*09a8*/ 	.word	0x00017540


	//   ....[75]....
        /*09ac*/ 	.word	0x00017570


	//   ....[76]....
        /*09b0*/ 	.word	0x000175a0


	//   ....[77]....
        /*09b4*/ 	.word	0x000175b0


	//   ....[78]....
        /*09b8*/ 	.word	0x00017730


	//   ....[79]....
        /*09bc*/ 	.word	0x00017760


	//   ....[80]....
        /*09c0*/ 	.word	0x00017790


	//   ....[81]....
        /*09c4*/ 	.word	0x000177c0


	//   ....[82]....
        /*09c8*/ 	.word	0x000177f0


	//   ....[83]....
        /*09cc*/ 	.word	0x00017820


	//   ....[84]....
        /*09d0*/ 	.word	0x000178e0


	//   ....[85]....
        /*09d4*/ 	.word	0x00017900


	//   ....[86]....
        /*09d8*/ 	.word	0x00017970


	//   ....[87]....
        /*09dc*/ 	.word	0x00017e00


	//   ....[88]....
        /*09e0*/ 	.word	0x000182e0


	//   ....[89]....
        /*09e4*/ 	.word	0x00018370


	//   ....[90]....
        /*09e8*/ 	.word	0x000183c0


	//   ....[91]....
        /*09ec*/ 	.word	0x00018410


	//   ....[92]....
        /*09f0*/ 	.word	0x000184f0


	//   ....[93]....
        /*09f4*/ 	.word	0x00018580


	//   ....[94]....
        /*09f8*/ 	.word	0x000185d0


	//   ....[95]....
        /*09fc*/ 	.word	0x00018620


	//   ....[96]....
        /*0a00*/ 	.word	0x00018890


	//   ....[97]....
        /*0a04*/ 	.word	0x00018b80


	//   ....[98]....
        /*0a08*/ 	.word	0x00018d30


	//   ....[99]....
        /*0a0c*/ 	.word	0x00018d80


	//   ....[100]....
        /*0a10*/ 	.word	0x00018de0


	//   ....[101]....
        /*0a14*/ 	.word	0x00018e80


	//   ....[102]....
        /*0a18*/ 	.word	0x00018f30


	//   ....[103]....
        /*0a1c*/ 	.word	0x00018fd0


	//   ....[104]....
        /*0a20*/ 	.word	0x00019090


	//   ....[105]....
        /*0a24*/ 	.word	0x00019170


	//   ....[106]....
        /*0a28*/ 	.word	0x000194a0


	//   ....[107]....
        /*0a2c*/ 	.word	0x00019540


	//   ....[108]....
        /*0a30*/ 	.word	0x00019660


	//   ....[109]....
        /*0a34*/ 	.word	0x000196e0


	//   ....[110]....
        /*0a38*/ 	.word	0x00019760


	//   ....[111]....
        /*0a3c*/ 	.word	0x000197e0


	//   ....[112]....
        /*0a40*/ 	.word	0x00019860


	//   ....[113]....
        /*0a44*/ 	.word	0x000198f0


	//   ....[114]....
        /*0a48*/ 	.word	0x00019990


	//   ....[115]....
        /*0a4c*/ 	.word	0x00019a30


	//   ....[116]....
        /*0a50*/ 	.word	0x00019ab0


	//   ....[117]....
        /*0a54*/ 	.word	0x00019b30


	//   ....[118]....
        /*0a58*/ 	.word	0x00019bb0


	//   ....[119]....
        /*0a5c*/ 	.word	0x00019c40


	//   ....[120]....
        /*0a60*/ 	.word	0x00019cc0


	//   ....[121]....
        /*0a64*/ 	.word	0x00019d60


	//   ....[122]....
        /*0a68*/ 	.word	0x00019df0


	//   ....[123]....
        /*0a6c*/ 	.word	0x00019f20


	//----- nvinfo : EIATTR_REG_RECONFIG
	.align		4
.L_717:
        /*0a70*/ 	.byte	0x01, 0x54
	.zero		2


	//----- nvinfo : EIATTR_SYSCALL_OFFSETS
	.align		4
        /*0a74*/ 	.byte	0x04, 0x46
        /*0a76*/ 	.short	(.L_719 - .L_718)


	//   ....[0]....
.L_718:
        /*0a78*/ 	.word	0x00001980


	//   ....[1]....
        /*0a7c*/ 	.word	0x00001ad0


	//   ....[2]....
        /*0a80*/ 	.word	0x00006370


	//   ....[3]....
        /*0a84*/ 	.word	0x000066f0


	//   ....[4]....
        /*0a88*/ 	.word	0x00012600


	//   ....[5]....
        /*0a8c*/ 	.word	0x00012760


	//   ....[6]....
        /*0a90*/ 	.word	0x00012860


	//   ....[7]....
        /*0a94*/ 	.word	0x000131d0


	//----- nvinfo : EIATTR_MBARRIER_INSTR_OFFSETS
	.align		4
.L_719:
        /*0a98*/ 	.byte	0x04, 0x39
        /*0a9a*/ 	.short	(.L_721 - .L_720)


	//   ....[0]....
.L_720:
        /*0a9c*/ 	.word	0x000002c0
        /*0aa0*/ 	.word	0x000000ff
        /*0aa4*/ 	.word	0x00028c00
        /*0aa8*/ 	.short	0x0100
        /*0aaa*/ 	.byte	0x08
	.zero		1


	//   ....[1]....
        /*0aac*/ 	.word	0x000002d0
        /*0ab0*/ 	.word	0x000000ff
        /*0ab4*/ 	.word	0x00028c20
        /*0ab8*/ 	.short	0x0100
        /*0aba*/ 	.byte	0x08
	.zero		1


	//   ....[2]....
        /*0abc*/ 	.word	0x00000380
        /*0ac0*/ 	.word	0x000000ff
        /*0ac4*/ 	.word	0x00028c30
        /*0ac8*/ 	.short	0x0100
        /*0aca*/ 	.byte	0x06
	.zero		1


	//   ....[3]....
        /*0acc*/ 	.word	0x00000390
        /*0ad0*/ 	.word	0x000000ff
        /*0ad4*/ 	.word	0x00028c40
        /*0ad8*/ 	.short	0x0100
        /*0ada*/ 	.byte	0x06
	.zero		1


	//   ....[4]....
        /*0adc*/ 	.word	0x000003a0
        /*0ae0*/ 	.word	0x000000ff
        /*0ae4*/ 	.word	0x00028c38
        /*0ae8*/ 	.short	0x0100
        /*0aea*/ 	.byte	0x06
	.zero		1


	//   ....[5]....
        /*0aec*/ 	.word	0x000003b0
        /*0af0*/ 	.word	0x000000ff
        /*0af4*/ 	.word	0x00028c48
        /*0af8*/ 	.short	0x0100
        /*0afa*/ 	.byte	0x06
	.zero		1


	//   ....[6]....
        /*0afc*/ 	.word	0x000004e0
        /*0b00*/ 	.word	0x000000ff
        /*0b04*/ 	.word	0x00028c50
        /*0b08*/ 	.short	0x0100
        /*0b0a*/ 	.byte	0x08
	.zero		1


	//   ....[7]....
        /*0b0c*/ 	.word	0x000004f0
        /*0b10*/ 	.word	0x000000ff
        /*0b14*/ 	.word	0x00028c60
        /*0b18*/ 	.short	0x0100
        /*0b1a*/ 	.byte	0x08
	.zero		1


	//   ....[8]....
        /*0b1c*/ 	.word	0x00000500
        /*0b20*/ 	.word	0x000000ff
        /*0b24*/ 	.word	0x00028c58
        /*0b28*/ 	.short	0x0100
        /*0b2a*/ 	.byte	0x08
	.zero		1


	//   ....[9]....
        /*0b2c*/ 	.word	0x00000510
        /*0b30*/ 	.word	0x000000ff
        /*0b34*/ 	.word	0x00028c68
        /*0b38*/ 	.short	0x0100
        /*0b3a*/ 	.byte	0x08
	.zero		1


	//   ....[10]....
        /*0b3c*/ 	.word	0x00000600
        /*0b40*/ 	.word	0x000000ff
        /*0b44*/ 	.word	0x00028c70
        /*0b48*/ 	.short	0x0100
        /*0b4a*/ 	.byte	0x06
	.zero		1


	//   ....[11]....
        /*0b4c*/ 	.word	0x00000610
        /*0b50*/ 	.word	0x000000ff
        /*0b54*/ 	.word	0x00028c80
        /*0b58*/ 	.short	0x0100
        /*0b5a*/ 	.byte	0x06
	.zero		1


	//   ....[12]....
        /*0b5c*/ 	.word	0x00000620
        /*0b60*/ 	.word	0x000000ff
        /*0b64*/ 	.word	0x00028c78
        /*0b68*/ 	.short	0x0100
        /*0b6a*/ 	.byte	0x06
	.zero		1


	//   ....[13]....
        /*0b6c*/ 	.word	0x00000630
        /*0b70*/ 	.word	0x000000ff
        /*0b74*/ 	.word	0x00028c88
        /*0b78*/ 	.short	0x0100
        /*0b7a*/ 	.byte	0x06
	.zero		1


	//   ....[14]....
        /*0b7c*/ 	.word	0x00000760
        /*0b80*/ 	.word	0x000000ff
        /*0b84*/ 	.word	0x00028c90
        /*0b88*/ 	.short	0x0100
        /*0b8a*/ 	.byte	0x08
	.zero		1


	//   ....[15]....
        /*0b8c*/ 	.word	0x00000770
        /*0b90*/ 	.word	0x000000ff
        /*0b94*/ 	.word	0x00028ca0
        /*0b98*/ 	.short	0x0100
        /*0b9a*/ 	.byte	0x08
	.zero		1


	//   ....[16]....
        /*0b9c*/ 	.word	0x00000780
        /*0ba0*/ 	.word	0x000000ff
        /*0ba4*/ 	.word	0x00028c98
        /*0ba8*/ 	.short	0x0100
        /*0baa*/ 	.byte	0x08
	.zero		1


	//   ....[17]....
        /*0bac*/ 	.word	0x00000790
        /*0bb0*/ 	.word	0x000000ff
        /*0bb4*/ 	.word	0x00028ca8
        /*0bb8*/ 	.short	0x0100
        /*0bba*/ 	.byte	0x08
	.zero		1


	//   ....[18]....
        /*0bbc*/ 	.word	0x000008c0
        /*0bc0*/ 	.word	0x000000ff
        /*0bc4*/ 	.word	0x00028cb0
        /*0bc8*/ 	.short	0x0100
        /*0bca*/ 	.byte	0x08
	.zero		1


	//   ....[19]....
        /*0bcc*/ 	.word	0x000008d0
        /*0bd0*/ 	.word	0x000000ff
        /*0bd4*/ 	.word	0x00028cc0
        /*0bd8*/ 	.short	0x0100
        /*0bda*/ 	.byte	0x08
	.zero		1


	//   ....[20]....
        /*0bdc*/ 	.word	0x000008e0
        /*0be0*/ 	.word	0x000000ff
        /*0be4*/ 	.word	0x00028cb8
        /*0be8*/ 	.short	0x0100
        /*0bea*/ 	.byte	0x08
	.zero		1


	//   ....[21]....
        /*0bec*/ 	.word	0x000008f0
        /*0bf0*/ 	.word	0x000000ff
        /*0bf4*/ 	.word	0x00028cc8
        /*0bf8*/ 	.short	0x0100
        /*0bfa*/ 	.byte	0x08
	.zero		1


	//   ....[22]....
        /*0bfc*/ 	.word	0x00002690
        /*0c00*/ 	.word	0x00000042
        /*0c04*/ 	.word	0x00028c90
        /*0c08*/ 	.short	0x010a
        /*0c0a*/ 	.byte	0x3f
	.zero		1


	//   ....[23]....
        /*0c0c*/ 	.word	0x00003040
        /*0c10*/ 	.word	0x00000042
        /*0c14*/ 	.word	0x00028c90
        /*0c18*/ 	.short	0x010a
        /*0c1a*/ 	.byte	0x3f
	.zero		1


	//   ....[24]....
        /*0c1c*/ 	.word	0x000038c0
        /*0c20*/ 	.word	0x00000042
        /*0c24*/ 	.word	0x00028c90
        /*0c28*/ 	.short	0x010a
        /*0c2a*/ 	.byte	0x3f
	.zero		1


	//   ....[25]....
        /*0c2c*/ 	.word	0x00003ac0
        /*0c30*/ 	.word	0x00000004
        /*0c34*/ 	.word	0x00000000
        /*0c38*/ 	.short	0x0101
        /*0c3a*/ 	.byte	0x3f
	.zero		1


	//   ....[26]....
        /*0c3c*/ 	.word	0x00003b00
        /*0c40*/ 	.word	0x00000042
        /*0c44*/ 	.word	0x00028cb0
        /*0c48*/ 	.short	0x010a
        /*0c4a*/ 	.byte	0x3f
	.zero		1


	//   ....[27]....
        /*0c4c*/ 	.word	0x00004160
        /*0c50*/ 	.word	0x00000042
        /*0c54*/ 	.word	0x00000000
        /*0c58*/ 	.short	0x0101
        /*0c5a*/ 	.byte	0x3f
	.zero		1


	//   ....[28]....
        /*0c5c*/ 	.word	0x000047f0
        /*0c60*/ 	.word	0x0000000d
        /*0c64*/ 	.word	0x00028c50
        /*0c68*/ 	.short	0x010a
        /*0c6a*/ 	.byte	0x3f
	.zero		1


	//   ....[29]....
        /*0c6c*/ 	.word	0x00004b90
        /*0c70*/ 	.word	0x00000000
        /*0c74*/ 	.word	0x00000000
        /*0c78*/ 	.short	0x0101
        /*0c7a*/ 	.byte	0x3f
	.zero		1


	//   ....[30]....
        /*0c7c*/ 	.word	0x000054e0
        /*0c80*/ 	.word	0x00000000
        /*0c84*/ 	.word	0x00028c50
        /*0c88*/ 	.short	0x010a
        /*0c8a*/ 	.byte	0x3f
	.zero		1


	//   ....[31]....
        /*0c8c*/ 	.word	0x00005530
        /*0c90*/ 	.word	0x00000000
        /*0c94*/ 	.word	0x00028c50
        /*0c98*/ 	.short	0x010a
        /*0c9a*/ 	.byte	0x3f
	.zero		1


	//   ....[32]....
        /*0c9c*/ 	.word	0x00005880
        /*0ca0*/ 	.word	0x00000000
        /*0ca4*/ 	.word	0x00000000
        /*0ca8*/ 	.short	0x0101
        /*0caa*/ 	.byte	0x3f
	.zero		1


	//   ....[33]....
        /*0cac*/ 	.word	0x00006400
        /*0cb0*/ 	.word	0x00000002
        /*0cb4*/ 	.word	0x00028c00
        /*0cb8*/ 	.short	0x010a
        /*0cba*/ 	.byte	0x3f
	.zero		1


	//   ....[34]....
        /*0cbc*/ 	.word	0x00006450
        /*0cc0*/ 	.word	0x00000002
        /*0cc4*/ 	.word	0x00028c00
        /*0cc8*/ 	.short	0x010a
        /*0cca*/ 	.byte	0x3f
	.zero		1


	//   ....[35]....
        /*0ccc*/ 	.word	0x00006a70
        /*0cd0*/ 	.word	0x00000002
        /*0cd4*/ 	.word	0x00028c00
        /*0cd8*/ 	.short	0x010a
        /*0cda*/ 	.byte	0x3f
	.zero		1


	//   ....[36]....
        /*0cdc*/ 	.word	0x00007940
        /*0ce0*/ 	.word	0x00000002
        /*0ce4*/ 	.word	0x00028c00
        /*0ce8*/ 	.short	0x010a
        /*0cea*/ 	.byte	0x3f
	.zero		1


	//   ....[37]....
        /*0cec*/ 	.word	0x000086e0
        /*0cf0*/ 	.word	0x0000000f
        /*0cf4*/ 	.word	0x00028c30
        /*0cf8*/ 	.short	0x010a
        /*0cfa*/ 	.byte	0x3f
	.zero		1


	//   ....[38]....
        /*0cfc*/ 	.word	0x00008790
        /*0d00*/ 	.word	0x0000000f
        /*0d04*/ 	.word	0x00028c30
        /*0d08*/ 	.short	0x010a
        /*0d0a*/ 	.byte	0x3f
	.zero		1


	//   ....[39]....
        /*0d0c*/ 	.word	0x000098e0
        /*0d10*/ 	.word	0x00000003
        /*0d14*/ 	.word	0x00000000
        /*0d18*/ 	.short	0x0101
        /*0d1a*/ 	.byte	0x3f
	.zero		1


	//   ....[40]....
        /*0d1c*/ 	.word	0x00009c40
        /*0d20*/ 	.word	0x0000000f
        /*0d24*/ 	.word	0x00028c50
        /*0d28*/ 	.short	0x010a
        /*0d2a*/ 	.byte	0x3f
	.zero		1


	//   ....[41]....
        /*0d2c*/ 	.word	0x00009ce0
        /*0d30*/ 	.word	0x0000000f
        /*0d34*/ 	.word	0x00028c50
        /*0d38*/ 	.short	0x010a
        /*0d3a*/ 	.byte	0x3f
	.zero		1


	//   ....[42]....
        /*0d3c*/ 	.word	0x00009f90
        /*0d40*/ 	.word	0x0000000f
        /*0d44*/ 	.word	0x00000000
        /*0d48*/ 	.short	0x0101
        /*0d4a*/ 	.byte	0x3f
	.zero		1


	//   ....[43]....
        /*0d4c*/ 	.word	0x0000a0a0
        /*0d50*/ 	.word	0x000000d8
        /*0d54*/ 	.word	0x00028c30
        /*0d58*/ 	.short	0x010a
        /*0d5a*/ 	.byte	0x3f
	.zero		1


	//   ....[44]....
        /*0d5c*/ 	.word	0x0000a150
        /*0d60*/ 	.word	0x000000d8
        /*0d64*/ 	.word	0x00028c30
        /*0d68*/ 	.short	0x010a
        /*0d6a*/ 	.byte	0x3f
	.zero		1


	//   ....[45]....
        /*0d6c*/ 	.word	0x0000aba0
        /*0d70*/ 	.word	0x0000000e
        /*0d74*/ 	.word	0x00000000
        /*0d78*/ 	.short	0x0101
        /*0d7a*/ 	.byte	0x3f
	.zero		1


	//   ....[46]....
        /*0d7c*/ 	.word	0x0000bab0
        /*0d80*/ 	.word	0x000000d8
        /*0d84*/ 	.word	0x00028c50
        /*0d88*/ 	.short	0x010a
        /*0d8a*/ 	.byte	0x3f
	.zero		1


	//   ....[47]....
        /*0d8c*/ 	.word	0x0000bb00
        /*0d90*/ 	.word	0x000000d8
        /*0d94*/ 	.word	0x00028c50
        /*0d98*/ 	.short	0x010a
        /*0d9a*/ 	.byte	0x3f
	.zero		1


	//   ....[48]....
        /*0d9c*/ 	.word	0x0000bde0
        /*0da0*/ 	.word	0x000000d8
        /*0da4*/ 	.word	0x00000000
        /*0da8*/ 	.short	0x0101
        /*0daa*/ 	.byte	0x3f
	.zero		1


	//   ....[49]....
        /*0dac*/ 	.word	0x0000e3e0
        /*0db0*/ 	.word	0x00000000
        /*0db4*/ 	.word	0x00000000
        /*0db8*/ 	.short	0x0101
        /*0dba*/ 	.byte	0x3f
	.zero		1


	//   ....[50]....
        /*0dbc*/ 	.word	0x00010990
        /*0dc0*/ 	.word	0x00000006
        /*0dc4*/ 	.word	0x00028c20
        /*0dc8*/ 	.short	0x010a
        /*0dca*/ 	.byte	0x3f
	.zero		1


	//   ....[51]....
        /*0dcc*/ 	.word	0x00010a80
        /*0dd0*/ 	.word	0x00000005
        /*0dd4*/ 	.word	0x00028ca0
        /*0dd8*/ 	.short	0x010a
        /*0dda*/ 	.byte	0x3f
	.zero		1


	//   ....[52]....
        /*0ddc*/ 	.word	0x00010cd0
        /*0de0*/ 	.word	0x00000005
        /*0de4*/ 	.word	0x00028cc0
        /*0de8*/ 	.short	0x010a
        /*0dea*/ 	.byte	0x3f
	.zero		1


	//   ....[53]....
        /*0dec*/ 	.word	0x00011750
        /*0df0*/ 	.word	0x00000005
        /*0df4*/ 	.word	0x00028ca0
        /*0df8*/ 	.short	0x010a
        /*0dfa*/ 	.byte	0x3f
	.zero		1


	//   ....[54]....
        /*0dfc*/ 	.word	0x00011990
        /*0e00*/ 	.word	0x00000005
        /*0e04*/ 	.word	0x00028cc0
        /*0e08*/ 	.short	0x010a
        /*0e0a*/ 	.byte	0x3f
	.zero		1


	//   ....[55]....
        /*0e0c*/ 	.word	0x00012cb0
        /*0e10*/ 	.word	0x00000000
        /*0e14*/ 	.word	0x00028c40
        /*0e18*/ 	.short	0x010a
        /*0e1a*/ 	.byte	0x3f
	.zero		1


	//   ....[56]....
        /*0e1c*/ 	.word	0x00013840
        /*0e20*/ 	.word	0x00000008
        /*0e24*/ 	.word	0x00028c00
        /*0e28*/ 	.short	0x0107
        /*0e2a*/ 	.byte	0x3f
	.zero		1


	//   ....[57]....
        /*0e2c*/ 	.word	0x00013940
        /*0e30*/ 	.word	0x00000002
        /*0e34*/ 	.word	0x00028c00
        /*0e38*/ 	.short	0x0101
        /*0e3a*/ 	.byte	0x3f
	.zero		1


	//   ....[58]....
        /*0e3c*/ 	.word	0x00013960
        /*0e40*/ 	.word	0x00000002
        /*0e44*/ 	.word	0x00028c20
        /*0e48*/ 	.short	0x010a
        /*0e4a*/ 	.byte	0x3f
	.zero		1


	//   ....[59]....
        /*0e4c*/ 	.word	0x00013a70
        /*0e50*/ 	.word	0x00000003
        /*0e54*/ 	.word	0x00028c60
        /*0e58*/ 	.short	0x010a
        /*0e5a*/ 	.byte	0x3f
	.zero		1


	//   ....[60]....
        /*0e5c*/ 	.word	0x00014780
        /*0e60*/ 	.word	0x00000003
        /*0e64*/ 	.word	0x00028c40
        /*0e68*/ 	.short	0x010a
        /*0e6a*/ 	.byte	0x3f
	.zero		1


	//   ....[61]....
        /*0e6c*/ 	.word	0x000149e0
        /*0e70*/ 	.word	0x00000003
        /*0e74*/ 	.word	0x00028c60
        /*0e78*/ 	.short	0x010a
        /*0e7a*/ 	.byte	0x3f
	.zero		1


	//   ....[62]....
        /*0e7c*/ 	.word	0x00015680
        /*0e80*/ 	.word	0x00000004
        /*0e84*/ 	.word	0x00028c40
        /*0e88*/ 	.short	0x010a
        /*0e8a*/ 	.byte	0x3f
	.zero		1


	//   ....[63]....
        /*0e8c*/ 	.word	0x000158d0
        /*0e90*/ 	.word	0x00000004
        /*0e94*/ 	.word	0x00028c60
        /*0e98*/ 	.short	0x010a
        /*0e9a*/ 	.byte	0x3f
	.zero		1


	//   ....[64]....
        /*0e9c*/ 	.word	0x000164e0
        /*0ea0*/ 	.word	0x00000004
        /*0ea4*/ 	.word	0x00028c40
        /*0ea8*/ 	.short	0x010a
        /*0eaa*/ 	.byte	0x3f
	.zero		1


	//   ....[65]....
        /*0eac*/ 	.word	0x00016740
        /*0eb0*/ 	.word	0x00000004
        /*0eb4*/ 	.word	0x00028c60
        /*0eb8*/ 	.short	0x010a
        /*0eba*/ 	.byte	0x3f
	.zero		1


	//   ....[66]....
        /*0ebc*/ 	.word	0x00017d80
        /*0ec0*/ 	.word	0x00000000
        /*0ec4*/ 	.word	0x00028c20
        /*0ec8*/ 	.short	0x010a
        /*0eca*/ 	.byte	0x3f
	.zero		1


	//   ....[67]....
        /*0ecc*/ 	.word	0x00017f30
        /*0ed0*/ 	.word	0x00000006
        /*0ed4*/ 	.word	0x00000000
        /*0ed8*/ 	.short	0x010a
        /*0eda*/ 	.byte	0x3f
	.zero		1


	//   ....[68]....
        /*0edc*/ 	.word	0x00017fa0
        /*0ee0*/ 	.word	0x00000007
        /*0ee4*/ 	.word	0x00000000
        /*0ee8*/ 	.short	0x010a
        /*0eea*/ 	.byte	0x3f
	.zero		1


	//   ....[69]....
        /*0eec*/ 	.word	0x00018010
        /*0ef0*/ 	.word	0x00000004
        /*0ef4*/ 	.word	0x00000000
        /*0ef8*/ 	.short	0x010a
        /*0efa*/ 	.byte	0x3f
	.zero		1


	//   ....[70]....
        /*0efc*/ 	.word	0x00018040
        /*0f00*/ 	.word	0x00000003
        /*0f04*/ 	.word	0x00000000
        /*0f08*/ 	.short	0x010a
        /*0f0a*/ 	.byte	0x3f
	.zero		1


	//   ....[71]....
        /*0f0c*/ 	.word	0x000180a0
        /*0f10*/ 	.word	0x00000042
        /*0f14*/ 	.word	0x00028c90
        /*0f18*/ 	.short	0x010a
        /*0f1a*/ 	.byte	0x3f
	.zero		1


	//   ....[72]....
        /*0f1c*/ 	.word	0x000180f0
        /*0f20*/ 	.word	0x00000042
        /*0f24*/ 	.word	0x00028c90
        /*0f28*/ 	.short	0x010a
        /*0f2a*/ 	.byte	0x3f
	.zero		1


	//   ....[73]....
        /*0f2c*/ 	.word	0x00018140
        /*0f30*/ 	.word	0x00000042
        /*0f34*/ 	.word	0x00028c90
        /*0f38*/ 	.short	0x010a
        /*0f3a*/ 	.byte	0x3f
	.zero		1


	//   ....[74]....
        /*0f3c*/ 	.word	0x00018190
        /*0f40*/ 	.word	0x00000042
        /*0f44*/ 	.word	0x00028cb0
        /*0f48*/ 	.short	0x010a
        /*0f4a*/ 	.byte	0x3f
	.zero		1


	//   ....[75]....
        /*0f4c*/ 	.word	0x000181e0
        /*0f50*/ 	.word	0x0000000d
        /*0f54*/ 	.word	0x00028c50
        /*0f58*/ 	.short	0x010a
        /*0f5a*/ 	.byte	0x3f
	.zero		1


	//   ....[76]....
        /*0f5c*/ 	.word	0x00018230
        /*0f60*/ 	.word	0x00000000
        /*0f64*/ 	.word	0x00028c50
        /*0f68*/ 	.short	0x010a
        /*0f6a*/ 	.byte	0x3f
	.zero		1


	//   ....[77]....
        /*0f6c*/ 	.word	0x00018440
        /*0f70*/ 	.word	0x00000002
        /*0f74*/ 	.word	0x00028c00
        /*0f78*/ 	.short	0x010a
        /*0f7a*/ 	.byte	0x3f
	.zero		1


	//   ....[78]....
        /*0f7c*/ 	.word	0x00018670
        /*0f80*/ 	.word	0x00000002
        /*0f84*/ 	.word	0x00028c00
        /*0f88*/ 	.short	0x010a
        /*0f8a*/ 	.byte	0x3f
	.zero		1


	//   ....[79]....
        /*0f8c*/ 	.word	0x000186c0
        /*0f90*/ 	.word	0x0000000f
        /*0f94*/ 	.word	0x00028c30
        /*0f98*/ 	.short	0x010a
        /*0f9a*/ 	.byte	0x3f
	.zero		1


	//   ....[80]....
        /*0f9c*/ 	.word	0x00018710
        /*0fa0*/ 	.word	0x0000000f
        /*0fa4*/ 	.word	0x00028c50
        /*0fa8*/ 	.short	0x010a
        /*0faa*/ 	.byte	0x3f
	.zero		1


	//   ....[81]....
        /*0fac*/ 	.word	0x00018760
        /*0fb0*/ 	.word	0x000000d8
        /*0fb4*/ 	.word	0x00028c30
        /*0fb8*/ 	.short	0x010a
        /*0fba*/ 	.byte	0x3f
	.zero		1


	//   ....[82]....
        /*0fbc*/ 	.word	0x000187b0
        /*0fc0*/ 	.word	0x000000d8
        /*0fc4*/ 	.word	0x00028c50
        /*0fc8*/ 	.short	0x010a
        /*0fca*/ 	.byte	0x3f
	.zero		1


	//   ....[83]....
        /*0fcc*/ 	.word	0x00018960
        /*0fd0*/ 	.word	0x00000005
        /*0fd4*/ 	.word	0x00028c20
        /*0fd8*/ 	.short	0x010a
        /*0fda*/ 	.byte	0x3f
	.zero		1


	//   ....[84]....
        /*0fdc*/ 	.word	0x000189b0
        /*0fe0*/ 	.word	0x00000005
        /*0fe4*/ 	.word	0x00028ca0
        /*0fe8*/ 	.short	0x010a
        /*0fea*/ 	.byte	0x3f
	.zero		1


	//   ....[85]....
        /*0fec*/ 	.word	0x00018a00
        /*0ff0*/ 	.word	0x00000005
        /*0ff4*/ 	.word	0x00028cc0
        /*0ff8*/ 	.short	0x010a
        /*0ffa*/ 	.byte	0x3f
	.zero		1


	//   ....[86]....
        /*0ffc*/ 	.word	0x00018a50
        /*1000*/ 	.word	0x00000005
        /*1004*/ 	.word	0x00028ca0
        /*1008*/ 	.short	0x010a
        /*100a*/ 	.byte	0x3f
	.zero		1


	//   ....[87]....
        /*100c*/ 	.word	0x00018aa0
        /*1010*/ 	.word	0x00000005
        /*1014*/ 	.word	0x00028cc0
        /*1018*/ 	.short	0x010a
        /*101a*/ 	.byte	0x3f
	.zero		1


	//   ....[88]....
        /*101c*/ 	.word	0x00018c40
        /*1020*/ 	.word	0x00000000
        /*1024*/ 	.word	0x00028c40
        /*1028*/ 	.short	0x010a
        /*102a*/ 	.byte	0x3f
	.zero		1


	//   ....[89]....
        /*102c*/ 	.word	0x000191c0
        /*1030*/ 	.word	0x00000002
        /*1034*/ 	.word	0x00028c20
        /*1038*/ 	.short	0x010a
        /*103a*/ 	.byte	0x3f
	.zero		1


	//   ....[90]....
        /*103c*/ 	.word	0x00019210
        /*1040*/ 	.word	0x00000003
        /*1044*/ 	.word	0x00028c60
        /*1048*/ 	.short	0x010a
        /*104a*/ 	.byte	0x3f
	.zero		1


	//   ....[91]....
        /*104c*/ 	.word	0x00019260
        /*1050*/ 	.word	0x00000003
        /*1054*/ 	.word	0x00028c40
        /*1058*/ 	.short	0x010a
        /*105a*/ 	.byte	0x3f
	.zero		1


	//   ....[92]....
        /*105c*/ 	.word	0x000192b0
        /*1060*/ 	.word	0x00000003
        /*1064*/ 	.word	0x00028c60
        /*1068*/ 	.short	0x010a
        /*106a*/ 	.byte	0x3f
	.zero		1


	//   ....[93]....
        /*106c*/ 	.word	0x00019300
        /*1070*/ 	.word	0x00000004
        /*1074*/ 	.word	0x00028c40
        /*1078*/ 	.short	0x010a
        /*107a*/ 	.byte	0x3f
	.zero		1


	//   ....[94]....
        /*107c*/ 	.word	0x00019350
        /*1080*/ 	.word	0x00000004
        /*1084*/ 	.word	0x00028c60
        /*1088*/ 	.short	0x010a
        /*108a*/ 	.byte	0x3f
	.zero		1


	//   ....[95]....
        /*108c*/ 	.word	0x000193a0
        /*1090*/ 	.word	0x00000004
        /*1094*/ 	.word	0x00028c40
        /*1098*/ 	.short	0x010a
        /*109a*/ 	.byte	0x3f
	.zero		1


	//   ....[96]....
        /*109c*/ 	.word	0x000193f0
        /*10a0*/ 	.word	0x00000004
        /*10a4*/ 	.word	0x00028c60
        /*10a8*/ 	.short	0x010a
        /*10aa*/ 	.byte	0x3f
	.zero		1


	//   ....[97]....
        /*10ac*/ 	.word	0x00019e40
        /*10b0*/ 	.word	0x00000000
        /*10b4*/ 	.word	0x00028c20
        /*10b8*/ 	.short	0x010a
        /*10ba*/ 	.byte	0x3f
	.zero		1


	//   ....[98]....
        /*10bc*/ 	.word	0x00019fe0
        /*10c0*/ 	.word	0x00000006
        /*10c4*/ 	.word	0x00000000
        /*10c8*/ 	.short	0x010a
        /*10ca*/ 	.byte	0x3f
	.zero		1


	//   ....[99]....
        /*10cc*/ 	.word	0x0001a030
        /*10d0*/ 	.word	0x00000007
        /*10d4*/ 	.word	0x00000000
        /*10d8*/ 	.short	0x010a
        /*10da*/ 	.byte	0x3f
	.zero		1


	//   ....[100]....
        /*10dc*/ 	.word	0x0001a080
        /*10e0*/ 	.word	0x00000004
        /*10e4*/ 	.word	0x00000000
        /*10e8*/ 	.short	0x010a
        /*10ea*/ 	.byte	0x3f
	.zero		1


	//----- nvinfo : EIATTR_NUM_MBARRIERS
	.align		4
.L_721:
        /*10ec*/ 	.byte	0x03, 0x38
        /*10ee*/ 	.short	0x0016


	//----- nvinfo : EIATTR_EXIT_INSTR_OFFSETS
	.align		4
        /*10f0*/ 	.byte	0x04, 0x1c
        /*10f2*/ 	.short	(.L_723 - .L_722)


	//   ....[0]....
.L_722:
        /*10f4*/ 	.word	0x00018090


	//----- nvinfo : EIATTR_MAX_THREADS
	.align		4
.L_723:
        /*10f8*/ 	.byte	0x04, 0x05
        /*10fa*/ 	.short	(.L_725 - .L_724)
.L_724:
        /*10fc*/ 	.word	0x00000180
        /*1100*/ 	.word	0x00000001
        /*1104*/ 	.word	0x00000001


	//----- nvinfo : EIATTR_CRS_STACK_SIZE
	.align		4
.L_725:
        /*1108*/ 	.byte	0x04, 0x1e
        /*110a*/ 	.short	(.L_727 - .L_726)
.L_726:
        /*110c*/ 	.word	0x00000000


	//----- nvinfo : EIATTR_CBANK_PARAM_SIZE
	.align		4
.L_727:
        /*1110*/ 	.byte	0x03, 0x19
        /*1112*/ 	.short	0x0af0


	//----- nvinfo : EIATTR_PARAM_CBANK
	.align		4
        /*1114*/ 	.byte	0x04, 0x0a
        /*1116*/ 	.short	(.L_729 - .L_728)
	.align		4
.L_728:
        /*1118*/ 	.word	index@(.nv.constant0._ZN7cutlass13device_kernelIN5flash11enable_sm90INS1_16FlashAttnFwdSm90INS1_25CollectiveMainloopFwdSm90ILi2EN4cute5tupleIJNS5_1CILi1EEES8_S8_EEENS6_IJNS7_ILi64EEESA_SA_EEELi512ENS_6half_tEfNS_4arch4Sm90ELb0ELb0ELb1ELb1ELb0ELb1ELb0ELb0ELb0ELb1ELb0ELb0EEENS1_21CollectiveEpilogueFwdINS6_IJSA_NS7_ILi512EEESA_EEES9_SC_SE_Li256ELb1ELb1ELb0ELb0EEENS1_36VarlenDynamicPersistentTileSchedulerILi64ELi64ELi256ELi128ELb0ELb1ELb1ELb0ELb1ELb1EEEEEEEEEvNT_6ParamsE)
        /*111c*/ 	.short	0x0210
        /*111e*/ 	.short	0x0af0


	//----- nvinfo : EIATTR_SW_WAR
	.align		4
.L_729:
        /*1120*/ 	.byte	0x04, 0x36
        /*1122*/ 	.short	(.L_731 - .L_730)
.L_730:
        /*1124*/ 	.word	0x00000008
.L_731:


//--------------------- .nv.info._ZN7cutlass13device_kernelIN5flash11enable_sm90INS1_16FlashAttnFwdSm90INS1_25CollectiveMainloopFwdSm90ILi2EN4cute5tupleIJNS5_1CILi1EEES8_S8_EEENS6_IJNS7_ILi64EEESA_SA_EEELi512ENS_6half_tEfNS_4arch4Sm90ELb0ELb0ELb1ELb1ELb0ELb0ELb1ELb0ELb0ELb1ELb0ELb0EEENS1_21CollectiveEpilogueFwdINS6_IJSA_NS7_ILi512EEESA_EEES9_SC_SE_Li256ELb1ELb1ELb0ELb0EEENS1_36VarlenDynamicPersistentTileSchedulerILi64ELi64ELi256ELi128ELb0ELb1ELb1ELb0ELb1ELb1EEEEEEEEEvNT_6ParamsE --------------------------
	.section	.nv.info._ZN7cutlass13device_kernelIN5flash11enable_sm90INS1_16FlashAttnFwdSm90INS1_25CollectiveMainloopFwdSm90ILi2EN4cute5tupleIJNS5_1CILi1EEES8_S8_EEENS6_IJNS7_ILi64EEESA_SA_EEELi512ENS_6half_tEfNS_4arch4Sm90ELb0ELb0ELb1ELb1ELb0ELb0ELb1ELb0ELb0ELb1ELb0ELb0EEENS1_21CollectiveEpilogueFwdINS6_IJSA_NS7_ILi512EEESA_EEES9_SC_SE_Li256ELb1ELb1ELb0ELb0EEENS1_36VarlenDynamicPersistentTileSchedulerILi64ELi64ELi256ELi128ELb0ELb1ELb1ELb0ELb1ELb1EEEEEEEEEvNT_6ParamsE,"",@"SHT_CUDA_INFO"
	.sectionflags	@""
	.align	4


	//----- nvinfo : EIATTR_CUDA_API_VERSION
	.align		4
        /*0000*/ 	.byte	0x04, 0x37
        /*0002*/ 	.short	(.L_733 - .L_732)
.L_732:
        /*0004*/ 	.word	0x00000082


	//----- nvinfo : EIATTR_KPARAM_INFO
	.align		4
.L_733:
        /*0008*/ 	.byte	0x04, 0x17
        /*000a*/ 	.short	(.L_735 - .L_734)
.L_734:
        /*000c*/ 	.word	0x00000000
        /*0010*/ 	.short	0x0000
        /*0012*/ 	.short	0x0070
        /*0014*/ 	.byte	0x00, 0xf0, 0x01, 0x2e


	//----- nvinfo : EIATTR_SPARSE_MMA_MASK
	.align		4
.L_735:
        /*0018*/ 	.byte	0x03, 0x50
        /*001a*/ 	.short	0x0000


	//----- nvinfo : EIATTR_MAXREG_COUNT
	.align		4
        /*001c*/ 	.byte	0x03, 0x1b
        /*001e*/ 	.short	0x00a8


	//----- nvinfo : EIATTR_NUM_BARRIERS
	.align		4
        /*0020*/ 	.byte	0x02, 0x4c
        /*0022*/ 	.byte	0x10
	.zero		1


	//----- nvinfo : EIATTR_EXTERNS
	.align		4
        /*0024*/ 	.byte	0x04, 0x0f
        /*0026*/ 	.short	(.L_737 - .L_736)


	//   ....[0]....
	.align		4
.L_736:
        /*0028*/ 	.word	index@(__assertfail)


	//----- nvinfo : EIATTR_ANNOTATIONS
	.align		4
.L_737:
        /*002c*/ 	.byte	0x04, 0x55
        /*002e*/ 	.short	(.L_739 - .L_738)


	//   ....[0]....
.L_738:
        /* <DEDUP_REMOVED lines=103> */


	//----- nvinfo : EIATTR_MERCURY_ISA_VERSION
	.align		4
.L_739:
        /*0690*/ 	.byte	0x03, 0x5f
        /*0692*/ 	.short	0x0101


	//----- nvinfo : EIATTR_UNUSED_LOAD_BYTE_OFFSET
	.align		4
        /*0694*/ 	.byte	0x04, 0x44
        /*0696*/ 	.short	(.L_741 - .L_740)


	//   ....[0]....
.L_740:
        /*0698*/ 	.word	0x00000a10
        /*069c*/ 	.word	0x0000fff0


	//   ....[1]....
        /*06a0*/ 	.word	0x00009390
        /*06a4*/ 	.word	0x0000fff0


	//----- nvinfo : EIATTR_INT_WARP_WIDE_INSTR_OFFSETS
	.align		4
.L_741:
        /*06a8*/ 	.byte	0x04, 0x31
        /*06aa*/ 	.short	(.L_743 - .L_742)


	//   ....[0]....
.L_742:
        /*06ac*/ 	.word	0x00000130


	//   ....[1]....
        /*06b0*/ 	.word	0x00000170


	//   ....[2]....
        /*06b4*/ 	.word	0x000001e0


	//   ....[3]....
        /*06b8*/ 	.word	0x00000250


	//   ....[4]....
        /*06bc*/ 	.word	0x0000d430


	//   ....[5]....
        /*06c0*/ 	.word	0x0000d490


	//   ....[6]....
        /*06c4*/ 	.word	0x00013270


	//   ....[7]....
        /*06c8*/ 	.word	0x000132d0


	//----- nvinfo : EIATTR_COOP_GROUP_MASK_REGIDS
	.align		4
.L_743:
        /*06cc*/ 	.byte	0x04, 0x29
        /*06ce*/ 	.short	(.L_745 - .L_744)


	//   ....[0]....
.L_744:
        /*06d0*/ 	.word	0xffffffff


	//   ....[1]....
        /*06d4*/ 	.word	0xffffffff


	//   ....[2]....
        /*06d8*/ 	.word	0xffffffff


	//   ....[3]....
        /*06dc*/ 	.word	0xffffffff


	//   ....[4]....
        /*06e0*/ 	.word	0xffffffff


	//   ....[5]....
        /*06e4*/ 	.word	0xffffffff


	//   ....[6]....
        /*06e8*/ 	.word	0xffffffff


	//   ....[7]....
        /*06ec*/ 	.word	0xffffffff


	//   ....[8]....
        /*06f0*/ 	.word	0xffffffff


	//   ....[9]....
        /*06f4*/ 	.word	0xffffffff


	//   ....[10]....
        /*06f8*/ 	.word	0xffffffff


	//   ....[11]....
        /*06fc*/ 	.word	0xffffffff


	//   ....[12]....
        /*0700*/ 	.word	0xffffffff


	//   ....[13]....
        /*0704*/ 	.word	0xffffffff


	//   ....[14]....
        /*0708*/ 	.word	0xffffffff


	//   ....[15]....
        /*070c*/ 	.word	0xffffffff


	//   ....[16]....
        /*0710*/ 	.word	0xffffffff


	//   ....[17]....
        /*0714*/ 	.word	0xffffffff


	//   ....[18]....
        /*0718*/ 	.word	0xffffffff


	//   ....[19]....
        /*071c*/ 	.word	0xffffffff


	//   ....[20]....
        /*0720*/ 	.word	0xffffffff


	//   ....[21]....
        /*0724*/ 	.word	0xffffffff


	//   ....[22]....
        /*0728*/ 	.word	0xffffffff


	//   ....[23]....
        /*072c*/ 	.word	0xffffffff


	//   ....[24]....
        /*0730*/ 	.word	0xffffffff


	//   ....[25]....
        /*0734*/ 	.word	0xffffffff


	//   ....[26]....
        /*0738*/ 	.word	0xffffffff


	//   ....[27]....
        /*073c*/ 	.word	0xffffffff


	//   ....[28]....
        /*0740*/ 	.word	0xffffffff


	//   ....[29]....
        /*0744*/ 	.word	0xffffffff


	//   ....[30]....
        /*0748*/ 	.word	0xffffffff


	//   ....[31]....
        /*074c*/ 	.word	0xffffffff


	//   ....[32]....
        /*0750*/ 	.word	0xffffffff


	//   ....[33]....
        /*0754*/ 	.word	0xffffffff


	//   ....[34]....
        /*0758*/ 	.word	0xffffffff


	//   ....[35]....
        /*075c*/ 	.word	0xffffffff


	//   ....[36]....
        /*0760*/ 	.word	0xffffffff


	//   ....[37]....
        /*0764*/ 	.word	0xffffffff


	//   ....[38]....
        /*0768*/ 	.word	0xffffffff


	//   ....[39]....
        /*076c*/ 	.word	0xffffffff


	//   ....[40]....
        /*0770*/ 	.word	0xffffffff


	//   ....[41]....
        /*0774*/ 	.word	0xffffffff


	//   ....[42]....
        /*0778*/ 	.word	0xffffffff


	//   ....[43]....
        /*077c*/ 	.word	0xffffffff


	//   ....[44]....
        /*0780*/ 	.word	0xffffffff


	//   ....[45]....
        /*0784*/ 	.word	0xffffffff


	//   ....[46]....
        /*0788*/ 	.word	0xffffffff


	//   ....[47]....
        /*078c*/ 	.word	0xffffffff


	//   ....[48]....
        /*0790*/ 	.word	0xffffffff


	//   ....[49]....
        /*0794*/ 	.word	0xffffffff


	//   ....[50]....
        /*0798*/ 	.word	0xffffffff


	//   ....[51]....
        /*079c*/ 	.word	0xffffffff


	//   ....[52]....
        /*07a0*/ 	.word	0xffffffff


	//   ....[53]....
        /*07a4*/ 	.word	0xffffffff


	//   ....[54]....
        /*07a8*/ 	.word	0xffffffff


	//   ....[55]....
        /*07ac*/ 	.word	0xffffffff


	//   ....[56]....
        /*07b0*/ 	.word	0xffffffff


	//   ....[57]....
        /*07b4*/ 	.word	0xffffffff


	//   ....[58]....
        /*07b8*/ 	.word	0xffffffff


	//   ....[59]....
        /*07bc*/ 	.word	0xffffffff


	//   ....[60]....
        /*07c0*/ 	.word	0xffffffff


	//   ....[61]....
        /*07c4*/ 	.word	0xffffffff


	//   ....[62]....
        /*07c8*/ 	.word	0xffffffff


	//   ....[63]....
        /*07cc*/ 	.word	0xffffffff


	//   ....[64]....
        /*07d0*/ 	.word	0xffffffff


	//   ....[65]....
        /*07d4*/ 	.word	0xffffffff


	//   ....[66]....
        /*07d8*/ 	.word	0xffffffff


	//   ....[67]....
        /*07dc*/ 	.word	0xffffffff


	//   ....[68]....
        /*07e0*/ 	.word	0xffffffff


	//   ....[69]....
        /*07e4*/ 	.word	0xffffffff


	//   ....[70]....
        /*07e8*/ 	.word	0xffffffff


	//   ....[71]....
        /*07ec*/ 	.word	0xffffffff


	//   ....[72]....
        /*07f0*/ 	.word	0xffffffff


	//   ....[73]....
        /*07f4*/ 	.word	0xffffffff


	//   ....[74]....
        /*07f8*/ 	.word	0xffffffff


	//   ....[75]....
        /*07fc*/ 	.word	0xffffffff


	//   ....[76]....
        /*0800*/ 	.word	0xffffffff


	//   ....[77]....
        /*0804*/ 	.word	0xffffffff


	//   ....[78]....
        /*0808*/ 	.word	0xffffffff


	//   ....[79]....
        /*080c*/ 	.word	0xffffffff


	//   ....[80]....
        /*0810*/ 	.word	0xffffffff


	//   ....[81]....
        /*0814*/ 	.word	0xffffffff


	//   ....[82]....
        /*0818*/ 	.word	0xffffffff


	//   ....[83]....
        /*081c*/ 	.word	0xffffffff


	//   ....[84]....
        /*0820*/ 	.word	0xffffffff


	//   ....[85]....
        /*0824*/ 	.word	0xffffffff


	//   ....[86]....
        /*0828*/ 	.word	0xffffffff


	//   ....[87]....
        /*082c*/ 	.word	0xffffffff


	//   ....[88]....
        /*0830*/ 	.word	0xffffffff


	//   ....[89]....
        /*0834*/ 	.word	0x0500000f


	//   ....[90]....
        /*0838*/ 	.word	0x0500000f


	//   ....[91]....
        /*083c*/ 	.word	0x0500000f


	//   ....[92]....
        /*0840*/ 	.word	0x0500000f


	//   ....[93]....
        /*0844*/ 	.word	0x0500000f


	//   ....[94]....
        /*0848*/ 	.word	0x0500000f


	//   ....[95]....
        /*084c*/ 	.word	0x0500000f


	//   ....[96]....
        /*0850*/ 	.word	0x0500000f


	//   ....[97]....
        /*0854*/ 	.word	0x0500000f


	//   ....[98]....
        /*0858*/ 	.word	0x0500000f


	//   ....[99]....
        /*085c*/ 	.word	0x0500000f


	//   ....[100]....
        /*0860*/ 	.word	0x0500000f


	//   ....[101]....
        /*0864*/ 	.word	0x0500000f


	//   ....[102]....
        /*0868*/ 	.word	0x0500000f


	//   ....[103]....
        /*086c*/ 	.word	0x0500000f


	//   ....[104]....
        /*0870*/ 	.word	0x0500000f


	//   ....[105]....
        /*0874*/ 	.word	0x0500000f


	//   ....[106]....
        /*0878*/ 	.word	0x0500000f


	//   ....[107]....
        /*087c*/ 	.word	0x0500000f


	//   ....[108]....
        /*0880*/ 	.word	0x0500000f


	//   ....[109]....
        /*0884*/ 	.word	0x0500000f


	//   ....[110]....
        /*0888*/ 	.word	0x0500000f


	//   ....[111]....
        /*088c*/ 	.word	0x0500000f


	//   ....[112]....
        /*0890*/ 	.word	0x0500000f


	//   ....[113]....
        /*0894*/ 	.word	0x0500000f


	//   ....[114]....
        /*0898*/ 	.word	0x0500000f


	//   ....[115]....
        /*089c*/ 	.word	0x0500000f


	//   ....[116]....
        /*08a0*/ 	.word	0x0500000f


	//   ....[117]....
        /*08a4*/ 	.word	0x0500000f


	//   ....[118]....
        /*08a8*/ 	.word	0x0500000f


	//   ....[119]....
        /*08ac*/ 	.word	0x0500000f


	//   ....[120]....
        /*08b0*/ 	.word	0x0500000f


	//   ....[121]....
        /*08b4*/ 	.word	0x0500000f


	//   ....[122]....
        /*08b8*/ 	.word	0x0500000f


	//   ....[123]....
        /*08bc*/ 	.word	0x0500000f


	//----- nvinfo : EIATTR_COOP_GROUP_INSTR_OFFSETS
	.align		4
.L_745:
        /*08c0*/ 	.byte	0x04, 0x28
        /*08c2*/ 	.short	(.L_747 - .L_746)


	//   ....[0]....
.L_746:
        /*08c4*/ 	.word	0x00000060


	//   ....[1]....
        /*08c8*/ 	.word	0x00000140


	//   ....[2]....
        /*08cc*/ 	.word	0x00000180


	//   ....[3]....
        /*08d0*/ 	.word	0x00000390


	//   ....[4]....
        /*08d4*/ 	.word	0x000004f0


	//   ....[5]....
        /*08d8*/ 	.word	0x00000610


	//   ....[6]....
        /*08dc*/ 	.word	0x00000770


	//   ....[7]....
        /*08e0*/ 	.word	0x00001800


	//   ....[8]....
        /*08e4*/ 	.word	0x00002f50


	//   ....[9]....
        /*08e8*/ 	.word	0x00003760


	//   ....[10]....
        /*08ec*/ 	.word	0x00004e80


	//   ....[11]....
        /*08f0*/ 	.word	0x00004f20


	//   ....[12]....
        /*08f4*/ 	.word	0x00005150


	//   ....[13]....
        /*08f8*/ 	.word	0x00005200


	//   ....[14]....
        /*08fc*/ 	.word	0x00005a10


	//   ....[15]....
        /*0900*/ 	.word	0x00005f40


	//   ....[16]....
        /*0904*/ 	.word	0x00007330


	//   ....[17]....
        /*0908*/ 	.word	0x000073a0


	//   ....[18]....
        /*090c*/ 	.word	0x000076b0


	//   ....[19]....
        /*0910*/ 	.word	0x00007800


	//   ....[20]....
        /*0914*/ 	.word	0x00008850


	//   ....[21]....
        /*0918*/ 	.word	0x00008890


	//   ....[22]....
        /*091c*/ 	.word	0x000088c0


	//   ....[23]....
        /*0920*/ 	.word	0x00008950


	//   ....[24]....
        /*0924*/ 	.word	0x00008970


	//   ....[25]....
        /*0928*/ 	.word	0x0000a2a0


	//   ....[26]....
        /*092c*/ 	.word	0x0000a8d0


	//   ....[27]....
        /*0930*/ 	.word	0x0000a900


	//   ....[28]....
        /*0934*/ 	.word	0x0000a920


	//   ....[29]....
        /*0938*/ 	.word	0x0000a950


	//   ....[30]....
        /*093c*/ 	.word	0x0000b010


	//   ....[31]....
        /*0940*/ 	.word	0x0000b020


	//   ....[32]....
        /*0944*/ 	.word	0x0000b250


	//   ....[33]....
        /*0948*/ 	.word	0x0000b270


	//   ....[34]....
        /*094c*/ 	.word	0x0000be50


	//   ....[35]....
        /*0950*/ 	.word	0x0000be80


	//   ....[36]....
        /*0954*/ 	.word	0x0000c0c0


	//   ....[37]....
        /*0958*/ 	.word	0x0000c0e0


	//   ....[38]....
        /*095c*/ 	.word	0x0000c380


	//   ....[39]....
        /*0960*/ 	.word	0x0000c570


	//   ....[40]....
        /*0964*/ 	.word	0x0000c5a0


	//   ....[41]....
        /*0968*/ 	.word	0x0000c5d0


	//   ....[42]....
        /*096c*/ 	.word	0x0000c600


	//   ....[43]....
        /*0970*/ 	.word	0x0000c630


	//   ....[44]....
        /*0974*/ 	.word	0x0000c660


	//   ....[45]....
        /*0978*/ 	.word	0x0000c7d0


	//   ....[46]....
        /*097c*/ 	.word	0x0000c800


	//   ....[47]....
        /*0980*/ 	.word	0x0000c830


	//   ....[48]....
        /*0984*/ 	.word	0x0000c860


	//   ....[49]....
        /*0988*/ 	.word	0x0000c890


	//   ....[50]....
        /*098c*/ 	.word	0x0000c8c0


	//   ....[51]....
        /*0990*/ 	.word	0x0000c960


	//   ....[52]....
        /*0994*/ 	.word	0x0000c990


	//   ....[53]....
        /*0998*/ 	.word	0x0000ca20


	//   ....[54]....
        /*099c*/ 	.word	0x0000da40


	//   ....[55]....
        /*09a0*/ 	.word	0x0000e5c0


	//   ....[56]....
        /*09a4*/ 	.word	0x0000e5d0


	//   ....[57]....
        /*09a8*/ 	.word	0x0000e5f0


	//   ....[58]....
        /*09ac*/ 	.word	0x0000e6c0


	//   ....[59]....
        /*09b0*/ 	.word	0x0000e6f0


	//   ....[60]....
        /*09b4*/ 	.word	0x0000e750


	//   ....[61]....
        /*09b8*/ 	.word	0x0000e760


	//   ....[62]....
        /*09bc*/ 	.word	0x0000e7d0


	//   ....[63]....
        /*09c0*/ 	.word	0x0000f120


	//   ....[64]....
        /*09c4*/ 	.word	0x0000f130


	//   ....[65]....
        /*09c8*/ 	.word	0x0000f260


	//   ....[66]....
        /*09cc*/ 	.word	0x0000f290


	//   ....[67]....
        /*09d0*/ 	.word	0x0000f510


	//   ....[68]....
        /*09d4*/ 	.word	0x0000f540


	//   ....[69]....
        /*09d8*/ 	.word	0x0000f6b0


	//   ....[70]....
        /*09dc*/ 	.word	0x0000f6c0


	//   ....[71]....
        /*09e0*/ 	.word	0x00013500


	//   ....[72]....
        /*09e4*/ 	.word	0x00013530


	//   ....[73]....
        /*09e8*/ 	.word	0x00013570


	//   ....[74]....
        /*09ec*/ 	.word	0x000135a0


	//   ....[75]....
        /*09f0*/ 	.word	0x000135d0


	//   ....[76]....
        /*09f4*/ 	.word	0x00013600


	//   ....[77]....
        /*09f8*/ 	.word	0x00013630


	//   ....[78]....
        /*09fc*/ 	.word	0x00013660


	//   ....[79]....
        /*0a00*/ 	.word	0x000137e0


	//   ....[80]....
        /*0a04*/ 	.word	0x00013810


	//   ....[81]....
        /*0a08*/ 	.word	0x00013840


	//   ....[82]....
        /*0a0c*/ 	.word	0x00013870


	//   ....[83]....
        /*0a10*/ 	.word	0x000138a0


	//   ....[84]....
        /*0a14*/ 	.word	0x000138d0


	//   ....[85]....
        /*0a18*/ 	.word	0x00013990


	//   ....[86]....
        /*0a1c*/ 	.word	0x000139b0


	//   ....[87]....
        /*0a20*/ 	.word	0x00013a20


	//   ....[88]....
        /*0a24*/ 	.word	0x00013eb0


	//   ....[89]....
        /*0a28*/ 	.word	0x000143a0


	//   ....[90]....
        /*0a2c*/ 	.word	0x00014520


	//   ....[91]....
        /*0a30*/ 	.word	0x00014570


	//   ....[92]....
        /*0a34*/ 	.word	0x000145d0


	//   ....[93]....
        /*0a38*/ 	.word	0x00014630


	//   ....[94]....
        /*0a3c*/ 	.word	0x00014780


	//   ....[95]....
        /*0a40*/ 	.word	0x00014820


	//   ....[96]....
        /*0a44*/ 	.word	0x000148d0


	//   ....[97]....
        /*0a48*/ 	.word	0x000149b0


	//   ....[98]....
        /*0a4c*/ 	.word	0x00014b80


	//   ....[99]....
        /*0a50*/ 	.word	0x00014c40


	//   ....[100]....
        /*0a54*/ 	.word	0x00014ef0


	//   ....[101]....
        /*0a58*/ 	.word	0x00015010


	//   ....[102]....
        /*0a5c*/ 	.word	0x000151e0


	//   ....[103]....
        /*0a60*/ 	.word	0x000152b0


	//   ....[104]....
        /*0a64*/ 	.word	0x000154b0


	//   ....[105]....
        /*0a68*/ 	.word	0x00015540


	//   ....[106]....
        /*0a6c*/ 	.word	0x00015870


	//   ....[107]....
        /*0a70*/ 	.word	0x00015910


	//   ....[108]....
        /*0a74*/ 	.word	0x00015a30


	//   ....[109]....
        /*0a78*/ 	.word	0x00015ab0


	//   ....[110]....
        /*0a7c*/ 	.word	0x00015b30


	//   ....[111]....
        /*0a80*/ 	.word	0x00015bb0


	//   ....[112]....
        /*0a84*/ 	.word	0x00015c30


	//   ....[113]....
        /*0a88*/ 	.word	0x00015cc0


	//   ....[114]....
        /*0a8c*/ 	.word	0x00015d60


	//   ....[115]....
        /*0a90*/ 	.word	0x00015e10


	//   ....[116]....
        /*0a94*/ 	.word	0x00015e90


	//   ....[117]....
        /*0a98*/ 	.word	0x00015f10


	//   ....[118]....
        /*0a9c*/ 	.word	0x00015f90


	//   ....[119]....
        /*0aa0*/ 	.word	0x00016020


	//   ....[120]....
        /*0aa4*/ 	.word	0x000160a0


	//   ....[121]....
        /*0aa8*/ 	.word	0x00016140


	//   ....[122]....
        /*0aac*/ 	.word	0x000161d0


	//   ....[123]....
        /*0ab0*/ 	.word	0x00016300


	//----- nvinfo : EIATTR_REG_RECONFIG
	.align		4
.L_747:
        /*0ab4*/ 	.byte	0x01, 0x54
	.zero		2


	//----- nvinfo : EIATTR_SYSCALL_OFFSETS
	.align		4
        /*0ab8*/ 	.byte	0x04, 0x46
        /*0aba*/ 	.short	(.L_749 - .L_748)


	//   ....[0]....
.L_748:
        /*0abc*/ 	.word	0x00003110


	//   ....[1]....
        /*0ac0*/ 	.word	0x0000d630


	//   ....[2]....
        /*0ac4*/ 	.word	0x0000d790


	//   ....[3]....
        /*0ac8*/ 	.word	0x0000d890


	//   ....[4]....
        /*0acc*/ 	.word	0x0000e1a0


	//   ....[5]....
        /*0ad0*/ 	.word	0x0000eaf0


	//----- nvinfo : EIATTR_MBARRIER_INSTR_OFFSETS
	.align		4
.L_749:
        /*0ad4*/ 	.byte	0x04, 0x39
        /*0ad6*/ 	.short	(.L_751 - .L_750)


	//   ....[0]....
.L_750:
        /*0ad8*/ 	.word	0x00000270
        /*0adc*/ 	.word	0x000000ff
        /*0ae0*/ 	.word	0x00038800
        /*0ae4*/ 	.short	0x0100
        /*0ae6*/ 	.byte	0x08
	.zero		1


	//   ....[1]....
        /*0ae8*/ 	.word	0x00000280
        /*0aec*/ 	.word	0x000000ff
        /*0af0*/ 	.word	0x00038810
        /*0af4*/ 	.short	0x0100
        /*0af6*/ 	.byte	0x08
	.zero		1


	//   ....[2]....
        /*0af8*/ 	.word	0x00000290
        /*0afc*/ 	.word	0x000000ff
        /*0b00*/ 	.word	0x00038820
        /*0b04*/ 	.short	0x0100
        /*0b06*/ 	.byte	0x08
	.zero		1


	//   ....[3]....
        /*0b08*/ 	.word	0x00000340
        /*0b0c*/ 	.word	0x000000ff
        /*0b10*/ 	.word	0x00038830
        /*0b14*/ 	.short	0x0100
        /*0b16*/ 	.byte	0x06
	.zero		1


	//   ....[4]....
        /*0b18*/ 	.word	0x00000350
        /*0b1c*/ 	.word	0x000000ff
        /*0b20*/ 	.word	0x00038840
        /*0b24*/ 	.short	0x0100
        /*0b26*/ 	.byte	0x06
	.zero		1


	//   ....[5]....
        /*0b28*/ 	.word	0x00000360
        /*0b2c*/ 	.word	0x000000ff
        /*0b30*/ 	.word	0x00038838
        /*0b34*/ 	.short	0x0100
        /*0b36*/ 	.byte	0x06
	.zero		1


	//   ....[6]....
        /*0b38*/ 	.word	0x00000370
        /*0b3c*/ 	.word	0x000000ff
        /*0b40*/ 	.word	0x00038848
        /*0b44*/ 	.short	0x0100
        /*0b46*/ 	.byte	0x06
	.zero		1


	//   ....[7]....
        /*0b48*/ 	.word	0x000004a0
        /*0b4c*/ 	.word	0x000000ff
        /*0b50*/ 	.word	0x00038850
        /*0b54*/ 	.short	0x0100
        /*0b56*/ 	.byte	0x08
	.zero		1


	//   ....[8]....
        /*0b58*/ 	.word	0x000004b0
        /*0b5c*/ 	.word	0x000000ff
        /*0b60*/ 	.word	0x00038860
        /*0b64*/ 	.short	0x0100
        /*0b66*/ 	.byte	0x08
	.zero		1


	//   ....[9]....
        /*0b68*/ 	.word	0x000004c0
        /*0b6c*/ 	.word	0x000000ff
        /*0b70*/ 	.word	0x00038858
        /*0b74*/ 	.short	0x0100
        /*0b76*/ 	.byte	0x08
	.zero		1


	//   ....[10]....
        /*0b78*/ 	.word	0x000004d0
        /*0b7c*/ 	.word	0x000000ff
        /*0b80*/ 	.word	0x00038868
        /*0b84*/ 	.short	0x0100
        /*0b86*/ 	.byte	0x08
	.zero		1


	//   ....[11]....
        /*0b88*/ 	.word	0x000005c0
        /*0b8c*/ 	.word	0x000000ff
        /*0b90*/ 	.word	0x00038870
        /*0b94*/ 	.short	0x0100
        /*0b96*/ 	.byte	0x06
	.zero		1


	//   ....[12]....
        /*0b98*/ 	.word	0x000005d0
        /*0b9c*/ 	.word	0x000000ff
        /*0ba0*/ 	.word	0x00038880
        /*0ba4*/ 	.short	0x0100
        /*0ba6*/ 	.byte	0x06
	.zero		1


	//   ....[13]....
        /*0ba8*/ 	.word	0x000005e0
        /*0bac*/ 	.word	0x000000ff
        /*0bb0*/ 	.word	0x00038878
        /*0bb4*/ 	.short	0x0100
        /*0bb6*/ 	.byte	0x06
	.zero		1


	//   ....[14]....
        /*0bb8*/ 	.word	0x000005f0
        /*0bbc*/ 	.word	0x000000ff
        /*0bc0*/ 	.word	0x00038888
        /*0bc4*/ 	.short	0x0100
        /*0bc6*/ 	.byte	0x06
	.zero		1


	//   ....[15]....
        /*0bc8*/ 	.word	0x00000720
        /*0bcc*/ 	.word	0x000000ff
        /*0bd0*/ 	.word	0x00038890
        /*0bd4*/ 	.short	0x0100
        /*0bd6*/ 	.byte	0x08
	.zero		1


	//   ....[16]....
        /*0bd8*/ 	.word	0x00000730
        /*0bdc*/ 	.word	0x000000ff
        /*0be0*/ 	.word	0x000388a0
        /*0be4*/ 	.short	0x0100
        /*0be6*/ 	.byte	0x08
	.zero		1


	//   ....[17]....
        /*0be8*/ 	.word	0x00000740
        /*0bec*/ 	.word	0x000000ff
        /*0bf0*/ 	.word	0x00038898
        /*0bf4*/ 	.short	0x0100
        /*0bf6*/ 	.byte	0x08
	.zero		1


	//   ....[18]....
        /*0bf8*/ 	.word	0x00000750
        /*0bfc*/ 	.word	0x000000ff
        /*0c00*/ 	.word	0x000388a8
        /*0c04*/ 	.short	0x0100
        /*0c06*/ 	.byte	0x08
	.zero		1


	//   ....[19]....
        /*0c08*/ 	.word	0x00000880
        /*0c0c*/ 	.word	0x000000ff
        /*0c10*/ 	.word	0x000388b0
        /*0c14*/ 	.short	0x0100
        /*0c16*/ 	.byte	0x08
	.zero		1


	//   ....[20]....
        /*0c18*/ 	.word	0x00000890
        /*0c1c*/ 	.word	0x000000ff
        /*0c20*/ 	.word	0x000388c0
        /*0c24*/ 	.short	0x0100
        /*0c26*/ 	.byte	0x08
	.zero		1


	//   ....[21]....
        /*0c28*/ 	.word	0x000008a0
        /*0c2c*/ 	.word	0x000000ff
        /*0c30*/ 	.word	0x000388b8
        /*0c34*/ 	.short	0x0100
        /*0c36*/ 	.byte	0x08
	.zero		1


	//   ....[22]....
        /*0c38*/ 	.word	0x000008b0
        /*0c3c*/ 	.word	0x000000ff
        /*0c40*/ 	.word	0x000388c8
        /*0c44*/ 	.short	0x0100
        /*0c46*/ 	.byte	0x08
	.zero		1


	//   ....[23]....
        /*0c48*/ 	.word	0x00001b60
        /*0c4c*/ 	.word	0x00000004
        /*0c50*/ 	.word	0x00000000
        /*0c54*/ 	.short	0x0101
        /*0c56*/ 	.byte	0x3f
	.zero		1


	//   ....[24]....
        /*0c58*/ 	.word	0x00002620
        /*0c5c*/ 	.word	0x00000004
        /*0c60*/ 	.word	0x00000000
        /*0c64*/ 	.short	0x0101
        /*0c66*/ 	.byte	0x3f
	.zero		1


	//   ....[25]....
        /*0c68*/ 	.word	0x00003170
        /*0c6c*/ 	.word	0x000000ff
        /*0c70*/ 	.word	0x00038800
        /*0c74*/ 	.short	0x010a
        /*0c76*/ 	.byte	0x25
	.zero		1


	//   ....[26]....
        /*0c78*/ 	.word	0x000031f0
        /*0c7c*/ 	.word	0x00000003
        /*0c80*/ 	.word	0x00038830
        /*0c84*/ 	.short	0x010a
        /*0c86*/ 	.byte	0x3f
	.zero		1


	//   ....[27]....
        /*0c88*/ 	.word	0x00003230
        /*0c8c*/ 	.word	0x00000003
        /*0c90*/ 	.word	0x00038830
        /*0c94*/ 	.short	0x010a
        /*0c96*/ 	.byte	0x3f
	.zero		1


	//   ....[28]....
        /*0c98*/ 	.word	0x000034b0
        /*0c9c*/ 	.word	0x000000ff
        /*0ca0*/ 	.word	0x00038810
        /*0ca4*/ 	.short	0x010a
        /*0ca6*/ 	.byte	0x25
	.zero		1


	//   ....[29]....
        /*0ca8*/ 	.word	0x000034f0
        /*0cac*/ 	.word	0x00000003
        /*0cb0*/ 	.word	0x00038850
        /*0cb4*/ 	.short	0x010a
        /*0cb6*/ 	.byte	0x3f
	.zero		1


	//   ....[30]....
        /*0cb8*/ 	.word	0x00003530
        /*0cbc*/ 	.word	0x00000003
        /*0cc0*/ 	.word	0x00038850
        /*0cc4*/ 	.short	0x010a
        /*0cc6*/ 	.byte	0x3f
	.zero		1


	//   ....[31]....
        /*0cc8*/ 	.word	0x00005440
        /*0ccc*/ 	.word	0x00000018
        /*0cd0*/ 	.word	0x00000000
        /*0cd4*/ 	.short	0x0101
        /*0cd6*/ 	.byte	0x3f
	.zero		1


	//   ....[32]....
        /*0cd8*/ 	.word	0x00005a30
        /*0cdc*/ 	.word	0x00000003
        /*0ce0*/ 	.word	0x00000000
        /*0ce4*/ 	.short	0x0101
        /*0ce6*/ 	.byte	0x3f
	.zero		1


	//   ....[33]....
        /*0ce8*/ 	.word	0x00005b60
        /*0cec*/ 	.word	0x000000ff
        /*0cf0*/ 	.word	0x00038830
        /*0cf4*/ 	.short	0x010a
        /*0cf6*/ 	.byte	0x05
	.zero		1


	//   ....[34]....
        /*0cf8*/ 	.word	0x00005ba0
        /*0cfc*/ 	.word	0x000000ff
        /*0d00*/ 	.word	0x00038830
        /*0d04*/ 	.short	0x010a
        /*0d06*/ 	.byte	0x05
	.zero		1


	//   ....[35]....
        /*0d08*/ 	.word	0x00005d80
        /*0d0c*/ 	.word	0x000000ff
        /*0d10*/ 	.word	0x00038850
        /*0d14*/ 	.short	0x010a
        /*0d16*/ 	.byte	0x05
	.zero		1


	//   ....[36]....
        /*0d18*/ 	.word	0x00005dc0
        /*0d1c*/ 	.word	0x000000ff
        /*0d20*/ 	.word	0x00038850
        /*0d24*/ 	.short	0x010a
        /*0d26*/ 	.byte	0x05
	.zero		1


	//   ....[37]....
        /*0d28*/ 	.word	0x00007bb0
        /*0d2c*/ 	.word	0x0000009a
        /*0d30*/ 	.word	0x00000000
        /*0d34*/ 	.short	0x0101
        /*0d36*/ 	.byte	0x3f
	.zero		1


	//   ....[38]....
        /*0d38*/ 	.word	0x00008870
        /*0d3c*/ 	.word	0x000000d3
        /*0d40*/ 	.word	0x00000000
        /*0d44*/ 	.short	0x0101
        /*0d46*/ 	.byte	0x3f
	.zero		1


	//   ....[39]....
        /*0d48*/ 	.word	0x0000aff0
        /*0d4c*/ 	.word	0x000000ff
        /*0d50*/ 	.word	0x00000000
        /*0d54*/ 	.short	0x0101
        /*0d56*/ 	.byte	0x04
	.zero		1


	//   ....[40]....
        /*0d58*/ 	.word	0x0000dce0
        /*0d5c*/ 	.word	0x00000000
        /*0d60*/ 	.word	0x00038840
        /*0d64*/ 	.short	0x010a
        /*0d66*/ 	.byte	0x3f
	.zero		1


	//   ....[41]....
        /*0d68*/ 	.word	0x0000e890
        /*0d6c*/ 	.word	0x00000008
        /*0d70*/ 	.word	0x00038800
        /*0d74*/ 	.short	0x0107
        /*0d76*/ 	.byte	0x3f
	.zero		1


	//   ....[42]....
        /*0d78*/ 	.word	0x0000e940
        /*0d7c*/ 	.word	0x00000000
        /*0d80*/ 	.word	0x00038800
        /*0d84*/ 	.short	0x0101
        /*0d86*/ 	.byte	0x3f
	.zero		1


	//   ....[43]....
        /*0d88*/ 	.word	0x0000f8f0
        /*0d8c*/ 	.word	0x00000000
        /*0d90*/ 	.word	0x00038810
        /*0d94*/ 	.short	0x0107
        /*0d96*/ 	.byte	0x3f
	.zero		1


	//   ....[44]....
        /*0d98*/ 	.word	0x0000f9f0
        /*0d9c*/ 	.word	0x00000002
        /*0da0*/ 	.word	0x00038810
        /*0da4*/ 	.short	0x0101
        /*0da6*/ 	.byte	0x3f
	.zero		1


	//   ....[45]....
        /*0da8*/ 	.word	0x0000fa10
        /*0dac*/ 	.word	0x00000002
        /*0db0*/ 	.word	0x00038820
        /*0db4*/ 	.short	0x010a
        /*0db6*/ 	.byte	0x3f
	.zero		1


	//   ....[46]....
        /*0db8*/ 	.word	0x0000fb20
        /*0dbc*/ 	.word	0x00000003
        /*0dc0*/ 	.word	0x00038860
        /*0dc4*/ 	.short	0x010a
        /*0dc6*/ 	.byte	0x3f
	.zero		1


	//   ....[47]....
        /*0dc8*/ 	.word	0x00010830
        /*0dcc*/ 	.word	0x00000003
        /*0dd0*/ 	.word	0x00038840
        /*0dd4*/ 	.short	0x010a
        /*0dd6*/ 	.byte	0x3f
	.zero		1


	//   ....[48]....
        /*0dd8*/ 	.word	0x00010a90
        /*0ddc*/ 	.word	0x00000003
        /*0de0*/ 	.word	0x00038860
        /*0de4*/ 	.short	0x010a
        /*0de6*/ 	.byte	0x3f
	.zero		1


	//   ....[49]....
        /*0de8*/ 	.word	0x00011730
        /*0dec*/ 	.word	0x00000004
        /*0df0*/ 	.word	0x00038840
        /*0df4*/ 	.short	0x010a
        /*0df6*/ 	.byte	0x3f
	.zero		1


	//   ....[50]....
        /*0df8*/ 	.word	0x00011980
        /*0dfc*/ 	.word	0x00000004
        /*0e00*/ 	.word	0x00038860
        /*0e04*/ 	.short	0x010a
        /*0e06*/ 	.byte	0x3f
	.zero		1


	//   ....[51]....
        /*0e08*/ 	.word	0x00012590
        /*0e0c*/ 	.word	0x00000004
        /*0e10*/ 	.word	0x00038840
        /*0e14*/ 	.short	0x010a
        /*0e16*/ 	.byte	0x3f
	.zero		1


	//   ....[52]....
        /*0e18*/ 	.word	0x000127f0
        /*0e1c*/ 	.word	0x00000004
        /*0e20*/ 	.word	0x00038860
        /*0e24*/ 	.short	0x010a
        /*0e26*/ 	.byte	0x3f
	.zero		1


	//   ....[53]....
        /*0e28*/ 	.word	0x00013e30
        /*0e2c*/ 	.word	0x00000009
        /*0e30*/ 	.word	0x00038820
        /*0e34*/ 	.short	0x010a
        /*0e36*/ 	.byte	0x3f
	.zero		1


	//   ....[54]....
        /*0e38*/ 	.word	0x00013fa0
        /*0e3c*/ 	.word	0x00000005
        /*0e40*/ 	.word	0x00000000
        /*0e44*/ 	.short	0x010a
        /*0e46*/ 	.byte	0x3f
	.zero		1


	//   ....[55]....
        /*0e48*/ 	.word	0x00014020
        /*0e4c*/ 	.word	0x00000007
        /*0e50*/ 	.word	0x00000000
        /*0e54*/ 	.short	0x010a
        /*0e56*/ 	.byte	0x3f
	.zero		1


	//   ....[56]....
        /*0e58*/ 	.word	0x00014060
        /*0e5c*/ 	.word	0x00000005
        /*0e60*/ 	.word	0x00000000
        /*0e64*/ 	.short	0x010a
        /*0e66*/ 	.byte	0x3f
	.zero		1


	//   ....[57]....
        /*0e68*/ 	.word	0x00014090
        /*0e6c*/ 	.word	0x00000003
        /*0e70*/ 	.word	0x00000000
        /*0e74*/ 	.short	0x010a
        /*0e76*/ 	.byte	0x3f
	.zero		1


	//   ....[58]....
        /*0e78*/ 	.word	0x00014100
        /*0e7c*/ 	.word	0x00000003
        /*0e80*/ 	.word	0x00038800
        /*0e84*/ 	.short	0x010a
        /*0e86*/ 	.byte	0x3f
	.zero		1


	//   ....[59]....
        /*0e88*/ 	.word	0x00014150
        /*0e8c*/ 	.word	0x00000003
        /*0e90*/ 	.word	0x00038830
        /*0e94*/ 	.short	0x010a
        /*0e96*/ 	.byte	0x3f
	.zero		1


	//   ....[60]....
        /*0e98*/ 	.word	0x000141b0
        /*0e9c*/ 	.word	0x00000005
        /*0ea0*/ 	.word	0x00038810
        /*0ea4*/ 	.short	0x010a
        /*0ea6*/ 	.byte	0x3f
	.zero		1


	//   ....[61]....
        /*0ea8*/ 	.word	0x00014200
        /*0eac*/ 	.word	0x00000003
        /*0eb0*/ 	.word	0x00038850
        /*0eb4*/ 	.short	0x010a
        /*0eb6*/ 	.byte	0x3f
	.zero		1


	//   ....[62]....
        /*0eb8*/ 	.word	0x00014260
        /*0ebc*/ 	.word	0x00000005
        /*0ec0*/ 	.word	0x00038830
        /*0ec4*/ 	.short	0x010a
        /*0ec6*/ 	.byte	0x3f
	.zero		1


	//   ....[63]....
        /*0ec8*/ 	.word	0x000142c0
        /*0ecc*/ 	.word	0x00000005
        /*0ed0*/ 	.word	0x00038850
        /*0ed4*/ 	.short	0x010a
        /*0ed6*/ 	.byte	0x3f
	.zero		1


	//   ....[64]....
        /*0ed8*/ 	.word	0x00014460
        /*0edc*/ 	.word	0x00000000
        /*0ee0*/ 	.word	0x00038840
        /*0ee4*/ 	.short	0x010a
        /*0ee6*/ 	.byte	0x3f
	.zero		1


	//   ....[65]....
        /*0ee8*/ 	.word	0x00015590
        /*0eec*/ 	.word	0x00000002
        /*0ef0*/ 	.word	0x00038820
        /*0ef4*/ 	.short	0x010a
        /*0ef6*/ 	.byte	0x3f
	.zero		1


	//   ....[66]....
        /*0ef8*/ 	.word	0x000155e0
        /*0efc*/ 	.word	0x00000003
        /*0f00*/ 	.word	0x00038860
        /*0f04*/ 	.short	0x010a
        /*0f06*/ 	.byte	0x3f
	.zero		1


	//   ....[67]....
        /*0f08*/ 	.word	0x00015630
        /*0f0c*/ 	.word	0x00000003
        /*0f10*/ 	.word	0x00038840
        /*0f14*/ 	.short	0x010a
        /*0f16*/ 	.byte	0x3f
	.zero		1


	//   ....[68]....
        /*0f18*/ 	.word	0x00015680
        /*0f1c*/ 	.word	0x00000003
        /*0f20*/ 	.word	0x00038860
        /*0f24*/ 	.short	0x010a
        /*0f26*/ 	.byte	0x3f
	.zero		1


	//   ....[69]....
        /*0f28*/ 	.word	0x000156d0
        /*0f2c*/ 	.word	0x00000004
        /*0f30*/ 	.word	0x00038840
        /*0f34*/ 	.short	0x010a
        /*0f36*/ 	.byte	0x3f
	.zero		1


	//   ....[70]....
        /*0f38*/ 	.word	0x00015720
        /*0f3c*/ 	.word	0x00000004
        /*0f40*/ 	.word	0x00038860
        /*0f44*/ 	.short	0x010a
        /*0f46*/ 	.byte	0x3f
	.zero		1


	//   ....[71]....
        /*0f48*/ 	.word	0x00015770
        /*0f4c*/ 	.word	0x00000004
        /*0f50*/ 	.word	0x00038840
        /*0f54*/ 	.short	0x010a
        /*0f56*/ 	.byte	0x3f
	.zero		1


	//   ....[72]....
        /*0f58*/ 	.word	0x000157c0
        /*0f5c*/ 	.word	0x00000004
        /*0f60*/ 	.word	0x00038860
        /*0f64*/ 	.short	0x010a
        /*0f66*/ 	.byte	0x3f
	.zero		1


	//   ....[73]....
        /*0f68*/ 	.word	0x00016220
        /*0f6c*/ 	.word	0x00000009
        /*0f70*/ 	.word	0x00038820
        /*0f74*/ 	.short	0x010a
        /*0f76*/ 	.byte	0x3f
	.zero		1


	//   ....[74]....
        /*0f78*/ 	.word	0x000163c0
        /*0f7c*/ 	.word	0x00000005
        /*0f80*/ 	.word	0x00000000
        /*0f84*/ 	.short	0x010a
        /*0f86*/ 	.byte	0x3f
	.zero		1


	//   ....[75]....
        /*0f88*/ 	.word	0x00016410
        /*0f8c*/ 	.word	0x00000007
        /*0f90*/ 	.word	0x00000000
        /*0f94*/ 	.short	0x010a
        /*0f96*/ 	.byte	0x3f
	.zero		1


	//   ....[76]....
        /*0f98*/ 	.word	0x00016460
        /*0f9c*/ 	.word	0x00000005
        /*0fa0*/ 	.word	0x00000000
        /*0fa4*/ 	.short	0x010a
        /*0fa6*/ 	.byte	0x3f
	.zero		1


	//----- nvinfo : EIATTR_NUM_MBARRIERS
	.align		4
.L_751:
        /*0fa8*/ 	.byte	0x03, 0x38
        /*0faa*/ 	.short	0x0017


	//----- nvinfo : EIATTR_EXIT_INSTR_OFFSETS
	.align		4
        /*0fac*/ 	.byte	0x04, 0x1c
        /*0fae*/ 	.short	(.L_753 - .L_752)


	//   ....[0]....
.L_752:
        /*0fb0*/ 	.word	0x00000a40


	//   ....[1]....
        /*0fb4*/ 	.word	0x0000c330


	//   ....[2]....
        /*0fb8*/ 	.word	0x000140e0


	//----- nvinfo : EIATTR_MAX_THREADS
	.align		4
.L_753:
        /*0fbc*/ 	.byte	0x04, 0x05
        /*0fbe*/ 	.short	(.L_755 - .L_754)
.L_754:
        /*0fc0*/ 	.word	0x00000180
        /*0fc4*/ 	.word	0x00000001
        /*0fc8*/ 	.word	0x00000001


	//----- nvinfo : EIATTR_CRS_STACK_SIZE
	.align		4
.L_755:
        /*0fcc*/ 	.byte	0x04, 0x1e
        /*0fce*/ 	.short	(.L_757 - .L_756)
.L_756:
        /*0fd0*/ 	.word	0x00000000


	//----- nvinfo : EIATTR_CBANK_PARAM_SIZE
	.align		4
.L_757:
        /*0fd4*/ 	.byte	0x03, 0x19
        /*0fd6*/ 	.short	0x0bf0


	//----- nvinfo : EIATTR_PARAM_CBANK
	.align		4
        /*0fd8*/ 	.byte	0x04, 0x0a
        /*0fda*/ 	.short	(.L_759 - .L_758)
	.align		4
.L_758:
        /*0fdc*/ 	.word	index@(.nv.constant0._ZN7cutlass13device_kernelIN5flash11enable_sm90INS1_16FlashAttnFwdSm90INS1_25CollectiveMainloopFwdSm90ILi2EN4cute5tupleIJNS5_1CILi1EEES8_S8_EEENS6_IJNS7_ILi64EEESA_SA_EEELi512ENS_6half_tEfNS_4arch4Sm90ELb0ELb0ELb1ELb1ELb0ELb0ELb1ELb0ELb0ELb1ELb0ELb0EEENS1_21CollectiveEpilogueFwdINS6_IJSA_NS7_ILi512EEESA_EEES9_SC_SE_Li256ELb1ELb1ELb0ELb0EEENS1_36VarlenDynamicPersistentTileSchedulerILi64ELi64ELi256ELi128ELb0ELb1ELb1ELb0ELb1ELb1EEEEEEEEEvNT_6ParamsE)
        /*0fe0*/ 	.short	0x0210
        /*0fe2*/ 	.short	0x0bf0


	//----- nvinfo : EIATTR_SW_WAR
	.align		4
.L_759:
        /*0fe4*/ 	.byte	0x04, 0x36
        /*0fe6*/ 	.short	(.L_761 - .L_760)
.L_760:
        /*0fe8*/ 	.word	0x00000008
.L_761:


//--------------------- .nv.info._ZN7cutlass13device_kernelIN5flash11enable_sm90INS1_16FlashAttnFwdSm90INS1_25CollectiveMainloopFwdSm90ILi2EN4cute5tupleIJNS5_1CILi1EEES8_S8_EEENS6_IJNS7_ILi64EEESA_SA_EEELi512ENS_6half_tEfNS_4arch4Sm90ELb0ELb0ELb1ELb1ELb0ELb1ELb1ELb0ELb0ELb1ELb0ELb0EEENS1_21CollectiveEpilogueFwdINS6_IJSA_NS7_ILi512EEESA_EEES9_SC_SE_Li256ELb1ELb1ELb0ELb0EEENS1_36VarlenDynamicPersistentTileSchedulerILi64ELi64ELi256ELi128ELb0ELb1ELb1ELb0ELb1ELb1EEEEEEEEEvNT_6ParamsE --------------------------
	.section	.nv.info._ZN7cutlass13device_kernelIN5flash11enable_sm90INS1_16FlashAttnFwdSm90INS1_25CollectiveMainloopFwdSm90ILi2EN4cute5tupleIJNS5_1CILi1EEES8_S8_EEENS6_IJNS7_ILi64EEESA_SA_EEELi512ENS_6half_tEfNS_4arch4Sm90ELb0ELb0ELb1ELb1ELb0ELb1ELb1ELb0ELb0ELb1ELb0ELb0EEENS1_21CollectiveEpilogueFwdINS6_IJSA_NS7_ILi512EEESA_EEES9_SC_SE_Li256ELb1ELb1ELb0ELb0EEENS1_36VarlenDynamicPersistentTileSchedulerILi64ELi64ELi256ELi128ELb0ELb1ELb1ELb0ELb1ELb1EEEEEEEEEvNT_6ParamsE,"",@"SHT_CUDA_INFO"
	.sectionflags	@""
	.align	4


	//----- nvinfo : EIATTR_CUDA_API_VERSION
	.align		4
        /*0000*/ 	.byte	0x04, 0x37
        /*0002*/ 	.short	(.L_763 - .L_762)
.L_762:
        /*0004*/ 	.word	0x00000082


	//----- nvinfo : EIATTR_KPARAM_INFO
	.align		4
.L_763:
        /*0008*/ 	.byte	0x04, 0x17
        /*000a*/ 	.short	(.L_765 - .L_764)
.L_764:
        /*000c*/ 	.word	0x00000000
        /*0010*/ 	.short	0x0000
        /*0012*/ 	.short	0x0070
        /*0014*/ 	.byte	0x00, 0xf0, 0x01, 0x2e


	//----- nvinfo : EIATTR_SPARSE_MMA_MASK
	.align		4
.L_765:
        /*0018*/ 	.byte	0x03, 0x50
        /*001a*/ 	.short	0x0000


	//----- nvinfo : EIATTR_MAXREG_COUNT
	.align		4
        /*001c*/ 	.byte	0x03, 0x1b
        /*001e*/ 	.short	0x00a8


	//----- nvinfo : EIATTR_NUM_BARRIERS
	.align		4
        /*0020*/ 	.byte	0x02, 0x4c
        /*0022*/ 	.byte	0x10
	.zero		1


	//----- nvinfo : EIATTR_EXTERNS
	.align		4
        /*0024*/ 	.byte	0x04, 0x0f
        /*0026*/ 	.short	(.L_767 - .L_766)


	//   ....[0]....
	.align		4
.L_766:
        /*0028*/ 	.word	index@(__assertfail)


	//----- nvinfo : EIATTR_ANNOTATIONS
	.align		4
.L_767:
        /*002c*/ 	.byte	0x04, 0x55
        /*002e*/ 	.short	(.L_769 - .L_768)


	//   ....[0]....
.L_768:
        /* <DEDUP_REMOVED lines=118> */


	//----- nvinfo : EIATTR_MERCURY_ISA_VERSION
	.align		4
.L_769:
        /*0780*/ 	.byte	0x03, 0x5f
        /*0782*/ 	.short	0x0101


	//----- nvinfo : EIATTR_UNUSED_LOAD_BYTE_OFFSET
	.align		4
        /*0784*/ 	.byte	0x04, 0x44
        /*0786*/ 	.short	(.L_771 - .L_770)


	//   ....[0]....
.L_770:
        /*0788*/ 	.word	0x00000ad0
        /*078c*/ 	.word	0x0000fff0


	//   ....[1]....
        /*0790*/ 	.word	0x0000f970
        /*0794*/ 	.word	0x0000fff0


	//----- nvinfo : EIATTR_INT_WARP_WIDE_INSTR_OFFSETS
	.align		4
.L_771:
        /*0798*/ 	.byte	0x04, 0x31
        /*079a*/ 	.short	(.L_773 - .L_772)


	//   ....[0]....
.L_772:
        /*079c*/ 	.word	0x00000190


	//   ....[1]....
        /*07a0*/ 	.word	0x000001d0


	//   ....[2]....
        /*07a4*/ 	.word	0x00000240


	//   ....[3]....
        /*07a8*/ 	.word	0x000002b0


	//   ....[4]....
        /*07ac*/ 	.word	0x000155a0


	//   ....[5]....
        /*07b0*/ 	.word	0x00015600


	//   ....[6]....
        /*07b4*/ 	.word	0x0001b3e0


	//   ....[7]....
        /*07b8*/ 	.word	0x0001b440


	//----- nvinfo : EIATTR_COOP_GROUP_MASK_REGIDS
	.align		4
.L_773:
        /*07bc*/ 	.byte	0x04, 0x29
        /*07be*/ 	.short	(.L_775 - .L_774)


	//   ....[0]....
.L_774:
        /*07c0*/ 	.word	0xffffffff


	//   ....[1]....
        /*07c4*/ 	.word	0xffffffff


	//   ....[2]....
        /*07c8*/ 	.word	0xffffffff


	//   ....[3]....
        /*07cc*/ 	.word	0xffffffff


	//   ....[4]....
        /*07d0*/ 	.word	0xffffffff


	//   ....[5]....
        /*07d4*/ 	.word	0xffffffff


	//   ....[6]....
        /*07d8*/ 	.word	0xffffffff


	//   ....[7]....
        /*07dc*/ 	.word	0xffffffff


	//   ....[8]....
        /*07e0*/ 	.word	0xffffffff


	//   ....[9]....
        /*07e4*/ 	.word	0xffffffff


	//   ....[10]....
        /*07e8*/ 	.word	0xffffffff


	//   ....[11]....
        /*07ec*/ 	.word	0xffffffff


	//   ....[12]....
        /*07f0*/ 	.word	0xffffffff


	//   ....[13]....
        /*07f4*/ 	.word	0xffffffff


	//   ....[14]....
        /*07f8*/ 	.word	0xffffffff


	//   ....[15]....
        /*07fc*/ 	.word	0xffffffff


	//   ....[16]....
        /*0800*/ 	.word	0xffffffff


	//   ....[17]....
        /*0804*/ 	.word	0xffffffff


	//   ....[18]....
        /*0808*/ 	.word	0xffffffff


	//   ....[19]....
        /*080c*/ 	.word	0xffffffff


	//   ....[20]....
        /*0810*/ 	.word	0xffffffff


	//   ....[21]....
        /*0814*/ 	.word	0xffffffff


	//   ....[22]....
        /*0818*/ 	.word	0xffffffff


	//   ....[23]....
        /*081c*/ 	.word	0xffffffff


	//   ....[24]....
        /*0820*/ 	.word	0xffffffff


	//   ....[25]....
        /*0824*/ 	.word	0xffffffff


	//   ....[26]....
        /*0828*/ 	.word	0xffffffff


	//   ....[27]....
        /*082c*/ 	.word	0xffffffff


	//   ....[28]....
        /*0830*/ 	.word	0xffffffff


	//   ....[29]....
        /*0834*/ 	.word	0xffffffff


	//   ....[30]....
        /*0838*/ 	.word	0xffffffff


	//   ....[31]....
        /*083c*/ 	.word	0xffffffff


	//   ....[32]....
        /*0840*/ 	.word	0xffffffff


	//   ....[33]....
        /*0844*/ 	.word	0xffffffff


	//   ....[34]....
        /*0848*/ 	.word	0xffffffff


	//   ....[35]....
        /*084c*/ 	.word	0xffffffff


	//   ....[36]....
        /*0850*/ 	.word	0xffffffff


	//   ....[37]....
        /*0854*/ 	.word	0xffffffff


	//   ....[38]....
        /*0858*/ 	.word	0xffffffff


	//   ....[39]....
        /*085c*/ 	.word	0xffffffff


	//   ....[40]....
        /*0860*/ 	.word	0xffffffff


	//   ....[41]....
        /*0864*/ 	.word	0xffffffff


	//   ....[42]....
        /*0868*/ 	.word	0xffffffff


	//   ....[43]....
        /*086c*/ 	.word	0xffffffff


	//   ....[44]....
        /*0870*/ 	.word	0xffffffff


	//   ....[45]....
        /*0874*/ 	.word	0xffffffff


	//   ....[46]....
        /*0878*/ 	.word	0xffffffff


	//   ....[47]....
        /*087c*/ 	.word	0xffffffff


	//   ....[48]....
        /*0880*/ 	.word	0xffffffff


	//   ....[49]....
        /*0884*/ 	.word	0xffffffff


	//   ....[50]....
        /*0888*/ 	.word	0xffffffff


	//   ....[51]....
        /*088c*/ 	.word	0xffffffff


	//   ....[52]....
        /*0890*/ 	.word	0xffffffff


	//   ....[53]....
        /*0894*/ 	.word	0xffffffff


	//   ....[54]....
        /*0898*/ 	.word	0xffffffff


	//   ....[55]....
        /*089c*/ 	.word	0xffffffff


	//   ....[56]....
        /*08a0*/ 	.word	0xffffffff


	//   ....[57]....
        /*08a4*/ 	.word	0xffffffff


	//   ....[58]....
        /*08a8*/ 	.word	0xffffffff


	//   ....[59]....
        /*08ac*/ 	.word	0xffffffff


	//   ....[60]....
        /*08b0*/ 	.word	0xffffffff


	//   ....[61]....
        /*08b4*/ 	.word	0xffffffff


	//   ....[62]....
        /*08b8*/ 	.word	0xffffffff


	//   ....[63]....
        /*08bc*/ 	.word	0xffffffff


	//   ....[64]....
        /*08c0*/ 	.word	0xffffffff


	//   ....[65]....
        /*08c4*/ 	.word	0xffffffff


	//   ....[66]....
        /*08c8*/ 	.word	0xffffffff


	//   ....[67]....
        /*08cc*/ 	.word	0xffffffff


	//   ....[68]....
        /*08d0*/ 	.word	0xffffffff


	//   ....[69]....
        /*08d4*/ 	.word	0xffffffff


	//   ....[70]....
        /*08d8*/ 	.word	0xffffffff


	//   ....[71]....
        /*08dc*/ 	.word	0xffffffff


	//   ....[72]....
        /*08e0*/ 	.word	0xffffffff


	//   ....[73]....
        /*08e4*/ 	.word	0xffffffff


	//   ....[74]....
        /*08e8*/ 	.word	0xffffffff


	//   ....[75]....
        /*08ec*/ 	.word	0xffffffff


	//   ....[76]....
        /*08f0*/ 	.word	0xffffffff


	//   ....[77]....
        /*08f4*/ 	.word	0xffffffff


	//   ....[78]....
        /*08f8*/ 	.word	0xffffffff


	//   ....[79]....
        /*08fc*/ 	.word	0xffffffff


	//   ....[80]....
        /*0900*/ 	.word	0xffffffff


	//   ....[81]....
        /*0904*/ 	.word	0xffffffff


	//   ....[82]....
        /*0908*/ 	.word	0xffffffff


	//   ....[83]....
        /*090c*/ 	.word	0xffffffff


	//   ....[84]....
        /*0910*/ 	.word	0xffffffff


	//   ....[85]....
        /*0914*/ 	.word	0xffffffff


	//   ....[86]....
        /*0918*/ 	.word	0xffffffff


	//   ....[87]....
        /*091c*/ 	.word	0xffffffff


	//   ....[88]....
        /*0920*/ 	.word	0xffffffff


	//   ....[89]....
        /*0924*/ 	.word	0xffffffff


	//   ....[90]....
        /*0928*/ 	.word	0xffffffff


	//   ....[91]....
        /*092c*/ 	.word	0xffffffff


	//   ....[92]....
        /*0930*/ 	.word	0xffffffff


	//   ....[93]....
        /*0934*/ 	.word	0xffffffff


	//   ....[94]....
        /*0938*/ 	.word	0xffffffff


	//   ....[95]....
        /*093c*/ 	.word	0xffffffff


	//   ....[96]....
        /*0940*/ 	.word	0xffffffff


	//   ....[97]....
        /*0944*/ 	.word	0xffffffff


	//   ....[98]....
        /*0948*/ 	.word	0x0500000f


	//   ....[99]....
        /*094c*/ 	.word	0x0500000f


	//   ....[100]....
        /*0950*/ 	.word	0x0500000f


	//   ....[101]....
        /*0954*/ 	.word	0x0500000f


	//   ....[102]....
        /*0958*/ 	.word	0x0500000f


	//   ....[103]....
        /*095c*/ 	.word	0x0500000f


	//   ....[104]....
        /*0960*/ 	.word	0x0500000f


	//   ....[105]....
        /*0964*/ 	.word	0x0500000f


	//   ....[106]....
        /*0968*/ 	.word	0x0500000f


	//   ....[107]....
        /*096c*/ 	.word	0x0500000f


	//   ....[108]....
        /*0970*/ 	.word	0x0500000f


	//   ....[109]....
        /*0974*/ 	.word	0x0500000f


	//   ....[110]....
        /*0978*/ 	.word	0x0500000f


	//   ....[111]....
        /*097c*/ 	.word	0x0500000f


	//   ....[112]....
        /*0980*/ 	.word	0x0500000f


	//   ....[113]....
        /*0984*/ 	.word	0x0500000f


	//   ....[114]....
        /*0988*/ 	.word	0x0500000f


	//   ....[115]....
        /*098c*/ 	.word	0x0500000f


	//   ....[116]....
        /*0990*/ 	.word	0x0500000f


	//   ....[117]....
        /*0994*/ 	.word	0x0500000f


	//   ....[118]....
        /*0998*/ 	.word	0x0500000f


	//   ....[119]....
        /*099c*/ 	.word	0x0500000f


	//   ....[120]....
        /*09a0*/ 	.word	0x0500000f


	//   ....[121]....
        /*09a4*/ 	.word	0x0500000f


	//   ....[122]....
        /*09a8*/ 	.word	0x0500000f


	//   ....[123]....
        /*09ac*/ 	.word	0x0500000f


	//   ....[124]....
        /*09b0*/ 	.word	0x0500000f


	//   ....[125]....
        /*09b4*/ 	.word	0x0500000f


	//   ....[126]....
        /*09b8*/ 	.word	0x0500000f


	//   ....[127]....
        /*09bc*/ 	.word	0x0500000f


	//   ....[128]....
        /*09c0*/ 	.word	0x0500000f


	//   ....[129]....
        /*09c4*/ 	.word	0x0500000f


	//   ....[130]....
        /*09c8*/ 	.word	0x0500000f


	//   ....[131]....
        /*09cc*/ 	.word	0x0500000f


	//   ....[132]....
        /*09d0*/ 	.word	0x0500000f


	//   ....[133]....
        /*09d4*/ 	.word	0x0500000f


	//   ....[134]....
        /*09d8*/ 	.word	0x0500000f


	//   ....[135]....
        /*09dc*/ 	.word	0x0500000f


	//   ....[136]....
        /*09e0*/ 	.word	0x0500000f


	//   ....[137]....
        /*09e4*/ 	.word	0x0500000f


	//   ....[138]....
        /*09e8*/ 	.word	0x0500000f


	//   ....[139]....
        /*09ec*/ 	.word	0x0500000f


	//   ....[140]....
        /*09f0*/ 	.word	0x0500000f


	//   ....[141]....
        /*09f4*/ 	.word	0x0500000f


	//----- nvinfo : EIATTR_COOP_GROUP_INSTR_OFFSETS
	.align		4
.L_775:
        /*09f8*/ 	.byte	0x04, 0x28
        /*09fa*/ 	.short	(.L_777 - .L_776)


	//   ....[0]....
.L_776:
        /*09fc*/ 	.word	0x00000060


	//   ....[1]....
        /*0a00*/ 	.word	0x000001a0


	//   ....[2]....
        /*0a04*/ 	.word	0x000001e0


	//   ....[3]....
        /*0a08*/ 	.word	0x000003f0


	//   ....[4]....
        /*0a0c*/ 	.word	0x00000550


	//   ....[5]....
        /*0a10*/ 	.word	0x00000670


	//   ....[6]....
        /*0a14*/ 	.word	0x000007d0


	//   ....[7]....
        /*0a18*/ 	.word	0x000046f0


	//   ....[8]....
        /*0a1c*/ 	.word	0x00005ff0


	//   ....[9]....
        /*0a20*/ 	.word	0x000065b0


	//   ....[10]....
        /*0a24*/ 	.word	0x000065c0


	//   ....[11]....
        /*0a28*/ 	.word	0x000065d0


	//   ....[12]....
        /*0a2c*/ 	.word	0x000065e0


	//   ....[13]....
        /*0a30*/ 	.word	0x00007590


	//   ....[14]....
        /*0a34*/ 	.word	0x000075a0


	//   ....[15]....
        /*0a38*/ 	.word	0x000075b0


	//   ....[16]....
        /*0a3c*/ 	.word	0x000075c0


	//   ....[17]....
        /*0a40*/ 	.word	0x00008c40


	//   ....[18]....
        /*0a44*/ 	.word	0x0000aab0


	//   ....[19]....
        /*0a48*/ 	.word	0x0000ab20


	//   ....[20]....
        /*0a4c*/ 	.word	0x0000adb0


	//   ....[21]....
        /*0a50*/ 	.word	0x0000ae20


	//   ....[22]....
        /*0a54*/ 	.word	0x0000b700


	//   ....[23]....
        /*0a58*/ 	.word	0x0000c740


	//   ....[24]....
        /*0a5c*/ 	.word	0x0000d9d0


	//   ....[25]....
        /*0a60*/ 	.word	0x0000da70


	//   ....[26]....
        /*0a64*/ 	.word	0x0000dc40


	//   ....[27]....
        /*0a68*/ 	.word	0x0000dd30


	//   ....[28]....
        /*0a6c*/ 	.word	0x0000ee40


	//   ....[29]....
        /*0a70*/ 	.word	0x0000ee90


	//   ....[30]....
        /*0a74*/ 	.word	0x0000eec0


	//   ....[31]....
        /*0a78*/ 	.word	0x0000ef20


	//   ....[32]....
        /*0a7c*/ 	.word	0x0000ef40


	//   ....[33]....
        /*0a80*/ 	.word	0x00010920


	//   ....[34]....
        /*0a84*/ 	.word	0x00010df0


	//   ....[35]....
        /*0a88*/ 	.word	0x00010e30


	//   ....[36]....
        /*0a8c*/ 	.word	0x00010e50


	//   ....[37]....
        /*0a90*/ 	.word	0x00010e70


	//   ....[38]....
        /*0a94*/ 	.word	0x00011480


	//   ....[39]....
        /*0a98*/ 	.word	0x000114e0


	//   ....[40]....
        /*0a9c*/ 	.word	0x00011750


	//   ....[41]....
        /*0aa0*/ 	.word	0x00011770


	//   ....[42]....
        /*0aa4*/ 	.word	0x000122d0


	//   ....[43]....
        /*0aa8*/ 	.word	0x000122f0


	//   ....[44]....
        /*0aac*/ 	.word	0x00012520


	//   ....[45]....
        /*0ab0*/ 	.word	0x00012540


	//   ....[46]....
        /*0ab4*/ 	.word	0x000127e0


	//   ....[47]....
        /*0ab8*/ 	.word	0x000129d0


	//   ....[48]....
        /*0abc*/ 	.word	0x00012a00


	//   ....[49]....
        /*0ac0*/ 	.word	0x00012a30


	//   ....[50]....
        /*0ac4*/ 	.word	0x00012a60


	//   ....[51]....
        /*0ac8*/ 	.word	0x00012a90


	//   ....[52]....
        /*0acc*/ 	.word	0x00012ac0


	//   ....[53]....
        /*0ad0*/ 	.word	0x00012c30


	//   ....[54]....
        /*0ad4*/ 	.word	0x00012c60


	//   ....[55]....
        /*0ad8*/ 	.word	0x00012c90


	//   ....[56]....
        /*0adc*/ 	.word	0x00012cc0


	//   ....[57]....
        /*0ae0*/ 	.word	0x00012cf0


	//   ....[58]....
        /*0ae4*/ 	.word	0x00012d20


	//   ....[59]....
        /*0ae8*/ 	.word	0x00012dc0


	//   ....[60]....
        /*0aec*/ 	.word	0x00012df0


	//   ....[61]....
        /*0af0*/ 	.word	0x00012e80


	//   ....[62]....
        /*0af4*/ 	.word	0x00013a40


	//   ....[63]....
        /*0af8*/ 	.word	0x00015bb0


	//   ....[64]....
        /*0afc*/ 	.word	0x00016730


	//   ....[65]....
        /*0b00*/ 	.word	0x00016740


	//   ....[66]....
        /*0b04*/ 	.word	0x00016760


	//   ....[67]....
        /*0b08*/ 	.word	0x00016830


	//   ....[68]....
        /*0b0c*/ 	.word	0x00016860


	//   ....[69]....
        /*0b10*/ 	.word	0x000168c0


	//   ....[70]....
        /*0b14*/ 	.word	0x000168d0


	//   ....[71]....
        /*0b18*/ 	.word	0x00016940


	//   ....[72]....
        /*0b1c*/ 	.word	0x00017290


	//   ....[73]....
        /*0b20*/ 	.word	0x000172a0


	//   ....[74]....
        /*0b24*/ 	.word	0x000173e0


	//   ....[75]....
        /*0b28*/ 	.word	0x000173f0


	//   ....[76]....
        /*0b2c*/ 	.word	0x000176a0


	//   ....[77]....
        /*0b30*/ 	.word	0x000176b0


	//   ....[78]....
        /*0b34*/ 	.word	0x00017820


	//   ....[79]....
        /*0b38*/ 	.word	0x00017830


	//   ....[80]....
        /*0b3c*/ 	.word	0x0001b670


	//   ....[81]....
        /*0b40*/ 	.word	0x0001b6a0


	//   ....[82]....
        /*0b44*/ 	.word	0x0001b6e0


	//   ....[83]....
        /*0b48*/ 	.word	0x0001b710


	//   ....[84]....
        /*0b4c*/ 	.word	0x0001b740


	//   ....[85]....
        /*0b50*/ 	.word	0x0001b770


	//   ....[86]....
        /*0b54*/ 	.word	0x0001b7a0


	//   ....[87]....
        /*0b58*/ 	.word	0x0001b7d0


	//   ....[88]....
        /*0b5c*/ 	.word	0x0001b950


	//   ....[89]....
        /*0b60*/ 	.word	0x0001b980


	//   ....[90]....
        /*0b64*/ 	.word	0x0001b9b0


	//   ....[91]....
        /*0b68*/ 	.word	0x0001b9e0


	//   ....[92]....
        /*0b6c*/ 	.word	0x0001ba10


	//   ....[93]....
        /*0b70*/ 	.word	0x0001ba40


	//   ....[94]....
        /*0b74*/ 	.word	0x0001bb00


	//   ....[95]....
        /*0b78*/ 	.word	0x0001bb20


	//   ....[96]....
        /*0b7c*/ 	.word	0x0001bb90


	//   ....[97]....
        /*0b80*/ 	.word	0x0001c030


	//   ....[98]....
        /*0b84*/ 	.word	0x0001c470


	//   ....[99]....
        /*0b88*/ 	.word	0x0001c500


	//   ....[100]....
        /*0b8c*/ 	.word	0x0001c550


	//   ....[101]....
        /*0b90*/ 	.word	0x0001c5a0


	//   ....[102]....
        /*0b94*/ 	.word	0x0001c680


	//   ....[103]....
        /*0b98*/ 	.word	0x0001c710


	//   ....[104]....
        /*0b9c*/ 	.word	0x0001c770


	//   ....[105]....
        /*0ba0*/ 	.word	0x0001c7d0


	//   ....[106]....
        /*0ba4*/ 	.word	0x0001ca70


	//   ....[107]....
        /*0ba8*/ 	.word	0x0001cd60


	//   ....[108]....
        /*0bac*/ 	.word	0x0001cee0


	//   ....[109]....
        /*0bb0*/ 	.word	0x0001cf30


	//   ....[110]....
        /*0bb4*/ 	.word	0x0001cf90


	//   ....[111]....
        /*0bb8*/ 	.word	0x0001cff0


	//   ....[112]....
        /*0bbc*/ 	.word	0x0001d140


	//   ....[113]....
        /*0bc0*/ 	.word	0x0001d1e0


	//   ....[114]....
        /*0bc4*/ 	.word	0x0001d290


	//   ....[115]....
        /*0bc8*/ 	.word	0x0001d370


	//   ....[116]....
        /*0bcc*/ 	.word	0x0001d540


	//   ....[117]....
        /*0bd0*/ 	.word	0x0001d600


	//   ....[118]....
        /*0bd4*/ 	.word	0x0001d8b0


	//   ....[119]....
        /*0bd8*/ 	.word	0x0001d9d0


	//   ....[120]....
        /*0bdc*/ 	.word	0x0001dba0


	//   ....[121]....
        /*0be0*/ 	.word	0x0001dc70


	//   ....[122]....
        /*0be4*/ 	.word	0x0001de70


	//   ....[123]....
        /*0be8*/ 	.word	0x0001df00


	//   ....[124]....
        /*0bec*/ 	.word	0x0001e230


	//   ....[125]....
        /*0bf0*/ 	.word	0x0001e2d0


	//   ....[126]....
        /*0bf4*/ 	.word	0x0001e3f0


	//   ....[127]....
        /*0bf8*/ 	.word	0x0001e470


	//   ....[128]....
        /*0bfc*/ 	.word	0x0001e4f0


	//   ....[129]....
        /*0c00*/ 	.word	0x0001e570


	//   ....[130]....
        /*0c04*/ 	.word	0x0001e5f0


	//   ....[131]....
        /*0c08*/ 	.word	0x0001e680


	//   ....[132]....
        /*0c0c*/ 	.word	0x0001e720


	//   ....[133]....
        /*0c10*/ 	.word	0x0001e7d0


	//   ....[134]....
        /*0c14*/ 	.word	0x0001e850


	//   ....[135]....
        /*0c18*/ 	.word	0x0001e8d0


	//   ....[136]....
        /*0c1c*/ 	.word	0x0001e950


	//   ....[137]....
        /*0c20*/ 	.word	0x0001e9e0


	//   ....[138]....
        /*0c24*/ 	.word	0x0001ea60


	//   ....[139]....
        /*0c28*/ 	.word	0x0001eb00


	//   ....[140]....
        /*0c2c*/ 	.word	0x0001eb90


	//   ....[141]....
        /*0c30*/ 	.word	0x0001ecc0


	//----- nvinfo : EIATTR_REG_RECONFIG
	.align		4
.L_777:
        /*0c34*/ 	.byte	0x01, 0x54
	.zero		2


	//----- nvinfo : EIATTR_SYSCALL_OFFSETS
	.align		4
        /*0c38*/ 	.byte	0x04, 0x46
        /*0c3a*/ 	.short	(.L_779 - .L_778)


	//   ....[0]....
.L_778:
        /*0c3c*/ 	.word	0x000019a0


	//   ....[1]....
        /*0c40*/ 	.word	0x00001af0


	//   ....[2]....
        /*0c44*/ 	.word	0x000061a0


	//   ....[3]....
        /*0c48*/ 	.word	0x00006520


	//   ....[4]....
        /*0c4c*/ 	.word	0x000157a0


	//   ....[5]....
        /*0c50*/ 	.word	0x00015900


	//   ....[6]....
        /*0c54*/ 	.word	0x00015a00


	//   ....[7]....
        /*0c58*/ 	.word	0x00016310


	//   ....[8]....
        /*0c5c*/ 	.word	0x00016c60


	//----- nvinfo : EIATTR_MBARRIER_INSTR_OFFSETS
	.align		4
.L_779:
        /*0c60*/ 	.byte	0x04, 0x39
        /*0c62*/ 	.short	(.L_781 - .L_780)


	//   ....[0]....
.L_780:
        /*0c64*/ 	.word	0x000002d0
        /*0c68*/ 	.word	0x000000ff
        /*0c6c*/ 	.word	0x00038800
        /*0c70*/ 	.short	0x0100
        /*0c72*/ 	.byte	0x08
	.zero		1


	//   ....[1]....
        /*0c74*/ 	.word	0x000002e0
        /*0c78*/ 	.word	0x000000ff
        /*0c7c*/ 	.word	0x00038810
        /*0c80*/ 	.short	0x0100
        /*0c82*/ 	.byte	0x08
	.zero		1


	//   ....[2]....
        /*0c84*/ 	.word	0x000002f0
        /*0c88*/ 	.word	0x000000ff
        /*0c8c*/ 	.word	0x00038820
        /*0c90*/ 	.short	0x0100
        /*0c92*/ 	.byte	0x08
	.zero		1


	//   ....[3]....
        /*0c94*/ 	.word	0x000003a0
        /*0c98*/ 	.word	0x000000ff
        /*0c9c*/ 	.word	0x00038830
        /*0ca0*/ 	.short	0x0100
        /*0ca2*/ 	.byte	0x06
	.zero		1


	//   ....[4]....
        /*0ca4*/ 	.word	0x000003b0
        /*0ca8*/ 	.word	0x000000ff
        /*0cac*/ 	.word	0x00038840
        /*0cb0*/ 	.short	0x0100
        /*0cb2*/ 	.byte	0x06
	.zero		1


	//   ....[5]....
        /*0cb4*/ 	.word	0x000003c0
        /*0cb8*/ 	.word	0x000000ff
        /*0cbc*/ 	.word	0x00038838
        /*0cc0*/ 	.short	0x0100
        /*0cc2*/ 	.byte	0x06
	.zero		1


	//   ....[6]....
        /*0cc4*/ 	.word	0x000003d0
        /*0cc8*/ 	.word	0x000000ff
        /*0ccc*/ 	.word	0x00038848
        /*0cd0*/ 	.short	0x0100
        /*0cd2*/ 	.byte	0x06
	.zero		1


	//   ....[7]....
        /*0cd4*/ 	.word	0x00000500
        /*0cd8*/ 	.word	0x000000ff
        /*0cdc*/ 	.word	0x00038850
        /*0ce0*/ 	.short	0x0100
        /*0ce2*/ 	.byte	0x08
	.zero		1


	//   ....[8]....
        /*0ce4*/ 	.word	0x00000510
        /*0ce8*/ 	.word	0x000000ff
        /*0cec*/ 	.word	0x00038860
        /*0cf0*/ 	.short	0x0100
        /*0cf2*/ 	.byte	0x08
	.zero		1


	//   ....[9]....
        /*0cf4*/ 	.word	0x00000520
        /*0cf8*/ 	.word	0x000000ff
        /*0cfc*/ 	.word	0x00038858
        /*0d00*/ 	.short	0x0100
        /*0d02*/ 	.byte	0x08
	.zero		1


	//   ....[10]....
        /*0d04*/ 	.word	0x00000530
        /*0d08*/ 	.word	0x000000ff
        /*0d0c*/ 	.word	0x00038868
        /*0d10*/ 	.short	0x0100
        /*0d12*/ 	.byte	0x08
	.zero		1


	//   ....[11]....
        /*0d14*/ 	.word	0x00000620
        /*0d18*/ 	.word	0x000000ff
        /*0d1c*/ 	.word	0x00038870
        /*0d20*/ 	.short	0x0100
        /*0d22*/ 	.byte	0x06
	.zero		1


	//   ....[12]....
        /*0d24*/ 	.word	0x00000630
        /*0d28*/ 	.word	0x000000ff
        /*0d2c*/ 	.word	0x00038880
        /*0d30*/ 	.short	0x0100
        /*0d32*/ 	.byte	0x06
	.zero		1


	//   ....[13]....
        /*0d34*/ 	.word	0x00000640
        /*0d38*/ 	.word	0x000000ff
        /*0d3c*/ 	.word	0x00038878
        /*0d40*/ 	.short	0x0100
        /*0d42*/ 	.byte	0x06
	.zero		1


	//   ....[14]....
        /*0d44*/ 	.word	0x00000650
        /*0d48*/ 	.word	0x000000ff
        /*0d4c*/ 	.word	0x00038888
        /*0d50*/ 	.short	0x0100
        /*0d52*/ 	.byte	0x06
	.zero		1


	//   ....[15]....
        /*0d54*/ 	.word	0x00000780
        /*0d58*/ 	.word	0x000000ff
        /*0d5c*/ 	.word	0x00038890
        /*0d60*/ 	.short	0x0100
        /*0d62*/ 	.byte	0x08
	.zero		1


	//   ....[16]....
        /*0d64*/ 	.word	0x00000790
        /*0d68*/ 	.word	0x000000ff
        /*0d6c*/ 	.word	0x000388a0
        /*0d70*/ 	.short	0x0100
        /*0d72*/ 	.byte	0x08
	.zero		1


	//   ....[17]....
        /*0d74*/ 	.word	0x000007a0
        /*0d78*/ 	.word	0x000000ff
        /*0d7c*/ 	.word	0x00038898
        /*0d80*/ 	.short	0x0100
        /*0d82*/ 	.byte	0x08
	.zero		1


	//   ....[18]....
        /*0d84*/ 	.word	0x000007b0
        /*0d88*/ 	.word	0x000000ff
        /*0d8c*/ 	.word	0x000388a8
        /*0d90*/ 	.short	0x0100
        /*0d92*/ 	.byte	0x08
	.zero		1


	//   ....[19]....
        /*0d94*/ 	.word	0x000008e0
        /*0d98*/ 	.word	0x000000ff
        /*0d9c*/ 	.word	0x000388b0
        /*0da0*/ 	.short	0x0100
        /*0da2*/ 	.byte	0x08
	.zero		1


	//   ....[20]....
        /*0da4*/ 	.word	0x000008f0
        /*0da8*/ 	.word	0x000000ff
        /*0dac*/ 	.word	0x000388c0
        /*0db0*/ 	.short	0x0100
        /*0db2*/ 	.byte	0x08
	.zero		1


	//   ....[21]....
        /*0db4*/ 	.word	0x00000900
        /*0db8*/ 	.word	0x000000ff
        /*0dbc*/ 	.word	0x000388b8
        /*0dc0*/ 	.short	0x0100
        /*0dc2*/ 	.byte	0x08
	.zero		1


	//   ....[22]....
        /*0dc4*/ 	.word	0x00000910
        /*0dc8*/ 	.word	0x000000ff
        /*0dcc*/ 	.word	0x000388c8
        /*0dd0*/ 	.short	0x0100
        /*0dd2*/ 	.byte	0x08
	.zero		1


	//   ....[23]....
        /*0dd4*/ 	.word	0x000026b0
        /*0dd8*/ 	.word	0x00000042
        /*0ddc*/ 	.word	0x00038890
        /*0de0*/ 	.short	0x010a
        /*0de2*/ 	.byte	0x3f
	.zero		1


	//   ....[24]....
        /*0de4*/ 	.word	0x00003060
        /*0de8*/ 	.word	0x00000042
        /*0dec*/ 	.word	0x00038890
        /*0df0*/ 	.short	0x010a
        /*0df2*/ 	.byte	0x3f
	.zero		1


	//   ....[25]....
        /*0df4*/ 	.word	0x000038e0
        /*0df8*/ 	.word	0x00000042
        /*0dfc*/ 	.word	0x00038890
        /*0e00*/ 	.short	0x010a
        /*0e02*/ 	.byte	0x3f
	.zero		1


	//   ....[26]....
        /*0e04*/ 	.word	0x00003ae0
        /*0e08*/ 	.word	0x00000004
        /*0e0c*/ 	.word	0x00000000
        /*0e10*/ 	.short	0x0101
        /*0e12*/ 	.byte	0x3f
	.zero		1


	//   ....[27]....
        /*0e14*/ 	.word	0x00003b20
        /*0e18*/ 	.word	0x00000042
        /*0e1c*/ 	.word	0x000388b0
        /*0e20*/ 	.short	0x010a
        /*0e22*/ 	.byte	0x3f
	.zero		1


	//   ....[28]....
        /*0e24*/ 	.word	0x00004180
        /*0e28*/ 	.word	0x00000042
        /*0e2c*/ 	.word	0x00000000
        /*0e30*/ 	.short	0x0101
        /*0e32*/ 	.byte	0x3f
	.zero		1


	//   ....[29]....
        /*0e34*/ 	.word	0x00004b30
        /*0e38*/ 	.word	0x00000000
        /*0e3c*/ 	.word	0x00000000
        /*0e40*/ 	.short	0x0101
        /*0e42*/ 	.byte	0x3f
	.zero		1


	//   ....[30]....
        /*0e44*/ 	.word	0x000056a0
        /*0e48*/ 	.word	0x00000000
        /*0e4c*/ 	.word	0x00000000
        /*0e50*/ 	.short	0x0101
        /*0e52*/ 	.byte	0x3f
	.zero		1


	//   ....[31]....
        /*0e54*/ 	.word	0x00006230
        /*0e58*/ 	.word	0x00000002
        /*0e5c*/ 	.word	0x00038800
        /*0e60*/ 	.short	0x010a
        /*0e62*/ 	.byte	0x3f
	.zero		1


	//   ....[32]....
        /*0e64*/ 	.word	0x00006280
        /*0e68*/ 	.word	0x00000002
        /*0e6c*/ 	.word	0x00038800
        /*0e70*/ 	.short	0x010a
        /*0e72*/ 	.byte	0x3f
	.zero		1


	//   ....[33]....
        /*0e74*/ 	.word	0x000068a0
        /*0e78*/ 	.word	0x00000002
        /*0e7c*/ 	.word	0x00038800
        /*0e80*/ 	.short	0x010a
        /*0e82*/ 	.byte	0x3f
	.zero		1


	//   ....[34]....
        /*0e84*/ 	.word	0x00007770
        /*0e88*/ 	.word	0x00000002
        /*0e8c*/ 	.word	0x00038800
        /*0e90*/ 	.short	0x010a
        /*0e92*/ 	.byte	0x3f
	.zero		1


	//   ....[35]....
        /*0e94*/ 	.word	0x00008520
        /*0e98*/ 	.word	0x00000014
        /*0e9c*/ 	.word	0x00038830
        /*0ea0*/ 	.short	0x010a
        /*0ea2*/ 	.byte	0x3f
	.zero		1


	//   ....[36]....
        /*0ea4*/ 	.word	0x000085d0
        /*0ea8*/ 	.word	0x00000014
        /*0eac*/ 	.word	0x00038830
        /*0eb0*/ 	.short	0x010a
        /*0eb2*/ 	.byte	0x3f
	.zero		1


	//   ....[37]....
        /*0eb4*/ 	.word	0x000088e0
        /*0eb8*/ 	.word	0x00000002
        /*0ebc*/ 	.word	0x00038810
        /*0ec0*/ 	.short	0x010a
        /*0ec2*/ 	.byte	0x3f
	.zero		1


	//   ....[38]....
        /*0ec4*/ 	.word	0x00008930
        /*0ec8*/ 	.word	0x00000014
        /*0ecc*/ 	.word	0x00038850
        /*0ed0*/ 	.short	0x010a
        /*0ed2*/ 	.byte	0x3f
	.zero		1


	//   ....[39]....
        /*0ed4*/ 	.word	0x000089f0
        /*0ed8*/ 	.word	0x00000014
        /*0edc*/ 	.word	0x00038850
        /*0ee0*/ 	.short	0x010a
        /*0ee2*/ 	.byte	0x3f
	.zero		1


	//   ....[40]....
        /*0ee4*/ 	.word	0x0000b020
        /*0ee8*/ 	.word	0x0000000c
        /*0eec*/ 	.word	0x00000000
        /*0ef0*/ 	.short	0x0101
        /*0ef2*/ 	.byte	0x3f
	.zero		1


	//   ....[41]....
        /*0ef4*/ 	.word	0x0000b720
        /*0ef8*/ 	.word	0x00000014
        /*0efc*/ 	.word	0x00000000
        /*0f00*/ 	.short	0x0101
        /*0f02*/ 	.byte	0x3f
	.zero		1


	//   ....[42]....
        /*0f04*/ 	.word	0x0000b830
        /*0f08*/ 	.word	0x0000000c
        /*0f0c*/ 	.word	0x00038830
        /*0f10*/ 	.short	0x010a
        /*0f12*/ 	.byte	0x3f
	.zero		1


	//   ....[43]....
        /*0f14*/ 	.word	0x0000b8e0
        /*0f18*/ 	.word	0x0000000c
        /*0f1c*/ 	.word	0x00038830
        /*0f20*/ 	.short	0x010a
        /*0f22*/ 	.byte	0x3f
	.zero		1


	//   ....[44]....
        /*0f24*/ 	.word	0x0000bb50
        /*0f28*/ 	.word	0x0000000c
        /*0f2c*/ 	.word	0x00038850
        /*0f30*/ 	.short	0x010a
        /*0f32*/ 	.byte	0x3f
	.zero		1


	//   ....[45]....
        /*0f34*/ 	.word	0x0000bba0
        /*0f38*/ 	.word	0x0000000c
        /*0f3c*/ 	.word	0x00038850
        /*0f40*/ 	.short	0x010a
        /*0f42*/ 	.byte	0x3f
	.zero		1


	//   ....[46]....
        /*0f44*/ 	.word	0x0000e080
        /*0f48*/ 	.word	0x000000a2
        /*0f4c*/ 	.word	0x00000000
        /*0f50*/ 	.short	0x0101
        /*0f52*/ 	.byte	0x3f
	.zero		1


	//   ....[47]....
        /*0f54*/ 	.word	0x0000ee60
        /*0f58*/ 	.word	0x0000000c
        /*0f5c*/ 	.word	0x00000000
        /*0f60*/ 	.short	0x0101
        /*0f62*/ 	.byte	0x3f
	.zero		1


	//   ....[48]....
        /*0f64*/ 	.word	0x00011450
        /*0f68*/ 	.word	0x00000000
        /*0f6c*/ 	.word	0x00000000
        /*0f70*/ 	.short	0x0101
        /*0f72*/ 	.byte	0x3f
	.zero		1


	//   ....[49]....
        /*0f74*/ 	.word	0x00013b30
        /*0f78*/ 	.word	0x00000005
        /*0f7c*/ 	.word	0x00038820
        /*0f80*/ 	.short	0x010a
        /*0f82*/ 	.byte	0x3f
	.zero		1


	//   ....[50]....
        /*0f84*/ 	.word	0x00013c20
        /*0f88*/ 	.word	0x00000004
        /*0f8c*/ 	.word	0x000388a0
        /*0f90*/ 	.short	0x010a
        /*0f92*/ 	.byte	0x3f
	.zero		1


	//   ....[51]....
        /*0f94*/ 	.word	0x00013e70
        /*0f98*/ 	.word	0x00000004
        /*0f9c*/ 	.word	0x000388c0
        /*0fa0*/ 	.short	0x010a
        /*0fa2*/ 	.byte	0x3f
	.zero		1


	//   ....[52]....
        /*0fa4*/ 	.word	0x000148f0
        /*0fa8*/ 	.word	0x00000004
        /*0fac*/ 	.word	0x000388a0
        /*0fb0*/ 	.short	0x010a
        /*0fb2*/ 	.byte	0x3f
	.zero		1


	//   ....[53]....
        /*0fb4*/ 	.word	0x00014b30
        /*0fb8*/ 	.word	0x00000004
        /*0fbc*/ 	.word	0x000388c0
        /*0fc0*/ 	.short	0x010a
        /*0fc2*/ 	.byte	0x3f
	.zero		1


	//   ....[54]....
        /*0fc4*/ 	.word	0x00015e50
        /*0fc8*/ 	.word	0x00000000
        /*0fcc*/ 	.word	0x00038840
        /*0fd0*/ 	.short	0x010a
        /*0fd2*/ 	.byte	0x3f
	.zero		1


	//   ....[55]....
        /*0fd4*/ 	.word	0x00016a00
        /*0fd8*/ 	.word	0x00000008
        /*0fdc*/ 	.word	0x00038800
        /*0fe0*/ 	.short	0x0107
        /*0fe2*/ 	.byte	0x3f
	.zero		1


	//   ....[56]....
        /*0fe4*/ 	.word	0x00016ab0
        /*0fe8*/ 	.word	0x00000000
        /*0fec*/ 	.word	0x00038800
        /*0ff0*/ 	.short	0x0101
        /*0ff2*/ 	.byte	0x3f
	.zero		1


	//   ....[57]....
        /*0ff4*/ 	.word	0x00017a60
        /*0ff8*/ 	.word	0x00000000
        /*0ffc*/ 	.word	0x00038810
        /*1000*/ 	.short	0x0107
        /*1002*/ 	.byte	0x3f
	.zero		1


	//   ....[58]....
        /*1004*/ 	.word	0x00017b60
        /*1008*/ 	.word	0x00000002
        /*100c*/ 	.word	0x00038810
        /*1010*/ 	.short	0x0101
        /*1012*/ 	.byte	0x3f
	.zero		1


	//   ....[59]....
        /*1014*/ 	.word	0x00017b80
        /*1018*/ 	.word	0x00000002
        /*101c*/ 	.word	0x00038820
        /*1020*/ 	.short	0x010a
        /*1022*/ 	.byte	0x3f
	.zero		1


	//   ....[60]....
        /*1024*/ 	.word	0x00017c90
        /*1028*/ 	.word	0x00000003
        /*102c*/ 	.word	0x00038860
        /*1030*/ 	.short	0x010a
        /*1032*/ 	.byte	0x3f
	.zero		1


	//   ....[61]....
        /*1034*/ 	.word	0x000189a0
        /*1038*/ 	.word	0x00000002
        /*103c*/ 	.word	0x00038840
        /*1040*/ 	.short	0x010a
        /*1042*/ 	.byte	0x3f
	.zero		1


	//   ....[62]....
        /*1044*/ 	.word	0x00018c00
        /*1048*/ 	.word	0x00000002
        /*104c*/ 	.word	0x00038860
        /*1050*/ 	.short	0x010a
        /*1052*/ 	.byte	0x3f
	.zero		1


	//   ....[63]....
        /*1054*/ 	.word	0x000198a0
        /*1058*/ 	.word	0x00000002
        /*105c*/ 	.word	0x00038840
        /*1060*/ 	.short	0x010a
        /*1062*/ 	.byte	0x3f
	.zero		1


	//   ....[64]....
        /*1064*/ 	.word	0x00019af0
        /*1068*/ 	.word	0x00000002
        /*106c*/ 	.word	0x00038860
        /*1070*/ 	.short	0x010a
        /*1072*/ 	.byte	0x3f
	.zero		1


	//   ....[65]....
        /*1074*/ 	.word	0x0001a700
        /*1078*/ 	.word	0x00000002
        /*107c*/ 	.word	0x00038840
        /*1080*/ 	.short	0x010a
        /*1082*/ 	.byte	0x3f
	.zero		1


	//   ....[66]....
        /*1084*/ 	.word	0x0001a960
        /*1088*/ 	.word	0x00000002
        /*108c*/ 	.word	0x00038860
        /*1090*/ 	.short	0x010a
        /*1092*/ 	.byte	0x3f
	.zero		1


	//   ....[67]....
        /*1094*/ 	.word	0x0001bfb0
        /*1098*/ 	.word	0x00000000
        /*109c*/ 	.word	0x00038820
        /*10a0*/ 	.short	0x010a
        /*10a2*/ 	.byte	0x3f
	.zero		1


	//   ....[68]....
        /*10a4*/ 	.word	0x0001c160
        /*10a8*/ 	.word	0x00000006
        /*10ac*/ 	.word	0x00000000
        /*10b0*/ 	.short	0x010a
        /*10b2*/ 	.byte	0x3f
	.zero		1


	//   ....[69]....
        /*10b4*/ 	.word	0x0001c1d0
        /*10b8*/ 	.word	0x00000007
        /*10bc*/ 	.word	0x00000000
        /*10c0*/ 	.short	0x010a
        /*10c2*/ 	.byte	0x3f
	.zero		1


	//   ....[70]....
        /*10c4*/ 	.word	0x0001c240
        /*10c8*/ 	.word	0x00000004
        /*10cc*/ 	.word	0x00000000
        /*10d0*/ 	.short	0x010a
        /*10d2*/ 	.byte	0x3f
	.zero		1


	//   ....[71]....
        /*10d4*/ 	.word	0x0001c270
        /*10d8*/ 	.word	0x00000003
        /*10dc*/ 	.word	0x00000000
        /*10e0*/ 	.short	0x010a
        /*10e2*/ 	.byte	0x3f
	.zero		1


	//   ....[72]....
        /*10e4*/ 	.word	0x0001c2d0
        /*10e8*/ 	.word	0x00000042
        /*10ec*/ 	.word	0x00038890
        /*10f0*/ 	.short	0x010a
        /*10f2*/ 	.byte	0x3f
	.zero		1


	//   ....[73]....
        /*10f4*/ 	.word	0x0001c320
        /*10f8*/ 	.word	0x00000042
        /*10fc*/ 	.word	0x00038890
        /*1100*/ 	.short	0x010a
        /*1102*/ 	.byte	0x3f
	.zero		1


	//   ....[74]....
        /*1104*/ 	.word	0x0001c370
        /*1108*/ 	.word	0x00000042
        /*110c*/ 	.word	0x00038890
        /*1110*/ 	.short	0x010a
        /*1112*/ 	.byte	0x3f
	.zero		1


	//   ....[75]....
        /*1114*/ 	.word	0x0001c3c0
        /*1118*/ 	.word	0x00000042
        /*111c*/ 	.word	0x000388b0
        /*1120*/ 	.short	0x010a
        /*1122*/ 	.byte	0x3f
	.zero		1


	//   ....[76]....
        /*1124*/ 	.word	0x0001c5d0
        /*1128*/ 	.word	0x00000002
        /*112c*/ 	.word	0x00038800
        /*1130*/ 	.short	0x010a
        /*1132*/ 	.byte	0x3f
	.zero		1


	//   ....[77]....
        /*1134*/ 	.word	0x0001c800
        /*1138*/ 	.word	0x00000002
        /*113c*/ 	.word	0x00038800
        /*1140*/ 	.short	0x010a
        /*1142*/ 	.byte	0x3f
	.zero		1


	//   ....[78]....
        /*1144*/ 	.word	0x0001c850
        /*1148*/ 	.word	0x00000014
        /*114c*/ 	.word	0x00038830
        /*1150*/ 	.short	0x010a
        /*1152*/ 	.byte	0x3f
	.zero		1


	//   ....[79]....
        /*1154*/ 	.word	0x0001c8a0
        /*1158*/ 	.word	0x00000002
        /*115c*/ 	.word	0x00038810
        /*1160*/ 	.short	0x010a
        /*1162*/ 	.byte	0x3f
	.zero		1


	//   ....[80]....
        /*1164*/ 	.word	0x0001c8f0
        /*1168*/ 	.word	0x00000014
        /*116c*/ 	.word	0x00038850
        /*1170*/ 	.short	0x010a
        /*1172*/ 	.byte	0x3f
	.zero		1


	//   ....[81]....
        /*1174*/ 	.word	0x0001c940
        /*1178*/ 	.word	0x0000000c
        /*117c*/ 	.word	0x00038830
        /*1180*/ 	.short	0x010a
        /*1182*/ 	.byte	0x3f
	.zero		1


	//   ....[82]....
        /*1184*/ 	.word	0x0001c990
        /*1188*/ 	.word	0x0000000c
        /*118c*/ 	.word	0x00038850
        /*1190*/ 	.short	0x010a
        /*1192*/ 	.byte	0x3f
	.zero		1


	//   ....[83]....
        /*1194*/ 	.word	0x0001cb40
        /*1198*/ 	.word	0x00000004
        /*119c*/ 	.word	0x00038820
        /*11a0*/ 	.short	0x010a
        /*11a2*/ 	.byte	0x3f
	.zero		1


	//   ....[84]....
        /*11a4*/ 	.word	0x0001cb90
        /*11a8*/ 	.word	0x00000004
        /*11ac*/ 	.word	0x000388a0
        /*11b0*/ 	.short	0x010a
        /*11b2*/ 	.byte	0x3f
	.zero		1


	//   ....[85]....
        /*11b4*/ 	.word	0x0001cbe0
        /*11b8*/ 	.word	0x00000004
        /*11bc*/ 	.word	0x000388c0
        /*11c0*/ 	.short	0x010a
        /*11c2*/ 	.byte	0x3f
	.zero		1


	//   ....[86]....
        /*11c4*/ 	.word	0x0001cc30
        /*11c8*/ 	.word	0x00000004
        /*11cc*/ 	.word	0x000388a0
        /*11d0*/ 	.short	0x010a
        /*11d2*/ 	.byte	0x3f
	.zero		1


	//   ....[87]....
        /*11d4*/ 	.word	0x0001cc80
        /*11d8*/ 	.word	0x00000004
        /*11dc*/ 	.word	0x000388c0
        /*11e0*/ 	.short	0x010a
        /*11e2*/ 	.byte	0x3f
	.zero		1


	//   ....[88]....
        /*11e4*/ 	.word	0x0001ce20
        /*11e8*/ 	.word	0x00000000
        /*11ec*/ 	.word	0x00038840
        /*11f0*/ 	.short	0x010a
        /*11f2*/ 	.byte	0x3f
	.zero		1


	//   ....[89]....
        /*11f4*/ 	.word	0x0001df50
        /*11f8*/ 	.word	0x00000002
        /*11fc*/ 	.word	0x00038820
        /*1200*/ 	.short	0x010a
        /*1202*/ 	.byte	0x3f
	.zero		1


	//   ....[90]....
        /*1204*/ 	.word	0x0001dfa0
        /*1208*/ 	.word	0x00000003
        /*120c*/ 	.word	0x00038860
        /*1210*/ 	.short	0x010a
        /*1212*/ 	.byte	0x3f
	.zero		1


	//   ....[91]....
        /*1214*/ 	.word	0x0001dff0
        /*1218*/ 	.word	0x00000002
        /*121c*/ 	.word	0x00038840
        /*1220*/ 	.short	0x010a
        /*1222*/ 	.byte	0x3f
	.zero		1


	//   ....[92]....
        /*1224*/ 	.word	0x0001e040
        /*1228*/ 	.word	0x00000002
        /*122c*/ 	.word	0x00038860
        /*1230*/ 	.short	0x010a
        /*1232*/ 	.byte	0x3f
	.zero		1


	//   ....[93]....
        /*1234*/ 	.word	0x0001e090
        /*1238*/ 	.word	0x00000002
        /*123c*/ 	.word	0x00038840
        /*1240*/ 	.short	0x010a
        /*1242*/ 	.byte	0x3f
	.zero		1


	//   ....[94]....
        /*1244*/ 	.word	0x0001e0e0
        /*1248*/ 	.word	0x00000002
        /*124c*/ 	.word	0x00038860
        /*1250*/ 	.short	0x010a
        /*1252*/ 	.byte	0x3f
	.zero		1


	//   ....[95]....
        /*1254*/ 	.word	0x0001e130
        /*1258*/ 	.word	0x00000002
        /*125c*/ 	.word	0x00038840
        /*1260*/ 	.short	0x010a
        /*1262*/ 	.byte	0x3f
	.zero		1


	//   ....[96]....
        /*1264*/ 	.word	0x0001e180
        /*1268*/ 	.word	0x00000002
        /*126c*/ 	.word	0x00038860
        /*1270*/ 	.short	0x010a
        /*1272*/ 	.byte	0x3f
	.zero		1


	//   ....[97]....
        /*1274*/ 	.word	0x0001ebe0
        /*1278*/ 	.word	0x00000000
        /*127c*/ 	.word	0x00038820
        /*1280*/ 	.short	0x010a
        /*1282*/ 	.byte	0x3f
	.zero		1


	//   ....[98]....
        /*1284*/ 	.word	0x0001ed80
        /*1288*/ 	.word	0x00000006
        /*128c*/ 	.word	0x00000000
        /*1290*/ 	.short	0x010a
        /*1292*/ 	.byte	0x3f
	.zero		1


	//   ....[99]....
        /*1294*/ 	.word	0x0001edd0
        /*1298*/ 	.word	0x00000007
        /*129c*/ 	.word	0x00000000
        /*12a0*/ 	.short	0x010a
        /*12a2*/ 	.byte	0x3f
	.zero		1


	//   ....[100]....
        /*12a4*/ 	.word	0x0001ee20
        /*12a8*/ 	.word	0x00000004
        /*12ac*/ 	.word	0x00000000
        /*12b0*/ 	.short	0x010a
        /*12b2*/ 	.byte	0x3f
	.zero		1


	//----- nvinfo : EIATTR_NUM_MBARRIERS
	.align		4
.L_781:
        /*12b4*/ 	.byte	0x03, 0x38
        /*12b6*/ 	.short	0x0017


	//----- nvinfo : EIATTR_EXIT_INSTR_OFFSETS
	.align		4
        /*12b8*/ 	.byte	0x04, 0x1c
        /*12ba*/ 	.short	(.L_783 - .L_782)


	//   ....[0]....
.L_782:
        /*12bc*/ 	.word	0x0001c2c0


	//----- nvinfo : EIATTR_MAX_THREADS
	.align		4
.L_783:
        /*12c0*/ 	.byte	0x04, 0x05
        /*12c2*/ 	.short	(.L_785 - .L_784)
.L_784:
        /*12c4*/ 	.word	0x00000180
        /*12c8*/ 	.word	0x00000001
        /*12cc*/ 	.word	0x00000001


	//----- nvinfo : EIATTR_CRS_STACK_SIZE
	.align		4
.L_785:
        /*12d0*/ 	.byte	0x04, 0x1e
        /*12d2*/ 	.short	(.L_787 - .L_786)
.L_786:
        /*12d4*/ 	.word	0x00000000


	//----- nvinfo : EIATTR_CBANK_PARAM_SIZE
	.align		4
.L_787:
        /*12d8*/ 	.byte	0x03, 0x19
        /*12da*/ 	.short	0x0bf0


	//----- nvinfo : EIATTR_PARAM_CBANK
	.align		4
        /*12dc*/ 	.byte	0x04, 0x0a
        /*12de*/ 	.short	(.L_789 - .L_788)
	.align		4
.L_788:
        /*12e0*/ 	.word	index@(.nv.constant0._ZN7cutlass13device_kernelIN5flash11enable_sm90INS1_16FlashAttnFwdSm90INS1_25CollectiveMainloopFwdSm90ILi2EN4cute5tupleIJNS5_1CILi1EEES8_S8_EEENS6_IJNS7_ILi64EEESA_SA_EEELi512ENS_6half_tEfNS_4arch4Sm90ELb0ELb0ELb1ELb1ELb0ELb1ELb1ELb0ELb0ELb1ELb0ELb0EEENS1_21CollectiveEpilogueFwdINS6_IJSA_NS7_ILi512EEESA_EEES9_SC_SE_Li256ELb1ELb1ELb0ELb0EEENS1_36VarlenDynamicPersistentTileSchedulerILi64ELi64ELi256ELi128ELb0ELb1ELb1ELb0ELb1ELb1EEEEEEEEEvNT_6ParamsE)
        /*12e4*/ 	.short	0x0210
        /*12e6*/ 	.short	0x0bf0


	//----- nvinfo : EIATTR_SW_WAR
	.align		4
.L_789:
        /*12e8*/ 	.byte	0x04, 0x36
        /*12ea*/ 	.short	(.L_791 - .L_790)
.L_790:
        /*12ec*/ 	.word	0x00000008
.L_791:


//--------------------- .nv.info._ZN7cutlass13device_kernelIN5flash11enable_sm90INS1_16FlashAttnFwdSm90INS1_25CollectiveMainloopFwdSm90ILi2EN4cute5tupleIJNS5_1CILi1EEES8_S8_EEENS6_IJNS7_ILi64EEESA_SA_EEELi512ENS_6half_tEfNS_4arch4Sm90ELb0ELb1ELb1ELb0ELb0ELb0ELb0ELb0ELb0ELb1ELb0ELb0EEENS1_21CollectiveEpilogueFwdINS6_IJSA_NS7_ILi512EEESA_EEES9_SC_SE_Li256ELb0ELb1ELb0ELb0EEENS1_30DynamicPersistentTileSchedulerILi256ELi128ELb0ELb1ELb1EEEEEEEEEvNT_6ParamsE --------------------------
	.section	.nv.info._ZN7cutlass13device_kernelIN5flash11enable_sm90INS1_16FlashAttnFwdSm90INS1_25CollectiveMainloopFwdSm90ILi2EN4cute5tupleIJNS5_1CILi1EEES8_S8_EEENS6_IJNS7_ILi64EEESA_SA_EEELi512ENS_6half_tEfNS_4arch4Sm90ELb0ELb1ELb1ELb0ELb0ELb0ELb0ELb0ELb0ELb1ELb0ELb0EEENS1_21CollectiveEpilogueFwdINS6_IJSA_NS7_ILi512EEESA_EEES9_SC_SE_Li256ELb0ELb1ELb0ELb0EEENS1_30DynamicPersistentTileSchedulerILi256ELi128ELb0ELb1ELb1EEEEEEEEEvNT_6ParamsE,"",@"SHT_CUDA_INFO"
	.sectionflags	@""
	.align	4


	//----- nvinfo : EIATTR_CUDA_API_VERSION
	.align		4
        /*0000*/ 	.byte	0x04, 0x37
        /*0002*/ 	.short	(.L_793 - .L_792)
.L_792:
        /*0004*/ 	.word	0x00000082


	//----- nvinfo : EIATTR_KPARAM_INFO
	.align		4
.L_793:
        /*0008*/ 	.byte	0x04, 0x17
        /*000a*/ 	.short	(.L_795 - .L_794)
.L_794:
        /*000c*/ 	.word	0x00000000
        /*0010*/ 	.short	0x0000
        /*0012*/ 	.short	0x0070
        /*0014*/ 	.byte	0x00, 0xf0, 0x01, 0x2a


	//----- nvinfo : EIATTR_SPARSE_MMA_MASK
	.align		4
.L_795:
        /*0018*/ 	.byte	0x03, 0x50
        /*001a*/ 	.short	0x0000


	//----- nvinfo : EIATTR_MAXREG_COUNT
	.align		4
        /*001c*/ 	.byte	0x03, 0x1b
        /*001e*/ 	.short	0x00a8


	//----- nvinfo : EIATTR_NUM_BARRIERS
	.align		4
        /*0020*/ 	.byte	0x02, 0x4c
        /*0022*/ 	.byte	0x10
	.zero		1


	//----- nvinfo : EIATTR_EXTERNS
	.align		4
        /*0024*/ 	.byte	0x04, 0x0f
        /*0026*/ 	.short	(.L_797 - .L_796)


	//   ....[0]....
	.align		4
.L_796:
        /*0028*/ 	.word	index@(__assertfail)


	//----- nvinfo : EIATTR_ANNOTATIONS
	.align		4
.L_797:
        /*002c*/ 	.byte	0x04, 0x55
        /*002e*/ 	.short	(.L_799 - .L_798)


	//   ....[0]....
.L_798:
        /* <DEDUP_REMOVED lines=24> */


	//----- nvinfo : EIATTR_MERCURY_ISA_VERSION
	.align		4
.L_799:
        /*01a0*/ 	.byte	0x03, 0x5f
        /*01a2*/ 	.short	0x0101


	//----- nvinfo : EIATTR_INT_WARP_WIDE_INSTR_OFFSETS
	.align		4
        /*01a4*/ 	.byte	0x04, 0x31
        /*01a6*/ 	.short	(.L_801 - .L_800)


	//   ....[0]....
.L_800:
        /*01a8*/ 	.word	0x00000130


	//   ....[1]....
        /*01ac*/ 	.word	0x00000170


	//   ....[2]....
        /*01b0*/ 	.word	0x000001e0


	//   ....[3]....
        /*01b4*/ 	.word	0x000114f0


	//   ....[4]....
        /*01b8*/ 	.word	0x00011580


	//   ....[5]....
        /*01bc*/ 	.word	0x00015ba0


	//   ....[6]....
        /*01c0*/ 	.word	0x00015c30


	//----- nvinfo : EIATTR_COOP_GROUP_MASK_REGIDS
	.align		4
.L_801:
        /*01c4*/ 	.byte	0x04, 0x29
        /*01c6*/ 	.short	(.L_803 - .L_802)


	//   ....[0]....
.L_802:
        /*01c8*/ 	.word	0xffffffff


	//   ....[1]....
        /*01cc*/ 	.word	0xffffffff


	//   ....[2]....
        /*01d0*/ 	.word	0xffffffff


	//   ....[3]....
        /*01d4*/ 	.word	0xffffffff


	//   ....[4]....
        /*01d8*/ 	.word	0xffffffff


	//   ....[5]....
        /*01dc*/ 	.word	0xffffffff


	//   ....[6]....
        /*01e0*/ 	.word	0xffffffff


	//   ....[7]....
        /*01e4*/ 	.word	0xffffffff


	//   ....[8]....
        /*01e8*/ 	.word	0xffffffff


	//   ....[9]....
        /*01ec*/ 	.word	0xffffffff


	//   ....[10]....
        /*01f0*/ 	.word	0xffffffff


	//   ....[11]....
        /*01f4*/ 	.word	0xffffffff


	//   ....[12]....
        /*01f8*/ 	.word	0xffffffff


	//   ....[13]....
        /*01fc*/ 	.word	0xffffffff


	//   ....[14]....
        /*0200*/ 	.word	0xffffffff


	//   ....[15]....
        /*0204*/ 	.word	0xffffffff


	//   ....[16]....
        /*0208*/ 	.word	0xffffffff


	//   ....[17]....
        /*020c*/ 	.word	0xffffffff


	//   ....[18]....
        /*0210*/ 	.word	0xffffffff


	//   ....[19]....
        /*0214*/ 	.word	0xffffffff


	//   ....[20]....
        /*0218*/ 	.word	0xffffffff


	//   ....[21]....
        /*021c*/ 	.word	0xffffffff


	//   ....[22]....
        /*0220*/ 	.word	0xffffffff


	//   ....[23]....
        /*0224*/ 	.word	0xffffffff


	//   ....[24]....
        /*0228*/ 	.word	0xffffffff


	//   ....[25]....
        /*022c*/ 	.word	0xffffffff


	//   ....[26]....
        /*0230*/ 	.word	0xffffffff


	//   ....[27]....
        /*0234*/ 	.word	0xffffffff


	//   ....[28]....
        /*0238*/ 	.word	0xffffffff


	//   ....[29]....
        /*023c*/ 	.word	0xffffffff


	//   ....[30]....
        /*0240*/ 	.word	0xffffffff


	//   ....[31]....
        /*0244*/ 	.word	0xffffffff


	//   ....[32]....
        /*0248*/ 	.word	0xffffffff


	//   ....[33]....
        /*024c*/ 	.word	0xffffffff


	//   ....[34]....
        /*0250*/ 	.word	0xffffffff


	//   ....[35]....
        /*0254*/ 	.word	0xffffffff


	//   ....[36]....
        /*0258*/ 	.word	0xffffffff


	//   ....[37]....
        /*025c*/ 	.word	0xffffffff


	//   ....[38]....
        /*0260*/ 	.word	0xffffffff


	//   ....[39]....
        /*0264*/ 	.word	0xffffffff


	//   ....[40]....
        /*0268*/ 	.word	0xffffffff


	//   ....[41]....
        /*026c*/ 	.word	0xffffffff


	//   ....[42]....
        /*0270*/ 	.word	0xffffffff


	//   ....[43]....
        /*0274*/ 	.word	0xffffffff


	//   ....[44]....
        /*0278*/ 	.word	0xffffffff


	//   ....[45]....
        /*027c*/ 	.word	0xffffffff


	//   ....[46]....
        /*0280*/ 	.word	0xffffffff


	//   ....[47]....
        /*0284*/ 	.word	0xffffffff


	//   ....[48]....
        /*0288*/ 	.word	0xffffffff


	//   ....[49]....
        /*028c*/ 	.word	0xffffffff


	//   ....[50]....
        /*0290*/ 	.word	0xffffffff


	//   ....[51]....
        /*0294*/ 	.word	0xffffffff


	//   ....[52]....
        /*0298*/ 	.word	0xffffffff


	//   ....[53]....
        /*029c*/ 	.word	0xffffffff


	//   ....[54]....
        /*02a0*/ 	.word	0xffffffff


	//   ....[55]....
        /*02a4*/ 	.word	0xffffffff


	//   ....[56]....
        /*02a8*/ 	.word	0xffffffff


	//   ....[57]....
        /*02ac*/ 	.word	0xffffffff


	//   ....[58]....
        /*02b0*/ 	.word	0xffffffff


	//   ....[59]....
        /*02b4*/ 	.word	0xffffffff


	//   ....[60]....
        /*02b8*/ 	.word	0xffffffff


	//   ....[61]....
        /*02bc*/ 	.word	0xffffffff


	//   ....[62]....
        /*02c0*/ 	.word	0xffffffff


	//   ....[63]....
        /*02c4*/ 	.word	0xffffffff


	//   ....[64]....
        /*02c8*/ 	.word	0x0500000f


	//   ....[65]....
        /*02cc*/ 	.word	0x0500000f


	//   ....[66]....
        /*02d0*/ 	.word	0x0500000f


	//   ....[67]....
        /*02d4*/ 	.word	0x0500000f


	//   ....[68]....
        /*02d8*/ 	.word	0x0500000f


	//   ....[69]....
        /*02dc*/ 	.word	0x0500000f


	//   ....[70]....
        /*02e0*/ 	.word	0x0500000f


	//   ....[71]....
        /*02e4*/ 	.word	0x0500000f


	//   ....[72]....
        /*02e8*/ 	.word	0x0500000f


	//   ....[73]....
        /*02ec*/ 	.word	0x0500000f


	//   ....[74]....
        /*02f0*/ 	.word	0x0500000f


	//----- nvinfo : EIATTR_COOP_GROUP_INSTR_OFFSETS
	.align		4
.L_803:
        /*02f4*/ 	.byte	0x04, 0x28
        /*02f6*/ 	.short	(.L_805 - .L_804)


	//   ....[0]....
.L_804:
        /*02f8*/ 	.word	0x00000060


	//   ....[1]....
        /*02fc*/ 	.word	0x00000140


	//   ....[2]....
        /*0300*/ 	.word	0x00000190


	//   ....[3]....
        /*0304*/ 	.word	0x00000380


	//   ....[4]....
        /*0308*/ 	.word	0x000004e0


	//   ....[5]....
        /*030c*/ 	.word	0x00000600


	//   ....[6]....
        /*0310*/ 	.word	0x00000760


	//   ....[7]....
        /*0314*/ 	.word	0x00001c10


	//   ....[8]....
        /*0318*/ 	.word	0x00003d20


	//   ....[9]....
        /*031c*/ 	.word	0x00004320


	//   ....[10]....
        /*0320*/ 	.word	0x00004a60


	//   ....[11]....
        /*0324*/ 	.word	0x000053b0


	//   ....[12]....
        /*0328*/ 	.word	0x000053d0


	//   ....[13]....
        /*032c*/ 	.word	0x00005b10


	//   ....[14]....
        /*0330*/ 	.word	0x00005b50


	//   ....[15]....
        /*0334*/ 	.word	0x00006380


	//   ....[16]....
        /*0338*/ 	.word	0x00006970


	//   ....[17]....
        /*033c*/ 	.word	0x00006f00


	//   ....[18]....
        /*0340*/ 	.word	0x000075f0


	//   ....[19]....
        /*0344*/ 	.word	0x000076b0


	//   ....[20]....
        /*0348*/ 	.word	0x00007ac0


	//   ....[21]....
        /*034c*/ 	.word	0x00007b50


	//   ....[22]....
        /*0350*/ 	.word	0x00008cc0


	//   ....[23]....
        /*0354*/ 	.word	0x00009690


	//   ....[24]....
        /*0358*/ 	.word	0x00009720


	//   ....[25]....
        /*035c*/ 	.word	0x00009a10


	//   ....[26]....
        /*0360*/ 	.word	0x00009b60


	//   ....[27]....
        /*0364*/ 	.word	0x0000ac30


	//   ....[28]....
        /*0368*/ 	.word	0x0000b0e0


	//   ....[29]....
        /*036c*/ 	.word	0x0000b640


	//   ....[30]....
        /*0370*/ 	.word	0x0000bd30


	//   ....[31]....
        /*0374*/ 	.word	0x0000be30


	//   ....[32]....
        /*0378*/ 	.word	0x0000c180


	//   ....[33]....
        /*037c*/ 	.word	0x0000c230


	//   ....[34]....
        /*0380*/ 	.word	0x0000d400


	//   ....[35]....
        /*0384*/ 	.word	0x0000d440


	//   ....[36]....
        /*0388*/ 	.word	0x0000d480


	//   ....[37]....
        /*038c*/ 	.word	0x0000d4f0


	//   ....[38]....
        /*0390*/ 	.word	0x0000d520


	//   ....[39]....
        /*0394*/ 	.word	0x0000dfa0


	//   ....[40]....
        /*0398*/ 	.word	0x0000f260


	//   ....[41]....
        /*039c*/ 	.word	0x0000f290


	//   ....[42]....
        /*03a0*/ 	.word	0x0000f2c0


	//   ....[43]....
        /*03a4*/ 	.word	0x0000f2e0


	//   ....[44]....
        /*03a8*/ 	.word	0x0000f930


	//   ....[45]....
        /*03ac*/ 	.word	0x0000f940


	//   ....[46]....
        /*03b0*/ 	.word	0x0000fb70


	//   ....[47]....
        /*03b4*/ 	.word	0x0000fb90


	//   ....[48]....
        /*03b8*/ 	.word	0x00010520


	//   ....[49]....
        /*03bc*/ 	.word	0x00010540


	//   ....[50]....
        /*03c0*/ 	.word	0x00010770


	//   ....[51]....
        /*03c4*/ 	.word	0x00010790


	//   ....[52]....
        /*03c8*/ 	.word	0x00010a50


	//   ....[53]....
        /*03cc*/ 	.word	0x00011ae0


	//   ....[54]....
        /*03d0*/ 	.word	0x00012420


	//   ....[55]....
        /*03d4*/ 	.word	0x00012430


	//   ....[56]....
        /*03d8*/ 	.word	0x000124f0


	//   ....[57]....
        /*03dc*/ 	.word	0x00012500


	//   ....[58]....
        /*03e0*/ 	.word	0x00012570


	//   ....[59]....
        /*03e4*/ 	.word	0x00012580


	//   ....[60]....
        /*03e8*/ 	.word	0x00012590


	//   ....[61]....
        /*03ec*/ 	.word	0x000125d0


	//   ....[62]....
        /*03f0*/ 	.word	0x00015d90


	//   ....[63]....
        /*03f4*/ 	.word	0x00015f80


	//   ....[64]....
        /*03f8*/ 	.word	0x00016630


	//   ....[65]....
        /*03fc*/ 	.word	0x00016790


	//   ....[66]....
        /*0400*/ 	.word	0x000167f0


	//   ....[67]....
        /*0404*/ 	.word	0x000168b0


	//   ....[68]....
        /*0408*/ 	.word	0x00016980


	//   ....[69]....
        /*040c*/ 	.word	0x000169e0


	//   ....[70]....
        /*0410*/ 	.word	0x00016ac0


	//   ....[71]....
        /*0414*/ 	.word	0x00016b20


	//   ....[72]....
        /*0418*/ 	.word	0x00016be0


	//   ....[73]....
        /*041c*/ 	.word	0x00016f00


	//   ....[74]....
        /*0420*/ 	.word	0x00017020


	//----- nvinfo : EIATTR_REG_RECONFIG
	.align		4
.L_805:
        /*0424*/ 	.byte	0x01, 0x54
	.zero		2


	//----- nvinfo : EIATTR_SYSCALL_OFFSETS
	.align		4
        /*0428*/ 	.byte	0x04, 0x46
        /*042a*/ 	.short	(.L_807 - .L_806)


	//   ....[0]....
.L_806:
        /*042c*/ 	.word	0x00003ef0


	//   ....[1]....
        /*0430*/ 	.word	0x000116f0


	//   ....[2]....
        /*0434*/ 	.word	0x00011840


	//   ....[3]....
        /*0438*/ 	.word	0x00011930


	//   ....[4]....
        /*043c*/ 	.word	0x00012060


	//----- nvinfo : EIATTR_MBARRIER_INSTR_OFFSETS
	.align		4
.L_807:
        /*0440*/ 	.byte	0x04, 0x39
        /*0442*/ 	.short	(.L_809 - .L_808)


	//   ....[0]....
.L_808:
        /*0444*/ 	.word	0x00000270
        /*0448*/ 	.word	0x000000ff
        /*044c*/ 	.word	0x00028c00
        /*0450*/ 	.short	0x0100
        /*0452*/ 	.byte	0x08
	.zero		1


	//   ....[1]....
        /*0454*/ 	.word	0x00000280
        /*0458*/ 	.word	0x000000ff
        /*045c*/ 	.word	0x00028c20
        /*0460*/ 	.short	0x0100
        /*0462*/ 	.byte	0x08
	.zero		1


	//   ....[2]....
        /*0464*/ 	.word	0x00000330
        /*0468*/ 	.word	0x000000ff
        /*046c*/ 	.word	0x00028c30
        /*0470*/ 	.short	0x0100
        /*0472*/ 	.byte	0x06
	.zero		1


	//   ....[3]....
        /*0474*/ 	.word	0x00000340
        /*0478*/ 	.word	0x000000ff
        /*047c*/ 	.word	0x00028c40
        /*0480*/ 	.short	0x0100
        /*0482*/ 	.byte	0x06
	.zero		1


	//   ....[4]....
        /*0484*/ 	.word	0x00000350
        /*0488*/ 	.word	0x000000ff
        /*048c*/ 	.word	0x00028c38
        /*0490*/ 	.short	0x0100
        /*0492*/ 	.byte	0x06
	.zero		1


	//   ....[5]....
        /*0494*/ 	.word	0x00000360
        /*0498*/ 	.word	0x000000ff
        /*049c*/ 	.word	0x00028c48
        /*04a0*/ 	.short	0x0100
        /*04a2*/ 	.byte	0x06
	.zero		1


	//   ....[6]....
        /*04a4*/ 	.word	0x00000490
        /*04a8*/ 	.word	0x000000ff
        /*04ac*/ 	.word	0x00028c50
        /*04b0*/ 	.short	0x0100
        /*04b2*/ 	.byte	0x08
	.zero		1


	//   ....[7]....
        /*04b4*/ 	.word	0x000004a0
        /*04b8*/ 	.word	0x000000ff
        /*04bc*/ 	.word	0x00028c60
        /*04c0*/ 	.short	0x0100
        /*04c2*/ 	.byte	0x08
	.zero		1


	//   ....[8]....
        /*04c4*/ 	.word	0x000004b0
        /*04c8*/ 	.word	0x000000ff
        /*04cc*/ 	.word	0x00028c58
        /*04d0*/ 	.short	0x0100
        /*04d2*/ 	.byte	0x08
	.zero		1


	//   ....[9]....
        /*04d4*/ 	.word	0x000004c0
        /*04d8*/ 	.word	0x000000ff
        /*04dc*/ 	.word	0x00028c68
        /*04e0*/ 	.short	0x0100
        /*04e2*/ 	.byte	0x08
	.zero		1


	//   ....[10]....
        /*04e4*/ 	.word	0x000005b0
        /*04e8*/ 	.word	0x000000ff
        /*04ec*/ 	.word	0x00028c70
        /*04f0*/ 	.short	0x0100
        /*04f2*/ 	.byte	0x06
	.zero		1


	//   ....[11]....
        /*04f4*/ 	.word	0x000005c0
        /*04f8*/ 	.word	0x000000ff
        /*04fc*/ 	.word	0x00028c80
        /*0500*/ 	.short	0x0100
        /*0502*/ 	.byte	0x06
	.zero		1


	//   ....[12]....
        /*0504*/ 	.word	0x000005d0
        /*0508*/ 	.word	0x000000ff
        /*050c*/ 	.word	0x00028c78
        /*0510*/ 	.short	0x0100
        /*0512*/ 	.byte	0x06
	.zero		1


	//   ....[13]....
        /*0514*/ 	.word	0x000005e0
        /*0518*/ 	.word	0x000000ff
        /*051c*/ 	.word	0x00028c88
        /*0520*/ 	.short	0x0100
        /*0522*/ 	.byte	0x06
	.zero		1


	//   ....[14]....
        /*0524*/ 	.word	0x00000710
        /*0528*/ 	.word	0x000000ff
        /*052c*/ 	.word	0x00028c90
        /*0530*/ 	.short	0x0100
        /*0532*/ 	.byte	0x08
	.zero		1


	//   ....[15]....
        /*0534*/ 	.word	0x00000720
        /*0538*/ 	.word	0x000000ff
        /*053c*/ 	.word	0x00028ca0
        /*0540*/ 	.short	0x0100
        /*0542*/ 	.byte	0x08
	.zero		1


	//   ....[16]....
        /*0544*/ 	.word	0x00000730
        /*0548*/ 	.word	0x000000ff
        /*054c*/ 	.word	0x00028c98
        /*0550*/ 	.short	0x0100
        /*0552*/ 	.byte	0x08
	.zero		1


	//   ....[17]....
        /*0554*/ 	.word	0x00000740
        /*0558*/ 	.word	0x000000ff
        /*055c*/ 	.word	0x00028ca8
        /*0560*/ 	.short	0x0100
        /*0562*/ 	.byte	0x08
	.zero		1


	//   ....[18]....
        /*0564*/ 	.word	0x00000870
        /*0568*/ 	.word	0x000000ff
        /*056c*/ 	.word	0x00028cb0
        /*0570*/ 	.short	0x0100
        /*0572*/ 	.byte	0x08
	.zero		1


	//   ....[19]....
        /*0574*/ 	.word	0x00000880
        /*0578*/ 	.word	0x000000ff
        /*057c*/ 	.word	0x00028cc0
        /*0580*/ 	.short	0x0100
        /*0582*/ 	.byte	0x08
	.zero		1


	//   ....[20]....
        /*0584*/ 	.word	0x00000890
        /*0588*/ 	.word	0x000000ff
        /*058c*/ 	.word	0x00028cb8
        /*0590*/ 	.short	0x0100
        /*0592*/ 	.byte	0x08
	.zero		1


	//   ....[21]....
        /*0594*/ 	.word	0x000008a0
        /*0598*/ 	.word	0x000000ff
        /*059c*/ 	.word	0x00028cc8
        /*05a0*/ 	.short	0x0100
        /*05a2*/ 	.byte	0x08
	.zero		1


	//   ....[22]....
        /*05a4*/ 	.word	0x00001d20
        /*05a8*/ 	.word	0x000000ff
        /*05ac*/ 	.word	0x00028c50
        /*05b0*/ 	.short	0x010a
        /*05b2*/ 	.byte	0x15
	.zero		1


	//   ....[23]....
        /*05b4*/ 	.word	0x00001ff0
        /*05b8*/ 	.word	0x00000000
        /*05bc*/ 	.word	0x00000000
        /*05c0*/ 	.short	0x0101
        /*05c2*/ 	.byte	0x3f
	.zero		1


	//   ....[24]....
        /*05c4*/ 	.word	0x00002930
        /*05c8*/ 	.word	0x000000ff
        /*05cc*/ 	.word	0x00028c50
        /*05d0*/ 	.short	0x010a
        /*05d2*/ 	.byte	0x15
	.zero		1


	//   ....[25]....
        /*05d4*/ 	.word	0x00002970
        /*05d8*/ 	.word	0x000000ff
        /*05dc*/ 	.word	0x00028c50
        /*05e0*/ 	.short	0x010a
        /*05e2*/ 	.byte	0x15
	.zero		1


	//   ....[26]....
        /*05e4*/ 	.word	0x00002b40
        /*05e8*/ 	.word	0x00000000
        /*05ec*/ 	.word	0x00000000
        /*05f0*/ 	.short	0x0101
        /*05f2*/ 	.byte	0x3f
	.zero		1


	//   ....[27]....
        /*05f4*/ 	.word	0x00003f70
        /*05f8*/ 	.word	0x000000ff
        /*05fc*/ 	.word	0x00028c00
        /*0600*/ 	.short	0x010a
        /*0602*/ 	.byte	0x2b
	.zero		1


	//   ....[28]....
        /*0604*/ 	.word	0x00003ff0
        /*0608*/ 	.word	0x00000007
        /*060c*/ 	.word	0x00028c30
        /*0610*/ 	.short	0x010a
        /*0612*/ 	.byte	0x3f
	.zero		1


	//   ....[29]....
        /*0614*/ 	.word	0x00004030
        /*0618*/ 	.word	0x00000007
        /*061c*/ 	.word	0x00028c30
        /*0620*/ 	.short	0x010a
        /*0622*/ 	.byte	0x3f
	.zero		1


	//   ....[30]....
        /*0624*/ 	.word	0x00004620
        /*0628*/ 	.word	0x00000003
        /*062c*/ 	.word	0x00000000
        /*0630*/ 	.short	0x0101
        /*0632*/ 	.byte	0x3f
	.zero		1


	//   ....[31]....
        /*0634*/ 	.word	0x000060d0
        /*0638*/ 	.word	0x00000007
        /*063c*/ 	.word	0x00028c50
        /*0640*/ 	.short	0x010a
        /*0642*/ 	.byte	0x3f
	.zero		1


	//   ....[32]....
        /*0644*/ 	.word	0x00006110
        /*0648*/ 	.word	0x00000007
        /*064c*/ 	.word	0x00028c50
        /*0650*/ 	.short	0x010a
        /*0652*/ 	.byte	0x3f
	.zero		1


	//   ....[33]....
        /*0654*/ 	.word	0x000063a0
        /*0658*/ 	.word	0x00000007
        /*065c*/ 	.word	0x00000000
        /*0660*/ 	.short	0x0101
        /*0662*/ 	.byte	0x3f
	.zero		1


	//   ....[34]....
        /*0664*/ 	.word	0x00006660
        /*0668*/ 	.word	0x000000ff
        /*066c*/ 	.word	0x00028c30
        /*0670*/ 	.short	0x010a
        /*0672*/ 	.byte	0x1c
	.zero		1


	//   ....[35]....
        /*0674*/ 	.word	0x000066a0
        /*0678*/ 	.word	0x000000ff
        /*067c*/ 	.word	0x00028c30
        /*0680*/ 	.short	0x010a
        /*0682*/ 	.byte	0x1c
	.zero		1


	//   ....[36]....
        /*0684*/ 	.word	0x00006b50
        /*0688*/ 	.word	0x0000000a
        /*068c*/ 	.word	0x00000000
        /*0690*/ 	.short	0x0101
        /*0692*/ 	.byte	0x3f
	.zero		1


	//   ....[37]....
        /*0694*/ 	.word	0x00008a10
        /*0698*/ 	.word	0x000000ff
        /*069c*/ 	.word	0x00028c50
        /*06a0*/ 	.short	0x010a
        /*06a2*/ 	.byte	0x1c
	.zero		1


	//   ....[38]....
        /*06a4*/ 	.word	0x00008a50
        /*06a8*/ 	.word	0x000000ff
        /*06ac*/ 	.word	0x00028c50
        /*06b0*/ 	.short	0x010a
        /*06b2*/ 	.byte	0x1c
	.zero		1


	//   ....[39]....
        /*06b4*/ 	.word	0x00008ce0
        /*06b8*/ 	.word	0x000000a8
        /*06bc*/ 	.word	0x00000000
        /*06c0*/ 	.short	0x0101
        /*06c2*/ 	.byte	0x3f
	.zero		1


	//   ....[40]....
        /*06c4*/ 	.word	0x000090c0
        /*06c8*/ 	.word	0x000000ff
        /*06cc*/ 	.word	0x00028c30
        /*06d0*/ 	.short	0x010a
        /*06d2*/ 	.byte	0x19
	.zero		1


	//   ....[41]....
        /*06d4*/ 	.word	0x00009100
        /*06d8*/ 	.word	0x000000ff
        /*06dc*/ 	.word	0x00028c30
        /*06e0*/ 	.short	0x010a
        /*06e2*/ 	.byte	0x19
	.zero		1


	//   ....[42]....
        /*06e4*/ 	.word	0x00009ee0
        /*06e8*/ 	.word	0x00000098
        /*06ec*/ 	.word	0x00000000
        /*06f0*/ 	.short	0x0101
        /*06f2*/ 	.byte	0x3f
	.zero		1


	//   ....[43]....
        /*06f4*/ 	.word	0x0000a9a0
        /*06f8*/ 	.word	0x000000ff
        /*06fc*/ 	.word	0x00028c50
        /*0700*/ 	.short	0x010a
        /*0702*/ 	.byte	0x19
	.zero		1


	//   ....[44]....
        /*0704*/ 	.word	0x0000a9e0
        /*0708*/ 	.word	0x000000ff
        /*070c*/ 	.word	0x00028c50
        /*0710*/ 	.short	0x010a
        /*0712*/ 	.byte	0x19
	.zero		1


	//   ....[45]....
        /*0714*/ 	.word	0x0000ac50
        /*0718*/ 	.word	0x000000ad
        /*071c*/ 	.word	0x00000000
        /*0720*/ 	.short	0x0101
        /*0722*/ 	.byte	0x3f
	.zero		1


	//   ....[46]....
        /*0724*/ 	.word	0x0000adc0
        /*0728*/ 	.word	0x000000ff
        /*072c*/ 	.word	0x00028c30
        /*0730*/ 	.short	0x010a
        /*0732*/ 	.byte	0x1b
	.zero		1


	//   ....[47]....
        /*0734*/ 	.word	0x0000ae00
        /*0738*/ 	.word	0x000000ff
        /*073c*/ 	.word	0x00028c30
        /*0740*/ 	.short	0x010a
        /*0742*/ 	.byte	0x1b
	.zero		1


	//   ....[48]....
        /*0744*/ 	.word	0x0000b280
        /*0748*/ 	.word	0x00000008
        /*074c*/ 	.word	0x00000000
        /*0750*/ 	.short	0x0101
        /*0752*/ 	.byte	0x3f
	.zero		1


	//   ....[49]....
        /*0754*/ 	.word	0x0000d150
        /*0758*/ 	.word	0x000000ff
        /*075c*/ 	.word	0x00028c50
        /*0760*/ 	.short	0x010a
        /*0762*/ 	.byte	0x1b
	.zero		1


	//   ....[50]....
        /*0764*/ 	.word	0x0000d190
        /*0768*/ 	.word	0x000000ff
        /*076c*/ 	.word	0x00028c50
        /*0770*/ 	.short	0x010a
        /*0772*/ 	.byte	0x1b
	.zero		1


	//   ....[51]....
        /*0774*/ 	.word	0x0000d420
        /*0778*/ 	.word	0x00000014
        /*077c*/ 	.word	0x00000000
        /*0780*/ 	.short	0x0101
        /*0782*/ 	.byte	0x3f
	.zero		1


	//   ....[52]....
        /*0784*/ 	.word	0x0000f8e0
        /*0788*/ 	.word	0x000000ff
        /*078c*/ 	.word	0x00000000
        /*0790*/ 	.short	0x0101
        /*0792*/ 	.byte	0x05
	.zero		1


	//   ....[53]....
        /*0794*/ 	.word	0x00011d40
        /*0798*/ 	.word	0x00000003
        /*079c*/ 	.word	0x00028c40
        /*07a0*/ 	.short	0x010a
        /*07a2*/ 	.byte	0x3f
	.zero		1


	//   ....[54]....
        /*07a4*/ 	.word	0x00012680
        /*07a8*/ 	.word	0x00000011
        /*07ac*/ 	.word	0x00028c00
        /*07b0*/ 	.short	0x0107
        /*07b2*/ 	.byte	0x3f
	.zero		1


	//   ....[55]....
        /*07b4*/ 	.word	0x00012770
        /*07b8*/ 	.word	0x00000011
        /*07bc*/ 	.word	0x00028c00
        /*07c0*/ 	.short	0x0101
        /*07c2*/ 	.byte	0x3f
	.zero		1


	//   ....[56]....
        /*07c4*/ 	.word	0x00012790
        /*07c8*/ 	.word	0x00000011
        /*07cc*/ 	.word	0x00028c20
        /*07d0*/ 	.short	0x010a
        /*07d2*/ 	.byte	0x3f
	.zero		1


	//   ....[57]....
        /*07d4*/ 	.word	0x00012870
        /*07d8*/ 	.word	0x00000000
        /*07dc*/ 	.word	0x00028c60
        /*07e0*/ 	.short	0x010a
        /*07e2*/ 	.byte	0x3f
	.zero		1


	//   ....[58]....
        /*07e4*/ 	.word	0x00013440
        /*07e8*/ 	.word	0x00000002
        /*07ec*/ 	.word	0x00028c40
        /*07f0*/ 	.short	0x010a
        /*07f2*/ 	.byte	0x3f
	.zero		1


	//   ....[59]....
        /*07f4*/ 	.word	0x00013680
        /*07f8*/ 	.word	0x00000002
        /*07fc*/ 	.word	0x00028c60
        /*0800*/ 	.short	0x010a
        /*0802*/ 	.byte	0x3f
	.zero		1


	//   ....[60]....
        /*0804*/ 	.word	0x00014220
        /*0808*/ 	.word	0x00000004
        /*080c*/ 	.word	0x00028c40
        /*0810*/ 	.short	0x010a
        /*0812*/ 	.byte	0x3f
	.zero		1


	//   ....[61]....
        /*0814*/ 	.word	0x00014460
        /*0818*/ 	.word	0x00000004
        /*081c*/ 	.word	0x00028c60
        /*0820*/ 	.short	0x010a
        /*0822*/ 	.byte	0x3f
	.zero		1


	//   ....[62]....
        /*0824*/ 	.word	0x00014f90
        /*0828*/ 	.word	0x00000004
        /*082c*/ 	.word	0x00028c40
        /*0830*/ 	.short	0x010a
        /*0832*/ 	.byte	0x3f
	.zero		1


	//   ....[63]....
        /*0834*/ 	.word	0x000151d0
        /*0838*/ 	.word	0x00000004
        /*083c*/ 	.word	0x00028c60
        /*0840*/ 	.short	0x010a
        /*0842*/ 	.byte	0x3f
	.zero		1


	//   ....[64]....
        /*0844*/ 	.word	0x00015f00
        /*0848*/ 	.word	0x00000000
        /*084c*/ 	.word	0x00028c20
        /*0850*/ 	.short	0x010a
        /*0852*/ 	.byte	0x3f
	.zero		1


	//   ....[65]....
        /*0854*/ 	.word	0x000160d0
        /*0858*/ 	.word	0x00000006
        /*085c*/ 	.word	0x00000000
        /*0860*/ 	.short	0x010a
        /*0862*/ 	.byte	0x3f
	.zero		1


	//   ....[66]....
        /*0864*/ 	.word	0x00016120
        /*0868*/ 	.word	0x00000003
        /*086c*/ 	.word	0x00000000
        /*0870*/ 	.short	0x010a
        /*0872*/ 	.byte	0x3f
	.zero		1


	//   ....[67]....
        /*0874*/ 	.word	0x00016180
        /*0878*/ 	.word	0x00000012
        /*087c*/ 	.word	0x00000000
        /*0880*/ 	.short	0x010a
        /*0882*/ 	.byte	0x3f
	.zero		1


	//   ....[68]....
        /*0884*/ 	.word	0x000161b0
        /*0888*/ 	.word	0x00000003
        /*088c*/ 	.word	0x00000000
        /*0890*/ 	.short	0x010a
        /*0892*/ 	.byte	0x3f
	.zero		1


	//   ....[69]....
        /*0894*/ 	.word	0x00016220
        /*0898*/ 	.word	0x00000003
        /*089c*/ 	.word	0x00028c50
        /*08a0*/ 	.short	0x010a
        /*08a2*/ 	.byte	0x3f
	.zero		1


	//   ....[70]....
        /*08a4*/ 	.word	0x00016280
        /*08a8*/ 	.word	0x00000003
        /*08ac*/ 	.word	0x00028c50
        /*08b0*/ 	.short	0x010a
        /*08b2*/ 	.byte	0x3f
	.zero		1


	//   ....[71]....
        /*08b4*/ 	.word	0x000162e0
        /*08b8*/ 	.word	0x00000003
        /*08bc*/ 	.word	0x00028c00
        /*08c0*/ 	.short	0x010a
        /*08c2*/ 	.byte	0x3f
	.zero		1


	//   ....[72]....
        /*08c4*/ 	.word	0x00016330
        /*08c8*/ 	.word	0x00000007
        /*08cc*/ 	.word	0x00028c30
        /*08d0*/ 	.short	0x010a
        /*08d2*/ 	.byte	0x3f
	.zero		1


	//   ....[73]....
        /*08d4*/ 	.word	0x00016380
        /*08d8*/ 	.word	0x00000007
        /*08dc*/ 	.word	0x00028c50
        /*08e0*/ 	.short	0x010a
        /*08e2*/ 	.byte	0x3f
	.zero		1


	//   ....[74]....
        /*08e4*/ 	.word	0x000163e0
        /*08e8*/ 	.word	0x0000000a
        /*08ec*/ 	.word	0x00028c30
        /*08f0*/ 	.short	0x010a
        /*08f2*/ 	.byte	0x3f
	.zero		1


	//   ....[75]....
        /*08f4*/ 	.word	0x00016430
        /*08f8*/ 	.word	0x000000a8
        /*08fc*/ 	.word	0x00028c50
        /*0900*/ 	.short	0x010a
        /*0902*/ 	.byte	0x3f
	.zero		1


	//   ....[76]....
        /*0904*/ 	.word	0x00016490
        /*0908*/ 	.word	0x00000005
        /*090c*/ 	.word	0x00028c30
        /*0910*/ 	.short	0x010a
        /*0912*/ 	.byte	0x3f
	.zero		1


	//   ....[77]....
        /*0914*/ 	.word	0x000164e0
        /*0918*/ 	.word	0x000000ad
        /*091c*/ 	.word	0x00028c50
        /*0920*/ 	.short	0x010a
        /*0922*/ 	.byte	0x3f
	.zero		1


	//   ....[78]....
        /*0924*/ 	.word	0x00016540
        /*0928*/ 	.word	0x00000006
        /*092c*/ 	.word	0x00028c30
        /*0930*/ 	.short	0x010a
        /*0932*/ 	.byte	0x3f
	.zero		1


	//   ....[79]....
        /*0934*/ 	.word	0x00016590
        /*0938*/ 	.word	0x00000014
        /*093c*/ 	.word	0x00028c50
        /*0940*/ 	.short	0x010a
        /*0942*/ 	.byte	0x3f
	.zero		1


	//   ....[80]....
        /*0944*/ 	.word	0x000166e0
        /*0948*/ 	.word	0x00000003
        /*094c*/ 	.word	0x00028c40
        /*0950*/ 	.short	0x010a
        /*0952*/ 	.byte	0x3f
	.zero		1


	//   ....[81]....
        /*0954*/ 	.word	0x00016c20
        /*0958*/ 	.word	0x00000011
        /*095c*/ 	.word	0x00028c20
        /*0960*/ 	.short	0x010a
        /*0962*/ 	.byte	0x3f
	.zero		1


	//   ....[82]....
        /*0964*/ 	.word	0x00016c70
        /*0968*/ 	.word	0x00000000
        /*096c*/ 	.word	0x00028c60
        /*0970*/ 	.short	0x010a
        /*0972*/ 	.byte	0x3f
	.zero		1


	//   ....[83]....
        /*0974*/ 	.word	0x00016cc0
        /*0978*/ 	.word	0x00000002
        /*097c*/ 	.word	0x00028c40
        /*0980*/ 	.short	0x010a
        /*0982*/ 	.byte	0x3f
	.zero		1


	//   ....[84]....
        /*0984*/ 	.word	0x00016d10
        /*0988*/ 	.word	0x00000002
        /*098c*/ 	.word	0x00028c60
        /*0990*/ 	.short	0x010a
        /*0992*/ 	.byte	0x3f
	.zero		1


	//   ....[85]....
        /*0994*/ 	.word	0x00016d60
        /*0998*/ 	.word	0x00000004
        /*099c*/ 	.word	0x00028c40
        /*09a0*/ 	.short	0x010a
        /*09a2*/ 	.byte	0x3f
	.zero		1


	//   ....[86]....
        /*09a4*/ 	.word	0x00016db0
        /*09a8*/ 	.word	0x00000004
        /*09ac*/ 	.word	0x00028c60
        /*09b0*/ 	.short	0x010a
        /*09b2*/ 	.byte	0x3f
	.zero		1


	//   ....[87]....
        /*09b4*/ 	.word	0x00016e00
        /*09b8*/ 	.word	0x00000004
        /*09bc*/ 	.word	0x00028c40
        /*09c0*/ 	.short	0x010a
        /*09c2*/ 	.byte	0x3f
	.zero		1


	//   ....[88]....
        /*09c4*/ 	.word	0x00016e50
        /*09c8*/ 	.word	0x00000004
        /*09cc*/ 	.word	0x00028c60
        /*09d0*/ 	.short	0x010a
        /*09d2*/ 	.byte	0x3f
	.zero		1


	//   ....[89]....
        /*09d4*/ 	.word	0x00016f40
        /*09d8*/ 	.word	0x00000000
        /*09dc*/ 	.word	0x00028c20
        /*09e0*/ 	.short	0x010a
        /*09e2*/ 	.byte	0x3f
	.zero		1


	//   ....[90]....
        /*09e4*/ 	.word	0x000170e0
        /*09e8*/ 	.word	0x00000006
        /*09ec*/ 	.word	0x00000000
        /*09f0*/ 	.short	0x010a
        /*09f2*/ 	.byte	0x3f
	.zero		1


	//   ....[91]....
        /*09f4*/ 	.word	0x00017130
        /*09f8*/ 	.word	0x00000003
        /*09fc*/ 	.word	0x00000000
        /*0a00*/ 	.short	0x010a
        /*0a02*/ 	.byte	0x3f
	.zero		1


	//   ....[92]....
        /*0a04*/ 	.word	0x00017180
        /*0a08*/ 	.word	0x00000012
        /*0a0c*/ 	.word	0x00000000
        /*0a10*/ 	.short	0x010a
        /*0a12*/ 	.byte	0x3f
	.zero		1


	//----- nvinfo : EIATTR_NUM_MBARRIERS
	.align		4
.L_809:
        /*0a14*/ 	.byte	0x03, 0x38
        /*0a16*/ 	.short	0x0016


	//----- nvinfo : EIATTR_EXIT_INSTR_OFFSETS
	.align		4
        /*0a18*/ 	.byte	0x04, 0x1c
        /*0a1a*/ 	.short	(.L_811 - .L_810)


	//   ....[0]....
.L_810:
        /*0a1c*/ 	.word	0x00000a00


	//   ....[1]....
        /*0a20*/ 	.word	0x000109f0


	//   ....[2]....
        /*0a24*/ 	.word	0x00016200


	//----- nvinfo : EIATTR_MAX_THREADS
	.align		4
.L_811:
        /*0a28*/ 	.byte	0x04, 0x05
        /*0a2a*/ 	.short	(.L_813 - .L_812)
.L_812:
        /*0a2c*/ 	.word	0x00000180
        /*0a30*/ 	.word	0x00000001
        /*0a34*/ 	.word	0x00000001


	//----- nvinfo : EIATTR_CRS_STACK_SIZE
	.align		4
.L_813:
        /*0a38*/ 	.byte	0x04, 0x1e
        /*0a3a*/ 	.short	(.L_815 - .L_814)
.L_814:
        /*0a3c*/ 	.word	0x00000000


	//----- nvinfo : EIATTR_CBANK_PARAM_SIZE
	.align		4
.L_815:
        /*0a40*/ 	.byte	0x03, 0x19
        /*0a42*/ 	.short	0x0af0


	//----- nvinfo : EIATTR_PARAM_CBANK
	.align		4
        /*0a44*/ 	.byte	0x04, 0x0a
        /*0a46*/ 	.short	(.L_817 - .L_816)
	.align		4
.L_816:
        /*0a48*/ 	.word	index@(.nv.constant0._ZN7cutlass13device_kernelIN5flash11enable_sm90INS1_16FlashAttnFwdSm90INS1_25CollectiveMainloopFwdSm90ILi2EN4cute5tupleIJNS5_1CILi1EEES8_S8_EEENS6_IJNS7_ILi64EEESA_SA_EEELi512ENS_6half_tEfNS_4arch4Sm90ELb0ELb1ELb1ELb0ELb0ELb0ELb0ELb0ELb0ELb1ELb0ELb0EEENS1_21CollectiveEpilogueFwdINS6_IJSA_NS7_ILi512EEESA_EEES9_SC_SE_Li256ELb0ELb1ELb0ELb0EEENS1_30DynamicPersistentTileSchedulerILi256ELi128ELb0ELb1ELb1EEEEEEEEEvNT_6ParamsE)
        /*0a4c*/ 	.short	0x0210
        /*0a4e*/ 	.short	0x0af0


	//----- nvinfo : EIATTR_SW_WAR
	.align		4
.L_817:
        /*0a50*/ 	.byte	0x04, 0x36
        /*0a52*/ 	.short	(.L_819 - .L_818)
.L_818:
        /*0a54*/ 	.word	0x00000008
.L_819:


//--------------------- .nv.info._ZN7cutlass13device_kernelIN5flash11enable_sm90INS1_16FlashAttnFwdSm90INS1_25CollectiveMainloopFwdSm90ILi2EN4cute5tupleIJNS5_1CILi1EEES8_S8_EEENS6_IJNS7_ILi64EEESA_SA_EEELi512ENS_6half_tEfNS_4arch4Sm90ELb0ELb1ELb1ELb0ELb0ELb0ELb1ELb0ELb0ELb1ELb0ELb0EEENS1_21CollectiveEpilogueFwdINS6_IJSA_NS7_ILi512EEESA_EEES9_SC_SE_Li256ELb0ELb1ELb0ELb0EEENS1_30DynamicPersistentTileSchedulerILi256ELi128ELb0ELb1ELb1EEEEEEEEEvNT_6ParamsE --------------------------
	.section	.nv.info._ZN7cutlass13device_kernelIN5flash11enable_sm90INS1_16FlashAttnFwdSm90INS1_25CollectiveMainloopFwdSm90ILi2EN4cute5tupleIJNS5_1CILi1EEES8_S8_EEENS6_IJNS7_ILi64EEESA_SA_EEELi512ENS_6half_tEfNS_4arch4Sm90ELb0ELb1ELb1ELb0ELb0ELb0ELb1ELb0ELb0ELb1ELb0ELb0EEENS1_21CollectiveEpilogueFwdINS6_IJSA_NS7_ILi512EEESA_EEES9_SC_SE_Li256ELb0ELb1ELb0ELb0EEENS1_30DynamicPersistentTileSchedulerILi256ELi128ELb0ELb1ELb1EEEEEEEEEvNT_6ParamsE,"",@"SHT_CUDA_INFO"
	.sectionflags	@""
	.align	4


	//----- nvinfo : EIATTR_CUDA_API_VERSION
	.align		4
        /*0000*/ 	.byte	0x04, 0x37
        /*0002*/ 	.short	(.L_821 - .L_820)
.L_820:
        /*0004*/ 	.word	0x00000082


	//----- nvinfo : EIATTR_KPARAM_INFO
	.align		4
.L_821:
        /*0008*/ 	.byte	0x04, 0x17
        /*000a*/ 	.short	(.L_823 - .L_822)
.L_822:
        /*000c*/ 	.word	0x00000000
        /*0010*/ 	.short	0x0000
        /*0012*/ 	.short	0x0070
        /*0014*/ 	.byte	0x00, 0xf0, 0x01, 0x2e


	//----- nvinfo : EIATTR_SPARSE_MMA_MASK
	.align		4
.L_823:
        /*0018*/ 	.byte	0x03, 0x50
        /*001a*/ 	.short	0x0000


	//----- nvinfo : EIATTR_MAXREG_COUNT
	.align		4
        /*001c*/ 	.byte	0x03, 0x1b
        /*001e*/ 	.short	0x00a8


	//----- nvinfo : EIATTR_NUM_BARRIERS
	.align		4
        /*0020*/ 	.byte	0x02, 0x4c
        /*0022*/ 	.byte	0x10
	.zero		1


	//----- nvinfo : EIATTR_EXTERNS
	.align		4
        /*0024*/ 	.byte	0x04, 0x0f
        /*0026*/ 	.short	(.L_825 - .L_824)


	//   ....[0]....
	.align		4
.L_824:
        /*0028*/ 	.word	index@(__assertfail)


	//----- nvinfo : EIATTR_ANNOTATIONS
	.align		4
.L_825:
        /*002c*/ 	.byte	0x04, 0x55
        /*002e*/ 	.short	(.L_827 - .L_826)


	//   ....[0]....
.L_826:
        /* <DEDUP_REMOVED lines=35> */


	//----- nvinfo : EIATTR_MERCURY_ISA_VERSION
	.align		4
.L_827:
        /*0250*/ 	.byte	0x03, 0x5f
        /*0252*/ 	.short	0x0101


	//----- nvinfo : EIATTR_INT_WARP_WIDE_INSTR_OFFSETS
	.align		4
        /*0254*/ 	.byte	0x04, 0x31
        /*0256*/ 	.short	(.L_829 - .L_828)


	//   ....[0]....
.L_828:
        /*0258*/ 	.word	0x00000160


	//   ....[1]....
        /*025c*/ 	.word	0x00000200


	//   ....[2]....
        /*0260*/ 	.word	0x00000210


	//   ....[3]....
        /*0264*/ 	.word	0x00000280


	//   ....[4]....
        /*0268*/ 	.word	0x0002af60


	//   ....[5]....
        /*026c*/ 	.word	0x0002aff0


	//   ....[6]....
        /*0270*/ 	.word	0x00030660


	//   ....[7]....
        /*0274*/ 	.word	0x000306f0


	//----- nvinfo : EIATTR_COOP_GROUP_MASK_REGIDS
	.align		4
.L_829:
        /*0278*/ 	.byte	0x04, 0x29
        /*027a*/ 	.short	(.L_831 - .L_830)


	//   ....[0]....
.L_830:
        /*027c*/ 	.word	0xffffffff


	//   ....[1]....
        /*0280*/ 	.word	0xffffffff


	//   ....[2]....
        /*0284*/ 	.word	0xffffffff


	//   ....[3]....
        /*0288*/ 	.word	0xffffffff


	//   ....[4]....
        /*028c*/ 	.word	0xffffffff


	//   ....[5]....
        /*0290*/ 	.word	0xffffffff


	//   ....[6]....
        /*0294*/ 	.word	0xffffffff


	//   ....[7]....
        /*0298*/ 	.word	0xffffffff


	//   ....[8]....
        /*029c*/ 	.word	0xffffffff


	//   ....[9]....
        /*02a0*/ 	.word	0xffffffff


	//   ....[10]....
        /*02a4*/ 	.word	0xffffffff


	//   ....[11]....
        /*02a8*/ 	.word	0xffffffff


	//   ....[12]....
        /*02ac*/ 	.word	0xffffffff


	//   ....[13]....
        /*02b0*/ 	.word	0xffffffff


	//   ....[14]....
        /*02b4*/ 	.word	0xffffffff


	//   ....[15]....
        /*02b8*/ 	.word	0xffffffff


	//   ....[16]....
        /*02bc*/ 	.word	0xffffffff


	//   ....[17]....
        /*02c0*/ 	.word	0xffffffff


	//   ....[18]....
        /*02c4*/ 	.word	0xffffffff


	//   ....[19]....
        /*02c8*/ 	.word	0xffffffff


	//   ....[20]....
        /*02cc*/ 	.word	0xffffffff


	//   ....[21]....
        /*02d0*/ 	.word	0xffffffff


	//   ....[22]....
        /*02d4*/ 	.word	0xffffffff


	//   ....[23]....
        /*02d8*/ 	.word	0xffffffff


	//   ....[24]....
        /*02dc*/ 	.word	0xffffffff


	//   ....[25]....
        /*02e0*/ 	.word	0xffffffff


	//   ....[26]....
        /*02e4*/ 	.word	0xffffffff


	//   ....[27]....
        /*02e8*/ 	.word	0xffffffff


	//   ....[28]....
        /*02ec*/ 	.word	0xffffffff


	//   ....[29]....
        /*02f0*/ 	.word	0xffffffff


	//   ....[30]....
        /*02f4*/ 	.word	0xffffffff


	//   ....[31]....
        /*02f8*/ 	.word	0xffffffff


	//   ....[32]....
        /*02fc*/ 	.word	0xffffffff


	//   ....[33]....
        /*0300*/ 	.word	0xffffffff


	//   ....[34]....
        /*0304*/ 	.word	0xffffffff


	//   ....[35]....
        /*0308*/ 	.word	0xffffffff


	//   ....[36]....
        /*030c*/ 	.word	0xffffffff


	//   ....[37]....
        /*0310*/ 	.word	0xffffffff


	//   ....[38]....
        /*0314*/ 	.word	0xffffffff


	//   ....[39]....
        /*0318*/ 	.word	0xffffffff


	//   ....[40]....
        /*031c*/ 	.word	0xffffffff


	//   ....[41]....
        /*0320*/ 	.word	0xffffffff


	//   ....[42]....
        /*0324*/ 	.word	0xffffffff


	//   ....[43]....
        /*0328*/ 	.word	0xffffffff


	//   ....[44]....
        /*032c*/ 	.word	0xffffffff


	//   ....[45]....
        /*0330*/ 	.word	0xffffffff


	//   ....[46]....
        /*0334*/ 	.word	0xffffffff


	//   ....[47]....
        /*0338*/ 	.word	0xffffffff


	//   ....[48]....
        /*033c*/ 	.word	0xffffffff


	//   ....[49]....
        /*0340*/ 	.word	0xffffffff


	//   ....[50]....
        /*0344*/ 	.word	0xffffffff


	//   ....[51]....
        /*0348*/ 	.word	0xffffffff


	//   ....[52]....
        /*034c*/ 	.word	0xffffffff


	//   ....[53]....
        /*0350*/ 	.word	0xffffffff


	//   ....[54]....
        /*0354*/ 	.word	0xffffffff


	//   ....[55]....
        /*0358*/ 	.word	0xffffffff


	//   ....[56]....
        /*035c*/ 	.word	0xffffffff


	//   ....[57]....
        /*0360*/ 	.word	0xffffffff


	//   ....[58]....
        /*0364*/ 	.word	0xffffffff


	//   ....[59]....
        /*0368*/ 	.word	0xffffffff


	//   ....[60]....
        /*036c*/ 	.word	0xffffffff


	//   ....[61]....
        /*0370*/ 	.word	0xffffffff


	//   ....[62]....
        /*0374*/ 	.word	0xffffffff


	//   ....[63]....
        /*0378*/ 	.word	0xffffffff


	//   ....[64]....
        /*037c*/ 	.word	0xffffffff


	//   ....[65]....
        /*0380*/ 	.word	0xffffffff


	//   ....[66]....
        /*0384*/ 	.word	0xffffffff


	//   ....[67]....
        /*0388*/ 	.word	0xffffffff


	//   ....[68]....
        /*038c*/ 	.word	0x0500000f


	//   ....[69]....
        /*0390*/ 	.word	0x0500000f


	//   ....[70]....
        /*0394*/ 	.word	0x0500000f


	//   ....[71]....
        /*0398*/ 	.word	0x0500000f


	//   ....[72]....
        /*039c*/ 	.word	0x0500000f


	//   ....[73]....
        /*03a0*/ 	.word	0x0500000f


	//   ....[74]....
        /*03a4*/ 	.word	0x0500000f


	//   ....[75]....
        /*03a8*/ 	.word	0x0500000f


	//   ....[76]....
        /*03ac*/ 	.word	0x0500000f


	//   ....[77]....
        /*03b0*/ 	.word	0x0500000f


	//   ....[78]....
        /*03b4*/ 	.word	0x0500000f


	//   ....[79]....
        /*03b8*/ 	.word	0x0500000f


	//   ....[80]....
        /*03bc*/ 	.word	0x0500000f


	//   ....[81]....
        /*03c0*/ 	.word	0x0500000f


	//   ....[82]....
        /*03c4*/ 	.word	0x0500000f


	//   ....[83]....
        /*03c8*/ 	.word	0x0500000f


	//   ....[84]....
        /*03cc*/ 	.word	0x0500000f


	//   ....[85]....
        /*03d0*/ 	.word	0x0500000f


	//   ....[86]....
        /*03d4*/ 	.word	0x0500000f


	//   ....[87]....
        /*03d8*/ 	.word	0xffffffff


	//   ....[88]....
        /*03dc*/ 	.word	0xffffffff


	//   ....[89]....
        /*03e0*/ 	.word	0xffffffff


	//   ....[90]....
        /*03e4*/ 	.word	0xffffffff


	//   ....[91]....
        /*03e8*/ 	.word	0xffffffff


	//   ....[92]....
        /*03ec*/ 	.word	0xffffffff


	//   ....[93]....
        /*03f0*/ 	.word	0xffffffff


	//   ....[94]....
        /*03f4*/ 	.word	0xffffffff


	//----- nvinfo : EIATTR_COOP_GROUP_INSTR_OFFSETS
	.align		4
.L_831:
        /*03f8*/ 	.byte	0x04, 0x28
        /*03fa*/ 	.short	(.L_833 - .L_832)


	//   ....[0]....
.L_832:
        /*03fc*/ 	.word	0x00000070


	//   ....[1]....
        /*0400*/ 	.word	0x00000170


	//   ....[2]....
        /*0404*/ 	.word	0x00000220


	//   ....[3]....
        /*0408*/ 	.word	0x000003c0


	//   ....[4]....
        /*040c*/ 	.word	0x00000520


	//   ....[5]....
        /*0410*/ 	.word	0x00000640


	//   ....[6]....
        /*0414*/ 	.word	0x000007a0


	//   ....[7]....
        /*0418*/ 	.word	0x000025f0


	//   ....[8]....
        /*041c*/ 	.word	0x0000a1b0


	//   ....[9]....
        /*0420*/ 	.word	0x0000c1f0


	//   ....[10]....
        /*0424*/ 	.word	0x0000d5a0


	//   ....[11]....
        /*0428*/ 	.word	0x0000dad0


	//   ....[12]....
        /*042c*/ 	.word	0x0000e610


	//   ....[13]....
        /*0430*/ 	.word	0x0000e9f0


	//   ....[14]....
        /*0434*/ 	.word	0x0000ed90


	//   ....[15]....
        /*0438*/ 	.word	0x0000edb0


	//   ....[16]....
        /*043c*/ 	.word	0x00011a20


	//   ....[17]....
        /*0440*/ 	.word	0x000135b0


	//   ....[18]....
        /*0444*/ 	.word	0x00014960


	//   ....[19]....
        /*0448*/ 	.word	0x00014ae0


	//   ....[20]....
        /*044c*/ 	.word	0x00014c10


	//   ....[21]....
        /*0450*/ 	.word	0x00014c30


	//   ....[22]....
        /*0454*/ 	.word	0x0001b970


	//   ....[23]....
        /*0458*/ 	.word	0x0001cfd0


	//   ....[24]....
        /*045c*/ 	.word	0x0001e330


	//   ....[25]....
        /*0460*/ 	.word	0x0001e870


	//   ....[26]....
        /*0464*/ 	.word	0x0001f400


	//   ....[27]....
        /*0468*/ 	.word	0x0001f490


	//   ....[28]....
        /*046c*/ 	.word	0x0001f590


	//   ....[29]....
        /*0470*/ 	.word	0x0001f5b0


	//   ....[30]....
        /*0474*/ 	.word	0x00026380


	//   ....[31]....
        /*0478*/ 	.word	0x000264b0


	//   ....[32]....
        /*047c*/ 	.word	0x000264d0


	//   ....[33]....
        /*0480*/ 	.word	0x00026510


	//   ....[34]....
        /*0484*/ 	.word	0x00026530


	//   ....[35]....
        /*0488*/ 	.word	0x00027fb0


	//   ....[36]....
        /*048c*/ 	.word	0x00028bb0


	//   ....[37]....
        /*0490*/ 	.word	0x00028be0


	//   ....[38]....
        /*0494*/ 	.word	0x00028c20


	//   ....[39]....
        /*0498*/ 	.word	0x00028c30


	//   ....[40]....
        /*049c*/ 	.word	0x00029260


	//   ....[41]....
        /*04a0*/ 	.word	0x00029290


	//   ....[42]....
        /*04a4*/ 	.word	0x000294e0


	//   ....[43]....
        /*04a8*/ 	.word	0x00029500


	//   ....[44]....
        /*04ac*/ 	.word	0x00029ea0


	//   ....[45]....
        /*04b0*/ 	.word	0x00029ef0


	//   ....[46]....
        /*04b4*/ 	.word	0x0002a130


	//   ....[47]....
        /*04b8*/ 	.word	0x0002a150


	//   ....[48]....
        /*04bc*/ 	.word	0x0002a440


	//   ....[49]....
        /*04c0*/ 	.word	0x0002b560


	//   ....[50]....
        /*04c4*/ 	.word	0x0002bea0


	//   ....[51]....
        /*04c8*/ 	.word	0x0002bed0


	//   ....[52]....
        /*04cc*/ 	.word	0x0002bfd0


	//   ....[53]....
        /*04d0*/ 	.word	0x0002bfe0


	//   ....[54]....
        /*04d4*/ 	.word	0x0002c060


	//   ....[55]....
        /*04d8*/ 	.word	0x0002c070


	//   ....[56]....
        /*04dc*/ 	.word	0x0002c080


	//   ....[57]....
        /*04e0*/ 	.word	0x0002c090


	//   ....[58]....
        /*04e4*/ 	.word	0x0002ca80


	//   ....[59]....
        /*04e8*/ 	.word	0x0002cac0


	//   ....[60]....
        /*04ec*/ 	.word	0x0002cae0


	//   ....[61]....
        /*04f0*/ 	.word	0x0002cc20


	//   ....[62]....
        /*04f4*/ 	.word	0x0002cde0


	//   ....[63]....
        /*04f8*/ 	.word	0x0002cdf0


	//   ....[64]....
        /*04fc*/ 	.word	0x0002cf40


	//   ....[65]....
        /*0500*/ 	.word	0x0002cf50


	//   ....[66]....
        /*0504*/ 	.word	0x00030840


	//   ....[67]....
        /*0508*/ 	.word	0x00030a30


	//   ....[68]....
        /*050c*/ 	.word	0x00030f40


	//   ....[69]....
        /*0510*/ 	.word	0x000310a0


	//   ....[70]....
        /*0514*/ 	.word	0x00031120


	//   ....[71]....
        /*0518*/ 	.word	0x000311d0


	//   ....[72]....
        /*051c*/ 	.word	0x000312c0


	//   ....[73]....
        /*0520*/ 	.word	0x00031320


	//   ....[74]....
        /*0524*/ 	.word	0x00031410


	//   ....[75]....
        /*0528*/ 	.word	0x00031470


	//   ....[76]....
        /*052c*/ 	.word	0x00031510


	//   ....[77]....
        /*0530*/ 	.word	0x000315f0


	//   ....[78]....
        /*0534*/ 	.word	0x000316a0


	//   ....[79]....
        /*0538*/ 	.word	0x00031980


	//   ....[80]....
        /*053c*/ 	.word	0x000319d0


	//   ....[81]....
        /*0540*/ 	.word	0x00031b10


	//   ....[82]....
        /*0544*/ 	.word	0x00031c20


	//   ....[83]....
        /*0548*/ 	.word	0x00031e50


	//   ....[84]....
        /*054c*/ 	.word	0x00031ea0


	//   ....[85]....
        /*0550*/ 	.word	0x000321c0


	//   ....[86]....
        /*0554*/ 	.word	0x000322e0


	//   ....[87]....
        /*0558*/ 	.word	0x000342e0


	//   ....[88]....
        /*055c*/ 	.word	0x00035b00


	//   ....[89]....
        /*0560*/ 	.word	0x000360d0


	//   ....[90]....
        /*0564*/ 	.word	0x00036e50


	//   ....[91]....
        /*0568*/ 	.word	0x00036ea0


	//   ....[92]....
        /*056c*/ 	.word	0x00036f00


	//   ....[93]....
        /*0570*/ 	.word	0x00036f20


	//   ....[94]....
        /*0574*/ 	.word	0x00044060


	//----- nvinfo : EIATTR_REG_RECONFIG
	.align		4
.L_833:
        /*0578*/ 	.byte	0x01, 0x54
	.zero		2


	//----- nvinfo : EIATTR_SYSCALL_OFFSETS
	.align		4
        /*057c*/ 	.byte	0x04, 0x46
        /*057e*/ 	.short	(.L_835 - .L_834)


	//   ....[0]....
.L_834:
        /*0580*/ 	.word	0x0000a6d0


	//   ....[1]....
        /*0584*/ 	.word	0x0002b160


	//   ....[2]....
        /*0588*/ 	.word	0x0002b2b0


	//   ....[3]....
        /*058c*/ 	.word	0x0002b3a0


	//   ....[4]....
        /*0590*/ 	.word	0x0002bb00


	//   ....[5]....
        /*0594*/ 	.word	0x0002c3e0


	//----- nvinfo : EIATTR_MBARRIER_INSTR_OFFSETS
	.align		4
.L_835:
        /*0598*/ 	.byte	0x04, 0x39
        /*059a*/ 	.short	(.L_837 - .L_836)


	//   ....[0]....
.L_836:
        /*059c*/ 	.word	0x000002a0
        /*05a0*/ 	.word	0x000000ff
        /*05a4*/ 	.word	0x00038800
        /*05a8*/ 	.short	0x0100
        /*05aa*/ 	.byte	0x08
	.zero		1


	//   ....[1]....
        /*05ac*/ 	.word	0x000002b0
        /*05b0*/ 	.word	0x000000ff
        /*05b4*/ 	.word	0x00038810
        /*05b8*/ 	.short	0x0100
        /*05ba*/ 	.byte	0x08
	.zero		1


	//   ....[2]....
        /*05bc*/ 	.word	0x000002c0
        /*05c0*/ 	.word	0x000000ff
        /*05c4*/ 	.word	0x00038820
        /*05c8*/ 	.short	0x0100
        /*05ca*/ 	.byte	0x08
	.zero		1


	//   ....[3]....
        /*05cc*/ 	.word	0x00000370
        /*05d0*/ 	.word	0x000000ff
        /*05d4*/ 	.word	0x00038830
        /*05d8*/ 	.short	0x0100
        /*05da*/ 	.byte	0x06
	.zero		1


	//   ....[4]....
        /*05dc*/ 	.word	0x00000380
        /*05e0*/ 	.word	0x000000ff
        /*05e4*/ 	.word	0x00038840
        /*05e8*/ 	.short	0x0100
        /*05ea*/ 	.byte	0x06
	.zero		1


	//   ....[5]....
        /*05ec*/ 	.word	0x00000390
        /*05f0*/ 	.word	0x000000ff
        /*05f4*/ 	.word	0x00038838
        /*05f8*/ 	.short	0x0100
        /*05fa*/ 	.byte	0x06
	.zero		1


	//   ....[6]....
        /*05fc*/ 	.word	0x000003a0
        /*0600*/ 	.word	0x000000ff
        /*0604*/ 	.word	0x00038848
        /*0608*/ 	.short	0x0100
        /*060a*/ 	.byte	0x06
	.zero		1


	//   ....[7]....
        /*060c*/ 	.word	0x000004d0
        /*0610*/ 	.word	0x000000ff
        /*0614*/ 	.word	0x00038850
        /*0618*/ 	.short	0x0100
        /*061a*/ 	.byte	0x08
	.zero		1


	//   ....[8]....
        /*061c*/ 	.word	0x000004e0
        /*0620*/ 	.word	0x000000ff
        /*0624*/ 	.word	0x00038860
        /*0628*/ 	.short	0x0100
        /*062a*/ 	.byte	0x08
	.zero		1


	//   ....[9]....
        /*062c*/ 	.word	0x000004f0
        /*0630*/ 	.word	0x000000ff
        /*0634*/ 	.word	0x00038858
        /*0638*/ 	.short	0x0100
        /*063a*/ 	.byte	0x08
	.zero		1


	//   ....[10]....
        /*063c*/ 	.word	0x00000500
        /*0640*/ 	.word	0x000000ff
        /*0644*/ 	.word	0x00038868
        /*0648*/ 	.short	0x0100
        /*064a*/ 	.byte	0x08
	.zero		1


	//   ....[11]....
        /*064c*/ 	.word	0x000005f0
        /*0650*/ 	.word	0x000000ff
        /*0654*/ 	.word	0x00038870
        /*0658*/ 	.short	0x0100
        /*065a*/ 	.byte	0x06
	.zero		1


	//   ....[12]....
        /*065c*/ 	.word	0x00000600
        /*0660*/ 	.word	0x000000ff
        /*0664*/ 	.word	0x00038880
        /*0668*/ 	.short	0x0100
        /*066a*/ 	.byte	0x06
	.zero		1


	//   ....[13]....
        /*066c*/ 	.word	0x00000610
        /*0670*/ 	.word	0x000000ff
        /*0674*/ 	.word	0x00038878
        /*0678*/ 	.short	0x0100
        /*067a*/ 	.byte	0x06
	.zero		1


	//   ....[14]....
        /*067c*/ 	.word	0x00000620
        /*0680*/ 	.word	0x000000ff
        /*0684*/ 	.word	0x00038888
        /*0688*/ 	.short	0x0100
        /*068a*/ 	.byte	0x06
	.zero		1


	//   ....[15]....
        /*068c*/ 	.word	0x00000750
        /*0690*/ 	.word	0x000000ff
        /*0694*/ 	.word	0x00038890
        /*0698*/ 	.short	0x0100
        /*069a*/ 	.byte	0x08
	.zero		1


	//   ....[16]....
        /*069c*/ 	.word	0x00000760
        /*06a0*/ 	.word	0x000000ff
        /*06a4*/ 	.word	0x000388a0
        /*06a8*/ 	.short	0x0100
        /*06aa*/ 	.byte	0x08
	.zero		1


	//   ....[17]....
        /*06ac*/ 	.word	0x00000770
        /*06b0*/ 	.word	0x000000ff
        /*06b4*/ 	.word	0x00038898
        /*06b8*/ 	.short	0x0100
        /*06ba*/ 	.byte	0x08
	.zero		1


	//   ....[18]....
        /*06bc*/ 	.word	0x00000780
        /*06c0*/ 	.word	0x000000ff
        /*06c4*/ 	.word	0x000388a8
        /*06c8*/ 	.short	0x0100
        /*06ca*/ 	.byte	0x08
	.zero		1


	//   ....[19]....
        /*06cc*/ 	.word	0x000008c0
        /*06d0*/ 	.word	0x000000ff
        /*06d4*/ 	.word	0x000388b0
        /*06d8*/ 	.short	0x0100
        /*06da*/ 	.byte	0x08
	.zero		1


	//   ....[20]....
        /*06dc*/ 	.word	0x000008d0
        /*06e0*/ 	.word	0x000000ff
        /*06e4*/ 	.word	0x000388c0
        /*06e8*/ 	.short	0x0100
        /*06ea*/ 	.byte	0x08
	.zero		1


	//   ....[21]....
        /*06ec*/ 	.word	0x000008e0
        /*06f0*/ 	.word	0x000000ff
        /*06f4*/ 	.word	0x000388b8
        /*06f8*/ 	.short	0x0100
        /*06fa*/ 	.byte	0x08
	.zero		1


	//   ....[22]....
        /*06fc*/ 	.word	0x000008f0
        /*0700*/ 	.word	0x000000ff
        /*0704*/ 	.word	0x000388c8
        /*0708*/ 	.short	0x0100
        /*070a*/ 	.byte	0x08
	.zero		1


	//   ....[23]....
        /*070c*/ 	.word	0x000049b0
        /*0710*/ 	.word	0x00000000
        /*0714*/ 	.word	0x00000000
        /*0718*/ 	.short	0x0101
        /*071a*/ 	.byte	0x3f
	.zero		1


	//   ....[24]....
        /*071c*/ 	.word	0x00008770
        /*0720*/ 	.word	0x00000000
        /*0724*/ 	.word	0x00000000
        /*0728*/ 	.short	0x0101
        /*072a*/ 	.byte	0x3f
	.zero		1


	//   ....[25]....
        /*072c*/ 	.word	0x0000ac40
        /*0730*/ 	.word	0x000000ff
        /*0734*/ 	.word	0x00038800
        /*0738*/ 	.short	0x010a
        /*073a*/ 	.byte	0x2c
	.zero		1


	//   ....[26]....
        /*073c*/ 	.word	0x0000b070
        /*0740*/ 	.word	0x0000000a
        /*0744*/ 	.word	0x00000000
        /*0748*/ 	.short	0x010a
        /*074a*/ 	.byte	0x3f
	.zero		1


	//   ....[27]....
        /*074c*/ 	.word	0x0000b0d0
        /*0750*/ 	.word	0x0000000a
        /*0754*/ 	.word	0x00000000
        /*0758*/ 	.short	0x010a
        /*075a*/ 	.byte	0x3f
	.zero		1


	//   ....[28]....
        /*075c*/ 	.word	0x0000b480
        /*0760*/ 	.word	0x000000ff
        /*0764*/ 	.word	0x00038810
        /*0768*/ 	.short	0x010a
        /*076a*/ 	.byte	0x2c
	.zero		1


	//   ....[29]....
        /*076c*/ 	.word	0x0000b580
        /*0770*/ 	.word	0x0000000a
        /*0774*/ 	.word	0x00000000
        /*0778*/ 	.short	0x010a
        /*077a*/ 	.byte	0x3f
	.zero		1


	//   ....[30]....
        /*077c*/ 	.word	0x0000b5e0
        /*0780*/ 	.word	0x0000000a
        /*0784*/ 	.word	0x00000000
        /*0788*/ 	.short	0x010a
        /*078a*/ 	.byte	0x3f
	.zero		1


	//   ....[31]....
        /*078c*/ 	.word	0x0000d160
        /*0790*/ 	.word	0x0000000a
        /*0794*/ 	.word	0x00000000
        /*0798*/ 	.short	0x0101
        /*079a*/ 	.byte	0x3f
	.zero		1


	//   ....[32]....
        /*079c*/ 	.word	0x00011a90
        /*07a0*/ 	.word	0x00000000
        /*07a4*/ 	.word	0x00000000
        /*07a8*/ 	.short	0x0101
        /*07aa*/ 	.byte	0x3f
	.zero		1


	//   ....[33]....
        /*07ac*/ 	.word	0x000121b0
        /*07b0*/ 	.word	0x00000009
        /*07b4*/ 	.word	0x00000000
        /*07b8*/ 	.short	0x010a
        /*07ba*/ 	.byte	0x3f
	.zero		1


	//   ....[34]....
        /*07bc*/ 	.word	0x000122b0
        /*07c0*/ 	.word	0x00000008
        /*07c4*/ 	.word	0x00000000
        /*07c8*/ 	.short	0x010a
        /*07ca*/ 	.byte	0x3f
	.zero		1


	//   ....[35]....
        /*07cc*/ 	.word	0x00012710
        /*07d0*/ 	.word	0x00000015
        /*07d4*/ 	.word	0x00000000
        /*07d8*/ 	.short	0x010a
        /*07da*/ 	.byte	0x3f
	.zero		1


	//   ....[36]....
        /*07dc*/ 	.word	0x00012810
        /*07e0*/ 	.word	0x00000008
        /*07e4*/ 	.word	0x00000000
        /*07e8*/ 	.short	0x010a
        /*07ea*/ 	.byte	0x3f
	.zero		1


	//   ....[37]....
        /*07ec*/ 	.word	0x00014520
        /*07f0*/ 	.word	0x00000038
        /*07f4*/ 	.word	0x00000000
        /*07f8*/ 	.short	0x0101
        /*07fa*/ 	.byte	0x3f
	.zero		1


	//   ....[38]....
        /*07fc*/ 	.word	0x0001b9f0
        /*0800*/ 	.word	0x00000005
        /*0804*/ 	.word	0x00000000
        /*0808*/ 	.short	0x0101
        /*080a*/ 	.byte	0x3f
	.zero		1


	//   ....[39]....
        /*080c*/ 	.word	0x0001bbd0
        /*0810*/ 	.word	0x00000007
        /*0814*/ 	.word	0x00000000
        /*0818*/ 	.short	0x010a
        /*081a*/ 	.byte	0x3f
	.zero		1


	//   ....[40]....
        /*081c*/ 	.word	0x0001bcd0
        /*0820*/ 	.word	0x00000006
        /*0824*/ 	.word	0x00000000
        /*0828*/ 	.short	0x010a
        /*082a*/ 	.byte	0x3f
	.zero		1


	//   ....[41]....
        /*082c*/ 	.word	0x0001c130
        /*0830*/ 	.word	0x0000000c
        /*0834*/ 	.word	0x00000000
        /*0838*/ 	.short	0x010a
        /*083a*/ 	.byte	0x3f
	.zero		1


	//   ....[42]....
        /*083c*/ 	.word	0x0001c230
        /*0840*/ 	.word	0x00000006
        /*0844*/ 	.word	0x00000000
        /*0848*/ 	.short	0x010a
        /*084a*/ 	.byte	0x3f
	.zero		1


	//   ....[43]....
        /*084c*/ 	.word	0x0001df40
        /*0850*/ 	.word	0x0000000c
        /*0854*/ 	.word	0x00000000
        /*0858*/ 	.short	0x0101
        /*085a*/ 	.byte	0x3f
	.zero		1


	//   ....[44]....
        /*085c*/ 	.word	0x00026400
        /*0860*/ 	.word	0x00000006
        /*0864*/ 	.word	0x00000000
        /*0868*/ 	.short	0x0101
        /*086a*/ 	.byte	0x3f
	.zero		1


	//   ....[45]....
        /*086c*/ 	.word	0x00029280
        /*0870*/ 	.word	0x000000ff
        /*0874*/ 	.word	0x00000000
        /*0878*/ 	.short	0x0101
        /*087a*/ 	.byte	0x05
	.zero		1


	//   ....[46]....
        /*087c*/ 	.word	0x0002b790
        /*0880*/ 	.word	0x00000000
        /*0884*/ 	.word	0x00038840
        /*0888*/ 	.short	0x010a
        /*088a*/ 	.byte	0x3f
	.zero		1


	//   ....[47]....
        /*088c*/ 	.word	0x0002c1b0
        /*0890*/ 	.word	0x00000011
        /*0894*/ 	.word	0x00038800
        /*0898*/ 	.short	0x0107
        /*089a*/ 	.byte	0x3f
	.zero		1


	//   ....[48]....
        /*089c*/ 	.word	0x0002c250
        /*08a0*/ 	.word	0x00000011
        /*08a4*/ 	.word	0x00038800
        /*08a8*/ 	.short	0x0101
        /*08aa*/ 	.byte	0x3f
	.zero		1


	//   ....[49]....
        /*08ac*/ 	.word	0x0002d170
        /*08b0*/ 	.word	0x00000011
        /*08b4*/ 	.word	0x00038810
        /*08b8*/ 	.short	0x0107
        /*08ba*/ 	.byte	0x3f
	.zero		1


	//   ....[50]....
        /*08bc*/ 	.word	0x0002d270
        /*08c0*/ 	.word	0x00000011
        /*08c4*/ 	.word	0x00038810
        /*08c8*/ 	.short	0x0101
        /*08ca*/ 	.byte	0x3f
	.zero		1


	//   ....[51]....
        /*08cc*/ 	.word	0x0002d290
        /*08d0*/ 	.word	0x00000011
        /*08d4*/ 	.word	0x00038820
        /*08d8*/ 	.short	0x010a
        /*08da*/ 	.byte	0x3f
	.zero		1


	//   ....[52]....
        /*08dc*/ 	.word	0x0002d360
        /*08e0*/ 	.word	0x00000000
        /*08e4*/ 	.word	0x00038860
        /*08e8*/ 	.short	0x010a
        /*08ea*/ 	.byte	0x3f
	.zero		1


	//   ....[53]....
        /*08ec*/ 	.word	0x0002df40
        /*08f0*/ 	.word	0x00000003
        /*08f4*/ 	.word	0x00038840
        /*08f8*/ 	.short	0x010a
        /*08fa*/ 	.byte	0x3f
	.zero		1


	//   ....[54]....
        /*08fc*/ 	.word	0x0002e160
        /*0900*/ 	.word	0x00000003
        /*0904*/ 	.word	0x00038860
        /*0908*/ 	.short	0x010a
        /*090a*/ 	.byte	0x3f
	.zero		1


	//   ....[55]....
        /*090c*/ 	.word	0x0002ed10
        /*0910*/ 	.word	0x00000004
        /*0914*/ 	.word	0x00038840
        /*0918*/ 	.short	0x010a
        /*091a*/ 	.byte	0x3f
	.zero		1


	//   ....[56]....
        /*091c*/ 	.word	0x0002ef30
        /*0920*/ 	.word	0x00000004
        /*0924*/ 	.word	0x00038860
        /*0928*/ 	.short	0x010a
        /*092a*/ 	.byte	0x3f
	.zero		1


	//   ....[57]....
        /*092c*/ 	.word	0x0002fa70
        /*0930*/ 	.word	0x00000004
        /*0934*/ 	.word	0x00038840
        /*0938*/ 	.short	0x010a
        /*093a*/ 	.byte	0x3f
	.zero		1


	//   ....[58]....
        /*093c*/ 	.word	0x0002fc90
        /*0940*/ 	.word	0x00000004
        /*0944*/ 	.word	0x00038860
        /*0948*/ 	.short	0x010a
        /*094a*/ 	.byte	0x3f
	.zero		1


	//   ....[59]....
        /*094c*/ 	.word	0x000309b0
        /*0950*/ 	.word	0x00000009
        /*0954*/ 	.word	0x00038820
        /*0958*/ 	.short	0x010a
        /*095a*/ 	.byte	0x3f
	.zero		1


	//   ....[60]....
        /*095c*/ 	.word	0x00030b30
        /*0960*/ 	.word	0x00000005
        /*0964*/ 	.word	0x00000000
        /*0968*/ 	.short	0x010a
        /*096a*/ 	.byte	0x3f
	.zero		1


	//   ....[61]....
        /*096c*/ 	.word	0x00030b80
        /*0970*/ 	.word	0x00000007
        /*0974*/ 	.word	0x00000000
        /*0978*/ 	.short	0x010a
        /*097a*/ 	.byte	0x3f
	.zero		1


	//   ....[62]....
        /*097c*/ 	.word	0x00030bc0
        /*0980*/ 	.word	0x00000013
        /*0984*/ 	.word	0x00000000
        /*0988*/ 	.short	0x010a
        /*098a*/ 	.byte	0x3f
	.zero		1


	//   ....[63]....
        /*098c*/ 	.word	0x00030bf0
        /*0990*/ 	.word	0x00000003
        /*0994*/ 	.word	0x00000000
        /*0998*/ 	.short	0x010a
        /*099a*/ 	.byte	0x3f
	.zero		1


	//   ....[64]....
        /*099c*/ 	.word	0x00030c60
        /*09a0*/ 	.word	0x0000000b
        /*09a4*/ 	.word	0x00038800
        /*09a8*/ 	.short	0x010a
        /*09aa*/ 	.byte	0x3f
	.zero		1


	//   ....[65]....
        /*09ac*/ 	.word	0x00030cb0
        /*09b0*/ 	.word	0x0000000a
        /*09b4*/ 	.word	0x00000000
        /*09b8*/ 	.short	0x010a
        /*09ba*/ 	.byte	0x3f
	.zero		1


	//   ....[66]....
        /*09bc*/ 	.word	0x00030d10
        /*09c0*/ 	.word	0x0000000b
        /*09c4*/ 	.word	0x00038810
        /*09c8*/ 	.short	0x010a
        /*09ca*/ 	.byte	0x3f
	.zero		1


	//   ....[67]....
        /*09cc*/ 	.word	0x00030d60
        /*09d0*/ 	.word	0x0000000a
        /*09d4*/ 	.word	0x00000000
        /*09d8*/ 	.short	0x010a
        /*09da*/ 	.byte	0x3f
	.zero		1


	//   ....[68]....
        /*09dc*/ 	.word	0x00030db0
        /*09e0*/ 	.word	0x00000008
        /*09e4*/ 	.word	0x00000000
        /*09e8*/ 	.short	0x010a
        /*09ea*/ 	.byte	0x3f
	.zero		1


	//   ....[69]....
        /*09ec*/ 	.word	0x00030e00
        /*09f0*/ 	.word	0x00000008
        /*09f4*/ 	.word	0x00000000
        /*09f8*/ 	.short	0x010a
        /*09fa*/ 	.byte	0x3f
	.zero		1


	//   ....[70]....
        /*09fc*/ 	.word	0x00030e50
        /*0a00*/ 	.word	0x00000006
        /*0a04*/ 	.word	0x00000000
        /*0a08*/ 	.short	0x010a
        /*0a0a*/ 	.byte	0x3f
	.zero		1


	//   ....[71]....
        /*0a0c*/ 	.word	0x00030ea0
        /*0a10*/ 	.word	0x00000006
        /*0a14*/ 	.word	0x00000000
        /*0a18*/ 	.short	0x010a
        /*0a1a*/ 	.byte	0x3f
	.zero		1


	//   ....[72]....
        /*0a1c*/ 	.word	0x00030ff0
        /*0a20*/ 	.word	0x00000000
        /*0a24*/ 	.word	0x00038840
        /*0a28*/ 	.short	0x010a
        /*0a2a*/ 	.byte	0x3f
	.zero		1


	//   ....[73]....
        /*0a2c*/ 	.word	0x00031ee0
        /*0a30*/ 	.word	0x00000011
        /*0a34*/ 	.word	0x00038820
        /*0a38*/ 	.short	0x010a
        /*0a3a*/ 	.byte	0x3f
	.zero		1


	//   ....[74]....
        /*0a3c*/ 	.word	0x00031f30
        /*0a40*/ 	.word	0x00000000
        /*0a44*/ 	.word	0x00038860
        /*0a48*/ 	.short	0x010a
        /*0a4a*/ 	.byte	0x3f
	.zero		1


	//   ....[75]....
        /*0a4c*/ 	.word	0x00031f80
        /*0a50*/ 	.word	0x00000003
        /*0a54*/ 	.word	0x00038840
        /*0a58*/ 	.short	0x010a
        /*0a5a*/ 	.byte	0x3f
	.zero		1


	//   ....[76]....
        /*0a5c*/ 	.word	0x00031fd0
        /*0a60*/ 	.word	0x00000003
        /*0a64*/ 	.word	0x00038860
        /*0a68*/ 	.short	0x010a
        /*0a6a*/ 	.byte	0x3f
	.zero		1


	//   ....[77]....
        /*0a6c*/ 	.word	0x00032020
        /*0a70*/ 	.word	0x00000004
        /*0a74*/ 	.word	0x00038840
        /*0a78*/ 	.short	0x010a
        /*0a7a*/ 	.byte	0x3f
	.zero		1


	//   ....[78]....
        /*0a7c*/ 	.word	0x00032070
        /*0a80*/ 	.word	0x00000004
        /*0a84*/ 	.word	0x00038860
        /*0a88*/ 	.short	0x010a
        /*0a8a*/ 	.byte	0x3f
	.zero		1


	//   ....[79]....
        /*0a8c*/ 	.word	0x000320c0
        /*0a90*/ 	.word	0x00000004
        /*0a94*/ 	.word	0x00038840
        /*0a98*/ 	.short	0x010a
        /*0a9a*/ 	.byte	0x3f
	.zero		1


	//   ....[80]....
        /*0a9c*/ 	.word	0x00032110
        /*0aa0*/ 	.word	0x00000004
        /*0aa4*/ 	.word	0x00038860
        /*0aa8*/ 	.short	0x010a
        /*0aaa*/ 	.byte	0x3f
	.zero		1


	//   ....[81]....
        /*0aac*/ 	.word	0x00032200
        /*0ab0*/ 	.word	0x00000009
        /*0ab4*/ 	.word	0x00038820
        /*0ab8*/ 	.short	0x010a
        /*0aba*/ 	.byte	0x3f
	.zero		1


	//   ....[82]....
        /*0abc*/ 	.word	0x000323a0
        /*0ac0*/ 	.word	0x00000005
        /*0ac4*/ 	.word	0x00000000
        /*0ac8*/ 	.short	0x010a
        /*0aca*/ 	.byte	0x3f
	.zero		1


	//   ....[83]....
        /*0acc*/ 	.word	0x000323f0
        /*0ad0*/ 	.word	0x00000007
        /*0ad4*/ 	.word	0x00000000
        /*0ad8*/ 	.short	0x010a
        /*0ada*/ 	.byte	0x3f
	.zero		1


	//   ....[84]....
        /*0adc*/ 	.word	0x00032440
        /*0ae0*/ 	.word	0x00000013
        /*0ae4*/ 	.word	0x00000000
        /*0ae8*/ 	.short	0x010a
        /*0aea*/ 	.byte	0x3f
	.zero		1


	//   ....[85]....
        /*0aec*/ 	.word	0x00032800
        /*0af0*/ 	.word	0x0000001a
        /*0af4*/ 	.word	0x00000000
        /*0af8*/ 	.short	0x010a
        /*0afa*/ 	.byte	0x3f
	.zero		1


	//   ....[86]....
        /*0afc*/ 	.word	0x00032940
        /*0b00*/ 	.word	0x00000015
        /*0b04*/ 	.word	0x00000000
        /*0b08*/ 	.short	0x010a
        /*0b0a*/ 	.byte	0x3f
	.zero		1


	//   ....[87]....
        /*0b0c*/ 	.word	0x00032fa0
        /*0b10*/ 	.word	0x0000003a
        /*0b14*/ 	.word	0x00000000
        /*0b18*/ 	.short	0x010a
        /*0b1a*/ 	.byte	0x3f
	.zero		1


	//   ....[88]....
        /*0b1c*/ 	.word	0x000330e0
        /*0b20*/ 	.word	0x00000038
        /*0b24*/ 	.word	0x00000000
        /*0b28*/ 	.short	0x010a
        /*0b2a*/ 	.byte	0x3f
	.zero		1


	//   ....[89]....
        /*0b2c*/ 	.word	0x00035550
        /*0b30*/ 	.word	0x0000003a
        /*0b34*/ 	.word	0x00000000
        /*0b38*/ 	.short	0x0101
        /*0b3a*/ 	.byte	0x3f
	.zero		1


	//   ....[90]....
        /*0b3c*/ 	.word	0x00044140
        /*0b40*/ 	.word	0x00000004
        /*0b44*/ 	.word	0x00000000
        /*0b48*/ 	.short	0x0101
        /*0b4a*/ 	.byte	0x3f
	.zero		1


	//   ....[91]....
        /*0b4c*/ 	.word	0x00044180
        /*0b50*/ 	.word	0x00000015
        /*0b54*/ 	.word	0x00000000
        /*0b58*/ 	.short	0x010a
        /*0b5a*/ 	.byte	0x3f
	.zero		1


	//   ....[92]....
        /*0b5c*/ 	.word	0x000441d0
        /*0b60*/ 	.word	0x00000038
        /*0b64*/ 	.word	0x00000000
        /*0b68*/ 	.short	0x010a
        /*0b6a*/ 	.byte	0x3f
	.zero		1


	//----- nvinfo : EIATTR_NUM_MBARRIERS
	.align		4
.L_837:
        /*0b6c*/ 	.byte	0x03, 0x38
        /*0b6e*/ 	.short	0x0017


	//----- nvinfo : EIATTR_EXIT_INSTR_OFFSETS
	.align		4
        /*0b70*/ 	.byte	0x04, 0x1c
        /*0b72*/ 	.short	(.L_839 - .L_838)


	//   ....[0]....
.L_838:
        /*0b74*/ 	.word	0x00000b30


	//   ....[1]....
        /*0b78*/ 	.word	0x0002a3c0


	//   ....[2]....
        /*0b7c*/ 	.word	0x00030c40


	//----- nvinfo : EIATTR_MAX_THREADS
	.align		4
.L_839:
        /*0b80*/ 	.byte	0x04, 0x05
        /*0b82*/ 	.short	(.L_841 - .L_840)
.L_840:
        /*0b84*/ 	.word	0x00000180
        /*0b88*/ 	.word	0x00000001
        /*0b8c*/ 	.word	0x00000001


	//----- nvinfo : EIATTR_CRS_STACK_SIZE
	.align		4
.L_841:
        /*0b90*/ 	.byte	0x04, 0x1e
        /*0b92*/ 	.short	(.L_843 - .L_842)
.L_842:
        /*0b94*/ 	.word	0x00000000


	//----- nvinfo : EIATTR_CBANK_PARAM_SIZE
	.align		4
.L_843:
        /*0b98*/ 	.byte	0x03, 0x19
        /*0b9a*/ 	.short	0x0bf0


	//----- nvinfo : EIATTR_PARAM_CBANK
	.align		4
        /*0b9c*/ 	.byte	0x04, 0x0a
        /*0b9e*/ 	.short	(.L_845 - .L_844)
	.align		4
.L_844:
        /*0ba0*/ 	.word	index@(.nv.constant0._ZN7cutlass13device_kernelIN5flash11enable_sm90INS1_16FlashAttnFwdSm90INS1_25CollectiveMainloopFwdSm90ILi2EN4cute5tupleIJNS5_1CILi1EEES8_S8_EEENS6_IJNS7_ILi64EEESA_SA_EEELi512ENS_6half_tEfNS_4arch4Sm90ELb0ELb1ELb1ELb0ELb0ELb0ELb1ELb0ELb0ELb1ELb0ELb0EEENS1_21CollectiveEpilogueFwdINS6_IJSA_NS7_ILi512EEESA_EEES9_SC_SE_Li256ELb0ELb1ELb0ELb0EEENS1_30DynamicPersistentTileSchedulerILi256ELi128ELb0ELb1ELb1EEEEEEEEEvNT_6ParamsE)
        /*0ba4*/ 	.short	0x0210
        /*0ba6*/ 	.short	0x0bf0


	//----- nvinfo : EIATTR_SW_WAR
	.align		4
.L_845:
        /*0ba8*/ 	.byte	0x04, 0x36
        /*0baa*/ 	.short	(.L_847 - .L_846)
.L_846:
        /*0bac*/ 	.word	0x00000008
.L_847:


//--------------------- .nv.info._ZN7cutlass13device_kernelIN5flash11enable_sm90INS1_16FlashAttnFwdSm90INS1_25CollectiveMainloopFwdSm90ILi2EN4cute5tupleIJNS5_1CILi1EEES8_S8_EEENS6_IJNS7_ILi64EEESA_SA_EEELi512ENS_6half_tEfNS_4arch4Sm90ELb0ELb1ELb1ELb1ELb0ELb0ELb0ELb0ELb0ELb1ELb0ELb0EEENS1_21CollectiveEpilogueFwdINS6_IJSA_NS7_ILi512EEESA_EEES9_SC_SE_Li256ELb1ELb1ELb0ELb0EEENS1_36VarlenDynamicPersistentTileSchedulerILi64ELi64ELi256ELi128ELb0ELb1ELb1ELb1ELb0ELb1EEEEEEEEEvNT_6ParamsE --------------------------
	.section	.nv.info._ZN7cutlass13device_kernelIN5flash11enable_sm90INS1_16FlashAttnFwdSm90INS1_25CollectiveMainloopFwdSm90ILi2EN4cute5tupleIJNS5_1CILi1EEES8_S8_EEENS6_IJNS7_ILi64EEESA_SA_EEELi512ENS_6half_tEfNS_4arch4Sm90ELb0ELb1ELb1ELb1ELb0ELb0ELb0ELb0ELb0ELb1ELb0ELb0EEENS1_21CollectiveEpilogueFwdINS6_IJSA_NS7_ILi512EEESA_EEES9_SC_SE_Li256ELb1ELb1ELb0ELb0EEENS1_36VarlenDynamicPersistentTileSchedulerILi64ELi64ELi256ELi128ELb0ELb1ELb1ELb1ELb0ELb1EEEEEEEEEvNT_6ParamsE,"",@"SHT_CUDA_INFO"
	.sectionflags	@""
	.align	4


	//----- nvinfo : EIATTR_CUDA_API_VERSION
	.align		4
        /*0000*/ 	.byte	0x04, 0x37
        /*0002*/ 	.short	(.L_849 - .L_848)
.L_848:
        /*0004*/ 	.word	0x00000082


	//----- nvinfo : EIATTR_KPARAM_INFO
	.align		4
.L_849:
        /*0008*/ 	.byte	0x04, 0x17
        /*000a*/ 	.short	(.L_851 - .L_850)
.L_850:
        /*000c*/ 	.word	0x00000000
        /*0010*/ 	.short	0x0000
        /*0012*/ 	.short	0x0070
        /*0014*/ 	.byte	0x00, 0xf0, 0x01, 0x2a


	//----- nvinfo : EIATTR_SPARSE_MMA_MASK
	.align		4
.L_851:
        /*0018*/ 	.byte	0x03, 0x50
        /*001a*/ 	.short	0x0000


	//----- nvinfo : EIATTR_MAXREG_COUNT
	.align		4
        /*001c*/ 	.byte	0x03, 0x1b
        /*001e*/ 	.short	0x00a8


	//----- nvinfo : EIATTR_NUM_BARRIERS
	.align		4
        /*0020*/ 	.byte	0x02, 0x4c
        /*0022*/ 	.byte	0x10
	.zero		1


	//----- nvinfo : EIATTR_EXTERNS
	.align		4
        /*0024*/ 	.byte	0x04, 0x0f
        /*0026*/ 	.short	(.L_853 - .L_852)


	//   ....[0]....
	.align		4
.L_852:
        /*0028*/ 	.word	index@(__assertfail)


	//----- nvinfo : EIATTR_ANNOTATIONS
	.align		4
.L_853:
        /*002c*/ 	.byte	0x04, 0x55
        /*002e*/ 	.short	(.L_855 - .L_854)


	//   ....[0]....
.L_854:
        /* <DEDUP_REMOVED lines=55> */


	//----- nvinfo : EIATTR_MERCURY_ISA_VERSION
	.align		4
.L_855:
        /*0390*/ 	.byte	0x03, 0x5f
        /*0392*/ 	.short	0x0101


	//----- nvinfo : EIATTR_UNUSED_LOAD_BYTE_OFFSET
	.align		4
        /*0394*/ 	.byte	0x04, 0x44
        /*0396*/ 	.short	(.L_857 - .L_856)


	//   ....[0]....
.L_856:
        /*0398*/ 	.word	0x00000a10
        /*039c*/ 	.word	0x0000fff0


	//   ....[1]....
        /*03a0*/ 	.word	0x0000de80
        /*03a4*/ 	.word	0x0000fff0


	//----- nvinfo : EIATTR_INT_WARP_WIDE_INSTR_OFFSETS
	.align		4
.L_857:
        /*03a8*/ 	.byte	0x04, 0x31
        /*03aa*/ 	.short	(.L_859 - .L_858)


	//   ....[0]....
.L_858:
        /*03ac*/ 	.word	0x00000130


	//   ....[1]....
        /*03b0*/ 	.word	0x00000170


	//   ....[2]....
        /*03b4*/ 	.word	0x000001e0


	//   ....[3]....
        /*03b8*/ 	.word	0x000123e0


	//   ....[4]....
        /*03bc*/ 	.word	0x00012470


	//   ....[5]....
        /*03c0*/ 	.word	0x00016ea0


	//   ....[6]....
        /*03c4*/ 	.word	0x00016f30


	//----- nvinfo : EIATTR_COOP_GROUP_MASK_REGIDS
	.align		4
.L_859:
        /*03c8*/ 	.byte	0x04, 0x29
        /*03ca*/ 	.short	(.L_861 - .L_860)


	//   ....[0]....
.L_860:
        /*03cc*/ 	.word	0xffffffff


	//   ....[1]....
        /*03d0*/ 	.word	0xffffffff


	//   ....[2]....
        /*03d4*/ 	.word	0xffffffff


	//   ....[3]....
        /*03d8*/ 	.word	0xffffffff


	//   ....[4]....
        /*03dc*/ 	.word	0xffffffff


	//   ....[5]....
        /*03e0*/ 	.word	0xffffffff


	//   ....[6]....
        /*03e4*/ 	.word	0xffffffff


	//   ....[7]....
        /*03e8*/ 	.word	0xffffffff


	//   ....[8]....
        /*03ec*/ 	.word	0xffffffff


	//   ....[9]....
        /*03f0*/ 	.word	0xffffffff


	//   ....[10]....
        /*03f4*/ 	.word	0xffffffff


	//   ....[11]....
        /*03f8*/ 	.word	0xffffffff


	//   ....[12]....
        /*03fc*/ 	.word	0xffffffff


	//   ....[13]....
        /*0400*/ 	.word	0xffffffff


	//   ....[14]....
        /*0404*/ 	.word	0xffffffff


	//   ....[15]....
        /*0408*/ 	.word	0xffffffff


	//   ....[16]....
        /*040c*/ 	.word	0xffffffff


	//   ....[17]....
        /*0410*/ 	.word	0xffffffff


	//   ....[18]....
        /*0414*/ 	.word	0xffffffff


	//   ....[19]....
        /*0418*/ 	.word	0xffffffff


	//   ....[20]....
        /*041c*/ 	.word	0xffffffff


	//   ....[21]....
        /*0420*/ 	.word	0xffffffff


	//   ....[22]....
        /*0424*/ 	.word	0xffffffff


	//   ....[23]....
        /*0428*/ 	.word	0xffffffff


	//   ....[24]....
        /*042c*/ 	.word	0xffffffff


	//   ....[25]....
        /*0430*/ 	.word	0xffffffff


	//   ....[26]....
        /*0434*/ 	.word	0xffffffff


	//   ....[27]....
        /*0438*/ 	.word	0xffffffff


	//   ....[28]....
        /*043c*/ 	.word	0xffffffff


	//   ....[29]....
        /*0440*/ 	.word	0xffffffff


	//   ....[30]....
        /*0444*/ 	.word	0xffffffff


	//   ....[31]....
        /*0448*/ 	.word	0xffffffff


	//   ....[32]....
        /*044c*/ 	.word	0xffffffff


	//   ....[33]....
        /*0450*/ 	.word	0xffffffff


	//   ....[34]....
        /*0454*/ 	.word	0xffffffff


	//   ....[35]....
        /*0458*/ 	.word	0xffffffff


	//   ....[36]....
        /*045c*/ 	.word	0xffffffff


	//   ....[37]....
        /*0460*/ 	.word	0xffffffff


	//   ....[38]....
        /*0464*/ 	.word	0xffffffff


	//   ....[39]....
        /*0468*/ 	.word	0xffffffff


	//   ....[40]....
        /*046c*/ 	.word	0xffffffff


	//   ....[41]....
        /*0470*/ 	.word	0xffffffff


	//   ....[42]....
        /*0474*/ 	.word	0xffffffff


	//   ....[43]....
        /*0478*/ 	.word	0xffffffff


	//   ....[44]....
        /*047c*/ 	.word	0xffffffff


	//   ....[45]....
        /*0480*/ 	.word	0xffffffff


	//   ....[46]....
        /*0484*/ 	.word	0xffffffff


	//   ....[47]....
        /*0488*/ 	.word	0xffffffff


	//   ....[48]....
        /*048c*/ 	.word	0xffffffff


	//   ....[49]....
        /*0490*/ 	.word	0xffffffff


	//   ....[50]....
        /*0494*/ 	.word	0xffffffff


	//   ....[51]....
        /*0498*/ 	.word	0xffffffff


	//   ....[52]....
        /*049c*/ 	.word	0xffffffff


	//   ....[53]....
        /*04a0*/ 	.word	0xffffffff


	//   ....[54]....
        /*04a4*/ 	.word	0xffffffff


	//   ....[55]....
        /*04a8*/ 	.word	0xffffffff


	//   ....[56]....
        /*04ac*/ 	.word	0xffffffff


	//   ....[57]....
        /*04b0*/ 	.word	0xffffffff


	//   ....[58]....
        /*04b4*/ 	.word	0xffffffff


	//   ....[59]....
        /*04b8*/ 	.word	0xffffffff


	//   ....[60]....
        /*04bc*/ 	.word	0xffffffff


	//   ....[61]....
        /*04c0*/ 	.word	0xffffffff


	//   ....[62]....
        /*04c4*/ 	.word	0xffffffff


	//   ....[63]....
        /*04c8*/ 	.word	0xffffffff


	//   ....[64]....
        /*04cc*/ 	.word	0xffffffff


	//   ....[65]....
        /*04d0*/ 	.word	0xffffffff


	//   ....[66]....
        /*04d4*/ 	.word	0xffffffff


	//   ....[67]....
        /*04d8*/ 	.word	0xffffffff


	//   ....[68]....
        /*04dc*/ 	.word	0xffffffff


	//   ....[69]....
        /*04e0*/ 	.word	0xffffffff


	//   ....[70]....
        /*04e4*/ 	.word	0xffffffff


	//   ....[71]....
        /*04e8*/ 	.word	0xffffffff


	//   ....[72]....
        /*04ec*/ 	.word	0xffffffff


	//   ....[73]....
        /*04f0*/ 	.word	0xffffffff


	//   ....[74]....
        /*04f4*/ 	.word	0xffffffff


	//   ....[75]....
        /*04f8*/ 	.word	0xffffffff


	//   ....[76]....
        /*04fc*/ 	.word	0xffffffff


	//   ....[77]....
        /*0500*/ 	.word	0xffffffff


	//   ....[78]....
        /*0504*/ 	.word	0xffffffff


	//   ....[79]....
        /*0508*/ 	.word	0xffffffff


	//   ....[80]....
        /*050c*/ 	.word	0xffffffff


	//   ....[81]....
        /*0510*/ 	.word	0xffffffff


	//   ....[82]....
        /*0514*/ 	.word	0xffffffff


	//   ....[83]....
        /*0518*/ 	.word	0xffffffff


	//   ....[84]....
        /*051c*/ 	.word	0xffffffff


	//   ....[85]....
        /*0520*/ 	.word	0xffffffff


	//   ....[86]....
        /*0524*/ 	.word	0xffffffff


	//   ....[87]....
        /*0528*/ 	.word	0xffffffff


	//   ....[88]....
        /*052c*/ 	.word	0xffffffff


	//   ....[89]....
        /*0530*/ 	.word	0xffffffff


	//   ....[90]....
        /*0534*/ 	.word	0xffffffff


	//   ....[91]....
        /*0538*/ 	.word	0xffffffff


	//   ....[92]....
        /*053c*/ 	.word	0xffffffff


	//   ....[93]....
        /*0540*/ 	.word	0xffffffff


	//   ....[94]....
        /*0544*/ 	.word	0xffffffff


	//   ....[95]....
        /*0548*/ 	.word	0x0500000f


	//   ....[96]....
        /*054c*/ 	.word	0x0500000f


	//   ....[97]....
        /*0550*/ 	.word	0x0500000f


	//   ....[98]....
        /*0554*/ 	.word	0x0500000f


	//   ....[99]....
        /*0558*/ 	.word	0x0500000f


	//   ....[100]....
        /*055c*/ 	.word	0x0500000f


	//   ....[101]....
        /*0560*/ 	.word	0x0500000f


	//   ....[102]....
        /*0564*/ 	.word	0x0500000f


	//   ....[103]....
        /*0568*/ 	.word	0x0500000f


	//   ....[104]....
        /*056c*/ 	.word	0x0500000f


	//   ....[105]....
        /*0570*/ 	.word	0x0500000f


	//   ....[106]....
        /*0574*/ 	.word	0x0500000f


	//   ....[107]....
        /*0578*/ 	.word	0x0500000f


	//   ....[108]....
        /*057c*/ 	.word	0x0500000f


	//   ....[109]....
        /*0580*/ 	.word	0x0500000f


	//   ....[110]....
        /*0584*/ 	.word	0x0500000f


	//   ....[111]....
        /*0588*/ 	.word	0x0500000f


	//   ....[112]....
        /*058c*/ 	.word	0x0500000f


	//   ....[113]....
        /*0590*/ 	.word	0x0500000f


	//   ....[114]....
        /*0594*/ 	.word	0x0500000f


	//   ....[115]....
        /*0598*/ 	.word	0x0500000f


	//   ....[116]....
        /*059c*/ 	.word	0x0500000f


	//   ....[117]....
        /*05a0*/ 	.word	0x0500000f


	//   ....[118]....
        /*05a4*/ 	.word	0x0500000f


	//   ....[119]....
        /*05a8*/ 	.word	0x0500000f


	//   ....[120]....
        /*05ac*/ 	.word	0x0500000f


	//   ....[121]....
        /*05b0*/ 	.word	0x0500000f


	//----- nvinfo : EIATTR_COOP_GROUP_INSTR_OFFSETS
	.align		4
.L_861:
        /*05b4*/ 	.byte	0x04, 0x28
        /*05b6*/ 	.short	(.L_863 - .L_862)


	//   ....[0]....
.L_862:
        /*05b8*/ 	.word	0x00000060


	//   ....[1]....
        /*05bc*/ 	.word	0x00000140


	//   ....[2]....
        /*05c0*/ 	.word	0x00000190


	//   ....[3]....
        /*05c4*/ 	.word	0x00000380


	//   ....[4]....
        /*05c8*/ 	.word	0x000004e0


	//   ....[5]....
        /*05cc*/ 	.word	0x00000600


	//   ....[6]....
        /*05d0*/ 	.word	0x00000760


	//   ....[7]....
        /*05d4*/ 	.word	0x00001da0


	//   ....[8]....
        /*05d8*/ 	.word	0x00003e90


	//   ....[9]....
        /*05dc*/ 	.word	0x000044e0


	//   ....[10]....
        /*05e0*/ 	.word	0x00005060


	//   ....[11]....
        /*05e4*/ 	.word	0x00005680


	//   ....[12]....
        /*05e8*/ 	.word	0x00005700


	//   ....[13]....
        /*05ec*/ 	.word	0x00005970


	//   ....[14]....
        /*05f0*/ 	.word	0x000059e0


	//   ....[15]....
        /*05f4*/ 	.word	0x00006320


	//   ....[16]....
        /*05f8*/ 	.word	0x000068e0


	//   ....[17]....
        /*05fc*/ 	.word	0x00006e60


	//   ....[18]....
        /*0600*/ 	.word	0x00007550


	//   ....[19]....
        /*0604*/ 	.word	0x00007650


	//   ....[20]....
        /*0608*/ 	.word	0x00007a60


	//   ....[21]....
        /*060c*/ 	.word	0x00007c30


	//   ....[22]....
        /*0610*/ 	.word	0x00008c20


	//   ....[23]....
        /*0614*/ 	.word	0x00009600


	//   ....[24]....
        /*0618*/ 	.word	0x00009690


	//   ....[25]....
        /*061c*/ 	.word	0x00009980


	//   ....[26]....
        /*0620*/ 	.word	0x00009ad0


	//   ....[27]....
        /*0624*/ 	.word	0x0000aba0


	//   ....[28]....
        /*0628*/ 	.word	0x0000b040


	//   ....[29]....
        /*062c*/ 	.word	0x0000b5f0


	//   ....[30]....
        /*0630*/ 	.word	0x0000bc70


	//   ....[31]....
        /*0634*/ 	.word	0x0000bd40


	//   ....[32]....
        /*0638*/ 	.word	0x0000c0f0


	//   ....[33]....
        /*063c*/ 	.word	0x0000c1d0


	//   ....[34]....
        /*0640*/ 	.word	0x0000d340


	//   ....[35]....
        /*0644*/ 	.word	0x0000d380


	//   ....[36]....
        /*0648*/ 	.word	0x0000d3b0


	//   ....[37]....
        /*064c*/ 	.word	0x0000d420


	//   ....[38]....
        /*0650*/ 	.word	0x0000d450


	//   ....[39]....
        /*0654*/ 	.word	0x0000eda0


	//   ....[40]....
        /*0658*/ 	.word	0x0000f3e0


	//   ....[41]....
        /*065c*/ 	.word	0x0000f410


	//   ....[42]....
        /*0660*/ 	.word	0x0000f430


	//   ....[43]....
        /*0664*/ 	.word	0x0000f450


	//   ....[44]....
        /*0668*/ 	.word	0x0000fae0


	//   ....[45]....
        /*066c*/ 	.word	0x0000faf0


	//   ....[46]....
        /*0670*/ 	.word	0x0000fd20


	//   ....[47]....
        /*0674*/ 	.word	0x0000fd40


	//   ....[48]....
        /*0678*/ 	.word	0x000108e0


	//   ....[49]....
        /*067c*/ 	.word	0x00010910


	//   ....[50]....
        /*0680*/ 	.word	0x00010b50


	//   ....[51]....
        /*0684*/ 	.word	0x00010b70


	//   ....[52]....
        /*0688*/ 	.word	0x00010e30


	//   ....[53]....
        /*068c*/ 	.word	0x00011000


	//   ....[54]....
        /*0690*/ 	.word	0x00011030


	//   ....[55]....
        /*0694*/ 	.word	0x00011060


	//   ....[56]....
        /*0698*/ 	.word	0x00011090


	//   ....[57]....
        /*069c*/ 	.word	0x000110c0


	//   ....[58]....
        /*06a0*/ 	.word	0x000110f0


	//   ....[59]....
        /*06a4*/ 	.word	0x00011260


	//   ....[60]....
        /*06a8*/ 	.word	0x00011290


	//   ....[61]....
        /*06ac*/ 	.word	0x000112c0


	//   ....[62]....
        /*06b0*/ 	.word	0x000112f0


	//   ....[63]....
        /*06b4*/ 	.word	0x00011320


	//   ....[64]....
        /*06b8*/ 	.word	0x00011350


	//   ....[65]....
        /*06bc*/ 	.word	0x000113f0


	//   ....[66]....
        /*06c0*/ 	.word	0x00011450


	//   ....[67]....
        /*06c4*/ 	.word	0x000114e0


	//   ....[68]....
        /*06c8*/ 	.word	0x000129a0


	//   ....[69]....
        /*06cc*/ 	.word	0x000134d0


	//   ....[70]....
        /*06d0*/ 	.word	0x000134f0


	//   ....[71]....
        /*06d4*/ 	.word	0x000135a0


	//   ....[72]....
        /*06d8*/ 	.word	0x000135b0


	//   ....[73]....
        /*06dc*/ 	.word	0x00013630


	//   ....[74]....
        /*06e0*/ 	.word	0x00013640


	//   ....[75]....
        /*06e4*/ 	.word	0x00013650


	//   ....[76]....
        /*06e8*/ 	.word	0x00013660


	//   ....[77]....
        /*06ec*/ 	.word	0x00017130


	//   ....[78]....
        /*06f0*/ 	.word	0x00017160


	//   ....[79]....
        /*06f4*/ 	.word	0x000171a0


	//   ....[80]....
        /*06f8*/ 	.word	0x000171d0


	//   ....[81]....
        /*06fc*/ 	.word	0x00017200


	//   ....[82]....
        /*0700*/ 	.word	0x00017230


	//   ....[83]....
        /*0704*/ 	.word	0x00017260


	//   ....[84]....
        /*0708*/ 	.word	0x00017290


	//   ....[85]....
        /*070c*/ 	.word	0x00017410


	//   ....[86]....
        /*0710*/ 	.word	0x00017440


	//   ....[87]....
        /*0714*/ 	.word	0x00017470


	//   ....[88]....
        /*0718*/ 	.word	0x000174a0


	//   ....[89]....
        /*071c*/ 	.word	0x000174d0


	//   ....[90]....
        /*0720*/ 	.word	0x00017500


	//   ....[91]....
        /*0724*/ 	.word	0x000175c0


	//   ....[92]....
        /*0728*/ 	.word	0x000175e0


	//   ....[93]....
        /*072c*/ 	.word	0x00017650


	//   ....[94]....
        /*0730*/ 	.word	0x00017d10


	//   ....[95]....
        /*0734*/ 	.word	0x00018420


	//   ....[96]....
        /*0738*/ 	.word	0x000185e0


	//   ....[97]....
        /*073c*/ 	.word	0x00018630


	//   ....[98]....
        /*0740*/ 	.word	0x00018690


	//   ....[99]....
        /*0744*/ 	.word	0x00018780


	//   ....[100]....
        /*0748*/ 	.word	0x000187e0


	//   ....[101]....
        /*074c*/ 	.word	0x000188d0


	//   ....[102]....
        /*0750*/ 	.word	0x00018930


	//   ....[103]....
        /*0754*/ 	.word	0x00018a00


	//   ....[104]....
        /*0758*/ 	.word	0x00018d30


	//   ....[105]....
        /*075c*/ 	.word	0x00018dd0


	//   ....[106]....
        /*0760*/ 	.word	0x00018ef0


	//   ....[107]....
        /*0764*/ 	.word	0x00018f60


	//   ....[108]....
        /*0768*/ 	.word	0x00018fd0


	//   ....[109]....
        /*076c*/ 	.word	0x00019040


	//   ....[110]....
        /*0770*/ 	.word	0x000190b0


	//   ....[111]....
        /*0774*/ 	.word	0x00019130


	//   ....[112]....
        /*0778*/ 	.word	0x000191c0


	//   ....[113]....
        /*077c*/ 	.word	0x00019250


	//   ....[114]....
        /*0780*/ 	.word	0x000192c0


	//   ....[115]....
        /*0784*/ 	.word	0x00019330


	//   ....[116]....
        /*0788*/ 	.word	0x000193a0


	//   ....[117]....
        /*078c*/ 	.word	0x00019420


	//   ....[118]....
        /*0790*/ 	.word	0x00019490


	//   ....[119]....
        /*0794*/ 	.word	0x00019530


	//   ....[120]....
        /*0798*/ 	.word	0x000195c0


	//   ....[121]....
        /*079c*/ 	.word	0x000196f0


	//----- nvinfo : EIATTR_REG_RECONFIG
	.align		4
.L_863:
        /*07a0*/ 	.byte	0x01, 0x54
	.zero		2


	//----- nvinfo : EIATTR_SYSCALL_OFFSETS
	.align		4
        /*07a4*/ 	.byte	0x04, 0x46
        /*07a6*/ 	.short	(.L_865 - .L_864)


	//   ....[0]....
.L_864:
        /*07a8*/ 	.word	0x00004060


	//   ....[1]....
        /*07ac*/ 	.word	0x000125e0


	//   ....[2]....
        /*07b0*/ 	.word	0x00012730


	//   ....[3]....
        /*07b4*/ 	.word	0x00012820


	//   ....[4]....
        /*07b8*/ 	.word	0x00013090


	//----- nvinfo : EIATTR_MBARRIER_INSTR_OFFSETS
	.align		4
.L_865:
        /*07bc*/ 	.byte	0x04, 0x39
        /*07be*/ 	.short	(.L_867 - .L_866)


	//   ....[0]....
.L_866:
        /*07c0*/ 	.word	0x00000270
        /*07c4*/ 	.word	0x000000ff
        /*07c8*/ 	.word	0x00028c00
        /*07cc*/ 	.short	0x0100
        /*07ce*/ 	.byte	0x08
	.zero		1


	//   ....[1]....
        /*07d0*/ 	.word	0x00000280
        /*07d4*/ 	.word	0x000000ff
        /*07d8*/ 	.word	0x00028c20
        /*07dc*/ 	.short	0x0100
        /*07de*/ 	.byte	0x08
	.zero		1


	//   ....[2]....
        /*07e0*/ 	.word	0x00000330
        /*07e4*/ 	.word	0x000000ff
        /*07e8*/ 	.word	0x00028c30
        /*07ec*/ 	.short	0x0100
        /*07ee*/ 	.byte	0x06
	.zero		1


	//   ....[3]....
        /*07f0*/ 	.word	0x00000340
        /*07f4*/ 	.word	0x000000ff
        /*07f8*/ 	.word	0x00028c40
        /*07fc*/ 	.short	0x0100
        /*07fe*/ 	.byte	0x06
	.zero		1


	//   ....[4]....
        /*0800*/ 	.word	0x00000350
        /*0804*/ 	.word	0x000000ff
        /*0808*/ 	.word	0x00028c38
        /*080c*/ 	.short	0x0100
        /*080e*/ 	.byte	0x06
	.zero		1


	//   ....[5]....
        /*0810*/ 	.word	0x00000360
        /*0814*/ 	.word	0x000000ff
        /*0818*/ 	.word	0x00028c48
        /*081c*/ 	.short	0x0100
        /*081e*/ 	.byte	0x06
	.zero		1


	//   ....[6]....
        /*0820*/ 	.word	0x00000490
        /*0824*/ 	.word	0x000000ff
        /*0828*/ 	.word	0x00028c50
        /*082c*/ 	.short	0x0100
        /*082e*/ 	.byte	0x08
	.zero		1


	//   ....[7]....
        /*0830*/ 	.word	0x000004a0
        /*0834*/ 	.word	0x000000ff
        /*0838*/ 	.word	0x00028c60
        /*083c*/ 	.short	0x0100
        /*083e*/ 	.byte	0x08
	.zero		1


	//   ....[8]....
        /*0840*/ 	.word	0x000004b0
        /*0844*/ 	.word	0x000000ff
        /*0848*/ 	.word	0x00028c58
        /*084c*/ 	.short	0x0100
        /*084e*/ 	.byte	0x08
	.zero		1


	//   ....[9]....
        /*0850*/ 	.word	0x000004c0
        /*0854*/ 	.word	0x000000ff
        /*0858*/ 	.word	0x00028c68
        /*085c*/ 	.short	0x0100
        /*085e*/ 	.byte	0x08
	.zero		1


	//   ....[10]....
        /*0860*/ 	.word	0x000005b0
        /*0864*/ 	.word	0x000000ff
        /*0868*/ 	.word	0x00028c70
        /*086c*/ 	.short	0x0100
        /*086e*/ 	.byte	0x06
	.zero		1


	//   ....[11]....
        /*0870*/ 	.word	0x000005c0
        /*0874*/ 	.word	0x000000ff
        /*0878*/ 	.word	0x00028c80
        /*087c*/ 	.short	0x0100
        /*087e*/ 	.byte	0x06
	.zero		1


	//   ....[12]....
        /*0880*/ 	.word	0x000005d0
        /*0884*/ 	.word	0x000000ff
        /*0888*/ 	.word	0x00028c78
        /*088c*/ 	.short	0x0100
        /*088e*/ 	.byte	0x06
	.zero		1


	//   ....[13]....
        /*0890*/ 	.word	0x000005e0
        /*0894*/ 	.word	0x000000ff
        /*0898*/ 	.word	0x00028c88
        /*089c*/ 	.short	0x0100
        /*089e*/ 	.byte	0x06
	.zero		1


	//   ....[14]....
        /*08a0*/ 	.word	0x00000710
        /*08a4*/ 	.word	0x000000ff
        /*08a8*/ 	.word	0x00028c90
        /*08ac*/ 	.short	0x0100
        /*08ae*/ 	.byte	0x08
	.zero		1


	//   ....[15]....
        /*08b0*/ 	.word	0x00000720
        /*08b4*/ 	.word	0x000000ff
        /*08b8*/ 	.word	0x00028ca0
        /*08bc*/ 	.short	0x0100
        /*08be*/ 	.byte	0x08
	.zero		1


	//   ....[16]....
        /*08c0*/ 	.word	0x00000730
        /*08c4*/ 	.word	0x000000ff
        /*08c8*/ 	.word	0x00028c98
        /*08cc*/ 	.short	0x0100
        /*08ce*/ 	.byte	0x08
	.zero		1


	//   ....[17]....
        /*08d0*/ 	.word	0x00000740
        /*08d4*/ 	.word	0x000000ff
        /*08d8*/ 	.word	0x00028ca8
        /*08dc*/ 	.short	0x0100
        /*08de*/ 	.byte	0x08
	.zero		1


	//   ....[18]....
        /*08e0*/ 	.word	0x00000870
        /*08e4*/ 	.word	0x000000ff
        /*08e8*/ 	.word	0x00028cb0
        /*08ec*/ 	.short	0x0100
        /*08ee*/ 	.byte	0x08
	.zero		1


	//   ....[19]....
        /*08f0*/ 	.word	0x00000880
        /*08f4*/ 	.word	0x000000ff
        /*08f8*/ 	.word	0x00028cc0
        /*08fc*/ 	.short	0x0100
        /*08fe*/ 	.byte	0x08
	.zero		1


	//   ....[20]....
        /*0900*/ 	.word	0x00000890
        /*0904*/ 	.word	0x000000ff
        /*0908*/ 	.word	0x00028cb8
        /*090c*/ 	.short	0x0100
        /*090e*/ 	.byte	0x08
	.zero		1


	//   ....[21]....
        /*0910*/ 	.word	0x000008a0
        /*0914*/ 	.word	0x000000ff
        /*0918*/ 	.word	0x00028cc8
        /*091c*/ 	.short	0x0100
        /*091e*/ 	.byte	0x08
	.zero		1


	//   ....[22]....
        /*0920*/ 	.word	0x00001eb0
        /*0924*/ 	.word	0x000000ff
        /*0928*/ 	.word	0x00028c50
        /*092c*/ 	.short	0x010a
        /*092e*/ 	.byte	0x15
	.zero		1


	//   ....[23]....
        /*0930*/ 	.word	0x00002180
        /*0934*/ 	.word	0x00000000
        /*0938*/ 	.word	0x00000000
        /*093c*/ 	.short	0x0101
        /*093e*/ 	.byte	0x3f
	.zero		1


	//   ....[24]....
        /*0940*/ 	.word	0x00002ac0
        /*0944*/ 	.word	0x000000ff
        /*0948*/ 	.word	0x00028c50
        /*094c*/ 	.short	0x010a
        /*094e*/ 	.byte	0x15
	.zero		1


	//   ....[25]....
        /*0950*/ 	.word	0x00002b00
        /*0954*/ 	.word	0x000000ff
        /*0958*/ 	.word	0x00028c50
        /*095c*/ 	.short	0x010a
        /*095e*/ 	.byte	0x15
	.zero		1


	//   ....[26]....
        /*0960*/ 	.word	0x00002cd0
        /*0964*/ 	.word	0x00000000
        /*0968*/ 	.word	0x00000000
        /*096c*/ 	.short	0x0101
        /*096e*/ 	.byte	0x3f
	.zero		1


	//   ....[27]....
        /*0970*/ 	.word	0x000040e0
        /*0974*/ 	.word	0x000000ff
        /*0978*/ 	.word	0x00028c00
        /*097c*/ 	.short	0x010a
        /*097e*/ 	.byte	0x2e
	.zero		1


	//   ....[28]....
        /*0980*/ 	.word	0x00004160
        /*0984*/ 	.word	0x00000007
        /*0988*/ 	.word	0x00028c30
        /*098c*/ 	.short	0x010a
        /*098e*/ 	.byte	0x3f
	.zero		1


	//   ....[29]....
        /*0990*/ 	.word	0x000041a0
        /*0994*/ 	.word	0x00000007
        /*0998*/ 	.word	0x00028c30
        /*099c*/ 	.short	0x010a
        /*099e*/ 	.byte	0x3f
	.zero		1


	//   ....[30]....
        /*09a0*/ 	.word	0x00004590
        /*09a4*/ 	.word	0x00000003
        /*09a8*/ 	.word	0x00000000
        /*09ac*/ 	.short	0x0101
        /*09ae*/ 	.byte	0x3f
	.zero		1


	//   ....[31]....
        /*09b0*/ 	.word	0x00006040
        /*09b4*/ 	.word	0x00000007
        /*09b8*/ 	.word	0x00028c50
        /*09bc*/ 	.short	0x010a
        /*09be*/ 	.byte	0x3f
	.zero		1


	//   ....[32]....
        /*09c0*/ 	.word	0x00006080
        /*09c4*/ 	.word	0x00000007
        /*09c8*/ 	.word	0x00028c50
        /*09cc*/ 	.short	0x010a
        /*09ce*/ 	.byte	0x3f
	.zero		1


	//   ....[33]....
        /*09d0*/ 	.word	0x00006340
        /*09d4*/ 	.word	0x00000007
        /*09d8*/ 	.word	0x00000000
        /*09dc*/ 	.short	0x0101
        /*09de*/ 	.byte	0x3f
	.zero		1


	//   ....[34]....
        /*09e0*/ 	.word	0x000065d0
        /*09e4*/ 	.word	0x000000ff
        /*09e8*/ 	.word	0x00028c30
        /*09ec*/ 	.short	0x010a
        /*09ee*/ 	.byte	0x1b
	.zero		1


	//   ....[35]....
        /*09f0*/ 	.word	0x00006610
        /*09f4*/ 	.word	0x000000ff
        /*09f8*/ 	.word	0x00028c30
        /*09fc*/ 	.short	0x010a
        /*09fe*/ 	.byte	0x1b
	.zero		1


	//   ....[36]....
        /*0a00*/ 	.word	0x00006a60
        /*0a04*/ 	.word	0x0000000a
        /*0a08*/ 	.word	0x00000000
        /*0a0c*/ 	.short	0x0101
        /*0a0e*/ 	.byte	0x3f
	.zero		1


	//   ....[37]....
        /*0a10*/ 	.word	0x00008970
        /*0a14*/ 	.word	0x000000ff
        /*0a18*/ 	.word	0x00028c50
        /*0a1c*/ 	.short	0x010a
        /*0a1e*/ 	.byte	0x1b
	.zero		1


	//   ....[38]....
        /*0a20*/ 	.word	0x000089b0
        /*0a24*/ 	.word	0x000000ff
        /*0a28*/ 	.word	0x00028c50
        /*0a2c*/ 	.short	0x010a
        /*0a2e*/ 	.byte	0x1b
	.zero		1


	//   ....[39]....
        /*0a30*/ 	.word	0x00008c40
        /*0a34*/ 	.word	0x00000015
        /*0a38*/ 	.word	0x00000000
        /*0a3c*/ 	.short	0x0101
        /*0a3e*/ 	.byte	0x3f
	.zero		1


	//   ....[40]....
        /*0a40*/ 	.word	0x00009030
        /*0a44*/ 	.word	0x000000ff
        /*0a48*/ 	.word	0x00028c30
        /*0a4c*/ 	.short	0x010a
        /*0a4e*/ 	.byte	0x19
	.zero		1


	//   ....[41]....
        /*0a50*/ 	.word	0x00009070
        /*0a54*/ 	.word	0x000000ff
        /*0a58*/ 	.word	0x00028c30
        /*0a5c*/ 	.short	0x010a
        /*0a5e*/ 	.byte	0x19
	.zero		1


	//   ....[42]....
        /*0a60*/ 	.word	0x00009e20
        /*0a64*/ 	.word	0x00000098
        /*0a68*/ 	.word	0x00000000
        /*0a6c*/ 	.short	0x0101
        /*0a6e*/ 	.byte	0x3f
	.zero		1


	//   ....[43]....
        /*0a70*/ 	.word	0x0000a910
        /*0a74*/ 	.word	0x000000ff
        /*0a78*/ 	.word	0x00028c50
        /*0a7c*/ 	.short	0x010a
        /*0a7e*/ 	.byte	0x19
	.zero		1


	//   ....[44]....
        /*0a80*/ 	.word	0x0000a950
        /*0a84*/ 	.word	0x000000ff
        /*0a88*/ 	.word	0x00028c50
        /*0a8c*/ 	.short	0x010a
        /*0a8e*/ 	.byte	0x19
	.zero		1


	//   ....[45]....
        /*0a90*/ 	.word	0x0000abc0
        /*0a94*/ 	.word	0x000000aa
        /*0a98*/ 	.word	0x00000000
        /*0a9c*/ 	.short	0x0101
        /*0a9e*/ 	.byte	0x3f
	.zero		1


	//   ....[46]....
        /*0aa0*/ 	.word	0x0000ad20
        /*0aa4*/ 	.word	0x000000ff
        /*0aa8*/ 	.word	0x00028c30
        /*0aac*/ 	.short	0x010a
        /*0aae*/ 	.byte	0x1a
	.zero		1


	//   ....[47]....
        /*0ab0*/ 	.word	0x0000ad60
        /*0ab4*/ 	.word	0x000000ff
        /*0ab8*/ 	.word	0x00028c30
        /*0abc*/ 	.short	0x010a
        /*0abe*/ 	.byte	0x1a
	.zero		1


	//   ....[48]....
        /*0ac0*/ 	.word	0x0000b190
        /*0ac4*/ 	.word	0x0000000a
        /*0ac8*/ 	.word	0x00000000
        /*0acc*/ 	.short	0x0101
        /*0ace*/ 	.byte	0x3f
	.zero		1


	//   ....[49]....
        /*0ad0*/ 	.word	0x0000d090
        /*0ad4*/ 	.word	0x000000ff
        /*0ad8*/ 	.word	0x00028c50
        /*0adc*/ 	.short	0x010a
        /*0ade*/ 	.byte	0x1a
	.zero		1


	//   ....[50]....
        /*0ae0*/ 	.word	0x0000d0d0
        /*0ae4*/ 	.word	0x000000ff
        /*0ae8*/ 	.word	0x00028c50
        /*0aec*/ 	.short	0x010a
        /*0aee*/ 	.byte	0x1a
	.zero		1


	//   ....[51]....
        /*0af0*/ 	.word	0x0000d360
        /*0af4*/ 	.word	0x00000015
        /*0af8*/ 	.word	0x00000000
        /*0afc*/ 	.short	0x0101
        /*0afe*/ 	.byte	0x3f
	.zero		1


	//   ....[52]....
        /*0b00*/ 	.word	0x0000fac0
        /*0b04*/ 	.word	0x000000ff
        /*0b08*/ 	.word	0x00000000
        /*0b0c*/ 	.short	0x0101
        /*0b0e*/ 	.byte	0x04
	.zero		1


	//   ....[53]....
        /*0b10*/ 	.word	0x00012c30
        /*0b14*/ 	.word	0x00000000
        /*0b18*/ 	.word	0x00028c40
        /*0b1c*/ 	.short	0x010a
        /*0b1e*/ 	.byte	0x3f
	.zero		1


	//   ....[54]....
        /*0b20*/ 	.word	0x00013760
        /*0b24*/ 	.word	0x00000008
        /*0b28*/ 	.word	0x00028c00
        /*0b2c*/ 	.short	0x0107
        /*0b2e*/ 	.byte	0x3f
	.zero		1


	//   ....[55]....
        /*0b30*/ 	.word	0x00013860
        /*0b34*/ 	.word	0x00000002
        /*0b38*/ 	.word	0x00028c00
        /*0b3c*/ 	.short	0x0101
        /*0b3e*/ 	.byte	0x3f
	.zero		1


	//   ....[56]....
        /*0b40*/ 	.word	0x00013880
        /*0b44*/ 	.word	0x00000002
        /*0b48*/ 	.word	0x00028c20
        /*0b4c*/ 	.short	0x010a
        /*0b4e*/ 	.byte	0x3f
	.zero		1


	//   ....[57]....
        /*0b50*/ 	.word	0x00013980
        /*0b54*/ 	.word	0x00000000
        /*0b58*/ 	.word	0x00028c60
        /*0b5c*/ 	.short	0x010a
        /*0b5e*/ 	.byte	0x3f
	.zero		1


	//   ....[58]....
        /*0b60*/ 	.word	0x00014600
        /*0b64*/ 	.word	0x00000003
        /*0b68*/ 	.word	0x00028c40
        /*0b6c*/ 	.short	0x010a
        /*0b6e*/ 	.byte	0x3f
	.zero		1


	//   ....[59]....
        /*0b70*/ 	.word	0x00014850
        /*0b74*/ 	.word	0x00000003
        /*0b78*/ 	.word	0x00028c60
        /*0b7c*/ 	.short	0x010a
        /*0b7e*/ 	.byte	0x3f
	.zero		1


	//   ....[60]....
        /*0b80*/ 	.word	0x00015470
        /*0b84*/ 	.word	0x00000004
        /*0b88*/ 	.word	0x00028c40
        /*0b8c*/ 	.short	0x010a
        /*0b8e*/ 	.byte	0x3f
	.zero		1


	//   ....[61]....
        /*0b90*/ 	.word	0x000156b0
        /*0b94*/ 	.word	0x00000004
        /*0b98*/ 	.word	0x00028c60
        /*0b9c*/ 	.short	0x010a
        /*0b9e*/ 	.byte	0x3f
	.zero		1


	//   ....[62]....
        /*0ba0*/ 	.word	0x00016240
        /*0ba4*/ 	.word	0x00000004
        /*0ba8*/ 	.word	0x00028c40
        /*0bac*/ 	.short	0x010a
        /*0bae*/ 	.byte	0x3f
	.zero		1


	//   ....[63]....
        /*0bb0*/ 	.word	0x00016490
        /*0bb4*/ 	.word	0x00000004
        /*0bb8*/ 	.word	0x00028c60
        /*0bbc*/ 	.short	0x010a
        /*0bbe*/ 	.byte	0x3f
	.zero		1


	//   ....[64]....
        /*0bc0*/ 	.word	0x00017c90
        /*0bc4*/ 	.word	0x00000000
        /*0bc8*/ 	.word	0x00028c20
        /*0bcc*/ 	.short	0x010a
        /*0bce*/ 	.byte	0x3f
	.zero		1


	//   ....[65]....
        /*0bd0*/ 	.word	0x00017e50
        /*0bd4*/ 	.word	0x00000006
        /*0bd8*/ 	.word	0x00000000
        /*0bdc*/ 	.short	0x010a
        /*0bde*/ 	.byte	0x3f
	.zero		1


	//   ....[66]....
        /*0be0*/ 	.word	0x00017ec0
        /*0be4*/ 	.word	0x00000007
        /*0be8*/ 	.word	0x00000000
        /*0bec*/ 	.short	0x010a
        /*0bee*/ 	.byte	0x3f
	.zero		1


	//   ....[67]....
        /*0bf0*/ 	.word	0x00017f30
        /*0bf4*/ 	.word	0x00000004
        /*0bf8*/ 	.word	0x00000000
        /*0bfc*/ 	.short	0x010a
        /*0bfe*/ 	.byte	0x3f
	.zero		1


	//   ....[68]....
        /*0c00*/ 	.word	0x00017f60
        /*0c04*/ 	.word	0x00000003
        /*0c08*/ 	.word	0x00000000
        /*0c0c*/ 	.short	0x010a
        /*0c0e*/ 	.byte	0x3f
	.zero		1


	//   ....[69]....
        /*0c10*/ 	.word	0x00017fd0
        /*0c14*/ 	.word	0x00000003
        /*0c18*/ 	.word	0x00028c50
        /*0c1c*/ 	.short	0x010a
        /*0c1e*/ 	.byte	0x3f
	.zero		1


	//   ....[70]....
        /*0c20*/ 	.word	0x00018030
        /*0c24*/ 	.word	0x00000003
        /*0c28*/ 	.word	0x00028c50
        /*0c2c*/ 	.short	0x010a
        /*0c2e*/ 	.byte	0x3f
	.zero		1


	//   ....[71]....
        /*0c30*/ 	.word	0x00018090
        /*0c34*/ 	.word	0x00000003
        /*0c38*/ 	.word	0x00028c00
        /*0c3c*/ 	.short	0x010a
        /*0c3e*/ 	.byte	0x3f
	.zero		1


	//   ....[72]....
        /*0c40*/ 	.word	0x000180e0
        /*0c44*/ 	.word	0x00000007
        /*0c48*/ 	.word	0x00028c30
        /*0c4c*/ 	.short	0x010a
        /*0c4e*/ 	.byte	0x3f
	.zero		1


	//   ....[73]....
        /*0c50*/ 	.word	0x00018130
        /*0c54*/ 	.word	0x00000007
        /*0c58*/ 	.word	0x00028c50
        /*0c5c*/ 	.short	0x010a
        /*0c5e*/ 	.byte	0x3f
	.zero		1


	//   ....[74]....
        /*0c60*/ 	.word	0x00018190
        /*0c64*/ 	.word	0x00000009
        /*0c68*/ 	.word	0x00028c30
        /*0c6c*/ 	.short	0x010a
        /*0c6e*/ 	.byte	0x3f
	.zero		1


	//   ....[75]....
        /*0c70*/ 	.word	0x000181e0
        /*0c74*/ 	.word	0x00000015
        /*0c78*/ 	.word	0x00028c50
        /*0c7c*/ 	.short	0x010a
        /*0c7e*/ 	.byte	0x3f
	.zero		1


	//   ....[76]....
        /*0c80*/ 	.word	0x00018240
        /*0c84*/ 	.word	0x00000006
        /*0c88*/ 	.word	0x00028c30
        /*0c8c*/ 	.short	0x010a
        /*0c8e*/ 	.byte	0x3f
	.zero		1


	//   ....[77]....
        /*0c90*/ 	.word	0x00018290
        /*0c94*/ 	.word	0x000000aa
        /*0c98*/ 	.word	0x00028c50
        /*0c9c*/ 	.short	0x010a
        /*0c9e*/ 	.byte	0x3f
	.zero		1


	//   ....[78]....
        /*0ca0*/ 	.word	0x000182f0
        /*0ca4*/ 	.word	0x00000005
        /*0ca8*/ 	.word	0x00028c30
        /*0cac*/ 	.short	0x010a
        /*0cae*/ 	.byte	0x3f
	.zero		1


	//   ....[79]....
        /*0cb0*/ 	.word	0x00018340
        /*0cb4*/ 	.word	0x00000015
        /*0cb8*/ 	.word	0x00028c50
        /*0cbc*/ 	.short	0x010a
        /*0cbe*/ 	.byte	0x3f
	.zero		1


	//   ....[80]....
        /*0cc0*/ 	.word	0x000184e0
        /*0cc4*/ 	.word	0x00000000
        /*0cc8*/ 	.word	0x00028c40
        /*0ccc*/ 	.short	0x010a
        /*0cce*/ 	.byte	0x3f
	.zero		1


	//   ....[81]....
        /*0cd0*/ 	.word	0x00018a50
        /*0cd4*/ 	.word	0x00000002
        /*0cd8*/ 	.word	0x00028c20
        /*0cdc*/ 	.short	0x010a
        /*0cde*/ 	.byte	0x3f
	.zero		1


	//   ....[82]....
        /*0ce0*/ 	.word	0x00018aa0
        /*0ce4*/ 	.word	0x00000000
        /*0ce8*/ 	.word	0x00028c60
        /*0cec*/ 	.short	0x010a
        /*0cee*/ 	.byte	0x3f
	.zero		1


	//   ....[83]....
        /*0cf0*/ 	.word	0x00018af0
        /*0cf4*/ 	.word	0x00000003
        /*0cf8*/ 	.word	0x00028c40
        /*0cfc*/ 	.short	0x010a
        /*0cfe*/ 	.byte	0x3f
	.zero		1


	//   ....[84]....
        /*0d00*/ 	.word	0x00018b40
        /*0d04*/ 	.word	0x00000003
        /*0d08*/ 	.word	0x00028c60
        /*0d0c*/ 	.short	0x010a
        /*0d0e*/ 	.byte	0x3f
	.zero		1


	//   ....[85]....
        /*0d10*/ 	.word	0x00018b90
        /*0d14*/ 	.word	0x00000004
        /*0d18*/ 	.word	0x00028c40
        /*0d1c*/ 	.short	0x010a
        /*0d1e*/ 	.byte	0x3f
	.zero		1


	//   ....[86]....
        /*0d20*/ 	.word	0x00018be0
        /*0d24*/ 	.word	0x00000004
        /*0d28*/ 	.word	0x00028c60
        /*0d2c*/ 	.short	0x010a
        /*0d2e*/ 	.byte	0x3f
	.zero		1


	//   ....[87]....
        /*0d30*/ 	.word	0x00018c30
        /*0d34*/ 	.word	0x00000004
        /*0d38*/ 	.word	0x00028c40
        /*0d3c*/ 	.short	0x010a
        /*0d3e*/ 	.byte	0x3f
	.zero		1


	//   ....[88]....
        /*0d40*/ 	.word	0x00018c80
        /*0d44*/ 	.word	0x00000004
        /*0d48*/ 	.word	0x00028c60
        /*0d4c*/ 	.short	0x010a
        /*0d4e*/ 	.byte	0x3f
	.zero		1


	//   ....[89]....
        /*0d50*/ 	.word	0x00019610
        /*0d54*/ 	.word	0x00000000
        /*0d58*/ 	.word	0x00028c20
        /*0d5c*/ 	.short	0x010a
        /*0d5e*/ 	.byte	0x3f
	.zero		1


	//   ....[90]....
        /*0d60*/ 	.word	0x000197b0
        /*0d64*/ 	.word	0x00000006
        /*0d68*/ 	.word	0x00000000
        /*0d6c*/ 	.short	0x010a
        /*0d6e*/ 	.byte	0x3f
	.zero		1


	//   ....[91]....
        /*0d70*/ 	.word	0x00019800
        /*0d74*/ 	.word	0x00000007
        /*0d78*/ 	.word	0x00000000
        /*0d7c*/ 	.short	0x010a
        /*0d7e*/ 	.byte	0x3f
	.zero		1


	//   ....[92]....
        /*0d80*/ 	.word	0x00019850
        /*0d84*/ 	.word	0x00000004
        /*0d88*/ 	.word	0x00000000
        /*0d8c*/ 	.short	0x010a
        /*0d8e*/ 	.byte	0x3f
	.zero		1


	//----- nvinfo : EIATTR_NUM_MBARRIERS
	.align		4
.L_867:
        /*0d90*/ 	.byte	0x03, 0x38
        /*0d92*/ 	.short	0x0016


	//----- nvinfo : EIATTR_EXIT_INSTR_OFFSETS
	.align		4
        /*0d94*/ 	.byte	0x04, 0x1c
        /*0d96*/ 	.short	(.L_869 - .L_868)


	//   ....[0]....
.L_868:
        /*0d98*/ 	.word	0x00000a40


	//   ....[1]....
        /*0d9c*/ 	.word	0x00010dd0


	//   ....[2]....
        /*0da0*/ 	.word	0x00017fb0


	//----- nvinfo : EIATTR_MAX_THREADS
	.align		4
.L_869:
        /*0da4*/ 	.byte	0x04, 0x05
        /*0da6*/ 	.short	(.L_871 - .L_870)
.L_870:
        /*0da8*/ 	.word	0x00000180
        /*0dac*/ 	.word	0x00000001
        /*0db0*/ 	.word	0x00000001


	//----- nvinfo : EIATTR_CRS_STACK_SIZE
	.align		4
.L_871:
        /*0db4*/ 	.byte	0x04, 0x1e
        /*0db6*/ 	.short	(.L_873 - .L_872)
.L_872:
        /*0db8*/ 	.word	0x00000000


	//----- nvinfo : EIATTR_CBANK_PARAM_SIZE
	.align		4
.L_873:
        /*0dbc*/ 	.byte	0x03, 0x19
        /*0dbe*/ 	.short	0x0af0


	//----- nvinfo : EIATTR_PARAM_CBANK
	.align		4
        /*0dc0*/ 	.byte	0x04, 0x0a
        /*0dc2*/ 	.short	(.L_875 - .L_874)
	.align		4
.L_874:
        /*0dc4*/ 	.word	index@(.nv.constant0._ZN7cutlass13device_kernelIN5flash11enable_sm90INS1_16FlashAttnFwdSm90INS1_25CollectiveMainloopFwdSm90ILi2EN4cute5tupleIJNS5_1CILi1EEES8_S8_EEENS6_IJNS7_ILi64EEESA_SA_EEELi512ENS_6half_tEfNS_4arch4Sm90ELb0ELb1ELb1ELb1ELb0ELb0ELb0ELb0ELb0ELb1ELb0ELb0EEENS1_21CollectiveEpilogueFwdINS6_IJSA_NS7_ILi512EEESA_EEES9_SC_SE_Li256ELb1ELb1ELb0ELb0EEENS1_36VarlenDynamicPersistentTileSchedulerILi64ELi64ELi256ELi128ELb0ELb1ELb1ELb1ELb0ELb1EEEEEEEEEvNT_6ParamsE)
        /*0dc8*/ 	.short	0x0210
        /*0dca*/ 	.short	0x0af0


	//----- nvinfo : EIATTR_SW_WAR
	.align		4
.L_875:
        /*0dcc*/ 	.byte	0x04, 0x36
        /*0dce*/ 	.short	(.L_877 - .L_876)
.L_876:
        /*0dd0*/ 	.word	0x00000008
.L_877:


//--------------------- .nv.info._ZN7cutlass13device_kernelIN5flash11enable_sm90INS1_16FlashAttnFwdSm90INS1_25CollectiveMainloopFwdSm90ILi2EN4cute5tupleIJNS5_1CILi1EEES8_S8_EEENS6_IJNS7_ILi64EEESA_SA_EEELi512ENS_6half_tEfNS_4arch4Sm90ELb0ELb1ELb1ELb1ELb0ELb1ELb0ELb0ELb0ELb1ELb0ELb0EEENS1_21CollectiveEpilogueFwdINS6_IJSA_NS7_ILi512EEESA_EEES9_SC_SE_Li256ELb1ELb1ELb0ELb0EEENS1_36VarlenDynamicPersistentTileSchedulerILi64ELi64ELi256ELi128ELb0ELb1ELb1ELb1ELb0ELb1EEEEEEEEEvNT_6ParamsE --------------------------
	.section	.nv.info._ZN7cutlass13device_kernelIN5flash11enable_sm90INS1_16FlashAttnFwdSm90INS1_25CollectiveMainloopFwdSm90ILi2EN4cute5tupleIJNS5_1CILi1EEES8_S8_EEENS6_IJNS7_ILi64EEESA_SA_EEELi512ENS_6half_tEfNS_4arch4Sm90ELb0ELb1ELb1ELb1ELb0ELb1ELb0ELb0ELb0ELb1ELb0ELb0EEENS1_21CollectiveEpilogueFwdINS6_IJSA_NS7_ILi512EEESA_EEES9_SC_SE_Li256ELb1ELb1ELb0ELb0EEENS1_36VarlenDynamicPersistentTileSchedulerILi64ELi64ELi256ELi128ELb0ELb1ELb1ELb1ELb0ELb1EEEEEEEEEvNT_6ParamsE,"",@"SHT_CUDA_INFO"
	.sectionflags	@""
	.align	4


	//----- nvinfo : EIATTR_CUDA_API_VERSION
	.align		4
        /*0000*/ 	.byte	0x04, 0x37
        /*0002*/ 	.short	(.L_879 - .L_878)
.L_878:
        /*0004*/ 	.word	0x00000082


	//----- nvinfo : EIATTR_KPARAM_INFO
	.align		4
.L_879:
        /*0008*/ 	.byte	0x04, 0x17
        /*000a*/ 	.short	(.L_881 - .L_880)
.L_880:
        /*000c*/ 	.word	0x00000000
        /*0010*/ 	.short	0x0000
        /*0012*/ 	.short	0x0070
        /*0014*/ 	.byte	0x00, 0xf0, 0x01, 0x2a


	//----- nvinfo : EIATTR_SPARSE_MMA_MASK
	.align		4
.L_881:
        /*0018*/ 	.byte	0x03, 0x50
        /*001a*/ 	.short	0x0000


	//----- nvinfo : EIATTR_MAXREG_COUNT
	.align		4
        /*001c*/ 	.byte	0x03, 0x1b
        /*001e*/ 	.short	0x00a8


	//----- nvinfo : EIATTR_NUM_BARRIERS
	.align		4
        /*0020*/ 	.byte	0x02, 0x4c
        /*0022*/ 	.byte	0x10
	.zero		1


	//----- nvinfo : EIATTR_EXTERNS
	.align		4
        /*0024*/ 	.byte	0x04, 0x0f
        /*0026*/ 	.short	(.L_883 - .L_882)


	//   ....[0]....
	.align		4
.L_882:
        /*0028*/ 	.word	index@(__assertfail)


	//----- nvinfo : EIATTR_ANNOTATIONS
	.align		4
.L_883:
        /*002c*/ 	.byte	0x04, 0x55
        /*002e*/ 	.short	(.L_885 - .L_884)


	//   ....[0]....
.L_884:
        /* <DEDUP_REMOVED lines=69> */


	//----- nvinfo : EIATTR_MERCURY_ISA_VERSION
	.align		4
.L_885:
        /*0470*/ 	.byte	0x03, 0x5f
        /*0472*/ 	.short	0x0101


	//----- nvinfo : EIATTR_UNUSED_LOAD_BYTE_OFFSET
	.align		4
        /*0474*/ 	.byte	0x04, 0x44
        /*0476*/ 	.short	(.L_887 - .L_886)


	//   ....[0]....
.L_886:
        /*0478*/ 	.word	0x00000a80
        /*047c*/ 	.word	0x0000fff0


	//   ....[1]....
        /*0480*/ 	.word	0x000142d0
        /*0484*/ 	.word	0x0000fff0


	//----- nvinfo : EIATTR_INT_WARP_WIDE_INSTR_OFFSETS
	.align		4
.L_887:
        /*0488*/ 	.byte	0x04, 0x31
        /*048a*/ 	.short	(.L_889 - .L_888)


	//   ....[0]....
.L_888:
        /*048c*/ 	.word	0x00000190


	//   ....[1]....
        /*0490*/ 	.word	0x000001d0


	//   ....[2]....
        /*0494*/ 	.word	0x00000240


	//   ....[3]....
        /*0498*/ 	.word	0x0001a860


	//   ....[4]....
        /*049c*/ 	.word	0x0001a8f0


	//   ....[5]....
        /*04a0*/ 	.word	0x0001f320


	//   ....[6]....
        /*04a4*/ 	.word	0x0001f3b0


	//----- nvinfo : EIATTR_COOP_GROUP_MASK_REGIDS
	.align		4
.L_889:
        /*04a8*/ 	.byte	0x04, 0x29
        /*04aa*/ 	.short	(.L_891 - .L_890)


	//   ....[0]....
.L_890:
        /*04ac*/ 	.word	0xffffffff


	//   ....[1]....
        /*04b0*/ 	.word	0xffffffff


	//   ....[2]....
        /*04b4*/ 	.word	0xffffffff


	//   ....[3]....
        /*04b8*/ 	.word	0xffffffff


	//   ....[4]....
        /*04bc*/ 	.word	0xffffffff


	//   ....[5]....
        /*04c0*/ 	.word	0xffffffff


	//   ....[6]....
        /*04c4*/ 	.word	0xffffffff


	//   ....[7]....
        /*04c8*/ 	.word	0xffffffff


	//   ....[8]....
        /*04cc*/ 	.word	0xffffffff


	//   ....[9]....
        /*04d0*/ 	.word	0xffffffff


	//   ....[10]....
        /*04d4*/ 	.word	0xffffffff


	//   ....[11]....
        /*04d8*/ 	.word	0xffffffff


	//   ....[12]....
        /*04dc*/ 	.word	0xffffffff


	//   ....[13]....
        /*04e0*/ 	.word	0xffffffff


	//   ....[14]....
        /*04e4*/ 	.word	0xffffffff


	//   ....[15]....
        /*04e8*/ 	.word	0xffffffff


	//   ....[16]....
        /*04ec*/ 	.word	0xffffffff


	//   ....[17]....
        /*04f0*/ 	.word	0xffffffff


	//   ....[18]....
        /*04f4*/ 	.word	0xffffffff


	//   ....[19]....
        /*04f8*/ 	.word	0xffffffff


	//   ....[20]....
        /*04fc*/ 	.word	0xffffffff


	//   ....[21]....
        /*0500*/ 	.word	0xffffffff


	//   ....[22]....
        /*0504*/ 	.word	0xffffffff


	//   ....[23]....
        /*0508*/ 	.word	0xffffffff


	//   ....[24]....
        /*050c*/ 	.word	0xffffffff


	//   ....[25]....
        /*0510*/ 	.word	0xffffffff


	//   ....[26]....
        /*0514*/ 	.word	0xffffffff


	//   ....[27]....
        /*0518*/ 	.word	0xffffffff


	//   ....[28]....
        /*051c*/ 	.word	0xffffffff


	//   ....[29]....
        /*0520*/ 	.word	0xffffffff


	//   ....[30]....
        /*0524*/ 	.word	0xffffffff


	//   ....[31]....
        /*0528*/ 	.word	0xffffffff


	//   ....[32]....
        /*052c*/ 	.word	0xffffffff


	//   ....[33]....
        /*0530*/ 	.word	0xffffffff


	//   ....[34]....
        /*0534*/ 	.word	0xffffffff


	//   ....[35]....
        /*0538*/ 	.word	0xffffffff


	//   ....[36]....
        /*053c*/ 	.word	0xffffffff


	//   ....[37]....
        /*0540*/ 	.word	0xffffffff


	//   ....[38]....
        /*0544*/ 	.word	0xffffffff


	//   ....[39]....
        /*0548*/ 	.word	0xffffffff


	//   ....[40]....
        /*054c*/ 	.word	0xffffffff


	//   ....[41]....
        /*0550*/ 	.word	0xffffffff


	//   ....[42]....
        /*0554*/ 	.word	0xffffffff


	//   ....[43]....
        /*0558*/ 	.word	0xffffffff


	//   ....[44]....
        /*055c*/ 	.word	0xffffffff


	//   ....[45]....
        /*0560*/ 	.word	0xffffffff


	//   ....[46]....
        /*0564*/ 	.word	0xffffffff


	//   ....[47]....
        /*0568*/ 	.word	0xffffffff


	//   ....[48]....
        /*056c*/ 	.word	0xffffffff


	//   ....[49]....
        /*0570*/ 	.word	0xffffffff


	//   ....[50]....
        /*0574*/ 	.word	0xffffffff


	//   ....[51]....
        /*0578*/ 	.word	0xffffffff


	//   ....[52]....
        /*057c*/ 	.word	0xffffffff


	//   ....[53]....
        /*0580*/ 	.word	0xffffffff


	//   ....[54]....
        /*0584*/ 	.word	0xffffffff


	//   ....[55]....
        /*0588*/ 	.word	0xffffffff


	//   ....[56]....
        /*058c*/ 	.word	0xffffffff


	//   ....[57]....
        /*0590*/ 	.word	0xffffffff


	//   ....[58]....
        /*0594*/ 	.word	0xffffffff


	//   ....[59]....
        /*0598*/ 	.word	0xffffffff


	//   ....[60]....
        /*059c*/ 	.word	0xffffffff


	//   ....[61]....
        /*05a0*/ 	.word	0xffffffff


	//   ....[62]....
        /*05a4*/ 	.word	0xffffffff


	//   ....[63]....
        /*05a8*/ 	.word	0xffffffff


	//   ....[64]....
        /*05ac*/ 	.word	0xffffffff


	//   ....[65]....
        /*05b0*/ 	.word	0xffffffff


	//   ....[66]....
        /*05b4*/ 	.word	0xffffffff


	//   ....[67]....
        /*05b8*/ 	.word	0xffffffff


	//   ....[68]....
        /*05bc*/ 	.word	0xffffffff


	//   ....[69]....
        /*05c0*/ 	.word	0xffffffff


	//   ....[70]....
        /*05c4*/ 	.word	0xffffffff


	//   ....[71]....
        /*05c8*/ 	.word	0xffffffff


	//   ....[72]....
        /*05cc*/ 	.word	0xffffffff


	//   ....[73]....
        /*05d0*/ 	.word	0xffffffff


	//   ....[74]....
        /*05d4*/ 	.word	0xffffffff


	//   ....[75]....
        /*05d8*/ 	.word	0xffffffff


	//   ....[76]....
        /*05dc*/ 	.word	0xffffffff


	//   ....[77]....
        /*05e0*/ 	.word	0xffffffff


	//   ....[78]....
        /*05e4*/ 	.word	0xffffffff


	//   ....[79]....
        /*05e8*/ 	.word	0xffffffff


	//   ....[80]....
        /*05ec*/ 	.word	0xffffffff


	//   ....[81]....
        /*05f0*/ 	.word	0xffffffff


	//   ....[82]....
        /*05f4*/ 	.word	0xffffffff


	//   ....[83]....
        /*05f8*/ 	.word	0xffffffff


	//   ....[84]....
        /*05fc*/ 	.word	0xffffffff


	//   ....[85]....
        /*0600*/ 	.word	0xffffffff


	//   ....[86]....
        /*0604*/ 	.word	0xffffffff


	//   ....[87]....
        /*0608*/ 	.word	0xffffffff


	//   ....[88]....
        /*060c*/ 	.word	0xffffffff


	//   ....[89]....
        /*0610*/ 	.word	0xffffffff


	//   ....[90]....
        /*0614*/ 	.word	0xffffffff


	//   ....[91]....
        /*0618*/ 	.word	0xffffffff


	//   ....[92]....
        /*061c*/ 	.word	0xffffffff


	//   ....[93]....
        /*0620*/ 	.word	0xffffffff


	//   ....[94]....
        /*0624*/ 	.word	0xffffffff


	//   ....[95]....
        /*0628*/ 	.word	0xffffffff


	//   ....[96]....
        /*062c*/ 	.word	0xffffffff


	//   ....[97]....
        /*0630*/ 	.word	0xffffffff


	//   ....[98]....
        /*0634*/ 	.word	0xffffffff


	//   ....[99]....
        /*0638*/ 	.word	0xffffffff


	//   ....[100]....
        /*063c*/ 	.word	0xffffffff


	//   ....[101]....
        /*0640*/ 	.word	0xffffffff


	//   ....[102]....
        /*0644*/ 	.word	0xffffffff


	//   ....[103]....
        /*0648*/ 	.word	0xffffffff


	//   ....[104]....
        /*064c*/ 	.word	0xffffffff


	//   ....[105]....
        /*0650*/ 	.word	0xffffffff


	//   ....[106]....
        /*0654*/ 	.word	0xffffffff


	//   ....[107]....
        /*0658*/ 	.word	0xffffffff


	//   ....[108]....
        /*065c*/ 	.word	0xffffffff


	//   ....[109]....
        /*0660*/ 	.word	0xffffffff


	//   ....[110]....
        /*0664*/ 	.word	0xffffffff


	//   ....[111]....
        /*0668*/ 	.word	0xffffffff


	//   ....[112]....
        /*066c*/ 	.word	0x0500000f


	//   ....[113]....
        /*0670*/ 	.word	0x0500000f


	//   ....[114]....
        /*0674*/ 	.word	0x0500000f


	//   ....[115]....
        /*0678*/ 	.word	0x0500000f


	//   ....[116]....
        /*067c*/ 	.word	0x0500000f


	//   ....[117]....
        /*0680*/ 	.word	0x0500000f


	//   ....[118]....
        /*0684*/ 	.word	0x0500000f


	//   ....[119]....
        /*0688*/ 	.word	0x0500000f


	//   ....[120]....
        /*068c*/ 	.word	0x0500000f


	//   ....[121]....
        /*0690*/ 	.word	0x0500000f


	//   ....[122]....
        /*0694*/ 	.word	0x0500000f


	//   ....[123]....
        /*0698*/ 	.word	0x0500000f


	//   ....[124]....
        /*069c*/ 	.word	0x0500000f


	//   ....[125]....
        /*06a0*/ 	.word	0x0500000f


	//   ....[126]....
        /*06a4*/ 	.word	0x0500000f


	//   ....[127]....
        /*06a8*/ 	.word	0x0500000f


	//   ....[128]....
        /*06ac*/ 	.word	0x0500000f


	//   ....[129]....
        /*06b0*/ 	.word	0x0500000f


	//   ....[130]....
        /*06b4*/ 	.word	0x0500000f


	//   ....[131]....
        /*06b8*/ 	.word	0x0500000f


	//   ....[132]....
        /*06bc*/ 	.word	0x0500000f


	//   ....[133]....
        /*06c0*/ 	.word	0x0500000f


	//   ....[134]....
        /*06c4*/ 	.word	0x0500000f


	//   ....[135]....
        /*06c8*/ 	.word	0x0500000f


	//   ....[136]....
        /*06cc*/ 	.word	0x0500000f


	//   ....[137]....
        /*06d0*/ 	.word	0x0500000f


	//   ....[138]....
        /*06d4*/ 	.word	0x0500000f


	//   ....[139]....
        /*06d8*/ 	.word	0x0500000f


	//   ....[140]....
        /*06dc*/ 	.word	0x0500000f


	//   ....[141]....
        /*06e0*/ 	.word	0x0500000f


	//   ....[142]....
        /*06e4*/ 	.word	0x0500000f


	//   ....[143]....
        /*06e8*/ 	.word	0x0500000f


	//   ....[144]....
        /*06ec*/ 	.word	0x0500000f


	//   ....[145]....
        /*06f0*/ 	.word	0x0500000f


	//   ....[146]....
        /*06f4*/ 	.word	0x0500000f


	//   ....[147]....
        /*06f8*/ 	.word	0x0500000f


	//   ....[148]....
        /*06fc*/ 	.word	0x0500000f


	//   ....[149]....
        /*0700*/ 	.word	0x0500000f


	//   ....[150]....
        /*0704*/ 	.word	0x0500000f


	//   ....[151]....
        /*0708*/ 	.word	0x0500000f


	//   ....[152]....
        /*070c*/ 	.word	0x0500000f


	//   ....[153]....
        /*0710*/ 	.word	0x0500000f


	//   ....[154]....
        /*0714*/ 	.word	0x0500000f


	//   ....[155]....
        /*0718*/ 	.word	0x0500000f


	//----- nvinfo : EIATTR_COOP_GROUP_INSTR_OFFSETS
	.align		4
.L_891:
        /*071c*/ 	.byte	0x04, 0x28
        /*071e*/ 	.short	(.L_893 - .L_892)


	//   ....[0]....
.L_892:
        /*0720*/ 	.word	0x00000060


	//   ....[1]....
        /*0724*/ 	.word	0x000001a0


	//   ....[2]....
        /*0728*/ 	.word	0x000001f0


	//   ....[3]....
        /*072c*/ 	.word	0x000003e0


	//   ....[4]....
        /*0730*/ 	.word	0x00000540


	//   ....[5]....
        /*0734*/ 	.word	0x00000660


	//   ....[6]....
        /*0738*/ 	.word	0x000007c0


	//   ....[7]....
        /*073c*/ 	.word	0x00004e10


	//   ....[8]....
        /*0740*/ 	.word	0x000070d0


	//   ....[9]....
        /*0744*/ 	.word	0x00007800


	//   ....[10]....
        /*0748*/ 	.word	0x00007810


	//   ....[11]....
        /*074c*/ 	.word	0x00007820


	//   ....[12]....
        /*0750*/ 	.word	0x00007830


	//   ....[13]....
        /*0754*/ 	.word	0x00007b40


	//   ....[14]....
        /*0758*/ 	.word	0x00007b50


	//   ....[15]....
        /*075c*/ 	.word	0x00007b60


	//   ....[16]....
        /*0760*/ 	.word	0x00007b70


	//   ....[17]....
        /*0764*/ 	.word	0x00008d40


	//   ....[18]....
        /*0768*/ 	.word	0x00008d50


	//   ....[19]....
        /*076c*/ 	.word	0x00008d60


	//   ....[20]....
        /*0770*/ 	.word	0x00008d70


	//   ....[21]....
        /*0774*/ 	.word	0x00008fc0


	//   ....[22]....
        /*0778*/ 	.word	0x00008fd0


	//   ....[23]....
        /*077c*/ 	.word	0x00008fe0


	//   ....[24]....
        /*0780*/ 	.word	0x00008ff0


	//   ....[25]....
        /*0784*/ 	.word	0x0000a450


	//   ....[26]....
        /*0788*/ 	.word	0x0000af70


	//   ....[27]....
        /*078c*/ 	.word	0x0000b540


	//   ....[28]....
        /*0790*/ 	.word	0x0000b630


	//   ....[29]....
        /*0794*/ 	.word	0x0000b8d0


	//   ....[30]....
        /*0798*/ 	.word	0x0000b960


	//   ....[31]....
        /*079c*/ 	.word	0x0000c2e0


	//   ....[32]....
        /*07a0*/ 	.word	0x0000c8d0


	//   ....[33]....
        /*07a4*/ 	.word	0x0000cf30


	//   ....[34]....
        /*07a8*/ 	.word	0x0000d600


	//   ....[35]....
        /*07ac*/ 	.word	0x0000d6e0


	//   ....[36]....
        /*07b0*/ 	.word	0x0000dd00


	//   ....[37]....
        /*07b4*/ 	.word	0x0000ded0


	//   ....[38]....
        /*07b8*/ 	.word	0x0000ed60


	//   ....[39]....
        /*07bc*/ 	.word	0x0000f860


	//   ....[40]....
        /*07c0*/ 	.word	0x0000f8c0


	//   ....[41]....
        /*07c4*/ 	.word	0x00010130


	//   ....[42]....
        /*07c8*/ 	.word	0x00010180


	//   ....[43]....
        /*07cc*/ 	.word	0x00010e70


	//   ....[44]....
        /*07d0*/ 	.word	0x000112b0


	//   ....[45]....
        /*07d4*/ 	.word	0x00011950


	//   ....[46]....
        /*07d8*/ 	.word	0x00011f30


	//   ....[47]....
        /*07dc*/ 	.word	0x00011f50


	//   ....[48]....
        /*07e0*/ 	.word	0x000127b0


	//   ....[49]....
        /*07e4*/ 	.word	0x00012980


	//   ....[50]....
        /*07e8*/ 	.word	0x00013790


	//   ....[51]....
        /*07ec*/ 	.word	0x000137e0


	//   ....[52]....
        /*07f0*/ 	.word	0x00013810


	//   ....[53]....
        /*07f4*/ 	.word	0x00013870


	//   ....[54]....
        /*07f8*/ 	.word	0x00013890


	//   ....[55]....
        /*07fc*/ 	.word	0x00015260


	//   ....[56]....
        /*0800*/ 	.word	0x00015780


	//   ....[57]....
        /*0804*/ 	.word	0x000157a0


	//   ....[58]....
        /*0808*/ 	.word	0x000157d0


	//   ....[59]....
        /*080c*/ 	.word	0x000157e0


	//   ....[60]....
        /*0810*/ 	.word	0x00015de0


	//   ....[61]....
        /*0814*/ 	.word	0x00015e50


	//   ....[62]....
        /*0818*/ 	.word	0x000160d0


	//   ....[63]....
        /*081c*/ 	.word	0x000160f0


	//   ....[64]....
        /*0820*/ 	.word	0x00016c60


	//   ....[65]....
        /*0824*/ 	.word	0x00016c80


	//   ....[66]....
        /*0828*/ 	.word	0x00016eb0


	//   ....[67]....
        /*082c*/ 	.word	0x00016ed0


	//   ....[68]....
        /*0830*/ 	.word	0x00017180


	//   ....[69]....
        /*0834*/ 	.word	0x00017350


	//   ....[70]....
        /*0838*/ 	.word	0x00017380


	//   ....[71]....
        /*083c*/ 	.word	0x000173b0


	//   ....[72]....
        /*0840*/ 	.word	0x000173e0


	//   ....[73]....
        /*0844*/ 	.word	0x00017410


	//   ....[74]....
        /*0848*/ 	.word	0x00017440


	//   ....[75]....
        /*084c*/ 	.word	0x000175b0


	//   ....[76]....
        /*0850*/ 	.word	0x000175e0


	//   ....[77]....
        /*0854*/ 	.word	0x00017610


	//   ....[78]....
        /*0858*/ 	.word	0x00017640


	//   ....[79]....
        /*085c*/ 	.word	0x00017670


	//   ....[80]....
        /*0860*/ 	.word	0x000176a0


	//   ....[81]....
        /*0864*/ 	.word	0x00017740


	//   ....[82]....
        /*0868*/ 	.word	0x000177a0


	//   ....[83]....
        /*086c*/ 	.word	0x00017830


	//   ....[84]....
        /*0870*/ 	.word	0x000188e0


	//   ....[85]....
        /*0874*/ 	.word	0x0001ae20


	//   ....[86]....
        /*0878*/ 	.word	0x0001b950


	//   ....[87]....
        /*087c*/ 	.word	0x0001b970


	//   ....[88]....
        /*0880*/ 	.word	0x0001ba20


	//   ....[89]....
        /*0884*/ 	.word	0x0001ba30


	//   ....[90]....
        /*0888*/ 	.word	0x0001bab0


	//   ....[91]....
        /*088c*/ 	.word	0x0001bac0


	//   ....[92]....
        /*0890*/ 	.word	0x0001bb10


	//   ....[93]....
        /*0894*/ 	.word	0x0001bb30


	//   ....[94]....
        /*0898*/ 	.word	0x0001f5b0


	//   ....[95]....
        /*089c*/ 	.word	0x0001f5e0


	//   ....[96]....
        /*08a0*/ 	.word	0x0001f620


	//   ....[97]....
        /*08a4*/ 	.word	0x0001f650


	//   ....[98]....
        /*08a8*/ 	.word	0x0001f680


	//   ....[99]....
        /*08ac*/ 	.word	0x0001f6b0


	//   ....[100]....
        /*08b0*/ 	.word	0x0001f6e0


	//   ....[101]....
        /*08b4*/ 	.word	0x0001f710


	//   ....[102]....
        /*08b8*/ 	.word	0x0001f890


	//   ....[103]....
        /*08bc*/ 	.word	0x0001f8c0


	//   ....[104]....
        /*08c0*/ 	.word	0x0001f8f0


	//   ....[105]....
        /*08c4*/ 	.word	0x0001f920


	//   ....[106]....
        /*08c8*/ 	.word	0x0001f950


	//   ....[107]....
        /*08cc*/ 	.word	0x0001f980


	//   ....[108]....
        /*08d0*/ 	.word	0x0001fa40


	//   ....[109]....
        /*08d4*/ 	.word	0x0001fa60


	//   ....[110]....
        /*08d8*/ 	.word	0x0001fad0


	//   ....[111]....
        /*08dc*/ 	.word	0x00020190


	//   ....[112]....
        /*08e0*/ 	.word	0x00020670


	//   ....[113]....
        /*08e4*/ 	.word	0x00020700


	//   ....[114]....
        /*08e8*/ 	.word	0x00020750


	//   ....[115]....
        /*08ec*/ 	.word	0x000207a0


	//   ....[116]....
        /*08f0*/ 	.word	0x00020830


	//   ....[117]....
        /*08f4*/ 	.word	0x000208c0


	//   ....[118]....
        /*08f8*/ 	.word	0x00020910


	//   ....[119]....
        /*08fc*/ 	.word	0x00020960


	//   ....[120]....
        /*0900*/ 	.word	0x00020a40


	//   ....[121]....
        /*0904*/ 	.word	0x00020ad0


	//   ....[122]....
        /*0908*/ 	.word	0x00020b20


	//   ....[123]....
        /*090c*/ 	.word	0x00020b80


	//   ....[124]....
        /*0910*/ 	.word	0x00020c20


	//   ....[125]....
        /*0914*/ 	.word	0x00020cb0


	//   ....[126]....
        /*0918*/ 	.word	0x00020d00


	//   ....[127]....
        /*091c*/ 	.word	0x00020d50


	//   ....[128]....
        /*0920*/ 	.word	0x00021100


	//   ....[129]....
        /*0924*/ 	.word	0x000213f0


	//   ....[130]....
        /*0928*/ 	.word	0x000215b0


	//   ....[131]....
        /*092c*/ 	.word	0x00021600


	//   ....[132]....
        /*0930*/ 	.word	0x00021660


	//   ....[133]....
        /*0934*/ 	.word	0x00021750


	//   ....[134]....
        /*0938*/ 	.word	0x000217b0


	//   ....[135]....
        /*093c*/ 	.word	0x000218a0


	//   ....[136]....
        /*0940*/ 	.word	0x00021900


	//   ....[137]....
        /*0944*/ 	.word	0x000219d0


	//   ....[138]....
        /*0948*/ 	.word	0x00021d00


	//   ....[139]....
        /*094c*/ 	.word	0x00021da0


	//   ....[140]....
        /*0950*/ 	.word	0x00021ec0


	//   ....[141]....
        /*0954*/ 	.word	0x00021f30


	//   ....[142]....
        /*0958*/ 	.word	0x00021fa0


	//   ....[143]....
        /*095c*/ 	.word	0x00022010


	//   ....[144]....
        /*0960*/ 	.word	0x00022080


	//   ....[145]....
        /*0964*/ 	.word	0x00022100


	//   ....[146]....
        /*0968*/ 	.word	0x00022190


	//   ....[147]....
        /*096c*/ 	.word	0x00022230


	//   ....[148]....
        /*0970*/ 	.word	0x000222a0


	//   ....[149]....
        /*0974*/ 	.word	0x00022310


	//   ....[150]....
        /*0978*/ 	.word	0x00022380


	//   ....[151]....
        /*097c*/ 	.word	0x00022400


	//   ....[152]....
        /*0980*/ 	.word	0x00022470


	//   ....[153]....
        /*0984*/ 	.word	0x00022510


	//   ....[154]....
        /*0988*/ 	.word	0x000225a0


	//   ....[155]....
        /*098c*/ 	.word	0x000226d0


	//----- nvinfo : EIATTR_REG_RECONFIG
	.align		4
.L_893:
        /*0990*/ 	.byte	0x01, 0x54
	.zero		2


	//----- nvinfo : EIATTR_SYSCALL_OFFSETS
	.align		4
        /*0994*/ 	.byte	0x04, 0x46
        /*0996*/ 	.short	(.L_895 - .L_894)


	//   ....[0]....
.L_894:
        /*0998*/ 	.word	0x00001cf0


	//   ....[1]....
        /*099c*/ 	.word	0x00001e40


	//   ....[2]....
        /*09a0*/ 	.word	0x00007290


	//   ....[3]....
        /*09a4*/ 	.word	0x000075b0


	//   ....[4]....
        /*09a8*/ 	.word	0x0001aa60


	//   ....[5]....
        /*09ac*/ 	.word	0x0001abb0


	//   ....[6]....
        /*09b0*/ 	.word	0x0001aca0


	//   ....[7]....
        /*09b4*/ 	.word	0x0001b510


	//----- nvinfo : EIATTR_MBARRIER_INSTR_OFFSETS
	.align		4
.L_895:
        /*09b8*/ 	.byte	0x04, 0x39
        /*09ba*/ 	.short	(.L_897 - .L_896)


	//   ....[0]....
.L_896:
        /*09bc*/ 	.word	0x000002d0
        /*09c0*/ 	.word	0x000000ff
        /*09c4*/ 	.word	0x00028c00
        /*09c8*/ 	.short	0x0100
        /*09ca*/ 	.byte	0x08
	.zero		1


	//   ....[1]....
        /*09cc*/ 	.word	0x000002e0
        /*09d0*/ 	.word	0x000000ff
        /*09d4*/ 	.word	0x00028c20
        /*09d8*/ 	.short	0x0100
        /*09da*/ 	.byte	0x08
	.zero		1


	//   ....[2]....
        /*09dc*/ 	.word	0x00000390
        /*09e0*/ 	.word	0x000000ff
        /*09e4*/ 	.word	0x00028c30
        /*09e8*/ 	.short	0x0100
        /*09ea*/ 	.byte	0x06
	.zero		1


	//   ....[3]....
        /*09ec*/ 	.word	0x000003a0
        /*09f0*/ 	.word	0x000000ff
        /*09f4*/ 	.word	0x00028c40
        /*09f8*/ 	.short	0x0100
        /*09fa*/ 	.byte	0x06
	.zero		1


	//   ....[4]....
        /*09fc*/ 	.word	0x000003b0
        /*0a00*/ 	.word	0x000000ff
        /*0a04*/ 	.word	0x00028c38
        /*0a08*/ 	.short	0x0100
        /*0a0a*/ 	.byte	0x06
	.zero		1


	//   ....[5]....
        /*0a0c*/ 	.word	0x000003c0
        /*0a10*/ 	.word	0x000000ff
        /*0a14*/ 	.word	0x00028c48
        /*0a18*/ 	.short	0x0100
        /*0a1a*/ 	.byte	0x06
	.zero		1


	//   ....[6]....
        /*0a1c*/ 	.word	0x000004f0
        /*0a20*/ 	.word	0x000000ff
        /*0a24*/ 	.word	0x00028c50
        /*0a28*/ 	.short	0x0100
        /*0a2a*/ 	.byte	0x08
	.zero		1


	//   ....[7]....
        /*0a2c*/ 	.word	0x00000500
        /*0a30*/ 	.word	0x000000ff
        /*0a34*/ 	.word	0x00028c60
        /*0a38*/ 	.short	0x0100
        /*0a3a*/ 	.byte	0x08
	.zero		1


	//   ....[8]....
        /*0a3c*/ 	.word	0x00000510
        /*0a40*/ 	.word	0x000000ff
        /*0a44*/ 	.word	0x00028c58
        /*0a48*/ 	.short	0x0100
        /*0a4a*/ 	.byte	0x08
	.zero		1


	//   ....[9]....
        /*0a4c*/ 	.word	0x00000520
        /*0a50*/ 	.word	0x000000ff
        /*0a54*/ 	.word	0x00028c68
        /*0a58*/ 	.short	0x0100
        /*0a5a*/ 	.byte	0x08
	.zero		1


	//   ....[10]....
        /*0a5c*/ 	.word	0x00000610
        /*0a60*/ 	.word	0x000000ff
        /*0a64*/ 	.word	0x00028c70
        /*0a68*/ 	.short	0x0100
        /*0a6a*/ 	.byte	0x06
	.zero		1


	//   ....[11]....
        /*0a6c*/ 	.word	0x00000620
        /*0a70*/ 	.word	0x000000ff
        /*0a74*/ 	.word	0x00028c80
        /*0a78*/ 	.short	0x0100
        /*0a7a*/ 	.byte	0x06
	.zero		1


	//   ....[12]....
        /*0a7c*/ 	.word	0x00000630
        /*0a80*/ 	.word	0x000000ff
        /*0a84*/ 	.word	0x00028c78
        /*0a88*/ 	.short	0x0100
        /*0a8a*/ 	.byte	0x06
	.zero		1


	//   ....[13]....
        /*0a8c*/ 	.word	0x00000640
        /*0a90*/ 	.word	0x000000ff
        /*0a94*/ 	.word	0x00028c88
        /*0a98*/ 	.short	0x0100
        /*0a9a*/ 	.byte	0x06
	.zero		1


	//   ....[14]....
        /*0a9c*/ 	.word	0x00000770
        /*0aa0*/ 	.word	0x000000ff
        /*0aa4*/ 	.word	0x00028c90
        /*0aa8*/ 	.short	0x0100
        /*0aaa*/ 	.byte	0x08
	.zero		1


	//   ....[15]....
        /*0aac*/ 	.word	0x00000780
        /*0ab0*/ 	.word	0x000000ff
        /*0ab4*/ 	.word	0x00028ca0
        /*0ab8*/ 	.short	0x0100
        /*0aba*/ 	.byte	0x08
	.zero		1


	//   ....[16]....
        /*0abc*/ 	.word	0x00000790
        /*0ac0*/ 	.word	0x000000ff
        /*0ac4*/ 	.word	0x00028c98
        /*0ac8*/ 	.short	0x0100
        /*0aca*/ 	.byte	0x08
	.zero		1


	//   ....[17]....
        /*0acc*/ 	.word	0x000007a0
        /*0ad0*/ 	.word	0x000000ff
        /*0ad4*/ 	.word	0x00028ca8
        /*0ad8*/ 	.short	0x0100
        /*0ada*/ 	.byte	0x08
	.zero		1


	//   ....[18]....
        /*0adc*/ 	.word	0x000008d0
        /*0ae0*/ 	.word	0x000000ff
        /*0ae4*/ 	.word	0x00028cb0
        /*0ae8*/ 	.short	0x0100
        /*0aea*/ 	.byte	0x08
	.zero		1


	//   ....[19]....
        /*0aec*/ 	.word	0x000008e0
        /*0af0*/ 	.word	0x000000ff
        /*0af4*/ 	.word	0x00028cc0
        /*0af8*/ 	.short	0x0100
        /*0afa*/ 	.byte	0x08
	.zero		1


	//   ....[20]....
        /*0afc*/ 	.word	0x000008f0
        /*0b00*/ 	.word	0x000000ff
        /*0b04*/ 	.word	0x00028cb8
        /*0b08*/ 	.short	0x0100
        /*0b0a*/ 	.byte	0x08
	.zero		1


	//   ....[21]....
        /*0b0c*/ 	.word	0x00000900
        /*0b10*/ 	.word	0x000000ff
        /*0b14*/ 	.word	0x00028cc8
        /*0b18*/ 	.short	0x0100
        /*0b1a*/ 	.byte	0x08
	.zero		1


	//   ....[22]....
        /*0b1c*/ 	.word	0x000029f0
        /*0b20*/ 	.word	0x00000040
        /*0b24*/ 	.word	0x00028c90
        /*0b28*/ 	.short	0x010a
        /*0b2a*/ 	.byte	0x3f
	.zero		1


	//   ....[23]....
        /*0b2c*/ 	.word	0x000033b0
        /*0b30*/ 	.word	0x00000040
        /*0b34*/ 	.word	0x00028c90
        /*0b38*/ 	.short	0x010a
        /*0b3a*/ 	.byte	0x3f
	.zero		1


	//   ....[24]....
        /*0b3c*/ 	.word	0x00003c40
        /*0b40*/ 	.word	0x00000040
        /*0b44*/ 	.word	0x00028c90
        /*0b48*/ 	.short	0x010a
        /*0b4a*/ 	.byte	0x3f
	.zero		1


	//   ....[25]....
        /*0b4c*/ 	.word	0x00003e40
        /*0b50*/ 	.word	0x00000004
        /*0b54*/ 	.word	0x00000000
        /*0b58*/ 	.short	0x0101
        /*0b5a*/ 	.byte	0x3f
	.zero		1


	//   ....[26]....
        /*0b5c*/ 	.word	0x00003e80
        /*0b60*/ 	.word	0x00000040
        /*0b64*/ 	.word	0x00028cb0
        /*0b68*/ 	.short	0x010a
        /*0b6a*/ 	.byte	0x3f
	.zero		1


	//   ....[27]....
        /*0b6c*/ 	.word	0x000044d0
        /*0b70*/ 	.word	0x00000040
        /*0b74*/ 	.word	0x00000000
        /*0b78*/ 	.short	0x0101
        /*0b7a*/ 	.byte	0x3f
	.zero		1


	//   ....[28]....
        /*0b7c*/ 	.word	0x00004f30
        /*0b80*/ 	.word	0x00000016
        /*0b84*/ 	.word	0x00028c50
        /*0b88*/ 	.short	0x010a
        /*0b8a*/ 	.byte	0x3f
	.zero		1


	//   ....[29]....
        /*0b8c*/ 	.word	0x000052f0
        /*0b90*/ 	.word	0x00000000
        /*0b94*/ 	.word	0x00000000
        /*0b98*/ 	.short	0x0101
        /*0b9a*/ 	.byte	0x3f
	.zero		1


	//   ....[30]....
        /*0b9c*/ 	.word	0x00005c10
        /*0ba0*/ 	.word	0x00000000
        /*0ba4*/ 	.word	0x00028c50
        /*0ba8*/ 	.short	0x010a
        /*0baa*/ 	.byte	0x3f
	.zero		1


	//   ....[31]....
        /*0bac*/ 	.word	0x00005c60
        /*0bb0*/ 	.word	0x00000000
        /*0bb4*/ 	.word	0x00028c50
        /*0bb8*/ 	.short	0x010a
        /*0bba*/ 	.byte	0x3f
	.zero		1


	//   ....[32]....
        /*0bbc*/ 	.word	0x00005f20
        /*0bc0*/ 	.word	0x00000000
        /*0bc4*/ 	.word	0x00000000
        /*0bc8*/ 	.short	0x0101
        /*0bca*/ 	.byte	0x3f
	.zero		1


	//   ....[33]....
        /*0bcc*/ 	.word	0x00007320
        /*0bd0*/ 	.word	0x00000002
        /*0bd4*/ 	.word	0x00028c00
        /*0bd8*/ 	.short	0x010a
        /*0bda*/ 	.byte	0x3f
	.zero		1


	//   ....[34]....
        /*0bdc*/ 	.word	0x00007370
        /*0be0*/ 	.word	0x00000002
        /*0be4*/ 	.word	0x00028c00
        /*0be8*/ 	.short	0x010a
        /*0bea*/ 	.byte	0x3f
	.zero		1


	//   ....[35]....
        /*0bec*/ 	.word	0x00007db0
        /*0bf0*/ 	.word	0x00000002
        /*0bf4*/ 	.word	0x00028c00
        /*0bf8*/ 	.short	0x010a
        /*0bfa*/ 	.byte	0x3f
	.zero		1


	//   ....[36]....
        /*0bfc*/ 	.word	0x000091a0
        /*0c00*/ 	.word	0x00000002
        /*0c04*/ 	.word	0x00028c00
        /*0c08*/ 	.short	0x010a
        /*0c0a*/ 	.byte	0x3f
	.zero		1


	//   ....[37]....
        /*0c0c*/ 	.word	0x00009f90
        /*0c10*/ 	.word	0x0000000c
        /*0c14*/ 	.word	0x00028c30
        /*0c18*/ 	.short	0x010a
        /*0c1a*/ 	.byte	0x3f
	.zero		1


	//   ....[38]....
        /*0c1c*/ 	.word	0x0000a020
        /*0c20*/ 	.word	0x0000000c
        /*0c24*/ 	.word	0x00028c30
        /*0c28*/ 	.short	0x010a
        /*0c2a*/ 	.byte	0x3f
	.zero		1


	//   ....[39]....
        /*0c2c*/ 	.word	0x0000a4b0
        /*0c30*/ 	.word	0x00000000
        /*0c34*/ 	.word	0x00000000
        /*0c38*/ 	.short	0x0101
        /*0c3a*/ 	.byte	0x3f
	.zero		1


	//   ....[40]....
        /*0c3c*/ 	.word	0x0000bf60
        /*0c40*/ 	.word	0x0000000c
        /*0c44*/ 	.word	0x00028c50
        /*0c48*/ 	.short	0x010a
        /*0c4a*/ 	.byte	0x3f
	.zero		1


	//   ....[41]....
        /*0c4c*/ 	.word	0x0000c010
        /*0c50*/ 	.word	0x0000000c
        /*0c54*/ 	.word	0x00028c50
        /*0c58*/ 	.short	0x010a
        /*0c5a*/ 	.byte	0x3f
	.zero		1


	//   ....[42]....
        /*0c5c*/ 	.word	0x0000c300
        /*0c60*/ 	.word	0x0000000c
        /*0c64*/ 	.word	0x00000000
        /*0c68*/ 	.short	0x0101
        /*0c6a*/ 	.byte	0x3f
	.zero		1


	//   ....[43]....
        /*0c6c*/ 	.word	0x0000c5d0
        /*0c70*/ 	.word	0x000000d7
        /*0c74*/ 	.word	0x00028c30
        /*0c78*/ 	.short	0x010a
        /*0c7a*/ 	.byte	0x3f
	.zero		1


	//   ....[44]....
        /*0c7c*/ 	.word	0x0000c640
        /*0c80*/ 	.word	0x000000d7
        /*0c84*/ 	.word	0x00028c30
        /*0c88*/ 	.short	0x010a
        /*0c8a*/ 	.byte	0x3f
	.zero		1


	//   ....[45]....
        /*0c8c*/ 	.word	0x0000cb60
        /*0c90*/ 	.word	0x00000014
        /*0c94*/ 	.word	0x00000000
        /*0c98*/ 	.short	0x0101
        /*0c9a*/ 	.byte	0x3f
	.zero		1


	//   ....[46]....
        /*0c9c*/ 	.word	0x0000ea30
        /*0ca0*/ 	.word	0x000000d7
        /*0ca4*/ 	.word	0x00028c50
        /*0ca8*/ 	.short	0x010a
        /*0caa*/ 	.byte	0x3f
	.zero		1


	//   ....[47]....
        /*0cac*/ 	.word	0x0000ea80
        /*0cb0*/ 	.word	0x000000d7
        /*0cb4*/ 	.word	0x00028c50
        /*0cb8*/ 	.short	0x010a
        /*0cba*/ 	.byte	0x3f
	.zero		1


	//   ....[48]....
        /*0cbc*/ 	.word	0x0000ed80
        /*0cc0*/ 	.word	0x000000d7
        /*0cc4*/ 	.word	0x00000000
        /*0cc8*/ 	.short	0x0101
        /*0cca*/ 	.byte	0x3f
	.zero		1


	//   ....[49]....
        /*0ccc*/ 	.word	0x0000f170
        /*0cd0*/ 	.word	0x0000000c
        /*0cd4*/ 	.word	0x00028c30
        /*0cd8*/ 	.short	0x010a
        /*0cda*/ 	.byte	0x3f
	.zero		1


	//   ....[50]....
        /*0cdc*/ 	.word	0x0000f1e0
        /*0ce0*/ 	.word	0x0000000c
        /*0ce4*/ 	.word	0x00028c30
        /*0ce8*/ 	.short	0x010a
        /*0cea*/ 	.byte	0x3f
	.zero		1


	//   ....[51]....
        /*0cec*/ 	.word	0x0000fc60
        /*0cf0*/ 	.word	0x0000000f
        /*0cf4*/ 	.word	0x00000000
        /*0cf8*/ 	.short	0x0101
        /*0cfa*/ 	.byte	0x3f
	.zero		1


	//   ....[52]....
        /*0cfc*/ 	.word	0x00010b60
        /*0d00*/ 	.word	0x0000000c
        /*0d04*/ 	.word	0x00028c50
        /*0d08*/ 	.short	0x010a
        /*0d0a*/ 	.byte	0x3f
	.zero		1


	//   ....[53]....
        /*0d0c*/ 	.word	0x00010bb0
        /*0d10*/ 	.word	0x0000000c
        /*0d14*/ 	.word	0x00028c50
        /*0d18*/ 	.short	0x010a
        /*0d1a*/ 	.byte	0x3f
	.zero		1


	//   ....[54]....
        /*0d1c*/ 	.word	0x00010e90
        /*0d20*/ 	.word	0x0000000c
        /*0d24*/ 	.word	0x00000000
        /*0d28*/ 	.short	0x0101
        /*0d2a*/ 	.byte	0x3f
	.zero		1


	//   ....[55]....
        /*0d2c*/ 	.word	0x00010fd0
        /*0d30*/ 	.word	0x000000ce
        /*0d34*/ 	.word	0x00028c30
        /*0d38*/ 	.short	0x010a
        /*0d3a*/ 	.byte	0x3f
	.zero		1


	//   ....[56]....
        /*0d3c*/ 	.word	0x00011040
        /*0d40*/ 	.word	0x000000ce
        /*0d44*/ 	.word	0x00028c30
        /*0d48*/ 	.short	0x010a
        /*0d4a*/ 	.byte	0x3f
	.zero		1


	//   ....[57]....
        /*0d4c*/ 	.word	0x00011560
        /*0d50*/ 	.word	0x0000000e
        /*0d54*/ 	.word	0x00000000
        /*0d58*/ 	.short	0x0101
        /*0d5a*/ 	.byte	0x3f
	.zero		1


	//   ....[58]....
        /*0d5c*/ 	.word	0x00013460
        /*0d60*/ 	.word	0x000000ce
        /*0d64*/ 	.word	0x00028c50
        /*0d68*/ 	.short	0x010a
        /*0d6a*/ 	.byte	0x3f
	.zero		1


	//   ....[59]....
        /*0d6c*/ 	.word	0x000134b0
        /*0d70*/ 	.word	0x000000ce
        /*0d74*/ 	.word	0x00028c50
        /*0d78*/ 	.short	0x010a
        /*0d7a*/ 	.byte	0x3f
	.zero		1


	//   ....[60]....
        /*0d7c*/ 	.word	0x000137b0
        /*0d80*/ 	.word	0x000000ce
        /*0d84*/ 	.word	0x00000000
        /*0d88*/ 	.short	0x0101
        /*0d8a*/ 	.byte	0x3f
	.zero		1


	//   ....[61]....
        /*0d8c*/ 	.word	0x00015e00
        /*0d90*/ 	.word	0x00000000
        /*0d94*/ 	.word	0x00000000
        /*0d98*/ 	.short	0x0101
        /*0d9a*/ 	.byte	0x3f
	.zero		1


	//   ....[62]....
        /*0d9c*/ 	.word	0x000189d0
        /*0da0*/ 	.word	0x00000007
        /*0da4*/ 	.word	0x00028c20
        /*0da8*/ 	.short	0x010a
        /*0daa*/ 	.byte	0x3f
	.zero		1


	//   ....[63]....
        /*0dac*/ 	.word	0x00018ab0
        /*0db0*/ 	.word	0x00000006
        /*0db4*/ 	.word	0x00028ca0
        /*0db8*/ 	.short	0x010a
        /*0dba*/ 	.byte	0x3f
	.zero		1


	//   ....[64]....
        /*0dbc*/ 	.word	0x00018d00
        /*0dc0*/ 	.word	0x00000006
        /*0dc4*/ 	.word	0x00028cc0
        /*0dc8*/ 	.short	0x010a
        /*0dca*/ 	.byte	0x3f
	.zero		1


	//   ....[65]....
        /*0dcc*/ 	.word	0x00019780
        /*0dd0*/ 	.word	0x00000005
        /*0dd4*/ 	.word	0x00028ca0
        /*0dd8*/ 	.short	0x010a
        /*0dda*/ 	.byte	0x3f
	.zero		1


	//   ....[66]....
        /*0ddc*/ 	.word	0x000199c0
        /*0de0*/ 	.word	0x00000005
        /*0de4*/ 	.word	0x00028cc0
        /*0de8*/ 	.short	0x010a
        /*0dea*/ 	.byte	0x3f
	.zero		1


	//   ....[67]....
        /*0dec*/ 	.word	0x0001b0b0
        /*0df0*/ 	.word	0x00000000
        /*0df4*/ 	.word	0x00028c40
        /*0df8*/ 	.short	0x010a
        /*0dfa*/ 	.byte	0x3f
	.zero		1


	//   ....[68]....
        /*0dfc*/ 	.word	0x0001bbe0
        /*0e00*/ 	.word	0x00000008
        /*0e04*/ 	.word	0x00028c00
        /*0e08*/ 	.short	0x0107
        /*0e0a*/ 	.byte	0x3f
	.zero		1


	//   ....[69]....
        /*0e0c*/ 	.word	0x0001bce0
        /*0e10*/ 	.word	0x00000002
        /*0e14*/ 	.word	0x00028c00
        /*0e18*/ 	.short	0x0101
        /*0e1a*/ 	.byte	0x3f
	.zero		1


	//   ....[70]....
        /*0e1c*/ 	.word	0x0001bd00
        /*0e20*/ 	.word	0x00000002
        /*0e24*/ 	.word	0x00028c20
        /*0e28*/ 	.short	0x010a
        /*0e2a*/ 	.byte	0x3f
	.zero		1


	//   ....[71]....
        /*0e2c*/ 	.word	0x0001be00
        /*0e30*/ 	.word	0x00000000
        /*0e34*/ 	.word	0x00028c60
        /*0e38*/ 	.short	0x010a
        /*0e3a*/ 	.byte	0x3f
	.zero		1


	//   ....[72]....
        /*0e3c*/ 	.word	0x0001ca80
        /*0e40*/ 	.word	0x00000003
        /*0e44*/ 	.word	0x00028c40
        /*0e48*/ 	.short	0x010a
        /*0e4a*/ 	.byte	0x3f
	.zero		1


	//   ....[73]....
        /*0e4c*/ 	.word	0x0001ccd0
        /*0e50*/ 	.word	0x00000003
        /*0e54*/ 	.word	0x00028c60
        /*0e58*/ 	.short	0x010a
        /*0e5a*/ 	.byte	0x3f
	.zero		1


	//   ....[74]....
        /*0e5c*/ 	.word	0x0001d8f0
        /*0e60*/ 	.word	0x00000002
        /*0e64*/ 	.word	0x00028c40
        /*0e68*/ 	.short	0x010a
        /*0e6a*/ 	.byte	0x3f
	.zero		1


	//   ....[75]....
        /*0e6c*/ 	.word	0x0001db30
        /*0e70*/ 	.word	0x00000002
        /*0e74*/ 	.word	0x00028c60
        /*0e78*/ 	.short	0x010a
        /*0e7a*/ 	.byte	0x3f
	.zero		1


	//   ....[76]....
        /*0e7c*/ 	.word	0x0001e6c0
        /*0e80*/ 	.word	0x00000003
        /*0e84*/ 	.word	0x00028c40
        /*0e88*/ 	.short	0x010a
        /*0e8a*/ 	.byte	0x3f
	.zero		1


	//   ....[77]....
        /*0e8c*/ 	.word	0x0001e910
        /*0e90*/ 	.word	0x00000003
        /*0e94*/ 	.word	0x00028c60
        /*0e98*/ 	.short	0x010a
        /*0e9a*/ 	.byte	0x3f
	.zero		1


	//   ....[78]....
        /*0e9c*/ 	.word	0x00020110
        /*0ea0*/ 	.word	0x00000000
        /*0ea4*/ 	.word	0x00028c20
        /*0ea8*/ 	.short	0x010a
        /*0eaa*/ 	.byte	0x3f
	.zero		1


	//   ....[79]....
        /*0eac*/ 	.word	0x000202c0
        /*0eb0*/ 	.word	0x00000006
        /*0eb4*/ 	.word	0x00000000
        /*0eb8*/ 	.short	0x010a
        /*0eba*/ 	.byte	0x3f
	.zero		1


	//   ....[80]....
        /*0ebc*/ 	.word	0x00020330
        /*0ec0*/ 	.word	0x00000007
        /*0ec4*/ 	.word	0x00000000
        /*0ec8*/ 	.short	0x010a
        /*0eca*/ 	.byte	0x3f
	.zero		1


	//   ....[81]....
        /*0ecc*/ 	.word	0x000203a0
        /*0ed0*/ 	.word	0x00000004
        /*0ed4*/ 	.word	0x00000000
        /*0ed8*/ 	.short	0x010a
        /*0eda*/ 	.byte	0x3f
	.zero		1


	//   ....[82]....
        /*0edc*/ 	.word	0x000203d0
        /*0ee0*/ 	.word	0x00000003
        /*0ee4*/ 	.word	0x00000000
        /*0ee8*/ 	.short	0x010a
        /*0eea*/ 	.byte	0x3f
	.zero		1


	//   ....[83]....
        /*0eec*/ 	.word	0x00020430
        /*0ef0*/ 	.word	0x00000040
        /*0ef4*/ 	.word	0x00028c90
        /*0ef8*/ 	.short	0x010a
        /*0efa*/ 	.byte	0x3f
	.zero		1


	//   ....[84]....
        /*0efc*/ 	.word	0x00020480
        /*0f00*/ 	.word	0x00000040
        /*0f04*/ 	.word	0x00028c90
        /*0f08*/ 	.short	0x010a
        /*0f0a*/ 	.byte	0x3f
	.zero		1


	//   ....[85]....
        /*0f0c*/ 	.word	0x000204d0
        /*0f10*/ 	.word	0x00000040
        /*0f14*/ 	.word	0x00028c90
        /*0f18*/ 	.short	0x010a
        /*0f1a*/ 	.byte	0x3f
	.zero		1


	//   ....[86]....
        /*0f1c*/ 	.word	0x00020520
        /*0f20*/ 	.word	0x00000040
        /*0f24*/ 	.word	0x00028cb0
        /*0f28*/ 	.short	0x010a
        /*0f2a*/ 	.byte	0x3f
	.zero		1


	//   ....[87]....
        /*0f2c*/ 	.word	0x00020570
        /*0f30*/ 	.word	0x00000016
        /*0f34*/ 	.word	0x00028c50
        /*0f38*/ 	.short	0x010a
        /*0f3a*/ 	.byte	0x3f
	.zero		1


	//   ....[88]....
        /*0f3c*/ 	.word	0x000205c0
        /*0f40*/ 	.word	0x00000000
        /*0f44*/ 	.word	0x00028c50
        /*0f48*/ 	.short	0x010a
        /*0f4a*/ 	.byte	0x3f
	.zero		1


	//   ....[89]....
        /*0f4c*/ 	.word	0x00020990
        /*0f50*/ 	.word	0x00000002
        /*0f54*/ 	.word	0x00028c00
        /*0f58*/ 	.short	0x010a
        /*0f5a*/ 	.byte	0x3f
	.zero		1


	//   ....[90]....
        /*0f5c*/ 	.word	0x00020da0
        /*0f60*/ 	.word	0x00000002
        /*0f64*/ 	.word	0x00028c00
        /*0f68*/ 	.short	0x010a
        /*0f6a*/ 	.byte	0x3f
	.zero		1


	//   ....[91]....
        /*0f6c*/ 	.word	0x00020df0
        /*0f70*/ 	.word	0x0000000c
        /*0f74*/ 	.word	0x00028c30
        /*0f78*/ 	.short	0x010a
        /*0f7a*/ 	.byte	0x3f
	.zero		1


	//   ....[92]....
        /*0f7c*/ 	.word	0x00020e40
        /*0f80*/ 	.word	0x0000000c
        /*0f84*/ 	.word	0x00028c50
        /*0f88*/ 	.short	0x010a
        /*0f8a*/ 	.byte	0x3f
	.zero		1


	//   ....[93]....
        /*0f8c*/ 	.word	0x00020e90
        /*0f90*/ 	.word	0x000000d7
        /*0f94*/ 	.word	0x00028c30
        /*0f98*/ 	.short	0x010a
        /*0f9a*/ 	.byte	0x3f
	.zero		1


	//   ....[94]....
        /*0f9c*/ 	.word	0x00020ee0
        /*0fa0*/ 	.word	0x000000d7
        /*0fa4*/ 	.word	0x00028c50
        /*0fa8*/ 	.short	0x010a
        /*0faa*/ 	.byte	0x3f
	.zero		1


	//   ....[95]....
        /*0fac*/ 	.word	0x00020f30
        /*0fb0*/ 	.word	0x0000000c
        /*0fb4*/ 	.word	0x00028c30
        /*0fb8*/ 	.short	0x010a
        /*0fba*/ 	.byte	0x3f
	.zero		1


	//   ....[96]....
        /*0fbc*/ 	.word	0x00020f80
        /*0fc0*/ 	.word	0x0000000c
        /*0fc4*/ 	.word	0x00028c50
        /*0fc8*/ 	.short	0x010a
        /*0fca*/ 	.byte	0x3f
	.zero		1


	//   ....[97]....
        /*0fcc*/ 	.word	0x00020fd0
        /*0fd0*/ 	.word	0x000000ce
        /*0fd4*/ 	.word	0x00028c30
        /*0fd8*/ 	.short	0x010a
        /*0fda*/ 	.byte	0x3f
	.zero		1


	//   ....[98]....
        /*0fdc*/ 	.word	0x00021020
        /*0fe0*/ 	.word	0x000000ce
        /*0fe4*/ 	.word	0x00028c50
        /*0fe8*/ 	.short	0x010a
        /*0fea*/ 	.byte	0x3f
	.zero		1


	//   ....[99]....
        /*0fec*/ 	.word	0x000211d0
        /*0ff0*/ 	.word	0x00000006
        /*0ff4*/ 	.word	0x00028c20
        /*0ff8*/ 	.short	0x010a
        /*0ffa*/ 	.byte	0x3f
	.zero		1


	//   ....[100]....
        /*0ffc*/ 	.word	0x00021220
        /*1000*/ 	.word	0x00000006
        /*1004*/ 	.word	0x00028ca0
        /*1008*/ 	.short	0x010a
        /*100a*/ 	.byte	0x3f
	.zero		1


	//   ....[101]....
        /*100c*/ 	.word	0x00021270
        /*1010*/ 	.word	0x00000006
        /*1014*/ 	.word	0x00028cc0
        /*1018*/ 	.short	0x010a
        /*101a*/ 	.byte	0x3f
	.zero		1


	//   ....[102]....
        /*101c*/ 	.word	0x000212c0
        /*1020*/ 	.word	0x00000005
        /*1024*/ 	.word	0x00028ca0
        /*1028*/ 	.short	0x010a
        /*102a*/ 	.byte	0x3f
	.zero		1


	//   ....[103]....
        /*102c*/ 	.word	0x00021310
        /*1030*/ 	.word	0x00000005
        /*1034*/ 	.word	0x00028cc0
        /*1038*/ 	.short	0x010a
        /*103a*/ 	.byte	0x3f
	.zero		1


	//   ....[104]....
        /*103c*/ 	.word	0x000214b0
        /*1040*/ 	.word	0x00000000
        /*1044*/ 	.word	0x00028c40
        /*1048*/ 	.short	0x010a
        /*104a*/ 	.byte	0x3f
	.zero		1


	//   ....[105]....
        /*104c*/ 	.word	0x00021a20
        /*1050*/ 	.word	0x00000002
        /*1054*/ 	.word	0x00028c20
        /*1058*/ 	.short	0x010a
        /*105a*/ 	.byte	0x3f
	.zero		1


	//   ....[106]....
        /*105c*/ 	.word	0x00021a70
        /*1060*/ 	.word	0x00000000
        /*1064*/ 	.word	0x00028c60
        /*1068*/ 	.short	0x010a
        /*106a*/ 	.byte	0x3f
	.zero		1


	//   ....[107]....
        /*106c*/ 	.word	0x00021ac0
        /*1070*/ 	.word	0x00000003
        /*1074*/ 	.word	0x00028c40
        /*1078*/ 	.short	0x010a
        /*107a*/ 	.byte	0x3f
	.zero		1


	//   ....[108]....
        /*107c*/ 	.word	0x00021b10
        /*1080*/ 	.word	0x00000003
        /*1084*/ 	.word	0x00028c60
        /*1088*/ 	.short	0x010a
        /*108a*/ 	.byte	0x3f
	.zero		1


	//   ....[109]....
        /*108c*/ 	.word	0x00021b60
        /*1090*/ 	.word	0x00000002
        /*1094*/ 	.word	0x00028c40
        /*1098*/ 	.short	0x010a
        /*109a*/ 	.byte	0x3f
	.zero		1


	//   ....[110]....
        /*109c*/ 	.word	0x00021bb0
        /*10a0*/ 	.word	0x00000002
        /*10a4*/ 	.word	0x00028c60
        /*10a8*/ 	.short	0x010a
        /*10aa*/ 	.byte	0x3f
	.zero		1


	//   ....[111]....
        /*10ac*/ 	.word	0x00021c00
        /*10b0*/ 	.word	0x00000003
        /*10b4*/ 	.word	0x00028c40
        /*10b8*/ 	.short	0x010a
        /*10ba*/ 	.byte	0x3f
	.zero		1


	//   ....[112]....
        /*10bc*/ 	.word	0x00021c50
        /*10c0*/ 	.word	0x00000003
        /*10c4*/ 	.word	0x00028c60
        /*10c8*/ 	.short	0x010a
        /*10ca*/ 	.byte	0x3f
	.zero		1


	//   ....[113]....
        /*10cc*/ 	.word	0x000225f0
        /*10d0*/ 	.word	0x00000000
        /*10d4*/ 	.word	0x00028c20
        /*10d8*/ 	.short	0x010a
        /*10da*/ 	.byte	0x3f
	.zero		1


	//   ....[114]....
        /*10dc*/ 	.word	0x00022790
        /*10e0*/ 	.word	0x00000006
        /*10e4*/ 	.word	0x00000000
        /*10e8*/ 	.short	0x010a
        /*10ea*/ 	.byte	0x3f
	.zero		1


	//   ....[115]....
        /*10ec*/ 	.word	0x000227e0
        /*10f0*/ 	.word	0x00000007
        /*10f4*/ 	.word	0x00000000
        /*10f8*/ 	.short	0x010a
        /*10fa*/ 	.byte	0x3f
	.zero		1


	//   ....[116]....
        /*10fc*/ 	.word	0x00022830
        /*1100*/ 	.word	0x00000004
        /*1104*/ 	.word	0x00000000
        /*1108*/ 	.short	0x010a
        /*110a*/ 	.byte	0x3f
	.zero		1


	//----- nvinfo : EIATTR_NUM_MBARRIERS
	.align		4
.L_897:
        /*110c*/ 	.byte	0x03, 0x38
        /*110e*/ 	.short	0x0016


	//----- nvinfo : EIATTR_EXIT_INSTR_OFFSETS
	.align		4
        /*1110*/ 	.byte	0x04, 0x1c
        /*1112*/ 	.short	(.L_899 - .L_898)


	//   ....[0]....
.L_898:
        /*1114*/ 	.word	0x00020420


	//----- nvinfo : EIATTR_MAX_THREADS
	.align		4
.L_899:
        /*1118*/ 	.byte	0x04, 0x05
        /*111a*/ 	.short	(.L_901 - .L_900)
.L_900:
        /*111c*/ 	.word	0x00000180
        /*1120*/ 	.word	0x00000001
        /*1124*/ 	.word	0x00000001


	//----- nvinfo : EIATTR_CRS_STACK_SIZE
	.align		4
.L_901:
        /*1128*/ 	.byte	0x04, 0x1e
        /*112a*/ 	.short	(.L_903 - .L_902)
.L_902:
        /*112c*/ 	.word	0x00000000


	//----- nvinfo : EIATTR_CBANK_PARAM_SIZE
	.align		4
.L_903:
        /*1130*/ 	.byte	0x03, 0x19
        /*1132*/ 	.short	0x0af0


	//----- nvinfo : EIATTR_PARAM_CBANK
	.align		4
        /*1134*/ 	.byte	0x04, 0x0a
        /*1136*/ 	.short	(.L_905 - .L_904)
	.align		4
.L_904:
        /*1138*/ 	.word	index@(.nv.constant0._ZN7cutlass13device_kernelIN5flash11enable_sm90INS1_16FlashAttnFwdSm90INS1_25CollectiveMainloopFwdSm90ILi2EN4cute5tupleIJNS5_1CILi1EEES8_S8_EEENS6_IJNS7_ILi64EEESA_SA_EEELi512ENS_6half_tEfNS_4arch4Sm90ELb0ELb1ELb1ELb1ELb0ELb1ELb0ELb0ELb0ELb1ELb0ELb0EEENS1_21CollectiveEpilogueFwdINS6_IJSA_NS7_ILi512EEESA_EEES9_SC_SE_Li256ELb1ELb1ELb0ELb0EEENS1_36VarlenDynamicPersistentTileSchedulerILi64ELi64ELi256ELi128ELb0ELb1ELb1ELb1ELb0ELb1EEEEEEEEEvNT_6ParamsE)
        /*113c*/ 	.short	0x0210
        /*113e*/ 	.short	0x0af0


	//----- nvinfo : EIATTR_SW_WAR
	.align		4
.L_905:
        /*1140*/ 	.byte	0x04, 0x36
        /*1142*/ 	.short	(.L_907 - .L_906)
.L_906:
        /*1144*/ 	.word	0x00000008
.L_907:


//--------------------- .nv.info._ZN7cutlass13device_kernelIN5flash11enable_sm90INS1_16FlashAttnFwdSm90INS1_25CollectiveMainloopFwdSm90ILi2EN4cute5tupleIJNS5_1CILi1EEES8_S8_EEENS6_IJNS7_ILi64EEESA_SA_EEELi512ENS_6half_tEfNS_4arch4Sm90ELb0ELb1ELb1ELb1ELb0ELb0ELb1ELb0ELb0ELb1ELb0ELb0EEENS1_21CollectiveEpilogueFwdINS6_IJSA_NS7_ILi512EEESA_EEES9_SC_SE_Li256ELb1ELb1ELb0ELb0EEENS1_36VarlenDynamicPersistentTileSchedulerILi64ELi64ELi256ELi128ELb0ELb1ELb1ELb1ELb0ELb1EEEEEEEEEvNT_6ParamsE --------------------------
	.section	.nv.info._ZN7cutlass13device_kernelIN5flash11enable_sm90INS1_16FlashAttnFwdSm90INS1_25CollectiveMainloopFwdSm90ILi2EN4cute5tupleIJNS5_1CILi1EEES8_S8_EEENS6_IJNS7_ILi64EEESA_SA_EEELi512ENS_6half_tEfNS_4arch4Sm90ELb0ELb1ELb1ELb1ELb0ELb0ELb1ELb0ELb0ELb1ELb0ELb0EEENS1_21CollectiveEpilogueFwdINS6_IJSA_NS7_ILi512EEESA_EEES9_SC_SE_Li256ELb1ELb1ELb0ELb0EEENS1_36VarlenDynamicPersistentTileSchedulerILi64ELi64ELi256ELi128ELb0ELb1ELb1ELb1ELb0ELb1EEEEEEEEEvNT_6ParamsE,"",@"SHT_CUDA_INFO"
	.sectionflags	@""
	.align	4


	//----- nvinfo : EIATTR_CUDA_API_VERSION
	.align		4
        /*0000*/ 	.byte	0x04, 0x37
        /*0002*/ 	.short	(.L_909 - .L_908)
.L_908:
        /*0004*/ 	.word	0x00000082


	//----- nvinfo : EIATTR_KPARAM_INFO
	.align		4
.L_909:
        /*0008*/ 	.byte	0x04, 0x17
        /*000a*/ 	.short	(.L_911 - .L_910)
.L_910:
        /*000c*/ 	.word	0x00000000
        /*0010*/ 	.short	0x0000
        /*0012*/ 	.short	0x0070
        /*0014*/ 	.byte	0x00, 0xf0, 0x01, 0x2e


	//----- nvinfo : EIATTR_SPARSE_MMA_MASK
	.align		4
.L_911:
        /*0018*/ 	.byte	0x03, 0x50
        /*001a*/ 	.short	0x0000


	//----- nvinfo : EIATTR_MAXREG_COUNT
	.align		4
        /*001c*/ 	.byte	0x03, 0x1b
        /*001e*/ 	.short	0x00a8


	//----- nvinfo : EIATTR_NUM_BARRIERS
	.align		4
        /*0020*/ 	.byte	0x02, 0x4c
        /*0022*/ 	.byte	0x10
	.zero		1


	//----- nvinfo : EIATTR_EXTERNS
	.align		4
        /*0024*/ 	.byte	0x04, 0x0f
        /*0026*/ 	.short	(.L_913 - .L_912)


	//   ....[0]....
	.align		4
.L_912:
        /*0028*/ 	.word	index@(__assertfail)


	//----- nvinfo : EIATTR_ANNOTATIONS
	.align		4
.L_913:
        /*002c*/ 	.byte	0x04, 0x55
        /*002e*/ 	.short	(.L_915 - .L_914)


	//   ....[0]....
.L_914:
        /* <DEDUP_REMOVED lines=81> */


	//----- nvinfo : EIATTR_MERCURY_ISA_VERSION
	.align		4
.L_915:
        /*0528*/ 	.byte	0x03, 0x5f
        /*052a*/ 	.short	0x0101


	//----- nvinfo : EIATTR_UNUSED_LOAD_BYTE_OFFSET
	.align		4
        /*052c*/ 	.byte	0x04, 0x44
        /*052e*/ 	.short	(.L_917 - .L_916)


	//   ....[0]....
.L_916:
        /*0530*/ 	.word	0x00000b40
        /*0534*/ 	.word	0x0000fff0


	//   ....[1]....
        /*0538*/ 	.word	0x00027bc0
        /*053c*/ 	.word	0x0000fff0


	//----- nvinfo : EIATTR_INT_WARP_WIDE_INSTR_OFFSETS
	.align		4
.L_917:
        /*0540*/ 	.byte	0x04, 0x31
        /*0542*/ 	.short	(.L_919 - .L_918)


	//   ....[0]....
.L_918:
        /*0544*/ 	.word	0x00000160


	//   ....[1]....
        /*0548*/ 	.word	0x00000200


	//   ....[2]....
        /*054c*/ 	.word	0x00000210


	//   ....[3]....
        /*0550*/ 	.word	0x00000280


	//   ....[4]....
        /*0554*/ 	.word	0x0002c040


	//   ....[5]....
        /*0558*/ 	.word	0x0002c0a0


	//   ....[6]....
        /*055c*/ 	.word	0x00031c10


	//   ....[7]....
        /*0560*/ 	.word	0x00031ca0


	//----- nvinfo : EIATTR_COOP_GROUP_MASK_REGIDS
	.align		4
.L_919:
        /*0564*/ 	.byte	0x04, 0x29
        /*0566*/ 	.short	(.L_921 - .L_920)


	//   ....[0]....
.L_920:
        /*0568*/ 	.word	0xffffffff


	//   ....[1]....
        /*056c*/ 	.word	0xffffffff


	//   ....[2]....
        /*0570*/ 	.word	0xffffffff


	//   ....[3]....
        /*0574*/ 	.word	0xffffffff


	//   ....[4]....
        /*0578*/ 	.word	0xffffffff


	//   ....[5]....
        /*057c*/ 	.word	0xffffffff


	//   ....[6]....
        /*0580*/ 	.word	0xffffffff


	//   ....[7]....
        /*0584*/ 	.word	0xffffffff


	//   ....[8]....
        /*0588*/ 	.word	0xffffffff


	//   ....[9]....
        /*058c*/ 	.word	0xffffffff


	//   ....[10]....
        /*0590*/ 	.word	0xffffffff


	//   ....[11]....
        /*0594*/ 	.word	0xffffffff


	//   ....[12]....
        /*0598*/ 	.word	0xffffffff


	//   ....[13]....
        /*059c*/ 	.word	0xffffffff


	//   ....[14]....
        /*05a0*/ 	.word	0xffffffff


	//   ....[15]....
        /*05a4*/ 	.word	0xffffffff


	//   ....[16]....
        /*05a8*/ 	.word	0xffffffff


	//   ....[17]....
        /*05ac*/ 	.word	0xffffffff


	//   ....[18]....
        /*05b0*/ 	.word	0xffffffff


	//   ....[19]....
        /*05b4*/ 	.word	0xffffffff


	//   ....[20]....
        /*05b8*/ 	.word	0xffffffff


	//   ....[21]....
        /*05bc*/ 	.word	0xffffffff


	//   ....[22]....
        /*05c0*/ 	.word	0xffffffff


	//   ....[23]....
        /*05c4*/ 	.word	0xffffffff


	//   ....[24]....
        /*05c8*/ 	.word	0xffffffff


	//   ....[25]....
        /*05cc*/ 	.word	0xffffffff


	//   ....[26]....
        /*05d0*/ 	.word	0xffffffff


	//   ....[27]....
        /*05d4*/ 	.word	0xffffffff


	//   ....[28]....
        /*05d8*/ 	.word	0xffffffff


	//   ....[29]....
        /*05dc*/ 	.word	0xffffffff


	//   ....[30]....
        /*05e0*/ 	.word	0xffffffff


	//   ....[31]....
        /*05e4*/ 	.word	0xffffffff


	//   ....[32]....
        /*05e8*/ 	.word	0xffffffff


	//   ....[33]....
        /*05ec*/ 	.word	0xffffffff


	//   ....[34]....
        /*05f0*/ 	.word	0xffffffff


	//   ....[35]....
        /*05f4*/ 	.word	0xffffffff


	//   ....[36]....
        /*05f8*/ 	.word	0xffffffff


	//   ....[37]....
        /*05fc*/ 	.word	0xffffffff


	//   ....[38]....
        /*0600*/ 	.word	0xffffffff


	//   ....[39]....
        /*0604*/ 	.word	0xffffffff


	//   ....[40]....
        /*0608*/ 	.word	0xffffffff


	//   ....[41]....
        /*060c*/ 	.word	0xffffffff


	//   ....[42]....
        /*0610*/ 	.word	0xffffffff


	//   ....[43]....
        /*0614*/ 	.word	0xffffffff


	//   ....[44]....
        /*0618*/ 	.word	0xffffffff


	//   ....[45]....
        /*061c*/ 	.word	0xffffffff


	//   ....[46]....
        /*0620*/ 	.word	0xffffffff


	//   ....[47]....
        /*0624*/ 	.word	0xffffffff


	//   ....[48]....
        /*0628*/ 	.word	0xffffffff


	//   ....[49]....
        /*062c*/ 	.word	0xffffffff


	//   ....[50]....
        /*0630*/ 	.word	0xffffffff


	//   ....[51]....
        /*0634*/ 	.word	0xffffffff


	//   ....[52]....
        /*0638*/ 	.word	0xffffffff


	//   ....[53]....
        /*063c*/ 	.word	0xffffffff


	//   ....[54]....
        /*0640*/ 	.word	0xffffffff


	//   ....[55]....
        /*0644*/ 	.word	0xffffffff


	//   ....[56]....
        /*0648*/ 	.word	0xffffffff


	//   ....[57]....
        /*064c*/ 	.word	0xffffffff


	//   ....[58]....
        /*0650*/ 	.word	0xffffffff


	//   ....[59]....
        /*0654*/ 	.word	0xffffffff


	//   ....[60]....
        /*0658*/ 	.word	0xffffffff


	//   ....[61]....
        /*065c*/ 	.word	0xffffffff


	//   ....[62]....
        /*0660*/ 	.word	0xffffffff


	//   ....[63]....
        /*0664*/ 	.word	0xffffffff


	//   ....[64]....
        /*0668*/ 	.word	0xffffffff


	//   ....[65]....
        /*066c*/ 	.word	0xffffffff


	//   ....[66]....
        /*0670*/ 	.word	0xffffffff


	//   ....[67]....
        /*0674*/ 	.word	0xffffffff


	//   ....[68]....
        /*0678*/ 	.word	0xffffffff


	//   ....[69]....
        /*067c*/ 	.word	0xffffffff


	//   ....[70]....
        /*0680*/ 	.word	0xffffffff


	//   ....[71]....
        /*0684*/ 	.word	0xffffffff


	//   ....[72]....
        /*0688*/ 	.word	0xffffffff


	//   ....[73]....
        /*068c*/ 	.word	0xffffffff


	//   ....[74]....
        /*0690*/ 	.word	0xffffffff


	//   ....[75]....
        /*0694*/ 	.word	0xffffffff


	//   ....[76]....
        /*0698*/ 	.word	0xffffffff


	//   ....[77]....
        /*069c*/ 	.word	0xffffffff


	//   ....[78]....
        /*06a0*/ 	.word	0xffffffff


	//   ....[79]....
        /*06a4*/ 	.word	0xffffffff


	//   ....[80]....
        /*06a8*/ 	.word	0xffffffff


	//   ....[81]....
        /*06ac*/ 	.word	0xffffffff


	//   ....[82]....
        /*06b0*/ 	.word	0xffffffff


	//   ....[83]....
        /*06b4*/ 	.word	0xffffffff


	//   ....[84]....
        /*06b8*/ 	.word	0xffffffff


	//   ....[85]....
        /*06bc*/ 	.word	0xffffffff


	//   ....[86]....
        /*06c0*/ 	.word	0xffffffff


	//   ....[87]....
        /*06c4*/ 	.word	0xffffffff


	//   ....[88]....
        /*06c8*/ 	.word	0xffffffff


	//   ....[89]....
        /*06cc*/ 	.word	0xffffffff


	//   ....[90]....
        /*06d0*/ 	.word	0xffffffff


	//   ....[91]....
        /*06d4*/ 	.word	0xffffffff


	//   ....[92]....
        /*06d8*/ 	.word	0xffffffff


	//   ....[93]....
        /*06dc*/ 	.word	0xffffffff


	//   ....[94]....
        /*06e0*/ 	.word	0xffffffff


	//   ....[95]....
        /*06e4*/ 	.word	0xffffffff


	//   ....[96]....
        /*06e8*/ 	.word	0xffffffff


	//   ....[97]....
        /*06ec*/ 	.word	0xffffffff


	//   ....[98]....
        /*06f0*/ 	.word	0xffffffff


	//   ....[99]....
        /*06f4*/ 	.word	0x0500000f


	//   ....[100]....
        /*06f8*/ 	.word	0x0500000f


	//   ....[101]....
        /*06fc*/ 	.word	0x0500000f


	//   ....[102]....
        /*0700*/ 	.word	0x0500000f


	//   ....[103]....
        /*0704*/ 	.word	0x0500000f


	//   ....[104]....
        /*0708*/ 	.word	0x0500000f


	//   ....[105]....
        /*070c*/ 	.word	0x0500000f


	//   ....[106]....
        /*0710*/ 	.word	0x0500000f


	//   ....[107]....
        /*0714*/ 	.word	0x0500000f


	//   ....[108]....
        /*0718*/ 	.word	0x0500000f


	//   ....[109]....
        /*071c*/ 	.word	0x0500000f


	//   ....[110]....
        /*0720*/ 	.word	0x0500000f


	//   ....[111]....
        /*0724*/ 	.word	0x0500000f


	//   ....[112]....
        /*0728*/ 	.word	0x0500000f


	//   ....[113]....
        /*072c*/ 	.word	0x0500000f


	//   ....[114]....
        /*0730*/ 	.word	0x0500000f


	//   ....[115]....
        /*0734*/ 	.word	0x0500000f


	//   ....[116]....
        /*0738*/ 	.word	0x0500000f


	//   ....[117]....
        /*073c*/ 	.word	0x0500000f


	//   ....[118]....
        /*0740*/ 	.word	0x0500000f


	//   ....[119]....
        /*0744*/ 	.word	0x0500000f


	//   ....[120]....
        /*0748*/ 	.word	0x0500000f


	//   ....[121]....
        /*074c*/ 	.word	0x0500000f


	//   ....[122]....
        /*0750*/ 	.word	0x0500000f


	//   ....[123]....
        /*0754*/ 	.word	0x0500000f


	//   ....[124]....
        /*0758*/ 	.word	0x0500000f


	//   ....[125]....
        /*075c*/ 	.word	0x0500000f


	//   ....[126]....
        /*0760*/ 	.word	0x0500000f


	//   ....[127]....
        /*0764*/ 	.word	0x0500000f


	//   ....[128]....
        /*0768*/ 	.word	0x0500000f


	//   ....[129]....
        /*076c*/ 	.word	0x0500000f


	//   ....[130]....
        /*0770*/ 	.word	0x0500000f


	//   ....[131]....
        /*0774*/ 	.word	0x0500000f


	//   ....[132]....
        /*0778*/ 	.word	0x0500000f


	//   ....[133]....
        /*077c*/ 	.word	0x0500000f


	//   ....[134]....
        /*0780*/ 	.word	0xffffffff


	//   ....[135]....
        /*0784*/ 	.word	0xffffffff


	//   ....[136]....
        /*0788*/ 	.word	0xffffffff


	//   ....[137]....
        /*078c*/ 	.word	0xffffffff


	//   ....[138]....
        /*0790*/ 	.word	0xffffffff


	//   ....[139]....
        /*0794*/ 	.word	0xffffffff


	//   ....[140]....
        /*0798*/ 	.word	0xffffffff


	//   ....[141]....
        /*079c*/ 	.word	0xffffffff


	//----- nvinfo : EIATTR_COOP_GROUP_INSTR_OFFSETS
	.align		4
.L_921:
        /*07a0*/ 	.byte	0x04, 0x28
        /*07a2*/ 	.short	(.L_923 - .L_922)


	//   ....[0]....
.L_922:
        /*07a4*/ 	.word	0x00000070


	//   ....[1]....
        /*07a8*/ 	.word	0x00000170


	//   ....[2]....
        /*07ac*/ 	.word	0x00000220


	//   ....[3]....
        /*07b0*/ 	.word	0x000003c0


	//   ....[4]....
        /*07b4*/ 	.word	0x00000520


	//   ....[5]....
        /*07b8*/ 	.word	0x00000640


	//   ....[6]....
        /*07bc*/ 	.word	0x000007a0


	//   ....[7]....
        /*07c0*/ 	.word	0x00002830


	//   ....[8]....
        /*07c4*/ 	.word	0x0000a350


	//   ....[9]....
        /*07c8*/ 	.word	0x0000c410


	//   ....[10]....
        /*07cc*/ 	.word	0x0000d7c0


	//   ....[11]....
        /*07d0*/ 	.word	0x0000dcf0


	//   ....[12]....
        /*07d4*/ 	.word	0x0000e830


	//   ....[13]....
        /*07d8*/ 	.word	0x0000e9e0


	//   ....[14]....
        /*07dc*/ 	.word	0x0000efc0


	//   ....[15]....
        /*07e0*/ 	.word	0x0000efe0


	//   ....[16]....
        /*07e4*/ 	.word	0x00011c40


	//   ....[17]....
        /*07e8*/ 	.word	0x000137d0


	//   ....[18]....
        /*07ec*/ 	.word	0x00014b90


	//   ....[19]....
        /*07f0*/ 	.word	0x00014cf0


	//   ....[20]....
        /*07f4*/ 	.word	0x00014e30


	//   ....[21]....
        /*07f8*/ 	.word	0x00014e50


	//   ....[22]....
        /*07fc*/ 	.word	0x0001bb90


	//   ....[23]....
        /*0800*/ 	.word	0x0001d210


	//   ....[24]....
        /*0804*/ 	.word	0x0001e5a0


	//   ....[25]....
        /*0808*/ 	.word	0x0001eab0


	//   ....[26]....
        /*080c*/ 	.word	0x0001f600


	//   ....[27]....
        /*0810*/ 	.word	0x0001f690


	//   ....[28]....
        /*0814*/ 	.word	0x0001f7d0


	//   ....[29]....
        /*0818*/ 	.word	0x0001f7f0


	//   ....[30]....
        /*081c*/ 	.word	0x000265c0


	//   ....[31]....
        /*0820*/ 	.word	0x00026710


	//   ....[32]....
        /*0824*/ 	.word	0x00026730


	//   ....[33]....
        /*0828*/ 	.word	0x00026770


	//   ....[34]....
        /*082c*/ 	.word	0x00026790


	//   ....[35]....
        /*0830*/ 	.word	0x00028ae0


	//   ....[36]....
        /*0834*/ 	.word	0x00028f40


	//   ....[37]....
        /*0838*/ 	.word	0x00028f60


	//   ....[38]....
        /*083c*/ 	.word	0x00028f90


	//   ....[39]....
        /*0840*/ 	.word	0x00028fa0


	//   ....[40]....
        /*0844*/ 	.word	0x00029640


	//   ....[41]....
        /*0848*/ 	.word	0x00029650


	//   ....[42]....
        /*084c*/ 	.word	0x00029890


	//   ....[43]....
        /*0850*/ 	.word	0x000298b0


	//   ....[44]....
        /*0854*/ 	.word	0x0002a490


	//   ....[45]....
        /*0858*/ 	.word	0x0002a4c0


	//   ....[46]....
        /*085c*/ 	.word	0x0002a710


	//   ....[47]....
        /*0860*/ 	.word	0x0002a730


	//   ....[48]....
        /*0864*/ 	.word	0x0002aa00


	//   ....[49]....
        /*0868*/ 	.word	0x0002abe0


	//   ....[50]....
        /*086c*/ 	.word	0x0002ac10


	//   ....[51]....
        /*0870*/ 	.word	0x0002ac40


	//   ....[52]....
        /*0874*/ 	.word	0x0002ac70


	//   ....[53]....
        /*0878*/ 	.word	0x0002aca0


	//   ....[54]....
        /*087c*/ 	.word	0x0002acd0


	//   ....[55]....
        /*0880*/ 	.word	0x0002ae40


	//   ....[56]....
        /*0884*/ 	.word	0x0002ae70


	//   ....[57]....
        /*0888*/ 	.word	0x0002aea0


	//   ....[58]....
        /*088c*/ 	.word	0x0002aed0


	//   ....[59]....
        /*0890*/ 	.word	0x0002af00


	//   ....[60]....
        /*0894*/ 	.word	0x0002af30


	//   ....[61]....
        /*0898*/ 	.word	0x0002afd0


	//   ....[62]....
        /*089c*/ 	.word	0x0002b030


	//   ....[63]....
        /*08a0*/ 	.word	0x0002b0c0


	//   ....[64]....
        /*08a4*/ 	.word	0x0002c600


	//   ....[65]....
        /*08a8*/ 	.word	0x0002d160


	//   ....[66]....
        /*08ac*/ 	.word	0x0002d170


	//   ....[67]....
        /*08b0*/ 	.word	0x0002d1a0


	//   ....[68]....
        /*08b4*/ 	.word	0x0002d280


	//   ....[69]....
        /*08b8*/ 	.word	0x0002d2b0


	//   ....[70]....
        /*08bc*/ 	.word	0x0002d310


	//   ....[71]....
        /*08c0*/ 	.word	0x0002d320


	//   ....[72]....
        /*08c4*/ 	.word	0x0002d390


	//   ....[73]....
        /*08c8*/ 	.word	0x0002dd00


	//   ....[74]....
        /*08cc*/ 	.word	0x0002dd10


	//   ....[75]....
        /*08d0*/ 	.word	0x0002de20


	//   ....[76]....
        /*08d4*/ 	.word	0x0002de60


	//   ....[77]....
        /*08d8*/ 	.word	0x0002e100


	//   ....[78]....
        /*08dc*/ 	.word	0x0002e110


	//   ....[79]....
        /*08e0*/ 	.word	0x0002e280


	//   ....[80]....
        /*08e4*/ 	.word	0x0002e290


	//   ....[81]....
        /*08e8*/ 	.word	0x00031ea0


	//   ....[82]....
        /*08ec*/ 	.word	0x00031ed0


	//   ....[83]....
        /*08f0*/ 	.word	0x00031f10


	//   ....[84]....
        /*08f4*/ 	.word	0x00031f40


	//   ....[85]....
        /*08f8*/ 	.word	0x00031f70


	//   ....[86]....
        /*08fc*/ 	.word	0x00031fa0


	//   ....[87]....
        /*0900*/ 	.word	0x00031fd0


	//   ....[88]....
        /*0904*/ 	.word	0x00032000


	//   ....[89]....
        /*0908*/ 	.word	0x00032180


	//   ....[90]....
        /*090c*/ 	.word	0x000321b0


	//   ....[91]....
        /*0910*/ 	.word	0x000321e0


	//   ....[92]....
        /*0914*/ 	.word	0x00032210


	//   ....[93]....
        /*0918*/ 	.word	0x00032240


	//   ....[94]....
        /*091c*/ 	.word	0x00032270


	//   ....[95]....
        /*0920*/ 	.word	0x00032330


	//   ....[96]....
        /*0924*/ 	.word	0x00032350


	//   ....[97]....
        /*0928*/ 	.word	0x000323c0


	//   ....[98]....
        /*092c*/ 	.word	0x00032a90


	//   ....[99]....
        /*0930*/ 	.word	0x00033000


	//   ....[100]....
        /*0934*/ 	.word	0x00033190


	//   ....[101]....
        /*0938*/ 	.word	0x000331f0


	//   ....[102]....
        /*093c*/ 	.word	0x00033250


	//   ....[103]....
        /*0940*/ 	.word	0x000332a0


	//   ....[104]....
        /*0944*/ 	.word	0x00033400


	//   ....[105]....
        /*0948*/ 	.word	0x000334a0


	//   ....[106]....
        /*094c*/ 	.word	0x00033550


	//   ....[107]....
        /*0950*/ 	.word	0x00033630


	//   ....[108]....
        /*0954*/ 	.word	0x00033810


	//   ....[109]....
        /*0958*/ 	.word	0x000338e0


	//   ....[110]....
        /*095c*/ 	.word	0x00033b90


	//   ....[111]....
        /*0960*/ 	.word	0x00033cb0


	//   ....[112]....
        /*0964*/ 	.word	0x00033e80


	//   ....[113]....
        /*0968*/ 	.word	0x00033f50


	//   ....[114]....
        /*096c*/ 	.word	0x00034170


	//   ....[115]....
        /*0970*/ 	.word	0x000341c0


	//   ....[116]....
        /*0974*/ 	.word	0x000344f0


	//   ....[117]....
        /*0978*/ 	.word	0x00034590


	//   ....[118]....
        /*097c*/ 	.word	0x000346b0


	//   ....[119]....
        /*0980*/ 	.word	0x00034730


	//   ....[120]....
        /*0984*/ 	.word	0x000347b0


	//   ....[121]....
        /*0988*/ 	.word	0x00034830


	//   ....[122]....
        /*098c*/ 	.word	0x000348b0


	//   ....[123]....
        /*0990*/ 	.word	0x00034940


	//   ....[124]....
        /*0994*/ 	.word	0x000349e0


	//   ....[125]....
        /*0998*/ 	.word	0x00034a90


	//   ....[126]....
        /*099c*/ 	.word	0x00034b10


	//   ....[127]....
        /*09a0*/ 	.word	0x00034b90


	//   ....[128]....
        /*09a4*/ 	.word	0x00034c10


	//   ....[129]....
        /*09a8*/ 	.word	0x00034ca0


	//   ....[130]....
        /*09ac*/ 	.word	0x00034d20


	//   ....[131]....
        /*09b0*/ 	.word	0x00034dc0


	//   ....[132]....
        /*09b4*/ 	.word	0x00034e50


	//   ....[133]....
        /*09b8*/ 	.word	0x00034f80


	//   ....[134]....
        /*09bc*/ 	.word	0x00036f80


	//   ....[135]....
        /*09c0*/ 	.word	0x00038770


	//   ....[136]....
        /*09c4*/ 	.word	0x00038d70


	//   ....[137]....
        /*09c8*/ 	.word	0x00039af0


	//   ....[138]....
        /*09cc*/ 	.word	0x00039b40


	//   ....[139]....
        /*09d0*/ 	.word	0x00039ba0


	//   ....[140]....
        /*09d4*/ 	.word	0x00039bc0


	//   ....[141]....
        /*09d8*/ 	.word	0x00046ce0


	//----- nvinfo : EIATTR_REG_RECONFIG
	.align		4
.L_923:
        /*09dc*/ 	.byte	0x01, 0x54
	.zero		2


	//----- nvinfo : EIATTR_SYSCALL_OFFSETS
	.align		4
        /*09e0*/ 	.byte	0x04, 0x46
        /*09e2*/ 	.short	(.L_925 - .L_924)


	//   ....[0]....
.L_924:
        /*09e4*/ 	.word	0x0000a8f0


	//   ....[1]....
        /*09e8*/ 	.word	0x0002c240


	//   ....[2]....
        /*09ec*/ 	.word	0x0002c390


	//   ....[3]....
        /*09f0*/ 	.word	0x0002c480


	//   ....[4]....
        /*09f4*/ 	.word	0x0002cd30


	//   ....[5]....
        /*09f8*/ 	.word	0x0002d6c0


	//----- nvinfo : EIATTR_MBARRIER_INSTR_OFFSETS
	.align		4
.L_925:
        /*09fc*/ 	.byte	0x04, 0x39
        /*09fe*/ 	.short	(.L_927 - .L_926)


	//   ....[0]....
.L_926:
        /*0a00*/ 	.word	0x000002a0
        /*0a04*/ 	.word	0x000000ff
        /*0a08*/ 	.word	0x00038800
        /*0a0c*/ 	.short	0x0100
        /*0a0e*/ 	.byte	0x08
	.zero		1


	//   ....[1]....
        /*0a10*/ 	.word	0x000002b0
        /*0a14*/ 	.word	0x000000ff
        /*0a18*/ 	.word	0x00038810
        /*0a1c*/ 	.short	0x0100
        /*0a1e*/ 	.byte	0x08
	.zero		1


	//   ....[2]....
        /*0a20*/ 	.word	0x000002c0
        /*0a24*/ 	.word	0x000000ff
        /*0a28*/ 	.word	0x00038820
        /*0a2c*/ 	.short	0x0100
        /*0a2e*/ 	.byte	0x08
	.zero		1


	//   ....[3]....
        /*0a30*/ 	.word	0x00000370
        /*0a34*/ 	.word	0x000000ff
        /*0a38*/ 	.word	0x00038830
        /*0a3c*/ 	.short	0x0100
        /*0a3e*/ 	.byte	0x06
	.zero		1


	//   ....[4]....
        /*0a40*/ 	.word	0x00000380
        /*0a44*/ 	.word	0x000000ff
        /*0a48*/ 	.word	0x00038840
        /*0a4c*/ 	.short	0x0100
        /*0a4e*/ 	.byte	0x06
	.zero		1


	//   ....[5]....
        /*0a50*/ 	.word	0x00000390
        /*0a54*/ 	.word	0x000000ff
        /*0a58*/ 	.word	0x00038838
        /*0a5c*/ 	.short	0x0100
        /*0a5e*/ 	.byte	0x06
	.zero		1


	//   ....[6]....
        /*0a60*/ 	.word	0x000003a0
        /*0a64*/ 	.word	0x000000ff
        /*0a68*/ 	.word	0x00038848
        /*0a6c*/ 	.short	0x0100
        /*0a6e*/ 	.byte	0x06
	.zero		1


	//   ....[7]....
        /*0a70*/ 	.word	0x000004d0
        /*0a74*/ 	.word	0x000000ff
        /*0a78*/ 	.word	0x00038850
        /*0a7c*/ 	.short	0x0100
        /*0a7e*/ 	.byte	0x08
	.zero		1


	//   ....[8]....
        /*0a80*/ 	.word	0x000004e0
        /*0a84*/ 	.word	0x000000ff
        /*0a88*/ 	.word	0x00038860
        /*0a8c*/ 	.short	0x0100
        /*0a8e*/ 	.byte	0x08
	.zero		1


	//   ....[9]....
        /*0a90*/ 	.word	0x000004f0
        /*0a94*/ 	.word	0x000000ff
        /*0a98*/ 	.word	0x00038858
        /*0a9c*/ 	.short	0x0100
        /*0a9e*/ 	.byte	0x08
	.zero		1


	//   ....[10]....
        /*0aa0*/ 	.word	0x00000500
        /*0aa4*/ 	.word	0x000000ff
        /*0aa8*/ 	.word	0x00038868
        /*0aac*/ 	.short	0x0100
        /*0aae*/ 	.byte	0x08
	.zero		1


	//   ....[11]....
        /*0ab0*/ 	.word	0x000005f0
        /*0ab4*/ 	.word	0x000000ff
        /*0ab8*/ 	.word	0x00038870
        /*0abc*/ 	.short	0x0100
        /*0abe*/ 	.byte	0x06
	.zero		1


	//   ....[12]....
        /*0ac0*/ 	.word	0x00000600
        /*0ac4*/ 	.word	0x000000ff
        /*0ac8*/ 	.word	0x00038880
        /*0acc*/ 	.short	0x0100
        /*0ace*/ 	.byte	0x06
	.zero		1


	//   ....[13]....
        /*0ad0*/ 	.word	0x00000610
        /*0ad4*/ 	.word	0x000000ff
        /*0ad8*/ 	.word	0x00038878
        /*0adc*/ 	.short	0x0100
        /*0ade*/ 	.byte	0x06
	.zero		1


	//   ....[14]....
        /*0ae0*/ 	.word	0x00000620
        /*0ae4*/ 	.word	0x000000ff
        /*0ae8*/ 	.word	0x00038888
        /*0aec*/ 	.short	0x0100
        /*0aee*/ 	.byte	0x06
	.zero		1


	//   ....[15]....
        /*0af0*/ 	.word	0x00000750
        /*0af4*/ 	.word	0x000000ff
        /*0af8*/ 	.word	0x00038890
        /*0afc*/ 	.short	0x0100
        /*0afe*/ 	.byte	0x08
	.zero		1


	//   ....[16]....
        /*0b00*/ 	.word	0x00000760
        /*0b04*/ 	.word	0x000000ff
        /*0b08*/ 	.word	0x000388a0
        /*0b0c*/ 	.short	0x0100
        /*0b0e*/ 	.byte	0x08
	.zero		1


	//   ....[17]....
        /*0b10*/ 	.word	0x00000770
        /*0b14*/ 	.word	0x000000ff
        /*0b18*/ 	.word	0x00038898
        /*0b1c*/ 	.short	0x0100
        /*0b1e*/ 	.byte	0x08
	.zero		1


	//   ....[18]....
        /*0b20*/ 	.word	0x00000780
        /*0b24*/ 	.word	0x000000ff
        /*0b28*/ 	.word	0x000388a8
        /*0b2c*/ 	.short	0x0100
        /*0b2e*/ 	.byte	0x08
	.zero		1


	//   ....[19]....
        /*0b30*/ 	.word	0x000008c0
        /*0b34*/ 	.word	0x000000ff
        /*0b38*/ 	.word	0x000388b0
        /*0b3c*/ 	.short	0x0100
        /*0b3e*/ 	.byte	0x08
	.zero		1


	//   ....[20]....
        /*0b40*/ 	.word	0x000008d0
        /*0b44*/ 	.word	0x000000ff
        /*0b48*/ 	.word	0x000388c0
        /*0b4c*/ 	.short	0x0100
        /*0b4e*/ 	.byte	0x08
	.zero		1


	//   ....[21]....
        /*0b50*/ 	.word	0x000008e0
        /*0b54*/ 	.word	0x000000ff
        /*0b58*/ 	.word	0x000388b8
        /*0b5c*/ 	.short	0x0100
        /*0b5e*/ 	.byte	0x08
	.zero		1


	//   ....[22]....
        /*0b60*/ 	.word	0x000008f0
        /*0b64*/ 	.word	0x000000ff
        /*0b68*/ 	.word	0x000388c8
        /*0b6c*/ 	.short	0x0100
        /*0b6e*/ 	.byte	0x08
	.zero		1


	//   ....[23]....
        /*0b70*/ 	.word	0x00004bf0
        /*0b74*/ 	.word	0x00000000
        /*0b78*/ 	.word	0x00000000
        /*0b7c*/ 	.short	0x0101
        /*0b7e*/ 	.byte	0x3f
	.zero		1


	//   ....[24]....
        /*0b80*/ 	.word	0x000089b0
        /*0b84*/ 	.word	0x00000000
        /*0b88*/ 	.word	0x00000000
        /*0b8c*/ 	.short	0x0101
        /*0b8e*/ 	.byte	0x3f
	.zero		1


	//   ....[25]....
        /*0b90*/ 	.word	0x0000ae60
        /*0b94*/ 	.word	0x000000ff
        /*0b98*/ 	.word	0x00038800
        /*0b9c*/ 	.short	0x010a
        /*0b9e*/ 	.byte	0x2f
	.zero		1


	//   ....[26]....
        /*0ba0*/ 	.word	0x0000b290
        /*0ba4*/ 	.word	0x0000000a
        /*0ba8*/ 	.word	0x00000000
        /*0bac*/ 	.short	0x010a
        /*0bae*/ 	.byte	0x3f
	.zero		1


	//   ....[27]....
        /*0bb0*/ 	.word	0x0000b2f0
        /*0bb4*/ 	.word	0x0000000a
        /*0bb8*/ 	.word	0x00000000
        /*0bbc*/ 	.short	0x010a
        /*0bbe*/ 	.byte	0x3f
	.zero		1


	//   ....[28]....
        /*0bc0*/ 	.word	0x0000b6a0
        /*0bc4*/ 	.word	0x000000ff
        /*0bc8*/ 	.word	0x00038810
        /*0bcc*/ 	.short	0x010a
        /*0bce*/ 	.byte	0x2f
	.zero		1


	//   ....[29]....
        /*0bd0*/ 	.word	0x0000b7a0
        /*0bd4*/ 	.word	0x0000000a
        /*0bd8*/ 	.word	0x00000000
        /*0bdc*/ 	.short	0x010a
        /*0bde*/ 	.byte	0x3f
	.zero		1


	//   ....[30]....
        /*0be0*/ 	.word	0x0000b800
        /*0be4*/ 	.word	0x0000000a
        /*0be8*/ 	.word	0x00000000
        /*0bec*/ 	.short	0x010a
        /*0bee*/ 	.byte	0x3f
	.zero		1


	//   ....[31]....
        /*0bf0*/ 	.word	0x0000d380
        /*0bf4*/ 	.word	0x0000000a
        /*0bf8*/ 	.word	0x00000000
        /*0bfc*/ 	.short	0x0101
        /*0bfe*/ 	.byte	0x3f
	.zero		1


	//   ....[32]....
        /*0c00*/ 	.word	0x00011cb0
        /*0c04*/ 	.word	0x00000000
        /*0c08*/ 	.word	0x00000000
        /*0c0c*/ 	.short	0x0101
        /*0c0e*/ 	.byte	0x3f
	.zero		1


	//   ....[33]....
        /*0c10*/ 	.word	0x000123d0
        /*0c14*/ 	.word	0x00000009
        /*0c18*/ 	.word	0x00000000
        /*0c1c*/ 	.short	0x010a
        /*0c1e*/ 	.byte	0x3f
	.zero		1


	//   ....[34]....
        /*0c20*/ 	.word	0x000124d0
        /*0c24*/ 	.word	0x00000008
        /*0c28*/ 	.word	0x00000000
        /*0c2c*/ 	.short	0x010a
        /*0c2e*/ 	.byte	0x3f
	.zero		1


	//   ....[35]....
        /*0c30*/ 	.word	0x00012930
        /*0c34*/ 	.word	0x00000015
        /*0c38*/ 	.word	0x00000000
        /*0c3c*/ 	.short	0x010a
        /*0c3e*/ 	.byte	0x3f
	.zero		1


	//   ....[36]....
        /*0c40*/ 	.word	0x00012a30
        /*0c44*/ 	.word	0x00000008
        /*0c48*/ 	.word	0x00000000
        /*0c4c*/ 	.short	0x010a
        /*0c4e*/ 	.byte	0x3f
	.zero		1


	//   ....[37]....
        /*0c50*/ 	.word	0x00014740
        /*0c54*/ 	.word	0x00000038
        /*0c58*/ 	.word	0x00000000
        /*0c5c*/ 	.short	0x0101
        /*0c5e*/ 	.byte	0x3f
	.zero		1


	//   ....[38]....
        /*0c60*/ 	.word	0x0001bc10
        /*0c64*/ 	.word	0x00000005
        /*0c68*/ 	.word	0x00000000
        /*0c6c*/ 	.short	0x0101
        /*0c6e*/ 	.byte	0x3f
	.zero		1


	//   ....[39]....
        /*0c70*/ 	.word	0x0001be10
        /*0c74*/ 	.word	0x00000007
        /*0c78*/ 	.word	0x00000000
        /*0c7c*/ 	.short	0x010a
        /*0c7e*/ 	.byte	0x3f
	.zero		1


	//   ....[40]....
        /*0c80*/ 	.word	0x0001bf10
        /*0c84*/ 	.word	0x00000006
        /*0c88*/ 	.word	0x00000000
        /*0c8c*/ 	.short	0x010a
        /*0c8e*/ 	.byte	0x3f
	.zero		1


	//   ....[41]....
        /*0c90*/ 	.word	0x0001c370
        /*0c94*/ 	.word	0x0000000c
        /*0c98*/ 	.word	0x00000000
        /*0c9c*/ 	.short	0x010a
        /*0c9e*/ 	.byte	0x3f
	.zero		1


	//   ....[42]....
        /*0ca0*/ 	.word	0x0001c470
        /*0ca4*/ 	.word	0x00000006
        /*0ca8*/ 	.word	0x00000000
        /*0cac*/ 	.short	0x010a
        /*0cae*/ 	.byte	0x3f
	.zero		1


	//   ....[43]....
        /*0cb0*/ 	.word	0x0001e180
        /*0cb4*/ 	.word	0x0000000c
        /*0cb8*/ 	.word	0x00000000
        /*0cbc*/ 	.short	0x0101
        /*0cbe*/ 	.byte	0x3f
	.zero		1


	//   ....[44]....
        /*0cc0*/ 	.word	0x00026640
        /*0cc4*/ 	.word	0x00000006
        /*0cc8*/ 	.word	0x00000000
        /*0ccc*/ 	.short	0x0101
        /*0cce*/ 	.byte	0x3f
	.zero		1


	//   ....[45]....
        /*0cd0*/ 	.word	0x00029620
        /*0cd4*/ 	.word	0x000000ff
        /*0cd8*/ 	.word	0x00000000
        /*0cdc*/ 	.short	0x0101
        /*0cde*/ 	.byte	0x04
	.zero		1


	//   ....[46]....
        /*0ce0*/ 	.word	0x0002c890
        /*0ce4*/ 	.word	0x00000000
        /*0ce8*/ 	.word	0x00038840
        /*0cec*/ 	.short	0x010a
        /*0cee*/ 	.byte	0x3f
	.zero		1


	//   ....[47]....
        /*0cf0*/ 	.word	0x0002d460
        /*0cf4*/ 	.word	0x00000008
        /*0cf8*/ 	.word	0x00038800
        /*0cfc*/ 	.short	0x0107
        /*0cfe*/ 	.byte	0x3f
	.zero		1


	//   ....[48]....
        /*0d00*/ 	.word	0x0002d510
        /*0d04*/ 	.word	0x00000000
        /*0d08*/ 	.word	0x00038800
        /*0d0c*/ 	.short	0x0101
        /*0d0e*/ 	.byte	0x3f
	.zero		1


	//   ....[49]....
        /*0d10*/ 	.word	0x0002e4c0
        /*0d14*/ 	.word	0x00000000
        /*0d18*/ 	.word	0x00038810
        /*0d1c*/ 	.short	0x0107
        /*0d1e*/ 	.byte	0x3f
	.zero		1


	//   ....[50]....
        /*0d20*/ 	.word	0x0002e5c0
        /*0d24*/ 	.word	0x00000002
        /*0d28*/ 	.word	0x00038810
        /*0d2c*/ 	.short	0x0101
        /*0d2e*/ 	.byte	0x3f
	.zero		1


	//   ....[51]....
        /*0d30*/ 	.word	0x0002e5e0
        /*0d34*/ 	.word	0x00000002
        /*0d38*/ 	.word	0x00038820
        /*0d3c*/ 	.short	0x010a
        /*0d3e*/ 	.byte	0x3f
	.zero		1


	//   ....[52]....
        /*0d40*/ 	.word	0x0002e6f0
        /*0d44*/ 	.word	0x00000000
        /*0d48*/ 	.word	0x00038860
        /*0d4c*/ 	.short	0x010a
        /*0d4e*/ 	.byte	0x3f
	.zero		1


	//   ....[53]....
        /*0d50*/ 	.word	0x0002f370
        /*0d54*/ 	.word	0x00000003
        /*0d58*/ 	.word	0x00038840
        /*0d5c*/ 	.short	0x010a
        /*0d5e*/ 	.byte	0x3f
	.zero		1


	//   ....[54]....
        /*0d60*/ 	.word	0x0002f5c0
        /*0d64*/ 	.word	0x00000003
        /*0d68*/ 	.word	0x00038860
        /*0d6c*/ 	.short	0x010a
        /*0d6e*/ 	.byte	0x3f
	.zero		1


	//   ....[55]....
        /*0d70*/ 	.word	0x000301e0
        /*0d74*/ 	.word	0x00000004
        /*0d78*/ 	.word	0x00038840
        /*0d7c*/ 	.short	0x010a
        /*0d7e*/ 	.byte	0x3f
	.zero		1


	//   ....[56]....
        /*0d80*/ 	.word	0x00030420
        /*0d84*/ 	.word	0x00000004
        /*0d88*/ 	.word	0x00038860
        /*0d8c*/ 	.short	0x010a
        /*0d8e*/ 	.byte	0x3f
	.zero		1


	//   ....[57]....
        /*0d90*/ 	.word	0x00030fb0
        /*0d94*/ 	.word	0x00000002
        /*0d98*/ 	.word	0x00038840
        /*0d9c*/ 	.short	0x010a
        /*0d9e*/ 	.byte	0x3f
	.zero		1


	//   ....[58]....
        /*0da0*/ 	.word	0x00031200
        /*0da4*/ 	.word	0x00000002
        /*0da8*/ 	.word	0x00038860
        /*0dac*/ 	.short	0x010a
        /*0dae*/ 	.byte	0x3f
	.zero		1


	//   ....[59]....
        /*0db0*/ 	.word	0x00032a10
        /*0db4*/ 	.word	0x00000009
        /*0db8*/ 	.word	0x00038820
        /*0dbc*/ 	.short	0x010a
        /*0dbe*/ 	.byte	0x3f
	.zero		1


	//   ....[60]....
        /*0dc0*/ 	.word	0x00032b80
        /*0dc4*/ 	.word	0x00000005
        /*0dc8*/ 	.word	0x00000000
        /*0dcc*/ 	.short	0x010a
        /*0dce*/ 	.byte	0x3f
	.zero		1


	//   ....[61]....
        /*0dd0*/ 	.word	0x00032c00
        /*0dd4*/ 	.word	0x00000007
        /*0dd8*/ 	.word	0x00000000
        /*0ddc*/ 	.short	0x010a
        /*0dde*/ 	.byte	0x3f
	.zero		1


	//   ....[62]....
        /*0de0*/ 	.word	0x00032c40
        /*0de4*/ 	.word	0x00000005
        /*0de8*/ 	.word	0x00000000
        /*0dec*/ 	.short	0x010a
        /*0dee*/ 	.byte	0x3f
	.zero		1


	//   ....[63]....
        /*0df0*/ 	.word	0x00032c70
        /*0df4*/ 	.word	0x00000003
        /*0df8*/ 	.word	0x00000000
        /*0dfc*/ 	.short	0x010a
        /*0dfe*/ 	.byte	0x3f
	.zero		1


	//   ....[64]....
        /*0e00*/ 	.word	0x00032ce0
        /*0e04*/ 	.word	0x0000000b
        /*0e08*/ 	.word	0x00038800
        /*0e0c*/ 	.short	0x010a
        /*0e0e*/ 	.byte	0x3f
	.zero		1


	//   ....[65]....
        /*0e10*/ 	.word	0x00032d30
        /*0e14*/ 	.word	0x0000000a
        /*0e18*/ 	.word	0x00000000
        /*0e1c*/ 	.short	0x010a
        /*0e1e*/ 	.byte	0x3f
	.zero		1


	//   ....[66]....
        /*0e20*/ 	.word	0x00032d90
        /*0e24*/ 	.word	0x0000000b
        /*0e28*/ 	.word	0x00038810
        /*0e2c*/ 	.short	0x010a
        /*0e2e*/ 	.byte	0x3f
	.zero		1


	//   ....[67]....
        /*0e30*/ 	.word	0x00032de0
        /*0e34*/ 	.word	0x0000000a
        /*0e38*/ 	.word	0x00000000
        /*0e3c*/ 	.short	0x010a
        /*0e3e*/ 	.byte	0x3f
	.zero		1


	//   ....[68]....
        /*0e40*/ 	.word	0x00032e30
        /*0e44*/ 	.word	0x00000008
        /*0e48*/ 	.word	0x00000000
        /*0e4c*/ 	.short	0x010a
        /*0e4e*/ 	.byte	0x3f
	.zero		1


	//   ....[69]....
        /*0e50*/ 	.word	0x00032e80
        /*0e54*/ 	.word	0x00000008
        /*0e58*/ 	.word	0x00000000
        /*0e5c*/ 	.short	0x010a
        /*0e5e*/ 	.byte	0x3f
	.zero		1


	//   ....[70]....
        /*0e60*/ 	.word	0x00032ed0
        /*0e64*/ 	.word	0x00000006
        /*0e68*/ 	.word	0x00000000
        /*0e6c*/ 	.short	0x010a
        /*0e6e*/ 	.byte	0x3f
	.zero		1


	//   ....[71]....
        /*0e70*/ 	.word	0x00032f20
        /*0e74*/ 	.word	0x00000006
        /*0e78*/ 	.word	0x00000000
        /*0e7c*/ 	.short	0x010a
        /*0e7e*/ 	.byte	0x3f
	.zero		1


	//   ....[72]....
        /*0e80*/ 	.word	0x000330c0
        /*0e84*/ 	.word	0x00000000
        /*0e88*/ 	.word	0x00038840
        /*0e8c*/ 	.short	0x010a
        /*0e8e*/ 	.byte	0x3f
	.zero		1


	//   ....[73]....
        /*0e90*/ 	.word	0x00034210
        /*0e94*/ 	.word	0x00000002
        /*0e98*/ 	.word	0x00038820
        /*0e9c*/ 	.short	0x010a
        /*0e9e*/ 	.byte	0x3f
	.zero		1


	//   ....[74]....
        /*0ea0*/ 	.word	0x00034260
        /*0ea4*/ 	.word	0x00000000
        /*0ea8*/ 	.word	0x00038860
        /*0eac*/ 	.short	0x010a
        /*0eae*/ 	.byte	0x3f
	.zero		1


	//   ....[75]....
        /*0eb0*/ 	.word	0x000342b0
        /*0eb4*/ 	.word	0x00000003
        /*0eb8*/ 	.word	0x00038840
        /*0ebc*/ 	.short	0x010a
        /*0ebe*/ 	.byte	0x3f
	.zero		1


	//   ....[76]....
        /*0ec0*/ 	.word	0x00034300
        /*0ec4*/ 	.word	0x00000003
        /*0ec8*/ 	.word	0x00038860
        /*0ecc*/ 	.short	0x010a
        /*0ece*/ 	.byte	0x3f
	.zero		1


	//   ....[77]....
        /*0ed0*/ 	.word	0x00034350
        /*0ed4*/ 	.word	0x00000004
        /*0ed8*/ 	.word	0x00038840
        /*0edc*/ 	.short	0x010a
        /*0ede*/ 	.byte	0x3f
	.zero		1


	//   ....[78]....
        /*0ee0*/ 	.word	0x000343a0
        /*0ee4*/ 	.word	0x00000004
        /*0ee8*/ 	.word	0x00038860
        /*0eec*/ 	.short	0x010a
        /*0eee*/ 	.byte	0x3f
	.zero		1


	//   ....[79]....
        /*0ef0*/ 	.word	0x000343f0
        /*0ef4*/ 	.word	0x00000002
        /*0ef8*/ 	.word	0x00038840
        /*0efc*/ 	.short	0x010a
        /*0efe*/ 	.byte	0x3f
	.zero		1


	//   ....[80]....
        /*0f00*/ 	.word	0x00034440
        /*0f04*/ 	.word	0x00000002
        /*0f08*/ 	.word	0x00038860
        /*0f0c*/ 	.short	0x010a
        /*0f0e*/ 	.byte	0x3f
	.zero		1


	//   ....[81]....
        /*0f10*/ 	.word	0x00034ea0
        /*0f14*/ 	.word	0x00000009
        /*0f18*/ 	.word	0x00038820
        /*0f1c*/ 	.short	0x010a
        /*0f1e*/ 	.byte	0x3f
	.zero		1


	//   ....[82]....
        /*0f20*/ 	.word	0x00035040
        /*0f24*/ 	.word	0x00000005
        /*0f28*/ 	.word	0x00000000
        /*0f2c*/ 	.short	0x010a
        /*0f2e*/ 	.byte	0x3f
	.zero		1


	//   ....[83]....
        /*0f30*/ 	.word	0x00035090
        /*0f34*/ 	.word	0x00000007
        /*0f38*/ 	.word	0x00000000
        /*0f3c*/ 	.short	0x010a
        /*0f3e*/ 	.byte	0x3f
	.zero		1


	//   ....[84]....
        /*0f40*/ 	.word	0x000350e0
        /*0f44*/ 	.word	0x00000005
        /*0f48*/ 	.word	0x00000000
        /*0f4c*/ 	.short	0x010a
        /*0f4e*/ 	.byte	0x3f
	.zero		1


	//   ....[85]....
        /*0f50*/ 	.word	0x000354a0
        /*0f54*/ 	.word	0x0000001a
        /*0f58*/ 	.word	0x00000000
        /*0f5c*/ 	.short	0x010a
        /*0f5e*/ 	.byte	0x3f
	.zero		1


	//   ....[86]....
        /*0f60*/ 	.word	0x000355e0
        /*0f64*/ 	.word	0x00000015
        /*0f68*/ 	.word	0x00000000
        /*0f6c*/ 	.short	0x010a
        /*0f6e*/ 	.byte	0x3f
	.zero		1


	//   ....[87]....
        /*0f70*/ 	.word	0x00035c40
        /*0f74*/ 	.word	0x0000003a
        /*0f78*/ 	.word	0x00000000
        /*0f7c*/ 	.short	0x010a
        /*0f7e*/ 	.byte	0x3f
	.zero		1


	//   ....[88]....
        /*0f80*/ 	.word	0x00035d80
        /*0f84*/ 	.word	0x00000038
        /*0f88*/ 	.word	0x00000000
        /*0f8c*/ 	.short	0x010a
        /*0f8e*/ 	.byte	0x3f
	.zero		1


	//   ....[89]....
        /*0f90*/ 	.word	0x000381f0
        /*0f94*/ 	.word	0x0000003a
        /*0f98*/ 	.word	0x00000000
        /*0f9c*/ 	.short	0x0101
        /*0f9e*/ 	.byte	0x3f
	.zero		1


	//   ....[90]....
        /*0fa0*/ 	.word	0x00046dc0
        /*0fa4*/ 	.word	0x00000004
        /*0fa8*/ 	.word	0x00000000
        /*0fac*/ 	.short	0x0101
        /*0fae*/ 	.byte	0x3f
	.zero		1


	//   ....[91]....
        /*0fb0*/ 	.word	0x00046e00
        /*0fb4*/ 	.word	0x00000015
        /*0fb8*/ 	.word	0x00000000
        /*0fbc*/ 	.short	0x010a
        /*0fbe*/ 	.byte	0x3f
	.zero		1


	//   ....[92]....
        /*0fc0*/ 	.word	0x00046e50
        /*0fc4*/ 	.word	0x00000038
        /*0fc8*/ 	.word	0x00000000
        /*0fcc*/ 	.short	0x010a
        /*0fce*/ 	.byte	0x3f
	.zero		1


	//----- nvinfo : EIATTR_NUM_MBARRIERS
	.align		4
.L_927:
        /*0fd0*/ 	.byte	0x03, 0x38
        /*0fd2*/ 	.short	0x0017


	//----- nvinfo : EIATTR_EXIT_INSTR_OFFSETS
	.align		4
        /*0fd4*/ 	.byte	0x04, 0x1c
        /*0fd6*/ 	.short	(.L_929 - .L_928)


	//   ....[0]....
.L_928:
        /*0fd8*/ 	.word	0x00000b70


	//   ....[1]....
        /*0fdc*/ 	.word	0x0002a9a0


	//   ....[2]....
        /*0fe0*/ 	.word	0x00032cc0


	//----- nvinfo : EIATTR_MAX_THREADS
	.align		4
.L_929:
        /*0fe4*/ 	.byte	0x04, 0x05
        /*0fe6*/ 	.short	(.L_931 - .L_930)
.L_930:
        /*0fe8*/ 	.word	0x00000180
        /*0fec*/ 	.word	0x00000001
        /*0ff0*/ 	.word	0x00000001


	//----- nvinfo : EIATTR_CRS_STACK_SIZE
	.align		4
.L_931:
        /*0ff4*/ 	.byte	0x04, 0x1e
        /*0ff6*/ 	.short	(.L_933 - .L_932)
.L_932:
        /*0ff8*/ 	.word	0x00000000


	//----- nvinfo : EIATTR_CBANK_PARAM_SIZE
	.align		4
.L_933:
        /*0ffc*/ 	.byte	0x03, 0x19
        /*0ffe*/ 	.short	0x0bf0


	//----- nvinfo : EIATTR_PARAM_CBANK
	.align		4
        /*1000*/ 	.byte	0x04, 0x0a
        /*1002*/ 	.short	(.L_935 - .L_934)
	.align		4
.L_934:
        /*1004*/ 	.word	index@(.nv.constant0._ZN7cutlass13device_kernelIN5flash11enable_sm90INS1_16FlashAttnFwdSm90INS1_25CollectiveMainloopFwdSm90ILi2EN4cute5tupleIJNS5_1CILi1EEES8_S8_EEENS6_IJNS7_ILi64EEESA_SA_EEELi512ENS_6half_tEfNS_4arch4Sm90ELb0ELb1ELb1ELb1ELb0ELb0ELb1ELb0ELb0ELb1ELb0ELb0EEENS1_21CollectiveEpilogueFwdINS6_IJSA_NS7_ILi512EEESA_EEES9_SC_SE_Li256ELb1ELb1ELb0ELb0EEENS1_36VarlenDynamicPersistentTileSchedulerILi64ELi64ELi256ELi128ELb0ELb1ELb1ELb1ELb0ELb1EEEEEEEEEvNT_6ParamsE)
        /*1008*/ 	.short	0x0210
        /*100a*/ 	.short	0x0bf0


	//----- nvinfo : EIATTR_SW_WAR
	.align		4
.L_935:
        /*100c*/ 	.byte	0x04, 0x36
        /*100e*/ 	.short	(.L_937 - .L_936)
.L_936:
        /*1010*/ 	.word	0x00000008
.L_937:


//--------------------- .nv.info._ZN7cutlass13device_kernelIN5flash11enable_sm90INS1_16FlashAttnFwdSm90INS1_25CollectiveMainloopFwdSm90ILi2EN4cute5tupleIJNS5_1CILi1EEES8_S8_EEENS6_IJNS7_ILi64EEESA_SA_EEELi512ENS_6half_tEfNS_4arch4Sm90ELb0ELb1ELb1ELb1ELb0ELb1ELb1ELb0ELb0ELb1ELb0ELb0EEENS1_21CollectiveEpilogueFwdINS6_IJSA_NS7_ILi512EEESA_EEES9_SC_SE_Li256ELb1ELb1ELb0ELb0EEENS1_36VarlenDynamicPersistentTileSchedulerILi64ELi64ELi256ELi128ELb0ELb1ELb1ELb1ELb0ELb1EEEEEEEEEvNT_6ParamsE --------------------------
	.section	.nv.info._ZN7cutlass13device_kernelIN5flash11enable_sm90INS1_16FlashAttnFwdSm90INS1_25CollectiveMainloopFwdSm90ILi2EN4cute5tupleIJNS5_1CILi1EEES8_S8_EEENS6_IJNS7_ILi64EEESA_SA_EEELi512ENS_6half_tEfNS_4arch4Sm90ELb0ELb1ELb1ELb1ELb0ELb1ELb1ELb0ELb0ELb1ELb0ELb0EEENS1_21CollectiveEpilogueFwdINS6_IJSA_NS7_ILi512EEESA_EEES9_SC_SE_Li256ELb1ELb1ELb0ELb0EEENS1_36VarlenDynamicPersistentTileSchedulerILi64ELi64ELi256ELi128ELb0ELb1ELb1ELb1ELb0ELb1EEEEEEEEEvNT_6ParamsE,"",@"SHT_CUDA_INFO"
	.sectionflags	@""
	.align	4


	//----- nvinfo : EIATTR_CUDA_API_VERSION
	.align		4
        /*0000*/ 	.byte	0x04, 0x37
        /*0002*/ 	.short	(.L_939 - .L_938)
.L_938:
        /*0004*/ 	.word	0x00000082


	//----- nvinfo : EIATTR_KPARAM_INFO
	.align		4
.L_939:
        /*0008*/ 	.byte	0x04, 0x17
        /*000a*/ 	.short	(.L_941 - .L_940)
.L_940:
        /*000c*/ 	.word	0x00000000
        /*0010*/ 	.short	0x0000
        /*0012*/ 	.short	0x0070
        /*0014*/ 	.byte	0x00, 0xf0, 0x01, 0x2e


	//----- nvinfo : EIATTR_SPARSE_MMA_MASK
	.align		4
.L_941:
        /*0018*/ 	.byte	0x03, 0x50
        /*001a*/ 	.short	0x0000


	//----- nvinfo : EIATTR_MAXREG_COUNT
	.align		4
        /*001c*/ 	.byte	0x03, 0x1b
        /*001e*/ 	.short	0x00a8


	//----- nvinfo : EIATTR_NUM_BARRIERS
	.align		4
        /*0020*/ 	.byte	0x02, 0x4c
        /*0022*/ 	.byte	0x10
	.zero		1


	//----- nvinfo : EIATTR_EXTERNS
	.align		4
        /*0024*/ 	.byte	0x04, 0x0f
        /*0026*/ 	.short	(.L_943 - .L_942)


	//   ....[0]....
	.align		4
.L_942:
        /*0028*/ 	.word	index@(__assertfail)


	//----- nvinfo : EIATTR_ANNOTATIONS
	.align		4
.L_943:
        /*002c*/ 	.byte	0x04, 0x55
        /*002e*/ 	.short	(.L_945 - .L_944)


	//   ....[0]....
.L_944:
        /* <DEDUP_REMOVED lines=97> */


	//----- nvinfo : EIATTR_MERCURY_ISA_VERSION
	.align		4
.L_945:
        /*0628*/ 	.byte	0x03, 0x5f
        /*062a*/ 	.short	0x0101


	//----- nvinfo : EIATTR_UNUSED_LOAD_BYTE_OFFSET
	.align		4
        /*062c*/ 	.byte	0x04, 0x44
        /*062e*/ 	.short	(.L_947 - .L_946)


	//   ....[0]....
.L_946:
        /*0630*/ 	.word	0x00000b60
        /*0634*/ 	.word	0x0000fff0


	//   ....[1]....
        /*0638*/ 	.word	0x00031570
        /*063c*/ 	.word	0x0000fff0


	//----- nvinfo : EIATTR_INT_WARP_WIDE_INSTR_OFFSETS
	.align		4
.L_947:
        /*0640*/ 	.byte	0x04, 0x31
        /*0642*/ 	.short	(.L_949 - .L_948)


	//   ....[0]....
.L_948:
        /*0644*/ 	.word	0x000001e0


	//   ....[1]....
        /*0648*/ 	.word	0x00000220


	//   ....[2]....
        /*064c*/ 	.word	0x00000290


	//   ....[3]....
        /*0650*/ 	.word	0x000002a0


	//   ....[4]....
        /*0654*/ 	.word	0x00037ca0


	//   ....[5]....
        /*0658*/ 	.word	0x00037d00


	//   ....[6]....
        /*065c*/ 	.word	0x0003d870


	//   ....[7]....
        /*0660*/ 	.word	0x0003d8d0


	//----- nvinfo : EIATTR_COOP_GROUP_MASK_REGIDS
	.align		4
.L_949:
        /*0664*/ 	.byte	0x04, 0x29
        /*0666*/ 	.short	(.L_951 - .L_950)


	//   ....[0]....
.L_950:
        /*0668*/ 	.word	0xffffffff


	//   ....[1]....
        /*066c*/ 	.word	0xffffffff


	//   ....[2]....
        /*0670*/ 	.word	0xffffffff


	//   ....[3]....
        /*0674*/ 	.word	0xffffffff


	//   ....[4]....
        /*0678*/ 	.word	0xffffffff


	//   ....[5]....
        /*067c*/ 	.word	0xffffffff


	//   ....[6]....
        /*0680*/ 	.word	0xffffffff


	//   ....[7]....
        /*0684*/ 	.word	0xffffffff


	//   ....[8]....
        /*0688*/ 	.word	0xffffffff


	//   ....[9]....
        /*068c*/ 	.word	0xffffffff


	//   ....[10]....
        /*0690*/ 	.word	0xffffffff


	//   ....[11]....
        /*0694*/ 	.word	0xffffffff


	//   ....[12]....
        /*0698*/ 	.word	0xffffffff


	//   ....[13]....
        /*069c*/ 	.word	0xffffffff


	//   ....[14]....
        /*06a0*/ 	.word	0xffffffff


	//   ....[15]....
        /*06a4*/ 	.word	0xffffffff


	//   ....[16]....
        /*06a8*/ 	.word	0xffffffff


	//   ....[17]....
        /*06ac*/ 	.word	0xffffffff


	//   ....[18]....
        /*06b0*/ 	.word	0xffffffff


	//   ....[19]....
        /*06b4*/ 	.word	0xffffffff


	//   ....[20]....
        /*06b8*/ 	.word	0xffffffff


	//   ....[21]....
        /*06bc*/ 	.word	0xffffffff


	//   ....[22]....
        /*06c0*/ 	.word	0xffffffff


	//   ....[23]....
        /*06c4*/ 	.word	0xffffffff


	//   ....[24]....
        /*06c8*/ 	.word	0xffffffff


	//   ....[25]....
        /*06cc*/ 	.word	0xffffffff


	//   ....[26]....
        /*06d0*/ 	.word	0xffffffff


	//   ....[27]....
        /*06d4*/ 	.word	0xffffffff


	//   ....[28]....
        /*06d8*/ 	.word	0xffffffff


	//   ....[29]....
        /*06dc*/ 	.word	0xffffffff


	//   ....[30]....
        /*06e0*/ 	.word	0xffffffff


	//   ....[31]....
        /*06e4*/ 	.word	0xffffffff


	//   ....[32]....
        /*06e8*/ 	.word	0xffffffff


	//   ....[33]....
        /*06ec*/ 	.word	0xffffffff


	//   ....[34]....
        /*06f0*/ 	.word	0xffffffff


	//   ....[35]....
        /*06f4*/ 	.word	0xffffffff


	//   ....[36]....
        /*06f8*/ 	.word	0xffffffff


	//   ....[37]....
        /*06fc*/ 	.word	0xffffffff


	//   ....[38]....
        /*0700*/ 	.word	0xffffffff


	//   ....[39]....
        /*0704*/ 	.word	0xffffffff


	//   ....[40]....
        /*0708*/ 	.word	0xffffffff


	//   ....[41]....
        /*070c*/ 	.word	0xffffffff


	//   ....[42]....
        /*0710*/ 	.word	0xffffffff


	//   ....[43]....
        /*0714*/ 	.word	0xffffffff


	//   ....[44]....
        /*0718*/ 	.word	0xffffffff


	//   ....[45]....
        /*071c*/ 	.word	0xffffffff


	//   ....[46]....
        /*0720*/ 	.word	0xffffffff


	//   ....[47]....
        /*0724*/ 	.word	0xffffffff


	//   ....[48]....
        /*0728*/ 	.word	0xffffffff


	//   ....[49]....
        /*072c*/ 	.word	0xffffffff


	//   ....[50]....
        /*0730*/ 	.word	0xffffffff


	//   ....[51]....
        /*0734*/ 	.word	0xffffffff


	//   ....[52]....
        /*0738*/ 	.word	0xffffffff


	//   ....[53]....
        /*073c*/ 	.word	0xffffffff


	//   ....[54]....
        /*0740*/ 	.word	0xffffffff


	//   ....[55]....
        /*0744*/ 	.word	0xffffffff


	//   ....[56]....
        /*0748*/ 	.word	0xffffffff


	//   ....[57]....
        /*074c*/ 	.word	0xffffffff


	//   ....[58]....
        /*0750*/ 	.word	0xffffffff


	//   ....[59]....
        /*0754*/ 	.word	0xffffffff


	//   ....[60]....
        /*0758*/ 	.word	0xffffffff


	//   ....[61]....
        /*075c*/ 	.word	0xffffffff


	//   ....[62]....
        /*0760*/ 	.word	0xffffffff


	//   ....[63]....
        /*0764*/ 	.word	0xffffffff


	//   ....[64]....
        /*0768*/ 	.word	0xffffffff


	//   ....[65]....
        /*076c*/ 	.word	0xffffffff


	//   ....[66]....
        /*0770*/ 	.word	0xffffffff


	//   ....[67]....
        /*0774*/ 	.word	0xffffffff


	//   ....[68]....
        /*0778*/ 	.word	0xffffffff


	//   ....[69]....
        /*077c*/ 	.word	0xffffffff


	//   ....[70]....
        /*0780*/ 	.word	0xffffffff


	//   ....[71]....
        /*0784*/ 	.word	0xffffffff


	//   ....[72]....
        /*0788*/ 	.word	0xffffffff


	//   ....[73]....
        /*078c*/ 	.word	0xffffffff


	//   ....[74]....
        /*0790*/ 	.word	0xffffffff


	//   ....[75]....
        /*0794*/ 	.word	0xffffffff


	//   ....[76]....
        /*0798*/ 	.word	0xffffffff


	//   ....[77]....
        /*079c*/ 	.word	0xffffffff


	//   ....[78]....
        /*07a0*/ 	.word	0xffffffff


	//   ....[79]....
        /*07a4*/ 	.word	0xffffffff


	//   ....[80]....
        /*07a8*/ 	.word	0xffffffff


	//   ....[81]....
        /*07ac*/ 	.word	0xffffffff


	//   ....[82]....
        /*07b0*/ 	.word	0xffffffff


	//   ....[83]....
        /*07b4*/ 	.word	0xffffffff


	//   ....[84]....
        /*07b8*/ 	.word	0xffffffff


	//   ....[85]....
        /*07bc*/ 	.word	0xffffffff


	//   ....[86]....
        /*07c0*/ 	.word	0xffffffff


	//   ....[87]....
        /*07c4*/ 	.word	0xffffffff


	//   ....[88]....
        /*07c8*/ 	.word	0xffffffff


	//   ....[89]....
        /*07cc*/ 	.word	0xffffffff


	//   ....[90]....
        /*07d0*/ 	.word	0xffffffff


	//   ....[91]....
        /*07d4*/ 	.word	0xffffffff


	//   ....[92]....
        /*07d8*/ 	.word	0xffffffff


	//   ....[93]....
        /*07dc*/ 	.word	0xffffffff


	//   ....[94]....
        /*07e0*/ 	.word	0xffffffff


	//   ....[95]....
        /*07e4*/ 	.word	0xffffffff


	//   ....[96]....
        /*07e8*/ 	.word	0xffffffff


	//   ....[97]....
        /*07ec*/ 	.word	0xffffffff


	//   ....[98]....
        /*07f0*/ 	.word	0xffffffff


	//   ....[99]....
        /*07f4*/ 	.word	0xffffffff


	//   ....[100]....
        /*07f8*/ 	.word	0xffffffff


	//   ....[101]....
        /*07fc*/ 	.word	0xffffffff


	//   ....[102]....
        /*0800*/ 	.word	0xffffffff


	//   ....[103]....
        /*0804*/ 	.word	0xffffffff


	//   ....[104]....
        /*0808*/ 	.word	0xffffffff


	//   ....[105]....
        /*080c*/ 	.word	0xffffffff


	//   ....[106]....
        /*0810*/ 	.word	0xffffffff


	//   ....[107]....
        /*0814*/ 	.word	0xffffffff


	//   ....[108]....
        /*0818*/ 	.word	0xffffffff


	//   ....[109]....
        /*081c*/ 	.word	0xffffffff


	//   ....[110]....
        /*0820*/ 	.word	0xffffffff


	//   ....[111]....
        /*0824*/ 	.word	0xffffffff


	//   ....[112]....
        /*0828*/ 	.word	0xffffffff


	//   ....[113]....
        /*082c*/ 	.word	0xffffffff


	//   ....[114]....
        /*0830*/ 	.word	0xffffffff


	//   ....[115]....
        /*0834*/ 	.word	0xffffffff


	//   ....[116]....
        /*0838*/ 	.word	0x0500000f


	//   ....[117]....
        /*083c*/ 	.word	0x0500000f


	//   ....[118]....
        /*0840*/ 	.word	0x0500000f


	//   ....[119]....
        /*0844*/ 	.word	0x0500000f


	//   ....[120]....
        /*0848*/ 	.word	0x0500000f


	//   ....[121]....
        /*084c*/ 	.word	0x0500000f


	//   ....[122]....
        /*0850*/ 	.word	0x0500000f


	//   ....[123]....
        /*0854*/ 	.word	0x0500000f


	//   ....[124]....
        /*0858*/ 	.word	0x0500000f


	//   ....[125]....
        /*085c*/ 	.word	0x0500000f


	//   ....[126]....
        /*0860*/ 	.word	0x0500000f


	//   ....[127]....
        /*0864*/ 	.word	0x0500000f


	//   ....[128]....
        /*0868*/ 	.word	0x0500000f


	//   ....[129]....
        /*086c*/ 	.word	0x0500000f


	//   ....[130]....
        /*0870*/ 	.word	0x0500000f


	//   ....[131]....
        /*0874*/ 	.word	0x0500000f


	//   ....[132]....
        /*0878*/ 	.word	0x0500000f


	//   ....[133]....
        /*087c*/ 	.word	0x0500000f


	//   ....[134]....
        /*0880*/ 	.word	0x0500000f


	//   ....[135]....
        /*0884*/ 	.word	0x0500000f


	//   ....[136]....
        /*0888*/ 	.word	0x0500000f


	//   ....[137]....
        /*088c*/ 	.word	0x0500000f


	//   ....[138]....
        /*0890*/ 	.word	0x0500000f


	//   ....[139]....
        /*0894*/ 	.word	0x0500000f


	//   ....[140]....
        /*0898*/ 	.word	0x0500000f


	//   ....[141]....
        /*089c*/ 	.word	0x0500000f


	//   ....[142]....
        /*08a0*/ 	.word	0x0500000f


	//   ....[143]....
        /*08a4*/ 	.word	0x0500000f


	//   ....[144]....
        /*08a8*/ 	.word	0x0500000f


	//   ....[145]....
        /*08ac*/ 	.word	0x0500000f


	//   ....[146]....
        /*08b0*/ 	.word	0x0500000f


	//   ....[147]....
        /*08b4*/ 	.word	0x0500000f


	//   ....[148]....
        /*08b8*/ 	.word	0x0500000f


	//   ....[149]....
        /*08bc*/ 	.word	0x0500000f


	//   ....[150]....
        /*08c0*/ 	.word	0x0500000f


	//   ....[151]....
        /*08c4*/ 	.word	0x0500000f


	//   ....[152]....
        /*08c8*/ 	.word	0x0500000f


	//   ....[153]....
        /*08cc*/ 	.word	0x0500000f


	//   ....[154]....
        /*08d0*/ 	.word	0x0500000f


	//   ....[155]....
        /*08d4*/ 	.word	0x0500000f


	//   ....[156]....
        /*08d8*/ 	.word	0x0500000f


	//   ....[157]....
        /*08dc*/ 	.word	0x0500000f


	//   ....[158]....
        /*08e0*/ 	.word	0x0500000f


	//   ....[159]....
        /*08e4*/ 	.word	0x0500000f


	//   ....[160]....
        /*08e8*/ 	.word	0x0500000f


	//   ....[161]....
        /*08ec*/ 	.word	0x0500000f


	//   ....[162]....
        /*08f0*/ 	.word	0x0500000f


	//   ....[163]....
        /*08f4*/ 	.word	0x0500000f


	//   ....[164]....
        /*08f8*/ 	.word	0x0500000f


	//   ....[165]....
        /*08fc*/ 	.word	0x0500000f


	//   ....[166]....
        /*0900*/ 	.word	0x0500000f


	//   ....[167]....
        /*0904*/ 	.word	0x0500000f


	//   ....[168]....
        /*0908*/ 	.word	0xffffffff


	//   ....[169]....
        /*090c*/ 	.word	0xffffffff


	//   ....[170]....
        /*0910*/ 	.word	0xffffffff


	//   ....[171]....
        /*0914*/ 	.word	0xffffffff


	//   ....[172]....
        /*0918*/ 	.word	0xffffffff


	//   ....[173]....
        /*091c*/ 	.word	0xffffffff


	//   ....[174]....
        /*0920*/ 	.word	0xffffffff


	//   ....[175]....
        /*0924*/ 	.word	0xffffffff


	//----- nvinfo : EIATTR_COOP_GROUP_INSTR_OFFSETS
	.align		4
.L_951:
        /*0928*/ 	.byte	0x04, 0x28
        /*092a*/ 	.short	(.L_953 - .L_952)


	//   ....[0]....
.L_952:
        /*092c*/ 	.word	0x000000c0


	//   ....[1]....
        /*0930*/ 	.word	0x000001f0


	//   ....[2]....
        /*0934*/ 	.word	0x00000240


	//   ....[3]....
        /*0938*/ 	.word	0x00000450


	//   ....[4]....
        /*093c*/ 	.word	0x000005b0


	//   ....[5]....
        /*0940*/ 	.word	0x000006d0


	//   ....[6]....
        /*0944*/ 	.word	0x00000830


	//   ....[7]....
        /*0948*/ 	.word	0x000054c0


	//   ....[8]....
        /*094c*/ 	.word	0x0000d020


	//   ....[9]....
        /*0950*/ 	.word	0x0000e1c0


	//   ....[10]....
        /*0954*/ 	.word	0x0000e1d0


	//   ....[11]....
        /*0958*/ 	.word	0x0000e1e0


	//   ....[12]....
        /*095c*/ 	.word	0x0000e1f0


	//   ....[13]....
        /*0960*/ 	.word	0x0000e510


	//   ....[14]....
        /*0964*/ 	.word	0x0000e520


	//   ....[15]....
        /*0968*/ 	.word	0x0000e530


	//   ....[16]....
        /*096c*/ 	.word	0x0000e540


	//   ....[17]....
        /*0970*/ 	.word	0x0000f700


	//   ....[18]....
        /*0974*/ 	.word	0x0000f720


	//   ....[19]....
        /*0978*/ 	.word	0x0000f730


	//   ....[20]....
        /*097c*/ 	.word	0x0000f740


	//   ....[21]....
        /*0980*/ 	.word	0x0000f850


	//   ....[22]....
        /*0984*/ 	.word	0x0000f870


	//   ....[23]....
        /*0988*/ 	.word	0x0000f880


	//   ....[24]....
        /*098c*/ 	.word	0x0000f900


	//   ....[25]....
        /*0990*/ 	.word	0x000124b0


	//   ....[26]....
        /*0994*/ 	.word	0x00013760


	//   ....[27]....
        /*0998*/ 	.word	0x00013cb0


	//   ....[28]....
        /*099c*/ 	.word	0x00014800


	//   ....[29]....
        /*09a0*/ 	.word	0x00014890


	//   ....[30]....
        /*09a4*/ 	.word	0x00014970


	//   ....[31]....
        /*09a8*/ 	.word	0x00014990


	//   ....[32]....
        /*09ac*/ 	.word	0x0001b7b0


	//   ....[33]....
        /*09b0*/ 	.word	0x0001d0c0


	//   ....[34]....
        /*09b4*/ 	.word	0x0001e4a0


	//   ....[35]....
        /*09b8*/ 	.word	0x0001e620


	//   ....[36]....
        /*09bc*/ 	.word	0x0001e740


	//   ....[37]....
        /*09c0*/ 	.word	0x0001e760


	//   ....[38]....
        /*09c4*/ 	.word	0x00025500


	//   ....[39]....
        /*09c8*/ 	.word	0x00026b40


	//   ....[40]....
        /*09cc*/ 	.word	0x00027df0


	//   ....[41]....
        /*09d0*/ 	.word	0x00028340


	//   ....[42]....
        /*09d4*/ 	.word	0x00028e90


	//   ....[43]....
        /*09d8*/ 	.word	0x00028f20


	//   ....[44]....
        /*09dc*/ 	.word	0x00029000


	//   ....[45]....
        /*09e0*/ 	.word	0x00029020


	//   ....[46]....
        /*09e4*/ 	.word	0x0002ff70


	//   ....[47]....
        /*09e8*/ 	.word	0x000300a0


	//   ....[48]....
        /*09ec*/ 	.word	0x000300c0


	//   ....[49]....
        /*09f0*/ 	.word	0x00030100


	//   ....[50]....
        /*09f4*/ 	.word	0x00030120


	//   ....[51]....
        /*09f8*/ 	.word	0x000326f0


	//   ....[52]....
        /*09fc*/ 	.word	0x00032bf0


	//   ....[53]....
        /*0a00*/ 	.word	0x00032c10


	//   ....[54]....
        /*0a04*/ 	.word	0x00032c40


	//   ....[55]....
        /*0a08*/ 	.word	0x00032c50


	//   ....[56]....
        /*0a0c*/ 	.word	0x00033290


	//   ....[57]....
        /*0a10*/ 	.word	0x000332b0


	//   ....[58]....
        /*0a14*/ 	.word	0x000334e0


	//   ....[59]....
        /*0a18*/ 	.word	0x00033500


	//   ....[60]....
        /*0a1c*/ 	.word	0x00034000


	//   ....[61]....
        /*0a20*/ 	.word	0x00034020


	//   ....[62]....
        /*0a24*/ 	.word	0x00034250


	//   ....[63]....
        /*0a28*/ 	.word	0x00034270


	//   ....[64]....
        /*0a2c*/ 	.word	0x00034520


	//   ....[65]....
        /*0a30*/ 	.word	0x00034700


	//   ....[66]....
        /*0a34*/ 	.word	0x00034730


	//   ....[67]....
        /*0a38*/ 	.word	0x00034760


	//   ....[68]....
        /*0a3c*/ 	.word	0x00034790


	//   ....[69]....
        /*0a40*/ 	.word	0x000347c0


	//   ....[70]....
        /*0a44*/ 	.word	0x000347f0


	//   ....[71]....
        /*0a48*/ 	.word	0x00034960


	//   ....[72]....
        /*0a4c*/ 	.word	0x00034990


	//   ....[73]....
        /*0a50*/ 	.word	0x000349c0


	//   ....[74]....
        /*0a54*/ 	.word	0x000349f0


	//   ....[75]....
        /*0a58*/ 	.word	0x00034a20


	//   ....[76]....
        /*0a5c*/ 	.word	0x00034a50


	//   ....[77]....
        /*0a60*/ 	.word	0x00034af0


	//   ....[78]....
        /*0a64*/ 	.word	0x00034b50


	//   ....[79]....
        /*0a68*/ 	.word	0x00034be0


	//   ....[80]....
        /*0a6c*/ 	.word	0x00035d10


	//   ....[81]....
        /*0a70*/ 	.word	0x00038260


	//   ....[82]....
        /*0a74*/ 	.word	0x00038dc0


	//   ....[83]....
        /*0a78*/ 	.word	0x00038dd0


	//   ....[84]....
        /*0a7c*/ 	.word	0x00038e00


	//   ....[85]....
        /*0a80*/ 	.word	0x00038ee0


	//   ....[86]....
        /*0a84*/ 	.word	0x00038f10


	//   ....[87]....
        /*0a88*/ 	.word	0x00038f70


	//   ....[88]....
        /*0a8c*/ 	.word	0x00038f80


	//   ....[89]....
        /*0a90*/ 	.word	0x00038ff0


	//   ....[90]....
        /*0a94*/ 	.word	0x00039960


	//   ....[91]....
        /*0a98*/ 	.word	0x00039970


	//   ....[92]....
        /*0a9c*/ 	.word	0x00039a80


	//   ....[93]....
        /*0aa0*/ 	.word	0x00039ac0


	//   ....[94]....
        /*0aa4*/ 	.word	0x00039d60


	//   ....[95]....
        /*0aa8*/ 	.word	0x00039d70


	//   ....[96]....
        /*0aac*/ 	.word	0x00039ee0


	//   ....[97]....
        /*0ab0*/ 	.word	0x00039ef0


	//   ....[98]....
        /*0ab4*/ 	.word	0x0003db00


	//   ....[99]....
        /*0ab8*/ 	.word	0x0003db30


	//   ....[100]....
        /*0abc*/ 	.word	0x0003db70


	//   ....[101]....
        /*0ac0*/ 	.word	0x0003dba0


	//   ....[102]....
        /*0ac4*/ 	.word	0x0003dbd0


	//   ....[103]....
        /*0ac8*/ 	.word	0x0003dc00


	//   ....[104]....
        /*0acc*/ 	.word	0x0003dc30


	//   ....[105]....
        /*0ad0*/ 	.word	0x0003dc60


	//   ....[106]....
        /*0ad4*/ 	.word	0x0003dde0


	//   ....[107]....
        /*0ad8*/ 	.word	0x0003de10


	//   ....[108]....
        /*0adc*/ 	.word	0x0003de40


	//   ....[109]....
        /*0ae0*/ 	.word	0x0003de70


	//   ....[110]....
        /*0ae4*/ 	.word	0x0003dea0


	//   ....[111]....
        /*0ae8*/ 	.word	0x0003ded0


	//   ....[112]....
        /*0aec*/ 	.word	0x0003df90


	//   ....[113]....
        /*0af0*/ 	.word	0x0003dfb0


	//   ....[114]....
        /*0af4*/ 	.word	0x0003e020


	//   ....[115]....
        /*0af8*/ 	.word	0x0003e6f0


	//   ....[116]....
        /*0afc*/ 	.word	0x0003eb30


	//   ....[117]....
        /*0b00*/ 	.word	0x0003ebc0


	//   ....[118]....
        /*0b04*/ 	.word	0x0003ec10


	//   ....[119]....
        /*0b08*/ 	.word	0x0003ec60


	//   ....[120]....
        /*0b0c*/ 	.word	0x0003ecf0


	//   ....[121]....
        /*0b10*/ 	.word	0x0003ed80


	//   ....[122]....
        /*0b14*/ 	.word	0x0003edd0


	//   ....[123]....
        /*0b18*/ 	.word	0x0003ee20


	//   ....[124]....
        /*0b1c*/ 	.word	0x0003ef10


	//   ....[125]....
        /*0b20*/ 	.word	0x0003efc0


	//   ....[126]....
        /*0b24*/ 	.word	0x0003f040


	//   ....[127]....
        /*0b28*/ 	.word	0x0003f0d0


	//   ....[128]....
        /*0b2c*/ 	.word	0x0003f230


	//   ....[129]....
        /*0b30*/ 	.word	0x0003f350


	//   ....[130]....
        /*0b34*/ 	.word	0x0003f3c0


	//   ....[131]....
        /*0b38*/ 	.word	0x0003f420


	//   ....[132]....
        /*0b3c*/ 	.word	0x0003f710


	//   ....[133]....
        /*0b40*/ 	.word	0x0003fa00


	//   ....[134]....
        /*0b44*/ 	.word	0x0003fb90


	//   ....[135]....
        /*0b48*/ 	.word	0x0003fbf0


	//   ....[136]....
        /*0b4c*/ 	.word	0x0003fc50


	//   ....[137]....
        /*0b50*/ 	.word	0x0003fca0


	//   ....[138]....
        /*0b54*/ 	.word	0x0003fe00


	//   ....[139]....
        /*0b58*/ 	.word	0x0003fea0


	//   ....[140]....
        /*0b5c*/ 	.word	0x0003ff50


	//   ....[141]....
        /*0b60*/ 	.word	0x00040030


	//   ....[142]....
        /*0b64*/ 	.word	0x00040210


	//   ....[143]....
        /*0b68*/ 	.word	0x000402e0


	//   ....[144]....
        /*0b6c*/ 	.word	0x00040590


	//   ....[145]....
        /*0b70*/ 	.word	0x000406b0


	//   ....[146]....
        /*0b74*/ 	.word	0x00040880


	//   ....[147]....
        /*0b78*/ 	.word	0x00040950


	//   ....[148]....
        /*0b7c*/ 	.word	0x00040b70


	//   ....[149]....
        /*0b80*/ 	.word	0x00040bc0


	//   ....[150]....
        /*0b84*/ 	.word	0x00040ef0


	//   ....[151]....
        /*0b88*/ 	.word	0x00040f90


	//   ....[152]....
        /*0b8c*/ 	.word	0x000410b0


	//   ....[153]....
        /*0b90*/ 	.word	0x00041130


	//   ....[154]....
        /*0b94*/ 	.word	0x000411b0


	//   ....[155]....
        /*0b98*/ 	.word	0x00041230


	//   ....[156]....
        /*0b9c*/ 	.word	0x000412b0


	//   ....[157]....
        /*0ba0*/ 	.word	0x00041340


	//   ....[158]....
        /*0ba4*/ 	.word	0x000413e0


	//   ....[159]....
        /*0ba8*/ 	.word	0x00041490


	//   ....[160]....
        /*0bac*/ 	.word	0x00041510


	//   ....[161]....
        /*0bb0*/ 	.word	0x00041590


	//   ....[162]....
        /*0bb4*/ 	.word	0x00041610


	//   ....[163]....
        /*0bb8*/ 	.word	0x000416a0


	//   ....[164]....
        /*0bbc*/ 	.word	0x00041720


	//   ....[165]....
        /*0bc0*/ 	.word	0x000417c0


	//   ....[166]....
        /*0bc4*/ 	.word	0x00041850


	//   ....[167]....
        /*0bc8*/ 	.word	0x00041980


	//   ....[168]....
        /*0bcc*/ 	.word	0x000438a0


	//   ....[169]....
        /*0bd0*/ 	.word	0x00045050


	//   ....[170]....
        /*0bd4*/ 	.word	0x00045690


	//   ....[171]....
        /*0bd8*/ 	.word	0x000463c0


	//   ....[172]....
        /*0bdc*/ 	.word	0x00046410


	//   ....[173]....
        /*0be0*/ 	.word	0x00046430


	//   ....[174]....
        /*0be4*/ 	.word	0x00046440


	//   ....[175]....
        /*0be8*/ 	.word	0x00051090


	//----- nvinfo : EIATTR_REG_RECONFIG
	.align		4
.L_953:
        /*0bec*/ 	.byte	0x01, 0x54
	.zero		2


	//----- nvinfo : EIATTR_SYSCALL_OFFSETS
	.align		4
        /*0bf0*/ 	.byte	0x04, 0x46
        /*0bf2*/ 	.short	(.L_955 - .L_954)


	//   ....[0]....
.L_954:
        /*0bf4*/ 	.word	0x00001e30


	//   ....[1]....
        /*0bf8*/ 	.word	0x00001f80


	//   ....[2]....
        /*0bfc*/ 	.word	0x0000d610


	//   ....[3]....
        /*0c00*/ 	.word	0x0000df60


	//   ....[4]....
        /*0c04*/ 	.word	0x00037ea0


	//   ....[5]....
        /*0c08*/ 	.word	0x00037ff0


	//   ....[6]....
        /*0c0c*/ 	.word	0x000380e0


	//   ....[7]....
        /*0c10*/ 	.word	0x00038990


	//   ....[8]....
        /*0c14*/ 	.word	0x00039320


	//----- nvinfo : EIATTR_MBARRIER_INSTR_OFFSETS
	.align		4
.L_955:
        /*0c18*/ 	.byte	0x04, 0x39
        /*0c1a*/ 	.short	(.L_957 - .L_956)


	//   ....[0]....
.L_956:
        /*0c1c*/ 	.word	0x00000330
        /*0c20*/ 	.word	0x000000ff
        /*0c24*/ 	.word	0x00038800
        /*0c28*/ 	.short	0x0100
        /*0c2a*/ 	.byte	0x08
	.zero		1


	//   ....[1]....
        /*0c2c*/ 	.word	0x00000340
        /*0c30*/ 	.word	0x000000ff
        /*0c34*/ 	.word	0x00038810
        /*0c38*/ 	.short	0x0100
        /*0c3a*/ 	.byte	0x08
	.zero		1


	//   ....[2]....
        /*0c3c*/ 	.word	0x00000350
        /*0c40*/ 	.word	0x000000ff
        /*0c44*/ 	.word	0x00038820
        /*0c48*/ 	.short	0x0100
        /*0c4a*/ 	.byte	0x08
	.zero		1


	//   ....[3]....
        /*0c4c*/ 	.word	0x00000400
        /*0c50*/ 	.word	0x000000ff
        /*0c54*/ 	.word	0x00038830
        /*0c58*/ 	.short	0x0100
        /*0c5a*/ 	.byte	0x06
	.zero		1


	//   ....[4]....
        /*0c5c*/ 	.word	0x00000410
        /*0c60*/ 	.word	0x000000ff
        /*0c64*/ 	.word	0x00038840
        /*0c68*/ 	.short	0x0100
        /*0c6a*/ 	.byte	0x06
	.zero		1


	//   ....[5]....
        /*0c6c*/ 	.word	0x00000420
        /*0c70*/ 	.word	0x000000ff
        /*0c74*/ 	.word	0x00038838
        /*0c78*/ 	.short	0x0100
        /*0c7a*/ 	.byte	0x06
	.zero		1


	//   ....[6]....
        /*0c7c*/ 	.word	0x00000430
        /*0c80*/ 	.word	0x000000ff
        /*0c84*/ 	.word	0x00038848
        /*0c88*/ 	.short	0x0100
        /*0c8a*/ 	.byte	0x06
	.zero		1


	//   ....[7]....
        /*0c8c*/ 	.word	0x00000560
        /*0c90*/ 	.word	0x000000ff
        /*0c94*/ 	.word	0x00038850
        /*0c98*/ 	.short	0x0100
        /*0c9a*/ 	.byte	0x08
	.zero		1


	//   ....[8]....
        /*0c9c*/ 	.word	0x00000570
        /*0ca0*/ 	.word	0x000000ff
        /*0ca4*/ 	.word	0x00038860
        /*0ca8*/ 	.short	0x0100
        /*0caa*/ 	.byte	0x08
	.zero		1


	//   ....[9]....
        /*0cac*/ 	.word	0x00000580
        /*0cb0*/ 	.word	0x000000ff
        /*0cb4*/ 	.word	0x00038858
        /*0cb8*/ 	.short	0x0100
        /*0cba*/ 	.byte	0x08
	.zero		1


	//   ....[10]....
        /*0cbc*/ 	.word	0x00000590
        /*0cc0*/ 	.word	0x000000ff
        /*0cc4*/ 	.word	0x00038868
        /*0cc8*/ 	.short	0x0100
        /*0cca*/ 	.byte	0x08
	.zero		1


	//   ....[11]....
        /*0ccc*/ 	.word	0x00000680
        /*0cd0*/ 	.word	0x000000ff
        /*0cd4*/ 	.word	0x00038870
        /*0cd8*/ 	.short	0x0100
        /*0cda*/ 	.byte	0x06
	.zero		1


	//   ....[12]....
        /*0cdc*/ 	.word	0x00000690
        /*0ce0*/ 	.word	0x000000ff
        /*0ce4*/ 	.word	0x00038880
        /*0ce8*/ 	.short	0x0100
        /*0cea*/ 	.byte	0x06
	.zero		1


	//   ....[13]....
        /*0cec*/ 	.word	0x000006a0
        /*0cf0*/ 	.word	0x000000ff
        /*0cf4*/ 	.word	0x00038878
        /*0cf8*/ 	.short	0x0100
        /*0cfa*/ 	.byte	0x06
	.zero		1


	//   ....[14]....
        /*0cfc*/ 	.word	0x000006b0
        /*0d00*/ 	.word	0x000000ff
        /*0d04*/ 	.word	0x00038888
        /*0d08*/ 	.short	0x0100
        /*0d0a*/ 	.byte	0x06
	.zero		1


	//   ....[15]....
        /*0d0c*/ 	.word	0x000007e0
        /*0d10*/ 	.word	0x000000ff
        /*0d14*/ 	.word	0x00038890
        /*0d18*/ 	.short	0x0100
        /*0d1a*/ 	.byte	0x08
	.zero		1


	//   ....[16]....
        /*0d1c*/ 	.word	0x000007f0
        /*0d20*/ 	.word	0x000000ff
        /*0d24*/ 	.word	0x000388a0
        /*0d28*/ 	.short	0x0100
        /*0d2a*/ 	.byte	0x08
	.zero		1


	//   ....[17]....
        /*0d2c*/ 	.word	0x00000800
        /*0d30*/ 	.word	0x000000ff
        /*0d34*/ 	.word	0x00038898
        /*0d38*/ 	.short	0x0100
        /*0d3a*/ 	.byte	0x08
	.zero		1


	//   ....[18]....
        /*0d3c*/ 	.word	0x00000810
        /*0d40*/ 	.word	0x000000ff
        /*0d44*/ 	.word	0x000388a8
        /*0d48*/ 	.short	0x0100
        /*0d4a*/ 	.byte	0x08
	.zero		1


	//   ....[19]....
        /*0d4c*/ 	.word	0x00000940
        /*0d50*/ 	.word	0x000000ff
        /*0d54*/ 	.word	0x000388b0
        /*0d58*/ 	.short	0x0100
        /*0d5a*/ 	.byte	0x08
	.zero		1


	//   ....[20]....
        /*0d5c*/ 	.word	0x00000950
        /*0d60*/ 	.word	0x000000ff
        /*0d64*/ 	.word	0x000388c0
        /*0d68*/ 	.short	0x0100
        /*0d6a*/ 	.byte	0x08
	.zero		1


	//   ....[21]....
        /*0d6c*/ 	.word	0x00000960
        /*0d70*/ 	.word	0x000000ff
        /*0d74*/ 	.word	0x000388b8
        /*0d78*/ 	.short	0x0100
        /*0d7a*/ 	.byte	0x08
	.zero		1


	//   ....[22]....
        /*0d7c*/ 	.word	0x00000970
        /*0d80*/ 	.word	0x000000ff
        /*0d84*/ 	.word	0x000388c8
        /*0d88*/ 	.short	0x0100
        /*0d8a*/ 	.byte	0x08
	.zero		1


	//   ....[23]....
        /*0d8c*/ 	.word	0x00002aa0
        /*0d90*/ 	.word	0x0000003c
        /*0d94*/ 	.word	0x00038890
        /*0d98*/ 	.short	0x010a
        /*0d9a*/ 	.byte	0x3f
	.zero		1


	//   ....[24]....
        /*0d9c*/ 	.word	0x00003470
        /*0da0*/ 	.word	0x0000003c
        /*0da4*/ 	.word	0x00038890
        /*0da8*/ 	.short	0x010a
        /*0daa*/ 	.byte	0x3f
	.zero		1


	//   ....[25]....
        /*0dac*/ 	.word	0x00003cf0
        /*0db0*/ 	.word	0x0000003c
        /*0db4*/ 	.word	0x00038890
        /*0db8*/ 	.short	0x010a
        /*0dba*/ 	.byte	0x3f
	.zero		1


	//   ....[26]....
        /*0dbc*/ 	.word	0x00003ea0
        /*0dc0*/ 	.word	0x00000004
        /*0dc4*/ 	.word	0x00000000
        /*0dc8*/ 	.short	0x0101
        /*0dca*/ 	.byte	0x3f
	.zero		1


	//   ....[27]....
        /*0dcc*/ 	.word	0x00003ee0
        /*0dd0*/ 	.word	0x0000003c
        /*0dd4*/ 	.word	0x000388b0
        /*0dd8*/ 	.short	0x010a
        /*0dda*/ 	.byte	0x3f
	.zero		1


	//   ....[28]....
        /*0ddc*/ 	.word	0x00004520
        /*0de0*/ 	.word	0x0000003c
        /*0de4*/ 	.word	0x00000000
        /*0de8*/ 	.short	0x0101
        /*0dea*/ 	.byte	0x3f
	.zero		1


	//   ....[29]....
        /*0dec*/ 	.word	0x00007910
        /*0df0*/ 	.word	0x0000000c
        /*0df4*/ 	.word	0x00000000
        /*0df8*/ 	.short	0x0101
        /*0dfa*/ 	.byte	0x3f
	.zero		1


	//   ....[30]....
        /*0dfc*/ 	.word	0x0000b710
        /*0e00*/ 	.word	0x0000000c
        /*0e04*/ 	.word	0x00000000
        /*0e08*/ 	.short	0x0101
        /*0e0a*/ 	.byte	0x3f
	.zero		1


	//   ....[31]....
        /*0e0c*/ 	.word	0x0000dce0
        /*0e10*/ 	.word	0x00000002
        /*0e14*/ 	.word	0x00038800
        /*0e18*/ 	.short	0x010a
        /*0e1a*/ 	.byte	0x3f
	.zero		1


	//   ....[32]....
        /*0e1c*/ 	.word	0x0000dd30
        /*0e20*/ 	.word	0x00000002
        /*0e24*/ 	.word	0x00038800
        /*0e28*/ 	.short	0x010a
        /*0e2a*/ 	.byte	0x3f
	.zero		1


	//   ....[33]....
        /*0e2c*/ 	.word	0x0000e790
        /*0e30*/ 	.word	0x00000002
        /*0e34*/ 	.word	0x00038800
        /*0e38*/ 	.short	0x010a
        /*0e3a*/ 	.byte	0x3f
	.zero		1


	//   ....[34]....
        /*0e3c*/ 	.word	0x0000fba0
        /*0e40*/ 	.word	0x00000002
        /*0e44*/ 	.word	0x00038800
        /*0e48*/ 	.short	0x010a
        /*0e4a*/ 	.byte	0x3f
	.zero		1


	//   ....[35]....
        /*0e4c*/ 	.word	0x000110d0
        /*0e50*/ 	.word	0x00000005
        /*0e54*/ 	.word	0x00000000
        /*0e58*/ 	.short	0x010a
        /*0e5a*/ 	.byte	0x3f
	.zero		1


	//   ....[36]....
        /*0e5c*/ 	.word	0x000111d0
        /*0e60*/ 	.word	0x00000004
        /*0e64*/ 	.word	0x00000000
        /*0e68*/ 	.short	0x010a
        /*0e6a*/ 	.byte	0x3f
	.zero		1


	//   ....[37]....
        /*0e6c*/ 	.word	0x00011610
        /*0e70*/ 	.word	0x0000000e
        /*0e74*/ 	.word	0x00000000
        /*0e78*/ 	.short	0x010a
        /*0e7a*/ 	.byte	0x3f
	.zero		1


	//   ....[38]....
        /*0e7c*/ 	.word	0x00011710
        /*0e80*/ 	.word	0x00000004
        /*0e84*/ 	.word	0x00000000
        /*0e88*/ 	.short	0x010a
        /*0e8a*/ 	.byte	0x3f
	.zero		1


	//   ....[39]....
        /*0e8c*/ 	.word	0x00013450
        /*0e90*/ 	.word	0x0000000e
        /*0e94*/ 	.word	0x00000000
        /*0e98*/ 	.short	0x0101
        /*0e9a*/ 	.byte	0x3f
	.zero		1


	//   ....[40]....
        /*0e9c*/ 	.word	0x0001b830
        /*0ea0*/ 	.word	0x00000004
        /*0ea4*/ 	.word	0x00000000
        /*0ea8*/ 	.short	0x0101
        /*0eaa*/ 	.byte	0x3f
	.zero		1


	//   ....[41]....
        /*0eac*/ 	.word	0x0001bcb0
        /*0eb0*/ 	.word	0x00000005
        /*0eb4*/ 	.word	0x00000000
        /*0eb8*/ 	.short	0x010a
        /*0eba*/ 	.byte	0x3f
	.zero		1


	//   ....[42]....
        /*0ebc*/ 	.word	0x0001bdb0
        /*0ec0*/ 	.word	0x00000006
        /*0ec4*/ 	.word	0x00000000
        /*0ec8*/ 	.short	0x010a
        /*0eca*/ 	.byte	0x3f
	.zero		1


	//   ....[43]....
        /*0ecc*/ 	.word	0x0001c1f0
        /*0ed0*/ 	.word	0x0000000b
        /*0ed4*/ 	.word	0x00000000
        /*0ed8*/ 	.short	0x010a
        /*0eda*/ 	.byte	0x3f
	.zero		1


	//   ....[44]....
        /*0edc*/ 	.word	0x0001c2f0
        /*0ee0*/ 	.word	0x00000006
        /*0ee4*/ 	.word	0x00000000
        /*0ee8*/ 	.short	0x010a
        /*0eea*/ 	.byte	0x3f
	.zero		1


	//   ....[45]....
        /*0eec*/ 	.word	0x0001e030
        /*0ef0*/ 	.word	0x00000012
        /*0ef4*/ 	.word	0x00000000
        /*0ef8*/ 	.short	0x0101
        /*0efa*/ 	.byte	0x3f
	.zero		1


	//   ....[46]....
        /*0efc*/ 	.word	0x00025580
        /*0f00*/ 	.word	0x00000004
        /*0f04*/ 	.word	0x00000000
        /*0f08*/ 	.short	0x0101
        /*0f0a*/ 	.byte	0x3f
	.zero		1


	//   ....[47]....
        /*0f0c*/ 	.word	0x00025760
        /*0f10*/ 	.word	0x00000005
        /*0f14*/ 	.word	0x00000000
        /*0f18*/ 	.short	0x010a
        /*0f1a*/ 	.byte	0x3f
	.zero		1


	//   ....[48]....
        /*0f1c*/ 	.word	0x00025860
        /*0f20*/ 	.word	0x00000004
        /*0f24*/ 	.word	0x00000000
        /*0f28*/ 	.short	0x010a
        /*0f2a*/ 	.byte	0x3f
	.zero		1


	//   ....[49]....
        /*0f2c*/ 	.word	0x00025ca0
        /*0f30*/ 	.word	0x0000000c
        /*0f34*/ 	.word	0x00000000
        /*0f38*/ 	.short	0x010a
        /*0f3a*/ 	.byte	0x3f
	.zero		1


	//   ....[50]....
        /*0f3c*/ 	.word	0x00025da0
        /*0f40*/ 	.word	0x00000004
        /*0f44*/ 	.word	0x00000000
        /*0f48*/ 	.short	0x010a
        /*0f4a*/ 	.byte	0x3f
	.zero		1


	//   ....[51]....
        /*0f4c*/ 	.word	0x00027ae0
        /*0f50*/ 	.word	0x0000000c
        /*0f54*/ 	.word	0x00000000
        /*0f58*/ 	.short	0x0101
        /*0f5a*/ 	.byte	0x3f
	.zero		1


	//   ....[52]....
        /*0f5c*/ 	.word	0x0002fff0
        /*0f60*/ 	.word	0x00000004
        /*0f64*/ 	.word	0x00000000
        /*0f68*/ 	.short	0x0101
        /*0f6a*/ 	.byte	0x3f
	.zero		1


	//   ....[53]....
        /*0f6c*/ 	.word	0x00033280
        /*0f70*/ 	.word	0x00000000
        /*0f74*/ 	.word	0x00000000
        /*0f78*/ 	.short	0x0101
        /*0f7a*/ 	.byte	0x3f
	.zero		1


	//   ....[54]....
        /*0f7c*/ 	.word	0x00035e00
        /*0f80*/ 	.word	0x00000006
        /*0f84*/ 	.word	0x00038820
        /*0f88*/ 	.short	0x010a
        /*0f8a*/ 	.byte	0x3f
	.zero		1


	//   ....[55]....
        /*0f8c*/ 	.word	0x00035ef0
        /*0f90*/ 	.word	0x00000005
        /*0f94*/ 	.word	0x000388a0
        /*0f98*/ 	.short	0x010a
        /*0f9a*/ 	.byte	0x3f
	.zero		1


	//   ....[56]....
        /*0f9c*/ 	.word	0x00036140
        /*0fa0*/ 	.word	0x00000005
        /*0fa4*/ 	.word	0x000388c0
        /*0fa8*/ 	.short	0x010a
        /*0faa*/ 	.byte	0x3f
	.zero		1


	//   ....[57]....
        /*0fac*/ 	.word	0x00036bc0
        /*0fb0*/ 	.word	0x00000005
        /*0fb4*/ 	.word	0x000388a0
        /*0fb8*/ 	.short	0x010a
        /*0fba*/ 	.byte	0x3f
	.zero		1


	//   ....[58]....
        /*0fbc*/ 	.word	0x00036e00
        /*0fc0*/ 	.word	0x00000005
        /*0fc4*/ 	.word	0x000388c0
        /*0fc8*/ 	.short	0x010a
        /*0fca*/ 	.byte	0x3f
	.zero		1


	//   ....[59]....
        /*0fcc*/ 	.word	0x000384f0
        /*0fd0*/ 	.word	0x00000000
        /*0fd4*/ 	.word	0x00038840
        /*0fd8*/ 	.short	0x010a
        /*0fda*/ 	.byte	0x3f
	.zero		1


	//   ....[60]....
        /*0fdc*/ 	.word	0x000390c0
        /*0fe0*/ 	.word	0x00000008
        /*0fe4*/ 	.word	0x00038800
        /*0fe8*/ 	.short	0x0107
        /*0fea*/ 	.byte	0x3f
	.zero		1


	//   ....[61]....
        /*0fec*/ 	.word	0x00039170
        /*0ff0*/ 	.word	0x00000000
        /*0ff4*/ 	.word	0x00038800
        /*0ff8*/ 	.short	0x0101
        /*0ffa*/ 	.byte	0x3f
	.zero		1


	//   ....[62]....
        /*0ffc*/ 	.word	0x0003a120
        /*1000*/ 	.word	0x00000000
        /*1004*/ 	.word	0x00038810
        /*1008*/ 	.short	0x0107
        /*100a*/ 	.byte	0x3f
	.zero		1


	//   ....[63]....
        /*100c*/ 	.word	0x0003a220
        /*1010*/ 	.word	0x00000002
        /*1014*/ 	.word	0x00038810
        /*1018*/ 	.short	0x0101
        /*101a*/ 	.byte	0x3f
	.zero		1


	//   ....[64]....
        /*101c*/ 	.word	0x0003a240
        /*1020*/ 	.word	0x00000002
        /*1024*/ 	.word	0x00038820
        /*1028*/ 	.short	0x010a
        /*102a*/ 	.byte	0x3f
	.zero		1


	//   ....[65]....
        /*102c*/ 	.word	0x0003a350
        /*1030*/ 	.word	0x00000000
        /*1034*/ 	.word	0x00038860
        /*1038*/ 	.short	0x010a
        /*103a*/ 	.byte	0x3f
	.zero		1


	//   ....[66]....
        /*103c*/ 	.word	0x0003afd0
        /*1040*/ 	.word	0x00000002
        /*1044*/ 	.word	0x00038840
        /*1048*/ 	.short	0x010a
        /*104a*/ 	.byte	0x3f
	.zero		1


	//   ....[67]....
        /*104c*/ 	.word	0x0003b220
        /*1050*/ 	.word	0x00000002
        /*1054*/ 	.word	0x00038860
        /*1058*/ 	.short	0x010a
        /*105a*/ 	.byte	0x3f
	.zero		1


	//   ....[68]....
        /*105c*/ 	.word	0x0003be40
        /*1060*/ 	.word	0x00000003
        /*1064*/ 	.word	0x00038840
        /*1068*/ 	.short	0x010a
        /*106a*/ 	.byte	0x3f
	.zero		1


	//   ....[69]....
        /*106c*/ 	.word	0x0003c080
        /*1070*/ 	.word	0x00000003
        /*1074*/ 	.word	0x00038860
        /*1078*/ 	.short	0x010a
        /*107a*/ 	.byte	0x3f
	.zero		1


	//   ....[70]....
        /*107c*/ 	.word	0x0003cc10
        /*1080*/ 	.word	0x00000003
        /*1084*/ 	.word	0x00038840
        /*1088*/ 	.short	0x010a
        /*108a*/ 	.byte	0x3f
	.zero		1


	//   ....[71]....
        /*108c*/ 	.word	0x0003ce60
        /*1090*/ 	.word	0x00000003
        /*1094*/ 	.word	0x00038860
        /*1098*/ 	.short	0x010a
        /*109a*/ 	.byte	0x3f
	.zero		1


	//   ....[72]....
        /*109c*/ 	.word	0x0003e670
        /*10a0*/ 	.word	0x00000000
        /*10a4*/ 	.word	0x00038820
        /*10a8*/ 	.short	0x010a
        /*10aa*/ 	.byte	0x3f
	.zero		1


	//   ....[73]....
        /*10ac*/ 	.word	0x0003e820
        /*10b0*/ 	.word	0x00000006
        /*10b4*/ 	.word	0x00000000
        /*10b8*/ 	.short	0x010a
        /*10ba*/ 	.byte	0x3f
	.zero		1


	//   ....[74]....
        /*10bc*/ 	.word	0x0003e890
        /*10c0*/ 	.word	0x00000007
        /*10c4*/ 	.word	0x00000000
        /*10c8*/ 	.short	0x010a
        /*10ca*/ 	.byte	0x3f
	.zero		1


	//   ....[75]....
        /*10cc*/ 	.word	0x0003e900
        /*10d0*/ 	.word	0x00000004
        /*10d4*/ 	.word	0x00000000
        /*10d8*/ 	.short	0x010a
        /*10da*/ 	.byte	0x3f
	.zero		1


	//   ....[76]....
        /*10dc*/ 	.word	0x0003e930
        /*10e0*/ 	.word	0x00000003
        /*10e4*/ 	.word	0x00000000
        /*10e8*/ 	.short	0x010a
        /*10ea*/ 	.byte	0x3f
	.zero		1


	//   ....[77]....
        /*10ec*/ 	.word	0x0003e990
        /*10f0*/ 	.word	0x0000003c
        /*10f4*/ 	.word	0x00038890
        /*10f8*/ 	.short	0x010a
        /*10fa*/ 	.byte	0x3f
	.zero		1


	//   ....[78]....
        /*10fc*/ 	.word	0x0003e9e0
        /*1100*/ 	.word	0x0000003c
        /*1104*/ 	.word	0x00038890
        /*1108*/ 	.short	0x010a
        /*110a*/ 	.byte	0x3f
	.zero		1


	//   ....[79]....
        /*110c*/ 	.word	0x0003ea30
        /*1110*/ 	.word	0x0000003c
        /*1114*/ 	.word	0x00038890
        /*1118*/ 	.short	0x010a
        /*111a*/ 	.byte	0x3f
	.zero		1


	//   ....[80]....
        /*111c*/ 	.word	0x0003ea80
        /*1120*/ 	.word	0x0000003c
        /*1124*/ 	.word	0x000388b0
        /*1128*/ 	.short	0x010a
        /*112a*/ 	.byte	0x3f
	.zero		1


	//   ....[81]....
        /*112c*/ 	.word	0x0003ee50
        /*1130*/ 	.word	0x00000002
        /*1134*/ 	.word	0x00038800
        /*1138*/ 	.short	0x010a
        /*113a*/ 	.byte	0x3f
	.zero		1


	//   ....[82]....
        /*113c*/ 	.word	0x0003f450
        /*1140*/ 	.word	0x00000002
        /*1144*/ 	.word	0x00038800
        /*1148*/ 	.short	0x010a
        /*114a*/ 	.byte	0x3f
	.zero		1


	//   ....[83]....
        /*114c*/ 	.word	0x0003f4a0
        /*1150*/ 	.word	0x00000004
        /*1154*/ 	.word	0x00000000
        /*1158*/ 	.short	0x010a
        /*115a*/ 	.byte	0x3f
	.zero		1


	//   ....[84]....
        /*115c*/ 	.word	0x0003f4f0
        /*1160*/ 	.word	0x00000004
        /*1164*/ 	.word	0x00000000
        /*1168*/ 	.short	0x010a
        /*116a*/ 	.byte	0x3f
	.zero		1


	//   ....[85]....
        /*116c*/ 	.word	0x0003f540
        /*1170*/ 	.word	0x00000006
        /*1174*/ 	.word	0x00000000
        /*1178*/ 	.short	0x010a
        /*117a*/ 	.byte	0x3f
	.zero		1


	//   ....[86]....
        /*117c*/ 	.word	0x0003f590
        /*1180*/ 	.word	0x00000006
        /*1184*/ 	.word	0x00000000
        /*1188*/ 	.short	0x010a
        /*118a*/ 	.byte	0x3f
	.zero		1


	//   ....[87]....
        /*118c*/ 	.word	0x0003f5e0
        /*1190*/ 	.word	0x00000004
        /*1194*/ 	.word	0x00000000
        /*1198*/ 	.short	0x010a
        /*119a*/ 	.byte	0x3f
	.zero		1


	//   ....[88]....
        /*119c*/ 	.word	0x0003f630
        /*11a0*/ 	.word	0x00000004
        /*11a4*/ 	.word	0x00000000
        /*11a8*/ 	.short	0x010a
        /*11aa*/ 	.byte	0x3f
	.zero		1


	//   ....[89]....
        /*11ac*/ 	.word	0x0003f7e0
        /*11b0*/ 	.word	0x00000005
        /*11b4*/ 	.word	0x00038820
        /*11b8*/ 	.short	0x010a
        /*11ba*/ 	.byte	0x3f
	.zero		1


	//   ....[90]....
        /*11bc*/ 	.word	0x0003f830
        /*11c0*/ 	.word	0x00000005
        /*11c4*/ 	.word	0x000388a0
        /*11c8*/ 	.short	0x010a
        /*11ca*/ 	.byte	0x3f
	.zero		1


	//   ....[91]....
        /*11cc*/ 	.word	0x0003f880
        /*11d0*/ 	.word	0x00000005
        /*11d4*/ 	.word	0x000388c0
        /*11d8*/ 	.short	0x010a
        /*11da*/ 	.byte	0x3f
	.zero		1


	//   ....[92]....
        /*11dc*/ 	.word	0x0003f8d0
        /*11e0*/ 	.word	0x00000005
        /*11e4*/ 	.word	0x000388a0
        /*11e8*/ 	.short	0x010a
        /*11ea*/ 	.byte	0x3f
	.zero		1


	//   ....[93]....
        /*11ec*/ 	.word	0x0003f920
        /*11f0*/ 	.word	0x00000005
        /*11f4*/ 	.word	0x000388c0
        /*11f8*/ 	.short	0x010a
        /*11fa*/ 	.byte	0x3f
	.zero		1


	//   ....[94]....
        /*11fc*/ 	.word	0x0003fac0
        /*1200*/ 	.word	0x00000000
        /*1204*/ 	.word	0x00038840
        /*1208*/ 	.short	0x010a
        /*120a*/ 	.byte	0x3f
	.zero		1


	//   ....[95]....
        /*120c*/ 	.word	0x00040c10
        /*1210*/ 	.word	0x00000002
        /*1214*/ 	.word	0x00038820
        /*1218*/ 	.short	0x010a
        /*121a*/ 	.byte	0x3f
	.zero		1


	//   ....[96]....
        /*121c*/ 	.word	0x00040c60
        /*1220*/ 	.word	0x00000000
        /*1224*/ 	.word	0x00038860
        /*1228*/ 	.short	0x010a
        /*122a*/ 	.byte	0x3f
	.zero		1


	//   ....[97]....
        /*122c*/ 	.word	0x00040cb0
        /*1230*/ 	.word	0x00000002
        /*1234*/ 	.word	0x00038840
        /*1238*/ 	.short	0x010a
        /*123a*/ 	.byte	0x3f
	.zero		1


	//   ....[98]....
        /*123c*/ 	.word	0x00040d00
        /*1240*/ 	.word	0x00000002
        /*1244*/ 	.word	0x00038860
        /*1248*/ 	.short	0x010a
        /*124a*/ 	.byte	0x3f
	.zero		1


	//   ....[99]....
        /*124c*/ 	.word	0x00040d50
        /*1250*/ 	.word	0x00000003
        /*1254*/ 	.word	0x00038840
        /*1258*/ 	.short	0x010a
        /*125a*/ 	.byte	0x3f
	.zero		1


	//   ....[100]....
        /*125c*/ 	.word	0x00040da0
        /*1260*/ 	.word	0x00000003
        /*1264*/ 	.word	0x00038860
        /*1268*/ 	.short	0x010a
        /*126a*/ 	.byte	0x3f
	.zero		1


	//   ....[101]....
        /*126c*/ 	.word	0x00040df0
        /*1270*/ 	.word	0x00000003
        /*1274*/ 	.word	0x00038840
        /*1278*/ 	.short	0x010a
        /*127a*/ 	.byte	0x3f
	.zero		1


	//   ....[102]....
        /*127c*/ 	.word	0x00040e40
        /*1280*/ 	.word	0x00000003
        /*1284*/ 	.word	0x00038860
        /*1288*/ 	.short	0x010a
        /*128a*/ 	.byte	0x3f
	.zero		1


	//   ....[103]....
        /*128c*/ 	.word	0x000418a0
        /*1290*/ 	.word	0x00000000
        /*1294*/ 	.word	0x00038820
        /*1298*/ 	.short	0x010a
        /*129a*/ 	.byte	0x3f
	.zero		1


	//   ....[104]....
        /*129c*/ 	.word	0x00041a40
        /*12a0*/ 	.word	0x00000006
        /*12a4*/ 	.word	0x00000000
        /*12a8*/ 	.short	0x010a
        /*12aa*/ 	.byte	0x3f
	.zero		1


	//   ....[105]....
        /*12ac*/ 	.word	0x00041a90
        /*12b0*/ 	.word	0x00000007
        /*12b4*/ 	.word	0x00000000
        /*12b8*/ 	.short	0x010a
        /*12ba*/ 	.byte	0x3f
	.zero		1


	//   ....[106]....
        /*12bc*/ 	.word	0x00041ae0
        /*12c0*/ 	.word	0x00000004
        /*12c4*/ 	.word	0x00000000
        /*12c8*/ 	.short	0x010a
        /*12ca*/ 	.byte	0x3f
	.zero		1


	//   ....[107]....
        /*12cc*/ 	.word	0x00041d00
        /*12d0*/ 	.word	0x00000009
        /*12d4*/ 	.word	0x00000000
        /*12d8*/ 	.short	0x010a
        /*12da*/ 	.byte	0x3f
	.zero		1


	//   ....[108]....
        /*12dc*/ 	.word	0x00041e40
        /*12e0*/ 	.word	0x0000000b
        /*12e4*/ 	.word	0x00000000
        /*12e8*/ 	.short	0x010a
        /*12ea*/ 	.byte	0x3f
	.zero		1


	//   ....[109]....
        /*12ec*/ 	.word	0x000423e0
        /*12f0*/ 	.word	0x00000006
        /*12f4*/ 	.word	0x00038810
        /*12f8*/ 	.short	0x010a
        /*12fa*/ 	.byte	0x3f
	.zero		1


	//   ....[110]....
        /*12fc*/ 	.word	0x00042560
        /*1300*/ 	.word	0x0000000b
        /*1304*/ 	.word	0x00000000
        /*1308*/ 	.short	0x010a
        /*130a*/ 	.byte	0x3f
	.zero		1


	//   ....[111]....
        /*130c*/ 	.word	0x000426a0
        /*1310*/ 	.word	0x0000000e
        /*1314*/ 	.word	0x00000000
        /*1318*/ 	.short	0x010a
        /*131a*/ 	.byte	0x3f
	.zero		1


	//   ....[112]....
        /*131c*/ 	.word	0x00044b10
        /*1320*/ 	.word	0x0000000b
        /*1324*/ 	.word	0x00000000
        /*1328*/ 	.short	0x0101
        /*132a*/ 	.byte	0x3f
	.zero		1


	//   ....[113]....
        /*132c*/ 	.word	0x00051170
        /*1330*/ 	.word	0x00000002
        /*1334*/ 	.word	0x00000000
        /*1338*/ 	.short	0x0101
        /*133a*/ 	.byte	0x3f
	.zero		1


	//   ....[114]....
        /*133c*/ 	.word	0x000511a0
        /*1340*/ 	.word	0x0000000b
        /*1344*/ 	.word	0x00000000
        /*1348*/ 	.short	0x010a
        /*134a*/ 	.byte	0x3f
	.zero		1


	//   ....[115]....
        /*134c*/ 	.word	0x000511f0
        /*1350*/ 	.word	0x00000006
        /*1354*/ 	.word	0x00038810
        /*1358*/ 	.short	0x010a
        /*135a*/ 	.byte	0x3f
	.zero		1


	//   ....[116]....
        /*135c*/ 	.word	0x00051240
        /*1360*/ 	.word	0x0000000e
        /*1364*/ 	.word	0x00000000
        /*1368*/ 	.short	0x010a
        /*136a*/ 	.byte	0x3f
	.zero		1


	//----- nvinfo : EIATTR_NUM_MBARRIERS
	.align		4
.L_957:
        /*136c*/ 	.byte	0x03, 0x38
        /*136e*/ 	.short	0x0017


	//----- nvinfo : EIATTR_EXIT_INSTR_OFFSETS
	.align		4
        /*1370*/ 	.byte	0x04, 0x1c
        /*1372*/ 	.short	(.L_959 - .L_958)


	//   ....[0]....
.L_958:
        /*1374*/ 	.word	0x0003e980


	//----- nvinfo : EIATTR_MAX_THREADS
	.align		4
.L_959:
        /*1378*/ 	.byte	0x04, 0x05
        /*137a*/ 	.short	(.L_961 - .L_960)
.L_960:
        /*137c*/ 	.word	0x00000180
        /*1380*/ 	.word	0x00000001
        /*1384*/ 	.word	0x00000001


	//----- nvinfo : EIATTR_CRS_STACK_SIZE
	.align		4
.L_961:
        /*1388*/ 	.byte	0x04, 0x1e
        /*138a*/ 	.short	(.L_963 - .L_962)
.L_962:
        /*138c*/ 	.word	0x00000000


	//----- nvinfo : EIATTR_CBANK_PARAM_SIZE
	.align		4
.L_963:
        /*1390*/ 	.byte	0x03, 0x19
        /*1392*/ 	.short	0x0bf0


	//----- nvinfo : EIATTR_PARAM_CBANK
	.align		4
        /*1394*/ 	.byte	0x04, 0x0a
        /*1396*/ 	.short	(.L_965 - .L_964)
	.align		4
.L_964:
        /*1398*/ 	.word	index@(.nv.constant0._ZN7cutlass13device_kernelIN5flash11enable_sm90INS1_16FlashAttnFwdSm90INS1_25CollectiveMainloopFwdSm90ILi2EN4cute5tupleIJNS5_1CILi1EEES8_S8_EEENS6_IJNS7_ILi64EEESA_SA_EEELi512ENS_6half_tEfNS_4arch4Sm90ELb0ELb1ELb1ELb1ELb0ELb1ELb1ELb0ELb0ELb1ELb0ELb0EEENS1_21CollectiveEpilogueFwdINS6_IJSA_NS7_ILi512EEESA_EEES9_SC_SE_Li256ELb1ELb1ELb0ELb0EEENS1_36VarlenDynamicPersistentTileSchedulerILi64ELi64ELi256ELi128ELb0ELb1ELb1ELb1ELb0ELb1EEEEEEEEEvNT_6ParamsE)
        /*139c*/ 	.short	0x0210
        /*139e*/ 	.short	0x0bf0


	//----- nvinfo : EIATTR_SW_WAR
	.align		4
.L_965:
        /*13a0*/ 	.byte	0x04, 0x36
        /*13a2*/ 	.short	(.L_967 - .L_966)
.L_966:
        /*13a4*/ 	.word	0x00000008
.L_967:


//--------------------- .nv.info._ZN7cutlass13device_kernelIN5flash11enable_sm90INS1_16FlashAttnFwdSm90INS1_25CollectiveMainloopFwdSm90ILi2EN4cute5tupleIJNS5_1CILi1EEES8_S8_EEENS6_IJNS7_ILi64EEESA_SA_EEELi512ENS_6half_tEfNS_4arch4Sm90ELb1ELb0ELb1ELb0ELb0ELb0ELb0ELb0ELb0ELb1ELb0ELb0EEENS1_21CollectiveEpilogueFwdINS6_IJSA_NS7_ILi512EEESA_EEES9_SC_SE_Li256ELb0ELb1ELb0ELb0EEENS1_30DynamicPersistentTileSchedulerILi256ELi128ELb0ELb1ELb1EEEEEEEEEvNT_6ParamsE --------------------------
	.section	.nv.info._ZN7cutlass13device_kernelIN5flash11enable_sm90INS1_16FlashAttnFwdSm90INS1_25CollectiveMainloopFwdSm90ILi2EN4cute5tupleIJNS5_1CILi1EEES8_S8_EEENS6_IJNS7_ILi64EEESA_SA_EEELi512ENS_6half_tEfNS_4arch4Sm90ELb1ELb0ELb1ELb0ELb0ELb0ELb0ELb0ELb0ELb1ELb0ELb0EEENS1_21CollectiveEpilogueFwdINS6_IJSA_NS7_ILi512EEESA_EEES9_SC_SE_Li256ELb0ELb1ELb0ELb0EEENS1_30DynamicPersistentTileSchedulerILi256ELi128ELb0ELb1ELb1EEEEEEEEEvNT_6ParamsE,"",@"SHT_CUDA_INFO"
	.sectionflags	@""
	.align	4


	//----- nvinfo : EIATTR_CUDA_API_VERSION
	.align		4
        /*0000*/ 	.byte	0x04, 0x37
        /*0002*/ 	.short	(.L_969 - .L_968)
.L_968:
        /*0004*/ 	.word	0x00000082


	//----- nvinfo : EIATTR_KPARAM_INFO
	.align		4
.L_969:
        /*0008*/ 	.byte	0x04, 0x17
        /*000a*/ 	.short	(.L_971 - .L_970)
.L_970:
        /*000c*/ 	.word	0x00000000
        /*0010*/ 	.short	0x0000
        /*0012*/ 	.short	0x0070
        /*0014*/ 	.byte	0x00, 0xf0, 0x01, 0x2a


	//----- nvinfo : EIATTR_SPARSE_MMA_MASK
	.align		4
.L_971:
        /*0018*/ 	.byte	0x03, 0x50
        /*001a*/ 	.short	0x0000


	//----- nvinfo : EIATTR_MAXREG_COUNT
	.align		4
        /*001c*/ 	.byte	0x03, 0x1b
        /*001e*/ 	.short	0x00a8


	//----- nvinfo : EIATTR_NUM_BARRIERS
	.align		4
        /*0020*/ 	.byte	0x02, 0x4c
        /*0022*/ 	.byte	0x10
	.zero		1


	//----- nvinfo : EIATTR_EXTERNS
	.align		4
        /*0024*/ 	.byte	0x04, 0x0f
        /*0026*/ 	.short	(.L_973 - .L_972)


	//   ....[0]....
	.align		4
.L_972:
        /*0028*/ 	.word	index@(__assertfail)


	//----- nvinfo : EIATTR_ANNOTATIONS
	.align		4
.L_973:
        /*002c*/ 	.byte	0x04, 0x55
        /*002e*/ 	.short	(.L_975 - .L_974)


	//   ....[0]....
.L_974:
        /* <DEDUP_REMOVED lines=24> */


	//----- nvinfo : EIATTR_MERCURY_ISA_VERSION
	.align		4
.L_975:
        /*01a0*/ 	.byte	0x03, 0x5f
        /*01a2*/ 	.short	0x0101


	//----- nvinfo : EIATTR_INT_WARP_WIDE_INSTR_OFFSETS
	.align		4
        /*01a4*/ 	.byte	0x04, 0x31
        /*01a6*/ 	.short	(.L_977 - .L_976)


	//   ....[0]....
.L_976:
        /*01a8*/ 	.word	0x00000130


	//   ....[1]....
        /*01ac*/ 	.word	0x00000170


	//   ....[2]....
        /*01b0*/ 	.word	0x000001e0


	//   ....[3]....
        /*01b4*/ 	.word	0x0000d010


	//   ....[4]....
        /*01b8*/ 	.word	0x0000d0a0


	//   ....[5]....
        /*01bc*/ 	.word	0x00011690


	//   ....[6]....
        /*01c0*/ 	.word	0x00011720


	//----- nvinfo : EIATTR_COOP_GROUP_MASK_REGIDS
	.align		4
.L_977:
        /*01c4*/ 	.byte	0x04, 0x29
        /*01c6*/ 	.short	(.L_979 - .L_978)


	//   ....[0]....
.L_978:
        /*01c8*/ 	.word	0xffffffff


	//   ....[1]....
        /*01cc*/ 	.word	0xffffffff


	//   ....[2]....
        /*01d0*/ 	.word	0xffffffff


	//   ....[3]....
        /*01d4*/ 	.word	0xffffffff


	//   ....[4]....
        /*01d8*/ 	.word	0xffffffff


	//   ....[5]....
        /*01dc*/ 	.word	0xffffffff


	//   ....[6]....
        /*01e0*/ 	.word	0xffffffff


	//   ....[7]....
        /*01e4*/ 	.word	0xffffffff


	//   ....[8]....
        /*01e8*/ 	.word	0xffffffff


	//   ....[9]....
        /*01ec*/ 	.word	0xffffffff


	//   ....[10]....
        /*01f0*/ 	.word	0xffffffff


	//   ....[11]....
        /*01f4*/ 	.word	0xffffffff


	//   ....[12]....
        /*01f8*/ 	.word	0xffffffff


	//   ....[13]....
        /*01fc*/ 	.word	0xffffffff


	//   ....[14]....
        /*0200*/ 	.word	0xffffffff


	//   ....[15]....
        /*0204*/ 	.word	0xffffffff


	//   ....[16]....
        /*0208*/ 	.word	0xffffffff


	//   ....[17]....
        /*020c*/ 	.word	0xffffffff


	//   ....[18]....
        /*0210*/ 	.word	0xffffffff


	//   ....[19]....
        /*0214*/ 	.word	0xffffffff


	//   ....[20]....
        /*0218*/ 	.word	0xffffffff


	//   ....[21]....
        /*021c*/ 	.word	0xffffffff


	//   ....[22]....
        /*0220*/ 	.word	0xffffffff


	//   ....[23]....
        /*0224*/ 	.word	0xffffffff


	//   ....[24]....
        /*0228*/ 	.word	0xffffffff


	//   ....[25]....
        /*022c*/ 	.word	0xffffffff


	//   ....[26]....
        /*0230*/ 	.word	0xffffffff


	//   ....[27]....
        /*0234*/ 	.word	0xffffffff


	//   ....[28]....
        /*0238*/ 	.word	0xffffffff


	//   ....[29]....
        /*023c*/ 	.word	0xffffffff


	//   ....[30]....
        /*0240*/ 	.word	0xffffffff


	//   ....[31]....
        /*0244*/ 	.word	0xffffffff


	//   ....[32]....
        /*0248*/ 	.word	0xffffffff


	//   ....[33]....
        /*024c*/ 	.word	0xffffffff


	//   ....[34]....
        /*0250*/ 	.word	0xffffffff


	//   ....[35]....
        /*0254*/ 	.word	0xffffffff


	//   ....[36]....
        /*0258*/ 	.word	0xffffffff


	//   ....[37]....
        /*025c*/ 	.word	0xffffffff


	//   ....[38]....
        /*0260*/ 	.word	0xffffffff


	//   ....[39]....
        /*0264*/ 	.word	0xffffffff


	//   ....[40]....
        /*0268*/ 	.word	0xffffffff


	//   ....[41]....
        /*026c*/ 	.word	0xffffffff


	//   ....[42]....
        /*0270*/ 	.word	0xffffffff


	//   ....[43]....
        /*0274*/ 	.word	0xffffffff


	//   ....[44]....
        /*0278*/ 	.word	0xffffffff


	//   ....[45]....
        /*027c*/ 	.word	0xffffffff


	//   ....[46]....
        /*0280*/ 	.word	0xffffffff


	//   ....[47]....
        /*0284*/ 	.word	0xffffffff


	//   ....[48]....
        /*0288*/ 	.word	0xffffffff


	//   ....[49]....
        /*028c*/ 	.word	0xffffffff


	//   ....[50]....
        /*0290*/ 	.word	0xffffffff


	//   ....[51]....
        /*0294*/ 	.word	0xffffffff


	//   ....[52]....
        /*0298*/ 	.word	0xffffffff


	//   ....[53]....
        /*029c*/ 	.word	0xffffffff


	//   ....[54]....
        /*02a0*/ 	.word	0xffffffff


	//   ....[55]....
        /*02a4*/ 	.word	0xffffffff


	//   ....[56]....
        /*02a8*/ 	.word	0xffffffff


	//   ....[57]....
        /*02ac*/ 	.word	0x0500000f


	//   ....[58]....
        /*02b0*/ 	.word	0x0500000f


	//   ....[59]....
        /*02b4*/ 	.word	0x0500000f


	//   ....[60]....
        /*02b8*/ 	.word	0x0500000f


	//   ....[61]....
        /*02bc*/ 	.word	0x0500000f


	//   ....[62]....
        /*02c0*/ 	.word	0x0500000f


	//   ....[63]....
        /*02c4*/ 	.word	0x0500000f


	//   ....[64]....
        /*02c8*/ 	.word	0x0500000f


	//   ....[65]....
        /*02cc*/ 	.word	0x0500000f


	//   ....[66]....
        /*02d0*/ 	.word	0x0500000f


	//   ....[67]....
        /*02d4*/ 	.word	0x0500000f


	//----- nvinfo : EIATTR_COOP_GROUP_INSTR_OFFSETS
	.align		4
.L_979:
        /*02d8*/ 	.byte	0x04, 0x28
        /*02da*/ 	.short	(.L_981 - .L_980)


	//   ....[0]....
.L_980:
        /*02dc*/ 	.word	0x00000060


	//   ....[1]....
        /*02e0*/ 	.word	0x00000140


	//   ....[2]....
        /*02e4*/ 	.word	0x00000190


	//   ....[3]....
        /*02e8*/ 	.word	0x00000380


	//   ....[4]....
        /*02ec*/ 	.word	0x000004e0


	//   ....[5]....
        /*02f0*/ 	.word	0x00000600


	//   ....[6]....
        /*02f4*/ 	.word	0x00000760


	//   ....[7]....
        /*02f8*/ 	.word	0x00001900


	//   ....[8]....
        /*02fc*/ 	.word	0x000036c0


	//   ....[9]....
        /*0300*/ 	.word	0x00003cb0


	//   ....[10]....
        /*0304*/ 	.word	0x00003cd0


	//   ....[11]....
        /*0308*/ 	.word	0x00004470


	//   ....[12]....
        /*030c*/ 	.word	0x00004510


	//   ....[13]....
        /*0310*/ 	.word	0x00004980


	//   ....[14]....
        /*0314*/ 	.word	0x000049f0


	//   ....[15]....
        /*0318*/ 	.word	0x00005390


	//   ....[16]....
        /*031c*/ 	.word	0x00005690


	//   ....[17]....
        /*0320*/ 	.word	0x000056a0


	//   ....[18]....
        /*0324*/ 	.word	0x00005dd0


	//   ....[19]....
        /*0328*/ 	.word	0x00005e50


	//   ....[20]....
        /*032c*/ 	.word	0x000062b0


	//   ....[21]....
        /*0330*/ 	.word	0x00006350


	//   ....[22]....
        /*0334*/ 	.word	0x000075b0


	//   ....[23]....
        /*0338*/ 	.word	0x00007cd0


	//   ....[24]....
        /*033c*/ 	.word	0x00007d40


	//   ....[25]....
        /*0340*/ 	.word	0x00008030


	//   ....[26]....
        /*0344*/ 	.word	0x000081f0


	//   ....[27]....
        /*0348*/ 	.word	0x00009290


	//   ....[28]....
        /*034c*/ 	.word	0x000092d0


	//   ....[29]....
        /*0350*/ 	.word	0x00009310


	//   ....[30]....
        /*0354*/ 	.word	0x00009390


	//   ....[31]....
        /*0358*/ 	.word	0x000093c0


	//   ....[32]....
        /*035c*/ 	.word	0x00009e30


	//   ....[33]....
        /*0360*/ 	.word	0x0000b0f0


	//   ....[34]....
        /*0364*/ 	.word	0x0000b120


	//   ....[35]....
        /*0368*/ 	.word	0x0000b150


	//   ....[36]....
        /*036c*/ 	.word	0x0000b170


	//   ....[37]....
        /*0370*/ 	.word	0x0000b7c0


	//   ....[38]....
        /*0374*/ 	.word	0x0000b7d0


	//   ....[39]....
        /*0378*/ 	.word	0x0000ba00


	//   ....[40]....
        /*037c*/ 	.word	0x0000ba20


	//   ....[41]....
        /*0380*/ 	.word	0x0000c3b0


	//   ....[42]....
        /*0384*/ 	.word	0x0000c3d0


	//   ....[43]....
        /*0388*/ 	.word	0x0000c600


	//   ....[44]....
        /*038c*/ 	.word	0x0000c620


	//   ....[45]....
        /*0390*/ 	.word	0x0000c8e0


	//   ....[46]....
        /*0394*/ 	.word	0x0000d600


	//   ....[47]....
        /*0398*/ 	.word	0x0000df40


	//   ....[48]....
        /*039c*/ 	.word	0x0000df70


	//   ....[49]....
        /*03a0*/ 	.word	0x0000e020


	//   ....[50]....
        /*03a4*/ 	.word	0x0000e030


	//   ....[51]....
        /*03a8*/ 	.word	0x0000e0a0


	//   ....[52]....
        /*03ac*/ 	.word	0x0000e0b0


	//   ....[53]....
        /*03b0*/ 	.word	0x0000e0c0


	//   ....[54]....
        /*03b4*/ 	.word	0x0000e100


	//   ....[55]....
        /*03b8*/ 	.word	0x00011880


	//   ....[56]....
        /*03bc*/ 	.word	0x00011a70


	//   ....[57]....
        /*03c0*/ 	.word	0x00012070


	//   ....[58]....
        /*03c4*/ 	.word	0x000121d0


	//   ....[59]....
        /*03c8*/ 	.word	0x00012230


	//   ....[60]....
        /*03cc*/ 	.word	0x000122c0


	//   ....[61]....
        /*03d0*/ 	.word	0x000123a0


	//   ....[62]....
        /*03d4*/ 	.word	0x00012400


	//   ....[63]....
        /*03d8*/ 	.word	0x000124e0


	//   ....[64]....
        /*03dc*/ 	.word	0x00012540


	//   ....[65]....
        /*03e0*/ 	.word	0x00012600


	//   ....[66]....
        /*03e4*/ 	.word	0x00012920


	//   ....[67]....
        /*03e8*/ 	.word	0x00012a40


	//----- nvinfo : EIATTR_REG_RECONFIG
	.align		4
.L_981:
        /*03ec*/ 	.byte	0x01, 0x54
	.zero		2


	//----- nvinfo : EIATTR_SYSCALL_OFFSETS
	.align		4
        /*03f0*/ 	.byte	0x04, 0x46
        /*03f2*/ 	.short	(.L_983 - .L_982)


	//   ....[0]....
.L_982:
        /*03f4*/ 	.word	0x00003890


	//   ....[1]....
        /*03f8*/ 	.word	0x0000d210


	//   ....[2]....
        /*03fc*/ 	.word	0x0000d360


	//   ....[3]....
        /*0400*/ 	.word	0x0000d450


	//   ....[4]....
        /*0404*/ 	.word	0x0000db80


	//----- nvinfo : EIATTR_MBARRIER_INSTR_OFFSETS
	.align		4
.L_983:
        /*0408*/ 	.byte	0x04, 0x39
        /*040a*/ 	.short	(.L_985 - .L_984)


	//   ....[0]....
.L_984:
        /*040c*/ 	.word	0x00000270
        /*0410*/ 	.word	0x000000ff
        /*0414*/ 	.word	0x00028c00
        /*0418*/ 	.short	0x0100
        /*041a*/ 	.byte	0x08
	.zero		1


	//   ....[1]....
        /*041c*/ 	.word	0x00000280
        /*0420*/ 	.word	0x000000ff
        /*0424*/ 	.word	0x00028c20
        /*0428*/ 	.short	0x0100
        /*042a*/ 	.byte	0x08
	.zero		1


	//   ....[2]....
        /*042c*/ 	.word	0x00000330
        /*0430*/ 	.word	0x000000ff
        /*0434*/ 	.word	0x00028c30
        /*0438*/ 	.short	0x0100
        /*043a*/ 	.byte	0x06
	.zero		1


	//   ....[3]....
        /*043c*/ 	.word	0x00000340
        /*0440*/ 	.word	0x000000ff
        /*0444*/ 	.word	0x00028c40
        /*0448*/ 	.short	0x0100
        /*044a*/ 	.byte	0x06
	.zero		1


	//   ....[4]....
        /*044c*/ 	.word	0x00000350
        /*0450*/ 	.word	0x000000ff
        /*0454*/ 	.word	0x00028c38
        /*0458*/ 	.short	0x0100
        /*045a*/ 	.byte	0x06
	.zero		1


	//   ....[5]....
        /*045c*/ 	.word	0x00000360
        /*0460*/ 	.word	0x000000ff
        /*0464*/ 	.word	0x00028c48
        /*0468*/ 	.short	0x0100
        /*046a*/ 	.byte	0x06
	.zero		1


	//   ....[6]....
        /*046c*/ 	.word	0x00000490
        /*0470*/ 	.word	0x000000ff
        /*0474*/ 	.word	0x00028c50
        /*0478*/ 	.short	0x0100
        /*047a*/ 	.byte	0x08
	.zero		1


	//   ....[7]....
        /*047c*/ 	.word	0x000004a0
        /*0480*/ 	.word	0x000000ff
        /*0484*/ 	.word	0x00028c60
        /*0488*/ 	.short	0x0100
        /*048a*/ 	.byte	0x08
	.zero		1


	//   ....[8]....
        /*048c*/ 	.word	0x000004b0
        /*0490*/ 	.word	0x000000ff
        /*0494*/ 	.word	0x00028c58
        /*0498*/ 	.short	0x0100
        /*049a*/ 	.byte	0x08
	.zero		1


	//   ....[9]....
        /*049c*/ 	.word	0x000004c0
        /*04a0*/ 	.word	0x000000ff
        /*04a4*/ 	.word	0x00028c68
        /*04a8*/ 	.short	0x0100
        /*04aa*/ 	.byte	0x08
	.zero		1


	//   ....[10]....
        /*04ac*/ 	.word	0x000005b0
        /*04b0*/ 	.word	0x000000ff
        /*04b4*/ 	.word	0x00028c70
        /*04b8*/ 	.short	0x0100
        /*04ba*/ 	.byte	0x06
	.zero		1


	//   ....[11]....
        /*04bc*/ 	.word	0x000005c0
        /*04c0*/ 	.word	0x000000ff
        /*04c4*/ 	.word	0x00028c80
        /*04c8*/ 	.short	0x0100
        /*04ca*/ 	.byte	0x06
	.zero		1


	//   ....[12]....
        /*04cc*/ 	.word	0x000005d0
        /*04d0*/ 	.word	0x000000ff
        /*04d4*/ 	.word	0x00028c78
        /*04d8*/ 	.short	0x0100
        /*04da*/ 	.byte	0x06
	.zero		1


	//   ....[13]....
        /*04dc*/ 	.word	0x000005e0
        /*04e0*/ 	.word	0x000000ff
        /*04e4*/ 	.word	0x00028c88
        /*04e8*/ 	.short	0x0100
        /*04ea*/ 	.byte	0x06
	.zero		1


	//   ....[14]....
        /*04ec*/ 	.word	0x00000710
        /*04f0*/ 	.word	0x000000ff
        /*04f4*/ 	.word	0x00028c90
        /*04f8*/ 	.short	0x0100
        /*04fa*/ 	.byte	0x08
	.zero		1


	//   ....[15]....
        /*04fc*/ 	.word	0x00000720
        /*0500*/ 	.word	0x000000ff
        /*0504*/ 	.word	0x00028ca0
        /*0508*/ 	.short	0x0100
        /*050a*/ 	.byte	0x08
	.zero		1


	//   ....[16]....
        /*050c*/ 	.word	0x00000730
        /*0510*/ 	.word	0x000000ff
        /*0514*/ 	.word	0x00028c98
        /*0518*/ 	.short	0x0100
        /*051a*/ 	.byte	0x08
	.zero		1


	//   ....[17]....
        /*051c*/ 	.word	0x00000740
        /*0520*/ 	.word	0x000000ff
        /*0524*/ 	.word	0x00028ca8
        /*0528*/ 	.short	0x0100
        /*052a*/ 	.byte	0x08
	.zero		1


	//   ....[18]....
        /*052c*/ 	.word	0x00000870
        /*0530*/ 	.word	0x000000ff
        /*0534*/ 	.word	0x00028cb0
        /*0538*/ 	.short	0x0100
        /*053a*/ 	.byte	0x08
	.zero		1


	//   ....[19]....
        /*053c*/ 	.word	0x00000880
        /*0540*/ 	.word	0x000000ff
        /*0544*/ 	.word	0x00028cc0
        /*0548*/ 	.short	0x0100
        /*054a*/ 	.byte	0x08
	.zero		1


	//   ....[20]....
        /*054c*/ 	.word	0x00000890
        /*0550*/ 	.word	0x000000ff
        /*0554*/ 	.word	0x00028cb8
        /*0558*/ 	.short	0x0100
        /*055a*/ 	.byte	0x08
	.zero		1


	//   ....[21]....
        /*055c*/ 	.word	0x000008a0
        /*0560*/ 	.word	0x000000ff
        /*0564*/ 	.word	0x00028cc8
        /*0568*/ 	.short	0x0100
        /*056a*/ 	.byte	0x08
	.zero		1


	//   ....[22]....
        /*056c*/ 	.word	0x00001a10
        /*0570*/ 	.word	0x000000ff
        /*0574*/ 	.word	0x00028c50
        /*0578*/ 	.short	0x010a
        /*057a*/ 	.byte	0x15
	.zero		1


	//   ....[23]....
        /*057c*/ 	.word	0x00001cd0
        /*0580*/ 	.word	0x00000000
        /*0584*/ 	.word	0x00000000
        /*0588*/ 	.short	0x0101
        /*058a*/ 	.byte	0x3f
	.zero		1


	//   ....[24]....
        /*058c*/ 	.word	0x00002620
        /*0590*/ 	.word	0x000000ff
        /*0594*/ 	.word	0x00028c50
        /*0598*/ 	.short	0x010a
        /*059a*/ 	.byte	0x15
	.zero		1


	//   ....[25]....
        /*059c*/ 	.word	0x00002660
        /*05a0*/ 	.word	0x000000ff
        /*05a4*/ 	.word	0x00028c50
        /*05a8*/ 	.short	0x010a
        /*05aa*/ 	.byte	0x15
	.zero		1


	//   ....[26]....
        /*05ac*/ 	.word	0x00002830
        /*05b0*/ 	.word	0x00000000
        /*05b4*/ 	.word	0x00000000
        /*05b8*/ 	.short	0x0101
        /*05ba*/ 	.byte	0x3f
	.zero		1


	//   ....[27]....
        /*05bc*/ 	.word	0x00003910
        /*05c0*/ 	.word	0x000000ff
        /*05c4*/ 	.word	0x00028c00
        /*05c8*/ 	.short	0x010a
        /*05ca*/ 	.byte	0x2b
	.zero		1


	//   ....[28]....
        /*05cc*/ 	.word	0x00003990
        /*05d0*/ 	.word	0x00000007
        /*05d4*/ 	.word	0x00028c30
        /*05d8*/ 	.short	0x010a
        /*05da*/ 	.byte	0x3f
	.zero		1


	//   ....[29]....
        /*05dc*/ 	.word	0x000039d0
        /*05e0*/ 	.word	0x00000007
        /*05e4*/ 	.word	0x00028c30
        /*05e8*/ 	.short	0x010a
        /*05ea*/ 	.byte	0x3f
	.zero		1


	//   ....[30]....
        /*05ec*/ 	.word	0x00004c00
        /*05f0*/ 	.word	0x00000003
        /*05f4*/ 	.word	0x00000000
        /*05f8*/ 	.short	0x0101
        /*05fa*/ 	.byte	0x3f
	.zero		1


	//   ....[31]....
        /*05fc*/ 	.word	0x00005040
        /*0600*/ 	.word	0x00000007
        /*0604*/ 	.word	0x00028c50
        /*0608*/ 	.short	0x010a
        /*060a*/ 	.byte	0x3f
	.zero		1


	//   ....[32]....
        /*060c*/ 	.word	0x00005080
        /*0610*/ 	.word	0x00000007
        /*0614*/ 	.word	0x00028c50
        /*0618*/ 	.short	0x010a
        /*061a*/ 	.byte	0x3f
	.zero		1


	//   ....[33]....
        /*061c*/ 	.word	0x000053b0
        /*0620*/ 	.word	0x00000007
        /*0624*/ 	.word	0x00000000
        /*0628*/ 	.short	0x0101
        /*062a*/ 	.byte	0x3f
	.zero		1


	//   ....[34]....
        /*062c*/ 	.word	0x000054d0
        /*0630*/ 	.word	0x000000ff
        /*0634*/ 	.word	0x00028c30
        /*0638*/ 	.short	0x010a
        /*063a*/ 	.byte	0x1a
	.zero		1


	//   ....[35]....
        /*063c*/ 	.word	0x00005510
        /*0640*/ 	.word	0x000000ff
        /*0644*/ 	.word	0x00028c30
        /*0648*/ 	.short	0x010a
        /*064a*/ 	.byte	0x1a
	.zero		1


	//   ....[36]....
        /*064c*/ 	.word	0x00006610
        /*0650*/ 	.word	0x0000009f
        /*0654*/ 	.word	0x00000000
        /*0658*/ 	.short	0x0101
        /*065a*/ 	.byte	0x3f
	.zero		1


	//   ....[37]....
        /*065c*/ 	.word	0x000072f0
        /*0660*/ 	.word	0x000000ff
        /*0664*/ 	.word	0x00028c50
        /*0668*/ 	.short	0x010a
        /*066a*/ 	.byte	0x1a
	.zero		1


	//   ....[38]....
        /*066c*/ 	.word	0x00007330
        /*0670*/ 	.word	0x000000ff
        /*0674*/ 	.word	0x00028c50
        /*0678*/ 	.short	0x010a
        /*067a*/ 	.byte	0x1a
	.zero		1


	//   ....[39]....
        /*067c*/ 	.word	0x000075d0
        /*0680*/ 	.word	0x000000b2
        /*0684*/ 	.word	0x00000000
        /*0688*/ 	.short	0x0101
        /*068a*/ 	.byte	0x3f
	.zero		1


	//   ....[40]....
        /*068c*/ 	.word	0x00007700
        /*0690*/ 	.word	0x000000ff
        /*0694*/ 	.word	0x00028c30
        /*0698*/ 	.short	0x010a
        /*069a*/ 	.byte	0x18
	.zero		1


	//   ....[41]....
        /*069c*/ 	.word	0x00007740
        /*06a0*/ 	.word	0x000000ff
        /*06a4*/ 	.word	0x00028c30
        /*06a8*/ 	.short	0x010a
        /*06aa*/ 	.byte	0x18
	.zero		1


	//   ....[42]....
        /*06ac*/ 	.word	0x00008590
        /*06b0*/ 	.word	0x00000098
        /*06b4*/ 	.word	0x00000000
        /*06b8*/ 	.short	0x0101
        /*06ba*/ 	.byte	0x3f
	.zero		1


	//   ....[43]....
        /*06bc*/ 	.word	0x00008fe0
        /*06c0*/ 	.word	0x000000ff
        /*06c4*/ 	.word	0x00028c50
        /*06c8*/ 	.short	0x010a
        /*06ca*/ 	.byte	0x18
	.zero		1


	//   ....[44]....
        /*06cc*/ 	.word	0x00009020
        /*06d0*/ 	.word	0x000000ff
        /*06d4*/ 	.word	0x00028c50
        /*06d8*/ 	.short	0x010a
        /*06da*/ 	.byte	0x18
	.zero		1


	//   ....[45]....
        /*06dc*/ 	.word	0x000092b0
        /*06e0*/ 	.word	0x000000aa
        /*06e4*/ 	.word	0x00000000
        /*06e8*/ 	.short	0x0101
        /*06ea*/ 	.byte	0x3f
	.zero		1


	//   ....[46]....
        /*06ec*/ 	.word	0x0000b770
        /*06f0*/ 	.word	0x000000ff
        /*06f4*/ 	.word	0x00000000
        /*06f8*/ 	.short	0x0101
        /*06fa*/ 	.byte	0x05
	.zero		1


	//   ....[47]....
        /*06fc*/ 	.word	0x0000d860
        /*0700*/ 	.word	0x00000003
        /*0704*/ 	.word	0x00028c40
        /*0708*/ 	.short	0x010a
        /*070a*/ 	.byte	0x3f
	.zero		1


	//   ....[48]....
        /*070c*/ 	.word	0x0000e1b0
        /*0710*/ 	.word	0x00000011
        /*0714*/ 	.word	0x00028c00
        /*0718*/ 	.short	0x0107
        /*071a*/ 	.byte	0x3f
	.zero		1


	//   ....[49]....
        /*071c*/ 	.word	0x0000e2a0
        /*0720*/ 	.word	0x00000011
        /*0724*/ 	.word	0x00028c00
        /*0728*/ 	.short	0x0101
        /*072a*/ 	.byte	0x3f
	.zero		1


	//   ....[50]....
        /*072c*/ 	.word	0x0000e2c0
        /*0730*/ 	.word	0x00000011
        /*0734*/ 	.word	0x00028c20
        /*0738*/ 	.short	0x010a
        /*073a*/ 	.byte	0x3f
	.zero		1


	//   ....[51]....
        /*073c*/ 	.word	0x0000e3a0
        /*0740*/ 	.word	0x00000000
        /*0744*/ 	.word	0x00028c60
        /*0748*/ 	.short	0x010a
        /*074a*/ 	.byte	0x3f
	.zero		1


	//   ....[52]....
        /*074c*/ 	.word	0x0000ef80
        /*0750*/ 	.word	0x00000002
        /*0754*/ 	.word	0x00028c40
        /*0758*/ 	.short	0x010a
        /*075a*/ 	.byte	0x3f
	.zero		1


	//   ....[53]....
        /*075c*/ 	.word	0x0000f1a0
        /*0760*/ 	.word	0x00000002
        /*0764*/ 	.word	0x00028c60
        /*0768*/ 	.short	0x010a
        /*076a*/ 	.byte	0x3f
	.zero		1


	//   ....[54]....
        /*076c*/ 	.word	0x0000fd40
        /*0770*/ 	.word	0x00000004
        /*0774*/ 	.word	0x00028c40
        /*0778*/ 	.short	0x010a
        /*077a*/ 	.byte	0x3f
	.zero		1


	//   ....[55]....
        /*077c*/ 	.word	0x0000ff60
        /*0780*/ 	.word	0x00000004
        /*0784*/ 	.word	0x00028c60
        /*0788*/ 	.short	0x010a
        /*078a*/ 	.byte	0x3f
	.zero		1


	//   ....[56]....
        /*078c*/ 	.word	0x00010aa0
        /*0790*/ 	.word	0x00000004
        /*0794*/ 	.word	0x00028c40
        /*0798*/ 	.short	0x010a
        /*079a*/ 	.byte	0x3f
	.zero		1


	//   ....[57]....
        /*079c*/ 	.word	0x00010cc0
        /*07a0*/ 	.word	0x00000004
        /*07a4*/ 	.word	0x00028c60
        /*07a8*/ 	.short	0x010a
        /*07aa*/ 	.byte	0x3f
	.zero		1


	//   ....[58]....
        /*07ac*/ 	.word	0x000119f0
        /*07b0*/ 	.word	0x00000000
        /*07b4*/ 	.word	0x00028c20
        /*07b8*/ 	.short	0x010a
        /*07ba*/ 	.byte	0x3f
	.zero		1


	//   ....[59]....
        /*07bc*/ 	.word	0x00011bc0
        /*07c0*/ 	.word	0x00000006
        /*07c4*/ 	.word	0x00000000
        /*07c8*/ 	.short	0x010a
        /*07ca*/ 	.byte	0x3f
	.zero		1


	//   ....[60]....
        /*07cc*/ 	.word	0x00011c10
        /*07d0*/ 	.word	0x00000003
        /*07d4*/ 	.word	0x00000000
        /*07d8*/ 	.short	0x010a
        /*07da*/ 	.byte	0x3f
	.zero		1


	//   ....[61]....
        /*07dc*/ 	.word	0x00011c70
        /*07e0*/ 	.word	0x00000012
        /*07e4*/ 	.word	0x00000000
        /*07e8*/ 	.short	0x010a
        /*07ea*/ 	.byte	0x3f
	.zero		1


	//   ....[62]....
        /*07ec*/ 	.word	0x00011ca0
        /*07f0*/ 	.word	0x00000003
        /*07f4*/ 	.word	0x00000000
        /*07f8*/ 	.short	0x010a
        /*07fa*/ 	.byte	0x3f
	.zero		1


	//   ....[63]....
        /*07fc*/ 	.word	0x00011d10
        /*0800*/ 	.word	0x00000003
        /*0804*/ 	.word	0x00028c50
        /*0808*/ 	.short	0x010a
        /*080a*/ 	.byte	0x3f
	.zero		1


	//   ....[64]....
        /*080c*/ 	.word	0x00011d70
        /*0810*/ 	.word	0x00000003
        /*0814*/ 	.word	0x00028c50
        /*0818*/ 	.short	0x010a
        /*081a*/ 	.byte	0x3f
	.zero		1


	//   ....[65]....
        /*081c*/ 	.word	0x00011dd0
        /*0820*/ 	.word	0x00000003
        /*0824*/ 	.word	0x00028c00
        /*0828*/ 	.short	0x010a
        /*082a*/ 	.byte	0x3f
	.zero		1


	//   ....[66]....
        /*082c*/ 	.word	0x00011e20
        /*0830*/ 	.word	0x00000007
        /*0834*/ 	.word	0x00028c30
        /*0838*/ 	.short	0x010a
        /*083a*/ 	.byte	0x3f
	.zero		1


	//   ....[67]....
        /*083c*/ 	.word	0x00011e70
        /*0840*/ 	.word	0x00000007
        /*0844*/ 	.word	0x00028c50
        /*0848*/ 	.short	0x010a
        /*084a*/ 	.byte	0x3f
	.zero		1


	//   ....[68]....
        /*084c*/ 	.word	0x00011ed0
        /*0850*/ 	.word	0x00000006
        /*0854*/ 	.word	0x00028c30
        /*0858*/ 	.short	0x010a
        /*085a*/ 	.byte	0x3f
	.zero		1


	//   ....[69]....
        /*085c*/ 	.word	0x00011f20
        /*0860*/ 	.word	0x000000b2
        /*0864*/ 	.word	0x00028c50
        /*0868*/ 	.short	0x010a
        /*086a*/ 	.byte	0x3f
	.zero		1


	//   ....[70]....
        /*086c*/ 	.word	0x00011f80
        /*0870*/ 	.word	0x00000006
        /*0874*/ 	.word	0x00028c30
        /*0878*/ 	.short	0x010a
        /*087a*/ 	.byte	0x3f
	.zero		1


	//   ....[71]....
        /*087c*/ 	.word	0x00011fd0
        /*0880*/ 	.word	0x000000aa
        /*0884*/ 	.word	0x00028c50
        /*0888*/ 	.short	0x010a
        /*088a*/ 	.byte	0x3f
	.zero		1


	//   ....[72]....
        /*088c*/ 	.word	0x00012120
        /*0890*/ 	.word	0x00000003
        /*0894*/ 	.word	0x00028c40
        /*0898*/ 	.short	0x010a
        /*089a*/ 	.byte	0x3f
	.zero		1


	//   ....[73]....
        /*089c*/ 	.word	0x00012640
        /*08a0*/ 	.word	0x00000011
        /*08a4*/ 	.word	0x00028c20
        /*08a8*/ 	.short	0x010a
        /*08aa*/ 	.byte	0x3f
	.zero		1


	//   ....[74]....
        /*08ac*/ 	.word	0x00012690
        /*08b0*/ 	.word	0x00000000
        /*08b4*/ 	.word	0x00028c60
        /*08b8*/ 	.short	0x010a
        /*08ba*/ 	.byte	0x3f
	.zero		1


	//   ....[75]....
        /*08bc*/ 	.word	0x000126e0
        /*08c0*/ 	.word	0x00000002
        /*08c4*/ 	.word	0x00028c40
        /*08c8*/ 	.short	0x010a
        /*08ca*/ 	.byte	0x3f
	.zero		1


	//   ....[76]....
        /*08cc*/ 	.word	0x00012730
        /*08d0*/ 	.word	0x00000002
        /*08d4*/ 	.word	0x00028c60
        /*08d8*/ 	.short	0x010a
        /*08da*/ 	.byte	0x3f
	.zero		1


	//   ....[77]....
        /*08dc*/ 	.word	0x00012780
        /*08e0*/ 	.word	0x00000004
        /*08e4*/ 	.word	0x00028c40
        /*08e8*/ 	.short	0x010a
        /*08ea*/ 	.byte	0x3f
	.zero		1


	//   ....[78]....
        /*08ec*/ 	.word	0x000127d0
        /*08f0*/ 	.word	0x00000004
        /*08f4*/ 	.word	0x00028c60
        /*08f8*/ 	.short	0x010a
        /*08fa*/ 	.byte	0x3f
	.zero		1


	//   ....[79]....
        /*08fc*/ 	.word	0x00012820
        /*0900*/ 	.word	0x00000004
        /*0904*/ 	.word	0x00028c40
        /*0908*/ 	.short	0x010a
        /*090a*/ 	.byte	0x3f
	.zero		1


	//   ....[80]....
        /*090c*/ 	.word	0x00012870
        /*0910*/ 	.word	0x00000004
        /*0914*/ 	.word	0x00028c60
        /*0918*/ 	.short	0x010a
        /*091a*/ 	.byte	0x3f
	.zero		1


	//   ....[81]....
        /*091c*/ 	.word	0x00012960
        /*0920*/ 	.word	0x00000000
        /*0924*/ 	.word	0x00028c20
        /*0928*/ 	.short	0x010a
        /*092a*/ 	.byte	0x3f
	.zero		1


	//   ....[82]....
        /*092c*/ 	.word	0x00012b00
        /*0930*/ 	.word	0x00000006
        /*0934*/ 	.word	0x00000000
        /*0938*/ 	.short	0x010a
        /*093a*/ 	.byte	0x3f
	.zero		1


	//   ....[83]....
        /*093c*/ 	.word	0x00012b50
        /*0940*/ 	.word	0x00000003
        /*0944*/ 	.word	0x00000000
        /*0948*/ 	.short	0x010a
        /*094a*/ 	.byte	0x3f
	.zero		1


	//   ....[84]....
        /*094c*/ 	.word	0x00012ba0
        /*0950*/ 	.word	0x00000012
        /*0954*/ 	.word	0x00000000
        /*0958*/ 	.short	0x010a
        /*095a*/ 	.byte	0x3f
	.zero		1


	//----- nvinfo : EIATTR_NUM_MBARRIERS
	.align		4
.L_985:
        /*095c*/ 	.byte	0x03, 0x38
        /*095e*/ 	.short	0x0016


	//----- nvinfo : EIATTR_EXIT_INSTR_OFFSETS
	.align		4
        /*0960*/ 	.byte	0x04, 0x1c
        /*0962*/ 	.short	(.L_987 - .L_986)


	//   ....[0]....
.L_986:
        /*0964*/ 	.word	0x00000a10


	//   ....[1]....
        /*0968*/ 	.word	0x0000c880


	//   ....[2]....
        /*096c*/ 	.word	0x00011cf0


	//----- nvinfo : EIATTR_MAX_THREADS
	.align		4
.L_987:
        /*0970*/ 	.byte	0x04, 0x05
        /*0972*/ 	.short	(.L_989 - .L_988)
.L_988:
        /*0974*/ 	.word	0x00000180
        /*0978*/ 	.word	0x00000001
        /*097c*/ 	.word	0x00000001


	//----- nvinfo : EIATTR_CRS_STACK_SIZE
	.align		4
.L_989:
        /*0980*/ 	.byte	0x04, 0x1e
        /*0982*/ 	.short	(.L_991 - .L_990)
.L_990:
        /*0984*/ 	.word	0x00000000


	//----- nvinfo : EIATTR_CBANK_PARAM_SIZE
	.align		4
.L_991:
        /*0988*/ 	.byte	0x03, 0x19
        /*098a*/ 	.short	0x0af0


	//----- nvinfo : EIATTR_PARAM_CBANK
	.align		4
        /*098c*/ 	.byte	0x04, 0x0a
        /*098e*/ 	.short	(.L_993 - .L_992)
	.align		4
.L_992:
        /*0990*/ 	.word	index@(.nv.constant0._ZN7cutlass13device_kernelIN5flash11enable_sm90INS1_16FlashAttnFwdSm90INS1_25CollectiveMainloopFwdSm90ILi2EN4cute5tupleIJNS5_1CILi1EEES8_S8_EEENS6_IJNS7_ILi64EEESA_SA_EEELi512ENS_6half_tEfNS_4arch4Sm90ELb1ELb0ELb1ELb0ELb0ELb0ELb0ELb0ELb0ELb1ELb0ELb0EEENS1_21CollectiveEpilogueFwdINS6_IJSA_NS7_ILi512EEESA_EEES9_SC_SE_Li256ELb0ELb1ELb0ELb0EEENS1_30DynamicPersistentTileSchedulerILi256ELi128ELb0ELb1ELb1EEEEEEEEEvNT_6ParamsE)
        /*0994*/ 	.short	0x0210
        /*0996*/ 	.short	0x0af0


	//----- nvinfo : EIATTR_SW_WAR
	.align		4
.L_993:
        /*0998*/ 	.byte	0x04, 0x36
        /*099a*/ 	.short	(.L_995 - .L_994)
.L_994:
        /*099c*/ 	.word	0x00000008
.L_995:


//--------------------- .nv.info._ZN7cutlass13device_kernelIN5flash11enable_sm90INS1_16FlashAttnFwdSm90INS1_25CollectiveMainloopFwdSm90ILi2EN4cute5tupleIJNS5_1CILi1EEES8_S8_EEENS6_IJNS7_ILi64EEESA_SA_EEELi512ENS_6half_tEfNS_4arch4Sm90ELb1ELb0ELb1ELb0ELb0ELb0ELb1ELb0ELb0ELb1ELb0ELb0EEENS1_21CollectiveEpilogueFwdINS6_IJSA_NS7_ILi512EEESA_EEES9_SC_SE_Li256ELb0ELb1ELb0ELb0EEENS1_30DynamicPersistentTileSchedulerILi256ELi128ELb0ELb1ELb1EEEEEEEEEvNT_6ParamsE --------------------------
	.section	.nv.info._ZN7cutlass13device_kernelIN5flash11enable_sm90INS1_16FlashAttnFwdSm90INS1_25CollectiveMainloopFwdSm90ILi2EN4cute5tupleIJNS5_1CILi1EEES8_S8_EEENS6_IJNS7_ILi64EEESA_SA_EEELi512ENS_6half_tEfNS_4arch4Sm90ELb1ELb0ELb1ELb0ELb0ELb0ELb1ELb0ELb0ELb1ELb0ELb0EEENS1_21CollectiveEpilogueFwdINS6_IJSA_NS7_ILi512EEESA_EEES9_SC_SE_Li256ELb0ELb1ELb0ELb0EEENS1_30DynamicPersistentTileSchedulerILi256ELi128ELb0ELb1ELb1EEEEEEEEEvNT_6ParamsE,"",@"SHT_CUDA_INFO"
	.sectionflags	@""
	.align	4


	//----- nvinfo : EIATTR_CUDA_API_VERSION
	.align		4
        /*0000*/ 	.byte	0x04, 0x37
        /*0002*/ 	.short	(.L_997 - .L_996)
.L_996:
        /*0004*/ 	.word	0x00000082


	//----- nvinfo : EIATTR_KPARAM_INFO
	.align		4
.L_997:
        /*0008*/ 	.byte	0x04, 0x17
        /*000a*/ 	.short	(.L_999 - .L_998)
.L_998:
        /*000c*/ 	.word	0x00000000
        /*0010*/ 	.short	0x0000
        /*0012*/ 	.short	0x0070
        /*0014*/ 	.byte	0x00, 0xf0, 0x01, 0x2e


	//----- nvinfo : EIATTR_SPARSE_MMA_MASK
	.align		4
.L_999:
        /*0018*/ 	.byte	0x03, 0x50
        /*001a*/ 	.short	0x0000


	//----- nvinfo : EIATTR_MAXREG_COUNT
	.align		4
        /*001c*/ 	.byte	0x03, 0x1b
        /*001e*/ 	.short	0x00a8


	//----- nvinfo : EIATTR_NUM_BARRIERS
	.align		4
        /*0020*/ 	.byte	0x02, 0x4c
        /*0022*/ 	.byte	0x10
	.zero		1


	//----- nvinfo : EIATTR_EXTERNS
	.align		4
        /*0024*/ 	.byte	0x04, 0x0f
        /*0026*/ 	.short	(.L_1001 - .L_1000)


	//   ....[0]....
	.align		4
.L_1000:
        /*0028*/ 	.word	index@(__assertfail)


	//----- nvinfo : EIATTR_ANNOTATIONS
	.align		4
.L_1001:
        /*002c*/ 	.byte	0x04, 0x55
        /*002e*/ 	.short	(.L_1003 - .L_1002)


	//   ....[0]....
.L_1002:
        /* <DEDUP_REMOVED lines=33> */


	//----- nvinfo : EIATTR_MERCURY_ISA_VERSION
	.align		4
.L_1003:
        /*0230*/ 	.byte	0x03, 0x5f
        /*0232*/ 	.short	0x0101


	//----- nvinfo : EIATTR_INT_WARP_WIDE_INSTR_OFFSETS
	.align		4
        /*0234*/ 	.byte	0x04, 0x31
        /*0236*/ 	.short	(.L_1005 - .L_1004)


	//   ....[0]....
.L_1004:
        /*0238*/ 	.word	0x00000130


	//   ....[1]....
        /*023c*/ 	.word	0x00000170


	//   ....[2]....
        /*0240*/ 	.word	0x000001e0


	//   ....[3]....
        /*0244*/ 	.word	0x000001f0


	//   ....[4]....
        /*0248*/ 	.word	0x00010dc0


	//   ....[5]....
        /*024c*/ 	.word	0x00010e50


	//   ....[6]....
        /*0250*/ 	.word	0x000164a0


	//   ....[7]....
        /*0254*/ 	.word	0x00016530


	//----- nvinfo : EIATTR_COOP_GROUP_MASK_REGIDS
	.align		4
.L_1005:
        /*0258*/ 	.byte	0x04, 0x29
        /*025a*/ 	.short	(.L_1007 - .L_1006)


	//   ....[0]....
.L_1006:
        /*025c*/ 	.word	0xffffffff


	//   ....[1]....
        /*0260*/ 	.word	0xffffffff


	//   ....[2]....
        /*0264*/ 	.word	0xffffffff


	//   ....[3]....
        /*0268*/ 	.word	0xffffffff


	//   ....[4]....
        /*026c*/ 	.word	0xffffffff


	//   ....[5]....
        /*0270*/ 	.word	0xffffffff


	//   ....[6]....
        /*0274*/ 	.word	0xffffffff


	//   ....[7]....
        /*0278*/ 	.word	0xffffffff


	//   ....[8]....
        /*027c*/ 	.word	0xffffffff


	//   ....[9]....
        /*0280*/ 	.word	0xffffffff


	//   ....[10]....
        /*0284*/ 	.word	0xffffffff


	//   ....[11]....
        /*0288*/ 	.word	0xffffffff


	//   ....[12]....
        /*028c*/ 	.word	0xffffffff


	//   ....[13]....
        /*0290*/ 	.word	0xffffffff


	//   ....[14]....
        /*0294*/ 	.word	0xffffffff


	//   ....[15]....
        /*0298*/ 	.word	0xffffffff


	//   ....[16]....
        /*029c*/ 	.word	0xffffffff


	//   ....[17]....
        /*02a0*/ 	.word	0xffffffff


	//   ....[18]....
        /*02a4*/ 	.word	0xffffffff


	//   ....[19]....
        /*02a8*/ 	.word	0xffffffff


	//   ....[20]....
        /*02ac*/ 	.word	0xffffffff


	//   ....[21]....
        /*02b0*/ 	.word	0xffffffff


	//   ....[22]....
        /*02b4*/ 	.word	0xffffffff


	//   ....[23]....
        /*02b8*/ 	.word	0xffffffff


	//   ....[24]....
        /*02bc*/ 	.word	0xffffffff


	//   ....[25]....
        /*02c0*/ 	.word	0xffffffff


	//   ....[26]....
        /*02c4*/ 	.word	0xffffffff


	//   ....[27]....
        /*02c8*/ 	.word	0xffffffff


	//   ....[28]....
        /*02cc*/ 	.word	0xffffffff


	//   ....[29]....
        /*02d0*/ 	.word	0xffffffff


	//   ....[30]....
        /*02d4*/ 	.word	0xffffffff


	//   ....[31]....
        /*02d8*/ 	.word	0xffffffff


	//   ....[32]....
        /*02dc*/ 	.word	0xffffffff


	//   ....[33]....
        /*02e0*/ 	.word	0xffffffff


	//   ....[34]....
        /*02e4*/ 	.word	0xffffffff


	//   ....[35]....
        /*02e8*/ 	.word	0xffffffff


	//   ....[36]....
        /*02ec*/ 	.word	0xffffffff


	//   ....[37]....
        /*02f0*/ 	.word	0xffffffff


	//   ....[38]....
        /*02f4*/ 	.word	0xffffffff


	//   ....[39]....
        /*02f8*/ 	.word	0xffffffff


	//   ....[40]....
        /*02fc*/ 	.word	0xffffffff


	//   ....[41]....
        /*0300*/ 	.word	0xffffffff


	//   ....[42]....
        /*0304*/ 	.word	0xffffffff


	//   ....[43]....
        /*0308*/ 	.word	0xffffffff


	//   ....[44]....
        /*030c*/ 	.word	0xffffffff


	//   ....[45]....
        /*0310*/ 	.word	0xffffffff


	//   ....[46]....
        /*0314*/ 	.word	0xffffffff


	//   ....[47]....
        /*0318*/ 	.word	0xffffffff


	//   ....[48]....
        /*031c*/ 	.word	0xffffffff


	//   ....[49]....
        /*0320*/ 	.word	0xffffffff


	//   ....[50]....
        /*0324*/ 	.word	0xffffffff


	//   ....[51]....
        /*0328*/ 	.word	0xffffffff


	//   ....[52]....
        /*032c*/ 	.word	0xffffffff


	//   ....[53]....
        /*0330*/ 	.word	0xffffffff


	//   ....[54]....
        /*0334*/ 	.word	0xffffffff


	//   ....[55]....
        /*0338*/ 	.word	0xffffffff


	//   ....[56]....
        /*033c*/ 	.word	0xffffffff


	//   ....[57]....
        /*0340*/ 	.word	0xffffffff


	//   ....[58]....
        /*0344*/ 	.word	0xffffffff


	//   ....[59]....
        /*0348*/ 	.word	0xffffffff


	//   ....[60]....
        /*034c*/ 	.word	0xffffffff


	//   ....[61]....
        /*0350*/ 	.word	0xffffffff


	//   ....[62]....
        /*0354*/ 	.word	0xffffffff


	//   ....[63]....
        /*0358*/ 	.word	0xffffffff


	//   ....[64]....
        /*035c*/ 	.word	0xffffffff


	//   ....[65]....
        /*0360*/ 	.word	0xffffffff


	//   ....[66]....
        /*0364*/ 	.word	0xffffffff


	//   ....[67]....
        /*0368*/ 	.word	0xffffffff


	//   ....[68]....
        /*036c*/ 	.word	0x0500000f


	//   ....[69]....
        /*0370*/ 	.word	0x0500000f


	//   ....[70]....
        /*0374*/ 	.word	0x0500000f


	//   ....[71]....
        /*0378*/ 	.word	0x0500000f


	//   ....[72]....
        /*037c*/ 	.word	0x0500000f


	//   ....[73]....
        /*0380*/ 	.word	0x0500000f


	//   ....[74]....
        /*0384*/ 	.word	0x0500000f


	//   ....[75]....
        /*0388*/ 	.word	0x0500000f


	//   ....[76]....
        /*038c*/ 	.word	0x0500000f


	//   ....[77]....
        /*0390*/ 	.word	0x0500000f


	//   ....[78]....
        /*0394*/ 	.word	0x0500000f


	//   ....[79]....
        /*0398*/ 	.word	0x0500000f


	//   ....[80]....
        /*039c*/ 	.word	0x0500000f


	//   ....[81]....
        /*03a0*/ 	.word	0x0500000f


	//   ....[82]....
        /*03a4*/ 	.word	0x0500000f


	//   ....[83]....
        /*03a8*/ 	.word	0x0500000f


	//   ....[84]....
        /*03ac*/ 	.word	0x0500000f


	//   ....[85]....
        /*03b0*/ 	.word	0x0500000f


	//   ....[86]....
        /*03b4*/ 	.word	0x0500000f


	//----- nvinfo : EIATTR_COOP_GROUP_INSTR_OFFSETS
	.align		4
.L_1007:
        /*03b8*/ 	.byte	0x04, 0x28
        /*03ba*/ 	.short	(.L_1009 - .L_1008)


	//   ....[0]....
.L_1008:
        /*03bc*/ 	.word	0x00000070


	//   ....[1]....
        /*03c0*/ 	.word	0x00000140


	//   ....[2]....
        /*03c4*/ 	.word	0x00000190


	//   ....[3]....
        /*03c8*/ 	.word	0x000003a0


	//   ....[4]....
        /*03cc*/ 	.word	0x00000500


	//   ....[5]....
        /*03d0*/ 	.word	0x00000620


	//   ....[6]....
        /*03d4*/ 	.word	0x00000780


	//   ....[7]....
        /*03d8*/ 	.word	0x00001940


	//   ....[8]....
        /*03dc*/ 	.word	0x00003640


	//   ....[9]....
        /*03e0*/ 	.word	0x00004680


	//   ....[10]....
        /*03e4*/ 	.word	0x00005280


	//   ....[11]....
        /*03e8*/ 	.word	0x000052a0


	//   ....[12]....
        /*03ec*/ 	.word	0x000059f0


	//   ....[13]....
        /*03f0*/ 	.word	0x00005ac0


	//   ....[14]....
        /*03f4*/ 	.word	0x00005ef0


	//   ....[15]....
        /*03f8*/ 	.word	0x00005f90


	//   ....[16]....
        /*03fc*/ 	.word	0x00006840


	//   ....[17]....
        /*0400*/ 	.word	0x00007500


	//   ....[18]....
        /*0404*/ 	.word	0x000081f0


	//   ....[19]....
        /*0408*/ 	.word	0x000085d0


	//   ....[20]....
        /*040c*/ 	.word	0x000087c0


	//   ....[21]....
        /*0410*/ 	.word	0x00008900


	//   ....[22]....
        /*0414*/ 	.word	0x00008cb0


	//   ....[23]....
        /*0418*/ 	.word	0x00008d40


	//   ....[24]....
        /*041c*/ 	.word	0x00009ec0


	//   ....[25]....
        /*0420*/ 	.word	0x0000ab20


	//   ....[26]....
        /*0424*/ 	.word	0x0000bab0


	//   ....[27]....
        /*0428*/ 	.word	0x0000bb30


	//   ....[28]....
        /*042c*/ 	.word	0x0000be40


	//   ....[29]....
        /*0430*/ 	.word	0x0000c000


	//   ....[30]....
        /*0434*/ 	.word	0x0000cff0


	//   ....[31]....
        /*0438*/ 	.word	0x0000d030


	//   ....[32]....
        /*043c*/ 	.word	0x0000d060


	//   ....[33]....
        /*0440*/ 	.word	0x0000d0c0


	//   ....[34]....
        /*0444*/ 	.word	0x0000d0e0


	//   ....[35]....
        /*0448*/ 	.word	0x0000dc00


	//   ....[36]....
        /*044c*/ 	.word	0x0000ee20


	//   ....[37]....
        /*0450*/ 	.word	0x0000ee50


	//   ....[38]....
        /*0454*/ 	.word	0x0000ee80


	//   ....[39]....
        /*0458*/ 	.word	0x0000eea0


	//   ....[40]....
        /*045c*/ 	.word	0x0000f4e0


	//   ....[41]....
        /*0460*/ 	.word	0x0000f500


	//   ....[42]....
        /*0464*/ 	.word	0x0000f730


	//   ....[43]....
        /*0468*/ 	.word	0x0000f750


	//   ....[44]....
        /*046c*/ 	.word	0x000100d0


	//   ....[45]....
        /*0470*/ 	.word	0x000100f0


	//   ....[46]....
        /*0474*/ 	.word	0x00010330


	//   ....[47]....
        /*0478*/ 	.word	0x00010350


	//   ....[48]....
        /*047c*/ 	.word	0x00010630


	//   ....[49]....
        /*0480*/ 	.word	0x000113c0


	//   ....[50]....
        /*0484*/ 	.word	0x00011d10


	//   ....[51]....
        /*0488*/ 	.word	0x00011d40


	//   ....[52]....
        /*048c*/ 	.word	0x00011e50


	//   ....[53]....
        /*0490*/ 	.word	0x00011e60


	//   ....[54]....
        /*0494*/ 	.word	0x00011ee0


	//   ....[55]....
        /*0498*/ 	.word	0x00011ef0


	//   ....[56]....
        /*049c*/ 	.word	0x00011f00


	//   ....[57]....
        /*04a0*/ 	.word	0x00011f10


	//   ....[58]....
        /*04a4*/ 	.word	0x00012900


	//   ....[59]....
        /*04a8*/ 	.word	0x00012940


	//   ....[60]....
        /*04ac*/ 	.word	0x000129c0


	//   ....[61]....
        /*04b0*/ 	.word	0x00012a90


	//   ....[62]....
        /*04b4*/ 	.word	0x00012c60


	//   ....[63]....
        /*04b8*/ 	.word	0x00012c70


	//   ....[64]....
        /*04bc*/ 	.word	0x00012dc0


	//   ....[65]....
        /*04c0*/ 	.word	0x00012dd0


	//   ....[66]....
        /*04c4*/ 	.word	0x00016680


	//   ....[67]....
        /*04c8*/ 	.word	0x00016870


	//   ....[68]....
        /*04cc*/ 	.word	0x00016dd0


	//   ....[69]....
        /*04d0*/ 	.word	0x00016f30


	//   ....[70]....
        /*04d4*/ 	.word	0x00016fb0


	//   ....[71]....
        /*04d8*/ 	.word	0x00017070


	//   ....[72]....
        /*04dc*/ 	.word	0x00017160


	//   ....[73]....
        /*04e0*/ 	.word	0x000171c0


	//   ....[74]....
        /*04e4*/ 	.word	0x000172b0


	//   ....[75]....
        /*04e8*/ 	.word	0x00017310


	//   ....[76]....
        /*04ec*/ 	.word	0x000173b0


	//   ....[77]....
        /*04f0*/ 	.word	0x00017490


	//   ....[78]....
        /*04f4*/ 	.word	0x00017540


	//   ....[79]....
        /*04f8*/ 	.word	0x00017820


	//   ....[80]....
        /*04fc*/ 	.word	0x00017870


	//   ....[81]....
        /*0500*/ 	.word	0x000179d0


	//   ....[82]....
        /*0504*/ 	.word	0x00017b20


	//   ....[83]....
        /*0508*/ 	.word	0x00017cf0


	//   ....[84]....
        /*050c*/ 	.word	0x00017d40


	//   ....[85]....
        /*0510*/ 	.word	0x00018060


	//   ....[86]....
        /*0514*/ 	.word	0x00018180


	//----- nvinfo : EIATTR_REG_RECONFIG
	.align		4
.L_1009:
        /*0518*/ 	.byte	0x01, 0x54
	.zero		2


	//----- nvinfo : EIATTR_SYSCALL_OFFSETS
	.align		4
        /*051c*/ 	.byte	0x04, 0x46
        /*051e*/ 	.short	(.L_1011 - .L_1010)


	//   ....[0]....
.L_1010:
        /*0520*/ 	.word	0x000037f0


	//   ....[1]....
        /*0524*/ 	.word	0x00010fc0


	//   ....[2]....
        /*0528*/ 	.word	0x00011110


	//   ....[3]....
        /*052c*/ 	.word	0x00011200


	//   ....[4]....
        /*0530*/ 	.word	0x00011960


	//   ....[5]....
        /*0534*/ 	.word	0x00012260


	//----- nvinfo : EIATTR_MBARRIER_INSTR_OFFSETS
	.align		4
.L_1011:
        /*0538*/ 	.byte	0x04, 0x39
        /*053a*/ 	.short	(.L_1013 - .L_1012)


	//   ....[0]....
.L_1012:
        /*053c*/ 	.word	0x00000280
        /*0540*/ 	.word	0x000000ff
        /*0544*/ 	.word	0x00038800
        /*0548*/ 	.short	0x0100
        /*054a*/ 	.byte	0x08
	.zero		1


	//   ....[1]....
        /*054c*/ 	.word	0x00000290
        /*0550*/ 	.word	0x000000ff
        /*0554*/ 	.word	0x00038810
        /*0558*/ 	.short	0x0100
        /*055a*/ 	.byte	0x08
	.zero		1


	//   ....[2]....
        /*055c*/ 	.word	0x000002a0
        /*0560*/ 	.word	0x000000ff
        /*0564*/ 	.word	0x00038820
        /*0568*/ 	.short	0x0100
        /*056a*/ 	.byte	0x08
	.zero		1


	//   ....[3]....
        /*056c*/ 	.word	0x00000350
        /*0570*/ 	.word	0x000000ff
        /*0574*/ 	.word	0x00038830
        /*0578*/ 	.short	0x0100
        /*057a*/ 	.byte	0x06
	.zero		1


	//   ....[4]....
        /*057c*/ 	.word	0x00000360
        /*0580*/ 	.word	0x000000ff
        /*0584*/ 	.word	0x00038840
        /*0588*/ 	.short	0x0100
        /*058a*/ 	.byte	0x06
	.zero		1


	//   ....[5]....
        /*058c*/ 	.word	0x00000370
        /*0590*/ 	.word	0x000000ff
        /*0594*/ 	.word	0x00038838
        /*0598*/ 	.short	0x0100
        /*059a*/ 	.byte	0x06
	.zero		1


	//   ....[6]....
        /*059c*/ 	.word	0x00000380
        /*05a0*/ 	.word	0x000000ff
        /*05a4*/ 	.word	0x00038848
        /*05a8*/ 	.short	0x0100
        /*05aa*/ 	.byte	0x06
	.zero		1


	//   ....[7]....
        /*05ac*/ 	.word	0x000004b0
        /*05b0*/ 	.word	0x000000ff
        /*05b4*/ 	.word	0x00038850
        /*05b8*/ 	.short	0x0100
        /*05ba*/ 	.byte	0x08
	.zero		1


	//   ....[8]....
        /*05bc*/ 	.word	0x000004c0
        /*05c0*/ 	.word	0x000000ff
        /*05c4*/ 	.word	0x00038860
        /*05c8*/ 	.short	0x0100
        /*05ca*/ 	.byte	0x08
	.zero		1


	//   ....[9]....
        /*05cc*/ 	.word	0x000004d0
        /*05d0*/ 	.word	0x000000ff
        /*05d4*/ 	.word	0x00038858
        /*05d8*/ 	.short	0x0100
        /*05da*/ 	.byte	0x08
	.zero		1


	//   ....[10]....
        /*05dc*/ 	.word	0x000004e0
        /*05e0*/ 	.word	0x000000ff
        /*05e4*/ 	.word	0x00038868
        /*05e8*/ 	.short	0x0100
        /*05ea*/ 	.byte	0x08
	.zero		1


	//   ....[11]....
        /*05ec*/ 	.word	0x000005d0
        /*05f0*/ 	.word	0x000000ff
        /*05f4*/ 	.word	0x00038870
        /*05f8*/ 	.short	0x0100
        /*05fa*/ 	.byte	0x06
	.zero		1


	//   ....[12]....
        /*05fc*/ 	.word	0x000005e0
        /*0600*/ 	.word	0x000000ff
        /*0604*/ 	.word	0x00038880
        /*0608*/ 	.short	0x0100
        /*060a*/ 	.byte	0x06
	.zero		1


	//   ....[13]....
        /*060c*/ 	.word	0x000005f0
        /*0610*/ 	.word	0x000000ff
        /*0614*/ 	.word	0x00038878
        /*0618*/ 	.short	0x0100
        /*061a*/ 	.byte	0x06
	.zero		1


	//   ....[14]....
        /*061c*/ 	.word	0x00000600
        /*0620*/ 	.word	0x000000ff
        /*0624*/ 	.word	0x00038888
        /*0628*/ 	.short	0x0100
        /*062a*/ 	.byte	0x06
	.zero		1


	//   ....[15]....
        /*062c*/ 	.word	0x00000730
        /*0630*/ 	.word	0x000000ff
        /*0634*/ 	.word	0x00038890
        /*0638*/ 	.short	0x0100
        /*063a*/ 	.byte	0x08
	.zero		1


	//   ....[16]....
        /*063c*/ 	.word	0x00000740
        /*0640*/ 	.word	0x000000ff
        /*0644*/ 	.word	0x000388a0
        /*0648*/ 	.short	0x0100
        /*064a*/ 	.byte	0x08
	.zero		1


	//   ....[17]....
        /*064c*/ 	.word	0x00000750
        /*0650*/ 	.word	0x000000ff
        /*0654*/ 	.word	0x00038898
        /*0658*/ 	.short	0x0100
        /*065a*/ 	.byte	0x08
	.zero		1


	//   ....[18]....
        /*065c*/ 	.word	0x00000760
        /*0660*/ 	.word	0x000000ff
        /*0664*/ 	.word	0x000388a8
        /*0668*/ 	.short	0x0100
        /*066a*/ 	.byte	0x08
	.zero		1


	//   ....[19]....
        /*066c*/ 	.word	0x00000890
        /*0670*/ 	.word	0x000000ff
        /*0674*/ 	.word	0x000388b0
        /*0678*/ 	.short	0x0100
        /*067a*/ 	.byte	0x08
	.zero		1


	//   ....[20]....
        /*067c*/ 	.word	0x000008a0
        /*0680*/ 	.word	0x000000ff
        /*0684*/ 	.word	0x000388c0
        /*0688*/ 	.short	0x0100
        /*068a*/ 	.byte	0x08
	.zero		1


	//   ....[21]....
        /*068c*/ 	.word	0x000008b0
        /*0690*/ 	.word	0x000000ff
        /*0694*/ 	.word	0x000388b8
        /*0698*/ 	.short	0x0100
        /*069a*/ 	.byte	0x08
	.zero		1


	//   ....[22]....
        /*069c*/ 	.word	0x000008c0
        /*06a0*/ 	.word	0x000000ff
        /*06a4*/ 	.word	0x000388c8
        /*06a8*/ 	.short	0x0100
        /*06aa*/ 	.byte	0x08
	.zero		1


	//   ....[23]....
        /*06ac*/ 	.word	0x00001cf0
        /*06b0*/ 	.word	0x00000000
        /*06b4*/ 	.word	0x00000000
        /*06b8*/ 	.short	0x0101
        /*06ba*/ 	.byte	0x3f
	.zero		1


	//   ....[24]....
        /*06bc*/ 	.word	0x000027c0
        /*06c0*/ 	.word	0x00000000
        /*06c4*/ 	.word	0x00000000
        /*06c8*/ 	.short	0x0101
        /*06ca*/ 	.byte	0x3f
	.zero		1


	//   ....[25]....
        /*06cc*/ 	.word	0x00003870
        /*06d0*/ 	.word	0x00000011
        /*06d4*/ 	.word	0x00038800
        /*06d8*/ 	.short	0x010a
        /*06da*/ 	.byte	0x3f
	.zero		1


	//   ....[26]....
        /*06dc*/ 	.word	0x000038d0
        /*06e0*/ 	.word	0x00000005
        /*06e4*/ 	.word	0x00038830
        /*06e8*/ 	.short	0x010a
        /*06ea*/ 	.byte	0x3f
	.zero		1


	//   ....[27]....
        /*06ec*/ 	.word	0x00003940
        /*06f0*/ 	.word	0x00000005
        /*06f4*/ 	.word	0x00038830
        /*06f8*/ 	.short	0x010a
        /*06fa*/ 	.byte	0x3f
	.zero		1


	//   ....[28]....
        /*06fc*/ 	.word	0x00003bc0
        /*0700*/ 	.word	0x00000011
        /*0704*/ 	.word	0x00038810
        /*0708*/ 	.short	0x010a
        /*070a*/ 	.byte	0x3f
	.zero		1


	//   ....[29]....
        /*070c*/ 	.word	0x00003c00
        /*0710*/ 	.word	0x00000005
        /*0714*/ 	.word	0x00038850
        /*0718*/ 	.short	0x010a
        /*071a*/ 	.byte	0x3f
	.zero		1


	//   ....[30]....
        /*071c*/ 	.word	0x00003cd0
        /*0720*/ 	.word	0x00000005
        /*0724*/ 	.word	0x00038850
        /*0728*/ 	.short	0x010a
        /*072a*/ 	.byte	0x3f
	.zero		1


	//   ....[31]....
        /*072c*/ 	.word	0x000061e0
        /*0730*/ 	.word	0x00000018
        /*0734*/ 	.word	0x00000000
        /*0738*/ 	.short	0x0101
        /*073a*/ 	.byte	0x3f
	.zero		1


	//   ....[32]....
        /*073c*/ 	.word	0x00006860
        /*0740*/ 	.word	0x00000005
        /*0744*/ 	.word	0x00000000
        /*0748*/ 	.short	0x0101
        /*074a*/ 	.byte	0x3f
	.zero		1


	//   ....[33]....
        /*074c*/ 	.word	0x00006990
        /*0750*/ 	.word	0x00000009
        /*0754*/ 	.word	0x00038830
        /*0758*/ 	.short	0x010a
        /*075a*/ 	.byte	0x3f
	.zero		1


	//   ....[34]....
        /*075c*/ 	.word	0x000069e0
        /*0760*/ 	.word	0x00000009
        /*0764*/ 	.word	0x00038830
        /*0768*/ 	.short	0x010a
        /*076a*/ 	.byte	0x3f
	.zero		1


	//   ....[35]....
        /*076c*/ 	.word	0x00006b80
        /*0770*/ 	.word	0x00000009
        /*0774*/ 	.word	0x00038850
        /*0778*/ 	.short	0x010a
        /*077a*/ 	.byte	0x3f
	.zero		1


	//   ....[36]....
        /*077c*/ 	.word	0x00006bc0
        /*0780*/ 	.word	0x00000009
        /*0784*/ 	.word	0x00038850
        /*0788*/ 	.short	0x010a
        /*078a*/ 	.byte	0x3f
	.zero		1


	//   ....[37]....
        /*078c*/ 	.word	0x00008e00
        /*0790*/ 	.word	0x00000098
        /*0794*/ 	.word	0x00000000
        /*0798*/ 	.short	0x0101
        /*079a*/ 	.byte	0x3f
	.zero		1


	//   ....[38]....
        /*079c*/ 	.word	0x00009ee0
        /*07a0*/ 	.word	0x00000009
        /*07a4*/ 	.word	0x00000000
        /*07a8*/ 	.short	0x0101
        /*07aa*/ 	.byte	0x3f
	.zero		1


	//   ....[39]....
        /*07ac*/ 	.word	0x0000a000
        /*07b0*/ 	.word	0x00000009
        /*07b4*/ 	.word	0x00038830
        /*07b8*/ 	.short	0x010a
        /*07ba*/ 	.byte	0x3f
	.zero		1


	//   ....[40]....
        /*07bc*/ 	.word	0x0000a050
        /*07c0*/ 	.word	0x00000009
        /*07c4*/ 	.word	0x00038830
        /*07c8*/ 	.short	0x010a
        /*07ca*/ 	.byte	0x3f
	.zero		1


	//   ....[41]....
        /*07cc*/ 	.word	0x0000a1d0
        /*07d0*/ 	.word	0x00000009
        /*07d4*/ 	.word	0x00038850
        /*07d8*/ 	.short	0x010a
        /*07da*/ 	.byte	0x3f
	.zero		1


	//   ....[42]....
        /*07dc*/ 	.word	0x0000a210
        /*07e0*/ 	.word	0x00000009
        /*07e4*/ 	.word	0x00038850
        /*07e8*/ 	.short	0x010a
        /*07ea*/ 	.byte	0x3f
	.zero		1


	//   ....[43]....
        /*07ec*/ 	.word	0x0000c330
        /*07f0*/ 	.word	0x00000098
        /*07f4*/ 	.word	0x00000000
        /*07f8*/ 	.short	0x0101
        /*07fa*/ 	.byte	0x3f
	.zero		1


	//   ....[44]....
        /*07fc*/ 	.word	0x0000d010
        /*0800*/ 	.word	0x00000009
        /*0804*/ 	.word	0x00000000
        /*0808*/ 	.short	0x0101
        /*080a*/ 	.byte	0x3f
	.zero		1


	//   ....[45]....
        /*080c*/ 	.word	0x0000f4d0
        /*0810*/ 	.word	0x00000000
        /*0814*/ 	.word	0x00000000
        /*0818*/ 	.short	0x0101
        /*081a*/ 	.byte	0x3f
	.zero		1


	//   ....[46]....
        /*081c*/ 	.word	0x000115f0
        /*0820*/ 	.word	0x00000000
        /*0824*/ 	.word	0x00038840
        /*0828*/ 	.short	0x010a
        /*082a*/ 	.byte	0x3f
	.zero		1


	//   ....[47]....
        /*082c*/ 	.word	0x00012030
        /*0830*/ 	.word	0x00000011
        /*0834*/ 	.word	0x00038800
        /*0838*/ 	.short	0x0107
        /*083a*/ 	.byte	0x3f
	.zero		1


	//   ....[48]....
        /*083c*/ 	.word	0x000120d0
        /*0840*/ 	.word	0x00000011
        /*0844*/ 	.word	0x00038800
        /*0848*/ 	.short	0x0101
        /*084a*/ 	.byte	0x3f
	.zero		1


	//   ....[49]....
        /*084c*/ 	.word	0x00012ff0
        /*0850*/ 	.word	0x00000011
        /*0854*/ 	.word	0x00038810
        /*0858*/ 	.short	0x0107
        /*085a*/ 	.byte	0x3f
	.zero		1


	//   ....[50]....
        /*085c*/ 	.word	0x000130f0
        /*0860*/ 	.word	0x00000011
        /*0864*/ 	.word	0x00038810
        /*0868*/ 	.short	0x0101
        /*086a*/ 	.byte	0x3f
	.zero		1


	//   ....[51]....
        /*086c*/ 	.word	0x00013110
        /*0870*/ 	.word	0x00000011
        /*0874*/ 	.word	0x00038820
        /*0878*/ 	.short	0x010a
        /*087a*/ 	.byte	0x3f
	.zero		1


	//   ....[52]....
        /*087c*/ 	.word	0x000131e0
        /*0880*/ 	.word	0x00000000
        /*0884*/ 	.word	0x00038860
        /*0888*/ 	.short	0x010a
        /*088a*/ 	.byte	0x3f
	.zero		1


	//   ....[53]....
        /*088c*/ 	.word	0x00013db0
        /*0890*/ 	.word	0x00000003
        /*0894*/ 	.word	0x00038840
        /*0898*/ 	.short	0x010a
        /*089a*/ 	.byte	0x3f
	.zero		1


	//   ....[54]....
        /*089c*/ 	.word	0x00013fd0
        /*08a0*/ 	.word	0x00000003
        /*08a4*/ 	.word	0x00038860
        /*08a8*/ 	.short	0x010a
        /*08aa*/ 	.byte	0x3f
	.zero		1


	//   ....[55]....
        /*08ac*/ 	.word	0x00014b60
        /*08b0*/ 	.word	0x00000004
        /*08b4*/ 	.word	0x00038840
        /*08b8*/ 	.short	0x010a
        /*08ba*/ 	.byte	0x3f
	.zero		1


	//   ....[56]....
        /*08bc*/ 	.word	0x00014d80
        /*08c0*/ 	.word	0x00000004
        /*08c4*/ 	.word	0x00038860
        /*08c8*/ 	.short	0x010a
        /*08ca*/ 	.byte	0x3f
	.zero		1


	//   ....[57]....
        /*08cc*/ 	.word	0x000158b0
        /*08d0*/ 	.word	0x00000004
        /*08d4*/ 	.word	0x00038840
        /*08d8*/ 	.short	0x010a
        /*08da*/ 	.byte	0x3f
	.zero		1


	//   ....[58]....
        /*08dc*/ 	.word	0x00015ad0
        /*08e0*/ 	.word	0x00000004
        /*08e4*/ 	.word	0x00038860
        /*08e8*/ 	.short	0x010a
        /*08ea*/ 	.byte	0x3f
	.zero		1


	//   ....[59]....
        /*08ec*/ 	.word	0x000167f0
        /*08f0*/ 	.word	0x00000000
        /*08f4*/ 	.word	0x00038820
        /*08f8*/ 	.short	0x010a
        /*08fa*/ 	.byte	0x3f
	.zero		1


	//   ....[60]....
        /*08fc*/ 	.word	0x000169e0
        /*0900*/ 	.word	0x00000006
        /*0904*/ 	.word	0x00000000
        /*0908*/ 	.short	0x010a
        /*090a*/ 	.byte	0x3f
	.zero		1


	//   ....[61]....
        /*090c*/ 	.word	0x00016a10
        /*0910*/ 	.word	0x00000007
        /*0914*/ 	.word	0x00000000
        /*0918*/ 	.short	0x010a
        /*091a*/ 	.byte	0x3f
	.zero		1


	//   ....[62]....
        /*091c*/ 	.word	0x00016a70
        /*0920*/ 	.word	0x00000004
        /*0924*/ 	.word	0x00000000
        /*0928*/ 	.short	0x010a
        /*092a*/ 	.byte	0x3f
	.zero		1


	//   ....[63]....
        /*092c*/ 	.word	0x00016aa0
        /*0930*/ 	.word	0x00000003
        /*0934*/ 	.word	0x00000000
        /*0938*/ 	.short	0x010a
        /*093a*/ 	.byte	0x3f
	.zero		1


	//   ....[64]....
        /*093c*/ 	.word	0x00016b00
        /*0940*/ 	.word	0x00000011
        /*0944*/ 	.word	0x00038800
        /*0948*/ 	.short	0x010a
        /*094a*/ 	.byte	0x3f
	.zero		1


	//   ....[65]....
        /*094c*/ 	.word	0x00016b50
        /*0950*/ 	.word	0x00000005
        /*0954*/ 	.word	0x00038830
        /*0958*/ 	.short	0x010a
        /*095a*/ 	.byte	0x3f
	.zero		1


	//   ....[66]....
        /*095c*/ 	.word	0x00016ba0
        /*0960*/ 	.word	0x00000011
        /*0964*/ 	.word	0x00038810
        /*0968*/ 	.short	0x010a
        /*096a*/ 	.byte	0x3f
	.zero		1


	//   ....[67]....
        /*096c*/ 	.word	0x00016bf0
        /*0970*/ 	.word	0x00000005
        /*0974*/ 	.word	0x00038850
        /*0978*/ 	.short	0x010a
        /*097a*/ 	.byte	0x3f
	.zero		1


	//   ....[68]....
        /*097c*/ 	.word	0x00016c40
        /*0980*/ 	.word	0x00000009
        /*0984*/ 	.word	0x00038830
        /*0988*/ 	.short	0x010a
        /*098a*/ 	.byte	0x3f
	.zero		1


	//   ....[69]....
        /*098c*/ 	.word	0x00016c90
        /*0990*/ 	.word	0x00000009
        /*0994*/ 	.word	0x00038850
        /*0998*/ 	.short	0x010a
        /*099a*/ 	.byte	0x3f
	.zero		1


	//   ....[70]....
        /*099c*/ 	.word	0x00016ce0
        /*09a0*/ 	.word	0x00000009
        /*09a4*/ 	.word	0x00038830
        /*09a8*/ 	.short	0x010a
        /*09aa*/ 	.byte	0x3f
	.zero		1


	//   ....[71]....
        /*09ac*/ 	.word	0x00016d30
        /*09b0*/ 	.word	0x00000009
        /*09b4*/ 	.word	0x00038850
        /*09b8*/ 	.short	0x010a
        /*09ba*/ 	.byte	0x3f
	.zero		1


	//   ....[72]....
        /*09bc*/ 	.word	0x00016e80
        /*09c0*/ 	.word	0x00000000
        /*09c4*/ 	.word	0x00038840
        /*09c8*/ 	.short	0x010a
        /*09ca*/ 	.byte	0x3f
	.zero		1


	//   ....[73]....
        /*09cc*/ 	.word	0x00017d80
        /*09d0*/ 	.word	0x00000011
        /*09d4*/ 	.word	0x00038820
        /*09d8*/ 	.short	0x010a
        /*09da*/ 	.byte	0x3f
	.zero		1


	//   ....[74]....
        /*09dc*/ 	.word	0x00017dd0
        /*09e0*/ 	.word	0x00000000
        /*09e4*/ 	.word	0x00038860
        /*09e8*/ 	.short	0x010a
        /*09ea*/ 	.byte	0x3f
	.zero		1


	//   ....[75]....
        /*09ec*/ 	.word	0x00017e20
        /*09f0*/ 	.word	0x00000003
        /*09f4*/ 	.word	0x00038840
        /*09f8*/ 	.short	0x010a
        /*09fa*/ 	.byte	0x3f
	.zero		1


	//   ....[76]....
        /*09fc*/ 	.word	0x00017e70
        /*0a00*/ 	.word	0x00000003
        /*0a04*/ 	.word	0x00038860
        /*0a08*/ 	.short	0x010a
        /*0a0a*/ 	.byte	0x3f
	.zero		1


	//   ....[77]....
        /*0a0c*/ 	.word	0x00017ec0
        /*0a10*/ 	.word	0x00000004
        /*0a14*/ 	.word	0x00038840
        /*0a18*/ 	.short	0x010a
        /*0a1a*/ 	.byte	0x3f
	.zero		1


	//   ....[78]....
        /*0a1c*/ 	.word	0x00017f10
        /*0a20*/ 	.word	0x00000004
        /*0a24*/ 	.word	0x00038860
        /*0a28*/ 	.short	0x010a
        /*0a2a*/ 	.byte	0x3f
	.zero		1


	//   ....[79]....
        /*0a2c*/ 	.word	0x00017f60
        /*0a30*/ 	.word	0x00000004
        /*0a34*/ 	.word	0x00038840
        /*0a38*/ 	.short	0x010a
        /*0a3a*/ 	.byte	0x3f
	.zero		1


	//   ....[80]....
        /*0a3c*/ 	.word	0x00017fb0
        /*0a40*/ 	.word	0x00000004
        /*0a44*/ 	.word	0x00038860
        /*0a48*/ 	.short	0x010a
        /*0a4a*/ 	.byte	0x3f
	.zero		1


	//   ....[81]....
        /*0a4c*/ 	.word	0x000180a0
        /*0a50*/ 	.word	0x00000000
        /*0a54*/ 	.word	0x00038820
        /*0a58*/ 	.short	0x010a
        /*0a5a*/ 	.byte	0x3f
	.zero		1


	//   ....[82]....
        /*0a5c*/ 	.word	0x00018240
        /*0a60*/ 	.word	0x00000006
        /*0a64*/ 	.word	0x00000000
        /*0a68*/ 	.short	0x010a
        /*0a6a*/ 	.byte	0x3f
	.zero		1


	//   ....[83]....
        /*0a6c*/ 	.word	0x00018290
        /*0a70*/ 	.word	0x00000007
        /*0a74*/ 	.word	0x00000000
        /*0a78*/ 	.short	0x010a
        /*0a7a*/ 	.byte	0x3f
	.zero		1


	//   ....[84]....
        /*0a7c*/ 	.word	0x000182e0
        /*0a80*/ 	.word	0x00000004
        /*0a84*/ 	.word	0x00000000
        /*0a88*/ 	.short	0x010a
        /*0a8a*/ 	.byte	0x3f
	.zero		1


	//----- nvinfo : EIATTR_NUM_MBARRIERS
	.align		4
.L_1013:
        /*0a8c*/ 	.byte	0x03, 0x38
        /*0a8e*/ 	.short	0x0017


	//----- nvinfo : EIATTR_EXIT_INSTR_OFFSETS
	.align		4
        /*0a90*/ 	.byte	0x04, 0x1c
        /*0a92*/ 	.short	(.L_1015 - .L_1014)


	//   ....[0]....
.L_1014:
        /*0a94*/ 	.word	0x00000a30


	//   ....[1]....
        /*0a98*/ 	.word	0x000105b0


	//   ....[2]....
        /*0a9c*/ 	.word	0x00016af0


	//----- nvinfo : EIATTR_MAX_THREADS
	.align		4
.L_1015:
        /*0aa0*/ 	.byte	0x04, 0x05
        /*0aa2*/ 	.short	(.L_1017 - .L_1016)
.L_1016:
        /*0aa4*/ 	.word	0x00000180
        /*0aa8*/ 	.word	0x00000001
        /*0aac*/ 	.word	0x00000001


	//----- nvinfo : EIATTR_CRS_STACK_SIZE
	.align		4
.L_1017:
        /*0ab0*/ 	.byte	0x04, 0x1e
        /*0ab2*/ 	.short	(.L_1019 - .L_1018)
.L_1018:
        /*0ab4*/ 	.word	0x00000000


	//----- nvinfo : EIATTR_CBANK_PARAM_SIZE
	.align		4
.L_1019:
        /*0ab8*/ 	.byte	0x03, 0x19
        /*0aba*/ 	.short	0x0bf0


	//----- nvinfo : EIATTR_PARAM_CBANK
	.align		4
        /*0abc*/ 	.byte	0x04, 0x0a
        /*0abe*/ 	.short	(.L_1021 - .L_1020)
	.align		4
.L_1020:
        /*0ac0*/ 	.word	index@(.nv.constant0._ZN7cutlass13device_kernelIN5flash11enable_sm90INS1_16FlashAttnFwdSm90INS1_25CollectiveMainloopFwdSm90ILi2EN4cute5tupleIJNS5_1CILi1EEES8_S8_EEENS6_IJNS7_ILi64EEESA_SA_EEELi512ENS_6half_tEfNS_4arch4Sm90ELb1ELb0ELb1ELb0ELb0ELb0ELb1ELb0ELb0ELb1ELb0ELb0EEENS1_21CollectiveEpilogueFwdINS6_IJSA_NS7_ILi512EEESA_EEES9_SC_SE_Li256ELb0ELb1ELb0ELb0EEENS1_30DynamicPersistentTileSchedulerILi256ELi128ELb0ELb1ELb1EEEEEEEEEvNT_6ParamsE)
        /*0ac4*/ 	.short	0x0210
        /*0ac6*/ 	.short	0x0bf0


	//----- nvinfo : EIATTR_SW_WAR
	.align		4
.L_1021:
        /*0ac8*/ 	.byte	0x04, 0x36
        /*0aca*/ 	.short	(.L_1023 - .L_1022)
.L_1022:
        /*0acc*/ 	.word	0x00000008
.L_1023:


//--------------------- .nv.info._ZN7cutlass13device_kernelIN5flash11enable_sm90INS1_16FlashAttnFwdSm90INS1_25CollectiveMainloopFwdSm90ILi2EN4cute5tupleIJNS5_1CILi1EEES8_S8_EEENS6_IJNS7_ILi64EEESA_SA_EEELi512ENS_6half_tEfNS_4arch4Sm90ELb1ELb0ELb1ELb1ELb0ELb0ELb0ELb0ELb0ELb1ELb0ELb0EEENS1_21CollectiveEpilogueFwdINS6_IJSA_NS7_ILi512EEESA_EEES9_SC_SE_Li256ELb1ELb1ELb0ELb0EEENS1_36VarlenDynamicPersistentTileSchedulerILi64ELi64ELi256ELi128ELb0ELb1ELb1ELb1ELb1ELb1EEEEEEEEEvNT_6ParamsE --------------------------
	.section	.nv.info._ZN7cutlass13device_kernelIN5flash11enable_sm90INS1_16FlashAttnFwdSm90INS1_25CollectiveMainloopFwdSm90ILi2EN4cute5tupleIJNS5_1CILi1EEES8_S8_EEENS6_IJNS7_ILi64EEESA_SA_EEELi512ENS_6half_tEfNS_4arch4Sm90ELb1ELb0ELb1ELb1ELb0ELb0ELb0ELb0ELb0ELb1ELb0ELb0EEENS1_21CollectiveEpilogueFwdINS6_IJSA_NS7_ILi512EEESA_EEES9_SC_SE_Li256ELb1ELb1ELb0ELb0EEENS1_36VarlenDynamicPersistentTileSchedulerILi64ELi64ELi256ELi128ELb0ELb1ELb1ELb1ELb1ELb1EEEEEEEEEvNT_6ParamsE,"",@"SHT_CUDA_INFO"
	.sectionflags	@""
	.align	4


	//----- nvinfo : EIATTR_CUDA_API_VERSION
	.align		4
        /*0000*/ 	.byte	0x04, 0x37
        /*0002*/ 	.short	(.L_1025 - .L_1024)
.L_1024:
        /*0004*/ 	.word	0x00000082


	//----- nvinfo : EIATTR_KPARAM_INFO
	.align		4
.L_1025:
        /*0008*/ 	.byte	0x04, 0x17
        /*000a*/ 	.short	(.L_1027 - .L_1026)
.L_1026:
        /*000c*/ 	.word	0x00000000
        /*0010*/ 	.short	0x0000
        /*0012*/ 	.short	0x0070
        /*0014*/ 	.byte	0x00, 0xf0, 0x01, 0x2a


	//----- nvinfo : EIATTR_SPARSE_MMA_MASK
	.align		4
.L_1027:
        /*0018*/ 	.byte	0x03, 0x50
        /*001a*/ 	.short	0x0000


	//----- nvinfo : EIATTR_MAXREG_COUNT
	.align		4
        /*001c*/ 	.byte	0x03, 0x1b
        /*001e*/ 	.short	0x00a8


	//----- nvinfo : EIATTR_NUM_BARRIERS
	.align		4
        /*0020*/ 	.byte	0x02, 0x4c
        /*0022*/ 	.byte	0x10
	.zero		1


	//----- nvinfo : EIATTR_EXTERNS
	.align		4
        /*0024*/ 	.byte	0x04, 0x0f
        /*0026*/ 	.short	(.L_1029 - .L_1028)


	//   ....[0]....
	.align		4
.L_1028:
        /*0028*/ 	.word	index@(__assertfail)


	//----- nvinfo : EIATTR_ANNOTATIONS
	.align		4
.L_1029:
        /*002c*/ 	.byte	0x04, 0x55
        /*002e*/ 	.short	(.L_1031 - .L_1030)


	//   ....[0]....
.L_1030:
        /* <DEDUP_REMOVED lines=79> */


	//----- nvinfo : EIATTR_MERCURY_ISA_VERSION
	.align		4
.L_1031:
        /*0508*/ 	.byte	0x03, 0x5f
        /*050a*/ 	.short	0x0101


	//----- nvinfo : EIATTR_UNUSED_LOAD_BYTE_OFFSET
	.align		4
        /*050c*/ 	.byte	0x04, 0x44
        /*050e*/ 	.short	(.L_1033 - .L_1032)


	//   ....[0]....
.L_1032:
        /*0510*/ 	.word	0x00000a20
        /*0514*/ 	.word	0x0000fff0


	//   ....[1]....
        /*0518*/ 	.word	0x00009f30
        /*051c*/ 	.word	0x0000fff0


	//----- nvinfo : EIATTR_INT_WARP_WIDE_INSTR_OFFSETS
	.align		4
.L_1033:
        /*0520*/ 	.byte	0x04, 0x31
        /*0522*/ 	.short	(.L_1035 - .L_1034)


	//   ....[0]....
.L_1034:
        /*0524*/ 	.word	0x00000130


	//   ....[1]....
        /*0528*/ 	.word	0x00000170


	//   ....[2]....
        /*052c*/ 	.word	0x000001e0


	//   ....[3]....
        /*0530*/ 	.word	0x0000e1d0


	//   ....[4]....
        /*0534*/ 	.word	0x0000e260


	//   ....[5]....
        /*0538*/ 	.word	0x00012f10


	//   ....[6]....
        /*053c*/ 	.word	0x00012fa0


	//----- nvinfo : EIATTR_COOP_GROUP_MASK_REGIDS
	.align		4
.L_1035:
        /*0540*/ 	.byte	0x04, 0x29
        /*0542*/ 	.short	(.L_1037 - .L_1036)


	//   ....[0]....
.L_1036:
        /*0544*/ 	.word	0xffffffff


	//   ....[1]....
        /*0548*/ 	.word	0xffffffff


	//   ....[2]....
        /*054c*/ 	.word	0xffffffff


	//   ....[3]....
        /*0550*/ 	.word	0xffffffff


	//   ....[4]....
        /*0554*/ 	.word	0xffffffff


	//   ....[5]....
        /*0558*/ 	.word	0xffffffff


	//   ....[6]....
        /*055c*/ 	.word	0xffffffff


	//   ....[7]....
        /*0560*/ 	.word	0xffffffff


	//   ....[8]....
        /*0564*/ 	.word	0xffffffff


	//   ....[9]....
        /*0568*/ 	.word	0xffffffff


	//   ....[10]....
        /*056c*/ 	.word	0xffffffff


	//   ....[11]....
        /*0570*/ 	.word	0xffffffff


	//   ....[12]....
        /*0574*/ 	.word	0xffffffff


	//   ....[13]....
        /*0578*/ 	.word	0xffffffff


	//   ....[14]....
        /*057c*/ 	.word	0xffffffff


	//   ....[15]....
        /*0580*/ 	.word	0xffffffff


	//   ....[16]....
        /*0584*/ 	.word	0xffffffff


	//   ....[17]....
        /*0588*/ 	.word	0xffffffff


	//   ....[18]....
        /*058c*/ 	.word	0xffffffff


	//   ....[19]....
        /*0590*/ 	.word	0xffffffff


	//   ....[20]....
        /*0594*/ 	.word	0xffffffff


	//   ....[21]....
        /*0598*/ 	.word	0xffffffff


	//   ....[22]....
        /*059c*/ 	.word	0xffffffff


	//   ....[23]....
        /*05a0*/ 	.word	0xffffffff


	//   ....[24]....
        /*05a4*/ 	.word	0xffffffff


	//   ....[25]....
        /*05a8*/ 	.word	0xffffffff


	//   ....[26]....
        /*05ac*/ 	.word	0xffffffff


	//   ....[27]....
        /*05b0*/ 	.word	0xffffffff


	//   ....[28]....
        /*05b4*/ 	.word	0xffffffff


	//   ....[29]....
        /*05b8*/ 	.word	0xffffffff


	//   ....[30]....
        /*05bc*/ 	.word	0xffffffff


	//   ....[31]....
        /*05c0*/ 	.word	0xffffffff


	//   ....[32]....
        /*05c4*/ 	.word	0xffffffff


	//   ....[33]....
        /*05c8*/ 	.word	0xffffffff


	//   ....[34]....
        /*05cc*/ 	.word	0xffffffff


	//   ....[35]....
        /*05d0*/ 	.word	0xffffffff


	//   ....[36]....
        /*05d4*/ 	.word	0xffffffff


	//   ....[37]....
        /*05d8*/ 	.word	0xffffffff


	//   ....[38]....
        /*05dc*/ 	.word	0xffffffff


	//   ....[39]....
        /*05e0*/ 	.word	0xffffffff


	//   ....[40]....
        /*05e4*/ 	.word	0xffffffff


	//   ....[41]....
        /*05e8*/ 	.word	0xffffffff


	//   ....[42]....
        /*05ec*/ 	.word	0xffffffff


	//   ....[43]....
        /*05f0*/ 	.word	0xffffffff


	//   ....[44]....
        /*05f4*/ 	.word	0xffffffff


	//   ....[45]....
        /*05f8*/ 	.word	0xffffffff


	//   ....[46]....
        /*05fc*/ 	.word	0xffffffff


	//   ....[47]....
        /*0600*/ 	.word	0xffffffff


	//   ....[48]....
        /*0604*/ 	.word	0xffffffff


	//   ....[49]....
        /*0608*/ 	.word	0xffffffff


	//   ....[50]....
        /*060c*/ 	.word	0xffffffff


	//   ....[51]....
        /*0610*/ 	.word	0xffffffff


	//   ....[52]....
        /*0614*/ 	.word	0xffffffff


	//   ....[53]....
        /*0618*/ 	.word	0xffffffff


	//   ....[54]....
        /*061c*/ 	.word	0xffffffff


	//   ....[55]....
        /*0620*/ 	.word	0xffffffff


	//   ....[56]....
        /*0624*/ 	.word	0xffffffff


	//   ....[57]....
        /*0628*/ 	.word	0xffffffff


	//   ....[58]....
        /*062c*/ 	.word	0xffffffff


	//   ....[59]....
        /*0630*/ 	.word	0xffffffff


	//   ....[60]....
        /*0634*/ 	.word	0xffffffff


	//   ....[61]....
        /*0638*/ 	.word	0xffffffff


	//   ....[62]....
        /*063c*/ 	.word	0xffffffff


	//   ....[63]....
        /*0640*/ 	.word	0xffffffff


	//   ....[64]....
        /*0644*/ 	.word	0xffffffff


	//   ....[65]....
        /*0648*/ 	.word	0xffffffff


	//   ....[66]....
        /*064c*/ 	.word	0xffffffff


	//   ....[67]....
        /*0650*/ 	.word	0xffffffff


	//   ....[68]....
        /*0654*/ 	.word	0xffffffff


	//   ....[69]....
        /*0658*/ 	.word	0xffffffff


	//   ....[70]....
        /*065c*/ 	.word	0xffffffff


	//   ....[71]....
        /*0660*/ 	.word	0xffffffff


	//   ....[72]....
        /*0664*/ 	.word	0xffffffff


	//   ....[73]....
        /*0668*/ 	.word	0xffffffff


	//   ....[74]....
        /*066c*/ 	.word	0xffffffff


	//   ....[75]....
        /*0670*/ 	.word	0xffffffff


	//   ....[76]....
        /*0674*/ 	.word	0xffffffff


	//   ....[77]....
        /*0678*/ 	.word	0xffffffff


	//   ....[78]....
        /*067c*/ 	.word	0xffffffff


	//   ....[79]....
        /*0680*/ 	.word	0xffffffff


	//   ....[80]....
        /*0684*/ 	.word	0xffffffff


	//   ....[81]....
        /*0688*/ 	.word	0xffffffff


	//   ....[82]....
        /*068c*/ 	.word	0xffffffff


	//   ....[83]....
        /*0690*/ 	.word	0xffffffff


	//   ....[84]....
        /*0694*/ 	.word	0xffffffff


	//   ....[85]....
        /*0698*/ 	.word	0xffffffff


	//   ....[86]....
        /*069c*/ 	.word	0xffffffff


	//   ....[87]....
        /*06a0*/ 	.word	0xffffffff


	//   ....[88]....
        /*06a4*/ 	.word	0x0500000f


	//   ....[89]....
        /*06a8*/ 	.word	0x0500000f


	//   ....[90]....
        /*06ac*/ 	.word	0x0500000f


	//   ....[91]....
        /*06b0*/ 	.word	0x0500000f


	//   ....[92]....
        /*06b4*/ 	.word	0x0500000f


	//   ....[93]....
        /*06b8*/ 	.word	0x0500000f


	//   ....[94]....
        /*06bc*/ 	.word	0x0500000f


	//   ....[95]....
        /*06c0*/ 	.word	0x0500000f


	//   ....[96]....
        /*06c4*/ 	.word	0x0500000f


	//   ....[97]....
        /*06c8*/ 	.word	0x0500000f


	//   ....[98]....
        /*06cc*/ 	.word	0x0500000f


	//   ....[99]....
        /*06d0*/ 	.word	0x0500000f


	//   ....[100]....
        /*06d4*/ 	.word	0x0500000f


	//   ....[101]....
        /*06d8*/ 	.word	0x0500000f


	//   ....[102]....
        /*06dc*/ 	.word	0x0500000f


	//   ....[103]....
        /*06e0*/ 	.word	0x0500000f


	//   ....[104]....
        /*06e4*/ 	.word	0x0500000f


	//   ....[105]....
        /*06e8*/ 	.word	0x0500000f


	//   ....[106]....
        /*06ec*/ 	.word	0x0500000f


	//   ....[107]....
        /*06f0*/ 	.word	0x0500000f


	//   ....[108]....
        /*06f4*/ 	.word	0x0500000f


	//   ....[109]....
        /*06f8*/ 	.word	0x0500000f


	//   ....[110]....
        /*06fc*/ 	.word	0x0500000f


	//   ....[111]....
        /*0700*/ 	.word	0x0500000f


	//   ....[112]....
        /*0704*/ 	.word	0x0500000f


	//   ....[113]....
        /*0708*/ 	.word	0x0500000f


	//   ....[114]....
        /*070c*/ 	.word	0x0500000f


	//----- nvinfo : EIATTR_COOP_GROUP_INSTR_OFFSETS
	.align		4
.L_1037:
        /*0710*/ 	.byte	0x04, 0x28
        /*0712*/ 	.short	(.L_1039 - .L_1038)


	//   ....[0]....
.L_1038:
        /*0714*/ 	.word	0x00000060


	//   ....[1]....
        /*0718*/ 	.word	0x00000140


	//   ....[2]....
        /*071c*/ 	.word	0x00000190


	//   ....[3]....
        /*0720*/ 	.word	0x00000380


	//   ....[4]....
        /*0724*/ 	.word	0x000004e0


	//   ....[5]....
        /*0728*/ 	.word	0x00000600


	//   ....[6]....
        /*072c*/ 	.word	0x00000760


	//   ....[7]....
        /*0730*/ 	.word	0x00001ad0


	//   ....[8]....
        /*0734*/ 	.word	0x00003870


	//   ....[9]....
        /*0738*/ 	.word	0x00003e60


	//   ....[10]....
        /*073c*/ 	.word	0x00003e90


	//   ....[11]....
        /*0740*/ 	.word	0x000045f0


	//   ....[12]....
        /*0744*/ 	.word	0x00004690


	//   ....[13]....
        /*0748*/ 	.word	0x00004b00


	//   ....[14]....
        /*074c*/ 	.word	0x00004b70


	//   ....[15]....
        /*0750*/ 	.word	0x00005500


	//   ....[16]....
        /*0754*/ 	.word	0x000057e0


	//   ....[17]....
        /*0758*/ 	.word	0x000057f0


	//   ....[18]....
        /*075c*/ 	.word	0x00005f40


	//   ....[19]....
        /*0760*/ 	.word	0x00005fb0


	//   ....[20]....
        /*0764*/ 	.word	0x00006410


	//   ....[21]....
        /*0768*/ 	.word	0x000064b0


	//   ....[22]....
        /*076c*/ 	.word	0x00007710


	//   ....[23]....
        /*0770*/ 	.word	0x00007e30


	//   ....[24]....
        /*0774*/ 	.word	0x00007ea0


	//   ....[25]....
        /*0778*/ 	.word	0x00008190


	//   ....[26]....
        /*077c*/ 	.word	0x00008350


	//   ....[27]....
        /*0780*/ 	.word	0x000093f0


	//   ....[28]....
        /*0784*/ 	.word	0x00009430


	//   ....[29]....
        /*0788*/ 	.word	0x00009470


	//   ....[30]....
        /*078c*/ 	.word	0x000094e0


	//   ....[31]....
        /*0790*/ 	.word	0x00009510


	//   ....[32]....
        /*0794*/ 	.word	0x0000ae50


	//   ....[33]....
        /*0798*/ 	.word	0x0000b480


	//   ....[34]....
        /*079c*/ 	.word	0x0000b4b0


	//   ....[35]....
        /*07a0*/ 	.word	0x0000b4d0


	//   ....[36]....
        /*07a4*/ 	.word	0x0000b4f0


	//   ....[37]....
        /*07a8*/ 	.word	0x0000bb70


	//   ....[38]....
        /*07ac*/ 	.word	0x0000bb90


	//   ....[39]....
        /*07b0*/ 	.word	0x0000bdc0


	//   ....[40]....
        /*07b4*/ 	.word	0x0000bde0


	//   ....[41]....
        /*07b8*/ 	.word	0x0000c990


	//   ....[42]....
        /*07bc*/ 	.word	0x0000c9c0


	//   ....[43]....
        /*07c0*/ 	.word	0x0000cc00


	//   ....[44]....
        /*07c4*/ 	.word	0x0000cc20


	//   ....[45]....
        /*07c8*/ 	.word	0x0000ced0


	//   ....[46]....
        /*07cc*/ 	.word	0x0000d0a0


	//   ....[47]....
        /*07d0*/ 	.word	0x0000d0d0


	//   ....[48]....
        /*07d4*/ 	.word	0x0000d100


	//   ....[49]....
        /*07d8*/ 	.word	0x0000d130


	//   ....[50]....
        /*07dc*/ 	.word	0x0000d160


	//   ....[51]....
        /*07e0*/ 	.word	0x0000d190


	//   ....[52]....
        /*07e4*/ 	.word	0x0000d300


	//   ....[53]....
        /*07e8*/ 	.word	0x0000d330


	//   ....[54]....
        /*07ec*/ 	.word	0x0000d360


	//   ....[55]....
        /*07f0*/ 	.word	0x0000d390


	//   ....[56]....
        /*07f4*/ 	.word	0x0000d3c0


	//   ....[57]....
        /*07f8*/ 	.word	0x0000d3f0


	//   ....[58]....
        /*07fc*/ 	.word	0x0000d490


	//   ....[59]....
        /*0800*/ 	.word	0x0000d4f0


	//   ....[60]....
        /*0804*/ 	.word	0x0000d580


	//   ....[61]....
        /*0808*/ 	.word	0x0000e7d0


	//   ....[62]....
        /*080c*/ 	.word	0x0000f320


	//   ....[63]....
        /*0810*/ 	.word	0x0000f350


	//   ....[64]....
        /*0814*/ 	.word	0x0000f3f0


	//   ....[65]....
        /*0818*/ 	.word	0x0000f410


	//   ....[66]....
        /*081c*/ 	.word	0x0000f490


	//   ....[67]....
        /*0820*/ 	.word	0x0000f4b0


	//   ....[68]....
        /*0824*/ 	.word	0x0000f4c0


	//   ....[69]....
        /*0828*/ 	.word	0x0000f530


	//   ....[70]....
        /*082c*/ 	.word	0x000131a0


	//   ....[71]....
        /*0830*/ 	.word	0x000131d0


	//   ....[72]....
        /*0834*/ 	.word	0x00013210


	//   ....[73]....
        /*0838*/ 	.word	0x00013240


	//   ....[74]....
        /*083c*/ 	.word	0x00013270


	//   ....[75]....
        /*0840*/ 	.word	0x000132a0


	//   ....[76]....
        /*0844*/ 	.word	0x000132d0


	//   ....[77]....
        /*0848*/ 	.word	0x00013300


	//   ....[78]....
        /*084c*/ 	.word	0x00013480


	//   ....[79]....
        /*0850*/ 	.word	0x000134b0


	//   ....[80]....
        /*0854*/ 	.word	0x000134e0


	//   ....[81]....
        /*0858*/ 	.word	0x00013510


	//   ....[82]....
        /*085c*/ 	.word	0x00013540


	//   ....[83]....
        /*0860*/ 	.word	0x00013570


	//   ....[84]....
        /*0864*/ 	.word	0x00013630


	//   ....[85]....
        /*0868*/ 	.word	0x00013650


	//   ....[86]....
        /*086c*/ 	.word	0x000136c0


	//   ....[87]....
        /*0870*/ 	.word	0x00013d80


	//   ....[88]....
        /*0874*/ 	.word	0x000143e0


	//   ....[89]....
        /*0878*/ 	.word	0x00014560


	//   ....[90]....
        /*087c*/ 	.word	0x000145d0


	//   ....[91]....
        /*0880*/ 	.word	0x00014630


	//   ....[92]....
        /*0884*/ 	.word	0x00014720


	//   ....[93]....
        /*0888*/ 	.word	0x00014780


	//   ....[94]....
        /*088c*/ 	.word	0x00014880


	//   ....[95]....
        /*0890*/ 	.word	0x000148e0


	//   ....[96]....
        /*0894*/ 	.word	0x000149c0


	//   ....[97]....
        /*0898*/ 	.word	0x00014cf0


	//   ....[98]....
        /*089c*/ 	.word	0x00014d90


	//   ....[99]....
        /*08a0*/ 	.word	0x00014eb0


	//   ....[100]....
        /*08a4*/ 	.word	0x00014f20


	//   ....[101]....
        /*08a8*/ 	.word	0x00014f90


	//   ....[102]....
        /*08ac*/ 	.word	0x00015000


	//   ....[103]....
        /*08b0*/ 	.word	0x00015070


	//   ....[104]....
        /*08b4*/ 	.word	0x000150f0


	//   ....[105]....
        /*08b8*/ 	.word	0x00015180


	//   ....[106]....
        /*08bc*/ 	.word	0x00015210


	//   ....[107]....
        /*08c0*/ 	.word	0x00015280


	//   ....[108]....
        /*08c4*/ 	.word	0x000152f0


	//   ....[109]....
        /*08c8*/ 	.word	0x00015360


	//   ....[110]....
        /*08cc*/ 	.word	0x000153e0


	//   ....[111]....
        /*08d0*/ 	.word	0x00015450


	//   ....[112]....
        /*08d4*/ 	.word	0x000154f0


	//   ....[113]....
        /*08d8*/ 	.word	0x00015580


	//   ....[114]....
        /*08dc*/ 	.word	0x000156b0


	//----- nvinfo : EIATTR_REG_RECONFIG
	.align		4
.L_1039:
        /*08e0*/ 	.byte	0x01, 0x54
	.zero		2


	//----- nvinfo : EIATTR_SYSCALL_OFFSETS
	.align		4
        /*08e4*/ 	.byte	0x04, 0x46
        /*08e6*/ 	.short	(.L_1041 - .L_1040)


	//   ....[0]....
.L_1040:
        /*08e8*/ 	.word	0x00003a40


	//   ....[1]....
        /*08ec*/ 	.word	0x0000e3d0


	//   ....[2]....
        /*08f0*/ 	.word	0x0000e530


	//   ....[3]....
        /*08f4*/ 	.word	0x0000e630


	//   ....[4]....
        /*08f8*/ 	.word	0x0000ef60


	//----- nvinfo : EIATTR_MBARRIER_INSTR_OFFSETS
	.align		4
.L_1041:
        /*08fc*/ 	.byte	0x04, 0x39
        /*08fe*/ 	.short	(.L_1043 - .L_1042)


	//   ....[0]....
.L_1042:
        /*0900*/ 	.word	0x00000270
        /*0904*/ 	.word	0x000000ff
        /*0908*/ 	.word	0x00028c00
        /*090c*/ 	.short	0x0100
        /*090e*/ 	.byte	0x08
	.zero		1


	//   ....[1]....
        /*0910*/ 	.word	0x00000280
        /*0914*/ 	.word	0x000000ff
        /*0918*/ 	.word	0x00028c20
        /*091c*/ 	.short	0x0100
        /*091e*/ 	.byte	0x08
	.zero		1


	//   ....[2]....
        /*0920*/ 	.word	0x00000330
        /*0924*/ 	.word	0x000000ff
        /*0928*/ 	.word	0x00028c30
        /*092c*/ 	.short	0x0100
        /*092e*/ 	.byte	0x06
	.zero		1


	//   ....[3]....
        /*0930*/ 	.word	0x00000340
        /*0934*/ 	.word	0x000000ff
        /*0938*/ 	.word	0x00028c40
        /*093c*/ 	.short	0x0100
        /*093e*/ 	.byte	0x06
	.zero		1


	//   ....[4]....
        /*0940*/ 	.word	0x00000350
        /*0944*/ 	.word	0x000000ff
        /*0948*/ 	.word	0x00028c38
        /*094c*/ 	.short	0x0100
        /*094e*/ 	.byte	0x06
	.zero		1


	//   ....[5]....
        /*0950*/ 	.word	0x00000360
        /*0954*/ 	.word	0x000000ff
        /*0958*/ 	.word	0x00028c48
        /*095c*/ 	.short	0x0100
        /*095e*/ 	.byte	0x06
	.zero		1


	//   ....[6]....
        /*0960*/ 	.word	0x00000490
        /*0964*/ 	.word	0x000000ff
        /*0968*/ 	.word	0x00028c50
        /*096c*/ 	.short	0x0100
        /*096e*/ 	.byte	0x08
	.zero		1


	//   ....[7]....
        /*0970*/ 	.word	0x000004a0
        /*0974*/ 	.word	0x000000ff
        /*0978*/ 	.word	0x00028c60
        /*097c*/ 	.short	0x0100
        /*097e*/ 	.byte	0x08
	.zero		1


	//   ....[8]....
        /*0980*/ 	.word	0x000004b0
        /*0984*/ 	.word	0x000000ff
        /*0988*/ 	.word	0x00028c58
        /*098c*/ 	.short	0x0100
        /*098e*/ 	.byte	0x08
	.zero		1


	//   ....[9]....
        /*0990*/ 	.word	0x000004c0
        /*0994*/ 	.word	0x000000ff
        /*0998*/ 	.word	0x00028c68
        /*099c*/ 	.short	0x0100
        /*099e*/ 	.byte	0x08
	.zero		1


	//   ....[10]....
        /*09a0*/ 	.word	0x000005b0
        /*09a4*/ 	.word	0x000000ff
        /*09a8*/ 	.word	0x00028c70
        /*09ac*/ 	.short	0x0100
        /*09ae*/ 	.byte	0x06
	.zero		1


	//   ....[11]....
        /*09b0*/ 	.word	0x000005c0
        /*09b4*/ 	.word	0x000000ff
        /*09b8*/ 	.word	0x00028c80
        /*09bc*/ 	.short	0x0100
        /*09be*/ 	.byte	0x06
	.zero		1


	//   ....[12]....
        /*09c0*/ 	.word	0x000005d0
        /*09c4*/ 	.word	0x000000ff
        /*09c8*/ 	.word	0x00028c78
        /*09cc*/ 	.short	0x0100
        /*09ce*/ 	.byte	0x06
	.zero		1


	//   ....[13]....
        /*09d0*/ 	.word	0x000005e0
        /*09d4*/ 	.word	0x000000ff
        /*09d8*/ 	.word	0x00028c88
        /*09dc*/ 	.short	0x0100
        /*09de*/ 	.byte	0x06
	.zero		1


	//   ....[14]....
        /*09e0*/ 	.word	0x00000710
        /*09e4*/ 	.word	0x000000ff
        /*09e8*/ 	.word	0x00028c90
        /*09ec*/ 	.short	0x0100
        /*09ee*/ 	.byte	0x08
	.zero		1


	//   ....[15]....
        /*09f0*/ 	.word	0x00000720
        /*09f4*/ 	.word	0x000000ff
        /*09f8*/ 	.word	0x00028ca0
        /*09fc*/ 	.short	0x0100
        /*09fe*/ 	.byte	0x08
	.zero		1


	//   ....[16]....
        /*0a00*/ 	.word	0x00000730
        /*0a04*/ 	.word	0x000000ff
        /*0a08*/ 	.word	0x00028c98
        /*0a0c*/ 	.short	0x0100
        /*0a0e*/ 	.byte	0x08
	.zero		1


	//   ....[17]....
        /*0a10*/ 	.word	0x00000740
        /*0a14*/ 	.word	0x000000ff
        /*0a18*/ 	.word	0x00028ca8
        /*0a1c*/ 	.short	0x0100
        /*0a1e*/ 	.byte	0x08
	.zero		1


	//   ....[18]....
        /*0a20*/ 	.word	0x00000870
        /*0a24*/ 	.word	0x000000ff
        /*0a28*/ 	.word	0x00028cb0
        /*0a2c*/ 	.short	0x0100
        /*0a2e*/ 	.byte	0x08
	.zero		1


	//   ....[19]....
        /*0a30*/ 	.word	0x00000880
        /*0a34*/ 	.word	0x000000ff
        /*0a38*/ 	.word	0x00028cc0
        /*0a3c*/ 	.short	0x0100
        /*0a3e*/ 	.byte	0x08
	.zero		1


	//   ....[20]....
        /*0a40*/ 	.word	0x00000890
        /*0a44*/ 	.word	0x000000ff
        /*0a48*/ 	.word	0x00028cb8
        /*0a4c*/ 	.short	0x0100
        /*0a4e*/ 	.byte	0x08
	.zero		1


	//   ....[21]....
        /*0a50*/ 	.word	0x000008a0
        /*0a54*/ 	.word	0x000000ff
        /*0a58*/ 	.word	0x00028cc8
        /*0a5c*/ 	.short	0x0100
        /*0a5e*/ 	.byte	0x08
	.zero		1


	//   ....[22]....
        /*0a60*/ 	.word	0x00001be0
        /*0a64*/ 	.word	0x000000ff
        /*0a68*/ 	.word	0x00028c50
        /*0a6c*/ 	.short	0x010a
        /*0a6e*/ 	.byte	0x15
	.zero		1


	//   ....[23]....
        /*0a70*/ 	.word	0x00001ea0
        /*0a74*/ 	.word	0x00000000
        /*0a78*/ 	.word	0x00000000
        /*0a7c*/ 	.short	0x0101
        /*0a7e*/ 	.byte	0x3f
	.zero		1


	//   ....[24]....
        /*0a80*/ 	.word	0x000027f0
        /*0a84*/ 	.word	0x000000ff
        /*0a88*/ 	.word	0x00028c50
        /*0a8c*/ 	.short	0x010a
        /*0a8e*/ 	.byte	0x15
	.zero		1


	//   ....[25]....
        /*0a90*/ 	.word	0x00002830
        /*0a94*/ 	.word	0x000000ff
        /*0a98*/ 	.word	0x00028c50
        /*0a9c*/ 	.short	0x010a
        /*0a9e*/ 	.byte	0x15
	.zero		1


	//   ....[26]....
        /*0aa0*/ 	.word	0x00002a00
        /*0aa4*/ 	.word	0x00000000
        /*0aa8*/ 	.word	0x00000000
        /*0aac*/ 	.short	0x0101
        /*0aae*/ 	.byte	0x3f
	.zero		1


	//   ....[27]....
        /*0ab0*/ 	.word	0x00003ac0
        /*0ab4*/ 	.word	0x000000ff
        /*0ab8*/ 	.word	0x00028c00
        /*0abc*/ 	.short	0x010a
        /*0abe*/ 	.byte	0x2e
	.zero		1


	//   ....[28]....
        /*0ac0*/ 	.word	0x00003b40
        /*0ac4*/ 	.word	0x00000007
        /*0ac8*/ 	.word	0x00028c30
        /*0acc*/ 	.short	0x010a
        /*0ace*/ 	.byte	0x3f
	.zero		1


	//   ....[29]....
        /*0ad0*/ 	.word	0x00003b80
        /*0ad4*/ 	.word	0x00000007
        /*0ad8*/ 	.word	0x00028c30
        /*0adc*/ 	.short	0x010a
        /*0ade*/ 	.byte	0x3f
	.zero		1


	//   ....[30]....
        /*0ae0*/ 	.word	0x00004d80
        /*0ae4*/ 	.word	0x00000003
        /*0ae8*/ 	.word	0x00000000
        /*0aec*/ 	.short	0x0101
        /*0aee*/ 	.byte	0x3f
	.zero		1


	//   ....[31]....
        /*0af0*/ 	.word	0x000051c0
        /*0af4*/ 	.word	0x00000007
        /*0af8*/ 	.word	0x00028c50
        /*0afc*/ 	.short	0x010a
        /*0afe*/ 	.byte	0x3f
	.zero		1


	//   ....[32]....
        /*0b00*/ 	.word	0x00005200
        /*0b04*/ 	.word	0x00000007
        /*0b08*/ 	.word	0x00028c50
        /*0b0c*/ 	.short	0x010a
        /*0b0e*/ 	.byte	0x3f
	.zero		1


	//   ....[33]....
        /*0b10*/ 	.word	0x00005520
        /*0b14*/ 	.word	0x00000007
        /*0b18*/ 	.word	0x00000000
        /*0b1c*/ 	.short	0x0101
        /*0b1e*/ 	.byte	0x3f
	.zero		1


	//   ....[34]....
        /*0b20*/ 	.word	0x00005630
        /*0b24*/ 	.word	0x000000ff
        /*0b28*/ 	.word	0x00028c30
        /*0b2c*/ 	.short	0x010a
        /*0b2e*/ 	.byte	0x19
	.zero		1


	//   ....[35]....
        /*0b30*/ 	.word	0x00005670
        /*0b34*/ 	.word	0x000000ff
        /*0b38*/ 	.word	0x00028c30
        /*0b3c*/ 	.short	0x010a
        /*0b3e*/ 	.byte	0x19
	.zero		1


	//   ....[36]....
        /*0b40*/ 	.word	0x00006770
        /*0b44*/ 	.word	0x0000009f
        /*0b48*/ 	.word	0x00000000
        /*0b4c*/ 	.short	0x0101
        /*0b4e*/ 	.byte	0x3f
	.zero		1


	//   ....[37]....
        /*0b50*/ 	.word	0x00007450
        /*0b54*/ 	.word	0x000000ff
        /*0b58*/ 	.word	0x00028c50
        /*0b5c*/ 	.short	0x010a
        /*0b5e*/ 	.byte	0x19
	.zero		1


	//   ....[38]....
        /*0b60*/ 	.word	0x00007490
        /*0b64*/ 	.word	0x000000ff
        /*0b68*/ 	.word	0x00028c50
        /*0b6c*/ 	.short	0x010a
        /*0b6e*/ 	.byte	0x19
	.zero		1


	//   ....[39]....
        /*0b70*/ 	.word	0x00007730
        /*0b74*/ 	.word	0x000000b2
        /*0b78*/ 	.word	0x00000000
        /*0b7c*/ 	.short	0x0101
        /*0b7e*/ 	.byte	0x3f
	.zero		1


	//   ....[40]....
        /*0b80*/ 	.word	0x00007860
        /*0b84*/ 	.word	0x000000ff
        /*0b88*/ 	.word	0x00028c30
        /*0b8c*/ 	.short	0x010a
        /*0b8e*/ 	.byte	0x18
	.zero		1


	//   ....[41]....
        /*0b90*/ 	.word	0x000078a0
        /*0b94*/ 	.word	0x000000ff
        /*0b98*/ 	.word	0x00028c30
        /*0b9c*/ 	.short	0x010a
        /*0b9e*/ 	.byte	0x18
	.zero		1


	//   ....[42]....
        /*0ba0*/ 	.word	0x000086f0
        /*0ba4*/ 	.word	0x00000098
        /*0ba8*/ 	.word	0x00000000
        /*0bac*/ 	.short	0x0101
        /*0bae*/ 	.byte	0x3f
	.zero		1


	//   ....[43]....
        /*0bb0*/ 	.word	0x00009140
        /*0bb4*/ 	.word	0x000000ff
        /*0bb8*/ 	.word	0x00028c50
        /*0bbc*/ 	.short	0x010a
        /*0bbe*/ 	.byte	0x18
	.zero		1


	//   ....[44]....
        /*0bc0*/ 	.word	0x00009180
        /*0bc4*/ 	.word	0x000000ff
        /*0bc8*/ 	.word	0x00028c50
        /*0bcc*/ 	.short	0x010a
        /*0bce*/ 	.byte	0x18
	.zero		1


	//   ....[45]....
        /*0bd0*/ 	.word	0x00009410
        /*0bd4*/ 	.word	0x000000aa
        /*0bd8*/ 	.word	0x00000000
        /*0bdc*/ 	.short	0x0101
        /*0bde*/ 	.byte	0x3f
	.zero		1


	//   ....[46]....
        /*0be0*/ 	.word	0x0000bb80
        /*0be4*/ 	.word	0x000000ff
        /*0be8*/ 	.word	0x00000000
        /*0bec*/ 	.short	0x0101
        /*0bee*/ 	.byte	0x04
	.zero		1


	//   ....[47]....
        /*0bf0*/ 	.word	0x0000ea60
        /*0bf4*/ 	.word	0x00000000
        /*0bf8*/ 	.word	0x00028c40
        /*0bfc*/ 	.short	0x010a
        /*0bfe*/ 	.byte	0x3f
	.zero		1


	//   ....[48]....
        /*0c00*/ 	.word	0x0000f5e0
        /*0c04*/ 	.word	0x00000008
        /*0c08*/ 	.word	0x00028c00
        /*0c0c*/ 	.short	0x0107
        /*0c0e*/ 	.byte	0x3f
	.zero		1


	//   ....[49]....
        /*0c10*/ 	.word	0x0000f6e0
        /*0c14*/ 	.word	0x00000002
        /*0c18*/ 	.word	0x00028c00
        /*0c1c*/ 	.short	0x0101
        /*0c1e*/ 	.byte	0x3f
	.zero		1


	//   ....[50]....
        /*0c20*/ 	.word	0x0000f700
        /*0c24*/ 	.word	0x00000002
        /*0c28*/ 	.word	0x00028c20
        /*0c2c*/ 	.short	0x010a
        /*0c2e*/ 	.byte	0x3f
	.zero		1


	//   ....[51]....
        /*0c30*/ 	.word	0x0000f810
        /*0c34*/ 	.word	0x00000000
        /*0c38*/ 	.word	0x00028c60
        /*0c3c*/ 	.short	0x010a
        /*0c3e*/ 	.byte	0x3f
	.zero		1


	//   ....[52]....
        /*0c40*/ 	.word	0x000104f0
        /*0c44*/ 	.word	0x00000003
        /*0c48*/ 	.word	0x00028c40
        /*0c4c*/ 	.short	0x010a
        /*0c4e*/ 	.byte	0x3f
	.zero		1


	//   ....[53]....
        /*0c50*/ 	.word	0x00010750
        /*0c54*/ 	.word	0x00000003
        /*0c58*/ 	.word	0x00028c60
        /*0c5c*/ 	.short	0x010a
        /*0c5e*/ 	.byte	0x3f
	.zero		1


	//   ....[54]....
        /*0c60*/ 	.word	0x000113d0
        /*0c64*/ 	.word	0x00000004
        /*0c68*/ 	.word	0x00028c40
        /*0c6c*/ 	.short	0x010a
        /*0c6e*/ 	.byte	0x3f
	.zero		1


	//   ....[55]....
        /*0c70*/ 	.word	0x00011620
        /*0c74*/ 	.word	0x00000004
        /*0c78*/ 	.word	0x00028c60
        /*0c7c*/ 	.short	0x010a
        /*0c7e*/ 	.byte	0x3f
	.zero		1


	//   ....[56]....
        /*0c80*/ 	.word	0x00012230
        /*0c84*/ 	.word	0x00000004
        /*0c88*/ 	.word	0x00028c40
        /*0c8c*/ 	.short	0x010a
        /*0c8e*/ 	.byte	0x3f
	.zero		1


	//   ....[57]....
        /*0c90*/ 	.word	0x00012490
        /*0c94*/ 	.word	0x00000004
        /*0c98*/ 	.word	0x00028c60
        /*0c9c*/ 	.short	0x010a
        /*0c9e*/ 	.byte	0x3f
	.zero		1


	//   ....[58]....
        /*0ca0*/ 	.word	0x00013d00
        /*0ca4*/ 	.word	0x00000000
        /*0ca8*/ 	.word	0x00028c20
        /*0cac*/ 	.short	0x010a
        /*0cae*/ 	.byte	0x3f
	.zero		1


	//   ....[59]....
        /*0cb0*/ 	.word	0x00013ec0
        /*0cb4*/ 	.word	0x00000006
        /*0cb8*/ 	.word	0x00000000
        /*0cbc*/ 	.short	0x010a
        /*0cbe*/ 	.byte	0x3f
	.zero		1


	//   ....[60]....
        /*0cc0*/ 	.word	0x00013f30
        /*0cc4*/ 	.word	0x00000007
        /*0cc8*/ 	.word	0x00000000
        /*0ccc*/ 	.short	0x010a
        /*0cce*/ 	.byte	0x3f
	.zero		1


	//   ....[61]....
        /*0cd0*/ 	.word	0x00013fa0
        /*0cd4*/ 	.word	0x00000004
        /*0cd8*/ 	.word	0x00000000
        /*0cdc*/ 	.short	0x010a
        /*0cde*/ 	.byte	0x3f
	.zero		1


	//   ....[62]....
        /*0ce0*/ 	.word	0x00013fd0
        /*0ce4*/ 	.word	0x00000003
        /*0ce8*/ 	.word	0x00000000
        /*0cec*/ 	.short	0x010a
        /*0cee*/ 	.byte	0x3f
	.zero		1


	//   ....[63]....
        /*0cf0*/ 	.word	0x00014040
        /*0cf4*/ 	.word	0x00000003
        /*0cf8*/ 	.word	0x00028c50
        /*0cfc*/ 	.short	0x010a
        /*0cfe*/ 	.byte	0x3f
	.zero		1


	//   ....[64]....
        /*0d00*/ 	.word	0x000140a0
        /*0d04*/ 	.word	0x00000003
        /*0d08*/ 	.word	0x00028c50
        /*0d0c*/ 	.short	0x010a
        /*0d0e*/ 	.byte	0x3f
	.zero		1


	//   ....[65]....
        /*0d10*/ 	.word	0x00014100
        /*0d14*/ 	.word	0x00000003
        /*0d18*/ 	.word	0x00028c00
        /*0d1c*/ 	.short	0x010a
        /*0d1e*/ 	.byte	0x3f
	.zero		1


	//   ....[66]....
        /*0d20*/ 	.word	0x00014150
        /*0d24*/ 	.word	0x00000007
        /*0d28*/ 	.word	0x00028c30
        /*0d2c*/ 	.short	0x010a
        /*0d2e*/ 	.byte	0x3f
	.zero		1


	//   ....[67]....
        /*0d30*/ 	.word	0x000141a0
        /*0d34*/ 	.word	0x00000007
        /*0d38*/ 	.word	0x00028c50
        /*0d3c*/ 	.short	0x010a
        /*0d3e*/ 	.byte	0x3f
	.zero		1


	//   ....[68]....
        /*0d40*/ 	.word	0x00014200
        /*0d44*/ 	.word	0x00000006
        /*0d48*/ 	.word	0x00028c30
        /*0d4c*/ 	.short	0x010a
        /*0d4e*/ 	.byte	0x3f
	.zero		1


	//   ....[69]....
        /*0d50*/ 	.word	0x00014250
        /*0d54*/ 	.word	0x000000b2
        /*0d58*/ 	.word	0x00028c50
        /*0d5c*/ 	.short	0x010a
        /*0d5e*/ 	.byte	0x3f
	.zero		1


	//   ....[70]....
        /*0d60*/ 	.word	0x000142b0
        /*0d64*/ 	.word	0x00000006
        /*0d68*/ 	.word	0x00028c30
        /*0d6c*/ 	.short	0x010a
        /*0d6e*/ 	.byte	0x3f
	.zero		1


	//   ....[71]....
        /*0d70*/ 	.word	0x00014300
        /*0d74*/ 	.word	0x000000aa
        /*0d78*/ 	.word	0x00028c50
        /*0d7c*/ 	.short	0x010a
        /*0d7e*/ 	.byte	0x3f
	.zero		1


	//   ....[72]....
        /*0d80*/ 	.word	0x000144a0
        /*0d84*/ 	.word	0x00000000
        /*0d88*/ 	.word	0x00028c40
        /*0d8c*/ 	.short	0x010a
        /*0d8e*/ 	.byte	0x3f
	.zero		1


	//   ....[73]....
        /*0d90*/ 	.word	0x00014a10
        /*0d94*/ 	.word	0x00000002
        /*0d98*/ 	.word	0x00028c20
        /*0d9c*/ 	.short	0x010a
        /*0d9e*/ 	.byte	0x3f
	.zero		1


	//   ....[74]....
        /*0da0*/ 	.word	0x00014a60
        /*0da4*/ 	.word	0x00000000
        /*0da8*/ 	.word	0x00028c60
        /*0dac*/ 	.short	0x010a
        /*0dae*/ 	.byte	0x3f
	.zero		1


	//   ....[75]....
        /*0db0*/ 	.word	0x00014ab0
        /*0db4*/ 	.word	0x00000003
        /*0db8*/ 	.word	0x00028c40
        /*0dbc*/ 	.short	0x010a
        /*0dbe*/ 	.byte	0x3f
	.zero		1


	//   ....[76]....
        /*0dc0*/ 	.word	0x00014b00
        /*0dc4*/ 	.word	0x00000003
        /*0dc8*/ 	.word	0x00028c60
        /*0dcc*/ 	.short	0x010a
        /*0dce*/ 	.byte	0x3f
	.zero		1


	//   ....[77]....
        /*0dd0*/ 	.word	0x00014b50
        /*0dd4*/ 	.word	0x00000004
        /*0dd8*/ 	.word	0x00028c40
        /*0ddc*/ 	.short	0x010a
        /*0dde*/ 	.byte	0x3f
	.zero		1


	//   ....[78]....
        /*0de0*/ 	.word	0x00014ba0
        /*0de4*/ 	.word	0x00000004
        /*0de8*/ 	.word	0x00028c60
        /*0dec*/ 	.short	0x010a
        /*0dee*/ 	.byte	0x3f
	.zero		1


	//   ....[79]....
        /*0df0*/ 	.word	0x00014bf0
        /*0df4*/ 	.word	0x00000004
        /*0df8*/ 	.word	0x00028c40
        /*0dfc*/ 	.short	0x010a
        /*0dfe*/ 	.byte	0x3f
	.zero		1


	//   ....[80]....
        /*0e00*/ 	.word	0x00014c40
        /*0e04*/ 	.word	0x00000004
        /*0e08*/ 	.word	0x00028c60
        /*0e0c*/ 	.short	0x010a
        /*0e0e*/ 	.byte	0x3f
	.zero		1


	//   ....[81]....
        /*0e10*/ 	.word	0x000155d0
        /*0e14*/ 	.word	0x00000000
        /*0e18*/ 	.word	0x00028c20
        /*0e1c*/ 	.short	0x010a
        /*0e1e*/ 	.byte	0x3f
	.zero		1


	//   ....[82]....
        /*0e20*/ 	.word	0x00015770
        /*0e24*/ 	.word	0x00000006
        /*0e28*/ 	.word	0x00000000
        /*0e2c*/ 	.short	0x010a
        /*0e2e*/ 	.byte	0x3f
	.zero		1


	//   ....[83]....
        /*0e30*/ 	.word	0x000157c0
        /*0e34*/ 	.word	0x00000007
        /*0e38*/ 	.word	0x00000000
        /*0e3c*/ 	.short	0x010a
        /*0e3e*/ 	.byte	0x3f
	.zero		1


	//   ....[84]....
        /*0e40*/ 	.word	0x00015810
        /*0e44*/ 	.word	0x00000004
        /*0e48*/ 	.word	0x00000000
        /*0e4c*/ 	.short	0x010a
        /*0e4e*/ 	.byte	0x3f
	.zero		1


	//----- nvinfo : EIATTR_NUM_MBARRIERS
	.align		4
.L_1043:
        /*0e50*/ 	.byte	0x03, 0x38
        /*0e52*/ 	.short	0x0016


	//----- nvinfo : EIATTR_EXIT_INSTR_OFFSETS
	.align		4
        /*0e54*/ 	.byte	0x04, 0x1c
        /*0e56*/ 	.short	(.L_1045 - .L_1044)


	//   ....[0]....
.L_1044:
        /*0e58*/ 	.word	0x00000a50


	//   ....[1]....
        /*0e5c*/ 	.word	0x0000ce80


	//   ....[2]....
        /*0e60*/ 	.word	0x00014020


	//----- nvinfo : EIATTR_MAX_THREADS
	.align		4
.L_1045:
        /*0e64*/ 	.byte	0x04, 0x05
        /*0e66*/ 	.short	(.L_1047 - .L_1046)
.L_1046:
        /*0e68*/ 	.word	0x00000180
        /*0e6c*/ 	.word	0x00000001
        /*0e70*/ 	.word	0x00000001


	//----- nvinfo : EIATTR_CRS_STACK_SIZE
	.align		4
.L_1047:
        /*0e74*/ 	.byte	0x04, 0x1e
        /*0e76*/ 	.short	(.L_1049 - .L_1048)
.L_1048:
        /*0e78*/ 	.word	0x00000000


	//----- nvinfo : EIATTR_CBANK_PARAM_SIZE
	.align		4
.L_1049:
        /*0e7c*/ 	.byte	0x03, 0x19
        /*0e7e*/ 	.short	0x0af0


	//----- nvinfo : EIATTR_PARAM_CBANK
	.align		4
        /*0e80*/ 	.byte	0x04, 0x0a
        /*0e82*/ 	.short	(.L_1051 - .L_1050)
	.align		4
.L_1050:
        /*0e84*/ 	.word	index@(.nv.constant0._ZN7cutlass13device_kernelIN5flash11enable_sm90INS1_16FlashAttnFwdSm90INS1_25CollectiveMainloopFwdSm90ILi2EN4cute5tupleIJNS5_1CILi1EEES8_S8_EEENS6_IJNS7_ILi64EEESA_SA_EEELi512ENS_6half_tEfNS_4arch4Sm90ELb1ELb0ELb1ELb1ELb0ELb0ELb0ELb0ELb0ELb1ELb0ELb0EEENS1_21CollectiveEpilogueFwdINS6_IJSA_NS7_ILi512EEESA_EEES9_SC_SE_Li256ELb1ELb1ELb0ELb0EEENS1_36VarlenDynamicPersistentTileSchedulerILi64ELi64ELi256ELi128ELb0ELb1ELb1ELb1ELb1ELb1EEEEEEEEEvNT_6ParamsE)
        /*0e88*/ 	.short	0x0210
        /*0e8a*/ 	.short	0x0af0


	//----- nvinfo : EIATTR_SW_WAR
	.align		4
.L_1051:
        /*0e8c*/ 	.byte	0x04, 0x36
        /*0e8e*/ 	.short	(.L_1053 - .L_1052)
.L_1052:
        /*0e90*/ 	.word	0x00000008
.L_1053:


//--------------------- .nv.info._ZN7cutlass13device_kernelIN5flash11enable_sm90INS1_16FlashAttnFwdSm90INS1_25CollectiveMainloopFwdSm90ILi2EN4cute5tupleIJNS5_1CILi1EEES8_S8_EEENS6_IJNS7_ILi64EEESA_SA_EEELi512ENS_6half_tEfNS_4arch4Sm90ELb1ELb0ELb1ELb1ELb0ELb1ELb0ELb0ELb0ELb1ELb0ELb0EEENS1_21CollectiveEpilogueFwdINS6_IJSA_NS7_ILi512EEESA_EEES9_SC_SE_Li256ELb1ELb1ELb0ELb0EEENS1_36VarlenDynamicPersistentTileSchedulerILi64ELi64ELi256ELi128ELb0ELb1ELb1ELb1ELb1ELb1EEEEEEEEEvNT_6ParamsE --------------------------
	.section	.nv.info._ZN7cutlass13device_kernelIN5flash11enable_sm90INS1_16FlashAttnFwdSm90INS1_25CollectiveMainloopFwdSm90ILi2EN4cute5tupleIJNS5_1CILi1EEES8_S8_EEENS6_IJNS7_ILi64EEESA_SA_EEELi512ENS_6half_tEfNS_4arch4Sm90ELb1ELb0ELb1ELb1ELb0ELb1ELb0ELb0ELb0ELb1ELb0ELb0EEENS1_21CollectiveEpilogueFwdINS6_IJSA_NS7_ILi512EEESA_EEES9_SC_SE_Li256ELb1ELb1ELb0ELb0EEENS1_36VarlenDynamicPersistentTileSchedulerILi64ELi64ELi256ELi128ELb0ELb1ELb1ELb1ELb1ELb1EEEEEEEEEvNT_6ParamsE,"",@"SHT_CUDA_INFO"
	.sectionflags	@""
	.align	4


	//----- nvinfo : EIATTR_CUDA_API_VERSION
	.align		4
        /*0000*/ 	.byte	0x04, 0x37
        /*0002*/ 	.short	(.L_1055 - .L_1054)
.L_1054:
        /*0004*/ 	.word	0x00000082


	//----- nvinfo : EIATTR_KPARAM_INFO
	.align		4
.L_1055:
        /*0008*/ 	.byte	0x04, 0x17
        /*000a*/ 	.short	(.L_1057 - .L_1056)
.L_1056:
        /*000c*/ 	.word	0x00000000
        /*0010*/ 	.short	0x0000
        /*0012*/ 	.short	0x0070
        /*0014*/ 	.byte	0x00, 0xf0, 0x01, 0x2a


	//----- nvinfo : EIATTR_SPARSE_MMA_MASK
	.align		4
.L_1057:
        /*0018*/ 	.byte	0x03, 0x50
        /*001a*/ 	.short	0x0000


	//----- nvinfo : EIATTR_MAXREG_COUNT
	.align		4
        /*001c*/ 	.byte	0x03, 0x1b
        /*001e*/ 	.short	0x00a8


	//----- nvinfo : EIATTR_NUM_BARRIERS
	.align		4
        /*0020*/ 	.byte	0x02, 0x4c
        /*0022*/ 	.byte	0x10
	.zero		1


	//----- nvinfo : EIATTR_EXTERNS
	.align		4
        /*0024*/ 	.byte	0x04, 0x0f
        /*0026*/ 	.short	(.L_1059 - .L_1058)


	//   ....[0]....
	.align		4
.L_1058:
        /*0028*/ 	.word	index@(__assertfail)


	//----- nvinfo : EIATTR_ANNOTATIONS
	.align		4
.L_1059:
        /*002c*/ 	.byte	0x04, 0x55
        /*002e*/ 	.short	(.L_1061 - .L_1060)


	//   ....[0]....
.L_1060:
        /* <DEDUP_REMOVED lines=100> */


	//----- nvinfo : EIATTR_MERCURY_ISA_VERSION
	.align		4
.L_1061:
        /*0658*/ 	.byte	0x03, 0x5f
        /*065a*/ 	.short	0x0101


	//----- nvinfo : EIATTR_UNUSED_LOAD_BYTE_OFFSET
	.align		4
        /*065c*/ 	.byte	0x04, 0x44
        /*065e*/ 	.short	(.L_1063 - .L_1062)


	//   ....[0]....
.L_1062:
        /*0660*/ 	.word	0x00000a90
        /*0664*/ 	.word	0x0000fff0


	//   ....[1]....
        /*0668*/ 	.word	0x0000ff50
        /*066c*/ 	.word	0x0000fff0


	//----- nvinfo : EIATTR_INT_WARP_WIDE_INSTR_OFFSETS
	.align		4
.L_1063:
        /*0670*/ 	.byte	0x04, 0x31
        /*0672*/ 	.short	(.L_1065 - .L_1064)


	//   ....[0]....
.L_1064:
        /*0674*/ 	.word	0x00000190


	//   ....[1]....
        /*0678*/ 	.word	0x000001d0


	//   ....[2]....
        /*067c*/ 	.word	0x000002a0


	//   ....[3]....
        /*0680*/ 	.word	0x00015e90


	//   ....[4]....
        /*0684*/ 	.word	0x00015f20


	//   ....[5]....
        /*0688*/ 	.word	0x0001ac00


	//   ....[6]....
        /*068c*/ 	.word	0x0001ac90


	//----- nvinfo : EIATTR_COOP_GROUP_MASK_REGIDS
	.align		4
.L_1065:
        /*0690*/ 	.byte	0x04, 0x29
        /*0692*/ 	.short	(.L_1067 - .L_1066)


	//   ....[0]....
.L_1066:
        /*0694*/ 	.word	0xffffffff


	//   ....[1]....
        /*0698*/ 	.word	0xffffffff


	//   ....[2]....
        /*069c*/ 	.word	0xffffffff


	//   ....[3]....
        /*06a0*/ 	.word	0xffffffff


	//   ....[4]....
        /*06a4*/ 	.word	0xffffffff


	//   ....[5]....
        /*06a8*/ 	.word	0xffffffff


	//   ....[6]....
        /*06ac*/ 	.word	0xffffffff


	//   ....[7]....
        /*06b0*/ 	.word	0xffffffff


	//   ....[8]....
        /*06b4*/ 	.word	0xffffffff


	//   ....[9]....
        /*06b8*/ 	.word	0xffffffff


	//   ....[10]....
        /*06bc*/ 	.word	0xffffffff


	//   ....[11]....
        /*06c0*/ 	.word	0xffffffff


	//   ....[12]....
        /*06c4*/ 	.word	0xffffffff


	//   ....[13]....
        /*06c8*/ 	.word	0xffffffff


	//   ....[14]....
        /*06cc*/ 	.word	0xffffffff


	//   ....[15]....
        /*06d0*/ 	.word	0xffffffff


	//   ....[16]....
        /*06d4*/ 	.word	0xffffffff


	//   ....[17]....
        /*06d8*/ 	.word	0xffffffff


	//   ....[18]....
        /*06dc*/ 	.word	0xffffffff


	//   ....[19]....
        /*06e0*/ 	.word	0xffffffff


	//   ....[20]....
        /*06e4*/ 	.word	0xffffffff


	//   ....[21]....
        /*06e8*/ 	.word	0xffffffff


	//   ....[22]....
        /*06ec*/ 	.word	0xffffffff


	//   ....[23]....
        /*06f0*/ 	.word	0xffffffff


	//   ....[24]....
        /*06f4*/ 	.word	0xffffffff


	//   ....[25]....
        /*06f8*/ 	.word	0xffffffff


	//   ....[26]....
        /*06fc*/ 	.word	0xffffffff


	//   ....[27]....
        /*0700*/ 	.word	0xffffffff


	//   ....[28]....
        /*0704*/ 	.word	0xffffffff


	//   ....[29]....
        /*0708*/ 	.word	0xffffffff


	//   ....[30]....
        /*070c*/ 	.word	0xffffffff


	//   ....[31]....
        /*0710*/ 	.word	0xffffffff


	//   ....[32]....
        /*0714*/ 	.word	0xffffffff


	//   ....[33]....
        /*0718*/ 	.word	0xffffffff


	//   ....[34]....
        /*071c*/ 	.word	0xffffffff


	//   ....[35]....
        /*0720*/ 	.word	0xffffffff


	//   ....[36]....
        /*0724*/ 	.word	0xffffffff


	//   ....[37]....
        /*0728*/ 	.word	0xffffffff


	//   ....[38]....
        /*072c*/ 	.word	0xffffffff


	//   ....[39]....
        /*0730*/ 	.word	0xffffffff


	//   ....[40]....
        /*0734*/ 	.word	0xffffffff


	//   ....[41]....
        /*0738*/ 	.word	0xffffffff


	//   ....[42]....
        /*073c*/ 	.word	0xffffffff


	//   ....[43]....
        /*0740*/ 	.word	0xffffffff


	//   ....[44]....
        /*0744*/ 	.word	0xffffffff


	//   ....[45]....
        /*0748*/ 	.word	0xffffffff


	//   ....[46]....
        /*074c*/ 	.word	0xffffffff


	//   ....[47]....
        /*0750*/ 	.word	0xffffffff


	//   ....[48]....
        /*0754*/ 	.word	0xffffffff


	//   ....[49]....
        /*0758*/ 	.word	0xffffffff


	//   ....[50]....
        /*075c*/ 	.word	0xffffffff


	//   ....[51]....
        /*0760*/ 	.word	0xffffffff


	//   ....[52]....
        /*0764*/ 	.word	0xffffffff


	//   ....[53]....
        /*0768*/ 	.word	0xffffffff


	//   ....[54]....
        /*076c*/ 	.word	0xffffffff


	//   ....[55]....
        /*0770*/ 	.word	0xffffffff


	//   ....[56]....
        /*0774*/ 	.word	0xffffffff


	//   ....[57]....
        /*0778*/ 	.word	0xffffffff


	//   ....[58]....
        /*077c*/ 	.word	0xffffffff


	//   ....[59]....
        /*0780*/ 	.word	0xffffffff


	//   ....[60]....
        /*0784*/ 	.word	0xffffffff


	//   ....[61]....
        /*0788*/ 	.word	0xffffffff


	//   ....[62]....
        /*078c*/ 	.word	0xffffffff


	//   ....[63]....
        /*0790*/ 	.word	0xffffffff


	//   ....[64]....
        /*0794*/ 	.word	0xffffffff


	//   ....[65]....
        /*0798*/ 	.word	0xffffffff


	//   ....[66]....
        /*079c*/ 	.word	0xffffffff


	//   ....[67]....
        /*07a0*/ 	.word	0xffffffff


	//   ....[68]....
        /*07a4*/ 	.word	0xffffffff


	//   ....[69]....
        /*07a8*/ 	.word	0xffffffff


	//   ....[70]....
        /*07ac*/ 	.word	0xffffffff


	//   ....[71]....
        /*07b0*/ 	.word	0xffffffff


	//   ....[72]....
        /*07b4*/ 	.word	0xffffffff


	//   ....[73]....
        /*07b8*/ 	.word	0xffffffff


	//   ....[74]....
        /*07bc*/ 	.word	0xffffffff


	//   ....[75]....
        /*07c0*/ 	.word	0xffffffff


	//   ....[76]....
        /*07c4*/ 	.word	0xffffffff


	//   ....[77]....
        /*07c8*/ 	.word	0xffffffff


	//   ....[78]....
        /*07cc*/ 	.word	0xffffffff


	//   ....[79]....
        /*07d0*/ 	.word	0xffffffff


	//   ....[80]....
        /*07d4*/ 	.word	0xffffffff


	//   ....[81]....
        /*07d8*/ 	.word	0xffffffff


	//   ....[82]....
        /*07dc*/ 	.word	0xffffffff


	//   ....[83]....
        /*07e0*/ 	.word	0xffffffff


	//   ....[84]....
        /*07e4*/ 	.word	0xffffffff


	//   ....[85]....
        /*07e8*/ 	.word	0xffffffff


	//   ....[86]....
        /*07ec*/ 	.word	0xffffffff


	//   ....[87]....
        /*07f0*/ 	.word	0xffffffff


	//   ....[88]....
        /*07f4*/ 	.word	0xffffffff


	//   ....[89]....
        /*07f8*/ 	.word	0xffffffff


	//   ....[90]....
        /*07fc*/ 	.word	0xffffffff


	//   ....[91]....
        /*0800*/ 	.word	0xffffffff


	//   ....[92]....
        /*0804*/ 	.word	0xffffffff


	//   ....[93]....
        /*0808*/ 	.word	0xffffffff


	//   ....[94]....
        /*080c*/ 	.word	0xffffffff


	//   ....[95]....
        /*0810*/ 	.word	0xffffffff


	//   ....[96]....
        /*0814*/ 	.word	0xffffffff


	//   ....[97]....
        /*0818*/ 	.word	0xffffffff


	//   ....[98]....
        /*081c*/ 	.word	0xffffffff


	//   ....[99]....
        /*0820*/ 	.word	0xffffffff


	//   ....[100]....
        /*0824*/ 	.word	0xffffffff


	//   ....[101]....
        /*0828*/ 	.word	0xffffffff


	//   ....[102]....
        /*082c*/ 	.word	0xffffffff


	//   ....[103]....
        /*0830*/ 	.word	0xffffffff


	//   ....[104]....
        /*0834*/ 	.word	0xffffffff


	//   ....[105]....
        /*0838*/ 	.word	0x0500000f


	//   ....[106]....
        /*083c*/ 	.word	0x0500000f


	//   ....[107]....
        /*0840*/ 	.word	0x0500000f


	//   ....[108]....
        /*0844*/ 	.word	0x0500000f


	//   ....[109]....
        /*0848*/ 	.word	0x0500000f


	//   ....[110]....
        /*084c*/ 	.word	0x0500000f


	//   ....[111]....
        /*0850*/ 	.word	0x0500000f


	//   ....[112]....
        /*0854*/ 	.word	0x0500000f


	//   ....[113]....
        /*0858*/ 	.word	0x0500000f


	//   ....[114]....
        /*085c*/ 	.word	0x0500000f


	//   ....[115]....
        /*0860*/ 	.word	0x0500000f


	//   ....[116]....
        /*0864*/ 	.word	0x0500000f


	//   ....[117]....
        /*0868*/ 	.word	0x0500000f


	//   ....[118]....
        /*086c*/ 	.word	0x0500000f


	//   ....[119]....
        /*0870*/ 	.word	0x0500000f


	//   ....[120]....
        /*0874*/ 	.word	0x0500000f


	//   ....[121]....
        /*0878*/ 	.word	0x0500000f


	//   ....[122]....
        /*087c*/ 	.word	0x0500000f


	//   ....[123]....
        /*0880*/ 	.word	0x0500000f


	//   ....[124]....
        /*0884*/ 	.word	0x0500000f


	//   ....[125]....
        /*0888*/ 	.word	0x0500000f


	//   ....[126]....
        /*088c*/ 	.word	0x0500000f


	//   ....[127]....
        /*0890*/ 	.word	0x0500000f


	//   ....[128]....
        /*0894*/ 	.word	0x0500000f


	//   ....[129]....
        /*0898*/ 	.word	0x0500000f


	//   ....[130]....
        /*089c*/ 	.word	0x0500000f


	//   ....[131]....
        /*08a0*/ 	.word	0x0500000f


	//   ....[132]....
        /*08a4*/ 	.word	0x0500000f


	//   ....[133]....
        /*08a8*/ 	.word	0x0500000f


	//   ....[134]....
        /*08ac*/ 	.word	0x0500000f


	//   ....[135]....
        /*08b0*/ 	.word	0x0500000f


	//   ....[136]....
        /*08b4*/ 	.word	0x0500000f


	//   ....[137]....
        /*08b8*/ 	.word	0x0500000f


	//   ....[138]....
        /*08bc*/ 	.word	0x0500000f


	//   ....[139]....
        /*08c0*/ 	.word	0x0500000f


	//   ....[140]....
        /*08c4*/ 	.word	0x0500000f


	//   ....[141]....
        /*08c8*/ 	.word	0x0500000f


	//   ....[142]....
        /*08cc*/ 	.word	0x0500000f


	//   ....[143]....
        /*08d0*/ 	.word	0x0500000f


	//   ....[144]....
        /*08d4*/ 	.word	0x0500000f


	//   ....[145]....
        /*08d8*/ 	.word	0x0500000f


	//   ....[146]....
        /*08dc*/ 	.word	0x0500000f


	//   ....[147]....
        /*08e0*/ 	.word	0x0500000f


	//   ....[148]....
        /*08e4*/ 	.word	0x0500000f


	//----- nvinfo : EIATTR_COOP_GROUP_INSTR_OFFSETS
	.align		4
.L_1067:
        /*08e8*/ 	.byte	0x04, 0x28
        /*08ea*/ 	.short	(.L_1069 - .L_1068)


	//   ....[0]....
.L_1068:
        /*08ec*/ 	.word	0x00000060


	//   ....[1]....
        /*08f0*/ 	.word	0x000001a0


	//   ....[2]....
        /*08f4*/ 	.word	0x000001e0


	//   ....[3]....
        /*08f8*/ 	.word	0x000003d0


	//   ....[4]....
        /*08fc*/ 	.word	0x00000530


	//   ....[5]....
        /*0900*/ 	.word	0x00000650


	//   ....[6]....
        /*0904*/ 	.word	0x000007b0


	//   ....[7]....
        /*0908*/ 	.word	0x000047d0


	//   ....[8]....
        /*090c*/ 	.word	0x00006730


	//   ....[9]....
        /*0910*/ 	.word	0x00006e50


	//   ....[10]....
        /*0914*/ 	.word	0x00006e60


	//   ....[11]....
        /*0918*/ 	.word	0x00006e70


	//   ....[12]....
        /*091c*/ 	.word	0x00006e80


	//   ....[13]....
        /*0920*/ 	.word	0x00007190


	//   ....[14]....
        /*0924*/ 	.word	0x000071a0


	//   ....[15]....
        /*0928*/ 	.word	0x000071b0


	//   ....[16]....
        /*092c*/ 	.word	0x000071c0


	//   ....[17]....
        /*0930*/ 	.word	0x00008390


	//   ....[18]....
        /*0934*/ 	.word	0x000083a0


	//   ....[19]....
        /*0938*/ 	.word	0x000083b0


	//   ....[20]....
        /*093c*/ 	.word	0x000083c0


	//   ....[21]....
        /*0940*/ 	.word	0x00008630


	//   ....[22]....
        /*0944*/ 	.word	0x00008640


	//   ....[23]....
        /*0948*/ 	.word	0x00008650


	//   ....[24]....
        /*094c*/ 	.word	0x00008660


	//   ....[25]....
        /*0950*/ 	.word	0x00009a80


	//   ....[26]....
        /*0954*/ 	.word	0x00009c40


	//   ....[27]....
        /*0958*/ 	.word	0x0000a190


	//   ....[28]....
        /*095c*/ 	.word	0x0000a240


	//   ....[29]....
        /*0960*/ 	.word	0x0000a630


	//   ....[30]....
        /*0964*/ 	.word	0x0000a6f0


	//   ....[31]....
        /*0968*/ 	.word	0x0000b160


	//   ....[32]....
        /*096c*/ 	.word	0x0000b380


	//   ....[33]....
        /*0970*/ 	.word	0x0000b460


	//   ....[34]....
        /*0974*/ 	.word	0x0000bf80


	//   ....[35]....
        /*0978*/ 	.word	0x0000bff0


	//   ....[36]....
        /*097c*/ 	.word	0x0000c780


	//   ....[37]....
        /*0980*/ 	.word	0x0000c8a0


	//   ....[38]....
        /*0984*/ 	.word	0x0000d5c0


	//   ....[39]....
        /*0988*/ 	.word	0x0000dde0


	//   ....[40]....
        /*098c*/ 	.word	0x0000de40


	//   ....[41]....
        /*0990*/ 	.word	0x0000e6d0


	//   ....[42]....
        /*0994*/ 	.word	0x0000e730


	//   ....[43]....
        /*0998*/ 	.word	0x0000f410


	//   ....[44]....
        /*099c*/ 	.word	0x0000f460


	//   ....[45]....
        /*09a0*/ 	.word	0x0000f490


	//   ....[46]....
        /*09a4*/ 	.word	0x0000f500


	//   ....[47]....
        /*09a8*/ 	.word	0x0000f520


	//   ....[48]....
        /*09ac*/ 	.word	0x00010f00


	//   ....[49]....
        /*09b0*/ 	.word	0x000113f0


	//   ....[50]....
        /*09b4*/ 	.word	0x00011420


	//   ....[51]....
        /*09b8*/ 	.word	0x00011450


	//   ....[52]....
        /*09bc*/ 	.word	0x00011460


	//   ....[53]....
        /*09c0*/ 	.word	0x00011a70


	//   ....[54]....
        /*09c4*/ 	.word	0x00011ad0


	//   ....[55]....
        /*09c8*/ 	.word	0x00011d40


	//   ....[56]....
        /*09cc*/ 	.word	0x00011d60


	//   ....[57]....
        /*09d0*/ 	.word	0x000128b0


	//   ....[58]....
        /*09d4*/ 	.word	0x000128d0


	//   ....[59]....
        /*09d8*/ 	.word	0x00012b00


	//   ....[60]....
        /*09dc*/ 	.word	0x00012b20


	//   ....[61]....
        /*09e0*/ 	.word	0x00012dd0


	//   ....[62]....
        /*09e4*/ 	.word	0x00012fa0


	//   ....[63]....
        /*09e8*/ 	.word	0x00012fd0


	//   ....[64]....
        /*09ec*/ 	.word	0x00013000


	//   ....[65]....
        /*09f0*/ 	.word	0x00013030


	//   ....[66]....
        /*09f4*/ 	.word	0x00013060


	//   ....[67]....
        /*09f8*/ 	.word	0x00013090


	//   ....[68]....
        /*09fc*/ 	.word	0x00013200


	//   ....[69]....
        /*0a00*/ 	.word	0x00013230


	//   ....[70]....
        /*0a04*/ 	.word	0x00013260


	//   ....[71]....
        /*0a08*/ 	.word	0x00013290


	//   ....[72]....
        /*0a0c*/ 	.word	0x000132c0


	//   ....[73]....
        /*0a10*/ 	.word	0x000132f0


	//   ....[74]....
        /*0a14*/ 	.word	0x00013390


	//   ....[75]....
        /*0a18*/ 	.word	0x000133f0


	//   ....[76]....
        /*0a1c*/ 	.word	0x00013480


	//   ....[77]....
        /*0a20*/ 	.word	0x00014280


	//   ....[78]....
        /*0a24*/ 	.word	0x00016490


	//   ....[79]....
        /*0a28*/ 	.word	0x00017040


	//   ....[80]....
        /*0a2c*/ 	.word	0x00017050


	//   ....[81]....
        /*0a30*/ 	.word	0x00017070


	//   ....[82]....
        /*0a34*/ 	.word	0x00017110


	//   ....[83]....
        /*0a38*/ 	.word	0x00017140


	//   ....[84]....
        /*0a3c*/ 	.word	0x000171b0


	//   ....[85]....
        /*0a40*/ 	.word	0x000171c0


	//   ....[86]....
        /*0a44*/ 	.word	0x00017230


	//   ....[87]....
        /*0a48*/ 	.word	0x0001ae90


	//   ....[88]....
        /*0a4c*/ 	.word	0x0001aef0


	//   ....[89]....
        /*0a50*/ 	.word	0x0001af20


	//   ....[90]....
        /*0a54*/ 	.word	0x0001af50


	//   ....[91]....
        /*0a58*/ 	.word	0x0001af80


	//   ....[92]....
        /*0a5c*/ 	.word	0x0001afb0


	//   ....[93]....
        /*0a60*/ 	.word	0x0001afe0


	//   ....[94]....
        /*0a64*/ 	.word	0x0001aff0


	//   ....[95]....
        /*0a68*/ 	.word	0x0001b170


	//   ....[96]....
        /*0a6c*/ 	.word	0x0001b1a0


	//   ....[97]....
        /*0a70*/ 	.word	0x0001b1d0


	//   ....[98]....
        /*0a74*/ 	.word	0x0001b200


	//   ....[99]....
        /*0a78*/ 	.word	0x0001b230


	//   ....[100]....
        /*0a7c*/ 	.word	0x0001b260


	//   ....[101]....
        /*0a80*/ 	.word	0x0001b320


	//   ....[102]....
        /*0a84*/ 	.word	0x0001b340


	//   ....[103]....
        /*0a88*/ 	.word	0x0001b3b0


	//   ....[104]....
        /*0a8c*/ 	.word	0x0001ba80


	//   ....[105]....
        /*0a90*/ 	.word	0x0001bf60


	//   ....[106]....
        /*0a94*/ 	.word	0x0001bff0


	//   ....[107]....
        /*0a98*/ 	.word	0x0001c040


	//   ....[108]....
        /*0a9c*/ 	.word	0x0001c090


	//   ....[109]....
        /*0aa0*/ 	.word	0x0001c120


	//   ....[110]....
        /*0aa4*/ 	.word	0x0001c1b0


	//   ....[111]....
        /*0aa8*/ 	.word	0x0001c200


	//   ....[112]....
        /*0aac*/ 	.word	0x0001c250


	//   ....[113]....
        /*0ab0*/ 	.word	0x0001c330


	//   ....[114]....
        /*0ab4*/ 	.word	0x0001c3c0


	//   ....[115]....
        /*0ab8*/ 	.word	0x0001c410


	//   ....[116]....
        /*0abc*/ 	.word	0x0001c470


	//   ....[117]....
        /*0ac0*/ 	.word	0x0001c510


	//   ....[118]....
        /*0ac4*/ 	.word	0x0001c5a0


	//   ....[119]....
        /*0ac8*/ 	.word	0x0001c5f0


	//   ....[120]....
        /*0acc*/ 	.word	0x0001c640


	//   ....[121]....
        /*0ad0*/ 	.word	0x0001c950


	//   ....[122]....
        /*0ad4*/ 	.word	0x0001cc40


	//   ....[123]....
        /*0ad8*/ 	.word	0x0001cdf0


	//   ....[124]....
        /*0adc*/ 	.word	0x0001ce40


	//   ....[125]....
        /*0ae0*/ 	.word	0x0001cea0


	//   ....[126]....
        /*0ae4*/ 	.word	0x0001cf40


	//   ....[127]....
        /*0ae8*/ 	.word	0x0001cff0


	//   ....[128]....
        /*0aec*/ 	.word	0x0001d090


	//   ....[129]....
        /*0af0*/ 	.word	0x0001d150


	//   ....[130]....
        /*0af4*/ 	.word	0x0001d230


	//   ....[131]....
        /*0af8*/ 	.word	0x0001d560


	//   ....[132]....
        /*0afc*/ 	.word	0x0001d600


	//   ....[133]....
        /*0b00*/ 	.word	0x0001d720


	//   ....[134]....
        /*0b04*/ 	.word	0x0001d790


	//   ....[135]....
        /*0b08*/ 	.word	0x0001d810


	//   ....[136]....
        /*0b0c*/ 	.word	0x0001d890


	//   ....[137]....
        /*0b10*/ 	.word	0x0001d910


	//   ....[138]....
        /*0b14*/ 	.word	0x0001d9a0


	//   ....[139]....
        /*0b18*/ 	.word	0x0001da40


	//   ....[140]....
        /*0b1c*/ 	.word	0x0001dae0


	//   ....[141]....
        /*0b20*/ 	.word	0x0001db50


	//   ....[142]....
        /*0b24*/ 	.word	0x0001dbc0


	//   ....[143]....
        /*0b28*/ 	.word	0x0001dc30


	//   ....[144]....
        /*0b2c*/ 	.word	0x0001dcb0


	//   ....[145]....
        /*0b30*/ 	.word	0x0001dd30


	//   ....[146]....
        /*0b34*/ 	.word	0x0001ddd0


	//   ....[147]....
        /*0b38*/ 	.word	0x0001de60


	//   ....[148]....
        /*0b3c*/ 	.word	0x0001df90


	//----- nvinfo : EIATTR_REG_RECONFIG
	.align		4
.L_1069:
        /*0b40*/ 	.byte	0x01, 0x54
	.zero		2


	//----- nvinfo : EIATTR_SYSCALL_OFFSETS
	.align		4
        /*0b44*/ 	.byte	0x04, 0x46
        /*0b46*/ 	.short	(.L_1071 - .L_1070)


	//   ....[0]....
.L_1070:
        /*0b48*/ 	.word	0x00001a10


	//   ....[1]....
        /*0b4c*/ 	.word	0x00001b60


	//   ....[2]....
        /*0b50*/ 	.word	0x000068e0


	//   ....[3]....
        /*0b54*/ 	.word	0x00006c00


	//   ....[4]....
        /*0b58*/ 	.word	0x00016090


	//   ....[5]....
        /*0b5c*/ 	.word	0x000161f0


	//   ....[6]....
        /*0b60*/ 	.word	0x000162f0


	//   ....[7]....
        /*0b64*/ 	.word	0x00016c60


	//----- nvinfo : EIATTR_MBARRIER_INSTR_OFFSETS
	.align		4
.L_1071:
        /*0b68*/ 	.byte	0x04, 0x39
        /*0b6a*/ 	.short	(.L_1073 - .L_1072)


	//   ....[0]....
.L_1072:
        /*0b6c*/ 	.word	0x000002c0
        /*0b70*/ 	.word	0x000000ff
        /*0b74*/ 	.word	0x00028c00
        /*0b78*/ 	.short	0x0100
        /*0b7a*/ 	.byte	0x08
	.zero		1


	//   ....[1]....
        /*0b7c*/ 	.word	0x000002d0
        /*0b80*/ 	.word	0x000000ff
        /*0b84*/ 	.word	0x00028c20
        /*0b88*/ 	.short	0x0100
        /*0b8a*/ 	.byte	0x08
	.zero		1


	//   ....[2]....
        /*0b8c*/ 	.word	0x00000380
        /*0b90*/ 	.word	0x000000ff
        /*0b94*/ 	.word	0x00028c30
        /*0b98*/ 	.short	0x0100
        /*0b9a*/ 	.byte	0x06
	.zero		1


	//   ....[3]....
        /*0b9c*/ 	.word	0x00000390
        /*0ba0*/ 	.word	0x000000ff
        /*0ba4*/ 	.word	0x00028c40
        /*0ba8*/ 	.short	0x0100
        /*0baa*/ 	.byte	0x06
	.zero		1


	//   ....[4]....
        /*0bac*/ 	.word	0x000003a0
        /*0bb0*/ 	.word	0x000000ff
        /*0bb4*/ 	.word	0x00028c38
        /*0bb8*/ 	.short	0x0100
        /*0bba*/ 	.byte	0x06
	.zero		1


	//   ....[5]....
        /*0bbc*/ 	.word	0x000003b0
        /*0bc0*/ 	.word	0x000000ff
        /*0bc4*/ 	.word	0x00028c48
        /*0bc8*/ 	.short	0x0100
        /*0bca*/ 	.byte	0x06
	.zero		1


	//   ....[6]....
        /*0bcc*/ 	.word	0x000004e0
        /*0bd0*/ 	.word	0x000000ff
        /*0bd4*/ 	.word	0x00028c50
        /*0bd8*/ 	.short	0x0100
        /*0bda*/ 	.byte	0x08
	.zero		1


	//   ....[7]....
        /*0bdc*/ 	.word	0x000004f0
        /*0be0*/ 	.word	0x000000ff
        /*0be4*/ 	.word	0x00028c60
        /*0be8*/ 	.short	0x0100
        /*0bea*/ 	.byte	0x08
	.zero		1


	//   ....[8]....
        /*0bec*/ 	.word	0x00000500
        /*0bf0*/ 	.word	0x000000ff
        /*0bf4*/ 	.word	0x00028c58
        /*0bf8*/ 	.short	0x0100
        /*0bfa*/ 	.byte	0x08
	.zero		1


	//   ....[9]....
        /*0bfc*/ 	.word	0x00000510
        /*0c00*/ 	.word	0x000000ff
        /*0c04*/ 	.word	0x00028c68
        /*0c08*/ 	.short	0x0100
        /*0c0a*/ 	.byte	0x08
	.zero		1


	//   ....[10]....
        /*0c0c*/ 	.word	0x00000600
        /*0c10*/ 	.word	0x000000ff
        /*0c14*/ 	.word	0x00028c70
        /*0c18*/ 	.short	0x0100
        /*0c1a*/ 	.byte	0x06
	.zero		1


	//   ....[11]....
        /*0c1c*/ 	.word	0x00000610
        /*0c20*/ 	.word	0x000000ff
        /*0c24*/ 	.word	0x00028c80
        /*0c28*/ 	.short	0x0100
        /*0c2a*/ 	.byte	0x06
	.zero		1


	//   ....[12]....
        /*0c2c*/ 	.word	0x00000620
        /*0c30*/ 	.word	0x000000ff
        /*0c34*/ 	.word	0x00028c78
        /*0c38*/ 	.short	0x0100
        /*0c3a*/ 	.byte	0x06
	.zero		1


	//   ....[13]....
        /*0c3c*/ 	.word	0x00000630
        /*0c40*/ 	.word	0x000000ff
        /*0c44*/ 	.word	0x00028c88
        /*0c48*/ 	.short	0x0100
        /*0c4a*/ 	.byte	0x06
	.zero		1


	//   ....[14]....
        /*0c4c*/ 	.word	0x00000760
        /*0c50*/ 	.word	0x000000ff
        /*0c54*/ 	.word	0x00028c90
        /*0c58*/ 	.short	0x0100
        /*0c5a*/ 	.byte	0x08
	.zero		1


	//   ....[15]....
        /*0c5c*/ 	.word	0x00000770
        /*0c60*/ 	.word	0x000000ff
        /*0c64*/ 	.word	0x00028ca0
        /*0c68*/ 	.short	0x0100
        /*0c6a*/ 	.byte	0x08
	.zero		1


	//   ....[16]....
        /*0c6c*/ 	.word	0x00000780
        /*0c70*/ 	.word	0x000000ff
        /*0c74*/ 	.word	0x00028c98
        /*0c78*/ 	.short	0x0100
        /*0c7a*/ 	.byte	0x08
	.zero		1


	//   ....[17]....
        /*0c7c*/ 	.word	0x00000790
        /*0c80*/ 	.word	0x000000ff
        /*0c84*/ 	.word	0x00028ca8
        /*0c88*/ 	.short	0x0100
        /*0c8a*/ 	.byte	0x08
	.zero		1


	//   ....[18]....
        /*0c8c*/ 	.word	0x000008c0
        /*0c90*/ 	.word	0x000000ff
        /*0c94*/ 	.word	0x00028cb0
        /*0c98*/ 	.short	0x0100
        /*0c9a*/ 	.byte	0x08
	.zero		1


	//   ....[19]....
        /*0c9c*/ 	.word	0x000008d0
        /*0ca0*/ 	.word	0x000000ff
        /*0ca4*/ 	.word	0x00028cc0
        /*0ca8*/ 	.short	0x0100
        /*0caa*/ 	.byte	0x08
	.zero		1


	//   ....[20]....
        /*0cac*/ 	.word	0x000008e0
        /*0cb0*/ 	.word	0x000000ff
        /*0cb4*/ 	.word	0x00028cb8
        /*0cb8*/ 	.short	0x0100
        /*0cba*/ 	.byte	0x08
	.zero		1


	//   ....[21]....
        /*0cbc*/ 	.word	0x000008f0
        /*0cc0*/ 	.word	0x000000ff
        /*0cc4*/ 	.word	0x00028cc8
        /*0cc8*/ 	.short	0x0100
        /*0cca*/ 	.byte	0x08
	.zero		1


	//   ....[22]....
        /*0ccc*/ 	.word	0x00002720
        /*0cd0*/ 	.word	0x00000044
        /*0cd4*/ 	.word	0x00028c90
        /*0cd8*/ 	.short	0x010a
        /*0cda*/ 	.byte	0x3f
	.zero		1


	//   ....[23]....
        /*0cdc*/ 	.word	0x000030d0
        /*0ce0*/ 	.word	0x00000044
        /*0ce4*/ 	.word	0x00028c90
        /*0ce8*/ 	.short	0x010a
        /*0cea*/ 	.byte	0x3f
	.zero		1


	//   ....[24]....
        /*0cec*/ 	.word	0x00003940
        /*0cf0*/ 	.word	0x00000044
        /*0cf4*/ 	.word	0x00028c90
        /*0cf8*/ 	.short	0x010a
        /*0cfa*/ 	.byte	0x3f
	.zero		1


	//   ....[25]....
        /*0cfc*/ 	.word	0x00003b40
        /*0d00*/ 	.word	0x00000004
        /*0d04*/ 	.word	0x00000000
        /*0d08*/ 	.short	0x0101
        /*0d0a*/ 	.byte	0x3f
	.zero		1


	//   ....[26]....
        /*0d0c*/ 	.word	0x00003b80
        /*0d10*/ 	.word	0x00000044
        /*0d14*/ 	.word	0x00028cb0
        /*0d18*/ 	.short	0x010a
        /*0d1a*/ 	.byte	0x3f
	.zero		1


	//   ....[27]....
        /*0d1c*/ 	.word	0x000041e0
        /*0d20*/ 	.word	0x00000044
        /*0d24*/ 	.word	0x00000000
        /*0d28*/ 	.short	0x0101
        /*0d2a*/ 	.byte	0x3f
	.zero		1


	//   ....[28]....
        /*0d2c*/ 	.word	0x000048e0
        /*0d30*/ 	.word	0x00000014
        /*0d34*/ 	.word	0x00028c50
        /*0d38*/ 	.short	0x010a
        /*0d3a*/ 	.byte	0x3f
	.zero		1


	//   ....[29]....
        /*0d3c*/ 	.word	0x00004c90
        /*0d40*/ 	.word	0x00000000
        /*0d44*/ 	.word	0x00000000
        /*0d48*/ 	.short	0x0101
        /*0d4a*/ 	.byte	0x3f
	.zero		1


	//   ....[30]....
        /*0d4c*/ 	.word	0x000055c0
        /*0d50*/ 	.word	0x00000003
        /*0d54*/ 	.word	0x00028c50
        /*0d58*/ 	.short	0x010a
        /*0d5a*/ 	.byte	0x3f
	.zero		1


	//   ....[31]....
        /*0d5c*/ 	.word	0x00005610
        /*0d60*/ 	.word	0x00000003
        /*0d64*/ 	.word	0x00028c50
        /*0d68*/ 	.short	0x010a
        /*0d6a*/ 	.byte	0x3f
	.zero		1


	//   ....[32]....
        /*0d6c*/ 	.word	0x000058d0
        /*0d70*/ 	.word	0x00000003
        /*0d74*/ 	.word	0x00000000
        /*0d78*/ 	.short	0x0101
        /*0d7a*/ 	.byte	0x3f
	.zero		1


	//   ....[33]....
        /*0d7c*/ 	.word	0x00006970
        /*0d80*/ 	.word	0x00000002
        /*0d84*/ 	.word	0x00028c00
        /*0d88*/ 	.short	0x010a
        /*0d8a*/ 	.byte	0x3f
	.zero		1


	//   ....[34]....
        /*0d8c*/ 	.word	0x000069c0
        /*0d90*/ 	.word	0x00000002
        /*0d94*/ 	.word	0x00028c00
        /*0d98*/ 	.short	0x010a
        /*0d9a*/ 	.byte	0x3f
	.zero		1


	//   ....[35]....
        /*0d9c*/ 	.word	0x00007400
        /*0da0*/ 	.word	0x00000002
        /*0da4*/ 	.word	0x00028c00
        /*0da8*/ 	.short	0x010a
        /*0daa*/ 	.byte	0x3f
	.zero		1


	//   ....[36]....
        /*0dac*/ 	.word	0x00008810
        /*0db0*/ 	.word	0x00000002
        /*0db4*/ 	.word	0x00028c00
        /*0db8*/ 	.short	0x010a
        /*0dba*/ 	.byte	0x3f
	.zero		1


	//   ....[37]....
        /*0dbc*/ 	.word	0x000095f0
        /*0dc0*/ 	.word	0x00000015
        /*0dc4*/ 	.word	0x00028c30
        /*0dc8*/ 	.short	0x010a
        /*0dca*/ 	.byte	0x3f
	.zero		1


	//   ....[38]....
        /*0dcc*/ 	.word	0x00009690
        /*0dd0*/ 	.word	0x00000015
        /*0dd4*/ 	.word	0x00028c30
        /*0dd8*/ 	.short	0x010a
        /*0dda*/ 	.byte	0x3f
	.zero		1


	//   ....[39]....
        /*0ddc*/ 	.word	0x0000a9d0
        /*0de0*/ 	.word	0x00000000
        /*0de4*/ 	.word	0x00000000
        /*0de8*/ 	.short	0x0101
        /*0dea*/ 	.byte	0x3f
	.zero		1


	//   ....[40]....
        /*0dec*/ 	.word	0x0000ad70
        /*0df0*/ 	.word	0x00000015
        /*0df4*/ 	.word	0x00028c50
        /*0df8*/ 	.short	0x010a
        /*0dfa*/ 	.byte	0x3f
	.zero		1


	//   ....[41]....
        /*0dfc*/ 	.word	0x0000ae30
        /*0e00*/ 	.word	0x00000015
        /*0e04*/ 	.word	0x00028c50
        /*0e08*/ 	.short	0x010a
        /*0e0a*/ 	.byte	0x3f
	.zero		1


	//   ....[42]....
        /*0e0c*/ 	.word	0x0000b180
        /*0e10*/ 	.word	0x00000015
        /*0e14*/ 	.word	0x00000000
        /*0e18*/ 	.short	0x0101
        /*0e1a*/ 	.byte	0x3f
	.zero		1


	//   ....[43]....
        /*0e1c*/ 	.word	0x0000b2a0
        /*0e20*/ 	.word	0x000000d6
        /*0e24*/ 	.word	0x00028c30
        /*0e28*/ 	.short	0x010a
        /*0e2a*/ 	.byte	0x3f
	.zero		1


	//   ....[44]....
        /*0e2c*/ 	.word	0x0000b350
        /*0e30*/ 	.word	0x000000d6
        /*0e34*/ 	.word	0x00028c30
        /*0e38*/ 	.short	0x010a
        /*0e3a*/ 	.byte	0x3f
	.zero		1


	//   ....[45]....
        /*0e3c*/ 	.word	0x0000c2f0
        /*0e40*/ 	.word	0x0000000f
        /*0e44*/ 	.word	0x00000000
        /*0e48*/ 	.short	0x0101
        /*0e4a*/ 	.byte	0x3f
	.zero		1


	//   ....[46]....
        /*0e4c*/ 	.word	0x0000d290
        /*0e50*/ 	.word	0x000000d6
        /*0e54*/ 	.word	0x00028c50
        /*0e58*/ 	.short	0x010a
        /*0e5a*/ 	.byte	0x3f
	.zero		1


	//   ....[47]....
        /*0e5c*/ 	.word	0x0000d2e0
        /*0e60*/ 	.word	0x000000d6
        /*0e64*/ 	.word	0x00028c50
        /*0e68*/ 	.short	0x010a
        /*0e6a*/ 	.byte	0x3f
	.zero		1


	//   ....[48]....
        /*0e6c*/ 	.word	0x0000d5e0
        /*0e70*/ 	.word	0x000000d6
        /*0e74*/ 	.word	0x00000000
        /*0e78*/ 	.short	0x0101
        /*0e7a*/ 	.byte	0x3f
	.zero		1


	//   ....[49]....
        /*0e7c*/ 	.word	0x0000d710
        /*0e80*/ 	.word	0x00000015
        /*0e84*/ 	.word	0x00028c30
        /*0e88*/ 	.short	0x010a
        /*0e8a*/ 	.byte	0x3f
	.zero		1


	//   ....[50]....
        /*0e8c*/ 	.word	0x0000d780
        /*0e90*/ 	.word	0x00000015
        /*0e94*/ 	.word	0x00028c30
        /*0e98*/ 	.short	0x010a
        /*0e9a*/ 	.byte	0x3f
	.zero		1


	//   ....[51]....
        /*0e9c*/ 	.word	0x0000e1d0
        /*0ea0*/ 	.word	0x00000014
        /*0ea4*/ 	.word	0x00000000
        /*0ea8*/ 	.short	0x0101
        /*0eaa*/ 	.byte	0x3f
	.zero		1


	//   ....[52]....
        /*0eac*/ 	.word	0x0000f0e0
        /*0eb0*/ 	.word	0x00000015
        /*0eb4*/ 	.word	0x00028c50
        /*0eb8*/ 	.short	0x010a
        /*0eba*/ 	.byte	0x3f
	.zero		1


	//   ....[53]....
        /*0ebc*/ 	.word	0x0000f130
        /*0ec0*/ 	.word	0x00000015
        /*0ec4*/ 	.word	0x00028c50
        /*0ec8*/ 	.short	0x010a
        /*0eca*/ 	.byte	0x3f
	.zero		1


	//   ....[54]....
        /*0ecc*/ 	.word	0x0000f430
        /*0ed0*/ 	.word	0x00000015
        /*0ed4*/ 	.word	0x00000000
        /*0ed8*/ 	.short	0x0101
        /*0eda*/ 	.byte	0x3f
	.zero		1


	//   ....[55]....
        /*0edc*/ 	.word	0x00011a40
        /*0ee0*/ 	.word	0x00000000
        /*0ee4*/ 	.word	0x00000000
        /*0ee8*/ 	.short	0x0101
        /*0eea*/ 	.byte	0x3f
	.zero		1


	//   ....[56]....
        /*0eec*/ 	.word	0x00014370
        /*0ef0*/ 	.word	0x00000006
        /*0ef4*/ 	.word	0x00028c20
        /*0ef8*/ 	.short	0x010a
        /*0efa*/ 	.byte	0x3f
	.zero		1


	//   ....[57]....
        /*0efc*/ 	.word	0x00014450
        /*0f00*/ 	.word	0x00000005
        /*0f04*/ 	.word	0x00028ca0
        /*0f08*/ 	.short	0x010a
        /*0f0a*/ 	.byte	0x3f
	.zero		1


	//   ....[58]....
        /*0f0c*/ 	.word	0x000146a0
        /*0f10*/ 	.word	0x00000005
        /*0f14*/ 	.word	0x00028cc0
        /*0f18*/ 	.short	0x010a
        /*0f1a*/ 	.byte	0x3f
	.zero		1


	//   ....[59]....
        /*0f1c*/ 	.word	0x00015120
        /*0f20*/ 	.word	0x00000005
        /*0f24*/ 	.word	0x00028ca0
        /*0f28*/ 	.short	0x010a
        /*0f2a*/ 	.byte	0x3f
	.zero		1


	//   ....[60]....
        /*0f2c*/ 	.word	0x00015360
        /*0f30*/ 	.word	0x00000005
        /*0f34*/ 	.word	0x00028cc0
        /*0f38*/ 	.short	0x010a
        /*0f3a*/ 	.byte	0x3f
	.zero		1


	//   ....[61]....
        /*0f3c*/ 	.word	0x00016740
        /*0f40*/ 	.word	0x00000000
        /*0f44*/ 	.word	0x00028c40
        /*0f48*/ 	.short	0x010a
        /*0f4a*/ 	.byte	0x3f
	.zero		1


	//   ....[62]....
        /*0f4c*/ 	.word	0x000172e0
        /*0f50*/ 	.word	0x00000008
        /*0f54*/ 	.word	0x00028c00
        /*0f58*/ 	.short	0x0107
        /*0f5a*/ 	.byte	0x3f
	.zero		1


	//   ....[63]....
        /*0f5c*/ 	.word	0x000173e0
        /*0f60*/ 	.word	0x00000002
        /*0f64*/ 	.word	0x00028c00
        /*0f68*/ 	.short	0x0101
        /*0f6a*/ 	.byte	0x3f
	.zero		1


	//   ....[64]....
        /*0f6c*/ 	.word	0x00017400
        /*0f70*/ 	.word	0x00000002
        /*0f74*/ 	.word	0x00028c20
        /*0f78*/ 	.short	0x010a
        /*0f7a*/ 	.byte	0x3f
	.zero		1


	//   ....[65]....
        /*0f7c*/ 	.word	0x00017500
        /*0f80*/ 	.word	0x00000000
        /*0f84*/ 	.word	0x00028c60
        /*0f88*/ 	.short	0x010a
        /*0f8a*/ 	.byte	0x3f
	.zero		1


	//   ....[66]....
        /*0f8c*/ 	.word	0x000181e0
        /*0f90*/ 	.word	0x00000003
        /*0f94*/ 	.word	0x00028c40
        /*0f98*/ 	.short	0x010a
        /*0f9a*/ 	.byte	0x3f
	.zero		1


	//   ....[67]....
        /*0f9c*/ 	.word	0x00018440
        /*0fa0*/ 	.word	0x00000003
        /*0fa4*/ 	.word	0x00028c60
        /*0fa8*/ 	.short	0x010a
        /*0faa*/ 	.byte	0x3f
	.zero		1


	//   ....[68]....
        /*0fac*/ 	.word	0x000190c0
        /*0fb0*/ 	.word	0x00000004
        /*0fb4*/ 	.word	0x00028c40
        /*0fb8*/ 	.short	0x010a
        /*0fba*/ 	.byte	0x3f
	.zero		1


	//   ....[69]....
        /*0fbc*/ 	.word	0x00019310
        /*0fc0*/ 	.word	0x00000004
        /*0fc4*/ 	.word	0x00028c60
        /*0fc8*/ 	.short	0x010a
        /*0fca*/ 	.byte	0x3f
	.zero		1


	//   ....[70]....
        /*0fcc*/ 	.word	0x00019f20
        /*0fd0*/ 	.word	0x00000004
        /*0fd4*/ 	.word	0x00028c40
        /*0fd8*/ 	.short	0x010a
        /*0fda*/ 	.byte	0x3f
	.zero		1


	//   ....[71]....
        /*0fdc*/ 	.word	0x0001a180
        /*0fe0*/ 	.word	0x00000004
        /*0fe4*/ 	.word	0x00028c60
        /*0fe8*/ 	.short	0x010a
        /*0fea*/ 	.byte	0x3f
	.zero		1


	//   ....[72]....
        /*0fec*/ 	.word	0x0001ba00
        /*0ff0*/ 	.word	0x00000000
        /*0ff4*/ 	.word	0x00028c20
        /*0ff8*/ 	.short	0x010a
        /*0ffa*/ 	.byte	0x3f
	.zero		1


	//   ....[73]....
        /*0ffc*/ 	.word	0x0001bbb0
        /*1000*/ 	.word	0x00000006
        /*1004*/ 	.word	0x00000000
        /*1008*/ 	.short	0x010a
        /*100a*/ 	.byte	0x3f
	.zero		1


	//   ....[74]....
        /*100c*/ 	.word	0x0001bc20
        /*1010*/ 	.word	0x00000007
        /*1014*/ 	.word	0x00000000
        /*1018*/ 	.short	0x010a
        /*101a*/ 	.byte	0x3f
	.zero		1


	//   ....[75]....
        /*101c*/ 	.word	0x0001bc90
        /*1020*/ 	.word	0x00000004
        /*1024*/ 	.word	0x00000000
        /*1028*/ 	.short	0x010a
        /*102a*/ 	.byte	0x3f
	.zero		1


	//   ....[76]....
        /*102c*/ 	.word	0x0001bcc0
        /*1030*/ 	.word	0x00000003
        /*1034*/ 	.word	0x00000000
        /*1038*/ 	.short	0x010a
        /*103a*/ 	.byte	0x3f
	.zero		1


	//   ....[77]....
        /*103c*/ 	.word	0x0001bd20
        /*1040*/ 	.word	0x00000044
        /*1044*/ 	.word	0x00028c90
        /*1048*/ 	.short	0x010a
        /*104a*/ 	.byte	0x3f
	.zero		1


	//   ....[78]....
        /*104c*/ 	.word	0x0001bd70
        /*1050*/ 	.word	0x00000044
        /*1054*/ 	.word	0x00028c90
        /*1058*/ 	.short	0x010a
        /*105a*/ 	.byte	0x3f
	.zero		1


	//   ....[79]....
        /*105c*/ 	.word	0x0001bdc0
        /*1060*/ 	.word	0x00000044
        /*1064*/ 	.word	0x00028c90
        /*1068*/ 	.short	0x010a
        /*106a*/ 	.byte	0x3f
	.zero		1


	//   ....[80]....
        /*106c*/ 	.word	0x0001be10
        /*1070*/ 	.word	0x00000044
        /*1074*/ 	.word	0x00028cb0
        /*1078*/ 	.short	0x010a
        /*107a*/ 	.byte	0x3f
	.zero		1


	//   ....[81]....
        /*107c*/ 	.word	0x0001be60
        /*1080*/ 	.word	0x00000014
        /*1084*/ 	.word	0x00028c50
        /*1088*/ 	.short	0x010a
        /*108a*/ 	.byte	0x3f
	.zero		1


	//   ....[82]....
        /*108c*/ 	.word	0x0001beb0
        /*1090*/ 	.word	0x00000003
        /*1094*/ 	.word	0x00028c50
        /*1098*/ 	.short	0x010a
        /*109a*/ 	.byte	0x3f
	.zero		1


	//   ....[83]....
        /*109c*/ 	.word	0x0001c280
        /*10a0*/ 	.word	0x00000002
        /*10a4*/ 	.word	0x00028c00
        /*10a8*/ 	.short	0x010a
        /*10aa*/ 	.byte	0x3f
	.zero		1


	//   ....[84]....
        /*10ac*/ 	.word	0x0001c690
        /*10b0*/ 	.word	0x00000002
        /*10b4*/ 	.word	0x00028c00
        /*10b8*/ 	.short	0x010a
        /*10ba*/ 	.byte	0x3f
	.zero		1


	//   ....[85]....
        /*10bc*/ 	.word	0x0001c6e0
        /*10c0*/ 	.word	0x00000015
        /*10c4*/ 	.word	0x00028c30
        /*10c8*/ 	.short	0x010a
        /*10ca*/ 	.byte	0x3f
	.zero		1


	//   ....[86]....
        /*10cc*/ 	.word	0x0001c730
        /*10d0*/ 	.word	0x00000015
        /*10d4*/ 	.word	0x00028c50
        /*10d8*/ 	.short	0x010a
        /*10da*/ 	.byte	0x3f
	.zero		1


	//   ....[87]....
        /*10dc*/ 	.word	0x0001c780
        /*10e0*/ 	.word	0x000000d6
        /*10e4*/ 	.word	0x00028c30
        /*10e8*/ 	.short	0x010a
        /*10ea*/ 	.byte	0x3f
	.zero		1


	//   ....[88]....
        /*10ec*/ 	.word	0x0001c7d0
        /*10f0*/ 	.word	0x000000d6
        /*10f4*/ 	.word	0x00028c50
        /*10f8*/ 	.short	0x010a
        /*10fa*/ 	.byte	0x3f
	.zero		1


	//   ....[89]....
        /*10fc*/ 	.word	0x0001c820
        /*1100*/ 	.word	0x00000015
        /*1104*/ 	.word	0x00028c30
        /*1108*/ 	.short	0x010a
        /*110a*/ 	.byte	0x3f
	.zero		1


	//   ....[90]....
        /*110c*/ 	.word	0x0001c870
        /*1110*/ 	.word	0x00000015
        /*1114*/ 	.word	0x00028c50
        /*1118*/ 	.short	0x010a
        /*111a*/ 	.byte	0x3f
	.zero		1


	//   ....[91]....
        /*111c*/ 	.word	0x0001ca20
        /*1120*/ 	.word	0x00000005
        /*1124*/ 	.word	0x00028c20
        /*1128*/ 	.short	0x010a
        /*112a*/ 	.byte	0x3f
	.zero		1


	//   ....[92]....
        /*112c*/ 	.word	0x0001ca70
        /*1130*/ 	.word	0x00000005
        /*1134*/ 	.word	0x00028ca0
        /*1138*/ 	.short	0x010a
        /*113a*/ 	.byte	0x3f
	.zero		1


	//   ....[93]....
        /*113c*/ 	.word	0x0001cac0
        /*1140*/ 	.word	0x00000005
        /*1144*/ 	.word	0x00028cc0
        /*1148*/ 	.short	0x010a
        /*114a*/ 	.byte	0x3f
	.zero		1


	//   ....[94]....
        /*114c*/ 	.word	0x0001cb10
        /*1150*/ 	.word	0x00000005
        /*1154*/ 	.word	0x00028ca0
        /*1158*/ 	.short	0x010a
        /*115a*/ 	.byte	0x3f
	.zero		1


	//   ....[95]....
        /*115c*/ 	.word	0x0001cb60
        /*1160*/ 	.word	0x00000005
        /*1164*/ 	.word	0x00028cc0
        /*1168*/ 	.short	0x010a
        /*116a*/ 	.byte	0x3f
	.zero		1


	//   ....[96]....
        /*116c*/ 	.word	0x0001cd00
        /*1170*/ 	.word	0x00000000
        /*1174*/ 	.word	0x00028c40
        /*1178*/ 	.short	0x010a
        /*117a*/ 	.byte	0x3f
	.zero		1


	//   ....[97]....
        /*117c*/ 	.word	0x0001d280
        /*1180*/ 	.word	0x00000002
        /*1184*/ 	.word	0x00028c20
        /*1188*/ 	.short	0x010a
        /*118a*/ 	.byte	0x3f
	.zero		1


	//   ....[98]....
        /*118c*/ 	.word	0x0001d2d0
        /*1190*/ 	.word	0x00000000
        /*1194*/ 	.word	0x00028c60
        /*1198*/ 	.short	0x010a
        /*119a*/ 	.byte	0x3f
	.zero		1


	//   ....[99]....
        /*119c*/ 	.word	0x0001d320
        /*11a0*/ 	.word	0x00000003
        /*11a4*/ 	.word	0x00028c40
        /*11a8*/ 	.short	0x010a
        /*11aa*/ 	.byte	0x3f
	.zero		1


	//   ....[100]....
        /*11ac*/ 	.word	0x0001d370
        /*11b0*/ 	.word	0x00000003
        /*11b4*/ 	.word	0x00028c60
        /*11b8*/ 	.short	0x010a
        /*11ba*/ 	.byte	0x3f
	.zero		1


	//   ....[101]....
        /*11bc*/ 	.word	0x0001d3c0
        /*11c0*/ 	.word	0x00000004
        /*11c4*/ 	.word	0x00028c40
        /*11c8*/ 	.short	0x010a
        /*11ca*/ 	.byte	0x3f
	.zero		1


	//   ....[102]....
        /*11cc*/ 	.word	0x0001d410
        /*11d0*/ 	.word	0x00000004
        /*11d4*/ 	.word	0x00028c60
        /*11d8*/ 	.short	0x010a
        /*11da*/ 	.byte	0x3f
	.zero		1


	//   ....[103]....
        /*11dc*/ 	.word	0x0001d460
        /*11e0*/ 	.word	0x00000004
        /*11e4*/ 	.word	0x00028c40
        /*11e8*/ 	.short	0x010a
        /*11ea*/ 	.byte	0x3f
	.zero		1


	//   ....[104]....
        /*11ec*/ 	.word	0x0001d4b0
        /*11f0*/ 	.word	0x00000004
        /*11f4*/ 	.word	0x00028c60
        /*11f8*/ 	.short	0x010a
        /*11fa*/ 	.byte	0x3f
	.zero		1


	//   ....[105]....
        /*11fc*/ 	.word	0x0001deb0
        /*1200*/ 	.word	0x00000000
        /*1204*/ 	.word	0x00028c20
        /*1208*/ 	.short	0x010a
        /*120a*/ 	.byte	0x3f
	.zero		1


	//   ....[106]....
        /*120c*/ 	.word	0x0001e050
        /*1210*/ 	.word	0x00000006
        /*1214*/ 	.word	0x00000000
        /*1218*/ 	.short	0x010a
        /*121a*/ 	.byte	0x3f
	.zero		1


	//   ....[107]....
        /*121c*/ 	.word	0x0001e0a0
        /*1220*/ 	.word	0x00000007
        /*1224*/ 	.word	0x00000000
        /*1228*/ 	.short	0x010a
        /*122a*/ 	.byte	0x3f
	.zero		1


	//   ....[108]....
        /*122c*/ 	.word	0x0001e0f0
        /*1230*/ 	.word	0x00000004
        /*1234*/ 	.word	0x00000000
        /*1238*/ 	.short	0x010a
        /*123a*/ 	.byte	0x3f
	.zero		1


	//----- nvinfo : EIATTR_NUM_MBARRIERS
	.align		4
.L_1073:
        /*123c*/ 	.byte	0x03, 0x38
        /*123e*/ 	.short	0x0016


	//----- nvinfo : EIATTR_EXIT_INSTR_OFFSETS
	.align		4
        /*1240*/ 	.byte	0x04, 0x1c
        /*1242*/ 	.short	(.L_1075 - .L_1074)


	//   ....[0]....
.L_1074:
        /*1244*/ 	.word	0x0001bd10


	//----- nvinfo : EIATTR_MAX_THREADS
	.align		4
.L_1075:
        /*1248*/ 	.byte	0x04, 0x05
        /*124a*/ 	.short	(.L_1077 - .L_1076)
.L_1076:
        /*124c*/ 	.word	0x00000180
        /*1250*/ 	.word	0x00000001
        /*1254*/ 	.word	0x00000001


	//----- nvinfo : EIATTR_CRS_STACK_SIZE
	.align		4
.L_1077:
        /*1258*/ 	.byte	0x04, 0x1e
        /*125a*/ 	.short	(.L_1079 - .L_1078)
.L_1078:
        /*125c*/ 	.word	0x00000000


	//----- nvinfo : EIATTR_CBANK_PARAM_SIZE
	.align		4
.L_1079:
        /*1260*/ 	.byte	0x03, 0x19
        /*1262*/ 	.short	0x0af0


	//----- nvinfo : EIATTR_PARAM_CBANK
	.align		4
        /*1264*/ 	.byte	0x04, 0x0a
        /*1266*/ 	.short	(.L_1081 - .L_1080)
	.align		4
.L_1080:
        /*1268*/ 	.word	index@(.nv.constant0._ZN7cutlass13device_kernelIN5flash11enable_sm90INS1_16FlashAttnFwdSm90INS1_25CollectiveMainloopFwdSm90ILi2EN4cute5tupleIJNS5_1CILi1EEES8_S8_EEENS6_IJNS7_ILi64EEESA_SA_EEELi512ENS_6half_tEfNS_4arch4Sm90ELb1ELb0ELb1ELb1ELb0ELb1ELb0ELb0ELb0ELb1ELb0ELb0EEENS1_21CollectiveEpilogueFwdINS6_IJSA_NS7_ILi512EEESA_EEES9_SC_SE_Li256ELb1ELb1ELb0ELb0EEENS1_36VarlenDynamicPersistentTileSchedulerILi64ELi64ELi256ELi128ELb0ELb1ELb1ELb1ELb1ELb1EEEEEEEEEvNT_6ParamsE)
        /*126c*/ 	.short	0x0210
        /*126e*/ 	.short	0x0af0


	//----- nvinfo : EIATTR_SW_WAR
	.align		4
.L_1081:
        /*1270*/ 	.byte	0x04, 0x36
        /*1272*/ 	.short	(.L_1083 - .L_1082)
.L_1082:
        /*1274*/ 	.word	0x00000008
.L_1083:


//--------------------- .nv.info._ZN7cutlass13device_kernelIN5flash11enable_sm90INS1_16FlashAttnFwdSm90INS1_25CollectiveMainloopFwdSm90ILi2EN4cute5tupleIJNS5_1CILi1EEES8_S8_EEENS6_IJNS7_ILi64EEESA_SA_EEELi512ENS_6half_tEfNS_4arch4Sm90ELb1ELb0ELb1ELb1ELb0ELb0ELb1ELb0ELb0ELb1ELb0ELb0EEENS1_21CollectiveEpilogueFwdINS6_IJSA_NS7_ILi512EEESA_EEES9_SC_SE_Li256ELb1ELb1ELb0ELb0EEENS1_36VarlenDynamicPersistentTileSchedulerILi64ELi64ELi256ELi128ELb0ELb1ELb1ELb1ELb1ELb1EEEEEEEEEvNT_6ParamsE --------------------------
	.section	.nv.info._ZN7cutlass13device_kernelIN5flash11enable_sm90INS1_16FlashAttnFwdSm90INS1_25CollectiveMainloopFwdSm90ILi2EN4cute5tupleIJNS5_1CILi1EEES8_S8_EEENS6_IJNS7_ILi64EEESA_SA_EEELi512ENS_6half_tEfNS_4arch4Sm90ELb1ELb0ELb1ELb1ELb0ELb0ELb1ELb0ELb0ELb1ELb0ELb0EEENS1_21CollectiveEpilogueFwdINS6_IJSA_NS7_ILi512EEESA_EEES9_SC_SE_Li256ELb1ELb1ELb0ELb0EEENS1_36VarlenDynamicPersistentTileSchedulerILi64ELi64ELi256ELi128ELb0ELb1ELb1ELb1ELb1ELb1EEEEEEEEEvNT_6ParamsE,"",@"SHT_CUDA_INFO"
	.sectionflags	@""
	.align	4


	//----- nvinfo : EIATTR_CUDA_API_VERSION
	.align		4
        /*0000*/ 	.byte	0x04, 0x37
        /*0002*/ 	.short	(.L_1085 - .L_1084)
.L_1084:
        /*0004*/ 	.word	0x00000082


	//----- nvinfo : EIATTR_KPARAM_INFO
	.align		4
.L_1085:
        /*0008*/ 	.byte	0x04, 0x17
        /*000a*/ 	.short	(.L_1087 - .L_1086)
.L_1086:
        /*000c*/ 	.word	0x00000000
        /*0010*/ 	.short	0x0000
        /*0012*/ 	.short	0x0070
        /*0014*/ 	.byte	0x00, 0xf0, 0x01, 0x2e


	//----- nvinfo : EIATTR_SPARSE_MMA_MASK
	.align		4
.L_1087:
        /*0018*/ 	.byte	0x03, 0x50
        /*001a*/ 	.short	0x0000


	//----- nvinfo : EIATTR_MAXREG_COUNT
	.align		4
        /*001c*/ 	.byte	0x03, 0x1b
        /*001e*/ 	.short	0x00a8


	//----- nvinfo : EIATTR_NUM_BARRIERS
	.align		4
        /*0020*/ 	.byte	0x02, 0x4c
        /*0022*/ 	.byte	0x10
	.zero		1


	//----- nvinfo : EIATTR_EXTERNS
	.align		4
        /*0024*/ 	.byte	0x04, 0x0f
        /*0026*/ 	.short	(.L_1089 - .L_1088)


	//   ....[0]....
	.align		4
.L_1088:
        /*0028*/ 	.word	index@(__assertfail)


	//----- nvinfo : EIATTR_ANNOTATIONS
	.align		4
.L_1089:
        /*002c*/ 	.byte	0x04, 0x55
        /*002e*/ 	.short	(.L_1091 - .L_1090)


	//   ....[0]....
.L_1090:
        /* <DEDUP_REMOVED lines=100> */


	//----- nvinfo : EIATTR_MERCURY_ISA_VERSION
	.align		4
.L_1091:
        /*0658*/ 	.byte	0x03, 0x5f
        /*065a*/ 	.short	0x0101


	//----- nvinfo : EIATTR_UNUSED_LOAD_BYTE_OFFSET
	.align		4
        /*065c*/ 	.byte	0x04, 0x44
        /*065e*/ 	.short	(.L_1093 - .L_1092)


	//   ....[0]....
.L_1092:
        /*0660*/ 	.word	0x00000a50
        /*0664*/ 	.word	0x0000fff0


	//   ....[1]....
        /*0668*/ 	.word	0x0000db90
        /*066c*/ 	.word	0x0000fff0


	//----- nvinfo : EIATTR_INT_WARP_WIDE_INSTR_OFFSETS
	.align		4
.L_1093:
        /*0670*/ 	.byte	0x04, 0x31
        /*0672*/ 	.short	(.L_1095 - .L_1094)


	//   ....[0]....
.L_1094:
        /*0674*/ 	.word	0x00000130


	//   ....[1]....
        /*0678*/ 	.word	0x00000170


	//   ....[2]....
        /*067c*/ 	.word	0x000001e0


	//   ....[3]....
        /*0680*/ 	.word	0x000001f0


	//   ....[4]....
        /*0684*/ 	.word	0x00011ea0


	//   ....[5]....
        /*0688*/ 	.word	0x00011f00


	//   ....[6]....
        /*068c*/ 	.word	0x00017c90


	//   ....[7]....
        /*0690*/ 	.word	0x00017d20


	//----- nvinfo : EIATTR_COOP_GROUP_MASK_REGIDS
	.align		4
.L_1095:
        /*0694*/ 	.byte	0x04, 0x29
        /*0696*/ 	.short	(.L_1097 - .L_1096)


	//   ....[0]....
.L_1096:
        /*0698*/ 	.word	0xffffffff


	//   ....[1]....
        /*069c*/ 	.word	0xffffffff


	//   ....[2]....
        /*06a0*/ 	.word	0xffffffff


	//   ....[3]....
        /*06a4*/ 	.word	0xffffffff


	//   ....[4]....
        /*06a8*/ 	.word	0xffffffff


	//   ....[5]....
        /*06ac*/ 	.word	0xffffffff


	//   ....[6]....
        /*06b0*/ 	.word	0xffffffff


	//   ....[7]....
        /*06b4*/ 	.word	0xffffffff


	//   ....[8]....
        /*06b8*/ 	.word	0xffffffff


	//   ....[9]....
        /*06bc*/ 	.word	0xffffffff


	//   ....[10]....
        /*06c0*/ 	.word	0xffffffff


	//   ....[11]....
        /*06c4*/ 	.word	0xffffffff


	//   ....[12]....
        /*06c8*/ 	.word	0xffffffff


	//   ....[13]....
        /*06cc*/ 	.word	0xffffffff


	//   ....[14]....
        /*06d0*/ 	.word	0xffffffff


	//   ....[15]....
        /*06d4*/ 	.word	0xffffffff


	//   ....[16]....
        /*06d8*/ 	.word	0xffffffff


	//   ....[17]....
        /*06dc*/ 	.word	0xffffffff


	//   ....[18]....
        /*06e0*/ 	.word	0xffffffff


	//   ....[19]....
        /*06e4*/ 	.word	0xffffffff


	//   ....[20]....
        /*06e8*/ 	.word	0xffffffff


	//   ....[21]....
        /*06ec*/ 	.word	0xffffffff


	//   ....[22]....
        /*06f0*/ 	.word	0xffffffff


	//   ....[23]....
        /*06f4*/ 	.word	0xffffffff


	//   ....[24]....
        /*06f8*/ 	.word	0xffffffff


	//   ....[25]....
        /*06fc*/ 	.word	0xffffffff


	//   ....[26]....
        /*0700*/ 	.word	0xffffffff


	//   ....[27]....
        /*0704*/ 	.word	0xffffffff


	//   ....[28]....
        /*0708*/ 	.word	0xffffffff


	//   ....[29]....
        /*070c*/ 	.word	0xffffffff


	//   ....[30]....
        /*0710*/ 	.word	0xffffffff


	//   ....[31]....
        /*0714*/ 	.word	0xffffffff


	//   ....[32]....
        /*0718*/ 	.word	0xffffffff


	//   ....[33]....
        /*071c*/ 	.word	0xffffffff


	//   ....[34]....
        /*0720*/ 	.word	0xffffffff


	//   ....[35]....
        /*0724*/ 	.word	0xffffffff


	//   ....[36]....
        /*0728*/ 	.word	0xffffffff


	//   ....[37]....
        /*072c*/ 	.word	0xffffffff


	//   ....[38]....
        /*0730*/ 	.word	0xffffffff


	//   ....[39]....
        /*0734*/ 	.word	0xffffffff


	//   ....[40]....
        /*0738*/ 	.word	0xffffffff


	//   ....[41]....
        /*073c*/ 	.word	0xffffffff


	//   ....[42]....
        /*0740*/ 	.word	0xffffffff


	//   ....[43]....
        /*0744*/ 	.word	0xffffffff


	//   ....[44]....
        /*0748*/ 	.word	0xffffffff


	//   ....[45]....
        /*074c*/ 	.word	0xffffffff


	//   ....[46]....
        /*0750*/ 	.word	0xffffffff


	//   ....[47]....
        /*0754*/ 	.word	0xffffffff


	//   ....[48]....
        /*0758*/ 	.word	0xffffffff


	//   ....[49]....
        /*075c*/ 	.word	0xffffffff


	//   ....[50]....
        /*0760*/ 	.word	0xffffffff


	//   ....[51]....
        /*0764*/ 	.word	0xffffffff


	//   ....[52]....
        /*0768*/ 	.word	0xffffffff


	//   ....[53]....
        /*076c*/ 	.word	0xffffffff


	//   ....[54]....
        /*0770*/ 	.word	0xffffffff


	//   ....[55]....
        /*0774*/ 	.word	0xffffffff


	//   ....[56]....
        /*0778*/ 	.word	0xffffffff


	//   ....[57]....
        /*077c*/ 	.word	0xffffffff


	//   ....[58]....
        /*0780*/ 	.word	0xffffffff


	//   ....[59]....
        /*0784*/ 	.word	0xffffffff


	//   ....[60]....
        /*0788*/ 	.word	0xffffffff


	//   ....[61]....
        /*078c*/ 	.word	0xffffffff


	//   ....[62]....
        /*0790*/ 	.word	0xffffffff


	//   ....[63]....
        /*0794*/ 	.word	0xffffffff


	//   ....[64]....
        /*0798*/ 	.word	0xffffffff


	//   ....[65]....
        /*079c*/ 	.word	0xffffffff


	//   ....[66]....
        /*07a0*/ 	.word	0xffffffff


	//   ....[67]....
        /*07a4*/ 	.word	0xffffffff


	//   ....[68]....
        /*07a8*/ 	.word	0xffffffff


	//   ....[69]....
        /*07ac*/ 	.word	0xffffffff


	//   ....[70]....
        /*07b0*/ 	.word	0xffffffff


	//   ....[71]....
        /*07b4*/ 	.word	0xffffffff


	//   ....[72]....
        /*07b8*/ 	.word	0xffffffff


	//   ....[73]....
        /*07bc*/ 	.word	0xffffffff


	//   ....[74]....
        /*07c0*/ 	.word	0xffffffff


	//   ....[75]....
        /*07c4*/ 	.word	0xffffffff


	//   ....[76]....
        /*07c8*/ 	.word	0xffffffff


	//   ....[77]....
        /*07cc*/ 	.word	0xffffffff


	//   ....[78]....
        /*07d0*/ 	.word	0xffffffff


	//   ....[79]....
        /*07d4*/ 	.word	0xffffffff


	//   ....[80]....
        /*07d8*/ 	.word	0xffffffff


	//   ....[81]....
        /*07dc*/ 	.word	0xffffffff


	//   ....[82]....
        /*07e0*/ 	.word	0xffffffff


	//   ....[83]....
        /*07e4*/ 	.word	0xffffffff


	//   ....[84]....
        /*07e8*/ 	.word	0xffffffff


	//   ....[85]....
        /*07ec*/ 	.word	0xffffffff


	//   ....[86]....
        /*07f0*/ 	.word	0xffffffff


	//   ....[87]....
        /*07f4*/ 	.word	0xffffffff


	//   ....[88]....
        /*07f8*/ 	.word	0xffffffff


	//   ....[89]....
        /*07fc*/ 	.word	0xffffffff


	//   ....[90]....
        /*0800*/ 	.word	0xffffffff


	//   ....[91]....
        /*0804*/ 	.word	0xffffffff


	//   ....[92]....
        /*0808*/ 	.word	0xffffffff


	//   ....[93]....
        /*080c*/ 	.word	0xffffffff


	//   ....[94]....
        /*0810*/ 	.word	0xffffffff


	//   ....[95]....
        /*0814*/ 	.word	0xffffffff


	//   ....[96]....
        /*0818*/ 	.word	0xffffffff


	//   ....[97]....
        /*081c*/ 	.word	0xffffffff


	//   ....[98]....
        /*0820*/ 	.word	0xffffffff


	//   ....[99]....
        /*0824*/ 	.word	0x0500000f


	//   ....[100]....
        /*0828*/ 	.word	0x0500000f


	//   ....[101]....
        /*082c*/ 	.word	0x0500000f


	//   ....[102]....
        /*0830*/ 	.word	0x0500000f


	//   ....[103]....
        /*0834*/ 	.word	0x0500000f


	//   ....[104]....
        /*0838*/ 	.word	0x0500000f


	//   ....[105]....
        /*083c*/ 	.word	0x0500000f


	//   ....[106]....
        /*0840*/ 	.word	0x0500000f


	//   ....[107]....
        /*0844*/ 	.word	0x0500000f


	//   ....[108]....
        /*0848*/ 	.word	0x0500000f


	//   ....[109]....
        /*084c*/ 	.word	0x0500000f


	//   ....[110]....
        /*0850*/ 	.word	0x0500000f


	//   ....[111]....
        /*0854*/ 	.word	0x0500000f


	//   ....[112]....
        /*0858*/ 	.word	0x0500000f


	//   ....[113]....
        /*085c*/ 	.word	0x0500000f


	//   ....[114]....
        /*0860*/ 	.word	0x0500000f


	//   ....[115]....
        /*0864*/ 	.word	0x0500000f


	//   ....[116]....
        /*0868*/ 	.word	0x0500000f


	//   ....[117]....
        /*086c*/ 	.word	0x0500000f


	//   ....[118]....
        /*0870*/ 	.word	0x0500000f


	//   ....[119]....
        /*0874*/ 	.word	0x0500000f


	//   ....[120]....
        /*0878*/ 	.word	0x0500000f


	//   ....[121]....
        /*087c*/ 	.word	0x0500000f


	//   ....[122]....
        /*0880*/ 	.word	0x0500000f


	//   ....[123]....
        /*0884*/ 	.word	0x0500000f


	//   ....[124]....
        /*0888*/ 	.word	0x0500000f


	//   ....[125]....
        /*088c*/ 	.word	0x0500000f


	//   ....[126]....
        /*0890*/ 	.word	0x0500000f


	//   ....[127]....
        /*0894*/ 	.word	0x0500000f


	//   ....[128]....
        /*0898*/ 	.word	0x0500000f


	//   ....[129]....
        /*089c*/ 	.word	0x0500000f


	//   ....[130]....
        /*08a0*/ 	.word	0x0500000f


	//   ....[131]....
        /*08a4*/ 	.word	0x0500000f


	//   ....[132]....
        /*08a8*/ 	.word	0x0500000f


	//   ....[133]....
        /*08ac*/ 	.word	0x0500000f


	//----- nvinfo : EIATTR_COOP_GROUP_INSTR_OFFSETS
	.align		4
.L_1097:
        /*08b0*/ 	.byte	0x04, 0x28
        /*08b2*/ 	.short	(.L_1099 - .L_1098)


	//   ....[0]....
.L_1098:
        /*08b4*/ 	.word	0x00000070


	//   ....[1]....
        /*08b8*/ 	.word	0x00000140


	//   ....[2]....
        /*08bc*/ 	.word	0x00000190


	//   ....[3]....
        /*08c0*/ 	.word	0x000003a0


	//   ....[4]....
        /*08c4*/ 	.word	0x00000500


	//   ....[5]....
        /*08c8*/ 	.word	0x00000620


	//   ....[6]....
        /*08cc*/ 	.word	0x00000780


	//   ....[7]....
        /*08d0*/ 	.word	0x00001a90


	//   ....[8]....
        /*08d4*/ 	.word	0x00003780


	//   ....[9]....
        /*08d8*/ 	.word	0x00004770


	//   ....[10]....
        /*08dc*/ 	.word	0x00005360


	//   ....[11]....
        /*08e0*/ 	.word	0x000053a0


	//   ....[12]....
        /*08e4*/ 	.word	0x00005a80


	//   ....[13]....
        /*08e8*/ 	.word	0x00005b30


	//   ....[14]....
        /*08ec*/ 	.word	0x00005f90


	//   ....[15]....
        /*08f0*/ 	.word	0x00006010


	//   ....[16]....
        /*08f4*/ 	.word	0x000068f0


	//   ....[17]....
        /*08f8*/ 	.word	0x000075a0


	//   ....[18]....
        /*08fc*/ 	.word	0x00008270


	//   ....[19]....
        /*0900*/ 	.word	0x00008750


	//   ....[20]....
        /*0904*/ 	.word	0x000087f0


	//   ....[21]....
        /*0908*/ 	.word	0x00008940


	//   ....[22]....
        /*090c*/ 	.word	0x00008d40


	//   ....[23]....
        /*0910*/ 	.word	0x00008de0


	//   ....[24]....
        /*0914*/ 	.word	0x00009f40


	//   ....[25]....
        /*0918*/ 	.word	0x0000ab90


	//   ....[26]....
        /*091c*/ 	.word	0x0000bb20


	//   ....[27]....
        /*0920*/ 	.word	0x0000bba0


	//   ....[28]....
        /*0924*/ 	.word	0x0000bed0


	//   ....[29]....
        /*0928*/ 	.word	0x0000c090


	//   ....[30]....
        /*092c*/ 	.word	0x0000d060


	//   ....[31]....
        /*0930*/ 	.word	0x0000d0a0


	//   ....[32]....
        /*0934*/ 	.word	0x0000d0e0


	//   ....[33]....
        /*0938*/ 	.word	0x0000d150


	//   ....[34]....
        /*093c*/ 	.word	0x0000d190


	//   ....[35]....
        /*0940*/ 	.word	0x0000eaa0


	//   ....[36]....
        /*0944*/ 	.word	0x0000f0c0


	//   ....[37]....
        /*0948*/ 	.word	0x0000f0f0


	//   ....[38]....
        /*094c*/ 	.word	0x0000f110


	//   ....[39]....
        /*0950*/ 	.word	0x0000f130


	//   ....[40]....
        /*0954*/ 	.word	0x0000f7a0


	//   ....[41]....
        /*0958*/ 	.word	0x0000f7c0


	//   ....[42]....
        /*095c*/ 	.word	0x0000fa00


	//   ....[43]....
        /*0960*/ 	.word	0x0000fa20


	//   ....[44]....
        /*0964*/ 	.word	0x000105d0


	//   ....[45]....
        /*0968*/ 	.word	0x00010600


	//   ....[46]....
        /*096c*/ 	.word	0x00010840


	//   ....[47]....
        /*0970*/ 	.word	0x00010860


	//   ....[48]....
        /*0974*/ 	.word	0x00010b10


	//   ....[49]....
        /*0978*/ 	.word	0x00010cf0


	//   ....[50]....
        /*097c*/ 	.word	0x00010d20


	//   ....[51]....
        /*0980*/ 	.word	0x00010d50


	//   ....[52]....
        /*0984*/ 	.word	0x00010d80


	//   ....[53]....
        /*0988*/ 	.word	0x00010db0


	//   ....[54]....
        /*098c*/ 	.word	0x00010de0


	//   ....[55]....
        /*0990*/ 	.word	0x00010f50


	//   ....[56]....
        /*0994*/ 	.word	0x00010f80


	//   ....[57]....
        /*0998*/ 	.word	0x00010fb0


	//   ....[58]....
        /*099c*/ 	.word	0x00010fe0


	//   ....[59]....
        /*09a0*/ 	.word	0x00011010


	//   ....[60]....
        /*09a4*/ 	.word	0x00011040


	//   ....[61]....
        /*09a8*/ 	.word	0x000110e0


	//   ....[62]....
        /*09ac*/ 	.word	0x00011140


	//   ....[63]....
        /*09b0*/ 	.word	0x000111d0


	//   ....[64]....
        /*09b4*/ 	.word	0x000124a0


	//   ....[65]....
        /*09b8*/ 	.word	0x00013030


	//   ....[66]....
        /*09bc*/ 	.word	0x00013040


	//   ....[67]....
        /*09c0*/ 	.word	0x00013060


	//   ....[68]....
        /*09c4*/ 	.word	0x00013130


	//   ....[69]....
        /*09c8*/ 	.word	0x00013160


	//   ....[70]....
        /*09cc*/ 	.word	0x000131c0


	//   ....[71]....
        /*09d0*/ 	.word	0x000131d0


	//   ....[72]....
        /*09d4*/ 	.word	0x00013240


	//   ....[73]....
        /*09d8*/ 	.word	0x00013b90


	//   ....[74]....
        /*09dc*/ 	.word	0x00013ba0


	//   ....[75]....
        /*09e0*/ 	.word	0x00013cd0


	//   ....[76]....
        /*09e4*/ 	.word	0x00013d00


	//   ....[77]....
        /*09e8*/ 	.word	0x00013f80


	//   ....[78]....
        /*09ec*/ 	.word	0x00013fb0


	//   ....[79]....
        /*09f0*/ 	.word	0x00014120


	//   ....[80]....
        /*09f4*/ 	.word	0x00014130


	//   ....[81]....
        /*09f8*/ 	.word	0x00017f20


	//   ....[82]....
        /*09fc*/ 	.word	0x00017f50


	//   ....[83]....
        /*0a00*/ 	.word	0x00017f90


	//   ....[84]....
        /*0a04*/ 	.word	0x00017fc0


	//   ....[85]....
        /*0a08*/ 	.word	0x00017ff0


	//   ....[86]....
        /*0a0c*/ 	.word	0x00018020


	//   ....[87]....
        /*0a10*/ 	.word	0x00018050


	//   ....[88]....
        /*0a14*/ 	.word	0x00018080


	//   ....[89]....
        /*0a18*/ 	.word	0x00018200


	//   ....[90]....
        /*0a1c*/ 	.word	0x00018230


	//   ....[91]....
        /*0a20*/ 	.word	0x00018260


	//   ....[92]....
        /*0a24*/ 	.word	0x00018290


	//   ....[93]....
        /*0a28*/ 	.word	0x000182c0


	//   ....[94]....
        /*0a2c*/ 	.word	0x000182f0


	//   ....[95]....
        /*0a30*/ 	.word	0x000183b0


	//   ....[96]....
        /*0a34*/ 	.word	0x000183d0


	//   ....[97]....
        /*0a38*/ 	.word	0x00018440


	//   ....[98]....
        /*0a3c*/ 	.word	0x00018b10


	//   ....[99]....
        /*0a40*/ 	.word	0x000190d0


	//   ....[100]....
        /*0a44*/ 	.word	0x00019250


	//   ....[101]....
        /*0a48*/ 	.word	0x000192a0


	//   ....[102]....
        /*0a4c*/ 	.word	0x00019300


	//   ....[103]....
        /*0a50*/ 	.word	0x00019360


	//   ....[104]....
        /*0a54*/ 	.word	0x000194b0


	//   ....[105]....
        /*0a58*/ 	.word	0x00019550


	//   ....[106]....
        /*0a5c*/ 	.word	0x00019600


	//   ....[107]....
        /*0a60*/ 	.word	0x000196e0


	//   ....[108]....
        /*0a64*/ 	.word	0x000198b0


	//   ....[109]....
        /*0a68*/ 	.word	0x00019970


	//   ....[110]....
        /*0a6c*/ 	.word	0x00019c20


	//   ....[111]....
        /*0a70*/ 	.word	0x00019d40


	//   ....[112]....
        /*0a74*/ 	.word	0x00019f10


	//   ....[113]....
        /*0a78*/ 	.word	0x00019fe0


	//   ....[114]....
        /*0a7c*/ 	.word	0x0001a1e0


	//   ....[115]....
        /*0a80*/ 	.word	0x0001a270


	//   ....[116]....
        /*0a84*/ 	.word	0x0001a5a0


	//   ....[117]....
        /*0a88*/ 	.word	0x0001a640


	//   ....[118]....
        /*0a8c*/ 	.word	0x0001a760


	//   ....[119]....
        /*0a90*/ 	.word	0x0001a7e0


	//   ....[120]....
        /*0a94*/ 	.word	0x0001a860


	//   ....[121]....
        /*0a98*/ 	.word	0x0001a8e0


	//   ....[122]....
        /*0a9c*/ 	.word	0x0001a960


	//   ....[123]....
        /*0aa0*/ 	.word	0x0001a9f0


	//   ....[124]....
        /*0aa4*/ 	.word	0x0001aa90


	//   ....[125]....
        /*0aa8*/ 	.word	0x0001ab40


	//   ....[126]....
        /*0aac*/ 	.word	0x0001abc0


	//   ....[127]....
        /*0ab0*/ 	.word	0x0001ac40


	//   ....[128]....
        /*0ab4*/ 	.word	0x0001acc0


	//   ....[129]....
        /*0ab8*/ 	.word	0x0001ad50


	//   ....[130]....
        /*0abc*/ 	.word	0x0001add0


	//   ....[131]....
        /*0ac0*/ 	.word	0x0001ae70


	//   ....[132]....
        /*0ac4*/ 	.word	0x0001af00


	//   ....[133]....
        /*0ac8*/ 	.word	0x0001b030


	//----- nvinfo : EIATTR_REG_RECONFIG
	.align		4
.L_1099:
        /*0acc*/ 	.byte	0x01, 0x54
	.zero		2


	//----- nvinfo : EIATTR_SYSCALL_OFFSETS
	.align		4
        /*0ad0*/ 	.byte	0x04, 0x46
        /*0ad2*/ 	.short	(.L_1101 - .L_1100)


	//   ....[0]....
.L_1100:
        /*0ad4*/ 	.word	0x00003930


	//   ....[1]....
        /*0ad8*/ 	.word	0x000120a0


	//   ....[2]....
        /*0adc*/ 	.word	0x00012200


	//   ....[3]....
        /*0ae0*/ 	.word	0x00012300


	//   ....[4]....
        /*0ae4*/ 	.word	0x00012c10


	//   ....[5]....
        /*0ae8*/ 	.word	0x00013560


	//----- nvinfo : EIATTR_MBARRIER_INSTR_OFFSETS
	.align		4
.L_1101:
        /*0aec*/ 	.byte	0x04, 0x39
        /*0aee*/ 	.short	(.L_1103 - .L_1102)


	//   ....[0]....
.L_1102:
        /*0af0*/ 	.word	0x00000280
        /*0af4*/ 	.word	0x000000ff
        /*0af8*/ 	.word	0x00038800
        /*0afc*/ 	.short	0x0100
        /*0afe*/ 	.byte	0x08
	.zero		1


	//   ....[1]....
        /*0b00*/ 	.word	0x00000290
        /*0b04*/ 	.word	0x000000ff
        /*0b08*/ 	.word	0x00038810
        /*0b0c*/ 	.short	0x0100
        /*0b0e*/ 	.byte	0x08
	.zero		1


	//   ....[2]....
        /*0b10*/ 	.word	0x000002a0
        /*0b14*/ 	.word	0x000000ff
        /*0b18*/ 	.word	0x00038820
        /*0b1c*/ 	.short	0x0100
        /*0b1e*/ 	.byte	0x08
	.zero		1


	//   ....[3]....
        /*0b20*/ 	.word	0x00000350
        /*0b24*/ 	.word	0x000000ff
        /*0b28*/ 	.word	0x00038830
        /*0b2c*/ 	.short	0x0100
        /*0b2e*/ 	.byte	0x06
	.zero		1


	//   ....[4]....
        /*0b30*/ 	.word	0x00000360
        /*0b34*/ 	.word	0x000000ff
        /*0b38*/ 	.word	0x00038840
        /*0b3c*/ 	.short	0x0100
        /*0b3e*/ 	.byte	0x06
	.zero		1


	//   ....[5]....
        /*0b40*/ 	.word	0x00000370
        /*0b44*/ 	.word	0x000000ff
        /*0b48*/ 	.word	0x00038838
        /*0b4c*/ 	.short	0x0100
        /*0b4e*/ 	.byte	0x06
	.zero		1


	//   ....[6]....
        /*0b50*/ 	.word	0x00000380
        /*0b54*/ 	.word	0x000000ff
        /*0b58*/ 	.word	0x00038848
        /*0b5c*/ 	.short	0x0100
        /*0b5e*/ 	.byte	0x06
	.zero		1


	//   ....[7]....
        /*0b60*/ 	.word	0x000004b0
        /*0b64*/ 	.word	0x000000ff
        /*0b68*/ 	.word	0x00038850
        /*0b6c*/ 	.short	0x0100
        /*0b6e*/ 	.byte	0x08
	.zero		1


	//   ....[8]....
        /*0b70*/ 	.word	0x000004c0
        /*0b74*/ 	.word	0x000000ff
        /*0b78*/ 	.word	0x00038860
        /*0b7c*/ 	.short	0x0100
        /*0b7e*/ 	.byte	0x08
	.zero		1


	//   ....[9]....
        /*0b80*/ 	.word	0x000004d0
        /*0b84*/ 	.word	0x000000ff
        /*0b88*/ 	.word	0x00038858
        /*0b8c*/ 	.short	0x0100
        /*0b8e*/ 	.byte	0x08
	.zero		1


	//   ....[10]....
        /*0b90*/ 	.word	0x000004e0
        /*0b94*/ 	.word	0x000000ff
        /*0b98*/ 	.word	0x00038868
        /*0b9c*/ 	.short	0x0100
        /*0b9e*/ 	.byte	0x08
	.zero		1


	//   ....[11]....
        /*0ba0*/ 	.word	0x000005d0
        /*0ba4*/ 	.word	0x000000ff
        /*0ba8*/ 	.word	0x00038870
        /*0bac*/ 	.short	0x0100
        /*0bae*/ 	.byte	0x06
	.zero		1


	//   ....[12]....
        /*0bb0*/ 	.word	0x000005e0
        /*0bb4*/ 	.word	0x000000ff
        /*0bb8*/ 	.word	0x00038880
        /*0bbc*/ 	.short	0x0100
        /*0bbe*/ 	.byte	0x06
	.zero		1


	//   ....[13]....
        /*0bc0*/ 	.word	0x000005f0
        /*0bc4*/ 	.word	0x000000ff
        /*0bc8*/ 	.word	0x00038878
        /*0bcc*/ 	.short	0x0100
        /*0bce*/ 	.byte	0x06
	.zero		1


	//   ....[14]....
        /*0bd0*/ 	.word	0x00000600
        /*0bd4*/ 	.word	0x000000ff
        /*0bd8*/ 	.word	0x00038888
        /*0bdc*/ 	.short	0x0100
        /*0bde*/ 	.byte	0x06
	.zero		1


	//   ....[15]....
        /*0be0*/ 	.word	0x00000730
        /*0be4*/ 	.word	0x000000ff
        /*0be8*/ 	.word	0x00038890
        /*0bec*/ 	.short	0x0100
        /*0bee*/ 	.byte	0x08
	.zero		1


	//   ....[16]....
        /*0bf0*/ 	.word	0x00000740
        /*0bf4*/ 	.word	0x000000ff
        /*0bf8*/ 	.word	0x000388a0
        /*0bfc*/ 	.short	0x0100
        /*0bfe*/ 	.byte	0x08
	.zero		1


	//   ....[17]....
        /*0c00*/ 	.word	0x00000750
        /*0c04*/ 	.word	0x000000ff
        /*0c08*/ 	.word	0x00038898
        /*0c0c*/ 	.short	0x0100
        /*0c0e*/ 	.byte	0x08
	.zero		1


	//   ....[18]....
        /*0c10*/ 	.word	0x00000760
        /*0c14*/ 	.word	0x000000ff
        /*0c18*/ 	.word	0x000388a8
        /*0c1c*/ 	.short	0x0100
        /*0c1e*/ 	.byte	0x08
	.zero		1


	//   ....[19]....
        /*0c20*/ 	.word	0x00000890
        /*0c24*/ 	.word	0x000000ff
        /*0c28*/ 	.word	0x000388b0
        /*0c2c*/ 	.short	0x0100
        /*0c2e*/ 	.byte	0x08
	.zero		1


	//   ....[20]....
        /*0c30*/ 	.word	0x000008a0
        /*0c34*/ 	.word	0x000000ff
        /*0c38*/ 	.word	0x000388c0
        /*0c3c*/ 	.short	0x0100
        /*0c3e*/ 	.byte	0x08
	.zero		1


	//   ....[21]....
        /*0c40*/ 	.word	0x000008b0
        /*0c44*/ 	.word	0x000000ff
        /*0c48*/ 	.word	0x000388b8
        /*0c4c*/ 	.short	0x0100
        /*0c4e*/ 	.byte	0x08
	.zero		1


	//   ....[22]....
        /*0c50*/ 	.word	0x000008c0
        /*0c54*/ 	.word	0x000000ff
        /*0c58*/ 	.word	0x000388c8
        /*0c5c*/ 	.short	0x0100
        /*0c5e*/ 	.byte	0x08
	.zero		1


	//   ....[23]....
        /*0c60*/ 	.word	0x00001e40
        /*0c64*/ 	.word	0x00000000
        /*0c68*/ 	.word	0x00000000
        /*0c6c*/ 	.short	0x0101
        /*0c6e*/ 	.byte	0x3f
	.zero		1


	//   ....[24]....
        /*0c70*/ 	.word	0x00002910
        /*0c74*/ 	.word	0x00000000
        /*0c78*/ 	.word	0x00000000
        /*0c7c*/ 	.short	0x0101
        /*0c7e*/ 	.byte	0x3f
	.zero		1


	//   ....[25]....
        /*0c80*/ 	.word	0x000039b0
        /*0c84*/ 	.word	0x00000011
        /*0c88*/ 	.word	0x00038800
        /*0c8c*/ 	.short	0x010a
        /*0c8e*/ 	.byte	0x3f
	.zero		1


	//   ....[26]....
        /*0c90*/ 	.word	0x00003a10
        /*0c94*/ 	.word	0x00000005
        /*0c98*/ 	.word	0x00038830
        /*0c9c*/ 	.short	0x010a
        /*0c9e*/ 	.byte	0x3f
	.zero		1


	//   ....[27]....
        /*0ca0*/ 	.word	0x00003a80
        /*0ca4*/ 	.word	0x00000005
        /*0ca8*/ 	.word	0x00038830
        /*0cac*/ 	.short	0x010a
        /*0cae*/ 	.byte	0x3f
	.zero		1


	//   ....[28]....
        /*0cb0*/ 	.word	0x00003d00
        /*0cb4*/ 	.word	0x00000011
        /*0cb8*/ 	.word	0x00038810
        /*0cbc*/ 	.short	0x010a
        /*0cbe*/ 	.byte	0x3f
	.zero		1


	//   ....[29]....
        /*0cc0*/ 	.word	0x00003d40
        /*0cc4*/ 	.word	0x00000005
        /*0cc8*/ 	.word	0x00038850
        /*0ccc*/ 	.short	0x010a
        /*0cce*/ 	.byte	0x3f
	.zero		1


	//   ....[30]....
        /*0cd0*/ 	.word	0x00003e10
        /*0cd4*/ 	.word	0x00000005
        /*0cd8*/ 	.word	0x00038850
        /*0cdc*/ 	.short	0x010a
        /*0cde*/ 	.byte	0x3f
	.zero		1


	//   ....[31]....
        /*0ce0*/ 	.word	0x00006260
        /*0ce4*/ 	.word	0x00000018
        /*0ce8*/ 	.word	0x00000000
        /*0cec*/ 	.short	0x0101
        /*0cee*/ 	.byte	0x3f
	.zero		1


	//   ....[32]....
        /*0cf0*/ 	.word	0x00006910
        /*0cf4*/ 	.word	0x00000005
        /*0cf8*/ 	.word	0x00000000
        /*0cfc*/ 	.short	0x0101
        /*0cfe*/ 	.byte	0x3f
	.zero		1


	//   ....[33]....
        /*0d00*/ 	.word	0x00006a30
        /*0d04*/ 	.word	0x00000009
        /*0d08*/ 	.word	0x00038830
        /*0d0c*/ 	.short	0x010a
        /*0d0e*/ 	.byte	0x3f
	.zero		1


	//   ....[34]....
        /*0d10*/ 	.word	0x00006a80
        /*0d14*/ 	.word	0x00000009
        /*0d18*/ 	.word	0x00038830
        /*0d1c*/ 	.short	0x010a
        /*0d1e*/ 	.byte	0x3f
	.zero		1


	//   ....[35]....
        /*0d20*/ 	.word	0x00006c00
        /*0d24*/ 	.word	0x00000009
        /*0d28*/ 	.word	0x00038850
        /*0d2c*/ 	.short	0x010a
        /*0d2e*/ 	.byte	0x3f
	.zero		1


	//   ....[36]....
        /*0d30*/ 	.word	0x00006c40
        /*0d34*/ 	.word	0x00000009
        /*0d38*/ 	.word	0x00038850
        /*0d3c*/ 	.short	0x010a
        /*0d3e*/ 	.byte	0x3f
	.zero		1


	//   ....[37]....
        /*0d40*/ 	.word	0x00009140
        /*0d44*/ 	.word	0x00000099
        /*0d48*/ 	.word	0x00000000
        /*0d4c*/ 	.short	0x0101
        /*0d4e*/ 	.byte	0x3f
	.zero		1


	//   ....[38]....
        /*0d50*/ 	.word	0x00009f60
        /*0d54*/ 	.word	0x00000009
        /*0d58*/ 	.word	0x00000000
        /*0d5c*/ 	.short	0x0101
        /*0d5e*/ 	.byte	0x3f
	.zero		1


	//   ....[39]....
        /*0d60*/ 	.word	0x0000a080
        /*0d64*/ 	.word	0x00000009
        /*0d68*/ 	.word	0x00038830
        /*0d6c*/ 	.short	0x010a
        /*0d6e*/ 	.byte	0x3f
	.zero		1


	//   ....[40]....
        /*0d70*/ 	.word	0x0000a0d0
        /*0d74*/ 	.word	0x00000009
        /*0d78*/ 	.word	0x00038830
        /*0d7c*/ 	.short	0x010a
        /*0d7e*/ 	.byte	0x3f
	.zero		1


	//   ....[41]....
        /*0d80*/ 	.word	0x0000a250
        /*0d84*/ 	.word	0x00000009
        /*0d88*/ 	.word	0x00038850
        /*0d8c*/ 	.short	0x010a
        /*0d8e*/ 	.byte	0x3f
	.zero		1


	//   ....[42]....
        /*0d90*/ 	.word	0x0000a290
        /*0d94*/ 	.word	0x00000009
        /*0d98*/ 	.word	0x00038850
        /*0d9c*/ 	.short	0x010a
        /*0d9e*/ 	.byte	0x3f
	.zero		1


	//   ....[43]....
        /*0da0*/ 	.word	0x0000c3c0
        /*0da4*/ 	.word	0x00000098
        /*0da8*/ 	.word	0x00000000
        /*0dac*/ 	.short	0x0101
        /*0dae*/ 	.byte	0x3f
	.zero		1


	//   ....[44]....
        /*0db0*/ 	.word	0x0000d080
        /*0db4*/ 	.word	0x00000009
        /*0db8*/ 	.word	0x00000000
        /*0dbc*/ 	.short	0x0101
        /*0dbe*/ 	.byte	0x3f
	.zero		1


	//   ....[45]....
        /*0dc0*/ 	.word	0x0000f7d0
        /*0dc4*/ 	.word	0x00000000
        /*0dc8*/ 	.word	0x00000000
        /*0dcc*/ 	.short	0x0101
        /*0dce*/ 	.byte	0x3f
	.zero		1


	//   ....[46]....
        /*0dd0*/ 	.word	0x00012750
        /*0dd4*/ 	.word	0x00000000
        /*0dd8*/ 	.word	0x00038840
        /*0ddc*/ 	.short	0x010a
        /*0dde*/ 	.byte	0x3f
	.zero		1


	//   ....[47]....
        /*0de0*/ 	.word	0x00013300
        /*0de4*/ 	.word	0x00000008
        /*0de8*/ 	.word	0x00038800
        /*0dec*/ 	.short	0x0107
        /*0dee*/ 	.byte	0x3f
	.zero		1


	//   ....[48]....
        /*0df0*/ 	.word	0x000133b0
        /*0df4*/ 	.word	0x00000000
        /*0df8*/ 	.word	0x00038800
        /*0dfc*/ 	.short	0x0101
        /*0dfe*/ 	.byte	0x3f
	.zero		1


	//   ....[49]....
        /*0e00*/ 	.word	0x00014360
        /*0e04*/ 	.word	0x00000000
        /*0e08*/ 	.word	0x00038810
        /*0e0c*/ 	.short	0x0107
        /*0e0e*/ 	.byte	0x3f
	.zero		1


	//   ....[50]....
        /*0e10*/ 	.word	0x00014460
        /*0e14*/ 	.word	0x00000002
        /*0e18*/ 	.word	0x00038810
        /*0e1c*/ 	.short	0x0101
        /*0e1e*/ 	.byte	0x3f
	.zero		1


	//   ....[51]....
        /*0e20*/ 	.word	0x00014480
        /*0e24*/ 	.word	0x00000002
        /*0e28*/ 	.word	0x00038820
        /*0e2c*/ 	.short	0x010a
        /*0e2e*/ 	.byte	0x3f
	.zero		1


	//   ....[52]....
        /*0e30*/ 	.word	0x00014590
        /*0e34*/ 	.word	0x00000000
        /*0e38*/ 	.word	0x00038860
        /*0e3c*/ 	.short	0x010a
        /*0e3e*/ 	.byte	0x3f
	.zero		1


	//   ....[53]....
        /*0e40*/ 	.word	0x00015270
        /*0e44*/ 	.word	0x00000003
        /*0e48*/ 	.word	0x00038840
        /*0e4c*/ 	.short	0x010a
        /*0e4e*/ 	.byte	0x3f
	.zero		1


	//   ....[54]....
        /*0e50*/ 	.word	0x000154d0
        /*0e54*/ 	.word	0x00000003
        /*0e58*/ 	.word	0x00038860
        /*0e5c*/ 	.short	0x010a
        /*0e5e*/ 	.byte	0x3f
	.zero		1


	//   ....[55]....
        /*0e60*/ 	.word	0x00016150
        /*0e64*/ 	.word	0x00000004
        /*0e68*/ 	.word	0x00038840
        /*0e6c*/ 	.short	0x010a
        /*0e6e*/ 	.byte	0x3f
	.zero		1


	//   ....[56]....
        /*0e70*/ 	.word	0x000163a0
        /*0e74*/ 	.word	0x00000004
        /*0e78*/ 	.word	0x00038860
        /*0e7c*/ 	.short	0x010a
        /*0e7e*/ 	.byte	0x3f
	.zero		1


	//   ....[57]....
        /*0e80*/ 	.word	0x00016fb0
        /*0e84*/ 	.word	0x00000004
        /*0e88*/ 	.word	0x00038840
        /*0e8c*/ 	.short	0x010a
        /*0e8e*/ 	.byte	0x3f
	.zero		1


	//   ....[58]....
        /*0e90*/ 	.word	0x00017210
        /*0e94*/ 	.word	0x00000004
        /*0e98*/ 	.word	0x00038860
        /*0e9c*/ 	.short	0x010a
        /*0e9e*/ 	.byte	0x3f
	.zero		1


	//   ....[59]....
        /*0ea0*/ 	.word	0x00018a90
        /*0ea4*/ 	.word	0x00000000
        /*0ea8*/ 	.word	0x00038820
        /*0eac*/ 	.short	0x010a
        /*0eae*/ 	.byte	0x3f
	.zero		1


	//   ....[60]....
        /*0eb0*/ 	.word	0x00018c50
        /*0eb4*/ 	.word	0x00000006
        /*0eb8*/ 	.word	0x00000000
        /*0ebc*/ 	.short	0x010a
        /*0ebe*/ 	.byte	0x3f
	.zero		1


	//   ....[61]....
        /*0ec0*/ 	.word	0x00018cc0
        /*0ec4*/ 	.word	0x00000007
        /*0ec8*/ 	.word	0x00000000
        /*0ecc*/ 	.short	0x010a
        /*0ece*/ 	.byte	0x3f
	.zero		1


	//   ....[62]....
        /*0ed0*/ 	.word	0x00018d30
        /*0ed4*/ 	.word	0x00000004
        /*0ed8*/ 	.word	0x00000000
        /*0edc*/ 	.short	0x010a
        /*0ede*/ 	.byte	0x3f
	.zero		1


	//   ....[63]....
        /*0ee0*/ 	.word	0x00018d60
        /*0ee4*/ 	.word	0x00000003
        /*0ee8*/ 	.word	0x00000000
        /*0eec*/ 	.short	0x010a
        /*0eee*/ 	.byte	0x3f
	.zero		1


	//   ....[64]....
        /*0ef0*/ 	.word	0x00018dc0
        /*0ef4*/ 	.word	0x00000011
        /*0ef8*/ 	.word	0x00038800
        /*0efc*/ 	.short	0x010a
        /*0efe*/ 	.byte	0x3f
	.zero		1


	//   ....[65]....
        /*0f00*/ 	.word	0x00018e10
        /*0f04*/ 	.word	0x00000005
        /*0f08*/ 	.word	0x00038830
        /*0f0c*/ 	.short	0x010a
        /*0f0e*/ 	.byte	0x3f
	.zero		1


	//   ....[66]....
        /*0f10*/ 	.word	0x00018e60
        /*0f14*/ 	.word	0x00000011
        /*0f18*/ 	.word	0x00038810
        /*0f1c*/ 	.short	0x010a
        /*0f1e*/ 	.byte	0x3f
	.zero		1


	//   ....[67]....
        /*0f20*/ 	.word	0x00018eb0
        /*0f24*/ 	.word	0x00000005
        /*0f28*/ 	.word	0x00038850
        /*0f2c*/ 	.short	0x010a
        /*0f2e*/ 	.byte	0x3f
	.zero		1


	//   ....[68]....
        /*0f30*/ 	.word	0x00018f00
        /*0f34*/ 	.word	0x00000009
        /*0f38*/ 	.word	0x00038830
        /*0f3c*/ 	.short	0x010a
        /*0f3e*/ 	.byte	0x3f
	.zero		1


	//   ....[69]....
        /*0f40*/ 	.word	0x00018f50
        /*0f44*/ 	.word	0x00000009
        /*0f48*/ 	.word	0x00038850
        /*0f4c*/ 	.short	0x010a
        /*0f4e*/ 	.byte	0x3f
	.zero		1


	//   ....[70]....
        /*0f50*/ 	.word	0x00018fa0
        /*0f54*/ 	.word	0x00000009
        /*0f58*/ 	.word	0x00038830
        /*0f5c*/ 	.short	0x010a
        /*0f5e*/ 	.byte	0x3f
	.zero		1


	//   ....[71]....
        /*0f60*/ 	.word	0x00018ff0
        /*0f64*/ 	.word	0x00000009
        /*0f68*/ 	.word	0x00038850
        /*0f6c*/ 	.short	0x010a
        /*0f6e*/ 	.byte	0x3f
	.zero		1


	//   ....[72]....
        /*0f70*/ 	.word	0x00019190
        /*0f74*/ 	.word	0x00000000
        /*0f78*/ 	.word	0x00038840
        /*0f7c*/ 	.short	0x010a
        /*0f7e*/ 	.byte	0x3f
	.zero		1


	//   ....[73]....
        /*0f80*/ 	.word	0x0001a2c0
        /*0f84*/ 	.word	0x00000002
        /*0f88*/ 	.word	0x00038820
        /*0f8c*/ 	.short	0x010a
        /*0f8e*/ 	.byte	0x3f
	.zero		1


	//   ....[74]....
        /*0f90*/ 	.word	0x0001a310
        /*0f94*/ 	.word	0x00000000
        /*0f98*/ 	.word	0x00038860
        /*0f9c*/ 	.short	0x010a
        /*0f9e*/ 	.byte	0x3f
	.zero		1


	//   ....[75]....
        /*0fa0*/ 	.word	0x0001a360
        /*0fa4*/ 	.word	0x00000003
        /*0fa8*/ 	.word	0x00038840
        /*0fac*/ 	.short	0x010a
        /*0fae*/ 	.byte	0x3f
	.zero		1


	//   ....[76]....
        /*0fb0*/ 	.word	0x0001a3b0
        /*0fb4*/ 	.word	0x00000003
        /*0fb8*/ 	.word	0x00038860
        /*0fbc*/ 	.short	0x010a
        /*0fbe*/ 	.byte	0x3f
	.zero		1


	//   ....[77]....
        /*0fc0*/ 	.word	0x0001a400
        /*0fc4*/ 	.word	0x00000004
        /*0fc8*/ 	.word	0x00038840
        /*0fcc*/ 	.short	0x010a
        /*0fce*/ 	.byte	0x3f
	.zero		1


	//   ....[78]....
        /*0fd0*/ 	.word	0x0001a450
        /*0fd4*/ 	.word	0x00000004
        /*0fd8*/ 	.word	0x00038860
        /*0fdc*/ 	.short	0x010a
        /*0fde*/ 	.byte	0x3f
	.zero		1


	//   ....[79]....
        /*0fe0*/ 	.word	0x0001a4a0
        /*0fe4*/ 	.word	0x00000004
        /*0fe8*/ 	.word	0x00038840
        /*0fec*/ 	.short	0x010a
        /*0fee*/ 	.byte	0x3f
	.zero		1


	//   ....[80]....
        /*0ff0*/ 	.word	0x0001a4f0
        /*0ff4*/ 	.word	0x00000004
        /*0ff8*/ 	.word	0x00038860
        /*0ffc*/ 	.short	0x010a
        /*0ffe*/ 	.byte	0x3f
	.zero		1


	//   ....[81]....
        /*1000*/ 	.word	0x0001af50
        /*1004*/ 	.word	0x00000000
        /*1008*/ 	.word	0x00038820
        /*100c*/ 	.short	0x010a
        /*100e*/ 	.byte	0x3f
	.zero		1


	//   ....[82]....
        /*1010*/ 	.word	0x0001b0f0
        /*1014*/ 	.word	0x00000006
        /*1018*/ 	.word	0x00000000
        /*101c*/ 	.short	0x010a
        /*101e*/ 	.byte	0x3f
	.zero		1


	//   ....[83]....
        /*1020*/ 	.word	0x0001b140
        /*1024*/ 	.word	0x00000007
        /*1028*/ 	.word	0x00000000
        /*102c*/ 	.short	0x010a
        /*102e*/ 	.byte	0x3f
	.zero		1


	//   ....[84]....
        /*1030*/ 	.word	0x0001b190
        /*1034*/ 	.word	0x00000004
        /*1038*/ 	.word	0x00000000
        /*103c*/ 	.short	0x010a
        /*103e*/ 	.byte	0x3f
	.zero		1


	//----- nvinfo : EIATTR_NUM_MBARRIERS
	.align		4
.L_1103:
        /*1040*/ 	.byte	0x03, 0x38
        /*1042*/ 	.short	0x0017


	//----- nvinfo : EIATTR_EXIT_INSTR_OFFSETS
	.align		4
        /*1044*/ 	.byte	0x04, 0x1c
        /*1046*/ 	.short	(.L_1105 - .L_1104)


	//   ....[0]....
.L_1104:
        /*1048*/ 	.word	0x00000a80


	//   ....[1]....
        /*104c*/ 	.word	0x00010ab0


	//   ....[2]....
        /*1050*/ 	.word	0x00018db0


	//----- nvinfo : EIATTR_MAX_THREADS
	.align		4
.L_1105:
        /*1054*/ 	.byte	0x04, 0x05
        /*1056*/ 	.short	(.L_1107 - .L_1106)
.L_1106:
        /*1058*/ 	.word	0x00000180
        /*105c*/ 	.word	0x00000001
        /*1060*/ 	.word	0x00000001


	//----- nvinfo : EIATTR_CRS_STACK_SIZE
	.align		4
.L_1107:
        /*1064*/ 	.byte	0x04, 0x1e
        /*1066*/ 	.short	(.L_1109 - .L_1108)
.L_1108:
        /*1068*/ 	.word	0x00000000


	//----- nvinfo : EIATTR_CBANK_PARAM_SIZE
	.align		4
.L_1109:
        /*106c*/ 	.byte	0x03, 0x19
        /*106e*/ 	.short	0x0bf0


	//----- nvinfo : EIATTR_PARAM_CBANK
	.align		4
        /*1070*/ 	.byte	0x04, 0x0a
        /*1072*/ 	.short	(.L_1111 - .L_1110)
	.align		4
.L_1110:
        /*1074*/ 	.word	index@(.nv.constant0._ZN7cutlass13device_kernelIN5flash11enable_sm90INS1_16FlashAttnFwdSm90INS1_25CollectiveMainloopFwdSm90ILi2EN4cute5tupleIJNS5_1CILi1EEES8_S8_EEENS6_IJNS7_ILi64EEESA_SA_EEELi512ENS_6half_tEfNS_4arch4Sm90ELb1ELb0ELb1ELb1ELb0ELb0ELb1ELb0ELb0ELb1ELb0ELb0EEENS1_21CollectiveEpilogueFwdINS6_IJSA_NS7_ILi512EEESA_EEES9_SC_SE_Li256ELb1ELb1ELb0ELb0EEENS1_36VarlenDynamicPersistentTileSchedulerILi64ELi64ELi256ELi128ELb0ELb1ELb1ELb1ELb1ELb1EEEEEEEEEvNT_6ParamsE)
        /*1078*/ 	.short	0x0210
        /*107a*/ 	.short	0x0bf0


	//----- nvinfo : EIATTR_SW_WAR
	.align		4
.L_1111:
        /*107c*/ 	.byte	0x04, 0x36
        /*107e*/ 	.short	(.L_1113 - .L_1112)
.L_1112:
        /*1080*/ 	.word	0x00000008
.L_1113:


//--------------------- .nv.info._ZN7cutlass13device_kernelIN5flash11enable_sm90INS1_16FlashAttnFwdSm90INS1_25CollectiveMainloopFwdSm90ILi2EN4cute5tupleIJNS5_1CILi1EEES8_S8_EEENS6_IJNS7_ILi64EEESA_SA_EEELi512ENS_6half_tEfNS_4arch4Sm90ELb1ELb0ELb1ELb1ELb0ELb1ELb1ELb0ELb0ELb1ELb0ELb0EEENS1_21CollectiveEpilogueFwdINS6_IJSA_NS7_ILi512EEESA_EEES9_SC_SE_Li256ELb1ELb1ELb0ELb0EEENS1_36VarlenDynamicPersistentTileSchedulerILi64ELi64ELi256ELi128ELb0ELb1ELb1ELb1ELb1ELb1EEEEEEEEEvNT_6ParamsE --------------------------
	.section	.nv.info._ZN7cutlass13device_kernelIN5flash11enable_sm90INS1_16FlashAttnFwdSm90INS1_25CollectiveMainloopFwdSm90ILi2EN4cute5tupleIJNS5_1CILi1EEES8_S8_EEENS6_IJNS7_ILi64EEESA_SA_EEELi512ENS_6half_tEfNS_4arch4Sm90ELb1ELb0ELb1ELb1ELb0ELb1ELb1ELb0ELb0ELb1ELb0ELb0EEENS1_21CollectiveEpilogueFwdINS6_IJSA_NS7_ILi512EEESA_EEES9_SC_SE_Li256ELb1ELb1ELb0ELb0EEENS1_36VarlenDynamicPersistentTileSchedulerILi64ELi64ELi256ELi128ELb0ELb1ELb1ELb1ELb1ELb1EEEEEEEEEvNT_6ParamsE,"",@"SHT_CUDA_INFO"
	.sectionflags	@""
	.align	4


	//----- nvinfo : EIATTR_CUDA_API_VERSION
	.align		4
        /*0000*/ 	.byte	0x04, 0x37
        /*0002*/ 	.short	(.L_1115 - .L_1114)
.L_1114:
        /*0004*/ 	.word	0x00000082


	//----- nvinfo : EIATTR_KPARAM_INFO
	.align		4
.L_1115:
        /*0008*/ 	.byte	0x04, 0x17
        /*000a*/ 	.short	(.L_1117 - .L_1116)
.L_1116:
        /*000c*/ 	.word	0x00000000
        /*0010*/ 	.short	0x0000
        /*0012*/ 	.short	0x0070
        /*0014*/ 	.byte	0x00, 0xf0, 0x01, 0x2e


	//----- nvinfo : EIATTR_SPARSE_MMA_MASK
	.align		4
.L_1117:
        /*0018*/ 	.byte	0x03, 0x50
        /*001a*/ 	.short	0x0000


	//----- nvinfo : EIATTR_MAXREG_COUNT
	.align		4
        /*001c*/ 	.byte	0x03, 0x1b
        /*001e*/ 	.short	0x00a8


	//----- nvinfo : EIATTR_NUM_BARRIERS
	.align		4
        /*0020*/ 	.byte	0x02, 0x4c
        /*0022*/ 	.byte	0x10
	.zero		1


	//----- nvinfo : EIATTR_EXTERNS
	.align		4
        /*0024*/ 	.byte	0x04, 0x0f
        /*0026*/ 	.short	(.L_1119 - .L_1118)


	//   ....[0]....
	.align		4
.L_1118:
        /*0028*/ 	.word	index@(__assertfail)


	//----- nvinfo : EIATTR_ANNOTATIONS
	.align		4
.L_1119:
        /*002c*/ 	.byte	0x04, 0x55
        /*002e*/ 	.short	(.L_1121 - .L_1120)


	//   ....[0]....
.L_1120:
        /* <DEDUP_REMOVED lines=119> */


	//----- nvinfo : EIATTR_MERCURY_ISA_VERSION
	.align		4
.L_1121:
        /*0788*/ 	.byte	0x03, 0x5f
        /*078a*/ 	.short	0x0101


	//----- nvinfo : EIATTR_UNUSED_LOAD_BYTE_OFFSET
	.align		4
        /*078c*/ 	.byte	0x04, 0x44
        /*078e*/ 	.short	(.L_1123 - .L_1122)


	//   ....[0]....
.L_1122:
        /*0790*/ 	.word	0x00000ad0
        /*0794*/ 	.word	0x0000fff0


	//   ....[1]....
        /*0798*/ 	.word	0x00014710
        /*079c*/ 	.word	0x0000fff0


	//----- nvinfo : EIATTR_INT_WARP_WIDE_INSTR_OFFSETS
	.align		4
.L_1123:
        /*07a0*/ 	.byte	0x04, 0x31
        /*07a2*/ 	.short	(.L_1125 - .L_1124)


	//   ....[0]....
.L_1124:
        /*07a4*/ 	.word	0x00000190


	//   ....[1]....
        /*07a8*/ 	.word	0x000001d0


	//   ....[2]....
        /*07ac*/ 	.word	0x00000240


	//   ....[3]....
        /*07b0*/ 	.word	0x000002b0


	//   ....[4]....
        /*07b4*/ 	.word	0x0001a790


	//   ....[5]....
        /*07b8*/ 	.word	0x0001a7f0


	//   ....[6]....
        /*07bc*/ 	.word	0x00020590


	//   ....[7]....
        /*07c0*/ 	.word	0x000205f0


	//----- nvinfo : EIATTR_COOP_GROUP_MASK_REGIDS
	.align		4
.L_1125:
        /*07c4*/ 	.byte	0x04, 0x29
        /*07c6*/ 	.short	(.L_1127 - .L_1126)


	//   ....[0]....
.L_1126:
        /*07c8*/ 	.word	0xffffffff


	//   ....[1]....
        /*07cc*/ 	.word	0xffffffff


	//   ....[2]....
        /*07d0*/ 	.word	0xffffffff


	//   ....[3]....
        /*07d4*/ 	.word	0xffffffff


	//   ....[4]....
        /*07d8*/ 	.word	0xffffffff


	//   ....[5]....
        /*07dc*/ 	.word	0xffffffff


	//   ....[6]....
        /*07e0*/ 	.word	0xffffffff


	//   ....[7]....
        /*07e4*/ 	.word	0xffffffff


	//   ....[8]....
        /*07e8*/ 	.word	0xffffffff


	//   ....[9]....
        /*07ec*/ 	.word	0xffffffff


	//   ....[10]....
        /*07f0*/ 	.word	0xffffffff


	//   ....[11]....
        /*07f4*/ 	.word	0xffffffff


	//   ....[12]....
        /*07f8*/ 	.word	0xffffffff


	//   ....[13]....
        /*07fc*/ 	.word	0xffffffff


	//   ....[14]....
        /*0800*/ 	.word	0xffffffff


	//   ....[15]....
        /*0804*/ 	.word	0xffffffff


	//   ....[16]....
        /*0808*/ 	.word	0xffffffff


	//   ....[17]....
        /*080c*/ 	.word	0xffffffff


	//   ....[18]....
        /*0810*/ 	.word	0xffffffff


	//   ....[19]....
        /*0814*/ 	.word	0xffffffff


	//   ....[20]....
        /*0818*/ 	.word	0xffffffff


	//   ....[21]....
        /*081c*/ 	.word	0xffffffff


	//   ....[22]....
        /*0820*/ 	.word	0xffffffff


	//   ....[23]....
        /*0824*/ 	.word	0xffffffff


	//   ....[24]....
        /*0828*/ 	.word	0xffffffff


	//   ....[25]....
        /*082c*/ 	.word	0xffffffff


	//   ....[26]....
        /*0830*/ 	.word	0xffffffff


	//   ....[27]....
        /*0834*/ 	.word	0xffffffff


	//   ....[28]....
        /*0838*/ 	.word	0xffffffff


	//   ....[29]....
        /*083c*/ 	.word	0xffffffff


	//   ....[30]....
        /*0840*/ 	.word	0xffffffff


	//   ....[31]....
        /*0844*/ 	.word	0xffffffff


	//   ....[32]....
        /*0848*/ 	.word	0xffffffff


	//   ....[33]....
        /*084c*/ 	.word	0xffffffff


	//   ....[34]....
        /*0850*/ 	.word	0xffffffff


	//   ....[35]....
        /*0854*/ 	.word	0xffffffff


	//   ....[36]....
        /*0858*/ 	.word	0xffffffff


	//   ....[37]....
        /*085c*/ 	.word	0xffffffff


	//   ....[38]....
        /*0860*/ 	.word	0xffffffff


	//   ....[39]....
        /*0864*/ 	.word	0xffffffff


	//   ....[40]....
        /*0868*/ 	.word	0xffffffff


	//   ....[41]....
        /*086c*/ 	.word	0xffffffff


	//   ....[42]....
        /*0870*/ 	.word	0xffffffff


	//   ....[43]....
        /*0874*/ 	.word	0xffffffff


	//   ....[44]....
        /*0878*/ 	.word	0xffffffff


	//   ....[45]....
        /*087c*/ 	.word	0xffffffff


	//   ....[46]....
        /*0880*/ 	.word	0xffffffff


	//   ....[47]....
        /*0884*/ 	.word	0xffffffff


	//   ....[48]....
        /*0888*/ 	.word	0xffffffff


	//   ....[49]....
        /*088c*/ 	.word	0xffffffff


	//   ....[50]....
        /*0890*/ 	.word	0xffffffff


	//   ....[51]....
        /*0894*/ 	.word	0xffffffff


	//   ....[52]....
        /*0898*/ 	.word	0xffffffff


	//   ....[53]....
        /*089c*/ 	.word	0xffffffff


	//   ....[54]....
        /*08a0*/ 	.word	0xffffffff


	//   ....[55]....
        /*08a4*/ 	.word	0xffffffff


	//   ....[56]....
        /*08a8*/ 	.word	0xffffffff


	//   ....[57]....
        /*08ac*/ 	.word	0xffffffff


	//   ....[58]....
        /*08b0*/ 	.word	0xffffffff


	//   ....[59]....
        /*08b4*/ 	.word	0xffffffff


	//   ....[60]....
        /*08b8*/ 	.word	0xffffffff


	//   ....[61]....
        /*08bc*/ 	.word	0xffffffff


	//   ....[62]....
        /*08c0*/ 	.word	0xffffffff


	//   ....[63]....
        /*08c4*/ 	.word	0xffffffff


	//   ....[64]....
        /*08c8*/ 	.word	0xffffffff


	//   ....[65]....
        /*08cc*/ 	.word	0xffffffff


	//   ....[66]....
        /*08d0*/ 	.word	0xffffffff


	//   ....[67]....
        /*08d4*/ 	.word	0xffffffff


	//   ....[68]....
        /*08d8*/ 	.word	0xffffffff


	//   ....[69]....
        /*08dc*/ 	.word	0xffffffff


	//   ....[70]....
        /*08e0*/ 	.word	0xffffffff


	//   ....[71]....
        /*08e4*/ 	.word	0xffffffff


	//   ....[72]....
        /*08e8*/ 	.word	0xffffffff


	//   ....[73]....
        /*08ec*/ 	.word	0xffffffff


	//   ....[74]....
        /*08f0*/ 	.word	0xffffffff


	//   ....[75]....
        /*08f4*/ 	.word	0xffffffff


	//   ....[76]....
        /*08f8*/ 	.word	0xffffffff


	//   ....[77]....
        /*08fc*/ 	.word	0xffffffff


	//   ....[78]....
        /*0900*/ 	.word	0xffffffff


	//   ....[79]....
        /*0904*/ 	.word	0xffffffff


	//   ....[80]....
        /*0908*/ 	.word	0xffffffff


	//   ....[81]....
        /*090c*/ 	.word	0xffffffff


	//   ....[82]....
        /*0910*/ 	.word	0xffffffff


	//   ....[83]....
        /*0914*/ 	.word	0xffffffff


	//   ....[84]....
        /*0918*/ 	.word	0xffffffff


	//   ....[85]....
        /*091c*/ 	.word	0xffffffff


	//   ....[86]....
        /*0920*/ 	.word	0xffffffff


	//   ....[87]....
        /*0924*/ 	.word	0xffffffff


	//   ....[88]....
        /*0928*/ 	.word	0xffffffff


	//   ....[89]....
        /*092c*/ 	.word	0xffffffff


	//   ....[90]....
        /*0930*/ 	.word	0xffffffff


	//   ....[91]....
        /*0934*/ 	.word	0xffffffff


	//   ....[92]....
        /*0938*/ 	.word	0xffffffff


	//   ....[93]....
        /*093c*/ 	.word	0xffffffff


	//   ....[94]....
        /*0940*/ 	.word	0xffffffff


	//   ....[95]....
        /*0944*/ 	.word	0xffffffff


	//   ....[96]....
        /*0948*/ 	.word	0xffffffff


	//   ....[97]....
        /*094c*/ 	.word	0xffffffff


	//   ....[98]....
        /*0950*/ 	.word	0xffffffff


	//   ....[99]....
        /*0954*/ 	.word	0xffffffff


	//   ....[100]....
        /*0958*/ 	.word	0xffffffff


	//   ....[101]....
        /*095c*/ 	.word	0xffffffff


	//   ....[102]....
        /*0960*/ 	.word	0xffffffff


	//   ....[103]....
        /*0964*/ 	.word	0xffffffff


	//   ....[104]....
        /*0968*/ 	.word	0xffffffff


	//   ....[105]....
        /*096c*/ 	.word	0xffffffff


	//   ....[106]....
        /*0970*/ 	.word	0xffffffff


	//   ....[107]....
        /*0974*/ 	.word	0xffffffff


	//   ....[108]....
        /*0978*/ 	.word	0xffffffff


	//   ....[109]....
        /*097c*/ 	.word	0xffffffff


	//   ....[110]....
        /*0980*/ 	.word	0xffffffff


	//   ....[111]....
        /*0984*/ 	.word	0xffffffff


	//   ....[112]....
        /*0988*/ 	.word	0xffffffff


	//   ....[113]....
        /*098c*/ 	.word	0xffffffff


	//   ....[114]....
        /*0990*/ 	.word	0xffffffff


	//   ....[115]....
        /*0994*/ 	.word	0xffffffff


	//   ....[116]....
        /*0998*/ 	.word	0x0500000f


	//   ....[117]....
        /*099c*/ 	.word	0x0500000f


	//   ....[118]....
        /*09a0*/ 	.word	0x0500000f


	//   ....[119]....
        /*09a4*/ 	.word	0x0500000f


	//   ....[120]....
        /*09a8*/ 	.word	0x0500000f


	//   ....[121]....
        /*09ac*/ 	.word	0x0500000f


	//   ....[122]....
        /*09b0*/ 	.word	0x0500000f


	//   ....[123]....
        /*09b4*/ 	.word	0x0500000f


	//   ....[124]....
        /*09b8*/ 	.word	0x0500000f


	//   ....[125]....
        /*09bc*/ 	.word	0x0500000f


	//   ....[126]....
        /*09c0*/ 	.word	0x0500000f


	//   ....[127]....
        /*09c4*/ 	.word	0x0500000f


	//   ....[128]....
        /*09c8*/ 	.word	0x0500000f


	//   ....[129]....
        /*09cc*/ 	.word	0x0500000f


	//   ....[130]....
        /*09d0*/ 	.word	0x0500000f


	//   ....[131]....
        /*09d4*/ 	.word	0x0500000f


	//   ....[132]....
        /*09d8*/ 	.word	0x0500000f


	//   ....[133]....
        /*09dc*/ 	.word	0x0500000f


	//   ....[134]....
        /*09e0*/ 	.word	0x0500000f


	//   ....[135]....
        /*09e4*/ 	.word	0x0500000f


	//   ....[136]....
        /*09e8*/ 	.word	0x0500000f


	//   ....[137]....
        /*09ec*/ 	.word	0x0500000f


	//   ....[138]....
        /*09f0*/ 	.word	0x0500000f


	//   ....[139]....
        /*09f4*/ 	.word	0x0500000f


	//   ....[140]....
        /*09f8*/ 	.word	0x0500000f


	//   ....[141]....
        /*09fc*/ 	.word	0x0500000f


	//   ....[142]....
        /*0a00*/ 	.word	0x0500000f


	//   ....[143]....
        /*0a04*/ 	.word	0x0500000f


	//   ....[144]....
        /*0a08*/ 	.word	0x0500000f


	//   ....[145]....
        /*0a0c*/ 	.word	0x0500000f


	//   ....[146]....
        /*0a10*/ 	.word	0x0500000f


	//   ....[147]....
        /*0a14*/ 	.word	0x0500000f


	//   ....[148]....
        /*0a18*/ 	.word	0x0500000f


	//   ....[149]....
        /*0a1c*/ 	.word	0x0500000f


	//   ....[150]....
        /*0a20*/ 	.word	0x0500000f


	//   ....[151]....
        /*0a24*/ 	.word	0x0500000f


	//   ....[152]....
        /*0a28*/ 	.word	0x0500000f


	//   ....[153]....
        /*0a2c*/ 	.word	0x0500000f


	//   ....[154]....
        /*0a30*/ 	.word	0x0500000f


	//   ....[155]....
        /*0a34*/ 	.word	0x0500000f


	//   ....[156]....
        /*0a38*/ 	.word	0x0500000f


	//   ....[157]....
        /*0a3c*/ 	.word	0x0500000f


	//   ....[158]....
        /*0a40*/ 	.word	0x0500000f


	//   ....[159]....
        /*0a44*/ 	.word	0x0500000f


	//   ....[160]....
        /*0a48*/ 	.word	0x0500000f


	//   ....[161]....
        /*0a4c*/ 	.word	0x0500000f


	//   ....[162]....
        /*0a50*/ 	.word	0x0500000f


	//   ....[163]....
        /*0a54*/ 	.word	0x0500000f


	//   ....[164]....
        /*0a58*/ 	.word	0x0500000f


	//   ....[165]....
        /*0a5c*/ 	.word	0x0500000f


	//   ....[166]....
        /*0a60*/ 	.word	0x0500000f


	//   ....[167]....
        /*0a64*/ 	.word	0x0500000f


	//----- nvinfo : EIATTR_COOP_GROUP_INSTR_OFFSETS
	.align		4
.L_1127:
        /*0a68*/ 	.byte	0x04, 0x28
        /*0a6a*/ 	.short	(.L_1129 - .L_1128)


	//   ....[0]....
.L_1128:
        /*0a6c*/ 	.word	0x00000060


	//   ....[1]....
        /*0a70*/ 	.word	0x000001a0


	//   ....[2]....
        /*0a74*/ 	.word	0x000001e0


	//   ....[3]....
        /*0a78*/ 	.word	0x000003f0


	//   ....[4]....
        /*0a7c*/ 	.word	0x00000550


	//   ....[5]....
        /*0a80*/ 	.word	0x00000670


	//   ....[6]....
        /*0a84*/ 	.word	0x000007d0


	//   ....[7]....
        /*0a88*/ 	.word	0x00004820


	//   ....[8]....
        /*0a8c*/ 	.word	0x00006620


	//   ....[9]....
        /*0a90*/ 	.word	0x00006d40


	//   ....[10]....
        /*0a94*/ 	.word	0x00006d50


	//   ....[11]....
        /*0a98*/ 	.word	0x00006d60


	//   ....[12]....
        /*0a9c*/ 	.word	0x00006d70


	//   ....[13]....
        /*0aa0*/ 	.word	0x00007060


	//   ....[14]....
        /*0aa4*/ 	.word	0x00007070


	//   ....[15]....
        /*0aa8*/ 	.word	0x00007080


	//   ....[16]....
        /*0aac*/ 	.word	0x00007090


	//   ....[17]....
        /*0ab0*/ 	.word	0x00008270


	//   ....[18]....
        /*0ab4*/ 	.word	0x00008280


	//   ....[19]....
        /*0ab8*/ 	.word	0x00008290


	//   ....[20]....
        /*0abc*/ 	.word	0x000082a0


	//   ....[21]....
        /*0ac0*/ 	.word	0x000084f0


	//   ....[22]....
        /*0ac4*/ 	.word	0x00008500


	//   ....[23]....
        /*0ac8*/ 	.word	0x00008510


	//   ....[24]....
        /*0acc*/ 	.word	0x00008520


	//   ....[25]....
        /*0ad0*/ 	.word	0x00009c20


	//   ....[26]....
        /*0ad4*/ 	.word	0x0000b460


	//   ....[27]....
        /*0ad8*/ 	.word	0x0000b4c0


	//   ....[28]....
        /*0adc*/ 	.word	0x0000ba90


	//   ....[29]....
        /*0ae0*/ 	.word	0x0000bb80


	//   ....[30]....
        /*0ae4*/ 	.word	0x0000bf70


	//   ....[31]....
        /*0ae8*/ 	.word	0x0000c000


	//   ....[32]....
        /*0aec*/ 	.word	0x0000c940


	//   ....[33]....
        /*0af0*/ 	.word	0x0000d8c0


	//   ....[34]....
        /*0af4*/ 	.word	0x0000e6f0


	//   ....[35]....
        /*0af8*/ 	.word	0x0000e860


	//   ....[36]....
        /*0afc*/ 	.word	0x0000ee20


	//   ....[37]....
        /*0b00*/ 	.word	0x0000eec0


	//   ....[38]....
        /*0b04*/ 	.word	0x0000f310


	//   ....[39]....
        /*0b08*/ 	.word	0x0000f470


	//   ....[40]....
        /*0b0c*/ 	.word	0x000104f0


	//   ....[41]....
        /*0b10*/ 	.word	0x000114f0


	//   ....[42]....
        /*0b14*/ 	.word	0x00012750


	//   ....[43]....
        /*0b18*/ 	.word	0x000127f0


	//   ....[44]....
        /*0b1c*/ 	.word	0x000129c0


	//   ....[45]....
        /*0b20*/ 	.word	0x00012b50


	//   ....[46]....
        /*0b24*/ 	.word	0x00013bb0


	//   ....[47]....
        /*0b28*/ 	.word	0x00013c20


	//   ....[48]....
        /*0b2c*/ 	.word	0x00013c50


	//   ....[49]....
        /*0b30*/ 	.word	0x00013d00


	//   ....[50]....
        /*0b34*/ 	.word	0x00013d20


	//   ....[51]....
        /*0b38*/ 	.word	0x000156d0


	//   ....[52]....
        /*0b3c*/ 	.word	0x00015bb0


	//   ....[53]....
        /*0b40*/ 	.word	0x00015bf0


	//   ....[54]....
        /*0b44*/ 	.word	0x00015c10


	//   ....[55]....
        /*0b48*/ 	.word	0x00015c30


	//   ....[56]....
        /*0b4c*/ 	.word	0x00016240


	//   ....[57]....
        /*0b50*/ 	.word	0x000162a0


	//   ....[58]....
        /*0b54*/ 	.word	0x00016540


	//   ....[59]....
        /*0b58*/ 	.word	0x00016560


	//   ....[60]....
        /*0b5c*/ 	.word	0x000170e0


	//   ....[61]....
        /*0b60*/ 	.word	0x00017100


	//   ....[62]....
        /*0b64*/ 	.word	0x00017330


	//   ....[63]....
        /*0b68*/ 	.word	0x00017350


	//   ....[64]....
        /*0b6c*/ 	.word	0x00017600


	//   ....[65]....
        /*0b70*/ 	.word	0x000177e0


	//   ....[66]....
        /*0b74*/ 	.word	0x00017810


	//   ....[67]....
        /*0b78*/ 	.word	0x00017840


	//   ....[68]....
        /*0b7c*/ 	.word	0x00017870


	//   ....[69]....
        /*0b80*/ 	.word	0x000178a0


	//   ....[70]....
        /*0b84*/ 	.word	0x000178d0


	//   ....[71]....
        /*0b88*/ 	.word	0x00017a40


	//   ....[72]....
        /*0b8c*/ 	.word	0x00017a70


	//   ....[73]....
        /*0b90*/ 	.word	0x00017aa0


	//   ....[74]....
        /*0b94*/ 	.word	0x00017ad0


	//   ....[75]....
        /*0b98*/ 	.word	0x00017b00


	//   ....[76]....
        /*0b9c*/ 	.word	0x00017b30


	//   ....[77]....
        /*0ba0*/ 	.word	0x00017bd0


	//   ....[78]....
        /*0ba4*/ 	.word	0x00017c30


	//   ....[79]....
        /*0ba8*/ 	.word	0x00017cc0


	//   ....[80]....
        /*0bac*/ 	.word	0x00018b70


	//   ....[81]....
        /*0bb0*/ 	.word	0x0001ad90


	//   ....[82]....
        /*0bb4*/ 	.word	0x0001b920


	//   ....[83]....
        /*0bb8*/ 	.word	0x0001b930


	//   ....[84]....
        /*0bbc*/ 	.word	0x0001b950


	//   ....[85]....
        /*0bc0*/ 	.word	0x0001ba20


	//   ....[86]....
        /*0bc4*/ 	.word	0x0001ba50


	//   ....[87]....
        /*0bc8*/ 	.word	0x0001bab0


	//   ....[88]....
        /*0bcc*/ 	.word	0x0001bac0


	//   ....[89]....
        /*0bd0*/ 	.word	0x0001bb30


	//   ....[90]....
        /*0bd4*/ 	.word	0x0001c480


	//   ....[91]....
        /*0bd8*/ 	.word	0x0001c490


	//   ....[92]....
        /*0bdc*/ 	.word	0x0001c5d0


	//   ....[93]....
        /*0be0*/ 	.word	0x0001c5e0


	//   ....[94]....
        /*0be4*/ 	.word	0x0001c890


	//   ....[95]....
        /*0be8*/ 	.word	0x0001c8a0


	//   ....[96]....
        /*0bec*/ 	.word	0x0001ca10


	//   ....[97]....
        /*0bf0*/ 	.word	0x0001ca20


	//   ....[98]....
        /*0bf4*/ 	.word	0x00020820


	//   ....[99]....
        /*0bf8*/ 	.word	0x00020850


	//   ....[100]....
        /*0bfc*/ 	.word	0x00020890


	//   ....[101]....
        /*0c00*/ 	.word	0x000208c0


	//   ....[102]....
        /*0c04*/ 	.word	0x000208f0


	//   ....[103]....
        /*0c08*/ 	.word	0x00020920


	//   ....[104]....
        /*0c0c*/ 	.word	0x00020950


	//   ....[105]....
        /*0c10*/ 	.word	0x00020980


	//   ....[106]....
        /*0c14*/ 	.word	0x00020b00


	//   ....[107]....
        /*0c18*/ 	.word	0x00020b30


	//   ....[108]....
        /*0c1c*/ 	.word	0x00020b60


	//   ....[109]....
        /*0c20*/ 	.word	0x00020b90


	//   ....[110]....
        /*0c24*/ 	.word	0x00020bc0


	//   ....[111]....
        /*0c28*/ 	.word	0x00020bf0


	//   ....[112]....
        /*0c2c*/ 	.word	0x00020cb0


	//   ....[113]....
        /*0c30*/ 	.word	0x00020cd0


	//   ....[114]....
        /*0c34*/ 	.word	0x00020d40


	//   ....[115]....
        /*0c38*/ 	.word	0x00021410


	//   ....[116]....
        /*0c3c*/ 	.word	0x00021850


	//   ....[117]....
        /*0c40*/ 	.word	0x000218e0


	//   ....[118]....
        /*0c44*/ 	.word	0x00021930


	//   ....[119]....
        /*0c48*/ 	.word	0x00021980


	//   ....[120]....
        /*0c4c*/ 	.word	0x00021a10


	//   ....[121]....
        /*0c50*/ 	.word	0x00021aa0


	//   ....[122]....
        /*0c54*/ 	.word	0x00021af0


	//   ....[123]....
        /*0c58*/ 	.word	0x00021b40


	//   ....[124]....
        /*0c5c*/ 	.word	0x00021c20


	//   ....[125]....
        /*0c60*/ 	.word	0x00021cb0


	//   ....[126]....
        /*0c64*/ 	.word	0x00021d00


	//   ....[127]....
        /*0c68*/ 	.word	0x00021d60


	//   ....[128]....
        /*0c6c*/ 	.word	0x00021e00


	//   ....[129]....
        /*0c70*/ 	.word	0x00021e90


	//   ....[130]....
        /*0c74*/ 	.word	0x00021ee0


	//   ....[131]....
        /*0c78*/ 	.word	0x00021f30


	//   ....[132]....
        /*0c7c*/ 	.word	0x00022290


	//   ....[133]....
        /*0c80*/ 	.word	0x00022580


	//   ....[134]....
        /*0c84*/ 	.word	0x00022700


	//   ....[135]....
        /*0c88*/ 	.word	0x00022750


	//   ....[136]....
        /*0c8c*/ 	.word	0x000227b0


	//   ....[137]....
        /*0c90*/ 	.word	0x00022810


	//   ....[138]....
        /*0c94*/ 	.word	0x00022960


	//   ....[139]....
        /*0c98*/ 	.word	0x00022a00


	//   ....[140]....
        /*0c9c*/ 	.word	0x00022ab0


	//   ....[141]....
        /*0ca0*/ 	.word	0x00022b90


	//   ....[142]....
        /*0ca4*/ 	.word	0x00022d60


	//   ....[143]....
        /*0ca8*/ 	.word	0x00022e20


	//   ....[144]....
        /*0cac*/ 	.word	0x000230d0


	//   ....[145]....
        /*0cb0*/ 	.word	0x000231f0


	//   ....[146]....
        /*0cb4*/ 	.word	0x000233c0


	//   ....[147]....
        /*0cb8*/ 	.word	0x00023490


	//   ....[148]....
        /*0cbc*/ 	.word	0x00023690


	//   ....[149]....
        /*0cc0*/ 	.word	0x00023720


	//   ....[150]....
        /*0cc4*/ 	.word	0x00023a50


	//   ....[151]....
        /*0cc8*/ 	.word	0x00023af0


	//   ....[152]....
        /*0ccc*/ 	.word	0x00023c10


	//   ....[153]....
        /*0cd0*/ 	.word	0x00023c90


	//   ....[154]....
        /*0cd4*/ 	.word	0x00023d10


	//   ....[155]....
        /*0cd8*/ 	.word	0x00023d90


	//   ....[156]....
        /*0cdc*/ 	.word	0x00023e10


	//   ....[157]....
        /*0ce0*/ 	.word	0x00023ea0


	//   ....[158]....
        /*0ce4*/ 	.word	0x00023f40


	//   ....[159]....
        /*0ce8*/ 	.word	0x00023ff0


	//   ....[160]....
        /*0cec*/ 	.word	0x00024070


	//   ....[161]....
        /*0cf0*/ 	.word	0x000240f0


	//   ....[162]....
        /*0cf4*/ 	.word	0x00024170


	//   ....[163]....
        /*0cf8*/ 	.word	0x00024200


	//   ....[164]....
        /*0cfc*/ 	.word	0x00024280


	//   ....[165]....
        /*0d00*/ 	.word	0x00024320


	//   ....[166]....
        /*0d04*/ 	.word	0x000243b0


	//   ....[167]....
        /*0d08*/ 	.word	0x000244e0


	//----- nvinfo : EIATTR_REG_RECONFIG
	.align		4
.L_1129:
        /*0d0c*/ 	.byte	0x01, 0x54
	.zero		2


	//----- nvinfo : EIATTR_SYSCALL_OFFSETS
	.align		4
        /*0d10*/ 	.byte	0x04, 0x46
        /*0d12*/ 	.short	(.L_1131 - .L_1130)


	//   ....[0]....
.L_1130:
        /*0d14*/ 	.word	0x00001a70


	//   ....[1]....
        /*0d18*/ 	.word	0x00001bc0


	//   ....[2]....
        /*0d1c*/ 	.word	0x000067d0


	//   ....[3]....
        /*0d20*/ 	.word	0x00006af0


	//   ....[4]....
        /*0d24*/ 	.word	0x0001a990


	//   ....[5]....
        /*0d28*/ 	.word	0x0001aaf0


	//   ....[6]....
        /*0d2c*/ 	.word	0x0001abf0


	//   ....[7]....
        /*0d30*/ 	.word	0x0001b500


	//   ....[8]....
        /*0d34*/ 	.word	0x0001be50


	//----- nvinfo : EIATTR_MBARRIER_INSTR_OFFSETS
	.align		4
.L_1131:
        /*0d38*/ 	.byte	0x04, 0x39
        /*0d3a*/ 	.short	(.L_1133 - .L_1132)


	//   ....[0]....
.L_1132:
        /*0d3c*/ 	.word	0x000002d0
        /*0d40*/ 	.word	0x000000ff
        /*0d44*/ 	.word	0x00038800
        /*0d48*/ 	.short	0x0100
        /*0d4a*/ 	.byte	0x08
	.zero		1


	//   ....[1]....
        /*0d4c*/ 	.word	0x000002e0
        /*0d50*/ 	.word	0x000000ff
        /*0d54*/ 	.word	0x00038810
        /*0d58*/ 	.short	0x0100
        /*0d5a*/ 	.byte	0x08
	.zero		1


	//   ....[2]....
        /*0d5c*/ 	.word	0x000002f0
        /*0d60*/ 	.word	0x000000ff
        /*0d64*/ 	.word	0x00038820
        /*0d68*/ 	.short	0x0100
        /*0d6a*/ 	.byte	0x08
	.zero		1


	//   ....[3]....
        /*0d6c*/ 	.word	0x000003a0
        /*0d70*/ 	.word	0x000000ff
        /*0d74*/ 	.word	0x00038830
        /*0d78*/ 	.short	0x0100
        /*0d7a*/ 	.byte	0x06
	.zero		1


	//   ....[4]....
        /*0d7c*/ 	.word	0x000003b0
        /*0d80*/ 	.word	0x000000ff
        /*0d84*/ 	.word	0x00038840
        /*0d88*/ 	.short	0x0100
        /*0d8a*/ 	.byte	0x06
	.zero		1


	//   ....[5]....
        /*0d8c*/ 	.word	0x000003c0
        /*0d90*/ 	.word	0x000000ff
        /*0d94*/ 	.word	0x00038838
        /*0d98*/ 	.short	0x0100
        /*0d9a*/ 	.byte	0x06
	.zero		1


	//   ....[6]....
        /*0d9c*/ 	.word	0x000003d0
        /*0da0*/ 	.word	0x000000ff
        /*0da4*/ 	.word	0x00038848
        /*0da8*/ 	.short	0x0100
        /*0daa*/ 	.byte	0x06
	.zero		1


	//   ....[7]....
        /*0dac*/ 	.word	0x00000500
        /*0db0*/ 	.word	0x000000ff
        /*0db4*/ 	.word	0x00038850
        /*0db8*/ 	.short	0x0100
        /*0dba*/ 	.byte	0x08
	.zero		1


	//   ....[8]....
        /*0dbc*/ 	.word	0x00000510
        /*0dc0*/ 	.word	0x000000ff
        /*0dc4*/ 	.word	0x00038860
        /*0dc8*/ 	.short	0x0100
        /*0dca*/ 	.byte	0x08
	.zero		1


	//   ....[9]....
        /*0dcc*/ 	.word	0x00000520
        /*0dd0*/ 	.word	0x000000ff
        /*0dd4*/ 	.word	0x00038858
        /*0dd8*/ 	.short	0x0100
        /*0dda*/ 	.byte	0x08
	.zero		1


	//   ....[10]....
        /*0ddc*/ 	.word	0x00000530
        /*0de0*/ 	.word	0x000000ff
        /*0de4*/ 	.word	0x00038868
        /*0de8*/ 	.short	0x0100
        /*0dea*/ 	.byte	0x08
	.zero		1


	//   ....[11]....
        /*0dec*/ 	.word	0x00000620
        /*0df0*/ 	.word	0x000000ff
        /*0df4*/ 	.word	0x00038870
        /*0df8*/ 	.short	0x0100
        /*0dfa*/ 	.byte	0x06
	.zero		1


	//   ....[12]....
        /*0dfc*/ 	.word	0x00000630
        /*0e00*/ 	.word	0x000000ff
        /*0e04*/ 	.word	0x00038880
        /*0e08*/ 	.short	0x0100
        /*0e0a*/ 	.byte	0x06
	.zero		1


	//   ....[13]....
        /*0e0c*/ 	.word	0x00000640
        /*0e10*/ 	.word	0x000000ff
        /*0e14*/ 	.word	0x00038878
        /*0e18*/ 	.short	0x0100
        /*0e1a*/ 	.byte	0x06
	.zero		1


	//   ....[14]....
        /*0e1c*/ 	.word	0x00000650
        /*0e20*/ 	.word	0x000000ff
        /*0e24*/ 	.word	0x00038888
        /*0e28*/ 	.short	0x0100
        /*0e2a*/ 	.byte	0x06
	.zero		1


	//   ....[15]....
        /*0e2c*/ 	.word	0x00000780
        /*0e30*/ 	.word	0x000000ff
        /*0e34*/ 	.word	0x00038890
        /*0e38*/ 	.short	0x0100
        /*0e3a*/ 	.byte	0x08
	.zero		1


	//   ....[16]....
        /*0e3c*/ 	.word	0x00000790
        /*0e40*/ 	.word	0x000000ff
        /*0e44*/ 	.word	0x000388a0
        /*0e48*/ 	.short	0x0100
        /*0e4a*/ 	.byte	0x08
	.zero		1


	//   ....[17]....
        /*0e4c*/ 	.word	0x000007a0
        /*0e50*/ 	.word	0x000000ff
        /*0e54*/ 	.word	0x00038898
        /*0e58*/ 	.short	0x0100
        /*0e5a*/ 	.byte	0x08
	.zero		1


	//   ....[18]....
        /*0e5c*/ 	.word	0x000007b0
        /*0e60*/ 	.word	0x000000ff
        /*0e64*/ 	.word	0x000388a8
        /*0e68*/ 	.short	0x0100
        /*0e6a*/ 	.byte	0x08
	.zero		1


	//   ....[19]....
        /*0e6c*/ 	.word	0x000008e0
        /*0e70*/ 	.word	0x000000ff
        /*0e74*/ 	.word	0x000388b0
        /*0e78*/ 	.short	0x0100
        /*0e7a*/ 	.byte	0x08
	.zero		1


	//   ....[20]....
        /*0e7c*/ 	.word	0x000008f0
        /*0e80*/ 	.word	0x000000ff
        /*0e84*/ 	.word	0x000388c0
        /*0e88*/ 	.short	0x0100
        /*0e8a*/ 	.byte	0x08
	.zero		1


	//   ....[21]....
        /*0e8c*/ 	.word	0x00000900
        /*0e90*/ 	.word	0x000000ff
        /*0e94*/ 	.word	0x000388b8
        /*0e98*/ 	.short	0x0100
        /*0e9a*/ 	.byte	0x08
	.zero		1


	//   ....[22]....
        /*0e9c*/ 	.word	0x00000910
        /*0ea0*/ 	.word	0x000000ff
        /*0ea4*/ 	.word	0x000388c8
        /*0ea8*/ 	.short	0x0100
        /*0eaa*/ 	.byte	0x08
	.zero		1


	//   ....[23]....
        /*0eac*/ 	.word	0x00002780
        /*0eb0*/ 	.word	0x00000044
        /*0eb4*/ 	.word	0x00038890
        /*0eb8*/ 	.short	0x010a
        /*0eba*/ 	.byte	0x3f
	.zero		1


	//   ....[24]....
        /*0ebc*/ 	.word	0x00003130
        /*0ec0*/ 	.word	0x00000044
        /*0ec4*/ 	.word	0x00038890
        /*0ec8*/ 	.short	0x010a
        /*0eca*/ 	.byte	0x3f
	.zero		1


	//   ....[25]....
        /*0ecc*/ 	.word	0x000039a0
        /*0ed0*/ 	.word	0x00000044
        /*0ed4*/ 	.word	0x00038890
        /*0ed8*/ 	.short	0x010a
        /*0eda*/ 	.byte	0x3f
	.zero		1


	//   ....[26]....
        /*0edc*/ 	.word	0x00003ba0
        /*0ee0*/ 	.word	0x00000004
        /*0ee4*/ 	.word	0x00000000
        /*0ee8*/ 	.short	0x0101
        /*0eea*/ 	.byte	0x3f
	.zero		1


	//   ....[27]....
        /*0eec*/ 	.word	0x00003be0
        /*0ef0*/ 	.word	0x00000044
        /*0ef4*/ 	.word	0x000388b0
        /*0ef8*/ 	.short	0x010a
        /*0efa*/ 	.byte	0x3f
	.zero		1


	//   ....[28]....
        /*0efc*/ 	.word	0x00004240
        /*0f00*/ 	.word	0x00000044
        /*0f04*/ 	.word	0x00000000
        /*0f08*/ 	.short	0x0101
        /*0f0a*/ 	.byte	0x3f
	.zero		1


	//   ....[29]....
        /*0f0c*/ 	.word	0x00004c60
        /*0f10*/ 	.word	0x00000000
        /*0f14*/ 	.word	0x00000000
        /*0f18*/ 	.short	0x0101
        /*0f1a*/ 	.byte	0x3f
	.zero		1


	//   ....[30]....
        /*0f1c*/ 	.word	0x000057e0
        /*0f20*/ 	.word	0x00000003
        /*0f24*/ 	.word	0x00000000
        /*0f28*/ 	.short	0x0101
        /*0f2a*/ 	.byte	0x3f
	.zero		1


	//   ....[31]....
        /*0f2c*/ 	.word	0x00006860
        /*0f30*/ 	.word	0x00000002
        /*0f34*/ 	.word	0x00038800
        /*0f38*/ 	.short	0x010a
        /*0f3a*/ 	.byte	0x3f
	.zero		1


	//   ....[32]....
        /*0f3c*/ 	.word	0x000068b0
        /*0f40*/ 	.word	0x00000002
        /*0f44*/ 	.word	0x00038800
        /*0f48*/ 	.short	0x010a
        /*0f4a*/ 	.byte	0x3f
	.zero		1


	//   ....[33]....
        /*0f4c*/ 	.word	0x000072d0
        /*0f50*/ 	.word	0x00000002
        /*0f54*/ 	.word	0x00038800
        /*0f58*/ 	.short	0x010a
        /*0f5a*/ 	.byte	0x3f
	.zero		1


	//   ....[34]....
        /*0f5c*/ 	.word	0x000086d0
        /*0f60*/ 	.word	0x00000002
        /*0f64*/ 	.word	0x00038800
        /*0f68*/ 	.short	0x010a
        /*0f6a*/ 	.byte	0x3f
	.zero		1


	//   ....[35]....
        /*0f6c*/ 	.word	0x000094d0
        /*0f70*/ 	.word	0x0000000f
        /*0f74*/ 	.word	0x00038830
        /*0f78*/ 	.short	0x010a
        /*0f7a*/ 	.byte	0x3f
	.zero		1


	//   ....[36]....
        /*0f7c*/ 	.word	0x00009580
        /*0f80*/ 	.word	0x0000000f
        /*0f84*/ 	.word	0x00038830
        /*0f88*/ 	.short	0x010a
        /*0f8a*/ 	.byte	0x3f
	.zero		1


	//   ....[37]....
        /*0f8c*/ 	.word	0x00009890
        /*0f90*/ 	.word	0x00000002
        /*0f94*/ 	.word	0x00038810
        /*0f98*/ 	.short	0x010a
        /*0f9a*/ 	.byte	0x3f
	.zero		1


	//   ....[38]....
        /*0f9c*/ 	.word	0x000098e0
        /*0fa0*/ 	.word	0x0000000f
        /*0fa4*/ 	.word	0x00038850
        /*0fa8*/ 	.short	0x010a
        /*0faa*/ 	.byte	0x3f
	.zero		1


	//   ....[39]....
        /*0fac*/ 	.word	0x00009990
        /*0fb0*/ 	.word	0x0000000f
        /*0fb4*/ 	.word	0x00038850
        /*0fb8*/ 	.short	0x010a
        /*0fba*/ 	.byte	0x3f
	.zero		1


	//   ....[40]....
        /*0fbc*/ 	.word	0x0000c260
        /*0fc0*/ 	.word	0x00000014
        /*0fc4*/ 	.word	0x00000000
        /*0fc8*/ 	.short	0x0101
        /*0fca*/ 	.byte	0x3f
	.zero		1


	//   ....[41]....
        /*0fcc*/ 	.word	0x0000c960
        /*0fd0*/ 	.word	0x0000000f
        /*0fd4*/ 	.word	0x00000000
        /*0fd8*/ 	.short	0x0101
        /*0fda*/ 	.byte	0x3f
	.zero		1


	//   ....[42]....
        /*0fdc*/ 	.word	0x0000ca60
        /*0fe0*/ 	.word	0x00000015
        /*0fe4*/ 	.word	0x00038830
        /*0fe8*/ 	.short	0x010a
        /*0fea*/ 	.byte	0x3f
	.zero		1


	//   ....[43]....
        /*0fec*/ 	.word	0x0000cad0
        /*0ff0*/ 	.word	0x00000015
        /*0ff4*/ 	.word	0x00038830
        /*0ff8*/ 	.short	0x010a
        /*0ffa*/ 	.byte	0x3f
	.zero		1


	//   ....[44]....
        /*0ffc*/ 	.word	0x0000cd40
        /*1000*/ 	.word	0x00000015
        /*1004*/ 	.word	0x00038850
        /*1008*/ 	.short	0x010a
        /*100a*/ 	.byte	0x3f
	.zero		1


	//   ....[45]....
        /*100c*/ 	.word	0x0000cd90
        /*1010*/ 	.word	0x00000015
        /*1014*/ 	.word	0x00038850
        /*1018*/ 	.short	0x010a
        /*101a*/ 	.byte	0x3f
	.zero		1


	//   ....[46]....
        /*101c*/ 	.word	0x0000f8f0
        /*1020*/ 	.word	0x000000a7
        /*1024*/ 	.word	0x00000000
        /*1028*/ 	.short	0x0101
        /*102a*/ 	.byte	0x3f
	.zero		1


	//   ....[47]....
        /*102c*/ 	.word	0x00010510
        /*1030*/ 	.word	0x00000015
        /*1034*/ 	.word	0x00000000
        /*1038*/ 	.short	0x0101
        /*103a*/ 	.byte	0x3f
	.zero		1


	//   ....[48]....
        /*103c*/ 	.word	0x00010670
        /*1040*/ 	.word	0x00000015
        /*1044*/ 	.word	0x00038830
        /*1048*/ 	.short	0x010a
        /*104a*/ 	.byte	0x3f
	.zero		1


	//   ....[49]....
        /*104c*/ 	.word	0x000106e0
        /*1050*/ 	.word	0x00000015
        /*1054*/ 	.word	0x00038830
        /*1058*/ 	.short	0x010a
        /*105a*/ 	.byte	0x3f
	.zero		1


	//   ....[50]....
        /*105c*/ 	.word	0x00010950
        /*1060*/ 	.word	0x00000015
        /*1064*/ 	.word	0x00038850
        /*1068*/ 	.short	0x010a
        /*106a*/ 	.byte	0x3f
	.zero		1


	//   ....[51]....
        /*106c*/ 	.word	0x000109a0
        /*1070*/ 	.word	0x00000015
        /*1074*/ 	.word	0x00038850
        /*1078*/ 	.short	0x010a
        /*107a*/ 	.byte	0x3f
	.zero		1


	//   ....[52]....
        /*107c*/ 	.word	0x00012e90
        /*1080*/ 	.word	0x000000a2
        /*1084*/ 	.word	0x00000000
        /*1088*/ 	.short	0x0101
        /*108a*/ 	.byte	0x3f
	.zero		1


	//   ....[53]....
        /*108c*/ 	.word	0x00013bd0
        /*1090*/ 	.word	0x00000015
        /*1094*/ 	.word	0x00000000
        /*1098*/ 	.short	0x0101
        /*109a*/ 	.byte	0x3f
	.zero		1


	//   ....[54]....
        /*109c*/ 	.word	0x000162c0
        /*10a0*/ 	.word	0x00000000
        /*10a4*/ 	.word	0x00000000
        /*10a8*/ 	.short	0x0101
        /*10aa*/ 	.byte	0x3f
	.zero		1


	//   ....[55]....
        /*10ac*/ 	.word	0x00018c60
        /*10b0*/ 	.word	0x00000005
        /*10b4*/ 	.word	0x00038820
        /*10b8*/ 	.short	0x010a
        /*10ba*/ 	.byte	0x3f
	.zero		1


	//   ....[56]....
        /*10bc*/ 	.word	0x00018d50
        /*10c0*/ 	.word	0x00000004
        /*10c4*/ 	.word	0x000388a0
        /*10c8*/ 	.short	0x010a
        /*10ca*/ 	.byte	0x3f
	.zero		1


	//   ....[57]....
        /*10cc*/ 	.word	0x00018fa0
        /*10d0*/ 	.word	0x00000004
        /*10d4*/ 	.word	0x000388c0
        /*10d8*/ 	.short	0x010a
        /*10da*/ 	.byte	0x3f
	.zero		1


	//   ....[58]....
        /*10dc*/ 	.word	0x00019a20
        /*10e0*/ 	.word	0x00000004
        /*10e4*/ 	.word	0x000388a0
        /*10e8*/ 	.short	0x010a
        /*10ea*/ 	.byte	0x3f
	.zero		1


	//   ....[59]....
        /*10ec*/ 	.word	0x00019c60
        /*10f0*/ 	.word	0x00000004
        /*10f4*/ 	.word	0x000388c0
        /*10f8*/ 	.short	0x010a
        /*10fa*/ 	.byte	0x3f
	.zero		1


	//   ....[60]....
        /*10fc*/ 	.word	0x0001b040
        /*1100*/ 	.word	0x00000000
        /*1104*/ 	.word	0x00038840
        /*1108*/ 	.short	0x010a
        /*110a*/ 	.byte	0x3f
	.zero		1


	//   ....[61]....
        /*110c*/ 	.word	0x0001bbf0
        /*1110*/ 	.word	0x00000008
        /*1114*/ 	.word	0x00038800
        /*1118*/ 	.short	0x0107
        /*111a*/ 	.byte	0x3f
	.zero		1


	//   ....[62]....
        /*111c*/ 	.word	0x0001bca0
        /*1120*/ 	.word	0x00000000
        /*1124*/ 	.word	0x00038800
        /*1128*/ 	.short	0x0101
        /*112a*/ 	.byte	0x3f
	.zero		1


	//   ....[63]....
        /*112c*/ 	.word	0x0001cc50
        /*1130*/ 	.word	0x00000000
        /*1134*/ 	.word	0x00038810
        /*1138*/ 	.short	0x0107
        /*113a*/ 	.byte	0x3f
	.zero		1


	//   ....[64]....
        /*113c*/ 	.word	0x0001cd50
        /*1140*/ 	.word	0x00000002
        /*1144*/ 	.word	0x00038810
        /*1148*/ 	.short	0x0101
        /*114a*/ 	.byte	0x3f
	.zero		1


	//   ....[65]....
        /*114c*/ 	.word	0x0001cd70
        /*1150*/ 	.word	0x00000002
        /*1154*/ 	.word	0x00038820
        /*1158*/ 	.short	0x010a
        /*115a*/ 	.byte	0x3f
	.zero		1


	//   ....[66]....
        /*115c*/ 	.word	0x0001ce80
        /*1160*/ 	.word	0x00000000
        /*1164*/ 	.word	0x00038860
        /*1168*/ 	.short	0x010a
        /*116a*/ 	.byte	0x3f
	.zero		1


	//   ....[67]....
        /*116c*/ 	.word	0x0001db70
        /*1170*/ 	.word	0x00000000
        /*1174*/ 	.word	0x00038840
        /*1178*/ 	.short	0x010a
        /*117a*/ 	.byte	0x3f
	.zero		1


	//   ....[68]....
        /*117c*/ 	.word	0x0001ddd0
        /*1180*/ 	.word	0x00000000
        /*1184*/ 	.word	0x00038860
        /*1188*/ 	.short	0x010a
        /*118a*/ 	.byte	0x3f
	.zero		1


	//   ....[69]....
        /*118c*/ 	.word	0x0001ea50
        /*1190*/ 	.word	0x00000002
        /*1194*/ 	.word	0x00038840
        /*1198*/ 	.short	0x010a
        /*119a*/ 	.byte	0x3f
	.zero		1


	//   ....[70]....
        /*119c*/ 	.word	0x0001eca0
        /*11a0*/ 	.word	0x00000002
        /*11a4*/ 	.word	0x00038860
        /*11a8*/ 	.short	0x010a
        /*11aa*/ 	.byte	0x3f
	.zero		1


	//   ....[71]....
        /*11ac*/ 	.word	0x0001f8b0
        /*11b0*/ 	.word	0x00000002
        /*11b4*/ 	.word	0x00038840
        /*11b8*/ 	.short	0x010a
        /*11ba*/ 	.byte	0x3f
	.zero		1


	//   ....[72]....
        /*11bc*/ 	.word	0x0001fb10
        /*11c0*/ 	.word	0x00000002
        /*11c4*/ 	.word	0x00038860
        /*11c8*/ 	.short	0x010a
        /*11ca*/ 	.byte	0x3f
	.zero		1


	//   ....[73]....
        /*11cc*/ 	.word	0x00021390
        /*11d0*/ 	.word	0x00000000
        /*11d4*/ 	.word	0x00038820
        /*11d8*/ 	.short	0x010a
        /*11da*/ 	.byte	0x3f
	.zero		1


	//   ....[74]....
        /*11dc*/ 	.word	0x00021540
        /*11e0*/ 	.word	0x00000006
        /*11e4*/ 	.word	0x00000000
        /*11e8*/ 	.short	0x010a
        /*11ea*/ 	.byte	0x3f
	.zero		1


	//   ....[75]....
        /*11ec*/ 	.word	0x000215b0
        /*11f0*/ 	.word	0x00000007
        /*11f4*/ 	.word	0x00000000
        /*11f8*/ 	.short	0x010a
        /*11fa*/ 	.byte	0x3f
	.zero		1


	//   ....[76]....
        /*11fc*/ 	.word	0x00021620
        /*1200*/ 	.word	0x00000004
        /*1204*/ 	.word	0x00000000
        /*1208*/ 	.short	0x010a
        /*120a*/ 	.byte	0x3f
	.zero		1


	//   ....[77]....
        /*120c*/ 	.word	0x00021650
        /*1210*/ 	.word	0x00000003
        /*1214*/ 	.word	0x00000000
        /*1218*/ 	.short	0x010a
        /*121a*/ 	.byte	0x3f
	.zero		1


	//   ....[78]....
        /*121c*/ 	.word	0x000216b0
        /*1220*/ 	.word	0x00000044
        /*1224*/ 	.word	0x00038890
        /*1228*/ 	.short	0x010a
        /*122a*/ 	.byte	0x3f
	.zero		1


	//   ....[79]....
        /*122c*/ 	.word	0x00021700
        /*1230*/ 	.word	0x00000044
        /*1234*/ 	.word	0x00038890
        /*1238*/ 	.short	0x010a
        /*123a*/ 	.byte	0x3f
	.zero		1


	//   ....[80]....
        /*123c*/ 	.word	0x00021750
        /*1240*/ 	.word	0x00000044
        /*1244*/ 	.word	0x00038890
        /*1248*/ 	.short	0x010a
        /*124a*/ 	.byte	0x3f
	.zero		1


	//   ....[81]....
        /*124c*/ 	.word	0x000217a0
        /*1250*/ 	.word	0x00000044
        /*1254*/ 	.word	0x000388b0
        /*1258*/ 	.short	0x010a
        /*125a*/ 	.byte	0x3f
	.zero		1


	//   ....[82]....
        /*125c*/ 	.word	0x00021b70
        /*1260*/ 	.word	0x00000002
        /*1264*/ 	.word	0x00038800
        /*1268*/ 	.short	0x010a
        /*126a*/ 	.byte	0x3f
	.zero		1


	//   ....[83]....
        /*126c*/ 	.word	0x00021f80
        /*1270*/ 	.word	0x00000002
        /*1274*/ 	.word	0x00038800
        /*1278*/ 	.short	0x010a
        /*127a*/ 	.byte	0x3f
	.zero		1


	//   ....[84]....
        /*127c*/ 	.word	0x00021fd0
        /*1280*/ 	.word	0x0000000f
        /*1284*/ 	.word	0x00038830
        /*1288*/ 	.short	0x010a
        /*128a*/ 	.byte	0x3f
	.zero		1


	//   ....[85]....
        /*128c*/ 	.word	0x00022020
        /*1290*/ 	.word	0x00000002
        /*1294*/ 	.word	0x00038810
        /*1298*/ 	.short	0x010a
        /*129a*/ 	.byte	0x3f
	.zero		1


	//   ....[86]....
        /*129c*/ 	.word	0x00022070
        /*12a0*/ 	.word	0x0000000f
        /*12a4*/ 	.word	0x00038850
        /*12a8*/ 	.short	0x010a
        /*12aa*/ 	.byte	0x3f
	.zero		1


	//   ....[87]....
        /*12ac*/ 	.word	0x000220c0
        /*12b0*/ 	.word	0x00000015
        /*12b4*/ 	.word	0x00038830
        /*12b8*/ 	.short	0x010a
        /*12ba*/ 	.byte	0x3f
	.zero		1


	//   ....[88]....
        /*12bc*/ 	.word	0x00022110
        /*12c0*/ 	.word	0x00000015
        /*12c4*/ 	.word	0x00038850
        /*12c8*/ 	.short	0x010a
        /*12ca*/ 	.byte	0x3f
	.zero		1


	//   ....[89]....
        /*12cc*/ 	.word	0x00022160
        /*12d0*/ 	.word	0x00000015
        /*12d4*/ 	.word	0x00038830
        /*12d8*/ 	.short	0x010a
        /*12da*/ 	.byte	0x3f
	.zero		1


	//   ....[90]....
        /*12dc*/ 	.word	0x000221b0
        /*12e0*/ 	.word	0x00000015
        /*12e4*/ 	.word	0x00038850
        /*12e8*/ 	.short	0x010a
        /*12ea*/ 	.byte	0x3f
	.zero		1


	//   ....[91]....
        /*12ec*/ 	.word	0x00022360
        /*12f0*/ 	.word	0x00000004
        /*12f4*/ 	.word	0x00038820
        /*12f8*/ 	.short	0x010a
        /*12fa*/ 	.byte	0x3f
	.zero		1


	//   ....[92]....
        /*12fc*/ 	.word	0x000223b0
        /*1300*/ 	.word	0x00000004
        /*1304*/ 	.word	0x000388a0
        /*1308*/ 	.short	0x010a
        /*130a*/ 	.byte	0x3f
	.zero		1


	//   ....[93]....
        /*130c*/ 	.word	0x00022400
        /*1310*/ 	.word	0x00000004
        /*1314*/ 	.word	0x000388c0
        /*1318*/ 	.short	0x010a
        /*131a*/ 	.byte	0x3f
	.zero		1


	//   ....[94]....
        /*131c*/ 	.word	0x00022450
        /*1320*/ 	.word	0x00000004
        /*1324*/ 	.word	0x000388a0
        /*1328*/ 	.short	0x010a
        /*132a*/ 	.byte	0x3f
	.zero		1


	//   ....[95]....
        /*132c*/ 	.word	0x000224a0
        /*1330*/ 	.word	0x00000004
        /*1334*/ 	.word	0x000388c0
        /*1338*/ 	.short	0x010a
        /*133a*/ 	.byte	0x3f
	.zero		1


	//   ....[96]....
        /*133c*/ 	.word	0x00022640
        /*1340*/ 	.word	0x00000000
        /*1344*/ 	.word	0x00038840
        /*1348*/ 	.short	0x010a
        /*134a*/ 	.byte	0x3f
	.zero		1


	//   ....[97]....
        /*134c*/ 	.word	0x00023770
        /*1350*/ 	.word	0x00000002
        /*1354*/ 	.word	0x00038820
        /*1358*/ 	.short	0x010a
        /*135a*/ 	.byte	0x3f
	.zero		1


	//   ....[98]....
        /*135c*/ 	.word	0x000237c0
        /*1360*/ 	.word	0x00000000
        /*1364*/ 	.word	0x00038860
        /*1368*/ 	.short	0x010a
        /*136a*/ 	.byte	0x3f
	.zero		1


	//   ....[99]....
        /*136c*/ 	.word	0x00023810
        /*1370*/ 	.word	0x00000000
        /*1374*/ 	.word	0x00038840
        /*1378*/ 	.short	0x010a
        /*137a*/ 	.byte	0x3f
	.zero		1


	//   ....[100]....
        /*137c*/ 	.word	0x00023860
        /*1380*/ 	.word	0x00000000
        /*1384*/ 	.word	0x00038860
        /*1388*/ 	.short	0x010a
        /*138a*/ 	.byte	0x3f
	.zero		1


	//   ....[101]....
        /*138c*/ 	.word	0x000238b0
        /*1390*/ 	.word	0x00000002
        /*1394*/ 	.word	0x00038840
        /*1398*/ 	.short	0x010a
        /*139a*/ 	.byte	0x3f
	.zero		1


	//   ....[102]....
        /*139c*/ 	.word	0x00023900
        /*13a0*/ 	.word	0x00000002
        /*13a4*/ 	.word	0x00038860
        /*13a8*/ 	.short	0x010a
        /*13aa*/ 	.byte	0x3f
	.zero		1


	//   ....[103]....
        /*13ac*/ 	.word	0x00023950
        /*13b0*/ 	.word	0x00000002
        /*13b4*/ 	.word	0x00038840
        /*13b8*/ 	.short	0x010a
        /*13ba*/ 	.byte	0x3f
	.zero		1


	//   ....[104]....
        /*13bc*/ 	.word	0x000239a0
        /*13c0*/ 	.word	0x00000002
        /*13c4*/ 	.word	0x00038860
        /*13c8*/ 	.short	0x010a
        /*13ca*/ 	.byte	0x3f
	.zero		1


	//   ....[105]....
        /*13cc*/ 	.word	0x00024400
        /*13d0*/ 	.word	0x00000000
        /*13d4*/ 	.word	0x00038820
        /*13d8*/ 	.short	0x010a
        /*13da*/ 	.byte	0x3f
	.zero		1


	//   ....[106]....
        /*13dc*/ 	.word	0x000245a0
        /*13e0*/ 	.word	0x00000006
        /*13e4*/ 	.word	0x00000000
        /*13e8*/ 	.short	0x010a
        /*13ea*/ 	.byte	0x3f
	.zero		1


	//   ....[107]....
        /*13ec*/ 	.word	0x000245f0
        /*13f0*/ 	.word	0x00000007
        /*13f4*/ 	.word	0x00000000
        /*13f8*/ 	.short	0x010a
        /*13fa*/ 	.byte	0x3f
	.zero		1


	//   ....[108]....
        /*13fc*/ 	.word	0x00024640
        /*1400*/ 	.word	0x00000004
        /*1404*/ 	.word	0x00000000
        /*1408*/ 	.short	0x010a
        /*140a*/ 	.byte	0x3f
	.zero		1


	//----- nvinfo : EIATTR_NUM_MBARRIERS
	.align		4
.L_1133:
        /*140c*/ 	.byte	0x03, 0x38
        /*140e*/ 	.short	0x0017


	//----- nvinfo : EIATTR_EXIT_INSTR_OFFSETS
	.align		4
        /*1410*/ 	.byte	0x04, 0x1c
        /*1412*/ 	.short	(.L_1135 - .L_1134)


	//   ....[0]....
.L_1134:
        /*1414*/ 	.word	0x000216a0


	//----- nvinfo : EIATTR_MAX_THREADS
	.align		4
.L_1135:
        /*1418*/ 	.byte	0x04, 0x05
        /*141a*/ 	.short	(.L_1137 - .L_1136)
.L_1136:
        /*141c*/ 	.word	0x00000180
        /*1420*/ 	.word	0x00000001
        /*1424*/ 	.word	0x00000001


	//----- nvinfo : EIATTR_CRS_STACK_SIZE
	.align		4
.L_1137:
        /*1428*/ 	.byte	0x04, 0x1e
        /*142a*/ 	.short	(.L_1139 - .L_1138)
.L_1138:
        /*142c*/ 	.word	0x00000000


	//----- nvinfo : EIATTR_CBANK_PARAM_SIZE
	.align		4
.L_1139:
        /*1430*/ 	.byte	0x03, 0x19
        /*1432*/ 	.short	0x0bf0


	//----- nvinfo : EIATTR_PARAM_CBANK
	.align		4
        /*1434*/ 	.byte	0x04, 0x0a
        /*1436*/ 	.short	(.L_1141 - .L_1140)
	.align		4
.L_1140:
        /*1438*/ 	.word	index@(.nv.constant0._ZN7cutlass13device_kernelIN5flash11enable_sm90INS1_16FlashAttnFwdSm90INS1_25CollectiveMainloopFwdSm90ILi2EN4cute5tupleIJNS5_1CILi1EEES8_S8_EEENS6_IJNS7_ILi64EEESA_SA_EEELi512ENS_6half_tEfNS_4arch4Sm90ELb1ELb0ELb1ELb1ELb0ELb1ELb1ELb0ELb0ELb1ELb0ELb0EEENS1_21CollectiveEpilogueFwdINS6_IJSA_NS7_ILi512EEESA_EEES9_SC_SE_Li256ELb1ELb1ELb0ELb0EEENS1_36VarlenDynamicPersistentTileSchedulerILi64ELi64ELi256ELi128ELb0ELb1ELb1ELb1ELb1ELb1EEEEEEEEEvNT_6ParamsE)
        /*143c*/ 	.short	0x0210
        /*143e*/ 	.short	0x0bf0


	//----- nvinfo : EIATTR_SW_WAR
	.align		4
.L_1141:
        /*1440*/ 	.byte	0x04, 0x36
        /*1442*/ 	.short	(.L_1143 - .L_1142)
.L_1142:
        /*1444*/ 	.word	0x00000008
.L_1143:


//--------------------- .nv.info._ZN7cutlass13device_kernelIN5flash11enable_sm90INS1_16FlashAttnFwdSm90INS1_25CollectiveMainloopFwdSm90ILi2EN4cute5tupleIJNS5_1CILi1EEES8_S8_EEENS6_IJNS7_ILi128EEENS7_ILi96EEENS7_ILi64EEEEEELi256ENS_6half_tEfNS_4arch4Sm90ELb0ELb0ELb1ELb0ELb0ELb0ELb0ELb1ELb0ELb1ELb0ELb0EEENS1_21CollectiveEpilogueFwdINS6_IJSA_NS7_ILi256EEESB_EEES9_SE_SG_Li256ELb0ELb1ELb0ELb0EEENS1_29StaticPersistentTileSchedulerILb0EEEEEEEEEvNT_6ParamsE --------------------------
	.section	.nv.info._ZN7cutlass13device_kernelIN5flash11enable_sm90INS1_16FlashAttnFwdSm90INS1_25CollectiveMainloopFwdSm90ILi2EN4cute5tupleIJNS5_1CILi1EEES8_S8_EEENS6_IJNS7_ILi128EEENS7_ILi96EEENS7_ILi64EEEEEELi256ENS_6half_tEfNS_4arch4Sm90ELb0ELb0ELb1ELb0ELb0ELb0ELb0ELb1ELb0ELb1ELb0ELb0EEENS1_21CollectiveEpilogueFwdINS6_IJSA_NS7_ILi256EEESB_EEES9_SE_SG_Li256ELb0ELb1ELb0ELb0EEENS1_29StaticPersistentTileSchedulerILb0EEEEEEEEEvNT_6ParamsE,"",@"SHT_CUDA_INFO"
	.sectionflags	@""
	.align	4


	//----- nvinfo : EIATTR_CUDA_API_VERSION
	.align		4
        /*0000*/ 	.byte	0x04, 0x37
        /*0002*/ 	.short	(.L_1145 - .L_1144)
.L_1144:
        /*0004*/ 	.word	0x00000082


	//----- nvinfo : EIATTR_KPARAM_INFO
	.align		4
.L_1145:
        /*0008*/ 	.byte	0x04, 0x17
        /*000a*/ 	.short	(.L_1147 - .L_1146)
.L_1146:
        /*000c*/ 	.word	0x00000000
        /*0010*/ 	.short	0x0000
        /*0012*/ 	.short	0x0070
        /*0014*/ 	.byte	0x00, 0xf0, 0x01, 0x28


	//----- nvinfo : EIATTR_SPARSE_MMA_MASK
	.align		4
.L_1147:
        /*0018*/ 	.byte	0x03, 0x50
        /*001a*/ 	.short	0x0000


	//----- nvinfo : EIATTR_MAXREG_COUNT
	.align		4
        /*001c*/ 	.byte	0x03, 0x1b
        /*001e*/ 	.short	0x00a8


	//----- nvinfo : EIATTR_NUM_BARRIERS
	.align		4
        /*0020*/ 	.byte	0x02, 0x4c
        /*0022*/ 	.byte	0x10
	.zero		1


	//----- nvinfo : EIATTR_EXTERNS
	.align		4
        /*0024*/ 	.byte	0x04, 0x0f
        /*0026*/ 	.short	(.L_1149 - .L_1148)


	//   ....[0]....
	.align		4
.L_1148:
        /*0028*/ 	.word	index@(__assertfail)


	//----- nvinfo : EIATTR_ANNOTATIONS
	.align		4
.L_1149:
        /*002c*/ 	.byte	0x04, 0x55
        /*002e*/ 	.short	(.L_1151 - .L_1150)


	//   ....[0]....
.L_1150:
        /* <DEDUP_REMOVED lines=28> */


	//----- nvinfo : EIATTR_MERCURY_ISA_VERSION
	.align		4
.L_1151:
        /*01d8*/ 	.byte	0x03, 0x5f
        /*01da*/ 	.short	0x0101


	//----- nvinfo : EIATTR_INT_WARP_WIDE_INSTR_OFFSETS
	.align		4
        /*01dc*/ 	.byte	0x04, 0x31
        /*01de*/ 	.short	(.L_1153 - .L_1152)


	//   ....[0]....
.L_1152:
        /*01e0*/ 	.word	0x00000130


	//   ....[1]....
        /*01e4*/ 	.word	0x00000170


	//   ....[2]....
        /*01e8*/ 	.word	0x000001e0


	//----- nvinfo : EIATTR_COOP_GROUP_MASK_REGIDS
	.align		4
.L_1153:
        /*01ec*/ 	.byte	0x04, 0x29
        /*01ee*/ 	.short	(.L_1155 - .L_1154)


	//   ....[0]....
.L_1154:
        /*01f0*/ 	.word	0xffffffff


	//   ....[1]....
        /*01f4*/ 	.word	0xffffffff


	//   ....[2]....
        /*01f8*/ 	.word	0xffffffff


	//   ....[3]....
        /*01fc*/ 	.word	0xffffffff


	//   ....[4]....
        /*0200*/ 	.word	0xffffffff


	//   ....[5]....
        /*0204*/ 	.word	0xffffffff


	//   ....[6]....
        /*0208*/ 	.word	0xffffffff


	//   ....[7]....
        /*020c*/ 	.word	0xffffffff


	//   ....[8]....
        /*0210*/ 	.word	0xffffffff


	//   ....[9]....
        /*0214*/ 	.word	0xffffffff


	//   ....[10]....
        /*0218*/ 	.word	0xffffffff


	//   ....[11]....
        /*021c*/ 	.word	0xffffffff


	//   ....[12]....
        /*0220*/ 	.word	0xffffffff


	//   ....[13]....
        /*0224*/ 	.word	0xffffffff


	//   ....[14]....
        /*0228*/ 	.word	0xffffffff


	//   ....[15]....
        /*022c*/ 	.word	0xffffffff


	//   ....[16]....
        /*0230*/ 	.word	0xffffffff


	//   ....[17]....
        /*0234*/ 	.word	0xffffffff


	//   ....[18]....
        /*0238*/ 	.word	0xffffffff


	//   ....[19]....
        /*023c*/ 	.word	0xffffffff


	//   ....[20]....
        /*0240*/ 	.word	0xffffffff


	//   ....[21]....
        /*0244*/ 	.word	0xffffffff


	//   ....[22]....
        /*0248*/ 	.word	0xffffffff


	//   ....[23]....
        /*024c*/ 	.word	0xffffffff


	//   ....[24]....
        /*0250*/ 	.word	0xffffffff


	//   ....[25]....
        /*0254*/ 	.word	0xffffffff


	//   ....[26]....
        /*0258*/ 	.word	0xffffffff


	//   ....[27]....
        /*025c*/ 	.word	0xffffffff


	//   ....[28]....
        /*0260*/ 	.word	0xffffffff


	//   ....[29]....
        /*0264*/ 	.word	0xffffffff


	//   ....[30]....
        /*0268*/ 	.word	0xffffffff


	//   ....[31]....
        /*026c*/ 	.word	0xffffffff


	//   ....[32]....
        /*0270*/ 	.word	0xffffffff


	//   ....[33]....
        /*0274*/ 	.word	0xffffffff


	//   ....[34]....
        /*0278*/ 	.word	0xffffffff


	//   ....[35]....
        /*027c*/ 	.word	0xffffffff


	//   ....[36]....
        /*0280*/ 	.word	0xffffffff


	//   ....[37]....
        /*0284*/ 	.word	0xffffffff


	//   ....[38]....
        /*0288*/ 	.word	0xffffffff


	//   ....[39]....
        /*028c*/ 	.word	0xffffffff


	//   ....[40]....
        /*0290*/ 	.word	0xffffffff


	//   ....[41]....
        /*0294*/ 	.word	0xffffffff


	//   ....[42]....
        /*0298*/ 	.word	0xffffffff


	//   ....[43]....
        /*029c*/ 	.word	0xffffffff


	//   ....[44]....
        /*02a0*/ 	.word	0xffffffff


	//   ....[45]....
        /*02a4*/ 	.word	0xffffffff


	//   ....[46]....
        /*02a8*/ 	.word	0xffffffff


	//   ....[47]....
        /*02ac*/ 	.word	0xffffffff


	//   ....[48]....
        /*02b0*/ 	.word	0xffffffff


	//   ....[49]....
        /*02b4*/ 	.word	0xffffffff


	//   ....[50]....
        /*02b8*/ 	.word	0x0500000f


	//   ....[51]....
        /*02bc*/ 	.word	0x0500000f


	//   ....[52]....
        /*02c0*/ 	.word	0x0500000f


	//   ....[53]....
        /*02c4*/ 	.word	0x0500000f


	//   ....[54]....
        /*02c8*/ 	.word	0x0500000f


	//   ....[55]....
        /*02cc*/ 	.word	0x0500000f


	//   ....[56]....
        /*02d0*/ 	.word	0x0500000f


	//   ....[57]....
        /*02d4*/ 	.word	0x0500000f


	//   ....[58]....
        /*02d8*/ 	.word	0x0500000f


	//   ....[59]....
        /*02dc*/ 	.word	0x0500000f


	//   ....[60]....
        /*02e0*/ 	.word	0x0500000f


	//   ....[61]....
        /*02e4*/ 	.word	0x0500000f


	//   ....[62]....
        /*02e8*/ 	.word	0x0500000f


	//   ....[63]....
        /*02ec*/ 	.word	0x0500000f


	//   ....[64]....
        /*02f0*/ 	.word	0x0500000f


	//   ....[65]....
        /*02f4*/ 	.word	0x0500000f


	//   ....[66]....
        /*02f8*/ 	.word	0x0500000f


	//   ....[67]....
        /*02fc*/ 	.word	0x0500000f


	//----- nvinfo : EIATTR_COOP_GROUP_INSTR_OFFSETS
	.align		4
.L_1155:
        /*0300*/ 	.byte	0x04, 0x28
        /*0302*/ 	.short	(.L_1157 - .L_1156)


	//   ....[0]....
.L_1156:
        /*0304*/ 	.word	0x00000070


	//   ....[1]....
        /*0308*/ 	.word	0x00000140


	//   ....[2]....
        /*030c*/ 	.word	0x00000190


	//   ....[3]....
        /*0310*/ 	.word	0x000003c0


	//   ....[4]....
        /*0314*/ 	.word	0x00000520


	//   ....[5]....
        /*0318*/ 	.word	0x00000640


	//   ....[6]....
        /*031c*/ 	.word	0x000007a0


	//   ....[7]....
        /*0320*/ 	.word	0x00000db0


	//   ....[8]....
        /*0324*/ 	.word	0x00002090


	//   ....[9]....
        /*0328*/ 	.word	0x00002120


	//   ....[10]....
        /*032c*/ 	.word	0x00002530


	//   ....[11]....
        /*0330*/ 	.word	0x000025b0


	//   ....[12]....
        /*0334*/ 	.word	0x00003b40


	//   ....[13]....
        /*0338*/ 	.word	0x00003bb0


	//   ....[14]....
        /*033c*/ 	.word	0x00004010


	//   ....[15]....
        /*0340*/ 	.word	0x000041d0


	//   ....[16]....
        /*0344*/ 	.word	0x00005580


	//   ....[17]....
        /*0348*/ 	.word	0x000055b0


	//   ....[18]....
        /*034c*/ 	.word	0x00005660


	//   ....[19]....
        /*0350*/ 	.word	0x00005680


	//   ....[20]....
        /*0354*/ 	.word	0x000070b0


	//   ....[21]....
        /*0358*/ 	.word	0x000070e0


	//   ....[22]....
        /*035c*/ 	.word	0x00007270


	//   ....[23]....
        /*0360*/ 	.word	0x00007280


	//   ....[24]....
        /*0364*/ 	.word	0x000077a0


	//   ....[25]....
        /*0368*/ 	.word	0x000077c0


	//   ....[26]....
        /*036c*/ 	.word	0x00007900


	//   ....[27]....
        /*0370*/ 	.word	0x00007920


	//   ....[28]....
        /*0374*/ 	.word	0x00007a50


	//   ....[29]....
        /*0378*/ 	.word	0x00007a70


	//   ....[30]....
        /*037c*/ 	.word	0x00007bb0


	//   ....[31]....
        /*0380*/ 	.word	0x00007bf0


	//   ....[32]....
        /*0384*/ 	.word	0x00008620


	//   ....[33]....
        /*0388*/ 	.word	0x00008f90


	//   ....[34]....
        /*038c*/ 	.word	0x00008fa0


	//   ....[35]....
        /*0390*/ 	.word	0x00008fe0


	//   ....[36]....
        /*0394*/ 	.word	0x00009020


	//   ....[37]....
        /*0398*/ 	.word	0x00009120


	//   ....[38]....
        /*039c*/ 	.word	0x00009130


	//   ....[39]....
        /*03a0*/ 	.word	0x000091c0


	//   ....[40]....
        /*03a4*/ 	.word	0x000091d0


	//   ....[41]....
        /*03a8*/ 	.word	0x00009260


	//   ....[42]....
        /*03ac*/ 	.word	0x00009270


	//   ....[43]....
        /*03b0*/ 	.word	0x00009300


	//   ....[44]....
        /*03b4*/ 	.word	0x00009310


	//   ....[45]....
        /*03b8*/ 	.word	0x00009390


	//   ....[46]....
        /*03bc*/ 	.word	0x000093a0


	//   ....[47]....
        /*03c0*/ 	.word	0x000093b0


	//   ....[48]....
        /*03c4*/ 	.word	0x000093c0


	//   ....[49]....
        /*03c8*/ 	.word	0x0000bba0


	//   ....[50]....
        /*03cc*/ 	.word	0x0000c0a0


	//   ....[51]....
        /*03d0*/ 	.word	0x0000c210


	//   ....[52]....
        /*03d4*/ 	.word	0x0000c270


	//   ....[53]....
        /*03d8*/ 	.word	0x0000c340


	//   ....[54]....
        /*03dc*/ 	.word	0x0000c3e0


	//   ....[55]....
        /*03e0*/ 	.word	0x0000c480


	//   ....[56]....
        /*03e4*/ 	.word	0x0000c590


	//   ....[57]....
        /*03e8*/ 	.word	0x0000c5f0


	//   ....[58]....
        /*03ec*/ 	.word	0x0000c6f0


	//   ....[59]....
        /*03f0*/ 	.word	0x0000c750


	//   ....[60]....
        /*03f4*/ 	.word	0x0000c850


	//   ....[61]....
        /*03f8*/ 	.word	0x0000c8b0


	//   ....[62]....
        /*03fc*/ 	.word	0x0000c9b0


	//   ....[63]....
        /*0400*/ 	.word	0x0000ca10


	//   ....[64]....
        /*0404*/ 	.word	0x0000cb00


	//   ....[65]....
        /*0408*/ 	.word	0x0000cb60


	//   ....[66]....
        /*040c*/ 	.word	0x0000cc00


	//   ....[67]....
        /*0410*/ 	.word	0x0000cff0


	//----- nvinfo : EIATTR_REG_RECONFIG
	.align		4
.L_1157:
        /*0414*/ 	.byte	0x01, 0x54
	.zero		2


	//----- nvinfo : EIATTR_SYSCALL_OFFSETS
	.align		4
        /*0418*/ 	.byte	0x04, 0x46
        /*041a*/ 	.short	(.L_1159 - .L_1158)


	//   ....[0]....
.L_1158:
        /*041c*/ 	.word	0x00001110


	//   ....[1]....
        /*0420*/ 	.word	0x00008280


	//   ....[2]....
        /*0424*/ 	.word	0x000083c0


	//   ....[3]....
        /*0428*/ 	.word	0x000084b0


	//   ....[4]....
        /*042c*/ 	.word	0x00008bb0


	//----- nvinfo : EIATTR_MBARRIER_INSTR_OFFSETS
	.align		4
.L_1159:
        /*0430*/ 	.byte	0x04, 0x39
        /*0432*/ 	.short	(.L_1161 - .L_1160)


	//   ....[0]....
.L_1160:
        /*0434*/ 	.word	0x00000270
        /*0438*/ 	.word	0x000000ff
        /*043c*/ 	.word	0x00022800
        /*0440*/ 	.short	0x0100
        /*0442*/ 	.byte	0x08
	.zero		1


	//   ....[1]....
        /*0444*/ 	.word	0x00000280
        /*0448*/ 	.word	0x000000ff
        /*044c*/ 	.word	0x00022820
        /*0450*/ 	.short	0x0100
        /*0452*/ 	.byte	0x08
	.zero		1


	//   ....[2]....
        /*0454*/ 	.word	0x00000370
        /*0458*/ 	.word	0x000000ff
        /*045c*/ 	.word	0x00022830
        /*0460*/ 	.short	0x0100
        /*0462*/ 	.byte	0x08
	.zero		1


	//   ....[3]....
        /*0464*/ 	.word	0x00000380
        /*0468*/ 	.word	0x000000ff
        /*046c*/ 	.word	0x00022840
        /*0470*/ 	.short	0x0100
        /*0472*/ 	.byte	0x08
	.zero		1


	//   ....[4]....
        /*0474*/ 	.word	0x00000390
        /*0478*/ 	.word	0x000000ff
        /*047c*/ 	.word	0x00022838
        /*0480*/ 	.short	0x0100
        /*0482*/ 	.byte	0x08
	.zero		1


	//   ....[5]....
        /*0484*/ 	.word	0x000003a0
        /*0488*/ 	.word	0x000000ff
        /*048c*/ 	.word	0x00022848
        /*0490*/ 	.short	0x0100
        /*0492*/ 	.byte	0x08
	.zero		1


	//   ....[6]....
        /*0494*/ 	.word	0x000004d0
        /*0498*/ 	.word	0x000000ff
        /*049c*/ 	.word	0x00022850
        /*04a0*/ 	.short	0x0100
        /*04a2*/ 	.byte	0x08
	.zero		1


	//   ....[7]....
        /*04a4*/ 	.word	0x000004e0
        /*04a8*/ 	.word	0x000000ff
        /*04ac*/ 	.word	0x00022860
        /*04b0*/ 	.short	0x0100
        /*04b2*/ 	.byte	0x08
	.zero		1


	//   ....[8]....
        /*04b4*/ 	.word	0x000004f0
        /*04b8*/ 	.word	0x000000ff
        /*04bc*/ 	.word	0x00022858
        /*04c0*/ 	.short	0x0100
        /*04c2*/ 	.byte	0x08
	.zero		1


	//   ....[9]....
        /*04c4*/ 	.word	0x00000500
        /*04c8*/ 	.word	0x000000ff
        /*04cc*/ 	.word	0x00022868
        /*04d0*/ 	.short	0x0100
        /*04d2*/ 	.byte	0x08
	.zero		1


	//   ....[10]....
        /*04d4*/ 	.word	0x000005f0
        /*04d8*/ 	.word	0x000000ff
        /*04dc*/ 	.word	0x00022870
        /*04e0*/ 	.short	0x0100
        /*04e2*/ 	.byte	0x06
	.zero		1


	//   ....[11]....
        /*04e4*/ 	.word	0x00000600
        /*04e8*/ 	.word	0x000000ff
        /*04ec*/ 	.word	0x00022880
        /*04f0*/ 	.short	0x0100
        /*04f2*/ 	.byte	0x06
	.zero		1


	//   ....[12]....
        /*04f4*/ 	.word	0x00000610
        /*04f8*/ 	.word	0x000000ff
        /*04fc*/ 	.word	0x00022878
        /*0500*/ 	.short	0x0100
        /*0502*/ 	.byte	0x06
	.zero		1


	//   ....[13]....
        /*0504*/ 	.word	0x00000620
        /*0508*/ 	.word	0x000000ff
        /*050c*/ 	.word	0x00022888
        /*0510*/ 	.short	0x0100
        /*0512*/ 	.byte	0x06
	.zero		1


	//   ....[14]....
        /*0514*/ 	.word	0x00000750
        /*0518*/ 	.word	0x000000ff
        /*051c*/ 	.word	0x00022890
        /*0520*/ 	.short	0x0100
        /*0522*/ 	.byte	0x08
	.zero		1


	//   ....[15]....
        /*0524*/ 	.word	0x00000760
        /*0528*/ 	.word	0x000000ff
        /*052c*/ 	.word	0x000228a0
        /*0530*/ 	.short	0x0100
        /*0532*/ 	.byte	0x08
	.zero		1


	//   ....[16]....
        /*0534*/ 	.word	0x00000770
        /*0538*/ 	.word	0x000000ff
        /*053c*/ 	.word	0x00022898
        /*0540*/ 	.short	0x0100
        /*0542*/ 	.byte	0x08
	.zero		1


	//   ....[17]....
        /*0544*/ 	.word	0x00000780
        /*0548*/ 	.word	0x000000ff
        /*054c*/ 	.word	0x000228a8
        /*0550*/ 	.short	0x0100
        /*0552*/ 	.byte	0x08
	.zero		1


	//   ....[18]....
        /*0554*/ 	.word	0x000008b0
        /*0558*/ 	.word	0x000000ff
        /*055c*/ 	.word	0x000228b0
        /*0560*/ 	.short	0x0100
        /*0562*/ 	.byte	0x08
	.zero		1


	//   ....[19]....
        /*0564*/ 	.word	0x000008c0
        /*0568*/ 	.word	0x000000ff
        /*056c*/ 	.word	0x000228c0
        /*0570*/ 	.short	0x0100
        /*0572*/ 	.byte	0x08
	.zero		1


	//   ....[20]....
        /*0574*/ 	.word	0x000008d0
        /*0578*/ 	.word	0x000000ff
        /*057c*/ 	.word	0x000228b8
        /*0580*/ 	.short	0x0100
        /*0582*/ 	.byte	0x08
	.zero		1


	//   ....[21]....
        /*0584*/ 	.word	0x000008e0
        /*0588*/ 	.word	0x000000ff
        /*058c*/ 	.word	0x000228c8
        /*0590*/ 	.short	0x0100
        /*0592*/ 	.byte	0x08
	.zero		1


	//   ....[22]....
        /*0594*/ 	.word	0x00001160
        /*0598*/ 	.word	0x000000ff
        /*059c*/ 	.word	0x00022800
        /*05a0*/ 	.short	0x010a
        /*05a2*/ 	.byte	0x2d
	.zero		1


	//   ....[23]....
        /*05a4*/ 	.word	0x00001230
        /*05a8*/ 	.word	0x000000ff
        /*05ac*/ 	.word	0x00022830
        /*05b0*/ 	.short	0x010a
        /*05b2*/ 	.byte	0x15
	.zero		1


	//   ....[24]....
        /*05b4*/ 	.word	0x00001270
        /*05b8*/ 	.word	0x000000ff
        /*05bc*/ 	.word	0x00022830
        /*05c0*/ 	.short	0x010a
        /*05c2*/ 	.byte	0x15
	.zero		1


	//   ....[25]....
        /*05c4*/ 	.word	0x00002a10
        /*05c8*/ 	.word	0x00000003
        /*05cc*/ 	.word	0x00000000
        /*05d0*/ 	.short	0x0101
        /*05d2*/ 	.byte	0x3f
	.zero		1


	//   ....[26]....
        /*05d4*/ 	.word	0x00002e80
        /*05d8*/ 	.word	0x000000ff
        /*05dc*/ 	.word	0x00022850
        /*05e0*/ 	.short	0x010a
        /*05e2*/ 	.byte	0x15
	.zero		1


	//   ....[27]....
        /*05e4*/ 	.word	0x00002ec0
        /*05e8*/ 	.word	0x000000ff
        /*05ec*/ 	.word	0x00022850
        /*05f0*/ 	.short	0x010a
        /*05f2*/ 	.byte	0x15
	.zero		1


	//   ....[28]....
        /*05f4*/ 	.word	0x000031b0
        /*05f8*/ 	.word	0x00000009
        /*05fc*/ 	.word	0x00000000
        /*0600*/ 	.short	0x0101
        /*0602*/ 	.byte	0x3f
	.zero		1


	//   ....[29]....
        /*0604*/ 	.word	0x00003340
        /*0608*/ 	.word	0x000000ff
        /*060c*/ 	.word	0x00022830
        /*0610*/ 	.short	0x010a
        /*0612*/ 	.byte	0x17
	.zero		1


	//   ....[30]....
        /*0614*/ 	.word	0x00003390
        /*0618*/ 	.word	0x000000ff
        /*061c*/ 	.word	0x00022830
        /*0620*/ 	.short	0x010a
        /*0622*/ 	.byte	0x17
	.zero		1


	//   ....[31]....
        /*0624*/ 	.word	0x00004d90
        /*0628*/ 	.word	0x000000a1
        /*062c*/ 	.word	0x00000000
        /*0630*/ 	.short	0x0101
        /*0632*/ 	.byte	0x3f
	.zero		1


	//   ....[32]....
        /*0634*/ 	.word	0x00005230
        /*0638*/ 	.word	0x000000ff
        /*063c*/ 	.word	0x00022850
        /*0640*/ 	.short	0x010a
        /*0642*/ 	.byte	0x17
	.zero		1


	//   ....[33]....
        /*0644*/ 	.word	0x00005280
        /*0648*/ 	.word	0x000000ff
        /*064c*/ 	.word	0x00022850
        /*0650*/ 	.short	0x010a
        /*0652*/ 	.byte	0x17
	.zero		1


	//   ....[34]....
        /*0654*/ 	.word	0x00005560
        /*0658*/ 	.word	0x000000c3
        /*065c*/ 	.word	0x00000000
        /*0660*/ 	.short	0x0101
        /*0662*/ 	.byte	0x3f
	.zero		1


	//   ....[35]....
        /*0664*/ 	.word	0x00007780
        /*0668*/ 	.word	0x000000ce
        /*066c*/ 	.word	0x00000000
        /*0670*/ 	.short	0x0101
        /*0672*/ 	.byte	0x3f
	.zero		1


	//   ....[36]....
        /*0674*/ 	.word	0x00008850
        /*0678*/ 	.word	0x00000000
        /*067c*/ 	.word	0x00022840
        /*0680*/ 	.short	0x010a
        /*0682*/ 	.byte	0x3f
	.zero		1


	//   ....[37]....
        /*0684*/ 	.word	0x000094c0
        /*0688*/ 	.word	0x000000ff
        /*068c*/ 	.word	0x00022800
        /*0690*/ 	.short	0x0107
        /*0692*/ 	.byte	0x24
	.zero		1


	//   ....[38]....
        /*0694*/ 	.word	0x00009520
        /*0698*/ 	.word	0x000000ff
        /*069c*/ 	.word	0x00022800
        /*06a0*/ 	.short	0x0101
        /*06a2*/ 	.byte	0x24
	.zero		1


	//   ....[39]....
        /*06a4*/ 	.word	0x00009540
        /*06a8*/ 	.word	0x000000ff
        /*06ac*/ 	.word	0x00022820
        /*06b0*/ 	.short	0x010a
        /*06b2*/ 	.byte	0x24
	.zero		1


	//   ....[40]....
        /*06b4*/ 	.word	0x00009620
        /*06b8*/ 	.word	0x00000002
        /*06bc*/ 	.word	0x00022860
        /*06c0*/ 	.short	0x010a
        /*06c2*/ 	.byte	0x3f
	.zero		1


	//   ....[41]....
        /*06c4*/ 	.word	0x00009e40
        /*06c8*/ 	.word	0x00000003
        /*06cc*/ 	.word	0x00022840
        /*06d0*/ 	.short	0x010a
        /*06d2*/ 	.byte	0x3f
	.zero		1


	//   ....[42]....
        /*06d4*/ 	.word	0x0000a090
        /*06d8*/ 	.word	0x00000003
        /*06dc*/ 	.word	0x00022860
        /*06e0*/ 	.short	0x010a
        /*06e2*/ 	.byte	0x3f
	.zero		1


	//   ....[43]....
        /*06e4*/ 	.word	0x0000a8a0
        /*06e8*/ 	.word	0x00000004
        /*06ec*/ 	.word	0x00022840
        /*06f0*/ 	.short	0x010a
        /*06f2*/ 	.byte	0x3f
	.zero		1


	//   ....[44]....
        /*06f4*/ 	.word	0x0000aad0
        /*06f8*/ 	.word	0x00000004
        /*06fc*/ 	.word	0x00022860
        /*0700*/ 	.short	0x010a
        /*0702*/ 	.byte	0x3f
	.zero		1


	//   ....[45]....
        /*0704*/ 	.word	0x0000b230
        /*0708*/ 	.word	0x00000004
        /*070c*/ 	.word	0x00022840
        /*0710*/ 	.short	0x010a
        /*0712*/ 	.byte	0x3f
	.zero		1


	//   ....[46]....
        /*0714*/ 	.word	0x0000b480
        /*0718*/ 	.word	0x00000004
        /*071c*/ 	.word	0x00022860
        /*0720*/ 	.short	0x010a
        /*0722*/ 	.byte	0x3f
	.zero		1


	//   ....[47]....
        /*0724*/ 	.word	0x0000bb20
        /*0728*/ 	.word	0x00000000
        /*072c*/ 	.word	0x00022820
        /*0730*/ 	.short	0x010a
        /*0732*/ 	.byte	0x3f
	.zero		1


	//   ....[48]....
        /*0734*/ 	.word	0x0000bcf0
        /*0738*/ 	.word	0x00000006
        /*073c*/ 	.word	0x00000000
        /*0740*/ 	.short	0x010a
        /*0742*/ 	.byte	0x3f
	.zero		1


	//   ....[49]....
        /*0744*/ 	.word	0x0000bd40
        /*0748*/ 	.word	0x00000003
        /*074c*/ 	.word	0x00000000
        /*0750*/ 	.short	0x010a
        /*0752*/ 	.byte	0x3f
	.zero		1


	//   ....[50]....
        /*0754*/ 	.word	0x0000bda0
        /*0758*/ 	.word	0x00000012
        /*075c*/ 	.word	0x00000000
        /*0760*/ 	.short	0x010a
        /*0762*/ 	.byte	0x3f
	.zero		1


	//   ....[51]....
        /*0764*/ 	.word	0x0000bdd0
        /*0768*/ 	.word	0x00000003
        /*076c*/ 	.word	0x00000000
        /*0770*/ 	.short	0x010a
        /*0772*/ 	.byte	0x3f
	.zero		1


	//   ....[52]....
        /*0774*/ 	.word	0x0000be40
        /*0778*/ 	.word	0x00000003
        /*077c*/ 	.word	0x00022800
        /*0780*/ 	.short	0x010a
        /*0782*/ 	.byte	0x3f
	.zero		1


	//   ....[53]....
        /*0784*/ 	.word	0x0000bea0
        /*0788*/ 	.word	0x00000003
        /*078c*/ 	.word	0x00022830
        /*0790*/ 	.short	0x010a
        /*0792*/ 	.byte	0x3f
	.zero		1


	//   ....[54]....
        /*0794*/ 	.word	0x0000bef0
        /*0798*/ 	.word	0x00000009
        /*079c*/ 	.word	0x00022850
        /*07a0*/ 	.short	0x010a
        /*07a2*/ 	.byte	0x3f
	.zero		1


	//   ....[55]....
        /*07a4*/ 	.word	0x0000bf60
        /*07a8*/ 	.word	0x00000000
        /*07ac*/ 	.word	0x00022830
        /*07b0*/ 	.short	0x010a
        /*07b2*/ 	.byte	0x3f
	.zero		1


	//   ....[56]....
        /*07b4*/ 	.word	0x0000bfc0
        /*07b8*/ 	.word	0x000000c3
        /*07bc*/ 	.word	0x00022850
        /*07c0*/ 	.short	0x010a
        /*07c2*/ 	.byte	0x3f
	.zero		1


	//   ....[57]....
        /*07c4*/ 	.word	0x0000c160
        /*07c8*/ 	.word	0x00000000
        /*07cc*/ 	.word	0x00022840
        /*07d0*/ 	.short	0x010a
        /*07d2*/ 	.byte	0x3f
	.zero		1


	//   ....[58]....
        /*07d4*/ 	.word	0x0000cc90
        /*07d8*/ 	.word	0x00000003
        /*07dc*/ 	.word	0x00022820
        /*07e0*/ 	.short	0x010a
        /*07e2*/ 	.byte	0x3f
	.zero		1


	//   ....[59]....
        /*07e4*/ 	.word	0x0000cce0
        /*07e8*/ 	.word	0x00000002
        /*07ec*/ 	.word	0x00022860
        /*07f0*/ 	.short	0x010a
        /*07f2*/ 	.byte	0x3f
	.zero		1


	//   ....[60]....
        /*07f4*/ 	.word	0x0000cd30
        /*07f8*/ 	.word	0x00000003
        /*07fc*/ 	.word	0x00022840
        /*0800*/ 	.short	0x010a
        /*0802*/ 	.byte	0x3f
	.zero		1


	//   ....[61]....
        /*0804*/ 	.word	0x0000cd80
        /*0808*/ 	.word	0x00000003
        /*080c*/ 	.word	0x00022860
        /*0810*/ 	.short	0x010a
        /*0812*/ 	.byte	0x3f
	.zero		1


	//   ....[62]....
        /*0814*/ 	.word	0x0000cdd0
        /*0818*/ 	.word	0x00000004
        /*081c*/ 	.word	0x00022840
        /*0820*/ 	.short	0x010a
        /*0822*/ 	.byte	0x3f
	.zero		1


	//   ....[63]....
        /*0824*/ 	.word	0x0000ce20
        /*0828*/ 	.word	0x00000004
        /*082c*/ 	.word	0x00022860
        /*0830*/ 	.short	0x010a
        /*0832*/ 	.byte	0x3f
	.zero		1


	//   ....[64]....
        /*0834*/ 	.word	0x0000ce70
        /*0838*/ 	.word	0x00000004
        /*083c*/ 	.word	0x00022840
        /*0840*/ 	.short	0x010a
        /*0842*/ 	.byte	0x3f
	.zero		1


	//   ....[65]....
        /*0844*/ 	.word	0x0000cec0
        /*0848*/ 	.word	0x00000004
        /*084c*/ 	.word	0x00022860
        /*0850*/ 	.short	0x010a
        /*0852*/ 	.byte	0x3f
	.zero		1


	//   ....[66]....
        /*0854*/ 	.word	0x0000cf10
        /*0858*/ 	.word	0x00000000
        /*085c*/ 	.word	0x00022820
        /*0860*/ 	.short	0x010a
        /*0862*/ 	.byte	0x3f
	.zero		1


	//   ....[67]....
        /*0864*/ 	.word	0x0000d0b0
        /*0868*/ 	.word	0x00000006
        /*086c*/ 	.word	0x00000000
        /*0870*/ 	.short	0x010a
        /*0872*/ 	.byte	0x3f
	.zero		1


	//   ....[68]....
        /*0874*/ 	.word	0x0000d100
        /*0878*/ 	.word	0x00000003
        /*087c*/ 	.word	0x00000000
        /*0880*/ 	.short	0x010a
        /*0882*/ 	.byte	0x3f
	.zero		1


	//   ....[69]....
        /*0884*/ 	.word	0x0000d150
        /*0888*/ 	.word	0x00000012
        /*088c*/ 	.word	0x00000000
        /*0890*/ 	.short	0x010a
        /*0892*/ 	.byte	0x3f
	.zero		1


	//----- nvinfo : EIATTR_NUM_MBARRIERS
	.align		4
.L_1161:
        /*0894*/ 	.byte	0x03, 0x38
        /*0896*/ 	.short	0x0016


	//----- nvinfo : EIATTR_EXIT_INSTR_OFFSETS
	.align		4
        /*0898*/ 	.byte	0x04, 0x1c
        /*089a*/ 	.short	(.L_1163 - .L_1162)


	//   ....[0]....
.L_1162:
        /*089c*/ 	.word	0x00000a20


	//   ....[1]....
        /*08a0*/ 	.word	0x00007d50


	//   ....[2]....
        /*08a4*/ 	.word	0x0000be20


	//----- nvinfo : EIATTR_MAX_THREADS
	.align		4
.L_1163:
        /*08a8*/ 	.byte	0x04, 0x05
        /*08aa*/ 	.short	(.L_1165 - .L_1164)
.L_1164:
        /*08ac*/ 	.word	0x00000180
        /*08b0*/ 	.word	0x00000001
        /*08b4*/ 	.word	0x00000001


	//----- nvinfo : EIATTR_CRS_STACK_SIZE
	.align		4
.L_1165:
        /*08b8*/ 	.byte	0x04, 0x1e
        /*08ba*/ 	.short	(.L_1167 - .L_1166)
.L_1166:
        /*08bc*/ 	.word	0x00000000


	//----- nvinfo : EIATTR_CBANK_PARAM_SIZE
	.align		4
.L_1167:
        /*08c0*/ 	.byte	0x03, 0x19
        /*08c2*/ 	.short	0x0a70


	//----- nvinfo : EIATTR_PARAM_CBANK
	.align		4
        /*08c4*/ 	.byte	0x04, 0x0a
        /*08c6*/ 	.short	(.L_1169 - .L_1168)
	.align		4
.L_1168:
        /*08c8*/ 	.word	index@(.nv.constant0._ZN7cutlass13device_kernelIN5flash11enable_sm90INS1_16FlashAttnFwdSm90INS1_25CollectiveMainloopFwdSm90ILi2EN4cute5tupleIJNS5_1CILi1EEES8_S8_EEENS6_IJNS7_ILi128EEENS7_ILi96EEENS7_ILi64EEEEEELi256ENS_6half_tEfNS_4arch4Sm90ELb0ELb0ELb1ELb0ELb0ELb0ELb0ELb1ELb0ELb1ELb0ELb0EEENS1_21CollectiveEpilogueFwdINS6_IJSA_NS7_ILi256EEESB_EEES9_SE_SG_Li256ELb0ELb1ELb0ELb0EEENS1_29StaticPersistentTileSchedulerILb0EEEEEEEEEvNT_6ParamsE)
        /*08cc*/ 	.short	0x0210
        /*08ce*/ 	.short	0x0a70


	//----- nvinfo : EIATTR_SW_WAR
	.align		4
.L_1169:
        /*08d0*/ 	.byte	0x04, 0x36
        /*08d2*/ 	.short	(.L_1171 - .L_1170)
.L_1170:
        /*08d4*/ 	.word	0x00000008
.L_1171:


//--------------------- .nv.info._ZN7cutlass13device_kernelIN5flash11enable_sm90INS1_16FlashAttnFwdSm90INS1_25CollectiveMainloopFwdSm90ILi2EN4cute5tupleIJNS5_1CILi1EEES8_S8_EEENS6_IJNS7_ILi128EEENS7_ILi96EEENS7_ILi64EEEEEELi256ENS_6half_tEfNS_4arch4Sm90ELb0ELb0ELb1ELb0ELb0ELb0ELb1ELb1ELb0ELb1ELb0ELb0EEENS1_21CollectiveEpilogueFwdINS6_IJSA_NS7_ILi256EEESB_EEES9_SE_SG_Li256ELb0ELb1ELb0ELb0EEENS1_29StaticPersistentTileSchedulerILb0EEEEEEEEEvNT_6ParamsE --------------------------
	.section	.nv.info._ZN7cutlass13device_kernelIN5flash11enable_sm90INS1_16FlashAttnFwdSm90INS1_25CollectiveMainloopFwdSm90ILi2EN4cute5tupleIJNS5_1CILi1EEES8_S8_EEENS6_IJNS7_ILi128EEENS7_ILi96EEENS7_ILi64EEEEEELi256ENS_6half_tEfNS_4arch4Sm90ELb0ELb0ELb1ELb0ELb0ELb0ELb1ELb1ELb0ELb1ELb0ELb0EEENS1_21CollectiveEpilogueFwdINS6_IJSA_NS7_ILi256EEESB_EEES9_SE_SG_Li256ELb0ELb1ELb0ELb0EEENS1_29StaticPersistentTileSchedulerILb0EEEEEEEEEvNT_6ParamsE,"",@"SHT_CUDA_INFO"
	.sectionflags	@""
	.align	4


	//----- nvinfo : EIATTR_CUDA_API_VERSION
	.align		4
        /*0000*/ 	.byte	0x04, 0x37
        /*0002*/ 	.short	(.L_1173 - .L_1172)
.L_1172:
        /*0004*/ 	.word	0x00000082


	//----- nvinfo : EIATTR_KPARAM_INFO
	.align		4
.L_1173:
        /*0008*/ 	.byte	0x04, 0x17
        /*000a*/ 	.short	(.L_1175 - .L_1174)
.L_1174:
        /*000c*/ 	.word	0x00000000
        /*0010*/ 	.short	0x0000
        /*0012*/ 	.short	0x0070
        /*0014*/ 	.byte	0x00, 0xf0, 0x01, 0x2c


	//----- nvinfo : EIATTR_SPARSE_MMA_MASK
	.align		4
.L_1175:
        /*0018*/ 	.byte	0x03, 0x50
        /*001a*/ 	.short	0x0000


	//----- nvinfo : EIATTR_MAXREG_COUNT
	.align		4
        /*001c*/ 	.byte	0x03, 0x1b
        /*001e*/ 	.short	0x00a8


	//----- nvinfo : EIATTR_NUM_BARRIERS
	.align		4
        /*0020*/ 	.byte	0x02, 0x4c
        /*0022*/ 	.byte	0x10
	.zero		1


	//----- nvinfo : EIATTR_EXTERNS
	.align		4
        /*0024*/ 	.byte	0x04, 0x0f
        /*0026*/ 	.short	(.L_1177 - .L_1176)


	//   ....[0]....
	.align		4
.L_1176:
        /*0028*/ 	.word	index@(__assertfail)


	//----- nvinfo : EIATTR_ANNOTATIONS
	.align		4
.L_1177:
        /*002c*/ 	.byte	0x04, 0x55
        /*002e*/ 	.short	(.L_1179 - .L_1178)


	//   ....[0]....
.L_1178:
        /* <DEDUP_REMOVED lines=50> */


	//----- nvinfo : EIATTR_MERCURY_ISA_VERSION
	.align		4
.L_1179:
        /*0338*/ 	.byte	0x03, 0x5f
        /*033a*/ 	.short	0x0101


	//----- nvinfo : EIATTR_INT_WARP_WIDE_INSTR_OFFSETS
	.align		4
        /*033c*/ 	.byte	0x04, 0x31
        /*033e*/ 	.short	(.L_1181 - .L_1180)


	//   ....[0]....
.L_1180:
        /*0340*/ 	.word	0x00000130


	//   ....[1]....
        /*0344*/ 	.word	0x00000170


	//   ....[2]....
        /*0348*/ 	.word	0x000001e0


	//   ....[3]....
        /*034c*/ 	.word	0x000001f0


	//----- nvinfo : EIATTR_COOP_GROUP_MASK_REGIDS
	.align		4
.L_1181:
        /*0350*/ 	.byte	0x04, 0x29
        /*0352*/ 	.short	(.L_1183 - .L_1182)


	//   ....[0]....
.L_1182:
        /*0354*/ 	.word	0xffffffff


	//   ....[1]....
        /*0358*/ 	.word	0xffffffff


	//   ....[2]....
        /*035c*/ 	.word	0xffffffff


	//   ....[3]....
        /*0360*/ 	.word	0xffffffff


	//   ....[4]....
        /*0364*/ 	.word	0xffffffff


	//   ....[5]....
        /*0368*/ 	.word	0xffffffff


	//   ....[6]....
        /*036c*/ 	.word	0xffffffff


	//   ....[7]....
        /*0370*/ 	.word	0xffffffff


	//   ....[8]....
        /*0374*/ 	.word	0xffffffff


	//   ....[9]....
        /*0378*/ 	.word	0xffffffff


	//   ....[10]....
        /*037c*/ 	.word	0xffffffff


	//   ....[11]....
        /*0380*/ 	.word	0xffffffff


	//   ....[12]....
        /*0384*/ 	.word	0xffffffff


	//   ....[13]....
        /*0388*/ 	.word	0xffffffff


	//   ....[14]....
        /*038c*/ 	.word	0xffffffff


	//   ....[15]....
        /*0390*/ 	.word	0xffffffff


	//   ....[16]....
        /*0394*/ 	.word	0xffffffff


	//   ....[17]....
        /*0398*/ 	.word	0xffffffff


	//   ....[18]....
        /*039c*/ 	.word	0xffffffff


	//   ....[19]....
        /*03a0*/ 	.word	0xffffffff


	//   ....[20]....
        /*03a4*/ 	.word	0xffffffff


	//   ....[21]....
        /*03a8*/ 	.word	0xffffffff


	//   ....[22]....
        /*03ac*/ 	.word	0xffffffff


	//   ....[23]....
        /*03b0*/ 	.word	0xffffffff


	//   ....[24]....
        /*03b4*/ 	.word	0xffffffff


	//   ....[25]....
        /*03b8*/ 	.word	0xffffffff


	//   ....[26]....
        /*03bc*/ 	.word	0xffffffff


	//   ....[27]....
        /*03c0*/ 	.word	0xffffffff


	//   ....[28]....
        /*03c4*/ 	.word	0xffffffff


	//   ....[29]....
        /*03c8*/ 	.word	0xffffffff


	//   ....[30]....
        /*03cc*/ 	.word	0xffffffff


	//   ....[31]....
        /*03d0*/ 	.word	0xffffffff


	//   ....[32]....
        /*03d4*/ 	.word	0xffffffff


	//   ....[33]....
        /*03d8*/ 	.word	0xffffffff


	//   ....[34]....
        /*03dc*/ 	.word	0xffffffff


	//   ....[35]....
        /*03e0*/ 	.word	0xffffffff


	//   ....[36]....
        /*03e4*/ 	.word	0xffffffff


	//   ....[37]....
        /*03e8*/ 	.word	0xffffffff


	//   ....[38]....
        /*03ec*/ 	.word	0xffffffff


	//   ....[39]....
        /*03f0*/ 	.word	0xffffffff


	//   ....[40]....
        /*03f4*/ 	.word	0xffffffff


	//   ....[41]....
        /*03f8*/ 	.word	0xffffffff


	//   ....[42]....
        /*03fc*/ 	.word	0xffffffff


	//   ....[43]....
        /*0400*/ 	.word	0xffffffff


	//   ....[44]....
        /*0404*/ 	.word	0xffffffff


	//   ....[45]....
        /*0408*/ 	.word	0xffffffff


	//   ....[46]....
        /*040c*/ 	.word	0xffffffff


	//   ....[47]....
        /*0410*/ 	.word	0xffffffff


	//   ....[48]....
        /*0414*/ 	.word	0xffffffff


	//   ....[49]....
        /*0418*/ 	.word	0xffffffff


	//   ....[50]....
        /*041c*/ 	.word	0xffffffff


	//   ....[51]....
        /*0420*/ 	.word	0xffffffff


	//   ....[52]....
        /*0424*/ 	.word	0xffffffff


	//   ....[53]....
        /*0428*/ 	.word	0xffffffff


	//   ....[54]....
        /*042c*/ 	.word	0xffffffff


	//   ....[55]....
        /*0430*/ 	.word	0xffffffff


	//   ....[56]....
        /*0434*/ 	.word	0xffffffff


	//   ....[57]....
        /*0438*/ 	.word	0xffffffff


	//   ....[58]....
        /*043c*/ 	.word	0xffffffff


	//   ....[59]....
        /*0440*/ 	.word	0xffffffff


	//   ....[60]....
        /*0444*/ 	.word	0xffffffff


	//   ....[61]....
        /*0448*/ 	.word	0xffffffff


	//   ....[62]....
        /*044c*/ 	.word	0xffffffff


	//   ....[63]....
        /*0450*/ 	.word	0xffffffff


	//   ....[64]....
        /*0454*/ 	.word	0xffffffff


	//   ....[65]....
        /*0458*/ 	.word	0xffffffff


	//   ....[66]....
        /*045c*/ 	.word	0x0500000f


	//   ....[67]....
        /*0460*/ 	.word	0x0500000f


	//   ....[68]....
        /*0464*/ 	.word	0x0500000f


	//   ....[69]....
        /*0468*/ 	.word	0x0500000f


	//   ....[70]....
        /*046c*/ 	.word	0x0500000f


	//   ....[71]....
        /*0470*/ 	.word	0x0500000f


	//   ....[72]....
        /*0474*/ 	.word	0x0500000f


	//   ....[73]....
        /*0478*/ 	.word	0x0500000f


	//   ....[74]....
        /*047c*/ 	.word	0x0500000f


	//   ....[75]....
        /*0480*/ 	.word	0x0500000f


	//   ....[76]....
        /*0484*/ 	.word	0x0500000f


	//   ....[77]....
        /*0488*/ 	.word	0x0500000f


	//   ....[78]....
        /*048c*/ 	.word	0x0500000f


	//   ....[79]....
        /*0490*/ 	.word	0x0500000f


	//   ....[80]....
        /*0494*/ 	.word	0x0500000f


	//   ....[81]....
        /*0498*/ 	.word	0x0500000f


	//   ....[82]....
        /*049c*/ 	.word	0x0500000f


	//   ....[83]....
        /*04a0*/ 	.word	0x0500000f


	//   ....[84]....
        /*04a4*/ 	.word	0x0500000f


	//   ....[85]....
        /*04a8*/ 	.word	0x0500000f


	//   ....[86]....
        /*04ac*/ 	.word	0x0500000f


	//   ....[87]....
        /*04b0*/ 	.word	0x0500000f


	//   ....[88]....
        /*04b4*/ 	.word	0x0500000f


	//   ....[89]....
        /*04b8*/ 	.word	0x0500000f


	//   ....[90]....
        /*04bc*/ 	.word	0x0500000f


	//   ....[91]....
        /*04c0*/ 	.word	0x0500000f


	//   ....[92]....
        /*04c4*/ 	.word	0x0500000f


	//   ....[93]....
        /*04c8*/ 	.word	0x0500000f


	//   ....[94]....
        /*04cc*/ 	.word	0x0500000f


	//   ....[95]....
        /*04d0*/ 	.word	0x0500000f


	//   ....[96]....
        /*04d4*/ 	.word	0x0500000f


	//   ....[97]....
        /*04d8*/ 	.word	0x0500000f


	//   ....[98]....
        /*04dc*/ 	.word	0x0500000f


	//   ....[99]....
        /*04e0*/ 	.word	0x0500000f


	//----- nvinfo : EIATTR_COOP_GROUP_INSTR_OFFSETS
	.align		4
.L_1183:
        /*04e4*/ 	.byte	0x04, 0x28
        /*04e6*/ 	.short	(.L_1185 - .L_1184)


	//   ....[0]....
.L_1184:
        /*04e8*/ 	.word	0x00000070


	//   ....[1]....
        /*04ec*/ 	.word	0x00000140


	//   ....[2]....
        /*04f0*/ 	.word	0x00000190


	//   ....[3]....
        /*04f4*/ 	.word	0x000003e0


	//   ....[4]....
        /*04f8*/ 	.word	0x00000540


	//   ....[5]....
        /*04fc*/ 	.word	0x00000660


	//   ....[6]....
        /*0500*/ 	.word	0x000007c0


	//   ....[7]....
        /*0504*/ 	.word	0x00000dd0


	//   ....[8]....
        /*0508*/ 	.word	0x00002aa0


	//   ....[9]....
        /*050c*/ 	.word	0x00002b50


	//   ....[10]....
        /*0510*/ 	.word	0x00002b60


	//   ....[11]....
        /*0514*/ 	.word	0x00002bb0


	//   ....[12]....
        /*0518*/ 	.word	0x00004d00


	//   ....[13]....
        /*051c*/ 	.word	0x00004d50


	//   ....[14]....
        /*0520*/ 	.word	0x00004d70


	//   ....[15]....
        /*0524*/ 	.word	0x00004d90


	//   ....[16]....
        /*0528*/ 	.word	0x00006360


	//   ....[17]....
        /*052c*/ 	.word	0x00006390


	//   ....[18]....
        /*0530*/ 	.word	0x00006480


	//   ....[19]....
        /*0534*/ 	.word	0x000064a0


	//   ....[20]....
        /*0538*/ 	.word	0x00007e90


	//   ....[21]....
        /*053c*/ 	.word	0x00007ec0


	//   ....[22]....
        /*0540*/ 	.word	0x00008050


	//   ....[23]....
        /*0544*/ 	.word	0x00008060


	//   ....[24]....
        /*0548*/ 	.word	0x00008580


	//   ....[25]....
        /*054c*/ 	.word	0x000085a0


	//   ....[26]....
        /*0550*/ 	.word	0x000086e0


	//   ....[27]....
        /*0554*/ 	.word	0x00008700


	//   ....[28]....
        /*0558*/ 	.word	0x00008830


	//   ....[29]....
        /*055c*/ 	.word	0x00008850


	//   ....[30]....
        /*0560*/ 	.word	0x00008990


	//   ....[31]....
        /*0564*/ 	.word	0x000089d0


	//   ....[32]....
        /*0568*/ 	.word	0x00009490


	//   ....[33]....
        /*056c*/ 	.word	0x00009e80


	//   ....[34]....
        /*0570*/ 	.word	0x00009e90


	//   ....[35]....
        /*0574*/ 	.word	0x00009ed0


	//   ....[36]....
        /*0578*/ 	.word	0x00009f00


	//   ....[37]....
        /*057c*/ 	.word	0x0000a010


	//   ....[38]....
        /*0580*/ 	.word	0x0000a080


	//   ....[39]....
        /*0584*/ 	.word	0x0000a0b0


	//   ....[40]....
        /*0588*/ 	.word	0x0000a130


	//   ....[41]....
        /*058c*/ 	.word	0x0000a160


	//   ....[42]....
        /*0590*/ 	.word	0x0000a1e0


	//   ....[43]....
        /*0594*/ 	.word	0x0000a210


	//   ....[44]....
        /*0598*/ 	.word	0x0000a290


	//   ....[45]....
        /*059c*/ 	.word	0x0000a2c0


	//   ....[46]....
        /*05a0*/ 	.word	0x0000a320


	//   ....[47]....
        /*05a4*/ 	.word	0x0000a330


	//   ....[48]....
        /*05a8*/ 	.word	0x0000a3a0


	//   ....[49]....
        /*05ac*/ 	.word	0x0000aa10


	//   ....[50]....
        /*05b0*/ 	.word	0x0000aa20


	//   ....[51]....
        /*05b4*/ 	.word	0x0000aa60


	//   ....[52]....
        /*05b8*/ 	.word	0x0000ab10


	//   ....[53]....
        /*05bc*/ 	.word	0x0000aba0


	//   ....[54]....
        /*05c0*/ 	.word	0x0000abb0


	//   ....[55]....
        /*05c4*/ 	.word	0x0000ac40


	//   ....[56]....
        /*05c8*/ 	.word	0x0000ac50


	//   ....[57]....
        /*05cc*/ 	.word	0x0000ac80


	//   ....[58]....
        /*05d0*/ 	.word	0x0000ace0


	//   ....[59]....
        /*05d4*/ 	.word	0x0000ad10


	//   ....[60]....
        /*05d8*/ 	.word	0x0000ad60


	//   ....[61]....
        /*05dc*/ 	.word	0x0000ada0


	//   ....[62]....
        /*05e0*/ 	.word	0x0000adf0


	//   ....[63]....
        /*05e4*/ 	.word	0x0000ae30


	//   ....[64]....
        /*05e8*/ 	.word	0x0000ae80


	//   ....[65]....
        /*05ec*/ 	.word	0x0000d630


	//   ....[66]....
        /*05f0*/ 	.word	0x0000db90


	//   ....[67]....
        /*05f4*/ 	.word	0x0000dd10


	//   ....[68]....
        /*05f8*/ 	.word	0x0000dd70


	//   ....[69]....
        /*05fc*/ 	.word	0x0000de30


	//   ....[70]....
        /*0600*/ 	.word	0x0000dee0


	//   ....[71]....
        /*0604*/ 	.word	0x0000dfc0


	//   ....[72]....
        /*0608*/ 	.word	0x0000e060


	//   ....[73]....
        /*060c*/ 	.word	0x0000e160


	//   ....[74]....
        /*0610*/ 	.word	0x0000e260


	//   ....[75]....
        /*0614*/ 	.word	0x0000e2d0


	//   ....[76]....
        /*0618*/ 	.word	0x0000e370


	//   ....[77]....
        /*061c*/ 	.word	0x0000e440


	//   ....[78]....
        /*0620*/ 	.word	0x0000e4e0


	//   ....[79]....
        /*0624*/ 	.word	0x0000e5b0


	//   ....[80]....
        /*0628*/ 	.word	0x0000e650


	//   ....[81]....
        /*062c*/ 	.word	0x0000e700


	//   ....[82]....
        /*0630*/ 	.word	0x0000e7f0


	//   ....[83]....
        /*0634*/ 	.word	0x0000e890


	//   ....[84]....
        /*0638*/ 	.word	0x0000e950


	//   ....[85]....
        /*063c*/ 	.word	0x0000ebb0


	//   ....[86]....
        /*0640*/ 	.word	0x0000eca0


	//   ....[87]....
        /*0644*/ 	.word	0x0000ed60


	//   ....[88]....
        /*0648*/ 	.word	0x0000ee20


	//   ....[89]....
        /*064c*/ 	.word	0x0000eee0


	//   ....[90]....
        /*0650*/ 	.word	0x0000efa0


	//   ....[91]....
        /*0654*/ 	.word	0x0000f060


	//   ....[92]....
        /*0658*/ 	.word	0x0000f120


	//   ....[93]....
        /*065c*/ 	.word	0x0000f230


	//   ....[94]....
        /*0660*/ 	.word	0x0000f280


	//   ....[95]....
        /*0664*/ 	.word	0x0000f340


	//   ....[96]....
        /*0668*/ 	.word	0x0000f3f0


	//   ....[97]....
        /*066c*/ 	.word	0x0000f4b0


	//   ....[98]....
        /*0670*/ 	.word	0x0000f560


	//   ....[99]....
        /*0674*/ 	.word	0x0000f910


	//----- nvinfo : EIATTR_REG_RECONFIG
	.align		4
.L_1185:
        /*0678*/ 	.byte	0x01, 0x54
	.zero		2


	//----- nvinfo : EIATTR_SYSCALL_OFFSETS
	.align		4
        /*067c*/ 	.byte	0x04, 0x46
        /*067e*/ 	.short	(.L_1187 - .L_1186)


	//   ....[0]....
.L_1186:
        /*0680*/ 	.word	0x00001140


	//   ....[1]....
        /*0684*/ 	.word	0x000090b0


	//   ....[2]....
        /*0688*/ 	.word	0x000091f0


	//   ....[3]....
        /*068c*/ 	.word	0x000092e0


	//   ....[4]....
        /*0690*/ 	.word	0x00009a70


	//   ....[5]....
        /*0694*/ 	.word	0x0000a670


	//----- nvinfo : EIATTR_MBARRIER_INSTR_OFFSETS
	.align		4
.L_1187:
        /*0698*/ 	.byte	0x04, 0x39
        /*069a*/ 	.short	(.L_1189 - .L_1188)


	//   ....[0]....
.L_1188:
        /*069c*/ 	.word	0x00000280
        /*06a0*/ 	.word	0x000000ff
        /*06a4*/ 	.word	0x00032400
        /*06a8*/ 	.short	0x0100
        /*06aa*/ 	.byte	0x08
	.zero		1


	//   ....[1]....
        /*06ac*/ 	.word	0x00000290
        /*06b0*/ 	.word	0x000000ff
        /*06b4*/ 	.word	0x00032410
        /*06b8*/ 	.short	0x0100
        /*06ba*/ 	.byte	0x08
	.zero		1


	//   ....[2]....
        /*06bc*/ 	.word	0x000002a0
        /*06c0*/ 	.word	0x000000ff
        /*06c4*/ 	.word	0x00032420
        /*06c8*/ 	.short	0x0100
        /*06ca*/ 	.byte	0x08
	.zero		1


	//   ....[3]....
        /*06cc*/ 	.word	0x00000390
        /*06d0*/ 	.word	0x000000ff
        /*06d4*/ 	.word	0x00032430
        /*06d8*/ 	.short	0x0100
        /*06da*/ 	.byte	0x08
	.zero		1


	//   ....[4]....
        /*06dc*/ 	.word	0x000003a0
        /*06e0*/ 	.word	0x000000ff
        /*06e4*/ 	.word	0x00032440
        /*06e8*/ 	.short	0x0100
        /*06ea*/ 	.byte	0x08
	.zero		1


	//   ....[5]....
        /*06ec*/ 	.word	0x000003b0
        /*06f0*/ 	.word	0x000000ff
        /*06f4*/ 	.word	0x00032438
        /*06f8*/ 	.short	0x0100
        /*06fa*/ 	.byte	0x08
	.zero		1


	//   ....[6]....
        /*06fc*/ 	.word	0x000003c0
        /*0700*/ 	.word	0x000000ff
        /*0704*/ 	.word	0x00032448
        /*0708*/ 	.short	0x0100
        /*070a*/ 	.byte	0x08
	.zero		1


	//   ....[7]....
        /*070c*/ 	.word	0x000004f0
        /*0710*/ 	.word	0x000000ff
        /*0714*/ 	.word	0x00032450
        /*0718*/ 	.short	0x0100
        /*071a*/ 	.byte	0x08
	.zero		1


	//   ....[8]....
        /*071c*/ 	.word	0x00000500
        /*0720*/ 	.word	0x000000ff
        /*0724*/ 	.word	0x00032460
        /*0728*/ 	.short	0x0100
        /*072a*/ 	.byte	0x08
	.zero		1


	//   ....[9]....
        /*072c*/ 	.word	0x00000510
        /*0730*/ 	.word	0x000000ff
        /*0734*/ 	.word	0x00032458
        /*0738*/ 	.short	0x0100
        /*073a*/ 	.byte	0x08
	.zero		1


	//   ....[10]....
        /*073c*/ 	.word	0x00000520
        /*0740*/ 	.word	0x000000ff
        /*0744*/ 	.word	0x00032468
        /*0748*/ 	.short	0x0100
        /*074a*/ 	.byte	0x08
	.zero		1


	//   ....[11]....
        /*074c*/ 	.word	0x00000610
        /*0750*/ 	.word	0x000000ff
        /*0754*/ 	.word	0x00032470
        /*0758*/ 	.short	0x0100
        /*075a*/ 	.byte	0x06
	.zero		1


	//   ....[12]....
        /*075c*/ 	.word	0x00000620
        /*0760*/ 	.word	0x000000ff
        /*0764*/ 	.word	0x00032480
        /*0768*/ 	.short	0x0100
        /*076a*/ 	.byte	0x06
	.zero		1


	//   ....[13]....
        /*076c*/ 	.word	0x00000630
        /*0770*/ 	.word	0x000000ff
        /*0774*/ 	.word	0x00032478
        /*0778*/ 	.short	0x0100
        /*077a*/ 	.byte	0x06
	.zero		1


	//   ....[14]....
        /*077c*/ 	.word	0x00000640
        /*0780*/ 	.word	0x000000ff
        /*0784*/ 	.word	0x00032488
        /*0788*/ 	.short	0x0100
        /*078a*/ 	.byte	0x06
	.zero		1


	//   ....[15]....
        /*078c*/ 	.word	0x00000770
        /*0790*/ 	.word	0x000000ff
        /*0794*/ 	.word	0x00032490
        /*0798*/ 	.short	0x0100
        /*079a*/ 	.byte	0x08
	.zero		1


	//   ....[16]....
        /*079c*/ 	.word	0x00000780
        /*07a0*/ 	.word	0x000000ff
        /*07a4*/ 	.word	0x000324a0
        /*07a8*/ 	.short	0x0100
        /*07aa*/ 	.byte	0x08
	.zero		1


	//   ....[17]....
        /*07ac*/ 	.word	0x00000790
        /*07b0*/ 	.word	0x000000ff
        /*07b4*/ 	.word	0x00032498
        /*07b8*/ 	.short	0x0100
        /*07ba*/ 	.byte	0x08
	.zero		1


	//   ....[18]....
        /*07bc*/ 	.word	0x000007a0
        /*07c0*/ 	.word	0x000000ff
        /*07c4*/ 	.word	0x000324a8
        /*07c8*/ 	.short	0x0100
        /*07ca*/ 	.byte	0x08
	.zero		1


	//   ....[19]....
        /*07cc*/ 	.word	0x000008d0
        /*07d0*/ 	.word	0x000000ff
        /*07d4*/ 	.word	0x000324b0
        /*07d8*/ 	.short	0x0100
        /*07da*/ 	.byte	0x08
	.zero		1


	//   ....[20]....
        /*07dc*/ 	.word	0x000008e0
        /*07e0*/ 	.word	0x000000ff
        /*07e4*/ 	.word	0x000324c0
        /*07e8*/ 	.short	0x0100
        /*07ea*/ 	.byte	0x08
	.zero		1


	//   ....[21]....
        /*07ec*/ 	.word	0x000008f0
        /*07f0*/ 	.word	0x000000ff
        /*07f4*/ 	.word	0x000324b8
        /*07f8*/ 	.short	0x0100
        /*07fa*/ 	.byte	0x08
	.zero		1


	//   ....[22]....
        /*07fc*/ 	.word	0x00000900
        /*0800*/ 	.word	0x000000ff
        /*0804*/ 	.word	0x000324c8
        /*0808*/ 	.short	0x0100
        /*080a*/ 	.byte	0x08
	.zero		1


	//   ....[23]....
        /*080c*/ 	.word	0x00001190
        /*0810*/ 	.word	0x000000ff
        /*0814*/ 	.word	0x00032400
        /*0818*/ 	.short	0x010a
        /*081a*/ 	.byte	0x32
	.zero		1


	//   ....[24]....
        /*081c*/ 	.word	0x00001260
        /*0820*/ 	.word	0x000000ff
        /*0824*/ 	.word	0x00032430
        /*0828*/ 	.short	0x010a
        /*082a*/ 	.byte	0x1a
	.zero		1


	//   ....[25]....
        /*082c*/ 	.word	0x000012a0
        /*0830*/ 	.word	0x000000ff
        /*0834*/ 	.word	0x00032430
        /*0838*/ 	.short	0x010a
        /*083a*/ 	.byte	0x1a
	.zero		1


	//   ....[26]....
        /*083c*/ 	.word	0x00001500
        /*0840*/ 	.word	0x000000ff
        /*0844*/ 	.word	0x00032410
        /*0848*/ 	.short	0x010a
        /*084a*/ 	.byte	0x32
	.zero		1


	//   ....[27]....
        /*084c*/ 	.word	0x00001540
        /*0850*/ 	.word	0x000000ff
        /*0854*/ 	.word	0x00032450
        /*0858*/ 	.short	0x010a
        /*085a*/ 	.byte	0x1a
	.zero		1


	//   ....[28]....
        /*085c*/ 	.word	0x00001580
        /*0860*/ 	.word	0x000000ff
        /*0864*/ 	.word	0x00032450
        /*0868*/ 	.short	0x010a
        /*086a*/ 	.byte	0x1a
	.zero		1


	//   ....[29]....
        /*086c*/ 	.word	0x00002ef0
        /*0870*/ 	.word	0x00000018
        /*0874*/ 	.word	0x00000000
        /*0878*/ 	.short	0x0101
        /*087a*/ 	.byte	0x3f
	.zero		1


	//   ....[30]....
        /*087c*/ 	.word	0x00003900
        /*0880*/ 	.word	0x0000000c
        /*0884*/ 	.word	0x00000000
        /*0888*/ 	.short	0x0101
        /*088a*/ 	.byte	0x3f
	.zero		1


	//   ....[31]....
        /*088c*/ 	.word	0x00003a70
        /*0890*/ 	.word	0x000000ff
        /*0894*/ 	.word	0x00032430
        /*0898*/ 	.short	0x010a
        /*089a*/ 	.byte	0x1d
	.zero		1


	//   ....[32]....
        /*089c*/ 	.word	0x00003ab0
        /*08a0*/ 	.word	0x000000ff
        /*08a4*/ 	.word	0x00032430
        /*08a8*/ 	.short	0x010a
        /*08aa*/ 	.byte	0x1d
	.zero		1


	//   ....[33]....
        /*08ac*/ 	.word	0x00003c30
        /*08b0*/ 	.word	0x000000ff
        /*08b4*/ 	.word	0x00032450
        /*08b8*/ 	.short	0x010a
        /*08ba*/ 	.byte	0x1d
	.zero		1


	//   ....[34]....
        /*08bc*/ 	.word	0x00003c70
        /*08c0*/ 	.word	0x000000ff
        /*08c4*/ 	.word	0x00032450
        /*08c8*/ 	.short	0x010a
        /*08ca*/ 	.byte	0x1d
	.zero		1


	//   ....[35]....
        /*08cc*/ 	.word	0x00004f90
        /*08d0*/ 	.word	0x00000098
        /*08d4*/ 	.word	0x00000000
        /*08d8*/ 	.short	0x0101
        /*08da*/ 	.byte	0x3f
	.zero		1


	//   ....[36]....
        /*08dc*/ 	.word	0x00006340
        /*08e0*/ 	.word	0x000000c3
        /*08e4*/ 	.word	0x00000000
        /*08e8*/ 	.short	0x0101
        /*08ea*/ 	.byte	0x3f
	.zero		1


	//   ....[37]....
        /*08ec*/ 	.word	0x00008560
        /*08f0*/ 	.word	0x000000ce
        /*08f4*/ 	.word	0x00000000
        /*08f8*/ 	.short	0x0101
        /*08fa*/ 	.byte	0x3f
	.zero		1


	//   ....[38]....
        /*08fc*/ 	.word	0x000096c0
        /*0900*/ 	.word	0x00000000
        /*0904*/ 	.word	0x00032440
        /*0908*/ 	.short	0x010a
        /*090a*/ 	.byte	0x3f
	.zero		1


	//   ....[39]....
        /*090c*/ 	.word	0x0000a480
        /*0910*/ 	.word	0x000000ff
        /*0914*/ 	.word	0x00032400
        /*0918*/ 	.short	0x0107
        /*091a*/ 	.byte	0x25
	.zero		1


	//   ....[40]....
        /*091c*/ 	.word	0x0000a4f0
        /*0920*/ 	.word	0x000000ff
        /*0924*/ 	.word	0x00032400
        /*0928*/ 	.short	0x0101
        /*092a*/ 	.byte	0x25
	.zero		1


	//   ....[41]....
        /*092c*/ 	.word	0x0000af90
        /*0930*/ 	.word	0x000000ff
        /*0934*/ 	.word	0x00032410
        /*0938*/ 	.short	0x0107
        /*093a*/ 	.byte	0x25
	.zero		1


	//   ....[42]....
        /*093c*/ 	.word	0x0000aff0
        /*0940*/ 	.word	0x000000ff
        /*0944*/ 	.word	0x00032410
        /*0948*/ 	.short	0x0101
        /*094a*/ 	.byte	0x25
	.zero		1


	//   ....[43]....
        /*094c*/ 	.word	0x0000b010
        /*0950*/ 	.word	0x000000ff
        /*0954*/ 	.word	0x00032420
        /*0958*/ 	.short	0x010a
        /*095a*/ 	.byte	0x25
	.zero		1


	//   ....[44]....
        /*095c*/ 	.word	0x0000b0e0
        /*0960*/ 	.word	0x00000002
        /*0964*/ 	.word	0x00032460
        /*0968*/ 	.short	0x010a
        /*096a*/ 	.byte	0x3f
	.zero		1


	//   ....[45]....
        /*096c*/ 	.word	0x0000b8f0
        /*0970*/ 	.word	0x00000003
        /*0974*/ 	.word	0x00032440
        /*0978*/ 	.short	0x010a
        /*097a*/ 	.byte	0x3f
	.zero		1


	//   ....[46]....
        /*097c*/ 	.word	0x0000bb40
        /*0980*/ 	.word	0x00000003
        /*0984*/ 	.word	0x00032460
        /*0988*/ 	.short	0x010a
        /*098a*/ 	.byte	0x3f
	.zero		1


	//   ....[47]....
        /*098c*/ 	.word	0x0000c340
        /*0990*/ 	.word	0x00000004
        /*0994*/ 	.word	0x00032440
        /*0998*/ 	.short	0x010a
        /*099a*/ 	.byte	0x3f
	.zero		1


	//   ....[48]....
        /*099c*/ 	.word	0x0000c570
        /*09a0*/ 	.word	0x00000004
        /*09a4*/ 	.word	0x00032460
        /*09a8*/ 	.short	0x010a
        /*09aa*/ 	.byte	0x3f
	.zero		1


	//   ....[49]....
        /*09ac*/ 	.word	0x0000ccc0
        /*09b0*/ 	.word	0x00000004
        /*09b4*/ 	.word	0x00032440
        /*09b8*/ 	.short	0x010a
        /*09ba*/ 	.byte	0x3f
	.zero		1


	//   ....[50]....
        /*09bc*/ 	.word	0x0000cf10
        /*09c0*/ 	.word	0x00000004
        /*09c4*/ 	.word	0x00032460
        /*09c8*/ 	.short	0x010a
        /*09ca*/ 	.byte	0x3f
	.zero		1


	//   ....[51]....
        /*09cc*/ 	.word	0x0000d5b0
        /*09d0*/ 	.word	0x00000000
        /*09d4*/ 	.word	0x00032420
        /*09d8*/ 	.short	0x010a
        /*09da*/ 	.byte	0x3f
	.zero		1


	//   ....[52]....
        /*09dc*/ 	.word	0x0000d7a0
        /*09e0*/ 	.word	0x00000006
        /*09e4*/ 	.word	0x00000000
        /*09e8*/ 	.short	0x010a
        /*09ea*/ 	.byte	0x3f
	.zero		1


	//   ....[53]....
        /*09ec*/ 	.word	0x0000d7d0
        /*09f0*/ 	.word	0x00000007
        /*09f4*/ 	.word	0x00000000
        /*09f8*/ 	.short	0x010a
        /*09fa*/ 	.byte	0x3f
	.zero		1


	//   ....[54]....
        /*09fc*/ 	.word	0x0000d830
        /*0a00*/ 	.word	0x00000004
        /*0a04*/ 	.word	0x00000000
        /*0a08*/ 	.short	0x010a
        /*0a0a*/ 	.byte	0x3f
	.zero		1


	//   ....[55]....
        /*0a0c*/ 	.word	0x0000d860
        /*0a10*/ 	.word	0x00000003
        /*0a14*/ 	.word	0x00000000
        /*0a18*/ 	.short	0x010a
        /*0a1a*/ 	.byte	0x3f
	.zero		1


	//   ....[56]....
        /*0a1c*/ 	.word	0x0000d8d0
        /*0a20*/ 	.word	0x00000003
        /*0a24*/ 	.word	0x00032400
        /*0a28*/ 	.short	0x010a
        /*0a2a*/ 	.byte	0x3f
	.zero		1


	//   ....[57]....
        /*0a2c*/ 	.word	0x0000d930
        /*0a30*/ 	.word	0x00000004
        /*0a34*/ 	.word	0x00032430
        /*0a38*/ 	.short	0x010a
        /*0a3a*/ 	.byte	0x3f
	.zero		1


	//   ....[58]....
        /*0a3c*/ 	.word	0x0000d990
        /*0a40*/ 	.word	0x00000005
        /*0a44*/ 	.word	0x00032410
        /*0a48*/ 	.short	0x010a
        /*0a4a*/ 	.byte	0x3f
	.zero		1


	//   ....[59]....
        /*0a4c*/ 	.word	0x0000d9f0
        /*0a50*/ 	.word	0x00000000
        /*0a54*/ 	.word	0x00032450
        /*0a58*/ 	.short	0x010a
        /*0a5a*/ 	.byte	0x3f
	.zero		1


	//   ....[60]....
        /*0a5c*/ 	.word	0x0000da50
        /*0a60*/ 	.word	0x00000004
        /*0a64*/ 	.word	0x00032430
        /*0a68*/ 	.short	0x010a
        /*0a6a*/ 	.byte	0x3f
	.zero		1


	//   ....[61]....
        /*0a6c*/ 	.word	0x0000dab0
        /*0a70*/ 	.word	0x00000004
        /*0a74*/ 	.word	0x00032450
        /*0a78*/ 	.short	0x010a
        /*0a7a*/ 	.byte	0x3f
	.zero		1


	//   ....[62]....
        /*0a7c*/ 	.word	0x0000dc50
        /*0a80*/ 	.word	0x00000000
        /*0a84*/ 	.word	0x00032440
        /*0a88*/ 	.short	0x010a
        /*0a8a*/ 	.byte	0x3f
	.zero		1


	//   ....[63]....
        /*0a8c*/ 	.word	0x0000f5b0
        /*0a90*/ 	.word	0x00000003
        /*0a94*/ 	.word	0x00032420
        /*0a98*/ 	.short	0x010a
        /*0a9a*/ 	.byte	0x3f
	.zero		1


	//   ....[64]....
        /*0a9c*/ 	.word	0x0000f600
        /*0aa0*/ 	.word	0x00000002
        /*0aa4*/ 	.word	0x00032460
        /*0aa8*/ 	.short	0x010a
        /*0aaa*/ 	.byte	0x3f
	.zero		1


	//   ....[65]....
        /*0aac*/ 	.word	0x0000f650
        /*0ab0*/ 	.word	0x00000003
        /*0ab4*/ 	.word	0x00032440
        /*0ab8*/ 	.short	0x010a
        /*0aba*/ 	.byte	0x3f
	.zero		1


	//   ....[66]....
        /*0abc*/ 	.word	0x0000f6a0
        /*0ac0*/ 	.word	0x00000003
        /*0ac4*/ 	.word	0x00032460
        /*0ac8*/ 	.short	0x010a
        /*0aca*/ 	.byte	0x3f
	.zero		1


	//   ....[67]....
        /*0acc*/ 	.word	0x0000f6f0
        /*0ad0*/ 	.word	0x00000004
        /*0ad4*/ 	.word	0x00032440
        /*0ad8*/ 	.short	0x010a
        /*0ada*/ 	.byte	0x3f
	.zero		1


	//   ....[68]....
        /*0adc*/ 	.word	0x0000f740
        /*0ae0*/ 	.word	0x00000004
        /*0ae4*/ 	.word	0x00032460
        /*0ae8*/ 	.short	0x010a
        /*0aea*/ 	.byte	0x3f
	.zero		1


	//   ....[69]....
        /*0aec*/ 	.word	0x0000f790
        /*0af0*/ 	.word	0x00000004
        /*0af4*/ 	.word	0x00032440
        /*0af8*/ 	.short	0x010a
        /*0afa*/ 	.byte	0x3f
	.zero		1


	//   ....[70]....
        /*0afc*/ 	.word	0x0000f7e0
        /*0b00*/ 	.word	0x00000004
        /*0b04*/ 	.word	0x00032460
        /*0b08*/ 	.short	0x010a
        /*0b0a*/ 	.byte	0x3f
	.zero		1


	//   ....[71]....
        /*0b0c*/ 	.word	0x0000f830
        /*0b10*/ 	.word	0x00000000
        /*0b14*/ 	.word	0x00032420
        /*0b18*/ 	.short	0x010a
        /*0b1a*/ 	.byte	0x3f
	.zero		1


	//   ....[72]....
        /*0b1c*/ 	.word	0x0000f9d0
        /*0b20*/ 	.word	0x00000006
        /*0b24*/ 	.word	0x00000000
        /*0b28*/ 	.short	0x010a
        /*0b2a*/ 	.byte	0x3f
	.zero		1


	//   ....[73]....
        /*0b2c*/ 	.word	0x0000fa20
        /*0b30*/ 	.word	0x00000007
        /*0b34*/ 	.word	0x00000000
        /*0b38*/ 	.short	0x010a
        /*0b3a*/ 	.byte	0x3f
	.zero		1


	//   ....[74]....
        /*0b3c*/ 	.word	0x0000fa70
        /*0b40*/ 	.word	0x00000004
        /*0b44*/ 	.word	0x00000000
        /*0b48*/ 	.short	0x010a
        /*0b4a*/ 	.byte	0x3f
	.zero		1


	//----- nvinfo : EIATTR_NUM_MBARRIERS
	.align		4
.L_1189:
        /*0b4c*/ 	.byte	0x03, 0x38
        /*0b4e*/ 	.short	0x0017


	//----- nvinfo : EIATTR_EXIT_INSTR_OFFSETS
	.align		4
        /*0b50*/ 	.byte	0x04, 0x1c
        /*0b52*/ 	.short	(.L_1191 - .L_1190)


	//   ....[0]....
.L_1190:
        /*0b54*/ 	.word	0x00000a40


	//   ....[1]....
        /*0b58*/ 	.word	0x00008b30


	//   ....[2]....
        /*0b5c*/ 	.word	0x0000d8b0


	//----- nvinfo : EIATTR_MAX_THREADS
	.align		4
.L_1191:
        /*0b60*/ 	.byte	0x04, 0x05
        /*0b62*/ 	.short	(.L_1193 - .L_1192)
.L_1192:
        /*0b64*/ 	.word	0x00000180
        /*0b68*/ 	.word	0x00000001
        /*0b6c*/ 	.word	0x00000001


	//----- nvinfo : EIATTR_CRS_STACK_SIZE
	.align		4
.L_1193:
        /*0b70*/ 	.byte	0x04, 0x1e
        /*0b72*/ 	.short	(.L_1195 - .L_1194)
.L_1194:
        /*0b74*/ 	.word	0x00000000


	//----- nvinfo : EIATTR_CBANK_PARAM_SIZE
	.align		4
.L_1195:
        /*0b78*/ 	.byte	0x03, 0x19
        /*0b7a*/ 	.short	0x0b70


	//----- nvinfo : EIATTR_PARAM_CBANK
	.align		4
        /*0b7c*/ 	.byte	0x04, 0x0a
        /*0b7e*/ 	.short	(.L_1197 - .L_1196)
	.align		4
.L_1196:
        /*0b80*/ 	.word	index@(.nv.constant0._ZN7cutlass13device_kernelIN5flash11enable_sm90INS1_16FlashAttnFwdSm90INS1_25CollectiveMainloopFwdSm90ILi2EN4cute5tupleIJNS5_1CILi1EEES8_S8_EEENS6_IJNS7_ILi128EEENS7_ILi96EEENS7_ILi64EEEEEELi256ENS_6half_tEfNS_4arch4Sm90ELb0ELb0ELb1ELb0ELb0ELb0ELb1ELb1ELb0ELb1ELb0ELb0EEENS1_21CollectiveEpilogueFwdINS6_IJSA_NS7_ILi256EEESB_EEES9_SE_SG_Li256ELb0ELb1ELb0ELb0EEENS1_29StaticPersistentTileSchedulerILb0EEEEEEEEEvNT_6ParamsE)
        /*0b84*/ 	.short	0x0210
        /*0b86*/ 	.short	0x0b70


	//----- nvinfo : EIATTR_SW_WAR
	.align		4
.L_1197:
        /*0b88*/ 	.byte	0x04, 0x36
        /*0b8a*/ 	.short	(.L_1199 - .L_1198)
.L_1198:
        /*0b8c*/ 	.word	0x00000008
.L_1199:


//--------------------- .nv.info._ZN7cutlass13device_kernelIN5flash11enable_sm90INS1_16FlashAttnFwdSm90INS1_25CollectiveMainloopFwdSm90ILi2EN4cute5tupleIJNS5_1CILi1EEES8_S8_EEENS6_IJNS7_ILi128EEENS7_ILi96EEENS7_ILi64EEEEEELi256ENS_6half_tEfNS_4arch4Sm90ELb0ELb0ELb1ELb1ELb0ELb0ELb0ELb1ELb0ELb1ELb0ELb0EEENS1_21CollectiveEpilogueFwdINS6_IJSA_NS7_ILi256EEESB_EEES9_SE_SG_Li256ELb1ELb1ELb0ELb0EEENS1_36VarlenDynamicPersistentTileSchedulerILi128ELi96ELi256ELi128ELb0ELb1ELb1ELb0ELb1ELb1EEEEEEEEEvNT_6ParamsE --------------------------
	.section	.nv.info._ZN7cutlass13device_kernelIN5flash11enable_sm90INS1_16FlashAttnFwdSm90INS1_25CollectiveMainloopFwdSm90ILi2EN4cute5tupleIJNS5_1CILi1EEES8_S8_EEENS6_IJNS7_ILi128EEENS7_ILi96EEENS7_ILi64EEEEEELi256ENS_6half_tEfNS_4arch4Sm90ELb0ELb0ELb1ELb1ELb0ELb0ELb0ELb1ELb0ELb1ELb0ELb0EEENS1_21CollectiveEpilogueFwdINS6_IJSA_NS7_ILi256EEESB_EEES9_SE_SG_Li256ELb1ELb1ELb0ELb0EEENS1_36VarlenDynamicPersistentTileSchedulerILi128ELi96ELi256ELi128ELb0ELb1ELb1ELb0ELb1ELb1EEEEEEEEEvNT_6ParamsE,"",@"SHT_CUDA_INFO"
	.sectionflags	@""
	.align	4


	//----- nvinfo : EIATTR_CUDA_API_VERSION
	.align		4
        /*0000*/ 	.byte	0x04, 0x37
        /*0002*/ 	.short	(.L_1201 - .L_1200)
.L_1200:
        /*0004*/ 	.word	0x00000082


	//----- nvinfo : EIATTR_KPARAM_INFO
	.align		4
.L_1201:
        /*0008*/ 	.byte	0x04, 0x17
        /*000a*/ 	.short	(.L_1203 - .L_1202)
.L_1202:
        /*000c*/ 	.word	0x00000000
        /*0010*/ 	.short	0x0000
        /*0012*/ 	.short	0x0070
        /*0014*/ 	.byte	0x00, 0xf0, 0x01, 0x2a


	//----- nvinfo : EIATTR_SPARSE_MMA_MASK
	.align		4
.L_1203:
        /*0018*/ 	.byte	0x03, 0x50
        /*001a*/ 	.short	0x0000


	//----- nvinfo : EIATTR_MAXREG_COUNT
	.align		4
        /*001c*/ 	.byte	0x03, 0x1b
        /*001e*/ 	.short	0x00a8


	//----- nvinfo : EIATTR_NUM_BARRIERS
	.align		4
        /*0020*/ 	.byte	0x02, 0x4c
        /*0022*/ 	.byte	0x10
	.zero		1


	//----- nvinfo : EIATTR_EXTERNS
	.align		4
        /*0024*/ 	.byte	0x04, 0x0f
        /*0026*/ 	.short	(.L_1205 - .L_1204)


	//   ....[0]....
	.align		4
.L_1204:
        /*0028*/ 	.word	index@(__assertfail)


	//----- nvinfo : EIATTR_ANNOTATIONS
	.align		4
.L_1205:
        /*002c*/ 	.byte	0x04, 0x55
        /*002e*/ 	.short	(.L_1207 - .L_1206)


	//   ....[0]....
.L_1206:
        /* <DEDUP_REMOVED lines=73> */


	//----- nvinfo : EIATTR_MERCURY_ISA_VERSION
	.align		4
.L_1207:
        /*04b0*/ 	.byte	0x03, 0x5f
        /*04b2*/ 	.short	0x0101


	//----- nvinfo : EIATTR_UNUSED_LOAD_BYTE_OFFSET
	.align		4
        /*04b4*/ 	.byte	0x04, 0x44
        /*04b6*/ 	.short	(.L_1209 - .L_1208)


	//   ....[0]....
.L_1208:
        /*04b8*/ 	.word	0x00000a40
        /*04bc*/ 	.word	0x0000fff0


	//   ....[1]....
        /*04c0*/ 	.word	0x00006720
        /*04c4*/ 	.word	0x0000fff0


	//----- nvinfo : EIATTR_INT_WARP_WIDE_INSTR_OFFSETS
	.align		4
.L_1209:
        /*04c8*/ 	.byte	0x04, 0x31
        /*04ca*/ 	.short	(.L_1211 - .L_1210)


	//   ....[0]....
.L_1210:
        /*04cc*/ 	.word	0x00000130


	//   ....[1]....
        /*04d0*/ 	.word	0x00000170


	//   ....[2]....
        /*04d4*/ 	.word	0x000001e0


	//   ....[3]....
        /*04d8*/ 	.word	0x0000a540


	//   ....[4]....
        /*04dc*/ 	.word	0x0000a5d0


	//   ....[5]....
        /*04e0*/ 	.word	0x0000e4f0


	//   ....[6]....
        /*04e4*/ 	.word	0x0000e580


	//----- nvinfo : EIATTR_COOP_GROUP_MASK_REGIDS
	.align		4
.L_1211:
        /*04e8*/ 	.byte	0x04, 0x29
        /*04ea*/ 	.short	(.L_1213 - .L_1212)


	//   ....[0]....
.L_1212:
        /*04ec*/ 	.word	0xffffffff


	//   ....[1]....
        /*04f0*/ 	.word	0xffffffff


	//   ....[2]....
        /*04f4*/ 	.word	0xffffffff


	//   ....[3]....
        /*04f8*/ 	.word	0xffffffff


	//   ....[4]....
        /*04fc*/ 	.word	0xffffffff


	//   ....[5]....
        /*0500*/ 	.word	0xffffffff


	//   ....[6]....
        /*0504*/ 	.word	0xffffffff


	//   ....[7]....
        /*0508*/ 	.word	0xffffffff


	//   ....[8]....
        /*050c*/ 	.word	0xffffffff


	//   ....[9]....
        /*0510*/ 	.word	0xffffffff


	//   ....[10]....
        /*0514*/ 	.word	0xffffffff


	//   ....[11]....
        /*0518*/ 	.word	0xffffffff


	//   ....[12]....
        /*051c*/ 	.word	0xffffffff


	//   ....[13]....
        /*0520*/ 	.word	0xffffffff


	//   ....[14]....
        /*0524*/ 	.word	0xffffffff


	//   ....[15]....
        /*0528*/ 	.word	0xffffffff


	//   ....[16]....
        /*052c*/ 	.word	0xffffffff


	//   ....[17]....
        /*0530*/ 	.word	0xffffffff


	//   ....[18]....
        /*0534*/ 	.word	0xffffffff


	//   ....[19]....
        /*0538*/ 	.word	0xffffffff


	//   ....[20]....
        /*053c*/ 	.word	0xffffffff


	//   ....[21]....
        /*0540*/ 	.word	0xffffffff


	//   ....[22]....
        /*0544*/ 	.word	0xffffffff


	//   ....[23]....
        /*0548*/ 	.word	0xffffffff


	//   ....[24]....
        /*054c*/ 	.word	0xffffffff


	//   ....[25]....
        /*0550*/ 	.word	0xffffffff


	//   ....[26]....
        /*0554*/ 	.word	0xffffffff


	//   ....[27]....
        /*0558*/ 	.word	0xffffffff


	//   ....[28]....
        /*055c*/ 	.word	0xffffffff


	//   ....[29]....
        /*0560*/ 	.word	0xffffffff


	//   ....[30]....
        /*0564*/ 	.word	0xffffffff


	//   ....[31]....
        /*0568*/ 	.word	0xffffffff


	//   ....[32]....
        /*056c*/ 	.word	0xffffffff


	//   ....[33]....
        /*0570*/ 	.word	0xffffffff


	//   ....[34]....
        /*0574*/ 	.word	0xffffffff


	//   ....[35]....
        /*0578*/ 	.word	0xffffffff


	//   ....[36]....
        /*057c*/ 	.word	0xffffffff


	//   ....[37]....
        /*0580*/ 	.word	0xffffffff


	//   ....[38]....
        /*0584*/ 	.word	0xffffffff


	//   ....[39]....
        /*0588*/ 	.word	0xffffffff


	//   ....[40]....
        /*058c*/ 	.word	0xffffffff


	//   ....[41]....
        /*0590*/ 	.word	0xffffffff


	//   ....[42]....
        /*0594*/ 	.word	0xffffffff


	//   ....[43]....
        /*0598*/ 	.word	0xffffffff


	//   ....[44]....
        /*059c*/ 	.word	0xffffffff


	//   ....[45]....
        /*05a0*/ 	.word	0xffffffff


	//   ....[46]....
        /*05a4*/ 	.word	0xffffffff


	//   ....[47]....
        /*05a8*/ 	.word	0xffffffff


	//   ....[48]....
        /*05ac*/ 	.word	0xffffffff


	//   ....[49]....
        /*05b0*/ 	.word	0xffffffff


	//   ....[50]....
        /*05b4*/ 	.word	0xffffffff


	//   ....[51]....
        /*05b8*/ 	.word	0xffffffff


	//   ....[52]....
        /*05bc*/ 	.word	0xffffffff


	//   ....[53]....
        /*05c0*/ 	.word	0xffffffff


	//   ....[54]....
        /*05c4*/ 	.word	0xffffffff


	//   ....[55]....
        /*05c8*/ 	.word	0xffffffff


	//   ....[56]....
        /*05cc*/ 	.word	0xffffffff


	//   ....[57]....
        /*05d0*/ 	.word	0xffffffff


	//   ....[58]....
        /*05d4*/ 	.word	0xffffffff


	//   ....[59]....
        /*05d8*/ 	.word	0xffffffff


	//   ....[60]....
        /*05dc*/ 	.word	0xffffffff


	//   ....[61]....
        /*05e0*/ 	.word	0xffffffff


	//   ....[62]....
        /*05e4*/ 	.word	0xffffffff


	//   ....[63]....
        /*05e8*/ 	.word	0xffffffff


	//   ....[64]....
        /*05ec*/ 	.word	0xffffffff


	//   ....[65]....
        /*05f0*/ 	.word	0xffffffff


	//   ....[66]....
        /*05f4*/ 	.word	0xffffffff


	//   ....[67]....
        /*05f8*/ 	.word	0xffffffff


	//   ....[68]....
        /*05fc*/ 	.word	0xffffffff


	//   ....[69]....
        /*0600*/ 	.word	0xffffffff


	//   ....[70]....
        /*0604*/ 	.word	0xffffffff


	//   ....[71]....
        /*0608*/ 	.word	0xffffffff


	//   ....[72]....
        /*060c*/ 	.word	0xffffffff


	//   ....[73]....
        /*0610*/ 	.word	0xffffffff


	//   ....[74]....
        /*0614*/ 	.word	0xffffffff


	//   ....[75]....
        /*0618*/ 	.word	0xffffffff


	//   ....[76]....
        /*061c*/ 	.word	0xffffffff


	//   ....[77]....
        /*0620*/ 	.word	0xffffffff


	//   ....[78]....
        /*0624*/ 	.word	0xffffffff


	//   ....[79]....
        /*0628*/ 	.word	0xffffffff


	//   ....[80]....
        /*062c*/ 	.word	0xffffffff


	//   ....[81]....
        /*0630*/ 	.word	0xffffffff


	//   ....[82]....
        /*0634*/ 	.word	0xffffffff


	//   ....[83]....
        /*0638*/ 	.word	0xffffffff


	//   ....[84]....
        /*063c*/ 	.word	0xffffffff


	//   ....[85]....
        /*0640*/ 	.word	0xffffffff


	//   ....[86]....
        /*0644*/ 	.word	0xffffffff


	//   ....[87]....
        /*0648*/ 	.word	0xffffffff


	//   ....[88]....
        /*064c*/ 	.word	0xffffffff


	//   ....[89]....
        /*0650*/ 	.word	0xffffffff


	//   ....[90]....
        /*0654*/ 	.word	0xffffffff


	//   ....[91]....
        /*0658*/ 	.word	0x0500000f


	//   ....[92]....
        /*065c*/ 	.word	0x0500000f


	//   ....[93]....
        /*0660*/ 	.word	0x0500000f


	//   ....[94]....
        /*0664*/ 	.word	0x0500000f


	//   ....[95]....
        /*0668*/ 	.word	0x0500000f


	//   ....[96]....
        /*066c*/ 	.word	0x0500000f


	//   ....[97]....
        /*0670*/ 	.word	0x0500000f


	//   ....[98]....
        /*0674*/ 	.word	0x0500000f


	//   ....[99]....
        /*0678*/ 	.word	0x0500000f


	//   ....[100]....
        /*067c*/ 	.word	0x0500000f


	//   ....[101]....
        /*0680*/ 	.word	0x0500000f


	//   ....[102]....
        /*0684*/ 	.word	0x0500000f


	//   ....[103]....
        /*0688*/ 	.word	0x0500000f


	//   ....[104]....
        /*068c*/ 	.word	0x0500000f


	//   ....[105]....
        /*0690*/ 	.word	0x0500000f


	//   ....[106]....
        /*0694*/ 	.word	0x0500000f


	//   ....[107]....
        /*0698*/ 	.word	0x0500000f


	//   ....[108]....
        /*069c*/ 	.word	0x0500000f


	//   ....[109]....
        /*06a0*/ 	.word	0x0500000f


	//   ....[110]....
        /*06a4*/ 	.word	0x0500000f


	//   ....[111]....
        /*06a8*/ 	.word	0x0500000f


	//   ....[112]....
        /*06ac*/ 	.word	0x0500000f


	//   ....[113]....
        /*06b0*/ 	.word	0x0500000f


	//   ....[114]....
        /*06b4*/ 	.word	0x0500000f


	//   ....[115]....
        /*06b8*/ 	.word	0x0500000f


	//   ....[116]....
        /*06bc*/ 	.word	0x0500000f


	//   ....[117]....
        /*06c0*/ 	.word	0x0500000f


	//   ....[118]....
        /*06c4*/ 	.word	0x0500000f


	//   ....[119]....
        /*06c8*/ 	.word	0x0500000f


	//   ....[120]....
        /*06cc*/ 	.word	0x0500000f


	//   ....[121]....
        /*06d0*/ 	.word	0x0500000f


	//   ....[122]....
        /*06d4*/ 	.word	0x0500000f


	//   ....[123]....
        /*06d8*/ 	.word	0x0500000f


	//   ....[124]....
        /*06dc*/ 	.word	0x0500000f


	//   ....[125]....
        /*06e0*/ 	.word	0x0500000f


	//----- nvinfo : EIATTR_COOP_GROUP_INSTR_OFFSETS
	.align		4
.L_1213:
        /*06e4*/ 	.byte	0x04, 0x28
        /*06e6*/ 	.short	(.L_1215 - .L_1214)


	//   ....[0]....
.L_1214:
        /*06e8*/ 	.word	0x00000070


	//   ....[1]....
        /*06ec*/ 	.word	0x00000140


	//   ....[2]....
        /*06f0*/ 	.word	0x00000190


	//   ....[3]....
        /*06f4*/ 	.word	0x000003c0


	//   ....[4]....
        /*06f8*/ 	.word	0x00000520


	//   ....[5]....
        /*06fc*/ 	.word	0x00000640


	//   ....[6]....
        /*0700*/ 	.word	0x000007a0


	//   ....[7]....
        /*0704*/ 	.word	0x00001650


	//   ....[8]....
        /*0708*/ 	.word	0x00002810


	//   ....[9]....
        /*070c*/ 	.word	0x000028a0


	//   ....[10]....
        /*0710*/ 	.word	0x00002ce0


	//   ....[11]....
        /*0714*/ 	.word	0x00002d50


	//   ....[12]....
        /*0718*/ 	.word	0x00004270


	//   ....[13]....
        /*071c*/ 	.word	0x00004300


	//   ....[14]....
        /*0720*/ 	.word	0x00004770


	//   ....[15]....
        /*0724*/ 	.word	0x00004930


	//   ....[16]....
        /*0728*/ 	.word	0x00005ca0


	//   ....[17]....
        /*072c*/ 	.word	0x00005ce0


	//   ....[18]....
        /*0730*/ 	.word	0x00005d80


	//   ....[19]....
        /*0734*/ 	.word	0x00005de0


	//   ....[20]....
        /*0738*/ 	.word	0x000077e0


	//   ....[21]....
        /*073c*/ 	.word	0x00007820


	//   ....[22]....
        /*0740*/ 	.word	0x00007900


	//   ....[23]....
        /*0744*/ 	.word	0x00007930


	//   ....[24]....
        /*0748*/ 	.word	0x00008130


	//   ....[25]....
        /*074c*/ 	.word	0x00008160


	//   ....[26]....
        /*0750*/ 	.word	0x000082a0


	//   ....[27]....
        /*0754*/ 	.word	0x000082c0


	//   ....[28]....
        /*0758*/ 	.word	0x00008400


	//   ....[29]....
        /*075c*/ 	.word	0x00008420


	//   ....[30]....
        /*0760*/ 	.word	0x00008570


	//   ....[31]....
        /*0764*/ 	.word	0x00008590


	//   ....[32]....
        /*0768*/ 	.word	0x00008f00


	//   ....[33]....
        /*076c*/ 	.word	0x00008f30


	//   ....[34]....
        /*0770*/ 	.word	0x00009080


	//   ....[35]....
        /*0774*/ 	.word	0x000090a0


	//   ....[36]....
        /*0778*/ 	.word	0x000091e0


	//   ....[37]....
        /*077c*/ 	.word	0x00009200


	//   ....[38]....
        /*0780*/ 	.word	0x00009350


	//   ....[39]....
        /*0784*/ 	.word	0x00009370


	//   ....[40]....
        /*0788*/ 	.word	0x00009520


	//   ....[41]....
        /*078c*/ 	.word	0x00009700


	//   ....[42]....
        /*0790*/ 	.word	0x00009730


	//   ....[43]....
        /*0794*/ 	.word	0x00009760


	//   ....[44]....
        /*0798*/ 	.word	0x00009790


	//   ....[45]....
        /*079c*/ 	.word	0x000097c0


	//   ....[46]....
        /*07a0*/ 	.word	0x000097f0


	//   ....[47]....
        /*07a4*/ 	.word	0x00009960


	//   ....[48]....
        /*07a8*/ 	.word	0x00009990


	//   ....[49]....
        /*07ac*/ 	.word	0x000099c0


	//   ....[50]....
        /*07b0*/ 	.word	0x000099f0


	//   ....[51]....
        /*07b4*/ 	.word	0x00009a20


	//   ....[52]....
        /*07b8*/ 	.word	0x00009a50


	//   ....[53]....
        /*07bc*/ 	.word	0x00009af0


	//   ....[54]....
        /*07c0*/ 	.word	0x00009b20


	//   ....[55]....
        /*07c4*/ 	.word	0x00009bb0


	//   ....[56]....
        /*07c8*/ 	.word	0x0000ab50


	//   ....[57]....
        /*07cc*/ 	.word	0x0000b6c0


	//   ....[58]....
        /*07d0*/ 	.word	0x0000b6e0


	//   ....[59]....
        /*07d4*/ 	.word	0x0000b770


	//   ....[60]....
        /*07d8*/ 	.word	0x0000b780


	//   ....[61]....
        /*07dc*/ 	.word	0x0000b800


	//   ....[62]....
        /*07e0*/ 	.word	0x0000b810


	//   ....[63]....
        /*07e4*/ 	.word	0x0000b890


	//   ....[64]....
        /*07e8*/ 	.word	0x0000b8a0


	//   ....[65]....
        /*07ec*/ 	.word	0x0000b920


	//   ....[66]....
        /*07f0*/ 	.word	0x0000b930


	//   ....[67]....
        /*07f4*/ 	.word	0x0000b9b0


	//   ....[68]....
        /*07f8*/ 	.word	0x0000b9c0


	//   ....[69]....
        /*07fc*/ 	.word	0x0000ba40


	//   ....[70]....
        /*0800*/ 	.word	0x0000ba50


	//   ....[71]....
        /*0804*/ 	.word	0x0000ba60


	//   ....[72]....
        /*0808*/ 	.word	0x0000bab0


	//   ....[73]....
        /*080c*/ 	.word	0x0000e780


	//   ....[74]....
        /*0810*/ 	.word	0x0000e7b0


	//   ....[75]....
        /*0814*/ 	.word	0x0000e7f0


	//   ....[76]....
        /*0818*/ 	.word	0x0000e820


	//   ....[77]....
        /*081c*/ 	.word	0x0000e850


	//   ....[78]....
        /*0820*/ 	.word	0x0000e880


	//   ....[79]....
        /*0824*/ 	.word	0x0000e8b0


	//   ....[80]....
        /*0828*/ 	.word	0x0000e8e0


	//   ....[81]....
        /*082c*/ 	.word	0x0000ea60


	//   ....[82]....
        /*0830*/ 	.word	0x0000ea90


	//   ....[83]....
        /*0834*/ 	.word	0x0000eac0


	//   ....[84]....
        /*0838*/ 	.word	0x0000eaf0


	//   ....[85]....
        /*083c*/ 	.word	0x0000eb20


	//   ....[86]....
        /*0840*/ 	.word	0x0000eb50


	//   ....[87]....
        /*0844*/ 	.word	0x0000ec10


	//   ....[88]....
        /*0848*/ 	.word	0x0000ec30


	//   ....[89]....
        /*084c*/ 	.word	0x0000eca0


	//   ....[90]....
        /*0850*/ 	.word	0x0000f130


	//   ....[91]....
        /*0854*/ 	.word	0x0000f610


	//   ....[92]....
        /*0858*/ 	.word	0x0000f7c0


	//   ....[93]....
        /*085c*/ 	.word	0x0000f810


	//   ....[94]....
        /*0860*/ 	.word	0x0000f870


	//   ....[95]....
        /*0864*/ 	.word	0x0000f960


	//   ....[96]....
        /*0868*/ 	.word	0x0000f9c0


	//   ....[97]....
        /*086c*/ 	.word	0x0000fab0


	//   ....[98]....
        /*0870*/ 	.word	0x0000fb10


	//   ....[99]....
        /*0874*/ 	.word	0x0000fc00


	//   ....[100]....
        /*0878*/ 	.word	0x0000fc60


	//   ....[101]....
        /*087c*/ 	.word	0x0000fd50


	//   ....[102]....
        /*0880*/ 	.word	0x0000fdb0


	//   ....[103]....
        /*0884*/ 	.word	0x0000fea0


	//   ....[104]....
        /*0888*/ 	.word	0x0000ff00


	//   ....[105]....
        /*088c*/ 	.word	0x0000ffd0


	//   ....[106]....
        /*0890*/ 	.word	0x00010050


	//   ....[107]....
        /*0894*/ 	.word	0x00010120


	//   ....[108]....
        /*0898*/ 	.word	0x00010450


	//   ....[109]....
        /*089c*/ 	.word	0x000104f0


	//   ....[110]....
        /*08a0*/ 	.word	0x00010610


	//   ....[111]....
        /*08a4*/ 	.word	0x00010680


	//   ....[112]....
        /*08a8*/ 	.word	0x000106f0


	//   ....[113]....
        /*08ac*/ 	.word	0x00010760


	//   ....[114]....
        /*08b0*/ 	.word	0x000107d0


	//   ....[115]....
        /*08b4*/ 	.word	0x00010850


	//   ....[116]....
        /*08b8*/ 	.word	0x000108e0


	//   ....[117]....
        /*08bc*/ 	.word	0x00010980


	//   ....[118]....
        /*08c0*/ 	.word	0x000109f0


	//   ....[119]....
        /*08c4*/ 	.word	0x00010a60


	//   ....[120]....
        /*08c8*/ 	.word	0x00010ad0


	//   ....[121]....
        /*08cc*/ 	.word	0x00010b50


	//   ....[122]....
        /*08d0*/ 	.word	0x00010bc0


	//   ....[123]....
        /*08d4*/ 	.word	0x00010c60


	//   ....[124]....
        /*08d8*/ 	.word	0x00010cf0


	//   ....[125]....
        /*08dc*/ 	.word	0x00010e10


	//----- nvinfo : EIATTR_REG_RECONFIG
	.align		4
.L_1215:
        /*08e0*/ 	.byte	0x01, 0x54
	.zero		2


	//----- nvinfo : EIATTR_SYSCALL_OFFSETS
	.align		4
        /*08e4*/ 	.byte	0x04, 0x46
        /*08e6*/ 	.short	(.L_1217 - .L_1216)


	//   ....[0]....
.L_1216:
        /*08e8*/ 	.word	0x00001830


	//   ....[1]....
        /*08ec*/ 	.word	0x0000a740


	//   ....[2]....
        /*08f0*/ 	.word	0x0000a8a0


	//   ....[3]....
        /*08f4*/ 	.word	0x0000a9a0


	//   ....[4]....
        /*08f8*/ 	.word	0x0000b2d0


	//----- nvinfo : EIATTR_MBARRIER_INSTR_OFFSETS
	.align		4
.L_1217:
        /*08fc*/ 	.byte	0x04, 0x39
        /*08fe*/ 	.short	(.L_1219 - .L_1218)


	//   ....[0]....
.L_1218:
        /*0900*/ 	.word	0x00000270
        /*0904*/ 	.word	0x000000ff
        /*0908*/ 	.word	0x00022800
        /*090c*/ 	.short	0x0100
        /*090e*/ 	.byte	0x08
	.zero		1


	//   ....[1]....
        /*0910*/ 	.word	0x00000280
        /*0914*/ 	.word	0x000000ff
        /*0918*/ 	.word	0x00022820
        /*091c*/ 	.short	0x0100
        /*091e*/ 	.byte	0x08
	.zero		1


	//   ....[2]....
        /*0920*/ 	.word	0x00000370
        /*0924*/ 	.word	0x000000ff
        /*0928*/ 	.word	0x00022830
        /*092c*/ 	.short	0x0100
        /*092e*/ 	.byte	0x08
	.zero		1


	//   ....[3]....
        /*0930*/ 	.word	0x00000380
        /*0934*/ 	.word	0x000000ff
        /*0938*/ 	.word	0x00022840
        /*093c*/ 	.short	0x0100
        /*093e*/ 	.byte	0x08
	.zero		1


	//   ....[4]....
        /*0940*/ 	.word	0x00000390
        /*0944*/ 	.word	0x000000ff
        /*0948*/ 	.word	0x00022838
        /*094c*/ 	.short	0x0100
        /*094e*/ 	.byte	0x08
	.zero		1


	//   ....[5]....
        /*0950*/ 	.word	0x000003a0
        /*0954*/ 	.word	0x000000ff
        /*0958*/ 	.word	0x00022848
        /*095c*/ 	.short	0x0100
        /*095e*/ 	.byte	0x08
	.zero		1


	//   ....[6]....
        /*0960*/ 	.word	0x000004d0
        /*0964*/ 	.word	0x000000ff
        /*0968*/ 	.word	0x00022850
        /*096c*/ 	.short	0x0100
        /*096e*/ 	.byte	0x08
	.zero		1


	//   ....[7]....
        /*0970*/ 	.word	0x000004e0
        /*0974*/ 	.word	0x000000ff
        /*0978*/ 	.word	0x00022860
        /*097c*/ 	.short	0x0100
        /*097e*/ 	.byte	0x08
	.zero		1


	//   ....[8]....
        /*0980*/ 	.word	0x000004f0
        /*0984*/ 	.word	0x000000ff
        /*0988*/ 	.word	0x00022858
        /*098c*/ 	.short	0x0100
        /*098e*/ 	.byte	0x08
	.zero		1


	//   ....[9]....
        /*0990*/ 	.word	0x00000500
        /*0994*/ 	.word	0x000000ff
        /*0998*/ 	.word	0x00022868
        /*099c*/ 	.short	0x0100
        /*099e*/ 	.byte	0x08
	.zero		1


	//   ....[10]....
        /*09a0*/ 	.word	0x000005f0
        /*09a4*/ 	.word	0x000000ff
        /*09a8*/ 	.word	0x00022870
        /*09ac*/ 	.short	0x0100
        /*09ae*/ 	.byte	0x06
	.zero		1


	//   ....[11]....
        /*09b0*/ 	.word	0x00000600
        /*09b4*/ 	.word	0x000000ff
        /*09b8*/ 	.word	0x00022880
        /*09bc*/ 	.short	0x0100
        /*09be*/ 	.byte	0x06
	.zero		1


	//   ....[12]....
        /*09c0*/ 	.word	0x00000610
        /*09c4*/ 	.word	0x000000ff
        /*09c8*/ 	.word	0x00022878
        /*09cc*/ 	.short	0x0100
        /*09ce*/ 	.byte	0x06
	.zero		1


	//   ....[13]....
        /*09d0*/ 	.word	0x00000620
        /*09d4*/ 	.word	0x000000ff
        /*09d8*/ 	.word	0x00022888
        /*09dc*/ 	.short	0x0100
        /*09de*/ 	.byte	0x06
	.zero		1


	//   ....[14]....
        /*09e0*/ 	.word	0x00000750
        /*09e4*/ 	.word	0x000000ff
        /*09e8*/ 	.word	0x00022890
        /*09ec*/ 	.short	0x0100
        /*09ee*/ 	.byte	0x08
	.zero		1


	//   ....[15]....
        /*09f0*/ 	.word	0x00000760
        /*09f4*/ 	.word	0x000000ff
        /*09f8*/ 	.word	0x000228a0
        /*09fc*/ 	.short	0x0100
        /*09fe*/ 	.byte	0x08
	.zero		1


	//   ....[16]....
        /*0a00*/ 	.word	0x00000770
        /*0a04*/ 	.word	0x000000ff
        /*0a08*/ 	.word	0x00022898
        /*0a0c*/ 	.short	0x0100
        /*0a0e*/ 	.byte	0x08
	.zero		1


	//   ....[17]....
        /*0a10*/ 	.word	0x00000780
        /*0a14*/ 	.word	0x000000ff
        /*0a18*/ 	.word	0x000228a8
        /*0a1c*/ 	.short	0x0100
        /*0a1e*/ 	.byte	0x08
	.zero		1


	//   ....[18]....
        /*0a20*/ 	.word	0x000008b0
        /*0a24*/ 	.word	0x000000ff
        /*0a28*/ 	.word	0x000228b0
        /*0a2c*/ 	.short	0x0100
        /*0a2e*/ 	.byte	0x08
	.zero		1


	//   ....[19]....
        /*0a30*/ 	.word	0x000008c0
        /*0a34*/ 	.word	0x000000ff
        /*0a38*/ 	.word	0x000228c0
        /*0a3c*/ 	.short	0x0100
        /*0a3e*/ 	.byte	0x08
	.zero		1


	//   ....[20]....
        /*0a40*/ 	.word	0x000008d0
        /*0a44*/ 	.word	0x000000ff
        /*0a48*/ 	.word	0x000228b8
        /*0a4c*/ 	.short	0x0100
        /*0a4e*/ 	.byte	0x08
	.zero		1


	//   ....[21]....
        /*0a50*/ 	.word	0x000008e0
        /*0a54*/ 	.word	0x000000ff
        /*0a58*/ 	.word	0x000228c8
        /*0a5c*/ 	.short	0x0100
        /*0a5e*/ 	.byte	0x08
	.zero		1


	//   ....[22]....
        /*0a60*/ 	.word	0x000018e0
        /*0a64*/ 	.word	0x00000007
        /*0a68*/ 	.word	0x00022800
        /*0a6c*/ 	.short	0x010a
        /*0a6e*/ 	.byte	0x3f
	.zero		1


	//   ....[23]....
        /*0a70*/ 	.word	0x000019b0
        /*0a74*/ 	.word	0x00000005
        /*0a78*/ 	.word	0x00022830
        /*0a7c*/ 	.short	0x010a
        /*0a7e*/ 	.byte	0x3f
	.zero		1


	//   ....[24]....
        /*0a80*/ 	.word	0x000019f0
        /*0a84*/ 	.word	0x00000005
        /*0a88*/ 	.word	0x00022830
        /*0a8c*/ 	.short	0x010a
        /*0a8e*/ 	.byte	0x3f
	.zero		1


	//   ....[25]....
        /*0a90*/ 	.word	0x00003180
        /*0a94*/ 	.word	0x00000004
        /*0a98*/ 	.word	0x00000000
        /*0a9c*/ 	.short	0x0101
        /*0a9e*/ 	.byte	0x3f
	.zero		1


	//   ....[26]....
        /*0aa0*/ 	.word	0x000035e0
        /*0aa4*/ 	.word	0x00000005
        /*0aa8*/ 	.word	0x00022850
        /*0aac*/ 	.short	0x010a
        /*0aae*/ 	.byte	0x3f
	.zero		1


	//   ....[27]....
        /*0ab0*/ 	.word	0x00003620
        /*0ab4*/ 	.word	0x00000005
        /*0ab8*/ 	.word	0x00022850
        /*0abc*/ 	.short	0x010a
        /*0abe*/ 	.byte	0x3f
	.zero		1


	//   ....[28]....
        /*0ac0*/ 	.word	0x00003920
        /*0ac4*/ 	.word	0x00000005
        /*0ac8*/ 	.word	0x00000000
        /*0acc*/ 	.short	0x0101
        /*0ace*/ 	.byte	0x3f
	.zero		1


	//   ....[29]....
        /*0ad0*/ 	.word	0x00003a90
        /*0ad4*/ 	.word	0x000000ff
        /*0ad8*/ 	.word	0x00022830
        /*0adc*/ 	.short	0x010a
        /*0ade*/ 	.byte	0x17
	.zero		1


	//   ....[30]....
        /*0ae0*/ 	.word	0x00003ad0
        /*0ae4*/ 	.word	0x000000ff
        /*0ae8*/ 	.word	0x00022830
        /*0aec*/ 	.short	0x010a
        /*0aee*/ 	.byte	0x17
	.zero		1


	//   ....[31]....
        /*0af0*/ 	.word	0x00004c50
        /*0af4*/ 	.word	0x00000099
        /*0af8*/ 	.word	0x00000000
        /*0afc*/ 	.short	0x0101
        /*0afe*/ 	.byte	0x3f
	.zero		1


	//   ....[32]....
        /*0b00*/ 	.word	0x00005960
        /*0b04*/ 	.word	0x000000ff
        /*0b08*/ 	.word	0x00022850
        /*0b0c*/ 	.short	0x010a
        /*0b0e*/ 	.byte	0x17
	.zero		1


	//   ....[33]....
        /*0b10*/ 	.word	0x000059a0
        /*0b14*/ 	.word	0x000000ff
        /*0b18*/ 	.word	0x00022850
        /*0b1c*/ 	.short	0x010a
        /*0b1e*/ 	.byte	0x17
	.zero		1


	//   ....[34]....
        /*0b20*/ 	.word	0x00005c80
        /*0b24*/ 	.word	0x000000b6
        /*0b28*/ 	.word	0x00000000
        /*0b2c*/ 	.short	0x0101
        /*0b2e*/ 	.byte	0x3f
	.zero		1


	//   ....[35]....
        /*0b30*/ 	.word	0x00008150
        /*0b34*/ 	.word	0x00000000
        /*0b38*/ 	.word	0x00000000
        /*0b3c*/ 	.short	0x0101
        /*0b3e*/ 	.byte	0x3f
	.zero		1


	//   ....[36]....
        /*0b40*/ 	.word	0x0000add0
        /*0b44*/ 	.word	0x00000000
        /*0b48*/ 	.word	0x00022840
        /*0b4c*/ 	.short	0x010a
        /*0b4e*/ 	.byte	0x3f
	.zero		1


	//   ....[37]....
        /*0b50*/ 	.word	0x0000bb70
        /*0b54*/ 	.word	0x00000008
        /*0b58*/ 	.word	0x00022800
        /*0b5c*/ 	.short	0x0107
        /*0b5e*/ 	.byte	0x3f
	.zero		1


	//   ....[38]....
        /*0b60*/ 	.word	0x0000bc70
        /*0b64*/ 	.word	0x00000002
        /*0b68*/ 	.word	0x00022800
        /*0b6c*/ 	.short	0x0101
        /*0b6e*/ 	.byte	0x3f
	.zero		1


	//   ....[39]....
        /*0b70*/ 	.word	0x0000bc90
        /*0b74*/ 	.word	0x00000002
        /*0b78*/ 	.word	0x00022820
        /*0b7c*/ 	.short	0x010a
        /*0b7e*/ 	.byte	0x3f
	.zero		1


	//   ....[40]....
        /*0b80*/ 	.word	0x0000bda0
        /*0b84*/ 	.word	0x00000002
        /*0b88*/ 	.word	0x00022860
        /*0b8c*/ 	.short	0x010a
        /*0b8e*/ 	.byte	0x3f
	.zero		1


	//   ....[41]....
        /*0b90*/ 	.word	0x0000c6b0
        /*0b94*/ 	.word	0x00000003
        /*0b98*/ 	.word	0x00022840
        /*0b9c*/ 	.short	0x010a
        /*0b9e*/ 	.byte	0x3f
	.zero		1


	//   ....[42]....
        /*0ba0*/ 	.word	0x0000c910
        /*0ba4*/ 	.word	0x00000003
        /*0ba8*/ 	.word	0x00022860
        /*0bac*/ 	.short	0x010a
        /*0bae*/ 	.byte	0x3f
	.zero		1


	//   ....[43]....
        /*0bb0*/ 	.word	0x0000d1b0
        /*0bb4*/ 	.word	0x00000002
        /*0bb8*/ 	.word	0x00022840
        /*0bbc*/ 	.short	0x010a
        /*0bbe*/ 	.byte	0x3f
	.zero		1


	//   ....[44]....
        /*0bc0*/ 	.word	0x0000d400
        /*0bc4*/ 	.word	0x00000002
        /*0bc8*/ 	.word	0x00022860
        /*0bcc*/ 	.short	0x010a
        /*0bce*/ 	.byte	0x3f
	.zero		1


	//   ....[45]....
        /*0bd0*/ 	.word	0x0000dc10
        /*0bd4*/ 	.word	0x00000002
        /*0bd8*/ 	.word	0x00022840
        /*0bdc*/ 	.short	0x010a
        /*0bde*/ 	.byte	0x3f
	.zero		1


	//   ....[46]....
        /*0be0*/ 	.word	0x0000de70
        /*0be4*/ 	.word	0x00000002
        /*0be8*/ 	.word	0x00022860
        /*0bec*/ 	.short	0x010a
        /*0bee*/ 	.byte	0x3f
	.zero		1


	//   ....[47]....
        /*0bf0*/ 	.word	0x0000f0b0
        /*0bf4*/ 	.word	0x00000000
        /*0bf8*/ 	.word	0x00022820
        /*0bfc*/ 	.short	0x010a
        /*0bfe*/ 	.byte	0x3f
	.zero		1


	//   ....[48]....
        /*0c00*/ 	.word	0x0000f270
        /*0c04*/ 	.word	0x00000006
        /*0c08*/ 	.word	0x00000000
        /*0c0c*/ 	.short	0x010a
        /*0c0e*/ 	.byte	0x3f
	.zero		1


	//   ....[49]....
        /*0c10*/ 	.word	0x0000f2e0
        /*0c14*/ 	.word	0x00000007
        /*0c18*/ 	.word	0x00000000
        /*0c1c*/ 	.short	0x010a
        /*0c1e*/ 	.byte	0x3f
	.zero		1


	//   ....[50]....
        /*0c20*/ 	.word	0x0000f350
        /*0c24*/ 	.word	0x00000004
        /*0c28*/ 	.word	0x00000000
        /*0c2c*/ 	.short	0x010a
        /*0c2e*/ 	.byte	0x3f
	.zero		1


	//   ....[51]....
        /*0c30*/ 	.word	0x0000f380
        /*0c34*/ 	.word	0x00000003
        /*0c38*/ 	.word	0x00000000
        /*0c3c*/ 	.short	0x010a
        /*0c3e*/ 	.byte	0x3f
	.zero		1


	//   ....[52]....
        /*0c40*/ 	.word	0x0000f3e0
        /*0c44*/ 	.word	0x00000007
        /*0c48*/ 	.word	0x00022800
        /*0c4c*/ 	.short	0x010a
        /*0c4e*/ 	.byte	0x3f
	.zero		1


	//   ....[53]....
        /*0c50*/ 	.word	0x0000f430
        /*0c54*/ 	.word	0x00000005
        /*0c58*/ 	.word	0x00022830
        /*0c5c*/ 	.short	0x010a
        /*0c5e*/ 	.byte	0x3f
	.zero		1


	//   ....[54]....
        /*0c60*/ 	.word	0x0000f480
        /*0c64*/ 	.word	0x00000005
        /*0c68*/ 	.word	0x00022850
        /*0c6c*/ 	.short	0x010a
        /*0c6e*/ 	.byte	0x3f
	.zero		1


	//   ....[55]....
        /*0c70*/ 	.word	0x0000f4e0
        /*0c74*/ 	.word	0x00000000
        /*0c78*/ 	.word	0x00022830
        /*0c7c*/ 	.short	0x010a
        /*0c7e*/ 	.byte	0x3f
	.zero		1


	//   ....[56]....
        /*0c80*/ 	.word	0x0000f530
        /*0c84*/ 	.word	0x000000b6
        /*0c88*/ 	.word	0x00022850
        /*0c8c*/ 	.short	0x010a
        /*0c8e*/ 	.byte	0x3f
	.zero		1


	//   ....[57]....
        /*0c90*/ 	.word	0x0000f6d0
        /*0c94*/ 	.word	0x00000000
        /*0c98*/ 	.word	0x00022840
        /*0c9c*/ 	.short	0x010a
        /*0c9e*/ 	.byte	0x3f
	.zero		1


	//   ....[58]....
        /*0ca0*/ 	.word	0x00010170
        /*0ca4*/ 	.word	0x00000002
        /*0ca8*/ 	.word	0x00022820
        /*0cac*/ 	.short	0x010a
        /*0cae*/ 	.byte	0x3f
	.zero		1


	//   ....[59]....
        /*0cb0*/ 	.word	0x000101c0
        /*0cb4*/ 	.word	0x00000002
        /*0cb8*/ 	.word	0x00022860
        /*0cbc*/ 	.short	0x010a
        /*0cbe*/ 	.byte	0x3f
	.zero		1


	//   ....[60]....
        /*0cc0*/ 	.word	0x00010210
        /*0cc4*/ 	.word	0x00000003
        /*0cc8*/ 	.word	0x00022840
        /*0ccc*/ 	.short	0x010a
        /*0cce*/ 	.byte	0x3f
	.zero		1


	//   ....[61]....
        /*0cd0*/ 	.word	0x00010260
        /*0cd4*/ 	.word	0x00000003
        /*0cd8*/ 	.word	0x00022860
        /*0cdc*/ 	.short	0x010a
        /*0cde*/ 	.byte	0x3f
	.zero		1


	//   ....[62]....
        /*0ce0*/ 	.word	0x000102b0
        /*0ce4*/ 	.word	0x00000002
        /*0ce8*/ 	.word	0x00022840
        /*0cec*/ 	.short	0x010a
        /*0cee*/ 	.byte	0x3f
	.zero		1


	//   ....[63]....
        /*0cf0*/ 	.word	0x00010300
        /*0cf4*/ 	.word	0x00000002
        /*0cf8*/ 	.word	0x00022860
        /*0cfc*/ 	.short	0x010a
        /*0cfe*/ 	.byte	0x3f
	.zero		1


	//   ....[64]....
        /*0d00*/ 	.word	0x00010350
        /*0d04*/ 	.word	0x00000002
        /*0d08*/ 	.word	0x00022840
        /*0d0c*/ 	.short	0x010a
        /*0d0e*/ 	.byte	0x3f
	.zero		1


	//   ....[65]....
        /*0d10*/ 	.word	0x000103a0
        /*0d14*/ 	.word	0x00000002
        /*0d18*/ 	.word	0x00022860
        /*0d1c*/ 	.short	0x010a
        /*0d1e*/ 	.byte	0x3f
	.zero		1


	//   ....[66]....
        /*0d20*/ 	.word	0x00010d30
        /*0d24*/ 	.word	0x00000000
        /*0d28*/ 	.word	0x00022820
        /*0d2c*/ 	.short	0x010a
        /*0d2e*/ 	.byte	0x3f
	.zero		1


	//   ....[67]....
        /*0d30*/ 	.word	0x00010ed0
        /*0d34*/ 	.word	0x00000006
        /*0d38*/ 	.word	0x00000000
        /*0d3c*/ 	.short	0x010a
        /*0d3e*/ 	.byte	0x3f
	.zero		1


	//   ....[68]....
        /*0d40*/ 	.word	0x00010f20
        /*0d44*/ 	.word	0x00000007
        /*0d48*/ 	.word	0x00000000
        /*0d4c*/ 	.short	0x010a
        /*0d4e*/ 	.byte	0x3f
	.zero		1


	//   ....[69]....
        /*0d50*/ 	.word	0x00010f70
        /*0d54*/ 	.word	0x00000004
        /*0d58*/ 	.word	0x00000000
        /*0d5c*/ 	.short	0x010a
        /*0d5e*/ 	.byte	0x3f
	.zero		1


	//----- nvinfo : EIATTR_NUM_MBARRIERS
	.align		4
.L_1219:
        /*0d60*/ 	.byte	0x03, 0x38
        /*0d62*/ 	.short	0x0016


	//----- nvinfo : EIATTR_EXIT_INSTR_OFFSETS
	.align		4
        /*0d64*/ 	.byte	0x04, 0x1c
        /*0d66*/ 	.short	(.L_1221 - .L_1220)


	//   ....[0]....
.L_1220:
        /*0d68*/ 	.word	0x00000a80


	//   ....[1]....
        /*0d6c*/ 	.word	0x000094e0


	//   ....[2]....
        /*0d70*/ 	.word	0x0000f3d0


	//----- nvinfo : EIATTR_MAX_THREADS
	.align		4
.L_1221:
        /*0d74*/ 	.byte	0x04, 0x05
        /*0d76*/ 	.short	(.L_1223 - .L_1222)
.L_1222:
        /*0d78*/ 	.word	0x00000180
        /*0d7c*/ 	.word	0x00000001
        /*0d80*/ 	.word	0x00000001


	//----- nvinfo : EIATTR_CRS_STACK_SIZE
	.align		4
.L_1223:
        /*0d84*/ 	.byte	0x04, 0x1e
        /*0d86*/ 	.short	(.L_1225 - .L_1224)
.L_1224:
        /*0d88*/ 	.word	0x00000000


	//----- nvinfo : EIATTR_CBANK_PARAM_SIZE
	.align		4
.L_1225:
        /*0d8c*/ 	.byte	0x03, 0x19
        /*0d8e*/ 	.short	0x0af0


	//----- nvinfo : EIATTR_PARAM_CBANK
	.align		4
        /*0d90*/ 	.byte	0x04, 0x0a
        /*0d92*/ 	.short	(.L_1227 - .L_1226)
	.align		4
.L_1226:
        /*0d94*/ 	.word	index@(.nv.constant0._ZN7cutlass13device_kernelIN5flash11enable_sm90INS1_16FlashAttnFwdSm90INS1_25CollectiveMainloopFwdSm90ILi2EN4cute5tupleIJNS5_1CILi1EEES8_S8_EEENS6_IJNS7_ILi128EEENS7_ILi96EEENS7_ILi64EEEEEELi256ENS_6half_tEfNS_4arch4Sm90ELb0ELb0ELb1ELb1ELb0ELb0ELb0ELb1ELb0ELb1ELb0ELb0EEENS1_21CollectiveEpilogueFwdINS6_IJSA_NS7_ILi256EEESB_EEES9_SE_SG_Li256ELb1ELb1ELb0ELb0EEENS1_36VarlenDynamicPersistentTileSchedulerILi128ELi96ELi256ELi128ELb0ELb1ELb1ELb0ELb1ELb1EEEEEEEEEvNT_6ParamsE)
        /*0d98*/ 	.short	0x0210
        /*0d9a*/ 	.short	0x0af0


	//----- nvinfo : EIATTR_SW_WAR
	.align		4
.L_1227:
        /*0d9c*/ 	.byte	0x04, 0x36
        /*0d9e*/ 	.short	(.L_1229 - .L_1228)
.L_1228:
        /*0da0*/ 	.word	0x00000008
.L_1229:


//--------------------- .nv.info._ZN7cutlass13device_kernelIN5flash11enable_sm90INS1_16FlashAttnFwdSm90INS1_25CollectiveMainloopFwdSm90ILi2EN4cute5tupleIJNS5_1CILi1EEES8_S8_EEENS6_IJNS7_ILi128EEENS7_ILi96EEENS7_ILi64EEEEEELi256ENS_6half_tEfNS_4arch4Sm90ELb0ELb0ELb1ELb1ELb0ELb1ELb0ELb1ELb0ELb1ELb0ELb0EEENS1_21CollectiveEpilogueFwdINS6_IJSA_NS7_ILi256EEESB_EEES9_SE_SG_Li256ELb1ELb1ELb0ELb0EEENS1_36VarlenDynamicPersistentTileSchedulerILi128ELi96ELi256ELi128ELb0ELb1ELb1ELb0ELb1ELb1EEEEEEEEEvNT_6ParamsE --------------------------
	.section	.nv.info._ZN7cutlass13device_kernelIN5flash11enable_sm90INS1_16FlashAttnFwdSm90INS1_25CollectiveMainloopFwdSm90ILi2EN4cute5tupleIJNS5_1CILi1EEES8_S8_EEENS6_IJNS7_ILi128EEENS7_ILi96EEENS7_ILi64EEEEEELi256ENS_6half_tEfNS_4arch4Sm90ELb0ELb0ELb1ELb1ELb0ELb1ELb0ELb1ELb0ELb1ELb0ELb0EEENS1_21CollectiveEpilogueFwdINS6_IJSA_NS7_ILi256EEESB_EEES9_SE_SG_Li256ELb1ELb1ELb0ELb0EEENS1_36VarlenDynamicPersistentTileSchedulerILi128ELi96ELi256ELi128ELb0ELb1ELb1ELb0ELb1ELb1EEEEEEEEEvNT_6ParamsE,"",@"SHT_CUDA_INFO"
	.sectionflags	@""
	.align	4


	//----- nvinfo : EIATTR_CUDA_API_VERSION
	.align		4
        /*0000*/ 	.byte	0x04, 0x37
        /*0002*/ 	.short	(.L_1231 - .L_1230)
.L_1230:
        /*0004*/ 	.word	0x00000082


	//----- nvinfo : EIATTR_KPARAM_INFO
	.align		4
.L_1231:
        /*0008*/ 	.byte	0x04, 0x17
        /*000a*/ 	.short	(.L_1233 - .L_1232)
.L_1232:
        /*000c*/ 	.word	0x00000000
        /*0010*/ 	.short	0x0000
        /*0012*/ 	.short	0x0070
        /*0014*/ 	.byte	0x00, 0xf0, 0x01, 0x2a


	//----- nvinfo : EIATTR_SPARSE_MMA_MASK
	.align		4
.L_1233:
        /*0018*/ 	.byte	0x03, 0x50
        /*001a*/ 	.short	0x0000


	//----- nvinfo : EIATTR_MAXREG_COUNT
	.align		4
        /*001c*/ 	.byte	0x03, 0x1b
        /*001e*/ 	.short	0x00a8


	//----- nvinfo : EIATTR_NUM_BARRIERS
	.align		4
        /*0020*/ 	.byte	0x02, 0x4c
        /*0022*/ 	.byte	0x10
	.zero		1


	//----- nvinfo : EIATTR_EXTERNS
	.align		4
        /*0024*/ 	.byte	0x04, 0x0f
        /*0026*/ 	.short	(.L_1235 - .L_1234)


	//   ....[0]....
	.align		4
.L_1234:
        /*0028*/ 	.word	index@(__assertfail)


	//----- nvinfo : EIATTR_ANNOTATIONS
	.align		4
.L_1235:
        /*002c*/ 	.byte	0x04, 0x55
        /*002e*/ 	.short	(.L_1237 - .L_1236)


	//   ....[0]....
.L_1236:
        /* <DEDUP_REMOVED lines=91> */


	//----- nvinfo : EIATTR_MERCURY_ISA_VERSION
	.align		4
.L_1237:
        /*05d0*/ 	.byte	0x03, 0x5f
        /*05d2*/ 	.short	0x0101


	//----- nvinfo : EIATTR_UNUSED_LOAD_BYTE_OFFSET
	.align		4
        /*05d4*/ 	.byte	0x04, 0x44
        /*05d6*/ 	.short	(.L_1239 - .L_1238)


	//   ....[0]....
.L_1238:
        /*05d8*/ 	.word	0x00000ac0
        /*05dc*/ 	.word	0x0000fff0


	//   ....[1]....
        /*05e0*/ 	.word	0x0000d0a0
        /*05e4*/ 	.word	0x0000fff0


	//----- nvinfo : EIATTR_INT_WARP_WIDE_INSTR_OFFSETS
	.align		4
.L_1239:
        /*05e8*/ 	.byte	0x04, 0x31
        /*05ea*/ 	.short	(.L_1241 - .L_1240)


	//   ....[0]....
.L_1240:
        /*05ec*/ 	.word	0x00000180


	//   ....[1]....
        /*05f0*/ 	.word	0x00000220


	//   ....[2]....
        /*05f4*/ 	.word	0x00000290


	//   ....[3]....
        /*05f8*/ 	.word	0x00012460


	//   ....[4]....
        /*05fc*/ 	.word	0x000124f0


	//   ....[5]....
        /*0600*/ 	.word	0x00016490


	//   ....[6]....
        /*0604*/ 	.word	0x00016520


	//----- nvinfo : EIATTR_COOP_GROUP_MASK_REGIDS
	.align		4
.L_1241:
        /*0608*/ 	.byte	0x04, 0x29
        /*060a*/ 	.short	(.L_1243 - .L_1242)


	//   ....[0]....
.L_1242:
        /*060c*/ 	.word	0xffffffff


	//   ....[1]....
        /*0610*/ 	.word	0xffffffff


	//   ....[2]....
        /*0614*/ 	.word	0xffffffff


	//   ....[3]....
        /*0618*/ 	.word	0xffffffff


	//   ....[4]....
        /*061c*/ 	.word	0xffffffff


	//   ....[5]....
        /*0620*/ 	.word	0xffffffff


	//   ....[6]....
        /*0624*/ 	.word	0xffffffff


	//   ....[7]....
        /*0628*/ 	.word	0xffffffff


	//   ....[8]....
        /*062c*/ 	.word	0xffffffff


	//   ....[9]....
        /*0630*/ 	.word	0xffffffff


	//   ....[10]....
        /*0634*/ 	.word	0xffffffff


	//   ....[11]....
        /*0638*/ 	.word	0xffffffff


	//   ....[12]....
        /*063c*/ 	.word	0xffffffff


	//   ....[13]....
        /*0640*/ 	.word	0xffffffff


	//   ....[14]....
        /*0644*/ 	.word	0xffffffff


	//   ....[15]....
        /*0648*/ 	.word	0xffffffff


	//   ....[16]....
        /*064c*/ 	.word	0xffffffff


	//   ....[17]....
        /*0650*/ 	.word	0xffffffff


	//   ....[18]....
        /*0654*/ 	.word	0xffffffff


	//   ....[19]....
        /*0658*/ 	.word	0xffffffff


	//   ....[20]....
        /*065c*/ 	.word	0xffffffff


	//   ....[21]....
        /*0660*/ 	.word	0xffffffff


	//   ....[22]....
        /*0664*/ 	.word	0xffffffff


	//   ....[23]....
        /*0668*/ 	.word	0xffffffff


	//   ....[24]....
        /*066c*/ 	.word	0xffffffff


	//   ....[25]....
        /*0670*/ 	.word	0xffffffff


	//   ....[26]....
        /*0674*/ 	.word	0xffffffff


	//   ....[27]....
        /*0678*/ 	.word	0xffffffff


	//   ....[28]....
        /*067c*/ 	.word	0xffffffff


	//   ....[29]....
        /*0680*/ 	.word	0xffffffff


	//   ....[30]....
        /*0684*/ 	.word	0xffffffff


	//   ....[31]....
        /*0688*/ 	.word	0xffffffff


	//   ....[32]....
        /*068c*/ 	.word	0xffffffff


	//   ....[33]....
        /*0690*/ 	.word	0xffffffff


	//   ....[34]....
        /*0694*/ 	.word	0xffffffff


	//   ....[35]....
        /*0698*/ 	.word	0xffffffff


	//   ....[36]....
        /*069c*/ 	.word	0xffffffff


	//   ....[37]....
        /*06a0*/ 	.word	0xffffffff


	//   ....[38]....
        /*06a4*/ 	.word	0xffffffff


	//   ....[39]....
        /*06a8*/ 	.word	0xffffffff


	//   ....[40]....
        /*06ac*/ 	.word	0xffffffff


	//   ....[41]....
        /*06b0*/ 	.word	0xffffffff


	//   ....[42]....
        /*06b4*/ 	.word	0xffffffff


	//   ....[43]....
        /*06b8*/ 	.word	0xffffffff


	//   ....[44]....
        /*06bc*/ 	.word	0xffffffff


	//   ....[45]....
        /*06c0*/ 	.word	0xffffffff


	//   ....[46]....
        /*06c4*/ 	.word	0xffffffff


	//   ....[47]....
        /*06c8*/ 	.word	0xffffffff


	//   ....[48]....
        /*06cc*/ 	.word	0xffffffff


	//   ....[49]....
        /*06d0*/ 	.word	0xffffffff


	//   ....[50]....
        /*06d4*/ 	.word	0xffffffff


	//   ....[51]....
        /*06d8*/ 	.word	0xffffffff


	//   ....[52]....
        /*06dc*/ 	.word	0xffffffff


	//   ....[53]....
        /*06e0*/ 	.word	0xffffffff


	//   ....[54]....
        /*06e4*/ 	.word	0xffffffff


	//   ....[55]....
        /*06e8*/ 	.word	0xffffffff


	//   ....[56]....
        /*06ec*/ 	.word	0xffffffff


	//   ....[57]....
        /*06f0*/ 	.word	0xffffffff


	//   ....[58]....
        /*06f4*/ 	.word	0xffffffff


	//   ....[59]....
        /*06f8*/ 	.word	0xffffffff


	//   ....[60]....
        /*06fc*/ 	.word	0xffffffff


	//   ....[61]....
        /*0700*/ 	.word	0xffffffff


	//   ....[62]....
        /*0704*/ 	.word	0xffffffff


	//   ....[63]....
        /*0708*/ 	.word	0xffffffff


	//   ....[64]....
        /*070c*/ 	.word	0xffffffff


	//   ....[65]....
        /*0710*/ 	.word	0xffffffff


	//   ....[66]....
        /*0714*/ 	.word	0xffffffff


	//   ....[67]....
        /*0718*/ 	.word	0xffffffff


	//   ....[68]....
        /*071c*/ 	.word	0xffffffff


	//   ....[69]....
        /*0720*/ 	.word	0xffffffff


	//   ....[70]....
        /*0724*/ 	.word	0xffffffff


	//   ....[71]....
        /*0728*/ 	.word	0xffffffff


	//   ....[72]....
        /*072c*/ 	.word	0xffffffff


	//   ....[73]....
        /*0730*/ 	.word	0xffffffff


	//   ....[74]....
        /*0734*/ 	.word	0xffffffff


	//   ....[75]....
        /*0738*/ 	.word	0xffffffff


	//   ....[76]....
        /*073c*/ 	.word	0xffffffff


	//   ....[77]....
        /*0740*/ 	.word	0xffffffff


	//   ....[78]....
        /*0744*/ 	.word	0xffffffff


	//   ....[79]....
        /*0748*/ 	.word	0xffffffff


	//   ....[80]....
        /*074c*/ 	.word	0xffffffff


	//   ....[81]....
        /*0750*/ 	.word	0xffffffff


	//   ....[82]....
        /*0754*/ 	.word	0xffffffff


	//   ....[83]....
        /*0758*/ 	.word	0xffffffff


	//   ....[84]....
        /*075c*/ 	.word	0xffffffff


	//   ....[85]....
        /*0760*/ 	.word	0xffffffff


	//   ....[86]....
        /*0764*/ 	.word	0xffffffff


	//   ....[87]....
        /*0768*/ 	.word	0xffffffff


	//   ....[88]....
        /*076c*/ 	.word	0xffffffff


	//   ....[89]....
        /*0770*/ 	.word	0xffffffff


	//   ....[90]....
        /*0774*/ 	.word	0xffffffff


	//   ....[91]....
        /*0778*/ 	.word	0xffffffff


	//   ....[92]....
        /*077c*/ 	.word	0xffffffff


	//   ....[93]....
        /*0780*/ 	.word	0xffffffff


	//   ....[94]....
        /*0784*/ 	.word	0xffffffff


	//   ....[95]....
        /*0788*/ 	.word	0xffffffff


	//   ....[96]....
        /*078c*/ 	.word	0xffffffff


	//   ....[97]....
        /*0790*/ 	.word	0xffffffff


	//   ....[98]....
        /*0794*/ 	.word	0xffffffff


	//   ....[99]....
        /*0798*/ 	.word	0xffffffff


	//   ....[100]....
        /*079c*/ 	.word	0x0500000f


	//   ....[101]....
        /*07a0*/ 	.word	0x0500000f


	//   ....[102]....
        /*07a4*/ 	.word	0x0500000f


	//   ....[103]....
        /*07a8*/ 	.word	0x0500000f


	//   ....[104]....
        /*07ac*/ 	.word	0x0500000f


	//   ....[105]....
        /*07b0*/ 	.word	0x0500000f


	//   ....[106]....
        /*07b4*/ 	.word	0x0500000f


	//   ....[107]....
        /*07b8*/ 	.word	0x0500000f


	//   ....[108]....
        /*07bc*/ 	.word	0x0500000f


	//   ....[109]....
        /*07c0*/ 	.word	0x0500000f


	//   ....[110]....
        /*07c4*/ 	.word	0x0500000f


	//   ....[111]....
        /*07c8*/ 	.word	0x0500000f


	//   ....[112]....
        /*07cc*/ 	.word	0x0500000f


	//   ....[113]....
        /*07d0*/ 	.word	0x0500000f


	//   ....[114]....
        /*07d4*/ 	.word	0x0500000f


	//   ....[115]....
        /*07d8*/ 	.word	0x0500000f


	//   ....[116]....
        /*07dc*/ 	.word	0x0500000f


	//   ....[117]....
        /*07e0*/ 	.word	0x0500000f


	//   ....[118]....
        /*07e4*/ 	.word	0x0500000f


	//   ....[119]....
        /*07e8*/ 	.word	0x0500000f


	//   ....[120]....
        /*07ec*/ 	.word	0x0500000f


	//   ....[121]....
        /*07f0*/ 	.word	0x0500000f


	//   ....[122]....
        /*07f4*/ 	.word	0x0500000f


	//   ....[123]....
        /*07f8*/ 	.word	0x0500000f


	//   ....[124]....
        /*07fc*/ 	.word	0x0500000f


	//   ....[125]....
        /*0800*/ 	.word	0x0500000f


	//   ....[126]....
        /*0804*/ 	.word	0x0500000f


	//   ....[127]....
        /*0808*/ 	.word	0x0500000f


	//   ....[128]....
        /*080c*/ 	.word	0x0500000f


	//   ....[129]....
        /*0810*/ 	.word	0x0500000f


	//   ....[130]....
        /*0814*/ 	.word	0x0500000f


	//   ....[131]....
        /*0818*/ 	.word	0x0500000f


	//   ....[132]....
        /*081c*/ 	.word	0x0500000f


	//   ....[133]....
        /*0820*/ 	.word	0x0500000f


	//   ....[134]....
        /*0824*/ 	.word	0x0500000f


	//   ....[135]....
        /*0828*/ 	.word	0x0500000f


	//   ....[136]....
        /*082c*/ 	.word	0x0500000f


	//   ....[137]....
        /*0830*/ 	.word	0x0500000f


	//   ....[138]....
        /*0834*/ 	.word	0x0500000f


	//   ....[139]....
        /*0838*/ 	.word	0x0500000f


	//   ....[140]....
        /*083c*/ 	.word	0x0500000f


	//   ....[141]....
        /*0840*/ 	.word	0x0500000f


	//   ....[142]....
        /*0844*/ 	.word	0x0500000f


	//   ....[143]....
        /*0848*/ 	.word	0x0500000f


	//   ....[144]....
        /*084c*/ 	.word	0x0500000f


	//   ....[145]....
        /*0850*/ 	.word	0x0500000f


	//   ....[146]....
        /*0854*/ 	.word	0x0500000f


	//   ....[147]....
        /*0858*/ 	.word	0x0500000f


	//   ....[148]....
        /*085c*/ 	.word	0x0500000f


	//   ....[149]....
        /*0860*/ 	.word	0x0500000f


	//   ....[150]....
        /*0864*/ 	.word	0x0500000f


	//   ....[151]....
        /*0868*/ 	.word	0x0500000f


	//   ....[152]....
        /*086c*/ 	.word	0x0500000f


	//----- nvinfo : EIATTR_COOP_GROUP_INSTR_OFFSETS
	.align		4
.L_1243:
        /*0870*/ 	.byte	0x04, 0x28
        /*0872*/ 	.short	(.L_1245 - .L_1244)


	//   ....[0]....
.L_1244:
        /*0874*/ 	.word	0x00000060


	//   ....[1]....
        /*0878*/ 	.word	0x00000190


	//   ....[2]....
        /*087c*/ 	.word	0x00000240


	//   ....[3]....
        /*0880*/ 	.word	0x00000400


	//   ....[4]....
        /*0884*/ 	.word	0x00000560


	//   ....[5]....
        /*0888*/ 	.word	0x00000680


	//   ....[6]....
        /*088c*/ 	.word	0x000007e0


	//   ....[7]....
        /*0890*/ 	.word	0x00005a70


	//   ....[8]....
        /*0894*/ 	.word	0x00006010


	//   ....[9]....
        /*0898*/ 	.word	0x00006020


	//   ....[10]....
        /*089c*/ 	.word	0x00006030


	//   ....[11]....
        /*08a0*/ 	.word	0x00006040


	//   ....[12]....
        /*08a4*/ 	.word	0x00006ff0


	//   ....[13]....
        /*08a8*/ 	.word	0x00007000


	//   ....[14]....
        /*08ac*/ 	.word	0x00007010


	//   ....[15]....
        /*08b0*/ 	.word	0x00007020


	//   ....[16]....
        /*08b4*/ 	.word	0x00008f50


	//   ....[17]....
        /*08b8*/ 	.word	0x00008fb0


	//   ....[18]....
        /*08bc*/ 	.word	0x00009380


	//   ....[19]....
        /*08c0*/ 	.word	0x000093d0


	//   ....[20]....
        /*08c4*/ 	.word	0x0000aa00


	//   ....[21]....
        /*08c8*/ 	.word	0x0000aa70


	//   ....[22]....
        /*08cc*/ 	.word	0x0000b4b0


	//   ....[23]....
        /*08d0*/ 	.word	0x0000b510


	//   ....[24]....
        /*08d4*/ 	.word	0x0000c620


	//   ....[25]....
        /*08d8*/ 	.word	0x0000c660


	//   ....[26]....
        /*08dc*/ 	.word	0x0000c6e0


	//   ....[27]....
        /*08e0*/ 	.word	0x0000c710


	//   ....[28]....
        /*08e4*/ 	.word	0x0000e050


	//   ....[29]....
        /*08e8*/ 	.word	0x0000e090


	//   ....[30]....
        /*08ec*/ 	.word	0x0000e0d0


	//   ....[31]....
        /*08f0*/ 	.word	0x0000e110


	//   ....[32]....
        /*08f4*/ 	.word	0x0000e9b0


	//   ....[33]....
        /*08f8*/ 	.word	0x0000e9f0


	//   ....[34]....
        /*08fc*/ 	.word	0x0000eb60


	//   ....[35]....
        /*0900*/ 	.word	0x0000eb80


	//   ....[36]....
        /*0904*/ 	.word	0x0000ecc0


	//   ....[37]....
        /*0908*/ 	.word	0x0000ece0


	//   ....[38]....
        /*090c*/ 	.word	0x0000ee30


	//   ....[39]....
        /*0910*/ 	.word	0x0000ee50


	//   ....[40]....
        /*0914*/ 	.word	0x0000f6b0


	//   ....[41]....
        /*0918*/ 	.word	0x0000f6c0


	//   ....[42]....
        /*091c*/ 	.word	0x0000f8a0


	//   ....[43]....
        /*0920*/ 	.word	0x0000f8b0


	//   ....[44]....
        /*0924*/ 	.word	0x0000fa80


	//   ....[45]....
        /*0928*/ 	.word	0x0000fa90


	//   ....[46]....
        /*092c*/ 	.word	0x0000fc60


	//   ....[47]....
        /*0930*/ 	.word	0x0000fc70


	//   ....[48]....
        /*0934*/ 	.word	0x0000fe90


	//   ....[49]....
        /*0938*/ 	.word	0x00010080


	//   ....[50]....
        /*093c*/ 	.word	0x000100b0


	//   ....[51]....
        /*0940*/ 	.word	0x000100e0


	//   ....[52]....
        /*0944*/ 	.word	0x00010110


	//   ....[53]....
        /*0948*/ 	.word	0x00010140


	//   ....[54]....
        /*094c*/ 	.word	0x00010170


	//   ....[55]....
        /*0950*/ 	.word	0x000102e0


	//   ....[56]....
        /*0954*/ 	.word	0x00010310


	//   ....[57]....
        /*0958*/ 	.word	0x00010340


	//   ....[58]....
        /*095c*/ 	.word	0x00010370


	//   ....[59]....
        /*0960*/ 	.word	0x000103a0


	//   ....[60]....
        /*0964*/ 	.word	0x000103d0


	//   ....[61]....
        /*0968*/ 	.word	0x00010470


	//   ....[62]....
        /*096c*/ 	.word	0x000104a0


	//   ....[63]....
        /*0970*/ 	.word	0x00010530


	//   ....[64]....
        /*0974*/ 	.word	0x00011080


	//   ....[65]....
        /*0978*/ 	.word	0x00012a70


	//   ....[66]....
        /*097c*/ 	.word	0x00013630


	//   ....[67]....
        /*0980*/ 	.word	0x00013640


	//   ....[68]....
        /*0984*/ 	.word	0x000136e0


	//   ....[69]....
        /*0988*/ 	.word	0x000136f0


	//   ....[70]....
        /*098c*/ 	.word	0x00013770


	//   ....[71]....
        /*0990*/ 	.word	0x00013780


	//   ....[72]....
        /*0994*/ 	.word	0x00013800


	//   ....[73]....
        /*0998*/ 	.word	0x00013810


	//   ....[74]....
        /*099c*/ 	.word	0x00013890


	//   ....[75]....
        /*09a0*/ 	.word	0x000138a0


	//   ....[76]....
        /*09a4*/ 	.word	0x00013920


	//   ....[77]....
        /*09a8*/ 	.word	0x00013930


	//   ....[78]....
        /*09ac*/ 	.word	0x000139b0


	//   ....[79]....
        /*09b0*/ 	.word	0x000139c0


	//   ....[80]....
        /*09b4*/ 	.word	0x00013a10


	//   ....[81]....
        /*09b8*/ 	.word	0x00013a30


	//   ....[82]....
        /*09bc*/ 	.word	0x00016720


	//   ....[83]....
        /*09c0*/ 	.word	0x00016780


	//   ....[84]....
        /*09c4*/ 	.word	0x000167b0


	//   ....[85]....
        /*09c8*/ 	.word	0x000167e0


	//   ....[86]....
        /*09cc*/ 	.word	0x00016810


	//   ....[87]....
        /*09d0*/ 	.word	0x00016840


	//   ....[88]....
        /*09d4*/ 	.word	0x00016870


	//   ....[89]....
        /*09d8*/ 	.word	0x00016880


	//   ....[90]....
        /*09dc*/ 	.word	0x00016a00


	//   ....[91]....
        /*09e0*/ 	.word	0x00016a30


	//   ....[92]....
        /*09e4*/ 	.word	0x00016a60


	//   ....[93]....
        /*09e8*/ 	.word	0x00016a90


	//   ....[94]....
        /*09ec*/ 	.word	0x00016ac0


	//   ....[95]....
        /*09f0*/ 	.word	0x00016af0


	//   ....[96]....
        /*09f4*/ 	.word	0x00016bb0


	//   ....[97]....
        /*09f8*/ 	.word	0x00016bd0


	//   ....[98]....
        /*09fc*/ 	.word	0x00016c40


	//   ....[99]....
        /*0a00*/ 	.word	0x000170d0


	//   ....[100]....
        /*0a04*/ 	.word	0x00017510


	//   ....[101]....
        /*0a08*/ 	.word	0x000175b0


	//   ....[102]....
        /*0a0c*/ 	.word	0x00017640


	//   ....[103]....
        /*0a10*/ 	.word	0x00017690


	//   ....[104]....
        /*0a14*/ 	.word	0x000176e0


	//   ....[105]....
        /*0a18*/ 	.word	0x000177c0


	//   ....[106]....
        /*0a1c*/ 	.word	0x00017850


	//   ....[107]....
        /*0a20*/ 	.word	0x000178a0


	//   ....[108]....
        /*0a24*/ 	.word	0x000178f0


	//   ....[109]....
        /*0a28*/ 	.word	0x00017b00


	//   ....[110]....
        /*0a2c*/ 	.word	0x00017b50


	//   ....[111]....
        /*0a30*/ 	.word	0x00017be0


	//   ....[112]....
        /*0a34*/ 	.word	0x00017c70


	//   ....[113]....
        /*0a38*/ 	.word	0x00017d00


	//   ....[114]....
        /*0a3c*/ 	.word	0x00017d90


	//   ....[115]....
        /*0a40*/ 	.word	0x00017e20


	//   ....[116]....
        /*0a44*/ 	.word	0x00017eb0


	//   ....[117]....
        /*0a48*/ 	.word	0x00017f70


	//   ....[118]....
        /*0a4c*/ 	.word	0x00018260


	//   ....[119]....
        /*0a50*/ 	.word	0x00018440


	//   ....[120]....
        /*0a54*/ 	.word	0x00018490


	//   ....[121]....
        /*0a58*/ 	.word	0x000184f0


	//   ....[122]....
        /*0a5c*/ 	.word	0x000185e0


	//   ....[123]....
        /*0a60*/ 	.word	0x00018640


	//   ....[124]....
        /*0a64*/ 	.word	0x00018730


	//   ....[125]....
        /*0a68*/ 	.word	0x00018790


	//   ....[126]....
        /*0a6c*/ 	.word	0x00018880


	//   ....[127]....
        /*0a70*/ 	.word	0x000188e0


	//   ....[128]....
        /*0a74*/ 	.word	0x000189d0


	//   ....[129]....
        /*0a78*/ 	.word	0x00018a30


	//   ....[130]....
        /*0a7c*/ 	.word	0x00018b20


	//   ....[131]....
        /*0a80*/ 	.word	0x00018b80


	//   ....[132]....
        /*0a84*/ 	.word	0x00018c60


	//   ....[133]....
        /*0a88*/ 	.word	0x00018cc0


	//   ....[134]....
        /*0a8c*/ 	.word	0x00018d90


	//   ....[135]....
        /*0a90*/ 	.word	0x000190c0


	//   ....[136]....
        /*0a94*/ 	.word	0x00019160


	//   ....[137]....
        /*0a98*/ 	.word	0x00019280


	//   ....[138]....
        /*0a9c*/ 	.word	0x00019300


	//   ....[139]....
        /*0aa0*/ 	.word	0x00019380


	//   ....[140]....
        /*0aa4*/ 	.word	0x00019400


	//   ....[141]....
        /*0aa8*/ 	.word	0x00019480


	//   ....[142]....
        /*0aac*/ 	.word	0x00019510


	//   ....[143]....
        /*0ab0*/ 	.word	0x000195b0


	//   ....[144]....
        /*0ab4*/ 	.word	0x00019650


	//   ....[145]....
        /*0ab8*/ 	.word	0x000196d0


	//   ....[146]....
        /*0abc*/ 	.word	0x00019750


	//   ....[147]....
        /*0ac0*/ 	.word	0x000197d0


	//   ....[148]....
        /*0ac4*/ 	.word	0x00019860


	//   ....[149]....
        /*0ac8*/ 	.word	0x000198e0


	//   ....[150]....
        /*0acc*/ 	.word	0x00019980


	//   ....[151]....
        /*0ad0*/ 	.word	0x00019a10


	//   ....[152]....
        /*0ad4*/ 	.word	0x00019b40


	//----- nvinfo : EIATTR_REG_RECONFIG
	.align		4
.L_1245:
        /*0ad8*/ 	.byte	0x01, 0x54
	.zero		2


	//----- nvinfo : EIATTR_SYSCALL_OFFSETS
	.align		4
        /*0adc*/ 	.byte	0x04, 0x46
        /*0ade*/ 	.short	(.L_1247 - .L_1246)


	//   ....[0]....
.L_1246:
        /*0ae0*/ 	.word	0x000017c0


	//   ....[1]....
        /*0ae4*/ 	.word	0x00001910


	//   ....[2]....
        /*0ae8*/ 	.word	0x00005c10


	//   ....[3]....
        /*0aec*/ 	.word	0x00005f80


	//   ....[4]....
        /*0af0*/ 	.word	0x00012660


	//   ....[5]....
        /*0af4*/ 	.word	0x000127c0


	//   ....[6]....
        /*0af8*/ 	.word	0x000128c0


	//   ....[7]....
        /*0afc*/ 	.word	0x00013230


	//----- nvinfo : EIATTR_MBARRIER_INSTR_OFFSETS
	.align		4
.L_1247:
        /*0b00*/ 	.byte	0x04, 0x39
        /*0b02*/ 	.short	(.L_1249 - .L_1248)


	//   ....[0]....
.L_1248:
        /*0b04*/ 	.word	0x000002b0
        /*0b08*/ 	.word	0x000000ff
        /*0b0c*/ 	.word	0x00022800
        /*0b10*/ 	.short	0x0100
        /*0b12*/ 	.byte	0x08
	.zero		1


	//   ....[1]....
        /*0b14*/ 	.word	0x000002c0
        /*0b18*/ 	.word	0x000000ff
        /*0b1c*/ 	.word	0x00022820
        /*0b20*/ 	.short	0x0100
        /*0b22*/ 	.byte	0x08
	.zero		1


	//   ....[2]....
        /*0b24*/ 	.word	0x000003b0
        /*0b28*/ 	.word	0x000000ff
        /*0b2c*/ 	.word	0x00022830
        /*0b30*/ 	.short	0x0100
        /*0b32*/ 	.byte	0x08
	.zero		1


	//   ....[3]....
        /*0b34*/ 	.word	0x000003c0
        /*0b38*/ 	.word	0x000000ff
        /*0b3c*/ 	.word	0x00022840
        /*0b40*/ 	.short	0x0100
        /*0b42*/ 	.byte	0x08
	.zero		1


	//   ....[4]....
        /*0b44*/ 	.word	0x000003d0
        /*0b48*/ 	.word	0x000000ff
        /*0b4c*/ 	.word	0x00022838
        /*0b50*/ 	.short	0x0100
        /*0b52*/ 	.byte	0x08
	.zero		1


	//   ....[5]....
        /*0b54*/ 	.word	0x000003e0
        /*0b58*/ 	.word	0x000000ff
        /*0b5c*/ 	.word	0x00022848
        /*0b60*/ 	.short	0x0100
        /*0b62*/ 	.byte	0x08
	.zero		1


	//   ....[6]....
        /*0b64*/ 	.word	0x00000510
        /*0b68*/ 	.word	0x000000ff
        /*0b6c*/ 	.word	0x00022850
        /*0b70*/ 	.short	0x0100
        /*0b72*/ 	.byte	0x08
	.zero		1


	//   ....[7]....
        /*0b74*/ 	.word	0x00000520
        /*0b78*/ 	.word	0x000000ff
        /*0b7c*/ 	.word	0x00022860
        /*0b80*/ 	.short	0x0100
        /*0b82*/ 	.byte	0x08
	.zero		1


	//   ....[8]....
        /*0b84*/ 	.word	0x00000530
        /*0b88*/ 	.word	0x000000ff
        /*0b8c*/ 	.word	0x00022858
        /*0b90*/ 	.short	0x0100
        /*0b92*/ 	.byte	0x08
	.zero		1


	//   ....[9]....
        /*0b94*/ 	.word	0x00000540
        /*0b98*/ 	.word	0x000000ff
        /*0b9c*/ 	.word	0x00022868
        /*0ba0*/ 	.short	0x0100
        /*0ba2*/ 	.byte	0x08
	.zero		1


	//   ....[10]....
        /*0ba4*/ 	.word	0x00000630
        /*0ba8*/ 	.word	0x000000ff
        /*0bac*/ 	.word	0x00022870
        /*0bb0*/ 	.short	0x0100
        /*0bb2*/ 	.byte	0x06
	.zero		1


	//   ....[11]....
        /*0bb4*/ 	.word	0x00000640
        /*0bb8*/ 	.word	0x000000ff
        /*0bbc*/ 	.word	0x00022880
        /*0bc0*/ 	.short	0x0100
        /*0bc2*/ 	.byte	0x06
	.zero		1


	//   ....[12]....
        /*0bc4*/ 	.word	0x00000650
        /*0bc8*/ 	.word	0x000000ff
        /*0bcc*/ 	.word	0x00022878
        /*0bd0*/ 	.short	0x0100
        /*0bd2*/ 	.byte	0x06
	.zero		1


	//   ....[13]....
        /*0bd4*/ 	.word	0x00000660
        /*0bd8*/ 	.word	0x000000ff
        /*0bdc*/ 	.word	0x00022888
        /*0be0*/ 	.short	0x0100
        /*0be2*/ 	.byte	0x06
	.zero		1


	//   ....[14]....
        /*0be4*/ 	.word	0x00000790
        /*0be8*/ 	.word	0x000000ff
        /*0bec*/ 	.word	0x00022890
        /*0bf0*/ 	.short	0x0100
        /*0bf2*/ 	.byte	0x08
	.zero		1


	//   ....[15]....
        /*0bf4*/ 	.word	0x000007a0
        /*0bf8*/ 	.word	0x000000ff
        /*0bfc*/ 	.word	0x000228a0
        /*0c00*/ 	.short	0x0100
        /*0c02*/ 	.byte	0x08
	.zero		1


	//   ....[16]....
        /*0c04*/ 	.word	0x000007b0
        /*0c08*/ 	.word	0x000000ff
        /*0c0c*/ 	.word	0x00022898
        /*0c10*/ 	.short	0x0100
        /*0c12*/ 	.byte	0x08
	.zero		1


	//   ....[17]....
        /*0c14*/ 	.word	0x000007c0
        /*0c18*/ 	.word	0x000000ff
        /*0c1c*/ 	.word	0x000228a8
        /*0c20*/ 	.short	0x0100
        /*0c22*/ 	.byte	0x08
	.zero		1


	//   ....[18]....
        /*0c24*/ 	.word	0x000008f0
        /*0c28*/ 	.word	0x000000ff
        /*0c2c*/ 	.word	0x000228b0
        /*0c30*/ 	.short	0x0100
        /*0c32*/ 	.byte	0x08
	.zero		1


	//   ....[19]....
        /*0c34*/ 	.word	0x00000900
        /*0c38*/ 	.word	0x000000ff
        /*0c3c*/ 	.word	0x000228c0
        /*0c40*/ 	.short	0x0100
        /*0c42*/ 	.byte	0x08
	.zero		1


	//   ....[20]....
        /*0c44*/ 	.word	0x00000910
        /*0c48*/ 	.word	0x000000ff
        /*0c4c*/ 	.word	0x000228b8
        /*0c50*/ 	.short	0x0100
        /*0c52*/ 	.byte	0x08
	.zero		1


	//   ....[21]....
        /*0c54*/ 	.word	0x00000920
        /*0c58*/ 	.word	0x000000ff
        /*0c5c*/ 	.word	0x000228c8
        /*0c60*/ 	.short	0x0100
        /*0c62*/ 	.byte	0x08
	.zero		1


	//   ....[22]....
        /*0c64*/ 	.word	0x00002b30
        /*0c68*/ 	.word	0x00000061
        /*0c6c*/ 	.word	0x00022890
        /*0c70*/ 	.short	0x010a
        /*0c72*/ 	.byte	0x3f
	.zero		1


	//   ....[23]....
        /*0c74*/ 	.word	0x00003c80
        /*0c78*/ 	.word	0x00000061
        /*0c7c*/ 	.word	0x00022890
        /*0c80*/ 	.short	0x010a
        /*0c82*/ 	.byte	0x3f
	.zero		1


	//   ....[24]....
        /*0c84*/ 	.word	0x00004ca0
        /*0c88*/ 	.word	0x00000061
        /*0c8c*/ 	.word	0x00022890
        /*0c90*/ 	.short	0x010a
        /*0c92*/ 	.byte	0x3f
	.zero		1


	//   ....[25]....
        /*0c94*/ 	.word	0x00004eb0
        /*0c98*/ 	.word	0x0000001c
        /*0c9c*/ 	.word	0x00000000
        /*0ca0*/ 	.short	0x0101
        /*0ca2*/ 	.byte	0x3f
	.zero		1


	//   ....[26]....
        /*0ca4*/ 	.word	0x00004ef0
        /*0ca8*/ 	.word	0x00000061
        /*0cac*/ 	.word	0x000228b0
        /*0cb0*/ 	.short	0x010a
        /*0cb2*/ 	.byte	0x3f
	.zero		1


	//   ....[27]....
        /*0cb4*/ 	.word	0x00005540
        /*0cb8*/ 	.word	0x00000061
        /*0cbc*/ 	.word	0x00000000
        /*0cc0*/ 	.short	0x0101
        /*0cc2*/ 	.byte	0x3f
	.zero		1


	//   ....[28]....
        /*0cc4*/ 	.word	0x00005ca0
        /*0cc8*/ 	.word	0x00000012
        /*0ccc*/ 	.word	0x00022800
        /*0cd0*/ 	.short	0x010a
        /*0cd2*/ 	.byte	0x3f
	.zero		1


	//   ....[29]....
        /*0cd4*/ 	.word	0x00005cf0
        /*0cd8*/ 	.word	0x00000012
        /*0cdc*/ 	.word	0x00022800
        /*0ce0*/ 	.short	0x010a
        /*0ce2*/ 	.byte	0x3f
	.zero		1


	//   ....[30]....
        /*0ce4*/ 	.word	0x00006300
        /*0ce8*/ 	.word	0x00000012
        /*0cec*/ 	.word	0x00022800
        /*0cf0*/ 	.short	0x010a
        /*0cf2*/ 	.byte	0x3f
	.zero		1


	//   ....[31]....
        /*0cf4*/ 	.word	0x000071e0
        /*0cf8*/ 	.word	0x00000012
        /*0cfc*/ 	.word	0x00022800
        /*0d00*/ 	.short	0x010a
        /*0d02*/ 	.byte	0x3f
	.zero		1


	//   ....[32]....
        /*0d04*/ 	.word	0x00007fe0
        /*0d08*/ 	.word	0x0000000e
        /*0d0c*/ 	.word	0x00022830
        /*0d10*/ 	.short	0x010a
        /*0d12*/ 	.byte	0x3f
	.zero		1


	//   ....[33]....
        /*0d14*/ 	.word	0x00008080
        /*0d18*/ 	.word	0x0000000e
        /*0d1c*/ 	.word	0x00022830
        /*0d20*/ 	.short	0x010a
        /*0d22*/ 	.byte	0x3f
	.zero		1


	//   ....[34]....
        /*0d24*/ 	.word	0x000097c0
        /*0d28*/ 	.word	0x00000003
        /*0d2c*/ 	.word	0x00000000
        /*0d30*/ 	.short	0x0101
        /*0d32*/ 	.byte	0x3f
	.zero		1


	//   ....[35]....
        /*0d34*/ 	.word	0x00009d10
        /*0d38*/ 	.word	0x0000000e
        /*0d3c*/ 	.word	0x00022850
        /*0d40*/ 	.short	0x010a
        /*0d42*/ 	.byte	0x3f
	.zero		1


	//   ....[36]....
        /*0d44*/ 	.word	0x00009d60
        /*0d48*/ 	.word	0x0000000e
        /*0d4c*/ 	.word	0x00022850
        /*0d50*/ 	.short	0x010a
        /*0d52*/ 	.byte	0x3f
	.zero		1


	//   ....[37]....
        /*0d54*/ 	.word	0x0000a120
        /*0d58*/ 	.word	0x0000000e
        /*0d5c*/ 	.word	0x00000000
        /*0d60*/ 	.short	0x0101
        /*0d62*/ 	.byte	0x3f
	.zero		1


	//   ....[38]....
        /*0d64*/ 	.word	0x0000a230
        /*0d68*/ 	.word	0x0000000f
        /*0d6c*/ 	.word	0x00022830
        /*0d70*/ 	.short	0x010a
        /*0d72*/ 	.byte	0x3f
	.zero		1


	//   ....[39]....
        /*0d74*/ 	.word	0x0000a290
        /*0d78*/ 	.word	0x0000000f
        /*0d7c*/ 	.word	0x00022830
        /*0d80*/ 	.short	0x010a
        /*0d82*/ 	.byte	0x3f
	.zero		1


	//   ....[40]....
        /*0d84*/ 	.word	0x0000bb90
        /*0d88*/ 	.word	0x00000003
        /*0d8c*/ 	.word	0x00000000
        /*0d90*/ 	.short	0x0101
        /*0d92*/ 	.byte	0x3f
	.zero		1


	//   ....[41]....
        /*0d94*/ 	.word	0x0000c200
        /*0d98*/ 	.word	0x0000000f
        /*0d9c*/ 	.word	0x00022850
        /*0da0*/ 	.short	0x010a
        /*0da2*/ 	.byte	0x3f
	.zero		1


	//   ....[42]....
        /*0da4*/ 	.word	0x0000c250
        /*0da8*/ 	.word	0x0000000f
        /*0dac*/ 	.word	0x00022850
        /*0db0*/ 	.short	0x010a
        /*0db2*/ 	.byte	0x3f
	.zero		1


	//   ....[43]....
        /*0db4*/ 	.word	0x0000c5f0
        /*0db8*/ 	.word	0x0000000f
        /*0dbc*/ 	.word	0x00000000
        /*0dc0*/ 	.short	0x0101
        /*0dc2*/ 	.byte	0x3f
	.zero		1


	//   ....[44]....
        /*0dc4*/ 	.word	0x0000e9a0
        /*0dc8*/ 	.word	0x00000000
        /*0dcc*/ 	.word	0x00000000
        /*0dd0*/ 	.short	0x0101
        /*0dd2*/ 	.byte	0x3f
	.zero		1


	//   ....[45]....
        /*0dd4*/ 	.word	0x00011170
        /*0dd8*/ 	.word	0x00000006
        /*0ddc*/ 	.word	0x00022820
        /*0de0*/ 	.short	0x010a
        /*0de2*/ 	.byte	0x3f
	.zero		1


	//   ....[46]....
        /*0de4*/ 	.word	0x00011260
        /*0de8*/ 	.word	0x00000004
        /*0dec*/ 	.word	0x000228a0
        /*0df0*/ 	.short	0x010a
        /*0df2*/ 	.byte	0x3f
	.zero		1


	//   ....[47]....
        /*0df4*/ 	.word	0x000114b0
        /*0df8*/ 	.word	0x00000004
        /*0dfc*/ 	.word	0x000228c0
        /*0e00*/ 	.short	0x010a
        /*0e02*/ 	.byte	0x3f
	.zero		1


	//   ....[48]....
        /*0e04*/ 	.word	0x00011b70
        /*0e08*/ 	.word	0x00000005
        /*0e0c*/ 	.word	0x000228a0
        /*0e10*/ 	.short	0x010a
        /*0e12*/ 	.byte	0x3f
	.zero		1


	//   ....[49]....
        /*0e14*/ 	.word	0x00011db0
        /*0e18*/ 	.word	0x00000005
        /*0e1c*/ 	.word	0x000228c0
        /*0e20*/ 	.short	0x010a
        /*0e22*/ 	.byte	0x3f
	.zero		1


	//   ....[50]....
        /*0e24*/ 	.word	0x00012d10
        /*0e28*/ 	.word	0x00000000
        /*0e2c*/ 	.word	0x00022840
        /*0e30*/ 	.short	0x010a
        /*0e32*/ 	.byte	0x3f
	.zero		1


	//   ....[51]....
        /*0e34*/ 	.word	0x00013b10
        /*0e38*/ 	.word	0x00000009
        /*0e3c*/ 	.word	0x00022800
        /*0e40*/ 	.short	0x0107
        /*0e42*/ 	.byte	0x3f
	.zero		1


	//   ....[52]....
        /*0e44*/ 	.word	0x00013c10
        /*0e48*/ 	.word	0x00000002
        /*0e4c*/ 	.word	0x00022800
        /*0e50*/ 	.short	0x0101
        /*0e52*/ 	.byte	0x3f
	.zero		1


	//   ....[53]....
        /*0e54*/ 	.word	0x00013c30
        /*0e58*/ 	.word	0x00000002
        /*0e5c*/ 	.word	0x00022820
        /*0e60*/ 	.short	0x010a
        /*0e62*/ 	.byte	0x3f
	.zero		1


	//   ....[54]....
        /*0e64*/ 	.word	0x00013d40
        /*0e68*/ 	.word	0x00000002
        /*0e6c*/ 	.word	0x00022860
        /*0e70*/ 	.short	0x010a
        /*0e72*/ 	.byte	0x3f
	.zero		1


	//   ....[55]....
        /*0e74*/ 	.word	0x00014650
        /*0e78*/ 	.word	0x00000002
        /*0e7c*/ 	.word	0x00022840
        /*0e80*/ 	.short	0x010a
        /*0e82*/ 	.byte	0x3f
	.zero		1


	//   ....[56]....
        /*0e84*/ 	.word	0x000148b0
        /*0e88*/ 	.word	0x00000002
        /*0e8c*/ 	.word	0x00022860
        /*0e90*/ 	.short	0x010a
        /*0e92*/ 	.byte	0x3f
	.zero		1


	//   ....[57]....
        /*0e94*/ 	.word	0x00015150
        /*0e98*/ 	.word	0x00000003
        /*0e9c*/ 	.word	0x00022840
        /*0ea0*/ 	.short	0x010a
        /*0ea2*/ 	.byte	0x3f
	.zero		1


	//   ....[58]....
        /*0ea4*/ 	.word	0x000153a0
        /*0ea8*/ 	.word	0x00000003
        /*0eac*/ 	.word	0x00022860
        /*0eb0*/ 	.short	0x010a
        /*0eb2*/ 	.byte	0x3f
	.zero		1


	//   ....[59]....
        /*0eb4*/ 	.word	0x00015bb0
        /*0eb8*/ 	.word	0x00000003
        /*0ebc*/ 	.word	0x00022840
        /*0ec0*/ 	.short	0x010a
        /*0ec2*/ 	.byte	0x3f
	.zero		1


	//   ....[60]....
        /*0ec4*/ 	.word	0x00015e10
        /*0ec8*/ 	.word	0x00000003
        /*0ecc*/ 	.word	0x00022860
        /*0ed0*/ 	.short	0x010a
        /*0ed2*/ 	.byte	0x3f
	.zero		1


	//   ....[61]....
        /*0ed4*/ 	.word	0x00017050
        /*0ed8*/ 	.word	0x00000000
        /*0edc*/ 	.word	0x00022820
        /*0ee0*/ 	.short	0x010a
        /*0ee2*/ 	.byte	0x3f
	.zero		1


	//   ....[62]....
        /*0ee4*/ 	.word	0x00017200
        /*0ee8*/ 	.word	0x00000006
        /*0eec*/ 	.word	0x00000000
        /*0ef0*/ 	.short	0x010a
        /*0ef2*/ 	.byte	0x3f
	.zero		1


	//   ....[63]....
        /*0ef4*/ 	.word	0x00017270
        /*0ef8*/ 	.word	0x00000007
        /*0efc*/ 	.word	0x00000000
        /*0f00*/ 	.short	0x010a
        /*0f02*/ 	.byte	0x3f
	.zero		1


	//   ....[64]....
        /*0f04*/ 	.word	0x000172e0
        /*0f08*/ 	.word	0x00000004
        /*0f0c*/ 	.word	0x00000000
        /*0f10*/ 	.short	0x010a
        /*0f12*/ 	.byte	0x3f
	.zero		1


	//   ....[65]....
        /*0f14*/ 	.word	0x00017310
        /*0f18*/ 	.word	0x00000003
        /*0f1c*/ 	.word	0x00000000
        /*0f20*/ 	.short	0x010a
        /*0f22*/ 	.byte	0x3f
	.zero		1


	//   ....[66]....
        /*0f24*/ 	.word	0x00017370
        /*0f28*/ 	.word	0x00000061
        /*0f2c*/ 	.word	0x00022890
        /*0f30*/ 	.short	0x010a
        /*0f32*/ 	.byte	0x3f
	.zero		1


	//   ....[67]....
        /*0f34*/ 	.word	0x000173c0
        /*0f38*/ 	.word	0x00000061
        /*0f3c*/ 	.word	0x00022890
        /*0f40*/ 	.short	0x010a
        /*0f42*/ 	.byte	0x3f
	.zero		1


	//   ....[68]....
        /*0f44*/ 	.word	0x00017410
        /*0f48*/ 	.word	0x00000061
        /*0f4c*/ 	.word	0x00022890
        /*0f50*/ 	.short	0x010a
        /*0f52*/ 	.byte	0x3f
	.zero		1


	//   ....[69]....
        /*0f54*/ 	.word	0x00017460
        /*0f58*/ 	.word	0x00000061
        /*0f5c*/ 	.word	0x000228b0
        /*0f60*/ 	.short	0x010a
        /*0f62*/ 	.byte	0x3f
	.zero		1


	//   ....[70]....
        /*0f64*/ 	.word	0x00017710
        /*0f68*/ 	.word	0x00000012
        /*0f6c*/ 	.word	0x00022800
        /*0f70*/ 	.short	0x010a
        /*0f72*/ 	.byte	0x3f
	.zero		1


	//   ....[71]....
        /*0f74*/ 	.word	0x00017920
        /*0f78*/ 	.word	0x00000012
        /*0f7c*/ 	.word	0x00022800
        /*0f80*/ 	.short	0x010a
        /*0f82*/ 	.byte	0x3f
	.zero		1


	//   ....[72]....
        /*0f84*/ 	.word	0x00017970
        /*0f88*/ 	.word	0x0000000e
        /*0f8c*/ 	.word	0x00022830
        /*0f90*/ 	.short	0x010a
        /*0f92*/ 	.byte	0x3f
	.zero		1


	//   ....[73]....
        /*0f94*/ 	.word	0x000179c0
        /*0f98*/ 	.word	0x0000000e
        /*0f9c*/ 	.word	0x00022850
        /*0fa0*/ 	.short	0x010a
        /*0fa2*/ 	.byte	0x3f
	.zero		1


	//   ....[74]....
        /*0fa4*/ 	.word	0x00017a10
        /*0fa8*/ 	.word	0x0000000f
        /*0fac*/ 	.word	0x00022830
        /*0fb0*/ 	.short	0x010a
        /*0fb2*/ 	.byte	0x3f
	.zero		1


	//   ....[75]....
        /*0fb4*/ 	.word	0x00017a60
        /*0fb8*/ 	.word	0x0000000f
        /*0fbc*/ 	.word	0x00022850
        /*0fc0*/ 	.short	0x010a
        /*0fc2*/ 	.byte	0x3f
	.zero		1


	//   ....[76]....
        /*0fc4*/ 	.word	0x00018040
        /*0fc8*/ 	.word	0x00000005
        /*0fcc*/ 	.word	0x00022820
        /*0fd0*/ 	.short	0x010a
        /*0fd2*/ 	.byte	0x3f
	.zero		1


	//   ....[77]....
        /*0fd4*/ 	.word	0x00018090
        /*0fd8*/ 	.word	0x00000004
        /*0fdc*/ 	.word	0x000228a0
        /*0fe0*/ 	.short	0x010a
        /*0fe2*/ 	.byte	0x3f
	.zero		1


	//   ....[78]....
        /*0fe4*/ 	.word	0x000180e0
        /*0fe8*/ 	.word	0x00000004
        /*0fec*/ 	.word	0x000228c0
        /*0ff0*/ 	.short	0x010a
        /*0ff2*/ 	.byte	0x3f
	.zero		1


	//   ....[79]....
        /*0ff4*/ 	.word	0x00018130
        /*0ff8*/ 	.word	0x00000005
        /*0ffc*/ 	.word	0x000228a0
        /*1000*/ 	.short	0x010a
        /*1002*/ 	.byte	0x3f
	.zero		1


	//   ....[80]....
        /*1004*/ 	.word	0x00018180
        /*1008*/ 	.word	0x00000005
        /*100c*/ 	.word	0x000228c0
        /*1010*/ 	.short	0x010a
        /*1012*/ 	.byte	0x3f
	.zero		1


	//   ....[81]....
        /*1014*/ 	.word	0x00018320
        /*1018*/ 	.word	0x00000000
        /*101c*/ 	.word	0x00022840
        /*1020*/ 	.short	0x010a
        /*1022*/ 	.byte	0x3f
	.zero		1


	//   ....[82]....
        /*1024*/ 	.word	0x00018de0
        /*1028*/ 	.word	0x00000002
        /*102c*/ 	.word	0x00022820
        /*1030*/ 	.short	0x010a
        /*1032*/ 	.byte	0x3f
	.zero		1


	//   ....[83]....
        /*1034*/ 	.word	0x00018e30
        /*1038*/ 	.word	0x00000002
        /*103c*/ 	.word	0x00022860
        /*1040*/ 	.short	0x010a
        /*1042*/ 	.byte	0x3f
	.zero		1


	//   ....[84]....
        /*1044*/ 	.word	0x00018e80
        /*1048*/ 	.word	0x00000002
        /*104c*/ 	.word	0x00022840
        /*1050*/ 	.short	0x010a
        /*1052*/ 	.byte	0x3f
	.zero		1


	//   ....[85]....
        /*1054*/ 	.word	0x00018ed0
        /*1058*/ 	.word	0x00000002
        /*105c*/ 	.word	0x00022860
        /*1060*/ 	.short	0x010a
        /*1062*/ 	.byte	0x3f
	.zero		1


	//   ....[86]....
        /*1064*/ 	.word	0x00018f20
        /*1068*/ 	.word	0x00000003
        /*106c*/ 	.word	0x00022840
        /*1070*/ 	.short	0x010a
        /*1072*/ 	.byte	0x3f
	.zero		1


	//   ....[87]....
        /*1074*/ 	.word	0x00018f70
        /*1078*/ 	.word	0x00000003
        /*107c*/ 	.word	0x00022860
        /*1080*/ 	.short	0x010a
        /*1082*/ 	.byte	0x3f
	.zero		1


	//   ....[88]....
        /*1084*/ 	.word	0x00018fc0
        /*1088*/ 	.word	0x00000003
        /*108c*/ 	.word	0x00022840
        /*1090*/ 	.short	0x010a
        /*1092*/ 	.byte	0x3f
	.zero		1


	//   ....[89]....
        /*1094*/ 	.word	0x00019010
        /*1098*/ 	.word	0x00000003
        /*109c*/ 	.word	0x00022860
        /*10a0*/ 	.short	0x010a
        /*10a2*/ 	.byte	0x3f
	.zero		1


	//   ....[90]....
        /*10a4*/ 	.word	0x00019a60
        /*10a8*/ 	.word	0x00000000
        /*10ac*/ 	.word	0x00022820
        /*10b0*/ 	.short	0x010a
        /*10b2*/ 	.byte	0x3f
	.zero		1


	//   ....[91]....
        /*10b4*/ 	.word	0x00019c00
        /*10b8*/ 	.word	0x00000006
        /*10bc*/ 	.word	0x00000000
        /*10c0*/ 	.short	0x010a
        /*10c2*/ 	.byte	0x3f
	.zero		1


	//   ....[92]....
        /*10c4*/ 	.word	0x00019c50
        /*10c8*/ 	.word	0x00000007
        /*10cc*/ 	.word	0x00000000
        /*10d0*/ 	.short	0x010a
        /*10d2*/ 	.byte	0x3f
	.zero		1


	//   ....[93]....
        /*10d4*/ 	.word	0x00019ca0
        /*10d8*/ 	.word	0x00000004
        /*10dc*/ 	.word	0x00000000
        /*10e0*/ 	.short	0x010a
        /*10e2*/ 	.byte	0x3f
	.zero		1


	//----- nvinfo : EIATTR_NUM_MBARRIERS
	.align		4
.L_1249:
        /*10e4*/ 	.byte	0x03, 0x38
        /*10e6*/ 	.short	0x0016


	//----- nvinfo : EIATTR_EXIT_INSTR_OFFSETS
	.align		4
        /*10e8*/ 	.byte	0x04, 0x1c
        /*10ea*/ 	.short	(.L_1251 - .L_1250)


	//   ....[0]....
.L_1250:
        /*10ec*/ 	.word	0x00017360


	//----- nvinfo : EIATTR_MAX_THREADS
	.align		4
.L_1251:
        /*10f0*/ 	.byte	0x04, 0x05
        /*10f2*/ 	.short	(.L_1253 - .L_1252)
.L_1252:
        /*10f4*/ 	.word	0x00000180
        /*10f8*/ 	.word	0x00000001
        /*10fc*/ 	.word	0x00000001


	//----- nvinfo : EIATTR_CRS_STACK_SIZE
	.align		4
.L_1253:
        /*1100*/ 	.byte	0x04, 0x1e
        /*1102*/ 	.short	(.L_1255 - .L_1254)
.L_1254:
        /*1104*/ 	.word	0x00000000


	//----- nvinfo : EIATTR_CBANK_PARAM_SIZE
	.align		4
.L_1255:
        /*1108*/ 	.byte	0x03, 0x19
        /*110a*/ 	.short	0x0af0


	//----- nvinfo : EIATTR_PARAM_CBANK
	.align		4
        /*110c*/ 	.byte	0x04, 0x0a
        /*110e*/ 	.short	(.L_1257 - .L_1256)
	.align		4
.L_1256:
        /*1110*/ 	.word	index@(.nv.constant0._ZN7cutlass13device_kernelIN5flash11enable_sm90INS1_16FlashAttnFwdSm90INS1_25CollectiveMainloopFwdSm90ILi2EN4cute5tupleIJNS5_1CILi1EEES8_S8_EEENS6_IJNS7_ILi128EEENS7_ILi96EEENS7_ILi64EEEEEELi256ENS_6half_tEfNS_4arch4Sm90ELb0ELb0ELb1ELb1ELb0ELb1ELb0ELb1ELb0ELb1ELb0ELb0EEENS1_21CollectiveEpilogueFwdINS6_IJSA_NS7_ILi256EEESB_EEES9_SE_SG_Li256ELb1ELb1ELb0ELb0EEENS1_36VarlenDynamicPersistentTileSchedulerILi128ELi96ELi256ELi128ELb0ELb1ELb1ELb0ELb1ELb1EEEEEEEEEvNT_6ParamsE)
        /*1114*/ 	.short	0x0210
        /*1116*/ 	.short	0x0af0


	//----- nvinfo : EIATTR_SW_WAR
	.align		4
.L_1257:
        /*1118*/ 	.byte	0x04, 0x36
        /*111a*/ 	.short	(.L_1259 - .L_1258)
.L_1258:
        /*111c*/ 	.word	0x00000008
.L_1259:


//--------------------- .nv.info._ZN7cutlass13device_kernelIN5flash11enable_sm90INS1_16FlashAttnFwdSm90INS1_25CollectiveMainloopFwdSm90ILi2EN4cute5tupleIJNS5_1CILi1EEES8_S8_EEENS6_IJNS7_ILi128EEENS7_ILi96EEENS7_ILi64EEEEEELi256ENS_6half_tEfNS_4arch4Sm90ELb0ELb0ELb1ELb1ELb0ELb0ELb1ELb1ELb0ELb1ELb0ELb0EEENS1_21CollectiveEpilogueFwdINS6_IJSA_NS7_ILi256EEESB_EEES9_SE_SG_Li256ELb1ELb1ELb0ELb0EEENS1_36VarlenDynamicPersistentTileSchedulerILi128ELi96ELi256ELi128ELb0ELb1ELb1ELb0ELb1ELb1EEEEEEEEEvNT_6ParamsE --------------------------
	.section	.nv.info._ZN7cutlass13device_kernelIN5flash11enable_sm90INS1_16FlashAttnFwdSm90INS1_25CollectiveMainloopFwdSm90ILi2EN4cute5tupleIJNS5_1CILi1EEES8_S8_EEENS6_IJNS7_ILi128EEENS7_ILi96EEENS7_ILi64EEEEEELi256ENS_6half_tEfNS_4arch4Sm90ELb0ELb0ELb1ELb1ELb0ELb0ELb1ELb1ELb0ELb1ELb0ELb0EEENS1_21CollectiveEpilogueFwdINS6_IJSA_NS7_ILi256EEESB_EEES9_SE_SG_Li256ELb1ELb1ELb0ELb0EEENS1_36VarlenDynamicPersistentTileSchedulerILi128ELi96ELi256ELi128ELb0ELb1ELb1ELb0ELb1ELb1EEEEEEEEEvNT_6ParamsE,"",@"SHT_CUDA_INFO"
	.sectionflags	@""
	.align	4


	//----- nvinfo : EIATTR_CUDA_API_VERSION
	.align		4
        /*0000*/ 	.byte	0x04, 0x37
        /*0002*/ 	.short	(.L_1261 - .L_1260)
.L_1260:
        /*0004*/ 	.word	0x00000082


	//----- nvinfo : EIATTR_KPARAM_INFO
	.align		4
.L_1261:
        /*0008*/ 	.byte	0x04, 0x17
        /*000a*/ 	.short	(.L_1263 - .L_1262)
.L_1262:
        /*000c*/ 	.word	0x00000000
        /*0010*/ 	.short	0x0000
        /*0012*/ 	.short	0x0070
        /*0014*/ 	.byte	0x00, 0xf0, 0x01, 0x2e


	//----- nvinfo : EIATTR_SPARSE_MMA_MASK
	.align		4
.L_1263:
        /*0018*/ 	.byte	0x03, 0x50
        /*001a*/ 	.short	0x0000


	//----- nvinfo : EIATTR_MAXREG_COUNT
	.align		4
        /*001c*/ 	.byte	0x03, 0x1b
        /*001e*/ 	.short	0x00a8


	//----- nvinfo : EIATTR_NUM_BARRIERS
	.align		4
        /*0020*/ 	.byte	0x02, 0x4c
        /*0022*/ 	.byte	0x10
	.zero		1


	//----- nvinfo : EIATTR_EXTERNS
	.align		4
        /*0024*/ 	.byte	0x04, 0x0f
        /*0026*/ 	.short	(.L_1265 - .L_1264)


	//   ....[0]....
	.align		4
.L_1264:
        /*0028*/ 	.word	index@(__assertfail)


	//----- nvinfo : EIATTR_ANNOTATIONS
	.align		4
.L_1265:
        /*002c*/ 	.byte	0x04, 0x55
        /*002e*/ 	.short	(.L_1267 - .L_1266)


	//   ....[0]....
.L_1266:
        /* <DEDUP_REMOVED lines=99> */


	//----- nvinfo : EIATTR_MERCURY_ISA_VERSION
	.align		4
.L_1267:
        /*0650*/ 	.byte	0x03, 0x5f
        /*0652*/ 	.short	0x0101


	//----- nvinfo : EIATTR_UNUSED_LOAD_BYTE_OFFSET
	.align		4
        /*0654*/ 	.byte	0x04, 0x44
        /*0656*/ 	.short	(.L_1269 - .L_1268)


	//   ....[0]....
.L_1268:
        /*0658*/ 	.word	0x00000a80
        /*065c*/ 	.word	0x0000fff0


	//   ....[1]....
        /*0660*/ 	.word	0x00007660
        /*0664*/ 	.word	0x0000fff0


	//----- nvinfo : EIATTR_INT_WARP_WIDE_INSTR_OFFSETS
	.align		4
.L_1269:
        /*0668*/ 	.byte	0x04, 0x31
        /*066a*/ 	.short	(.L_1271 - .L_1270)


	//   ....[0]....
.L_1270:
        /*066c*/ 	.word	0x00000130


	//   ....[1]....
        /*0670*/ 	.word	0x00000170


	//   ....[2]....
        /*0674*/ 	.word	0x000001e0


	//   ....[3]....
        /*0678*/ 	.word	0x000001f0


	//   ....[4]....
        /*067c*/ 	.word	0x0000b5a0


	//   ....[5]....
        /*0680*/ 	.word	0x0000b630


	//   ....[6]....
        /*0684*/ 	.word	0x00010240


	//   ....[7]....
        /*0688*/ 	.word	0x000102d0


	//----- nvinfo : EIATTR_COOP_GROUP_MASK_REGIDS
	.align		4
.L_1271:
        /*068c*/ 	.byte	0x04, 0x29
        /*068e*/ 	.short	(.L_1273 - .L_1272)


	//   ....[0]....
.L_1272:
        /*0690*/ 	.word	0xffffffff


	//   ....[1]....
        /*0694*/ 	.word	0xffffffff


	//   ....[2]....
        /*0698*/ 	.word	0xffffffff


	//   ....[3]....
        /*069c*/ 	.word	0xffffffff


	//   ....[4]....
        /*06a0*/ 	.word	0xffffffff


	//   ....[5]....
        /*06a4*/ 	.word	0xffffffff


	//   ....[6]....
        /*06a8*/ 	.word	0xffffffff


	//   ....[7]....
        /*06ac*/ 	.word	0xffffffff


	//   ....[8]....
        /*06b0*/ 	.word	0xffffffff


	//   ....[9]....
        /*06b4*/ 	.word	0xffffffff


	//   ....[10]....
        /*06b8*/ 	.word	0xffffffff


	//   ....[11]....
        /*06bc*/ 	.word	0xffffffff


	//   ....[12]....
        /*06c0*/ 	.word	0xffffffff


	//   ....[13]....
        /*06c4*/ 	.word	0xffffffff


	//   ....[14]....
        /*06c8*/ 	.word	0xffffffff


	//   ....[15]....
        /*06cc*/ 	.word	0xffffffff


	//   ....[16]....
        /*06d0*/ 	.word	0xffffffff


	//   ....[17]....
        /*06d4*/ 	.word	0xffffffff


	//   ....[18]....
        /*06d8*/ 	.word	0xffffffff


	//   ....[19]....
        /*06dc*/ 	.word	0xffffffff


	//   ....[20]....
        /*06e0*/ 	.word	0xffffffff


	//   ....[21]....
        /*06e4*/ 	.word	0xffffffff


	//   ....[22]....
        /*06e8*/ 	.word	0xffffffff


	//   ....[23]....
        /*06ec*/ 	.word	0xffffffff


	//   ....[24]....
        /*06f0*/ 	.word	0xffffffff


	//   ....[25]....
        /*06f4*/ 	.word	0xffffffff


	//   ....[26]....
        /*06f8*/ 	.word	0xffffffff


	//   ....[27]....
        /*06fc*/ 	.word	0xffffffff


	//   ....[28]....
        /*0700*/ 	.word	0xffffffff


	//   ....[29]....
        /*0704*/ 	.word	0xffffffff


	//   ....[30]....
        /*0708*/ 	.word	0xffffffff


	//   ....[31]....
        /*070c*/ 	.word	0xffffffff


	//   ....[32]....
        /*0710*/ 	.word	0xffffffff


	//   ....[33]....
        /*0714*/ 	.word	0xffffffff


	//   ....[34]....
        /*0718*/ 	.word	0xffffffff


	//   ....[35]....
        /*071c*/ 	.word	0xffffffff


	//   ....[36]....
        /*0720*/ 	.word	0xffffffff


	//   ....[37]....
        /*0724*/ 	.word	0xffffffff


	//   ....[38]....
        /*0728*/ 	.word	0xffffffff


	//   ....[39]....
        /*072c*/ 	.word	0xffffffff


	//   ....[40]....
        /*0730*/ 	.word	0xffffffff


	//   ....[41]....
        /*0734*/ 	.word	0xffffffff


	//   ....[42]....
        /*0738*/ 	.word	0xffffffff


	//   ....[43]....
        /*073c*/ 	.word	0xffffffff


	//   ....[44]....
        /*0740*/ 	.word	0xffffffff


	//   ....[45]....
        /*0744*/ 	.word	0xffffffff


	//   ....[46]....
        /*0748*/ 	.word	0xffffffff


	//   ....[47]....
        /*074c*/ 	.word	0xffffffff


	//   ....[48]....
        /*0750*/ 	.word	0xffffffff


	//   ....[49]....
        /*0754*/ 	.word	0xffffffff


	//   ....[50]....
        /*0758*/ 	.word	0xffffffff


	//   ....[51]....
        /*075c*/ 	.word	0xffffffff


	//   ....[52]....
        /*0760*/ 	.word	0xffffffff


	//   ....[53]....
        /*0764*/ 	.word	0xffffffff


	//   ....[54]....
        /*0768*/ 	.word	0xffffffff


	//   ....[55]....
        /*076c*/ 	.word	0xffffffff


	//   ....[56]....
        /*0770*/ 	.word	0xffffffff


	//   ....[57]....
        /*0774*/ 	.word	0xffffffff


	//   ....[58]....
        /*0778*/ 	.word	0xffffffff


	//   ....[59]....
        /*077c*/ 	.word	0xffffffff


	//   ....[60]....
        /*0780*/ 	.word	0xffffffff


	//   ....[61]....
        /*0784*/ 	.word	0xffffffff


	//   ....[62]....
        /*0788*/ 	.word	0xffffffff


	//   ....[63]....
        /*078c*/ 	.word	0xffffffff


	//   ....[64]....
        /*0790*/ 	.word	0xffffffff


	//   ....[65]....
        /*0794*/ 	.word	0xffffffff


	//   ....[66]....
        /*0798*/ 	.word	0xffffffff


	//   ....[67]....
        /*079c*/ 	.word	0xffffffff


	//   ....[68]....
        /*07a0*/ 	.word	0xffffffff


	//   ....[69]....
        /*07a4*/ 	.word	0xffffffff


	//   ....[70]....
        /*07a8*/ 	.word	0xffffffff


	//   ....[71]....
        /*07ac*/ 	.word	0xffffffff


	//   ....[72]....
        /*07b0*/ 	.word	0xffffffff


	//   ....[73]....
        /*07b4*/ 	.word	0xffffffff


	//   ....[74]....
        /*07b8*/ 	.word	0xffffffff


	//   ....[75]....
        /*07bc*/ 	.word	0xffffffff


	//   ....[76]....
        /*07c0*/ 	.word	0xffffffff


	//   ....[77]....
        /*07c4*/ 	.word	0xffffffff


	//   ....[78]....
        /*07c8*/ 	.word	0xffffffff


	//   ....[79]....
        /*07cc*/ 	.word	0xffffffff


	//   ....[80]....
        /*07d0*/ 	.word	0xffffffff


	//   ....[81]....
        /*07d4*/ 	.word	0xffffffff


	//   ....[82]....
        /*07d8*/ 	.word	0xffffffff


	//   ....[83]....
        /*07dc*/ 	.word	0xffffffff


	//   ....[84]....
        /*07e0*/ 	.word	0xffffffff


	//   ....[85]....
        /*07e4*/ 	.word	0xffffffff


	//   ....[86]....
        /*07e8*/ 	.word	0xffffffff


	//   ....[87]....
        /*07ec*/ 	.word	0xffffffff


	//   ....[88]....
        /*07f0*/ 	.word	0xffffffff


	//   ....[89]....
        /*07f4*/ 	.word	0xffffffff


	//   ....[90]....
        /*07f8*/ 	.word	0xffffffff


	//   ....[91]....
        /*07fc*/ 	.word	0xffffffff


	//   ....[92]....
        /*0800*/ 	.word	0xffffffff


	//   ....[93]....
        /*0804*/ 	.word	0xffffffff


	//   ....[94]....
        /*0808*/ 	.word	0xffffffff


	//   ....[95]....
        /*080c*/ 	.word	0xffffffff


	//   ....[96]....
        /*0810*/ 	.word	0xffffffff


	//   ....[97]....
        /*0814*/ 	.word	0xffffffff


	//   ....[98]....
        /*0818*/ 	.word	0xffffffff


	//   ....[99]....
        /*081c*/ 	.word	0xffffffff


	//   ....[100]....
        /*0820*/ 	.word	0xffffffff


	//   ....[101]....
        /*0824*/ 	.word	0xffffffff


	//   ....[102]....
        /*0828*/ 	.word	0xffffffff


	//   ....[103]....
        /*082c*/ 	.word	0xffffffff


	//   ....[104]....
        /*0830*/ 	.word	0xffffffff


	//   ....[105]....
        /*0834*/ 	.word	0xffffffff


	//   ....[106]....
        /*0838*/ 	.word	0xffffffff


	//   ....[107]....
        /*083c*/ 	.word	0x0500000f


	//   ....[108]....
        /*0840*/ 	.word	0x0500000f


	//   ....[109]....
        /*0844*/ 	.word	0x0500000f


	//   ....[110]....
        /*0848*/ 	.word	0x0500000f


	//   ....[111]....
        /*084c*/ 	.word	0x0500000f


	//   ....[112]....
        /*0850*/ 	.word	0x0500000f


	//   ....[113]....
        /*0854*/ 	.word	0x0500000f


	//   ....[114]....
        /*0858*/ 	.word	0x0500000f


	//   ....[115]....
        /*085c*/ 	.word	0x0500000f


	//   ....[116]....
        /*0860*/ 	.word	0x0500000f


	//   ....[117]....
        /*0864*/ 	.word	0x0500000f


	//   ....[118]....
        /*0868*/ 	.word	0x0500000f


	//   ....[119]....
        /*086c*/ 	.word	0x0500000f


	//   ....[120]....
        /*0870*/ 	.word	0x0500000f


	//   ....[121]....
        /*0874*/ 	.word	0x0500000f


	//   ....[122]....
        /*0878*/ 	.word	0x0500000f


	//   ....[123]....
        /*087c*/ 	.word	0x0500000f


	//   ....[124]....
        /*0880*/ 	.word	0x0500000f


	//   ....[125]....
        /*0884*/ 	.word	0x0500000f


	//   ....[126]....
        /*0888*/ 	.word	0x0500000f


	//   ....[127]....
        /*088c*/ 	.word	0x0500000f


	//   ....[128]....
        /*0890*/ 	.word	0x0500000f


	//   ....[129]....
        /*0894*/ 	.word	0x0500000f


	//   ....[130]....
        /*0898*/ 	.word	0x0500000f


	//   ....[131]....
        /*089c*/ 	.word	0x0500000f


	//   ....[132]....
        /*08a0*/ 	.word	0x0500000f


	//   ....[133]....
        /*08a4*/ 	.word	0x0500000f


	//   ....[134]....
        /*08a8*/ 	.word	0x0500000f


	//   ....[135]....
        /*08ac*/ 	.word	0x0500000f


	//   ....[136]....
        /*08b0*/ 	.word	0x0500000f


	//   ....[137]....
        /*08b4*/ 	.word	0x0500000f


	//   ....[138]....
        /*08b8*/ 	.word	0x0500000f


	//   ....[139]....
        /*08bc*/ 	.word	0x0500000f


	//   ....[140]....
        /*08c0*/ 	.word	0x0500000f


	//   ....[141]....
        /*08c4*/ 	.word	0x0500000f


	//   ....[142]....
        /*08c8*/ 	.word	0x0500000f


	//   ....[143]....
        /*08cc*/ 	.word	0x0500000f


	//   ....[144]....
        /*08d0*/ 	.word	0x0500000f


	//   ....[145]....
        /*08d4*/ 	.word	0x0500000f


	//   ....[146]....
        /*08d8*/ 	.word	0x0500000f


	//   ....[147]....
        /*08dc*/ 	.word	0x0500000f


	//   ....[148]....
        /*08e0*/ 	.word	0x0500000f


	//   ....[149]....
        /*08e4*/ 	.word	0x0500000f


	//   ....[150]....
        /*08e8*/ 	.word	0x0500000f


	//   ....[151]....
        /*08ec*/ 	.word	0x0500000f


	//   ....[152]....
        /*08f0*/ 	.word	0x0500000f


	//   ....[153]....
        /*08f4*/ 	.word	0x0500000f


	//   ....[154]....
        /*08f8*/ 	.word	0x0500000f


	//   ....[155]....
        /*08fc*/ 	.word	0x0500000f


	//   ....[156]....
        /*0900*/ 	.word	0x0500000f


	//   ....[157]....
        /*0904*/ 	.word	0x0500000f


	//----- nvinfo : EIATTR_COOP_GROUP_INSTR_OFFSETS
	.align		4
.L_1273:
        /*0908*/ 	.byte	0x04, 0x28
        /*090a*/ 	.short	(.L_1275 - .L_1274)


	//   ....[0]....
.L_1274:
        /*090c*/ 	.word	0x00000070


	//   ....[1]....
        /*0910*/ 	.word	0x00000140


	//   ....[2]....
        /*0914*/ 	.word	0x00000190


	//   ....[3]....
        /*0918*/ 	.word	0x000003e0


	//   ....[4]....
        /*091c*/ 	.word	0x00000540


	//   ....[5]....
        /*0920*/ 	.word	0x00000660


	//   ....[6]....
        /*0924*/ 	.word	0x000007c0


	//   ....[7]....
        /*0928*/ 	.word	0x000016b0


	//   ....[8]....
        /*092c*/ 	.word	0x000034b0


	//   ....[9]....
        /*0930*/ 	.word	0x00003500


	//   ....[10]....
        /*0934*/ 	.word	0x00003520


	//   ....[11]....
        /*0938*/ 	.word	0x00003540


	//   ....[12]....
        /*093c*/ 	.word	0x00005500


	//   ....[13]....
        /*0940*/ 	.word	0x000055a0


	//   ....[14]....
        /*0944*/ 	.word	0x000055b0


	//   ....[15]....
        /*0948*/ 	.word	0x000055e0


	//   ....[16]....
        /*094c*/ 	.word	0x00006bc0


	//   ....[17]....
        /*0950*/ 	.word	0x00006c00


	//   ....[18]....
        /*0954*/ 	.word	0x00006cd0


	//   ....[19]....
        /*0958*/ 	.word	0x00006d00


	//   ....[20]....
        /*095c*/ 	.word	0x00008760


	//   ....[21]....
        /*0960*/ 	.word	0x00008790


	//   ....[22]....
        /*0964*/ 	.word	0x000087f0


	//   ....[23]....
        /*0968*/ 	.word	0x00008850


	//   ....[24]....
        /*096c*/ 	.word	0x000090c0


	//   ....[25]....
        /*0970*/ 	.word	0x000090e0


	//   ....[26]....
        /*0974*/ 	.word	0x00009230


	//   ....[27]....
        /*0978*/ 	.word	0x00009250


	//   ....[28]....
        /*097c*/ 	.word	0x00009390


	//   ....[29]....
        /*0980*/ 	.word	0x000093b0


	//   ....[30]....
        /*0984*/ 	.word	0x00009500


	//   ....[31]....
        /*0988*/ 	.word	0x00009520


	//   ....[32]....
        /*098c*/ 	.word	0x00009f00


	//   ....[33]....
        /*0990*/ 	.word	0x00009f30


	//   ....[34]....
        /*0994*/ 	.word	0x0000a080


	//   ....[35]....
        /*0998*/ 	.word	0x0000a0a0


	//   ....[36]....
        /*099c*/ 	.word	0x0000a1e0


	//   ....[37]....
        /*09a0*/ 	.word	0x0000a200


	//   ....[38]....
        /*09a4*/ 	.word	0x0000a350


	//   ....[39]....
        /*09a8*/ 	.word	0x0000a370


	//   ....[40]....
        /*09ac*/ 	.word	0x0000a530


	//   ....[41]....
        /*09b0*/ 	.word	0x0000a720


	//   ....[42]....
        /*09b4*/ 	.word	0x0000a750


	//   ....[43]....
        /*09b8*/ 	.word	0x0000a780


	//   ....[44]....
        /*09bc*/ 	.word	0x0000a7b0


	//   ....[45]....
        /*09c0*/ 	.word	0x0000a7e0


	//   ....[46]....
        /*09c4*/ 	.word	0x0000a810


	//   ....[47]....
        /*09c8*/ 	.word	0x0000a980


	//   ....[48]....
        /*09cc*/ 	.word	0x0000a9b0


	//   ....[49]....
        /*09d0*/ 	.word	0x0000a9e0


	//   ....[50]....
        /*09d4*/ 	.word	0x0000aa10


	//   ....[51]....
        /*09d8*/ 	.word	0x0000aa40


	//   ....[52]....
        /*09dc*/ 	.word	0x0000aa70


	//   ....[53]....
        /*09e0*/ 	.word	0x0000ab10


	//   ....[54]....
        /*09e4*/ 	.word	0x0000ab40


	//   ....[55]....
        /*09e8*/ 	.word	0x0000abd0


	//   ....[56]....
        /*09ec*/ 	.word	0x0000bbb0


	//   ....[57]....
        /*09f0*/ 	.word	0x0000c740


	//   ....[58]....
        /*09f4*/ 	.word	0x0000c760


	//   ....[59]....
        /*09f8*/ 	.word	0x0000c790


	//   ....[60]....
        /*09fc*/ 	.word	0x0000c7b0


	//   ....[61]....
        /*0a00*/ 	.word	0x0000c860


	//   ....[62]....
        /*0a04*/ 	.word	0x0000c8f0


	//   ....[63]....
        /*0a08*/ 	.word	0x0000c920


	//   ....[64]....
        /*0a0c*/ 	.word	0x0000c9a0


	//   ....[65]....
        /*0a10*/ 	.word	0x0000c9d0


	//   ....[66]....
        /*0a14*/ 	.word	0x0000ca50


	//   ....[67]....
        /*0a18*/ 	.word	0x0000ca80


	//   ....[68]....
        /*0a1c*/ 	.word	0x0000cb00


	//   ....[69]....
        /*0a20*/ 	.word	0x0000cb30


	//   ....[70]....
        /*0a24*/ 	.word	0x0000cb90


	//   ....[71]....
        /*0a28*/ 	.word	0x0000cba0


	//   ....[72]....
        /*0a2c*/ 	.word	0x0000cc10


	//   ....[73]....
        /*0a30*/ 	.word	0x0000d310


	//   ....[74]....
        /*0a34*/ 	.word	0x0000d370


	//   ....[75]....
        /*0a38*/ 	.word	0x0000d420


	//   ....[76]....
        /*0a3c*/ 	.word	0x0000d430


	//   ....[77]....
        /*0a40*/ 	.word	0x0000d4c0


	//   ....[78]....
        /*0a44*/ 	.word	0x0000d4d0


	//   ....[79]....
        /*0a48*/ 	.word	0x0000d560


	//   ....[80]....
        /*0a4c*/ 	.word	0x0000d570


	//   ....[81]....
        /*0a50*/ 	.word	0x0000d5e0


	//   ....[82]....
        /*0a54*/ 	.word	0x0000d5f0


	//   ....[83]....
        /*0a58*/ 	.word	0x0000d670


	//   ....[84]....
        /*0a5c*/ 	.word	0x0000d680


	//   ....[85]....
        /*0a60*/ 	.word	0x0000d700


	//   ....[86]....
        /*0a64*/ 	.word	0x0000d710


	//   ....[87]....
        /*0a68*/ 	.word	0x0000d790


	//   ....[88]....
        /*0a6c*/ 	.word	0x0000d7a0


	//   ....[89]....
        /*0a70*/ 	.word	0x000104d0


	//   ....[90]....
        /*0a74*/ 	.word	0x00010500


	//   ....[91]....
        /*0a78*/ 	.word	0x00010540


	//   ....[92]....
        /*0a7c*/ 	.word	0x00010570


	//   ....[93]....
        /*0a80*/ 	.word	0x000105a0


	//   ....[94]....
        /*0a84*/ 	.word	0x000105d0


	//   ....[95]....
        /*0a88*/ 	.word	0x00010600


	//   ....[96]....
        /*0a8c*/ 	.word	0x00010630


	//   ....[97]....
        /*0a90*/ 	.word	0x000107b0


	//   ....[98]....
        /*0a94*/ 	.word	0x000107e0


	//   ....[99]....
        /*0a98*/ 	.word	0x00010810


	//   ....[100]....
        /*0a9c*/ 	.word	0x00010840


	//   ....[101]....
        /*0aa0*/ 	.word	0x00010870


	//   ....[102]....
        /*0aa4*/ 	.word	0x000108a0


	//   ....[103]....
        /*0aa8*/ 	.word	0x00010960


	//   ....[104]....
        /*0aac*/ 	.word	0x00010980


	//   ....[105]....
        /*0ab0*/ 	.word	0x000109f0


	//   ....[106]....
        /*0ab4*/ 	.word	0x00010e80


	//   ....[107]....
        /*0ab8*/ 	.word	0x000113e0


	//   ....[108]....
        /*0abc*/ 	.word	0x00011560


	//   ....[109]....
        /*0ac0*/ 	.word	0x000115d0


	//   ....[110]....
        /*0ac4*/ 	.word	0x00011630


	//   ....[111]....
        /*0ac8*/ 	.word	0x00011690


	//   ....[112]....
        /*0acc*/ 	.word	0x00011760


	//   ....[113]....
        /*0ad0*/ 	.word	0x00011820


	//   ....[114]....
        /*0ad4*/ 	.word	0x00011930


	//   ....[115]....
        /*0ad8*/ 	.word	0x000119d0


	//   ....[116]....
        /*0adc*/ 	.word	0x00011aa0


	//   ....[117]....
        /*0ae0*/ 	.word	0x00011b40


	//   ....[118]....
        /*0ae4*/ 	.word	0x00011c10


	//   ....[119]....
        /*0ae8*/ 	.word	0x00011cb0


	//   ....[120]....
        /*0aec*/ 	.word	0x00011d80


	//   ....[121]....
        /*0af0*/ 	.word	0x00011e20


	//   ....[122]....
        /*0af4*/ 	.word	0x00011ed0


	//   ....[123]....
        /*0af8*/ 	.word	0x00011fb0


	//   ....[124]....
        /*0afc*/ 	.word	0x00012200


	//   ....[125]....
        /*0b00*/ 	.word	0x000122d0


	//   ....[126]....
        /*0b04*/ 	.word	0x000123b0


	//   ....[127]....
        /*0b08*/ 	.word	0x00012420


	//   ....[128]....
        /*0b0c*/ 	.word	0x00012530


	//   ....[129]....
        /*0b10*/ 	.word	0x000125f0


	//   ....[130]....
        /*0b14*/ 	.word	0x000126b0


	//   ....[131]....
        /*0b18*/ 	.word	0x00012770


	//   ....[132]....
        /*0b1c*/ 	.word	0x00012830


	//   ....[133]....
        /*0b20*/ 	.word	0x000128f0


	//   ....[134]....
        /*0b24*/ 	.word	0x000129b0


	//   ....[135]....
        /*0b28*/ 	.word	0x00012a60


	//   ....[136]....
        /*0b2c*/ 	.word	0x00012b60


	//   ....[137]....
        /*0b30*/ 	.word	0x00012bb0


	//   ....[138]....
        /*0b34*/ 	.word	0x00012c10


	//   ....[139]....
        /*0b38*/ 	.word	0x00012cf0


	//   ....[140]....
        /*0b3c*/ 	.word	0x00013020


	//   ....[141]....
        /*0b40*/ 	.word	0x000130c0


	//   ....[142]....
        /*0b44*/ 	.word	0x000131e0


	//   ....[143]....
        /*0b48*/ 	.word	0x00013260


	//   ....[144]....
        /*0b4c*/ 	.word	0x000132e0


	//   ....[145]....
        /*0b50*/ 	.word	0x00013360


	//   ....[146]....
        /*0b54*/ 	.word	0x000133e0


	//   ....[147]....
        /*0b58*/ 	.word	0x00013470


	//   ....[148]....
        /*0b5c*/ 	.word	0x00013510


	//   ....[149]....
        /*0b60*/ 	.word	0x000135c0


	//   ....[150]....
        /*0b64*/ 	.word	0x00013640


	//   ....[151]....
        /*0b68*/ 	.word	0x000136c0


	//   ....[152]....
        /*0b6c*/ 	.word	0x00013740


	//   ....[153]....
        /*0b70*/ 	.word	0x000137d0


	//   ....[154]....
        /*0b74*/ 	.word	0x00013850


	//   ....[155]....
        /*0b78*/ 	.word	0x000138f0


	//   ....[156]....
        /*0b7c*/ 	.word	0x00013980


	//   ....[157]....
        /*0b80*/ 	.word	0x00013ab0


	//----- nvinfo : EIATTR_REG_RECONFIG
	.align		4
.L_1275:
        /*0b84*/ 	.byte	0x01, 0x54
	.zero		2


	//----- nvinfo : EIATTR_SYSCALL_OFFSETS
	.align		4
        /*0b88*/ 	.byte	0x04, 0x46
        /*0b8a*/ 	.short	(.L_1277 - .L_1276)


	//   ....[0]....
.L_1276:
        /*0b8c*/ 	.word	0x00001820


	//   ....[1]....
        /*0b90*/ 	.word	0x0000b7a0


	//   ....[2]....
        /*0b94*/ 	.word	0x0000b900


	//   ....[3]....
        /*0b98*/ 	.word	0x0000ba00


	//   ....[4]....
        /*0b9c*/ 	.word	0x0000c310


	//   ....[5]....
        /*0ba0*/ 	.word	0x0000cf30


	//----- nvinfo : EIATTR_MBARRIER_INSTR_OFFSETS
	.align		4
.L_1277:
        /*0ba4*/ 	.byte	0x04, 0x39
        /*0ba6*/ 	.short	(.L_1279 - .L_1278)


	//   ....[0]....
.L_1278:
        /*0ba8*/ 	.word	0x00000280
        /*0bac*/ 	.word	0x000000ff
        /*0bb0*/ 	.word	0x00032400
        /*0bb4*/ 	.short	0x0100
        /*0bb6*/ 	.byte	0x08
	.zero		1


	//   ....[1]....
        /*0bb8*/ 	.word	0x00000290
        /*0bbc*/ 	.word	0x000000ff
        /*0bc0*/ 	.word	0x00032410
        /*0bc4*/ 	.short	0x0100
        /*0bc6*/ 	.byte	0x08
	.zero		1


	//   ....[2]....
        /*0bc8*/ 	.word	0x000002a0
        /*0bcc*/ 	.word	0x000000ff
        /*0bd0*/ 	.word	0x00032420
        /*0bd4*/ 	.short	0x0100
        /*0bd6*/ 	.byte	0x08
	.zero		1


	//   ....[3]....
        /*0bd8*/ 	.word	0x00000390
        /*0bdc*/ 	.word	0x000000ff
        /*0be0*/ 	.word	0x00032430
        /*0be4*/ 	.short	0x0100
        /*0be6*/ 	.byte	0x08
	.zero		1


	//   ....[4]....
        /*0be8*/ 	.word	0x000003a0
        /*0bec*/ 	.word	0x000000ff
        /*0bf0*/ 	.word	0x00032440
        /*0bf4*/ 	.short	0x0100
        /*0bf6*/ 	.byte	0x08
	.zero		1


	//   ....[5]....
        /*0bf8*/ 	.word	0x000003b0
        /*0bfc*/ 	.word	0x000000ff
        /*0c00*/ 	.word	0x00032438
        /*0c04*/ 	.short	0x0100
        /*0c06*/ 	.byte	0x08
	.zero		1


	//   ....[6]....
        /*0c08*/ 	.word	0x000003c0
        /*0c0c*/ 	.word	0x000000ff
        /*0c10*/ 	.word	0x00032448
        /*0c14*/ 	.short	0x0100
        /*0c16*/ 	.byte	0x08
	.zero		1


	//   ....[7]....
        /*0c18*/ 	.word	0x000004f0
        /*0c1c*/ 	.word	0x000000ff
        /*0c20*/ 	.word	0x00032450
        /*0c24*/ 	.short	0x0100
        /*0c26*/ 	.byte	0x08
	.zero		1


	//   ....[8]....
        /*0c28*/ 	.word	0x00000500
        /*0c2c*/ 	.word	0x000000ff
        /*0c30*/ 	.word	0x00032460
        /*0c34*/ 	.short	0x0100
        /*0c36*/ 	.byte	0x08
	.zero		1


	//   ....[9]....
        /*0c38*/ 	.word	0x00000510
        /*0c3c*/ 	.word	0x000000ff
        /*0c40*/ 	.word	0x00032458
        /*0c44*/ 	.short	0x0100
        /*0c46*/ 	.byte	0x08
	.zero		1


	//   ....[10]....
        /*0c48*/ 	.word	0x00000520
        /*0c4c*/ 	.word	0x000000ff
        /*0c50*/ 	.word	0x00032468
        /*0c54*/ 	.short	0x0100
        /*0c56*/ 	.byte	0x08
	.zero		1


	//   ....[11]....
        /*0c58*/ 	.word	0x00000610
        /*0c5c*/ 	.word	0x000000ff
        /*0c60*/ 	.word	0x00032470
        /*0c64*/ 	.short	0x0100
        /*0c66*/ 	.byte	0x06
	.zero		1


	//   ....[12]....
        /*0c68*/ 	.word	0x00000620
        /*0c6c*/ 	.word	0x000000ff
        /*0c70*/ 	.word	0x00032480
        /*0c74*/ 	.short	0x0100
        /*0c76*/ 	.byte	0x06
	.zero		1


	//   ....[13]....
        /*0c78*/ 	.word	0x00000630
        /*0c7c*/ 	.word	0x000000ff
        /*0c80*/ 	.word	0x00032478
        /*0c84*/ 	.short	0x0100
        /*0c86*/ 	.byte	0x06
	.zero		1


	//   ....[14]....
        /*0c88*/ 	.word	0x00000640
        /*0c8c*/ 	.word	0x000000ff
        /*0c90*/ 	.word	0x00032488
        /*0c94*/ 	.short	0x0100
        /*0c96*/ 	.byte	0x06
	.zero		1


	//   ....[15]....
        /*0c98*/ 	.word	0x00000770
        /*0c9c*/ 	.word	0x000000ff
        /*0ca0*/ 	.word	0x00032490
        /*0ca4*/ 	.short	0x0100
        /*0ca6*/ 	.byte	0x08
	.zero		1


	//   ....[16]....
        /*0ca8*/ 	.word	0x00000780
        /*0cac*/ 	.word	0x000000ff
        /*0cb0*/ 	.word	0x000324a0
        /*0cb4*/ 	.short	0x0100
        /*0cb6*/ 	.byte	0x08
	.zero		1


	//   ....[17]....
        /*0cb8*/ 	.word	0x00000790
        /*0cbc*/ 	.word	0x000000ff
        /*0cc0*/ 	.word	0x00032498
        /*0cc4*/ 	.short	0x0100
        /*0cc6*/ 	.byte	0x08
	.zero		1


	//   ....[18]....
        /*0cc8*/ 	.word	0x000007a0
        /*0ccc*/ 	.word	0x000000ff
        /*0cd0*/ 	.word	0x000324a8
        /*0cd4*/ 	.short	0x0100
        /*0cd6*/ 	.byte	0x08
	.zero		1


	//   ....[19]....
        /*0cd8*/ 	.word	0x000008d0
        /*0cdc*/ 	.word	0x000000ff
        /*0ce0*/ 	.word	0x000324b0
        /*0ce4*/ 	.short	0x0100
        /*0ce6*/ 	.byte	0x08
	.zero		1


	//   ....[20]....
        /*0ce8*/ 	.word	0x000008e0
        /*0cec*/ 	.word	0x000000ff
        /*0cf0*/ 	.word	0x000324c0
        /*0cf4*/ 	.short	0x0100
        /*0cf6*/ 	.byte	0x08
	.zero		1


	//   ....[21]....
        /*0cf8*/ 	.word	0x000008f0
        /*0cfc*/ 	.word	0x000000ff
        /*0d00*/ 	.word	0x000324b8
        /*0d04*/ 	.short	0x0100
        /*0d06*/ 	.byte	0x08
	.zero		1


	//   ....[22]....
        /*0d08*/ 	.word	0x00000900
        /*0d0c*/ 	.word	0x000000ff
        /*0d10*/ 	.word	0x000324c8
        /*0d14*/ 	.short	0x0100
        /*0d16*/ 	.byte	0x08
	.zero		1


	//   ....[23]....
        /*0d18*/ 	.word	0x000018e0
        /*0d1c*/ 	.word	0x00000004
        /*0d20*/ 	.word	0x00032400
        /*0d24*/ 	.short	0x010a
        /*0d26*/ 	.byte	0x3f
	.zero		1


	//   ....[24]....
        /*0d28*/ 	.word	0x000019c0
        /*0d2c*/ 	.word	0x00000000
        /*0d30*/ 	.word	0x00032430
        /*0d34*/ 	.short	0x010a
        /*0d36*/ 	.byte	0x3f
	.zero		1


	//   ....[25]....
        /*0d38*/ 	.word	0x00001a10
        /*0d3c*/ 	.word	0x00000000
        /*0d40*/ 	.word	0x00032430
        /*0d44*/ 	.short	0x010a
        /*0d46*/ 	.byte	0x3f
	.zero		1


	//   ....[26]....
        /*0d48*/ 	.word	0x00001d80
        /*0d4c*/ 	.word	0x00000004
        /*0d50*/ 	.word	0x00032410
        /*0d54*/ 	.short	0x010a
        /*0d56*/ 	.byte	0x3f
	.zero		1


	//   ....[27]....
        /*0d58*/ 	.word	0x00001dc0
        /*0d5c*/ 	.word	0x00000000
        /*0d60*/ 	.word	0x00032450
        /*0d64*/ 	.short	0x010a
        /*0d66*/ 	.byte	0x3f
	.zero		1


	//   ....[28]....
        /*0d68*/ 	.word	0x00001e00
        /*0d6c*/ 	.word	0x00000000
        /*0d70*/ 	.word	0x00032450
        /*0d74*/ 	.short	0x010a
        /*0d76*/ 	.byte	0x3f
	.zero		1


	//   ....[29]....
        /*0d78*/ 	.word	0x000037a0
        /*0d7c*/ 	.word	0x00000018
        /*0d80*/ 	.word	0x00000000
        /*0d84*/ 	.short	0x0101
        /*0d86*/ 	.byte	0x3f
	.zero		1


	//   ....[30]....
        /*0d88*/ 	.word	0x00004270
        /*0d8c*/ 	.word	0x00000000
        /*0d90*/ 	.word	0x00000000
        /*0d94*/ 	.short	0x0101
        /*0d96*/ 	.byte	0x3f
	.zero		1


	//   ....[31]....
        /*0d98*/ 	.word	0x000043d0
        /*0d9c*/ 	.word	0x000000ff
        /*0da0*/ 	.word	0x00032430
        /*0da4*/ 	.short	0x010a
        /*0da6*/ 	.byte	0x04
	.zero		1


	//   ....[32]....
        /*0da8*/ 	.word	0x00004410
        /*0dac*/ 	.word	0x000000ff
        /*0db0*/ 	.word	0x00032430
        /*0db4*/ 	.short	0x010a
        /*0db6*/ 	.byte	0x04
	.zero		1


	//   ....[33]....
        /*0db8*/ 	.word	0x00004620
        /*0dbc*/ 	.word	0x000000ff
        /*0dc0*/ 	.word	0x00032450
        /*0dc4*/ 	.short	0x010a
        /*0dc6*/ 	.byte	0x04
	.zero		1


	//   ....[34]....
        /*0dc8*/ 	.word	0x00004660
        /*0dcc*/ 	.word	0x000000ff
        /*0dd0*/ 	.word	0x00032450
        /*0dd4*/ 	.short	0x010a
        /*0dd6*/ 	.byte	0x04
	.zero		1


	//   ....[35]....
        /*0dd8*/ 	.word	0x00005880
        /*0ddc*/ 	.word	0x0000009c
        /*0de0*/ 	.word	0x00000000
        /*0de4*/ 	.short	0x0101
        /*0de6*/ 	.byte	0x3f
	.zero		1


	//   ....[36]....
        /*0de8*/ 	.word	0x00006a30
        /*0dec*/ 	.word	0x0000009b
        /*0df0*/ 	.word	0x00000000
        /*0df4*/ 	.short	0x0101
        /*0df6*/ 	.byte	0x3f
	.zero		1


	//   ....[37]....
        /*0df8*/ 	.word	0x000090b0
        /*0dfc*/ 	.word	0x00000097
        /*0e00*/ 	.word	0x00000000
        /*0e04*/ 	.short	0x0101
        /*0e06*/ 	.byte	0x3f
	.zero		1


	//   ....[38]....
        /*0e08*/ 	.word	0x0000be50
        /*0e0c*/ 	.word	0x00000000
        /*0e10*/ 	.word	0x00032440
        /*0e14*/ 	.short	0x010a
        /*0e16*/ 	.byte	0x3f
	.zero		1


	//   ....[39]....
        /*0e18*/ 	.word	0x0000ccd0
        /*0e1c*/ 	.word	0x00000008
        /*0e20*/ 	.word	0x00032400
        /*0e24*/ 	.short	0x0107
        /*0e26*/ 	.byte	0x3f
	.zero		1


	//   ....[40]....
        /*0e28*/ 	.word	0x0000cd70
        /*0e2c*/ 	.word	0x00000002
        /*0e30*/ 	.word	0x00032400
        /*0e34*/ 	.short	0x0101
        /*0e36*/ 	.byte	0x3f
	.zero		1


	//   ....[41]....
        /*0e38*/ 	.word	0x0000d8c0
        /*0e3c*/ 	.word	0x00000007
        /*0e40*/ 	.word	0x00032410
        /*0e44*/ 	.short	0x0107
        /*0e46*/ 	.byte	0x3f
	.zero		1


	//   ....[42]....
        /*0e48*/ 	.word	0x0000d9c0
        /*0e4c*/ 	.word	0x00000002
        /*0e50*/ 	.word	0x00032410
        /*0e54*/ 	.short	0x0101
        /*0e56*/ 	.byte	0x3f
	.zero		1


	//   ....[43]....
        /*0e58*/ 	.word	0x0000d9e0
        /*0e5c*/ 	.word	0x00000002
        /*0e60*/ 	.word	0x00032420
        /*0e64*/ 	.short	0x010a
        /*0e66*/ 	.byte	0x3f
	.zero		1


	//   ....[44]....
        /*0e68*/ 	.word	0x0000daf0
        /*0e6c*/ 	.word	0x00000002
        /*0e70*/ 	.word	0x00032460
        /*0e74*/ 	.short	0x010a
        /*0e76*/ 	.byte	0x3f
	.zero		1


	//   ....[45]....
        /*0e78*/ 	.word	0x0000e400
        /*0e7c*/ 	.word	0x00000003
        /*0e80*/ 	.word	0x00032440
        /*0e84*/ 	.short	0x010a
        /*0e86*/ 	.byte	0x3f
	.zero		1


	//   ....[46]....
        /*0e88*/ 	.word	0x0000e660
        /*0e8c*/ 	.word	0x00000003
        /*0e90*/ 	.word	0x00032460
        /*0e94*/ 	.short	0x010a
        /*0e96*/ 	.byte	0x3f
	.zero		1


	//   ....[47]....
        /*0e98*/ 	.word	0x0000ef00
        /*0e9c*/ 	.word	0x00000004
        /*0ea0*/ 	.word	0x00032440
        /*0ea4*/ 	.short	0x010a
        /*0ea6*/ 	.byte	0x3f
	.zero		1


	//   ....[48]....
        /*0ea8*/ 	.word	0x0000f150
        /*0eac*/ 	.word	0x00000004
        /*0eb0*/ 	.word	0x00032460
        /*0eb4*/ 	.short	0x010a
        /*0eb6*/ 	.byte	0x3f
	.zero		1


	//   ....[49]....
        /*0eb8*/ 	.word	0x0000f960
        /*0ebc*/ 	.word	0x00000004
        /*0ec0*/ 	.word	0x00032440
        /*0ec4*/ 	.short	0x010a
        /*0ec6*/ 	.byte	0x3f
	.zero		1


	//   ....[50]....
        /*0ec8*/ 	.word	0x0000fbc0
        /*0ecc*/ 	.word	0x00000004
        /*0ed0*/ 	.word	0x00032460
        /*0ed4*/ 	.short	0x010a
        /*0ed6*/ 	.byte	0x3f
	.zero		1


	//   ....[51]....
        /*0ed8*/ 	.word	0x00010e00
        /*0edc*/ 	.word	0x00000000
        /*0ee0*/ 	.word	0x00032420
        /*0ee4*/ 	.short	0x010a
        /*0ee6*/ 	.byte	0x3f
	.zero		1


	//   ....[52]....
        /*0ee8*/ 	.word	0x00010fe0
        /*0eec*/ 	.word	0x00000006
        /*0ef0*/ 	.word	0x00000000
        /*0ef4*/ 	.short	0x010a
        /*0ef6*/ 	.byte	0x3f
	.zero		1


	//   ....[53]....
        /*0ef8*/ 	.word	0x00011050
        /*0efc*/ 	.word	0x00000007
        /*0f00*/ 	.word	0x00000000
        /*0f04*/ 	.short	0x010a
        /*0f06*/ 	.byte	0x3f
	.zero		1


	//   ....[54]....
        /*0f08*/ 	.word	0x000110c0
        /*0f0c*/ 	.word	0x00000004
        /*0f10*/ 	.word	0x00000000
        /*0f14*/ 	.short	0x010a
        /*0f16*/ 	.byte	0x3f
	.zero		1


	//   ....[55]....
        /*0f18*/ 	.word	0x000110f0
        /*0f1c*/ 	.word	0x00000003
        /*0f20*/ 	.word	0x00000000
        /*0f24*/ 	.short	0x010a
        /*0f26*/ 	.byte	0x3f
	.zero		1


	//   ....[56]....
        /*0f28*/ 	.word	0x00011150
        /*0f2c*/ 	.word	0x00000004
        /*0f30*/ 	.word	0x00032400
        /*0f34*/ 	.short	0x010a
        /*0f36*/ 	.byte	0x3f
	.zero		1


	//   ....[57]....
        /*0f38*/ 	.word	0x000111a0
        /*0f3c*/ 	.word	0x00000000
        /*0f40*/ 	.word	0x00032430
        /*0f44*/ 	.short	0x010a
        /*0f46*/ 	.byte	0x3f
	.zero		1


	//   ....[58]....
        /*0f48*/ 	.word	0x000111f0
        /*0f4c*/ 	.word	0x00000004
        /*0f50*/ 	.word	0x00032410
        /*0f54*/ 	.short	0x010a
        /*0f56*/ 	.byte	0x3f
	.zero		1


	//   ....[59]....
        /*0f58*/ 	.word	0x00011240
        /*0f5c*/ 	.word	0x00000000
        /*0f60*/ 	.word	0x00032450
        /*0f64*/ 	.short	0x010a
        /*0f66*/ 	.byte	0x3f
	.zero		1


	//   ....[60]....
        /*0f68*/ 	.word	0x000112a0
        /*0f6c*/ 	.word	0x00000099
        /*0f70*/ 	.word	0x00032430
        /*0f74*/ 	.short	0x010a
        /*0f76*/ 	.byte	0x3f
	.zero		1


	//   ....[61]....
        /*0f78*/ 	.word	0x00011300
        /*0f7c*/ 	.word	0x000000d1
        /*0f80*/ 	.word	0x00032450
        /*0f84*/ 	.short	0x010a
        /*0f86*/ 	.byte	0x3f
	.zero		1


	//   ....[62]....
        /*0f88*/ 	.word	0x000114a0
        /*0f8c*/ 	.word	0x00000000
        /*0f90*/ 	.word	0x00032440
        /*0f94*/ 	.short	0x010a
        /*0f96*/ 	.byte	0x3f
	.zero		1


	//   ....[63]....
        /*0f98*/ 	.word	0x00012d40
        /*0f9c*/ 	.word	0x00000002
        /*0fa0*/ 	.word	0x00032420
        /*0fa4*/ 	.short	0x010a
        /*0fa6*/ 	.byte	0x3f
	.zero		1


	//   ....[64]....
        /*0fa8*/ 	.word	0x00012d90
        /*0fac*/ 	.word	0x00000002
        /*0fb0*/ 	.word	0x00032460
        /*0fb4*/ 	.short	0x010a
        /*0fb6*/ 	.byte	0x3f
	.zero		1


	//   ....[65]....
        /*0fb8*/ 	.word	0x00012de0
        /*0fbc*/ 	.word	0x00000003
        /*0fc0*/ 	.word	0x00032440
        /*0fc4*/ 	.short	0x010a
        /*0fc6*/ 	.byte	0x3f
	.zero		1


	//   ....[66]....
        /*0fc8*/ 	.word	0x00012e30
        /*0fcc*/ 	.word	0x00000003
        /*0fd0*/ 	.word	0x00032460
        /*0fd4*/ 	.short	0x010a
        /*0fd6*/ 	.byte	0x3f
	.zero		1


	//   ....[67]....
        /*0fd8*/ 	.word	0x00012e80
        /*0fdc*/ 	.word	0x00000004
        /*0fe0*/ 	.word	0x00032440
        /*0fe4*/ 	.short	0x010a
        /*0fe6*/ 	.byte	0x3f
	.zero		1


	//   ....[68]....
        /*0fe8*/ 	.word	0x00012ed0
        /*0fec*/ 	.word	0x00000004
        /*0ff0*/ 	.word	0x00032460
        /*0ff4*/ 	.short	0x010a
        /*0ff6*/ 	.byte	0x3f
	.zero		1


	//   ....[69]....
        /*0ff8*/ 	.word	0x00012f20
        /*0ffc*/ 	.word	0x00000004
        /*1000*/ 	.word	0x00032440
        /*1004*/ 	.short	0x010a
        /*1006*/ 	.byte	0x3f
	.zero		1


	//   ....[70]....
        /*1008*/ 	.word	0x00012f70
        /*100c*/ 	.word	0x00000004
        /*1010*/ 	.word	0x00032460
        /*1014*/ 	.short	0x010a
        /*1016*/ 	.byte	0x3f
	.zero		1


	//   ....[71]....
        /*1018*/ 	.word	0x000139d0
        /*101c*/ 	.word	0x00000000
        /*1020*/ 	.word	0x00032420
        /*1024*/ 	.short	0x010a
        /*1026*/ 	.byte	0x3f
	.zero		1


	//   ....[72]....
        /*1028*/ 	.word	0x00013b70
        /*102c*/ 	.word	0x00000006
        /*1030*/ 	.word	0x00000000
        /*1034*/ 	.short	0x010a
        /*1036*/ 	.byte	0x3f
	.zero		1


	//   ....[73]....
        /*1038*/ 	.word	0x00013bc0
        /*103c*/ 	.word	0x00000007
        /*1040*/ 	.word	0x00000000
        /*1044*/ 	.short	0x010a
        /*1046*/ 	.byte	0x3f
	.zero		1


	//   ....[74]....
        /*1048*/ 	.word	0x00013c10
        /*104c*/ 	.word	0x00000004
        /*1050*/ 	.word	0x00000000
        /*1054*/ 	.short	0x010a
        /*1056*/ 	.byte	0x3f
	.zero		1


	//----- nvinfo : EIATTR_NUM_MBARRIERS
	.align		4
.L_1279:
        /*1058*/ 	.byte	0x03, 0x38
        /*105a*/ 	.short	0x0017


	//----- nvinfo : EIATTR_EXIT_INSTR_OFFSETS
	.align		4
        /*105c*/ 	.byte	0x04, 0x1c
        /*105e*/ 	.short	(.L_1281 - .L_1280)


	//   ....[0]....
.L_1280:
        /*1060*/ 	.word	0x00000ac0


	//   ....[1]....
        /*1064*/ 	.word	0x0000a4e0


	//   ....[2]....
        /*1068*/ 	.word	0x00011140


	//----- nvinfo : EIATTR_MAX_THREADS
	.align		4
.L_1281:
        /*106c*/ 	.byte	0x04, 0x05
        /*106e*/ 	.short	(.L_1283 - .L_1282)
.L_1282:
        /*1070*/ 	.word	0x00000180
        /*1074*/ 	.word	0x00000001
        /*1078*/ 	.word	0x00000001


	//----- nvinfo : EIATTR_CRS_STACK_SIZE
	.align		4
.L_1283:
        /*107c*/ 	.byte	0x04, 0x1e
        /*107e*/ 	.short	(.L_1285 - .L_1284)
.L_1284:
        /*1080*/ 	.word	0x00000000


	//----- nvinfo : EIATTR_CBANK_PARAM_SIZE
	.align		4
.L_1285:
        /*1084*/ 	.byte	0x03, 0x19
        /*1086*/ 	.short	0x0bf0


	//----- nvinfo : EIATTR_PARAM_CBANK
	.align		4
        /*1088*/ 	.byte	0x04, 0x0a
        /*108a*/ 	.short	(.L_1287 - .L_1286)
	.align		4
.L_1286:
        /*108c*/ 	.word	index@(.nv.constant0._ZN7cutlass13device_kernelIN5flash11enable_sm90INS1_16FlashAttnFwdSm90INS1_25CollectiveMainloopFwdSm90ILi2EN4cute5tupleIJNS5_1CILi1EEES8_S8_EEENS6_IJNS7_ILi128EEENS7_ILi96EEENS7_ILi64EEEEEELi256ENS_6half_tEfNS_4arch4Sm90ELb0ELb0ELb1ELb1ELb0ELb0ELb1ELb1ELb0ELb1ELb0ELb0EEENS1_21CollectiveEpilogueFwdINS6_IJSA_NS7_ILi256EEESB_EEES9_SE_SG_Li256ELb1ELb1ELb0ELb0EEENS1_36VarlenDynamicPersistentTileSchedulerILi128ELi96ELi256ELi128ELb0ELb1ELb1ELb0ELb1ELb1EEEEEEEEEvNT_6ParamsE)
        /*1090*/ 	.short	0x0210
        /*1092*/ 	.short	0x0bf0


	//----- nvinfo : EIATTR_SW_WAR
	.align		4
.L_1287:
        /*1094*/ 	.byte	0x04, 0x36
        /*1096*/ 	.short	(.L_1289 - .L_1288)
.L_1288:
        /*1098*/ 	.word	0x00000008
.L_1289:


//--------------------- .nv.info._ZN7cutlass13device_kernelIN5flash11enable_sm90INS1_16FlashAttnFwdSm90INS1_25CollectiveMainloopFwdSm90ILi2EN4cute5tupleIJNS5_1CILi1EEES8_S8_EEENS6_IJNS7_ILi128EEENS7_ILi96EEENS7_ILi64EEEEEELi256ENS_6half_tEfNS_4arch4Sm90ELb0ELb0ELb1ELb1ELb0ELb1ELb1ELb1ELb0ELb1ELb0ELb0EEENS1_21CollectiveEpilogueFwdINS6_IJSA_NS7_ILi256EEESB_EEES9_SE_SG_Li256ELb1ELb1ELb0ELb0EEENS1_36VarlenDynamicPersistentTileSchedulerILi128ELi96ELi256ELi128ELb0ELb1ELb1ELb0ELb1ELb1EEEEEEEEEvNT_6ParamsE --------------------------
	.section	.nv.info._ZN7cutlass13device_kernelIN5flash11enable_sm90INS1_16FlashAttnFwdSm90INS1_25CollectiveMainloopFwdSm90ILi2EN4cute5tupleIJNS5_1CILi1EEES8_S8_EEENS6_IJNS7_ILi128EEENS7_ILi96EEENS7_ILi64EEEEEELi256ENS_6half_tEfNS_4arch4Sm90ELb0ELb0ELb1ELb1ELb0ELb1ELb1ELb1ELb0ELb1ELb0ELb0EEENS1_21CollectiveEpilogueFwdINS6_IJSA_NS7_ILi256EEESB_EEES9_SE_SG_Li256ELb1ELb1ELb0ELb0EEENS1_36VarlenDynamicPersistentTileSchedulerILi128ELi96ELi256ELi128ELb0ELb1ELb1ELb0ELb1ELb1EEEEEEEEEvNT_6ParamsE,"",@"SHT_CUDA_INFO"
	.sectionflags	@""
	.align	4


	//----- nvinfo : EIATTR_CUDA_API_VERSION
	.align		4
        /*0000*/ 	.byte	0x04, 0x37
        /*0002*/ 	.short	(.L_1291 - .L_1290)
.L_1290:
        /*0004*/ 	.word	0x00000082


	//----- nvinfo : EIATTR_KPARAM_INFO
	.align		4
.L_1291:
        /*0008*/ 	.byte	0x04, 0x17
        /*000a*/ 	.short	(.L_1293 - .L_1292)
.L_1292:
        /*000c*/ 	.word	0x00000000
        /*0010*/ 	.short	0x0000
        /*0012*/ 	.short	0x0070
        /*0014*/ 	.byte	0x00, 0xf0, 0x01, 0x2e


	//----- nvinfo : EIATTR_SPARSE_MMA_MASK
	.align		4
.L_1293:
        /*0018*/ 	.byte	0x03, 0x50
        /*001a*/ 	.short	0x0000


	//----- nvinfo : EIATTR_MAXREG_COUNT
	.align		4
        /*001c*/ 	.byte	0x03, 0x1b
        /*001e*/ 	.short	0x00a8


	//----- nvinfo : EIATTR_NUM_BARRIERS
	.align		4
        /*0020*/ 	.byte	0x02, 0x4c
        /*0022*/ 	.byte	0x10
	.zero		1


	//----- nvinfo : EIATTR_EXTERNS
	.align		4
        /*0024*/ 	.byte	0x04, 0x0f
        /*0026*/ 	.short	(.L_1295 - .L_1294)


	//   ....[0]....
	.align		4
.L_1294:
        /*0028*/ 	.word	index@(__assertfail)


	//----- nvinfo : EIATTR_ANNOTATIONS
	.align		4
.L_1295:
        /*002c*/ 	.byte	0x04, 0x55
        /*002e*/ 	.short	(.L_1297 - .L_1296)


	//   ....[0]....
.L_1296:
        /* <DEDUP_REMOVED lines=132> */


	//----- nvinfo : EIATTR_MERCURY_ISA_VERSION
	.align		4
.L_1297:
        /*0860*/ 	.byte	0x03, 0x5f
        /*0862*/ 	.short	0x0101


	//----- nvinfo : EIATTR_UNUSED_LOAD_BYTE_OFFSET
	.align		4
        /*0864*/ 	.byte	0x04, 0x44
        /*0866*/ 	.short	(.L_1299 - .L_1298)


	//   ....[0]....
.L_1298:
        /*0868*/ 	.word	0x00000ae0
        /*086c*/ 	.word	0x0000fff0


	//   ....[1]....
        /*0870*/ 	.word	0x0000e7d0
        /*0874*/ 	.word	0x0000fff0


	//----- nvinfo : EIATTR_INT_WARP_WIDE_INSTR_OFFSETS
	.align		4
.L_1299:
        /*0878*/ 	.byte	0x04, 0x31
        /*087a*/ 	.short	(.L_1301 - .L_1300)


	//   ....[0]....
.L_1300:
        /*087c*/ 	.word	0x00000180


	//   ....[1]....
        /*0880*/ 	.word	0x000001c0


	//   ....[2]....
        /*0884*/ 	.word	0x00000230


	//   ....[3]....
        /*0888*/ 	.word	0x000002a0


	//   ....[4]....
        /*088c*/ 	.word	0x00013c20


	//   ....[5]....
        /*0890*/ 	.word	0x00013c80


	//   ....[6]....
        /*0894*/ 	.word	0x000189d0


	//   ....[7]....
        /*0898*/ 	.word	0x00018a30


	//----- nvinfo : EIATTR_COOP_GROUP_MASK_REGIDS
	.align		4
.L_1301:
        /*089c*/ 	.byte	0x04, 0x29
        /*089e*/ 	.short	(.L_1303 - .L_1302)


	//   ....[0]....
.L_1302:
        /*08a0*/ 	.word	0xffffffff


	//   ....[1]....
        /*08a4*/ 	.word	0xffffffff


	//   ....[2]....
        /*08a8*/ 	.word	0xffffffff


	//   ....[3]....
        /*08ac*/ 	.word	0xffffffff


	//   ....[4]....
        /*08b0*/ 	.word	0xffffffff


	//   ....[5]....
        /*08b4*/ 	.word	0xffffffff


	//   ....[6]....
        /*08b8*/ 	.word	0xffffffff


	//   ....[7]....
        /*08bc*/ 	.word	0xffffffff


	//   ....[8]....
        /*08c0*/ 	.word	0xffffffff


	//   ....[9]....
        /*08c4*/ 	.word	0xffffffff


	//   ....[10]....
        /*08c8*/ 	.word	0xffffffff


	//   ....[11]....
        /*08cc*/ 	.word	0xffffffff


	//   ....[12]....
        /*08d0*/ 	.word	0xffffffff


	//   ....[13]....
        /*08d4*/ 	.word	0xffffffff


	//   ....[14]....
        /*08d8*/ 	.word	0xffffffff


	//   ....[15]....
        /*08dc*/ 	.word	0xffffffff


	//   ....[16]....
        /*08e0*/ 	.word	0xffffffff


	//   ....[17]....
        /*08e4*/ 	.word	0xffffffff


	//   ....[18]....
        /*08e8*/ 	.word	0xffffffff


	//   ....[19]....
        /*08ec*/ 	.word	0xffffffff


	//   ....[20]....
        /*08f0*/ 	.word	0xffffffff


	//   ....[21]....
        /*08f4*/ 	.word	0xffffffff


	//   ....[22]....
        /*08f8*/ 	.word	0xffffffff


	//   ....[23]....
        /*08fc*/ 	.word	0xffffffff


	//   ....[24]....
        /*0900*/ 	.word	0xffffffff


	//   ....[25]....
        /*0904*/ 	.word	0xffffffff


	//   ....[26]....
        /*0908*/ 	.word	0xffffffff


	//   ....[27]....
        /*090c*/ 	.word	0xffffffff


	//   ....[28]....
        /*0910*/ 	.word	0xffffffff


	//   ....[29]....
        /*0914*/ 	.word	0xffffffff


	//   ....[30]....
        /*0918*/ 	.word	0xffffffff


	//   ....[31]....
        /*091c*/ 	.word	0xffffffff


	//   ....[32]....
        /*0920*/ 	.word	0xffffffff


	//   ....[33]....
        /*0924*/ 	.word	0xffffffff


	//   ....[34]....
        /*0928*/ 	.word	0xffffffff


	//   ....[35]....
        /*092c*/ 	.word	0xffffffff


	//   ....[36]....
        /*0930*/ 	.word	0xffffffff


	//   ....[37]....
        /*0934*/ 	.word	0xffffffff


	//   ....[38]....
        /*0938*/ 	.word	0xffffffff


	//   ....[39]....
        /*093c*/ 	.word	0xffffffff


	//   ....[40]....
        /*0940*/ 	.word	0xffffffff


	//   ....[41]....
        /*0944*/ 	.word	0xffffffff


	//   ....[42]....
        /*0948*/ 	.word	0xffffffff


	//   ....[43]....
        /*094c*/ 	.word	0xffffffff


	//   ....[44]....
        /*0950*/ 	.word	0xffffffff


	//   ....[45]....
        /*0954*/ 	.word	0xffffffff


	//   ....[46]....
        /*0958*/ 	.word	0xffffffff


	//   ....[47]....
        /*095c*/ 	.word	0xffffffff


	//   ....[48]....
        /*0960*/ 	.word	0xffffffff


	//   ....[49]....
        /*0964*/ 	.word	0xffffffff


	//   ....[50]....
        /*0968*/ 	.word	0xffffffff


	//   ....[51]....
        /*096c*/ 	.word	0xffffffff


	//   ....[52]....
        /*0970*/ 	.word	0xffffffff


	//   ....[53]....
        /*0974*/ 	.word	0xffffffff


	//   ....[54]....
        /*0978*/ 	.word	0xffffffff


	//   ....[55]....
        /*097c*/ 	.word	0xffffffff


	//   ....[56]....
        /*0980*/ 	.word	0xffffffff


	//   ....[57]....
        /*0984*/ 	.word	0xffffffff


	//   ....[58]....
        /*0988*/ 	.word	0xffffffff


	//   ....[59]....
        /*098c*/ 	.word	0xffffffff


	//   ....[60]....
        /*0990*/ 	.word	0xffffffff


	//   ....[61]....
        /*0994*/ 	.word	0xffffffff


	//   ....[62]....
        /*0998*/ 	.word	0xffffffff


	//   ....[63]....
        /*099c*/ 	.word	0xffffffff


	//   ....[64]....
        /*09a0*/ 	.word	0xffffffff


	//   ....[65]....
        /*09a4*/ 	.word	0xffffffff


	//   ....[66]....
        /*09a8*/ 	.word	0xffffffff


	//   ....[67]....
        /*09ac*/ 	.word	0xffffffff


	//   ....[68]....
        /*09b0*/ 	.word	0xffffffff


	//   ....[69]....
        /*09b4*/ 	.word	0xffffffff


	//   ....[70]....
        /*09b8*/ 	.word	0xffffffff


	//   ....[71]....
        /*09bc*/ 	.word	0xffffffff


	//   ....[72]....
        /*09c0*/ 	.word	0xffffffff


	//   ....[73]....
        /*09c4*/ 	.word	0xffffffff


	//   ....[74]....
        /*09c8*/ 	.word	0xffffffff


	//   ....[75]....
        /*09cc*/ 	.word	0xffffffff


	//   ....[76]....
        /*09d0*/ 	.word	0xffffffff


	//   ....[77]....
        /*09d4*/ 	.word	0xffffffff


	//   ....[78]....
        /*09d8*/ 	.word	0xffffffff


	//   ....[79]....
        /*09dc*/ 	.word	0xffffffff


	//   ....[80]....
        /*09e0*/ 	.word	0xffffffff


	//   ....[81]....
        /*09e4*/ 	.word	0xffffffff


	//   ....[82]....
        /*09e8*/ 	.word	0xffffffff


	//   ....[83]....
        /*09ec*/ 	.word	0xffffffff


	//   ....[84]....
        /*09f0*/ 	.word	0xffffffff


	//   ....[85]....
        /*09f4*/ 	.word	0xffffffff


	//   ....[86]....
        /*09f8*/ 	.word	0xffffffff


	//   ....[87]....
        /*09fc*/ 	.word	0xffffffff


	//   ....[88]....
        /*0a00*/ 	.word	0xffffffff


	//   ....[89]....
        /*0a04*/ 	.word	0xffffffff


	//   ....[90]....
        /*0a08*/ 	.word	0xffffffff


	//   ....[91]....
        /*0a0c*/ 	.word	0xffffffff


	//   ....[92]....
        /*0a10*/ 	.word	0xffffffff


	//   ....[93]....
        /*0a14*/ 	.word	0xffffffff


	//   ....[94]....
        /*0a18*/ 	.word	0xffffffff


	//   ....[95]....
        /*0a1c*/ 	.word	0xffffffff


	//   ....[96]....
        /*0a20*/ 	.word	0xffffffff


	//   ....[97]....
        /*0a24*/ 	.word	0xffffffff


	//   ....[98]....
        /*0a28*/ 	.word	0xffffffff


	//   ....[99]....
        /*0a2c*/ 	.word	0xffffffff


	//   ....[100]....
        /*0a30*/ 	.word	0xffffffff


	//   ....[101]....
        /*0a34*/ 	.word	0xffffffff


	//   ....[102]....
        /*0a38*/ 	.word	0xffffffff


	//   ....[103]....
        /*0a3c*/ 	.word	0xffffffff


	//   ....[104]....
        /*0a40*/ 	.word	0xffffffff


	//   ....[105]....
        /*0a44*/ 	.word	0xffffffff


	//   ....[106]....
        /*0a48*/ 	.word	0xffffffff


	//   ....[107]....
        /*0a4c*/ 	.word	0xffffffff


	//   ....[108]....
        /*0a50*/ 	.word	0xffffffff


	//   ....[109]....
        /*0a54*/ 	.word	0xffffffff


	//   ....[110]....
        /*0a58*/ 	.word	0xffffffff


	//   ....[111]....
        /*0a5c*/ 	.word	0xffffffff


	//   ....[112]....
        /*0a60*/ 	.word	0xffffffff


	//   ....[113]....
        /*0a64*/ 	.word	0xffffffff


	//   ....[114]....
        /*0a68*/ 	.word	0xffffffff


	//   ....[115]....
        /*0a6c*/ 	.word	0xffffffff


	//   ....[116]....
        /*0a70*/ 	.word	0x0500000f


	//   ....[117]....
        /*0a74*/ 	.word	0x0500000f


	//   ....[118]....
        /*0a78*/ 	.word	0x0500000f


	//   ....[119]....
        /*0a7c*/ 	.word	0x0500000f


	//   ....[120]....
        /*0a80*/ 	.word	0x0500000f


	//   ....[121]....
        /*0a84*/ 	.word	0x0500000f


	//   ....[122]....
        /*0a88*/ 	.word	0x0500000f


	//   ....[123]....
        /*0a8c*/ 	.word	0x0500000f


	//   ....[124]....
        /*0a90*/ 	.word	0x0500000f


	//   ....[125]....
        /*0a94*/ 	.word	0x0500000f


	//   ....[126]....
        /*0a98*/ 	.word	0x0500000f


	//   ....[127]....
        /*0a9c*/ 	.word	0x0500000f


	//   ....[128]....
        /*0aa0*/ 	.word	0x0500000f


	//   ....[129]....
        /*0aa4*/ 	.word	0x0500000f


	//   ....[130]....
        /*0aa8*/ 	.word	0x0500000f


	//   ....[131]....
        /*0aac*/ 	.word	0x0500000f


	//   ....[132]....
        /*0ab0*/ 	.word	0x0500000f


	//   ....[133]....
        /*0ab4*/ 	.word	0x0500000f


	//   ....[134]....
        /*0ab8*/ 	.word	0x0500000f


	//   ....[135]....
        /*0abc*/ 	.word	0x0500000f


	//   ....[136]....
        /*0ac0*/ 	.word	0x0500000f


	//   ....[137]....
        /*0ac4*/ 	.word	0x0500000f


	//   ....[138]....
        /*0ac8*/ 	.word	0x0500000f


	//   ....[139]....
        /*0acc*/ 	.word	0x0500000f


	//   ....[140]....
        /*0ad0*/ 	.word	0x0500000f


	//   ....[141]....
        /*0ad4*/ 	.word	0x0500000f


	//   ....[142]....
        /*0ad8*/ 	.word	0x0500000f


	//   ....[143]....
        /*0adc*/ 	.word	0x0500000f


	//   ....[144]....
        /*0ae0*/ 	.word	0x0500000f


	//   ....[145]....
        /*0ae4*/ 	.word	0x0500000f


	//   ....[146]....
        /*0ae8*/ 	.word	0x0500000f


	//   ....[147]....
        /*0aec*/ 	.word	0x0500000f


	//   ....[148]....
        /*0af0*/ 	.word	0x0500000f


	//   ....[149]....
        /*0af4*/ 	.word	0x0500000f


	//   ....[150]....
        /*0af8*/ 	.word	0x0500000f


	//   ....[151]....
        /*0afc*/ 	.word	0x0500000f


	//   ....[152]....
        /*0b00*/ 	.word	0x0500000f


	//   ....[153]....
        /*0b04*/ 	.word	0x0500000f


	//   ....[154]....
        /*0b08*/ 	.word	0x0500000f


	//   ....[155]....
        /*0b0c*/ 	.word	0x0500000f


	//   ....[156]....
        /*0b10*/ 	.word	0x0500000f


	//   ....[157]....
        /*0b14*/ 	.word	0x0500000f


	//   ....[158]....
        /*0b18*/ 	.word	0x0500000f


	//   ....[159]....
        /*0b1c*/ 	.word	0x0500000f


	//   ....[160]....
        /*0b20*/ 	.word	0x0500000f


	//   ....[161]....
        /*0b24*/ 	.word	0x0500000f


	//   ....[162]....
        /*0b28*/ 	.word	0x0500000f


	//   ....[163]....
        /*0b2c*/ 	.word	0x0500000f


	//   ....[164]....
        /*0b30*/ 	.word	0x0500000f


	//   ....[165]....
        /*0b34*/ 	.word	0x0500000f


	//   ....[166]....
        /*0b38*/ 	.word	0x0500000f


	//   ....[167]....
        /*0b3c*/ 	.word	0x0500000f


	//   ....[168]....
        /*0b40*/ 	.word	0x0500000f


	//   ....[169]....
        /*0b44*/ 	.word	0x0500000f


	//   ....[170]....
        /*0b48*/ 	.word	0x0500000f


	//   ....[171]....
        /*0b4c*/ 	.word	0x0500000f


	//   ....[172]....
        /*0b50*/ 	.word	0x0500000f


	//   ....[173]....
        /*0b54*/ 	.word	0x0500000f


	//   ....[174]....
        /*0b58*/ 	.word	0x0500000f


	//   ....[175]....
        /*0b5c*/ 	.word	0x0500000f


	//   ....[176]....
        /*0b60*/ 	.word	0x0500000f


	//   ....[177]....
        /*0b64*/ 	.word	0x0500000f


	//   ....[178]....
        /*0b68*/ 	.word	0x0500000f


	//   ....[179]....
        /*0b6c*/ 	.word	0x0500000f


	//   ....[180]....
        /*0b70*/ 	.word	0x0500000f


	//   ....[181]....
        /*0b74*/ 	.word	0x0500000f


	//   ....[182]....
        /*0b78*/ 	.word	0x0500000f


	//   ....[183]....
        /*0b7c*/ 	.word	0x0500000f


	//   ....[184]....
        /*0b80*/ 	.word	0x0500000f


	//----- nvinfo : EIATTR_COOP_GROUP_INSTR_OFFSETS
	.align		4
.L_1303:
        /*0b84*/ 	.byte	0x04, 0x28
        /*0b86*/ 	.short	(.L_1305 - .L_1304)


	//   ....[0]....
.L_1304:
        /*0b88*/ 	.word	0x00000060


	//   ....[1]....
        /*0b8c*/ 	.word	0x00000190


	//   ....[2]....
        /*0b90*/ 	.word	0x00000250


	//   ....[3]....
        /*0b94*/ 	.word	0x00000420


	//   ....[4]....
        /*0b98*/ 	.word	0x00000580


	//   ....[5]....
        /*0b9c*/ 	.word	0x000006a0


	//   ....[6]....
        /*0ba0*/ 	.word	0x00000800


	//   ....[7]....
        /*0ba4*/ 	.word	0x00005b20


	//   ....[8]....
        /*0ba8*/ 	.word	0x00006090


	//   ....[9]....
        /*0bac*/ 	.word	0x000060a0


	//   ....[10]....
        /*0bb0*/ 	.word	0x000060b0


	//   ....[11]....
        /*0bb4*/ 	.word	0x000060c0


	//   ....[12]....
        /*0bb8*/ 	.word	0x00007070


	//   ....[13]....
        /*0bbc*/ 	.word	0x00007080


	//   ....[14]....
        /*0bc0*/ 	.word	0x00007090


	//   ....[15]....
        /*0bc4*/ 	.word	0x000070a0


	//   ....[16]....
        /*0bc8*/ 	.word	0x0000a000


	//   ....[17]....
        /*0bcc*/ 	.word	0x0000a070


	//   ....[18]....
        /*0bd0*/ 	.word	0x0000a090


	//   ....[19]....
        /*0bd4*/ 	.word	0x0000a0b0


	//   ....[20]....
        /*0bd8*/ 	.word	0x0000c1a0


	//   ....[21]....
        /*0bdc*/ 	.word	0x0000c1c0


	//   ....[22]....
        /*0be0*/ 	.word	0x0000c810


	//   ....[23]....
        /*0be4*/ 	.word	0x0000c8d0


	//   ....[24]....
        /*0be8*/ 	.word	0x0000dd50


	//   ....[25]....
        /*0bec*/ 	.word	0x0000ddc0


	//   ....[26]....
        /*0bf0*/ 	.word	0x0000de20


	//   ....[27]....
        /*0bf4*/ 	.word	0x0000de50


	//   ....[28]....
        /*0bf8*/ 	.word	0x0000f7a0


	//   ....[29]....
        /*0bfc*/ 	.word	0x0000f800


	//   ....[30]....
        /*0c00*/ 	.word	0x0000f830


	//   ....[31]....
        /*0c04*/ 	.word	0x0000f880


	//   ....[32]....
        /*0c08*/ 	.word	0x00010180


	//   ....[33]....
        /*0c0c*/ 	.word	0x000101a0


	//   ....[34]....
        /*0c10*/ 	.word	0x000102f0


	//   ....[35]....
        /*0c14*/ 	.word	0x00010310


	//   ....[36]....
        /*0c18*/ 	.word	0x00010450


	//   ....[37]....
        /*0c1c*/ 	.word	0x00010470


	//   ....[38]....
        /*0c20*/ 	.word	0x000105b0


	//   ....[39]....
        /*0c24*/ 	.word	0x000105c0


	//   ....[40]....
        /*0c28*/ 	.word	0x00010e20


	//   ....[41]....
        /*0c2c*/ 	.word	0x00010e30


	//   ....[42]....
        /*0c30*/ 	.word	0x00011010


	//   ....[43]....
        /*0c34*/ 	.word	0x00011020


	//   ....[44]....
        /*0c38*/ 	.word	0x000111f0


	//   ....[45]....
        /*0c3c*/ 	.word	0x00011200


	//   ....[46]....
        /*0c40*/ 	.word	0x000113d0


	//   ....[47]....
        /*0c44*/ 	.word	0x000113e0


	//   ....[48]....
        /*0c48*/ 	.word	0x00011600


	//   ....[49]....
        /*0c4c*/ 	.word	0x000117f0


	//   ....[50]....
        /*0c50*/ 	.word	0x00011820


	//   ....[51]....
        /*0c54*/ 	.word	0x00011850


	//   ....[52]....
        /*0c58*/ 	.word	0x00011880


	//   ....[53]....
        /*0c5c*/ 	.word	0x000118b0


	//   ....[54]....
        /*0c60*/ 	.word	0x000118e0


	//   ....[55]....
        /*0c64*/ 	.word	0x00011a50


	//   ....[56]....
        /*0c68*/ 	.word	0x00011a80


	//   ....[57]....
        /*0c6c*/ 	.word	0x00011ab0


	//   ....[58]....
        /*0c70*/ 	.word	0x00011ae0


	//   ....[59]....
        /*0c74*/ 	.word	0x00011b10


	//   ....[60]....
        /*0c78*/ 	.word	0x00011b40


	//   ....[61]....
        /*0c7c*/ 	.word	0x00011be0


	//   ....[62]....
        /*0c80*/ 	.word	0x00011c10


	//   ....[63]....
        /*0c84*/ 	.word	0x00011ca0


	//   ....[64]....
        /*0c88*/ 	.word	0x00012840


	//   ....[65]....
        /*0c8c*/ 	.word	0x00014230


	//   ....[66]....
        /*0c90*/ 	.word	0x00014dc0


	//   ....[67]....
        /*0c94*/ 	.word	0x00014de0


	//   ....[68]....
        /*0c98*/ 	.word	0x00014e10


	//   ....[69]....
        /*0c9c*/ 	.word	0x00014e30


	//   ....[70]....
        /*0ca0*/ 	.word	0x00014ee0


	//   ....[71]....
        /*0ca4*/ 	.word	0x00014f70


	//   ....[72]....
        /*0ca8*/ 	.word	0x00014fa0


	//   ....[73]....
        /*0cac*/ 	.word	0x00015020


	//   ....[74]....
        /*0cb0*/ 	.word	0x00015050


	//   ....[75]....
        /*0cb4*/ 	.word	0x000150d0


	//   ....[76]....
        /*0cb8*/ 	.word	0x00015100


	//   ....[77]....
        /*0cbc*/ 	.word	0x00015180


	//   ....[78]....
        /*0cc0*/ 	.word	0x000151b0


	//   ....[79]....
        /*0cc4*/ 	.word	0x00015210


	//   ....[80]....
        /*0cc8*/ 	.word	0x00015220


	//   ....[81]....
        /*0ccc*/ 	.word	0x00015290


	//   ....[82]....
        /*0cd0*/ 	.word	0x000159b0


	//   ....[83]....
        /*0cd4*/ 	.word	0x000159d0


	//   ....[84]....
        /*0cd8*/ 	.word	0x000159f0


	//   ....[85]....
        /*0cdc*/ 	.word	0x00015aa0


	//   ....[86]....
        /*0ce0*/ 	.word	0x00015b60


	//   ....[87]....
        /*0ce4*/ 	.word	0x00015b70


	//   ....[88]....
        /*0ce8*/ 	.word	0x00015c30


	//   ....[89]....
        /*0cec*/ 	.word	0x00015c40


	//   ....[90]....
        /*0cf0*/ 	.word	0x00015ce0


	//   ....[91]....
        /*0cf4*/ 	.word	0x00015cf0


	//   ....[92]....
        /*0cf8*/ 	.word	0x00015da0


	//   ....[93]....
        /*0cfc*/ 	.word	0x00015db0


	//   ....[94]....
        /*0d00*/ 	.word	0x00015e60


	//   ....[95]....
        /*0d04*/ 	.word	0x00015e70


	//   ....[96]....
        /*0d08*/ 	.word	0x00015ee0


	//   ....[97]....
        /*0d0c*/ 	.word	0x00015f30


	//   ....[98]....
        /*0d10*/ 	.word	0x00018c60


	//   ....[99]....
        /*0d14*/ 	.word	0x00018c90


	//   ....[100]....
        /*0d18*/ 	.word	0x00018cd0


	//   ....[101]....
        /*0d1c*/ 	.word	0x00018d00


	//   ....[102]....
        /*0d20*/ 	.word	0x00018d30


	//   ....[103]....
        /*0d24*/ 	.word	0x00018d60


	//   ....[104]....
        /*0d28*/ 	.word	0x00018d90


	//   ....[105]....
        /*0d2c*/ 	.word	0x00018dc0


	//   ....[106]....
        /*0d30*/ 	.word	0x00018f40


	//   ....[107]....
        /*0d34*/ 	.word	0x00018f70


	//   ....[108]....
        /*0d38*/ 	.word	0x00018fa0


	//   ....[109]....
        /*0d3c*/ 	.word	0x00018fd0


	//   ....[110]....
        /*0d40*/ 	.word	0x00019000


	//   ....[111]....
        /*0d44*/ 	.word	0x00019030


	//   ....[112]....
        /*0d48*/ 	.word	0x000190f0


	//   ....[113]....
        /*0d4c*/ 	.word	0x00019110


	//   ....[114]....
        /*0d50*/ 	.word	0x00019180


	//   ....[115]....
        /*0d54*/ 	.word	0x00019610


	//   ....[116]....
        /*0d58*/ 	.word	0x00019aa0


	//   ....[117]....
        /*0d5c*/ 	.word	0x00019b40


	//   ....[118]....
        /*0d60*/ 	.word	0x00019bd0


	//   ....[119]....
        /*0d64*/ 	.word	0x00019c20


	//   ....[120]....
        /*0d68*/ 	.word	0x00019c70


	//   ....[121]....
        /*0d6c*/ 	.word	0x00019d50


	//   ....[122]....
        /*0d70*/ 	.word	0x00019de0


	//   ....[123]....
        /*0d74*/ 	.word	0x00019e30


	//   ....[124]....
        /*0d78*/ 	.word	0x00019e80


	//   ....[125]....
        /*0d7c*/ 	.word	0x0001a0e0


	//   ....[126]....
        /*0d80*/ 	.word	0x0001a130


	//   ....[127]....
        /*0d84*/ 	.word	0x0001a1c0


	//   ....[128]....
        /*0d88*/ 	.word	0x0001a250


	//   ....[129]....
        /*0d8c*/ 	.word	0x0001a2e0


	//   ....[130]....
        /*0d90*/ 	.word	0x0001a370


	//   ....[131]....
        /*0d94*/ 	.word	0x0001a400


	//   ....[132]....
        /*0d98*/ 	.word	0x0001a490


	//   ....[133]....
        /*0d9c*/ 	.word	0x0001a550


	//   ....[134]....
        /*0da0*/ 	.word	0x0001a840


	//   ....[135]....
        /*0da4*/ 	.word	0x0001a9c0


	//   ....[136]....
        /*0da8*/ 	.word	0x0001aa30


	//   ....[137]....
        /*0dac*/ 	.word	0x0001aa90


	//   ....[138]....
        /*0db0*/ 	.word	0x0001aaf0


	//   ....[139]....
        /*0db4*/ 	.word	0x0001abc0


	//   ....[140]....
        /*0db8*/ 	.word	0x0001ac80


	//   ....[141]....
        /*0dbc*/ 	.word	0x0001ad90


	//   ....[142]....
        /*0dc0*/ 	.word	0x0001ae90


	//   ....[143]....
        /*0dc4*/ 	.word	0x0001af00


	//   ....[144]....
        /*0dc8*/ 	.word	0x0001afa0


	//   ....[145]....
        /*0dcc*/ 	.word	0x0001b070


	//   ....[146]....
        /*0dd0*/ 	.word	0x0001b170


	//   ....[147]....
        /*0dd4*/ 	.word	0x0001b1e0


	//   ....[148]....
        /*0dd8*/ 	.word	0x0001b280


	//   ....[149]....
        /*0ddc*/ 	.word	0x0001b330


	//   ....[150]....
        /*0de0*/ 	.word	0x0001b410


	//   ....[151]....
        /*0de4*/ 	.word	0x0001b660


	//   ....[152]....
        /*0de8*/ 	.word	0x0001b720


	//   ....[153]....
        /*0dec*/ 	.word	0x0001b800


	//   ....[154]....
        /*0df0*/ 	.word	0x0001b870


	//   ....[155]....
        /*0df4*/ 	.word	0x0001b980


	//   ....[156]....
        /*0df8*/ 	.word	0x0001ba70


	//   ....[157]....
        /*0dfc*/ 	.word	0x0001bb00


	//   ....[158]....
        /*0e00*/ 	.word	0x0001bbf0


	//   ....[159]....
        /*0e04*/ 	.word	0x0001bc80


	//   ....[160]....
        /*0e08*/ 	.word	0x0001bd70


	//   ....[161]....
        /*0e0c*/ 	.word	0x0001be00


	//   ....[162]....
        /*0e10*/ 	.word	0x0001bee0


	//   ....[163]....
        /*0e14*/ 	.word	0x0001c010


	//   ....[164]....
        /*0e18*/ 	.word	0x0001c060


	//   ....[165]....
        /*0e1c*/ 	.word	0x0001c0c0


	//   ....[166]....
        /*0e20*/ 	.word	0x0001c160


	//   ....[167]....
        /*0e24*/ 	.word	0x0001c500


	//   ....[168]....
        /*0e28*/ 	.word	0x0001c5a0


	//   ....[169]....
        /*0e2c*/ 	.word	0x0001c6c0


	//   ....[170]....
        /*0e30*/ 	.word	0x0001c740


	//   ....[171]....
        /*0e34*/ 	.word	0x0001c7c0


	//   ....[172]....
        /*0e38*/ 	.word	0x0001c840


	//   ....[173]....
        /*0e3c*/ 	.word	0x0001c8c0


	//   ....[174]....
        /*0e40*/ 	.word	0x0001c950


	//   ....[175]....
        /*0e44*/ 	.word	0x0001c9f0


	//   ....[176]....
        /*0e48*/ 	.word	0x0001caa0


	//   ....[177]....
        /*0e4c*/ 	.word	0x0001cb20


	//   ....[178]....
        /*0e50*/ 	.word	0x0001cba0


	//   ....[179]....
        /*0e54*/ 	.word	0x0001cc20


	//   ....[180]....
        /*0e58*/ 	.word	0x0001ccb0


	//   ....[181]....
        /*0e5c*/ 	.word	0x0001cd30


	//   ....[182]....
        /*0e60*/ 	.word	0x0001cdd0


	//   ....[183]....
        /*0e64*/ 	.word	0x0001ce60


	//   ....[184]....
        /*0e68*/ 	.word	0x0001cf90


	//----- nvinfo : EIATTR_REG_RECONFIG
	.align		4
.L_1305:
        /*0e6c*/ 	.byte	0x01, 0x54
	.zero		2


	//----- nvinfo : EIATTR_SYSCALL_OFFSETS
	.align		4
        /*0e70*/ 	.byte	0x04, 0x46
        /*0e72*/ 	.short	(.L_1307 - .L_1306)


	//   ....[0]....
.L_1306:
        /*0e74*/ 	.word	0x00001810


	//   ....[1]....
        /*0e78*/ 	.word	0x00001960


	//   ....[2]....
        /*0e7c*/ 	.word	0x00005c90


	//   ....[3]....
        /*0e80*/ 	.word	0x00006000


	//   ....[4]....
        /*0e84*/ 	.word	0x00013e20


	//   ....[5]....
        /*0e88*/ 	.word	0x00013f80


	//   ....[6]....
        /*0e8c*/ 	.word	0x00014080


	//   ....[7]....
        /*0e90*/ 	.word	0x00014990


	//   ....[8]....
        /*0e94*/ 	.word	0x000155b0


	//----- nvinfo : EIATTR_MBARRIER_INSTR_OFFSETS
	.align		4
.L_1307:
        /*0e98*/ 	.byte	0x04, 0x39
        /*0e9a*/ 	.short	(.L_1309 - .L_1308)


	//   ....[0]....
.L_1308:
        /*0e9c*/ 	.word	0x000002c0
        /*0ea0*/ 	.word	0x000000ff
        /*0ea4*/ 	.word	0x00032400
        /*0ea8*/ 	.short	0x0100
        /*0eaa*/ 	.byte	0x08
	.zero		1


	//   ....[1]....
        /*0eac*/ 	.word	0x000002d0
        /*0eb0*/ 	.word	0x000000ff
        /*0eb4*/ 	.word	0x00032410
        /*0eb8*/ 	.short	0x0100
        /*0eba*/ 	.byte	0x08
	.zero		1


	//   ....[2]....
        /*0ebc*/ 	.word	0x000002e0
        /*0ec0*/ 	.word	0x000000ff
        /*0ec4*/ 	.word	0x00032420
        /*0ec8*/ 	.short	0x0100
        /*0eca*/ 	.byte	0x08
	.zero		1


	//   ....[3]....
        /*0ecc*/ 	.word	0x000003d0
        /*0ed0*/ 	.word	0x000000ff
        /*0ed4*/ 	.word	0x00032430
        /*0ed8*/ 	.short	0x0100
        /*0eda*/ 	.byte	0x08
	.zero		1


	//   ....[4]....
        /*0edc*/ 	.word	0x000003e0
        /*0ee0*/ 	.word	0x000000ff
        /*0ee4*/ 	.word	0x00032440
        /*0ee8*/ 	.short	0x0100
        /*0eea*/ 	.byte	0x08
	.zero		1


	//   ....[5]....
        /*0eec*/ 	.word	0x000003f0
        /*0ef0*/ 	.word	0x000000ff
        /*0ef4*/ 	.word	0x00032438
        /*0ef8*/ 	.short	0x0100
        /*0efa*/ 	.byte	0x08
	.zero		1


	//   ....[6]....
        /*0efc*/ 	.word	0x00000400
        /*0f00*/ 	.word	0x000000ff
        /*0f04*/ 	.word	0x00032448
        /*0f08*/ 	.short	0x0100
        /*0f0a*/ 	.byte	0x08
	.zero		1


	//   ....[7]....
        /*0f0c*/ 	.word	0x00000530
        /*0f10*/ 	.word	0x000000ff
        /*0f14*/ 	.word	0x00032450
        /*0f18*/ 	.short	0x0100
        /*0f1a*/ 	.byte	0x08
	.zero		1


	//   ....[8]....
        /*0f1c*/ 	.word	0x00000540
        /*0f20*/ 	.word	0x000000ff
        /*0f24*/ 	.word	0x00032460
        /*0f28*/ 	.short	0x0100
        /*0f2a*/ 	.byte	0x08
	.zero		1


	//   ....[9]....
        /*0f2c*/ 	.word	0x00000550
        /*0f30*/ 	.word	0x000000ff
        /*0f34*/ 	.word	0x00032458
        /*0f38*/ 	.short	0x0100
        /*0f3a*/ 	.byte	0x08
	.zero		1


	//   ....[10]....
        /*0f3c*/ 	.word	0x00000560
        /*0f40*/ 	.word	0x000000ff
        /*0f44*/ 	.word	0x00032468
        /*0f48*/ 	.short	0x0100
        /*0f4a*/ 	.byte	0x08
	.zero		1


	//   ....[11]....
        /*0f4c*/ 	.word	0x00000650
        /*0f50*/ 	.word	0x000000ff
        /*0f54*/ 	.word	0x00032470
        /*0f58*/ 	.short	0x0100
        /*0f5a*/ 	.byte	0x06
	.zero		1


	//   ....[12]....
        /*0f5c*/ 	.word	0x00000660
        /*0f60*/ 	.word	0x000000ff
        /*0f64*/ 	.word	0x00032480
        /*0f68*/ 	.short	0x0100
        /*0f6a*/ 	.byte	0x06
	.zero		1


	//   ....[13]....
        /*0f6c*/ 	.word	0x00000670
        /*0f70*/ 	.word	0x000000ff
        /*0f74*/ 	.word	0x00032478
        /*0f78*/ 	.short	0x0100
        /*0f7a*/ 	.byte	0x06
	.zero		1


	//   ....[14]....
        /*0f7c*/ 	.word	0x00000680
        /*0f80*/ 	.word	0x000000ff
        /*0f84*/ 	.word	0x00032488
        /*0f88*/ 	.short	0x0100
        /*0f8a*/ 	.byte	0x06
	.zero		1


	//   ....[15]....
        /*0f8c*/ 	.word	0x000007b0
        /*0f90*/ 	.word	0x000000ff
        /*0f94*/ 	.word	0x00032490
        /*0f98*/ 	.short	0x0100
        /*0f9a*/ 	.byte	0x08
	.zero		1


	//   ....[16]....
        /*0f9c*/ 	.word	0x000007c0
        /*0fa0*/ 	.word	0x000000ff
        /*0fa4*/ 	.word	0x000324a0
        /*0fa8*/ 	.short	0x0100
        /*0faa*/ 	.byte	0x08
	.zero		1


	//   ....[17]....
        /*0fac*/ 	.word	0x000007d0
        /*0fb0*/ 	.word	0x000000ff
        /*0fb4*/ 	.word	0x00032498
        /*0fb8*/ 	.short	0x0100
        /*0fba*/ 	.byte	0x08
	.zero		1


	//   ....[18]....
        /*0fbc*/ 	.word	0x000007e0
        /*0fc0*/ 	.word	0x000000ff
        /*0fc4*/ 	.word	0x000324a8
        /*0fc8*/ 	.short	0x0100
        /*0fca*/ 	.byte	0x08
	.zero		1


	//   ....[19]....
        /*0fcc*/ 	.word	0x00000910
        /*0fd0*/ 	.word	0x000000ff
        /*0fd4*/ 	.word	0x000324b0
        /*0fd8*/ 	.short	0x0100
        /*0fda*/ 	.byte	0x08
	.zero		1


	//   ....[20]....
        /*0fdc*/ 	.word	0x00000920
        /*0fe0*/ 	.word	0x000000ff
        /*0fe4*/ 	.word	0x000324c0
        /*0fe8*/ 	.short	0x0100
        /*0fea*/ 	.byte	0x08
	.zero		1


	//   ....[21]....
        /*0fec*/ 	.word	0x00000930
        /*0ff0*/ 	.word	0x000000ff
        /*0ff4*/ 	.word	0x000324b8
        /*0ff8*/ 	.short	0x0100
        /*0ffa*/ 	.byte	0x08
	.zero		1


	//   ....[22]....
        /*0ffc*/ 	.word	0x00000940
        /*1000*/ 	.word	0x000000ff
        /*1004*/ 	.word	0x000324c8
        /*1008*/ 	.short	0x0100
        /*100a*/ 	.byte	0x08
	.zero		1


	//   ....[23]....
        /*100c*/ 	.word	0x00002b60
        /*1010*/ 	.word	0x0000005e
        /*1014*/ 	.word	0x00032490
        /*1018*/ 	.short	0x010a
        /*101a*/ 	.byte	0x3f
	.zero		1


	//   ....[24]....
        /*101c*/ 	.word	0x00003cb0
        /*1020*/ 	.word	0x0000005e
        /*1024*/ 	.word	0x00032490
        /*1028*/ 	.short	0x010a
        /*102a*/ 	.byte	0x3f
	.zero		1


	//   ....[25]....
        /*102c*/ 	.word	0x00004cb0
        /*1030*/ 	.word	0x0000005e
        /*1034*/ 	.word	0x00032490
        /*1038*/ 	.short	0x010a
        /*103a*/ 	.byte	0x3f
	.zero		1


	//   ....[26]....
        /*103c*/ 	.word	0x00004ec0
        /*1040*/ 	.word	0x00000028
        /*1044*/ 	.word	0x00000000
        /*1048*/ 	.short	0x0101
        /*104a*/ 	.byte	0x3f
	.zero		1


	//   ....[27]....
        /*104c*/ 	.word	0x00004f00
        /*1050*/ 	.word	0x0000005e
        /*1054*/ 	.word	0x000324b0
        /*1058*/ 	.short	0x010a
        /*105a*/ 	.byte	0x3f
	.zero		1


	//   ....[28]....
        /*105c*/ 	.word	0x00005560
        /*1060*/ 	.word	0x0000005e
        /*1064*/ 	.word	0x00000000
        /*1068*/ 	.short	0x0101
        /*106a*/ 	.byte	0x3f
	.zero		1


	//   ....[29]....
        /*106c*/ 	.word	0x00005d20
        /*1070*/ 	.word	0x00000012
        /*1074*/ 	.word	0x00032400
        /*1078*/ 	.short	0x010a
        /*107a*/ 	.byte	0x3f
	.zero		1


	//   ....[30]....
        /*107c*/ 	.word	0x00005d70
        /*1080*/ 	.word	0x00000012
        /*1084*/ 	.word	0x00032400
        /*1088*/ 	.short	0x010a
        /*108a*/ 	.byte	0x3f
	.zero		1


	//   ....[31]....
        /*108c*/ 	.word	0x00006380
        /*1090*/ 	.word	0x00000012
        /*1094*/ 	.word	0x00032400
        /*1098*/ 	.short	0x010a
        /*109a*/ 	.byte	0x3f
	.zero		1


	//   ....[32]....
        /*109c*/ 	.word	0x00007260
        /*10a0*/ 	.word	0x00000012
        /*10a4*/ 	.word	0x00032400
        /*10a8*/ 	.short	0x010a
        /*10aa*/ 	.byte	0x3f
	.zero		1


	//   ....[33]....
        /*10ac*/ 	.word	0x00008070
        /*10b0*/ 	.word	0x00000000
        /*10b4*/ 	.word	0x00032430
        /*10b8*/ 	.short	0x010a
        /*10ba*/ 	.byte	0x3f
	.zero		1


	//   ....[34]....
        /*10bc*/ 	.word	0x000080e0
        /*10c0*/ 	.word	0x00000000
        /*10c4*/ 	.word	0x00032430
        /*10c8*/ 	.short	0x010a
        /*10ca*/ 	.byte	0x3f
	.zero		1


	//   ....[35]....
        /*10cc*/ 	.word	0x000084d0
        /*10d0*/ 	.word	0x00000012
        /*10d4*/ 	.word	0x00032410
        /*10d8*/ 	.short	0x010a
        /*10da*/ 	.byte	0x3f
	.zero		1


	//   ....[36]....
        /*10dc*/ 	.word	0x00008520
        /*10e0*/ 	.word	0x00000000
        /*10e4*/ 	.word	0x00032450
        /*10e8*/ 	.short	0x010a
        /*10ea*/ 	.byte	0x3f
	.zero		1


	//   ....[37]....
        /*10ec*/ 	.word	0x000085a0
        /*10f0*/ 	.word	0x00000000
        /*10f4*/ 	.word	0x00032450
        /*10f8*/ 	.short	0x010a
        /*10fa*/ 	.byte	0x3f
	.zero		1


	//   ....[38]....
        /*10fc*/ 	.word	0x0000a300
        /*1100*/ 	.word	0x00000005
        /*1104*/ 	.word	0x00000000
        /*1108*/ 	.short	0x0101
        /*110a*/ 	.byte	0x3f
	.zero		1


	//   ....[39]....
        /*110c*/ 	.word	0x0000aec0
        /*1110*/ 	.word	0x00000000
        /*1114*/ 	.word	0x00000000
        /*1118*/ 	.short	0x0101
        /*111a*/ 	.byte	0x3f
	.zero		1


	//   ....[40]....
        /*111c*/ 	.word	0x0000afd0
        /*1120*/ 	.word	0x00000003
        /*1124*/ 	.word	0x00032430
        /*1128*/ 	.short	0x010a
        /*112a*/ 	.byte	0x3f
	.zero		1


	//   ....[41]....
        /*112c*/ 	.word	0x0000b030
        /*1130*/ 	.word	0x00000003
        /*1134*/ 	.word	0x00032430
        /*1138*/ 	.short	0x010a
        /*113a*/ 	.byte	0x3f
	.zero		1


	//   ....[42]....
        /*113c*/ 	.word	0x0000b2e0
        /*1140*/ 	.word	0x00000003
        /*1144*/ 	.word	0x00032450
        /*1148*/ 	.short	0x010a
        /*114a*/ 	.byte	0x3f
	.zero		1


	//   ....[43]....
        /*114c*/ 	.word	0x0000b330
        /*1150*/ 	.word	0x00000003
        /*1154*/ 	.word	0x00032450
        /*1158*/ 	.short	0x010a
        /*115a*/ 	.byte	0x3f
	.zero		1


	//   ....[44]....
        /*115c*/ 	.word	0x0000ce60
        /*1160*/ 	.word	0x0000009b
        /*1164*/ 	.word	0x00000000
        /*1168*/ 	.short	0x0101
        /*116a*/ 	.byte	0x3f
	.zero		1


	//   ....[45]....
        /*116c*/ 	.word	0x0000dd20
        /*1170*/ 	.word	0x00000003
        /*1174*/ 	.word	0x00000000
        /*1178*/ 	.short	0x0101
        /*117a*/ 	.byte	0x3f
	.zero		1


	//   ....[46]....
        /*117c*/ 	.word	0x00010170
        /*1180*/ 	.word	0x00000000
        /*1184*/ 	.word	0x00000000
        /*1188*/ 	.short	0x0101
        /*118a*/ 	.byte	0x3f
	.zero		1


	//   ....[47]....
        /*118c*/ 	.word	0x00012930
        /*1190*/ 	.word	0x00000005
        /*1194*/ 	.word	0x00032420
        /*1198*/ 	.short	0x010a
        /*119a*/ 	.byte	0x3f
	.zero		1


	//   ....[48]....
        /*119c*/ 	.word	0x00012a20
        /*11a0*/ 	.word	0x00000003
        /*11a4*/ 	.word	0x000324a0
        /*11a8*/ 	.short	0x010a
        /*11aa*/ 	.byte	0x3f
	.zero		1


	//   ....[49]....
        /*11ac*/ 	.word	0x00012c70
        /*11b0*/ 	.word	0x00000003
        /*11b4*/ 	.word	0x000324c0
        /*11b8*/ 	.short	0x010a
        /*11ba*/ 	.byte	0x3f
	.zero		1


	//   ....[50]....
        /*11bc*/ 	.word	0x00013330
        /*11c0*/ 	.word	0x00000004
        /*11c4*/ 	.word	0x000324a0
        /*11c8*/ 	.short	0x010a
        /*11ca*/ 	.byte	0x3f
	.zero		1


	//   ....[51]....
        /*11cc*/ 	.word	0x00013570
        /*11d0*/ 	.word	0x00000004
        /*11d4*/ 	.word	0x000324c0
        /*11d8*/ 	.short	0x010a
        /*11da*/ 	.byte	0x3f
	.zero		1


	//   ....[52]....
        /*11dc*/ 	.word	0x000144d0
        /*11e0*/ 	.word	0x00000000
        /*11e4*/ 	.word	0x00032440
        /*11e8*/ 	.short	0x010a
        /*11ea*/ 	.byte	0x3f
	.zero		1


	//   ....[53]....
        /*11ec*/ 	.word	0x00015350
        /*11f0*/ 	.word	0x00000008
        /*11f4*/ 	.word	0x00032400
        /*11f8*/ 	.short	0x0107
        /*11fa*/ 	.byte	0x3f
	.zero		1


	//   ....[54]....
        /*11fc*/ 	.word	0x000153f0
        /*1200*/ 	.word	0x00000002
        /*1204*/ 	.word	0x00032400
        /*1208*/ 	.short	0x0101
        /*120a*/ 	.byte	0x3f
	.zero		1


	//   ....[55]....
        /*120c*/ 	.word	0x00016050
        /*1210*/ 	.word	0x00000008
        /*1214*/ 	.word	0x00032410
        /*1218*/ 	.short	0x0107
        /*121a*/ 	.byte	0x3f
	.zero		1


	//   ....[56]....
        /*121c*/ 	.word	0x00016150
        /*1220*/ 	.word	0x00000002
        /*1224*/ 	.word	0x00032410
        /*1228*/ 	.short	0x0101
        /*122a*/ 	.byte	0x3f
	.zero		1


	//   ....[57]....
        /*122c*/ 	.word	0x00016170
        /*1230*/ 	.word	0x00000002
        /*1234*/ 	.word	0x00032420
        /*1238*/ 	.short	0x010a
        /*123a*/ 	.byte	0x3f
	.zero		1


	//   ....[58]....
        /*123c*/ 	.word	0x00016280
        /*1240*/ 	.word	0x00000002
        /*1244*/ 	.word	0x00032460
        /*1248*/ 	.short	0x010a
        /*124a*/ 	.byte	0x3f
	.zero		1


	//   ....[59]....
        /*124c*/ 	.word	0x00016b90
        /*1250*/ 	.word	0x00000002
        /*1254*/ 	.word	0x00032440
        /*1258*/ 	.short	0x010a
        /*125a*/ 	.byte	0x3f
	.zero		1


	//   ....[60]....
        /*125c*/ 	.word	0x00016df0
        /*1260*/ 	.word	0x00000002
        /*1264*/ 	.word	0x00032460
        /*1268*/ 	.short	0x010a
        /*126a*/ 	.byte	0x3f
	.zero		1


	//   ....[61]....
        /*126c*/ 	.word	0x00017690
        /*1270*/ 	.word	0x00000003
        /*1274*/ 	.word	0x00032440
        /*1278*/ 	.short	0x010a
        /*127a*/ 	.byte	0x3f
	.zero		1


	//   ....[62]....
        /*127c*/ 	.word	0x000178e0
        /*1280*/ 	.word	0x00000003
        /*1284*/ 	.word	0x00032460
        /*1288*/ 	.short	0x010a
        /*128a*/ 	.byte	0x3f
	.zero		1


	//   ....[63]....
        /*128c*/ 	.word	0x000180f0
        /*1290*/ 	.word	0x00000003
        /*1294*/ 	.word	0x00032440
        /*1298*/ 	.short	0x010a
        /*129a*/ 	.byte	0x3f
	.zero		1


	//   ....[64]....
        /*129c*/ 	.word	0x00018350
        /*12a0*/ 	.word	0x00000003
        /*12a4*/ 	.word	0x00032460
        /*12a8*/ 	.short	0x010a
        /*12aa*/ 	.byte	0x3f
	.zero		1


	//   ....[65]....
        /*12ac*/ 	.word	0x00019590
        /*12b0*/ 	.word	0x00000000
        /*12b4*/ 	.word	0x00032420
        /*12b8*/ 	.short	0x010a
        /*12ba*/ 	.byte	0x3f
	.zero		1


	//   ....[66]....
        /*12bc*/ 	.word	0x00019740
        /*12c0*/ 	.word	0x00000006
        /*12c4*/ 	.word	0x00000000
        /*12c8*/ 	.short	0x010a
        /*12ca*/ 	.byte	0x3f
	.zero		1


	//   ....[67]....
        /*12cc*/ 	.word	0x000197b0
        /*12d0*/ 	.word	0x00000007
        /*12d4*/ 	.word	0x00000000
        /*12d8*/ 	.short	0x010a
        /*12da*/ 	.byte	0x3f
	.zero		1


	//   ....[68]....
        /*12dc*/ 	.word	0x00019820
        /*12e0*/ 	.word	0x00000004
        /*12e4*/ 	.word	0x00000000
        /*12e8*/ 	.short	0x010a
        /*12ea*/ 	.byte	0x3f
	.zero		1


	//   ....[69]....
        /*12ec*/ 	.word	0x00019850
        /*12f0*/ 	.word	0x00000003
        /*12f4*/ 	.word	0x00000000
        /*12f8*/ 	.short	0x010a
        /*12fa*/ 	.byte	0x3f
	.zero		1


	//   ....[70]....
        /*12fc*/ 	.word	0x000198b0
        /*1300*/ 	.word	0x0000005e
        /*1304*/ 	.word	0x00032490
        /*1308*/ 	.short	0x010a
        /*130a*/ 	.byte	0x3f
	.zero		1


	//   ....[71]....
        /*130c*/ 	.word	0x00019900
        /*1310*/ 	.word	0x0000005e
        /*1314*/ 	.word	0x00032490
        /*1318*/ 	.short	0x010a
        /*131a*/ 	.byte	0x3f
	.zero		1


	//   ....[72]....
        /*131c*/ 	.word	0x00019950
        /*1320*/ 	.word	0x0000005e
        /*1324*/ 	.word	0x00032490
        /*1328*/ 	.short	0x010a
        /*132a*/ 	.byte	0x3f
	.zero		1


	//   ....[73]....
        /*132c*/ 	.word	0x000199a0
        /*1330*/ 	.word	0x0000005e
        /*1334*/ 	.word	0x000324b0
        /*1338*/ 	.short	0x010a
        /*133a*/ 	.byte	0x3f
	.zero		1


	//   ....[74]....
        /*133c*/ 	.word	0x00019ca0
        /*1340*/ 	.word	0x00000012
        /*1344*/ 	.word	0x00032400
        /*1348*/ 	.short	0x010a
        /*134a*/ 	.byte	0x3f
	.zero		1


	//   ....[75]....
        /*134c*/ 	.word	0x00019eb0
        /*1350*/ 	.word	0x00000012
        /*1354*/ 	.word	0x00032400
        /*1358*/ 	.short	0x010a
        /*135a*/ 	.byte	0x3f
	.zero		1


	//   ....[76]....
        /*135c*/ 	.word	0x00019f00
        /*1360*/ 	.word	0x00000000
        /*1364*/ 	.word	0x00032430
        /*1368*/ 	.short	0x010a
        /*136a*/ 	.byte	0x3f
	.zero		1


	//   ....[77]....
        /*136c*/ 	.word	0x00019f50
        /*1370*/ 	.word	0x00000012
        /*1374*/ 	.word	0x00032410
        /*1378*/ 	.short	0x010a
        /*137a*/ 	.byte	0x3f
	.zero		1


	//   ....[78]....
        /*137c*/ 	.word	0x00019fa0
        /*1380*/ 	.word	0x00000000
        /*1384*/ 	.word	0x00032450
        /*1388*/ 	.short	0x010a
        /*138a*/ 	.byte	0x3f
	.zero		1


	//   ....[79]....
        /*138c*/ 	.word	0x00019ff0
        /*1390*/ 	.word	0x00000003
        /*1394*/ 	.word	0x00032430
        /*1398*/ 	.short	0x010a
        /*139a*/ 	.byte	0x3f
	.zero		1


	//   ....[80]....
        /*139c*/ 	.word	0x0001a040
        /*13a0*/ 	.word	0x00000003
        /*13a4*/ 	.word	0x00032450
        /*13a8*/ 	.short	0x010a
        /*13aa*/ 	.byte	0x3f
	.zero		1


	//   ....[81]....
        /*13ac*/ 	.word	0x0001a620
        /*13b0*/ 	.word	0x00000004
        /*13b4*/ 	.word	0x00032420
        /*13b8*/ 	.short	0x010a
        /*13ba*/ 	.byte	0x3f
	.zero		1


	//   ....[82]....
        /*13bc*/ 	.word	0x0001a670
        /*13c0*/ 	.word	0x00000003
        /*13c4*/ 	.word	0x000324a0
        /*13c8*/ 	.short	0x010a
        /*13ca*/ 	.byte	0x3f
	.zero		1


	//   ....[83]....
        /*13cc*/ 	.word	0x0001a6c0
        /*13d0*/ 	.word	0x00000003
        /*13d4*/ 	.word	0x000324c0
        /*13d8*/ 	.short	0x010a
        /*13da*/ 	.byte	0x3f
	.zero		1


	//   ....[84]....
        /*13dc*/ 	.word	0x0001a710
        /*13e0*/ 	.word	0x00000004
        /*13e4*/ 	.word	0x000324a0
        /*13e8*/ 	.short	0x010a
        /*13ea*/ 	.byte	0x3f
	.zero		1


	//   ....[85]....
        /*13ec*/ 	.word	0x0001a760
        /*13f0*/ 	.word	0x00000004
        /*13f4*/ 	.word	0x000324c0
        /*13f8*/ 	.short	0x010a
        /*13fa*/ 	.byte	0x3f
	.zero		1


	//   ....[86]....
        /*13fc*/ 	.word	0x0001a900
        /*1400*/ 	.word	0x00000000
        /*1404*/ 	.word	0x00032440
        /*1408*/ 	.short	0x010a
        /*140a*/ 	.byte	0x3f
	.zero		1


	//   ....[87]....
        /*140c*/ 	.word	0x0001c220
        /*1410*/ 	.word	0x00000002
        /*1414*/ 	.word	0x00032420
        /*1418*/ 	.short	0x010a
        /*141a*/ 	.byte	0x3f
	.zero		1


	//   ....[88]....
        /*141c*/ 	.word	0x0001c270
        /*1420*/ 	.word	0x00000002
        /*1424*/ 	.word	0x00032460
        /*1428*/ 	.short	0x010a
        /*142a*/ 	.byte	0x3f
	.zero		1


	//   ....[89]....
        /*142c*/ 	.word	0x0001c2c0
        /*1430*/ 	.word	0x00000002
        /*1434*/ 	.word	0x00032440
        /*1438*/ 	.short	0x010a
        /*143a*/ 	.byte	0x3f
	.zero		1


	//   ....[90]....
        /*143c*/ 	.word	0x0001c310
        /*1440*/ 	.word	0x00000002
        /*1444*/ 	.word	0x00032460
        /*1448*/ 	.short	0x010a
        /*144a*/ 	.byte	0x3f
	.zero		1


	//   ....[91]....
        /*144c*/ 	.word	0x0001c360
        /*1450*/ 	.word	0x00000003
        /*1454*/ 	.word	0x00032440
        /*1458*/ 	.short	0x010a
        /*145a*/ 	.byte	0x3f
	.zero		1


	//   ....[92]....
        /*145c*/ 	.word	0x0001c3b0
        /*1460*/ 	.word	0x00000003
        /*1464*/ 	.word	0x00032460
        /*1468*/ 	.short	0x010a
        /*146a*/ 	.byte	0x3f
	.zero		1


	//   ....[93]....
        /*146c*/ 	.word	0x0001c400
        /*1470*/ 	.word	0x00000003
        /*1474*/ 	.word	0x00032440
        /*1478*/ 	.short	0x010a
        /*147a*/ 	.byte	0x3f
	.zero		1


	//   ....[94]....
        /*147c*/ 	.word	0x0001c450
        /*1480*/ 	.word	0x00000003
        /*1484*/ 	.word	0x00032460
        /*1488*/ 	.short	0x010a
        /*148a*/ 	.byte	0x3f
	.zero		1


	//   ....[95]....
        /*148c*/ 	.word	0x0001ceb0
        /*1490*/ 	.word	0x00000000
        /*1494*/ 	.word	0x00032420
        /*1498*/ 	.short	0x010a
        /*149a*/ 	.byte	0x3f
	.zero		1


	//   ....[96]....
        /*149c*/ 	.word	0x0001d050
        /*14a0*/ 	.word	0x00000006
        /*14a4*/ 	.word	0x00000000
        /*14a8*/ 	.short	0x010a
        /*14aa*/ 	.byte	0x3f
	.zero		1


	//   ....[97]....
        /*14ac*/ 	.word	0x0001d0a0
        /*14b0*/ 	.word	0x00000007
        /*14b4*/ 	.word	0x00000000
        /*14b8*/ 	.short	0x010a
        /*14ba*/ 	.byte	0x3f
	.zero		1


	//   ....[98]....
        /*14bc*/ 	.word	0x0001d0f0
        /*14c0*/ 	.word	0x00000004
        /*14c4*/ 	.word	0x00000000
        /*14c8*/ 	.short	0x010a
        /*14ca*/ 	.byte	0x3f
	.zero		1


	//----- nvinfo : EIATTR_NUM_MBARRIERS
	.align		4
.L_1309:
        /*14cc*/ 	.byte	0x03, 0x38
        /*14ce*/ 	.short	0x0017


	//----- nvinfo : EIATTR_EXIT_INSTR_OFFSETS
	.align		4
        /*14d0*/ 	.byte	0x04, 0x1c
        /*14d2*/ 	.short	(.L_1311 - .L_1310)


	//   ....[0]....
.L_1310:
        /*14d4*/ 	.word	0x000198a0


	//----- nvinfo : EIATTR_MAX_THREADS
	.align		4
.L_1311:
        /*14d8*/ 	.byte	0x04, 0x05
        /*14da*/ 	.short	(.L_1313 - .L_1312)
.L_1312:
        /*14dc*/ 	.word	0x00000180
        /*14e0*/ 	.word	0x00000001
        /*14e4*/ 	.word	0x00000001


	//----- nvinfo : EIATTR_CRS_STACK_SIZE
	.align		4
.L_1313:
        /*14e8*/ 	.byte	0x04, 0x1e
        /*14ea*/ 	.short	(.L_1315 - .L_1314)
.L_1314:
        /*14ec*/ 	.word	0x00000000


	//----- nvinfo : EIATTR_CBANK_PARAM_SIZE
	.align		4
.L_1315:
        /*14f0*/ 	.byte	0x03, 0x19
        /*14f2*/ 	.short	0x0bf0


	//----- nvinfo : EIATTR_PARAM_CBANK
	.align		4
        /*14f4*/ 	.byte	0x04, 0x0a
        /*14f6*/ 	.short	(.L_1317 - .L_1316)
	.align		4
.L_1316:
        /*14f8*/ 	.word	index@(.nv.constant0._ZN7cutlass13device_kernelIN5flash11enable_sm90INS1_16FlashAttnFwdSm90INS1_25CollectiveMainloopFwdSm90ILi2EN4cute5tupleIJNS5_1CILi1EEES8_S8_EEENS6_IJNS7_ILi128EEENS7_ILi96EEENS7_ILi64EEEEEELi256ENS_6half_tEfNS_4arch4Sm90ELb0ELb0ELb1ELb1ELb0ELb1ELb1ELb1ELb0ELb1ELb0ELb0EEENS1_21CollectiveEpilogueFwdINS6_IJSA_NS7_ILi256EEESB_EEES9_SE_SG_Li256ELb1ELb1ELb0ELb0EEENS1_36VarlenDynamicPersistentTileSchedulerILi128ELi96ELi256ELi128ELb0ELb1ELb1ELb0ELb1ELb1EEEEEEEEEvNT_6ParamsE)
        /*14fc*/ 	.short	0x0210
        /*14fe*/ 	.short	0x0bf0


	//----- nvinfo : EIATTR_SW_WAR
	.align		4
.L_1317:
        /*1500*/ 	.byte	0x04, 0x36
        /*1502*/ 	.short	(.L_1319 - .L_1318)
.L_1318:
        /*1504*/ 	.word	0x00000008
.L_1319:


//--------------------- .nv.info._ZN7cutlass13device_kernelIN5flash11enable_sm90INS1_16FlashAttnFwdSm90INS1_25CollectiveMainloopFwdSm90ILi2EN4cute5tupleIJNS5_1CILi1EEES8_S8_EEENS6_IJNS7_ILi128EEENS7_ILi96EEENS7_ILi64EEEEEELi256ENS_6half_tEfNS_4arch4Sm90ELb0ELb1ELb1ELb0ELb0ELb0ELb0ELb1ELb0ELb1ELb0ELb0EEENS1_21CollectiveEpilogueFwdINS6_IJSA_NS7_ILi256EEESB_EEES9_SE_SG_Li256ELb0ELb1ELb0ELb0EEENS1_30DynamicPersistentTileSchedulerILi256ELi128ELb0ELb1ELb1EEEEEEEEEvNT_6ParamsE --------------------------
	.section	.nv.info._ZN7cutlass13device_kernelIN5flash11enable_sm90INS1_16FlashAttnFwdSm90INS1_25CollectiveMainloopFwdSm90ILi2EN4cute5tupleIJNS5_1CILi1EEES8_S8_EEENS6_IJNS7_ILi128EEENS7_ILi96EEENS7_ILi64EEEEEELi256ENS_6half_tEfNS_4arch4Sm90ELb0ELb1ELb1ELb0ELb0ELb0ELb0ELb1ELb0ELb1ELb0ELb0EEENS1_21CollectiveEpilogueFwdINS6_IJSA_NS7_ILi256EEESB_EEES9_SE_SG_Li256ELb0ELb1ELb0ELb0EEENS1_30DynamicPersistentTileSchedulerILi256ELi128ELb0ELb1ELb1EEEEEEEEEvNT_6ParamsE,"",@"SHT_CUDA_INFO"
	.sectionflags	@""
	.align	4


	//----- nvinfo : EIATTR_CUDA_API_VERSION
	.align		4
        /*0000*/ 	.byte	0x04, 0x37
        /*0002*/ 	.short	(.L_1321 - .L_1320)
.L_1320:
        /*0004*/ 	.word	0x00000082


	//----- nvinfo : EIATTR_KPARAM_INFO
	.align		4
.L_1321:
        /*0008*/ 	.byte	0x04, 0x17
        /*000a*/ 	.short	(.L_1323 - .L_1322)
.L_1322:
        /*000c*/ 	.word	0x00000000
        /*0010*/ 	.short	0x0000
        /*0012*/ 	.short	0x0070
        /*0014*/ 	.byte	0x00, 0xf0, 0x01, 0x2a


	//----- nvinfo : EIATTR_SPARSE_MMA_MASK
	.align		4
.L_1323:
        /*0018*/ 	.byte	0x03, 0x50
        /*001a*/ 	.short	0x0000


	//----- nvinfo : EIATTR_MAXREG_COUNT
	.align		4
        /*001c*/ 	.byte	0x03, 0x1b
        /*001e*/ 	.short	0x00a8


	//----- nvinfo : EIATTR_NUM_BARRIERS
	.align		4
        /*0020*/ 	.byte	0x02, 0x4c
        /*0022*/ 	.byte	0x10
	.zero		1


	//----- nvinfo : EIATTR_EXTERNS
	.align		4
        /*0024*/ 	.byte	0x04, 0x0f
        /*0026*/ 	.short	(.L_1325 - .L_1324)


	//   ....[0]....
	.align		4
.L_1324:
        /*0028*/ 	.word	index@(__assertfail)


	//----- nvinfo : EIATTR_ANNOTATIONS
	.align		4
.L_1325:
        /*002c*/ 	.byte	0x04, 0x55
        /*002e*/ 	.short	(.L_1327 - .L_1326)


	//   ....[0]....
.L_1326:
        /* <DEDUP_REMOVED lines=20> */


	//----- nvinfo : EIATTR_MERCURY_ISA_VERSION
	.align		4
.L_1327:
        /*0160*/ 	.byte	0x03, 0x5f
        /*0162*/ 	.short	0x0101


	//----- nvinfo : EIATTR_INT_WARP_WIDE_INSTR_OFFSETS
	.align		4
        /*0164*/ 	.byte	0x04, 0x31
        /*0166*/ 	.short	(.L_1329 - .L_1328)


	//   ....[0]....
.L_1328:
        /*0168*/ 	.word	0x00000130


	//   ....[1]....
        /*016c*/ 	.word	0x00000170


	//   ....[2]....
        /*0170*/ 	.word	0x000001e0


	//   ....[3]....
        /*0174*/ 	.word	0x00011db0


	//   ....[4]....
        /*0178*/ 	.word	0x00011e40


	//   ....[5]....
        /*017c*/ 	.word	0x00015760


	//   ....[6]....
        /*0180*/ 	.word	0x000157f0


	//----- nvinfo : EIATTR_COOP_GROUP_MASK_REGIDS
	.align		4
.L_1329:
        /*0184*/ 	.byte	0x04, 0x29
        /*0186*/ 	.short	(.L_1331 - .L_1330)


	//   ....[0]....
.L_1330:
        /*0188*/ 	.word	0xffffffff


	//   ....[1]....
        /*018c*/ 	.word	0xffffffff


	//   ....[2]....
        /*0190*/ 	.word	0xffffffff


	//   ....[3]....
        /*0194*/ 	.word	0xffffffff


	//   ....[4]....
        /*0198*/ 	.word	0xffffffff


	//   ....[5]....
        /*019c*/ 	.word	0xffffffff


	//   ....[6]....
        /*01a0*/ 	.word	0xffffffff


	//   ....[7]....
        /*01a4*/ 	.word	0xffffffff


	//   ....[8]....
        /*01a8*/ 	.word	0xffffffff


	//   ....[9]....
        /*01ac*/ 	.word	0xffffffff


	//   ....[10]....
        /*01b0*/ 	.word	0xffffffff


	//   ....[11]....
        /*01b4*/ 	.word	0xffffffff


	//   ....[12]....
        /*01b8*/ 	.word	0xffffffff


	//   ....[13]....
        /*01bc*/ 	.word	0xffffffff


	//   ....[14]....
        /*01c0*/ 	.word	0xffffffff


	//   ....[15]....
        /*01c4*/ 	.word	0xffffffff


	//   ....[16]....
        /*01c8*/ 	.word	0xffffffff


	//   ....[17]....
        /*01cc*/ 	.word	0xffffffff


	//   ....[18]....
        /*01d0*/ 	.word	0xffffffff


	//   ....[19]....
        /*01d4*/ 	.word	0xffffffff


	//   ....[20]....
        /*01d8*/ 	.word	0xffffffff


	//   ....[21]....
        /*01dc*/ 	.word	0xffffffff


	//   ....[22]....
        /*01e0*/ 	.word	0xffffffff


	//   ....[23]....
        /*01e4*/ 	.word	0xffffffff


	//   ....[24]....
        /*01e8*/ 	.word	0xffffffff


	//   ....[25]....
        /*01ec*/ 	.word	0xffffffff


	//   ....[26]....
        /*01f0*/ 	.word	0xffffffff


	//   ....[27]....
        /*01f4*/ 	.word	0xffffffff


	//   ....[28]....
        /*01f8*/ 	.word	0xffffffff


	//   ....[29]....
        /*01fc*/ 	.word	0xffffffff


	//   ....[30]....
        /*0200*/ 	.word	0xffffffff


	//   ....[31]....
        /*0204*/ 	.word	0xffffffff


	//   ....[32]....
        /*0208*/ 	.word	0xffffffff


	//   ....[33]....
        /*020c*/ 	.word	0xffffffff


	//   ....[34]....
        /*0210*/ 	.word	0xffffffff


	//   ....[35]....
        /*0214*/ 	.word	0xffffffff


	//   ....[36]....
        /*0218*/ 	.word	0xffffffff


	//   ....[37]....
        /*021c*/ 	.word	0xffffffff


	//   ....[38]....
        /*0220*/ 	.word	0xffffffff


	//   ....[39]....
        /*0224*/ 	.word	0xffffffff


	//   ....[40]....
        /*0228*/ 	.word	0xffffffff


	//   ....[41]....
        /*022c*/ 	.word	0xffffffff


	//   ....[42]....
        /*0230*/ 	.word	0xffffffff


	//   ....[43]....
        /*0234*/ 	.word	0xffffffff


	//   ....[44]....
        /*0238*/ 	.word	0xffffffff


	//   ....[45]....
        /*023c*/ 	.word	0xffffffff


	//   ....[46]....
        /*0240*/ 	.word	0xffffffff


	//   ....[47]....
        /*0244*/ 	.word	0xffffffff


	//   ....[48]....
        /*0248*/ 	.word	0xffffffff


	//   ....[49]....
        /*024c*/ 	.word	0xffffffff


	//   ....[50]....
        /*0250*/ 	.word	0xffffffff


	//   ....[51]....
        /*0254*/ 	.word	0xffffffff


	//   ....[52]....
        /*0258*/ 	.word	0xffffffff


	//   ....[53]....
        /*025c*/ 	.word	0xffffffff


	//   ....[54]....
        /*0260*/ 	.word	0xffffffff


	//   ....[55]....
        /*0264*/ 	.word	0xffffffff


	//   ....[56]....
        /*0268*/ 	.word	0xffffffff


	//   ....[57]....
        /*026c*/ 	.word	0xffffffff


	//   ....[58]....
        /*0270*/ 	.word	0xffffffff


	//   ....[59]....
        /*0274*/ 	.word	0xffffffff


	//   ....[60]....
        /*0278*/ 	.word	0xffffffff


	//   ....[61]....
        /*027c*/ 	.word	0xffffffff


	//   ....[62]....
        /*0280*/ 	.word	0xffffffff


	//   ....[63]....
        /*0284*/ 	.word	0xffffffff


	//   ....[64]....
        /*0288*/ 	.word	0xffffffff


	//   ....[65]....
        /*028c*/ 	.word	0xffffffff


	//   ....[66]....
        /*0290*/ 	.word	0xffffffff


	//   ....[67]....
        /*0294*/ 	.word	0xffffffff


	//   ....[68]....
        /*0298*/ 	.word	0xffffffff


	//   ....[69]....
        /*029c*/ 	.word	0xffffffff


	//   ....[70]....
        /*02a0*/ 	.word	0xffffffff


	//   ....[71]....
        /*02a4*/ 	.word	0xffffffff


	//   ....[72]....
        /*02a8*/ 	.word	0xffffffff


	//   ....[73]....
        /*02ac*/ 	.word	0xffffffff


	//   ....[74]....
        /*02b0*/ 	.word	0x0500000f


	//   ....[75]....
        /*02b4*/ 	.word	0x0500000f


	//   ....[76]....
        /*02b8*/ 	.word	0x0500000f


	//   ....[77]....
        /*02bc*/ 	.word	0x0500000f


	//   ....[78]....
        /*02c0*/ 	.word	0x0500000f


	//   ....[79]....
        /*02c4*/ 	.word	0x0500000f


	//   ....[80]....
        /*02c8*/ 	.word	0x0500000f


	//   ....[81]....
        /*02cc*/ 	.word	0x0500000f


	//   ....[82]....
        /*02d0*/ 	.word	0x0500000f


	//   ....[83]....
        /*02d4*/ 	.word	0x0500000f


	//   ....[84]....
        /*02d8*/ 	.word	0x0500000f


	//   ....[85]....
        /*02dc*/ 	.word	0x0500000f


	//   ....[86]....
        /*02e0*/ 	.word	0x0500000f


	//   ....[87]....
        /*02e4*/ 	.word	0x0500000f


	//   ....[88]....
        /*02e8*/ 	.word	0x0500000f


	//   ....[89]....
        /*02ec*/ 	.word	0x0500000f


	//   ....[90]....
        /*02f0*/ 	.word	0x0500000f


	//   ....[91]....
        /*02f4*/ 	.word	0x0500000f


	//   ....[92]....
        /*02f8*/ 	.word	0x0500000f


	//----- nvinfo : EIATTR_COOP_GROUP_INSTR_OFFSETS
	.align		4
.L_1331:
        /*02fc*/ 	.byte	0x04, 0x28
        /*02fe*/ 	.short	(.L_1333 - .L_1332)


	//   ....[0]....
.L_1332:
        /*0300*/ 	.word	0x00000070


	//   ....[1]....
        /*0304*/ 	.word	0x00000140


	//   ....[2]....
        /*0308*/ 	.word	0x00000190


	//   ....[3]....
        /*030c*/ 	.word	0x000003c0


	//   ....[4]....
        /*0310*/ 	.word	0x00000520


	//   ....[5]....
        /*0314*/ 	.word	0x00000640


	//   ....[6]....
        /*0318*/ 	.word	0x000007a0


	//   ....[7]....
        /*031c*/ 	.word	0x00001a10


	//   ....[8]....
        /*0320*/ 	.word	0x000021c0


	//   ....[9]....
        /*0324*/ 	.word	0x00003100


	//   ....[10]....
        /*0328*/ 	.word	0x00003760


	//   ....[11]....
        /*032c*/ 	.word	0x00003870


	//   ....[12]....
        /*0330*/ 	.word	0x00003d90


	//   ....[13]....
        /*0334*/ 	.word	0x00003e20


	//   ....[14]....
        /*0338*/ 	.word	0x000051b0


	//   ....[15]....
        /*033c*/ 	.word	0x00005840


	//   ....[16]....
        /*0340*/ 	.word	0x00006610


	//   ....[17]....
        /*0344*/ 	.word	0x00006730


	//   ....[18]....
        /*0348*/ 	.word	0x00006fe0


	//   ....[19]....
        /*034c*/ 	.word	0x000071b0


	//   ....[20]....
        /*0350*/ 	.word	0x00008e60


	//   ....[21]....
        /*0354*/ 	.word	0x00008f10


	//   ....[22]....
        /*0358*/ 	.word	0x00009340


	//   ....[23]....
        /*035c*/ 	.word	0x00009490


	//   ....[24]....
        /*0360*/ 	.word	0x0000ad90


	//   ....[25]....
        /*0364*/ 	.word	0x0000b4d0


	//   ....[26]....
        /*0368*/ 	.word	0x0000c2a0


	//   ....[27]....
        /*036c*/ 	.word	0x0000c3c0


	//   ....[28]....
        /*0370*/ 	.word	0x0000cb60


	//   ....[29]....
        /*0374*/ 	.word	0x0000cd30


	//   ....[30]....
        /*0378*/ 	.word	0x0000df00


	//   ....[31]....
        /*037c*/ 	.word	0x0000df80


	//   ....[32]....
        /*0380*/ 	.word	0x0000dff0


	//   ....[33]....
        /*0384*/ 	.word	0x0000e040


	//   ....[34]....
        /*0388*/ 	.word	0x0000fac0


	//   ....[35]....
        /*038c*/ 	.word	0x0000fb40


	//   ....[36]....
        /*0390*/ 	.word	0x0000fb80


	//   ....[37]....
        /*0394*/ 	.word	0x0000fbb0


	//   ....[38]....
        /*0398*/ 	.word	0x00010130


	//   ....[39]....
        /*039c*/ 	.word	0x00010160


	//   ....[40]....
        /*03a0*/ 	.word	0x000102b0


	//   ....[41]....
        /*03a4*/ 	.word	0x000102d0


	//   ....[42]....
        /*03a8*/ 	.word	0x00010410


	//   ....[43]....
        /*03ac*/ 	.word	0x00010430


	//   ....[44]....
        /*03b0*/ 	.word	0x00010580


	//   ....[45]....
        /*03b4*/ 	.word	0x000105a0


	//   ....[46]....
        /*03b8*/ 	.word	0x00010cc0


	//   ....[47]....
        /*03bc*/ 	.word	0x00010ce0


	//   ....[48]....
        /*03c0*/ 	.word	0x00010e20


	//   ....[49]....
        /*03c4*/ 	.word	0x00010e40


	//   ....[50]....
        /*03c8*/ 	.word	0x00010f80


	//   ....[51]....
        /*03cc*/ 	.word	0x00010fa0


	//   ....[52]....
        /*03d0*/ 	.word	0x000110f0


	//   ....[53]....
        /*03d4*/ 	.word	0x00011110


	//   ....[54]....
        /*03d8*/ 	.word	0x00011310


	//   ....[55]....
        /*03dc*/ 	.word	0x000123b0


	//   ....[56]....
        /*03e0*/ 	.word	0x00012cf0


	//   ....[57]....
        /*03e4*/ 	.word	0x00012d00


	//   ....[58]....
        /*03e8*/ 	.word	0x00012d10


	//   ....[59]....
        /*03ec*/ 	.word	0x00012d50


	//   ....[60]....
        /*03f0*/ 	.word	0x00012db0


	//   ....[61]....
        /*03f4*/ 	.word	0x00012e50


	//   ....[62]....
        /*03f8*/ 	.word	0x00012e60


	//   ....[63]....
        /*03fc*/ 	.word	0x00012ed0


	//   ....[64]....
        /*0400*/ 	.word	0x00012ee0


	//   ....[65]....
        /*0404*/ 	.word	0x00012f50


	//   ....[66]....
        /*0408*/ 	.word	0x00012f60


	//   ....[67]....
        /*040c*/ 	.word	0x00012fd0


	//   ....[68]....
        /*0410*/ 	.word	0x00012fe0


	//   ....[69]....
        /*0414*/ 	.word	0x00013050


	//   ....[70]....
        /*0418*/ 	.word	0x00013060


	//   ....[71]....
        /*041c*/ 	.word	0x00013070


	//   ....[72]....
        /*0420*/ 	.word	0x00015940


	//   ....[73]....
        /*0424*/ 	.word	0x00015b30


	//   ....[74]....
        /*0428*/ 	.word	0x00016130


	//   ....[75]....
        /*042c*/ 	.word	0x000162b0


	//   ....[76]....
        /*0430*/ 	.word	0x00016310


	//   ....[77]....
        /*0434*/ 	.word	0x000163a0


	//   ....[78]....
        /*0438*/ 	.word	0x00016490


	//   ....[79]....
        /*043c*/ 	.word	0x00016510


	//   ....[80]....
        /*0440*/ 	.word	0x000165f0


	//   ....[81]....
        /*0444*/ 	.word	0x00016670


	//   ....[82]....
        /*0448*/ 	.word	0x00016750


	//   ....[83]....
        /*044c*/ 	.word	0x000167b0


	//   ....[84]....
        /*0450*/ 	.word	0x00016890


	//   ....[85]....
        /*0454*/ 	.word	0x000168f0


	//   ....[86]....
        /*0458*/ 	.word	0x000169d0


	//   ....[87]....
        /*045c*/ 	.word	0x00016a30


	//   ....[88]....
        /*0460*/ 	.word	0x00016b00


	//   ....[89]....
        /*0464*/ 	.word	0x00016b60


	//   ....[90]....
        /*0468*/ 	.word	0x00016c20


	//   ....[91]....
        /*046c*/ 	.word	0x00016f30


	//   ....[92]....
        /*0470*/ 	.word	0x00017050


	//----- nvinfo : EIATTR_REG_RECONFIG
	.align		4
.L_1333:
        /*0474*/ 	.byte	0x01, 0x54
	.zero		2


	//----- nvinfo : EIATTR_SYSCALL_OFFSETS
	.align		4
        /*0478*/ 	.byte	0x04, 0x46
        /*047a*/ 	.short	(.L_1335 - .L_1334)


	//   ....[0]....
.L_1334:
        /*047c*/ 	.word	0x00001bf0


	//   ....[1]....
        /*0480*/ 	.word	0x00011fb0


	//   ....[2]....
        /*0484*/ 	.word	0x00012100


	//   ....[3]....
        /*0488*/ 	.word	0x000121f0


	//   ....[4]....
        /*048c*/ 	.word	0x00012930


	//----- nvinfo : EIATTR_MBARRIER_INSTR_OFFSETS
	.align		4
.L_1335:
        /*0490*/ 	.byte	0x04, 0x39
        /*0492*/ 	.short	(.L_1337 - .L_1336)


	//   ....[0]....
.L_1336:
        /*0494*/ 	.word	0x00000270
        /*0498*/ 	.word	0x000000ff
        /*049c*/ 	.word	0x00022800
        /*04a0*/ 	.short	0x0100
        /*04a2*/ 	.byte	0x08
	.zero		1


	//   ....[1]....
        /*04a4*/ 	.word	0x00000280
        /*04a8*/ 	.word	0x000000ff
        /*04ac*/ 	.word	0x00022820
        /*04b0*/ 	.short	0x0100
        /*04b2*/ 	.byte	0x08
	.zero		1


	//   ....[2]....
        /*04b4*/ 	.word	0x00000370
        /*04b8*/ 	.word	0x000000ff
        /*04bc*/ 	.word	0x00022830
        /*04c0*/ 	.short	0x0100
        /*04c2*/ 	.byte	0x08
	.zero		1


	//   ....[3]....
        /*04c4*/ 	.word	0x00000380
        /*04c8*/ 	.word	0x000000ff
        /*04cc*/ 	.word	0x00022840
        /*04d0*/ 	.short	0x0100
        /*04d2*/ 	.byte	0x08
	.zero		1


	//   ....[4]....
        /*04d4*/ 	.word	0x00000390
        /*04d8*/ 	.word	0x000000ff
        /*04dc*/ 	.word	0x00022838
        /*04e0*/ 	.short	0x0100
        /*04e2*/ 	.byte	0x08
	.zero		1


	//   ....[5]....
        /*04e4*/ 	.word	0x000003a0
        /*04e8*/ 	.word	0x000000ff
        /*04ec*/ 	.word	0x00022848
        /*04f0*/ 	.short	0x0100
        /*04f2*/ 	.byte	0x08
	.zero		1


	//   ....[6]....
        /*04f4*/ 	.word	0x000004d0
        /*04f8*/ 	.word	0x000000ff
        /*04fc*/ 	.word	0x00022850
        /*0500*/ 	.short	0x0100
        /*0502*/ 	.byte	0x08
	.zero		1


	//   ....[7]....
        /*0504*/ 	.word	0x000004e0
        /*0508*/ 	.word	0x000000ff
        /*050c*/ 	.word	0x00022860
        /*0510*/ 	.short	0x0100
        /*0512*/ 	.byte	0x08
	.zero		1


	//   ....[8]....
        /*0514*/ 	.word	0x000004f0
        /*0518*/ 	.word	0x000000ff
        /*051c*/ 	.word	0x00022858
        /*0520*/ 	.short	0x0100
        /*0522*/ 	.byte	0x08
	.zero		1


	//   ....[9]....
        /*0524*/ 	.word	0x00000500
        /*0528*/ 	.word	0x000000ff
        /*052c*/ 	.word	0x00022868
        /*0530*/ 	.short	0x0100
        /*0532*/ 	.byte	0x08
	.zero		1


	//   ....[10]....
        /*0534*/ 	.word	0x000005f0
        /*0538*/ 	.word	0x000000ff
        /*053c*/ 	.word	0x00022870
        /*0540*/ 	.short	0x0100
        /*0542*/ 	.byte	0x06
	.zero		1


	//   ....[11]....
        /*0544*/ 	.word	0x00000600
        /*0548*/ 	.word	0x000000ff
        /*054c*/ 	.word	0x00022880
        /*0550*/ 	.short	0x0100
        /*0552*/ 	.byte	0x06
	.zero		1


	//   ....[12]....
        /*0554*/ 	.word	0x00000610
        /*0558*/ 	.word	0x000000ff
        /*055c*/ 	.word	0x00022878
        /*0560*/ 	.short	0x0100
        /*0562*/ 	.byte	0x06
	.zero		1


	//   ....[13]....
        /*0564*/ 	.word	0x00000620
        /*0568*/ 	.word	0x000000ff
        /*056c*/ 	.word	0x00022888
        /*0570*/ 	.short	0x0100
        /*0572*/ 	.byte	0x06
	.zero		1


	//   ....[14]....
        /*0574*/ 	.word	0x00000750
        /*0578*/ 	.word	0x000000ff
        /*057c*/ 	.word	0x00022890
        /*0580*/ 	.short	0x0100
        /*0582*/ 	.byte	0x08
	.zero		1


	//   ....[15]....
        /*0584*/ 	.word	0x00000760
        /*0588*/ 	.word	0x000000ff
        /*058c*/ 	.word	0x000228a0
        /*0590*/ 	.short	0x0100
        /*0592*/ 	.byte	0x08
	.zero		1


	//   ....[16]....
        /*0594*/ 	.word	0x00000770
        /*0598*/ 	.word	0x000000ff
        /*059c*/ 	.word	0x00022898
        /*05a0*/ 	.short	0x0100
        /*05a2*/ 	.byte	0x08
	.zero		1


	//   ....[17]....
        /*05a4*/ 	.word	0x00000780
        /*05a8*/ 	.word	0x000000ff
        /*05ac*/ 	.word	0x000228a8
        /*05b0*/ 	.short	0x0100
        /*05b2*/ 	.byte	0x08
	.zero		1


	//   ....[18]....
        /*05b4*/ 	.word	0x000008b0
        /*05b8*/ 	.word	0x000000ff
        /*05bc*/ 	.word	0x000228b0
        /*05c0*/ 	.short	0x0100
        /*05c2*/ 	.byte	0x08
	.zero		1


	//   ....[19]....
        /*05c4*/ 	.word	0x000008c0
        /*05c8*/ 	.word	0x000000ff
        /*05cc*/ 	.word	0x000228c0
        /*05d0*/ 	.short	0x0100
        /*05d2*/ 	.byte	0x08
	.zero		1


	//   ....[20]....
        /*05d4*/ 	.word	0x000008d0
        /*05d8*/ 	.word	0x000000ff
        /*05dc*/ 	.word	0x000228b8
        /*05e0*/ 	.short	0x0100
        /*05e2*/ 	.byte	0x08
	.zero		1


	//   ....[21]....
        /*05e4*/ 	.word	0x000008e0
        /*05e8*/ 	.word	0x000000ff
        /*05ec*/ 	.word	0x000228c8
        /*05f0*/ 	.short	0x0100
        /*05f2*/ 	.byte	0x08
	.zero		1


	//   ....[22]....
        /*05f4*/ 	.word	0x00001ca0
        /*05f8*/ 	.word	0x00000003
        /*05fc*/ 	.word	0x00022800
        /*0600*/ 	.short	0x010a
        /*0602*/ 	.byte	0x3f
	.zero		1


	//   ....[23]....
        /*0604*/ 	.word	0x00001d70
        /*0608*/ 	.word	0x000000ff
        /*060c*/ 	.word	0x00022830
        /*0610*/ 	.short	0x010a
        /*0612*/ 	.byte	0x17
	.zero		1


	//   ....[24]....
        /*0614*/ 	.word	0x00001db0
        /*0618*/ 	.word	0x000000ff
        /*061c*/ 	.word	0x00022830
        /*0620*/ 	.short	0x010a
        /*0622*/ 	.byte	0x17
	.zero		1


	//   ....[25]....
        /*0624*/ 	.word	0x00002480
        /*0628*/ 	.word	0x00000002
        /*062c*/ 	.word	0x00000000
        /*0630*/ 	.short	0x0101
        /*0632*/ 	.byte	0x3f
	.zero		1


	//   ....[26]....
        /*0634*/ 	.word	0x000046d0
        /*0638*/ 	.word	0x000000ff
        /*063c*/ 	.word	0x00022850
        /*0640*/ 	.short	0x010a
        /*0642*/ 	.byte	0x17
	.zero		1


	//   ....[27]....
        /*0644*/ 	.word	0x00004710
        /*0648*/ 	.word	0x000000ff
        /*064c*/ 	.word	0x00022850
        /*0650*/ 	.short	0x010a
        /*0652*/ 	.byte	0x17
	.zero		1


	//   ....[28]....
        /*0654*/ 	.word	0x00004aa0
        /*0658*/ 	.word	0x00000003
        /*065c*/ 	.word	0x00000000
        /*0660*/ 	.short	0x0101
        /*0662*/ 	.byte	0x3f
	.zero		1


	//   ....[29]....
        /*0664*/ 	.word	0x00004d80
        /*0668*/ 	.word	0x000000ff
        /*066c*/ 	.word	0x00022830
        /*0670*/ 	.short	0x010a
        /*0672*/ 	.byte	0x1c
	.zero		1


	//   ....[30]....
        /*0674*/ 	.word	0x00004dc0
        /*0678*/ 	.word	0x000000ff
        /*067c*/ 	.word	0x00022830
        /*0680*/ 	.short	0x010a
        /*0682*/ 	.byte	0x1c
	.zero		1


	//   ....[31]....
        /*0684*/ 	.word	0x00005340
        /*0688*/ 	.word	0x0000000a
        /*068c*/ 	.word	0x00000000
        /*0690*/ 	.short	0x0101
        /*0692*/ 	.byte	0x3f
	.zero		1


	//   ....[32]....
        /*0694*/ 	.word	0x00007f00
        /*0698*/ 	.word	0x000000ff
        /*069c*/ 	.word	0x00022850
        /*06a0*/ 	.short	0x010a
        /*06a2*/ 	.byte	0x1c
	.zero		1


	//   ....[33]....
        /*06a4*/ 	.word	0x00007f40
        /*06a8*/ 	.word	0x000000ff
        /*06ac*/ 	.word	0x00022850
        /*06b0*/ 	.short	0x010a
        /*06b2*/ 	.byte	0x1c
	.zero		1


	//   ....[34]....
        /*06b4*/ 	.word	0x00008240
        /*06b8*/ 	.word	0x000000b1
        /*06bc*/ 	.word	0x00000000
        /*06c0*/ 	.short	0x0101
        /*06c2*/ 	.byte	0x3f
	.zero		1


	//   ....[35]....
        /*06c4*/ 	.word	0x00008670
        /*06c8*/ 	.word	0x000000ff
        /*06cc*/ 	.word	0x00022830
        /*06d0*/ 	.short	0x010a
        /*06d2*/ 	.byte	0x1a
	.zero		1


	//   ....[36]....
        /*06d4*/ 	.word	0x000086b0
        /*06d8*/ 	.word	0x000000ff
        /*06dc*/ 	.word	0x00022830
        /*06e0*/ 	.short	0x010a
        /*06e2*/ 	.byte	0x1a
	.zero		1


	//   ....[37]....
        /*06e4*/ 	.word	0x00009770
        /*06e8*/ 	.word	0x00000099
        /*06ec*/ 	.word	0x00000000
        /*06f0*/ 	.short	0x0101
        /*06f2*/ 	.byte	0x3f
	.zero		1


	//   ....[38]....
        /*06f4*/ 	.word	0x0000a550
        /*06f8*/ 	.word	0x000000ff
        /*06fc*/ 	.word	0x00022850
        /*0700*/ 	.short	0x010a
        /*0702*/ 	.byte	0x1a
	.zero		1


	//   ....[39]....
        /*0704*/ 	.word	0x0000a590
        /*0708*/ 	.word	0x000000ff
        /*070c*/ 	.word	0x00022850
        /*0710*/ 	.short	0x010a
        /*0712*/ 	.byte	0x1a
	.zero		1


	//   ....[40]....
        /*0714*/ 	.word	0x0000a880
        /*0718*/ 	.word	0x000000b2
        /*071c*/ 	.word	0x00000000
        /*0720*/ 	.short	0x0101
        /*0722*/ 	.byte	0x3f
	.zero		1


	//   ....[41]....
        /*0724*/ 	.word	0x0000aa10
        /*0728*/ 	.word	0x000000ff
        /*072c*/ 	.word	0x00022830
        /*0730*/ 	.short	0x010a
        /*0732*/ 	.byte	0x1c
	.zero		1


	//   ....[42]....
        /*0734*/ 	.word	0x0000aa50
        /*0738*/ 	.word	0x000000ff
        /*073c*/ 	.word	0x00022830
        /*0740*/ 	.short	0x010a
        /*0742*/ 	.byte	0x1c
	.zero		1


	//   ....[43]....
        /*0744*/ 	.word	0x0000b030
        /*0748*/ 	.word	0x00000004
        /*074c*/ 	.word	0x00000000
        /*0750*/ 	.short	0x0101
        /*0752*/ 	.byte	0x3f
	.zero		1


	//   ....[44]....
        /*0754*/ 	.word	0x0000db90
        /*0758*/ 	.word	0x000000ff
        /*075c*/ 	.word	0x00022850
        /*0760*/ 	.short	0x010a
        /*0762*/ 	.byte	0x1c
	.zero		1


	//   ....[45]....
        /*0764*/ 	.word	0x0000dbd0
        /*0768*/ 	.word	0x000000ff
        /*076c*/ 	.word	0x00022850
        /*0770*/ 	.short	0x010a
        /*0772*/ 	.byte	0x1c
	.zero		1


	//   ....[46]....
        /*0774*/ 	.word	0x0000dec0
        /*0778*/ 	.word	0x000000b5
        /*077c*/ 	.word	0x00000000
        /*0780*/ 	.short	0x0101
        /*0782*/ 	.byte	0x3f
	.zero		1


	//   ....[47]....
        /*0784*/ 	.word	0x00010170
        /*0788*/ 	.word	0x000000cc
        /*078c*/ 	.word	0x00000000
        /*0790*/ 	.short	0x0101
        /*0792*/ 	.byte	0x3f
	.zero		1


	//   ....[48]....
        /*0794*/ 	.word	0x00012610
        /*0798*/ 	.word	0x00000003
        /*079c*/ 	.word	0x00022840
        /*07a0*/ 	.short	0x010a
        /*07a2*/ 	.byte	0x3f
	.zero		1


	//   ....[49]....
        /*07a4*/ 	.word	0x00013180
        /*07a8*/ 	.word	0x00000012
        /*07ac*/ 	.word	0x00022800
        /*07b0*/ 	.short	0x0107
        /*07b2*/ 	.byte	0x3f
	.zero		1


	//   ....[50]....
        /*07b4*/ 	.word	0x00013270
        /*07b8*/ 	.word	0x00000012
        /*07bc*/ 	.word	0x00022800
        /*07c0*/ 	.short	0x0101
        /*07c2*/ 	.byte	0x3f
	.zero		1


	//   ....[51]....
        /*07c4*/ 	.word	0x00013290
        /*07c8*/ 	.word	0x00000012
        /*07cc*/ 	.word	0x00022820
        /*07d0*/ 	.short	0x010a
        /*07d2*/ 	.byte	0x3f
	.zero		1


	//   ....[52]....
        /*07d4*/ 	.word	0x00013360
        /*07d8*/ 	.word	0x00000000
        /*07dc*/ 	.word	0x00022860
        /*07e0*/ 	.short	0x010a
        /*07e2*/ 	.byte	0x3f
	.zero		1


	//   ....[53]....
        /*07e4*/ 	.word	0x00013b80
        /*07e8*/ 	.word	0x00000004
        /*07ec*/ 	.word	0x00022840
        /*07f0*/ 	.short	0x010a
        /*07f2*/ 	.byte	0x3f
	.zero		1


	//   ....[54]....
        /*07f4*/ 	.word	0x00013da0
        /*07f8*/ 	.word	0x00000004
        /*07fc*/ 	.word	0x00022860
        /*0800*/ 	.short	0x010a
        /*0802*/ 	.byte	0x3f
	.zero		1


	//   ....[55]....
        /*0804*/ 	.word	0x00014590
        /*0808*/ 	.word	0x00000004
        /*080c*/ 	.word	0x00022840
        /*0810*/ 	.short	0x010a
        /*0812*/ 	.byte	0x3f
	.zero		1


	//   ....[56]....
        /*0814*/ 	.word	0x000147b0
        /*0818*/ 	.word	0x00000004
        /*081c*/ 	.word	0x00022860
        /*0820*/ 	.short	0x010a
        /*0822*/ 	.byte	0x3f
	.zero		1


	//   ....[57]....
        /*0824*/ 	.word	0x00014f30
        /*0828*/ 	.word	0x00000004
        /*082c*/ 	.word	0x00022840
        /*0830*/ 	.short	0x010a
        /*0832*/ 	.byte	0x3f
	.zero		1


	//   ....[58]....
        /*0834*/ 	.word	0x00015150
        /*0838*/ 	.word	0x00000004
        /*083c*/ 	.word	0x00022860
        /*0840*/ 	.short	0x010a
        /*0842*/ 	.byte	0x3f
	.zero		1


	//   ....[59]....
        /*0844*/ 	.word	0x00015ab0
        /*0848*/ 	.word	0x00000000
        /*084c*/ 	.word	0x00022820
        /*0850*/ 	.short	0x010a
        /*0852*/ 	.byte	0x3f
	.zero		1


	//   ....[60]....
        /*0854*/ 	.word	0x00015ca0
        /*0858*/ 	.word	0x00000006
        /*085c*/ 	.word	0x00000000
        /*0860*/ 	.short	0x010a
        /*0862*/ 	.byte	0x3f
	.zero		1


	//   ....[61]....
        /*0864*/ 	.word	0x00015cd0
        /*0868*/ 	.word	0x00000007
        /*086c*/ 	.word	0x00000000
        /*0870*/ 	.short	0x010a
        /*0872*/ 	.byte	0x3f
	.zero		1


	//   ....[62]....
        /*0874*/ 	.word	0x00015d30
        /*0878*/ 	.word	0x00000004
        /*087c*/ 	.word	0x00000000
        /*0880*/ 	.short	0x010a
        /*0882*/ 	.byte	0x3f
	.zero		1


	//   ....[63]....
        /*0884*/ 	.word	0x00015d60
        /*0888*/ 	.word	0x00000003
        /*088c*/ 	.word	0x00000000
        /*0890*/ 	.short	0x010a
        /*0892*/ 	.byte	0x3f
	.zero		1


	//   ....[64]....
        /*0894*/ 	.word	0x00015dc0
        /*0898*/ 	.word	0x00000003
        /*089c*/ 	.word	0x00022800
        /*08a0*/ 	.short	0x010a
        /*08a2*/ 	.byte	0x3f
	.zero		1


	//   ....[65]....
        /*08a4*/ 	.word	0x00015e20
        /*08a8*/ 	.word	0x00000005
        /*08ac*/ 	.word	0x00022830
        /*08b0*/ 	.short	0x010a
        /*08b2*/ 	.byte	0x3f
	.zero		1


	//   ....[66]....
        /*08b4*/ 	.word	0x00015e80
        /*08b8*/ 	.word	0x0000000b
        /*08bc*/ 	.word	0x00022850
        /*08c0*/ 	.short	0x010a
        /*08c2*/ 	.byte	0x3f
	.zero		1


	//   ....[67]....
        /*08c4*/ 	.word	0x00015ee0
        /*08c8*/ 	.word	0x00000007
        /*08cc*/ 	.word	0x00022830
        /*08d0*/ 	.short	0x010a
        /*08d2*/ 	.byte	0x3f
	.zero		1


	//   ....[68]....
        /*08d4*/ 	.word	0x00015f30
        /*08d8*/ 	.word	0x000000b1
        /*08dc*/ 	.word	0x00022850
        /*08e0*/ 	.short	0x010a
        /*08e2*/ 	.byte	0x3f
	.zero		1


	//   ....[69]....
        /*08e4*/ 	.word	0x00015f90
        /*08e8*/ 	.word	0x00000004
        /*08ec*/ 	.word	0x00022830
        /*08f0*/ 	.short	0x010a
        /*08f2*/ 	.byte	0x3f
	.zero		1


	//   ....[70]....
        /*08f4*/ 	.word	0x00015fe0
        /*08f8*/ 	.word	0x000000b2
        /*08fc*/ 	.word	0x00022850
        /*0900*/ 	.short	0x010a
        /*0902*/ 	.byte	0x3f
	.zero		1


	//   ....[71]....
        /*0904*/ 	.word	0x00016040
        /*0908*/ 	.word	0x00000005
        /*090c*/ 	.word	0x00022830
        /*0910*/ 	.short	0x010a
        /*0912*/ 	.byte	0x3f
	.zero		1


	//   ....[72]....
        /*0914*/ 	.word	0x00016090
        /*0918*/ 	.word	0x000000b5
        /*091c*/ 	.word	0x00022850
        /*0920*/ 	.short	0x010a
        /*0922*/ 	.byte	0x3f
	.zero		1


	//   ....[73]....
        /*0924*/ 	.word	0x000161e0
        /*0928*/ 	.word	0x00000003
        /*092c*/ 	.word	0x00022840
        /*0930*/ 	.short	0x010a
        /*0932*/ 	.byte	0x3f
	.zero		1


	//   ....[74]....
        /*0934*/ 	.word	0x00016c50
        /*0938*/ 	.word	0x00000012
        /*093c*/ 	.word	0x00022820
        /*0940*/ 	.short	0x010a
        /*0942*/ 	.byte	0x3f
	.zero		1


	//   ....[75]....
        /*0944*/ 	.word	0x00016ca0
        /*0948*/ 	.word	0x00000000
        /*094c*/ 	.word	0x00022860
        /*0950*/ 	.short	0x010a
        /*0952*/ 	.byte	0x3f
	.zero		1


	//   ....[76]....
        /*0954*/ 	.word	0x00016cf0
        /*0958*/ 	.word	0x00000004
        /*095c*/ 	.word	0x00022840
        /*0960*/ 	.short	0x010a
        /*0962*/ 	.byte	0x3f
	.zero		1


	//   ....[77]....
        /*0964*/ 	.word	0x00016d40
        /*0968*/ 	.word	0x00000004
        /*096c*/ 	.word	0x00022860
        /*0970*/ 	.short	0x010a
        /*0972*/ 	.byte	0x3f
	.zero		1


	//   ....[78]....
        /*0974*/ 	.word	0x00016d90
        /*0978*/ 	.word	0x00000004
        /*097c*/ 	.word	0x00022840
        /*0980*/ 	.short	0x010a
        /*0982*/ 	.byte	0x3f
	.zero		1


	//   ....[79]....
        /*0984*/ 	.word	0x00016de0
        /*0988*/ 	.word	0x00000004
        /*098c*/ 	.word	0x00022860
        /*0990*/ 	.short	0x010a
        /*0992*/ 	.byte	0x3f
	.zero		1


	//   ....[80]....
        /*0994*/ 	.word	0x00016e30
        /*0998*/ 	.word	0x00000004
        /*099c*/ 	.word	0x00022840
        /*09a0*/ 	.short	0x010a
        /*09a2*/ 	.byte	0x3f
	.zero		1


	//   ....[81]....
        /*09a4*/ 	.word	0x00016e80
        /*09a8*/ 	.word	0x00000004
        /*09ac*/ 	.word	0x00022860
        /*09b0*/ 	.short	0x010a
        /*09b2*/ 	.byte	0x3f
	.zero		1


	//   ....[82]....
        /*09b4*/ 	.word	0x00016f70
        /*09b8*/ 	.word	0x00000000
        /*09bc*/ 	.word	0x00022820
        /*09c0*/ 	.short	0x010a
        /*09c2*/ 	.byte	0x3f
	.zero		1


	//   ....[83]....
        /*09c4*/ 	.word	0x00017110
        /*09c8*/ 	.word	0x00000006
        /*09cc*/ 	.word	0x00000000
        /*09d0*/ 	.short	0x010a
        /*09d2*/ 	.byte	0x3f
	.zero		1


	//   ....[84]....
        /*09d4*/ 	.word	0x00017160
        /*09d8*/ 	.word	0x00000007
        /*09dc*/ 	.word	0x00000000
        /*09e0*/ 	.short	0x010a
        /*09e2*/ 	.byte	0x3f
	.zero		1


	//   ....[85]....
        /*09e4*/ 	.word	0x000171b0
        /*09e8*/ 	.word	0x00000004
        /*09ec*/ 	.word	0x00000000
        /*09f0*/ 	.short	0x010a
        /*09f2*/ 	.byte	0x3f
	.zero		1


	//----- nvinfo : EIATTR_NUM_MBARRIERS
	.align		4
.L_1337:
        /*09f4*/ 	.byte	0x03, 0x38
        /*09f6*/ 	.short	0x0016


	//----- nvinfo : EIATTR_EXIT_INSTR_OFFSETS
	.align		4
        /*09f8*/ 	.byte	0x04, 0x1c
        /*09fa*/ 	.short	(.L_1339 - .L_1338)


	//   ....[0]....
.L_1338:
        /*09fc*/ 	.word	0x00000a40


	//   ....[1]....
        /*0a00*/ 	.word	0x00011290


	//   ....[2]....
        /*0a04*/ 	.word	0x00015db0


	//----- nvinfo : EIATTR_MAX_THREADS
	.align		4
.L_1339:
        /*0a08*/ 	.byte	0x04, 0x05
        /*0a0a*/ 	.short	(.L_1341 - .L_1340)
.L_1340:
        /*0a0c*/ 	.word	0x00000180
        /*0a10*/ 	.word	0x00000001
        /*0a14*/ 	.word	0x00000001


	//----- nvinfo : EIATTR_CRS_STACK_SIZE
	.align		4
.L_1341:
        /*0a18*/ 	.byte	0x04, 0x1e
        /*0a1a*/ 	.short	(.L_1343 - .L_1342)
.L_1342:
        /*0a1c*/ 	.word	0x00000000


	//----- nvinfo : EIATTR_CBANK_PARAM_SIZE
	.align		4
.L_1343:
        /*0a20*/ 	.byte	0x03, 0x19
        /*0a22*/ 	.short	0x0af0


	//----- nvinfo : EIATTR_PARAM_CBANK
	.align		4
        /*0a24*/ 	.byte	0x04, 0x0a
        /*0a26*/ 	.short	(.L_1345 - .L_1344)
	.align		4
.L_1344:
        /*0a28*/ 	.word	index@(.nv.constant0._ZN7cutlass13device_kernelIN5flash11enable_sm90INS1_16FlashAttnFwdSm90INS1_25CollectiveMainloopFwdSm90ILi2EN4cute5tupleIJNS5_1CILi1EEES8_S8_EEENS6_IJNS7_ILi128EEENS7_ILi96EEENS7_ILi64EEEEEELi256ENS_6half_tEfNS_4arch4Sm90ELb0ELb1ELb1ELb0ELb0ELb0ELb0ELb1ELb0ELb1ELb0ELb0EEENS1_21CollectiveEpilogueFwdINS6_IJSA_NS7_ILi256EEESB_EEES9_SE_SG_Li256ELb0ELb1ELb0ELb0EEENS1_30DynamicPersistentTileSchedulerILi256ELi128ELb0ELb1ELb1EEEEEEEEEvNT_6ParamsE)
        /*0a2c*/ 	.short	0x0210
        /*0a2e*/ 	.short	0x0af0


	//----- nvinfo : EIATTR_SW_WAR
	.align		4
.L_1345:
        /*0a30*/ 	.byte	0x04, 0x36
        /*0a32*/ 	.short	(.L_1347 - .L_1346)
.L_1346:
        /*0a34*/ 	.word	0x00000008
.L_1347:


//--------------------- .nv.info._ZN7cutlass13device_kernelIN5flash11enable_sm90INS1_16FlashAttnFwdSm90INS1_25CollectiveMainloopFwdSm90ILi2EN4cute5tupleIJNS5_1CILi1EEES8_S8_EEENS6_IJNS7_ILi128EEENS7_ILi96EEENS7_ILi64EEEEEELi256ENS_6half_tEfNS_4arch4Sm90ELb0ELb1ELb1ELb0ELb0ELb0ELb1ELb1ELb0ELb1ELb0ELb0EEENS1_21CollectiveEpilogueFwdINS6_IJSA_NS7_ILi256EEESB_EEES9_SE_SG_Li256ELb0ELb1ELb0ELb0EEENS1_30DynamicPersistentTileSchedulerILi256ELi128ELb0ELb1ELb1EEEEEEEEEvNT_6ParamsE --------------------------
	.section	.nv.info._ZN7cutlass13device_kernelIN5flash11enable_sm90INS1_16FlashAttnFwdSm90INS1_25CollectiveMainloopFwdSm90ILi2EN4cute5tupleIJNS5_1CILi1EEES8_S8_EEENS6_IJNS7_ILi128EEENS7_ILi96EEENS7_ILi64EEEEEELi256ENS_6half_tEfNS_4arch4Sm90ELb0ELb1ELb1ELb0ELb0ELb0ELb1ELb1ELb0ELb1ELb0ELb0EEENS1_21CollectiveEpilogueFwdINS6_IJSA_NS7_ILi256EEESB_EEES9_SE_SG_Li256ELb0ELb1ELb0ELb0EEENS1_30DynamicPersistentTileSchedulerILi256ELi128ELb0ELb1ELb1EEEEEEEEEvNT_6ParamsE,"",@"SHT_CUDA_INFO"
	.sectionflags	@""
	.align	4


	//----- nvinfo : EIATTR_CUDA_API_VERSION
	.align		4
        /*0000*/ 	.byte	0x04, 0x37
        /*0002*/ 	.short	(.L_1349 - .L_1348)
.L_1348:
        /*0004*/ 	.word	0x00000082


	//----- nvinfo : EIATTR_KPARAM_INFO
	.align		4
.L_1349:
        /*0008*/ 	.byte	0x04, 0x17
        /*000a*/ 	.short	(.L_1351 - .L_1350)
.L_1350:
        /*000c*/ 	.word	0x00000000
        /*0010*/ 	.short	0x0000
        /*0012*/ 	.short	0x0070
        /*0014*/ 	.byte	0x00, 0xf0, 0x01, 0x2e


	//----- nvinfo : EIATTR_SPARSE_MMA_MASK
	.align		4
.L_1351:
        /*0018*/ 	.byte	0x03, 0x50
        /*001a*/ 	.short	0x0000


	//----- nvinfo : EIATTR_MAXREG_COUNT
	.align		4
        /*001c*/ 	.byte	0x03, 0x1b
        /*001e*/ 	.short	0x00a8


	//----- nvinfo : EIATTR_NUM_BARRIERS
	.align		4
        /*0020*/ 	.byte	0x02, 0x4c
        /*0022*/ 	.byte	0x10
	.zero		1


	//----- nvinfo : EIATTR_EXTERNS
	.align		4
        /*0024*/ 	.byte	0x04, 0x0f
        /*0026*/ 	.short	(.L_1353 - .L_1352)


	//   ....[0]....
	.align		4
.L_1352:
        /*0028*/ 	.word	index@(__assertfail)


	//----- nvinfo : EIATTR_ANNOTATIONS
	.align		4
.L_1353:
        /*002c*/ 	.byte	0x04, 0x55
        /*002e*/ 	.short	(.L_1355 - .L_1354)


	//   ....[0]....
.L_1354:
        /* <DEDUP_REMOVED lines=48> */


	//----- nvinfo : EIATTR_MERCURY_ISA_VERSION
	.align		4
.L_1355:
        /*0320*/ 	.byte	0x03, 0x5f
        /*0322*/ 	.short	0x0101


	//----- nvinfo : EIATTR_INT_WARP_WIDE_INSTR_OFFSETS
	.align		4
        /*0324*/ 	.byte	0x04, 0x31
        /*0326*/ 	.short	(.L_1357 - .L_1356)


	//   ....[0]....
.L_1356:
        /*0328*/ 	.word	0x00000170


	//   ....[1]....
        /*032c*/ 	.word	0x000001b0


	//   ....[2]....
        /*0330*/ 	.word	0x00000220


	//   ....[3]....
        /*0334*/ 	.word	0x00000230


	//   ....[4]....
        /*0338*/ 	.word	0x00023430


	//   ....[5]....
        /*033c*/ 	.word	0x000234c0


	//   ....[6]....
        /*0340*/ 	.word	0x00027ac0


	//   ....[7]....
        /*0344*/ 	.word	0x00027b50


	//----- nvinfo : EIATTR_COOP_GROUP_MASK_REGIDS
	.align		4
.L_1357:
        /*0348*/ 	.byte	0x04, 0x29
        /*034a*/ 	.short	(.L_1359 - .L_1358)


	//   ....[0]....
.L_1358:
        /*034c*/ 	.word	0xffffffff


	//   ....[1]....
        /*0350*/ 	.word	0xffffffff


	//   ....[2]....
        /*0354*/ 	.word	0xffffffff


	//   ....[3]....
        /*0358*/ 	.word	0xffffffff


	//   ....[4]....
        /*035c*/ 	.word	0xffffffff


	//   ....[5]....
        /*0360*/ 	.word	0xffffffff


	//   ....[6]....
        /*0364*/ 	.word	0xffffffff


	//   ....[7]....
        /*0368*/ 	.word	0xffffffff


	//   ....[8]....
        /*036c*/ 	.word	0xffffffff


	//   ....[9]....
        /*0370*/ 	.word	0xffffffff


	//   ....[10]....
        /*0374*/ 	.word	0xffffffff


	//   ....[11]....
        /*0378*/ 	.word	0xffffffff


	//   ....[12]....
        /*037c*/ 	.word	0xffffffff


	//   ....[13]....
        /*0380*/ 	.word	0xffffffff


	//   ....[14]....
        /*0384*/ 	.word	0xffffffff


	//   ....[15]....
        /*0388*/ 	.word	0xffffffff


	//   ....[16]....
        /*038c*/ 	.word	0xffffffff


	//   ....[17]....
        /*0390*/ 	.word	0xffffffff


	//   ....[18]....
        /*0394*/ 	.word	0xffffffff


	//   ....[19]....
        /*0398*/ 	.word	0xffffffff


	//   ....[20]....
        /*039c*/ 	.word	0xffffffff


	//   ....[21]....
        /*03a0*/ 	.word	0xffffffff


	//   ....[22]....
        /*03a4*/ 	.word	0xffffffff


	//   ....[23]....
        /*03a8*/ 	.word	0xffffffff


	//   ....[24]....
        /*03ac*/ 	.word	0xffffffff


	//   ....[25]....
        /*03b0*/ 	.word	0xffffffff


	//   ....[26]....
        /*03b4*/ 	.word	0xffffffff


	//   ....[27]....
        /*03b8*/ 	.word	0xffffffff


	//   ....[28]....
        /*03bc*/ 	.word	0xffffffff


	//   ....[29]....
        /*03c0*/ 	.word	0xffffffff


	//   ....[30]....
        /*03c4*/ 	.word	0xffffffff


	//   ....[31]....
        /*03c8*/ 	.word	0xffffffff


	//   ....[32]....
        /*03cc*/ 	.word	0xffffffff


	//   ....[33]....
        /*03d0*/ 	.word	0xffffffff


	//   ....[34]....
        /*03d4*/ 	.word	0xffffffff


	//   ....[35]....
        /*03d8*/ 	.word	0xffffffff


	//   ....[36]....
        /*03dc*/ 	.word	0xffffffff


	//   ....[37]....
        /*03e0*/ 	.word	0xffffffff


	//   ....[38]....
        /*03e4*/ 	.word	0xffffffff


	//   ....[39]....
        /*03e8*/ 	.word	0xffffffff


	//   ....[40]....
        /*03ec*/ 	.word	0xffffffff


	//   ....[41]....
        /*03f0*/ 	.word	0xffffffff


	//   ....[42]....
        /*03f4*/ 	.word	0xffffffff


	//   ....[43]....
        /*03f8*/ 	.word	0xffffffff


	//   ....[44]....
        /*03fc*/ 	.word	0xffffffff


	//   ....[45]....
        /*0400*/ 	.word	0xffffffff


	//   ....[46]....
        /*0404*/ 	.word	0xffffffff


	//   ....[47]....
        /*0408*/ 	.word	0xffffffff


	//   ....[48]....
        /*040c*/ 	.word	0xffffffff


	//   ....[49]....
        /*0410*/ 	.word	0xffffffff


	//   ....[50]....
        /*0414*/ 	.word	0xffffffff


	//   ....[51]....
        /*0418*/ 	.word	0xffffffff


	//   ....[52]....
        /*041c*/ 	.word	0xffffffff


	//   ....[53]....
        /*0420*/ 	.word	0xffffffff


	//   ....[54]....
        /*0424*/ 	.word	0xffffffff


	//   ....[55]....
        /*0428*/ 	.word	0xffffffff


	//   ....[56]....
        /*042c*/ 	.word	0xffffffff


	//   ....[57]....
        /*0430*/ 	.word	0xffffffff


	//   ....[58]....
        /*0434*/ 	.word	0xffffffff


	//   ....[59]....
        /*0438*/ 	.word	0xffffffff


	//   ....[60]....
        /*043c*/ 	.word	0xffffffff


	//   ....[61]....
        /*0440*/ 	.word	0xffffffff


	//   ....[62]....
        /*0444*/ 	.word	0xffffffff


	//   ....[63]....
        /*0448*/ 	.word	0xffffffff


	//   ....[64]....
        /*044c*/ 	.word	0xffffffff


	//   ....[65]....
        /*0450*/ 	.word	0xffffffff


	//   ....[66]....
        /*0454*/ 	.word	0xffffffff


	//   ....[67]....
        /*0458*/ 	.word	0xffffffff


	//   ....[68]....
        /*045c*/ 	.word	0xffffffff


	//   ....[69]....
        /*0460*/ 	.word	0xffffffff


	//   ....[70]....
        /*0464*/ 	.word	0xffffffff


	//   ....[71]....
        /*0468*/ 	.word	0xffffffff


	//   ....[72]....
        /*046c*/ 	.word	0xffffffff


	//   ....[73]....
        /*0470*/ 	.word	0xffffffff


	//   ....[74]....
        /*0474*/ 	.word	0xffffffff


	//   ....[75]....
        /*0478*/ 	.word	0xffffffff


	//   ....[76]....
        /*047c*/ 	.word	0xffffffff


	//   ....[77]....
        /*0480*/ 	.word	0xffffffff


	//   ....[78]....
        /*0484*/ 	.word	0xffffffff


	//   ....[79]....
        /*0488*/ 	.word	0xffffffff


	//   ....[80]....
        /*048c*/ 	.word	0xffffffff


	//   ....[81]....
        /*0490*/ 	.word	0xffffffff


	//   ....[82]....
        /*0494*/ 	.word	0xffffffff


	//   ....[83]....
        /*0498*/ 	.word	0xffffffff


	//   ....[84]....
        /*049c*/ 	.word	0x0500000f


	//   ....[85]....
        /*04a0*/ 	.word	0x0500000f


	//   ....[86]....
        /*04a4*/ 	.word	0x0500000f


	//   ....[87]....
        /*04a8*/ 	.word	0x0500000f


	//   ....[88]....
        /*04ac*/ 	.word	0x0500000f


	//   ....[89]....
        /*04b0*/ 	.word	0x0500000f


	//   ....[90]....
        /*04b4*/ 	.word	0x0500000f


	//   ....[91]....
        /*04b8*/ 	.word	0x0500000f


	//   ....[92]....
        /*04bc*/ 	.word	0x0500000f


	//   ....[93]....
        /*04c0*/ 	.word	0x0500000f


	//   ....[94]....
        /*04c4*/ 	.word	0x0500000f


	//   ....[95]....
        /*04c8*/ 	.word	0x0500000f


	//   ....[96]....
        /*04cc*/ 	.word	0x0500000f


	//   ....[97]....
        /*04d0*/ 	.word	0x0500000f


	//   ....[98]....
        /*04d4*/ 	.word	0x0500000f


	//   ....[99]....
        /*04d8*/ 	.word	0x0500000f


	//   ....[100]....
        /*04dc*/ 	.word	0x0500000f


	//   ....[101]....
        /*04e0*/ 	.word	0x0500000f


	//   ....[102]....
        /*04e4*/ 	.word	0x0500000f


	//   ....[103]....
        /*04e8*/ 	.word	0x0500000f


	//   ....[104]....
        /*04ec*/ 	.word	0x0500000f


	//   ....[105]....
        /*04f0*/ 	.word	0x0500000f


	//   ....[106]....
        /*04f4*/ 	.word	0x0500000f


	//   ....[107]....
        /*04f8*/ 	.word	0x0500000f


	//   ....[108]....
        /*04fc*/ 	.word	0x0500000f


	//   ....[109]....
        /*0500*/ 	.word	0x0500000f


	//   ....[110]....
        /*0504*/ 	.word	0x0500000f


	//   ....[111]....
        /*0508*/ 	.word	0x0500000f


	//   ....[112]....
        /*050c*/ 	.word	0x0500000f


	//   ....[113]....
        /*0510*/ 	.word	0x0500000f


	//   ....[114]....
        /*0514*/ 	.word	0x0500000f


	//   ....[115]....
        /*0518*/ 	.word	0x0500000f


	//   ....[116]....
        /*051c*/ 	.word	0x0500000f


	//   ....[117]....
        /*0520*/ 	.word	0x0500000f


	//   ....[118]....
        /*0524*/ 	.word	0x0500000f


	//   ....[119]....
        /*0528*/ 	.word	0xffffffff


	//   ....[120]....
        /*052c*/ 	.word	0xffffffff


	//   ....[121]....
        /*0530*/ 	.word	0xffffffff


	//   ....[122]....
        /*0534*/ 	.word	0xffffffff


	//   ....[123]....
        /*0538*/ 	.word	0xffffffff


	//   ....[124]....
        /*053c*/ 	.word	0xffffffff


	//----- nvinfo : EIATTR_COOP_GROUP_INSTR_OFFSETS
	.align		4
.L_1359:
        /*0540*/ 	.byte	0x04, 0x28
        /*0542*/ 	.short	(.L_1361 - .L_1360)


	//   ....[0]....
.L_1360:
        /*0544*/ 	.word	0x000000b0


	//   ....[1]....
        /*0548*/ 	.word	0x00000180


	//   ....[2]....
        /*054c*/ 	.word	0x000001d0


	//   ....[3]....
        /*0550*/ 	.word	0x00000420


	//   ....[4]....
        /*0554*/ 	.word	0x00000580


	//   ....[5]....
        /*0558*/ 	.word	0x000006a0


	//   ....[6]....
        /*055c*/ 	.word	0x00000800


	//   ....[7]....
        /*0560*/ 	.word	0x00001ed0


	//   ....[8]....
        /*0564*/ 	.word	0x000040e0


	//   ....[9]....
        /*0568*/ 	.word	0x00004930


	//   ....[10]....
        /*056c*/ 	.word	0x00006000


	//   ....[11]....
        /*0570*/ 	.word	0x00006080


	//   ....[12]....
        /*0574*/ 	.word	0x00006370


	//   ....[13]....
        /*0578*/ 	.word	0x00006390


	//   ....[14]....
        /*057c*/ 	.word	0x0000bb30


	//   ....[15]....
        /*0580*/ 	.word	0x0000be80


	//   ....[16]....
        /*0584*/ 	.word	0x0000bf20


	//   ....[17]....
        /*0588*/ 	.word	0x0000bf60


	//   ....[18]....
        /*058c*/ 	.word	0x00015180


	//   ....[19]....
        /*0590*/ 	.word	0x00016060


	//   ....[20]....
        /*0594*/ 	.word	0x00016f20


	//   ....[21]....
        /*0598*/ 	.word	0x00016fc0


	//   ....[22]....
        /*059c*/ 	.word	0x000171e0


	//   ....[23]....
        /*05a0*/ 	.word	0x00017290


	//   ....[24]....
        /*05a4*/ 	.word	0x0001efd0


	//   ....[25]....
        /*05a8*/ 	.word	0x0001eff0


	//   ....[26]....
        /*05ac*/ 	.word	0x0001f050


	//   ....[27]....
        /*05b0*/ 	.word	0x0001f090


	//   ....[28]....
        /*05b4*/ 	.word	0x00020dc0


	//   ....[29]....
        /*05b8*/ 	.word	0x00020dd0


	//   ....[30]....
        /*05bc*/ 	.word	0x00020ee0


	//   ....[31]....
        /*05c0*/ 	.word	0x00020f10


	//   ....[32]....
        /*05c4*/ 	.word	0x00021760


	//   ....[33]....
        /*05c8*/ 	.word	0x00021780


	//   ....[34]....
        /*05cc*/ 	.word	0x000218e0


	//   ....[35]....
        /*05d0*/ 	.word	0x00021900


	//   ....[36]....
        /*05d4*/ 	.word	0x00021a40


	//   ....[37]....
        /*05d8*/ 	.word	0x00021a60


	//   ....[38]....
        /*05dc*/ 	.word	0x00021bb0


	//   ....[39]....
        /*05e0*/ 	.word	0x00021bd0


	//   ....[40]....
        /*05e4*/ 	.word	0x000222e0


	//   ....[41]....
        /*05e8*/ 	.word	0x00022300


	//   ....[42]....
        /*05ec*/ 	.word	0x00022440


	//   ....[43]....
        /*05f0*/ 	.word	0x00022460


	//   ....[44]....
        /*05f4*/ 	.word	0x000225a0


	//   ....[45]....
        /*05f8*/ 	.word	0x000225c0


	//   ....[46]....
        /*05fc*/ 	.word	0x00022710


	//   ....[47]....
        /*0600*/ 	.word	0x00022730


	//   ....[48]....
        /*0604*/ 	.word	0x00022930


	//   ....[49]....
        /*0608*/ 	.word	0x00023a40


	//   ....[50]....
        /*060c*/ 	.word	0x000243b0


	//   ....[51]....
        /*0610*/ 	.word	0x000243e0


	//   ....[52]....
        /*0614*/ 	.word	0x00024410


	//   ....[53]....
        /*0618*/ 	.word	0x00024430


	//   ....[54]....
        /*061c*/ 	.word	0x00024500


	//   ....[55]....
        /*0620*/ 	.word	0x00024560


	//   ....[56]....
        /*0624*/ 	.word	0x00024570


	//   ....[57]....
        /*0628*/ 	.word	0x00024610


	//   ....[58]....
        /*062c*/ 	.word	0x00024640


	//   ....[59]....
        /*0630*/ 	.word	0x000246c0


	//   ....[60]....
        /*0634*/ 	.word	0x000246f0


	//   ....[61]....
        /*0638*/ 	.word	0x00024770


	//   ....[62]....
        /*063c*/ 	.word	0x000247a0


	//   ....[63]....
        /*0640*/ 	.word	0x000247c0


	//   ....[64]....
        /*0644*/ 	.word	0x00024810


	//   ....[65]....
        /*0648*/ 	.word	0x00024820


	//   ....[66]....
        /*064c*/ 	.word	0x00024f50


	//   ....[67]....
        /*0650*/ 	.word	0x00024f70


	//   ....[68]....
        /*0654*/ 	.word	0x00024fb0


	//   ....[69]....
        /*0658*/ 	.word	0x00025050


	//   ....[70]....
        /*065c*/ 	.word	0x000250e0


	//   ....[71]....
        /*0660*/ 	.word	0x000250f0


	//   ....[72]....
        /*0664*/ 	.word	0x00025180


	//   ....[73]....
        /*0668*/ 	.word	0x00025190


	//   ....[74]....
        /*066c*/ 	.word	0x00025200


	//   ....[75]....
        /*0670*/ 	.word	0x00025210


	//   ....[76]....
        /*0674*/ 	.word	0x00025290


	//   ....[77]....
        /*0678*/ 	.word	0x000252a0


	//   ....[78]....
        /*067c*/ 	.word	0x00025320


	//   ....[79]....
        /*0680*/ 	.word	0x00025330


	//   ....[80]....
        /*0684*/ 	.word	0x000253b0


	//   ....[81]....
        /*0688*/ 	.word	0x000253c0


	//   ....[82]....
        /*068c*/ 	.word	0x00027cb0


	//   ....[83]....
        /*0690*/ 	.word	0x00027ea0


	//   ....[84]....
        /*0694*/ 	.word	0x00028420


	//   ....[85]....
        /*0698*/ 	.word	0x00028580


	//   ....[86]....
        /*069c*/ 	.word	0x000285e0


	//   ....[87]....
        /*06a0*/ 	.word	0x00028670


	//   ....[88]....
        /*06a4*/ 	.word	0x00028710


	//   ....[89]....
        /*06a8*/ 	.word	0x000287e0


	//   ....[90]....
        /*06ac*/ 	.word	0x000288e0


	//   ....[91]....
        /*06b0*/ 	.word	0x00028940


	//   ....[92]....
        /*06b4*/ 	.word	0x000289e0


	//   ....[93]....
        /*06b8*/ 	.word	0x00028ab0


	//   ....[94]....
        /*06bc*/ 	.word	0x00028b50


	//   ....[95]....
        /*06c0*/ 	.word	0x00028c20


	//   ....[96]....
        /*06c4*/ 	.word	0x00028cc0


	//   ....[97]....
        /*06c8*/ 	.word	0x00028d90


	//   ....[98]....
        /*06cc*/ 	.word	0x00028e30


	//   ....[99]....
        /*06d0*/ 	.word	0x00028ee0


	//   ....[100]....
        /*06d4*/ 	.word	0x00028f80


	//   ....[101]....
        /*06d8*/ 	.word	0x00029060


	//   ....[102]....
        /*06dc*/ 	.word	0x00029120


	//   ....[103]....
        /*06e0*/ 	.word	0x00029350


	//   ....[104]....
        /*06e4*/ 	.word	0x000293d0


	//   ....[105]....
        /*06e8*/ 	.word	0x00029510


	//   ....[106]....
        /*06ec*/ 	.word	0x000295c0


	//   ....[107]....
        /*06f0*/ 	.word	0x00029690


	//   ....[108]....
        /*06f4*/ 	.word	0x00029740


	//   ....[109]....
        /*06f8*/ 	.word	0x00029810


	//   ....[110]....
        /*06fc*/ 	.word	0x000298c0


	//   ....[111]....
        /*0700*/ 	.word	0x000299c0


	//   ....[112]....
        /*0704*/ 	.word	0x00029a10


	//   ....[113]....
        /*0708*/ 	.word	0x00029af0


	//   ....[114]....
        /*070c*/ 	.word	0x00029ba0


	//   ....[115]....
        /*0710*/ 	.word	0x00029c70


	//   ....[116]....
        /*0714*/ 	.word	0x00029d20


	//   ....[117]....
        /*0718*/ 	.word	0x0002a040


	//   ....[118]....
        /*071c*/ 	.word	0x0002a160


	//   ....[119]....
        /*0720*/ 	.word	0x0002c8b0


	//   ....[120]....
        /*0724*/ 	.word	0x0002cf90


	//   ....[121]....
        /*0728*/ 	.word	0x0002e260


	//   ....[122]....
        /*072c*/ 	.word	0x0002e2b0


	//   ....[123]....
        /*0730*/ 	.word	0x0002e310


	//   ....[124]....
        /*0734*/ 	.word	0x0002e330


	//----- nvinfo : EIATTR_REG_RECONFIG
	.align		4
.L_1361:
        /*0738*/ 	.byte	0x01, 0x54
	.zero		2


	//----- nvinfo : EIATTR_SYSCALL_OFFSETS
	.align		4
        /*073c*/ 	.byte	0x04, 0x46
        /*073e*/ 	.short	(.L_1363 - .L_1362)


	//   ....[0]....
.L_1362:
        /*0740*/ 	.word	0x00002440


	//   ....[1]....
        /*0744*/ 	.word	0x00023630


	//   ....[2]....
        /*0748*/ 	.word	0x00023780


	//   ....[3]....
        /*074c*/ 	.word	0x00023870


	//   ....[4]....
        /*0750*/ 	.word	0x00024010


	//   ....[5]....
        /*0754*/ 	.word	0x00024b70


	//----- nvinfo : EIATTR_MBARRIER_INSTR_OFFSETS
	.align		4
.L_1363:
        /*0758*/ 	.byte	0x04, 0x39
        /*075a*/ 	.short	(.L_1365 - .L_1364)


	//   ....[0]....
.L_1364:
        /*075c*/ 	.word	0x000002c0
        /*0760*/ 	.word	0x000000ff
        /*0764*/ 	.word	0x00032400
        /*0768*/ 	.short	0x0100
        /*076a*/ 	.byte	0x08
	.zero		1


	//   ....[1]....
        /*076c*/ 	.word	0x000002d0
        /*0770*/ 	.word	0x000000ff
        /*0774*/ 	.word	0x00032410
        /*0778*/ 	.short	0x0100
        /*077a*/ 	.byte	0x08
	.zero		1


	//   ....[2]....
        /*077c*/ 	.word	0x000002e0
        /*0780*/ 	.word	0x000000ff
        /*0784*/ 	.word	0x00032420
        /*0788*/ 	.short	0x0100
        /*078a*/ 	.byte	0x08
	.zero		1


	//   ....[3]....
        /*078c*/ 	.word	0x000003d0
        /*0790*/ 	.word	0x000000ff
        /*0794*/ 	.word	0x00032430
        /*0798*/ 	.short	0x0100
        /*079a*/ 	.byte	0x08
	.zero		1


	//   ....[4]....
        /*079c*/ 	.word	0x000003e0
        /*07a0*/ 	.word	0x000000ff
        /*07a4*/ 	.word	0x00032440
        /*07a8*/ 	.short	0x0100
        /*07aa*/ 	.byte	0x08
	.zero		1


	//   ....[5]....
        /*07ac*/ 	.word	0x000003f0
        /*07b0*/ 	.word	0x000000ff
        /*07b4*/ 	.word	0x00032438
        /*07b8*/ 	.short	0x0100
        /*07ba*/ 	.byte	0x08
	.zero		1


	//   ....[6]....
        /*07bc*/ 	.word	0x00000400
        /*07c0*/ 	.word	0x000000ff
        /*07c4*/ 	.word	0x00032448
        /*07c8*/ 	.short	0x0100
        /*07ca*/ 	.byte	0x08
	.zero		1


	//   ....[7]....
        /*07cc*/ 	.word	0x00000530
        /*07d0*/ 	.word	0x000000ff
        /*07d4*/ 	.word	0x00032450
        /*07d8*/ 	.short	0x0100
        /*07da*/ 	.byte	0x08
	.zero		1


	//   ....[8]....
        /*07dc*/ 	.word	0x00000540
        /*07e0*/ 	.word	0x000000ff
        /*07e4*/ 	.word	0x00032460
        /*07e8*/ 	.short	0x0100
        /*07ea*/ 	.byte	0x08
	.zero		1


	//   ....[9]....
        /*07ec*/ 	.word	0x00000550
        /*07f0*/ 	.word	0x000000ff
        /*07f4*/ 	.word	0x00032458
        /*07f8*/ 	.short	0x0100
        /*07fa*/ 	.byte	0x08
	.zero		1


	//   ....[10]....
        /*07fc*/ 	.word	0x00000560
        /*0800*/ 	.word	0x000000ff
        /*0804*/ 	.word	0x00032468
        /*0808*/ 	.short	0x0100
        /*080a*/ 	.byte	0x08
	.zero		1


	//   ....[11]....
        /*080c*/ 	.word	0x00000650
        /*0810*/ 	.word	0x000000ff
        /*0814*/ 	.word	0x00032470
        /*0818*/ 	.short	0x0100
        /*081a*/ 	.byte	0x06
	.zero		1


	//   ....[12]....
        /*081c*/ 	.word	0x00000660
        /*0820*/ 	.word	0x000000ff
        /*0824*/ 	.word	0x00032480
        /*0828*/ 	.short	0x0100
        /*082a*/ 	.byte	0x06
	.zero		1


	//   ....[13]....
        /*082c*/ 	.word	0x00000670
        /*0830*/ 	.word	0x000000ff
        /*0834*/ 	.word	0x00032478
        /*0838*/ 	.short	0x0100
        /*083a*/ 	.byte	0x06
	.zero		1


	//   ....[14]....
        /*083c*/ 	.word	0x00000680
        /*0840*/ 	.word	0x000000ff
        /*0844*/ 	.word	0x00032488
        /*0848*/ 	.short	0x0100
        /*084a*/ 	.byte	0x06
	.zero		1


	//   ....[15]....
        /*084c*/ 	.word	0x000007b0
        /*0850*/ 	.word	0x000000ff
        /*0854*/ 	.word	0x00032490
        /*0858*/ 	.short	0x0100
        /*085a*/ 	.byte	0x08
	.zero		1


	//   ....[16]....
        /*085c*/ 	.word	0x000007c0
        /*0860*/ 	.word	0x000000ff
        /*0864*/ 	.word	0x000324a0
        /*0868*/ 	.short	0x0100
        /*086a*/ 	.byte	0x08
	.zero		1


	//   ....[17]....
        /*086c*/ 	.word	0x000007d0
        /*0870*/ 	.word	0x000000ff
        /*0874*/ 	.word	0x00032498
        /*0878*/ 	.short	0x0100
        /*087a*/ 	.byte	0x08
	.zero		1


	//   ....[18]....
        /*087c*/ 	.word	0x000007e0
        /*0880*/ 	.word	0x000000ff
        /*0884*/ 	.word	0x000324a8
        /*0888*/ 	.short	0x0100
        /*088a*/ 	.byte	0x08
	.zero		1


	//   ....[19]....
        /*088c*/ 	.word	0x00000910
        /*0890*/ 	.word	0x000000ff
        /*0894*/ 	.word	0x000324b0
        /*0898*/ 	.short	0x0100
        /*089a*/ 	.byte	0x08
	.zero		1


	//   ....[20]....
        /*089c*/ 	.word	0x00000920
        /*08a0*/ 	.word	0x000000ff
        /*08a4*/ 	.word	0x000324c0
        /*08a8*/ 	.short	0x0100
        /*08aa*/ 	.byte	0x08
	.zero		1


	//   ....[21]....
        /*08ac*/ 	.word	0x00000930
        /*08b0*/ 	.word	0x000000ff
        /*08b4*/ 	.word	0x000324b8
        /*08b8*/ 	.short	0x0100
        /*08ba*/ 	.byte	0x08
	.zero		1


	//   ....[22]....
        /*08bc*/ 	.word	0x00000940
        /*08c0*/ 	.word	0x000000ff
        /*08c4*/ 	.word	0x000324c8
        /*08c8*/ 	.short	0x0100
        /*08ca*/ 	.byte	0x08
	.zero		1


	//   ....[23]....
        /*08cc*/ 	.word	0x000026c0
        /*08d0*/ 	.word	0x000000ff
        /*08d4*/ 	.word	0x00032400
        /*08d8*/ 	.short	0x010a
        /*08da*/ 	.byte	0x2c
	.zero		1


	//   ....[24]....
        /*08dc*/ 	.word	0x00002af0
        /*08e0*/ 	.word	0x00000014
        /*08e4*/ 	.word	0x00000000
        /*08e8*/ 	.short	0x010a
        /*08ea*/ 	.byte	0x3f
	.zero		1


	//   ....[25]....
        /*08ec*/ 	.word	0x00002b50
        /*08f0*/ 	.word	0x00000014
        /*08f4*/ 	.word	0x00000000
        /*08f8*/ 	.short	0x010a
        /*08fa*/ 	.byte	0x3f
	.zero		1


	//   ....[26]....
        /*08fc*/ 	.word	0x00002f00
        /*0900*/ 	.word	0x000000ff
        /*0904*/ 	.word	0x00032410
        /*0908*/ 	.short	0x010a
        /*090a*/ 	.byte	0x2c
	.zero		1


	//   ....[27]....
        /*090c*/ 	.word	0x00003000
        /*0910*/ 	.word	0x00000008
        /*0914*/ 	.word	0x00000000
        /*0918*/ 	.short	0x010a
        /*091a*/ 	.byte	0x3f
	.zero		1


	//   ....[28]....
        /*091c*/ 	.word	0x00003060
        /*0920*/ 	.word	0x00000008
        /*0924*/ 	.word	0x00000000
        /*0928*/ 	.short	0x010a
        /*092a*/ 	.byte	0x3f
	.zero		1


	//   ....[29]....
        /*092c*/ 	.word	0x00003d50
        /*0930*/ 	.word	0x00000008
        /*0934*/ 	.word	0x00000000
        /*0938*/ 	.short	0x0101
        /*093a*/ 	.byte	0x3f
	.zero		1


	//   ....[30]....
        /*093c*/ 	.word	0x00009600
        /*0940*/ 	.word	0x00000015
        /*0944*/ 	.word	0x00000000
        /*0948*/ 	.short	0x0101
        /*094a*/ 	.byte	0x3f
	.zero		1


	//   ....[31]....
        /*094c*/ 	.word	0x00009d30
        /*0950*/ 	.word	0x00000003
        /*0954*/ 	.word	0x00000000
        /*0958*/ 	.short	0x010a
        /*095a*/ 	.byte	0x3f
	.zero		1


	//   ....[32]....
        /*095c*/ 	.word	0x00009e30
        /*0960*/ 	.word	0x00000000
        /*0964*/ 	.word	0x00000000
        /*0968*/ 	.short	0x010a
        /*096a*/ 	.byte	0x3f
	.zero		1


	//   ....[33]....
        /*096c*/ 	.word	0x0000a260
        /*0970*/ 	.word	0x00000003
        /*0974*/ 	.word	0x00000000
        /*0978*/ 	.short	0x010a
        /*097a*/ 	.byte	0x3f
	.zero		1


	//   ....[34]....
        /*097c*/ 	.word	0x0000a310
        /*0980*/ 	.word	0x00000004
        /*0984*/ 	.word	0x00000000
        /*0988*/ 	.short	0x010a
        /*098a*/ 	.byte	0x3f
	.zero		1


	//   ....[35]....
        /*098c*/ 	.word	0x0000afe0
        /*0990*/ 	.word	0x00000003
        /*0994*/ 	.word	0x00000000
        /*0998*/ 	.short	0x0101
        /*099a*/ 	.byte	0x3f
	.zero		1


	//   ....[36]....
        /*099c*/ 	.word	0x00013900
        /*09a0*/ 	.word	0x00000000
        /*09a4*/ 	.word	0x00000000
        /*09a8*/ 	.short	0x0101
        /*09aa*/ 	.byte	0x3f
	.zero		1


	//   ....[37]....
        /*09ac*/ 	.word	0x00013b00
        /*09b0*/ 	.word	0x00000005
        /*09b4*/ 	.word	0x00000000
        /*09b8*/ 	.short	0x010a
        /*09ba*/ 	.byte	0x3f
	.zero		1


	//   ....[38]....
        /*09bc*/ 	.word	0x00013c00
        /*09c0*/ 	.word	0x00000000
        /*09c4*/ 	.word	0x00000000
        /*09c8*/ 	.short	0x010a
        /*09ca*/ 	.byte	0x3f
	.zero		1


	//   ....[39]....
        /*09cc*/ 	.word	0x00014030
        /*09d0*/ 	.word	0x00000005
        /*09d4*/ 	.word	0x00000000
        /*09d8*/ 	.short	0x010a
        /*09da*/ 	.byte	0x3f
	.zero		1


	//   ....[40]....
        /*09dc*/ 	.word	0x000140e0
        /*09e0*/ 	.word	0x00000004
        /*09e4*/ 	.word	0x00000000
        /*09e8*/ 	.short	0x010a
        /*09ea*/ 	.byte	0x3f
	.zero		1


	//   ....[41]....
        /*09ec*/ 	.word	0x00014dc0
        /*09f0*/ 	.word	0x00000004
        /*09f4*/ 	.word	0x00000000
        /*09f8*/ 	.short	0x0101
        /*09fa*/ 	.byte	0x3f
	.zero		1


	//   ....[42]....
        /*09fc*/ 	.word	0x0001eb60
        /*0a00*/ 	.word	0x00000000
        /*0a04*/ 	.word	0x00000000
        /*0a08*/ 	.short	0x0101
        /*0a0a*/ 	.byte	0x3f
	.zero		1


	//   ....[43]....
        /*0a0c*/ 	.word	0x00021790
        /*0a10*/ 	.word	0x000000ff
        /*0a14*/ 	.word	0x00000000
        /*0a18*/ 	.short	0x0101
        /*0a1a*/ 	.byte	0x05
	.zero		1


	//   ....[44]....
        /*0a1c*/ 	.word	0x00023c80
        /*0a20*/ 	.word	0x00000000
        /*0a24*/ 	.word	0x00032440
        /*0a28*/ 	.short	0x010a
        /*0a2a*/ 	.byte	0x3f
	.zero		1


	//   ....[45]....
        /*0a2c*/ 	.word	0x00024940
        /*0a30*/ 	.word	0x00000011
        /*0a34*/ 	.word	0x00032400
        /*0a38*/ 	.short	0x0107
        /*0a3a*/ 	.byte	0x3f
	.zero		1


	//   ....[46]....
        /*0a3c*/ 	.word	0x000249e0
        /*0a40*/ 	.word	0x00000011
        /*0a44*/ 	.word	0x00032400
        /*0a48*/ 	.short	0x0101
        /*0a4a*/ 	.byte	0x3f
	.zero		1


	//   ....[47]....
        /*0a4c*/ 	.word	0x000254c0
        /*0a50*/ 	.word	0x00000011
        /*0a54*/ 	.word	0x00032410
        /*0a58*/ 	.short	0x0107
        /*0a5a*/ 	.byte	0x3f
	.zero		1


	//   ....[48]....
        /*0a5c*/ 	.word	0x000255c0
        /*0a60*/ 	.word	0x00000011
        /*0a64*/ 	.word	0x00032410
        /*0a68*/ 	.short	0x0101
        /*0a6a*/ 	.byte	0x3f
	.zero		1


	//   ....[49]....
        /*0a6c*/ 	.word	0x000255e0
        /*0a70*/ 	.word	0x00000011
        /*0a74*/ 	.word	0x00032420
        /*0a78*/ 	.short	0x010a
        /*0a7a*/ 	.byte	0x3f
	.zero		1


	//   ....[50]....
        /*0a7c*/ 	.word	0x000256c0
        /*0a80*/ 	.word	0x00000002
        /*0a84*/ 	.word	0x00032460
        /*0a88*/ 	.short	0x010a
        /*0a8a*/ 	.byte	0x3f
	.zero		1


	//   ....[51]....
        /*0a8c*/ 	.word	0x00025ee0
        /*0a90*/ 	.word	0x00000003
        /*0a94*/ 	.word	0x00032440
        /*0a98*/ 	.short	0x010a
        /*0a9a*/ 	.byte	0x3f
	.zero		1


	//   ....[52]....
        /*0a9c*/ 	.word	0x00026100
        /*0aa0*/ 	.word	0x00000003
        /*0aa4*/ 	.word	0x00032460
        /*0aa8*/ 	.short	0x010a
        /*0aaa*/ 	.byte	0x3f
	.zero		1


	//   ....[53]....
        /*0aac*/ 	.word	0x000268f0
        /*0ab0*/ 	.word	0x00000004
        /*0ab4*/ 	.word	0x00032440
        /*0ab8*/ 	.short	0x010a
        /*0aba*/ 	.byte	0x3f
	.zero		1


	//   ....[54]....
        /*0abc*/ 	.word	0x00026b10
        /*0ac0*/ 	.word	0x00000004
        /*0ac4*/ 	.word	0x00032460
        /*0ac8*/ 	.short	0x010a
        /*0aca*/ 	.byte	0x3f
	.zero		1


	//   ....[55]....
        /*0acc*/ 	.word	0x00027290
        /*0ad0*/ 	.word	0x00000004
        /*0ad4*/ 	.word	0x00032440
        /*0ad8*/ 	.short	0x010a
        /*0ada*/ 	.byte	0x3f
	.zero		1


	//   ....[56]....
        /*0adc*/ 	.word	0x000274b0
        /*0ae0*/ 	.word	0x00000004
        /*0ae4*/ 	.word	0x00032460
        /*0ae8*/ 	.short	0x010a
        /*0aea*/ 	.byte	0x3f
	.zero		1


	//   ....[57]....
        /*0aec*/ 	.word	0x00027e20
        /*0af0*/ 	.word	0x00000000
        /*0af4*/ 	.word	0x00032420
        /*0af8*/ 	.short	0x010a
        /*0afa*/ 	.byte	0x3f
	.zero		1


	//   ....[58]....
        /*0afc*/ 	.word	0x00027ff0
        /*0b00*/ 	.word	0x00000006
        /*0b04*/ 	.word	0x00000000
        /*0b08*/ 	.short	0x010a
        /*0b0a*/ 	.byte	0x3f
	.zero		1


	//   ....[59]....
        /*0b0c*/ 	.word	0x00028040
        /*0b10*/ 	.word	0x00000003
        /*0b14*/ 	.word	0x00000000
        /*0b18*/ 	.short	0x010a
        /*0b1a*/ 	.byte	0x3f
	.zero		1


	//   ....[60]....
        /*0b1c*/ 	.word	0x000280a0
        /*0b20*/ 	.word	0x00000012
        /*0b24*/ 	.word	0x00000000
        /*0b28*/ 	.short	0x010a
        /*0b2a*/ 	.byte	0x3f
	.zero		1


	//   ....[61]....
        /*0b2c*/ 	.word	0x000280d0
        /*0b30*/ 	.word	0x00000003
        /*0b34*/ 	.word	0x00000000
        /*0b38*/ 	.short	0x010a
        /*0b3a*/ 	.byte	0x3f
	.zero		1


	//   ....[62]....
        /*0b3c*/ 	.word	0x00028140
        /*0b40*/ 	.word	0x00000009
        /*0b44*/ 	.word	0x00032400
        /*0b48*/ 	.short	0x010a
        /*0b4a*/ 	.byte	0x3f
	.zero		1


	//   ....[63]....
        /*0b4c*/ 	.word	0x00028190
        /*0b50*/ 	.word	0x00000014
        /*0b54*/ 	.word	0x00000000
        /*0b58*/ 	.short	0x010a
        /*0b5a*/ 	.byte	0x3f
	.zero		1


	//   ....[64]....
        /*0b5c*/ 	.word	0x000281f0
        /*0b60*/ 	.word	0x00000009
        /*0b64*/ 	.word	0x00032410
        /*0b68*/ 	.short	0x010a
        /*0b6a*/ 	.byte	0x3f
	.zero		1


	//   ....[65]....
        /*0b6c*/ 	.word	0x00028240
        /*0b70*/ 	.word	0x00000008
        /*0b74*/ 	.word	0x00000000
        /*0b78*/ 	.short	0x010a
        /*0b7a*/ 	.byte	0x3f
	.zero		1


	//   ....[66]....
        /*0b7c*/ 	.word	0x00028290
        /*0b80*/ 	.word	0x00000000
        /*0b84*/ 	.word	0x00000000
        /*0b88*/ 	.short	0x010a
        /*0b8a*/ 	.byte	0x3f
	.zero		1


	//   ....[67]....
        /*0b8c*/ 	.word	0x000282e0
        /*0b90*/ 	.word	0x00000004
        /*0b94*/ 	.word	0x00000000
        /*0b98*/ 	.short	0x010a
        /*0b9a*/ 	.byte	0x3f
	.zero		1


	//   ....[68]....
        /*0b9c*/ 	.word	0x00028330
        /*0ba0*/ 	.word	0x00000000
        /*0ba4*/ 	.word	0x00000000
        /*0ba8*/ 	.short	0x010a
        /*0baa*/ 	.byte	0x3f
	.zero		1


	//   ....[69]....
        /*0bac*/ 	.word	0x00028380
        /*0bb0*/ 	.word	0x00000004
        /*0bb4*/ 	.word	0x00000000
        /*0bb8*/ 	.short	0x010a
        /*0bba*/ 	.byte	0x3f
	.zero		1


	//   ....[70]....
        /*0bbc*/ 	.word	0x000284d0
        /*0bc0*/ 	.word	0x00000000
        /*0bc4*/ 	.word	0x00032440
        /*0bc8*/ 	.short	0x010a
        /*0bca*/ 	.byte	0x3f
	.zero		1


	//   ....[71]....
        /*0bcc*/ 	.word	0x00029d60
        /*0bd0*/ 	.word	0x00000011
        /*0bd4*/ 	.word	0x00032420
        /*0bd8*/ 	.short	0x010a
        /*0bda*/ 	.byte	0x3f
	.zero		1


	//   ....[72]....
        /*0bdc*/ 	.word	0x00029db0
        /*0be0*/ 	.word	0x00000002
        /*0be4*/ 	.word	0x00032460
        /*0be8*/ 	.short	0x010a
        /*0bea*/ 	.byte	0x3f
	.zero		1


	//   ....[73]....
        /*0bec*/ 	.word	0x00029e00
        /*0bf0*/ 	.word	0x00000003
        /*0bf4*/ 	.word	0x00032440
        /*0bf8*/ 	.short	0x010a
        /*0bfa*/ 	.byte	0x3f
	.zero		1


	//   ....[74]....
        /*0bfc*/ 	.word	0x00029e50
        /*0c00*/ 	.word	0x00000003
        /*0c04*/ 	.word	0x00032460
        /*0c08*/ 	.short	0x010a
        /*0c0a*/ 	.byte	0x3f
	.zero		1


	//   ....[75]....
        /*0c0c*/ 	.word	0x00029ea0
        /*0c10*/ 	.word	0x00000004
        /*0c14*/ 	.word	0x00032440
        /*0c18*/ 	.short	0x010a
        /*0c1a*/ 	.byte	0x3f
	.zero		1


	//   ....[76]....
        /*0c1c*/ 	.word	0x00029ef0
        /*0c20*/ 	.word	0x00000004
        /*0c24*/ 	.word	0x00032460
        /*0c28*/ 	.short	0x010a
        /*0c2a*/ 	.byte	0x3f
	.zero		1


	//   ....[77]....
        /*0c2c*/ 	.word	0x00029f40
        /*0c30*/ 	.word	0x00000004
        /*0c34*/ 	.word	0x00032440
        /*0c38*/ 	.short	0x010a
        /*0c3a*/ 	.byte	0x3f
	.zero		1


	//   ....[78]....
        /*0c3c*/ 	.word	0x00029f90
        /*0c40*/ 	.word	0x00000004
        /*0c44*/ 	.word	0x00032460
        /*0c48*/ 	.short	0x010a
        /*0c4a*/ 	.byte	0x3f
	.zero		1


	//   ....[79]....
        /*0c4c*/ 	.word	0x0002a080
        /*0c50*/ 	.word	0x00000000
        /*0c54*/ 	.word	0x00032420
        /*0c58*/ 	.short	0x010a
        /*0c5a*/ 	.byte	0x3f
	.zero		1


	//   ....[80]....
        /*0c5c*/ 	.word	0x0002a220
        /*0c60*/ 	.word	0x00000006
        /*0c64*/ 	.word	0x00000000
        /*0c68*/ 	.short	0x010a
        /*0c6a*/ 	.byte	0x3f
	.zero		1


	//   ....[81]....
        /*0c6c*/ 	.word	0x0002a270
        /*0c70*/ 	.word	0x00000003
        /*0c74*/ 	.word	0x00000000
        /*0c78*/ 	.short	0x010a
        /*0c7a*/ 	.byte	0x3f
	.zero		1


	//   ....[82]....
        /*0c7c*/ 	.word	0x0002a2c0
        /*0c80*/ 	.word	0x00000012
        /*0c84*/ 	.word	0x00000000
        /*0c88*/ 	.short	0x010a
        /*0c8a*/ 	.byte	0x3f
	.zero		1


	//   ....[83]....
        /*0c8c*/ 	.word	0x0002a660
        /*0c90*/ 	.word	0x0000000c
        /*0c94*/ 	.word	0x00000000
        /*0c98*/ 	.short	0x010a
        /*0c9a*/ 	.byte	0x3f
	.zero		1


	//   ....[84]....
        /*0c9c*/ 	.word	0x0002a7a0
        /*0ca0*/ 	.word	0x00000002
        /*0ca4*/ 	.word	0x00000000
        /*0ca8*/ 	.short	0x010a
        /*0caa*/ 	.byte	0x3f
	.zero		1


	//   ....[85]....
        /*0cac*/ 	.word	0x0002ae00
        /*0cb0*/ 	.word	0x0000000b
        /*0cb4*/ 	.word	0x00000000
        /*0cb8*/ 	.short	0x010a
        /*0cba*/ 	.byte	0x3f
	.zero		1


	//   ....[86]....
        /*0cbc*/ 	.word	0x0002af40
        /*0cc0*/ 	.word	0x00000008
        /*0cc4*/ 	.word	0x00000000
        /*0cc8*/ 	.short	0x010a
        /*0cca*/ 	.byte	0x3f
	.zero		1


	//   ....[87]....
        /*0ccc*/ 	.word	0x0002c190
        /*0cd0*/ 	.word	0x00000002
        /*0cd4*/ 	.word	0x00000000
        /*0cd8*/ 	.short	0x0101
        /*0cda*/ 	.byte	0x3f
	.zero		1


	//   ....[88]....
        /*0cdc*/ 	.word	0x00045f70
        /*0ce0*/ 	.word	0x00000004
        /*0ce4*/ 	.word	0x00000000
        /*0ce8*/ 	.short	0x0101
        /*0cea*/ 	.byte	0x3f
	.zero		1


	//   ....[89]....
        /*0cec*/ 	.word	0x00045fb0
        /*0cf0*/ 	.word	0x00000002
        /*0cf4*/ 	.word	0x00000000
        /*0cf8*/ 	.short	0x010a
        /*0cfa*/ 	.byte	0x3f
	.zero		1


	//   ....[90]....
        /*0cfc*/ 	.word	0x00046000
        /*0d00*/ 	.word	0x00000008
        /*0d04*/ 	.word	0x00000000
        /*0d08*/ 	.short	0x010a
        /*0d0a*/ 	.byte	0x3f
	.zero		1


	//----- nvinfo : EIATTR_NUM_MBARRIERS
	.align		4
.L_1365:
        /*0d0c*/ 	.byte	0x03, 0x38
        /*0d0e*/ 	.short	0x0017


	//----- nvinfo : EIATTR_EXIT_INSTR_OFFSETS
	.align		4
        /*0d10*/ 	.byte	0x04, 0x1c
        /*0d12*/ 	.short	(.L_1367 - .L_1366)


	//   ....[0]....
.L_1366:
        /*0d14*/ 	.word	0x00000b30


	//   ....[1]....
        /*0d18*/ 	.word	0x000228b0


	//   ....[2]....
        /*0d1c*/ 	.word	0x00028120


	//----- nvinfo : EIATTR_MAX_THREADS
	.align		4
.L_1367:
        /*0d20*/ 	.byte	0x04, 0x05
        /*0d22*/ 	.short	(.L_1369 - .L_1368)
.L_1368:
        /*0d24*/ 	.word	0x00000180
        /*0d28*/ 	.word	0x00000001
        /*0d2c*/ 	.word	0x00000001


	//----- nvinfo : EIATTR_CRS_STACK_SIZE
	.align		4
.L_1369:
        /*0d30*/ 	.byte	0x04, 0x1e
        /*0d32*/ 	.short	(.L_1371 - .L_1370)
.L_1370:
        /*0d34*/ 	.word	0x00000000


	//----- nvinfo : EIATTR_CBANK_PARAM_SIZE
	.align		4
.L_1371:
        /*0d38*/ 	.byte	0x03, 0x19
        /*0d3a*/ 	.short	0x0bf0


	//----- nvinfo : EIATTR_PARAM_CBANK
	.align		4
        /*0d3c*/ 	.byte	0x04, 0x0a
        /*0d3e*/ 	.short	(.L_1373 - .L_1372)
	.align		4
.L_1372:
        /*0d40*/ 	.word	index@(.nv.constant0._ZN7cutlass13device_kernelIN5flash11enable_sm90INS1_16FlashAttnFwdSm90INS1_25CollectiveMainloopFwdSm90ILi2EN4cute5tupleIJNS5_1CILi1EEES8_S8_EEENS6_IJNS7_ILi128EEENS7_ILi96EEENS7_ILi64EEEEEELi256ENS_6half_tEfNS_4arch4Sm90ELb0ELb1ELb1ELb0ELb0ELb0ELb1ELb1ELb0ELb1ELb0ELb0EEENS1_21CollectiveEpilogueFwdINS6_IJSA_NS7_ILi256EEESB_EEES9_SE_SG_Li256ELb0ELb1ELb0ELb0EEENS1_30DynamicPersistentTileSchedulerILi256ELi128ELb0ELb1ELb1EEEEEEEEEvNT_6ParamsE)
        /*0d44*/ 	.short	0x0210
        /*0d46*/ 	.short	0x0bf0


	//----- nvinfo : EIATTR_SW_WAR
	.align		4
.L_1373:
        /*0d48*/ 	.byte	0x04, 0x36
        /*0d4a*/ 	.short	(.L_1375 - .L_1374)
.L_1374:
        /*0d4c*/ 	.word	0x00000008
.L_1375:


//--------------------- .nv.info._ZN7cutlass13device_kernelIN5flash11enable_sm90INS1_16FlashAttnFwdSm90INS1_25CollectiveMainloopFwdSm90ILi2EN4cute5tupleIJNS5_1CILi1EEES8_S8_EEENS6_IJNS7_ILi128EEENS7_ILi96EEENS7_ILi64EEEEEELi256ENS_6half_tEfNS_4arch4Sm90ELb0ELb1ELb1ELb1ELb0ELb0ELb0ELb1ELb0ELb1ELb0ELb0EEENS1_21CollectiveEpilogueFwdINS6_IJSA_NS7_ILi256EEESB_EEES9_SE_SG_Li256ELb1ELb1ELb0ELb0EEENS1_36VarlenDynamicPersistentTileSchedulerILi128ELi96ELi256ELi128ELb0ELb1ELb1ELb1ELb0ELb1EEEEEEEEEvNT_6ParamsE --------------------------
	.section	.nv.info._ZN7cutlass13device_kernelIN5flash11enable_sm90INS1_16FlashAttnFwdSm90INS1_25CollectiveMainloopFwdSm90ILi2EN4cute5tupleIJNS5_1CILi1EEES8_S8_EEENS6_IJNS7_ILi128EEENS7_ILi96EEENS7_ILi64EEEEEELi256ENS_6half_tEfNS_4arch4Sm90ELb0ELb1ELb1ELb1ELb0ELb0ELb0ELb1ELb0ELb1ELb0ELb0EEENS1_21CollectiveEpilogueFwdINS6_IJSA_NS7_ILi256EEESB_EEES9_SE_SG_Li256ELb1ELb1ELb0ELb0EEENS1_36VarlenDynamicPersistentTileSchedulerILi128ELi96ELi256ELi128ELb0ELb1ELb1ELb1ELb0ELb1EEEEEEEEEvNT_6ParamsE,"",@"SHT_CUDA_INFO"
	.sectionflags	@""
	.align	4


	//----- nvinfo : EIATTR_CUDA_API_VERSION
	.align		4
        /*0000*/ 	.byte	0x04, 0x37
        /*0002*/ 	.short	(.L_1377 - .L_1376)
.L_1376:
        /*0004*/ 	.word	0x00000082


	//----- nvinfo : EIATTR_KPARAM_INFO
	.align		4
.L_1377:
        /*0008*/ 	.byte	0x04, 0x17
        /*000a*/ 	.short	(.L_1379 - .L_1378)
.L_1378:
        /*000c*/ 	.word	0x00000000
        /*0010*/ 	.short	0x0000
        /*0012*/ 	.short	0x0070
        /*0014*/ 	.byte	0x00, 0xf0, 0x01, 0x2a


	//----- nvinfo : EIATTR_SPARSE_MMA_MASK
	.align		4
.L_1379:
        /*0018*/ 	.byte	0x03, 0x50
        /*001a*/ 	.short	0x0000


	//----- nvinfo : EIATTR_MAXREG_COUNT
	.align		4
        /*001c*/ 	.byte	0x03, 0x1b
        /*001e*/ 	.short	0x00a8


	//----- nvinfo : EIATTR_NUM_BARRIERS
	.align		4
        /*0020*/ 	.byte	0x02, 0x4c
        /*0022*/ 	.byte	0x10
	.zero		1


	//----- nvinfo : EIATTR_EXTERNS
	.align		4
        /*0024*/ 	.byte	0x04, 0x0f
        /*0026*/ 	.short	(.L_1381 - .L_1380)


	//   ....[0]....
	.align		4
.L_1380:
        /*0028*/ 	.word	index@(__assertfail)


	//----- nvinfo : EIATTR_ANNOTATIONS
	.align		4
.L_1381:
        /*002c*/ 	.byte	0x04, 0x55
        /*002e*/ 	.short	(.L_1383 - .L_1382)


	//   ....[0]....
.L_1382:
        /* <DEDUP_REMOVED lines=57> */


	//----- nvinfo : EIATTR_MERCURY_ISA_VERSION
	.align		4
.L_1383:
        /*03b0*/ 	.byte	0x03, 0x5f
        /*03b2*/ 	.short	0x0101


	//----- nvinfo : EIATTR_UNUSED_LOAD_BYTE_OFFSET
	.align		4
        /*03b4*/ 	.byte	0x04, 0x44
        /*03b6*/ 	.short	(.L_1385 - .L_1384)


	//   ....[0]....
.L_1384:
        /*03b8*/ 	.word	0x00000a40
        /*03bc*/ 	.word	0x0000fff0


	//   ....[1]....
        /*03c0*/ 	.word	0x0000e980
        /*03c4*/ 	.word	0x0000fff0


	//----- nvinfo : EIATTR_INT_WARP_WIDE_INSTR_OFFSETS
	.align		4
.L_1385:
        /*03c8*/ 	.byte	0x04, 0x31
        /*03ca*/ 	.short	(.L_1387 - .L_1386)


	//   ....[0]....
.L_1386:
        /*03cc*/ 	.word	0x00000130


	//   ....[1]....
        /*03d0*/ 	.word	0x00000170


	//   ....[2]....
        /*03d4*/ 	.word	0x000001e0


	//   ....[3]....
        /*03d8*/ 	.word	0x00012d10


	//   ....[4]....
        /*03dc*/ 	.word	0x00012da0


	//   ....[5]....
        /*03e0*/ 	.word	0x00016b10


	//   ....[6]....
        /*03e4*/ 	.word	0x00016ba0


	//----- nvinfo : EIATTR_COOP_GROUP_MASK_REGIDS
	.align		4
.L_1387:
        /*03e8*/ 	.byte	0x04, 0x29
        /*03ea*/ 	.short	(.L_1389 - .L_1388)


	//   ....[0]....
.L_1388:
        /*03ec*/ 	.word	0xffffffff


	//   ....[1]....
        /*03f0*/ 	.word	0xffffffff


	//   ....[2]....
        /*03f4*/ 	.word	0xffffffff


	//   ....[3]....
        /*03f8*/ 	.word	0xffffffff


	//   ....[4]....
        /*03fc*/ 	.word	0xffffffff


	//   ....[5]....
        /*0400*/ 	.word	0xffffffff


	//   ....[6]....
        /*0404*/ 	.word	0xffffffff


	//   ....[7]....
        /*0408*/ 	.word	0xffffffff


	//   ....[8]....
        /*040c*/ 	.word	0xffffffff


	//   ....[9]....
        /*0410*/ 	.word	0xffffffff


	//   ....[10]....
        /*0414*/ 	.word	0xffffffff


	//   ....[11]....
        /*0418*/ 	.word	0xffffffff


	//   ....[12]....
        /*041c*/ 	.word	0xffffffff


	//   ....[13]....
        /*0420*/ 	.word	0xffffffff


	//   ....[14]....
        /*0424*/ 	.word	0xffffffff


	//   ....[15]....
        /*0428*/ 	.word	0xffffffff


	//   ....[16]....
        /*042c*/ 	.word	0xffffffff


	//   ....[17]....
        /*0430*/ 	.word	0xffffffff


	//   ....[18]....
        /*0434*/ 	.word	0xffffffff


	//   ....[19]....
        /*0438*/ 	.word	0xffffffff


	//   ....[20]....
        /*043c*/ 	.word	0xffffffff


	//   ....[21]....
        /*0440*/ 	.word	0xffffffff


	//   ....[22]....
        /*0444*/ 	.word	0xffffffff


	//   ....[23]....
        /*0448*/ 	.word	0xffffffff


	//   ....[24]....
        /*044c*/ 	.word	0xffffffff


	//   ....[25]....
        /*0450*/ 	.word	0xffffffff


	//   ....[26]....
        /*0454*/ 	.word	0xffffffff


	//   ....[27]....
        /*0458*/ 	.word	0xffffffff


	//   ....[28]....
        /*045c*/ 	.word	0xffffffff


	//   ....[29]....
        /*0460*/ 	.word	0xffffffff


	//   ....[30]....
        /*0464*/ 	.word	0xffffffff


	//   ....[31]....
        /*0468*/ 	.word	0xffffffff


	//   ....[32]....
        /*046c*/ 	.word	0xffffffff


	//   ....[33]....
        /*0470*/ 	.word	0xffffffff


	//   ....[34]....
        /*0474*/ 	.word	0xffffffff


	//   ....[35]....
        /*0478*/ 	.word	0xffffffff


	//   ....[36]....
        /*047c*/ 	.word	0xffffffff


	//   ....[37]....
        /*0480*/ 	.word	0xffffffff


	//   ....[38]....
        /*0484*/ 	.word	0xffffffff


	//   ....[39]....
        /*0488*/ 	.word	0xffffffff


	//   ....[40]....
        /*048c*/ 	.word	0xffffffff


	//   ....[41]....
        /*0490*/ 	.word	0xffffffff


	//   ....[42]....
        /*0494*/ 	.word	0xffffffff


	//   ....[43]....
        /*0498*/ 	.word	0xffffffff


	//   ....[44]....
        /*049c*/ 	.word	0xffffffff


	//   ....[45]....
        /*04a0*/ 	.word	0xffffffff


	//   ....[46]....
        /*04a4*/ 	.word	0xffffffff


	//   ....[47]....
        /*04a8*/ 	.word	0xffffffff


	//   ....[48]....
        /*04ac*/ 	.word	0xffffffff


	//   ....[49]....
        /*04b0*/ 	.word	0xffffffff


	//   ....[50]....
        /*04b4*/ 	.word	0xffffffff


	//   ....[51]....
        /*04b8*/ 	.word	0xffffffff


	//   ....[52]....
        /*04bc*/ 	.word	0xffffffff


	//   ....[53]....
        /*04c0*/ 	.word	0xffffffff


	//   ....[54]....
        /*04c4*/ 	.word	0xffffffff


	//   ....[55]....
        /*04c8*/ 	.word	0xffffffff


	//   ....[56]....
        /*04cc*/ 	.word	0xffffffff


	//   ....[57]....
        /*04d0*/ 	.word	0xffffffff


	//   ....[58]....
        /*04d4*/ 	.word	0xffffffff


	//   ....[59]....
        /*04d8*/ 	.word	0xffffffff


	//   ....[60]....
        /*04dc*/ 	.word	0xffffffff


	//   ....[61]....
        /*04e0*/ 	.word	0xffffffff


	//   ....[62]....
        /*04e4*/ 	.word	0xffffffff


	//   ....[63]....
        /*04e8*/ 	.word	0xffffffff


	//   ....[64]....
        /*04ec*/ 	.word	0xffffffff


	//   ....[65]....
        /*04f0*/ 	.word	0xffffffff


	//   ....[66]....
        /*04f4*/ 	.word	0xffffffff


	//   ....[67]....
        /*04f8*/ 	.word	0xffffffff


	//   ....[68]....
        /*04fc*/ 	.word	0xffffffff


	//   ....[69]....
        /*0500*/ 	.word	0xffffffff


	//   ....[70]....
        /*0504*/ 	.word	0xffffffff


	//   ....[71]....
        /*0508*/ 	.word	0xffffffff


	//   ....[72]....
        /*050c*/ 	.word	0xffffffff


	//   ....[73]....
        /*0510*/ 	.word	0xffffffff


	//   ....[74]....
        /*0514*/ 	.word	0xffffffff


	//   ....[75]....
        /*0518*/ 	.word	0xffffffff


	//   ....[76]....
        /*051c*/ 	.word	0xffffffff


	//   ....[77]....
        /*0520*/ 	.word	0xffffffff


	//   ....[78]....
        /*0524*/ 	.word	0xffffffff


	//   ....[79]....
        /*0528*/ 	.word	0xffffffff


	//   ....[80]....
        /*052c*/ 	.word	0xffffffff


	//   ....[81]....
        /*0530*/ 	.word	0xffffffff


	//   ....[82]....
        /*0534*/ 	.word	0xffffffff


	//   ....[83]....
        /*0538*/ 	.word	0xffffffff


	//   ....[84]....
        /*053c*/ 	.word	0xffffffff


	//   ....[85]....
        /*0540*/ 	.word	0xffffffff


	//   ....[86]....
        /*0544*/ 	.word	0xffffffff


	//   ....[87]....
        /*0548*/ 	.word	0xffffffff


	//   ....[88]....
        /*054c*/ 	.word	0xffffffff


	//   ....[89]....
        /*0550*/ 	.word	0xffffffff


	//   ....[90]....
        /*0554*/ 	.word	0xffffffff


	//   ....[91]....
        /*0558*/ 	.word	0xffffffff


	//   ....[92]....
        /*055c*/ 	.word	0xffffffff


	//   ....[93]....
        /*0560*/ 	.word	0xffffffff


	//   ....[94]....
        /*0564*/ 	.word	0xffffffff


	//   ....[95]....
        /*0568*/ 	.word	0xffffffff


	//   ....[96]....
        /*056c*/ 	.word	0xffffffff


	//   ....[97]....
        /*0570*/ 	.word	0xffffffff


	//   ....[98]....
        /*0574*/ 	.word	0xffffffff


	//   ....[99]....
        /*0578*/ 	.word	0xffffffff


	//   ....[100]....
        /*057c*/ 	.word	0xffffffff


	//   ....[101]....
        /*0580*/ 	.word	0xffffffff


	//   ....[102]....
        /*0584*/ 	.word	0xffffffff


	//   ....[103]....
        /*0588*/ 	.word	0xffffffff


	//   ....[104]....
        /*058c*/ 	.word	0xffffffff


	//   ....[105]....
        /*0590*/ 	.word	0x0500000f


	//   ....[106]....
        /*0594*/ 	.word	0x0500000f


	//   ....[107]....
        /*0598*/ 	.word	0x0500000f


	//   ....[108]....
        /*059c*/ 	.word	0x0500000f


	//   ....[109]....
        /*05a0*/ 	.word	0x0500000f


	//   ....[110]....
        /*05a4*/ 	.word	0x0500000f


	//   ....[111]....
        /*05a8*/ 	.word	0x0500000f


	//   ....[112]....
        /*05ac*/ 	.word	0x0500000f


	//   ....[113]....
        /*05b0*/ 	.word	0x0500000f


	//   ....[114]....
        /*05b4*/ 	.word	0x0500000f


	//   ....[115]....
        /*05b8*/ 	.word	0x0500000f


	//   ....[116]....
        /*05bc*/ 	.word	0x0500000f


	//   ....[117]....
        /*05c0*/ 	.word	0x0500000f


	//   ....[118]....
        /*05c4*/ 	.word	0x0500000f


	//   ....[119]....
        /*05c8*/ 	.word	0x0500000f


	//   ....[120]....
        /*05cc*/ 	.word	0x0500000f


	//   ....[121]....
        /*05d0*/ 	.word	0x0500000f


	//   ....[122]....
        /*05d4*/ 	.word	0x0500000f


	//   ....[123]....
        /*05d8*/ 	.word	0x0500000f


	//   ....[124]....
        /*05dc*/ 	.word	0x0500000f


	//   ....[125]....
        /*05e0*/ 	.word	0x0500000f


	//   ....[126]....
        /*05e4*/ 	.word	0x0500000f


	//   ....[127]....
        /*05e8*/ 	.word	0x0500000f


	//   ....[128]....
        /*05ec*/ 	.word	0x0500000f


	//   ....[129]....
        /*05f0*/ 	.word	0x0500000f


	//   ....[130]....
        /*05f4*/ 	.word	0x0500000f


	//   ....[131]....
        /*05f8*/ 	.word	0x0500000f


	//   ....[132]....
        /*05fc*/ 	.word	0x0500000f


	//   ....[133]....
        /*0600*/ 	.word	0x0500000f


	//   ....[134]....
        /*0604*/ 	.word	0x0500000f


	//   ....[135]....
        /*0608*/ 	.word	0x0500000f


	//   ....[136]....
        /*060c*/ 	.word	0x0500000f


	//   ....[137]....
        /*0610*/ 	.word	0x0500000f


	//   ....[138]....
        /*0614*/ 	.word	0x0500000f


	//   ....[139]....
        /*0618*/ 	.word	0x0500000f


	//----- nvinfo : EIATTR_COOP_GROUP_INSTR_OFFSETS
	.align		4
.L_1389:
        /*061c*/ 	.byte	0x04, 0x28
        /*061e*/ 	.short	(.L_1391 - .L_1390)


	//   ....[0]....
.L_1390:
        /*0620*/ 	.word	0x00000070


	//   ....[1]....
        /*0624*/ 	.word	0x00000140


	//   ....[2]....
        /*0628*/ 	.word	0x00000190


	//   ....[3]....
        /*062c*/ 	.word	0x000003c0


	//   ....[4]....
        /*0630*/ 	.word	0x00000520


	//   ....[5]....
        /*0634*/ 	.word	0x00000640


	//   ....[6]....
        /*0638*/ 	.word	0x000007a0


	//   ....[7]....
        /*063c*/ 	.word	0x00001b50


	//   ....[8]....
        /*0640*/ 	.word	0x00002250


	//   ....[9]....
        /*0644*/ 	.word	0x00002b30


	//   ....[10]....
        /*0648*/ 	.word	0x00003890


	//   ....[11]....
        /*064c*/ 	.word	0x000039a0


	//   ....[12]....
        /*0650*/ 	.word	0x00003eb0


	//   ....[13]....
        /*0654*/ 	.word	0x00003f50


	//   ....[14]....
        /*0658*/ 	.word	0x00005270


	//   ....[15]....
        /*065c*/ 	.word	0x000059d0


	//   ....[16]....
        /*0660*/ 	.word	0x00006750


	//   ....[17]....
        /*0664*/ 	.word	0x00006870


	//   ....[18]....
        /*0668*/ 	.word	0x00006ed0


	//   ....[19]....
        /*066c*/ 	.word	0x00006f50


	//   ....[20]....
        /*0670*/ 	.word	0x00008fa0


	//   ....[21]....
        /*0674*/ 	.word	0x00009010


	//   ....[22]....
        /*0678*/ 	.word	0x000094a0


	//   ....[23]....
        /*067c*/ 	.word	0x00009660


	//   ....[24]....
        /*0680*/ 	.word	0x0000aec0


	//   ....[25]....
        /*0684*/ 	.word	0x0000b600


	//   ....[26]....
        /*0688*/ 	.word	0x0000c2a0


	//   ....[27]....
        /*068c*/ 	.word	0x0000c3c0


	//   ....[28]....
        /*0690*/ 	.word	0x0000cc30


	//   ....[29]....
        /*0694*/ 	.word	0x0000ce00


	//   ....[30]....
        /*0698*/ 	.word	0x0000df00


	//   ....[31]....
        /*069c*/ 	.word	0x0000df40


	//   ....[32]....
        /*06a0*/ 	.word	0x0000dfe0


	//   ....[33]....
        /*06a4*/ 	.word	0x0000e040


	//   ....[34]....
        /*06a8*/ 	.word	0x0000fa10


	//   ....[35]....
        /*06ac*/ 	.word	0x0000fa50


	//   ....[36]....
        /*06b0*/ 	.word	0x0000fa90


	//   ....[37]....
        /*06b4*/ 	.word	0x0000fac0


	//   ....[38]....
        /*06b8*/ 	.word	0x00010360


	//   ....[39]....
        /*06bc*/ 	.word	0x000103a0


	//   ....[40]....
        /*06c0*/ 	.word	0x000104e0


	//   ....[41]....
        /*06c4*/ 	.word	0x00010500


	//   ....[42]....
        /*06c8*/ 	.word	0x00010640


	//   ....[43]....
        /*06cc*/ 	.word	0x00010660


	//   ....[44]....
        /*06d0*/ 	.word	0x000107b0


	//   ....[45]....
        /*06d4*/ 	.word	0x000107d0


	//   ....[46]....
        /*06d8*/ 	.word	0x00011120


	//   ....[47]....
        /*06dc*/ 	.word	0x00011140


	//   ....[48]....
        /*06e0*/ 	.word	0x00011280


	//   ....[49]....
        /*06e4*/ 	.word	0x000112a0


	//   ....[50]....
        /*06e8*/ 	.word	0x000113e0


	//   ....[51]....
        /*06ec*/ 	.word	0x00011400


	//   ....[52]....
        /*06f0*/ 	.word	0x00011550


	//   ....[53]....
        /*06f4*/ 	.word	0x00011570


	//   ....[54]....
        /*06f8*/ 	.word	0x00011750


	//   ....[55]....
        /*06fc*/ 	.word	0x00011930


	//   ....[56]....
        /*0700*/ 	.word	0x00011960


	//   ....[57]....
        /*0704*/ 	.word	0x00011990


	//   ....[58]....
        /*0708*/ 	.word	0x000119c0


	//   ....[59]....
        /*070c*/ 	.word	0x000119f0


	//   ....[60]....
        /*0710*/ 	.word	0x00011a20


	//   ....[61]....
        /*0714*/ 	.word	0x00011b90


	//   ....[62]....
        /*0718*/ 	.word	0x00011bc0


	//   ....[63]....
        /*071c*/ 	.word	0x00011bf0


	//   ....[64]....
        /*0720*/ 	.word	0x00011c20


	//   ....[65]....
        /*0724*/ 	.word	0x00011c50


	//   ....[66]....
        /*0728*/ 	.word	0x00011c80


	//   ....[67]....
        /*072c*/ 	.word	0x00011d20


	//   ....[68]....
        /*0730*/ 	.word	0x00011d80


	//   ....[69]....
        /*0734*/ 	.word	0x00011e10


	//   ....[70]....
        /*0738*/ 	.word	0x000132d0


	//   ....[71]....
        /*073c*/ 	.word	0x00013df0


	//   ....[72]....
        /*0740*/ 	.word	0x00013e10


	//   ....[73]....
        /*0744*/ 	.word	0x00013ec0


	//   ....[74]....
        /*0748*/ 	.word	0x00013ed0


	//   ....[75]....
        /*074c*/ 	.word	0x00013f50


	//   ....[76]....
        /*0750*/ 	.word	0x00013f60


	//   ....[77]....
        /*0754*/ 	.word	0x00013fe0


	//   ....[78]....
        /*0758*/ 	.word	0x00013ff0


	//   ....[79]....
        /*075c*/ 	.word	0x00014070


	//   ....[80]....
        /*0760*/ 	.word	0x00014080


	//   ....[81]....
        /*0764*/ 	.word	0x00014100


	//   ....[82]....
        /*0768*/ 	.word	0x00014110


	//   ....[83]....
        /*076c*/ 	.word	0x00014190


	//   ....[84]....
        /*0770*/ 	.word	0x000141a0


	//   ....[85]....
        /*0774*/ 	.word	0x000141b0


	//   ....[86]....
        /*0778*/ 	.word	0x00014200


	//   ....[87]....
        /*077c*/ 	.word	0x00016da0


	//   ....[88]....
        /*0780*/ 	.word	0x00016e00


	//   ....[89]....
        /*0784*/ 	.word	0x00016e30


	//   ....[90]....
        /*0788*/ 	.word	0x00016e40


	//   ....[91]....
        /*078c*/ 	.word	0x00016e70


	//   ....[92]....
        /*0790*/ 	.word	0x00016ea0


	//   ....[93]....
        /*0794*/ 	.word	0x00016ed0


	//   ....[94]....
        /*0798*/ 	.word	0x00016f00


	//   ....[95]....
        /*079c*/ 	.word	0x00017080


	//   ....[96]....
        /*07a0*/ 	.word	0x000170b0


	//   ....[97]....
        /*07a4*/ 	.word	0x000170e0


	//   ....[98]....
        /*07a8*/ 	.word	0x00017110


	//   ....[99]....
        /*07ac*/ 	.word	0x00017140


	//   ....[100]....
        /*07b0*/ 	.word	0x00017170


	//   ....[101]....
        /*07b4*/ 	.word	0x00017230


	//   ....[102]....
        /*07b8*/ 	.word	0x00017250


	//   ....[103]....
        /*07bc*/ 	.word	0x000172c0


	//   ....[104]....
        /*07c0*/ 	.word	0x00017980


	//   ....[105]....
        /*07c4*/ 	.word	0x00017fc0


	//   ....[106]....
        /*07c8*/ 	.word	0x00018180


	//   ....[107]....
        /*07cc*/ 	.word	0x000181d0


	//   ....[108]....
        /*07d0*/ 	.word	0x00018230


	//   ....[109]....
        /*07d4*/ 	.word	0x00018320


	//   ....[110]....
        /*07d8*/ 	.word	0x00018380


	//   ....[111]....
        /*07dc*/ 	.word	0x00018470


	//   ....[112]....
        /*07e0*/ 	.word	0x000184d0


	//   ....[113]....
        /*07e4*/ 	.word	0x000185c0


	//   ....[114]....
        /*07e8*/ 	.word	0x00018620


	//   ....[115]....
        /*07ec*/ 	.word	0x00018710


	//   ....[116]....
        /*07f0*/ 	.word	0x00018770


	//   ....[117]....
        /*07f4*/ 	.word	0x00018860


	//   ....[118]....
        /*07f8*/ 	.word	0x000188c0


	//   ....[119]....
        /*07fc*/ 	.word	0x00018990


	//   ....[120]....
        /*0800*/ 	.word	0x00018a10


	//   ....[121]....
        /*0804*/ 	.word	0x00018ae0


	//   ....[122]....
        /*0808*/ 	.word	0x00018e10


	//   ....[123]....
        /*080c*/ 	.word	0x00018eb0


	//   ....[124]....
        /*0810*/ 	.word	0x00018fd0


	//   ....[125]....
        /*0814*/ 	.word	0x00019040


	//   ....[126]....
        /*0818*/ 	.word	0x000190b0


	//   ....[127]....
        /*081c*/ 	.word	0x00019120


	//   ....[128]....
        /*0820*/ 	.word	0x00019190


	//   ....[129]....
        /*0824*/ 	.word	0x00019210


	//   ....[130]....
        /*0828*/ 	.word	0x000192a0


	//   ....[131]....
        /*082c*/ 	.word	0x00019330


	//   ....[132]....
        /*0830*/ 	.word	0x000193a0


	//   ....[133]....
        /*0834*/ 	.word	0x00019410


	//   ....[134]....
        /*0838*/ 	.word	0x00019480


	//   ....[135]....
        /*083c*/ 	.word	0x00019500


	//   ....[136]....
        /*0840*/ 	.word	0x00019570


	//   ....[137]....
        /*0844*/ 	.word	0x00019610


	//   ....[138]....
        /*0848*/ 	.word	0x000196a0


	//   ....[139]....
        /*084c*/ 	.word	0x000197d0


	//----- nvinfo : EIATTR_REG_RECONFIG
	.align		4
.L_1391:
        /*0850*/ 	.byte	0x01, 0x54
	.zero		2


	//----- nvinfo : EIATTR_SYSCALL_OFFSETS
	.align		4
        /*0854*/ 	.byte	0x04, 0x46
        /*0856*/ 	.short	(.L_1393 - .L_1392)


	//   ....[0]....
.L_1392:
        /*0858*/ 	.word	0x00001d30


	//   ....[1]....
        /*085c*/ 	.word	0x00012f10


	//   ....[2]....
        /*0860*/ 	.word	0x00013060


	//   ....[3]....
        /*0864*/ 	.word	0x00013150


	//   ....[4]....
        /*0868*/ 	.word	0x000139c0


	//----- nvinfo : EIATTR_MBARRIER_INSTR_OFFSETS
	.align		4
.L_1393:
        /*086c*/ 	.byte	0x04, 0x39
        /*086e*/ 	.short	(.L_1395 - .L_1394)


	//   ....[0]....
.L_1394:
        /*0870*/ 	.word	0x00000270
        /*0874*/ 	.word	0x000000ff
        /*0878*/ 	.word	0x00022800
        /*087c*/ 	.short	0x0100
        /*087e*/ 	.byte	0x08
	.zero		1


	//   ....[1]....
        /*0880*/ 	.word	0x00000280
        /*0884*/ 	.word	0x000000ff
        /*0888*/ 	.word	0x00022820
        /*088c*/ 	.short	0x0100
        /*088e*/ 	.byte	0x08
	.zero		1


	//   ....[2]....
        /*0890*/ 	.word	0x00000370
        /*0894*/ 	.word	0x000000ff
        /*0898*/ 	.word	0x00022830
        /*089c*/ 	.short	0x0100
        /*089e*/ 	.byte	0x08
	.zero		1


	//   ....[3]....
        /*08a0*/ 	.word	0x00000380
        /*08a4*/ 	.word	0x000000ff
        /*08a8*/ 	.word	0x00022840
        /*08ac*/ 	.short	0x0100
        /*08ae*/ 	.byte	0x08
	.zero		1


	//   ....[4]....
        /*08b0*/ 	.word	0x00000390
        /*08b4*/ 	.word	0x000000ff
        /*08b8*/ 	.word	0x00022838
        /*08bc*/ 	.short	0x0100
        /*08be*/ 	.byte	0x08
	.zero		1


	//   ....[5]....
        /*08c0*/ 	.word	0x000003a0
        /*08c4*/ 	.word	0x000000ff
        /*08c8*/ 	.word	0x00022848
        /*08cc*/ 	.short	0x0100
        /*08ce*/ 	.byte	0x08
	.zero		1


	//   ....[6]....
        /*08d0*/ 	.word	0x000004d0
        /*08d4*/ 	.word	0x000000ff
        /*08d8*/ 	.word	0x00022850
        /*08dc*/ 	.short	0x0100
        /*08de*/ 	.byte	0x08
	.zero		1


	//   ....[7]....
        /*08e0*/ 	.word	0x000004e0
        /*08e4*/ 	.word	0x000000ff
        /*08e8*/ 	.word	0x00022860
        /*08ec*/ 	.short	0x0100
        /*08ee*/ 	.byte	0x08
	.zero		1


	//   ....[8]....
        /*08f0*/ 	.word	0x000004f0
        /*08f4*/ 	.word	0x000000ff
        /*08f8*/ 	.word	0x00022858
        /*08fc*/ 	.short	0x0100
        /*08fe*/ 	.byte	0x08
	.zero		1


	//   ....[9]....
        /*0900*/ 	.word	0x00000500
        /*0904*/ 	.word	0x000000ff
        /*0908*/ 	.word	0x00022868
        /*090c*/ 	.short	0x0100
        /*090e*/ 	.byte	0x08
	.zero		1


	//   ....[10]....
        /*0910*/ 	.word	0x000005f0
        /*0914*/ 	.word	0x000000ff
        /*0918*/ 	.word	0x00022870
        /*091c*/ 	.short	0x0100
        /*091e*/ 	.byte	0x06
	.zero		1


	//   ....[11]....
        /*0920*/ 	.word	0x00000600
        /*0924*/ 	.word	0x000000ff
        /*0928*/ 	.word	0x00022880
        /*092c*/ 	.short	0x0100
        /*092e*/ 	.byte	0x06
	.zero		1


	//   ....[12]....
        /*0930*/ 	.word	0x00000610
        /*0934*/ 	.word	0x000000ff
        /*0938*/ 	.word	0x00022878
        /*093c*/ 	.short	0x0100
        /*093e*/ 	.byte	0x06
	.zero		1


	//   ....[13]....
        /*0940*/ 	.word	0x00000620
        /*0944*/ 	.word	0x000000ff
        /*0948*/ 	.word	0x00022888
        /*094c*/ 	.short	0x0100
        /*094e*/ 	.byte	0x06
	.zero		1


	//   ....[14]....
        /*0950*/ 	.word	0x00000750
        /*0954*/ 	.word	0x000000ff
        /*0958*/ 	.word	0x00022890
        /*095c*/ 	.short	0x0100
        /*095e*/ 	.byte	0x08
	.zero		1


	//   ....[15]....
        /*0960*/ 	.word	0x00000760
        /*0964*/ 	.word	0x000000ff
        /*0968*/ 	.word	0x000228a0
        /*096c*/ 	.short	0x0100
        /*096e*/ 	.byte	0x08
	.zero		1


	//   ....[16]....
        /*0970*/ 	.word	0x00000770
        /*0974*/ 	.word	0x000000ff
        /*0978*/ 	.word	0x00022898
        /*097c*/ 	.short	0x0100
        /*097e*/ 	.byte	0x08
	.zero		1


	//   ....[17]....
        /*0980*/ 	.word	0x00000780
        /*0984*/ 	.word	0x000000ff
        /*0988*/ 	.word	0x000228a8
        /*098c*/ 	.short	0x0100
        /*098e*/ 	.byte	0x08
	.zero		1


	//   ....[18]....
        /*0990*/ 	.word	0x000008b0
        /*0994*/ 	.word	0x000000ff
        /*0998*/ 	.word	0x000228b0
        /*099c*/ 	.short	0x0100
        /*099e*/ 	.byte	0x08
	.zero		1


	//   ....[19]....
        /*09a0*/ 	.word	0x000008c0
        /*09a4*/ 	.word	0x000000ff
        /*09a8*/ 	.word	0x000228c0
        /*09ac*/ 	.short	0x0100
        /*09ae*/ 	.byte	0x08
	.zero		1


	//   ....[20]....
        /*09b0*/ 	.word	0x000008d0
        /*09b4*/ 	.word	0x000000ff
        /*09b8*/ 	.word	0x000228b8
        /*09bc*/ 	.short	0x0100
        /*09be*/ 	.byte	0x08
	.zero		1


	//   ....[21]....
        /*09c0*/ 	.word	0x000008e0
        /*09c4*/ 	.word	0x000000ff
        /*09c8*/ 	.word	0x000228c8
        /*09cc*/ 	.short	0x0100
        /*09ce*/ 	.byte	0x08
	.zero		1


	//   ....[22]....
        /*09d0*/ 	.word	0x00001de0
        /*09d4*/ 	.word	0x00000008
        /*09d8*/ 	.word	0x00022800
        /*09dc*/ 	.short	0x010a
        /*09de*/ 	.byte	0x3f
	.zero		1


	//   ....[23]....
        /*09e0*/ 	.word	0x00001eb0
        /*09e4*/ 	.word	0x00000003
        /*09e8*/ 	.word	0x00022830
        /*09ec*/ 	.short	0x010a
        /*09ee*/ 	.byte	0x3f
	.zero		1


	//   ....[24]....
        /*09f0*/ 	.word	0x00001ef0
        /*09f4*/ 	.word	0x00000003
        /*09f8*/ 	.word	0x00022830
        /*09fc*/ 	.short	0x010a
        /*09fe*/ 	.byte	0x3f
	.zero		1


	//   ....[25]....
        /*0a00*/ 	.word	0x00002600
        /*0a04*/ 	.word	0x00000002
        /*0a08*/ 	.word	0x00000000
        /*0a0c*/ 	.short	0x0101
        /*0a0e*/ 	.byte	0x3f
	.zero		1


	//   ....[26]....
        /*0a10*/ 	.word	0x00004810
        /*0a14*/ 	.word	0x00000003
        /*0a18*/ 	.word	0x00022850
        /*0a1c*/ 	.short	0x010a
        /*0a1e*/ 	.byte	0x3f
	.zero		1


	//   ....[27]....
        /*0a20*/ 	.word	0x00004850
        /*0a24*/ 	.word	0x00000003
        /*0a28*/ 	.word	0x00022850
        /*0a2c*/ 	.short	0x010a
        /*0a2e*/ 	.byte	0x3f
	.zero		1


	//   ....[28]....
        /*0a30*/ 	.word	0x00004bd0
        /*0a34*/ 	.word	0x00000003
        /*0a38*/ 	.word	0x00000000
        /*0a3c*/ 	.short	0x0101
        /*0a3e*/ 	.byte	0x3f
	.zero		1


	//   ....[29]....
        /*0a40*/ 	.word	0x00004eb0
        /*0a44*/ 	.word	0x000000ff
        /*0a48*/ 	.word	0x00022830
        /*0a4c*/ 	.short	0x010a
        /*0a4e*/ 	.byte	0x1c
	.zero		1


	//   ....[30]....
        /*0a50*/ 	.word	0x00004ef0
        /*0a54*/ 	.word	0x000000ff
        /*0a58*/ 	.word	0x00022830
        /*0a5c*/ 	.short	0x010a
        /*0a5e*/ 	.byte	0x1c
	.zero		1


	//   ....[31]....
        /*0a60*/ 	.word	0x00005460
        /*0a64*/ 	.word	0x0000000a
        /*0a68*/ 	.word	0x00000000
        /*0a6c*/ 	.short	0x0101
        /*0a6e*/ 	.byte	0x3f
	.zero		1


	//   ....[32]....
        /*0a70*/ 	.word	0x00008040
        /*0a74*/ 	.word	0x000000ff
        /*0a78*/ 	.word	0x00022850
        /*0a7c*/ 	.short	0x010a
        /*0a7e*/ 	.byte	0x1c
	.zero		1


	//   ....[33]....
        /*0a80*/ 	.word	0x00008080
        /*0a84*/ 	.word	0x000000ff
        /*0a88*/ 	.word	0x00022850
        /*0a8c*/ 	.short	0x010a
        /*0a8e*/ 	.byte	0x1c
	.zero		1


	//   ....[34]....
        /*0a90*/ 	.word	0x00008380
        /*0a94*/ 	.word	0x000000b1
        /*0a98*/ 	.word	0x00000000
        /*0a9c*/ 	.short	0x0101
        /*0a9e*/ 	.byte	0x3f
	.zero		1


	//   ....[35]....
        /*0aa0*/ 	.word	0x000087b0
        /*0aa4*/ 	.word	0x000000ff
        /*0aa8*/ 	.word	0x00022830
        /*0aac*/ 	.short	0x010a
        /*0aae*/ 	.byte	0x1a
	.zero		1


	//   ....[36]....
        /*0ab0*/ 	.word	0x000087f0
        /*0ab4*/ 	.word	0x000000ff
        /*0ab8*/ 	.word	0x00022830
        /*0abc*/ 	.short	0x010a
        /*0abe*/ 	.byte	0x1a
	.zero		1


	//   ....[37]....
        /*0ac0*/ 	.word	0x000099d0
        /*0ac4*/ 	.word	0x00000099
        /*0ac8*/ 	.word	0x00000000
        /*0acc*/ 	.short	0x0101
        /*0ace*/ 	.byte	0x3f
	.zero		1


	//   ....[38]....
        /*0ad0*/ 	.word	0x0000a690
        /*0ad4*/ 	.word	0x000000ff
        /*0ad8*/ 	.word	0x00022850
        /*0adc*/ 	.short	0x010a
        /*0ade*/ 	.byte	0x1a
	.zero		1


	//   ....[39]....
        /*0ae0*/ 	.word	0x0000a6d0
        /*0ae4*/ 	.word	0x000000ff
        /*0ae8*/ 	.word	0x00022850
        /*0aec*/ 	.short	0x010a
        /*0aee*/ 	.byte	0x1a
	.zero		1


	//   ....[40]....
        /*0af0*/ 	.word	0x0000a9c0
        /*0af4*/ 	.word	0x000000b2
        /*0af8*/ 	.word	0x00000000
        /*0afc*/ 	.short	0x0101
        /*0afe*/ 	.byte	0x3f
	.zero		1


	//   ....[41]....
        /*0b00*/ 	.word	0x0000ab40
        /*0b04*/ 	.word	0x000000ff
        /*0b08*/ 	.word	0x00022830
        /*0b0c*/ 	.short	0x010a
        /*0b0e*/ 	.byte	0x1b
	.zero		1


	//   ....[42]....
        /*0b10*/ 	.word	0x0000ab80
        /*0b14*/ 	.word	0x000000ff
        /*0b18*/ 	.word	0x00022830
        /*0b1c*/ 	.short	0x010a
        /*0b1e*/ 	.byte	0x1b
	.zero		1


	//   ....[43]....
        /*0b20*/ 	.word	0x0000b160
        /*0b24*/ 	.word	0x00000004
        /*0b28*/ 	.word	0x00000000
        /*0b2c*/ 	.short	0x0101
        /*0b2e*/ 	.byte	0x3f
	.zero		1


	//   ....[44]....
        /*0b30*/ 	.word	0x0000db90
        /*0b34*/ 	.word	0x000000ff
        /*0b38*/ 	.word	0x00022850
        /*0b3c*/ 	.short	0x010a
        /*0b3e*/ 	.byte	0x1b
	.zero		1


	//   ....[45]....
        /*0b40*/ 	.word	0x0000dbd0
        /*0b44*/ 	.word	0x000000ff
        /*0b48*/ 	.word	0x00022850
        /*0b4c*/ 	.short	0x010a
        /*0b4e*/ 	.byte	0x1b
	.zero		1


	//   ....[46]....
        /*0b50*/ 	.word	0x0000dec0
        /*0b54*/ 	.word	0x000000b1
        /*0b58*/ 	.word	0x00000000
        /*0b5c*/ 	.short	0x0101
        /*0b5e*/ 	.byte	0x3f
	.zero		1


	//   ....[47]....
        /*0b60*/ 	.word	0x00010390
        /*0b64*/ 	.word	0x00000097
        /*0b68*/ 	.word	0x00000000
        /*0b6c*/ 	.short	0x0101
        /*0b6e*/ 	.byte	0x3f
	.zero		1


	//   ....[48]....
        /*0b70*/ 	.word	0x00013560
        /*0b74*/ 	.word	0x00000000
        /*0b78*/ 	.word	0x00022840
        /*0b7c*/ 	.short	0x010a
        /*0b7e*/ 	.byte	0x3f
	.zero		1


	//   ....[49]....
        /*0b80*/ 	.word	0x000142c0
        /*0b84*/ 	.word	0x00000008
        /*0b88*/ 	.word	0x00022800
        /*0b8c*/ 	.short	0x0107
        /*0b8e*/ 	.byte	0x3f
	.zero		1


	//   ....[50]....
        /*0b90*/ 	.word	0x000143c0
        /*0b94*/ 	.word	0x00000002
        /*0b98*/ 	.word	0x00022800
        /*0b9c*/ 	.short	0x0101
        /*0b9e*/ 	.byte	0x3f
	.zero		1


	//   ....[51]....
        /*0ba0*/ 	.word	0x000143e0
        /*0ba4*/ 	.word	0x00000002
        /*0ba8*/ 	.word	0x00022820
        /*0bac*/ 	.short	0x010a
        /*0bae*/ 	.byte	0x3f
	.zero		1


	//   ....[52]....
        /*0bb0*/ 	.word	0x000144f0
        /*0bb4*/ 	.word	0x00000002
        /*0bb8*/ 	.word	0x00022860
        /*0bbc*/ 	.short	0x010a
        /*0bbe*/ 	.byte	0x3f
	.zero		1


	//   ....[53]....
        /*0bc0*/ 	.word	0x00014db0
        /*0bc4*/ 	.word	0x00000003
        /*0bc8*/ 	.word	0x00022840
        /*0bcc*/ 	.short	0x010a
        /*0bce*/ 	.byte	0x3f
	.zero		1


	//   ....[54]....
        /*0bd0*/ 	.word	0x00015000
        /*0bd4*/ 	.word	0x00000003
        /*0bd8*/ 	.word	0x00022860
        /*0bdc*/ 	.short	0x010a
        /*0bde*/ 	.byte	0x3f
	.zero		1


	//   ....[55]....
        /*0be0*/ 	.word	0x00015860
        /*0be4*/ 	.word	0x00000002
        /*0be8*/ 	.word	0x00022840
        /*0bec*/ 	.short	0x010a
        /*0bee*/ 	.byte	0x3f
	.zero		1


	//   ....[56]....
        /*0bf0*/ 	.word	0x00015aa0
        /*0bf4*/ 	.word	0x00000002
        /*0bf8*/ 	.word	0x00022860
        /*0bfc*/ 	.short	0x010a
        /*0bfe*/ 	.byte	0x3f
	.zero		1


	//   ....[57]....
        /*0c00*/ 	.word	0x00016270
        /*0c04*/ 	.word	0x00000003
        /*0c08*/ 	.word	0x00022840
        /*0c0c*/ 	.short	0x010a
        /*0c0e*/ 	.byte	0x3f
	.zero		1


	//   ....[58]....
        /*0c10*/ 	.word	0x000164c0
        /*0c14*/ 	.word	0x00000003
        /*0c18*/ 	.word	0x00022860
        /*0c1c*/ 	.short	0x010a
        /*0c1e*/ 	.byte	0x3f
	.zero		1


	//   ....[59]....
        /*0c20*/ 	.word	0x00017900
        /*0c24*/ 	.word	0x00000000
        /*0c28*/ 	.word	0x00022820
        /*0c2c*/ 	.short	0x010a
        /*0c2e*/ 	.byte	0x3f
	.zero		1


	//   ....[60]....
        /*0c30*/ 	.word	0x00017ac0
        /*0c34*/ 	.word	0x00000006
        /*0c38*/ 	.word	0x00000000
        /*0c3c*/ 	.short	0x010a
        /*0c3e*/ 	.byte	0x3f
	.zero		1


	//   ....[61]....
        /*0c40*/ 	.word	0x00017b30
        /*0c44*/ 	.word	0x00000007
        /*0c48*/ 	.word	0x00000000
        /*0c4c*/ 	.short	0x010a
        /*0c4e*/ 	.byte	0x3f
	.zero		1


	//   ....[62]....
        /*0c50*/ 	.word	0x00017ba0
        /*0c54*/ 	.word	0x00000004
        /*0c58*/ 	.word	0x00000000
        /*0c5c*/ 	.short	0x010a
        /*0c5e*/ 	.byte	0x3f
	.zero		1


	//   ....[63]....
        /*0c60*/ 	.word	0x00017bd0
        /*0c64*/ 	.word	0x00000003
        /*0c68*/ 	.word	0x00000000
        /*0c6c*/ 	.short	0x010a
        /*0c6e*/ 	.byte	0x3f
	.zero		1


	//   ....[64]....
        /*0c70*/ 	.word	0x00017c30
        /*0c74*/ 	.word	0x00000008
        /*0c78*/ 	.word	0x00022800
        /*0c7c*/ 	.short	0x010a
        /*0c7e*/ 	.byte	0x3f
	.zero		1


	//   ....[65]....
        /*0c80*/ 	.word	0x00017c80
        /*0c84*/ 	.word	0x00000003
        /*0c88*/ 	.word	0x00022830
        /*0c8c*/ 	.short	0x010a
        /*0c8e*/ 	.byte	0x3f
	.zero		1


	//   ....[66]....
        /*0c90*/ 	.word	0x00017cd0
        /*0c94*/ 	.word	0x00000003
        /*0c98*/ 	.word	0x00022850
        /*0c9c*/ 	.short	0x010a
        /*0c9e*/ 	.byte	0x3f
	.zero		1


	//   ....[67]....
        /*0ca0*/ 	.word	0x00017d30
        /*0ca4*/ 	.word	0x00000007
        /*0ca8*/ 	.word	0x00022830
        /*0cac*/ 	.short	0x010a
        /*0cae*/ 	.byte	0x3f
	.zero		1


	//   ....[68]....
        /*0cb0*/ 	.word	0x00017d80
        /*0cb4*/ 	.word	0x000000b1
        /*0cb8*/ 	.word	0x00022850
        /*0cbc*/ 	.short	0x010a
        /*0cbe*/ 	.byte	0x3f
	.zero		1


	//   ....[69]....
        /*0cc0*/ 	.word	0x00017de0
        /*0cc4*/ 	.word	0x00000004
        /*0cc8*/ 	.word	0x00022830
        /*0ccc*/ 	.short	0x010a
        /*0cce*/ 	.byte	0x3f
	.zero		1


	//   ....[70]....
        /*0cd0*/ 	.word	0x00017e30
        /*0cd4*/ 	.word	0x000000b2
        /*0cd8*/ 	.word	0x00022850
        /*0cdc*/ 	.short	0x010a
        /*0cde*/ 	.byte	0x3f
	.zero		1


	//   ....[71]....
        /*0ce0*/ 	.word	0x00017e90
        /*0ce4*/ 	.word	0x00000005
        /*0ce8*/ 	.word	0x00022830
        /*0cec*/ 	.short	0x010a
        /*0cee*/ 	.byte	0x3f
	.zero		1


	//   ....[72]....
        /*0cf0*/ 	.word	0x00017ee0
        /*0cf4*/ 	.word	0x000000b1
        /*0cf8*/ 	.word	0x00022850
        /*0cfc*/ 	.short	0x010a
        /*0cfe*/ 	.byte	0x3f
	.zero		1


	//   ....[73]....
        /*0d00*/ 	.word	0x00018080
        /*0d04*/ 	.word	0x00000000
        /*0d08*/ 	.word	0x00022840
        /*0d0c*/ 	.short	0x010a
        /*0d0e*/ 	.byte	0x3f
	.zero		1


	//   ....[74]....
        /*0d10*/ 	.word	0x00018b30
        /*0d14*/ 	.word	0x00000002
        /*0d18*/ 	.word	0x00022820
        /*0d1c*/ 	.short	0x010a
        /*0d1e*/ 	.byte	0x3f
	.zero		1


	//   ....[75]....
        /*0d20*/ 	.word	0x00018b80
        /*0d24*/ 	.word	0x00000002
        /*0d28*/ 	.word	0x00022860
        /*0d2c*/ 	.short	0x010a
        /*0d2e*/ 	.byte	0x3f
	.zero		1


	//   ....[76]....
        /*0d30*/ 	.word	0x00018bd0
        /*0d34*/ 	.word	0x00000003
        /*0d38*/ 	.word	0x00022840
        /*0d3c*/ 	.short	0x010a
        /*0d3e*/ 	.byte	0x3f
	.zero		1


	//   ....[77]....
        /*0d40*/ 	.word	0x00018c20
        /*0d44*/ 	.word	0x00000003
        /*0d48*/ 	.word	0x00022860
        /*0d4c*/ 	.short	0x010a
        /*0d4e*/ 	.byte	0x3f
	.zero		1


	//   ....[78]....
        /*0d50*/ 	.word	0x00018c70
        /*0d54*/ 	.word	0x00000002
        /*0d58*/ 	.word	0x00022840
        /*0d5c*/ 	.short	0x010a
        /*0d5e*/ 	.byte	0x3f
	.zero		1


	//   ....[79]....
        /*0d60*/ 	.word	0x00018cc0
        /*0d64*/ 	.word	0x00000002
        /*0d68*/ 	.word	0x00022860
        /*0d6c*/ 	.short	0x010a
        /*0d6e*/ 	.byte	0x3f
	.zero		1


	//   ....[80]....
        /*0d70*/ 	.word	0x00018d10
        /*0d74*/ 	.word	0x00000003
        /*0d78*/ 	.word	0x00022840
        /*0d7c*/ 	.short	0x010a
        /*0d7e*/ 	.byte	0x3f
	.zero		1


	//   ....[81]....
        /*0d80*/ 	.word	0x00018d60
        /*0d84*/ 	.word	0x00000003
        /*0d88*/ 	.word	0x00022860
        /*0d8c*/ 	.short	0x010a
        /*0d8e*/ 	.byte	0x3f
	.zero		1


	//   ....[82]....
        /*0d90*/ 	.word	0x000196f0
        /*0d94*/ 	.word	0x00000000
        /*0d98*/ 	.word	0x00022820
        /*0d9c*/ 	.short	0x010a
        /*0d9e*/ 	.byte	0x3f
	.zero		1


	//   ....[83]....
        /*0da0*/ 	.word	0x00019890
        /*0da4*/ 	.word	0x00000006
        /*0da8*/ 	.word	0x00000000
        /*0dac*/ 	.short	0x010a
        /*0dae*/ 	.byte	0x3f
	.zero		1


	//   ....[84]....
        /*0db0*/ 	.word	0x000198e0
        /*0db4*/ 	.word	0x00000007
        /*0db8*/ 	.word	0x00000000
        /*0dbc*/ 	.short	0x010a
        /*0dbe*/ 	.byte	0x3f
	.zero		1


	//   ....[85]....
        /*0dc0*/ 	.word	0x00019930
        /*0dc4*/ 	.word	0x00000004
        /*0dc8*/ 	.word	0x00000000
        /*0dcc*/ 	.short	0x010a
        /*0dce*/ 	.byte	0x3f
	.zero		1


	//----- nvinfo : EIATTR_NUM_MBARRIERS
	.align		4
.L_1395:
        /*0dd0*/ 	.byte	0x03, 0x38
        /*0dd2*/ 	.short	0x0016


	//----- nvinfo : EIATTR_EXIT_INSTR_OFFSETS
	.align		4
        /*0dd4*/ 	.byte	0x04, 0x1c
        /*0dd6*/ 	.short	(.L_1397 - .L_1396)


	//   ....[0]....
.L_1396:
        /*0dd8*/ 	.word	0x00000a80


	//   ....[1]....
        /*0ddc*/ 	.word	0x000116f0


	//   ....[2]....
        /*0de0*/ 	.word	0x00017c20


	//----- nvinfo : EIATTR_MAX_THREADS
	.align		4
.L_1397:
        /*0de4*/ 	.byte	0x04, 0x05
        /*0de6*/ 	.short	(.L_1399 - .L_1398)
.L_1398:
        /*0de8*/ 	.word	0x00000180
        /*0dec*/ 	.word	0x00000001
        /*0df0*/ 	.word	0x00000001


	//----- nvinfo : EIATTR_CRS_STACK_SIZE
	.align		4
.L_1399:
        /*0df4*/ 	.byte	0x04, 0x1e
        /*0df6*/ 	.short	(.L_1401 - .L_1400)
.L_1400:
        /*0df8*/ 	.word	0x00000000


	//----- nvinfo : EIATTR_CBANK_PARAM_SIZE
	.align		4
.L_1401:
        /*0dfc*/ 	.byte	0x03, 0x19
        /*0dfe*/ 	.short	0x0af0


	//----- nvinfo : EIATTR_PARAM_CBANK
	.align		4
        /*0e00*/ 	.byte	0x04, 0x0a
        /*0e02*/ 	.short	(.L_1403 - .L_1402)
	.align		4
.L_1402:
        /*0e04*/ 	.word	index@(.nv.constant0._ZN7cutlass13device_kernelIN5flash11enable_sm90INS1_16FlashAttnFwdSm90INS1_25CollectiveMainloopFwdSm90ILi2EN4cute5tupleIJNS5_1CILi1EEES8_S8_EEENS6_IJNS7_ILi128EEENS7_ILi96EEENS7_ILi64EEEEEELi256ENS_6half_tEfNS_4arch4Sm90ELb0ELb1ELb1ELb1ELb0ELb0ELb0ELb1ELb0ELb1ELb0ELb0EEENS1_21CollectiveEpilogueFwdINS6_IJSA_NS7_ILi256EEESB_EEES9_SE_SG_Li256ELb1ELb1ELb0ELb0EEENS1_36VarlenDynamicPersistentTileSchedulerILi128ELi96ELi256ELi128ELb0ELb1ELb1ELb1ELb0ELb1EEEEEEEEEvNT_6ParamsE)
        /*0e08*/ 	.short	0x0210
        /*0e0a*/ 	.short	0x0af0


	//----- nvinfo : EIATTR_SW_WAR
	.align		4
.L_1403:
        /*0e0c*/ 	.byte	0x04, 0x36
        /*0e0e*/ 	.short	(.L_1405 - .L_1404)
.L_1404:
        /*0e10*/ 	.word	0x00000008
.L_1405:


//--------------------- .nv.info._ZN7cutlass13device_kernelIN5flash11enable_sm90INS1_16FlashAttnFwdSm90INS1_25CollectiveMainloopFwdSm90ILi2EN4cute5tupleIJNS5_1CILi1EEES8_S8_EEENS6_IJNS7_ILi128EEENS7_ILi96EEENS7_ILi64EEEEEELi256ENS_6half_tEfNS_4arch4Sm90ELb0ELb1ELb1ELb1ELb0ELb1ELb0ELb1ELb0ELb1ELb0ELb0EEENS1_21CollectiveEpilogueFwdINS6_IJSA_NS7_ILi256EEESB_EEES9_SE_SG_Li256ELb1ELb1ELb0ELb0EEENS1_36VarlenDynamicPersistentTileSchedulerILi128ELi96ELi256ELi128ELb0ELb1ELb1ELb1ELb0ELb1EEEEEEEEEvNT_6ParamsE --------------------------
	.section	.nv.info._ZN7cutlass13device_kernelIN5flash11enable_sm90INS1_16FlashAttnFwdSm90INS1_25CollectiveMainloopFwdSm90ILi2EN4cute5tupleIJNS5_1CILi1EEES8_S8_EEENS6_IJNS7_ILi128EEENS7_ILi96EEENS7_ILi64EEEEEELi256ENS_6half_tEfNS_4arch4Sm90ELb0ELb1ELb1ELb1ELb0ELb1ELb0ELb1ELb0ELb1ELb0ELb0EEENS1_21CollectiveEpilogueFwdINS6_IJSA_NS7_ILi256EEESB_EEES9_SE_SG_Li256ELb1ELb1ELb0ELb0EEENS1_36VarlenDynamicPersistentTileSchedulerILi128ELi96ELi256ELi128ELb0ELb1ELb1ELb1ELb0ELb1EEEEEEEEEvNT_6ParamsE,"",@"SHT_CUDA_INFO"
	.sectionflags	@""
	.align	4


	//----- nvinfo : EIATTR_CUDA_API_VERSION
	.align		4
        /*0000*/ 	.byte	0x04, 0x37
        /*0002*/ 	.short	(.L_1407 - .L_1406)
.L_1406:
        /*0004*/ 	.word	0x00000082


	//----- nvinfo : EIATTR_KPARAM_INFO
	.align		4
.L_1407:
        /*0008*/ 	.byte	0x04, 0x17
        /*000a*/ 	.short	(.L_1409 - .L_1408)
.L_1408:
        /*000c*/ 	.word	0x00000000
        /*0010*/ 	.short	0x0000
        /*0012*/ 	.short	0x0070
        /*0014*/ 	.byte	0x00, 0xf0, 0x01, 0x2a


	//----- nvinfo : EIATTR_SPARSE_MMA_MASK
	.align		4
.L_1409:
        /*0018*/ 	.byte	0x03, 0x50
        /*001a*/ 	.short	0x0000


	//----- nvinfo : EIATTR_MAXREG_COUNT
	.align		4
        /*001c*/ 	.byte	0x03, 0x1b
        /*001e*/ 	.short	0x00a8


	//----- nvinfo : EIATTR_NUM_BARRIERS
	.align		4
        /*0020*/ 	.byte	0x02, 0x4c
        /*0022*/ 	.byte	0x10
	.zero		1


	//----- nvinfo : EIATTR_EXTERNS
	.align		4
        /*0024*/ 	.byte	0x04, 0x0f
        /*0026*/ 	.short	(.L_1411 - .L_1410)


	//   ....[0]....
	.align		4
.L_1410:
        /*0028*/ 	.word	index@(__assertfail)


	//----- nvinfo : EIATTR_ANNOTATIONS
	.align		4
.L_1411:
        /*002c*/ 	.byte	0x04, 0x55
        /*002e*/ 	.short	(.L_1413 - .L_1412)


	//   ....[0]....
.L_1412:
        /* <DEDUP_REMOVED lines=79> */


	//----- nvinfo : EIATTR_MERCURY_ISA_VERSION
	.align		4
.L_1413:
        /*0510*/ 	.byte	0x03, 0x5f
        /*0512*/ 	.short	0x0101


	//----- nvinfo : EIATTR_UNUSED_LOAD_BYTE_OFFSET
	.align		4
        /*0514*/ 	.byte	0x04, 0x44
        /*0516*/ 	.short	(.L_1415 - .L_1414)


	//   ....[0]....
.L_1414:
        /*0518*/ 	.word	0x00000ac0
        /*051c*/ 	.word	0x0000fff0


	//   ....[1]....
        /*0520*/ 	.word	0x00016490
        /*0524*/ 	.word	0x0000fff0


	//----- nvinfo : EIATTR_INT_WARP_WIDE_INSTR_OFFSETS
	.align		4
.L_1415:
        /*0528*/ 	.byte	0x04, 0x31
        /*052a*/ 	.short	(.L_1417 - .L_1416)


	//   ....[0]....
.L_1416:
        /*052c*/ 	.word	0x00000180


	//   ....[1]....
        /*0530*/ 	.word	0x00000220


	//   ....[2]....
        /*0534*/ 	.word	0x00000290


	//   ....[3]....
        /*0538*/ 	.word	0x0001c240


	//   ....[4]....
        /*053c*/ 	.word	0x0001c2d0


	//   ....[5]....
        /*0540*/ 	.word	0x00020040


	//   ....[6]....
        /*0544*/ 	.word	0x000200d0


	//----- nvinfo : EIATTR_COOP_GROUP_MASK_REGIDS
	.align		4
.L_1417:
        /*0548*/ 	.byte	0x04, 0x29
        /*054a*/ 	.short	(.L_1419 - .L_1418)


	//   ....[0]....
.L_1418:
        /*054c*/ 	.word	0xffffffff


	//   ....[1]....
        /*0550*/ 	.word	0xffffffff


	//   ....[2]....
        /*0554*/ 	.word	0xffffffff


	//   ....[3]....
        /*0558*/ 	.word	0xffffffff


	//   ....[4]....
        /*055c*/ 	.word	0xffffffff


	//   ....[5]....
        /*0560*/ 	.word	0xffffffff


	//   ....[6]....
        /*0564*/ 	.word	0xffffffff


	//   ....[7]....
        /*0568*/ 	.word	0xffffffff


	//   ....[8]....
        /*056c*/ 	.word	0xffffffff


	//   ....[9]....
        /*0570*/ 	.word	0xffffffff


	//   ....[10]....
        /*0574*/ 	.word	0xffffffff


	//   ....[11]....
        /*0578*/ 	.word	0xffffffff


	//   ....[12]....
        /*057c*/ 	.word	0xffffffff


	//   ....[13]....
        /*0580*/ 	.word	0xffffffff


	//   ....[14]....
        /*0584*/ 	.word	0xffffffff


	//   ....[15]....
        /*0588*/ 	.word	0xffffffff


	//   ....[16]....
        /*058c*/ 	.word	0xffffffff


	//   ....[17]....
        /*0590*/ 	.word	0xffffffff


	//   ....[18]....
        /*0594*/ 	.word	0xffffffff


	//   ....[19]....
        /*0598*/ 	.word	0xffffffff


	//   ....[20]....
        /*059c*/ 	.word	0xffffffff


	//   ....[21]....
        /*05a0*/ 	.word	0xffffffff


	//   ....[22]....
        /*05a4*/ 	.word	0xffffffff


	//   ....[23]....
        /*05a8*/ 	.word	0xffffffff


	//   ....[24]....
        /*05ac*/ 	.word	0xffffffff


	//   ....[25]....
        /*05b0*/ 	.word	0xffffffff


	//   ....[26]....
        /*05b4*/ 	.word	0xffffffff


	//   ....[27]....
        /*05b8*/ 	.word	0xffffffff


	//   ....[28]....
        /*05bc*/ 	.word	0xffffffff


	//   ....[29]....
        /*05c0*/ 	.word	0xffffffff


	//   ....[30]....
        /*05c4*/ 	.word	0xffffffff


	//   ....[31]....
        /*05c8*/ 	.word	0xffffffff


	//   ....[32]....
        /*05cc*/ 	.word	0xffffffff


	//   ....[33]....
        /*05d0*/ 	.word	0xffffffff


	//   ....[34]....
        /*05d4*/ 	.word	0xffffffff


	//   ....[35]....
        /*05d8*/ 	.word	0xffffffff


	//   ....[36]....
        /*05dc*/ 	.word	0xffffffff


	//   ....[37]....
        /*05e0*/ 	.word	0xffffffff


	//   ....[38]....
        /*05e4*/ 	.word	0xffffffff


	//   ....[39]....
        /*05e8*/ 	.word	0xffffffff


	//   ....[40]....
        /*05ec*/ 	.word	0xffffffff


	//   ....[41]....
        /*05f0*/ 	.word	0xffffffff


	//   ....[42]....
        /*05f4*/ 	.word	0xffffffff


	//   ....[43]....
        /*05f8*/ 	.word	0xffffffff


	//   ....[44]....
        /*05fc*/ 	.word	0xffffffff


	//   ....[45]....
        /*0600*/ 	.word	0xffffffff


	//   ....[46]....
        /*0604*/ 	.word	0xffffffff


	//   ....[47]....
        /*0608*/ 	.word	0xffffffff


	//   ....[48]....
        /*060c*/ 	.word	0xffffffff


	//   ....[49]....
        /*0610*/ 	.word	0xffffffff


	//   ....[50]....
        /*0614*/ 	.word	0xffffffff


	//   ....[51]....
        /*0618*/ 	.word	0xffffffff


	//   ....[52]....
        /*061c*/ 	.word	0xffffffff


	//   ....[53]....
        /*0620*/ 	.word	0xffffffff


	//   ....[54]....
        /*0624*/ 	.word	0xffffffff


	//   ....[55]....
        /*0628*/ 	.word	0xffffffff


	//   ....[56]....
        /*062c*/ 	.word	0xffffffff


	//   ....[57]....
        /*0630*/ 	.word	0xffffffff


	//   ....[58]....
        /*0634*/ 	.word	0xffffffff


	//   ....[59]....
        /*0638*/ 	.word	0xffffffff


	//   ....[60]....
        /*063c*/ 	.word	0xffffffff


	//   ....[61]....
        /*0640*/ 	.word	0xffffffff


	//   ....[62]....
        /*0644*/ 	.word	0xffffffff


	//   ....[63]....
        /*0648*/ 	.word	0xffffffff


	//   ....[64]....
        /*064c*/ 	.word	0xffffffff


	//   ....[65]....
        /*0650*/ 	.word	0xffffffff


	//   ....[66]....
        /*0654*/ 	.word	0xffffffff


	//   ....[67]....
        /*0658*/ 	.word	0xffffffff


	//   ....[68]....
        /*065c*/ 	.word	0xffffffff


	//   ....[69]....
        /*0660*/ 	.word	0xffffffff


	//   ....[70]....
        /*0664*/ 	.word	0xffffffff


	//   ....[71]....
        /*0668*/ 	.word	0xffffffff


	//   ....[72]....
        /*066c*/ 	.word	0xffffffff


	//   ....[73]....
        /*0670*/ 	.word	0xffffffff


	//   ....[74]....
        /*0674*/ 	.word	0xffffffff


	//   ....[75]....
        /*0678*/ 	.word	0xffffffff


	//   ....[76]....
        /*067c*/ 	.word	0xffffffff


	//   ....[77]....
        /*0680*/ 	.word	0xffffffff


	//   ....[78]....
        /*0684*/ 	.word	0xffffffff


	//   ....[79]....
        /*0688*/ 	.word	0xffffffff


	//   ....[80]....
        /*068c*/ 	.word	0xffffffff


	//   ....[81]....
        /*0690*/ 	.word	0xffffffff


	//   ....[82]....
        /*0694*/ 	.word	0xffffffff


	//   ....[83]....
        /*0698*/ 	.word	0xffffffff


	//   ....[84]....
        /*069c*/ 	.word	0xffffffff


	//   ....[85]....
        /*06a0*/ 	.word	0xffffffff


	//   ....[86]....
        /*06a4*/ 	.word	0xffffffff


	//   ....[87]....
        /*06a8*/ 	.word	0xffffffff


	//   ....[88]....
        /*06ac*/ 	.word	0xffffffff


	//   ....[89]....
        /*06b0*/ 	.word	0xffffffff


	//   ....[90]....
        /*06b4*/ 	.word	0xffffffff


	//   ....[91]....
        /*06b8*/ 	.word	0xffffffff


	//   ....[92]....
        /*06bc*/ 	.word	0xffffffff


	//   ....[93]....
        /*06c0*/ 	.word	0xffffffff


	//   ....[94]....
        /*06c4*/ 	.word	0xffffffff


	//   ....[95]....
        /*06c8*/ 	.word	0xffffffff


	//   ....[96]....
        /*06cc*/ 	.word	0xffffffff


	//   ....[97]....
        /*06d0*/ 	.word	0xffffffff


	//   ....[98]....
        /*06d4*/ 	.word	0xffffffff


	//   ....[99]....
        /*06d8*/ 	.word	0xffffffff


	//   ....[100]....
        /*06dc*/ 	.word	0xffffffff


	//   ....[101]....
        /*06e0*/ 	.word	0xffffffff


	//   ....[102]....
        /*06e4*/ 	.word	0xffffffff


	//   ....[103]....
        /*06e8*/ 	.word	0xffffffff


	//   ....[104]....
        /*06ec*/ 	.word	0xffffffff


	//   ....[105]....
        /*06f0*/ 	.word	0xffffffff


	//   ....[106]....
        /*06f4*/ 	.word	0xffffffff


	//   ....[107]....
        /*06f8*/ 	.word	0xffffffff


	//   ....[108]....
        /*06fc*/ 	.word	0xffffffff


	//   ....[109]....
        /*0700*/ 	.word	0xffffffff


	//   ....[110]....
        /*0704*/ 	.word	0xffffffff


	//   ....[111]....
        /*0708*/ 	.word	0xffffffff


	//   ....[112]....
        /*070c*/ 	.word	0xffffffff


	//   ....[113]....
        /*0710*/ 	.word	0xffffffff


	//   ....[114]....
        /*0714*/ 	.word	0xffffffff


	//   ....[115]....
        /*0718*/ 	.word	0xffffffff


	//   ....[116]....
        /*071c*/ 	.word	0xffffffff


	//   ....[117]....
        /*0720*/ 	.word	0xffffffff


	//   ....[118]....
        /*0724*/ 	.word	0xffffffff


	//   ....[119]....
        /*0728*/ 	.word	0xffffffff


	//   ....[120]....
        /*072c*/ 	.word	0xffffffff


	//   ....[121]....
        /*0730*/ 	.word	0xffffffff


	//   ....[122]....
        /*0734*/ 	.word	0x0500000f


	//   ....[123]....
        /*0738*/ 	.word	0x0500000f


	//   ....[124]....
        /*073c*/ 	.word	0x0500000f


	//   ....[125]....
        /*0740*/ 	.word	0x0500000f


	//   ....[126]....
        /*0744*/ 	.word	0x0500000f


	//   ....[127]....
        /*0748*/ 	.word	0x0500000f


	//   ....[128]....
        /*074c*/ 	.word	0x0500000f


	//   ....[129]....
        /*0750*/ 	.word	0x0500000f


	//   ....[130]....
        /*0754*/ 	.word	0x0500000f


	//   ....[131]....
        /*0758*/ 	.word	0x0500000f


	//   ....[132]....
        /*075c*/ 	.word	0x0500000f


	//   ....[133]....
        /*0760*/ 	.word	0x0500000f


	//   ....[134]....
        /*0764*/ 	.word	0x0500000f


	//   ....[135]....
        /*0768*/ 	.word	0x0500000f


	//   ....[136]....
        /*076c*/ 	.word	0x0500000f


	//   ....[137]....
        /*0770*/ 	.word	0x0500000f


	//   ....[138]....
        /*0774*/ 	.word	0x0500000f


	//   ....[139]....
        /*0778*/ 	.word	0x0500000f


	//   ....[140]....
        /*077c*/ 	.word	0x0500000f


	//   ....[141]....
        /*0780*/ 	.word	0x0500000f


	//   ....[142]....
        /*0784*/ 	.word	0x0500000f


	//   ....[143]....
        /*0788*/ 	.word	0x0500000f


	//   ....[144]....
        /*078c*/ 	.word	0x0500000f


	//   ....[145]....
        /*0790*/ 	.word	0x0500000f


	//   ....[146]....
        /*0794*/ 	.word	0x0500000f


	//   ....[147]....
        /*0798*/ 	.word	0x0500000f


	//   ....[148]....
        /*079c*/ 	.word	0x0500000f


	//   ....[149]....
        /*07a0*/ 	.word	0x0500000f


	//   ....[150]....
        /*07a4*/ 	.word	0x0500000f


	//   ....[151]....
        /*07a8*/ 	.word	0x0500000f


	//   ....[152]....
        /*07ac*/ 	.word	0x0500000f


	//   ....[153]....
        /*07b0*/ 	.word	0x0500000f


	//   ....[154]....
        /*07b4*/ 	.word	0x0500000f


	//   ....[155]....
        /*07b8*/ 	.word	0x0500000f


	//   ....[156]....
        /*07bc*/ 	.word	0x0500000f


	//   ....[157]....
        /*07c0*/ 	.word	0x0500000f


	//   ....[158]....
        /*07c4*/ 	.word	0x0500000f


	//   ....[159]....
        /*07c8*/ 	.word	0x0500000f


	//   ....[160]....
        /*07cc*/ 	.word	0x0500000f


	//   ....[161]....
        /*07d0*/ 	.word	0x0500000f


	//   ....[162]....
        /*07d4*/ 	.word	0x0500000f


	//   ....[163]....
        /*07d8*/ 	.word	0x0500000f


	//   ....[164]....
        /*07dc*/ 	.word	0x0500000f


	//   ....[165]....
        /*07e0*/ 	.word	0x0500000f


	//   ....[166]....
        /*07e4*/ 	.word	0x0500000f


	//   ....[167]....
        /*07e8*/ 	.word	0x0500000f


	//   ....[168]....
        /*07ec*/ 	.word	0x0500000f


	//   ....[169]....
        /*07f0*/ 	.word	0x0500000f


	//   ....[170]....
        /*07f4*/ 	.word	0x0500000f


	//   ....[171]....
        /*07f8*/ 	.word	0x0500000f


	//   ....[172]....
        /*07fc*/ 	.word	0x0500000f


	//   ....[173]....
        /*0800*/ 	.word	0x0500000f


	//   ....[174]....
        /*0804*/ 	.word	0x0500000f


	//   ....[175]....
        /*0808*/ 	.word	0x0500000f


	//   ....[176]....
        /*080c*/ 	.word	0x0500000f


	//   ....[177]....
        /*0810*/ 	.word	0x0500000f


	//   ....[178]....
        /*0814*/ 	.word	0x0500000f


	//   ....[179]....
        /*0818*/ 	.word	0x0500000f


	//   ....[180]....
        /*081c*/ 	.word	0x0500000f


	//   ....[181]....
        /*0820*/ 	.word	0x0500000f


	//   ....[182]....
        /*0824*/ 	.word	0x0500000f


	//----- nvinfo : EIATTR_COOP_GROUP_INSTR_OFFSETS
	.align		4
.L_1419:
        /*0828*/ 	.byte	0x04, 0x28
        /*082a*/ 	.short	(.L_1421 - .L_1420)


	//   ....[0]....
.L_1420:
        /*082c*/ 	.word	0x00000060


	//   ....[1]....
        /*0830*/ 	.word	0x00000190


	//   ....[2]....
        /*0834*/ 	.word	0x00000240


	//   ....[3]....
        /*0838*/ 	.word	0x00000400


	//   ....[4]....
        /*083c*/ 	.word	0x00000560


	//   ....[5]....
        /*0840*/ 	.word	0x00000680


	//   ....[6]....
        /*0844*/ 	.word	0x000007e0


	//   ....[7]....
        /*0848*/ 	.word	0x000062d0


	//   ....[8]....
        /*084c*/ 	.word	0x000069f0


	//   ....[9]....
        /*0850*/ 	.word	0x00006a00


	//   ....[10]....
        /*0854*/ 	.word	0x00006a10


	//   ....[11]....
        /*0858*/ 	.word	0x00006a20


	//   ....[12]....
        /*085c*/ 	.word	0x00006d10


	//   ....[13]....
        /*0860*/ 	.word	0x00006d20


	//   ....[14]....
        /*0864*/ 	.word	0x00006d30


	//   ....[15]....
        /*0868*/ 	.word	0x00006d40


	//   ....[16]....
        /*086c*/ 	.word	0x00007f30


	//   ....[17]....
        /*0870*/ 	.word	0x00007f50


	//   ....[18]....
        /*0874*/ 	.word	0x00007f60


	//   ....[19]....
        /*0878*/ 	.word	0x00007f70


	//   ....[20]....
        /*087c*/ 	.word	0x00008050


	//   ....[21]....
        /*0880*/ 	.word	0x00008060


	//   ....[22]....
        /*0884*/ 	.word	0x00008120


	//   ....[23]....
        /*0888*/ 	.word	0x00008150


	//   ....[24]....
        /*088c*/ 	.word	0x00009900


	//   ....[25]....
        /*0890*/ 	.word	0x0000a230


	//   ....[26]....
        /*0894*/ 	.word	0x0000aca0


	//   ....[27]....
        /*0898*/ 	.word	0x0000ad80


	//   ....[28]....
        /*089c*/ 	.word	0x0000b340


	//   ....[29]....
        /*08a0*/ 	.word	0x0000b3b0


	//   ....[30]....
        /*08a4*/ 	.word	0x0000c650


	//   ....[31]....
        /*08a8*/ 	.word	0x0000cf30


	//   ....[32]....
        /*08ac*/ 	.word	0x0000dd10


	//   ....[33]....
        /*08b0*/ 	.word	0x0000de70


	//   ....[34]....
        /*08b4*/ 	.word	0x0000e7a0


	//   ....[35]....
        /*08b8*/ 	.word	0x0000e970


	//   ....[36]....
        /*08bc*/ 	.word	0x00010630


	//   ....[37]....
        /*08c0*/ 	.word	0x00010690


	//   ....[38]....
        /*08c4*/ 	.word	0x000110e0


	//   ....[39]....
        /*08c8*/ 	.word	0x00011140


	//   ....[40]....
        /*08cc*/ 	.word	0x00012630


	//   ....[41]....
        /*08d0*/ 	.word	0x00012ee0


	//   ....[42]....
        /*08d4*/ 	.word	0x00013cc0


	//   ....[43]....
        /*08d8*/ 	.word	0x00013de0


	//   ....[44]....
        /*08dc*/ 	.word	0x00014740


	//   ....[45]....
        /*08e0*/ 	.word	0x00014910


	//   ....[46]....
        /*08e4*/ 	.word	0x00015a10


	//   ....[47]....
        /*08e8*/ 	.word	0x00015a70


	//   ....[48]....
        /*08ec*/ 	.word	0x00015ab0


	//   ....[49]....
        /*08f0*/ 	.word	0x00015ae0


	//   ....[50]....
        /*08f4*/ 	.word	0x00017470


	//   ....[51]....
        /*08f8*/ 	.word	0x000174b0


	//   ....[52]....
        /*08fc*/ 	.word	0x000174e0


	//   ....[53]....
        /*0900*/ 	.word	0x00017510


	//   ....[54]....
        /*0904*/ 	.word	0x00017e50


	//   ....[55]....
        /*0908*/ 	.word	0x00017e70


	//   ....[56]....
        /*090c*/ 	.word	0x00017fc0


	//   ....[57]....
        /*0910*/ 	.word	0x00017fe0


	//   ....[58]....
        /*0914*/ 	.word	0x00018120


	//   ....[59]....
        /*0918*/ 	.word	0x00018140


	//   ....[60]....
        /*091c*/ 	.word	0x00018280


	//   ....[61]....
        /*0920*/ 	.word	0x00018290


	//   ....[62]....
        /*0924*/ 	.word	0x00018af0


	//   ....[63]....
        /*0928*/ 	.word	0x00018b00


	//   ....[64]....
        /*092c*/ 	.word	0x00018ce0


	//   ....[65]....
        /*0930*/ 	.word	0x00018cf0


	//   ....[66]....
        /*0934*/ 	.word	0x00018ec0


	//   ....[67]....
        /*0938*/ 	.word	0x00018ed0


	//   ....[68]....
        /*093c*/ 	.word	0x000190a0


	//   ....[69]....
        /*0940*/ 	.word	0x000190b0


	//   ....[70]....
        /*0944*/ 	.word	0x000192e0


	//   ....[71]....
        /*0948*/ 	.word	0x000194b0


	//   ....[72]....
        /*094c*/ 	.word	0x000194e0


	//   ....[73]....
        /*0950*/ 	.word	0x00019510


	//   ....[74]....
        /*0954*/ 	.word	0x00019540


	//   ....[75]....
        /*0958*/ 	.word	0x00019570


	//   ....[76]....
        /*095c*/ 	.word	0x000195a0


	//   ....[77]....
        /*0960*/ 	.word	0x00019710


	//   ....[78]....
        /*0964*/ 	.word	0x00019740


	//   ....[79]....
        /*0968*/ 	.word	0x00019770


	//   ....[80]....
        /*096c*/ 	.word	0x000197a0


	//   ....[81]....
        /*0970*/ 	.word	0x000197d0


	//   ....[82]....
        /*0974*/ 	.word	0x00019800


	//   ....[83]....
        /*0978*/ 	.word	0x000198a0


	//   ....[84]....
        /*097c*/ 	.word	0x00019900


	//   ....[85]....
        /*0980*/ 	.word	0x00019990


	//   ....[86]....
        /*0984*/ 	.word	0x0001aa40


	//   ....[87]....
        /*0988*/ 	.word	0x0001c800


	//   ....[88]....
        /*098c*/ 	.word	0x0001d330


	//   ....[89]....
        /*0990*/ 	.word	0x0001d350


	//   ....[90]....
        /*0994*/ 	.word	0x0001d400


	//   ....[91]....
        /*0998*/ 	.word	0x0001d410


	//   ....[92]....
        /*099c*/ 	.word	0x0001d490


	//   ....[93]....
        /*09a0*/ 	.word	0x0001d4a0


	//   ....[94]....
        /*09a4*/ 	.word	0x0001d520


	//   ....[95]....
        /*09a8*/ 	.word	0x0001d530


	//   ....[96]....
        /*09ac*/ 	.word	0x0001d5b0


	//   ....[97]....
        /*09b0*/ 	.word	0x0001d5c0


	//   ....[98]....
        /*09b4*/ 	.word	0x0001d640


	//   ....[99]....
        /*09b8*/ 	.word	0x0001d650


	//   ....[100]....
        /*09bc*/ 	.word	0x0001d6d0


	//   ....[101]....
        /*09c0*/ 	.word	0x0001d6e0


	//   ....[102]....
        /*09c4*/ 	.word	0x0001d730


	//   ....[103]....
        /*09c8*/ 	.word	0x0001d750


	//   ....[104]....
        /*09cc*/ 	.word	0x000202d0


	//   ....[105]....
        /*09d0*/ 	.word	0x00020330


	//   ....[106]....
        /*09d4*/ 	.word	0x00020360


	//   ....[107]....
        /*09d8*/ 	.word	0x00020390


	//   ....[108]....
        /*09dc*/ 	.word	0x000203c0


	//   ....[109]....
        /*09e0*/ 	.word	0x000203f0


	//   ....[110]....
        /*09e4*/ 	.word	0x00020420


	//   ....[111]....
        /*09e8*/ 	.word	0x00020430


	//   ....[112]....
        /*09ec*/ 	.word	0x000205b0


	//   ....[113]....
        /*09f0*/ 	.word	0x000205e0


	//   ....[114]....
        /*09f4*/ 	.word	0x00020610


	//   ....[115]....
        /*09f8*/ 	.word	0x00020640


	//   ....[116]....
        /*09fc*/ 	.word	0x00020670


	//   ....[117]....
        /*0a00*/ 	.word	0x000206a0


	//   ....[118]....
        /*0a04*/ 	.word	0x00020760


	//   ....[119]....
        /*0a08*/ 	.word	0x00020780


	//   ....[120]....
        /*0a0c*/ 	.word	0x000207f0


	//   ....[121]....
        /*0a10*/ 	.word	0x00020ec0


	//   ....[122]....
        /*0a14*/ 	.word	0x00021350


	//   ....[123]....
        /*0a18*/ 	.word	0x000213f0


	//   ....[124]....
        /*0a1c*/ 	.word	0x00021480


	//   ....[125]....
        /*0a20*/ 	.word	0x000214d0


	//   ....[126]....
        /*0a24*/ 	.word	0x00021520


	//   ....[127]....
        /*0a28*/ 	.word	0x000215b0


	//   ....[128]....
        /*0a2c*/ 	.word	0x00021640


	//   ....[129]....
        /*0a30*/ 	.word	0x00021690


	//   ....[130]....
        /*0a34*/ 	.word	0x000216e0


	//   ....[131]....
        /*0a38*/ 	.word	0x000217d0


	//   ....[132]....
        /*0a3c*/ 	.word	0x00021880


	//   ....[133]....
        /*0a40*/ 	.word	0x00021900


	//   ....[134]....
        /*0a44*/ 	.word	0x00021980


	//   ....[135]....
        /*0a48*/ 	.word	0x00021a20


	//   ....[136]....
        /*0a4c*/ 	.word	0x00021ae0


	//   ....[137]....
        /*0a50*/ 	.word	0x00021b30


	//   ....[138]....
        /*0a54*/ 	.word	0x00021c40


	//   ....[139]....
        /*0a58*/ 	.word	0x00021ff0


	//   ....[140]....
        /*0a5c*/ 	.word	0x00022040


	//   ....[141]....
        /*0a60*/ 	.word	0x000220d0


	//   ....[142]....
        /*0a64*/ 	.word	0x00022160


	//   ....[143]....
        /*0a68*/ 	.word	0x000221f0


	//   ....[144]....
        /*0a6c*/ 	.word	0x00022280


	//   ....[145]....
        /*0a70*/ 	.word	0x00022310


	//   ....[146]....
        /*0a74*/ 	.word	0x000223a0


	//   ....[147]....
        /*0a78*/ 	.word	0x00022460


	//   ....[148]....
        /*0a7c*/ 	.word	0x00022750


	//   ....[149]....
        /*0a80*/ 	.word	0x00022910


	//   ....[150]....
        /*0a84*/ 	.word	0x00022960


	//   ....[151]....
        /*0a88*/ 	.word	0x000229c0


	//   ....[152]....
        /*0a8c*/ 	.word	0x00022ab0


	//   ....[153]....
        /*0a90*/ 	.word	0x00022b10


	//   ....[154]....
        /*0a94*/ 	.word	0x00022c00


	//   ....[155]....
        /*0a98*/ 	.word	0x00022c60


	//   ....[156]....
        /*0a9c*/ 	.word	0x00022d50


	//   ....[157]....
        /*0aa0*/ 	.word	0x00022db0


	//   ....[158]....
        /*0aa4*/ 	.word	0x00022ea0


	//   ....[159]....
        /*0aa8*/ 	.word	0x00022f00


	//   ....[160]....
        /*0aac*/ 	.word	0x00022ff0


	//   ....[161]....
        /*0ab0*/ 	.word	0x00023050


	//   ....[162]....
        /*0ab4*/ 	.word	0x00023120


	//   ....[163]....
        /*0ab8*/ 	.word	0x000231a0


	//   ....[164]....
        /*0abc*/ 	.word	0x00023270


	//   ....[165]....
        /*0ac0*/ 	.word	0x000235a0


	//   ....[166]....
        /*0ac4*/ 	.word	0x00023640


	//   ....[167]....
        /*0ac8*/ 	.word	0x00023760


	//   ....[168]....
        /*0acc*/ 	.word	0x000237d0


	//   ....[169]....
        /*0ad0*/ 	.word	0x00023850


	//   ....[170]....
        /*0ad4*/ 	.word	0x000238d0


	//   ....[171]....
        /*0ad8*/ 	.word	0x00023950


	//   ....[172]....
        /*0adc*/ 	.word	0x000239e0


	//   ....[173]....
        /*0ae0*/ 	.word	0x00023a80


	//   ....[174]....
        /*0ae4*/ 	.word	0x00023b20


	//   ....[175]....
        /*0ae8*/ 	.word	0x00023b90


	//   ....[176]....
        /*0aec*/ 	.word	0x00023c00


	//   ....[177]....
        /*0af0*/ 	.word	0x00023c70


	//   ....[178]....
        /*0af4*/ 	.word	0x00023cf0


	//   ....[179]....
        /*0af8*/ 	.word	0x00023d70


	//   ....[180]....
        /*0afc*/ 	.word	0x00023e10


	//   ....[181]....
        /*0b00*/ 	.word	0x00023ea0


	//   ....[182]....
        /*0b04*/ 	.word	0x00023fd0


	//----- nvinfo : EIATTR_REG_RECONFIG
	.align		4
.L_1421:
        /*0b08*/ 	.byte	0x01, 0x54
	.zero		2


	//----- nvinfo : EIATTR_SYSCALL_OFFSETS
	.align		4
        /*0b0c*/ 	.byte	0x04, 0x46
        /*0b0e*/ 	.short	(.L_1423 - .L_1422)


	//   ....[0]....
.L_1422:
        /*0b10*/ 	.word	0x00001b90


	//   ....[1]....
        /*0b14*/ 	.word	0x00001ce0


	//   ....[2]....
        /*0b18*/ 	.word	0x00006470


	//   ....[3]....
        /*0b1c*/ 	.word	0x00006780


	//   ....[4]....
        /*0b20*/ 	.word	0x0001c440


	//   ....[5]....
        /*0b24*/ 	.word	0x0001c590


	//   ....[6]....
        /*0b28*/ 	.word	0x0001c680


	//   ....[7]....
        /*0b2c*/ 	.word	0x0001cef0


	//----- nvinfo : EIATTR_MBARRIER_INSTR_OFFSETS
	.align		4
.L_1423:
        /*0b30*/ 	.byte	0x04, 0x39
        /*0b32*/ 	.short	(.L_1425 - .L_1424)


	//   ....[0]....
.L_1424:
        /*0b34*/ 	.word	0x000002b0
        /*0b38*/ 	.word	0x000000ff
        /*0b3c*/ 	.word	0x00022800
        /*0b40*/ 	.short	0x0100
        /*0b42*/ 	.byte	0x08
	.zero		1


	//   ....[1]....
        /*0b44*/ 	.word	0x000002c0
        /*0b48*/ 	.word	0x000000ff
        /*0b4c*/ 	.word	0x00022820
        /*0b50*/ 	.short	0x0100
        /*0b52*/ 	.byte	0x08
	.zero		1


	//   ....[2]....
        /*0b54*/ 	.word	0x000003b0
        /*0b58*/ 	.word	0x000000ff
        /*0b5c*/ 	.word	0x00022830
        /*0b60*/ 	.short	0x0100
        /*0b62*/ 	.byte	0x08
	.zero		1


	//   ....[3]....
        /*0b64*/ 	.word	0x000003c0
        /*0b68*/ 	.word	0x000000ff
        /*0b6c*/ 	.word	0x00022840
        /*0b70*/ 	.short	0x0100
        /*0b72*/ 	.byte	0x08
	.zero		1


	//   ....[4]....
        /*0b74*/ 	.word	0x000003d0
        /*0b78*/ 	.word	0x000000ff
        /*0b7c*/ 	.word	0x00022838
        /*0b80*/ 	.short	0x0100
        /*0b82*/ 	.byte	0x08
	.zero		1


	//   ....[5]....
        /*0b84*/ 	.word	0x000003e0
        /*0b88*/ 	.word	0x000000ff
        /*0b8c*/ 	.word	0x00022848
        /*0b90*/ 	.short	0x0100
        /*0b92*/ 	.byte	0x08
	.zero		1


	//   ....[6]....
        /*0b94*/ 	.word	0x00000510
        /*0b98*/ 	.word	0x000000ff
        /*0b9c*/ 	.word	0x00022850
        /*0ba0*/ 	.short	0x0100
        /*0ba2*/ 	.byte	0x08
	.zero		1


	//   ....[7]....
        /*0ba4*/ 	.word	0x00000520
        /*0ba8*/ 	.word	0x000000ff
        /*0bac*/ 	.word	0x00022860
        /*0bb0*/ 	.short	0x0100
        /*0bb2*/ 	.byte	0x08
	.zero		1


	//   ....[8]....
        /*0bb4*/ 	.word	0x00000530
        /*0bb8*/ 	.word	0x000000ff
        /*0bbc*/ 	.word	0x00022858
        /*0bc0*/ 	.short	0x0100
        /*0bc2*/ 	.byte	0x08
	.zero		1


	//   ....[9]....
        /*0bc4*/ 	.word	0x00000540
        /*0bc8*/ 	.word	0x000000ff
        /*0bcc*/ 	.word	0x00022868
        /*0bd0*/ 	.short	0x0100
        /*0bd2*/ 	.byte	0x08
	.zero		1


	//   ....[10]....
        /*0bd4*/ 	.word	0x00000630
        /*0bd8*/ 	.word	0x000000ff
        /*0bdc*/ 	.word	0x00022870
        /*0be0*/ 	.short	0x0100
        /*0be2*/ 	.byte	0x06
	.zero		1


	//   ....[11]....
        /*0be4*/ 	.word	0x00000640
        /*0be8*/ 	.word	0x000000ff
        /*0bec*/ 	.word	0x00022880
        /*0bf0*/ 	.short	0x0100
        /*0bf2*/ 	.byte	0x06
	.zero		1


	//   ....[12]....
        /*0bf4*/ 	.word	0x00000650
        /*0bf8*/ 	.word	0x000000ff
        /*0bfc*/ 	.word	0x00022878
        /*0c00*/ 	.short	0x0100
        /*0c02*/ 	.byte	0x06
	.zero		1


	//   ....[13]....
        /*0c04*/ 	.word	0x00000660
        /*0c08*/ 	.word	0x000000ff
        /*0c0c*/ 	.word	0x00022888
        /*0c10*/ 	.short	0x0100
        /*0c12*/ 	.byte	0x06
	.zero		1


	//   ....[14]....
        /*0c14*/ 	.word	0x00000790
        /*0c18*/ 	.word	0x000000ff
        /*0c1c*/ 	.word	0x00022890
        /*0c20*/ 	.short	0x0100
        /*0c22*/ 	.byte	0x08
	.zero		1


	//   ....[15]....
        /*0c24*/ 	.word	0x000007a0
        /*0c28*/ 	.word	0x000000ff
        /*0c2c*/ 	.word	0x000228a0
        /*0c30*/ 	.short	0x0100
        /*0c32*/ 	.byte	0x08
	.zero		1


	//   ....[16]....
        /*0c34*/ 	.word	0x000007b0
        /*0c38*/ 	.word	0x000000ff
        /*0c3c*/ 	.word	0x00022898
        /*0c40*/ 	.short	0x0100
        /*0c42*/ 	.byte	0x08
	.zero		1


	//   ....[17]....
        /*0c44*/ 	.word	0x000007c0
        /*0c48*/ 	.word	0x000000ff
        /*0c4c*/ 	.word	0x000228a8
        /*0c50*/ 	.short	0x0100
        /*0c52*/ 	.byte	0x08
	.zero		1


	//   ....[18]....
        /*0c54*/ 	.word	0x000008f0
        /*0c58*/ 	.word	0x000000ff
        /*0c5c*/ 	.word	0x000228b0
        /*0c60*/ 	.short	0x0100
        /*0c62*/ 	.byte	0x08
	.zero		1


	//   ....[19]....
        /*0c64*/ 	.word	0x00000900
        /*0c68*/ 	.word	0x000000ff
        /*0c6c*/ 	.word	0x000228c0
        /*0c70*/ 	.short	0x0100
        /*0c72*/ 	.byte	0x08
	.zero		1


	//   ....[20]....
        /*0c74*/ 	.word	0x00000910
        /*0c78*/ 	.word	0x000000ff
        /*0c7c*/ 	.word	0x000228b8
        /*0c80*/ 	.short	0x0100
        /*0c82*/ 	.byte	0x08
	.zero		1


	//   ....[21]....
        /*0c84*/ 	.word	0x00000920
        /*0c88*/ 	.word	0x000000ff
        /*0c8c*/ 	.word	0x000228c8
        /*0c90*/ 	.short	0x0100
        /*0c92*/ 	.byte	0x08
	.zero		1


	//   ....[22]....
        /*0c94*/ 	.word	0x00002f30
        /*0c98*/ 	.word	0x00000062
        /*0c9c*/ 	.word	0x00022890
        /*0ca0*/ 	.short	0x010a
        /*0ca2*/ 	.byte	0x3f
	.zero		1


	//   ....[23]....
        /*0ca4*/ 	.word	0x00004080
        /*0ca8*/ 	.word	0x00000062
        /*0cac*/ 	.word	0x00022890
        /*0cb0*/ 	.short	0x010a
        /*0cb2*/ 	.byte	0x3f
	.zero		1


	//   ....[24]....
        /*0cb4*/ 	.word	0x00005090
        /*0cb8*/ 	.word	0x00000062
        /*0cbc*/ 	.word	0x00022890
        /*0cc0*/ 	.short	0x010a
        /*0cc2*/ 	.byte	0x3f
	.zero		1


	//   ....[25]....
        /*0cc4*/ 	.word	0x000052a0
        /*0cc8*/ 	.word	0x00000020
        /*0ccc*/ 	.word	0x00000000
        /*0cd0*/ 	.short	0x0101
        /*0cd2*/ 	.byte	0x3f
	.zero		1


	//   ....[26]....
        /*0cd4*/ 	.word	0x000052e0
        /*0cd8*/ 	.word	0x00000062
        /*0cdc*/ 	.word	0x000228b0
        /*0ce0*/ 	.short	0x010a
        /*0ce2*/ 	.byte	0x3f
	.zero		1


	//   ....[27]....
        /*0ce4*/ 	.word	0x00005930
        /*0ce8*/ 	.word	0x00000062
        /*0cec*/ 	.word	0x00000000
        /*0cf0*/ 	.short	0x0101
        /*0cf2*/ 	.byte	0x3f
	.zero		1


	//   ....[28]....
        /*0cf4*/ 	.word	0x00006500
        /*0cf8*/ 	.word	0x00000010
        /*0cfc*/ 	.word	0x00022800
        /*0d00*/ 	.short	0x010a
        /*0d02*/ 	.byte	0x3f
	.zero		1


	//   ....[29]....
        /*0d04*/ 	.word	0x00006550
        /*0d08*/ 	.word	0x00000010
        /*0d0c*/ 	.word	0x00022800
        /*0d10*/ 	.short	0x010a
        /*0d12*/ 	.byte	0x3f
	.zero		1


	//   ....[30]....
        /*0d14*/ 	.word	0x00006f80
        /*0d18*/ 	.word	0x00000010
        /*0d1c*/ 	.word	0x00022800
        /*0d20*/ 	.short	0x010a
        /*0d22*/ 	.byte	0x3f
	.zero		1


	//   ....[31]....
        /*0d24*/ 	.word	0x00008380
        /*0d28*/ 	.word	0x00000010
        /*0d2c*/ 	.word	0x00022800
        /*0d30*/ 	.short	0x010a
        /*0d32*/ 	.byte	0x3f
	.zero		1


	//   ....[32]....
        /*0d34*/ 	.word	0x000091b0
        /*0d38*/ 	.word	0x00000006
        /*0d3c*/ 	.word	0x00022830
        /*0d40*/ 	.short	0x010a
        /*0d42*/ 	.byte	0x3f
	.zero		1


	//   ....[33]....
        /*0d44*/ 	.word	0x00009250
        /*0d48*/ 	.word	0x00000006
        /*0d4c*/ 	.word	0x00022830
        /*0d50*/ 	.short	0x010a
        /*0d52*/ 	.byte	0x3f
	.zero		1


	//   ....[34]....
        /*0d54*/ 	.word	0x00009aa0
        /*0d58*/ 	.word	0x0000000c
        /*0d5c*/ 	.word	0x00000000
        /*0d60*/ 	.short	0x0101
        /*0d62*/ 	.byte	0x3f
	.zero		1


	//   ....[35]....
        /*0d64*/ 	.word	0x0000bbf0
        /*0d68*/ 	.word	0x00000006
        /*0d6c*/ 	.word	0x00022850
        /*0d70*/ 	.short	0x010a
        /*0d72*/ 	.byte	0x3f
	.zero		1


	//   ....[36]....
        /*0d74*/ 	.word	0x0000bc40
        /*0d78*/ 	.word	0x00000006
        /*0d7c*/ 	.word	0x00022850
        /*0d80*/ 	.short	0x010a
        /*0d82*/ 	.byte	0x3f
	.zero		1


	//   ....[37]....
        /*0d84*/ 	.word	0x0000c010
        /*0d88*/ 	.word	0x00000006
        /*0d8c*/ 	.word	0x00000000
        /*0d90*/ 	.short	0x0101
        /*0d92*/ 	.byte	0x3f
	.zero		1


	//   ....[38]....
        /*0d94*/ 	.word	0x0000c350
        /*0d98*/ 	.word	0x000000d2
        /*0d9c*/ 	.word	0x00022830
        /*0da0*/ 	.short	0x010a
        /*0da2*/ 	.byte	0x3f
	.zero		1


	//   ....[39]....
        /*0da4*/ 	.word	0x0000c3b0
        /*0da8*/ 	.word	0x000000d2
        /*0dac*/ 	.word	0x00022830
        /*0db0*/ 	.short	0x010a
        /*0db2*/ 	.byte	0x3f
	.zero		1


	//   ....[40]....
        /*0db4*/ 	.word	0x0000c8b0
        /*0db8*/ 	.word	0x000000a4
        /*0dbc*/ 	.word	0x00000000
        /*0dc0*/ 	.short	0x0101
        /*0dc2*/ 	.byte	0x3f
	.zero		1


	//   ....[41]....
        /*0dc4*/ 	.word	0x0000f620
        /*0dc8*/ 	.word	0x000000d2
        /*0dcc*/ 	.word	0x00022850
        /*0dd0*/ 	.short	0x010a
        /*0dd2*/ 	.byte	0x3f
	.zero		1


	//   ....[42]....
        /*0dd4*/ 	.word	0x0000f670
        /*0dd8*/ 	.word	0x000000d2
        /*0ddc*/ 	.word	0x00022850
        /*0de0*/ 	.short	0x010a
        /*0de2*/ 	.byte	0x3f
	.zero		1


	//   ....[43]....
        /*0de4*/ 	.word	0x0000fa30
        /*0de8*/ 	.word	0x000000d2
        /*0dec*/ 	.word	0x00000000
        /*0df0*/ 	.short	0x0101
        /*0df2*/ 	.byte	0x3f
	.zero		1


	//   ....[44]....
        /*0df4*/ 	.word	0x0000fe40
        /*0df8*/ 	.word	0x00000006
        /*0dfc*/ 	.word	0x00022830
        /*0e00*/ 	.short	0x010a
        /*0e02*/ 	.byte	0x3f
	.zero		1


	//   ....[45]....
        /*0e04*/ 	.word	0x0000fea0
        /*0e08*/ 	.word	0x00000006
        /*0e0c*/ 	.word	0x00022830
        /*0e10*/ 	.short	0x010a
        /*0e12*/ 	.byte	0x3f
	.zero		1


	//   ....[46]....
        /*0e14*/ 	.word	0x000118a0
        /*0e18*/ 	.word	0x00000003
        /*0e1c*/ 	.word	0x00000000
        /*0e20*/ 	.short	0x0101
        /*0e22*/ 	.byte	0x3f
	.zero		1


	//   ....[47]....
        /*0e24*/ 	.word	0x00011e10
        /*0e28*/ 	.word	0x00000006
        /*0e2c*/ 	.word	0x00022850
        /*0e30*/ 	.short	0x010a
        /*0e32*/ 	.byte	0x3f
	.zero		1


	//   ....[48]....
        /*0e34*/ 	.word	0x00011e60
        /*0e38*/ 	.word	0x00000006
        /*0e3c*/ 	.word	0x00022850
        /*0e40*/ 	.short	0x010a
        /*0e42*/ 	.byte	0x3f
	.zero		1


	//   ....[49]....
        /*0e44*/ 	.word	0x00012200
        /*0e48*/ 	.word	0x00000006
        /*0e4c*/ 	.word	0x00000000
        /*0e50*/ 	.short	0x0101
        /*0e52*/ 	.byte	0x3f
	.zero		1


	//   ....[50]....
        /*0e54*/ 	.word	0x00012310
        /*0e58*/ 	.word	0x000000d2
        /*0e5c*/ 	.word	0x00022830
        /*0e60*/ 	.short	0x010a
        /*0e62*/ 	.byte	0x3f
	.zero		1


	//   ....[51]....
        /*0e64*/ 	.word	0x00012370
        /*0e68*/ 	.word	0x000000d2
        /*0e6c*/ 	.word	0x00022830
        /*0e70*/ 	.short	0x010a
        /*0e72*/ 	.byte	0x3f
	.zero		1


	//   ....[52]....
        /*0e74*/ 	.word	0x00012860
        /*0e78*/ 	.word	0x000000a2
        /*0e7c*/ 	.word	0x00000000
        /*0e80*/ 	.short	0x0101
        /*0e82*/ 	.byte	0x3f
	.zero		1


	//   ....[53]....
        /*0e84*/ 	.word	0x000155d0
        /*0e88*/ 	.word	0x000000d2
        /*0e8c*/ 	.word	0x00022850
        /*0e90*/ 	.short	0x010a
        /*0e92*/ 	.byte	0x3f
	.zero		1


	//   ....[54]....
        /*0e94*/ 	.word	0x00015620
        /*0e98*/ 	.word	0x000000d2
        /*0e9c*/ 	.word	0x00022850
        /*0ea0*/ 	.short	0x010a
        /*0ea2*/ 	.byte	0x3f
	.zero		1


	//   ....[55]....
        /*0ea4*/ 	.word	0x000159e0
        /*0ea8*/ 	.word	0x000000d2
        /*0eac*/ 	.word	0x00000000
        /*0eb0*/ 	.short	0x0101
        /*0eb2*/ 	.byte	0x3f
	.zero		1


	//   ....[56]....
        /*0eb4*/ 	.word	0x00017e40
        /*0eb8*/ 	.word	0x00000000
        /*0ebc*/ 	.word	0x00000000
        /*0ec0*/ 	.short	0x0101
        /*0ec2*/ 	.byte	0x3f
	.zero		1


	//   ....[57]....
        /*0ec4*/ 	.word	0x0001ab30
        /*0ec8*/ 	.word	0x00000007
        /*0ecc*/ 	.word	0x00022820
        /*0ed0*/ 	.short	0x010a
        /*0ed2*/ 	.byte	0x3f
	.zero		1


	//   ....[58]....
        /*0ed4*/ 	.word	0x0001ac10
        /*0ed8*/ 	.word	0x00000006
        /*0edc*/ 	.word	0x000228a0
        /*0ee0*/ 	.short	0x010a
        /*0ee2*/ 	.byte	0x3f
	.zero		1


	//   ....[59]....
        /*0ee4*/ 	.word	0x0001ae60
        /*0ee8*/ 	.word	0x00000006
        /*0eec*/ 	.word	0x000228c0
        /*0ef0*/ 	.short	0x010a
        /*0ef2*/ 	.byte	0x3f
	.zero		1


	//   ....[60]....
        /*0ef4*/ 	.word	0x0001b520
        /*0ef8*/ 	.word	0x00000005
        /*0efc*/ 	.word	0x000228a0
        /*0f00*/ 	.short	0x010a
        /*0f02*/ 	.byte	0x3f
	.zero		1


	//   ....[61]....
        /*0f04*/ 	.word	0x0001b760
        /*0f08*/ 	.word	0x00000005
        /*0f0c*/ 	.word	0x000228c0
        /*0f10*/ 	.short	0x010a
        /*0f12*/ 	.byte	0x3f
	.zero		1


	//   ....[62]....
        /*0f14*/ 	.word	0x0001ca90
        /*0f18*/ 	.word	0x00000000
        /*0f1c*/ 	.word	0x00022840
        /*0f20*/ 	.short	0x010a
        /*0f22*/ 	.byte	0x3f
	.zero		1


	//   ....[63]....
        /*0f24*/ 	.word	0x0001d800
        /*0f28*/ 	.word	0x00000008
        /*0f2c*/ 	.word	0x00022800
        /*0f30*/ 	.short	0x0107
        /*0f32*/ 	.byte	0x3f
	.zero		1


	//   ....[64]....
        /*0f34*/ 	.word	0x0001d900
        /*0f38*/ 	.word	0x00000002
        /*0f3c*/ 	.word	0x00022800
        /*0f40*/ 	.short	0x0101
        /*0f42*/ 	.byte	0x3f
	.zero		1


	//   ....[65]....
        /*0f44*/ 	.word	0x0001d920
        /*0f48*/ 	.word	0x00000002
        /*0f4c*/ 	.word	0x00022820
        /*0f50*/ 	.short	0x010a
        /*0f52*/ 	.byte	0x3f
	.zero		1


	//   ....[66]....
        /*0f54*/ 	.word	0x0001da20
        /*0f58*/ 	.word	0x00000002
        /*0f5c*/ 	.word	0x00022860
        /*0f60*/ 	.short	0x010a
        /*0f62*/ 	.byte	0x3f
	.zero		1


	//   ....[67]....
        /*0f64*/ 	.word	0x0001e2e0
        /*0f68*/ 	.word	0x00000002
        /*0f6c*/ 	.word	0x00022840
        /*0f70*/ 	.short	0x010a
        /*0f72*/ 	.byte	0x3f
	.zero		1


	//   ....[68]....
        /*0f74*/ 	.word	0x0001e530
        /*0f78*/ 	.word	0x00000002
        /*0f7c*/ 	.word	0x00022860
        /*0f80*/ 	.short	0x010a
        /*0f82*/ 	.byte	0x3f
	.zero		1


	//   ....[69]....
        /*0f84*/ 	.word	0x0001ed90
        /*0f88*/ 	.word	0x00000003
        /*0f8c*/ 	.word	0x00022840
        /*0f90*/ 	.short	0x010a
        /*0f92*/ 	.byte	0x3f
	.zero		1


	//   ....[70]....
        /*0f94*/ 	.word	0x0001efd0
        /*0f98*/ 	.word	0x00000003
        /*0f9c*/ 	.word	0x00022860
        /*0fa0*/ 	.short	0x010a
        /*0fa2*/ 	.byte	0x3f
	.zero		1


	//   ....[71]....
        /*0fa4*/ 	.word	0x0001f7a0
        /*0fa8*/ 	.word	0x00000003
        /*0fac*/ 	.word	0x00022840
        /*0fb0*/ 	.short	0x010a
        /*0fb2*/ 	.byte	0x3f
	.zero		1


	//   ....[72]....
        /*0fb4*/ 	.word	0x0001f9f0
        /*0fb8*/ 	.word	0x00000003
        /*0fbc*/ 	.word	0x00022860
        /*0fc0*/ 	.short	0x010a
        /*0fc2*/ 	.byte	0x3f
	.zero		1


	//   ....[73]....
        /*0fc4*/ 	.word	0x00020e40
        /*0fc8*/ 	.word	0x00000000
        /*0fcc*/ 	.word	0x00022820
        /*0fd0*/ 	.short	0x010a
        /*0fd2*/ 	.byte	0x3f
	.zero		1


	//   ....[74]....
        /*0fd4*/ 	.word	0x00020ff0
        /*0fd8*/ 	.word	0x00000006
        /*0fdc*/ 	.word	0x00000000
        /*0fe0*/ 	.short	0x010a
        /*0fe2*/ 	.byte	0x3f
	.zero		1


	//   ....[75]....
        /*0fe4*/ 	.word	0x00021060
        /*0fe8*/ 	.word	0x00000007
        /*0fec*/ 	.word	0x00000000
        /*0ff0*/ 	.short	0x010a
        /*0ff2*/ 	.byte	0x3f
	.zero		1


	//   ....[76]....
        /*0ff4*/ 	.word	0x000210d0
        /*0ff8*/ 	.word	0x00000004
        /*0ffc*/ 	.word	0x00000000
        /*1000*/ 	.short	0x010a
        /*1002*/ 	.byte	0x3f
	.zero		1


	//   ....[77]....
        /*1004*/ 	.word	0x00021100
        /*1008*/ 	.word	0x00000003
        /*100c*/ 	.word	0x00000000
        /*1010*/ 	.short	0x010a
        /*1012*/ 	.byte	0x3f
	.zero		1


	//   ....[78]....
        /*1014*/ 	.word	0x00021160
        /*1018*/ 	.word	0x00000062
        /*101c*/ 	.word	0x00022890
        /*1020*/ 	.short	0x010a
        /*1022*/ 	.byte	0x3f
	.zero		1


	//   ....[79]....
        /*1024*/ 	.word	0x000211b0
        /*1028*/ 	.word	0x00000062
        /*102c*/ 	.word	0x00022890
        /*1030*/ 	.short	0x010a
        /*1032*/ 	.byte	0x3f
	.zero		1


	//   ....[80]....
        /*1034*/ 	.word	0x00021200
        /*1038*/ 	.word	0x00000062
        /*103c*/ 	.word	0x00022890
        /*1040*/ 	.short	0x010a
        /*1042*/ 	.byte	0x3f
	.zero		1


	//   ....[81]....
        /*1044*/ 	.word	0x00021250
        /*1048*/ 	.word	0x00000062
        /*104c*/ 	.word	0x000228b0
        /*1050*/ 	.short	0x010a
        /*1052*/ 	.byte	0x3f
	.zero		1


	//   ....[82]....
        /*1054*/ 	.word	0x00021710
        /*1058*/ 	.word	0x00000010
        /*105c*/ 	.word	0x00022800
        /*1060*/ 	.short	0x010a
        /*1062*/ 	.byte	0x3f
	.zero		1


	//   ....[83]....
        /*1064*/ 	.word	0x00021cd0
        /*1068*/ 	.word	0x00000010
        /*106c*/ 	.word	0x00022800
        /*1070*/ 	.short	0x010a
        /*1072*/ 	.byte	0x3f
	.zero		1


	//   ....[84]....
        /*1074*/ 	.word	0x00021d20
        /*1078*/ 	.word	0x00000006
        /*107c*/ 	.word	0x00022830
        /*1080*/ 	.short	0x010a
        /*1082*/ 	.byte	0x3f
	.zero		1


	//   ....[85]....
        /*1084*/ 	.word	0x00021d70
        /*1088*/ 	.word	0x00000006
        /*108c*/ 	.word	0x00022850
        /*1090*/ 	.short	0x010a
        /*1092*/ 	.byte	0x3f
	.zero		1


	//   ....[86]....
        /*1094*/ 	.word	0x00021dc0
        /*1098*/ 	.word	0x000000d2
        /*109c*/ 	.word	0x00022830
        /*10a0*/ 	.short	0x010a
        /*10a2*/ 	.byte	0x3f
	.zero		1


	//   ....[87]....
        /*10a4*/ 	.word	0x00021e10
        /*10a8*/ 	.word	0x000000d2
        /*10ac*/ 	.word	0x00022850
        /*10b0*/ 	.short	0x010a
        /*10b2*/ 	.byte	0x3f
	.zero		1


	//   ....[88]....
        /*10b4*/ 	.word	0x00021e60
        /*10b8*/ 	.word	0x00000006
        /*10bc*/ 	.word	0x00022830
        /*10c0*/ 	.short	0x010a
        /*10c2*/ 	.byte	0x3f
	.zero		1


	//   ....[89]....
        /*10c4*/ 	.word	0x00021eb0
        /*10c8*/ 	.word	0x00000006
        /*10cc*/ 	.word	0x00022850
        /*10d0*/ 	.short	0x010a
        /*10d2*/ 	.byte	0x3f
	.zero		1


	//   ....[90]....
        /*10d4*/ 	.word	0x00021f00
        /*10d8*/ 	.word	0x000000d2
        /*10dc*/ 	.word	0x00022830
        /*10e0*/ 	.short	0x010a
        /*10e2*/ 	.byte	0x3f
	.zero		1


	//   ....[91]....
        /*10e4*/ 	.word	0x00021f50
        /*10e8*/ 	.word	0x000000d2
        /*10ec*/ 	.word	0x00022850
        /*10f0*/ 	.short	0x010a
        /*10f2*/ 	.byte	0x3f
	.zero		1


	//   ....[92]....
        /*10f4*/ 	.word	0x00022530
        /*10f8*/ 	.word	0x00000006
        /*10fc*/ 	.word	0x00022820
        /*1100*/ 	.short	0x010a
        /*1102*/ 	.byte	0x3f
	.zero		1


	//   ....[93]....
        /*1104*/ 	.word	0x00022580
        /*1108*/ 	.word	0x00000006
        /*110c*/ 	.word	0x000228a0
        /*1110*/ 	.short	0x010a
        /*1112*/ 	.byte	0x3f
	.zero		1


	//   ....[94]....
        /*1114*/ 	.word	0x000225d0
        /*1118*/ 	.word	0x00000006
        /*111c*/ 	.word	0x000228c0
        /*1120*/ 	.short	0x010a
        /*1122*/ 	.byte	0x3f
	.zero		1


	//   ....[95]....
        /*1124*/ 	.word	0x00022620
        /*1128*/ 	.word	0x00000005
        /*112c*/ 	.word	0x000228a0
        /*1130*/ 	.short	0x010a
        /*1132*/ 	.byte	0x3f
	.zero		1


	//   ....[96]....
        /*1134*/ 	.word	0x00022670
        /*1138*/ 	.word	0x00000005
        /*113c*/ 	.word	0x000228c0
        /*1140*/ 	.short	0x010a
        /*1142*/ 	.byte	0x3f
	.zero		1


	//   ....[97]....
        /*1144*/ 	.word	0x00022810
        /*1148*/ 	.word	0x00000000
        /*114c*/ 	.word	0x00022840
        /*1150*/ 	.short	0x010a
        /*1152*/ 	.byte	0x3f
	.zero		1


	//   ....[98]....
        /*1154*/ 	.word	0x000232c0
        /*1158*/ 	.word	0x00000002
        /*115c*/ 	.word	0x00022820
        /*1160*/ 	.short	0x010a
        /*1162*/ 	.byte	0x3f
	.zero		1


	//   ....[99]....
        /*1164*/ 	.word	0x00023310
        /*1168*/ 	.word	0x00000002
        /*116c*/ 	.word	0x00022860
        /*1170*/ 	.short	0x010a
        /*1172*/ 	.byte	0x3f
	.zero		1


	//   ....[100]....
        /*1174*/ 	.word	0x00023360
        /*1178*/ 	.word	0x00000002
        /*117c*/ 	.word	0x00022840
        /*1180*/ 	.short	0x010a
        /*1182*/ 	.byte	0x3f
	.zero		1


	//   ....[101]....
        /*1184*/ 	.word	0x000233b0
        /*1188*/ 	.word	0x00000002
        /*118c*/ 	.word	0x00022860
        /*1190*/ 	.short	0x010a
        /*1192*/ 	.byte	0x3f
	.zero		1


	//   ....[102]....
        /*1194*/ 	.word	0x00023400
        /*1198*/ 	.word	0x00000003
        /*119c*/ 	.word	0x00022840
        /*11a0*/ 	.short	0x010a
        /*11a2*/ 	.byte	0x3f
	.zero		1


	//   ....[103]....
        /*11a4*/ 	.word	0x00023450
        /*11a8*/ 	.word	0x00000003
        /*11ac*/ 	.word	0x00022860
        /*11b0*/ 	.short	0x010a
        /*11b2*/ 	.byte	0x3f
	.zero		1


	//   ....[104]....
        /*11b4*/ 	.word	0x000234a0
        /*11b8*/ 	.word	0x00000003
        /*11bc*/ 	.word	0x00022840
        /*11c0*/ 	.short	0x010a
        /*11c2*/ 	.byte	0x3f
	.zero		1


	//   ....[105]....
        /*11c4*/ 	.word	0x000234f0
        /*11c8*/ 	.word	0x00000003
        /*11cc*/ 	.word	0x00022860
        /*11d0*/ 	.short	0x010a
        /*11d2*/ 	.byte	0x3f
	.zero		1


	//   ....[106]....
        /*11d4*/ 	.word	0x00023ef0
        /*11d8*/ 	.word	0x00000000
        /*11dc*/ 	.word	0x00022820
        /*11e0*/ 	.short	0x010a
        /*11e2*/ 	.byte	0x3f
	.zero		1


	//   ....[107]....
        /*11e4*/ 	.word	0x00024090
        /*11e8*/ 	.word	0x00000006
        /*11ec*/ 	.word	0x00000000
        /*11f0*/ 	.short	0x010a
        /*11f2*/ 	.byte	0x3f
	.zero		1


	//   ....[108]....
        /*11f4*/ 	.word	0x000240e0
        /*11f8*/ 	.word	0x00000007
        /*11fc*/ 	.word	0x00000000
        /*1200*/ 	.short	0x010a
        /*1202*/ 	.byte	0x3f
	.zero		1


	//   ....[109]....
        /*1204*/ 	.word	0x00024130
        /*1208*/ 	.word	0x00000004
        /*120c*/ 	.word	0x00000000
        /*1210*/ 	.short	0x010a
        /*1212*/ 	.byte	0x3f
	.zero		1


	//----- nvinfo : EIATTR_NUM_MBARRIERS
	.align		4
.L_1425:
        /*1214*/ 	.byte	0x03, 0x38
        /*1216*/ 	.short	0x0016


	//----- nvinfo : EIATTR_EXIT_INSTR_OFFSETS
	.align		4
        /*1218*/ 	.byte	0x04, 0x1c
        /*121a*/ 	.short	(.L_1427 - .L_1426)


	//   ....[0]....
.L_1426:
        /*121c*/ 	.word	0x00021150


	//----- nvinfo : EIATTR_MAX_THREADS
	.align		4
.L_1427:
        /*1220*/ 	.byte	0x04, 0x05
        /*1222*/ 	.short	(.L_1429 - .L_1428)
.L_1428:
        /*1224*/ 	.word	0x00000180
        /*1228*/ 	.word	0x00000001
        /*122c*/ 	.word	0x00000001


	//----- nvinfo : EIATTR_CRS_STACK_SIZE
	.align		4
.L_1429:
        /*1230*/ 	.byte	0x04, 0x1e
        /*1232*/ 	.short	(.L_1431 - .L_1430)
.L_1430:
        /*1234*/ 	.word	0x00000000


	//----- nvinfo : EIATTR_CBANK_PARAM_SIZE
	.align		4
.L_1431:
        /*1238*/ 	.byte	0x03, 0x19
        /*123a*/ 	.short	0x0af0


	//----- nvinfo : EIATTR_PARAM_CBANK
	.align		4
        /*123c*/ 	.byte	0x04, 0x0a
        /*123e*/ 	.short	(.L_1433 - .L_1432)
	.align		4
.L_1432:
        /*1240*/ 	.word	index@(.nv.constant0._ZN7cutlass13device_kernelIN5flash11enable_sm90INS1_16FlashAttnFwdSm90INS1_25CollectiveMainloopFwdSm90ILi2EN4cute5tupleIJNS5_1CILi1EEES8_S8_EEENS6_IJNS7_ILi128EEENS7_ILi96EEENS7_ILi64EEEEEELi256ENS_6half_tEfNS_4arch4Sm90ELb0ELb1ELb1ELb1ELb0ELb1ELb0ELb1ELb0ELb1ELb0ELb0EEENS1_21CollectiveEpilogueFwdINS6_IJSA_NS7_ILi256EEESB_EEES9_SE_SG_Li256ELb1ELb1ELb0ELb0EEENS1_36VarlenDynamicPersistentTileSchedulerILi128ELi96ELi256ELi128ELb0ELb1ELb1ELb1ELb0ELb1EEEEEEEEEvNT_6ParamsE)
        /*1244*/ 	.short	0x0210
        /*1246*/ 	.short	0x0af0


	//----- nvinfo : EIATTR_SW_WAR
	.align		4
.L_1433:
        /*1248*/ 	.byte	0x04, 0x36
        /*124a*/ 	.short	(.L_1435 - .L_1434)
.L_1434:
        /*124c*/ 	.word	0x00000008
.L_1435:


//--------------------- .nv.info._ZN7cutlass13device_kernelIN5flash11enable_sm90INS1_16FlashAttnFwdSm90INS1_25CollectiveMainloopFwdSm90ILi2EN4cute5tupleIJNS5_1CILi1EEES8_S8_EEENS6_IJNS7_ILi128EEENS7_ILi96EEENS7_ILi64EEEEEELi256ENS_6half_tEfNS_4arch4Sm90ELb0ELb1ELb1ELb1ELb0ELb0ELb1ELb1ELb0ELb1ELb0ELb0EEENS1_21CollectiveEpilogueFwdINS6_IJSA_NS7_ILi256EEESB_EEES9_SE_SG_Li256ELb1ELb1ELb0ELb0EEENS1_36VarlenDynamicPersistentTileSchedulerILi128ELi96ELi256ELi128ELb0ELb1ELb1ELb1ELb0ELb1EEEEEEEEEvNT_6ParamsE --------------------------
	.section	.nv.info._ZN7cutlass13device_kernelIN5flash11enable_sm90INS1_16FlashAttnFwdSm90INS1_25CollectiveMainloopFwdSm90ILi2EN4cute5tupleIJNS5_1CILi1EEES8_S8_EEENS6_IJNS7_ILi128EEENS7_ILi96EEENS7_ILi64EEEEEELi256ENS_6half_tEfNS_4arch4Sm90ELb0ELb1ELb1ELb1ELb0ELb0ELb1ELb1ELb0ELb1ELb0ELb0EEENS1_21CollectiveEpilogueFwdINS6_IJSA_NS7_ILi256EEESB_EEES9_SE_SG_Li256ELb1ELb1ELb0ELb0EEENS1_36VarlenDynamicPersistentTileSchedulerILi128ELi96ELi256ELi128ELb0ELb1ELb1ELb1ELb0ELb1EEEEEEEEEvNT_6ParamsE,"",@"SHT_CUDA_INFO"
	.sectionflags	@""
	.align	4


	//----- nvinfo : EIATTR_CUDA_API_VERSION
	.align		4
        /*0000*/ 	.byte	0x04, 0x37
        /*0002*/ 	.short	(.L_1437 - .L_1436)
.L_1436:
        /*0004*/ 	.word	0x00000082


	//----- nvinfo : EIATTR_KPARAM_INFO
	.align		4
.L_1437:
        /*0008*/ 	.byte	0x04, 0x17
        /*000a*/ 	.short	(.L_1439 - .L_1438)
.L_1438:
        /*000c*/ 	.word	0x00000000
        /*0010*/ 	.short	0x0000
        /*0012*/ 	.short	0x0070
        /*0014*/ 	.byte	0x00, 0xf0, 0x01, 0x2e


	//----- nvinfo : EIATTR_SPARSE_MMA_MASK
	.align		4
.L_1439:
        /*0018*/ 	.byte	0x03, 0x50
        /*001a*/ 	.short	0x0000


	//----- nvinfo : EIATTR_MAXREG_COUNT
	.align		4
        /*001c*/ 	.byte	0x03, 0x1b
        /*001e*/ 	.short	0x00a8


	//----- nvinfo : EIATTR_NUM_BARRIERS
	.align		4
        /*0020*/ 	.byte	0x02, 0x4c
        /*0022*/ 	.byte	0x10
	.zero		1


	//----- nvinfo : EIATTR_EXTERNS
	.align		4
        /*0024*/ 	.byte	0x04, 0x0f
        /*0026*/ 	.short	(.L_1441 - .L_1440)


	//   ....[0]....
	.align		4
.L_1440:
        /*0028*/ 	.word	index@(__assertfail)


	//----- nvinfo : EIATTR_ANNOTATIONS
	.align		4
.L_1441:
        /*002c*/ 	.byte	0x04, 0x55
        /*002e*/ 	.short	(.L_1443 - .L_1442)


	//   ....[0]....
.L_1442:
        /* <DEDUP_REMOVED lines=87> */


	//----- nvinfo : EIATTR_MERCURY_ISA_VERSION
	.align		4
.L_1443:
        /*0590*/ 	.byte	0x03, 0x5f
        /*0592*/ 	.short	0x0101


	//----- nvinfo : EIATTR_UNUSED_LOAD_BYTE_OFFSET
	.align		4
        /*0594*/ 	.byte	0x04, 0x44
        /*0596*/ 	.short	(.L_1445 - .L_1444)


	//   ....[0]....
.L_1444:
        /*0598*/ 	.word	0x00000b40
        /*059c*/ 	.word	0x0000fff0


	//   ....[1]....
        /*05a0*/ 	.word	0x000201a0
        /*05a4*/ 	.word	0x0000fff0


	//----- nvinfo : EIATTR_INT_WARP_WIDE_INSTR_OFFSETS
	.align		4
.L_1445:
        /*05a8*/ 	.byte	0x04, 0x31
        /*05aa*/ 	.short	(.L_1447 - .L_1446)


	//   ....[0]....
.L_1446:
        /*05ac*/ 	.word	0x00000170


	//   ....[1]....
        /*05b0*/ 	.word	0x000001b0


	//   ....[2]....
        /*05b4*/ 	.word	0x00000220


	//   ....[3]....
        /*05b8*/ 	.word	0x00000230


	//   ....[4]....
        /*05bc*/ 	.word	0x000244b0


	//   ....[5]....
        /*05c0*/ 	.word	0x00024540


	//   ....[6]....
        /*05c4*/ 	.word	0x00028fd0


	//   ....[7]....
        /*05c8*/ 	.word	0x00029060


	//----- nvinfo : EIATTR_COOP_GROUP_MASK_REGIDS
	.align		4
.L_1447:
        /*05cc*/ 	.byte	0x04, 0x29
        /*05ce*/ 	.short	(.L_1449 - .L_1448)


	//   ....[0]....
.L_1448:
        /*05d0*/ 	.word	0xffffffff


	//   ....[1]....
        /*05d4*/ 	.word	0xffffffff


	//   ....[2]....
        /*05d8*/ 	.word	0xffffffff


	//   ....[3]....
        /*05dc*/ 	.word	0xffffffff


	//   ....[4]....
        /*05e0*/ 	.word	0xffffffff


	//   ....[5]....
        /*05e4*/ 	.word	0xffffffff


	//   ....[6]....
        /*05e8*/ 	.word	0xffffffff


	//   ....[7]....
        /*05ec*/ 	.word	0xffffffff


	//   ....[8]....
        /*05f0*/ 	.word	0xffffffff


	//   ....[9]....
        /*05f4*/ 	.word	0xffffffff


	//   ....[10]....
        /*05f8*/ 	.word	0xffffffff


	//   ....[11]....
        /*05fc*/ 	.word	0xffffffff


	//   ....[12]....
        /*0600*/ 	.word	0xffffffff


	//   ....[13]....
        /*0604*/ 	.word	0xffffffff


	//   ....[14]....
        /*0608*/ 	.word	0xffffffff


	//   ....[15]....
        /*060c*/ 	.word	0xffffffff


	//   ....[16]....
        /*0610*/ 	.word	0xffffffff


	//   ....[17]....
        /*0614*/ 	.word	0xffffffff


	//   ....[18]....
        /*0618*/ 	.word	0xffffffff


	//   ....[19]....
        /*061c*/ 	.word	0xffffffff


	//   ....[20]....
        /*0620*/ 	.word	0xffffffff


	//   ....[21]....
        /*0624*/ 	.word	0xffffffff


	//   ....[22]....
        /*0628*/ 	.word	0xffffffff


	//   ....[23]....
        /*062c*/ 	.word	0xffffffff


	//   ....[24]....
        /*0630*/ 	.word	0xffffffff


	//   ....[25]....
        /*0634*/ 	.word	0xffffffff


	//   ....[26]....
        /*0638*/ 	.word	0xffffffff


	//   ....[27]....
        /*063c*/ 	.word	0xffffffff


	//   ....[28]....
        /*0640*/ 	.word	0xffffffff


	//   ....[29]....
        /*0644*/ 	.word	0xffffffff


	//   ....[30]....
        /*0648*/ 	.word	0xffffffff


	//   ....[31]....
        /*064c*/ 	.word	0xffffffff


	//   ....[32]....
        /*0650*/ 	.word	0xffffffff


	//   ....[33]....
        /*0654*/ 	.word	0xffffffff


	//   ....[34]....
        /*0658*/ 	.word	0xffffffff


	//   ....[35]....
        /*065c*/ 	.word	0xffffffff


	//   ....[36]....
        /*0660*/ 	.word	0xffffffff


	//   ....[37]....
        /*0664*/ 	.word	0xffffffff


	//   ....[38]....
        /*0668*/ 	.word	0xffffffff


	//   ....[39]....
        /*066c*/ 	.word	0xffffffff


	//   ....[40]....
        /*0670*/ 	.word	0xffffffff


	//   ....[41]....
        /*0674*/ 	.word	0xffffffff


	//   ....[42]....
        /*0678*/ 	.word	0xffffffff


	//   ....[43]....
        /*067c*/ 	.word	0xffffffff


	//   ....[44]....
        /*0680*/ 	.word	0xffffffff


	//   ....[45]....
        /*0684*/ 	.word	0xffffffff


	//   ....[46]....
        /*0688*/ 	.word	0xffffffff


	//   ....[47]....
        /*068c*/ 	.word	0xffffffff


	//   ....[48]....
        /*0690*/ 	.word	0xffffffff


	//   ....[49]....
        /*0694*/ 	.word	0xffffffff


	//   ....[50]....
        /*0698*/ 	.word	0xffffffff


	//   ....[51]....
        /*069c*/ 	.word	0xffffffff


	//   ....[52]....
        /*06a0*/ 	.word	0xffffffff


	//   ....[53]....
        /*06a4*/ 	.word	0xffffffff


	//   ....[54]....
        /*06a8*/ 	.word	0xffffffff


	//   ....[55]....
        /*06ac*/ 	.word	0xffffffff


	//   ....[56]....
        /*06b0*/ 	.word	0xffffffff


	//   ....[57]....
        /*06b4*/ 	.word	0xffffffff


	//   ....[58]....
        /*06b8*/ 	.word	0xffffffff


	//   ....[59]....
        /*06bc*/ 	.word	0xffffffff


	//   ....[60]....
        /*06c0*/ 	.word	0xffffffff


	//   ....[61]....
        /*06c4*/ 	.word	0xffffffff


	//   ....[62]....
        /*06c8*/ 	.word	0xffffffff


	//   ....[63]....
        /*06cc*/ 	.word	0xffffffff


	//   ....[64]....
        /*06d0*/ 	.word	0xffffffff


	//   ....[65]....
        /*06d4*/ 	.word	0xffffffff


	//   ....[66]....
        /*06d8*/ 	.word	0xffffffff


	//   ....[67]....
        /*06dc*/ 	.word	0xffffffff


	//   ....[68]....
        /*06e0*/ 	.word	0xffffffff


	//   ....[69]....
        /*06e4*/ 	.word	0xffffffff


	//   ....[70]....
        /*06e8*/ 	.word	0xffffffff


	//   ....[71]....
        /*06ec*/ 	.word	0xffffffff


	//   ....[72]....
        /*06f0*/ 	.word	0xffffffff


	//   ....[73]....
        /*06f4*/ 	.word	0xffffffff


	//   ....[74]....
        /*06f8*/ 	.word	0xffffffff


	//   ....[75]....
        /*06fc*/ 	.word	0xffffffff


	//   ....[76]....
        /*0700*/ 	.word	0xffffffff


	//   ....[77]....
        /*0704*/ 	.word	0xffffffff


	//   ....[78]....
        /*0708*/ 	.word	0xffffffff


	//   ....[79]....
        /*070c*/ 	.word	0xffffffff


	//   ....[80]....
        /*0710*/ 	.word	0xffffffff


	//   ....[81]....
        /*0714*/ 	.word	0xffffffff


	//   ....[82]....
        /*0718*/ 	.word	0xffffffff


	//   ....[83]....
        /*071c*/ 	.word	0xffffffff


	//   ....[84]....
        /*0720*/ 	.word	0xffffffff


	//   ....[85]....
        /*0724*/ 	.word	0xffffffff


	//   ....[86]....
        /*0728*/ 	.word	0xffffffff


	//   ....[87]....
        /*072c*/ 	.word	0xffffffff


	//   ....[88]....
        /*0730*/ 	.word	0xffffffff


	//   ....[89]....
        /*0734*/ 	.word	0xffffffff


	//   ....[90]....
        /*0738*/ 	.word	0xffffffff


	//   ....[91]....
        /*073c*/ 	.word	0xffffffff


	//   ....[92]....
        /*0740*/ 	.word	0xffffffff


	//   ....[93]....
        /*0744*/ 	.word	0xffffffff


	//   ....[94]....
        /*0748*/ 	.word	0xffffffff


	//   ....[95]....
        /*074c*/ 	.word	0xffffffff


	//   ....[96]....
        /*0750*/ 	.word	0xffffffff


	//   ....[97]....
        /*0754*/ 	.word	0xffffffff


	//   ....[98]....
        /*0758*/ 	.word	0xffffffff


	//   ....[99]....
        /*075c*/ 	.word	0xffffffff


	//   ....[100]....
        /*0760*/ 	.word	0xffffffff


	//   ....[101]....
        /*0764*/ 	.word	0xffffffff


	//   ....[102]....
        /*0768*/ 	.word	0xffffffff


	//   ....[103]....
        /*076c*/ 	.word	0xffffffff


	//   ....[104]....
        /*0770*/ 	.word	0xffffffff


	//   ....[105]....
        /*0774*/ 	.word	0xffffffff


	//   ....[106]....
        /*0778*/ 	.word	0xffffffff


	//   ....[107]....
        /*077c*/ 	.word	0xffffffff


	//   ....[108]....
        /*0780*/ 	.word	0xffffffff


	//   ....[109]....
        /*0784*/ 	.word	0xffffffff


	//   ....[110]....
        /*0788*/ 	.word	0xffffffff


	//   ....[111]....
        /*078c*/ 	.word	0xffffffff


	//   ....[112]....
        /*0790*/ 	.word	0xffffffff


	//   ....[113]....
        /*0794*/ 	.word	0xffffffff


	//   ....[114]....
        /*0798*/ 	.word	0xffffffff


	//   ....[115]....
        /*079c*/ 	.word	0x0500000f


	//   ....[116]....
        /*07a0*/ 	.word	0x0500000f


	//   ....[117]....
        /*07a4*/ 	.word	0x0500000f


	//   ....[118]....
        /*07a8*/ 	.word	0x0500000f


	//   ....[119]....
        /*07ac*/ 	.word	0x0500000f


	//   ....[120]....
        /*07b0*/ 	.word	0x0500000f


	//   ....[121]....
        /*07b4*/ 	.word	0x0500000f


	//   ....[122]....
        /*07b8*/ 	.word	0x0500000f


	//   ....[123]....
        /*07bc*/ 	.word	0x0500000f


	//   ....[124]....
        /*07c0*/ 	.word	0x0500000f


	//   ....[125]....
        /*07c4*/ 	.word	0x0500000f


	//   ....[126]....
        /*07c8*/ 	.word	0x0500000f


	//   ....[127]....
        /*07cc*/ 	.word	0x0500000f


	//   ....[128]....
        /*07d0*/ 	.word	0x0500000f


	//   ....[129]....
        /*07d4*/ 	.word	0x0500000f


	//   ....[130]....
        /*07d8*/ 	.word	0x0500000f


	//   ....[131]....
        /*07dc*/ 	.word	0x0500000f


	//   ....[132]....
        /*07e0*/ 	.word	0x0500000f


	//   ....[133]....
        /*07e4*/ 	.word	0x0500000f


	//   ....[134]....
        /*07e8*/ 	.word	0x0500000f


	//   ....[135]....
        /*07ec*/ 	.word	0x0500000f


	//   ....[136]....
        /*07f0*/ 	.word	0x0500000f


	//   ....[137]....
        /*07f4*/ 	.word	0x0500000f


	//   ....[138]....
        /*07f8*/ 	.word	0x0500000f


	//   ....[139]....
        /*07fc*/ 	.word	0x0500000f


	//   ....[140]....
        /*0800*/ 	.word	0x0500000f


	//   ....[141]....
        /*0804*/ 	.word	0x0500000f


	//   ....[142]....
        /*0808*/ 	.word	0x0500000f


	//   ....[143]....
        /*080c*/ 	.word	0x0500000f


	//   ....[144]....
        /*0810*/ 	.word	0x0500000f


	//   ....[145]....
        /*0814*/ 	.word	0x0500000f


	//   ....[146]....
        /*0818*/ 	.word	0x0500000f


	//   ....[147]....
        /*081c*/ 	.word	0x0500000f


	//   ....[148]....
        /*0820*/ 	.word	0x0500000f


	//   ....[149]....
        /*0824*/ 	.word	0x0500000f


	//   ....[150]....
        /*0828*/ 	.word	0x0500000f


	//   ....[151]....
        /*082c*/ 	.word	0x0500000f


	//   ....[152]....
        /*0830*/ 	.word	0x0500000f


	//   ....[153]....
        /*0834*/ 	.word	0x0500000f


	//   ....[154]....
        /*0838*/ 	.word	0x0500000f


	//   ....[155]....
        /*083c*/ 	.word	0x0500000f


	//   ....[156]....
        /*0840*/ 	.word	0x0500000f


	//   ....[157]....
        /*0844*/ 	.word	0x0500000f


	//   ....[158]....
        /*0848*/ 	.word	0x0500000f


	//   ....[159]....
        /*084c*/ 	.word	0x0500000f


	//   ....[160]....
        /*0850*/ 	.word	0x0500000f


	//   ....[161]....
        /*0854*/ 	.word	0x0500000f


	//   ....[162]....
        /*0858*/ 	.word	0x0500000f


	//   ....[163]....
        /*085c*/ 	.word	0x0500000f


	//   ....[164]....
        /*0860*/ 	.word	0x0500000f


	//   ....[165]....
        /*0864*/ 	.word	0x0500000f


	//   ....[166]....
        /*0868*/ 	.word	0xffffffff


	//   ....[167]....
        /*086c*/ 	.word	0xffffffff


	//   ....[168]....
        /*0870*/ 	.word	0xffffffff


	//   ....[169]....
        /*0874*/ 	.word	0xffffffff


	//   ....[170]....
        /*0878*/ 	.word	0xffffffff


	//   ....[171]....
        /*087c*/ 	.word	0xffffffff


	//----- nvinfo : EIATTR_COOP_GROUP_INSTR_OFFSETS
	.align		4
.L_1449:
        /*0880*/ 	.byte	0x04, 0x28
        /*0882*/ 	.short	(.L_1451 - .L_1450)


	//   ....[0]....
.L_1450:
        /*0884*/ 	.word	0x000000b0


	//   ....[1]....
        /*0888*/ 	.word	0x00000180


	//   ....[2]....
        /*088c*/ 	.word	0x000001d0


	//   ....[3]....
        /*0890*/ 	.word	0x00000420


	//   ....[4]....
        /*0894*/ 	.word	0x00000580


	//   ....[5]....
        /*0898*/ 	.word	0x000006a0


	//   ....[6]....
        /*089c*/ 	.word	0x00000800


	//   ....[7]....
        /*08a0*/ 	.word	0x00002150


	//   ....[8]....
        /*08a4*/ 	.word	0x00004380


	//   ....[9]....
        /*08a8*/ 	.word	0x00004bb0


	//   ....[10]....
        /*08ac*/ 	.word	0x00006260


	//   ....[11]....
        /*08b0*/ 	.word	0x000062e0


	//   ....[12]....
        /*08b4*/ 	.word	0x00006640


	//   ....[13]....
        /*08b8*/ 	.word	0x00006660


	//   ....[14]....
        /*08bc*/ 	.word	0x0000bdc0


	//   ....[15]....
        /*08c0*/ 	.word	0x0000bfd0


	//   ....[16]....
        /*08c4*/ 	.word	0x0000c1e0


	//   ....[17]....
        /*08c8*/ 	.word	0x0000c200


	//   ....[18]....
        /*08cc*/ 	.word	0x000153f0


	//   ....[19]....
        /*08d0*/ 	.word	0x00015b90


	//   ....[20]....
        /*08d4*/ 	.word	0x00016fe0


	//   ....[21]....
        /*08d8*/ 	.word	0x000171c0


	//   ....[22]....
        /*08dc*/ 	.word	0x000172f0


	//   ....[23]....
        /*08e0*/ 	.word	0x00017310


	//   ....[24]....
        /*08e4*/ 	.word	0x0001f220


	//   ....[25]....
        /*08e8*/ 	.word	0x0001f240


	//   ....[26]....
        /*08ec*/ 	.word	0x0001f2a0


	//   ....[27]....
        /*08f0*/ 	.word	0x0001f2e0


	//   ....[28]....
        /*08f4*/ 	.word	0x000210f0


	//   ....[29]....
        /*08f8*/ 	.word	0x00021110


	//   ....[30]....
        /*08fc*/ 	.word	0x00021170


	//   ....[31]....
        /*0900*/ 	.word	0x00021190


	//   ....[32]....
        /*0904*/ 	.word	0x00021ae0


	//   ....[33]....
        /*0908*/ 	.word	0x00021b00


	//   ....[34]....
        /*090c*/ 	.word	0x00021c50


	//   ....[35]....
        /*0910*/ 	.word	0x00021c70


	//   ....[36]....
        /*0914*/ 	.word	0x00021db0


	//   ....[37]....
        /*0918*/ 	.word	0x00021dd0


	//   ....[38]....
        /*091c*/ 	.word	0x00021f20


	//   ....[39]....
        /*0920*/ 	.word	0x00021f40


	//   ....[40]....
        /*0924*/ 	.word	0x00022880


	//   ....[41]....
        /*0928*/ 	.word	0x000228a0


	//   ....[42]....
        /*092c*/ 	.word	0x000229e0


	//   ....[43]....
        /*0930*/ 	.word	0x00022a00


	//   ....[44]....
        /*0934*/ 	.word	0x00022b40


	//   ....[45]....
        /*0938*/ 	.word	0x00022b60


	//   ....[46]....
        /*093c*/ 	.word	0x00022cb0


	//   ....[47]....
        /*0940*/ 	.word	0x00022cd0


	//   ....[48]....
        /*0944*/ 	.word	0x00022eb0


	//   ....[49]....
        /*0948*/ 	.word	0x00023090


	//   ....[50]....
        /*094c*/ 	.word	0x000230c0


	//   ....[51]....
        /*0950*/ 	.word	0x000230f0


	//   ....[52]....
        /*0954*/ 	.word	0x00023120


	//   ....[53]....
        /*0958*/ 	.word	0x00023150


	//   ....[54]....
        /*095c*/ 	.word	0x00023180


	//   ....[55]....
        /*0960*/ 	.word	0x000232f0


	//   ....[56]....
        /*0964*/ 	.word	0x00023320


	//   ....[57]....
        /*0968*/ 	.word	0x00023350


	//   ....[58]....
        /*096c*/ 	.word	0x00023380


	//   ....[59]....
        /*0970*/ 	.word	0x000233b0


	//   ....[60]....
        /*0974*/ 	.word	0x000233e0


	//   ....[61]....
        /*0978*/ 	.word	0x00023480


	//   ....[62]....
        /*097c*/ 	.word	0x000234e0


	//   ....[63]....
        /*0980*/ 	.word	0x00023570


	//   ....[64]....
        /*0984*/ 	.word	0x00024a70


	//   ....[65]....
        /*0988*/ 	.word	0x000255d0


	//   ....[66]....
        /*098c*/ 	.word	0x000255f0


	//   ....[67]....
        /*0990*/ 	.word	0x00025610


	//   ....[68]....
        /*0994*/ 	.word	0x00025640


	//   ....[69]....
        /*0998*/ 	.word	0x00025710


	//   ....[70]....
        /*099c*/ 	.word	0x000257a0


	//   ....[71]....
        /*09a0*/ 	.word	0x000257d0


	//   ....[72]....
        /*09a4*/ 	.word	0x00025850


	//   ....[73]....
        /*09a8*/ 	.word	0x00025880


	//   ....[74]....
        /*09ac*/ 	.word	0x00025900


	//   ....[75]....
        /*09b0*/ 	.word	0x00025930


	//   ....[76]....
        /*09b4*/ 	.word	0x000259b0


	//   ....[77]....
        /*09b8*/ 	.word	0x000259e0


	//   ....[78]....
        /*09bc*/ 	.word	0x00025a00


	//   ....[79]....
        /*09c0*/ 	.word	0x00025a50


	//   ....[80]....
        /*09c4*/ 	.word	0x00025a60


	//   ....[81]....
        /*09c8*/ 	.word	0x000261f0


	//   ....[82]....
        /*09cc*/ 	.word	0x00026230


	//   ....[83]....
        /*09d0*/ 	.word	0x00026250


	//   ....[84]....
        /*09d4*/ 	.word	0x000262f0


	//   ....[85]....
        /*09d8*/ 	.word	0x00026380


	//   ....[86]....
        /*09dc*/ 	.word	0x00026390


	//   ....[87]....
        /*09e0*/ 	.word	0x00026420


	//   ....[88]....
        /*09e4*/ 	.word	0x00026430


	//   ....[89]....
        /*09e8*/ 	.word	0x000264a0


	//   ....[90]....
        /*09ec*/ 	.word	0x000264b0


	//   ....[91]....
        /*09f0*/ 	.word	0x00026530


	//   ....[92]....
        /*09f4*/ 	.word	0x00026540


	//   ....[93]....
        /*09f8*/ 	.word	0x000265c0


	//   ....[94]....
        /*09fc*/ 	.word	0x000265d0


	//   ....[95]....
        /*0a00*/ 	.word	0x000265e0


	//   ....[96]....
        /*0a04*/ 	.word	0x00026620


	//   ....[97]....
        /*0a08*/ 	.word	0x00029260


	//   ....[98]....
        /*0a0c*/ 	.word	0x000292c0


	//   ....[99]....
        /*0a10*/ 	.word	0x000292f0


	//   ....[100]....
        /*0a14*/ 	.word	0x00029300


	//   ....[101]....
        /*0a18*/ 	.word	0x00029330


	//   ....[102]....
        /*0a1c*/ 	.word	0x00029360


	//   ....[103]....
        /*0a20*/ 	.word	0x00029390


	//   ....[104]....
        /*0a24*/ 	.word	0x000293c0


	//   ....[105]....
        /*0a28*/ 	.word	0x00029540


	//   ....[106]....
        /*0a2c*/ 	.word	0x00029570


	//   ....[107]....
        /*0a30*/ 	.word	0x000295a0


	//   ....[108]....
        /*0a34*/ 	.word	0x000295d0


	//   ....[109]....
        /*0a38*/ 	.word	0x00029600


	//   ....[110]....
        /*0a3c*/ 	.word	0x00029630


	//   ....[111]....
        /*0a40*/ 	.word	0x000296f0


	//   ....[112]....
        /*0a44*/ 	.word	0x00029710


	//   ....[113]....
        /*0a48*/ 	.word	0x00029780


	//   ....[114]....
        /*0a4c*/ 	.word	0x00029e50


	//   ....[115]....
        /*0a50*/ 	.word	0x0002a430


	//   ....[116]....
        /*0a54*/ 	.word	0x0002a5c0


	//   ....[117]....
        /*0a58*/ 	.word	0x0002a620


	//   ....[118]....
        /*0a5c*/ 	.word	0x0002a680


	//   ....[119]....
        /*0a60*/ 	.word	0x0002a6e0


	//   ....[120]....
        /*0a64*/ 	.word	0x0002a780


	//   ....[121]....
        /*0a68*/ 	.word	0x0002a870


	//   ....[122]....
        /*0a6c*/ 	.word	0x0002a9a0


	//   ....[123]....
        /*0a70*/ 	.word	0x0002aa40


	//   ....[124]....
        /*0a74*/ 	.word	0x0002ab10


	//   ....[125]....
        /*0a78*/ 	.word	0x0002abb0


	//   ....[126]....
        /*0a7c*/ 	.word	0x0002ac80


	//   ....[127]....
        /*0a80*/ 	.word	0x0002ad20


	//   ....[128]....
        /*0a84*/ 	.word	0x0002adf0


	//   ....[129]....
        /*0a88*/ 	.word	0x0002ae90


	//   ....[130]....
        /*0a8c*/ 	.word	0x0002af40


	//   ....[131]....
        /*0a90*/ 	.word	0x0002afe0


	//   ....[132]....
        /*0a94*/ 	.word	0x0002b280


	//   ....[133]....
        /*0a98*/ 	.word	0x0002b330


	//   ....[134]....
        /*0a9c*/ 	.word	0x0002b430


	//   ....[135]....
        /*0aa0*/ 	.word	0x0002b520


	//   ....[136]....
        /*0aa4*/ 	.word	0x0002b5e0


	//   ....[137]....
        /*0aa8*/ 	.word	0x0002b6a0


	//   ....[138]....
        /*0aac*/ 	.word	0x0002b760


	//   ....[139]....
        /*0ab0*/ 	.word	0x0002b820


	//   ....[140]....
        /*0ab4*/ 	.word	0x0002b8e0


	//   ....[141]....
        /*0ab8*/ 	.word	0x0002b9a0


	//   ....[142]....
        /*0abc*/ 	.word	0x0002ba60


	//   ....[143]....
        /*0ac0*/ 	.word	0x0002bb10


	//   ....[144]....
        /*0ac4*/ 	.word	0x0002bc10


	//   ....[145]....
        /*0ac8*/ 	.word	0x0002bc60


	//   ....[146]....
        /*0acc*/ 	.word	0x0002bcc0


	//   ....[147]....
        /*0ad0*/ 	.word	0x0002bda0


	//   ....[148]....
        /*0ad4*/ 	.word	0x0002c0d0


	//   ....[149]....
        /*0ad8*/ 	.word	0x0002c170


	//   ....[150]....
        /*0adc*/ 	.word	0x0002c290


	//   ....[151]....
        /*0ae0*/ 	.word	0x0002c300


	//   ....[152]....
        /*0ae4*/ 	.word	0x0002c380


	//   ....[153]....
        /*0ae8*/ 	.word	0x0002c400


	//   ....[154]....
        /*0aec*/ 	.word	0x0002c480


	//   ....[155]....
        /*0af0*/ 	.word	0x0002c510


	//   ....[156]....
        /*0af4*/ 	.word	0x0002c5b0


	//   ....[157]....
        /*0af8*/ 	.word	0x0002c650


	//   ....[158]....
        /*0afc*/ 	.word	0x0002c6c0


	//   ....[159]....
        /*0b00*/ 	.word	0x0002c730


	//   ....[160]....
        /*0b04*/ 	.word	0x0002c7a0


	//   ....[161]....
        /*0b08*/ 	.word	0x0002c820


	//   ....[162]....
        /*0b0c*/ 	.word	0x0002c8a0


	//   ....[163]....
        /*0b10*/ 	.word	0x0002c940


	//   ....[164]....
        /*0b14*/ 	.word	0x0002c9d0


	//   ....[165]....
        /*0b18*/ 	.word	0x0002cb00


	//   ....[166]....
        /*0b1c*/ 	.word	0x0002f1b0


	//   ....[167]....
        /*0b20*/ 	.word	0x0002f930


	//   ....[168]....
        /*0b24*/ 	.word	0x00030c00


	//   ....[169]....
        /*0b28*/ 	.word	0x00030c50


	//   ....[170]....
        /*0b2c*/ 	.word	0x00030cb0


	//   ....[171]....
        /*0b30*/ 	.word	0x00030cd0


	//----- nvinfo : EIATTR_REG_RECONFIG
	.align		4
.L_1451:
        /*0b34*/ 	.byte	0x01, 0x54
	.zero		2


	//----- nvinfo : EIATTR_SYSCALL_OFFSETS
	.align		4
        /*0b38*/ 	.byte	0x04, 0x46
        /*0b3a*/ 	.short	(.L_1453 - .L_1452)


	//   ....[0]....
.L_1452:
        /*0b3c*/ 	.word	0x000026c0


	//   ....[1]....
        /*0b40*/ 	.word	0x000246b0


	//   ....[2]....
        /*0b44*/ 	.word	0x00024800


	//   ....[3]....
        /*0b48*/ 	.word	0x000248f0


	//   ....[4]....
        /*0b4c*/ 	.word	0x000251a0


	//   ....[5]....
        /*0b50*/ 	.word	0x00025df0


	//----- nvinfo : EIATTR_MBARRIER_INSTR_OFFSETS
	.align		4
.L_1453:
        /*0b54*/ 	.byte	0x04, 0x39
        /*0b56*/ 	.short	(.L_1455 - .L_1454)


	//   ....[0]....
.L_1454:
        /*0b58*/ 	.word	0x000002c0
        /*0b5c*/ 	.word	0x000000ff
        /*0b60*/ 	.word	0x00032400
        /*0b64*/ 	.short	0x0100
        /*0b66*/ 	.byte	0x08
	.zero		1


	//   ....[1]....
        /*0b68*/ 	.word	0x000002d0
        /*0b6c*/ 	.word	0x000000ff
        /*0b70*/ 	.word	0x00032410
        /*0b74*/ 	.short	0x0100
        /*0b76*/ 	.byte	0x08
	.zero		1


	//   ....[2]....
        /*0b78*/ 	.word	0x000002e0
        /*0b7c*/ 	.word	0x000000ff
        /*0b80*/ 	.word	0x00032420
        /*0b84*/ 	.short	0x0100
        /*0b86*/ 	.byte	0x08
	.zero		1


	//   ....[3]....
        /*0b88*/ 	.word	0x000003d0
        /*0b8c*/ 	.word	0x000000ff
        /*0b90*/ 	.word	0x00032430
        /*0b94*/ 	.short	0x0100
        /*0b96*/ 	.byte	0x08
	.zero		1


	//   ....[4]....
        /*0b98*/ 	.word	0x000003e0
        /*0b9c*/ 	.word	0x000000ff
        /*0ba0*/ 	.word	0x00032440
        /*0ba4*/ 	.short	0x0100
        /*0ba6*/ 	.byte	0x08
	.zero		1


	//   ....[5]....
        /*0ba8*/ 	.word	0x000003f0
        /*0bac*/ 	.word	0x000000ff
        /*0bb0*/ 	.word	0x00032438
        /*0bb4*/ 	.short	0x0100
        /*0bb6*/ 	.byte	0x08
	.zero		1


	//   ....[6]....
        /*0bb8*/ 	.word	0x00000400
        /*0bbc*/ 	.word	0x000000ff
        /*0bc0*/ 	.word	0x00032448
        /*0bc4*/ 	.short	0x0100
        /*0bc6*/ 	.byte	0x08
	.zero		1


	//   ....[7]....
        /*0bc8*/ 	.word	0x00000530
        /*0bcc*/ 	.word	0x000000ff
        /*0bd0*/ 	.word	0x00032450
        /*0bd4*/ 	.short	0x0100
        /*0bd6*/ 	.byte	0x08
	.zero		1


	//   ....[8]....
        /*0bd8*/ 	.word	0x00000540
        /*0bdc*/ 	.word	0x000000ff
        /*0be0*/ 	.word	0x00032460
        /*0be4*/ 	.short	0x0100
        /*0be6*/ 	.byte	0x08
	.zero		1


	//   ....[9]....
        /*0be8*/ 	.word	0x00000550
        /*0bec*/ 	.word	0x000000ff
        /*0bf0*/ 	.word	0x00032458
        /*0bf4*/ 	.short	0x0100
        /*0bf6*/ 	.byte	0x08
	.zero		1


	//   ....[10]....
        /*0bf8*/ 	.word	0x00000560
        /*0bfc*/ 	.word	0x000000ff
        /*0c00*/ 	.word	0x00032468
        /*0c04*/ 	.short	0x0100
        /*0c06*/ 	.byte	0x08
	.zero		1


	//   ....[11]....
        /*0c08*/ 	.word	0x00000650
        /*0c0c*/ 	.word	0x000000ff
        /*0c10*/ 	.word	0x00032470
        /*0c14*/ 	.short	0x0100
        /*0c16*/ 	.byte	0x06
	.zero		1


	//   ....[12]....
        /*0c18*/ 	.word	0x00000660
        /*0c1c*/ 	.word	0x000000ff
        /*0c20*/ 	.word	0x00032480
        /*0c24*/ 	.short	0x0100
        /*0c26*/ 	.byte	0x06
	.zero		1


	//   ....[13]....
        /*0c28*/ 	.word	0x00000670
        /*0c2c*/ 	.word	0x000000ff
        /*0c30*/ 	.word	0x00032478
        /*0c34*/ 	.short	0x0100
        /*0c36*/ 	.byte	0x06
	.zero		1


	//   ....[14]....
        /*0c38*/ 	.word	0x00000680
        /*0c3c*/ 	.word	0x000000ff
        /*0c40*/ 	.word	0x00032488
        /*0c44*/ 	.short	0x0100
        /*0c46*/ 	.byte	0x06
	.zero		1


	//   ....[15]....
        /*0c48*/ 	.word	0x000007b0
        /*0c4c*/ 	.word	0x000000ff
        /*0c50*/ 	.word	0x00032490
        /*0c54*/ 	.short	0x0100
        /*0c56*/ 	.byte	0x08
	.zero		1


	//   ....[16]....
        /*0c58*/ 	.word	0x000007c0
        /*0c5c*/ 	.word	0x000000ff
        /*0c60*/ 	.word	0x000324a0
        /*0c64*/ 	.short	0x0100
        /*0c66*/ 	.byte	0x08
	.zero		1


	//   ....[17]....
        /*0c68*/ 	.word	0x000007d0
        /*0c6c*/ 	.word	0x000000ff
        /*0c70*/ 	.word	0x00032498
        /*0c74*/ 	.short	0x0100
        /*0c76*/ 	.byte	0x08
	.zero		1


	//   ....[18]....
        /*0c78*/ 	.word	0x000007e0
        /*0c7c*/ 	.word	0x000000ff
        /*0c80*/ 	.word	0x000324a8
        /*0c84*/ 	.short	0x0100
        /*0c86*/ 	.byte	0x08
	.zero		1


	//   ....[19]....
        /*0c88*/ 	.word	0x00000910
        /*0c8c*/ 	.word	0x000000ff
        /*0c90*/ 	.word	0x000324b0
        /*0c94*/ 	.short	0x0100
        /*0c96*/ 	.byte	0x08
	.zero		1


	//   ....[20]....
        /*0c98*/ 	.word	0x00000920
        /*0c9c*/ 	.word	0x000000ff
        /*0ca0*/ 	.word	0x000324c0
        /*0ca4*/ 	.short	0x0100
        /*0ca6*/ 	.byte	0x08
	.zero		1


	//   ....[21]....
        /*0ca8*/ 	.word	0x00000930
        /*0cac*/ 	.word	0x000000ff
        /*0cb0*/ 	.word	0x000324b8
        /*0cb4*/ 	.short	0x0100
        /*0cb6*/ 	.byte	0x08
	.zero		1


	//   ....[22]....
        /*0cb8*/ 	.word	0x00000940
        /*0cbc*/ 	.word	0x000000ff
        /*0cc0*/ 	.word	0x000324c8
        /*0cc4*/ 	.short	0x0100
        /*0cc6*/ 	.byte	0x08
	.zero		1


	//   ....[23]....
        /*0cc8*/ 	.word	0x00002940
        /*0ccc*/ 	.word	0x000000ff
        /*0cd0*/ 	.word	0x00032400
        /*0cd4*/ 	.short	0x010a
        /*0cd6*/ 	.byte	0x2e
	.zero		1


	//   ....[24]....
        /*0cd8*/ 	.word	0x00002d70
        /*0cdc*/ 	.word	0x00000014
        /*0ce0*/ 	.word	0x00000000
        /*0ce4*/ 	.short	0x010a
        /*0ce6*/ 	.byte	0x3f
	.zero		1


	//   ....[25]....
        /*0ce8*/ 	.word	0x00002dd0
        /*0cec*/ 	.word	0x00000014
        /*0cf0*/ 	.word	0x00000000
        /*0cf4*/ 	.short	0x010a
        /*0cf6*/ 	.byte	0x3f
	.zero		1


	//   ....[26]....
        /*0cf8*/ 	.word	0x00003180
        /*0cfc*/ 	.word	0x000000ff
        /*0d00*/ 	.word	0x00032410
        /*0d04*/ 	.short	0x010a
        /*0d06*/ 	.byte	0x2e
	.zero		1


	//   ....[27]....
        /*0d08*/ 	.word	0x00003280
        /*0d0c*/ 	.word	0x00000008
        /*0d10*/ 	.word	0x00000000
        /*0d14*/ 	.short	0x010a
        /*0d16*/ 	.byte	0x3f
	.zero		1


	//   ....[28]....
        /*0d18*/ 	.word	0x000032e0
        /*0d1c*/ 	.word	0x00000008
        /*0d20*/ 	.word	0x00000000
        /*0d24*/ 	.short	0x010a
        /*0d26*/ 	.byte	0x3f
	.zero		1


	//   ....[29]....
        /*0d28*/ 	.word	0x00003fd0
        /*0d2c*/ 	.word	0x00000008
        /*0d30*/ 	.word	0x00000000
        /*0d34*/ 	.short	0x0101
        /*0d36*/ 	.byte	0x3f
	.zero		1


	//   ....[30]....
        /*0d38*/ 	.word	0x00009880
        /*0d3c*/ 	.word	0x0000000b
        /*0d40*/ 	.word	0x00000000
        /*0d44*/ 	.short	0x0101
        /*0d46*/ 	.byte	0x3f
	.zero		1


	//   ....[31]....
        /*0d48*/ 	.word	0x00009fb0
        /*0d4c*/ 	.word	0x00000003
        /*0d50*/ 	.word	0x00000000
        /*0d54*/ 	.short	0x010a
        /*0d56*/ 	.byte	0x3f
	.zero		1


	//   ....[32]....
        /*0d58*/ 	.word	0x0000a0b0
        /*0d5c*/ 	.word	0x00000000
        /*0d60*/ 	.word	0x00000000
        /*0d64*/ 	.short	0x010a
        /*0d66*/ 	.byte	0x3f
	.zero		1


	//   ....[33]....
        /*0d68*/ 	.word	0x0000a4e0
        /*0d6c*/ 	.word	0x00000003
        /*0d70*/ 	.word	0x00000000
        /*0d74*/ 	.short	0x010a
        /*0d76*/ 	.byte	0x3f
	.zero		1


	//   ....[34]....
        /*0d78*/ 	.word	0x0000a590
        /*0d7c*/ 	.word	0x00000004
        /*0d80*/ 	.word	0x00000000
        /*0d84*/ 	.short	0x010a
        /*0d86*/ 	.byte	0x3f
	.zero		1


	//   ....[35]....
        /*0d88*/ 	.word	0x0000b250
        /*0d8c*/ 	.word	0x00000003
        /*0d90*/ 	.word	0x00000000
        /*0d94*/ 	.short	0x0101
        /*0d96*/ 	.byte	0x3f
	.zero		1


	//   ....[36]....
        /*0d98*/ 	.word	0x00013b70
        /*0d9c*/ 	.word	0x00000000
        /*0da0*/ 	.word	0x00000000
        /*0da4*/ 	.short	0x0101
        /*0da6*/ 	.byte	0x3f
	.zero		1


	//   ....[37]....
        /*0da8*/ 	.word	0x00013d70
        /*0dac*/ 	.word	0x00000005
        /*0db0*/ 	.word	0x00000000
        /*0db4*/ 	.short	0x010a
        /*0db6*/ 	.byte	0x3f
	.zero		1


	//   ....[38]....
        /*0db8*/ 	.word	0x00013e70
        /*0dbc*/ 	.word	0x00000000
        /*0dc0*/ 	.word	0x00000000
        /*0dc4*/ 	.short	0x010a
        /*0dc6*/ 	.byte	0x3f
	.zero		1


	//   ....[39]....
        /*0dc8*/ 	.word	0x000142a0
        /*0dcc*/ 	.word	0x00000005
        /*0dd0*/ 	.word	0x00000000
        /*0dd4*/ 	.short	0x010a
        /*0dd6*/ 	.byte	0x3f
	.zero		1


	//   ....[40]....
        /*0dd8*/ 	.word	0x00014350
        /*0ddc*/ 	.word	0x00000004
        /*0de0*/ 	.word	0x00000000
        /*0de4*/ 	.short	0x010a
        /*0de6*/ 	.byte	0x3f
	.zero		1


	//   ....[41]....
        /*0de8*/ 	.word	0x00015010
        /*0dec*/ 	.word	0x00000004
        /*0df0*/ 	.word	0x00000000
        /*0df4*/ 	.short	0x0101
        /*0df6*/ 	.byte	0x3f
	.zero		1


	//   ....[42]....
        /*0df8*/ 	.word	0x0001edb0
        /*0dfc*/ 	.word	0x00000000
        /*0e00*/ 	.word	0x00000000
        /*0e04*/ 	.short	0x0101
        /*0e06*/ 	.byte	0x3f
	.zero		1


	//   ....[43]....
        /*0e08*/ 	.word	0x00021b10
        /*0e0c*/ 	.word	0x000000ff
        /*0e10*/ 	.word	0x00000000
        /*0e14*/ 	.short	0x0101
        /*0e16*/ 	.byte	0x04
	.zero		1


	//   ....[44]....
        /*0e18*/ 	.word	0x00024d00
        /*0e1c*/ 	.word	0x00000000
        /*0e20*/ 	.word	0x00032440
        /*0e24*/ 	.short	0x010a
        /*0e26*/ 	.byte	0x3f
	.zero		1


	//   ....[45]....
        /*0e28*/ 	.word	0x00025b90
        /*0e2c*/ 	.word	0x00000008
        /*0e30*/ 	.word	0x00032400
        /*0e34*/ 	.short	0x0107
        /*0e36*/ 	.byte	0x3f
	.zero		1


	//   ....[46]....
        /*0e38*/ 	.word	0x00025c30
        /*0e3c*/ 	.word	0x00000002
        /*0e40*/ 	.word	0x00032400
        /*0e44*/ 	.short	0x0101
        /*0e46*/ 	.byte	0x3f
	.zero		1


	//   ....[47]....
        /*0e48*/ 	.word	0x00026780
        /*0e4c*/ 	.word	0x00000008
        /*0e50*/ 	.word	0x00032410
        /*0e54*/ 	.short	0x0107
        /*0e56*/ 	.byte	0x3f
	.zero		1


	//   ....[48]....
        /*0e58*/ 	.word	0x00026880
        /*0e5c*/ 	.word	0x00000002
        /*0e60*/ 	.word	0x00032410
        /*0e64*/ 	.short	0x0101
        /*0e66*/ 	.byte	0x3f
	.zero		1


	//   ....[49]....
        /*0e68*/ 	.word	0x000268a0
        /*0e6c*/ 	.word	0x00000002
        /*0e70*/ 	.word	0x00032420
        /*0e74*/ 	.short	0x010a
        /*0e76*/ 	.byte	0x3f
	.zero		1


	//   ....[50]....
        /*0e78*/ 	.word	0x000269b0
        /*0e7c*/ 	.word	0x00000002
        /*0e80*/ 	.word	0x00032460
        /*0e84*/ 	.short	0x010a
        /*0e86*/ 	.byte	0x3f
	.zero		1


	//   ....[51]....
        /*0e88*/ 	.word	0x00027270
        /*0e8c*/ 	.word	0x00000003
        /*0e90*/ 	.word	0x00032440
        /*0e94*/ 	.short	0x010a
        /*0e96*/ 	.byte	0x3f
	.zero		1


	//   ....[52]....
        /*0e98*/ 	.word	0x000274c0
        /*0e9c*/ 	.word	0x00000003
        /*0ea0*/ 	.word	0x00032460
        /*0ea4*/ 	.short	0x010a
        /*0ea6*/ 	.byte	0x3f
	.zero		1


	//   ....[53]....
        /*0ea8*/ 	.word	0x00027d20
        /*0eac*/ 	.word	0x00000002
        /*0eb0*/ 	.word	0x00032440
        /*0eb4*/ 	.short	0x010a
        /*0eb6*/ 	.byte	0x3f
	.zero		1


	//   ....[54]....
        /*0eb8*/ 	.word	0x00027f60
        /*0ebc*/ 	.word	0x00000002
        /*0ec0*/ 	.word	0x00032460
        /*0ec4*/ 	.short	0x010a
        /*0ec6*/ 	.byte	0x3f
	.zero		1


	//   ....[55]....
        /*0ec8*/ 	.word	0x00028730
        /*0ecc*/ 	.word	0x00000003
        /*0ed0*/ 	.word	0x00032440
        /*0ed4*/ 	.short	0x010a
        /*0ed6*/ 	.byte	0x3f
	.zero		1


	//   ....[56]....
        /*0ed8*/ 	.word	0x00028980
        /*0edc*/ 	.word	0x00000003
        /*0ee0*/ 	.word	0x00032460
        /*0ee4*/ 	.short	0x010a
        /*0ee6*/ 	.byte	0x3f
	.zero		1


	//   ....[57]....
        /*0ee8*/ 	.word	0x00029dd0
        /*0eec*/ 	.word	0x00000000
        /*0ef0*/ 	.word	0x00032420
        /*0ef4*/ 	.short	0x010a
        /*0ef6*/ 	.byte	0x3f
	.zero		1


	//   ....[58]....
        /*0ef8*/ 	.word	0x00029f90
        /*0efc*/ 	.word	0x00000006
        /*0f00*/ 	.word	0x00000000
        /*0f04*/ 	.short	0x010a
        /*0f06*/ 	.byte	0x3f
	.zero		1


	//   ....[59]....
        /*0f08*/ 	.word	0x0002a000
        /*0f0c*/ 	.word	0x00000007
        /*0f10*/ 	.word	0x00000000
        /*0f14*/ 	.short	0x010a
        /*0f16*/ 	.byte	0x3f
	.zero		1


	//   ....[60]....
        /*0f18*/ 	.word	0x0002a070
        /*0f1c*/ 	.word	0x00000004
        /*0f20*/ 	.word	0x00000000
        /*0f24*/ 	.short	0x010a
        /*0f26*/ 	.byte	0x3f
	.zero		1


	//   ....[61]....
        /*0f28*/ 	.word	0x0002a0a0
        /*0f2c*/ 	.word	0x00000003
        /*0f30*/ 	.word	0x00000000
        /*0f34*/ 	.short	0x010a
        /*0f36*/ 	.byte	0x3f
	.zero		1


	//   ....[62]....
        /*0f38*/ 	.word	0x0002a110
        /*0f3c*/ 	.word	0x00000009
        /*0f40*/ 	.word	0x00032400
        /*0f44*/ 	.short	0x010a
        /*0f46*/ 	.byte	0x3f
	.zero		1


	//   ....[63]....
        /*0f48*/ 	.word	0x0002a160
        /*0f4c*/ 	.word	0x00000014
        /*0f50*/ 	.word	0x00000000
        /*0f54*/ 	.short	0x010a
        /*0f56*/ 	.byte	0x3f
	.zero		1


	//   ....[64]....
        /*0f58*/ 	.word	0x0002a1c0
        /*0f5c*/ 	.word	0x00000009
        /*0f60*/ 	.word	0x00032410
        /*0f64*/ 	.short	0x010a
        /*0f66*/ 	.byte	0x3f
	.zero		1


	//   ....[65]....
        /*0f68*/ 	.word	0x0002a210
        /*0f6c*/ 	.word	0x00000008
        /*0f70*/ 	.word	0x00000000
        /*0f74*/ 	.short	0x010a
        /*0f76*/ 	.byte	0x3f
	.zero		1


	//   ....[66]....
        /*0f78*/ 	.word	0x0002a260
        /*0f7c*/ 	.word	0x00000000
        /*0f80*/ 	.word	0x00000000
        /*0f84*/ 	.short	0x010a
        /*0f86*/ 	.byte	0x3f
	.zero		1


	//   ....[67]....
        /*0f88*/ 	.word	0x0002a2b0
        /*0f8c*/ 	.word	0x00000004
        /*0f90*/ 	.word	0x00000000
        /*0f94*/ 	.short	0x010a
        /*0f96*/ 	.byte	0x3f
	.zero		1


	//   ....[68]....
        /*0f98*/ 	.word	0x0002a300
        /*0f9c*/ 	.word	0x00000000
        /*0fa0*/ 	.word	0x00000000
        /*0fa4*/ 	.short	0x010a
        /*0fa6*/ 	.byte	0x3f
	.zero		1


	//   ....[69]....
        /*0fa8*/ 	.word	0x0002a350
        /*0fac*/ 	.word	0x00000004
        /*0fb0*/ 	.word	0x00000000
        /*0fb4*/ 	.short	0x010a
        /*0fb6*/ 	.byte	0x3f
	.zero		1


	//   ....[70]....
        /*0fb8*/ 	.word	0x0002a4f0
        /*0fbc*/ 	.word	0x00000000
        /*0fc0*/ 	.word	0x00032440
        /*0fc4*/ 	.short	0x010a
        /*0fc6*/ 	.byte	0x3f
	.zero		1


	//   ....[71]....
        /*0fc8*/ 	.word	0x0002bdf0
        /*0fcc*/ 	.word	0x00000002
        /*0fd0*/ 	.word	0x00032420
        /*0fd4*/ 	.short	0x010a
        /*0fd6*/ 	.byte	0x3f
	.zero		1


	//   ....[72]....
        /*0fd8*/ 	.word	0x0002be40
        /*0fdc*/ 	.word	0x00000002
        /*0fe0*/ 	.word	0x00032460
        /*0fe4*/ 	.short	0x010a
        /*0fe6*/ 	.byte	0x3f
	.zero		1


	//   ....[73]....
        /*0fe8*/ 	.word	0x0002be90
        /*0fec*/ 	.word	0x00000003
        /*0ff0*/ 	.word	0x00032440
        /*0ff4*/ 	.short	0x010a
        /*0ff6*/ 	.byte	0x3f
	.zero		1


	//   ....[74]....
        /*0ff8*/ 	.word	0x0002bee0
        /*0ffc*/ 	.word	0x00000003
        /*1000*/ 	.word	0x00032460
        /*1004*/ 	.short	0x010a
        /*1006*/ 	.byte	0x3f
	.zero		1


	//   ....[75]....
        /*1008*/ 	.word	0x0002bf30
        /*100c*/ 	.word	0x00000002
        /*1010*/ 	.word	0x00032440
        /*1014*/ 	.short	0x010a
        /*1016*/ 	.byte	0x3f
	.zero		1


	//   ....[76]....
        /*1018*/ 	.word	0x0002bf80
        /*101c*/ 	.word	0x00000002
        /*1020*/ 	.word	0x00032460
        /*1024*/ 	.short	0x010a
        /*1026*/ 	.byte	0x3f
	.zero		1


	//   ....[77]....
        /*1028*/ 	.word	0x0002bfd0
        /*102c*/ 	.word	0x00000003
        /*1030*/ 	.word	0x00032440
        /*1034*/ 	.short	0x010a
        /*1036*/ 	.byte	0x3f
	.zero		1


	//   ....[78]....
        /*1038*/ 	.word	0x0002c020
        /*103c*/ 	.word	0x00000003
        /*1040*/ 	.word	0x00032460
        /*1044*/ 	.short	0x010a
        /*1046*/ 	.byte	0x3f
	.zero		1


	//   ....[79]....
        /*1048*/ 	.word	0x0002ca20
        /*104c*/ 	.word	0x00000000
        /*1050*/ 	.word	0x00032420
        /*1054*/ 	.short	0x010a
        /*1056*/ 	.byte	0x3f
	.zero		1


	//   ....[80]....
        /*1058*/ 	.word	0x0002cbc0
        /*105c*/ 	.word	0x00000006
        /*1060*/ 	.word	0x00000000
        /*1064*/ 	.short	0x010a
        /*1066*/ 	.byte	0x3f
	.zero		1


	//   ....[81]....
        /*1068*/ 	.word	0x0002cc10
        /*106c*/ 	.word	0x00000007
        /*1070*/ 	.word	0x00000000
        /*1074*/ 	.short	0x010a
        /*1076*/ 	.byte	0x3f
	.zero		1


	//   ....[82]....
        /*1078*/ 	.word	0x0002cc60
        /*107c*/ 	.word	0x00000004
        /*1080*/ 	.word	0x00000000
        /*1084*/ 	.short	0x010a
        /*1086*/ 	.byte	0x3f
	.zero		1


	//   ....[83]....
        /*1088*/ 	.word	0x0002d000
        /*108c*/ 	.word	0x0000000c
        /*1090*/ 	.word	0x00000000
        /*1094*/ 	.short	0x010a
        /*1096*/ 	.byte	0x3f
	.zero		1


	//   ....[84]....
        /*1098*/ 	.word	0x0002d140
        /*109c*/ 	.word	0x00000002
        /*10a0*/ 	.word	0x00000000
        /*10a4*/ 	.short	0x010a
        /*10a6*/ 	.byte	0x3f
	.zero		1


	//   ....[85]....
        /*10a8*/ 	.word	0x0002d7a0
        /*10ac*/ 	.word	0x0000000b
        /*10b0*/ 	.word	0x00000000
        /*10b4*/ 	.short	0x010a
        /*10b6*/ 	.byte	0x3f
	.zero		1


	//   ....[86]....
        /*10b8*/ 	.word	0x0002d8e0
        /*10bc*/ 	.word	0x00000008
        /*10c0*/ 	.word	0x00000000
        /*10c4*/ 	.short	0x010a
        /*10c6*/ 	.byte	0x3f
	.zero		1


	//   ....[87]....
        /*10c8*/ 	.word	0x0002eb30
        /*10cc*/ 	.word	0x00000002
        /*10d0*/ 	.word	0x00000000
        /*10d4*/ 	.short	0x0101
        /*10d6*/ 	.byte	0x3f
	.zero		1


	//   ....[88]....
        /*10d8*/ 	.word	0x00048910
        /*10dc*/ 	.word	0x00000004
        /*10e0*/ 	.word	0x00000000
        /*10e4*/ 	.short	0x0101
        /*10e6*/ 	.byte	0x3f
	.zero		1


	//   ....[89]....
        /*10e8*/ 	.word	0x00048940
        /*10ec*/ 	.word	0x00000002
        /*10f0*/ 	.word	0x00000000
        /*10f4*/ 	.short	0x010a
        /*10f6*/ 	.byte	0x3f
	.zero		1


	//   ....[90]....
        /*10f8*/ 	.word	0x00048990
        /*10fc*/ 	.word	0x00000008
        /*1100*/ 	.word	0x00000000
        /*1104*/ 	.short	0x010a
        /*1106*/ 	.byte	0x3f
	.zero		1


	//----- nvinfo : EIATTR_NUM_MBARRIERS
	.align		4
.L_1455:
        /*1108*/ 	.byte	0x03, 0x38
        /*110a*/ 	.short	0x0017


	//----- nvinfo : EIATTR_EXIT_INSTR_OFFSETS
	.align		4
        /*110c*/ 	.byte	0x04, 0x1c
        /*110e*/ 	.short	(.L_1457 - .L_1456)


	//   ....[0]....
.L_1456:
        /*1110*/ 	.word	0x00000b70


	//   ....[1]....
        /*1114*/ 	.word	0x00022e50


	//   ....[2]....
        /*1118*/ 	.word	0x0002a0f0


	//----- nvinfo : EIATTR_MAX_THREADS
	.align		4
.L_1457:
        /*111c*/ 	.byte	0x04, 0x05
        /*111e*/ 	.short	(.L_1459 - .L_1458)
.L_1458:
        /*1120*/ 	.word	0x00000180
        /*1124*/ 	.word	0x00000001
        /*1128*/ 	.word	0x00000001


	//----- nvinfo : EIATTR_CRS_STACK_SIZE
	.align		4
.L_1459:
        /*112c*/ 	.byte	0x04, 0x1e
        /*112e*/ 	.short	(.L_1461 - .L_1460)
.L_1460:
        /*1130*/ 	.word	0x00000000


	//----- nvinfo : EIATTR_CBANK_PARAM_SIZE
	.align		4
.L_1461:
        /*1134*/ 	.byte	0x03, 0x19
        /*1136*/ 	.short	0x0bf0


	//----- nvinfo : EIATTR_PARAM_CBANK
	.align		4
        /*1138*/ 	.byte	0x04, 0x0a
        /*113a*/ 	.short	(.L_1463 - .L_1462)
	.align		4
.L_1462:
        /*113c*/ 	.word	index@(.nv.constant0._ZN7cutlass13device_kernelIN5flash11enable_sm90INS1_16FlashAttnFwdSm90INS1_25CollectiveMainloopFwdSm90ILi2EN4cute5tupleIJNS5_1CILi1EEES8_S8_EEENS6_IJNS7_ILi128EEENS7_ILi96EEENS7_ILi64EEEEEELi256ENS_6half_tEfNS_4arch4Sm90ELb0ELb1ELb1ELb1ELb0ELb0ELb1ELb1ELb0ELb1ELb0ELb0EEENS1_21CollectiveEpilogueFwdINS6_IJSA_NS7_ILi256EEESB_EEES9_SE_SG_Li256ELb1ELb1ELb0ELb0EEENS1_36VarlenDynamicPersistentTileSchedulerILi128ELi96ELi256ELi128ELb0ELb1ELb1ELb1ELb0ELb1EEEEEEEEEvNT_6ParamsE)
        /*1140*/ 	.short	0x0210
        /*1142*/ 	.short	0x0bf0


	//----- nvinfo : EIATTR_SW_WAR
	.align		4
.L_1463:
        /*1144*/ 	.byte	0x04, 0x36
        /*1146*/ 	.short	(.L_1465 - .L_1464)
.L_1464:
        /*1148*/ 	.word	0x00000008
.L_1465:


//--------------------- .nv.info._ZN7cutlass13device_kernelIN5flash11enable_sm90INS1_16FlashAttnFwdSm90INS1_25CollectiveMainloopFwdSm90ILi2EN4cute5tupleIJNS5_1CILi1EEES8_S8_EEENS6_IJNS7_ILi128EEENS7_ILi96EEENS7_ILi64EEEEEELi256ENS_6half_tEfNS_4arch4Sm90ELb0ELb1ELb1ELb1ELb0ELb1ELb1ELb1ELb0ELb1ELb0ELb0EEENS1_21CollectiveEpilogueFwdINS6_IJSA_NS7_ILi256EEESB_EEES9_SE_SG_Li256ELb1ELb1ELb0ELb0EEENS1_36VarlenDynamicPersistentTileSchedulerILi128ELi96ELi256ELi128ELb0ELb1ELb1ELb1ELb0ELb1EEEEEEEEEvNT_6ParamsE --------------------------
	.section	.nv.info._ZN7cutlass13device_kernelIN5flash11enable_sm90INS1_16FlashAttnFwdSm90INS1_25CollectiveMainloopFwdSm90ILi2EN4cute5tupleIJNS5_1CILi1EEES8_S8_EEENS6_IJNS7_ILi128EEENS7_ILi96EEENS7_ILi64EEEEEELi256ENS_6half_tEfNS_4arch4Sm90ELb0ELb1ELb1ELb1ELb0ELb1ELb1ELb1ELb0ELb1ELb0ELb0EEENS1_21CollectiveEpilogueFwdINS6_IJSA_NS7_ILi256EEESB_EEES9_SE_SG_Li256ELb1ELb1ELb0ELb0EEENS1_36VarlenDynamicPersistentTileSchedulerILi128ELi96ELi256ELi128ELb0ELb1ELb1ELb1ELb0ELb1EEEEEEEEEvNT_6ParamsE,"",@"SHT_CUDA_INFO"
	.sectionflags	@""
	.align	4


	//----- nvinfo : EIATTR_CUDA_API_VERSION
	.align		4
        /*0000*/ 	.byte	0x04, 0x37
        /*0002*/ 	.short	(.L_1467 - .L_1466)
.L_1466:
        /*0004*/ 	.word	0x00000082


	//----- nvinfo : EIATTR_KPARAM_INFO
	.align		4
.L_1467:
        /*0008*/ 	.byte	0x04, 0x17
        /*000a*/ 	.short	(.L_1469 - .L_1468)
.L_1468:
        /*000c*/ 	.word	0x00000000
        /*0010*/ 	.short	0x0000
        /*0012*/ 	.short	0x0070
        /*0014*/ 	.byte	0x00, 0xf0, 0x01, 0x2e


	//----- nvinfo : EIATTR_SPARSE_MMA_MASK
	.align		4
.L_1469:
        /*0018*/ 	.byte	0x03, 0x50
        /*001a*/ 	.short	0x0000


	//----- nvinfo : EIATTR_MAXREG_COUNT
	.align		4
        /*001c*/ 	.byte	0x03, 0x1b
        /*001e*/ 	.short	0x00a8


	//----- nvinfo : EIATTR_NUM_BARRIERS
	.align		4
        /*0020*/ 	.byte	0x02, 0x4c
        /*0022*/ 	.byte	0x10
	.zero		1


	//----- nvinfo : EIATTR_EXTERNS
	.align		4
        /*0024*/ 	.byte	0x04, 0x0f
        /*0026*/ 	.short	(.L_1471 - .L_1470)


	//   ....[0]....
	.align		4
.L_1470:
        /*0028*/ 	.word	index@(__assertfail)


	//----- nvinfo : EIATTR_ANNOTATIONS
	.align		4
.L_1471:
        /*002c*/ 	.byte	0x04, 0x55
        /*002e*/ 	.short	(.L_1473 - .L_1472)


	//   ....[0]....
.L_1472:
        /* <DEDUP_REMOVED lines=100> */


	//----- nvinfo : EIATTR_MERCURY_ISA_VERSION
	.align		4
.L_1473:
        /*0660*/ 	.byte	0x03, 0x5f
        /*0662*/ 	.short	0x0101


	//----- nvinfo : EIATTR_UNUSED_LOAD_BYTE_OFFSET
	.align		4
        /*0664*/ 	.byte	0x04, 0x44
        /*0666*/ 	.short	(.L_1475 - .L_1474)


	//   ....[0]....
.L_1474:
        /*0668*/ 	.word	0x00000be0
        /*066c*/ 	.word	0x0000fff0


	//   ....[1]....
        /*0670*/ 	.word	0x0002b9e0
        /*0674*/ 	.word	0x0000fff0


	//----- nvinfo : EIATTR_INT_WARP_WIDE_INSTR_OFFSETS
	.align		4
.L_1475:
        /*0678*/ 	.byte	0x04, 0x31
        /*067a*/ 	.short	(.L_1477 - .L_1476)


	//   ....[0]....
.L_1476:
        /*067c*/ 	.word	0x000001e0


	//   ....[1]....
        /*0680*/ 	.word	0x00000220


	//   ....[2]....
        /*0684*/ 	.word	0x00000290


	//   ....[3]....
        /*0688*/ 	.word	0x000002a0


	//   ....[4]....
        /*068c*/ 	.word	0x00031860


	//   ....[5]....
        /*0690*/ 	.word	0x000318f0


	//   ....[6]....
        /*0694*/ 	.word	0x000364b0


	//   ....[7]....
        /*0698*/ 	.word	0x00036540


	//----- nvinfo : EIATTR_COOP_GROUP_MASK_REGIDS
	.align		4
.L_1477:
        /*069c*/ 	.byte	0x04, 0x29
        /*069e*/ 	.short	(.L_1479 - .L_1478)


	//   ....[0]....
.L_1478:
        /*06a0*/ 	.word	0xffffffff


	//   ....[1]....
        /*06a4*/ 	.word	0xffffffff


	//   ....[2]....
        /*06a8*/ 	.word	0xffffffff


	//   ....[3]....
        /*06ac*/ 	.word	0xffffffff


	//   ....[4]....
        /*06b0*/ 	.word	0xffffffff


	//   ....[5]....
        /*06b4*/ 	.word	0xffffffff


	//   ....[6]....
        /*06b8*/ 	.word	0xffffffff


	//   ....[7]....
        /*06bc*/ 	.word	0xffffffff


	//   ....[8]....
        /*06c0*/ 	.word	0xffffffff


	//   ....[9]....
        /*06c4*/ 	.word	0xffffffff


	//   ....[10]....
        /*06c8*/ 	.word	0xffffffff


	//   ....[11]....
        /*06cc*/ 	.word	0xffffffff


	//   ....[12]....
        /*06d0*/ 	.word	0xffffffff


	//   ....[13]....
        /*06d4*/ 	.word	0xffffffff


	//   ....[14]....
        /*06d8*/ 	.word	0xffffffff


	//   ....[15]....
        /*06dc*/ 	.word	0xffffffff


	//   ....[16]....
        /*06e0*/ 	.word	0xffffffff


	//   ....[17]....
        /*06e4*/ 	.word	0xffffffff


	//   ....[18]....
        /*06e8*/ 	.word	0xffffffff


	//   ....[19]....
        /*06ec*/ 	.word	0xffffffff


	//   ....[20]....
        /*06f0*/ 	.word	0xffffffff


	//   ....[21]....
        /*06f4*/ 	.word	0xffffffff


	//   ....[22]....
        /*06f8*/ 	.word	0xffffffff


	//   ....[23]....
        /*06fc*/ 	.word	0xffffffff


	//   ....[24]....
        /*0700*/ 	.word	0xffffffff


	//   ....[25]....
        /*0704*/ 	.word	0xffffffff


	//   ....[26]....
        /*0708*/ 	.word	0xffffffff


	//   ....[27]....
        /*070c*/ 	.word	0xffffffff


	//   ....[28]....
        /*0710*/ 	.word	0xffffffff


	//   ....[29]....
        /*0714*/ 	.word	0xffffffff


	//   ....[30]....
        /*0718*/ 	.word	0xffffffff


	//   ....[31]....
        /*071c*/ 	.word	0xffffffff


	//   ....[32]....
        /*0720*/ 	.word	0xffffffff


	//   ....[33]....
        /*0724*/ 	.word	0xffffffff


	//   ....[34]....
        /*0728*/ 	.word	0xffffffff


	//   ....[35]....
        /*072c*/ 	.word	0xffffffff


	//   ....[36]....
        /*0730*/ 	.word	0xffffffff


	//   ....[37]....
        /*0734*/ 	.word	0xffffffff


	//   ....[38]....
        /*0738*/ 	.word	0xffffffff


	//   ....[39]....
        /*073c*/ 	.word	0xffffffff


	//   ....[40]....
        /*0740*/ 	.word	0xffffffff


	//   ....[41]....
        /*0744*/ 	.word	0xffffffff


	//   ....[42]....
        /*0748*/ 	.word	0xffffffff


	//   ....[43]....
        /*074c*/ 	.word	0xffffffff


	//   ....[44]....
        /*0750*/ 	.word	0xffffffff


	//   ....[45]....
        /*0754*/ 	.word	0xffffffff


	//   ....[46]....
        /*0758*/ 	.word	0xffffffff


	//   ....[47]....
        /*075c*/ 	.word	0xffffffff


	//   ....[48]....
        /*0760*/ 	.word	0xffffffff


	//   ....[49]....
        /*0764*/ 	.word	0xffffffff


	//   ....[50]....
        /*0768*/ 	.word	0xffffffff


	//   ....[51]....
        /*076c*/ 	.word	0xffffffff


	//   ....[52]....
        /*0770*/ 	.word	0xffffffff


	//   ....[53]....
        /*0774*/ 	.word	0xffffffff


	//   ....[54]....
        /*0778*/ 	.word	0xffffffff


	//   ....[55]....
        /*077c*/ 	.word	0xffffffff


	//   ....[56]....
        /*0780*/ 	.word	0xffffffff


	//   ....[57]....
        /*0784*/ 	.word	0xffffffff


	//   ....[58]....
        /*0788*/ 	.word	0xffffffff


	//   ....[59]....
        /*078c*/ 	.word	0xffffffff


	//   ....[60]....
        /*0790*/ 	.word	0xffffffff


	//   ....[61]....
        /*0794*/ 	.word	0xffffffff


	//   ....[62]....
        /*0798*/ 	.word	0xffffffff


	//   ....[63]....
        /*079c*/ 	.word	0xffffffff


	//   ....[64]....
        /*07a0*/ 	.word	0xffffffff


	//   ....[65]....
        /*07a4*/ 	.word	0xffffffff


	//   ....[66]....
        /*07a8*/ 	.word	0xffffffff


	//   ....[67]....
        /*07ac*/ 	.word	0xffffffff


	//   ....[68]....
        /*07b0*/ 	.word	0xffffffff


	//   ....[69]....
        /*07b4*/ 	.word	0xffffffff


	//   ....[70]....
        /*07b8*/ 	.word	0xffffffff


	//   ....[71]....
        /*07bc*/ 	.word	0xffffffff


	//   ....[72]....
        /*07c0*/ 	.word	0xffffffff


	//   ....[73]....
        /*07c4*/ 	.word	0xffffffff


	//   ....[74]....
        /*07c8*/ 	.word	0xffffffff


	//   ....[75]....
        /*07cc*/ 	.word	0xffffffff


	//   ....[76]....
        /*07d0*/ 	.word	0xffffffff


	//   ....[77]....
        /*07d4*/ 	.word	0xffffffff


	//   ....[78]....
        /*07d8*/ 	.word	0xffffffff


	//   ....[79]....
        /*07dc*/ 	.word	0xffffffff


	//   ....[80]....
        /*07e0*/ 	.word	0xffffffff


	//   ....[81]....
        /*07e4*/ 	.word	0xffffffff


	//   ....[82]....
        /*07e8*/ 	.word	0xffffffff


	//   ....[83]....
        /*07ec*/ 	.word	0xffffffff


	//   ....[84]....
        /*07f0*/ 	.word	0xffffffff


	//   ....[85]....
        /*07f4*/ 	.word	0xffffffff


	//   ....[86]....
        /*07f8*/ 	.word	0xffffffff


	//   ....[87]....
        /*07fc*/ 	.word	0xffffffff


	//   ....[88]....
        /*0800*/ 	.word	0xffffffff


	//   ....[89]....
        /*0804*/ 	.word	0xffffffff


	//   ....[90]....
        /*0808*/ 	.word	0xffffffff


	//   ....[91]....
        /*080c*/ 	.word	0xffffffff


	//   ....[92]....
        /*0810*/ 	.word	0xffffffff


	//   ....[93]....
        /*0814*/ 	.word	0xffffffff


	//   ....[94]....
        /*0818*/ 	.word	0xffffffff


	//   ....[95]....
        /*081c*/ 	.word	0xffffffff


	//   ....[96]....
        /*0820*/ 	.word	0xffffffff


	//   ....[97]....
        /*0824*/ 	.word	0xffffffff


	//   ....[98]....
        /*0828*/ 	.word	0xffffffff


	//   ....[99]....
        /*082c*/ 	.word	0xffffffff


	//   ....[100]....
        /*0830*/ 	.word	0xffffffff


	//   ....[101]....
        /*0834*/ 	.word	0xffffffff


	//   ....[102]....
        /*0838*/ 	.word	0xffffffff


	//   ....[103]....
        /*083c*/ 	.word	0xffffffff


	//   ....[104]....
        /*0840*/ 	.word	0xffffffff


	//   ....[105]....
        /*0844*/ 	.word	0xffffffff


	//   ....[106]....
        /*0848*/ 	.word	0xffffffff


	//   ....[107]....
        /*084c*/ 	.word	0xffffffff


	//   ....[108]....
        /*0850*/ 	.word	0xffffffff


	//   ....[109]....
        /*0854*/ 	.word	0xffffffff


	//   ....[110]....
        /*0858*/ 	.word	0xffffffff


	//   ....[111]....
        /*085c*/ 	.word	0xffffffff


	//   ....[112]....
        /*0860*/ 	.word	0xffffffff


	//   ....[113]....
        /*0864*/ 	.word	0xffffffff


	//   ....[114]....
        /*0868*/ 	.word	0xffffffff


	//   ....[115]....
        /*086c*/ 	.word	0xffffffff


	//   ....[116]....
        /*0870*/ 	.word	0xffffffff


	//   ....[117]....
        /*0874*/ 	.word	0xffffffff


	//   ....[118]....
        /*0878*/ 	.word	0xffffffff


	//   ....[119]....
        /*087c*/ 	.word	0xffffffff


	//   ....[120]....
        /*0880*/ 	.word	0xffffffff


	//   ....[121]....
        /*0884*/ 	.word	0xffffffff


	//   ....[122]....
        /*0888*/ 	.word	0xffffffff


	//   ....[123]....
        /*088c*/ 	.word	0xffffffff


	//   ....[124]....
        /*0890*/ 	.word	0xffffffff


	//   ....[125]....
        /*0894*/ 	.word	0xffffffff


	//   ....[126]....
        /*0898*/ 	.word	0xffffffff


	//   ....[127]....
        /*089c*/ 	.word	0xffffffff


	//   ....[128]....
        /*08a0*/ 	.word	0xffffffff


	//   ....[129]....
        /*08a4*/ 	.word	0xffffffff


	//   ....[130]....
        /*08a8*/ 	.word	0xffffffff


	//   ....[131]....
        /*08ac*/ 	.word	0xffffffff


	//   ....[132]....
        /*08b0*/ 	.word	0x0500000f


	//   ....[133]....
        /*08b4*/ 	.word	0x0500000f


	//   ....[134]....
        /*08b8*/ 	.word	0x0500000f


	//   ....[135]....
        /*08bc*/ 	.word	0x0500000f


	//   ....[136]....
        /*08c0*/ 	.word	0x0500000f


	//   ....[137]....
        /*08c4*/ 	.word	0x0500000f


	//   ....[138]....
        /*08c8*/ 	.word	0x0500000f


	//   ....[139]....
        /*08cc*/ 	.word	0x0500000f


	//   ....[140]....
        /*08d0*/ 	.word	0x0500000f


	//   ....[141]....
        /*08d4*/ 	.word	0x0500000f


	//   ....[142]....
        /*08d8*/ 	.word	0x0500000f


	//   ....[143]....
        /*08dc*/ 	.word	0x0500000f


	//   ....[144]....
        /*08e0*/ 	.word	0x0500000f


	//   ....[145]....
        /*08e4*/ 	.word	0x0500000f


	//   ....[146]....
        /*08e8*/ 	.word	0x0500000f


	//   ....[147]....
        /*08ec*/ 	.word	0x0500000f


	//   ....[148]....
        /*08f0*/ 	.word	0x0500000f


	//   ....[149]....
        /*08f4*/ 	.word	0x0500000f


	//   ....[150]....
        /*08f8*/ 	.word	0x0500000f


	//   ....[151]....
        /*08fc*/ 	.word	0x0500000f


	//   ....[152]....
        /*0900*/ 	.word	0x0500000f


	//   ....[153]....
        /*0904*/ 	.word	0x0500000f


	//   ....[154]....
        /*0908*/ 	.word	0x0500000f


	//   ....[155]....
        /*090c*/ 	.word	0x0500000f


	//   ....[156]....
        /*0910*/ 	.word	0x0500000f


	//   ....[157]....
        /*0914*/ 	.word	0x0500000f


	//   ....[158]....
        /*0918*/ 	.word	0x0500000f


	//   ....[159]....
        /*091c*/ 	.word	0x0500000f


	//   ....[160]....
        /*0920*/ 	.word	0x0500000f


	//   ....[161]....
        /*0924*/ 	.word	0x0500000f


	//   ....[162]....
        /*0928*/ 	.word	0x0500000f


	//   ....[163]....
        /*092c*/ 	.word	0x0500000f


	//   ....[164]....
        /*0930*/ 	.word	0x0500000f


	//   ....[165]....
        /*0934*/ 	.word	0x0500000f


	//   ....[166]....
        /*0938*/ 	.word	0x0500000f


	//   ....[167]....
        /*093c*/ 	.word	0x0500000f


	//   ....[168]....
        /*0940*/ 	.word	0x0500000f


	//   ....[169]....
        /*0944*/ 	.word	0x0500000f


	//   ....[170]....
        /*0948*/ 	.word	0x0500000f


	//   ....[171]....
        /*094c*/ 	.word	0x0500000f


	//   ....[172]....
        /*0950*/ 	.word	0x0500000f


	//   ....[173]....
        /*0954*/ 	.word	0x0500000f


	//   ....[174]....
        /*0958*/ 	.word	0x0500000f


	//   ....[175]....
        /*095c*/ 	.word	0x0500000f


	//   ....[176]....
        /*0960*/ 	.word	0x0500000f


	//   ....[177]....
        /*0964*/ 	.word	0x0500000f


	//   ....[178]....
        /*0968*/ 	.word	0x0500000f


	//   ....[179]....
        /*096c*/ 	.word	0x0500000f


	//   ....[180]....
        /*0970*/ 	.word	0x0500000f


	//   ....[181]....
        /*0974*/ 	.word	0x0500000f


	//   ....[182]....
        /*0978*/ 	.word	0x0500000f


	//   ....[183]....
        /*097c*/ 	.word	0x0500000f


	//   ....[184]....
        /*0980*/ 	.word	0x0500000f


	//   ....[185]....
        /*0984*/ 	.word	0x0500000f


	//   ....[186]....
        /*0988*/ 	.word	0x0500000f


	//   ....[187]....
        /*098c*/ 	.word	0x0500000f


	//   ....[188]....
        /*0990*/ 	.word	0x0500000f


	//   ....[189]....
        /*0994*/ 	.word	0x0500000f


	//   ....[190]....
        /*0998*/ 	.word	0x0500000f


	//   ....[191]....
        /*099c*/ 	.word	0x0500000f


	//   ....[192]....
        /*09a0*/ 	.word	0x0500000f


	//   ....[193]....
        /*09a4*/ 	.word	0x0500000f


	//   ....[194]....
        /*09a8*/ 	.word	0x0500000f


	//   ....[195]....
        /*09ac*/ 	.word	0x0500000f


	//   ....[196]....
        /*09b0*/ 	.word	0x0500000f


	//   ....[197]....
        /*09b4*/ 	.word	0x0500000f


	//   ....[198]....
        /*09b8*/ 	.word	0x0500000f


	//   ....[199]....
        /*09bc*/ 	.word	0x0500000f


	//   ....[200]....
        /*09c0*/ 	.word	0x0500000f


	//   ....[201]....
        /*09c4*/ 	.word	0x0500000f


	//   ....[202]....
        /*09c8*/ 	.word	0x0500000f


	//   ....[203]....
        /*09cc*/ 	.word	0x0500000f


	//   ....[204]....
        /*09d0*/ 	.word	0x0500000f


	//   ....[205]....
        /*09d4*/ 	.word	0x0500000f


	//   ....[206]....
        /*09d8*/ 	.word	0x0500000f


	//   ....[207]....
        /*09dc*/ 	.word	0x0500000f


	//   ....[208]....
        /*09e0*/ 	.word	0x0500000f


	//   ....[209]....
        /*09e4*/ 	.word	0xffffffff


	//   ....[210]....
        /*09e8*/ 	.word	0xffffffff


	//   ....[211]....
        /*09ec*/ 	.word	0xffffffff


	//   ....[212]....
        /*09f0*/ 	.word	0xffffffff


	//   ....[213]....
        /*09f4*/ 	.word	0xffffffff


	//   ....[214]....
        /*09f8*/ 	.word	0xffffffff


	//----- nvinfo : EIATTR_COOP_GROUP_INSTR_OFFSETS
	.align		4
.L_1479:
        /*09fc*/ 	.byte	0x04, 0x28
        /*09fe*/ 	.short	(.L_1481 - .L_1480)


	//   ....[0]....
.L_1480:
        /*0a00*/ 	.word	0x000000c0


	//   ....[1]....
        /*0a04*/ 	.word	0x000001f0


	//   ....[2]....
        /*0a08*/ 	.word	0x00000240


	//   ....[3]....
        /*0a0c*/ 	.word	0x00000490


	//   ....[4]....
        /*0a10*/ 	.word	0x000005f0


	//   ....[5]....
        /*0a14*/ 	.word	0x00000710


	//   ....[6]....
        /*0a18*/ 	.word	0x00000870


	//   ....[7]....
        /*0a1c*/ 	.word	0x000065c0


	//   ....[8]....
        /*0a20*/ 	.word	0x000072d0


	//   ....[9]....
        /*0a24*/ 	.word	0x000072e0


	//   ....[10]....
        /*0a28*/ 	.word	0x000072f0


	//   ....[11]....
        /*0a2c*/ 	.word	0x00007300


	//   ....[12]....
        /*0a30*/ 	.word	0x000075f0


	//   ....[13]....
        /*0a34*/ 	.word	0x00007600


	//   ....[14]....
        /*0a38*/ 	.word	0x00007610


	//   ....[15]....
        /*0a3c*/ 	.word	0x00007620


	//   ....[16]....
        /*0a40*/ 	.word	0x000087b0


	//   ....[17]....
        /*0a44*/ 	.word	0x000087d0


	//   ....[18]....
        /*0a48*/ 	.word	0x000087e0


	//   ....[19]....
        /*0a4c*/ 	.word	0x000087f0


	//   ....[20]....
        /*0a50*/ 	.word	0x000088e0


	//   ....[21]....
        /*0a54*/ 	.word	0x00008920


	//   ....[22]....
        /*0a58*/ 	.word	0x00008950


	//   ....[23]....
        /*0a5c*/ 	.word	0x00008980


	//   ....[24]....
        /*0a60*/ 	.word	0x0000b8b0


	//   ....[25]....
        /*0a64*/ 	.word	0x0000bed0


	//   ....[26]....
        /*0a68*/ 	.word	0x0000cf70


	//   ....[27]....
        /*0a6c*/ 	.word	0x0000d000


	//   ....[28]....
        /*0a70*/ 	.word	0x0000d0d0


	//   ....[29]....
        /*0a74*/ 	.word	0x0000d140


	//   ....[30]....
        /*0a78*/ 	.word	0x00016fd0


	//   ....[31]....
        /*0a7c*/ 	.word	0x00017150


	//   ....[32]....
        /*0a80*/ 	.word	0x00017270


	//   ....[33]....
        /*0a84*/ 	.word	0x00017290


	//   ....[34]....
        /*0a88*/ 	.word	0x00020b90


	//   ....[35]....
        /*0a8c*/ 	.word	0x00021210


	//   ....[36]....
        /*0a90*/ 	.word	0x00022150


	//   ....[37]....
        /*0a94*/ 	.word	0x00022210


	//   ....[38]....
        /*0a98*/ 	.word	0x000224b0


	//   ....[39]....
        /*0a9c*/ 	.word	0x000224e0


	//   ....[40]....
        /*0aa0*/ 	.word	0x0002aa40


	//   ....[41]....
        /*0aa4*/ 	.word	0x0002aa60


	//   ....[42]....
        /*0aa8*/ 	.word	0x0002aac0


	//   ....[43]....
        /*0aac*/ 	.word	0x0002ab00


	//   ....[44]....
        /*0ab0*/ 	.word	0x0002cb50


	//   ....[45]....
        /*0ab4*/ 	.word	0x0002cb80


	//   ....[46]....
        /*0ab8*/ 	.word	0x0002cbd0


	//   ....[47]....
        /*0abc*/ 	.word	0x0002cbf0


	//   ....[48]....
        /*0ac0*/ 	.word	0x0002d4d0


	//   ....[49]....
        /*0ac4*/ 	.word	0x0002d530


	//   ....[50]....
        /*0ac8*/ 	.word	0x0002d670


	//   ....[51]....
        /*0acc*/ 	.word	0x0002d690


	//   ....[52]....
        /*0ad0*/ 	.word	0x0002d7d0


	//   ....[53]....
        /*0ad4*/ 	.word	0x0002d7f0


	//   ....[54]....
        /*0ad8*/ 	.word	0x0002d940


	//   ....[55]....
        /*0adc*/ 	.word	0x0002d960


	//   ....[56]....
        /*0ae0*/ 	.word	0x0002e190


	//   ....[57]....
        /*0ae4*/ 	.word	0x0002e1a0


	//   ....[58]....
        /*0ae8*/ 	.word	0x0002e340


	//   ....[59]....
        /*0aec*/ 	.word	0x0002e350


	//   ....[60]....
        /*0af0*/ 	.word	0x0002e4e0


	//   ....[61]....
        /*0af4*/ 	.word	0x0002e4f0


	//   ....[62]....
        /*0af8*/ 	.word	0x0002e680


	//   ....[63]....
        /*0afc*/ 	.word	0x0002e690


	//   ....[64]....
        /*0b00*/ 	.word	0x0002e880


	//   ....[65]....
        /*0b04*/ 	.word	0x0002ea60


	//   ....[66]....
        /*0b08*/ 	.word	0x0002ea90


	//   ....[67]....
        /*0b0c*/ 	.word	0x0002eac0


	//   ....[68]....
        /*0b10*/ 	.word	0x0002eaf0


	//   ....[69]....
        /*0b14*/ 	.word	0x0002eb20


	//   ....[70]....
        /*0b18*/ 	.word	0x0002eb50


	//   ....[71]....
        /*0b1c*/ 	.word	0x0002ecc0


	//   ....[72]....
        /*0b20*/ 	.word	0x0002ecf0


	//   ....[73]....
        /*0b24*/ 	.word	0x0002ed20


	//   ....[74]....
        /*0b28*/ 	.word	0x0002ed50


	//   ....[75]....
        /*0b2c*/ 	.word	0x0002ed80


	//   ....[76]....
        /*0b30*/ 	.word	0x0002edb0


	//   ....[77]....
        /*0b34*/ 	.word	0x0002ee50


	//   ....[78]....
        /*0b38*/ 	.word	0x0002eeb0


	//   ....[79]....
        /*0b3c*/ 	.word	0x0002ef40


	//   ....[80]....
        /*0b40*/ 	.word	0x00030050


	//   ....[81]....
        /*0b44*/ 	.word	0x00031e20


	//   ....[82]....
        /*0b48*/ 	.word	0x00032980


	//   ....[83]....
        /*0b4c*/ 	.word	0x00032990


	//   ....[84]....
        /*0b50*/ 	.word	0x000329b0


	//   ....[85]....
        /*0b54*/ 	.word	0x000329d0


	//   ....[86]....
        /*0b58*/ 	.word	0x00032ac0


	//   ....[87]....
        /*0b5c*/ 	.word	0x00032b50


	//   ....[88]....
        /*0b60*/ 	.word	0x00032b80


	//   ....[89]....
        /*0b64*/ 	.word	0x00032c00


	//   ....[90]....
        /*0b68*/ 	.word	0x00032c30


	//   ....[91]....
        /*0b6c*/ 	.word	0x00032cb0


	//   ....[92]....
        /*0b70*/ 	.word	0x00032ce0


	//   ....[93]....
        /*0b74*/ 	.word	0x00032d60


	//   ....[94]....
        /*0b78*/ 	.word	0x00032d90


	//   ....[95]....
        /*0b7c*/ 	.word	0x00032df0


	//   ....[96]....
        /*0b80*/ 	.word	0x00032e00


	//   ....[97]....
        /*0b84*/ 	.word	0x00032e70


	//   ....[98]....
        /*0b88*/ 	.word	0x00033590


	//   ....[99]....
        /*0b8c*/ 	.word	0x000335e0


	//   ....[100]....
        /*0b90*/ 	.word	0x000336a0


	//   ....[101]....
        /*0b94*/ 	.word	0x000336b0


	//   ....[102]....
        /*0b98*/ 	.word	0x00033770


	//   ....[103]....
        /*0b9c*/ 	.word	0x00033780


	//   ....[104]....
        /*0ba0*/ 	.word	0x00033840


	//   ....[105]....
        /*0ba4*/ 	.word	0x00033850


	//   ....[106]....
        /*0ba8*/ 	.word	0x000338f0


	//   ....[107]....
        /*0bac*/ 	.word	0x00033900


	//   ....[108]....
        /*0bb0*/ 	.word	0x000339b0


	//   ....[109]....
        /*0bb4*/ 	.word	0x000339c0


	//   ....[110]....
        /*0bb8*/ 	.word	0x00033a70


	//   ....[111]....
        /*0bbc*/ 	.word	0x00033a80


	//   ....[112]....
        /*0bc0*/ 	.word	0x00033a90


	//   ....[113]....
        /*0bc4*/ 	.word	0x00033b00


	//   ....[114]....
        /*0bc8*/ 	.word	0x00036740


	//   ....[115]....
        /*0bcc*/ 	.word	0x000367a0


	//   ....[116]....
        /*0bd0*/ 	.word	0x000367d0


	//   ....[117]....
        /*0bd4*/ 	.word	0x000367e0


	//   ....[118]....
        /*0bd8*/ 	.word	0x00036810


	//   ....[119]....
        /*0bdc*/ 	.word	0x00036840


	//   ....[120]....
        /*0be0*/ 	.word	0x00036870


	//   ....[121]....
        /*0be4*/ 	.word	0x000368a0


	//   ....[122]....
        /*0be8*/ 	.word	0x00036a20


	//   ....[123]....
        /*0bec*/ 	.word	0x00036a50


	//   ....[124]....
        /*0bf0*/ 	.word	0x00036a80


	//   ....[125]....
        /*0bf4*/ 	.word	0x00036ab0


	//   ....[126]....
        /*0bf8*/ 	.word	0x00036ae0


	//   ....[127]....
        /*0bfc*/ 	.word	0x00036b10


	//   ....[128]....
        /*0c00*/ 	.word	0x00036bd0


	//   ....[129]....
        /*0c04*/ 	.word	0x00036bf0


	//   ....[130]....
        /*0c08*/ 	.word	0x00036c60


	//   ....[131]....
        /*0c0c*/ 	.word	0x00037330


	//   ....[132]....
        /*0c10*/ 	.word	0x00037770


	//   ....[133]....
        /*0c14*/ 	.word	0x00037810


	//   ....[134]....
        /*0c18*/ 	.word	0x000378a0


	//   ....[135]....
        /*0c1c*/ 	.word	0x000378f0


	//   ....[136]....
        /*0c20*/ 	.word	0x00037940


	//   ....[137]....
        /*0c24*/ 	.word	0x000379d0


	//   ....[138]....
        /*0c28*/ 	.word	0x00037a60


	//   ....[139]....
        /*0c2c*/ 	.word	0x00037ab0


	//   ....[140]....
        /*0c30*/ 	.word	0x00037b00


	//   ....[141]....
        /*0c34*/ 	.word	0x00037bf0


	//   ....[142]....
        /*0c38*/ 	.word	0x00037ca0


	//   ....[143]....
        /*0c3c*/ 	.word	0x00037d20


	//   ....[144]....
        /*0c40*/ 	.word	0x00037da0


	//   ....[145]....
        /*0c44*/ 	.word	0x00037e40


	//   ....[146]....
        /*0c48*/ 	.word	0x00037ed0


	//   ....[147]....
        /*0c4c*/ 	.word	0x00037f30


	//   ....[148]....
        /*0c50*/ 	.word	0x00037fc0


	//   ....[149]....
        /*0c54*/ 	.word	0x00038390


	//   ....[150]....
        /*0c58*/ 	.word	0x000383e0


	//   ....[151]....
        /*0c5c*/ 	.word	0x00038470


	//   ....[152]....
        /*0c60*/ 	.word	0x00038500


	//   ....[153]....
        /*0c64*/ 	.word	0x00038590


	//   ....[154]....
        /*0c68*/ 	.word	0x00038620


	//   ....[155]....
        /*0c6c*/ 	.word	0x000386b0


	//   ....[156]....
        /*0c70*/ 	.word	0x00038740


	//   ....[157]....
        /*0c74*/ 	.word	0x00038800


	//   ....[158]....
        /*0c78*/ 	.word	0x00038af0


	//   ....[159]....
        /*0c7c*/ 	.word	0x00038c80


	//   ....[160]....
        /*0c80*/ 	.word	0x00038ce0


	//   ....[161]....
        /*0c84*/ 	.word	0x00038d40


	//   ....[162]....
        /*0c88*/ 	.word	0x00038da0


	//   ....[163]....
        /*0c8c*/ 	.word	0x00038e40


	//   ....[164]....
        /*0c90*/ 	.word	0x00038f30


	//   ....[165]....
        /*0c94*/ 	.word	0x00039060


	//   ....[166]....
        /*0c98*/ 	.word	0x00039100


	//   ....[167]....
        /*0c9c*/ 	.word	0x000391d0


	//   ....[168]....
        /*0ca0*/ 	.word	0x00039270


	//   ....[169]....
        /*0ca4*/ 	.word	0x00039340


	//   ....[170]....
        /*0ca8*/ 	.word	0x000393e0


	//   ....[171]....
        /*0cac*/ 	.word	0x000394b0


	//   ....[172]....
        /*0cb0*/ 	.word	0x00039550


	//   ....[173]....
        /*0cb4*/ 	.word	0x00039600


	//   ....[174]....
        /*0cb8*/ 	.word	0x000396e0


	//   ....[175]....
        /*0cbc*/ 	.word	0x00039940


	//   ....[176]....
        /*0cc0*/ 	.word	0x000399f0


	//   ....[177]....
        /*0cc4*/ 	.word	0x00039af0


	//   ....[178]....
        /*0cc8*/ 	.word	0x00039be0


	//   ....[179]....
        /*0ccc*/ 	.word	0x00039c70


	//   ....[180]....
        /*0cd0*/ 	.word	0x00039d60


	//   ....[181]....
        /*0cd4*/ 	.word	0x00039df0


	//   ....[182]....
        /*0cd8*/ 	.word	0x00039ee0


	//   ....[183]....
        /*0cdc*/ 	.word	0x00039f70


	//   ....[184]....
        /*0ce0*/ 	.word	0x0003a060


	//   ....[185]....
        /*0ce4*/ 	.word	0x0003a0f0


	//   ....[186]....
        /*0ce8*/ 	.word	0x0003a1d0


	//   ....[187]....
        /*0cec*/ 	.word	0x0003a300


	//   ....[188]....
        /*0cf0*/ 	.word	0x0003a350


	//   ....[189]....
        /*0cf4*/ 	.word	0x0003a3b0


	//   ....[190]....
        /*0cf8*/ 	.word	0x0003a450


	//   ....[191]....
        /*0cfc*/ 	.word	0x0003a7f0


	//   ....[192]....
        /*0d00*/ 	.word	0x0003a890


	//   ....[193]....
        /*0d04*/ 	.word	0x0003a9b0


	//   ....[194]....
        /*0d08*/ 	.word	0x0003aa30


	//   ....[195]....
        /*0d0c*/ 	.word	0x0003aab0


	//   ....[196]....
        /*0d10*/ 	.word	0x0003ab30


	//   ....[197]....
        /*0d14*/ 	.word	0x0003abb0


	//   ....[198]....
        /*0d18*/ 	.word	0x0003ac40


	//   ....[199]....
        /*0d1c*/ 	.word	0x0003ace0


	//   ....[200]....
        /*0d20*/ 	.word	0x0003ad90


	//   ....[201]....
        /*0d24*/ 	.word	0x0003ae10


	//   ....[202]....
        /*0d28*/ 	.word	0x0003ae90


	//   ....[203]....
        /*0d2c*/ 	.word	0x0003af10


	//   ....[204]....
        /*0d30*/ 	.word	0x0003afa0


	//   ....[205]....
        /*0d34*/ 	.word	0x0003b020


	//   ....[206]....
        /*0d38*/ 	.word	0x0003b0c0


	//   ....[207]....
        /*0d3c*/ 	.word	0x0003b150


	//   ....[208]....
        /*0d40*/ 	.word	0x0003b280


	//   ....[209]....
        /*0d44*/ 	.word	0x0003cf10


	//   ....[210]....
        /*0d48*/ 	.word	0x0003d630


	//   ....[211]....
        /*0d4c*/ 	.word	0x0003e7f0


	//   ....[212]....
        /*0d50*/ 	.word	0x0003e810


	//   ....[213]....
        /*0d54*/ 	.word	0x0003e850


	//   ....[214]....
        /*0d58*/ 	.word	0x0003e870


	//----- nvinfo : EIATTR_REG_RECONFIG
	.align		4
.L_1481:
        /*0d5c*/ 	.byte	0x01, 0x54
	.zero		2


	//----- nvinfo : EIATTR_SYSCALL_OFFSETS
	.align		4
        /*0d60*/ 	.byte	0x04, 0x46
        /*0d62*/ 	.short	(.L_1483 - .L_1482)


	//   ....[0]....
.L_1482:
        /*0d64*/ 	.word	0x00001d20


	//   ....[1]....
        /*0d68*/ 	.word	0x00001e70


	//   ....[2]....
        /*0d6c*/ 	.word	0x00006aa0


	//   ....[3]....
        /*0d70*/ 	.word	0x00007070


	//   ....[4]....
        /*0d74*/ 	.word	0x00031a60


	//   ....[5]....
        /*0d78*/ 	.word	0x00031bb0


	//   ....[6]....
        /*0d7c*/ 	.word	0x00031ca0


	//   ....[7]....
        /*0d80*/ 	.word	0x00032550


	//   ....[8]....
        /*0d84*/ 	.word	0x000331a0


	//----- nvinfo : EIATTR_MBARRIER_INSTR_OFFSETS
	.align		4
.L_1483:
        /*0d88*/ 	.byte	0x04, 0x39
        /*0d8a*/ 	.short	(.L_1485 - .L_1484)


	//   ....[0]....
.L_1484:
        /*0d8c*/ 	.word	0x00000330
        /*0d90*/ 	.word	0x000000ff
        /*0d94*/ 	.word	0x00032400
        /*0d98*/ 	.short	0x0100
        /*0d9a*/ 	.byte	0x08
	.zero		1


	//   ....[1]....
        /*0d9c*/ 	.word	0x00000340
        /*0da0*/ 	.word	0x000000ff
        /*0da4*/ 	.word	0x00032410
        /*0da8*/ 	.short	0x0100
        /*0daa*/ 	.byte	0x08
	.zero		1


	//   ....[2]....
        /*0dac*/ 	.word	0x00000350
        /*0db0*/ 	.word	0x000000ff
        /*0db4*/ 	.word	0x00032420
        /*0db8*/ 	.short	0x0100
        /*0dba*/ 	.byte	0x08
	.zero		1


	//   ....[3]....
        /*0dbc*/ 	.word	0x00000440
        /*0dc0*/ 	.word	0x000000ff
        /*0dc4*/ 	.word	0x00032430
        /*0dc8*/ 	.short	0x0100
        /*0dca*/ 	.byte	0x08
	.zero		1


	//   ....[4]....
        /*0dcc*/ 	.word	0x00000450
        /*0dd0*/ 	.word	0x000000ff
        /*0dd4*/ 	.word	0x00032440
        /*0dd8*/ 	.short	0x0100
        /*0dda*/ 	.byte	0x08
	.zero		1


	//   ....[5]....
        /*0ddc*/ 	.word	0x00000460
        /*0de0*/ 	.word	0x000000ff
        /*0de4*/ 	.word	0x00032438
        /*0de8*/ 	.short	0x0100
        /*0dea*/ 	.byte	0x08
	.zero		1


	//   ....[6]....
        /*0dec*/ 	.word	0x00000470
        /*0df0*/ 	.word	0x000000ff
        /*0df4*/ 	.word	0x00032448
        /*0df8*/ 	.short	0x0100
        /*0dfa*/ 	.byte	0x08
	.zero		1


	//   ....[7]....
        /*0dfc*/ 	.word	0x000005a0
        /*0e00*/ 	.word	0x000000ff
        /*0e04*/ 	.word	0x00032450
        /*0e08*/ 	.short	0x0100
        /*0e0a*/ 	.byte	0x08
	.zero		1


	//   ....[8]....
        /*0e0c*/ 	.word	0x000005b0
        /*0e10*/ 	.word	0x000000ff
        /*0e14*/ 	.word	0x00032460
        /*0e18*/ 	.short	0x0100
        /*0e1a*/ 	.byte	0x08
	.zero		1


	//   ....[9]....
        /*0e1c*/ 	.word	0x000005c0
        /*0e20*/ 	.word	0x000000ff
        /*0e24*/ 	.word	0x00032458
        /*0e28*/ 	.short	0x0100
        /*0e2a*/ 	.byte	0x08
	.zero		1


	//   ....[10]....
        /*0e2c*/ 	.word	0x000005d0
        /*0e30*/ 	.word	0x000000ff
        /*0e34*/ 	.word	0x00032468
        /*0e38*/ 	.short	0x0100
        /*0e3a*/ 	.byte	0x08
	.zero		1


	//   ....[11]....
        /*0e3c*/ 	.word	0x000006c0
        /*0e40*/ 	.word	0x000000ff
        /*0e44*/ 	.word	0x00032470
        /*0e48*/ 	.short	0x0100
        /*0e4a*/ 	.byte	0x06
	.zero		1


	//   ....[12]....
        /*0e4c*/ 	.word	0x000006d0
        /*0e50*/ 	.word	0x000000ff
        /*0e54*/ 	.word	0x00032480
        /*0e58*/ 	.short	0x0100
        /*0e5a*/ 	.byte	0x06
	.zero		1


	//   ....[13]....
        /*0e5c*/ 	.word	0x000006e0
        /*0e60*/ 	.word	0x000000ff
        /*0e64*/ 	.word	0x00032478
        /*0e68*/ 	.short	0x0100
        /*0e6a*/ 	.byte	0x06
	.zero		1


	//   ....[14]....
        /*0e6c*/ 	.word	0x000006f0
        /*0e70*/ 	.word	0x000000ff
        /*0e74*/ 	.word	0x00032488
        /*0e78*/ 	.short	0x0100
        /*0e7a*/ 	.byte	0x06
	.zero		1


	//   ....[15]....
        /*0e7c*/ 	.word	0x00000820
        /*0e80*/ 	.word	0x000000ff
        /*0e84*/ 	.word	0x00032490
        /*0e88*/ 	.short	0x0100
        /*0e8a*/ 	.byte	0x08
	.zero		1


	//   ....[16]....
        /*0e8c*/ 	.word	0x00000830
        /*0e90*/ 	.word	0x000000ff
        /*0e94*/ 	.word	0x000324a0
        /*0e98*/ 	.short	0x0100
        /*0e9a*/ 	.byte	0x08
	.zero		1


	//   ....[17]....
        /*0e9c*/ 	.word	0x00000840
        /*0ea0*/ 	.word	0x000000ff
        /*0ea4*/ 	.word	0x00032498
        /*0ea8*/ 	.short	0x0100
        /*0eaa*/ 	.byte	0x08
	.zero		1


	//   ....[18]....
        /*0eac*/ 	.word	0x00000850
        /*0eb0*/ 	.word	0x000000ff
        /*0eb4*/ 	.word	0x000324a8
        /*0eb8*/ 	.short	0x0100
        /*0eba*/ 	.byte	0x08
	.zero		1


	//   ....[19]....
        /*0ebc*/ 	.word	0x00000980
        /*0ec0*/ 	.word	0x000000ff
        /*0ec4*/ 	.word	0x000324b0
        /*0ec8*/ 	.short	0x0100
        /*0eca*/ 	.byte	0x08
	.zero		1


	//   ....[20]....
        /*0ecc*/ 	.word	0x00000990
        /*0ed0*/ 	.word	0x000000ff
        /*0ed4*/ 	.word	0x000324c0
        /*0ed8*/ 	.short	0x0100
        /*0eda*/ 	.byte	0x08
	.zero		1


	//   ....[21]....
        /*0edc*/ 	.word	0x000009a0
        /*0ee0*/ 	.word	0x000000ff
        /*0ee4*/ 	.word	0x000324b8
        /*0ee8*/ 	.short	0x0100
        /*0eea*/ 	.byte	0x08
	.zero		1


	//   ....[22]....
        /*0eec*/ 	.word	0x000009b0
        /*0ef0*/ 	.word	0x000000ff
        /*0ef4*/ 	.word	0x000324c8
        /*0ef8*/ 	.short	0x0100
        /*0efa*/ 	.byte	0x08
	.zero		1


	//   ....[23]....
        /*0efc*/ 	.word	0x00003020
        /*0f00*/ 	.word	0x00000059
        /*0f04*/ 	.word	0x00032490
        /*0f08*/ 	.short	0x010a
        /*0f0a*/ 	.byte	0x3f
	.zero		1


	//   ....[24]....
        /*0f0c*/ 	.word	0x00004150
        /*0f10*/ 	.word	0x00000059
        /*0f14*/ 	.word	0x00032490
        /*0f18*/ 	.short	0x010a
        /*0f1a*/ 	.byte	0x3f
	.zero		1


	//   ....[25]....
        /*0f1c*/ 	.word	0x00005170
        /*0f20*/ 	.word	0x00000059
        /*0f24*/ 	.word	0x00032490
        /*0f28*/ 	.short	0x010a
        /*0f2a*/ 	.byte	0x3f
	.zero		1


	//   ....[26]....
        /*0f2c*/ 	.word	0x00005380
        /*0f30*/ 	.word	0x0000001c
        /*0f34*/ 	.word	0x00000000
        /*0f38*/ 	.short	0x0101
        /*0f3a*/ 	.byte	0x3f
	.zero		1


	//   ....[27]....
        /*0f3c*/ 	.word	0x000053c0
        /*0f40*/ 	.word	0x00000059
        /*0f44*/ 	.word	0x000324b0
        /*0f48*/ 	.short	0x010a
        /*0f4a*/ 	.byte	0x3f
	.zero		1


	//   ....[28]....
        /*0f4c*/ 	.word	0x00005a10
        /*0f50*/ 	.word	0x00000059
        /*0f54*/ 	.word	0x00000000
        /*0f58*/ 	.short	0x0101
        /*0f5a*/ 	.byte	0x3f
	.zero		1


	//   ....[29]....
        /*0f5c*/ 	.word	0x00006df0
        /*0f60*/ 	.word	0x00000090
        /*0f64*/ 	.word	0x00032400
        /*0f68*/ 	.short	0x010a
        /*0f6a*/ 	.byte	0x3f
	.zero		1


	//   ....[30]....
        /*0f6c*/ 	.word	0x00006e40
        /*0f70*/ 	.word	0x00000090
        /*0f74*/ 	.word	0x00032400
        /*0f78*/ 	.short	0x010a
        /*0f7a*/ 	.byte	0x3f
	.zero		1


	//   ....[31]....
        /*0f7c*/ 	.word	0x00007840
        /*0f80*/ 	.word	0x00000090
        /*0f84*/ 	.word	0x00032400
        /*0f88*/ 	.short	0x010a
        /*0f8a*/ 	.byte	0x3f
	.zero		1


	//   ....[32]....
        /*0f8c*/ 	.word	0x00008c30
        /*0f90*/ 	.word	0x00000090
        /*0f94*/ 	.word	0x00032400
        /*0f98*/ 	.short	0x010a
        /*0f9a*/ 	.byte	0x3f
	.zero		1


	//   ....[33]....
        /*0f9c*/ 	.word	0x0000a160
        /*0fa0*/ 	.word	0x00000005
        /*0fa4*/ 	.word	0x00000000
        /*0fa8*/ 	.short	0x010a
        /*0faa*/ 	.byte	0x3f
	.zero		1


	//   ....[34]....
        /*0fac*/ 	.word	0x0000a260
        /*0fb0*/ 	.word	0x00000002
        /*0fb4*/ 	.word	0x00000000
        /*0fb8*/ 	.short	0x010a
        /*0fba*/ 	.byte	0x3f
	.zero		1


	//   ....[35]....
        /*0fbc*/ 	.word	0x0000a690
        /*0fc0*/ 	.word	0x00000005
        /*0fc4*/ 	.word	0x00000000
        /*0fc8*/ 	.short	0x010a
        /*0fca*/ 	.byte	0x3f
	.zero		1


	//   ....[36]....
        /*0fcc*/ 	.word	0x0000a740
        /*0fd0*/ 	.word	0x00000004
        /*0fd4*/ 	.word	0x00000000
        /*0fd8*/ 	.short	0x010a
        /*0fda*/ 	.byte	0x3f
	.zero		1


	//   ....[37]....
        /*0fdc*/ 	.word	0x0000b420
        /*0fe0*/ 	.word	0x00000004
        /*0fe4*/ 	.word	0x00000000
        /*0fe8*/ 	.short	0x0101
        /*0fea*/ 	.byte	0x3f
	.zero		1


	//   ....[38]....
        /*0fec*/ 	.word	0x000150f0
        /*0ff0*/ 	.word	0x00000002
        /*0ff4*/ 	.word	0x00000000
        /*0ff8*/ 	.short	0x0101
        /*0ffa*/ 	.byte	0x3f
	.zero		1


	//   ....[39]....
        /*0ffc*/ 	.word	0x000155a0
        /*1000*/ 	.word	0x00000007
        /*1004*/ 	.word	0x00000000
        /*1008*/ 	.short	0x010a
        /*100a*/ 	.byte	0x3f
	.zero		1


	//   ....[40]....
        /*100c*/ 	.word	0x000156a0
        /*1010*/ 	.word	0x00000000
        /*1014*/ 	.word	0x00000000
        /*1018*/ 	.short	0x010a
        /*101a*/ 	.byte	0x3f
	.zero		1


	//   ....[41]....
        /*101c*/ 	.word	0x00015ad0
        /*1020*/ 	.word	0x00000007
        /*1024*/ 	.word	0x00000000
        /*1028*/ 	.short	0x010a
        /*102a*/ 	.byte	0x3f
	.zero		1


	//   ....[42]....
        /*102c*/ 	.word	0x00015b80
        /*1030*/ 	.word	0x00000006
        /*1034*/ 	.word	0x00000000
        /*1038*/ 	.short	0x010a
        /*103a*/ 	.byte	0x3f
	.zero		1


	//   ....[43]....
        /*103c*/ 	.word	0x00016860
        /*1040*/ 	.word	0x00000006
        /*1044*/ 	.word	0x00000000
        /*1048*/ 	.short	0x0101
        /*104a*/ 	.byte	0x3f
	.zero		1


	//   ....[44]....
        /*104c*/ 	.word	0x0001f280
        /*1050*/ 	.word	0x00000000
        /*1054*/ 	.word	0x00000000
        /*1058*/ 	.short	0x0101
        /*105a*/ 	.byte	0x3f
	.zero		1


	//   ....[45]....
        /*105c*/ 	.word	0x0001f490
        /*1060*/ 	.word	0x00000005
        /*1064*/ 	.word	0x00000000
        /*1068*/ 	.short	0x010a
        /*106a*/ 	.byte	0x3f
	.zero		1


	//   ....[46]....
        /*106c*/ 	.word	0x0001f590
        /*1070*/ 	.word	0x00000006
        /*1074*/ 	.word	0x00000000
        /*1078*/ 	.short	0x010a
        /*107a*/ 	.byte	0x3f
	.zero		1


	//   ....[47]....
        /*107c*/ 	.word	0x0001f9c0
        /*1080*/ 	.word	0x00000005
        /*1084*/ 	.word	0x00000000
        /*1088*/ 	.short	0x010a
        /*108a*/ 	.byte	0x3f
	.zero		1


	//   ....[48]....
        /*108c*/ 	.word	0x0001fa70
        /*1090*/ 	.word	0x00000006
        /*1094*/ 	.word	0x00000000
        /*1098*/ 	.short	0x010a
        /*109a*/ 	.byte	0x3f
	.zero		1


	//   ....[49]....
        /*109c*/ 	.word	0x00020760
        /*10a0*/ 	.word	0x00000005
        /*10a4*/ 	.word	0x00000000
        /*10a8*/ 	.short	0x0101
        /*10aa*/ 	.byte	0x3f
	.zero		1


	//   ....[50]....
        /*10ac*/ 	.word	0x0002a5d0
        /*10b0*/ 	.word	0x00000004
        /*10b4*/ 	.word	0x00000000
        /*10b8*/ 	.short	0x0101
        /*10ba*/ 	.byte	0x3f
	.zero		1


	//   ....[51]....
        /*10bc*/ 	.word	0x0002d510
        /*10c0*/ 	.word	0x00000000
        /*10c4*/ 	.word	0x00000000
        /*10c8*/ 	.short	0x0101
        /*10ca*/ 	.byte	0x3f
	.zero		1


	//   ....[52]....
        /*10cc*/ 	.word	0x00030140
        /*10d0*/ 	.word	0x00000006
        /*10d4*/ 	.word	0x00032420
        /*10d8*/ 	.short	0x010a
        /*10da*/ 	.byte	0x3f
	.zero		1


	//   ....[53]....
        /*10dc*/ 	.word	0x00030230
        /*10e0*/ 	.word	0x00000004
        /*10e4*/ 	.word	0x000324a0
        /*10e8*/ 	.short	0x010a
        /*10ea*/ 	.byte	0x3f
	.zero		1


	//   ....[54]....
        /*10ec*/ 	.word	0x00030480
        /*10f0*/ 	.word	0x00000004
        /*10f4*/ 	.word	0x000324c0
        /*10f8*/ 	.short	0x010a
        /*10fa*/ 	.byte	0x3f
	.zero		1


	//   ....[55]....
        /*10fc*/ 	.word	0x00030b40
        /*1100*/ 	.word	0x00000005
        /*1104*/ 	.word	0x000324a0
        /*1108*/ 	.short	0x010a
        /*110a*/ 	.byte	0x3f
	.zero		1


	//   ....[56]....
        /*110c*/ 	.word	0x00030d80
        /*1110*/ 	.word	0x00000005
        /*1114*/ 	.word	0x000324c0
        /*1118*/ 	.short	0x010a
        /*111a*/ 	.byte	0x3f
	.zero		1


	//   ....[57]....
        /*111c*/ 	.word	0x000320b0
        /*1120*/ 	.word	0x00000000
        /*1124*/ 	.word	0x00032440
        /*1128*/ 	.short	0x010a
        /*112a*/ 	.byte	0x3f
	.zero		1


	//   ....[58]....
        /*112c*/ 	.word	0x00032f40
        /*1130*/ 	.word	0x00000008
        /*1134*/ 	.word	0x00032400
        /*1138*/ 	.short	0x0107
        /*113a*/ 	.byte	0x3f
	.zero		1


	//   ....[59]....
        /*113c*/ 	.word	0x00032fe0
        /*1140*/ 	.word	0x00000002
        /*1144*/ 	.word	0x00032400
        /*1148*/ 	.short	0x0101
        /*114a*/ 	.byte	0x3f
	.zero		1


	//   ....[60]....
        /*114c*/ 	.word	0x00033c60
        /*1150*/ 	.word	0x00000008
        /*1154*/ 	.word	0x00032410
        /*1158*/ 	.short	0x0107
        /*115a*/ 	.byte	0x3f
	.zero		1


	//   ....[61]....
        /*115c*/ 	.word	0x00033d60
        /*1160*/ 	.word	0x00000002
        /*1164*/ 	.word	0x00032410
        /*1168*/ 	.short	0x0101
        /*116a*/ 	.byte	0x3f
	.zero		1


	//   ....[62]....
        /*116c*/ 	.word	0x00033d80
        /*1170*/ 	.word	0x00000002
        /*1174*/ 	.word	0x00032420
        /*1178*/ 	.short	0x010a
        /*117a*/ 	.byte	0x3f
	.zero		1


	//   ....[63]....
        /*117c*/ 	.word	0x00033e90
        /*1180*/ 	.word	0x00000002
        /*1184*/ 	.word	0x00032460
        /*1188*/ 	.short	0x010a
        /*118a*/ 	.byte	0x3f
	.zero		1


	//   ....[64]....
        /*118c*/ 	.word	0x00034750
        /*1190*/ 	.word	0x00000002
        /*1194*/ 	.word	0x00032440
        /*1198*/ 	.short	0x010a
        /*119a*/ 	.byte	0x3f
	.zero		1


	//   ....[65]....
        /*119c*/ 	.word	0x000349a0
        /*11a0*/ 	.word	0x00000002
        /*11a4*/ 	.word	0x00032460
        /*11a8*/ 	.short	0x010a
        /*11aa*/ 	.byte	0x3f
	.zero		1


	//   ....[66]....
        /*11ac*/ 	.word	0x00035200
        /*11b0*/ 	.word	0x00000003
        /*11b4*/ 	.word	0x00032440
        /*11b8*/ 	.short	0x010a
        /*11ba*/ 	.byte	0x3f
	.zero		1


	//   ....[67]....
        /*11bc*/ 	.word	0x00035440
        /*11c0*/ 	.word	0x00000003
        /*11c4*/ 	.word	0x00032460
        /*11c8*/ 	.short	0x010a
        /*11ca*/ 	.byte	0x3f
	.zero		1


	//   ....[68]....
        /*11cc*/ 	.word	0x00035c10
        /*11d0*/ 	.word	0x00000003
        /*11d4*/ 	.word	0x00032440
        /*11d8*/ 	.short	0x010a
        /*11da*/ 	.byte	0x3f
	.zero		1


	//   ....[69]....
        /*11dc*/ 	.word	0x00035e60
        /*11e0*/ 	.word	0x00000003
        /*11e4*/ 	.word	0x00032460
        /*11e8*/ 	.short	0x010a
        /*11ea*/ 	.byte	0x3f
	.zero		1


	//   ....[70]....
        /*11ec*/ 	.word	0x000372b0
        /*11f0*/ 	.word	0x00000000
        /*11f4*/ 	.word	0x00032420
        /*11f8*/ 	.short	0x010a
        /*11fa*/ 	.byte	0x3f
	.zero		1


	//   ....[71]....
        /*11fc*/ 	.word	0x00037460
        /*1200*/ 	.word	0x00000006
        /*1204*/ 	.word	0x00000000
        /*1208*/ 	.short	0x010a
        /*120a*/ 	.byte	0x3f
	.zero		1


	//   ....[72]....
        /*120c*/ 	.word	0x000374d0
        /*1210*/ 	.word	0x00000007
        /*1214*/ 	.word	0x00000000
        /*1218*/ 	.short	0x010a
        /*121a*/ 	.byte	0x3f
	.zero		1


	//   ....[73]....
        /*121c*/ 	.word	0x00037540
        /*1220*/ 	.word	0x00000004
        /*1224*/ 	.word	0x00000000
        /*1228*/ 	.short	0x010a
        /*122a*/ 	.byte	0x3f
	.zero		1


	//   ....[74]....
        /*122c*/ 	.word	0x00037570
        /*1230*/ 	.word	0x00000003
        /*1234*/ 	.word	0x00000000
        /*1238*/ 	.short	0x010a
        /*123a*/ 	.byte	0x3f
	.zero		1


	//   ....[75]....
        /*123c*/ 	.word	0x000375d0
        /*1240*/ 	.word	0x00000059
        /*1244*/ 	.word	0x00032490
        /*1248*/ 	.short	0x010a
        /*124a*/ 	.byte	0x3f
	.zero		1


	//   ....[76]....
        /*124c*/ 	.word	0x00037620
        /*1250*/ 	.word	0x00000059
        /*1254*/ 	.word	0x00032490
        /*1258*/ 	.short	0x010a
        /*125a*/ 	.byte	0x3f
	.zero		1


	//   ....[77]....
        /*125c*/ 	.word	0x00037670
        /*1260*/ 	.word	0x00000059
        /*1264*/ 	.word	0x00032490
        /*1268*/ 	.short	0x010a
        /*126a*/ 	.byte	0x3f
	.zero		1


	//   ....[78]....
        /*126c*/ 	.word	0x000376c0
        /*1270*/ 	.word	0x00000059
        /*1274*/ 	.word	0x000324b0
        /*1278*/ 	.short	0x010a
        /*127a*/ 	.byte	0x3f
	.zero		1


	//   ....[79]....
        /*127c*/ 	.word	0x00037b30
        /*1280*/ 	.word	0x00000090
        /*1284*/ 	.word	0x00032400
        /*1288*/ 	.short	0x010a
        /*128a*/ 	.byte	0x3f
	.zero		1


	//   ....[80]....
        /*128c*/ 	.word	0x00038110
        /*1290*/ 	.word	0x00000090
        /*1294*/ 	.word	0x00032400
        /*1298*/ 	.short	0x010a
        /*129a*/ 	.byte	0x3f
	.zero		1


	//   ....[81]....
        /*129c*/ 	.word	0x00038160
        /*12a0*/ 	.word	0x00000002
        /*12a4*/ 	.word	0x00000000
        /*12a8*/ 	.short	0x010a
        /*12aa*/ 	.byte	0x3f
	.zero		1


	//   ....[82]....
        /*12ac*/ 	.word	0x000381b0
        /*12b0*/ 	.word	0x00000004
        /*12b4*/ 	.word	0x00000000
        /*12b8*/ 	.short	0x010a
        /*12ba*/ 	.byte	0x3f
	.zero		1


	//   ....[83]....
        /*12bc*/ 	.word	0x00038200
        /*12c0*/ 	.word	0x00000000
        /*12c4*/ 	.word	0x00000000
        /*12c8*/ 	.short	0x010a
        /*12ca*/ 	.byte	0x3f
	.zero		1


	//   ....[84]....
        /*12cc*/ 	.word	0x00038250
        /*12d0*/ 	.word	0x00000006
        /*12d4*/ 	.word	0x00000000
        /*12d8*/ 	.short	0x010a
        /*12da*/ 	.byte	0x3f
	.zero		1


	//   ....[85]....
        /*12dc*/ 	.word	0x000382a0
        /*12e0*/ 	.word	0x00000006
        /*12e4*/ 	.word	0x00000000
        /*12e8*/ 	.short	0x010a
        /*12ea*/ 	.byte	0x3f
	.zero		1


	//   ....[86]....
        /*12ec*/ 	.word	0x000382f0
        /*12f0*/ 	.word	0x00000006
        /*12f4*/ 	.word	0x00000000
        /*12f8*/ 	.short	0x010a
        /*12fa*/ 	.byte	0x3f
	.zero		1


	//   ....[87]....
        /*12fc*/ 	.word	0x000388d0
        /*1300*/ 	.word	0x00000005
        /*1304*/ 	.word	0x00032420
        /*1308*/ 	.short	0x010a
        /*130a*/ 	.byte	0x3f
	.zero		1


	//   ....[88]....
        /*130c*/ 	.word	0x00038920
        /*1310*/ 	.word	0x00000004
        /*1314*/ 	.word	0x000324a0
        /*1318*/ 	.short	0x010a
        /*131a*/ 	.byte	0x3f
	.zero		1


	//   ....[89]....
        /*131c*/ 	.word	0x00038970
        /*1320*/ 	.word	0x00000004
        /*1324*/ 	.word	0x000324c0
        /*1328*/ 	.short	0x010a
        /*132a*/ 	.byte	0x3f
	.zero		1


	//   ....[90]....
        /*132c*/ 	.word	0x000389c0
        /*1330*/ 	.word	0x00000005
        /*1334*/ 	.word	0x000324a0
        /*1338*/ 	.short	0x010a
        /*133a*/ 	.byte	0x3f
	.zero		1


	//   ....[91]....
        /*133c*/ 	.word	0x00038a10
        /*1340*/ 	.word	0x00000005
        /*1344*/ 	.word	0x000324c0
        /*1348*/ 	.short	0x010a
        /*134a*/ 	.byte	0x3f
	.zero		1


	//   ....[92]....
        /*134c*/ 	.word	0x00038bb0
        /*1350*/ 	.word	0x00000000
        /*1354*/ 	.word	0x00032440
        /*1358*/ 	.short	0x010a
        /*135a*/ 	.byte	0x3f
	.zero		1


	//   ....[93]....
        /*135c*/ 	.word	0x0003a510
        /*1360*/ 	.word	0x00000002
        /*1364*/ 	.word	0x00032420
        /*1368*/ 	.short	0x010a
        /*136a*/ 	.byte	0x3f
	.zero		1


	//   ....[94]....
        /*136c*/ 	.word	0x0003a560
        /*1370*/ 	.word	0x00000002
        /*1374*/ 	.word	0x00032460
        /*1378*/ 	.short	0x010a
        /*137a*/ 	.byte	0x3f
	.zero		1


	//   ....[95]....
        /*137c*/ 	.word	0x0003a5b0
        /*1380*/ 	.word	0x00000002
        /*1384*/ 	.word	0x00032440
        /*1388*/ 	.short	0x010a
        /*138a*/ 	.byte	0x3f
	.zero		1


	//   ....[96]....
        /*138c*/ 	.word	0x0003a600
        /*1390*/ 	.word	0x00000002
        /*1394*/ 	.word	0x00032460
        /*1398*/ 	.short	0x010a
        /*139a*/ 	.byte	0x3f
	.zero		1


	//   ....[97]....
        /*139c*/ 	.word	0x0003a650
        /*13a0*/ 	.word	0x00000003
        /*13a4*/ 	.word	0x00032440
        /*13a8*/ 	.short	0x010a
        /*13aa*/ 	.byte	0x3f
	.zero		1


	//   ....[98]....
        /*13ac*/ 	.word	0x0003a6a0
        /*13b0*/ 	.word	0x00000003
        /*13b4*/ 	.word	0x00032460
        /*13b8*/ 	.short	0x010a
        /*13ba*/ 	.byte	0x3f
	.zero		1


	//   ....[99]....
        /*13bc*/ 	.word	0x0003a6f0
        /*13c0*/ 	.word	0x00000003
        /*13c4*/ 	.word	0x00032440
        /*13c8*/ 	.short	0x010a
        /*13ca*/ 	.byte	0x3f
	.zero		1


	//   ....[100]....
        /*13cc*/ 	.word	0x0003a740
        /*13d0*/ 	.word	0x00000003
        /*13d4*/ 	.word	0x00032460
        /*13d8*/ 	.short	0x010a
        /*13da*/ 	.byte	0x3f
	.zero		1


	//   ....[101]....
        /*13dc*/ 	.word	0x0003b1a0
        /*13e0*/ 	.word	0x00000000
        /*13e4*/ 	.word	0x00032420
        /*13e8*/ 	.short	0x010a
        /*13ea*/ 	.byte	0x3f
	.zero		1


	//   ....[102]....
        /*13ec*/ 	.word	0x0003b340
        /*13f0*/ 	.word	0x00000006
        /*13f4*/ 	.word	0x00000000
        /*13f8*/ 	.short	0x010a
        /*13fa*/ 	.byte	0x3f
	.zero		1


	//   ....[103]....
        /*13fc*/ 	.word	0x0003b390
        /*1400*/ 	.word	0x00000007
        /*1404*/ 	.word	0x00000000
        /*1408*/ 	.short	0x010a
        /*140a*/ 	.byte	0x3f
	.zero		1


	//   ....[104]....
        /*140c*/ 	.word	0x0003b3e0
        /*1410*/ 	.word	0x00000004
        /*1414*/ 	.word	0x00000000
        /*1418*/ 	.short	0x010a
        /*141a*/ 	.byte	0x3f
	.zero		1


	//   ....[105]....
        /*141c*/ 	.word	0x0003b580
        /*1420*/ 	.word	0x0000000a
        /*1424*/ 	.word	0x00000000
        /*1428*/ 	.short	0x010a
        /*142a*/ 	.byte	0x3f
	.zero		1


	//   ....[106]....
        /*142c*/ 	.word	0x0003b680
        /*1430*/ 	.word	0x00000008
        /*1434*/ 	.word	0x00000000
        /*1438*/ 	.short	0x010a
        /*143a*/ 	.byte	0x3f
	.zero		1


	//   ....[107]....
        /*143c*/ 	.word	0x0003baa0
        /*1440*/ 	.word	0x00000004
        /*1444*/ 	.word	0x00032410
        /*1448*/ 	.short	0x010a
        /*144a*/ 	.byte	0x3f
	.zero		1


	//   ....[108]....
        /*144c*/ 	.word	0x0003bbc0
        /*1450*/ 	.word	0x0000000a
        /*1454*/ 	.word	0x00000000
        /*1458*/ 	.short	0x010a
        /*145a*/ 	.byte	0x3f
	.zero		1


	//   ....[109]....
        /*145c*/ 	.word	0x0003bcc0
        /*1460*/ 	.word	0x00000008
        /*1464*/ 	.word	0x00000000
        /*1468*/ 	.short	0x010a
        /*146a*/ 	.byte	0x3f
	.zero		1


	//   ....[110]....
        /*146c*/ 	.word	0x0003ca50
        /*1470*/ 	.word	0x0000000a
        /*1474*/ 	.word	0x00000000
        /*1478*/ 	.short	0x0101
        /*147a*/ 	.byte	0x3f
	.zero		1


	//   ....[111]....
        /*147c*/ 	.word	0x00046fc0
        /*1480*/ 	.word	0x00000000
        /*1484*/ 	.word	0x00000000
        /*1488*/ 	.short	0x0101
        /*148a*/ 	.byte	0x3f
	.zero		1


	//   ....[112]....
        /*148c*/ 	.word	0x00046ff0
        /*1490*/ 	.word	0x00000008
        /*1494*/ 	.word	0x00000000
        /*1498*/ 	.short	0x010a
        /*149a*/ 	.byte	0x3f
	.zero		1


	//   ....[113]....
        /*149c*/ 	.word	0x00047040
        /*14a0*/ 	.word	0x00000004
        /*14a4*/ 	.word	0x00032410
        /*14a8*/ 	.short	0x010a
        /*14aa*/ 	.byte	0x3f
	.zero		1


	//   ....[114]....
        /*14ac*/ 	.word	0x00047090
        /*14b0*/ 	.word	0x00000008
        /*14b4*/ 	.word	0x00000000
        /*14b8*/ 	.short	0x010a
        /*14ba*/ 	.byte	0x3f
	.zero		1


	//----- nvinfo : EIATTR_NUM_MBARRIERS
	.align		4
.L_1485:
        /*14bc*/ 	.byte	0x03, 0x38
        /*14be*/ 	.short	0x0017


	//----- nvinfo : EIATTR_EXIT_INSTR_OFFSETS
	.align		4
        /*14c0*/ 	.byte	0x04, 0x1c
        /*14c2*/ 	.short	(.L_1487 - .L_1486)


	//   ....[0]....
.L_1486:
        /*14c4*/ 	.word	0x000375c0


	//----- nvinfo : EIATTR_MAX_THREADS
	.align		4
.L_1487:
        /*14c8*/ 	.byte	0x04, 0x05
        /*14ca*/ 	.short	(.L_1489 - .L_1488)
.L_1488:
        /*14cc*/ 	.word	0x00000180
        /*14d0*/ 	.word	0x00000001
        /*14d4*/ 	.word	0x00000001


	//----- nvinfo : EIATTR_CRS_STACK_SIZE
	.align		4
.L_1489:
        /*14d8*/ 	.byte	0x04, 0x1e
        /*14da*/ 	.short	(.L_1491 - .L_1490)
.L_1490:
        /*14dc*/ 	.word	0x00000000


	//----- nvinfo : EIATTR_CBANK_PARAM_SIZE
	.align		4
.L_1491:
        /*14e0*/ 	.byte	0x03, 0x19
        /*14e2*/ 	.short	0x0bf0


	//----- nvinfo : EIATTR_PARAM_CBANK
	.align		4
        /*14e4*/ 	.byte	0x04, 0x0a
        /*14e6*/ 	.short	(.L_1493 - .L_1492)
	.align		4
.L_1492:
        /*14e8*/ 	.word	index@(.nv.constant0._ZN7cutlass13device_kernelIN5flash11enable_sm90INS1_16FlashAttnFwdSm90INS1_25CollectiveMainloopFwdSm90ILi2EN4cute5tupleIJNS5_1CILi1EEES8_S8_EEENS6_IJNS7_ILi128EEENS7_ILi96EEENS7_ILi64EEEEEELi256ENS_6half_tEfNS_4arch4Sm90ELb0ELb1ELb1ELb1ELb0ELb1ELb1ELb1ELb0ELb1ELb0ELb0EEENS1_21CollectiveEpilogueFwdINS6_IJSA_NS7_ILi256EEESB_EEES9_SE_SG_Li256ELb1ELb1ELb0ELb0EEENS1_36VarlenDynamicPersistentTileSchedulerILi128ELi96ELi256ELi128ELb0ELb1ELb1ELb1ELb0ELb1EEEEEEEEEvNT_6ParamsE)
        /*14ec*/ 	.short	0x0210
        /*14ee*/ 	.short	0x0bf0


	//----- nvinfo : EIATTR_SW_WAR
	.align		4
.L_1493:
        /*14f0*/ 	.byte	0x04, 0x36
        /*14f2*/ 	.short	(.L_1495 - .L_1494)
.L_1494:
        /*14f4*/ 	.word	0x00000008
.L_1495:


//--------------------- .nv.info._ZN7cutlass13device_kernelIN5flash11enable_sm90INS1_16FlashAttnFwdSm90INS1_25CollectiveMainloopFwdSm90ILi2EN4cute5tupleIJNS5_1CILi1EEES8_S8_EEENS6_IJNS7_ILi128EEENS7_ILi96EEENS7_ILi64EEEEEELi256ENS_6half_tEfNS_4arch4Sm90ELb1ELb0ELb1ELb0ELb0ELb0ELb0ELb1ELb0ELb1ELb0ELb0EEENS1_21CollectiveEpilogueFwdINS6_IJSA_NS7_ILi256EEESB_EEES9_SE_SG_Li256ELb0ELb1ELb0ELb0EEENS1_30DynamicPersistentTileSchedulerILi256ELi128ELb0ELb1ELb1EEEEEEEEEvNT_6ParamsE --------------------------
	.section	.nv.info._ZN7cutlass13device_kernelIN5flash11enable_sm90INS1_16FlashAttnFwdSm90INS1_25CollectiveMainloopFwdSm90ILi2EN4cute5tupleIJNS5_1CILi1EEES8_S8_EEENS6_IJNS7_ILi128EEENS7_ILi96EEENS7_ILi64EEEEEELi256ENS_6half_tEfNS_4arch4Sm90ELb1ELb0ELb1ELb0ELb0ELb0ELb0ELb1ELb0ELb1ELb0ELb0EEENS1_21CollectiveEpilogueFwdINS6_IJSA_NS7_ILi256EEESB_EEES9_SE_SG_Li256ELb0ELb1ELb0ELb0EEENS1_30DynamicPersistentTileSchedulerILi256ELi128ELb0ELb1ELb1EEEEEEEEEvNT_6ParamsE,"",@"SHT_CUDA_INFO"
	.sectionflags	@""
	.align	4


	//----- nvinfo : EIATTR_CUDA_API_VERSION
	.align		4
        /*0000*/ 	.byte	0x04, 0x37
        /*0002*/ 	.short	(.L_1497 - .L_1496)
.L_1496:
        /*0004*/ 	.word	0x00000082


	//----- nvinfo : EIATTR_KPARAM_INFO
	.align		4
.L_1497:
        /*0008*/ 	.byte	0x04, 0x17
        /*000a*/ 	.short	(.L_1499 - .L_1498)
.L_1498:
        /*000c*/ 	.word	0x00000000
        /*0010*/ 	.short	0x0000
        /*0012*/ 	.short	0x0070
        /*0014*/ 	.byte	0x00, 0xf0, 0x01, 0x2a


	//----- nvinfo : EIATTR_SPARSE_MMA_MASK
	.align		4
.L_1499:
        /*0018*/ 	.byte	0x03, 0x50
        /*001a*/ 	.short	0x0000


	//----- nvinfo : EIATTR_MAXREG_COUNT
	.align		4
        /*001c*/ 	.byte	0x03, 0x1b
        /*001e*/ 	.short	0x00a8


	//----- nvinfo : EIATTR_NUM_BARRIERS
	.align		4
        /*0020*/ 	.byte	0x02, 0x4c
        /*0022*/ 	.byte	0x10
	.zero		1


	//----- nvinfo : EIATTR_EXTERNS
	.align		4
        /*0024*/ 	.byte	0x04, 0x0f
        /*0026*/ 	.short	(.L_1501 - .L_1500)


	//   ....[0]....
	.align		4
.L_1500:
        /*0028*/ 	.word	index@(__assertfail)


	//----- nvinfo : EIATTR_ANNOTATIONS
	.align		4
.L_1501:
        /*002c*/ 	.byte	0x04, 0x55
        /*002e*/ 	.short	(.L_1503 - .L_1502)


	//   ....[0]....
.L_1502:
        /* <DEDUP_REMOVED lines=24> */


	//----- nvinfo : EIATTR_MERCURY_ISA_VERSION
	.align		4
.L_1503:
        /*01a0*/ 	.byte	0x03, 0x5f
        /*01a2*/ 	.short	0x0101


	//----- nvinfo : EIATTR_INT_WARP_WIDE_INSTR_OFFSETS
	.align		4
        /*01a4*/ 	.byte	0x04, 0x31
        /*01a6*/ 	.short	(.L_1505 - .L_1504)


	//   ....[0]....
.L_1504:
        /*01a8*/ 	.word	0x00000130


	//   ....[1]....
        /*01ac*/ 	.word	0x00000170


	//   ....[2]....
        /*01b0*/ 	.word	0x000001e0


	//   ....[3]....
        /*01b4*/ 	.word	0x0000c610


	//   ....[4]....
        /*01b8*/ 	.word	0x0000c6a0


	//   ....[5]....
        /*01bc*/ 	.word	0x0000ffe0


	//   ....[6]....
        /*01c0*/ 	.word	0x00010070


	//----- nvinfo : EIATTR_COOP_GROUP_MASK_REGIDS
	.align		4
.L_1505:
        /*01c4*/ 	.byte	0x04, 0x29
        /*01c6*/ 	.short	(.L_1507 - .L_1506)


	//   ....[0]....
.L_1506:
        /*01c8*/ 	.word	0xffffffff


	//   ....[1]....
        /*01cc*/ 	.word	0xffffffff


	//   ....[2]....
        /*01d0*/ 	.word	0xffffffff


	//   ....[3]....
        /*01d4*/ 	.word	0xffffffff


	//   ....[4]....
        /*01d8*/ 	.word	0xffffffff


	//   ....[5]....
        /*01dc*/ 	.word	0xffffffff


	//   ....[6]....
        /*01e0*/ 	.word	0xffffffff


	//   ....[7]....
        /*01e4*/ 	.word	0xffffffff


	//   ....[8]....
        /*01e8*/ 	.word	0xffffffff


	//   ....[9]....
        /*01ec*/ 	.word	0xffffffff


	//   ....[10]....
        /*01f0*/ 	.word	0xffffffff


	//   ....[11]....
        /*01f4*/ 	.word	0xffffffff


	//   ....[12]....
        /*01f8*/ 	.word	0xffffffff


	//   ....[13]....
        /*01fc*/ 	.word	0xffffffff


	//   ....[14]....
        /*0200*/ 	.word	0xffffffff


	//   ....[15]....
        /*0204*/ 	.word	0xffffffff


	//   ....[16]....
        /*0208*/ 	.word	0xffffffff


	//   ....[17]....
        /*020c*/ 	.word	0xffffffff


	//   ....[18]....
        /*0210*/ 	.word	0xffffffff


	//   ....[19]....
        /*0214*/ 	.word	0xffffffff


	//   ....[20]....
        /*0218*/ 	.word	0xffffffff


	//   ....[21]....
        /*021c*/ 	.word	0xffffffff


	//   ....[22]....
        /*0220*/ 	.word	0xffffffff


	//   ....[23]....
        /*0224*/ 	.word	0xffffffff


	//   ....[24]....
        /*0228*/ 	.word	0xffffffff


	//   ....[25]....
        /*022c*/ 	.word	0xffffffff


	//   ....[26]....
        /*0230*/ 	.word	0xffffffff


	//   ....[27]....
        /*0234*/ 	.word	0xffffffff


	//   ....[28]....
        /*0238*/ 	.word	0xffffffff


	//   ....[29]....
        /*023c*/ 	.word	0xffffffff


	//   ....[30]....
        /*0240*/ 	.word	0xffffffff


	//   ....[31]....
        /*0244*/ 	.word	0xffffffff


	//   ....[32]....
        /*0248*/ 	.word	0xffffffff


	//   ....[33]....
        /*024c*/ 	.word	0xffffffff


	//   ....[34]....
        /*0250*/ 	.word	0xffffffff


	//   ....[35]....
        /*0254*/ 	.word	0xffffffff


	//   ....[36]....
        /*0258*/ 	.word	0xffffffff


	//   ....[37]....
        /*025c*/ 	.word	0xffffffff


	//   ....[38]....
        /*0260*/ 	.word	0xffffffff


	//   ....[39]....
        /*0264*/ 	.word	0xffffffff


	//   ....[40]....
        /*0268*/ 	.word	0xffffffff


	//   ....[41]....
        /*026c*/ 	.word	0xffffffff


	//   ....[42]....
        /*0270*/ 	.word	0xffffffff


	//   ....[43]....
        /*0274*/ 	.word	0xffffffff


	//   ....[44]....
        /*0278*/ 	.word	0xffffffff


	//   ....[45]....
        /*027c*/ 	.word	0xffffffff


	//   ....[46]....
        /*0280*/ 	.word	0xffffffff


	//   ....[47]....
        /*0284*/ 	.word	0xffffffff


	//   ....[48]....
        /*0288*/ 	.word	0xffffffff


	//   ....[49]....
        /*028c*/ 	.word	0xffffffff


	//   ....[50]....
        /*0290*/ 	.word	0xffffffff


	//   ....[51]....
        /*0294*/ 	.word	0xffffffff


	//   ....[52]....
        /*0298*/ 	.word	0xffffffff


	//   ....[53]....
        /*029c*/ 	.word	0xffffffff


	//   ....[54]....
        /*02a0*/ 	.word	0xffffffff


	//   ....[55]....
        /*02a4*/ 	.word	0xffffffff


	//   ....[56]....
        /*02a8*/ 	.word	0xffffffff


	//   ....[57]....
        /*02ac*/ 	.word	0xffffffff


	//   ....[58]....
        /*02b0*/ 	.word	0xffffffff


	//   ....[59]....
        /*02b4*/ 	.word	0xffffffff


	//   ....[60]....
        /*02b8*/ 	.word	0xffffffff


	//   ....[61]....
        /*02bc*/ 	.word	0xffffffff


	//   ....[62]....
        /*02c0*/ 	.word	0xffffffff


	//   ....[63]....
        /*02c4*/ 	.word	0xffffffff


	//   ....[64]....
        /*02c8*/ 	.word	0xffffffff


	//   ....[65]....
        /*02cc*/ 	.word	0xffffffff


	//   ....[66]....
        /*02d0*/ 	.word	0xffffffff


	//   ....[67]....
        /*02d4*/ 	.word	0xffffffff


	//   ....[68]....
        /*02d8*/ 	.word	0x0500000f


	//   ....[69]....
        /*02dc*/ 	.word	0x0500000f


	//   ....[70]....
        /*02e0*/ 	.word	0x0500000f


	//   ....[71]....
        /*02e4*/ 	.word	0x0500000f


	//   ....[72]....
        /*02e8*/ 	.word	0x0500000f


	//   ....[73]....
        /*02ec*/ 	.word	0x0500000f


	//   ....[74]....
        /*02f0*/ 	.word	0x0500000f


	//   ....[75]....
        /*02f4*/ 	.word	0x0500000f


	//   ....[76]....
        /*02f8*/ 	.word	0x0500000f


	//   ....[77]....
        /*02fc*/ 	.word	0x0500000f


	//   ....[78]....
        /*0300*/ 	.word	0x0500000f


	//   ....[79]....
        /*0304*/ 	.word	0x0500000f


	//   ....[80]....
        /*0308*/ 	.word	0x0500000f


	//   ....[81]....
        /*030c*/ 	.word	0x0500000f


	//   ....[82]....
        /*0310*/ 	.word	0x0500000f


	//   ....[83]....
        /*0314*/ 	.word	0x0500000f


	//   ....[84]....
        /*0318*/ 	.word	0x0500000f


	//   ....[85]....
        /*031c*/ 	.word	0x0500000f


	//   ....[86]....
        /*0320*/ 	.word	0x0500000f


	//----- nvinfo : EIATTR_COOP_GROUP_INSTR_OFFSETS
	.align		4
.L_1507:
        /*0324*/ 	.byte	0x04, 0x28
        /*0326*/ 	.short	(.L_1509 - .L_1508)


	//   ....[0]....
.L_1508:
        /*0328*/ 	.word	0x00000070


	//   ....[1]....
        /*032c*/ 	.word	0x00000140


	//   ....[2]....
        /*0330*/ 	.word	0x00000190


	//   ....[3]....
        /*0334*/ 	.word	0x000003c0


	//   ....[4]....
        /*0338*/ 	.word	0x00000520


	//   ....[5]....
        /*033c*/ 	.word	0x00000640


	//   ....[6]....
        /*0340*/ 	.word	0x000007a0


	//   ....[7]....
        /*0344*/ 	.word	0x000016b0


	//   ....[8]....
        /*0348*/ 	.word	0x00001ca0


	//   ....[9]....
        /*034c*/ 	.word	0x00001cb0


	//   ....[10]....
        /*0350*/ 	.word	0x000027e0


	//   ....[11]....
        /*0354*/ 	.word	0x00002840


	//   ....[12]....
        /*0358*/ 	.word	0x00002f60


	//   ....[13]....
        /*035c*/ 	.word	0x00002fb0


	//   ....[14]....
        /*0360*/ 	.word	0x00003f90


	//   ....[15]....
        /*0364*/ 	.word	0x00004890


	//   ....[16]....
        /*0368*/ 	.word	0x00004a20


	//   ....[17]....
        /*036c*/ 	.word	0x00004b10


	//   ....[18]....
        /*0370*/ 	.word	0x00005200


	//   ....[19]....
        /*0374*/ 	.word	0x00005260


	//   ....[20]....
        /*0378*/ 	.word	0x000070a0


	//   ....[21]....
        /*037c*/ 	.word	0x00007120


	//   ....[22]....
        /*0380*/ 	.word	0x000075b0


	//   ....[23]....
        /*0384*/ 	.word	0x00007770


	//   ....[24]....
        /*0388*/ 	.word	0x00008af0


	//   ....[25]....
        /*038c*/ 	.word	0x00008b70


	//   ....[26]....
        /*0390*/ 	.word	0x00008bd0


	//   ....[27]....
        /*0394*/ 	.word	0x00008c00


	//   ....[28]....
        /*0398*/ 	.word	0x0000a450


	//   ....[29]....
        /*039c*/ 	.word	0x0000a4e0


	//   ....[30]....
        /*03a0*/ 	.word	0x0000a510


	//   ....[31]....
        /*03a4*/ 	.word	0x0000a540


	//   ....[32]....
        /*03a8*/ 	.word	0x0000ad30


	//   ....[33]....
        /*03ac*/ 	.word	0x0000ad50


	//   ....[34]....
        /*03b0*/ 	.word	0x0000aea0


	//   ....[35]....
        /*03b4*/ 	.word	0x0000aec0


	//   ....[36]....
        /*03b8*/ 	.word	0x0000b000


	//   ....[37]....
        /*03bc*/ 	.word	0x0000b020


	//   ....[38]....
        /*03c0*/ 	.word	0x0000b170


	//   ....[39]....
        /*03c4*/ 	.word	0x0000b190


	//   ....[40]....
        /*03c8*/ 	.word	0x0000b890


	//   ....[41]....
        /*03cc*/ 	.word	0x0000b8c0


	//   ....[42]....
        /*03d0*/ 	.word	0x0000ba10


	//   ....[43]....
        /*03d4*/ 	.word	0x0000ba30


	//   ....[44]....
        /*03d8*/ 	.word	0x0000bb70


	//   ....[45]....
        /*03dc*/ 	.word	0x0000bb90


	//   ....[46]....
        /*03e0*/ 	.word	0x0000bce0


	//   ....[47]....
        /*03e4*/ 	.word	0x0000bd00


	//   ....[48]....
        /*03e8*/ 	.word	0x0000bee0


	//   ....[49]....
        /*03ec*/ 	.word	0x0000cc00


	//   ....[50]....
        /*03f0*/ 	.word	0x0000d570


	//   ....[51]....
        /*03f4*/ 	.word	0x0000d5b0


	//   ....[52]....
        /*03f8*/ 	.word	0x0000d5e0


	//   ....[53]....
        /*03fc*/ 	.word	0x0000d620


	//   ....[54]....
        /*0400*/ 	.word	0x0000d6c0


	//   ....[55]....
        /*0404*/ 	.word	0x0000d6d0


	//   ....[56]....
        /*0408*/ 	.word	0x0000d740


	//   ....[57]....
        /*040c*/ 	.word	0x0000d750


	//   ....[58]....
        /*0410*/ 	.word	0x0000d7c0


	//   ....[59]....
        /*0414*/ 	.word	0x0000d7d0


	//   ....[60]....
        /*0418*/ 	.word	0x0000d840


	//   ....[61]....
        /*041c*/ 	.word	0x0000d850


	//   ....[62]....
        /*0420*/ 	.word	0x0000d8c0


	//   ....[63]....
        /*0424*/ 	.word	0x0000d8d0


	//   ....[64]....
        /*0428*/ 	.word	0x0000d8e0


	//   ....[65]....
        /*042c*/ 	.word	0x0000d920


	//   ....[66]....
        /*0430*/ 	.word	0x000101d0


	//   ....[67]....
        /*0434*/ 	.word	0x000103c0


	//   ....[68]....
        /*0438*/ 	.word	0x000108f0


	//   ....[69]....
        /*043c*/ 	.word	0x00010a70


	//   ....[70]....
        /*0440*/ 	.word	0x00010ad0


	//   ....[71]....
        /*0444*/ 	.word	0x00010b60


	//   ....[72]....
        /*0448*/ 	.word	0x00010c60


	//   ....[73]....
        /*044c*/ 	.word	0x00010ce0


	//   ....[74]....
        /*0450*/ 	.word	0x00010db0


	//   ....[75]....
        /*0454*/ 	.word	0x00010e40


	//   ....[76]....
        /*0458*/ 	.word	0x00010f20


	//   ....[77]....
        /*045c*/ 	.word	0x00010f80


	//   ....[78]....
        /*0460*/ 	.word	0x00011060


	//   ....[79]....
        /*0464*/ 	.word	0x000110c0


	//   ....[80]....
        /*0468*/ 	.word	0x000111a0


	//   ....[81]....
        /*046c*/ 	.word	0x00011200


	//   ....[82]....
        /*0470*/ 	.word	0x000112d0


	//   ....[83]....
        /*0474*/ 	.word	0x00011330


	//   ....[84]....
        /*0478*/ 	.word	0x000113f0


	//   ....[85]....
        /*047c*/ 	.word	0x00011710


	//   ....[86]....
        /*0480*/ 	.word	0x00011830


	//----- nvinfo : EIATTR_REG_RECONFIG
	.align		4
.L_1509:
        /*0484*/ 	.byte	0x01, 0x54
	.zero		2


	//----- nvinfo : EIATTR_SYSCALL_OFFSETS
	.align		4
        /*0488*/ 	.byte	0x04, 0x46
        /*048a*/ 	.short	(.L_1511 - .L_1510)


	//   ....[0]....
.L_1510:
        /*048c*/ 	.word	0x00001890


	//   ....[1]....
        /*0490*/ 	.word	0x0000c810


	//   ....[2]....
        /*0494*/ 	.word	0x0000c960


	//   ....[3]....
        /*0498*/ 	.word	0x0000ca50


	//   ....[4]....
        /*049c*/ 	.word	0x0000d180


	//----- nvinfo : EIATTR_MBARRIER_INSTR_OFFSETS
	.align		4
.L_1511:
        /*04a0*/ 	.byte	0x04, 0x39
        /*04a2*/ 	.short	(.L_1513 - .L_1512)


	//   ....[0]....
.L_1512:
        /*04a4*/ 	.word	0x00000270
        /*04a8*/ 	.word	0x000000ff
        /*04ac*/ 	.word	0x00022800
        /*04b0*/ 	.short	0x0100
        /*04b2*/ 	.byte	0x08
	.zero		1


	//   ....[1]....
        /*04b4*/ 	.word	0x00000280
        /*04b8*/ 	.word	0x000000ff
        /*04bc*/ 	.word	0x00022820
        /*04c0*/ 	.short	0x0100
        /*04c2*/ 	.byte	0x08
	.zero		1


	//   ....[2]....
        /*04c4*/ 	.word	0x00000370
        /*04c8*/ 	.word	0x000000ff
        /*04cc*/ 	.word	0x00022830
        /*04d0*/ 	.short	0x0100
        /*04d2*/ 	.byte	0x08
	.zero		1


	//   ....[3]....
        /*04d4*/ 	.word	0x00000380
        /*04d8*/ 	.word	0x000000ff
        /*04dc*/ 	.word	0x00022840
        /*04e0*/ 	.short	0x0100
        /*04e2*/ 	.byte	0x08
	.zero		1


	//   ....[4]....
        /*04e4*/ 	.word	0x00000390
        /*04e8*/ 	.word	0x000000ff
        /*04ec*/ 	.word	0x00022838
        /*04f0*/ 	.short	0x0100
        /*04f2*/ 	.byte	0x08
	.zero		1


	//   ....[5]....
        /*04f4*/ 	.word	0x000003a0
        /*04f8*/ 	.word	0x000000ff
        /*04fc*/ 	.word	0x00022848
        /*0500*/ 	.short	0x0100
        /*0502*/ 	.byte	0x08
	.zero		1


	//   ....[6]....
        /*0504*/ 	.word	0x000004d0
        /*0508*/ 	.word	0x000000ff
        /*050c*/ 	.word	0x00022850
        /*0510*/ 	.short	0x0100
        /*0512*/ 	.byte	0x08
	.zero		1


	//   ....[7]....
        /*0514*/ 	.word	0x000004e0
        /*0518*/ 	.word	0x000000ff
        /*051c*/ 	.word	0x00022860
        /*0520*/ 	.short	0x0100
        /*0522*/ 	.byte	0x08
	.zero		1


	//   ....[8]....
        /*0524*/ 	.word	0x000004f0
        /*0528*/ 	.word	0x000000ff
        /*052c*/ 	.word	0x00022858
        /*0530*/ 	.short	0x0100
        /*0532*/ 	.byte	0x08
	.zero		1


	//   ....[9]....
        /*0534*/ 	.word	0x00000500
        /*0538*/ 	.word	0x000000ff
        /*053c*/ 	.word	0x00022868
        /*0540*/ 	.short	0x0100
        /*0542*/ 	.byte	0x08
	.zero		1


	//   ....[10]....
        /*0544*/ 	.word	0x000005f0
        /*0548*/ 	.word	0x000000ff
        /*054c*/ 	.word	0x00022870
        /*0550*/ 	.short	0x0100
        /*0552*/ 	.byte	0x06
	.zero		1


	//   ....[11]....
        /*0554*/ 	.word	0x00000600
        /*0558*/ 	.word	0x000000ff
        /*055c*/ 	.word	0x00022880
        /*0560*/ 	.short	0x0100
        /*0562*/ 	.byte	0x06
	.zero		1


	//   ....[12]....
        /*0564*/ 	.word	0x00000610
        /*0568*/ 	.word	0x000000ff
        /*056c*/ 	.word	0x00022878
        /*0570*/ 	.short	0x0100
        /*0572*/ 	.byte	0x06
	.zero		1


	//   ....[13]....
        /*0574*/ 	.word	0x00000620
        /*0578*/ 	.word	0x000000ff
        /*057c*/ 	.word	0x00022888
        /*0580*/ 	.short	0x0100
        /*0582*/ 	.byte	0x06
	.zero		1


	//   ....[14]....
        /*0584*/ 	.word	0x00000750
        /*0588*/ 	.word	0x000000ff
        /*058c*/ 	.word	0x00022890
        /*0590*/ 	.short	0x0100
        /*0592*/ 	.byte	0x08
	.zero		1


	//   ....[15]....
        /*0594*/ 	.word	0x00000760
        /*0598*/ 	.word	0x000000ff
        /*059c*/ 	.word	0x000228a0
        /*05a0*/ 	.short	0x0100
        /*05a2*/ 	.byte	0x08
	.zero		1


	//   ....[16]....
        /*05a4*/ 	.word	0x00000770
        /*05a8*/ 	.word	0x000000ff
        /*05ac*/ 	.word	0x00022898
        /*05b0*/ 	.short	0x0100
        /*05b2*/ 	.byte	0x08
	.zero		1


	//   ....[17]....
        /*05b4*/ 	.word	0x00000780
        /*05b8*/ 	.word	0x000000ff
        /*05bc*/ 	.word	0x000228a8
        /*05c0*/ 	.short	0x0100
        /*05c2*/ 	.byte	0x08
	.zero		1


	//   ....[18]....
        /*05c4*/ 	.word	0x000008b0
        /*05c8*/ 	.word	0x000000ff
        /*05cc*/ 	.word	0x000228b0
        /*05d0*/ 	.short	0x0100
        /*05d2*/ 	.byte	0x08
	.zero		1


	//   ....[19]....
        /*05d4*/ 	.word	0x000008c0
        /*05d8*/ 	.word	0x000000ff
        /*05dc*/ 	.word	0x000228c0
        /*05e0*/ 	.short	0x0100
        /*05e2*/ 	.byte	0x08
	.zero		1


	//   ....[20]....
        /*05e4*/ 	.word	0x000008d0
        /*05e8*/ 	.word	0x000000ff
        /*05ec*/ 	.word	0x000228b8
        /*05f0*/ 	.short	0x0100
        /*05f2*/ 	.byte	0x08
	.zero		1


	//   ....[21]....
        /*05f4*/ 	.word	0x000008e0
        /*05f8*/ 	.word	0x000000ff
        /*05fc*/ 	.word	0x000228c8
        /*0600*/ 	.short	0x0100
        /*0602*/ 	.byte	0x08
	.zero		1


	//   ....[22]....
        /*0604*/ 	.word	0x00001940
        /*0608*/ 	.word	0x00000007
        /*060c*/ 	.word	0x00022800
        /*0610*/ 	.short	0x010a
        /*0612*/ 	.byte	0x3f
	.zero		1


	//   ....[23]....
        /*0614*/ 	.word	0x00001a10
        /*0618*/ 	.word	0x00000006
        /*061c*/ 	.word	0x00022830
        /*0620*/ 	.short	0x010a
        /*0622*/ 	.byte	0x3f
	.zero		1


	//   ....[24]....
        /*0624*/ 	.word	0x00001a50
        /*0628*/ 	.word	0x00000006
        /*062c*/ 	.word	0x00022830
        /*0630*/ 	.short	0x010a
        /*0632*/ 	.byte	0x3f
	.zero		1


	//   ....[25]....
        /*0634*/ 	.word	0x00003420
        /*0638*/ 	.word	0x00000004
        /*063c*/ 	.word	0x00000000
        /*0640*/ 	.short	0x0101
        /*0642*/ 	.byte	0x3f
	.zero		1


	//   ....[26]....
        /*0644*/ 	.word	0x000038b0
        /*0648*/ 	.word	0x00000006
        /*064c*/ 	.word	0x00022850
        /*0650*/ 	.short	0x010a
        /*0652*/ 	.byte	0x3f
	.zero		1


	//   ....[27]....
        /*0654*/ 	.word	0x000038f0
        /*0658*/ 	.word	0x00000006
        /*065c*/ 	.word	0x00022850
        /*0660*/ 	.short	0x010a
        /*0662*/ 	.byte	0x3f
	.zero		1


	//   ....[28]....
        /*0664*/ 	.word	0x00003cc0
        /*0668*/ 	.word	0x00000006
        /*066c*/ 	.word	0x00000000
        /*0670*/ 	.short	0x0101
        /*0672*/ 	.byte	0x3f
	.zero		1


	//   ....[29]....
        /*0674*/ 	.word	0x00003e00
        /*0678*/ 	.word	0x000000ff
        /*067c*/ 	.word	0x00022830
        /*0680*/ 	.short	0x010a
        /*0682*/ 	.byte	0x1b
	.zero		1


	//   ....[30]....
        /*0684*/ 	.word	0x00003e40
        /*0688*/ 	.word	0x000000ff
        /*068c*/ 	.word	0x00022830
        /*0690*/ 	.short	0x010a
        /*0692*/ 	.byte	0x1b
	.zero		1


	//   ....[31]....
        /*0694*/ 	.word	0x00005890
        /*0698*/ 	.word	0x00000004
        /*069c*/ 	.word	0x00000000
        /*06a0*/ 	.short	0x0101
        /*06a2*/ 	.byte	0x3f
	.zero		1


	//   ....[32]....
        /*06a4*/ 	.word	0x00006420
        /*06a8*/ 	.word	0x000000ff
        /*06ac*/ 	.word	0x00022850
        /*06b0*/ 	.short	0x010a
        /*06b2*/ 	.byte	0x1b
	.zero		1


	//   ....[33]....
        /*06b4*/ 	.word	0x00006460
        /*06b8*/ 	.word	0x000000ff
        /*06bc*/ 	.word	0x00022850
        /*06c0*/ 	.short	0x010a
        /*06c2*/ 	.byte	0x1b
	.zero		1


	//   ....[34]....
        /*06c4*/ 	.word	0x00006770
        /*06c8*/ 	.word	0x000000c7
        /*06cc*/ 	.word	0x00000000
        /*06d0*/ 	.short	0x0101
        /*06d2*/ 	.byte	0x3f
	.zero		1


	//   ....[35]....
        /*06d4*/ 	.word	0x000068c0
        /*06d8*/ 	.word	0x000000ff
        /*06dc*/ 	.word	0x00022830
        /*06e0*/ 	.short	0x010a
        /*06e2*/ 	.byte	0x18
	.zero		1


	//   ....[36]....
        /*06e4*/ 	.word	0x00006900
        /*06e8*/ 	.word	0x000000ff
        /*06ec*/ 	.word	0x00022830
        /*06f0*/ 	.short	0x010a
        /*06f2*/ 	.byte	0x18
	.zero		1


	//   ....[37]....
        /*06f4*/ 	.word	0x00007c00
        /*06f8*/ 	.word	0x00000099
        /*06fc*/ 	.word	0x00000000
        /*0700*/ 	.short	0x0101
        /*0702*/ 	.byte	0x3f
	.zero		1


	//   ....[38]....
        /*0704*/ 	.word	0x00008790
        /*0708*/ 	.word	0x000000ff
        /*070c*/ 	.word	0x00022850
        /*0710*/ 	.short	0x010a
        /*0712*/ 	.byte	0x18
	.zero		1


	//   ....[39]....
        /*0714*/ 	.word	0x000087d0
        /*0718*/ 	.word	0x000000ff
        /*071c*/ 	.word	0x00022850
        /*0720*/ 	.short	0x010a
        /*0722*/ 	.byte	0x18
	.zero		1


	//   ....[40]....
        /*0724*/ 	.word	0x00008ad0
        /*0728*/ 	.word	0x000000b5
        /*072c*/ 	.word	0x00000000
        /*0730*/ 	.short	0x0101
        /*0732*/ 	.byte	0x3f
	.zero		1


	//   ....[41]....
        /*0734*/ 	.word	0x0000ad20
        /*0738*/ 	.word	0x000000cb
        /*073c*/ 	.word	0x00000000
        /*0740*/ 	.short	0x0101
        /*0742*/ 	.byte	0x3f
	.zero		1


	//   ....[42]....
        /*0744*/ 	.word	0x0000ce60
        /*0748*/ 	.word	0x00000003
        /*074c*/ 	.word	0x00022840
        /*0750*/ 	.short	0x010a
        /*0752*/ 	.byte	0x3f
	.zero		1


	//   ....[43]....
        /*0754*/ 	.word	0x0000da00
        /*0758*/ 	.word	0x00000011
        /*075c*/ 	.word	0x00022800
        /*0760*/ 	.short	0x0107
        /*0762*/ 	.byte	0x3f
	.zero		1


	//   ....[44]....
        /*0764*/ 	.word	0x0000daf0
        /*0768*/ 	.word	0x00000011
        /*076c*/ 	.word	0x00022800
        /*0770*/ 	.short	0x0101
        /*0772*/ 	.byte	0x3f
	.zero		1


	//   ....[45]....
        /*0774*/ 	.word	0x0000db10
        /*0778*/ 	.word	0x00000011
        /*077c*/ 	.word	0x00022820
        /*0780*/ 	.short	0x010a
        /*0782*/ 	.byte	0x3f
	.zero		1


	//   ....[46]....
        /*0784*/ 	.word	0x0000dbf0
        /*0788*/ 	.word	0x00000002
        /*078c*/ 	.word	0x00022860
        /*0790*/ 	.short	0x010a
        /*0792*/ 	.byte	0x3f
	.zero		1


	//   ....[47]....
        /*0794*/ 	.word	0x0000e410
        /*0798*/ 	.word	0x00000003
        /*079c*/ 	.word	0x00022840
        /*07a0*/ 	.short	0x010a
        /*07a2*/ 	.byte	0x3f
	.zero		1


	//   ....[48]....
        /*07a4*/ 	.word	0x0000e630
        /*07a8*/ 	.word	0x00000003
        /*07ac*/ 	.word	0x00022860
        /*07b0*/ 	.short	0x010a
        /*07b2*/ 	.byte	0x3f
	.zero		1


	//   ....[49]....
        /*07b4*/ 	.word	0x0000ee10
        /*07b8*/ 	.word	0x00000004
        /*07bc*/ 	.word	0x00022840
        /*07c0*/ 	.short	0x010a
        /*07c2*/ 	.byte	0x3f
	.zero		1


	//   ....[50]....
        /*07c4*/ 	.word	0x0000f030
        /*07c8*/ 	.word	0x00000004
        /*07cc*/ 	.word	0x00022860
        /*07d0*/ 	.short	0x010a
        /*07d2*/ 	.byte	0x3f
	.zero		1


	//   ....[51]....
        /*07d4*/ 	.word	0x0000f7b0
        /*07d8*/ 	.word	0x00000004
        /*07dc*/ 	.word	0x00022840
        /*07e0*/ 	.short	0x010a
        /*07e2*/ 	.byte	0x3f
	.zero		1


	//   ....[52]....
        /*07e4*/ 	.word	0x0000f9d0
        /*07e8*/ 	.word	0x00000004
        /*07ec*/ 	.word	0x00022860
        /*07f0*/ 	.short	0x010a
        /*07f2*/ 	.byte	0x3f
	.zero		1


	//   ....[53]....
        /*07f4*/ 	.word	0x00010340
        /*07f8*/ 	.word	0x00000000
        /*07fc*/ 	.word	0x00022820
        /*0800*/ 	.short	0x010a
        /*0802*/ 	.byte	0x3f
	.zero		1


	//   ....[54]....
        /*0804*/ 	.word	0x00010510
        /*0808*/ 	.word	0x00000006
        /*080c*/ 	.word	0x00000000
        /*0810*/ 	.short	0x010a
        /*0812*/ 	.byte	0x3f
	.zero		1


	//   ....[55]....
        /*0814*/ 	.word	0x00010560
        /*0818*/ 	.word	0x00000003
        /*081c*/ 	.word	0x00000000
        /*0820*/ 	.short	0x010a
        /*0822*/ 	.byte	0x3f
	.zero		1


	//   ....[56]....
        /*0824*/ 	.word	0x000105c0
        /*0828*/ 	.word	0x00000012
        /*082c*/ 	.word	0x00000000
        /*0830*/ 	.short	0x010a
        /*0832*/ 	.byte	0x3f
	.zero		1


	//   ....[57]....
        /*0834*/ 	.word	0x000105f0
        /*0838*/ 	.word	0x00000003
        /*083c*/ 	.word	0x00000000
        /*0840*/ 	.short	0x010a
        /*0842*/ 	.byte	0x3f
	.zero		1


	//   ....[58]....
        /*0844*/ 	.word	0x00010650
        /*0848*/ 	.word	0x00000007
        /*084c*/ 	.word	0x00022800
        /*0850*/ 	.short	0x010a
        /*0852*/ 	.byte	0x3f
	.zero		1


	//   ....[59]....
        /*0854*/ 	.word	0x000106a0
        /*0858*/ 	.word	0x00000006
        /*085c*/ 	.word	0x00022830
        /*0860*/ 	.short	0x010a
        /*0862*/ 	.byte	0x3f
	.zero		1


	//   ....[60]....
        /*0864*/ 	.word	0x000106f0
        /*0868*/ 	.word	0x00000006
        /*086c*/ 	.word	0x00022850
        /*0870*/ 	.short	0x010a
        /*0872*/ 	.byte	0x3f
	.zero		1


	//   ....[61]....
        /*0874*/ 	.word	0x00010750
        /*0878*/ 	.word	0x00000003
        /*087c*/ 	.word	0x00022830
        /*0880*/ 	.short	0x010a
        /*0882*/ 	.byte	0x3f
	.zero		1


	//   ....[62]....
        /*0884*/ 	.word	0x000107a0
        /*0888*/ 	.word	0x000000c7
        /*088c*/ 	.word	0x00022850
        /*0890*/ 	.short	0x010a
        /*0892*/ 	.byte	0x3f
	.zero		1


	//   ....[63]....
        /*0894*/ 	.word	0x00010800
        /*0898*/ 	.word	0x00000003
        /*089c*/ 	.word	0x00022830
        /*08a0*/ 	.short	0x010a
        /*08a2*/ 	.byte	0x3f
	.zero		1


	//   ....[64]....
        /*08a4*/ 	.word	0x00010850
        /*08a8*/ 	.word	0x000000b5
        /*08ac*/ 	.word	0x00022850
        /*08b0*/ 	.short	0x010a
        /*08b2*/ 	.byte	0x3f
	.zero		1


	//   ....[65]....
        /*08b4*/ 	.word	0x000109a0
        /*08b8*/ 	.word	0x00000003
        /*08bc*/ 	.word	0x00022840
        /*08c0*/ 	.short	0x010a
        /*08c2*/ 	.byte	0x3f
	.zero		1


	//   ....[66]....
        /*08c4*/ 	.word	0x00011430
        /*08c8*/ 	.word	0x00000011
        /*08cc*/ 	.word	0x00022820
        /*08d0*/ 	.short	0x010a
        /*08d2*/ 	.byte	0x3f
	.zero		1


	//   ....[67]....
        /*08d4*/ 	.word	0x00011480
        /*08d8*/ 	.word	0x00000002
        /*08dc*/ 	.word	0x00022860
        /*08e0*/ 	.short	0x010a
        /*08e2*/ 	.byte	0x3f
	.zero		1


	//   ....[68]....
        /*08e4*/ 	.word	0x000114d0
        /*08e8*/ 	.word	0x00000003
        /*08ec*/ 	.word	0x00022840
        /*08f0*/ 	.short	0x010a
        /*08f2*/ 	.byte	0x3f
	.zero		1


	//   ....[69]....
        /*08f4*/ 	.word	0x00011520
        /*08f8*/ 	.word	0x00000003
        /*08fc*/ 	.word	0x00022860
        /*0900*/ 	.short	0x010a
        /*0902*/ 	.byte	0x3f
	.zero		1


	//   ....[70]....
        /*0904*/ 	.word	0x00011570
        /*0908*/ 	.word	0x00000004
        /*090c*/ 	.word	0x00022840
        /*0910*/ 	.short	0x010a
        /*0912*/ 	.byte	0x3f
	.zero		1


	//   ....[71]....
        /*0914*/ 	.word	0x000115c0
        /*0918*/ 	.word	0x00000004
        /*091c*/ 	.word	0x00022860
        /*0920*/ 	.short	0x010a
        /*0922*/ 	.byte	0x3f
	.zero		1


	//   ....[72]....
        /*0924*/ 	.word	0x00011610
        /*0928*/ 	.word	0x00000004
        /*092c*/ 	.word	0x00022840
        /*0930*/ 	.short	0x010a
        /*0932*/ 	.byte	0x3f
	.zero		1


	//   ....[73]....
        /*0934*/ 	.word	0x00011660
        /*0938*/ 	.word	0x00000004
        /*093c*/ 	.word	0x00022860
        /*0940*/ 	.short	0x010a
        /*0942*/ 	.byte	0x3f
	.zero		1


	//   ....[74]....
        /*0944*/ 	.word	0x00011750
        /*0948*/ 	.word	0x00000000
        /*094c*/ 	.word	0x00022820
        /*0950*/ 	.short	0x010a
        /*0952*/ 	.byte	0x3f
	.zero		1


	//   ....[75]....
        /*0954*/ 	.word	0x000118f0
        /*0958*/ 	.word	0x00000006
        /*095c*/ 	.word	0x00000000
        /*0960*/ 	.short	0x010a
        /*0962*/ 	.byte	0x3f
	.zero		1


	//   ....[76]....
        /*0964*/ 	.word	0x00011940
        /*0968*/ 	.word	0x00000003
        /*096c*/ 	.word	0x00000000
        /*0970*/ 	.short	0x010a
        /*0972*/ 	.byte	0x3f
	.zero		1


	//   ....[77]....
        /*0974*/ 	.word	0x00011990
        /*0978*/ 	.word	0x00000012
        /*097c*/ 	.word	0x00000000
        /*0980*/ 	.short	0x010a
        /*0982*/ 	.byte	0x3f
	.zero		1


	//----- nvinfo : EIATTR_NUM_MBARRIERS
	.align		4
.L_1513:
        /*0984*/ 	.byte	0x03, 0x38
        /*0986*/ 	.short	0x0016


	//----- nvinfo : EIATTR_EXIT_INSTR_OFFSETS
	.align		4
        /*0988*/ 	.byte	0x04, 0x1c
        /*098a*/ 	.short	(.L_1515 - .L_1514)


	//   ....[0]....
.L_1514:
        /*098c*/ 	.word	0x00000a40


	//   ....[1]....
        /*0990*/ 	.word	0x0000be80


	//   ....[2]....
        /*0994*/ 	.word	0x00010640


	//----- nvinfo : EIATTR_MAX_THREADS
	.align		4
.L_1515:
        /*0998*/ 	.byte	0x04, 0x05
        /*099a*/ 	.short	(.L_1517 - .L_1516)
.L_1516:
        /*099c*/ 	.word	0x00000180
        /*09a0*/ 	.word	0x00000001
        /*09a4*/ 	.word	0x00000001


	//----- nvinfo : EIATTR_CRS_STACK_SIZE
	.align		4
.L_1517:
        /*09a8*/ 	.byte	0x04, 0x1e
        /*09aa*/ 	.short	(.L_1519 - .L_1518)
.L_1518:
        /*09ac*/ 	.word	0x00000000


	//----- nvinfo : EIATTR_CBANK_PARAM_SIZE
	.align		4
.L_1519:
        /*09b0*/ 	.byte	0x03, 0x19
        /*09b2*/ 	.short	0x0af0


	//----- nvinfo : EIATTR_PARAM_CBANK
	.align		4
        /*09b4*/ 	.byte	0x04, 0x0a
        /*09b6*/ 	.short	(.L_1521 - .L_1520)
	.align		4
.L_1520:
        /*09b8*/ 	.word	index@(.nv.constant0._ZN7cutlass13device_kernelIN5flash11enable_sm90INS1_16FlashAttnFwdSm90INS1_25CollectiveMainloopFwdSm90ILi2EN4cute5tupleIJNS5_1CILi1EEES8_S8_EEENS6_IJNS7_ILi128EEENS7_ILi96EEENS7_ILi64EEEEEELi256ENS_6half_tEfNS_4arch4Sm90ELb1ELb0ELb1ELb0ELb0ELb0ELb0ELb1ELb0ELb1ELb0ELb0EEENS1_21CollectiveEpilogueFwdINS6_IJSA_NS7_ILi256EEESB_EEES9_SE_SG_Li256ELb0ELb1ELb0ELb0EEENS1_30DynamicPersistentTileSchedulerILi256ELi128ELb0ELb1ELb1EEEEEEEEEvNT_6ParamsE)
        /*09bc*/ 	.short	0x0210
        /*09be*/ 	.short	0x0af0


	//----- nvinfo : EIATTR_SW_WAR
	.align		4
.L_1521:
        /*09c0*/ 	.byte	0x04, 0x36
        /*09c2*/ 	.short	(.L_1523 - .L_1522)
.L_1522:
        /*09c4*/ 	.word	0x00000008
.L_1523:


//--------------------- .nv.info._ZN7cutlass13device_kernelIN5flash11enable_sm90INS1_16FlashAttnFwdSm90INS1_25CollectiveMainloopFwdSm90ILi2EN4cute5tupleIJNS5_1CILi1EEES8_S8_EEENS6_IJNS7_ILi128EEENS7_ILi96EEENS7_ILi64EEEEEELi256ENS_6half_tEfNS_4arch4Sm90ELb1ELb0ELb1ELb0ELb0ELb0ELb1ELb1ELb0ELb1ELb0ELb0EEENS1_21CollectiveEpilogueFwdINS6_IJSA_NS7_ILi256EEESB_EEES9_SE_SG_Li256ELb0ELb1ELb0ELb0EEENS1_30DynamicPersistentTileSchedulerILi256ELi128ELb0ELb1ELb1EEEEEEEEEvNT_6ParamsE --------------------------
	.section	.nv.info._ZN7cutlass13device_kernelIN5flash11enable_sm90INS1_16FlashAttnFwdSm90INS1_25CollectiveMainloopFwdSm90ILi2EN4cute5tupleIJNS5_1CILi1EEES8_S8_EEENS6_IJNS7_ILi128EEENS7_ILi96EEENS7_ILi64EEEEEELi256ENS_6half_tEfNS_4arch4Sm90ELb1ELb0ELb1ELb0ELb0ELb0ELb1ELb1ELb0ELb1ELb0ELb0EEENS1_21CollectiveEpilogueFwdINS6_IJSA_NS7_ILi256EEESB_EEES9_SE_SG_Li256ELb0ELb1ELb0ELb0EEENS1_30DynamicPersistentTileSchedulerILi256ELi128ELb0ELb1ELb1EEEEEEEEEvNT_6ParamsE,"",@"SHT_CUDA_INFO"
	.sectionflags	@""
	.align	4


	//----- nvinfo : EIATTR_CUDA_API_VERSION
	.align		4
        /*0000*/ 	.byte	0x04, 0x37
        /*0002*/ 	.short	(.L_1525 - .L_1524)
.L_1524:
        /*0004*/ 	.word	0x00000082


	//----- nvinfo : EIATTR_KPARAM_INFO
	.align		4
.L_1525:
        /*0008*/ 	.byte	0x04, 0x17
        /*000a*/ 	.short	(.L_1527 - .L_1526)
.L_1526:
        /*000c*/ 	.word	0x00000000
        /*0010*/ 	.short	0x0000
        /*0012*/ 	.short	0x0070
        /*0014*/ 	.byte	0x00, 0xf0, 0x01, 0x2e


	//----- nvinfo : EIATTR_SPARSE_MMA_MASK
	.align		4
.L_1527:
        /*0018*/ 	.byte	0x03, 0x50
        /*001a*/ 	.short	0x0000


	//----- nvinfo : EIATTR_MAXREG_COUNT
	.align		4
        /*001c*/ 	.byte	0x03, 0x1b
        /*001e*/ 	.short	0x00a8


	//----- nvinfo : EIATTR_NUM_BARRIERS
	.align		4
        /*0020*/ 	.byte	0x02, 0x4c
        /*0022*/ 	.byte	0x10
	.zero		1


	//----- nvinfo : EIATTR_EXTERNS
	.align		4
        /*0024*/ 	.byte	0x04, 0x0f
        /*0026*/ 	.short	(.L_1529 - .L_1528)


	//   ....[0]....
	.align		4
.L_1528:
        /*0028*/ 	.word	index@(__assertfail)


	//----- nvinfo : EIATTR_ANNOTATIONS
	.align		4
.L_1529:
        /*002c*/ 	.byte	0x04, 0x55
        /*002e*/ 	.short	(.L_1531 - .L_1530)


	//   ....[0]....
.L_1530:
        /* <DEDUP_REMOVED lines=42> */


	//----- nvinfo : EIATTR_MERCURY_ISA_VERSION
	.align		4
.L_1531:
        /*02b8*/ 	.byte	0x03, 0x5f
        /*02ba*/ 	.short	0x0101


	//----- nvinfo : EIATTR_INT_WARP_WIDE_INSTR_OFFSETS
	.align		4
        /*02bc*/ 	.byte	0x04, 0x31
        /*02be*/ 	.short	(.L_1533 - .L_1532)


	//   ....[0]....
.L_1532:
        /*02c0*/ 	.word	0x00000130


	//   ....[1]....
        /*02c4*/ 	.word	0x00000170


	//   ....[2]....
        /*02c8*/ 	.word	0x000001e0


	//   ....[3]....
        /*02cc*/ 	.word	0x000001f0


	//   ....[4]....
        /*02d0*/ 	.word	0x0000dd10


	//   ....[5]....
        /*02d4*/ 	.word	0x0000ddb0


	//   ....[6]....
        /*02d8*/ 	.word	0x000123d0


	//   ....[7]....
        /*02dc*/ 	.word	0x00012470


	//----- nvinfo : EIATTR_COOP_GROUP_MASK_REGIDS
	.align		4
.L_1533:
        /*02e0*/ 	.byte	0x04, 0x29
        /*02e2*/ 	.short	(.L_1535 - .L_1534)


	//   ....[0]....
.L_1534:
        /*02e4*/ 	.word	0xffffffff


	//   ....[1]....
        /*02e8*/ 	.word	0xffffffff


	//   ....[2]....
        /*02ec*/ 	.word	0xffffffff


	//   ....[3]....
        /*02f0*/ 	.word	0xffffffff


	//   ....[4]....
        /*02f4*/ 	.word	0xffffffff


	//   ....[5]....
        /*02f8*/ 	.word	0xffffffff


	//   ....[6]....
        /*02fc*/ 	.word	0xffffffff


	//   ....[7]....
        /*0300*/ 	.word	0xffffffff


	//   ....[8]....
        /*0304*/ 	.word	0xffffffff


	//   ....[9]....
        /*0308*/ 	.word	0xffffffff


	//   ....[10]....
        /*030c*/ 	.word	0xffffffff


	//   ....[11]....
        /*0310*/ 	.word	0xffffffff


	//   ....[12]....
        /*0314*/ 	.word	0xffffffff


	//   ....[13]....
        /*0318*/ 	.word	0xffffffff


	//   ....[14]....
        /*031c*/ 	.word	0xffffffff


	//   ....[15]....
        /*0320*/ 	.word	0xffffffff


	//   ....[16]....
        /*0324*/ 	.word	0xffffffff


	//   ....[17]....
        /*0328*/ 	.word	0xffffffff


	//   ....[18]....
        /*032c*/ 	.word	0xffffffff


	//   ....[19]....
        /*0330*/ 	.word	0xffffffff


	//   ....[20]....
        /*0334*/ 	.word	0xffffffff


	//   ....[21]....
        /*0338*/ 	.word	0xffffffff


	//   ....[22]....
        /*033c*/ 	.word	0xffffffff


	//   ....[23]....
        /*0340*/ 	.word	0xffffffff


	//   ....[24]....
        /*0344*/ 	.word	0xffffffff


	//   ....[25]....
        /*0348*/ 	.word	0xffffffff


	//   ....[26]....
        /*034c*/ 	.word	0xffffffff


	//   ....[27]....
        /*0350*/ 	.word	0xffffffff


	//   ....[28]....
        /*0354*/ 	.word	0xffffffff


	//   ....[29]....
        /*0358*/ 	.word	0xffffffff


	//   ....[30]....
        /*035c*/ 	.word	0xffffffff


	//   ....[31]....
        /*0360*/ 	.word	0xffffffff


	//   ....[32]....
        /*0364*/ 	.word	0xffffffff


	//   ....[33]....
        /*0368*/ 	.word	0xffffffff


	//   ....[34]....
        /*036c*/ 	.word	0xffffffff


	//   ....[35]....
        /*0370*/ 	.word	0xffffffff


	//   ....[36]....
        /*0374*/ 	.word	0xffffffff


	//   ....[37]....
        /*0378*/ 	.word	0xffffffff


	//   ....[38]....
        /*037c*/ 	.word	0xffffffff


	//   ....[39]....
        /*0380*/ 	.word	0xffffffff


	//   ....[40]....
        /*0384*/ 	.word	0xffffffff


	//   ....[41]....
        /*0388*/ 	.word	0xffffffff


	//   ....[42]....
        /*038c*/ 	.word	0xffffffff


	//   ....[43]....
        /*0390*/ 	.word	0xffffffff


	//   ....[44]....
        /*0394*/ 	.word	0xffffffff


	//   ....[45]....
        /*0398*/ 	.word	0xffffffff


	//   ....[46]....
        /*039c*/ 	.word	0xffffffff


	//   ....[47]....
        /*03a0*/ 	.word	0xffffffff


	//   ....[48]....
        /*03a4*/ 	.word	0xffffffff


	//   ....[49]....
        /*03a8*/ 	.word	0xffffffff


	//   ....[50]....
        /*03ac*/ 	.word	0xffffffff


	//   ....[51]....
        /*03b0*/ 	.word	0xffffffff


	//   ....[52]....
        /*03b4*/ 	.word	0xffffffff


	//   ....[53]....
        /*03b8*/ 	.word	0xffffffff


	//   ....[54]....
        /*03bc*/ 	.word	0xffffffff


	//   ....[55]....
        /*03c0*/ 	.word	0xffffffff


	//   ....[56]....
        /*03c4*/ 	.word	0xffffffff


	//   ....[57]....
        /*03c8*/ 	.word	0xffffffff


	//   ....[58]....
        /*03cc*/ 	.word	0xffffffff


	//   ....[59]....
        /*03d0*/ 	.word	0xffffffff


	//   ....[60]....
        /*03d4*/ 	.word	0xffffffff


	//   ....[61]....
        /*03d8*/ 	.word	0xffffffff


	//   ....[62]....
        /*03dc*/ 	.word	0xffffffff


	//   ....[63]....
        /*03e0*/ 	.word	0xffffffff


	//   ....[64]....
        /*03e4*/ 	.word	0xffffffff


	//   ....[65]....
        /*03e8*/ 	.word	0xffffffff


	//   ....[66]....
        /*03ec*/ 	.word	0xffffffff


	//   ....[67]....
        /*03f0*/ 	.word	0xffffffff


	//   ....[68]....
        /*03f4*/ 	.word	0xffffffff


	//   ....[69]....
        /*03f8*/ 	.word	0xffffffff


	//   ....[70]....
        /*03fc*/ 	.word	0xffffffff


	//   ....[71]....
        /*0400*/ 	.word	0xffffffff


	//   ....[72]....
        /*0404*/ 	.word	0xffffffff


	//   ....[73]....
        /*0408*/ 	.word	0xffffffff


	//   ....[74]....
        /*040c*/ 	.word	0xffffffff


	//   ....[75]....
        /*0410*/ 	.word	0xffffffff


	//   ....[76]....
        /*0414*/ 	.word	0xffffffff


	//   ....[77]....
        /*0418*/ 	.word	0xffffffff


	//   ....[78]....
        /*041c*/ 	.word	0xffffffff


	//   ....[79]....
        /*0420*/ 	.word	0xffffffff


	//   ....[80]....
        /*0424*/ 	.word	0xffffffff


	//   ....[81]....
        /*0428*/ 	.word	0xffffffff


	//   ....[82]....
        /*042c*/ 	.word	0xffffffff


	//   ....[83]....
        /*0430*/ 	.word	0xffffffff


	//   ....[84]....
        /*0434*/ 	.word	0x0500000f


	//   ....[85]....
        /*0438*/ 	.word	0x0500000f


	//   ....[86]....
        /*043c*/ 	.word	0x0500000f


	//   ....[87]....
        /*0440*/ 	.word	0x0500000f


	//   ....[88]....
        /*0444*/ 	.word	0x0500000f


	//   ....[89]....
        /*0448*/ 	.word	0x0500000f


	//   ....[90]....
        /*044c*/ 	.word	0x0500000f


	//   ....[91]....
        /*0450*/ 	.word	0x0500000f


	//   ....[92]....
        /*0454*/ 	.word	0x0500000f


	//   ....[93]....
        /*0458*/ 	.word	0x0500000f


	//   ....[94]....
        /*045c*/ 	.word	0x0500000f


	//   ....[95]....
        /*0460*/ 	.word	0x0500000f


	//   ....[96]....
        /*0464*/ 	.word	0x0500000f


	//   ....[97]....
        /*0468*/ 	.word	0x0500000f


	//   ....[98]....
        /*046c*/ 	.word	0x0500000f


	//   ....[99]....
        /*0470*/ 	.word	0x0500000f


	//   ....[100]....
        /*0474*/ 	.word	0x0500000f


	//   ....[101]....
        /*0478*/ 	.word	0x0500000f


	//   ....[102]....
        /*047c*/ 	.word	0x0500000f


	//   ....[103]....
        /*0480*/ 	.word	0x0500000f


	//   ....[104]....
        /*0484*/ 	.word	0x0500000f


	//   ....[105]....
        /*0488*/ 	.word	0x0500000f


	//   ....[106]....
        /*048c*/ 	.word	0x0500000f


	//   ....[107]....
        /*0490*/ 	.word	0x0500000f


	//   ....[108]....
        /*0494*/ 	.word	0x0500000f


	//   ....[109]....
        /*0498*/ 	.word	0x0500000f


	//   ....[110]....
        /*049c*/ 	.word	0x0500000f


	//   ....[111]....
        /*04a0*/ 	.word	0x0500000f


	//   ....[112]....
        /*04a4*/ 	.word	0x0500000f


	//   ....[113]....
        /*04a8*/ 	.word	0x0500000f


	//   ....[114]....
        /*04ac*/ 	.word	0x0500000f


	//   ....[115]....
        /*04b0*/ 	.word	0x0500000f


	//   ....[116]....
        /*04b4*/ 	.word	0x0500000f


	//   ....[117]....
        /*04b8*/ 	.word	0x0500000f


	//   ....[118]....
        /*04bc*/ 	.word	0x0500000f


	//----- nvinfo : EIATTR_COOP_GROUP_INSTR_OFFSETS
	.align		4
.L_1535:
        /*04c0*/ 	.byte	0x04, 0x28
        /*04c2*/ 	.short	(.L_1537 - .L_1536)


	//   ....[0]....
.L_1536:
        /*04c4*/ 	.word	0x00000070


	//   ....[1]....
        /*04c8*/ 	.word	0x00000140


	//   ....[2]....
        /*04cc*/ 	.word	0x00000190


	//   ....[3]....
        /*04d0*/ 	.word	0x000003e0


	//   ....[4]....
        /*04d4*/ 	.word	0x00000540


	//   ....[5]....
        /*04d8*/ 	.word	0x00000660


	//   ....[6]....
        /*04dc*/ 	.word	0x000007c0


	//   ....[7]....
        /*04e0*/ 	.word	0x00001730


	//   ....[8]....
        /*04e4*/ 	.word	0x00002b10


	//   ....[9]....
        /*04e8*/ 	.word	0x00002b50


	//   ....[10]....
        /*04ec*/ 	.word	0x00003780


	//   ....[11]....
        /*04f0*/ 	.word	0x00003850


	//   ....[12]....
        /*04f4*/ 	.word	0x00003860


	//   ....[13]....
        /*04f8*/ 	.word	0x00003890


	//   ....[14]....
        /*04fc*/ 	.word	0x000051c0


	//   ....[15]....
        /*0500*/ 	.word	0x000052a0


	//   ....[16]....
        /*0504*/ 	.word	0x00006020


	//   ....[17]....
        /*0508*/ 	.word	0x000060a0


	//   ....[18]....
        /*050c*/ 	.word	0x000060c0


	//   ....[19]....
        /*0510*/ 	.word	0x000060e0


	//   ....[20]....
        /*0514*/ 	.word	0x000089e0


	//   ....[21]....
        /*0518*/ 	.word	0x00008a30


	//   ....[22]....
        /*051c*/ 	.word	0x00008a50


	//   ....[23]....
        /*0520*/ 	.word	0x00008a70


	//   ....[24]....
        /*0524*/ 	.word	0x0000a060


	//   ....[25]....
        /*0528*/ 	.word	0x0000a0a0


	//   ....[26]....
        /*052c*/ 	.word	0x0000a150


	//   ....[27]....
        /*0530*/ 	.word	0x0000a1b0


	//   ....[28]....
        /*0534*/ 	.word	0x0000bd30


	//   ....[29]....
        /*0538*/ 	.word	0x0000bd60


	//   ....[30]....
        /*053c*/ 	.word	0x0000bd90


	//   ....[31]....
        /*0540*/ 	.word	0x0000bdf0


	//   ....[32]....
        /*0544*/ 	.word	0x0000c2e0


	//   ....[33]....
        /*0548*/ 	.word	0x0000c310


	//   ....[34]....
        /*054c*/ 	.word	0x0000c470


	//   ....[35]....
        /*0550*/ 	.word	0x0000c490


	//   ....[36]....
        /*0554*/ 	.word	0x0000c5e0


	//   ....[37]....
        /*0558*/ 	.word	0x0000c600


	//   ....[38]....
        /*055c*/ 	.word	0x0000c760


	//   ....[39]....
        /*0560*/ 	.word	0x0000c780


	//   ....[40]....
        /*0564*/ 	.word	0x0000cf30


	//   ....[41]....
        /*0568*/ 	.word	0x0000cf50


	//   ....[42]....
        /*056c*/ 	.word	0x0000d0a0


	//   ....[43]....
        /*0570*/ 	.word	0x0000d0c0


	//   ....[44]....
        /*0574*/ 	.word	0x0000d210


	//   ....[45]....
        /*0578*/ 	.word	0x0000d230


	//   ....[46]....
        /*057c*/ 	.word	0x0000d390


	//   ....[47]....
        /*0580*/ 	.word	0x0000d3b0


	//   ....[48]....
        /*0584*/ 	.word	0x0000d5c0


	//   ....[49]....
        /*0588*/ 	.word	0x0000e330


	//   ....[50]....
        /*058c*/ 	.word	0x0000eca0


	//   ....[51]....
        /*0590*/ 	.word	0x0000ece0


	//   ....[52]....
        /*0594*/ 	.word	0x0000ed00


	//   ....[53]....
        /*0598*/ 	.word	0x0000ed30


	//   ....[54]....
        /*059c*/ 	.word	0x0000ee00


	//   ....[55]....
        /*05a0*/ 	.word	0x0000ee60


	//   ....[56]....
        /*05a4*/ 	.word	0x0000ee70


	//   ....[57]....
        /*05a8*/ 	.word	0x0000ef10


	//   ....[58]....
        /*05ac*/ 	.word	0x0000ef40


	//   ....[59]....
        /*05b0*/ 	.word	0x0000efc0


	//   ....[60]....
        /*05b4*/ 	.word	0x0000eff0


	//   ....[61]....
        /*05b8*/ 	.word	0x0000f070


	//   ....[62]....
        /*05bc*/ 	.word	0x0000f0a0


	//   ....[63]....
        /*05c0*/ 	.word	0x0000f0c0


	//   ....[64]....
        /*05c4*/ 	.word	0x0000f110


	//   ....[65]....
        /*05c8*/ 	.word	0x0000f120


	//   ....[66]....
        /*05cc*/ 	.word	0x0000f860


	//   ....[67]....
        /*05d0*/ 	.word	0x0000f880


	//   ....[68]....
        /*05d4*/ 	.word	0x0000f8c0


	//   ....[69]....
        /*05d8*/ 	.word	0x0000f970


	//   ....[70]....
        /*05dc*/ 	.word	0x0000fa00


	//   ....[71]....
        /*05e0*/ 	.word	0x0000fa10


	//   ....[72]....
        /*05e4*/ 	.word	0x0000faa0


	//   ....[73]....
        /*05e8*/ 	.word	0x0000fab0


	//   ....[74]....
        /*05ec*/ 	.word	0x0000fb20


	//   ....[75]....
        /*05f0*/ 	.word	0x0000fb30


	//   ....[76]....
        /*05f4*/ 	.word	0x0000fbb0


	//   ....[77]....
        /*05f8*/ 	.word	0x0000fbc0


	//   ....[78]....
        /*05fc*/ 	.word	0x0000fc40


	//   ....[79]....
        /*0600*/ 	.word	0x0000fc50


	//   ....[80]....
        /*0604*/ 	.word	0x0000fcd0


	//   ....[81]....
        /*0608*/ 	.word	0x0000fce0


	//   ....[82]....
        /*060c*/ 	.word	0x000125c0


	//   ....[83]....
        /*0610*/ 	.word	0x000127b0


	//   ....[84]....
        /*0614*/ 	.word	0x00012d70


	//   ....[85]....
        /*0618*/ 	.word	0x00012ed0


	//   ....[86]....
        /*061c*/ 	.word	0x00012f40


	//   ....[87]....
        /*0620*/ 	.word	0x00013070


	//   ....[88]....
        /*0624*/ 	.word	0x000130f0


	//   ....[89]....
        /*0628*/ 	.word	0x00013200


	//   ....[90]....
        /*062c*/ 	.word	0x00013260


	//   ....[91]....
        /*0630*/ 	.word	0x00013380


	//   ....[92]....
        /*0634*/ 	.word	0x000133e0


	//   ....[93]....
        /*0638*/ 	.word	0x00013500


	//   ....[94]....
        /*063c*/ 	.word	0x00013560


	//   ....[95]....
        /*0640*/ 	.word	0x00013680


	//   ....[96]....
        /*0644*/ 	.word	0x000136e0


	//   ....[97]....
        /*0648*/ 	.word	0x000137f0


	//   ....[98]....
        /*064c*/ 	.word	0x00013840


	//   ....[99]....
        /*0650*/ 	.word	0x00013940


	//   ....[100]....
        /*0654*/ 	.word	0x00013990


	//   ....[101]....
        /*0658*/ 	.word	0x00013a30


	//   ....[102]....
        /*065c*/ 	.word	0x00013af0


	//   ....[103]....
        /*0660*/ 	.word	0x00013e00


	//   ....[104]....
        /*0664*/ 	.word	0x00013e50


	//   ....[105]....
        /*0668*/ 	.word	0x00013f60


	//   ....[106]....
        /*066c*/ 	.word	0x00013fb0


	//   ....[107]....
        /*0670*/ 	.word	0x000140c0


	//   ....[108]....
        /*0674*/ 	.word	0x00014110


	//   ....[109]....
        /*0678*/ 	.word	0x00014220


	//   ....[110]....
        /*067c*/ 	.word	0x00014270


	//   ....[111]....
        /*0680*/ 	.word	0x00014390


	//   ....[112]....
        /*0684*/ 	.word	0x000143e0


	//   ....[113]....
        /*0688*/ 	.word	0x000144e0


	//   ....[114]....
        /*068c*/ 	.word	0x00014530


	//   ....[115]....
        /*0690*/ 	.word	0x00014630


	//   ....[116]....
        /*0694*/ 	.word	0x00014680


	//   ....[117]....
        /*0698*/ 	.word	0x000149a0


	//   ....[118]....
        /*069c*/ 	.word	0x00014ac0


	//----- nvinfo : EIATTR_REG_RECONFIG
	.align		4
.L_1537:
        /*06a0*/ 	.byte	0x01, 0x54
	.zero		2


	//----- nvinfo : EIATTR_SYSCALL_OFFSETS
	.align		4
        /*06a4*/ 	.byte	0x04, 0x46
        /*06a6*/ 	.short	(.L_1539 - .L_1538)


	//   ....[0]....
.L_1538:
        /*06a8*/ 	.word	0x00001990


	//   ....[1]....
        /*06ac*/ 	.word	0x0000df20


	//   ....[2]....
        /*06b0*/ 	.word	0x0000e070


	//   ....[3]....
        /*06b4*/ 	.word	0x0000e160


	//   ....[4]....
        /*06b8*/ 	.word	0x0000e8e0


	//   ....[5]....
        /*06bc*/ 	.word	0x0000f480


	//----- nvinfo : EIATTR_MBARRIER_INSTR_OFFSETS
	.align		4
.L_1539:
        /*06c0*/ 	.byte	0x04, 0x39
        /*06c2*/ 	.short	(.L_1541 - .L_1540)


	//   ....[0]....
.L_1540:
        /*06c4*/ 	.word	0x00000280
        /*06c8*/ 	.word	0x000000ff
        /*06cc*/ 	.word	0x00032400
        /*06d0*/ 	.short	0x0100
        /*06d2*/ 	.byte	0x08
	.zero		1


	//   ....[1]....
        /*06d4*/ 	.word	0x00000290
        /*06d8*/ 	.word	0x000000ff
        /*06dc*/ 	.word	0x00032410
        /*06e0*/ 	.short	0x0100
        /*06e2*/ 	.byte	0x08
	.zero		1


	//   ....[2]....
        /*06e4*/ 	.word	0x000002a0
        /*06e8*/ 	.word	0x000000ff
        /*06ec*/ 	.word	0x00032420
        /*06f0*/ 	.short	0x0100
        /*06f2*/ 	.byte	0x08
	.zero		1


	//   ....[3]....
        /*06f4*/ 	.word	0x00000390
        /*06f8*/ 	.word	0x000000ff
        /*06fc*/ 	.word	0x00032430
        /*0700*/ 	.short	0x0100
        /*0702*/ 	.byte	0x08
	.zero		1


	//   ....[4]....
        /*0704*/ 	.word	0x000003a0
        /*0708*/ 	.word	0x000000ff
        /*070c*/ 	.word	0x00032440
        /*0710*/ 	.short	0x0100
        /*0712*/ 	.byte	0x08
	.zero		1


	//   ....[5]....
        /*0714*/ 	.word	0x000003b0
        /*0718*/ 	.word	0x000000ff
        /*071c*/ 	.word	0x00032438
        /*0720*/ 	.short	0x0100
        /*0722*/ 	.byte	0x08
	.zero		1


	//   ....[6]....
        /*0724*/ 	.word	0x000003c0
        /*0728*/ 	.word	0x000000ff
        /*072c*/ 	.word	0x00032448
        /*0730*/ 	.short	0x0100
        /*0732*/ 	.byte	0x08
	.zero		1


	//   ....[7]....
        /*0734*/ 	.word	0x000004f0
        /*0738*/ 	.word	0x000000ff
        /*073c*/ 	.word	0x00032450
        /*0740*/ 	.short	0x0100
        /*0742*/ 	.byte	0x08
	.zero		1


	//   ....[8]....
        /*0744*/ 	.word	0x00000500
        /*0748*/ 	.word	0x000000ff
        /*074c*/ 	.word	0x00032460
        /*0750*/ 	.short	0x0100
        /*0752*/ 	.byte	0x08
	.zero		1


	//   ....[9]....
        /*0754*/ 	.word	0x00000510
        /*0758*/ 	.word	0x000000ff
        /*075c*/ 	.word	0x00032458
        /*0760*/ 	.short	0x0100
        /*0762*/ 	.byte	0x08
	.zero		1


	//   ....[10]....
        /*0764*/ 	.word	0x00000520
        /*0768*/ 	.word	0x000000ff
        /*076c*/ 	.word	0x00032468
        /*0770*/ 	.short	0x0100
        /*0772*/ 	.byte	0x08
	.zero		1


	//   ....[11]....
        /*0774*/ 	.word	0x00000610
        /*0778*/ 	.word	0x000000ff
        /*077c*/ 	.word	0x00032470
        /*0780*/ 	.short	0x0100
        /*0782*/ 	.byte	0x06
	.zero		1


	//   ....[12]....
        /*0784*/ 	.word	0x00000620
        /*0788*/ 	.word	0x000000ff
        /*078c*/ 	.word	0x00032480
        /*0790*/ 	.short	0x0100
        /*0792*/ 	.byte	0x06
	.zero		1


	//   ....[13]....
        /*0794*/ 	.word	0x00000630
        /*0798*/ 	.word	0x000000ff
        /*079c*/ 	.word	0x00032478
        /*07a0*/ 	.short	0x0100
        /*07a2*/ 	.byte	0x06
	.zero		1


	//   ....[14]....
        /*07a4*/ 	.word	0x00000640
        /*07a8*/ 	.word	0x000000ff
        /*07ac*/ 	.word	0x00032488
        /*07b0*/ 	.short	0x0100
        /*07b2*/ 	.byte	0x06
	.zero		1


	//   ....[15]....
        /*07b4*/ 	.word	0x00000770
        /*07b8*/ 	.word	0x000000ff
        /*07bc*/ 	.word	0x00032490
        /*07c0*/ 	.short	0x0100
        /*07c2*/ 	.byte	0x08
	.zero		1


	//   ....[16]....
        /*07c4*/ 	.word	0x00000780
        /*07c8*/ 	.word	0x000000ff
        /*07cc*/ 	.word	0x000324a0
        /*07d0*/ 	.short	0x0100
        /*07d2*/ 	.byte	0x08
	.zero		1


	//   ....[17]....
        /*07d4*/ 	.word	0x00000790
        /*07d8*/ 	.word	0x000000ff
        /*07dc*/ 	.word	0x00032498
        /*07e0*/ 	.short	0x0100
        /*07e2*/ 	.byte	0x08
	.zero		1


	//   ....[18]....
        /*07e4*/ 	.word	0x000007a0
        /*07e8*/ 	.word	0x000000ff
        /*07ec*/ 	.word	0x000324a8
        /*07f0*/ 	.short	0x0100
        /*07f2*/ 	.byte	0x08
	.zero		1


	//   ....[19]....
        /*07f4*/ 	.word	0x000008d0
        /*07f8*/ 	.word	0x000000ff
        /*07fc*/ 	.word	0x000324b0
        /*0800*/ 	.short	0x0100
        /*0802*/ 	.byte	0x08
	.zero		1


	//   ....[20]....
        /*0804*/ 	.word	0x000008e0
        /*0808*/ 	.word	0x000000ff
        /*080c*/ 	.word	0x000324c0
        /*0810*/ 	.short	0x0100
        /*0812*/ 	.byte	0x08
	.zero		1


	//   ....[21]....
        /*0814*/ 	.word	0x000008f0
        /*0818*/ 	.word	0x000000ff
        /*081c*/ 	.word	0x000324b8
        /*0820*/ 	.short	0x0100
        /*0822*/ 	.byte	0x08
	.zero		1


	//   ....[22]....
        /*0824*/ 	.word	0x00000900
        /*0828*/ 	.word	0x000000ff
        /*082c*/ 	.word	0x000324c8
        /*0830*/ 	.short	0x0100
        /*0832*/ 	.byte	0x08
	.zero		1


	//   ....[23]....
        /*0834*/ 	.word	0x00001a50
        /*0838*/ 	.word	0x00000005
        /*083c*/ 	.word	0x00032400
        /*0840*/ 	.short	0x010a
        /*0842*/ 	.byte	0x3f
	.zero		1


	//   ....[24]....
        /*0844*/ 	.word	0x00001b30
        /*0848*/ 	.word	0x00000000
        /*084c*/ 	.word	0x00032430
        /*0850*/ 	.short	0x010a
        /*0852*/ 	.byte	0x3f
	.zero		1


	//   ....[25]....
        /*0854*/ 	.word	0x00001b70
        /*0858*/ 	.word	0x00000000
        /*085c*/ 	.word	0x00032430
        /*0860*/ 	.short	0x010a
        /*0862*/ 	.byte	0x3f
	.zero		1


	//   ....[26]....
        /*0864*/ 	.word	0x00001e70
        /*0868*/ 	.word	0x00000005
        /*086c*/ 	.word	0x00032410
        /*0870*/ 	.short	0x010a
        /*0872*/ 	.byte	0x3f
	.zero		1


	//   ....[27]....
        /*0874*/ 	.word	0x00001eb0
        /*0878*/ 	.word	0x00000000
        /*087c*/ 	.word	0x00032450
        /*0880*/ 	.short	0x010a
        /*0882*/ 	.byte	0x3f
	.zero		1


	//   ....[28]....
        /*0884*/ 	.word	0x00001ef0
        /*0888*/ 	.word	0x00000000
        /*088c*/ 	.word	0x00032450
        /*0890*/ 	.short	0x010a
        /*0892*/ 	.byte	0x3f
	.zero		1


	//   ....[29]....
        /*0894*/ 	.word	0x00003b70
        /*0898*/ 	.word	0x00000018
        /*089c*/ 	.word	0x00000000
        /*08a0*/ 	.short	0x0101
        /*08a2*/ 	.byte	0x3f
	.zero		1


	//   ....[30]....
        /*08a4*/ 	.word	0x000045f0
        /*08a8*/ 	.word	0x00000000
        /*08ac*/ 	.word	0x00000000
        /*08b0*/ 	.short	0x0101
        /*08b2*/ 	.byte	0x3f
	.zero		1


	//   ....[31]....
        /*08b4*/ 	.word	0x000047a0
        /*08b8*/ 	.word	0x000000ff
        /*08bc*/ 	.word	0x00032430
        /*08c0*/ 	.short	0x010a
        /*08c2*/ 	.byte	0x04
	.zero		1


	//   ....[32]....
        /*08c4*/ 	.word	0x000047e0
        /*08c8*/ 	.word	0x000000ff
        /*08cc*/ 	.word	0x00032430
        /*08d0*/ 	.short	0x010a
        /*08d2*/ 	.byte	0x04
	.zero		1


	//   ....[33]....
        /*08d4*/ 	.word	0x000049f0
        /*08d8*/ 	.word	0x000000ff
        /*08dc*/ 	.word	0x00032450
        /*08e0*/ 	.short	0x010a
        /*08e2*/ 	.byte	0x04
	.zero		1


	//   ....[34]....
        /*08e4*/ 	.word	0x00004a30
        /*08e8*/ 	.word	0x000000ff
        /*08ec*/ 	.word	0x00032450
        /*08f0*/ 	.short	0x010a
        /*08f2*/ 	.byte	0x04
	.zero		1


	//   ....[35]....
        /*08f4*/ 	.word	0x000062f0
        /*08f8*/ 	.word	0x00000098
        /*08fc*/ 	.word	0x00000000
        /*0900*/ 	.short	0x0101
        /*0902*/ 	.byte	0x3f
	.zero		1


	//   ....[36]....
        /*0904*/ 	.word	0x00007700
        /*0908*/ 	.word	0x000000bb
        /*090c*/ 	.word	0x00000000
        /*0910*/ 	.short	0x0101
        /*0912*/ 	.byte	0x3f
	.zero		1


	//   ....[37]....
        /*0914*/ 	.word	0x00007840
        /*0918*/ 	.word	0x000000ff
        /*091c*/ 	.word	0x00032430
        /*0920*/ 	.short	0x010a
        /*0922*/ 	.byte	0x05
	.zero		1


	//   ....[38]....
        /*0924*/ 	.word	0x00007880
        /*0928*/ 	.word	0x000000ff
        /*092c*/ 	.word	0x00032430
        /*0930*/ 	.short	0x010a
        /*0932*/ 	.byte	0x05
	.zero		1


	//   ....[39]....
        /*0934*/ 	.word	0x00007a90
        /*0938*/ 	.word	0x000000ff
        /*093c*/ 	.word	0x00032450
        /*0940*/ 	.short	0x010a
        /*0942*/ 	.byte	0x05
	.zero		1


	//   ....[40]....
        /*0944*/ 	.word	0x00007ad0
        /*0948*/ 	.word	0x000000ff
        /*094c*/ 	.word	0x00032450
        /*0950*/ 	.short	0x010a
        /*0952*/ 	.byte	0x05
	.zero		1


	//   ....[41]....
        /*0954*/ 	.word	0x00008cb0
        /*0958*/ 	.word	0x00000098
        /*095c*/ 	.word	0x00000000
        /*0960*/ 	.short	0x0101
        /*0962*/ 	.byte	0x3f
	.zero		1


	//   ....[42]....
        /*0964*/ 	.word	0x0000a040
        /*0968*/ 	.word	0x000000d7
        /*096c*/ 	.word	0x00000000
        /*0970*/ 	.short	0x0101
        /*0972*/ 	.byte	0x3f
	.zero		1


	//   ....[43]....
        /*0974*/ 	.word	0x0000c320
        /*0978*/ 	.word	0x000000c2
        /*097c*/ 	.word	0x00000000
        /*0980*/ 	.short	0x0101
        /*0982*/ 	.byte	0x3f
	.zero		1


	//   ....[44]....
        /*0984*/ 	.word	0x0000e570
        /*0988*/ 	.word	0x00000000
        /*098c*/ 	.word	0x00032440
        /*0990*/ 	.short	0x010a
        /*0992*/ 	.byte	0x3f
	.zero		1


	//   ....[45]....
        /*0994*/ 	.word	0x0000f250
        /*0998*/ 	.word	0x00000011
        /*099c*/ 	.word	0x00032400
        /*09a0*/ 	.short	0x0107
        /*09a2*/ 	.byte	0x3f
	.zero		1


	//   ....[46]....
        /*09a4*/ 	.word	0x0000f2f0
        /*09a8*/ 	.word	0x00000011
        /*09ac*/ 	.word	0x00032400
        /*09b0*/ 	.short	0x0101
        /*09b2*/ 	.byte	0x3f
	.zero		1


	//   ....[47]....
        /*09b4*/ 	.word	0x0000fdf0
        /*09b8*/ 	.word	0x00000011
        /*09bc*/ 	.word	0x00032410
        /*09c0*/ 	.short	0x0107
        /*09c2*/ 	.byte	0x3f
	.zero		1


	//   ....[48]....
        /*09c4*/ 	.word	0x0000fef0
        /*09c8*/ 	.word	0x00000011
        /*09cc*/ 	.word	0x00032410
        /*09d0*/ 	.short	0x0101
        /*09d2*/ 	.byte	0x3f
	.zero		1


	//   ....[49]....
        /*09d4*/ 	.word	0x0000ff10
        /*09d8*/ 	.word	0x00000011
        /*09dc*/ 	.word	0x00032420
        /*09e0*/ 	.short	0x010a
        /*09e2*/ 	.byte	0x3f
	.zero		1


	//   ....[50]....
        /*09e4*/ 	.word	0x0000ffe0
        /*09e8*/ 	.word	0x00000002
        /*09ec*/ 	.word	0x00032460
        /*09f0*/ 	.short	0x010a
        /*09f2*/ 	.byte	0x3f
	.zero		1


	//   ....[51]....
        /*09f4*/ 	.word	0x00010800
        /*09f8*/ 	.word	0x00000003
        /*09fc*/ 	.word	0x00032440
        /*0a00*/ 	.short	0x010a
        /*0a02*/ 	.byte	0x3f
	.zero		1


	//   ....[52]....
        /*0a04*/ 	.word	0x00010a20
        /*0a08*/ 	.word	0x00000003
        /*0a0c*/ 	.word	0x00032460
        /*0a10*/ 	.short	0x010a
        /*0a12*/ 	.byte	0x3f
	.zero		1


	//   ....[53]....
        /*0a14*/ 	.word	0x00011200
        /*0a18*/ 	.word	0x00000004
        /*0a1c*/ 	.word	0x00032440
        /*0a20*/ 	.short	0x010a
        /*0a22*/ 	.byte	0x3f
	.zero		1


	//   ....[54]....
        /*0a24*/ 	.word	0x00011420
        /*0a28*/ 	.word	0x00000004
        /*0a2c*/ 	.word	0x00032460
        /*0a30*/ 	.short	0x010a
        /*0a32*/ 	.byte	0x3f
	.zero		1


	//   ....[55]....
        /*0a34*/ 	.word	0x00011ba0
        /*0a38*/ 	.word	0x00000004
        /*0a3c*/ 	.word	0x00032440
        /*0a40*/ 	.short	0x010a
        /*0a42*/ 	.byte	0x3f
	.zero		1


	//   ....[56]....
        /*0a44*/ 	.word	0x00011dc0
        /*0a48*/ 	.word	0x00000004
        /*0a4c*/ 	.word	0x00032460
        /*0a50*/ 	.short	0x010a
        /*0a52*/ 	.byte	0x3f
	.zero		1


	//   ....[57]....
        /*0a54*/ 	.word	0x00012730
        /*0a58*/ 	.word	0x00000000
        /*0a5c*/ 	.word	0x00032420
        /*0a60*/ 	.short	0x010a
        /*0a62*/ 	.byte	0x3f
	.zero		1


	//   ....[58]....
        /*0a64*/ 	.word	0x00012940
        /*0a68*/ 	.word	0x00000006
        /*0a6c*/ 	.word	0x00000000
        /*0a70*/ 	.short	0x010a
        /*0a72*/ 	.byte	0x3f
	.zero		1


	//   ....[59]....
        /*0a74*/ 	.word	0x00012970
        /*0a78*/ 	.word	0x00000007
        /*0a7c*/ 	.word	0x00000000
        /*0a80*/ 	.short	0x010a
        /*0a82*/ 	.byte	0x3f
	.zero		1


	//   ....[60]....
        /*0a84*/ 	.word	0x000129d0
        /*0a88*/ 	.word	0x00000004
        /*0a8c*/ 	.word	0x00000000
        /*0a90*/ 	.short	0x010a
        /*0a92*/ 	.byte	0x3f
	.zero		1


	//   ....[61]....
        /*0a94*/ 	.word	0x00012a00
        /*0a98*/ 	.word	0x00000003
        /*0a9c*/ 	.word	0x00000000
        /*0aa0*/ 	.short	0x010a
        /*0aa2*/ 	.byte	0x3f
	.zero		1


	//   ....[62]....
        /*0aa4*/ 	.word	0x00012a60
        /*0aa8*/ 	.word	0x00000005
        /*0aac*/ 	.word	0x00032400
        /*0ab0*/ 	.short	0x010a
        /*0ab2*/ 	.byte	0x3f
	.zero		1


	//   ....[63]....
        /*0ab4*/ 	.word	0x00012ab0
        /*0ab8*/ 	.word	0x00000000
        /*0abc*/ 	.word	0x00032430
        /*0ac0*/ 	.short	0x010a
        /*0ac2*/ 	.byte	0x3f
	.zero		1


	//   ....[64]....
        /*0ac4*/ 	.word	0x00012b00
        /*0ac8*/ 	.word	0x00000005
        /*0acc*/ 	.word	0x00032410
        /*0ad0*/ 	.short	0x010a
        /*0ad2*/ 	.byte	0x3f
	.zero		1


	//   ....[65]....
        /*0ad4*/ 	.word	0x00012b50
        /*0ad8*/ 	.word	0x00000000
        /*0adc*/ 	.word	0x00032450
        /*0ae0*/ 	.short	0x010a
        /*0ae2*/ 	.byte	0x3f
	.zero		1


	//   ....[66]....
        /*0ae4*/ 	.word	0x00012bb0
        /*0ae8*/ 	.word	0x00000015
        /*0aec*/ 	.word	0x00032430
        /*0af0*/ 	.short	0x010a
        /*0af2*/ 	.byte	0x3f
	.zero		1


	//   ....[67]....
        /*0af4*/ 	.word	0x00012c10
        /*0af8*/ 	.word	0x00000015
        /*0afc*/ 	.word	0x00032450
        /*0b00*/ 	.short	0x010a
        /*0b02*/ 	.byte	0x3f
	.zero		1


	//   ....[68]....
        /*0b04*/ 	.word	0x00012c70
        /*0b08*/ 	.word	0x00000015
        /*0b0c*/ 	.word	0x00032430
        /*0b10*/ 	.short	0x010a
        /*0b12*/ 	.byte	0x3f
	.zero		1


	//   ....[69]....
        /*0b14*/ 	.word	0x00012cd0
        /*0b18*/ 	.word	0x00000015
        /*0b1c*/ 	.word	0x00032450
        /*0b20*/ 	.short	0x010a
        /*0b22*/ 	.byte	0x3f
	.zero		1


	//   ....[70]....
        /*0b24*/ 	.word	0x00012e20
        /*0b28*/ 	.word	0x00000000
        /*0b2c*/ 	.word	0x00032440
        /*0b30*/ 	.short	0x010a
        /*0b32*/ 	.byte	0x3f
	.zero		1


	//   ....[71]....
        /*0b34*/ 	.word	0x000146c0
        /*0b38*/ 	.word	0x00000011
        /*0b3c*/ 	.word	0x00032420
        /*0b40*/ 	.short	0x010a
        /*0b42*/ 	.byte	0x3f
	.zero		1


	//   ....[72]....
        /*0b44*/ 	.word	0x00014710
        /*0b48*/ 	.word	0x00000002
        /*0b4c*/ 	.word	0x00032460
        /*0b50*/ 	.short	0x010a
        /*0b52*/ 	.byte	0x3f
	.zero		1


	//   ....[73]....
        /*0b54*/ 	.word	0x00014760
        /*0b58*/ 	.word	0x00000003
        /*0b5c*/ 	.word	0x00032440
        /*0b60*/ 	.short	0x010a
        /*0b62*/ 	.byte	0x3f
	.zero		1


	//   ....[74]....
        /*0b64*/ 	.word	0x000147b0
        /*0b68*/ 	.word	0x00000003
        /*0b6c*/ 	.word	0x00032460
        /*0b70*/ 	.short	0x010a
        /*0b72*/ 	.byte	0x3f
	.zero		1


	//   ....[75]....
        /*0b74*/ 	.word	0x00014800
        /*0b78*/ 	.word	0x00000004
        /*0b7c*/ 	.word	0x00032440
        /*0b80*/ 	.short	0x010a
        /*0b82*/ 	.byte	0x3f
	.zero		1


	//   ....[76]....
        /*0b84*/ 	.word	0x00014850
        /*0b88*/ 	.word	0x00000004
        /*0b8c*/ 	.word	0x00032460
        /*0b90*/ 	.short	0x010a
        /*0b92*/ 	.byte	0x3f
	.zero		1


	//   ....[77]....
        /*0b94*/ 	.word	0x000148a0
        /*0b98*/ 	.word	0x00000004
        /*0b9c*/ 	.word	0x00032440
        /*0ba0*/ 	.short	0x010a
        /*0ba2*/ 	.byte	0x3f
	.zero		1


	//   ....[78]....
        /*0ba4*/ 	.word	0x000148f0
        /*0ba8*/ 	.word	0x00000004
        /*0bac*/ 	.word	0x00032460
        /*0bb0*/ 	.short	0x010a
        /*0bb2*/ 	.byte	0x3f
	.zero		1


	//   ....[79]....
        /*0bb4*/ 	.word	0x000149e0
        /*0bb8*/ 	.word	0x00000000
        /*0bbc*/ 	.word	0x00032420
        /*0bc0*/ 	.short	0x010a
        /*0bc2*/ 	.byte	0x3f
	.zero		1


	//   ....[80]....
        /*0bc4*/ 	.word	0x00014b80
        /*0bc8*/ 	.word	0x00000006
        /*0bcc*/ 	.word	0x00000000
        /*0bd0*/ 	.short	0x010a
        /*0bd2*/ 	.byte	0x3f
	.zero		1


	//   ....[81]....
        /*0bd4*/ 	.word	0x00014bd0
        /*0bd8*/ 	.word	0x00000007
        /*0bdc*/ 	.word	0x00000000
        /*0be0*/ 	.short	0x010a
        /*0be2*/ 	.byte	0x3f
	.zero		1


	//   ....[82]....
        /*0be4*/ 	.word	0x00014c20
        /*0be8*/ 	.word	0x00000004
        /*0bec*/ 	.word	0x00000000
        /*0bf0*/ 	.short	0x010a
        /*0bf2*/ 	.byte	0x3f
	.zero		1


	//----- nvinfo : EIATTR_NUM_MBARRIERS
	.align		4
.L_1541:
        /*0bf4*/ 	.byte	0x03, 0x38
        /*0bf6*/ 	.short	0x0017


	//----- nvinfo : EIATTR_EXIT_INSTR_OFFSETS
	.align		4
        /*0bf8*/ 	.byte	0x04, 0x1c
        /*0bfa*/ 	.short	(.L_1543 - .L_1542)


	//   ....[0]....
.L_1542:
        /*0bfc*/ 	.word	0x00000a70


	//   ....[1]....
        /*0c00*/ 	.word	0x0000d540


	//   ....[2]....
        /*0c04*/ 	.word	0x00012a50


	//----- nvinfo : EIATTR_MAX_THREADS
	.align		4
.L_1543:
        /*0c08*/ 	.byte	0x04, 0x05
        /*0c0a*/ 	.short	(.L_1545 - .L_1544)
.L_1544:
        /*0c0c*/ 	.word	0x00000180
        /*0c10*/ 	.word	0x00000001
        /*0c14*/ 	.word	0x00000001


	//----- nvinfo : EIATTR_CRS_STACK_SIZE
	.align		4
.L_1545:
        /*0c18*/ 	.byte	0x04, 0x1e
        /*0c1a*/ 	.short	(.L_1547 - .L_1546)
.L_1546:
        /*0c1c*/ 	.word	0x00000000


	//----- nvinfo : EIATTR_CBANK_PARAM_SIZE
	.align		4
.L_1547:
        /*0c20*/ 	.byte	0x03, 0x19
        /*0c22*/ 	.short	0x0bf0


	//----- nvinfo : EIATTR_PARAM_CBANK
	.align		4
        /*0c24*/ 	.byte	0x04, 0x0a
        /*0c26*/ 	.short	(.L_1549 - .L_1548)
	.align		4
.L_1548:
        /*0c28*/ 	.word	index@(.nv.constant0._ZN7cutlass13device_kernelIN5flash11enable_sm90INS1_16FlashAttnFwdSm90INS1_25CollectiveMainloopFwdSm90ILi2EN4cute5tupleIJNS5_1CILi1EEES8_S8_EEENS6_IJNS7_ILi128EEENS7_ILi96EEENS7_ILi64EEEEEELi256ENS_6half_tEfNS_4arch4Sm90ELb1ELb0ELb1ELb0ELb0ELb0ELb1ELb1ELb0ELb1ELb0ELb0EEENS1_21CollectiveEpilogueFwdINS6_IJSA_NS7_ILi256EEESB_EEES9_SE_SG_Li256ELb0ELb1ELb0ELb0EEENS1_30DynamicPersistentTileSchedulerILi256ELi128ELb0ELb1ELb1EEEEEEEEEvNT_6ParamsE)
        /*0c2c*/ 	.short	0x0210
        /*0c2e*/ 	.short	0x0bf0


	//----- nvinfo : EIATTR_SW_WAR
	.align		4
.L_1549:
        /*0c30*/ 	.byte	0x04, 0x36
        /*0c32*/ 	.short	(.L_1551 - .L_1550)
.L_1550:
        /*0c34*/ 	.word	0x00000008
.L_1551:


//--------------------- .nv.info._ZN7cutlass13device_kernelIN5flash11enable_sm90INS1_16FlashAttnFwdSm90INS1_25CollectiveMainloopFwdSm90ILi2EN4cute5tupleIJNS5_1CILi1EEES8_S8_EEENS6_IJNS7_ILi128EEENS7_ILi96EEENS7_ILi64EEEEEELi256ENS_6half_tEfNS_4arch4Sm90ELb1ELb0ELb1ELb1ELb0ELb0ELb0ELb1ELb0ELb1ELb0ELb0EEENS1_21CollectiveEpilogueFwdINS6_IJSA_NS7_ILi256EEESB_EEES9_SE_SG_Li256ELb1ELb1ELb0ELb0EEENS1_36VarlenDynamicPersistentTileSchedulerILi128ELi96ELi256ELi128ELb0ELb1ELb1ELb1ELb1ELb1EEEEEEEEEvNT_6ParamsE --------------------------
	.section	.nv.info._ZN7cutlass13device_kernelIN5flash11enable_sm90INS1_16FlashAttnFwdSm90INS1_25CollectiveMainloopFwdSm90ILi2EN4cute5tupleIJNS5_1CILi1EEES8_S8_EEENS6_IJNS7_ILi128EEENS7_ILi96EEENS7_ILi64EEEEEELi256ENS_6half_tEfNS_4arch4Sm90ELb1ELb0ELb1ELb1ELb0ELb0ELb0ELb1ELb0ELb1ELb0ELb0EEENS1_21CollectiveEpilogueFwdINS6_IJSA_NS7_ILi256EEESB_EEES9_SE_SG_Li256ELb1ELb1ELb0ELb0EEENS1_36VarlenDynamicPersistentTileSchedulerILi128ELi96ELi256ELi128ELb0ELb1ELb1ELb1ELb1ELb1EEEEEEEEEvNT_6ParamsE,"",@"SHT_CUDA_INFO"
	.sectionflags	@""
	.align	4


	//----- nvinfo : EIATTR_CUDA_API_VERSION
	.align		4
        /*0000*/ 	.byte	0x04, 0x37
        /*0002*/ 	.short	(.L_1553 - .L_1552)
.L_1552:
        /*0004*/ 	.word	0x00000082


	//----- nvinfo : EIATTR_KPARAM_INFO
	.align		4
.L_1553:
        /*0008*/ 	.byte	0x04, 0x17
        /*000a*/ 	.short	(.L_1555 - .L_1554)
.L_1554:
        /*000c*/ 	.word	0x00000000
        /*0010*/ 	.short	0x0000
        /*0012*/ 	.short	0x0070
        /*0014*/ 	.byte	0x00, 0xf0, 0x01, 0x2a


	//----- nvinfo : EIATTR_SPARSE_MMA_MASK
	.align		4
.L_1555:
        /*0018*/ 	.byte	0x03, 0x50
        /*001a*/ 	.short	0x0000


	//----- nvinfo : EIATTR_MAXREG_COUNT
	.align		4
        /*001c*/ 	.byte	0x03, 0x1b
        /*001e*/ 	.short	0x00a8


	//----- nvinfo : EIATTR_NUM_BARRIERS
	.align		4
        /*0020*/ 	.byte	0x02, 0x4c
        /*0022*/ 	.byte	0x10
	.zero		1


	//----- nvinfo : EIATTR_EXTERNS
	.align		4
        /*0024*/ 	.byte	0x04, 0x0f
        /*0026*/ 	.short	(.L_1557 - .L_1556)


	//   ....[0]....
	.align		4
.L_1556:
        /*0028*/ 	.word	index@(__assertfail)


	//----- nvinfo : EIATTR_ANNOTATIONS
	.align		4
.L_1557:
        /*002c*/ 	.byte	0x04, 0x55
        /*002e*/ 	.short	(.L_1559 - .L_1558)


	//   ....[0]....
.L_1558:
        /* <DEDUP_REMOVED lines=71> */


	//----- nvinfo : EIATTR_MERCURY_ISA_VERSION
	.align		4
.L_1559:
        /*0490*/ 	.byte	0x03, 0x5f
        /*0492*/ 	.short	0x0101


	//----- nvinfo : EIATTR_UNUSED_LOAD_BYTE_OFFSET
	.align		4
        /*0494*/ 	.byte	0x04, 0x44
        /*0496*/ 	.short	(.L_1561 - .L_1560)


	//   ....[0]....
.L_1560:
        /*0498*/ 	.word	0x00000a40
        /*049c*/ 	.word	0x0000fff0


	//   ....[1]....
        /*04a0*/ 	.word	0x00009720
        /*04a4*/ 	.word	0x0000fff0


	//----- nvinfo : EIATTR_INT_WARP_WIDE_INSTR_OFFSETS
	.align		4
.L_1561:
        /*04a8*/ 	.byte	0x04, 0x31
        /*04aa*/ 	.short	(.L_1563 - .L_1562)


	//   ....[0]....
.L_1562:
        /*04ac*/ 	.word	0x00000130


	//   ....[1]....
        /*04b0*/ 	.word	0x00000170


	//   ....[2]....
        /*04b4*/ 	.word	0x000001e0


	//   ....[3]....
        /*04b8*/ 	.word	0x0000d7c0


	//   ....[4]....
        /*04bc*/ 	.word	0x0000d850


	//   ....[5]....
        /*04c0*/ 	.word	0x00011780


	//   ....[6]....
        /*04c4*/ 	.word	0x00011810


	//----- nvinfo : EIATTR_COOP_GROUP_MASK_REGIDS
	.align		4
.L_1563:
        /*04c8*/ 	.byte	0x04, 0x29
        /*04ca*/ 	.short	(.L_1565 - .L_1564)


	//   ....[0]....
.L_1564:
        /*04cc*/ 	.word	0xffffffff


	//   ....[1]....
        /*04d0*/ 	.word	0xffffffff


	//   ....[2]....
        /*04d4*/ 	.word	0xffffffff


	//   ....[3]....
        /*04d8*/ 	.word	0xffffffff


	//   ....[4]....
        /*04dc*/ 	.word	0xffffffff


	//   ....[5]....
        /*04e0*/ 	.word	0xffffffff


	//   ....[6]....
        /*04e4*/ 	.word	0xffffffff


	//   ....[7]....
        /*04e8*/ 	.word	0xffffffff


	//   ....[8]....
        /*04ec*/ 	.word	0xffffffff


	//   ....[9]....
        /*04f0*/ 	.word	0xffffffff


	//   ....[10]....
        /*04f4*/ 	.word	0xffffffff


	//   ....[11]....
        /*04f8*/ 	.word	0xffffffff


	//   ....[12]....
        /*04fc*/ 	.word	0xffffffff


	//   ....[13]....
        /*0500*/ 	.word	0xffffffff


	//   ....[14]....
        /*0504*/ 	.word	0xffffffff


	//   ....[15]....
        /*0508*/ 	.word	0xffffffff


	//   ....[16]....
        /*050c*/ 	.word	0xffffffff


	//   ....[17]....
        /*0510*/ 	.word	0xffffffff


	//   ....[18]....
        /*0514*/ 	.word	0xffffffff


	//   ....[19]....
        /*0518*/ 	.word	0xffffffff


	//   ....[20]....
        /*051c*/ 	.word	0xffffffff


	//   ....[21]....
        /*0520*/ 	.word	0xffffffff


	//   ....[22]....
        /*0524*/ 	.word	0xffffffff


	//   ....[23]....
        /*0528*/ 	.word	0xffffffff


	//   ....[24]....
        /*052c*/ 	.word	0xffffffff


	//   ....[25]....
        /*0530*/ 	.word	0xffffffff


	//   ....[26]....
        /*0534*/ 	.word	0xffffffff


	//   ....[27]....
        /*0538*/ 	.word	0xffffffff


	//   ....[28]....
        /*053c*/ 	.word	0xffffffff


	//   ....[29]....
        /*0540*/ 	.word	0xffffffff


	//   ....[30]....
        /*0544*/ 	.word	0xffffffff


	//   ....[31]....
        /*0548*/ 	.word	0xffffffff


	//   ....[32]....
        /*054c*/ 	.word	0xffffffff


	//   ....[33]....
        /*0550*/ 	.word	0xffffffff


	//   ....[34]....
        /*0554*/ 	.word	0xffffffff


	//   ....[35]....
        /*0558*/ 	.word	0xffffffff


	//   ....[36]....
        /*055c*/ 	.word	0xffffffff


	//   ....[37]....
        /*0560*/ 	.word	0xffffffff


	//   ....[38]....
        /*0564*/ 	.word	0xffffffff


	//   ....[39]....
        /*0568*/ 	.word	0xffffffff


	//   ....[40]....
        /*056c*/ 	.word	0xffffffff


	//   ....[41]....
        /*0570*/ 	.word	0xffffffff


	//   ....[42]....
        /*0574*/ 	.word	0xffffffff


	//   ....[43]....
        /*0578*/ 	.word	0xffffffff


	//   ....[44]....
        /*057c*/ 	.word	0xffffffff


	//   ....[45]....
        /*0580*/ 	.word	0xffffffff


	//   ....[46]....
        /*0584*/ 	.word	0xffffffff


	//   ....[47]....
        /*0588*/ 	.word	0xffffffff


	//   ....[48]....
        /*058c*/ 	.word	0xffffffff


	//   ....[49]....
        /*0590*/ 	.word	0xffffffff


	//   ....[50]....
        /*0594*/ 	.word	0xffffffff


	//   ....[51]....
        /*0598*/ 	.word	0xffffffff


	//   ....[52]....
        /*059c*/ 	.word	0xffffffff


	//   ....[53]....
        /*05a0*/ 	.word	0xffffffff


	//   ....[54]....
        /*05a4*/ 	.word	0xffffffff


	//   ....[55]....
        /*05a8*/ 	.word	0xffffffff


	//   ....[56]....
        /*05ac*/ 	.word	0xffffffff


	//   ....[57]....
        /*05b0*/ 	.word	0xffffffff


	//   ....[58]....
        /*05b4*/ 	.word	0xffffffff


	//   ....[59]....
        /*05b8*/ 	.word	0xffffffff


	//   ....[60]....
        /*05bc*/ 	.word	0xffffffff


	//   ....[61]....
        /*05c0*/ 	.word	0xffffffff


	//   ....[62]....
        /*05c4*/ 	.word	0xffffffff


	//   ....[63]....
        /*05c8*/ 	.word	0xffffffff


	//   ....[64]....
        /*05cc*/ 	.word	0xffffffff


	//   ....[65]....
        /*05d0*/ 	.word	0xffffffff


	//   ....[66]....
        /*05d4*/ 	.word	0xffffffff


	//   ....[67]....
        /*05d8*/ 	.word	0xffffffff


	//   ....[68]....
        /*05dc*/ 	.word	0xffffffff


	//   ....[69]....
        /*05e0*/ 	.word	0xffffffff


	//   ....[70]....
        /*05e4*/ 	.word	0xffffffff


	//   ....[71]....
        /*05e8*/ 	.word	0xffffffff


	//   ....[72]....
        /*05ec*/ 	.word	0xffffffff


	//   ....[73]....
        /*05f0*/ 	.word	0xffffffff


	//   ....[74]....
        /*05f4*/ 	.word	0xffffffff


	//   ....[75]....
        /*05f8*/ 	.word	0xffffffff


	//   ....[76]....
        /*05fc*/ 	.word	0xffffffff


	//   ....[77]....
        /*0600*/ 	.word	0xffffffff


	//   ....[78]....
        /*0604*/ 	.word	0xffffffff


	//   ....[79]....
        /*0608*/ 	.word	0xffffffff


	//   ....[80]....
        /*060c*/ 	.word	0xffffffff


	//   ....[81]....
        /*0610*/ 	.word	0xffffffff


	//   ....[82]....
        /*0614*/ 	.word	0xffffffff


	//   ....[83]....
        /*0618*/ 	.word	0xffffffff


	//   ....[84]....
        /*061c*/ 	.word	0xffffffff


	//   ....[85]....
        /*0620*/ 	.word	0xffffffff


	//   ....[86]....
        /*0624*/ 	.word	0xffffffff


	//   ....[87]....
        /*0628*/ 	.word	0xffffffff


	//   ....[88]....
        /*062c*/ 	.word	0xffffffff


	//   ....[89]....
        /*0630*/ 	.word	0xffffffff


	//   ....[90]....
        /*0634*/ 	.word	0xffffffff


	//   ....[91]....
        /*0638*/ 	.word	0xffffffff


	//   ....[92]....
        /*063c*/ 	.word	0xffffffff


	//   ....[93]....
        /*0640*/ 	.word	0xffffffff


	//   ....[94]....
        /*0644*/ 	.word	0xffffffff


	//   ....[95]....
        /*0648*/ 	.word	0xffffffff


	//   ....[96]....
        /*064c*/ 	.word	0xffffffff


	//   ....[97]....
        /*0650*/ 	.word	0xffffffff


	//   ....[98]....
        /*0654*/ 	.word	0xffffffff


	//   ....[99]....
        /*0658*/ 	.word	0x0500000f


	//   ....[100]....
        /*065c*/ 	.word	0x0500000f


	//   ....[101]....
        /*0660*/ 	.word	0x0500000f


	//   ....[102]....
        /*0664*/ 	.word	0x0500000f


	//   ....[103]....
        /*0668*/ 	.word	0x0500000f


	//   ....[104]....
        /*066c*/ 	.word	0x0500000f


	//   ....[105]....
        /*0670*/ 	.word	0x0500000f


	//   ....[106]....
        /*0674*/ 	.word	0x0500000f


	//   ....[107]....
        /*0678*/ 	.word	0x0500000f


	//   ....[108]....
        /*067c*/ 	.word	0x0500000f


	//   ....[109]....
        /*0680*/ 	.word	0x0500000f


	//   ....[110]....
        /*0684*/ 	.word	0x0500000f


	//   ....[111]....
        /*0688*/ 	.word	0x0500000f


	//   ....[112]....
        /*068c*/ 	.word	0x0500000f


	//   ....[113]....
        /*0690*/ 	.word	0x0500000f


	//   ....[114]....
        /*0694*/ 	.word	0x0500000f


	//   ....[115]....
        /*0698*/ 	.word	0x0500000f


	//   ....[116]....
        /*069c*/ 	.word	0x0500000f


	//   ....[117]....
        /*06a0*/ 	.word	0x0500000f


	//   ....[118]....
        /*06a4*/ 	.word	0x0500000f


	//   ....[119]....
        /*06a8*/ 	.word	0x0500000f


	//   ....[120]....
        /*06ac*/ 	.word	0x0500000f


	//   ....[121]....
        /*06b0*/ 	.word	0x0500000f


	//   ....[122]....
        /*06b4*/ 	.word	0x0500000f


	//   ....[123]....
        /*06b8*/ 	.word	0x0500000f


	//   ....[124]....
        /*06bc*/ 	.word	0x0500000f


	//   ....[125]....
        /*06c0*/ 	.word	0x0500000f


	//   ....[126]....
        /*06c4*/ 	.word	0x0500000f


	//   ....[127]....
        /*06c8*/ 	.word	0x0500000f


	//   ....[128]....
        /*06cc*/ 	.word	0x0500000f


	//   ....[129]....
        /*06d0*/ 	.word	0x0500000f


	//   ....[130]....
        /*06d4*/ 	.word	0x0500000f


	//   ....[131]....
        /*06d8*/ 	.word	0x0500000f


	//   ....[132]....
        /*06dc*/ 	.word	0x0500000f


	//   ....[133]....
        /*06e0*/ 	.word	0x0500000f


	//----- nvinfo : EIATTR_COOP_GROUP_INSTR_OFFSETS
	.align		4
.L_1565:
        /*06e4*/ 	.byte	0x04, 0x28
        /*06e6*/ 	.short	(.L_1567 - .L_1566)


	//   ....[0]....
.L_1566:
        /*06e8*/ 	.word	0x00000070


	//   ....[1]....
        /*06ec*/ 	.word	0x00000140


	//   ....[2]....
        /*06f0*/ 	.word	0x00000190


	//   ....[3]....
        /*06f4*/ 	.word	0x000003c0


	//   ....[4]....
        /*06f8*/ 	.word	0x00000520


	//   ....[5]....
        /*06fc*/ 	.word	0x00000640


	//   ....[6]....
        /*0700*/ 	.word	0x000007a0


	//   ....[7]....
        /*0704*/ 	.word	0x000018b0


	//   ....[8]....
        /*0708*/ 	.word	0x00001ec0


	//   ....[9]....
        /*070c*/ 	.word	0x00001ee0


	//   ....[10]....
        /*0710*/ 	.word	0x000029d0


	//   ....[11]....
        /*0714*/ 	.word	0x00002a20


	//   ....[12]....
        /*0718*/ 	.word	0x00003130


	//   ....[13]....
        /*071c*/ 	.word	0x00003190


	//   ....[14]....
        /*0720*/ 	.word	0x00004180


	//   ....[15]....
        /*0724*/ 	.word	0x00004b90


	//   ....[16]....
        /*0728*/ 	.word	0x00004be0


	//   ....[17]....
        /*072c*/ 	.word	0x00004bf0


	//   ....[18]....
        /*0730*/ 	.word	0x000053a0


	//   ....[19]....
        /*0734*/ 	.word	0x00005400


	//   ....[20]....
        /*0738*/ 	.word	0x00007250


	//   ....[21]....
        /*073c*/ 	.word	0x000072d0


	//   ....[22]....
        /*0740*/ 	.word	0x00007760


	//   ....[23]....
        /*0744*/ 	.word	0x00007920


	//   ....[24]....
        /*0748*/ 	.word	0x00008ca0


	//   ....[25]....
        /*074c*/ 	.word	0x00008d20


	//   ....[26]....
        /*0750*/ 	.word	0x00008d80


	//   ....[27]....
        /*0754*/ 	.word	0x00008db0


	//   ....[28]....
        /*0758*/ 	.word	0x0000a790


	//   ....[29]....
        /*075c*/ 	.word	0x0000a7c0


	//   ....[30]....
        /*0760*/ 	.word	0x0000a7f0


	//   ....[31]....
        /*0764*/ 	.word	0x0000a830


	//   ....[32]....
        /*0768*/ 	.word	0x0000b0f0


	//   ....[33]....
        /*076c*/ 	.word	0x0000b110


	//   ....[34]....
        /*0770*/ 	.word	0x0000b260


	//   ....[35]....
        /*0774*/ 	.word	0x0000b280


	//   ....[36]....
        /*0778*/ 	.word	0x0000b3c0


	//   ....[37]....
        /*077c*/ 	.word	0x0000b3e0


	//   ....[38]....
        /*0780*/ 	.word	0x0000b530


	//   ....[39]....
        /*0784*/ 	.word	0x0000b550


	//   ....[40]....
        /*0788*/ 	.word	0x0000be90


	//   ....[41]....
        /*078c*/ 	.word	0x0000bec0


	//   ....[42]....
        /*0790*/ 	.word	0x0000c010


	//   ....[43]....
        /*0794*/ 	.word	0x0000c030


	//   ....[44]....
        /*0798*/ 	.word	0x0000c170


	//   ....[45]....
        /*079c*/ 	.word	0x0000c190


	//   ....[46]....
        /*07a0*/ 	.word	0x0000c2e0


	//   ....[47]....
        /*07a4*/ 	.word	0x0000c300


	//   ....[48]....
        /*07a8*/ 	.word	0x0000c4c0


	//   ....[49]....
        /*07ac*/ 	.word	0x0000c690


	//   ....[50]....
        /*07b0*/ 	.word	0x0000c6c0


	//   ....[51]....
        /*07b4*/ 	.word	0x0000c6f0


	//   ....[52]....
        /*07b8*/ 	.word	0x0000c720


	//   ....[53]....
        /*07bc*/ 	.word	0x0000c750


	//   ....[54]....
        /*07c0*/ 	.word	0x0000c780


	//   ....[55]....
        /*07c4*/ 	.word	0x0000c8f0


	//   ....[56]....
        /*07c8*/ 	.word	0x0000c920


	//   ....[57]....
        /*07cc*/ 	.word	0x0000c950


	//   ....[58]....
        /*07d0*/ 	.word	0x0000c980


	//   ....[59]....
        /*07d4*/ 	.word	0x0000c9b0


	//   ....[60]....
        /*07d8*/ 	.word	0x0000c9e0


	//   ....[61]....
        /*07dc*/ 	.word	0x0000ca80


	//   ....[62]....
        /*07e0*/ 	.word	0x0000cae0


	//   ....[63]....
        /*07e4*/ 	.word	0x0000cb70


	//   ....[64]....
        /*07e8*/ 	.word	0x0000ddc0


	//   ....[65]....
        /*07ec*/ 	.word	0x0000e920


	//   ....[66]....
        /*07f0*/ 	.word	0x0000e940


	//   ....[67]....
        /*07f4*/ 	.word	0x0000e9e0


	//   ....[68]....
        /*07f8*/ 	.word	0x0000ea00


	//   ....[69]....
        /*07fc*/ 	.word	0x0000ea80


	//   ....[70]....
        /*0800*/ 	.word	0x0000eaa0


	//   ....[71]....
        /*0804*/ 	.word	0x0000eb20


	//   ....[72]....
        /*0808*/ 	.word	0x0000eb40


	//   ....[73]....
        /*080c*/ 	.word	0x0000ebc0


	//   ....[74]....
        /*0810*/ 	.word	0x0000ebe0


	//   ....[75]....
        /*0814*/ 	.word	0x0000ec60


	//   ....[76]....
        /*0818*/ 	.word	0x0000ec80


	//   ....[77]....
        /*081c*/ 	.word	0x0000ed00


	//   ....[78]....
        /*0820*/ 	.word	0x0000ed20


	//   ....[79]....
        /*0824*/ 	.word	0x0000ed30


	//   ....[80]....
        /*0828*/ 	.word	0x0000ed40


	//   ....[81]....
        /*082c*/ 	.word	0x00011a10


	//   ....[82]....
        /*0830*/ 	.word	0x00011a70


	//   ....[83]....
        /*0834*/ 	.word	0x00011aa0


	//   ....[84]....
        /*0838*/ 	.word	0x00011ab0


	//   ....[85]....
        /*083c*/ 	.word	0x00011ae0


	//   ....[86]....
        /*0840*/ 	.word	0x00011b10


	//   ....[87]....
        /*0844*/ 	.word	0x00011b40


	//   ....[88]....
        /*0848*/ 	.word	0x00011b70


	//   ....[89]....
        /*084c*/ 	.word	0x00011cf0


	//   ....[90]....
        /*0850*/ 	.word	0x00011d20


	//   ....[91]....
        /*0854*/ 	.word	0x00011d50


	//   ....[92]....
        /*0858*/ 	.word	0x00011d80


	//   ....[93]....
        /*085c*/ 	.word	0x00011db0


	//   ....[94]....
        /*0860*/ 	.word	0x00011de0


	//   ....[95]....
        /*0864*/ 	.word	0x00011ea0


	//   ....[96]....
        /*0868*/ 	.word	0x00011ec0


	//   ....[97]....
        /*086c*/ 	.word	0x00011f30


	//   ....[98]....
        /*0870*/ 	.word	0x000125f0


	//   ....[99]....
        /*0874*/ 	.word	0x00012b80


	//   ....[100]....
        /*0878*/ 	.word	0x00012d30


	//   ....[101]....
        /*087c*/ 	.word	0x00012d80


	//   ....[102]....
        /*0880*/ 	.word	0x00012de0


	//   ....[103]....
        /*0884*/ 	.word	0x00012ee0


	//   ....[104]....
        /*0888*/ 	.word	0x00012f40


	//   ....[105]....
        /*088c*/ 	.word	0x00013040


	//   ....[106]....
        /*0890*/ 	.word	0x000130a0


	//   ....[107]....
        /*0894*/ 	.word	0x000131a0


	//   ....[108]....
        /*0898*/ 	.word	0x00013200


	//   ....[109]....
        /*089c*/ 	.word	0x00013300


	//   ....[110]....
        /*08a0*/ 	.word	0x00013360


	//   ....[111]....
        /*08a4*/ 	.word	0x00013460


	//   ....[112]....
        /*08a8*/ 	.word	0x000134c0


	//   ....[113]....
        /*08ac*/ 	.word	0x000135b0


	//   ....[114]....
        /*08b0*/ 	.word	0x00013610


	//   ....[115]....
        /*08b4*/ 	.word	0x000136b0


	//   ....[116]....
        /*08b8*/ 	.word	0x00013a20


	//   ....[117]....
        /*08bc*/ 	.word	0x00013ac0


	//   ....[118]....
        /*08c0*/ 	.word	0x00013be0


	//   ....[119]....
        /*08c4*/ 	.word	0x00013c50


	//   ....[120]....
        /*08c8*/ 	.word	0x00013cc0


	//   ....[121]....
        /*08cc*/ 	.word	0x00013d30


	//   ....[122]....
        /*08d0*/ 	.word	0x00013da0


	//   ....[123]....
        /*08d4*/ 	.word	0x00013e20


	//   ....[124]....
        /*08d8*/ 	.word	0x00013eb0


	//   ....[125]....
        /*08dc*/ 	.word	0x00013f40


	//   ....[126]....
        /*08e0*/ 	.word	0x00013fb0


	//   ....[127]....
        /*08e4*/ 	.word	0x00014020


	//   ....[128]....
        /*08e8*/ 	.word	0x00014090


	//   ....[129]....
        /*08ec*/ 	.word	0x00014110


	//   ....[130]....
        /*08f0*/ 	.word	0x00014180


	//   ....[131]....
        /*08f4*/ 	.word	0x00014220


	//   ....[132]....
        /*08f8*/ 	.word	0x000142b0


	//   ....[133]....
        /*08fc*/ 	.word	0x000143e0


	//----- nvinfo : EIATTR_REG_RECONFIG
	.align		4
.L_1567:
        /*0900*/ 	.byte	0x01, 0x54
	.zero		2


	//----- nvinfo : EIATTR_SYSCALL_OFFSETS
	.align		4
        /*0904*/ 	.byte	0x04, 0x46
        /*0906*/ 	.short	(.L_1569 - .L_1568)


	//   ....[0]....
.L_1568:
        /*0908*/ 	.word	0x00001a90


	//   ....[1]....
        /*090c*/ 	.word	0x0000d9c0


	//   ....[2]....
        /*0910*/ 	.word	0x0000db20


	//   ....[3]....
        /*0914*/ 	.word	0x0000dc20


	//   ....[4]....
        /*0918*/ 	.word	0x0000e550


	//----- nvinfo : EIATTR_MBARRIER_INSTR_OFFSETS
	.align		4
.L_1569:
        /*091c*/ 	.byte	0x04, 0x39
        /*091e*/ 	.short	(.L_1571 - .L_1570)


	//   ....[0]....
.L_1570:
        /*0920*/ 	.word	0x00000270
        /*0924*/ 	.word	0x000000ff
        /*0928*/ 	.word	0x00022800
        /*092c*/ 	.short	0x0100
        /*092e*/ 	.byte	0x08
	.zero		1


	//   ....[1]....
        /*0930*/ 	.word	0x00000280
        /*0934*/ 	.word	0x000000ff
        /*0938*/ 	.word	0x00022820
        /*093c*/ 	.short	0x0100
        /*093e*/ 	.byte	0x08
	.zero		1


	//   ....[2]....
        /*0940*/ 	.word	0x00000370
        /*0944*/ 	.word	0x000000ff
        /*0948*/ 	.word	0x00022830
        /*094c*/ 	.short	0x0100
        /*094e*/ 	.byte	0x08
	.zero		1


	//   ....[3]....
        /*0950*/ 	.word	0x00000380
        /*0954*/ 	.word	0x000000ff
        /*0958*/ 	.word	0x00022840
        /*095c*/ 	.short	0x0100
        /*095e*/ 	.byte	0x08
	.zero		1


	//   ....[4]....
        /*0960*/ 	.word	0x00000390
        /*0964*/ 	.word	0x000000ff
        /*0968*/ 	.word	0x00022838
        /*096c*/ 	.short	0x0100
        /*096e*/ 	.byte	0x08
	.zero		1


	//   ....[5]....
        /*0970*/ 	.word	0x000003a0
        /*0974*/ 	.word	0x000000ff
        /*0978*/ 	.word	0x00022848
        /*097c*/ 	.short	0x0100
        /*097e*/ 	.byte	0x08
	.zero		1


	//   ....[6]....
        /*0980*/ 	.word	0x000004d0
        /*0984*/ 	.word	0x000000ff
        /*0988*/ 	.word	0x00022850
        /*098c*/ 	.short	0x0100
        /*098e*/ 	.byte	0x08
	.zero		1


	//   ....[7]....
        /*0990*/ 	.word	0x000004e0
        /*0994*/ 	.word	0x000000ff
        /*0998*/ 	.word	0x00022860
        /*099c*/ 	.short	0x0100
        /*099e*/ 	.byte	0x08
	.zero		1


	//   ....[8]....
        /*09a0*/ 	.word	0x000004f0
        /*09a4*/ 	.word	0x000000ff
        /*09a8*/ 	.word	0x00022858
        /*09ac*/ 	.short	0x0100
        /*09ae*/ 	.byte	0x08
	.zero		1


	//   ....[9]....
        /*09b0*/ 	.word	0x00000500
        /*09b4*/ 	.word	0x000000ff
        /*09b8*/ 	.word	0x00022868
        /*09bc*/ 	.short	0x0100
        /*09be*/ 	.byte	0x08
	.zero		1


	//   ....[10]....
        /*09c0*/ 	.word	0x000005f0
        /*09c4*/ 	.word	0x000000ff
        /*09c8*/ 	.word	0x00022870
        /*09cc*/ 	.short	0x0100
        /*09ce*/ 	.byte	0x06
	.zero		1


	//   ....[11]....
        /*09d0*/ 	.word	0x00000600
        /*09d4*/ 	.word	0x000000ff
        /*09d8*/ 	.word	0x00022880
        /*09dc*/ 	.short	0x0100
        /*09de*/ 	.byte	0x06
	.zero		1


	//   ....[12]....
        /*09e0*/ 	.word	0x00000610
        /*09e4*/ 	.word	0x000000ff
        /*09e8*/ 	.word	0x00022878
        /*09ec*/ 	.short	0x0100
        /*09ee*/ 	.byte	0x06
	.zero		1


	//   ....[13]....
        /*09f0*/ 	.word	0x00000620
        /*09f4*/ 	.word	0x000000ff
        /*09f8*/ 	.word	0x00022888
        /*09fc*/ 	.short	0x0100
        /*09fe*/ 	.byte	0x06
	.zero		1


	//   ....[14]....
        /*0a00*/ 	.word	0x00000750
        /*0a04*/ 	.word	0x000000ff
        /*0a08*/ 	.word	0x00022890
        /*0a0c*/ 	.short	0x0100
        /*0a0e*/ 	.byte	0x08
	.zero		1


	//   ....[15]....
        /*0a10*/ 	.word	0x00000760
        /*0a14*/ 	.word	0x000000ff
        /*0a18*/ 	.word	0x000228a0
        /*0a1c*/ 	.short	0x0100
        /*0a1e*/ 	.byte	0x08
	.zero		1


	//   ....[16]....
        /*0a20*/ 	.word	0x00000770
        /*0a24*/ 	.word	0x000000ff
        /*0a28*/ 	.word	0x00022898
        /*0a2c*/ 	.short	0x0100
        /*0a2e*/ 	.byte	0x08
	.zero		1


	//   ....[17]....
        /*0a30*/ 	.word	0x00000780
        /*0a34*/ 	.word	0x000000ff
        /*0a38*/ 	.word	0x000228a8
        /*0a3c*/ 	.short	0x0100
        /*0a3e*/ 	.byte	0x08
	.zero		1


	//   ....[18]....
        /*0a40*/ 	.word	0x000008b0
        /*0a44*/ 	.word	0x000000ff
        /*0a48*/ 	.word	0x000228b0
        /*0a4c*/ 	.short	0x0100
        /*0a4e*/ 	.byte	0x08
	.zero		1


	//   ....[19]....
        /*0a50*/ 	.word	0x000008c0
        /*0a54*/ 	.word	0x000000ff
        /*0a58*/ 	.word	0x000228c0
        /*0a5c*/ 	.short	0x0100
        /*0a5e*/ 	.byte	0x08
	.zero		1


	//   ....[20]....
        /*0a60*/ 	.word	0x000008d0
        /*0a64*/ 	.word	0x000000ff
        /*0a68*/ 	.word	0x000228b8
        /*0a6c*/ 	.short	0x0100
        /*0a6e*/ 	.byte	0x08
	.zero		1


	//   ....[21]....
        /*0a70*/ 	.word	0x000008e0
        /*0a74*/ 	.word	0x000000ff
        /*0a78*/ 	.word	0x000228c8
        /*0a7c*/ 	.short	0x0100
        /*0a7e*/ 	.byte	0x08
	.zero		1


	//   ....[22]....
        /*0a80*/ 	.word	0x00001b40
        /*0a84*/ 	.word	0x00000007
        /*0a88*/ 	.word	0x00022800
        /*0a8c*/ 	.short	0x010a
        /*0a8e*/ 	.byte	0x3f
	.zero		1


	//   ....[23]....
        /*0a90*/ 	.word	0x00001c10
        /*0a94*/ 	.word	0x00000006
        /*0a98*/ 	.word	0x00022830
        /*0a9c*/ 	.short	0x010a
        /*0a9e*/ 	.byte	0x3f
	.zero		1


	//   ....[24]....
        /*0aa0*/ 	.word	0x00001c50
        /*0aa4*/ 	.word	0x00000006
        /*0aa8*/ 	.word	0x00022830
        /*0aac*/ 	.short	0x010a
        /*0aae*/ 	.byte	0x3f
	.zero		1


	//   ....[25]....
        /*0ab0*/ 	.word	0x000035d0
        /*0ab4*/ 	.word	0x00000000
        /*0ab8*/ 	.word	0x00000000
        /*0abc*/ 	.short	0x0101
        /*0abe*/ 	.byte	0x3f
	.zero		1


	//   ....[26]....
        /*0ac0*/ 	.word	0x00003a80
        /*0ac4*/ 	.word	0x00000006
        /*0ac8*/ 	.word	0x00022850
        /*0acc*/ 	.short	0x010a
        /*0ace*/ 	.byte	0x3f
	.zero		1


	//   ....[27]....
        /*0ad0*/ 	.word	0x00003ac0
        /*0ad4*/ 	.word	0x00000006
        /*0ad8*/ 	.word	0x00022850
        /*0adc*/ 	.short	0x010a
        /*0ade*/ 	.byte	0x3f
	.zero		1


	//   ....[28]....
        /*0ae0*/ 	.word	0x00003e80
        /*0ae4*/ 	.word	0x00000006
        /*0ae8*/ 	.word	0x00000000
        /*0aec*/ 	.short	0x0101
        /*0aee*/ 	.byte	0x3f
	.zero		1


	//   ....[29]....
        /*0af0*/ 	.word	0x00003fb0
        /*0af4*/ 	.word	0x000000ff
        /*0af8*/ 	.word	0x00022830
        /*0afc*/ 	.short	0x010a
        /*0afe*/ 	.byte	0x1a
	.zero		1


	//   ....[30]....
        /*0b00*/ 	.word	0x00003ff0
        /*0b04*/ 	.word	0x000000ff
        /*0b08*/ 	.word	0x00022830
        /*0b0c*/ 	.short	0x010a
        /*0b0e*/ 	.byte	0x1a
	.zero		1


	//   ....[31]....
        /*0b10*/ 	.word	0x00005a60
        /*0b14*/ 	.word	0x00000000
        /*0b18*/ 	.word	0x00000000
        /*0b1c*/ 	.short	0x0101
        /*0b1e*/ 	.byte	0x3f
	.zero		1


	//   ....[32]....
        /*0b20*/ 	.word	0x000065d0
        /*0b24*/ 	.word	0x000000ff
        /*0b28*/ 	.word	0x00022850
        /*0b2c*/ 	.short	0x010a
        /*0b2e*/ 	.byte	0x1a
	.zero		1


	//   ....[33]....
        /*0b30*/ 	.word	0x00006610
        /*0b34*/ 	.word	0x000000ff
        /*0b38*/ 	.word	0x00022850
        /*0b3c*/ 	.short	0x010a
        /*0b3e*/ 	.byte	0x1a
	.zero		1


	//   ....[34]....
        /*0b40*/ 	.word	0x00006920
        /*0b44*/ 	.word	0x000000c7
        /*0b48*/ 	.word	0x00000000
        /*0b4c*/ 	.short	0x0101
        /*0b4e*/ 	.byte	0x3f
	.zero		1


	//   ....[35]....
        /*0b50*/ 	.word	0x00006a70
        /*0b54*/ 	.word	0x000000ff
        /*0b58*/ 	.word	0x00022830
        /*0b5c*/ 	.short	0x010a
        /*0b5e*/ 	.byte	0x19
	.zero		1


	//   ....[36]....
        /*0b60*/ 	.word	0x00006ab0
        /*0b64*/ 	.word	0x000000ff
        /*0b68*/ 	.word	0x00022830
        /*0b6c*/ 	.short	0x010a
        /*0b6e*/ 	.byte	0x19
	.zero		1


	//   ....[37]....
        /*0b70*/ 	.word	0x00007db0
        /*0b74*/ 	.word	0x00000099
        /*0b78*/ 	.word	0x00000000
        /*0b7c*/ 	.short	0x0101
        /*0b7e*/ 	.byte	0x3f
	.zero		1


	//   ....[38]....
        /*0b80*/ 	.word	0x00008940
        /*0b84*/ 	.word	0x000000ff
        /*0b88*/ 	.word	0x00022850
        /*0b8c*/ 	.short	0x010a
        /*0b8e*/ 	.byte	0x19
	.zero		1


	//   ....[39]....
        /*0b90*/ 	.word	0x00008980
        /*0b94*/ 	.word	0x000000ff
        /*0b98*/ 	.word	0x00022850
        /*0b9c*/ 	.short	0x010a
        /*0b9e*/ 	.byte	0x19
	.zero		1


	//   ....[40]....
        /*0ba0*/ 	.word	0x00008c80
        /*0ba4*/ 	.word	0x000000b5
        /*0ba8*/ 	.word	0x00000000
        /*0bac*/ 	.short	0x0101
        /*0bae*/ 	.byte	0x3f
	.zero		1


	//   ....[41]....
        /*0bb0*/ 	.word	0x0000b0e0
        /*0bb4*/ 	.word	0x00000097
        /*0bb8*/ 	.word	0x00000000
        /*0bbc*/ 	.short	0x0101
        /*0bbe*/ 	.byte	0x3f
	.zero		1


	//   ....[42]....
        /*0bc0*/ 	.word	0x0000e050
        /*0bc4*/ 	.word	0x00000000
        /*0bc8*/ 	.word	0x00022840
        /*0bcc*/ 	.short	0x010a
        /*0bce*/ 	.byte	0x3f
	.zero		1


	//   ....[43]....
        /*0bd0*/ 	.word	0x0000ee50
        /*0bd4*/ 	.word	0x00000008
        /*0bd8*/ 	.word	0x00022800
        /*0bdc*/ 	.short	0x0107
        /*0bde*/ 	.byte	0x3f
	.zero		1


	//   ....[44]....
        /*0be0*/ 	.word	0x0000ef50
        /*0be4*/ 	.word	0x00000002
        /*0be8*/ 	.word	0x00022800
        /*0bec*/ 	.short	0x0101
        /*0bee*/ 	.byte	0x3f
	.zero		1


	//   ....[45]....
        /*0bf0*/ 	.word	0x0000ef70
        /*0bf4*/ 	.word	0x00000002
        /*0bf8*/ 	.word	0x00022820
        /*0bfc*/ 	.short	0x010a
        /*0bfe*/ 	.byte	0x3f
	.zero		1


	//   ....[46]....
        /*0c00*/ 	.word	0x0000f080
        /*0c04*/ 	.word	0x00000002
        /*0c08*/ 	.word	0x00022860
        /*0c0c*/ 	.short	0x010a
        /*0c0e*/ 	.byte	0x3f
	.zero		1


	//   ....[47]....
        /*0c10*/ 	.word	0x0000f960
        /*0c14*/ 	.word	0x00000003
        /*0c18*/ 	.word	0x00022840
        /*0c1c*/ 	.short	0x010a
        /*0c1e*/ 	.byte	0x3f
	.zero		1


	//   ....[48]....
        /*0c20*/ 	.word	0x0000fbc0
        /*0c24*/ 	.word	0x00000003
        /*0c28*/ 	.word	0x00022860
        /*0c2c*/ 	.short	0x010a
        /*0c2e*/ 	.byte	0x3f
	.zero		1


	//   ....[49]....
        /*0c30*/ 	.word	0x00010440
        /*0c34*/ 	.word	0x00000004
        /*0c38*/ 	.word	0x00022840
        /*0c3c*/ 	.short	0x010a
        /*0c3e*/ 	.byte	0x3f
	.zero		1


	//   ....[50]....
        /*0c40*/ 	.word	0x00010690
        /*0c44*/ 	.word	0x00000004
        /*0c48*/ 	.word	0x00022860
        /*0c4c*/ 	.short	0x010a
        /*0c4e*/ 	.byte	0x3f
	.zero		1


	//   ....[51]....
        /*0c50*/ 	.word	0x00010ea0
        /*0c54*/ 	.word	0x00000004
        /*0c58*/ 	.word	0x00022840
        /*0c5c*/ 	.short	0x010a
        /*0c5e*/ 	.byte	0x3f
	.zero		1


	//   ....[52]....
        /*0c60*/ 	.word	0x00011100
        /*0c64*/ 	.word	0x00000004
        /*0c68*/ 	.word	0x00022860
        /*0c6c*/ 	.short	0x010a
        /*0c6e*/ 	.byte	0x3f
	.zero		1


	//   ....[53]....
        /*0c70*/ 	.word	0x00012570
        /*0c74*/ 	.word	0x00000000
        /*0c78*/ 	.word	0x00022820
        /*0c7c*/ 	.short	0x010a
        /*0c7e*/ 	.byte	0x3f
	.zero		1


	//   ....[54]....
        /*0c80*/ 	.word	0x00012730
        /*0c84*/ 	.word	0x00000006
        /*0c88*/ 	.word	0x00000000
        /*0c8c*/ 	.short	0x010a
        /*0c8e*/ 	.byte	0x3f
	.zero		1


	//   ....[55]....
        /*0c90*/ 	.word	0x000127a0
        /*0c94*/ 	.word	0x00000007
        /*0c98*/ 	.word	0x00000000
        /*0c9c*/ 	.short	0x010a
        /*0c9e*/ 	.byte	0x3f
	.zero		1


	//   ....[56]....
        /*0ca0*/ 	.word	0x00012810
        /*0ca4*/ 	.word	0x00000004
        /*0ca8*/ 	.word	0x00000000
        /*0cac*/ 	.short	0x010a
        /*0cae*/ 	.byte	0x3f
	.zero		1


	//   ....[57]....
        /*0cb0*/ 	.word	0x00012840
        /*0cb4*/ 	.word	0x00000003
        /*0cb8*/ 	.word	0x00000000
        /*0cbc*/ 	.short	0x010a
        /*0cbe*/ 	.byte	0x3f
	.zero		1


	//   ....[58]....
        /*0cc0*/ 	.word	0x000128a0
        /*0cc4*/ 	.word	0x00000007
        /*0cc8*/ 	.word	0x00022800
        /*0ccc*/ 	.short	0x010a
        /*0cce*/ 	.byte	0x3f
	.zero		1


	//   ....[59]....
        /*0cd0*/ 	.word	0x000128f0
        /*0cd4*/ 	.word	0x00000006
        /*0cd8*/ 	.word	0x00022830
        /*0cdc*/ 	.short	0x010a
        /*0cde*/ 	.byte	0x3f
	.zero		1


	//   ....[60]....
        /*0ce0*/ 	.word	0x00012940
        /*0ce4*/ 	.word	0x00000006
        /*0ce8*/ 	.word	0x00022850
        /*0cec*/ 	.short	0x010a
        /*0cee*/ 	.byte	0x3f
	.zero		1


	//   ....[61]....
        /*0cf0*/ 	.word	0x000129a0
        /*0cf4*/ 	.word	0x00000005
        /*0cf8*/ 	.word	0x00022830
        /*0cfc*/ 	.short	0x010a
        /*0cfe*/ 	.byte	0x3f
	.zero		1


	//   ....[62]....
        /*0d00*/ 	.word	0x000129f0
        /*0d04*/ 	.word	0x000000c7
        /*0d08*/ 	.word	0x00022850
        /*0d0c*/ 	.short	0x010a
        /*0d0e*/ 	.byte	0x3f
	.zero		1


	//   ....[63]....
        /*0d10*/ 	.word	0x00012a50
        /*0d14*/ 	.word	0x00000005
        /*0d18*/ 	.word	0x00022830
        /*0d1c*/ 	.short	0x010a
        /*0d1e*/ 	.byte	0x3f
	.zero		1


	//   ....[64]....
        /*0d20*/ 	.word	0x00012aa0
        /*0d24*/ 	.word	0x000000b5
        /*0d28*/ 	.word	0x00022850
        /*0d2c*/ 	.short	0x010a
        /*0d2e*/ 	.byte	0x3f
	.zero		1


	//   ....[65]....
        /*0d30*/ 	.word	0x00012c40
        /*0d34*/ 	.word	0x00000000
        /*0d38*/ 	.word	0x00022840
        /*0d3c*/ 	.short	0x010a
        /*0d3e*/ 	.byte	0x3f
	.zero		1


	//   ....[66]....
        /*0d40*/ 	.word	0x00013740
        /*0d44*/ 	.word	0x00000002
        /*0d48*/ 	.word	0x00022820
        /*0d4c*/ 	.short	0x010a
        /*0d4e*/ 	.byte	0x3f
	.zero		1


	//   ....[67]....
        /*0d50*/ 	.word	0x00013790
        /*0d54*/ 	.word	0x00000002
        /*0d58*/ 	.word	0x00022860
        /*0d5c*/ 	.short	0x010a
        /*0d5e*/ 	.byte	0x3f
	.zero		1


	//   ....[68]....
        /*0d60*/ 	.word	0x000137e0
        /*0d64*/ 	.word	0x00000003
        /*0d68*/ 	.word	0x00022840
        /*0d6c*/ 	.short	0x010a
        /*0d6e*/ 	.byte	0x3f
	.zero		1


	//   ....[69]....
        /*0d70*/ 	.word	0x00013830
        /*0d74*/ 	.word	0x00000003
        /*0d78*/ 	.word	0x00022860
        /*0d7c*/ 	.short	0x010a
        /*0d7e*/ 	.byte	0x3f
	.zero		1


	//   ....[70]....
        /*0d80*/ 	.word	0x00013880
        /*0d84*/ 	.word	0x00000004
        /*0d88*/ 	.word	0x00022840
        /*0d8c*/ 	.short	0x010a
        /*0d8e*/ 	.byte	0x3f
	.zero		1


	//   ....[71]....
        /*0d90*/ 	.word	0x000138d0
        /*0d94*/ 	.word	0x00000004
        /*0d98*/ 	.word	0x00022860
        /*0d9c*/ 	.short	0x010a
        /*0d9e*/ 	.byte	0x3f
	.zero		1


	//   ....[72]....
        /*0da0*/ 	.word	0x00013920
        /*0da4*/ 	.word	0x00000004
        /*0da8*/ 	.word	0x00022840
        /*0dac*/ 	.short	0x010a
        /*0dae*/ 	.byte	0x3f
	.zero		1


	//   ....[73]....
        /*0db0*/ 	.word	0x00013970
        /*0db4*/ 	.word	0x00000004
        /*0db8*/ 	.word	0x00022860
        /*0dbc*/ 	.short	0x010a
        /*0dbe*/ 	.byte	0x3f
	.zero		1


	//   ....[74]....
        /*0dc0*/ 	.word	0x00014300
        /*0dc4*/ 	.word	0x00000000
        /*0dc8*/ 	.word	0x00022820
        /*0dcc*/ 	.short	0x010a
        /*0dce*/ 	.byte	0x3f
	.zero		1


	//   ....[75]....
        /*0dd0*/ 	.word	0x000144a0
        /*0dd4*/ 	.word	0x00000006
        /*0dd8*/ 	.word	0x00000000
        /*0ddc*/ 	.short	0x010a
        /*0dde*/ 	.byte	0x3f
	.zero		1


	//   ....[76]....
        /*0de0*/ 	.word	0x000144f0
        /*0de4*/ 	.word	0x00000007
        /*0de8*/ 	.word	0x00000000
        /*0dec*/ 	.short	0x010a
        /*0dee*/ 	.byte	0x3f
	.zero		1


	//   ....[77]....
        /*0df0*/ 	.word	0x00014540
        /*0df4*/ 	.word	0x00000004
        /*0df8*/ 	.word	0x00000000
        /*0dfc*/ 	.short	0x010a
        /*0dfe*/ 	.byte	0x3f
	.zero		1


	//----- nvinfo : EIATTR_NUM_MBARRIERS
	.align		4
.L_1571:
        /*0e00*/ 	.byte	0x03, 0x38
        /*0e02*/ 	.short	0x0016


	//----- nvinfo : EIATTR_EXIT_INSTR_OFFSETS
	.align		4
        /*0e04*/ 	.byte	0x04, 0x1c
        /*0e06*/ 	.short	(.L_1573 - .L_1572)


	//   ....[0]....
.L_1572:
        /*0e08*/ 	.word	0x00000a80


	//   ....[1]....
        /*0e0c*/ 	.word	0x0000c470


	//   ....[2]....
        /*0e10*/ 	.word	0x00012890


	//----- nvinfo : EIATTR_MAX_THREADS
	.align		4
.L_1573:
        /*0e14*/ 	.byte	0x04, 0x05
        /*0e16*/ 	.short	(.L_1575 - .L_1574)
.L_1574:
        /*0e18*/ 	.word	0x00000180
        /*0e1c*/ 	.word	0x00000001
        /*0e20*/ 	.word	0x00000001


	//----- nvinfo : EIATTR_CRS_STACK_SIZE
	.align		4
.L_1575:
        /*0e24*/ 	.byte	0x04, 0x1e
        /*0e26*/ 	.short	(.L_1577 - .L_1576)
.L_1576:
        /*0e28*/ 	.word	0x00000000


	//----- nvinfo : EIATTR_CBANK_PARAM_SIZE
	.align		4
.L_1577:
        /*0e2c*/ 	.byte	0x03, 0x19
        /*0e2e*/ 	.short	0x0af0


	//----- nvinfo : EIATTR_PARAM_CBANK
	.align		4
        /*0e30*/ 	.byte	0x04, 0x0a
        /*0e32*/ 	.short	(.L_1579 - .L_1578)
	.align		4
.L_1578:
        /*0e34*/ 	.word	index@(.nv.constant0._ZN7cutlass13device_kernelIN5flash11enable_sm90INS1_16FlashAttnFwdSm90INS1_25CollectiveMainloopFwdSm90ILi2EN4cute5tupleIJNS5_1CILi1EEES8_S8_EEENS6_IJNS7_ILi128EEENS7_ILi96EEENS7_ILi64EEEEEELi256ENS_6half_tEfNS_4arch4Sm90ELb1ELb0ELb1ELb1ELb0ELb0ELb0ELb1ELb0ELb1ELb0ELb0EEENS1_21CollectiveEpilogueFwdINS6_IJSA_NS7_ILi256EEESB_EEES9_SE_SG_Li256ELb1ELb1ELb0ELb0EEENS1_36VarlenDynamicPersistentTileSchedulerILi128ELi96ELi256ELi128ELb0ELb1ELb1ELb1ELb1ELb1EEEEEEEEEvNT_6ParamsE)
        /*0e38*/ 	.short	0x0210
        /*0e3a*/ 	.short	0x0af0


	//----- nvinfo : EIATTR_SW_WAR
	.align		4
.L_1579:
        /*0e3c*/ 	.byte	0x04, 0x36
        /*0e3e*/ 	.short	(.L_1581 - .L_1580)
.L_1580:
        /*0e40*/ 	.word	0x00000008
.L_1581:


//--------------------- .nv.info._ZN7cutlass13device_kernelIN5flash11enable_sm90INS1_16FlashAttnFwdSm90INS1_25CollectiveMainloopFwdSm90ILi2EN4cute5tupleIJNS5_1CILi1EEES8_S8_EEENS6_IJNS7_ILi128EEENS7_ILi96EEENS7_ILi64EEEEEELi256ENS_6half_tEfNS_4arch4Sm90ELb1ELb0ELb1ELb1ELb0ELb1ELb0ELb1ELb0ELb1ELb0ELb0EEENS1_21CollectiveEpilogueFwdINS6_IJSA_NS7_ILi256EEESB_EEES9_SE_SG_Li256ELb1ELb1ELb0ELb0EEENS1_36VarlenDynamicPersistentTileSchedulerILi128ELi96ELi256ELi128ELb0ELb1ELb1ELb1ELb1ELb1EEEEEEEEEvNT_6ParamsE --------------------------
	.section	.nv.info._ZN7cutlass13device_kernelIN5flash11enable_sm90INS1_16FlashAttnFwdSm90INS1_25CollectiveMainloopFwdSm90ILi2EN4cute5tupleIJNS5_1CILi1EEES8_S8_EEENS6_IJNS7_ILi128EEENS7_ILi96EEENS7_ILi64EEEEEELi256ENS_6half_tEfNS_4arch4Sm90ELb1ELb0ELb1ELb1ELb0ELb1ELb0ELb1ELb0ELb1ELb0ELb0EEENS1_21CollectiveEpilogueFwdINS6_IJSA_NS7_ILi256EEESB_EEES9_SE_SG_Li256ELb1ELb1ELb0ELb0EEENS1_36VarlenDynamicPersistentTileSchedulerILi128ELi96ELi256ELi128ELb0ELb1ELb1ELb1ELb1ELb1EEEEEEEEEvNT_6ParamsE,"",@"SHT_CUDA_INFO"
	.sectionflags	@""
	.align	4


	//----- nvinfo : EIATTR_CUDA_API_VERSION
	.align		4
        /*0000*/ 	.byte	0x04, 0x37
        /*0002*/ 	.short	(.L_1583 - .L_1582)
.L_1582:
        /*0004*/ 	.word	0x00000082


	//----- nvinfo : EIATTR_KPARAM_INFO
	.align		4
.L_1583:
        /*0008*/ 	.byte	0x04, 0x17
        /*000a*/ 	.short	(.L_1585 - .L_1584)
.L_1584:
        /*000c*/ 	.word	0x00000000
        /*0010*/ 	.short	0x0000
        /*0012*/ 	.short	0x0070
        /*0014*/ 	.byte	0x00, 0xf0, 0x01, 0x2a


	//----- nvinfo : EIATTR_SPARSE_MMA_MASK
	.align		4
.L_1585:
        /*0018*/ 	.byte	0x03, 0x50
        /*001a*/ 	.short	0x0000


	//----- nvinfo : EIATTR_MAXREG_COUNT
	.align		4
        /*001c*/ 	.byte	0x03, 0x1b
        /*001e*/ 	.short	0x00a8


	//----- nvinfo : EIATTR_NUM_BARRIERS
	.align		4
        /*0020*/ 	.byte	0x02, 0x4c
        /*0022*/ 	.byte	0x10
	.zero		1


	//----- nvinfo : EIATTR_EXTERNS
	.align		4
        /*0024*/ 	.byte	0x04, 0x0f
        /*0026*/ 	.short	(.L_1587 - .L_1586)


	//   ....[0]....
	.align		4
.L_1586:
        /*0028*/ 	.word	index@(__assertfail)


	//----- nvinfo : EIATTR_ANNOTATIONS
	.align		4
.L_1587:
        /*002c*/ 	.byte	0x04, 0x55
        /*002e*/ 	.short	(.L_1589 - .L_1588)


	//   ....[0]....
.L_1588:
        /* <DEDUP_REMOVED lines=95> */


	//----- nvinfo : EIATTR_MERCURY_ISA_VERSION
	.align		4
.L_1589:
        /*0608*/ 	.byte	0x03, 0x5f
        /*060a*/ 	.short	0x0101


	//----- nvinfo : EIATTR_UNUSED_LOAD_BYTE_OFFSET
	.align		4
        /*060c*/ 	.byte	0x04, 0x44
        /*060e*/ 	.short	(.L_1591 - .L_1590)


	//   ....[0]....
.L_1590:
        /*0610*/ 	.word	0x00000ac0
        /*0614*/ 	.word	0x0000fff0


	//   ....[1]....
        /*0618*/ 	.word	0x00010ce0
        /*061c*/ 	.word	0x0000fff0


	//----- nvinfo : EIATTR_INT_WARP_WIDE_INSTR_OFFSETS
	.align		4
.L_1591:
        /*0620*/ 	.byte	0x04, 0x31
        /*0622*/ 	.short	(.L_1593 - .L_1592)


	//   ....[0]....
.L_1592:
        /*0624*/ 	.word	0x00000180


	//   ....[1]....
        /*0628*/ 	.word	0x00000220


	//   ....[2]....
        /*062c*/ 	.word	0x00000290


	//   ....[3]....
        /*0630*/ 	.word	0x000164c0


	//   ....[4]....
        /*0634*/ 	.word	0x00016550


	//   ....[5]....
        /*0638*/ 	.word	0x0001a4c0


	//   ....[6]....
        /*063c*/ 	.word	0x0001a550


	//----- nvinfo : EIATTR_COOP_GROUP_MASK_REGIDS
	.align		4
.L_1593:
        /*0640*/ 	.byte	0x04, 0x29
        /*0642*/ 	.short	(.L_1595 - .L_1594)


	//   ....[0]....
.L_1594:
        /*0644*/ 	.word	0xffffffff


	//   ....[1]....
        /*0648*/ 	.word	0xffffffff


	//   ....[2]....
        /*064c*/ 	.word	0xffffffff


	//   ....[3]....
        /*0650*/ 	.word	0xffffffff


	//   ....[4]....
        /*0654*/ 	.word	0xffffffff


	//   ....[5]....
        /*0658*/ 	.word	0xffffffff


	//   ....[6]....
        /*065c*/ 	.word	0xffffffff


	//   ....[7]....
        /*0660*/ 	.word	0xffffffff


	//   ....[8]....
        /*0664*/ 	.word	0xffffffff


	//   ....[9]....
        /*0668*/ 	.word	0xffffffff


	//   ....[10]....
        /*066c*/ 	.word	0xffffffff


	//   ....[11]....
        /*0670*/ 	.word	0xffffffff


	//   ....[12]....
        /*0674*/ 	.word	0xffffffff


	//   ....[13]....
        /*0678*/ 	.word	0xffffffff


	//   ....[14]....
        /*067c*/ 	.word	0xffffffff


	//   ....[15]....
        /*0680*/ 	.word	0xffffffff


	//   ....[16]....
        /*0684*/ 	.word	0xffffffff


	//   ....[17]....
        /*0688*/ 	.word	0xffffffff


	//   ....[18]....
        /*068c*/ 	.word	0xffffffff


	//   ....[19]....
        /*0690*/ 	.word	0xffffffff


	//   ....[20]....
        /*0694*/ 	.word	0xffffffff


	//   ....[21]....
        /*0698*/ 	.word	0xffffffff


	//   ....[22]....
        /*069c*/ 	.word	0xffffffff


	//   ....[23]....
        /*06a0*/ 	.word	0xffffffff


	//   ....[24]....
        /*06a4*/ 	.word	0xffffffff


	//   ....[25]....
        /*06a8*/ 	.word	0xffffffff


	//   ....[26]....
        /*06ac*/ 	.word	0xffffffff


	//   ....[27]....
        /*06b0*/ 	.word	0xffffffff


	//   ....[28]....
        /*06b4*/ 	.word	0xffffffff


	//   ....[29]....
        /*06b8*/ 	.word	0xffffffff


	//   ....[30]....
        /*06bc*/ 	.word	0xffffffff


	//   ....[31]....
        /*06c0*/ 	.word	0xffffffff


	//   ....[32]....
        /*06c4*/ 	.word	0xffffffff


	//   ....[33]....
        /*06c8*/ 	.word	0xffffffff


	//   ....[34]....
        /*06cc*/ 	.word	0xffffffff


	//   ....[35]....
        /*06d0*/ 	.word	0xffffffff


	//   ....[36]....
        /*06d4*/ 	.word	0xffffffff


	//   ....[37]....
        /*06d8*/ 	.word	0xffffffff


	//   ....[38]....
        /*06dc*/ 	.word	0xffffffff


	//   ....[39]....
        /*06e0*/ 	.word	0xffffffff


	//   ....[40]....
        /*06e4*/ 	.word	0xffffffff


	//   ....[41]....
        /*06e8*/ 	.word	0xffffffff


	//   ....[42]....
        /*06ec*/ 	.word	0xffffffff


	//   ....[43]....
        /*06f0*/ 	.word	0xffffffff


	//   ....[44]....
        /*06f4*/ 	.word	0xffffffff


	//   ....[45]....
        /*06f8*/ 	.word	0xffffffff


	//   ....[46]....
        /*06fc*/ 	.word	0xffffffff


	//   ....[47]....
        /*0700*/ 	.word	0xffffffff


	//   ....[48]....
        /*0704*/ 	.word	0xffffffff


	//   ....[49]....
        /*0708*/ 	.word	0xffffffff


	//   ....[50]....
        /*070c*/ 	.word	0xffffffff


	//   ....[51]....
        /*0710*/ 	.word	0xffffffff


	//   ....[52]....
        /*0714*/ 	.word	0xffffffff


	//   ....[53]....
        /*0718*/ 	.word	0xffffffff


	//   ....[54]....
        /*071c*/ 	.word	0xffffffff


	//   ....[55]....
        /*0720*/ 	.word	0xffffffff


	//   ....[56]....
        /*0724*/ 	.word	0xffffffff


	//   ....[57]....
        /*0728*/ 	.word	0xffffffff


	//   ....[58]....
        /*072c*/ 	.word	0xffffffff


	//   ....[59]....
        /*0730*/ 	.word	0xffffffff


	//   ....[60]....
        /*0734*/ 	.word	0xffffffff


	//   ....[61]....
        /*0738*/ 	.word	0xffffffff


	//   ....[62]....
        /*073c*/ 	.word	0xffffffff


	//   ....[63]....
        /*0740*/ 	.word	0xffffffff


	//   ....[64]....
        /*0744*/ 	.word	0xffffffff


	//   ....[65]....
        /*0748*/ 	.word	0xffffffff


	//   ....[66]....
        /*074c*/ 	.word	0xffffffff


	//   ....[67]....
        /*0750*/ 	.word	0xffffffff


	//   ....[68]....
        /*0754*/ 	.word	0xffffffff


	//   ....[69]....
        /*0758*/ 	.word	0xffffffff


	//   ....[70]....
        /*075c*/ 	.word	0xffffffff


	//   ....[71]....
        /*0760*/ 	.word	0xffffffff


	//   ....[72]....
        /*0764*/ 	.word	0xffffffff


	//   ....[73]....
        /*0768*/ 	.word	0xffffffff


	//   ....[74]....
        /*076c*/ 	.word	0xffffffff


	//   ....[75]....
        /*0770*/ 	.word	0xffffffff


	//   ....[76]....
        /*0774*/ 	.word	0xffffffff


	//   ....[77]....
        /*0778*/ 	.word	0xffffffff


	//   ....[78]....
        /*077c*/ 	.word	0xffffffff


	//   ....[79]....
        /*0780*/ 	.word	0xffffffff


	//   ....[80]....
        /*0784*/ 	.word	0xffffffff


	//   ....[81]....
        /*0788*/ 	.word	0xffffffff


	//   ....[82]....
        /*078c*/ 	.word	0xffffffff


	//   ....[83]....
        /*0790*/ 	.word	0xffffffff


	//   ....[84]....
        /*0794*/ 	.word	0xffffffff


	//   ....[85]....
        /*0798*/ 	.word	0xffffffff


	//   ....[86]....
        /*079c*/ 	.word	0xffffffff


	//   ....[87]....
        /*07a0*/ 	.word	0xffffffff


	//   ....[88]....
        /*07a4*/ 	.word	0xffffffff


	//   ....[89]....
        /*07a8*/ 	.word	0xffffffff


	//   ....[90]....
        /*07ac*/ 	.word	0xffffffff


	//   ....[91]....
        /*07b0*/ 	.word	0xffffffff


	//   ....[92]....
        /*07b4*/ 	.word	0xffffffff


	//   ....[93]....
        /*07b8*/ 	.word	0xffffffff


	//   ....[94]....
        /*07bc*/ 	.word	0xffffffff


	//   ....[95]....
        /*07c0*/ 	.word	0xffffffff


	//   ....[96]....
        /*07c4*/ 	.word	0xffffffff


	//   ....[97]....
        /*07c8*/ 	.word	0xffffffff


	//   ....[98]....
        /*07cc*/ 	.word	0xffffffff


	//   ....[99]....
        /*07d0*/ 	.word	0xffffffff


	//   ....[100]....
        /*07d4*/ 	.word	0xffffffff


	//   ....[101]....
        /*07d8*/ 	.word	0xffffffff


	//   ....[102]....
        /*07dc*/ 	.word	0xffffffff


	//   ....[103]....
        /*07e0*/ 	.word	0xffffffff


	//   ....[104]....
        /*07e4*/ 	.word	0xffffffff


	//   ....[105]....
        /*07e8*/ 	.word	0xffffffff


	//   ....[106]....
        /*07ec*/ 	.word	0xffffffff


	//   ....[107]....
        /*07f0*/ 	.word	0xffffffff


	//   ....[108]....
        /*07f4*/ 	.word	0xffffffff


	//   ....[109]....
        /*07f8*/ 	.word	0xffffffff


	//   ....[110]....
        /*07fc*/ 	.word	0xffffffff


	//   ....[111]....
        /*0800*/ 	.word	0xffffffff


	//   ....[112]....
        /*0804*/ 	.word	0xffffffff


	//   ....[113]....
        /*0808*/ 	.word	0xffffffff


	//   ....[114]....
        /*080c*/ 	.word	0xffffffff


	//   ....[115]....
        /*0810*/ 	.word	0xffffffff


	//   ....[116]....
        /*0814*/ 	.word	0x0500000f


	//   ....[117]....
        /*0818*/ 	.word	0x0500000f


	//   ....[118]....
        /*081c*/ 	.word	0x0500000f


	//   ....[119]....
        /*0820*/ 	.word	0x0500000f


	//   ....[120]....
        /*0824*/ 	.word	0x0500000f


	//   ....[121]....
        /*0828*/ 	.word	0x0500000f


	//   ....[122]....
        /*082c*/ 	.word	0x0500000f


	//   ....[123]....
        /*0830*/ 	.word	0x0500000f


	//   ....[124]....
        /*0834*/ 	.word	0x0500000f


	//   ....[125]....
        /*0838*/ 	.word	0x0500000f


	//   ....[126]....
        /*083c*/ 	.word	0x0500000f


	//   ....[127]....
        /*0840*/ 	.word	0x0500000f


	//   ....[128]....
        /*0844*/ 	.word	0x0500000f


	//   ....[129]....
        /*0848*/ 	.word	0x0500000f


	//   ....[130]....
        /*084c*/ 	.word	0x0500000f


	//   ....[131]....
        /*0850*/ 	.word	0x0500000f


	//   ....[132]....
        /*0854*/ 	.word	0x0500000f


	//   ....[133]....
        /*0858*/ 	.word	0x0500000f


	//   ....[134]....
        /*085c*/ 	.word	0x0500000f


	//   ....[135]....
        /*0860*/ 	.word	0x0500000f


	//   ....[136]....
        /*0864*/ 	.word	0x0500000f


	//   ....[137]....
        /*0868*/ 	.word	0x0500000f


	//   ....[138]....
        /*086c*/ 	.word	0x0500000f


	//   ....[139]....
        /*0870*/ 	.word	0x0500000f


	//   ....[140]....
        /*0874*/ 	.word	0x0500000f


	//   ....[141]....
        /*0878*/ 	.word	0x0500000f


	//   ....[142]....
        /*087c*/ 	.word	0x0500000f


	//   ....[143]....
        /*0880*/ 	.word	0x0500000f


	//   ....[144]....
        /*0884*/ 	.word	0x0500000f


	//   ....[145]....
        /*0888*/ 	.word	0x0500000f


	//   ....[146]....
        /*088c*/ 	.word	0x0500000f


	//   ....[147]....
        /*0890*/ 	.word	0x0500000f


	//   ....[148]....
        /*0894*/ 	.word	0x0500000f


	//   ....[149]....
        /*0898*/ 	.word	0x0500000f


	//   ....[150]....
        /*089c*/ 	.word	0x0500000f


	//   ....[151]....
        /*08a0*/ 	.word	0x0500000f


	//   ....[152]....
        /*08a4*/ 	.word	0x0500000f


	//   ....[153]....
        /*08a8*/ 	.word	0x0500000f


	//   ....[154]....
        /*08ac*/ 	.word	0x0500000f


	//   ....[155]....
        /*08b0*/ 	.word	0x0500000f


	//   ....[156]....
        /*08b4*/ 	.word	0x0500000f


	//   ....[157]....
        /*08b8*/ 	.word	0x0500000f


	//   ....[158]....
        /*08bc*/ 	.word	0x0500000f


	//   ....[159]....
        /*08c0*/ 	.word	0x0500000f


	//   ....[160]....
        /*08c4*/ 	.word	0x0500000f


	//   ....[161]....
        /*08c8*/ 	.word	0x0500000f


	//   ....[162]....
        /*08cc*/ 	.word	0x0500000f


	//   ....[163]....
        /*08d0*/ 	.word	0x0500000f


	//   ....[164]....
        /*08d4*/ 	.word	0x0500000f


	//   ....[165]....
        /*08d8*/ 	.word	0x0500000f


	//   ....[166]....
        /*08dc*/ 	.word	0x0500000f


	//   ....[167]....
        /*08e0*/ 	.word	0x0500000f


	//   ....[168]....
        /*08e4*/ 	.word	0x0500000f


	//   ....[169]....
        /*08e8*/ 	.word	0x0500000f


	//   ....[170]....
        /*08ec*/ 	.word	0x0500000f


	//   ....[171]....
        /*08f0*/ 	.word	0x0500000f


	//   ....[172]....
        /*08f4*/ 	.word	0x0500000f


	//   ....[173]....
        /*08f8*/ 	.word	0x0500000f


	//   ....[174]....
        /*08fc*/ 	.word	0x0500000f


	//   ....[175]....
        /*0900*/ 	.word	0x0500000f


	//   ....[176]....
        /*0904*/ 	.word	0x0500000f


	//----- nvinfo : EIATTR_COOP_GROUP_INSTR_OFFSETS
	.align		4
.L_1595:
        /*0908*/ 	.byte	0x04, 0x28
        /*090a*/ 	.short	(.L_1597 - .L_1596)


	//   ....[0]....
.L_1596:
        /*090c*/ 	.word	0x00000060


	//   ....[1]....
        /*0910*/ 	.word	0x00000190


	//   ....[2]....
        /*0914*/ 	.word	0x00000240


	//   ....[3]....
        /*0918*/ 	.word	0x00000400


	//   ....[4]....
        /*091c*/ 	.word	0x00000560


	//   ....[5]....
        /*0920*/ 	.word	0x00000680


	//   ....[6]....
        /*0924*/ 	.word	0x000007e0


	//   ....[7]....
        /*0928*/ 	.word	0x00005ca0


	//   ....[8]....
        /*092c*/ 	.word	0x000063a0


	//   ....[9]....
        /*0930*/ 	.word	0x000063b0


	//   ....[10]....
        /*0934*/ 	.word	0x000063c0


	//   ....[11]....
        /*0938*/ 	.word	0x000063d0


	//   ....[12]....
        /*093c*/ 	.word	0x000066e0


	//   ....[13]....
        /*0940*/ 	.word	0x000066f0


	//   ....[14]....
        /*0944*/ 	.word	0x00006700


	//   ....[15]....
        /*0948*/ 	.word	0x00006710


	//   ....[16]....
        /*094c*/ 	.word	0x000078f0


	//   ....[17]....
        /*0950*/ 	.word	0x00007910


	//   ....[18]....
        /*0954*/ 	.word	0x00007920


	//   ....[19]....
        /*0958*/ 	.word	0x00007930


	//   ....[20]....
        /*095c*/ 	.word	0x00007a10


	//   ....[21]....
        /*0960*/ 	.word	0x00007a20


	//   ....[22]....
        /*0964*/ 	.word	0x00007ad0


	//   ....[23]....
        /*0968*/ 	.word	0x00007b10


	//   ....[24]....
        /*096c*/ 	.word	0x00009280


	//   ....[25]....
        /*0970*/ 	.word	0x00009310


	//   ....[26]....
        /*0974*/ 	.word	0x00009a40


	//   ....[27]....
        /*0978*/ 	.word	0x00009af0


	//   ....[28]....
        /*097c*/ 	.word	0x0000a230


	//   ....[29]....
        /*0980*/ 	.word	0x0000a290


	//   ....[30]....
        /*0984*/ 	.word	0x0000b230


	//   ....[31]....
        /*0988*/ 	.word	0x0000b240


	//   ....[32]....
        /*098c*/ 	.word	0x0000bf70


	//   ....[33]....
        /*0990*/ 	.word	0x0000c010


	//   ....[34]....
        /*0994*/ 	.word	0x0000cb30


	//   ....[35]....
        /*0998*/ 	.word	0x0000cbc0


	//   ....[36]....
        /*099c*/ 	.word	0x0000e6d0


	//   ....[37]....
        /*09a0*/ 	.word	0x0000e730


	//   ....[38]....
        /*09a4*/ 	.word	0x0000f0f0


	//   ....[39]....
        /*09a8*/ 	.word	0x0000f150


	//   ....[40]....
        /*09ac*/ 	.word	0x00010260


	//   ....[41]....
        /*09b0*/ 	.word	0x000102d0


	//   ....[42]....
        /*09b4*/ 	.word	0x00010330


	//   ....[43]....
        /*09b8*/ 	.word	0x00010370


	//   ....[44]....
        /*09bc*/ 	.word	0x00011cf0


	//   ....[45]....
        /*09c0*/ 	.word	0x00011d20


	//   ....[46]....
        /*09c4*/ 	.word	0x00011d50


	//   ....[47]....
        /*09c8*/ 	.word	0x00011da0


	//   ....[48]....
        /*09cc*/ 	.word	0x000124a0


	//   ....[49]....
        /*09d0*/ 	.word	0x00012700


	//   ....[50]....
        /*09d4*/ 	.word	0x00012840


	//   ....[51]....
        /*09d8*/ 	.word	0x00012870


	//   ....[52]....
        /*09dc*/ 	.word	0x000129b0


	//   ....[53]....
        /*09e0*/ 	.word	0x000129d0


	//   ....[54]....
        /*09e4*/ 	.word	0x00012b20


	//   ....[55]....
        /*09e8*/ 	.word	0x00012b30


	//   ....[56]....
        /*09ec*/ 	.word	0x00013380


	//   ....[57]....
        /*09f0*/ 	.word	0x00013390


	//   ....[58]....
        /*09f4*/ 	.word	0x00013570


	//   ....[59]....
        /*09f8*/ 	.word	0x00013580


	//   ....[60]....
        /*09fc*/ 	.word	0x00013750


	//   ....[61]....
        /*0a00*/ 	.word	0x00013760


	//   ....[62]....
        /*0a04*/ 	.word	0x00013930


	//   ....[63]....
        /*0a08*/ 	.word	0x00013940


	//   ....[64]....
        /*0a0c*/ 	.word	0x00013b70


	//   ....[65]....
        /*0a10*/ 	.word	0x00013d40


	//   ....[66]....
        /*0a14*/ 	.word	0x00013d70


	//   ....[67]....
        /*0a18*/ 	.word	0x00013da0


	//   ....[68]....
        /*0a1c*/ 	.word	0x00013dd0


	//   ....[69]....
        /*0a20*/ 	.word	0x00013e00


	//   ....[70]....
        /*0a24*/ 	.word	0x00013e30


	//   ....[71]....
        /*0a28*/ 	.word	0x00013fa0


	//   ....[72]....
        /*0a2c*/ 	.word	0x00013fd0


	//   ....[73]....
        /*0a30*/ 	.word	0x00014000


	//   ....[74]....
        /*0a34*/ 	.word	0x00014030


	//   ....[75]....
        /*0a38*/ 	.word	0x00014060


	//   ....[76]....
        /*0a3c*/ 	.word	0x00014090


	//   ....[77]....
        /*0a40*/ 	.word	0x00014130


	//   ....[78]....
        /*0a44*/ 	.word	0x00014190


	//   ....[79]....
        /*0a48*/ 	.word	0x00014220


	//   ....[80]....
        /*0a4c*/ 	.word	0x00015030


	//   ....[81]....
        /*0a50*/ 	.word	0x00016ac0


	//   ....[82]....
        /*0a54*/ 	.word	0x00017670


	//   ....[83]....
        /*0a58*/ 	.word	0x00017680


	//   ....[84]....
        /*0a5c*/ 	.word	0x000176a0


	//   ....[85]....
        /*0a60*/ 	.word	0x00017740


	//   ....[86]....
        /*0a64*/ 	.word	0x00017770


	//   ....[87]....
        /*0a68*/ 	.word	0x000177e0


	//   ....[88]....
        /*0a6c*/ 	.word	0x00017810


	//   ....[89]....
        /*0a70*/ 	.word	0x00017880


	//   ....[90]....
        /*0a74*/ 	.word	0x000178b0


	//   ....[91]....
        /*0a78*/ 	.word	0x00017920


	//   ....[92]....
        /*0a7c*/ 	.word	0x00017950


	//   ....[93]....
        /*0a80*/ 	.word	0x000179c0


	//   ....[94]....
        /*0a84*/ 	.word	0x000179f0


	//   ....[95]....
        /*0a88*/ 	.word	0x00017a10


	//   ....[96]....
        /*0a8c*/ 	.word	0x00017a70


	//   ....[97]....
        /*0a90*/ 	.word	0x00017a80


	//   ....[98]....
        /*0a94*/ 	.word	0x0001a750


	//   ....[99]....
        /*0a98*/ 	.word	0x0001a7b0


	//   ....[100]....
        /*0a9c*/ 	.word	0x0001a7e0


	//   ....[101]....
        /*0aa0*/ 	.word	0x0001a7f0


	//   ....[102]....
        /*0aa4*/ 	.word	0x0001a820


	//   ....[103]....
        /*0aa8*/ 	.word	0x0001a850


	//   ....[104]....
        /*0aac*/ 	.word	0x0001a880


	//   ....[105]....
        /*0ab0*/ 	.word	0x0001a8b0


	//   ....[106]....
        /*0ab4*/ 	.word	0x0001aa30


	//   ....[107]....
        /*0ab8*/ 	.word	0x0001aa60


	//   ....[108]....
        /*0abc*/ 	.word	0x0001aa90


	//   ....[109]....
        /*0ac0*/ 	.word	0x0001aac0


	//   ....[110]....
        /*0ac4*/ 	.word	0x0001aaf0


	//   ....[111]....
        /*0ac8*/ 	.word	0x0001ab20


	//   ....[112]....
        /*0acc*/ 	.word	0x0001abe0


	//   ....[113]....
        /*0ad0*/ 	.word	0x0001ac00


	//   ....[114]....
        /*0ad4*/ 	.word	0x0001ac70


	//   ....[115]....
        /*0ad8*/ 	.word	0x0001b340


	//   ....[116]....
        /*0adc*/ 	.word	0x0001b7d0


	//   ....[117]....
        /*0ae0*/ 	.word	0x0001b870


	//   ....[118]....
        /*0ae4*/ 	.word	0x0001b900


	//   ....[119]....
        /*0ae8*/ 	.word	0x0001b950


	//   ....[120]....
        /*0aec*/ 	.word	0x0001b9a0


	//   ....[121]....
        /*0af0*/ 	.word	0x0001ba30


	//   ....[122]....
        /*0af4*/ 	.word	0x0001bac0


	//   ....[123]....
        /*0af8*/ 	.word	0x0001bb10


	//   ....[124]....
        /*0afc*/ 	.word	0x0001bb60


	//   ....[125]....
        /*0b00*/ 	.word	0x0001bc50


	//   ....[126]....
        /*0b04*/ 	.word	0x0001bd00


	//   ....[127]....
        /*0b08*/ 	.word	0x0001bd80


	//   ....[128]....
        /*0b0c*/ 	.word	0x0001be00


	//   ....[129]....
        /*0b10*/ 	.word	0x0001bea0


	//   ....[130]....
        /*0b14*/ 	.word	0x0001bf40


	//   ....[131]....
        /*0b18*/ 	.word	0x0001bfc0


	//   ....[132]....
        /*0b1c*/ 	.word	0x0001c0d0


	//   ....[133]....
        /*0b20*/ 	.word	0x0001c400


	//   ....[134]....
        /*0b24*/ 	.word	0x0001c450


	//   ....[135]....
        /*0b28*/ 	.word	0x0001c4e0


	//   ....[136]....
        /*0b2c*/ 	.word	0x0001c570


	//   ....[137]....
        /*0b30*/ 	.word	0x0001c600


	//   ....[138]....
        /*0b34*/ 	.word	0x0001c690


	//   ....[139]....
        /*0b38*/ 	.word	0x0001c720


	//   ....[140]....
        /*0b3c*/ 	.word	0x0001c7b0


	//   ....[141]....
        /*0b40*/ 	.word	0x0001c870


	//   ....[142]....
        /*0b44*/ 	.word	0x0001cb60


	//   ....[143]....
        /*0b48*/ 	.word	0x0001cd00


	//   ....[144]....
        /*0b4c*/ 	.word	0x0001cd50


	//   ....[145]....
        /*0b50*/ 	.word	0x0001cdb0


	//   ....[146]....
        /*0b54*/ 	.word	0x0001ce50


	//   ....[147]....
        /*0b58*/ 	.word	0x0001cf10


	//   ....[148]....
        /*0b5c*/ 	.word	0x0001cfa0


	//   ....[149]....
        /*0b60*/ 	.word	0x0001d070


	//   ....[150]....
        /*0b64*/ 	.word	0x0001d100


	//   ....[151]....
        /*0b68*/ 	.word	0x0001d1d0


	//   ....[152]....
        /*0b6c*/ 	.word	0x0001d260


	//   ....[153]....
        /*0b70*/ 	.word	0x0001d330


	//   ....[154]....
        /*0b74*/ 	.word	0x0001d3c0


	//   ....[155]....
        /*0b78*/ 	.word	0x0001d490


	//   ....[156]....
        /*0b7c*/ 	.word	0x0001d520


	//   ....[157]....
        /*0b80*/ 	.word	0x0001d5f0


	//   ....[158]....
        /*0b84*/ 	.word	0x0001d680


	//   ....[159]....
        /*0b88*/ 	.word	0x0001da00


	//   ....[160]....
        /*0b8c*/ 	.word	0x0001daa0


	//   ....[161]....
        /*0b90*/ 	.word	0x0001dbc0


	//   ....[162]....
        /*0b94*/ 	.word	0x0001dc30


	//   ....[163]....
        /*0b98*/ 	.word	0x0001dcb0


	//   ....[164]....
        /*0b9c*/ 	.word	0x0001dd30


	//   ....[165]....
        /*0ba0*/ 	.word	0x0001ddb0


	//   ....[166]....
        /*0ba4*/ 	.word	0x0001de40


	//   ....[167]....
        /*0ba8*/ 	.word	0x0001dee0


	//   ....[168]....
        /*0bac*/ 	.word	0x0001df80


	//   ....[169]....
        /*0bb0*/ 	.word	0x0001dff0


	//   ....[170]....
        /*0bb4*/ 	.word	0x0001e060


	//   ....[171]....
        /*0bb8*/ 	.word	0x0001e0d0


	//   ....[172]....
        /*0bbc*/ 	.word	0x0001e150


	//   ....[173]....
        /*0bc0*/ 	.word	0x0001e1d0


	//   ....[174]....
        /*0bc4*/ 	.word	0x0001e270


	//   ....[175]....
        /*0bc8*/ 	.word	0x0001e300


	//   ....[176]....
        /*0bcc*/ 	.word	0x0001e430


	//----- nvinfo : EIATTR_REG_RECONFIG
	.align		4
.L_1597:
        /*0bd0*/ 	.byte	0x01, 0x54
	.zero		2


	//----- nvinfo : EIATTR_SYSCALL_OFFSETS
	.align		4
        /*0bd4*/ 	.byte	0x04, 0x46
        /*0bd6*/ 	.short	(.L_1599 - .L_1598)


	//   ....[0]....
.L_1598:
        /*0bd8*/ 	.word	0x000018c0


	//   ....[1]....
        /*0bdc*/ 	.word	0x00001a10


	//   ....[2]....
        /*0be0*/ 	.word	0x00005e40


	//   ....[3]....
        /*0be4*/ 	.word	0x00006150


	//   ....[4]....
        /*0be8*/ 	.word	0x000166c0


	//   ....[5]....
        /*0bec*/ 	.word	0x00016820


	//   ....[6]....
        /*0bf0*/ 	.word	0x00016920


	//   ....[7]....
        /*0bf4*/ 	.word	0x00017290


	//----- nvinfo : EIATTR_MBARRIER_INSTR_OFFSETS
	.align		4
.L_1599:
        /*0bf8*/ 	.byte	0x04, 0x39
        /*0bfa*/ 	.short	(.L_1601 - .L_1600)


	//   ....[0]....
.L_1600:
        /*0bfc*/ 	.word	0x000002b0
        /*0c00*/ 	.word	0x000000ff
        /*0c04*/ 	.word	0x00022800
        /*0c08*/ 	.short	0x0100
        /*0c0a*/ 	.byte	0x08
	.zero		1


	//   ....[1]....
        /*0c0c*/ 	.word	0x000002c0
        /*0c10*/ 	.word	0x000000ff
        /*0c14*/ 	.word	0x00022820
        /*0c18*/ 	.short	0x0100
        /*0c1a*/ 	.byte	0x08
	.zero		1


	//   ....[2]....
        /*0c1c*/ 	.word	0x000003b0
        /*0c20*/ 	.word	0x000000ff
        /*0c24*/ 	.word	0x00022830
        /*0c28*/ 	.short	0x0100
        /*0c2a*/ 	.byte	0x08
	.zero		1


	//   ....[3]....
        /*0c2c*/ 	.word	0x000003c0
        /*0c30*/ 	.word	0x000000ff
        /*0c34*/ 	.word	0x00022840
        /*0c38*/ 	.short	0x0100
        /*0c3a*/ 	.byte	0x08
	.zero		1


	//   ....[4]....
        /*0c3c*/ 	.word	0x000003d0
        /*0c40*/ 	.word	0x000000ff
        /*0c44*/ 	.word	0x00022838
        /*0c48*/ 	.short	0x0100
        /*0c4a*/ 	.byte	0x08
	.zero		1


	//   ....[5]....
        /*0c4c*/ 	.word	0x000003e0
        /*0c50*/ 	.word	0x000000ff
        /*0c54*/ 	.word	0x00022848
        /*0c58*/ 	.short	0x0100
        /*0c5a*/ 	.byte	0x08
	.zero		1


	//   ....[6]....
        /*0c5c*/ 	.word	0x00000510
        /*0c60*/ 	.word	0x000000ff
        /*0c64*/ 	.word	0x00022850
        /*0c68*/ 	.short	0x0100
        /*0c6a*/ 	.byte	0x08
	.zero		1


	//   ....[7]....
        /*0c6c*/ 	.word	0x00000520
        /*0c70*/ 	.word	0x000000ff
        /*0c74*/ 	.word	0x00022860
        /*0c78*/ 	.short	0x0100
        /*0c7a*/ 	.byte	0x08
	.zero		1


	//   ....[8]....
        /*0c7c*/ 	.word	0x00000530
        /*0c80*/ 	.word	0x000000ff
        /*0c84*/ 	.word	0x00022858
        /*0c88*/ 	.short	0x0100
        /*0c8a*/ 	.byte	0x08
	.zero		1


	//   ....[9]....
        /*0c8c*/ 	.word	0x00000540
        /*0c90*/ 	.word	0x000000ff
        /*0c94*/ 	.word	0x00022868
        /*0c98*/ 	.short	0x0100
        /*0c9a*/ 	.byte	0x08
	.zero		1


	//   ....[10]....
        /*0c9c*/ 	.word	0x00000630
        /*0ca0*/ 	.word	0x000000ff
        /*0ca4*/ 	.word	0x00022870
        /*0ca8*/ 	.short	0x0100
        /*0caa*/ 	.byte	0x06
	.zero		1


	//   ....[11]....
        /*0cac*/ 	.word	0x00000640
        /*0cb0*/ 	.word	0x000000ff
        /*0cb4*/ 	.word	0x00022880
        /*0cb8*/ 	.short	0x0100
        /*0cba*/ 	.byte	0x06
	.zero		1


	//   ....[12]....
        /*0cbc*/ 	.word	0x00000650
        /*0cc0*/ 	.word	0x000000ff
        /*0cc4*/ 	.word	0x00022878
        /*0cc8*/ 	.short	0x0100
        /*0cca*/ 	.byte	0x06
	.zero		1


	//   ....[13]....
        /*0ccc*/ 	.word	0x00000660
        /*0cd0*/ 	.word	0x000000ff
        /*0cd4*/ 	.word	0x00022888
        /*0cd8*/ 	.short	0x0100
        /*0cda*/ 	.byte	0x06
	.zero		1


	//   ....[14]....
        /*0cdc*/ 	.word	0x00000790
        /*0ce0*/ 	.word	0x000000ff
        /*0ce4*/ 	.word	0x00022890
        /*0ce8*/ 	.short	0x0100
        /*0cea*/ 	.byte	0x08
	.zero		1


	//   ....[15]....
        /*0cec*/ 	.word	0x000007a0
        /*0cf0*/ 	.word	0x000000ff
        /*0cf4*/ 	.word	0x000228a0
        /*0cf8*/ 	.short	0x0100
        /*0cfa*/ 	.byte	0x08
	.zero		1


	//   ....[16]....
        /*0cfc*/ 	.word	0x000007b0
        /*0d00*/ 	.word	0x000000ff
        /*0d04*/ 	.word	0x00022898
        /*0d08*/ 	.short	0x0100
        /*0d0a*/ 	.byte	0x08
	.zero		1


	//   ....[17]....
        /*0d0c*/ 	.word	0x000007c0
        /*0d10*/ 	.word	0x000000ff
        /*0d14*/ 	.word	0x000228a8
        /*0d18*/ 	.short	0x0100
        /*0d1a*/ 	.byte	0x08
	.zero		1


	//   ....[18]....
        /*0d1c*/ 	.word	0x000008f0
        /*0d20*/ 	.word	0x000000ff
        /*0d24*/ 	.word	0x000228b0
        /*0d28*/ 	.short	0x0100
        /*0d2a*/ 	.byte	0x08
	.zero		1


	//   ....[19]....
        /*0d2c*/ 	.word	0x00000900
        /*0d30*/ 	.word	0x000000ff
        /*0d34*/ 	.word	0x000228c0
        /*0d38*/ 	.short	0x0100
        /*0d3a*/ 	.byte	0x08
	.zero		1


	//   ....[20]....
        /*0d3c*/ 	.word	0x00000910
        /*0d40*/ 	.word	0x000000ff
        /*0d44*/ 	.word	0x000228b8
        /*0d48*/ 	.short	0x0100
        /*0d4a*/ 	.byte	0x08
	.zero		1


	//   ....[21]....
        /*0d4c*/ 	.word	0x00000920
        /*0d50*/ 	.word	0x000000ff
        /*0d54*/ 	.word	0x000228c8
        /*0d58*/ 	.short	0x0100
        /*0d5a*/ 	.byte	0x08
	.zero		1


	//   ....[22]....
        /*0d5c*/ 	.word	0x00002c30
        /*0d60*/ 	.word	0x00000060
        /*0d64*/ 	.word	0x00022890
        /*0d68*/ 	.short	0x010a
        /*0d6a*/ 	.byte	0x3f
	.zero		1


	//   ....[23]....
        /*0d6c*/ 	.word	0x00003d80
        /*0d70*/ 	.word	0x00000060
        /*0d74*/ 	.word	0x00022890
        /*0d78*/ 	.short	0x010a
        /*0d7a*/ 	.byte	0x3f
	.zero		1


	//   ....[24]....
        /*0d7c*/ 	.word	0x00004db0
        /*0d80*/ 	.word	0x00000060
        /*0d84*/ 	.word	0x00022890
        /*0d88*/ 	.short	0x010a
        /*0d8a*/ 	.byte	0x3f
	.zero		1


	//   ....[25]....
        /*0d8c*/ 	.word	0x00004fc0
        /*0d90*/ 	.word	0x00000020
        /*0d94*/ 	.word	0x00000000
        /*0d98*/ 	.short	0x0101
        /*0d9a*/ 	.byte	0x3f
	.zero		1


	//   ....[26]....
        /*0d9c*/ 	.word	0x00005000
        /*0da0*/ 	.word	0x00000060
        /*0da4*/ 	.word	0x000228b0
        /*0da8*/ 	.short	0x010a
        /*0daa*/ 	.byte	0x3f
	.zero		1


	//   ....[27]....
        /*0dac*/ 	.word	0x00005650
        /*0db0*/ 	.word	0x00000060
        /*0db4*/ 	.word	0x00000000
        /*0db8*/ 	.short	0x0101
        /*0dba*/ 	.byte	0x3f
	.zero		1


	//   ....[28]....
        /*0dbc*/ 	.word	0x00005ed0
        /*0dc0*/ 	.word	0x00000012
        /*0dc4*/ 	.word	0x00022800
        /*0dc8*/ 	.short	0x010a
        /*0dca*/ 	.byte	0x3f
	.zero		1


	//   ....[29]....
        /*0dcc*/ 	.word	0x00005f20
        /*0dd0*/ 	.word	0x00000012
        /*0dd4*/ 	.word	0x00022800
        /*0dd8*/ 	.short	0x010a
        /*0dda*/ 	.byte	0x3f
	.zero		1


	//   ....[30]....
        /*0ddc*/ 	.word	0x00006950
        /*0de0*/ 	.word	0x00000012
        /*0de4*/ 	.word	0x00022800
        /*0de8*/ 	.short	0x010a
        /*0dea*/ 	.byte	0x3f
	.zero		1


	//   ....[31]....
        /*0dec*/ 	.word	0x00007d70
        /*0df0*/ 	.word	0x00000012
        /*0df4*/ 	.word	0x00022800
        /*0df8*/ 	.short	0x010a
        /*0dfa*/ 	.byte	0x3f
	.zero		1


	//   ....[32]....
        /*0dfc*/ 	.word	0x00008bc0
        /*0e00*/ 	.word	0x00000014
        /*0e04*/ 	.word	0x00022830
        /*0e08*/ 	.short	0x010a
        /*0e0a*/ 	.byte	0x3f
	.zero		1


	//   ....[33]....
        /*0e0c*/ 	.word	0x00008c60
        /*0e10*/ 	.word	0x00000014
        /*0e14*/ 	.word	0x00022830
        /*0e18*/ 	.short	0x010a
        /*0e1a*/ 	.byte	0x3f
	.zero		1


	//   ....[34]....
        /*0e1c*/ 	.word	0x0000a6d0
        /*0e20*/ 	.word	0x00000003
        /*0e24*/ 	.word	0x00000000
        /*0e28*/ 	.short	0x0101
        /*0e2a*/ 	.byte	0x3f
	.zero		1


	//   ....[35]....
        /*0e2c*/ 	.word	0x0000ab80
        /*0e30*/ 	.word	0x00000014
        /*0e34*/ 	.word	0x00022850
        /*0e38*/ 	.short	0x010a
        /*0e3a*/ 	.byte	0x3f
	.zero		1


	//   ....[36]....
        /*0e3c*/ 	.word	0x0000abd0
        /*0e40*/ 	.word	0x00000014
        /*0e44*/ 	.word	0x00022850
        /*0e48*/ 	.short	0x010a
        /*0e4a*/ 	.byte	0x3f
	.zero		1


	//   ....[37]....
        /*0e4c*/ 	.word	0x0000b030
        /*0e50*/ 	.word	0x00000014
        /*0e54*/ 	.word	0x00000000
        /*0e58*/ 	.short	0x0101
        /*0e5a*/ 	.byte	0x3f
	.zero		1


	//   ....[38]....
        /*0e5c*/ 	.word	0x0000b150
        /*0e60*/ 	.word	0x000000d3
        /*0e64*/ 	.word	0x00022830
        /*0e68*/ 	.short	0x010a
        /*0e6a*/ 	.byte	0x3f
	.zero		1


	//   ....[39]....
        /*0e6c*/ 	.word	0x0000b200
        /*0e70*/ 	.word	0x000000d3
        /*0e74*/ 	.word	0x00022830
        /*0e78*/ 	.short	0x010a
        /*0e7a*/ 	.byte	0x3f
	.zero		1


	//   ....[40]....
        /*0e7c*/ 	.word	0x0000ce90
        /*0e80*/ 	.word	0x0000009d
        /*0e84*/ 	.word	0x00000000
        /*0e88*/ 	.short	0x0101
        /*0e8a*/ 	.byte	0x3f
	.zero		1


	//   ....[41]....
        /*0e8c*/ 	.word	0x0000d940
        /*0e90*/ 	.word	0x000000d3
        /*0e94*/ 	.word	0x00022850
        /*0e98*/ 	.short	0x010a
        /*0e9a*/ 	.byte	0x3f
	.zero		1


	//   ....[42]....
        /*0e9c*/ 	.word	0x0000d990
        /*0ea0*/ 	.word	0x000000d3
        /*0ea4*/ 	.word	0x00022850
        /*0ea8*/ 	.short	0x010a
        /*0eaa*/ 	.byte	0x3f
	.zero		1


	//   ....[43]....
        /*0eac*/ 	.word	0x0000dd50
        /*0eb0*/ 	.word	0x000000d3
        /*0eb4*/ 	.word	0x00000000
        /*0eb8*/ 	.short	0x0101
        /*0eba*/ 	.byte	0x3f
	.zero		1


	//   ....[44]....
        /*0ebc*/ 	.word	0x0000de50
        /*0ec0*/ 	.word	0x00000014
        /*0ec4*/ 	.word	0x00022830
        /*0ec8*/ 	.short	0x010a
        /*0eca*/ 	.byte	0x3f
	.zero		1


	//   ....[45]....
        /*0ecc*/ 	.word	0x0000deb0
        /*0ed0*/ 	.word	0x00000014
        /*0ed4*/ 	.word	0x00022830
        /*0ed8*/ 	.short	0x010a
        /*0eda*/ 	.byte	0x3f
	.zero		1


	//   ....[46]....
        /*0edc*/ 	.word	0x0000f5a0
        /*0ee0*/ 	.word	0x00000003
        /*0ee4*/ 	.word	0x00000000
        /*0ee8*/ 	.short	0x0101
        /*0eea*/ 	.byte	0x3f
	.zero		1


	//   ....[47]....
        /*0eec*/ 	.word	0x0000fe20
        /*0ef0*/ 	.word	0x00000014
        /*0ef4*/ 	.word	0x00022850
        /*0ef8*/ 	.short	0x010a
        /*0efa*/ 	.byte	0x3f
	.zero		1


	//   ....[48]....
        /*0efc*/ 	.word	0x0000fe70
        /*0f00*/ 	.word	0x00000014
        /*0f04*/ 	.word	0x00022850
        /*0f08*/ 	.short	0x010a
        /*0f0a*/ 	.byte	0x3f
	.zero		1


	//   ....[49]....
        /*0f0c*/ 	.word	0x00010230
        /*0f10*/ 	.word	0x00000014
        /*0f14*/ 	.word	0x00000000
        /*0f18*/ 	.short	0x0101
        /*0f1a*/ 	.byte	0x3f
	.zero		1


	//   ....[50]....
        /*0f1c*/ 	.word	0x000126f0
        /*0f20*/ 	.word	0x00000000
        /*0f24*/ 	.word	0x00000000
        /*0f28*/ 	.short	0x0101
        /*0f2a*/ 	.byte	0x3f
	.zero		1


	//   ....[51]....
        /*0f2c*/ 	.word	0x00015120
        /*0f30*/ 	.word	0x00000006
        /*0f34*/ 	.word	0x00022820
        /*0f38*/ 	.short	0x010a
        /*0f3a*/ 	.byte	0x3f
	.zero		1


	//   ....[52]....
        /*0f3c*/ 	.word	0x00015200
        /*0f40*/ 	.word	0x00000004
        /*0f44*/ 	.word	0x000228a0
        /*0f48*/ 	.short	0x010a
        /*0f4a*/ 	.byte	0x3f
	.zero		1


	//   ....[53]....
        /*0f4c*/ 	.word	0x00015450
        /*0f50*/ 	.word	0x00000004
        /*0f54*/ 	.word	0x000228c0
        /*0f58*/ 	.short	0x010a
        /*0f5a*/ 	.byte	0x3f
	.zero		1


	//   ....[54]....
        /*0f5c*/ 	.word	0x00015b10
        /*0f60*/ 	.word	0x00000005
        /*0f64*/ 	.word	0x000228a0
        /*0f68*/ 	.short	0x010a
        /*0f6a*/ 	.byte	0x3f
	.zero		1


	//   ....[55]....
        /*0f6c*/ 	.word	0x00015d50
        /*0f70*/ 	.word	0x00000005
        /*0f74*/ 	.word	0x000228c0
        /*0f78*/ 	.short	0x010a
        /*0f7a*/ 	.byte	0x3f
	.zero		1


	//   ....[56]....
        /*0f7c*/ 	.word	0x00016d70
        /*0f80*/ 	.word	0x00000000
        /*0f84*/ 	.word	0x00022840
        /*0f88*/ 	.short	0x010a
        /*0f8a*/ 	.byte	0x3f
	.zero		1


	//   ....[57]....
        /*0f8c*/ 	.word	0x00017b90
        /*0f90*/ 	.word	0x00000008
        /*0f94*/ 	.word	0x00022800
        /*0f98*/ 	.short	0x0107
        /*0f9a*/ 	.byte	0x3f
	.zero		1


	//   ....[58]....
        /*0f9c*/ 	.word	0x00017c90
        /*0fa0*/ 	.word	0x00000002
        /*0fa4*/ 	.word	0x00022800
        /*0fa8*/ 	.short	0x0101
        /*0faa*/ 	.byte	0x3f
	.zero		1


	//   ....[59]....
        /*0fac*/ 	.word	0x00017cb0
        /*0fb0*/ 	.word	0x00000002
        /*0fb4*/ 	.word	0x00022820
        /*0fb8*/ 	.short	0x010a
        /*0fba*/ 	.byte	0x3f
	.zero		1


	//   ....[60]....
        /*0fbc*/ 	.word	0x00017db0
        /*0fc0*/ 	.word	0x00000002
        /*0fc4*/ 	.word	0x00022860
        /*0fc8*/ 	.short	0x010a
        /*0fca*/ 	.byte	0x3f
	.zero		1


	//   ....[61]....
        /*0fcc*/ 	.word	0x000186a0
        /*0fd0*/ 	.word	0x00000002
        /*0fd4*/ 	.word	0x00022840
        /*0fd8*/ 	.short	0x010a
        /*0fda*/ 	.byte	0x3f
	.zero		1


	//   ....[62]....
        /*0fdc*/ 	.word	0x00018900
        /*0fe0*/ 	.word	0x00000002
        /*0fe4*/ 	.word	0x00022860
        /*0fe8*/ 	.short	0x010a
        /*0fea*/ 	.byte	0x3f
	.zero		1


	//   ....[63]....
        /*0fec*/ 	.word	0x00019180
        /*0ff0*/ 	.word	0x00000003
        /*0ff4*/ 	.word	0x00022840
        /*0ff8*/ 	.short	0x010a
        /*0ffa*/ 	.byte	0x3f
	.zero		1


	//   ....[64]....
        /*0ffc*/ 	.word	0x000193d0
        /*1000*/ 	.word	0x00000003
        /*1004*/ 	.word	0x00022860
        /*1008*/ 	.short	0x010a
        /*100a*/ 	.byte	0x3f
	.zero		1


	//   ....[65]....
        /*100c*/ 	.word	0x00019be0
        /*1010*/ 	.word	0x00000003
        /*1014*/ 	.word	0x00022840
        /*1018*/ 	.short	0x010a
        /*101a*/ 	.byte	0x3f
	.zero		1


	//   ....[66]....
        /*101c*/ 	.word	0x00019e40
        /*1020*/ 	.word	0x00000003
        /*1024*/ 	.word	0x00022860
        /*1028*/ 	.short	0x010a
        /*102a*/ 	.byte	0x3f
	.zero		1


	//   ....[67]....
        /*102c*/ 	.word	0x0001b2c0
        /*1030*/ 	.word	0x00000000
        /*1034*/ 	.word	0x00022820
        /*1038*/ 	.short	0x010a
        /*103a*/ 	.byte	0x3f
	.zero		1


	//   ....[68]....
        /*103c*/ 	.word	0x0001b470
        /*1040*/ 	.word	0x00000006
        /*1044*/ 	.word	0x00000000
        /*1048*/ 	.short	0x010a
        /*104a*/ 	.byte	0x3f
	.zero		1


	//   ....[69]....
        /*104c*/ 	.word	0x0001b4e0
        /*1050*/ 	.word	0x00000007
        /*1054*/ 	.word	0x00000000
        /*1058*/ 	.short	0x010a
        /*105a*/ 	.byte	0x3f
	.zero		1


	//   ....[70]....
        /*105c*/ 	.word	0x0001b550
        /*1060*/ 	.word	0x00000004
        /*1064*/ 	.word	0x00000000
        /*1068*/ 	.short	0x010a
        /*106a*/ 	.byte	0x3f
	.zero		1


	//   ....[71]....
        /*106c*/ 	.word	0x0001b580
        /*1070*/ 	.word	0x00000003
        /*1074*/ 	.word	0x00000000
        /*1078*/ 	.short	0x010a
        /*107a*/ 	.byte	0x3f
	.zero		1


	//   ....[72]....
        /*107c*/ 	.word	0x0001b5e0
        /*1080*/ 	.word	0x00000060
        /*1084*/ 	.word	0x00022890
        /*1088*/ 	.short	0x010a
        /*108a*/ 	.byte	0x3f
	.zero		1


	//   ....[73]....
        /*108c*/ 	.word	0x0001b630
        /*1090*/ 	.word	0x00000060
        /*1094*/ 	.word	0x00022890
        /*1098*/ 	.short	0x010a
        /*109a*/ 	.byte	0x3f
	.zero		1


	//   ....[74]....
        /*109c*/ 	.word	0x0001b680
        /*10a0*/ 	.word	0x00000060
        /*10a4*/ 	.word	0x00022890
        /*10a8*/ 	.short	0x010a
        /*10aa*/ 	.byte	0x3f
	.zero		1


	//   ....[75]....
        /*10ac*/ 	.word	0x0001b6d0
        /*10b0*/ 	.word	0x00000060
        /*10b4*/ 	.word	0x000228b0
        /*10b8*/ 	.short	0x010a
        /*10ba*/ 	.byte	0x3f
	.zero		1


	//   ....[76]....
        /*10bc*/ 	.word	0x0001bb90
        /*10c0*/ 	.word	0x00000012
        /*10c4*/ 	.word	0x00022800
        /*10c8*/ 	.short	0x010a
        /*10ca*/ 	.byte	0x3f
	.zero		1


	//   ....[77]....
        /*10cc*/ 	.word	0x0001c180
        /*10d0*/ 	.word	0x00000012
        /*10d4*/ 	.word	0x00022800
        /*10d8*/ 	.short	0x010a
        /*10da*/ 	.byte	0x3f
	.zero		1


	//   ....[78]....
        /*10dc*/ 	.word	0x0001c1d0
        /*10e0*/ 	.word	0x00000014
        /*10e4*/ 	.word	0x00022830
        /*10e8*/ 	.short	0x010a
        /*10ea*/ 	.byte	0x3f
	.zero		1


	//   ....[79]....
        /*10ec*/ 	.word	0x0001c220
        /*10f0*/ 	.word	0x00000014
        /*10f4*/ 	.word	0x00022850
        /*10f8*/ 	.short	0x010a
        /*10fa*/ 	.byte	0x3f
	.zero		1


	//   ....[80]....
        /*10fc*/ 	.word	0x0001c270
        /*1100*/ 	.word	0x000000d3
        /*1104*/ 	.word	0x00022830
        /*1108*/ 	.short	0x010a
        /*110a*/ 	.byte	0x3f
	.zero		1


	//   ....[81]....
        /*110c*/ 	.word	0x0001c2c0
        /*1110*/ 	.word	0x000000d3
        /*1114*/ 	.word	0x00022850
        /*1118*/ 	.short	0x010a
        /*111a*/ 	.byte	0x3f
	.zero		1


	//   ....[82]....
        /*111c*/ 	.word	0x0001c310
        /*1120*/ 	.word	0x00000014
        /*1124*/ 	.word	0x00022830
        /*1128*/ 	.short	0x010a
        /*112a*/ 	.byte	0x3f
	.zero		1


	//   ....[83]....
        /*112c*/ 	.word	0x0001c360
        /*1130*/ 	.word	0x00000014
        /*1134*/ 	.word	0x00022850
        /*1138*/ 	.short	0x010a
        /*113a*/ 	.byte	0x3f
	.zero		1


	//   ....[84]....
        /*113c*/ 	.word	0x0001c940
        /*1140*/ 	.word	0x00000005
        /*1144*/ 	.word	0x00022820
        /*1148*/ 	.short	0x010a
        /*114a*/ 	.byte	0x3f
	.zero		1


	//   ....[85]....
        /*114c*/ 	.word	0x0001c990
        /*1150*/ 	.word	0x00000004
        /*1154*/ 	.word	0x000228a0
        /*1158*/ 	.short	0x010a
        /*115a*/ 	.byte	0x3f
	.zero		1


	//   ....[86]....
        /*115c*/ 	.word	0x0001c9e0
        /*1160*/ 	.word	0x00000004
        /*1164*/ 	.word	0x000228c0
        /*1168*/ 	.short	0x010a
        /*116a*/ 	.byte	0x3f
	.zero		1


	//   ....[87]....
        /*116c*/ 	.word	0x0001ca30
        /*1170*/ 	.word	0x00000005
        /*1174*/ 	.word	0x000228a0
        /*1178*/ 	.short	0x010a
        /*117a*/ 	.byte	0x3f
	.zero		1


	//   ....[88]....
        /*117c*/ 	.word	0x0001ca80
        /*1180*/ 	.word	0x00000005
        /*1184*/ 	.word	0x000228c0
        /*1188*/ 	.short	0x010a
        /*118a*/ 	.byte	0x3f
	.zero		1


	//   ....[89]....
        /*118c*/ 	.word	0x0001cc20
        /*1190*/ 	.word	0x00000000
        /*1194*/ 	.word	0x00022840
        /*1198*/ 	.short	0x010a
        /*119a*/ 	.byte	0x3f
	.zero		1


	//   ....[90]....
        /*119c*/ 	.word	0x0001d720
        /*11a0*/ 	.word	0x00000002
        /*11a4*/ 	.word	0x00022820
        /*11a8*/ 	.short	0x010a
        /*11aa*/ 	.byte	0x3f
	.zero		1


	//   ....[91]....
        /*11ac*/ 	.word	0x0001d770
        /*11b0*/ 	.word	0x00000002
        /*11b4*/ 	.word	0x00022860
        /*11b8*/ 	.short	0x010a
        /*11ba*/ 	.byte	0x3f
	.zero		1


	//   ....[92]....
        /*11bc*/ 	.word	0x0001d7c0
        /*11c0*/ 	.word	0x00000002
        /*11c4*/ 	.word	0x00022840
        /*11c8*/ 	.short	0x010a
        /*11ca*/ 	.byte	0x3f
	.zero		1


	//   ....[93]....
        /*11cc*/ 	.word	0x0001d810
        /*11d0*/ 	.word	0x00000002
        /*11d4*/ 	.word	0x00022860
        /*11d8*/ 	.short	0x010a
        /*11da*/ 	.byte	0x3f
	.zero		1


	//   ....[94]....
        /*11dc*/ 	.word	0x0001d860
        /*11e0*/ 	.word	0x00000003
        /*11e4*/ 	.word	0x00022840
        /*11e8*/ 	.short	0x010a
        /*11ea*/ 	.byte	0x3f
	.zero		1


	//   ....[95]....
        /*11ec*/ 	.word	0x0001d8b0
        /*11f0*/ 	.word	0x00000003
        /*11f4*/ 	.word	0x00022860
        /*11f8*/ 	.short	0x010a
        /*11fa*/ 	.byte	0x3f
	.zero		1


	//   ....[96]....
        /*11fc*/ 	.word	0x0001d900
        /*1200*/ 	.word	0x00000003
        /*1204*/ 	.word	0x00022840
        /*1208*/ 	.short	0x010a
        /*120a*/ 	.byte	0x3f
	.zero		1


	//   ....[97]....
        /*120c*/ 	.word	0x0001d950
        /*1210*/ 	.word	0x00000003
        /*1214*/ 	.word	0x00022860
        /*1218*/ 	.short	0x010a
        /*121a*/ 	.byte	0x3f
	.zero		1


	//   ....[98]....
        /*121c*/ 	.word	0x0001e350
        /*1220*/ 	.word	0x00000000
        /*1224*/ 	.word	0x00022820
        /*1228*/ 	.short	0x010a
        /*122a*/ 	.byte	0x3f
	.zero		1


	//   ....[99]....
        /*122c*/ 	.word	0x0001e4f0
        /*1230*/ 	.word	0x00000006
        /*1234*/ 	.word	0x00000000
        /*1238*/ 	.short	0x010a
        /*123a*/ 	.byte	0x3f
	.zero		1


	//   ....[100]....
        /*123c*/ 	.word	0x0001e540
        /*1240*/ 	.word	0x00000007
        /*1244*/ 	.word	0x00000000
        /*1248*/ 	.short	0x010a
        /*124a*/ 	.byte	0x3f
	.zero		1


	//   ....[101]....
        /*124c*/ 	.word	0x0001e590
        /*1250*/ 	.word	0x00000004
        /*1254*/ 	.word	0x00000000
        /*1258*/ 	.short	0x010a
        /*125a*/ 	.byte	0x3f
	.zero		1


	//----- nvinfo : EIATTR_NUM_MBARRIERS
	.align		4
.L_1601:
        /*125c*/ 	.byte	0x03, 0x38
        /*125e*/ 	.short	0x0016


	//----- nvinfo : EIATTR_EXIT_INSTR_OFFSETS
	.align		4
        /*1260*/ 	.byte	0x04, 0x1c
        /*1262*/ 	.short	(.L_1603 - .L_1602)


	//   ....[0]....
.L_1602:
        /*1264*/ 	.word	0x0001b5d0


	//----- nvinfo : EIATTR_MAX_THREADS
	.align		4
.L_1603:
        /*1268*/ 	.byte	0x04, 0x05
        /*126a*/ 	.short	(.L_1605 - .L_1604)
.L_1604:
        /*126c*/ 	.word	0x00000180
        /*1270*/ 	.word	0x00000001
        /*1274*/ 	.word	0x00000001


	//----- nvinfo : EIATTR_CRS_STACK_SIZE
	.align		4
.L_1605:
        /*1278*/ 	.byte	0x04, 0x1e
        /*127a*/ 	.short	(.L_1607 - .L_1606)
.L_1606:
        /*127c*/ 	.word	0x00000000


	//----- nvinfo : EIATTR_CBANK_PARAM_SIZE
	.align		4
.L_1607:
        /*1280*/ 	.byte	0x03, 0x19
        /*1282*/ 	.short	0x0af0


	//----- nvinfo : EIATTR_PARAM_CBANK
	.align		4
        /*1284*/ 	.byte	0x04, 0x0a
        /*1286*/ 	.short	(.L_1609 - .L_1608)
	.align		4
.L_1608:
        /*1288*/ 	.word	index@(.nv.constant0._ZN7cutlass13device_kernelIN5flash11enable_sm90INS1_16FlashAttnFwdSm90INS1_25CollectiveMainloopFwdSm90ILi2EN4cute5tupleIJNS5_1CILi1EEES8_S8_EEENS6_IJNS7_ILi128EEENS7_ILi96EEENS7_ILi64EEEEEELi256ENS_6half_tEfNS_4arch4Sm90ELb1ELb0ELb1ELb1ELb0ELb1ELb0ELb1ELb0ELb1ELb0ELb0EEENS1_21CollectiveEpilogueFwdINS6_IJSA_NS7_ILi256EEESB_EEES9_SE_SG_Li256ELb1ELb1ELb0ELb0EEENS1_36VarlenDynamicPersistentTileSchedulerILi128ELi96ELi256ELi128ELb0ELb1ELb1ELb1ELb1ELb1EEEEEEEEEvNT_6ParamsE)
        /*128c*/ 	.short	0x0210
        /*128e*/ 	.short	0x0af0


	//----- nvinfo : EIATTR_SW_WAR
	.align		4
.L_1609:
        /*1290*/ 	.byte	0x04, 0x36
        /*1292*/ 	.short	(.L_1611 - .L_1610)
.L_1610:
        /*1294*/ 	.word	0x00000008
.L_1611:


//--------------------- .nv.info._ZN7cutlass13device_kernelIN5flash11enable_sm90INS1_16FlashAttnFwdSm90INS1_25CollectiveMainloopFwdSm90ILi2EN4cute5tupleIJNS5_1CILi1EEES8_S8_EEENS6_IJNS7_ILi128EEENS7_ILi96EEENS7_ILi64EEEEEELi256ENS_6half_tEfNS_4arch4Sm90ELb1ELb0ELb1ELb1ELb0ELb0ELb1ELb1ELb0ELb1ELb0ELb0EEENS1_21CollectiveEpilogueFwdINS6_IJSA_NS7_ILi256EEESB_EEES9_SE_SG_Li256ELb1ELb1ELb0ELb0EEENS1_36VarlenDynamicPersistentTileSchedulerILi128ELi96ELi256ELi128ELb0ELb1ELb1ELb1ELb1ELb1EEEEEEEEEvNT_6ParamsE --------------------------
	.section	.nv.info._ZN7cutlass13device_kernelIN5flash11enable_sm90INS1_16FlashAttnFwdSm90INS1_25CollectiveMainloopFwdSm90ILi2EN4cute5tupleIJNS5_1CILi1EEES8_S8_EEENS6_IJNS7_ILi128EEENS7_ILi96EEENS7_ILi64EEEEEELi256ENS_6half_tEfNS_4arch4Sm90ELb1ELb0ELb1ELb1ELb0ELb0ELb1ELb1ELb0ELb1ELb0ELb0EEENS1_21CollectiveEpilogueFwdINS6_IJSA_NS7_ILi256EEESB_EEES9_SE_SG_Li256ELb1ELb1ELb0ELb0EEENS1_36VarlenDynamicPersistentTileSchedulerILi128ELi96ELi256ELi128ELb0ELb1ELb1ELb1ELb1ELb1EEEEEEEEEvNT_6ParamsE,"",@"SHT_CUDA_INFO"
	.sectionflags	@""
	.align	4


	//----- nvinfo : EIATTR_CUDA_API_VERSION
	.align		4
        /*0000*/ 	.byte	0x04, 0x37
        /*0002*/ 	.short	(.L_1613 - .L_1612)
.L_1612:
        /*0004*/ 	.word	0x00000082


	//----- nvinfo : EIATTR_KPARAM_INFO
	.align		4
.L_1613:
        /*0008*/ 	.byte	0x04, 0x17
        /*000a*/ 	.short	(.L_1615 - .L_1614)
.L_1614:
        /*000c*/ 	.word	0x00000000
        /*0010*/ 	.short	0x0000
        /*0012*/ 	.short	0x0070
        /*0014*/ 	.byte	0x00, 0xf0, 0x01, 0x2e


	//----- nvinfo : EIATTR_SPARSE_MMA_MASK
	.align		4
.L_1615:
        /*0018*/ 	.byte	0x03, 0x50
        /*001a*/ 	.short	0x0000


	//----- nvinfo : EIATTR_MAXREG_COUNT
	.align		4
        /*001c*/ 	.byte	0x03, 0x1b
        /*001e*/ 	.short	0x00a8


	//----- nvinfo : EIATTR_NUM_BARRIERS
	.align		4
        /*0020*/ 	.byte	0x02, 0x4c
        /*0022*/ 	.byte	0x10
	.zero		1


	//----- nvinfo : EIATTR_EXTERNS
	.align		4
        /*0024*/ 	.byte	0x04, 0x0f
        /*0026*/ 	.short	(.L_1617 - .L_1616)


	//   ....[0]....
	.align		4
.L_1616:
        /*0028*/ 	.word	index@(__assertfail)


	//----- nvinfo : EIATTR_ANNOTATIONS
	.align		4
.L_1617:
        /*002c*/ 	.byte	0x04, 0x55
        /*002e*/ 	.short	(.L_1619 - .L_1618)


	//   ....[0]....
.L_1618:
        /* <DEDUP_REMOVED lines=97> */


	//----- nvinfo : EIATTR_MERCURY_ISA_VERSION
	.align		4
.L_1619:
        /*0630*/ 	.byte	0x03, 0x5f
        /*0632*/ 	.short	0x0101


	//----- nvinfo : EIATTR_UNUSED_LOAD_BYTE_OFFSET
	.align		4
        /*0634*/ 	.byte	0x04, 0x44
        /*0636*/ 	.short	(.L_1621 - .L_1620)


	//   ....[0]....
.L_1620:
        /*0638*/ 	.word	0x00000a80
        /*063c*/ 	.word	0x0000fff0


	//   ....[1]....
        /*0640*/ 	.word	0x0000ac50
        /*0644*/ 	.word	0x0000fff0


	//----- nvinfo : EIATTR_INT_WARP_WIDE_INSTR_OFFSETS
	.align		4
.L_1621:
        /*0648*/ 	.byte	0x04, 0x31
        /*064a*/ 	.short	(.L_1623 - .L_1622)


	//   ....[0]....
.L_1622:
        /*064c*/ 	.word	0x00000130


	//   ....[1]....
        /*0650*/ 	.word	0x00000170


	//   ....[2]....
        /*0654*/ 	.word	0x000001e0


	//   ....[3]....
        /*0658*/ 	.word	0x000001f0


	//   ....[4]....
        /*065c*/ 	.word	0x0000ee20


	//   ....[5]....
        /*0660*/ 	.word	0x0000eeb0


	//   ....[6]....
        /*0664*/ 	.word	0x00013a60


	//   ....[7]....
        /*0668*/ 	.word	0x00013af0


	//----- nvinfo : EIATTR_COOP_GROUP_MASK_REGIDS
	.align		4
.L_1623:
        /*066c*/ 	.byte	0x04, 0x29
        /*066e*/ 	.short	(.L_1625 - .L_1624)


	//   ....[0]....
.L_1624:
        /*0670*/ 	.word	0xffffffff


	//   ....[1]....
        /*0674*/ 	.word	0xffffffff


	//   ....[2]....
        /*0678*/ 	.word	0xffffffff


	//   ....[3]....
        /*067c*/ 	.word	0xffffffff


	//   ....[4]....
        /*0680*/ 	.word	0xffffffff


	//   ....[5]....
        /*0684*/ 	.word	0xffffffff


	//   ....[6]....
        /*0688*/ 	.word	0xffffffff


	//   ....[7]....
        /*068c*/ 	.word	0xffffffff


	//   ....[8]....
        /*0690*/ 	.word	0xffffffff


	//   ....[9]....
        /*0694*/ 	.word	0xffffffff


	//   ....[10]....
        /*0698*/ 	.word	0xffffffff


	//   ....[11]....
        /*069c*/ 	.word	0xffffffff


	//   ....[12]....
        /*06a0*/ 	.word	0xffffffff


	//   ....[13]....
        /*06a4*/ 	.word	0xffffffff


	//   ....[14]....
        /*06a8*/ 	.word	0xffffffff


	//   ....[15]....
        /*06ac*/ 	.word	0xffffffff


	//   ....[16]....
        /*06b0*/ 	.word	0xffffffff


	//   ....[17]....
        /*06b4*/ 	.word	0xffffffff


	//   ....[18]....
        /*06b8*/ 	.word	0xffffffff


	//   ....[19]....
        /*06bc*/ 	.word	0xffffffff


	//   ....[20]....
        /*06c0*/ 	.word	0xffffffff


	//   ....[21]....
        /*06c4*/ 	.word	0xffffffff


	//   ....[22]....
        /*06c8*/ 	.word	0xffffffff


	//   ....[23]....
        /*06cc*/ 	.word	0xffffffff


	//   ....[24]....
        /*06d0*/ 	.word	0xffffffff


	//   ....[25]....
        /*06d4*/ 	.word	0xffffffff


	//   ....[26]....
        /*06d8*/ 	.word	0xffffffff


	//   ....[27]....
        /*06dc*/ 	.word	0xffffffff


	//   ....[28]....
        /*06e0*/ 	.word	0xffffffff


	//   ....[29]....
        /*06e4*/ 	.word	0xffffffff


	//   ....[30]....
        /*06e8*/ 	.word	0xffffffff


	//   ....[31]....
        /*06ec*/ 	.word	0xffffffff


	//   ....[32]....
        /*06f0*/ 	.word	0xffffffff


	//   ....[33]....
        /*06f4*/ 	.word	0xffffffff


	//   ....[34]....
        /*06f8*/ 	.word	0xffffffff


	//   ....[35]....
        /*06fc*/ 	.word	0xffffffff


	//   ....[36]....
        /*0700*/ 	.word	0xffffffff


	//   ....[37]....
        /*0704*/ 	.word	0xffffffff


	//   ....[38]....
        /*0708*/ 	.word	0xffffffff


	//   ....[39]....
        /*070c*/ 	.word	0xffffffff


	//   ....[40]....
        /*0710*/ 	.word	0xffffffff


	//   ....[41]....
        /*0714*/ 	.word	0xffffffff


	//   ....[42]....
        /*0718*/ 	.word	0xffffffff


	//   ....[43]....
        /*071c*/ 	.word	0xffffffff


	//   ....[44]....
        /*0720*/ 	.word	0xffffffff


	//   ....[45]....
        /*0724*/ 	.word	0xffffffff


	//   ....[46]....
        /*0728*/ 	.word	0xffffffff


	//   ....[47]....
        /*072c*/ 	.word	0xffffffff


	//   ....[48]....
        /*0730*/ 	.word	0xffffffff


	//   ....[49]....
        /*0734*/ 	.word	0xffffffff


	//   ....[50]....
        /*0738*/ 	.word	0xffffffff


	//   ....[51]....
        /*073c*/ 	.word	0xffffffff


	//   ....[52]....
        /*0740*/ 	.word	0xffffffff


	//   ....[53]....
        /*0744*/ 	.word	0xffffffff


	//   ....[54]....
        /*0748*/ 	.word	0xffffffff


	//   ....[55]....
        /*074c*/ 	.word	0xffffffff


	//   ....[56]....
        /*0750*/ 	.word	0xffffffff


	//   ....[57]....
        /*0754*/ 	.word	0xffffffff


	//   ....[58]....
        /*0758*/ 	.word	0xffffffff


	//   ....[59]....
        /*075c*/ 	.word	0xffffffff


	//   ....[60]....
        /*0760*/ 	.word	0xffffffff


	//   ....[61]....
        /*0764*/ 	.word	0xffffffff


	//   ....[62]....
        /*0768*/ 	.word	0xffffffff


	//   ....[63]....
        /*076c*/ 	.word	0xffffffff


	//   ....[64]....
        /*0770*/ 	.word	0xffffffff


	//   ....[65]....
        /*0774*/ 	.word	0xffffffff


	//   ....[66]....
        /*0778*/ 	.word	0xffffffff


	//   ....[67]....
        /*077c*/ 	.word	0xffffffff


	//   ....[68]....
        /*0780*/ 	.word	0xffffffff


	//   ....[69]....
        /*0784*/ 	.word	0xffffffff


	//   ....[70]....
        /*0788*/ 	.word	0xffffffff


	//   ....[71]....
        /*078c*/ 	.word	0xffffffff


	//   ....[72]....
        /*0790*/ 	.word	0xffffffff


	//   ....[73]....
        /*0794*/ 	.word	0xffffffff


	//   ....[74]....
        /*0798*/ 	.word	0xffffffff


	//   ....[75]....
        /*079c*/ 	.word	0xffffffff


	//   ....[76]....
        /*07a0*/ 	.word	0xffffffff


	//   ....[77]....
        /*07a4*/ 	.word	0xffffffff


	//   ....[78]....
        /*07a8*/ 	.word	0xffffffff


	//   ....[79]....
        /*07ac*/ 	.word	0xffffffff


	//   ....[80]....
        /*07b0*/ 	.word	0xffffffff


	//   ....[81]....
        /*07b4*/ 	.word	0xffffffff


	//   ....[82]....
        /*07b8*/ 	.word	0xffffffff


	//   ....[83]....
        /*07bc*/ 	.word	0xffffffff


	//   ....[84]....
        /*07c0*/ 	.word	0xffffffff


	//   ....[85]....
        /*07c4*/ 	.word	0xffffffff


	//   ....[86]....
        /*07c8*/ 	.word	0xffffffff


	//   ....[87]....
        /*07cc*/ 	.word	0xffffffff


	//   ....[88]....
        /*07d0*/ 	.word	0xffffffff


	//   ....[89]....
        /*07d4*/ 	.word	0xffffffff


	//   ....[90]....
        /*07d8*/ 	.word	0xffffffff


	//   ....[91]....
        /*07dc*/ 	.word	0xffffffff


	//   ....[92]....
        /*07e0*/ 	.word	0xffffffff


	//   ....[93]....
        /*07e4*/ 	.word	0xffffffff


	//   ....[94]....
        /*07e8*/ 	.word	0xffffffff


	//   ....[95]....
        /*07ec*/ 	.word	0xffffffff


	//   ....[96]....
        /*07f0*/ 	.word	0xffffffff


	//   ....[97]....
        /*07f4*/ 	.word	0xffffffff


	//   ....[98]....
        /*07f8*/ 	.word	0xffffffff


	//   ....[99]....
        /*07fc*/ 	.word	0xffffffff


	//   ....[100]....
        /*0800*/ 	.word	0xffffffff


	//   ....[101]....
        /*0804*/ 	.word	0xffffffff


	//   ....[102]....
        /*0808*/ 	.word	0xffffffff


	//   ....[103]....
        /*080c*/ 	.word	0xffffffff


	//   ....[104]....
        /*0810*/ 	.word	0xffffffff


	//   ....[105]....
        /*0814*/ 	.word	0xffffffff


	//   ....[106]....
        /*0818*/ 	.word	0xffffffff


	//   ....[107]....
        /*081c*/ 	.word	0xffffffff


	//   ....[108]....
        /*0820*/ 	.word	0xffffffff


	//   ....[109]....
        /*0824*/ 	.word	0xffffffff


	//   ....[110]....
        /*0828*/ 	.word	0xffffffff


	//   ....[111]....
        /*082c*/ 	.word	0xffffffff


	//   ....[112]....
        /*0830*/ 	.word	0xffffffff


	//   ....[113]....
        /*0834*/ 	.word	0xffffffff


	//   ....[114]....
        /*0838*/ 	.word	0xffffffff


	//   ....[115]....
        /*083c*/ 	.word	0x0500000f


	//   ....[116]....
        /*0840*/ 	.word	0x0500000f


	//   ....[117]....
        /*0844*/ 	.word	0x0500000f


	//   ....[118]....
        /*0848*/ 	.word	0x0500000f


	//   ....[119]....
        /*084c*/ 	.word	0x0500000f


	//   ....[120]....
        /*0850*/ 	.word	0x0500000f


	//   ....[121]....
        /*0854*/ 	.word	0x0500000f


	//   ....[122]....
        /*0858*/ 	.word	0x0500000f


	//   ....[123]....
        /*085c*/ 	.word	0x0500000f


	//   ....[124]....
        /*0860*/ 	.word	0x0500000f


	//   ....[125]....
        /*0864*/ 	.word	0x0500000f


	//   ....[126]....
        /*0868*/ 	.word	0x0500000f


	//   ....[127]....
        /*086c*/ 	.word	0x0500000f


	//   ....[128]....
        /*0870*/ 	.word	0x0500000f


	//   ....[129]....
        /*0874*/ 	.word	0x0500000f


	//   ....[130]....
        /*0878*/ 	.word	0x0500000f


	//   ....[131]....
        /*087c*/ 	.word	0x0500000f


	//   ....[132]....
        /*0880*/ 	.word	0x0500000f


	//   ....[133]....
        /*0884*/ 	.word	0x0500000f


	//   ....[134]....
        /*0888*/ 	.word	0x0500000f


	//   ....[135]....
        /*088c*/ 	.word	0x0500000f


	//   ....[136]....
        /*0890*/ 	.word	0x0500000f


	//   ....[137]....
        /*0894*/ 	.word	0x0500000f


	//   ....[138]....
        /*0898*/ 	.word	0x0500000f


	//   ....[139]....
        /*089c*/ 	.word	0x0500000f


	//   ....[140]....
        /*08a0*/ 	.word	0x0500000f


	//   ....[141]....
        /*08a4*/ 	.word	0x0500000f


	//   ....[142]....
        /*08a8*/ 	.word	0x0500000f


	//   ....[143]....
        /*08ac*/ 	.word	0x0500000f


	//   ....[144]....
        /*08b0*/ 	.word	0x0500000f


	//   ....[145]....
        /*08b4*/ 	.word	0x0500000f


	//   ....[146]....
        /*08b8*/ 	.word	0x0500000f


	//   ....[147]....
        /*08bc*/ 	.word	0x0500000f


	//   ....[148]....
        /*08c0*/ 	.word	0x0500000f


	//   ....[149]....
        /*08c4*/ 	.word	0x0500000f


	//   ....[150]....
        /*08c8*/ 	.word	0x0500000f


	//   ....[151]....
        /*08cc*/ 	.word	0x0500000f


	//   ....[152]....
        /*08d0*/ 	.word	0x0500000f


	//   ....[153]....
        /*08d4*/ 	.word	0x0500000f


	//   ....[154]....
        /*08d8*/ 	.word	0x0500000f


	//   ....[155]....
        /*08dc*/ 	.word	0x0500000f


	//   ....[156]....
        /*08e0*/ 	.word	0x0500000f


	//   ....[157]....
        /*08e4*/ 	.word	0x0500000f


	//   ....[158]....
        /*08e8*/ 	.word	0x0500000f


	//   ....[159]....
        /*08ec*/ 	.word	0x0500000f


	//   ....[160]....
        /*08f0*/ 	.word	0x0500000f


	//   ....[161]....
        /*08f4*/ 	.word	0x0500000f


	//   ....[162]....
        /*08f8*/ 	.word	0x0500000f


	//   ....[163]....
        /*08fc*/ 	.word	0x0500000f


	//   ....[164]....
        /*0900*/ 	.word	0x0500000f


	//   ....[165]....
        /*0904*/ 	.word	0x0500000f


	//----- nvinfo : EIATTR_COOP_GROUP_INSTR_OFFSETS
	.align		4
.L_1625:
        /*0908*/ 	.byte	0x04, 0x28
        /*090a*/ 	.short	(.L_1627 - .L_1626)


	//   ....[0]....
.L_1626:
        /*090c*/ 	.word	0x00000070


	//   ....[1]....
        /*0910*/ 	.word	0x00000140


	//   ....[2]....
        /*0914*/ 	.word	0x00000190


	//   ....[3]....
        /*0918*/ 	.word	0x000003e0


	//   ....[4]....
        /*091c*/ 	.word	0x00000540


	//   ....[5]....
        /*0920*/ 	.word	0x00000660


	//   ....[6]....
        /*0924*/ 	.word	0x000007c0


	//   ....[7]....
        /*0928*/ 	.word	0x00001920


	//   ....[8]....
        /*092c*/ 	.word	0x00002590


	//   ....[9]....
        /*0930*/ 	.word	0x000025d0


	//   ....[10]....
        /*0934*/ 	.word	0x000039a0


	//   ....[11]....
        /*0938*/ 	.word	0x000039e0


	//   ....[12]....
        /*093c*/ 	.word	0x00003a00


	//   ....[13]....
        /*0940*/ 	.word	0x00003a20


	//   ....[14]....
        /*0944*/ 	.word	0x000053f0


	//   ....[15]....
        /*0948*/ 	.word	0x00005430


	//   ....[16]....
        /*094c*/ 	.word	0x00006160


	//   ....[17]....
        /*0950*/ 	.word	0x00006210


	//   ....[18]....
        /*0954*/ 	.word	0x00006230


	//   ....[19]....
        /*0958*/ 	.word	0x00006250


	//   ....[20]....
        /*095c*/ 	.word	0x00008ab0


	//   ....[21]....
        /*0960*/ 	.word	0x00008b50


	//   ....[22]....
        /*0964*/ 	.word	0x00008bb0


	//   ....[23]....
        /*0968*/ 	.word	0x00008d50


	//   ....[24]....
        /*096c*/ 	.word	0x0000a1b0


	//   ....[25]....
        /*0970*/ 	.word	0x0000a1f0


	//   ....[26]....
        /*0974*/ 	.word	0x0000a2a0


	//   ....[27]....
        /*0978*/ 	.word	0x0000a300


	//   ....[28]....
        /*097c*/ 	.word	0x0000bd80


	//   ....[29]....
        /*0980*/ 	.word	0x0000bdb0


	//   ....[30]....
        /*0984*/ 	.word	0x0000bdf0


	//   ....[31]....
        /*0988*/ 	.word	0x0000be20


	//   ....[32]....
        /*098c*/ 	.word	0x0000c660


	//   ....[33]....
        /*0990*/ 	.word	0x0000c6a0


	//   ....[34]....
        /*0994*/ 	.word	0x0000c7e0


	//   ....[35]....
        /*0998*/ 	.word	0x0000c800


	//   ....[36]....
        /*099c*/ 	.word	0x0000c940


	//   ....[37]....
        /*09a0*/ 	.word	0x0000c960


	//   ....[38]....
        /*09a4*/ 	.word	0x0000cab0


	//   ....[39]....
        /*09a8*/ 	.word	0x0000cad0


	//   ....[40]....
        /*09ac*/ 	.word	0x0000d4a0


	//   ....[41]....
        /*09b0*/ 	.word	0x0000d4c0


	//   ....[42]....
        /*09b4*/ 	.word	0x0000d600


	//   ....[43]....
        /*09b8*/ 	.word	0x0000d620


	//   ....[44]....
        /*09bc*/ 	.word	0x0000d760


	//   ....[45]....
        /*09c0*/ 	.word	0x0000d780


	//   ....[46]....
        /*09c4*/ 	.word	0x0000d8d0


	//   ....[47]....
        /*09c8*/ 	.word	0x0000d8f0


	//   ....[48]....
        /*09cc*/ 	.word	0x0000dac0


	//   ....[49]....
        /*09d0*/ 	.word	0x0000dca0


	//   ....[50]....
        /*09d4*/ 	.word	0x0000dcd0


	//   ....[51]....
        /*09d8*/ 	.word	0x0000dd00


	//   ....[52]....
        /*09dc*/ 	.word	0x0000dd30


	//   ....[53]....
        /*09e0*/ 	.word	0x0000dd60


	//   ....[54]....
        /*09e4*/ 	.word	0x0000dd90


	//   ....[55]....
        /*09e8*/ 	.word	0x0000df00


	//   ....[56]....
        /*09ec*/ 	.word	0x0000df30


	//   ....[57]....
        /*09f0*/ 	.word	0x0000df60


	//   ....[58]....
        /*09f4*/ 	.word	0x0000df90


	//   ....[59]....
        /*09f8*/ 	.word	0x0000dfc0


	//   ....[60]....
        /*09fc*/ 	.word	0x0000dff0


	//   ....[61]....
        /*0a00*/ 	.word	0x0000e090


	//   ....[62]....
        /*0a04*/ 	.word	0x0000e0f0


	//   ....[63]....
        /*0a08*/ 	.word	0x0000e180


	//   ....[64]....
        /*0a0c*/ 	.word	0x0000f420


	//   ....[65]....
        /*0a10*/ 	.word	0x0000ffb0


	//   ....[66]....
        /*0a14*/ 	.word	0x0000ffd0


	//   ....[67]....
        /*0a18*/ 	.word	0x00010000


	//   ....[68]....
        /*0a1c*/ 	.word	0x00010020


	//   ....[69]....
        /*0a20*/ 	.word	0x000100d0


	//   ....[70]....
        /*0a24*/ 	.word	0x00010160


	//   ....[71]....
        /*0a28*/ 	.word	0x00010190


	//   ....[72]....
        /*0a2c*/ 	.word	0x00010210


	//   ....[73]....
        /*0a30*/ 	.word	0x00010240


	//   ....[74]....
        /*0a34*/ 	.word	0x000102c0


	//   ....[75]....
        /*0a38*/ 	.word	0x000102f0


	//   ....[76]....
        /*0a3c*/ 	.word	0x00010370


	//   ....[77]....
        /*0a40*/ 	.word	0x000103a0


	//   ....[78]....
        /*0a44*/ 	.word	0x000103c0


	//   ....[79]....
        /*0a48*/ 	.word	0x00010410


	//   ....[80]....
        /*0a4c*/ 	.word	0x00010420


	//   ....[81]....
        /*0a50*/ 	.word	0x00010b80


	//   ....[82]....
        /*0a54*/ 	.word	0x00010be0


	//   ....[83]....
        /*0a58*/ 	.word	0x00010c90


	//   ....[84]....
        /*0a5c*/ 	.word	0x00010ca0


	//   ....[85]....
        /*0a60*/ 	.word	0x00010d30


	//   ....[86]....
        /*0a64*/ 	.word	0x00010d40


	//   ....[87]....
        /*0a68*/ 	.word	0x00010dd0


	//   ....[88]....
        /*0a6c*/ 	.word	0x00010de0


	//   ....[89]....
        /*0a70*/ 	.word	0x00010e50


	//   ....[90]....
        /*0a74*/ 	.word	0x00010e60


	//   ....[91]....
        /*0a78*/ 	.word	0x00010ee0


	//   ....[92]....
        /*0a7c*/ 	.word	0x00010ef0


	//   ....[93]....
        /*0a80*/ 	.word	0x00010f70


	//   ....[94]....
        /*0a84*/ 	.word	0x00010f80


	//   ....[95]....
        /*0a88*/ 	.word	0x00011000


	//   ....[96]....
        /*0a8c*/ 	.word	0x00011010


	//   ....[97]....
        /*0a90*/ 	.word	0x00013cf0


	//   ....[98]....
        /*0a94*/ 	.word	0x00013d50


	//   ....[99]....
        /*0a98*/ 	.word	0x00013d80


	//   ....[100]....
        /*0a9c*/ 	.word	0x00013d90


	//   ....[101]....
        /*0aa0*/ 	.word	0x00013dc0


	//   ....[102]....
        /*0aa4*/ 	.word	0x00013df0


	//   ....[103]....
        /*0aa8*/ 	.word	0x00013e20


	//   ....[104]....
        /*0aac*/ 	.word	0x00013e50


	//   ....[105]....
        /*0ab0*/ 	.word	0x00013fd0


	//   ....[106]....
        /*0ab4*/ 	.word	0x00014000


	//   ....[107]....
        /*0ab8*/ 	.word	0x00014030


	//   ....[108]....
        /*0abc*/ 	.word	0x00014060


	//   ....[109]....
        /*0ac0*/ 	.word	0x00014090


	//   ....[110]....
        /*0ac4*/ 	.word	0x000140c0


	//   ....[111]....
        /*0ac8*/ 	.word	0x00014180


	//   ....[112]....
        /*0acc*/ 	.word	0x000141a0


	//   ....[113]....
        /*0ad0*/ 	.word	0x00014210


	//   ....[114]....
        /*0ad4*/ 	.word	0x000148e0


	//   ....[115]....
        /*0ad8*/ 	.word	0x00014f00


	//   ....[116]....
        /*0adc*/ 	.word	0x00015080


	//   ....[117]....
        /*0ae0*/ 	.word	0x000150f0


	//   ....[118]....
        /*0ae4*/ 	.word	0x00015150


	//   ....[119]....
        /*0ae8*/ 	.word	0x000151b0


	//   ....[120]....
        /*0aec*/ 	.word	0x00015280


	//   ....[121]....
        /*0af0*/ 	.word	0x00015340


	//   ....[122]....
        /*0af4*/ 	.word	0x00015450


	//   ....[123]....
        /*0af8*/ 	.word	0x000154f0


	//   ....[124]....
        /*0afc*/ 	.word	0x000155c0


	//   ....[125]....
        /*0b00*/ 	.word	0x00015660


	//   ....[126]....
        /*0b04*/ 	.word	0x00015730


	//   ....[127]....
        /*0b08*/ 	.word	0x000157d0


	//   ....[128]....
        /*0b0c*/ 	.word	0x000158a0


	//   ....[129]....
        /*0b10*/ 	.word	0x00015940


	//   ....[130]....
        /*0b14*/ 	.word	0x000159f0


	//   ....[131]....
        /*0b18*/ 	.word	0x00015a90


	//   ....[132]....
        /*0b1c*/ 	.word	0x00015d20


	//   ....[133]....
        /*0b20*/ 	.word	0x00015df0


	//   ....[134]....
        /*0b24*/ 	.word	0x00015ed0


	//   ....[135]....
        /*0b28*/ 	.word	0x00015f40


	//   ....[136]....
        /*0b2c*/ 	.word	0x00016050


	//   ....[137]....
        /*0b30*/ 	.word	0x00016110


	//   ....[138]....
        /*0b34*/ 	.word	0x000161d0


	//   ....[139]....
        /*0b38*/ 	.word	0x00016290


	//   ....[140]....
        /*0b3c*/ 	.word	0x00016350


	//   ....[141]....
        /*0b40*/ 	.word	0x00016410


	//   ....[142]....
        /*0b44*/ 	.word	0x000164d0


	//   ....[143]....
        /*0b48*/ 	.word	0x00016580


	//   ....[144]....
        /*0b4c*/ 	.word	0x00016680


	//   ....[145]....
        /*0b50*/ 	.word	0x000166d0


	//   ....[146]....
        /*0b54*/ 	.word	0x00016730


	//   ....[147]....
        /*0b58*/ 	.word	0x00016810


	//   ....[148]....
        /*0b5c*/ 	.word	0x00016b40


	//   ....[149]....
        /*0b60*/ 	.word	0x00016be0


	//   ....[150]....
        /*0b64*/ 	.word	0x00016d00


	//   ....[151]....
        /*0b68*/ 	.word	0x00016d80


	//   ....[152]....
        /*0b6c*/ 	.word	0x00016e00


	//   ....[153]....
        /*0b70*/ 	.word	0x00016e80


	//   ....[154]....
        /*0b74*/ 	.word	0x00016f00


	//   ....[155]....
        /*0b78*/ 	.word	0x00016f90


	//   ....[156]....
        /*0b7c*/ 	.word	0x00017030


	//   ....[157]....
        /*0b80*/ 	.word	0x000170d0


	//   ....[158]....
        /*0b84*/ 	.word	0x00017150


	//   ....[159]....
        /*0b88*/ 	.word	0x000171d0


	//   ....[160]....
        /*0b8c*/ 	.word	0x00017250


	//   ....[161]....
        /*0b90*/ 	.word	0x000172e0


	//   ....[162]....
        /*0b94*/ 	.word	0x00017360


	//   ....[163]....
        /*0b98*/ 	.word	0x00017400


	//   ....[164]....
        /*0b9c*/ 	.word	0x00017490


	//   ....[165]....
        /*0ba0*/ 	.word	0x000175c0


	//----- nvinfo : EIATTR_REG_RECONFIG
	.align		4
.L_1627:
        /*0ba4*/ 	.byte	0x01, 0x54
	.zero		2


	//----- nvinfo : EIATTR_SYSCALL_OFFSETS
	.align		4
        /*0ba8*/ 	.byte	0x04, 0x46
        /*0baa*/ 	.short	(.L_1629 - .L_1628)


	//   ....[0]....
.L_1628:
        /*0bac*/ 	.word	0x00001b80


	//   ....[1]....
        /*0bb0*/ 	.word	0x0000f020


	//   ....[2]....
        /*0bb4*/ 	.word	0x0000f180


	//   ....[3]....
        /*0bb8*/ 	.word	0x0000f280


	//   ....[4]....
        /*0bbc*/ 	.word	0x0000fb90


	//   ....[5]....
        /*0bc0*/ 	.word	0x000107a0


	//----- nvinfo : EIATTR_MBARRIER_INSTR_OFFSETS
	.align		4
.L_1629:
        /*0bc4*/ 	.byte	0x04, 0x39
        /*0bc6*/ 	.short	(.L_1631 - .L_1630)


	//   ....[0]....
.L_1630:
        /*0bc8*/ 	.word	0x00000280
        /*0bcc*/ 	.word	0x000000ff
        /*0bd0*/ 	.word	0x00032400
        /*0bd4*/ 	.short	0x0100
        /*0bd6*/ 	.byte	0x08
	.zero		1


	//   ....[1]....
        /*0bd8*/ 	.word	0x00000290
        /*0bdc*/ 	.word	0x000000ff
        /*0be0*/ 	.word	0x00032410
        /*0be4*/ 	.short	0x0100
        /*0be6*/ 	.byte	0x08
	.zero		1


	//   ....[2]....
        /*0be8*/ 	.word	0x000002a0
        /*0bec*/ 	.word	0x000000ff
        /*0bf0*/ 	.word	0x00032420
        /*0bf4*/ 	.short	0x0100
        /*0bf6*/ 	.byte	0x08
	.zero		1


	//   ....[3]....
        /*0bf8*/ 	.word	0x00000390
        /*0bfc*/ 	.word	0x000000ff
        /*0c00*/ 	.word	0x00032430
        /*0c04*/ 	.short	0x0100
        /*0c06*/ 	.byte	0x08
	.zero		1


	//   ....[4]....
        /*0c08*/ 	.word	0x000003a0
        /*0c0c*/ 	.word	0x000000ff
        /*0c10*/ 	.word	0x00032440
        /*0c14*/ 	.short	0x0100
        /*0c16*/ 	.byte	0x08
	.zero		1


	//   ....[5]....
        /*0c18*/ 	.word	0x000003b0
        /*0c1c*/ 	.word	0x000000ff
        /*0c20*/ 	.word	0x00032438
        /*0c24*/ 	.short	0x0100
        /*0c26*/ 	.byte	0x08
	.zero		1


	//   ....[6]....
        /*0c28*/ 	.word	0x000003c0
        /*0c2c*/ 	.word	0x000000ff
        /*0c30*/ 	.word	0x00032448
        /*0c34*/ 	.short	0x0100
        /*0c36*/ 	.byte	0x08
	.zero		1


	//   ....[7]....
        /*0c38*/ 	.word	0x000004f0
        /*0c3c*/ 	.word	0x000000ff
        /*0c40*/ 	.word	0x00032450
        /*0c44*/ 	.short	0x0100
        /*0c46*/ 	.byte	0x08
	.zero		1


	//   ....[8]....
        /*0c48*/ 	.word	0x00000500
        /*0c4c*/ 	.word	0x000000ff
        /*0c50*/ 	.word	0x00032460
        /*0c54*/ 	.short	0x0100
        /*0c56*/ 	.byte	0x08
	.zero		1


	//   ....[9]....
        /*0c58*/ 	.word	0x00000510
        /*0c5c*/ 	.word	0x000000ff
        /*0c60*/ 	.word	0x00032458
        /*0c64*/ 	.short	0x0100
        /*0c66*/ 	.byte	0x08
	.zero		1


	//   ....[10]....
        /*0c68*/ 	.word	0x00000520
        /*0c6c*/ 	.word	0x000000ff
        /*0c70*/ 	.word	0x00032468
        /*0c74*/ 	.short	0x0100
        /*0c76*/ 	.byte	0x08
	.zero		1


	//   ....[11]....
        /*0c78*/ 	.word	0x00000610
        /*0c7c*/ 	.word	0x000000ff
        /*0c80*/ 	.word	0x00032470
        /*0c84*/ 	.short	0x0100
        /*0c86*/ 	.byte	0x06
	.zero		1


	//   ....[12]....
        /*0c88*/ 	.word	0x00000620
        /*0c8c*/ 	.word	0x000000ff
        /*0c90*/ 	.word	0x00032480
        /*0c94*/ 	.short	0x0100
        /*0c96*/ 	.byte	0x06
	.zero		1


	//   ....[13]....
        /*0c98*/ 	.word	0x00000630
        /*0c9c*/ 	.word	0x000000ff
        /*0ca0*/ 	.word	0x00032478
        /*0ca4*/ 	.short	0x0100
        /*0ca6*/ 	.byte	0x06
	.zero		1


	//   ....[14]....
        /*0ca8*/ 	.word	0x00000640
        /*0cac*/ 	.word	0x000000ff
        /*0cb0*/ 	.word	0x00032488
        /*0cb4*/ 	.short	0x0100
        /*0cb6*/ 	.byte	0x06
	.zero		1


	//   ....[15]....
        /*0cb8*/ 	.word	0x00000770
        /*0cbc*/ 	.word	0x000000ff
        /*0cc0*/ 	.word	0x00032490
        /*0cc4*/ 	.short	0x0100
        /*0cc6*/ 	.byte	0x08
	.zero		1


	//   ....[16]....
        /*0cc8*/ 	.word	0x00000780
        /*0ccc*/ 	.word	0x000000ff
        /*0cd0*/ 	.word	0x000324a0
        /*0cd4*/ 	.short	0x0100
        /*0cd6*/ 	.byte	0x08
	.zero		1


	//   ....[17]....
        /*0cd8*/ 	.word	0x00000790
        /*0cdc*/ 	.word	0x000000ff
        /*0ce0*/ 	.word	0x00032498
        /*0ce4*/ 	.short	0x0100
        /*0ce6*/ 	.byte	0x08
	.zero		1


	//   ....[18]....
        /*0ce8*/ 	.word	0x000007a0
        /*0cec*/ 	.word	0x000000ff
        /*0cf0*/ 	.word	0x000324a8
        /*0cf4*/ 	.short	0x0100
        /*0cf6*/ 	.byte	0x08
	.zero		1


	//   ....[19]....
        /*0cf8*/ 	.word	0x000008d0
        /*0cfc*/ 	.word	0x000000ff
        /*0d00*/ 	.word	0x000324b0
        /*0d04*/ 	.short	0x0100
        /*0d06*/ 	.byte	0x08
	.zero		1


	//   ....[20]....
        /*0d08*/ 	.word	0x000008e0
        /*0d0c*/ 	.word	0x000000ff
        /*0d10*/ 	.word	0x000324c0
        /*0d14*/ 	.short	0x0100
        /*0d16*/ 	.byte	0x08
	.zero		1


	//   ....[21]....
        /*0d18*/ 	.word	0x000008f0
        /*0d1c*/ 	.word	0x000000ff
        /*0d20*/ 	.word	0x000324b8
        /*0d24*/ 	.short	0x0100
        /*0d26*/ 	.byte	0x08
	.zero		1


	//   ....[22]....
        /*0d28*/ 	.word	0x00000900
        /*0d2c*/ 	.word	0x000000ff
        /*0d30*/ 	.word	0x000324c8
        /*0d34*/ 	.short	0x0100
        /*0d36*/ 	.byte	0x08
	.zero		1


	//   ....[23]....
        /*0d38*/ 	.word	0x00001c40
        /*0d3c*/ 	.word	0x00000005
        /*0d40*/ 	.word	0x00032400
        /*0d44*/ 	.short	0x010a
        /*0d46*/ 	.byte	0x3f
	.zero		1


	//   ....[24]....
        /*0d48*/ 	.word	0x00001d20
        /*0d4c*/ 	.word	0x00000000
        /*0d50*/ 	.word	0x00032430
        /*0d54*/ 	.short	0x010a
        /*0d56*/ 	.byte	0x3f
	.zero		1


	//   ....[25]....
        /*0d58*/ 	.word	0x00001d60
        /*0d5c*/ 	.word	0x00000000
        /*0d60*/ 	.word	0x00032430
        /*0d64*/ 	.short	0x010a
        /*0d66*/ 	.byte	0x3f
	.zero		1


	//   ....[26]....
        /*0d68*/ 	.word	0x00002060
        /*0d6c*/ 	.word	0x00000005
        /*0d70*/ 	.word	0x00032410
        /*0d74*/ 	.short	0x010a
        /*0d76*/ 	.byte	0x3f
	.zero		1


	//   ....[27]....
        /*0d78*/ 	.word	0x000020a0
        /*0d7c*/ 	.word	0x00000000
        /*0d80*/ 	.word	0x00032450
        /*0d84*/ 	.short	0x010a
        /*0d86*/ 	.byte	0x3f
	.zero		1


	//   ....[28]....
        /*0d88*/ 	.word	0x000020e0
        /*0d8c*/ 	.word	0x00000000
        /*0d90*/ 	.word	0x00032450
        /*0d94*/ 	.short	0x010a
        /*0d96*/ 	.byte	0x3f
	.zero		1


	//   ....[29]....
        /*0d98*/ 	.word	0x00003c80
        /*0d9c*/ 	.word	0x00000018
        /*0da0*/ 	.word	0x00000000
        /*0da4*/ 	.short	0x0101
        /*0da6*/ 	.byte	0x3f
	.zero		1


	//   ....[30]....
        /*0da8*/ 	.word	0x00004820
        /*0dac*/ 	.word	0x00000000
        /*0db0*/ 	.word	0x00000000
        /*0db4*/ 	.short	0x0101
        /*0db6*/ 	.byte	0x3f
	.zero		1


	//   ....[31]....
        /*0db8*/ 	.word	0x00004940
        /*0dbc*/ 	.word	0x000000ff
        /*0dc0*/ 	.word	0x00032430
        /*0dc4*/ 	.short	0x010a
        /*0dc6*/ 	.byte	0x04
	.zero		1


	//   ....[32]....
        /*0dc8*/ 	.word	0x00004980
        /*0dcc*/ 	.word	0x000000ff
        /*0dd0*/ 	.word	0x00032430
        /*0dd4*/ 	.short	0x010a
        /*0dd6*/ 	.byte	0x04
	.zero		1


	//   ....[33]....
        /*0dd8*/ 	.word	0x00004b90
        /*0ddc*/ 	.word	0x000000ff
        /*0de0*/ 	.word	0x00032450
        /*0de4*/ 	.short	0x010a
        /*0de6*/ 	.byte	0x04
	.zero		1


	//   ....[34]....
        /*0de8*/ 	.word	0x00004bd0
        /*0dec*/ 	.word	0x000000ff
        /*0df0*/ 	.word	0x00032450
        /*0df4*/ 	.short	0x010a
        /*0df6*/ 	.byte	0x04
	.zero		1


	//   ....[35]....
        /*0df8*/ 	.word	0x00006480
        /*0dfc*/ 	.word	0x00000099
        /*0e00*/ 	.word	0x00000000
        /*0e04*/ 	.short	0x0101
        /*0e06*/ 	.byte	0x3f
	.zero		1


	//   ....[36]....
        /*0e08*/ 	.word	0x00007870
        /*0e0c*/ 	.word	0x000000bb
        /*0e10*/ 	.word	0x00000000
        /*0e14*/ 	.short	0x0101
        /*0e16*/ 	.byte	0x3f
	.zero		1


	//   ....[37]....
        /*0e18*/ 	.word	0x000079a0
        /*0e1c*/ 	.word	0x000000ff
        /*0e20*/ 	.word	0x00032430
        /*0e24*/ 	.short	0x010a
        /*0e26*/ 	.byte	0x04
	.zero		1


	//   ....[38]....
        /*0e28*/ 	.word	0x000079e0
        /*0e2c*/ 	.word	0x000000ff
        /*0e30*/ 	.word	0x00032430
        /*0e34*/ 	.short	0x010a
        /*0e36*/ 	.byte	0x04
	.zero		1


	//   ....[39]....
        /*0e38*/ 	.word	0x00007bf0
        /*0e3c*/ 	.word	0x000000ff
        /*0e40*/ 	.word	0x00032450
        /*0e44*/ 	.short	0x010a
        /*0e46*/ 	.byte	0x04
	.zero		1


	//   ....[40]....
        /*0e48*/ 	.word	0x00007c30
        /*0e4c*/ 	.word	0x000000ff
        /*0e50*/ 	.word	0x00032450
        /*0e54*/ 	.short	0x010a
        /*0e56*/ 	.byte	0x04
	.zero		1


	//   ....[41]....
        /*0e58*/ 	.word	0x00008fe0
        /*0e5c*/ 	.word	0x00000098
        /*0e60*/ 	.word	0x00000000
        /*0e64*/ 	.short	0x0101
        /*0e66*/ 	.byte	0x3f
	.zero		1


	//   ....[42]....
        /*0e68*/ 	.word	0x0000a190
        /*0e6c*/ 	.word	0x000000d6
        /*0e70*/ 	.word	0x00000000
        /*0e74*/ 	.short	0x0101
        /*0e76*/ 	.byte	0x3f
	.zero		1


	//   ....[43]....
        /*0e78*/ 	.word	0x0000c690
        /*0e7c*/ 	.word	0x00000097
        /*0e80*/ 	.word	0x00000000
        /*0e84*/ 	.short	0x0101
        /*0e86*/ 	.byte	0x3f
	.zero		1


	//   ....[44]....
        /*0e88*/ 	.word	0x0000f6d0
        /*0e8c*/ 	.word	0x00000000
        /*0e90*/ 	.word	0x00032440
        /*0e94*/ 	.short	0x010a
        /*0e96*/ 	.byte	0x3f
	.zero		1


	//   ....[45]....
        /*0e98*/ 	.word	0x00010540
        /*0e9c*/ 	.word	0x00000008
        /*0ea0*/ 	.word	0x00032400
        /*0ea4*/ 	.short	0x0107
        /*0ea6*/ 	.byte	0x3f
	.zero		1


	//   ....[46]....
        /*0ea8*/ 	.word	0x000105e0
        /*0eac*/ 	.word	0x00000002
        /*0eb0*/ 	.word	0x00032400
        /*0eb4*/ 	.short	0x0101
        /*0eb6*/ 	.byte	0x3f
	.zero		1


	//   ....[47]....
        /*0eb8*/ 	.word	0x00011130
        /*0ebc*/ 	.word	0x00000007
        /*0ec0*/ 	.word	0x00032410
        /*0ec4*/ 	.short	0x0107
        /*0ec6*/ 	.byte	0x3f
	.zero		1


	//   ....[48]....
        /*0ec8*/ 	.word	0x00011230
        /*0ecc*/ 	.word	0x00000002
        /*0ed0*/ 	.word	0x00032410
        /*0ed4*/ 	.short	0x0101
        /*0ed6*/ 	.byte	0x3f
	.zero		1


	//   ....[49]....
        /*0ed8*/ 	.word	0x00011250
        /*0edc*/ 	.word	0x00000002
        /*0ee0*/ 	.word	0x00032420
        /*0ee4*/ 	.short	0x010a
        /*0ee6*/ 	.byte	0x3f
	.zero		1


	//   ....[50]....
        /*0ee8*/ 	.word	0x00011360
        /*0eec*/ 	.word	0x00000002
        /*0ef0*/ 	.word	0x00032460
        /*0ef4*/ 	.short	0x010a
        /*0ef6*/ 	.byte	0x3f
	.zero		1


	//   ....[51]....
        /*0ef8*/ 	.word	0x00011c40
        /*0efc*/ 	.word	0x00000003
        /*0f00*/ 	.word	0x00032440
        /*0f04*/ 	.short	0x010a
        /*0f06*/ 	.byte	0x3f
	.zero		1


	//   ....[52]....
        /*0f08*/ 	.word	0x00011ea0
        /*0f0c*/ 	.word	0x00000003
        /*0f10*/ 	.word	0x00032460
        /*0f14*/ 	.short	0x010a
        /*0f16*/ 	.byte	0x3f
	.zero		1


	//   ....[53]....
        /*0f18*/ 	.word	0x00012720
        /*0f1c*/ 	.word	0x00000004
        /*0f20*/ 	.word	0x00032440
        /*0f24*/ 	.short	0x010a
        /*0f26*/ 	.byte	0x3f
	.zero		1


	//   ....[54]....
        /*0f28*/ 	.word	0x00012970
        /*0f2c*/ 	.word	0x00000004
        /*0f30*/ 	.word	0x00032460
        /*0f34*/ 	.short	0x010a
        /*0f36*/ 	.byte	0x3f
	.zero		1


	//   ....[55]....
        /*0f38*/ 	.word	0x00013180
        /*0f3c*/ 	.word	0x00000004
        /*0f40*/ 	.word	0x00032440
        /*0f44*/ 	.short	0x010a
        /*0f46*/ 	.byte	0x3f
	.zero		1


	//   ....[56]....
        /*0f48*/ 	.word	0x000133e0
        /*0f4c*/ 	.word	0x00000004
        /*0f50*/ 	.word	0x00032460
        /*0f54*/ 	.short	0x010a
        /*0f56*/ 	.byte	0x3f
	.zero		1


	//   ....[57]....
        /*0f58*/ 	.word	0x00014860
        /*0f5c*/ 	.word	0x00000000
        /*0f60*/ 	.word	0x00032420
        /*0f64*/ 	.short	0x010a
        /*0f66*/ 	.byte	0x3f
	.zero		1


	//   ....[58]....
        /*0f68*/ 	.word	0x00014a40
        /*0f6c*/ 	.word	0x00000006
        /*0f70*/ 	.word	0x00000000
        /*0f74*/ 	.short	0x010a
        /*0f76*/ 	.byte	0x3f
	.zero		1


	//   ....[59]....
        /*0f78*/ 	.word	0x00014ab0
        /*0f7c*/ 	.word	0x00000007
        /*0f80*/ 	.word	0x00000000
        /*0f84*/ 	.short	0x010a
        /*0f86*/ 	.byte	0x3f
	.zero		1


	//   ....[60]....
        /*0f88*/ 	.word	0x00014b20
        /*0f8c*/ 	.word	0x00000004
        /*0f90*/ 	.word	0x00000000
        /*0f94*/ 	.short	0x010a
        /*0f96*/ 	.byte	0x3f
	.zero		1


	//   ....[61]....
        /*0f98*/ 	.word	0x00014b50
        /*0f9c*/ 	.word	0x00000003
        /*0fa0*/ 	.word	0x00000000
        /*0fa4*/ 	.short	0x010a
        /*0fa6*/ 	.byte	0x3f
	.zero		1


	//   ....[62]....
        /*0fa8*/ 	.word	0x00014bb0
        /*0fac*/ 	.word	0x00000005
        /*0fb0*/ 	.word	0x00032400
        /*0fb4*/ 	.short	0x010a
        /*0fb6*/ 	.byte	0x3f
	.zero		1


	//   ....[63]....
        /*0fb8*/ 	.word	0x00014c00
        /*0fbc*/ 	.word	0x00000000
        /*0fc0*/ 	.word	0x00032430
        /*0fc4*/ 	.short	0x010a
        /*0fc6*/ 	.byte	0x3f
	.zero		1


	//   ....[64]....
        /*0fc8*/ 	.word	0x00014c50
        /*0fcc*/ 	.word	0x00000005
        /*0fd0*/ 	.word	0x00032410
        /*0fd4*/ 	.short	0x010a
        /*0fd6*/ 	.byte	0x3f
	.zero		1


	//   ....[65]....
        /*0fd8*/ 	.word	0x00014ca0
        /*0fdc*/ 	.word	0x00000000
        /*0fe0*/ 	.word	0x00032450
        /*0fe4*/ 	.short	0x010a
        /*0fe6*/ 	.byte	0x3f
	.zero		1


	//   ....[66]....
        /*0fe8*/ 	.word	0x00014d00
        /*0fec*/ 	.word	0x00000098
        /*0ff0*/ 	.word	0x00032430
        /*0ff4*/ 	.short	0x010a
        /*0ff6*/ 	.byte	0x3f
	.zero		1


	//   ....[67]....
        /*0ff8*/ 	.word	0x00014d60
        /*0ffc*/ 	.word	0x000000d4
        /*1000*/ 	.word	0x00032450
        /*1004*/ 	.short	0x010a
        /*1006*/ 	.byte	0x3f
	.zero		1


	//   ....[68]....
        /*1008*/ 	.word	0x00014dc0
        /*100c*/ 	.word	0x00000098
        /*1010*/ 	.word	0x00032430
        /*1014*/ 	.short	0x010a
        /*1016*/ 	.byte	0x3f
	.zero		1


	//   ....[69]....
        /*1018*/ 	.word	0x00014e20
        /*101c*/ 	.word	0x000000ca
        /*1020*/ 	.word	0x00032450
        /*1024*/ 	.short	0x010a
        /*1026*/ 	.byte	0x3f
	.zero		1


	//   ....[70]....
        /*1028*/ 	.word	0x00014fc0
        /*102c*/ 	.word	0x00000000
        /*1030*/ 	.word	0x00032440
        /*1034*/ 	.short	0x010a
        /*1036*/ 	.byte	0x3f
	.zero		1


	//   ....[71]....
        /*1038*/ 	.word	0x00016860
        /*103c*/ 	.word	0x00000002
        /*1040*/ 	.word	0x00032420
        /*1044*/ 	.short	0x010a
        /*1046*/ 	.byte	0x3f
	.zero		1


	//   ....[72]....
        /*1048*/ 	.word	0x000168b0
        /*104c*/ 	.word	0x00000002
        /*1050*/ 	.word	0x00032460
        /*1054*/ 	.short	0x010a
        /*1056*/ 	.byte	0x3f
	.zero		1


	//   ....[73]....
        /*1058*/ 	.word	0x00016900
        /*105c*/ 	.word	0x00000003
        /*1060*/ 	.word	0x00032440
        /*1064*/ 	.short	0x010a
        /*1066*/ 	.byte	0x3f
	.zero		1


	//   ....[74]....
        /*1068*/ 	.word	0x00016950
        /*106c*/ 	.word	0x00000003
        /*1070*/ 	.word	0x00032460
        /*1074*/ 	.short	0x010a
        /*1076*/ 	.byte	0x3f
	.zero		1


	//   ....[75]....
        /*1078*/ 	.word	0x000169a0
        /*107c*/ 	.word	0x00000004
        /*1080*/ 	.word	0x00032440
        /*1084*/ 	.short	0x010a
        /*1086*/ 	.byte	0x3f
	.zero		1


	//   ....[76]....
        /*1088*/ 	.word	0x000169f0
        /*108c*/ 	.word	0x00000004
        /*1090*/ 	.word	0x00032460
        /*1094*/ 	.short	0x010a
        /*1096*/ 	.byte	0x3f
	.zero		1


	//   ....[77]....
        /*1098*/ 	.word	0x00016a40
        /*109c*/ 	.word	0x00000004
        /*10a0*/ 	.word	0x00032440
        /*10a4*/ 	.short	0x010a
        /*10a6*/ 	.byte	0x3f
	.zero		1


	//   ....[78]....
        /*10a8*/ 	.word	0x00016a90
        /*10ac*/ 	.word	0x00000004
        /*10b0*/ 	.word	0x00032460
        /*10b4*/ 	.short	0x010a
        /*10b6*/ 	.byte	0x3f
	.zero		1


	//   ....[79]....
        /*10b8*/ 	.word	0x000174e0
        /*10bc*/ 	.word	0x00000000
        /*10c0*/ 	.word	0x00032420
        /*10c4*/ 	.short	0x010a
        /*10c6*/ 	.byte	0x3f
	.zero		1


	//   ....[80]....
        /*10c8*/ 	.word	0x00017680
        /*10cc*/ 	.word	0x00000006
        /*10d0*/ 	.word	0x00000000
        /*10d4*/ 	.short	0x010a
        /*10d6*/ 	.byte	0x3f
	.zero		1


	//   ....[81]....
        /*10d8*/ 	.word	0x000176d0
        /*10dc*/ 	.word	0x00000007
        /*10e0*/ 	.word	0x00000000
        /*10e4*/ 	.short	0x010a
        /*10e6*/ 	.byte	0x3f
	.zero		1


	//   ....[82]....
        /*10e8*/ 	.word	0x00017720
        /*10ec*/ 	.word	0x00000004
        /*10f0*/ 	.word	0x00000000
        /*10f4*/ 	.short	0x010a
        /*10f6*/ 	.byte	0x3f
	.zero		1


	//----- nvinfo : EIATTR_NUM_MBARRIERS
	.align		4
.L_1631:
        /*10f8*/ 	.byte	0x03, 0x38
        /*10fa*/ 	.short	0x0017


	//----- nvinfo : EIATTR_EXIT_INSTR_OFFSETS
	.align		4
        /*10fc*/ 	.byte	0x04, 0x1c
        /*10fe*/ 	.short	(.L_1633 - .L_1632)


	//   ....[0]....
.L_1632:
        /*1100*/ 	.word	0x00000ac0


	//   ....[1]....
        /*1104*/ 	.word	0x0000da60


	//   ....[2]....
        /*1108*/ 	.word	0x00014ba0


	//----- nvinfo : EIATTR_MAX_THREADS
	.align		4
.L_1633:
        /*110c*/ 	.byte	0x04, 0x05
        /*110e*/ 	.short	(.L_1635 - .L_1634)
.L_1634:
        /*1110*/ 	.word	0x00000180
        /*1114*/ 	.word	0x00000001
        /*1118*/ 	.word	0x00000001


	//----- nvinfo : EIATTR_CRS_STACK_SIZE
	.align		4
.L_1635:
        /*111c*/ 	.byte	0x04, 0x1e
        /*111e*/ 	.short	(.L_1637 - .L_1636)
.L_1636:
        /*1120*/ 	.word	0x00000000


	//----- nvinfo : EIATTR_CBANK_PARAM_SIZE
	.align		4
.L_1637:
        /*1124*/ 	.byte	0x03, 0x19
        /*1126*/ 	.short	0x0bf0


	//----- nvinfo : EIATTR_PARAM_CBANK
	.align		4
        /*1128*/ 	.byte	0x04, 0x0a
        /*112a*/ 	.short	(.L_1639 - .L_1638)
	.align		4
.L_1638:
        /*112c*/ 	.word	index@(.nv.constant0._ZN7cutlass13device_kernelIN5flash11enable_sm90INS1_16FlashAttnFwdSm90INS1_25CollectiveMainloopFwdSm90ILi2EN4cute5tupleIJNS5_1CILi1EEES8_S8_EEENS6_IJNS7_ILi128EEENS7_ILi96EEENS7_ILi64EEEEEELi256ENS_6half_tEfNS_4arch4Sm90ELb1ELb0ELb1ELb1ELb0ELb0ELb1ELb1ELb0ELb1ELb0ELb0EEENS1_21CollectiveEpilogueFwdINS6_IJSA_NS7_ILi256EEESB_EEES9_SE_SG_Li256ELb1ELb1ELb0ELb0EEENS1_36VarlenDynamicPersistentTileSchedulerILi128ELi96ELi256ELi128ELb0ELb1ELb1ELb1ELb1ELb1EEEEEEEEEvNT_6ParamsE)
        /*1130*/ 	.short	0x0210
        /*1132*/ 	.short	0x0bf0


	//----- nvinfo : EIATTR_SW_WAR
	.align		4
.L_1639:
        /*1134*/ 	.byte	0x04, 0x36
        /*1136*/ 	.short	(.L_1641 - .L_1640)
.L_1640:
        /*1138*/ 	.word	0x00000008
.L_1641:


//--------------------- .nv.info._ZN7cutlass13device_kernelIN5flash11enable_sm90INS1_16FlashAttnFwdSm90INS1_25CollectiveMainloopFwdSm90ILi2EN4cute5tupleIJNS5_1CILi1EEES8_S8_EEENS6_IJNS7_ILi128EEENS7_ILi96EEENS7_ILi64EEEEEELi256ENS_6half_tEfNS_4arch4Sm90ELb1ELb0ELb1ELb1ELb0ELb1ELb1ELb1ELb0ELb1ELb0ELb0EEENS1_21CollectiveEpilogueFwdINS6_IJSA_NS7_ILi256EEESB_EEES9_SE_SG_Li256ELb1ELb1ELb0ELb0EEENS1_36VarlenDynamicPersistentTileSchedulerILi128ELi96ELi256ELi128ELb0ELb1ELb1ELb1ELb1ELb1EEEEEEEEEvNT_6ParamsE --------------------------
	.section	.nv.info._ZN7cutlass13device_kernelIN5flash11enable_sm90INS1_16FlashAttnFwdSm90INS1_25CollectiveMainloopFwdSm90ILi2EN4cute5tupleIJNS5_1CILi1EEES8_S8_EEENS6_IJNS7_ILi128EEENS7_ILi96EEENS7_ILi64EEEEEELi256ENS_6half_tEfNS_4arch4Sm90ELb1ELb0ELb1ELb1ELb0ELb1ELb1ELb1ELb0ELb1ELb0ELb0EEENS1_21CollectiveEpilogueFwdINS6_IJSA_NS7_ILi256EEESB_EEES9_SE_SG_Li256ELb1ELb1ELb0ELb0EEENS1_36VarlenDynamicPersistentTileSchedulerILi128ELi96ELi256ELi128ELb0ELb1ELb1ELb1ELb1ELb1EEEEEEEEEvNT_6ParamsE,"",@"SHT_CUDA_INFO"
	.sectionflags	@""
	.align	4


	//----- nvinfo : EIATTR_CUDA_API_VERSION
	.align		4
        /*0000*/ 	.byte	0x04, 0x37
        /*0002*/ 	.short	(.L_1643 - .L_1642)
.L_1642:
        /*0004*/ 	.word	0x00000082


	//----- nvinfo : EIATTR_KPARAM_INFO
	.align		4
.L_1643:
        /*0008*/ 	.byte	0x04, 0x17
        /*000a*/ 	.short	(.L_1645 - .L_1644)
.L_1644:
        /*000c*/ 	.word	0x00000000
        /*0010*/ 	.short	0x0000
        /*0012*/ 	.short	0x0070
        /*0014*/ 	.byte	0x00, 0xf0, 0x01, 0x2e


	//----- nvinfo : EIATTR_SPARSE_MMA_MASK
	.align		4
.L_1645:
        /*0018*/ 	.byte	0x03, 0x50
        /*001a*/ 	.short	0x0000


	//----- nvinfo : EIATTR_MAXREG_COUNT
	.align		4
        /*001c*/ 	.byte	0x03, 0x1b
        /*001e*/ 	.short	0x00a8


	//----- nvinfo : EIATTR_NUM_BARRIERS
	.align		4
        /*0020*/ 	.byte	0x02, 0x4c
        /*0022*/ 	.byte	0x10
	.zero		1


	//----- nvinfo : EIATTR_EXTERNS
	.align		4
        /*0024*/ 	.byte	0x04, 0x0f
        /*0026*/ 	.short	(.L_1647 - .L_1646)


	//   ....[0]....
	.align		4
.L_1646:
        /*0028*/ 	.word	index@(__assertfail)


	//----- nvinfo : EIATTR_ANNOTATIONS
	.align		4
.L_1647:
        /*002c*/ 	.byte	0x04, 0x55
        /*002e*/ 	.short	(.L_1649 - .L_1648)


	//   ....[0]....
.L_1648:
        /* <DEDUP_REMOVED lines=181> */


	//----- nvinfo : EIATTR_MERCURY_ISA_VERSION
	.align		4
.L_1649:
        /*0b70*/ 	.byte	0x03, 0x5f
        /*0b72*/ 	.short	0x0101


	//----- nvinfo : EIATTR_UNUSED_LOAD_BYTE_OFFSET
	.align		4
        /*0b74*/ 	.byte	0x04, 0x44
        /*0b76*/ 	.short	(.L_1651 - .L_1650)


	//   ....[0]....
.L_1650:
        /*0b78*/ 	.word	0x00000af0
        /*0b7c*/ 	.word	0x0000fff0


	//   ....[1]....
        /*0b80*/ 	.word	0x00013220
        /*0b84*/ 	.word	0x0000fff0


	//----- nvinfo : EIATTR_INT_WARP_WIDE_INSTR_OFFSETS
	.align		4
.L_1651:
        /*0b88*/ 	.byte	0x04, 0x31
        /*0b8a*/ 	.short	(.L_1653 - .L_1652)


	//   ....[0]....
.L_1652:
        /*0b8c*/ 	.word	0x00000180


	//   ....[1]....
        /*0b90*/ 	.word	0x000001c0


	//   ....[2]....
        /*0b94*/ 	.word	0x00000230


	//   ....[3]....
        /*0b98*/ 	.word	0x000002a0


	//   ....[4]....
        /*0b9c*/ 	.word	0x00018d80


	//   ....[5]....
        /*0ba0*/ 	.word	0x00018e10


	//   ....[6]....
        /*0ba4*/ 	.word	0x0001dae0


	//   ....[7]....
        /*0ba8*/ 	.word	0x0001db70


	//----- nvinfo : EIATTR_COOP_GROUP_MASK_REGIDS
	.align		4
.L_1653:
        /*0bac*/ 	.byte	0x04, 0x29
        /*0bae*/ 	.short	(.L_1655 - .L_1654)


	//   ....[0]....
.L_1654:
        /*0bb0*/ 	.word	0xffffffff


	//   ....[1]....
        /*0bb4*/ 	.word	0xffffffff


	//   ....[2]....
        /*0bb8*/ 	.word	0xffffffff


	//   ....[3]....
        /*0bbc*/ 	.word	0xffffffff


	//   ....[4]....
        /*0bc0*/ 	.word	0xffffffff


	//   ....[5]....
        /*0bc4*/ 	.word	0xffffffff


	//   ....[6]....
        /*0bc8*/ 	.word	0xffffffff


	//   ....[7]....
        /*0bcc*/ 	.word	0xffffffff


	//   ....[8]....
        /*0bd0*/ 	.word	0xffffffff


	//   ....[9]....
        /*0bd4*/ 	.word	0xffffffff


	//   ....[10]....
        /*0bd8*/ 	.word	0xffffffff


	//   ....[11]....
        /*0bdc*/ 	.word	0xffffffff


	//   ....[12]....
        /*0be0*/ 	.word	0xffffffff


	//   ....[13]....
        /*0be4*/ 	.word	0xffffffff


	//   ....[14]....
        /*0be8*/ 	.word	0xffffffff


	//   ....[15]....
        /*0bec*/ 	.word	0xffffffff


	//   ....[16]....
        /*0bf0*/ 	.word	0xffffffff


	//   ....[17]....
        /*0bf4*/ 	.word	0xffffffff


	//   ....[18]....
        /*0bf8*/ 	.word	0xffffffff


	//   ....[19]....
        /*0bfc*/ 	.word	0xffffffff


	//   ....[20]....
        /*0c00*/ 	.word	0xffffffff


	//   ....[21]....
        /*0c04*/ 	.word	0xffffffff


	//   ....[22]....
        /*0c08*/ 	.word	0xffffffff


	//   ....[23]....
        /*0c0c*/ 	.word	0xffffffff


	//   ....[24]....
        /*0c10*/ 	.word	0xffffffff


	//   ....[25]....
        /*0c14*/ 	.word	0xffffffff


	//   ....[26]....
        /*0c18*/ 	.word	0xffffffff


	//   ....[27]....
        /*0c1c*/ 	.word	0xffffffff


	//   ....[28]....
        /*0c20*/ 	.word	0xffffffff


	//   ....[29]....
        /*0c24*/ 	.word	0xffffffff


	//   ....[30]....
        /*0c28*/ 	.word	0xffffffff


	//   ....[31]....
        /*0c2c*/ 	.word	0xffffffff


	//   ....[32]....
        /*0c30*/ 	.word	0xffffffff


	//   ....[33]....
        /*0c34*/ 	.word	0xffffffff


	//   ....[34]....
        /*0c38*/ 	.word	0xffffffff


	//   ....[35]....
        /*0c3c*/ 	.word	0xffffffff


	//   ....[36]....
        /*0c40*/ 	.word	0xffffffff


	//   ....[37]....
        /*0c44*/ 	.word	0xffffffff


	//   ....[38]....
        /*0c48*/ 	.word	0xffffffff


	//   ....[39]....
        /*0c4c*/ 	.word	0xffffffff


	//   ....[40]....
        /*0c50*/ 	.word	0xffffffff


	//   ....[41]....
        /*0c54*/ 	.word	0xffffffff


	//   ....[42]....
        /*0c58*/ 	.word	0xffffffff


	//   ....[43]....
        /*0c5c*/ 	.word	0xffffffff


	//   ....[44]....
        /*0c60*/ 	.word	0xffffffff


	//   ....[45]....
        /*0c64*/ 	.word	0xffffffff


	//   ....[46]....
        /*0c68*/ 	.word	0xffffffff


	//   ....[47]....
        /*0c6c*/ 	.word	0xffffffff


	//   ....[48]....
        /*0c70*/ 	.word	0xffffffff


	//   ....[49]....
        /*0c74*/ 	.word	0xffffffff


	//   ....[50]....
        /*0c78*/ 	.word	0xffffffff


	//   ....[51]....
        /*0c7c*/ 	.word	0xffffffff


	//   ....[52]....
        /*0c80*/ 	.word	0xffffffff


	//   ....[53]....
        /*0c84*/ 	.word	0xffffffff


	//   ....[54]....
        /*0c88*/ 	.word	0xffffffff


	//   ....[55]....
        /*0c8c*/ 	.word	0xffffffff


	//   ....[56]....
        /*0c90*/ 	.word	0xffffffff


	//   ....[57]....
        /*0c94*/ 	.word	0xffffffff


	//   ....[58]....
        /*0c98*/ 	.word	0xffffffff


	//   ....[59]....
        /*0c9c*/ 	.word	0xffffffff


	//   ....[60]....
        /*0ca0*/ 	.word	0xffffffff


	//   ....[61]....
        /*0ca4*/ 	.word	0xffffffff


	//   ....[62]....
        /*0ca8*/ 	.word	0xffffffff


	//   ....[63]....
        /*0cac*/ 	.word	0xffffffff


	//   ....[64]....
        /*0cb0*/ 	.word	0xffffffff


	//   ....[65]....
        /*0cb4*/ 	.word	0xffffffff


	//   ....[66]....
        /*0cb8*/ 	.word	0xffffffff


	//   ....[67]....
        /*0cbc*/ 	.word	0xffffffff


	//   ....[68]....
        /*0cc0*/ 	.word	0xffffffff


	//   ....[69]....
        /*0cc4*/ 	.word	0xffffffff


	//   ....[70]....
        /*0cc8*/ 	.word	0xffffffff


	//   ....[71]....
        /*0ccc*/ 	.word	0xffffffff


	//   ....[72]....
        /*0cd0*/ 	.word	0xffffffff


	//   ....[73]....
        /*0cd4*/ 	.word	0xffffffff


	//   ....[74]....
        /*0cd8*/ 	.word	0xffffffff


	//   ....[75]....
        /*0cdc*/ 	.word	0xffffffff


	//   ....[76]....
        /*0ce0*/ 	.word	0xffffffff


	//   ....[77]....
        /*0ce4*/ 	.word	0xffffffff


	//   ....[78]....
        /*0ce8*/ 	.word	0xffffffff


	//   ....[79]....
        /*0cec*/ 	.word	0xffffffff


	//   ....[80]....
        /*0cf0*/ 	.word	0xffffffff


	//   ....[81]....
        /*0cf4*/ 	.word	0xffffffff


	//   ....[82]....
        /*0cf8*/ 	.word	0xffffffff


	//   ....[83]....
        /*0cfc*/ 	.word	0xffffffff


	//   ....[84]....
        /*0d00*/ 	.word	0xffffffff


	//   ....[85]....
        /*0d04*/ 	.word	0xffffffff


	//   ....[86]....
        /*0d08*/ 	.word	0xffffffff


	//   ....[87]....
        /*0d0c*/ 	.word	0xffffffff


	//   ....[88]....
        /*0d10*/ 	.word	0xffffffff


	//   ....[89]....
        /*0d14*/ 	.word	0xffffffff


	//   ....[90]....
        /*0d18*/ 	.word	0xffffffff


	//   ....[91]....
        /*0d1c*/ 	.word	0xffffffff


	//   ....[92]....
        /*0d20*/ 	.word	0xffffffff


	//   ....[93]....
        /*0d24*/ 	.word	0xffffffff


	//   ....[94]....
        /*0d28*/ 	.word	0xffffffff


	//   ....[95]....
        /*0d2c*/ 	.word	0xffffffff


	//   ....[96]....
        /*0d30*/ 	.word	0xffffffff


	//   ....[97]....
        /*0d34*/ 	.word	0xffffffff


	//   ....[98]....
        /*0d38*/ 	.word	0xffffffff


	//   ....[99]....
        /*0d3c*/ 	.word	0xffffffff


	//   ....[100]....
        /*0d40*/ 	.word	0xffffffff


	//   ....[101]....
        /*0d44*/ 	.word	0xffffffff


	//   ....[102]....
        /*0d48*/ 	.word	0xffffffff


	//   ....[103]....
        /*0d4c*/ 	.word	0xffffffff


	//   ....[104]....
        /*0d50*/ 	.word	0xffffffff


	//   ....[105]....
        /*0d54*/ 	.word	0xffffffff


	//   ....[106]....
        /*0d58*/ 	.word	0xffffffff


	//   ....[107]....
        /*0d5c*/ 	.word	0xffffffff


	//   ....[108]....
        /*0d60*/ 	.word	0xffffffff


	//   ....[109]....
        /*0d64*/ 	.word	0xffffffff


	//   ....[110]....
        /*0d68*/ 	.word	0xffffffff


	//   ....[111]....
        /*0d6c*/ 	.word	0xffffffff


	//   ....[112]....
        /*0d70*/ 	.word	0xffffffff


	//   ....[113]....
        /*0d74*/ 	.word	0xffffffff


	//   ....[114]....
        /*0d78*/ 	.word	0xffffffff


	//   ....[115]....
        /*0d7c*/ 	.word	0xffffffff


	//   ....[116]....
        /*0d80*/ 	.word	0xffffffff


	//   ....[117]....
        /*0d84*/ 	.word	0xffffffff


	//   ....[118]....
        /*0d88*/ 	.word	0xffffffff


	//   ....[119]....
        /*0d8c*/ 	.word	0xffffffff


	//   ....[120]....
        /*0d90*/ 	.word	0xffffffff


	//   ....[121]....
        /*0d94*/ 	.word	0xffffffff


	//   ....[122]....
        /*0d98*/ 	.word	0xffffffff


	//   ....[123]....
        /*0d9c*/ 	.word	0xffffffff


	//   ....[124]....
        /*0da0*/ 	.word	0xffffffff


	//   ....[125]....
        /*0da4*/ 	.word	0xffffffff


	//   ....[126]....
        /*0da8*/ 	.word	0xffffffff


	//   ....[127]....
        /*0dac*/ 	.word	0xffffffff


	//   ....[128]....
        /*0db0*/ 	.word	0xffffffff


	//   ....[129]....
        /*0db4*/ 	.word	0xffffffff


	//   ....[130]....
        /*0db8*/ 	.word	0xffffffff


	//   ....[131]....
        /*0dbc*/ 	.word	0xffffffff


	//   ....[132]....
        /*0dc0*/ 	.word	0x0500000f


	//   ....[133]....
        /*0dc4*/ 	.word	0x0500000f


	//   ....[134]....
        /*0dc8*/ 	.word	0x0500000f


	//   ....[135]....
        /*0dcc*/ 	.word	0x0500000f


	//   ....[136]....
        /*0dd0*/ 	.word	0x0500000f


	//   ....[137]....
        /*0dd4*/ 	.word	0x0500000f


	//   ....[138]....
        /*0dd8*/ 	.word	0x0500000f


	//   ....[139]....
        /*0ddc*/ 	.word	0x0500000f


	//   ....[140]....
        /*0de0*/ 	.word	0x0500000f


	//   ....[141]....
        /*0de4*/ 	.word	0x0500000f


	//   ....[142]....
        /*0de8*/ 	.word	0x0500000f


	//   ....[143]....
        /*0dec*/ 	.word	0x0500000f


	//   ....[144]....
        /*0df0*/ 	.word	0x0500000f


	//   ....[145]....
        /*0df4*/ 	.word	0x0500000f


	//   ....[146]....
        /*0df8*/ 	.word	0x0500000f


	//   ....[147]....
        /*0dfc*/ 	.word	0x0500000f


	//   ....[148]....
        /*0e00*/ 	.word	0x0500000f


	//   ....[149]....
        /*0e04*/ 	.word	0x0500000f


	//   ....[150]....
        /*0e08*/ 	.word	0x0500000f


	//   ....[151]....
        /*0e0c*/ 	.word	0x0500000f


	//   ....[152]....
        /*0e10*/ 	.word	0x0500000f


	//   ....[153]....
        /*0e14*/ 	.word	0x0500000f


	//   ....[154]....
        /*0e18*/ 	.word	0x0500000f


	//   ....[155]....
        /*0e1c*/ 	.word	0x0500000f


	//   ....[156]....
        /*0e20*/ 	.word	0x0500000f


	//   ....[157]....
        /*0e24*/ 	.word	0x0500000f


	//   ....[158]....
        /*0e28*/ 	.word	0x0500000f


	//   ....[159]....
        /*0e2c*/ 	.word	0x0500000f


	//   ....[160]....
        /*0e30*/ 	.word	0x0500000f


	//   ....[161]....
        /*0e34*/ 	.word	0x0500000f


	//   ....[162]....
        /*0e38*/ 	.word	0x0500000f


	//   ....[163]....
        /*0e3c*/ 	.word	0x0500000f


	//   ....[164]....
        /*0e40*/ 	.word	0x0500000f


	//   ....[165]....
        /*0e44*/ 	.word	0x0500000f


	//   ....[166]....
        /*0e48*/ 	.word	0x0500000f


	//   ....[167]....
        /*0e4c*/ 	.word	0x0500000f


	//   ....[168]....
        /*0e50*/ 	.word	0x0500000f


	//   ....[169]....
        /*0e54*/ 	.word	0x0500000f


	//   ....[170]....
        /*0e58*/ 	.word	0x0500000f


	//   ....[171]....
        /*0e5c*/ 	.word	0x0500000f


	//   ....[172]....
        /*0e60*/ 	.word	0x0500000f


	//   ....[173]....
        /*0e64*/ 	.word	0x0500000f


	//   ....[174]....
        /*0e68*/ 	.word	0x0500000f


	//   ....[175]....
        /*0e6c*/ 	.word	0x0500000f


	//   ....[176]....
        /*0e70*/ 	.word	0x0500000f


	//   ....[177]....
        /*0e74*/ 	.word	0x0500000f


	//   ....[178]....
        /*0e78*/ 	.word	0x0500000f


	//   ....[179]....
        /*0e7c*/ 	.word	0x0500000f


	//   ....[180]....
        /*0e80*/ 	.word	0x0500000f


	//   ....[181]....
        /*0e84*/ 	.word	0x0500000f


	//   ....[182]....
        /*0e88*/ 	.word	0x0500000f


	//   ....[183]....
        /*0e8c*/ 	.word	0x0500000f


	//   ....[184]....
        /*0e90*/ 	.word	0x0500000f


	//   ....[185]....
        /*0e94*/ 	.word	0x0500000f


	//   ....[186]....
        /*0e98*/ 	.word	0x0500000f


	//   ....[187]....
        /*0e9c*/ 	.word	0x0500000f


	//   ....[188]....
        /*0ea0*/ 	.word	0x0500000f


	//   ....[189]....
        /*0ea4*/ 	.word	0x0500000f


	//   ....[190]....
        /*0ea8*/ 	.word	0x0500000f


	//   ....[191]....
        /*0eac*/ 	.word	0x0500000f


	//   ....[192]....
        /*0eb0*/ 	.word	0x0500000f


	//   ....[193]....
        /*0eb4*/ 	.word	0x0500000f


	//   ....[194]....
        /*0eb8*/ 	.word	0x0500000f


	//   ....[195]....
        /*0ebc*/ 	.word	0x0500000f


	//   ....[196]....
        /*0ec0*/ 	.word	0x0500000f


	//   ....[197]....
        /*0ec4*/ 	.word	0x0500000f


	//   ....[198]....
        /*0ec8*/ 	.word	0x0500000f


	//   ....[199]....
        /*0ecc*/ 	.word	0x0500000f


	//   ....[200]....
        /*0ed0*/ 	.word	0x0500000f


	//   ....[201]....
        /*0ed4*/ 	.word	0x0500000f


	//   ....[202]....
        /*0ed8*/ 	.word	0x0500000f


	//   ....[203]....
        /*0edc*/ 	.word	0x0500000f


	//   ....[204]....
        /*0ee0*/ 	.word	0x0500000f


	//   ....[205]....
        /*0ee4*/ 	.word	0x0500000f


	//   ....[206]....
        /*0ee8*/ 	.word	0x0500000f


	//   ....[207]....
        /*0eec*/ 	.word	0x0500000f


	//   ....[208]....
        /*0ef0*/ 	.word	0x0500000f


	//----- nvinfo : EIATTR_COOP_GROUP_INSTR_OFFSETS
	.align		4
.L_1655:
        /*0ef4*/ 	.byte	0x04, 0x28
        /*0ef6*/ 	.short	(.L_1657 - .L_1656)


	//   ....[0]....
.L_1656:
        /*0ef8*/ 	.word	0x00000060


	//   ....[1]....
        /*0efc*/ 	.word	0x00000190


	//   ....[2]....
        /*0f00*/ 	.word	0x00000250


	//   ....[3]....
        /*0f04*/ 	.word	0x00000420


	//   ....[4]....
        /*0f08*/ 	.word	0x00000580


	//   ....[5]....
        /*0f0c*/ 	.word	0x000006a0


	//   ....[6]....
        /*0f10*/ 	.word	0x00000800


	//   ....[7]....
        /*0f14*/ 	.word	0x00006030


	//   ....[8]....
        /*0f18*/ 	.word	0x00006800


	//   ....[9]....
        /*0f1c*/ 	.word	0x00006810


	//   ....[10]....
        /*0f20*/ 	.word	0x00006820


	//   ....[11]....
        /*0f24*/ 	.word	0x00006830


	//   ....[12]....
        /*0f28*/ 	.word	0x00006b60


	//   ....[13]....
        /*0f2c*/ 	.word	0x00006b70


	//   ....[14]....
        /*0f30*/ 	.word	0x00006b80


	//   ....[15]....
        /*0f34*/ 	.word	0x00006b90


	//   ....[16]....
        /*0f38*/ 	.word	0x00007e60


	//   ....[17]....
        /*0f3c*/ 	.word	0x00007e70


	//   ....[18]....
        /*0f40*/ 	.word	0x00007e80


	//   ....[19]....
        /*0f44*/ 	.word	0x00007e90


	//   ....[20]....
        /*0f48*/ 	.word	0x00007f80


	//   ....[21]....
        /*0f4c*/ 	.word	0x00007f90


	//   ....[22]....
        /*0f50*/ 	.word	0x00008020


	//   ....[23]....
        /*0f54*/ 	.word	0x000080b0


	//   ....[24]....
        /*0f58*/ 	.word	0x0000a420


	//   ....[25]....
        /*0f5c*/ 	.word	0x0000ac10


	//   ....[26]....
        /*0f60*/ 	.word	0x0000ac30


	//   ....[27]....
        /*0f64*/ 	.word	0x0000ad40


	//   ....[28]....
        /*0f68*/ 	.word	0x0000b410


	//   ....[29]....
        /*0f6c*/ 	.word	0x0000b430


	//   ....[30]....
        /*0f70*/ 	.word	0x0000d2c0


	//   ....[31]....
        /*0f74*/ 	.word	0x0000d420


	//   ....[32]....
        /*0f78*/ 	.word	0x0000dee0


	//   ....[33]....
        /*0f7c*/ 	.word	0x0000df00


	//   ....[34]....
        /*0f80*/ 	.word	0x0000e410


	//   ....[35]....
        /*0f84*/ 	.word	0x0000e430


	//   ....[36]....
        /*0f88*/ 	.word	0x00010bc0


	//   ....[37]....
        /*0f8c*/ 	.word	0x00010c30


	//   ....[38]....
        /*0f90*/ 	.word	0x000112d0


	//   ....[39]....
        /*0f94*/ 	.word	0x000112f0


	//   ....[40]....
        /*0f98*/ 	.word	0x00012790


	//   ....[41]....
        /*0f9c*/ 	.word	0x000127e0


	//   ....[42]....
        /*0fa0*/ 	.word	0x00012840


	//   ....[43]....
        /*0fa4*/ 	.word	0x00012860


	//   ....[44]....
        /*0fa8*/ 	.word	0x000143d0


	//   ....[45]....
        /*0fac*/ 	.word	0x00014410


	//   ....[46]....
        /*0fb0*/ 	.word	0x00014450


	//   ....[47]....
        /*0fb4*/ 	.word	0x00014490


	//   ....[48]....
        /*0fb8*/ 	.word	0x00014d20


	//   ....[49]....
        /*0fbc*/ 	.word	0x00014d70


	//   ....[50]....
        /*0fc0*/ 	.word	0x00014eb0


	//   ....[51]....
        /*0fc4*/ 	.word	0x00014ed0


	//   ....[52]....
        /*0fc8*/ 	.word	0x00015010


	//   ....[53]....
        /*0fcc*/ 	.word	0x00015030


	//   ....[54]....
        /*0fd0*/ 	.word	0x00015180


	//   ....[55]....
        /*0fd4*/ 	.word	0x000151a0


	//   ....[56]....
        /*0fd8*/ 	.word	0x00015ab0


	//   ....[57]....
        /*0fdc*/ 	.word	0x00015ac0


	//   ....[58]....
        /*0fe0*/ 	.word	0x00015ce0


	//   ....[59]....
        /*0fe4*/ 	.word	0x00015cf0


	//   ....[60]....
        /*0fe8*/ 	.word	0x00015f00


	//   ....[61]....
        /*0fec*/ 	.word	0x00015f10


	//   ....[62]....
        /*0ff0*/ 	.word	0x00016120


	//   ....[63]....
        /*0ff4*/ 	.word	0x00016130


	//   ....[64]....
        /*0ff8*/ 	.word	0x000163a0


	//   ....[65]....
        /*0ffc*/ 	.word	0x00016580


	//   ....[66]....
        /*1000*/ 	.word	0x000165b0


	//   ....[67]....
        /*1004*/ 	.word	0x000165e0


	//   ....[68]....
        /*1008*/ 	.word	0x00016610


	//   ....[69]....
        /*100c*/ 	.word	0x00016640


	//   ....[70]....
        /*1010*/ 	.word	0x00016670


	//   ....[71]....
        /*1014*/ 	.word	0x000167e0


	//   ....[72]....
        /*1018*/ 	.word	0x00016810


	//   ....[73]....
        /*101c*/ 	.word	0x00016840


	//   ....[74]....
        /*1020*/ 	.word	0x00016870


	//   ....[75]....
        /*1024*/ 	.word	0x000168a0


	//   ....[76]....
        /*1028*/ 	.word	0x000168d0


	//   ....[77]....
        /*102c*/ 	.word	0x00016970


	//   ....[78]....
        /*1030*/ 	.word	0x000169d0


	//   ....[79]....
        /*1034*/ 	.word	0x00016a60


	//   ....[80]....
        /*1038*/ 	.word	0x000178e0


	//   ....[81]....
        /*103c*/ 	.word	0x00019380


	//   ....[82]....
        /*1040*/ 	.word	0x00019f10


	//   ....[83]....
        /*1044*/ 	.word	0x00019f30


	//   ....[84]....
        /*1048*/ 	.word	0x00019f60


	//   ....[85]....
        /*104c*/ 	.word	0x00019f80


	//   ....[86]....
        /*1050*/ 	.word	0x0001a030


	//   ....[87]....
        /*1054*/ 	.word	0x0001a0c0


	//   ....[88]....
        /*1058*/ 	.word	0x0001a0f0


	//   ....[89]....
        /*105c*/ 	.word	0x0001a170


	//   ....[90]....
        /*1060*/ 	.word	0x0001a1a0


	//   ....[91]....
        /*1064*/ 	.word	0x0001a220


	//   ....[92]....
        /*1068*/ 	.word	0x0001a250


	//   ....[93]....
        /*106c*/ 	.word	0x0001a2d0


	//   ....[94]....
        /*1070*/ 	.word	0x0001a300


	//   ....[95]....
        /*1074*/ 	.word	0x0001a360


	//   ....[96]....
        /*1078*/ 	.word	0x0001a370


	//   ....[97]....
        /*107c*/ 	.word	0x0001a3e0


	//   ....[98]....
        /*1080*/ 	.word	0x0001ab00


	//   ....[99]....
        /*1084*/ 	.word	0x0001ab20


	//   ....[100]....
        /*1088*/ 	.word	0x0001ab40


	//   ....[101]....
        /*108c*/ 	.word	0x0001abf0


	//   ....[102]....
        /*1090*/ 	.word	0x0001acb0


	//   ....[103]....
        /*1094*/ 	.word	0x0001acc0


	//   ....[104]....
        /*1098*/ 	.word	0x0001ad80


	//   ....[105]....
        /*109c*/ 	.word	0x0001ad90


	//   ....[106]....
        /*10a0*/ 	.word	0x0001ae30


	//   ....[107]....
        /*10a4*/ 	.word	0x0001ae40


	//   ....[108]....
        /*10a8*/ 	.word	0x0001aef0


	//   ....[109]....
        /*10ac*/ 	.word	0x0001af00


	//   ....[110]....
        /*10b0*/ 	.word	0x0001afb0


	//   ....[111]....
        /*10b4*/ 	.word	0x0001afc0


	//   ....[112]....
        /*10b8*/ 	.word	0x0001b030


	//   ....[113]....
        /*10bc*/ 	.word	0x0001b080


	//   ....[114]....
        /*10c0*/ 	.word	0x0001dd70


	//   ....[115]....
        /*10c4*/ 	.word	0x0001dda0


	//   ....[116]....
        /*10c8*/ 	.word	0x0001dde0


	//   ....[117]....
        /*10cc*/ 	.word	0x0001de10


	//   ....[118]....
        /*10d0*/ 	.word	0x0001de40


	//   ....[119]....
        /*10d4*/ 	.word	0x0001de70


	//   ....[120]....
        /*10d8*/ 	.word	0x0001dea0


	//   ....[121]....
        /*10dc*/ 	.word	0x0001ded0


	//   ....[122]....
        /*10e0*/ 	.word	0x0001e050


	//   ....[123]....
        /*10e4*/ 	.word	0x0001e080


	//   ....[124]....
        /*10e8*/ 	.word	0x0001e0b0


	//   ....[125]....
        /*10ec*/ 	.word	0x0001e0e0


	//   ....[126]....
        /*10f0*/ 	.word	0x0001e110


	//   ....[127]....
        /*10f4*/ 	.word	0x0001e140


	//   ....[128]....
        /*10f8*/ 	.word	0x0001e200


	//   ....[129]....
        /*10fc*/ 	.word	0x0001e220


	//   ....[130]....
        /*1100*/ 	.word	0x0001e290


	//   ....[131]....
        /*1104*/ 	.word	0x0001e950


	//   ....[132]....
        /*1108*/ 	.word	0x0001ede0


	//   ....[133]....
        /*110c*/ 	.word	0x0001ee80


	//   ....[134]....
        /*1110*/ 	.word	0x0001ef10


	//   ....[135]....
        /*1114*/ 	.word	0x0001ef60


	//   ....[136]....
        /*1118*/ 	.word	0x0001efb0


	//   ....[137]....
        /*111c*/ 	.word	0x0001f040


	//   ....[138]....
        /*1120*/ 	.word	0x0001f0d0


	//   ....[139]....
        /*1124*/ 	.word	0x0001f120


	//   ....[140]....
        /*1128*/ 	.word	0x0001f170


	//   ....[141]....
        /*112c*/ 	.word	0x0001f260


	//   ....[142]....
        /*1130*/ 	.word	0x0001f310


	//   ....[143]....
        /*1134*/ 	.word	0x0001f360


	//   ....[144]....
        /*1138*/ 	.word	0x0001f3b0


	//   ....[145]....
        /*113c*/ 	.word	0x0001f4e0


	//   ....[146]....
        /*1140*/ 	.word	0x0001f5b0


	//   ....[147]....
        /*1144*/ 	.word	0x0001f700


	//   ....[148]....
        /*1148*/ 	.word	0x0001f750


	//   ....[149]....
        /*114c*/ 	.word	0x0001fa80


	//   ....[150]....
        /*1150*/ 	.word	0x0001fad0


	//   ....[151]....
        /*1154*/ 	.word	0x0001fb60


	//   ....[152]....
        /*1158*/ 	.word	0x0001fbf0


	//   ....[153]....
        /*115c*/ 	.word	0x0001fc80


	//   ....[154]....
        /*1160*/ 	.word	0x0001fd10


	//   ....[155]....
        /*1164*/ 	.word	0x0001fda0


	//   ....[156]....
        /*1168*/ 	.word	0x0001fe30


	//   ....[157]....
        /*116c*/ 	.word	0x0001fef0


	//   ....[158]....
        /*1170*/ 	.word	0x000201e0


	//   ....[159]....
        /*1174*/ 	.word	0x00020360


	//   ....[160]....
        /*1178*/ 	.word	0x000203d0


	//   ....[161]....
        /*117c*/ 	.word	0x00020430


	//   ....[162]....
        /*1180*/ 	.word	0x00020490


	//   ....[163]....
        /*1184*/ 	.word	0x00020560


	//   ....[164]....
        /*1188*/ 	.word	0x00020620


	//   ....[165]....
        /*118c*/ 	.word	0x00020730


	//   ....[166]....
        /*1190*/ 	.word	0x000207d0


	//   ....[167]....
        /*1194*/ 	.word	0x000208a0


	//   ....[168]....
        /*1198*/ 	.word	0x00020940


	//   ....[169]....
        /*119c*/ 	.word	0x00020a10


	//   ....[170]....
        /*11a0*/ 	.word	0x00020b10


	//   ....[171]....
        /*11a4*/ 	.word	0x00020b80


	//   ....[172]....
        /*11a8*/ 	.word	0x00020c20


	//   ....[173]....
        /*11ac*/ 	.word	0x00020cd0


	//   ....[174]....
        /*11b0*/ 	.word	0x00020db0


	//   ....[175]....
        /*11b4*/ 	.word	0x00021000


	//   ....[176]....
        /*11b8*/ 	.word	0x000210c0


	//   ....[177]....
        /*11bc*/ 	.word	0x000211a0


	//   ....[178]....
        /*11c0*/ 	.word	0x00021210


	//   ....[179]....
        /*11c4*/ 	.word	0x00021320


	//   ....[180]....
        /*11c8*/ 	.word	0x00021410


	//   ....[181]....
        /*11cc*/ 	.word	0x000214a0


	//   ....[182]....
        /*11d0*/ 	.word	0x00021590


	//   ....[183]....
        /*11d4*/ 	.word	0x00021620


	//   ....[184]....
        /*11d8*/ 	.word	0x00021710


	//   ....[185]....
        /*11dc*/ 	.word	0x000217a0


	//   ....[186]....
        /*11e0*/ 	.word	0x00021880


	//   ....[187]....
        /*11e4*/ 	.word	0x000219b0


	//   ....[188]....
        /*11e8*/ 	.word	0x00021a00


	//   ....[189]....
        /*11ec*/ 	.word	0x00021a60


	//   ....[190]....
        /*11f0*/ 	.word	0x00021b00


	//   ....[191]....
        /*11f4*/ 	.word	0x00021ea0


	//   ....[192]....
        /*11f8*/ 	.word	0x00021f40


	//   ....[193]....
        /*11fc*/ 	.word	0x00022060


	//   ....[194]....
        /*1200*/ 	.word	0x000220e0


	//   ....[195]....
        /*1204*/ 	.word	0x00022160


	//   ....[196]....
        /*1208*/ 	.word	0x000221e0


	//   ....[197]....
        /*120c*/ 	.word	0x00022260


	//   ....[198]....
        /*1210*/ 	.word	0x000222f0


	//   ....[199]....
        /*1214*/ 	.word	0x00022390


	//   ....[200]....
        /*1218*/ 	.word	0x00022440


	//   ....[201]....
        /*121c*/ 	.word	0x000224c0


	//   ....[202]....
        /*1220*/ 	.word	0x00022540


	//   ....[203]....
        /*1224*/ 	.word	0x000225c0


	//   ....[204]....
        /*1228*/ 	.word	0x00022650


	//   ....[205]....
        /*122c*/ 	.word	0x000226d0


	//   ....[206]....
        /*1230*/ 	.word	0x00022770


	//   ....[207]....
        /*1234*/ 	.word	0x00022800


	//   ....[208]....
        /*1238*/ 	.word	0x00022930


	//----- nvinfo : EIATTR_REG_RECONFIG
	.align		4
.L_1657:
        /*123c*/ 	.byte	0x01, 0x54
	.zero		2


	//----- nvinfo : EIATTR_SYSCALL_OFFSETS
	.align		4
        /*1240*/ 	.byte	0x04, 0x46
        /*1242*/ 	.short	(.L_1659 - .L_1658)


	//   ....[0]....
.L_1658:
        /*1244*/ 	.word	0x00001a50


	//   ....[1]....
        /*1248*/ 	.word	0x00001ba0


	//   ....[2]....
        /*124c*/ 	.word	0x00006220


	//   ....[3]....
        /*1250*/ 	.word	0x00006540


	//   ....[4]....
        /*1254*/ 	.word	0x00018f80


	//   ....[5]....
        /*1258*/ 	.word	0x000190e0


	//   ....[6]....
        /*125c*/ 	.word	0x000191e0


	//   ....[7]....
        /*1260*/ 	.word	0x00019af0


	//   ....[8]....
        /*1264*/ 	.word	0x0001a700


	//----- nvinfo : EIATTR_MBARRIER_INSTR_OFFSETS
	.align		4
.L_1659:
        /*1268*/ 	.byte	0x04, 0x39
        /*126a*/ 	.short	(.L_1661 - .L_1660)


	//   ....[0]....
.L_1660:
        /*126c*/ 	.word	0x000002c0
        /*1270*/ 	.word	0x000000ff
        /*1274*/ 	.word	0x00032400
        /*1278*/ 	.short	0x0100
        /*127a*/ 	.byte	0x08
	.zero		1


	//   ....[1]....
        /*127c*/ 	.word	0x000002d0
        /*1280*/ 	.word	0x000000ff
        /*1284*/ 	.word	0x00032410
        /*1288*/ 	.short	0x0100
        /*128a*/ 	.byte	0x08
	.zero		1


	//   ....[2]....
        /*128c*/ 	.word	0x000002e0
        /*1290*/ 	.word	0x000000ff
        /*1294*/ 	.word	0x00032420
        /*1298*/ 	.short	0x0100
        /*129a*/ 	.byte	0x08
	.zero		1


	//   ....[3]....
        /*129c*/ 	.word	0x000003d0
        /*12a0*/ 	.word	0x000000ff
        /*12a4*/ 	.word	0x00032430
        /*12a8*/ 	.short	0x0100
        /*12aa*/ 	.byte	0x08
	.zero		1


	//   ....[4]....
        /*12ac*/ 	.word	0x000003e0
        /*12b0*/ 	.word	0x000000ff
        /*12b4*/ 	.word	0x00032440
        /*12b8*/ 	.short	0x0100
        /*12ba*/ 	.byte	0x08
	.zero		1


	//   ....[5]....
        /*12bc*/ 	.word	0x000003f0
        /*12c0*/ 	.word	0x000000ff
        /*12c4*/ 	.word	0x00032438
        /*12c8*/ 	.short	0x0100
        /*12ca*/ 	.byte	0x08
	.zero		1


	//   ....[6]....
        /*12cc*/ 	.word	0x00000400
        /*12d0*/ 	.word	0x000000ff
        /*12d4*/ 	.word	0x00032448
        /*12d8*/ 	.short	0x0100
        /*12da*/ 	.byte	0x08
	.zero		1


	//   ....[7]....
        /*12dc*/ 	.word	0x00000530
        /*12e0*/ 	.word	0x000000ff
        /*12e4*/ 	.word	0x00032450
        /*12e8*/ 	.short	0x0100
        /*12ea*/ 	.byte	0x08
	.zero		1


	//   ....[8]....
        /*12ec*/ 	.word	0x00000540
        /*12f0*/ 	.word	0x000000ff
        /*12f4*/ 	.word	0x00032460
        /*12f8*/ 	.short	0x0100
        /*12fa*/ 	.byte	0x08
	.zero		1


	//   ....[9]....
        /*12fc*/ 	.word	0x00000550
        /*1300*/ 	.word	0x000000ff
        /*1304*/ 	.word	0x00032458
        /*1308*/ 	.short	0x0100
        /*130a*/ 	.byte	0x08
	.zero		1


	//   ....[10]....
        /*130c*/ 	.word	0x00000560
        /*1310*/ 	.word	0x000000ff
        /*1314*/ 	.word	0x00032468
        /*1318*/ 	.short	0x0100
        /*131a*/ 	.byte	0x08
	.zero		1


	//   ....[11]....
        /*131c*/ 	.word	0x00000650
        /*1320*/ 	.word	0x000000ff
        /*1324*/ 	.word	0x00032470
        /*1328*/ 	.short	0x0100
        /*132a*/ 	.byte	0x06
	.zero		1


	//   ....[12]....
        /*132c*/ 	.word	0x00000660
        /*1330*/ 	.word	0x000000ff
        /*1334*/ 	.word	0x00032480
        /*1338*/ 	.short	0x0100
        /*133a*/ 	.byte	0x06
	.zero		1


	//   ....[13]....
        /*133c*/ 	.word	0x00000670
        /*1340*/ 	.word	0x000000ff
        /*1344*/ 	.word	0x00032478
        /*1348*/ 	.short	0x0100
        /*134a*/ 	.byte	0x06
	.zero		1


	//   ....[14]....
        /*134c*/ 	.word	0x00000680
        /*1350*/ 	.word	0x000000ff
        /*1354*/ 	.word	0x00032488
        /*1358*/ 	.short	0x0100
        /*135a*/ 	.byte	0x06
	.zero		1


	//   ....[15]....
        /*135c*/ 	.word	0x000007b0
        /*1360*/ 	.word	0x000000ff
        /*1364*/ 	.word	0x00032490
        /*1368*/ 	.short	0x0100
        /*136a*/ 	.byte	0x08
	.zero		1


	//   ....[16]....
        /*136c*/ 	.word	0x000007c0
        /*1370*/ 	.word	0x000000ff
        /*1374*/ 	.word	0x000324a0
        /*1378*/ 	.short	0x0100
        /*137a*/ 	.byte	0x08
	.zero		1


	//   ....[17]....
        /*137c*/ 	.word	0x000007d0
        /*1380*/ 	.word	0x000000ff
        /*1384*/ 	.word	0x00032498
        /*1388*/ 	.short	0x0100
        /*138a*/ 	.byte	0x08
	.zero		1


	//   ....[18]....
        /*138c*/ 	.word	0x000007e0
        /*1390*/ 	.word	0x000000ff
        /*1394*/ 	.word	0x000324a8
        /*1398*/ 	.short	0x0100
        /*139a*/ 	.byte	0x08
	.zero		1


	//   ....[19]....
        /*139c*/ 	.word	0x00000910
        /*13a0*/ 	.word	0x000000ff
        /*13a4*/ 	.word	0x000324b0
        /*13a8*/ 	.short	0x0100
        /*13aa*/ 	.byte	0x08
	.zero		1


	//   ....[20]....
        /*13ac*/ 	.word	0x00000920
        /*13b0*/ 	.word	0x000000ff
        /*13b4*/ 	.word	0x000324c0
        /*13b8*/ 	.short	0x0100
        /*13ba*/ 	.byte	0x08
	.zero		1


	//   ....[21]....
        /*13bc*/ 	.word	0x00000930
        /*13c0*/ 	.word	0x000000ff
        /*13c4*/ 	.word	0x000324b8
        /*13c8*/ 	.short	0x0100
        /*13ca*/ 	.byte	0x08
	.zero		1


	//   ....[22]....
        /*13cc*/ 	.word	0x00000940
        /*13d0*/ 	.word	0x000000ff
        /*13d4*/ 	.word	0x000324c8
        /*13d8*/ 	.short	0x0100
        /*13da*/ 	.byte	0x08
	.zero		1


	//   ....[23]....
        /*13dc*/ 	.word	0x00002eb0
        /*13e0*/ 	.word	0x00000060
        /*13e4*/ 	.word	0x00032490
        /*13e8*/ 	.short	0x010a
        /*13ea*/ 	.byte	0x3f
	.zero		1


	//   ....[24]....
        /*13ec*/ 	.word	0x00004010
        /*13f0*/ 	.word	0x00000060
        /*13f4*/ 	.word	0x00032490
        /*13f8*/ 	.short	0x010a
        /*13fa*/ 	.byte	0x3f
	.zero		1


	//   ....[25]....
        /*13fc*/ 	.word	0x00005120
        /*1400*/ 	.word	0x00000060
        /*1404*/ 	.word	0x00032490
        /*1408*/ 	.short	0x010a
        /*140a*/ 	.byte	0x3f
	.zero		1


	//   ....[26]....
        /*140c*/ 	.word	0x00005340
        /*1410*/ 	.word	0x00000020
        /*1414*/ 	.word	0x00000000
        /*1418*/ 	.short	0x0101
        /*141a*/ 	.byte	0x3f
	.zero		1


	//   ....[27]....
        /*141c*/ 	.word	0x00005380
        /*1420*/ 	.word	0x00000060
        /*1424*/ 	.word	0x000324b0
        /*1428*/ 	.short	0x010a
        /*142a*/ 	.byte	0x3f
	.zero		1


	//   ....[28]....
        /*142c*/ 	.word	0x000059e0
        /*1430*/ 	.word	0x00000060
        /*1434*/ 	.word	0x00000000
        /*1438*/ 	.short	0x0101
        /*143a*/ 	.byte	0x3f
	.zero		1


	//   ....[29]....
        /*143c*/ 	.word	0x000062c0
        /*1440*/ 	.word	0x00000013
        /*1444*/ 	.word	0x00032400
        /*1448*/ 	.short	0x010a
        /*144a*/ 	.byte	0x3f
	.zero		1


	//   ....[30]....
        /*144c*/ 	.word	0x00006310
        /*1450*/ 	.word	0x00000013
        /*1454*/ 	.word	0x00032400
        /*1458*/ 	.short	0x010a
        /*145a*/ 	.byte	0x3f
	.zero		1


	//   ....[31]....
        /*145c*/ 	.word	0x00006e10
        /*1460*/ 	.word	0x00000013
        /*1464*/ 	.word	0x00032400
        /*1468*/ 	.short	0x010a
        /*146a*/ 	.byte	0x3f
	.zero		1


	//   ....[32]....
        /*146c*/ 	.word	0x00008300
        /*1470*/ 	.word	0x00000013
        /*1474*/ 	.word	0x00032400
        /*1478*/ 	.short	0x010a
        /*147a*/ 	.byte	0x3f
	.zero		1


	//   ....[33]....
        /*147c*/ 	.word	0x00009230
        /*1480*/ 	.word	0x000000b4
        /*1484*/ 	.word	0x00032430
        /*1488*/ 	.short	0x010a
        /*148a*/ 	.byte	0x3f
	.zero		1


	//   ....[34]....
        /*148c*/ 	.word	0x000092c0
        /*1490*/ 	.word	0x000000b4
        /*1494*/ 	.word	0x00032430
        /*1498*/ 	.short	0x010a
        /*149a*/ 	.byte	0x3f
	.zero		1


	//   ....[35]....
        /*149c*/ 	.word	0x000095f0
        /*14a0*/ 	.word	0x00000013
        /*14a4*/ 	.word	0x00032410
        /*14a8*/ 	.short	0x010a
        /*14aa*/ 	.byte	0x3f
	.zero		1


	//   ....[36]....
        /*14ac*/ 	.word	0x00009640
        /*14b0*/ 	.word	0x000000b4
        /*14b4*/ 	.word	0x00032450
        /*14b8*/ 	.short	0x010a
        /*14ba*/ 	.byte	0x3f
	.zero		1


	//   ....[37]....
        /*14bc*/ 	.word	0x000096c0
        /*14c0*/ 	.word	0x000000b4
        /*14c4*/ 	.word	0x00032450
        /*14c8*/ 	.short	0x010a
        /*14ca*/ 	.byte	0x3f
	.zero		1


	//   ....[38]....
        /*14cc*/ 	.word	0x0000b8a0
        /*14d0*/ 	.word	0x00000018
        /*14d4*/ 	.word	0x00000000
        /*14d8*/ 	.short	0x0101
        /*14da*/ 	.byte	0x3f
	.zero		1


	//   ....[39]....
        /*14dc*/ 	.word	0x0000c2c0
        /*14e0*/ 	.word	0x000000b4
        /*14e4*/ 	.word	0x00000000
        /*14e8*/ 	.short	0x0101
        /*14ea*/ 	.byte	0x3f
	.zero		1


	//   ....[40]....
        /*14ec*/ 	.word	0x0000c3a0
        /*14f0*/ 	.word	0x000000d2
        /*14f4*/ 	.word	0x00032430
        /*14f8*/ 	.short	0x010a
        /*14fa*/ 	.byte	0x3f
	.zero		1


	//   ....[41]....
        /*14fc*/ 	.word	0x0000c410
        /*1500*/ 	.word	0x000000d2
        /*1504*/ 	.word	0x00032430
        /*1508*/ 	.short	0x010a
        /*150a*/ 	.byte	0x3f
	.zero		1


	//   ....[42]....
        /*150c*/ 	.word	0x0000c6b0
        /*1510*/ 	.word	0x000000d2
        /*1514*/ 	.word	0x00032450
        /*1518*/ 	.short	0x010a
        /*151a*/ 	.byte	0x3f
	.zero		1


	//   ....[43]....
        /*151c*/ 	.word	0x0000c700
        /*1520*/ 	.word	0x000000d2
        /*1524*/ 	.word	0x00032450
        /*1528*/ 	.short	0x010a
        /*152a*/ 	.byte	0x3f
	.zero		1


	//   ....[44]....
        /*152c*/ 	.word	0x0000edc0
        /*1530*/ 	.word	0x0000009c
        /*1534*/ 	.word	0x00000000
        /*1538*/ 	.short	0x0101
        /*153a*/ 	.byte	0x3f
	.zero		1


	//   ....[45]....
        /*153c*/ 	.word	0x0000f8c0
        /*1540*/ 	.word	0x000000d2
        /*1544*/ 	.word	0x00000000
        /*1548*/ 	.short	0x0101
        /*154a*/ 	.byte	0x3f
	.zero		1


	//   ....[46]....
        /*154c*/ 	.word	0x0000f9c0
        /*1550*/ 	.word	0x000000d2
        /*1554*/ 	.word	0x00032430
        /*1558*/ 	.short	0x010a
        /*155a*/ 	.byte	0x3f
	.zero		1


	//   ....[47]....
        /*155c*/ 	.word	0x0000fa30
        /*1560*/ 	.word	0x000000d2
        /*1564*/ 	.word	0x00032430
        /*1568*/ 	.short	0x010a
        /*156a*/ 	.byte	0x3f
	.zero		1


	//   ....[48]....
        /*156c*/ 	.word	0x0000fcd0
        /*1570*/ 	.word	0x000000d2
        /*1574*/ 	.word	0x00032450
        /*1578*/ 	.short	0x010a
        /*157a*/ 	.byte	0x3f
	.zero		1


	//   ....[49]....
        /*157c*/ 	.word	0x0000fd20
        /*1580*/ 	.word	0x000000d2
        /*1584*/ 	.word	0x00032450
        /*1588*/ 	.short	0x010a
        /*158a*/ 	.byte	0x3f
	.zero		1


	//   ....[50]....
        /*158c*/ 	.word	0x00011e00
        /*1590*/ 	.word	0x00000003
        /*1594*/ 	.word	0x00000000
        /*1598*/ 	.short	0x0101
        /*159a*/ 	.byte	0x3f
	.zero		1


	//   ....[51]....
        /*159c*/ 	.word	0x00012750
        /*15a0*/ 	.word	0x000000d2
        /*15a4*/ 	.word	0x00000000
        /*15a8*/ 	.short	0x0101
        /*15aa*/ 	.byte	0x3f
	.zero		1


	//   ....[52]....
        /*15ac*/ 	.word	0x00014d30
        /*15b0*/ 	.word	0x00000000
        /*15b4*/ 	.word	0x00000000
        /*15b8*/ 	.short	0x0101
        /*15ba*/ 	.byte	0x3f
	.zero		1


	//   ....[53]....
        /*15bc*/ 	.word	0x000179d0
        /*15c0*/ 	.word	0x00000006
        /*15c4*/ 	.word	0x00032420
        /*15c8*/ 	.short	0x010a
        /*15ca*/ 	.byte	0x3f
	.zero		1


	//   ....[54]....
        /*15cc*/ 	.word	0x00017ac0
        /*15d0*/ 	.word	0x00000004
        /*15d4*/ 	.word	0x000324a0
        /*15d8*/ 	.short	0x010a
        /*15da*/ 	.byte	0x3f
	.zero		1


	//   ....[55]....
        /*15dc*/ 	.word	0x00017d10
        /*15e0*/ 	.word	0x00000004
        /*15e4*/ 	.word	0x000324c0
        /*15e8*/ 	.short	0x010a
        /*15ea*/ 	.byte	0x3f
	.zero		1


	//   ....[56]....
        /*15ec*/ 	.word	0x000183d0
        /*15f0*/ 	.word	0x00000005
        /*15f4*/ 	.word	0x000324a0
        /*15f8*/ 	.short	0x010a
        /*15fa*/ 	.byte	0x3f
	.zero		1


	//   ....[57]....
        /*15fc*/ 	.word	0x00018610
        /*1600*/ 	.word	0x00000005
        /*1604*/ 	.word	0x000324c0
        /*1608*/ 	.short	0x010a
        /*160a*/ 	.byte	0x3f
	.zero		1


	//   ....[58]....
        /*160c*/ 	.word	0x00019630
        /*1610*/ 	.word	0x00000000
        /*1614*/ 	.word	0x00032440
        /*1618*/ 	.short	0x010a
        /*161a*/ 	.byte	0x3f
	.zero		1


	//   ....[59]....
        /*161c*/ 	.word	0x0001a4a0
        /*1620*/ 	.word	0x00000008
        /*1624*/ 	.word	0x00032400
        /*1628*/ 	.short	0x0107
        /*162a*/ 	.byte	0x3f
	.zero		1


	//   ....[60]....
        /*162c*/ 	.word	0x0001a540
        /*1630*/ 	.word	0x00000002
        /*1634*/ 	.word	0x00032400
        /*1638*/ 	.short	0x0101
        /*163a*/ 	.byte	0x3f
	.zero		1


	//   ....[61]....
        /*163c*/ 	.word	0x0001b1a0
        /*1640*/ 	.word	0x00000008
        /*1644*/ 	.word	0x00032410
        /*1648*/ 	.short	0x0107
        /*164a*/ 	.byte	0x3f
	.zero		1


	//   ....[62]....
        /*164c*/ 	.word	0x0001b2a0
        /*1650*/ 	.word	0x00000002
        /*1654*/ 	.word	0x00032410
        /*1658*/ 	.short	0x0101
        /*165a*/ 	.byte	0x3f
	.zero		1


	//   ....[63]....
        /*165c*/ 	.word	0x0001b2c0
        /*1660*/ 	.word	0x00000002
        /*1664*/ 	.word	0x00032420
        /*1668*/ 	.short	0x010a
        /*166a*/ 	.byte	0x3f
	.zero		1


	//   ....[64]....
        /*166c*/ 	.word	0x0001b3d0
        /*1670*/ 	.word	0x00000002
        /*1674*/ 	.word	0x00032460
        /*1678*/ 	.short	0x010a
        /*167a*/ 	.byte	0x3f
	.zero		1


	//   ....[65]....
        /*167c*/ 	.word	0x0001bcc0
        /*1680*/ 	.word	0x00000002
        /*1684*/ 	.word	0x00032440
        /*1688*/ 	.short	0x010a
        /*168a*/ 	.byte	0x3f
	.zero		1


	//   ....[66]....
        /*168c*/ 	.word	0x0001bf20
        /*1690*/ 	.word	0x00000002
        /*1694*/ 	.word	0x00032460
        /*1698*/ 	.short	0x010a
        /*169a*/ 	.byte	0x3f
	.zero		1


	//   ....[67]....
        /*169c*/ 	.word	0x0001c7a0
        /*16a0*/ 	.word	0x00000003
        /*16a4*/ 	.word	0x00032440
        /*16a8*/ 	.short	0x010a
        /*16aa*/ 	.byte	0x3f
	.zero		1


	//   ....[68]....
        /*16ac*/ 	.word	0x0001c9f0
        /*16b0*/ 	.word	0x00000003
        /*16b4*/ 	.word	0x00032460
        /*16b8*/ 	.short	0x010a
        /*16ba*/ 	.byte	0x3f
	.zero		1


	//   ....[69]....
        /*16bc*/ 	.word	0x0001d200
        /*16c0*/ 	.word	0x00000003
        /*16c4*/ 	.word	0x00032440
        /*16c8*/ 	.short	0x010a
        /*16ca*/ 	.byte	0x3f
	.zero		1


	//   ....[70]....
        /*16cc*/ 	.word	0x0001d460
        /*16d0*/ 	.word	0x00000003
        /*16d4*/ 	.word	0x00032460
        /*16d8*/ 	.short	0x010a
        /*16da*/ 	.byte	0x3f
	.zero		1


	//   ....[71]....
        /*16dc*/ 	.word	0x0001e8d0
        /*16e0*/ 	.word	0x00000000
        /*16e4*/ 	.word	0x00032420
        /*16e8*/ 	.short	0x010a
        /*16ea*/ 	.byte	0x3f
	.zero		1


	//   ....[72]....
        /*16ec*/ 	.word	0x0001ea80
        /*16f0*/ 	.word	0x00000006
        /*16f4*/ 	.word	0x00000000
        /*16f8*/ 	.short	0x010a
        /*16fa*/ 	.byte	0x3f
	.zero		1


	//   ....[73]....
        /*16fc*/ 	.word	0x0001eaf0
        /*1700*/ 	.word	0x00000007
        /*1704*/ 	.word	0x00000000
        /*1708*/ 	.short	0x010a
        /*170a*/ 	.byte	0x3f
	.zero		1


	//   ....[74]....
        /*170c*/ 	.word	0x0001eb60
        /*1710*/ 	.word	0x00000004
        /*1714*/ 	.word	0x00000000
        /*1718*/ 	.short	0x010a
        /*171a*/ 	.byte	0x3f
	.zero		1


	//   ....[75]....
        /*171c*/ 	.word	0x0001eb90
        /*1720*/ 	.word	0x00000003
        /*1724*/ 	.word	0x00000000
        /*1728*/ 	.short	0x010a
        /*172a*/ 	.byte	0x3f
	.zero		1


	//   ....[76]....
        /*172c*/ 	.word	0x0001ebf0
        /*1730*/ 	.word	0x00000060
        /*1734*/ 	.word	0x00032490
        /*1738*/ 	.short	0x010a
        /*173a*/ 	.byte	0x3f
	.zero		1


	//   ....[77]....
        /*173c*/ 	.word	0x0001ec40
        /*1740*/ 	.word	0x00000060
        /*1744*/ 	.word	0x00032490
        /*1748*/ 	.short	0x010a
        /*174a*/ 	.byte	0x3f
	.zero		1


	//   ....[78]....
        /*174c*/ 	.word	0x0001ec90
        /*1750*/ 	.word	0x00000060
        /*1754*/ 	.word	0x00032490
        /*1758*/ 	.short	0x010a
        /*175a*/ 	.byte	0x3f
	.zero		1


	//   ....[79]....
        /*175c*/ 	.word	0x0001ece0
        /*1760*/ 	.word	0x00000060
        /*1764*/ 	.word	0x000324b0
        /*1768*/ 	.short	0x010a
        /*176a*/ 	.byte	0x3f
	.zero		1


	//   ....[80]....
        /*176c*/ 	.word	0x0001f1a0
        /*1770*/ 	.word	0x00000013
        /*1774*/ 	.word	0x00032400
        /*1778*/ 	.short	0x010a
        /*177a*/ 	.byte	0x3f
	.zero		1


	//   ....[81]....
        /*177c*/ 	.word	0x0001f7b0
        /*1780*/ 	.word	0x00000013
        /*1784*/ 	.word	0x00032400
        /*1788*/ 	.short	0x010a
        /*178a*/ 	.byte	0x3f
	.zero		1


	//   ....[82]....
        /*178c*/ 	.word	0x0001f800
        /*1790*/ 	.word	0x000000b4
        /*1794*/ 	.word	0x00032430
        /*1798*/ 	.short	0x010a
        /*179a*/ 	.byte	0x3f
	.zero		1


	//   ....[83]....
        /*179c*/ 	.word	0x0001f850
        /*17a0*/ 	.word	0x00000013
        /*17a4*/ 	.word	0x00032410
        /*17a8*/ 	.short	0x010a
        /*17aa*/ 	.byte	0x3f
	.zero		1


	//   ....[84]....
        /*17ac*/ 	.word	0x0001f8a0
        /*17b0*/ 	.word	0x000000b4
        /*17b4*/ 	.word	0x00032450
        /*17b8*/ 	.short	0x010a
        /*17ba*/ 	.byte	0x3f
	.zero		1


	//   ....[85]....
        /*17bc*/ 	.word	0x0001f8f0
        /*17c0*/ 	.word	0x000000d2
        /*17c4*/ 	.word	0x00032430
        /*17c8*/ 	.short	0x010a
        /*17ca*/ 	.byte	0x3f
	.zero		1


	//   ....[86]....
        /*17cc*/ 	.word	0x0001f940
        /*17d0*/ 	.word	0x000000d2
        /*17d4*/ 	.word	0x00032450
        /*17d8*/ 	.short	0x010a
        /*17da*/ 	.byte	0x3f
	.zero		1


	//   ....[87]....
        /*17dc*/ 	.word	0x0001f990
        /*17e0*/ 	.word	0x000000d2
        /*17e4*/ 	.word	0x00032430
        /*17e8*/ 	.short	0x010a
        /*17ea*/ 	.byte	0x3f
	.zero		1


	//   ....[88]....
        /*17ec*/ 	.word	0x0001f9e0
        /*17f0*/ 	.word	0x000000d2
        /*17f4*/ 	.word	0x00032450
        /*17f8*/ 	.short	0x010a
        /*17fa*/ 	.byte	0x3f
	.zero		1


	//   ....[89]....
        /*17fc*/ 	.word	0x0001ffc0
        /*1800*/ 	.word	0x00000005
        /*1804*/ 	.word	0x00032420
        /*1808*/ 	.short	0x010a
        /*180a*/ 	.byte	0x3f
	.zero		1


	//   ....[90]....
        /*180c*/ 	.word	0x00020010
        /*1810*/ 	.word	0x00000004
        /*1814*/ 	.word	0x000324a0
        /*1818*/ 	.short	0x010a
        /*181a*/ 	.byte	0x3f
	.zero		1


	//   ....[91]....
        /*181c*/ 	.word	0x00020060
        /*1820*/ 	.word	0x00000004
        /*1824*/ 	.word	0x000324c0
        /*1828*/ 	.short	0x010a
        /*182a*/ 	.byte	0x3f
	.zero		1


	//   ....[92]....
        /*182c*/ 	.word	0x000200b0
        /*1830*/ 	.word	0x00000005
        /*1834*/ 	.word	0x000324a0
        /*1838*/ 	.short	0x010a
        /*183a*/ 	.byte	0x3f
	.zero		1


	//   ....[93]....
        /*183c*/ 	.word	0x00020100
        /*1840*/ 	.word	0x00000005
        /*1844*/ 	.word	0x000324c0
        /*1848*/ 	.short	0x010a
        /*184a*/ 	.byte	0x3f
	.zero		1


	//   ....[94]....
        /*184c*/ 	.word	0x000202a0
        /*1850*/ 	.word	0x00000000
        /*1854*/ 	.word	0x00032440
        /*1858*/ 	.short	0x010a
        /*185a*/ 	.byte	0x3f
	.zero		1


	//   ....[95]....
        /*185c*/ 	.word	0x00021bc0
        /*1860*/ 	.word	0x00000002
        /*1864*/ 	.word	0x00032420
        /*1868*/ 	.short	0x010a
        /*186a*/ 	.byte	0x3f
	.zero		1


	//   ....[96]....
        /*186c*/ 	.word	0x00021c10
        /*1870*/ 	.word	0x00000002
        /*1874*/ 	.word	0x00032460
        /*1878*/ 	.short	0x010a
        /*187a*/ 	.byte	0x3f
	.zero		1


	//   ....[97]....
        /*187c*/ 	.word	0x00021c60
        /*1880*/ 	.word	0x00000002
        /*1884*/ 	.word	0x00032440
        /*1888*/ 	.short	0x010a
        /*188a*/ 	.byte	0x3f
	.zero		1


	//   ....[98]....
        /*188c*/ 	.word	0x00021cb0
        /*1890*/ 	.word	0x00000002
        /*1894*/ 	.word	0x00032460
        /*1898*/ 	.short	0x010a
        /*189a*/ 	.byte	0x3f
	.zero		1


	//   ....[99]....
        /*189c*/ 	.word	0x00021d00
        /*18a0*/ 	.word	0x00000003
        /*18a4*/ 	.word	0x00032440
        /*18a8*/ 	.short	0x010a
        /*18aa*/ 	.byte	0x3f
	.zero		1


	//   ....[100]....
        /*18ac*/ 	.word	0x00021d50
        /*18b0*/ 	.word	0x00000003
        /*18b4*/ 	.word	0x00032460
        /*18b8*/ 	.short	0x010a
        /*18ba*/ 	.byte	0x3f
	.zero		1


	//   ....[101]....
        /*18bc*/ 	.word	0x00021da0
        /*18c0*/ 	.word	0x00000003
        /*18c4*/ 	.word	0x00032440
        /*18c8*/ 	.short	0x010a
        /*18ca*/ 	.byte	0x3f
	.zero		1


	//   ....[102]....
        /*18cc*/ 	.word	0x00021df0
        /*18d0*/ 	.word	0x00000003
        /*18d4*/ 	.word	0x00032460
        /*18d8*/ 	.short	0x010a
        /*18da*/ 	.byte	0x3f
	.zero		1


	//   ....[103]....
        /*18dc*/ 	.word	0x00022850
        /*18e0*/ 	.word	0x00000000
        /*18e4*/ 	.word	0x00032420
        /*18e8*/ 	.short	0x010a
        /*18ea*/ 	.byte	0x3f
	.zero		1


	//   ....[104]....
        /*18ec*/ 	.word	0x000229f0
        /*18f0*/ 	.word	0x00000006
        /*18f4*/ 	.word	0x00000000
        /*18f8*/ 	.short	0x010a
        /*18fa*/ 	.byte	0x3f
	.zero		1


	//   ....[105]....
        /*18fc*/ 	.word	0x00022a40
        /*1900*/ 	.word	0x00000007
        /*1904*/ 	.word	0x00000000
        /*1908*/ 	.short	0x010a
        /*190a*/ 	.byte	0x3f
	.zero		1


	//   ....[106]....
        /*190c*/ 	.word	0x00022a90
        /*1910*/ 	.word	0x00000004
        /*1914*/ 	.word	0x00000000
        /*1918*/ 	.short	0x010a
        /*191a*/ 	.byte	0x3f
	.zero		1


	//----- nvinfo : EIATTR_NUM_MBARRIERS
	.align		4
.L_1661:
        /*191c*/ 	.byte	0x03, 0x38
        /*191e*/ 	.short	0x0017


	//----- nvinfo : EIATTR_EXIT_INSTR_OFFSETS
	.align		4
        /*1920*/ 	.byte	0x04, 0x1c
        /*1922*/ 	.short	(.L_1663 - .L_1662)


	//   ....[0]....
.L_1662:
        /*1924*/ 	.word	0x0001ebe0


	//----- nvinfo : EIATTR_MAX_THREADS
	.align		4
.L_1663:
        /*1928*/ 	.byte	0x04, 0x05
        /*192a*/ 	.short	(.L_1665 - .L_1664)
.L_1664:
        /*192c*/ 	.word	0x00000180
        /*1930*/ 	.word	0x00000001
        /*1934*/ 	.word	0x00000001


	//----- nvinfo : EIATTR_CRS_STACK_SIZE
	.align		4
.L_1665:
        /*1938*/ 	.byte	0x04, 0x1e
        /*193a*/ 	.short	(.L_1667 - .L_1666)
.L_1666:
        /*193c*/ 	.word	0x00000000


	//----- nvinfo : EIATTR_CBANK_PARAM_SIZE
	.align		4
.L_1667:
        /*1940*/ 	.byte	0x03, 0x19
        /*1942*/ 	.short	0x0bf0


	//----- nvinfo : EIATTR_PARAM_CBANK
	.align		4
        /*1944*/ 	.byte	0x04, 0x0a
        /*1946*/ 	.short	(.L_1669 - .L_1668)
	.align		4
.L_1668:
        /*1948*/ 	.word	index@(.nv.constant0._ZN7cutlass13device_kernelIN5flash11enable_sm90INS1_16FlashAttnFwdSm90INS1_25CollectiveMainloopFwdSm90ILi2EN4cute5tupleIJNS5_1CILi1EEES8_S8_EEENS6_IJNS7_ILi128EEENS7_ILi96EEENS7_ILi64EEEEEELi256ENS_6half_tEfNS_4arch4Sm90ELb1ELb0ELb1ELb1ELb0ELb1ELb1ELb1ELb0ELb1ELb0ELb0EEENS1_21CollectiveEpilogueFwdINS6_IJSA_NS7_ILi256EEESB_EEES9_SE_SG_Li256ELb1ELb1ELb0ELb0EEENS1_36VarlenDynamicPersistentTileSchedulerILi128ELi96ELi256ELi128ELb0ELb1ELb1ELb1ELb1ELb1EEEEEEEEEvNT_6ParamsE)
        /*194c*/ 	.short	0x0210
        /*194e*/ 	.short	0x0bf0


	//----- nvinfo : EIATTR_SW_WAR
	.align		4
.L_1669:
        /*1950*/ 	.byte	0x04, 0x36
        /*1952*/ 	.short	(.L_1671 - .L_1670)
.L_1670:
        /*1954*/ 	.word	0x00000008
.L_1671:


//--------------------- .nv.callgraph             --------------------------
	.section	.nv.callgraph,"",@"SHT_CUDA_CALLGRAPH"
	.align	4
	.sectionentsize	8
	.align		4
        /*0000*/ 	.word	0x00000000
	.align		4
        /*0004*/ 	.word	0xffffffff
	.align		4
        /*0008*/ 	.word	index@(_ZN7cutlass13device_kernelIN5flash11enable_sm90INS1_16FlashAttnFwdSm90INS1_25CollectiveMainloopFwdSm90ILi2EN4cute5tupleIJNS5_1CILi1EEES8_S8_EEENS6_IJNS7_ILi128EEESA_NS7_ILi192EEEEEELi128ENS_6half_tEfNS_4arch4Sm90ELb0ELb0ELb1ELb0ELb0ELb0ELb0ELb1ELb1ELb1ELb0ELb0EEENS1_21CollectiveEpilogueFwdINS6_IJSA_SA_SA_EEES9_SD_SF_Li256ELb0ELb1ELb0ELb0EEENS1_29StaticPersistentTileSchedulerILb0EEEEEEEEEvNT_6ParamsE)
	.align		4
        /*000c*/ 	.word	index@(__assertfail)
	.align		4
        /*0010*/ 	.word	index@(_ZN7cutlass13device_kernelIN5flash11enable_sm90INS1_16FlashAttnFwdSm90INS1_25CollectiveMainloopFwdSm90ILi2EN4cute5tupleIJNS5_1CILi2EEENS7_ILi1EEES9_EEENS6_IJNS7_ILi128EEESB_NS7_ILi192EEEEEELi128ENS_6half_tEfNS_4arch4Sm90ELb0ELb0ELb1ELb0ELb0ELb0ELb0ELb1ELb1ELb1ELb0ELb0EEENS1_21CollectiveEpilogueFwdINS6_IJSB_SB_SB_EEESA_SE_SG_Li256ELb0ELb1ELb0ELb0EEENS1_29StaticPersistentTileSchedulerILb0EEEEEEEEEvNT_6ParamsE)
	.align		4
        /*0014*/ 	.word	index@(__assertfail)
	.align		4
        /*0018*/ 	.word	index@(_ZN7cutlass13device_kernelIN5flash11enable_sm90INS1_16FlashAttnFwdSm90INS1_25CollectiveMainloopFwdSm90ILi2EN4cute5tupleIJNS5_1CILi1EEES8_S8_EEENS6_IJNS7_ILi128EEESA_NS7_ILi192EEEEEELi128ENS_6half_tEfNS_4arch4Sm90ELb0ELb0ELb1ELb1ELb0ELb0ELb0ELb1ELb1ELb1ELb0ELb0EEENS1_21CollectiveEpilogueFwdINS6_IJSA_SA_SA_EEES9_SD_SF_Li256ELb1ELb1ELb0ELb0EEENS1_36VarlenDynamicPersistentTileSchedulerILi128ELi128ELi256ELi128ELb0ELb1ELb1ELb0ELb1ELb1EEEEEEEEEvNT_6ParamsE)
	.align		4
        /*001c*/ 	.word	index@(__assertfail)
	.align		4
        /*0020*/ 	.word	index@(_ZN7cutlass13device_kernelIN5flash11enable_sm90INS1_16FlashAttnFwdSm90INS1_25CollectiveMainloopFwdSm90ILi2EN4cute5tupleIJNS5_1CILi1EEES8_S8_EEENS6_IJNS7_ILi128EEESA_NS7_ILi192EEEEEELi128ENS_6half_tEfNS_4arch4Sm90ELb0ELb0ELb1ELb1ELb0ELb1ELb0ELb1ELb1ELb1ELb0ELb0EEENS1_21CollectiveEpilogueFwdINS6_IJSA_SA_SA_EEES9_SD_SF_Li256ELb1ELb1ELb0ELb0EEENS1_36VarlenDynamicPersistentTileSchedulerILi128ELi128ELi256ELi128ELb0ELb1ELb1ELb0ELb1ELb1EEEEEEEEEvNT_6ParamsE)
	.align		4
        /*0024*/ 	.word	index@(__assertfail)
	.align		4
        /*0028*/ 	.word	index@(_ZN7cutlass13device_kernelIN5flash11enable_sm90INS1_16FlashAttnFwdSm90INS1_25CollectiveMainloopFwdSm90ILi2EN4cute5tupleIJNS5_1CILi1EEES8_S8_EEENS6_IJNS7_ILi128EEENS7_ILi96EEENS7_ILi192EEEEEELi128ENS_6half_tEfNS_4arch4Sm90ELb0ELb1ELb1ELb0ELb0ELb0ELb0ELb1ELb1ELb1ELb0ELb0EEENS1_21CollectiveEpilogueFwdINS6_IJSA_SA_SB_EEES9_SE_SG_Li256ELb0ELb1ELb0ELb0EEENS1_30DynamicPersistentTileSchedulerILi256ELi128ELb0ELb1ELb1EEEEEEEEEvNT_6ParamsE)
	.align		4
        /*002c*/ 	.word	index@(__assertfail)
	.align		4
        /*0030*/ 	.word	index@(_ZN7cutlass13device_kernelIN5flash11enable_sm90INS1_16FlashAttnFwdSm90INS1_25CollectiveMainloopFwdSm90ILi2EN4cute5tupleIJNS5_1CILi1EEES8_S8_EEENS6_IJNS7_ILi128EEENS7_ILi96EEENS7_ILi192EEEEEELi128ENS_6half_tEfNS_4arch4Sm90ELb0ELb1ELb1ELb1ELb0ELb0ELb0ELb1ELb1ELb1ELb0ELb0EEENS1_21CollectiveEpilogueFwdINS6_IJSA_SA_SB_EEES9_SE_SG_Li256ELb1ELb1ELb0ELb0EEENS1_36VarlenDynamicPersistentTileSchedulerILi128ELi96ELi256ELi128ELb0ELb1ELb1ELb1ELb0ELb1EEEEEEEEEvNT_6ParamsE)
	.align		4
        /*0034*/ 	.word	index@(__assertfail)
	.align		4
        /*0038*/ 	.word	index@(_ZN7cutlass13device_kernelIN5flash11enable_sm90INS1_16FlashAttnFwdSm90INS1_25CollectiveMainloopFwdSm90ILi2EN4cute5tupleIJNS5_1CILi1EEES8_S8_EEENS6_IJNS7_ILi128EEENS7_ILi96EEENS7_ILi192EEEEEELi128ENS_6half_tEfNS_4arch4Sm90ELb0ELb1ELb1ELb1ELb0ELb1ELb0ELb1ELb1ELb1ELb0ELb0EEENS1_21CollectiveEpilogueFwdINS6_IJSA_SA_SB_EEES9_SE_SG_Li256ELb1ELb1ELb0ELb0EEENS1_36VarlenDynamicPersistentTileSchedulerILi128ELi96ELi256ELi128ELb0ELb1ELb1ELb1ELb0ELb1EEEEEEEEEvNT_6ParamsE)
	.align		4
        /*003c*/ 	.word	index@(__assertfail)
	.align		4
        /*0040*/ 	.word	index@(_ZN7cutlass13device_kernelIN5flash11enable_sm90INS1_16FlashAttnFwdSm90INS1_25CollectiveMainloopFwdSm90ILi2EN4cute5tupleIJNS5_1CILi1EEES8_S8_EEENS6_IJNS7_ILi128EEESA_NS7_ILi192EEEEEELi128ENS_6half_tEfNS_4arch4Sm90ELb1ELb0ELb1ELb0ELb0ELb0ELb0ELb1ELb1ELb1ELb0ELb0EEENS1_21CollectiveEpilogueFwdINS6_IJSA_SA_SA_EEES9_SD_SF_Li256ELb0ELb1ELb0ELb0EEENS1_30DynamicPersistentTileSchedulerILi256ELi128ELb0ELb1ELb1EEEEEEEEEvNT_6ParamsE)
	.align		4
        /*0044*/ 	.word	index@(__assertfail)
	.align		4
        /*0048*/ 	.word	index@(_ZN7cutlass13device_kernelIN5flash11enable_sm90INS1_16FlashAttnFwdSm90INS1_25CollectiveMainloopFwdSm90ILi2EN4cute5tupleIJNS5_1CILi1EEES8_S8_EEENS6_IJNS7_ILi128EEESA_NS7_ILi192EEEEEELi128ENS_6half_tEfNS_4arch4Sm90ELb1ELb0ELb1ELb1ELb0ELb0ELb0ELb1ELb1ELb1ELb0ELb0EEENS1_21CollectiveEpilogueFwdINS6_IJSA_SA_SA_EEES9_SD_SF_Li256ELb1ELb1ELb0ELb0EEENS1_36VarlenDynamicPersistentTileSchedulerILi128ELi128ELi256ELi128ELb0ELb1ELb1ELb1ELb1ELb1EEEEEEEEEvNT_6ParamsE)
	.align		4
        /*004c*/ 	.word	index@(__assertfail)
	.align		4
        /*0050*/ 	.word	index@(_ZN7cutlass13device_kernelIN5flash11enable_sm90INS1_16FlashAttnFwdSm90INS1_25CollectiveMainloopFwdSm90ILi2EN4cute5tupleIJNS5_1CILi1EEES8_S8_EEENS6_IJNS7_ILi128EEESA_NS7_ILi192EEEEEELi128ENS_6half_tEfNS_4arch4Sm90ELb1ELb0ELb1ELb1ELb0ELb1ELb0ELb1ELb1ELb1ELb0ELb0EEENS1_21CollectiveEpilogueFwdINS6_IJSA_SA_SA_EEES9_SD_SF_Li256ELb1ELb1ELb0ELb0EEENS1_36VarlenDynamicPersistentTileSchedulerILi128ELi128ELi256ELi128ELb0ELb1ELb1ELb1ELb1ELb1EEEEEEEEEvNT_6ParamsE)
	.align		4
        /*0054*/ 	.word	index@(__assertfail)
	.align		4
        /*0058*/ 	.word	index@(_ZN7cutlass13device_kernelIN5flash11enable_sm90INS1_16FlashAttnFwdSm90INS1_25CollectiveMainloopFwdSm90ILi2EN4cute5tupleIJNS5_1CILi1EEES8_S8_EEENS6_IJNS7_ILi64EEESA_SA_EEELi512ENS_6half_tEfNS_4arch4Sm90ELb0ELb0ELb1ELb0ELb0ELb0ELb0ELb0ELb0ELb1ELb0ELb0EEENS1_21CollectiveEpilogueFwdINS6_IJSA_NS7_ILi512EEESA_EEES9_SC_SE_Li256ELb0ELb1ELb0ELb0EEENS1_29StaticPersistentTileSchedulerILb0EEEEEEEEEvNT_6ParamsE)
	.align		4
        /*005c*/ 	.word	index@(__assertfail)
	.align		4
        /*0060*/ 	.word	index@(_ZN7cutlass13device_kernelIN5flash11enable_sm90INS1_16FlashAttnFwdSm90INS1_25CollectiveMainloopFwdSm90ILi2EN4cute5tupleIJNS5_1CILi1EEES8_S8_EEENS6_IJNS7_ILi64EEESA_SA_EEELi512ENS_6half_tEfNS_4arch4Sm90ELb0ELb0ELb1ELb0ELb0ELb0ELb1ELb0ELb0ELb1ELb0ELb0EEENS1_21CollectiveEpilogueFwdINS6_IJSA_NS7_ILi512EEESA_EEES9_SC_SE_Li256ELb0ELb1ELb0ELb0EEENS1_29StaticPersistentTileSchedulerILb0EEEEEEEEEvNT_6ParamsE)
	.align		4
        /*0064*/ 	.word	index@(__assertfail)
	.align		4
        /*0068*/ 	.word	index@(_ZN7cutlass13device_kernelIN5flash11enable_sm90INS1_16FlashAttnFwdSm90INS1_25CollectiveMainloopFwdSm90ILi2EN4cute5tupleIJNS5_1CILi1EEES8_S8_EEENS6_IJNS7_ILi64EEESA_SA_EEELi512ENS_6half_tEfNS_4arch4Sm90ELb0ELb0ELb1ELb1ELb0ELb0ELb0ELb0ELb0ELb1ELb0ELb0EEENS1_21CollectiveEpilogueFwdINS6_IJSA_NS7_ILi512EEESA_EEES9_SC_SE_Li256ELb1ELb1ELb0ELb0EEENS1_36VarlenDynamicPersistentTileSchedulerILi64ELi64ELi256ELi128ELb0ELb1ELb1ELb0ELb1ELb1EEEEEEEEEvNT_6ParamsE)
	.align		4
        /*006c*/ 	.word	index@(__assertfail)
	.align		4
        /*0070*/ 	.word	index@(_ZN7cutlass13device_kernelIN5flash11enable_sm90INS1_16FlashAttnFwdSm90INS1_25CollectiveMainloopFwdSm90ILi2EN4cute5tupleIJNS5_1CILi1EEES8_S8_EEENS6_IJNS7_ILi64EEESA_SA_EEELi512ENS_6half_tEfNS_4arch4Sm90ELb0ELb0ELb1ELb1ELb0ELb1ELb0ELb0ELb0ELb1ELb0ELb0EEENS1_21CollectiveEpilogueFwdINS6_IJSA_NS7_ILi512EEESA_EEES9_SC_SE_Li256ELb1ELb1ELb0ELb0EEENS1_36VarlenDynamicPersistentTileSchedulerILi64ELi64ELi256ELi128ELb0ELb1ELb1ELb0ELb1ELb1EEEEEEEEEvNT_6ParamsE)
	.align		4
        /*0074*/ 	.word	index@(__assertfail)
	.align		4
        /*0078*/ 	.word	index@(_ZN7cutlass13device_kernelIN5flash11enable_sm90INS1_16FlashAttnFwdSm90INS1_25CollectiveMainloopFwdSm90ILi2EN4cute5tupleIJNS5_1CILi1EEES8_S8_EEENS6_IJNS7_ILi64EEESA_SA_EEELi512ENS_6half_tEfNS_4arch4Sm90ELb0ELb0ELb1ELb1ELb0ELb0ELb1ELb0ELb0ELb1ELb0ELb0EEENS1_21CollectiveEpilogueFwdINS6_IJSA_NS7_ILi512EEESA_EEES9_SC_SE_Li256ELb1ELb1ELb0ELb0EEENS1_36VarlenDynamicPersistentTileSchedulerILi64ELi64ELi256ELi128ELb0ELb1ELb1ELb0ELb1ELb1EEEEEEEEEvNT_6ParamsE)
	.align		4
        /*007c*/ 	.word	index@(__assertfail)
	.align		4
        /*0080*/ 	.word	index@(_ZN7cutlass13device_kernelIN5flash11enable_sm90INS1_16FlashAttnFwdSm90INS1_25CollectiveMainloopFwdSm90ILi2EN4cute5tupleIJNS5_1CILi1EEES8_S8_EEENS6_IJNS7_ILi64EEESA_SA_EEELi512ENS_6half_tEfNS_4arch4Sm90ELb0ELb0ELb1ELb1ELb0ELb1ELb1ELb0ELb0ELb1ELb0ELb0EEENS1_21CollectiveEpilogueFwdINS6_IJSA_NS7_ILi512EEESA_EEES9_SC_SE_Li256ELb1ELb1ELb0ELb0EEENS1_36VarlenDynamicPersistentTileSchedulerILi64ELi64ELi256ELi128ELb0ELb1ELb1ELb0ELb1ELb1EEEEEEEEEvNT_6ParamsE)
	.align		4
        /*0084*/ 	.word	index@(__assertfail)
	.align		4
        /*0088*/ 	.word	index@(_ZN7cutlass13device_kernelIN5flash11enable_sm90INS1_16FlashAttnFwdSm90INS1_25CollectiveMainloopFwdSm90ILi2EN4cute5tupleIJNS5_1CILi1EEES8_S8_EEENS6_IJNS7_ILi64EEESA_SA_EEELi512ENS_6half_tEfNS_4arch4Sm90ELb0ELb1ELb1ELb0ELb0ELb0ELb0ELb0ELb0ELb1ELb0ELb0EEENS1_21CollectiveEpilogueFwdINS6_IJSA_NS7_ILi512EEESA_EEES9_SC_SE_Li256ELb0ELb1ELb0ELb0EEENS1_30DynamicPersistentTileSchedulerILi256ELi128ELb0ELb1ELb1EEEEEEEEEvNT_6ParamsE)
	.align		4
        /*008c*/ 	.word	index@(__assertfail)
	.align		4
        /*0090*/ 	.word	index@(_ZN7cutlass13device_kernelIN5flash11enable_sm90INS1_16FlashAttnFwdSm90INS1_25CollectiveMainloopFwdSm90ILi2EN4cute5tupleIJNS5_1CILi1EEES8_S8_EEENS6_IJNS7_ILi64EEESA_SA_EEELi512ENS_6half_tEfNS_4arch4Sm90ELb0ELb1ELb1ELb0ELb0ELb0ELb1ELb0ELb0ELb1ELb0ELb0EEENS1_21CollectiveEpilogueFwdINS6_IJSA_NS7_ILi512EEESA_EEES9_SC_SE_Li256ELb0ELb1ELb0ELb0EEENS1_30DynamicPersistentTileSchedulerILi256ELi128ELb0ELb1ELb1EEEEEEEEEvNT_6ParamsE)
	.align		4
        /*0094*/ 	.word	index@(__assertfail)
	.align		4
        /*0098*/ 	.word	index@(_ZN7cutlass13device_kernelIN5flash11enable_sm90INS1_16FlashAttnFwdSm90INS1_25CollectiveMainloopFwdSm90ILi2EN4cute5tupleIJNS5_1CILi1EEES8_S8_EEENS6_IJNS7_ILi64EEESA_SA_EEELi512ENS_6half_tEfNS_4arch4Sm90ELb0ELb1ELb1ELb1ELb0ELb0ELb0ELb0ELb0ELb1ELb0ELb0EEENS1_21CollectiveEpilogueFwdINS6_IJSA_NS7_ILi512EEESA_EEES9_SC_SE_Li256ELb1ELb1ELb0ELb0EEENS1_36VarlenDynamicPersistentTileSchedulerILi64ELi64ELi256ELi128ELb0ELb1ELb1ELb1ELb0ELb1EEEEEEEEEvNT_6ParamsE)
	.align		4
        /*009c*/ 	.word	index@(__assertfail)
	.align		4
        /*00a0*/ 	.word	index@(_ZN7cutlass13device_kernelIN5flash11enable_sm90INS1_16FlashAttnFwdSm90INS1_25CollectiveMainloopFwdSm90ILi2EN4cute5tupleIJNS5_1CILi1EEES8_S8_EEENS6_IJNS7_ILi64EEESA_SA_EEELi512ENS_6half_tEfNS_4arch4Sm90ELb0ELb1ELb1ELb1ELb0ELb1ELb0ELb0ELb0ELb1ELb0ELb0EEENS1_21CollectiveEpilogueFwdINS6_IJSA_NS7_ILi512EEESA_EEES9_SC_SE_Li256ELb1ELb1ELb0ELb0EEENS1_36VarlenDynamicPersistentTileSchedulerILi64ELi64ELi256ELi128ELb0ELb1ELb1ELb1ELb0ELb1EEEEEEEEEvNT_6ParamsE)
	.align		4
        /*00a4*/ 	.word	index@(__assertfail)
	.align		4
        /*00a8*/ 	.word	index@(_ZN7cutlass13device_kernelIN5flash11enable_sm90INS1_16FlashAttnFwdSm90INS1_25CollectiveMainloopFwdSm90ILi2EN4cute5tupleIJNS5_1CILi1EEES8_S8_EEENS6_IJNS7_ILi64EEESA_SA_EEELi512ENS_6half_tEfNS_4arch4Sm90ELb0ELb1ELb1ELb1ELb0ELb0ELb1ELb0ELb0ELb1ELb0ELb0EEENS1_21CollectiveEpilogueFwdINS6_IJSA_NS7_ILi512EEESA_EEES9_SC_SE_Li256ELb1ELb1ELb0ELb0EEENS1_36VarlenDynamicPersistentTileSchedulerILi64ELi64ELi256ELi128ELb0ELb1ELb1ELb1ELb0ELb1EEEEEEEEEvNT_6ParamsE)
	.align		4
        /*00ac*/ 	.word	index@(__assertfail)
	.align		4
        /*00b0*/ 	.word	index@(_ZN7cutlass13device_kernelIN5flash11enable_sm90INS1_16FlashAttnFwdSm90INS1_25CollectiveMainloopFwdSm90ILi2EN4cute5tupleIJNS5_1CILi1EEES8_S8_EEENS6_IJNS7_ILi64EEESA_SA_EEELi512ENS_6half_tEfNS_4arch4Sm90ELb0ELb1ELb1ELb1ELb0ELb1ELb1ELb0ELb0ELb1ELb0ELb0EEENS1_21CollectiveEpilogueFwdINS6_IJSA_NS7_ILi512EEESA_EEES9_SC_SE_Li256ELb1ELb1ELb0ELb0EEENS1_36VarlenDynamicPersistentTileSchedulerILi64ELi64ELi256ELi128ELb0ELb1ELb1ELb1ELb0ELb1EEEEEEEEEvNT_6ParamsE)
	.align		4
        /*00b4*/ 	.word	index@(__assertfail)
	.align		4
        /*00b8*/ 	.word	index@(_ZN7cutlass13device_kernelIN5flash11enable_sm90INS1_16FlashAttnFwdSm90INS1_25CollectiveMainloopFwdSm90ILi2EN4cute5tupleIJNS5_1CILi1EEES8_S8_EEENS6_IJNS7_ILi64EEESA_SA_EEELi512ENS_6half_tEfNS_4arch4Sm90ELb1ELb0ELb1ELb0ELb0ELb0ELb0ELb0ELb0ELb1ELb0ELb0EEENS1_21CollectiveEpilogueFwdINS6_IJSA_NS7_ILi512EEESA_EEES9_SC_SE_Li256ELb0ELb1ELb0ELb0EEENS1_30DynamicPersistentTileSchedulerILi256ELi128ELb0ELb1ELb1EEEEEEEEEvNT_6ParamsE)
	.align		4
        /*00bc*/ 	.word	index@(__assertfail)
	.align		4
        /*00c0*/ 	.word	index@(_ZN7cutlass13device_kernelIN5flash11enable_sm90INS1_16FlashAttnFwdSm90INS1_25CollectiveMainloopFwdSm90ILi2EN4cute5tupleIJNS5_1CILi1EEES8_S8_EEENS6_IJNS7_ILi64EEESA_SA_EEELi512ENS_6half_tEfNS_4arch4Sm90ELb1ELb0ELb1ELb0ELb0ELb0ELb1ELb0ELb0ELb1ELb0ELb0EEENS1_21CollectiveEpilogueFwdINS6_IJSA_NS7_ILi512EEESA_EEES9_SC_SE_Li256ELb0ELb1ELb0ELb0EEENS1_30DynamicPersistentTileSchedulerILi256ELi128ELb0ELb1ELb1EEEEEEEEEvNT_6ParamsE)
	.align		4
        /*00c4*/ 	.word	index@(__assertfail)
	.align		4
        /*00c8*/ 	.word	index@(_ZN7cutlass13device_kernelIN5flash11enable_sm90INS1_16FlashAttnFwdSm90INS1_25CollectiveMainloopFwdSm90ILi2EN4cute5tupleIJNS5_1CILi1EEES8_S8_EEENS6_IJNS7_ILi64EEESA_SA_EEELi512ENS_6half_tEfNS_4arch4Sm90ELb1ELb0ELb1ELb1ELb0ELb0ELb0ELb0ELb0ELb1ELb0ELb0EEENS1_21CollectiveEpilogueFwdINS6_IJSA_NS7_ILi512EEESA_EEES9_SC_SE_Li256ELb1ELb1ELb0ELb0EEENS1_36VarlenDynamicPersistentTileSchedulerILi64ELi64ELi256ELi128ELb0ELb1ELb1ELb1ELb1ELb1EEEEEEEEEvNT_6ParamsE)
	.align		4
        /*00cc*/ 	.word	index@(__assertfail)
	.align		4
        /*00d0*/ 	.word	index@(_ZN7cutlass13device_kernelIN5flash11enable_sm90INS1_16FlashAttnFwdSm90INS1_25CollectiveMainloopFwdSm90ILi2EN4cute5tupleIJNS5_1CILi1EEES8_S8_EEENS6_IJNS7_ILi64EEESA_SA_EEELi512ENS_6half_tEfNS_4arch4Sm90ELb1ELb0ELb1ELb1ELb0ELb1ELb0ELb0ELb0ELb1ELb0ELb0EEENS1_21CollectiveEpilogueFwdINS6_IJSA_NS7_ILi512EEESA_EEES9_SC_SE_Li256ELb1ELb1ELb0ELb0EEENS1_36VarlenDynamicPersistentTileSchedulerILi64ELi64ELi256ELi128ELb0ELb1ELb1ELb1ELb1ELb1EEEEEEEEEvNT_6ParamsE)
	.align		4
        /*00d4*/ 	.word	index@(__assertfail)
	.align		4
        /*00d8*/ 	.word	index@(_ZN7cutlass13device_kernelIN5flash11enable_sm90INS1_16FlashAttnFwdSm90INS1_25CollectiveMainloopFwdSm90ILi2EN4cute5tupleIJNS5_1CILi1EEES8_S8_EEENS6_IJNS7_ILi64EEESA_SA_EEELi512ENS_6half_tEfNS_4arch4Sm90ELb1ELb0ELb1ELb1ELb0ELb0ELb1ELb0ELb0ELb1ELb0ELb0EEENS1_21CollectiveEpilogueFwdINS6_IJSA_NS7_ILi512EEESA_EEES9_SC_SE_Li256ELb1ELb1ELb0ELb0EEENS1_36VarlenDynamicPersistentTileSchedulerILi64ELi64ELi256ELi128ELb0ELb1ELb1ELb1ELb1ELb1EEEEEEEEEvNT_6ParamsE)
	.align		4
        /*00dc*/ 	.word	index@(__assertfail)
	.align		4
        /*00e0*/ 	.word	index@(_ZN7cutlass13device_kernelIN5flash11enable_sm90INS1_16FlashAttnFwdSm90INS1_25CollectiveMainloopFwdSm90ILi2EN4cute5tupleIJNS5_1CILi1EEES8_S8_EEENS6_IJNS7_ILi64EEESA_SA_EEELi512ENS_6half_tEfNS_4arch4Sm90ELb1ELb0ELb1ELb1ELb0ELb1ELb1ELb0ELb0ELb1ELb0ELb0EEENS1_21CollectiveEpilogueFwdINS6_IJSA_NS7_ILi512EEESA_EEES9_SC_SE_Li256ELb1ELb1ELb0ELb0EEENS1_36VarlenDynamicPersistentTileSchedulerILi64ELi64ELi256ELi128ELb0ELb1ELb1ELb1ELb1ELb1EEEEEEEEEvNT_6ParamsE)
	.align		4
        /*00e4*/ 	.word	index@(__assertfail)
	.align		4
        /*00e8*/ 	.word	index@(_ZN7cutlass13device_kernelIN5flash11enable_sm90INS1_16FlashAttnFwdSm90INS1_25CollectiveMainloopFwdSm90ILi2EN4cute5tupleIJNS5_1CILi1EEES8_S8_EEENS6_IJNS7_ILi128EEENS7_ILi96EEENS7_ILi64EEEEEELi256ENS_6half_tEfNS_4arch4Sm90ELb0ELb0ELb1ELb0ELb0ELb0ELb0ELb1ELb0ELb1ELb0ELb0EEENS1_21CollectiveEpilogueFwdINS6_IJSA_NS7_ILi256EEESB_EEES9_SE_SG_Li256ELb0ELb1ELb0ELb0EEENS1_29StaticPersistentTileSchedulerILb0EEEEEEEEEvNT_6ParamsE)
	.align		4
        /*00ec*/ 	.word	index@(__assertfail)
	.align		4
        /*00f0*/ 	.word	index@(_ZN7cutlass13device_kernelIN5flash11enable_sm90INS1_16FlashAttnFwdSm90INS1_25CollectiveMainloopFwdSm90ILi2EN4cute5tupleIJNS5_1CILi1EEES8_S8_EEENS6_IJNS7_ILi128EEENS7_ILi96EEENS7_ILi64EEEEEELi256ENS_6half_tEfNS_4arch4Sm90ELb0ELb0ELb1ELb0ELb0ELb0ELb1ELb1ELb0ELb1ELb0ELb0EEENS1_21CollectiveEpilogueFwdINS6_IJSA_NS7_ILi256EEESB_EEES9_SE_SG_Li256ELb0ELb1ELb0ELb0EEENS1_29StaticPersistentTileSchedulerILb0EEEEEEEEEvNT_6ParamsE)
	.align		4
        /*00f4*/ 	.word	index@(__assertfail)
	.align		4
        /*00f8*/ 	.word	index@(_ZN7cutlass13device_kernelIN5flash11enable_sm90INS1_16FlashAttnFwdSm90INS1_25CollectiveMainloopFwdSm90ILi2EN4cute5tupleIJNS5_1CILi1EEES8_S8_EEENS6_IJNS7_ILi128EEENS7_ILi96EEENS7_ILi64EEEEEELi256ENS_6half_tEfNS_4arch4Sm90ELb0ELb0ELb1ELb1ELb0ELb0ELb0ELb1ELb0ELb1ELb0ELb0EEENS1_21CollectiveEpilogueFwdINS6_IJSA_NS7_ILi256EEESB_EEES9_SE_SG_Li256ELb1ELb1ELb0ELb0EEENS1_36VarlenDynamicPersistentTileSchedulerILi128ELi96ELi256ELi128ELb0ELb1ELb1ELb0ELb1ELb1EEEEEEEEEvNT_6ParamsE)
	.align		4
        /*00fc*/ 	.word	index@(__assertfail)
	.align		4
        /*0100*/ 	.word	index@(_ZN7cutlass13device_kernelIN5flash11enable_sm90INS1_16FlashAttnFwdSm90INS1_25CollectiveMainloopFwdSm90ILi2EN4cute5tupleIJNS5_1CILi1EEES8_S8_EEENS6_IJNS7_ILi128EEENS7_ILi96EEENS7_ILi64EEEEEELi256ENS_6half_tEfNS_4arch4Sm90ELb0ELb0ELb1ELb1ELb0ELb1ELb0ELb1ELb0ELb1ELb0ELb0EEENS1_21CollectiveEpilogueFwdINS6_IJSA_NS7_ILi256EEESB_EEES9_SE_SG_Li256ELb1ELb1ELb0ELb0EEENS1_36VarlenDynamicPersistentTileSchedulerILi128ELi96ELi256ELi128ELb0ELb1ELb1ELb0ELb1ELb1EEEEEEEEEvNT_6ParamsE)
	.align		4
        /*0104*/ 	.word	index@(__assertfail)
	.align		4
        /*0108*/ 	.word	index@(_ZN7cutlass13device_kernelIN5flash11enable_sm90INS1_16FlashAttnFwdSm90INS1_25CollectiveMainloopFwdSm90ILi2EN4cute5tupleIJNS5_1CILi1EEES8_S8_EEENS6_IJNS7_ILi128EEENS7_ILi96EEENS7_ILi64EEEEEELi256ENS_6half_tEfNS_4arch4Sm90ELb0ELb0ELb1ELb1ELb0ELb0ELb1ELb1ELb0ELb1ELb0ELb0EEENS1_21CollectiveEpilogueFwdINS6_IJSA_NS7_ILi256EEESB_EEES9_SE_SG_Li256ELb1ELb1ELb0ELb0EEENS1_36VarlenDynamicPersistentTileSchedulerILi128ELi96ELi256ELi128ELb0ELb1ELb1ELb0ELb1ELb1EEEEEEEEEvNT_6ParamsE)
	.align		4
        /*010c*/ 	.word	index@(__assertfail)
	.align		4
        /*0110*/ 	.word	index@(_ZN7cutlass13device_kernelIN5flash11enable_sm90INS1_16FlashAttnFwdSm90INS1_25CollectiveMainloopFwdSm90ILi2EN4cute5tupleIJNS5_1CILi1EEES8_S8_EEENS6_IJNS7_ILi128EEENS7_ILi96EEENS7_ILi64EEEEEELi256ENS_6half_tEfNS_4arch4Sm90ELb0ELb0ELb1ELb1ELb0ELb1ELb1ELb1ELb0ELb1ELb0ELb0EEENS1_21CollectiveEpilogueFwdINS6_IJSA_NS7_ILi256EEESB_EEES9_SE_SG_Li256ELb1ELb1ELb0ELb0EEENS1_36VarlenDynamicPersistentTileSchedulerILi128ELi96ELi256ELi128ELb0ELb1ELb1ELb0ELb1ELb1EEEEEEEEEvNT_6ParamsE)
	.align		4
        /*0114*/ 	.word	index@(__assertfail)
	.align		4
        /*0118*/ 	.word	index@(_ZN7cutlass13device_kernelIN5flash11enable_sm90INS1_16FlashAttnFwdSm90INS1_25CollectiveMainloopFwdSm90ILi2EN4cute5tupleIJNS5_1CILi1EEES8_S8_EEENS6_IJNS7_ILi128EEENS7_ILi96EEENS7_ILi64EEEEEELi256ENS_6half_tEfNS_4arch4Sm90ELb0ELb1ELb1ELb0ELb0ELb0ELb0ELb1ELb0ELb1ELb0ELb0EEENS1_21CollectiveEpilogueFwdINS6_IJSA_NS7_ILi256EEESB_EEES9_SE_SG_Li256ELb0ELb1ELb0ELb0EEENS1_30DynamicPersistentTileSchedulerILi256ELi128ELb0ELb1ELb1EEEEEEEEEvNT_6ParamsE)
	.align		4
        /*011c*/ 	.word	index@(__assertfail)
	.align		4
        /*0120*/ 	.word	index@(_ZN7cutlass13device_kernelIN5flash11enable_sm90INS1_16FlashAttnFwdSm90INS1_25CollectiveMainloopFwdSm90ILi2EN4cute5tupleIJNS5_1CILi1EEES8_S8_EEENS6_IJNS7_ILi128EEENS7_ILi96EEENS7_ILi64EEEEEELi256ENS_6half_tEfNS_4arch4Sm90ELb0ELb1ELb1ELb0ELb0ELb0ELb1ELb1ELb0ELb1ELb0ELb0EEENS1_21CollectiveEpilogueFwdINS6_IJSA_NS7_ILi256EEESB_EEES9_SE_SG_Li256ELb0ELb1ELb0ELb0EEENS1_30DynamicPersistentTileSchedulerILi256ELi128ELb0ELb1ELb1EEEEEEEEEvNT_6ParamsE)
	.align		4
        /*0124*/ 	.word	index@(__assertfail)
	.align		4
        /*0128*/ 	.word	index@(_ZN7cutlass13device_kernelIN5flash11enable_sm90INS1_16FlashAttnFwdSm90INS1_25CollectiveMainloopFwdSm90ILi2EN4cute5tupleIJNS5_1CILi1EEES8_S8_EEENS6_IJNS7_ILi128EEENS7_ILi96EEENS7_ILi64EEEEEELi256ENS_6half_tEfNS_4arch4Sm90ELb0ELb1ELb1ELb1ELb0ELb0ELb0ELb1ELb0ELb1ELb0ELb0EEENS1_21CollectiveEpilogueFwdINS6_IJSA_NS7_ILi256EEESB_EEES9_SE_SG_Li256ELb1ELb1ELb0ELb0EEENS1_36VarlenDynamicPersistentTileSchedulerILi128ELi96ELi256ELi128ELb0ELb1ELb1ELb1ELb0ELb1EEEEEEEEEvNT_6ParamsE)
	.align		4
        /*012c*/ 	.word	index@(__assertfail)
	.align		4
        /*0130*/ 	.word	index@(_ZN7cutlass13device_kernelIN5flash11enable_sm90INS1_16FlashAttnFwdSm90INS1_25CollectiveMainloopFwdSm90ILi2EN4cute5tupleIJNS5_1CILi1EEES8_S8_EEENS6_IJNS7_ILi128EEENS7_ILi96EEENS7_ILi64EEEEEELi256ENS_6half_tEfNS_4arch4Sm90ELb0ELb1ELb1ELb1ELb0ELb1ELb0ELb1ELb0ELb1ELb0ELb0EEENS1_21CollectiveEpilogueFwdINS6_IJSA_NS7_ILi256EEESB_EEES9_SE_SG_Li256ELb1ELb1ELb0ELb0EEENS1_36VarlenDynamicPersistentTileSchedulerILi128ELi96ELi256ELi128ELb0ELb1ELb1ELb1ELb0ELb1EEEEEEEEEvNT_6ParamsE)
	.align		4
        /*0134*/ 	.word	index@(__assertfail)
	.align		4
        /*0138*/ 	.word	index@(_ZN7cutlass13device_kernelIN5flash11enable_sm90INS1_16FlashAttnFwdSm90INS1_25CollectiveMainloopFwdSm90ILi2EN4cute5tupleIJNS5_1CILi1EEES8_S8_EEENS6_IJNS7_ILi128EEENS7_ILi96EEENS7_ILi64EEEEEELi256ENS_6half_tEfNS_4arch4Sm90ELb0ELb1ELb1ELb1ELb0ELb0ELb1ELb1ELb0ELb1ELb0ELb0EEENS1_21CollectiveEpilogueFwdINS6_IJSA_NS7_ILi256EEESB_EEES9_SE_SG_Li256ELb1ELb1ELb0ELb0EEENS1_36VarlenDynamicPersistentTileSchedulerILi128ELi96ELi256ELi128ELb0ELb1ELb1ELb1ELb0ELb1EEEEEEEEEvNT_6ParamsE)
	.align		4
        /*013c*/ 	.word	index@(__assertfail)
	.align		4
        /*0140*/ 	.word	index@(_ZN7cutlass13device_kernelIN5flash11enable_sm90INS1_16FlashAttnFwdSm90INS1_25CollectiveMainloopFwdSm90ILi2EN4cute5tupleIJNS5_1CILi1EEES8_S8_EEENS6_IJNS7_ILi128EEENS7_ILi96EEENS7_ILi64EEEEEELi256ENS_6half_tEfNS_4arch4Sm90ELb0ELb1ELb1ELb1ELb0ELb1ELb1ELb1ELb0ELb1ELb0ELb0EEENS1_21CollectiveEpilogueFwdINS6_IJSA_NS7_ILi256EEESB_EEES9_SE_SG_Li256ELb1ELb1ELb0ELb0EEENS1_36VarlenDynamicPersistentTileSchedulerILi128ELi96ELi256ELi128ELb0ELb1ELb1ELb1ELb0ELb1EEEEEEEEEvNT_6ParamsE)
	.align		4
        /*0144*/ 	.word	index@(__assertfail)
	.align		4
        /*0148*/ 	.word	index@(_ZN7cutlass13device_kernelIN5flash11enable_sm90INS1_16FlashAttnFwdSm90INS1_25CollectiveMainloopFwdSm90ILi2EN4cute5tupleIJNS5_1CILi1EEES8_S8_EEENS6_IJNS7_ILi128EEENS7_ILi96EEENS7_ILi64EEEEEELi256ENS_6half_tEfNS_4arch4Sm90ELb1ELb0ELb1ELb0ELb0ELb0ELb0ELb1ELb0ELb1ELb0ELb0EEENS1_21CollectiveEpilogueFwdINS6_IJSA_NS7_ILi256EEESB_EEES9_SE_SG_Li256ELb0ELb1ELb0ELb0EEENS1_30DynamicPersistentTileSchedulerILi256ELi128ELb0ELb1ELb1EEEEEEEEEvNT_6ParamsE)
	.align		4
        /*014c*/ 	.word	index@(__assertfail)
	.align		4
        /*0150*/ 	.word	index@(_ZN7cutlass13device_kernelIN5flash11enable_sm90INS1_16FlashAttnFwdSm90INS1_25CollectiveMainloopFwdSm90ILi2EN4cute5tupleIJNS5_1CILi1EEES8_S8_EEENS6_IJNS7_ILi128EEENS7_ILi96EEENS7_ILi64EEEEEELi256ENS_6half_tEfNS_4arch4Sm90ELb1ELb0ELb1ELb0ELb0ELb0ELb1ELb1ELb0ELb1ELb0ELb0EEENS1_21CollectiveEpilogueFwdINS6_IJSA_NS7_ILi256EEESB_EEES9_SE_SG_Li256ELb0ELb1ELb0ELb0EEENS1_30DynamicPersistentTileSchedulerILi256ELi128ELb0ELb1ELb1EEEEEEEEEvNT_6ParamsE)
	.align		4
        /*0154*/ 	.word	index@(__assertfail)
	.align		4
        /*0158*/ 	.word	index@(_ZN7cutlass13device_kernelIN5flash11enable_sm90INS1_16FlashAttnFwdSm90INS1_25CollectiveMainloopFwdSm90ILi2EN4cute5tupleIJNS5_1CILi1EEES8_S8_EEENS6_IJNS7_ILi128EEENS7_ILi96EEENS7_ILi64EEEEEELi256ENS_6half_tEfNS_4arch4Sm90ELb1ELb0ELb1ELb1ELb0ELb0ELb0ELb1ELb0ELb1ELb0ELb0EEENS1_21CollectiveEpilogueFwdINS6_IJSA_NS7_ILi256EEESB_EEES9_SE_SG_Li256ELb1ELb1ELb0ELb0EEENS1_36VarlenDynamicPersistentTileSchedulerILi128ELi96ELi256ELi128ELb0ELb1ELb1ELb1ELb1ELb1EEEEEEEEEvNT_6ParamsE)
	.align		4
        /*015c*/ 	.word	index@(__assertfail)
	.align		4
        /*0160*/ 	.word	index@(_ZN7cutlass13device_kernelIN5flash11enable_sm90INS1_16FlashAttnFwdSm90INS1_25CollectiveMainloopFwdSm90ILi2EN4cute5tupleIJNS5_1CILi1EEES8_S8_EEENS6_IJNS7_ILi128EEENS7_ILi96EEENS7_ILi64EEEEEELi256ENS_6half_tEfNS_4arch4Sm90ELb1ELb0ELb1ELb1ELb0ELb1ELb0ELb1ELb0ELb1ELb0ELb0EEENS1_21CollectiveEpilogueFwdINS6_IJSA_NS7_ILi256EEESB_EEES9_SE_SG_Li256ELb1ELb1ELb0ELb0EEENS1_36VarlenDynamicPersistentTileSchedulerILi128ELi96ELi256ELi128ELb0ELb1ELb1ELb1ELb1ELb1EEEEEEEEEvNT_6ParamsE)
	.align		4
        /*0164*/ 	.word	index@(__assertfail)
	.align		4
        /*0168*/ 	.word	index@(_ZN7cutlass13device_kernelIN5flash11enable_sm90INS1_16FlashAttnFwdSm90INS1_25CollectiveMainloopFwdSm90ILi2EN4cute5tupleIJNS5_1CILi1EEES8_S8_EEENS6_IJNS7_ILi128EEENS7_ILi96EEENS7_ILi64EEEEEELi256ENS_6half_tEfNS_4arch4Sm90ELb1ELb0ELb1ELb1ELb0ELb0ELb1ELb1ELb0ELb1ELb0ELb0EEENS1_21CollectiveEpilogueFwdINS6_IJSA_NS7_ILi256EEESB_EEES9_SE_SG_Li256ELb1ELb1ELb0ELb0EEENS1_36VarlenDynamicPersistentTileSchedulerILi128ELi96ELi256ELi128ELb0ELb1ELb1ELb1ELb1ELb1EEEEEEEEEvNT_6ParamsE)
	.align		4
        /*016c*/ 	.word	index@(__assertfail)
	.align		4
        /*0170*/ 	.word	index@(_ZN7cutlass13device_kernelIN5flash11enable_sm90INS1_16FlashAttnFwdSm90INS1_25CollectiveMainloopFwdSm90ILi2EN4cute5tupleIJNS5_1CILi1EEES8_S8_EEENS6_IJNS7_ILi128EEENS7_ILi96EEENS7_ILi64EEEEEELi256ENS_6half_tEfNS_4arch4Sm90ELb1ELb0ELb1ELb1ELb0ELb1ELb1ELb1ELb0ELb1ELb0ELb0EEENS1_21CollectiveEpilogueFwdINS6_IJSA_NS7_ILi256EEESB_EEES9_SE_SG_Li256ELb1ELb1ELb0ELb0EEENS1_36VarlenDynamicPersistentTileSchedulerILi128ELi96ELi256ELi128ELb0ELb1ELb1ELb1ELb1ELb1EEEEEEEEEvNT_6ParamsE)
	.align		4
        /*0174*/ 	.word	index@(__assertfail)
	.align		4
        /*0178*/ 	.word	0x00000000
	.align		4
        /*017c*/ 	.word	0xfffffffe
	.align		4
        /*0180*/ 	.word	0x00000000
	.align		4
        /*0184*/ 	.word	0xfffffffd
	.align		4
        /*0188*/ 	.word	0x00000000
	.align		4
        /*018c*/ 	.word	0xfffffffc


//--------------------- .nv.constant4             --------------------------
	.section	.nv.constant4,"a",@progbits
	.align	8
	.align		8
.nv.constant4:
        /*0000*/ 	.dword	__assertfail
	.align		8
        /*0008*/ 	.dword	__unnamed_1
	.align		8
        /*0010*/ 	.dword	__unnamed_2
	.align		8
        /*0018*/ 	.dword	__unnamed_3
	.align		8
        /*0020*/ 	.dword	__unnamed_4
	.align		8
        /*0028*/ 	.dword	__unnamed_5
	.align		8
        /*0030*/ 	.dword	__unnamed_6
	.align		8
        /*0038*/ 	.dword	__unnamed_7
	.align		8
        /*0040*/ 	.dword	__unnamed_8
	.align		8
        /*0048*/ 	.dword	__unnamed_9
	.align		8
        /*0050*/ 	.dword	__unnamed_10
	.align		8
        /*0058*/ 	.dword	__unnamed_11
	.align		8
        /*0060*/ 	.dword	__unnamed_12
	.align		8
        /*0068*/ 	.dword	__unnamed_13
	.align		8
        /*0070*/ 	.dword	__unnamed_14
	.align		8
        /*0078*/ 	.dword	__unnamed_15
	.align		8
        /*0080*/ 	.dword	__unnamed_16
	.align		8
        /*0088*/ 	.dword	__unnamed_17
	.align		8
        /*0090*/ 	.dword	__unnamed_18
	.align		8
        /*0098*/ 	.dword	__unnamed_19
	.align		8
        /*00a0*/ 	.dword	__unnamed_20
	.align		8
        /*00a8*/ 	.dword	__unnamed_21
	.align		8
        /*00b0*/ 	.dword	__unnamed_22
	.align		8
        /*00b8*/ 	.dword	__unnamed_23
	.align		8
        /*00c0*/ 	.dword	_ZN83_INTERNAL_83ca92c2_47_flash_fwd_hdimdiff_fp16_softcap_packgqa_sm90_cu_9949e2e8_50154cuda3std3__45__cpo5beginE
	.align		8
        /*00c8*/ 	.dword	_ZN83_INTERNAL_83ca92c2_47_flash_fwd_hdimdiff_fp16_softcap_packgqa_sm90_cu_9949e2e8_50154cuda3std3__45__cpo3endE
	.align		8
        /*00d0*/ 	.dword	_ZN83_INTERNAL_83ca92c2_47_flash_fwd_hdimdiff_fp16_softcap_packgqa_sm90_cu_9949e2e8_50154cuda3std3__45__cpo6cbeginE
	.align		8
        /*00d8*/ 	.dword	_ZN83_INTERNAL_83ca92c2_47_flash_fwd_hdimdiff_fp16_softcap_packgqa_sm90_cu_9949e2e8_50154cuda3std3__45__cpo4cendE
	.align		8
        /*00e0*/ 	.dword	_ZN83_INTERNAL_83ca92c2_47_flash_fwd_hdimdiff_fp16_softcap_packgqa_sm90_cu_9949e2e8_50154cuda3std3__485_GLOBAL__N__83ca92c2_47_flash_fwd_hdimdiff_fp16_softcap_packgqa_sm90_cu_9949e2e8_50156ignoreE
	.align		8
        /*00e8*/ 	.dword	_ZN83_INTERNAL_83ca92c2_47_flash_fwd_hdimdiff_fp16_softcap_packgqa_sm90_cu_9949e2e8_50154cuda3std3__419piecewise_constructE
	.align		8
        /*00f0*/ 	.dword	_ZN83_INTERNAL_83ca92c2_47_flash_fwd_hdimdiff_fp16_softcap_packgqa_sm90_cu_9949e2e8_50154cuda3std3__48in_placeE
	.align		8
        /*00f8*/ 	.dword	_ZN83_INTERNAL_83ca92c2_47_flash_fwd_hdimdiff_fp16_softcap_packgqa_sm90_cu_9949e2e8_50154cuda3std6ranges3__45__cpo4swapE
	.align		8
        /*0100*/ 	.dword	_ZN83_INTERNAL_83ca92c2_47_flash_fwd_hdimdiff_fp16_softcap_packgqa_sm90_cu_9949e2e8_50154cuda3std6ranges3__45__cpo9iter_moveE
	.align		8
        /*0108*/ 	.dword	_ZN83_INTERNAL_83ca92c2_47_flash_fwd_hdimdiff_fp16_softcap_packgqa_sm90_cu_9949e2e8_50154cute7productE
	.align		8
        /*0110*/ 	.dword	_ZN83_INTERNAL_83ca92c2_47_flash_fwd_hdimdiff_fp16_softcap_packgqa_sm90_cu_9949e2e8_50154cute1_E
	.align		8
        /*0118*/ 	.dword	$str$23
	.align		8
        /*0120*/ 	.dword	$str$24


//--------------------- .text._ZN7cutlass13device_kernelIN5flash11enable_sm90INS1_16FlashAttnFwdSm90INS1_25CollectiveMainloopFwdSm90ILi2EN4cute5tupleIJNS5_1CILi1EEES8_S8_EEENS6_IJNS7_ILi128EEESA_NS7_ILi192EEEEEELi128ENS_6half_tEfNS_4arch4Sm90ELb0ELb0ELb1ELb0ELb0ELb0ELb0ELb1ELb1ELb1ELb0ELb0EEENS1_21CollectiveEpilogueFwdINS6_IJSA_SA_SA_EEES9_SD_SF_Li256ELb0ELb1ELb0ELb0EEENS1_29StaticPersistentTileSchedulerILb0EEEEEEEEEvNT_6ParamsE --------------------------
	.section	.text._ZN7cutlass13device_kernelIN5flash11enable_sm90INS1_16FlashAttnFwdSm90INS1_25CollectiveMainloopFwdSm90ILi2EN4cute5tupleIJNS5_1CILi1EEES8_S8_EEENS6_IJNS7_ILi128EEESA_NS7_ILi192EEEEEELi128ENS_6half_tEfNS_4arch4Sm90ELb0ELb0ELb1ELb0ELb0ELb0ELb0ELb1ELb1ELb1ELb0ELb0EEENS1_21CollectiveEpilogueFwdINS6_IJSA_SA_SA_EEES9_SD_SF_Li256ELb0ELb1ELb0ELb0EEENS1_29StaticPersistentTileSchedulerILb0EEEEEEEEEvNT_6ParamsE,"ax",@progbits
	.align	128
.text._ZN7cutlass13device_kernelIN5flash11enable_sm90INS1_16FlashAttnFwdSm90INS1_25CollectiveMainloopFwdSm90ILi2EN4cute5tupleIJNS5_1CILi1EEES8_S8_EEENS6_IJNS7_ILi128EEESA_NS7_ILi192EEEEEELi128ENS_6half_tEfNS_4arch4Sm90ELb0ELb0ELb1ELb0ELb0ELb0ELb0ELb1ELb1ELb1ELb0ELb0EEENS1_21CollectiveEpilogueFwdINS6_IJSA_SA_SA_EEES9_SD_SF_Li256ELb0ELb1ELb0ELb0EEENS1_29StaticPersistentTileSchedulerILb0EEEEEEEEEvNT_6ParamsE:
        .type           _ZN7cutlass13device_kernelIN5flash11enable_sm90INS1_16FlashAttnFwdSm90INS1_25CollectiveMainloopFwdSm90ILi2EN4cute5tupleIJNS5_1CILi1EEES8_S8_EEENS6_IJNS7_ILi128EEESA_NS7_ILi192EEEEEELi128ENS_6half_tEfNS_4arch4Sm90ELb0ELb0ELb1ELb0ELb0ELb0ELb0ELb1ELb1ELb1ELb0ELb0EEENS1_21CollectiveEpilogueFwdINS6_IJSA_SA_SA_EEES9_SD_SF_Li256ELb0ELb1ELb0ELb0EEENS1_29StaticPersistentTileSchedulerILb0EEEEEEEEEvNT_6ParamsE,@function
        .size           _ZN7cutlass13device_kernelIN5flash11enable_sm90INS1_16FlashAttnFwdSm90INS1_25CollectiveMainloopFwdSm90ILi2EN4cute5tupleIJNS5_1CILi1EEES8_S8_EEENS6_IJNS7_ILi128EEESA_NS7_ILi192EEEEEELi128ENS_6half_tEfNS_4arch4Sm90ELb0ELb0ELb1ELb0ELb0ELb0ELb0ELb1ELb1ELb1ELb0ELb0EEENS1_21CollectiveEpilogueFwdINS6_IJSA_SA_SA_EEES9_SD_SF_Li256ELb0ELb1ELb0ELb0EEENS1_29StaticPersistentTileSchedulerILb0EEEEEEEEEvNT_6ParamsE,(.L_x_15274 - _ZN7cutlass13device_kernelIN5flash11enable_sm90INS1_16FlashAttnFwdSm90INS1_25CollectiveMainloopFwdSm90ILi2EN4cute5tupleIJNS5_1CILi1EEES8_S8_EEENS6_IJNS7_ILi128EEESA_NS7_ILi192EEEEEELi128ENS_6half_tEfNS_4arch4Sm90ELb0ELb0ELb1ELb0ELb0ELb0ELb0ELb1ELb1ELb1ELb0ELb0EEENS1_21CollectiveEpilogueFwdINS6_IJSA_SA_SA_EEES9_SD_SF_Li256ELb0ELb1ELb0ELb0EEENS1_29StaticPersistentTileSchedulerILb0EEEEEEEEEvNT_6ParamsE)
        .other          _ZN7cutlass13device_kernelIN5flash11enable_sm90INS1_16FlashAttnFwdSm90INS1_25CollectiveMainloopFwdSm90ILi2EN4cute5tupleIJNS5_1CILi1EEES8_S8_EEENS6_IJNS7_ILi128EEESA_NS7_ILi192EEEEEELi128ENS_6half_tEfNS_4arch4Sm90ELb0ELb0ELb1ELb0ELb0ELb0ELb0ELb1ELb1ELb1ELb0ELb0EEENS1_21CollectiveEpilogueFwdINS6_IJSA_SA_SA_EEES9_SD_SF_Li256ELb0ELb1ELb0ELb0EEENS1_29StaticPersistentTileSchedulerILb0EEEEEEEEEvNT_6ParamsE,@"STO_CUDA_ENTRY STV_DEFAULT"
_ZN7cutlass13device_kernelIN5flash11enable_sm90INS1_16FlashAttnFwdSm90INS1_25CollectiveMainloopFwdSm90ILi2EN4cute5tupleIJNS5_1CILi1EEES8_S8_EEENS6_IJNS7_ILi128EEESA_NS7_ILi192EEEEEELi128ENS_6half_tEfNS_4arch4Sm90ELb0ELb0ELb1ELb0ELb0ELb0ELb0ELb1ELb1ELb1ELb0ELb0EEENS1_21CollectiveEpilogueFwdINS6_IJSA_SA_SA_EEES9_SD_SF_Li256ELb0ELb1ELb0ELb0EEENS1_29StaticPersistentTileSchedulerILb0EEEEEEEEEvNT_6ParamsE:
[----:B------:R-:W0:Y:S02]  /*0000*/  LDC R1, c[0x0][0x28] ;  /* 0x00000a00ff017b82 */ /* 0x000e240000000800 */
[----:B0-----:R-:W-:Y:S01]  /*0010*/  VIADD R1, R1, 0xffffffc8 ;  /* 0xffffffc801017836 */ /* 0x001fe20000000000 */
[----:B------:R-:W0:Y:S01]  /*0020*/  S2R R0, SR_TID.X ;  /* 0x0000000000007919 */ /* 0x000e220000002100 */
[----:B------:R-:W-:Y:S01]  /*0030*/  ELECT P0, URZ, PT ;  /* 0x00000000003f782f */ /* 0x000fe20003800000 */
[----:B------:R-:W-:Y:S01]  /*0040*/  BSSY B0, `(.L_x_0) ;  /* 0x000000d000007945 */ /* 0x000fe20003800000 */
[----:B0-----:R-:W-:-:S05]  /*0050*/  SHF.R.U32.HI R2, RZ, 0x5, R0 ;  /* 0x00000005ff027819 */ /* 0x001fca0000011600 */
[----:B------:R-:W0:Y:S02]  /*0060*/  SHFL.IDX PT, R3, R2, RZ, 0x1f ;  /* 0x00001fff02037589 */ /* 0x000e2400000e0000 */
[----:B0-----:R-:W-:-:S13]  /*0070*/  ISETP.EQ.AND P0, PT, R3, RZ, P0 ;  /* 0x000000ff0300720c */ /* 0x001fda0000702270 */
[----:B------:R-:W-:Y:S05]  /*0080*/  @!P0 BRA `(.L_x_1) ;  /* 0x0000000000208947 */ /* 0x000fea0003800000 */
[----:B------:R-:W-:Y:S02]  /*0090*/  ULDC.64 UR4, c[0x0][0x198] ;  /* 0x0000660000047ab9 */ /* 0x000fe40000000a00 */
[----:B------:R-:W-:Y:S02]  /*00a0*/  UIADD3 UR6, UP0, UR4, 0x370, URZ ;  /* 0x0000037004067890 */ /* 0x000fe4000ff1e03f */
[----:B------:R-:W-:Y:S02]  /*00b0*/  UIADD3 UR4, UP1, UR4, 0x470, URZ ;  /* 0x0000047004047890 */ /* 0x000fe4000ff3e03f */
[----:B------:R-:W-:Y:S02]  /*00c0*/  UIADD3.X UR7, URZ, UR5, URZ, UP0, !UPT ;  /* 0x000000053f077290 */ /* 0x000fe400087fe43f */
[----:B------:R-:W-:-:S07]  /*00d0*/  UIADD3.X UR5, URZ, UR5, URZ, UP1, !UPT ;  /* 0x000000053f057290 */ /* 0x000fce0008ffe43f */
[----:B------:R0:W-:Y:S02]  /*00e0*/  UTMACCTL.PF [UR6] ;  /* 0x00000000060079b9 */ /* 0x0001e40008040000 */
[----:B------:R0:W-:Y:S02]  /*00f0*/  UTMACCTL.PF [UR4] ;  /* 0x00000000040079b9 */ /* 0x0001e40008040000 */
[----:B0-----:R-:W-:Y:S01]  /*0100*/  NOP ;  /* 0x0000000000007918 */ /* 0x001fe20000000000 */
.L_x_1:
[----:B------:R-:W-:Y:S05]  /*0110*/  BSYNC B0 ;  /* 0x0000000000007941 */ /* 0x000fea0003800000 */
.L_x_0:
[----:B------:R-:W-:Y:S01]  /*0120*/  VOTEU.ANY UP0, P0 ;  /* 0x00000000003f7886 */ /* 0x000fe20000000100 */
[----:B------:R-:W0:Y:S01]  /*0130*/  SHFL.IDX PT, R3, R2, RZ, 0x1f ;  /* 0x00001fff02037589 */ /* 0x000e2200000e0000 */
[----:B------:R-:W-:Y:S01]  /*0140*/  UMOV UR4, 0x80 ;  /* 0x0000008000047882 */ /* 0x000fe20000000000 */
[----:B------:R-:W-:Y:S01]  /*0150*/  UMOV UR7, 0x100 ;  /* 0x0000010000077882 */ /* 0x000fe20000000000 */
[----:B------:R-:W-:Y:S01]  /*0160*/  VOTEU.ANY UP1, P0 ;  /* 0x00000000003f7886 */ /* 0x000fe20000020100 */
[----:B------:R-:W1:Y:S01]  /*0170*/  @UP0 S2UR UR8, SR_CgaCtaId ;  /* 0x00000000000809c3 */ /* 0x000e620000008800 */
[----:B------:R-:W-:Y:S01]  /*0180*/  @UP0 UMOV UR6, 0x400 ;  /* 0x0000040000060882 */ /* 0x000fe20000000000 */
[----:B------:R-:W-:-:S04]  /*0190*/  @UP0 UIADD3 UR4, -UR4, 0x100000, URZ ;  /* 0x0010000004040890 */ /* 0x000fc8000fffe13f */
[----:B------:R-:W-:Y:S02]  /*01a0*/  @UP0 USHF.L.U32 UR5, UR4, 0xb, URZ ;  /* 0x0000000b04050899 */ /* 0x000fe4000800063f */
[----:B------:R-:W-:Y:S01]  /*01b0*/  @UP0 USHF.L.U32 UR4, UR4, 0x1, URZ ;  /* 0x0000000104040899 */ /* 0x000fe2000800063f */
[----:B0-----:R-:W-:Y:S02]  /*01c0*/  ISETP.NE.AND P1, PT, R3, RZ, PT ;  /* 0x000000ff0300720c */ /* 0x001fe40003f25270 */
[----:B------:R-:W-:Y:S01]  /*01d0*/  SHF.R.U32.HI R3, RZ, 0x7, R0 ;  /* 0x00000007ff037819 */ /* 0x000fe20000011600 */
[----:B-1----:R-:W-:Y:S02]  /*01e0*/  @UP0 ULEA UR8, UR8, UR6, 0x18 ;  /* 0x0000000608080291 */ /* 0x002fe4000f8ec03f */
[----:B------:R-:W-:-:S04]  /*01f0*/  @UP0 UIADD3 UR6, -UR7, 0x100000, URZ ;  /* 0x0010000007060890 */ /* 0x000fc8000fffe13f */
[----:B------:R-:W-:Y:S02]  /*0200*/  @UP0 USHF.L.U32 UR7, UR6, 0xb, URZ ;  /* 0x0000000b06070899 */ /* 0x000fe4000800063f */
[----:B------:R-:W-:Y:S01]  /*0210*/  @UP0 USHF.L.U32 UR6, UR6, 0x1, URZ ;  /* 0x0000000106060899 */ /* 0x000fe2000800063f */
[----:B------:R-:W-:Y:S01]  /*0220*/  VOTEU.ANY UP0, P0 ;  /* 0x00000000003f7886 */ /* 0x000fe20000000100 */
[----:B------:R-:W0:Y:S04]  /*0230*/  SHFL.IDX PT, R3, R3, RZ, 0x1f ;  /* 0x00001fff03037589 */ /* 0x000e2800000e0000 */
[----:B------:R-:W1:Y:S02]  /*0240*/  FENCE.VIEW.ASYNC.S ;  /* 0x00000000000073c6 */ /* 0x000e640000000000 */
[----:B-1----:R1:W2:Y:S04]  /*0250*/  @UP0 SYNCS.EXCH.64 URZ, [UR8+0x34800], UR4 ;  /* 0x03480004083f05b2 */ /* 0x0022a80008000100 */
[----:B------:R1:W3:Y:S01]  /*0260*/  @UP1 SYNCS.EXCH.64 URZ, [UR8+0x34820], UR6 ;  /* 0x03482006083f15b2 */ /* 0x0002e20008000100 */
[----:B------:R-:W-:Y:S05]  /*0270*/  @P1 BRA `(.L_x_2) ;  /* 0x0000000000481947 */ /* 0x000fea0003800000 */
[----:B-1----:R-:W1:Y:S01]  /*0280*/  S2UR UR5, SR_CgaCtaId ;  /* 0x00000000000579c3 */ /* 0x002e620000008800 */
[----:B------:R-:W-:Y:S01]  /*0290*/  UMOV UR4, 0x400 ;  /* 0x0000040000047882 */ /* 0x000fe20000000000 */
[----:B------:R-:W-:Y:S01]  /*02a0*/  UMOV UR6, 0x1 ;  /* 0x0000000100067882 */ /* 0x000fe20000000000 */
[----:B------:R-:W-:Y:S01]  /*02b0*/  UMOV UR7, 0x2 ;  /* 0x0000000200077882 */ /* 0x000fe20000000000 */
[----:B------:R-:W-:Y:S01]  /*02c0*/  ELECT P0, URZ, PT ;  /* 0x00000000003f782f */ /* 0x000fe20003800000 */
[----:B-1----:R-:W-:Y:S02]  /*02d0*/  ULEA UR8, UR5, UR4, 0x18 ;  /* 0x0000000405087291 */ /* 0x002fe4000f8ec03f */
[----:B------:R-:W-:-:S04]  /*02e0*/  UIADD3 UR4, -UR6, 0x100000, URZ ;  /* 0x0010000006047890 */ /* 0x000fc8000fffe13f */
[----:B------:R-:W-:Y:S02]  /*02f0*/  USHF.L.U32 UR5, UR4, 0xb, URZ ;  /* 0x0000000b04057899 */ /* 0x000fe4000800063f */
[----:B------:R-:W-:Y:S02]  /*0300*/  USHF.L.U32 UR4, UR4, 0x1, URZ ;  /* 0x0000000104047899 */ /* 0x000fe4000800063f */
[----:B------:R-:W-:-:S04]  /*0310*/  UIADD3 UR6, -UR7, 0x100000, URZ ;  /* 0x0010000007067890 */ /* 0x000fc8000fffe13f */
[----:B------:R-:W-:Y:S02]  /*0320*/  USHF.L.U32 UR7, UR6, 0xb, URZ ;  /* 0x0000000b06077899 */ /* 0x000fe4000800063f */
[----:B------:R-:W-:Y:S01]  /*0330*/  USHF.L.U32 UR6, UR6, 0x1, URZ ;  /* 0x0000000106067899 */ /* 0x000fe2000800063f */
[----:B------:R-:W1:Y:S03]  /*0340*/  FENCE.VIEW.ASYNC.S ;  /* 0x00000000000073c6 */ /* 0x000e660000000000 */
[----:B-1----:R4:W1:Y:S08]  /*0350*/  SYNCS.EXCH.64 URZ, [UR8+0x34830], UR4 ;  /* 0x03483004083f75b2 */ /* 0x0028700008000100 */
[----:B------:R4:W0:Y:S01]  /*0360*/  SYNCS.EXCH.64 URZ, [UR8+0x34840], UR6 ;  /* 0x03484006083f75b2 */ /* 0x0008220008000100 */
[----:B------:R4:W0:Y:S01]  /*0370*/  SYNCS.EXCH.64 URZ, [UR8+0x34838], UR4 ;  /* 0x03483804083f75b2 */ /* 0x0008220008000100 */
[----:B------:R4:W0:Y:S02]  /*0380*/  SYNCS.EXCH.64 URZ, [UR8+0x34848], UR6 ;  /* 0x03484806083f75b2 */ /* 0x0008240008000100 */
[----:B----4-:R-:W-:Y:S01]  /*0390*/  NOP ;  /* 0x0000000000007918 */ /* 0x010fe20000000000 */
.L_x_2:
[----:B------:R-:W4:Y:S01]  /*03a0*/  SHFL.IDX PT, R4, R2, RZ, 0x1f ;  /* 0x00001fff02047589 */ /* 0x000f2200000e0000 */
[----:B------:R-:W-:Y:S01]  /*03b0*/  NOP ;  /* 0x0000000000007918 */ /* 0x000fe20000000000 */
[----:B----4-:R-:W-:-:S13]  /*03c0*/  ISETP.NE.AND P0, PT, R4, RZ, PT ;  /* 0x000000ff0400720c */ /* 0x010fda0003f05270 */
        /* <DEDUP_REMOVED lines=19> */
.L_x_3:
[----:B------:R-:W4:Y:S01]  /*0500*/  SHFL.IDX PT, R4, R2, RZ, 0x1f ;  /* 0x00001fff02047589 */ /* 0x000f2200000e0000 */
[----:B------:R-:W-:Y:S01]  /*0510*/  NOP ;  /* 0x0000000000007918 */ /* 0x000fe20000000000 */
[----:B----4-:R-:W-:-:S13]  /*0520*/  ISETP.NE.AND P0, PT, R4, RZ, PT ;  /* 0x000000ff0400720c */ /* 0x010fda0003f05270 */
[----:B------:R-:W-:Y:S05]  /*0530*/  @P0 BRA `(.L_x_4) ;  /* 0x0000000000380947 */ /* 0x000fea0003800000 */
[----:B-1----:R-:W1:Y:S01]  /*0540*/  S2UR UR5, SR_CgaCtaId ;  /* 0x00000000000579c3 */ /* 0x002e620000008800 */
[----:B------:R-:W-:Y:S01]  /*0550*/  UMOV UR4, 0x400 ;  /* 0x0000040000047882 */ /* 0x000fe20000000000 */
[----:B------:R-:W-:Y:S01]  /*0560*/  UMOV UR7, 0x1 ;  /* 0x0000000100077882 */ /* 0x000fe20000000000 */
[----:B------:R-:W-:Y:S01]  /*0570*/  ELECT P0, URZ, PT ;  /* 0x00000000003f782f */ /* 0x000fe20003800000 */
[----:B-1----:R-:W-:Y:S02]  /*0580*/  ULEA UR6, UR5, UR4, 0x18 ;  /* 0x0000000405067291 */ /* 0x002fe4000f8ec03f */
[----:B------:R-:W-:-:S04]  /*0590*/  UIADD3 UR4, -UR7, 0x100000, URZ ;  /* 0x0010000007047890 */ /* 0x000fc8000fffe13f */
[----:B------:R-:W-:Y:S02]  /*05a0*/  USHF.L.U32 UR5, UR4, 0xb, URZ ;  /* 0x0000000b04057899 */ /* 0x000fe4000800063f */
[----:B------:R-:W-:Y:S01]  /*05b0*/  USHF.L.U32 UR4, UR4, 0x1, URZ ;  /* 0x0000000104047899 */ /* 0x000fe2000800063f */
[----:B------:R-:W1:Y:S11]  /*05c0*/  FENCE.VIEW.ASYNC.S ;  /* 0x00000000000073c6 */ /* 0x000e760000000000 */
[----:B-1----:R4:W1:Y:S01]  /*05d0*/  SYNCS.EXCH.64 URZ, [UR6+0x34870], UR4 ;  /* 0x03487004063f75b2 */ /* 0x0028620008000100 */
[----:B------:R4:W0:Y:S01]  /*05e0*/  SYNCS.EXCH.64 URZ, [UR6+0x34880], UR4 ;  /* 0x03488004063f75b2 */ /* 0x0008220008000100 */
[----:B------:R4:W0:Y:S01]  /*05f0*/  SYNCS.EXCH.64 URZ, [UR6+0x34878], UR4 ;  /* 0x03487804063f75b2 */ /* 0x0008220008000100 */
[----:B------:R4:W0:Y:S02]  /*0600*/  SYNCS.EXCH.64 URZ, [UR6+0x34888], UR4 ;  /* 0x03488804063f75b2 */ /* 0x0008240008000100 */
[----:B----4-:R-:W-:Y:S01]  /*0610*/  NOP ;  /* 0x0000000000007918 */ /* 0x010fe20000000000 */
.L_x_4:
        /* <DEDUP_REMOVED lines=22> */
.L_x_5:
        /* <DEDUP_REMOVED lines=22> */
.L_x_6:
[----:B0-----:R-:W-:Y:S01]  /*08e0*/  ISETP.NE.AND P0, PT, R3, RZ, PT ;  /* 0x000000ff0300720c */ /* 0x001fe20003f05270 */
[----:B------:R-:W-:Y:S01]  /*08f0*/  IMAD.MOV.U32 R3, RZ, RZ, 0x1 ;  /* 0x00000001ff037424 */ /* 0x000fe200078e00ff */
[----:B------:R-:W-:Y:S01]  /*0900*/  NOP ;  /* 0x0000000000007918 */ /* 0x000fe20000000000 */
[----:B------:R-:W-:-:S03]  /*0910*/  ULDC.64 UR60, c[0x0][0x208] ;  /* 0x00008200003c7ab9 */ /* 0x000fc60000000a00 */
[----:B------:R-:W-:-:S05]  /*0920*/  SEL R3, R3, 0x2, !P0 ;  /* 0x0000000203037807 */ /* 0x000fca0004000000 */
[----:B------:R0:W-:Y:S01]  /*0930*/  STL [R1+0x34], R3 ;  /* 0x0000340301007387 */ /* 0x0001e20000100800 */
[----:B-123--:R-:W-:Y:S06]  /*0940*/  BAR.SYNC.DEFER_BLOCKING 0x0 ;  /* 0x0000000000007b1d */ /* 0x00efec0000010000 */
[----:B------:R-:W-:Y:S05]  /*0950*/  @!P0 BRA `(.L_x_7) ;  /* 0x0000008000448947 */ /* 0x000fea0003800000 */
.L_x_8:
[----:B------:R-:W-:-:S08]  /*0960*/  NOP ;  /* 0x0000000000007918 */ /* 0x000fd00000000000 */
[----:B------:R-:W1:Y:S02]  /*0970*/  USETMAXREG.TRY_ALLOC.CTAPOOL UP0, 0xf0 ;  /* 0x000000f0000079c8 */ /* 0x000e640008000600 */
[----:B-1----:R-:W-:-:S13]  /*0980*/  PLOP3.LUT P0, PT, PT, PT, UP0, 0x80, 0x0 ;  /* 0x000000000000781c */ /* 0x002fda0003f0f008 */
[----:B------:R-:W-:Y:S05]  /*0990*/  @!P0 BRA `(.L_x_8) ;  /* 0xfffffffc00f08947 */ /* 0x000fea000383ffff */
[----:B------:R-:W1:Y:S08]  /*09a0*/  S2UR UR39, SR_CTAID.X ;  /* 0x00000000002779c3 */ /* 0x000e700000002500 */
[----:B------:R-:W-:Y:S08]  /*09b0*/  BAR.ARV 0x8, 0x180 ;  /* 0x0206000000007b1d */ /* 0x000ff00000002000 */
[----:B------:R-:W1:Y:S02]  /*09c0*/  LDC R2, c[0x0][0xc34] ;  /* 0x00030d00ff027b82 */ /* 0x000e640000000800 */
[----:B-1----:R-:W-:-:S13]  /*09d0*/  ISETP.LE.AND P0, PT, R2, UR39, PT ;  /* 0x0000002702007c0c */ /* 0x002fda000bf03270 */
[----:B------:R-:W-:Y:S05]  /*09e0*/  @P0 EXIT ;  /* 0x000000000000094d */ /* 0x000fea0003800000 */
[----:B------:R-:W2:Y:S01]  /*09f0*/  LDL.LU R12, [R1+0x34] ;  /* 0x00003400010c7983 */ /* 0x000ea20000300800 */
[----:B------:R-:W-:Y:S01]  /*0a00*/  VIADD R0, R0, 0xffffff80 ;  /* 0xffffff8000007836 */ /* 0x000fe20000000000 */
[----:B------:R-:W-:Y:S01]  /*0a10*/  MOV R19, RZ ;  /* 0x000000ff00137202 */ /* 0x000fe20000000f00 */
[----:B------:R-:W-:Y:S01]  /*0a20*/  IMAD.MOV.U32 R189, RZ, RZ, -0x2 ;  /* 0xfffffffeffbd7424 */ /* 0x000fe200078e00ff */
[----:B------:R-:W-:Y:S01]  /*0a30*/  UMOV UR37, URZ ;  /* 0x0000003f00257c82 */ /* 0x000fe20008000000 */
[----:B------:R-:W-:Y:S01]  /*0a40*/  UMOV UR36, URZ ;  /* 0x0000003f00247c82 */ /* 0x000fe20008000000 */
[----:B0-----:R-:W-:-:S04]  /*0a50*/  SHF.R.S32.HI R3, RZ, 0x1f, R0 ;  /* 0x0000001fff037819 */ /* 0x001fc80000011400 */
[CC--:B------:R-:W-:Y:S02]  /*0a60*/  LEA.HI R2, R3.reuse, R0.reuse, RZ, 0x7 ;  /* 0x0000000003027211 */ /* 0x0c0fe400078f38ff */
[CC--:B------:R-:W-:Y:S02]  /*0a70*/  LEA.HI R4, R3.reuse, R0.reuse, RZ, 0x5 ;  /* 0x0000000003047211 */ /* 0x0c0fe400078f28ff */
[----:B------:R-:W-:Y:S02]  /*0a80*/  LOP3.LUT R23, R2, 0xffffff80, RZ, 0xc0, !PT ;  /* 0xffffff8002177812 */ /* 0x000fe400078ec0ff */
[CC--:B------:R-:W-:Y:S01]  /*0a90*/  LEA.HI R6, R3.reuse, R0.reuse, RZ, 0x4 ;  /* 0x0000000003067211 */ /* 0x0c0fe200078f20ff */
[----:B------:R-:W-:Y:S01]  /*0aa0*/  IMAD.SHL.U32 R4, R4, 0x20, RZ ;  /* 0x0000002004047824 */ /* 0x000fe200078e00ff */
[----:B------:R-:W-:Y:S01]  /*0ab0*/  LEA.HI R10, R3, R0, RZ, 0x2 ;  /* 0x00000000030a7211 */ /* 0x000fe200078f10ff */
[----:B------:R-:W-:Y:S01]  /*0ac0*/  IMAD.IADD R23, R0, 0x1, -R23 ;  /* 0x0000000100177824 */ /* 0x000fe200078e0a17 */
[----:B------:R-:W-:-:S02]  /*0ad0*/  LOP3.LUT R5, R6, 0x3fffff0, RZ, 0xc0, !PT ;  /* 0x03fffff006057812 */ /* 0x000fc400078ec0ff */
[----:B------:R-:W-:Y:S02]  /*0ae0*/  LOP3.LUT R8, R4, 0xfffffc00, RZ, 0xc0, !PT ;  /* 0xfffffc0004087812 */ /* 0x000fe400078ec0ff */
[----:B------:R-:W-:Y:S01]  /*0af0*/  SHF.R.S32.HI R4, RZ, 0x1f, R23 ;  /* 0x0000001fff047819 */ /* 0x000fe20000011417 */
[----:B------:R-:W-:Y:S01]  /*0b00*/  IMAD.IADD R7, R0, 0x1, -R5 ;  /* 0x0000000100077824 */ /* 0x000fe200078e0a05 */
[----:B------:R-:W-:Y:S02]  /*0b10*/  SHF.R.S32.HI R9, RZ, 0x4, R6 ;  /* 0x00000004ff097819 */ /* 0x000fe40000011406 */
[----:B------:R-:W-:Y:S02]  /*0b20*/  LEA.HI R5, R4, R23, RZ, 0x2 ;  /* 0x0000001704057211 */ /* 0x000fe400078f10ff */
[----:B------:R-:W-:Y:S02]  /*0b30*/  LEA.HI R6, R6, R9, RZ, 0x1 ;  /* 0x0000000906067211 */ /* 0x000fe400078f08ff */
[----:B------:R-:W-:-:S02]  /*0b40*/  LEA R7, R7, R8, 0x6 ;  /* 0x0000000807077211 */ /* 0x000fc400078e30ff */
[--C-:B------:R-:W-:Y:S02]  /*0b50*/  SHF.R.S32.HI R8, RZ, 0x2, R5.reuse ;  /* 0x00000002ff087819 */ /* 0x100fe40000011405 */
[----:B------:R-:W-:Y:S02]  /*0b60*/  SHF.R.S32.HI R11, RZ, 0x1f, R5 ;  /* 0x0000001fff0b7819 */ /* 0x000fe40000011405 */
[----:B------:R-:W-:Y:S02]  /*0b70*/  LEA.HI R22, R3, R0, RZ, 0x3 ;  /* 0x0000000003167211 */ /* 0x000fe400078f18ff */
[----:B------:R-:W-:Y:S02]  /*0b80*/  LOP3.LUT R6, R6, 0x1ffffffe, RZ, 0xc0, !PT ;  /* 0x1ffffffe06067812 */ /* 0x000fe400078ec0ff */
[----:B------:R-:W-:Y:S02]  /*0b90*/  LOP3.LUT R3, R10, 0xfffffffc, RZ, 0xc0, !PT ;  /* 0xfffffffc0a037812 */ /* 0x000fe400078ec0ff */
[----:B------:R-:W-:Y:S01]  /*0ba0*/  LEA.HI R11, R11, R8, RZ, 0x3 ;  /* 0x000000080b0b7211 */ /* 0x000fe200078f18ff */
[----:B------:R-:W-:Y:S01]  /*0bb0*/  IMAD.IADD R6, R9, 0x1, -R6 ;  /* 0x0000000109067824 */ /* 0x000fe200078e0a06 */
[----:B------:R-:W-:Y:S01]  /*0bc0*/  SHF.R.S32.HI R185, RZ, 0x7, R2 ;  /* 0x00000007ffb97819 */ /* 0x000fe20000011402 */
[----:B------:R-:W-:Y:S01]  /*0bd0*/  IMAD.IADD R3, R0, 0x1, -R3 ;  /* 0x0000000100037824 */ /* 0x000fe200078e0a03 */
[----:B------:R-:W-:Y:S01]  /*0be0*/  LOP3.LUT R13, R22, 0xfffffff8, RZ, 0xc0, !PT ;  /* 0xfffffff8160d7812 */ /* 0x000fe200078ec0ff */
[----:B------:R-:W-:Y:S01]  /*0bf0*/  IMAD R188, R6, 0x8, R7 ;  /* 0x0000000806bc7824 */ /* 0x000fe200078e0207 */
[----:B------:R-:W-:-:S02]  /*0c00*/  LOP3.LUT R11, R11, 0xfffffff8, RZ, 0xc0, !PT ;  /* 0xfffffff80b0b7812 */ /* 0x000fc400078ec0ff */
[----:B------:R-:W-:Y:S01]  /*0c10*/  LEA.HI R4, R4, R23, RZ, 0x5 ;  /* 0x0000001704047211 */ /* 0x000fe200078f28ff */
[----:B------:R-:W-:Y:S01]  /*0c20*/  IMAD.IADD R18, R0, 0x1, -R13 ;  /* 0x0000000100127824 */ /* 0x000fe200078e0a0d */
[----:B------:R-:W-:Y:S01]  /*0c30*/  LEA.HI R2, R2, R185, RZ, 0x1 ;  /* 0x000000b902027211 */ /* 0x000fe200078f08ff */
[----:B------:R-:W-:Y:S01]  /*0c40*/  IMAD.IADD R11, R8, 0x1, -R11 ;  /* 0x00000001080b7824 */ /* 0x000fe200078e0a0b */
[----:B------:R-:W-:Y:S01]  /*0c50*/  LEA.HI R6, R3, R3, RZ, 0x1 ;  /* 0x0000000303067211 */ /* 0x000fe200078f08ff */
[----:B------:R-:W-:Y:S01]  /*0c60*/  IMAD.SHL.U32 R16, R18, 0x8, RZ ;  /* 0x0000000812107824 */ /* 0x000fe200078e00ff */
[----:B------:R-:W-:Y:S02]  /*0c70*/  SHF.R.S32.HI R4, RZ, 0x5, R4 ;  /* 0x00000005ff047819 */ /* 0x000fe40000011404 */
[----:B------:R-:W-:Y:S01]  /*0c80*/  LOP3.LUT R2, R2, 0x3fffffe, RZ, 0xc0, !PT ;  /* 0x03fffffe02027812 */ /* 0x000fe200078ec0ff */
[----:B------:R-:W-:Y:S01]  /*0c90*/  VIADD R17, R16, 0x40 ;  /* 0x0000004010117836 */ /* 0x000fe20000000000 */
[----:B------:R-:W-:Y:S01]  /*0ca0*/  LOP3.LUT R0, R5, 0x7ffffffc, RZ, 0xc0, !PT ;  /* 0x7ffffffc05007812 */ /* 0x000fe200078ec0ff */
[----:B------:R-:W-:Y:S01]  /*0cb0*/  IMAD R11, R4, 0x10, R11 ;  /* 0x00000010040b7824 */ /* 0x000fe200078e020b */
[----:B------:R-:W-:Y:S01]  /*0cc0*/  LOP3.LUT R6, R6, 0x1ffffffe, RZ, 0xc0, !PT ;  /* 0x1ffffffe06067812 */ /* 0x000fe200078ec0ff */
[----:B------:R-:W-:Y:S01]  /*0cd0*/  IMAD.IADD R2, R185, 0x1, -R2 ;  /* 0x00000001b9027824 */ /* 0x000fe200078e0a02 */
[----:B------:R-:W-:-:S02]  /*0ce0*/  IADD3 R0, R23, -R0, RZ ;  /* 0x8000000017007210 */ /* 0x000fc40007ffe0ff */
[----:B------:R-:W-:Y:S01]  /*0cf0*/  SHF.R.S32.HI R22, RZ, 0x3, R22 ;  /* 0x00000003ff167819 */ /* 0x000fe20000011416 */
[----:B------:R-:W-:Y:S01]  /*0d00*/  IMAD.IADD R187, R3, 0x1, -R6 ;  /* 0x0000000103bb7824 */ /* 0x000fe200078e0a06 */
[----:B------:R-:W-:Y:S01]  /*0d10*/  SHF.R.S32.HI R190, RZ, 0x1f, R17 ;  /* 0x0000001fffbe7819 */ /* 0x000fe20000011411 */
[----:B------:R-:W-:Y:S02]  /*0d20*/  IMAD R186, R2, 0x40, R11 ;  /* 0x0000004002ba7824 */ /* 0x000fe400078e020b */
[----:B------:R-:W-:Y:S02]  /*0d30*/  IMAD R189, R0, R189, 0x80 ;  /* 0x0000008000bd7424 */ /* 0x000fe400078e02bd */
[----:B------:R-:W-:Y:S01]  /*0d40*/  IMAD R187, R187, 0x8, R186 ;  /* 0x00000008bbbb7824 */ /* 0x000fe200078e02ba */
[----:B--2---:R-:W-:-:S07]  /*0d50*/  LOP3.LUT R2, R12, 0x1, RZ, 0xfc, !PT ;  /* 0x000000010c027812 */ /* 0x004fce00078efcff */
.L_x_37:
[----:B0-----:R-:W0:Y:S01]  /*0d60*/  SHFL.IDX PT, R0, R185, RZ, 0x1f ;  /* 0x00001fffb9007589 */ /* 0x001e2200000e0000 */
[----:B-1----:R-:W1:Y:S01]  /*0d70*/  S2UR UR4, SR_CgaCtaId ;  /* 0x00000000000479c3 */ /* 0x002e620000008800 */
[----:B------:R-:W-:Y:S01]  /*0d80*/  ULDC.64 UR8, c[0x0][0x418] ;  /* 0x0001060000087ab9 */ /* 0x000fe20000000a00 */
[----:B------:R-:W-:Y:S01]  /*0d90*/  UMOV UR40, 0x400 ;  /* 0x0000040000287882 */ /* 0x000fe20000000000 */
[----:B------:R-:W-:Y:S01]  /*0da0*/  UISETP.NE.U32.AND UP0, UPT, UR8, URZ, UPT ;  /* 0x0000003f0800728c */ /* 0x000fe2000bf05070 */
[----:B------:R-:W-:Y:S01]  /*0db0*/  ULDC UR5, c[0x0][0xc38] ;  /* 0x00030e0000057ab9 */ /* 0x000fe20000000800 */
[----:B------:R-:W-:Y:S01]  /*0dc0*/  ULDC UR6, c[0x0][0x424] ;  /* 0x0001090000067ab9 */ /* 0x000fe20000000800 */
[----:B------:R-:W-:Y:S02]  /*0dd0*/  UISETP.NE.AND UP1, UPT, UR5, 0x1, UPT ;  /* 0x000000010500788c */ /* 0x000fe4000bf25270 */
[----:B---3-5:R-:W2:Y:S01]  /*0de0*/  LDC R88, c[0x0][0x2f0] ;  /* 0x0000bc00ff587b82 */ /* 0x028ea20000000800 */
[----:B------:R-:W-:Y:S01]  /*0df0*/  UISETP.NE.AND.EX UP0, UPT, UR9, URZ, UPT, UP0 ;  /* 0x0000003f0900728c */ /* 0x000fe2000bf05300 */
[----:B------:R-:W-:Y:S01]  /*0e00*/  ULDC UR5, c[0x0][0xc44] ;  /* 0x0003110000057ab9 */ /* 0x000fe20000000800 */
[----:B------:R-:W-:-:S02]  /*0e10*/  UMOV UR11, UR39 ;  /* 0x00000027000b7c82 */ /* 0x000fc40008000000 */
[----:B------:R-:W-:Y:S02]  /*0e20*/  USEL UR6, UR6, 0x1, UP0 ;  /* 0x0000000106067887 */ /* 0x000fe40008000000 */
[----:B------:R-:W-:Y:S02]  /*0e30*/  UISETP.NE.AND UP2, UPT, UR5, 0x1, UPT ;  /* 0x000000010500788c */ /* 0x000fe4000bf45270 */
[----:B------:R-:W-:Y:S01]  /*0e40*/  @UP1 ULDC UR10, c[0x0][0xc40] ;  /* 0x00031000000a1ab9 */ /* 0x000fe20000000800 */
[----:B0-----:R-:W-:Y:S01]  /*0e50*/  R2UR UR7, R0 ;  /* 0x00000000000772ca */ /* 0x001fe200000e0000 */
[----:B-1----:R-:W-:-:S03]  /*0e60*/  ULEA UR40, UR4, UR40, 0x18 ;  /* 0x0000002804287291 */ /* 0x002fc6000f8ec03f */
[----:B------:R-:W-:Y:S01]  /*0e70*/  @UP1 ULDC UR4, c[0x0][0xc3c] ;  /* 0x00030f0000041ab9 */ /* 0x000fe20000000800 */
[----:B------:R-:W-:Y:S02]  /*0e80*/  UIADD3 UR9, UR40, 0x10400, URZ ;  /* 0x0001040028097890 */ /* 0x000fe4000fffe03f */
[----:B------:R-:W-:Y:S02]  /*0e90*/  UIMAD.WIDE.U32 UR4, UR39, UR4, URZ ;  /* 0x00000004270472a5 */ /* 0x000fe4000f8e003f */
[----:B------:R-:W-:Y:S01]  /*0ea0*/  ULOP3.LUT UP0, URZ, UR9, 0x3ff, URZ, 0xc0, !UPT ;  /* 0x000003ff093f7892 */ /* 0x000fe2000f80c03f */
[----:B--2---:R-:W-:Y:S01]  /*0eb0*/  IMAD R88, R88, UR6, RZ ;  /* 0x0000000658587c24 */ /* 0x004fe2000f8e02ff */
[----:B------:R-:W-:Y:S02]  /*0ec0*/  @UP1 USHF.R.U32.HI UR11, URZ, UR10, UR5 ;  /* 0x0000000a3f0b1299 */ /* 0x000fe40008011605 */
[----:B------:R-:W-:Y:S01]  /*0ed0*/  ULEA.HI UR8, UR7, UR7, URZ, 0x1 ;  /* 0x0000000707087291 */ /* 0x000fe2000f8f083f */
[----:B------:R-:W-:Y:S01]  /*0ee0*/  VIADD R0, R88, 0x7f ;  /* 0x0000007f58007836 */ /* 0x000fe20000000000 */
[----:B------:R-:W-:-:S02]  /*0ef0*/  PLOP3.LUT P0, PT, PT, PT, UP0, 0x80, 0x0 ;  /* 0x000000000000781c */ /* 0x000fc40003f0f008 */
[----:B------:R-:W-:Y:S01]  /*0f00*/  ULOP3.LUT UR8, UR8, 0x1e, URZ, 0xc0, !UPT ;  /* 0x0000001e08087892 */ /* 0x000fe2000f8ec03f */
[----:B------:R-:W-:Y:S01]  /*0f10*/  IMAD.U32 R184, RZ, RZ, UR11 ;  /* 0x0000000bffb87e24 */ /* 0x000fe2000f8e00ff */
[----:B------:R-:W-:Y:S01]  /*0f20*/  SHF.R.S32.HI R3, RZ, 0x1f, R0 ;  /* 0x0000001fff037819 */ /* 0x000fe20000011400 */
[----:B------:R-:W-:Y:S01]  /*0f30*/  UMOV UR38, UR11 ;  /* 0x0000000b00267c82 */ /* 0x000fe20008000000 */
[----:B------:R-:W-:Y:S02]  /*0f40*/  UIADD3 UR8, UR7, -UR8, URZ ;  /* 0x8000000807087290 */ /* 0x000fe4000fffe03f */
[----:B------:R-:W-:Y:S01]  /*0f50*/  LEA.HI R3, R3, R0, RZ, 0x7 ;  /* 0x0000000003037211 */ /* 0x000fe200078f38ff */
[----:B------:R-:W-:Y:S01]  /*0f60*/  @UP2 ULDC.64 UR6, c[0x0][0xc48] ;  /* 0x0003120000062ab9 */ /* 0x000fe20000000a00 */
[----:B------:R-:W-:Y:S02]  /*0f70*/  ULEA UR8, UR8, UR9, 0xd ;  /* 0x0000000908087291 */ /* 0x000fe4000f8e683f */
[----:B------:R-:W-:Y:S01]  /*0f80*/  UIMAD.WIDE.U32 UR4, UR11, UR6, URZ ;  /* 0x000000060b0472a5 */ /* 0x000fe2000f8e003f */
[----:B------:R-:W-:Y:S01]  /*0f90*/  SHF.R.S32.HI R191, RZ, 0x7, R3 ;  /* 0x00000007ffbf7819 */ /* 0x000fe20000011403 */
[----:B------:R-:W-:-:S02]  /*0fa0*/  USHF.R.U32.HI UR8, URZ, 0x4, UR8 ;  /* 0x000000043f087899 */ /* 0x000fc40008011608 */
[----:B------:R-:W-:Y:S02]  /*0fb0*/  @UP2 USHF.R.U32.HI UR38, URZ, UR7, UR5 ;  /* 0x000000073f262299 */ /* 0x000fe40008011605 */
[----:B------:R-:W-:Y:S01]  /*0fc0*/  ULOP3.LUT UR41, UR8, 0x3fff, URZ, 0xc0, !UPT ;  /* 0x00003fff08297892 */ /* 0x000fe2000f8ec03f */
[----:B------:R-:W-:Y:S11]  /*0fd0*/  @!P0 BRA `(.L_x_9) ;  /* 0x0000000000408947 */ /* 0x000ff60003800000 */
[----:B------:R-:W-:Y:S01]  /*0fe0*/  MOV R0, 0x0 ;  /* 0x0000000000007802 */ /* 0x000fe20000000f00 */
[----:B------:R-:W-:Y:S01]  /*0ff0*/  ULDC.64 UR4, c[0x4][0x118] ;  /* 0x0100460000047ab9 */ /* 0x000fe20000000a00 */
[----:B------:R-:W-:Y:S01]  /*1000*/  ULDC.64 UR6, c[0x4][0x98] ;  /* 0x0100260000067ab9 */ /* 0x000fe20000000a00 */
[----:B------:R-:W-:Y:S01]  /*1010*/  IMAD.U32 R4, RZ, RZ, UR4 ;  /* 0x00000004ff047e24 */ /* 0x000fe2000f8e00ff */
[----:B------:R0:W1:Y:S01]  /*1020*/  LDC.64 R14, c[0x4][R0] ;  /* 0x01000000000e7b82 */ /* 0x0000620000000a00 */
[----:B------:R-:W-:Y:S01]  /*1030*/  IMAD.U32 R5, RZ, RZ, UR5 ;  /* 0x00000005ff057e24 */ /* 0x000fe2000f8e00ff */
[----:B------:R-:W-:Y:S01]  /*1040*/  ULDC.64 UR4, c[0x4][0x120] ;  /* 0x0100480000047ab9 */ /* 0x000fe20000000a00 */
[----:B------:R-:W-:Y:S01]  /*1050*/  IMAD.U32 R10, RZ, RZ, UR6 ;  /* 0x00000006ff0a7e24 */ /* 0x000fe2000f8e00ff */
[----:B------:R-:W-:Y:S01]  /*1060*/  MOV R7, UR5 ;  /* 0x0000000500077c02 */ /* 0x000fe20008000f00 */
[----:B------:R-:W-:Y:S02]  /*1070*/  IMAD.U32 R6, RZ, RZ, UR4 ;  /* 0x00000004ff067e24 */ /* 0x000fe4000f8e00ff */
[----:B------:R-:W-:-:S02]  /*1080*/  IMAD.U32 R11, RZ, RZ, UR7 ;  /* 0x00000007ff0b7e24 */ /* 0x000fc4000f8e00ff */
[----:B------:R-:W-:Y:S02]  /*1090*/  IMAD.MOV.U32 R8, RZ, RZ, 0x70 ;  /* 0x00000070ff087424 */ /* 0x000fe400078e00ff */
[----:B------:R-:W-:Y:S02]  /*10a0*/  IMAD.MOV.U32 R12, RZ, RZ, 0x1 ;  /* 0x00000001ff0c7424 */ /* 0x000fe400078e00ff */
[----:B0-----:R-:W-:-:S07]  /*10b0*/  IMAD.MOV.U32 R13, RZ, RZ, RZ ;  /* 0x000000ffff0d7224 */ /* 0x001fce00078e00ff */
[----:B------:R-:W-:-:S07]  /*10c0*/  LEPC R20, `(.L_x_9) ;  /* 0x000000001014794e */ /* 0x000fce0000000000 */
[----:B-1----:R-:W-:Y:S05]  /*10d0*/  CALL.ABS.NOINC R14 ;  /* 0x000000000e007343 */ /* 0x002fea0003c00000 */
.L_x_9:
[----:B------:R-:W-:Y:S02]  /*10e0*/  LOP3.LUT R0, R19, 0x1, RZ, 0xc0, !PT ;  /* 0x0000000113007812 */ /* 0x000fe400078ec0ff */
[----:B------:R-:W-:Y:S02]  /*10f0*/  ISETP.NE.AND P0, PT, R2, 0x3, PT ;  /* 0x000000030200780c */ /* 0x000fe40003f05270 */
[----:B------:R-:W-:-:S04]  /*1100*/  SHF.L.U32 R0, R0, 0x1f, RZ ;  /* 0x0000001f00007819 */ /* 0x000fc800000006ff */
[----:B------:R-:W0:Y:S02]  /*1110*/  SYNCS.PHASECHK.TRANS64.TRYWAIT P1, [UR40+0x34800], R0 ;  /* 0x03480000ff0075a7 */ /* 0x000e240008020168 */
[----:B0-----:R-:W-:Y:S05]  /*1120*/  @!P1 BRA `(.L_x_10) ;  /* 0x000000b800fc9947 */ /* 0x001fea0003800000 */
.L_x_127:
[----:B------:R-:W-:Y:S05]  /*1130*/  @!P0 BRA `(.L_x_11) ;  /* 0x0000000000048947 */ /* 0x000fea0003800000 */
[----:B------:R-:W-:Y:S01]  /*1140*/  BPT.TRAP 0x1 ;  /* 0x000000040000795c */ /* 0x000fe20000300000 */
.L_x_11:
[----:B0-----:R-:W-:Y:S01]  /*1150*/  IMAD.U32 R0, RZ, RZ, UR36 ;  /* 0x00000024ff007e24 */ /* 0x001fe2000f8e00ff */
[----:B------:R-:W-:-:S04]  /*1160*/  MOV R3, UR37 ;  /* 0x0000002500037c02 */ /* 0x000fc80008000f00 */
[----:B------:R-:W-:Y:S02]  /*1170*/  LEA R0, R0, UR40, 0x3 ;  /* 0x0000002800007c11 */ /* 0x000fe4000f8e18ff */
[----:B------:R-:W-:-:S04]  /*1180*/  SHF.L.U32 R3, R3, 0x1f, RZ ;  /* 0x0000001f03037819 */ /* 0x000fc800000006ff */
[----:B------:R0:W1:Y:S01]  /*1190*/  SYNCS.PHASECHK.TRANS64.TRYWAIT P2, [R0+URZ+0x34830], R3 ;  /* 0x03483003000075a7 */ /* 0x000062000804017f */
[----:B------:R-:W-:Y:S05]  /*11a0*/  @!P0 BRA `(.L_x_12) ;  /* 0x0000000000048947 */ /* 0x000fea0003800000 */
[----:B------:R-:W-:Y:S01]  /*11b0*/  BPT.TRAP 0x1 ;  /* 0x000000040000795c */ /* 0x000fe20000300000 */
.L_x_12:
[----:B------:R-:W2:Y:S01]  /*11c0*/  S2R R4, SR_TID.X ;  /* 0x0000000000047919 */ /* 0x000ea20000002100 */
[----:B------:R-:W-:Y:S01]  /*11d0*/  IMAD.MOV.U32 R151, RZ, RZ, RZ ;  /* 0x000000ffff977224 */ /* 0x000fe200078e00ff */
[----:B--2---:R-:W-:-:S04]  /*11e0*/  LOP3.LUT R4, R4, 0x7f, RZ, 0xc0, !PT ;  /* 0x0000007f04047812 */ /* 0x004fc800078ec0ff */
[----:B------:R-:W-:Y:S01]  /*11f0*/  ISETP.NE.AND P1, PT, R4, RZ, PT ;  /* 0x000000ff0400720c */ /* 0x000fe20003f25270 */
[----:B-1----:R-:W-:-:S12]  /*1200*/  @P2 BRA `(.L_x_13) ;  /* 0x0000000000082947 */ /* 0x002fd80003800000 */
[----:B------:R-:W1:Y:S02]  /*1210*/  SYNCS.PHASECHK.TRANS64.TRYWAIT P2, [R0+URZ+0x34830], R3 ;  /* 0x03483003000075a7 */ /* 0x000e64000804017f */
[----:B-1----:R-:W-:Y:S05]  /*1220*/  @!P2 BRA `(.L_x_14) ;  /* 0x000000b800d4a947 */ /* 0x002fea0003800000 */
.L_x_13:
[----:B------:R-:W-:Y:S05]  /*1230*/  WARPSYNC.ALL ;  /* 0x0000000000007948 */ /* 0x000fea0003800000 */
[----:B------:R-:W-:Y:S01]  /*1240*/  UIADD3 UR40, UR40, 0x1c400, URZ ;  /* 0x0001c40028287890 */ /* 0x000fe2000fffe03f */
[----:B------:R-:W-:Y:S01]  /*1250*/  WARPGROUP.ARRIVE ;  /* 0x00000000000079c5 */ /* 0x000fe20000000000 */
[----:B------:R-:W-:Y:S01]  /*1260*/  ULOP3.LUT UR5, UR41, 0x10000, URZ, 0xfc, !UPT ;  /* 0x0001000029057892 */ /* 0x000fe2000f8efc3f */
[----:B------:R-:W-:Y:S01]  /*1270*/  IMAD.IADD R12, R189, 0x1, R88 ;  /* 0x00000001bd0c7824 */ /* 0x000fe200078e0258 */
[----:B------:R-:W-:Y:S01]  /*1280*/  USHF.R.U32.HI UR40, URZ, 0x4, UR40 ;  /* 0x000000043f287899 */ /* 0x000fe20008011628 */
[----:B------:R-:W-:Y:S01]  /*1290*/  P2R R11, PR, RZ, 0x1 ;  /* 0x00000001ff0b7803 */ /* 0x000fe20000000000 */
[----:B------:R-:W-:Y:S01]  /*12a0*/  UMOV UR13, 0x40000040 ;  /* 0x40000040000d7882 */ /* 0x000fe20000000000 */
[----:B------:R-:W-:Y:S01]  /*12b0*/  UMOV UR15, 0x40000040 ;  /* 0x40000040000f7882 */ /* 0x000fe20000000000 */
[----:B------:R-:W-:Y:S01]  /*12c0*/  ULOP3.LUT UR10, UR40, 0x3fff, URZ, 0xc0, !UPT ;  /* 0x00003fff280a7892 */ /* 0x000fe2000f8ec03f */
[----:B------:R-:W-:Y:S01]  /*12d0*/  IMAD.U32 R5, RZ, RZ, UR13 ;  /* 0x0000000dff057e24 */ /* 0x000fe2000f8e00ff */
[----:B------:R-:W-:Y:S01]  /*12e0*/  UMOV UR12, UR5 ;  /* 0x00000005000c7c82 */ /* 0x000fe20008000000 */
[----:B------:R-:W-:Y:S01]  /*12f0*/  UIADD3 UR6, UR5, 0x2, URZ ;  /* 0x0000000205067890 */ /* 0x000fe2000fffe03f */
[----:B------:R-:W-:Y:S01]  /*1300*/  IMAD.U32 R4, RZ, RZ, UR12 ;  /* 0x0000000cff047e24 */ /* 0x000fe2000f8e00ff */
[----:B------:R-:W-:Y:S01]  /*1310*/  ULOP3.LUT UR10, UR10, 0x10000, URZ, 0xfc, !UPT ;  /* 0x000100000a0a7892 */ /* 0x000fe2000f8efc3f */
[----:B------:R-:W-:Y:S01]  /*1320*/  IMAD R12, R191, -0x80, R12 ;  /* 0xffffff80bf0c7824 */ /* 0x000fe200078e020c */
[----:B------:R-:W-:Y:S01]  /*1330*/  UIADD3 UR56, UR5, 0x4, URZ ;  /* 0x0000000405387890 */ /* 0x000fe2000fffe03f */
[----:B01----:R-:W-:Y:S01]  /*1340*/  @!P1 VIADD R0, R0, 0x34840 ;  /* 0x0003484000009836 */ /* 0x003fe20000000000 */
[----:B------:R-:W-:Y:S01]  /*1350*/  UIMAD UR4, UR36, 0xc00, UR10 ;  /* 0x00000c00240478a4 */ /* 0x000fe2000f8e020a */
[--C-:B------:R-:W-:Y:S01]  /*1360*/  IMAD.MOV.U32 R150, RZ, RZ, R151.reuse ;  /* 0x000000ffff967224 */ /* 0x100fe200078e0097 */
[----:B------:R-:W-:Y:S01]  /*1370*/  UMOV UR57, 0x40000040 ;  /* 0x4000004000397882 */ /* 0x000fe20000000000 */
[----:B------:R-:W-:Y:S01]  /*1380*/  UMOV UR59, 0x40000040 ;  /* 0x40000040003b7882 */ /* 0x000fe20000000000 */
[----:B------:R-:W-:Y:S01]  /*1390*/  UIADD3 UR7, UR4, 0x2, URZ ;  /* 0x0000000204077890 */ /* 0x000fe2000fffe03f */
[C---:B------:R-:W-:Y:S01]  /*13a0*/  ISETP.GT.AND P2, PT, R12.reuse, RZ, PT ;  /* 0x000000ff0c00720c */ /* 0x040fe20003f44270 */
[----:B------:R-:W-:Y:S01]  /*13b0*/  UIADD3 UR58, UR4, 0x4, URZ ;  /* 0x00000004043a7890 */ /* 0x000fe2000fffe03f */
[C---:B------:R-:W-:Y:S01]  /*13c0*/  ISETP.GT.AND P3, PT, R12.reuse, 0x1, PT ;  /* 0x000000010c00780c */ /* 0x040fe20003f64270 */
[----:B------:R-:W-:Y:S01]  /*13d0*/  UMOV UR14, UR4 ;  /* 0x00000004000e7c82 */ /* 0x000fe20008000000 */
[----:B------:R-:W-:Y:S01]  /*13e0*/  UIADD3 UR52, UR5, 0x6, URZ ;  /* 0x0000000605347890 */ /* 0x000fe2000fffe03f */
[----:B------:R-:W-:Y:S01]  /*13f0*/  HGMMA.64x128x16.F32 R24, gdesc[UR12], RZ, !UPT, gsb0 ;  /* 0x01e000000c1879f0 */ /* 0x000fe2000c0008ff */
[----:B------:R-:W-:Y:S01]  /*1400*/  UMOV UR12, UR6 ;  /* 0x00000006000c7c82 */ /* 0x000fe20008000000 */
[----:B------:R-:W-:Y:S01]  /*1410*/  UMOV UR13, 0x40000040 ;  /* 0x40000040000d7882 */ /* 0x000fe20000000000 */
[----:B------:R-:W-:Y:S01]  /*1420*/  UMOV UR14, UR7 ;  /* 0x00000007000e7c82 */ /* 0x000fe20008000000 */
[----:B------:R-:W-:Y:S01]  /*1430*/  UMOV UR15, 0x40000040 ;  /* 0x40000040000f7882 */ /* 0x000fe20000000000 */
[----:B------:R-:W-:Y:S01]  /*1440*/  UIADD3 UR54, UR4, 0x6, URZ ;  /* 0x0000000604367890 */ /* 0x000fe2000fffe03f */
[----:B------:R-:W-:Y:S01]  /*1450*/  IMAD.U32 R6, RZ, RZ, UR12 ;  /* 0x0000000cff067e24 */ /* 0x000fe2000f8e00ff */
[----:B------:R-:W-:Y:S01]  /*1460*/  UMOV UR53, 0x40000040 ;  /* 0x4000004000357882 */ /* 0x000fe20000000000 */
[----:B------:R-:W-:Y:S01]  /*1470*/  UMOV UR55, 0x40000040 ;  /* 0x4000004000377882 */ /* 0x000fe20000000000 */
[----:B------:R-:W-:Y:S01]  /*1480*/  IMAD.U32 R7, RZ, RZ, UR13 ;  /* 0x0000000dff077e24 */ /* 0x000fe2000f8e00ff */
[----:B------:R-:W-:Y:S01]  /*1490*/  UIADD3 UR16, UR5, 0x402, URZ ;  /* 0x0000040205107890 */ /* 0x000fe2000fffe03f */
[C---:B------:R-:W-:Y:S01]  /*14a0*/  ISETP.GT.AND P6, PT, R12.reuse, 0x8, PT ;  /* 0x000000080c00780c */ /* 0x040fe20003fc4270 */
[----:B------:R-:W-:Y:S01]  /*14b0*/  UIADD3 UR18, UR4, 0x402, URZ ;  /* 0x0000040204127890 */ /* 0x000fe2000fffe03f */
[C---:B------:R-:W-:Y:S01]  /*14c0*/  ISETP.GT.AND P5, PT, R12.reuse, 0x9, PT ;  /* 0x000000090c00780c */ /* 0x040fe20003fa4270 */
[----:B------:R-:W-:Y:S01]  /*14d0*/  UMOV UR17, 0x40000040 ;  /* 0x4000004000117882 */ /* 0x000fe20000000000 */
[----:B------:R-:W-:Y:S01]  /*14e0*/  UMOV UR19, 0x40000040 ;  /* 0x4000004000137882 */ /* 0x000fe20000000000 */
[----:B------:R-:W-:Y:S01]  /*14f0*/  UIADD3 UR20, UR5, 0x404, URZ ;  /* 0x0000040405147890 */ /* 0x000fe2000fffe03f */
[----:B------:R-:W-:Y:S01]  /*1500*/  ISETP.GT.AND P4, PT, R12, 0x10, PT ;  /* 0x000000100c00780c */ /* 0x000fe20003f84270 */
[----:B------:R-:W-:Y:S01]  /*1510*/  UIADD3 UR22, UR4, 0x404, URZ ;  /* 0x0000040404167890 */ /* 0x000fe2000fffe03f */
[----:B------:R-:W-:Y:S01]  /*1520*/  @!P1 PRMT R0, RZ, 0x654, R0 ;  /* 0x00000654ff009816 */ /* 0x000fe20000000000 */
[----:B------:R-:W-:Y:S01]  /*1530*/  UMOV UR21, 0x40000040 ;  /* 0x4000004000157882 */ /* 0x000fe20000000000 */
[----:B------:R-:W-:Y:S01]  /*1540*/  UMOV UR23, 0x40000040 ;  /* 0x4000004000177882 */ /* 0x000fe20000000000 */
[----:B------:R-:W-:Y:S01]  /*1550*/  UIADD3 UR24, UR5, 0x406, URZ ;  /* 0x0000040605187890 */ /* 0x000fe2000fffe03f */
[--C-:B------:R-:W-:Y:S01]  /*1560*/  IMAD.MOV.U32 R149, RZ, RZ, R151.reuse ;  /* 0x000000ffff957224 */ /* 0x100fe200078e0097 */
[----:B------:R-:W-:Y:S01]  /*1570*/  UIADD3 UR26, UR4, 0x406, URZ ;  /* 0x00000406041a7890 */ /* 0x000fe2000fffe03f */
[--C-:B------:R-:W-:Y:S01]  /*1580*/  IMAD.MOV.U32 R148, RZ, RZ, R151.reuse ;  /* 0x000000ffff947224 */ /* 0x100fe200078e0097 */
[----:B------:R-:W-:Y:S01]  /*1590*/  UMOV UR25, 0x40000040 ;  /* 0x4000004000197882 */ /* 0x000fe20000000000 */
[----:B------:R-:W-:Y:S01]  /*15a0*/  UMOV UR27, 0x40000040 ;  /* 0x40000040001b7882 */ /* 0x000fe20000000000 */
[----:B------:R-:W-:Y:S01]  /*15b0*/  UIADD3 UR28, UR5, 0x800, URZ ;  /* 0x00000800051c7890 */ /* 0x000fe2000fffe03f */
[-C--:B------:R-:W-:Y:S01]  /*15c0*/  MOV R147, R151.reuse ;  /* 0x0000009700937202 */ /* 0x080fe20000000f00 */
[----:B------:R-:W-:Y:S01]  /*15d0*/  UIADD3 UR30, UR4, 0x800, URZ ;  /* 0x00000800041e7890 */ /* 0x000fe2000fffe03f */
[--C-:B------:R-:W-:Y:S01]  /*15e0*/  IMAD.MOV.U32 R146, RZ, RZ, R151.reuse ;  /* 0x000000ffff927224 */ /* 0x100fe200078e0097 */
        /* <DEDUP_REMOVED lines=20> */
[--C-:B------:R-:W-:Y:S01]  /*1730*/  IMAD.MOV.U32 R139, RZ, RZ, R151.reuse ;  /* 0x000000ffff8b7224 */ /* 0x100fe200078e0097 */
[-C--:B------:R-:W-:Y:S01]  /*1740*/  MOV R135, R151.reuse ;  /* 0x0000009700877202 */ /* 0x080fe20000000f00 */
        /* <DEDUP_REMOVED lines=13> */
[----:B------:R-:W-:Y:S01]  /*1820*/  MOV R93, R151 ;  /* 0x00000097005d7202 */ /* 0x000fe20000000f00 */
[----:B------:R-:W-:-:S02]  /*1830*/  IMAD.MOV.U32 R115, RZ, RZ, R151 ;  /* 0x000000ffff737224 */ /* 0x000fc400078e0097 */
[--C-:B------:R-:W-:Y:S02]  /*1840*/  IMAD.MOV.U32 R113, RZ, RZ, R151.reuse ;  /* 0x000000ffff717224 */ /* 0x100fe400078e0097 */
[--C-:B------:R-:W-:Y:S02]  /*1850*/  IMAD.MOV.U32 R109, RZ, RZ, R151.reuse ;  /* 0x000000ffff6d7224 */ /* 0x100fe400078e0097 */
[--C-:B------:R-:W-:Y:S02]  /*1860*/  IMAD.MOV.U32 R107, RZ, RZ, R151.reuse ;  /* 0x000000ffff6b7224 */ /* 0x100fe400078e0097 */
[--C-:B------:R-:W-:Y:S02]  /*1870*/  IMAD.MOV.U32 R103, RZ, RZ, R151.reuse ;  /* 0x000000ffff677224 */ /* 0x100fe400078e0097 */
[--C-:B------:R-:W-:Y:S02]  /*1880*/  IMAD.MOV.U32 R101, RZ, RZ, R151.reuse ;  /* 0x000000ffff657224 */ /* 0x100fe400078e0097 */
[----:B------:R-:W-:-:S02]  /*1890*/  IMAD.MOV.U32 R97, RZ, RZ, R151 ;  /* 0x000000ffff617224 */ /* 0x000fc400078e0097 */
[--C-:B------:R-:W-:Y:S02]  /*18a0*/  IMAD.MOV.U32 R95, RZ, RZ, R151.reuse ;  /* 0x000000ffff5f7224 */ /* 0x100fe400078e0097 */
[--C-:B------:R-:W-:Y:S02]  /*18b0*/  IMAD.MOV.U32 R91, RZ, RZ, R151.reuse ;  /* 0x000000ffff5b7224 */ /* 0x100fe400078e0097 */
[----:B------:R-:W-:Y:S01]  /*18c0*/  IMAD.MOV.U32 R89, RZ, RZ, R151 ;  /* 0x000000ffff597224 */ /* 0x000fe200078e0097 */
[----:B------:R-:W-:Y:S02]  /*18d0*/  WARPGROUP.DEPBAR.LE gsb0, 0x0 ;  /* 0x00008000000079c5 */ /* 0x000fe40000010000 */
[----:B------:R-:W-:-:S06]  /*18e0*/  WARPGROUP.ARRIVE ;  /* 0x00000000000079c5 */ /* 0x000fcc0000000000 */
[----:B------:R-:W-:Y:S01]  /*18f0*/  HGMMA.64x128x16.F32 R24, gdesc[UR12], R24, gsb0 ;  /* 0x01e000000c1879f0 */ /* 0x000fe20008000818 */
[----:B------:R-:W-:Y:S02]  /*1900*/  UIADD3 UR12, UR5, 0x400, URZ ;  /* 0x00000400050c7890 */ /* 0x000fe4000fffe03f */
[----:B------:R-:W-:Y:S01]  /*1910*/  UIADD3 UR14, UR4, 0x400, URZ ;  /* 0x00000400040e7890 */ /* 0x000fe2000fffe03f */
[----:B------:R-:W-:Y:S01]  /*1920*/  UMOV UR13, 0x40000040 ;  /* 0x40000040000d7882 */ /* 0x000fe20000000000 */
[----:B------:R-:W-:Y:S01]  /*1930*/  UMOV UR15, 0x40000040 ;  /* 0x40000040000f7882 */ /* 0x000fe20000000000 */
[----:B------:R-:W-:Y:S01]  /*1940*/  ULDC UR4, c[0x0][0x9d8] ;  /* 0x0002760000047ab9 */ /* 0x000fe20000000800 */
[----:B------:R-:W-:Y:S01]  /*1950*/  ULDC UR5, c[0x0][0x988] ;  /* 0x0002620000057ab9 */ /* 0x000fe20000000800 */
[----:B------:R-:W-:Y:S02]  /*1960*/  WARPGROUP.DEPBAR.LE gsb0, 0x0 ;  /* 0x00008000000079c5 */ /* 0x000fe40000010000 */
[----:B------:R-:W-:-:S06]  /*1970*/  WARPGROUP.ARRIVE ;  /* 0x00000000000079c5 */ /* 0x000fcc0000000000 */
[----:B------:R-:W-:Y:S03]  /*1980*/  HGMMA.64x128x16.F32 R24, gdesc[UR56], R24, gsb0 ;  /* 0x01e00000381879f0 */ /* 0x000fe60008000818 */
[----:B------:R-:W-:Y:S02]  /*1990*/  WARPGROUP.DEPBAR.LE gsb0, 0x0 ;  /* 0x00008000000079c5 */ /* 0x000fe40000010000 */
[----:B------:R-:W-:-:S07]  /*19a0*/  WARPGROUP.ARRIVE ;  /* 0x00000000000079c5 */ /* 0x000fce0000000000 */
        /* <DEDUP_REMOVED lines=26> */
[----:B------:R-:W-:Y:S01]  /*1b50*/  FMUL.FTZ R24, R24, UR4 ;  /* 0x0000000418187c20 */ /* 0x000fe20008410000 */
[----:B------:R-:W-:Y:S01]  /*1b60*/  FMUL.FTZ R25, R25, UR4 ;  /* 0x0000000419197c20 */ /* 0x000fe20008410000 */
[----:B------:R-:W-:Y:S01]  /*1b70*/  FMUL.FTZ R28, R28, UR4 ;  /* 0x000000041c1c7c20 */ /* 0x000fe20008410000 */
[----:B------:R-:W-:Y:S01]  /*1b80*/  FMUL.FTZ R29, R29, UR4 ;  /* 0x000000041d1d7c20 */ /* 0x000fe20008410000 */
[----:B------:R-:W-:Y:S01]  /*1b90*/  FMUL.FTZ R32, R32, UR4 ;  /* 0x0000000420207c20 */ /* 0x000fe20008410000 */
[----:B------:R-:W-:Y:S01]  /*1ba0*/  FMUL.FTZ R26, R26, UR4 ;  /* 0x000000041a1a7c20 */ /* 0x000fe20008410000 */
[----:B------:R-:W0:Y:S01]  /*1bb0*/  MUFU.TANH R24, R24 ;  /* 0x0000001800187308 */ /* 0x000e220000002400 */
[----:B------:R-:W-:Y:S01]  /*1bc0*/  FMUL.FTZ R33, R33, UR4 ;  /* 0x0000000421217c20 */ /* 0x000fe20008410000 */
[----:B------:R-:W-:Y:S01]  /*1bd0*/  FMUL.FTZ R27, R27, UR4 ;  /* 0x000000041b1b7c20 */ /* 0x000fe20008410000 */
[----:B------:R-:W-:Y:S01]  /*1be0*/  FMUL.FTZ R36, R36, UR4 ;  /* 0x0000000424247c20 */ /* 0x000fe20008410000 */
[----:B------:R-:W-:Y:S01]  /*1bf0*/  FMUL.FTZ R30, R30, UR4 ;  /* 0x000000041e1e7c20 */ /* 0x000fe20008410000 */
[----:B------:R-:W-:Y:S01]  /*1c00*/  FMUL.FTZ R37, R37, UR4 ;  /* 0x0000000425257c20 */ /* 0x000fe20008410000 */
[----:B------:R-:W-:Y:S01]  /*1c10*/  FMUL.FTZ R31, R31, UR4 ;  /* 0x000000041f1f7c20 */ /* 0x000fe20008410000 */
[----:B------:R-:W-:Y:S01]  /*1c20*/  FMUL.FTZ R34, R34, UR4 ;  /* 0x0000000422227c20 */ /* 0x000fe20008410000 */
[----:B------:R-:W1:Y:S01]  /*1c30*/  MUFU.TANH R25, R25 ;  /* 0x0000001900197308 */ /* 0x000e620000002400 */
[----:B------:R-:W-:Y:S01]  /*1c40*/  FMUL.FTZ R40, R40, UR4 ;  /* 0x0000000428287c20 */ /* 0x000fe20008410000 */
[----:B------:R-:W-:Y:S01]  /*1c50*/  FMUL.FTZ R41, R41, UR4 ;  /* 0x0000000429297c20 */ /* 0x000fe20008410000 */
[----:B------:R-:W-:Y:S01]  /*1c60*/  FMUL.FTZ R35, R35, UR4 ;  /* 0x0000000423237c20 */ /* 0x000fe20008410000 */
[----:B------:R-:W-:Y:S01]  /*1c70*/  FMUL.FTZ R38, R38, UR4 ;  /* 0x0000000426267c20 */ /* 0x000fe20008410000 */
[----:B------:R-:W-:Y:S01]  /*1c80*/  FMUL.FTZ R44, R44, UR4 ;  /* 0x000000042c2c7c20 */ /* 0x000fe20008410000 */
[----:B------:R-:W-:Y:S01]  /*1c90*/  FMUL.FTZ R45, R45, UR4 ;  /* 0x000000042d2d7c20 */ /* 0x000fe20008410000 */
[----:B------:R-:W-:Y:S01]  /*1ca0*/  FMUL.FTZ R39, R39, UR4 ;  /* 0x0000000427277c20 */ /* 0x000fe20008410000 */
[----:B------:R-:W2:Y:S01]  /*1cb0*/  MUFU.TANH R28, R28 ;  /* 0x0000001c001c7308 */ /* 0x000ea20000002400 */
[----:B0-----:R-:W-:Y:S01]  /*1cc0*/  FSEL R14, R24, -INF , P2 ;  /* 0xff800000180e7808 */ /* 0x001fe20001000000 */
[----:B------:R-:W-:Y:S01]  /*1cd0*/  FMUL.FTZ R42, R42, UR4 ;  /* 0x000000042a2a7c20 */ /* 0x000fe20008410000 */
[----:B------:R-:W-:Y:S01]  /*1ce0*/  FMUL.FTZ R48, R48, UR4 ;  /* 0x0000000430307c20 */ /* 0x000fe20008410000 */
[----:B------:R-:W-:Y:S01]  /*1cf0*/  FMUL.FTZ R43, R43, UR4 ;  /* 0x000000042b2b7c20 */ /* 0x000fe20008410000 */
[----:B------:R-:W-:Y:S01]  /*1d00*/  FMUL.FTZ R49, R49, UR4 ;  /* 0x0000000431317c20 */ /* 0x000fe20008410000 */
[----:B------:R-:W-:Y:S01]  /*1d10*/  FMUL.FTZ R46, R46, UR4 ;  /* 0x000000042e2e7c20 */ /* 0x000fe20008410000 */
[----:B------:R-:W-:Y:S01]  /*1d20*/  FMUL.FTZ R52, R52, UR4 ;  /* 0x0000000434347c20 */ /* 0x000fe20008410000 */
[----:B------:R-:W0:Y:S01]  /*1d30*/  MUFU.TANH R29, R29 ;  /* 0x0000001d001d7308 */ /* 0x000e220000002400 */
[----:B-1----:R-:W-:Y:S01]  /*1d40*/  FSEL R25, R25, -INF , P3 ;  /* 0xff80000019197808 */ /* 0x002fe20001800000 */
[----:B------:R-:W-:Y:S01]  /*1d50*/  FMUL.FTZ R47, R47, UR4 ;  /* 0x000000042f2f7c20 */ /* 0x000fe20008410000 */
[----:B------:R-:W-:Y:S01]  /*1d60*/  FMUL.FTZ R53, R53, UR4 ;  /* 0x0000000435357c20 */ /* 0x000fe20008410000 */
[----:B------:R-:W-:Y:S01]  /*1d70*/  FMUL.FTZ R50, R50, UR4 ;  /* 0x0000000432327c20 */ /* 0x000fe20008410000 */
[----:B------:R-:W-:Y:S01]  /*1d80*/  FMNMX.FTZ R9, R14, R25, !PT ;  /* 0x000000190e097209 */ /* 0x000fe20007810000 */
[----:B------:R-:W-:Y:S01]  /*1d90*/  FMUL.FTZ R56, R56, UR4 ;  /* 0x0000000438387c20 */ /* 0x000fe20008410000 */
[----:B------:R-:W-:Y:S01]  /*1da0*/  FMUL.FTZ R51, R51, UR4 ;  /* 0x0000000433337c20 */ /* 0x000fe20008410000 */
[----:B------:R-:W1:Y:S01]  /*1db0*/  MUFU.TANH R8, R26 ;  /* 0x0000001a00087308 */ /* 0x000e620000002400 */
[----:B--2---:R-:W-:Y:S01]  /*1dc0*/  FSEL R90, R28, -INF , P6 ;  /* 0xff8000001c5a7808 */ /* 0x004fe20003000000 */
[----:B------:R-:W-:Y:S01]  /*1dd0*/  FMUL.FTZ R57, R57, UR4 ;  /* 0x0000000439397c20 */ /* 0x000fe20008410000 */
[----:B------:R-:W-:Y:S01]  /*1de0*/  FMUL.FTZ R54, R54, UR4 ;  /* 0x0000000436367c20 */ /* 0x000fe20008410000 */
[----:B------:R-:W-:Y:S01]  /*1df0*/  FMUL.FTZ R60, R60, UR4 ;  /* 0x000000043c3c7c20 */ /* 0x000fe20008410000 */
[----:B------:R-:W-:Y:S01]  /*1e00*/  FMNMX.FTZ R9, R90, R9, !PT ;  /* 0x000000095a097209 */ /* 0x000fe20007810000 */
[----:B------:R-:W-:Y:S01]  /*1e10*/  FMUL.FTZ R55, R55, UR4 ;  /* 0x0000000437377c20 */ /* 0x000fe20008410000 */
[----:B------:R-:W-:Y:S01]  /*1e20*/  FMUL.FTZ R61, R61, UR4 ;  /* 0x000000043d3d7c20 */ /* 0x000fe20008410000 */
[----:B------:R-:W2:Y:S01]  /*1e30*/  MUFU.TANH R32, R32 ;  /* 0x0000002000207308 */ /* 0x000ea20000002400 */
[----:B0-----:R-:W-:Y:S01]  /*1e40*/  FSEL R92, R29, -INF , P5 ;  /* 0xff8000001d5c7808 */ /* 0x001fe20002800000 */
[----:B------:R-:W-:Y:S01]  /*1e50*/  FMUL.FTZ R58, R58, UR4 ;  /* 0x000000043a3a7c20 */ /* 0x000fe20008410000 */
[----:B------:R-:W-:Y:S01]  /*1e60*/  FMUL.FTZ R64, R64, UR4 ;  /* 0x0000000440407c20 */ /* 0x000fe20008410000 */
[----:B------:R-:W-:Y:S01]  /*1e70*/  FMUL.FTZ R59, R59, UR4 ;  /* 0x000000043b3b7c20 */ /* 0x000fe20008410000 */
[----:B------:R-:W-:Y:S01]  /*1e80*/  FMNMX.FTZ R9, R92, R9, !PT ;  /* 0x000000095c097209 */ /* 0x000fe20007810000 */
[----:B------:R-:W-:Y:S01]  /*1e90*/  FMUL.FTZ R65, R65, UR4 ;  /* 0x0000000441417c20 */ /* 0x000fe20008410000 */
[----:B------:R-:W-:Y:S01]  /*1ea0*/  FMUL.FTZ R62, R62, UR4 ;  /* 0x000000043e3e7c20 */ /* 0x000fe20008410000 */
[----:B------:R-:W0:Y:S01]  /*1eb0*/  MUFU.TANH R3, R27 ;  /* 0x0000001b00037308 */ /* 0x000e220000002400 */
[----:B-1----:R-:W-:Y:S01]  /*1ec0*/  FSEL R8, R8, -INF , P2 ;  /* 0xff80000008087808 */ /* 0x002fe20001000000 */
[----:B------:R-:W-:Y:S01]  /*1ed0*/  FMUL.FTZ R68, R68, UR4 ;  /* 0x0000000444447c20 */ /* 0x000fe20008410000 */
[----:B------:R-:W-:Y:S01]  /*1ee0*/  ISETP.GT.AND P2, PT, R12, 0x11, PT ;  /* 0x000000110c00780c */ /* 0x000fe20003f44270 */
[----:B------:R-:W-:Y:S01]  /*1ef0*/  FMUL.FTZ R63, R63, UR4 ;  /* 0x000000043f3f7c20 */ /* 0x000fe20008410000 */
[----:B------:R-:W-:Y:S01]  /*1f00*/  FMUL.FTZ R69, R69, UR4 ;  /* 0x0000000445457c20 */ /* 0x000fe20008410000 */
        /* <DEDUP_REMOVED lines=13> */
[----:B------:R-:W-:Y:S01]  /*1fe0*/  ISETP.GT.AND P3, PT, R12, 0x18, PT ;  /* 0x000000180c00780c */ /* 0x000fe20003f64270 */
        /* <DEDUP_REMOVED lines=15> */
[----:B------:R-:W-:Y:S01]  /*20e0*/  ISETP.GT.AND P6, PT, R12, 0x19, PT ;  /* 0x000000190c00780c */ /* 0x000fe20003fc4270 */
[----:B------:R-:W-:Y:S01]  /*20f0*/  FMUL.FTZ R86, R86, UR4 ;  /* 0x0000000456567c20 */ /* 0x000fe20008410000 */
[----:B------:R-:W-:Y:S01]  /*2100*/  FMUL.FTZ R87, R87, UR4 ;  /* 0x0000000457577c20 */ /* 0x000fe20008410000 */
[----:B------:R2:W-:Y:S02]  /*2110*/  @!P1 SYNCS.ARRIVE.TRANS64.RED.A1T0 RZ, [R0+URZ], RZ ;  /* 0x000000ff00ff99a7 */ /* 0x0005e4000810043f */
[----:B------:R-:W3:Y:S01]  /*2120*/  MUFU.TANH R37, R37 ;  /* 0x0000002500257308 */ /* 0x000ee20000002400 */
[----:B0-----:R-:W-:-:S04]  /*2130*/  FSEL R98, R36, -INF , P3 ;  /* 0xff80000024627808 */ /* 0x001fc80001800000 */
[----:B------:R-:W-:-:S03]  /*2140*/  FMNMX.FTZ R9, R98, R9, !PT ;  /* 0x0000000962097209 */ /* 0x000fc60007810000 */
[----:B------:R-:W0:Y:S01]  /*2150*/  MUFU.TANH R34, R34 ;  /* 0x0000002200227308 */ /* 0x000e220000002400 */
[----:B-1----:R-:W-:Y:S02]  /*2160*/  FSEL R20, R20, -INF , P5 ;  /* 0xff80000014147808 */ /* 0x002fe40002800000 */
[----:B------:R-:W-:-:S05]  /*2170*/  ISETP.GT.AND P5, PT, R12, 0x20, PT ;  /* 0x000000200c00780c */ /* 0x000fca0003fa4270 */
[----:B------:R-:W1:Y:S01]  /*2180*/  MUFU.TANH R40, R40 ;  /* 0x0000002800287308 */ /* 0x000e620000002400 */
[----:B---3--:R-:W-:-:S04]  /*2190*/  FSEL R100, R37, -INF , P6 ;  /* 0xff80000025647808 */ /* 0x008fc80003000000 */
[----:B------:R-:W-:-:S03]  /*21a0*/  FMNMX.FTZ R9, R100, R9, !PT ;  /* 0x0000000964097209 */ /* 0x000fc60007810000 */
[----:B------:R-:W3:Y:S01]  /*21b0*/  MUFU.TANH R26, R35 ;  /* 0x00000023001a7308 */ /* 0x000ee20000002400 */
[----:B0-----:R-:W-:Y:S02]  /*21c0*/  FSEL R24, R34, -INF , P4 ;  /* 0xff80000022187808 */ /* 0x001fe40002000000 */
[----:B------:R-:W-:-:S05]  /*21d0*/  ISETP.GT.AND P4, PT, R12, 0x21, PT ;  /* 0x000000210c00780c */ /* 0x000fca0003f84270 */
[----:B------:R-:W0:Y:S01]  /*21e0*/  MUFU.TANH R41, R41 ;  /* 0x0000002900297308 */ /* 0x000e220000002400 */
[----:B-1----:R-:W-:-:S04]  /*21f0*/  FSEL R102, R40, -INF , P5 ;  /* 0xff80000028667808 */ /* 0x002fc80002800000 */
[----:B------:R-:W-:-:S03]  /*2200*/  FMNMX.FTZ R9, R102, R9, !PT ;  /* 0x0000000966097209 */ /* 0x000fc60007810000 */
[----:B------:R-:W1:Y:S01]  /*2210*/  MUFU.TANH R38, R38 ;  /* 0x0000002600267308 */ /* 0x000e620000002400 */
[----:B---3--:R-:W-:Y:S02]  /*2220*/  FSEL R26, R26, -INF , P2 ;  /* 0xff8000001a1a7808 */ /* 0x008fe40001000000 */
[----:B------:R-:W-:-:S05]  /*2230*/  ISETP.GT.AND P2, PT, R12, 0x28, PT ;  /* 0x000000280c00780c */ /* 0x000fca0003f44270 */
        /* <DEDUP_REMOVED lines=97> */
[----:B---3--:R-:W-:Y:S02]  /*2850*/  FSEL R60, R70, -INF , P6 ;  /* 0xff800000463c7808 */ /* 0x008fe40003000000 */
[----:B------:R-:W-:-:S05]  /*2860*/  ISETP.GT.AND P6, PT, R12, 0x69, PT ;  /* 0x000000690c00780c */ /* 0x000fca0003fc4270 */
[----:B------:R-:W3:Y:S01]  /*2870*/  MUFU.TANH R71, R71 ;  /* 0x0000004700477308 */ /* 0x000ee20000002400 */
[----:B0-----:R-:W-:-:S04]  /*2880*/  FSEL R70, R73, -INF , P3 ;  /* 0xff80000049467808 */ /* 0x001fc80001800000 */
[----:B------:R-:W-:-:S03]  /*2890*/  FMNMX.FTZ R9, R70, R9, !PT ;  /* 0x0000000946097209 */ /* 0x000fc60007810000 */
        /* <DEDUP_REMOVED lines=29> */
[----:B------:R-:W-:Y:S02]  /*2a70*/  FMNMX.FTZ R13, R138, R9, !PT ;  /* 0x000000098a0d7209 */ /* 0x000fe40007810000 */
[----:B------:R-:W-:Y:S01]  /*2a80*/  MOV R9, UR5 ;  /* 0x0000000500097c02 */ /* 0x000fe20008000f00 */
[----:B------:R-:W1:Y:S01]  /*2a90*/  MUFU.TANH R83, R83 ;  /* 0x0000005300537308 */ /* 0x000e620000002400 */
[----:B---3--:R-:W-:Y:S01]  /*2aa0*/  FSEL R74, R79, -INF , P6 ;  /* 0xff8000004f4a7808 */ /* 0x008fe20003000000 */
[----:B------:R-:W3:Y:S06]  /*2ab0*/  SHFL.BFLY PT, R12, R13, 0x2, 0x1f ;  /* 0x0c401f000d0c7f89 */ /* 0x000eec00000e0000 */
[----:B------:R-:W4:Y:S01]  /*2ac0*/  MUFU.TANH R86, R86 ;  /* 0x0000005600567308 */ /* 0x000f220000002400 */
[----:B0-----:R-:W-:-:S07]  /*2ad0*/  FSEL R82, R82, -INF , P5 ;  /* 0xff80000052527808 */ /* 0x001fce0002800000 */
[----:B------:R-:W0:Y:S01]  /*2ae0*/  MUFU.TANH R87, R87 ;  /* 0x0000005700577308 */ /* 0x000e220000002400 */
[----:B-1----:R-:W-:Y:S02]  /*2af0*/  FSEL R78, R83, -INF , P4 ;  /* 0xff800000534e7808 */ /* 0x002fe40002000000 */
[----:B----4-:R-:W-:Y:S02]  /*2b00*/  FSEL R86, R86, -INF , P3 ;  /* 0xff80000056567808 */ /* 0x010fe40001800000 */
[----:B---3--:R-:W-:-:S05]  /*2b10*/  FMNMX.FTZ R15, R13, R12, !PT ;  /* 0x0000000c0d0f7209 */ /* 0x008fca0007810000 */
[----:B------:R-:W1:Y:S02]  /*2b20*/  SHFL.BFLY PT, R12, R15, 0x1, 0x1f ;  /* 0x0c201f000f0c7f89 */ /* 0x000e6400000e0000 */
[----:B-1----:R-:W-:Y:S02]  /*2b30*/  FMNMX.FTZ R12, R15, R12, !PT ;  /* 0x0000000c0f0c7209 */ /* 0x002fe40007810000 */
[----:B------:R-:W-:Y:S02]  /*2b40*/  FMNMX.FTZ R15, R8, R3, !PT ;  /* 0x00000003080f7209 */ /* 0x000fe40007810000 */
[C---:B------:R-:W-:Y:S01]  /*2b50*/  FSETP.NEU.FTZ.AND P0, PT, R12.reuse, -INF , PT ;  /* 0xff8000000c00780b */ /* 0x040fe20003f1d000 */
[----:B------:R-:W-:Y:S01]  /*2b60*/  FMUL.FTZ R21, R12, R9 ;  /* 0x000000090c157220 */ /* 0x000fe20000410000 */
[----:B------:R-:W-:-:S04]  /*2b70*/  FMNMX.FTZ R15, R10, R15, !PT ;  /* 0x0000000f0a0f7209 */ /* 0x000fc80007810000 */
[----:B------:R-:W-:Y:S02]  /*2b80*/  FMNMX.FTZ R15, R20, R15, !PT ;  /* 0x0000000f140f7209 */ /* 0x000fe40007810000 */
[----:B------:R-:W-:Y:S02]  /*2b90*/  FSEL R41, R21, RZ, P0 ;  /* 0x000000ff15297208 */ /* 0x000fe40000000000 */
[----:B------:R-:W-:Y:S02]  /*2ba0*/  FMNMX.FTZ R15, R24, R15, !PT ;  /* 0x0000000f180f7209 */ /* 0x000fe40007810000 */
[----:B------:R-:W-:Y:S01]  /*2bb0*/  ISETP.NE.AND P0, PT, R11, RZ, PT ;  /* 0x000000ff0b00720c */ /* 0x000fe20003f05270 */
[--C-:B------:R-:W-:Y:S01]  /*2bc0*/  FFMA.FTZ R11, R25, R9, -R41.reuse ;  /* 0x00000009190b7223 */ /* 0x100fe20000010829 */
[----:B------:R-:W-:Y:S01]  /*2bd0*/  FMNMX.FTZ R21, R26, R15, !PT ;  /* 0x0000000f1a157209 */ /* 0x000fe20007810000 */
[-CC-:B------:R-:W-:Y:S01]  /*2be0*/  FFMA.FTZ R182, R90, R9.reuse, -R41.reuse ;  /* 0x000000095ab67223 */ /* 0x180fe20000010829 */
[----:B0-----:R-:W-:Y:S01]  /*2bf0*/  FSEL R90, R87, -INF , P2 ;  /* 0xff800000575a7808 */ /* 0x001fe20001000000 */
[--C-:B------:R-:W-:Y:S01]  /*2c00*/  FFMA.FTZ R180, R14, R9, -R41.reuse ;  /* 0x000000090eb47223 */ /* 0x100fe20000010829 */
[----:B------:R-:W-:Y:S01]  /*2c10*/  FMNMX.FTZ R21, R28, R21, !PT ;  /* 0x000000151c157209 */ /* 0x000fe20007810000 */
[----:B------:R-:W-:Y:S01]  /*2c20*/  MUFU.EX2 R11, R11 ;  /* 0x0000000b000b7308 */ /* 0x000fe20000000800 */
[-CC-:B------:R-:W-:Y:S01]  /*2c30*/  FFMA.FTZ R13, R92, R9.reuse, -R41.reuse ;  /* 0x000000095c0d7223 */ /* 0x180fe20000010829 */
[--C-:B------:R-:W-:Y:S01]  /*2c40*/  FFMA.FTZ R176, R94, R9, -R41.reuse ;  /* 0x000000095eb07223 */ /* 0x100fe20000010829 */
[----:B------:R-:W-:Y:S01]  /*2c50*/  FMNMX.FTZ R21, R30, R21, !PT ;  /* 0x000000151e157209 */ /* 0x000fe20007810000 */
[-CC-:B------:R-:W-:Y:S01]  /*2c60*/  FFMA.FTZ R96, R96, R9.reuse, -R41.reuse ;  /* 0x0000000960607223 */ /* 0x180fe20000010829 */
[-CC-:B------:R-:W-:Y:S01]  /*2c70*/  FFMA.FTZ R178, R98, R9.reuse, -R41.reuse ;  /* 0x0000000962b27223 */ /* 0x180fe20000010829 */
[--C-:B------:R-:W-:Y:S01]  /*2c80*/  FFMA.FTZ R100, R100, R9, -R41.reuse ;  /* 0x0000000964647223 */ /* 0x100fe20000010829 */
[----:B------:R-:W-:Y:S01]  /*2c90*/  FMNMX.FTZ R21, R32, R21, !PT ;  /* 0x0000001520157209 */ /* 0x000fe20007810000 */
[----:B------:R-:W0:Y:S01]  /*2ca0*/  MUFU.EX2 R180, R180 ;  /* 0x000000b400b47308 */ /* 0x000e220000000800 */
[-CC-:B------:R-:W-:Y:S01]  /*2cb0*/  FFMA.FTZ R172, R102, R9.reuse, -R41.reuse ;  /* 0x0000000966ac7223 */ /* 0x180fe20000010829 */
[--C-:B------:R-:W-:Y:S01]  /*2cc0*/  FFMA.FTZ R104, R104, R9, -R41.reuse ;  /* 0x0000000968687223 */ /* 0x100fe20000010829 */
[----:B------:R-:W-:Y:S01]  /*2cd0*/  FMNMX.FTZ R25, R34, R21, !PT ;  /* 0x0000001522197209 */ /* 0x000fe20007810000 */
[-CC-:B------:R-:W-:Y:S01]  /*2ce0*/  FFMA.FTZ R174, R106, R9.reuse, -R41.reuse ;  /* 0x000000096aae7223 */ /* 0x180fe20000010829 */
[-CC-:B------:R-:W-:Y:S01]  /*2cf0*/  FFMA.FTZ R108, R108, R9.reuse, -R41.reuse ;  /* 0x000000096c6c7223 */ /* 0x180fe20000010829 */
[--C-:B------:R-:W-:Y:S01]  /*2d00*/  FFMA.FTZ R168, R110, R9, -R41.reuse ;  /* 0x000000096ea87223 */ /* 0x100fe20000010829 */
[----:B------:R-:W-:Y:S01]  /*2d10*/  FMNMX.FTZ R25, R36, R25, !PT ;  /* 0x0000001924197209 */ /* 0x000fe20007810000 */
[----:B------:R-:W1:Y:S01]  /*2d20*/  MUFU.EX2 R182, R182 ;  /* 0x000000b600b67308 */ /* 0x000e620000000800 */
[-CC-:B------:R-:W-:Y:S01]  /*2d30*/  FFMA.FTZ R112, R112, R9.reuse, -R41.reuse ;  /* 0x0000000970707223 */ /* 0x180fe20000010829 */
[--C-:B------:R-:W-:Y:S01]  /*2d40*/  FFMA.FTZ R170, R114, R9, -R41.reuse ;  /* 0x0000000972aa7223 */ /* 0x100fe20000010829 */
[----:B------:R-:W-:Y:S01]  /*2d50*/  FMNMX.FTZ R25, R38, R25, !PT ;  /* 0x0000001926197209 */ /* 0x000fe20007810000 */
[-CC-:B------:R-:W-:Y:S01]  /*2d60*/  FFMA.FTZ R116, R116, R9.reuse, -R41.reuse ;  /* 0x0000000974747223 */ /* 0x180fe20000010829 */
[-CC-:B------:R-:W-:Y:S01]  /*2d70*/  FFMA.FTZ R152, R118, R9.reuse, -R41.reuse ;  /* 0x0000000976987223 */ /* 0x180fe20000010829 */
[--C-:B------:R-:W-:Y:S01]  /*2d80*/  FFMA.FTZ R120, R120, R9, -R41.reuse ;  /* 0x0000000978787223 */ /* 0x100fe20000010829 */
[----:B------:R-:W-:Y:S01]  /*2d90*/  FMNMX.FTZ R25, R40, R25, !PT ;  /* 0x0000001928197209 */ /* 0x000fe20007810000 */
[----:B------:R-:W3:Y:S01]  /*2da0*/  MUFU.EX2 R13, R13 ;  /* 0x0000000d000d7308 */ /* 0x000ee20000000800 */
[-CC-:B------:R-:W-:Y:S01]  /*2db0*/  FFMA.FTZ R154, R122, R9.reuse, -R41.reuse ;  /* 0x000000097a9a7223 */ /* 0x180fe20000010829 */
[--C-:B------:R-:W-:Y:S01]  /*2dc0*/  FFMA.FTZ R156, R126, R9, -R41.reuse ;  /* 0x000000097e9c7223 */ /* 0x100fe20000010829 */
[----:B------:R-:W-:Y:S01]  /*2dd0*/  FMNMX.FTZ R27, R42, R25, !PT ;  /* 0x000000192a1b7209 */ /* 0x000fe20007810000 */
[-CC-:B------:R-:W-:Y:S01]  /*2de0*/  FFMA.FTZ R37, R128, R9.reuse, -R41.reuse ;  /* 0x0000000980257223 */ /* 0x180fe20000010829 */
[-CC-:B------:R-:W-:Y:S01]  /*2df0*/  FFMA.FTZ R158, R130, R9.reuse, -R41.reuse ;  /* 0x00000009829e7223 */ /* 0x180fe20000010829 */
[--C-:B------:R-:W-:Y:S01]  /*2e00*/  FFMA.FTZ R132, R132, R9, -R41.reuse ;  /* 0x0000000984847223 */ /* 0x100fe20000010829 */
[----:B------:R-:W-:Y:S01]  /*2e10*/  FMNMX.FTZ R27, R44, R27, !PT ;  /* 0x0000001b2c1b7209 */ /* 0x000fe20007810000 */
[----:B------:R-:W4:Y:S01]  /*2e20*/  MUFU.EX2 R176, R176 ;  /* 0x000000b000b07308 */ /* 0x000f220000000800 */
[-CC-:B------:R-:W-:Y:S01]  /*2e30*/  FFMA.FTZ R72, R72, R9.reuse, -R41.reuse ;  /* 0x0000000948487223 */ /* 0x180fe20000010829 */
[--C-:B------:R-:W-:Y:S01]  /*2e40*/  FFMA.FTZ R70, R70, R9, -R41.reuse ;  /* 0x0000000946467223 */ /* 0x100fe20000010829 */
[----:B------:R-:W-:Y:S01]  /*2e50*/  FMNMX.FTZ R27, R46, R27, !PT ;  /* 0x0000001b2e1b7209 */ /* 0x000fe20007810000 */
[-CC-:B------:R-:W-:Y:S01]  /*2e60*/  FFMA.FTZ R76, R76, R9.reuse, -R41.reuse ;  /* 0x000000094c4c7223 */ /* 0x180fe20000010829 */
[-CC-:B------:R-:W-:Y:S01]  /*2e70*/  FFMA.FTZ R134, R134, R9.reuse, -R41.reuse ;  /* 0x0000000986867223 */ /* 0x180fe20000010829 */
[--C-:B------:R-:W-:Y:S01]  /*2e80*/  FFMA.FTZ R80, R80, R9, -R41.reuse ;  /* 0x0000000950507223 */ /* 0x100fe20000010829 */
[----:B------:R-:W-:Y:S01]  /*2e90*/  FMNMX.FTZ R27, R48, R27, !PT ;  /* 0x0000001b301b7209 */ /* 0x000fe20007810000 */
[----:B------:R-:W5:Y:S01]  /*2ea0*/  MUFU.EX2 R15, R96 ;  /* 0x00000060000f7308 */ /* 0x000f620000000800 */
[-CC-:B------:R-:W-:Y:S01]  /*2eb0*/  FFMA.FTZ R136, R136, R9.reuse, -R41.reuse ;  /* 0x0000000988887223 */ /* 0x180fe20000010829 */
[----:B------:R-:W-:Y:S01]  /*2ec0*/  FFMA.FTZ R84, R84, R9, -R41 ;  /* 0x0000000954547223 */ /* 0x000fe20000010829 */
[----:B------:R-:W-:Y:S01]  /*2ed0*/  FMNMX.FTZ R29, R50, R27, !PT ;  /* 0x0000001b321d7209 */ /* 0x000fe20007810000 */
[----:B------:R-:W-:-:S02]  /*2ee0*/  IMAD.MOV.U32 R130, RZ, RZ, R151 ;  /* 0x000000ffff827224 */ /* 0x000fc400078e0097 */
[--C-:B------:R-:W-:Y:S01]  /*2ef0*/  IMAD.MOV.U32 R128, RZ, RZ, R151.reuse ;  /* 0x000000ffff807224 */ /* 0x100fe200078e0097 */
[----:B------:R-:W-:Y:S01]  /*2f00*/  FMNMX.FTZ R29, R52, R29, !PT ;  /* 0x0000001d341d7209 */ /* 0x000fe20007810000 */
[----:B------:R-:W2:Y:S01]  /*2f10*/  MUFU.EX2 R178, R178 ;  /* 0x000000b200b27308 */ /* 0x000ea20000000800 */
[--C-:B------:R-:W-:Y:S02]  /*2f20*/  IMAD.MOV.U32 R126, RZ, RZ, R151.reuse ;  /* 0x000000ffff7e7224 */ /* 0x100fe400078e0097 */
[----:B------:R-:W-:Y:S01]  /*2f30*/  FMNMX.FTZ R29, R54, R29, !PT ;  /* 0x0000001d361d7209 */ /* 0x000fe20007810000 */
[--C-:B------:R-:W-:Y:S02]  /*2f40*/  IMAD.MOV.U32 R122, RZ, RZ, R151.reuse ;  /* 0x000000ffff7a7224 */ /* 0x100fe400078e0097 */
[--C-:B------:R-:W-:Y:S01]  /*2f50*/  IMAD.MOV.U32 R118, RZ, RZ, R151.reuse ;  /* 0x000000ffff767224 */ /* 0x100fe200078e0097 */
[----:B------:R-:W-:Y:S01]  /*2f60*/  FMNMX.FTZ R29, R56, R29, !PT ;  /* 0x0000001d381d7209 */ /* 0x000fe20007810000 */
[----:B------:R0:W-:Y:S01]  /*2f70*/  MUFU.EX2 R21, R100 ;  /* 0x0000006400157308 */ /* 0x0001e20000000800 */
[----:B------:R-:W-:-:S02]  /*2f80*/  IMAD.MOV.U32 R114, RZ, RZ, R151 ;  /* 0x000000ffff727224 */ /* 0x000fc400078e0097 */
[----:B------:R-:W-:Y:S01]  /*2f90*/  FMNMX.FTZ R31, R58, R29, !PT ;  /* 0x0000001d3a1f7209 */ /* 0x000fe20007810000 */
[--C-:B------:R-:W-:Y:S02]  /*2fa0*/  IMAD.MOV.U32 R110, RZ, RZ, R151.reuse ;  /* 0x000000ffff6e7224 */ /* 0x100fe400078e0097 */
[--C-:B------:R-:W-:Y:S01]  /*2fb0*/  IMAD.MOV.U32 R106, RZ, RZ, R151.reuse ;  /* 0x000000ffff6a7224 */ /* 0x100fe200078e0097 */
[----:B------:R-:W-:Y:S01]  /*2fc0*/  FMNMX.FTZ R31, R60, R31, !PT ;  /* 0x0000001f3c1f7209 */ /* 0x000fe20007810000 */
[----:B------:R-:W-:Y:S01]  /*2fd0*/  MUFU.EX2 R172, R172 ;  /* 0x000000ac00ac7308 */ /* 0x000fe20000000800 */
[--C-:B------:R-:W-:Y:S02]  /*2fe0*/  IMAD.MOV.U32 R102, RZ, RZ, R151.reuse ;  /* 0x000000ffff667224 */ /* 0x100fe400078e0097 */
[----:B------:R-:W-:Y:S01]  /*2ff0*/  FMNMX.FTZ R31, R62, R31, !PT ;  /* 0x0000001f3e1f7209 */ /* 0x000fe20007810000 */
[--C-:B0-----:R-:W-:Y:S02]  /*3000*/  IMAD.MOV.U32 R100, RZ, RZ, R151.reuse ;  /* 0x000000ffff647224 */ /* 0x101fe400078e0097 */
        /* <DEDUP_REMOVED lines=9> */
[----:B0-----:R-:W-:Y:S02]  /*30a0*/  IMAD.MOV.U32 R104, RZ, RZ, R151 ;  /* 0x000000ffff687224 */ /* 0x001fe400078e0097 */
[----:B------:R-:W-:-:S04]  /*30b0*/  FMNMX.FTZ R33, R74, R33, !PT ;  /* 0x000000214a217209 */ /* 0x000fc80007810000 */
[----:B------:R-:W-:Y:S01]  /*30c0*/  FMNMX.FTZ R33, R82, R33, !PT ;  /* 0x0000002152217209 */ /* 0x000fe20007810000 */
[----:B------:R0:W-:Y:S03]  /*30d0*/  MUFU.EX2 R27, R108 ;  /* 0x0000006c001b7308 */ /* 0x0001e60000000800 */
[----:B------:R-:W-:-:S04]  /*30e0*/  FMNMX.FTZ R35, R78, R33, !PT ;  /* 0x000000214e237209 */ /* 0x000fc80007810000 */
[----:B------:R-:W-:Y:S01]  /*30f0*/  FMNMX.FTZ R35, R86, R35, !PT ;  /* 0x0000002356237209 */ /* 0x000fe20007810000 */
[----:B------:R-:W-:Y:S01]  /*3100*/  MUFU.EX2 R168, R168 ;  /* 0x000000a800a87308 */ /* 0x000fe20000000800 */
[----:B0-----:R-:W-:Y:S02]  /*3110*/  IMAD.MOV.U32 R108, RZ, RZ, R151 ;  /* 0x000000ffff6c7224 */ /* 0x001fe400078e0097 */
[----:B------:R-:W-:Y:S01]  /*3120*/  FMNMX.FTZ R14, R90, R35, !PT ;  /* 0x000000235a0e7209 */ /* 0x000fe20007810000 */
[-CC-:B------:R-:W-:Y:S01]  /*3130*/  FFMA.FTZ R35, R124, R9.reuse, -R41.reuse ;  /* 0x000000097c237223 */ /* 0x180fe20000010829 */
[----:B------:R-:W-:Y:S01]  /*3140*/  FFMA.FTZ R41, R138, R9, -R41 ;  /* 0x000000098a297223 */ /* 0x000fe20000010829 */
[--C-:B------:R-:W-:Y:S02]  /*3150*/  IMAD.MOV.U32 R138, RZ, RZ, R151.reuse ;  /* 0x000000ffff8a7224 */ /* 0x100fe400078e0097 */
[----:B------:R-:W0:Y:S01]  /*3160*/  SHFL.BFLY PT, R39, R14, 0x2, 0x1f ;  /* 0x0c401f000e277f89 */ /* 0x000e2200000e0000 */
[----:B------:R1:W-:Y:S01]  /*3170*/  MUFU.EX2 R29, R112 ;  /* 0x00000070001d7308 */ /* 0x0003e20000000800 */
[----:B------:R-:W-:-:S07]  /*3180*/  IMAD.MOV.U32 R124, RZ, RZ, R151 ;  /* 0x000000ffff7c7224 */ /* 0x000fce00078e0097 */
[----:B------:R-:W-:Y:S01]  /*3190*/  MUFU.EX2 R170, R170 ;  /* 0x000000aa00aa7308 */ /* 0x000fe20000000800 */
[----:B-1----:R-:W-:-:S07]  /*31a0*/  IMAD.MOV.U32 R112, RZ, RZ, R151 ;  /* 0x000000ffff707224 */ /* 0x002fce00078e0097 */
[----:B------:R1:W-:Y:S01]  /*31b0*/  MUFU.EX2 R31, R116 ;  /* 0x00000074001f7308 */ /* 0x0003e20000000800 */
[----:B0-----:R-:W-:-:S07]  /*31c0*/  FMNMX.FTZ R39, R14, R39, !PT ;  /* 0x000000270e277209 */ /* 0x001fce0007810000 */
[----:B------:R-:W-:Y:S01]  /*31d0*/  MUFU.EX2 R152, R152 ;  /* 0x0000009800987308 */ /* 0x000fe20000000800 */
[--C-:B-1----:R-:W-:Y:S01]  /*31e0*/  IMAD.MOV.U32 R116, RZ, RZ, R151.reuse ;  /* 0x000000ffff747224 */ /* 0x102fe200078e0097 */
[----:B------:R-:W0:Y:S06]  /*31f0*/  SHFL.BFLY PT, R14, R39, 0x1, 0x1f ;  /* 0x0c201f00270e7f89 */ /* 0x000e2c00000e0000 */
[----:B------:R1:W-:Y:S08]  /*3200*/  MUFU.EX2 R33, R120 ;  /* 0x0000007800217308 */ /* 0x0003f00000000800 */
[----:B------:R-:W-:Y:S01]  /*3210*/  MUFU.EX2 R154, R154 ;  /* 0x0000009a009a7308 */ /* 0x000fe20000000800 */
[----:B-1----:R-:W-:-:S07]  /*3220*/  IMAD.MOV.U32 R120, RZ, RZ, R151 ;  /* 0x000000ffff787224 */ /* 0x002fce00078e0097 */
[----:B------:R-:W-:Y:S01]  /*3230*/  MUFU.EX2 R35, R35 ;  /* 0x0000002300237308 */ /* 0x000fe20000000800 */
[----:B0-----:R-:W-:-:S04]  /*3240*/  FMNMX.FTZ R14, R39, R14, !PT ;  /* 0x0000000e270e7209 */ /* 0x001fc80007810000 */
[C---:B------:R-:W-:Y:S01]  /*3250*/  FSETP.NEU.FTZ.AND P2, PT, R14.reuse, -INF , PT ;  /* 0xff8000000e00780b */ /* 0x040fe20003f5d000 */
[-C--:B------:R-:W-:Y:S02]  /*3260*/  FMUL.FTZ R49, R14, R9.reuse ;  /* 0x000000090e317220 */ /* 0x080fe40000410000 */
[----:B------:R-:W-:Y:S03]  /*3270*/  MUFU.EX2 R156, R156 ;  /* 0x0000009c009c7308 */ /* 0x000fe60000000800 */
[----:B------:R-:W-:Y:S02]  /*3280*/  FSEL R49, R49, RZ, P2 ;  /* 0x000000ff31317208 */ /* 0x000fe40001000000 */
[----:B------:R-:W-:Y:S01]  /*3290*/  ISETP.GE.AND P2, PT, R88, 0x81, PT ;  /* 0x000000815800780c */ /* 0x000fe20003f46270 */
[----:B------:R-:W-:Y:S02]  /*32a0*/  IMAD.MOV.U32 R88, RZ, RZ, R151 ;  /* 0x000000ffff587224 */ /* 0x000fe400078e0097 */
[----:B------:R-:W-:Y:S01]  /*32b0*/  MUFU.EX2 R37, R37 ;  /* 0x0000002500257308 */ /* 0x000fe20000000800 */
[-CC-:B------:R-:W-:Y:S01]  /*32c0*/  FFMA.FTZ R3, R3, R9.reuse, -R49.reuse ;  /* 0x0000000903037223 */ /* 0x180fe20000010831 */
[-CC-:B------:R-:W-:Y:S01]  /*32d0*/  FFMA.FTZ R8, R8, R9.reuse, -R49.reuse ;  /* 0x0000000908087223 */ /* 0x180fe20000010831 */
[-CC-:B------:R-:W-:Y:S01]  /*32e0*/  FFMA.FTZ R20, R20, R9.reuse, -R49.reuse ;  /* 0x0000000914147223 */ /* 0x180fe20000010831 */
[-CC-:B------:R-:W-:Y:S01]  /*32f0*/  FFMA.FTZ R10, R10, R9.reuse, -R49.reuse ;  /* 0x000000090a0a7223 */ /* 0x180fe20000010831 */
[-CC-:B------:R-:W-:Y:S01]  /*3300*/  FFMA.FTZ R24, R24, R9.reuse, -R49.reuse ;  /* 0x0000000918187223 */ /* 0x180fe20000010831 */
[-CC-:B------:R-:W-:Y:S01]  /*3310*/  FFMA.FTZ R26, R26, R9.reuse, -R49.reuse ;  /* 0x000000091a1a7223 */ /* 0x180fe20000010831 */
[-CC-:B------:R-:W-:Y:S01]  /*3320*/  FFMA.FTZ R28, R28, R9.reuse, -R49.reuse ;  /* 0x000000091c1c7223 */ /* 0x180fe20000010831 */
[----:B------:R0:W-:Y:S01]  /*3330*/  MUFU.EX2 R181, R3 ;  /* 0x0000000300b57308 */ /* 0x0001e20000000800 */
[-CC-:B------:R-:W-:Y:S01]  /*3340*/  FFMA.FTZ R30, R30, R9.reuse, -R49.reuse ;  /* 0x000000091e1e7223 */ /* 0x180fe20000010831 */
[-CC-:B------:R-:W-:Y:S01]  /*3350*/  FFMA.FTZ R32, R32, R9.reuse, -R49.reuse ;  /* 0x0000000920207223 */ /* 0x180fe20000010831 */
[-CC-:B------:R-:W-:Y:S01]  /*3360*/  FFMA.FTZ R34, R34, R9.reuse, -R49.reuse ;  /* 0x0000000922227223 */ /* 0x180fe20000010831 */
[-CC-:B------:R-:W-:Y:S01]  /*3370*/  FFMA.FTZ R36, R36, R9.reuse, -R49.reuse ;  /* 0x0000000924247223 */ /* 0x180fe20000010831 */
[-CC-:B------:R-:W-:Y:S01]  /*3380*/  FFMA.FTZ R38, R38, R9.reuse, -R49.reuse ;  /* 0x0000000926267223 */ /* 0x180fe20000010831 */
[-CC-:B------:R-:W-:Y:S01]  /*3390*/  FFMA.FTZ R40, R40, R9.reuse, -R49.reuse ;  /* 0x0000000928287223 */ /* 0x180fe20000010831 */
[-C--:B------:R-:W-:Y:S01]  /*33a0*/  FFMA.FTZ R42, R42, R9.reuse, -R49 ;  /* 0x000000092a2a7223 */ /* 0x080fe20000010831 */
[----:B------:R1:W-:Y:S01]  /*33b0*/  MUFU.EX2 R183, R20 ;  /* 0x0000001400b77308 */ /* 0x0003e20000000800 */
[----:B0-----:R-:W-:Y:S01]  /*33c0*/  FADD.FTZ R3, R180, R11 ;  /* 0x0000000bb4037221 */ /* 0x001fe20000010000 */
[-CC-:B------:R-:W-:Y:S01]  /*33d0*/  FFMA.FTZ R44, R44, R9.reuse, -R49.reuse ;  /* 0x000000092c2c7223 */ /* 0x180fe20000010831 */
[-CC-:B------:R-:W-:Y:S01]  /*33e0*/  FFMA.FTZ R46, R46, R9.reuse, -R49.reuse ;  /* 0x000000092e2e7223 */ /* 0x180fe20000010831 */
[-CC-:B------:R-:W-:Y:S01]  /*33f0*/  FFMA.FTZ R48, R48, R9.reuse, -R49.reuse ;  /* 0x0000000930307223 */ /* 0x180fe20000010831 */
[-CC-:B------:R-:W-:Y:S01]  /*3400*/  FFMA.FTZ R50, R50, R9.reuse, -R49.reuse ;  /* 0x0000000932327223 */ /* 0x180fe20000010831 */
[-CC-:B------:R-:W-:Y:S01]  /*3410*/  FFMA.FTZ R52, R52, R9.reuse, -R49.reuse ;  /* 0x0000000934347223 */ /* 0x180fe20000010831 */
[-C--:B------:R-:W-:Y:S01]  /*3420*/  FFMA.FTZ R54, R54, R9.reuse, -R49 ;  /* 0x0000000936367223 */ /* 0x080fe20000010831 */
[----:B------:R-:W0:Y:S01]  /*3430*/  MUFU.EX2 R8, R8 ;  /* 0x0000000800087308 */ /* 0x000e220000000800 */
[----:B-1----:R-:W-:Y:S01]  /*3440*/  FADD.FTZ R20, R182, R3 ;  /* 0x00000003b6147221 */ /* 0x002fe20000010000 */
[-CC-:B------:R-:W-:Y:S01]  /*3450*/  FFMA.FTZ R56, R56, R9.reuse, -R49.reuse ;  /* 0x0000000938387223 */ /* 0x180fe20000010831 */
[-CC-:B------:R-:W-:Y:S01]  /*3460*/  FFMA.FTZ R58, R58, R9.reuse, -R49.reuse ;  /* 0x000000093a3a7223 */ /* 0x180fe20000010831 */
[-CC-:B------:R-:W-:Y:S01]  /*3470*/  FFMA.FTZ R60, R60, R9.reuse, -R49.reuse ;  /* 0x000000093c3c7223 */ /* 0x180fe20000010831 */
[----:B---3--:R-:W-:Y:S01]  /*3480*/  FADD.FTZ R3, R13, R20 ;  /* 0x000000140d037221 */ /* 0x008fe20000010000 */
[----:B------:R-:W-:Y:S01]  /*3490*/  F2FP.F16.F32.PACK_AB R180, R11, R180 ;  /* 0x000000b40bb4723e */ /* 0x000fe200000000ff */
[-C--:B------:R-:W-:Y:S01]  /*34a0*/  FFMA.FTZ R62, R62, R9.reuse, -R49 ;  /* 0x000000093e3e7223 */ /* 0x080fe20000010831 */
[----:B------:R-:W1:Y:S01]  /*34b0*/  MUFU.EX2 R10, R10 ;  /* 0x0000000a000a7308 */ /* 0x000e620000000800 */
[----:B----4-:R-:W-:Y:S01]  /*34c0*/  FADD.FTZ R20, R176, R3 ;  /* 0x00000003b0147221 */ /* 0x010fe20000010000 */
[-CC-:B------:R-:W-:Y:S01]  /*34d0*/  FFMA.FTZ R64, R64, R9.reuse, -R49.reuse ;  /* 0x0000000940407223 */ /* 0x180fe20000010831 */
[-CC-:B------:R-:W-:Y:S01]  /*34e0*/  FFMA.FTZ R66, R66, R9.reuse, -R49.reuse ;  /* 0x0000000942427223 */ /* 0x180fe20000010831 */
[-CC-:B------:R-:W-:Y:S01]  /*34f0*/  FFMA.FTZ R68, R68, R9.reuse, -R49.reuse ;  /* 0x0000000944447223 */ /* 0x180fe20000010831 */
[----:B-----5:R-:W-:Y:S01]  /*3500*/  FADD.FTZ R3, R15, R20 ;  /* 0x000000140f037221 */ /* 0x020fe20000010000 */
[-CC-:B------:R-:W-:Y:S01]  /*3510*/  FFMA.FTZ R74, R74, R9.reuse, -R49.reuse ;  /* 0x000000094a4a7223 */ /* 0x180fe20000010831 */
[-C--:B------:R-:W-:Y:S01]  /*3520*/  FFMA.FTZ R82, R82, R9.reuse, -R49 ;  /* 0x0000000952527223 */ /* 0x080fe20000010831 */
[----:B------:R-:W3:Y:S01]  /*3530*/  MUFU.EX2 R24, R24 ;  /* 0x0000001800187308 */ /* 0x000ee20000000800 */
[----:B--2---:R-:W-:Y:S01]  /*3540*/  FADD.FTZ R20, R178, R3 ;  /* 0x00000003b2147221 */ /* 0x004fe20000010000 */
[----:B0-----:R-:W-:Y:S01]  /*3550*/  FADD.FTZ R3, R8, R181 ;  /* 0x000000b508037221 */ /* 0x001fe20000010000 */
[-CC-:B------:R-:W-:Y:S01]  /*3560*/  FFMA.FTZ R78, R78, R9.reuse, -R49.reuse ;  /* 0x000000094e4e7223 */ /* 0x180fe20000010831 */
[-CC-:B------:R-:W-:Y:S01]  /*3570*/  FFMA.FTZ R86, R86, R9.reuse, -R49.reuse ;  /* 0x0000000956567223 */ /* 0x180fe20000010831 */
[----:B------:R-:W-:Y:S01]  /*3580*/  FADD.FTZ R51, R21, R20 ;  /* 0x0000001415337221 */ /* 0x000fe20000010000 */
[----:B------:R-:W-:Y:S01]  /*3590*/  FFMA.FTZ R49, R90, R9, -R49 ;  /* 0x000000095a317223 */ /* 0x000fe20000010831 */
[----:B------:R-:W-:Y:S01]  /*35a0*/  F2FP.F16.F32.PACK_AB R181, R181, R8 ;  /* 0x00000008b5b5723e */ /* 0x000fe200000000ff */
[----:B------:R0:W2:Y:S01]  /*35b0*/  MUFU.EX2 R177, R26 ;  /* 0x0000001a00b17308 */ /* 0x0000a20000000800 */
[----:B-1----:R-:W-:Y:S01]  /*35c0*/  FADD.FTZ R20, R10, R3 ;  /* 0x000000030a147221 */ /* 0x002fe20000010000 */
[----:B------:R-:W-:Y:S01]  /*35d0*/  F2FP.F16.F32.PACK_AB R182, R13, R182 ;  /* 0x000000b60db6723e */ /* 0x000fe200000000ff */
[----:B------:R-:W-:Y:S01]  /*35e0*/  IMAD.MOV.U32 R8, RZ, RZ, 0x3f800000 ;  /* 0x3f800000ff087424 */ /* 0x000fe200078e00ff */
[----:B------:R-:W-:Y:S01]  /*35f0*/  F2FP.F16.F32.PACK_AB R176, R15, R176 ;  /* 0x000000b00fb0723e */ /* 0x000fe200000000ff */
[C---:B------:R-:W-:Y:S01]  /*3600*/  FADD.FTZ R3, R183.reuse, R20 ;  /* 0x00000014b7037221 */ /* 0x040fe20000010000 */
[----:B------:R-:W-:Y:S01]  /*3610*/  F2FP.F16.F32.PACK_AB R183, R183, R10 ;  /* 0x0000000ab7b7723e */ /* 0x000fe200000000ff */
[----:B------:R-:W-:Y:S01]  /*3620*/  IMAD.MOV.U32 R10, RZ, RZ, 0x3f800000 ;  /* 0x3f800000ff0a7424 */ /* 0x000fe200078e00ff */
[----:B------:R-:W1:Y:S01]  /*3630*/  MUFU.EX2 R28, R28 ;  /* 0x0000001c001c7308 */ /* 0x000e620000000800 */
[----:B0-----:R-:W-:Y:S01]  /*3640*/  FADD.FTZ R26, R172, R51 ;  /* 0x00000033ac1a7221 */ /* 0x001fe20000010000 */
[----:B---3--:R-:W-:Y:S01]  /*3650*/  FADD.FTZ R20, R24, R3 ;  /* 0x0000000318147221 */ /* 0x008fe20000010000 */
[----:B------:R-:W-:Y:S01]  /*3660*/  F2FP.F16.F32.PACK_AB R178, R21, R178 ;  /* 0x000000b215b2723e */ /* 0x000fe200000000ff */
[----:B------:R-:W-:-:S02]  /*3670*/  IMAD.MOV.U32 R90, RZ, RZ, R151 ;  /* 0x000000ffff5a7224 */ /* 0x000fc400078e0097 */
[C---:B------:R-:W-:Y:S01]  /*3680*/  FADD.FTZ R51, R25.reuse, R26 ;  /* 0x0000001a19337221 */ /* 0x040fe20000010000 */
[----:B------:R-:W-:Y:S01]  /*3690*/  F2FP.F16.F32.PACK_AB R172, R25, R172 ;  /* 0x000000ac19ac723e */ /* 0x000fe200000000ff */
[----:B------:R-:W0:Y:S02]  /*36a0*/  MUFU.EX2 R179, R30 ;  /* 0x0000001e00b37308 */ /* 0x000e240000000800 */
[----:B------:R-:W-:Y:S01]  /*36b0*/  FADD.FTZ R26, R174, R51 ;  /* 0x00000033ae1a7221 */ /* 0x000fe20000010000 */
[----:B--2---:R-:W-:Y:S01]  /*36c0*/  FADD.FTZ R3, R177, R20 ;  /* 0x00000014b1037221 */ /* 0x004fe20000010000 */
[C---:B------:R-:W-:Y:S02]  /*36d0*/  F2FP.F16.F32.PACK_AB R174, R27.reuse, R174 ;  /* 0x000000ae1bae723e */ /* 0x040fe400000000ff */
[----:B------:R-:W-:Y:S01]  /*36e0*/  FADD.FTZ R51, R27, R26 ;  /* 0x0000001a1b337221 */ /* 0x000fe20000010000 */
[----:B------:R-:W-:Y:S01]  /*36f0*/  F2FP.F16.F32.PACK_AB R177, R177, R24 ;  /* 0x00000018b1b1723e */ /* 0x000fe200000000ff */
[----:B------:R-:W2:Y:S01]  /*3700*/  MUFU.EX2 R32, R32 ;  /* 0x0000002000207308 */ /* 0x000ea20000000800 */
[----:B-1----:R-:W-:Y:S01]  /*3710*/  FADD.FTZ R20, R28, R3 ;  /* 0x000000031c147221 */ /* 0x002fe20000010000 */
[----:B------:R-:W-:Y:S01]  /*3720*/  FADD.FTZ R26, R168, R51 ;  /* 0x00000033a81a7221 */ /* 0x000fe20000010000 */
[----:B------:R-:W-:-:S03]  /*3730*/  F2FP.F16.F32.PACK_AB R168, R29, R168 ;  /* 0x000000a81da8723e */ /* 0x000fc600000000ff */
[----:B------:R-:W-:Y:S02]  /*3740*/  FADD.FTZ R51, R29, R26 ;  /* 0x0000001a1d337221 */ /* 0x000fe40000010000 */
[----:B------:R-:W1:Y:S01]  /*3750*/  MUFU.EX2 R173, R34 ;  /* 0x0000002200ad7308 */ /* 0x000e620000000800 */
[----:B0-----:R-:W-:Y:S01]  /*3760*/  FADD.FTZ R3, R179, R20 ;  /* 0x00000014b3037221 */ /* 0x001fe20000010000 */
[----:B------:R-:W-:Y:S01]  /*3770*/  FADD.FTZ R26, R170, R51 ;  /* 0x00000033aa1a7221 */ /* 0x000fe20000010000 */
[----:B------:R-:W-:Y:S02]  /*3780*/  F2FP.F16.F32.PACK_AB R170, R31, R170 ;  /* 0x000000aa1faa723e */ /* 0x000fe400000000ff */
[----:B------:R-:W-:Y:S01]  /*3790*/  F2FP.F16.F32.PACK_AB R179, R179, R28 ;  /* 0x0000001cb3b3723e */ /* 0x000fe200000000ff */
[----:B------:R-:W-:Y:S02]  /*37a0*/  FADD.FTZ R51, R31, R26 ;  /* 0x0000001a1f337221 */ /* 0x000fe40000010000 */
[----:B------:R-:W0:Y:S01]  /*37b0*/  MUFU.EX2 R36, R36 ;  /* 0x0000002400247308 */ /* 0x000e220000000800 */
[----:B--2---:R-:W-:-:S07]  /*37c0*/  FADD.FTZ R20, R32, R3 ;  /* 0x0000000320147221 */ /* 0x004fce0000010000 */
[----:B------:R-:W2:Y:S01]  /*37d0*/  MUFU.EX2 R175, R38 ;  /* 0x0000002600af7308 */ /* 0x000ea20000000800 */
[----:B-1----:R-:W-:Y:S01]  /*37e0*/  FADD.FTZ R3, R173, R20 ;  /* 0x00000014ad037221 */ /* 0x002fe20000010000 */
[----:B------:R-:W-:Y:S01]  /*37f0*/  FADD.FTZ R20, R152, R51 ;  /* 0x0000003398147221 */ /* 0x000fe20000010000 */
[----:B------:R-:W-:Y:S02]  /*3800*/  F2FP.F16.F32.PACK_AB R152, R33, R152 ;  /* 0x000000982198723e */ /* 0x000fe400000000ff */
[----:B------:R-:W-:Y:S01]  /*3810*/  F2FP.F16.F32.PACK_AB R173, R173, R32 ;  /* 0x00000020adad723e */ /* 0x000fe200000000ff */
[----:B------:R-:W-:Y:S02]  /*3820*/  FADD.FTZ R51, R33, R20 ;  /* 0x0000001421337221 */ /* 0x000fe40000010000 */
[----:B------:R-:W1:Y:S01]  /*3830*/  MUFU.EX2 R40, R40 ;  /* 0x0000002800287308 */ /* 0x000e620000000800 */
[----:B0-----:R-:W-:Y:S01]  /*3840*/  FADD.FTZ R0, R36, R3 ;  /* 0x0000000324007221 */ /* 0x001fe20000010000 */
[----:B------:R-:W-:Y:S01]  /*3850*/  FADD.FTZ R20, R154, R51 ;  /* 0x000000339a147221 */ /* 0x000fe20000010000 */
[----:B------:R-:W-:-:S03]  /*3860*/  F2FP.F16.F32.PACK_AB R154, R35, R154 ;  /* 0x0000009a239a723e */ /* 0x000fc600000000ff */
[----:B------:R-:W-:Y:S02]  /*3870*/  FADD.FTZ R51, R35, R20 ;  /* 0x0000001423337221 */ /* 0x000fe40000010000 */
[----:B------:R-:W0:Y:S01]  /*3880*/  MUFU.EX2 R169, R42 ;  /* 0x0000002a00a97308 */ /* 0x000e220000000800 */
[----:B--2---:R-:W-:Y:S01]  /*3890*/  FADD.FTZ R3, R175, R0 ;  /* 0x00000000af037221 */ /* 0x004fe20000010000 */
[----:B------:R-:W-:Y:S01]  /*38a0*/  FADD.FTZ R20, R156, R51 ;  /* 0x000000339c147221 */ /* 0x000fe20000010000 */
[----:B------:R-:W-:Y:S02]  /*38b0*/  F2FP.F16.F32.PACK_AB R156, R37, R156 ;  /* 0x0000009c259c723e */ /* 0x000fe400000000ff */
[----:B------:R-:W-:Y:S01]  /*38c0*/  F2FP.F16.F32.PACK_AB R175, R175, R36 ;  /* 0x00000024afaf723e */ /* 0x000fe200000000ff */
[----:B------:R-:W-:Y:S02]  /*38d0*/  FADD.FTZ R51, R37, R20 ;  /* 0x0000001425337221 */ /* 0x000fe40000010000 */
[----:B------:R-:W2:Y:S01]  /*38e0*/  MUFU.EX2 R44, R44 ;  /* 0x0000002c002c7308 */ /* 0x000ea20000000800 */
[----:B-1----:R-:W-:-:S07]  /*38f0*/  FADD.FTZ R0, R40, R3 ;  /* 0x0000000328007221 */ /* 0x002fce0000010000 */
[----:B------:R-:W1:Y:S01]  /*3900*/  MUFU.EX2 R171, R46 ;  /* 0x0000002e00ab7308 */ /* 0x000e620000000800 */
[C---:B0-----:R-:W-:Y:S01]  /*3910*/  FADD.FTZ R3, R169.reuse, R0 ;  /* 0x00000000a9037221 */ /* 0x041fe20000010000 */
[----:B------:R-:W-:-:S06]  /*3920*/  F2FP.F16.F32.PACK_AB R169, R169, R40 ;  /* 0x00000028a9a9723e */ /* 0x000fcc00000000ff */
[----:B------:R-:W0:Y:S01]  /*3930*/  MUFU.EX2 R48, R48 ;  /* 0x0000003000307308 */ /* 0x000e220000000800 */
[----:B--2---:R-:W-:-:S07]  /*3940*/  FADD.FTZ R0, R44, R3 ;  /* 0x000000032c007221 */ /* 0x004fce0000010000 */
[----:B------:R-:W2:Y:S01]  /*3950*/  MUFU.EX2 R158, R158 ;  /* 0x0000009e009e7308 */ /* 0x000ea20000000800 */
[C---:B-1----:R-:W-:Y:S01]  /*3960*/  FADD.FTZ R3, R171.reuse, R0 ;  /* 0x00000000ab037221 */ /* 0x042fe20000010000 */
[----:B------:R-:W-:-:S06]  /*3970*/  F2FP.F16.F32.PACK_AB R171, R171, R44 ;  /* 0x0000002cabab723e */ /* 0x000fcc00000000ff */
[----:B------:R-:W1:Y:S01]  /*3980*/  MUFU.EX2 R153, R50 ;  /* 0x0000003200997308 */ /* 0x000e620000000800 */
[----:B0-----:R-:W-:-:S07]  /*3990*/  FADD.FTZ R0, R48, R3 ;  /* 0x0000000330007221 */ /* 0x001fce0000010000 */
[----:B------:R0:W3:Y:S01]  /*39a0*/  MUFU.EX2 R43, R132 ;  /* 0x00000084002b7308 */ /* 0x0000e20000000800 */
[----:B--2---:R-:W-:-:S07]  /*39b0*/  FADD.FTZ R20, R158, R51 ;  /* 0x000000339e147221 */ /* 0x004fce0000010000 */
[----:B------:R-:W2:Y:S01]  /*39c0*/  MUFU.EX2 R52, R52 ;  /* 0x0000003400347308 */ /* 0x000ea20000000800 */
[C---:B-1----:R-:W-:Y:S01]  /*39d0*/  FADD.FTZ R3, R153.reuse, R0 ;  /* 0x0000000099037221 */ /* 0x042fe20000010000 */
[----:B------:R-:W-:Y:S01]  /*39e0*/  F2FP.F16.F32.PACK_AB R153, R153, R48 ;  /* 0x000000309999723e */ /* 0x000fe200000000ff */
[----:B0-----:R-:W-:-:S05]  /*39f0*/  IMAD.MOV.U32 R132, RZ, RZ, R151 ;  /* 0x000000ffff847224 */ /* 0x001fca00078e0097 */
[----:B------:R-:W0:Y:S01]  /*3a00*/  MUFU.EX2 R72, R72 ;  /* 0x0000004800487308 */ /* 0x000e220000000800 */
[C---:B---3--:R-:W-:Y:S01]  /*3a10*/  FADD.FTZ R11, R43.reuse, R20 ;  /* 0x000000142b0b7221 */ /* 0x048fe20000010000 */
[----:B------:R-:W-:-:S06]  /*3a20*/  F2FP.F16.F32.PACK_AB R158, R43, R158 ;  /* 0x0000009e2b9e723e */ /* 0x000fcc00000000ff */
[----:B------:R-:W1:Y:S01]  /*3a30*/  MUFU.EX2 R155, R54 ;  /* 0x00000036009b7308 */ /* 0x000e620000000800 */
[----:B--2---:R-:W-:-:S07]  /*3a40*/  FADD.FTZ R0, R52, R3 ;  /* 0x0000000334007221 */ /* 0x004fce0000010000 */
[----:B------:R-:W2:Y:S01]  /*3a50*/  MUFU.EX2 R45, R70 ;  /* 0x00000046002d7308 */ /* 0x000ea20000000800 */
[----:B0-----:R-:W-:-:S07]  /*3a60*/  FADD.FTZ R20, R72, R11 ;  /* 0x0000000b48147221 */ /* 0x001fce0000010000 */
[----:B------:R-:W0:Y:S01]  /*3a70*/  MUFU.EX2 R56, R56 ;  /* 0x0000003800387308 */ /* 0x000e220000000800 */
[C---:B-1----:R-:W-:Y:S01]  /*3a80*/  FADD.FTZ R3, R155.reuse, R0 ;  /* 0x000000009b037221 */ /* 0x042fe20000010000 */
[----:B------:R-:W-:-:S06]  /*3a90*/  F2FP.F16.F32.PACK_AB R155, R155, R52 ;  /* 0x000000349b9b723e */ /* 0x000fcc00000000ff */
[----:B------:R-:W1:Y:S01]  /*3aa0*/  MUFU.EX2 R76, R76 ;  /* 0x0000004c004c7308 */ /* 0x000e620000000800 */
[C---:B--2---:R-:W-:Y:S01]  /*3ab0*/  FADD.FTZ R11, R45.reuse, R20 ;  /* 0x000000142d0b7221 */ /* 0x044fe20000010000 */
[----:B------:R-:W-:-:S06]  /*3ac0*/  F2FP.F16.F32.PACK_AB R160, R45, R72 ;  /* 0x000000482da0723e */ /* 0x000fcc00000000ff */
[----:B------:R-:W2:Y:S01]  /*3ad0*/  MUFU.EX2 R157, R58 ;  /* 0x0000003a009d7308 */ /* 0x000ea20000000800 */
[----:B0-----:R-:W-:-:S07]  /*3ae0*/  FADD.FTZ R0, R56, R3 ;  /* 0x0000000338007221 */ /* 0x001fce0000010000 */
[----:B------:R0:W3:Y:S01]  /*3af0*/  MUFU.EX2 R47, R134 ;  /* 0x00000086002f7308 */ /* 0x0000e20000000800 */
[----:B-1----:R-:W-:-:S07]  /*3b00*/  FADD.FTZ R20, R76, R11 ;  /* 0x0000000b4c147221 */ /* 0x002fce0000010000 */
[----:B------:R-:W1:Y:S01]  /*3b10*/  MUFU.EX2 R60, R60 ;  /* 0x0000003c003c7308 */ /* 0x000e620000000800 */
[C---:B--2---:R-:W-:Y:S01]  /*3b20*/  FADD.FTZ R3, R157.reuse, R0 ;  /* 0x000000009d037221 */ /* 0x044fe20000010000 */
[----:B------:R-:W-:Y:S01]  /*3b30*/  F2FP.F16.F32.PACK_AB R157, R157, R56 ;  /* 0x000000389d9d723e */ /* 0x000fe200000000ff */
[----:B0-----:R-:W-:-:S05]  /*3b40*/  IMAD.MOV.U32 R134, RZ, RZ, R151 ;  /* 0x000000ffff867224 */ /* 0x001fca00078e0097 */
[----:B------:R-:W0:Y:S01]  /*3b50*/  MUFU.EX2 R80, R80 ;  /* 0x0000005000507308 */ /* 0x000e220000000800 */
[C---:B---3--:R-:W-:Y:S01]  /*3b60*/  FADD.FTZ R11, R47.reuse, R20 ;  /* 0x000000142f0b7221 */ /* 0x048fe20000010000 */
[----:B------:R-:W-:-:S06]  /*3b70*/  F2FP.F16.F32.PACK_AB R162, R47, R76 ;  /* 0x0000004c2fa2723e */ /* 0x000fcc00000000ff */
[----:B------:R-:W2:Y:S01]  /*3b80*/  MUFU.EX2 R159, R62 ;  /* 0x0000003e009f7308 */ /* 0x000ea20000000800 */
[----:B-1----:R-:W-:-:S07]  /*3b90*/  FADD.FTZ R0, R60, R3 ;  /* 0x000000033c007221 */ /* 0x002fce0000010000 */
[----:B------:R1:W3:Y:S01]  /*3ba0*/  MUFU.EX2 R39, R136 ;  /* 0x0000008800277308 */ /* 0x0002e20000000800 */
[----:B0-----:R-:W-:-:S07]  /*3bb0*/  FADD.FTZ R20, R80, R11 ;  /* 0x0000000b50147221 */ /* 0x001fce0000010000 */
[----:B------:R-:W0:Y:S01]  /*3bc0*/  MUFU.EX2 R64, R64 ;  /* 0x0000004000407308 */ /* 0x000e220000000800 */
[C---:B--2---:R-:W-:Y:S01]  /*3bd0*/  FADD.FTZ R3, R159.reuse, R0 ;  /* 0x000000009f037221 */ /* 0x044fe20000010000 */
[----:B------:R-:W-:Y:S01]  /*3be0*/  F2FP.F16.F32.PACK_AB R159, R159, R60 ;  /* 0x0000003c9f9f723e */ /* 0x000fe200000000ff */
[----:B-1----:R-:W-:-:S05]  /*3bf0*/  IMAD.MOV.U32 R136, RZ, RZ, R151 ;  /* 0x000000ffff887224 */ /* 0x002fca00078e0097 */
[----:B------:R-:W1:Y:S01]  /*3c00*/  MUFU.EX2 R84, R84 ;  /* 0x0000005400547308 */ /* 0x000e620000000800 */
[C---:B---3--:R-:W-:Y:S01]  /*3c10*/  FADD.FTZ R11, R39.reuse, R20 ;  /* 0x00000014270b7221 */ /* 0x048fe20000010000 */
[----:B------:R-:W-:-:S06]  /*3c20*/  F2FP.F16.F32.PACK_AB R164, R39, R80 ;  /* 0x0000005027a4723e */ /* 0x000fcc00000000ff */
[----:B------:R-:W2:Y:S01]  /*3c30*/  MUFU.EX2 R161, R66 ;  /* 0x0000004200a17308 */ /* 0x000ea20000000800 */
[----:B0-----:R-:W-:-:S07]  /*3c40*/  FADD.FTZ R0, R64, R3 ;  /* 0x0000000340007221 */ /* 0x001fce0000010000 */
[----:B------:R-:W0:Y:S01]  /*3c50*/  MUFU.EX2 R68, R68 ;  /* 0x0000004400447308 */ /* 0x000e220000000800 */
[----:B-1----:R-:W-:-:S07]  /*3c60*/  FADD.FTZ R20, R84, R11 ;  /* 0x0000000b54147221 */ /* 0x002fce0000010000 */
[----:B------:R-:W1:Y:S01]  /*3c70*/  MUFU.EX2 R163, R74 ;  /* 0x0000004a00a37308 */ /* 0x000e620000000800 */
[C---:B--2---:R-:W-:Y:S01]  /*3c80*/  FADD.FTZ R11, R161.reuse, R0 ;  /* 0x00000000a10b7221 */ /* 0x044fe20000010000 */
[----:B------:R-:W-:-:S06]  /*3c90*/  F2FP.F16.F32.PACK_AB R161, R161, R64 ;  /* 0x00000040a1a1723e */ /* 0x000fcc00000000ff */
[----:B------:R-:W2:Y:S01]  /*3ca0*/  MUFU.EX2 R82, R82 ;  /* 0x0000005200527308 */ /* 0x000ea20000000800 */
[----:B0-----:R-:W-:-:S07]  /*3cb0*/  FADD.FTZ R0, R68, R11 ;  /* 0x0000000b44007221 */ /* 0x001fce0000010000 */
[----:B------:R-:W0:Y:S01]  /*3cc0*/  MUFU.EX2 R165, R78 ;  /* 0x0000004e00a57308 */ /* 0x000e220000000800 */
[C---:B-1----:R-:W-:Y:S01]  /*3cd0*/  FADD.FTZ R11, R163.reuse, R0 ;  /* 0x00000000a30b7221 */ /* 0x042fe20000010000 */
[----:B------:R-:W-:-:S06]  /*3ce0*/  F2FP.F16.F32.PACK_AB R163, R163, R68 ;  /* 0x00000044a3a3723e */ /* 0x000fcc00000000ff */
[----:B------:R-:W1:Y:S01]  /*3cf0*/  MUFU.EX2 R86, R86 ;  /* 0x0000005600567308 */ /* 0x000e620000000800 */
[----:B--2---:R-:W-:-:S07]  /*3d00*/  FADD.FTZ R0, R82, R11 ;  /* 0x0000000b52007221 */ /* 0x004fce0000010000 */
[----:B------:R-:W2:Y:S01]  /*3d10*/  MUFU.EX2 R41, R41 ;  /* 0x0000002900297308 */ /* 0x000ea20000000800 */
[C---:B0-----:R-:W-:Y:S01]  /*3d20*/  FADD.FTZ R11, R165.reuse, R0 ;  /* 0x00000000a50b7221 */ /* 0x041fe20000010000 */
[----:B------:R-:W-:-:S06]  /*3d30*/  F2FP.F16.F32.PACK_AB R165, R165, R82 ;  /* 0x00000052a5a5723e */ /* 0x000fcc00000000ff */
[----:B------:R-:W0:Y:S01]  /*3d40*/  MUFU.EX2 R49, R49 ;  /* 0x0000003100317308 */ /* 0x000e220000000800 */
[----:B-1----:R-:W-:Y:S01]  /*3d50*/  FADD.FTZ R0, R86, R11 ;  /* 0x0000000b56007221 */ /* 0x002fe20000010000 */
[C---:B--2---:R-:W-:Y:S01]  /*3d60*/  FADD.FTZ R3, R41.reuse, R20 ;  /* 0x0000001429037221 */ /* 0x044fe20000010000 */
[----:B------:R-:W-:Y:S02]  /*3d70*/  F2FP.F16.F32.PACK_AB R166, R41, R84 ;  /* 0x0000005429a6723e */ /* 0x000fe400000000ff */
[C---:B0-----:R-:W-:Y:S01]  /*3d80*/  FADD.FTZ R0, R49.reuse, R0 ;  /* 0x0000000031007221 */ /* 0x041fe20000010000 */
[----:B------:R-:W-:Y:S01]  /*3d90*/  F2FP.F16.F32.PACK_AB R167, R49, R86 ;  /* 0x0000005631a7723e */ /* 0x000fe200000000ff */
[----:B------:R-:W-:Y:S06]  /*3da0*/  @!P2 BRA `(.L_x_15) ;  /* 0x0000002800e8a947 */ /* 0x000fec0003800000 */
[----:B------:R-:W-:Y:S01]  /*3db0*/  IADD3 R191, R191, -0x2, RZ ;  /* 0xfffffffebfbf7810 */ /* 0x000fe20007ffe0ff */
[----:B------:R-:W-:Y:S01]  /*3dc0*/  IMAD.MOV.U32 R11, RZ, RZ, R14 ;  /* 0x000000ffff0b7224 */ /* 0x000fe200078e000e */
[----:B------:R-:W-:Y:S01]  /*3dd0*/  CS2R R150, SRZ ;  /* 0x0000000000967805 */ /* 0x000fe2000001ff00 */
[----:B------:R-:W-:Y:S01]  /*3de0*/  IMAD.MOV.U32 R13, RZ, RZ, R12 ;  /* 0x000000ffff0d7224 */ /* 0x000fe200078e000c */
[----:B------:R-:W-:Y:S01]  /*3df0*/  CS2R R146, SRZ ;  /* 0x0000000000927805 */ /* 0x000fe2000001ff00 */
[----:B------:R-:W-:Y:S01]  /*3e00*/  IMAD.MOV.U32 R8, RZ, RZ, 0x3f800000 ;  /* 0x3f800000ff087424 */ /* 0x000fe200078e00ff */
[----:B------:R-:W-:Y:S02]  /*3e10*/  CS2R R142, SRZ ;  /* 0x00000000008e7805 */ /* 0x000fe4000001ff00 */
[----:B------:R-:W-:Y:S02]  /*3e20*/  CS2R R138, SRZ ;  /* 0x00000000008a7805 */ /* 0x000fe4000001ff00 */
[----:B------:R-:W-:-:S02]  /*3e30*/  CS2R R134, SRZ ;  /* 0x0000000000867805 */ /* 0x000fc4000001ff00 */
[----:B------:R-:W-:Y:S02]  /*3e40*/  CS2R R130, SRZ ;  /* 0x0000000000827805 */ /* 0x000fe4000001ff00 */
[----:B------:R-:W-:Y:S02]  /*3e50*/  CS2R R126, SRZ ;  /* 0x00000000007e7805 */ /* 0x000fe4000001ff00 */
[----:B------:R-:W-:Y:S02]  /*3e60*/  CS2R R122, SRZ ;  /* 0x00000000007a7805 */ /* 0x000fe4000001ff00 */
        /* <DEDUP_REMOVED lines=23> */
[----:B------:R-:W-:Y:S01]  /*3fe0*/  CS2R R88, SRZ ;  /* 0x0000000000587805 */ /* 0x000fe2000001ff00 */
[----:B------:R-:W-:Y:S01]  /*3ff0*/  UMOV UR4, UR37 ;  /* 0x0000002500047c82 */ /* 0x000fe20008000000 */
[----:B------:R-:W-:Y:S01]  /*4000*/  UMOV UR5, UR36 ;  /* 0x0000002400057c82 */ /* 0x000fe20008000000 */
[----:B------:R-:W-:-:S05]  /*4010*/  ULDC UR6, c[0x0][0x9d8] ;  /* 0x0002760000067ab9 */ /* 0x000fca0000000800 */
.L_x_24:
[----:B------:R-:W-:-:S04]  /*4020*/  UIADD3 UR7, UR5, 0x1, URZ ;  /* 0x0000000105077890 */ /* 0x000fc8000fffe03f */
[----:B------:R-:W-:-:S04]  /*4030*/  UISETP.NE.AND UP0, UPT, UR7, 0x2, UPT ;  /* 0x000000020700788c */ /* 0x000fc8000bf05270 */
[----:B------:R-:W-:Y:S02]  /*4040*/  USEL UR37, URZ, 0x1, UP0 ;  /* 0x000000013f257887 */ /* 0x000fe40008000000 */
[----:B------:R-:W-:Y:S02]  /*4050*/  USEL UR36, UR7, URZ, UP0 ;  /* 0x0000003f07247287 */ /* 0x000fe40008000000 */
[----:B------:R-:W-:Y:S01]  /*4060*/  ULOP3.LUT UR37, UR4, UR37, URZ, 0x3c, !UPT ;  /* 0x0000002504257292 */ /* 0x000fe2000f8e3c3f */
[----:B------:R-:W-:Y:S11]  /*4070*/  @!P0 BRA `(.L_x_16) ;  /* 0x0000000000048947 */ /* 0x000ff60003800000 */
[----:B------:R-:W-:Y:S01]  /*4080*/  BPT.TRAP 0x1 ;  /* 0x000000040000795c */ /* 0x000fe20000300000 */
.L_x_16:
[----:B------:R-:W0:Y:S01]  /*4090*/  S2UR UR8, SR_CgaCtaId ;  /* 0x00000000000879c3 */ /* 0x000e220000008800 */
[----:B------:R-:W-:Y:S01]  /*40a0*/  UMOV UR7, 0x400 ;  /* 0x0000040000077882 */ /* 0x000fe20000000000 */
[----:B------:R-:W-:-:S05]  /*40b0*/  IMAD.U32 R9, RZ, RZ, UR37 ;  /* 0x00000025ff097e24 */ /* 0x000fca000f8e00ff */
[----:B------:R-:W-:Y:S01]  /*40c0*/  SHF.L.U32 R9, R9, 0x1f, RZ ;  /* 0x0000001f09097819 */ /* 0x000fe200000006ff */
[----:B0-----:R-:W-:-:S04]  /*40d0*/  ULEA UR7, UR8, UR7, 0x18 ;  /* 0x0000000708077291 */ /* 0x001fc8000f8ec03f */
[----:B------:R-:W-:-:S09]  /*40e0*/  ULEA UR8, UR36, UR7, 0x3 ;  /* 0x0000000724087291 */ /* 0x000fd2000f8e183f */
[----:B------:R0:W1:Y:S01]  /*40f0*/  SYNCS.PHASECHK.TRANS64.TRYWAIT P2, [UR8+0x34830], R9 ;  /* 0x03483009ff0075a7 */ /* 0x0000620008040148 */
[----:B------:R-:W-:Y:S05]  /*4100*/  @!P0 BRA `(.L_x_17) ;  /* 0x0000000000048947 */ /* 0x000fea0003800000 */
[----:B------:R-:W-:Y:S01]  /*4110*/  BPT.TRAP 0x1 ;  /* 0x000000040000795c */ /* 0x000fe20000300000 */
.L_x_17:
[----:B-1----:R-:W-:Y:S05]  /*4120*/  @P2 BRA `(.L_x_18) ;  /* 0x0000000000082947 */ /* 0x002fea0003800000 */
[----:B------:R-:W1:Y:S02]  /*4130*/  SYNCS.PHASECHK.TRANS64.TRYWAIT P2, [UR8+0x34830], R9 ;  /* 0x03483009ff0075a7 */ /* 0x000e640008040148 */
[----:B-1----:R-:W-:Y:S05]  /*4140*/  @!P2 BRA `(.L_x_19) ;  /* 0x0000008c0020a947 */ /* 0x002fea0003800000 */
.L_x_18:
[----:B------:R-:W-:Y:S01]  /*4150*/  R2UR UR44, R4 ;  /* 0x00000000042c72ca */ /* 0x000fe200000e0000 */
[----:B------:R-:W-:Y:S01]  /*4160*/  UIMAD UR9, UR36, 0xc00, UR10 ;  /* 0x00000c00240978a4 */ /* 0x000fe2000f8e020a */
[----:B------:R-:W-:Y:S01]  /*4170*/  R2UR UR45, R5 ;  /* 0x00000000052d72ca */ /* 0x000fe200000e0000 */
[----:B------:R-:W-:Y:S01]  /*4180*/  WARPGROUP.ARRIVE ;  /* 0x00000000000079c5 */ /* 0x000fe20000000000 */
[----:B------:R-:W-:Y:S01]  /*4190*/  UMOV UR47, 0x40000040 ;  /* 0x40000040002f7882 */ /* 0x000fe20000000000 */
[----:B------:R-:W-:Y:S01]  /*41a0*/  UIADD3 UR14, UR9, 0x400, URZ ;  /* 0x00000400090e7890 */ /* 0x000fe2000fffe03f */
[-C--:B------:R-:W-:Y:S01]  /*41b0*/  FMUL.FTZ R88, R88, R10.reuse ;  /* 0x0000000a58587220 */ /* 0x080fe20000410000 */
[----:B------:R-:W-:Y:S01]  /*41c0*/  UMOV UR15, 0x40000040 ;  /* 0x40000040000f7882 */ /* 0x000fe20000000000 */
[----:B------:R-:W-:Y:S01]  /*41d0*/  UMOV UR46, UR9 ;  /* 0x00000009002e7c82 */ /* 0x000fe20008000000 */
[----:B------:R-:W-:Y:S01]  /*41e0*/  UIADD3 UR18, UR9, 0x402, URZ ;  /* 0x0000040209127890 */ /* 0x000fe2000fffe03f */
[-C--:B------:R-:W-:Y:S01]  /*41f0*/  FMUL.FTZ R89, R89, R10.reuse ;  /* 0x0000000a59597220 */ /* 0x080fe20000410000 */
[----:B------:R-:W-:Y:S01]  /*4200*/  UMOV UR19, 0x40000040 ;  /* 0x4000004000137882 */ /* 0x000fe20000000000 */
[----:B------:R-:W-:Y:S01]  /*4210*/  UIADD3 UR22, UR9, 0x404, URZ ;  /* 0x0000040409167890 */ /* 0x000fe2000fffe03f */
[-C--:B------:R-:W-:Y:S01]  /*4220*/  FMUL.FTZ R92, R92, R10.reuse ;  /* 0x0000000a5c5c7220 */ /* 0x080fe20000410000 */
[----:B------:R-:W-:Y:S01]  /*4230*/  UMOV UR23, 0x40000040 ;  /* 0x4000004000177882 */ /* 0x000fe20000000000 */
[----:B------:R-:W-:Y:S01]  /*4240*/  HGMMA.64x128x16.F32 R24, gdesc[UR44], RZ, !UPT, gsb0 ;  /* 0x01e000002c1879f0 */ /* 0x000fe2000c0008ff */
[----:B------:R-:W-:Y:S01]  /*4250*/  R2UR UR44, R6 ;  /* 0x00000000062c72ca */ /* 0x000fe200000e0000 */
[----:B------:R-:W-:Y:S01]  /*4260*/  UIADD3 UR46, UR9, 0x2, URZ ;  /* 0x00000002092e7890 */ /* 0x000fe2000fffe03f */
[----:B------:R-:W-:Y:S01]  /*4270*/  R2UR UR45, R7 ;  /* 0x00000000072d72ca */ /* 0x000fe200000e0000 */
[----:B------:R-:W-:Y:S01]  /*4280*/  UMOV UR47, 0x40000040 ;  /* 0x40000040002f7882 */ /* 0x000fe20000000000 */
[----:B------:R-:W-:Y:S01]  /*4290*/  UIADD3 UR26, UR9, 0x406, URZ ;  /* 0x00000406091a7890 */ /* 0x000fe2000fffe03f */
[-C--:B------:R-:W-:Y:S01]  /*42a0*/  FMUL.FTZ R93, R93, R10.reuse ;  /* 0x0000000a5d5d7220 */ /* 0x080fe20000410000 */
        /* <DEDUP_REMOVED lines=10> */
[-C--:B------:R-:W-:Y:S01]  /*4350*/  FMUL.FTZ R101, R101, R10.reuse ;  /* 0x0000000a65657220 */ /* 0x080fe20000410000 */
        /* <DEDUP_REMOVED lines=23> */
[----:B------:R-:W-:Y:S01]  /*44d0*/  FMUL.FTZ R149, R149, R10 ;  /* 0x0000000a95957220 */ /* 0x000fe20000410000 */
        /* <DEDUP_REMOVED lines=32> */
[----:B------:R-:W-:-:S02]  /*46e0*/  WARPGROUP.DEPBAR.LE gsb0, 0x0 ;  /* 0x00008000000079c5 */ /* 0x000fc40000010000 */
[----:B------:R-:W-:-:S06]  /*46f0*/  WARPGROUP.ARRIVE ;  /* 0x00000000000079c5 */ /* 0x000fcc0000000000 */
[----:B------:R-:W-:Y:S01]  /*4700*/  HGMMA.64x128x16.F32 R24, gdesc[UR44], R24, gsb0 ;  /* 0x01e000002c1879f0 */ /* 0x000fe20008000818 */
[----:B------:R-:W-:Y:S01]  /*4710*/  UIADD3 UR46, UR9, 0x4, URZ ;  /* 0x00000004092e7890 */ /* 0x000fe2000fffe03f */
[----:B------:R-:W-:Y:S01]  /*4720*/  UMOV UR44, UR56 ;  /* 0x00000038002c7c82 */ /* 0x000fe20008000000 */
[----:B------:R-:W-:Y:S01]  /*4730*/  UMOV UR45, UR57 ;  /* 0x00000039002d7c82 */ /* 0x000fe20008000000 */
[----:B------:R-:W-:Y:S01]  /*4740*/  UMOV UR47, 0x40000040 ;  /* 0x40000040002f7882 */ /* 0x000fe20000000000 */
[----:B------:R-:W-:Y:S02]  /*4750*/  WARPGROUP.DEPBAR.LE gsb0, 0x0 ;  /* 0x00008000000079c5 */ /* 0x000fe40000010000 */
        /* <DEDUP_REMOVED lines=38> */
[----:B------:R-:W-:Y:S05]  /*49c0*/  @!P0 BRA `(.L_x_20) ;  /* 0x0000000000048947 */ /* 0x000fea0003800000 */
[----:B------:R-:W-:Y:S01]  /*49d0*/  BPT.TRAP 0x1 ;  /* 0x000000040000795c */ /* 0x000fe20000300000 */
.L_x_20:
[----:B------:R-:W-:Y:S01]  /*49e0*/  ULEA UR9, UR5, UR7, 0x3 ;  /* 0x0000000705097291 */ /* 0x000fe2000f8e183f */
[----:B------:R-:W-:-:S05]  /*49f0*/  IMAD.U32 R8, RZ, RZ, UR4 ;  /* 0x00000004ff087e24 */ /* 0x000fca000f8e00ff */
[----:B------:R-:W-:-:S04]  /*4a00*/  SHF.L.U32 R8, R8, 0x1f, RZ ;  /* 0x0000001f08087819 */ /* 0x000fc800000006ff */
[----:B------:R2:W3:Y:S01]  /*4a10*/  SYNCS.PHASECHK.TRANS64.TRYWAIT P2, [UR9+0x34850], R8 ;  /* 0x03485008ff0075a7 */ /* 0x0004e20008040149 */
[----:B------:R-:W-:Y:S05]  /*4a20*/  @!P0 BRA `(.L_x_21) ;  /* 0x0000000000048947 */ /* 0x000fea0003800000 */
[----:B------:R-:W-:Y:S01]  /*4a30*/  BPT.TRAP 0x1 ;  /* 0x000000040000795c */ /* 0x000fe20000300000 */
.L_x_21:
[----:B---3--:R-:W-:Y:S05]  /*4a40*/  @P2 BRA `(.L_x_22) ;  /* 0x0000000000082947 */ /* 0x008fea0003800000 */
[----:B------:R-:W3:Y:S02]  /*4a50*/  SYNCS.PHASECHK.TRANS64.TRYWAIT P2, [UR9+0x34850], R8 ;  /* 0x03485008ff0075a7 */ /* 0x000ee40008040149 */
[----:B---3--:R-:W-:Y:S05]  /*4a60*/  @!P2 BRA `(.L_x_23) ;  /* 0x0000008000f0a947 */ /* 0x008fea0003800000 */
.L_x_22:
[----:B------:R-:W-:Y:S01]  /*4a70*/  UIADD3 UR7, UR7, 0x400, URZ ;  /* 0x0000040007077890 */ /* 0x000fe2000fffe03f */
[----:B------:R-:W-:Y:S01]  /*4a80*/  WARPGROUP.ARRIVE ;  /* 0x00000000000079c5 */ /* 0x000fe20000000000 */
[----:B------:R-:W-:Y:S01]  /*4a90*/  UMOV UR15, 0x40000040 ;  /* 0x40000040000f7882 */ /* 0x000fe20000000000 */
[----:B0-2---:R-:W-:Y:S01]  /*4aa0*/  FMUL.FTZ R8, R24, UR6 ;  /* 0x0000000618087c20 */ /* 0x005fe20008410000 */
[----:B------:R-:W-:Y:S01]  /*4ab0*/  USHF.R.U32.HI UR7, URZ, 0x4, UR7 ;  /* 0x000000043f077899 */ /* 0x000fe20008011607 */
[----:B------:R-:W-:Y:S01]  /*4ac0*/  FMUL.FTZ R14, R25, UR6 ;  /* 0x00000006190e7c20 */ /* 0x000fe20008410000 */
[----:B------:R-:W-:Y:S01]  /*4ad0*/  FMUL.FTZ R20, R26, UR6 ;  /* 0x000000061a147c20 */ /* 0x000fe20008410000 */
[----:B------:R-:W-:Y:S01]  /*4ae0*/  FMUL.FTZ R26, R28, UR6 ;  /* 0x000000061c1a7c20 */ /* 0x000fe20008410000 */
[----:B------:R-:W-:Y:S01]  /*4af0*/  ULOP3.LUT UR7, UR7, 0x3fff, URZ, 0xc0, !UPT ;  /* 0x00003fff07077892 */ /* 0x000fe2000f8ec03f */
[----:B------:R-:W1:Y:S01]  /*4b00*/  MUFU.TANH R8, R8 ;  /* 0x0000000800087308 */ /* 0x000e620000002400 */
[----:B------:R-:W-:Y:S01]  /*4b10*/  FMUL.FTZ R32, R32, UR6 ;  /* 0x0000000620207c20 */ /* 0x000fe20008410000 */
[----:B------:R-:W-:Y:S01]  /*4b20*/  FMUL.FTZ R194, R36, UR6 ;  /* 0x0000000624c27c20 */ /* 0x000fe20008410000 */
[----:B------:R-:W-:Y:S01]  /*4b30*/  ULOP3.LUT UR4, UR7, 0x4000000, URZ, 0xfc, !UPT ;  /* 0x0400000007047892 */ /* 0x000fe2000f8efc3f */
[----:B------:R-:W-:Y:S01]  /*4b40*/  FMUL.FTZ R196, R37, UR6 ;  /* 0x0000000625c47c20 */ /* 0x000fe20008410000 */
[----:B------:R-:W-:Y:S01]  /*4b50*/  FMUL.FTZ R198, R40, UR6 ;  /* 0x0000000628c67c20 */ /* 0x000fe20008410000 */
[----:B------:R-:W-:Y:S01]  /*4b60*/  FMUL.FTZ R200, R41, UR6 ;  /* 0x0000000629c87c20 */ /* 0x000fe20008410000 */
[----:B------:R-:W-:Y:S01]  /*4b70*/  ULEA UR4, UR5, UR4, 0xb ;  /* 0x0000000405047291 */ /* 0x000fe2000f8e583f */
[----:B------:R-:W0:Y:S01]  /*4b80*/  MUFU.TANH R14, R14 ;  /* 0x0000000e000e7308 */ /* 0x000e220000002400 */
[----:B------:R-:W-:Y:S01]  /*4b90*/  FMUL.FTZ R202, R44, UR6 ;  /* 0x000000062cca7c20 */ /* 0x000fe20008410000 */
[----:B------:R-:W-:Y:S01]  /*4ba0*/  FMUL.FTZ R204, R45, UR6 ;  /* 0x000000062dcc7c20 */ /* 0x000fe20008410000 */
[----:B------:R-:W-:Y:S01]  /*4bb0*/  FMUL.FTZ R206, R52, UR6 ;  /* 0x0000000634ce7c20 */ /* 0x000fe20008410000 */
[----:B------:R-:W-:Y:S01]  /*4bc0*/  FMUL.FTZ R208, R53, UR6 ;  /* 0x0000000635d07c20 */ /* 0x000fe20008410000 */
[----:B------:R-:W-:Y:S01]  /*4bd0*/  FMUL.FTZ R210, R56, UR6 ;  /* 0x0000000638d27c20 */ /* 0x000fe20008410000 */
[----:B------:R-:W-:Y:S01]  /*4be0*/  UMOV UR14, UR4 ;  /* 0x00000004000e7c82 */ /* 0x000fe20008000000 */
[----:B------:R-:W-:Y:S01]  /*4bf0*/  FMUL.FTZ R212, R57, UR6 ;  /* 0x0000000639d47c20 */ /* 0x000fe20008410000 */
[----:B------:R-:W-:Y:S01]  /*4c00*/  HGMMA.64x128x16.F32 R88, R180, gdesc[UR12].tnspB, R88, gsb0 ;  /* 0x41e0000cb4587df0 */ /* 0x000fe20008000858 */
[----:B------:R-:W-:Y:S01]  /*4c10*/  UIADD3 UR14, UR4, 0x80, URZ ;  /* 0x00000080040e7890 */ /* 0x000fe2000fffe03f */
[----:B------:R-:W2:Y:S01]  /*4c20*/  MUFU.TANH R26, R26 ;  /* 0x0000001a001a7308 */ /* 0x000ea20000002400 */
[----:B------:R-:W-:Y:S01]  /*4c30*/  UMOV UR15, 0x40000040 ;  /* 0x40000040000f7882 */ /* 0x000fe20000000000 */
[----:B-1----:R-:W-:Y:S01]  /*4c40*/  FMNMX.FTZ R9, R8, R13, !PT ;  /* 0x0000000d08097209 */ /* 0x002fe20007810000 */
[----:B------:R-:W-:Y:S01]  /*4c50*/  FMUL.FTZ R24, R27, UR6 ;  /* 0x000000061b187c20 */ /* 0x000fe20008410000 */
[----:B------:R-:W-:Y:S01]  /*4c60*/  FMUL.FTZ R214, R60, UR6 ;  /* 0x000000063cd67c20 */ /* 0x000fe20008410000 */
[----:B------:R-:W-:Y:S01]  /*4c70*/  FMUL.FTZ R28, R30, UR6 ;  /* 0x000000061e1c7c20 */ /* 0x000fe20008410000 */
[----:B------:R-:W-:Y:S01]  /*4c80*/  FMUL.FTZ R216, R61, UR6 ;  /* 0x000000063dd87c20 */ /* 0x000fe20008410000 */
[----:B0-----:R-:W-:Y:S01]  /*4c90*/  FMNMX.FTZ R9, R14, R9, !PT ;  /* 0x000000090e097209 */ /* 0x001fe20007810000 */
[----:B------:R-:W-:Y:S01]  /*4ca0*/  MUFU.TANH R32, R32 ;  /* 0x0000002000207308 */ /* 0x000fe20000002400 */
[----:B------:R-:W-:Y:S01]  /*4cb0*/  FMUL.FTZ R30, R31, UR6 ;  /* 0x000000061f1e7c20 */ /* 0x000fe20008410000 */
[----:B------:R-:W-:Y:S01]  /*4cc0*/  FMUL.FTZ R218, R64, UR6 ;  /* 0x0000000640da7c20 */ /* 0x000fe20008410000 */
[----:B------:R-:W-:Y:S01]  /*4cd0*/  FMUL.FTZ R34, R34, UR6 ;  /* 0x0000000622227c20 */ /* 0x000fe20008410000 */
[----:B------:R-:W-:Y:S01]  /*4ce0*/  FMUL.FTZ R192, R35, UR6 ;  /* 0x0000000623c07c20 */ /* 0x000fe20008410000 */
[----:B------:R-:W-:Y:S01]  /*4cf0*/  FMUL.FTZ R36, R38, UR6 ;  /* 0x0000000626247c20 */ /* 0x000fe20008410000 */
[----:B------:R-:W-:Y:S01]  /*4d00*/  FMUL.FTZ R220, R69, UR6 ;  /* 0x0000000645dc7c20 */ /* 0x000fe20008410000 */
[----:B------:R-:W-:Y:S01]  /*4d10*/  FMUL.FTZ R38, R39, UR6 ;  /* 0x0000000627267c20 */ /* 0x000fe20008410000 */
[----:B------:R-:W-:Y:S01]  /*4d20*/  MUFU.TANH R194, R194 ;  /* 0x000000c200c27308 */ /* 0x000fe20000002400 */
[----:B--2---:R-:W-:Y:S01]  /*4d30*/  FMNMX.FTZ R9, R26, R9, !PT ;  /* 0x000000091a097209 */ /* 0x004fe20007810000 */
[----:B------:R-:W-:Y:S01]  /*4d40*/  FMUL.FTZ R222, R72, UR6 ;  /* 0x0000000648de7c20 */ /* 0x000fe20008410000 */
[----:B------:R-:W-:Y:S01]  /*4d50*/  FMUL.FTZ R40, R42, UR6 ;  /* 0x000000062a287c20 */ /* 0x000fe20008410000 */
[----:B------:R-:W-:Y:S01]  /*4d60*/  FMUL.FTZ R224, R73, UR6 ;  /* 0x0000000649e07c20 */ /* 0x000fe20008410000 */
[----:B------:R-:W-:Y:S01]  /*4d70*/  FMUL.FTZ R42, R43, UR6 ;  /* 0x000000062b2a7c20 */ /* 0x000fe20008410000 */
[----:B------:R-:W-:Y:S01]  /*4d80*/  FMUL.FTZ R76, R76, UR6 ;  /* 0x000000064c4c7c20 */ /* 0x000fe20008410000 */
[----:B------:R-:W-:Y:S01]  /*4d90*/  FMUL.FTZ R44, R46, UR6 ;  /* 0x000000062e2c7c20 */ /* 0x000fe20008410000 */
        /* <DEDUP_REMOVED lines=23> */
[C---:B------:R-:W-:Y:S01]  /*4f10*/  ISETP.GT.AND P2, PT, R191.reuse, RZ, PT ;  /* 0x000000ffbf00720c */ /* 0x040fe20003f44270 */
[----:B------:R-:W-:Y:S01]  /*4f20*/  MUFU.TANH R202, R202 ;  /* 0x000000ca00ca7308 */ /* 0x000fe20000002400 */
[----:B------:R-:W-:Y:S01]  /*4f30*/  UMOV UR5, UR36 ;  /* 0x0000002400057c82 */ /* 0x000fe20008000000 */
[----:B------:R-:W-:-:S06]  /*4f40*/  VIADD R191, R191, 0xffffffff ;  /* 0xffffffffbfbf7836 */ /* 0x000fcc0000000000 */
[----:B------:R-:W-:Y:S08]  /*4f50*/  MUFU.TANH R204, R204 ;  /* 0x000000cc00cc7308 */ /* 0x000ff00000002400 */
[----:B------:R-:W-:Y:S08]  /*4f60*/  MUFU.TANH R206, R206 ;  /* 0x000000ce00ce7308 */ /* 0x000ff00000002400 */
[----:B------:R-:W-:Y:S08]  /*4f70*/  MUFU.TANH R208, R208 ;  /* 0x000000d000d07308 */ /* 0x000ff00000002400 */
[----:B------:R-:W-:Y:S08]  /*4f80*/  MUFU.TANH R210, R210 ;  /* 0x000000d200d27308 */ /* 0x000ff00000002400 */
[----:B------:R-:W0:Y:S08]  /*4f90*/  MUFU.TANH R20, R20 ;  /* 0x0000001400147308 */ /* 0x000e300000002400 */
[----:B------:R-:W-:Y:S08]  /*4fa0*/  MUFU.TANH R212, R212 ;  /* 0x000000d400d47308 */ /* 0x000ff00000002400 */
[----:B------:R-:W1:Y:S01]  /*4fb0*/  MUFU.TANH R24, R24 ;  /* 0x0000001800187308 */ /* 0x000e620000002400 */
[----:B0-----:R-:W-:-:S07]  /*4fc0*/  FMNMX.FTZ R25, R20, R11, !PT ;  /* 0x0000000b14197209 */ /* 0x001fce0007810000 */
[----:B------:R-:W-:Y:S08]  /*4fd0*/  MUFU.TANH R214, R214 ;  /* 0x000000d600d67308 */ /* 0x000ff00000002400 */
[----:B------:R-:W0:Y:S01]  /*4fe0*/  MUFU.TANH R28, R28 ;  /* 0x0000001c001c7308 */ /* 0x000e220000002400 */
[----:B-1----:R-:W-:-:S07]  /*4ff0*/  FMNMX.FTZ R25, R24, R25, !PT ;  /* 0x0000001918197209 */ /* 0x002fce0007810000 */
[----:B------:R-:W-:Y:S08]  /*5000*/  MUFU.TANH R216, R216 ;  /* 0x000000d800d87308 */ /* 0x000ff00000002400 */
[----:B------:R-:W1:Y:S01]  /*5010*/  MUFU.TANH R30, R30 ;  /* 0x0000001e001e7308 */ /* 0x000e620000002400 */
[----:B0-----:R-:W-:Y:S01]  /*5020*/  FMNMX.FTZ R25, R28, R25, !PT ;  /* 0x000000191c197209 */ /* 0x001fe20007810000 */
[----:B------:R-:W-:-:S02]  /*5030*/  WARPGROUP.DEPBAR.LE gsb0, 0x0 ;  /* 0x00008000000079c5 */ /* 0x000fc40000010000 */
[----:B------:R-:W-:Y:S01]  /*5040*/  WARPGROUP.ARRIVE ;  /* 0x00000000000079c5 */ /* 0x000fe20000000000 */
[----:B------:R-:W-:Y:S01]  /*5050*/  FMUL.FTZ R180, R29, UR6 ;  /* 0x000000061db47c20 */ /* 0x000fe20008410000 */
[----:B------:R-:W-:Y:S02]  /*5060*/  FMUL.FTZ R182, R33, UR6 ;  /* 0x0000000621b67c20 */ /* 0x000fe40008410000 */
[----:B------:R-:W-:Y:S02]  /*5070*/  MUFU.TANH R218, R218 ;  /* 0x000000da00da7308 */ /* 0x000fe40000002400 */
[----:B------:R-:W-:Y:S01]  /*5080*/  HGMMA.64x128x16.F32 R88, R176, gdesc[UR12].tnspB, R88, gsb0 ;  /* 0x41e0000cb0587df0 */ /* 0x000fe20008000858 */
[----:B------:R-:W-:Y:S01]  /*5090*/  UIADD3 UR14, UR4, 0x100, URZ ;  /* 0x00000100040e7890 */ /* 0x000fe2000fffe03f */
[----:B------:R-:W-:-:S04]  /*50a0*/  UMOV UR15, 0x40000040 ;  /* 0x40000040000f7882 */ /* 0x000fc80000000000 */
[----:B------:R-:W0:Y:S01]  /*50b0*/  MUFU.TANH R180, R180 ;  /* 0x000000b400b47308 */ /* 0x000e220000002400 */
[----:B-1----:R-:W-:-:S07]  /*50c0*/  FMNMX.FTZ R25, R30, R25, !PT ;  /* 0x000000191e197209 */ /* 0x002fce0007810000 */
[----:B------:R-:W1:Y:S08]  /*50d0*/  MUFU.TANH R182, R182 ;  /* 0x000000b600b67308 */ /* 0x000e700000002400 */
[----:B------:R-:W2:Y:S01]  /*50e0*/  MUFU.TANH R34, R34 ;  /* 0x0000002200227308 */ /* 0x000ea20000002400 */
[----:B0-----:R-:W-:-:S04]  /*50f0*/  FMNMX.FTZ R9, R180, R9, !PT ;  /* 0x00000009b4097209 */ /* 0x001fc80007810000 */
[----:B------:R-:W-:-:S03]  /*5100*/  FMNMX.FTZ R9, R32, R9, !PT ;  /* 0x0000000920097209 */ /* 0x000fc60007810000 */
[----:B------:R-:W0:Y:S01]  /*5110*/  MUFU.TANH R192, R192 ;  /* 0x000000c000c07308 */ /* 0x000e220000002400 */
[----:B-1----:R-:W-:-:S04]  /*5120*/  FMNMX.FTZ R9, R182, R9, !PT ;  /* 0x00000009b6097209 */ /* 0x002fc80007810000 */
[----:B------:R-:W-:-:S03]  /*5130*/  FMNMX.FTZ R9, R194, R9, !PT ;  /* 0x00000009c2097209 */ /* 0x000fc60007810000 */
[----:B------:R-:W1:Y:S01]  /*5140*/  MUFU.TANH R36, R36 ;  /* 0x0000002400247308 */ /* 0x000e620000002400 */
[----:B------:R-:W-:Y:S02]  /*5150*/  FMNMX.FTZ R9, R196, R9, !PT ;  /* 0x00000009c4097209 */ /* 0x000fe40007810000 */
[----:B--2---:R-:W-:Y:S02]  /*5160*/  FMNMX.FTZ R27, R34, R25, !PT ;  /* 0x00000019221b7209 */ /* 0x004fe40007810000 */
[----:B------:R-:W-:-:S03]  /*5170*/  FMNMX.FTZ R9, R198, R9, !PT ;  /* 0x00000009c6097209 */ /* 0x000fc60007810000 */
[----:B------:R-:W-:Y:S01]  /*5180*/  MUFU.TANH R220, R220 ;  /* 0x000000dc00dc7308 */ /* 0x000fe20000002400 */
[----:B------:R-:W-:Y:S02]  /*5190*/  FMNMX.FTZ R9, R200, R9, !PT ;  /* 0x00000009c8097209 */ /* 0x000fe40007810000 */
[----:B0-----:R-:W-:Y:S02]  /*51a0*/  FMNMX.FTZ R27, R192, R27, !PT ;  /* 0x0000001bc01b7209 */ /* 0x001fe40007810000 */
[----:B------:R-:W-:-:S03]  /*51b0*/  FMNMX.FTZ R9, R202, R9, !PT ;  /* 0x00000009ca097209 */ /* 0x000fc60007810000 */
[----:B------:R-:W0:Y:S01]  /*51c0*/  MUFU.TANH R38, R38 ;  /* 0x0000002600267308 */ /* 0x000e220000002400 */
[----:B------:R-:W-:Y:S02]  /*51d0*/  FMNMX.FTZ R9, R204, R9, !PT ;  /* 0x00000009cc097209 */ /* 0x000fe40007810000 */
[----:B-1----:R-:W-:-:S05]  /*51e0*/  FMNMX.FTZ R27, R36, R27, !PT ;  /* 0x0000001b241b7209 */ /* 0x002fca0007810000 */
        /* <DEDUP_REMOVED lines=8> */
[----:B0-----:R-:W-:-:S07]  /*5270*/  FMNMX.FTZ R29, R42, R29, !PT ;  /* 0x0000001d2a1d7209 */ /* 0x001fce0007810000 */
[----:B------:R-:W-:Y:S08]  /*5280*/  MUFU.TANH R226, R226 ;  /* 0x000000e200e27308 */ /* 0x000ff00000002400 */
[----:B------:R-:W0:Y:S01]  /*5290*/  MUFU.TANH R46, R46 ;  /* 0x0000002e002e7308 */ /* 0x000e220000002400 */
[----:B-1----:R-:W-:-:S07]  /*52a0*/  FMNMX.FTZ R29, R44, R29, !PT ;  /* 0x0000001d2c1d7209 */ /* 0x002fce0007810000 */
[----:B------:R-:W-:Y:S08]  /*52b0*/  MUFU.TANH R228, R228 ;  /* 0x000000e400e47308 */ /* 0x000ff00000002400 */
[----:B------:R-:W-:Y:S01]  /*52c0*/  MUFU.TANH R230, R230 ;  /* 0x000000e600e67308 */ /* 0x000fe20000002400 */
[----:B0-----:R-:W-:-:S07]  /*52d0*/  FMNMX.FTZ R29, R46, R29, !PT ;  /* 0x0000001d2e1d7209 */ /* 0x001fce0007810000 */
[----:B------:R-:W-:Y:S01]  /*52e0*/  MUFU.TANH R232, R232 ;  /* 0x000000e800e87308 */ /* 0x000fe20000002400 */
[----:B------:R-:W-:Y:S02]  /*52f0*/  WARPGROUP.DEPBAR.LE gsb0, 0x0 ;  /* 0x00008000000079c5 */ /* 0x000fe40000010000 */
[----:B------:R-:W-:Y:S01]  /*5300*/  WARPGROUP.ARRIVE ;  /* 0x00000000000079c5 */ /* 0x000fe20000000000 */
[----:B------:R-:W-:Y:S01]  /*5310*/  FMUL.FTZ R176, R48, UR6 ;  /* 0x0000000630b07c20 */ /* 0x000fe20008410000 */
[----:B------:R-:W-:Y:S01]  /*5320*/  FMUL.FTZ R178, R49, UR6 ;  /* 0x0000000631b27c20 */ /* 0x000fe20008410000 */
[----:B------:R-:W-:Y:S01]  /*5330*/  FMUL.FTZ R48, R50, UR6 ;  /* 0x0000000632307c20 */ /* 0x000fe20008410000 */
[----:B------:R-:W-:Y:S01]  /*5340*/  FMUL.FTZ R50, R51, UR6 ;  /* 0x0000000633327c20 */ /* 0x000fe20008410000 */
[----:B------:R-:W-:Y:S01]  /*5350*/  MUFU.TANH R52, R52 ;  /* 0x0000003400347308 */ /* 0x000fe20000002400 */
[----:B------:R-:W-:Y:S01]  /*5360*/  HGMMA.64x128x16.F32 R88, R172, gdesc[UR12].tnspB, R88, gsb0 ;  /* 0x41e0000cac587df0 */ /* 0x000fe20008000858 */
[----:B------:R-:W-:Y:S01]  /*5370*/  UIADD3 UR14, UR4, 0x180, URZ ;  /* 0x00000180040e7890 */ /* 0x000fe2000fffe03f */
[----:B------:R-:W-:-:S05]  /*5380*/  UMOV UR15, 0x40000040 ;  /* 0x40000040000f7882 */ /* 0x000fca0000000000 */
[----:B------:R-:W0:Y:S08]  /*5390*/  MUFU.TANH R176, R176 ;  /* 0x000000b000b07308 */ /* 0x000e300000002400 */
[----:B------:R-:W1:Y:S08]  /*53a0*/  MUFU.TANH R178, R178 ;  /* 0x000000b200b27308 */ /* 0x000e700000002400 */
[----:B------:R-:W2:Y:S01]  /*53b0*/  MUFU.TANH R48, R48 ;  /* 0x0000003000307308 */ /* 0x000ea20000002400 */
[----:B0-----:R-:W-:-:S07]  /*53c0*/  FMNMX.FTZ R9, R176, R9, !PT ;  /* 0x00000009b0097209 */ /* 0x001fce0007810000 */
[----:B------:R-:W0:Y:S01]  /*53d0*/  MUFU.TANH R50, R50 ;  /* 0x0000003200327308 */ /* 0x000e220000002400 */
[----:B-1----:R-:W-:-:S04]  /*53e0*/  FMNMX.FTZ R9, R178, R9, !PT ;  /* 0x00000009b2097209 */ /* 0x002fc80007810000 */
[----:B------:R-:W-:-:S03]  /*53f0*/  FMNMX.FTZ R9, R206, R9, !PT ;  /* 0x00000009ce097209 */ /* 0x000fc60007810000 */
[----:B------:R-:W-:Y:S01]  /*5400*/  MUFU.TANH R84, R84 ;  /* 0x0000005400547308 */ /* 0x000fe20000002400 */
[----:B------:R-:W-:Y:S02]  /*5410*/  FMNMX.FTZ R9, R208, R9, !PT ;  /* 0x00000009d0097209 */ /* 0x000fe40007810000 */
[----:B--2---:R-:W-:Y:S02]  /*5420*/  FMNMX.FTZ R31, R48, R29, !PT ;  /* 0x0000001d301f7209 */ /* 0x004fe40007810000 */
[----:B------:R-:W-:-:S03]  /*5430*/  FMNMX.FTZ R9, R210, R9, !PT ;  /* 0x00000009d2097209 */ /* 0x000fc60007810000 */
[----:B------:R-:W1:Y:S01]  /*5440*/  MUFU.TANH R54, R54 ;  /* 0x0000003600367308 */ /* 0x000e620000002400 */
[----:B------:R-:W-:Y:S02]  /*5450*/  FMNMX.FTZ R9, R212, R9, !PT ;  /* 0x00000009d4097209 */ /* 0x000fe40007810000 */
[----:B0-----:R-:W-:Y:S02]  /*5460*/  FMNMX.FTZ R31, R50, R31, !PT ;  /* 0x0000001f321f7209 */ /* 0x001fe40007810000 */
[----:B------:R-:W-:Y:S02]  /*5470*/  FMNMX.FTZ R9, R214, R9, !PT ;  /* 0x00000009d6097209 */ /* 0x000fe40007810000 */
[----:B------:R-:W-:Y:S01]  /*5480*/  FMNMX.FTZ R31, R52, R31, !PT ;  /* 0x0000001f341f7209 */ /* 0x000fe20007810000 */
[----:B------:R-:W0:Y:S01]  /*5490*/  MUFU.TANH R56, R56 ;  /* 0x0000003800387308 */ /* 0x000e220000002400 */
[----:B------:R-:W-:-:S04]  /*54a0*/  FMNMX.FTZ R9, R216, R9, !PT ;  /* 0x00000009d8097209 */ /* 0x000fc80007810000 */
[----:B------:R-:W-:-:S03]  /*54b0*/  FMNMX.FTZ R9, R218, R9, !PT ;  /* 0x00000009da097209 */ /* 0x000fc60007810000 */
[----:B------:R-:W2:Y:S01]  /*54c0*/  MUFU.TANH R58, R58 ;  /* 0x0000003a003a7308 */ /* 0x000ea20000002400 */
[----:B-1----:R-:W-:-:S07]  /*54d0*/  FMNMX.FTZ R31, R54, R31, !PT ;  /* 0x0000001f361f7209 */ /* 0x002fce0007810000 */
[----:B------:R-:W1:Y:S01]  /*54e0*/  MUFU.TANH R60, R60 ;  /* 0x0000003c003c7308 */ /* 0x000e620000002400 */
[----:B0-----:R-:W-:-:S07]  /*54f0*/  FMNMX.FTZ R35, R56, R31, !PT ;  /* 0x0000001f38237209 */ /* 0x001fce0007810000 */
[----:B------:R-:W0:Y:S01]  /*5500*/  MUFU.TANH R62, R62 ;  /* 0x0000003e003e7308 */ /* 0x000e220000002400 */
[----:B--2---:R-:W-:-:S07]  /*5510*/  FMNMX.FTZ R35, R58, R35, !PT ;  /* 0x000000233a237209 */ /* 0x004fce0007810000 */
[----:B------:R-:W2:Y:S01]  /*5520*/  MUFU.TANH R64, R64 ;  /* 0x0000004000407308 */ /* 0x000ea20000002400 */
[----:B-1----:R-:W-:-:S07]  /*5530*/  FMNMX.FTZ R35, R60, R35, !PT ;  /* 0x000000233c237209 */ /* 0x002fce0007810000 */
[----:B------:R-:W1:Y:S01]  /*5540*/  MUFU.TANH R66, R66 ;  /* 0x0000004200427308 */ /* 0x000e620000002400 */
[----:B0-----:R-:W-:-:S07]  /*5550*/  FMNMX.FTZ R35, R62, R35, !PT ;  /* 0x000000233e237209 */ /* 0x001fce0007810000 */
[----:B------:R-:W-:Y:S01]  /*5560*/  MUFU.TANH R72, R72 ;  /* 0x0000004800487308 */ /* 0x000fe20000002400 */
[----:B--2---:R-:W-:-:S07]  /*5570*/  FMNMX.FTZ R37, R64, R35, !PT ;  /* 0x0000002340257209 */ /* 0x004fce0007810000 */
[----:B------:R-:W-:Y:S01]  /*5580*/  MUFU.TANH R74, R74 ;  /* 0x0000004a004a7308 */ /* 0x000fe20000002400 */
[----:B-1----:R-:W-:-:S07]  /*5590*/  FMNMX.FTZ R37, R66, R37, !PT ;  /* 0x0000002542257209 */ /* 0x002fce0007810000 */
[----:B------:R-:W-:Y:S08]  /*55a0*/  MUFU.TANH R78, R78 ;  /* 0x0000004e004e7308 */ /* 0x000ff00000002400 */
[----:B------:R-:W-:Y:S08]  /*55b0*/  MUFU.TANH R80, R80 ;  /* 0x0000005000507308 */ /* 0x000ff00000002400 */
[----:B------:R-:W-:Y:S01]  /*55c0*/  MUFU.TANH R82, R82 ;  /* 0x0000005200527308 */ /* 0x000fe20000002400 */
[----:B------:R-:W-:-:S02]  /*55d0*/  WARPGROUP.DEPBAR.LE gsb0, 0x0 ;  /* 0x00008000000079c5 */ /* 0x000fc40000010000 */
        /* <DEDUP_REMOVED lines=15> */
[----:B------:R-:W-:-:S04]  /*56d0*/  FMNMX.FTZ R9, R220, R9, !PT ;  /* 0x00000009dc097209 */ /* 0x000fc80007810000 */
[----:B------:R-:W-:Y:S02]  /*56e0*/  FMNMX.FTZ R9, R222, R9, !PT ;  /* 0x00000009de097209 */ /* 0x000fe40007810000 */
[----:B--2---:R-:W-:Y:S02]  /*56f0*/  FMNMX.FTZ R37, R68, R37, !PT ;  /* 0x0000002544257209 */ /* 0x004fe40007810000 */
[----:B------:R-:W-:-:S04]  /*5700*/  FMNMX.FTZ R9, R224, R9, !PT ;  /* 0x00000009e0097209 */ /* 0x000fc80007810000 */
[----:B------:R-:W-:Y:S02]  /*5710*/  FMNMX.FTZ R9, R76, R9, !PT ;  /* 0x000000094c097209 */ /* 0x000fe40007810000 */
[----:B0-----:R-:W-:Y:S02]  /*5720*/  FMNMX.FTZ R37, R70, R37, !PT ;  /* 0x0000002546257209 */ /* 0x001fe40007810000 */
[----:B------:R-:W-:Y:S02]  /*5730*/  FMNMX.FTZ R9, R226, R9, !PT ;  /* 0x00000009e2097209 */ /* 0x000fe40007810000 */
[----:B------:R-:W-:Y:S02]  /*5740*/  FMNMX.FTZ R39, R72, R37, !PT ;  /* 0x0000002548277209 */ /* 0x000fe40007810000 */
[----:B------:R-:W-:Y:S02]  /*5750*/  FMNMX.FTZ R9, R228, R9, !PT ;  /* 0x00000009e4097209 */ /* 0x000fe40007810000 */
[----:B------:R-:W-:-:S02]  /*5760*/  FMNMX.FTZ R39, R74, R39, !PT ;  /* 0x000000274a277209 */ /* 0x000fc40007810000 */
[----:B------:R-:W-:Y:S02]  /*5770*/  FMNMX.FTZ R9, R230, R9, !PT ;  /* 0x00000009e6097209 */ /* 0x000fe40007810000 */
[----:B------:R-:W-:Y:S02]  /*5780*/  FMNMX.FTZ R39, R78, R39, !PT ;  /* 0x000000274e277209 */ /* 0x000fe40007810000 */
[----:B------:R-:W-:Y:S02]  /*5790*/  FMNMX.FTZ R9, R232, R9, !PT ;  /* 0x00000009e8097209 */ /* 0x000fe40007810000 */
[----:B------:R-:W-:Y:S02]  /*57a0*/  FMNMX.FTZ R39, R80, R39, !PT ;  /* 0x0000002750277209 */ /* 0x000fe40007810000 */
[----:B------:R-:W-:Y:S02]  /*57b0*/  FMNMX.FTZ R9, R84, R9, !PT ;  /* 0x0000000954097209 */ /* 0x000fe40007810000 */
[----:B------:R-:W-:-:S03]  /*57c0*/  FMNMX.FTZ R41, R82, R39, !PT ;  /* 0x0000002752297209 */ /* 0x000fc60007810000 */
[----:B------:R-:W0:Y:S02]  /*57d0*/  SHFL.BFLY PT, R10, R9, 0x2, 0x1f ;  /* 0x0c401f00090a7f89 */ /* 0x000e2400000e0000 */
[----:B0-----:R-:W-:Y:S02]  /*57e0*/  FMNMX.FTZ R10, R9, R10, !PT ;  /* 0x0000000a090a7209 */ /* 0x001fe40007810000 */
[----:B------:R-:W0:Y:S03]  /*57f0*/  LDC R9, c[0x0][0x988] ;  /* 0x00026200ff097b82 */ /* 0x000e260000000800 */
[----:B------:R-:W1:Y:S02]  /*5800*/  SHFL.BFLY PT, R15, R10, 0x1, 0x1f ;  /* 0x0c201f000a0f7f89 */ /* 0x000e6400000e0000 */
[----:B-1----:R-:W-:-:S05]  /*5810*/  FMNMX.FTZ R12, R10, R15, !PT ;  /* 0x0000000f0a0c7209 */ /* 0x002fca0007810000 */
[C---:B0-----:R-:W-:Y:S01]  /*5820*/  FMUL.FTZ R33, R12.reuse, R9 ;  /* 0x000000090c217220 */ /* 0x041fe20000410000 */
[----:B------:R-:W-:-:S03]  /*5830*/  FADD.FTZ R10, -R12, R13 ;  /* 0x0000000d0c0a7221 */ /* 0x000fc60000010100 */
[-CC-:B------:R-:W-:Y:S01]  /*5840*/  FFMA.FTZ R13, R8, R9.reuse, -R33.reuse ;  /* 0x00000009080d7223 */ /* 0x180fe20000010821 */
[-CC-:B------:R-:W-:Y:S01]  /*5850*/  FFMA.FTZ R234, R14, R9.reuse, -R33.reuse ;  /* 0x000000090eea7223 */ /* 0x180fe20000010821 */
[-C--:B------:R-:W-:Y:S01]  /*5860*/  FMUL.FTZ R10, R10, R9.reuse ;  /* 0x000000090a0a7220 */ /* 0x080fe20000410000 */
[-CC-:B------:R-:W-:Y:S01]  /*5870*/  FFMA.FTZ R194, R194, R9.reuse, -R33.reuse ;  /* 0x00000009c2c27223 */ /* 0x180fe20000010821 */
[-CC-:B------:R-:W-:Y:S01]  /*5880*/  FFMA.FTZ R198, R198, R9.reuse, -R33.reuse ;  /* 0x00000009c6c67223 */ /* 0x180fe20000010821 */
[-CC-:B------:R-:W-:Y:S01]  /*5890*/  FFMA.FTZ R202, R202, R9.reuse, -R33.reuse ;  /* 0x00000009caca7223 */ /* 0x180fe20000010821 */
[-CC-:B------:R-:W-:Y:S01]  /*58a0*/  FFMA.FTZ R206, R206, R9.reuse, -R33.reuse ;  /* 0x00000009cece7223 */ /* 0x180fe20000010821 */
[----:B------:R-:W-:Y:S02]  /*58b0*/  WARPGROUP.DEPBAR.LE gsb0, 0x0 ;  /* 0x00008000000079c5 */ /* 0x000fe40000010000 */
[----:B------:R-:W-:Y:S01]  /*58c0*/  WARPGROUP.ARRIVE ;  /* 0x00000000000079c5 */ /* 0x000fe20000000000 */
[----:B------:R-:W-:Y:S01]  /*58d0*/  FMUL.FTZ R168, R83, UR6 ;  /* 0x0000000653a87c20 */ /* 0x000fe20008410000 */
[----:B------:R-:W-:Y:S01]  /*58e0*/  FMUL.FTZ R170, R87, UR6 ;  /* 0x0000000657aa7c20 */ /* 0x000fe20008410000 */
[----:B------:R0:W-:Y:S01]  /*58f0*/  MUFU.EX2 R25, R194 ;  /* 0x000000c200197308 */ /* 0x0001e20000000800 */
[-CC-:B------:R-:W-:Y:S01]  /*5900*/  FFMA.FTZ R15, R26, R9.reuse, -R33.reuse ;  /* 0x000000091a0f7223 */ /* 0x180fe20000010821 */
[-CC-:B------:R-:W-:Y:S01]  /*5910*/  FFMA.FTZ R21, R32, R9.reuse, -R33.reuse ;  /* 0x0000000920157223 */ /* 0x180fe20000010821 */
[----:B------:R-:W-:Y:S01]  /*5920*/  HGMMA.64x128x16.F32 R88, R152, gdesc[UR12].tnspB, R88, gsb0 ;  /* 0x41e0000c98587df0 */ /* 0x000fe20008000858 */
[----:B------:R-:W-:Y:S01]  /*5930*/  UIADD3 UR14, UR4, 0x280, URZ ;  /* 0x00000280040e7890 */ /* 0x000fe2000fffe03f */
[-CC-:B------:R-:W-:Y:S01]  /*5940*/  FFMA.FTZ R26, R180, R9.reuse, -R33.reuse ;  /* 0x00000009b41a7223 */ /* 0x180fe20000010821 */
[----:B------:R-:W-:Y:S01]  /*5950*/  UMOV UR15, 0x40000040 ;  /* 0x40000040000f7882 */ /* 0x000fe20000000000 */
[-CC-:B------:R-:W-:Y:S01]  /*5960*/  FFMA.FTZ R32, R182, R9.reuse, -R33.reuse ;  /* 0x00000009b6207223 */ /* 0x180fe20000010821 */
[----:B------:R-:W1:Y:S01]  /*5970*/  MUFU.TANH R168, R168 ;  /* 0x000000a800a87308 */ /* 0x000e620000002400 */
[-CC-:B0-----:R-:W-:Y:S01]  /*5980*/  FFMA.FTZ R194, R204, R9.reuse, -R33.reuse ;  /* 0x00000009ccc27223 */ /* 0x181fe20000010821 */
[-CC-:B------:R-:W-:Y:S01]  /*5990*/  FFMA.FTZ R176, R176, R9.reuse, -R33.reuse ;  /* 0x00000009b0b07223 */ /* 0x180fe20000010821 */
[-CC-:B------:R-:W-:Y:S01]  /*59a0*/  FFMA.FTZ R210, R210, R9.reuse, -R33.reuse ;  /* 0x00000009d2d27223 */ /* 0x180fe20000010821 */
[-CC-:B------:R-:W-:Y:S01]  /*59b0*/  FFMA.FTZ R214, R214, R9.reuse, -R33.reuse ;  /* 0x00000009d6d67223 */ /* 0x180fe20000010821 */
[-CC-:B------:R-:W-:Y:S01]  /*59c0*/  FFMA.FTZ R43, R174, R9.reuse, -R33.reuse ;  /* 0x00000009ae2b7223 */ /* 0x180fe20000010821 */
[-CC-:B------:R-:W-:Y:S01]  /*59d0*/  FFMA.FTZ R45, R222, R9.reuse, -R33.reuse ;  /* 0x00000009de2d7223 */ /* 0x180fe20000010821 */
[-CC-:B------:R-:W-:Y:S01]  /*59e0*/  FFMA.FTZ R204, R224, R9.reuse, -R33.reuse ;  /* 0x00000009e0cc7223 */ /* 0x180fe20000010821 */
[----:B------:R-:W0:Y:S01]  /*59f0*/  MUFU.TANH R170, R170 ;  /* 0x000000aa00aa7308 */ /* 0x000e220000002400 */
[-CC-:B------:R-:W-:Y:S01]  /*5a00*/  FFMA.FTZ R49, R228, R9.reuse, -R33.reuse ;  /* 0x00000009e4317223 */ /* 0x180fe20000010821 */
[-CC-:B------:R-:W-:Y:S01]  /*5a10*/  FFMA.FTZ R51, R232, R9.reuse, -R33.reuse ;  /* 0x00000009e8337223 */ /* 0x180fe20000010821 */
[----:B------:R-:W-:-:S05]  /*5a20*/  FFMA.FTZ R84, R84, R9, -R33 ;  /* 0x0000000954547223 */ /* 0x000fca0000010821 */
[----:B------:R2:W-:Y:S01]  /*5a30*/  MUFU.EX2 R27, R198 ;  /* 0x000000c6001b7308 */ /* 0x0005e20000000800 */
[----:B-1----:R-:W-:-:S04]  /*5a40*/  FMNMX.FTZ R41, R168, R41, !PT ;  /* 0x00000029a8297209 */ /* 0x002fc80007810000 */
[----:B------:R-:W-:-:S03]  /*5a50*/  FMNMX.FTZ R41, R86, R41, !PT ;  /* 0x0000002956297209 */ /* 0x000fc60007810000 */
[----:B------:R1:W-:Y:S01]  /*5a60*/  MUFU.EX2 R29, R202 ;  /* 0x000000ca001d7308 */ /* 0x0003e20000000800 */
[----:B0-----:R-:W-:Y:S01]  /*5a70*/  FMNMX.FTZ R8, R170, R41, !PT ;  /* 0x00000029aa087209 */ /* 0x001fe20007810000 */
[-CC-:B--2---:R-:W-:Y:S01]  /*5a80*/  FFMA.FTZ R198, R208, R9.reuse, -R33.reuse ;  /* 0x00000009d0c67223 */ /* 0x184fe20000010821 */
[----:B------:R-:W-:-:S03]  /*5a90*/  FFMA.FTZ R41, R218, R9, -R33 ;  /* 0x00000009da297223 */ /* 0x000fc60000010821 */
[----:B------:R-:W0:Y:S02]  /*5aa0*/  SHFL.BFLY PT, R47, R8, 0x2, 0x1f ;  /* 0x0c401f00082f7f89 */ /* 0x000e2400000e0000 */
[----:B------:R2:W-:Y:S01]  /*5ab0*/  MUFU.EX2 R35, R206 ;  /* 0x000000ce00237308 */ /* 0x0005e20000000800 */
[----:B-1----:R-:W-:-:S07]  /*5ac0*/  FFMA.FTZ R202, R220, R9, -R33 ;  /* 0x00000009dcca7223 */ /* 0x002fce0000010821 */
[----:B------:R-:W-:Y:S01]  /*5ad0*/  MUFU.EX2 R10, R10 ;  /* 0x0000000a000a7308 */ /* 0x000fe20000000800 */
[----:B--2---:R-:W-:-:S07]  /*5ae0*/  FFMA.FTZ R206, R230, R9, -R33 ;  /* 0x00000009e6ce7223 */ /* 0x004fce0000010821 */
[----:B------:R-:W1:Y:S01]  /*5af0*/  MUFU.EX2 R13, R13 ;  /* 0x0000000d000d7308 */ /* 0x000e620000000800 */
[----:B0-----:R-:W-:Y:S01]  /*5b00*/  FMNMX.FTZ R53, R8, R47, !PT ;  /* 0x0000002f08357209 */ /* 0x001fe20007810000 */
[-CC-:B------:R-:W-:Y:S01]  /*5b10*/  FFMA.FTZ R47, R76, R9.reuse, -R33.reuse ;  /* 0x000000094c2f7223 */ /* 0x180fe20000010821 */
[----:B------:R-:W-:-:S05]  /*5b20*/  FFMA.FTZ R76, R226, R9, -R33 ;  /* 0x00000009e24c7223 */ /* 0x000fca0000010821 */
[----:B------:R-:W0:Y:S01]  /*5b30*/  MUFU.EX2 R234, R234 ;  /* 0x000000ea00ea7308 */ /* 0x000e220000000800 */
[----:B------:R-:W2:Y:S07]  /*5b40*/  SHFL.BFLY PT, R14, R53, 0x1, 0x1f ;  /* 0x0c201f00350e7f89 */ /* 0x000eae00000e0000 */
[----:B------:R-:W-:Y:S01]  /*5b50*/  MUFU.EX2 R15, R15 ;  /* 0x0000000f000f7308 */ /* 0x000fe20000000800 */
[----:B-1----:R-:W-:-:S07]  /*5b60*/  FFMA.FTZ R3, R10, R3, R13 ;  /* 0x000000030a037223 */ /* 0x002fce000001000d */
[----:B------:R-:W1:Y:S01]  /*5b70*/  MUFU.EX2 R26, R26 ;  /* 0x0000001a001a7308 */ /* 0x000e620000000800 */
[----:B0-----:R-:W-:-:S07]  /*5b80*/  F2FP.F16.F32.PACK_AB R180, R234, R13 ;  /* 0x0000000deab4723e */ /* 0x001fce00000000ff */
[----:B------:R-:W-:Y:S01]  /*5b90*/  MUFU.EX2 R21, R21 ;  /* 0x0000001500157308 */ /* 0x000fe20000000800 */
[----:B--2---:R-:W-:-:S05]  /*5ba0*/  FMNMX.FTZ R14, R53, R14, !PT ;  /* 0x0000000e350e7209 */ /* 0x004fca0007810000 */
[C---:B------:R-:W-:Y:S01]  /*5bb0*/  FADD.FTZ R8, -R14.reuse, R11 ;  /* 0x0000000b0e087221 */ /* 0x040fe20000010100 */
[----:B------:R-:W-:Y:S01]  /*5bc0*/  FMUL.FTZ R11, R14, R9 ;  /* 0x000000090e0b7220 */ /* 0x000fe20000410000 */
[----:B------:R-:W-:Y:S01]  /*5bd0*/  MUFU.EX2 R32, R32 ;  /* 0x0000002000207308 */ /* 0x000fe20000000800 */
[----:B-1----:R-:W-:Y:S01]  /*5be0*/  F2FP.F16.F32.PACK_AB R182, R26, R15 ;  /* 0x0000000f1ab6723e */ /* 0x002fe200000000ff */
[-C--:B------:R-:W-:Y:S01]  /*5bf0*/  FMUL.FTZ R8, R8, R9.reuse ;  /* 0x0000000908087220 */ /* 0x080fe20000410000 */
[-CC-:B------:R-:W-:Y:S01]  /*5c00*/  FFMA.FTZ R181, R20, R9.reuse, -R11.reuse ;  /* 0x0000000914b57223 */ /* 0x180fe2000001080b */
[-CC-:B------:R-:W-:Y:S01]  /*5c10*/  FFMA.FTZ R20, R24, R9.reuse, -R11.reuse ;  /* 0x0000000918147223 */ /* 0x180fe2000001080b */
[-CC-:B------:R-:W-:Y:S01]  /*5c20*/  FFMA.FTZ R183, R28, R9.reuse, -R11.reuse ;  /* 0x000000091cb77223 */ /* 0x180fe2000001080b */
[-CC-:B------:R-:W-:Y:S01]  /*5c30*/  FFMA.FTZ R177, R34, R9.reuse, -R11.reuse ;  /* 0x0000000922b17223 */ /* 0x180fe2000001080b */
[----:B------:R-:W-:Y:S01]  /*5c40*/  FFMA.FTZ R173, R40, R9, -R11 ;  /* 0x0000000928ad7223 */ /* 0x000fe2000001080b */
[----:B------:R-:W-:Y:S01]  /*5c50*/  MUFU.EX2 R8, R8 ;  /* 0x0000000800087308 */ /* 0x000fe20000000800 */
[----:B------:R-:W-:-:S02]  /*5c60*/  IMAD.U32 R40, RZ, RZ, UR9 ;  /* 0x00000009ff287e24 */ /* 0x000fc4000f8e00ff */
[-CC-:B------:R-:W-:Y:S01]  /*5c70*/  FFMA.FTZ R179, R36, R9.reuse, -R11.reuse ;  /* 0x0000000924b37223 */ /* 0x180fe2000001080b */
[-CC-:B------:R-:W-:Y:S01]  /*5c80*/  FFMA.FTZ R36, R42, R9.reuse, -R11.reuse ;  /* 0x000000092a247223 */ /* 0x180fe2000001080b */
[-CC-:B------:R-:W-:Y:S01]  /*5c90*/  FFMA.FTZ R34, R38, R9.reuse, -R11.reuse ;  /* 0x0000000926227223 */ /* 0x180fe2000001080b */
[----:B------:R-:W-:Y:S02]  /*5ca0*/  @!P1 VIADD R40, R40, 0x34860 ;  /* 0x0003486028289836 */ /* 0x000fe40000000000 */
[-CC-:B------:R-:W-:Y:S01]  /*5cb0*/  FFMA.FTZ R175, R44, R9.reuse, -R11.reuse ;  /* 0x000000092caf7223 */ /* 0x180fe2000001080b */
[-CC-:B------:R-:W-:Y:S01]  /*5cc0*/  FFMA.FTZ R169, R48, R9.reuse, -R11.reuse ;  /* 0x0000000930a97223 */ /* 0x180fe2000001080b */
[----:B------:R-:W-:Y:S01]  /*5cd0*/  MUFU.EX2 R181, R181 ;  /* 0x000000b500b57308 */ /* 0x000fe20000000800 */
[-CC-:B------:R-:W-:Y:S01]  /*5ce0*/  FFMA.FTZ R24, R50, R9.reuse, -R11.reuse ;  /* 0x0000000932187223 */ /* 0x180fe2000001080b */
[----:B------:R-:W-:Y:S01]  /*5cf0*/  @!P1 PRMT R42, RZ, 0x654, R40 ;  /* 0x00000654ff2a9816 */ /* 0x000fe20000000028 */
[-CC-:B------:R-:W-:Y:S01]  /*5d00*/  FFMA.FTZ R171, R52, R9.reuse, -R11.reuse ;  /* 0x0000000934ab7223 */ /* 0x180fe2000001080b */
[-CC-:B------:R-:W-:Y:S01]  /*5d10*/  FFMA.FTZ R28, R54, R9.reuse, -R11.reuse ;  /* 0x00000009361c7223 */ /* 0x180fe2000001080b */
[-CC-:B------:R-:W-:Y:S01]  /*5d20*/  FFMA.FTZ R38, R58, R9.reuse, -R11.reuse ;  /* 0x000000093a267223 */ /* 0x180fe2000001080b */
[-CC-:B------:R-:W-:Y:S01]  /*5d30*/  FFMA.FTZ R62, R62, R9.reuse, -R11.reuse ;  /* 0x000000093e3e7223 */ /* 0x180fe2000001080b */
[-CC-:B------:R-:W-:Y:S01]  /*5d40*/  FFMA.FTZ R64, R64, R9.reuse, -R11.reuse ;  /* 0x0000000940407223 */ /* 0x180fe2000001080b */
        /* <DEDUP_REMOVED lines=8> */
[----:B------:R-:W-:Y:S01]  /*5dd0*/  MUFU.EX2 R183, R183 ;  /* 0x000000b700b77308 */ /* 0x000fe20000000800 */
[-CC-:B------:R-:W-:Y:S01]  /*5de0*/  FFMA.FTZ R82, R82, R9.reuse, -R11.reuse ;  /* 0x0000000952527223 */ /* 0x180fe2000001080b */
[----:B------:R-:W-:-:S06]  /*5df0*/  FFMA.FTZ R86, R86, R9, -R11 ;  /* 0x0000000956567223 */ /* 0x000fcc000001080b */
[----:B------:R-:W-:Y:S01]  /*5e00*/  MUFU.EX2 R177, R177 ;  /* 0x000000b100b17308 */ /* 0x000fe20000000800 */
[----:B------:R-:W-:Y:S02]  /*5e10*/  WARPGROUP.DEPBAR.LE gsb0, 0x0 ;  /* 0x00008000000079c5 */ /* 0x000fe40000010000 */
[----:B------:R-:W-:Y:S01]  /*5e20*/  WARPGROUP.ARRIVE ;  /* 0x00000000000079c5 */ /* 0x000fe20000000000 */
[-CC-:B------:R-:W-:Y:S01]  /*5e30*/  FFMA.FTZ R152, R196, R9.reuse, -R33.reuse ;  /* 0x00000009c4987223 */ /* 0x180fe20000010821 */
[-CC-:B------:R-:W-:Y:S01]  /*5e40*/  FFMA.FTZ R154, R200, R9.reuse, -R33.reuse ;  /* 0x00000009c89a7223 */ /* 0x180fe20000010821 */
[-CC-:B------:R-:W-:Y:S01]  /*5e50*/  FFMA.FTZ R196, R178, R9.reuse, -R33.reuse ;  /* 0x00000009b2c47223 */ /* 0x180fe20000010821 */
[-C--:B------:R-:W-:Y:S01]  /*5e60*/  FFMA.FTZ R200, R172, R9.reuse, -R33 ;  /* 0x00000009acc87223 */ /* 0x080fe20000010821 */
[----:B------:R-:W-:Y:S01]  /*5e70*/  MUFU.EX2 R179, R179 ;  /* 0x000000b300b37308 */ /* 0x000fe20000000800 */
[----:B------:R-:W-:Y:S01]  /*5e80*/  HGMMA.64x128x16.F32 R88, R156, gdesc[UR12].tnspB, R88, gsb0 ;  /* 0x41e0000c9c587df0 */ /* 0x000fe20008000858 */
[----:B------:R-:W-:Y:S01]  /*5e90*/  UIADD3 UR14, UR4, 0x300, URZ ;  /* 0x00000300040e7890 */ /* 0x000fe2000fffe03f */
[-CC-:B------:R-:W-:Y:S01]  /*5ea0*/  FFMA.FTZ R153, R56, R9.reuse, -R11.reuse ;  /* 0x0000000938997223 */ /* 0x180fe2000001080b */
[----:B------:R-:W-:Y:S01]  /*5eb0*/  UMOV UR15, 0x40000040 ;  /* 0x40000040000f7882 */ /* 0x000fe20000000000 */
[----:B------:R-:W-:Y:S01]  /*5ec0*/  UIADD3 UR4, UR4, 0x380, URZ ;  /* 0x0000038004047890 */ /* 0x000fe2000fffe03f */
[----:B------:R-:W-:-:S02]  /*5ed0*/  FFMA.FTZ R155, R60, R9, -R11 ;  /* 0x000000093c9b7223 */ /* 0x000fc4000001080b */
[----:B------:R-:W-:Y:S08]  /*5ee0*/  MUFU.EX2 R34, R34 ;  /* 0x0000002200227308 */ /* 0x000ff00000000800 */
[----:B------:R-:W0:Y:S08]  /*5ef0*/  MUFU.EX2 R152, R152 ;  /* 0x0000009800987308 */ /* 0x000e300000000800 */
[----:B------:R-:W-:Y:S08]  /*5f00*/  MUFU.EX2 R173, R173 ;  /* 0x000000ad00ad7308 */ /* 0x000ff00000000800 */
[----:B------:R-:W-:Y:S01]  /*5f10*/  MUFU.EX2 R36, R36 ;  /* 0x0000002400247308 */ /* 0x000fe20000000800 */
[----:B0-----:R-:W-:-:S07]  /*5f20*/  F2FP.F16.F32.PACK_AB R178, R152, R25 ;  /* 0x0000001998b2723e */ /* 0x001fce00000000ff */
[----:B------:R-:W0:Y:S08]  /*5f30*/  MUFU.EX2 R154, R154 ;  /* 0x0000009a009a7308 */ /* 0x000e300000000800 */
[----:B------:R-:W-:Y:S08]  /*5f40*/  MUFU.EX2 R175, R175 ;  /* 0x000000af00af7308 */ /* 0x000ff00000000800 */
[----:B------:R-:W1:Y:S01]  /*5f50*/  MUFU.EX2 R194, R194 ;  /* 0x000000c200c27308 */ /* 0x000e620000000800 */
[----:B0-----:R-:W-:-:S07]  /*5f60*/  F2FP.F16.F32.PACK_AB R172, R154, R27 ;  /* 0x0000001b9aac723e */ /* 0x001fce00000000ff */
[----:B------:R-:W-:Y:S08]  /*5f70*/  MUFU.EX2 R169, R169 ;  /* 0x000000a900a97308 */ /* 0x000ff00000000800 */
[----:B------:R0:W-:Y:S01]  /*5f80*/  MUFU.EX2 R31, R176 ;  /* 0x000000b0001f7308 */ /* 0x0001e20000000800 */
[----:B-1----:R-:W-:-:S07]  /*5f90*/  F2FP.F16.F32.PACK_AB R174, R194, R29 ;  /* 0x0000001dc2ae723e */ /* 0x002fce00000000ff */
[----:B------:R-:W-:Y:S01]  /*5fa0*/  MUFU.EX2 R24, R24 ;  /* 0x0000001800187308 */ /* 0x000fe20000000800 */
[----:B0-----:R-:W-:-:S07]  /*5fb0*/  F2FP.F16.F32.PACK_AB R176, R32, R21 ;  /* 0x0000001520b0723e */ /* 0x001fce00000000ff */
[----:B------:R-:W-:Y:S08]  /*5fc0*/  MUFU.EX2 R196, R196 ;  /* 0x000000c400c47308 */ /* 0x000ff00000000800 */
[----:B------:R-:W-:Y:S08]  /*5fd0*/  MUFU.EX2 R171, R171 ;  /* 0x000000ab00ab7308 */ /* 0x000ff00000000800 */
[----:B------:R-:W-:Y:S08]  /*5fe0*/  MUFU.EX2 R28, R28 ;  /* 0x0000001c001c7308 */ /* 0x000ff00000000800 */
[----:B------:R-:W-:Y:S08]  /*5ff0*/  MUFU.EX2 R198, R198 ;  /* 0x000000c600c67308 */ /* 0x000ff00000000800 */
[----:B------:R-:W-:Y:S08]  /*6000*/  MUFU.EX2 R153, R153 ;  /* 0x0000009900997308 */ /* 0x000ff00000000800 */
[----:B------:R-:W-:Y:S08]  /*6010*/  MUFU.EX2 R37, R210 ;  /* 0x000000d200257308 */ /* 0x000ff00000000800 */
[----:B------:R-:W-:Y:S01]  /*6020*/  MUFU.EX2 R38, R38 ;  /* 0x0000002600267308 */ /* 0x000fe20000000800 */
[----:B------:R-:W-:-:S02]  /*6030*/  WARPGROUP.DEPBAR.LE gsb0, 0x0 ;  /* 0x00008000000079c5 */ /* 0x000fc40000010000 */
[----:B------:R-:W-:Y:S01]  /*6040*/  WARPGROUP.ARRIVE ;  /* 0x00000000000079c5 */ /* 0x000fe20000000000 */
[-CC-:B------:R-:W-:Y:S01]  /*6050*/  FFMA.FTZ R156, R212, R9.reuse, -R33.reuse ;  /* 0x00000009d49c7223 */ /* 0x180fe20000010821 */
[----:B------:R-:W-:Y:S01]  /*6060*/  FFMA.FTZ R158, R216, R9, -R33 ;  /* 0x00000009d89e7223 */ /* 0x000fe20000010821 */
[----:B------:R-:W-:Y:S02]  /*6070*/  MOV R33, UR8 ;  /* 0x0000000800217c02 */ /* 0x000fe40008000f00 */
[----:B------:R-:W-:Y:S01]  /*6080*/  MUFU.EX2 R155, R155 ;  /* 0x0000009b009b7308 */ /* 0x000fe20000000800 */
[----:B------:R-:W-:Y:S01]  /*6090*/  HGMMA.64x128x16.F32 R88, R160, gdesc[UR12].tnspB, R88, gsb0 ;  /* 0x41e0000ca0587df0 */ /* 0x000fe20008000858 */
[----:B------:R-:W-:Y:S01]  /*60a0*/  UMOV UR14, UR4 ;  /* 0x00000004000e7c82 */ /* 0x000fe20008000000 */
[----:B------:R-:W-:Y:S01]  /*60b0*/  UMOV UR15, 0x40000040 ;  /* 0x40000040000f7882 */ /* 0x000fe20000000000 */
[----:B------:R-:W-:Y:S01]  /*60c0*/  @!P1 VIADD R33, R33, 0x34840 ;  /* 0x0003484021219836 */ /* 0x000fe20000000000 */
[----:B------:R-:W-:-:S03]  /*60d0*/  UMOV UR4, UR37 ;  /* 0x0000002500047c82 */ /* 0x000fc60008000000 */
[----:B------:R-:W-:Y:S01]  /*60e0*/  MUFU.EX2 R156, R156 ;  /* 0x0000009c009c7308 */ /* 0x000fe20000000800 */
[----:B------:R-:W-:-:S07]  /*60f0*/  @!P1 PRMT R33, RZ, 0x654, R33 ;  /* 0x00000654ff219816 */ /* 0x000fce0000000021 */
[----:B------:R-:W-:Y:S08]  /*6100*/  MUFU.EX2 R39, R214 ;  /* 0x000000d600277308 */ /* 0x000ff00000000800 */
        /* <DEDUP_REMOVED lines=18> */
[-CC-:B------:R-:W-:Y:S01]  /*6230*/  FFMA.FTZ R162, R192, R9.reuse, -R11.reuse ;  /* 0x00000009c0a27223 */ /* 0x180fe2000001080b */
[----:B------:R-:W-:Y:S02]  /*6240*/  FFMA.FTZ R30, R46, R9, -R11 ;  /* 0x000000092e1e7223 */ /* 0x000fe4000001080b */
[----:B------:R-:W-:Y:S01]  /*6250*/  MUFU.EX2 R161, R72 ;  /* 0x0000004800a17308 */ /* 0x000fe20000000800 */
[----:B------:R-:W-:Y:S07]  /*6260*/  HGMMA.64x128x16.F32 R88, R164, gdesc[UR12].tnspB, R88, gsb0 ;  /* 0x41e0000ca4587df0 */ /* 0x000fee0008000858 */
[----:B------:R-:W-:Y:S08]  /*6270*/  MUFU.EX2 R160, R160 ;  /* 0x000000a000a07308 */ /* 0x000ff00000000800 */
[----:B------:R-:W-:Y:S08]  /*6280*/  MUFU.EX2 R162, R162 ;  /* 0x000000a200a27308 */ /* 0x000ff00000000800 */
[----:B------:R-:W-:Y:S08]  /*6290*/  MUFU.EX2 R30, R30 ;  /* 0x0000001e001e7308 */ /* 0x000ff00000000800 */
[----:B------:R-:W-:Y:S08]  /*62a0*/  MUFU.EX2 R163, R78 ;  /* 0x0000004e00a37308 */ /* 0x000ff00000000800 */
[----:B------:R-:W-:Y:S08]  /*62b0*/  MUFU.EX2 R76, R76 ;  /* 0x0000004c004c7308 */ /* 0x000ff00000000800 */
[----:B------:R-:W-:Y:S08]  /*62c0*/  MUFU.EX2 R49, R49 ;  /* 0x0000003100317308 */ /* 0x000ff00000000800 */
[----:B------:R-:W0:Y:S08]  /*62d0*/  MUFU.EX2 R206, R206 ;  /* 0x000000ce00ce7308 */ /* 0x000e300000000800 */
[----:B------:R-:W-:Y:S08]  /*62e0*/  MUFU.EX2 R51, R51 ;  /* 0x0000003300337308 */ /* 0x000ff00000000800 */
[----:B------:R-:W1:Y:S01]  /*62f0*/  MUFU.EX2 R84, R84 ;  /* 0x0000005400547308 */ /* 0x000e620000000800 */
[----:B------:R-:W-:-:S02]  /*6300*/  WARPGROUP.DEPBAR.LE gsb0, 0x0 ;  /* 0x00008000000079c5 */ /* 0x000fc40000010000 */
[----:B------:R2:W-:Y:S05]  /*6310*/  @!P1 SYNCS.ARRIVE.TRANS64.RED.A1T0 RZ, [R33+URZ], RZ ;  /* 0x000000ff21ff99a7 */ /* 0x0005ea000810043f */
[----:B------:R-:W3:Y:S01]  /*6320*/  MUFU.EX2 R165, R82 ;  /* 0x0000005200a57308 */ /* 0x000ee20000000800 */
[----:B0-----:R-:W-:Y:S02]  /*6330*/  F2FP.F16.F32.PACK_AB R164, R206, R49 ;  /* 0x00000031cea4723e */ /* 0x001fe400000000ff */
[----:B-1----:R-:W-:Y:S01]  /*6340*/  F2FP.F16.F32.PACK_AB R166, R84, R51 ;  /* 0x0000003354a6723e */ /* 0x002fe200000000ff */
[----:B--2---:R-:W-:Y:S01]  /*6350*/  FFMA.FTZ R33, R8, R0, R181 ;  /* 0x0000000008217223 */ /* 0x004fe200000100b5 */
[----:B------:R-:W-:Y:S01]  /*6360*/  FADD.FTZ R0, R234, R3 ;  /* 0x00000003ea007221 */ /* 0x000fe20000010000 */
[----:B------:R0:W-:Y:S01]  /*6370*/  @!P1 SYNCS.ARRIVE.TRANS64.RED.A1T0 RZ, [R42+URZ], RZ ;  /* 0x000000ff2aff99a7 */ /* 0x0001e2000810043f */
[C---:B------:R-:W-:Y:S01]  /*6380*/  F2FP.F16.F32.PACK_AB R181, R20.reuse, R181 ;  /* 0x000000b514b5723e */ /* 0x040fe200000000ff */
[----:B------:R-:W-:Y:S01]  /*6390*/  FADD.FTZ R40, R20, R33 ;  /* 0x0000002114287221 */ /* 0x000fe20000010000 */
[----:B------:R-:W-:Y:S01]  /*63a0*/  FADD.FTZ R3, R15, R0 ;  /* 0x000000000f037221 */ /* 0x000fe20000010000 */
[----:B------:R-:W-:Y:S02]  /*63b0*/  MUFU.EX2 R167, R86 ;  /* 0x0000005600a77308 */ /* 0x000fe40000000800 */
[----:B------:R-:W-:Y:S01]  /*63c0*/  FADD.FTZ R33, R183, R40 ;  /* 0x00000028b7217221 */ /* 0x000fe20000010000 */
[----:B------:R-:W-:Y:S01]  /*63d0*/  FADD.FTZ R0, R26, R3 ;  /* 0x000000031a007221 */ /* 0x000fe20000010000 */
[----:B------:R-:W-:-:S02]  /*63e0*/  F2FP.F16.F32.PACK_AB R183, R160, R183 ;  /* 0x000000b7a0b7723e */ /* 0x000fc400000000ff */
[----:B------:R-:W-:Y:S01]  /*63f0*/  FADD.FTZ R40, R160, R33 ;  /* 0x00000021a0287221 */ /* 0x000fe20000010000 */
[----:B------:R-:W-:Y:S01]  /*6400*/  FADD.FTZ R3, R21, R0 ;  /* 0x0000000015037221 */ /* 0x000fe20000010000 */
[----:B------:R-:W-:Y:S02]  /*6410*/  F2FP.F16.F32.PACK_AB R160, R204, R45 ;  /* 0x0000002dcca0723e */ /* 0x000fe400000000ff */
[----:B------:R-:W-:Y:S01]  /*6420*/  FADD.FTZ R33, R177, R40 ;  /* 0x00000028b1217221 */ /* 0x000fe20000010000 */
[----:B------:R-:W-:Y:S01]  /*6430*/  FADD.FTZ R0, R32, R3 ;  /* 0x0000000320007221 */ /* 0x000fe20000010000 */
[C---:B------:R-:W-:Y:S02]  /*6440*/  F2FP.F16.F32.PACK_AB R177, R162.reuse, R177 ;  /* 0x000000b1a2b1723e */ /* 0x040fe400000000ff */
        /* <DEDUP_REMOVED lines=8> */
[-CC-:B------:R-:W-:Y:S01]  /*64d0*/  FFMA.FTZ R0, R168, R9.reuse, -R11.reuse ;  /* 0x00000009a8007223 */ /* 0x180fe2000001080b */
[----:B------:R-:W-:Y:S01]  /*64e0*/  FFMA.FTZ R11, R170, R9, -R11 ;  /* 0x00000009aa0b7223 */ /* 0x000fe2000001080b */
[----:B------:R-:W-:Y:S01]  /*64f0*/  FADD.FTZ R33, R173, R40 ;  /* 0x00000028ad217221 */ /* 0x000fe20000010000 */
[----:B------:R-:W-:Y:S01]  /*6500*/  FADD.FTZ R40, R154, R3 ;  /* 0x000000039a287221 */ /* 0x000fe20000010000 */
[----:B------:R-:W-:-:S02]  /*6510*/  F2FP.F16.F32.PACK_AB R154, R158, R39 ;  /* 0x000000279e9a723e */ /* 0x000fc400000000ff */
[----:B0-----:R-:W-:Y:S01]  /*6520*/  FADD.FTZ R42, R36, R33 ;  /* 0x00000021242a7221 */ /* 0x001fe20000010000 */
[----:B------:R-:W-:Y:S01]  /*6530*/  FADD.FTZ R3, R29, R40 ;  /* 0x000000281d037221 */ /* 0x000fe20000010000 */
[----:B------:R-:W-:Y:S01]  /*6540*/  MUFU.EX2 R11, R11 ;  /* 0x0000000b000b7308 */ /* 0x000fe20000000800 */
[----:B------:R-:W-:Y:S01]  /*6550*/  F2FP.F16.F32.PACK_AB R179, R34, R179 ;  /* 0x000000b322b3723e */ /* 0x000fe200000000ff */
[----:B------:R-:W-:Y:S01]  /*6560*/  FADD.FTZ R33, R175, R42 ;  /* 0x0000002aaf217221 */ /* 0x000fe20000010000 */
[----:B------:R-:W-:Y:S01]  /*6570*/  FADD.FTZ R40, R194, R3 ;  /* 0x00000003c2287221 */ /* 0x000fe20000010000 */
[----:B------:R-:W-:Y:S02]  /*6580*/  F2FP.F16.F32.PACK_AB R173, R36, R173 ;  /* 0x000000ad24ad723e */ /* 0x000fe400000000ff */
[C---:B------:R-:W-:Y:S01]  /*6590*/  FADD.FTZ R42, R30.reuse, R33 ;  /* 0x000000211e2a7221 */ /* 0x040fe20000010000 */
[----:B------:R-:W-:Y:S01]  /*65a0*/  FADD.FTZ R3, R31, R40 ;  /* 0x000000281f037221 */ /* 0x000fe20000010000 */
[----:B------:R-:W-:-:S02]  /*65b0*/  F2FP.F16.F32.PACK_AB R175, R30, R175 ;  /* 0x000000af1eaf723e */ /* 0x000fc400000000ff */
[----:B------:R-:W-:Y:S01]  /*65c0*/  FADD.FTZ R13, R169, R42 ;  /* 0x0000002aa90d7221 */ /* 0x000fe20000010000 */
[C---:B------:R-:W-:Y:S01]  /*65d0*/  FADD.FTZ R20, R196.reuse, R3 ;  /* 0x00000003c4147221 */ /* 0x040fe20000010000 */
[----:B------:R-:W-:Y:S02]  /*65e0*/  F2FP.F16.F32.PACK_AB R168, R196, R31 ;  /* 0x0000001fc4a8723e */ /* 0x000fe400000000ff */
[C---:B------:R-:W-:Y:S01]  /*65f0*/  FADD.FTZ R26, R24.reuse, R13 ;  /* 0x0000000d181a7221 */ /* 0x040fe20000010000 */
[----:B------:R-:W-:Y:S01]  /*6600*/  FADD.FTZ R3, R35, R20 ;  /* 0x0000001423037221 */ /* 0x000fe20000010000 */
[----:B------:R-:W-:Y:S02]  /*6610*/  F2FP.F16.F32.PACK_AB R169, R24, R169 ;  /* 0x000000a918a9723e */ /* 0x000fe400000000ff */
[----:B------:R-:W-:Y:S01]  /*6620*/  FADD.FTZ R13, R171, R26 ;  /* 0x0000001aab0d7221 */ /* 0x000fe20000010000 */
[C---:B------:R-:W-:Y:S01]  /*6630*/  FADD.FTZ R20, R198.reuse, R3 ;  /* 0x00000003c6147221 */ /* 0x040fe20000010000 */
[----:B------:R-:W-:-:S02]  /*6640*/  F2FP.F16.F32.PACK_AB R170, R198, R35 ;  /* 0x00000023c6aa723e */ /* 0x000fc400000000ff */
[C---:B------:R-:W-:Y:S01]  /*6650*/  FADD.FTZ R26, R28.reuse, R13 ;  /* 0x0000000d1c1a7221 */ /* 0x040fe20000010000 */
[----:B------:R-:W-:Y:S01]  /*6660*/  FADD.FTZ R3, R37, R20 ;  /* 0x0000001425037221 */ /* 0x000fe20000010000 */
[----:B------:R-:W-:Y:S02]  /*6670*/  F2FP.F16.F32.PACK_AB R171, R28, R171 ;  /* 0x000000ab1cab723e */ /* 0x000fe400000000ff */
[----:B------:R-:W-:Y:S01]  /*6680*/  FADD.FTZ R13, R153, R26 ;  /* 0x0000001a990d7221 */ /* 0x000fe20000010000 */
[----:B------:R-:W-:Y:S01]  /*6690*/  FADD.FTZ R20, R156, R3 ;  /* 0x000000039c147221 */ /* 0x000fe20000010000 */
[C---:B------:R-:W-:Y:S02]  /*66a0*/  F2FP.F16.F32.PACK_AB R153, R38.reuse, R153 ;  /* 0x000000992699723e */ /* 0x040fe400000000ff */
[----:B------:R-:W-:Y:S01]  /*66b0*/  FADD.FTZ R26, R38, R13 ;  /* 0x0000000d261a7221 */ /* 0x000fe20000010000 */
[----:B------:R-:W-:Y:S01]  /*66c0*/  FADD.FTZ R3, R39, R20 ;  /* 0x0000001427037221 */ /* 0x000fe20000010000 */
[----:B------:R0:W1:Y:S01]  /*66d0*/  MUFU.EX2 R13, R0 ;  /* 0x00000000000d7308 */ /* 0x0000620000000800 */
[----:B------:R-:W-:Y:S01]  /*66e0*/  F2FP.F16.F32.PACK_AB R156, R200, R41 ;  /* 0x00000029c89c723e */ /* 0x000fe200000000ff */
        /* <DEDUP_REMOVED lines=10> */
[----:B------:R-:W-:-:S03]  /*6790*/  FADD.FTZ R3, R43, R20 ;  /* 0x000000142b037221 */ /* 0x000fc60000010000 */
        /* <DEDUP_REMOVED lines=11> */
[----:B0-----:R-:W-:Y:S01]  /*6850*/  FADD.FTZ R0, R76, R3 ;  /* 0x000000034c007221 */ /* 0x001fe20000010000 */
[C---:B------:R-:W-:Y:S02]  /*6860*/  F2FP.F16.F32.PACK_AB R163, R80.reuse, R163 ;  /* 0x000000a350a3723e */ /* 0x040fe400000000ff */
[----:B------:R-:W-:Y:S01]  /*6870*/  FADD.FTZ R26, R80, R26 ;  /* 0x0000001a501a7221 */ /* 0x000fe20000010000 */
[----:B------:R-:W-:-:S03]  /*6880*/  FADD.FTZ R3, R49, R0 ;  /* 0x0000000031037221 */ /* 0x000fc60000010000 */
[----:B---3--:R-:W-:Y:S01]  /*6890*/  FADD.FTZ R26, R165, R26 ;  /* 0x0000001aa51a7221 */ /* 0x008fe20000010000 */
[----:B------:R-:W-:Y:S01]  /*68a0*/  FADD.FTZ R0, R206, R3 ;  /* 0x00000003ce007221 */ /* 0x000fe20000010000 */
[C---:B-1----:R-:W-:Y:S02]  /*68b0*/  F2FP.F16.F32.PACK_AB R165, R13.reuse, R165 ;  /* 0x000000a50da5723e */ /* 0x042fe400000000ff */
[----:B------:R-:W-:Y:S01]  /*68c0*/  FADD.FTZ R26, R13, R26 ;  /* 0x0000001a0d1a7221 */ /* 0x000fe20000010000 */
[----:B------:R-:W-:Y:S01]  /*68d0*/  FADD.FTZ R3, R51, R0 ;  /* 0x0000000033037221 */ /* 0x000fe20000010000 */
[----:B------:R-:W-:Y:S02]  /*68e0*/  MOV R13, R12 ;  /* 0x0000000c000d7202 */ /* 0x000fe40000000f00 */
[----:B------:R-:W-:Y:S01]  /*68f0*/  FADD.FTZ R26, R167, R26 ;  /* 0x0000001aa71a7221 */ /* 0x000fe20000010000 */
[----:B------:R-:W-:Y:S01]  /*6900*/  F2FP.F16.F32.PACK_AB R167, R11, R167 ;  /* 0x000000a70ba7723e */ /* 0x000fe200000000ff */
[----:B------:R-:W-:-:S02]  /*6910*/  FADD.FTZ R3, R84, R3 ;  /* 0x0000000354037221 */ /* 0x000fc40000010000 */
[----:B------:R-:W-:Y:S01]  /*6920*/  FADD.FTZ R0, R11, R26 ;  /* 0x0000001a0b007221 */ /* 0x000fe20000010000 */
[----:B------:R-:W-:Y:S01]  /*6930*/  IMAD.MOV.U32 R11, RZ, RZ, R14 ;  /* 0x000000ffff0b7224 */ /* 0x000fe200078e000e */
[----:B------:R-:W-:Y:S06]  /*6940*/  @P2 BRA `(.L_x_24) ;  /* 0xffffffd400b42947 */ /* 0x000fec000383ffff */
.L_x_15:
[----:B------:R-:W-:Y:S06]  /*6950*/  BAR.ARV 0x8, 0x180 ;  /* 0x0206000000007b1d */ /* 0x000fec0000002000 */
        /* <DEDUP_REMOVED lines=64> */
[----:B------:R-:W-:Y:S06]  /*6d60*/  @!P0 BRA `(.L_x_25) ;  /* 0x0000000000048947 */ /* 0x000fec0003800000 */
[----:B------:R-:W-:Y:S01]  /*6d70*/  BPT.TRAP 0x1 ;  /* 0x000000040000795c */ /* 0x000fe20000300000 */
.L_x_25:
        /* <DEDUP_REMOVED lines=9> */
.L_x_26:
[----:B-1----:R-:W-:Y:S05]  /*6e10*/  @P2 BRA `(.L_x_27) ;  /* 0x0000000000082947 */ /* 0x002fea0003800000 */
[----:B------:R-:W1:Y:S02]  /*6e20*/  SYNCS.PHASECHK.TRANS64.TRYWAIT P0, [UR12+0x34850], R4 ;  /* 0x03485004ff0075a7 */ /* 0x000e64000800014c */
[----:B-1----:R-:W-:Y:S05]  /*6e30*/  @!P0 BRA `(.L_x_28) ;  /* 0x0000006000148947 */ /* 0x002fea0003800000 */
.L_x_27:
[----:B------:R-:W-:Y:S01]  /*6e40*/  UIADD3 UR5, UR4, 0x400, URZ ;  /* 0x0000040004057890 */ /* 0x000fe2000fffe03f */
[----:B------:R-:W-:Y:S01]  /*6e50*/  WARPGROUP.ARRIVE ;  /* 0x00000000000079c5 */ /* 0x000fe20000000000 */
[----:B------:R-:W-:Y:S01]  /*6e60*/  UMOV UR7, 0x40000040 ;  /* 0x4000004000077882 */ /* 0x000fe20000000000 */
[----:B01----:R-:W0:Y:S01]  /*6e70*/  SHFL.BFLY PT, R4, R3, 0x2, 0x1f ;  /* 0x0c401f0003047f89 */ /* 0x003e2200000e0000 */
[----:B------:R-:W-:Y:S01]  /*6e80*/  USHF.R.U32.HI UR5, URZ, 0x4, UR5 ;  /* 0x000000043f057899 */ /* 0x000fe20008011605 */
[----:B------:R-:W-:Y:S01]  /*6e90*/  IMAD.MOV.U32 R95, RZ, RZ, -0x800000 ;  /* 0xff800000ff5f7424 */ /* 0x000fe200078e00ff */
[----:B------:R-:W-:Y:S01]  /*6ea0*/  CS2R R98, SRZ ;  /* 0x0000000000627805 */ /* 0x000fe2000001ff00 */
[----:B------:R-:W1:Y:S01]  /*6eb0*/  SHFL.BFLY PT, R5, R0, 0x2, 0x1f ;  /* 0x0c401f0000057f89 */ /* 0x000e6200000e0000 */
[----:B------:R-:W-:Y:S01]  /*6ec0*/  ULOP3.LUT UR5, UR5, 0x3fff, URZ, 0xc0, !UPT ;  /* 0x00003fff05057892 */ /* 0x000fe2000f8ec03f */
[----:B------:R-:W-:Y:S01]  /*6ed0*/  MOV R94, 0xff800000 ;  /* 0xff800000005e7802 */ /* 0x000fe20000000f00 */
[----:B------:R-:W2:Y:S01]  /*6ee0*/  LDC R114, c[0x0][0xc38] ;  /* 0x00030e00ff727b82 */ /* 0x000ea20000000800 */
[----:B------:R-:W-:Y:S01]  /*6ef0*/  R2UR UR13, R184 ;  /* 0x00000000b80d72ca */ /* 0x000fe200000e0000 */
[----:B------:R-:W-:Y:S01]  /*6f00*/  ULOP3.LUT UR5, UR5, 0x4000000, URZ, 0xfc, !UPT ;  /* 0x0400000005057892 */ /* 0x000fe2000f8efc3f */
[----:B------:R-:W-:-:S03]  /*6f10*/  ULDC UR10, c[0x0][0xc44] ;  /* 0x00031100000a7ab9 */ /* 0x000fc60000000800 */
[----:B------:R-:W-:-:S07]  /*6f20*/  ULEA UR8, UR36, UR5, 0xb ;  /* 0x0000000524087291 */ /* 0x000fce000f8e583f */
[----:B------:R-:W-:Y:S01]  /*6f30*/  UMOV UR6, UR8 ;  /* 0x0000000800067c82 */ /* 0x000fe20008000000 */
[----:B------:R-:W3:Y:S02]  /*6f40*/  S2UR UR5, SR_SWINHI ;  /* 0x00000000000579c3 */ /* 0x000ee40000002f00 */
[----:B---3--:R-:W-:Y:S01]  /*6f50*/  HGMMA.64x128x16.F32 R24, R180, gdesc[UR4].tnspB, R24, gsb0 ;  /* 0x41e00004b4187df0 */ /* 0x008fe20008000818 */
[----:B------:R-:W-:Y:S01]  /*6f60*/  UIADD3 UR6, UR8, 0x80, URZ ;  /* 0x0000008008067890 */ /* 0x000fe2000fffe03f */
[----:B0-----:R-:W-:Y:S01]  /*6f70*/  FADD.FTZ R4, R4, R3 ;  /* 0x0000000304047221 */ /* 0x001fe20000010000 */
[----:B------:R-:W-:Y:S01]  /*6f80*/  UMOV UR7, 0x40000040 ;  /* 0x4000004000077882 */ /* 0x000fe20000000000 */
[----:B------:R-:W-:Y:S02]  /*6f90*/  IMAD R3, R22, 0x40, R16 ;  /* 0x0000004016037824 */ /* 0x000fe400078e0210 */
[----:B-1----:R-:W-:Y:S02]  /*6fa0*/  FADD.FTZ R6, R5, R0 ;  /* 0x0000000005067221 */ /* 0x002fe40000010000 */
[----:B------:R-:W0:Y:S04]  /*6fb0*/  SHFL.BFLY PT, R5, R4, 0x1, 0x1f ;  /* 0x0c201f0004057f89 */ /* 0x000e2800000e0000 */
[----:B------:R-:W1:Y:S01]  /*6fc0*/  SHFL.BFLY PT, R7, R6, 0x1, 0x1f ;  /* 0x0c201f0006077f89 */ /* 0x000e6200000e0000 */
[----:B0-----:R-:W-:Y:S01]  /*6fd0*/  FADD.FTZ R8, R4, R5 ;  /* 0x0000000504087221 */ /* 0x001fe20000010000 */
[----:B-1----:R-:W-:-:S04]  /*6fe0*/  FADD.FTZ R11, R6, R7 ;  /* 0x00000007060b7221 */ /* 0x002fc80000010000 */
[----:B------:R-:W-:Y:S02]  /*6ff0*/  FSETP.NE.FTZ.AND P0, PT, R8, RZ, PT ;  /* 0x000000ff0800720b */ /* 0x000fe40003f15000 */
[----:B------:R-:W-:-:S11]  /*7000*/  FSETP.NE.FTZ.AND P2, PT, R11, RZ, PT ;  /* 0x000000ff0b00720b */ /* 0x000fd60003f55000 */
[----:B------:R-:W0:Y:S02]  /*7010*/  @P0 MUFU.LG2 R0, R8 ;  /* 0x0000000800000308 */ /* 0x000e240000000c00 */
[----:B------:R-:W-:-:S06]  /*7020*/  @P2 FMUL.FTZ R6, R9, 0.69314718246459960938 ;  /* 0x3f31721809062820 */ /* 0x000fcc0000410000 */
[----:B------:R-:W1:Y:S08]  /*7030*/  @P2 MUFU.LG2 R7, R11 ;  /* 0x0000000b00072308 */ /* 0x000e700000000c00 */
[----:B------:R3:W4:Y:S01]  /*7040*/  @P0 MUFU.RCP R99, R8 ;  /* 0x0000000800630308 */ /* 0x0007220000001000 */
[----:B0-----:R-:W-:-:S07]  /*7050*/  @P0 FMUL.FTZ R0, R0, 0.69314718246459960938 ;  /* 0x3f31721800000820 */ /* 0x001fce0000410000 */
[----:B------:R0:W4:Y:S01]  /*7060*/  @P2 MUFU.RCP R98, R11 ;  /* 0x0000000b00622308 */ /* 0x0001220000001000 */
[----:B-1----:R-:W-:-:S04]  /*7070*/  @P2 FMUL.FTZ R7, R7, 0.69314718246459960938 ;  /* 0x3f31721807072820 */ /* 0x002fc80000410000 */
[----:B------:R-:W-:Y:S01]  /*7080*/  @P2 FFMA.FTZ R94, R6, R14, R7 ;  /* 0x0000000e065e2223 */ /* 0x000fe20000010007 */
[----:B------:R-:W-:Y:S02]  /*7090*/  WARPGROUP.DEPBAR.LE gsb0, 0x0 ;  /* 0x00008000000079c5 */ /* 0x000fe40000010000 */
[----:B------:R-:W-:-:S06]  /*70a0*/  WARPGROUP.ARRIVE ;  /* 0x00000000000079c5 */ /* 0x000fcc0000000000 */
[----:B------:R-:W-:Y:S01]  /*70b0*/  HGMMA.64x128x16.F32 R24, R176, gdesc[UR4].tnspB, R24, gsb0 ;  /* 0x41e00004b0187df0 */ /* 0x000fe20008000818 */
[----:B------:R-:W-:Y:S01]  /*70c0*/  UIADD3 UR6, UR8, 0x100, URZ ;  /* 0x0000010008067890 */ /* 0x000fe2000fffe03f */
[----:B------:R-:W-:Y:S01]  /*70d0*/  UMOV UR7, 0x40000040 ;  /* 0x4000004000077882 */ /* 0x000fe20000000000 */
[----:B------:R-:W-:Y:S02]  /*70e0*/  WARPGROUP.DEPBAR.LE gsb0, 0x0 ;  /* 0x00008000000079c5 */ /* 0x000fe40000010000 */
[----:B------:R-:W-:-:S07]  /*70f0*/  WARPGROUP.ARRIVE ;  /* 0x00000000000079c5 */ /* 0x000fce0000000000 */
        /* <DEDUP_REMOVED lines=18> */
[----:B------:R-:W-:Y:S01]  /*7220*/  UIADD3 UR8, UR8, 0x380, URZ ;  /* 0x0000038008087890 */ /* 0x000fe2000fffe03f */
[----:B------:R-:W-:Y:S02]  /*7230*/  WARPGROUP.DEPBAR.LE gsb0, 0x0 ;  /* 0x00008000000079c5 */ /* 0x000fe40000010000 */
[----:B------:R-:W-:-:S06]  /*7240*/  WARPGROUP.ARRIVE ;  /* 0x00000000000079c5 */ /* 0x000fcc0000000000 */
[----:B------:R-:W-:Y:S01]  /*7250*/  HGMMA.64x128x16.F32 R24, R160, gdesc[UR4].tnspB, R24, gsb0 ;  /* 0x41e00004a0187df0 */ /* 0x000fe20008000818 */
[----:B------:R-:W-:Y:S01]  /*7260*/  UMOV UR6, UR4 ;  /* 0x0000000400067c82 */ /* 0x000fe20008000000 */
[----:B------:R-:W-:Y:S01]  /*7270*/  UMOV UR7, UR5 ;  /* 0x0000000500077c82 */ /* 0x000fe20008000000 */
[----:B------:R-:W-:Y:S01]  /*7280*/  UIADD3 UR5, -UR38, URZ, URZ ;  /* 0x0000003f26057290 */ /* 0x000fe2000fffe13f */
[----:B------:R-:W-:Y:S01]  /*7290*/  IMAD.U32 R88, RZ, RZ, UR6 ;  /* 0x00000006ff587e24 */ /* 0x000fe2000f8e00ff */
[----:B------:R-:W-:Y:S01]  /*72a0*/  UMOV UR6, UR8 ;  /* 0x0000000800067c82 */ /* 0x000fe20008000000 */
[----:B------:R-:W-:Y:S01]  /*72b0*/  IMAD.U32 R89, RZ, RZ, UR7 ;  /* 0x00000007ff597e24 */ /* 0x000fe2000f8e00ff */
[----:B------:R-:W-:Y:S01]  /*72c0*/  UMOV UR7, 0x40000040 ;  /* 0x4000004000077882 */ /* 0x000fe20000000000 */
[----:B------:R-:W-:Y:S01]  /*72d0*/  UIMAD UR10, UR10, UR5, UR13 ;  /* 0x000000050a0a72a4 */ /* 0x000fe2000f8e020d */
[----:B------:R-:W-:Y:S01]  /*72e0*/  IMAD.WIDE R4, R188, 0x2, R88 ;  /* 0x00000002bc047825 */ /* 0x000fe200078e0258 */
[----:B------:R-:W-:-:S02]  /*72f0*/  ULDC.64 UR8, c[0x0][0xb90] ;  /* 0x0002e40000087ab9 */ /* 0x000fc40000000a00 */
[----:B------:R-:W-:Y:S01]  /*7300*/  USHF.R.S32.HI UR11, URZ, 0x1f, UR10 ;  /* 0x0000001f3f0b7899 */ /* 0x000fe2000801140a */
[----:B------:R-:W-:-:S04]  /*7310*/  IMAD.WIDE R88, R3, 0x2, R88 ;  /* 0x0000000203587825 */ /* 0x000fc800078e0258 */
[----:B------:R-:W-:Y:S01]  /*7320*/  @P0 FMUL.FTZ R3, R9, 0.69314718246459960938 ;  /* 0x3f31721809030820 */ /* 0x000fe20000410000 */
[C---:B------:R-:W-:Y:S01]  /*7330*/  IADD3 R97, P6, R4.reuse, 0x4060, RZ ;  /* 0x0000406004617810 */ /* 0x040fe20007fde0ff */
[----:B------:R-:W-:Y:S01]  /*7340*/  UIMAD UR5, UR11, UR8, URZ ;  /* 0x000000080b0572a4 */ /* 0x000fe2000f8e023f */
[C---:B------:R-:W-:Y:S01]  /*7350*/  LOP3.LUT R111, R4.reuse, 0x380, RZ, 0xc0, !PT ;  /* 0x00000380046f7812 */ /* 0x040fe200078ec0ff */
[----:B------:R-:W-:Y:S01]  /*7360*/  @P0 FFMA.FTZ R95, R3, R12, R0 ;  /* 0x0000000c035f0223 */ /* 0x000fe20000010000 */
[----:B------:R-:W-:Y:S01]  /*7370*/  IADD3 R3, P5, R4, 0x4040, RZ ;  /* 0x0000404004037810 */ /* 0x000fe20007fbe0ff */
[----:B------:R-:W-:Y:S01]  /*7380*/  UIMAD UR5, UR10, UR9, UR5 ;  /* 0x000000090a0572a4 */ /* 0x000fe2000f8e0205 */
[----:B------:R-:W-:Y:S02]  /*7390*/  LOP3.LUT R96, R97, 0x380, RZ, 0xc0, !PT ;  /* 0x0000038061607812 */ /* 0x000fe400078ec0ff */
[----:B------:R-:W-:Y:S01]  /*73a0*/  LOP3.LUT R0, R3, 0x380, RZ, 0xc0, !PT ;  /* 0x0000038003007812 */ /* 0x000fe200078ec0ff */
[----:B------:R-:W-:Y:S01]  /*73b0*/  IMAD.X R109, RZ, RZ, R5, P5 ;  /* 0x000000ffff6d7224 */ /* 0x000fe200028e0605 */
[----:B------:R-:W-:-:S02]  /*73c0*/  SHF.R.U64 R96, R96, 0x3, RZ ;  /* 0x0000000360607819 */ /* 0x000fc400000012ff */
[----:B------:R-:W-:Y:S02]  /*73d0*/  SHF.R.U64 R0, R0, 0x3, RZ ;  /* 0x0000000300007819 */ /* 0x000fe400000012ff */
[----:B------:R-:W-:Y:S02]  /*73e0*/  SHF.R.U64 R111, R111, 0x3, RZ ;  /* 0x000000036f6f7819 */ /* 0x000fe400000012ff */
[----:B------:R-:W-:Y:S02]  /*73f0*/  LOP3.LUT R108, R0, R3, RZ, 0x3c, !PT ;  /* 0x00000003006c7212 */ /* 0x000fe400078e3cff */
[----:B------:R-:W1:Y:S01]  /*7400*/  LDC R0, c[0x0][0xbe8] ;  /* 0x0002fa00ff007b82 */ /* 0x000e620000000800 */
[----:B------:R-:W-:Y:S02]  /*7410*/  IADD3 R9, P3, R4, 0x4000, RZ ;  /* 0x0000400004097810 */ /* 0x000fe40007f7e0ff */
[----:B------:R-:W-:Y:S01]  /*7420*/  LOP3.LUT R96, R96, R97, RZ, 0x3c, !PT ;  /* 0x0000006160607212 */ /* 0x000fe200078e3cff */
[--C-:B------:R-:W-:Y:S01]  /*7430*/  IMAD.X R97, RZ, RZ, R5.reuse, P6 ;  /* 0x000000ffff617224 */ /* 0x100fe200030e0605 */
[C---:B------:R-:W-:Y:S01]  /*7440*/  IADD3 R10, P4, R4.reuse, 0x4020, RZ ;  /* 0x00004020040a7810 */ /* 0x040fe20007f9e0ff */
[----:B------:R-:W-:Y:S01]  /*7450*/  IMAD.X R107, RZ, RZ, R5, P3 ;  /* 0x000000ffff6b7224 */ /* 0x000fe200018e0605 */
[----:B------:R-:W-:-:S02]  /*7460*/  IADD3 R6, P2, R4, 0x20, RZ ;  /* 0x0000002004067810 */ /* 0x000fc40007f5e0ff */
[C---:B------:R-:W-:Y:S01]  /*7470*/  IADD3 R7, P0, R4.reuse, 0x60, RZ ;  /* 0x0000006004077810 */ /* 0x040fe20007f1e0ff */
[--C-:B------:R-:W-:Y:S01]  /*7480*/  IMAD.X R105, RZ, RZ, R5.reuse, P4 ;  /* 0x000000ffff697224 */ /* 0x100fe200020e0605 */
[----:B---3--:R-:W-:Y:S01]  /*7490*/  IADD3 R8, P6, R4, 0x40, RZ ;  /* 0x0000004004087810 */ /* 0x008fe20007fde0ff */
[--C-:B------:R-:W-:Y:S01]  /*74a0*/  IMAD.X R103, RZ, RZ, R5.reuse, P2 ;  /* 0x000000ffff677224 */ /* 0x100fe200010e0605 */
[----:B------:R-:W-:Y:S01]  /*74b0*/  LOP3.LUT R110, R111, R4, RZ, 0x3c, !PT ;  /* 0x000000046f6e7212 */ /* 0x000fe200078e3cff */
[--C-:B------:R-:W-:Y:S01]  /*74c0*/  IMAD.MOV.U32 R111, RZ, RZ, R5.reuse ;  /* 0x000000ffff6f7224 */ /* 0x100fe200078e0005 */
[----:B------:R-:W-:Y:S01]  /*74d0*/  LOP3.LUT R4, R9, 0x380, RZ, 0xc0, !PT ;  /* 0x0000038009047812 */ /* 0x000fe200078ec0ff */
[----:B------:R-:W-:Y:S01]  /*74e0*/  IMAD.X R93, RZ, RZ, R5, P6 ;  /* 0x000000ffff5d7224 */ /* 0x000fe200030e0605 */
[----:B------:R-:W-:Y:S02]  /*74f0*/  IADD3.X R101, RZ, R5, RZ, P0, !PT ;  /* 0x00000005ff657210 */ /* 0x000fe400007fe4ff */
[----:B------:R-:W-:-:S02]  /*7500*/  LOP3.LUT R3, R6, 0x380, RZ, 0xc0, !PT ;  /* 0x0000038006037812 */ /* 0x000fc400078ec0ff */
[----:B------:R-:W-:Y:S02]  /*7510*/  SHF.R.U64 R4, R4, 0x3, RZ ;  /* 0x0000000304047819 */ /* 0x000fe400000012ff */
[----:B------:R-:W-:Y:S02]  /*7520*/  IADD3 R15, P0, R88, 0x2000, RZ ;  /* 0x00002000580f7810 */ /* 0x000fe40007f1e0ff */
[----:B-1----:R-:W-:Y:S02]  /*7530*/  ISETP.NE.AND P2, PT, R0, 0x1, PT ;  /* 0x000000010000780c */ /* 0x002fe40003f45270 */
[----:B------:R-:W-:Y:S02]  /*7540*/  SHF.R.U64 R3, R3, 0x3, RZ ;  /* 0x0000000303037819 */ /* 0x000fe400000012ff */
[----:B------:R-:W-:Y:S02]  /*7550*/  LOP3.LUT R106, R4, R9, RZ, 0x3c, !PT ;  /* 0x00000009046a7212 */ /* 0x000fe400078e3cff */
[----:B------:R-:W-:-:S02]  /*7560*/  LOP3.LUT R14, R15, 0x380, RZ, 0xc0, !PT ;  /* 0x000003800f0e7812 */ /* 0x000fc400078ec0ff */
[----:B------:R-:W-:Y:S02]  /*7570*/  LOP3.LUT R4, R7, 0x380, RZ, 0xc0, !PT ;  /* 0x0000038007047812 */ /* 0x000fe400078ec0ff */
[----:B------:R-:W-:Y:S02]  /*7580*/  LOP3.LUT R102, R3, R6, RZ, 0x3c, !PT ;  /* 0x0000000603667212 */ /* 0x000fe400078e3cff */
[----:B------:R-:W-:Y:S01]  /*7590*/  SHF.R.U64 R14, R14, 0x3, RZ ;  /* 0x000000030e0e7819 */ /* 0x000fe200000012ff */
[----:B------:R-:W1:Y:S01]  /*75a0*/  @P2 LDC R112, c[0x0][0xbec] ;  /* 0x0002fb00ff702b82 */ /* 0x000e620000000800 */
[----:B------:R-:W-:Y:S02]  /*75b0*/  LOP3.LUT R3, R8, 0x380, RZ, 0xc0, !PT ;  /* 0x0000038008037812 */ /* 0x000fe400078ec0ff */
[----:B------:R-:W-:Y:S02]  /*75c0*/  SHF.R.U64 R4, R4, 0x3, RZ ;  /* 0x0000000304047819 */ /* 0x000fe400000012ff */
[----:B------:R-:W-:Y:S01]  /*75d0*/  LOP3.LUT R14, R14, R15, RZ, 0x3c, !PT ;  /* 0x0000000f0e0e7212 */ /* 0x000fe200078e3cff */
[----:B------:R-:W-:Y:S01]  /*75e0*/  IMAD.X R15, RZ, RZ, R89, P0 ;  /* 0x000000ffff0f7224 */ /* 0x000fe200000e0659 */
[----:B------:R-:W-:-:S02]  /*75f0*/  SHF.R.U64 R3, R3, 0x3, RZ ;  /* 0x0000000303037819 */ /* 0x000fc400000012ff */
[----:B------:R-:W-:Y:S02]  /*7600*/  LOP3.LUT R100, R4, R7, RZ, 0x3c, !PT ;  /* 0x0000000704647212 */ /* 0x000fe400078e3cff */
[----:B------:R-:W-:Y:S02]  /*7610*/  IADD3 R4, P0, R88, 0x7000, RZ ;  /* 0x0000700058047810 */ /* 0x000fe40007f1e0ff */
[----:B------:R-:W-:Y:S02]  /*7620*/  LOP3.LUT R92, R3, R8, RZ, 0x3c, !PT ;  /* 0x00000008035c7212 */ /* 0x000fe400078e3cff */
[----:B------:R-:W-:Y:S02]  /*7630*/  LOP3.LUT R3, R4, 0x380, RZ, 0xc0, !PT ;  /* 0x0000038004037812 */ /* 0x000fe400078ec0ff */
[----:B------:R-:W-:Y:S02]  /*7640*/  MOV R110, R110 ;  /* 0x0000006e006e7202 */ /* 0x000fe40000000f00 */
[----:B------:R-:W3:Y:S01]  /*7650*/  @P2 LDC R111, c[0x0][0xbf0] ;  /* 0x0002fc00ff6f2b82 */ /* 0x000ee20000000800 */
[----:B------:R-:W-:-:S02]  /*7660*/  SHF.R.U64 R3, R3, 0x3, RZ ;  /* 0x0000000303037819 */ /* 0x000fc400000012ff */
[----:B------:R-:W-:Y:S02]  /*7670*/  LOP3.LUT R5, R10, 0x380, RZ, 0xc0, !PT ;  /* 0x000003800a057812 */ /* 0x000fe400078ec0ff */
[----:B------:R-:W-:Y:S01]  /*7680*/  LOP3.LUT R4, R3, R4, RZ, 0x3c, !PT ;  /* 0x0000000403047212 */ /* 0x000fe200078e3cff */
[----:B------:R-:W-:Y:S01]  /*7690*/  IMAD R3, RZ, RZ, -UR13 ;  /* 0x8000000dff037e24 */ /* 0x000fe2000f8e02ff */
[----:B------:R-:W-:Y:S02]  /*76a0*/  MOV R106, R106 ;  /* 0x0000006a006a7202 */ /* 0x000fe40000000f00 */
[----:B------:R-:W-:Y:S01]  /*76b0*/  SHF.R.U64 R5, R5, 0x3, RZ ;  /* 0x0000000305057819 */ /* 0x000fe200000012ff */
[----:B--2---:R-:W-:Y:S01]  /*76c0*/  IMAD R3, R114, R3, UR39 ;  /* 0x0000002772037e24 */ /* 0x004fe2000f8e0203 */
[----:B------:R-:W-:Y:S02]  /*76d0*/  MOV R107, R102 ;  /* 0x00000066006b7202 */ /* 0x000fe40000000f00 */
[----:B------:R-:W-:-:S02]  /*76e0*/  MOV R103, R92 ;  /* 0x0000005c00677202 */ /* 0x000fc40000000f00 */
[----:B------:R-:W2:Y:S01]  /*76f0*/  LDC.64 R92, c[0x0][0xb98] ;  /* 0x0002e600ff5c7b82 */ /* 0x000ea20000000a00 */
[----:B------:R-:W-:Y:S02]  /*7700*/  MOV R96, R96 ;  /* 0x0000006000607202 */ /* 0x000fe40000000f00 */
[----:B------:R-:W-:Y:S02]  /*7710*/  LOP3.LUT R104, R5, R10, RZ, 0x3c, !PT ;  /* 0x0000000a05687212 */ /* 0x000fe400078e3cff */
[----:B------:R-:W-:Y:S01]  /*7720*/  MOV R97, R108 ;  /* 0x0000006c00617202 */ /* 0x000fe20000000f00 */
[----:B------:R-:W-:Y:S01]  /*7730*/  IMAD.U32 R108, RZ, RZ, UR12 ;  /* 0x0000000cff6c7e24 */ /* 0x000fe2000f8e00ff */
[----:B------:R-:W-:Y:S01]  /*7740*/  MOV R104, R104 ;  /* 0x0000006800687202 */ /* 0x000fe20000000f00 */
[----:B------:R-:W-:Y:S01]  /*7750*/  IMAD R109, R3, 0x80, R187 ;  /* 0x00000080036d7824 */ /* 0x000fe200078e02bb */
[----:B------:R-:W-:Y:S01]  /*7760*/  MOV R100, R100 ;  /* 0x0000006400647202 */ /* 0x000fe20000000f00 */
[----:B------:R-:W-:Y:S01]  /*7770*/  @!P1 VIADD R105, R108, 0x34860 ;  /* 0x000348606c699836 */ /* 0x000fe20000000000 */
[C---:B------:R-:W-:Y:S01]  /*7780*/  IADD3 R21, P6, R88.reuse, 0x1000, RZ ;  /* 0x0000100058157810 */ /* 0x040fe20007fde0ff */
[----:B-1----:R-:W-:Y:S01]  /*7790*/  @P2 IMAD.HI.U32 R102, R109, R112, RZ ;  /* 0x000000706d662227 */ /* 0x002fe200078e00ff */
[----:B------:R-:W-:Y:S01]  /*77a0*/  USHF.R.S32.HI UR12, URZ, 0x1f, UR38 ;  /* 0x0000001f3f0c7899 */ /* 0x000fe20008011426 */
[----:B------:R-:W-:-:S02]  /*77b0*/  LOP3.LUT R5, R88, 0x380, RZ, 0xc0, !PT ;  /* 0x0000038058057812 */ /* 0x000fc400078ec0ff */
[----:B------:R-:W-:Y:S01]  /*77c0*/  @!P1 PRMT R105, RZ, 0x654, R105 ;  /* 0x00000654ff699816 */ /* 0x000fe20000000069 */
[----:B------:R-:W-:Y:S01]  /*77d0*/  IMAD.MOV.U32 R101, RZ, RZ, R109 ;  /* 0x000000ffff657224 */ /* 0x000fe200078e006d */
[----:B---3--:R-:W-:Y:S02]  /*77e0*/  @P2 SHF.R.U32.HI R101, RZ, R111, R102 ;  /* 0x0000006fff652219 */ /* 0x008fe40000011666 */
[----:B------:R-:W-:Y:S02]  /*77f0*/  LOP3.LUT R20, R21, 0x380, RZ, 0xc0, !PT ;  /* 0x0000038015147812 */ /* 0x000fe400078ec0ff */
[----:B------:R-:W-:Y:S02]  /*7800*/  SHF.R.U64 R5, R5, 0x3, RZ ;  /* 0x0000000305057819 */ /* 0x000fe400000012ff */
[----:B------:R-:W-:Y:S02]  /*7810*/  SHF.R.U64 R20, R20, 0x3, RZ ;  /* 0x0000000314147819 */ /* 0x000fe400000012ff */
[----:B------:R-:W-:-:S02]  /*7820*/  IADD3 R13, P3, R88, 0x3000, RZ ;  /* 0x00003000580d7810 */ /* 0x000fc40007f7e0ff */
[----:B------:R-:W-:Y:S02]  /*7830*/  LOP3.LUT R20, R20, R21, RZ, 0x3c, !PT ;  /* 0x0000001514147212 */ /* 0x000fe400078e3cff */
[----:B------:R-:W-:Y:S02]  /*7840*/  IADD3.X R21, RZ, R89, RZ, P6, !PT ;  /* 0x00000059ff157210 */ /* 0x000fe400037fe4ff */
[C---:B0-----:R-:W-:Y:S02]  /*7850*/  IADD3 R11, P4, R88.reuse, 0x4000, RZ ;  /* 0x00004000580b7810 */ /* 0x041fe40007f9e0ff */
[C---:B------:R-:W-:Y:S02]  /*7860*/  IADD3 R9, P5, R88.reuse, 0x5000, RZ ;  /* 0x0000500058097810 */ /* 0x040fe40007fbe0ff */
[----:B------:R-:W-:Y:S01]  /*7870*/  IADD3 R7, P6, R88, 0x6000, RZ ;  /* 0x0000600058077810 */ /* 0x000fe20007fde0ff */
[----:B------:R-:W-:Y:S02]  /*7880*/  WARPGROUP.DEPBAR.LE gsb0, 0x0 ;  /* 0x00008000000079c5 */ /* 0x000fe40000010000 */
[----:B------:R-:W-:Y:S01]  /*7890*/  WARPGROUP.ARRIVE ;  /* 0x00000000000079c5 */ /* 0x000fe20000000000 */
[----:B------:R-:W-:-:S02]  /*78a0*/  LOP3.LUT R88, R5, R88, RZ, 0x3c, !PT ;  /* 0x0000005805587212 */ /* 0x000fc400078e3cff */
[----:B------:R-:W-:Y:S02]  /*78b0*/  IADD3.X R5, RZ, R89, RZ, P0, !PT ;  /* 0x00000059ff057210 */ /* 0x000fe400007fe4ff */
[----:B------:R-:W-:Y:S01]  /*78c0*/  LOP3.LUT R12, R13, 0x380, RZ, 0xc0, !PT ;  /* 0x000003800d0c7812 */ /* 0x000fe200078ec0ff */
[----:B------:R-:W-:Y:S01]  /*78d0*/  HGMMA.64x128x16.F32 R24, R164, gdesc[UR4].tnspB, R24, gsb0 ;  /* 0x41e00004a4187df0 */ /* 0x000fe20008000818 */
[----:B------:R-:W-:Y:S01]  /*78e0*/  UIMAD.WIDE.U32 UR6, UR10, UR8, URZ ;  /* 0x000000080a0672a5 */ /* 0x000fe2000f8e003f */
[----:B------:R-:W-:Y:S02]  /*78f0*/  LOP3.LUT R6, R7, 0x380, RZ, 0xc0, !PT ;  /* 0x0000038007067812 */ /* 0x000fe400078ec0ff */
[----:B------:R-:W-:Y:S01]  /*7900*/  SHF.R.U64 R12, R12, 0x3, RZ ;  /* 0x000000030c0c7819 */ /* 0x000fe200000012ff */
[----:B------:R-:W-:Y:S01]  /*7910*/  ULDC.64 UR8, c[0x0][0xae8] ;  /* 0x0002ba0000087ab9 */ /* 0x000fe20000000a00 */
[----:B------:R-:W-:Y:S01]  /*7920*/  SHF.R.U64 R6, R6, 0x3, RZ ;  /* 0x0000000306067819 */ /* 0x000fe200000012ff */
[----:B------:R-:W-:Y:S01]  /*7930*/  IMAD.U32 R90, RZ, RZ, UR6 ;  /* 0x00000006ff5a7e24 */ /* 0x000fe2000f8e00ff */
[----:B------:R-:W-:-:S02]  /*7940*/  UIADD3 UR6, UR7, UR5, URZ ;  /* 0x0000000507067290 */ /* 0x000fc4000fffe03f */
[----:B------:R-:W-:Y:S01]  /*7950*/  IMAD.U32 R91, RZ, RZ, UR7 ;  /* 0x00000007ff5b7e24 */ /* 0x000fe2000f8e00ff */
[----:B------:R-:W-:Y:S01]  /*7960*/  LOP3.LUT R12, R12, R13, RZ, 0x3c, !PT ;  /* 0x0000000d0c0c7212 */ /* 0x000fe200078e3cff */
[----:B------:R-:W-:Y:S01]  /*7970*/  ULDC UR5, c[0x0][0xa88] ;  /* 0x0002a20000057ab9 */ /* 0x000fe20000000800 */
[----:B------:R-:W-:Y:S01]  /*7980*/  IMAD.X R13, RZ, RZ, R89, P3 ;  /* 0x000000ffff0d7224 */ /* 0x000fe200018e0659 */
[----:B------:R-:W-:Y:S01]  /*7990*/  LOP3.LUT R10, R11, 0x380, RZ, 0xc0, !PT ;  /* 0x000003800b0a7812 */ /* 0x000fe200078ec0ff */
[----:B------:R-:W-:Y:S01]  /*79a0*/  IMAD.U32 R91, RZ, RZ, UR6 ;  /* 0x00000006ff5b7e24 */ /* 0x000fe2000f8e00ff */
[----:B------:R-:W-:Y:S01]  /*79b0*/  ULDC.64 UR6, c[0x0][0xb88] ;  /* 0x0002e20000067ab9 */ /* 0x000fe20000000a00 */
[----:B------:R-:W-:Y:S01]  /*79c0*/  LOP3.LUT R8, R9, 0x380, RZ, 0xc0, !PT ;  /* 0x0000038009087812 */ /* 0x000fe200078ec0ff */
[----:B--2---:R-:W-:Y:S01]  /*79d0*/  IMAD.WIDE.U32 R90, R92, UR38, R90 ;  /* 0x000000265c5a7c25 */ /* 0x004fe2000f8e005a */
[----:B------:R-:W-:Y:S02]  /*79e0*/  LOP3.LUT R6, R6, R7, RZ, 0x3c, !PT ;  /* 0x0000000706067212 */ /* 0x000fe400078e3cff */
[----:B------:R-:W-:Y:S01]  /*79f0*/  SHF.R.U64 R10, R10, 0x3, RZ ;  /* 0x000000030a0a7819 */ /* 0x000fe200000012ff */
[----:B------:R-:W-:Y:S01]  /*7a00*/  IMAD.X R7, RZ, RZ, R89, P6 ;  /* 0x000000ffff077224 */ /* 0x000fe200030e0659 */
[----:B------:R-:W-:-:S02]  /*7a10*/  SHF.R.U64 R8, R8, 0x3, RZ ;  /* 0x0000000308087819 */ /* 0x000fc400000012ff */
[----:B------:R-:W-:Y:S01]  /*7a20*/  LOP3.LUT R10, R10, R11, RZ, 0x3c, !PT ;  /* 0x0000000b0a0a7212 */ /* 0x000fe200078e3cff */
[--C-:B------:R-:W-:Y:S01]  /*7a30*/  IMAD.X R11, RZ, RZ, R89.reuse, P4 ;  /* 0x000000ffff0b7224 */ /* 0x100fe200020e0659 */
[----:B------:R-:W-:Y:S01]  /*7a40*/  LOP3.LUT R8, R8, R9, RZ, 0x3c, !PT ;  /* 0x0000000908087212 */ /* 0x000fe200078e3cff */
[----:B------:R-:W-:Y:S01]  /*7a50*/  IMAD.X R9, RZ, RZ, R89, P5 ;  /* 0x000000ffff097224 */ /* 0x000fe200028e0659 */
[----:B------:R-:W-:Y:S02]  /*7a60*/  UIADD3 UR4, UR4, 0x34820, URZ ;  /* 0x0003482004047890 */ /* 0x000fe4000fffe03f */
[----:B------:R-:W-:Y:S01]  /*7a70*/  UIADD3 UR36, UR36, 0x1, URZ ;  /* 0x0000000124247890 */ /* 0x000fe2000fffe03f */
[----:B------:R-:W-:Y:S02]  /*7a80*/  WARPGROUP.DEPBAR.LE gsb0, 0x0 ;  /* 0x00008000000079c5 */ /* 0x000fe40000010000 */
[----:B------:R0:W-:Y:S01]  /*7a90*/  @!P1 SYNCS.ARRIVE.TRANS64.RED.A1T0 RZ, [R105+URZ], RZ ;  /* 0x000000ff69ff99a7 */ /* 0x0001e2000810043f */
[-C--:B----4-:R-:W-:Y:S01]  /*7aa0*/  FMUL.FTZ R25, R25, R99.reuse ;  /* 0x0000006319197220 */ /* 0x090fe20000410000 */
        /* <DEDUP_REMOVED lines=31> */
[----:B------:R-:W-:Y:S01]  /*7ca0*/  IADD3 R99, -R101, RZ, RZ ;  /* 0x000000ff65637210 */ /* 0x000fe20007ffe1ff */
[-C--:B------:R-:W-:Y:S01]  /*7cb0*/  FMUL.FTZ R27, R27, R98.reuse ;  /* 0x000000621b1b7220 */ /* 0x080fe20000410000 */
[----:B------:R-:W-:Y:S01]  /*7cc0*/  FMUL.FTZ R26, R26, R98 ;  /* 0x000000621a1a7220 */ /* 0x000fe20000410000 */
[----:B------:R-:W-:Y:S01]  /*7cd0*/  F2FP.F16.F32.PACK_AB R24, R25, R24 ;  /* 0x000000181918723e */ /* 0x000fe200000000ff */
[----:B------:R-:W-:-:S02]  /*7ce0*/  IMAD R36, R92, UR12, RZ ;  /* 0x0000000c5c247c24 */ /* 0x000fc4000f8e02ff */
[----:B------:R-:W-:Y:S01]  /*7cf0*/  FMUL.FTZ R31, R31, R98 ;  /* 0x000000621f1f7220 */ /* 0x000fe20000410000 */
[----:B------:R-:W-:Y:S01]  /*7d00*/  IMAD R99, R0, R99, R109 ;  /* 0x0000006300637224 */ /* 0x000fe200078e026d */
[----:B------:R-:W-:Y:S01]  /*7d10*/  F2FP.F16.F32.PACK_AB R25, R27, R26 ;  /* 0x0000001a1b19723e */ /* 0x000fe200000000ff */
[----:B------:R-:W-:Y:S01]  /*7d20*/  FMUL.FTZ R30, R30, R98 ;  /* 0x000000621e1e7220 */ /* 0x000fe20000410000 */
[----:B------:R-:W-:Y:S01]  /*7d30*/  F2FP.F16.F32.PACK_AB R26, R29, R28 ;  /* 0x0000001c1d1a723e */ /* 0x000fe200000000ff */
[----:B------:R-:W-:Y:S01]  /*7d40*/  IMAD R93, R93, UR38, R36 ;  /* 0x000000265d5d7c24 */ /* 0x000fe2000f8e0224 */
[----:B------:R-:W-:Y:S01]  /*7d50*/  F2FP.F16.F32.PACK_AB R28, R33, R32 ;  /* 0x00000020211c723e */ /* 0x000fe200000000ff */
[-C--:B------:R-:W-:Y:S01]  /*7d60*/  FMUL.FTZ R39, R39, R98.reuse ;  /* 0x0000006227277220 */ /* 0x080fe20000410000 */
[----:B------:R-:W-:Y:S01]  /*7d70*/  SHF.R.S32.HI R32, RZ, 0x1f, R99 ;  /* 0x0000001fff207819 */ /* 0x000fe20000011463 */
[-C--:B------:R-:W-:Y:S01]  /*7d80*/  FMUL.FTZ R38, R38, R98.reuse ;  /* 0x0000006226267220 */ /* 0x080fe20000410000 */
[----:B------:R-:W-:Y:S01]  /*7d90*/  SHF.R.S32.HI R33, RZ, 0x1f, R101 ;  /* 0x0000001fff217819 */ /* 0x000fe20000011465 */
[----:B------:R-:W-:Y:S01]  /*7da0*/  FMUL.FTZ R35, R35, R98 ;  /* 0x0000006223237220 */ /* 0x000fe20000410000 */
[----:B------:R-:W-:Y:S01]  /*7db0*/  IADD3 R36, P0, R101, R90, RZ ;  /* 0x0000005a65247210 */ /* 0x000fe20007f1e0ff */
[----:B------:R-:W-:Y:S01]  /*7dc0*/  IMAD R32, R32, UR6, RZ ;  /* 0x0000000620207c24 */ /* 0x000fe2000f8e02ff */
[----:B------:R-:W-:Y:S01]  /*7dd0*/  F2FP.F16.F32.PACK_AB R27, R31, R30 ;  /* 0x0000001e1f1b723e */ /* 0x000fe200000000ff */
[----:B------:R-:W-:Y:S01]  /*7de0*/  BAR.SYNC.DEFER_BLOCKING 0x1, 0x100 ;  /* 0x0044000000007b1d */ /* 0x000fe20000010000 */
[----:B------:R-:W-:Y:S01]  /*7df0*/  F2FP.F16.F32.PACK_AB R30, R37, R102 ;  /* 0x00000066251e723e */ /* 0x000fe200000000ff */
[-C--:B------:R-:W-:Y:S01]  /*7e00*/  FMUL.FTZ R34, R34, R98.reuse ;  /* 0x0000006222227220 */ /* 0x080fe20000410000 */
[----:B------:R-:W-:Y:S01]  /*7e10*/  IADD3.X R37, R33, R91, R93, P0, !PT ;  /* 0x0000005b21257210 */ /* 0x000fe200007fe45d */
[----:B------:R-:W-:Y:S01]  /*7e20*/  FMUL.FTZ R43, R43, R98 ;  /* 0x000000622b2b7220 */ /* 0x000fe20000410000 */
[----:B------:R-:W-:Y:S01]  /*7e30*/  F2FP.F16.F32.PACK_AB R31, R39, R38 ;  /* 0x00000026271f723e */ /* 0x000fe200000000ff */
[----:B------:R-:W-:Y:S01]  /*7e40*/  IMAD R39, R99, UR7, R32 ;  /* 0x0000000763277c24 */ /* 0x000fe2000f8e0220 */
[----:B------:R-:W-:Y:S01]  /*7e50*/  F2FP.F16.F32.PACK_AB R32, R41, R40 ;  /* 0x000000282920723e */ /* 0x000fe200000000ff */
[----:B------:R-:W-:-:S04]  /*7e60*/  IMAD.WIDE.U32 R36, R99, UR6, R36 ;  /* 0x0000000663247c25 */ /* 0x000fc8000f8e0024 */
[-C--:B------:R-:W-:Y:S01]  /*7e70*/  FMUL.FTZ R42, R42, R98.reuse ;  /* 0x000000622a2a7220 */ /* 0x080fe20000410000 */
[-C--:B------:R-:W-:Y:S01]  /*7e80*/  FMUL.FTZ R47, R47, R98.reuse ;  /* 0x000000622f2f7220 */ /* 0x080fe20000410000 */
[-C--:B------:R-:W-:Y:S01]  /*7e90*/  FMUL.FTZ R46, R46, R98.reuse ;  /* 0x000000622e2e7220 */ /* 0x080fe20000410000 */
[----:B------:R-:W-:Y:S01]  /*7ea0*/  IMAD R41, R3, 0x80, R186 ;  /* 0x0000008003297824 */ /* 0x000fe200078e02ba */
[----:B------:R-:W-:Y:S01]  /*7eb0*/  ULDC.64 UR6, c[0x0][0xb50] ;  /* 0x0002d40000067ab9 */ /* 0x000fe20000000a00 */
[----:B------:R-:W-:Y:S01]  /*7ec0*/  IMAD R92, R0, UR5, RZ ;  /* 0x00000005005c7c24 */ /* 0x000fe2000f8e02ff */
[----:B------:R-:W-:Y:S01]  /*7ed0*/  LOP3.LUT P0, RZ, R23, 0x3, RZ, 0xc0, !PT ;  /* 0x0000000317ff7812 */ /* 0x000fe2000780c0ff */
[-C--:B------:R-:W-:Y:S01]  /*7ee0*/  FMUL.FTZ R51, R51, R98.reuse ;  /* 0x0000006233337220 */ /* 0x080fe20000410000 */
[-C--:B------:R-:W-:Y:S01]  /*7ef0*/  FMUL.FTZ R50, R50, R98.reuse ;  /* 0x0000006232327220 */ /* 0x080fe20000410000 */
[-C--:B------:R-:W-:Y:S01]  /*7f00*/  FMUL.FTZ R55, R55, R98.reuse ;  /* 0x0000006237377220 */ /* 0x080fe20000410000 */
[----:B------:R-:W-:Y:S01]  /*7f10*/  FMUL.FTZ R54, R54, R98 ;  /* 0x0000006236367220 */ /* 0x000fe20000410000 */
[----:B------:R-:W-:Y:S01]  /*7f20*/  F2FP.F16.F32.PACK_AB R29, R35, R34 ;  /* 0x00000022231d723e */ /* 0x000fe200000000ff */
[-C--:B------:R-:W-:Y:S01]  /*7f30*/  FMUL.FTZ R59, R59, R98.reuse ;  /* 0x000000623b3b7220 */ /* 0x080fe20000410000 */
[-C--:B------:R-:W-:Y:S01]  /*7f40*/  FMUL.FTZ R58, R58, R98.reuse ;  /* 0x000000623a3a7220 */ /* 0x080fe20000410000 */
[-C--:B------:R-:W-:Y:S01]  /*7f50*/  FMUL.FTZ R63, R63, R98.reuse ;  /* 0x000000623f3f7220 */ /* 0x080fe20000410000 */
[----:B------:R1:W-:Y:S01]  /*7f60*/  STSM.16.M88.4 [R110], R24 ;  /* 0x000000186e007844 */ /* 0x0003e20000000200 */
[----:B------:R-:W-:Y:S01]  /*7f70*/  FMUL.FTZ R62, R62, R98 ;  /* 0x000000623e3e7220 */ /* 0x000fe20000410000 */
[----:B------:R-:W-:Y:S01]  /*7f80*/  F2FP.F16.F32.PACK_AB R33, R43, R42 ;  /* 0x0000002a2b21723e */ /* 0x000fe200000000ff */
[----:B------:R-:W-:Y:S01]  /*7f90*/  FMUL.FTZ R67, R67, R98 ;  /* 0x0000006243437220 */ /* 0x000fe20000410000 */
[----:B------:R-:W-:Y:S01]  /*7fa0*/  F2FP.F16.F32.PACK_AB R34, R45, R44 ;  /* 0x0000002c2d22723e */ /* 0x000fe200000000ff */
[----:B------:R-:W-:Y:S01]  /*7fb0*/  FMUL.FTZ R66, R66, R98 ;  /* 0x0000006242427220 */ /* 0x000fe20000410000 */
[----:B------:R-:W-:Y:S01]  /*7fc0*/  F2FP.F16.F32.PACK_AB R35, R47, R46 ;  /* 0x0000002e2f23723e */ /* 0x000fe200000000ff */
        /* <DEDUP_REMOVED lines=8> */
[C---:B------:R-:W-:Y:S01]  /*8050*/  ISETP.GE.OR P1, PT, R41.reuse, R92, P0 ;  /* 0x0000005c2900720c */ /* 0x040fe20000726670 */
[----:B-1----:R-:W-:-:S02]  /*8060*/  VIADD R25, R41, 0x8 ;  /* 0x0000000829197836 */ /* 0x002fc40000000000 */
[-C--:B------:R-:W-:Y:S01]  /*8070*/  FMUL.FTZ R87, R87, R98.reuse ;  /* 0x0000006257577220 */ /* 0x080fe20000410000 */
[----:B------:R-:W-:Y:S01]  /*8080*/  IMAD.IADD R27, R37, 0x1, R39 ;  /* 0x00000001251b7824 */ /* 0x000fe200078e0227 */
[----:B------:R-:W-:Y:S01]  /*8090*/  LEA R37, P3, R36, UR6, 0x2 ;  /* 0x0000000624257c11 */ /* 0x000fe2000f8610ff */
[----:B------:R-:W-:Y:S01]  /*80a0*/  FMUL.FTZ R86, R86, R98 ;  /* 0x0000006256567220 */ /* 0x000fe20000410000 */
[----:B------:R-:W-:Y:S01]  /*80b0*/  ISETP.GE.OR P0, PT, R25, R92, P0 ;  /* 0x0000005c1900720c */ /* 0x000fe20000706670 */
[----:B------:R1:W-:Y:S01]  /*80c0*/  STSM.16.M88.4 [R107], R28 ;  /* 0x0000001c6b007844 */ /* 0x0003e20000000200 */
[----:B------:R-:W-:Y:S02]  /*80d0*/  LEA.HI.X R36, R36, UR7, R27, 0x2, P3 ;  /* 0x0000000724247c11 */ /* 0x000fe400098f141b */
[----:B------:R-:W-:Y:S01]  /*80e0*/  F2FP.F16.F32.PACK_AB R24, R49, R48 ;  /* 0x000000303118723e */ /* 0x000fe200000000ff */
[----:B------:R2:W-:Y:S01]  /*80f0*/  STSM.16.M88.4 [R103], R32 ;  /* 0x0000002067007844 */ /* 0x0005e20000000200 */
[----:B------:R-:W-:-:S02]  /*8100*/  F2FP.F16.F32.PACK_AB R25, R51, R50 ;  /* 0x000000323319723e */ /* 0x000fc400000000ff */
[----:B------:R-:W-:Y:S02]  /*8110*/  F2FP.F16.F32.PACK_AB R26, R53, R52 ;  /* 0x00000034351a723e */ /* 0x000fe400000000ff */
[----:B------:R-:W-:Y:S01]  /*8120*/  F2FP.F16.F32.PACK_AB R27, R55, R54 ;  /* 0x00000036371b723e */ /* 0x000fe200000000ff */
[----:B------:R-:W-:Y:S01]  /*8130*/  SHFL.IDX PT, R52, R37, RZ, 0x1c1f ;  /* 0x001c1fff25347589 */ /* 0x000fe200000e0000 */
[----:B------:R-:W-:Y:S02]  /*8140*/  F2FP.F16.F32.PACK_AB R72, R73, R72 ;  /* 0x000000484948723e */ /* 0x000fe400000000ff */
[----:B------:R-:W-:Y:S01]  /*8150*/  F2FP.F16.F32.PACK_AB R73, R75, R74 ;  /* 0x0000004a4b49723e */ /* 0x000fe200000000ff */
[----:B------:R-:W-:Y:S01]  /*8160*/  STSM.16.M88.4 [R100], R24 ;  /* 0x0000001864007844 */ /* 0x000fe20000000200 */
[----:B------:R-:W-:Y:S02]  /*8170*/  F2FP.F16.F32.PACK_AB R80, R81, R80 ;  /* 0x000000505150723e */ /* 0x000fe400000000ff */
[----:B-1----:R-:W-:Y:S01]  /*8180*/  F2FP.F16.F32.PACK_AB R28, R57, R56 ;  /* 0x00000038391c723e */ /* 0x002fe200000000ff */
[----:B------:R-:W1:Y:S01]  /*8190*/  SHFL.IDX PT, R53, R36, RZ, 0x1c1f ;  /* 0x001c1fff24357589 */ /* 0x000e6200000e0000 */
[----:B------:R-:W-:Y:S01]  /*81a0*/  F2FP.F16.F32.PACK_AB R29, R59, R58 ;  /* 0x0000003a3b1d723e */ /* 0x000fe200000000ff */
[----:B------:R-:W3:Y:S01]  /*81b0*/  @P2 LDC R57, c[0x0][0xbec] ;  /* 0x0002fb00ff392b82 */ /* 0x000ee20000000800 */
[----:B------:R-:W-:Y:S01]  /*81c0*/  F2FP.F16.F32.PACK_AB R30, R61, R60 ;  /* 0x0000003c3d1e723e */ /* 0x000fe200000000ff */
[----:B------:R-:W-:Y:S01]  /*81d0*/  SHFL.IDX PT, R54, R37, 0x1, 0x1c1f ;  /* 0x003c1f0025367f89 */ /* 0x000fe200000e0000 */
[----:B------:R-:W-:-:S02]  /*81e0*/  F2FP.F16.F32.PACK_AB R31, R63, R62 ;  /* 0x0000003e3f1f723e */ /* 0x000fc400000000ff */
[----:B--2---:R-:W-:Y:S01]  /*81f0*/  F2FP.F16.F32.PACK_AB R32, R65, R64 ;  /* 0x000000404120723e */ /* 0x004fe200000000ff */
[----:B------:R-:W2:Y:S01]  /*8200*/  SHFL.IDX PT, R55, R36, 0x1, 0x1c1f ;  /* 0x003c1f0024377f89 */ /* 0x000ea200000e0000 */
[----:B------:R-:W-:Y:S01]  /*8210*/  F2FP.F16.F32.PACK_AB R33, R67, R66 ;  /* 0x000000424321723e */ /* 0x000fe200000000ff */
[----:B------:R-:W4:Y:S01]  /*8220*/  @P2 LDC R56, c[0x0][0xbf0] ;  /* 0x0002fc00ff382b82 */ /* 0x000f220000000800 */
[----:B------:R-:W-:Y:S01]  /*8230*/  F2FP.F16.F32.PACK_AB R34, R69, R68 ;  /* 0x000000444522723e */ /* 0x000fe200000000ff */
[----:B------:R0:W-:Y:S01]  /*8240*/  STSM.16.M88.4 [R106], R28 ;  /* 0x0000001c6a007844 */ /* 0x0001e20000000200 */
[----:B------:R-:W-:Y:S02]  /*8250*/  F2FP.F16.F32.PACK_AB R35, R71, R70 ;  /* 0x000000464723723e */ /* 0x000fe400000000ff */
[----:B------:R-:W-:Y:S02]  /*8260*/  F2FP.F16.F32.PACK_AB R74, R77, R76 ;  /* 0x0000004c4d4a723e */ /* 0x000fe400000000ff */
[----:B------:R-:W-:Y:S01]  /*8270*/  F2FP.F16.F32.PACK_AB R75, R79, R78 ;  /* 0x0000004e4f4b723e */ /* 0x000fe200000000ff */
[----:B------:R-:W-:Y:S01]  /*8280*/  STSM.16.M88.4 [R104], R32 ;  /* 0x0000002068007844 */ /* 0x000fe20000000200 */
[----:B------:R-:W-:-:S02]  /*8290*/  F2FP.F16.F32.PACK_AB R81, R83, R82 ;  /* 0x000000525351723e */ /* 0x000fc400000000ff */
[----:B------:R-:W-:Y:S01]  /*82a0*/  F2FP.F16.F32.PACK_AB R82, R85, R84 ;  /* 0x000000545552723e */ /* 0x000fe200000000ff */
[----:B------:R-:W-:Y:S01]  /*82b0*/  STSM.16.M88.4 [R97], R72 ;  /* 0x0000004861007844 */ /* 0x000fe20000000200 */
[----:B------:R-:W-:-:S05]  /*82c0*/  F2FP.F16.F32.PACK_AB R83, R87, R86 ;  /* 0x000000565753723e */ /* 0x000fca00000000ff */
[----:B------:R-:W-:Y:S01]  /*82d0*/  STSM.16.M88.4 [R96], R80 ;  /* 0x0000005060007844 */ /* 0x000fe20000000200 */
[----:B------:R-:W-:Y:S01]  /*82e0*/  BAR.SYNC.DEFER_BLOCKING 0x1, 0x100 ;  /* 0x0044000000007b1d */ /* 0x000fe20000010000 */
[----:B------:R-:W-:Y:S02]  /*82f0*/  UIMAD UR5, UR11, UR8, URZ ;  /* 0x000000080b0572a4 */ /* 0x000fe4000f8e023f */
[----:B------:R-:W-:Y:S02]  /*8300*/  UIMAD.WIDE.U32 UR6, UR10, UR8, URZ ;  /* 0x000000080a0672a5 */ /* 0x000fe4000f8e003f */
[----:B------:R-:W-:-:S03]  /*8310*/  UIMAD UR5, UR10, UR9, UR5 ;  /* 0x000000090a0572a4 */ /* 0x000fc6000f8e0205 */
[----:B------:R-:W-:Y:S01]  /*8320*/  ULDC.64 UR8, c[0x0][0xaf0] ;  /* 0x0002bc0000087ab9 */ /* 0x000fe20000000a00 */
[----:B-1----:R1:W-:Y:S04]  /*8330*/  @!P1 ST.E desc[UR60][R52.64], R95 ;  /* 0x0000005f34009985 */ /* 0x0023e8000c10193c */
[----:B--2---:R2:W-:Y:S04]  /*8340*/  @!P0 ST.E desc[UR60][R54.64], R94 ;  /* 0x0000005e36008985 */ /* 0x0045e8000c10193c */
[----:B0-----:R3:W5:Y:S01]  /*8350*/  LD.E.128 R28, desc[UR60][R4.64] ;  /* 0x0000003c041c7980 */ /* 0x001762000c101d00 */
[----:B-1----:R-:W-:Y:S01]  /*8360*/  IMAD R52, R18, 0x20, R22 ;  /* 0x0000002012347824 */ /* 0x002fe200078e0216 */
[----:B------:R-:W-:-:S02]  /*8370*/  UIADD3 UR7, UR7, UR5, URZ ;  /* 0x0000000507077290 */ /* 0x000fc4000fffe03f */
[----:B------:R0:W5:Y:S01]  /*8380*/  LD.E.128 R32, desc[UR60][R6.64] ;  /* 0x0000003c06207980 */ /* 0x000162000c101d00 */
[----:B--2---:R-:W1:Y:S01]  /*8390*/  LDC.64 R54, c[0x0][0xae0] ;  /* 0x0002b800ff367b82 */ /* 0x004e620000000a00 */
[----:B------:R-:W-:Y:S02]  /*83a0*/  IMAD R52, R3, 0x80, R52 ;  /* 0x0000008003347824 */ /* 0x000fe400078e0234 */
[----:B------:R-:W5:Y:S02]  /*83b0*/  LD.E.128 R88, desc[UR60][R88.64] ;  /* 0x0000003c58587980 */ /* 0x000f64000c101d00 */
[----:B---3--:R-:W-:Y:S01]  /*83c0*/  @P2 IMAD.HI.U32 R5, R52, R57, RZ ;  /* 0x0000003934052227 */ /* 0x008fe200078e00ff */
[----:B------:R-:W-:Y:S01]  /*83d0*/  MOV R4, R52 ;  /* 0x0000003400047202 */ /* 0x000fe20000000f00 */
[----:B------:R-:W-:Y:S01]  /*83e0*/  UIMAD UR5, UR12, UR8, URZ ;  /* 0x000000080c0572a4 */ /* 0x000fe2000f8e023f */
[----:B------:R-:W5:Y:S02]  /*83f0*/  LD.E.128 R40, desc[UR60][R20.64] ;  /* 0x0000003c14287980 */ /* 0x000f64000c101d00 */
[----:B----4-:R-:W-:Y:S01]  /*8400*/  @P2 SHF.R.U32.HI R4, RZ, R56, R5 ;  /* 0x00000038ff042219 */ /* 0x010fe20000011605 */
[----:B------:R-:W-:Y:S01]  /*8410*/  UIMAD UR5, UR38, UR9, UR5 ;  /* 0x00000009260572a4 */ /* 0x000fe2000f8e0205 */
[----:B------:R-:W5:Y:S01]  /*8420*/  LD.E.128 R36, desc[UR60][R14.64] ;  /* 0x0000003c0e247980 */ /* 0x000f62000c101d00 */
[----:B------:R-:W-:Y:S01]  /*8430*/  UIMAD.WIDE.U32 UR6, UR38, UR8, UR6 ;  /* 0x00000008260672a5 */ /* 0x000fe2000f8e0006 */
[--C-:B------:R-:W-:Y:S01]  /*8440*/  SHF.R.S32.HI R5, RZ, 0x1f, R4.reuse ;  /* 0x0000001fff057819 */ /* 0x100fe20000011404 */
[----:B0-----:R-:W-:Y:S01]  /*8450*/  IMAD.MOV R7, RZ, RZ, -R4 ;  /* 0x000000ffff077224 */ /* 0x001fe200078e0a04 */
[----:B------:R-:W5:Y:S01]  /*8460*/  LD.E.128 R24, desc[UR60][R12.64] ;  /* 0x0000003c0c187980 */ /* 0x000f62000c101d00 */
[----:B------:R-:W-:-:S02]  /*8470*/  UIADD3 UR7, UR7, UR5, URZ ;  /* 0x0000000507077290 */ /* 0x000fc4000fffe03f */
[----:B------:R-:W-:Y:S01]  /*8480*/  IMAD R7, R0, R7, R52 ;  /* 0x0000000700077224 */ /* 0x000fe200078e0234 */
[----:B------:R-:W5:Y:S01]  /*8490*/  LD.E.128 R44, desc[UR60][R10.64] ;  /* 0x0000003c0a2c7980 */ /* 0x000f62000c101d00 */
[----:B-1----:R-:W-:-:S03]  /*84a0*/  IMAD R5, R5, R54, RZ ;  /* 0x0000003605057224 */ /* 0x002fc600078e02ff */
[----:B------:R0:W5:Y:S01]  /*84b0*/  LD.E.128 R48, desc[UR60][R8.64] ;  /* 0x0000003c08307980 */ /* 0x000162000c101d00 */
[----:B------:R-:W-:Y:S01]  /*84c0*/  SHF.R.S32.HI R0, RZ, 0x1f, R7 ;  /* 0x0000001fff007819 */ /* 0x000fe20000011407 */
[----:B------:R-:W-:Y:S01]  /*84d0*/  @!PT LDS RZ, [RZ] ;  /* 0x00000000fffff984 */ /* 0x000fe20000000800 */
[----:B------:R-:W-:Y:S01]  /*84e0*/  @!PT LDS RZ, [RZ] ;  /* 0x00000000fffff984 */ /* 0x000fe20000000800 */
[----:B------:R-:W-:Y:S01]  /*84f0*/  @!PT LDS RZ, [RZ] ;  /* 0x00000000fffff984 */ /* 0x000fe20000000800 */
[----:B------:R-:W-:Y:S01]  /*8500*/  @!PT LDS RZ, [RZ] ;  /* 0x00000000fffff984 */ /* 0x000fe20000000800 */
[----:B------:R1:W-:Y:S06]  /*8510*/  MEMBAR.ALL.CTA ;  /* 0x0000000000007992 */ /* 0x0003ec0000008000 */
[----:B-1----:R-:W1:Y:S01]  /*8520*/  FENCE.VIEW.ASYNC.S ;  /* 0x00000000000073c6 */ /* 0x002e620000000000 */
[C---:B0-----:R-:W-:Y:S02]  /*8530*/  IMAD R9, R4.reuse, R55, R5 ;  /* 0x0000003704097224 */ /* 0x041fe400078e0205 */
[----:B------:R-:W-:Y:S01]  /*8540*/  IMAD.WIDE.U32 R4, R4, R54, UR6 ;  /* 0x0000000604047e25 */ /* 0x000fe2000f8e0036 */
[----:B------:R-:W-:-:S03]  /*8550*/  ULDC.64 UR6, c[0x0][0xad8] ;  /* 0x0002b60000067ab9 */ /* 0x000fc60000000a00 */
[----:B------:R-:W-:Y:S02]  /*8560*/  IMAD.IADD R5, R5, 0x1, R9 ;  /* 0x0000000105057824 */ /* 0x000fe400078e0209 */
[----:B------:R-:W-:Y:S02]  /*8570*/  IMAD R0, R0, UR6, RZ ;  /* 0x0000000600007c24 */ /* 0x000fe4000f8e02ff */
[----:B------:R-:W-:Y:S02]  /*8580*/  IMAD R11, R3, 0x80, R22 ;  /* 0x00000080030b7824 */ /* 0x000fe400078e0216 */
[C---:B------:R-:W-:Y:S02]  /*8590*/  IMAD R9, R7.reuse, UR7, R0 ;  /* 0x0000000707097c24 */ /* 0x040fe4000f8e0200 */
[----:B------:R-:W-:Y:S01]  /*85a0*/  IMAD.WIDE.U32 R4, R7, UR6, R4 ;  /* 0x0000000607047c25 */ /* 0x000fe2000f8e0004 */
[CC--:B------:R-:W-:Y:S01]  /*85b0*/  ISETP.GE.AND P1, PT, R11.reuse, R92.reuse, PT ;  /* 0x0000005c0b00720c */ /* 0x0c0fe20003f26270 */
[----:B------:R-:W-:Y:S01]  /*85c0*/  ULDC.64 UR6, c[0x0][0xa80] ;  /* 0x0002a00000067ab9 */ /* 0x000fe20000000a00 */
[----:B------:R-:W-:Y:S01]  /*85d0*/  UPRMT UR4, URZ, 0x654, UR4 ;  /* 0x000006543f047896 */ /* 0x000fe20008000004 */
[----:B------:R-:W-:Y:S01]  /*85e0*/  VIADD R3, R11, 0x20 ;  /* 0x000000200b037836 */ /* 0x000fe20000000000 */
[----:B------:R-:W-:Y:S01]  /*85f0*/  IADD3 R5, R5, R9, RZ ;  /* 0x0000000905057210 */ /* 0x000fe20007ffe0ff */
[----:B------:R-:W-:Y:S01]  /*8600*/  UISETP.NE.AND UP0, UPT, UR36, 0x2, UPT ;  /* 0x000000022400788c */ /* 0x000fe2000bf05270 */
[C---:B------:R-:W-:Y:S01]  /*8610*/  LEA R0, P2, R4.reuse, UR6, 0x1 ;  /* 0x0000000604007c11 */ /* 0x040fe2000f8408ff */
[----:B------:R-:W-:Y:S01]  /*8620*/  ULDC UR5, c[0x0][0xc] ;  /* 0x0000030000057ab9 */ /* 0x000fe20000000800 */
[-C--:B------:R-:W-:Y:S01]  /*8630*/  ISETP.GE.AND P3, PT, R3, R92.reuse, PT ;  /* 0x0000005c0300720c */ /* 0x080fe20003f66270 */
[----:B------:R-:W-:Y:S01]  /*8640*/  USEL UR6, URZ, 0x1, UP0 ;  /* 0x000000013f067887 */ /* 0x000fe20008000000 */
[----:B------:R-:W-:Y:S01]  /*8650*/  LEA.HI.X R10, R4, UR7, R5, 0x1, P2 ;  /* 0x00000007040a7c11 */ /* 0x000fe200090f0c05 */
[----:B------:R-:W-:Y:S01]  /*8660*/  VIADD R3, R11, 0x40 ;  /* 0x000000400b037836 */ /* 0x000fe20000000000 */
[----:B------:R-:W-:Y:S01]  /*8670*/  UIADD3 UR39, UR5, UR39, URZ ;  /* 0x0000002705277290 */ /* 0x000fe2000fffe03f */
[----:B-1----:R0:W1:Y:S01]  /*8680*/  SHFL.IDX PT, R8, R0, RZ, 0x181f ;  /* 0x00181fff00087589 */ /* 0x00206200000e0000 */
[----:B------:R-:W-:Y:S01]  /*8690*/  ULOP3.LUT UR37, UR37, UR6, URZ, 0x3c, !UPT ;  /* 0x0000000625257292 */ /* 0x000fe2000f8e3c3f */
[----:B------:R-:W-:Y:S01]  /*86a0*/  SYNCS.ARRIVE.TRANS64.RED.A1T0 RZ, [UR4], RZ ;  /* 0x000000ffffff79a7 */ /* 0x000fe20008100404 */
[----:B------:R-:W-:Y:S01]  /*86b0*/  USEL UR36, UR36, URZ, UP0 ;  /* 0x0000003f24247287 */ /* 0x000fe20008000000 */
[----:B------:R0:W2:Y:S01]  /*86c0*/  SHFL.IDX PT, R9, R10, RZ, 0x181f ;  /* 0x00181fff0a097589 */ /* 0x0000a200000e0000 */
[----:B------:R-:W-:Y:S01]  /*86d0*/  BSSY B0, `(.L_x_29) ;  /* 0x000000b000007945 */ /* 0x000fe20003800000 */
[----:B------:R-:W-:-:S03]  /*86e0*/  ISETP.GE.AND P0, PT, R3, R92, PT ;  /* 0x0000005c0300720c */ /* 0x000fc60003f06270 */
[----:B------:R-:W-:Y:S10]  /*86f0*/  @P1 BRA `(.L_x_30) ;  /* 0x0000000000201947 */ /* 0x000ff40003800000 */
[----:B------:R-:W-:Y:S02]  /*8700*/  ULDC UR4, c[0x0][0xac8] ;  /* 0x0002b20000047ab9 */ /* 0x000fe40000000800 */
[----:B------:R-:W-:Y:S02]  /*8710*/  ISETP.GE.AND P2, PT, R17, UR4, PT ;  /* 0x0000000411007c0c */ /* 0x000fe4000bf46270 */
[----:B------:R-:W-:-:S11]  /*8720*/  ISETP.GE.AND P1, PT, R16, UR4, PT ;  /* 0x0000000410007c0c */ /* 0x000fd6000bf26270 */
[C---:B-1----:R-:W-:Y:S02]  /*8730*/  @!P2 LEA R6, P4, R17.reuse, R8, 0x1 ;  /* 0x000000081106a211 */ /* 0x042fe400078808ff */
[----:B--2---:R-:W-:Y:S02]  /*8740*/  @!P1 IMAD.WIDE R4, R16, 0x2, R8 ;  /* 0x0000000210049825 */ /* 0x004fe400078e0208 */
[----:B------:R-:W-:-:S03]  /*8750*/  @!P2 LEA.HI.X R7, R17, R9, R190, 0x1, P4 ;  /* 0x000000091107a211 */ /* 0x000fc600020f0cbe */
[----:B-----5:R3:W-:Y:S04]  /*8760*/  @!P1 ST.E.128 desc[UR60][R4.64], R88 ;  /* 0x0000005804009985 */ /* 0x0207e8000c101d3c */
[----:B------:R3:W-:Y:S02]  /*8770*/  @!P2 ST.E.128 desc[UR60][R6.64], R44 ;  /* 0x0000002c0600a985 */ /* 0x0007e4000c101d3c */
.L_x_30:
[----:B------:R-:W-:Y:S05]  /*8780*/  BSYNC B0 ;  /* 0x0000000000007941 */ /* 0x000fea0003800000 */
.L_x_29:
[----:B--2---:R2:W4:Y:S01]  /*8790*/  SHFL.IDX PT, R9, R10, 0x1, 0x181f ;  /* 0x00381f000a097f89 */ /* 0x00452200000e0000 */
[----:B------:R-:W-:Y:S03]  /*87a0*/  BSSY B0, `(.L_x_31) ;  /* 0x000000b000007945 */ /* 0x000fe60003800000 */
[----:B-1----:R2:W1:Y:S01]  /*87b0*/  SHFL.IDX PT, R8, R0, 0x1, 0x181f ;  /* 0x00381f0000087f89 */ /* 0x00246200000e0000 */
[----:B------:R-:W-:Y:S05]  /*87c0*/  @P3 BRA `(.L_x_32) ;  /* 0x0000000000203947 */ /* 0x000fea0003800000 */
[----:B------:R-:W-:Y:S02]  /*87d0*/  ULDC UR4, c[0x0][0xac8] ;  /* 0x0002b20000047ab9 */ /* 0x000fe40000000800 */
[----:B------:R-:W-:Y:S02]  /*87e0*/  ISETP.GE.AND P3, PT, R17, UR4, PT ;  /* 0x0000000411007c0c */ /* 0x000fe4000bf66270 */
[----:B------:R-:W-:-:S11]  /*87f0*/  ISETP.GE.AND P2, PT, R16, UR4, PT ;  /* 0x0000000410007c0c */ /* 0x000fd6000bf46270 */
[C---:B-1-3--:R-:W-:Y:S02]  /*8800*/  @!P3 LEA R6, P1, R17.reuse, R8, 0x1 ;  /* 0x000000081106b211 */ /* 0x04afe400078208ff */
[----:B----4-:R-:W-:Y:S02]  /*8810*/  @!P2 IMAD.WIDE R4, R16, 0x2, R8 ;  /* 0x000000021004a825 */ /* 0x010fe400078e0208 */
[----:B------:R-:W-:-:S03]  /*8820*/  @!P3 LEA.HI.X R7, R17, R9, R190, 0x1, P1 ;  /* 0x000000091107b211 */ /* 0x000fc600008f0cbe */
[----:B-----5:R1:W-:Y:S04]  /*8830*/  @!P2 ST.E.128 desc[UR60][R4.64], R40 ;  /* 0x000000280400a985 */ /* 0x0203e8000c101d3c */
[----:B------:R1:W-:Y:S02]  /*8840*/  @!P3 ST.E.128 desc[UR60][R6.64], R48 ;  /* 0x000000300600b985 */ /* 0x0003e4000c101d3c */
.L_x_32:
[----:B------:R-:W-:Y:S05]  /*8850*/  BSYNC B0 ;  /* 0x0000000000007941 */ /* 0x000fea0003800000 */
.L_x_31:
[----:B----4-:R4:W0:Y:S01]  /*8860*/  SHFL.IDX PT, R9, R10, 0x2, 0x181f ;  /* 0x00581f000a097f89 */ /* 0x01082200000e0000 */
[----:B------:R-:W-:Y:S03]  /*8870*/  BSSY B0, `(.L_x_33) ;  /* 0x000000b000007945 */ /* 0x000fe60003800000 */
[----:B-1----:R4:W1:Y:S01]  /*8880*/  SHFL.IDX PT, R8, R0, 0x2, 0x181f ;  /* 0x00581f0000087f89 */ /* 0x00286200000e0000 */
[----:B------:R-:W-:Y:S05]  /*8890*/  @P0 BRA `(.L_x_34) ;  /* 0x0000000000200947 */ /* 0x000fea0003800000 */
[----:B------:R-:W-:Y:S02]  /*88a0*/  ULDC UR4, c[0x0][0xac8] ;  /* 0x0002b20000047ab9 */ /* 0x000fe40000000800 */
[----:B------:R-:W-:Y:S02]  /*88b0*/  ISETP.GE.AND P2, PT, R17, UR4, PT ;  /* 0x0000000411007c0c */ /* 0x000fe4000bf46270 */
[----:B------:R-:W-:-:S11]  /*88c0*/  ISETP.GE.AND P1, PT, R16, UR4, PT ;  /* 0x0000000410007c0c */ /* 0x000fd6000bf26270 */
[C---:B-1-3--:R-:W-:Y:S02]  /*88d0*/  @!P2 LEA R6, P0, R17.reuse, R8, 0x1 ;  /* 0x000000081106a211 */ /* 0x04afe400078008ff */
[----:B0-----:R-:W-:Y:S02]  /*88e0*/  @!P1 IMAD.WIDE R4, R16, 0x2, R8 ;  /* 0x0000000210049825 */ /* 0x001fe400078e0208 */
[----:B------:R-:W-:-:S03]  /*88f0*/  @!P2 LEA.HI.X R7, R17, R9, R190, 0x1, P0 ;  /* 0x000000091107a211 */ /* 0x000fc600000f0cbe */
[----:B-----5:R0:W-:Y:S04]  /*8900*/  @!P1 ST.E.128 desc[UR60][R4.64], R36 ;  /* 0x0000002404009985 */ /* 0x0201e8000c101d3c */
[----:B------:R0:W-:Y:S02]  /*8910*/  @!P2 ST.E.128 desc[UR60][R6.64], R32 ;  /* 0x000000200600a985 */ /* 0x0001e4000c101d3c */
.L_x_34:
[----:B------:R-:W-:Y:S05]  /*8920*/  BSYNC B0 ;  /* 0x0000000000007941 */ /* 0x000fea0003800000 */
.L_x_33:
[----:B------:R-:W-:Y:S01]  /*8930*/  VIADD R3, R11, 0x60 ;  /* 0x000000600b037836 */ /* 0x000fe20000000000 */
[----:B0-----:R0:W0:Y:S01]  /*8940*/  SHFL.IDX PT, R9, R10, 0x3, 0x181f ;  /* 0x00781f000a097f89 */ /* 0x00102200000e0000 */
[----:B------:R-:W-:Y:S01]  /*8950*/  BSSY B0, `(.L_x_35) ;  /* 0x000000d000007945 */ /* 0x000fe20003800000 */
[----:B------:R-:W-:Y:S02]  /*8960*/  VIADD R19, R19, 0x1 ;  /* 0x0000000113137836 */ /* 0x000fe40000000000 */
[----:B------:R-:W-:Y:S01]  /*8970*/  ISETP.GE.AND P0, PT, R3, R92, PT ;  /* 0x0000005c0300720c */ /* 0x000fe20003f06270 */
[----:B-1----:R1:W0:-:S12]  /*8980*/  SHFL.IDX PT, R8, R0, 0x3, 0x181f ;  /* 0x00781f0000087f89 */ /* 0x00221800000e0000 */
[----:B-1----:R-:W-:Y:S05]  /*8990*/  @P0 BRA `(.L_x_36) ;  /* 0x0000000000200947 */ /* 0x002fea0003800000 */
[----:B------:R-:W-:Y:S02]  /*89a0*/  ULDC UR4, c[0x0][0xac8] ;  /* 0x0002b20000047ab9 */ /* 0x000fe40000000800 */
[----:B------:R-:W-:Y:S02]  /*89b0*/  ISETP.GE.AND P2, PT, R17, UR4, PT ;  /* 0x0000000411007c0c */ /* 0x000fe4000bf46270 */
[----:B------:R-:W-:-:S11]  /*89c0*/  ISETP.GE.AND P1, PT, R16, UR4, PT ;  /* 0x0000000410007c0c */ /* 0x000fd6000bf26270 */
[C---:B0--3--:R-:W-:Y:S02]  /*89d0*/  @!P2 LEA R6, P0, R17.reuse, R8, 0x1 ;  /* 0x000000081106a211 */ /* 0x049fe400078008ff */
[----:B------:R-:W-:Y:S02]  /*89e0*/  @!P1 IMAD.WIDE R4, R16, 0x2, R8 ;  /* 0x0000000210049825 */ /* 0x000fe400078e0208 */
[----:B------:R-:W-:-:S03]  /*89f0*/  @!P2 LEA.HI.X R7, R17, R9, R190, 0x1, P0 ;  /* 0x000000091107a211 */ /* 0x000fc600000f0cbe */
[----:B-----5:R1:W-:Y:S04]  /*8a00*/  @!P1 ST.E.128 desc[UR60][R4.64], R24 ;  /* 0x0000001804009985 */ /* 0x0203e8000c101d3c */
[----:B------:R1:W-:Y:S02]  /*8a10*/  @!P2 ST.E.128 desc[UR60][R6.64], R28 ;  /* 0x0000001c0600a985 */ /* 0x0003e4000c101d3c */
.L_x_36:
[----:B------:R-:W-:Y:S05]  /*8a20*/  BSYNC B0 ;  /* 0x0000000000007941 */ /* 0x000fea0003800000 */
.L_x_35:
[----:B--2-4-:R-:W2:Y:S02]  /*8a30*/  LDC R0, c[0x0][0xc34] ;  /* 0x00030d00ff007b82 */ /* 0x014ea40000000800 */
[----:B--2---:R-:W-:-:S13]  /*8a40*/  ISETP.LE.AND P0, PT, R0, UR39, PT ;  /* 0x0000002700007c0c */ /* 0x004fda000bf03270 */
[----:B------:R-:W-:Y:S05]  /*8a50*/  @!P0 BRA `(.L_x_37) ;  /* 0xffffff8000c08947 */ /* 0x000fea000383ffff */
[----:B------:R-:W-:Y:S05]  /*8a60*/  EXIT ;  /* 0x000000000000794d */ /* 0x000fea0003800000 */
.L_x_7:
[----:B------:R-:W-:-:S08]  /*8a70*/  NOP ;  /* 0x0000000000007918 */ /* 0x000fd00000000000 */
[----:B0-----:R-:W0:-:S00]  /*8a80*/  USETMAXREG.DEALLOC.CTAPOOL 0x18 ;  /* 0x00000018000079c8 */ /* 0x001e0000080e0500 */
[----:B------:R-:W1:Y:S01]  /*8a90*/  S2UR UR5, SR_CTAID.X ;  /* 0x00000000000579c3 */ /* 0x000e620000002500 */
[----:B0-----:R-:W-:Y:S02]  /*8aa0*/  IMAD.MOV.U32 R2, RZ, RZ, 0x1 ;  /* 0x00000001ff027424 */ /* 0x001fe400078e00ff */
[----:B------:R-:W-:-:S05]  /*8ab0*/  IMAD.MOV.U32 R18, RZ, RZ, RZ ;  /* 0x000000ffff127224 */ /* 0x000fca00078e00ff */
[----:B------:R-:W1:Y:S02]  /*8ac0*/  LDC R3, c[0x0][0xc34] ;  /* 0x00030d00ff037b82 */ /* 0x000e640000000800 */
[----:B-1----:R-:W-:Y:S01]  /*8ad0*/  ISETP.LE.AND P0, PT, R3, UR5, PT ;  /* 0x0000000503007c0c */ /* 0x002fe2000bf03270 */
[----:B------:R-:W-:-:S05]  /*8ae0*/  IMAD.MOV.U32 R3, RZ, RZ, 0x1 ;  /* 0x00000001ff037424 */ /* 0x000fca00078e00ff */
[----:B------:R0:W-:Y:S07]  /*8af0*/  STL [R1], R3 ;  /* 0x0000000301007387 */ /* 0x0001ee0000100800 */
[----:B------:R-:W-:Y:S05]  /*8b00*/  @P0 BRA `(.L_x_38) ;  /* 0x0000003c00ac0947 */ /* 0x000fea0003800000 */
[----:B------:R-:W1:Y:S01]  /*8b10*/  S2UR UR4, SR_CgaCtaId ;  /* 0x00000000000479c3 */ /* 0x000e620000008800 */
[C---:B------:R-:W-:Y:S01]  /*8b20*/  SHF.L.U32 R2, R0.reuse, 0x3, RZ ;  /* 0x0000000300027819 */ /* 0x040fe200000006ff */
[----:B------:R-:W-:Y:S01]  /*8b30*/  UMOV UR36, 0x400 ;  /* 0x0000040000247882 */ /* 0x000fe20000000000 */
[----:B------:R-:W-:Y:S01]  /*8b40*/  LOP3.LUT R5, R0, 0x7f, RZ, 0xc0, !PT ;  /* 0x0000007f00057812 */ /* 0x000fe200078ec0ff */
[----:B------:R-:W-:Y:S01]  /*8b50*/  IMAD.MOV.U32 R18, RZ, RZ, RZ ;  /* 0x000000ffff127224 */ /* 0x000fe200078e00ff */
[C---:B0-----:R-:W-:Y:S01]  /*8b60*/  LOP3.LUT R3, R2.reuse, 0x1f8, RZ, 0xc0, !PT ;  /* 0x000001f802037812 */ /* 0x041fe200078ec0ff */
[----:B------:R-:W-:Y:S01]  /*8b70*/  ULDC.64 UR38, c[0x0][0x198] ;  /* 0x0000660000267ab9 */ /* 0x000fe20000000a00 */
[----:B------:R-:W-:Y:S01]  /*8b80*/  LOP3.LUT R2, R2, 0x38, RZ, 0xc0, !PT ;  /* 0x0000003802027812 */ /* 0x000fe200078ec0ff */
[----:B------:R-:W-:Y:S01]  /*8b90*/  ULDC UR37, c[0x0][0xc] ;  /* 0x0000030000257ab9 */ /* 0x000fe20000000800 */
[----:B------:R-:W-:Y:S01]  /*8ba0*/  LOP3.LUT R4, R3, 0x38, R0, 0x78, !PT ;  /* 0x0000003803047812 */ /* 0x000fe200078e7800 */
[----:B------:R-:W-:Y:S01]  /*8bb0*/  IMAD.SHL.U32 R3, R5, 0x8, RZ ;  /* 0x0000000805037824 */ /* 0x000fe200078e00ff */
[----:B------:R-:W-:-:S04]  /*8bc0*/  SHF.R.U32.HI R5, RZ, 0x3, R5 ;  /* 0x00000003ff057819 */ /* 0x000fc80000011605 */
[----:B------:R-:W-:Y:S01]  /*8bd0*/  LOP3.LUT R4, R4, 0x200, R3, 0xf8, !PT ;  /* 0x0000020004047812 */ /* 0x000fe200078ef803 */
[----:B------:R-:W-:-:S05]  /*8be0*/  IMAD.SHL.U32 R3, R0, 0x10, RZ ;  /* 0x0000001000037824 */ /* 0x000fca00078e00ff */
[----:B------:R-:W-:Y:S01]  /*8bf0*/  LOP3.LUT R0, R5, 0x70, R3, 0xf8, !PT ;  /* 0x0000007005007812 */ /* 0x000fe200078ef803 */
[----:B------:R-:W-:Y:S01]  /*8c00*/  IMAD.U32 R3, RZ, RZ, UR5 ;  /* 0x00000005ff037e24 */ /* 0x000fe2000f8e00ff */
[----:B-1----:R-:W-:Y:S01]  /*8c10*/  ULEA UR36, UR4, UR36, 0x18 ;  /* 0x0000002404247291 */ /* 0x002fe2000f8ec03f */
[----:B------:R-:W-:-:S05]  /*8c20*/  IMAD.MOV.U32 R0, RZ, RZ, 0x1 ;  /* 0x00000001ff007424 */ /* 0x000fca00078e00ff */
[----:B------:R-:W-:-:S05]  /*8c30*/  LEA R4, R4, UR36, 0x1 ;  /* 0x0000002404047c11 */ /* 0x000fca000f8e08ff */
[----:B------:R-:W-:Y:S04]  /*8c40*/  STL [R1+0x14], R4 ;  /* 0x0000140401007387 */ /* 0x000fe80000100800 */
[----:B------:R0:W-:Y:S04]  /*8c50*/  STL [R1+0x28], R3 ;  /* 0x0000280301007387 */ /* 0x0001e80000100800 */
[----:B------:R1:W-:Y:S04]  /*8c60*/  STL [R1], R0 ;  /* 0x0000000001007387 */ /* 0x0003e80000100800 */
[----:B------:R2:W-:Y:S01]  /*8c70*/  STL [R1+0x30], RZ ;  /* 0x000030ff01007387 */ /* 0x0005e20000100800 */
[----:B0-----:R-:W-:-:S02]  /*8c80*/  LOP3.LUT R3, R2, 0x40, RZ, 0xfc, !PT ;  /* 0x0000004002037812 */ /* 0x001fc400078efcff */
[----:B-1----:R-:W-:-:S07]  /*8c90*/  LOP3.LUT R0, R2, 0x80, RZ, 0xfc, !PT ;  /* 0x0000008002007812 */ /* 0x002fce00078efcff */
.L_x_114:
[----:B------:R-:W3:Y:S01]  /*8ca0*/  LDL R2, [R1+0x28] ;  /* 0x0000280001027983 */ /* 0x000ee20000100800 */
[----:B0-----:R-:W0:Y:S01]  /*8cb0*/  LDC R0, c[0x0][0xc38] ;  /* 0x00030e00ff007b82 */ /* 0x001e220000000800 */
[----:B------:R-:W-:Y:S05]  /*8cc0*/  YIELD ;  /* 0x0000000000007946 */ /* 0x000fea0003800000 */
[----:B------:R-:W-:Y:S02]  /*8cd0*/  ULDC.64 UR4, c[0x0][0x418] ;  /* 0x0001060000047ab9 */ /* 0x000fe40000000a00 */
[----:B-1----:R-:W1:Y:S01]  /*8ce0*/  LDC R16, c[0x0][0xc44] ;  /* 0x00031100ff107b82 */ /* 0x002e620000000800 */
[----:B------:R-:W-:-:S03]  /*8cf0*/  UISETP.NE.U32.AND UP0, UPT, UR4, URZ, UPT ;  /* 0x0000003f0400728c */ /* 0x000fc6000bf05070 */
[----:B------:R-:W-:Y:S01]  /*8d00*/  ULDC UR4, c[0x0][0x424] ;  /* 0x0001090000047ab9 */ /* 0x000fe20000000800 */
[----:B------:R-:W-:Y:S02]  /*8d10*/  UISETP.NE.AND.EX UP0, UPT, UR5, URZ, UPT, UP0 ;  /* 0x0000003f0500728c */ /* 0x000fe4000bf05300 */
[----:B------:R-:W-:Y:S02]  /*8d20*/  UIADD3 UR5, UR36, 0x1c400, URZ ;  /* 0x0001c40024057890 */ /* 0x000fe4000fffe03f */
[----:B------:R-:W-:Y:S02]  /*8d30*/  USEL UR4, UR4, 0x1, UP0 ;  /* 0x0000000104047887 */ /* 0x000fe40008000000 */
[----:B------:R-:W-:Y:S01]  /*8d40*/  ULOP3.LUT UP0, URZ, UR5, 0x3ff, URZ, 0xc0, !UPT ;  /* 0x000003ff053f7892 */ /* 0x000fe2000f80c03f */
[----:B0-----:R-:W-:-:S13]  /*8d50*/  ISETP.NE.AND P0, PT, R0, 0x1, PT ;  /* 0x000000010000780c */ /* 0x001fda0003f05270 */
[----:B------:R-:W3:Y:S08]  /*8d60*/  @P0 LDC R0, c[0x0][0xc3c] ;  /* 0x00030f00ff000b82 */ /* 0x000ef00000000800 */
[----:B------:R-:W0:Y:S01]  /*8d70*/  @P0 LDC R3, c[0x0][0xc40] ;  /* 0x00031000ff030b82 */ /* 0x000e220000000800 */
[----:B---3--:R-:W-:Y:S01]  /*8d80*/  @P0 IMAD.HI.U32 R0, R2, R0, RZ ;  /* 0x0000000002000227 */ /* 0x008fe200078e00ff */
[----:B------:R-:W-:-:S04]  /*8d90*/  MOV R4, R2 ;  /* 0x0000000200047202 */ /* 0x000fc80000000f00 */
[----:B0-----:R-:W-:Y:S02]  /*8da0*/  @P0 SHF.R.U32.HI R4, RZ, R3, R0 ;  /* 0x00000003ff040219 */ /* 0x001fe40000011600 */
[----:B-1----:R-:W-:Y:S01]  /*8db0*/  ISETP.NE.AND P0, PT, R16, 0x1, PT ;  /* 0x000000011000780c */ /* 0x002fe20003f05270 */
[----:B------:R-:W0:Y:S02]  /*8dc0*/  LDC R0, c[0x0][0x2f0] ;  /* 0x0000bc00ff007b82 */ /* 0x000e240000000800 */
[----:B------:R-:W-:Y:S01]  /*8dd0*/  IMAD.MOV.U32 R19, RZ, RZ, R4 ;  /* 0x000000ffff137224 */ /* 0x000fe200078e0004 */
[----:B------:R1:W-:Y:S09]  /*8de0*/  STL [R1+0x20], R4 ;  /* 0x0000200401007387 */ /* 0x0003f20000100800 */
[----:B------:R-:W3:Y:S02]  /*8df0*/  @P0 LDC.64 R2, c[0x0][0xc48] ;  /* 0x00031200ff020b82 */ /* 0x000ee40000000a00 */
[----:B---3--:R-:W-:-:S05]  /*8e00*/  @P0 IMAD.HI.U32 R2, R4, R2, RZ ;  /* 0x0000000204020227 */ /* 0x008fca00078e00ff */
[----:B------:R-:W-:Y:S01]  /*8e10*/  @P0 SHF.R.U32.HI R19, RZ, R3, R2 ;  /* 0x00000003ff130219 */ /* 0x000fe20000011602 */
[----:B0-----:R-:W-:Y:S01]  /*8e20*/  IMAD R2, R0, UR4, RZ ;  /* 0x0000000400027c24 */ /* 0x001fe2000f8e02ff */
[----:B------:R-:W-:-:S03]  /*8e30*/  PLOP3.LUT P0, PT, PT, PT, UP0, 0x80, 0x0 ;  /* 0x000000000000781c */ /* 0x000fc60003f0f008 */
[----:B------:R-:W-:Y:S01]  /*8e40*/  IMAD.MOV R3, RZ, RZ, -R19 ;  /* 0x000000ffff037224 */ /* 0x000fe200078e0a13 */
[----:B------:R1:W-:Y:S01]  /*8e50*/  STL [R1+0x18], R19 ;  /* 0x0000181301007387 */ /* 0x0003e20000100800 */
[----:B------:R-:W-:Y:S02]  /*8e60*/  VIADD R0, R2, 0x7f ;  /* 0x0000007f02007836 */ /* 0x000fe40000000000 */
[----:B------:R-:W-:Y:S01]  /*8e70*/  IMAD R16, R16, R3, R4 ;  /* 0x0000000310107224 */ /* 0x000fe200078e0204 */
[----:B------:R1:W-:Y:S02]  /*8e80*/  STL [R1+0x2c], R2 ;  /* 0x00002c0201007387 */ /* 0x0003e40000100800 */
[----:B------:R-:W-:-:S04]  /*8e90*/  SHF.R.S32.HI R3, RZ, 0x1f, R0 ;  /* 0x0000001fff037819 */ /* 0x000fc80000011400 */
[----:B------:R-:W-:-:S04]  /*8ea0*/  LEA.HI R3, R3, R0, RZ, 0x7 ;  /* 0x0000000003037211 */ /* 0x000fc800078f38ff */
[----:B------:R-:W-:-:S05]  /*8eb0*/  SHF.R.S32.HI R0, RZ, 0x7, R3 ;  /* 0x00000007ff007819 */ /* 0x000fca0000011403 */
[----:B------:R1:W-:Y:S01]  /*8ec0*/  STL [R1+0x24], R0 ;  /* 0x0000240001007387 */ /* 0x0003e20000100800 */
[----:B--2---:R-:W-:Y:S05]  /*8ed0*/  @!P0 BRA `(.L_x_39) ;  /* 0x0000000000408947 */ /* 0x004fea0003800000 */
[----:B-1----:R-:W-:Y:S01]  /*8ee0*/  MOV R2, 0x0 ;  /* 0x0000000000027802 */ /* 0x002fe20000000f00 */
[----:B------:R-:W-:Y:S01]  /*8ef0*/  ULDC.64 UR6, c[0x4][0x118] ;  /* 0x0100460000067ab9 */ /* 0x000fe20000000a00 */
[----:B------:R-:W-:Y:S01]  /*8f00*/  ULDC.64 UR8, c[0x4][0x120] ;  /* 0x0100480000087ab9 */ /* 0x000fe20000000a00 */
[----:B------:R-:W-:Y:S01]  /*8f10*/  ULDC.64 UR4, c[0x4][0x70] ;  /* 0x01001c0000047ab9 */ /* 0x000fe20000000a00 */
[----:B------:R-:W-:Y:S01]  /*8f20*/  IMAD.U32 R4, RZ, RZ, UR6 ;  /* 0x00000006ff047e24 */ /* 0x000fe2000f8e00ff */
[----:B------:R-:W-:Y:S01]  /*8f30*/  MOV R6, UR8 ;  /* 0x0000000800067c02 */ /* 0x000fe20008000f00 */
[----:B------:R-:W0:Y:S01]  /*8f40*/  LDC.64 R2, c[0x4][R2] ;  /* 0x0100000002027b82 */ /* 0x000e220000000a00 */
[----:B------:R-:W-:Y:S01]  /*8f50*/  IMAD.U32 R5, RZ, RZ, UR7 ;  /* 0x00000007ff057e24 */ /* 0x000fe2000f8e00ff */
[----:B------:R-:W-:Y:S01]  /*8f60*/  MOV R13, RZ ;  /* 0x000000ff000d7202 */ /* 0x000fe20000000f00 */
[----:B------:R-:W-:Y:S02]  /*8f70*/  IMAD.U32 R7, RZ, RZ, UR9 ;  /* 0x00000009ff077e24 */ /* 0x000fe4000f8e00ff */
[----:B------:R-:W-:-:S02]  /*8f80*/  IMAD.U32 R10, RZ, RZ, UR4 ;  /* 0x00000004ff0a7e24 */ /* 0x000fc4000f8e00ff */
[----:B------:R-:W-:Y:S02]  /*8f90*/  IMAD.U32 R11, RZ, RZ, UR5 ;  /* 0x00000005ff0b7e24 */ /* 0x000fe4000f8e00ff */
[----:B------:R-:W-:Y:S02]  /*8fa0*/  IMAD.MOV.U32 R8, RZ, RZ, 0x70 ;  /* 0x00000070ff087424 */ /* 0x000fe400078e00ff */
[----:B------:R-:W-:-:S07]  /*8fb0*/  IMAD.MOV.U32 R12, RZ, RZ, 0x1 ;  /* 0x00000001ff0c7424 */ /* 0x000fce00078e00ff */
[----:B------:R-:W-:-:S07]  /*8fc0*/  LEPC R20, `(.L_x_39) ;  /* 0x000000001014794e */ /* 0x000fce0000000000 */
[----:B0-2---:R-:W-:Y:S05]  /*8fd0*/  CALL.ABS.NOINC R2 ;  /* 0x0000000002007343 */ /* 0x005fea0003c00000 */
.L_x_39:
[----:B------:R-:W-:-:S04]  /*8fe0*/  UIADD3 UR4, UR36, 0x400, URZ ;  /* 0x0000040024047890 */ /* 0x000fc8000fffe03f */
[----:B------:R-:W-:-:S06]  /*8ff0*/  ULOP3.LUT UP0, URZ, UR4, 0x3ff, URZ, 0xc0, !UPT ;  /* 0x000003ff043f7892 */ /* 0x000fcc000f80c03f */
[----:B------:R-:W-:-:S13]  /*9000*/  PLOP3.LUT P0, PT, PT, PT, UP0, 0x80, 0x0 ;  /* 0x000000000000781c */ /* 0x000fda0003f0f008 */
[----:B------:R-:W-:Y:S05]  /*9010*/  @!P0 BRA `(.L_x_40) ;  /* 0x00000000007c8947 */ /* 0x000fea0003800000 */
[----:B------:R-:W-:Y:S01]  /*9020*/  MOV R17, 0x0 ;  /* 0x0000000000117802 */ /* 0x000fe20000000f00 */
[----:B------:R-:W-:Y:S01]  /*9030*/  ULDC.64 UR6, c[0x4][0x118] ;  /* 0x0100460000067ab9 */ /* 0x000fe20000000a00 */
[----:B------:R-:W-:Y:S01]  /*9040*/  ULDC.64 UR8, c[0x4][0x120] ;  /* 0x0100480000087ab9 */ /* 0x000fe20000000a00 */
[----:B------:R-:W-:Y:S01]  /*9050*/  ULDC.64 UR4, c[0x4][0x78] ;  /* 0x01001e0000047ab9 */ /* 0x000fe20000000a00 */
[----:B-1----:R0:W1:Y:S01]  /*9060*/  LDC.64 R2, c[0x4][R17] ;  /* 0x0100000011027b82 */ /* 0x0020620000000a00 */
[----:B------:R-:W-:Y:S01]  /*9070*/  IMAD.U32 R4, RZ, RZ, UR6 ;  /* 0x00000006ff047e24 */ /* 0x000fe2000f8e00ff */
[----:B------:R-:W-:Y:S01]  /*9080*/  MOV R11, UR5 ;  /* 0x00000005000b7c02 */ /* 0x000fe20008000f00 */
[----:B------:R-:W-:Y:S02]  /*9090*/  IMAD.U32 R5, RZ, RZ, UR7 ;  /* 0x00000007ff057e24 */ /* 0x000fe4000f8e00ff */
[----:B------:R-:W-:Y:S02]  /*90a0*/  IMAD.U32 R6, RZ, RZ, UR8 ;  /* 0x00000008ff067e24 */ /* 0x000fe4000f8e00ff */
[----:B------:R-:W-:-:S02]  /*90b0*/  IMAD.U32 R7, RZ, RZ, UR9 ;  /* 0x00000009ff077e24 */ /* 0x000fc4000f8e00ff */
[----:B------:R-:W-:Y:S02]  /*90c0*/  IMAD.U32 R10, RZ, RZ, UR4 ;  /* 0x00000004ff0a7e24 */ /* 0x000fe4000f8e00ff */
[----:B------:R-:W-:Y:S02]  /*90d0*/  IMAD.MOV.U32 R8, RZ, RZ, 0x70 ;  /* 0x00000070ff087424 */ /* 0x000fe400078e00ff */
[----:B------:R-:W-:Y:S02]  /*90e0*/  IMAD.MOV.U32 R12, RZ, RZ, 0x1 ;  /* 0x00000001ff0c7424 */ /* 0x000fe400078e00ff */
[----:B0-----:R-:W-:-:S07]  /*90f0*/  IMAD.MOV.U32 R13, RZ, RZ, RZ ;  /* 0x000000ffff0d7224 */ /* 0x001fce00078e00ff */
[----:B------:R-:W-:-:S07]  /*9100*/  LEPC R20, `(.L_x_41) ;  /* 0x000000001014794e */ /* 0x000fce0000000000 */
[----:B-12---:R-:W-:Y:S05]  /*9110*/  CALL.ABS.NOINC R2 ;  /* 0x0000000002007343 */ /* 0x006fea0003c00000 */
.L_x_41:
[----:B------:R0:W1:Y:S01]  /*9120*/  LDC.64 R2, c[0x4][R17] ;  /* 0x0100000011027b82 */ /* 0x0000620000000a00 */
[----:B------:R-:W-:Y:S01]  /*9130*/  ULDC.64 UR6, c[0x4][0x118] ;  /* 0x0100460000067ab9 */ /* 0x000fe20000000a00 */
[----:B------:R-:W-:Y:S01]  /*9140*/  ULDC.64 UR8, c[0x4][0x120] ;  /* 0x0100480000087ab9 */ /* 0x000fe20000000a00 */
[----:B------:R-:W-:Y:S01]  /*9150*/  ULDC.64 UR4, c[0x4][0x80] ;  /* 0x0100200000047ab9 */ /* 0x000fe20000000a00 */
[----:B------:R-:W-:Y:S01]  /*9160*/  IMAD.U32 R4, RZ, RZ, UR6 ;  /* 0x00000006ff047e24 */ /* 0x000fe2000f8e00ff */
[----:B------:R-:W-:Y:S01]  /*9170*/  MOV R6, UR8 ;  /* 0x0000000800067c02 */ /* 0x000fe20008000f00 */
[----:B------:R-:W-:Y:S01]  /*9180*/  IMAD.U32 R5, RZ, RZ, UR7 ;  /* 0x00000007ff057e24 */ /* 0x000fe2000f8e00ff */
[----:B------:R-:W-:Y:S01]  /*9190*/  MOV R13, RZ ;  /* 0x000000ff000d7202 */ /* 0x000fe20000000f00 */
[----:B------:R-:W-:Y:S02]  /*91a0*/  IMAD.U32 R7, RZ, RZ, UR9 ;  /* 0x00000009ff077e24 */ /* 0x000fe4000f8e00ff */
[----:B------:R-:W-:-:S02]  /*91b0*/  IMAD.U32 R10, RZ, RZ, UR4 ;  /* 0x00000004ff0a7e24 */ /* 0x000fc4000f8e00ff */
[----:B------:R-:W-:Y:S02]  /*91c0*/  IMAD.U32 R11, RZ, RZ, UR5 ;  /* 0x00000005ff0b7e24 */ /* 0x000fe4000f8e00ff */
[----:B------:R-:W-:Y:S02]  /*91d0*/  IMAD.MOV.U32 R8, RZ, RZ, 0x70 ;  /* 0x00000070ff087424 */ /* 0x000fe400078e00ff */
[----:B0-----:R-:W-:-:S07]  /*91e0*/  IMAD.MOV.U32 R12, RZ, RZ, 0x1 ;  /* 0x00000001ff0c7424 */ /* 0x001fce00078e00ff */
[----:B------:R-:W-:-:S07]  /*91f0*/  LEPC R20, `(.L_x_40) ;  /* 0x000000001014794e */ /* 0x000fce0000000000 */
[----:B-1----:R-:W-:Y:S05]  /*9200*/  CALL.ABS.NOINC R2 ;  /* 0x0000000002007343 */ /* 0x002fea0003c00000 */
.L_x_40:
[----:B------:R-:W-:Y:S01]  /*9210*/  ULDC.64 UR4, c[0x0][0x9f8] ;  /* 0x00027e0000047ab9 */ /* 0x000fe20000000a00 */
[----:B------:R-:W3:Y:S01]  /*9220*/  LDL R17, [R1+0x24] ;  /* 0x0000240001117983 */ /* 0x000ee20000100800 */
[----:B------:R-:W-:-:S04]  /*9230*/  ISETP.NE.U32.AND P0, PT, RZ, UR4, PT ;  /* 0x00000004ff007c0c */ /* 0x000fc8000bf05070 */
[----:B------:R-:W-:-:S13]  /*9240*/  ISETP.NE.AND.EX P0, PT, RZ, UR5, PT, P0 ;  /* 0x00000005ff007c0c */ /* 0x000fda000bf05300 */
[----:B-1----:R-:W0:Y:S02]  /*9250*/  @P0 LDC.64 R2, c[0x0][0x9f8] ;  /* 0x00027e00ff020b82 */ /* 0x002e240000000a00 */
[----:B0-----:R-:W-:-:S05]  /*9260*/  @P0 IMAD.WIDE R2, R19, 0x4, R2 ;  /* 0x0000000413020825 */ /* 0x001fca00078e0202 */
[----:B------:R0:W4:Y:S01]  /*9270*/  @P0 LDG.E R19, desc[UR60][R2.64] ;  /* 0x0000003c02130981 */ /* 0x000122000c1e1900 */
[----:B------:R-:W-:Y:S01]  /*9280*/  UMOV UR4, 0xffffffff ;  /* 0xffffffff00047882 */ /* 0x000fe20000000000 */
[----:B0-----:R-:W0:Y:S02]  /*9290*/  LDC.64 R2, c[0x0][0x418] ;  /* 0x00010600ff027b82 */ /* 0x001e240000000a00 */
[----:B0-----:R-:W-:-:S04]  /*92a0*/  ISETP.NE.U32.AND P0, PT, R2, RZ, PT ;  /* 0x000000ff0200720c */ /* 0x001fc80003f05070 */
[----:B------:R-:W-:-:S04]  /*92b0*/  ISETP.NE.AND.EX P1, PT, R3, RZ, PT, P0 ;  /* 0x000000ff0300720c */ /* 0x000fc80003f25300 */
[----:B------:R-:W-:Y:S01]  /*92c0*/  P2R R0, PR, RZ, 0x2 ;  /* 0x00000002ff007803 */ /* 0x000fe20000000000 */
[----:B---3--:R-:W-:-:S05]  /*92d0*/  VIADD R8, R17, 0xffffffff ;  /* 0xffffffff11087836 */ /* 0x008fca0000000000 */
[----:B------:R0:W-:Y:S04]  /*92e0*/  STL [R1+0x1c], R8 ;  /* 0x00001c0801007387 */ /* 0x0001e80000100800 */
[----:B------:R0:W-:Y:S01]  /*92f0*/  STL [R1+0x10], R0 ;  /* 0x0000100001007387 */ /* 0x0001e20000100800 */
[----:B----4-:R-:W-:Y:S02]  /*9300*/  SHF.R.S32.HI R7, RZ, 0x1f, R19 ;  /* 0x0000001fff077819 */ /* 0x010fe40000011413 */
[----:B------:R-:W-:-:S03]  /*9310*/  SEL R17, R19, RZ, !P1 ;  /* 0x000000ff13117207 */ /* 0x000fc60004800000 */
[----:B------:R0:W-:Y:S01]  /*9320*/  STL [R1+0x8], R7 ;  /* 0x0000080701007387 */ /* 0x0001e20000100800 */
[----:B------:R-:W-:Y:S05]  /*9330*/  BRA.DIV UR4, `(.L_x_42) ;  /* 0x0000003a04ec7947 */ /* 0x000fea000b800000 */
[----:B0-----:R-:W0:Y:S02]  /*9340*/  S2R R0, SR_TID.X ;  /* 0x0000000000007919 */ /* 0x001e240000002100 */
[----:B0-----:R-:W-:-:S04]  /*9350*/  SHF.R.U32.HI R0, RZ, 0x5, R0 ;  /* 0x00000005ff007819 */ /* 0x001fc80000011600 */
[----:B------:R-:W-:-:S05]  /*9360*/  LOP3.LUT R0, R0, 0x3, RZ, 0xc0, !PT ;  /* 0x0000000300007812 */ /* 0x000fca00078ec0ff */
[----:B------:R0:W1:Y:S02]  /*9370*/  SHFL.IDX PT, R14, R0, RZ, 0x1f ;  /* 0x00001fff000e7589 */ /* 0x00006400000e0000 */
.L_x_130:
[----:B------:R-:W-:Y:S02]  /*9380*/  PLOP3.LUT P2, PT, PT, PT, PT, 0x8, 0x0 ;  /* 0x000000000000781c */ /* 0x000fe40003f4e170 */
[----:B-1----:R-:W-:Y:S02]  /*9390*/  ISETP.NE.AND P0, PT, R14, RZ, PT ;  /* 0x000000ff0e00720c */ /* 0x002fe40003f05270 */
[----:B0-----:R-:W-:-:S05]  /*93a0*/  P2R R0, PR, RZ, 0x4 ;  /* 0x00000004ff007803 */ /* 0x001fca0000000000 */
[----:B------:R0:W-:Y:S06]  /*93b0*/  STL [R1+0xc], R0 ;  /* 0x00000c0001007387 */ /* 0x0001ec0000100800 */
[----:B------:R-:W-:Y:S05]  /*93c0*/  @P0 BRA `(.L_x_43) ;  /* 0x0000000400240947 */ /* 0x000fea0003800000 */
[----:B------:R-:W-:-:S03]  /*93d0*/  UMOV UR4, 0xffffffff ;  /* 0xffffffff00047882 */ /* 0x000fc60000000000 */
[----:B------:R-:W-:Y:S05]  /*93e0*/  BRA.DIV UR4, `(.L_x_44) ;  /* 0x0000003a04f47947 */ /* 0x000fea000b800000 */
[----:B------:R-:W-:-:S13]  /*93f0*/  ELECT P6, URZ, PT ;  /* 0x00000000003f782f */ /* 0x000fda00038c0000 */
.L_x_133:
[----:B------:R-:W-:Y:S05]  /*9400*/  @!P6 BRA `(.L_x_43) ;  /* 0x000000040014e947 */ /* 0x000fea0003800000 */
[----:B------:R1:W-:Y:S01]  /*9410*/  STL [R1+0x4], R8 ;  /* 0x0000040801007387 */ /* 0x0003e20000100800 */
[----:B------:R-:W-:Y:S01]  /*9420*/  IMAD.MOV.U32 R17, RZ, RZ, R19 ;  /* 0x000000ffff117224 */ /* 0x000fe200078e0013 */
[----:B------:R-:W-:Y:S06]  /*9430*/  @!P1 BRA `(.L_x_45) ;  /* 0x00000000004c9947 */ /* 0x000fec0003800000 */
[----:B------:R-:W3:Y:S01]  /*9440*/  LDC R6, c[0x0][0x43c] ;  /* 0x00010f00ff067b82 */ /* 0x000ee20000000800 */
[----:B0-----:R-:W-:Y:S01]  /*9450*/  IMAD.MOV.U32 R0, RZ, RZ, R8 ;  /* 0x000000ffff007224 */ /* 0x001fe200078e0008 */
[----:B------:R-:W-:Y:S01]  /*9460*/  ULDC.64 UR4, c[0x0][0x428] ;  /* 0x00010a0000047ab9 */ /* 0x000fe20000000a00 */
[----:B---3--:R-:W-:-:S13]  /*9470*/  ISETP.NE.AND P0, PT, R6, 0x1, PT ;  /* 0x000000010600780c */ /* 0x008fda0003f05270 */
[----:B------:R-:W0:Y:S02]  /*9480*/  @P0 LDC.64 R4, c[0x0][0x440] ;  /* 0x00011000ff040b82 */ /* 0x000e240000000a00 */
[----:B0-----:R-:W-:-:S05]  /*9490*/  @P0 IMAD.HI.U32 R4, R8, R4, RZ ;  /* 0x0000000408040227 */ /* 0x001fca00078e00ff */
[----:B------:R-:W-:-:S04]  /*94a0*/  @P0 SHF.R.U32.HI R0, RZ, R5, R4 ;  /* 0x00000005ff000219 */ /* 0x000fc80000011604 */
[--C-:B------:R-:W-:Y:S01]  /*94b0*/  SHF.R.S32.HI R5, RZ, 0x1f, R0.reuse ;  /* 0x0000001fff057819 */ /* 0x100fe20000011400 */
[----:B------:R-:W-:-:S04]  /*94c0*/  IMAD.MOV R4, RZ, RZ, -R0 ;  /* 0x000000ffff047224 */ /* 0x000fc800078e0a00 */
[----:B------:R-:W-:Y:S02]  /*94d0*/  IMAD R6, R6, R4, R8 ;  /* 0x0000000406067224 */ /* 0x000fe400078e0208 */
[----:B------:R-:W-:-:S03]  /*94e0*/  IMAD.MOV.U32 R4, RZ, RZ, R0 ;  /* 0x000000ffff047224 */ /* 0x000fc600078e0000 */
[----:B------:R0:W-:Y:S01]  /*94f0*/  STL [R1+0x4], R6 ;  /* 0x0000040601007387 */ /* 0x0001e20000100800 */
[----:B------:R-:W-:-:S03]  /*9500*/  IMAD.WIDE.U32 R4, R19, UR4, R4 ;  /* 0x0000000413047c25 */ /* 0x000fc6000f8e0004 */
[----:B------:R-:W-:Y:S01]  /*9510*/  LEA R2, P0, R4, R2, 0x2 ;  /* 0x0000000204027211 */ /* 0x000fe200078010ff */
[----:B0-----:R-:W-:-:S04]  /*9520*/  IMAD R6, R7, UR4, RZ ;  /* 0x0000000407067c24 */ /* 0x001fc8000f8e02ff */
[----:B------:R-:W-:-:S05]  /*9530*/  IMAD R0, R19, UR5, R6 ;  /* 0x0000000513007c24 */ /* 0x000fca000f8e0206 */
[----:B------:R-:W-:-:S04]  /*9540*/  IADD3 R0, R5, R0, RZ ;  /* 0x0000000005007210 */ /* 0x000fc80007ffe0ff */
[----:B------:R-:W-:-:S05]  /*9550*/  LEA.HI.X R3, R4, R3, R0, 0x2, P0 ;  /* 0x0000000304037211 */ /* 0x000fca00000f1400 */
[----:B------:R3:W5:Y:S02]  /*9560*/  LDG.E R17, desc[UR60][R2.64] ;  /* 0x0000003c02117981 */ /* 0x000764000c1e1900 */
.L_x_45:
[----:B---3--:R-:W3:Y:S01]  /*9570*/  LDL R2, [R1] ;  /* 0x0000000001027983 */ /* 0x008ee20000100800 */
[----:B0-----:R-:W-:Y:S02]  /*9580*/  LEA R0, R18, UR36, 0x3 ;  /* 0x0000002412007c11 */ /* 0x001fe4000f8e18ff */
[----:B---3--:R-:W-:-:S04]  /*9590*/  SHF.L.U32 R2, R2, 0x1f, RZ ;  /* 0x0000001f02027819 */ /* 0x008fc800000006ff */
[----:B------:R-:W0:Y:S02]  /*95a0*/  SYNCS.PHASECHK.TRANS64.TRYWAIT P0, [R0+URZ+0x34840], R2 ;  /* 0x03484002000075a7 */ /* 0x000e24000800017f */
[----:B0-----:R-:W-:Y:S05]  /*95b0*/  @!P0 BRA `(.L_x_46) ;  /* 0x0000003800a08947 */ /* 0x001fea0003800000 */
.L_x_134:
[----:B------:R-:W3:Y:S02]  /*95c0*/  S2R R3, SR_TID.X ;  /* 0x0000000000037919 */ /* 0x000ee40000002100 */
[----:B---3--:R-:W-:-:S04]  /*95d0*/  LOP3.LUT R3, R3, 0x7f, RZ, 0xc0, !PT ;  /* 0x0000007f03037812 */ /* 0x008fc800078ec0ff */
[----:B------:R-:W-:-:S13]  /*95e0*/  ISETP.NE.AND P0, PT, R3, RZ, PT ;  /* 0x000000ff0300720c */ /* 0x000fda0003f05270 */
[----:B------:R-:W-:Y:S05]  /*95f0*/  @P0 BRA `(.L_x_47) ;  /* 0x00000000001c0947 */ /* 0x000fea0003800000 */
[----:B------:R-:W3:Y:S01]  /*9600*/  S2R R3, SR_TID.X ;  /* 0x0000000000037919 */ /* 0x000ee20000002100 */
[----:B0-----:R-:W-:-:S04]  /*9610*/  IMAD.MOV.U32 R2, RZ, RZ, 0xc000 ;  /* 0x0000c000ff027424 */ /* 0x001fc800078e00ff */
[----:B------:R4:W-:Y:S01]  /*9620*/  SYNCS.ARRIVE.TRANS64 RZ, [R0+URZ+0x34830], R2 ;  /* 0x0348300200ff79a7 */ /* 0x0009e2000800003f */
[----:B---3--:R-:W-:-:S04]  /*9630*/  LOP3.LUT R3, R3, 0x1f, RZ, 0xc0, !PT ;  /* 0x0000001f03037812 */ /* 0x008fc800078ec0ff */
[----:B------:R-:W-:-:S13]  /*9640*/  ISETP.NE.AND P0, PT, R3, RZ, PT ;  /* 0x000000ff0300720c */ /* 0x000fda0003f05270 */
[----:B----4-:R-:W-:Y:S05]  /*9650*/  @!P0 BRA `(.L_x_47) ;  /* 0x0000000000048947 */ /* 0x010fea0003800000 */
[----:B------:R-:W-:Y:S01]  /*9660*/  BPT.TRAP 0x1 ;  /* 0x000000040000795c */ /* 0x000fe20000300000 */
.L_x_47:
[----:B0-----:R-:W3:Y:S01]  /*9670*/  LDL R2, [R1+0x4] ;  /* 0x0000040001027983 */ /* 0x001ee20000100800 */
[----:B------:R-:W-:Y:S01]  /*9680*/  R2UR UR8, R18 ;  /* 0x00000000120872ca */ /* 0x000fe200000e0000 */
[----:B------:R-:W-:Y:S01]  /*9690*/  UIADD3 UR4, UP0, UR38, 0x370, URZ ;  /* 0x0000037026047890 */ /* 0x000fe2000ff1e03f */
[----:B------:R-:W-:Y:S01]  /*96a0*/  R2UR UR9, R0 ;  /* 0x00000000000972ca */ /* 0x000fe200000e0000 */
[----:B------:R-:W-:Y:S01]  /*96b0*/  UMOV UR10, URZ ;  /* 0x0000003f000a7c82 */ /* 0x000fe20008000000 */
[----:B------:R-:W-:Y:S01]  /*96c0*/  R2UR UR12, R16 ;  /* 0x00000000100c72ca */ /* 0x000fe200000e0000 */
[----:B------:R-:W-:Y:S01]  /*96d0*/  UIADD3.X UR5, URZ, UR39, URZ, UP0, !UPT ;  /* 0x000000273f057290 */ /* 0x000fe200087fe43f */
[----:B-----5:R-:W-:Y:S01]  /*96e0*/  R2UR UR13, R17 ;  /* 0x00000000110d72ca */ /* 0x020fe200000e0000 */
[----:B------:R-:W-:Y:S01]  /*96f0*/  UMOV UR6, 0x0 ;  /* 0x0000000000067882 */ /* 0x000fe20000000000 */
[----:B------:R-:W-:Y:S01]  /*9700*/  PLOP3.LUT P0, PT, PT, PT, PT, 0x80, 0x0 ;  /* 0x000000000000781c */ /* 0x000fe20003f0f070 */
[----:B------:R-:W-:Y:S01]  /*9710*/  UMOV UR7, 0x14f00000 ;  /* 0x14f0000000077882 */ /* 0x000fe20000000000 */
[----:B------:R-:W-:-:S02]  /*9720*/  UMOV UR16, 0x40 ;  /* 0x0000004000107882 */ /* 0x000fc40000000000 */
[----:B------:R-:W-:Y:S01]  /*9730*/  P2R R0, PR, RZ, 0x1 ;  /* 0x00000001ff007803 */ /* 0x000fe20000000000 */
[----:B------:R-:W-:Y:S02]  /*9740*/  UIMAD UR8, UR8, 0xc000, UR36 ;  /* 0x0000c000080878a4 */ /* 0x000fe4000f8e0224 */
[----:B------:R-:W-:Y:S02]  /*9750*/  UIADD3 UR9, UR9, 0x34830, URZ ;  /* 0x0003483009097890 */ /* 0x000fe4000fffe03f */
[----:B------:R-:W-:Y:S01]  /*9760*/  UIADD3 UR14, UR8, 0x1c400, URZ ;  /* 0x0001c400080e7890 */ /* 0x000fe2000fffe03f */
[----:B------:R4:W-:Y:S01]  /*9770*/  STL [R1+0xc], R0 ;  /* 0x00000c0001007387 */ /* 0x0009e20000100800 */
[----:B------:R-:W-:Y:S02]  /*9780*/  UIADD3 UR15, UR8, 0x20400, URZ ;  /* 0x00020400080f7890 */ /* 0x000fe4000fffe03f */
[----:B------:R-:W-:-:S03]  /*9790*/  UIADD3 UR17, UR8, 0x24400, URZ ;  /* 0x0002440008117890 */ /* 0x000fc6000fffe03f */
[----:B------:R-:W-:Y:S01]  /*97a0*/  UMOV UR8, UR14 ;  /* 0x0000000e00087c82 */ /* 0x000fe20008000000 */
[----:B------:R-:W-:Y:S01]  /*97b0*/  UMOV UR14, 0x80 ;  /* 0x00000080000e7882 */ /* 0x000fe20000000000 */
[----:B---3--:R-:W-:-:S13]  /*97c0*/  R2UR UR11, R2 ;  /* 0x00000000020b72ca */ /* 0x008fda00000e0000 */
[----:B------:R-:W-:-:S09]  /*97d0*/  USHF.L.U32 UR11, UR11, 0x7, URZ ;  /* 0x000000070b0b7899 */ /* 0x000fd2000800063f */
[----:B------:R0:W-:Y:S02]  /*97e0*/  UTMALDG.4D [UR8], [UR4], desc[UR6] ;  /* 0x00000608040075b4 */ /* 0x0001e40008019000 */
[----:B0-----:R-:W-:Y:S01]  /*97f0*/  UMOV UR8, UR15 ;  /* 0x0000000f00087c82 */ /* 0x001fe20008000000 */
[----:B------:R-:W-:Y:S02]  /*9800*/  UMOV UR10, UR16 ;  /* 0x00000010000a7c82 */ /* 0x000fe40008000000 */
[----:B------:R0:W-:Y:S02]  /*9810*/  UTMALDG.4D [UR8], [UR4], desc[UR6] ;  /* 0x00000608040075b4 */ /* 0x0001e40008019000 */
[----:B0-----:R-:W-:Y:S01]  /*9820*/  UMOV UR8, UR17 ;  /* 0x0000001100087c82 */ /* 0x001fe20008000000 */
[----:B------:R-:W-:Y:S02]  /*9830*/  UMOV UR10, UR14 ;  /* 0x0000000e000a7c82 */ /* 0x000fe40008000000 */
[----:B------:R4:W-:Y:S02]  /*9840*/  UTMALDG.4D [UR8], [UR4], desc[UR6] ;  /* 0x00000608040075b4 */ /* 0x0009e40008019000 */
[----:B----4-:R-:W-:Y:S01]  /*9850*/  NOP ;  /* 0x0000000000007918 */ /* 0x010fe20000000000 */
.L_x_43:
[----:B------:R-:W-:Y:S05]  /*9860*/  WARPSYNC.ALL ;  /* 0x0000000000007948 */ /* 0x000fea0003800000 */
[----:B------:R-:W-:Y:S01]  /*9870*/  UIADD3 UR4, UR36, 0x10400, URZ ;  /* 0x0001040024047890 */ /* 0x000fe2000fffe03f */
[----:B------:R-:W-:Y:S03]  /*9880*/  BAR.SYNC.DEFER_BLOCKING 0x8, 0x180 ;  /* 0x0206000000007b1d */ /* 0x000fe60000010000 */
[----:B------:R-:W-:-:S06]  /*9890*/  ULOP3.LUT UP0, URZ, UR4, 0x3ff, URZ, 0xc0, !UPT ;  /* 0x000003ff043f7892 */ /* 0x000fcc000f80c03f */
[----:B------:R-:W-:-:S13]  /*98a0*/  PLOP3.LUT P0, PT, PT, PT, UP0, 0x80, 0x0 ;  /* 0x000000000000781c */ /* 0x000fda0003f0f008 */
[----:B------:R-:W-:Y:S05]  /*98b0*/  @!P0 BRA `(.L_x_48) ;  /* 0x0000000000408947 */ /* 0x000fea0003800000 */
[----:B------:R-:W-:Y:S01]  /*98c0*/  MOV R2, 0x0 ;  /* 0x0000000000027802 */ /* 0x000fe20000000f00 */
[----:B------:R-:W-:Y:S01]  /*98d0*/  ULDC.64 UR6, c[0x4][0x118] ;  /* 0x0100460000067ab9 */ /* 0x000fe20000000a00 */
[----:B------:R-:W-:Y:S01]  /*98e0*/  ULDC.64 UR8, c[0x4][0x120] ;  /* 0x0100480000087ab9 */ /* 0x000fe20000000a00 */
[----:B------:R-:W-:Y:S01]  /*98f0*/  ULDC.64 UR4, c[0x4][0x88] ;  /* 0x0100220000047ab9 */ /* 0x000fe20000000a00 */
[----:B------:R-:W-:Y:S01]  /*9900*/  IMAD.U32 R4, RZ, RZ, UR6 ;  /* 0x00000006ff047e24 */ /* 0x000fe2000f8e00ff */
[----:B------:R-:W-:Y:S01]  /*9910*/  MOV R10, UR4 ;  /* 0x00000004000a7c02 */ /* 0x000fe20008000f00 */
[----:B------:R-:W3:Y:S01]  /*9920*/  LDC.64 R2, c[0x4][R2] ;  /* 0x0100000002027b82 */ /* 0x000ee20000000a00 */
[----:B------:R-:W-:Y:S02]  /*9930*/  IMAD.U32 R5, RZ, RZ, UR7 ;  /* 0x00000007ff057e24 */ /* 0x000fe4000f8e00ff */
[----:B------:R-:W-:Y:S02]  /*9940*/  IMAD.U32 R6, RZ, RZ, UR8 ;  /* 0x00000008ff067e24 */ /* 0x000fe4000f8e00ff */
[----:B------:R-:W-:-:S02]  /*9950*/  IMAD.U32 R7, RZ, RZ, UR9 ;  /* 0x00000009ff077e24 */ /* 0x000fc4000f8e00ff */
[----:B------:R-:W-:Y:S02]  /*9960*/  IMAD.U32 R11, RZ, RZ, UR5 ;  /* 0x00000005ff0b7e24 */ /* 0x000fe4000f8e00ff */
[----:B-1----:R-:W-:Y:S02]  /*9970*/  IMAD.MOV.U32 R8, RZ, RZ, 0x70 ;  /* 0x00000070ff087424 */ /* 0x002fe400078e00ff */
[----:B------:R-:W-:Y:S02]  /*9980*/  IMAD.MOV.U32 R12, RZ, RZ, 0x1 ;  /* 0x00000001ff0c7424 */ /* 0x000fe400078e00ff */
[----:B------:R-:W-:-:S07]  /*9990*/  IMAD.MOV.U32 R13, RZ, RZ, RZ ;  /* 0x000000ffff0d7224 */ /* 0x000fce00078e00ff */
[----:B------:R-:W-:-:S07]  /*99a0*/  LEPC R20, `(.L_x_48) ;  /* 0x000000001014794e */ /* 0x000fce0000000000 */
[----:B0-23--:R-:W-:Y:S05]  /*99b0*/  CALL.ABS.NOINC R2 ;  /* 0x0000000002007343 */ /* 0x00dfea0003c00000 */
.L_x_48:
[----:B------:R-:W3:Y:S01]  /*99c0*/  LDL.LU R5, [R1+0x18] ;  /* 0x0000180001057983 */ /* 0x000ee20000300800 */
[----:B0-----:R-:W-:Y:S01]  /*99d0*/  SHF.R.S32.HI R0, RZ, 0x1f, R16 ;  /* 0x0000001fff007819 */ /* 0x001fe20000011410 */
[----:B------:R-:W-:Y:S01]  /*99e0*/  ULDC.64 UR4, c[0x0][0x2d8] ;  /* 0x0000b60000047ab9 */ /* 0x000fe20000000a00 */
[----:B-1----:R-:W0:Y:S01]  /*99f0*/  LDC R8, c[0x0][0x448] ;  /* 0x00011200ff087b82 */ /* 0x002e220000000800 */
[----:B------:R-:W4:Y:S01]  /*9a00*/  LDL.LU R7, [R1+0x20] ;  /* 0x0000200001077983 */ /* 0x000f220000300800 */
[----:B------:R-:W-:-:S03]  /*9a10*/  ULDC.64 UR6, c[0x0][0x280] ;  /* 0x0000a00000067ab9 */ /* 0x000fc60000000a00 */
[----:B------:R-:W2:Y:S01]  /*9a20*/  LDL R4, [R1+0x28] ;  /* 0x0000280001047983 */ /* 0x000ea20000100800 */
[----:B------:R-:W-:Y:S02]  /*9a30*/  IMAD R0, R0, UR4, RZ ;  /* 0x0000000400007c24 */ /* 0x000fe4000f8e02ff */
[C---:B------:R-:W-:Y:S01]  /*9a40*/  IMAD.WIDE.U32 R2, R16.reuse, UR4, RZ ;  /* 0x0000000410027c25 */ /* 0x040fe2000f8e00ff */
[----:B------:R-:W1:Y:S03]  /*9a50*/  S2R R11, SR_TID.X ;  /* 0x00000000000b7919 */ /* 0x000e660000002100 */
[----:B------:R-:W-:Y:S01]  /*9a60*/  IMAD R0, R16, UR5, R0 ;  /* 0x0000000510007c24 */ /* 0x000fe2000f8e0200 */
[----:B------:R-:W-:-:S03]  /*9a70*/  ULDC.64 UR4, c[0x0][0x2e0] ;  /* 0x0000b80000047ab9 */ /* 0x000fc60000000a00 */
[----:B------:R-:W-:Y:S01]  /*9a80*/  IMAD.IADD R3, R3, 0x1, R0 ;  /* 0x0000000103037824 */ /* 0x000fe200078e0200 */
[----:B0-----:R-:W-:-:S13]  /*9a90*/  ISETP.NE.AND P0, PT, R8, 0x1, PT ;  /* 0x000000010800780c */ /* 0x001fda0003f05270 */
[----:B------:R-:W0:Y:S01]  /*9aa0*/  @P0 LDC R6, c[0x0][0x44c] ;  /* 0x00011300ff060b82 */ /* 0x000e220000000800 */
[----:B-1----:R-:W-:-:S05]  /*9ab0*/  IMAD.SHL.U32 R11, R11, 0x8, RZ ;  /* 0x000000080b0b7824 */ /* 0x002fca00078e00ff */
[----:B------:R-:W-:-:S04]  /*9ac0*/  LOP3.LUT R11, R11, 0x38, RZ, 0xc0, !PT ;  /* 0x000000380b0b7812 */ /* 0x000fc800078ec0ff */
[----:B------:R-:W-:Y:S02]  /*9ad0*/  LOP3.LUT R10, R11, 0x40, RZ, 0xfc, !PT ;  /* 0x000000400b0a7812 */ /* 0x000fe400078efcff */
[----:B---3--:R-:W-:Y:S01]  /*9ae0*/  SHF.R.S32.HI R0, RZ, 0x1f, R5 ;  /* 0x0000001fff007819 */ /* 0x008fe20000011405 */
[----:B------:R-:W-:-:S04]  /*9af0*/  IMAD.WIDE.U32 R2, R5, UR4, R2 ;  /* 0x0000000405027c25 */ /* 0x000fc8000f8e0002 */
[----:B------:R-:W-:Y:S01]  /*9b00*/  IMAD R0, R0, UR4, RZ ;  /* 0x0000000400007c24 */ /* 0x000fe2000f8e02ff */
[----:B------:R-:W-:-:S03]  /*9b10*/  ULDC UR4, c[0x0][0xc38] ;  /* 0x00030e0000047ab9 */ /* 0x000fc60000000800 */
[----:B------:R-:W-:Y:S02]  /*9b20*/  IMAD R0, R5, UR5, R0 ;  /* 0x0000000505007c24 */ /* 0x000fe4000f8e0200 */
[----:B------:R-:W1:Y:S03]  /*9b30*/  S2R R5, SR_TID.X ;  /* 0x0000000000057919 */ /* 0x000e660000002100 */
[----:B------:R-:W-:Y:S01]  /*9b40*/  IADD3 R3, R3, R0, RZ ;  /* 0x0000000003037210 */ /* 0x000fe20007ffe0ff */
[----:B----4-:R-:W-:Y:S02]  /*9b50*/  IMAD.MOV R0, RZ, RZ, -R7 ;  /* 0x000000ffff007224 */ /* 0x010fe400078e0a07 */
[----:B------:R-:W3:Y:S02]  /*9b60*/  @P0 LDC R7, c[0x0][0x450] ;  /* 0x00011400ff070b82 */ /* 0x000ee40000000800 */
[----:B--2---:R-:W-:Y:S01]  /*9b70*/  IMAD R0, R0, UR4, R4 ;  /* 0x0000000400007c24 */ /* 0x004fe2000f8e0204 */
[----:B------:R-:W-:-:S03]  /*9b80*/  ULDC.64 UR4, c[0x0][0x2d0] ;  /* 0x0000b40000047ab9 */ /* 0x000fc60000000a00 */
[----:B------:R-:W-:Y:S01]  /*9b90*/  IMAD.SHL.U32 R4, R0, 0x80, RZ ;  /* 0x0000008000047824 */ /* 0x000fe200078e00ff */
[----:B-1----:R-:W-:-:S04]  /*9ba0*/  LOP3.LUT R5, R5, 0x7f, RZ, 0xc0, !PT ;  /* 0x0000007f05057812 */ /* 0x002fc800078ec0ff */
[----:B------:R-:W-:Y:S02]  /*9bb0*/  SHF.R.U32.HI R9, RZ, 0x3, R5 ;  /* 0x00000003ff097819 */ /* 0x000fe40000011605 */
[----:B------:R-:W1:Y:S02]  /*9bc0*/  S2R R5, SR_TID.X ;  /* 0x0000000000057919 */ /* 0x000e640000002100 */
[----:B-1----:R-:W-:-:S05]  /*9bd0*/  IMAD.SHL.U32 R5, R5, 0x10, RZ ;  /* 0x0000001005057824 */ /* 0x002fca00078e00ff */
[----:B------:R-:W-:Y:S02]  /*9be0*/  LOP3.LUT R5, R9, 0x70, R5, 0xf8, !PT ;  /* 0x0000007009057812 */ /* 0x000fe400078ef805 */
[----:B------:R-:W-:Y:S02]  /*9bf0*/  LOP3.LUT R9, R11, 0x80, RZ, 0xfc, !PT ;  /* 0x000000800b097812 */ /* 0x000fe400078efcff */
[----:B------:R-:W-:-:S05]  /*9c00*/  LOP3.LUT R0, R5, R4, RZ, 0xfc, !PT ;  /* 0x0000000405007212 */ /* 0x000fca00078efcff */
[----:B0-----:R-:W-:-:S04]  /*9c10*/  @P0 IMAD.HI.U32 R6, R0, R6, RZ ;  /* 0x0000000600060227 */ /* 0x001fc800078e00ff */
[----:B------:R-:W-:Y:S01]  /*9c20*/  IMAD.MOV.U32 R5, RZ, RZ, R0 ;  /* 0x000000ffff057224 */ /* 0x000fe200078e0000 */
[----:B---3--:R-:W-:-:S05]  /*9c30*/  @P0 SHF.R.U32.HI R5, RZ, R7, R6 ;  /* 0x00000007ff050219 */ /* 0x008fca0000011606 */
[----:B------:R-:W-:Y:S02]  /*9c40*/  IMAD.MOV R6, RZ, RZ, -R5 ;  /* 0x000000ffff067224 */ /* 0x000fe400078e0a05 */
[----:B------:R-:W-:-:S04]  /*9c50*/  IMAD.WIDE.U32 R2, R5, UR4, R2 ;  /* 0x0000000405027c25 */ /* 0x000fc8000f8e0002 */
[----:B------:R-:W-:Y:S01]  /*9c60*/  IMAD R0, R8, R6, R0 ;  /* 0x0000000608007224 */ /* 0x000fe200078e0200 */
[----:B------:R-:W-:-:S05]  /*9c70*/  SHF.R.S32.HI R6, RZ, 0x1f, R5 ;  /* 0x0000001fff067819 */ /* 0x000fca0000011405 */
[----:B------:R-:W-:-:S04]  /*9c80*/  IMAD R6, R6, UR4, RZ ;  /* 0x0000000406067c24 */ /* 0x000fc8000f8e02ff */
[----:B------:R-:W-:Y:S01]  /*9c90*/  IMAD R6, R5, UR5, R6 ;  /* 0x0000000505067c24 */ /* 0x000fe2000f8e0206 */
[----:B------:R-:W-:Y:S01]  /*9ca0*/  SHF.R.S32.HI R5, RZ, 0x1f, R0 ;  /* 0x0000001fff057819 */ /* 0x000fe20000011400 */
[----:B------:R-:W-:-:S03]  /*9cb0*/  ULDC.64 UR4, c[0x0][0x2c8] ;  /* 0x0000b20000047ab9 */ /* 0x000fc60000000a00 */
[----:B------:R-:W-:Y:S01]  /*9cc0*/  IADD3 R3, R3, R6, RZ ;  /* 0x0000000603037210 */ /* 0x000fe20007ffe0ff */
[----:B------:R-:W-:Y:S02]  /*9cd0*/  IMAD R5, R5, UR4, RZ ;  /* 0x0000000405057c24 */ /* 0x000fe4000f8e02ff */
[----:B------:R-:W-:Y:S01]  /*9ce0*/  IMAD.WIDE.U32 R2, R0, UR4, R2 ;  /* 0x0000000400027c25 */ /* 0x000fe2000f8e0002 */
[----:B------:R-:W-:Y:S02]  /*9cf0*/  ULDC UR4, c[0x0][0x2b8] ;  /* 0x0000ae0000047ab9 */ /* 0x000fe40000000800 */
[----:B------:R-:W-:Y:S01]  /*9d00*/  ISETP.GE.AND P1, PT, R10, UR4, PT ;  /* 0x000000040a007c0c */ /* 0x000fe2000bf26270 */
[----:B------:R-:W-:Y:S01]  /*9d10*/  IMAD R5, R0, UR5, R5 ;  /* 0x0000000500057c24 */ /* 0x000fe2000f8e0205 */
[----:B------:R0:W5:Y:S01]  /*9d20*/  LDL R10, [R1+0x14] ;  /* 0x00001400010a7983 */ /* 0x0001620000100800 */
[----:B------:R-:W-:Y:S02]  /*9d30*/  LEA R0, P3, R2, UR6, 0x1 ;  /* 0x0000000602007c11 */ /* 0x000fe4000f8608ff */
[----:B------:R-:W-:Y:S01]  /*9d40*/  IMAD.IADD R5, R3, 0x1, R5 ;  /* 0x0000000103057824 */ /* 0x000fe200078e0205 */
[----:B------:R-:W-:-:S02]  /*9d50*/  ISETP.GE.AND P0, PT, R11, UR4, PT ;  /* 0x000000040b007c0c */ /* 0x000fc4000bf06270 */
[----:B------:R-:W-:Y:S01]  /*9d60*/  ISETP.GE.AND P2, PT, R9, UR4, PT ;  /* 0x0000000409007c0c */ /* 0x000fe2000bf46270 */
[----:B------:R-:W-:Y:S01]  /*9d70*/  UMOV UR4, 0xffffffff ;  /* 0xffffffff00047882 */ /* 0x000fe20000000000 */
[----:B------:R-:W-:Y:S02]  /*9d80*/  LEA.HI.X R2, R2, UR7, R5, 0x1, P3 ;  /* 0x0000000702027c11 */ /* 0x000fe400098f0c05 */
[----:B0-----:R-:W-:Y:S09]  /*9d90*/  BRA.DIV UR4, `(.L_x_49) ;  /* 0x0000003204bc7947 */ /* 0x001ff2000b800000 */
[----:B------:R-:W0:Y:S01]  /*9da0*/  S2R R6, SR_TID.X ;  /* 0x0000000000067919 */ /* 0x000e220000002100 */
[----:B------:R-:W-:Y:S02]  /*9db0*/  ULDC UR4, c[0x0][0x288] ;  /* 0x0000a20000047ab9 */ /* 0x000fe40000000800 */
[----:B------:R-:W-:Y:S01]  /*9dc0*/  IMAD R3, R8, UR4, RZ ;  /* 0x0000000408037c24 */ /* 0x000fe2000f8e02ff */
[----:B------:R-:W1:Y:S01]  /*9dd0*/  S2R R11, SR_TID.X ;  /* 0x00000000000b7919 */ /* 0x000e620000002100 */
[----:B------:R-:W2:Y:S04]  /*9de0*/  SHFL.IDX PT, R7, R0, RZ, 0x181f ;  /* 0x00181fff00077589 */ /* 0x000ea800000e0000 */
[----:B------:R-:W-:Y:S01]  /*9df0*/  SHFL.IDX PT, R9, R2, 0x1, 0x181f ;  /* 0x00381f0002097f89 */ /* 0x000fe200000e0000 */
[----:B0-----:R-:W-:-:S04]  /*9e00*/  LOP3.LUT R6, R6, 0x7f, RZ, 0xc0, !PT ;  /* 0x0000007f06067812 */ /* 0x001fc800078ec0ff */
[----:B------:R-:W-:Y:S01]  /*9e10*/  SHF.R.U32.HI R6, RZ, 0x3, R6 ;  /* 0x00000003ff067819 */ /* 0x000fe20000011606 */
[----:B-1----:R-:W-:-:S04]  /*9e20*/  IMAD.SHL.U32 R11, R11, 0x8, RZ ;  /* 0x000000080b0b7824 */ /* 0x002fc800078e00ff */
[----:B------:R-:W-:Y:S01]  /*9e30*/  IMAD.IADD R4, R6, 0x1, R4 ;  /* 0x0000000106047824 */ /* 0x000fe200078e0204 */
[----:B------:R-:W-:Y:S01]  /*9e40*/  LOP3.LUT R11, R11, 0x38, RZ, 0xc0, !PT ;  /* 0x000000380b0b7812 */ /* 0x000fe200078ec0ff */
[----:B------:R-:W0:Y:S02]  /*9e50*/  SHFL.IDX PT, R6, R2, RZ, 0x181f ;  /* 0x00181fff02067589 */ /* 0x000e2400000e0000 */
[C---:B------:R-:W-:Y:S01]  /*9e60*/  VIADD R5, R4.reuse, 0x10 ;  /* 0x0000001004057836 */ /* 0x040fe20000000000 */
[----:B------:R-:W-:-:S04]  /*9e70*/  ISETP.GE.AND P4, PT, R4, R3, PT ;  /* 0x000000030400720c */ /* 0x000fc80003f86270 */
[----:B------:R-:W-:Y:S02]  /*9e80*/  ISETP.GE.AND P3, PT, R5, R3, PT ;  /* 0x000000030500720c */ /* 0x000fe40003f66270 */
[----:B------:R-:W1:Y:S07]  /*9e90*/  SHFL.IDX PT, R5, R0, 0x1, 0x181f ;  /* 0x00381f0000057f89 */ /* 0x000e6e00000e0000 */
[----:B--2---:R-:W-:-:S04]  /*9ea0*/  @!P4 LEA R7, P5, R11, R7, 0x1 ;  /* 0x000000070b07c211 */ /* 0x004fc800078a08ff */
[----:B0-----:R-:W-:-:S04]  /*9eb0*/  @!P4 IADD3.X R6, RZ, R6, RZ, P5, !PT ;  /* 0x00000006ff06c210 */ /* 0x001fc80002ffe4ff */
[----:B------:R-:W-:-:S04]  /*9ec0*/  @!P4 LOP3.LUT R7, R7, R6, RZ, 0x3c, !PT ;  /* 0x000000060707c212 */ /* 0x000fc800078e3cff */
[----:B------:R-:W-:Y:S02]  /*9ed0*/  @!P4 LOP3.LUT R6, R7, R6, RZ, 0x3c, !PT ;  /* 0x000000060706c212 */ /* 0x000fe400078e3cff */
[----:B-1----:R-:W-:Y:S02]  /*9ee0*/  @!P3 LEA R8, P5, R11, R5, 0x1 ;  /* 0x000000050b08b211 */ /* 0x002fe400078a08ff */
[----:B------:R-:W-:-:S03]  /*9ef0*/  @!P4 LOP3.LUT R7, R7, R6, RZ, 0x3c, !PT ;  /* 0x000000060707c212 */ /* 0x000fc600078e3cff */
[----:B------:R-:W-:Y:S02]  /*9f00*/  @!P3 IMAD.X R5, RZ, RZ, R9, P5 ;  /* 0x000000ffff05b224 */ /* 0x000fe400028e0609 */
[----:B-----5:R-:W-:Y:S04]  /*9f10*/  @!P4 LDGSTS.E.BYPASS.LTC128B.128 [R10+0x10400], desc[UR60][R6.64], !P0 ;  /* 0x10400000060acfae */ /* 0x020fe8000c101d7c */
[----:B------:R-:W-:Y:S04]  /*9f20*/  @!P4 LDGSTS.E.BYPASS.LTC128B.128 [R10+0x14400], desc[UR60][R6.64+0x80], !P1 ;  /* 0x14400080060acfae */ /* 0x000fe8000c901d7c */
[----:B------:R0:W-:Y:S02]  /*9f30*/  @!P4 LDGSTS.E.BYPASS.LTC128B.128 [R10+0x18400], desc[UR60][R6.64+0x100], !P2 ;  /* 0x18400100060acfae */ /* 0x0001e4000d101d7c */
[----:B0-----:R-:W-:-:S02]  /*9f40*/  @!P3 IMAD.MOV.U32 R6, RZ, RZ, R8 ;  /* 0x000000ffff06b224 */ /* 0x001fc400078e0008 */
[----:B------:R-:W-:Y:S01]  /*9f50*/  @!P3 IMAD.MOV.U32 R7, RZ, RZ, R5 ;  /* 0x000000ffff07b224 */ /* 0x000fe200078e0005 */
[----:B------:R-:W0:Y:S01]  /*9f60*/  SHFL.IDX PT, R8, R0, 0x2, 0x181f ;  /* 0x00581f0000087f89 */ /* 0x000e2200000e0000 */
[----:B------:R-:W-:-:S03]  /*9f70*/  VIADD R5, R4, 0x20 ;  /* 0x0000002004057836 */ /* 0x000fc60000000000 */
[----:B------:R-:W-:Y:S04]  /*9f80*/  @!P3 LDGSTS.E.BYPASS.LTC128B.128 [R10+0x10c00], desc[UR60][R6.64], !P0 ;  /* 0x10c00000060abfae */ /* 0x000fe8000c101d7c */
[----:B------:R-:W-:Y:S04]  /*9f90*/  @!P3 LDGSTS.E.BYPASS.LTC128B.128 [R10+0x14c00], desc[UR60][R6.64+0x80], !P1 ;  /* 0x14c00080060abfae */ /* 0x000fe8000c901d7c */
[----:B------:R1:W-:Y:S01]  /*9fa0*/  @!P3 LDGSTS.E.BYPASS.LTC128B.128 [R10+0x18c00], desc[UR60][R6.64+0x100], !P2 ;  /* 0x18c00100060abfae */ /* 0x0003e2000d101d7c */
[----:B------:R-:W-:-:S03]  /*9fb0*/  ISETP.GE.AND P3, PT, R5, R3, PT ;  /* 0x000000030500720c */ /* 0x000fc60003f66270 */
[----:B------:R-:W2:Y:S10]  /*9fc0*/  SHFL.IDX PT, R5, R2, 0x2, 0x181f ;  /* 0x00581f0002057f89 */ /* 0x000eb400000e0000 */
[----:B0-----:R-:W-:-:S04]  /*9fd0*/  @!P3 LEA R8, P4, R11, R8, 0x1 ;  /* 0x000000080b08b211 */ /* 0x001fc800078808ff */
[----:B-1----:R-:W-:Y:S01]  /*9fe0*/  @!P3 MOV R6, R8 ;  /* 0x000000080006b202 */ /* 0x002fe20000000f00 */
[----:B--2---:R-:W-:Y:S02]  /*9ff0*/  @!P3 IMAD.X R9, RZ, RZ, R5, P4 ;  /* 0x000000ffff09b224 */ /* 0x004fe400020e0605 */
[----:B------:R-:W-:Y:S02]  /*a000*/  VIADD R5, R4, 0x30 ;  /* 0x0000003004057836 */ /* 0x000fe40000000000 */
[----:B------:R-:W-:-:S05]  /*a010*/  @!P3 IMAD.MOV.U32 R7, RZ, RZ, R9 ;  /* 0x000000ffff07b224 */ /* 0x000fca00078e0009 */
[----:B------:R-:W-:Y:S04]  /*a020*/  @!P3 LDGSTS.E.BYPASS.LTC128B.128 [R10+0x11400], desc[UR60][R6.64], !P0 ;  /* 0x11400000060abfae */ /* 0x000fe8000c101d7c */
[----:B------:R-:W-:Y:S04]  /*a030*/  @!P3 LDGSTS.E.BYPASS.LTC128B.128 [R10+0x15400], desc[UR60][R6.64+0x80], !P1 ;  /* 0x15400080060abfae */ /* 0x000fe8000c901d7c */
[----:B------:R0:W-:Y:S01]  /*a040*/  @!P3 LDGSTS.E.BYPASS.LTC128B.128 [R10+0x19400], desc[UR60][R6.64+0x100], !P2 ;  /* 0x19400100060abfae */ /* 0x0001e2000d101d7c */
[----:B------:R-:W-:-:S03]  /*a050*/  ISETP.GE.AND P3, PT, R5, R3, PT ;  /* 0x000000030500720c */ /* 0x000fc60003f66270 */
[----:B------:R-:W-:Y:S04]  /*a060*/  SHFL.IDX PT, R5, R2, 0x3, 0x181f ;  /* 0x00781f0002057f89 */ /* 0x000fe800000e0000 */
[----:B0-----:R-:W0:Y:S06]  /*a070*/  SHFL.IDX PT, R6, R0, 0x3, 0x181f ;  /* 0x00781f0000067f89 */ /* 0x001e2c00000e0000 */
[----:B0-----:R-:W-:-:S05]  /*a080*/  @!P3 LEA R6, P4, R11, R6, 0x1 ;  /* 0x000000060b06b211 */ /* 0x001fca00078808ff */
[----:B------:R-:W-:-:S04]  /*a090*/  @!P3 IMAD.X R5, RZ, RZ, R5, P4 ;  /* 0x000000ffff05b224 */ /* 0x000fc800020e0605 */
[----:B------:R-:W-:Y:S02]  /*a0a0*/  @!P3 IMAD.MOV.U32 R7, RZ, RZ, R5 ;  /* 0x000000ffff07b224 */ /* 0x000fe400078e0005 */
[----:B------:R-:W-:-:S03]  /*a0b0*/  VIADD R5, R4, 0x40 ;  /* 0x0000004004057836 */ /* 0x000fc60000000000 */
[----:B------:R-:W-:Y:S04]  /*a0c0*/  @!P3 LDGSTS.E.BYPASS.LTC128B.128 [R10+0x11c00], desc[UR60][R6.64], !P0 ;  /* 0x11c00000060abfae */ /* 0x000fe8000c101d7c */
[----:B------:R-:W-:Y:S04]  /*a0d0*/  @!P3 LDGSTS.E.BYPASS.LTC128B.128 [R10+0x15c00], desc[UR60][R6.64+0x80], !P1 ;  /* 0x15c00080060abfae */ /* 0x000fe8000c901d7c */
[----:B------:R0:W-:Y:S01]  /*a0e0*/  @!P3 LDGSTS.E.BYPASS.LTC128B.128 [R10+0x19c00], desc[UR60][R6.64+0x100], !P2 ;  /* 0x19c00100060abfae */ /* 0x0001e2000d101d7c */
[----:B------:R-:W-:-:S03]  /*a0f0*/  ISETP.GE.AND P3, PT, R5, R3, PT ;  /* 0x000000030500720c */ /* 0x000fc60003f66270 */
[----:B------:R-:W-:Y:S04]  /*a100*/  SHFL.IDX PT, R5, R2, 0x4, 0x181f ;  /* 0x00981f0002057f89 */ /* 0x000fe800000e0000 */
[----:B0-----:R-:W0:Y:S06]  /*a110*/  SHFL.IDX PT, R6, R0, 0x4, 0x181f ;  /* 0x00981f0000067f89 */ /* 0x001e2c00000e0000 */
[----:B0-----:R-:W-:-:S04]  /*a120*/  @!P3 LEA R6, P4, R11, R6, 0x1 ;  /* 0x000000060b06b211 */ /* 0x001fc800078808ff */
[----:B------:R-:W-:-:S05]  /*a130*/  @!P3 IADD3.X R5, RZ, R5, RZ, P4, !PT ;  /* 0x00000005ff05b210 */ /* 0x000fca00027fe4ff */
        /* <DEDUP_REMOVED lines=12> */
[----:B------:R-:W-:Y:S02]  /*a200*/  @!P3 LDGSTS.E.BYPASS.LTC128B.128 [R10+0x12c00], desc[UR60][R6.64], !P0 ;  /* 0x12c00000060abfae */ /* 0x000fe4000c101d7c */
[----:B------:R-:W-:Y:S02]  /*a210*/  ISETP.GE.AND P4, PT, R5, R3, PT ;  /* 0x000000030500720c */ /* 0x000fe40003f86270 */
[----:B------:R-:W-:Y:S04]  /*a220*/  @!P3 LDGSTS.E.BYPASS.LTC128B.128 [R10+0x16c00], desc[UR60][R6.64+0x80], !P1 ;  /* 0x16c00080060abfae */ /* 0x000fe8000c901d7c */
[----:B------:R0:W-:Y:S04]  /*a230*/  @!P3 LDGSTS.E.BYPASS.LTC128B.128 [R10+0x1ac00], desc[UR60][R6.64+0x100], !P2 ;  /* 0x1ac00100060abfae */ /* 0x0001e8000d101d7c */
[----:B------:R-:W-:Y:S04]  /*a240*/  SHFL.IDX PT, R5, R2, 0x6, 0x181f ;  /* 0x00d81f0002057f89 */ /* 0x000fe800000e0000 */
[----:B0-----:R-:W0:Y:S04]  /*a250*/  SHFL.IDX PT, R6, R0, 0x6, 0x181f ;  /* 0x00d81f0000067f89 */ /* 0x001e2800000e0000 */
[----:B------:R-:W1:Y:S01]  /*a260*/  SHFL.IDX PT, R0, R0, 0x7, 0x181f ;  /* 0x00f81f0000007f89 */ /* 0x000e6200000e0000 */
[----:B0-----:R-:W-:-:S04]  /*a270*/  @!P4 LEA R6, P3, R11, R6, 0x1 ;  /* 0x000000060b06c211 */ /* 0x001fc800078608ff */
[----:B------:R-:W-:-:S05]  /*a280*/  @!P4 IADD3.X R5, RZ, R5, RZ, P3, !PT ;  /* 0x00000005ff05c210 */ /* 0x000fca0001ffe4ff */
[----:B------:R-:W-:Y:S02]  /*a290*/  @!P4 IMAD.MOV.U32 R7, RZ, RZ, R5 ;  /* 0x000000ffff07c224 */ /* 0x000fe400078e0005 */
[----:B------:R2:W3:Y:S04]  /*a2a0*/  SHFL.IDX PT, R5, R2, 0x7, 0x181f ;  /* 0x00f81f0002057f89 */ /* 0x0004e800000e0000 */
[----:B------:R2:W-:Y:S04]  /*a2b0*/  @!P4 LDGSTS.E.BYPASS.LTC128B.128 [R10+0x13400], desc[UR60][R6.64], !P0 ;  /* 0x13400000060acfae */ /* 0x0005e8000c101d7c */
[----:B------:R2:W-:Y:S04]  /*a2c0*/  @!P4 LDGSTS.E.BYPASS.LTC128B.128 [R10+0x17400], desc[UR60][R6.64+0x80], !P1 ;  /* 0x17400080060acfae */ /* 0x0005e8000c901d7c */
[----:B-1----:R2:W-:Y:S02]  /*a2d0*/  @!P4 LDGSTS.E.BYPASS.LTC128B.128 [R10+0x1b400], desc[UR60][R6.64+0x100], !P2 ;  /* 0x1b400100060acfae */ /* 0x0025e4000d101d7c */
.L_x_151:
[----:B------:R-:W-:Y:S01]  /*a2e0*/  VIADD R4, R4, 0x70 ;  /* 0x0000007004047836 */ /* 0x000fe20000000000 */
[----:B------:R-:W-:Y:S04]  /*a2f0*/  BSSY B0, `(.L_x_50) ;  /* 0x000000e000007945 */ /* 0x000fe80003800000 */
[----:B------:R-:W-:-:S13]  /*a300*/  ISETP.GE.AND P3, PT, R4, R3, PT ;  /* 0x000000030400720c */ /* 0x000fda0003f66270 */
[----:B------:R-:W-:Y:S05]  /*a310*/  @P3 BRA `(.L_x_51) ;  /* 0x00000000002c3947 */ /* 0x000fea0003800000 */
[----:B--2---:R-:W1:Y:S02]  /*a320*/  S2R R2, SR_TID.X ;  /* 0x0000000000027919 */ /* 0x004e640000002100 */
[----:B-1----:R-:W-:-:S05]  /*a330*/  IMAD.SHL.U32 R2, R2, 0x8, RZ ;  /* 0x0000000802027824 */ /* 0x002fca00078e00ff */
[----:B------:R-:W-:-:S04]  /*a340*/  LOP3.LUT R2, R2, 0x38, RZ, 0xc0, !PT ;  /* 0x0000003802027812 */ /* 0x000fc800078ec0ff */
[----:B------:R-:W-:-:S05]  /*a350*/  LEA R2, P3, R2, R0, 0x1 ;  /* 0x0000000002027211 */ /* 0x000fca00078608ff */
[----:B---3--:R-:W-:-:S05]  /*a360*/  IMAD.X R3, RZ, RZ, R5, P3 ;  /* 0x000000ffff037224 */ /* 0x008fca00018e0605 */
[----:B------:R-:W-:Y:S01]  /*a370*/  @!PT LDS RZ, [RZ] ;  /* 0x00000000fffff984 */ /* 0x000fe20000000800 */
[----:B------:R-:W-:Y:S01]  /*a380*/  @!PT LDS RZ, [RZ] ;  /* 0x00000000fffff984 */ /* 0x000fe20000000800 */
[----:B------:R-:W-:Y:S01]  /*a390*/  @!PT LDS RZ, [RZ] ;  /* 0x00000000fffff984 */ /* 0x000fe20000000800 */
[----:B------:R1:W-:Y:S04]  /*a3a0*/  LDGSTS.E.BYPASS.LTC128B.128 [R10+0x13c00], desc[UR60][R2.64], !P0 ;  /* 0x13c00000020a7fae */ /* 0x0003e8000c101d7c */
[----:B------:R1:W-:Y:S04]  /*a3b0*/  LDGSTS.E.BYPASS.LTC128B.128 [R10+0x17c00], desc[UR60][R2.64+0x80], !P1 ;  /* 0x17c00080020a7fae */ /* 0x0003e8000c901d7c */
[----:B------:R1:W-:Y:S02]  /*a3c0*/  LDGSTS.E.BYPASS.LTC128B.128 [R10+0x1bc00], desc[UR60][R2.64+0x100], !P2 ;  /* 0x1bc00100020a7fae */ /* 0x0003e4000d101d7c */
.L_x_51:
[----:B------:R-:W-:Y:S05]  /*a3d0*/  BSYNC B0 ;  /* 0x0000000000007941 */ /* 0x000fea0003800000 */
.L_x_50:
[----:B-12---:R-:W2:Y:S01]  /*a3e0*/  LDL R2, [R1+0x30] ;  /* 0x0000300001027983 */ /* 0x006ea20000100800 */
[----:B------:R-:W-:Y:S01]  /*a3f0*/  NOP ;  /* 0x0000000000007918 */ /* 0x000fe20000000000 */
[----:B------:R-:W-:Y:S02]  /*a400*/  SYNCS.ARRIVE.TRANS64.RED.A0T1 RZ, [UR36+0x34800], RZ ;  /* 0x034800ffffff79a7 */ /* 0x000fe40008200424 */
[----:B------:R-:W-:Y:S01]  /*a410*/  ARRIVES.LDGSTSBAR.64.TRANSCNT [UR36+0x34800] ;  /* 0x03480000ff0079b0 */ /* 0x000fe20008000aa4 */
[----:B--2---:R-:W-:-:S04]  /*a420*/  LOP3.LUT R0, R2, 0x1, RZ, 0xc, !PT ;  /* 0x0000000102007812 */ /* 0x004fc800078e0cff */
[----:B------:R-:W-:Y:S01]  /*a430*/  SHF.L.U32 R0, R0, 0x1f, RZ ;  /* 0x0000001f00007819 */ /* 0x000fe200000006ff */
[----:B------:R-:W-:Y:S01]  /*a440*/  NOP ;  /* 0x0000000000007918 */ /* 0x000fe20000000000 */
[----:B------:R-:W2:Y:S01]  /*a450*/  LDL.LU R2, [R1+0x2c] ;  /* 0x00002c0001027983 */ /* 0x000ea20000300800 */
[----:B------:R-:W-:Y:S01]  /*a460*/  SYNCS.ARRIVE.TRANS64.A1T0 RZ, [UR36+0x34800], RZ ;  /* 0x034800ffffff79a7 */ /* 0x000fe20008100024 */
[----:B------:R-:W-:Y:S01]  /*a470*/  BSSY B0, `(.L_x_52) ;  /* 0x0000005000007945 */ /* 0x000fe20003800000 */
[----:B------:R-:W-:Y:S01]  /*a480*/  IMAD.U32 R15, RZ, RZ, UR36 ;  /* 0x00000024ff0f7e24 */ /* 0x000fe2000f8e00ff */
[----:B------:R-:W1:Y:S01]  /*a490*/  SYNCS.PHASECHK.TRANS64.TRYWAIT P0, [UR36+0x34820], R0 ;  /* 0x03482000ff0075a7 */ /* 0x000e620008000164 */
[----:B--2---:R-:W-:Y:S01]  /*a4a0*/  ISETP.GE.AND P1, PT, R2, 0x81, PT ;  /* 0x000000810200780c */ /* 0x004fe20003f26270 */
[----:B-1----:R-:W-:-:S12]  /*a4b0*/  @!P0 BRA `(.L_x_53) ;  /* 0x0000003400e88947 */ /* 0x002fd80003800000 */
.L_x_152:
[----:B------:R-:W-:Y:S05]  /*a4c0*/  BSYNC B0 ;  /* 0x0000000000007941 */ /* 0x000fea0003800000 */
.L_x_52:
[----:B0-----:R-:W-:Y:S01]  /*a4d0*/  IADD3 R10, R15, 0x34800, RZ ;  /* 0x000348000f0a7810 */ /* 0x001fe20007ffe0ff */
[----:B------:R-:W-:Y:S06]  /*a4e0*/  @!P1 BRA `(.L_x_54) ;  /* 0x0000001c00fc9947 */ /* 0x000fec0003800000 */
[----:B------:R-:W2:Y:S01]  /*a4f0*/  LDL R2, [R1+0x24] ;  /* 0x0000240001027983 */ /* 0x000ea20000100800 */
[----:B-1----:R-:W-:Y:S02]  /*a500*/  IMAD.MOV.U32 R0, RZ, RZ, 0x1 ;  /* 0x00000001ff007424 */ /* 0x002fe400078e00ff */
[----:B--2---:R-:W-:-:S05]  /*a510*/  IMAD.MOV R9, RZ, RZ, -R2 ;  /* 0x000000ffff097224 */ /* 0x004fca00078e0a02 */
[----:B------:R-:W-:-:S05]  /*a520*/  VIADDMNMX R9, R9, R0, 0xffffffff, !PT ;  /* 0xffffffff09097446 */ /* 0x000fca0007800100 */
[----:B------:R-:W-:-:S05]  /*a530*/  IMAD.IADD R0, R2, 0x1, R9 ;  /* 0x0000000102007824 */ /* 0x000fca00078e0209 */
[----:B------:R-:W-:-:S04]  /*a540*/  LOP3.LUT R0, R0, 0x1, RZ, 0xc0, !PT ;  /* 0x0000000100007812 */ /* 0x000fc800078ec0ff */
[----:B------:R-:W-:Y:S01]  /*a550*/  ISETP.NE.U32.AND P0, PT, R0, 0x1, PT ;  /* 0x000000010000780c */ /* 0x000fe20003f05070 */
[----:B------:R-:W-:-:S12]  /*a560*/  VIADD R0, R2, 0xfffffffe ;  /* 0xfffffffe02007836 */ /* 0x000fd80000000000 */
[----:B------:R-:W-:Y:S05]  /*a570*/  @P0 BRA `(.L_x_55) ;  /* 0x0000000800a00947 */ /* 0x000fea0003800000 */
[----:B------:R-:W2:Y:S04]  /*a580*/  LDL R3, [R1+0xc] ;  /* 0x00000c0001037983 */ /* 0x000ea80000100800 */
[----:B------:R-:W4:Y:S01]  /*a590*/  LDL R2, [R1] ;  /* 0x0000000001027983 */ /* 0x000f220000100800 */
[----:B------:R-:W-:Y:S01]  /*a5a0*/  VIADD R4, R18, 0x1 ;  /* 0x0000000112047836 */ /* 0x000fe20000000000 */
[----:B------:R-:W-:Y:S04]  /*a5b0*/  BSSY B0, `(.L_x_56) ;  /* 0x00000a0000007945 */ /* 0x000fe80003800000 */
[----:B------:R-:W-:-:S04]  /*a5c0*/  ISETP.NE.AND P0, PT, R4, 0x2, PT ;  /* 0x000000020400780c */ /* 0x000fc80003f05270 */
[----:B------:R-:W-:Y:S02]  /*a5d0*/  SEL R8, RZ, 0x1, P0 ;  /* 0x00000001ff087807 */ /* 0x000fe40000000000 */
[----:B------:R-:W-:Y:S02]  /*a5e0*/  SEL R4, R4, RZ, P0 ;  /* 0x000000ff04047207 */ /* 0x000fe40000000000 */
[----:B--2---:R-:W-:Y:S02]  /*a5f0*/  ISETP.NE.AND P2, PT, R3, RZ, PT ;  /* 0x000000ff0300720c */ /* 0x004fe40003f45270 */
[----:B----4-:R-:W-:-:S11]  /*a600*/  LOP3.LUT R8, R2, R8, RZ, 0x3c, !PT ;  /* 0x0000000802087212 */ /* 0x010fd600078e3cff */
[----:B------:R-:W-:Y:S05]  /*a610*/  @!P2 BRA `(.L_x_57) ;  /* 0x000000080064a947 */ /* 0x000fea0003800000 */
[----:B------:R-:W2:Y:S01]  /*a620*/  LDL R2, [R1+0x10] ;  /* 0x0000100001027983 */ /* 0x000ea20000100800 */
[----:B------:R-:W-:Y:S02]  /*a630*/  MOV R6, R17 ;  /* 0x0000001100067202 */ /* 0x000fe40000000f00 */
[----:B--2---:R-:W-:-:S13]  /*a640*/  ISETP.NE.AND P2, PT, R2, RZ, PT ;  /* 0x000000ff0200720c */ /* 0x004fda0003f45270 */
[----:B------:R-:W-:Y:S05]  /*a650*/  @!P2 BRA `(.L_x_58) ;  /* 0x00000000004ca947 */ /* 0x000fea0003800000 */
[----:B------:R-:W2:Y:S01]  /*a660*/  LDL R7, [R1+0x8] ;  /* 0x0000080001077983 */ /* 0x000ea20000100800 */
[----:B------:R-:W0:Y:S01]  /*a670*/  LDC R6, c[0x0][0x43c] ;  /* 0x00010f00ff067b82 */ /* 0x000e220000000800 */
[----:B------:R-:W-:Y:S01]  /*a680*/  ULDC.64 UR4, c[0x0][0x428] ;  /* 0x00010a0000047ab9 */ /* 0x000fe20000000a00 */
[----:B0-----:R-:W-:-:S13]  /*a690*/  ISETP.NE.AND P0, PT, R6, 0x1, PT ;  /* 0x000000010600780c */ /* 0x001fda0003f05270 */
[----:B------:R-:W3:Y:S02]  /*a6a0*/  @P0 LDC.64 R2, c[0x0][0x440] ;  /* 0x00011000ff020b82 */ /* 0x000ee40000000a00 */
[----:B---3--:R-:W-:-:S04]  /*a6b0*/  @P0 IMAD.HI.U32 R5, R0, R2, RZ ;  /* 0x0000000200050227 */ /* 0x008fc800078e00ff */
[----:B------:R-:W-:Y:S01]  /*a6c0*/  IMAD.MOV.U32 R2, RZ, RZ, R0 ;  /* 0x000000ffff027224 */ /* 0x000fe200078e0000 */
[----:B------:R-:W-:-:S05]  /*a6d0*/  @P0 SHF.R.U32.HI R2, RZ, R3, R5 ;  /* 0x00000003ff020219 */ /* 0x000fca0000011605 */
[----:B------:R-:W-:-:S04]  /*a6e0*/  IMAD.MOV R3, RZ, RZ, -R2 ;  /* 0x000000ffff037224 */ /* 0x000fc800078e0a02 */
[----:B------:R-:W-:Y:S01]  /*a6f0*/  IMAD R0, R6, R3, R0 ;  /* 0x0000000306007224 */ /* 0x000fe200078e0200 */
[----:B------:R-:W-:-:S03]  /*a700*/  SHF.R.S32.HI R3, RZ, 0x1f, R2 ;  /* 0x0000001fff037819 */ /* 0x000fc60000011402 */
[----:B------:R-:W-:-:S04]  /*a710*/  IMAD.WIDE.U32 R2, R19, UR4, R2 ;  /* 0x0000000413027c25 */ /* 0x000fc8000f8e0002 */
[----:B--2---:R-:W-:-:S04]  /*a720*/  IMAD R5, R7, UR4, RZ ;  /* 0x0000000407057c24 */ /* 0x004fc8000f8e02ff */
[----:B------:R-:W-:Y:S01]  /*a730*/  IMAD R5, R19, UR5, R5 ;  /* 0x0000000513057c24 */ /* 0x000fe2000f8e0205 */
[----:B------:R-:W-:Y:S02]  /*a740*/  ULDC.64 UR4, c[0x0][0x418] ;  /* 0x0001060000047ab9 */ /* 0x000fe40000000a00 */
[----:B------:R-:W-:Y:S01]  /*a750*/  LEA R6, P0, R2, UR4, 0x2 ;  /* 0x0000000402067c11 */ /* 0x000fe2000f8010ff */
[----:B------:R-:W-:-:S05]  /*a760*/  IMAD.IADD R3, R5, 0x1, R3 ;  /* 0x0000000105037824 */ /* 0x000fca00078e0203 */
[----:B------:R-:W-:-:S05]  /*a770*/  LEA.HI.X R7, R2, UR5, R3, 0x2, P0 ;  /* 0x0000000502077c11 */ /* 0x000fca00080f1403 */
[----:B------:R0:W5:Y:S02]  /*a780*/  LDG.E R6, desc[UR60][R6.64] ;  /* 0x0000003c06067981 */ /* 0x000164000c1e1900 */
.L_x_58:
[----:B------:R-:W-:Y:S01]  /*a790*/  LEA R3, R4, UR36, 0x3 ;  /* 0x0000002404037c11 */ /* 0x000fe2000f8e18ff */
[----:B------:R-:W-:Y:S01]  /*a7a0*/  BSSY B1, `(.L_x_59) ;  /* 0x0000004000017945 */ /* 0x000fe20003800000 */
[----:B------:R-:W-:-:S04]  /*a7b0*/  SHF.L.U32 R2, R8, 0x1f, RZ ;  /* 0x0000001f08027819 */ /* 0x000fc800000006ff */
[----:B------:R-:W1:Y:S02]  /*a7c0*/  SYNCS.PHASECHK.TRANS64.TRYWAIT P0, [R3+URZ+0x34840], R2 ;  /* 0x03484002030075a7 */ /* 0x000e64000800017f */
[----:B-1----:R-:W-:Y:S05]  /*a7d0*/  @!P0 BRA `(.L_x_60) ;  /* 0x0000003400348947 */ /* 0x002fea0003800000 */
.L_x_153:
[----:B------:R-:W-:Y:S05]  /*a7e0*/  BSYNC B1 ;  /* 0x0000000000017941 */ /* 0x000fea0003800000 */
.L_x_59:
[----:B---3--:R-:W2:Y:S01]  /*a7f0*/  S2R R5, SR_TID.X ;  /* 0x0000000000057919 */ /* 0x008ea20000002100 */
[----:B------:R-:W-:Y:S01]  /*a800*/  BSSY B1, `(.L_x_61) ;  /* 0x000000b000017945 */ /* 0x000fe20003800000 */
[----:B--2---:R-:W-:-:S04]  /*a810*/  LOP3.LUT R5, R5, 0x7f, RZ, 0xc0, !PT ;  /* 0x0000007f05057812 */ /* 0x004fc800078ec0ff */
[----:B------:R-:W-:-:S13]  /*a820*/  ISETP.NE.AND P1, PT, R5, RZ, PT ;  /* 0x000000ff0500720c */ /* 0x000fda0003f25270 */
[----:B------:R-:W-:Y:S05]  /*a830*/  @P1 BRA `(.L_x_62) ;  /* 0x00000000001c1947 */ /* 0x000fea0003800000 */
[----:B------:R-:W2:Y:S01]  /*a840*/  S2R R5, SR_TID.X ;  /* 0x0000000000057919 */ /* 0x000ea20000002100 */
[----:B-1----:R-:W-:-:S04]  /*a850*/  IMAD.MOV.U32 R2, RZ, RZ, 0xc000 ;  /* 0x0000c000ff027424 */ /* 0x002fc800078e00ff */
[----:B------:R3:W-:Y:S01]  /*a860*/  SYNCS.ARRIVE.TRANS64 RZ, [R3+URZ+0x34830], R2 ;  /* 0x0348300203ff79a7 */ /* 0x0007e2000800003f */
[----:B--2---:R-:W-:-:S04]  /*a870*/  LOP3.LUT R5, R5, 0x1f, RZ, 0xc0, !PT ;  /* 0x0000001f05057812 */ /* 0x004fc800078ec0ff */
[----:B------:R-:W-:-:S13]  /*a880*/  ISETP.NE.AND P0, PT, R5, RZ, PT ;  /* 0x000000ff0500720c */ /* 0x000fda0003f05270 */
[----:B---3--:R-:W-:Y:S05]  /*a890*/  @!P0 BRA `(.L_x_62) ;  /* 0x0000000000048947 */ /* 0x008fea0003800000 */
[----:B------:R-:W-:Y:S01]  /*a8a0*/  BPT.TRAP 0x1 ;  /* 0x000000040000795c */ /* 0x000fe20000300000 */
.L_x_62:
[----:B------:R-:W-:Y:S05]  /*a8b0*/  BSYNC B1 ;  /* 0x0000000000017941 */ /* 0x000fea0003800000 */
.L_x_61:
[----:B------:R-:W-:Y:S01]  /*a8c0*/  IMAD.MOV.U32 R11, RZ, RZ, RZ ;  /* 0x000000ffff0b7224 */ /* 0x000fe200078e00ff */
[----:B------:R-:W-:Y:S01]  /*a8d0*/  UIADD3 UR4, UP0, UR38, 0x370, URZ ;  /* 0x0000037026047890 */ /* 0x000fe2000ff1e03f */
[----:B------:R-:W-:Y:S01]  /*a8e0*/  IMAD R5, R4, 0xc000, R15 ;  /* 0x0000c00004057824 */ /* 0x000fe200078e020f */
[----:B------:R-:W-:Y:S01]  /*a8f0*/  PLOP3.LUT P0, PT, PT, PT, PT, 0x80, 0x0 ;  /* 0x000000000000781c */ /* 0x000fe20003f0f070 */
[----:B-1----:R-:W-:Y:S01]  /*a900*/  IMAD.SHL.U32 R2, R0, 0x80, RZ ;  /* 0x0000008000027824 */ /* 0x002fe200078e00ff */
[----:B------:R-:W-:Y:S01]  /*a910*/  R2UR UR10, R11 ;  /* 0x000000000b0a72ca */ /* 0x000fe200000e0000 */
[----:B0-----:R-:W-:Y:S01]  /*a920*/  VIADD R7, R5, 0x1c400 ;  /* 0x0001c40005077836 */ /* 0x001fe20000000000 */
[----:B------:R-:W-:Y:S01]  /*a930*/  IADD3 R3, R3, 0x34830, RZ ;  /* 0x0003483003037810 */ /* 0x000fe20007ffe0ff */
[----:B------:R-:W-:Y:S01]  /*a940*/  UIADD3.X UR5, URZ, UR39, URZ, UP0, !UPT ;  /* 0x000000273f057290 */ /* 0x000fe200087fe43f */
[----:B------:R-:W-:Y:S01]  /*a950*/  UMOV UR6, 0x0 ;  /* 0x0000000000067882 */ /* 0x000fe20000000000 */
[----:B------:R-:W-:-:S10]  /*a960*/  UMOV UR7, 0x14f00000 ;  /* 0x14f0000000077882 */ /* 0x000fd40000000000 */
.L_x_63:
[----:B------:R-:W-:-:S13]  /*a970*/  @P0 ELECT P2, URZ, PT ;  /* 0x00000000003f082f */ /* 0x000fda0003840000 */
[----:B-----5:R-:W-:Y:S02]  /*a980*/  @P2 R2UR UR13, R6 ;  /* 0x00000000060d22ca */ /* 0x020fe400000e0000 */
[----:B------:R-:W-:Y:S02]  /*a990*/  @P2 R2UR UR12, R16 ;  /* 0x00000000100c22ca */ /* 0x000fe400000e0000 */
[----:B------:R-:W-:Y:S02]  /*a9a0*/  @P2 R2UR UR11, R2 ;  /* 0x00000000020b22ca */ /* 0x000fe400000e0000 */
[----:B------:R-:W-:Y:S02]  /*a9b0*/  @P2 R2UR UR9, R3 ;  /* 0x00000000030922ca */ /* 0x000fe400000e0000 */
[----:B------:R-:W-:Y:S02]  /*a9c0*/  @P2 R2UR UR8, R7 ;  /* 0x00000000070822ca */ /* 0x000fe400000e0000 */
[----:B------:R-:W-:-:S02]  /*a9d0*/  @P2 PLOP3.LUT P0, PT, P2, PT, PT, 0x8, 0x0 ;  /* 0x000000000000281c */ /* 0x000fc4000170e170 */
[----:B------:R-:W-:-:S09]  /*a9e0*/  PLOP3.LUT P2, PT, PT, PT, PT, 0x8, 0x0 ;  /* 0x000000000000781c */ /* 0x000fd20003f4e170 */
[----:B------:R0:W-:Y:S02]  /*a9f0*/  UTMALDG.4D [UR8], [UR4], desc[UR6] ;  /* 0x00000608040075b4 */ /* 0x0001e40008019000 */
[----:B0-----:R-:W-:Y:S05]  /*aa00*/  @P0 BRA.U.ANY `(.L_x_63) ;  /* 0xfffffffd00d80947 */ /* 0x001fea000393ffff */
[----:B------:R-:W-:Y:S01]  /*aa10*/  IMAD.MOV.U32 R14, RZ, RZ, 0x40 ;  /* 0x00000040ff0e7424 */ /* 0x000fe200078e00ff */
[----:B------:R-:W-:Y:S01]  /*aa20*/  PLOP3.LUT P0, PT, PT, PT, PT, 0x80, 0x0 ;  /* 0x000000000000781c */ /* 0x000fe20003f0f070 */
[----:B------:R-:W-:Y:S01]  /*aa30*/  VIADD R7, R5, 0x20400 ;  /* 0x0002040005077836 */ /* 0x000fe20000000000 */
[----:B------:R-:W-:Y:S01]  /*aa40*/  UMOV UR6, 0x0 ;  /* 0x0000000000067882 */ /* 0x000fe20000000000 */
[----:B------:R-:W-:Y:S01]  /*aa50*/  UMOV UR7, 0x14f00000 ;  /* 0x14f0000000077882 */ /* 0x000fe20000000000 */
[----:B------:R-:W-:-:S15]  /*aa60*/  R2UR UR10, R14 ;  /* 0x000000000e0a72ca */ /* 0x000fde00000e0000 */
.L_x_64:
[----:B------:R-:W-:-:S13]  /*aa70*/  @P0 ELECT P2, URZ, PT ;  /* 0x00000000003f082f */ /* 0x000fda0003840000 */
[----:B------:R-:W-:Y:S02]  /*aa80*/  @P2 R2UR UR13, R6 ;  /* 0x00000000060d22ca */ /* 0x000fe400000e0000 */
        /* <DEDUP_REMOVED lines=8> */
[----:B------:R-:W-:Y:S01]  /*ab10*/  PLOP3.LUT P0, PT, PT, PT, PT, 0x80, 0x0 ;  /* 0x000000000000781c */ /* 0x000fe20003f0f070 */
[----:B------:R-:W-:Y:S01]  /*ab20*/  VIADD R5, R5, 0x24400 ;  /* 0x0002440005057836 */ /* 0x000fe20000000000 */
[----:B------:R-:W-:Y:S01]  /*ab30*/  UMOV UR6, 0x0 ;  /* 0x0000000000067882 */ /* 0x000fe20000000000 */
[----:B------:R-:W-:Y:S01]  /*ab40*/  UMOV UR7, 0x14f00000 ;  /* 0x14f0000000077882 */ /* 0x000fe20000000000 */
[----:B------:R-:W-:-:S09]  /*ab50*/  UMOV UR10, 0x80 ;  /* 0x00000080000a7882 */ /* 0x000fd20000000000 */
.L_x_65:
        /* <DEDUP_REMOVED lines=10> */
[----:B------:R-:W2:Y:S01]  /*ac00*/  LDL.LU R7, [R1] ;  /* 0x0000000001077983 */ /* 0x000ea20000300800 */
[----:B------:R-:W-:Y:S01]  /*ac10*/  LEA R3, R18, R10, 0x3 ;  /* 0x0000000a12037211 */ /* 0x000fe200078e18ff */
[----:B------:R-:W-:Y:S01]  /*ac20*/  BSSY B1, `(.L_x_66) ;  /* 0x0000004000017945 */ /* 0x000fe20003800000 */
[----:B--2---:R-:W-:-:S04]  /*ac30*/  SHF.L.U32 R2, R7, 0x1f, RZ ;  /* 0x0000001f07027819 */ /* 0x004fc800000006ff */
[----:B------:R-:W0:Y:S02]  /*ac40*/  SYNCS.PHASECHK.TRANS64.TRYWAIT P0, [R3+URZ+0x60], R2 ;  /* 0x00006002030075a7 */ /* 0x000e24000800017f */
[----:B0-----:R-:W-:Y:S05]  /*ac50*/  @!P0 BRA `(.L_x_67) ;  /* 0x0000003000288947 */ /* 0x001fea0003800000 */
.L_x_154:
[----:B------:R-:W-:Y:S05]  /*ac60*/  BSYNC B1 ;  /* 0x0000000000017941 */ /* 0x000fea0003800000 */
.L_x_66:
[----:B------:R-:W-:Y:S01]  /*ac70*/  BSSY B1, `(.L_x_68) ;  /* 0x000000c000017945 */ /* 0x000fe20003800000 */
[----:B------:R-:W-:Y:S02]  /*ac80*/  IMAD.MOV.U32 R12, RZ, RZ, 0x0 ;  /* 0x00000000ff0c7424 */ /* 0x000fe400078e00ff */
[----:B------:R-:W-:Y:S01]  /*ac90*/  IMAD.MOV.U32 R13, RZ, RZ, 0x14f00000 ;  /* 0x14f00000ff0d7424 */ /* 0x000fe200078e00ff */
[----:B------:R-:W-:Y:S06]  /*aca0*/  @P1 BRA `(.L_x_69) ;  /* 0x0000000000201947 */ /* 0x000fec0003800000 */
[----:B------:R-:W1:Y:S01]  /*acb0*/  S2R R5, SR_TID.X ;  /* 0x0000000000057919 */ /* 0x000e620000002100 */
[----:B0-----:R-:W-:Y:S01]  /*acc0*/  LEA R2, R18, UR36, 0x3 ;  /* 0x0000002412027c11 */ /* 0x001fe2000f8e18ff */
[----:B------:R-:W-:-:S04]  /*acd0*/  IMAD.MOV.U32 R3, RZ, RZ, 0x8000 ;  /* 0x00008000ff037424 */ /* 0x000fc800078e00ff */
[----:B------:R2:W-:Y:S01]  /*ace0*/  SYNCS.ARRIVE.TRANS64 RZ, [R2+URZ+0x34850], R3 ;  /* 0x0348500302ff79a7 */ /* 0x0005e2000800003f */
[----:B-1----:R-:W-:-:S04]  /*acf0*/  LOP3.LUT R5, R5, 0x1f, RZ, 0xc0, !PT ;  /* 0x0000001f05057812 */ /* 0x002fc800078ec0ff */
[----:B------:R-:W-:-:S13]  /*ad00*/  ISETP.NE.AND P0, PT, R5, RZ, PT ;  /* 0x000000ff0500720c */ /* 0x000fda0003f05270 */
[----:B--2---:R-:W-:Y:S05]  /*ad10*/  @!P0 BRA `(.L_x_69) ;  /* 0x0000000000048947 */ /* 0x004fea0003800000 */
[----:B------:R-:W-:Y:S01]  /*ad20*/  BPT.TRAP 0x1 ;  /* 0x000000040000795c */ /* 0x000fe20000300000 */
.L_x_69:
[----:B------:R-:W-:Y:S05]  /*ad30*/  BSYNC B1 ;  /* 0x0000000000017941 */ /* 0x000fea0003800000 */
.L_x_68:
[----:B------:R-:W2:Y:S01]  /*ad40*/  LDL.LU R5, [R1+0x4] ;  /* 0x0000040001057983 */ /* 0x000ea20000300800 */
[----:B------:R-:W-:Y:S01]  /*ad50*/  R2UR UR10, R11 ;  /* 0x000000000b0a72ca */ /* 0x000fe200000e0000 */
[----:B------:R-:W-:Y:S01]  /*ad60*/  UIADD3 UR4, UP0, UR38, 0x470, URZ ;  /* 0x0000047026047890 */ /* 0x000fe2000ff1e03f */
[----:B------:R-:W-:Y:S02]  /*ad70*/  R2UR UR6, R12 ;  /* 0x000000000c0672ca */ /* 0x000fe400000e0000 */
[----:B------:R-:W-:Y:S01]  /*ad80*/  R2UR UR7, R13 ;  /* 0x000000000d0772ca */ /* 0x000fe200000e0000 */
[----:B------:R-:W-:Y:S01]  /*ad90*/  UIADD3.X UR5, URZ, UR39, URZ, UP0, !UPT ;  /* 0x000000273f057290 */ /* 0x000fe200087fe43f */
[C---:B0-----:R-:W-:Y:S02]  /*ada0*/  LEA R2, R18.reuse, UR36, 0x3 ;  /* 0x0000002412027c11 */ /* 0x041fe4000f8e18ff */
[----:B------:R-:W-:Y:S02]  /*adb0*/  LEA R3, R18, UR36, 0xf ;  /* 0x0000002412037c11 */ /* 0x000fe4000f8e78ff */
[----:B------:R-:W-:Y:S01]  /*adc0*/  PLOP3.LUT P0, PT, PT, PT, PT, 0x80, 0x0 ;  /* 0x000000000000781c */ /* 0x000fe20003f0f070 */
[----:B------:R-:W-:Y:S01]  /*add0*/  VIADD R2, R2, 0x34850 ;  /* 0x0003485002027836 */ /* 0x000fe20000000000 */
[----:B------:R-:W-:Y:S01]  /*ade0*/  IADD3 R7, R3, 0x400, RZ ;  /* 0x0000040003077810 */ /* 0x000fe20007ffe0ff */
[----:B--2---:R-:W-:-:S10]  /*adf0*/  IMAD.SHL.U32 R5, R5, 0x80, RZ ;  /* 0x0000008005057824 */ /* 0x004fd400078e00ff */
.L_x_70:
        /* <DEDUP_REMOVED lines=10> */
[----:B------:R-:W-:Y:S01]  /*aea0*/  R2UR UR10, R14 ;  /* 0x000000000e0a72ca */ /* 0x000fe200000e0000 */
[----:B------:R-:W-:Y:S01]  /*aeb0*/  VIADD R3, R3, 0x4400 ;  /* 0x0000440003037836 */ /* 0x000fe20000000000 */
[----:B------:R-:W-:Y:S02]  /*aec0*/  R2UR UR6, R12 ;  /* 0x000000000c0672ca */ /* 0x000fe400000e0000 */
[----:B------:R-:W-:Y:S02]  /*aed0*/  R2UR UR7, R13 ;  /* 0x000000000d0772ca */ /* 0x000fe400000e0000 */
[----:B------:R-:W-:-:S13]  /*aee0*/  PLOP3.LUT P0, PT, PT, PT, PT, 0x80, 0x0 ;  /* 0x000000000000781c */ /* 0x000fda0003f0f070 */
.L_x_71:
        /* <DEDUP_REMOVED lines=10> */
[----:B------:R0:W-:Y:S01]  /*af90*/  STL [R1+0x4], R0 ;  /* 0x0000040001007387 */ /* 0x0001e20000100800 */
[----:B------:R-:W-:-:S07]  /*afa0*/  IMAD.MOV.U32 R17, RZ, RZ, R6 ;  /* 0x000000ffff117224 */ /* 0x000fce00078e0006 */
.L_x_57:
[----:B------:R-:W-:Y:S05]  /*afb0*/  BSYNC B0 ;  /* 0x0000000000007941 */ /* 0x000fea0003800000 */
.L_x_56:
[----:B0-----:R-:W2:Y:S01]  /*afc0*/  LDL.LU R0, [R1+0x24] ;  /* 0x0000240001007983 */ /* 0x001ea20000300800 */
[----:B------:R-:W-:-:S03]  /*afd0*/  IMAD.MOV.U32 R18, RZ, RZ, R4 ;  /* 0x000000ffff127224 */ /* 0x000fc600078e0004 */
[----:B------:R0:W-:Y:S02]  /*afe0*/  STL [R1], R8 ;  /* 0x0000000801007387 */ /* 0x0001e40000100800 */
[----:B0-2---:R-:W-:-:S07]  /*aff0*/  VIADD R0, R0, 0xfffffffd ;  /* 0xfffffffd00007836 */ /* 0x005fce0000000000 */
.L_x_55:
[----:B------:R-:W2:Y:S01]  /*b000*/  LDL.LU R2, [R1+0x1c] ;  /* 0x00001c0001027983 */ /* 0x000ea20000300800 */
[----:B------:R-:W-:Y:S01]  /*b010*/  IMAD.MOV R9, RZ, RZ, -R9 ;  /* 0x000000ffff097224 */ /* 0x000fe200078e0a09 */
[----:B------:R-:W-:Y:S04]  /*b020*/  BSSY B0, `(.L_x_54) ;  /* 0x000014b000007945 */ /* 0x000fe80003800000 */
[----:B--2---:R-:W-:-:S13]  /*b030*/  ISETP.NE.AND P0, PT, R2, R9, PT ;  /* 0x000000090200720c */ /* 0x004fda0003f05270 */
[----:B------:R-:W-:Y:S05]  /*b040*/  @!P0 BRA `(.L_x_72) ;  /* 0x0000001400208947 */ /* 0x000fea0003800000 */
[----:B------:R-:W-:-:S07]  /*b050*/  MOV R4, R17 ;  /* 0x0000001100047202 */ /* 0x000fce0000000f00 */
.L_x_105:
[----:B--2---:R-:W2:Y:S04]  /*b060*/  LDL R3, [R1+0xc] ;  /* 0x00000c0001037983 */ /* 0x004ea80000100800 */
        /* <DEDUP_REMOVED lines=8> */
[----:B01----:R-:W-:Y:S05]  /*b0f0*/  @!P1 BRA `(.L_x_74) ;  /* 0x00000008005c9947 */ /* 0x003fea0003800000 */
[----:B------:R-:W2:Y:S01]  /*b100*/  LDL R2, [R1+0x10] ;  /* 0x0000100001027983 */ /* 0x000ea20000100800 */
[----:B------:R-:W-:Y:S01]  /*b110*/  IMAD.MOV.U32 R8, RZ, RZ, R0 ;  /* 0x000000ffff087224 */ /* 0x000fe200078e0000 */
[----:B--2---:R-:W-:-:S13]  /*b120*/  ISETP.NE.AND P1, PT, R2, RZ, PT ;  /* 0x000000ff0200720c */ /* 0x004fda0003f25270 */
[----:B------:R-:W-:Y:S05]  /*b130*/  @!P1 BRA `(.L_x_75) ;  /* 0x00000000004c9947 */ /* 0x000fea0003800000 */
[----:B---3--:R-:W2:Y:S01]  /*b140*/  LDL R5, [R1+0x8] ;  /* 0x0000080001057983 */ /* 0x008ea20000100800 */
[----:B------:R-:W0:Y:S01]  /*b150*/  LDC R8, c[0x0][0x43c] ;  /* 0x00010f00ff087b82 */ /* 0x000e220000000800 */
[----:B------:R-:W-:Y:S01]  /*b160*/  ULDC.64 UR4, c[0x0][0x428] ;  /* 0x00010a0000047ab9 */ /* 0x000fe20000000a00 */
[----:B0-----:R-:W-:-:S13]  /*b170*/  ISETP.NE.AND P0, PT, R8, 0x1, PT ;  /* 0x000000010800780c */ /* 0x001fda0003f05270 */
[----:B------:R-:W0:Y:S02]  /*b180*/  @P0 LDC.64 R2, c[0x0][0x440] ;  /* 0x00011000ff020b82 */ /* 0x000e240000000a00 */
[----:B0-----:R-:W-:-:S04]  /*b190*/  @P0 IMAD.HI.U32 R4, R0, R2, RZ ;  /* 0x0000000200040227 */ /* 0x001fc800078e00ff */
        /* <DEDUP_REMOVED lines=8> */
[----:B------:R-:W-:-:S03]  /*b220*/  ULDC.64 UR4, c[0x0][0x418] ;  /* 0x0001060000047ab9 */ /* 0x000fc60000000a00 */
[----:B------:R-:W-:Y:S01]  /*b230*/  IMAD.IADD R3, R4, 0x1, R3 ;  /* 0x0000000104037824 */ /* 0x000fe200078e0203 */
[----:B------:R-:W-:-:S04]  /*b240*/  LEA R4, P0, R2, UR4, 0x2 ;  /* 0x0000000402047c11 */ /* 0x000fc8000f8010ff */
[----:B------:R-:W-:-:S05]  /*b250*/  LEA.HI.X R5, R2, UR5, R3, 0x2, P0 ;  /* 0x0000000502057c11 */ /* 0x000fca00080f1403 */
[----:B------:R0:W5:Y:S04]  /*b260*/  LDG.E R4, desc[UR60][R4.64] ;  /* 0x0000003c04047981 */ /* 0x000168000c1e1900 */
.L_x_75:
[----:B------:R-:W-:Y:S01]  /*b270*/  LEA R3, R6, UR36, 0x3 ;  /* 0x0000002406037c11 */ /* 0x000fe2000f8e18ff */
[----:B------:R-:W-:Y:S01]  /*b280*/  BSSY B2, `(.L_x_76) ;  /* 0x0000004000027945 */ /* 0x000fe20003800000 */
[----:B------:R-:W-:-:S04]  /*b290*/  SHF.L.U32 R2, R7, 0x1f, RZ ;  /* 0x0000001f07027819 */ /* 0x000fc800000006ff */
[----:B------:R-:W1:Y:S02]  /*b2a0*/  SYNCS.PHASECHK.TRANS64.TRYWAIT P0, [R3+URZ+0x34840], R2 ;  /* 0x03484002030075a7 */ /* 0x000e64000800017f */
[----:B-1----:R-:W-:Y:S05]  /*b2b0*/  @!P0 BRA `(.L_x_77) ;  /* 0x0000002800a48947 */ /* 0x002fea0003800000 */
.L_x_155:
[----:B------:R-:W-:Y:S05]  /*b2c0*/  BSYNC B2 ;  /* 0x0000000000027941 */ /* 0x000fea0003800000 */
.L_x_76:
[----:B0--3--:R-:W0:Y:S01]  /*b2d0*/  S2R R5, SR_TID.X ;  /* 0x0000000000057919 */ /* 0x009e220000002100 */
[----:B------:R-:W-:Y:S01]  /*b2e0*/  BSSY B2, `(.L_x_78) ;  /* 0x000000b000027945 */ /* 0x000fe20003800000 */
[----:B0-----:R-:W-:-:S04]  /*b2f0*/  LOP3.LUT R5, R5, 0x7f, RZ, 0xc0, !PT ;  /* 0x0000007f05057812 */ /* 0x001fc800078ec0ff */
[----:B------:R-:W-:-:S13]  /*b300*/  ISETP.NE.AND P1, PT, R5, RZ, PT ;  /* 0x000000ff0500720c */ /* 0x000fda0003f25270 */
[----:B------:R-:W-:Y:S05]  /*b310*/  @P1 BRA `(.L_x_79) ;  /* 0x00000000001c1947 */ /* 0x000fea0003800000 */
[----:B------:R-:W0:Y:S01]  /*b320*/  S2R R5, SR_TID.X ;  /* 0x0000000000057919 */ /* 0x000e220000002100 */
[----:B-1----:R-:W-:-:S04]  /*b330*/  MOV R2, 0xc000 ;  /* 0x0000c00000027802 */ /* 0x002fc80000000f00 */
[----:B------:R2:W-:Y:S01]  /*b340*/  SYNCS.ARRIVE.TRANS64 RZ, [R3+URZ+0x34830], R2 ;  /* 0x0348300203ff79a7 */ /* 0x0005e2000800003f */
[----:B0-----:R-:W-:-:S04]  /*b350*/  LOP3.LUT R5, R5, 0x1f, RZ, 0xc0, !PT ;  /* 0x0000001f05057812 */ /* 0x001fc800078ec0ff */
[----:B------:R-:W-:-:S13]  /*b360*/  ISETP.NE.AND P0, PT, R5, RZ, PT ;  /* 0x000000ff0500720c */ /* 0x000fda0003f05270 */
[----:B--2---:R-:W-:Y:S05]  /*b370*/  @!P0 BRA `(.L_x_79) ;  /* 0x0000000000048947 */ /* 0x004fea0003800000 */
[----:B------:R-:W-:Y:S01]  /*b380*/  BPT.TRAP 0x1 ;  /* 0x000000040000795c */ /* 0x000fe20000300000 */
.L_x_79:
[----:B------:R-:W-:Y:S05]  /*b390*/  BSYNC B2 ;  /* 0x0000000000027941 */ /* 0x000fea0003800000 */
.L_x_78:
[----:B------:R-:W-:Y:S01]  /*b3a0*/  IMAD.MOV.U32 R11, RZ, RZ, RZ ;  /* 0x000000ffff0b7224 */ /* 0x000fe200078e00ff */
[----:B------:R-:W-:Y:S01]  /*b3b0*/  UIADD3 UR4, UP0, UR38, 0x370, URZ ;  /* 0x0000037026047890 */ /* 0x000fe2000ff1e03f */
[----:B------:R-:W-:Y:S01]  /*b3c0*/  IMAD R5, R6, 0xc000, R15 ;  /* 0x0000c00006057824 */ /* 0x000fe200078e020f */
[----:B------:R-:W-:Y:S01]  /*b3d0*/  PLOP3.LUT P0, PT, PT, PT, PT, 0x80, 0x0 ;  /* 0x000000000000781c */ /* 0x000fe20003f0f070 */
[----:B-1----:R-:W-:Y:S01]  /*b3e0*/  VIADD R3, R3, 0x34830 ;  /* 0x0003483003037836 */ /* 0x002fe20000000000 */
[----:B------:R-:W-:Y:S01]  /*b3f0*/  R2UR UR10, R11 ;  /* 0x000000000b0a72ca */ /* 0x000fe200000e0000 */
[----:B------:R-:W-:Y:S01]  /*b400*/  IMAD.SHL.U32 R2, R8, 0x80, RZ ;  /* 0x0000008008027824 */ /* 0x000fe200078e00ff */
[----:B------:R-:W-:Y:S01]  /*b410*/  UIADD3.X UR5, URZ, UR39, URZ, UP0, !UPT ;  /* 0x000000273f057290 */ /* 0x000fe200087fe43f */
[----:B------:R-:W-:Y:S01]  /*b420*/  VIADD R9, R5, 0x1c400 ;  /* 0x0001c40005097836 */ /* 0x000fe20000000000 */
[----:B------:R-:W-:Y:S01]  /*b430*/  UMOV UR6, 0x0 ;  /* 0x0000000000067882 */ /* 0x000fe20000000000 */
[----:B------:R-:W-:-:S10]  /*b440*/  UMOV UR7, 0x14f00000 ;  /* 0x14f0000000077882 */ /* 0x000fd40000000000 */
.L_x_80:
        /* <DEDUP_REMOVED lines=12> */
[----:B------:R-:W-:Y:S01]  /*b510*/  UMOV UR6, 0x0 ;  /* 0x0000000000067882 */ /* 0x000fe20000000000 */
[----:B------:R-:W-:Y:S01]  /*b520*/  IADD3 R9, R5, 0x20400, RZ ;  /* 0x0002040005097810 */ /* 0x000fe20007ffe0ff */
[----:B------:R-:W-:Y:S01]  /*b530*/  UMOV UR7, 0x14f00000 ;  /* 0x14f0000000077882 */ /* 0x000fe20000000000 */
[----:B------:R-:W-:-:S15]  /*b540*/  R2UR UR10, R14 ;  /* 0x000000000e0a72ca */ /* 0x000fde00000e0000 */
.L_x_81:
        /* <DEDUP_REMOVED lines=15> */
.L_x_82:
        /* <DEDUP_REMOVED lines=11> */
[----:B------:R-:W-:Y:S01]  /*b6f0*/  IMAD R2, R18, 0x8, R10 ;  /* 0x0000000812027824 */ /* 0x000fe200078e020a */
[----:B------:R-:W-:Y:S01]  /*b700*/  BSSY B2, `(.L_x_83) ;  /* 0x0000004000027945 */ /* 0x000fe20003800000 */
[----:B--2---:R-:W-:-:S04]  /*b710*/  SHF.L.U32 R3, R9, 0x1f, RZ ;  /* 0x0000001f09037819 */ /* 0x004fc800000006ff */
[----:B------:R-:W0:Y:S02]  /*b720*/  SYNCS.PHASECHK.TRANS64.TRYWAIT P0, [R2+URZ+0x60], R3 ;  /* 0x00006003020075a7 */ /* 0x000e24000800017f */
[----:B0-----:R-:W-:Y:S05]  /*b730*/  @!P0 BRA `(.L_x_84) ;  /* 0x0000002400988947 */ /* 0x001fea0003800000 */
.L_x_156:
[----:B------:R-:W-:Y:S05]  /*b740*/  BSYNC B2 ;  /* 0x0000000000027941 */ /* 0x000fea0003800000 */
.L_x_83:
[----:B------:R-:W-:Y:S01]  /*b750*/  BSSY B2, `(.L_x_85) ;  /* 0x000000b000027945 */ /* 0x000fe20003800000 */
[----:B------:R-:W-:Y:S02]  /*b760*/  IMAD.MOV.U32 R12, RZ, RZ, 0x0 ;  /* 0x00000000ff0c7424 */ /* 0x000fe400078e00ff */
[----:B------:R-:W-:Y:S01]  /*b770*/  IMAD.MOV.U32 R13, RZ, RZ, 0x14f00000 ;  /* 0x14f00000ff0d7424 */ /* 0x000fe200078e00ff */
[----:B------:R-:W-:Y:S06]  /*b780*/  @P1 BRA `(.L_x_86) ;  /* 0x00000000001c1947 */ /* 0x000fec0003800000 */
[----:B------:R-:W1:Y:S01]  /*b790*/  S2R R5, SR_TID.X ;  /* 0x0000000000057919 */ /* 0x000e620000002100 */
[----:B0-----:R-:W-:-:S04]  /*b7a0*/  IMAD.MOV.U32 R3, RZ, RZ, 0x8000 ;  /* 0x00008000ff037424 */ /* 0x001fc800078e00ff */
[----:B------:R2:W-:Y:S01]  /*b7b0*/  SYNCS.ARRIVE.TRANS64 RZ, [R2+URZ+0x50], R3 ;  /* 0x0000500302ff79a7 */ /* 0x0005e2000800003f */
[----:B-1----:R-:W-:-:S04]  /*b7c0*/  LOP3.LUT R5, R5, 0x1f, RZ, 0xc0, !PT ;  /* 0x0000001f05057812 */ /* 0x002fc800078ec0ff */
[----:B------:R-:W-:-:S13]  /*b7d0*/  ISETP.NE.AND P0, PT, R5, RZ, PT ;  /* 0x000000ff0500720c */ /* 0x000fda0003f05270 */
[----:B--2---:R-:W-:Y:S05]  /*b7e0*/  @!P0 BRA `(.L_x_86) ;  /* 0x0000000000048947 */ /* 0x004fea0003800000 */
[----:B------:R-:W-:Y:S01]  /*b7f0*/  BPT.TRAP 0x1 ;  /* 0x000000040000795c */ /* 0x000fe20000300000 */
.L_x_86:
[----:B------:R-:W-:Y:S05]  /*b800*/  BSYNC B2 ;  /* 0x0000000000027941 */ /* 0x000fea0003800000 */
.L_x_85:
[----:B0-----:R-:W2:Y:S01]  /*b810*/  LDL.LU R3, [R1+0x4] ;  /* 0x0000040001037983 */ /* 0x001ea20000300800 */
[----:B------:R-:W-:Y:S01]  /*b820*/  R2UR UR10, R11 ;  /* 0x000000000b0a72ca */ /* 0x000fe200000e0000 */
[----:B------:R-:W-:Y:S01]  /*b830*/  UIADD3 UR4, UP0, UR38, 0x470, URZ ;  /* 0x0000047026047890 */ /* 0x000fe2000ff1e03f */
[----:B------:R-:W-:Y:S01]  /*b840*/  R2UR UR6, R12 ;  /* 0x000000000c0672ca */ /* 0x000fe200000e0000 */
[----:B------:R-:W-:Y:S01]  /*b850*/  VIADD R2, R2, 0x50 ;  /* 0x0000005002027836 */ /* 0x000fe20000000000 */
[----:B------:R-:W-:Y:S01]  /*b860*/  R2UR UR7, R13 ;  /* 0x000000000d0772ca */ /* 0x000fe200000e0000 */
[----:B------:R-:W-:Y:S01]  /*b870*/  UIADD3.X UR5, URZ, UR39, URZ, UP0, !UPT ;  /* 0x000000273f057290 */ /* 0x000fe200087fe43f */
[----:B------:R-:W-:Y:S02]  /*b880*/  LEA R18, R18, UR36, 0xf ;  /* 0x0000002412127c11 */ /* 0x000fe4000f8e78ff */
[----:B------:R-:W-:-:S03]  /*b890*/  PLOP3.LUT P0, PT, PT, PT, PT, 0x80, 0x0 ;  /* 0x000000000000781c */ /* 0x000fc60003f0f070 */
[----:B------:R-:W-:Y:S01]  /*b8a0*/  VIADD R5, R18, 0x400 ;  /* 0x0000040012057836 */ /* 0x000fe20000000000 */
[----:B--2---:R-:W-:-:S09]  /*b8b0*/  SHF.L.U32 R3, R3, 0x7, RZ ;  /* 0x0000000703037819 */ /* 0x004fd200000006ff */
.L_x_87:
        /* <DEDUP_REMOVED lines=15> */
.L_x_88:
        /* <DEDUP_REMOVED lines=12> */
.L_x_74:
[----:B------:R-:W-:Y:S05]  /*ba70*/  BSYNC B1 ;  /* 0x0000000000017941 */ /* 0x000fea0003800000 */
.L_x_73:
[----:B------:R-:W2:Y:S01]  /*ba80*/  LDL R2, [R1+0xc] ;  /* 0x00000c0001027983 */ /* 0x000ea20000100800 */
[----:B------:R-:W-:Y:S01]  /*ba90*/  VIADD R18, R6, 0x1 ;  /* 0x0000000106127836 */ /* 0x000fe20000000000 */
[----:B------:R-:W-:Y:S04]  /*baa0*/  BSSY B1, `(.L_x_89) ;  /* 0x000009f000017945 */ /* 0x000fe80003800000 */
[----:B------:R-:W-:-:S04]  /*bab0*/  ISETP.NE.AND P0, PT, R18, 0x2, PT ;  /* 0x000000021200780c */ /* 0x000fc80003f05270 */
[----:B------:R-:W-:Y:S02]  /*bac0*/  SEL R18, R18, RZ, P0 ;  /* 0x000000ff12127207 */ /* 0x000fe40000000000 */
[----:B--2---:R-:W-:Y:S02]  /*bad0*/  ISETP.NE.AND P1, PT, R2, RZ, PT ;  /* 0x000000ff0200720c */ /* 0x004fe40003f25270 */
[----:B------:R-:W-:-:S04]  /*bae0*/  SEL R2, RZ, 0x1, P0 ;  /* 0x00000001ff027807 */ /* 0x000fc80000000000 */
[----:B------:R-:W-:-:S05]  /*baf0*/  LOP3.LUT R9, R7, R2, RZ, 0x3c, !PT ;  /* 0x0000000207097212 */ /* 0x000fca00078e3cff */
[----:B------:R1:W-:Y:S02]  /*bb00*/  STL [R1], R9 ;  /* 0x0000000901007387 */ /* 0x0003e40000100800 */
[----:B------:R-:W-:Y:S05]  /*bb10*/  @!P1 BRA `(.L_x_90) ;  /* 0x00000008005c9947 */ /* 0x000fea0003800000 */
[----:B------:R-:W2:Y:S01]  /*bb20*/  LDL R3, [R1+0x10] ;  /* 0x0000100001037983 */ /* 0x000ea20000100800 */
[----:B0-----:R-:W-:Y:S02]  /*bb30*/  IADD3 R8, R0, -0x1, RZ ;  /* 0xffffffff00087810 */ /* 0x001fe40007ffe0ff */
[----:B--2---:R-:W-:-:S13]  /*bb40*/  ISETP.NE.AND P1, PT, R3, RZ, PT ;  /* 0x000000ff0300720c */ /* 0x004fda0003f25270 */
[----:B------:R-:W-:Y:S05]  /*bb50*/  @!P1 BRA `(.L_x_91) ;  /* 0x00000000004c9947 */ /* 0x000fea0003800000 */
[----:B------:R-:W2:Y:S01]  /*bb60*/  LDL R11, [R1+0x8] ;  /* 0x00000800010b7983 */ /* 0x000ea20000100800 */
[----:B---3--:R-:W0:Y:S01]  /*bb70*/  LDC R5, c[0x0][0x43c] ;  /* 0x00010f00ff057b82 */ /* 0x008e220000000800 */
        /* <DEDUP_REMOVED lines=17> */
.L_x_91:
[----:B------:R-:W-:Y:S01]  /*bc90*/  LEA R2, R18, UR36, 0x3 ;  /* 0x0000002412027c11 */ /* 0x000fe2000f8e18ff */
[----:B------:R-:W-:Y:S01]  /*bca0*/  BSSY B2, `(.L_x_92) ;  /* 0x0000004000027945 */ /* 0x000fe20003800000 */
[----:B------:R-:W-:-:S04]  /*bcb0*/  SHF.L.U32 R3, R9, 0x1f, RZ ;  /* 0x0000001f09037819 */ /* 0x000fc800000006ff */
[----:B------:R-:W2:Y:S02]  /*bcc0*/  SYNCS.PHASECHK.TRANS64.TRYWAIT P0, [R2+URZ+0x34840], R3 ;  /* 0x03484003020075a7 */ /* 0x000ea4000800017f */
[----:B--2---:R-:W-:Y:S05]  /*bcd0*/  @!P0 BRA `(.L_x_93) ;  /* 0x0000002000448947 */ /* 0x004fea0003800000 */
.L_x_157:
[----:B------:R-:W-:Y:S05]  /*bce0*/  BSYNC B2 ;  /* 0x0000000000027941 */ /* 0x000fea0003800000 */
.L_x_92:
[----:B0--3--:R-:W0:Y:S01]  /*bcf0*/  S2R R5, SR_TID.X ;  /* 0x0000000000057919 */ /* 0x009e220000002100 */
[----:B------:R-:W-:Y:S01]  /*bd00*/  BSSY B2, `(.L_x_94) ;  /* 0x000000b000027945 */ /* 0x000fe20003800000 */
[----:B0-----:R-:W-:-:S04]  /*bd10*/  LOP3.LUT R5, R5, 0x7f, RZ, 0xc0, !PT ;  /* 0x0000007f05057812 */ /* 0x001fc800078ec0ff */
[----:B------:R-:W-:-:S13]  /*bd20*/  ISETP.NE.AND P1, PT, R5, RZ, PT ;  /* 0x000000ff0500720c */ /* 0x000fda0003f25270 */
[----:B------:R-:W-:Y:S05]  /*bd30*/  @P1 BRA `(.L_x_95) ;  /* 0x00000000001c1947 */ /* 0x000fea0003800000 */
[----:B------:R-:W0:Y:S01]  /*bd40*/  S2R R5, SR_TID.X ;  /* 0x0000000000057919 */ /* 0x000e220000002100 */
[----:B--2---:R-:W-:-:S04]  /*bd50*/  IMAD.MOV.U32 R3, RZ, RZ, 0xc000 ;  /* 0x0000c000ff037424 */ /* 0x004fc800078e00ff */
[----:B------:R3:W-:Y:S01]  /*bd60*/  SYNCS.ARRIVE.TRANS64 RZ, [R2+URZ+0x34830], R3 ;  /* 0x0348300302ff79a7 */ /* 0x0007e2000800003f */
[----:B0-----:R-:W-:-:S04]  /*bd70*/  LOP3.LUT R5, R5, 0x1f, RZ, 0xc0, !PT ;  /* 0x0000001f05057812 */ /* 0x001fc800078ec0ff */
[----:B------:R-:W-:-:S13]  /*bd80*/  ISETP.NE.AND P0, PT, R5, RZ, PT ;  /* 0x000000ff0500720c */ /* 0x000fda0003f05270 */
[----:B---3--:R-:W-:Y:S05]  /*bd90*/  @!P0 BRA `(.L_x_95) ;  /* 0x0000000000048947 */ /* 0x008fea0003800000 */
[----:B------:R-:W-:Y:S01]  /*bda0*/  BPT.TRAP 0x1 ;  /* 0x000000040000795c */ /* 0x000fe20000300000 */
.L_x_95:
[----:B------:R-:W-:Y:S05]  /*bdb0*/  BSYNC B2 ;  /* 0x0000000000027941 */ /* 0x000fea0003800000 */
.L_x_94:
[----:B------:R-:W-:Y:S01]  /*bdc0*/  IMAD.MOV.U32 R11, RZ, RZ, RZ ;  /* 0x000000ffff0b7224 */ /* 0x000fe200078e00ff */
[C---:B--2---:R-:W-:Y:S01]  /*bdd0*/  LEA R3, R18.reuse, R10, 0x3 ;  /* 0x0000000a12037211 */ /* 0x044fe200078e18ff */
[----:B------:R-:W-:Y:S01]  /*bde0*/  IMAD R5, R18, 0xc000, R15 ;  /* 0x0000c00012057824 */ /* 0x000fe200078e020f */
[----:B------:R-:W-:Y:S01]  /*bdf0*/  UIADD3 UR4, UP0, UR38, 0x370, URZ ;  /* 0x0000037026047890 */ /* 0x000fe2000ff1e03f */
[----:B------:R-:W-:Y:S01]  /*be00*/  PLOP3.LUT P0, PT, PT, PT, PT, 0x80, 0x0 ;  /* 0x000000000000781c */ /* 0x000fe20003f0f070 */
[----:B------:R-:W-:Y:S01]  /*be10*/  IMAD.SHL.U32 R2, R8, 0x80, RZ ;  /* 0x0000008008027824 */ /* 0x000fe200078e00ff */
[----:B------:R-:W-:Y:S01]  /*be20*/  R2UR UR10, R11 ;  /* 0x000000000b0a72ca */ /* 0x000fe200000e0000 */
[----:B------:R-:W-:Y:S01]  /*be30*/  VIADD R3, R3, 0x30 ;  /* 0x0000003003037836 */ /* 0x000fe20000000000 */
[----:B------:R-:W-:Y:S01]  /*be40*/  UIADD3.X UR5, URZ, UR39, URZ, UP0, !UPT ;  /* 0x000000273f057290 */ /* 0x000fe200087fe43f */
[----:B-1----:R-:W-:Y:S01]  /*be50*/  VIADD R9, R5, 0x1c400 ;  /* 0x0001c40005097836 */ /* 0x002fe20000000000 */
[----:B------:R-:W-:Y:S01]  /*be60*/  UMOV UR6, 0x0 ;  /* 0x0000000000067882 */ /* 0x000fe20000000000 */
[----:B------:R-:W-:-:S10]  /*be70*/  UMOV UR7, 0x14f00000 ;  /* 0x14f0000000077882 */ /* 0x000fd40000000000 */
.L_x_96:
        /* <DEDUP_REMOVED lines=16> */
.L_x_97:
        /* <DEDUP_REMOVED lines=11> */
[----:B------:R-:W-:Y:S01]  /*c030*/  UMOV UR6, 0x0 ;  /* 0x0000000000067882 */ /* 0x000fe20000000000 */
[----:B------:R-:W-:Y:S01]  /*c040*/  IADD3 R5, R5, 0x24400, RZ ;  /* 0x0002440005057810 */ /* 0x000fe20007ffe0ff */
[----:B------:R-:W-:Y:S01]  /*c050*/  UMOV UR7, 0x14f00000 ;  /* 0x14f0000000077882 */ /* 0x000fe20000000000 */
[----:B------:R-:W-:-:S09]  /*c060*/  UMOV UR10, 0x80 ;  /* 0x00000080000a7882 */ /* 0x000fd20000000000 */
.L_x_98:
        /* <DEDUP_REMOVED lines=10> */
[----:B------:R-:W-:Y:S01]  /*c110*/  SHF.L.U32 R7, R7, 0x1f, RZ ;  /* 0x0000001f07077819 */ /* 0x000fe200000006ff */
[----:B------:R-:W-:Y:S01]  /*c120*/  IMAD R2, R6, 0x8, R10 ;  /* 0x0000000806027824 */ /* 0x000fe200078e020a */
[----:B------:R-:W-:Y:S03]  /*c130*/  BSSY B2, `(.L_x_99) ;  /* 0x0000003000027945 */ /* 0x000fe60003800000 */
[----:B------:R-:W0:Y:S02]  /*c140*/  SYNCS.PHASECHK.TRANS64.TRYWAIT P0, [R2+URZ+0x60], R7 ;  /* 0x00006007020075a7 */ /* 0x000e24000800017f */
[----:B0-----:R-:W-:Y:S05]  /*c150*/  @!P0 BRA `(.L_x_100) ;  /* 0x0000001c00388947 */ /* 0x001fea0003800000 */
.L_x_158:
[----:B------:R-:W-:Y:S05]  /*c160*/  BSYNC B2 ;  /* 0x0000000000027941 */ /* 0x000fea0003800000 */
.L_x_99:
[----:B------:R-:W-:Y:S01]  /*c170*/  BSSY B2, `(.L_x_101) ;  /* 0x000000b000027945 */ /* 0x000fe20003800000 */
[----:B------:R-:W-:Y:S02]  /*c180*/  IMAD.MOV.U32 R12, RZ, RZ, 0x0 ;  /* 0x00000000ff0c7424 */ /* 0x000fe400078e00ff */
[----:B------:R-:W-:Y:S01]  /*c190*/  IMAD.MOV.U32 R13, RZ, RZ, 0x14f00000 ;  /* 0x14f00000ff0d7424 */ /* 0x000fe200078e00ff */
[----:B------:R-:W-:Y:S06]  /*c1a0*/  @P1 BRA `(.L_x_102) ;  /* 0x00000000001c1947 */ /* 0x000fec0003800000 */
[----:B------:R-:W1:Y:S01]  /*c1b0*/  S2R R5, SR_TID.X ;  /* 0x0000000000057919 */ /* 0x000e620000002100 */
[----:B------:R-:W-:-:S04]  /*c1c0*/  IMAD.MOV.U32 R3, RZ, RZ, 0x8000 ;  /* 0x00008000ff037424 */ /* 0x000fc800078e00ff */
[----:B------:R2:W-:Y:S01]  /*c1d0*/  SYNCS.ARRIVE.TRANS64 RZ, [R2+URZ+0x50], R3 ;  /* 0x0000500302ff79a7 */ /* 0x0005e2000800003f */
[----:B-1----:R-:W-:-:S04]  /*c1e0*/  LOP3.LUT R5, R5, 0x1f, RZ, 0xc0, !PT ;  /* 0x0000001f05057812 */ /* 0x002fc800078ec0ff */
[----:B------:R-:W-:-:S13]  /*c1f0*/  ISETP.NE.AND P0, PT, R5, RZ, PT ;  /* 0x000000ff0500720c */ /* 0x000fda0003f05270 */
[----:B--2---:R-:W-:Y:S05]  /*c200*/  @!P0 BRA `(.L_x_102) ;  /* 0x0000000000048947 */ /* 0x004fea0003800000 */
[----:B------:R-:W-:Y:S01]  /*c210*/  BPT.TRAP 0x1 ;  /* 0x000000040000795c */ /* 0x000fe20000300000 */
.L_x_102:
[----:B------:R-:W-:Y:S05]  /*c220*/  BSYNC B2 ;  /* 0x0000000000027941 */ /* 0x000fea0003800000 */
.L_x_101:
[----:B------:R-:W2:Y:S01]  /*c230*/  LDL.LU R3, [R1+0x4] ;  /* 0x0000040001037983 */ /* 0x000ea20000300800 */
[----:B------:R-:W-:Y:S01]  /*c240*/  R2UR UR10, R11 ;  /* 0x000000000b0a72ca */ /* 0x000fe200000e0000 */
[----:B------:R-:W-:Y:S01]  /*c250*/  UIADD3 UR4, UP0, UR38, 0x470, URZ ;  /* 0x0000047026047890 */ /* 0x000fe2000ff1e03f */
[----:B------:R-:W-:Y:S02]  /*c260*/  R2UR UR6, R12 ;  /* 0x000000000c0672ca */ /* 0x000fe400000e0000 */
[----:B------:R-:W-:Y:S01]  /*c270*/  R2UR UR7, R13 ;  /* 0x000000000d0772ca */ /* 0x000fe200000e0000 */
[----:B------:R-:W-:Y:S01]  /*c280*/  UIADD3.X UR5, URZ, UR39, URZ, UP0, !UPT ;  /* 0x000000273f057290 */ /* 0x000fe200087fe43f */
[----:B------:R-:W-:Y:S02]  /*c290*/  LEA R6, R6, UR36, 0xf ;  /* 0x0000002406067c11 */ /* 0x000fe4000f8e78ff */
[----:B------:R-:W-:Y:S02]  /*c2a0*/  PLOP3.LUT P0, PT, PT, PT, PT, 0x80, 0x0 ;  /* 0x000000000000781c */ /* 0x000fe40003f0f070 */
[----:B0-----:R-:W-:Y:S01]  /*c2b0*/  IADD3 R2, R2, 0x50, RZ ;  /* 0x0000005002027810 */ /* 0x001fe20007ffe0ff */
[----:B------:R-:W-:-:S02]  /*c2c0*/  VIADD R5, R6, 0x400 ;  /* 0x0000040006057836 */ /* 0x000fc40000000000 */
[----:B--2---:R-:W-:-:S08]  /*c2d0*/  IMAD.SHL.U32 R3, R3, 0x80, RZ ;  /* 0x0000008003037824 */ /* 0x004fd000078e00ff */
.L_x_103:
        /* <DEDUP_REMOVED lines=15> */
.L_x_104:
        /* <DEDUP_REMOVED lines=12> */
.L_x_90:
[----:B------:R-:W-:Y:S05]  /*c490*/  BSYNC B1 ;  /* 0x0000000000017941 */ /* 0x000fea0003800000 */
.L_x_89:
[C---:B------:R-:W-:Y:S01]  /*c4a0*/  ISETP.GT.AND P0, PT, R0.reuse, 0x1, PT ;  /* 0x000000010000780c */ /* 0x040fe20003f04270 */
[----:B------:R-:W-:-:S12]  /*c4b0*/  VIADD R0, R0, 0xfffffffe ;  /* 0xfffffffe00007836 */ /* 0x000fd80000000000 */
[----:B------:R-:W-:Y:S05]  /*c4c0*/  @P0 BRA `(.L_x_105) ;  /* 0xffffffe800e40947 */ /* 0x000fea000383ffff */
.L_x_72:
[----:B------:R-:W-:Y:S05]  /*c4d0*/  BSYNC B0 ;  /* 0x0000000000007941 */ /* 0x000fea0003800000 */
.L_x_54:
[----:B-1----:R-:W4:Y:S01]  /*c4e0*/  LDL.LU R0, [R1+0xc] ;  /* 0x00000c0001007983 */ /* 0x002f220000300800 */
[----:B------:R-:W-:Y:S01]  /*c4f0*/  BSSY B0, `(.L_x_106) ;  /* 0x000003b000007945 */ /* 0x000fe20003800000 */
[----:B----4-:R-:W-:-:S13]  /*c500*/  ISETP.NE.AND P0, PT, R0, RZ, PT ;  /* 0x000000ff0000720c */ /* 0x010fda0003f05270 */
[----:B------:R-:W-:Y:S05]  /*c510*/  @!P0 BRA `(.L_x_107) ;  /* 0x0000000000e08947 */ /* 0x000fea0003800000 */
[----:B------:R-:W4:Y:S01]  /*c520*/  LDL R0, [R1] ;  /* 0x0000000001007983 */ /* 0x000f220000100800 */
[----:B------:R-:W-:Y:S01]  /*c530*/  LEA R3, R18, UR36, 0x3 ;  /* 0x0000002412037c11 */ /* 0x000fe2000f8e18ff */
[----:B------:R-:W-:Y:S01]  /*c540*/  BSSY B1, `(.L_x_108) ;  /* 0x0000007000017945 */ /* 0x000fe20003800000 */
[----:B------:R-:W1:Y:S02]  /*c550*/  S2R R2, SR_TID.X ;  /* 0x0000000000027919 */ /* 0x000e640000002100 */
[----:B-1----:R-:W-:-:S04]  /*c560*/  LOP3.LUT R2, R2, 0x7f, RZ, 0xc0, !PT ;  /* 0x0000007f02027812 */ /* 0x002fc800078ec0ff */
[----:B------:R-:W-:Y:S02]  /*c570*/  ISETP.NE.AND P1, PT, R2, RZ, PT ;  /* 0x000000ff0200720c */ /* 0x000fe40003f25270 */
[----:B----4-:R-:W-:-:S04]  /*c580*/  SHF.L.U32 R0, R0, 0x1f, RZ ;  /* 0x0000001f00007819 */ /* 0x010fc800000006ff */
[----:B------:R-:W1:Y:S02]  /*c590*/  SYNCS.PHASECHK.TRANS64.TRYWAIT P0, [R3+URZ+0x34860], R0 ;  /* 0x03486000030075a7 */ /* 0x000e64000800017f */
[----:B-1----:R-:W-:Y:S05]  /*c5a0*/  @!P0 BRA `(.L_x_109) ;  /* 0x0000001800388947 */ /* 0x002fea0003800000 */
.L_x_159:
[----:B------:R-:W-:Y:S05]  /*c5b0*/  BSYNC B1 ;  /* 0x0000000000017941 */ /* 0x000fea0003800000 */
.L_x_108:
[----:B------:R-:W-:Y:S04]  /*c5c0*/  BSSY B1, `(.L_x_110) ;  /* 0x0000009000017945 */ /* 0x000fe80003800000 */
[----:B------:R-:W-:Y:S05]  /*c5d0*/  @P1 BRA `(.L_x_111) ;  /* 0x00000000001c1947 */ /* 0x000fea0003800000 */
[----:B------:R-:W4:Y:S01]  /*c5e0*/  S2R R2, SR_TID.X ;  /* 0x0000000000027919 */ /* 0x000f220000002100 */
[----:B-1----:R-:W-:-:S04]  /*c5f0*/  IMAD.MOV.U32 R0, RZ, RZ, 0x8000 ;  /* 0x00008000ff007424 */ /* 0x002fc800078e00ff */
[----:B------:R1:W-:Y:S01]  /*c600*/  SYNCS.ARRIVE.TRANS64 RZ, [R3+URZ+0x34850], R0 ;  /* 0x0348500003ff79a7 */ /* 0x0003e2000800003f */
[----:B----4-:R-:W-:-:S04]  /*c610*/  LOP3.LUT R2, R2, 0x1f, RZ, 0xc0, !PT ;  /* 0x0000001f02027812 */ /* 0x010fc800078ec0ff */
[----:B------:R-:W-:-:S13]  /*c620*/  ISETP.NE.AND P0, PT, R2, RZ, PT ;  /* 0x000000ff0200720c */ /* 0x000fda0003f05270 */
[----:B-1----:R-:W-:Y:S05]  /*c630*/  @!P0 BRA `(.L_x_111) ;  /* 0x0000000000048947 */ /* 0x002fea0003800000 */
[----:B------:R-:W-:Y:S01]  /*c640*/  BPT.TRAP 0x1 ;  /* 0x000000040000795c */ /* 0x000fe20000300000 */
.L_x_111:
[----:B------:R-:W-:Y:S05]  /*c650*/  BSYNC B1 ;  /* 0x0000000000017941 */ /* 0x000fea0003800000 */
.L_x_110:
[----:B------:R-:W4:Y:S01]  /*c660*/  LDL R4, [R1+0x4] ;  /* 0x0000040001047983 */ /* 0x000f220000100800 */
[----:B------:R-:W-:Y:S01]  /*c670*/  LEA R2, R18, UR36, 0xf ;  /* 0x0000002412027c11 */ /* 0x000fe2000f8e78ff */
[----:B------:R-:W-:Y:S01]  /*c680*/  UIADD3 UR4, UP0, UR38, 0x470, URZ ;  /* 0x0000047026047890 */ /* 0x000fe2000ff1e03f */
[----:B-1----:R-:W-:Y:S01]  /*c690*/  IADD3 R0, R3, 0x34850, RZ ;  /* 0x0003485003007810 */ /* 0x002fe20007ffe0ff */
[----:B------:R-:W-:Y:S01]  /*c6a0*/  UMOV UR6, 0x0 ;  /* 0x0000000000067882 */ /* 0x000fe20000000000 */
[----:B------:R-:W-:Y:S01]  /*c6b0*/  PLOP3.LUT P0, PT, PT, PT, PT, 0x80, 0x0 ;  /* 0x000000000000781c */ /* 0x000fe20003f0f070 */
[----:B------:R-:W-:Y:S01]  /*c6c0*/  UIADD3.X UR5, URZ, UR39, URZ, UP0, !UPT ;  /* 0x000000273f057290 */ /* 0x000fe200087fe43f */
[----:B------:R-:W-:Y:S01]  /*c6d0*/  UMOV UR7, 0x14f00000 ;  /* 0x14f0000000077882 */ /* 0x000fe20000000000 */
[----:B------:R-:W-:Y:S01]  /*c6e0*/  UMOV UR10, URZ ;  /* 0x0000003f000a7c82 */ /* 0x000fe20008000000 */
[----:B----4-:R-:W-:Y:S02]  /*c6f0*/  IMAD.SHL.U32 R3, R4, 0x80, RZ ;  /* 0x0000008004037824 */ /* 0x010fe400078e00ff */
[----:B------:R-:W-:-:S07]  /*c700*/  VIADD R4, R2, 0x400 ;  /* 0x0000040002047836 */ /* 0x000fce0000000000 */
.L_x_112:
        /* <DEDUP_REMOVED lines=9> */
[----:B-1----:R-:W-:Y:S05]  /*c7a0*/  @P0 BRA.U.ANY `(.L_x_112) ;  /* 0xfffffffd00d80947 */ /* 0x002fea000393ffff */
[----:B------:R-:W-:Y:S01]  /*c7b0*/  PLOP3.LUT P0, PT, PT, PT, PT, 0x80, 0x0 ;  /* 0x000000000000781c */ /* 0x000fe20003f0f070 */
[----:B------:R-:W-:Y:S01]  /*c7c0*/  VIADD R2, R2, 0x4400 ;  /* 0x0000440002027836 */ /* 0x000fe20000000000 */
[----:B------:R-:W-:Y:S01]  /*c7d0*/  UMOV UR6, 0x0 ;  /* 0x0000000000067882 */ /* 0x000fe20000000000 */
[----:B------:R-:W-:Y:S01]  /*c7e0*/  UMOV UR7, 0x14f00000 ;  /* 0x14f0000000077882 */ /* 0x000fe20000000000 */
[----:B------:R-:W-:-:S09]  /*c7f0*/  UMOV UR10, 0x40 ;  /* 0x00000040000a7882 */ /* 0x000fd20000000000 */
.L_x_113:
        /* <DEDUP_REMOVED lines=10> */
.L_x_107:
[----:B------:R-:W-:Y:S05]  /*c8a0*/  BSYNC B0 ;  /* 0x0000000000007941 */ /* 0x000fea0003800000 */
.L_x_106:
[----:B------:R-:W4:Y:S01]  /*c8b0*/  LDL.LU R6, [R1+0x28] ;  /* 0x0000280001067983 */ /* 0x000f220000300800 */
[----:B------:R-:W-:Y:S01]  /*c8c0*/  VIADD R18, R18, 0x1 ;  /* 0x0000000112127836 */ /* 0x000fe20000000000 */
[----:B------:R-:W-:Y:S02]  /*c8d0*/  ULDC UR4, c[0x0][0xc34] ;  /* 0x00030d0000047ab9 */ /* 0x000fe40000000800 */
[----:B---3--:R-:W3:Y:S04]  /*c8e0*/  LDL.LU R5, [R1] ;  /* 0x0000000001057983 */ /* 0x008ee80000300800 */
[----:B------:R-:W5:Y:S01]  /*c8f0*/  LDL.LU R4, [R1+0x30] ;  /* 0x0000300001047983 */ /* 0x000f620000300800 */
[----:B------:R-:W-:-:S04]  /*c900*/  ISETP.NE.AND P0, PT, R18, 0x2, PT ;  /* 0x000000021200780c */ /* 0x000fc80003f05270 */
[----:B------:R-:W-:Y:S02]  /*c910*/  SEL R0, RZ, 0x1, P0 ;  /* 0x00000001ff007807 */ /* 0x000fe40000000000 */
[----:B------:R-:W-:Y:S01]  /*c920*/  SEL R18, R18, RZ, P0 ;  /* 0x000000ff12127207 */ /* 0x000fe20000000000 */
[----:B----4-:R-:W-:Y:S01]  /*c930*/  VIADD R6, R6, UR37 ;  /* 0x0000002506067c36 */ /* 0x010fe20008000000 */
[----:B---3--:R-:W-:-:S04]  /*c940*/  LOP3.LUT R5, R5, R0, RZ, 0x3c, !PT ;  /* 0x0000000005057212 */ /* 0x008fc800078e3cff */
[----:B------:R1:W-:Y:S01]  /*c950*/  STL [R1+0x28], R6 ;  /* 0x0000280601007387 */ /* 0x0003e20000100800 */
[----:B------:R-:W-:Y:S02]  /*c960*/  ISETP.GE.AND P1, PT, R6, UR4, PT ;  /* 0x0000000406007c0c */ /* 0x000fe4000bf26270 */
[----:B-----5:R-:W-:-:S05]  /*c970*/  IADD3 R4, R4, 0x1, RZ ;  /* 0x0000000104047810 */ /* 0x020fca0007ffe0ff */
[----:B------:R1:W-:Y:S04]  /*c980*/  STL [R1+0x30], R4 ;  /* 0x0000300401007387 */ /* 0x0003e80000100800 */
[----:B------:R1:W-:Y:S02]  /*c990*/  STL [R1], R5 ;  /* 0x0000000501007387 */ /* 0x0003e40000100800 */
[----:B------:R-:W-:Y:S05]  /*c9a0*/  @!P1 BRA `(.L_x_114) ;  /* 0xffffffc000bc9947 */ /* 0x000fea000383ffff */
[----:B------:R-:W-:-:S07]  /*c9b0*/  LOP3.LUT R2, R4, 0x1, RZ, 0xc, !PT ;  /* 0x0000000104027812 */ /* 0x000fce00078e0cff */
.L_x_38:
[----:B0-----:R-:W0:Y:S01]  /*c9c0*/  S2R R3, SR_CgaCtaId ;  /* 0x0000000000037919 */ /* 0x001e220000008800 */
[----:B------:R-:W-:Y:S01]  /*c9d0*/  MOV R0, 0x400 ;  /* 0x0000040000007802 */ /* 0x000fe20000000f00 */
[----:B------:R-:W-:Y:S03]  /*c9e0*/  BSSY B0, `(.L_x_115) ;  /* 0x0000005000007945 */ /* 0x000fe60003800000 */
[----:B0-----:R-:W-:Y:S02]  /*c9f0*/  LEA R0, R3, R0, 0x18 ;  /* 0x0000000003007211 */ /* 0x001fe400078ec0ff */
[----:B------:R-:W-:-:S04]  /*ca00*/  SHF.L.U32 R3, R2, 0x1f, RZ ;  /* 0x0000001f02037819 */ /* 0x000fc800000006ff */
[----:B------:R-:W0:Y:S02]  /*ca10*/  SYNCS.PHASECHK.TRANS64.TRYWAIT P0, [R0+URZ+0x34820], R3 ;  /* 0x03482003000075a7 */ /* 0x000e24000800017f */
[----:B0-----:R-:W-:Y:S05]  /*ca20*/  @!P0 BRA `(.L_x_116) ;  /* 0x00000014002c8947 */ /* 0x001fea0003800000 */
.L_x_160:
[----:B------:R-:W-:Y:S05]  /*ca30*/  BSYNC B0 ;  /* 0x0000000000007941 */ /* 0x000fea0003800000 */
.L_x_115:
[----:B------:R-:W-:-:S03]  /*ca40*/  UMOV UR4, 0xffffffff ;  /* 0xffffffff00047882 */ /* 0x000fc60000000000 */
[----:B------:R-:W-:Y:S05]  /*ca50*/  BRA.DIV UR4, `(.L_x_117) ;  /* 0x0000001604347947 */ /* 0x000fea000b800000 */
[----:B------:R-:W3:Y:S02]  /*ca60*/  S2R R2, SR_TID.X ;  /* 0x0000000000027919 */ /* 0x000ee40000002100 */
[----:B---3--:R-:W-:-:S04]  /*ca70*/  SHF.R.U32.HI R2, RZ, 0x5, R2 ;  /* 0x00000005ff027819 */ /* 0x008fc80000011602 */
[----:B------:R-:W-:-:S05]  /*ca80*/  LOP3.LUT R2, R2, 0x3, RZ, 0xc0, !PT ;  /* 0x0000000302027812 */ /* 0x000fca00078ec0ff */
[----:B------:R3:W4:Y:S02]  /*ca90*/  SHFL.IDX PT, R14, R2, RZ, 0x1f ;  /* 0x00001fff020e7589 */ /* 0x00072400000e0000 */
.L_x_163:
[----:B----4-:R-:W-:Y:S01]  /*caa0*/  ISETP.NE.AND P0, PT, R14, RZ, PT ;  /* 0x000000ff0e00720c */ /* 0x010fe20003f05270 */
[----:B------:R-:W-:-:S12]  /*cab0*/  BSSY B0, `(.L_x_118) ;  /* 0x0000025000007945 */ /* 0x000fd80003800000 */
[----:B------:R-:W-:Y:S05]  /*cac0*/  @P0 BRA `(.L_x_119) ;  /* 0x00000000008c0947 */ /* 0x000fea0003800000 */
[----:B------:R-:W-:-:S03]  /*cad0*/  UMOV UR4, 0xffffffff ;  /* 0xffffffff00047882 */ /* 0x000fc60000000000 */
[----:B------:R-:W-:Y:S05]  /*cae0*/  BRA.DIV UR4, `(.L_x_120) ;  /* 0x0000001604447947 */ /* 0x000fea000b800000 */
[----:B------:R-:W-:-:S13]  /*caf0*/  ELECT P6, URZ, PT ;  /* 0x00000000003f782f */ /* 0x000fda00038c0000 */
.L_x_166:
[----:B------:R-:W-:Y:S05]  /*cb00*/  @!P6 BRA `(.L_x_119) ;  /* 0x00000000007ce947 */ /* 0x000fea0003800000 */
[----:B---3--:R-:W3:Y:S02]  /*cb10*/  LDL.LU R2, [R1+0x34] ;  /* 0x0000340001027983 */ /* 0x008ee40000300800 */
[----:B---3--:R-:W-:-:S04]  /*cb20*/  LOP3.LUT R2, R2, 0x2, RZ, 0xfc, !PT ;  /* 0x0000000202027812 */ /* 0x008fc800078efcff */
[----:B------:R-:W-:-:S13]  /*cb30*/  ISETP.NE.AND P2, PT, R2, 0x3, PT ;  /* 0x000000030200780c */ /* 0x000fda0003f45270 */
[----:B------:R-:W-:Y:S05]  /*cb40*/  @!P2 BRA `(.L_x_121) ;  /* 0x000000000004a947 */ /* 0x000fea0003800000 */
[----:B------:R-:W-:Y:S01]  /*cb50*/  BPT.TRAP 0x1 ;  /* 0x000000040000795c */ /* 0x000fe20000300000 */
.L_x_121:
[----:B------:R-:W3:Y:S01]  /*cb60*/  LDL.LU R7, [R1] ;  /* 0x0000000001077983 */ /* 0x000ee20000300800 */
[----:B0-----:R-:W-:Y:S02]  /*cb70*/  VIADD R3, R0, 0x34840 ;  /* 0x0003484000037836 */ /* 0x001fe40000000000 */
[C---:B------:R-:W-:Y:S02]  /*cb80*/  VIADD R2, R18.reuse, 0x1 ;  /* 0x0000000112027836 */ /* 0x040fe40000000000 */
[----:B-1----:R-:W-:-:S03]  /*cb90*/  IMAD R6, R18, 0x8, R3 ;  /* 0x0000000812067824 */ /* 0x002fc600078e0203 */
[----:B------:R-:W-:-:S04]  /*cba0*/  ISETP.NE.AND P1, PT, R2, 0x2, PT ;  /* 0x000000020200780c */ /* 0x000fc80003f25270 */
[----:B------:R-:W-:Y:S02]  /*cbb0*/  SEL R4, RZ, 0x1, P1 ;  /* 0x00000001ff047807 */ /* 0x000fe40000800000 */
[C---:B---3--:R-:W-:Y:S02]  /*cbc0*/  SHF.L.U32 R5, R7.reuse, 0x1f, RZ ;  /* 0x0000001f07057819 */ /* 0x048fe400000006ff */
[----:B------:R-:W-:Y:S02]  /*cbd0*/  LOP3.LUT R7, R7, R4, RZ, 0x3c, !PT ;  /* 0x0000000407077212 */ /* 0x000fe400078e3cff */
[----:B------:R-:W0:Y:S01]  /*cbe0*/  SYNCS.PHASECHK.TRANS64.TRYWAIT P0, [R6+URZ], R5 ;  /* 0x00000005060075a7 */ /* 0x000e22000800017f */
[----:B------:R-:W-:Y:S02]  /*cbf0*/  SEL R4, R2, RZ, P1 ;  /* 0x000000ff02047207 */ /* 0x000fe40000800000 */
[----:B------:R-:W-:-:S03]  /*cc00*/  SHF.L.U32 R2, R7, 0x1f, RZ ;  /* 0x0000001f07027819 */ /* 0x000fc600000006ff */
[----:B------:R-:W-:Y:S01]  /*cc10*/  IMAD R3, R4, 0x8, R3 ;  /* 0x0000000804037824 */ /* 0x000fe200078e0203 */
[----:B0-----:R-:W-:Y:S06]  /*cc20*/  @!P0 BRA `(.L_x_122) ;  /* 0x0000001400148947 */ /* 0x001fec0003800000 */
.L_x_167:
[----:B------:R-:W1:Y:S02]  /*cc30*/  SYNCS.PHASECHK.TRANS64.TRYWAIT P0, [R3+URZ], R2 ;  /* 0x00000002030075a7 */ /* 0x000e64000800017f */
[----:B-1----:R-:W-:Y:S05]  /*cc40*/  @!P0 BRA `(.L_x_123) ;  /* 0x0000001400208947 */ /* 0x002fea0003800000 */
.L_x_168:
[----:B------:R-:W-:Y:S05]  /*cc50*/  @!P2 BRA `(.L_x_124) ;  /* 0x000000000004a947 */ /* 0x000fea0003800000 */
[----:B------:R-:W-:Y:S01]  /*cc60*/  BPT.TRAP 0x1 ;  /* 0x000000040000795c */ /* 0x000fe20000300000 */
.L_x_124:
[----:B-1----:R-:W-:-:S05]  /*cc70*/  VIADD R3, R0, 0x34860 ;  /* 0x0003486000037836 */ /* 0x002fca0000000000 */
[----:B------:R-:W-:-:S04]  /*cc80*/  LEA R18, R18, R3, 0x3 ;  /* 0x0000000312127211 */ /* 0x000fc800078e18ff */
[----:B------:R-:W1:Y:S02]  /*cc90*/  SYNCS.PHASECHK.TRANS64.TRYWAIT P0, [R18+URZ], R5 ;  /* 0x00000005120075a7 */ /* 0x000e64000800017f */
[----:B-1----:R-:W-:Y:S05]  /*cca0*/  @!P0 BRA `(.L_x_125) ;  /* 0x00000014001c8947 */ /* 0x002fea0003800000 */
.L_x_169:
[----:B------:R-:W-:-:S07]  /*ccb0*/  IMAD R3, R4, 0x8, R3 ;  /* 0x0000000804037824 */ /* 0x000fce00078e0203 */
.L_x_126:
[----:B---3--:R3:W4:Y:S02]  /*ccc0*/  SYNCS.PHASECHK.TRANS64.TRYWAIT P0, [R3+URZ], R2 ;  /* 0x00000002030075a7 */ /* 0x008724000800017f */
[----:B----4-:R-:W-:Y:S05]  /*ccd0*/  @!P0 NANOSLEEP.SYNCS 0x989680 ;  /* 0x009896800000895d */ /* 0x010fea0003900000 */
[----:B------:R-:W4:Y:S02]  /*cce0*/  @!P0 SYNCS.PHASECHK.TRANS64 P0, [R3+URZ], R2 ;  /* 0x00000002030085a7 */ /* 0x000f24000800007f */
[----:B----4-:R-:W-:Y:S05]  /*ccf0*/  @!P0 BRA `(.L_x_126) ;  /* 0xfffffffc00f08947 */ /* 0x010fea000383ffff */
.L_x_119:
[----:B------:R-:W-:Y:S05]  /*cd00*/  BSYNC B0 ;  /* 0x0000000000007941 */ /* 0x000fea0003800000 */
.L_x_118:
[----:B------:R-:W-:Y:S05]  /*cd10*/  EXIT ;  /* 0x000000000000794d */ /* 0x000fea0003800000 */
.L_x_10:
[----:B0-----:R-:W-:-:S04]  /*cd20*/  IMAD.U32 R3, RZ, RZ, UR40 ;  /* 0x00000028ff037e24 */ /* 0x001fc8000f8e00ff */
[----:B------:R0:W1:Y:S03]  /*cd30*/  SYNCS.PHASECHK.TRANS64.TRYWAIT P1, [R3+URZ+0x34800], R0 ;  /* 0x03480000030075a7 */ /* 0x000066000802017f */
[----:B-1----:R-:W-:Y:S05]  /*cd40*/  @!P1 NANOSLEEP.SYNCS 0x989680 ;  /* 0x009896800000995d */ /* 0x002fea0003900000 */
[----:B------:R-:W1:Y:S02]  /*cd50*/  @!P1 SYNCS.PHASECHK.TRANS64 P1, [R3+URZ+0x34800], R0 ;  /* 0x03480000030095a7 */ /* 0x000e64000802007f */
[----:B-1----:R-:W-:Y:S05]  /*cd60*/  @!P1 BRA `(.L_x_10) ;  /* 0xfffffffc00ec9947 */ /* 0x002fea000383ffff */
[----:B------:R-:W-:Y:S05]  /*cd70*/  BRA `(.L_x_127) ;  /* 0xffffff4000ec7947 */ /* 0x000fea000383ffff */
.L_x_14:
[----:B-1----:R1:W2:Y:S02]  /*cd80*/  SYNCS.PHASECHK.TRANS64.TRYWAIT P2, [R0+URZ+0x34830], R3 ;  /* 0x03483003000075a7 */ /* 0x0022a4000804017f */
[----:B--2---:R-:W-:Y:S05]  /*cd90*/  @!P2 NANOSLEEP.SYNCS 0x989680 ;  /* 0x009896800000a95d */ /* 0x004fea0003900000 */
[----:B------:R-:W2:Y:S02]  /*cda0*/  @!P2 SYNCS.PHASECHK.TRANS64 P2, [R0+URZ+0x34830], R3 ;  /* 0x034830030000a5a7 */ /* 0x000ea4000804007f */
[----:B--2---:R-:W-:Y:S05]  /*cdb0*/  @!P2 BRA `(.L_x_14) ;  /* 0xfffffffc00f0a947 */ /* 0x004fea000383ffff */
[----:B------:R-:W-:Y:S05]  /*cdc0*/  BRA `(.L_x_13) ;  /* 0xffffff4400187947 */ /* 0x000fea000383ffff */
.L_x_19:
[----:B-1----:R-:W-:-:S04]  /*cdd0*/  IMAD.U32 R12, RZ, RZ, UR8 ;  /* 0x00000008ff0c7e24 */ /* 0x002fc8000f8e00ff */
[----:B------:R1:W2:Y:S03]  /*cde0*/  SYNCS.PHASECHK.TRANS64.TRYWAIT P2, [R12+URZ+0x34830], R9 ;  /* 0x034830090c0075a7 */ /* 0x0002a6000804017f */
[----:B--2---:R-:W-:Y:S05]  /*cdf0*/  @!P2 NANOSLEEP.SYNCS 0x989680 ;  /* 0x009896800000a95d */ /* 0x004fea0003900000 */
[----:B------:R-:W2:Y:S02]  /*ce00*/  @!P2 SYNCS.PHASECHK.TRANS64 P2, [R12+URZ+0x34830], R9 ;  /* 0x034830090c00a5a7 */ /* 0x000ea4000804007f */
[----:B--2---:R-:W-:Y:S05]  /*ce10*/  @!P2 BRA `(.L_x_19) ;  /* 0xfffffffc00eca947 */ /* 0x004fea000383ffff */
[----:B------:R-:W-:Y:S05]  /*ce20*/  BRA `(.L_x_18) ;  /* 0xffffff7000c87947 */ /* 0x000fea000383ffff */
.L_x_23:
[----:B01----:R-:W-:-:S04]  /*ce30*/  IMAD.U32 R9, RZ, RZ, UR9 ;  /* 0x00000009ff097e24 */ /* 0x003fc8000f8e00ff */
[----:B------:R0:W1:Y:S03]  /*ce40*/  SYNCS.PHASECHK.TRANS64.TRYWAIT P2, [R9+URZ+0x34850], R8 ;  /* 0x03485008090075a7 */ /* 0x000066000804017f */
[----:B-1----:R-:W-:Y:S05]  /*ce50*/  @!P2 NANOSLEEP.SYNCS 0x989680 ;  /* 0x009896800000a95d */ /* 0x002fea0003900000 */
[----:B------:R-:W1:Y:S02]  /*ce60*/  @!P2 SYNCS.PHASECHK.TRANS64 P2, [R9+URZ+0x34850], R8 ;  /* 0x034850080900a5a7 */ /* 0x000e64000804007f */
[----:B-1----:R-:W-:Y:S05]  /*ce70*/  @!P2 BRA `(.L_x_23) ;  /* 0xfffffffc00eca947 */ /* 0x002fea000383ffff */
[----:B------:R-:W-:Y:S05]  /*ce80*/  BRA `(.L_x_22) ;  /* 0xffffff7800f87947 */ /* 0x000fea000383ffff */
.L_x_28:
[----:B-1----:R-:W-:-:S04]  /*ce90*/  IMAD.U32 R5, RZ, RZ, UR12 ;  /* 0x0000000cff057e24 */ /* 0x002fc8000f8e00ff */
[----:B------:R1:W2:Y:S03]  /*cea0*/  SYNCS.PHASECHK.TRANS64.TRYWAIT P0, [R5+URZ+0x34850], R4 ;  /* 0x03485004050075a7 */ /* 0x0002a6000800017f */
[----:B--2---:R-:W-:Y:S05]  /*ceb0*/  @!P0 NANOSLEEP.SYNCS 0x989680 ;  /* 0x009896800000895d */ /* 0x004fea0003900000 */
[----:B------:R-:W2:Y:S02]  /*cec0*/  @!P0 SYNCS.PHASECHK.TRANS64 P0, [R5+URZ+0x34850], R4 ;  /* 0x03485004050085a7 */ /* 0x000ea4000800007f */
[----:B--2---:R-:W-:Y:S05]  /*ced0*/  @!P0 BRA `(.L_x_28) ;  /* 0xfffffffc00ec8947 */ /* 0x004fea000383ffff */
[----:B------:R-:W-:Y:S05]  /*cee0*/  BRA `(.L_x_27) ;  /* 0xffffff9c00d47947 */ /* 0x000fea000383ffff */
.L_x_42:
[----:B0-----:R-:W0:Y:S01]  /*cef0*/  S2R R0, SR_TID.X ;  /* 0x0000000000007919 */ /* 0x001e220000002100 */
[----:B------:R-:W-:Y:S01]  /*cf00*/  BSSY B0, `(.L_x_128) ;  /* 0x000000a000007945 */ /* 0x000fe20003800000 */
[----:B------:R-:W-:Y:S02]  /*cf10*/  IMAD.MOV.U32 R12, RZ, RZ, RZ ;  /* 0x000000ffff0c7224 */ /* 0x000fe400078e00ff */
[----:B------:R-:W-:Y:S02]  /*cf20*/  IMAD.MOV.U32 R11, RZ, RZ, 0x1f ;  /* 0x0000001fff0b7424 */ /* 0x000fe400078e00ff */
[----:B------:R-:W-:Y:S01]  /*cf30*/  IMAD.MOV.U32 R15, RZ, RZ, -0x1 ;  /* 0xffffffffff0f7424 */ /* 0x000fe200078e00ff */
[----:B0-----:R-:W-:-:S04]  /*cf40*/  SHF.R.U32.HI R0, RZ, 0x5, R0 ;  /* 0x00000005ff007819 */ /* 0x001fc80000011600 */
[----:B------:R-:W-:-:S04]  /*cf50*/  LOP3.LUT R0, R0, 0x3, RZ, 0xc0, !PT ;  /* 0x0000000300007812 */ /* 0x000fc800078ec0ff */
[----:B------:R-:W-:-:S07]  /*cf60*/  MOV R13, R0 ;  /* 0x00000000000d7202 */ /* 0x000fce0000000f00 */
[----:B--2---:R-:W-:Y:S05]  /*cf70*/  WARPSYNC.COLLECTIVE R15, `(.L_x_129) ;  /* 0x000000000f087348 */ /* 0x004fea0003c00000 */
[----:B------:R0:W1:Y:S02]  /*cf80*/  SHFL.IDX P6, R14, R13, R12, R11 ;  /* 0x0000000c0d0e7389 */ /* 0x00006400000c000b */
[----:B012---:R-:W-:Y:S01]  /*cf90*/  ENDCOLLECTIVE ;  /* 0x000000000000791b */ /* 0x007fe20003800000 */
.L_x_129:
[----:B------:R-:W-:Y:S05]  /*cfa0*/  BSYNC B0 ;  /* 0x0000000000007941 */ /* 0x000fea0003800000 */
.L_x_128:
[----:B------:R-:W-:Y:S05]  /*cfb0*/  BRA `(.L_x_130) ;  /* 0xffffffc000f07947 */ /* 0x000fea000383ffff */
.L_x_44:
[----:B------:R-:W-:Y:S01]  /*cfc0*/  BSSY B0, `(.L_x_131) ;  /* 0x0000006000007945 */ /* 0x000fe20003800000 */
[----:B------:R-:W-:-:S07]  /*cfd0*/  IMAD.MOV.U32 R15, RZ, RZ, -0x1 ;  /* 0xffffffffff0f7424 */ /* 0x000fce00078e00ff */
[----:B0-2---:R-:W-:Y:S05]  /*cfe0*/  WARPSYNC.COLLECTIVE R15, `(.L_x_132) ;  /* 0x000000000f0c7348 */ /* 0x005fea0003c00000 */
[----:B------:R-:W-:Y:S02]  /*cff0*/  ELECT P6, UR62, PT ;  /* 0x00000000003e782f */ /* 0x000fe400038c0000 */
[----:B------:R-:W-:Y:S01]  /*d000*/  MOV R14, UR62 ;  /* 0x0000003e000e7c02 */ /* 0x000fe20008000f00 */
[----:B0-2---:R-:W-:Y:S10]  /*d010*/  ENDCOLLECTIVE ;  /* 0x000000000000791b */ /* 0x005ff40003800000 */
.L_x_132:
[----:B------:R-:W-:Y:S05]  /*d020*/  BSYNC B0 ;  /* 0x0000000000007941 */ /* 0x000fea0003800000 */
.L_x_131:
[----:B------:R-:W-:Y:S05]  /*d030*/  BRA `(.L_x_133) ;  /* 0xffffffc000f07947 */ /* 0x000fea000383ffff */
.L_x_46:
[----:B0-----:R0:W3:Y:S02]  /*d040*/  SYNCS.PHASECHK.TRANS64.TRYWAIT P0, [R0+URZ+0x34840], R2 ;  /* 0x03484002000075a7 */ /* 0x0010e4000800017f */
[----:B---3--:R-:W-:Y:S05]  /*d050*/  @!P0 NANOSLEEP.SYNCS 0x989680 ;  /* 0x009896800000895d */ /* 0x008fea0003900000 */
[----:B------:R-:W3:Y:S02]  /*d060*/  @!P0 SYNCS.PHASECHK.TRANS64 P0, [R0+URZ+0x34840], R2 ;  /* 0x03484002000085a7 */ /* 0x000ee4000800007f */
[----:B---3--:R-:W-:Y:S05]  /*d070*/  @!P0 BRA `(.L_x_46) ;  /* 0xfffffffc00f08947 */ /* 0x008fea000383ffff */
[----:B------:R-:W-:Y:S05]  /*d080*/  BRA `(.L_x_134) ;  /* 0xffffffc4004c7947 */ /* 0x000fea000383ffff */
.L_x_49:
[----:B------:R-:W-:Y:S01]  /*d090*/  IMAD.MOV.U32 R13, RZ, RZ, R2 ;  /* 0x000000ffff0d7224 */ /* 0x000fe200078e0002 */
[----:B------:R-:W-:Y:S01]  /*d0a0*/  MOV R12, RZ ;  /* 0x000000ff000c7202 */ /* 0x000fe20000000f00 */
[----:B------:R-:W-:Y:S01]  /*d0b0*/  IMAD.MOV.U32 R11, RZ, RZ, 0x181f ;  /* 0x0000181fff0b7424 */ /* 0x000fe200078e00ff */
[----:B------:R-:W0:Y:S01]  /*d0c0*/  S2R R9, SR_TID.X ;  /* 0x0000000000097919 */ /* 0x000e220000002100 */
[----:B------:R-:W-:-:S07]  /*d0d0*/  IMAD.MOV.U32 R15, RZ, RZ, -0x1 ;  /* 0xffffffffff0f7424 */ /* 0x000fce00078e00ff */
[----:B0----5:R-:W-:Y:S05]  /*d0e0*/  WARPSYNC.COLLECTIVE R15, `(.L_x_135) ;  /* 0x000000000f087348 */ /* 0x021fea0003c00000 */
[----:B------:R1:W2:Y:S02]  /*d0f0*/  SHFL.IDX P6, R14, R13, R12, R11 ;  /* 0x0000000c0d0e7389 */ /* 0x0002a400000c000b */
[----:B012--5:R-:W-:Y:S01]  /*d100*/  ENDCOLLECTIVE ;  /* 0x000000000000791b */ /* 0x027fe20003800000 */
.L_x_135:
[----:B------:R-:W-:Y:S02]  /*d110*/  IMAD.MOV.U32 R13, RZ, RZ, R0 ;  /* 0x000000ffff0d7224 */ /* 0x000fe400078e0000 */
[----:B------:R-:W-:-:S07]  /*d120*/  IMAD.MOV.U32 R6, RZ, RZ, R14 ;  /* 0x000000ffff067224 */ /* 0x000fce00078e000e */
[----:B------:R-:W-:Y:S05]  /*d130*/  WARPSYNC.COLLECTIVE R15, `(.L_x_136) ;  /* 0x000000000f087348 */ /* 0x000fea0003c00000 */
[----:B------:R0:W1:Y:S02]  /*d140*/  SHFL.IDX P6, R14, R13, R12, R11 ;  /* 0x0000000c0d0e7389 */ /* 0x00006400000c000b */
[----:B01----:R-:W-:Y:S01]  /*d150*/  ENDCOLLECTIVE ;  /* 0x000000000000791b */ /* 0x003fe20003800000 */
.L_x_136:
[----:B------:R-:W-:Y:S01]  /*d160*/  ULDC UR4, c[0x0][0x288] ;  /* 0x0000a20000047ab9 */ /* 0x000fe20000000800 */
[----:B------:R-:W-:Y:S01]  /*d170*/  LOP3.LUT R9, R9, 0x7f, RZ, 0xc0, !PT ;  /* 0x0000007f09097812 */ /* 0x000fe200078ec0ff */
[----:B------:R-:W-:Y:S02]  /*d180*/  IMAD R3, R8, UR4, RZ ;  /* 0x0000000408037c24 */ /* 0x000fe4000f8e02ff */
[----:B------:R-:W0:Y:S01]  /*d190*/  S2R R8, SR_TID.X ;  /* 0x0000000000087919 */ /* 0x000e220000002100 */
[----:B------:R-:W-:-:S05]  /*d1a0*/  SHF.R.U32.HI R9, RZ, 0x3, R9 ;  /* 0x00000003ff097819 */ /* 0x000fca0000011609 */
[----:B------:R-:W-:Y:S02]  /*d1b0*/  IMAD.IADD R4, R9, 0x1, R4 ;  /* 0x0000000109047824 */ /* 0x000fe400078e0204 */
[----:B------:R-:W-:Y:S02]  /*d1c0*/  IMAD.MOV.U32 R13, RZ, RZ, R2 ;  /* 0x000000ffff0d7224 */ /* 0x000fe400078e0002 */
[----:B------:R-:W-:Y:S01]  /*d1d0*/  IMAD.MOV.U32 R12, RZ, RZ, 0x1 ;  /* 0x00000001ff0c7424 */ /* 0x000fe200078e00ff */
[C---:B------:R-:W-:Y:S01]  /*d1e0*/  ISETP.GE.AND P3, PT, R4.reuse, R3, PT ;  /* 0x000000030400720c */ /* 0x040fe20003f66270 */
[----:B------:R-:W-:Y:S02]  /*d1f0*/  VIADD R5, R4, 0x10 ;  /* 0x0000001004057836 */ /* 0x000fe40000000000 */
[----:B------:R-:W-:-:S10]  /*d200*/  IMAD.MOV.U32 R7, RZ, RZ, R14 ;  /* 0x000000ffff077224 */ /* 0x000fd400078e000e */
[----:B0-----:R-:W-:Y:S05]  /*d210*/  WARPSYNC.COLLECTIVE R15, `(.L_x_137) ;  /* 0x000000000f087348 */ /* 0x001fea0003c00000 */
[----:B------:R1:W2:Y:S02]  /*d220*/  SHFL.IDX P6, R14, R13, R12, R11 ;  /* 0x0000000c0d0e7389 */ /* 0x0002a400000c000b */
[----:B012---:R-:W-:Y:S01]  /*d230*/  ENDCOLLECTIVE ;  /* 0x000000000000791b */ /* 0x007fe20003800000 */
.L_x_137:
[----:B------:R-:W-:Y:S01]  /*d240*/  SHF.L.U32 R8, R8, 0x3, RZ ;  /* 0x0000000308087819 */ /* 0x000fe200000006ff */
[----:B------:R-:W-:-:S03]  /*d250*/  IMAD.MOV.U32 R13, RZ, RZ, R0 ;  /* 0x000000ffff0d7224 */ /* 0x000fc600078e0000 */
[----:B------:R-:W-:-:S04]  /*d260*/  LOP3.LUT R8, R8, 0x38, RZ, 0xc0, !PT ;  /* 0x0000003808087812 */ /* 0x000fc800078ec0ff */
[----:B------:R-:W-:-:S05]  /*d270*/  @!P3 LEA R7, P5, R8, R7, 0x1 ;  /* 0x000000070807b211 */ /* 0x000fca00078a08ff */
[----:B------:R-:W-:Y:S01]  /*d280*/  @!P3 IMAD.X R6, RZ, RZ, R6, P5 ;  /* 0x000000ffff06b224 */ /* 0x000fe200028e0606 */
[----:B------:R-:W-:-:S07]  /*d290*/  MOV R9, R14 ;  /* 0x0000000e00097202 */ /* 0x000fce0000000f00 */
[----:B------:R-:W-:Y:S05]  /*d2a0*/  WARPSYNC.COLLECTIVE R15, `(.L_x_138) ;  /* 0x000000000f087348 */ /* 0x000fea0003c00000 */
[----:B------:R0:W1:Y:S02]  /*d2b0*/  SHFL.IDX P6, R14, R13, R12, R11 ;  /* 0x0000000c0d0e7389 */ /* 0x00006400000c000b */
[----:B01----:R-:W-:Y:S01]  /*d2c0*/  ENDCOLLECTIVE ;  /* 0x000000000000791b */ /* 0x003fe20003800000 */
.L_x_138:
[----:B------:R-:W-:-:S04]  /*d2d0*/  @!P3 LOP3.LUT R7, R7, R6, RZ, 0x3c, !PT ;  /* 0x000000060707b212 */ /* 0x000fc800078e3cff */
[----:B------:R-:W-:-:S04]  /*d2e0*/  @!P3 LOP3.LUT R6, R7, R6, RZ, 0x3c, !PT ;  /* 0x000000060706b212 */ /* 0x000fc800078e3cff */
[----:B------:R-:W-:Y:S01]  /*d2f0*/  @!P3 LOP3.LUT R7, R7, R6, RZ, 0x3c, !PT ;  /* 0x000000060707b212 */ /* 0x000fe200078e3cff */
[----:B------:R-:W-:-:S04]  /*d300*/  IMAD.MOV.U32 R13, RZ, RZ, R2 ;  /* 0x000000ffff0d7224 */ /* 0x000fc800078e0002 */
[----:B------:R-:W-:Y:S01]  /*d310*/  @!PT LDS RZ, [RZ] ;  /* 0x00000000fffff984 */ /* 0x000fe20000000800 */
[----:B------:R-:W-:Y:S01]  /*d320*/  @!PT LDS RZ, [RZ] ;  /* 0x00000000fffff984 */ /* 0x000fe20000000800 */
[----:B------:R-:W-:Y:S01]  /*d330*/  @!PT LDS RZ, [RZ] ;  /* 0x00000000fffff984 */ /* 0x000fe20000000800 */
[----:B------:R0:W-:Y:S01]  /*d340*/  @!P3 LDGSTS.E.BYPASS.LTC128B.128 [R10+0x10400], desc[UR60][R6.64], !P0 ;  /* 0x10400000060abfae */ /* 0x0001e2000c101d7c */
[----:B------:R-:W-:-:S03]  /*d350*/  IMAD.MOV.U32 R12, RZ, RZ, 0x2 ;  /* 0x00000002ff0c7424 */ /* 0x000fc600078e00ff */
[----:B------:R0:W-:Y:S04]  /*d360*/  @!P3 LDGSTS.E.BYPASS.LTC128B.128 [R10+0x14400], desc[UR60][R6.64+0x80], !P1 ;  /* 0x14400080060abfae */ /* 0x0001e8000c901d7c */
[----:B------:R0:W-:Y:S01]  /*d370*/  @!P3 LDGSTS.E.BYPASS.LTC128B.128 [R10+0x18400], desc[UR60][R6.64+0x100], !P2 ;  /* 0x18400100060abfae */ /* 0x0001e2000d101d7c */
[----:B------:R-:W-:Y:S01]  /*d380*/  ISETP.GE.AND P3, PT, R5, R3, PT ;  /* 0x000000030500720c */ /* 0x000fe20003f66270 */
[----:B------:R-:W-:-:S12]  /*d390*/  IMAD.MOV.U32 R5, RZ, RZ, R14 ;  /* 0x000000ffff057224 */ /* 0x000fd800078e000e */
[----:B0-----:R-:W-:Y:S05]  /*d3a0*/  WARPSYNC.COLLECTIVE R15, `(.L_x_139) ;  /* 0x000000000f087348 */ /* 0x001fea0003c00000 */
[----:B------:R1:W2:Y:S02]  /*d3b0*/  SHFL.IDX P6, R14, R13, R12, R11 ;  /* 0x0000000c0d0e7389 */ /* 0x0002a400000c000b */
[----:B012---:R-:W-:Y:S01]  /*d3c0*/  ENDCOLLECTIVE ;  /* 0x000000000000791b */ /* 0x007fe20003800000 */
.L_x_139:
[----:B------:R-:W-:Y:S01]  /*d3d0*/  @!P3 LEA R8, P5, R8, R5, 0x1 ;  /* 0x000000050808b211 */ /* 0x000fe200078a08ff */
[----:B------:R-:W-:-:S04]  /*d3e0*/  IMAD.MOV.U32 R13, RZ, RZ, R0 ;  /* 0x000000ffff0d7224 */ /* 0x000fc800078e0000 */
[----:B------:R-:W-:Y:S02]  /*d3f0*/  @!P3 IMAD.X R5, RZ, RZ, R9, P5 ;  /* 0x000000ffff05b224 */ /* 0x000fe400028e0609 */
[----:B------:R-:W0:Y:S01]  /*d400*/  S2R R9, SR_TID.X ;  /* 0x0000000000097919 */ /* 0x000e220000002100 */
[----:B------:R-:W-:Y:S02]  /*d410*/  @!P3 IMAD.MOV.U32 R6, RZ, RZ, R8 ;  /* 0x000000ffff06b224 */ /* 0x000fe400078e0008 */
[----:B------:R-:W-:Y:S01]  /*d420*/  @!P3 IMAD.MOV.U32 R7, RZ, RZ, R5 ;  /* 0x000000ffff07b224 */ /* 0x000fe200078e0005 */
[----:B------:R-:W-:-:S04]  /*d430*/  IADD3 R5, R4, 0x20, RZ ;  /* 0x0000002004057810 */ /* 0x000fc80007ffe0ff */
[----:B------:R-:W-:Y:S01]  /*d440*/  @!PT LDS RZ, [RZ] ;  /* 0x00000000fffff984 */ /* 0x000fe20000000800 */
[----:B------:R-:W-:Y:S01]  /*d450*/  @!PT LDS RZ, [RZ] ;  /* 0x00000000fffff984 */ /* 0x000fe20000000800 */
[----:B------:R-:W-:Y:S01]  /*d460*/  @!PT LDS RZ, [RZ] ;  /* 0x00000000fffff984 */ /* 0x000fe20000000800 */
[----:B------:R1:W-:Y:S04]  /*d470*/  @!P3 LDGSTS.E.BYPASS.LTC128B.128 [R10+0x10c00], desc[UR60][R6.64], !P0 ;  /* 0x10c00000060abfae */ /* 0x0003e8000c101d7c */
[----:B------:R1:W-:Y:S04]  /*d480*/  @!P3 LDGSTS.E.BYPASS.LTC128B.128 [R10+0x14c00], desc[UR60][R6.64+0x80], !P1 ;  /* 0x14c00080060abfae */ /* 0x0003e8000c901d7c */
[----:B------:R1:W-:Y:S01]  /*d490*/  @!P3 LDGSTS.E.BYPASS.LTC128B.128 [R10+0x18c00], desc[UR60][R6.64+0x100], !P2 ;  /* 0x18c00100060abfae */ /* 0x0003e2000d101d7c */
[----:B------:R-:W-:Y:S01]  /*d4a0*/  ISETP.GE.AND P3, PT, R5, R3, PT ;  /* 0x000000030500720c */ /* 0x000fe20003f66270 */
[----:B------:R-:W-:-:S12]  /*d4b0*/  IMAD.MOV.U32 R5, RZ, RZ, R14 ;  /* 0x000000ffff057224 */ /* 0x000fd800078e000e */
[----:B01----:R-:W-:Y:S05]  /*d4c0*/  WARPSYNC.COLLECTIVE R15, `(.L_x_140) ;  /* 0x000000000f087348 */ /* 0x003fea0003c00000 */
[----:B------:R2:W3:Y:S02]  /*d4d0*/  SHFL.IDX P6, R14, R13, R12, R11 ;  /* 0x0000000c0d0e7389 */ /* 0x0004e400000c000b */
[----:B0123--:R-:W-:Y:S01]  /*d4e0*/  ENDCOLLECTIVE ;  /* 0x000000000000791b */ /* 0x00ffe20003800000 */
.L_x_140:
[----:B------:R-:W-:Y:S02]  /*d4f0*/  IMAD.SHL.U32 R9, R9, 0x8, RZ ;  /* 0x0000000809097824 */ /* 0x000fe400078e00ff */
[----:B------:R-:W-:Y:S01]  /*d500*/  IMAD.MOV.U32 R13, RZ, RZ, R2 ;  /* 0x000000ffff0d7224 */ /* 0x000fe200078e0002 */
[----:B------:R-:W-:Y:S02]  /*d510*/  MOV R12, 0x3 ;  /* 0x00000003000c7802 */ /* 0x000fe40000000f00 */
[----:B------:R-:W-:Y:S02]  /*d520*/  LOP3.LUT R9, R9, 0x38, RZ, 0xc0, !PT ;  /* 0x0000003809097812 */ /* 0x000fe400078ec0ff */
[----:B------:R-:W-:-:S07]  /*d530*/  MOV R8, R14 ;  /* 0x0000000e00087202 */ /* 0x000fce0000000f00 */
[----:B------:R-:W-:Y:S05]  /*d540*/  WARPSYNC.COLLECTIVE R15, `(.L_x_141) ;  /* 0x000000000f087348 */ /* 0x000fea0003c00000 */
[----:B------:R0:W1:Y:S02]  /*d550*/  SHFL.IDX P6, R14, R13, R12, R11 ;  /* 0x0000000c0d0e7389 */ /* 0x00006400000c000b */
[----:B01----:R-:W-:Y:S01]  /*d560*/  ENDCOLLECTIVE ;  /* 0x000000000000791b */ /* 0x003fe20003800000 */
.L_x_141:
[----:B------:R-:W-:-:S05]  /*d570*/  @!P3 LEA R8, P4, R9, R8, 0x1 ;  /* 0x000000080908b211 */ /* 0x000fca00078808ff */
[----:B------:R-:W-:Y:S02]  /*d580*/  @!P3 IMAD.X R9, RZ, RZ, R5, P4 ;  /* 0x000000ffff09b224 */ /* 0x000fe400020e0605 */
[----:B------:R-:W-:Y:S02]  /*d590*/  @!P3 IMAD.MOV.U32 R6, RZ, RZ, R8 ;  /* 0x000000ffff06b224 */ /* 0x000fe400078e0008 */
[----:B------:R-:W-:Y:S02]  /*d5a0*/  @!P3 IMAD.MOV.U32 R7, RZ, RZ, R9 ;  /* 0x000000ffff07b224 */ /* 0x000fe400078e0009 */
[----:B------:R-:W0:Y:S01]  /*d5b0*/  S2R R9, SR_TID.X ;  /* 0x0000000000097919 */ /* 0x000e220000002100 */
[C---:B------:R-:W-:Y:S02]  /*d5c0*/  VIADD R5, R4.reuse, 0x30 ;  /* 0x0000003004057836 */ /* 0x040fe40000000000 */
[----:B------:R-:W-:Y:S01]  /*d5d0*/  IMAD.MOV.U32 R13, RZ, RZ, R0 ;  /* 0x000000ffff0d7224 */ /* 0x000fe200078e0000 */
[----:B------:R-:W-:Y:S01]  /*d5e0*/  @!PT LDS RZ, [RZ] ;  /* 0x00000000fffff984 */ /* 0x000fe20000000800 */
[----:B------:R-:W-:Y:S01]  /*d5f0*/  @!PT LDS RZ, [RZ] ;  /* 0x00000000fffff984 */ /* 0x000fe20000000800 */
[----:B------:R-:W-:Y:S01]  /*d600*/  @!PT LDS RZ, [RZ] ;  /* 0x00000000fffff984 */ /* 0x000fe20000000800 */
[----:B------:R1:W-:Y:S01]  /*d610*/  @!P3 LDGSTS.E.BYPASS.LTC128B.128 [R10+0x11400], desc[UR60][R6.64], !P0 ;  /* 0x11400000060abfae */ /* 0x0003e2000c101d7c */
[----:B------:R-:W-:-:S03]  /*d620*/  VIADD R8, R4, 0x60 ;  /* 0x0000006004087836 */ /* 0x000fc60000000000 */
[----:B------:R1:W-:Y:S04]  /*d630*/  @!P3 LDGSTS.E.BYPASS.LTC128B.128 [R10+0x15400], desc[UR60][R6.64+0x80], !P1 ;  /* 0x15400080060abfae */ /* 0x0003e8000c901d7c */
[----:B------:R1:W-:Y:S01]  /*d640*/  @!P3 LDGSTS.E.BYPASS.LTC128B.128 [R10+0x19400], desc[UR60][R6.64+0x100], !P2 ;  /* 0x19400100060abfae */ /* 0x0003e2000d101d7c */
[----:B------:R-:W-:Y:S01]  /*d650*/  ISETP.GE.AND P3, PT, R5, R3, PT ;  /* 0x000000030500720c */ /* 0x000fe20003f66270 */
[----:B------:R-:W-:-:S12]  /*d660*/  IMAD.MOV.U32 R5, RZ, RZ, R14 ;  /* 0x000000ffff057224 */ /* 0x000fd800078e000e */
[----:B01----:R-:W-:Y:S05]  /*d670*/  WARPSYNC.COLLECTIVE R15, `(.L_x_142) ;  /* 0x000000000f087348 */ /* 0x003fea0003c00000 */
[----:B------:R2:W3:Y:S02]  /*d680*/  SHFL.IDX P6, R14, R13, R12, R11 ;  /* 0x0000000c0d0e7389 */ /* 0x0004e400000c000b */
[----:B0123--:R-:W-:Y:S01]  /*d690*/  ENDCOLLECTIVE ;  /* 0x000000000000791b */ /* 0x00ffe20003800000 */
.L_x_142:
[----:B------:R-:W-:Y:S02]  /*d6a0*/  IMAD.MOV.U32 R13, RZ, RZ, R2 ;  /* 0x000000ffff0d7224 */ /* 0x000fe400078e0002 */
[----:B------:R-:W-:Y:S02]  /*d6b0*/  IMAD.MOV.U32 R12, RZ, RZ, 0x4 ;  /* 0x00000004ff0c7424 */ /* 0x000fe400078e00ff */
[----:B------:R-:W-:-:S05]  /*d6c0*/  IMAD.SHL.U32 R9, R9, 0x8, RZ ;  /* 0x0000000809097824 */ /* 0x000fca00078e00ff */
[----:B------:R-:W-:Y:S01]  /*d6d0*/  LOP3.LUT R9, R9, 0x38, RZ, 0xc0, !PT ;  /* 0x0000003809097812 */ /* 0x000fe200078ec0ff */
[----:B------:R-:W-:-:S07]  /*d6e0*/  IMAD.MOV.U32 R6, RZ, RZ, R14 ;  /* 0x000000ffff067224 */ /* 0x000fce00078e000e */
[----:B------:R-:W-:Y:S05]  /*d6f0*/  WARPSYNC.COLLECTIVE R15, `(.L_x_143) ;  /* 0x000000000f087348 */ /* 0x000fea0003c00000 */
[----:B------:R0:W1:Y:S02]  /*d700*/  SHFL.IDX P6, R14, R13, R12, R11 ;  /* 0x0000000c0d0e7389 */ /* 0x00006400000c000b */
[----:B01----:R-:W-:Y:S01]  /*d710*/  ENDCOLLECTIVE ;  /* 0x000000000000791b */ /* 0x003fe20003800000 */
.L_x_143:
[----:B------:R-:W-:-:S05]  /*d720*/  @!P3 LEA R6, P4, R9, R6, 0x1 ;  /* 0x000000060906b211 */ /* 0x000fca00078808ff */
[----:B------:R-:W-:-:S05]  /*d730*/  @!P3 IMAD.X R5, RZ, RZ, R5, P4 ;  /* 0x000000ffff05b224 */ /* 0x000fca00020e0605 */
[----:B------:R-:W-:Y:S01]  /*d740*/  @!P3 MOV R7, R5 ;  /* 0x000000050007b202 */ /* 0x000fe20000000f00 */
[----:B------:R-:W-:Y:S02]  /*d750*/  VIADD R5, R4, 0x40 ;  /* 0x0000004004057836 */ /* 0x000fe40000000000 */
[----:B------:R-:W-:Y:S02]  /*d760*/  IMAD.MOV.U32 R13, RZ, RZ, R0 ;  /* 0x000000ffff0d7224 */ /* 0x000fe400078e0000 */
        /* <DEDUP_REMOVED lines=8> */
[----:B0-----:R-:W-:Y:S05]  /*d7f0*/  WARPSYNC.COLLECTIVE R15, `(.L_x_144) ;  /* 0x000000000f087348 */ /* 0x001fea0003c00000 */
[----:B------:R1:W2:Y:S02]  /*d800*/  SHFL.IDX P6, R14, R13, R12, R11 ;  /* 0x0000000c0d0e7389 */ /* 0x0002a400000c000b */
[----:B012---:R-:W-:Y:S01]  /*d810*/  ENDCOLLECTIVE ;  /* 0x000000000000791b */ /* 0x007fe20003800000 */
.L_x_144:
[----:B------:R-:W-:Y:S02]  /*d820*/  IMAD.MOV.U32 R13, RZ, RZ, R2 ;  /* 0x000000ffff0d7224 */ /* 0x000fe400078e0002 */
[----:B------:R-:W-:Y:S01]  /*d830*/  IMAD.MOV.U32 R12, RZ, RZ, 0x5 ;  /* 0x00000005ff0c7424 */ /* 0x000fe200078e00ff */
[----:B------:R-:W-:-:S07]  /*d840*/  MOV R6, R14 ;  /* 0x0000000e00067202 */ /* 0x000fce0000000f00 */
[----:B------:R-:W-:Y:S05]  /*d850*/  WARPSYNC.COLLECTIVE R15, `(.L_x_145) ;  /* 0x000000000f087348 */ /* 0x000fea0003c00000 */
[----:B------:R0:W1:Y:S02]  /*d860*/  SHFL.IDX P6, R14, R13, R12, R11 ;  /* 0x0000000c0d0e7389 */ /* 0x00006400000c000b */
[----:B01----:R-:W-:Y:S01]  /*d870*/  ENDCOLLECTIVE ;  /* 0x000000000000791b */ /* 0x003fe20003800000 */
.L_x_145:
[----:B------:R-:W-:-:S05]  /*d880*/  @!P3 LEA R6, P4, R9, R6, 0x1 ;  /* 0x000000060906b211 */ /* 0x000fca00078808ff */
[----:B------:R-:W-:-:S04]  /*d890*/  @!P3 IMAD.X R5, RZ, RZ, R5, P4 ;  /* 0x000000ffff05b224 */ /* 0x000fc800020e0605 */
[----:B------:R-:W-:Y:S02]  /*d8a0*/  @!P3 IMAD.MOV.U32 R7, RZ, RZ, R5 ;  /* 0x000000ffff07b224 */ /* 0x000fe400078e0005 */
[----:B------:R-:W-:Y:S02]  /*d8b0*/  VIADD R5, R4, 0x50 ;  /* 0x0000005004057836 */ /* 0x000fe40000000000 */
[----:B------:R-:W-:Y:S01]  /*d8c0*/  IMAD.MOV.U32 R13, RZ, RZ, R0 ;  /* 0x000000ffff0d7224 */ /* 0x000fe200078e0000 */
[----:B------:R-:W-:Y:S01]  /*d8d0*/  @!PT LDS RZ, [RZ] ;  /* 0x00000000fffff984 */ /* 0x000fe20000000800 */
[----:B------:R-:W-:Y:S01]  /*d8e0*/  @!PT LDS RZ, [RZ] ;  /* 0x00000000fffff984 */ /* 0x000fe20000000800 */
[----:B------:R-:W-:Y:S01]  /*d8f0*/  @!PT LDS RZ, [RZ] ;  /* 0x00000000fffff984 */ /* 0x000fe20000000800 */
[----:B------:R0:W-:Y:S04]  /*d900*/  @!P3 LDGSTS.E.BYPASS.LTC128B.128 [R10+0x12400], desc[UR60][R6.64], !P0 ;  /* 0x12400000060abfae */ /* 0x0001e8000c101d7c */
[----:B------:R0:W-:Y:S04]  /*d910*/  @!P3 LDGSTS.E.BYPASS.LTC128B.128 [R10+0x16400], desc[UR60][R6.64+0x80], !P1 ;  /* 0x16400080060abfae */ /* 0x0001e8000c901d7c */
[----:B------:R0:W-:Y:S01]  /*d920*/  @!P3 LDGSTS.E.BYPASS.LTC128B.128 [R10+0x1a400], desc[UR60][R6.64+0x100], !P2 ;  /* 0x1a400100060abfae */ /* 0x0001e2000d101d7c */
[----:B------:R-:W-:-:S02]  /*d930*/  ISETP.GE.AND P3, PT, R5, R3, PT ;  /* 0x000000030500720c */ /* 0x000fc40003f66270 */
[----:B------:R-:W-:-:S11]  /*d940*/  MOV R5, R14 ;  /* 0x0000000e00057202 */ /* 0x000fd60000000f00 */
[----:B0-----:R-:W-:Y:S05]  /*d950*/  WARPSYNC.COLLECTIVE R15, `(.L_x_146) ;  /* 0x000000000f087348 */ /* 0x001fea0003c00000 */
[----:B------:R1:W2:Y:S02]  /*d960*/  SHFL.IDX P6, R14, R13, R12, R11 ;  /* 0x0000000c0d0e7389 */ /* 0x0002a400000c000b */
[----:B012---:R-:W-:Y:S01]  /*d970*/  ENDCOLLECTIVE ;  /* 0x000000000000791b */ /* 0x007fe20003800000 */
.L_x_146:
[----:B------:R-:W-:Y:S01]  /*d980*/  IMAD.MOV.U32 R13, RZ, RZ, R2 ;  /* 0x000000ffff0d7224 */ /* 0x000fe200078e0002 */
[----:B------:R-:W-:Y:S01]  /*d990*/  MOV R12, 0x6 ;  /* 0x00000006000c7802 */ /* 0x000fe20000000f00 */
[----:B------:R-:W-:-:S07]  /*d9a0*/  IMAD.MOV.U32 R6, RZ, RZ, R14 ;  /* 0x000000ffff067224 */ /* 0x000fce00078e000e */
[----:B------:R-:W-:Y:S05]  /*d9b0*/  WARPSYNC.COLLECTIVE R15, `(.L_x_147) ;  /* 0x000000000f087348 */ /* 0x000fea0003c00000 */
[----:B------:R0:W1:Y:S02]  /*d9c0*/  SHFL.IDX P6, R14, R13, R12, R11 ;  /* 0x0000000c0d0e7389 */ /* 0x00006400000c000b */
[----:B01----:R-:W-:Y:S01]  /*d9d0*/  ENDCOLLECTIVE ;  /* 0x000000000000791b */ /* 0x003fe20003800000 */
.L_x_147:
[----:B------:R-:W-:-:S05]  /*d9e0*/  @!P3 LEA R6, P4, R9, R6, 0x1 ;  /* 0x000000060906b211 */ /* 0x000fca00078808ff */
[----:B------:R-:W-:Y:S01]  /*d9f0*/  @!P3 IMAD.X R5, RZ, RZ, R5, P4 ;  /* 0x000000ffff05b224 */ /* 0x000fe200020e0605 */
[----:B------:R-:W-:-:S03]  /*da00*/  ISETP.GE.AND P4, PT, R8, R3, PT ;  /* 0x000000030800720c */ /* 0x000fc60003f86270 */
[----:B------:R-:W-:Y:S02]  /*da10*/  @!P3 IMAD.MOV.U32 R7, RZ, RZ, R5 ;  /* 0x000000ffff07b224 */ /* 0x000fe400078e0005 */
[----:B------:R-:W-:-:S03]  /*da20*/  IMAD.MOV.U32 R13, RZ, RZ, R0 ;  /* 0x000000ffff0d7224 */ /* 0x000fc600078e0000 */
[----:B------:R-:W-:Y:S01]  /*da30*/  @!PT LDS RZ, [RZ] ;  /* 0x00000000fffff984 */ /* 0x000fe20000000800 */
[----:B------:R-:W-:Y:S01]  /*da40*/  @!PT LDS RZ, [RZ] ;  /* 0x00000000fffff984 */ /* 0x000fe20000000800 */
[----:B------:R-:W-:Y:S01]  /*da50*/  @!PT LDS RZ, [RZ] ;  /* 0x00000000fffff984 */ /* 0x000fe20000000800 */
[----:B------:R0:W-:Y:S04]  /*da60*/  @!P3 LDGSTS.E.BYPASS.LTC128B.128 [R10+0x12c00], desc[UR60][R6.64], !P0 ;  /* 0x12c00000060abfae */ /* 0x0001e8000c101d7c */
[----:B------:R0:W-:Y:S01]  /*da70*/  @!P3 LDGSTS.E.BYPASS.LTC128B.128 [R10+0x16c00], desc[UR60][R6.64+0x80], !P1 ;  /* 0x16c00080060abfae */ /* 0x0001e2000c901d7c */
[----:B------:R-:W-:-:S03]  /*da80*/  IMAD.MOV.U32 R5, RZ, RZ, R14 ;  /* 0x000000ffff057224 */ /* 0x000fc600078e000e */
[----:B------:R0:W-:Y:S04]  /*da90*/  @!P3 LDGSTS.E.BYPASS.LTC128B.128 [R10+0x1ac00], desc[UR60][R6.64+0x100], !P2 ;  /* 0x1ac00100060abfae */ /* 0x0001e8000d101d7c */
[----:B0-----:R-:W-:Y:S05]  /*daa0*/  WARPSYNC.COLLECTIVE R15, `(.L_x_148) ;  /* 0x000000000f087348 */ /* 0x001fea0003c00000 */
[----:B------:R1:W2:Y:S02]  /*dab0*/  SHFL.IDX P6, R14, R13, R12, R11 ;  /* 0x0000000c0d0e7389 */ /* 0x0002a400000c000b */
[----:B012---:R-:W-:Y:S01]  /*dac0*/  ENDCOLLECTIVE ;  /* 0x000000000000791b */ /* 0x007fe20003800000 */
.L_x_148:
[----:B------:R-:W-:Y:S02]  /*dad0*/  IMAD.MOV.U32 R13, RZ, RZ, R2 ;  /* 0x000000ffff0d7224 */ /* 0x000fe400078e0002 */
[----:B------:R-:W-:Y:S02]  /*dae0*/  IMAD.MOV.U32 R12, RZ, RZ, 0x7 ;  /* 0x00000007ff0c7424 */ /* 0x000fe400078e00ff */
[----:B------:R-:W-:-:S07]  /*daf0*/  IMAD.MOV.U32 R6, RZ, RZ, R14 ;  /* 0x000000ffff067224 */ /* 0x000fce00078e000e */
[----:B------:R-:W-:Y:S05]  /*db00*/  WARPSYNC.COLLECTIVE R15, `(.L_x_149) ;  /* 0x000000000f087348 */ /* 0x000fea0003c00000 */
[----:B------:R0:W1:Y:S02]  /*db10*/  SHFL.IDX P6, R14, R13, R12, R11 ;  /* 0x0000000c0d0e7389 */ /* 0x00006400000c000b */
[----:B01----:R-:W-:Y:S01]  /*db20*/  ENDCOLLECTIVE ;  /* 0x000000000000791b */ /* 0x003fe20003800000 */
.L_x_149:
[----:B------:R-:W-:-:S05]  /*db30*/  @!P4 LEA R6, P3, R9, R6, 0x1 ;  /* 0x000000060906c211 */ /* 0x000fca00078608ff */
[----:B------:R-:W-:-:S05]  /*db40*/  @!P4 IMAD.X R5, RZ, RZ, R5, P3 ;  /* 0x000000ffff05c224 */ /* 0x000fca00018e0605 */
[----:B------:R-:W-:Y:S01]  /*db50*/  @!P4 MOV R7, R5 ;  /* 0x000000050007c202 */ /* 0x000fe20000000f00 */
[----:B------:R-:W-:-:S04]  /*db60*/  IMAD.MOV.U32 R13, RZ, RZ, R0 ;  /* 0x000000ffff0d7224 */ /* 0x000fc800078e0000 */
[----:B------:R-:W-:Y:S01]  /*db70*/  @!PT LDS RZ, [RZ] ;  /* 0x00000000fffff984 */ /* 0x000fe20000000800 */
[----:B------:R-:W-:Y:S01]  /*db80*/  @!PT LDS RZ, [RZ] ;  /* 0x00000000fffff984 */ /* 0x000fe20000000800 */
[----:B------:R-:W-:Y:S01]  /*db90*/  @!PT LDS RZ, [RZ] ;  /* 0x00000000fffff984 */ /* 0x000fe20000000800 */
[----:B------:R0:W-:Y:S04]  /*dba0*/  @!P4 LDGSTS.E.BYPASS.LTC128B.128 [R10+0x13400], desc[UR60][R6.64], !P0 ;  /* 0x13400000060acfae */ /* 0x0001e8000c101d7c */
[----:B------:R0:W-:Y:S01]  /*dbb0*/  @!P4 LDGSTS.E.BYPASS.LTC128B.128 [R10+0x17400], desc[UR60][R6.64+0x80], !P1 ;  /* 0x17400080060acfae */ /* 0x0001e2000c901d7c */
[----:B------:R-:W-:-:S07]  /*dbc0*/  IMAD.MOV.U32 R5, RZ, RZ, R14 ;  /* 0x000000ffff057224 */ /* 0x000fce00078e000e */
[----:B0-----:R-:W-:Y:S05]  /*dbd0*/  WARPSYNC.COLLECTIVE R15, `(.L_x_150) ;  /* 0x000000000f087348 */ /* 0x001fea0003c00000 */
[----:B------:R1:W2:Y:S02]  /*dbe0*/  SHFL.IDX P6, R14, R13, R12, R11 ;  /* 0x0000000c0d0e7389 */ /* 0x0002a400000c000b */
[----:B012---:R-:W-:Y:S01]  /*dbf0*/  ENDCOLLECTIVE ;  /* 0x000000000000791b */ /* 0x007fe20003800000 */
.L_x_150:
[----:B------:R-:W-:Y:S01]  /*dc00*/  @!PT LDS RZ, [RZ] ;  /* 0x00000000fffff984 */ /* 0x000fe20000000800 */
[----:B------:R-:W-:Y:S01]  /*dc10*/  @!PT LDS RZ, [RZ] ;  /* 0x00000000fffff984 */ /* 0x000fe20000000800 */
[----:B------:R-:W-:Y:S01]  /*dc20*/  @!PT LDS RZ, [RZ] ;  /* 0x00000000fffff984 */ /* 0x000fe20000000800 */
[----:B------:R0:W-:Y:S01]  /*dc30*/  @!P4 LDGSTS.E.BYPASS.LTC128B.128 [R10+0x1b400], desc[UR60][R6.64+0x100], !P2 ;  /* 0x1b400100060acfae */ /* 0x0001e2000d101d7c */
[----:B------:R-:W-:Y:S01]  /*dc40*/  IMAD.MOV.U32 R0, RZ, RZ, R14 ;  /* 0x000000ffff007224 */ /* 0x000fe200078e000e */
[----:B------:R-:W-:Y:S06]  /*dc50*/  BRA `(.L_x_151) ;  /* 0xffffffc400a07947 */ /* 0x000fec000383ffff */
.L_x_53:
[----:B-1----:R1:W2:Y:S02]  /*dc60*/  SYNCS.PHASECHK.TRANS64.TRYWAIT P0, [R15+URZ+0x34820], R0 ;  /* 0x034820000f0075a7 */ /* 0x0022a4000800017f */
[----:B--2---:R-:W-:Y:S05]  /*dc70*/  @!P0 NANOSLEEP.SYNCS 0x989680 ;  /* 0x009896800000895d */ /* 0x004fea0003900000 */
[----:B------:R-:W2:Y:S02]  /*dc80*/  @!P0 SYNCS.PHASECHK.TRANS64 P0, [R15+URZ+0x34820], R0 ;  /* 0x034820000f0085a7 */ /* 0x000ea4000800007f */
[----:B--2---:R-:W-:Y:S05]  /*dc90*/  @!P0 BRA `(.L_x_53) ;  /* 0xfffffffc00f08947 */ /* 0x004fea000383ffff */
[----:B------:R-:W-:Y:S05]  /*dca0*/  BRA `(.L_x_152) ;  /* 0xffffffc800047947 */ /* 0x000fea000383ffff */
.L_x_60:
[----:B-1----:R1:W2:Y:S02]  /*dcb0*/  SYNCS.PHASECHK.TRANS64.TRYWAIT P0, [R3+URZ+0x34840], R2 ;  /* 0x03484002030075a7 */ /* 0x0022a4000800017f */
[----:B--2---:R-:W-:Y:S05]  /*dcc0*/  @!P0 NANOSLEEP.SYNCS 0x989680 ;  /* 0x009896800000895d */ /* 0x004fea0003900000 */
[----:B------:R-:W2:Y:S02]  /*dcd0*/  @!P0 SYNCS.PHASECHK.TRANS64 P0, [R3+URZ+0x34840], R2 ;  /* 0x03484002030085a7 */ /* 0x000ea4000800007f */
[----:B--2---:R-:W-:Y:S05]  /*dce0*/  @!P0 BRA `(.L_x_60) ;  /* 0xfffffffc00f08947 */ /* 0x004fea000383ffff */
[----:B------:R-:W-:Y:S05]  /*dcf0*/  BRA `(.L_x_153) ;  /* 0xffffffc800b87947 */ /* 0x000fea000383ffff */
.L_x_67:
[----:B0-----:R0:W1:Y:S02]  /*dd00*/  SYNCS.PHASECHK.TRANS64.TRYWAIT P0, [R3+URZ+0x60], R2 ;  /* 0x00006002030075a7 */ /* 0x001064000800017f */
[----:B-1----:R-:W-:Y:S05]  /*dd10*/  @!P0 NANOSLEEP.SYNCS 0x989680 ;  /* 0x009896800000895d */ /* 0x002fea0003900000 */
[----:B------:R-:W1:Y:S02]  /*dd20*/  @!P0 SYNCS.PHASECHK.TRANS64 P0, [R3+URZ+0x60], R2 ;  /* 0x00006002030085a7 */ /* 0x000e64000800007f */
[----:B-1----:R-:W-:Y:S05]  /*dd30*/  @!P0 BRA `(.L_x_67) ;  /* 0xfffffffc00f08947 */ /* 0x002fea000383ffff */
[----:B------:R-:W-:Y:S05]  /*dd40*/  BRA `(.L_x_154) ;  /* 0xffffffcc00c47947 */ /* 0x000fea000383ffff */
.L_x_77:
[----:B-1----:R1:W2:Y:S02]  /*dd50*/  SYNCS.PHASECHK.TRANS64.TRYWAIT P0, [R3+URZ+0x34840], R2 ;  /* 0x03484002030075a7 */ /* 0x0022a4000800017f */
[----:B--2---:R-:W-:Y:S05]  /*dd60*/  @!P0 NANOSLEEP.SYNCS 0x989680 ;  /* 0x009896800000895d */ /* 0x004fea0003900000 */
[----:B------:R-:W2:Y:S02]  /*dd70*/  @!P0 SYNCS.PHASECHK.TRANS64 P0, [R3+URZ+0x34840], R2 ;  /* 0x03484002030085a7 */ /* 0x000ea4000800007f */
[----:B--2---:R-:W-:Y:S05]  /*dd80*/  @!P0 BRA `(.L_x_77) ;  /* 0xfffffffc00f08947 */ /* 0x004fea000383ffff */
[----:B------:R-:W-:Y:S05]  /*dd90*/  BRA `(.L_x_155) ;  /* 0xffffffd400487947 */ /* 0x000fea000383ffff */
.L_x_84:
[----:B0-----:R0:W1:Y:S02]  /*dda0*/  SYNCS.PHASECHK.TRANS64.TRYWAIT P0, [R2+URZ+0x60], R3 ;  /* 0x00006003020075a7 */ /* 0x001064000800017f */
[----:B-1----:R-:W-:Y:S05]  /*ddb0*/  @!P0 NANOSLEEP.SYNCS 0x989680 ;  /* 0x009896800000895d */ /* 0x002fea0003900000 */
[----:B------:R-:W1:Y:S02]  /*ddc0*/  @!P0 SYNCS.PHASECHK.TRANS64 P0, [R2+URZ+0x60], R3 ;  /* 0x00006003020085a7 */ /* 0x000e64000800007f */
[----:B-1----:R-:W-:Y:S05]  /*ddd0*/  @!P0 BRA `(.L_x_84) ;  /* 0xfffffffc00f08947 */ /* 0x002fea000383ffff */
[----:B------:R-:W-:Y:S05]  /*dde0*/  BRA `(.L_x_156) ;  /* 0xffffffd800547947 */ /* 0x000fea000383ffff */
.L_x_93:
[----:B--2---:R2:W4:Y:S02]  /*ddf0*/  SYNCS.PHASECHK.TRANS64.TRYWAIT P0, [R2+URZ+0x34840], R3 ;  /* 0x03484003020075a7 */ /* 0x004524000800017f */
[----:B----4-:R-:W-:Y:S05]  /*de00*/  @!P0 NANOSLEEP.SYNCS 0x989680 ;  /* 0x009896800000895d */ /* 0x010fea0003900000 */
[----:B------:R-:W4:Y:S02]  /*de10*/  @!P0 SYNCS.PHASECHK.TRANS64 P0, [R2+URZ+0x34840], R3 ;  /* 0x03484003020085a7 */ /* 0x000f24000800007f */
[----:B----4-:R-:W-:Y:S05]  /*de20*/  @!P0 BRA `(.L_x_93) ;  /* 0xfffffffc00f08947 */ /* 0x010fea000383ffff */
[----:B------:R-:W-:Y:S05]  /*de30*/  BRA `(.L_x_157) ;  /* 0xffffffdc00a87947 */ /* 0x000fea000383ffff */
.L_x_100:
[----:B0-----:R0:W1:Y:S02]  /*de40*/  SYNCS.PHASECHK.TRANS64.TRYWAIT P0, [R2+URZ+0x60], R7 ;  /* 0x00006007020075a7 */ /* 0x001064000800017f */
[----:B-1----:R-:W-:Y:S05]  /*de50*/  @!P0 NANOSLEEP.SYNCS 0x989680 ;  /* 0x009896800000895d */ /* 0x002fea0003900000 */
[----:B------:R-:W1:Y:S02]  /*de60*/  @!P0 SYNCS.PHASECHK.TRANS64 P0, [R2+URZ+0x60], R7 ;  /* 0x00006007020085a7 */ /* 0x000e64000800007f */
[----:B-1----:R-:W-:Y:S05]  /*de70*/  @!P0 BRA `(.L_x_100) ;  /* 0xfffffffc00f08947 */ /* 0x002fea000383ffff */
[----:B------:R-:W-:Y:S05]  /*de80*/  BRA `(.L_x_158) ;  /* 0xffffffe000b47947 */ /* 0x000fea000383ffff */
.L_x_109:
[----:B-1----:R1:W4:Y:S02]  /*de90*/  SYNCS.PHASECHK.TRANS64.TRYWAIT P0, [R3+URZ+0x34860], R0 ;  /* 0x03486000030075a7 */ /* 0x002324000800017f */
[----:B----4-:R-:W-:Y:S05]  /*dea0*/  @!P0 NANOSLEEP.SYNCS 0x989680 ;  /* 0x009896800000895d */ /* 0x010fea0003900000 */
[----:B------:R-:W4:Y:S02]  /*deb0*/  @!P0 SYNCS.PHASECHK.TRANS64 P0, [R3+URZ+0x34860], R0 ;  /* 0x03486000030085a7 */ /* 0x000f24000800007f */
[----:B----4-:R-:W-:Y:S05]  /*dec0*/  @!P0 BRA `(.L_x_109) ;  /* 0xfffffffc00f08947 */ /* 0x010fea000383ffff */
[----:B------:R-:W-:Y:S05]  /*ded0*/  BRA `(.L_x_159) ;  /* 0xffffffe400b47947 */ /* 0x000fea000383ffff */
.L_x_116:
[----:B0-----:R0:W3:Y:S02]  /*dee0*/  SYNCS.PHASECHK.TRANS64.TRYWAIT P0, [R0+URZ+0x34820], R3 ;  /* 0x03482003000075a7 */ /* 0x0010e4000800017f */
[----:B---3--:R-:W-:Y:S05]  /*def0*/  @!P0 NANOSLEEP.SYNCS 0x989680 ;  /* 0x009896800000895d */ /* 0x008fea0003900000 */
[----:B------:R-:W3:Y:S02]  /*df00*/  @!P0 SYNCS.PHASECHK.TRANS64 P0, [R0+URZ+0x34820], R3 ;  /* 0x03482003000085a7 */ /* 0x000ee4000800007f */
[----:B---3--:R-:W-:Y:S05]  /*df10*/  @!P0 BRA `(.L_x_116) ;  /* 0xfffffffc00f08947 */ /* 0x008fea000383ffff */
[----:B------:R-:W-:Y:S05]  /*df20*/  BRA `(.L_x_160) ;  /* 0xffffffe800c07947 */ /* 0x000fea000383ffff */
.L_x_117:
[----:B------:R-:W3:Y:S01]  /*df30*/  S2R R2, SR_TID.X ;  /* 0x0000000000027919 */ /* 0x000ee20000002100 */
[----:B------:R-:W-:Y:S01]  /*df40*/  BSSY B0, `(.L_x_161) ;  /* 0x000000a000007945 */ /* 0x000fe20003800000 */
[----:B------:R-:W-:Y:S02]  /*df50*/  IMAD.MOV.U32 R12, RZ, RZ, RZ ;  /* 0x000000ffff0c7224 */ /* 0x000fe400078e00ff */
[----:B------:R-:W-:Y:S02]  /*df60*/  IMAD.MOV.U32 R11, RZ, RZ, 0x1f ;  /* 0x0000001fff0b7424 */ /* 0x000fe400078e00ff */
[----:B------:R-:W-:Y:S01]  /*df70*/  IMAD.MOV.U32 R15, RZ, RZ, -0x1 ;  /* 0xffffffffff0f7424 */ /* 0x000fe200078e00ff */
[----:B---3--:R-:W-:-:S04]  /*df80*/  SHF.R.U32.HI R2, RZ, 0x5, R2 ;  /* 0x00000005ff027819 */ /* 0x008fc80000011602 */
[----:B------:R-:W-:-:S04]  /*df90*/  LOP3.LUT R2, R2, 0x3, RZ, 0xc0, !PT ;  /* 0x0000000302027812 */ /* 0x000fc800078ec0ff */
[----:B------:R-:W-:-:S07]  /*dfa0*/  MOV R13, R2 ;  /* 0x00000002000d7202 */ /* 0x000fce0000000f00 */
[----:B012---:R-:W-:Y:S05]  /*dfb0*/  WARPSYNC.COLLECTIVE R15, `(.L_x_162) ;  /* 0x000000000f087348 */ /* 0x007fea0003c00000 */
[----:B------:R3:W4:Y:S02]  /*dfc0*/  SHFL.IDX P6, R14, R13, R12, R11 ;  /* 0x0000000c0d0e7389 */ /* 0x00072400000c000b */
[----:B01234-:R-:W-:Y:S01]  /*dfd0*/  ENDCOLLECTIVE ;  /* 0x000000000000791b */ /* 0x01ffe20003800000 */
.L_x_162:
[----:B------:R-:W-:Y:S05]  /*dfe0*/  BSYNC B0 ;  /* 0x0000000000007941 */ /* 0x000fea0003800000 */
.L_x_161:
[----:B------:R-:W-:Y:S05]  /*dff0*/  BRA `(.L_x_163) ;  /* 0xffffffe800a87947 */ /* 0x000fea000383ffff */
.L_x_120:
[----:B------:R-:W-:Y:S01]  /*e000*/  BSSY B1, `(.L_x_164) ;  /* 0x0000006000017945 */ /* 0x000fe20003800000 */
[----:B------:R-:W-:-:S07]  /*e010*/  IMAD.MOV.U32 R15, RZ, RZ, -0x1 ;  /* 0xffffffffff0f7424 */ /* 0x000fce00078e00ff */
[----:B0123--:R-:W-:Y:S05]  /*e020*/  WARPSYNC.COLLECTIVE R15, `(.L_x_165) ;  /* 0x000000000f0c7348 */ /* 0x00ffea0003c00000 */
[----:B------:R-:W-:Y:S02]  /*e030*/  ELECT P6, UR62, PT ;  /* 0x00000000003e782f */ /* 0x000fe400038c0000 */
[----:B------:R-:W-:Y:S01]  /*e040*/  MOV R14, UR62 ;  /* 0x0000003e000e7c02 */ /* 0x000fe20008000f00 */
[----:B0123--:R-:W-:Y:S10]  /*e050*/  ENDCOLLECTIVE ;  /* 0x000000000000791b */ /* 0x00fff40003800000 */
.L_x_165:
[----:B------:R-:W-:Y:S05]  /*e060*/  BSYNC B1 ;  /* 0x0000000000017941 */ /* 0x000fea0003800000 */
.L_x_164:
[----:B------:R-:W-:Y:S05]  /*e070*/  BRA `(.L_x_166) ;  /* 0xffffffe800a07947 */ /* 0x000fea000383ffff */
.L_x_122:
[----:B0-----:R0:W1:Y:S02]  /*e080*/  SYNCS.PHASECHK.TRANS64.TRYWAIT P0, [R6+URZ], R5 ;  /* 0x00000005060075a7 */ /* 0x001064000800017f */
[----:B-1----:R-:W-:Y:S05]  /*e090*/  @!P0 NANOSLEEP.SYNCS 0x989680 ;  /* 0x009896800000895d */ /* 0x002fea0003900000 */
[----:B------:R-:W1:Y:S02]  /*e0a0*/  @!P0 SYNCS.PHASECHK.TRANS64 P0, [R6+URZ], R5 ;  /* 0x00000005060085a7 */ /* 0x000e64000800007f */
[----:B-1----:R-:W-:Y:S05]  /*e0b0*/  @!P0 BRA `(.L_x_122) ;  /* 0xfffffffc00f08947 */ /* 0x002fea000383ffff */
[----:B------:R-:W-:Y:S05]  /*e0c0*/  BRA `(.L_x_167) ;  /* 0xffffffe800d87947 */ /* 0x000fea000383ffff */
.L_x_123:
[----:B-1----:R1:W3:Y:S02]  /*e0d0*/  SYNCS.PHASECHK.TRANS64.TRYWAIT P0, [R3+URZ], R2 ;  /* 0x00000002030075a7 */ /* 0x0022e4000800017f */
[----:B---3--:R-:W-:Y:S05]  /*e0e0*/  @!P0 NANOSLEEP.SYNCS 0x989680 ;  /* 0x009896800000895d */ /* 0x008fea0003900000 */
[----:B------:R-:W3:Y:S02]  /*e0f0*/  @!P0 SYNCS.PHASECHK.TRANS64 P0, [R3+URZ], R2 ;  /* 0x00000002030085a7 */ /* 0x000ee4000800007f */
[----:B---3--:R-:W-:Y:S05]  /*e100*/  @!P0 BRA `(.L_x_123) ;  /* 0xfffffffc00f08947 */ /* 0x008fea000383ffff */
[----:B------:R-:W-:Y:S05]  /*e110*/  BRA `(.L_x_168) ;  /* 0xffffffe800cc7947 */ /* 0x000fea000383ffff */
.L_x_125:
[----:B-1----:R1:W3:Y:S02]  /*e120*/  SYNCS.PHASECHK.TRANS64.TRYWAIT P0, [R18+URZ], R5 ;  /* 0x00000005120075a7 */ /* 0x0022e4000800017f */
[----:B---3--:R-:W-:Y:S05]  /*e130*/  @!P0 NANOSLEEP.SYNCS 0x989680 ;  /* 0x009896800000895d */ /* 0x008fea0003900000 */
[----:B------:R-:W3:Y:S02]  /*e140*/  @!P0 SYNCS.PHASECHK.TRANS64 P0, [R18+URZ], R5 ;  /* 0x00000005120085a7 */ /* 0x000ee4000800007f */
[----:B---3--:R-:W-:Y:S05]  /*e150*/  @!P0 BRA `(.L_x_125) ;  /* 0xfffffffc00f08947 */ /* 0x008fea000383ffff */
[----:B------:R-:W-:Y:S05]  /*e160*/  BRA `(.L_x_169) ;  /* 0xffffffe800d07947 */ /* 0x000fea000383ffff */
.L_x_170:
[----:B------:R-:W-:-:S00]  /*e170*/  BRA `(.L_x_170) ;  /* 0xfffffffc00fc7947 */ /* 0x000fc0000383ffff */
[----:B------:R-:W-:-:S00]  /*e180*/  NOP ;  /* 0x0000000000007918 */ /* 0x000fc00000000000 */
[----:B------:R-:W-:-:S00]  /*e190*/  NOP ;  /* 0x0000000000007918 */ /* 0x000fc00000000000 */
[----:B------:R-:W-:-:S00]  /*e1a0*/  NOP ;  /* 0x0000000000007918 */ /* 0x000fc00000000000 */
[----:B------:R-:W-:-:S00]  /*e1b0*/  NOP ;  /* 0x0000000000007918 */ /* 0x000fc00000000000 */
[----:B------:R-:W-:-:S00]  /*e1c0*/  NOP ;  /* 0x0000000000007918 */ /* 0x000fc00000000000 */
[----:B------:R-:W-:-:S00]  /*e1d0*/  NOP ;  /* 0x0000000000007918 */ /* 0x000fc00000000000 */
[----:B------:R-:W-:-:S00]  /*e1e0*/  NOP ;  /* 0x0000000000007918 */ /* 0x000fc00000000000 */
[----:B------:R-:W-:-:S00]  /*e1f0*/  NOP ;  /* 0x0000000000007918 */ /* 0x000fc00000000000 */
.L_x_15274:


//--------------------- .text._ZN7cutlass13device_kernelIN5flash11enable_sm90INS1_16FlashAttnFwdSm90INS1_25CollectiveMainloopFwdSm90ILi2EN4cute5tupleIJNS5_1CILi2EEENS7_ILi1EEES9_EEENS6_IJNS7_ILi128EEESB_NS7_ILi192EEEEEELi128ENS_6half_tEfNS_4arch4Sm90ELb0ELb0ELb1ELb0ELb0ELb0ELb0ELb1ELb1ELb1ELb0ELb0EEENS1_21CollectiveEpilogueFwdINS6_IJSB_SB_SB_EEESA_SE_SG_Li256ELb0ELb1ELb0ELb0EEENS1_29StaticPersistentTileSchedulerILb0EEEEEEEEEvNT_6ParamsE --------------------------
	.section	.text._ZN7cutlass13device_kernelIN5flash11enable_sm90INS1_16FlashAttnFwdSm90INS1_25CollectiveMainloopFwdSm90ILi2EN4cute5tupleIJNS5_1CILi2EEENS7_ILi1EEES9_EEENS6_IJNS7_ILi128EEESB_NS7_ILi192EEEEEELi128ENS_6half_tEfNS_4arch4Sm90ELb0ELb0ELb1ELb0ELb0ELb0ELb0ELb1ELb1ELb1ELb0ELb0EEENS1_21CollectiveEpilogueFwdINS6_IJSB_SB_SB_EEESA_SE_SG_Li256ELb0ELb1ELb0ELb0EEENS1_29StaticPersistentTileSchedulerILb0EEEEEEEEEvNT_6ParamsE,"ax",@progbits
	.align	128
.text._ZN7cutlass13device_kernelIN5flash11enable_sm90INS1_16FlashAttnFwdSm90INS1_25CollectiveMainloopFwdSm90ILi2EN4cute5tupleIJNS5_1CILi2EEENS7_ILi1EEES9_EEENS6_IJNS7_ILi128EEESB_NS7_ILi192EEEEEELi128ENS_6half_tEfNS_4arch4Sm90ELb0ELb0ELb1ELb0ELb0ELb0ELb0ELb1ELb1ELb1ELb0ELb0EEENS1_21CollectiveEpilogueFwdINS6_IJSB_SB_SB_EEESA_SE_SG_Li256ELb0ELb1ELb0ELb0EEENS1_29StaticPersistentTileSchedulerILb0EEEEEEEEEvNT_6ParamsE:
        .type           _ZN7cutlass13device_kernelIN5flash11enable_sm90INS1_16FlashAttnFwdSm90INS1_25CollectiveMainloopFwdSm90ILi2EN4cute5tupleIJNS5_1CILi2EEENS7_ILi1EEES9_EEENS6_IJNS7_ILi128EEESB_NS7_ILi192EEEEEELi128ENS_6half_tEfNS_4arch4Sm90ELb0ELb0ELb1ELb0ELb0ELb0ELb0ELb1ELb1ELb1ELb0ELb0EEENS1_21CollectiveEpilogueFwdINS6_IJSB_SB_SB_EEESA_SE_SG_Li256ELb0ELb1ELb0ELb0EEENS1_29StaticPersistentTileSchedulerILb0EEEEEEEEEvNT_6ParamsE,@function
        .size           _ZN7cutlass13device_kernelIN5flash11enable_sm90INS1_16FlashAttnFwdSm90INS1_25CollectiveMainloopFwdSm90ILi2EN4cute5tupleIJNS5_1CILi2EEENS7_ILi1EEES9_EEENS6_IJNS7_ILi128EEESB_NS7_ILi192EEEEEELi128ENS_6half_tEfNS_4arch4Sm90ELb0ELb0ELb1ELb0ELb0ELb0ELb0ELb1ELb1ELb1ELb0ELb0EEENS1_21CollectiveEpilogueFwdINS6_IJSB_SB_SB_EEESA_SE_SG_Li256ELb0ELb1ELb0ELb0EEENS1_29StaticPersistentTileSchedulerILb0EEEEEEEEEvNT_6ParamsE,(.L_x_15275 - _ZN7cutlass13device_kernelIN5flash11enable_sm90INS1_16FlashAttnFwdSm90INS1_25CollectiveMainloopFwdSm90ILi2EN4cute5tupleIJNS5_1CILi2EEENS7_ILi1EEES9_EEENS6_IJNS7_ILi128EEESB_NS7_ILi192EEEEEELi128ENS_6half_tEfNS_4arch4Sm90ELb0ELb0ELb1ELb0ELb0ELb0ELb0ELb1ELb1ELb1ELb0ELb0EEENS1_21CollectiveEpilogueFwdINS6_IJSB_SB_SB_EEESA_SE_SG_Li256ELb0ELb1ELb0ELb0EEENS1_29StaticPersistentTileSchedulerILb0EEEEEEEEEvNT_6ParamsE)
        .other          _ZN7cutlass13device_kernelIN5flash11enable_sm90INS1_16FlashAttnFwdSm90INS1_25CollectiveMainloopFwdSm90ILi2EN4cute5tupleIJNS5_1CILi2EEENS7_ILi1EEES9_EEENS6_IJNS7_ILi128EEESB_NS7_ILi192EEEEEELi128ENS_6half_tEfNS_4arch4Sm90ELb0ELb0ELb1ELb0ELb0ELb0ELb0ELb1ELb1ELb1ELb0ELb0EEENS1_21CollectiveEpilogueFwdINS6_IJSB_SB_SB_EEESA_SE_SG_Li256ELb0ELb1ELb0ELb0EEENS1_29StaticPersistentTileSchedulerILb0EEEEEEEEEvNT_6ParamsE,@"STO_CUDA_ENTRY STV_DEFAULT"
_ZN7cutlass13device_kernelIN5flash11enable_sm90INS1_16FlashAttnFwdSm90INS1_25CollectiveMainloopFwdSm90ILi2EN4cute5tupleIJNS5_1CILi2EEENS7_ILi1EEES9_EEENS6_IJNS7_ILi128EEESB_NS7_ILi192EEEEEELi128ENS_6half_tEfNS_4arch4Sm90ELb0ELb0ELb1ELb0ELb0ELb0ELb0ELb1ELb1ELb1ELb0ELb0EEENS1_21CollectiveEpilogueFwdINS6_IJSB_SB_SB_EEESA_SE_SG_Li256ELb0ELb1ELb0ELb0EEENS1_29StaticPersistentTileSchedulerILb0EEEEEEEEEvNT_6ParamsE:
[----:B------:R-:W0:Y:S02]  /*0000*/  LDC R1, c[0x0][0x28] ;  /* 0x00000a00ff017b82 */ /* 0x000e240000000800 */
[----:B0-----:R-:W-:Y:S01]  /*0010*/  VIADD R1, R1, 0xffffffc8 ;  /* 0xffffffc801017836 */ /* 0x001fe20000000000 */
[----:B------:R-:W0:Y:S01]  /*0020*/  S2R R0, SR_TID.X ;  /* 0x0000000000007919 */ /* 0x000e220000002100 */
[----:B------:R-:W-:Y:S01]  /*0030*/  ELECT P0, URZ, PT ;  /* 0x00000000003f782f */ /* 0x000fe20003800000 */
[----:B------:R-:W-:Y:S01]  /*0040*/  BSSY B0, `(.L_x_171) ;  /* 0x000000e000007945 */ /* 0x000fe20003800000 */
[----:B0-----:R-:W-:-:S05]  /*0050*/  SHF.R.U32.HI R3, RZ, 0x5, R0 ;  /* 0x00000005ff037819 */ /* 0x001fca0000011600 */
[----:B------:R-:W0:Y:S02]  /*0060*/  SHFL.IDX PT, R2, R3, RZ, 0x1f ;  /* 0x00001fff03027589 */ /* 0x000e2400000e0000 */
[----:B0-----:R-:W-:Y:S02]  /*0070*/  ISETP.EQ.AND P0, PT, R2, RZ, P0 ;  /* 0x000000ff0200720c */ /* 0x001fe40000702270 */
[----:B------:R-:W-:-:S11]  /*0080*/  SHF.R.U32.HI R2, RZ, 0x7, R0 ;  /* 0x00000007ff027819 */ /* 0x000fd60000011600 */
        /* <DEDUP_REMOVED lines=9> */
.L_x_172:
[----:B------:R-:W-:Y:S05]  /*0120*/  BSYNC B0 ;  /* 0x0000000000007941 */ /* 0x000fea0003800000 */
.L_x_171:
[----:B------:R-:W-:Y:S01]  /*0130*/  VOTEU.ANY UP0, P0 ;  /* 0x00000000003f7886 */ /* 0x000fe20000000100 */
[----:B------:R-:W0:Y:S01]  /*0140*/  SHFL.IDX PT, R2, R2, RZ, 0x1f ;  /* 0x00001fff02027589 */ /* 0x000e2200000e0000 */
[----:B------:R-:W-:Y:S01]  /*0150*/  UMOV UR4, 0x80 ;  /* 0x0000008000047882 */ /* 0x000fe20000000000 */
[----:B------:R-:W-:Y:S01]  /*0160*/  UMOV UR7, 0x200 ;  /* 0x0000020000077882 */ /* 0x000fe20000000000 */
[----:B------:R-:W-:Y:S01]  /*0170*/  VOTEU.ANY UP1, P0 ;  /* 0x00000000003f7886 */ /* 0x000fe20000020100 */
[----:B------:R-:W1:Y:S01]  /*0180*/  @UP0 S2UR UR8, SR_CgaCtaId ;  /* 0x00000000000809c3 */ /* 0x000e620000008800 */
[----:B------:R-:W2:Y:S01]  /*0190*/  SHFL.IDX PT, R4, R3, RZ, 0x1f ;  /* 0x00001fff03047589 */ /* 0x000ea200000e0000 */
[----:B------:R-:W-:Y:S01]  /*01a0*/  @UP0 UMOV UR6, 0x400 ;  /* 0x0000040000060882 */ /* 0x000fe20000000000 */
[----:B------:R-:W-:-:S04]  /*01b0*/  @UP0 UIADD3 UR4, -UR4, 0x100000, URZ ;  /* 0x0010000004040890 */ /* 0x000fc8000fffe13f */
[----:B------:R-:W-:Y:S02]  /*01c0*/  @UP0 USHF.L.U32 UR5, UR4, 0xb, URZ ;  /* 0x0000000b04050899 */ /* 0x000fe4000800063f */
[----:B------:R-:W-:Y:S01]  /*01d0*/  @UP0 USHF.L.U32 UR4, UR4, 0x1, URZ ;  /* 0x0000000104040899 */ /* 0x000fe2000800063f */
[----:B------:R-:W-:Y:S01]  /*01e0*/  VOTEU.ANY UP2, P0 ;  /* 0x00000000003f7886 */ /* 0x000fe20000040100 */
[----:B0-----:R-:W-:Y:S01]  /*01f0*/  R2UR UR9, R2 ;  /* 0x00000000020972ca */ /* 0x001fe200000e0000 */
[----:B-1----:R-:W-:Y:S01]  /*0200*/  @UP0 ULEA UR8, UR8, UR6, 0x18 ;  /* 0x0000000608080291 */ /* 0x002fe2000f8ec03f */
[----:B--2---:R-:W-:Y:S01]  /*0210*/  ISETP.NE.AND P1, PT, R4, RZ, PT ;  /* 0x000000ff0400720c */ /* 0x004fe20003f25270 */
[----:B------:R-:W-:-:S04]  /*0220*/  @UP0 UIADD3 UR6, -UR7, 0x100000, URZ ;  /* 0x0010000007060890 */ /* 0x000fc8000fffe13f */
[----:B------:R-:W-:Y:S02]  /*0230*/  @UP0 USHF.L.U32 UR7, UR6, 0xb, URZ ;  /* 0x0000000b06070899 */ /* 0x000fe4000800063f */
[----:B------:R-:W-:-:S04]  /*0240*/  @UP0 USHF.L.U32 UR6, UR6, 0x1, URZ ;  /* 0x0000000106060899 */ /* 0x000fc8000800063f */
[----:B------:R-:W-:Y:S01]  /*0250*/  UISETP.NE.AND UP0, UPT, UR9, URZ, UPT ;  /* 0x0000003f0900728c */ /* 0x000fe2000bf05270 */
[----:B------:R-:W0:Y:S02]  /*0260*/  FENCE.VIEW.ASYNC.S ;  /* 0x00000000000073c6 */ /* 0x000e240000000000 */
[----:B0-----:R0:W1:Y:S05]  /*0270*/  @UP1 SYNCS.EXCH.64 URZ, [UR8+0x34800], UR4 ;  /* 0x03480004083f15b2 */ /* 0x00106a0008000100 */
[----:B------:R0:W2:Y:S01]  /*0280*/  @UP2 SYNCS.EXCH.64 URZ, [UR8+0x34820], UR6 ;  /* 0x03482006083f25b2 */ /* 0x0000a20008000100 */
[----:B------:R-:W-:Y:S05]  /*0290*/  @P1 BRA `(.L_x_173) ;  /* 0x0000000000481947 */ /* 0x000fea0003800000 */
[----:B0-----:R-:W0:Y:S01]  /*02a0*/  S2UR UR5, SR_CgaCtaId ;  /* 0x00000000000579c3 */ /* 0x001e220000008800 */
[----:B------:R-:W-:Y:S01]  /*02b0*/  UMOV UR4, 0x400 ;  /* 0x0000040000047882 */ /* 0x000fe20000000000 */
[----:B------:R-:W-:Y:S01]  /*02c0*/  UMOV UR6, 0x1 ;  /* 0x0000000100067882 */ /* 0x000fe20000000000 */
[----:B------:R-:W-:Y:S01]  /*02d0*/  UMOV UR7, 0x4 ;  /* 0x0000000400077882 */ /* 0x000fe20000000000 */
[----:B------:R-:W-:Y:S01]  /*02e0*/  ELECT P0, URZ, PT ;  /* 0x00000000003f782f */ /* 0x000fe20003800000 */
[----:B0-----:R-:W-:Y:S02]  /*02f0*/  ULEA UR8, UR5, UR4, 0x18 ;  /* 0x0000000405087291 */ /* 0x001fe4000f8ec03f */
[----:B------:R-:W-:-:S04]  /*0300*/  UIADD3 UR4, -UR6, 0x100000, URZ ;  /* 0x0010000006047890 */ /* 0x000fc8000fffe13f */
[----:B------:R-:W-:Y:S02]  /*0310*/  USHF.L.U32 UR5, UR4, 0xb, URZ ;  /* 0x0000000b04057899 */ /* 0x000fe4000800063f */
[----:B------:R-:W-:Y:S02]  /*0320*/  USHF.L.U32 UR4, UR4, 0x1, URZ ;  /* 0x0000000104047899 */ /* 0x000fe4000800063f */
[----:B------:R-:W-:-:S04]  /*0330*/  UIADD3 UR6, -UR7, 0x100000, URZ ;  /* 0x0010000007067890 */ /* 0x000fc8000fffe13f */
[----:B------:R-:W-:Y:S02]  /*0340*/  USHF.L.U32 UR7, UR6, 0xb, URZ ;  /* 0x0000000b06077899 */ /* 0x000fe4000800063f */
[----:B------:R-:W-:Y:S01]  /*0350*/  USHF.L.U32 UR6, UR6, 0x1, URZ ;  /* 0x0000000106067899 */ /* 0x000fe2000800063f */
[----:B------:R-:W0:Y:S03]  /*0360*/  FENCE.VIEW.ASYNC.S ;  /* 0x00000000000073c6 */ /* 0x000e260000000000 */
[----:B0-----:R3:W4:Y:S08]  /*0370*/  SYNCS.EXCH.64 URZ, [UR8+0x34830], UR4 ;  /* 0x03483004083f75b2 */ /* 0x0017300008000100 */
[----:B------:R3:W0:Y:S01]  /*0380*/  SYNCS.EXCH.64 URZ, [UR8+0x34840], UR6 ;  /* 0x03484006083f75b2 */ /* 0x0006220008000100 */
[----:B------:R3:W0:Y:S01]  /*0390*/  SYNCS.EXCH.64 URZ, [UR8+0x34838], UR4 ;  /* 0x03483804083f75b2 */ /* 0x0006220008000100 */
[----:B------:R3:W0:Y:S02]  /*03a0*/  SYNCS.EXCH.64 URZ, [UR8+0x34848], UR6 ;  /* 0x03484806083f75b2 */ /* 0x0006240008000100 */
[----:B---3--:R-:W-:Y:S01]  /*03b0*/  NOP ;  /* 0x0000000000007918 */ /* 0x008fe20000000000 */
.L_x_173:
[----:B0-----:R-:W0:Y:S01]  /*03c0*/  S2UR UR4, SR_CTAID.Y ;  /* 0x00000000000479c3 */ /* 0x001e220000002600 */
[----:B------:R-:W3:Y:S01]  /*03d0*/  SHFL.IDX PT, R8, R3, RZ, 0x1f ;  /* 0x00001fff03087589 */ /* 0x000ee200000e0000 */
[----:B------:R-:W-:Y:S01]  /*03e0*/  ULDC UR5, c[0x0][0x154] ;  /* 0x0000550000057ab9 */ /* 0x000fe20000000800 */
[----:B------:R-:W-:Y:S01]  /*03f0*/  SHF.R.S32.HI R5, RZ, 0x1f, R0 ;  /* 0x0000001fff057819 */ /* 0x000fe20000011400 */
[----:B------:R-:W-:-:S03]  /*0400*/  NOP ;  /* 0x0000000000007918 */ /* 0x000fc60000000000 */
[----:B------:R-:W-:Y:S01]  /*0410*/  LEA.HI R5, R5, R0, RZ, 0x7 ;  /* 0x0000000005057211 */ /* 0x000fe200078f38ff */
[----:B------:R-:W5:Y:S08]  /*0420*/  S2UR UR6, SR_CTAID.X ;  /* 0x00000000000679c3 */ /* 0x000f700000002500 */
[----:B------:R-:W1:Y:S01]  /*0430*/  LDC R7, c[0x0][0x148] ;  /* 0x00005200ff077b82 */ /* 0x000e620000000800 */
[----:B0-----:R-:W-:-:S02]  /*0440*/  I2FP.F32.U32 R2, UR4 ;  /* 0x0000000400027c45 */ /* 0x001fc40008201000 */
[----:B---3--:R-:W-:-:S03]  /*0450*/  ISETP.NE.AND P0, PT, R8, RZ, PT ;  /* 0x000000ff0800720c */ /* 0x008fc60003f05270 */
[----:B------:R-:W-:Y:S01]  /*0460*/  FMUL R6, R2, UR5 ;  /* 0x0000000502067c20 */ /* 0x000fe20008400000 */
[----:B-----5:R-:W-:-:S05]  /*0470*/  I2FP.F32.U32 R2, UR6 ;  /* 0x0000000600027c45 */ /* 0x020fca0008201000 */
[----:B------:R-:W0:Y:S02]  /*0480*/  F2I.U32.TRUNC.NTZ R6, R6 ;  /* 0x0000000600067305 */ /* 0x000e24000020f000 */
[----:B0-----:R-:W-:-:S04]  /*0490*/  IMAD.MOV R10, RZ, RZ, -R6 ;  /* 0x000000ffff0a7224 */ /* 0x001fc800078e0a06 */
[----:B-1----:R-:W-:Y:S01]  /*04a0*/  IMAD R13, R7, R10, UR4 ;  /* 0x00000004070d7e24 */ /* 0x002fe2000f8e020a */
[----:B------:R-:W-:Y:S02]  /*04b0*/  ULDC UR4, c[0x0][0x150] ;  /* 0x0000540000047ab9 */ /* 0x000fe40000000800 */
[----:B------:R-:W-:Y:S01]  /*04c0*/  FMUL R10, R2, UR4 ;  /* 0x00000004020a7c20 */ /* 0x000fe20008400000 */
[----:B------:R-:W-:Y:S06]  /*04d0*/  @P0 BRA `(.L_x_174) ;  /* 0x0000000000480947 */ /* 0x000fec0003800000 */
[----:B------:R-:W0:Y:S01]  /*04e0*/  S2UR UR5, SR_CgaCtaId ;  /* 0x00000000000579c3 */ /* 0x000e220000008800 */
        /* <DEDUP_REMOVED lines=12> */
[----:B0-----:R0:W1:Y:S08]  /*05b0*/  SYNCS.EXCH.64 URZ, [UR8+0x34850], UR4 ;  /* 0x03485004083f75b2 */ /* 0x0010700008000100 */
[----:B------:R0:W3:Y:S01]  /*05c0*/  SYNCS.EXCH.64 URZ, [UR8+0x34860], UR6 ;  /* 0x03486006083f75b2 */ /* 0x0000e20008000100 */
[----:B------:R0:W0:Y:S01]  /*05d0*/  SYNCS.EXCH.64 URZ, [UR8+0x34858], UR4 ;  /* 0x03485804083f75b2 */ /* 0x0000220008000100 */
[----:B------:R0:W0:Y:S01]  /*05e0*/  SYNCS.EXCH.64 URZ, [UR8+0x34868], UR6 ;  /* 0x03486806083f75b2 */ /* 0x0000220008000100 */
[----:B------:R-:W-:Y:S01]  /*05f0*/  NOP ;  /* 0x0000000000007918 */ /* 0x000fe20000000000 */
.L_x_174:
[----:B------:R-:W5:Y:S01]  /*0600*/  SHFL.IDX PT, R9, R3, RZ, 0x1f ;  /* 0x00001fff03097589 */ /* 0x000f6200000e0000 */
[----:B------:R-:W-:Y:S01]  /*0610*/  LOP3.LUT R5, R5, 0xffffff80, RZ, 0xc0, !PT ;  /* 0xffffff8005057812 */ /* 0x000fe200078ec0ff */
[----:B------:R-:W0:Y:S01]  /*0620*/  LDC R12, c[0x0][0x144] ;  /* 0x00005100ff0c7b82 */ /* 0x000e220000000800 */
[----:B------:R-:W0:Y:S01]  /*0630*/  F2I.U32.TRUNC.NTZ R10, R10 ;  /* 0x0000000a000a7305 */ /* 0x000e22000020f000 */
[----:B------:R-:W-:Y:S01]  /*0640*/  SHF.R.S32.HI R11, RZ, 0x1f, R8 ;  /* 0x0000001fff0b7819 */ /* 0x000fe20000011408 */
[----:B------:R-:W-:Y:S01]  /*0650*/  NOP ;  /* 0x0000000000007918 */ /* 0x000fe20000000000 */
[----:B------:R-:W-:-:S05]  /*0660*/  IMAD.IADD R5, R0, 0x1, -R5 ;  /* 0x0000000100057824 */ /* 0x000fca00078e0a05 */
[----:B------:R-:W-:-:S04]  /*0670*/  SHF.R.S32.HI R2, RZ, 0x1f, R5 ;  /* 0x0000001fff027819 */ /* 0x000fc80000011405 */
[----:B------:R-:W-:-:S04]  /*0680*/  LEA.HI R2, R2, R5, RZ, 0x3 ;  /* 0x0000000502027211 */ /* 0x000fc800078f18ff */
[--C-:B------:R-:W-:Y:S02]  /*0690*/  SHF.R.S32.HI R6, RZ, 0x3, R2.reuse ;  /* 0x00000003ff067819 */ /* 0x100fe40000011402 */
[----:B------:R-:W-:Y:S02]  /*06a0*/  SHF.R.S32.HI R7, RZ, 0x1f, R2 ;  /* 0x0000001fff077819 */ /* 0x000fe40000011402 */
[----:B-----5:R-:W-:Y:S02]  /*06b0*/  ISETP.NE.AND P0, PT, R9, RZ, PT ;  /* 0x000000ff0900720c */ /* 0x020fe40003f05270 */
[----:B------:R-:W-:Y:S02]  /*06c0*/  LEA.HI R7, R7, R6, RZ, 0x2 ;  /* 0x0000000607077211 */ /* 0x000fe400078f10ff */
[----:B------:R-:W-:Y:S02]  /*06d0*/  SHF.R.S32.HI R9, RZ, 0x1f, R4 ;  /* 0x0000001fff097819 */ /* 0x000fe40000011404 */
[----:B------:R-:W-:-:S02]  /*06e0*/  LOP3.LUT R7, R7, 0xfffffffc, RZ, 0xc0, !PT ;  /* 0xfffffffc07077812 */ /* 0x000fc400078ec0ff */
[----:B------:R-:W-:-:S05]  /*06f0*/  LEA.HI R9, R9, R4, RZ, 0x2 ;  /* 0x0000000409097211 */ /* 0x000fca00078f10ff */
[----:B------:R-:W-:Y:S05]  /*0700*/  @P0 BRA `(.L_x_175) ;  /* 0x0000000000480947 */ /* 0x000fea0003800000 */
[----:B0-----:R-:W0:Y:S01]  /*0710*/  S2UR UR5, SR_CgaCtaId ;  /* 0x00000000000579c3 */ /* 0x001e220000008800 */
[----:B------:R-:W-:Y:S01]  /*0720*/  UMOV UR4, 0x400 ;  /* 0x0000040000047882 */ /* 0x000fe20000000000 */
[----:B------:R-:W-:Y:S01]  /*0730*/  UMOV UR6, 0x1 ;  /* 0x0000000100067882 */ /* 0x000fe20000000000 */
[----:B------:R-:W-:Y:S01]  /*0740*/  UMOV UR9, 0x2 ;  /* 0x0000000200097882 */ /* 0x000fe20000000000 */
[----:B------:R-:W-:-:S04]  /*0750*/  UIADD3 UR6, -UR6, 0x100000, URZ ;  /* 0x0010000006067890 */ /* 0x000fc8000fffe13f */
[----:B------:R-:W-:Y:S02]  /*0760*/  USHF.L.U32 UR7, UR6, 0xb, URZ ;  /* 0x0000000b06077899 */ /* 0x000fe4000800063f */
[----:B------:R-:W-:Y:S01]  /*0770*/  USHF.L.U32 UR6, UR6, 0x1, URZ ;  /* 0x0000000106067899 */ /* 0x000fe2000800063f */
[----:B------:R-:W-:Y:S01]  /*0780*/  ELECT P0, URZ, PT ;  /* 0x00000000003f782f */ /* 0x000fe20003800000 */
[----:B0-----:R-:W-:Y:S02]  /*0790*/  ULEA UR8, UR5, UR4, 0x18 ;  /* 0x0000000405087291 */ /* 0x001fe4000f8ec03f */
[----:B------:R-:W-:-:S04]  /*07a0*/  UIADD3 UR4, -UR9, 0x100000, URZ ;  /* 0x0010000009047890 */ /* 0x000fc8000fffe13f */
[----:B------:R-:W-:Y:S02]  /*07b0*/  USHF.L.U32 UR5, UR4, 0xb, URZ ;  /* 0x0000000b04057899 */ /* 0x000fe4000800063f */
[----:B------:R-:W-:Y:S01]  /*07c0*/  USHF.L.U32 UR4, UR4, 0x1, URZ ;  /* 0x0000000104047899 */ /* 0x000fe2000800063f */
[----:B------:R-:W0:Y:S03]  /*07d0*/  FENCE.VIEW.ASYNC.S ;  /* 0x00000000000073c6 */ /* 0x000e260000000000 */
[----:B0-----:R0:W0:Y:S08]  /*07e0*/  SYNCS.EXCH.64 URZ, [UR8+0x34870], UR6 ;  /* 0x03487006083f75b2 */ /* 0x0010300008000100 */
[----:B------:R0:W0:Y:S01]  /*07f0*/  SYNCS.EXCH.64 URZ, [UR8+0x34880], UR4 ;  /* 0x03488004083f75b2 */ /* 0x0000220008000100 */
[----:B------:R0:W0:Y:S01]  /*0800*/  SYNCS.EXCH.64 URZ, [UR8+0x34878], UR6 ;  /* 0x03487806083f75b2 */ /* 0x0000220008000100 */
[----:B------:R0:W0:Y:S01]  /*0810*/  SYNCS.EXCH.64 URZ, [UR8+0x34888], UR4 ;  /* 0x03488804083f75b2 */ /* 0x0000220008000100 */
[----:B------:R-:W-:Y:S01]  /*0820*/  NOP ;  /* 0x0000000000007918 */ /* 0x000fe20000000000 */
.L_x_175:
[----:B------:R-:W5:Y:S01]  /*0830*/  SHFL.IDX PT, R14, R3, RZ, 0x1f ;  /* 0x00001fff030e7589 */ /* 0x000f6200000e0000 */
[----:B0-----:R-:W0:Y:S01]  /*0840*/  S2UR UR4, SR_CTAID.X ;  /* 0x00000000000479c3 */ /* 0x001e220000002500 */
[----:B------:R-:W-:Y:S01]  /*0850*/  LOP3.LUT R9, R9, 0x3ffffffc, RZ, 0xc0, !PT ;  /* 0x3ffffffc09097812 */ /* 0x000fe200078ec0ff */
[----:B------:R-:W-:Y:S01]  /*0860*/  IMAD.IADD R7, R6, 0x1, -R7 ;  /* 0x0000000106077824 */ /* 0x000fe200078e0a07 */
[----:B------:R-:W-:Y:S01]  /*0870*/  LEA.HI R11, R11, R8, RZ, 0x2 ;  /* 0x000000080b0b7211 */ /* 0x000fe200078f10ff */
[----:B------:R-:W-:Y:S02]  /*0880*/  NOP ;  /* 0x0000000000007918 */ /* 0x000fe40000000000 */
[----:B------:R-:W-:Y:S01]  /*0890*/  IMAD.IADD R4, R4, 0x1, -R9 ;  /* 0x0000000104047824 */ /* 0x000fe200078e0a09 */
[----:B------:R-:W-:Y:S01]  /*08a0*/  LOP3.LUT R11, R11, 0x3ffffffc, RZ, 0xc0, !PT ;  /* 0x3ffffffc0b0b7812 */ /* 0x000fe200078ec0ff */
[----:B------:R-:W1:Y:S02]  /*08b0*/  LDC R6, c[0x0][0x140] ;  /* 0x00005000ff067b82 */ /* 0x000e640000000800 */
[----:B------:R-:W-:-:S02]  /*08c0*/  IMAD R4, R4, 0x4, R7 ;  /* 0x0000000404047824 */ /* 0x000fc400078e0207 */
[----:B------:R-:W-:Y:S02]  /*08d0*/  IMAD.IADD R8, R8, 0x1, -R11 ;  /* 0x0000000108087824 */ /* 0x000fe400078e0a0b */
[----:B------:R-:W-:Y:S01]  /*08e0*/  IMAD.MOV R11, RZ, RZ, -R10 ;  /* 0x000000ffff0b7224 */ /* 0x000fe200078e0a0a */
[----:B------:R-:W-:Y:S01]  /*08f0*/  LEA.HI R2, R4, R4, RZ, 0x1 ;  /* 0x0000000404027211 */ /* 0x000fe200078f08ff */
[----:B------:R-:W-:-:S03]  /*0900*/  IMAD R8, R8, 0x4, R7 ;  /* 0x0000000408087824 */ /* 0x000fc600078e0207 */
[----:B------:R-:W-:Y:S02]  /*0910*/  LOP3.LUT R9, R2, 0xfffffffe, RZ, 0xc0, !PT ;  /* 0xfffffffe02097812 */ /* 0x000fe400078ec0ff */
[----:B------:R-:W-:Y:S02]  /*0920*/  LEA.HI R2, R8, R8, RZ, 0x1 ;  /* 0x0000000808027211 */ /* 0x000fe400078f08ff */
[----:B-----5:R-:W-:Y:S01]  /*0930*/  ISETP.NE.AND P0, PT, R14, RZ, PT ;  /* 0x000000ff0e00720c */ /* 0x020fe20003f05270 */
[----:B0-----:R-:W-:Y:S01]  /*0940*/  IMAD R12, R12, R11, UR4 ;  /* 0x000000040c0c7e24 */ /* 0x001fe2000f8e020b */
[----:B------:R-:W-:Y:S01]  /*0950*/  LOP3.LUT R7, R2, 0xfffffffe, RZ, 0xc0, !PT ;  /* 0xfffffffe02077812 */ /* 0x000fe200078ec0ff */
[----:B------:R-:W-:-:S04]  /*0960*/  IMAD.IADD R9, R4, 0x1, -R9 ;  /* 0x0000000104097824 */ /* 0x000fc800078e0a09 */
[----:B------:R-:W-:Y:S01]  /*0970*/  IMAD.IADD R7, R8, 0x1, -R7 ;  /* 0x0000000108077824 */ /* 0x000fe200078e0a07 */
[----:B------:R-:W-:-:S05]  /*0980*/  ISETP.NE.AND P5, PT, R9, R12, PT ;  /* 0x0000000c0900720c */ /* 0x000fca0003fa5270 */
[----:B------:R-:W-:Y:S08]  /*0990*/  @P0 BRA `(.L_x_176) ;  /* 0x0000000000480947 */ /* 0x000ff00003800000 */
        /* <DEDUP_REMOVED lines=18> */
.L_x_176:
[----:B------:R-:W5:Y:S01]  /*0ac0*/  SHFL.IDX PT, R9, R3, RZ, 0x1f ;  /* 0x00001fff03097589 */ /* 0x000f6200000e0000 */
[----:B------:R-:W-:Y:S01]  /*0ad0*/  ISETP.NE.AND P2, PT, R7, R12, PT ;  /* 0x0000000c0700720c */ /* 0x000fe20003f45270 */
[----:B------:R-:W-:Y:S01]  /*0ae0*/  IMAD.SHL.U32 R7, R4, 0x4, RZ ;  /* 0x0000000404077824 */ /* 0x000fe200078e00ff */
[----:B------:R-:W-:Y:S01]  /*0af0*/  LOP3.LUT P0, RZ, R5, 0x7, RZ, 0xc0, !PT ;  /* 0x0000000705ff7812 */ /* 0x000fe2000780c0ff */
[----:B------:R-:W-:Y:S01]  /*0b00*/  IMAD.SHL.U32 R17, R8, 0x4, RZ ;  /* 0x0000000408117824 */ /* 0x000fe200078e00ff */
[----:B-1----:R-:W-:Y:S01]  /*0b10*/  ISETP.EQ.U32.AND P1, PT, R6, 0x1, PT ;  /* 0x000000010600780c */ /* 0x002fe20003f22070 */
[----:B------:R-:W-:Y:S01]  /*0b20*/  IMAD.MOV.U32 R16, RZ, RZ, 0x1 ;  /* 0x00000001ff107424 */ /* 0x000fe200078e00ff */
[----:B------:R-:W-:Y:S01]  /*0b30*/  LOP3.LUT R18, R4, 0xc, R7, 0x78, !PT ;  /* 0x0000000c04127812 */ /* 0x000fe200078e7807 */
[----:B------:R-:W-:Y:S01]  /*0b40*/  NOP ;  /* 0x0000000000007918 */ /* 0x000fe20000000000 */
[----:B------:R-:W-:Y:S02]  /*0b50*/  LOP3.LUT R17, R8, 0xc, R17, 0x78, !PT ;  /* 0x0000000c08117812 */ /* 0x000fe400078e7811 */
[----:B------:R-:W-:-:S02]  /*0b60*/  ISETP.LT.U32.AND P4, PT, R18, 0x2, !P0 ;  /* 0x000000021200780c */ /* 0x000fc40004781070 */
[----:B------:R-:W-:Y:S02]  /*0b70*/  @P5 LEA.HI R2, R18, R18, RZ, 0x1 ;  /* 0x0000001212025211 */ /* 0x000fe400078f08ff */
[----:B------:R-:W-:Y:S02]  /*0b80*/  SEL R5, RZ, 0x1, !P4 ;  /* 0x00000001ff057807 */ /* 0x000fe40006000000 */
[----:B------:R-:W-:Y:S02]  /*0b90*/  @P5 SHF.R.S32.HI R2, RZ, 0x1, R2 ;  /* 0x00000001ff025819 */ /* 0x000fe40000011402 */
[----:B------:R-:W-:Y:S02]  /*0ba0*/  @P2 LEA.HI R4, R17, R17, RZ, 0x1 ;  /* 0x0000001111042211 */ /* 0x000fe400078f08ff */
[----:B------:R-:W-:Y:S01]  /*0bb0*/  @P5 ISETP.NE.AND P6, PT, R2, R13, PT ;  /* 0x0000000d0200520c */ /* 0x000fe20003fc5270 */
[----:B------:R-:W-:Y:S01]  /*0bc0*/  IMAD.MOV.U32 R2, RZ, RZ, 0x1 ;  /* 0x00000001ff027424 */ /* 0x000fe200078e00ff */
[----:B------:R-:W-:-:S02]  /*0bd0*/  @P2 SHF.R.S32.HI R4, RZ, 0x1, R4 ;  /* 0x00000001ff042819 */ /* 0x000fc40000011404 */
[----:B-----5:R-:W-:Y:S02]  /*0be0*/  ISETP.NE.AND P4, PT, R9, RZ, PT ;  /* 0x000000ff0900720c */ /* 0x020fe40003f85270 */
[----:B------:R-:W-:Y:S02]  /*0bf0*/  @P5 SEL R16, RZ, 0x1, P6 ;  /* 0x00000001ff105807 */ /* 0x000fe40003000000 */
[----:B------:R-:W-:Y:S02]  /*0c00*/  @P2 ISETP.NE.AND P3, PT, R4, R13, PT ;  /* 0x0000000d0400220c */ /* 0x000fe40003f65270 */
[----:B------:R-:W-:Y:S02]  /*0c10*/  ISETP.LT.U32.AND P0, PT, R17, 0x2, !P0 ;  /* 0x000000021100780c */ /* 0x000fe40004701070 */
[----:B------:R-:W-:Y:S02]  /*0c20*/  LOP3.LUT R16, R16, R5, RZ, 0xc0, !PT ;  /* 0x0000000510107212 */ /* 0x000fe400078ec0ff */
[----:B------:R-:W-:-:S02]  /*0c30*/  SEL R5, RZ, 0x1, !P0 ;  /* 0x00000001ff057807 */ /* 0x000fc40004000000 */
[----:B------:R-:W-:Y:S01]  /*0c40*/  @P2 SEL R2, RZ, 0x1, P3 ;  /* 0x00000001ff022807 */ /* 0x000fe20001800000 */
[----:B------:R-:W-:Y:S06]  /*0c50*/  @P4 BRA `(.L_x_177) ;  /* 0x0000000000484947 */ /* 0x000fec0003800000 */
        /* <DEDUP_REMOVED lines=16> */
[----:B------:R1:W0:Y:S02]  /*0d60*/  SYNCS.EXCH.64 URZ, [UR8+0x348c8], UR6 ;  /* 0x0348c806083f75b2 */ /* 0x0002240008000100 */
[----:B-1----:R-:W-:Y:S01]  /*0d70*/  NOP ;  /* 0x0000000000007918 */ /* 0x002fe20000000000 */
.L_x_177:
[----:B------:R-:W-:Y:S01]  /*0d80*/  LOP3.LUT R2, R2, R5, RZ, 0xc0, !PT ;  /* 0x0000000502027212 */ /* 0x000fe200078ec0ff */
[----:B------:R-:W-:Y:S01]  /*0d90*/  NOP ;  /* 0x0000000000007918 */ /* 0x000fe20000000000 */
[----:B------:R-:W-:Y:S05]  /*0da0*/  @!P1 BRA `(.L_x_178) ;  /* 0x0000000000089947 */ /* 0x000fea0003800000 */
[----:B0-234-:R-:W-:Y:S01]  /*0db0*/  UCGABAR_ARV ;  /* 0x00000000000079c7 */ /* 0x01dfe20008000000 */
[----:B------:R-:W-:Y:S05]  /*0dc0*/  BRA `(.L_x_179) ;  /* 0x0000000000047947 */ /* 0x000fea0003800000 */
.L_x_178:
[----:B0-234-:R-:W-:Y:S01]  /*0dd0*/  NOP ;  /* 0x0000000000007918 */ /* 0x01dfe20000000000 */
.L_x_179:
[----:B------:R-:W-:Y:S05]  /*0de0*/  @!P1 BRA `(.L_x_180) ;  /* 0x00000000000c9947 */ /* 0x000fea0003800000 */
[----:B------:R-:W-:Y:S01]  /*0df0*/  UCGABAR_WAIT ;  /* 0x0000000000007dc7 */ /* 0x000fe20008000000 */
[----:B------:R-:W-:Y:S01]  /*0e00*/  CCTL.IVALL ;  /* 0x00000000ff00798f */ /* 0x000fe20002000000 */
[----:B------:R-:W-:Y:S05]  /*0e10*/  BRA `(.L_x_181) ;  /* 0x0000000000047947 */ /* 0x000fea0003800000 */
.L_x_180:
[----:B------:R-:W-:Y:S06]  /*0e20*/  BAR.SYNC.DEFER_BLOCKING 0x0 ;  /* 0x0000000000007b1d */ /* 0x000fec0000010000 */
.L_x_181:
[----:B------:R-:W-:Y:S01]  /*0e30*/  UMOV UR4, 0x1 ;  /* 0x0000000100047882 */ /* 0x000fe20000000000 */
[----:B------:R-:W-:Y:S01]  /*0e40*/  PLOP3.LUT P0, PT, PT, PT, UP0, 0x80, 0x0 ;  /* 0x000000000000781c */ /* 0x000fe20003f0f008 */
[----:B------:R-:W-:Y:S01]  /*0e50*/  USEL UR4, UR4, 0x2, !UP0 ;  /* 0x0000000204047887 */ /* 0x000fe2000c000000 */
[----:B------:R-:W-:-:S05]  /*0e60*/  ULDC.64 UR60, c[0x0][0x208] ;  /* 0x00008200003c7ab9 */ /* 0x000fca0000000a00 */
[----:B------:R-:W-:-:S05]  /*0e70*/  IMAD.U32 R4, RZ, RZ, UR4 ;  /* 0x00000004ff047e24 */ /* 0x000fca000f8e00ff */
[----:B------:R0:W-:Y:S01]  /*0e80*/  STL [R1+0x30], R4 ;  /* 0x0000300401007387 */ /* 0x0001e20000100800 */
[----:B------:R-:W-:Y:S05]  /*0e90*/  @!P0 BRA `(.L_x_182) ;  /* 0x0000007c00948947 */ /* 0x000fea0003800000 */
.L_x_183:
        /* <DEDUP_REMOVED lines=9> */
[----:B0-----:R-:W2:Y:S01]  /*0f30*/  LDL R4, [R1+0x30] ;  /* 0x0000300001047983 */ /* 0x001ea20000100800 */
[----:B------:R-:W-:Y:S01]  /*0f40*/  VIADD R0, R0, 0xffffff80 ;  /* 0xffffff8000007836 */ /* 0x000fe20000000000 */
[----:B------:R-:W-:Y:S01]  /*0f50*/  UMOV UR37, URZ ;  /* 0x0000003f00257c82 */ /* 0x000fe20008000000 */
[----:B------:R-:W-:Y:S01]  /*0f60*/  IMAD.MOV.U32 R192, RZ, RZ, -0x2 ;  /* 0xfffffffeffc07424 */ /* 0x000fe200078e00ff */
[----:B------:R-:W-:Y:S01]  /*0f70*/  UMOV UR36, URZ ;  /* 0x0000003f00247c82 */ /* 0x000fe20008000000 */
[----:B------:R-:W-:Y:S01]  /*0f80*/  IMAD.MOV.U32 R184, RZ, RZ, RZ ;  /* 0x000000ffffb87224 */ /* 0x000fe200078e00ff */
[----:B------:R-:W-:-:S04]  /*0f90*/  SHF.R.S32.HI R3, RZ, 0x1f, R0 ;  /* 0x0000001fff037819 */ /* 0x000fc80000011400 */
[CC--:B------:R-:W-:Y:S02]  /*0fa0*/  LEA.HI R5, R3.reuse, R0.reuse, RZ, 0x7 ;  /* 0x0000000003057211 */ /* 0x0c0fe400078f38ff */
[-C--:B------:R-:W-:Y:S02]  /*0fb0*/  LEA.HI R6, R3, R0.reuse, RZ, 0x4 ;  /* 0x0000000003067211 */ /* 0x080fe400078f20ff */
[----:B------:R-:W-:Y:S02]  /*0fc0*/  LOP3.LUT R7, R5, 0xffffff80, RZ, 0xc0, !PT ;  /* 0xffffff8005077812 */ /* 0x000fe400078ec0ff */
[----:B------:R-:W-:Y:S02]  /*0fd0*/  LOP3.LUT R9, R6, 0x3fffff0, RZ, 0xc0, !PT ;  /* 0x03fffff006097812 */ /* 0x000fe400078ec0ff */
[----:B------:R-:W-:Y:S01]  /*0fe0*/  SHF.R.S32.HI R11, RZ, 0x4, R6 ;  /* 0x00000004ff0b7819 */ /* 0x000fe20000011406 */
[C---:B------:R-:W-:Y:S01]  /*0ff0*/  IMAD.IADD R186, R0.reuse, 0x1, -R7 ;  /* 0x0000000100ba7824 */ /* 0x040fe200078e0a07 */
[CC--:B------:R-:W-:Y:S01]  /*1000*/  LEA.HI R10, R3.reuse, R0.reuse, RZ, 0x2 ;  /* 0x00000000030a7211 */ /* 0x0c0fe200078f10ff */
[----:B------:R-:W-:Y:S01]  /*1010*/  IMAD.IADD R9, R0, 0x1, -R9 ;  /* 0x0000000100097824 */ /* 0x000fe200078e0a09 */
[----:B------:R-:W-:-:S02]  /*1020*/  LEA.HI R185, R3, R0, RZ, 0x3 ;  /* 0x0000000003b97211 */ /* 0x000fc400078f18ff */
[----:B------:R-:W-:Y:S02]  /*1030*/  SHF.R.S32.HI R7, RZ, 0x1f, R186 ;  /* 0x0000001fff077819 */ /* 0x000fe400000114ba */
[----:B------:R-:W-:Y:S02]  /*1040*/  LEA.HI R6, R6, R11, RZ, 0x1 ;  /* 0x0000000b06067211 */ /* 0x000fe400078f08ff */
[----:B------:R-:W-:Y:S02]  /*1050*/  SHF.R.S32.HI R188, RZ, 0x7, R5 ;  /* 0x00000007ffbc7819 */ /* 0x000fe40000011405 */
[----:B------:R-:W-:Y:S02]  /*1060*/  LOP3.LUT R6, R6, 0x1ffffffe, RZ, 0xc0, !PT ;  /* 0x1ffffffe06067812 */ /* 0x000fe400078ec0ff */
[----:B------:R-:W-:Y:S02]  /*1070*/  LOP3.LUT R23, R185, 0xfffffff8, RZ, 0xc0, !PT ;  /* 0xfffffff8b9177812 */ /* 0x000fe400078ec0ff */
[----:B------:R-:W-:Y:S01]  /*1080*/  LEA.HI R5, R5, R188, RZ, 0x1 ;  /* 0x000000bc05057211 */ /* 0x000fe200078f08ff */
[----:B------:R-:W-:Y:S01]  /*1090*/  IMAD.IADD R6, R11, 0x1, -R6 ;  /* 0x000000010b067824 */ /* 0x000fe200078e0a06 */
[----:B------:R-:W-:Y:S01]  /*10a0*/  SHF.R.S32.HI R185, RZ, 0x3, R185 ;  /* 0x00000003ffb97819 */ /* 0x000fe200000114b9 */
[----:B------:R-:W-:Y:S01]  /*10b0*/  IMAD.IADD R23, R0, 0x1, -R23 ;  /* 0x0000000100177824 */ /* 0x000fe200078e0a17 */
[----:B------:R-:W-:-:S03]  /*10c0*/  LOP3.LUT R5, R5, 0x3fffffe, RZ, 0xc0, !PT ;  /* 0x03fffffe05057812 */ /* 0x000fc600078ec0ff */
[----:B------:R-:W-:Y:S02]  /*10d0*/  IMAD.SHL.U32 R19, R23, 0x8, RZ ;  /* 0x0000000817137824 */ /* 0x000fe400078e00ff */
[----:B------:R-:W-:Y:S02]  /*10e0*/  IMAD.IADD R5, R188, 0x1, -R5 ;  /* 0x00000001bc057824 */ /* 0x000fe400078e0a05 */
[----:B------:R-:W-:-:S05]  /*10f0*/  VIADD R22, R19, 0x40 ;  /* 0x0000004013167836 */ /* 0x000fca0000000000 */
[----:B------:R-:W-:Y:S02]  /*1100*/  SHF.R.S32.HI R194, RZ, 0x1f, R22 ;  /* 0x0000001fffc27819 */ /* 0x000fe40000011416 */
[----:B--2---:R-:W-:Y:S02]  /*1110*/  R2UR UR4, R4 ;  /* 0x00000000040472ca */ /* 0x004fe400000e0000 */
[----:B------:R-:W-:Y:S02]  /*1120*/  LEA.HI R4, R3, R0, RZ, 0x5 ;  /* 0x0000000003047211 */ /* 0x000fe400078f28ff */
[----:B------:R-:W-:-:S03]  /*1130*/  LOP3.LUT R3, R10, 0xfffffffc, RZ, 0xc0, !PT ;  /* 0xfffffffc0a037812 */ /* 0x000fc600078ec0ff */
[----:B------:R-:W-:Y:S02]  /*1140*/  IMAD.SHL.U32 R4, R4, 0x20, RZ ;  /* 0x0000002004047824 */ /* 0x000fe400078e00ff */
[----:B------:R-:W-:-:S03]  /*1150*/  IMAD.IADD R10, R0, 0x1, -R3 ;  /* 0x00000001000a7824 */ /* 0x000fc600078e0a03 */
[----:B------:R-:W-:Y:S01]  /*1160*/  LOP3.LUT R8, R4, 0xfffffc00, RZ, 0xc0, !PT ;  /* 0xfffffc0004087812 */ /* 0x000fe200078ec0ff */
[----:B------:R-:W-:Y:S01]  /*1170*/  ULOP3.LUT UR4, UR4, 0x1, URZ, 0xfc, !UPT ;  /* 0x0000000104047892 */ /* 0x000fe2000f8efc3f */
[CC--:B------:R-:W-:Y:S02]  /*1180*/  LEA.HI R4, R7.reuse, R186.reuse, RZ, 0x2 ;  /* 0x000000ba07047211 */ /* 0x0c0fe400078f10ff */
[----:B------:R-:W-:Y:S01]  /*1190*/  LEA.HI R7, R7, R186, RZ, 0x5 ;  /* 0x000000ba07077211 */ /* 0x000fe200078f28ff */
[----:B------:R-:W-:Y:S01]  /*11a0*/  IMAD R9, R9, 0x40, R8 ;  /* 0x0000004009097824 */ /* 0x000fe200078e0208 */
[--C-:B------:R-:W-:Y:S01]  /*11b0*/  SHF.R.S32.HI R8, RZ, 0x2, R4.reuse ;  /* 0x00000002ff087819 */ /* 0x100fe20000011404 */
[----:B------:R-:W-:Y:S01]  /*11c0*/  IMAD.U32 R193, RZ, RZ, UR4 ;  /* 0x00000004ffc17e24 */ /* 0x000fe2000f8e00ff */
[----:B------:R-:W-:Y:S01]  /*11d0*/  SHF.R.S32.HI R13, RZ, 0x1f, R4 ;  /* 0x0000001fff0d7819 */ /* 0x000fe20000011404 */
[----:B------:R-:W-:Y:S01]  /*11e0*/  IMAD R191, R6, 0x8, R9 ;  /* 0x0000000806bf7824 */ /* 0x000fe200078e0209 */
[----:B------:R-:W-:-:S02]  /*11f0*/  LEA.HI R0, R10, R10, RZ, 0x1 ;  /* 0x0000000a0a007211 */ /* 0x000fc400078f08ff */
[----:B------:R-:W-:Y:S02]  /*1200*/  LEA.HI R13, R13, R8, RZ, 0x3 ;  /* 0x000000080d0d7211 */ /* 0x000fe400078f18ff */
[----:B------:R-:W-:Y:S02]  /*1210*/  SHF.R.S32.HI R7, RZ, 0x5, R7 ;  /* 0x00000005ff077819 */ /* 0x000fe40000011407 */
[----:B------:R-:W-:Y:S02]  /*1220*/  LOP3.LUT R13, R13, 0xfffffff8, RZ, 0xc0, !PT ;  /* 0xfffffff80d0d7812 */ /* 0x000fe400078ec0ff */
[----:B------:R-:W-:Y:S02]  /*1230*/  LOP3.LUT R3, R4, 0x7ffffffc, RZ, 0xc0, !PT ;  /* 0x7ffffffc04037812 */ /* 0x000fe400078ec0ff */
[----:B------:R-:W-:Y:S01]  /*1240*/  LOP3.LUT R9, R0, 0x1ffffffe, RZ, 0xc0, !PT ;  /* 0x1ffffffe00097812 */ /* 0x000fe200078ec0ff */
[----:B------:R-:W-:Y:S02]  /*1250*/  IMAD.IADD R8, R8, 0x1, -R13 ;  /* 0x0000000108087824 */ /* 0x000fe400078e0a0d */
[----:B------:R-:W-:-:S02]  /*1260*/  IMAD.IADD R3, R186, 0x1, -R3 ;  /* 0x00000001ba037824 */ /* 0x000fc400078e0a03 */
[----:B------:R-:W-:Y:S02]  /*1270*/  IMAD R8, R7, 0x10, R8 ;  /* 0x0000001007087824 */ /* 0x000fe400078e0208 */
[----:B------:R-:W-:Y:S02]  /*1280*/  IMAD.IADD R190, R10, 0x1, -R9 ;  /* 0x000000010abe7824 */ /* 0x000fe400078e0a09 */
[----:B------:R-:W-:Y:S02]  /*1290*/  IMAD R189, R5, 0x40, R8 ;  /* 0x0000004005bd7824 */ /* 0x000fe400078e0208 */
[----:B------:R-:W-:Y:S02]  /*12a0*/  IMAD R192, R3, R192, 0x80 ;  /* 0x0000008003c07424 */ /* 0x000fe400078e02c0 */
[----:B------:R-:W-:-:S07]  /*12b0*/  IMAD R190, R190, 0x8, R189 ;  /* 0x00000008bebe7824 */ /* 0x000fce00078e02bd */
.L_x_216:
[----:B0-----:R-:W0:Y:S01]  /*12c0*/  SHFL.IDX PT, R0, R188, RZ, 0x1f ;  /* 0x00001fffbc007589 */ /* 0x001e2200000e0000 */
[----:B------:R-:W1:Y:S01]  /*12d0*/  S2UR UR4, SR_CgaCtaId ;  /* 0x00000000000479c3 */ /* 0x000e620000008800 */
[----:B------:R-:W-:Y:S01]  /*12e0*/  ULDC.64 UR8, c[0x0][0x418] ;  /* 0x0001060000087ab9 */ /* 0x000fe20000000a00 */
[----:B------:R-:W-:Y:S01]  /*12f0*/  UMOV UR40, 0x400 ;  /* 0x0000040000287882 */ /* 0x000fe20000000000 */
[----:B------:R-:W-:Y:S01]  /*1300*/  UISETP.NE.U32.AND UP0, UPT, UR8, URZ, UPT ;  /* 0x0000003f0800728c */ /* 0x000fe2000bf05070 */
[----:B------:R-:W-:Y:S01]  /*1310*/  ULDC UR5, c[0x0][0xc38] ;  /* 0x00030e0000057ab9 */ /* 0x000fe20000000800 */
[----:B------:R-:W-:Y:S01]  /*1320*/  ULDC UR6, c[0x0][0x424] ;  /* 0x0001090000067ab9 */ /* 0x000fe20000000800 */
[----:B------:R-:W-:Y:S02]  /*1330*/  UISETP.NE.AND UP1, UPT, UR5, 0x1, UPT ;  /* 0x000000010500788c */ /* 0x000fe4000bf25270 */
[----:B--2---:R-:W2:Y:S01]  /*1340*/  LDC R89, c[0x0][0x2f0] ;  /* 0x0000bc00ff597b82 */ /* 0x004ea20000000800 */
        /* <DEDUP_REMOVED lines=19> */
[----:B----4-:R-:W-:Y:S01]  /*1480*/  SHF.R.S32.HI R3, RZ, 0x1f, R0 ;  /* 0x0000001fff037819 */ /* 0x010fe20000011400 */
        /* <DEDUP_REMOVED lines=10> */
[----:B---3-5:R-:W-:Y:S11]  /*1530*/  @!P0 BRA `(.L_x_184) ;  /* 0x0000000000408947 */ /* 0x028ff60003800000 */
[----:B------:R-:W-:Y:S01]  /*1540*/  MOV R0, 0x0 ;  /* 0x0000000000007802 */ /* 0x000fe20000000f00 */
[----:B------:R-:W-:Y:S01]  /*1550*/  ULDC.64 UR4, c[0x4][0x118] ;  /* 0x0100460000047ab9 */ /* 0x000fe20000000a00 */
[----:B------:R-:W-:Y:S01]  /*1560*/  ULDC.64 UR6, c[0x4][0x98] ;  /* 0x0100260000067ab9 */ /* 0x000fe20000000a00 */
[----:B------:R-:W-:Y:S01]  /*1570*/  IMAD.U32 R4, RZ, RZ, UR4 ;  /* 0x00000004ff047e24 */ /* 0x000fe2000f8e00ff */
[----:B------:R0:W1:Y:S01]  /*1580*/  LDC.64 R14, c[0x4][R0] ;  /* 0x01000000000e7b82 */ /* 0x0000620000000a00 */
[----:B------:R-:W-:Y:S01]  /*1590*/  IMAD.U32 R5, RZ, RZ, UR5 ;  /* 0x00000005ff057e24 */ /* 0x000fe2000f8e00ff */
[----:B------:R-:W-:Y:S01]  /*15a0*/  ULDC.64 UR4, c[0x4][0x120] ;  /* 0x0100480000047ab9 */ /* 0x000fe20000000a00 */
        /* <DEDUP_REMOVED lines=8> */
[----:B-1----:R-:W-:Y:S05]  /*1630*/  CALL.ABS.NOINC R14 ;  /* 0x000000000e007343 */ /* 0x002fea0003c00000 */
.L_x_184:
[----:B------:R-:W-:Y:S02]  /*1640*/  LOP3.LUT R0, R184, 0x1, RZ, 0xc0, !PT ;  /* 0x00000001b8007812 */ /* 0x000fe400078ec0ff */
[----:B------:R-:W-:Y:S02]  /*1650*/  R2UR UR4, R193 ;  /* 0x00000000c10472ca */ /* 0x000fe400000e0000 */
[----:B------:R-:W-:-:S04]  /*1660*/  SHF.L.U32 R0, R0, 0x1f, RZ ;  /* 0x0000001f00007819 */ /* 0x000fc800000006ff */
[----:B------:R-:W0:Y:S07]  /*1670*/  SYNCS.PHASECHK.TRANS64.TRYWAIT P1, [UR40+0x34800], R0 ;  /* 0x03480000ff0075a7 */ /* 0x000e2e0008020168 */
[----:B------:R-:W-:-:S05]  /*1680*/  IMAD.U32 R3, RZ, RZ, UR4 ;  /* 0x00000004ff037e24 */ /* 0x000fca000f8e00ff */
[----:B------:R-:W-:Y:S01]  /*1690*/  ISETP.NE.AND P0, PT, R3, 0x3, PT ;  /* 0x000000030300780c */ /* 0x000fe20003f05270 */
[----:B0-----:R-:W-:-:S12]  /*16a0*/  @!P1 BRA `(.L_x_185) ;  /* 0x000000bc00c49947 */ /* 0x001fd80003800000 */
.L_x_314:
[----:B------:R-:W-:Y:S05]  /*16b0*/  @!P0 BRA `(.L_x_186) ;  /* 0x0000000000048947 */ /* 0x000fea0003800000 */
[----:B------:R-:W-:Y:S01]  /*16c0*/  BPT.TRAP 0x1 ;  /* 0x000000040000795c */ /* 0x000fe20000300000 */
.L_x_186:
[----:B0-----:R-:W-:Y:S02]  /*16d0*/  IMAD.U32 R0, RZ, RZ, UR36 ;  /* 0x00000024ff007e24 */ /* 0x001fe4000f8e00ff */
[----:B------:R-:W-:-:S03]  /*16e0*/  IMAD.U32 R3, RZ, RZ, UR37 ;  /* 0x00000025ff037e24 */ /* 0x000fc6000f8e00ff */
[----:B------:R-:W-:Y:S02]  /*16f0*/  LEA R0, R0, UR40, 0x3 ;  /* 0x0000002800007c11 */ /* 0x000fe4000f8e18ff */
[----:B------:R-:W-:-:S04]  /*1700*/  SHF.L.U32 R3, R3, 0x1f, RZ ;  /* 0x0000001f03037819 */ /* 0x000fc800000006ff */
[----:B------:R0:W1:Y:S01]  /*1710*/  SYNCS.PHASECHK.TRANS64.TRYWAIT P1, [R0+URZ+0x34830], R3 ;  /* 0x03483003000075a7 */ /* 0x000062000802017f */
[----:B------:R-:W-:Y:S05]  /*1720*/  @!P0 BRA `(.L_x_187) ;  /* 0x0000000000048947 */ /* 0x000fea0003800000 */
[----:B------:R-:W-:Y:S01]  /*1730*/  BPT.TRAP 0x1 ;  /* 0x000000040000795c */ /* 0x000fe20000300000 */
.L_x_187:
[----:B-1----:R-:W-:Y:S05]  /*1740*/  @P1 BRA `(.L_x_188) ;  /* 0x0000000000081947 */ /* 0x002fea0003800000 */
[----:B------:R-:W1:Y:S02]  /*1750*/  SYNCS.PHASECHK.TRANS64.TRYWAIT P1, [R0+URZ+0x34830], R3 ;  /* 0x03483003000075a7 */ /* 0x000e64000802017f */
[----:B-1----:R-:W-:Y:S05]  /*1760*/  @!P1 BRA `(.L_x_189) ;  /* 0x000000bc00ac9947 */ /* 0x002fea0003800000 */
.L_x_188:
[----:B------:R-:W-:Y:S05]  /*1770*/  WARPSYNC.ALL ;  /* 0x0000000000007948 */ /* 0x000fea0003800000 */
[----:B------:R-:W-:Y:S01]  /*1780*/  UIADD3 UR40, UR40, 0x1c400, URZ ;  /* 0x0001c40028287890 */ /* 0x000fe2000fffe03f */
[----:B------:R-:W-:Y:S01]  /*1790*/  WARPGROUP.ARRIVE ;  /* 0x00000000000079c5 */ /* 0x000fe20000000000 */
[----:B------:R-:W-:Y:S02]  /*17a0*/  ULOP3.LUT UR4, UR41, 0x10000, URZ, 0xfc, !UPT ;  /* 0x0001000029047892 */ /* 0x000fe4000f8efc3f */
[----:B------:R-:W-:Y:S01]  /*17b0*/  USHF.R.U32.HI UR40, URZ, 0x4, UR40 ;  /* 0x000000043f287899 */ /* 0x000fe20008011628 */
[----:B------:R-:W-:Y:S01]  /*17c0*/  UMOV UR13, 0x40000040 ;  /* 0x40000040000d7882 */ /* 0x000fe20000000000 */
[----:B------:R-:W-:-:S02]  /*17d0*/  UMOV UR15, 0x40000040 ;  /* 0x40000040000f7882 */ /* 0x000fc40000000000 */
[----:B------:R-:W-:Y:S01]  /*17e0*/  ULOP3.LUT UR10, UR40, 0x3fff, URZ, 0xc0, !UPT ;  /* 0x00003fff280a7892 */ /* 0x000fe2000f8ec03f */
[----:B------:R-:W-:Y:S01]  /*17f0*/  IMAD.U32 R5, RZ, RZ, UR13 ;  /* 0x0000000dff057e24 */ /* 0x000fe2000f8e00ff */
[----:B------:R-:W-:Y:S01]  /*1800*/  UMOV UR12, UR4 ;  /* 0x00000004000c7c82 */ /* 0x000fe20008000000 */
[----:B------:R-:W-:Y:S01]  /*1810*/  UIADD3 UR6, UR4, 0x2, URZ ;  /* 0x0000000204067890 */ /* 0x000fe2000fffe03f */
[----:B------:R-:W-:Y:S01]  /*1820*/  IMAD.U32 R4, RZ, RZ, UR12 ;  /* 0x0000000cff047e24 */ /* 0x000fe2000f8e00ff */
[----:B------:R-:W-:Y:S02]  /*1830*/  ULOP3.LUT UR10, UR10, 0x10000, URZ, 0xfc, !UPT ;  /* 0x000100000a0a7892 */ /* 0x000fe4000f8efc3f */
[----:B------:R-:W-:Y:S02]  /*1840*/  UIADD3 UR56, UR4, 0x4, URZ ;  /* 0x0000000404387890 */ /* 0x000fe4000fffe03f */
[----:B------:R-:W-:Y:S01]  /*1850*/  UIMAD UR5, UR36, 0xc00, UR10 ;  /* 0x00000c00240578a4 */ /* 0x000fe2000f8e020a */
[----:B------:R-:W-:Y:S01]  /*1860*/  UMOV UR57, 0x40000040 ;  /* 0x4000004000397882 */ /* 0x000fe20000000000 */
[----:B------:R-:W-:-:S02]  /*1870*/  UMOV UR59, 0x40000040 ;  /* 0x40000040003b7882 */ /* 0x000fc40000000000 */
[----:B------:R-:W-:Y:S02]  /*1880*/  UIADD3 UR7, UR5, 0x2, URZ ;  /* 0x0000000205077890 */ /* 0x000fe4000fffe03f */
[----:B------:R-:W-:Y:S02]  /*1890*/  UIADD3 UR58, UR5, 0x4, URZ ;  /* 0x00000004053a7890 */ /* 0x000fe4000fffe03f */
        /* <DEDUP_REMOVED lines=12> */
[----:B------:R-:W-:-:S02]  /*1960*/  UIADD3 UR16, UR4, 0x402, URZ ;  /* 0x0000040204107890 */ /* 0x000fc4000fffe03f */
[----:B------:R-:W-:Y:S01]  /*1970*/  UIADD3 UR18, UR5, 0x402, URZ ;  /* 0x0000040205127890 */ /* 0x000fe2000fffe03f */
[----:B------:R-:W-:Y:S01]  /*1980*/  UMOV UR17, 0x40000040 ;  /* 0x4000004000117882 */ /* 0x000fe20000000000 */
[----:B------:R-:W-:Y:S01]  /*1990*/  UMOV UR19, 0x40000040 ;  /* 0x4000004000137882 */ /* 0x000fe20000000000 */
[----:B------:R-:W-:Y:S02]  /*19a0*/  UIADD3 UR20, UR4, 0x404, URZ ;  /* 0x0000040404147890 */ /* 0x000fe4000fffe03f */
[----:B------:R-:W-:Y:S01]  /*19b0*/  UIADD3 UR22, UR5, 0x404, URZ ;  /* 0x0000040405167890 */ /* 0x000fe2000fffe03f */
[----:B------:R-:W-:Y:S01]  /*19c0*/  UMOV UR21, 0x40000040 ;  /* 0x4000004000157882 */ /* 0x000fe20000000000 */
[----:B------:R-:W-:Y:S01]  /*19d0*/  UMOV UR23, 0x40000040 ;  /* 0x4000004000177882 */ /* 0x000fe20000000000 */
[----:B------:R-:W-:Y:S02]  /*19e0*/  UIADD3 UR24, UR4, 0x406, URZ ;  /* 0x0000040604187890 */ /* 0x000fe4000fffe03f */
[----:B------:R-:W-:Y:S01]  /*19f0*/  UIADD3 UR26, UR5, 0x406, URZ ;  /* 0x00000406051a7890 */ /* 0x000fe2000fffe03f */
[----:B------:R-:W-:Y:S01]  /*1a00*/  UMOV UR25, 0x40000040 ;  /* 0x4000004000197882 */ /* 0x000fe20000000000 */
[----:B------:R-:W-:Y:S01]  /*1a10*/  UMOV UR27, 0x40000040 ;  /* 0x40000040001b7882 */ /* 0x000fe20000000000 */
        /* <DEDUP_REMOVED lines=16> */
[----:B------:R-:W-:Y:S02]  /*1b20*/  WARPGROUP.DEPBAR.LE gsb0, 0x0 ;  /* 0x00008000000079c5 */ /* 0x000fe40000010000 */
[----:B------:R-:W-:-:S06]  /*1b30*/  WARPGROUP.ARRIVE ;  /* 0x00000000000079c5 */ /* 0x000fcc0000000000 */
[----:B------:R-:W-:Y:S01]  /*1b40*/  HGMMA.64x128x16.F32 R24, gdesc[UR12], R24, gsb0 ;  /* 0x01e000000c1879f0 */ /* 0x000fe20008000818 */
[----:B------:R-:W-:Y:S02]  /*1b50*/  UIADD3 UR12, UR4, 0x400, URZ ;  /* 0x00000400040c7890 */ /* 0x000fe4000fffe03f */
[----:B------:R-:W-:Y:S01]  /*1b60*/  UIADD3 UR14, UR5, 0x400, URZ ;  /* 0x00000400050e7890 */ /* 0x000fe2000fffe03f */
[----:B------:R-:W-:Y:S01]  /*1b70*/  UMOV UR13, 0x40000040 ;  /* 0x40000040000d7882 */ /* 0x000fe20000000000 */
        /* <DEDUP_REMOVED lines=34> */
.L_x_190:
[----:B------:R-:W-:Y:S01]  /*1da0*/  ULDC UR4, c[0x0][0x9d8] ;  /* 0x0002760000047ab9 */ /* 0x000fe20000000800 */
[----:B------:R-:W-:Y:S02]  /*1db0*/  IMAD.IADD R12, R192, 0x1, R89 ;  /* 0x00000001c00c7824 */ /* 0x000fe400078e0259 */
[----:B------:R-:W-:Y:S01]  /*1dc0*/  FMUL.FTZ R24, R24, UR4 ;  /* 0x0000000418187c20 */ /* 0x000fe20008410000 */
[----:B------:R-:W-:Y:S01]  /*1dd0*/  FMUL.FTZ R25, R25, UR4 ;  /* 0x0000000419197c20 */ /* 0x000fe20008410000 */
[----:B------:R-:W-:Y:S01]  /*1de0*/  FMUL.FTZ R28, R28, UR4 ;  /* 0x000000041c1c7c20 */ /* 0x000fe20008410000 */
[----:B------:R-:W-:Y:S01]  /*1df0*/  FMUL.FTZ R29, R29, UR4 ;  /* 0x000000041d1d7c20 */ /* 0x000fe20008410000 */
[----:B------:R-:W-:Y:S01]  /*1e00*/  FMUL.FTZ R32, R32, UR4 ;  /* 0x0000000420207c20 */ /* 0x000fe20008410000 */
[----:B------:R-:W-:Y:S01]  /*1e10*/  IMAD R12, R195, -0x80, R12 ;  /* 0xffffff80c30c7824 */ /* 0x000fe200078e020c */
[----:B------:R-:W2:Y:S01]  /*1e20*/  MUFU.TANH R24, R24 ;  /* 0x0000001800187308 */ /* 0x000ea20000002400 */
[----:B------:R-:W-:Y:S01]  /*1e30*/  FMUL.FTZ R33, R33, UR4 ;  /* 0x0000000421217c20 */ /* 0x000fe20008410000 */
[----:B------:R-:W-:Y:S01]  /*1e40*/  FMUL.FTZ R26, R26, UR4 ;  /* 0x000000041a1a7c20 */ /* 0x000fe20008410000 */
[----:B------:R-:W-:Y:S01]  /*1e50*/  FMUL.FTZ R36, R36, UR4 ;  /* 0x0000000424247c20 */ /* 0x000fe20008410000 */
[C---:B------:R-:W-:Y:S01]  /*1e60*/  ISETP.GT.AND P2, PT, R12.reuse, RZ, PT ;  /* 0x000000ff0c00720c */ /* 0x040fe20003f44270 */
[----:B------:R-:W-:Y:S01]  /*1e70*/  FMUL.FTZ R27, R27, UR4 ;  /* 0x000000041b1b7c20 */ /* 0x000fe20008410000 */
[C---:B------:R-:W-:Y:S01]  /*1e80*/  ISETP.GT.AND P1, PT, R12.reuse, 0x1, PT ;  /* 0x000000010c00780c */ /* 0x040fe20003f24270 */
[----:B------:R-:W-:Y:S01]  /*1e90*/  FMUL.FTZ R37, R37, UR4 ;  /* 0x0000000425257c20 */ /* 0x000fe20008410000 */
[----:B------:R-:W3:Y:S01]  /*1ea0*/  MUFU.TANH R25, R25 ;  /* 0x0000001900197308 */ /* 0x000ee20000002400 */
[----:B------:R-:W-:Y:S01]  /*1eb0*/  ISETP.GT.AND P6, PT, R12, 0x8, PT ;  /* 0x000000080c00780c */ /* 0x000fe20003fc4270 */
[----:B------:R-:W-:Y:S01]  /*1ec0*/  FMUL.FTZ R30, R30, UR4 ;  /* 0x000000041e1e7c20 */ /* 0x000fe20008410000 */
[----:B------:R-:W-:Y:S01]  /*1ed0*/  ISETP.GT.AND P5, PT, R12, 0x9, PT ;  /* 0x000000090c00780c */ /* 0x000fe20003fa4270 */
[----:B------:R-:W-:Y:S01]  /*1ee0*/  FMUL.FTZ R40, R40, UR4 ;  /* 0x0000000428287c20 */ /* 0x000fe20008410000 */
[----:B------:R-:W-:Y:S01]  /*1ef0*/  FMUL.FTZ R31, R31, UR4 ;  /* 0x000000041f1f7c20 */ /* 0x000fe20008410000 */
[----:B------:R-:W-:Y:S01]  /*1f00*/  FMUL.FTZ R34, R34, UR4 ;  /* 0x0000000422227c20 */ /* 0x000fe20008410000 */
[----:B------:R-:W-:Y:S01]  /*1f10*/  ISETP.GT.AND P4, PT, R12, 0x10, PT ;  /* 0x000000100c00780c */ /* 0x000fe20003f84270 */
[----:B------:R-:W4:Y:S01]  /*1f20*/  MUFU.TANH R28, R28 ;  /* 0x0000001c001c7308 */ /* 0x000f220000002400 */
[----:B--2---:R-:W-:Y:S01]  /*1f30*/  FSEL R14, R24, -INF , P2 ;  /* 0xff800000180e7808 */ /* 0x004fe20001000000 */
[----:B------:R-:W-:Y:S01]  /*1f40*/  FMUL.FTZ R41, R41, UR4 ;  /* 0x0000000429297c20 */ /* 0x000fe20008410000 */
[----:B------:R-:W-:Y:S01]  /*1f50*/  ISETP.GT.AND P3, PT, R12, 0x11, PT ;  /* 0x000000110c00780c */ /* 0x000fe20003f64270 */
[----:B------:R-:W-:Y:S01]  /*1f60*/  FMUL.FTZ R44, R44, UR4 ;  /* 0x000000042c2c7c20 */ /* 0x000fe20008410000 */
[----:B------:R-:W-:Y:S01]  /*1f70*/  FMUL.FTZ R35, R35, UR4 ;  /* 0x0000000423237c20 */ /* 0x000fe20008410000 */
[----:B------:R-:W-:Y:S01]  /*1f80*/  FMUL.FTZ R38, R38, UR4 ;  /* 0x0000000426267c20 */ /* 0x000fe20008410000 */
[----:B------:R-:W-:Y:S01]  /*1f90*/  FMUL.FTZ R45, R45, UR4 ;  /* 0x000000042d2d7c20 */ /* 0x000fe20008410000 */
[----:B------:R-:W2:Y:S01]  /*1fa0*/  MUFU.TANH R29, R29 ;  /* 0x0000001d001d7308 */ /* 0x000ea20000002400 */
[----:B---3--:R-:W-:Y:S01]  /*1fb0*/  FSEL R25, R25, -INF , P1 ;  /* 0xff80000019197808 */ /* 0x008fe20000800000 */
[----:B------:R-:W-:Y:S01]  /*1fc0*/  FMUL.FTZ R48, R48, UR4 ;  /* 0x0000000430307c20 */ /* 0x000fe20008410000 */
[----:B------:R-:W-:Y:S01]  /*1fd0*/  FMUL.FTZ R39, R39, UR4 ;  /* 0x0000000427277c20 */ /* 0x000fe20008410000 */
[----:B------:R-:W-:Y:S01]  /*1fe0*/  FMUL.FTZ R42, R42, UR4 ;  /* 0x000000042a2a7c20 */ /* 0x000fe20008410000 */
[----:B------:R-:W-:Y:S01]  /*1ff0*/  FMNMX.FTZ R9, R14, R25, !PT ;  /* 0x000000190e097209 */ /* 0x000fe20007810000 */
[----:B------:R-:W-:Y:S01]  /*2000*/  FMUL.FTZ R49, R49, UR4 ;  /* 0x0000000431317c20 */ /* 0x000fe20008410000 */
[----:B------:R-:W-:Y:S01]  /*2010*/  FMUL.FTZ R43, R43, UR4 ;  /* 0x000000042b2b7c20 */ /* 0x000fe20008410000 */
[----:B------:R-:W3:Y:S01]  /*2020*/  MUFU.TANH R32, R32 ;  /* 0x0000002000207308 */ /* 0x000ee20000002400 */
[----:B----4-:R-:W-:Y:S01]  /*2030*/  FSEL R88, R28, -INF , P6 ;  /* 0xff8000001c587808 */ /* 0x010fe20003000000 */
[----:B------:R-:W-:Y:S01]  /*2040*/  FMUL.FTZ R52, R52, UR4 ;  /* 0x0000000434347c20 */ /* 0x000fe20008410000 */
[----:B------:R-:W-:Y:S01]  /*2050*/  FMUL.FTZ R46, R46, UR4 ;  /* 0x000000042e2e7c20 */ /* 0x000fe20008410000 */
[----:B------:R-:W-:Y:S01]  /*2060*/  FMUL.FTZ R53, R53, UR4 ;  /* 0x0000000435357c20 */ /* 0x000fe20008410000 */
[----:B------:R-:W-:Y:S01]  /*2070*/  FMNMX.FTZ R9, R88, R9, !PT ;  /* 0x0000000958097209 */ /* 0x000fe20007810000 */
[----:B------:R-:W-:Y:S01]  /*2080*/  FMUL.FTZ R47, R47, UR4 ;  /* 0x000000042f2f7c20 */ /* 0x000fe20008410000 */
[----:B------:R-:W-:Y:S01]  /*2090*/  FMUL.FTZ R56, R56, UR4 ;  /* 0x0000000438387c20 */ /* 0x000fe20008410000 */
[----:B------:R-:W4:Y:S01]  /*20a0*/  MUFU.TANH R8, R26 ;  /* 0x0000001a00087308 */ /* 0x000f220000002400 */
        /* <DEDUP_REMOVED lines=15> */
[----:B01----:R-:W0:Y:S01]  /*21a0*/  MUFU.TANH R3, R27 ;  /* 0x0000001b00037308 */ /* 0x003e220000002400 */
[----:B----4-:R-:W-:Y:S01]  /*21b0*/  FSEL R8, R8, -INF , P2 ;  /* 0xff80000008087808 */ /* 0x010fe20001000000 */
        /* <DEDUP_REMOVED lines=29> */
[----:B------:R-:W-:Y:S01]  /*2390*/  ULDC UR5, c[0x0][0x988] ;  /* 0x0002620000057ab9 */ /* 0x000fe20000000800 */
[----:B------:R-:W1:Y:S01]  /*23a0*/  MUFU.TANH R20, R31 ;  /* 0x0000001f00147308 */ /* 0x000e620000002400 */
[----:B--2---:R-:W-:Y:S01]  /*23b0*/  FSEL R10, R10, -INF , P6 ;  /* 0xff8000000a0a7808 */ /* 0x004fe20003000000 */
[----:B------:R-:W-:Y:S01]  /*23c0*/  FMUL.FTZ R78, R78, UR4 ;  /* 0x000000044e4e7c20 */ /* 0x000fe20008410000 */
[----:B------:R-:W-:Y:S01]  /*23d0*/  ISETP.GT.AND P6, PT, R12, 0x20, PT ;  /* 0x000000200c00780c */ /* 0x000fe20003fc4270 */
[----:B------:R-:W-:Y:S01]  /*23e0*/  FMUL.FTZ R79, R79, UR4 ;  /* 0x000000044f4f7c20 */ /* 0x000fe20008410000 */
[----:B------:R-:W-:Y:S01]  /*23f0*/  P2R R11, PR, RZ, 0x1 ;  /* 0x00000001ff0b7803 */ /* 0x000fe20000000000 */
[----:B------:R-:W-:Y:S01]  /*2400*/  FMUL.FTZ R82, R82, UR4 ;  /* 0x0000000452527c20 */ /* 0x000fe20008410000 */
[----:B------:R-:W-:Y:S01]  /*2410*/  FMUL.FTZ R83, R83, UR4 ;  /* 0x0000000453537c20 */ /* 0x000fe20008410000 */
[----:B------:R-:W2:Y:S01]  /*2420*/  MUFU.TANH R40, R40 ;  /* 0x0000002800287308 */ /* 0x000ea20000002400 */
[----:B0-----:R-:W-:Y:S01]  /*2430*/  FSEL R98, R37, -INF , P1 ;  /* 0xff80000025627808 */ /* 0x001fe20000800000 */
[----:B------:R-:W-:Y:S01]  /*2440*/  FMUL.FTZ R86, R86, UR4 ;  /* 0x0000000456567c20 */ /* 0x000fe20008410000 */
[----:B------:R-:W-:Y:S01]  /*2450*/  FMUL.FTZ R87, R87, UR4 ;  /* 0x0000000457577c20 */ /* 0x000fe20008410000 */
[----:B------:R-:W-:-:S02]  /*2460*/  CS2R R150, SRZ ;  /* 0x0000000000967805 */ /* 0x000fc4000001ff00 */
[----:B------:R-:W-:Y:S02]  /*2470*/  FMNMX.FTZ R9, R98, R9, !PT ;  /* 0x0000000962097209 */ /* 0x000fe40007810000 */
[----:B------:R-:W-:Y:S02]  /*2480*/  CS2R R148, SRZ ;  /* 0x0000000000947805 */ /* 0x000fe4000001ff00 */
[----:B------:R-:W-:Y:S01]  /*2490*/  CS2R R146, SRZ ;  /* 0x0000000000927805 */ /* 0x000fe2000001ff00 */
[----:B------:R-:W0:Y:S01]  /*24a0*/  MUFU.TANH R34, R34 ;  /* 0x0000002200227308 */ /* 0x000e220000002400 */
[----:B-1----:R-:W-:Y:S02]  /*24b0*/  FSEL R20, R20, -INF , P5 ;  /* 0xff80000014147808 */ /* 0x002fe40002800000 */
[----:B------:R-:W-:Y:S02]  /*24c0*/  CS2R R144, SRZ ;  /* 0x0000000000907805 */ /* 0x000fe4000001ff00 */
[----:B------:R-:W-:-:S02]  /*24d0*/  ISETP.GT.AND P5, PT, R12, 0x21, PT ;  /* 0x000000210c00780c */ /* 0x000fc40003fa4270 */
[----:B------:R-:W-:Y:S02]  /*24e0*/  CS2R R142, SRZ ;  /* 0x00000000008e7805 */ /* 0x000fe4000001ff00 */
[----:B------:R-:W-:Y:S02]  /*24f0*/  CS2R R140, SRZ ;  /* 0x00000000008c7805 */ /* 0x000fe4000001ff00 */
[----:B------:R-:W-:Y:S01]  /*2500*/  CS2R R138, SRZ ;  /* 0x00000000008a7805 */ /* 0x000fe2000001ff00 */
[----:B------:R-:W1:Y:S01]  /*2510*/  MUFU.TANH R41, R41 ;  /* 0x0000002900297308 */ /* 0x000e620000002400 */
[----:B--2---:R-:W-:-:S04]  /*2520*/  FSEL R100, R40, -INF , P6 ;  /* 0xff80000028647808 */ /* 0x004fc80003000000 */
[----:B------:R-:W-:-:S03]  /*2530*/  FMNMX.FTZ R9, R100, R9, !PT ;  /* 0x0000000964097209 */ /* 0x000fc60007810000 */
[----:B------:R-:W2:Y:S01]  /*2540*/  MUFU.TANH R26, R35 ;  /* 0x00000023001a7308 */ /* 0x000ea20000002400 */
[----:B0-----:R-:W-:Y:S02]  /*2550*/  FSEL R24, R34, -INF , P4 ;  /* 0xff80000022187808 */ /* 0x001fe40002000000 */
[----:B------:R-:W-:-:S05]  /*2560*/  ISETP.GT.AND P4, PT, R12, 0x28, PT ;  /* 0x000000280c00780c */ /* 0x000fca0003f84270 */
[----:B------:R-:W0:Y:S01]  /*2570*/  MUFU.TANH R44, R44 ;  /* 0x0000002c002c7308 */ /* 0x000e220000002400 */
[----:B-1----:R-:W-:-:S04]  /*2580*/  FSEL R102, R41, -INF , P5 ;  /* 0xff80000029667808 */ /* 0x002fc80002800000 */
[----:B------:R-:W-:-:S03]  /*2590*/  FMNMX.FTZ R9, R102, R9, !PT ;  /* 0x0000000966097209 */ /* 0x000fc60007810000 */
[----:B------:R-:W1:Y:S01]  /*25a0*/  MUFU.TANH R38, R38 ;  /* 0x0000002600267308 */ /* 0x000e620000002400 */
[----:B--2---:R-:W-:Y:S02]  /*25b0*/  FSEL R26, R26, -INF , P3 ;  /* 0xff8000001a1a7808 */ /* 0x004fe40001800000 */
[----:B------:R-:W-:-:S05]  /*25c0*/  ISETP.GT.AND P3, PT, R12, 0x29, PT ;  /* 0x000000290c00780c */ /* 0x000fca0003f64270 */
[----:B------:R-:W2:Y:S01]  /*25d0*/  MUFU.TANH R45, R45 ;  /* 0x0000002d002d7308 */ /* 0x000ea20000002400 */
[----:B0-----:R-:W-:-:S04]  /*25e0*/  FSEL R104, R44, -INF , P4 ;  /* 0xff8000002c687808 */ /* 0x001fc80002000000 */
[----:B------:R-:W-:-:S03]  /*25f0*/  FMNMX.FTZ R9, R104, R9, !PT ;  /* 0x0000000968097209 */ /* 0x000fc60007810000 */
[----:B------:R-:W0:Y:S01]  /*2600*/  MUFU.TANH R30, R39 ;  /* 0x00000027001e7308 */ /* 0x000e220000002400 */
[----:B-1----:R-:W-:Y:S02]  /*2610*/  FSEL R28, R38, -INF , P2 ;  /* 0xff800000261c7808 */ /* 0x002fe40001000000 */
[----:B------:R-:W-:-:S05]  /*2620*/  ISETP.GT.AND P2, PT, R12, 0x30, PT ;  /* 0x000000300c00780c */ /* 0x000fca0003f44270 */
        /* <DEDUP_REMOVED lines=118> */
[----:B--2---:R-:W-:-:S04]  /*2d90*/  FSEL R136, R85, -INF , P1 ;  /* 0xff80000055887808 */ /* 0x004fc80000800000 */
[----:B------:R-:W-:Y:S01]  /*2da0*/  FMNMX.FTZ R13, R136, R9, !PT ;  /* 0x00000009880d7209 */ /* 0x000fe20007810000 */
[----:B------:R-:W-:Y:S02]  /*2db0*/  IMAD.U32 R9, RZ, RZ, UR5 ;  /* 0x00000005ff097e24 */ /* 0x000fe4000f8e00ff */
[----:B------:R-:W2:Y:S01]  /*2dc0*/  MUFU.TANH R82, R82 ;  /* 0x0000005200527308 */ /* 0x000ea20000002400 */
[----:B0-----:R-:W-:Y:S01]  /*2dd0*/  FSEL R78, R78, -INF , P6 ;  /* 0xff8000004e4e7808 */ /* 0x001fe20003000000 */
[----:B------:R-:W0:Y:S06]  /*2de0*/  SHFL.BFLY PT, R12, R13, 0x2, 0x1f ;  /* 0x0c401f000d0c7f89 */ /* 0x000e2c00000e0000 */
[----:B------:R-:W3:Y:S01]  /*2df0*/  MUFU.TANH R83, R83 ;  /* 0x0000005300537308 */ /* 0x000ee20000002400 */
[----:B-1----:R-:W-:-:S07]  /*2e00*/  FSEL R70, R79, -INF , P5 ;  /* 0xff8000004f467808 */ /* 0x002fce0002800000 */
[----:B------:R-:W1:Y:S01]  /*2e10*/  MUFU.TANH R86, R86 ;  /* 0x0000005600567308 */ /* 0x000e620000002400 */
[----:B--2---:R-:W-:-:S07]  /*2e20*/  FSEL R82, R82, -INF , P4 ;  /* 0xff80000052527808 */ /* 0x004fce0002000000 */
[----:B------:R-:W2:Y:S01]  /*2e30*/  MUFU.TANH R87, R87 ;  /* 0x0000005700577308 */ /* 0x000ea20000002400 */
[----:B---3--:R-:W-:Y:S02]  /*2e40*/  FSEL R74, R83, -INF , P3 ;  /* 0xff800000534a7808 */ /* 0x008fe40001800000 */
[----:B0-----:R-:W-:-:S05]  /*2e50*/  FMNMX.FTZ R15, R13, R12, !PT ;  /* 0x0000000c0d0f7209 */ /* 0x001fca0007810000 */
[----:B------:R-:W0:Y:S01]  /*2e60*/  SHFL.BFLY PT, R12, R15, 0x1, 0x1f ;  /* 0x0c201f000f0c7f89 */ /* 0x000e2200000e0000 */
[----:B-1----:R-:W-:Y:S02]  /*2e70*/  FSEL R86, R86, -INF , P2 ;  /* 0xff80000056567808 */ /* 0x002fe40001000000 */
[----:B------:R-:W-:Y:S02]  /*2e80*/  ISETP.GE.AND P2, PT, R89, 0x81, PT ;  /* 0x000000815900780c */ /* 0x000fe40003f46270 */
[----:B0-----:R-:W-:Y:S02]  /*2e90*/  FMNMX.FTZ R12, R15, R12, !PT ;  /* 0x0000000c0f0c7209 */ /* 0x001fe40007810000 */
        /* <DEDUP_REMOVED lines=11> */
[----:B--2---:R-:W-:Y:S01]  /*2f50*/  FSEL R88, R87, -INF , P1 ;  /* 0xff80000057587808 */ /* 0x004fe20000800000 */
        /* <DEDUP_REMOVED lines=26> */
[----:B------:R-:W2:Y:S01]  /*3100*/  MUFU.EX2 R13, R13 ;  /* 0x0000000d000d7308 */ /* 0x000ea20000000800 */
        /* <DEDUP_REMOVED lines=15> */
[----:B------:R4:W5:Y:S01]  /*3200*/  MUFU.EX2 R15, R94 ;  /* 0x0000005e000f7308 */ /* 0x0009620000000800 */
[----:B------:R-:W-:Y:S01]  /*3210*/  FFMA.FTZ R84, R84, R9, -R45 ;  /* 0x0000000954547223 */ /* 0x000fe2000001082d */
[----:B------:R-:W-:-:S02]  /*3220*/  CS2R R128, SRZ ;  /* 0x0000000000807805 */ /* 0x000fc4000001ff00 */
[----:B------:R-:W-:Y:S02]  /*3230*/  FMNMX.FTZ R29, R50, R27, !PT ;  /* 0x0000001b321d7209 */ /* 0x000fe40007810000 */
[----:B------:R-:W-:Y:S02]  /*3240*/  CS2R R126, SRZ ;  /* 0x00000000007e7805 */ /* 0x000fe4000001ff00 */
[----:B------:R-:W-:Y:S02]  /*3250*/  CS2R R124, SRZ ;  /* 0x00000000007c7805 */ /* 0x000fe4000001ff00 */
[----:B------:R-:W-:Y:S02]  /*3260*/  CS2R R120, SRZ ;  /* 0x0000000000787805 */ /* 0x000fe4000001ff00 */
[----:B------:R-:W-:Y:S01]  /*3270*/  FMNMX.FTZ R29, R52, R29, !PT ;  /* 0x0000001d341d7209 */ /* 0x000fe20007810000 */
[----:B------:R-:W5:Y:S01]  /*3280*/  MUFU.EX2 R178, R178 ;  /* 0x000000b200b27308 */ /* 0x000f620000000800 */
[----:B------:R-:W-:-:S02]  /*3290*/  CS2R R116, SRZ ;  /* 0x0000000000747805 */ /* 0x000fc4000001ff00 */
[----:B------:R-:W-:Y:S02]  /*32a0*/  CS2R R112, SRZ ;  /* 0x0000000000707805 */ /* 0x000fe4000001ff00 */
[----:B------:R-:W-:Y:S02]  /*32b0*/  FMNMX.FTZ R29, R54, R29, !PT ;  /* 0x0000001d361d7209 */ /* 0x000fe40007810000 */
[----:B------:R-:W-:Y:S02]  /*32c0*/  CS2R R108, SRZ ;  /* 0x00000000006c7805 */ /* 0x000fe4000001ff00 */
[----:B------:R-:W-:Y:S02]  /*32d0*/  CS2R R104, SRZ ;  /* 0x0000000000687805 */ /* 0x000fe4000001ff00 */
[----:B------:R-:W-:Y:S02]  /*32e0*/  CS2R R100, SRZ ;  /* 0x0000000000647805 */ /* 0x000fe4000001ff00 */
[----:B------:R-:W-:Y:S01]  /*32f0*/  FMNMX.FTZ R29, R56, R29, !PT ;  /* 0x0000001d381d7209 */ /* 0x000fe20007810000 */
[----:B------:R0:W-:Y:S01]  /*3300*/  MUFU.EX2 R21, R98 ;  /* 0x0000006200157308 */ /* 0x0001e20000000800 */
[----:B------:R-:W-:-:S02]  /*3310*/  CS2R R96, SRZ ;  /* 0x0000000000607805 */ /* 0x000fc4000001ff00 */
[----:B----4-:R-:W-:Y:S02]  /*3320*/  CS2R R94, SRZ ;  /* 0x00000000005e7805 */ /* 0x010fe4000001ff00 */
[----:B------:R-:W-:Y:S02]  /*3330*/  FMNMX.FTZ R31, R58, R29, !PT ;  /* 0x0000001d3a1f7209 */ /* 0x000fe40007810000 */
[----:B------:R-:W-:Y:S02]  /*3340*/  CS2R R92, SRZ ;  /* 0x00000000005c7805 */ /* 0x000fe4000001ff00 */
[----:B------:R-:W-:Y:S02]  /*3350*/  CS2R R90, SRZ ;  /* 0x00000000005a7805 */ /* 0x000fe4000001ff00 */
[----:B------:R-:W-:Y:S01]  /*3360*/  FMNMX.FTZ R31, R60, R31, !PT ;  /* 0x0000001f3c1f7209 */ /* 0x000fe20007810000 */
[----:B------:R-:W-:Y:S01]  /*3370*/  MUFU.EX2 R172, R172 ;  /* 0x000000ac00ac7308 */ /* 0x000fe20000000800 */
[----:B0-----:R-:W-:-:S02]  /*3380*/  CS2R R98, SRZ ;  /* 0x0000000000627805 */ /* 0x001fc4000001ff00 */
[----:B------:R-:W-:-:S04]  /*3390*/  FMNMX.FTZ R31, R62, R31, !PT ;  /* 0x0000001f3e1f7209 */ /* 0x000fc80007810000 */
[----:B------:R-:W-:Y:S01]  /*33a0*/  FMNMX.FTZ R31, R64, R31, !PT ;  /* 0x0000001f401f7209 */ /* 0x000fe20007810000 */
[----:B------:R0:W-:Y:S03]  /*33b0*/  MUFU.EX2 R25, R102 ;  /* 0x0000006600197308 */ /* 0x0001e60000000800 */
[----:B------:R-:W-:-:S04]  /*33c0*/  FMNMX.FTZ R33, R66, R31, !PT ;  /* 0x0000001f42217209 */ /* 0x000fc80007810000 */
[----:B------:R-:W-:Y:S01]  /*33d0*/  FMNMX.FTZ R33, R78, R33, !PT ;  /* 0x000000214e217209 */ /* 0x000fe20007810000 */
[----:B------:R-:W-:Y:S01]  /*33e0*/  MUFU.EX2 R174, R174 ;  /* 0x000000ae00ae7308 */ /* 0x000fe20000000800 */
[----:B0-----:R-:W-:Y:S02]  /*33f0*/  CS2R R102, SRZ ;  /* 0x0000000000667805 */ /* 0x001fe4000001ff00 */
[----:B------:R-:W-:-:S04]  /*3400*/  FMNMX.FTZ R33, R70, R33, !PT ;  /* 0x0000002146217209 */ /* 0x000fc80007810000 */
[----:B------:R-:W-:Y:S01]  /*3410*/  FMNMX.FTZ R33, R82, R33, !PT ;  /* 0x0000002152217209 */ /* 0x000fe20007810000 */
[----:B------:R0:W-:Y:S03]  /*3420*/  MUFU.EX2 R27, R106 ;  /* 0x0000006a001b7308 */ /* 0x0001e60000000800 */
[----:B------:R-:W-:-:S04]  /*3430*/  FMNMX.FTZ R35, R74, R33, !PT ;  /* 0x000000214a237209 */ /* 0x000fc80007810000 */
[----:B------:R-:W-:Y:S01]  /*3440*/  FMNMX.FTZ R35, R86, R35, !PT ;  /* 0x0000002356237209 */ /* 0x000fe20007810000 */
[----:B------:R-:W-:Y:S01]  /*3450*/  MUFU.EX2 R168, R168 ;  /* 0x000000a800a87308 */ /* 0x000fe20000000800 */
[----:B0-----:R-:W-:Y:S02]  /*3460*/  CS2R R106, SRZ ;  /* 0x00000000006a7805 */ /* 0x001fe4000001ff00 */
[----:B------:R-:W-:Y:S01]  /*3470*/  FMNMX.FTZ R14, R88, R35, !PT ;  /* 0x00000023580e7209 */ /* 0x000fe20007810000 */
[----:B------:R-:W-:Y:S01]  /*3480*/  FFMA.FTZ R35, R122, R9, -R45 ;  /* 0x000000097a237223 */ /* 0x000fe2000001082d */
[----:B------:R-:W-:-:S03]  /*3490*/  CS2R R122, SRZ ;  /* 0x00000000007a7805 */ /* 0x000fc6000001ff00 */
[----:B------:R-:W0:Y:S01]  /*34a0*/  SHFL.BFLY PT, R41, R14, 0x2, 0x1f ;  /* 0x0c401f000e297f89 */ /* 0x000e2200000e0000 */
[----:B------:R4:W-:Y:S08]  /*34b0*/  MUFU.EX2 R29, R110 ;  /* 0x0000006e001d7308 */ /* 0x0009f00000000800 */
[----:B------:R-:W-:Y:S01]  /*34c0*/  MUFU.EX2 R170, R170 ;  /* 0x000000aa00aa7308 */ /* 0x000fe20000000800 */
[----:B----4-:R-:W-:-:S07]  /*34d0*/  CS2R R110, SRZ ;  /* 0x00000000006e7805 */ /* 0x010fce000001ff00 */
[----:B------:R4:W-:Y:S01]  /*34e0*/  MUFU.EX2 R31, R114 ;  /* 0x00000072001f7308 */ /* 0x0009e20000000800 */
[----:B0-----:R-:W-:-:S07]  /*34f0*/  FMNMX.FTZ R43, R14, R41, !PT ;  /* 0x000000290e2b7209 */ /* 0x001fce0007810000 */
[----:B------:R-:W-:Y:S01]  /*3500*/  MUFU.EX2 R152, R152 ;  /* 0x0000009800987308 */ /* 0x000fe20000000800 */
[-CC-:B------:R-:W-:Y:S01]  /*3510*/  FFMA.FTZ R41, R130, R9.reuse, -R45.reuse ;  /* 0x0000000982297223 */ /* 0x180fe2000001082d */
[----:B------:R-:W-:Y:S01]  /*3520*/  FFMA.FTZ R45, R136, R9, -R45 ;  /* 0x00000009882d7223 */ /* 0x000fe2000001082d */
[----:B------:R-:W-:Y:S01]  /*3530*/  CS2R R136, SRZ ;  /* 0x0000000000887805 */ /* 0x000fe2000001ff00 */
[----:B------:R-:W0:Y:S01]  /*3540*/  SHFL.BFLY PT, R14, R43, 0x1, 0x1f ;  /* 0x0c201f002b0e7f89 */ /* 0x000e2200000e0000 */
[----:B------:R-:W-:Y:S02]  /*3550*/  CS2R R130, SRZ ;  /* 0x0000000000827805 */ /* 0x000fe4000001ff00 */
[----:B----4-:R-:W-:Y:S01]  /*3560*/  CS2R R114, SRZ ;  /* 0x0000000000727805 */ /* 0x010fe2000001ff00 */
[----:B------:R4:W-:Y:S08]  /*3570*/  MUFU.EX2 R33, R118 ;  /* 0x0000007600217308 */ /* 0x0009f00000000800 */
[----:B------:R-:W-:Y:S01]  /*3580*/  MUFU.EX2 R154, R154 ;  /* 0x0000009a009a7308 */ /* 0x000fe20000000800 */
[----:B----4-:R-:W-:-:S07]  /*3590*/  CS2R R118, SRZ ;  /* 0x0000000000767805 */ /* 0x010fce000001ff00 */
[----:B------:R-:W-:Y:S01]  /*35a0*/  MUFU.EX2 R35, R35 ;  /* 0x0000002300237308 */ /* 0x000fe20000000800 */
[----:B0-----:R-:W-:-:S04]  /*35b0*/  FMNMX.FTZ R14, R43, R14, !PT ;  /* 0x0000000e2b0e7209 */ /* 0x001fc80007810000 */
[C---:B------:R-:W-:Y:S01]  /*35c0*/  FSETP.NEU.FTZ.AND P1, PT, R14.reuse, -INF , PT ;  /* 0xff8000000e00780b */ /* 0x040fe20003f3d000 */
[----:B------:R-:W-:Y:S02]  /*35d0*/  FMUL.FTZ R49, R14, R9 ;  /* 0x000000090e317220 */ /* 0x000fe40000410000 */
[----:B------:R-:W-:Y:S03]  /*35e0*/  MUFU.EX2 R156, R156 ;  /* 0x0000009c009c7308 */ /* 0x000fe60000000800 */
[----:B------:R-:W-:Y:S02]  /*35f0*/  FSEL R49, R49, RZ, P1 ;  /* 0x000000ff31317208 */ /* 0x000fe40000800000 */
[----:B------:R-:W-:-:S03]  /*3600*/  ISETP.NE.AND P1, PT, R16, RZ, PT ;  /* 0x000000ff1000720c */ /* 0x000fc60003f25270 */
        /* <DEDUP_REMOVED lines=29> */
[----:B--2---:R-:W-:Y:S01]  /*37e0*/  FADD.FTZ R3, R13, R20 ;  /* 0x000000140d037221 */ /* 0x004fe20000010000 */
[----:B------:R-:W-:Y:S01]  /*37f0*/  F2FP.F16.F32.PACK_AB R180, R11, R180 ;  /* 0x000000b40bb4723e */ /* 0x000fe200000000ff */
[-C--:B------:R-:W-:Y:S01]  /*3800*/  FFMA.FTZ R62, R62, R9.reuse, -R49 ;  /* 0x000000093e3e7223 */ /* 0x080fe20000010831 */
[----:B------:R-:W1:Y:S01]  /*3810*/  MUFU.EX2 R10, R10 ;  /* 0x0000000a000a7308 */ /* 0x000e620000000800 */
[----:B---3--:R-:W-:Y:S01]  /*3820*/  FADD.FTZ R20, R176, R3 ;  /* 0x00000003b0147221 */ /* 0x008fe20000010000 */
[-CC-:B------:R-:W-:Y:S01]  /*3830*/  FFMA.FTZ R64, R64, R9.reuse, -R49.reuse ;  /* 0x0000000940407223 */ /* 0x180fe20000010831 */
[-CC-:B------:R-:W-:Y:S01]  /*3840*/  FFMA.FTZ R66, R66, R9.reuse, -R49.reuse ;  /* 0x0000000942427223 */ /* 0x180fe20000010831 */
[-CC-:B------:R-:W-:Y:S01]  /*3850*/  FFMA.FTZ R78, R78, R9.reuse, -R49.reuse ;  /* 0x000000094e4e7223 */ /* 0x180fe20000010831 */
[----:B-----5:R-:W-:Y:S01]  /*3860*/  FADD.FTZ R3, R15, R20 ;  /* 0x000000140f037221 */ /* 0x020fe20000010000 */
[-CC-:B------:R-:W-:Y:S01]  /*3870*/  FFMA.FTZ R70, R70, R9.reuse, -R49.reuse ;  /* 0x0000000946467223 */ /* 0x180fe20000010831 */
[-C--:B------:R-:W-:Y:S01]  /*3880*/  FFMA.FTZ R82, R82, R9.reuse, -R49 ;  /* 0x0000000952527223 */ /* 0x080fe20000010831 */
[----:B------:R-:W2:Y:S01]  /*3890*/  MUFU.EX2 R24, R24 ;  /* 0x0000001800187308 */ /* 0x000ea20000000800 */
[----:B------:R-:W-:Y:S01]  /*38a0*/  FADD.FTZ R20, R178, R3 ;  /* 0x00000003b2147221 */ /* 0x000fe20000010000 */
[----:B0-----:R-:W-:Y:S01]  /*38b0*/  FADD.FTZ R3, R8, R181 ;  /* 0x000000b508037221 */ /* 0x001fe20000010000 */
[-CC-:B------:R-:W-:Y:S01]  /*38c0*/  FFMA.FTZ R74, R74, R9.reuse, -R49.reuse ;  /* 0x000000094a4a7223 */ /* 0x180fe20000010831 */
[-CC-:B------:R-:W-:Y:S01]  /*38d0*/  FFMA.FTZ R86, R86, R9.reuse, -R49.reuse ;  /* 0x0000000956567223 */ /* 0x180fe20000010831 */
[----:B------:R-:W-:Y:S01]  /*38e0*/  FADD.FTZ R51, R21, R20 ;  /* 0x0000001415337221 */ /* 0x000fe20000010000 */
[----:B------:R-:W-:Y:S01]  /*38f0*/  FFMA.FTZ R49, R88, R9, -R49 ;  /* 0x0000000958317223 */ /* 0x000fe20000010831 */
[----:B------:R-:W-:Y:S01]  /*3900*/  F2FP.F16.F32.PACK_AB R181, R181, R8 ;  /* 0x00000008b5b5723e */ /* 0x000fe200000000ff */
[----:B------:R0:W3:Y:S01]  /*3910*/  MUFU.EX2 R177, R26 ;  /* 0x0000001a00b17308 */ /* 0x0000e20000000800 */
        /* <DEDUP_REMOVED lines=9> */
[----:B--2---:R-:W-:Y:S01]  /*39b0*/  FADD.FTZ R20, R24, R3 ;  /* 0x0000000318147221 */ /* 0x004fe20000010000 */
[----:B------:R-:W-:-:S02]  /*39c0*/  F2FP.F16.F32.PACK_AB R178, R21, R178 ;  /* 0x000000b215b2723e */ /* 0x000fc400000000ff */
[----:B------:R-:W-:Y:S01]  /*39d0*/  CS2R R88, SRZ ;  /* 0x0000000000587805 */ /* 0x000fe2000001ff00 */
[C---:B------:R-:W-:Y:S01]  /*39e0*/  FADD.FTZ R51, R25.reuse, R26 ;  /* 0x0000001a19337221 */ /* 0x040fe20000010000 */
[----:B------:R-:W-:Y:S01]  /*39f0*/  F2FP.F16.F32.PACK_AB R172, R25, R172 ;  /* 0x000000ac19ac723e */ /* 0x000fe200000000ff */
[----:B------:R-:W0:Y:S02]  /*3a00*/  MUFU.EX2 R179, R30 ;  /* 0x0000001e00b37308 */ /* 0x000e240000000800 */
[----:B------:R-:W-:Y:S01]  /*3a10*/  FADD.FTZ R26, R174, R51 ;  /* 0x00000033ae1a7221 */ /* 0x000fe20000010000 */
[----:B---3--:R-:W-:Y:S01]  /*3a20*/  FADD.FTZ R3, R177, R20 ;  /* 0x00000014b1037221 */ /* 0x008fe20000010000 */
[C---:B------:R-:W-:Y:S02]  /*3a30*/  F2FP.F16.F32.PACK_AB R174, R27.reuse, R174 ;  /* 0x000000ae1bae723e */ /* 0x040fe400000000ff */
[----:B------:R-:W-:Y:S01]  /*3a40*/  FADD.FTZ R51, R27, R26 ;  /* 0x0000001a1b337221 */ /* 0x000fe20000010000 */
[----:B------:R-:W-:Y:S01]  /*3a50*/  F2FP.F16.F32.PACK_AB R177, R177, R24 ;  /* 0x00000018b1b1723e */ /* 0x000fe200000000ff */
[----:B------:R-:W2:Y:S01]  /*3a60*/  MUFU.EX2 R32, R32 ;  /* 0x0000002000207308 */ /* 0x000ea20000000800 */
[----:B-1----:R-:W-:Y:S01]  /*3a70*/  FADD.FTZ R20, R28, R3 ;  /* 0x000000031c147221 */ /* 0x002fe20000010000 */
[----:B------:R-:W-:-:S02]  /*3a80*/  @P1 VIADD R3, R0, 0x34840 ;  /* 0x0003484000031836 */ /* 0x000fc40000000000 */
[----:B------:R-:W-:Y:S01]  /*3a90*/  FADD.FTZ R26, R168, R51 ;  /* 0x00000033a81a7221 */ /* 0x000fe20000010000 */
[----:B------:R-:W-:-:S03]  /*3aa0*/  F2FP.F16.F32.PACK_AB R168, R29, R168 ;  /* 0x000000a81da8723e */ /* 0x000fc600000000ff */
[----:B------:R-:W-:Y:S01]  /*3ab0*/  FADD.FTZ R53, R29, R26 ;  /* 0x0000001a1d357221 */ /* 0x000fe20000010000 */
[----:B------:R-:W1:Y:S01]  /*3ac0*/  MUFU.EX2 R173, R34 ;  /* 0x0000002200ad7308 */ /* 0x000e620000000800 */
[----:B0-----:R-:W-:Y:S01]  /*3ad0*/  FADD.FTZ R51, R179, R20 ;  /* 0x00000014b3337221 */ /* 0x001fe20000010000 */
[----:B------:R-:W-:Y:S01]  /*3ae0*/  @P1 PRMT R3, R18, 0x654, R3 ;  /* 0x0000065412031816 */ /* 0x000fe20000000003 */
[----:B------:R-:W-:Y:S01]  /*3af0*/  FADD.FTZ R20, R170, R53 ;  /* 0x00000035aa147221 */ /* 0x000fe20000010000 */
[----:B------:R-:W-:Y:S02]  /*3b00*/  F2FP.F16.F32.PACK_AB R170, R31, R170 ;  /* 0x000000aa1faa723e */ /* 0x000fe400000000ff */
[----:B------:R1:W-:Y:S01]  /*3b10*/  @P1 SYNCS.ARRIVE.TRANS64.RED.A1T0 RZ, [R3+URZ], RZ ;  /* 0x000000ff03ff19a7 */ /* 0x0003e2000810043f */
[----:B------:R-:W-:Y:S01]  /*3b20*/  F2FP.F16.F32.PACK_AB R179, R179, R28 ;  /* 0x0000001cb3b3723e */ /* 0x000fe200000000ff */
[----:B------:R-:W0:Y:S01]  /*3b30*/  MUFU.EX2 R36, R36 ;  /* 0x0000002400247308 */ /* 0x000e220000000800 */
[----:B--2---:R-:W-:Y:S01]  /*3b40*/  FADD.FTZ R0, R32, R51 ;  /* 0x0000003320007221 */ /* 0x004fe20000010000 */
[----:B------:R-:W-:-:S04]  /*3b50*/  FADD.FTZ R51, R31, R20 ;  /* 0x000000141f337221 */ /* 0x000fc80000010000 */
[----:B------:R-:W-:Y:S01]  /*3b60*/  FADD.FTZ R20, R152, R51 ;  /* 0x0000003398147221 */ /* 0x000fe20000010000 */
[----:B------:R-:W-:Y:S01]  /*3b70*/  F2FP.F16.F32.PACK_AB R152, R33, R152 ;  /* 0x000000982198723e */ /* 0x000fe200000000ff */
[----:B------:R-:W2:Y:S01]  /*3b80*/  MUFU.EX2 R175, R38 ;  /* 0x0000002600af7308 */ /* 0x000ea20000000800 */
[----:B-1----:R-:W-:Y:S01]  /*3b90*/  FADD.FTZ R3, R173, R0 ;  /* 0x00000000ad037221 */ /* 0x002fe20000010000 */
[----:B------:R-:W-:Y:S01]  /*3ba0*/  FADD.FTZ R51, R33, R20 ;  /* 0x0000001421337221 */ /* 0x000fe20000010000 */
[----:B------:R-:W-:-:S03]  /*3bb0*/  F2FP.F16.F32.PACK_AB R173, R173, R32 ;  /* 0x00000020adad723e */ /* 0x000fc600000000ff */
[----:B------:R-:W-:Y:S01]  /*3bc0*/  FADD.FTZ R20, R154, R51 ;  /* 0x000000339a147221 */ /* 0x000fe20000010000 */
[C---:B------:R-:W-:Y:S01]  /*3bd0*/  F2FP.F16.F32.PACK_AB R154, R35.reuse, R154 ;  /* 0x0000009a239a723e */ /* 0x040fe200000000ff */
[----:B------:R-:W1:Y:S01]  /*3be0*/  MUFU.EX2 R40, R40 ;  /* 0x0000002800287308 */ /* 0x000e620000000800 */
[----:B0-----:R-:W-:Y:S01]  /*3bf0*/  FADD.FTZ R0, R36, R3 ;  /* 0x0000000324007221 */ /* 0x001fe20000010000 */
[----:B------:R-:W-:-:S04]  /*3c00*/  FADD.FTZ R51, R35, R20 ;  /* 0x0000001423337221 */ /* 0x000fc80000010000 */
[----:B------:R-:W-:Y:S01]  /*3c10*/  FADD.FTZ R20, R156, R51 ;  /* 0x000000339c147221 */ /* 0x000fe20000010000 */
[----:B------:R-:W-:Y:S01]  /*3c20*/  F2FP.F16.F32.PACK_AB R156, R37, R156 ;  /* 0x0000009c259c723e */ /* 0x000fe200000000ff */
[----:B------:R-:W0:Y:S01]  /*3c30*/  MUFU.EX2 R169, R42 ;  /* 0x0000002a00a97308 */ /* 0x000e220000000800 */
[----:B--2---:R-:W-:Y:S01]  /*3c40*/  FADD.FTZ R3, R175, R0 ;  /* 0x00000000af037221 */ /* 0x004fe20000010000 */
[----:B------:R-:W-:Y:S01]  /*3c50*/  FADD.FTZ R51, R37, R20 ;  /* 0x0000001425337221 */ /* 0x000fe20000010000 */
[----:B------:R-:W-:-:S05]  /*3c60*/  F2FP.F16.F32.PACK_AB R175, R175, R36 ;  /* 0x00000024afaf723e */ /* 0x000fca00000000ff */
        /* <DEDUP_REMOVED lines=12> */
[----:B------:R-:W0:Y:S01]  /*3d30*/  MUFU.EX2 R39, R39 ;  /* 0x0000002700277308 */ /* 0x000e220000000800 */
[----:B--2---:R-:W-:-:S07]  /*3d40*/  FADD.FTZ R20, R158, R51 ;  /* 0x000000339e147221 */ /* 0x004fce0000010000 */
[----:B------:R-:W2:Y:S01]  /*3d50*/  MUFU.EX2 R52, R52 ;  /* 0x0000003400347308 */ /* 0x000ea20000000800 */
[C---:B-1----:R-:W-:Y:S01]  /*3d60*/  FADD.FTZ R3, R153.reuse, R0 ;  /* 0x0000000099037221 */ /* 0x042fe20000010000 */
[----:B------:R-:W-:-:S06]  /*3d70*/  F2FP.F16.F32.PACK_AB R153, R153, R48 ;  /* 0x000000309999723e */ /* 0x000fcc00000000ff */
[----:B------:R-:W1:Y:S01]  /*3d80*/  MUFU.EX2 R160, R160 ;  /* 0x000000a000a07308 */ /* 0x000e620000000800 */
[C---:B0-----:R-:W-:Y:S01]  /*3d90*/  FADD.FTZ R11, R39.reuse, R20 ;  /* 0x00000014270b7221 */ /* 0x041fe20000010000 */
[----:B------:R-:W-:-:S06]  /*3da0*/  F2FP.F16.F32.PACK_AB R158, R39, R158 ;  /* 0x0000009e279e723e */ /* 0x000fcc00000000ff */
[----:B------:R-:W0:Y:S01]  /*3db0*/  MUFU.EX2 R155, R54 ;  /* 0x00000036009b7308 */ /* 0x000e220000000800 */
[----:B--2---:R-:W-:-:S07]  /*3dc0*/  FADD.FTZ R0, R52, R3 ;  /* 0x0000000334007221 */ /* 0x004fce0000010000 */
[----:B------:R-:W2:Y:S01]  /*3dd0*/  MUFU.EX2 R41, R41 ;  /* 0x0000002900297308 */ /* 0x000ea20000000800 */
[----:B-1----:R-:W-:-:S07]  /*3de0*/  FADD.FTZ R20, R160, R11 ;  /* 0x0000000ba0147221 */ /* 0x002fce0000010000 */
[----:B------:R-:W1:Y:S01]  /*3df0*/  MUFU.EX2 R56, R56 ;  /* 0x0000003800387308 */ /* 0x000e620000000800 */
[C---:B0-----:R-:W-:Y:S01]  /*3e00*/  FADD.FTZ R3, R155.reuse, R0 ;  /* 0x000000009b037221 */ /* 0x041fe20000010000 */
[----:B------:R-:W-:-:S06]  /*3e10*/  F2FP.F16.F32.PACK_AB R155, R155, R52 ;  /* 0x000000349b9b723e */ /* 0x000fcc00000000ff */
[----:B------:R-:W0:Y:S01]  /*3e20*/  MUFU.EX2 R76, R76 ;  /* 0x0000004c004c7308 */ /* 0x000e220000000800 */
[C---:B--2---:R-:W-:Y:S01]  /*3e30*/  FADD.FTZ R11, R41.reuse, R20 ;  /* 0x00000014290b7221 */ /* 0x044fe20000010000 */
[----:B------:R-:W-:-:S06]  /*3e40*/  F2FP.F16.F32.PACK_AB R160, R41, R160 ;  /* 0x000000a029a0723e */ /* 0x000fcc00000000ff */
[----:B------:R-:W2:Y:S01]  /*3e50*/  MUFU.EX2 R157, R58 ;  /* 0x0000003a009d7308 */ /* 0x000ea20000000800 */
[----:B-1----:R-:W-:-:S07]  /*3e60*/  FADD.FTZ R0, R56, R3 ;  /* 0x0000000338007221 */ /* 0x002fce0000010000 */
[----:B------:R1:W3:Y:S01]  /*3e70*/  MUFU.EX2 R47, R132 ;  /* 0x00000084002f7308 */ /* 0x0002e20000000800 */
[----:B0-----:R-:W-:-:S07]  /*3e80*/  FADD.FTZ R20, R76, R11 ;  /* 0x0000000b4c147221 */ /* 0x001fce0000010000 */
[----:B------:R-:W0:Y:S01]  /*3e90*/  MUFU.EX2 R60, R60 ;  /* 0x0000003c003c7308 */ /* 0x000e220000000800 */
[C---:B--2---:R-:W-:Y:S01]  /*3ea0*/  FADD.FTZ R3, R157.reuse, R0 ;  /* 0x000000009d037221 */ /* 0x044fe20000010000 */
[----:B------:R-:W-:Y:S02]  /*3eb0*/  F2FP.F16.F32.PACK_AB R157, R157, R56 ;  /* 0x000000389d9d723e */ /* 0x000fe400000000ff */
[----:B-1----:R-:W-:-:S04]  /*3ec0*/  CS2R R132, SRZ ;  /* 0x0000000000847805 */ /* 0x002fc8000001ff00 */
[----:B------:R-:W1:Y:S01]  /*3ed0*/  MUFU.EX2 R80, R80 ;  /* 0x0000005000507308 */ /* 0x000e620000000800 */
[C---:B---3--:R-:W-:Y:S01]  /*3ee0*/  FADD.FTZ R11, R47.reuse, R20 ;  /* 0x000000142f0b7221 */ /* 0x048fe20000010000 */
[----:B------:R-:W-:-:S06]  /*3ef0*/  F2FP.F16.F32.PACK_AB R162, R47, R76 ;  /* 0x0000004c2fa2723e */ /* 0x000fcc00000000ff */
[----:B------:R-:W2:Y:S01]  /*3f00*/  MUFU.EX2 R159, R62 ;  /* 0x0000003e009f7308 */ /* 0x000ea20000000800 */
[----:B0-----:R-:W-:-:S07]  /*3f10*/  FADD.FTZ R0, R60, R3 ;  /* 0x000000033c007221 */ /* 0x001fce0000010000 */
[----:B------:R0:W3:Y:S01]  /*3f20*/  MUFU.EX2 R43, R134 ;  /* 0x00000086002b7308 */ /* 0x0000e20000000800 */
[----:B-1----:R-:W-:-:S07]  /*3f30*/  FADD.FTZ R20, R80, R11 ;  /* 0x0000000b50147221 */ /* 0x002fce0000010000 */
[----:B------:R-:W1:Y:S01]  /*3f40*/  MUFU.EX2 R64, R64 ;  /* 0x0000004000407308 */ /* 0x000e620000000800 */
[C---:B--2---:R-:W-:Y:S01]  /*3f50*/  FADD.FTZ R3, R159.reuse, R0 ;  /* 0x000000009f037221 */ /* 0x044fe20000010000 */
[----:B------:R-:W-:Y:S02]  /*3f60*/  F2FP.F16.F32.PACK_AB R159, R159, R60 ;  /* 0x0000003c9f9f723e */ /* 0x000fe400000000ff */
[----:B0-----:R-:W-:-:S04]  /*3f70*/  CS2R R134, SRZ ;  /* 0x0000000000867805 */ /* 0x001fc8000001ff00 */
[----:B------:R-:W0:Y:S01]  /*3f80*/  MUFU.EX2 R84, R84 ;  /* 0x0000005400547308 */ /* 0x000e220000000800 */
[C---:B---3--:R-:W-:Y:S01]  /*3f90*/  FADD.FTZ R11, R43.reuse, R20 ;  /* 0x000000142b0b7221 */ /* 0x048fe20000010000 */
[----:B------:R-:W-:-:S06]  /*3fa0*/  F2FP.F16.F32.PACK_AB R164, R43, R80 ;  /* 0x000000502ba4723e */ /* 0x000fcc00000000ff */
[----:B------:R-:W2:Y:S01]  /*3fb0*/  MUFU.EX2 R161, R66 ;  /* 0x0000004200a17308 */ /* 0x000ea20000000800 */
[----:B-1----:R-:W-:-:S07]  /*3fc0*/  FADD.FTZ R0, R64, R3 ;  /* 0x0000000340007221 */ /* 0x002fce0000010000 */
[----:B------:R-:W1:Y:S01]  /*3fd0*/  MUFU.EX2 R78, R78 ;  /* 0x0000004e004e7308 */ /* 0x000e620000000800 */
[----:B0-----:R-:W-:-:S07]  /*3fe0*/  FADD.FTZ R20, R84, R11 ;  /* 0x0000000b54147221 */ /* 0x001fce0000010000 */
[----:B------:R-:W0:Y:S01]  /*3ff0*/  MUFU.EX2 R163, R70 ;  /* 0x0000004600a37308 */ /* 0x000e220000000800 */
[C---:B--2---:R-:W-:Y:S01]  /*4000*/  FADD.FTZ R11, R161.reuse, R0 ;  /* 0x00000000a10b7221 */ /* 0x044fe20000010000 */
[----:B------:R-:W-:-:S06]  /*4010*/  F2FP.F16.F32.PACK_AB R161, R161, R64 ;  /* 0x00000040a1a1723e */ /* 0x000fcc00000000ff */
        /* <DEDUP_REMOVED lines=11> */
[----:B0-----:R-:W-:Y:S01]  /*40d0*/  FADD.FTZ R0, R86, R11 ;  /* 0x0000000b56007221 */ /* 0x001fe20000010000 */
[C---:B--2---:R-:W-:Y:S01]  /*40e0*/  FADD.FTZ R3, R45.reuse, R20 ;  /* 0x000000142d037221 */ /* 0x044fe20000010000 */
[----:B------:R-:W-:Y:S02]  /*40f0*/  F2FP.F16.F32.PACK_AB R166, R45, R84 ;  /* 0x000000542da6723e */ /* 0x000fe400000000ff */
[C---:B-1----:R-:W-:Y:S01]  /*4100*/  FADD.FTZ R0, R49.reuse, R0 ;  /* 0x0000000031007221 */ /* 0x042fe20000010000 */
[----:B------:R-:W-:Y:S01]  /*4110*/  F2FP.F16.F32.PACK_AB R167, R49, R86 ;  /* 0x0000005631a7723e */ /* 0x000fe200000000ff */
[----:B------:R-:W-:Y:S06]  /*4120*/  @!P2 BRA `(.L_x_191) ;  /* 0x000000280080a947 */ /* 0x000fec0003800000 */
[----:B------:R-:W-:Y:S01]  /*4130*/  VIADD R195, R195, 0xfffffffe ;  /* 0xfffffffec3c37836 */ /* 0x000fe20000000000 */
[----:B------:R-:W-:Y:S01]  /*4140*/  UMOV UR4, UR37 ;  /* 0x0000002500047c82 */ /* 0x000fe20008000000 */
[----:B------:R-:W-:Y:S01]  /*4150*/  IMAD.MOV.U32 R13, RZ, RZ, R14 ;  /* 0x000000ffff0d7224 */ /* 0x000fe200078e000e */
[----:B------:R-:W-:Y:S01]  /*4160*/  UMOV UR5, UR36 ;  /* 0x0000002400057c82 */ /* 0x000fe20008000000 */
[----:B------:R-:W-:Y:S01]  /*4170*/  IMAD.MOV.U32 R11, RZ, RZ, R12 ;  /* 0x000000ffff0b7224 */ /* 0x000fe200078e000c */
[----:B------:R-:W-:Y:S01]  /*4180*/  ULDC UR6, c[0x0][0x9d8] ;  /* 0x0002760000067ab9 */ /* 0x000fe20000000800 */
[----:B------:R-:W-:Y:S02]  /*4190*/  IMAD.MOV.U32 R8, RZ, RZ, 0x3f800000 ;  /* 0x3f800000ff087424 */ /* 0x000fe400078e00ff */
[----:B------:R-:W-:-:S07]  /*41a0*/  IMAD.MOV.U32 R151, RZ, RZ, RZ ;  /* 0x000000ffff977224 */ /* 0x000fce00078e00ff */
.L_x_202:
[----:B------:R-:W-:-:S04]  /*41b0*/  UIADD3 UR7, UR5, 0x1, URZ ;  /* 0x0000000105077890 */ /* 0x000fc8000fffe03f */
[----:B------:R-:W-:-:S04]  /*41c0*/  UISETP.NE.AND UP0, UPT, UR7, 0x2, UPT ;  /* 0x000000020700788c */ /* 0x000fc8000bf05270 */
[----:B------:R-:W-:Y:S02]  /*41d0*/  USEL UR37, URZ, 0x1, UP0 ;  /* 0x000000013f257887 */ /* 0x000fe40008000000 */
[----:B------:R-:W-:Y:S02]  /*41e0*/  USEL UR36, UR7, URZ, UP0 ;  /* 0x0000003f07247287 */ /* 0x000fe40008000000 */
[----:B------:R-:W-:Y:S01]  /*41f0*/  ULOP3.LUT UR37, UR4, UR37, URZ, 0x3c, !UPT ;  /* 0x0000002504257292 */ /* 0x000fe2000f8e3c3f */
[----:B------:R-:W-:Y:S11]  /*4200*/  @!P0 BRA `(.L_x_192) ;  /* 0x0000000000048947 */ /* 0x000ff60003800000 */
[----:B------:R-:W-:Y:S01]  /*4210*/  BPT.TRAP 0x1 ;  /* 0x000000040000795c */ /* 0x000fe20000300000 */
.L_x_192:
        /* <DEDUP_REMOVED lines=9> */
.L_x_193:
[----:B-1----:R-:W-:Y:S05]  /*42b0*/  @P1 BRA `(.L_x_194) ;  /* 0x0000000000081947 */ /* 0x002fea0003800000 */
[----:B------:R-:W1:Y:S02]  /*42c0*/  SYNCS.PHASECHK.TRANS64.TRYWAIT P1, [UR8+0x34830], R9 ;  /* 0x03483009ff0075a7 */ /* 0x000e640008020148 */
[----:B-1----:R-:W-:Y:S05]  /*42d0*/  @!P1 BRA `(.L_x_195) ;  /* 0x0000009000e49947 */ /* 0x002fea0003800000 */
.L_x_194:
        /* <DEDUP_REMOVED lines=137> */
.L_x_196:
[----:B------:R-:W-:Y:S01]  /*4b70*/  ULEA UR9, UR5, UR7, 0x3 ;  /* 0x0000000705097291 */ /* 0x000fe2000f8e183f */
[----:B------:R-:W-:-:S05]  /*4b80*/  IMAD.U32 R8, RZ, RZ, UR4 ;  /* 0x00000004ff087e24 */ /* 0x000fca000f8e00ff */
[----:B------:R-:W-:-:S04]  /*4b90*/  SHF.L.U32 R8, R8, 0x1f, RZ ;  /* 0x0000001f08087819 */ /* 0x000fc800000006ff */
[----:B------:R2:W3:Y:S01]  /*4ba0*/  SYNCS.PHASECHK.TRANS64.TRYWAIT P1, [UR9+0x34850], R8 ;  /* 0x03485008ff0075a7 */ /* 0x0004e20008020149 */
[----:B------:R-:W-:Y:S05]  /*4bb0*/  @!P0 BRA `(.L_x_197) ;  /* 0x0000000000048947 */ /* 0x000fea0003800000 */
[----:B------:R-:W-:Y:S01]  /*4bc0*/  BPT.TRAP 0x1 ;  /* 0x000000040000795c */ /* 0x000fe20000300000 */
.L_x_197:
[----:B---3--:R-:W-:Y:S05]  /*4bd0*/  @P1 BRA `(.L_x_198) ;  /* 0x0000000000081947 */ /* 0x008fea0003800000 */
[----:B------:R-:W3:Y:S02]  /*4be0*/  SYNCS.PHASECHK.TRANS64.TRYWAIT P1, [UR9+0x34850], R8 ;  /* 0x03485008ff0075a7 */ /* 0x000ee40008020149 */
[----:B---3--:R-:W-:Y:S05]  /*4bf0*/  @!P1 BRA `(.L_x_199) ;  /* 0x0000008800b49947 */ /* 0x008fea0003800000 */
.L_x_198:
[----:B------:R-:W-:Y:S01]  /*4c00*/  UIADD3 UR7, UR7, 0x400, URZ ;  /* 0x0000040007077890 */ /* 0x000fe2000fffe03f */
[----:B------:R-:W-:Y:S01]  /*4c10*/  WARPGROUP.ARRIVE ;  /* 0x00000000000079c5 */ /* 0x000fe20000000000 */
[----:B------:R-:W-:Y:S02]  /*4c20*/  UMOV UR15, 0x40000040 ;  /* 0x40000040000f7882 */ /* 0x000fe40000000000 */
[----:B------:R-:W-:-:S04]  /*4c30*/  USHF.R.U32.HI UR7, URZ, 0x4, UR7 ;  /* 0x000000043f077899 */ /* 0x000fc80008011607 */
[----:B------:R-:W-:-:S04]  /*4c40*/  ULOP3.LUT UR7, UR7, 0x3fff, URZ, 0xc0, !UPT ;  /* 0x00003fff07077892 */ /* 0x000fc8000f8ec03f */
[----:B------:R-:W-:-:S04]  /*4c50*/  ULOP3.LUT UR4, UR7, 0x4000000, URZ, 0xfc, !UPT ;  /* 0x0400000007047892 */ /* 0x000fc8000f8efc3f */
[----:B------:R-:W-:-:S07]  /*4c60*/  ULEA UR4, UR5, UR4, 0xb ;  /* 0x0000000405047291 */ /* 0x000fce000f8e583f */
[----:B------:R-:W-:Y:S02]  /*4c70*/  UMOV UR14, UR4 ;  /* 0x00000004000e7c82 */ /* 0x000fe40008000000 */
        /* <DEDUP_REMOVED lines=35> */
[----:B------:R-:W-:Y:S03]  /*4eb0*/  HGMMA.64x128x16.F32 R88, R164, gdesc[UR12].tnspB, R88, gsb0 ;  /* 0x41e0000ca4587df0 */ /* 0x000fe60008000858 */
[----:B------:R-:W-:Y:S02]  /*4ec0*/  WARPGROUP.DEPBAR.LE gsb0, 0x0 ;  /* 0x00008000000079c5 */ /* 0x000fe40000010000 */
[----:B------:R-:W-:Y:S05]  /*4ed0*/  @!P0 BRA `(.L_x_200) ;  /* 0x0000000000048947 */ /* 0x000fea0003800000 */
[----:B------:R-:W-:Y:S01]  /*4ee0*/  BPT.TRAP 0x1 ;  /* 0x000000040000795c */ /* 0x000fe20000300000 */
.L_x_200:
        /* <DEDUP_REMOVED lines=14> */
[----:B------:R-:W3:Y:S01]  /*4fd0*/  MUFU.TANH R154, R154 ;  /* 0x0000009a009a7308 */ /* 0x000ee20000002400 */
[----:B------:R-:W-:Y:S01]  /*4fe0*/  FMUL.FTZ R166, R37, UR6 ;  /* 0x0000000625a67c20 */ /* 0x000fe20008410000 */
[----:B------:R-:W-:Y:S01]  /*4ff0*/  FMUL.FTZ R34, R38, UR6 ;  /* 0x0000000626227c20 */ /* 0x000fe20008410000 */
[----:B------:R-:W-:Y:S01]  /*5000*/  FMUL.FTZ R36, R39, UR6 ;  /* 0x0000000627247c20 */ /* 0x000fe20008410000 */
[----:B------:R-:W-:Y:S01]  /*5010*/  FMUL.FTZ R168, R40, UR6 ;  /* 0x0000000628a87c20 */ /* 0x000fe20008410000 */
[----:B------:R-:W-:Y:S01]  /*5020*/  FMUL.FTZ R170, R41, UR6 ;  /* 0x0000000629aa7c20 */ /* 0x000fe20008410000 */
[----:B------:R-:W-:Y:S01]  /*5030*/  FMUL.FTZ R38, R42, UR6 ;  /* 0x000000062a267c20 */ /* 0x000fe20008410000 */
[----:B------:R-:W-:Y:S01]  /*5040*/  FMUL.FTZ R40, R43, UR6 ;  /* 0x000000062b287c20 */ /* 0x000fe20008410000 */
[----:B------:R-:W4:Y:S01]  /*5050*/  MUFU.TANH R20, R20 ;  /* 0x0000001400147308 */ /* 0x000f220000002400 */
[----:B01----:R-:W-:Y:S01]  /*5060*/  FMNMX.FTZ R9, R152, R11, !PT ;  /* 0x0000000b98097209 */ /* 0x003fe20007810000 */
[----:B------:R-:W-:Y:S01]  /*5070*/  FMUL.FTZ R172, R44, UR6 ;  /* 0x000000062cac7c20 */ /* 0x000fe20008410000 */
[----:B------:R-:W-:Y:S01]  /*5080*/  FMUL.FTZ R174, R45, UR6 ;  /* 0x000000062dae7c20 */ /* 0x000fe20008410000 */
[----:B------:R-:W-:Y:S01]  /*5090*/  FMUL.FTZ R42, R46, UR6 ;  /* 0x000000062e2a7c20 */ /* 0x000fe20008410000 */
[----:B------:R-:W-:Y:S01]  /*50a0*/  FMUL.FTZ R44, R47, UR6 ;  /* 0x000000062f2c7c20 */ /* 0x000fe20008410000 */
[----:B------:R-:W-:Y:S01]  /*50b0*/  FMUL.FTZ R176, R48, UR6 ;  /* 0x0000000630b07c20 */ /* 0x000fe20008410000 */
[----:B------:R-:W-:Y:S01]  /*50c0*/  FMUL.FTZ R178, R49, UR6 ;  /* 0x0000000631b27c20 */ /* 0x000fe20008410000 */
[----:B------:R-:W0:Y:S01]  /*50d0*/  MUFU.TANH R24, R24 ;  /* 0x0000001800187308 */ /* 0x000e220000002400 */
[----:B---3--:R-:W-:Y:S01]  /*50e0*/  FMNMX.FTZ R9, R154, R9, !PT ;  /* 0x000000099a097209 */ /* 0x008fe20007810000 */
[----:B------:R-:W-:Y:S01]  /*50f0*/  FMUL.FTZ R46, R50, UR6 ;  /* 0x00000006322e7c20 */ /* 0x000fe20008410000 */
[----:B------:R-:W-:Y:S01]  /*5100*/  FMUL.FTZ R48, R51, UR6 ;  /* 0x0000000633307c20 */ /* 0x000fe20008410000 */
[----:B------:R-:W-:Y:S01]  /*5110*/  FMUL.FTZ R180, R52, UR6 ;  /* 0x0000000634b47c20 */ /* 0x000fe20008410000 */
[----:B------:R-:W-:Y:S01]  /*5120*/  FMUL.FTZ R182, R53, UR6 ;  /* 0x0000000635b67c20 */ /* 0x000fe20008410000 */
[----:B------:R-:W-:Y:S01]  /*5130*/  FMUL.FTZ R50, R54, UR6 ;  /* 0x0000000636327c20 */ /* 0x000fe20008410000 */
[----:B------:R-:W-:Y:S01]  /*5140*/  FMUL.FTZ R52, R55, UR6 ;  /* 0x0000000637347c20 */ /* 0x000fe20008410000 */
[----:B------:R-:W1:Y:S01]  /*5150*/  MUFU.TANH R156, R156 ;  /* 0x0000009c009c7308 */ /* 0x000e620000002400 */
[----:B----4-:R-:W-:Y:S01]  /*5160*/  FMNMX.FTZ R15, R20, R13, !PT ;  /* 0x0000000d140f7209 */ /* 0x010fe20007810000 */
[----:B------:R-:W-:Y:S01]  /*5170*/  FMUL.FTZ R196, R56, UR6 ;  /* 0x0000000638c47c20 */ /* 0x000fe20008410000 */
[----:B------:R-:W-:Y:S01]  /*5180*/  FMUL.FTZ R198, R57, UR6 ;  /* 0x0000000639c67c20 */ /* 0x000fe20008410000 */
[----:B------:R-:W-:Y:S01]  /*5190*/  FMUL.FTZ R54, R58, UR6 ;  /* 0x000000063a367c20 */ /* 0x000fe20008410000 */
[----:B------:R-:W-:Y:S01]  /*51a0*/  FMUL.FTZ R56, R59, UR6 ;  /* 0x000000063b387c20 */ /* 0x000fe20008410000 */
[----:B------:R-:W-:Y:S01]  /*51b0*/  FMUL.FTZ R200, R60, UR6 ;  /* 0x000000063cc87c20 */ /* 0x000fe20008410000 */
[----:B------:R-:W-:Y:S01]  /*51c0*/  FMUL.FTZ R202, R61, UR6 ;  /* 0x000000063dca7c20 */ /* 0x000fe20008410000 */
[----:B------:R-:W3:Y:S01]  /*51d0*/  MUFU.TANH R158, R158 ;  /* 0x0000009e009e7308 */ /* 0x000ee20000002400 */
[----:B0-----:R-:W-:Y:S01]  /*51e0*/  FMNMX.FTZ R15, R24, R15, !PT ;  /* 0x0000000f180f7209 */ /* 0x001fe20007810000 */
[----:B------:R-:W-:Y:S01]  /*51f0*/  FMUL.FTZ R58, R62, UR6 ;  /* 0x000000063e3a7c20 */ /* 0x000fe20008410000 */
[----:B------:R-:W-:Y:S01]  /*5200*/  FMUL.FTZ R60, R63, UR6 ;  /* 0x000000063f3c7c20 */ /* 0x000fe20008410000 */
[----:B------:R-:W-:Y:S01]  /*5210*/  FMUL.FTZ R204, R64, UR6 ;  /* 0x0000000640cc7c20 */ /* 0x000fe20008410000 */
[----:B------:R-:W-:Y:S01]  /*5220*/  FMUL.FTZ R206, R65, UR6 ;  /* 0x0000000641ce7c20 */ /* 0x000fe20008410000 */
[----:B------:R-:W-:Y:S01]  /*5230*/  FMUL.FTZ R62, R66, UR6 ;  /* 0x00000006423e7c20 */ /* 0x000fe20008410000 */
[----:B------:R-:W-:Y:S01]  /*5240*/  FMUL.FTZ R64, R67, UR6 ;  /* 0x0000000643407c20 */ /* 0x000fe20008410000 */
[----:B------:R-:W0:Y:S01]  /*5250*/  MUFU.TANH R26, R26 ;  /* 0x0000001a001a7308 */ /* 0x000e220000002400 */
[----:B-1----:R-:W-:Y:S01]  /*5260*/  FMNMX.FTZ R9, R156, R9, !PT ;  /* 0x000000099c097209 */ /* 0x002fe20007810000 */
[----:B------:R-:W-:Y:S01]  /*5270*/  FMUL.FTZ R208, R68, UR6 ;  /* 0x0000000644d07c20 */ /* 0x000fe20008410000 */
[----:B------:R-:W-:Y:S01]  /*5280*/  FMUL.FTZ R210, R69, UR6 ;  /* 0x0000000645d27c20 */ /* 0x000fe20008410000 */
[----:B------:R-:W-:Y:S01]  /*5290*/  FMUL.FTZ R66, R70, UR6 ;  /* 0x0000000646427c20 */ /* 0x000fe20008410000 */
[----:B------:R-:W-:Y:S01]  /*52a0*/  FMUL.FTZ R68, R71, UR6 ;  /* 0x0000000647447c20 */ /* 0x000fe20008410000 */
[----:B------:R-:W-:Y:S01]  /*52b0*/  FMUL.FTZ R212, R72, UR6 ;  /* 0x0000000648d47c20 */ /* 0x000fe20008410000 */
[----:B------:R-:W-:Y:S01]  /*52c0*/  FMUL.FTZ R214, R73, UR6 ;  /* 0x0000000649d67c20 */ /* 0x000fe20008410000 */
[----:B------:R-:W1:Y:S01]  /*52d0*/  MUFU.TANH R28, R28 ;  /* 0x0000001c001c7308 */ /* 0x000e620000002400 */
[----:B---3--:R-:W-:Y:S01]  /*52e0*/  FMNMX.FTZ R9, R158, R9, !PT ;  /* 0x000000099e097209 */ /* 0x008fe20007810000 */
        /* <DEDUP_REMOVED lines=18> */
[----:B------:R-:W-:-:S04]  /*5410*/  ISETP.NE.AND P1, PT, R16, RZ, PT ;  /* 0x000000ff1000720c */ /* 0x000fc80003f25270 */
[----:B------:R-:W1:Y:S01]  /*5420*/  MUFU.TANH R30, R30 ;  /* 0x0000001e001e7308 */ /* 0x000e620000002400 */
[----:B---3--:R-:W-:-:S07]  /*5430*/  FMNMX.FTZ R9, R160, R9, !PT ;  /* 0x00000009a0097209 */ /* 0x008fce0007810000 */
[----:B------:R-:W3:Y:S01]  /*5440*/  MUFU.TANH R32, R32 ;  /* 0x0000002000207308 */ /* 0x000ee20000002400 */
[----:B0-----:R-:W-:-:S07]  /*5450*/  FMNMX.FTZ R9, R162, R9, !PT ;  /* 0x00000009a2097209 */ /* 0x001fce0007810000 */
[----:B------:R-:W0:Y:S01]  /*5460*/  MUFU.TANH R164, R164 ;  /* 0x000000a400a47308 */ /* 0x000e220000002400 */
[----:B-1----:R-:W-:-:S07]  /*5470*/  FMNMX.FTZ R15, R30, R15, !PT ;  /* 0x0000000f1e0f7209 */ /* 0x002fce0007810000 */
        /* <DEDUP_REMOVED lines=96> */
[----:B------:R-:W2:Y:S01]  /*5a80*/  MUFU.TANH R226, R226 ;  /* 0x000000e200e27308 */ /* 0x000ea20000002400 */
[----:B---3--:R-:W-:-:S07]  /*5a90*/  FMNMX.FTZ R15, R80, R15, !PT ;  /* 0x0000000f500f7209 */ /* 0x008fce0007810000 */
[----:B------:R-:W1:Y:S01]  /*5aa0*/  MUFU.TANH R82, R82 ;  /* 0x0000005200527308 */ /* 0x000e620000002400 */
[----:B0-----:R-:W-:-:S07]  /*5ab0*/  FMNMX.FTZ R9, R224, R9, !PT ;  /* 0x00000009e0097209 */ /* 0x001fce0007810000 */
[----:B------:R-:W0:Y:S01]  /*5ac0*/  MUFU.TANH R84, R84 ;  /* 0x0000005400547308 */ /* 0x000e220000002400 */
[----:B--2---:R-:W-:-:S05]  /*5ad0*/  FMNMX.FTZ R8, R226, R9, !PT ;  /* 0x00000009e2087209 */ /* 0x004fca0007810000 */
[----:B------:R-:W2:Y:S01]  /*5ae0*/  SHFL.BFLY PT, R9, R8, 0x2, 0x1f ;  /* 0x0c401f0008097f89 */ /* 0x000ea200000e0000 */
[----:B-1----:R-:W-:-:S04]  /*5af0*/  FMNMX.FTZ R15, R82, R15, !PT ;  /* 0x0000000f520f7209 */ /* 0x002fc80007810000 */
[----:B0-----:R-:W-:-:S05]  /*5b00*/  FMNMX.FTZ R15, R84, R15, !PT ;  /* 0x0000000f540f7209 */ /* 0x001fca0007810000 */
[----:B------:R-:W0:Y:S01]  /*5b10*/  SHFL.BFLY PT, R10, R15, 0x2, 0x1f ;  /* 0x0c401f000f0a7f89 */ /* 0x000e2200000e0000 */
[----:B--2---:R-:W-:Y:S02]  /*5b20*/  FMNMX.FTZ R21, R8, R9, !PT ;  /* 0x0000000908157209 */ /* 0x004fe40007810000 */
[----:B------:R-:W1:Y:S03]  /*5b30*/  LDC R9, c[0x0][0x988] ;  /* 0x00026200ff097b82 */ /* 0x000e660000000800 */
[----:B------:R-:W2:Y:S01]  /*5b40*/  SHFL.BFLY PT, R12, R21, 0x1, 0x1f ;  /* 0x0c201f00150c7f89 */ /* 0x000ea200000e0000 */
[----:B0-----:R-:W-:-:S05]  /*5b50*/  FMNMX.FTZ R25, R15, R10, !PT ;  /* 0x0000000a0f197209 */ /* 0x001fca0007810000 */
[----:B------:R-:W0:Y:S01]  /*5b60*/  SHFL.BFLY PT, R14, R25, 0x1, 0x1f ;  /* 0x0c201f00190e7f89 */ /* 0x000e2200000e0000 */
[----:B--2---:R-:W-:-:S05]  /*5b70*/  FMNMX.FTZ R12, R21, R12, !PT ;  /* 0x0000000c150c7209 */ /* 0x004fca0007810000 */
[C---:B-1----:R-:W-:Y:S01]  /*5b80*/  FMUL.FTZ R49, R12.reuse, R9 ;  /* 0x000000090c317220 */ /* 0x042fe20000410000 */
[----:B------:R-:W-:-:S03]  /*5b90*/  FADD.FTZ R10, -R12, R11 ;  /* 0x0000000b0c0a7221 */ /* 0x000fc60000010100 */
[-CC-:B------:R-:W-:Y:S01]  /*5ba0*/  FFMA.FTZ R11, R152, R9.reuse, -R49.reuse ;  /* 0x00000009980b7223 */ /* 0x180fe20000010831 */
[-CC-:B------:R-:W-:Y:S01]  /*5bb0*/  FFMA.FTZ R86, R154, R9.reuse, -R49.reuse ;  /* 0x000000099a567223 */ /* 0x180fe20000010831 */
[-CC-:B------:R-:W-:Y:S01]  /*5bc0*/  FFMA.FTZ R152, R158, R9.reuse, -R49.reuse ;  /* 0x000000099e987223 */ /* 0x180fe20000010831 */
[-CC-:B------:R-:W-:Y:S01]  /*5bd0*/  FFMA.FTZ R15, R160, R9.reuse, -R49.reuse ;  /* 0x00000009a00f7223 */ /* 0x180fe20000010831 */
[-CC-:B------:R-:W-:Y:S01]  /*5be0*/  FFMA.FTZ R154, R162, R9.reuse, -R49.reuse ;  /* 0x00000009a29a7223 */ /* 0x180fe20000010831 */
[-CC-:B------:R-:W-:Y:S01]  /*5bf0*/  FFMA.FTZ R21, R164, R9.reuse, -R49.reuse ;  /* 0x00000009a4157223 */ /* 0x180fe20000010831 */
[-CC-:B------:R-:W-:Y:S01]  /*5c00*/  FFMA.FTZ R158, R170, R9.reuse, -R49.reuse ;  /* 0x00000009aa9e7223 */ /* 0x180fe20000010831 */
[----:B0-----:R-:W-:Y:S01]  /*5c10*/  FMNMX.FTZ R14, R25, R14, !PT ;  /* 0x0000000e190e7209 */ /* 0x001fe20007810000 */
[-CC-:B------:R-:W-:Y:S01]  /*5c20*/  FFMA.FTZ R25, R168, R9.reuse, -R49.reuse ;  /* 0x00000009a8197223 */ /* 0x180fe20000010831 */
[-CC-:B------:R-:W-:Y:S01]  /*5c30*/  FFMA.FTZ R33, R196, R9.reuse, -R49.reuse ;  /* 0x00000009c4217223 */ /* 0x180fe20000010831 */
[-CC-:B------:R-:W-:Y:S01]  /*5c40*/  FFMA.FTZ R160, R198, R9.reuse, -R49.reuse ;  /* 0x00000009c6a07223 */ /* 0x180fe20000010831 */
[-C--:B------:R-:W-:Y:S01]  /*5c50*/  FFMA.FTZ R35, R200, R9.reuse, -R49 ;  /* 0x00000009c8237223 */ /* 0x080fe20000010831 */
[----:B------:R-:W-:Y:S01]  /*5c60*/  FADD.FTZ R8, -R14, R13 ;  /* 0x0000000d0e087221 */ /* 0x000fe20000010100 */
[-CC-:B------:R-:W-:Y:S01]  /*5c70*/  FFMA.FTZ R13, R156, R9.reuse, -R49.reuse ;  /* 0x000000099c0d7223 */ /* 0x180fe20000010831 */
        /* <DEDUP_REMOVED lines=19> */
[-C--:B------:R-:W-:Y:S01]  /*5db0*/  FFMA.FTZ R202, R226, R9.reuse, -R49 ;  /* 0x00000009e2ca7223 */ /* 0x080fe20000010831 */
[-C--:B------:R-:W-:Y:S01]  /*5dc0*/  FMUL.FTZ R49, R14, R9.reuse ;  /* 0x000000090e317220 */ /* 0x080fe20000410000 */
[-C--:B------:R-:W-:Y:S01]  /*5dd0*/  FMUL.FTZ R10, R10, R9.reuse ;  /* 0x000000090a0a7220 */ /* 0x080fe20000410000 */
[-C--:B------:R-:W-:Y:S01]  /*5de0*/  FMUL.FTZ R8, R8, R9.reuse ;  /* 0x0000000908087220 */ /* 0x080fe20000410000 */
        /* <DEDUP_REMOVED lines=8> */
[----:B------:R-:W0:Y:S01]  /*5e70*/  MUFU.EX2 R10, R10 ;  /* 0x0000000a000a7308 */ /* 0x000e220000000800 */
        /* <DEDUP_REMOVED lines=14> */
[----:B------:R-:W-:Y:S01]  /*5f60*/  FFMA.FTZ R157, R62, R9, -R49 ;  /* 0x000000093e9d7223 */ /* 0x000fe20000010831 */
[----:B------:R-:W1:Y:S01]  /*5f70*/  MUFU.EX2 R181, R181 ;  /* 0x000000b500b57308 */ /* 0x000e620000000800 */
[----:B0-----:R-:W-:Y:S01]  /*5f80*/  FFMA.FTZ R3, R10, R3, R11 ;  /* 0x000000030a037223 */ /* 0x001fe2000001000b */
        /* <DEDUP_REMOVED lines=8> */
[----:B------:R-:W-:-:S06]  /*6010*/  FFMA.FTZ R82, R82, R9, -R49 ;  /* 0x0000000952527223 */ /* 0x000fcc0000010831 */
[----:B------:R-:W2:Y:S01]  /*6020*/  MUFU.EX2 R20, R20 ;  /* 0x0000001400147308 */ /* 0x000ea20000000800 */
[----:B-1----:R-:W-:-:S07]  /*6030*/  FFMA.FTZ R51, R8, R0, R181 ;  /* 0x0000000008337223 */ /* 0x002fce00000100b5 */
[----:B------:R-:W1:Y:S01]  /*6040*/  MUFU.EX2 R13, R13 ;  /* 0x0000000d000d7308 */ /* 0x000e620000000800 */
[----:B0-----:R-:W-:-:S07]  /*6050*/  FADD.FTZ R0, R86, R3 ;  /* 0x0000000356007221 */ /* 0x001fce0000010000 */
[----:B------:R-:W0:Y:S01]  /*6060*/  MUFU.EX2 R183, R183 ;  /* 0x000000b700b77308 */ /* 0x000e220000000800 */
[----:B--2---:R-:W-:-:S07]  /*6070*/  FADD.FTZ R42, R20, R51 ;  /* 0x00000033142a7221 */ /* 0x004fce0000010000 */
[----:B------:R-:W2:Y:S01]  /*6080*/  MUFU.EX2 R152, R152 ;  /* 0x0000009800987308 */ /* 0x000ea20000000800 */
[----:B-1----:R-:W-:-:S07]  /*6090*/  FADD.FTZ R3, R13, R0 ;  /* 0x000000000d037221 */ /* 0x002fce0000010000 */
        /* <DEDUP_REMOVED lines=9> */
[----:B--2---:R-:W-:Y:S01]  /*6130*/  FADD.FTZ R51, R177, R42 ;  /* 0x0000002ab1337221 */ /* 0x004fe20000010000 */
[----:B------:R-:W-:-:S06]  /*6140*/  FFMA.FTZ R42, R64, R9, -R49 ;  /* 0x00000009402a7223 */ /* 0x000fcc0000010831 */
        /* <DEDUP_REMOVED lines=15> */
[----:B0-----:R-:W-:Y:S01]  /*6240*/  FADD.FTZ R51, R173, R44 ;  /* 0x0000002cad337221 */ /* 0x001fe20000010000 */
[-CC-:B------:R-:W-:Y:S01]  /*6250*/  FFMA.FTZ R44, R68, R9.reuse, -R49.reuse ;  /* 0x00000009442c7223 */ /* 0x180fe20000010831 */
[----:B------:R-:W-:-:S05]  /*6260*/  FFMA.FTZ R49, R84, R9, -R49 ;  /* 0x0000000954317223 */ /* 0x000fca0000010831 */
        /* <DEDUP_REMOVED lines=57> */
[----:B-1----:R-:W-:Y:S01]  /*6600*/  FADD.FTZ R0, R166, R3 ;  /* 0x00000003a6007221 */ /* 0x002fe20000010000 */
[----:B------:R-:W-:-:S04]  /*6610*/  IMAD.U32 R3, RZ, RZ, UR8 ;  /* 0x00000008ff037e24 */ /* 0x000fc8000f8e00ff */
[----:B------:R-:W-:Y:S02]  /*6620*/  @P1 VIADD R3, R3, 0x34840 ;  /* 0x0003484003031836 */ /* 0x000fe40000000000 */
[----:B------:R-:W1:Y:S01]  /*6630*/  MUFU.EX2 R161, R161 ;  /* 0x000000a100a17308 */ /* 0x000e620000000800 */
[----:B0-----:R-:W-:Y:S02]  /*6640*/  FADD.FTZ R46, R44, R51 ;  /* 0x000000332c2e7221 */ /* 0x001fe40000010000 */
[----:B------:R-:W-:-:S04]  /*6650*/  @P1 PRMT R3, R18, 0x654, R3 ;  /* 0x0000065412031816 */ /* 0x000fc80000000003 */
[----:B------:R0:W-:Y:S01]  /*6660*/  @P1 SYNCS.ARRIVE.TRANS64.RED.A1T0 RZ, [R3+URZ], RZ ;  /* 0x000000ff03ff19a7 */ /* 0x0001e2000810043f */
[----:B------:R-:W3:Y:S01]  /*6670*/  MUFU.EX2 R196, R196 ;  /* 0x000000c400c47308 */ /* 0x000ee20000000800 */
[----:B--2---:R-:W-:-:S07]  /*6680*/  FADD.FTZ R51, R41, R0 ;  /* 0x0000000029337221 */ /* 0x004fce0000010000 */
[----:B------:R-:W2:Y:S01]  /*6690*/  MUFU.EX2 R72, R72 ;  /* 0x0000004800487308 */ /* 0x000ea20000000800 */
[----:B-1----:R-:W-:-:S07]  /*66a0*/  FADD.FTZ R46, R161, R46 ;  /* 0x0000002ea12e7221 */ /* 0x002fce0000010000 */
[----:B------:R-:W1:Y:S01]  /*66b0*/  MUFU.EX2 R43, R43 ;  /* 0x0000002b002b7308 */ /* 0x000e620000000800 */
[----:B---3--:R-:W-:-:S07]  /*66c0*/  FADD.FTZ R0, R196, R51 ;  /* 0x00000033c4007221 */ /* 0x008fce0000010000 */
[----:B------:R-:W3:Y:S01]  /*66d0*/  MUFU.EX2 R163, R74 ;  /* 0x0000004a00a37308 */ /* 0x000ee20000000800 */
[----:B--2---:R-:W-:-:S07]  /*66e0*/  FADD.FTZ R46, R72, R46 ;  /* 0x0000002e482e7221 */ /* 0x004fce0000010000 */
[----:B------:R-:W2:Y:S01]  /*66f0*/  MUFU.EX2 R198, R198 ;  /* 0x000000c600c67308 */ /* 0x000ea20000000800 */
[----:B-1----:R-:W-:-:S07]  /*6700*/  FADD.FTZ R51, R43, R0 ;  /* 0x000000002b337221 */ /* 0x002fce0000010000 */
[----:B------:R-:W1:Y:S01]  /*6710*/  MUFU.EX2 R76, R76 ;  /* 0x0000004c004c7308 */ /* 0x000e620000000800 */
[----:B---3--:R-:W-:-:S07]  /*6720*/  FADD.FTZ R46, R163, R46 ;  /* 0x0000002ea32e7221 */ /* 0x008fce0000010000 */
        /* <DEDUP_REMOVED lines=16> */
[----:B0-----:R-:W-:-:S03]  /*6830*/  FADD.FTZ R3, R202, R3 ;  /* 0x00000003ca037221 */ /* 0x001fc60000010000 */
[----:B--2---:R-:W-:Y:S01]  /*6840*/  FADD.FTZ R0, R49, R46 ;  /* 0x0000002e31007221 */ /* 0x004fe20000010000 */
[----:B------:R-:W-:Y:S06]  /*6850*/  @!P0 BRA `(.L_x_201) ;  /* 0x0000000000048947 */ /* 0x000fec0003800000 */
[----:B------:R-:W-:Y:S01]  /*6860*/  BPT.TRAP 0x1 ;  /* 0x000000040000795c */ /* 0x000fe20000300000 */
.L_x_201:
[----:B------:R-:W-:Y:S01]  /*6870*/  ISETP.NE.AND P1, PT, R2, RZ, PT ;  /* 0x000000ff0200720c */ /* 0x000fe20003f25270 */
[----:B------:R-:W-:Y:S01]  /*6880*/  IMAD.U32 R46, RZ, RZ, UR9 ;  /* 0x00000009ff2e7e24 */ /* 0x000fe2000f8e00ff */
[----:B------:R-:W-:Y:S01]  /*6890*/  UMOV UR4, UR37 ;  /* 0x0000002500047c82 */ /* 0x000fe20008000000 */
[----:B------:R-:W-:Y:S01]  /*68a0*/  UMOV UR5, UR36 ;  /* 0x0000002400057c82 */ /* 0x000fe20008000000 */
[----:B------:R-:W-:Y:S01]  /*68b0*/  F2FP.F16.F32.PACK_AB R182, R152, R13 ;  /* 0x0000000d98b6723e */ /* 0x000fe200000000ff */
[----:B------:R-:W-:Y:S01]  /*68c0*/  IMAD.MOV.U32 R13, RZ, RZ, R14 ;  /* 0x000000ffff0d7224 */ /* 0x000fe200078e000e */
[----:B------:R-:W-:Y:S02]  /*68d0*/  F2FP.F16.F32.PACK_AB R176, R154, R15 ;  /* 0x0000000f9ab0723e */ /* 0x000fe400000000ff */
[----:B------:R-:W-:Y:S02]  /*68e0*/  F2FP.F16.F32.PACK_AB R178, R156, R21 ;  /* 0x000000159cb2723e */ /* 0x000fe400000000ff */
[----:B------:R-:W-:-:S02]  /*68f0*/  F2FP.F16.F32.PACK_AB R172, R158, R25 ;  /* 0x000000199eac723e */ /* 0x000fc400000000ff */
[----:B------:R-:W-:Y:S01]  /*6900*/  F2FP.F16.F32.PACK_AB R180, R86, R11 ;  /* 0x0000000b56b4723e */ /* 0x000fe200000000ff */
[----:B------:R-:W-:Y:S01]  /*6910*/  @P1 VIADD R46, R46, 0x34860 ;  /* 0x000348602e2e1836 */ /* 0x000fe20000000000 */
[----:B------:R-:W-:Y:S01]  /*6920*/  F2FP.F16.F32.PACK_AB R152, R160, R33 ;  /* 0x00000021a098723e */ /* 0x000fe200000000ff */
[----:B------:R-:W-:Y:S01]  /*6930*/  IMAD.MOV.U32 R11, RZ, RZ, R12 ;  /* 0x000000ffff0b7224 */ /* 0x000fe200078e000c */
[----:B------:R-:W-:Y:S02]  /*6940*/  F2FP.F16.F32.PACK_AB R154, R162, R35 ;  /* 0x00000023a29a723e */ /* 0x000fe400000000ff */
[----:B------:R-:W-:Y:S02]  /*6950*/  @P1 PRMT R46, R17, 0x654, R46 ;  /* 0x00000654112e1816 */ /* 0x000fe4000000002e */
[----:B------:R-:W-:Y:S02]  /*6960*/  F2FP.F16.F32.PACK_AB R156, R164, R37 ;  /* 0x00000025a49c723e */ /* 0x000fe400000000ff */
[----:B------:R0:W-:Y:S01]  /*6970*/  @P1 SYNCS.ARRIVE.TRANS64.RED.A1T0 RZ, [R46+URZ], RZ ;  /* 0x000000ff2eff19a7 */ /* 0x0001e2000810043f */
[C---:B------:R-:W-:Y:S01]  /*6980*/  ISETP.GT.AND P1, PT, R195.reuse, RZ, PT ;  /* 0x000000ffc300720c */ /* 0x040fe20003f24270 */
[----:B------:R-:W-:Y:S01]  /*6990*/  VIADD R195, R195, 0xffffffff ;  /* 0xffffffffc3c37836 */ /* 0x000fe20000000000 */
[----:B------:R-:W-:-:S02]  /*69a0*/  F2FP.F16.F32.PACK_AB R158, R166, R39 ;  /* 0x00000027a69e723e */ /* 0x000fc400000000ff */
[----:B------:R-:W-:Y:S02]  /*69b0*/  F2FP.F16.F32.PACK_AB R181, R20, R181 ;  /* 0x000000b514b5723e */ /* 0x000fe400000000ff */
[----:B------:R-:W-:Y:S02]  /*69c0*/  F2FP.F16.F32.PACK_AB R183, R24, R183 ;  /* 0x000000b718b7723e */ /* 0x000fe400000000ff */
[----:B------:R-:W-:Y:S02]  /*69d0*/  F2FP.F16.F32.PACK_AB R177, R26, R177 ;  /* 0x000000b11ab1723e */ /* 0x000fe400000000ff */
[----:B------:R-:W-:Y:S02]  /*69e0*/  F2FP.F16.F32.PACK_AB R179, R28, R179 ;  /* 0x000000b31cb3723e */ /* 0x000fe400000000ff */
[----:B------:R-:W-:Y:S02]  /*69f0*/  F2FP.F16.F32.PACK_AB R173, R30, R173 ;  /* 0x000000ad1ead723e */ /* 0x000fe400000000ff */
        /* <DEDUP_REMOVED lines=17> */
[----:B------:R-:W-:Y:S01]  /*6b10*/  F2FP.F16.F32.PACK_AB R167, R49, R167 ;  /* 0x000000a731a7723e */ /* 0x000fe200000000ff */
[----:B0-----:R-:W-:Y:S06]  /*6b20*/  @P1 BRA `(.L_x_202) ;  /* 0xffffffd400a01947 */ /* 0x001fec000383ffff */
.L_x_191:
        /* <DEDUP_REMOVED lines=67> */
.L_x_203:
        /* <DEDUP_REMOVED lines=9> */
.L_x_204:
[----:B-1----:R-:W-:Y:S05]  /*6ff0*/  @P1 BRA `(.L_x_205) ;  /* 0x0000000000081947 */ /* 0x002fea0003800000 */
[----:B------:R-:W1:Y:S02]  /*7000*/  SYNCS.PHASECHK.TRANS64.TRYWAIT P1, [UR9+0x34850], R4 ;  /* 0x03485004ff0075a7 */ /* 0x000e640008020149 */
[----:B-1----:R-:W-:Y:S05]  /*7010*/  @!P1 BRA `(.L_x_206) ;  /* 0x0000006400c49947 */ /* 0x002fea0003800000 */
.L_x_205:
[----:B------:R-:W-:Y:S01]  /*7020*/  UIADD3 UR5, UR4, 0x400, URZ ;  /* 0x0000040004057890 */ /* 0x000fe2000fffe03f */
[----:B------:R-:W-:Y:S01]  /*7030*/  WARPGROUP.ARRIVE ;  /* 0x00000000000079c5 */ /* 0x000fe20000000000 */
[----:B------:R-:W-:Y:S01]  /*7040*/  UMOV UR7, 0x40000040 ;  /* 0x4000004000077882 */ /* 0x000fe20000000000 */
[----:B------:R-:W-:Y:S01]  /*7050*/  UMOV UR11, 0x40000040 ;  /* 0x40000040000b7882 */ /* 0x000fe20000000000 */
[----:B------:R-:W-:Y:S01]  /*7060*/  USHF.R.U32.HI UR5, URZ, 0x4, UR5 ;  /* 0x000000043f057899 */ /* 0x000fe20008011605 */
[----:B01----:R-:W0:Y:S01]  /*7070*/  SHFL.BFLY PT, R4, R3, 0x2, 0x1f ;  /* 0x0c401f0003047f89 */ /* 0x003e2200000e0000 */
[----:B------:R-:W-:Y:S02]  /*7080*/  IMAD.MOV.U32 R10, RZ, RZ, RZ ;  /* 0x000000ffff0a7224 */ /* 0x000fe400078e00ff */
[----:B------:R-:W-:Y:S01]  /*7090*/  ULOP3.LUT UR5, UR5, 0x3fff, URZ, 0xc0, !UPT ;  /* 0x00003fff05057892 */ /* 0x000fe2000f8ec03f */
[----:B------:R-:W1:Y:S03]  /*70a0*/  SHFL.BFLY PT, R5, R0, 0x2, 0x1f ;  /* 0x0c401f0000057f89 */ /* 0x000e6600000e0000 */
[----:B------:R-:W-:-:S04]  /*70b0*/  ULOP3.LUT UR5, UR5, 0x4000000, URZ, 0xfc, !UPT ;  /* 0x0400000005057892 */ /* 0x000fc8000f8efc3f */
[----:B------:R-:W-:-:S04]  /*70c0*/  ULEA UR6, UR36, UR5, 0xb ;  /* 0x0000000524067291 */ /* 0x000fc8000f8e583f */
[----:B------:R-:W-:-:S05]  /*70d0*/  UIADD3 UR8, UR6, 0x80, URZ ;  /* 0x0000008006087890 */ /* 0x000fca000fffe03f */
[----:B------:R-:W-:Y:S01]  /*70e0*/  HGMMA.64x128x16.F32 R24, R180, gdesc[UR4].tnspB, R24, gsb0 ;  /* 0x41e00004b4187df0 */ /* 0x000fe20008000818 */
[----:B------:R-:W-:Y:S01]  /*70f0*/  UMOV UR7, 0x40000040 ;  /* 0x4000004000077882 */ /* 0x000fe20000000000 */
[----:B------:R-:W-:Y:S01]  /*7100*/  UMOV UR10, UR8 ;  /* 0x00000008000a7c82 */ /* 0x000fe20008000000 */
[----:B------:R-:W-:Y:S01]  /*7110*/  UIADD3 UR8, UR6, 0x100, URZ ;  /* 0x0000010006087890 */ /* 0x000fe2000fffe03f */
[----:B0-----:R-:W-:Y:S01]  /*7120*/  FADD.FTZ R4, R4, R3 ;  /* 0x0000000304047221 */ /* 0x001fe20000010000 */
[----:B------:R-:W-:Y:S02]  /*7130*/  IMAD.MOV.U32 R3, RZ, RZ, -0x800000 ;  /* 0xff800000ff037424 */ /* 0x000fe400078e00ff */
[----:B-1----:R-:W-:Y:S01]  /*7140*/  FADD.FTZ R6, R5, R0 ;  /* 0x0000000005067221 */ /* 0x002fe20000010000 */
[----:B------:R-:W-:Y:S01]  /*7150*/  IMAD.MOV.U32 R0, RZ, RZ, -0x800000 ;  /* 0xff800000ff007424 */ /* 0x000fe200078e00ff */
[----:B------:R-:W0:Y:S04]  /*7160*/  SHFL.BFLY PT, R5, R4, 0x1, 0x1f ;  /* 0x0c201f0004057f89 */ /* 0x000e2800000e0000 */
[----:B------:R-:W1:Y:S01]  /*7170*/  SHFL.BFLY PT, R7, R6, 0x1, 0x1f ;  /* 0x0c201f0006077f89 */ /* 0x000e6200000e0000 */
[----:B0-----:R-:W-:Y:S01]  /*7180*/  FADD.FTZ R13, R4, R5 ;  /* 0x00000005040d7221 */ /* 0x001fe20000010000 */
[----:B------:R-:W-:-:S02]  /*7190*/  IMAD.MOV.U32 R5, RZ, RZ, RZ ;  /* 0x000000ffff057224 */ /* 0x000fc400078e00ff */
[----:B-1----:R-:W-:Y:S02]  /*71a0*/  FADD.FTZ R15, R6, R7 ;  /* 0x00000007060f7221 */ /* 0x002fe40000010000 */
[----:B------:R-:W-:-:S03]  /*71b0*/  FSETP.NE.FTZ.AND P1, PT, R13, RZ, PT ;  /* 0x000000ff0d00720b */ /* 0x000fc60003f35000 */
[----:B------:R-:W-:-:S10]  /*71c0*/  FSETP.NE.FTZ.AND P2, PT, R15, RZ, PT ;  /* 0x000000ff0f00720b */ /* 0x000fd40003f55000 */
[----:B------:R-:W0:Y:S01]  /*71d0*/  @P1 MUFU.LG2 R8, R13 ;  /* 0x0000000d00081308 */ /* 0x000e220000000c00 */
[C---:B------:R-:W-:Y:S02]  /*71e0*/  @P1 FMUL.FTZ R7, R9.reuse, 0.69314718246459960938 ;  /* 0x3f31721809071820 */ /* 0x040fe40000410000 */
[----:B------:R-:W-:-:S05]  /*71f0*/  @P2 FMUL.FTZ R4, R9, 0.69314718246459960938 ;  /* 0x3f31721809042820 */ /* 0x000fca0000410000 */
[----:B------:R-:W1:Y:S08]  /*7200*/  @P2 MUFU.LG2 R11, R15 ;  /* 0x0000000f000b2308 */ /* 0x000e700000000c00 */
[----:B------:R2:W3:Y:S01]  /*7210*/  @P1 MUFU.RCP R5, R13 ;  /* 0x0000000d00051308 */ /* 0x0004e20000001000 */
[----:B0-----:R-:W-:-:S04]  /*7220*/  @P1 FMUL.FTZ R8, R8, 0.69314718246459960938 ;  /* 0x3f31721808081820 */ /* 0x001fc80000410000 */
[----:B------:R-:W-:-:S03]  /*7230*/  @P1 FFMA.FTZ R3, R7, R12, R8 ;  /* 0x0000000c07031223 */ /* 0x000fc60000010008 */
[----:B------:R2:W0:Y:S01]  /*7240*/  @P2 MUFU.RCP R10, R15 ;  /* 0x0000000f000a2308 */ /* 0x0004220000001000 */
[----:B-1----:R-:W-:-:S04]  /*7250*/  @P2 FMUL.FTZ R11, R11, 0.69314718246459960938 ;  /* 0x3f3172180b0b2820 */ /* 0x002fc80000410000 */
[----:B------:R-:W-:Y:S01]  /*7260*/  @P2 FFMA.FTZ R0, R4, R14, R11 ;  /* 0x0000000e04002223 */ /* 0x000fe2000001000b */
[----:B------:R-:W-:Y:S02]  /*7270*/  WARPGROUP.DEPBAR.LE gsb0, 0x0 ;  /* 0x00008000000079c5 */ /* 0x000fe40000010000 */
[----:B------:R-:W-:-:S06]  /*7280*/  WARPGROUP.ARRIVE ;  /* 0x00000000000079c5 */ /* 0x000fcc0000000000 */
[----:B------:R-:W-:Y:S01]  /*7290*/  HGMMA.64x128x16.F32 R24, R176, gdesc[UR8].tnspB, R24, gsb0 ;  /* 0x41e00008b0187df0 */ /* 0x000fe20008000818 */
[----:B------:R-:W-:Y:S01]  /*72a0*/  UMOV UR10, UR8 ;  /* 0x00000008000a7c82 */ /* 0x000fe20008000000 */
[----:B------:R-:W-:Y:S01]  /*72b0*/  UMOV UR11, 0x40000040 ;  /* 0x40000040000b7882 */ /* 0x000fe20000000000 */
[----:B------:R-:W-:Y:S01]  /*72c0*/  UIADD3 UR8, UR6, 0x180, URZ ;  /* 0x0000018006087890 */ /* 0x000fe2000fffe03f */
        /* <DEDUP_REMOVED lines=17> */
[----:B------:R-:W-:Y:S02]  /*73e0*/  UIADD3 UR8, UR6, 0x300, URZ ;  /* 0x0000030006087890 */ /* 0x000fe4000fffe03f */
[----:B------:R-:W-:Y:S01]  /*73f0*/  UIADD3 UR6, UR6, 0x380, URZ ;  /* 0x0000038006067890 */ /* 0x000fe2000fffe03f */
[----:B------:R-:W-:Y:S02]  /*7400*/  WARPGROUP.DEPBAR.LE gsb0, 0x0 ;  /* 0x00008000000079c5 */ /* 0x000fe40000010000 */
[----:B------:R-:W-:-:S06]  /*7410*/  WARPGROUP.ARRIVE ;  /* 0x00000000000079c5 */ /* 0x000fcc0000000000 */
[----:B------:R-:W-:Y:S01]  /*7420*/  HGMMA.64x128x16.F32 R24, R156, gdesc[UR8].tnspB, R24, gsb0 ;  /* 0x41e000089c187df0 */ /* 0x000fe20008000818 */
[----:B------:R-:W-:Y:S01]  /*7430*/  UMOV UR10, UR8 ;  /* 0x00000008000a7c82 */ /* 0x000fe20008000000 */
[----:B------:R-:W-:Y:S01]  /*7440*/  UMOV UR11, 0x40000040 ;  /* 0x40000040000b7882 */ /* 0x000fe20000000000 */
[----:B------:R-:W-:Y:S02]  /*7450*/  WARPGROUP.DEPBAR.LE gsb0, 0x0 ;  /* 0x00008000000079c5 */ /* 0x000fe40000010000 */
[----:B------:R-:W-:-:S07]  /*7460*/  WARPGROUP.ARRIVE ;  /* 0x00000000000079c5 */ /* 0x000fce0000000000 */
[----:B------:R-:W-:Y:S03]  /*7470*/  HGMMA.64x128x16.F32 R24, R160, gdesc[UR8].tnspB, R24, gsb0 ;  /* 0x41e00008a0187df0 */ /* 0x000fe60008000818 */
[----:B------:R-:W-:Y:S02]  /*7480*/  WARPGROUP.DEPBAR.LE gsb0, 0x0 ;  /* 0x00008000000079c5 */ /* 0x000fe40000010000 */
[----:B------:R-:W-:-:S07]  /*7490*/  WARPGROUP.ARRIVE ;  /* 0x00000000000079c5 */ /* 0x000fce0000000000 */
[----:B------:R-:W-:Y:S03]  /*74a0*/  HGMMA.64x128x16.F32 R24, R164, gdesc[UR4].tnspB, R24, gsb0 ;  /* 0x41e00004a4187df0 */ /* 0x000fe60008000818 */
[----:B------:R-:W-:Y:S02]  /*74b0*/  WARPGROUP.DEPBAR.LE gsb0, 0x0 ;  /* 0x00008000000079c5 */ /* 0x000fe40000010000 */
[----:B0-23--:R-:W-:Y:S05]  /*74c0*/  @!P0 BRA `(.L_x_207) ;  /* 0x0000000000048947 */ /* 0x00dfea0003800000 */
[----:B------:R-:W-:Y:S01]  /*74d0*/  BPT.TRAP 0x1 ;  /* 0x000000040000795c */ /* 0x000fe20000300000 */
.L_x_207:
[----:B------:R-:W0:Y:S01]  /*74e0*/  S2UR UR5, SR_SWINHI ;  /* 0x00000000000579c3 */ /* 0x000e220000002f00 */
[----:B------:R-:W-:Y:S01]  /*74f0*/  ISETP.NE.AND P1, PT, R2, RZ, PT ;  /* 0x000000ff0200720c */ /* 0x000fe20003f25270 */
[----:B------:R-:W-:Y:S01]  /*7500*/  FMUL.FTZ R98, R46, R10 ;  /* 0x0000000a2e627220 */ /* 0x000fe20000410000 */
[----:B------:R-:W-:Y:S02]  /*7510*/  IMAD.U32 R6, RZ, RZ, UR9 ;  /* 0x00000009ff067e24 */ /* 0x000fe4000f8e00ff */
[-C--:B------:R-:W-:Y:S01]  /*7520*/  FMUL.FTZ R92, R37, R5.reuse ;  /* 0x00000005255c7220 */ /* 0x080fe20000410000 */
[-C--:B------:R-:W-:Y:S01]  /*7530*/  FMUL.FTZ R93, R36, R5.reuse ;  /* 0x00000005245d7220 */ /* 0x080fe20000410000 */
[-C--:B------:R-:W-:Y:S01]  /*7540*/  FMUL.FTZ R25, R25, R5.reuse ;  /* 0x0000000519197220 */ /* 0x080fe20000410000 */
[-C--:B------:R-:W-:Y:S01]  /*7550*/  FMUL.FTZ R20, R24, R5.reuse ;  /* 0x0000000518147220 */ /* 0x080fe20000410000 */
[----:B------:R-:W1:Y:S01]  /*7560*/  LDC R46, c[0x0][0xbe8] ;  /* 0x0002fa00ff2e7b82 */ /* 0x000e620000000800 */
[-C--:B------:R-:W-:Y:S01]  /*7570*/  FMUL.FTZ R29, R29, R5.reuse ;  /* 0x000000051d1d7220 */ /* 0x080fe20000410000 */
[-C--:B------:R-:W-:Y:S01]  /*7580*/  FMUL.FTZ R104, R28, R5.reuse ;  /* 0x000000051c687220 */ /* 0x080fe20000410000 */
[-C--:B------:R-:W-:Y:S01]  /*7590*/  FMUL.FTZ R94, R33, R5.reuse ;  /* 0x00000005215e7220 */ /* 0x080fe20000410000 */
[-C--:B------:R-:W-:Y:S01]  /*75a0*/  FMUL.FTZ R95, R32, R5.reuse ;  /* 0x00000005205f7220 */ /* 0x080fe20000410000 */
[----:B------:R-:W-:Y:S01]  /*75b0*/  FMUL.FTZ R88, R41, R5 ;  /* 0x0000000529587220 */ /* 0x000fe20000410000 */
[----:B------:R-:W-:-:S02]  /*75c0*/  @P1 VIADD R6, R6, 0x34860 ;  /* 0x0003486006061836 */ /* 0x000fc40000000000 */
        /* <DEDUP_REMOVED lines=9> */
[----:B------:R-:W-:Y:S01]  /*7660*/  UMOV UR6, UR4 ;  /* 0x0000000400067c82 */ /* 0x000fe20008000000 */
[----:B0-----:R-:W-:Y:S01]  /*7670*/  UMOV UR7, UR5 ;  /* 0x0000000500077c82 */ /* 0x001fe20008000000 */
[----:B------:R-:W-:Y:S01]  /*7680*/  FMUL.FTZ R61, R61, R5 ;  /* 0x000000053d3d7220 */ /* 0x000fe20000410000 */
[----:B------:R-:W-:-:S02]  /*7690*/  IMAD.U32 R36, RZ, RZ, UR6 ;  /* 0x00000006ff247e24 */ /* 0x000fc4000f8e00ff */
[-C--:B------:R-:W-:Y:S01]  /*76a0*/  FMUL.FTZ R60, R60, R5.reuse ;  /* 0x000000053c3c7220 */ /* 0x080fe20000410000 */
[----:B------:R-:W-:Y:S02]  /*76b0*/  IMAD.U32 R37, RZ, RZ, UR7 ;  /* 0x00000007ff257e24 */ /* 0x000fe4000f8e00ff */
        /* <DEDUP_REMOVED lines=12> */
[----:B------:R-:W-:Y:S01]  /*7780*/  IMAD.WIDE R4, R191, 0x2, R36 ;  /* 0x00000002bf047825 */ /* 0x000fe200078e0224 */
[----:B------:R-:W-:-:S03]  /*7790*/  @P1 PRMT R6, R17, 0x654, R6 ;  /* 0x0000065411061816 */ /* 0x000fc60000000006 */
[-C--:B------:R-:W-:Y:S01]  /*77a0*/  FMUL.FTZ R96, R43, R10.reuse ;  /* 0x0000000a2b607220 */ /* 0x080fe20000410000 */
[-C--:B------:R-:W-:Y:S01]  /*77b0*/  FMUL.FTZ R97, R42, R10.reuse ;  /* 0x0000000a2a617220 */ /* 0x080fe20000410000 */
[-C--:B------:R-:W-:Y:S01]  /*77c0*/  FMUL.FTZ R7, R31, R10.reuse ;  /* 0x0000000a1f077220 */ /* 0x080fe20000410000 */
[----:B------:R0:W-:Y:S01]  /*77d0*/  @P1 SYNCS.ARRIVE.TRANS64.RED.A1T0 RZ, [R6+URZ], RZ ;  /* 0x000000ff06ff19a7 */ /* 0x0001e2000810043f */
[----:B------:R-:W-:Y:S01]  /*77e0*/  IADD3 R103, P1, R4, 0x4040, RZ ;  /* 0x0000404004677810 */ /* 0x000fe20007f3e0ff */
[-C--:B------:R-:W-:Y:S01]  /*77f0*/  FMUL.FTZ R106, R30, R10.reuse ;  /* 0x0000000a1e6a7220 */ /* 0x080fe20000410000 */
[----:B------:R-:W-:Y:S01]  /*7800*/  IMAD R9, R185, 0x40, R19 ;  /* 0x00000040b9097824 */ /* 0x000fe200078e0213 */
[----:B------:R-:W-:Y:S01]  /*7810*/  R2UR UR12, R187 ;  /* 0x00000000bb0c72ca */ /* 0x000fe200000e0000 */
[----:B------:R-:W-:Y:S01]  /*7820*/  FMUL.FTZ R99, R35, R10 ;  /* 0x0000000a23637220 */ /* 0x000fe20000410000 */
[----:B------:R-:W-:Y:S01]  /*7830*/  IMAD.X R43, RZ, RZ, R5, P1 ;  /* 0x000000ffff2b7224 */ /* 0x000fe200008e0605 */
[----:B-1----:R-:W-:Y:S01]  /*7840*/  ISETP.NE.AND P1, PT, R46, 0x1, PT ;  /* 0x000000012e00780c */ /* 0x002fe20003f25270 */
[----:B------:R-:W-:Y:S01]  /*7850*/  IMAD.WIDE R36, R9, 0x2, R36 ;  /* 0x0000000209247825 */ /* 0x000fe200078e0224 */
[----:B0-----:R-:W-:-:S03]  /*7860*/  LOP3.LUT R6, R103, 0x380, RZ, 0xc0, !PT ;  /* 0x0000038067067812 */ /* 0x001fc600078ec0ff */
[-C--:B------:R-:W-:Y:S01]  /*7870*/  FMUL.FTZ R27, R27, R10.reuse ;  /* 0x0000000a1b1b7220 */ /* 0x080fe20000410000 */
[----:B------:R-:W-:Y:S01]  /*7880*/  IADD3 R45, P0, R4, 0x4060, RZ ;  /* 0x00004060042d7810 */ /* 0x000fe20007f1e0ff */
[-C--:B------:R-:W-:Y:S01]  /*7890*/  FMUL.FTZ R102, R26, R10.reuse ;  /* 0x0000000a1a667220 */ /* 0x080fe20000410000 */
[----:B------:R-:W-:Y:S01]  /*78a0*/  SHF.R.U64 R6, R6, 0x3, RZ ;  /* 0x0000000306067819 */ /* 0x000fe200000012ff */
[----:B------:R-:W-:Y:S01]  /*78b0*/  UIADD3 UR5, -UR38, URZ, URZ ;  /* 0x0000003f26057290 */ /* 0x000fe2000fffe13f */
[----:B------:R-:W-:Y:S01]  /*78c0*/  IADD3 R33, P3, R4, 0x4000, RZ ;  /* 0x0000400004217810 */ /* 0x000fe20007f7e0ff */
[----:B------:R-:W-:Y:S01]  /*78d0*/  FMUL.FTZ R108, R34, R10 ;  /* 0x0000000a226c7220 */ /* 0x000fe20000410000 */
[----:B------:R-:W-:Y:S01]  /*78e0*/  LOP3.LUT R42, R6, R103, RZ, 0x3c, !PT ;  /* 0x00000067062a7212 */ /* 0x000fe200078e3cff */
[----:B------:R-:W-:Y:S01]  /*78f0*/  IMAD R100, RZ, RZ, -UR12 ;  /* 0x8000000cff647e24 */ /* 0x000fe2000f8e02ff */
[----:B------:R-:W0:Y:S01]  /*7900*/  LDC R103, c[0x0][0xc38] ;  /* 0x00030e00ff677b82 */ /* 0x000e220000000800 */
[----:B------:R-:W-:Y:S01]  /*7910*/  F2FP.F16.F32.PACK_AB R7, R7, R106 ;  /* 0x0000006a0707723e */ /* 0x000fe200000000ff */
[-C--:B------:R-:W-:Y:S01]  /*7920*/  FMUL.FTZ R101, R39, R10.reuse ;  /* 0x0000000a27657220 */ /* 0x080fe20000410000 */
[----:B------:R-:W-:Y:S01]  /*7930*/  LOP3.LUT R9, R4, 0x380, RZ, 0xc0, !PT ;  /* 0x0000038004097812 */ /* 0x000fe200078ec0ff */
[-C--:B------:R-:W-:Y:S01]  /*7940*/  FMUL.FTZ R110, R38, R10.reuse ;  /* 0x0000000a266e7220 */ /* 0x080fe20000410000 */
[----:B------:R-:W-:Y:S01]  /*7950*/  IADD3 R13, P6, R4, 0x20, RZ ;  /* 0x00000020040d7810 */ /* 0x000fe20007fde0ff */
[-C--:B------:R-:W-:Y:S01]  /*7960*/  FMUL.FTZ R47, R47, R10.reuse ;  /* 0x0000000a2f2f7220 */ /* 0x080fe20000410000 */
[----:B------:R-:W-:Y:S01]  /*7970*/  LOP3.LUT R44, R45, 0x380, RZ, 0xc0, !PT ;  /* 0x000003802d2c7812 */ /* 0x000fe200078ec0ff */
[----:B------:R-:W1:Y:S01]  /*7980*/  @P1 LDC R106, c[0x0][0xbec] ;  /* 0x0002fb00ff6a1b82 */ /* 0x000e620000000800 */
[----:B------:R-:W-:Y:S01]  /*7990*/  LOP3.LUT R8, R33, 0x380, RZ, 0xc0, !PT ;  /* 0x0000038021087812 */ /* 0x000fe200078ec0ff */
[-C--:B------:R-:W-:Y:S01]  /*79a0*/  FMUL.FTZ R51, R51, R10.reuse ;  /* 0x0000000a33337220 */ /* 0x080fe20000410000 */
[----:B------:R-:W-:Y:S01]  /*79b0*/  SHF.R.U64 R9, R9, 0x3, RZ ;  /* 0x0000000309097819 */ /* 0x000fe200000012ff */
[-C--:B------:R-:W-:Y:S01]  /*79c0*/  FMUL.FTZ R50, R50, R10.reuse ;  /* 0x0000000a32327220 */ /* 0x080fe20000410000 */
[----:B------:R-:W-:Y:S01]  /*79d0*/  LOP3.LUT R6, R13, 0x380, RZ, 0xc0, !PT ;  /* 0x000003800d067812 */ /* 0x000fe200078ec0ff */
[-C--:B------:R-:W-:Y:S01]  /*79e0*/  FMUL.FTZ R55, R55, R10.reuse ;  /* 0x0000000a37377220 */ /* 0x080fe20000410000 */
[----:B------:R-:W-:Y:S01]  /*79f0*/  SHF.R.U64 R44, R44, 0x3, RZ ;  /* 0x000000032c2c7819 */ /* 0x000fe200000012ff */
[----:B------:R-:W2:Y:S01]  /*7a00*/  @P1 LDC R107, c[0x0][0xbf0] ;  /* 0x0002fc00ff6b1b82 */ /* 0x000ea20000000800 */
[----:B------:R-:W-:Y:S01]  /*7a10*/  IADD3 R35, P2, R4, 0x4020, RZ ;  /* 0x0000402004237810 */ /* 0x000fe20007f5e0ff */
[-C--:B------:R-:W-:Y:S01]  /*7a20*/  FMUL.FTZ R54, R54, R10.reuse ;  /* 0x0000000a36367220 */ /* 0x080fe20000410000 */
[C---:B------:R-:W-:Y:S01]  /*7a30*/  IADD3 R31, P4, R4.reuse, 0x60, RZ ;  /* 0x00000060041f7810 */ /* 0x040fe20007f9e0ff */
[-C--:B------:R-:W-:Y:S01]  /*7a40*/  FMUL.FTZ R59, R59, R10.reuse ;  /* 0x0000000a3b3b7220 */ /* 0x080fe20000410000 */
[----:B------:R-:W-:Y:S01]  /*7a50*/  IADD3 R21, P5, R4, 0x40, RZ ;  /* 0x0000004004157810 */ /* 0x000fe20007fbe0ff */
[-C--:B------:R-:W-:Y:S01]  /*7a60*/  FMUL.FTZ R58, R58, R10.reuse ;  /* 0x0000000a3a3a7220 */ /* 0x080fe20000410000 */
[----:B------:R-:W-:Y:S01]  /*7a70*/  SHF.R.U64 R8, R8, 0x3, RZ ;  /* 0x0000000308087819 */ /* 0x000fe200000012ff */
[----:B------:R-:W-:Y:S01]  /*7a80*/  FMUL.FTZ R63, R63, R10 ;  /* 0x0000000a3f3f7220 */ /* 0x000fe20000410000 */
[----:B------:R-:W-:Y:S01]  /*7a90*/  LOP3.LUT R4, R9, R4, RZ, 0x3c, !PT ;  /* 0x0000000409047212 */ /* 0x000fe200078e3cff */
[-C--:B------:R-:W-:Y:S01]  /*7aa0*/  FMUL.FTZ R62, R62, R10.reuse ;  /* 0x0000000a3e3e7220 */ /* 0x080fe20000410000 */
[----:B------:R-:W-:Y:S01]  /*7ab0*/  SHF.R.U64 R6, R6, 0x3, RZ ;  /* 0x0000000306067819 */ /* 0x000fe200000012ff */
        /* <DEDUP_REMOVED lines=12> */
[----:B------:R-:W-:Y:S01]  /*7b80*/  ULDC UR10, c[0x0][0xc44] ;  /* 0x00031100000a7ab9 */ /* 0x000fe20000000800 */
[----:B------:R-:W-:Y:S01]  /*7b90*/  LOP3.LUT R44, R44, R45, RZ, 0x3c, !PT ;  /* 0x0000002d2c2c7212 */ /* 0x000fe200078e3cff */
[--C-:B------:R-:W-:Y:S01]  /*7ba0*/  IMAD.X R45, RZ, RZ, R5.reuse, P0 ;  /* 0x000000ffff2d7224 */ /* 0x100fe200000e0605 */
[----:B------:R-:W-:Y:S01]  /*7bb0*/  LOP3.LUT R10, R35, 0x380, RZ, 0xc0, !PT ;  /* 0x00000380230a7812 */ /* 0x000fe200078ec0ff */
[--C-:B------:R-:W-:Y:S01]  /*7bc0*/  IMAD.X R41, RZ, RZ, R5.reuse, P2 ;  /* 0x000000ffff297224 */ /* 0x100fe200010e0605 */
[----:B------:R-:W-:Y:S01]  /*7bd0*/  LOP3.LUT R38, R8, R33, RZ, 0x3c, !PT ;  /* 0x0000002108267212 */ /* 0x000fe200078e3cff */
[--C-:B------:R-:W-:Y:S01]  /*7be0*/  IMAD.X R39, RZ, RZ, R5.reuse, P3 ;  /* 0x000000ffff277224 */ /* 0x100fe200018e0605 */
[----:B------:R-:W-:Y:S01]  /*7bf0*/  UIMAD UR10, UR10, UR5, UR12 ;  /* 0x000000050a0a72a4 */ /* 0x000fe2000f8e020c */
[--C-:B------:R-:W-:Y:S01]  /*7c00*/  IMAD.X R15, RZ, RZ, R5.reuse, P6 ;  /* 0x000000ffff0f7224 */ /* 0x100fe200030e0605 */
[----:B------:R-:W-:Y:S01]  /*7c10*/  LOP3.LUT R14, R6, R13, RZ, 0x3c, !PT ;  /* 0x0000000d060e7212 */ /* 0x000fe200078e3cff */
[--C-:B------:R-:W-:Y:S01]  /*7c20*/  IMAD.X R11, RZ, RZ, R5.reuse, P4 ;  /* 0x000000ffff0b7224 */ /* 0x100fe200020e0605 */
[----:B------:R-:W-:Y:S01]  /*7c30*/  LOP3.LUT R8, R31, 0x380, RZ, 0xc0, !PT ;  /* 0x000003801f087812 */ /* 0x000fe200078ec0ff */
[----:B------:R-:W-:Y:S01]  /*7c40*/  IMAD.X R9, RZ, RZ, R5, P5 ;  /* 0x000000ffff097224 */ /* 0x000fe200028e0605 */
[----:B------:R-:W-:Y:S01]  /*7c50*/  MOV R109, R4 ;  /* 0x00000004006d7202 */ /* 0x000fe20000000f00 */
[----:B0-----:R-:W-:Y:S01]  /*7c60*/  IMAD R100, R103, R100, UR39 ;  /* 0x0000002767647e24 */ /* 0x001fe2000f8e0264 */
[----:B------:R-:W-:Y:S01]  /*7c70*/  LOP3.LUT R6, R21, 0x380, RZ, 0xc0, !PT ;  /* 0x0000038015067812 */ /* 0x000fe200078ec0ff */
[----:B------:R-:W-:Y:S01]  /*7c80*/  USHF.R.S32.HI UR11, URZ, 0x1f, UR10 ;  /* 0x0000001f3f0b7899 */ /* 0x000fe2000801140a */
[----:B------:R-:W-:Y:S01]  /*7c90*/  F2FP.F16.F32.PACK_AB R5, R27, R102 ;  /* 0x000000661b05723e */ /* 0x000fe200000000ff */
[----:B------:R-:W-:Y:S01]  /*7ca0*/  ULDC.64 UR8, c[0x0][0xb90] ;  /* 0x0002e40000087ab9 */ /* 0x000fe20000000a00 */
[----:B------:R-:W0:Y:S01]  /*7cb0*/  LDC.64 R102, c[0x0][0xb98] ;  /* 0x0002e600ff667b82 */ /* 0x000e220000000a00 */
[----:B------:R-:W-:Y:S01]  /*7cc0*/  SHF.R.U64 R10, R10, 0x3, RZ ;  /* 0x000000030a0a7819 */ /* 0x000fe200000012ff */
[----:B------:R-:W-:Y:S01]  /*7cd0*/  UIMAD UR5, UR11, UR8, URZ ;  /* 0x000000080b0572a4 */ /* 0x000fe2000f8e023f */
[----:B------:R-:W-:Y:S01]  /*7ce0*/  SHF.R.U64 R8, R8, 0x3, RZ ;  /* 0x0000000308087819 */ /* 0x000fe200000012ff */
[----:B------:R-:W-:Y:S01]  /*7cf0*/  IMAD R111, R100, 0x80, R190 ;  /* 0x00000080646f7824 */ /* 0x000fe200078e02be */
[----:B------:R-:W-:Y:S01]  /*7d00*/  SHF.R.U64 R6, R6, 0x3, RZ ;  /* 0x0000000306067819 */ /* 0x000fe200000012ff */
[----:B------:R-:W-:Y:S01]  /*7d10*/  UIMAD.WIDE.U32 UR6, UR10, UR8, URZ ;  /* 0x000000080a0672a5 */ /* 0x000fe2000f8e003f */
[----:B------:R-:W-:Y:S01]  /*7d20*/  LOP3.LUT R40, R10, R35, RZ, 0x3c, !PT ;  /* 0x000000230a287212 */ /* 0x000fe200078e3cff */
[----:B------:R-:W-:Y:S01]  /*7d30*/  UIMAD UR5, UR10, UR9, UR5 ;  /* 0x000000090a0572a4 */ /* 0x000fe2000f8e0205 */
[----:B------:R-:W-:Y:S01]  /*7d40*/  LOP3.LUT R10, R8, R31, RZ, 0x3c, !PT ;  /* 0x0000001f080a7212 */ /* 0x000fe200078e3cff */
[----:B------:R-:W-:Y:S01]  /*7d50*/  USHF.R.S32.HI UR12, URZ, 0x1f, UR38 ;  /* 0x0000001f3f0c7899 */ /* 0x000fe20008011426 */
[----:B------:R-:W-:Y:S01]  /*7d60*/  LOP3.LUT R8, R6, R21, RZ, 0x3c, !PT ;  /* 0x0000001506087212 */ /* 0x000fe200078e3cff */
[----:B------:R-:W-:Y:S01]  /*7d70*/  UIADD3 UR5, UR7, UR5, URZ ;  /* 0x0000000507057290 */ /* 0x000fe2000fffe03f */
[----:B------:R-:W-:Y:S01]  /*7d80*/  F2FP.F16.F32.PACK_AB R6, R29, R104 ;  /* 0x000000681d06723e */ /* 0x000fe200000000ff */
[----:B------:R-:W-:Y:S01]  /*7d90*/  IMAD.U32 R13, RZ, RZ, UR7 ;  /* 0x00000007ff0d7e24 */ /* 0x000fe2000f8e00ff */
[----:B------:R-:W-:Y:S01]  /*7da0*/  MOV R104, R44 ;  /* 0x0000002c00687202 */ /* 0x000fe20000000f00 */
[----:B-1----:R-:W-:Y:S01]  /*7db0*/  @P1 IMAD.HI.U32 R44, R111, R106, RZ ;  /* 0x0000006a6f2c1227 */ /* 0x002fe200078e00ff */
[----:B------:R-:W-:Y:S01]  /*7dc0*/  IADD3 R21, P6, R36, 0x1000, RZ ;  /* 0x0000100024157810 */ /* 0x000fe20007fde0ff */
[----:B------:R-:W-:Y:S01]  /*7dd0*/  ULDC.64 UR8, c[0x0][0xae8] ;  /* 0x0002ba0000087ab9 */ /* 0x000fe20000000a00 */
[----:B------:R-:W-:Y:S01]  /*7de0*/  F2FP.F16.F32.PACK_AB R4, R25, R20 ;  /* 0x000000141904723e */ /* 0x000fe200000000ff */
[----:B------:R-:W-:Y:S01]  /*7df0*/  BAR.SYNC.DEFER_BLOCKING 0x1, 0x100 ;  /* 0x0044000000007b1d */ /* 0x000fe20000010000 */
[----:B------:R-:W-:Y:S01]  /*7e00*/  LOP3.LUT R34, R21, 0x380, RZ, 0xc0, !PT ;  /* 0x0000038015227812 */ /* 0x000fe200078ec0ff */
[----:B------:R-:W-:Y:S01]  /*7e10*/  IMAD.MOV.U32 R45, RZ, RZ, R111 ;  /* 0x000000ffff2d7224 */ /* 0x000fe200078e006f */
[----:B--2---:R-:W-:Y:S01]  /*7e20*/  @P1 SHF.R.U32.HI R45, RZ, R107, R44 ;  /* 0x0000006bff2d1219 */ /* 0x004fe2000001162c */
[----:B------:R-:W-:Y:S01]  /*7e30*/  IMAD.U32 R12, RZ, RZ, UR6 ;  /* 0x00000006ff0c7e24 */ /* 0x000fe2000f8e00ff */
[----:B------:R-:W-:Y:S01]  /*7e40*/  SHF.R.U64 R34, R34, 0x3, RZ ;  /* 0x0000000322227819 */ /* 0x000fe200000012ff */
[----:B------:R-:W-:Y:S01]  /*7e50*/  IMAD.U32 R13, RZ, RZ, UR5 ;  /* 0x00000005ff0d7e24 */ /* 0x000fe2000f8e00ff */
[----:B------:R-:W-:Y:S01]  /*7e60*/  MOV R107, R38 ;  /* 0x00000026006b7202 */ /* 0x000fe20000000f00 */
[----:B------:R-:W-:Y:S01]  /*7e70*/  IMAD.MOV R39, RZ, RZ, -R45 ;  /* 0x000000ffff277224 */ /* 0x000fe200078e0a2d */
[----:B------:R-:W-:Y:S01]  /*7e80*/  LOP3.LUT R34, R34, R21, RZ, 0x3c, !PT ;  /* 0x0000001522227212 */ /* 0x000fe200078e3cff */
[----:B0-----:R-:W-:Y:S01]  /*7e90*/  IMAD.WIDE.U32 R12, R102, UR38, R12 ;  /* 0x00000026660c7c25 */ /* 0x001fe2000f8e000c */
[C---:B------:R-:W-:Y:S01]  /*7ea0*/  IADD3 R21, P0, R36.reuse, 0x6000, RZ ;  /* 0x0000600024157810 */ /* 0x040fe20007f1e0ff */
[----:B------:R-:W-:Y:S01]  /*7eb0*/  ULDC.64 UR6, c[0x0][0xb88] ;  /* 0x0002e20000067ab9 */ /* 0x000fe20000000a00 */
[C---:B------:R-:W-:Y:S01]  /*7ec0*/  IADD3 R33, P5, R36.reuse, 0x2000, RZ ;  /* 0x0000200024217810 */ /* 0x040fe20007fbe0ff */
[----:B------:R-:W-:Y:S01]  /*7ed0*/  ULDC UR5, c[0x0][0xa88] ;  /* 0x0002a20000057ab9 */ /* 0x000fe20000000800 */
[----:B------:R-:W-:Y:S01]  /*7ee0*/  IADD3 R35, P4, R36, 0x3000, RZ ;  /* 0x0000300024237810 */ /* 0x000fe20007f9e0ff */
[----:B------:R-:W-:Y:S01]  /*7ef0*/  IMAD.X R25, RZ, RZ, R37, P0 ;  /* 0x000000ffff197224 */ /* 0x000fe200000e0625 */
[----:B------:R-:W-:-:S02]  /*7f00*/  LOP3.LUT R32, R33, 0x380, RZ, 0xc0, !PT ;  /* 0x0000038021207812 */ /* 0x000fc400078ec0ff */
[----:B------:R-:W-:Y:S02]  /*7f10*/  LOP3.LUT R30, R35, 0x380, RZ, 0xc0, !PT ;  /* 0x00000380231e7812 */ /* 0x000fe400078ec0ff */
[----:B------:R-:W-:Y:S02]  /*7f20*/  IADD3 R12, P0, R45, R12, RZ ;  /* 0x0000000c2d0c7210 */ /* 0x000fe40007f1e0ff */
[----:B------:R-:W-:Y:S01]  /*7f30*/  SHF.R.U64 R32, R32, 0x3, RZ ;  /* 0x0000000320207819 */ /* 0x000fe200000012ff */
[----:B------:R0:W-:Y:S01]  /*7f40*/  STSM.16.M88.4 [R109], R4 ;  /* 0x000000046d007844 */ /* 0x0001e20000000200 */
[----:B------:R-:W-:Y:S02]  /*7f50*/  SHF.R.U64 R30, R30, 0x3, RZ ;  /* 0x000000031e1e7819 */ /* 0x000fe400000012ff */
[----:B------:R-:W-:Y:S02]  /*7f60*/  LOP3.LUT R32, R32, R33, RZ, 0x3c, !PT ;  /* 0x0000002120207212 */ /* 0x000fe400078e3cff */
[----:B------:R-:W-:Y:S01]  /*7f70*/  LOP3.LUT R30, R30, R35, RZ, 0x3c, !PT ;  /* 0x000000231e1e7212 */ /* 0x000fe200078e3cff */
[----:B------:R-:W-:Y:S01]  /*7f80*/  IMAD.X R35, RZ, RZ, R37, P6 ;  /* 0x000000ffff237224 */ /* 0x000fe200030e0625 */
[----:B------:R-:W-:-:S02]  /*7f90*/  MOV R15, R14 ;  /* 0x0000000e000f7202 */ /* 0x000fc40000000f00 */
[----:B------:R-:W-:Y:S02]  /*7fa0*/  IADD3 R33, P3, R36, 0x4000, RZ ;  /* 0x0000400024217810 */ /* 0x000fe40007f7e0ff */
[----:B------:R-:W-:Y:S01]  /*7fb0*/  MOV R106, R40 ;  /* 0x00000028006a7202 */ /* 0x000fe20000000f00 */
[----:B------:R-:W-:Y:S01]  /*7fc0*/  IMAD R40, R100, 0x80, R189 ;  /* 0x0000008064287824 */ /* 0x000fe200078e02bd */
[C---:B------:R-:W-:Y:S01]  /*7fd0*/  IADD3 R105, P6, R36.reuse, 0x7000, RZ ;  /* 0x0000700024697810 */ /* 0x040fe20007fde0ff */
[----:B------:R-:W-:Y:S01]  /*7fe0*/  IMAD.X R29, RZ, RZ, R37, P3 ;  /* 0x000000ffff1d7224 */ /* 0x000fe200018e0625 */
[----:B------:R-:W-:Y:S01]  /*7ff0*/  IADD3 R31, P2, R36, 0x5000, RZ ;  /* 0x00005000241f7810 */ /* 0x000fe20007f5e0ff */
[----:B0-----:R-:W-:Y:S01]  /*8000*/  IMAD R4, R102, UR12, RZ ;  /* 0x0000000c66047c24 */ /* 0x001fe2000f8e02ff */
[----:B------:R-:W-:Y:S01]  /*8010*/  MOV R109, R10 ;  /* 0x0000000a006d7202 */ /* 0x000fe20000000f00 */
[----:B------:R-:W-:Y:S01]  /*8020*/  IMAD R11, R46, R39, R111 ;  /* 0x000000272e0b7224 */ /* 0x000fe200078e026f */
[----:B------:R-:W-:Y:S01]  /*8030*/  SHF.R.S32.HI R39, RZ, 0x1f, R45 ;  /* 0x0000001fff277819 */ /* 0x000fe2000001142d */
[----:B------:R-:W-:Y:S01]  /*8040*/  IMAD R103, R103, UR38, R4 ;  /* 0x0000002667677c24 */ /* 0x000fe2000f8e0204 */
[----:B------:R-:W-:Y:S01]  /*8050*/  F2FP.F16.F32.PACK_AB R4, R94, R95 ;  /* 0x0000005f5e04723e */ /* 0x000fe200000000ff */
[----:B------:R-:W-:Y:S01]  /*8060*/  IMAD.X R27, RZ, RZ, R37, P2 ;  /* 0x000000ffff1b7224 */ /* 0x000fe200010e0625 */
[----:B------:R-:W-:-:S02]  /*8070*/  SHF.R.S32.HI R10, RZ, 0x1f, R11 ;  /* 0x0000001fff0a7819 */ /* 0x000fc4000001140b */
[----:B------:R-:W-:Y:S02]  /*8080*/  IADD3.X R13, R39, R13, R103, P0, !PT ;  /* 0x0000000d270d7210 */ /* 0x000fe400007fe467 */
[----:B------:R-:W-:Y:S01]  /*8090*/  F2FP.F16.F32.PACK_AB R5, R99, R108 ;  /* 0x0000006c6305723e */ /* 0x000fe200000000ff */
[----:B------:R-:W-:Y:S01]  /*80a0*/  IMAD R10, R10, UR6, RZ ;  /* 0x000000060a0a7c24 */ /* 0x000fe2000f8e02ff */
[----:B------:R-:W-:Y:S01]  /*80b0*/  F2FP.F16.F32.PACK_AB R6, R92, R93 ;  /* 0x0000005d5c06723e */ /* 0x000fe200000000ff */
[----:B------:R-:W-:Y:S01]  /*80c0*/  IMAD.WIDE.U32 R12, R11, UR6, R12 ;  /* 0x000000060b0c7c25 */ /* 0x000fe2000f8e000c */
[----:B------:R-:W-:Y:S02]  /*80d0*/  F2FP.F16.F32.PACK_AB R7, R101, R110 ;  /* 0x0000006e6507723e */ /* 0x000fe400000000ff */
[----:B------:R-:W-:Y:S01]  /*80e0*/  LOP3.LUT R20, R105, 0x380, RZ, 0xc0, !PT ;  /* 0x0000038069147812 */ /* 0x000fe200078ec0ff */
[----:B------:R-:W-:Y:S01]  /*80f0*/  IMAD R39, R11, UR7, R10 ;  /* 0x000000070b277c24 */ /* 0x000fe2000f8e020a */
[----:B------:R-:W-:Y:S01]  /*8100*/  F2FP.F16.F32.PACK_AB R11, R47, R98 ;  /* 0x000000622f0b723e */ /* 0x000fe200000000ff */
[----:B------:R0:W-:Y:S01]  /*8110*/  STSM.16.M88.4 [R15], R4 ;  /* 0x000000040f007844 */ /* 0x0001e20000000200 */
[----:B------:R-:W-:Y:S01]  /*8120*/  ULDC.64 UR6, c[0x0][0xb50] ;  /* 0x0002d40000067ab9 */ /* 0x000fe20000000a00 */
[----:B------:R-:W-:Y:S01]  /*8130*/  IMAD R47, R46, UR5, RZ ;  /* 0x000000052e2f7c24 */ /* 0x000fe2000f8e02ff */
[----:B------:R-:W-:-:S02]  /*8140*/  MOV R14, R8 ;  /* 0x00000008000e7202 */ /* 0x000fc40000000f00 */
[----:B------:R-:W-:Y:S02]  /*8150*/  LOP3.LUT P0, RZ, R186, 0x3, RZ, 0xc0, !PT ;  /* 0x00000003baff7812 */ /* 0x000fe4000780c0ff */
[----:B------:R-:W-:Y:S02]  /*8160*/  F2FP.F16.F32.PACK_AB R8, R88, R91 ;  /* 0x0000005b5808723e */ /* 0x000fe400000000ff */
[----:B------:R-:W-:Y:S02]  /*8170*/  F2FP.F16.F32.PACK_AB R9, R96, R97 ;  /* 0x000000616009723e */ /* 0x000fe400000000ff */
[----:B------:R-:W-:Y:S02]  /*8180*/  F2FP.F16.F32.PACK_AB R10, R89, R90 ;  /* 0x0000005a590a723e */ /* 0x000fe400000000ff */
[----:B------:R-:W-:Y:S02]  /*8190*/  LEA R38, P3, R12, UR6, 0x2 ;  /* 0x000000060c267c11 */ /* 0x000fe4000f8610ff */
[----:B------:R-:W-:Y:S01]  /*81a0*/  SHF.R.U64 R20, R20, 0x3, RZ ;  /* 0x0000000314147819 */ /* 0x000fe200000012ff */
[C---:B0-----:R-:W-:Y:S01]  /*81b0*/  VIADD R4, R40.reuse, 0x8 ;  /* 0x0000000828047836 */ /* 0x041fe20000000000 */
[----:B------:R-:W-:Y:S01]  /*81c0*/  ISETP.GE.OR P2, PT, R40, R47, P0 ;  /* 0x0000002f2800720c */ /* 0x000fe20000746670 */
[----:B------:R-:W-:Y:S01]  /*81d0*/  IMAD.IADD R5, R13, 0x1, R39 ;  /* 0x000000010d057824 */ /* 0x000fe200078e0227 */
[----:B------:R0:W-:Y:S01]  /*81e0*/  STSM.16.M88.4 [R14], R8 ;  /* 0x000000080e007844 */ /* 0x0001e20000000200 */
[----:B------:R-:W-:-:S02]  /*81f0*/  F2FP.F16.F32.PACK_AB R6, R53, R52 ;  /* 0x000000343506723e */ /* 0x000fc400000000ff */
[----:B------:R-:W-:Y:S01]  /*8200*/  ISETP.GE.OR P0, PT, R4, R47, P0 ;  /* 0x0000002f0400720c */ /* 0x000fe20000706670 */
[----:B------:R-:W-:Y:S01]  /*8210*/  SHFL.IDX PT, R44, R38, RZ, 0x1c1f ;  /* 0x001c1fff262c7589 */ /* 0x000fe200000e0000 */
[----:B------:R-:W-:Y:S02]  /*8220*/  LEA.HI.X R39, R12, UR7, R5, 0x2, P3 ;  /* 0x000000070c277c11 */ /* 0x000fe400098f1405 */
[----:B------:R-:W-:Y:S01]  /*8230*/  F2FP.F16.F32.PACK_AB R4, R49, R48 ;  /* 0x000000303104723e */ /* 0x000fe200000000ff */
[----:B------:R-:W-:Y:S01]  /*8240*/  SHFL.IDX PT, R88, R38, 0x1, 0x1c1f ;  /* 0x003c1f0026587f89 */ /* 0x000fe200000e0000 */
[----:B------:R-:W-:Y:S02]  /*8250*/  F2FP.F16.F32.PACK_AB R5, R51, R50 ;  /* 0x000000323305723e */ /* 0x000fe400000000ff */
[----:B------:R-:W-:Y:S01]  /*8260*/  F2FP.F16.F32.PACK_AB R7, R55, R54 ;  /* 0x000000363707723e */ /* 0x000fe200000000ff */
[----:B------:R-:W1:Y:S01]  /*8270*/  SHFL.IDX PT, R45, R39, RZ, 0x1c1f ;  /* 0x001c1fff272d7589 */ /* 0x000e6200000e0000 */
[----:B------:R-:W-:-:S02]  /*8280*/  F2FP.F16.F32.PACK_AB R12, R57, R56 ;  /* 0x00000038390c723e */ /* 0x000fc400000000ff */
[----:B------:R-:W-:Y:S01]  /*8290*/  F2FP.F16.F32.PACK_AB R13, R59, R58 ;  /* 0x0000003a3b0d723e */ /* 0x000fe200000000ff */
[----:B------:R-:W-:Y:S01]  /*82a0*/  STSM.16.M88.4 [R109], R4 ;  /* 0x000000046d007844 */ /* 0x000fe20000000200 */
[----:B0-----:R-:W-:Y:S02]  /*82b0*/  F2FP.F16.F32.PACK_AB R14, R61, R60 ;  /* 0x0000003c3d0e723e */ /* 0x001fe400000000ff */
[----:B------:R-:W-:Y:S01]  /*82c0*/  F2FP.F16.F32.PACK_AB R15, R63, R62 ;  /* 0x0000003e3f0f723e */ /* 0x000fe200000000ff */
[----:B------:R-:W0:Y:S01]  /*82d0*/  SHFL.IDX PT, R89, R39, 0x1, 0x1c1f ;  /* 0x003c1f0027597f89 */ /* 0x000e2200000e0000 */
[----:B------:R-:W-:Y:S01]  /*82e0*/  F2FP.F16.F32.PACK_AB R72, R73, R72 ;  /* 0x000000484948723e */ /* 0x000fe200000000ff */
[----:B------:R-:W2:Y:S01]  /*82f0*/  @P1 LDC R61, c[0x0][0xbec] ;  /* 0x0002fb00ff3d1b82 */ /* 0x000ea20000000800 */
[----:B------:R-:W-:Y:S01]  /*8300*/  LOP3.LUT R20, R20, R105, RZ, 0x3c, !PT ;  /* 0x0000006914147212 */ /* 0x000fe200078e3cff */
[----:B------:R-:W-:Y:S01]  /*8310*/  STSM.16.M88.4 [R107], R12 ;  /* 0x0000000c6b007844 */ /* 0x000fe20000000200 */
[----:B------:R-:W-:-:S02]  /*8320*/  F2FP.F16.F32.PACK_AB R8, R65, R64 ;  /* 0x000000404108723e */ /* 0x000fc400000000ff */
[----:B------:R-:W-:Y:S02]  /*8330*/  F2FP.F16.F32.PACK_AB R9, R67, R66 ;  /* 0x000000424309723e */ /* 0x000fe400000000ff */
[----:B------:R-:W-:Y:S02]  /*8340*/  F2FP.F16.F32.PACK_AB R10, R69, R68 ;  /* 0x00000044450a723e */ /* 0x000fe400000000ff */
[----:B------:R-:W-:Y:S02]  /*8350*/  F2FP.F16.F32.PACK_AB R11, R71, R70 ;  /* 0x00000046470b723e */ /* 0x000fe400000000ff */
[----:B------:R-:W-:Y:S02]  /*8360*/  F2FP.F16.F32.PACK_AB R73, R75, R74 ;  /* 0x0000004a4b49723e */ /* 0x000fe400000000ff */
[----:B------:R-:W-:Y:S01]  /*8370*/  F2FP.F16.F32.PACK_AB R80, R81, R80 ;  /* 0x000000505150723e */ /* 0x000fe200000000ff */
[----:B------:R-:W-:Y:S01]  /*8380*/  STSM.16.M88.4 [R106], R8 ;  /* 0x000000086a007844 */ /* 0x000fe20000000200 */
[----:B------:R-:W-:-:S02]  /*8390*/  MOV R105, R42 ;  /* 0x0000002a00697202 */ /* 0x000fc40000000f00 */
[----:B------:R-:W-:Y:S02]  /*83a0*/  F2FP.F16.F32.PACK_AB R74, R77, R76 ;  /* 0x0000004c4d4a723e */ /* 0x000fe400000000ff */
[----:B------:R-:W-:Y:S02]  /*83b0*/  F2FP.F16.F32.PACK_AB R75, R79, R78 ;  /* 0x0000004e4f4b723e */ /* 0x000fe400000000ff */
[----:B------:R-:W-:Y:S02]  /*83c0*/  F2FP.F16.F32.PACK_AB R81, R83, R82 ;  /* 0x000000525351723e */ /* 0x000fe400000000ff */
[----:B------:R-:W-:Y:S01]  /*83d0*/  F2FP.F16.F32.PACK_AB R82, R85, R84 ;  /* 0x000000545552723e */ /* 0x000fe200000000ff */
[----:B------:R-:W-:Y:S01]  /*83e0*/  STSM.16.M88.4 [R105], R72 ;  /* 0x0000004869007844 */ /* 0x000fe20000000200 */
[----:B------:R-:W-:Y:S02]  /*83f0*/  F2FP.F16.F32.PACK_AB R83, R87, R86 ;  /* 0x000000565753723e */ /* 0x000fe400000000ff */
[----:B------:R-:W-:-:S02]  /*8400*/  LOP3.LUT R28, R33, 0x380, RZ, 0xc0, !PT ;  /* 0x00000380211c7812 */ /* 0x000fc400078ec0ff */
[----:B------:R-:W-:Y:S01]  /*8410*/  LOP3.LUT R24, R21, 0x380, RZ, 0xc0, !PT ;  /* 0x0000038015187812 */ /* 0x000fe200078ec0ff */
[----:B------:R-:W-:Y:S01]  /*8420*/  STSM.16.M88.4 [R104], R80 ;  /* 0x0000005068007844 */ /* 0x000fe20000000200 */
[----:B------:R-:W-:Y:S01]  /*8430*/  SHF.R.U64 R28, R28, 0x3, RZ ;  /* 0x000000031c1c7819 */ /* 0x000fe200000012ff */
[----:B------:R-:W-:Y:S01]  /*8440*/  UIMAD UR5, UR11, UR8, URZ ;  /* 0x000000080b0572a4 */ /* 0x000fe2000f8e023f */
[----:B------:R-:W-:Y:S01]  /*8450*/  LOP3.LUT R26, R31, 0x380, RZ, 0xc0, !PT ;  /* 0x000003801f1a7812 */ /* 0x000fe200078ec0ff */
[----:B------:R-:W-:Y:S01]  /*8460*/  BAR.SYNC.DEFER_BLOCKING 0x1, 0x100 ;  /* 0x0044000000007b1d */ /* 0x000fe20000010000 */
[----:B------:R-:W-:Y:S02]  /*8470*/  LOP3.LUT R28, R28, R33, RZ, 0x3c, !PT ;  /* 0x000000211c1c7212 */ /* 0x000fe400078e3cff */
[----:B------:R-:W-:Y:S01]  /*8480*/  SHF.R.U64 R24, R24, 0x3, RZ ;  /* 0x0000000318187819 */ /* 0x000fe200000012ff */
[----:B------:R-:W-:Y:S01]  /*8490*/  UIMAD.WIDE.U32 UR6, UR10, UR8, URZ ;  /* 0x000000080a0672a5 */ /* 0x000fe2000f8e003f */
[----:B------:R-:W-:Y:S01]  /*84a0*/  SHF.R.U64 R26, R26, 0x3, RZ ;  /* 0x000000031a1a7819 */ /* 0x000fe200000012ff */
[----:B------:R-:W-:Y:S01]  /*84b0*/  UIMAD UR5, UR10, UR9, UR5 ;  /* 0x000000090a0572a4 */ /* 0x000fe2000f8e0205 */
[----:B------:R-:W-:Y:S01]  /*84c0*/  LOP3.LUT R24, R24, R21, RZ, 0x3c, !PT ;  /* 0x0000001518187212 */ /* 0x000fe200078e3cff */
[--C-:B------:R-:W-:Y:S01]  /*84d0*/  IMAD.X R33, RZ, RZ, R37.reuse, P5 ;  /* 0x000000ffff217224 */ /* 0x100fe200028e0625 */
[----:B------:R-:W-:Y:S01]  /*84e0*/  LOP3.LUT R21, R36, 0x380, RZ, 0xc0, !PT ;  /* 0x0000038024157812 */ /* 0x000fe200078ec0ff */
[----:B------:R-:W-:Y:S01]  /*84f0*/  ULDC.64 UR8, c[0x0][0xaf0] ;  /* 0x0002bc0000087ab9 */ /* 0x000fe20000000a00 */
[----:B-1----:R1:W-:Y:S01]  /*8500*/  @!P2 ST.E desc[UR60][R44.64], R3 ;  /* 0x000000032c00a985 */ /* 0x0023e2000c10193c */
[----:B------:R-:W-:Y:S01]  /*8510*/  UIADD3 UR7, UR7, UR5, URZ ;  /* 0x0000000507077290 */ /* 0x000fe2000fffe03f */
[----:B------:R-:W-:Y:S01]  /*8520*/  LOP3.LUT R26, R26, R31, RZ, 0x3c, !PT ;  /* 0x0000001f1a1a7212 */ /* 0x000fe200078e3cff */
[----:B------:R-:W-:Y:S01]  /*8530*/  UIADD3 UR4, UR4, 0x34820, URZ ;  /* 0x0003482004047890 */ /* 0x000fe2000fffe03f */
[----:B0-----:R0:W-:Y:S01]  /*8540*/  @!P0 ST.E desc[UR60][R88.64], R0 ;  /* 0x0000000058008985 */ /* 0x0011e2000c10193c */
[----:B------:R-:W-:Y:S01]  /*8550*/  SHF.R.U64 R21, R21, 0x3, RZ ;  /* 0x0000000315157819 */ /* 0x000fe200000012ff */
[----:B------:R-:W-:Y:S01]  /*8560*/  UIADD3 UR36, UR36, 0x1, URZ ;  /* 0x0000000124247890 */ /* 0x000fe2000fffe03f */
[----:B------:R-:W-:Y:S01]  /*8570*/  IMAD.X R31, RZ, RZ, R37, P4 ;  /* 0x000000ffff1f7224 */ /* 0x000fe200020e0625 */
[----:B------:R3:W5:Y:S01]  /*8580*/  LD.E.128 R48, desc[UR60][R34.64] ;  /* 0x0000003c22307980 */ /* 0x000762000c101d00 */
[----:B------:R-:W-:Y:S01]  /*8590*/  ULDC.64 UR10, c[0x0][0xa80] ;  /* 0x0002a000000a7ab9 */ /* 0x000fe20000000a00 */
[----:B-1----:R-:W1:Y:S01]  /*85a0*/  @P1 LDC R44, c[0x0][0xbf0] ;  /* 0x0002fc00ff2c1b82 */ /* 0x002e620000000800 */
[----:B------:R-:W-:Y:S01]  /*85b0*/  IMAD R3, R23, 0x20, R185 ;  /* 0x0000002017037824 */ /* 0x000fe200078e02b9 */
[----:B------:R4:W5:Y:S01]  /*85c0*/  LD.E.128 R56, desc[UR60][R28.64] ;  /* 0x0000003c1c387980 */ /* 0x000962000c101d00 */
[----:B------:R-:W-:Y:S01]  /*85d0*/  UIMAD UR5, UR12, UR8, URZ ;  /* 0x000000080c0572a4 */ /* 0x000fe2000f8e023f */
[----:B------:R-:W-:Y:S01]  /*85e0*/  LOP3.LUT R36, R21, R36, RZ, 0x3c, !PT ;  /* 0x0000002415247212 */ /* 0x000fe200078e3cff */
[----:B------:R-:W-:Y:S01]  /*85f0*/  UIMAD.WIDE.U32 UR6, UR38, UR8, UR6 ;  /* 0x00000008260672a5 */ /* 0x000fe2000f8e0006 */
[----:B------:R1:W5:Y:S02]  /*8600*/  LD.E.128 R52, desc[UR60][R26.64] ;  /* 0x0000003c1a347980 */ /* 0x000364000c101d00 */
[----:B---3--:R-:W3:Y:S02]  /*8610*/  LDC.64 R34, c[0x0][0xae0] ;  /* 0x0002b800ff227b82 */ /* 0x008ee40000000a00 */
[----:B------:R3:W5:Y:S01]  /*8620*/  LD.E.128 R12, desc[UR60][R24.64] ;  /* 0x0000003c180c7980 */ /* 0x000762000c101d00 */
[----:B----4-:R-:W-:Y:S01]  /*8630*/  IMAD R28, R100, 0x80, R3 ;  /* 0x00000080641c7824 */ /* 0x010fe200078e0203 */
[----:B------:R-:W-:Y:S01]  /*8640*/  UIMAD UR5, UR38, UR9, UR5 ;  /* 0x00000009260572a4 */ /* 0x000fe2000f8e0205 */
[----:B------:R-:W-:Y:S01]  /*8650*/  IMAD.X R21, RZ, RZ, R37, P6 ;  /* 0x000000ffff157224 */ /* 0x000fe200030e0625 */
[----:B------:R-:W5:Y:S01]  /*8660*/  LD.E.128 R40, desc[UR60][R32.64] ;  /* 0x0000003c20287980 */ /* 0x000f62000c101d00 */
[----:B--2---:R-:W-:-:S03]  /*8670*/  @P1 IMAD.HI.U32 R3, R28, R61, RZ ;  /* 0x0000003d1c031227 */ /* 0x004fc600078e00ff */
[----:B------:R-:W5:Y:S01]  /*8680*/  LD.E.128 R4, desc[UR60][R30.64] ;  /* 0x0000003c1e047980 */ /* 0x000f62000c101d00 */
[----:B0-----:R-:W-:Y:S01]  /*8690*/  IMAD.MOV.U32 R0, RZ, RZ, R28 ;  /* 0x000000ffff007224 */ /* 0x001fe200078e001c */
[----:B------:R-:W-:Y:S02]  /*86a0*/  UIADD3 UR7, UR7, UR5, URZ ;  /* 0x0000000507077290 */ /* 0x000fe4000fffe03f */
[----:B------:R-:W5:Y:S01]  /*86b0*/  LD.E.128 R36, desc[UR60][R36.64] ;  /* 0x0000003c24247980 */ /* 0x000f62000c101d00 */
[----:B-1----:R-:W-:Y:S01]  /*86c0*/  @P1 SHF.R.U32.HI R0, RZ, R44, R3 ;  /* 0x0000002cff001219 */ /* 0x002fe20000011603 */
[----:B------:R-:W-:Y:S02]  /*86d0*/  ULDC.64 UR8, c[0x0][0xad8] ;  /* 0x0002b60000087ab9 */ /* 0x000fe40000000a00 */
[----:B------:R0:W5:Y:S01]  /*86e0*/  LD.E.128 R8, desc[UR60][R20.64] ;  /* 0x0000003c14087980 */ /* 0x000162000c101d00 */
[--C-:B------:R-:W-:Y:S01]  /*86f0*/  SHF.R.S32.HI R3, RZ, 0x1f, R0.reuse ;  /* 0x0000001fff037819 */ /* 0x100fe20000011400 */
[----:B------:R-:W-:Y:S01]  /*8700*/  IMAD.MOV R27, RZ, RZ, -R0 ;  /* 0x000000ffff1b7224 */ /* 0x000fe200078e0a00 */
[----:B------:R-:W-:Y:S01]  /*8710*/  @!PT LDS RZ, [RZ] ;  /* 0x00000000fffff984 */ /* 0x000fe20000000800 */
[----:B------:R-:W-:Y:S01]  /*8720*/  @!PT LDS RZ, [RZ] ;  /* 0x00000000fffff984 */ /* 0x000fe20000000800 */
[----:B------:R-:W-:Y:S01]  /*8730*/  @!PT LDS RZ, [RZ] ;  /* 0x00000000fffff984 */ /* 0x000fe20000000800 */
[----:B------:R-:W-:Y:S01]  /*8740*/  @!PT LDS RZ, [RZ] ;  /* 0x00000000fffff984 */ /* 0x000fe20000000800 */
[----:B------:R1:W-:Y:S06]  /*8750*/  MEMBAR.ALL.CTA ;  /* 0x0000000000007992 */ /* 0x0003ec0000008000 */
[----:B-1----:R-:W1:Y:S01]  /*8760*/  FENCE.VIEW.ASYNC.S ;  /* 0x00000000000073c6 */ /* 0x002e620000000000 */
[----:B---3--:R-:W-:-:S04]  /*8770*/  IMAD R3, R3, R34, RZ ;  /* 0x0000002203037224 */ /* 0x008fc800078e02ff */
[----:B------:R-:W-:Y:S02]  /*8780*/  IMAD R25, R0, R35, R3 ;  /* 0x0000002300197224 */ /* 0x000fe400078e0203 */
[----:B------:R-:W-:Y:S02]  /*8790*/  IMAD R3, R46, R27, R28 ;  /* 0x0000001b2e037224 */ /* 0x000fe400078e021c */
[----:B0-----:R-:W-:-:S03]  /*87a0*/  IMAD.WIDE.U32 R20, R0, R34, UR6 ;  /* 0x0000000600147e25 */ /* 0x001fc6000f8e0022 */
[----:B------:R-:W-:Y:S01]  /*87b0*/  SHF.R.S32.HI R0, RZ, 0x1f, R3 ;  /* 0x0000001fff007819 */ /* 0x000fe20000011403 */
[----:B------:R-:W-:Y:S02]  /*87c0*/  IMAD.IADD R21, R21, 0x1, R25 ;  /* 0x0000000115157824 */ /* 0x000fe400078e0219 */
[----:B------:R-:W-:Y:S02]  /*87d0*/  IMAD R100, R100, 0x80, R185 ;  /* 0x0000008064647824 */ /* 0x000fe400078e02b9 */
[----:B------:R-:W-:Y:S01]  /*87e0*/  IMAD R0, R0, UR8, RZ ;  /* 0x0000000800007c24 */ /* 0x000fe2000f8e02ff */
[----:B------:R-:W-:Y:S01]  /*87f0*/  ULDC UR5, c[0x0][0xc] ;  /* 0x0000030000057ab9 */ /* 0x000fe20000000800 */
[----:B------:R-:W-:Y:S01]  /*8800*/  IMAD.WIDE.U32 R20, R3, UR8, R20 ;  /* 0x0000000803147c25 */ /* 0x000fe2000f8e0014 */
[----:B------:R-:W-:-:S03]  /*8810*/  ISETP.GE.AND P1, PT, R100, R47, PT ;  /* 0x0000002f6400720c */ /* 0x000fc60003f26270 */
[----:B------:R-:W-:Y:S01]  /*8820*/  IMAD R25, R3, UR9, R0 ;  /* 0x0000000903197c24 */ /* 0x000fe2000f8e0200 */
[----:B------:R-:W-:Y:S01]  /*8830*/  UMOV UR6, 0x1 ;  /* 0x0000000100067882 */ /* 0x000fe20000000000 */
[----:B------:R-:W-:Y:S01]  /*8840*/  UIADD3 UR39, UR5, UR39, URZ ;  /* 0x0000002705277290 */ /* 0x000fe2000fffe03f */
[----:B------:R-:W-:Y:S01]  /*8850*/  LEA R28, P0, R20, UR10, 0x1 ;  /* 0x0000000a141c7c11 */ /* 0x000fe2000f8008ff */
[----:B------:R-:W-:Y:S01]  /*8860*/  UPRMT UR5, URZ, 0x654, UR4 ;  /* 0x000006543f057896 */ /* 0x000fe20008000004 */
[----:B------:R-:W-:Y:S01]  /*8870*/  IMAD.IADD R3, R21, 0x1, R25 ;  /* 0x0000000115037824 */ /* 0x000fe200078e0219 */
[----:B------:R-:W-:Y:S01]  /*8880*/  UPRMT UR4, UR6, 0x654, UR4 ;  /* 0x0000065406047896 */ /* 0x000fe20008000004 */
[----:B------:R-:W-:Y:S01]  /*8890*/  VIADD R0, R100, 0x20 ;  /* 0x0000002064007836 */ /* 0x000fe20000000000 */
[----:B------:R-:W-:Y:S02]  /*88a0*/  UISETP.NE.AND UP0, UPT, UR36, 0x2, UPT ;  /* 0x000000022400788c */ /* 0x000fe4000bf05270 */
[----:B------:R-:W-:-:S02]  /*88b0*/  LEA.HI.X R3, R20, UR11, R3, 0x1, P0 ;  /* 0x0000000b14037c11 */ /* 0x000fc400080f0c03 */
[----:B------:R-:W-:Y:S01]  /*88c0*/  USEL UR6, URZ, 0x1, UP0 ;  /* 0x000000013f067887 */ /* 0x000fe20008000000 */
[-C--:B------:R-:W-:Y:S01]  /*88d0*/  ISETP.GE.AND P3, PT, R0, R47.reuse, PT ;  /* 0x0000002f0000720c */ /* 0x080fe20003f66270 */
[----:B------:R-:W-:Y:S01]  /*88e0*/  VIADD R0, R100, 0x40 ;  /* 0x0000004064007836 */ /* 0x000fe20000000000 */
[----:B-1----:R-:W-:Y:S01]  /*88f0*/  SYNCS.ARRIVE.TRANS64.RED.A1T0 RZ, [UR5], RZ ;  /* 0x000000ffffff79a7 */ /* 0x002fe20008100405 */
[----:B------:R-:W-:Y:S01]  /*8900*/  USEL UR36, UR36, URZ, UP0 ;  /* 0x0000003f24247287 */ /* 0x000fe20008000000 */
[----:B------:R0:W1:Y:S01]  /*8910*/  SHFL.IDX PT, R26, R28, RZ, 0x181f ;  /* 0x00181fff1c1a7589 */ /* 0x00006200000e0000 */
[----:B------:R-:W-:Y:S01]  /*8920*/  ULOP3.LUT UR37, UR37, UR6, URZ, 0x3c, !UPT ;  /* 0x0000000625257292 */ /* 0x000fe2000f8e3c3f */
[----:B------:R-:W-:Y:S02]  /*8930*/  BSSY B0, `(.L_x_208) ;  /* 0x000000d000007945 */ /* 0x000fe40003800000 */
[----:B------:R0:W2:Y:S01]  /*8940*/  SHFL.IDX PT, R27, R3, RZ, 0x181f ;  /* 0x00181fff031b7589 */ /* 0x0000a200000e0000 */
[----:B------:R-:W-:Y:S01]  /*8950*/  SYNCS.ARRIVE.TRANS64.RED.A1T0 RZ, [UR4], RZ ;  /* 0x000000ffffff79a7 */ /* 0x000fe20008100404 */
[----:B------:R-:W-:Y:S01]  /*8960*/  ISETP.GE.AND P0, PT, R0, R47, PT ;  /* 0x0000002f0000720c */ /* 0x000fe20003f06270 */
[----:B------:R-:W-:-:S12]  /*8970*/  @P1 BRA `(.L_x_209) ;  /* 0x0000000000201947 */ /* 0x000fd80003800000 */
        /* <DEDUP_REMOVED lines=8> */
.L_x_209:
[----:B------:R-:W-:Y:S05]  /*8a00*/  BSYNC B0 ;  /* 0x0000000000007941 */ /* 0x000fea0003800000 */
.L_x_208:
        /* <DEDUP_REMOVED lines=12> */
.L_x_211:
[----:B------:R-:W-:Y:S05]  /*8ad0*/  BSYNC B0 ;  /* 0x0000000000007941 */ /* 0x000fea0003800000 */
.L_x_210:
        /* <DEDUP_REMOVED lines=12> */
.L_x_213:
[----:B------:R-:W-:Y:S05]  /*8ba0*/  BSYNC B0 ;  /* 0x0000000000007941 */ /* 0x000fea0003800000 */
.L_x_212:
[----:B------:R-:W-:Y:S01]  /*8bb0*/  VIADD R0, R100, 0x60 ;  /* 0x0000006064007836 */ /* 0x000fe20000000000 */
[----:B0--3--:R0:W3:Y:S01]  /*8bc0*/  SHFL.IDX PT, R21, R3, 0x3, 0x181f ;  /* 0x00781f0003157f89 */ /* 0x0090e200000e0000 */
[----:B------:R-:W-:Y:S01]  /*8bd0*/  BSSY B0, `(.L_x_214) ;  /* 0x000000d000007945 */ /* 0x000fe20003800000 */
[----:B------:R-:W-:Y:S02]  /*8be0*/  VIADD R184, R184, 0x1 ;  /* 0x00000001b8b87836 */ /* 0x000fe40000000000 */
[----:B------:R-:W-:Y:S01]  /*8bf0*/  ISETP.GE.AND P0, PT, R0, R47, PT ;  /* 0x0000002f0000720c */ /* 0x000fe20003f06270 */
[----:B------:R0:W0:-:S12]  /*8c00*/  SHFL.IDX PT, R20, R28, 0x3, 0x181f ;  /* 0x00781f001c147f89 */ /* 0x00001800000e0000 */
[----:B------:R-:W-:Y:S05]  /*8c10*/  @P0 BRA `(.L_x_215) ;  /* 0x0000000000200947 */ /* 0x000fea0003800000 */
[----:B------:R-:W-:Y:S02]  /*8c20*/  ULDC UR4, c[0x0][0xac8] ;  /* 0x0002b20000047ab9 */ /* 0x000fe40000000800 */
[----:B------:R-:W-:Y:S02]  /*8c30*/  ISETP.GE.AND P2, PT, R22, UR4, PT ;  /* 0x0000000416007c0c */ /* 0x000fe4000bf46270 */
[----:B------:R-:W-:-:S11]  /*8c40*/  ISETP.GE.AND P1, PT, R19, UR4, PT ;  /* 0x0000000413007c0c */ /* 0x000fd6000bf26270 */
[C---:B0----5:R-:W-:Y:S02]  /*8c50*/  @!P2 LEA R14, P0, R22.reuse, R20, 0x1 ;  /* 0x00000014160ea211 */ /* 0x061fe400078008ff */
[----:B---3--:R-:W-:Y:S02]  /*8c60*/  @!P1 IMAD.WIDE R12, R19, 0x2, R20 ;  /* 0x00000002130c9825 */ /* 0x008fe400078e0214 */
[----:B------:R-:W-:-:S03]  /*8c70*/  @!P2 LEA.HI.X R15, R22, R21, R194, 0x1, P0 ;  /* 0x00000015160fa211 */ /* 0x000fc600000f0cc2 */
[----:B------:R0:W-:Y:S04]  /*8c80*/  @!P1 ST.E.128 desc[UR60][R12.64], R4 ;  /* 0x000000040c009985 */ /* 0x0001e8000c101d3c */
[----:B------:R0:W-:Y:S02]  /*8c90*/  @!P2 ST.E.128 desc[UR60][R14.64], R8 ;  /* 0x000000080e00a985 */ /* 0x0001e4000c101d3c */
.L_x_215:
[----:B------:R-:W-:Y:S05]  /*8ca0*/  BSYNC B0 ;  /* 0x0000000000007941 */ /* 0x000fea0003800000 */
.L_x_214:
[----:B------:R-:W1:Y:S02]  /*8cb0*/  LDC R0, c[0x0][0xc34] ;  /* 0x00030d00ff007b82 */ /* 0x000e640000000800 */
[----:B-1----:R-:W-:-:S13]  /*8cc0*/  ISETP.LE.AND P0, PT, R0, UR39, PT ;  /* 0x0000002700007c0c */ /* 0x002fda000bf03270 */
[----:B------:R-:W-:Y:S05]  /*8cd0*/  @!P0 BRA `(.L_x_216) ;  /* 0xffffff8400788947 */ /* 0x000fea000383ffff */
[----:B------:R-:W-:Y:S05]  /*8ce0*/  EXIT ;  /* 0x000000000000794d */ /* 0x000fea0003800000 */
.L_x_182:
[----:B------:R-:W-:-:S08]  /*8cf0*/  NOP ;  /* 0x0000000000007918 */ /* 0x000fd00000000000 */
[----:B0-----:R-:W0:-:S00]  /*8d00*/  USETMAXREG.DEALLOC.CTAPOOL 0x18 ;  /* 0x00000018000079c8 */ /* 0x001e0000080e0500 */
[----:B------:R-:W1:Y:S01]  /*8d10*/  S2UR UR4, SR_CTAID.X ;  /* 0x00000000000479c3 */ /* 0x000e620000002500 */
[----:B0-----:R-:W-:Y:S02]  /*8d20*/  IMAD.MOV.U32 R3, RZ, RZ, 0x1 ;  /* 0x00000001ff037424 */ /* 0x001fe400078e00ff */
[----:B------:R-:W-:-:S03]  /*8d30*/  IMAD.MOV.U32 R19, RZ, RZ, RZ ;  /* 0x000000ffff137224 */ /* 0x000fc600078e00ff */
[----:B------:R0:W-:Y:S02]  /*8d40*/  STL [R1], R3 ;  /* 0x0000000301007387 */ /* 0x0001e40000100800 */
[----:B------:R-:W1:Y:S02]  /*8d50*/  LDC R2, c[0x0][0xc34] ;  /* 0x00030d00ff027b82 */ /* 0x000e640000000800 */
[----:B-1----:R-:W-:Y:S01]  /*8d60*/  ISETP.LE.AND P0, PT, R2, UR4, PT ;  /* 0x0000000402007c0c */ /* 0x002fe2000bf03270 */
[----:B------:R-:W-:-:S12]  /*8d70*/  IMAD.MOV.U32 R2, RZ, RZ, 0x1 ;  /* 0x00000001ff027424 */ /* 0x000fd800078e00ff */
[----:B0-----:R-:W-:Y:S05]  /*8d80*/  @P0 BRA `(.L_x_217) ;  /* 0x00000044002c0947 */ /* 0x001fea0003800000 */
[----:B------:R-:W2:Y:S01]  /*8d90*/  LDL R4, [R1+0x30] ;  /* 0x0000300001047983 */ /* 0x000ea20000100800 */
[----:B------:R-:W0:Y:S01]  /*8da0*/  S2UR UR4, SR_CgaCtaId ;  /* 0x00000000000479c3 */ /* 0x000e220000008800 */
[C---:B------:R-:W-:Y:S01]  /*8db0*/  IMAD.SHL.U32 R2, R0.reuse, 0x8, RZ ;  /* 0x0000000800027824 */ /* 0x040fe200078e00ff */
[C---:B------:R-:W-:Y:S01]  /*8dc0*/  LOP3.LUT R5, R0.reuse, 0x7f, RZ, 0xc0, !PT ;  /* 0x0000007f00057812 */ /* 0x040fe200078ec0ff */
[----:B------:R-:W-:Y:S01]  /*8dd0*/  UMOV UR36, 0x400 ;  /* 0x0000040000247882 */ /* 0x000fe20000000000 */
[----:B------:R-:W-:Y:S01]  /*8de0*/  LOP3.LUT P0, RZ, R0, 0x1f, RZ, 0xc0, !PT ;  /* 0x0000001f00ff7812 */ /* 0x000fe2000780c0ff */
[----:B------:R-:W-:Y:S01]  /*8df0*/  IMAD.MOV.U32 R19, RZ, RZ, RZ ;  /* 0x000000ffff137224 */ /* 0x000fe200078e00ff */
[----:B------:R-:W-:Y:S01]  /*8e00*/  LOP3.LUT R3, R2, 0x1f8, RZ, 0xc0, !PT ;  /* 0x000001f802037812 */ /* 0x000fe200078ec0ff */
[----:B------:R-:W-:Y:S01]  /*8e10*/  ULDC.64 UR38, c[0x0][0x198] ;  /* 0x0000660000267ab9 */ /* 0x000fe20000000a00 */
[C---:B------:R-:W-:Y:S01]  /*8e20*/  ISETP.NE.AND P1, PT, R5.reuse, RZ, PT ;  /* 0x000000ff0500720c */ /* 0x040fe20003f25270 */
[----:B------:R-:W-:Y:S01]  /*8e30*/  ULDC UR40, c[0x0][0xc] ;  /* 0x0000030000287ab9 */ /* 0x000fe20000000800 */
[----:B------:R-:W-:-:S02]  /*8e40*/  ISETP.NE.OR P0, PT, R5, RZ, !P0 ;  /* 0x000000ff0500720c */ /* 0x000fc40004705670 */
[----:B------:R-:W-:Y:S02]  /*8e50*/  LOP3.LUT R18, R18, 0xfffffffe, RZ, 0xc0, !PT ;  /* 0xfffffffe12127812 */ /* 0x000fe400078ec0ff */
[----:B------:R-:W-:-:S07]  /*8e60*/  LOP3.LUT R2, R2, 0x38, RZ, 0xc0, !PT ;  /* 0x0000003802027812 */ /* 0x000fce00078ec0ff */
[----:B------:R-:W-:Y:S01]  /*8e70*/  @P1 LOP3.LUT R18, R18, 0x1, RZ, 0xfc, !PT ;  /* 0x0000000112121812 */ /* 0x000fe200078efcff */
[----:B0-----:R-:W-:-:S03]  /*8e80*/  ULEA UR36, UR4, UR36, 0x18 ;  /* 0x0000002404247291 */ /* 0x001fc6000f8ec03f */
[----:B------:R-:W-:-:S04]  /*8e90*/  LOP3.LUT R18, R18, 0xfffffffd, RZ, 0xc0, !PT ;  /* 0xfffffffd12127812 */ /* 0x000fc800078ec0ff */
[----:B------:R-:W-:Y:S02]  /*8ea0*/  @P0 LOP3.LUT R18, R18, 0x2, RZ, 0xfc, !PT ;  /* 0x0000000212120812 */ /* 0x000fe400078efcff */
[----:B--2---:R-:W-:Y:S02]  /*8eb0*/  R2UR UR5, R4 ;  /* 0x00000000040572ca */ /* 0x004fe400000e0000 */
[----:B------:R-:W-:Y:S01]  /*8ec0*/  LOP3.LUT R4, R3, 0x38, R0, 0x78, !PT ;  /* 0x0000003803047812 */ /* 0x000fe200078e7800 */
[----:B------:R-:W-:Y:S02]  /*8ed0*/  IMAD.SHL.U32 R3, R5, 0x8, RZ ;  /* 0x0000000805037824 */ /* 0x000fe400078e00ff */
[----:B------:R-:W-:-:S03]  /*8ee0*/  IMAD.SHL.U32 R0, R0, 0x10, RZ ;  /* 0x0000001000007824 */ /* 0x000fc600078e00ff */
[----:B------:R-:W-:Y:S02]  /*8ef0*/  LOP3.LUT R3, R4, 0x200, R3, 0xf8, !PT ;  /* 0x0000020004037812 */ /* 0x000fe400078ef803 */
[----:B------:R-:W-:-:S03]  /*8f00*/  SHF.R.U32.HI R4, RZ, 0x3, R5 ;  /* 0x00000003ff047819 */ /* 0x000fc60000011605 */
[----:B------:R-:W-:Y:S01]  /*8f10*/  ULOP3.LUT UR37, UR5, 0x2, URZ, 0xfc, !UPT ;  /* 0x0000000205257892 */ /* 0x000fe2000f8efc3f */
[----:B------:R-:W0:Y:S01]  /*8f20*/  S2UR UR5, SR_CTAID.X ;  /* 0x00000000000579c3 */ /* 0x000e220000002500 */
[----:B------:R-:W-:Y:S02]  /*8f30*/  LOP3.LUT R4, R4, 0x70, R0, 0xf8, !PT ;  /* 0x0000007004047812 */ /* 0x000fe400078ef800 */
[----:B------:R-:W-:-:S05]  /*8f40*/  LEA R0, R3, UR36, 0x1 ;  /* 0x0000002403007c11 */ /* 0x000fca000f8e08ff */
[----:B------:R1:W-:Y:S02]  /*8f50*/  STL [R1+0x10], R0 ;  /* 0x0000100001007387 */ /* 0x0003e40000100800 */
[----:B-1----:R-:W-:Y:S02]  /*8f60*/  IMAD.MOV.U32 R0, RZ, RZ, 0x1 ;  /* 0x00000001ff007424 */ /* 0x002fe400078e00ff */
[----:B0-----:R-:W-:-:S05]  /*8f70*/  IMAD.U32 R3, RZ, RZ, UR5 ;  /* 0x00000005ff037e24 */ /* 0x001fca000f8e00ff */
[----:B------:R0:W-:Y:S04]  /*8f80*/  STL [R1+0x24], R3 ;  /* 0x0000240301007387 */ /* 0x0001e80000100800 */
[----:B------:R-:W-:Y:S04]  /*8f90*/  STL [R1+0x2c], RZ ;  /* 0x00002cff01007387 */ /* 0x000fe80000100800 */
[----:B------:R1:W-:Y:S01]  /*8fa0*/  STL [R1], R0 ;  /* 0x0000000001007387 */ /* 0x0003e20000100800 */
[C---:B0-----:R-:W-:Y:S02]  /*8fb0*/  LOP3.LUT R3, R2.reuse, 0x40, RZ, 0xfc, !PT ;  /* 0x0000004002037812 */ /* 0x041fe400078efcff */
[----:B-1----:R-:W-:-:S07]  /*8fc0*/  LOP3.LUT R0, R2, 0x80, RZ, 0xfc, !PT ;  /* 0x0000008002007812 */ /* 0x002fce00078efcff */
.L_x_301:
[----:B0-----:R-:W2:Y:S01]  /*8fd0*/  LDL R4, [R1+0x24] ;  /* 0x0000240001047983 */ /* 0x001ea20000100800 */
[----:B------:R-:W0:Y:S01]  /*8fe0*/  LDC R0, c[0x0][0xc38] ;  /* 0x00030e00ff007b82 */ /* 0x000e220000000800 */
[----:B------:R-:W-:Y:S05]  /*8ff0*/  YIELD ;  /* 0x0000000000007946 */ /* 0x000fea0003800000 */
[----:B------:R-:W-:Y:S02]  /*9000*/  ULDC.64 UR4, c[0x0][0x418] ;  /* 0x0001060000047ab9 */ /* 0x000fe40000000a00 */
[----:B------:R-:W1:Y:S01]  /*9010*/  LDC R16, c[0x0][0xc44] ;  /* 0x00031100ff107b82 */ /* 0x000e620000000800 */
[----:B------:R-:W-:-:S03]  /*9020*/  UISETP.NE.U32.AND UP0, UPT, UR4, URZ, UPT ;  /* 0x0000003f0400728c */ /* 0x000fc6000bf05070 */
[----:B------:R-:W-:Y:S01]  /*9030*/  ULDC UR4, c[0x0][0x424] ;  /* 0x0001090000047ab9 */ /* 0x000fe20000000800 */
[----:B------:R-:W-:Y:S02]  /*9040*/  UISETP.NE.AND.EX UP0, UPT, UR5, URZ, UPT, UP0 ;  /* 0x0000003f0500728c */ /* 0x000fe4000bf05300 */
[----:B------:R-:W-:Y:S02]  /*9050*/  UIADD3 UR5, UR36, 0x1c400, URZ ;  /* 0x0001c40024057890 */ /* 0x000fe4000fffe03f */
[----:B------:R-:W-:Y:S02]  /*9060*/  USEL UR4, UR4, 0x1, UP0 ;  /* 0x0000000104047887 */ /* 0x000fe40008000000 */
[----:B------:R-:W-:Y:S01]  /*9070*/  ULOP3.LUT UP0, URZ, UR5, 0x3ff, URZ, 0xc0, !UPT ;  /* 0x000003ff053f7892 */ /* 0x000fe2000f80c03f */
[----:B0-----:R-:W-:Y:S02]  /*9080*/  ISETP.NE.AND P0, PT, R0, 0x1, PT ;  /* 0x000000010000780c */ /* 0x001fe40003f05270 */
[----:B-1----:R-:W-:-:S11]  /*9090*/  ISETP.NE.AND P1, PT, R16, 0x1, PT ;  /* 0x000000011000780c */ /* 0x002fd60003f25270 */
[----:B------:R-:W2:Y:S08]  /*90a0*/  @P0 LDC R5, c[0x0][0xc3c] ;  /* 0x00030f00ff050b82 */ /* 0x000eb00000000800 */
[----:B------:R-:W0:Y:S08]  /*90b0*/  @P0 LDC R0, c[0x0][0xc40] ;  /* 0x00031000ff000b82 */ /* 0x000e300000000800 */
[----:B------:R-:W1:Y:S01]  /*90c0*/  @P1 LDC.64 R2, c[0x0][0xc48] ;  /* 0x00031200ff021b82 */ /* 0x000e620000000a00 */
[----:B--2---:R-:W-:-:S05]  /*90d0*/  @P0 IMAD.HI.U32 R5, R4, R5, RZ ;  /* 0x0000000504050227 */ /* 0x004fca00078e00ff */
[----:B0-----:R-:W-:Y:S02]  /*90e0*/  @P0 SHF.R.U32.HI R4, RZ, R0, R5 ;  /* 0x00000000ff040219 */ /* 0x001fe40000011605 */
[----:B------:R-:W0:Y:S01]  /*90f0*/  LDC R0, c[0x0][0x2f0] ;  /* 0x0000bc00ff007b82 */ /* 0x000e220000000800 */
[----:B------:R-:W-:Y:S02]  /*9100*/  PLOP3.LUT P0, PT, PT, PT, UP0, 0x80, 0x0 ;  /* 0x000000000000781c */ /* 0x000fe40003f0f008 */
[----:B-1----:R-:W-:Y:S01]  /*9110*/  @P1 IMAD.HI.U32 R2, R4, R2, RZ ;  /* 0x0000000204021227 */ /* 0x002fe200078e00ff */
[----:B------:R-:W-:Y:S03]  /*9120*/  STL [R1+0x1c], R4 ;  /* 0x00001c0401007387 */ /* 0x000fe60000100800 */
[----:B------:R-:W-:Y:S01]  /*9130*/  IMAD.MOV.U32 R6, RZ, RZ, R4 ;  /* 0x000000ffff067224 */ /* 0x000fe200078e0004 */
[----:B------:R-:W-:-:S05]  /*9140*/  @P1 SHF.R.U32.HI R6, RZ, R3, R2 ;  /* 0x00000003ff061219 */ /* 0x000fca0000011602 */
[----:B------:R-:W-:Y:S01]  /*9150*/  STL [R1+0x14], R6 ;  /* 0x0000140601007387 */ /* 0x000fe20000100800 */
[----:B------:R-:W-:-:S04]  /*9160*/  IMAD.MOV R3, RZ, RZ, -R6 ;  /* 0x000000ffff037224 */ /* 0x000fc800078e0a06 */
[----:B------:R-:W-:Y:S02]  /*9170*/  IMAD R16, R16, R3, R4 ;  /* 0x0000000310107224 */ /* 0x000fe400078e0204 */
[----:B0-----:R-:W-:-:S05]  /*9180*/  IMAD R0, R0, UR4, RZ ;  /* 0x0000000400007c24 */ /* 0x001fca000f8e02ff */
[----:B------:R0:W-:Y:S02]  /*9190*/  STL [R1+0x28], R0 ;  /* 0x0000280001007387 */ /* 0x0001e40000100800 */
[----:B0-----:R-:W-:-:S05]  /*91a0*/  VIADD R0, R0, 0x7f ;  /* 0x0000007f00007836 */ /* 0x001fca0000000000 */
[----:B------:R-:W-:-:S04]  /*91b0*/  SHF.R.S32.HI R3, RZ, 0x1f, R0 ;  /* 0x0000001fff037819 */ /* 0x000fc80000011400 */
[----:B------:R-:W-:-:S04]  /*91c0*/  LEA.HI R3, R3, R0, RZ, 0x7 ;  /* 0x0000000003037211 */ /* 0x000fc800078f38ff */
[----:B------:R-:W-:-:S05]  /*91d0*/  SHF.R.S32.HI R0, RZ, 0x7, R3 ;  /* 0x00000007ff007819 */ /* 0x000fca0000011403 */
[----:B------:R0:W-:Y:S01]  /*91e0*/  STL [R1+0x20], R0 ;  /* 0x0000200001007387 */ /* 0x0001e20000100800 */
[----:B------:R-:W-:Y:S05]  /*91f0*/  @!P0 BRA `(.L_x_218) ;  /* 0x0000000000408947 */ /* 0x000fea0003800000 */
[----:B------:R-:W-:Y:S01]  /*9200*/  MOV R2, 0x0 ;  /* 0x0000000000027802 */ /* 0x000fe20000000f00 */
[----:B------:R-:W-:Y:S01]  /*9210*/  ULDC.64 UR6, c[0x4][0x118] ;  /* 0x0100460000067ab9 */ /* 0x000fe20000000a00 */
[----:B------:R-:W-:Y:S01]  /*9220*/  ULDC.64 UR8, c[0x4][0x120] ;  /* 0x0100480000087ab9 */ /* 0x000fe20000000a00 */
[----:B------:R-:W-:Y:S01]  /*9230*/  ULDC.64 UR4, c[0x4][0x70] ;  /* 0x01001c0000047ab9 */ /* 0x000fe20000000a00 */
[----:B------:R-:W-:Y:S02]  /*9240*/  IMAD.U32 R4, RZ, RZ, UR6 ;  /* 0x00000006ff047e24 */ /* 0x000fe4000f8e00ff */
[----:B------:R-:W1:Y:S01]  /*9250*/  LDC.64 R2, c[0x4][R2] ;  /* 0x0100000002027b82 */ /* 0x000e620000000a00 */
[----:B------:R-:W-:Y:S02]  /*9260*/  IMAD.U32 R5, RZ, RZ, UR7 ;  /* 0x00000007ff057e24 */ /* 0x000fe4000f8e00ff */
[----:B------:R-:W-:Y:S02]  /*9270*/  IMAD.U32 R6, RZ, RZ, UR8 ;  /* 0x00000008ff067e24 */ /* 0x000fe4000f8e00ff */
[----:B------:R-:W-:-:S02]  /*9280*/  IMAD.U32 R7, RZ, RZ, UR9 ;  /* 0x00000009ff077e24 */ /* 0x000fc4000f8e00ff */
[----:B------:R-:W-:Y:S02]  /*9290*/  IMAD.U32 R10, RZ, RZ, UR4 ;  /* 0x00000004ff0a7e24 */ /* 0x000fe4000f8e00ff */
[----:B------:R-:W-:Y:S02]  /*92a0*/  IMAD.U32 R11, RZ, RZ, UR5 ;  /* 0x00000005ff0b7e24 */ /* 0x000fe4000f8e00ff */
[----:B------:R-:W-:Y:S02]  /*92b0*/  IMAD.MOV.U32 R8, RZ, RZ, 0x70 ;  /* 0x00000070ff087424 */ /* 0x000fe400078e00ff */
[----:B------:R-:W-:Y:S02]  /*92c0*/  IMAD.MOV.U32 R12, RZ, RZ, 0x1 ;  /* 0x00000001ff0c7424 */ /* 0x000fe400078e00ff */
[----:B------:R-:W-:-:S07]  /*92d0*/  IMAD.MOV.U32 R13, RZ, RZ, RZ ;  /* 0x000000ffff0d7224 */ /* 0x000fce00078e00ff */
[----:B------:R-:W-:-:S07]  /*92e0*/  LEPC R20, `(.L_x_218) ;  /* 0x000000001014794e */ /* 0x000fce0000000000 */
[----:B01----:R-:W-:Y:S05]  /*92f0*/  CALL.ABS.NOINC R2 ;  /* 0x0000000002007343 */ /* 0x003fea0003c00000 */
.L_x_218:
        /* <DEDUP_REMOVED lines=8> */
[----:B------:R1:W2:Y:S01]  /*9380*/  LDC.64 R2, c[0x4][R17] ;  /* 0x0100000011027b82 */ /* 0x0002a20000000a00 */
[----:B------:R-:W-:Y:S02]  /*9390*/  IMAD.U32 R4, RZ, RZ, UR6 ;  /* 0x00000006ff047e24 */ /* 0x000fe4000f8e00ff */
[----:B------:R-:W-:Y:S02]  /*93a0*/  IMAD.U32 R5, RZ, RZ, UR7 ;  /* 0x00000007ff057e24 */ /* 0x000fe4000f8e00ff */
[----:B------:R-:W-:Y:S02]  /*93b0*/  IMAD.U32 R6, RZ, RZ, UR8 ;  /* 0x00000008ff067e24 */ /* 0x000fe4000f8e00ff */
[----:B------:R-:W-:-:S02]  /*93c0*/  IMAD.U32 R7, RZ, RZ, UR9 ;  /* 0x00000009ff077e24 */ /* 0x000fc4000f8e00ff */
[----:B------:R-:W-:Y:S02]  /*93d0*/  IMAD.U32 R10, RZ, RZ, UR4 ;  /* 0x00000004ff0a7e24 */ /* 0x000fe4000f8e00ff */
[----:B------:R-:W-:Y:S02]  /*93e0*/  IMAD.U32 R11, RZ, RZ, UR5 ;  /* 0x00000005ff0b7e24 */ /* 0x000fe4000f8e00ff */
[----:B------:R-:W-:Y:S02]  /*93f0*/  IMAD.MOV.U32 R8, RZ, RZ, 0x70 ;  /* 0x00000070ff087424 */ /* 0x000fe400078e00ff */
[----:B------:R-:W-:Y:S02]  /*9400*/  IMAD.MOV.U32 R12, RZ, RZ, 0x1 ;  /* 0x00000001ff0c7424 */ /* 0x000fe400078e00ff */
[----:B-1----:R-:W-:-:S07]  /*9410*/  IMAD.MOV.U32 R13, RZ, RZ, RZ ;  /* 0x000000ffff0d7224 */ /* 0x002fce00078e00ff */
[----:B------:R-:W-:-:S07]  /*9420*/  LEPC R20, `(.L_x_220) ;  /* 0x000000001014794e */ /* 0x000fce0000000000 */
[----:B0-2---:R-:W-:Y:S05]  /*9430*/  CALL.ABS.NOINC R2 ;  /* 0x0000000002007343 */ /* 0x005fea0003c00000 */
.L_x_220:
[----:B------:R0:W1:Y:S01]  /*9440*/  LDC.64 R2, c[0x4][R17] ;  /* 0x0100000011027b82 */ /* 0x0000620000000a00 */
[----:B------:R-:W-:Y:S01]  /*9450*/  ULDC.64 UR6, c[0x4][0x118] ;  /* 0x0100460000067ab9 */ /* 0x000fe20000000a00 */
[----:B------:R-:W-:Y:S01]  /*9460*/  ULDC.64 UR8, c[0x4][0x120] ;  /* 0x0100480000087ab9 */ /* 0x000fe20000000a00 */
[----:B------:R-:W-:Y:S01]  /*9470*/  ULDC.64 UR4, c[0x4][0x80] ;  /* 0x0100200000047ab9 */ /* 0x000fe20000000a00 */
        /* <DEDUP_REMOVED lines=8> */
[----:B0-----:R-:W-:-:S07]  /*9500*/  IMAD.MOV.U32 R13, RZ, RZ, RZ ;  /* 0x000000ffff0d7224 */ /* 0x001fce00078e00ff */
[----:B------:R-:W-:-:S07]  /*9510*/  LEPC R20, `(.L_x_219) ;  /* 0x000000001014794e */ /* 0x000fce0000000000 */
[----:B-1----:R-:W-:Y:S05]  /*9520*/  CALL.ABS.NOINC R2 ;  /* 0x0000000002007343 */ /* 0x002fea0003c00000 */
.L_x_219:
[----:B------:R-:W2:Y:S01]  /*9530*/  LDL R2, [R1+0x20] ;  /* 0x0000200001027983 */ /* 0x000ea20000100800 */
[----:B------:R-:W-:-:S03]  /*9540*/  ULDC.64 UR4, c[0x0][0x9f8] ;  /* 0x00027e0000047ab9 */ /* 0x000fc60000000a00 */
[----:B0-----:R-:W3:Y:S01]  /*9550*/  LDL R0, [R1+0x14] ;  /* 0x0000140001007983 */ /* 0x001ee20000100800 */
[----:B------:R-:W-:-:S04]  /*9560*/  ISETP.NE.U32.AND P0, PT, RZ, UR4, PT ;  /* 0x00000004ff007c0c */ /* 0x000fc8000bf05070 */
[----:B------:R-:W-:Y:S01]  /*9570*/  ISETP.NE.AND.EX P0, PT, RZ, UR5, PT, P0 ;  /* 0x00000005ff007c0c */ /* 0x000fe2000bf05300 */
[----:B--2---:R-:W-:-:S12]  /*9580*/  IMAD.MOV.U32 R17, RZ, RZ, R2 ;  /* 0x000000ffff117224 */ /* 0x004fd800078e0002 */
[----:B------:R-:W3:Y:S02]  /*9590*/  @P0 LDC.64 R2, c[0x0][0x9f8] ;  /* 0x00027e00ff020b82 */ /* 0x000ee40000000a00 */
[----:B---3--:R-:W-:-:S05]  /*95a0*/  @P0 IMAD.WIDE R2, R0, 0x4, R2 ;  /* 0x0000000400020825 */ /* 0x008fca00078e0202 */
[----:B------:R0:W2:Y:S01]  /*95b0*/  @P0 LDG.E R0, desc[UR60][R2.64] ;  /* 0x0000003c02000981 */ /* 0x0000a2000c1e1900 */
[----:B------:R-:W-:Y:S01]  /*95c0*/  VIADD R9, R17, 0xffffffff ;  /* 0xffffffff11097836 */ /* 0x000fe20000000000 */
[----:B------:R-:W-:Y:S01]  /*95d0*/  UMOV UR4, 0xffffffff ;  /* 0xffffffff00047882 */ /* 0x000fe20000000000 */
[----:B------:R-:W-:-:S03]  /*95e0*/  LOP3.LUT R18, R18, 0xfffffffb, RZ, 0xc0, !PT ;  /* 0xfffffffb12127812 */ /* 0x000fc600078ec0ff */
[----:B------:R1:W-:Y:S01]  /*95f0*/  STL [R1+0x18], R9 ;  /* 0x0000180901007387 */ /* 0x0003e20000100800 */
[----:B0-----:R-:W0:Y:S02]  /*9600*/  LDC.64 R2, c[0x0][0x418] ;  /* 0x00010600ff027b82 */ /* 0x001e240000000a00 */
[----:B0-----:R-:W-:-:S04]  /*9610*/  ISETP.NE.U32.AND P0, PT, R2, RZ, PT ;  /* 0x000000ff0200720c */ /* 0x001fc80003f05070 */
[----:B------:R-:W-:-:S13]  /*9620*/  ISETP.NE.AND.EX P1, PT, R3, RZ, PT, P0 ;  /* 0x000000ff0300720c */ /* 0x000fda0003f25300 */
[----:B------:R-:W-:Y:S02]  /*9630*/  @P1 LOP3.LUT R18, R18, 0x4, RZ, 0xfc, !PT ;  /* 0x0000000412121812 */ /* 0x000fe400078efcff */
[----:B--2---:R-:W-:Y:S01]  /*9640*/  SHF.R.S32.HI R8, RZ, 0x1f, R0 ;  /* 0x0000001fff087819 */ /* 0x004fe20000011400 */
[----:B------:R1:W-:Y:S01]  /*9650*/  STL [R1+0x8], R0 ;  /* 0x0000080001007387 */ /* 0x0003e20000100800 */
[----:B------:R-:W-:-:S03]  /*9660*/  SEL R17, R0, RZ, !P1 ;  /* 0x000000ff00117207 */ /* 0x000fc60004800000 */
[----:B------:R1:W-:Y:S01]  /*9670*/  STL [R1+0xc], R8 ;  /* 0x00000c0801007387 */ /* 0x0003e20000100800 */
[----:B------:R-:W-:Y:S05]  /*9680*/  BRA.DIV UR4, `(.L_x_221) ;  /* 0x0000004204407947 */ /* 0x000fea000b800000 */
[----:B------:R-:W0:Y:S02]  /*9690*/  S2R R4, SR_TID.X ;  /* 0x0000000000047919 */ /* 0x000e240000002100 */
[----:B0-----:R-:W-:-:S04]  /*96a0*/  SHF.R.U32.HI R4, RZ, 0x5, R4 ;  /* 0x00000005ff047819 */ /* 0x001fc80000011604 */
[----:B------:R-:W-:-:S05]  /*96b0*/  LOP3.LUT R4, R4, 0x3, RZ, 0xc0, !PT ;  /* 0x0000000304047812 */ /* 0x000fca00078ec0ff */
[----:B------:R0:W2:Y:S02]  /*96c0*/  SHFL.IDX PT, R14, R4, RZ, 0x1f ;  /* 0x00001fff040e7589 */ /* 0x0000a400000e0000 */
.L_x_317:
[----:B--2---:R-:W-:Y:S02]  /*96d0*/  ISETP.NE.AND P0, PT, R14, RZ, PT ;  /* 0x000000ff0e00720c */ /* 0x004fe40003f05270 */
[----:B------:R-:W-:Y:S02]  /*96e0*/  PLOP3.LUT P2, PT, PT, PT, PT, 0x8, 0x0 ;  /* 0x000000000000781c */ /* 0x000fe40003f4e170 */
[----:B------:R-:W-:-:S11]  /*96f0*/  LOP3.LUT R18, R18, 0xfffffff7, RZ, 0xc0, !PT ;  /* 0xfffffff712127812 */ /* 0x000fd600078ec0ff */
[----:B------:R-:W-:Y:S01]  /*9700*/  @P2 LOP3.LUT R18, R18, 0x8, RZ, 0xfc, !PT ;  /* 0x0000000812122812 */ /* 0x000fe200078efcff */
[----:B------:R-:W-:Y:S06]  /*9710*/  @P0 BRA `(.L_x_222) ;  /* 0x00000004004c0947 */ /* 0x000fec0003800000 */
[----:B------:R-:W-:-:S03]  /*9720*/  UMOV UR4, 0xffffffff ;  /* 0xffffffff00047882 */ /* 0x000fc60000000000 */
[----:B------:R-:W-:Y:S05]  /*9730*/  BRA.DIV UR4, `(.L_x_223) ;  /* 0x0000004204487947 */ /* 0x000fea000b800000 */
[----:B------:R-:W-:-:S13]  /*9740*/  ELECT P6, URZ, PT ;  /* 0x00000000003f782f */ /* 0x000fda00038c0000 */
.L_x_320:
[----:B------:R-:W-:Y:S05]  /*9750*/  @!P6 BRA `(.L_x_222) ;  /* 0x00000004003ce947 */ /* 0x000fea0003800000 */
[----:B------:R2:W-:Y:S01]  /*9760*/  STL [R1+0x4], R9 ;  /* 0x0000040901007387 */ /* 0x0005e20000100800 */
[----:B------:R-:W-:Y:S05]  /*9770*/  @!P1 BRA `(.L_x_224) ;  /* 0x0000000000489947 */ /* 0x000fea0003800000 */
[----:B------:R-:W3:Y:S01]  /*9780*/  LDC R7, c[0x0][0x43c] ;  /* 0x00010f00ff077b82 */ /* 0x000ee20000000800 */
[----:B------:R-:W-:Y:S01]  /*9790*/  ULDC.64 UR4, c[0x0][0x428] ;  /* 0x00010a0000047ab9 */ /* 0x000fe20000000a00 */
[----:B---3--:R-:W-:-:S13]  /*97a0*/  ISETP.NE.AND P0, PT, R7, 0x1, PT ;  /* 0x000000010700780c */ /* 0x008fda0003f05270 */
[----:B0-----:R-:W0:Y:S02]  /*97b0*/  @P0 LDC.64 R4, c[0x0][0x440] ;  /* 0x00011000ff040b82 */ /* 0x001e240000000a00 */
[----:B0-----:R-:W-:-:S04]  /*97c0*/  @P0 IMAD.HI.U32 R6, R9, R4, RZ ;  /* 0x0000000409060227 */ /* 0x001fc800078e00ff */
[----:B------:R-:W-:Y:S01]  /*97d0*/  IMAD.MOV.U32 R4, RZ, RZ, R9 ;  /* 0x000000ffff047224 */ /* 0x000fe200078e0009 */
[----:B------:R-:W-:-:S05]  /*97e0*/  @P0 SHF.R.U32.HI R4, RZ, R5, R6 ;  /* 0x00000005ff040219 */ /* 0x000fca0000011606 */
[----:B------:R-:W-:-:S04]  /*97f0*/  IMAD.MOV R5, RZ, RZ, -R4 ;  /* 0x000000ffff057224 */ /* 0x000fc800078e0a04 */
[----:B------:R-:W-:Y:S01]  /*9800*/  IMAD R6, R7, R5, R9 ;  /* 0x0000000507067224 */ /* 0x000fe200078e0209 */
[----:B------:R-:W-:-:S04]  /*9810*/  SHF.R.S32.HI R5, RZ, 0x1f, R4 ;  /* 0x0000001fff057819 */ /* 0x000fc80000011404 */
[----:B------:R0:W-:Y:S01]  /*9820*/  STL [R1+0x4], R6 ;  /* 0x0000040601007387 */ /* 0x0001e20000100800 */
[----:B------:R-:W-:-:S03]  /*9830*/  IMAD.WIDE.U32 R4, R0, UR4, R4 ;  /* 0x0000000400047c25 */ /* 0x000fc6000f8e0004 */
[----:B------:R-:W-:Y:S01]  /*9840*/  LEA R2, P0, R4, R2, 0x2 ;  /* 0x0000000204027211 */ /* 0x000fe200078010ff */
[----:B0-----:R-:W-:-:S04]  /*9850*/  IMAD R6, R8, UR4, RZ ;  /* 0x0000000408067c24 */ /* 0x001fc8000f8e02ff */
[----:B-1----:R-:W-:-:S04]  /*9860*/  IMAD R0, R0, UR5, R6 ;  /* 0x0000000500007c24 */ /* 0x002fc8000f8e0206 */
[----:B------:R-:W-:-:S05]  /*9870*/  IMAD.IADD R0, R5, 0x1, R0 ;  /* 0x0000000105007824 */ /* 0x000fca00078e0200 */
[----:B------:R-:W-:-:S05]  /*9880*/  LEA.HI.X R3, R4, R3, R0, 0x2, P0 ;  /* 0x0000000304037211 */ /* 0x000fca00000f1400 */
[----:B------:R3:W5:Y:S02]  /*9890*/  LDG.E R0, desc[UR60][R2.64] ;  /* 0x0000003c02007981 */ /* 0x000764000c1e1900 */
.L_x_224:
[----:B---3--:R-:W3:Y:S01]  /*98a0*/  LDL R3, [R1] ;  /* 0x0000000001037983 */ /* 0x008ee20000100800 */
[----:B------:R-:W-:Y:S02]  /*98b0*/  LEA R2, R19, UR36, 0x3 ;  /* 0x0000002413027c11 */ /* 0x000fe4000f8e18ff */
[----:B---3--:R-:W-:-:S04]  /*98c0*/  SHF.L.U32 R3, R3, 0x1f, RZ ;  /* 0x0000001f03037819 */ /* 0x008fc800000006ff */
[----:B------:R-:W3:Y:S02]  /*98d0*/  SYNCS.PHASECHK.TRANS64.TRYWAIT P0, [R2+URZ+0x34840], R3 ;  /* 0x03484003020075a7 */ /* 0x000ee4000800017f */
[----:B---3--:R-:W-:Y:S05]  /*98e0*/  @!P0 BRA `(.L_x_225) ;  /* 0x0000003c00fc8947 */ /* 0x008fea0003800000 */
.L_x_321:
[----:B0-----:R-:W0:Y:S01]  /*98f0*/  S2R R4, SR_TID.X ;  /* 0x0000000000047919 */ /* 0x001e220000002100 */
[----:B------:R-:W-:-:S04]  /*9900*/  UPRMT UR4, UR37, 0x9910, URZ ;  /* 0x0000991025047896 */ /* 0x000fc8000800003f */
[----:B------:R-:W-:Y:S01]  /*9910*/  UISETP.NE.AND UP0, UPT, UR4, 0x2, UPT ;  /* 0x000000020400788c */ /* 0x000fe2000bf05270 */
[----:B0-----:R-:W-:-:S04]  /*9920*/  LOP3.LUT R4, R4, 0x7f, RZ, 0xc0, !PT ;  /* 0x0000007f04047812 */ /* 0x001fc800078ec0ff */
[----:B------:R-:W-:-:S13]  /*9930*/  ISETP.NE.AND P0, PT, R4, RZ, PT ;  /* 0x000000ff0400720c */ /* 0x000fda0003f05270 */
[----:B---3--:R-:W-:-:S04]  /*9940*/  @!P0 IMAD.MOV.U32 R3, RZ, RZ, 0xc000 ;  /* 0x0000c000ff038424 */ /* 0x008fc800078e00ff */
[----:B------:R0:W-:Y:S01]  /*9950*/  @!P0 SYNCS.ARRIVE.TRANS64 RZ, [R2+URZ+0x34830], R3 ;  /* 0x0348300302ff89a7 */ /* 0x0001e2000800003f */
[----:B------:R-:W-:-:S13]  /*9960*/  PLOP3.LUT P0, PT, PT, PT, UP0, 0x80, 0x0 ;  /* 0x000000000000781c */ /* 0x000fda0003f0f008 */
[----:B0-----:R-:W-:Y:S05]  /*9970*/  @P0 BRA `(.L_x_226) ;  /* 0x0000000000040947 */ /* 0x001fea0003800000 */
[----:B------:R-:W-:Y:S01]  /*9980*/  BPT.TRAP 0x1 ;  /* 0x000000040000795c */ /* 0x000fe20000300000 */
.L_x_226:
[----:B------:R-:W-:-:S13]  /*9990*/  LOP3.LUT P0, RZ, R18, 0x2, RZ, 0xc0, !PT ;  /* 0x0000000212ff7812 */ /* 0x000fda000780c0ff */
[----:B------:R-:W-:Y:S05]  /*99a0*/  @P0 BRA `(.L_x_227) ;  /* 0x0000000000040947 */ /* 0x000fea0003800000 */
[----:B------:R-:W-:Y:S01]  /*99b0*/  BPT.TRAP 0x1 ;  /* 0x000000040000795c */ /* 0x000fe20000300000 */
.L_x_227:
[----:B------:R-:W3:Y:S01]  /*99c0*/  LDL R4, [R1+0x4] ;  /* 0x0000040001047983 */ /* 0x000ee20000100800 */
[----:B------:R-:W-:Y:S01]  /*99d0*/  R2UR UR14, R2 ;  /* 0x00000000020e72ca */ /* 0x000fe200000e0000 */
[----:B------:R-:W-:Y:S01]  /*99e0*/  UIADD3 UR4, UP0, UR38, 0x370, URZ ;  /* 0x0000037026047890 */ /* 0x000fe2000ff1e03f */
[----:B------:R-:W-:Y:S01]  /*99f0*/  R2UR UR12, R16 ;  /* 0x00000000100c72ca */ /* 0x000fe200000e0000 */
[----:B------:R-:W0:Y:S01]  /*9a00*/  S2R R5, SR_CgaCtaId ;  /* 0x0000000000057919 */ /* 0x000e220000008800 */
[----:B-----5:R-:W-:Y:S01]  /*9a10*/  R2UR UR13, R0 ;  /* 0x00000000000d72ca */ /* 0x020fe200000e0000 */
[----:B------:R-:W-:Y:S01]  /*9a20*/  UMOV UR10, URZ ;  /* 0x0000003f000a7c82 */ /* 0x000fe20008000000 */
[----:B------:R-:W-:Y:S01]  /*9a30*/  UMOV UR18, 0x30000 ;  /* 0x0003000000127882 */ /* 0x000fe20000000000 */
[----:B------:R-:W4:Y:S01]  /*9a40*/  S2R R3, SR_CgaCtaId ;  /* 0x0000000000037919 */ /* 0x000f220000008800 */
[----:B------:R-:W-:Y:S01]  /*9a50*/  UMOV UR6, 0x0 ;  /* 0x0000000000067882 */ /* 0x000fe20000000000 */
[----:B------:R-:W-:Y:S01]  /*9a60*/  UMOV UR7, 0x14f00000 ;  /* 0x14f0000000077882 */ /* 0x000fe20000000000 */
[----:B------:R-:W-:Y:S01]  /*9a70*/  UMOV UR16, 0x40 ;  /* 0x0000004000107882 */ /* 0x000fe20000000000 */
[----:B------:R-:W-:Y:S01]  /*9a80*/  PLOP3.LUT P0, PT, PT, PT, PT, 0x80, 0x0 ;  /* 0x000000000000781c */ /* 0x000fe20003f0f070 */
[----:B------:R-:W-:Y:S01]  /*9a90*/  IMAD.MOV.U32 R17, RZ, RZ, R0 ;  /* 0x000000ffff117224 */ /* 0x000fe200078e0000 */
[----:B------:R-:W-:-:S11]  /*9aa0*/  LOP3.LUT R18, R18, 0xfffffff7, RZ, 0xc0, !PT ;  /* 0xfffffff712127812 */ /* 0x000fd600078ec0ff */
[----:B------:R-:W-:Y:S01]  /*9ab0*/  @P0 LOP3.LUT R18, R18, 0x8, RZ, 0xfc, !PT ;  /* 0x0000000812120812 */ /* 0x000fe200078efcff */
[----:B0-----:R-:W-:Y:S02]  /*9ac0*/  IMAD.SHL.U32 R5, R5, 0x1000, RZ ;  /* 0x0000100005057824 */ /* 0x001fe400078e00ff */
[----:B----4-:R-:W-:-:S03]  /*9ad0*/  IMAD.SHL.U32 R3, R3, 0x40, RZ ;  /* 0x0000004003037824 */ /* 0x010fc600078e00ff */
[----:B------:R-:W-:Y:S02]  /*9ae0*/  LOP3.LUT R5, R5, 0x1000, RZ, 0xc0, !PT ;  /* 0x0000100005057812 */ /* 0x000fe400078ec0ff */
[----:B------:R-:W-:-:S03]  /*9af0*/  LOP3.LUT R3, R3, 0x40, RZ, 0xc0, !PT ;  /* 0x0000004003037812 */ /* 0x000fc600078ec0ff */
[----:B------:R-:W-:Y:S01]  /*9b00*/  IMAD R2, R19, 0x6000, R5 ;  /* 0x0000600013027824 */ /* 0x000fe200078e0205 */
[----:B------:R-:W-:-:S04]  /*9b10*/  R2UR UR9, R3 ;  /* 0x00000000030972ca */ /* 0x000fc800000e0000 */
[----:B------:R-:W-:-:S13]  /*9b20*/  R2UR UR5, R2 ;  /* 0x00000000020572ca */ /* 0x000fda00000e0000 */
[----:B------:R-:W-:Y:S02]  /*9b30*/  ULEA UR8, UR5, UR36, 0x1 ;  /* 0x0000002405087291 */ /* 0x000fe4000f8e083f */
[----:B------:R-:W-:Y:S02]  /*9b40*/  UIADD3.X UR5, URZ, UR39, URZ, UP0, !UPT ;  /* 0x000000273f057290 */ /* 0x000fe400087fe43f */
[----:B------:R-:W-:Y:S02]  /*9b50*/  UIADD3 UR15, UR8, 0x20400, URZ ;  /* 0x00020400080f7890 */ /* 0x000fe4000fffe03f */
[----:B------:R-:W-:Y:S01]  /*9b60*/  UIADD3 UR17, UR8, 0x24400, URZ ;  /* 0x0002440008117890 */ /* 0x000fe2000fffe03f */
[----:B---3--:R-:W-:-:S13]  /*9b70*/  R2UR UR11, R4 ;  /* 0x00000000040b72ca */ /* 0x008fda00000e0000 */
[----:B------:R-:W-:Y:S02]  /*9b80*/  ULEA UR11, UR11, UR9, 0x7 ;  /* 0x000000090b0b7291 */ /* 0x000fe4000f8e383f */
[----:B------:R-:W-:Y:S02]  /*9b90*/  UIADD3 UR9, UR14, 0x34830, URZ ;  /* 0x000348300e097890 */ /* 0x000fe4000fffe03f */
[----:B------:R-:W-:-:S07]  /*9ba0*/  UIADD3 UR14, UR8, 0x1c400, URZ ;  /* 0x0001c400080e7890 */ /* 0x000fce000fffe03f */
[----:B------:R-:W-:Y:S01]  /*9bb0*/  UMOV UR8, UR14 ;  /* 0x0000000e00087c82 */ /* 0x000fe20008000000 */
[----:B------:R-:W-:Y:S01]  /*9bc0*/  UMOV UR14, 0x80 ;  /* 0x00000080000e7882 */ /* 0x000fe20000000000 */
[----:B------:R0:W-:Y:S02]  /*9bd0*/  UTMALDG.4D.MULTICAST [UR8], [UR4], UR18, desc[UR6] ;  /* 0x00000608040073b4 */ /* 0x0001e40008019812 */
[----:B0-----:R-:W-:Y:S01]  /*9be0*/  UMOV UR8, UR15 ;  /* 0x0000000f00087c82 */ /* 0x001fe20008000000 */
[----:B------:R-:W-:Y:S02]  /*9bf0*/  UMOV UR10, UR16 ;  /* 0x00000010000a7c82 */ /* 0x000fe40008000000 */
[----:B------:R0:W-:Y:S02]  /*9c00*/  UTMALDG.4D.MULTICAST [UR8], [UR4], UR18, desc[UR6] ;  /* 0x00000608040073b4 */ /* 0x0001e40008019812 */
[----:B0-----:R-:W-:Y:S01]  /*9c10*/  UMOV UR8, UR17 ;  /* 0x0000001100087c82 */ /* 0x001fe20008000000 */
[----:B------:R-:W-:-:S02]  /*9c20*/  UMOV UR10, UR14 ;  /* 0x0000000e000a7c82 */ /* 0x000fc40008000000 */
[----:B------:R3:W-:Y:S02]  /*9c30*/  UTMALDG.4D.MULTICAST [UR8], [UR4], UR18, desc[UR6] ;  /* 0x00000608040073b4 */ /* 0x0007e40008019812 */
[----:B---3--:R-:W-:Y:S01]  /*9c40*/  NOP ;  /* 0x0000000000007918 */ /* 0x008fe20000000000 */
.L_x_222:
        /* <DEDUP_REMOVED lines=10> */
[----:B0-----:R-:W-:Y:S02]  /*9cf0*/  IMAD.U32 R4, RZ, RZ, UR6 ;  /* 0x00000006ff047e24 */ /* 0x001fe4000f8e00ff */
[----:B------:R-:W0:Y:S01]  /*9d00*/  LDC.64 R2, c[0x4][R2] ;  /* 0x0100000002027b82 */ /* 0x000e220000000a00 */
[----:B------:R-:W-:Y:S02]  /*9d10*/  IMAD.U32 R5, RZ, RZ, UR7 ;  /* 0x00000007ff057e24 */ /* 0x000fe4000f8e00ff */
[----:B------:R-:W-:Y:S02]  /*9d20*/  IMAD.U32 R6, RZ, RZ, UR8 ;  /* 0x00000008ff067e24 */ /* 0x000fe4000f8e00ff */
[----:B------:R-:W-:-:S02]  /*9d30*/  IMAD.U32 R7, RZ, RZ, UR9 ;  /* 0x00000009ff077e24 */ /* 0x000fc4000f8e00ff */
[----:B------:R-:W-:Y:S02]  /*9d40*/  IMAD.U32 R10, RZ, RZ, UR4 ;  /* 0x00000004ff0a7e24 */ /* 0x000fe4000f8e00ff */
[----:B------:R-:W-:Y:S02]  /*9d50*/  IMAD.U32 R11, RZ, RZ, UR5 ;  /* 0x00000005ff0b7e24 */ /* 0x000fe4000f8e00ff */
[----:B-1----:R-:W-:Y:S02]  /*9d60*/  IMAD.MOV.U32 R8, RZ, RZ, 0x70 ;  /* 0x00000070ff087424 */ /* 0x002fe400078e00ff */
[----:B------:R-:W-:Y:S02]  /*9d70*/  IMAD.MOV.U32 R12, RZ, RZ, 0x1 ;  /* 0x00000001ff0c7424 */ /* 0x000fe400078e00ff */
[----:B------:R-:W-:-:S07]  /*9d80*/  IMAD.MOV.U32 R13, RZ, RZ, RZ ;  /* 0x000000ffff0d7224 */ /* 0x000fce00078e00ff */
[----:B------:R-:W-:-:S07]  /*9d90*/  LEPC R20, `(.L_x_228) ;  /* 0x000000001014794e */ /* 0x000fce0000000000 */
[----:B0-2---:R-:W-:Y:S05]  /*9da0*/  CALL.ABS.NOINC R2 ;  /* 0x0000000002007343 */ /* 0x005fea0003c00000 */
.L_x_228:
[----:B------:R-:W3:Y:S01]  /*9db0*/  LDL.LU R5, [R1+0x14] ;  /* 0x0000140001057983 */ /* 0x000ee20000300800 */
[----:B-1----:R-:W-:Y:S01]  /*9dc0*/  SHF.R.S32.HI R0, RZ, 0x1f, R16 ;  /* 0x0000001fff007819 */ /* 0x002fe20000011410 */
[----:B------:R-:W-:Y:S01]  /*9dd0*/  ULDC.64 UR4, c[0x0][0x2d8] ;  /* 0x0000b60000047ab9 */ /* 0x000fe20000000a00 */
[----:B------:R-:W1:Y:S01]  /*9de0*/  LDC R8, c[0x0][0x448] ;  /* 0x00011200ff087b82 */ /* 0x000e620000000800 */
[----:B------:R-:W4:Y:S04]  /*9df0*/  LDL.LU R7, [R1+0x1c] ;  /* 0x00001c0001077983 */ /* 0x000f280000300800 */
[----:B0-----:R-:W2:Y:S01]  /*9e00*/  LDL R4, [R1+0x24] ;  /* 0x0000240001047983 */ /* 0x001ea20000100800 */
[----:B------:R-:W-:Y:S02]  /*9e10*/  IMAD R0, R0, UR4, RZ ;  /* 0x0000000400007c24 */ /* 0x000fe4000f8e02ff */
[C---:B------:R-:W-:Y:S01]  /*9e20*/  IMAD.WIDE.U32 R2, R16.reuse, UR4, RZ ;  /* 0x0000000410027c25 */ /* 0x040fe2000f8e00ff */
[----:B------:R-:W0:Y:S03]  /*9e30*/  S2R R10, SR_TID.X ;  /* 0x00000000000a7919 */ /* 0x000e260000002100 */
[----:B------:R-:W-:Y:S01]  /*9e40*/  IMAD R0, R16, UR5, R0 ;  /* 0x0000000510007c24 */ /* 0x000fe2000f8e0200 */
[----:B------:R-:W-:-:S03]  /*9e50*/  ULDC.64 UR4, c[0x0][0x2e0] ;  /* 0x0000b80000047ab9 */ /* 0x000fc60000000a00 */
[----:B------:R-:W-:Y:S01]  /*9e60*/  IMAD.IADD R3, R3, 0x1, R0 ;  /* 0x0000000103037824 */ /* 0x000fe200078e0200 */
[----:B-1----:R-:W-:-:S13]  /*9e70*/  ISETP.NE.AND P0, PT, R8, 0x1, PT ;  /* 0x000000010800780c */ /* 0x002fda0003f05270 */
[----:B------:R-:W1:Y:S01]  /*9e80*/  @P0 LDC R6, c[0x0][0x44c] ;  /* 0x00011300ff060b82 */ /* 0x000e620000000800 */
[----:B0-----:R-:W-:-:S05]  /*9e90*/  IMAD.SHL.U32 R10, R10, 0x8, RZ ;  /* 0x000000080a0a7824 */ /* 0x001fca00078e00ff */
[----:B------:R-:W-:Y:S02]  /*9ea0*/  LOP3.LUT R10, R10, 0x38, RZ, 0xc0, !PT ;  /* 0x000000380a0a7812 */ /* 0x000fe400078ec0ff */
[----:B---3--:R-:W-:Y:S01]  /*9eb0*/  SHF.R.S32.HI R0, RZ, 0x1f, R5 ;  /* 0x0000001fff007819 */ /* 0x008fe20000011405 */
[----:B------:R-:W-:-:S04]  /*9ec0*/  IMAD.WIDE.U32 R2, R5, UR4, R2 ;  /* 0x0000000405027c25 */ /* 0x000fc8000f8e0002 */
[----:B------:R-:W-:Y:S01]  /*9ed0*/  IMAD R0, R0, UR4, RZ ;  /* 0x0000000400007c24 */ /* 0x000fe2000f8e02ff */
[----:B------:R-:W-:-:S03]  /*9ee0*/  ULDC UR4, c[0x0][0xc38] ;  /* 0x00030e0000047ab9 */ /* 0x000fc60000000800 */
[----:B------:R-:W-:Y:S02]  /*9ef0*/  IMAD R0, R5, UR5, R0 ;  /* 0x0000000505007c24 */ /* 0x000fe4000f8e0200 */
[----:B------:R-:W0:Y:S02]  /*9f00*/  S2R R5, SR_TID.X ;  /* 0x0000000000057919 */ /* 0x000e240000002100 */
[----:B------:R-:W-:Y:S02]  /*9f10*/  IMAD.IADD R3, R3, 0x1, R0 ;  /* 0x0000000103037824 */ /* 0x000fe400078e0200 */
[----:B----4-:R-:W-:Y:S02]  /*9f20*/  IMAD.MOV R0, RZ, RZ, -R7 ;  /* 0x000000ffff007224 */ /* 0x010fe400078e0a07 */
[----:B------:R-:W3:Y:S02]  /*9f30*/  @P0 LDC R7, c[0x0][0x450] ;  /* 0x00011400ff070b82 */ /* 0x000ee40000000800 */
[----:B--2---:R-:W-:Y:S01]  /*9f40*/  IMAD R0, R0, UR4, R4 ;  /* 0x0000000400007c24 */ /* 0x004fe2000f8e0204 */
[----:B------:R-:W-:-:S03]  /*9f50*/  ULDC.64 UR4, c[0x0][0x2d0] ;  /* 0x0000b40000047ab9 */ /* 0x000fc60000000a00 */
[----:B------:R-:W-:Y:S01]  /*9f60*/  IMAD.SHL.U32 R4, R0, 0x80, RZ ;  /* 0x0000008000047824 */ /* 0x000fe200078e00ff */
[----:B0-----:R-:W-:-:S04]  /*9f70*/  LOP3.LUT R5, R5, 0x7f, RZ, 0xc0, !PT ;  /* 0x0000007f05057812 */ /* 0x001fc800078ec0ff */
[----:B------:R-:W-:Y:S02]  /*9f80*/  SHF.R.U32.HI R9, RZ, 0x3, R5 ;  /* 0x00000003ff097819 */ /* 0x000fe40000011605 */
[----:B------:R-:W0:Y:S02]  /*9f90*/  S2R R5, SR_TID.X ;  /* 0x0000000000057919 */ /* 0x000e240000002100 */
[----:B0-----:R-:W-:-:S05]  /*9fa0*/  IMAD.SHL.U32 R5, R5, 0x10, RZ ;  /* 0x0000001005057824 */ /* 0x001fca00078e00ff */
[----:B------:R-:W-:Y:S02]  /*9fb0*/  LOP3.LUT R5, R9, 0x70, R5, 0xf8, !PT ;  /* 0x0000007009057812 */ /* 0x000fe400078ef805 */
[----:B------:R-:W0:Y:S02]  /*9fc0*/  S2R R9, SR_TID.X ;  /* 0x0000000000097919 */ /* 0x000e240000002100 */
[----:B------:R-:W-:-:S05]  /*9fd0*/  LOP3.LUT R0, R5, R4, RZ, 0xfc, !PT ;  /* 0x0000000405007212 */ /* 0x000fca00078efcff */
[----:B-1----:R-:W-:-:S04]  /*9fe0*/  @P0 IMAD.HI.U32 R6, R0, R6, RZ ;  /* 0x0000000600060227 */ /* 0x002fc800078e00ff */
[----:B------:R-:W-:Y:S01]  /*9ff0*/  IMAD.MOV.U32 R5, RZ, RZ, R0 ;  /* 0x000000ffff057224 */ /* 0x000fe200078e0000 */
[----:B---3--:R-:W-:-:S05]  /*a000*/  @P0 SHF.R.U32.HI R5, RZ, R7, R6 ;  /* 0x00000007ff050219 */ /* 0x008fca0000011606 */
[----:B------:R-:W-:Y:S02]  /*a010*/  IMAD.MOV R6, RZ, RZ, -R5 ;  /* 0x000000ffff067224 */ /* 0x000fe400078e0a05 */
[----:B------:R-:W-:-:S04]  /*a020*/  IMAD.WIDE.U32 R2, R5, UR4, R2 ;  /* 0x0000000405027c25 */ /* 0x000fc8000f8e0002 */
[----:B------:R-:W-:Y:S01]  /*a030*/  IMAD R0, R8, R6, R0 ;  /* 0x0000000608007224 */ /* 0x000fe200078e0200 */
[----:B------:R-:W-:-:S05]  /*a040*/  SHF.R.S32.HI R6, RZ, 0x1f, R5 ;  /* 0x0000001fff067819 */ /* 0x000fca0000011405 */
[----:B------:R-:W-:Y:S02]  /*a050*/  IMAD R6, R6, UR4, RZ ;  /* 0x0000000406067c24 */ /* 0x000fe4000f8e02ff */
[----:B0-----:R-:W-:Y:S02]  /*a060*/  IMAD.SHL.U32 R9, R9, 0x8, RZ ;  /* 0x0000000809097824 */ /* 0x001fe400078e00ff */
[----:B------:R-:W-:Y:S01]  /*a070*/  IMAD R6, R5, UR5, R6 ;  /* 0x0000000505067c24 */ /* 0x000fe2000f8e0206 */
[----:B------:R-:W-:Y:S01]  /*a080*/  SHF.R.S32.HI R5, RZ, 0x1f, R0 ;  /* 0x0000001fff057819 */ /* 0x000fe20000011400 */
[----:B------:R-:W-:Y:S01]  /*a090*/  ULDC.64 UR4, c[0x0][0x2c8] ;  /* 0x0000b20000047ab9 */ /* 0x000fe20000000a00 */
[----:B------:R-:W-:Y:S01]  /*a0a0*/  LOP3.LUT R9, R9, 0x38, RZ, 0xc0, !PT ;  /* 0x0000003809097812 */ /* 0x000fe200078ec0ff */
[----:B------:R-:W-:Y:S02]  /*a0b0*/  IMAD.IADD R3, R3, 0x1, R6 ;  /* 0x0000000103037824 */ /* 0x000fe400078e0206 */
[----:B------:R-:W-:Y:S01]  /*a0c0*/  IMAD R5, R5, UR4, RZ ;  /* 0x0000000405057c24 */ /* 0x000fe2000f8e02ff */
[C---:B------:R-:W-:Y:S01]  /*a0d0*/  LOP3.LUT R11, R9.reuse, 0x40, RZ, 0xfc, !PT ;  /* 0x00000040090b7812 */ /* 0x040fe200078efcff */
[----:B------:R-:W-:Y:S01]  /*a0e0*/  IMAD.WIDE.U32 R2, R0, UR4, R2 ;  /* 0x0000000400027c25 */ /* 0x000fe2000f8e0002 */
[----:B------:R-:W-:-:S03]  /*a0f0*/  LOP3.LUT R9, R9, 0x80, RZ, 0xfc, !PT ;  /* 0x0000008009097812 */ /* 0x000fc600078efcff */
[----:B------:R-:W-:Y:S01]  /*a100*/  IMAD R5, R0, UR5, R5 ;  /* 0x0000000500057c24 */ /* 0x000fe2000f8e0205 */
[----:B------:R-:W-:Y:S02]  /*a110*/  ULDC.64 UR4, c[0x0][0x280] ;  /* 0x0000a00000047ab9 */ /* 0x000fe40000000a00 */
[----:B------:R-:W-:Y:S01]  /*a120*/  LEA R0, P0, R2, UR4, 0x1 ;  /* 0x0000000402007c11 */ /* 0x000fe2000f8008ff */
[----:B------:R-:W-:Y:S01]  /*a130*/  ULDC UR4, c[0x0][0x2b8] ;  /* 0x0000ae0000047ab9 */ /* 0x000fe20000000800 */
[----:B------:R-:W-:Y:S01]  /*a140*/  IMAD.IADD R3, R3, 0x1, R5 ;  /* 0x0000000103037824 */ /* 0x000fe200078e0205 */
[----:B------:R-:W-:Y:S02]  /*a150*/  ISETP.GE.AND P1, PT, R9, UR4, PT ;  /* 0x0000000409007c0c */ /* 0x000fe4000bf26270 */
[----:B------:R0:W5:Y:S01]  /*a160*/  LDL R9, [R1+0x10] ;  /* 0x0000100001097983 */ /* 0x0001620000100800 */
[----:B------:R-:W-:Y:S02]  /*a170*/  ISETP.GE.AND P3, PT, R10, UR4, PT ;  /* 0x000000040a007c0c */ /* 0x000fe4000bf66270 */
[----:B------:R-:W-:-:S02]  /*a180*/  LEA.HI.X R2, R2, UR5, R3, 0x1, P0 ;  /* 0x0000000502027c11 */ /* 0x000fc400080f0c03 */
[----:B------:R-:W-:Y:S01]  /*a190*/  ISETP.GE.AND P0, PT, R11, UR4, PT ;  /* 0x000000040b007c0c */ /* 0x000fe2000bf06270 */
[----:B------:R-:W-:-:S03]  /*a1a0*/  UMOV UR4, 0xffffffff ;  /* 0xffffffff00047882 */ /* 0x000fc60000000000 */
[----:B0-----:R-:W-:Y:S09]  /*a1b0*/  BRA.DIV UR4, `(.L_x_229) ;  /* 0x0000003604dc7947 */ /* 0x001ff2000b800000 */
[----:B------:R-:W0:Y:S01]  /*a1c0*/  S2R R6, SR_TID.X ;  /* 0x0000000000067919 */ /* 0x000e220000002100 */
[----:B------:R-:W-:Y:S02]  /*a1d0*/  ULDC UR4, c[0x0][0x288] ;  /* 0x0000a20000047ab9 */ /* 0x000fe40000000800 */
[----:B------:R-:W-:Y:S01]  /*a1e0*/  IMAD R3, R8, UR4, RZ ;  /* 0x0000000408037c24 */ /* 0x000fe2000f8e02ff */
[----:B------:R-:W1:Y:S01]  /*a1f0*/  SHFL.IDX PT, R7, R0, RZ, 0x181f ;  /* 0x00181fff00077589 */ /* 0x000e6200000e0000 */
[----:B0-----:R-:W-:-:S04]  /*a200*/  LOP3.LUT R6, R6, 0x7f, RZ, 0xc0, !PT ;  /* 0x0000007f06067812 */ /* 0x001fc800078ec0ff */
[----:B------:R-:W-:Y:S02]  /*a210*/  SHF.R.U32.HI R11, RZ, 0x3, R6 ;  /* 0x00000003ff0b7819 */ /* 0x000fe40000011606 */
[----:B------:R-:W0:Y:S03]  /*a220*/  SHFL.IDX PT, R6, R2, RZ, 0x181f ;  /* 0x00181fff02067589 */ /* 0x000e2600000e0000 */
[----:B------:R-:W-:-:S04]  /*a230*/  IMAD.IADD R4, R11, 0x1, R4 ;  /* 0x000000010b047824 */ /* 0x000fc800078e0204 */
[C---:B------:R-:W-:Y:S01]  /*a240*/  VIADD R5, R4.reuse, 0x10 ;  /* 0x0000001004057836 */ /* 0x040fe20000000000 */
[----:B------:R-:W-:-:S13]  /*a250*/  ISETP.GE.AND P2, PT, R4, R3, PT ;  /* 0x000000030400720c */ /* 0x000fda0003f46270 */
[----:B-1----:R-:W-:-:S05]  /*a260*/  @!P2 LEA R7, P4, R10, R7, 0x1 ;  /* 0x000000070a07a211 */ /* 0x002fca00078808ff */
[----:B0-----:R-:W-:-:S05]  /*a270*/  @!P2 IMAD.X R6, RZ, RZ, R6, P4 ;  /* 0x000000ffff06a224 */ /* 0x001fca00020e0606 */
[----:B------:R-:W-:-:S04]  /*a280*/  @!P2 LOP3.LUT R7, R7, R6, RZ, 0x3c, !PT ;  /* 0x000000060707a212 */ /* 0x000fc800078e3cff */
[----:B------:R-:W-:-:S04]  /*a290*/  @!P2 LOP3.LUT R6, R7, R6, RZ, 0x3c, !PT ;  /* 0x000000060706a212 */ /* 0x000fc800078e3cff */
[----:B------:R-:W-:-:S05]  /*a2a0*/  @!P2 LOP3.LUT R7, R7, R6, RZ, 0x3c, !PT ;  /* 0x000000060707a212 */ /* 0x000fca00078e3cff */
[----:B------:R-:W-:Y:S01]  /*a2b0*/  @!PT LDS RZ, [RZ] ;  /* 0x00000000fffff984 */ /* 0x000fe20000000800 */
[----:B-----5:R-:W-:Y:S04]  /*a2c0*/  @!P2 LDGSTS.E.BYPASS.LTC128B.128 [R9+0x10400], desc[UR60][R6.64], !P3 ;  /* 0x104000000609afae */ /* 0x020fe8000d901d7c */
[----:B------:R-:W-:Y:S04]  /*a2d0*/  @!P2 LDGSTS.E.BYPASS.LTC128B.128 [R9+0x14400], desc[UR60][R6.64+0x80], !P0 ;  /* 0x144000800609afae */ /* 0x000fe8000c101d7c */
[----:B------:R0:W-:Y:S01]  /*a2e0*/  @!P2 LDGSTS.E.BYPASS.LTC128B.128 [R9+0x18400], desc[UR60][R6.64+0x100], !P1 ;  /* 0x184001000609afae */ /* 0x0001e2000c901d7c */
[----:B------:R-:W-:Y:S01]  /*a2f0*/  ISETP.GE.AND P2, PT, R5, R3, PT ;  /* 0x000000030500720c */ /* 0x000fe20003f46270 */
[----:B------:R-:W-:-:S02]  /*a300*/  VIADD R5, R4, 0x20 ;  /* 0x0000002004057836 */ /* 0x000fc40000000000 */
[----:B0-----:R-:W0:Y:S04]  /*a310*/  SHFL.IDX PT, R7, R0, 0x1, 0x181f ;  /* 0x00381f0000077f89 */ /* 0x001e2800000e0000 */
[----:B------:R-:W1:Y:S06]  /*a320*/  SHFL.IDX PT, R6, R2, 0x1, 0x181f ;  /* 0x00381f0002067f89 */ /* 0x000e6c00000e0000 */
[----:B0-----:R-:W-:-:S05]  /*a330*/  @!P2 LEA R7, P4, R10, R7, 0x1 ;  /* 0x000000070a07a211 */ /* 0x001fca00078808ff */
[----:B-1----:R-:W-:-:S05]  /*a340*/  @!P2 IMAD.X R6, RZ, RZ, R6, P4 ;  /* 0x000000ffff06a224 */ /* 0x002fca00020e0606 */
[----:B------:R-:W-:-:S04]  /*a350*/  @!P2 LOP3.LUT R7, R7, R6, RZ, 0x3c, !PT ;  /* 0x000000060707a212 */ /* 0x000fc800078e3cff */
[----:B------:R-:W-:-:S04]  /*a360*/  @!P2 LOP3.LUT R6, R7, R6, RZ, 0x3c, !PT ;  /* 0x000000060706a212 */ /* 0x000fc800078e3cff */
[----:B------:R-:W-:-:S05]  /*a370*/  @!P2 LOP3.LUT R7, R7, R6, RZ, 0x3c, !PT ;  /* 0x000000060707a212 */ /* 0x000fca00078e3cff */
[----:B------:R-:W-:Y:S04]  /*a380*/  @!P2 LDGSTS.E.BYPASS.LTC128B.128 [R9+0x10c00], desc[UR60][R6.64], !P3 ;  /* 0x10c000000609afae */ /* 0x000fe8000d901d7c */
        /* <DEDUP_REMOVED lines=50> */
[----:B------:R-:W-:-:S03]  /*a6b0*/  ISETP.GE.AND P2, PT, R5, R3, PT ;  /* 0x000000030500720c */ /* 0x000fc60003f46270 */
[----:B------:R-:W-:Y:S04]  /*a6c0*/  SHFL.IDX PT, R5, R2, 0x7, 0x181f ;  /* 0x00f81f0002057f89 */ /* 0x000fe800000e0000 */
[----:B0-----:R-:W0:Y:S04]  /*a6d0*/  SHFL.IDX PT, R7, R0, 0x6, 0x181f ;  /* 0x00d81f0000077f89 */ /* 0x001e2800000e0000 */
[----:B------:R-:W1:Y:S04]  /*a6e0*/  SHFL.IDX PT, R6, R2, 0x6, 0x181f ;  /* 0x00d81f0002067f89 */ /* 0x000e6800000e0000 */
[----:B------:R-:W2:Y:S01]  /*a6f0*/  SHFL.IDX PT, R0, R0, 0x7, 0x181f ;  /* 0x00f81f0000007f89 */ /* 0x000ea200000e0000 */
[----:B0-----:R-:W-:-:S05]  /*a700*/  @!P2 LEA R7, P4, R10, R7, 0x1 ;  /* 0x000000070a07a211 */ /* 0x001fca00078808ff */
[----:B-1----:R-:W-:-:S05]  /*a710*/  @!P2 IMAD.X R6, RZ, RZ, R6, P4 ;  /* 0x000000ffff06a224 */ /* 0x002fca00020e0606 */
[----:B------:R-:W-:-:S04]  /*a720*/  @!P2 LOP3.LUT R7, R7, R6, RZ, 0x3c, !PT ;  /* 0x000000060707a212 */ /* 0x000fc800078e3cff */
[----:B------:R-:W-:-:S04]  /*a730*/  @!P2 LOP3.LUT R6, R7, R6, RZ, 0x3c, !PT ;  /* 0x000000060706a212 */ /* 0x000fc800078e3cff */
[----:B------:R-:W-:-:S05]  /*a740*/  @!P2 LOP3.LUT R7, R7, R6, RZ, 0x3c, !PT ;  /* 0x000000060707a212 */ /* 0x000fca00078e3cff */
[----:B------:R1:W-:Y:S04]  /*a750*/  @!P2 LDGSTS.E.BYPASS.LTC128B.128 [R9+0x13400], desc[UR60][R6.64], !P3 ;  /* 0x134000000609afae */ /* 0x0003e8000d901d7c */
[----:B------:R1:W-:Y:S04]  /*a760*/  @!P2 LDGSTS.E.BYPASS.LTC128B.128 [R9+0x17400], desc[UR60][R6.64+0x80], !P0 ;  /* 0x174000800609afae */ /* 0x0003e8000c101d7c */
[----:B--2---:R1:W-:Y:S02]  /*a770*/  @!P2 LDGSTS.E.BYPASS.LTC128B.128 [R9+0x1b400], desc[UR60][R6.64+0x100], !P1 ;  /* 0x1b4001000609afae */ /* 0x0043e4000c901d7c */
.L_x_338:
[----:B------:R-:W-:Y:S01]  /*a780*/  VIADD R4, R4, 0x70 ;  /* 0x0000007004047836 */ /* 0x000fe20000000000 */
[----:B------:R-:W-:Y:S04]  /*a790*/  BSSY B0, `(.L_x_230) ;  /* 0x000000b000007945 */ /* 0x000fe80003800000 */
[----:B------:R-:W-:-:S13]  /*a7a0*/  ISETP.GE.AND P2, PT, R4, R3, PT ;  /* 0x000000030400720c */ /* 0x000fda0003f46270 */
[----:B------:R-:W-:Y:S05]  /*a7b0*/  @P2 BRA `(.L_x_231) ;  /* 0x0000000000202947 */ /* 0x000fea0003800000 */
[----:B------:R-:W-:-:S05]  /*a7c0*/  LEA R2, P2, R10, R0, 0x1 ;  /* 0x000000000a027211 */ /* 0x000fca00078408ff */
[----:B------:R-:W-:-:S05]  /*a7d0*/  IMAD.X R3, RZ, RZ, R5, P2 ;  /* 0x000000ffff037224 */ /* 0x000fca00010e0605 */
[----:B------:R-:W-:Y:S01]  /*a7e0*/  @!PT LDS RZ, [RZ] ;  /* 0x00000000fffff984 */ /* 0x000fe20000000800 */
[----:B------:R-:W-:Y:S01]  /*a7f0*/  @!PT LDS RZ, [RZ] ;  /* 0x00000000fffff984 */ /* 0x000fe20000000800 */
[----:B------:R-:W-:Y:S01]  /*a800*/  @!PT LDS RZ, [RZ] ;  /* 0x00000000fffff984 */ /* 0x000fe20000000800 */
[----:B------:R2:W-:Y:S04]  /*a810*/  LDGSTS.E.BYPASS.LTC128B.128 [R9+0x13c00], desc[UR60][R2.64], !P3 ;  /* 0x13c0000002097fae */ /* 0x0005e8000d901d7c */
[----:B------:R2:W-:Y:S04]  /*a820*/  LDGSTS.E.BYPASS.LTC128B.128 [R9+0x17c00], desc[UR60][R2.64+0x80], !P0 ;  /* 0x17c0008002097fae */ /* 0x0005e8000c101d7c */
[----:B------:R2:W-:Y:S02]  /*a830*/  LDGSTS.E.BYPASS.LTC128B.128 [R9+0x1bc00], desc[UR60][R2.64+0x100], !P1 ;  /* 0x1bc0010002097fae */ /* 0x0005e4000c901d7c */
.L_x_231:
[----:B------:R-:W-:Y:S05]  /*a840*/  BSYNC B0 ;  /* 0x0000000000007941 */ /* 0x000fea0003800000 */
.L_x_230:
[----:B--2---:R-:W2:Y:S01]  /*a850*/  LDL R2, [R1+0x2c] ;  /* 0x00002c0001027983 */ /* 0x004ea20000100800 */
        /* <DEDUP_REMOVED lines=9> */
[----:B------:R-:W3:Y:S01]  /*a8f0*/  SYNCS.PHASECHK.TRANS64.TRYWAIT P0, [UR36+0x34820], R0 ;  /* 0x03482000ff0075a7 */ /* 0x000ee20008000164 */
[----:B--2---:R-:W-:Y:S02]  /*a900*/  ISETP.GE.AND P1, PT, R2, 0x81, PT ;  /* 0x000000810200780c */ /* 0x004fe40003f26270 */
[----:B---3--:R-:W-:Y:S11]  /*a910*/  @!P0 BRA `(.L_x_233) ;  /* 0x0000003800f08947 */ /* 0x008ff60003800000 */
.L_x_339:
[----:B------:R-:W-:Y:S05]  /*a920*/  BSYNC B0 ;  /* 0x0000000000007941 */ /* 0x000fea0003800000 */
.L_x_232:
[----:B------:R-:W-:Y:S05]  /*a930*/  @!P1 BRA `(.L_x_234) ;  /* 0x0000002000e09947 */ /* 0x000fea0003800000 */
[----:B------:R-:W0:Y:S01]  /*a940*/  LDL R2, [R1+0x20] ;  /* 0x0000200001027983 */ /* 0x000e220000100800 */
[----:B--2---:R-:W-:Y:S02]  /*a950*/  IMAD.MOV.U32 R0, RZ, RZ, 0x1 ;  /* 0x00000001ff007424 */ /* 0x004fe400078e00ff */
[----:B01----:R-:W-:-:S05]  /*a960*/  IMAD.MOV R9, RZ, RZ, -R2 ;  /* 0x000000ffff097224 */ /* 0x003fca00078e0a02 */
[----:B------:R-:W-:-:S05]  /*a970*/  VIADDMNMX R9, R9, R0, 0xffffffff, !PT ;  /* 0xffffffff09097446 */ /* 0x000fca0007800100 */
[----:B------:R-:W-:-:S05]  /*a980*/  IMAD.IADD R0, R2, 0x1, R9 ;  /* 0x0000000102007824 */ /* 0x000fca00078e0209 */
[----:B------:R-:W-:-:S04]  /*a990*/  LOP3.LUT R0, R0, 0x1, RZ, 0xc0, !PT ;  /* 0x0000000100007812 */ /* 0x000fc800078ec0ff */
[----:B------:R-:W-:Y:S01]  /*a9a0*/  ISETP.NE.U32.AND P0, PT, R0, 0x1, PT ;  /* 0x000000010000780c */ /* 0x000fe20003f05070 */
[----:B------:R-:W-:-:S12]  /*a9b0*/  VIADD R0, R2, 0xfffffffe ;  /* 0xfffffffe02007836 */ /* 0x000fd80000000000 */
[----:B------:R-:W-:Y:S05]  /*a9c0*/  @P0 BRA `(.L_x_235) ;  /* 0x0000000800e80947 */ /* 0x000fea0003800000 */
[----:B------:R-:W2:Y:S01]  /*a9d0*/  LDL R2, [R1] ;  /* 0x0000000001027983 */ /* 0x000ea20000100800 */
[----:B------:R-:W-:Y:S01]  /*a9e0*/  LOP3.LUT P2, RZ, R18, 0x8, RZ, 0xc0, !PT ;  /* 0x0000000812ff7812 */ /* 0x000fe2000784c0ff */
[----:B------:R-:W-:Y:S01]  /*a9f0*/  VIADD R4, R19, 0x1 ;  /* 0x0000000113047836 */ /* 0x000fe20000000000 */
[----:B------:R-:W-:Y:S04]  /*aa00*/  BSSY B0, `(.L_x_236) ;  /* 0x00000b2000007945 */ /* 0x000fe80003800000 */
[----:B------:R-:W-:-:S04]  /*aa10*/  ISETP.NE.AND P0, PT, R4, 0x2, PT ;  /* 0x000000020400780c */ /* 0x000fc80003f05270 */
[----:B------:R-:W-:Y:S02]  /*aa20*/  SEL R8, RZ, 0x1, P0 ;  /* 0x00000001ff087807 */ /* 0x000fe40000000000 */
[----:B------:R-:W-:Y:S02]  /*aa30*/  SEL R4, R4, RZ, P0 ;  /* 0x000000ff04047207 */ /* 0x000fe40000000000 */
[----:B--2---:R-:W-:Y:S01]  /*aa40*/  LOP3.LUT R8, R2, R8, RZ, 0x3c, !PT ;  /* 0x0000000802087212 */ /* 0x004fe200078e3cff */
[----:B------:R-:W-:Y:S06]  /*aa50*/  @!P2 BRA `(.L_x_237) ;  /* 0x0000000800b0a947 */ /* 0x000fec0003800000 */
[----:B------:R-:W-:Y:S01]  /*aa60*/  LOP3.LUT P2, RZ, R18, 0x4, RZ, 0xc0, !PT ;  /* 0x0000000412ff7812 */ /* 0x000fe2000784c0ff */
[----:B------:R-:W-:-:S12]  /*aa70*/  IMAD.MOV.U32 R6, RZ, RZ, R17 ;  /* 0x000000ffff067224 */ /* 0x000fd800078e0011 */
[----:B------:R-:W-:Y:S05]  /*aa80*/  @!P2 BRA `(.L_x_238) ;  /* 0x000000000050a947 */ /* 0x000fea0003800000 */
[----:B------:R-:W2:Y:S01]  /*aa90*/  LDL R10, [R1+0xc] ;  /* 0x00000c00010a7983 */ /* 0x000ea20000100800 */
[----:B------:R-:W0:Y:S01]  /*aaa0*/  LDC R6, c[0x0][0x43c] ;  /* 0x00010f00ff067b82 */ /* 0x000e220000000800 */
[----:B------:R-:W-:Y:S02]  /*aab0*/  ULDC.64 UR4, c[0x0][0x428] ;  /* 0x00010a0000047ab9 */ /* 0x000fe40000000a00 */
[----:B------:R-:W3:Y:S01]  /*aac0*/  LDL R7, [R1+0x8] ;  /* 0x0000080001077983 */ /* 0x000ee20000100800 */
[----:B0-----:R-:W-:-:S13]  /*aad0*/  ISETP.NE.AND P0, PT, R6, 0x1, PT ;  /* 0x000000010600780c */ /* 0x001fda0003f05270 */
[----:B------:R-:W0:Y:S02]  /*aae0*/  @P0 LDC.64 R2, c[0x0][0x440] ;  /* 0x00011000ff020b82 */ /* 0x000e240000000a00 */
[----:B0-----:R-:W-:-:S04]  /*aaf0*/  @P0 IMAD.HI.U32 R5, R0, R2, RZ ;  /* 0x0000000200050227 */ /* 0x001fc800078e00ff */
[----:B------:R-:W-:Y:S01]  /*ab00*/  IMAD.MOV.U32 R2, RZ, RZ, R0 ;  /* 0x000000ffff027224 */ /* 0x000fe200078e0000 */
[----:B------:R-:W-:-:S05]  /*ab10*/  @P0 SHF.R.U32.HI R2, RZ, R3, R5 ;  /* 0x00000003ff020219 */ /* 0x000fca0000011605 */
[----:B------:R-:W-:-:S04]  /*ab20*/  IMAD.MOV R3, RZ, RZ, -R2 ;  /* 0x000000ffff037224 */ /* 0x000fc800078e0a02 */
[----:B------:R-:W-:Y:S01]  /*ab30*/  IMAD R0, R6, R3, R0 ;  /* 0x0000000306007224 */ /* 0x000fe200078e0200 */
[----:B------:R-:W-:Y:S01]  /*ab40*/  SHF.R.S32.HI R3, RZ, 0x1f, R2 ;  /* 0x0000001fff037819 */ /* 0x000fe20000011402 */
[----:B--2---:R-:W-:-:S04]  /*ab50*/  IMAD R5, R10, UR4, RZ ;  /* 0x000000040a057c24 */ /* 0x004fc8000f8e02ff */
[C---:B---3--:R-:W-:Y:S02]  /*ab60*/  IMAD R5, R7.reuse, UR5, R5 ;  /* 0x0000000507057c24 */ /* 0x048fe4000f8e0205 */
[----:B------:R-:W-:Y:S01]  /*ab70*/  IMAD.WIDE.U32 R2, R7, UR4, R2 ;  /* 0x0000000407027c25 */ /* 0x000fe2000f8e0002 */
[----:B------:R-:W-:-:S03]  /*ab80*/  ULDC.64 UR4, c[0x0][0x418] ;  /* 0x0001060000047ab9 */ /* 0x000fc60000000a00 */
[----:B------:R-:W-:Y:S01]  /*ab90*/  IMAD.IADD R3, R5, 0x1, R3 ;  /* 0x0000000105037824 */ /* 0x000fe200078e0203 */
[----:B------:R-:W-:-:S04]  /*aba0*/  LEA R6, P0, R2, UR4, 0x2 ;  /* 0x0000000402067c11 */ /* 0x000fc8000f8010ff */
[----:B------:R-:W-:-:S05]  /*abb0*/  LEA.HI.X R7, R2, UR5, R3, 0x2, P0 ;  /* 0x0000000502077c11 */ /* 0x000fca00080f1403 */
[----:B------:R0:W5:Y:S04]  /*abc0*/  LDG.E R6, desc[UR60][R6.64] ;  /* 0x0000003c06067981 */ /* 0x000168000c1e1900 */
.L_x_238:
[----:B------:R-:W-:Y:S01]  /*abd0*/  LEA R3, R4, UR36, 0x3 ;  /* 0x0000002404037c11 */ /* 0x000fe2000f8e18ff */
[----:B------:R-:W-:Y:S01]  /*abe0*/  BSSY B1, `(.L_x_239) ;  /* 0x0000004000017945 */ /* 0x000fe20003800000 */
[----:B------:R-:W-:-:S04]  /*abf0*/  SHF.L.U32 R2, R8, 0x1f, RZ ;  /* 0x0000001f08027819 */ /* 0x000fc800000006ff */
[----:B------:R-:W1:Y:S02]  /*ac00*/  SYNCS.PHASECHK.TRANS64.TRYWAIT P0, [R3+URZ+0x34840], R2 ;  /* 0x03484002030075a7 */ /* 0x000e64000800017f */
[----:B-1----:R-:W-:Y:S05]  /*ac10*/  @!P0 BRA `(.L_x_240) ;  /* 0x0000003800488947 */ /* 0x002fea0003800000 */
.L_x_340:
[----:B------:R-:W-:Y:S05]  /*ac20*/  BSYNC B1 ;  /* 0x0000000000017941 */ /* 0x000fea0003800000 */
.L_x_239:
[----:B------:R-:W2:Y:S01]  /*ac30*/  S2R R5, SR_TID.X ;  /* 0x0000000000057919 */ /* 0x000ea20000002100 */
[----:B------:R-:W-:Y:S01]  /*ac40*/  UPRMT UR4, UR37, 0x9910, URZ ;  /* 0x0000991025047896 */ /* 0x000fe2000800003f */
[----:B--2---:R-:W-:-:S04]  /*ac50*/  LOP3.LUT R5, R5, 0x7f, RZ, 0xc0, !PT ;  /* 0x0000007f05057812 */ /* 0x004fc800078ec0ff */
[----:B------:R-:W-:-:S13]  /*ac60*/  ISETP.NE.AND P0, PT, R5, RZ, PT ;  /* 0x000000ff0500720c */ /* 0x000fda0003f05270 */
[----:B-1----:R-:W-:-:S04]  /*ac70*/  @!P0 IMAD.MOV.U32 R2, RZ, RZ, 0xc000 ;  /* 0x0000c000ff028424 */ /* 0x002fc800078e00ff */
[----:B------:R1:W-:Y:S02]  /*ac80*/  @!P0 SYNCS.ARRIVE.TRANS64 RZ, [R3+URZ+0x34830], R2 ;  /* 0x0348300203ff89a7 */ /* 0x0003e4000800003f */
[----:B-1----:R-:W-:-:S05]  /*ac90*/  IMAD.U32 R2, RZ, RZ, UR4 ;  /* 0x00000004ff027e24 */ /* 0x002fca000f8e00ff */
[----:B------:R-:W-:-:S13]  /*aca0*/  ISETP.NE.AND P1, PT, R2, 0x2, PT ;  /* 0x000000020200780c */ /* 0x000fda0003f25270 */
[----:B------:R-:W-:Y:S05]  /*acb0*/  @P1 BRA `(.L_x_241) ;  /* 0x0000000000041947 */ /* 0x000fea0003800000 */
[----:B------:R-:W-:Y:S01]  /*acc0*/  BPT.TRAP 0x1 ;  /* 0x000000040000795c */ /* 0x000fe20000300000 */
.L_x_241:
[----:B------:R-:W-:Y:S01]  /*acd0*/  LOP3.LUT P0, RZ, R18, 0x2, RZ, 0xc0, !PT ;  /* 0x0000000212ff7812 */ /* 0x000fe2000780c0ff */
[----:B------:R-:W-:-:S12]  /*ace0*/  BSSY B1, `(.L_x_242) ;  /* 0x0000003000017945 */ /* 0x000fd80003800000 */
[----:B------:R-:W-:Y:S05]  /*acf0*/  @P0 BRA `(.L_x_243) ;  /* 0x0000000000040947 */ /* 0x000fea0003800000 */
[----:B------:R-:W-:Y:S01]  /*ad00*/  BPT.TRAP 0x1 ;  /* 0x000000040000795c */ /* 0x000fe20000300000 */
.L_x_243:
[----:B------:R-:W-:Y:S05]  /*ad10*/  BSYNC B1 ;  /* 0x0000000000017941 */ /* 0x000fea0003800000 */
.L_x_242:
[----:B------:R-:W1:Y:S01]  /*ad20*/  S2R R2, SR_CgaCtaId ;  /* 0x0000000000027919 */ /* 0x000e620000008800 */
[----:B------:R-:W-:Y:S01]  /*ad30*/  IMAD.MOV.U32 R10, RZ, RZ, RZ ;  /* 0x000000ffff0a7224 */ /* 0x000fe200078e00ff */
[----:B------:R-:W-:Y:S01]  /*ad40*/  UIADD3 UR4, UP0, UR38, 0x370, URZ ;  /* 0x0000037026047890 */ /* 0x000fe2000ff1e03f */
[----:B------:R-:W-:Y:S01]  /*ad50*/  PLOP3.LUT P0, PT, PT, PT, PT, 0x80, 0x0 ;  /* 0x000000000000781c */ /* 0x000fe20003f0f070 */
[----:B------:R-:W-:Y:S01]  /*ad60*/  VIADD R3, R3, 0x34830 ;  /* 0x0003483003037836 */ /* 0x000fe20000000000 */
[----:B------:R-:W-:Y:S01]  /*ad70*/  UMOV UR6, 0x30000 ;  /* 0x0003000000067882 */ /* 0x000fe20000000000 */
[----:B------:R-:W-:Y:S01]  /*ad80*/  R2UR UR10, R10 ;  /* 0x000000000a0a72ca */ /* 0x000fe200000e0000 */
[----:B------:R-:W-:Y:S01]  /*ad90*/  UIADD3.X UR5, URZ, UR39, URZ, UP0, !UPT ;  /* 0x000000273f057290 */ /* 0x000fe200087fe43f */
[----:B------:R-:W-:Y:S01]  /*ada0*/  UMOV UR14, 0x0 ;  /* 0x00000000000e7882 */ /* 0x000fe20000000000 */
[----:B------:R-:W-:Y:S01]  /*adb0*/  UMOV UR15, 0x14f00000 ;  /* 0x14f00000000f7882 */ /* 0x000fe20000000000 */
[----:B-1----:R-:W-:-:S05]  /*adc0*/  IMAD.SHL.U32 R2, R2, 0x1000, RZ ;  /* 0x0000100002027824 */ /* 0x002fca00078e00ff */
[----:B------:R-:W-:-:S05]  /*add0*/  LOP3.LUT R2, R2, 0x1000, RZ, 0xc0, !PT ;  /* 0x0000100002027812 */ /* 0x000fca00078ec0ff */
[----:B------:R-:W-:Y:S02]  /*ade0*/  IMAD R5, R4, 0x6000, R2 ;  /* 0x0000600004057824 */ /* 0x000fe400078e0202 */
[----:B------:R-:W1:Y:S03]  /*adf0*/  S2R R2, SR_CgaCtaId ;  /* 0x0000000000027919 */ /* 0x000e660000008800 */
[----:B------:R-:W-:-:S05]  /*ae00*/  LEA R5, R5, UR36, 0x1 ;  /* 0x0000002405057c11 */ /* 0x000fca000f8e08ff */
[----:B0-----:R-:W-:Y:S02]  /*ae10*/  VIADD R7, R5, 0x1c400 ;  /* 0x0001c40005077836 */ /* 0x001fe40000000000 */
[----:B-1----:R-:W-:-:S05]  /*ae20*/  IMAD.SHL.U32 R2, R2, 0x40, RZ ;  /* 0x0000004002027824 */ /* 0x002fca00078e00ff */
[----:B------:R-:W-:-:S05]  /*ae30*/  LOP3.LUT R2, R2, 0x40, RZ, 0xc0, !PT ;  /* 0x0000004002027812 */ /* 0x000fca00078ec0ff */
[----:B------:R-:W-:-:S07]  /*ae40*/  IMAD R2, R0, 0x80, R2 ;  /* 0x0000008000027824 */ /* 0x000fce00078e0202 */
.L_x_244:
        /* <DEDUP_REMOVED lines=8> */
[----:B------:R0:W-:Y:S02]  /*aed0*/  UTMALDG.4D.MULTICAST [UR8], [UR4], UR6, desc[UR14] ;  /* 0x00000e08040073b4 */ /* 0x0001e40008019806 */
[----:B0-----:R-:W-:Y:S05]  /*aee0*/  @P0 BRA.U.ANY `(.L_x_244) ;  /* 0xfffffffd00d80947 */ /* 0x001fea000393ffff */
[----:B------:R-:W-:Y:S01]  /*aef0*/  IMAD.MOV.U32 R11, RZ, RZ, 0x40 ;  /* 0x00000040ff0b7424 */ /* 0x000fe200078e00ff */
[----:B------:R-:W-:Y:S01]  /*af00*/  PLOP3.LUT P0, PT, PT, PT, PT, 0x80, 0x0 ;  /* 0x000000000000781c */ /* 0x000fe20003f0f070 */
[----:B------:R-:W-:Y:S01]  /*af10*/  VIADD R7, R5, 0x20400 ;  /* 0x0002040005077836 */ /* 0x000fe20000000000 */
[----:B------:R-:W-:Y:S01]  /*af20*/  UMOV UR6, 0x30000 ;  /* 0x0003000000067882 */ /* 0x000fe20000000000 */
[----:B------:R-:W-:Y:S01]  /*af30*/  UMOV UR14, 0x0 ;  /* 0x00000000000e7882 */ /* 0x000fe20000000000 */
[----:B------:R-:W-:Y:S01]  /*af40*/  R2UR UR10, R11 ;  /* 0x000000000b0a72ca */ /* 0x000fe200000e0000 */
[----:B------:R-:W-:-:S14]  /*af50*/  UMOV UR15, 0x14f00000 ;  /* 0x14f00000000f7882 */ /* 0x000fdc0000000000 */
.L_x_245:
        /* <DEDUP_REMOVED lines=10> */
[----:B------:R-:W-:Y:S01]  /*b000*/  PLOP3.LUT P0, PT, PT, PT, PT, 0x80, 0x0 ;  /* 0x000000000000781c */ /* 0x000fe20003f0f070 */
[----:B------:R-:W-:Y:S01]  /*b010*/  VIADD R5, R5, 0x24400 ;  /* 0x0002440005057836 */ /* 0x000fe20000000000 */
[----:B------:R-:W-:Y:S01]  /*b020*/  UMOV UR6, 0x30000 ;  /* 0x0003000000067882 */ /* 0x000fe20000000000 */
[----:B------:R-:W-:Y:S01]  /*b030*/  UMOV UR14, 0x0 ;  /* 0x00000000000e7882 */ /* 0x000fe20000000000 */
[----:B------:R-:W-:Y:S01]  /*b040*/  UMOV UR15, 0x14f00000 ;  /* 0x14f00000000f7882 */ /* 0x000fe20000000000 */
[----:B------:R-:W-:-:S08]  /*b050*/  UMOV UR10, 0x80 ;  /* 0x00000080000a7882 */ /* 0x000fd00000000000 */
.L_x_246:
        /* <DEDUP_REMOVED lines=10> */
[----:B------:R-:W2:Y:S01]  /*b100*/  LDL.LU R7, [R1] ;  /* 0x0000000001077983 */ /* 0x000ea20000300800 */
[----:B------:R-:W-:Y:S01]  /*b110*/  LEA R2, R19, UR36, 0x3 ;  /* 0x0000002413027c11 */ /* 0x000fe2000f8e18ff */
[----:B------:R-:W-:Y:S01]  /*b120*/  BSSY B1, `(.L_x_247) ;  /* 0x0000004000017945 */ /* 0x000fe20003800000 */
[----:B--2---:R-:W-:-:S04]  /*b130*/  SHF.L.U32 R3, R7, 0x1f, RZ ;  /* 0x0000001f07037819 */ /* 0x004fc800000006ff */
[----:B------:R-:W0:Y:S02]  /*b140*/  SYNCS.PHASECHK.TRANS64.TRYWAIT P0, [R2+URZ+0x34860], R3 ;  /* 0x03486003020075a7 */ /* 0x000e24000800017f */
[----:B0-----:R-:W-:Y:S05]  /*b150*/  @!P0 BRA `(.L_x_248) ;  /* 0x00000034000c8947 */ /* 0x001fea0003800000 */
.L_x_341:
[----:B------:R-:W-:Y:S05]  /*b160*/  BSYNC B1 ;  /* 0x0000000000017941 */ /* 0x000fea0003800000 */
.L_x_247:
[----:B------:R-:W1:Y:S02]  /*b170*/  S2R R5, SR_TID.X ;  /* 0x0000000000057919 */ /* 0x000e640000002100 */
[----:B-1----:R-:W-:-:S04]  /*b180*/  LOP3.LUT R5, R5, 0x7f, RZ, 0xc0, !PT ;  /* 0x0000007f05057812 */ /* 0x002fc800078ec0ff */
[----:B------:R-:W-:-:S13]  /*b190*/  ISETP.NE.AND P0, PT, R5, RZ, PT ;  /* 0x000000ff0500720c */ /* 0x000fda0003f05270 */
[----:B0-----:R-:W-:-:S04]  /*b1a0*/  @!P0 IMAD.MOV.U32 R3, RZ, RZ, 0x8000 ;  /* 0x00008000ff038424 */ /* 0x001fc800078e00ff */
[----:B------:R0:W-:Y:S01]  /*b1b0*/  @!P0 SYNCS.ARRIVE.TRANS64 RZ, [R2+URZ+0x34850], R3 ;  /* 0x0348500302ff89a7 */ /* 0x0001e2000800003f */
[----:B------:R-:W-:Y:S05]  /*b1c0*/  @P1 BRA `(.L_x_249) ;  /* 0x0000000000041947 */ /* 0x000fea0003800000 */
[----:B------:R-:W-:Y:S01]  /*b1d0*/  BPT.TRAP 0x1 ;  /* 0x000000040000795c */ /* 0x000fe20000300000 */
.L_x_249:
[----:B------:R-:W-:Y:S01]  /*b1e0*/  LOP3.LUT P0, RZ, R18, 0x2, RZ, 0xc0, !PT ;  /* 0x0000000212ff7812 */ /* 0x000fe2000780c0ff */
[----:B------:R-:W-:-:S12]  /*b1f0*/  BSSY B1, `(.L_x_250) ;  /* 0x0000003000017945 */ /* 0x000fd80003800000 */
[----:B------:R-:W-:Y:S05]  /*b200*/  @P0 BRA `(.L_x_251) ;  /* 0x0000000000040947 */ /* 0x000fea0003800000 */
[----:B------:R-:W-:Y:S01]  /*b210*/  BPT.TRAP 0x1 ;  /* 0x000000040000795c */ /* 0x000fe20000300000 */
.L_x_251:
[----:B------:R-:W-:Y:S05]  /*b220*/  BSYNC B1 ;  /* 0x0000000000017941 */ /* 0x000fea0003800000 */
.L_x_250:
[----:B------:R-:W2:Y:S01]  /*b230*/  LDL.LU R5, [R1+0x4] ;  /* 0x0000040001057983 */ /* 0x000ea20000300800 */
[----:B0-----:R-:W0:Y:S01]  /*b240*/  S2R R3, SR_CgaCtaId ;  /* 0x0000000000037919 */ /* 0x001e220000008800 */
[----:B------:R-:W1:Y:S01]  /*b250*/  S2R R7, SR_CgaCtaId ;  /* 0x0000000000077919 */ /* 0x000e620000008800 */
[----:B------:R-:W-:Y:S01]  /*b260*/  R2UR UR10, R10 ;  /* 0x000000000a0a72ca */ /* 0x000fe200000e0000 */
[----:B------:R-:W-:Y:S01]  /*b270*/  UIADD3 UR4, UP0, UR38, 0x470, URZ ;  /* 0x0000047026047890 */ /* 0x000fe2000ff1e03f */
[----:B------:R-:W-:Y:S01]  /*b280*/  PLOP3.LUT P0, PT, PT, PT, PT, 0x80, 0x0 ;  /* 0x000000000000781c */ /* 0x000fe20003f0f070 */
[----:B------:R-:W-:Y:S01]  /*b290*/  VIADD R2, R2, 0x34850 ;  /* 0x0003485002027836 */ /* 0x000fe20000000000 */
[----:B------:R-:W-:Y:S01]  /*b2a0*/  UMOV UR6, 0x30000 ;  /* 0x0003000000067882 */ /* 0x000fe20000000000 */
[----:B0-----:R-:W-:-:S05]  /*b2b0*/  IMAD.SHL.U32 R3, R3, 0x1000, RZ ;  /* 0x0000100003037824 */ /* 0x001fca00078e00ff */
[----:B------:R-:W-:Y:S01]  /*b2c0*/  LOP3.LUT R3, R3, 0x1000, RZ, 0xc0, !PT ;  /* 0x0000100003037812 */ /* 0x000fe200078ec0ff */
[----:B-1----:R-:W-:-:S04]  /*b2d0*/  IMAD.SHL.U32 R7, R7, 0x40, RZ ;  /* 0x0000004007077824 */ /* 0x002fc800078e00ff */
[----:B------:R-:W-:Y:S01]  /*b2e0*/  IMAD R3, R19, 0x4000, R3 ;  /* 0x0000400013037824 */ /* 0x000fe200078e0203 */
[----:B------:R-:W-:-:S04]  /*b2f0*/  LOP3.LUT R7, R7, 0x40, RZ, 0xc0, !PT ;  /* 0x0000004007077812 */ /* 0x000fc800078ec0ff */
[----:B------:R-:W-:Y:S01]  /*b300*/  LEA R3, R3, UR36, 0x1 ;  /* 0x0000002403037c11 */ /* 0x000fe2000f8e08ff */
[----:B------:R-:W-:Y:S01]  /*b310*/  UIADD3.X UR5, URZ, UR39, URZ, UP0, !UPT ;  /* 0x000000273f057290 */ /* 0x000fe200087fe43f */
[----:B------:R-:W-:Y:S01]  /*b320*/  UMOV UR14, 0x0 ;  /* 0x00000000000e7882 */ /* 0x000fe20000000000 */
[----:B------:R-:W-:Y:S01]  /*b330*/  UMOV UR15, 0x14f00000 ;  /* 0x14f00000000f7882 */ /* 0x000fe20000000000 */
[----:B--2---:R-:W-:Y:S02]  /*b340*/  IMAD R5, R5, 0x80, R7 ;  /* 0x0000008005057824 */ /* 0x004fe400078e0207 */
[----:B------:R-:W-:-:S07]  /*b350*/  VIADD R7, R3, 0x400 ;  /* 0x0000040003077836 */ /* 0x000fce0000000000 */
.L_x_252:
        /* <DEDUP_REMOVED lines=10> */
[----:B------:R-:W-:Y:S01]  /*b400*/  R2UR UR10, R11 ;  /* 0x000000000b0a72ca */ /* 0x000fe200000e0000 */
[----:B------:R-:W-:Y:S01]  /*b410*/  VIADD R3, R3, 0x4400 ;  /* 0x0000440003037836 */ /* 0x000fe20000000000 */
[----:B------:R-:W-:Y:S01]  /*b420*/  PLOP3.LUT P0, PT, PT, PT, PT, 0x80, 0x0 ;  /* 0x000000000000781c */ /* 0x000fe20003f0f070 */
[----:B------:R-:W-:Y:S01]  /*b430*/  UMOV UR6, 0x30000 ;  /* 0x0003000000067882 */ /* 0x000fe20000000000 */
[----:B------:R-:W-:Y:S01]  /*b440*/  UMOV UR14, 0x0 ;  /* 0x00000000000e7882 */ /* 0x000fe20000000000 */
[----:B------:R-:W-:-:S10]  /*b450*/  UMOV UR15, 0x14f00000 ;  /* 0x14f00000000f7882 */ /* 0x000fd40000000000 */
.L_x_253:
        /* <DEDUP_REMOVED lines=10> */
[----:B------:R0:W-:Y:S01]  /*b500*/  STL [R1+0x4], R0 ;  /* 0x0000040001007387 */ /* 0x0001e20000100800 */
[----:B------:R-:W-:-:S07]  /*b510*/  IMAD.MOV.U32 R17, RZ, RZ, R6 ;  /* 0x000000ffff117224 */ /* 0x000fce00078e0006 */
.L_x_237:
[----:B------:R-:W-:Y:S05]  /*b520*/  BSYNC B0 ;  /* 0x0000000000007941 */ /* 0x000fea0003800000 */
.L_x_236:
[----:B0-----:R-:W2:Y:S01]  /*b530*/  LDL.LU R0, [R1+0x20] ;  /* 0x0000200001007983 */ /* 0x001ea20000300800 */
[----:B------:R-:W-:-:S03]  /*b540*/  IMAD.MOV.U32 R19, RZ, RZ, R4 ;  /* 0x000000ffff137224 */ /* 0x000fc600078e0004 */
[----:B------:R0:W-:Y:S02]  /*b550*/  STL [R1], R8 ;  /* 0x0000000801007387 */ /* 0x0001e40000100800 */
[----:B0-2---:R-:W-:-:S07]  /*b560*/  VIADD R0, R0, 0xfffffffd ;  /* 0xfffffffd00007836 */ /* 0x005fce0000000000 */
.L_x_235:
[----:B------:R-:W2:Y:S01]  /*b570*/  LDL.LU R2, [R1+0x18] ;  /* 0x0000180001027983 */ /* 0x000ea20000300800 */
[----:B------:R-:W-:Y:S01]  /*b580*/  IMAD.MOV R9, RZ, RZ, -R9 ;  /* 0x000000ffff097224 */ /* 0x000fe200078e0a09 */
[----:B------:R-:W-:Y:S04]  /*b590*/  BSSY B0, `(.L_x_234) ;  /* 0x0000172000007945 */ /* 0x000fe80003800000 */
[----:B--2---:R-:W-:-:S13]  /*b5a0*/  ISETP.NE.AND P0, PT, R2, R9, PT ;  /* 0x000000090200720c */ /* 0x004fda0003f05270 */
[----:B------:R-:W-:Y:S05]  /*b5b0*/  @!P0 BRA `(.L_x_254) ;  /* 0x0000001400bc8947 */ /* 0x000fea0003800000 */
[----:B------:R-:W-:-:S07]  /*b5c0*/  IMAD.MOV.U32 R6, RZ, RZ, R17 ;  /* 0x000000ffff067224 */ /* 0x000fce00078e0011 */
.L_x_291:
[----:B--2---:R-:W2:Y:S01]  /*b5d0*/  LDL R2, [R1] ;  /* 0x0000000001027983 */ /* 0x004ea20000100800 */
[----:B------:R-:W-:Y:S01]  /*b5e0*/  LOP3.LUT P1, RZ, R18, 0x8, RZ, 0xc0, !PT ;  /* 0x0000000812ff7812 */ /* 0x000fe2000782c0ff */
[----:B------:R-:W-:Y:S01]  /*b5f0*/  VIADD R4, R19, 0x1 ;  /* 0x0000000113047836 */ /* 0x000fe20000000000 */
[----:B------:R-:W-:Y:S04]  /*b600*/  BSSY B1, `(.L_x_255) ;  /* 0x00000b2000017945 */ /* 0x000fe80003800000 */
[----:B------:R-:W-:-:S04]  /*b610*/  ISETP.NE.AND P0, PT, R4, 0x2, PT ;  /* 0x000000020400780c */ /* 0x000fc80003f05270 */
[----:B------:R-:W-:Y:S02]  /*b620*/  SEL R5, RZ, 0x1, P0 ;  /* 0x00000001ff057807 */ /* 0x000fe40000000000 */
[----:B------:R-:W-:Y:S02]  /*b630*/  SEL R4, R4, RZ, P0 ;  /* 0x000000ff04047207 */ /* 0x000fe40000000000 */
[----:B--2---:R-:W-:Y:S01]  /*b640*/  LOP3.LUT R5, R2, R5, RZ, 0x3c, !PT ;  /* 0x0000000502057212 */ /* 0x004fe200078e3cff */
[----:B01----:R-:W-:Y:S06]  /*b650*/  @!P1 BRA `(.L_x_256) ;  /* 0x0000000800b09947 */ /* 0x003fec0003800000 */
        /* <DEDUP_REMOVED lines=23> */
.L_x_257:
[----:B------:R-:W-:Y:S01]  /*b7d0*/  LEA R3, R4, UR36, 0x3 ;  /* 0x0000002404037c11 */ /* 0x000fe2000f8e18ff */
[----:B------:R-:W-:Y:S01]  /*b7e0*/  BSSY B2, `(.L_x_258) ;  /* 0x0000004000027945 */ /* 0x000fe20003800000 */
[----:B------:R-:W-:-:S04]  /*b7f0*/  SHF.L.U32 R2, R5, 0x1f, RZ ;  /* 0x0000001f05027819 */ /* 0x000fc800000006ff */
[----:B------:R-:W1:Y:S02]  /*b800*/  SYNCS.PHASECHK.TRANS64.TRYWAIT P0, [R3+URZ+0x34840], R2 ;  /* 0x03484002030075a7 */ /* 0x000e64000800017f */
[----:B-1----:R-:W-:Y:S05]  /*b810*/  @!P0 BRA `(.L_x_259) ;  /* 0x0000002c00708947 */ /* 0x002fea0003800000 */
.L_x_342:
[----:B------:R-:W-:Y:S05]  /*b820*/  BSYNC B2 ;  /* 0x0000000000027941 */ /* 0x000fea0003800000 */
.L_x_258:
[----:B0-----:R-:W0:Y:S01]  /*b830*/  S2R R7, SR_TID.X ;  /* 0x0000000000077919 */ /* 0x001e220000002100 */
[----:B------:R-:W-:Y:S01]  /*b840*/  UPRMT UR4, UR37, 0x9910, URZ ;  /* 0x0000991025047896 */ /* 0x000fe2000800003f */
[----:B0-----:R-:W-:-:S04]  /*b850*/  LOP3.LUT R7, R7, 0x7f, RZ, 0xc0, !PT ;  /* 0x0000007f07077812 */ /* 0x001fc800078ec0ff */
[----:B------:R-:W-:-:S13]  /*b860*/  ISETP.NE.AND P0, PT, R7, RZ, PT ;  /* 0x000000ff0700720c */ /* 0x000fda0003f05270 */
[----:B-1----:R-:W-:-:S04]  /*b870*/  @!P0 IMAD.MOV.U32 R2, RZ, RZ, 0xc000 ;  /* 0x0000c000ff028424 */ /* 0x002fc800078e00ff */
[----:B------:R0:W-:Y:S02]  /*b880*/  @!P0 SYNCS.ARRIVE.TRANS64 RZ, [R3+URZ+0x34830], R2 ;  /* 0x0348300203ff89a7 */ /* 0x0001e4000800003f */
[----:B0-----:R-:W-:-:S05]  /*b890*/  IMAD.U32 R2, RZ, RZ, UR4 ;  /* 0x00000004ff027e24 */ /* 0x001fca000f8e00ff */
[----:B------:R-:W-:-:S13]  /*b8a0*/  ISETP.NE.AND P1, PT, R2, 0x2, PT ;  /* 0x000000020200780c */ /* 0x000fda0003f25270 */
[----:B------:R-:W-:Y:S05]  /*b8b0*/  @P1 BRA `(.L_x_260) ;  /* 0x0000000000041947 */ /* 0x000fea0003800000 */
[----:B------:R-:W-:Y:S01]  /*b8c0*/  BPT.TRAP 0x1 ;  /* 0x000000040000795c */ /* 0x000fe20000300000 */
.L_x_260:
[----:B------:R-:W-:Y:S01]  /*b8d0*/  LOP3.LUT P0, RZ, R18, 0x2, RZ, 0xc0, !PT ;  /* 0x0000000212ff7812 */ /* 0x000fe2000780c0ff */
[----:B------:R-:W-:-:S12]  /*b8e0*/  BSSY B2, `(.L_x_261) ;  /* 0x0000003000027945 */ /* 0x000fd80003800000 */
[----:B------:R-:W-:Y:S05]  /*b8f0*/  @P0 BRA `(.L_x_262) ;  /* 0x0000000000040947 */ /* 0x000fea0003800000 */
[----:B------:R-:W-:Y:S01]  /*b900*/  BPT.TRAP 0x1 ;  /* 0x000000040000795c */ /* 0x000fe20000300000 */
.L_x_262:
[----:B------:R-:W-:Y:S05]  /*b910*/  BSYNC B2 ;  /* 0x0000000000027941 */ /* 0x000fea0003800000 */
.L_x_261:
[----:B------:R-:W0:Y:S01]  /*b920*/  S2R R2, SR_CgaCtaId ;  /* 0x0000000000027919 */ /* 0x000e220000008800 */
        /* <DEDUP_REMOVED lines=9> */
[----:B0-----:R-:W-:-:S05]  /*b9c0*/  IMAD.SHL.U32 R2, R2, 0x1000, RZ ;  /* 0x0000100002027824 */ /* 0x001fca00078e00ff */
[----:B------:R-:W-:-:S05]  /*b9d0*/  LOP3.LUT R2, R2, 0x1000, RZ, 0xc0, !PT ;  /* 0x0000100002027812 */ /* 0x000fca00078ec0ff */
[----:B------:R-:W-:Y:S02]  /*b9e0*/  IMAD R7, R4, 0x6000, R2 ;  /* 0x0000600004077824 */ /* 0x000fe400078e0202 */
[----:B------:R-:W0:Y:S03]  /*b9f0*/  S2R R2, SR_CgaCtaId ;  /* 0x0000000000027919 */ /* 0x000e260000008800 */
[----:B------:R-:W-:-:S05]  /*ba00*/  LEA R7, R7, UR36, 0x1 ;  /* 0x0000002407077c11 */ /* 0x000fca000f8e08ff */
[----:B------:R-:W-:Y:S02]  /*ba10*/  VIADD R9, R7, 0x1c400 ;  /* 0x0001c40007097836 */ /* 0x000fe40000000000 */
[----:B0-----:R-:W-:-:S05]  /*ba20*/  IMAD.SHL.U32 R2, R2, 0x40, RZ ;  /* 0x0000004002027824 */ /* 0x001fca00078e00ff */
[----:B------:R-:W-:-:S05]  /*ba30*/  LOP3.LUT R2, R2, 0x40, RZ, 0xc0, !PT ;  /* 0x0000004002027812 */ /* 0x000fca00078ec0ff */
[----:B------:R-:W-:-:S07]  /*ba40*/  IMAD R2, R8, 0x80, R2 ;  /* 0x0000008008027824 */ /* 0x000fce00078e0202 */
.L_x_263:
        /* <DEDUP_REMOVED lines=17> */
.L_x_264:
        /* <DEDUP_REMOVED lines=16> */
.L_x_265:
        /* <DEDUP_REMOVED lines=16> */
.L_x_343:
[----:B------:R-:W-:Y:S05]  /*bd60*/  BSYNC B2 ;  /* 0x0000000000027941 */ /* 0x000fea0003800000 */
.L_x_266:
[----:B------:R-:W1:Y:S02]  /*bd70*/  S2R R7, SR_TID.X ;  /* 0x0000000000077919 */ /* 0x000e640000002100 */
[----:B-1----:R-:W-:-:S04]  /*bd80*/  LOP3.LUT R7, R7, 0x7f, RZ, 0xc0, !PT ;  /* 0x0000007f07077812 */ /* 0x002fc800078ec0ff */
[----:B------:R-:W-:-:S13]  /*bd90*/  ISETP.NE.AND P0, PT, R7, RZ, PT ;  /* 0x000000ff0700720c */ /* 0x000fda0003f05270 */
[----:B0-----:R-:W-:-:S04]  /*bda0*/  @!P0 IMAD.MOV.U32 R3, RZ, RZ, 0x8000 ;  /* 0x00008000ff038424 */ /* 0x001fc800078e00ff */
[----:B------:R0:W-:Y:S01]  /*bdb0*/  @!P0 SYNCS.ARRIVE.TRANS64 RZ, [R2+URZ+0x34850], R3 ;  /* 0x0348500302ff89a7 */ /* 0x0001e2000800003f */
[----:B------:R-:W-:Y:S05]  /*bdc0*/  @P1 BRA `(.L_x_268) ;  /* 0x0000000000041947 */ /* 0x000fea0003800000 */
[----:B------:R-:W-:Y:S01]  /*bdd0*/  BPT.TRAP 0x1 ;  /* 0x000000040000795c */ /* 0x000fe20000300000 */
.L_x_268:
[----:B------:R-:W-:Y:S01]  /*bde0*/  LOP3.LUT P0, RZ, R18, 0x2, RZ, 0xc0, !PT ;  /* 0x0000000212ff7812 */ /* 0x000fe2000780c0ff */
[----:B------:R-:W-:-:S12]  /*bdf0*/  BSSY B2, `(.L_x_269) ;  /* 0x0000003000027945 */ /* 0x000fd80003800000 */
[----:B------:R-:W-:Y:S05]  /*be00*/  @P0 BRA `(.L_x_270) ;  /* 0x0000000000040947 */ /* 0x000fea0003800000 */
[----:B------:R-:W-:Y:S01]  /*be10*/  BPT.TRAP 0x1 ;  /* 0x000000040000795c */ /* 0x000fe20000300000 */
.L_x_270:
[----:B------:R-:W-:Y:S05]  /*be20*/  BSYNC B2 ;  /* 0x0000000000027941 */ /* 0x000fea0003800000 */
.L_x_269:
        /* <DEDUP_REMOVED lines=19> */
.L_x_271:
        /* <DEDUP_REMOVED lines=16> */
.L_x_272:
        /* <DEDUP_REMOVED lines=12> */
.L_x_256:
[----:B------:R-:W-:Y:S05]  /*c120*/  BSYNC B1 ;  /* 0x0000000000017941 */ /* 0x000fea0003800000 */
.L_x_255:
[----:B------:R-:W-:Y:S01]  /*c130*/  VIADD R19, R4, 0x1 ;  /* 0x0000000104137836 */ /* 0x000fe20000000000 */
[----:B------:R-:W-:Y:S01]  /*c140*/  LOP3.LUT P1, RZ, R18, 0x8, RZ, 0xc0, !PT ;  /* 0x0000000812ff7812 */ /* 0x000fe2000782c0ff */
[----:B------:R-:W-:Y:S03]  /*c150*/  BSSY B1, `(.L_x_273) ;  /* 0x00000b2000017945 */ /* 0x000fe60003800000 */
[----:B------:R-:W-:-:S04]  /*c160*/  ISETP.NE.AND P0, PT, R19, 0x2, PT ;  /* 0x000000021300780c */ /* 0x000fc80003f05270 */
[----:B------:R-:W-:Y:S02]  /*c170*/  SEL R2, RZ, 0x1, P0 ;  /* 0x00000001ff027807 */ /* 0x000fe40000000000 */
[----:B------:R-:W-:Y:S02]  /*c180*/  SEL R19, R19, RZ, P0 ;  /* 0x000000ff13137207 */ /* 0x000fe40000000000 */
[----:B------:R-:W-:-:S05]  /*c190*/  LOP3.LUT R9, R5, R2, RZ, 0x3c, !PT ;  /* 0x0000000205097212 */ /* 0x000fca00078e3cff */
[----:B------:R1:W-:Y:S01]  /*c1a0*/  STL [R1], R9 ;  /* 0x0000000901007387 */ /* 0x0003e20000100800 */
[----:B------:R-:W-:Y:S05]  /*c1b0*/  @!P1 BRA `(.L_x_274) ;  /* 0x0000000800ac9947 */ /* 0x000fea0003800000 */
[----:B------:R-:W-:Y:S01]  /*c1c0*/  LOP3.LUT P1, RZ, R18, 0x4, RZ, 0xc0, !PT ;  /* 0x0000000412ff7812 */ /* 0x000fe2000782c0ff */
[----:B0-----:R-:W-:-:S12]  /*c1d0*/  VIADD R8, R0, 0xffffffff ;  /* 0xffffffff00087836 */ /* 0x001fd80000000000 */
        /* <DEDUP_REMOVED lines=21> */
.L_x_275:
[----:B------:R-:W-:Y:S01]  /*c330*/  LEA R3, R19, UR36, 0x3 ;  /* 0x0000002413037c11 */ /* 0x000fe2000f8e18ff */
[----:B------:R-:W-:Y:S01]  /*c340*/  BSSY B2, `(.L_x_276) ;  /* 0x0000004000027945 */ /* 0x000fe20003800000 */
[----:B------:R-:W-:-:S04]  /*c350*/  SHF.L.U32 R2, R9, 0x1f, RZ ;  /* 0x0000001f09027819 */ /* 0x000fc800000006ff */
[----:B------:R-:W2:Y:S02]  /*c360*/  SYNCS.PHASECHK.TRANS64.TRYWAIT P0, [R3+URZ+0x34840], R2 ;  /* 0x03484002030075a7 */ /* 0x000ea4000800017f */
[----:B--2---:R-:W-:Y:S05]  /*c370*/  @!P0 BRA `(.L_x_277) ;  /* 0x0000002000c08947 */ /* 0x004fea0003800000 */
.L_x_344:
[----:B------:R-:W-:Y:S05]  /*c380*/  BSYNC B2 ;  /* 0x0000000000027941 */ /* 0x000fea0003800000 */
.L_x_276:
[----:B0-----:R-:W0:Y:S01]  /*c390*/  S2R R7, SR_TID.X ;  /* 0x0000000000077919 */ /* 0x001e220000002100 */
[----:B------:R-:W-:Y:S01]  /*c3a0*/  UPRMT UR4, UR37, 0x9910, URZ ;  /* 0x0000991025047896 */ /* 0x000fe2000800003f */
[----:B0-----:R-:W-:-:S04]  /*c3b0*/  LOP3.LUT R7, R7, 0x7f, RZ, 0xc0, !PT ;  /* 0x0000007f07077812 */ /* 0x001fc800078ec0ff */
[----:B------:R-:W-:-:S13]  /*c3c0*/  ISETP.NE.AND P0, PT, R7, RZ, PT ;  /* 0x000000ff0700720c */ /* 0x000fda0003f05270 */
[----:B--2---:R-:W-:-:S04]  /*c3d0*/  @!P0 IMAD.MOV.U32 R2, RZ, RZ, 0xc000 ;  /* 0x0000c000ff028424 */ /* 0x004fc800078e00ff */
[----:B------:R0:W-:Y:S02]  /*c3e0*/  @!P0 SYNCS.ARRIVE.TRANS64 RZ, [R3+URZ+0x34830], R2 ;  /* 0x0348300203ff89a7 */ /* 0x0001e4000800003f */
[----:B0-----:R-:W-:-:S05]  /*c3f0*/  IMAD.U32 R2, RZ, RZ, UR4 ;  /* 0x00000004ff027e24 */ /* 0x001fca000f8e00ff */
[----:B------:R-:W-:-:S13]  /*c400*/  ISETP.NE.AND P1, PT, R2, 0x2, PT ;  /* 0x000000020200780c */ /* 0x000fda0003f25270 */
[----:B------:R-:W-:Y:S05]  /*c410*/  @P1 BRA `(.L_x_278) ;  /* 0x0000000000041947 */ /* 0x000fea0003800000 */
[----:B------:R-:W-:Y:S01]  /*c420*/  BPT.TRAP 0x1 ;  /* 0x000000040000795c */ /* 0x000fe20000300000 */
.L_x_278:
[----:B------:R-:W-:Y:S01]  /*c430*/  LOP3.LUT P0, RZ, R18, 0x2, RZ, 0xc0, !PT ;  /* 0x0000000212ff7812 */ /* 0x000fe2000780c0ff */
[----:B------:R-:W-:-:S12]  /*c440*/  BSSY B2, `(.L_x_279) ;  /* 0x0000003000027945 */ /* 0x000fd80003800000 */
[----:B------:R-:W-:Y:S05]  /*c450*/  @P0 BRA `(.L_x_280) ;  /* 0x0000000000040947 */ /* 0x000fea0003800000 */
[----:B------:R-:W-:Y:S01]  /*c460*/  BPT.TRAP 0x1 ;  /* 0x000000040000795c */ /* 0x000fe20000300000 */
.L_x_280:
[----:B------:R-:W-:Y:S05]  /*c470*/  BSYNC B2 ;  /* 0x0000000000027941 */ /* 0x000fea0003800000 */
.L_x_279:
        /* <DEDUP_REMOVED lines=15> */
[----:B-1----:R-:W-:Y:S02]  /*c570*/  VIADD R9, R7, 0x1c400 ;  /* 0x0001c40007097836 */ /* 0x002fe40000000000 */
[----:B0-----:R-:W-:-:S05]  /*c580*/  IMAD.SHL.U32 R2, R2, 0x40, RZ ;  /* 0x0000004002027824 */ /* 0x001fca00078e00ff */
[----:B------:R-:W-:-:S05]  /*c590*/  LOP3.LUT R2, R2, 0x40, RZ, 0xc0, !PT ;  /* 0x0000004002027812 */ /* 0x000fca00078ec0ff */
[----:B------:R-:W-:-:S07]  /*c5a0*/  IMAD R2, R8, 0x80, R2 ;  /* 0x0000008008027824 */ /* 0x000fce00078e0202 */
.L_x_281:
        /* <DEDUP_REMOVED lines=17> */
.L_x_282:
        /* <DEDUP_REMOVED lines=16> */
.L_x_283:
        /* <DEDUP_REMOVED lines=10> */
[----:B------:R-:W-:Y:S01]  /*c860*/  SHF.L.U32 R5, R5, 0x1f, RZ ;  /* 0x0000001f05057819 */ /* 0x000fe200000006ff */
[----:B------:R-:W-:Y:S01]  /*c870*/  BSSY B2, `(.L_x_284) ;  /* 0x0000004000027945 */ /* 0x000fe20003800000 */
[----:B------:R-:W-:-:S04]  /*c880*/  LEA R2, R4, UR36, 0x3 ;  /* 0x0000002404027c11 */ /* 0x000fc8000f8e18ff */
[----:B------:R-:W0:Y:S02]  /*c890*/  SYNCS.PHASECHK.TRANS64.TRYWAIT P0, [R2+URZ+0x34860], R5 ;  /* 0x03486005020075a7 */ /* 0x000e24000800017f */
[----:B0-----:R-:W-:Y:S05]  /*c8a0*/  @!P0 BRA `(.L_x_285) ;  /* 0x0000001c00888947 */ /* 0x001fea0003800000 */
.L_x_345:
[----:B------:R-:W-:Y:S05]  /*c8b0*/  BSYNC B2 ;  /* 0x0000000000027941 */ /* 0x000fea0003800000 */
.L_x_284:
[----:B------:R-:W1:Y:S02]  /*c8c0*/  S2R R3, SR_TID.X ;  /* 0x0000000000037919 */ /* 0x000e640000002100 */
[----:B-1----:R-:W-:-:S04]  /*c8d0*/  LOP3.LUT R3, R3, 0x7f, RZ, 0xc0, !PT ;  /* 0x0000007f03037812 */ /* 0x002fc800078ec0ff */
[----:B------:R-:W-:-:S13]  /*c8e0*/  ISETP.NE.AND P0, PT, R3, RZ, PT ;  /* 0x000000ff0300720c */ /* 0x000fda0003f05270 */
[----:B------:R-:W-:-:S04]  /*c8f0*/  @!P0 IMAD.MOV.U32 R3, RZ, RZ, 0x8000 ;  /* 0x00008000ff038424 */ /* 0x000fc800078e00ff */
[----:B------:R1:W-:Y:S01]  /*c900*/  @!P0 SYNCS.ARRIVE.TRANS64 RZ, [R2+URZ+0x34850], R3 ;  /* 0x0348500302ff89a7 */ /* 0x0003e2000800003f */
[----:B------:R-:W-:Y:S05]  /*c910*/  @P1 BRA `(.L_x_286) ;  /* 0x0000000000041947 */ /* 0x000fea0003800000 */
[----:B------:R-:W-:Y:S01]  /*c920*/  BPT.TRAP 0x1 ;  /* 0x000000040000795c */ /* 0x000fe20000300000 */
.L_x_286:
[----:B------:R-:W-:Y:S01]  /*c930*/  LOP3.LUT P0, RZ, R18, 0x2, RZ, 0xc0, !PT ;  /* 0x0000000212ff7812 */ /* 0x000fe2000780c0ff */
[----:B------:R-:W-:-:S12]  /*c940*/  BSSY B2, `(.L_x_287) ;  /* 0x0000003000027945 */ /* 0x000fd80003800000 */
[----:B------:R-:W-:Y:S05]  /*c950*/  @P0 BRA `(.L_x_288) ;  /* 0x0000000000040947 */ /* 0x000fea0003800000 */
[----:B------:R-:W-:Y:S01]  /*c960*/  BPT.TRAP 0x1 ;  /* 0x000000040000795c */ /* 0x000fe20000300000 */
.L_x_288:
[----:B------:R-:W-:Y:S05]  /*c970*/  BSYNC B2 ;  /* 0x0000000000027941 */ /* 0x000fea0003800000 */
.L_x_287:
[----:B0-----:R-:W2:Y:S01]  /*c980*/  LDL.LU R5, [R1+0x4] ;  /* 0x0000040001057983 */ /* 0x001ea20000300800 */
[----:B-1----:R-:W0:Y:S01]  /*c990*/  S2R R3, SR_CgaCtaId ;  /* 0x0000000000037919 */ /* 0x002e220000008800 */
        /* <DEDUP_REMOVED lines=17> */
.L_x_289:
        /* <DEDUP_REMOVED lines=16> */
.L_x_290:
        /* <DEDUP_REMOVED lines=12> */
.L_x_274:
[----:B------:R-:W-:Y:S05]  /*cc70*/  BSYNC B1 ;  /* 0x0000000000017941 */ /* 0x000fea0003800000 */
.L_x_273:
[C---:B------:R-:W-:Y:S01]  /*cc80*/  ISETP.GT.AND P0, PT, R0.reuse, 0x1, PT ;  /* 0x000000010000780c */ /* 0x040fe20003f04270 */
[----:B------:R-:W-:-:S12]  /*cc90*/  VIADD R0, R0, 0xfffffffe ;  /* 0xfffffffe00007836 */ /* 0x000fd80000000000 */
[----:B------:R-:W-:Y:S05]  /*cca0*/  @P0 BRA `(.L_x_291) ;  /* 0xffffffe800480947 */ /* 0x000fea000383ffff */
.L_x_254:
[----:B------:R-:W-:Y:S05]  /*ccb0*/  BSYNC B0 ;  /* 0x0000000000007941 */ /* 0x000fea0003800000 */
.L_x_234:
[----:B------:R-:W-:Y:S01]  /*ccc0*/  LOP3.LUT P0, RZ, R18, 0x8, RZ, 0xc0, !PT ;  /* 0x0000000812ff7812 */ /* 0x000fe2000780c0ff */
[----:B------:R-:W-:-:S12]  /*ccd0*/  BSSY B0, `(.L_x_292) ;  /* 0x0000045000007945 */ /* 0x000fd80003800000 */
[----:B------:R-:W-:Y:S05]  /*cce0*/  @!P0 BRA `(.L_x_293) ;  /* 0x00000004000c8947 */ /* 0x000fea0003800000 */
[----:B------:R-:W3:Y:S01]  /*ccf0*/  LDL R2, [R1] ;  /* 0x0000000001027983 */ /* 0x000ee20000100800 */
[----:B--2---:R-:W-:Y:S01]  /*cd00*/  LEA R0, R19, UR36, 0x3 ;  /* 0x0000002413007c11 */ /* 0x004fe2000f8e18ff */
[----:B------:R-:W-:Y:S01]  /*cd10*/  BSSY B1, `(.L_x_294) ;  /* 0x0000004000017945 */ /* 0x000fe20003800000 */
[----:B---3--:R-:W-:-:S04]  /*cd20*/  SHF.L.U32 R3, R2, 0x1f, RZ ;  /* 0x0000001f02037819 */ /* 0x008fc800000006ff */
[----:B------:R-:W2:Y:S02]  /*cd30*/  SYNCS.PHASECHK.TRANS64.TRYWAIT P0, [R0+URZ+0x34860], R3 ;  /* 0x03486003000075a7 */ /* 0x000ea4000800017f */
[----:B--2---:R-:W-:Y:S05]  /*cd40*/  @!P0 BRA `(.L_x_295) ;  /* 0x0000001800748947 */ /* 0x004fea0003800000 */
.L_x_346:
[----:B------:R-:W-:Y:S05]  /*cd50*/  BSYNC B1 ;  /* 0x0000000000017941 */ /* 0x000fea0003800000 */
.L_x_294:
[----:B------:R-:W3:Y:S01]  /*cd60*/  S2R R2, SR_TID.X ;  /* 0x0000000000027919 */ /* 0x000ee20000002100 */
[----:B------:R-:W-:-:S04]  /*cd70*/  UPRMT UR4, UR37, 0x9910, URZ ;  /* 0x0000991025047896 */ /* 0x000fc8000800003f */
[----:B------:R-:W-:Y:S01]  /*cd80*/  UISETP.NE.AND UP0, UPT, UR4, 0x2, UPT ;  /* 0x000000020400788c */ /* 0x000fe2000bf05270 */
[----:B---3--:R-:W-:-:S04]  /*cd90*/  LOP3.LUT R2, R2, 0x7f, RZ, 0xc0, !PT ;  /* 0x0000007f02027812 */ /* 0x008fc800078ec0ff */
[----:B------:R-:W-:-:S13]  /*cda0*/  ISETP.NE.AND P0, PT, R2, RZ, PT ;  /* 0x000000ff0200720c */ /* 0x000fda0003f05270 */
[----:B--2---:R-:W-:-:S04]  /*cdb0*/  @!P0 IMAD.MOV.U32 R3, RZ, RZ, 0x8000 ;  /* 0x00008000ff038424 */ /* 0x004fc800078e00ff */
[----:B------:R2:W-:Y:S01]  /*cdc0*/  @!P0 SYNCS.ARRIVE.TRANS64 RZ, [R0+URZ+0x34850], R3 ;  /* 0x0348500300ff89a7 */ /* 0x0005e2000800003f */
[----:B------:R-:W-:-:S13]  /*cdd0*/  PLOP3.LUT P0, PT, PT, PT, UP0, 0x80, 0x0 ;  /* 0x000000000000781c */ /* 0x000fda0003f0f008 */
[----:B--2---:R-:W-:Y:S05]  /*cde0*/  @P0 BRA `(.L_x_296) ;  /* 0x0000000000040947 */ /* 0x004fea0003800000 */
[----:B------:R-:W-:Y:S01]  /*cdf0*/  BPT.TRAP 0x1 ;  /* 0x000000040000795c */ /* 0x000fe20000300000 */
.L_x_296:
[----:B------:R-:W-:Y:S01]  /*ce00*/  LOP3.LUT P0, RZ, R18, 0x2, RZ, 0xc0, !PT ;  /* 0x0000000212ff7812 */ /* 0x000fe2000780c0ff */
[----:B------:R-:W-:-:S12]  /*ce10*/  BSSY B1, `(.L_x_297) ;  /* 0x0000003000017945 */ /* 0x000fd80003800000 */
[----:B------:R-:W-:Y:S05]  /*ce20*/  @P0 BRA `(.L_x_298) ;  /* 0x0000000000040947 */ /* 0x000fea0003800000 */
[----:B------:R-:W-:Y:S01]  /*ce30*/  BPT.TRAP 0x1 ;  /* 0x000000040000795c */ /* 0x000fe20000300000 */
.L_x_298:
[----:B------:R-:W-:Y:S05]  /*ce40*/  BSYNC B1 ;  /* 0x0000000000017941 */ /* 0x000fea0003800000 */
.L_x_297:
[----:B------:R-:W2:Y:S01]  /*ce50*/  LDL R2, [R1+0x4] ;  /* 0x0000040001027983 */ /* 0x000ea20000100800 */
[----:B------:R-:W3:Y:S01]  /*ce60*/  S2R R3, SR_CgaCtaId ;  /* 0x0000000000037919 */ /* 0x000ee20000008800 */
[----:B------:R-:W4:Y:S01]  /*ce70*/  S2R R4, SR_CgaCtaId ;  /* 0x0000000000047919 */ /* 0x000f220000008800 */
[----:B------:R-:W-:Y:S01]  /*ce80*/  UIADD3 UR4, UP0, UR38, 0x470, URZ ;  /* 0x0000047026047890 */ /* 0x000fe2000ff1e03f */
[----:B------:R-:W-:Y:S01]  /*ce90*/  PLOP3.LUT P0, PT, PT, PT, PT, 0x80, 0x0 ;  /* 0x000000000000781c */ /* 0x000fe20003f0f070 */
[----:B------:R-:W-:Y:S01]  /*cea0*/  VIADD R0, R0, 0x34850 ;  /* 0x0003485000007836 */ /* 0x000fe20000000000 */
[----:B------:R-:W-:Y:S01]  /*ceb0*/  UMOV UR6, 0x30000 ;  /* 0x0003000000067882 */ /* 0x000fe20000000000 */
[----:B------:R-:W-:Y:S01]  /*cec0*/  UIADD3.X UR5, URZ, UR39, URZ, UP0, !UPT ;  /* 0x000000273f057290 */ /* 0x000fe200087fe43f */
[----:B---3--:R-:W-:Y:S02]  /*ced0*/  IMAD.SHL.U32 R3, R3, 0x1000, RZ ;  /* 0x0000100003037824 */ /* 0x008fe400078e00ff */
[----:B----4-:R-:W-:-:S03]  /*cee0*/  IMAD.SHL.U32 R4, R4, 0x40, RZ ;  /* 0x0000004004047824 */ /* 0x010fc600078e00ff */
[----:B------:R-:W-:Y:S02]  /*cef0*/  LOP3.LUT R3, R3, 0x1000, RZ, 0xc0, !PT ;  /* 0x0000100003037812 */ /* 0x000fe400078ec0ff */
[----:B------:R-:W-:-:S03]  /*cf00*/  LOP3.LUT R4, R4, 0x40, RZ, 0xc0, !PT ;  /* 0x0000004004047812 */ /* 0x000fc600078ec0ff */
[----:B------:R-:W-:-:S05]  /*cf10*/  IMAD R3, R19, 0x4000, R3 ;  /* 0x0000400013037824 */ /* 0x000fca00078e0203 */
[----:B------:R-:W-:Y:S01]  /*cf20*/  LEA R3, R3, UR36, 0x1 ;  /* 0x0000002403037c11 */ /* 0x000fe2000f8e08ff */
[----:B------:R-:W-:Y:S01]  /*cf30*/  UMOV UR14, 0x0 ;  /* 0x00000000000e7882 */ /* 0x000fe20000000000 */
[----:B------:R-:W-:Y:S01]  /*cf40*/  UMOV UR15, 0x14f00000 ;  /* 0x14f00000000f7882 */ /* 0x000fe20000000000 */
[----:B------:R-:W-:Y:S01]  /*cf50*/  UMOV UR10, URZ ;  /* 0x0000003f000a7c82 */ /* 0x000fe20008000000 */
[----:B--2---:R-:W-:Y:S02]  /*cf60*/  IMAD R2, R2, 0x80, R4 ;  /* 0x0000008002027824 */ /* 0x004fe400078e0204 */
[----:B------:R-:W-:-:S07]  /*cf70*/  VIADD R4, R3, 0x400 ;  /* 0x0000040003047836 */ /* 0x000fce0000000000 */
.L_x_299:
        /* <DEDUP_REMOVED lines=9> */
[----:B--2---:R-:W-:Y:S05]  /*d010*/  @P0 BRA.U.ANY `(.L_x_299) ;  /* 0xfffffffd00d80947 */ /* 0x004fea000393ffff */
[----:B------:R-:W-:Y:S01]  /*d020*/  PLOP3.LUT P0, PT, PT, PT, PT, 0x80, 0x0 ;  /* 0x000000000000781c */ /* 0x000fe20003f0f070 */
[----:B------:R-:W-:Y:S01]  /*d030*/  VIADD R3, R3, 0x4400 ;  /* 0x0000440003037836 */ /* 0x000fe20000000000 */
[----:B------:R-:W-:Y:S01]  /*d040*/  UMOV UR6, 0x30000 ;  /* 0x0003000000067882 */ /* 0x000fe20000000000 */
[----:B------:R-:W-:Y:S01]  /*d050*/  UMOV UR14, 0x0 ;  /* 0x00000000000e7882 */ /* 0x000fe20000000000 */
[----:B------:R-:W-:Y:S01]  /*d060*/  UMOV UR15, 0x14f00000 ;  /* 0x14f00000000f7882 */ /* 0x000fe20000000000 */
[----:B------:R-:W-:-:S08]  /*d070*/  UMOV UR10, 0x40 ;  /* 0x00000040000a7882 */ /* 0x000fd00000000000 */
.L_x_300:
        /* <DEDUP_REMOVED lines=9> */
[----:B---3--:R-:W-:Y:S05]  /*d110*/  @P0 BRA.U.ANY `(.L_x_300) ;  /* 0xfffffffd00d80947 */ /* 0x008fea000393ffff */
.L_x_293:
[----:B------:R-:W-:Y:S05]  /*d120*/  BSYNC B0 ;  /* 0x0000000000007941 */ /* 0x000fea0003800000 */
.L_x_292:
[----:B01----:R-:W3:Y:S01]  /*d130*/  LDL.LU R6, [R1+0x24] ;  /* 0x0000240001067983 */ /* 0x003ee20000300800 */
[----:B------:R-:W-:Y:S01]  /*d140*/  VIADD R19, R19, 0x1 ;  /* 0x0000000113137836 */ /* 0x000fe20000000000 */
[----:B------:R-:W-:Y:S02]  /*d150*/  ULDC UR4, c[0x0][0xc34] ;  /* 0x00030d0000047ab9 */ /* 0x000fe40000000800 */
[----:B------:R-:W4:Y:S04]  /*d160*/  LDL.LU R5, [R1] ;  /* 0x0000000001057983 */ /* 0x000f280000300800 */
[----:B------:R-:W5:Y:S01]  /*d170*/  LDL.LU R4, [R1+0x2c] ;  /* 0x00002c0001047983 */ /* 0x000f620000300800 */
[----:B------:R-:W-:-:S04]  /*d180*/  ISETP.NE.AND P0, PT, R19, 0x2, PT ;  /* 0x000000021300780c */ /* 0x000fc80003f05270 */
[----:B--2---:R-:W-:Y:S02]  /*d190*/  SEL R0, RZ, 0x1, P0 ;  /* 0x00000001ff007807 */ /* 0x004fe40000000000 */
[----:B------:R-:W-:Y:S01]  /*d1a0*/  SEL R19, R19, RZ, P0 ;  /* 0x000000ff13137207 */ /* 0x000fe20000000000 */
[----:B---3--:R-:W-:Y:S01]  /*d1b0*/  VIADD R6, R6, UR40 ;  /* 0x0000002806067c36 */ /* 0x008fe20008000000 */
[----:B----4-:R-:W-:-:S04]  /*d1c0*/  LOP3.LUT R5, R5, R0, RZ, 0x3c, !PT ;  /* 0x0000000005057212 */ /* 0x010fc800078e3cff */
[----:B------:R0:W-:Y:S01]  /*d1d0*/  STL [R1+0x24], R6 ;  /* 0x0000240601007387 */ /* 0x0001e20000100800 */
[----:B------:R-:W-:Y:S01]  /*d1e0*/  ISETP.GE.AND P1, PT, R6, UR4, PT ;  /* 0x0000000406007c0c */ /* 0x000fe2000bf26270 */
[----:B-----5:R-:W-:-:S05]  /*d1f0*/  VIADD R4, R4, 0x1 ;  /* 0x0000000104047836 */ /* 0x020fca0000000000 */
[----:B------:R0:W-:Y:S04]  /*d200*/  STL [R1+0x2c], R4 ;  /* 0x00002c0401007387 */ /* 0x0001e80000100800 */
[----:B------:R0:W-:Y:S03]  /*d210*/  STL [R1], R5 ;  /* 0x0000000501007387 */ /* 0x0001e60000100800 */
[----:B------:R-:W-:Y:S05]  /*d220*/  @!P1 BRA `(.L_x_301) ;  /* 0xffffffbc00689947 */ /* 0x000fea000383ffff */
[----:B------:R-:W-:-:S07]  /*d230*/  LOP3.LUT R2, R4, 0x1, RZ, 0xc, !PT ;  /* 0x0000000104027812 */ /* 0x000fce00078e0cff */
.L_x_217:
[----:B------:R-:W1:Y:S01]  /*d240*/  S2R R3, SR_CgaCtaId ;  /* 0x0000000000037919 */ /* 0x000e620000008800 */
[----:B------:R-:W-:Y:S01]  /*d250*/  MOV R0, 0x400 ;  /* 0x0000040000007802 */ /* 0x000fe20000000f00 */
[----:B------:R-:W-:Y:S03]  /*d260*/  BSSY B0, `(.L_x_302) ;  /* 0x0000005000007945 */ /* 0x000fe60003800000 */
[----:B-1----:R-:W-:Y:S02]  /*d270*/  LEA R0, R3, R0, 0x18 ;  /* 0x0000000003007211 */ /* 0x002fe400078ec0ff */
[----:B------:R-:W-:-:S04]  /*d280*/  SHF.L.U32 R3, R2, 0x1f, RZ ;  /* 0x0000001f02037819 */ /* 0x000fc800000006ff */
[----:B------:R-:W1:Y:S02]  /*d290*/  SYNCS.PHASECHK.TRANS64.TRYWAIT P0, [R0+URZ+0x34820], R3 ;  /* 0x03482003000075a7 */ /* 0x000e64000800017f */
[----:B-1----:R-:W-:Y:S05]  /*d2a0*/  @!P0 BRA `(.L_x_303) ;  /* 0x0000001400308947 */ /* 0x002fea0003800000 */
.L_x_347:
[----:B------:R-:W-:Y:S05]  /*d2b0*/  BSYNC B0 ;  /* 0x0000000000007941 */ /* 0x000fea0003800000 */
.L_x_302:
[----:B------:R-:W-:-:S03]  /*d2c0*/  UMOV UR4, 0xffffffff ;  /* 0xffffffff00047882 */ /* 0x000fc60000000000 */
[----:B------:R-:W-:Y:S05]  /*d2d0*/  BRA.DIV UR4, `(.L_x_304) ;  /* 0x0000001604387947 */ /* 0x000fea000b800000 */
[----:B------:R-:W2:Y:S02]  /*d2e0*/  S2R R2, SR_TID.X ;  /* 0x0000000000027919 */ /* 0x000ea40000002100 */
[----:B--2---:R-:W-:-:S04]  /*d2f0*/  SHF.R.U32.HI R2, RZ, 0x5, R2 ;  /* 0x00000005ff027819 */ /* 0x004fc80000011602 */
[----:B------:R-:W-:-:S05]  /*d300*/  LOP3.LUT R2, R2, 0x3, RZ, 0xc0, !PT ;  /* 0x0000000302027812 */ /* 0x000fca00078ec0ff */
[----:B------:R2:W3:Y:S02]  /*d310*/  SHFL.IDX PT, R14, R2, RZ, 0x1f ;  /* 0x00001fff020e7589 */ /* 0x0004e400000e0000 */
.L_x_350:
[----:B---3--:R-:W-:Y:S01]  /*d320*/  ISETP.NE.AND P0, PT, R14, RZ, PT ;  /* 0x000000ff0e00720c */ /* 0x008fe20003f05270 */
[----:B------:R-:W-:-:S12]  /*d330*/  BSSY B0, `(.L_x_305) ;  /* 0x0000027000007945 */ /* 0x000fd80003800000 */
[----:B------:R-:W-:Y:S05]  /*d340*/  @P0 BRA `(.L_x_306) ;  /* 0x0000000000940947 */ /* 0x000fea0003800000 */
[----:B------:R-:W-:-:S03]  /*d350*/  UMOV UR4, 0xffffffff ;  /* 0xffffffff00047882 */ /* 0x000fc60000000000 */
[----:B------:R-:W-:Y:S05]  /*d360*/  BRA.DIV UR4, `(.L_x_307) ;  /* 0x0000001604487947 */ /* 0x000fea000b800000 */
[----:B------:R-:W-:-:S13]  /*d370*/  ELECT P6, URZ, PT ;  /* 0x00000000003f782f */ /* 0x000fda00038c0000 */
.L_x_353:
[----:B------:R-:W-:Y:S05]  /*d380*/  @!P6 BRA `(.L_x_306) ;  /* 0x000000000084e947 */ /* 0x000fea0003800000 */
[----:B--2---:R-:W2:Y:S02]  /*d390*/  LDL R2, [R1+0x30] ;  /* 0x0000300001027983 */ /* 0x004ea40000100800 */
[----:B--2---:R-:W-:-:S13]  /*d3a0*/  R2UR UR4, R2 ;  /* 0x00000000020472ca */ /* 0x004fda00000e0000 */
[----:B------:R-:W-:-:S06]  /*d3b0*/  ULOP3.LUT UR4, UR4, 0x2, URZ, 0xfc, !UPT ;  /* 0x0000000204047892 */ /* 0x000fcc000f8efc3f */
[----:B------:R-:W-:-:S05]  /*d3c0*/  IMAD.U32 R2, RZ, RZ, UR4 ;  /* 0x00000004ff027e24 */ /* 0x000fca000f8e00ff */
[----:B------:R-:W-:-:S13]  /*d3d0*/  ISETP.NE.AND P2, PT, R2, 0x3, PT ;  /* 0x000000030200780c */ /* 0x000fda0003f45270 */
[----:B------:R-:W-:Y:S05]  /*d3e0*/  @!P2 BRA `(.L_x_308) ;  /* 0x000000000004a947 */ /* 0x000fea0003800000 */
[----:B------:R-:W-:Y:S01]  /*d3f0*/  BPT.TRAP 0x1 ;  /* 0x000000040000795c */ /* 0x000fe20000300000 */
.L_x_308:
[----:B------:R-:W2:Y:S01]  /*d400*/  LDL.LU R7, [R1] ;  /* 0x0000000001077983 */ /* 0x000ea20000300800 */
[----:B------:R-:W-:Y:S02]  /*d410*/  VIADD R2, R0, 0x34840 ;  /* 0x0003484000027836 */ /* 0x000fe40000000000 */
[C---:B-1----:R-:W-:Y:S02]  /*d420*/  VIADD R3, R19.reuse, 0x1 ;  /* 0x0000000113037836 */ /* 0x042fe40000000000 */
[----:B0-----:R-:W-:-:S03]  /*d430*/  IMAD R6, R19, 0x8, R2 ;  /* 0x0000000813067824 */ /* 0x001fc600078e0202 */
[----:B------:R-:W-:-:S04]  /*d440*/  ISETP.NE.AND P1, PT, R3, 0x2, PT ;  /* 0x000000020300780c */ /* 0x000fc80003f25270 */
[----:B------:R-:W-:Y:S02]  /*d450*/  SEL R4, RZ, 0x1, P1 ;  /* 0x00000001ff047807 */ /* 0x000fe40000800000 */
[----:B------:R-:W-:Y:S02]  /*d460*/  SEL R3, R3, RZ, P1 ;  /* 0x000000ff03037207 */ /* 0x000fe40000800000 */
[C---:B--2---:R-:W-:Y:S02]  /*d470*/  SHF.L.U32 R5, R7.reuse, 0x1f, RZ ;  /* 0x0000001f07057819 */ /* 0x044fe400000006ff */
[----:B------:R-:W-:Y:S01]  /*d480*/  LOP3.LUT R4, R7, R4, RZ, 0x3c, !PT ;  /* 0x0000000407047212 */ /* 0x000fe200078e3cff */
[----:B------:R-:W-:Y:S01]  /*d490*/  IMAD R7, R3, 0x8, R2 ;  /* 0x0000000803077824 */ /* 0x000fe200078e0202 */
[----:B------:R-:W0:Y:S02]  /*d4a0*/  SYNCS.PHASECHK.TRANS64.TRYWAIT P0, [R6+URZ], R5 ;  /* 0x00000005060075a7 */ /* 0x000e24000800017f */
[----:B------:R-:W-:Y:S01]  /*d4b0*/  SHF.L.U32 R2, R4, 0x1f, RZ ;  /* 0x0000001f04027819 */ /* 0x000fe200000006ff */
[----:B0-----:R-:W-:Y:S06]  /*d4c0*/  @!P0 BRA `(.L_x_309) ;  /* 0x0000001400108947 */ /* 0x001fec0003800000 */
.L_x_354:
[----:B------:R-:W1:Y:S02]  /*d4d0*/  SYNCS.PHASECHK.TRANS64.TRYWAIT P0, [R7+URZ], R2 ;  /* 0x00000002070075a7 */ /* 0x000e64000800017f */
[----:B-1----:R-:W-:Y:S05]  /*d4e0*/  @!P0 BRA `(.L_x_310) ;  /* 0x00000014001c8947 */ /* 0x002fea0003800000 */
.L_x_355:
[----:B------:R-:W-:Y:S05]  /*d4f0*/  @!P2 BRA `(.L_x_311) ;  /* 0x000000000004a947 */ /* 0x000fea0003800000 */
[----:B------:R-:W-:Y:S01]  /*d500*/  BPT.TRAP 0x1 ;  /* 0x000000040000795c */ /* 0x000fe20000300000 */
.L_x_311:
[----:B------:R-:W-:-:S04]  /*d510*/  VIADD R0, R0, 0x34860 ;  /* 0x0003486000007836 */ /* 0x000fc80000000000 */
[----:B------:R-:W-:-:S04]  /*d520*/  IMAD R4, R19, 0x8, R0 ;  /* 0x0000000813047824 */ /* 0x000fc800078e0200 */
[----:B------:R-:W2:Y:S02]  /*d530*/  SYNCS.PHASECHK.TRANS64.TRYWAIT P0, [R4+URZ], R5 ;  /* 0x00000005040075a7 */ /* 0x000ea4000800017f */
[----:B--2---:R-:W-:Y:S05]  /*d540*/  @!P0 BRA `(.L_x_312) ;  /* 0x0000001400188947 */ /* 0x004fea0003800000 */
.L_x_356:
[----:B------:R-:W-:-:S07]  /*d550*/  IMAD R3, R3, 0x8, R0 ;  /* 0x0000000803037824 */ /* 0x000fce00078e0200 */
.L_x_313:
[----:B---3--:R3:W4:Y:S02]  /*d560*/  SYNCS.PHASECHK.TRANS64.TRYWAIT P0, [R3+URZ], R2 ;  /* 0x00000002030075a7 */ /* 0x008724000800017f */
[----:B----4-:R-:W-:Y:S05]  /*d570*/  @!P0 NANOSLEEP.SYNCS 0x989680 ;  /* 0x009896800000895d */ /* 0x010fea0003900000 */
[----:B------:R-:W4:Y:S02]  /*d580*/  @!P0 SYNCS.PHASECHK.TRANS64 P0, [R3+URZ], R2 ;  /* 0x00000002030085a7 */ /* 0x000f24000800007f */
[----:B----4-:R-:W-:Y:S05]  /*d590*/  @!P0 BRA `(.L_x_313) ;  /* 0xfffffffc00f08947 */ /* 0x010fea000383ffff */
.L_x_306:
[----:B------:R-:W-:Y:S05]  /*d5a0*/  BSYNC B0 ;  /* 0x0000000000007941 */ /* 0x000fea0003800000 */
.L_x_305:
[----:B------:R-:W-:Y:S05]  /*d5b0*/  EXIT ;  /* 0x000000000000794d */ /* 0x000fea0003800000 */
.L_x_185:
[----:B0-----:R-:W-:-:S04]  /*d5c0*/  IMAD.U32 R3, RZ, RZ, UR40 ;  /* 0x00000028ff037e24 */ /* 0x001fc8000f8e00ff */
[----:B------:R0:W1:Y:S03]  /*d5d0*/  SYNCS.PHASECHK.TRANS64.TRYWAIT P1, [R3+URZ+0x34800], R0 ;  /* 0x03480000030075a7 */ /* 0x000066000802017f */
[----:B-1----:R-:W-:Y:S05]  /*d5e0*/  @!P1 NANOSLEEP.SYNCS 0x989680 ;  /* 0x009896800000995d */ /* 0x002fea0003900000 */
[----:B------:R-:W1:Y:S02]  /*d5f0*/  @!P1 SYNCS.PHASECHK.TRANS64 P1, [R3+URZ+0x34800], R0 ;  /* 0x03480000030095a7 */ /* 0x000e64000802007f */
[----:B-1----:R-:W-:Y:S05]  /*d600*/  @!P1 BRA `(.L_x_185) ;  /* 0xfffffffc00ec9947 */ /* 0x002fea000383ffff */
[----:B------:R-:W-:Y:S05]  /*d610*/  BRA `(.L_x_314) ;  /* 0xffffff4000247947 */ /* 0x000fea000383ffff */
.L_x_189:
[----:B-1----:R1:W2:Y:S02]  /*d620*/  SYNCS.PHASECHK.TRANS64.TRYWAIT P1, [R0+URZ+0x34830], R3 ;  /* 0x03483003000075a7 */ /* 0x0022a4000802017f */
[----:B--2---:R-:W-:Y:S05]  /*d630*/  @!P1 NANOSLEEP.SYNCS 0x989680 ;  /* 0x009896800000995d */ /* 0x004fea0003900000 */
[----:B------:R-:W2:Y:S02]  /*d640*/  @!P1 SYNCS.PHASECHK.TRANS64 P1, [R0+URZ+0x34830], R3 ;  /* 0x03483003000095a7 */ /* 0x000ea4000802007f */
[----:B--2---:R-:W-:Y:S05]  /*d650*/  @!P1 BRA `(.L_x_189) ;  /* 0xfffffffc00f09947 */ /* 0x004fea000383ffff */
[----:B------:R-:W-:Y:S05]  /*d660*/  BRA `(.L_x_188) ;  /* 0xffffff4000407947 */ /* 0x000fea000383ffff */
.L_x_195:
[----:B-1----:R-:W-:-:S04]  /*d670*/  IMAD.U32 R12, RZ, RZ, UR8 ;  /* 0x00000008ff0c7e24 */ /* 0x002fc8000f8e00ff */
[----:B------:R1:W2:Y:S03]  /*d680*/  SYNCS.PHASECHK.TRANS64.TRYWAIT P1, [R12+URZ+0x34830], R9 ;  /* 0x034830090c0075a7 */ /* 0x0002a6000802017f */
[----:B--2---:R-:W-:Y:S05]  /*d690*/  @!P1 NANOSLEEP.SYNCS 0x989680 ;  /* 0x009896800000995d */ /* 0x004fea0003900000 */
[----:B------:R-:W2:Y:S02]  /*d6a0*/  @!P1 SYNCS.PHASECHK.TRANS64 P1, [R12+URZ+0x34830], R9 ;  /* 0x034830090c0095a7 */ /* 0x000ea4000802007f */
[----:B--2---:R-:W-:Y:S05]  /*d6b0*/  @!P1 BRA `(.L_x_195) ;  /* 0xfffffffc00ec9947 */ /* 0x004fea000383ffff */
[----:B------:R-:W-:Y:S05]  /*d6c0*/  BRA `(.L_x_194) ;  /* 0xffffff6c00047947 */ /* 0x000fea000383ffff */
.L_x_199:
[----:B01----:R-:W-:-:S04]  /*d6d0*/  IMAD.U32 R9, RZ, RZ, UR9 ;  /* 0x00000009ff097e24 */ /* 0x003fc8000f8e00ff */
[----:B------:R0:W1:Y:S03]  /*d6e0*/  SYNCS.PHASECHK.TRANS64.TRYWAIT P1, [R9+URZ+0x34850], R8 ;  /* 0x03485008090075a7 */ /* 0x000066000802017f */
[----:B-1----:R-:W-:Y:S05]  /*d6f0*/  @!P1 NANOSLEEP.SYNCS 0x989680 ;  /* 0x009896800000995d */ /* 0x002fea0003900000 */
[----:B------:R-:W1:Y:S02]  /*d700*/  @!P1 SYNCS.PHASECHK.TRANS64 P1, [R9+URZ+0x34850], R8 ;  /* 0x03485008090095a7 */ /* 0x000e64000802007f */
[----:B-1----:R-:W-:Y:S05]  /*d710*/  @!P1 BRA `(.L_x_199) ;  /* 0xfffffffc00ec9947 */ /* 0x002fea000383ffff */
[----:B------:R-:W-:Y:S05]  /*d720*/  BRA `(.L_x_198) ;  /* 0xffffff7400347947 */ /* 0x000fea000383ffff */
.L_x_206:
[----:B-1----:R-:W-:-:S04]  /*d730*/  IMAD.U32 R5, RZ, RZ, UR9 ;  /* 0x00000009ff057e24 */ /* 0x002fc8000f8e00ff */
[----:B------:R1:W2:Y:S03]  /*d740*/  SYNCS.PHASECHK.TRANS64.TRYWAIT P1, [R5+URZ+0x34850], R4 ;  /* 0x03485004050075a7 */ /* 0x0002a6000802017f */
[----:B--2---:R-:W-:Y:S05]  /*d750*/  @!P1 NANOSLEEP.SYNCS 0x989680 ;  /* 0x009896800000995d */ /* 0x004fea0003900000 */
[----:B------:R-:W2:Y:S02]  /*d760*/  @!P1 SYNCS.PHASECHK.TRANS64 P1, [R5+URZ+0x34850], R4 ;  /* 0x03485004050095a7 */ /* 0x000ea4000802007f */
[----:B--2---:R-:W-:Y:S05]  /*d770*/  @!P1 BRA `(.L_x_206) ;  /* 0xfffffffc00ec9947 */ /* 0x004fea000383ffff */
[----:B------:R-:W-:Y:S05]  /*d780*/  BRA `(.L_x_205) ;  /* 0xffffff9800247947 */ /* 0x000fea000383ffff */
.L_x_221:
[----:B------:R-:W0:Y:S01]  /*d790*/  S2R R6, SR_TID.X ;  /* 0x0000000000067919 */ /* 0x000e220000002100 */
[----:B------:R-:W-:Y:S01]  /*d7a0*/  BSSY B0, `(.L_x_315) ;  /* 0x000000a000007945 */ /* 0x000fe20003800000 */
[----:B------:R-:W-:Y:S02]  /*d7b0*/  IMAD.MOV.U32 R12, RZ, RZ, RZ ;  /* 0x000000ffff0c7224 */ /* 0x000fe400078e00ff */
[----:B------:R-:W-:Y:S02]  /*d7c0*/  IMAD.MOV.U32 R11, RZ, RZ, 0x1f ;  /* 0x0000001fff0b7424 */ /* 0x000fe400078e00ff */
[----:B------:R-:W-:Y:S01]  /*d7d0*/  IMAD.MOV.U32 R15, RZ, RZ, -0x1 ;  /* 0xffffffffff0f7424 */ /* 0x000fe200078e00ff */
[----:B0-----:R-:W-:-:S04]  /*d7e0*/  SHF.R.U32.HI R6, RZ, 0x5, R6 ;  /* 0x00000005ff067819 */ /* 0x001fc80000011606 */
[----:B------:R-:W-:-:S05]  /*d7f0*/  LOP3.LUT R6, R6, 0x3, RZ, 0xc0, !PT ;  /* 0x0000000306067812 */ /* 0x000fca00078ec0ff */
[----:B------:R-:W-:-:S07]  /*d800*/  IMAD.MOV.U32 R13, RZ, RZ, R6 ;  /* 0x000000ffff0d7224 */ /* 0x000fce00078e0006 */
[----:B-1----:R-:W-:Y:S05]  /*d810*/  WARPSYNC.COLLECTIVE R15, `(.L_x_316) ;  /* 0x000000000f087348 */ /* 0x002fea0003c00000 */
[----:B------:R0:W2:Y:S02]  /*d820*/  SHFL.IDX P6, R14, R13, R12, R11 ;  /* 0x0000000c0d0e7389 */ /* 0x0000a400000c000b */
[----:B012---:R-:W-:Y:S01]  /*d830*/  ENDCOLLECTIVE ;  /* 0x000000000000791b */ /* 0x007fe20003800000 */
.L_x_316:
[----:B------:R-:W-:Y:S05]  /*d840*/  BSYNC B0 ;  /* 0x0000000000007941 */ /* 0x000fea0003800000 */
.L_x_315:
[----:B------:R-:W-:Y:S05]  /*d850*/  BRA `(.L_x_317) ;  /* 0xffffffbc009c7947 */ /* 0x000fea000383ffff */
.L_x_223:
[----:B------:R-:W-:Y:S01]  /*d860*/  BSSY B0, `(.L_x_318) ;  /* 0x0000006000007945 */ /* 0x000fe20003800000 */
[----:B------:R-:W-:-:S07]  /*d870*/  IMAD.MOV.U32 R15, RZ, RZ, -0x1 ;  /* 0xffffffffff0f7424 */ /* 0x000fce00078e00ff */
[----:B01----:R-:W-:Y:S05]  /*d880*/  WARPSYNC.COLLECTIVE R15, `(.L_x_319) ;  /* 0x000000000f0c7348 */ /* 0x003fea0003c00000 */
[----:B------:R-:W-:Y:S02]  /*d890*/  ELECT P6, UR62, PT ;  /* 0x00000000003e782f */ /* 0x000fe400038c0000 */
[----:B------:R-:W-:Y:S01]  /*d8a0*/  MOV R14, UR62 ;  /* 0x0000003e000e7c02 */ /* 0x000fe20008000f00 */
[----:B01----:R-:W-:Y:S10]  /*d8b0*/  ENDCOLLECTIVE ;  /* 0x000000000000791b */ /* 0x003ff40003800000 */
.L_x_319:
[----:B------:R-:W-:Y:S05]  /*d8c0*/  BSYNC B0 ;  /* 0x0000000000007941 */ /* 0x000fea0003800000 */
.L_x_318:
[----:B------:R-:W-:Y:S05]  /*d8d0*/  BRA `(.L_x_320) ;  /* 0xffffffbc009c7947 */ /* 0x000fea000383ffff */
.L_x_225:
[----:B---3--:R3:W4:Y:S02]  /*d8e0*/  SYNCS.PHASECHK.TRANS64.TRYWAIT P0, [R2+URZ+0x34840], R3 ;  /* 0x03484003020075a7 */ /* 0x008724000800017f */
[----:B----4-:R-:W-:Y:S05]  /*d8f0*/  @!P0 NANOSLEEP.SYNCS 0x989680 ;  /* 0x009896800000895d */ /* 0x010fea0003900000 */
[----:B------:R-:W4:Y:S02]  /*d900*/  @!P0 SYNCS.PHASECHK.TRANS64 P0, [R2+URZ+0x34840], R3 ;  /* 0x03484003020085a7 */ /* 0x000f24000800007f */
[----:B----4-:R-:W-:Y:S05]  /*d910*/  @!P0 BRA `(.L_x_225) ;  /* 0xfffffffc00f08947 */ /* 0x010fea000383ffff */
[----:B------:R-:W-:Y:S05]  /*d920*/  BRA `(.L_x_321) ;  /* 0xffffffbc00f07947 */ /* 0x000fea000383ffff */
.L_x_229:
[----:B------:R-:W-:Y:S01]  /*d930*/  IMAD.MOV.U32 R13, RZ, RZ, R2 ;  /* 0x000000ffff0d7224 */ /* 0x000fe200078e0002 */
[----:B------:R-:W0:Y:S01]  /*d940*/  S2R R7, SR_TID.X ;  /* 0x0000000000077919 */ /* 0x000e220000002100 */
[----:B------:R-:W-:Y:S02]  /*d950*/  IMAD.MOV.U32 R12, RZ, RZ, RZ ;  /* 0x000000ffff0c7224 */ /* 0x000fe400078e00ff */
[----:B------:R-:W-:Y:S02]  /*d960*/  IMAD.MOV.U32 R11, RZ, RZ, 0x181f ;  /* 0x0000181fff0b7424 */ /* 0x000fe400078e00ff */
[----:B------:R-:W-:-:S07]  /*d970*/  IMAD.MOV.U32 R15, RZ, RZ, -0x1 ;  /* 0xffffffffff0f7424 */ /* 0x000fce00078e00ff */
[----:B0----5:R-:W-:Y:S05]  /*d980*/  WARPSYNC.COLLECTIVE R15, `(.L_x_322) ;  /* 0x000000000f087348 */ /* 0x021fea0003c00000 */
[----:B------:R1:W2:Y:S02]  /*d990*/  SHFL.IDX P6, R14, R13, R12, R11 ;  /* 0x0000000c0d0e7389 */ /* 0x0002a400000c000b */
[----:B012--5:R-:W-:Y:S01]  /*d9a0*/  ENDCOLLECTIVE ;  /* 0x000000000000791b */ /* 0x027fe20003800000 */
.L_x_322:
[----:B------:R-:W-:Y:S01]  /*d9b0*/  IMAD.MOV.U32 R13, RZ, RZ, R0 ;  /* 0x000000ffff0d7224 */ /* 0x000fe200078e0000 */
[----:B------:R-:W-:Y:S01]  /*d9c0*/  LOP3.LUT R7, R7, 0x7f, RZ, 0xc0, !PT ;  /* 0x0000007f07077812 */ /* 0x000fe200078ec0ff */
[----:B------:R-:W-:-:S07]  /*d9d0*/  IMAD.MOV.U32 R6, RZ, RZ, R14 ;  /* 0x000000ffff067224 */ /* 0x000fce00078e000e */
[----:B------:R-:W-:Y:S05]  /*d9e0*/  WARPSYNC.COLLECTIVE R15, `(.L_x_323) ;  /* 0x000000000f087348 */ /* 0x000fea0003c00000 */
[----:B------:R0:W1:Y:S02]  /*d9f0*/  SHFL.IDX P6, R14, R13, R12, R11 ;  /* 0x0000000c0d0e7389 */ /* 0x00006400000c000b */
[----:B01----:R-:W-:Y:S01]  /*da00*/  ENDCOLLECTIVE ;  /* 0x000000000000791b */ /* 0x003fe20003800000 */
.L_x_323:
[----:B------:R-:W-:Y:S01]  /*da10*/  SHF.R.U32.HI R5, RZ, 0x3, R7 ;  /* 0x00000003ff057819 */ /* 0x000fe20000011607 */
[----:B------:R-:W-:Y:S02]  /*da20*/  ULDC UR4, c[0x0][0x288] ;  /* 0x0000a20000047ab9 */ /* 0x000fe40000000800 */
[----:B------:R-:W-:Y:S02]  /*da30*/  IMAD R3, R8, UR4, RZ ;  /* 0x0000000408037c24 */ /* 0x000fe4000f8e02ff */
[----:B------:R-:W-:-:S04]  /*da40*/  IMAD.IADD R4, R5, 0x1, R4 ;  /* 0x0000000105047824 */ /* 0x000fc800078e0204 */
[C---:B------:R-:W-:Y:S01]  /*da50*/  VIADD R5, R4.reuse, 0x10 ;  /* 0x0000001004057836 */ /* 0x040fe20000000000 */
[----:B------:R-:W-:Y:S01]  /*da60*/  ISETP.GE.AND P2, PT, R4, R3, PT ;  /* 0x000000030400720c */ /* 0x000fe20003f46270 */
[----:B------:R-:W-:Y:S02]  /*da70*/  IMAD.MOV.U32 R13, RZ, RZ, R2 ;  /* 0x000000ffff0d7224 */ /* 0x000fe400078e0002 */
[----:B------:R-:W-:Y:S02]  /*da80*/  IMAD.MOV.U32 R12, RZ, RZ, 0x1 ;  /* 0x00000001ff0c7424 */ /* 0x000fe400078e00ff */
[----:B------:R-:W-:-:S08]  /*da90*/  IMAD.MOV.U32 R7, RZ, RZ, R14 ;  /* 0x000000ffff077224 */ /* 0x000fd000078e000e */
[----:B------:R-:W-:Y:S05]  /*daa0*/  WARPSYNC.COLLECTIVE R15, `(.L_x_324) ;  /* 0x000000000f087348 */ /* 0x000fea0003c00000 */
[----:B------:R0:W1:Y:S02]  /*dab0*/  SHFL.IDX P6, R14, R13, R12, R11 ;  /* 0x0000000c0d0e7389 */ /* 0x00006400000c000b */
[----:B01----:R-:W-:Y:S01]  /*dac0*/  ENDCOLLECTIVE ;  /* 0x000000000000791b */ /* 0x003fe20003800000 */
.L_x_324:
[----:B------:R-:W-:-:S05]  /*dad0*/  @!P2 LEA R7, P4, R10, R7, 0x1 ;  /* 0x000000070a07a211 */ /* 0x000fca00078808ff */
[----:B------:R-:W-:-:S05]  /*dae0*/  @!P2 IMAD.X R6, RZ, RZ, R6, P4 ;  /* 0x000000ffff06a224 */ /* 0x000fca00020e0606 */
[----:B------:R-:W-:Y:S01]  /*daf0*/  @!P2 LOP3.LUT R7, R7, R6, RZ, 0x3c, !PT ;  /* 0x000000060707a212 */ /* 0x000fe200078e3cff */
[----:B------:R-:W-:-:S03]  /*db00*/  IMAD.MOV.U32 R13, RZ, RZ, R0 ;  /* 0x000000ffff0d7224 */ /* 0x000fc600078e0000 */
[----:B------:R-:W-:-:S04]  /*db10*/  @!P2 LOP3.LUT R6, R7, R6, RZ, 0x3c, !PT ;  /* 0x000000060706a212 */ /* 0x000fc800078e3cff */
[----:B------:R-:W-:-:S05]  /*db20*/  @!P2 LOP3.LUT R7, R7, R6, RZ, 0x3c, !PT ;  /* 0x000000060707a212 */ /* 0x000fca00078e3cff */
[----:B------:R-:W-:Y:S01]  /*db30*/  @!PT LDS RZ, [RZ] ;  /* 0x00000000fffff984 */ /* 0x000fe20000000800 */
[----:B------:R-:W-:Y:S01]  /*db40*/  @!PT LDS RZ, [RZ] ;  /* 0x00000000fffff984 */ /* 0x000fe20000000800 */
[----:B------:R-:W-:Y:S01]  /*db50*/  @!PT LDS RZ, [RZ] ;  /* 0x00000000fffff984 */ /* 0x000fe20000000800 */
[----:B------:R-:W-:Y:S04]  /*db60*/  @!P2 LDGSTS.E.BYPASS.LTC128B.128 [R9+0x10400], desc[UR60][R6.64], !P3 ;  /* 0x104000000609afae */ /* 0x000fe8000d901d7c */
[----:B------:R-:W-:Y:S04]  /*db70*/  @!P2 LDGSTS.E.BYPASS.LTC128B.128 [R9+0x14400], desc[UR60][R6.64+0x80], !P0 ;  /* 0x144000800609afae */ /* 0x000fe8000c101d7c */
[----:B------:R0:W-:Y:S01]  /*db80*/  @!P2 LDGSTS.E.BYPASS.LTC128B.128 [R9+0x18400], desc[UR60][R6.64+0x100], !P1 ;  /* 0x184001000609afae */ /* 0x0001e2000c901d7c */
[----:B------:R-:W-:Y:S01]  /*db90*/  ISETP.GE.AND P2, PT, R5, R3, PT ;  /* 0x000000030500720c */ /* 0x000fe20003f46270 */
[----:B------:R-:W-:-:S02]  /*dba0*/  VIADD R5, R4, 0x20 ;  /* 0x0000002004057836 */ /* 0x000fc40000000000 */
[----:B0-----:R-:W-:-:S10]  /*dbb0*/  IMAD.MOV.U32 R6, RZ, RZ, R14 ;  /* 0x000000ffff067224 */ /* 0x001fd400078e000e */
[----:B------:R-:W-:Y:S05]  /*dbc0*/  WARPSYNC.COLLECTIVE R15, `(.L_x_325) ;  /* 0x000000000f087348 */ /* 0x000fea0003c00000 */
[----:B------:R0:W1:Y:S02]  /*dbd0*/  SHFL.IDX P6, R14, R13, R12, R11 ;  /* 0x0000000c0d0e7389 */ /* 0x00006400000c000b */
[----:B01----:R-:W-:Y:S01]  /*dbe0*/  ENDCOLLECTIVE ;  /* 0x000000000000791b */ /* 0x003fe20003800000 */
.L_x_325:
[----:B------:R-:W-:Y:S02]  /*dbf0*/  IMAD.MOV.U32 R13, RZ, RZ, R2 ;  /* 0x000000ffff0d7224 */ /* 0x000fe400078e0002 */
[----:B------:R-:W-:Y:S02]  /*dc00*/  IMAD.MOV.U32 R12, RZ, RZ, 0x2 ;  /* 0x00000002ff0c7424 */ /* 0x000fe400078e00ff */
[----:B------:R-:W-:-:S07]  /*dc10*/  IMAD.MOV.U32 R7, RZ, RZ, R14 ;  /* 0x000000ffff077224 */ /* 0x000fce00078e000e */
[----:B------:R-:W-:Y:S05]  /*dc20*/  WARPSYNC.COLLECTIVE R15, `(.L_x_326) ;  /* 0x000000000f087348 */ /* 0x000fea0003c00000 */
[----:B------:R0:W1:Y:S02]  /*dc30*/  SHFL.IDX P6, R14, R13, R12, R11 ;  /* 0x0000000c0d0e7389 */ /* 0x00006400000c000b */
[----:B01----:R-:W-:Y:S01]  /*dc40*/  ENDCOLLECTIVE ;  /* 0x000000000000791b */ /* 0x003fe20003800000 */
.L_x_326:
        /* <DEDUP_REMOVED lines=18> */
.L_x_327:
[----:B------:R-:W-:Y:S02]  /*dd70*/  IMAD.MOV.U32 R13, RZ, RZ, R2 ;  /* 0x000000ffff0d7224 */ /* 0x000fe400078e0002 */
[----:B------:R-:W-:Y:S02]  /*dd80*/  IMAD.MOV.U32 R12, RZ, RZ, 0x3 ;  /* 0x00000003ff0c7424 */ /* 0x000fe400078e00ff */
[----:B------:R-:W-:-:S07]  /*dd90*/  IMAD.MOV.U32 R7, RZ, RZ, R14 ;  /* 0x000000ffff077224 */ /* 0x000fce00078e000e */
[----:B------:R-:W-:Y:S05]  /*dda0*/  WARPSYNC.COLLECTIVE R15, `(.L_x_328) ;  /* 0x000000000f087348 */ /* 0x000fea0003c00000 */
[----:B------:R0:W1:Y:S02]  /*ddb0*/  SHFL.IDX P6, R14, R13, R12, R11 ;  /* 0x0000000c0d0e7389 */ /* 0x00006400000c000b */
[----:B01----:R-:W-:Y:S01]  /*ddc0*/  ENDCOLLECTIVE ;  /* 0x000000000000791b */ /* 0x003fe20003800000 */
.L_x_328:
        /* <DEDUP_REMOVED lines=18> */
.L_x_329:
[----:B------:R-:W-:Y:S02]  /*def0*/  IMAD.MOV.U32 R13, RZ, RZ, R2 ;  /* 0x000000ffff0d7224 */ /* 0x000fe400078e0002 */
[----:B------:R-:W-:Y:S02]  /*df00*/  IMAD.MOV.U32 R12, RZ, RZ, 0x4 ;  /* 0x00000004ff0c7424 */ /* 0x000fe400078e00ff */
[----:B------:R-:W-:-:S07]  /*df10*/  IMAD.MOV.U32 R7, RZ, RZ, R14 ;  /* 0x000000ffff077224 */ /* 0x000fce00078e000e */
[----:B------:R-:W-:Y:S05]  /*df20*/  WARPSYNC.COLLECTIVE R15, `(.L_x_330) ;  /* 0x000000000f087348 */ /* 0x000fea0003c00000 */
[----:B------:R0:W1:Y:S02]  /*df30*/  SHFL.IDX P6, R14, R13, R12, R11 ;  /* 0x0000000c0d0e7389 */ /* 0x00006400000c000b */
[----:B01----:R-:W-:Y:S01]  /*df40*/  ENDCOLLECTIVE ;  /* 0x000000000000791b */ /* 0x003fe20003800000 */
.L_x_330:
        /* <DEDUP_REMOVED lines=18> */
.L_x_331:
[----:B------:R-:W-:Y:S02]  /*e070*/  IMAD.MOV.U32 R13, RZ, RZ, R2 ;  /* 0x000000ffff0d7224 */ /* 0x000fe400078e0002 */
[----:B------:R-:W-:Y:S02]  /*e080*/  IMAD.MOV.U32 R12, RZ, RZ, 0x5 ;  /* 0x00000005ff0c7424 */ /* 0x000fe400078e00ff */
[----:B------:R-:W-:-:S07]  /*e090*/  IMAD.MOV.U32 R7, RZ, RZ, R14 ;  /* 0x000000ffff077224 */ /* 0x000fce00078e000e */
[----:B------:R-:W-:Y:S05]  /*e0a0*/  WARPSYNC.COLLECTIVE R15, `(.L_x_332) ;  /* 0x000000000f087348 */ /* 0x000fea0003c00000 */
[----:B------:R0:W1:Y:S02]  /*e0b0*/  SHFL.IDX P6, R14, R13, R12, R11 ;  /* 0x0000000c0d0e7389 */ /* 0x00006400000c000b */
[----:B01----:R-:W-:Y:S01]  /*e0c0*/  ENDCOLLECTIVE ;  /* 0x000000000000791b */ /* 0x003fe20003800000 */
.L_x_332:
        /* <DEDUP_REMOVED lines=18> */
.L_x_333:
[----:B------:R-:W-:Y:S02]  /*e1f0*/  IMAD.MOV.U32 R13, RZ, RZ, R2 ;  /* 0x000000ffff0d7224 */ /* 0x000fe400078e0002 */
[----:B------:R-:W-:Y:S02]  /*e200*/  IMAD.MOV.U32 R12, RZ, RZ, 0x6 ;  /* 0x00000006ff0c7424 */ /* 0x000fe400078e00ff */
[----:B------:R-:W-:-:S07]  /*e210*/  IMAD.MOV.U32 R7, RZ, RZ, R14 ;  /* 0x000000ffff077224 */ /* 0x000fce00078e000e */
[----:B------:R-:W-:Y:S05]  /*e220*/  WARPSYNC.COLLECTIVE R15, `(.L_x_334) ;  /* 0x000000000f087348 */ /* 0x000fea0003c00000 */
[----:B------:R0:W1:Y:S02]  /*e230*/  SHFL.IDX P6, R14, R13, R12, R11 ;  /* 0x0000000c0d0e7389 */ /* 0x00006400000c000b */
[----:B01----:R-:W-:Y:S01]  /*e240*/  ENDCOLLECTIVE ;  /* 0x000000000000791b */ /* 0x003fe20003800000 */
.L_x_334:
        /* <DEDUP_REMOVED lines=13> */
[----:B0-----:R-:W-:-:S12]  /*e320*/  IMAD.MOV.U32 R6, RZ, RZ, R14 ;  /* 0x000000ffff067224 */ /* 0x001fd800078e000e */
[----:B------:R-:W-:Y:S05]  /*e330*/  WARPSYNC.COLLECTIVE R15, `(.L_x_335) ;  /* 0x000000000f087348 */ /* 0x000fea0003c00000 */
[----:B------:R0:W1:Y:S02]  /*e340*/  SHFL.IDX P6, R14, R13, R12, R11 ;  /* 0x0000000c0d0e7389 */ /* 0x00006400000c000b */
[----:B01----:R-:W-:Y:S01]  /*e350*/  ENDCOLLECTIVE ;  /* 0x000000000000791b */ /* 0x003fe20003800000 */
.L_x_335:
[----:B------:R-:W-:Y:S02]  /*e360*/  IMAD.MOV.U32 R13, RZ, RZ, R2 ;  /* 0x000000ffff0d7224 */ /* 0x000fe400078e0002 */
[----:B------:R-:W-:Y:S02]  /*e370*/  IMAD.MOV.U32 R12, RZ, RZ, 0x7 ;  /* 0x00000007ff0c7424 */ /* 0x000fe400078e00ff */
[----:B------:R-:W-:-:S07]  /*e380*/  IMAD.MOV.U32 R7, RZ, RZ, R14 ;  /* 0x000000ffff077224 */ /* 0x000fce00078e000e */
[----:B------:R-:W-:Y:S05]  /*e390*/  WARPSYNC.COLLECTIVE R15, `(.L_x_336) ;  /* 0x000000000f087348 */ /* 0x000fea0003c00000 */
[----:B------:R0:W1:Y:S02]  /*e3a0*/  SHFL.IDX P6, R14, R13, R12, R11 ;  /* 0x0000000c0d0e7389 */ /* 0x00006400000c000b */
[----:B01----:R-:W-:Y:S01]  /*e3b0*/  ENDCOLLECTIVE ;  /* 0x000000000000791b */ /* 0x003fe20003800000 */
.L_x_336:
[----:B------:R-:W-:-:S05]  /*e3c0*/  @!P2 LEA R7, P4, R10, R7, 0x1 ;  /* 0x000000070a07a211 */ /* 0x000fca00078808ff */
[----:B------:R-:W-:-:S05]  /*e3d0*/  @!P2 IMAD.X R6, RZ, RZ, R6, P4 ;  /* 0x000000ffff06a224 */ /* 0x000fca00020e0606 */
[----:B------:R-:W-:Y:S01]  /*e3e0*/  @!P2 LOP3.LUT R7, R7, R6, RZ, 0x3c, !PT ;  /* 0x000000060707a212 */ /* 0x000fe200078e3cff */
[----:B------:R-:W-:-:S03]  /*e3f0*/  IMAD.MOV.U32 R13, RZ, RZ, R0 ;  /* 0x000000ffff0d7224 */ /* 0x000fc600078e0000 */
[----:B------:R-:W-:-:S04]  /*e400*/  @!P2 LOP3.LUT R6, R7, R6, RZ, 0x3c, !PT ;  /* 0x000000060706a212 */ /* 0x000fc800078e3cff */
[----:B------:R-:W-:Y:S01]  /*e410*/  @!P2 LOP3.LUT R7, R7, R6, RZ, 0x3c, !PT ;  /* 0x000000060707a212 */ /* 0x000fe200078e3cff */
[----:B------:R-:W-:-:S07]  /*e420*/  IMAD.MOV.U32 R5, RZ, RZ, R14 ;  /* 0x000000ffff057224 */ /* 0x000fce00078e000e */
[----:B------:R-:W-:Y:S05]  /*e430*/  WARPSYNC.COLLECTIVE R15, `(.L_x_337) ;  /* 0x000000000f087348 */ /* 0x000fea0003c00000 */
[----:B------:R0:W1:Y:S02]  /*e440*/  SHFL.IDX P6, R14, R13, R12, R11 ;  /* 0x0000000c0d0e7389 */ /* 0x00006400000c000b */
[----:B01----:R-:W-:Y:S01]  /*e450*/  ENDCOLLECTIVE ;  /* 0x000000000000791b */ /* 0x003fe20003800000 */
.L_x_337:
[----:B------:R-:W-:Y:S01]  /*e460*/  @!PT LDS RZ, [RZ] ;  /* 0x00000000fffff984 */ /* 0x000fe20000000800 */
[----:B------:R-:W-:Y:S01]  /*e470*/  @!PT LDS RZ, [RZ] ;  /* 0x00000000fffff984 */ /* 0x000fe20000000800 */
[----:B------:R-:W-:Y:S01]  /*e480*/  @!PT LDS RZ, [RZ] ;  /* 0x00000000fffff984 */ /* 0x000fe20000000800 */
[----:B------:R0:W-:Y:S04]  /*e490*/  @!P2 LDGSTS.E.BYPASS.LTC128B.128 [R9+0x13400], desc[UR60][R6.64], !P3 ;  /* 0x134000000609afae */ /* 0x0001e8000d901d7c */
[----:B------:R0:W-:Y:S04]  /*e4a0*/  @!P2 LDGSTS.E.BYPASS.LTC128B.128 [R9+0x17400], desc[UR60][R6.64+0x80], !P0 ;  /* 0x174000800609afae */ /* 0x0001e8000c101d7c */
[----:B------:R0:W-:Y:S01]  /*e4b0*/  @!P2 LDGSTS.E.BYPASS.LTC128B.128 [R9+0x1b400], desc[UR60][R6.64+0x100], !P1 ;  /* 0x1b4001000609afae */ /* 0x0001e2000c901d7c */
[----:B------:R-:W-:Y:S01]  /*e4c0*/  IMAD.MOV.U32 R0, RZ, RZ, R14 ;  /* 0x000000ffff007224 */ /* 0x000fe200078e000e */
[----:B------:R-:W-:Y:S06]  /*e4d0*/  BRA `(.L_x_338) ;  /* 0xffffffc000a87947 */ /* 0x000fec000383ffff */
.L_x_233:
[----:B--2---:R-:W-:-:S04]  /*e4e0*/  IMAD.U32 R3, RZ, RZ, UR36 ;  /* 0x00000024ff037e24 */ /* 0x004fc8000f8e00ff */
[----:B------:R2:W3:Y:S03]  /*e4f0*/  SYNCS.PHASECHK.TRANS64.TRYWAIT P0, [R3+URZ+0x34820], R0 ;  /* 0x03482000030075a7 */ /* 0x0004e6000800017f */
[----:B---3--:R-:W-:Y:S05]  /*e500*/  @!P0 NANOSLEEP.SYNCS 0x989680 ;  /* 0x009896800000895d */ /* 0x008fea0003900000 */
[----:B------:R-:W3:Y:S02]  /*e510*/  @!P0 SYNCS.PHASECHK.TRANS64 P0, [R3+URZ+0x34820], R0 ;  /* 0x03482000030085a7 */ /* 0x000ee4000800007f */
[----:B---3--:R-:W-:Y:S05]  /*e520*/  @!P0 BRA `(.L_x_233) ;  /* 0xfffffffc00ec8947 */ /* 0x008fea000383ffff */
[----:B------:R-:W-:Y:S05]  /*e530*/  BRA `(.L_x_339) ;  /* 0xffffffc000f87947 */ /* 0x000fea000383ffff */
.L_x_240:
[----:B-1----:R1:W2:Y:S02]  /*e540*/  SYNCS.PHASECHK.TRANS64.TRYWAIT P0, [R3+URZ+0x34840], R2 ;  /* 0x03484002030075a7 */ /* 0x0022a4000800017f */
[----:B--2---:R-:W-:Y:S05]  /*e550*/  @!P0 NANOSLEEP.SYNCS 0x989680 ;  /* 0x009896800000895d */ /* 0x004fea0003900000 */
[----:B------:R-:W2:Y:S02]  /*e560*/  @!P0 SYNCS.PHASECHK.TRANS64 P0, [R3+URZ+0x34840], R2 ;  /* 0x03484002030085a7 */ /* 0x000ea4000800007f */
[----:B--2---:R-:W-:Y:S05]  /*e570*/  @!P0 BRA `(.L_x_240) ;  /* 0xfffffffc00f08947 */ /* 0x004fea000383ffff */
[----:B------:R-:W-:Y:S05]  /*e580*/  BRA `(.L_x_340) ;  /* 0xffffffc400a47947 */ /* 0x000fea000383ffff */
.L_x_248:
[----:B0-----:R0:W1:Y:S02]  /*e590*/  SYNCS.PHASECHK.TRANS64.TRYWAIT P0, [R2+URZ+0x34860], R3 ;  /* 0x03486003020075a7 */ /* 0x001064000800017f */
[----:B-1----:R-:W-:Y:S05]  /*e5a0*/  @!P0 NANOSLEEP.SYNCS 0x989680 ;  /* 0x009896800000895d */ /* 0x002fea0003900000 */
[----:B------:R-:W1:Y:S02]  /*e5b0*/  @!P0 SYNCS.PHASECHK.TRANS64 P0, [R2+URZ+0x34860], R3 ;  /* 0x03486003020085a7 */ /* 0x000e64000800007f */
[----:B-1----:R-:W-:Y:S05]  /*e5c0*/  @!P0 BRA `(.L_x_248) ;  /* 0xfffffffc00f08947 */ /* 0x002fea000383ffff */
[----:B------:R-:W-:Y:S05]  /*e5d0*/  BRA `(.L_x_341) ;  /* 0xffffffc800e07947 */ /* 0x000fea000383ffff */
.L_x_259:
[----:B-1----:R1:W2:Y:S02]  /*e5e0*/  SYNCS.PHASECHK.TRANS64.TRYWAIT P0, [R3+URZ+0x34840], R2 ;  /* 0x03484002030075a7 */ /* 0x0022a4000800017f */
[----:B--2---:R-:W-:Y:S05]  /*e5f0*/  @!P0 NANOSLEEP.SYNCS 0x989680 ;  /* 0x009896800000895d */ /* 0x004fea0003900000 */
[----:B------:R-:W2:Y:S02]  /*e600*/  @!P0 SYNCS.PHASECHK.TRANS64 P0, [R3+URZ+0x34840], R2 ;  /* 0x03484002030085a7 */ /* 0x000ea4000800007f */
[----:B--2---:R-:W-:Y:S05]  /*e610*/  @!P0 BRA `(.L_x_259) ;  /* 0xfffffffc00f08947 */ /* 0x004fea000383ffff */
[----:B------:R-:W-:Y:S05]  /*e620*/  BRA `(.L_x_342) ;  /* 0xffffffd0007c7947 */ /* 0x000fea000383ffff */
.L_x_267:
[----:B0-----:R0:W1:Y:S02]  /*e630*/  SYNCS.PHASECHK.TRANS64.TRYWAIT P0, [R2+URZ+0x34860], R3 ;  /* 0x03486003020075a7 */ /* 0x001064000800017f */
[----:B-1----:R-:W-:Y:S05]  /*e640*/  @!P0 NANOSLEEP.SYNCS 0x989680 ;  /* 0x009896800000895d */ /* 0x002fea0003900000 */
[----:B------:R-:W1:Y:S02]  /*e650*/  @!P0 SYNCS.PHASECHK.TRANS64 P0, [R2+URZ+0x34860], R3 ;  /* 0x03486003020085a7 */ /* 0x000e64000800007f */
[----:B-1----:R-:W-:Y:S05]  /*e660*/  @!P0 BRA `(.L_x_267) ;  /* 0xfffffffc00f08947 */ /* 0x002fea000383ffff */
[----:B------:R-:W-:Y:S05]  /*e670*/  BRA `(.L_x_343) ;  /* 0xffffffd400b87947 */ /* 0x000fea000383ffff */
.L_x_277:
[----:B--2---:R2:W3:Y:S02]  /*e680*/  SYNCS.PHASECHK.TRANS64.TRYWAIT P0, [R3+URZ+0x34840], R2 ;  /* 0x03484002030075a7 */ /* 0x0044e4000800017f */
[----:B---3--:R-:W-:Y:S05]  /*e690*/  @!P0 NANOSLEEP.SYNCS 0x989680 ;  /* 0x009896800000895d */ /* 0x008fea0003900000 */
[----:B------:R-:W3:Y:S02]  /*e6a0*/  @!P0 SYNCS.PHASECHK.TRANS64 P0, [R3+URZ+0x34840], R2 ;  /* 0x03484002030085a7 */ /* 0x000ee4000800007f */
[----:B---3--:R-:W-:Y:S05]  /*e6b0*/  @!P0 BRA `(.L_x_277) ;  /* 0xfffffffc00f08947 */ /* 0x008fea000383ffff */
[----:B------:R-:W-:Y:S05]  /*e6c0*/  BRA `(.L_x_344) ;  /* 0xffffffdc002c7947 */ /* 0x000fea000383ffff */
.L_x_285:
[----:B0-----:R0:W1:Y:S02]  /*e6d0*/  SYNCS.PHASECHK.TRANS64.TRYWAIT P0, [R2+URZ+0x34860], R5 ;  /* 0x03486005020075a7 */ /* 0x001064000800017f */
[----:B-1----:R-:W-:Y:S05]  /*e6e0*/  @!P0 NANOSLEEP.SYNCS 0x989680 ;  /* 0x009896800000895d */ /* 0x002fea0003900000 */
[----:B------:R-:W1:Y:S02]  /*e6f0*/  @!P0 SYNCS.PHASECHK.TRANS64 P0, [R2+URZ+0x34860], R5 ;  /* 0x03486005020085a7 */ /* 0x000e64000800007f */
[----:B-1----:R-:W-:Y:S05]  /*e700*/  @!P0 BRA `(.L_x_285) ;  /* 0xfffffffc00f08947 */ /* 0x002fea000383ffff */
[----:B------:R-:W-:Y:S05]  /*e710*/  BRA `(.L_x_345) ;  /* 0xffffffe000647947 */ /* 0x000fea000383ffff */
.L_x_295:
[----:B--2---:R2:W3:Y:S02]  /*e720*/  SYNCS.PHASECHK.TRANS64.TRYWAIT P0, [R0+URZ+0x34860], R3 ;  /* 0x03486003000075a7 */ /* 0x0044e4000800017f */
[----:B---3--:R-:W-:Y:S05]  /*e730*/  @!P0 NANOSLEEP.SYNCS 0x989680 ;  /* 0x009896800000895d */ /* 0x008fea0003900000 */
[----:B------:R-:W3:Y:S02]  /*e740*/  @!P0 SYNCS.PHASECHK.TRANS64 P0, [R0+URZ+0x34860], R3 ;  /* 0x03486003000085a7 */ /* 0x000ee4000800007f */
[----:B---3--:R-:W-:Y:S05]  /*e750*/  @!P0 BRA `(.L_x_295) ;  /* 0xfffffffc00f08947 */ /* 0x008fea000383ffff */
[----:B------:R-:W-:Y:S05]  /*e760*/  BRA `(.L_x_346) ;  /* 0xffffffe400787947 */ /* 0x000fea000383ffff */
.L_x_303:
[----:B-1----:R1:W2:Y:S02]  /*e770*/  SYNCS.PHASECHK.TRANS64.TRYWAIT P0, [R0+URZ+0x34820], R3 ;  /* 0x03482003000075a7 */ /* 0x0022a4000800017f */
[----:B--2---:R-:W-:Y:S05]  /*e780*/  @!P0 NANOSLEEP.SYNCS 0x989680 ;  /* 0x009896800000895d */ /* 0x004fea0003900000 */
[----:B------:R-:W2:Y:S02]  /*e790*/  @!P0 SYNCS.PHASECHK.TRANS64 P0, [R0+URZ+0x34820], R3 ;  /* 0x03482003000085a7 */ /* 0x000ea4000800007f */
[----:B--2---:R-:W-:Y:S05]  /*e7a0*/  @!P0 BRA `(.L_x_303) ;  /* 0xfffffffc00f08947 */ /* 0x004fea000383ffff */
[----:B------:R-:W-:Y:S05]  /*e7b0*/  BRA `(.L_x_347) ;  /* 0xffffffe800bc7947 */ /* 0x000fea000383ffff */
.L_x_304:
[----:B------:R-:W2:Y:S01]  /*e7c0*/  S2R R2, SR_TID.X ;  /* 0x0000000000027919 */ /* 0x000ea20000002100 */
[----:B------:R-:W-:Y:S01]  /*e7d0*/  BSSY B0, `(.L_x_348) ;  /* 0x000000a000007945 */ /* 0x000fe20003800000 */
[----:B------:R-:W-:Y:S02]  /*e7e0*/  IMAD.MOV.U32 R12, RZ, RZ, RZ ;  /* 0x000000ffff0c7224 */ /* 0x000fe400078e00ff */
[----:B------:R-:W-:Y:S02]  /*e7f0*/  IMAD.MOV.U32 R11, RZ, RZ, 0x1f ;  /* 0x0000001fff0b7424 */ /* 0x000fe400078e00ff */
[----:B------:R-:W-:Y:S01]  /*e800*/  IMAD.MOV.U32 R15, RZ, RZ, -0x1 ;  /* 0xffffffffff0f7424 */ /* 0x000fe200078e00ff */
[----:B--2---:R-:W-:-:S04]  /*e810*/  SHF.R.U32.HI R2, RZ, 0x5, R2 ;  /* 0x00000005ff027819 */ /* 0x004fc80000011602 */
[----:B------:R-:W-:-:S05]  /*e820*/  LOP3.LUT R2, R2, 0x3, RZ, 0xc0, !PT ;  /* 0x0000000302027812 */ /* 0x000fca00078ec0ff */
[----:B------:R-:W-:-:S07]  /*e830*/  IMAD.MOV.U32 R13, RZ, RZ, R2 ;  /* 0x000000ffff0d7224 */ /* 0x000fce00078e0002 */
[----:B01----:R-:W-:Y:S05]  /*e840*/  WARPSYNC.COLLECTIVE R15, `(.L_x_349) ;  /* 0x000000000f087348 */ /* 0x003fea0003c00000 */
[----:B------:R2:W3:Y:S02]  /*e850*/  SHFL.IDX P6, R14, R13, R12, R11 ;  /* 0x0000000c0d0e7389 */ /* 0x0004e400000c000b */
[----:B0123--:R-:W-:Y:S01]  /*e860*/  ENDCOLLECTIVE ;  /* 0x000000000000791b */ /* 0x00ffe20003800000 */
.L_x_349:
[----:B------:R-:W-:Y:S05]  /*e870*/  BSYNC B0 ;  /* 0x0000000000007941 */ /* 0x000fea0003800000 */
.L_x_348:
[----:B------:R-:W-:Y:S05]  /*e880*/  BRA `(.L_x_350) ;  /* 0xffffffe800a47947 */ /* 0x000fea000383ffff */
.L_x_307:
[----:B------:R-:W-:Y:S01]  /*e890*/  BSSY B1, `(.L_x_351) ;  /* 0x0000006000017945 */ /* 0x000fe20003800000 */
[----:B------:R-:W-:-:S07]  /*e8a0*/  IMAD.MOV.U32 R15, RZ, RZ, -0x1 ;  /* 0xffffffffff0f7424 */ /* 0x000fce00078e00ff */
[----:B012---:R-:W-:Y:S05]  /*e8b0*/  WARPSYNC.COLLECTIVE R15, `(.L_x_352) ;  /* 0x000000000f0c7348 */ /* 0x007fea0003c00000 */
[----:B------:R-:W-:Y:S02]  /*e8c0*/  ELECT P6, UR62, PT ;  /* 0x00000000003e782f */ /* 0x000fe400038c0000 */
[----:B------:R-:W-:Y:S01]  /*e8d0*/  MOV R14, UR62 ;  /* 0x0000003e000e7c02 */ /* 0x000fe20008000f00 */
[----:B012---:R-:W-:Y:S10]  /*e8e0*/  ENDCOLLECTIVE ;  /* 0x000000000000791b */ /* 0x007ff40003800000 */
.L_x_352:
[----:B------:R-:W-:Y:S05]  /*e8f0*/  BSYNC B1 ;  /* 0x0000000000017941 */ /* 0x000fea0003800000 */
.L_x_351:
[----:B------:R-:W-:Y:S05]  /*e900*/  BRA `(.L_x_353) ;  /* 0xffffffe8009c7947 */ /* 0x000fea000383ffff */
.L_x_309:
[----:B0-----:R0:W1:Y:S02]  /*e910*/  SYNCS.PHASECHK.TRANS64.TRYWAIT P0, [R6+URZ], R5 ;  /* 0x00000005060075a7 */ /* 0x001064000800017f */
[----:B-1----:R-:W-:Y:S05]  /*e920*/  @!P0 NANOSLEEP.SYNCS 0x989680 ;  /* 0x009896800000895d */ /* 0x002fea0003900000 */
[----:B------:R-:W1:Y:S02]  /*e930*/  @!P0 SYNCS.PHASECHK.TRANS64 P0, [R6+URZ], R5 ;  /* 0x00000005060085a7 */ /* 0x000e64000800007f */
[----:B-1----:R-:W-:Y:S05]  /*e940*/  @!P0 BRA `(.L_x_309) ;  /* 0xfffffffc00f08947 */ /* 0x002fea000383ffff */
[----:B------:R-:W-:Y:S05]  /*e950*/  BRA `(.L_x_354) ;  /* 0xffffffe800dc7947 */ /* 0x000fea000383ffff */
.L_x_310:
[----:B-1----:R1:W2:Y:S02]  /*e960*/  SYNCS.PHASECHK.TRANS64.TRYWAIT P0, [R7+URZ], R2 ;  /* 0x00000002070075a7 */ /* 0x0022a4000800017f */
[----:B--2---:R-:W-:Y:S05]  /*e970*/  @!P0 NANOSLEEP.SYNCS 0x989680 ;  /* 0x009896800000895d */ /* 0x004fea0003900000 */
[----:B------:R-:W2:Y:S02]  /*e980*/  @!P0 SYNCS.PHASECHK.TRANS64 P0, [R7+URZ], R2 ;  /* 0x00000002070085a7 */ /* 0x000ea4000800007f */
[----:B--2---:R-:W-:Y:S05]  /*e990*/  @!P0 BRA `(.L_x_310) ;  /* 0xfffffffc00f08947 */ /* 0x004fea000383ffff */
[----:B------:R-:W-:Y:S05]  /*e9a0*/  BRA `(.L_x_355) ;  /* 0xffffffe800d07947 */ /* 0x000fea000383ffff */
.L_x_312:
[----:B--2---:R2:W3:Y:S02]  /*e9b0*/  SYNCS.PHASECHK.TRANS64.TRYWAIT P0, [R4+URZ], R5 ;  /* 0x00000005040075a7 */ /* 0x0044e4000800017f */
[----:B---3--:R-:W-:Y:S05]  /*e9c0*/  @!P0 NANOSLEEP.SYNCS 0x989680 ;  /* 0x009896800000895d */ /* 0x008fea0003900000 */
[----:B------:R-:W3:Y:S02]  /*e9d0*/  @!P0 SYNCS.PHASECHK.TRANS64 P0, [R4+URZ], R5 ;  /* 0x00000005040085a7 */ /* 0x000ee4000800007f */
[----:B---3--:R-:W-:Y:S05]  /*e9e0*/  @!P0 BRA `(.L_x_312) ;  /* 0xfffffffc00f08947 */ /* 0x008fea000383ffff */
[----:B------:R-:W-:Y:S05]  /*e9f0*/  BRA `(.L_x_356) ;  /* 0xffffffe800d47947 */ /* 0x000fea000383ffff */
.L_x_357:
        /* <DEDUP_REMOVED lines=16> */
.L_x_15275:


//--------------------- .text._ZN7cutlass13device_kernelIN5flash11enable_sm90INS1_16FlashAttnFwdSm90INS1_25CollectiveMainloopFwdSm90ILi2EN4cute5tupleIJNS5_1CILi1EEES8_S8_EEENS6_IJNS7_ILi128EEESA_NS7_ILi192EEEEEELi128ENS_6half_tEfNS_4arch4Sm90ELb0ELb0ELb1ELb1ELb0ELb0ELb0ELb1ELb1ELb1ELb0ELb0EEENS1_21CollectiveEpilogueFwdINS6_IJSA_SA_SA_EEES9_SD_SF_Li256ELb1ELb1ELb0ELb0EEENS1_36VarlenDynamicPersistentTileSchedulerILi128ELi128ELi256ELi128ELb0ELb1ELb1ELb0ELb1ELb1EEEEEEEEEvNT_6ParamsE --------------------------
	.section	.text._ZN7cutlass13device_kernelIN5flash11enable_sm90INS1_16FlashAttnFwdSm90INS1_25CollectiveMainloopFwdSm90ILi2EN4cute5tupleIJNS5_1CILi1EEES8_S8_EEENS6_IJNS7_ILi128EEESA_NS7_ILi192EEEEEELi128ENS_6half_tEfNS_4arch4Sm90ELb0ELb0ELb1ELb1ELb0ELb0ELb0ELb1ELb1ELb1ELb0ELb0EEENS1_21CollectiveEpilogueFwdINS6_IJSA_SA_SA_EEES9_SD_SF_Li256ELb1ELb1ELb0ELb0EEENS1_36VarlenDynamicPersistentTileSchedulerILi128ELi128ELi256ELi128ELb0ELb1ELb1ELb0ELb1ELb1EEEEEEEEEvNT_6ParamsE,"ax",@progbits
	.align	128
.text._ZN7cutlass13device_kernelIN5flash11enable_sm90INS1_16FlashAttnFwdSm90INS1_25CollectiveMainloopFwdSm90ILi2EN4cute5tupleIJNS5_1CILi1EEES8_S8_EEENS6_IJNS7_ILi128EEESA_NS7_ILi192EEEEEELi128ENS_6half_tEfNS_4arch4Sm90ELb0ELb0ELb1ELb1ELb0ELb0ELb0ELb1ELb1ELb1ELb0ELb0EEENS1_21CollectiveEpilogueFwdINS6_IJSA_SA_SA_EEES9_SD_SF_Li256ELb1ELb1ELb0ELb0EEENS1_36VarlenDynamicPersistentTileSchedulerILi128ELi128ELi256ELi128ELb0ELb1ELb1ELb0ELb1ELb1EEEEEEEEEvNT_6ParamsE:
        .type           _ZN7cutlass13device_kernelIN5flash11enable_sm90INS1_16FlashAttnFwdSm90INS1_25CollectiveMainloopFwdSm90ILi2EN4cute5tupleIJNS5_1CILi1EEES8_S8_EEENS6_IJNS7_ILi128EEESA_NS7_ILi192EEEEEELi128ENS_6half_tEfNS_4arch4Sm90ELb0ELb0ELb1ELb1ELb0ELb0ELb0ELb1ELb1ELb1ELb0ELb0EEENS1_21CollectiveEpilogueFwdINS6_IJSA_SA_SA_EEES9_SD_SF_Li256ELb1ELb1ELb0ELb0EEENS1_36VarlenDynamicPersistentTileSchedulerILi128ELi128ELi256ELi128ELb0ELb1ELb1ELb0ELb1ELb1EEEEEEEEEvNT_6ParamsE,@function
        .size           _ZN7cutlass13device_kernelIN5flash11enable_sm90INS1_16FlashAttnFwdSm90INS1_25CollectiveMainloopFwdSm90ILi2EN4cute5tupleIJNS5_1CILi1EEES8_S8_EEENS6_IJNS7_ILi128EEESA_NS7_ILi192EEEEEELi128ENS_6half_tEfNS_4arch4Sm90ELb0ELb0ELb1ELb1ELb0ELb0ELb0ELb1ELb1ELb1ELb0ELb0EEENS1_21CollectiveEpilogueFwdINS6_IJSA_SA_SA_EEES9_SD_SF_Li256ELb1ELb1ELb0ELb0EEENS1_36VarlenDynamicPersistentTileSchedulerILi128ELi128ELi256ELi128ELb0ELb1ELb1ELb0ELb1ELb1EEEEEEEEEvNT_6ParamsE,(.L_x_15276 - _ZN7cutlass13device_kernelIN5flash11enable_sm90INS1_16FlashAttnFwdSm90INS1_25CollectiveMainloopFwdSm90ILi2EN4cute5tupleIJNS5_1CILi1EEES8_S8_EEENS6_IJNS7_ILi128EEESA_NS7_ILi192EEEEEELi128ENS_6half_tEfNS_4arch4Sm90ELb0ELb0ELb1ELb1ELb0ELb0ELb0ELb1ELb1ELb1ELb0ELb0EEENS1_21CollectiveEpilogueFwdINS6_IJSA_SA_SA_EEES9_SD_SF_Li256ELb1ELb1ELb0ELb0EEENS1_36VarlenDynamicPersistentTileSchedulerILi128ELi128ELi256ELi128ELb0ELb1ELb1ELb0ELb1ELb1EEEEEEEEEvNT_6ParamsE)
        .other          _ZN7cutlass13device_kernelIN5flash11enable_sm90INS1_16FlashAttnFwdSm90INS1_25CollectiveMainloopFwdSm90ILi2EN4cute5tupleIJNS5_1CILi1EEES8_S8_EEENS6_IJNS7_ILi128EEESA_NS7_ILi192EEEEEELi128ENS_6half_tEfNS_4arch4Sm90ELb0ELb0ELb1ELb1ELb0ELb0ELb0ELb1ELb1ELb1ELb0ELb0EEENS1_21CollectiveEpilogueFwdINS6_IJSA_SA_SA_EEES9_SD_SF_Li256ELb1ELb1ELb0ELb0EEENS1_36VarlenDynamicPersistentTileSchedulerILi128ELi128ELi256ELi128ELb0ELb1ELb1ELb0ELb1ELb1EEEEEEEEEvNT_6ParamsE,@"STO_CUDA_ENTRY STV_DEFAULT"
_ZN7cutlass13device_kernelIN5flash11enable_sm90INS1_16FlashAttnFwdSm90INS1_25CollectiveMainloopFwdSm90ILi2EN4cute5tupleIJNS5_1CILi1EEES8_S8_EEENS6_IJNS7_ILi128EEESA_NS7_ILi192EEEEEELi128ENS_6half_tEfNS_4arch4Sm90ELb0ELb0ELb1ELb1ELb0ELb0ELb0ELb1ELb1ELb1ELb0ELb0EEENS1_21CollectiveEpilogueFwdINS6_IJSA_SA_SA_EEES9_SD_SF_Li256ELb1ELb1ELb0ELb0EEENS1_36VarlenDynamicPersistentTileSchedulerILi128ELi128ELi256ELi128ELb0ELb1ELb1ELb0ELb1ELb1EEEEEEEEEvNT_6ParamsE:
        /* <DEDUP_REMOVED lines=18> */
.L_x_359:
[----:B------:R-:W-:Y:S05]  /*0120*/  BSYNC B0 ;  /* 0x0000000000007941 */ /* 0x000fea0003800000 */
.L_x_358:
        /* <DEDUP_REMOVED lines=41> */
.L_x_360:
[----:B------:R-:W3:Y:S01]  /*03c0*/  SHFL.IDX PT, R2, R0, RZ, 0x1f ;  /* 0x00001fff00027589 */ /* 0x000ee200000e0000 */
[----:B------:R-:W-:Y:S01]  /*03d0*/  NOP ;  /* 0x0000000000007918 */ /* 0x000fe20000000000 */
[----:B---3--:R-:W-:-:S13]  /*03e0*/  ISETP.NE.AND P0, PT, R2, RZ, PT ;  /* 0x000000ff0200720c */ /* 0x008fda0003f05270 */
        /* <DEDUP_REMOVED lines=18> */
[----:B---3--:R-:W-:Y:S01]  /*0510*/  NOP ;  /* 0x0000000000007918 */ /* 0x008fe20000000000 */
.L_x_361:
[----:B------:R-:W3:Y:S01]  /*0520*/  SHFL.IDX PT, R2, R0, RZ, 0x1f ;  /* 0x00001fff00027589 */ /* 0x000ee200000e0000 */
[----:B------:R-:W-:Y:S01]  /*0530*/  NOP ;  /* 0x0000000000007918 */ /* 0x000fe20000000000 */
[----:B---3--:R-:W-:-:S13]  /*0540*/  ISETP.NE.AND P0, PT, R2, RZ, PT ;  /* 0x000000ff0200720c */ /* 0x008fda0003f05270 */
[----:B------:R-:W-:Y:S05]  /*0550*/  @P0 BRA `(.L_x_362) ;  /* 0x0000000000380947 */ /* 0x000fea0003800000 */
[----:B0-----:R-:W0:Y:S01]  /*0560*/  S2UR UR5, SR_CgaCtaId ;  /* 0x00000000000579c3 */ /* 0x001e220000008800 */
[----:B------:R-:W-:Y:S01]  /*0570*/  UMOV UR4, 0x400 ;  /* 0x0000040000047882 */ /* 0x000fe20000000000 */
[----:B------:R-:W-:Y:S01]  /*0580*/  UMOV UR7, 0x1 ;  /* 0x0000000100077882 */ /* 0x000fe20000000000 */
[----:B------:R-:W-:Y:S01]  /*0590*/  ELECT P0, URZ, PT ;  /* 0x00000000003f782f */ /* 0x000fe20003800000 */
[----:B0-----:R-:W-:Y:S02]  /*05a0*/  ULEA UR6, UR5, UR4, 0x18 ;  /* 0x0000000405067291 */ /* 0x001fe4000f8ec03f */
[----:B------:R-:W-:-:S04]  /*05b0*/  UIADD3 UR4, -UR7, 0x100000, URZ ;  /* 0x0010000007047890 */ /* 0x000fc8000fffe13f */
[----:B------:R-:W-:Y:S02]  /*05c0*/  USHF.L.U32 UR5, UR4, 0xb, URZ ;  /* 0x0000000b04057899 */ /* 0x000fe4000800063f */
[----:B------:R-:W-:Y:S01]  /*05d0*/  USHF.L.U32 UR4, UR4, 0x1, URZ ;  /* 0x0000000104047899 */ /* 0x000fe2000800063f */
[----:B------:R-:W0:Y:S11]  /*05e0*/  FENCE.VIEW.ASYNC.S ;  /* 0x00000000000073c6 */ /* 0x000e360000000000 */
[----:B0-----:R3:W0:Y:S01]  /*05f0*/  SYNCS.EXCH.64 URZ, [UR6+0x34870], UR4 ;  /* 0x03487004063f75b2 */ /* 0x0016220008000100 */
[----:B------:R3:W0:Y:S01]  /*0600*/  SYNCS.EXCH.64 URZ, [UR6+0x34880], UR4 ;  /* 0x03488004063f75b2 */ /* 0x0006220008000100 */
[----:B------:R3:W0:Y:S01]  /*0610*/  SYNCS.EXCH.64 URZ, [UR6+0x34878], UR4 ;  /* 0x03487804063f75b2 */ /* 0x0006220008000100 */
[----:B------:R3:W0:Y:S02]  /*0620*/  SYNCS.EXCH.64 URZ, [UR6+0x34888], UR4 ;  /* 0x03488804063f75b2 */ /* 0x0006240008000100 */
[----:B---3--:R-:W-:Y:S01]  /*0630*/  NOP ;  /* 0x0000000000007918 */ /* 0x008fe20000000000 */
.L_x_362:
        /* <DEDUP_REMOVED lines=22> */
.L_x_363:
        /* <DEDUP_REMOVED lines=22> */
.L_x_364:
[----:B0-----:R-:W-:Y:S01]  /*0900*/  UMOV UR4, 0x1 ;  /* 0x0000000100047882 */ /* 0x001fe20000000000 */
[----:B------:R-:W-:Y:S01]  /*0910*/  PLOP3.LUT P0, PT, PT, PT, UP0, 0x80, 0x0 ;  /* 0x000000000000781c */ /* 0x000fe20003f0f008 */
[----:B------:R-:W-:Y:S01]  /*0920*/  USEL UR4, UR4, 0x2, !UP0 ;  /* 0x0000000204047887 */ /* 0x000fe2000c000000 */
[----:B------:R-:W-:-:S05]  /*0930*/  NOP ;  /* 0x0000000000007918 */ /* 0x000fca0000000000 */
[----:B------:R-:W-:-:S05]  /*0940*/  IMAD.U32 R2, RZ, RZ, UR4 ;  /* 0x00000004ff027e24 */ /* 0x000fca000f8e00ff */
[----:B------:R0:W-:Y:S01]  /*0950*/  STL [R1+0x5c], R2 ;  /* 0x00005c0201007387 */ /* 0x0001e20000100800 */
[----:B-12-4-:R-:W-:Y:S06]  /*0960*/  BAR.SYNC.DEFER_BLOCKING 0x0 ;  /* 0x0000000000007b1d */ /* 0x016fec0000010000 */
[----:B------:R-:W-:Y:S05]  /*0970*/  @!P0 BRA `(.L_x_365) ;  /* 0x0000009400d88947 */ /* 0x000fea0003800000 */
.L_x_366:
[----:B------:R-:W-:-:S08]  /*0980*/  NOP ;  /* 0x0000000000007918 */ /* 0x000fd00000000000 */
[----:B------:R-:W1:Y:S02]  /*0990*/  USETMAXREG.TRY_ALLOC.CTAPOOL UP0, 0xf0 ;  /* 0x000000f0000079c8 */ /* 0x000e640008000600 */
[----:B-1----:R-:W-:-:S13]  /*09a0*/  PLOP3.LUT P0, PT, PT, PT, UP0, 0x80, 0x0 ;  /* 0x000000000000781c */ /* 0x002fda0003f0f008 */
[----:B------:R-:W-:Y:S05]  /*09b0*/  @!P0 BRA `(.L_x_366) ;  /* 0xfffffffc00f08947 */ /* 0x000fea000383ffff */
[----:B------:R-:W1:Y:S08]  /*09c0*/  S2UR UR5, SR_CgaCtaId ;  /* 0x00000000000579c3 */ /* 0x000e700000008800 */
[----:B------:R-:W-:Y:S06]  /*09d0*/  BAR.ARV 0x8, 0x180 ;  /* 0x0206000000007b1d */ /* 0x000fec0000002000 */
[----:B------:R-:W-:-:S02]  /*09e0*/  UMOV UR4, 0x400 ;  /* 0x0000040000047882 */ /* 0x000fc40000000000 */
[----:B------:R-:W-:Y:S01]  /*09f0*/  BAR.SYNC.DEFER_BLOCKING 0x5, 0x180 ;  /* 0x0146000000007b1d */ /* 0x000fe20000010000 */
[----:B-1----:R-:W-:-:S09]  /*0a00*/  ULEA UR4, UR5, UR4, 0x18 ;  /* 0x0000000405047291 */ /* 0x002fd2000f8ec03f */
[----:B------:R-:W1:Y:S01]  /*0a10*/  LDS.128 R44, [UR4+0x348d0] ;  /* 0x0348d004ff2c7984 */ /* 0x000e620008000c00 */
[----:B------:R-:W-:Y:S01]  /*0a20*/  ULDC UR4, c[0x0][0xc3c] ;  /* 0x00030f0000047ab9 */ /* 0x000fe20000000800 */
[----:B------:R-:W-:Y:S06]  /*0a30*/  BAR.ARV 0x4, 0x180 ;  /* 0x0106000000007b1d */ /* 0x000fec0000002000 */
[----:B-1----:R-:W-:-:S13]  /*0a40*/  ISETP.GE.AND P0, PT, R47, UR4, PT ;  /* 0x000000042f007c0c */ /* 0x002fda000bf06270 */
[----:B------:R-:W-:Y:S05]  /*0a50*/  @P0 EXIT ;  /* 0x000000000000094d */ /* 0x000fea0003800000 */
[----:B0-----:R-:W2:Y:S01]  /*0a60*/  LDL R2, [R1+0x5c] ;  /* 0x00005c0001027983 */ /* 0x001ea20000100800 */
[----:B------:R-:W-:Y:S01]  /*0a70*/  R2UR UR6, R45 ;  /* 0x000000002d0672ca */ /* 0x000fe200000e0000 */
[----:B------:R-:W-:Y:S01]  /*0a80*/  IMAD.MOV.U32 R16, RZ, RZ, RZ ;  /* 0x000000ffff107224 */ /* 0x000fe200078e00ff */
[----:B------:R-:W-:Y:S01]  /*0a90*/  R2UR UR5, R46 ;  /* 0x000000002e0572ca */ /* 0x000fe200000e0000 */
[----:B------:R-:W0:Y:S01]  /*0aa0*/  S2R R0, SR_TID.X ;  /* 0x0000000000007919 */ /* 0x000e220000002100 */
[----:B------:R-:W-:Y:S01]  /*0ab0*/  MOV R186, RZ ;  /* 0x000000ff00ba7202 */ /* 0x000fe20000000f00 */
[----:B0-----:R-:W-:-:S05]  /*0ac0*/  VIADD R196, R0, 0xffffff80 ;  /* 0xffffff8000c47836 */ /* 0x001fca0000000000 */
[----:B------:R-:W-:-:S04]  /*0ad0*/  SHF.R.S32.HI R3, RZ, 0x1f, R196 ;  /* 0x0000001fff037819 */ /* 0x000fc800000114c4 */
[CC--:B------:R-:W-:Y:S02]  /*0ae0*/  LEA.HI R5, R3.reuse, R196.reuse, RZ, 0x7 ;  /* 0x000000c403057211 */ /* 0x0c0fe400078f38ff */
[----:B------:R-:W-:Y:S02]  /*0af0*/  LEA.HI R0, R3, R196, RZ, 0x4 ;  /* 0x000000c403007211 */ /* 0x000fe400078f20ff */
[----:B------:R-:W-:Y:S02]  /*0b00*/  LOP3.LUT R187, R5, 0xffffff80, RZ, 0xc0, !PT ;  /* 0xffffff8005bb7812 */ /* 0x000fe400078ec0ff */
[----:B------:R-:W-:Y:S02]  /*0b10*/  SHF.R.S32.HI R9, RZ, 0x4, R0 ;  /* 0x00000004ff097819 */ /* 0x000fe40000011400 */
[----:B------:R-:W-:Y:S01]  /*0b20*/  LOP3.LUT R7, R0, 0x3fffff0, RZ, 0xc0, !PT ;  /* 0x03fffff000077812 */ /* 0x000fe200078ec0ff */
[----:B------:R-:W-:Y:S01]  /*0b30*/  IMAD.IADD R187, R196, 0x1, -R187 ;  /* 0x00000001c4bb7824 */ /* 0x000fe200078e0abb */
[----:B------:R-:W-:-:S02]  /*0b40*/  LEA.HI R0, R0, R9, RZ, 0x1 ;  /* 0x0000000900007211 */ /* 0x000fc400078f08ff */
[----:B------:R-:W-:Y:S01]  /*0b50*/  SHF.R.S32.HI R188, RZ, 0x7, R5 ;  /* 0x00000007ffbc7819 */ /* 0x000fe20000011405 */
[----:B------:R-:W-:Y:S01]  /*0b60*/  IMAD.IADD R7, R196, 0x1, -R7 ;  /* 0x00000001c4077824 */ /* 0x000fe200078e0a07 */
[----:B------:R-:W-:Y:S02]  /*0b70*/  SHF.R.S32.HI R4, RZ, 0x1f, R187 ;  /* 0x0000001fff047819 */ /* 0x000fe400000114bb */
[----:B------:R-:W-:Y:S02]  /*0b80*/  LOP3.LUT R0, R0, 0x1ffffffe, RZ, 0xc0, !PT ;  /* 0x1ffffffe00007812 */ /* 0x000fe400078ec0ff */
[CC--:B------:R-:W-:Y:S02]  /*0b90*/  LEA.HI R6, R4.reuse, R187.reuse, RZ, 0x2 ;  /* 0x000000bb04067211 */ /* 0x0c0fe400078f10ff */
[----:B------:R-:W-:Y:S01]  /*0ba0*/  LEA.HI R4, R4, R187, RZ, 0x5 ;  /* 0x000000bb04047211 */ /* 0x000fe200078f28ff */
[----:B------:R-:W-:Y:S01]  /*0bb0*/  IMAD.IADD R0, R9, 0x1, -R0 ;  /* 0x0000000109007824 */ /* 0x000fe200078e0a00 */
[--C-:B------:R-:W-:Y:S01]  /*0bc0*/  SHF.R.S32.HI R8, RZ, 0x2, R6.reuse ;  /* 0x00000002ff087819 */ /* 0x100fe20000011406 */
[----:B------:R-:W-:Y:S01]  /*0bd0*/  IMAD.MOV.U32 R9, RZ, RZ, -0x2 ;  /* 0xfffffffeff097424 */ /* 0x000fe200078e00ff */
[----:B------:R-:W-:-:S02]  /*0be0*/  SHF.R.S32.HI R11, RZ, 0x1f, R6 ;  /* 0x0000001fff0b7819 */ /* 0x000fc40000011406 */
[----:B------:R-:W-:Y:S02]  /*0bf0*/  LEA.HI R5, R5, R188, RZ, 0x1 ;  /* 0x000000bc05057211 */ /* 0x000fe400078f08ff */
[----:B------:R-:W-:Y:S02]  /*0c00*/  LEA.HI R11, R11, R8, RZ, 0x3 ;  /* 0x000000080b0b7211 */ /* 0x000fe400078f18ff */
[----:B------:R-:W-:Y:S02]  /*0c10*/  SHF.R.S32.HI R4, RZ, 0x5, R4 ;  /* 0x00000005ff047819 */ /* 0x000fe40000011404 */
[----:B------:R-:W-:Y:S02]  /*0c20*/  LOP3.LUT R11, R11, 0xfffffff8, RZ, 0xc0, !PT ;  /* 0xfffffff80b0b7812 */ /* 0x000fe400078ec0ff */
[----:B------:R-:W-:Y:S02]  /*0c30*/  LOP3.LUT R5, R5, 0x3fffffe, RZ, 0xc0, !PT ;  /* 0x03fffffe05057812 */ /* 0x000fe400078ec0ff */
[----:B------:R-:W-:-:S02]  /*0c40*/  IADD3 R11, R8, -R11, RZ ;  /* 0x8000000b080b7210 */ /* 0x000fc40007ffe0ff */
[----:B------:R-:W-:Y:S01]  /*0c50*/  LOP3.LUT R6, R6, 0x7ffffffc, RZ, 0xc0, !PT ;  /* 0x7ffffffc06067812 */ /* 0x000fe200078ec0ff */
[----:B------:R-:W-:Y:S02]  /*0c60*/  IMAD.IADD R5, R188, 0x1, -R5 ;  /* 0x00000001bc057824 */ /* 0x000fe400078e0a05 */
[----:B------:R-:W-:Y:S02]  /*0c70*/  IMAD R4, R4, 0x10, R11 ;  /* 0x0000001004047824 */ /* 0x000fe400078e020b */
[----:B------:R-:W-:Y:S02]  /*0c80*/  IMAD.IADD R6, R187, 0x1, -R6 ;  /* 0x00000001bb067824 */ /* 0x000fe400078e0a06 */
[----:B------:R-:W-:Y:S02]  /*0c90*/  IMAD R189, R5, 0x40, R4 ;  /* 0x0000004005bd7824 */ /* 0x000fe400078e0204 */
[----:B------:R-:W-:Y:S01]  /*0ca0*/  IMAD R190, R6, R9, 0x80 ;  /* 0x0000008006be7424 */ /* 0x000fe200078e0209 */
[----:B--2---:R-:W-:-:S02]  /*0cb0*/  R2UR UR4, R2 ;  /* 0x00000000020472ca */ /* 0x004fc400000e0000 */
[----:B------:R-:W-:-:S05]  /*0cc0*/  LEA.HI R2, R3, R196, RZ, 0x5 ;  /* 0x000000c403027211 */ /* 0x000fca00078f28ff */
[----:B------:R-:W-:-:S05]  /*0cd0*/  IMAD.SHL.U32 R2, R2, 0x20, RZ ;  /* 0x0000002002027824 */ /* 0x000fca00078e00ff */
[----:B------:R-:W-:Y:S01]  /*0ce0*/  LOP3.LUT R2, R2, 0xfffffc00, RZ, 0xc0, !PT ;  /* 0xfffffc0002027812 */ /* 0x000fe200078ec0ff */
[----:B------:R-:W-:-:S04]  /*0cf0*/  ULOP3.LUT UR4, UR4, 0x1, URZ, 0xfc, !UPT ;  /* 0x0000000104047892 */ /* 0x000fc8000f8efc3f */
[----:B------:R-:W-:Y:S01]  /*0d00*/  IMAD R7, R7, 0x40, R2 ;  /* 0x0000004007077824 */ /* 0x000fe200078e0202 */
[CC--:B------:R-:W-:Y:S01]  /*0d10*/  LEA.HI R2, R3.reuse, R196.reuse, RZ, 0x2 ;  /* 0x000000c403027211 */ /* 0x0c0fe200078f10ff */
[----:B------:R-:W-:Y:S01]  /*0d20*/  IMAD.U32 R193, RZ, RZ, UR4 ;  /* 0x00000004ffc17e24 */ /* 0x000fe2000f8e00ff */
[----:B------:R-:W-:Y:S01]  /*0d30*/  LEA.HI R3, R3, R196, RZ, 0x3 ;  /* 0x000000c403037211 */ /* 0x000fe200078f18ff */
[----:B------:R-:W-:Y:S01]  /*0d40*/  IMAD R192, R0, 0x8, R7 ;  /* 0x0000000800c07824 */ /* 0x000fe200078e0207 */
[----:B------:R-:W-:Y:S01]  /*0d50*/  LOP3.LUT R7, R2, 0xfffffffc, RZ, 0xc0, !PT ;  /* 0xfffffffc02077812 */ /* 0x000fe200078ec0ff */
[----:B------:R-:W-:Y:S01]  /*0d60*/  IMAD.MOV.U32 R2, RZ, RZ, RZ ;  /* 0x000000ffff027224 */ /* 0x000fe200078e00ff */
[----:B------:R-:W-:Y:S02]  /*0d70*/  LOP3.LUT R19, R3, 0xfffffff8, RZ, 0xc0, !PT ;  /* 0xfffffff803137812 */ /* 0x000fe400078ec0ff */
[----:B------:R-:W-:Y:S01]  /*0d80*/  SHF.R.S32.HI R184, RZ, 0x3, R3 ;  /* 0x00000003ffb87819 */ /* 0x000fe20000011403 */
[----:B------:R-:W-:-:S02]  /*0d90*/  IMAD.IADD R7, R196, 0x1, -R7 ;  /* 0x00000001c4077824 */ /* 0x000fc400078e0a07 */
[----:B------:R-:W-:-:S03]  /*0da0*/  IMAD.IADD R19, R196, 0x1, -R19 ;  /* 0x00000001c4137824 */ /* 0x000fc600078e0a13 */
[----:B------:R-:W-:Y:S01]  /*0db0*/  LEA.HI R0, R7, R7, RZ, 0x1 ;  /* 0x0000000707007211 */ /* 0x000fe200078f08ff */
[----:B------:R-:W-:-:S03]  /*0dc0*/  IMAD.SHL.U32 R17, R19, 0x8, RZ ;  /* 0x0000000813117824 */ /* 0x000fc600078e00ff */
[----:B------:R-:W-:Y:S01]  /*0dd0*/  LOP3.LUT R0, R0, 0x1ffffffe, RZ, 0xc0, !PT ;  /* 0x1ffffffe00007812 */ /* 0x000fe200078ec0ff */
[----:B------:R-:W-:Y:S01]  /*0de0*/  VIADD R18, R17, 0x40 ;  /* 0x0000004011127836 */ /* 0x000fe20000000000 */
[----:B------:R-:W-:-:S03]  /*0df0*/  SHF.R.S32.HI R195, RZ, 0x1f, R17 ;  /* 0x0000001fffc37819 */ /* 0x000fc60000011411 */
[----:B------:R-:W-:Y:S01]  /*0e00*/  IMAD.IADD R0, R7, 0x1, -R0 ;  /* 0x0000000107007824 */ /* 0x000fe200078e0a00 */
[----:B------:R-:W-:-:S03]  /*0e10*/  SHF.R.S32.HI R194, RZ, 0x1f, R18 ;  /* 0x0000001fffc27819 */ /* 0x000fc60000011412 */
[----:B------:R-:W-:-:S07]  /*0e20*/  IMAD R191, R0, 0x8, R189 ;  /* 0x0000000800bf7824 */ /* 0x000fce00078e02bd */
.L_x_409:
[----:B0-2-4-:R-:W0:Y:S01]  /*0e30*/  LDC.64 R4, c[0x0][0xc88] ;  /* 0x00032200ff047b82 */ /* 0x015e220000000a00 */
[----:B------:R-:W-:Y:S01]  /*0e40*/  ULDC.64 UR12, c[0x0][0x208] ;  /* 0x00008200000c7ab9 */ /* 0x000fe20000000a00 */
[----:B------:R-:W-:Y:S01]  /*0e50*/  ULDC.64 UR8, c[0x0][0xa28] ;  /* 0x00028a0000087ab9 */ /* 0x000fe20000000a00 */
[----:B------:R-:W-:Y:S01]  /*0e60*/  ULDC.64 UR10, c[0x0][0xa20] ;  /* 0x00028800000a7ab9 */ /* 0x000fe20000000a00 */
[----:B0-----:R-:W-:-:S06]  /*0e70*/  IMAD.WIDE R4, R47, 0x4, R4 ;  /* 0x000000042f047825 */ /* 0x001fcc00078e0204 */
[----:B------:R-:W2:Y:S01]  /*0e80*/  LDG.E R4, desc[UR12][R4.64] ;  /* 0x0000000c04047981 */ /* 0x000ea2000c1e1900 */
[----:B------:R-:W-:Y:S02]  /*0e90*/  UISETP.NE.U32.AND UP0, UPT, UR8, URZ, UPT ;  /* 0x0000003f0800728c */ /* 0x000fe4000bf05070 */
[----:B------:R-:W-:Y:S02]  /*0ea0*/  UISETP.NE.U32.AND UP1, UPT, UR10, URZ, UPT ;  /* 0x0000003f0a00728c */ /* 0x000fe4000bf25070 */
[----:B------:R-:W-:Y:S02]  /*0eb0*/  UISETP.NE.AND.EX UP0, UPT, UR9, URZ, UPT, UP0 ;  /* 0x0000003f0900728c */ /* 0x000fe4000bf05300 */
[----:B------:R-:W-:-:S04]  /*0ec0*/  UISETP.NE.AND.EX UP1, UPT, UR11, URZ, UPT, UP1 ;  /* 0x0000003f0b00728c */ /* 0x000fc8000bf25310 */
[----:B------:R-:W-:Y:S02]  /*0ed0*/  PLOP3.LUT P0, PT, PT, PT, UP0, 0x80, 0x0 ;  /* 0x000000000000781c */ /* 0x000fe40003f0f008 */
[----:B------:R-:W-:Y:S02]  /*0ee0*/  PLOP3.LUT P1, PT, PT, PT, UP1, 0x80, 0x0 ;  /* 0x000000000000781c */ /* 0x000fe40003f2f018 */
[----:B--2---:R-:W-:-:S13]  /*0ef0*/  R2UR UR61, R4 ;  /* 0x00000000043d72ca */ /* 0x004fda00000e0000 */
[----:B------:R-:W-:Y:S02]  /*0f00*/  USHF.R.S32.HI UR4, URZ, 0x1f, UR61 ;  /* 0x0000001f3f047899 */ /* 0x000fe4000801143d */
[----:B------:R-:W-:Y:S02]  /*0f10*/  @UP0 ULEA UR8, UP2, UR61, UR8, 0x2 ;  /* 0x000000083d080291 */ /* 0x000fe4000f84103f */
[----:B------:R-:W-:Y:S02]  /*0f20*/  @UP1 ULEA UR10, UP3, UR61, UR10, 0x2 ;  /* 0x0000000a3d0a1291 */ /* 0x000fe4000f86103f */
[----:B------:R-:W-:Y:S02]  /*0f30*/  @UP0 ULEA.HI.X UR9, UR61, UR9, UR4, 0x2, UP2 ;  /* 0x000000093d090291 */ /* 0x000fe400090f1404 */
[----:B------:R-:W-:Y:S01]  /*0f40*/  IMAD.U32 R185, RZ, RZ, UR4 ;  /* 0x00000004ffb97e24 */ /* 0x000fe2000f8e00ff */
[----:B------:R-:W-:Y:S01]  /*0f50*/  @UP1 ULEA.HI.X UR11, UR61, UR11, UR4, 0x2, UP3 ;  /* 0x0000000b3d0b1291 */ /* 0x000fe200098f1404 */
[----:B------:R-:W-:-:S02]  /*0f60*/  IMAD.U32 R4, RZ, RZ, UR8 ;  /* 0x00000008ff047e24 */ /* 0x000fc4000f8e00ff */
[----:B------:R-:W-:Y:S01]  /*0f70*/  IMAD.U32 R6, RZ, RZ, UR10 ;  /* 0x0000000aff067e24 */ /* 0x000fe2000f8e00ff */
[----:B------:R-:W-:Y:S01]  /*0f80*/  ULDC UR4, c[0x0][0x424] ;  /* 0x0001090000047ab9 */ /* 0x000fe20000000800 */
[----:B------:R-:W-:Y:S01]  /*0f90*/  IMAD.U32 R5, RZ, RZ, UR9 ;  /* 0x00000009ff057e24 */ /* 0x000fe2000f8e00ff */
[----:B------:R-:W-:Y:S01]  /*0fa0*/  MOV R7, UR11 ;  /* 0x0000000b00077c02 */ /* 0x000fe20008000f00 */
[----:B------:R-:W-:-:S03]  /*0fb0*/  ULDC.64 UR8, c[0x0][0x418] ;  /* 0x0001060000087ab9 */ /* 0x000fc60000000a00 */
[----:B------:R-:W2:Y:S04]  /*0fc0*/  @P0 LDG.E R4, desc[UR12][R4.64] ;  /* 0x0000000c04040981 */ /* 0x000ea8000c1e1900 */
[----:B---3--:R-:W3:Y:S01]  /*0fd0*/  @P1 LDG.E R6, desc[UR12][R6.64] ;  /* 0x0000000c06061981 */ /* 0x008ee2000c1e1900 */
[----:B------:R-:W-:Y:S01]  /*0fe0*/  UISETP.NE.U32.AND UP0, UPT, UR8, URZ, UPT ;  /* 0x0000003f0800728c */ /* 0x000fe2000bf05070 */
[----:B------:R-:W-:Y:S01]  /*0ff0*/  IMAD.U32 R23, RZ, RZ, UR6 ;  /* 0x00000006ff177e24 */ /* 0x000fe2000f8e00ff */
[----:B------:R-:W-:Y:S01]  /*1000*/  ULDC UR6, c[0x0][0x2f0] ;  /* 0x0000bc0000067ab9 */ /* 0x000fe20000000800 */
[----:B------:R-:W-:Y:S01]  /*1010*/  UMOV UR44, URZ ;  /* 0x0000003f002c7c82 */ /* 0x000fe20008000000 */
[----:B------:R-:W-:Y:S01]  /*1020*/  UISETP.NE.AND.EX UP0, UPT, UR9, URZ, UPT, UP0 ;  /* 0x0000003f0900728c */ /* 0x000fe2000bf05300 */
[----:B------:R-:W-:Y:S01]  /*1030*/  IMAD.MOV.U32 R0, RZ, RZ, RZ ;  /* 0x000000ffff007224 */ /* 0x000fe200078e00ff */
[----:B------:R-:W-:Y:S01]  /*1040*/  CS2R R86, SRZ ;  /* 0x0000000000567805 */ /* 0x000fe2000001ff00 */
[----:B------:R-:W-:Y:S01]  /*1050*/  IMAD.MOV.U32 R3, RZ, RZ, RZ ;  /* 0x000000ffff037224 */ /* 0x000fe200078e00ff */
[----:B------:R-:W-:Y:S01]  /*1060*/  USEL UR4, UR4, 0x1, UP0 ;  /* 0x0000000104047887 */ /* 0x000fe20008000000 */
[----:B------:R-:W-:-:S02]  /*1070*/  CS2R R84, SRZ ;  /* 0x0000000000547805 */ /* 0x000fc4000001ff00 */
[----:B------:R-:W-:Y:S02]  /*1080*/  CS2R R82, SRZ ;  /* 0x0000000000527805 */ /* 0x000fe4000001ff00 */
[----:B------:R-:W-:Y:S01]  /*1090*/  CS2R R80, SRZ ;  /* 0x0000000000507805 */ /* 0x000fe2000001ff00 */
[----:B------:R-:W-:Y:S01]  /*10a0*/  UIMAD UR4, UR4, UR6, URZ ;  /* 0x00000006040472a4 */ /* 0x000fe2000f8e023f */
        /* <DEDUP_REMOVED lines=15> */
[----:B------:R-:W-:Y:S01]  /*11a0*/  CS2R R48, SRZ ;  /* 0x0000000000307805 */ /* 0x000fe2000001ff00 */
[----:B------:R-:W-:Y:S01]  /*11b0*/  IMAD.MOV.U32 R29, RZ, RZ, RZ ;  /* 0x000000ffff1d7224 */ /* 0x000fe200078e00ff */
[----:B------:R-:W-:-:S02]  /*11c0*/  CS2R R32, SRZ ;  /* 0x0000000000207805 */ /* 0x000fc4000001ff00 */
[----:B------:R-:W-:Y:S02]  /*11d0*/  CS2R R36, SRZ ;  /* 0x0000000000247805 */ /* 0x000fe4000001ff00 */
[----:B------:R-:W-:Y:S02]  /*11e0*/  CS2R R42, SRZ ;  /* 0x00000000002a7805 */ /* 0x000fe4000001ff00 */
[----:B------:R-:W-:Y:S02]  /*11f0*/  CS2R R40, SRZ ;  /* 0x0000000000287805 */ /* 0x000fe4000001ff00 */
[----:B------:R-:W-:Y:S01]  /*1200*/  CS2R R38, SRZ ;  /* 0x0000000000267805 */ /* 0x000fe2000001ff00 */
[----:B------:R-:W-:Y:S01]  /*1210*/  IMAD.U32 R22, RZ, RZ, UR5 ;  /* 0x00000005ff167e24 */ /* 0x000fe2000f8e00ff */
[----:B--2---:R-:W-:Y:S02]  /*1220*/  @P0 R2UR UR44, R4 ;  /* 0x00000000042c02ca */ /* 0x004fe400000e0000 */
[----:B------:R-:W-:-:S02]  /*1230*/  PLOP3.LUT P0, PT, PT, PT, PT, 0x80, 0x0 ;  /* 0x000000000000781c */ /* 0x000fc40003f0f070 */
[----:B---3--:R-:W-:Y:S01]  /*1240*/  @P1 R2UR UR4, R6 ;  /* 0x00000000060412ca */ /* 0x008fe200000e0000 */
[----:B-1----:R-:W-:-:S14]  /*1250*/  @P1 BRA `(.L_x_367) ;  /* 0x0000000000381947 */ /* 0x002fdc0003800000 */
[----:B------:R-:W-:Y:S02]  /*1260*/  ULDC.64 UR6, c[0x0][0xa08] ;  /* 0x0002820000067ab9 */ /* 0x000fe40000000a00 */
[----:B------:R-:W-:-:S04]  /*1270*/  ISETP.NE.U32.AND P1, PT, RZ, UR6, PT ;  /* 0x00000006ff007c0c */ /* 0x000fc8000bf25070 */
[----:B------:R-:W-:-:S13]  /*1280*/  ISETP.NE.AND.EX P1, PT, RZ, UR7, PT, P1 ;  /* 0x00000007ff007c0c */ /* 0x000fda000bf25310 */
[----:B------:R-:W-:Y:S05]  /*1290*/  @!P1 BRA `(.L_x_367) ;  /* 0x0000000000289947 */ /* 0x000fea0003800000 */
[----:B------:R-:W-:Y:S01]  /*12a0*/  ULDC.64 UR4, c[0x0][0xa08] ;  /* 0x0002820000047ab9 */ /* 0x000fe20000000a00 */
[----:B------:R-:W-:Y:S01]  /*12b0*/  ULDC.64 UR6, c[0x0][0x208] ;  /* 0x0000820000067ab9 */ /* 0x000fe20000000a00 */
[----:B------:R-:W-:-:S06]  /*12c0*/  UIMAD.WIDE UR4, UR61, 0x4, UR4 ;  /* 0x000000043d0478a5 */ /* 0x000fcc000f8e0204 */
[----:B------:R-:W-:Y:S02]  /*12d0*/  IMAD.U32 R4, RZ, RZ, UR4 ;  /* 0x00000004ff047e24 */ /* 0x000fe4000f8e00ff */
[----:B------:R-:W-:-:S05]  /*12e0*/  IMAD.U32 R5, RZ, RZ, UR5 ;  /* 0x00000005ff057e24 */ /* 0x000fca000f8e00ff */
[----:B------:R-:W2:Y:S04]  /*12f0*/  LDG.E R7, desc[UR6][R4.64] ;  /* 0x0000000604077981 */ /* 0x000ea8000c1e1900 */
[----:B------:R-:W3:Y:S01]  /*1300*/  LDG.E R6, desc[UR6][R4.64+0x4] ;  /* 0x0000040604067981 */ /* 0x000ee2000c1e1900 */
[----:B--2---:R-:W-:Y:S02]  /*1310*/  R2UR UR4, R7 ;  /* 0x00000000070472ca */ /* 0x004fe400000e0000 */
[----:B---3--:R-:W-:-:S13]  /*1320*/  R2UR UR5, R6 ;  /* 0x00000000060572ca */ /* 0x008fda00000e0000 */
[----:B------:R-:W-:-:S12]  /*1330*/  UIADD3 UR4, -UR4, UR5, URZ ;  /* 0x0000000504047290 */ /* 0x000fd8000fffe13f */
.L_x_367:
[----:B------:R-:W-:Y:S01]  /*1340*/  UIADD3 UR44, -UR44, UR4, URZ ;  /* 0x000000042c2c7290 */ /* 0x000fe2000fffe13f */
[----:B------:R-:W-:Y:S02]  /*1350*/  CS2R R88, SRZ ;  /* 0x0000000000587805 */ /* 0x000fe4000001ff00 */
[----:B------:R-:W-:Y:S02]  /*1360*/  CS2R R34, SRZ ;  /* 0x0000000000227805 */ /* 0x000fe4000001ff00 */
[----:B------:R-:W-:Y:S01]  /*1370*/  CS2R R90, SRZ ;  /* 0x00000000005a7805 */ /* 0x000fe2000001ff00 */
[----:B------:R-:W-:Y:S01]  /*1380*/  UISETP.GE.AND UP0, UPT, UR44, 0x1, UPT ;  /* 0x000000012c00788c */ /* 0x000fe2000bf06270 */
[----:B------:R-:W-:Y:S01]  /*1390*/  CS2R R6, SRZ ;  /* 0x0000000000067805 */ /* 0x000fe2000001ff00 */
[----:B------:R-:W-:Y:S01]  /*13a0*/  UIADD3 UR4, UR44, 0x7f, URZ ;  /* 0x0000007f2c047890 */ /* 0x000fe2000fffe03f */
[----:B------:R-:W-:Y:S01]  /*13b0*/  IMAD.MOV.U32 R8, RZ, RZ, RZ ;  /* 0x000000ffff087224 */ /* 0x000fe200078e00ff */
[----:B------:R-:W-:Y:S01]  /*13c0*/  MOV R93, RZ ;  /* 0x000000ff005d7202 */ /* 0x000fe20000000f00 */
[----:B------:R-:W-:Y:S01]  /*13d0*/  IMAD.MOV.U32 R10, RZ, RZ, RZ ;  /* 0x000000ffff0a7224 */ /* 0x000fe200078e00ff */
[----:B------:R-:W-:Y:S01]  /*13e0*/  PLOP3.LUT P1, PT, PT, PT, UP0, 0x80, 0x0 ;  /* 0x000000000000781c */ /* 0x000fe20003f2f008 */
[----:B------:R-:W-:Y:S01]  /*13f0*/  USHF.R.S32.HI UR5, URZ, 0x1f, UR4 ;  /* 0x0000001f3f057899 */ /* 0x000fe20008011404 */
[----:B------:R-:W-:-:S02]  /*1400*/  IMAD.MOV.U32 R24, RZ, RZ, RZ ;  /* 0x000000ffff187224 */ /* 0x000fc400078e00ff */
[----:B------:R-:W-:Y:S01]  /*1410*/  IMAD.MOV.U32 R95, RZ, RZ, RZ ;  /* 0x000000ffff5f7224 */ /* 0x000fe200078e00ff */
[----:B------:R-:W-:-:S08]  /*1420*/  ULEA.HI UR5, UR5, UR4, URZ, 0x7 ;  /* 0x0000000405057291 */ /* 0x000fd0000f8f383f */
[----:B------:R-:W-:Y:S05]  /*1430*/  @!P1 BRA `(.L_x_368) ;  /* 0x0000006800549947 */ /* 0x000fea0003800000 */
[----:B------:R-:W0:Y:S01]  /*1440*/  SHFL.IDX PT, R0, R188, RZ, 0x1f ;  /* 0x00001fffbc007589 */ /* 0x000e2200000e0000 */
[----:B------:R-:W1:Y:S01]  /*1450*/  S2UR UR8, SR_CgaCtaId ;  /* 0x00000000000879c3 */ /* 0x000e620000008800 */
[----:B------:R-:W-:Y:S01]  /*1460*/  UMOV UR7, 0x400 ;  /* 0x0000040000077882 */ /* 0x000fe20000000000 */
[----:B------:R-:W-:Y:S01]  /*1470*/  USHF.R.S32.HI UR45, URZ, 0x7, UR5 ;  /* 0x000000073f2d7899 */ /* 0x000fe20008011405 */
[----:B0-----:R-:W-:Y:S01]  /*1480*/  R2UR UR4, R0 ;  /* 0x00000000000472ca */ /* 0x001fe200000e0000 */
[----:B-1----:R-:W-:-:S04]  /*1490*/  ULEA UR7, UR8, UR7, 0x18 ;  /* 0x0000000708077291 */ /* 0x002fc8000f8ec03f */
[----:B------:R-:W-:-:S04]  /*14a0*/  UIADD3 UR7, UR7, 0x10400, URZ ;  /* 0x0001040007077890 */ /* 0x000fc8000fffe03f */
[----:B------:R-:W-:-:S04]  /*14b0*/  ULOP3.LUT UP0, URZ, UR7, 0x3ff, URZ, 0xc0, !UPT ;  /* 0x000003ff073f7892 */ /* 0x000fc8000f80c03f */
[----:B------:R-:W-:Y:S02]  /*14c0*/  ULEA.HI UR6, UR4, UR4, URZ, 0x1 ;  /* 0x0000000404067291 */ /* 0x000fe4000f8f083f */
[----:B------:R-:W-:Y:S02]  /*14d0*/  PLOP3.LUT P0, PT, PT, PT, UP0, 0x80, 0x0 ;  /* 0x000000000000781c */ /* 0x000fe40003f0f008 */
[----:B------:R-:W-:-:S04]  /*14e0*/  ULOP3.LUT UR6, UR6, 0x1e, URZ, 0xc0, !UPT ;  /* 0x0000001e06067892 */ /* 0x000fc8000f8ec03f */
[----:B------:R-:W-:-:S04]  /*14f0*/  UIADD3 UR6, UR4, -UR6, URZ ;  /* 0x8000000604067290 */ /* 0x000fc8000fffe03f */
[----:B------:R-:W-:-:S04]  /*1500*/  ULEA UR6, UR6, UR7, 0xd ;  /* 0x0000000706067291 */ /* 0x000fc8000f8e683f */
[----:B------:R-:W-:-:S04]  /*1510*/  USHF.R.U32.HI UR6, URZ, 0x4, UR6 ;  /* 0x000000043f067899 */ /* 0x000fc80008011606 */
        /* <DEDUP_REMOVED lines=10> */
[----:B------:R-:W-:Y:S01]  /*15c0*/  MOV R12, 0x1 ;  /* 0x00000001000c7802 */ /* 0x000fe20000000f00 */
[----:B------:R-:W-:Y:S02]  /*15d0*/  IMAD.U32 R6, RZ, RZ, UR4 ;  /* 0x00000004ff067e24 */ /* 0x000fe4000f8e00ff */
[----:B------:R-:W-:-:S02]  /*15e0*/  IMAD.U32 R7, RZ, RZ, UR5 ;  /* 0x00000005ff077e24 */ /* 0x000fc4000f8e00ff */
[----:B------:R-:W-:Y:S02]  /*15f0*/  IMAD.U32 R11, RZ, RZ, UR7 ;  /* 0x00000007ff0b7e24 */ /* 0x000fe4000f8e00ff */
[----:B------:R-:W-:Y:S02]  /*1600*/  IMAD.MOV.U32 R8, RZ, RZ, 0x70 ;  /* 0x00000070ff087424 */ /* 0x000fe400078e00ff */
[----:B0-----:R-:W-:-:S07]  /*1610*/  IMAD.MOV.U32 R13, RZ, RZ, RZ ;  /* 0x000000ffff0d7224 */ /* 0x001fce00078e00ff */
[----:B------:R-:W-:-:S07]  /*1620*/  LEPC R20, `(.L_x_369) ;  /* 0x000000001014794e */ /* 0x000fce0000000000 */
[----:B-1----:R-:W-:Y:S05]  /*1630*/  CALL.ABS.NOINC R14 ;  /* 0x000000000e007343 */ /* 0x002fea0003c00000 */
.L_x_369:
[----:B------:R-:W0:Y:S01]  /*1640*/  S2UR UR5, SR_CgaCtaId ;  /* 0x00000000000579c3 */ /* 0x000e220000008800 */
[----:B------:R-:W-:Y:S01]  /*1650*/  LEA.HI R0, R186, R186, RZ, 0x1 ;  /* 0x000000baba007211 */ /* 0x000fe200078f08ff */
[----:B------:R-:W-:Y:S01]  /*1660*/  UMOV UR4, 0x400 ;  /* 0x0000040000047882 */ /* 0x000fe20000000000 */
[----:B------:R-:W-:Y:S01]  /*1670*/  R2UR UR6, R193 ;  /* 0x00000000c10672ca */ /* 0x000fe200000e0000 */
[----:B------:R-:W-:Y:S01]  /*1680*/  BSSY B0, `(.L_x_370) ;  /* 0x000000a000007945 */ /* 0x000fe20003800000 */
[----:B------:R-:W-:-:S05]  /*1690*/  LOP3.LUT R3, R0, 0xfffffffe, RZ, 0xc0, !PT ;  /* 0xfffffffe00037812 */ /* 0x000fca00078ec0ff */
[----:B------:R-:W-:-:S05]  /*16a0*/  IMAD.IADD R3, R186, 0x1, -R3 ;  /* 0x00000001ba037824 */ /* 0x000fca00078e0a03 */
[----:B------:R-:W-:Y:S01]  /*16b0*/  SHF.L.U32 R3, R3, 0x1f, RZ ;  /* 0x0000001f03037819 */ /* 0x000fe200000006ff */
[----:B------:R-:W-:-:S05]  /*16c0*/  IMAD.U32 R4, RZ, RZ, UR6 ;  /* 0x00000006ff047e24 */ /* 0x000fca000f8e00ff */
[----:B------:R-:W-:Y:S01]  /*16d0*/  ISETP.NE.AND P0, PT, R4, 0x3, PT ;  /* 0x000000030400780c */ /* 0x000fe20003f05270 */
[----:B0-----:R-:W-:-:S06]  /*16e0*/  ULEA UR4, UR5, UR4, 0x18 ;  /* 0x0000000405047291 */ /* 0x001fcc000f8ec03f */
[----:B------:R-:W-:-:S04]  /*16f0*/  IMAD.U32 R0, RZ, RZ, UR4 ;  /* 0x00000004ff007e24 */ /* 0x000fc8000f8e00ff */
[----:B------:R-:W0:Y:S02]  /*1700*/  SYNCS.PHASECHK.TRANS64.TRYWAIT P1, [R0+URZ+0x34800], R3 ;  /* 0x03480003000075a7 */ /* 0x000e24000802017f */
[----:B0-----:R-:W-:Y:S05]  /*1710*/  @!P1 BRA `(.L_x_371) ;  /* 0x000000e800f09947 */ /* 0x001fea0003800000 */
.L_x_534:
[----:B------:R-:W-:Y:S05]  /*1720*/  BSYNC B0 ;  /* 0x0000000000007941 */ /* 0x000fea0003800000 */
.L_x_370:
[----:B------:R-:W-:Y:S05]  /*1730*/  @!P0 BRA `(.L_x_372) ;  /* 0x0000000000048947 */ /* 0x000fea0003800000 */
[----:B------:R-:W-:Y:S01]  /*1740*/  BPT.TRAP 0x1 ;  /* 0x000000040000795c */ /* 0x000fe20000300000 */
.L_x_372:
[----:B0-----:R-:W-:Y:S01]  /*1750*/  IMAD R3, R2, 0x8, R0 ;  /* 0x0000000802037824 */ /* 0x001fe200078e0200 */
[----:B------:R-:W-:-:S04]  /*1760*/  SHF.L.U32 R4, R16, 0x1f, RZ ;  /* 0x0000001f10047819 */ /* 0x000fc800000006ff */
[----:B------:R0:W1:Y:S01]  /*1770*/  SYNCS.PHASECHK.TRANS64.TRYWAIT P2, [R3+URZ+0x34830], R4 ;  /* 0x03483004030075a7 */ /* 0x000062000804017f */
[----:B------:R-:W-:Y:S05]  /*1780*/  @!P0 BRA `(.L_x_373) ;  /* 0x0000000000048947 */ /* 0x000fea0003800000 */
[----:B------:R-:W-:Y:S01]  /*1790*/  BPT.TRAP 0x1 ;  /* 0x000000040000795c */ /* 0x000fe20000300000 */
.L_x_373:
[----:B------:R-:W2:Y:S01]  /*17a0*/  S2R R5, SR_TID.X ;  /* 0x0000000000057919 */ /* 0x000ea20000002100 */
[----:B------:R-:W-:Y:S01]  /*17b0*/  IMAD.MOV.U32 R151, RZ, RZ, RZ ;  /* 0x000000ffff977224 */ /* 0x000fe200078e00ff */
[----:B--2---:R-:W-:Y:S01]  /*17c0*/  LOP3.LUT P1, RZ, R5, 0x7f, RZ, 0xc0, !PT ;  /* 0x0000007f05ff7812 */ /* 0x004fe2000782c0ff */
[----:B-1----:R-:W-:-:S12]  /*17d0*/  @P2 BRA `(.L_x_374) ;  /* 0x0000000000082947 */ /* 0x002fd80003800000 */
[----:B------:R-:W1:Y:S02]  /*17e0*/  SYNCS.PHASECHK.TRANS64.TRYWAIT P2, [R3+URZ+0x34830], R4 ;  /* 0x03483004030075a7 */ /* 0x000e64000804017f */
[----:B-1----:R-:W-:Y:S05]  /*17f0*/  @!P2 BRA `(.L_x_375) ;  /* 0x000000e800cca947 */ /* 0x002fea0003800000 */
.L_x_374:
[----:B------:R-:W-:Y:S05]  /*1800*/  WARPSYNC.ALL ;  /* 0x0000000000007948 */ /* 0x000fea0003800000 */
[----:B------:R-:W-:Y:S01]  /*1810*/  R2UR UR4, R0 ;  /* 0x00000000000472ca */ /* 0x000fe200000e0000 */
[----:B------:R-:W-:Y:S01]  /*1820*/  ULOP3.LUT UR56, UR56, 0x10000, URZ, 0xfc, !UPT ;  /* 0x0001000038387892 */ /* 0x000fe2000f8efc3f */
[----:B------:R-:W-:Y:S01]  /*1830*/  R2UR UR58, R2 ;  /* 0x00000000023a72ca */ /* 0x000fe200000e0000 */
[----:B------:R-:W-:Y:S01]  /*1840*/  WARPGROUP.ARRIVE ;  /* 0x00000000000079c5 */ /* 0x000fe20000000000 */
[----:B------:R-:W-:Y:S01]  /*1850*/  UMOV UR57, 0x40000040 ;  /* 0x4000004000397882 */ /* 0x000fe20000000000 */
[----:B------:R-:W-:Y:S01]  /*1860*/  UMOV UR59, 0x40000040 ;  /* 0x40000040003b7882 */ /* 0x000fe20000000000 */
[----:B------:R-:W-:Y:S01]  /*1870*/  UIADD3 UR52, UR56, 0x2, URZ ;  /* 0x0000000238347890 */ /* 0x000fe2000fffe03f */
[----:B------:R-:W-:Y:S01]  /*1880*/  VIADD R6, R190, UR44 ;  /* 0x0000002cbe067c36 */ /* 0x000fe20008000000 */
[----:B------:R-:W-:Y:S01]  /*1890*/  UMOV UR53, 0x40000040 ;  /* 0x4000004000357882 */ /* 0x000fe20000000000 */
[----:B------:R-:W-:Y:S01]  /*18a0*/  UMOV UR55, 0x40000040 ;  /* 0x4000004000377882 */ /* 0x000fe20000000000 */
[----:B------:R-:W-:Y:S01]  /*18b0*/  UIADD3 UR8, UR56, 0x4, URZ ;  /* 0x0000000438087890 */ /* 0x000fe2000fffe03f */
[----:B------:R-:W-:Y:S01]  /*18c0*/  IMAD.U32 R9, RZ, RZ, UR45 ;  /* 0x0000002dff097e24 */ /* 0x000fe2000f8e00ff */
[----:B------:R-:W-:Y:S01]  /*18d0*/  UMOV UR9, 0x40000040 ;  /* 0x4000004000097882 */ /* 0x000fe20000000000 */
[----:B------:R-:W-:Y:S01]  /*18e0*/  UIADD3 UR4, UR4, 0x1c400, URZ ;  /* 0x0001c40004047890 */ /* 0x000fe2000fffe03f */
[----:B------:R-:W-:Y:S01]  /*18f0*/  P2R R8, PR, RZ, 0x1 ;  /* 0x00000001ff087803 */ /* 0x000fe20000000000 */
[----:B------:R-:W-:Y:S01]  /*1900*/  UMOV UR11, 0x40000040 ;  /* 0x40000040000b7882 */ /* 0x000fe20000000000 */
[----:B------:R-:W-:Y:S01]  /*1910*/  UIADD3 UR12, UR56, 0x6, URZ ;  /* 0x00000006380c7890 */ /* 0x000fe2000fffe03f */
[----:B------:R-:W-:Y:S01]  /*1920*/  IMAD R6, R9, -0x80, R6 ;  /* 0xffffff8009067824 */ /* 0x000fe200078e0206 */
[----:B------:R-:W-:Y:S01]  /*1930*/  USHF.R.U32.HI UR4, URZ, 0x4, UR4 ;  /* 0x000000043f047899 */ /* 0x000fe20008011604 */
[----:B01----:R-:W-:Y:S01]  /*1940*/  @!P1 IADD3 R3, R3, 0x34840, RZ ;  /* 0x0003484003039810 */ /* 0x003fe20007ffe0ff */
[----:B------:R-:W-:Y:S01]  /*1950*/  UMOV UR13, 0x40000040 ;  /* 0x40000040000d7882 */ /* 0x000fe20000000000 */
[----:B------:R-:W-:Y:S01]  /*1960*/  UMOV UR15, 0x40000040 ;  /* 0x40000040000f7882 */ /* 0x000fe20000000000 */
[----:B------:R-:W-:Y:S01]  /*1970*/  ULOP3.LUT UR4, UR4, 0x3fff, URZ, 0xc0, !UPT ;  /* 0x00003fff04047892 */ /* 0x000fe2000f8ec03f */
[C---:B------:R-:W-:Y:S01]  /*1980*/  ISETP.GT.AND P2, PT, R6.reuse, RZ, PT ;  /* 0x000000ff0600720c */ /* 0x040fe20003f44270 */
[----:B------:R-:W-:Y:S01]  /*1990*/  UIADD3 UR16, UR56, 0x400, URZ ;  /* 0x0000040038107890 */ /* 0x000fe2000fffe03f */
[C---:B------:R-:W-:Y:S01]  /*19a0*/  ISETP.GT.AND P3, PT, R6.reuse, 0x1, PT ;  /* 0x000000010600780c */ /* 0x040fe20003f64270 */
[----:B------:R-:W-:Y:S01]  /*19b0*/  ULOP3.LUT UR60, UR4, 0x10000, URZ, 0xfc, !UPT ;  /* 0x00010000043c7892 */ /* 0x000fe2000f8efc3f */
[C---:B------:R-:W-:Y:S01]  /*19c0*/  ISETP.GT.AND P6, PT, R6.reuse, 0x8, PT ;  /* 0x000000080600780c */ /* 0x040fe20003fc4270 */
[----:B------:R-:W-:Y:S01]  /*19d0*/  UMOV UR17, 0x40000040 ;  /* 0x4000004000117882 */ /* 0x000fe20000000000 */
[----:B------:R-:W-:Y:S01]  /*19e0*/  UMOV UR19, 0x40000040 ;  /* 0x4000004000137882 */ /* 0x000fe20000000000 */
[----:B------:R-:W-:Y:S01]  /*19f0*/  UIMAD UR58, UR58, 0xc00, UR60 ;  /* 0x00000c003a3a78a4 */ /* 0x000fe2000f8e023c */
[C---:B------:R-:W-:Y:S01]  /*1a00*/  ISETP.GT.AND P5, PT, R6.reuse, 0x9, PT ;  /* 0x000000090600780c */ /* 0x040fe20003fa4270 */
[----:B------:R-:W-:Y:S01]  /*1a10*/  UIADD3 UR20, UR56, 0x402, URZ ;  /* 0x0000040238147890 */ /* 0x000fe2000fffe03f */
[----:B------:R-:W-:Y:S01]  /*1a20*/  ISETP.GT.AND P4, PT, R6, 0x10, PT ;  /* 0x000000100600780c */ /* 0x000fe20003f84270 */
[----:B------:R-:W-:Y:S01]  /*1a30*/  UIADD3 UR54, UR58, 0x2, URZ ;  /* 0x000000023a367890 */ /* 0x000fe2000fffe03f */
[----:B------:R-:W-:Y:S01]  /*1a40*/  @!P1 PRMT R3, RZ, 0x654, R3 ;  /* 0x00000654ff039816 */ /* 0x000fe20000000003 */
[----:B------:R-:W-:Y:S01]  /*1a50*/  UIADD3 UR10, UR58, 0x4, URZ ;  /* 0x000000043a0a7890 */ /* 0x000fe2000fffe03f */
[----:B------:R-:W-:Y:S01]  /*1a60*/  IMAD.MOV.U32 R150, RZ, RZ, R151 ;  /* 0x000000ffff967224 */ /* 0x000fe200078e0097 */
[----:B------:R-:W-:-:S02]  /*1a70*/  UIADD3 UR14, UR58, 0x6, URZ ;  /* 0x000000063a0e7890 */ /* 0x000fc4000fffe03f */
[----:B------:R-:W-:Y:S01]  /*1a80*/  HGMMA.64x128x16.F32 R24, gdesc[UR56], RZ, !UPT, gsb0 ;  /* 0x01e00000381879f0 */ /* 0x000fe2000c0008ff */
        /* <DEDUP_REMOVED lines=42> */
[----:B------:R-:W-:Y:S01]  /*1d30*/  ULDC UR4, c[0x0][0x9d8] ;  /* 0x0002760000047ab9 */ /* 0x000fe20000000800 */
[----:B------:R-:W-:Y:S01]  /*1d40*/  ULDC UR5, c[0x0][0x988] ;  /* 0x0002620000057ab9 */ /* 0x000fe20000000800 */
[----:B------:R-:W-:Y:S01]  /*1d50*/  UISETP.GE.AND UP0, UPT, UR44, 0x81, UPT ;  /* 0x000000812c00788c */ /* 0x000fe2000bf06270 */
        /* <DEDUP_REMOVED lines=17> */
[----:B------:R-:W-:Y:S01]  /*1e70*/  IMAD.MOV.U32 R88, RZ, RZ, R151 ;  /* 0x000000ffff587224 */ /* 0x000fe200078e0097 */
        /* <DEDUP_REMOVED lines=270> */
[----:B------:R-:W-:Y:S01]  /*2f60*/  ISETP.GT.AND P2, PT, R6, 0x79, PT ;  /* 0x000000790600780c */ /* 0x000fe20003f44270 */
[----:B------:R-:W-:-:S04]  /*2f70*/  IMAD.U32 R6, RZ, RZ, UR5 ;  /* 0x00000005ff067e24 */ /* 0x000fc8000f8e00ff */
[----:B------:R-:W3:Y:S01]  /*2f80*/  MUFU.TANH R82, R82 ;  /* 0x0000005200527308 */ /* 0x000ee20000002400 */
[----:B0-----:R-:W-:-:S04]  /*2f90*/  FSEL R145, R84, -INF , P3 ;  /* 0xff80000054917808 */ /* 0x001fc80001800000 */
[----:B------:R-:W-:-:S03]  /*2fa0*/  FMNMX.FTZ R12, R145, R12, !PT ;  /* 0x0000000c910c7209 */ /* 0x000fc60007810000 */
[----:B------:R-:W0:Y:S01]  /*2fb0*/  MUFU.TANH R83, R83 ;  /* 0x0000005300537308 */ /* 0x000e220000002400 */
[----:B-1----:R-:W-:-:S04]  /*2fc0*/  FSEL R147, R85, -INF , P2 ;  /* 0xff80000055937808 */ /* 0x002fc80001000000 */
[----:B------:R-:W-:-:S03]  /*2fd0*/  FMNMX.FTZ R12, R147, R12, !PT ;  /* 0x0000000c930c7209 */ /* 0x000fc60007810000 */
[----:B------:R-:W1:Y:S02]  /*2fe0*/  MUFU.TANH R86, R86 ;  /* 0x0000005600567308 */ /* 0x000e640000002400 */
[----:B------:R-:W4:Y:S06]  /*2ff0*/  SHFL.BFLY PT, R9, R12, 0x2, 0x1f ;  /* 0x0c401f000c097f89 */ /* 0x000f2c00000e0000 */
[----:B------:R-:W-:Y:S01]  /*3000*/  MUFU.TANH R87, R87 ;  /* 0x0000005700577308 */ /* 0x000fe20000002400 */
[----:B----4-:R-:W-:-:S05]  /*3010*/  FMNMX.FTZ R14, R12, R9, !PT ;  /* 0x000000090c0e7209 */ /* 0x010fca0007810000 */
[----:B------:R-:W4:Y:S02]  /*3020*/  SHFL.BFLY PT, R9, R14, 0x1, 0x1f ;  /* 0x0c201f000e097f89 */ /* 0x000f2400000e0000 */
[----:B----4-:R-:W-:-:S04]  /*3030*/  FMNMX.FTZ R9, R14, R9, !PT ;  /* 0x000000090e097209 */ /* 0x010fc80007810000 */
[C---:B------:R-:W-:Y:S01]  /*3040*/  FSETP.NEU.FTZ.AND P0, PT, R9.reuse, -INF , PT ;  /* 0xff8000000900780b */ /* 0x040fe20003f1d000 */
[----:B------:R-:W-:-:S05]  /*3050*/  FMUL.FTZ R20, R9, R6 ;  /* 0x0000000609147220 */ /* 0x000fca0000410000 */
[----:B------:R-:W-:Y:S02]  /*3060*/  FSEL R20, R20, RZ, P0 ;  /* 0x000000ff14147208 */ /* 0x000fe40000000000 */
[----:B------:R-:W-:Y:S02]  /*3070*/  ISETP.NE.AND P0, PT, R8, RZ, PT ;  /* 0x000000ff0800720c */ /* 0x000fe40003f05270 */
[----:B------:R-:W4:Y:S01]  /*3080*/  MUFU.TANH R8, R79 ;  /* 0x0000004f00087308 */ /* 0x000f220000002400 */
[--C-:B------:R-:W-:Y:S01]  /*3090*/  FFMA.FTZ R67, R10, R6, -R20.reuse ;  /* 0x000000060a437223 */ /* 0x100fe20000010814 */
[----:B------:R-:W-:Y:S01]  /*30a0*/  FMNMX.FTZ R10, R5, R4, !PT ;  /* 0x00000004050a7209 */ /* 0x000fe20007810000 */
[-CC-:B------:R-:W-:Y:S01]  /*30b0*/  FFMA.FTZ R69, R91, R6.reuse, -R20.reuse ;  /* 0x000000065b457223 */ /* 0x180fe20000010814 */
[-CC-:B------:R-:W-:Y:S01]  /*30c0*/  FFMA.FTZ R176, R93, R6.reuse, -R20.reuse ;  /* 0x000000065db07223 */ /* 0x180fe20000010814 */
[----:B---3--:R-:W-:Y:S01]  /*30d0*/  FSEL R93, R82, -INF , P5 ;  /* 0xff800000525d7808 */ /* 0x008fe20002800000 */
[--C-:B------:R-:W-:Y:S01]  /*30e0*/  FFMA.FTZ R71, R95, R6, -R20.reuse ;  /* 0x000000065f477223 */ /* 0x100fe20000010814 */
[----:B------:R-:W-:Y:S01]  /*30f0*/  FMNMX.FTZ R10, R7, R10, !PT ;  /* 0x0000000a070a7209 */ /* 0x000fe20007810000 */
[-CC-:B------:R-:W-:Y:S01]  /*3100*/  FFMA.FTZ R178, R97, R6.reuse, -R20.reuse ;  /* 0x0000000661b27223 */ /* 0x180fe20000010814 */
[----:B0-----:R-:W-:Y:S01]  /*3110*/  FSEL R95, R83, -INF , P4 ;  /* 0xff800000535f7808 */ /* 0x001fe20002000000 */
[--C-:B------:R-:W-:Y:S01]  /*3120*/  FFMA.FTZ R73, R99, R6, -R20.reuse ;  /* 0x0000000663497223 */ /* 0x100fe20000010814 */
[----:B------:R-:W-:Y:S01]  /*3130*/  FMNMX.FTZ R10, R13, R10, !PT ;  /* 0x0000000a0d0a7209 */ /* 0x000fe20007810000 */
[-CC-:B------:R-:W-:Y:S01]  /*3140*/  FFMA.FTZ R180, R11, R6.reuse, -R20.reuse ;  /* 0x000000060bb47223 */ /* 0x180fe20000010814 */
[----:B-1----:R-:W-:Y:S01]  /*3150*/  FSEL R97, R86, -INF , P3 ;  /* 0xff80000056617808 */ /* 0x002fe20001800000 */
[--C-:B------:R-:W-:Y:S01]  /*3160*/  FFMA.FTZ R182, R89, R6, -R20.reuse ;  /* 0x0000000659b67223 */ /* 0x100fe20000010814 */
[----:B------:R-:W-:Y:S01]  /*3170*/  FMNMX.FTZ R10, R15, R10, !PT ;  /* 0x0000000a0f0a7209 */ /* 0x000fe20007810000 */
[----:B------:R-:W-:Y:S01]  /*3180*/  MUFU.EX2 R67, R67 ;  /* 0x0000004300437308 */ /* 0x000fe20000000800 */
[----:B----4-:R-:W-:Y:S01]  /*3190*/  FSEL R91, R8, -INF , P6 ;  /* 0xff800000085b7808 */ /* 0x010fe20003000000 */
[--C-:B------:R-:W-:Y:S01]  /*31a0*/  FFMA.FTZ R172, R101, R6, -R20.reuse ;  /* 0x0000000665ac7223 */ /* 0x100fe20000010814 */
[----:B------:R-:W-:Y:S01]  /*31b0*/  FMNMX.FTZ R10, R21, R10, !PT ;  /* 0x0000000a150a7209 */ /* 0x000fe20007810000 */
[-CC-:B------:R-:W-:Y:S01]  /*31c0*/  FFMA.FTZ R75, R103, R6.reuse, -R20.reuse ;  /* 0x00000006674b7223 */ /* 0x180fe20000010814 */
[----:B------:R-:W-:Y:S01]  /*31d0*/  FSEL R99, R87, -INF , P2 ;  /* 0xff80000057637808 */ /* 0x000fe20001000000 */
        /* <DEDUP_REMOVED lines=35> */
[----:B------:R-:W-:Y:S01]  /*3410*/  FFMA.FTZ R20, R147, R6, -R20 ;  /* 0x0000000693147223 */ /* 0x000fe20000010814 */
[--C-:B------:R-:W-:Y:S01]  /*3420*/  IMAD.MOV.U32 R147, RZ, RZ, R151.reuse ;  /* 0x000000ffff937224 */ /* 0x100fe200078e0097 */
[----:B------:R-:W-:Y:S01]  /*3430*/  FMNMX.FTZ R10, R43, R10, !PT ;  /* 0x0000000a2b0a7209 */ /* 0x000fe20007810000 */
[--C-:B------:R-:W-:Y:S01]  /*3440*/  IMAD.MOV.U32 R131, RZ, RZ, R151.reuse ;  /* 0x000000ffff837224 */ /* 0x100fe200078e0097 */
[-C--:B------:R-:W-:Y:S01]  /*3450*/  MOV R133, R151.reuse ;  /* 0x0000009700857202 */ /* 0x080fe20000000f00 */
[--C-:B------:R-:W-:Y:S01]  /*3460*/  IMAD.MOV.U32 R129, RZ, RZ, R151.reuse ;  /* 0x000000ffff817224 */ /* 0x100fe200078e0097 */
[----:B------:R-:W-:Y:S01]  /*3470*/  FMNMX.FTZ R10, R45, R10, !PT ;  /* 0x0000000a2d0a7209 */ /* 0x000fe20007810000 */
[----:B------:R-:W2:Y:S01]  /*3480*/  MUFU.EX2 R178, R178 ;  /* 0x000000b200b27308 */ /* 0x000ea20000000800 */
[--C-:B------:R-:W-:Y:S01]  /*3490*/  IMAD.MOV.U32 R127, RZ, RZ, R151.reuse ;  /* 0x000000ffff7f7224 */ /* 0x100fe200078e0097 */
[-C--:B------:R-:W-:Y:S01]  /*34a0*/  MOV R123, R151.reuse ;  /* 0x00000097007b7202 */ /* 0x080fe20000000f00 */
[--C-:B------:R-:W-:Y:S01]  /*34b0*/  IMAD.MOV.U32 R125, RZ, RZ, R151.reuse ;  /* 0x000000ffff7d7224 */ /* 0x100fe200078e0097 */
[----:B------:R-:W-:Y:S01]  /*34c0*/  FMNMX.FTZ R10, R47, R10, !PT ;  /* 0x0000000a2f0a7209 */ /* 0x000fe20007810000 */
[--C-:B------:R-:W-:Y:S01]  /*34d0*/  IMAD.MOV.U32 R121, RZ, RZ, R151.reuse ;  /* 0x000000ffff797224 */ /* 0x100fe200078e0097 */
[-C--:B------:R-:W-:Y:S01]  /*34e0*/  MOV R113, R151.reuse ;  /* 0x0000009700717202 */ /* 0x080fe20000000f00 */
[--C-:B------:R-:W-:Y:S01]  /*34f0*/  IMAD.MOV.U32 R119, RZ, RZ, R151.reuse ;  /* 0x000000ffff777224 */ /* 0x100fe200078e0097 */
[----:B------:R-:W-:Y:S01]  /*3500*/  FMNMX.FTZ R10, R49, R10, !PT ;  /* 0x0000000a310a7209 */ /* 0x000fe20007810000 */
[----:B------:R-:W-:Y:S01]  /*3510*/  MUFU.EX2 R73, R73 ;  /* 0x0000004900497308 */ /* 0x000fe20000000800 */
[--C-:B------:R-:W-:Y:S01]  /*3520*/  IMAD.MOV.U32 R117, RZ, RZ, R151.reuse ;  /* 0x000000ffff757224 */ /* 0x100fe200078e0097 */
[----:B------:R-:W-:Y:S01]  /*3530*/  MOV R103, R151 ;  /* 0x0000009700677202 */ /* 0x000fe20000000f00 */
[--C-:B------:R-:W-:Y:S01]  /*3540*/  IMAD.MOV.U32 R115, RZ, RZ, R151.reuse ;  /* 0x000000ffff737224 */ /* 0x100fe200078e0097 */
[----:B------:R-:W-:Y:S01]  /*3550*/  FMNMX.FTZ R10, R51, R10, !PT ;  /* 0x0000000a330a7209 */ /* 0x000fe20007810000 */
[----:B------:R-:W-:-:S02]  /*3560*/  IMAD.MOV.U32 R111, RZ, RZ, R151 ;  /* 0x000000ffff6f7224 */ /* 0x000fc400078e0097 */
[--C-:B------:R-:W-:Y:S01]  /*3570*/  IMAD.MOV.U32 R109, RZ, RZ, R151.reuse ;  /* 0x000000ffff6d7224 */ /* 0x100fe200078e0097 */
[----:B------:R-:W-:Y:S01]  /*3580*/  FMNMX.FTZ R10, R53, R10, !PT ;  /* 0x0000000a350a7209 */ /* 0x000fe20007810000 */
[----:B------:R-:W-:Y:S01]  /*3590*/  MUFU.EX2 R172, R172 ;  /* 0x000000ac00ac7308 */ /* 0x000fe20000000800 */
[--C-:B------:R-:W-:Y:S02]  /*35a0*/  IMAD.MOV.U32 R107, RZ, RZ, R151.reuse ;  /* 0x000000ffff6b7224 */ /* 0x100fe400078e0097 */
[----:B------:R-:W-:Y:S01]  /*35b0*/  FMNMX.FTZ R10, R55, R10, !PT ;  /* 0x0000000a370a7209 */ /* 0x000fe20007810000 */
[--C-:B------:R-:W-:Y:S02]  /*35c0*/  IMAD.MOV.U32 R105, RZ, RZ, R151.reuse ;  /* 0x000000ffff697224 */ /* 0x100fe400078e0097 */
[----:B------:R-:W-:Y:S01]  /*35d0*/  IMAD.MOV.U32 R101, RZ, RZ, R151 ;  /* 0x000000ffff657224 */ /* 0x000fe200078e0097 */
[----:B------:R-:W-:Y:S01]  /*35e0*/  FMNMX.FTZ R10, R57, R10, !PT ;  /* 0x0000000a390a7209 */ /* 0x000fe20007810000 */
[----:B------:R-:W-:Y:S03]  /*35f0*/  MUFU.EX2 R75, R75 ;  /* 0x0000004b004b7308 */ /* 0x000fe60000000800 */
[----:B------:R-:W-:-:S04]  /*3600*/  FMNMX.FTZ R10, R59, R10, !PT ;  /* 0x0000000a3b0a7209 */ /* 0x000fc80007810000 */
        /* <DEDUP_REMOVED lines=11> */
[----:B------:R-:W-:-:S05]  /*36c0*/  FMNMX.FTZ R10, R99, R10, !PT ;  /* 0x0000000a630a7209 */ /* 0x000fca0007810000 */
[----:B------:R-:W0:Y:S01]  /*36d0*/  SHFL.BFLY PT, R11, R10, 0x2, 0x1f ;  /* 0x0c401f000a0b7f89 */ /* 0x000e2200000e0000 */
[----:B------:R-:W-:Y:S08]  /*36e0*/  MUFU.EX2 R170, R170 ;  /* 0x000000aa00aa7308 */ /* 0x000ff00000000800 */
[----:B------:R-:W-:Y:S08]  /*36f0*/  MUFU.EX2 R81, R81 ;  /* 0x0000005100517308 */ /* 0x000ff00000000800 */
[----:B------:R-:W-:Y:S01]  /*3700*/  MUFU.EX2 R152, R152 ;  /* 0x0000009800987308 */ /* 0x000fe20000000800 */
[----:B0-----:R-:W-:-:S07]  /*3710*/  FMNMX.FTZ R8, R10, R11, !PT ;  /* 0x0000000b0a087209 */ /* 0x001fce0007810000 */
[----:B------:R-:W-:Y:S01]  /*3720*/  MUFU.EX2 R83, R83 ;  /* 0x0000005300537308 */ /* 0x000fe20000000800 */
[----:B------:R-:W0:Y:S07]  /*3730*/  SHFL.BFLY PT, R11, R8, 0x1, 0x1f ;  /* 0x0c201f00080b7f89 */ /* 0x000e2e00000e0000 */
[----:B------:R-:W-:Y:S08]  /*3740*/  MUFU.EX2 R154, R154 ;  /* 0x0000009a009a7308 */ /* 0x000ff00000000800 */
[----:B------:R-:W-:Y:S08]  /*3750*/  MUFU.EX2 R85, R85 ;  /* 0x0000005500557308 */ /* 0x000ff00000000800 */
[----:B------:R-:W-:Y:S01]  /*3760*/  MUFU.EX2 R156, R156 ;  /* 0x0000009c009c7308 */ /* 0x000fe20000000800 */
[----:B0-----:R-:W-:-:S04]  /*3770*/  FMNMX.FTZ R11, R8, R11, !PT ;  /* 0x0000000b080b7209 */ /* 0x001fc80007810000 */
[C---:B------:R-:W-:Y:S01]  /*3780*/  FSETP.NEU.FTZ.AND P2, PT, R11.reuse, -INF , PT ;  /* 0xff8000000b00780b */ /* 0x040fe20003f5d000 */
[----:B------:R-:W-:Y:S02]  /*3790*/  FMUL.FTZ R8, R11, R6 ;  /* 0x000000060b087220 */ /* 0x000fe40000410000 */
[----:B------:R-:W-:Y:S03]  /*37a0*/  MUFU.EX2 R87, R87 ;  /* 0x0000005700577308 */ /* 0x000fe60000000800 */
[----:B------:R-:W-:Y:S02]  /*37b0*/  FSEL R8, R8, RZ, P2 ;  /* 0x000000ff08087208 */ /* 0x000fe40001000000 */
[----:B------:R-:W-:-:S03]  /*37c0*/  PLOP3.LUT P2, PT, PT, PT, UP0, 0x80, 0x0 ;  /* 0x000000000000781c */ /* 0x000fc60003f4f008 */
        /* <DEDUP_REMOVED lines=17> */
[----:B0-----:R-:W-:Y:S01]  /*38e0*/  FADD.FTZ R13, R180, R67 ;  /* 0x00000043b40d7221 */ /* 0x001fe20000010000 */
[-CC-:B------:R-:W-:Y:S01]  /*38f0*/  FFMA.FTZ R41, R41, R6.reuse, -R8.reuse ;  /* 0x0000000629297223 */ /* 0x180fe20000010808 */
[-CC-:B------:R-:W-:Y:S01]  /*3900*/  FFMA.FTZ R43, R43, R6.reuse, -R8.reuse ;  /* 0x000000062b2b7223 */ /* 0x180fe20000010808 */
[-CC-:B------:R-:W-:Y:S01]  /*3910*/  FFMA.FTZ R45, R45, R6.reuse, -R8.reuse ;  /* 0x000000062d2d7223 */ /* 0x180fe20000010808 */
[-CC-:B------:R-:W-:Y:S01]  /*3920*/  FFMA.FTZ R47, R47, R6.reuse, -R8.reuse ;  /* 0x000000062f2f7223 */ /* 0x180fe20000010808 */
[-CC-:B------:R-:W-:Y:S01]  /*3930*/  FFMA.FTZ R49, R49, R6.reuse, -R8.reuse ;  /* 0x0000000631317223 */ /* 0x180fe20000010808 */
[-CC-:B------:R-:W-:Y:S01]  /*3940*/  FFMA.FTZ R51, R51, R6.reuse, -R8.reuse ;  /* 0x0000000633337223 */ /* 0x180fe20000010808 */
[----:B------:R-:W0:Y:S01]  /*3950*/  MUFU.EX2 R5, R5 ;  /* 0x0000000500057308 */ /* 0x000e220000000800 */
[----:B-1----:R-:W-:Y:S01]  /*3960*/  FADD.FTZ R4, R182, R13 ;  /* 0x0000000db6047221 */ /* 0x002fe20000010000 */
[-CC-:B------:R-:W-:Y:S01]  /*3970*/  FFMA.FTZ R53, R53, R6.reuse, -R8.reuse ;  /* 0x0000000635357223 */ /* 0x180fe20000010808 */
[-CC-:B------:R-:W-:Y:S01]  /*3980*/  FFMA.FTZ R55, R55, R6.reuse, -R8.reuse ;  /* 0x0000000637377223 */ /* 0x180fe20000010808 */
[-C--:B------:R-:W-:Y:S01]  /*3990*/  FFMA.FTZ R57, R57, R6.reuse, -R8 ;  /* 0x0000000639397223 */ /* 0x080fe20000010808 */
[----:B---3--:R-:W-:Y:S01]  /*39a0*/  FADD.FTZ R13, R69, R4 ;  /* 0x00000004450d7221 */ /* 0x008fe20000010000 */
[-CC-:B------:R-:W-:Y:S01]  /*39b0*/  FFMA.FTZ R59, R59, R6.reuse, -R8.reuse ;  /* 0x000000063b3b7223 */ /* 0x180fe20000010808 */
[-CC-:B------:R-:W-:Y:S01]  /*39c0*/  FFMA.FTZ R61, R61, R6.reuse, -R8.reuse ;  /* 0x000000063d3d7223 */ /* 0x180fe20000010808 */
[----:B------:R-:W1:Y:S01]  /*39d0*/  MUFU.EX2 R7, R7 ;  /* 0x0000000700077308 */ /* 0x000e620000000800 */
[----:B----4-:R-:W-:Y:S01]  /*39e0*/  FADD.FTZ R4, R176, R13 ;  /* 0x0000000db0047221 */ /* 0x010fe20000010000 */
[-CC-:B------:R-:W-:Y:S01]  /*39f0*/  FFMA.FTZ R63, R63, R6.reuse, -R8.reuse ;  /* 0x000000063f3f7223 */ /* 0x180fe20000010808 */
[-CC-:B------:R-:W-:Y:S01]  /*3a00*/  FFMA.FTZ R65, R65, R6.reuse, -R8.reuse ;  /* 0x0000000641417223 */ /* 0x180fe20000010808 */
[-C--:B------:R-:W-:Y:S01]  /*3a10*/  FFMA.FTZ R91, R91, R6.reuse, -R8 ;  /* 0x000000065b5b7223 */ /* 0x080fe20000010808 */
[----:B-----5:R-:W-:Y:S01]  /*3a20*/  FADD.FTZ R13, R71, R4 ;  /* 0x00000004470d7221 */ /* 0x020fe20000010000 */
[-CC-:B------:R-:W-:Y:S01]  /*3a30*/  FFMA.FTZ R93, R93, R6.reuse, -R8.reuse ;  /* 0x000000065d5d7223 */ /* 0x180fe20000010808 */
[-C--:B------:R-:W-:Y:S01]  /*3a40*/  FFMA.FTZ R95, R95, R6.reuse, -R8 ;  /* 0x000000065f5f7223 */ /* 0x080fe20000010808 */
[----:B------:R-:W3:Y:S01]  /*3a50*/  MUFU.EX2 R15, R15 ;  /* 0x0000000f000f7308 */ /* 0x000ee20000000800 */
[----:B--2---:R-:W-:Y:S01]  /*3a60*/  FADD.FTZ R36, R178, R13 ;  /* 0x0000000db2247221 */ /* 0x004fe20000010000 */
[----:B0-----:R-:W-:Y:S01]  /*3a70*/  FADD.FTZ R4, R5, R10 ;  /* 0x0000000a05047221 */ /* 0x001fe20000010000 */
[-CC-:B------:R-:W-:Y:S01]  /*3a80*/  FFMA.FTZ R97, R97, R6.reuse, -R8.reuse ;  /* 0x0000000661617223 */ /* 0x180fe20000010808 */
[----:B------:R-:W-:Y:S01]  /*3a90*/  FFMA.FTZ R99, R99, R6, -R8 ;  /* 0x0000000663637223 */ /* 0x000fe20000010808 */
[----:B------:R-:W-:Y:S01]  /*3aa0*/  F2FP.F16.F32.PACK_AB R181, R10, R5 ;  /* 0x000000050ab5723e */ /* 0x000fe200000000ff */
[----:B------:R-:W-:Y:S01]  /*3ab0*/  IMAD.MOV.U32 R5, RZ, RZ, 0x3f800000 ;  /* 0x3f800000ff057424 */ /* 0x000fe200078e00ff */
[----:B------:R-:W-:Y:S01]  /*3ac0*/  F2FP.F16.F32.PACK_AB R180, R67, R180 ;  /* 0x000000b443b4723e */ /* 0x000fe200000000ff */
[----:B------:R0:W2:Y:S01]  /*3ad0*/  MUFU.EX2 R14, R21 ;  /* 0x00000015000e7308 */ /* 0x0000a20000000800 */
[----:B-1----:R-:W-:Y:S01]  /*3ae0*/  FADD.FTZ R13, R7, R4 ;  /* 0x00000004070d7221 */ /* 0x002fe20000010000 */
[C---:B------:R-:W-:Y:S01]  /*3af0*/  F2FP.F16.F32.PACK_AB R183, R12.reuse, R7 ;  /* 0x000000070cb7723e */ /* 0x040fe200000000ff */
[----:B------:R-:W-:Y:S01]  /*3b00*/  IMAD.MOV.U32 R7, RZ, RZ, 0x3f800000 ;  /* 0x3f800000ff077424 */ /* 0x000fe200078e00ff */
[----:B------:R-:W-:Y:S01]  /*3b10*/  F2FP.F16.F32.PACK_AB R182, R69, R182 ;  /* 0x000000b645b6723e */ /* 0x000fe200000000ff */
[----:B------:R-:W-:Y:S01]  /*3b20*/  FADD.FTZ R4, R12, R13 ;  /* 0x0000000d0c047221 */ /* 0x000fe20000010000 */
[----:B------:R-:W-:-:S02]  /*3b30*/  F2FP.F16.F32.PACK_AB R176, R71, R176 ;  /* 0x000000b047b0723e */ /* 0x000fc400000000ff */
[----:B------:R-:W1:Y:S01]  /*3b40*/  MUFU.EX2 R25, R25 ;  /* 0x0000001900197308 */ /* 0x000e620000000800 */
[----:B0-----:R-:W-:Y:S01]  /*3b50*/  FADD.FTZ R21, R73, R36 ;  /* 0x0000002449157221 */ /* 0x001fe20000010000 */
[----:B---3--:R-:W-:Y:S01]  /*3b60*/  FADD.FTZ R13, R15, R4 ;  /* 0x000000040f0d7221 */ /* 0x008fe20000010000 */
[----:B------:R-:W-:Y:S02]  /*3b70*/  F2FP.F16.F32.PACK_AB R178, R73, R178 ;  /* 0x000000b249b2723e */ /* 0x000fe400000000ff */
[----:B------:R-:W-:Y:S01]  /*3b80*/  FADD.FTZ R38, R172, R21 ;  /* 0x00000015ac267221 */ /* 0x000fe20000010000 */
[C---:B------:R-:W-:Y:S02]  /*3b90*/  F2FP.F16.F32.PACK_AB R172, R75.reuse, R172 ;  /* 0x000000ac4bac723e */ /* 0x040fe400000000ff */
[----:B------:R-:W0:Y:S01]  /*3ba0*/  MUFU.EX2 R24, R27 ;  /* 0x0000001b00187308 */ /* 0x000e220000000800 */
[----:B------:R-:W-:Y:S01]  /*3bb0*/  FADD.FTZ R21, R75, R38 ;  /* 0x000000264b157221 */ /* 0x000fe20000010000 */
[C---:B--2---:R-:W-:Y:S01]  /*3bc0*/  FADD.FTZ R4, R14.reuse, R13 ;  /* 0x0000000d0e047221 */ /* 0x044fe20000010000 */
[----:B------:R-:W-:-:S02]  /*3bd0*/  F2FP.F16.F32.PACK_AB R177, R14, R15 ;  /* 0x0000000f0eb1723e */ /* 0x000fc400000000ff */
[----:B------:R-:W-:Y:S01]  /*3be0*/  FADD.FTZ R38, R174, R21 ;  /* 0x00000015ae267221 */ /* 0x000fe20000010000 */
[C---:B------:R-:W-:Y:S02]  /*3bf0*/  F2FP.F16.F32.PACK_AB R174, R77.reuse, R174 ;  /* 0x000000ae4dae723e */ /* 0x040fe400000000ff */
[----:B------:R-:W2:Y:S01]  /*3c00*/  MUFU.EX2 R29, R29 ;  /* 0x0000001d001d7308 */ /* 0x000ea20000000800 */
[----:B------:R-:W-:Y:S01]  /*3c10*/  FADD.FTZ R21, R77, R38 ;  /* 0x000000264d157221 */ /* 0x000fe20000010000 */
[----:B-1----:R-:W-:-:S03]  /*3c20*/  FADD.FTZ R13, R25, R4 ;  /* 0x00000004190d7221 */ /* 0x002fc60000010000 */
[----:B------:R-:W-:Y:S01]  /*3c30*/  FADD.FTZ R40, R168, R21 ;  /* 0x00000015a8287221 */ /* 0x000fe20000010000 */
[C---:B------:R-:W-:Y:S02]  /*3c40*/  F2FP.F16.F32.PACK_AB R168, R79.reuse, R168 ;  /* 0x000000a84fa8723e */ /* 0x040fe400000000ff */
[----:B------:R-:W1:Y:S01]  /*3c50*/  MUFU.EX2 R26, R31 ;  /* 0x0000001f001a7308 */ /* 0x000e620000000800 */
[C---:B0-----:R-:W-:Y:S01]  /*3c60*/  FADD.FTZ R4, R24.reuse, R13 ;  /* 0x0000000d18047221 */ /* 0x041fe20000010000 */
[----:B------:R-:W-:Y:S01]  /*3c70*/  FADD.FTZ R21, R79, R40 ;  /* 0x000000284f157221 */ /* 0x000fe20000010000 */
[----:B------:R-:W-:-:S03]  /*3c80*/  F2FP.F16.F32.PACK_AB R179, R24, R25 ;  /* 0x0000001918b3723e */ /* 0x000fc600000000ff */
[----:B------:R-:W-:Y:S01]  /*3c90*/  FADD.FTZ R40, R170, R21 ;  /* 0x00000015aa287221 */ /* 0x000fe20000010000 */
[----:B------:R-:W-:Y:S01]  /*3ca0*/  F2FP.F16.F32.PACK_AB R170, R81, R170 ;  /* 0x000000aa51aa723e */ /* 0x000fe200000000ff */
[----:B------:R-:W0:Y:S01]  /*3cb0*/  MUFU.EX2 R33, R33 ;  /* 0x0000002100217308 */ /* 0x000e220000000800 */
[----:B--2---:R-:W-:-:S07]  /*3cc0*/  FADD.FTZ R13, R29, R4 ;  /* 0x000000041d0d7221 */ /* 0x004fce0000010000 */
[----:B------:R-:W2:Y:S01]  /*3cd0*/  MUFU.EX2 R28, R35 ;  /* 0x00000023001c7308 */ /* 0x000ea20000000800 */
[C---:B-1----:R-:W-:Y:S01]  /*3ce0*/  FADD.FTZ R4, R26.reuse, R13 ;  /* 0x0000000d1a047221 */ /* 0x042fe20000010000 */
[----:B------:R-:W-:Y:S01]  /*3cf0*/  FADD.FTZ R13, R81, R40 ;  /* 0x00000028510d7221 */ /* 0x000fe20000010000 */
[----:B------:R-:W-:-:S03]  /*3d00*/  F2FP.F16.F32.PACK_AB R173, R26, R29 ;  /* 0x0000001d1aad723e */ /* 0x000fc600000000ff */
[----:B------:R-:W-:Y:S01]  /*3d10*/  FADD.FTZ R42, R152, R13 ;  /* 0x0000000d982a7221 */ /* 0x000fe20000010000 */
[----:B------:R-:W-:Y:S01]  /*3d20*/  F2FP.F16.F32.PACK_AB R152, R83, R152 ;  /* 0x000000985398723e */ /* 0x000fe200000000ff */
[----:B------:R-:W1:Y:S01]  /*3d30*/  MUFU.EX2 R37, R37 ;  /* 0x0000002500257308 */ /* 0x000e620000000800 */
[----:B0-----:R-:W-:Y:S01]  /*3d40*/  FADD.FTZ R3, R33, R4 ;  /* 0x0000000421037221 */ /* 0x001fe20000010000 */
[----:B------:R-:W-:-:S04]  /*3d50*/  FADD.FTZ R13, R83, R42 ;  /* 0x0000002a530d7221 */ /* 0x000fc80000010000 */
[----:B------:R-:W-:Y:S01]  /*3d60*/  FADD.FTZ R42, R154, R13 ;  /* 0x0000000d9a2a7221 */ /* 0x000fe20000010000 */
[C---:B------:R-:W-:Y:S01]  /*3d70*/  F2FP.F16.F32.PACK_AB R154, R85.reuse, R154 ;  /* 0x0000009a559a723e */ /* 0x040fe200000000ff */
[----:B------:R-:W0:Y:S01]  /*3d80*/  MUFU.EX2 R30, R39 ;  /* 0x00000027001e7308 */ /* 0x000e220000000800 */
[C---:B--2---:R-:W-:Y:S01]  /*3d90*/  FADD.FTZ R4, R28.reuse, R3 ;  /* 0x000000031c047221 */ /* 0x044fe20000010000 */
[----:B------:R-:W-:Y:S01]  /*3da0*/  FADD.FTZ R13, R85, R42 ;  /* 0x0000002a550d7221 */ /* 0x000fe20000010000 */
[----:B------:R-:W-:-:S03]  /*3db0*/  F2FP.F16.F32.PACK_AB R175, R28, R33 ;  /* 0x000000211caf723e */ /* 0x000fc600000000ff */
[----:B------:R-:W-:Y:S01]  /*3dc0*/  FADD.FTZ R42, R156, R13 ;  /* 0x0000000d9c2a7221 */ /* 0x000fe20000010000 */
[----:B------:R-:W-:Y:S01]  /*3dd0*/  F2FP.F16.F32.PACK_AB R156, R87, R156 ;  /* 0x0000009c579c723e */ /* 0x000fe200000000ff */
[----:B------:R-:W2:Y:S01]  /*3de0*/  MUFU.EX2 R41, R41 ;  /* 0x0000002900297308 */ /* 0x000ea20000000800 */
[----:B-1----:R-:W-:Y:S01]  /*3df0*/  FADD.FTZ R3, R37, R4 ;  /* 0x0000000425037221 */ /* 0x002fe20000010000 */
[----:B------:R-:W-:-:S04]  /*3e00*/  FADD.FTZ R13, R87, R42 ;  /* 0x0000002a570d7221 */ /* 0x000fc80000010000 */
[----:B------:R-:W-:Y:S02]  /*3e10*/  FADD.FTZ R42, R158, R13 ;  /* 0x0000000d9e2a7221 */ /* 0x000fe40000010000 */
        /* <DEDUP_REMOVED lines=11> */
[C---:B--2---:R-:W-:Y:S01]  /*3ed0*/  FADD.FTZ R4, R34.reuse, R3 ;  /* 0x0000000322047221 */ /* 0x044fe20000010000 */
[----:B------:R-:W-:-:S06]  /*3ee0*/  F2FP.F16.F32.PACK_AB R153, R34, R45 ;  /* 0x0000002d2299723e */ /* 0x000fcc00000000ff */
[----:B------:R-:W2:Y:S01]  /*3ef0*/  MUFU.EX2 R160, R160 ;  /* 0x000000a000a07308 */ /* 0x000ea20000000800 */
[C---:B-1----:R-:W-:Y:S01]  /*3f00*/  FADD.FTZ R13, R89.reuse, R42 ;  /* 0x0000002a590d7221 */ /* 0x042fe20000010000 */
[----:B------:R-:W-:Y:S01]  /*3f10*/  F2FP.F16.F32.PACK_AB R158, R89, R158 ;  /* 0x0000009e599e723e */ /* 0x000fe200000000ff */
[----:B------:R-:W-:-:S05]  /*3f20*/  IMAD.MOV.U32 R89, RZ, RZ, R151 ;  /* 0x000000ffff597224 */ /* 0x000fca00078e0097 */
        /* <DEDUP_REMOVED lines=9> */
[----:B------:R-:W-:Y:S01]  /*3fc0*/  F2FP.F16.F32.PACK_AB R160, R135, R160 ;  /* 0x000000a087a0723e */ /* 0x000fe200000000ff */
[----:B------:R-:W-:-:S05]  /*3fd0*/  IMAD.MOV.U32 R135, RZ, RZ, R151 ;  /* 0x000000ffff877224 */ /* 0x000fca00078e0097 */
[----:B------:R-:W0:Y:S01]  /*3fe0*/  MUFU.EX2 R38, R55 ;  /* 0x0000003700267308 */ /* 0x000e220000000800 */
[----:B--2---:R-:W-:-:S07]  /*3ff0*/  FADD.FTZ R3, R53, R4 ;  /* 0x0000000435037221 */ /* 0x004fce0000010000 */
[----:B------:R2:W3:Y:S01]  /*4000*/  MUFU.EX2 R162, R139 ;  /* 0x0000008b00a27308 */ /* 0x0004e20000000800 */
[----:B-1----:R-:W-:-:S07]  /*4010*/  FADD.FTZ R13, R137, R44 ;  /* 0x0000002c890d7221 */ /* 0x002fce0000010000 */
[----:B------:R-:W1:Y:S01]  /*4020*/  MUFU.EX2 R57, R57 ;  /* 0x0000003900397308 */ /* 0x000e620000000800 */
[C---:B0-----:R-:W-:Y:S01]  /*4030*/  FADD.FTZ R4, R38.reuse, R3 ;  /* 0x0000000326047221 */ /* 0x041fe20000010000 */
[----:B------:R-:W-:Y:S01]  /*4040*/  F2FP.F16.F32.PACK_AB R157, R38, R53 ;  /* 0x00000035269d723e */ /* 0x000fe200000000ff */
[----:B--2---:R-:W-:-:S05]  /*4050*/  IMAD.MOV.U32 R139, RZ, RZ, R151 ;  /* 0x000000ffff8b7224 */ /* 0x004fca00078e0097 */
[----:B------:R-:W0:Y:S01]  /*4060*/  MUFU.EX2 R141, R141 ;  /* 0x0000008d008d7308 */ /* 0x000e220000000800 */
[C---:B---3--:R-:W-:Y:S01]  /*4070*/  FADD.FTZ R44, R162.reuse, R13 ;  /* 0x0000000da22c7221 */ /* 0x048fe20000010000 */
[----:B------:R-:W-:Y:S01]  /*4080*/  F2FP.F16.F32.PACK_AB R162, R162, R137 ;  /* 0x00000089a2a2723e */ /* 0x000fe200000000ff */
[----:B------:R-:W-:-:S05]  /*4090*/  IMAD.MOV.U32 R137, RZ, RZ, R151 ;  /* 0x000000ffff897224 */ /* 0x000fca00078e0097 */
[----:B------:R-:W2:Y:S01]  /*40a0*/  MUFU.EX2 R40, R59 ;  /* 0x0000003b00287308 */ /* 0x000ea20000000800 */
[----:B-1----:R-:W-:-:S07]  /*40b0*/  FADD.FTZ R3, R57, R4 ;  /* 0x0000000439037221 */ /* 0x002fce0000010000 */
[----:B------:R1:W3:Y:S01]  /*40c0*/  MUFU.EX2 R164, R143 ;  /* 0x0000008f00a47308 */ /* 0x0002e20000000800 */
[----:B0-----:R-:W-:-:S07]  /*40d0*/  FADD.FTZ R13, R141, R44 ;  /* 0x0000002c8d0d7221 */ /* 0x001fce0000010000 */
[----:B------:R-:W0:Y:S01]  /*40e0*/  MUFU.EX2 R61, R61 ;  /* 0x0000003d003d7308 */ /* 0x000e220000000800 */
[C---:B--2---:R-:W-:Y:S01]  /*40f0*/  FADD.FTZ R4, R40.reuse, R3 ;  /* 0x0000000328047221 */ /* 0x044fe20000010000 */
[----:B------:R-:W-:Y:S02]  /*4100*/  F2FP.F16.F32.PACK_AB R159, R40, R57 ;  /* 0x00000039289f723e */ /* 0x000fe400000000ff */
[----:B-1----:R-:W-:-:S04]  /*4110*/  MOV R143, R151 ;  /* 0x00000097008f7202 */ /* 0x002fc80000000f00 */
[----:B------:R-:W1:Y:S01]  /*4120*/  MUFU.EX2 R145, R145 ;  /* 0x0000009100917308 */ /* 0x000e620000000800 */
[C---:B---3--:R-:W-:Y:S01]  /*4130*/  FADD.FTZ R46, R164.reuse, R13 ;  /* 0x0000000da42e7221 */ /* 0x048fe20000010000 */
[----:B------:R-:W-:Y:S01]  /*4140*/  F2FP.F16.F32.PACK_AB R164, R164, R141 ;  /* 0x0000008da4a4723e */ /* 0x000fe200000000ff */
[----:B------:R-:W-:-:S05]  /*4150*/  IMAD.MOV.U32 R141, RZ, RZ, R151 ;  /* 0x000000ffff8d7224 */ /* 0x000fca00078e0097 */
[----:B------:R-:W2:Y:S01]  /*4160*/  MUFU.EX2 R8, R63 ;  /* 0x0000003f00087308 */ /* 0x000ea20000000800 */
[----:B0-----:R-:W-:-:S07]  /*4170*/  FADD.FTZ R3, R61, R4 ;  /* 0x000000043d037221 */ /* 0x001fce0000010000 */
[----:B------:R-:W0:Y:S01]  /*4180*/  MUFU.EX2 R65, R65 ;  /* 0x0000004100417308 */ /* 0x000e220000000800 */
[----:B-1----:R-:W-:-:S07]  /*4190*/  FADD.FTZ R13, R145, R46 ;  /* 0x0000002e910d7221 */ /* 0x002fce0000010000 */
[----:B------:R1:W3:Y:S01]  /*41a0*/  MUFU.EX2 R42, R91 ;  /* 0x0000005b002a7308 */ /* 0x0002e20000000800 */
[C---:B--2---:R-:W-:Y:S01]  /*41b0*/  FADD.FTZ R46, R8.reuse, R3 ;  /* 0x00000003082e7221 */ /* 0x044fe20000010000 */
[----:B------:R-:W-:-:S06]  /*41c0*/  F2FP.F16.F32.PACK_AB R161, R8, R61 ;  /* 0x0000003d08a1723e */ /* 0x000fcc00000000ff */
[----:B------:R-:W2:Y:S01]  /*41d0*/  MUFU.EX2 R93, R93 ;  /* 0x0000005d005d7308 */ /* 0x000ea20000000800 */
[----:B0-----:R-:W-:Y:S01]  /*41e0*/  FADD.FTZ R3, R65, R46 ;  /* 0x0000002e41037221 */ /* 0x001fe20000010000 */
[----:B-1----:R-:W-:-:S06]  /*41f0*/  IMAD.MOV.U32 R91, RZ, RZ, R151 ;  /* 0x000000ffff5b7224 */ /* 0x002fcc00078e0097 */
[----:B------:R0:W1:Y:S01]  /*4200*/  MUFU.EX2 R44, R95 ;  /* 0x0000005f002c7308 */ /* 0x0000620000000800 */
[C---:B---3--:R-:W-:Y:S01]  /*4210*/  FADD.FTZ R12, R42.reuse, R3 ;  /* 0x000000032a0c7221 */ /* 0x048fe20000010000 */
[----:B------:R-:W-:-:S06]  /*4220*/  F2FP.F16.F32.PACK_AB R163, R42, R65 ;  /* 0x000000412aa3723e */ /* 0x000fcc00000000ff */
[----:B------:R-:W3:Y:S01]  /*4230*/  MUFU.EX2 R97, R97 ;  /* 0x0000006100617308 */ /* 0x000ee20000000800 */
[----:B--2---:R-:W-:Y:S01]  /*4240*/  FADD.FTZ R3, R93, R12 ;  /* 0x0000000c5d037221 */ /* 0x004fe20000010000 */
[----:B0-----:R-:W-:-:S06]  /*4250*/  IMAD.MOV.U32 R95, RZ, RZ, R151 ;  /* 0x000000ffff5f7224 */ /* 0x001fcc00078e0097 */
[----:B------:R-:W0:Y:S01]  /*4260*/  MUFU.EX2 R20, R20 ;  /* 0x0000001400147308 */ /* 0x000e220000000800 */
[C---:B-1----:R-:W-:Y:S01]  /*4270*/  FADD.FTZ R12, R44.reuse, R3 ;  /* 0x000000032c0c7221 */ /* 0x042fe20000010000 */
[----:B------:R-:W-:Y:S02]  /*4280*/  F2FP.F16.F32.PACK_AB R165, R44, R93 ;  /* 0x0000005d2ca5723e */ /* 0x000fe400000000ff */
[----:B------:R-:W-:-:S04]  /*4290*/  MOV R93, R151 ;  /* 0x00000097005d7202 */ /* 0x000fc80000000f00 */
[----:B------:R1:W2:Y:S01]  /*42a0*/  MUFU.EX2 R10, R99 ;  /* 0x00000063000a7308 */ /* 0x0002a20000000800 */
[----:B---3--:R-:W-:Y:S01]  /*42b0*/  FADD.FTZ R3, R97, R12 ;  /* 0x0000000c61037221 */ /* 0x008fe20000010000 */
[C---:B0-----:R-:W-:Y:S01]  /*42c0*/  F2FP.F16.F32.PACK_AB R166, R20.reuse, R145 ;  /* 0x0000009114a6723e */ /* 0x041fe200000000ff */
[----:B------:R-:W-:Y:S01]  /*42d0*/  FADD.FTZ R4, R20, R13 ;  /* 0x0000000d14047221 */ /* 0x000fe20000010000 */
[--C-:B------:R-:W-:Y:S02]  /*42e0*/  IMAD.MOV.U32 R145, RZ, RZ, R151.reuse ;  /* 0x000000ffff917224 */ /* 0x100fe400078e0097 */
[----:B-1----:R-:W-:Y:S01]  /*42f0*/  IMAD.MOV.U32 R99, RZ, RZ, R151 ;  /* 0x000000ffff637224 */ /* 0x002fe200078e0097 */
[C---:B--2---:R-:W-:Y:S01]  /*4300*/  F2FP.F16.F32.PACK_AB R167, R10.reuse, R97 ;  /* 0x000000610aa7723e */ /* 0x044fe200000000ff */
[----:B------:R-:W-:Y:S01]  /*4310*/  FADD.FTZ R3, R10, R3 ;  /* 0x000000030a037221 */ /* 0x000fe20000010000 */
[----:B------:R-:W-:Y:S01]  /*4320*/  IMAD.MOV.U32 R97, RZ, RZ, R151 ;  /* 0x000000ffff617224 */ /* 0x000fe200078e0097 */
[----:B------:R-:W-:Y:S06]  /*4330*/  @!P2 BRA `(.L_x_376) ;  /* 0x0000002800eca947 */ /* 0x000fec0003800000 */
[----:B------:R-:W-:Y:S01]  /*4340*/  R2UR UR4, R2 ;  /* 0x00000000020472ca */ /* 0x000fe200000e0000 */
[----:B------:R-:W-:Y:S01]  /*4350*/  IMAD.MOV.U32 R8, RZ, RZ, R11 ;  /* 0x000000ffff087224 */ /* 0x000fe200078e000b */
[----:B------:R-:W-:Y:S01]  /*4360*/  CS2R R150, SRZ ;  /* 0x0000000000967805 */ /* 0x000fe2000001ff00 */
[----:B------:R-:W-:Y:S01]  /*4370*/  IMAD.MOV.U32 R12, RZ, RZ, R9 ;  /* 0x000000ffff0c7224 */ /* 0x000fe200078e0009 */
[----:B------:R-:W-:Y:S01]  /*4380*/  CS2R R146, SRZ ;  /* 0x0000000000927805 */ /* 0x000fe2000001ff00 */
[----:B------:R-:W-:Y:S01]  /*4390*/  IMAD.MOV.U32 R10, RZ, RZ, R16 ;  /* 0x000000ffff0a7224 */ /* 0x000fe200078e0010 */
[----:B------:R-:W-:Y:S01]  /*43a0*/  CS2R R142, SRZ ;  /* 0x00000000008e7805 */ /* 0x000fe2000001ff00 */
[----:B------:R-:W-:Y:S01]  /*43b0*/  IMAD.MOV.U32 R5, RZ, RZ, 0x3f800000 ;  /* 0x3f800000ff057424 */ /* 0x000fe200078e00ff */
        /* <DEDUP_REMOVED lines=29> */
[----:B------:R-:W-:Y:S01]  /*4590*/  UIADD3 UR5, UR45, -0x2, URZ ;  /* 0xfffffffe2d057890 */ /* 0x000fe2000fffe03f */
[----:B------:R-:W-:-:S11]  /*45a0*/  ULDC UR6, c[0x0][0x9d8] ;  /* 0x0002760000067ab9 */ /* 0x000fd60000000800 */
.L_x_385:
[----:B------:R-:W-:-:S04]  /*45b0*/  UIADD3 UR7, UR4, 0x1, URZ ;  /* 0x0000000104077890 */ /* 0x000fc8000fffe03f */
[----:B------:R-:W-:-:S04]  /*45c0*/  UISETP.NE.AND UP0, UPT, UR7, 0x2, UPT ;  /* 0x000000020700788c */ /* 0x000fc8000bf05270 */
[----:B------:R-:W-:Y:S02]  /*45d0*/  USEL UR10, URZ, 0x1, UP0 ;  /* 0x000000013f0a7887 */ /* 0x000fe40008000000 */
[----:B------:R-:W-:-:S04]  /*45e0*/  USEL UR7, UR7, URZ, UP0 ;  /* 0x0000003f07077287 */ /* 0x000fc80008000000 */
[----:B------:R-:W-:Y:S02]  /*45f0*/  LOP3.LUT R16, R10, UR10, RZ, 0x3c, !PT ;  /* 0x0000000a0a107c12 */ /* 0x000fe4000f8e3cff */
[----:B------:R-:W-:Y:S01]  /*4600*/  MOV R2, UR7 ;  /* 0x0000000700027c02 */ /* 0x000fe20008000f00 */
[----:B------:R-:W-:Y:S06]  /*4610*/  @!P0 BRA `(.L_x_377) ;  /* 0x0000000000048947 */ /* 0x000fec0003800000 */
[----:B------:R-:W-:Y:S01]  /*4620*/  BPT.TRAP 0x1 ;  /* 0x000000040000795c */ /* 0x000fe20000300000 */
.L_x_377:
[----:B------:R-:W0:Y:S01]  /*4630*/  S2UR UR11, SR_CgaCtaId ;  /* 0x00000000000b79c3 */ /* 0x000e220000008800 */
[----:B------:R-:W-:Y:S01]  /*4640*/  UMOV UR10, 0x400 ;  /* 0x00000400000a7882 */ /* 0x000fe20000000000 */
[----:B------:R-:W-:Y:S01]  /*4650*/  SHF.L.U32 R6, R16, 0x1f, RZ ;  /* 0x0000001f10067819 */ /* 0x000fe200000006ff */
[----:B0-----:R-:W-:-:S06]  /*4660*/  ULEA UR10, UR11, UR10, 0x18 ;  /* 0x0000000a0b0a7291 */ /* 0x001fcc000f8ec03f */
[----:B------:R-:W-:-:S05]  /*4670*/  IMAD.U32 R0, RZ, RZ, UR10 ;  /* 0x0000000aff007e24 */ /* 0x000fca000f8e00ff */
[----:B------:R-:W-:-:S13]  /*4680*/  R2UR UR10, R0 ;  /* 0x00000000000a72ca */ /* 0x000fda00000e0000 */
[----:B------:R-:W-:-:S09]  /*4690*/  ULEA UR7, UR7, UR10, 0x3 ;  /* 0x0000000a07077291 */ /* 0x000fd2000f8e183f */
[----:B------:R0:W1:Y:S01]  /*46a0*/  SYNCS.PHASECHK.TRANS64.TRYWAIT P2, [UR7+0x34830], R6 ;  /* 0x03483006ff0075a7 */ /* 0x0000620008040147 */
[----:B------:R-:W-:Y:S05]  /*46b0*/  @!P0 BRA `(.L_x_378) ;  /* 0x0000000000048947 */ /* 0x000fea0003800000 */
[----:B------:R-:W-:Y:S01]  /*46c0*/  BPT.TRAP 0x1 ;  /* 0x000000040000795c */ /* 0x000fe20000300000 */
.L_x_378:
[----:B-1----:R-:W-:Y:S05]  /*46d0*/  @P2 BRA `(.L_x_379) ;  /* 0x0000000000082947 */ /* 0x002fea0003800000 */
[----:B------:R-:W1:Y:S02]  /*46e0*/  SYNCS.PHASECHK.TRANS64.TRYWAIT P2, [UR7+0x34830], R6 ;  /* 0x03483006ff0075a7 */ /* 0x000e640008040147 */
[----:B-1----:R-:W-:Y:S05]  /*46f0*/  @!P2 BRA `(.L_x_380) ;  /* 0x000000bc0020a947 */ /* 0x002fea0003800000 */
.L_x_379:
[----:B------:R-:W-:Y:S01]  /*4700*/  R2UR UR10, R2 ;  /* 0x00000000020a72ca */ /* 0x000fe200000e0000 */
[----:B------:R-:W-:Y:S01]  /*4710*/  WARPGROUP.ARRIVE ;  /* 0x00000000000079c5 */ /* 0x000fe20000000000 */
[----:B------:R-:W-:Y:S01]  /*4720*/  UMOV UR44, UR56 ;  /* 0x00000038002c7c82 */ /* 0x000fe20008000000 */
[----:B------:R-:W-:Y:S01]  /*4730*/  UMOV UR45, UR57 ;  /* 0x00000039002d7c82 */ /* 0x000fe20008000000 */
[----:B------:R-:W-:Y:S01]  /*4740*/  UMOV UR47, 0x40000040 ;  /* 0x40000040002f7882 */ /* 0x000fe20000000000 */
        /* <DEDUP_REMOVED lines=8> */
[----:B------:R-:W-:Y:S01]  /*47d0*/  UIMAD UR10, UR10, 0xc00, UR60 ;  /* 0x00000c000a0a78a4 */ /* 0x000fe2000f8e023c */
[-C--:B------:R-:W-:Y:S01]  /*47e0*/  FMUL.FTZ R88, R88, R7.reuse ;  /* 0x0000000758587220 */ /* 0x080fe20000410000 */
[-C--:B------:R-:W-:Y:S01]  /*47f0*/  FMUL.FTZ R89, R89, R7.reuse ;  /* 0x0000000759597220 */ /* 0x080fe20000410000 */
[-C--:B------:R-:W-:Y:S01]  /*4800*/  FMUL.FTZ R92, R92, R7.reuse ;  /* 0x000000075c5c7220 */ /* 0x080fe20000410000 */
[----:B------:R-:W-:Y:S01]  /*4810*/  UIADD3 UR14, UR10, 0x6, URZ ;  /* 0x000000060a0e7890 */ /* 0x000fe2000fffe03f */
[-C--:B------:R-:W-:Y:S01]  /*4820*/  FMUL.FTZ R93, R93, R7.reuse ;  /* 0x000000075d5d7220 */ /* 0x080fe20000410000 */
[----:B------:R-:W-:Y:S01]  /*4830*/  UIADD3 UR18, UR10, 0x400, URZ ;  /* 0x000004000a127890 */ /* 0x000fe2000fffe03f */
[-C--:B------:R-:W-:Y:S01]  /*4840*/  FMUL.FTZ R96, R96, R7.reuse ;  /* 0x0000000760607220 */ /* 0x080fe20000410000 */
[----:B------:R-:W-:Y:S01]  /*4850*/  UMOV UR46, UR10 ;  /* 0x0000000a002e7c82 */ /* 0x000fe20008000000 */
[----:B------:R-:W-:Y:S01]  /*4860*/  UIADD3 UR22, UR10, 0x402, URZ ;  /* 0x000004020a167890 */ /* 0x000fe2000fffe03f */
[----:B------:R-:W-:Y:S01]  /*4870*/  HGMMA.64x128x16.F32 R24, gdesc[UR44], RZ, !UPT, gsb0 ;  /* 0x01e000002c1879f0 */ /* 0x000fe2000c0008ff */
[----:B------:R-:W-:Y:S01]  /*4880*/  UIADD3 UR46, UR10, 0x2, URZ ;  /* 0x000000020a2e7890 */ /* 0x000fe2000fffe03f */
[-C--:B------:R-:W-:Y:S01]  /*4890*/  FMUL.FTZ R97, R97, R7.reuse ;  /* 0x0000000761617220 */ /* 0x080fe20000410000 */
[----:B------:R-:W-:Y:S01]  /*48a0*/  UMOV UR44, UR52 ;  /* 0x00000034002c7c82 */ /* 0x000fe20008000000 */
[----:B------:R-:W-:Y:S01]  /*48b0*/  UMOV UR45, UR53 ;  /* 0x00000035002d7c82 */ /* 0x000fe20008000000 */
[----:B------:R-:W-:Y:S01]  /*48c0*/  UMOV UR47, 0x40000040 ;  /* 0x40000040002f7882 */ /* 0x000fe20000000000 */
[----:B------:R-:W-:Y:S01]  /*48d0*/  UIADD3 UR26, UR10, 0x404, URZ ;  /* 0x000004040a1a7890 */ /* 0x000fe2000fffe03f */
[-C--:B------:R-:W-:Y:S01]  /*48e0*/  FMUL.FTZ R100, R100, R7.reuse ;  /* 0x0000000764647220 */ /* 0x080fe20000410000 */
        /* <DEDUP_REMOVED lines=105> */
.L_x_381:
[----:B------:R-:W-:Y:S01]  /*4f80*/  IMAD.U32 R7, RZ, RZ, UR4 ;  /* 0x00000004ff077e24 */ /* 0x000fe2000f8e00ff */
[----:B------:R-:W-:-:S03]  /*4f90*/  SHF.L.U32 R5, R10, 0x1f, RZ ;  /* 0x0000001f0a057819 */ /* 0x000fc600000006ff */
[----:B------:R-:W-:-:S04]  /*4fa0*/  IMAD R10, R7, 0x8, R0 ;  /* 0x00000008070a7824 */ /* 0x000fc800078e0200 */
[----:B------:R2:W3:Y:S01]  /*4fb0*/  SYNCS.PHASECHK.TRANS64.TRYWAIT P2, [R10+URZ+0x34850], R5 ;  /* 0x034850050a0075a7 */ /* 0x0004e2000804017f */
[----:B------:R-:W-:Y:S05]  /*4fc0*/  @!P0 BRA `(.L_x_382) ;  /* 0x0000000000048947 */ /* 0x000fea0003800000 */
[----:B------:R-:W-:Y:S01]  /*4fd0*/  BPT.TRAP 0x1 ;  /* 0x000000040000795c */ /* 0x000fe20000300000 */
.L_x_382:
[----:B---3--:R-:W-:Y:S05]  /*4fe0*/  @P2 BRA `(.L_x_383) ;  /* 0x0000000000082947 */ /* 0x008fea0003800000 */
[----:B------:R-:W3:Y:S02]  /*4ff0*/  SYNCS.PHASECHK.TRANS64.TRYWAIT P2, [R10+URZ+0x34850], R5 ;  /* 0x034850050a0075a7 */ /* 0x000ee4000804017f */
[----:B---3--:R-:W-:Y:S05]  /*5000*/  @!P2 BRA `(.L_x_384) ;  /* 0x000000b000f4a947 */ /* 0x008fea0003800000 */
.L_x_383:
[----:B------:R-:W-:Y:S01]  /*5010*/  R2UR UR10, R0 ;  /* 0x00000000000a72ca */ /* 0x000fe200000e0000 */
[----:B------:R-:W-:Y:S01]  /*5020*/  WARPGROUP.ARRIVE ;  /* 0x00000000000079c5 */ /* 0x000fe20000000000 */
[----:B------:R-:W-:Y:S01]  /*5030*/  UMOV UR11, 0x40000040 ;  /* 0x40000040000b7882 */ /* 0x000fe20000000000 */
[----:B--23--:R-:W-:Y:S01]  /*5040*/  FMUL.FTZ R5, R24, UR6 ;  /* 0x0000000618057c20 */ /* 0x00cfe20008410000 */
        /* <DEDUP_REMOVED lines=9> */
[----:B------:R-:W-:Y:S01]  /*50e0*/  UIADD3 UR10, UR10, 0x400, URZ ;  /* 0x000004000a0a7890 */ /* 0x000fe2000fffe03f */
[----:B------:R-:W-:Y:S01]  /*50f0*/  FMUL.FTZ R45, R45, UR6 ;  /* 0x000000062d2d7c20 */ /* 0x000fe20008410000 */
[----:B------:R-:W-:Y:S01]  /*5100*/  FMUL.FTZ R205, R49, UR6 ;  /* 0x0000000631cd7c20 */ /* 0x000fe20008410000 */
[----:B------:R-:W-:Y:S01]  /*5110*/  FMUL.FTZ R207, R52, UR6 ;  /* 0x0000000634cf7c20 */ /* 0x000fe20008410000 */
[----:B------:R-:W-:Y:S01]  /*5120*/  USHF.R.U32.HI UR10, URZ, 0x4, UR10 ;  /* 0x000000043f0a7899 */ /* 0x000fe2000801160a */
[----:B------:R-:W2:Y:S01]  /*5130*/  MUFU.TANH R11, R11 ;  /* 0x0000000b000b7308 */ /* 0x000ea20000002400 */
[----:B------:R-:W-:Y:S01]  /*5140*/  FMUL.FTZ R209, R53, UR6 ;  /* 0x0000000635d17c20 */ /* 0x000fe20008410000 */
[----:B------:R-:W-:Y:S01]  /*5150*/  FMUL.FTZ R211, R56, UR6 ;  /* 0x0000000638d37c20 */ /* 0x000fe20008410000 */
[----:B------:R-:W-:Y:S01]  /*5160*/  ULOP3.LUT UR10, UR10, 0x3fff, URZ, 0xc0, !UPT ;  /* 0x00003fff0a0a7892 */ /* 0x000fe2000f8ec03f */
[----:B------:R-:W-:Y:S01]  /*5170*/  FMUL.FTZ R213, R57, UR6 ;  /* 0x0000000639d57c20 */ /* 0x000fe20008410000 */
[----:B------:R-:W-:Y:S01]  /*5180*/  FMUL.FTZ R215, R60, UR6 ;  /* 0x000000063cd77c20 */ /* 0x000fe20008410000 */
[----:B------:R-:W-:Y:S01]  /*5190*/  FMUL.FTZ R217, R61, UR6 ;  /* 0x000000063dd97c20 */ /* 0x000fe20008410000 */
[----:B------:R-:W-:Y:S01]  /*51a0*/  ULOP3.LUT UR10, UR10, 0x4000000, URZ, 0xfc, !UPT ;  /* 0x040000000a0a7892 */ /* 0x000fe2000f8efc3f */
[----:B------:R-:W3:Y:S01]  /*51b0*/  MUFU.TANH R21, R21 ;  /* 0x0000001500157308 */ /* 0x000ee20000002400 */
[----:B01----:R-:W-:Y:S01]  /*51c0*/  FMNMX.FTZ R6, R5, R12, !PT ;  /* 0x0000000c05067209 */ /* 0x003fe20007810000 */
[----:B------:R-:W-:Y:S01]  /*51d0*/  FMUL.FTZ R219, R64, UR6 ;  /* 0x0000000640db7c20 */ /* 0x000fe20008410000 */
[----:B------:R-:W-:Y:S01]  /*51e0*/  ULEA UR4, UR4, UR10, 0xb ;  /* 0x0000000a04047291 */ /* 0x000fe2000f8e583f */
[----:B------:R-:W-:Y:S01]  /*51f0*/  FMUL.FTZ R221, R69, UR6 ;  /* 0x0000000645dd7c20 */ /* 0x000fe20008410000 */
[----:B------:R-:W-:Y:S01]  /*5200*/  FMUL.FTZ R223, R72, UR6 ;  /* 0x0000000648df7c20 */ /* 0x000fe20008410000 */
[----:B------:R-:W-:Y:S01]  /*5210*/  FMUL.FTZ R225, R73, UR6 ;  /* 0x0000000649e17c20 */ /* 0x000fe20008410000 */
[----:B------:R-:W-:Y:S01]  /*5220*/  FMUL.FTZ R227, R76, UR6 ;  /* 0x000000064ce37c20 */ /* 0x000fe20008410000 */
[----:B------:R-:W0:Y:S01]  /*5230*/  MUFU.TANH R29, R29 ;  /* 0x0000001d001d7308 */ /* 0x000e220000002400 */
[----:B--2---:R-:W-:Y:S01]  /*5240*/  FMNMX.FTZ R6, R11, R6, !PT ;  /* 0x000000060b067209 */ /* 0x004fe20007810000 */
[----:B------:R-:W-:Y:S01]  /*5250*/  UMOV UR10, UR4 ;  /* 0x00000004000a7c82 */ /* 0x000fe20008000000 */
[----:B------:R-:W-:Y:S01]  /*5260*/  FMUL.FTZ R229, R77, UR6 ;  /* 0x000000064de57c20 */ /* 0x000fe20008410000 */
[----:B------:R-:W-:Y:S01]  /*5270*/  HGMMA.64x128x16.F32 R88, R180, gdesc[UR8].tnspB, R88, gsb0 ;  /* 0x41e00008b4587df0 */ /* 0x000fe20008000858 */
[----:B------:R-:W-:Y:S01]  /*5280*/  UIADD3 UR10, UR4, 0x80, URZ ;  /* 0x00000080040a7890 */ /* 0x000fe2000fffe03f */
[----:B------:R-:W-:Y:S01]  /*5290*/  FMUL.FTZ R231, R80, UR6 ;  /* 0x0000000650e77c20 */ /* 0x000fe20008410000 */
[----:B------:R-:W-:Y:S01]  /*52a0*/  UMOV UR11, 0x40000040 ;  /* 0x40000040000b7882 */ /* 0x000fe20000000000 */
[----:B------:R-:W-:Y:S01]  /*52b0*/  MUFU.TANH R33, R33 ;  /* 0x0000002100217308 */ /* 0x000fe20000002400 */
[----:B---3--:R-:W-:Y:S01]  /*52c0*/  FMNMX.FTZ R6, R21, R6, !PT ;  /* 0x0000000615067209 */ /* 0x008fe20007810000 */
[----:B------:R-:W-:Y:S01]  /*52d0*/  FMUL.FTZ R233, R81, UR6 ;  /* 0x0000000651e97c20 */ /* 0x000fe20008410000 */
[----:B------:R-:W-:Y:S01]  /*52e0*/  FMUL.FTZ R235, R84, UR6 ;  /* 0x0000000654eb7c20 */ /* 0x000fe20008410000 */
[----:B------:R-:W-:Y:S01]  /*52f0*/  FMUL.FTZ R85, R85, UR6 ;  /* 0x0000000655557c20 */ /* 0x000fe20008410000 */
[----:B------:R-:W-:Y:S01]  /*5300*/  FMUL.FTZ R13, R26, UR6 ;  /* 0x000000061a0d7c20 */ /* 0x000fe20008410000 */
[----:B------:R-:W-:Y:S01]  /*5310*/  FMUL.FTZ R15, R27, UR6 ;  /* 0x000000061b0f7c20 */ /* 0x000fe20008410000 */
[----:B------:R-:W-:Y:S01]  /*5320*/  FMUL.FTZ R25, R30, UR6 ;  /* 0x000000061e197c20 */ /* 0x000fe20008410000 */
[----:B------:R-:W-:Y:S01]  /*5330*/  MUFU.TANH R197, R197 ;  /* 0x000000c500c57308 */ /* 0x000fe20000002400 */
[----:B0-----:R-:W-:Y:S01]  /*5340*/  FMNMX.FTZ R6, R29, R6, !PT ;  /* 0x000000061d067209 */ /* 0x001fe20007810000 */
        /* <DEDUP_REMOVED lines=29> */
[----:B------:R-:W-:Y:S01]  /*5520*/  ISETP.LT.AND P2, PT, RZ, UR5, PT ;  /* 0x00000005ff007c0c */ /* 0x000fe2000bf41270 */
[----:B------:R-:W-:Y:S01]  /*5530*/  MUFU.TANH R45, R45 ;  /* 0x0000002d002d7308 */ /* 0x000fe20000002400 */
[----:B------:R-:W-:-:S07]  /*5540*/  UIADD3 UR5, UR5, -0x1, URZ ;  /* 0xffffffff05057890 */ /* 0x000fce000fffe03f */
[----:B------:R-:W-:Y:S08]  /*5550*/  MUFU.TANH R205, R205 ;  /* 0x000000cd00cd7308 */ /* 0x000ff00000002400 */
        /* <DEDUP_REMOVED lines=10> */
[----:B------:R-:W-:Y:S01]  /*5600*/  MUFU.TANH R227, R227 ;  /* 0x000000e300e37308 */ /* 0x000fe20000002400 */
[----:B------:R-:W-:-:S02]  /*5610*/  WARPGROUP.DEPBAR.LE gsb0, 0x0 ;  /* 0x00008000000079c5 */ /* 0x000fc40000010000 */
[----:B------:R-:W-:Y:S01]  /*5620*/  WARPGROUP.ARRIVE ;  /* 0x00000000000079c5 */ /* 0x000fe20000000000 */
[----:B------:R-:W-:Y:S01]  /*5630*/  FMUL.FTZ R181, R32, UR6 ;  /* 0x0000000620b57c20 */ /* 0x000fe20008410000 */
[----:B------:R-:W-:-:S03]  /*5640*/  FMUL.FTZ R183, R36, UR6 ;  /* 0x0000000624b77c20 */ /* 0x000fc60008410000 */
[----:B------:R-:W-:Y:S01]  /*5650*/  MUFU.TANH R229, R229 ;  /* 0x000000e500e57308 */ /* 0x000fe20000002400 */
[----:B------:R-:W-:Y:S01]  /*5660*/  HGMMA.64x128x16.F32 R88, R176, gdesc[UR8].tnspB, R88, gsb0 ;  /* 0x41e00008b0587df0 */ /* 0x000fe20008000858 */
[----:B------:R-:W-:Y:S01]  /*5670*/  UIADD3 UR10, UR4, 0x100, URZ ;  /* 0x00000100040a7890 */ /* 0x000fe2000fffe03f */
[----:B------:R-:W-:-:S05]  /*5680*/  UMOV UR11, 0x40000040 ;  /* 0x40000040000b7882 */ /* 0x000fca0000000000 */
[----:B------:R-:W0:Y:S08]  /*5690*/  MUFU.TANH R181, R181 ;  /* 0x000000b500b57308 */ /* 0x000e300000002400 */
[----:B------:R-:W1:Y:S08]  /*56a0*/  MUFU.TANH R183, R183 ;  /* 0x000000b700b77308 */ /* 0x000e700000002400 */
[----:B------:R-:W-:Y:S01]  /*56b0*/  MUFU.TANH R231, R231 ;  /* 0x000000e700e77308 */ /* 0x000fe20000002400 */
[----:B0-----:R-:W-:-:S04]  /*56c0*/  FMNMX.FTZ R6, R181, R6, !PT ;  /* 0x00000006b5067209 */ /* 0x001fc80007810000 */
[----:B------:R-:W-:-:S03]  /*56d0*/  FMNMX.FTZ R6, R33, R6, !PT ;  /* 0x0000000621067209 */ /* 0x000fc60007810000 */
[----:B------:R-:W-:Y:S01]  /*56e0*/  MUFU.TANH R233, R233 ;  /* 0x000000e900e97308 */ /* 0x000fe20000002400 */
[----:B-1----:R-:W-:-:S04]  /*56f0*/  FMNMX.FTZ R6, R183, R6, !PT ;  /* 0x00000006b7067209 */ /* 0x002fc80007810000 */
[----:B------:R-:W-:-:S03]  /*5700*/  FMNMX.FTZ R6, R197, R6, !PT ;  /* 0x00000006c5067209 */ /* 0x000fc60007810000 */
[----:B------:R-:W-:Y:S01]  /*5710*/  MUFU.TANH R235, R235 ;  /* 0x000000eb00eb7308 */ /* 0x000fe20000002400 */
[----:B------:R-:W-:-:S04]  /*5720*/  FMNMX.FTZ R6, R199, R6, !PT ;  /* 0x00000006c7067209 */ /* 0x000fc80007810000 */
[----:B------:R-:W-:-:S03]  /*5730*/  FMNMX.FTZ R6, R201, R6, !PT ;  /* 0x00000006c9067209 */ /* 0x000fc60007810000 */
[----:B------:R-:W-:Y:S01]  /*5740*/  MUFU.TANH R85, R85 ;  /* 0x0000005500557308 */ /* 0x000fe20000002400 */
[----:B------:R-:W-:-:S04]  /*5750*/  FMNMX.FTZ R6, R203, R6, !PT ;  /* 0x00000006cb067209 */ /* 0x000fc80007810000 */
[----:B------:R-:W-:-:S03]  /*5760*/  FMNMX.FTZ R6, R45, R6, !PT ;  /* 0x000000062d067209 */ /* 0x000fc60007810000 */
        /* <DEDUP_REMOVED lines=20> */
[----:B------:R-:W-:Y:S08]  /*58b0*/  MUFU.TANH R177, R177 ;  /* 0x000000b100b17308 */ /* 0x000ff00000002400 */
[----:B------:R-:W-:Y:S01]  /*58c0*/  MUFU.TANH R51, R51 ;  /* 0x0000003300337308 */ /* 0x000fe20000002400 */
[----:B0-----:R-:W-:-:S04]  /*58d0*/  FMNMX.FTZ R6, R179, R6, !PT ;  /* 0x00000006b3067209 */ /* 0x001fc80007810000 */
[----:B------:R-:W-:-:S03]  /*58e0*/  FMNMX.FTZ R6, R205, R6, !PT ;  /* 0x00000006cd067209 */ /* 0x000fc60007810000 */
[----:B------:R-:W-:Y:S01]  /*58f0*/  MUFU.TANH R53, R53 ;  /* 0x0000003500357308 */ /* 0x000fe20000002400 */
[----:B------:R-:W-:-:S04]  /*5900*/  FMNMX.FTZ R6, R207, R6, !PT ;  /* 0x00000006cf067209 */ /* 0x000fc80007810000 */
        /* <DEDUP_REMOVED lines=8> */
[----:B------:R-:W-:-:S07]  /*5990*/  FMNMX.FTZ R6, R219, R6, !PT ;  /* 0x00000006db067209 */ /* 0x000fce0007810000 */
        /* <DEDUP_REMOVED lines=14> */
[----:B------:R-:W-:Y:S01]  /*5a80*/  FMUL.FTZ R175, R68, UR6 ;  /* 0x0000000644af7c20 */ /* 0x000fe20008410000 */
[----:B------:R-:W-:Y:S02]  /*5a90*/  FMUL.FTZ R65, R66, UR6 ;  /* 0x0000000642417c20 */ /* 0x000fe40008410000 */
        /* <DEDUP_REMOVED lines=8> */
[----:B-1----:R-:W-:-:S04]  /*5b20*/  FMNMX.FTZ R6, R175, R6, !PT ;  /* 0x00000006af067209 */ /* 0x002fc80007810000 */
[----:B------:R-:W-:-:S04]  /*5b30*/  FMNMX.FTZ R6, R221, R6, !PT ;  /* 0x00000006dd067209 */ /* 0x000fc80007810000 */
[----:B------:R-:W-:-:S04]  /*5b40*/  FMNMX.FTZ R6, R223, R6, !PT ;  /* 0x00000006df067209 */ /* 0x000fc80007810000 */
[----:B------:R-:W-:-:S04]  /*5b50*/  FMNMX.FTZ R6, R225, R6, !PT ;  /* 0x00000006e1067209 */ /* 0x000fc80007810000 */
[----:B------:R-:W-:-:S04]  /*5b60*/  FMNMX.FTZ R6, R227, R6, !PT ;  /* 0x00000006e3067209 */ /* 0x000fc80007810000 */
[----:B------:R-:W-:-:S04]  /*5b70*/  FMNMX.FTZ R6, R229, R6, !PT ;  /* 0x00000006e5067209 */ /* 0x000fc80007810000 */
[----:B------:R-:W-:-:S04]  /*5b80*/  FMNMX.FTZ R6, R231, R6, !PT ;  /* 0x00000006e7067209 */ /* 0x000fc80007810000 */
[----:B------:R-:W-:-:S04]  /*5b90*/  FMNMX.FTZ R6, R233, R6, !PT ;  /* 0x00000006e9067209 */ /* 0x000fc80007810000 */
[----:B------:R-:W-:-:S04]  /*5ba0*/  FMNMX.FTZ R6, R235, R6, !PT ;  /* 0x00000006eb067209 */ /* 0x000fc80007810000 */
[----:B------:R-:W-:-:S05]  /*5bb0*/  FMNMX.FTZ R6, R85, R6, !PT ;  /* 0x0000000655067209 */ /* 0x000fca0007810000 */
[----:B------:R-:W0:Y:S02]  /*5bc0*/  SHFL.BFLY PT, R7, R6, 0x2, 0x1f ;  /* 0x0c401f0006077f89 */ /* 0x000e2400000e0000 */
[----:B0-----:R-:W-:Y:S02]  /*5bd0*/  FMNMX.FTZ R7, R6, R7, !PT ;  /* 0x0000000706077209 */ /* 0x001fe40007810000 */
[----:B------:R-:W0:Y:S03]  /*5be0*/  LDC R6, c[0x0][0x988] ;  /* 0x00026200ff067b82 */ /* 0x000e260000000800 */
[----:B------:R-:W1:Y:S02]  /*5bf0*/  SHFL.BFLY PT, R14, R7, 0x1, 0x1f ;  /* 0x0c201f00070e7f89 */ /* 0x000e6400000e0000 */
[----:B-1----:R-:W-:Y:S02]  /*5c00*/  FMNMX.FTZ R9, R7, R14, !PT ;  /* 0x0000000e07097209 */ /* 0x002fe40007810000 */
[----:B------:R-:W-:-:S03]  /*5c10*/  FMNMX.FTZ R14, R13, R8, !PT ;  /* 0x000000080d0e7209 */ /* 0x000fc60007810000 */
[----:B------:R-:W-:Y:S01]  /*5c20*/  FADD.FTZ R7, -R9, R12 ;  /* 0x0000000c09077221 */ /* 0x000fe20000010100 */
[----:B------:R-:W-:Y:S01]  /*5c30*/  FMNMX.FTZ R14, R15, R14, !PT ;  /* 0x0000000e0f0e7209 */ /* 0x000fe20007810000 */
[-C--:B0-----:R-:W-:Y:S02]  /*5c40*/  FMUL.FTZ R12, R9, R6.reuse ;  /* 0x00000006090c7220 */ /* 0x081fe40000410000 */
[----:B------:R-:W-:Y:S01]  /*5c50*/  FMUL.FTZ R7, R7, R6 ;  /* 0x0000000607077220 */ /* 0x000fe20000410000 */
[----:B------:R-:W-:Y:S01]  /*5c60*/  FMNMX.FTZ R14, R25, R14, !PT ;  /* 0x0000000e190e7209 */ /* 0x000fe20007810000 */
[-CC-:B------:R-:W-:Y:S01]  /*5c70*/  FFMA.FTZ R180, R5, R6.reuse, -R12.reuse ;  /* 0x0000000605b47223 */ /* 0x180fe2000001080c */
[-CC-:B------:R-:W-:Y:S01]  /*5c80*/  FFMA.FTZ R182, R21, R6.reuse, -R12.reuse ;  /* 0x0000000615b67223 */ /* 0x180fe2000001080c */
[--C-:B------:R-:W-:Y:S01]  /*5c90*/  FFMA.FTZ R21, R29, R6, -R12.reuse ;  /* 0x000000061d157223 */ /* 0x100fe2000001080c */
[----:B------:R-:W-:Y:S01]  /*5ca0*/  FMNMX.FTZ R14, R27, R14, !PT ;  /* 0x0000000e1b0e7209 */ /* 0x000fe20007810000 */
[----:B------:R-:W-:Y:S01]  /*5cb0*/  FFMA.FTZ R29, R33, R6, -R12 ;  /* 0x00000006211d7223 */ /* 0x000fe2000001080c */
[----:B------:R-:W-:-:S02]  /*5cc0*/  WARPGROUP.DEPBAR.LE gsb0, 0x0 ;  /* 0x00008000000079c5 */ /* 0x000fc40000010000 */
[----:B------:R-:W-:Y:S01]  /*5cd0*/  WARPGROUP.ARRIVE ;  /* 0x00000000000079c5 */ /* 0x000fe20000000000 */
[----:B------:R-:W-:Y:S01]  /*5ce0*/  FMNMX.FTZ R14, R31, R14, !PT ;  /* 0x0000000e1f0e7209 */ /* 0x000fe20007810000 */
[----:B------:R-:W-:Y:S01]  /*5cf0*/  FMUL.FTZ R169, R86, UR6 ;  /* 0x0000000656a97c20 */ /* 0x000fe20008410000 */
[-CC-:B------:R-:W-:Y:S01]  /*5d00*/  FFMA.FTZ R171, R11, R6.reuse, -R12.reuse ;  /* 0x000000060bab7223 */ /* 0x180fe2000001080c */
[--C-:B------:R-:W-:Y:S01]  /*5d10*/  FFMA.FTZ R33, R197, R6, -R12.reuse ;  /* 0x00000006c5217223 */ /* 0x100fe2000001080c */
[----:B------:R-:W-:Y:S01]  /*5d20*/  FMNMX.FTZ R14, R35, R14, !PT ;  /* 0x0000000e230e7209 */ /* 0x000fe20007810000 */
[----:B------:R-:W-:Y:S01]  /*5d30*/  HGMMA.64x128x16.F32 R88, R152, gdesc[UR8].tnspB, R88, gsb0 ;  /* 0x41e0000898587df0 */ /* 0x000fe20008000858 */
[----:B------:R-:W-:Y:S01]  /*5d40*/  UIADD3 UR10, UR4, 0x280, URZ ;  /* 0x00000280040a7890 */ /* 0x000fe2000fffe03f */
[----:B------:R-:W-:Y:S01]  /*5d50*/  MUFU.TANH R169, R169 ;  /* 0x000000a900a97308 */ /* 0x000fe20000002400 */
[----:B------:R-:W-:Y:S01]  /*5d60*/  UMOV UR11, 0x40000040 ;  /* 0x40000040000b7882 */ /* 0x000fe20000000000 */
[----:B------:R-:W-:Y:S01]  /*5d70*/  FMNMX.FTZ R14, R37, R14, !PT ;  /* 0x0000000e250e7209 */ /* 0x000fe20007810000 */
[-CC-:B------:R-:W-:Y:S01]  /*5d80*/  FFMA.FTZ R172, R199, R6.reuse, -R12.reuse ;  /* 0x00000006c7ac7223 */ /* 0x180fe2000001080c */
[-CC-:B------:R-:W-:Y:S01]  /*5d90*/  FFMA.FTZ R174, R203, R6.reuse, -R12.reuse ;  /* 0x00000006cbae7223 */ /* 0x180fe2000001080c */
[--C-:B------:R-:W-:Y:S01]  /*5da0*/  FFMA.FTZ R170, R207, R6, -R12.reuse ;  /* 0x00000006cfaa7223 */ /* 0x100fe2000001080c */
        /* <DEDUP_REMOVED lines=14> */
[----:B------:R-:W-:Y:S01]  /*5e90*/  FFMA.FTZ R85, R85, R6, -R12 ;  /* 0x0000000655557223 */ /* 0x000fe2000001080c */
[----:B------:R-:W-:Y:S01]  /*5ea0*/  MUFU.EX2 R7, R7 ;  /* 0x0000000700077308 */ /* 0x000fe20000000800 */
[----:B------:R-:W-:-:S04]  /*5eb0*/  FMNMX.FTZ R14, R47, R14, !PT ;  /* 0x0000000e2f0e7209 */ /* 0x000fc80007810000 */
[----:B------:R-:W-:-:S03]  /*5ec0*/  FMNMX.FTZ R14, R49, R14, !PT ;  /* 0x0000000e310e7209 */ /* 0x000fc60007810000 */
[----:B------:R-:W0:Y:S01]  /*5ed0*/  MUFU.EX2 R180, R180 ;  /* 0x000000b400b47308 */ /* 0x000e220000000800 */
[----:B------:R-:W-:-:S04]  /*5ee0*/  FMNMX.FTZ R14, R51, R14, !PT ;  /* 0x0000000e330e7209 */ /* 0x000fc80007810000 */
[----:B------:R-:W-:-:S03]  /*5ef0*/  FMNMX.FTZ R14, R53, R14, !PT ;  /* 0x0000000e350e7209 */ /* 0x000fc60007810000 */
[----:B------:R-:W1:Y:S01]  /*5f00*/  MUFU.EX2 R171, R171 ;  /* 0x000000ab00ab7308 */ /* 0x000e620000000800 */
[----:B------:R-:W-:-:S04]  /*5f10*/  FMNMX.FTZ R14, R55, R14, !PT ;  /* 0x0000000e370e7209 */ /* 0x000fc80007810000 */
[----:B------:R-:W-:-:S03]  /*5f20*/  FMNMX.FTZ R14, R57, R14, !PT ;  /* 0x0000000e390e7209 */ /* 0x000fc60007810000 */
[----:B------:R-:W-:Y:S01]  /*5f30*/  MUFU.EX2 R182, R182 ;  /* 0x000000b600b67308 */ /* 0x000fe20000000800 */
[----:B------:R-:W-:Y:S01]  /*5f40*/  FMNMX.FTZ R14, R59, R14, !PT ;  /* 0x0000000e3b0e7209 */ /* 0x000fe20007810000 */
[----:B0-----:R-:W-:-:S03]  /*5f50*/  FFMA.FTZ R4, R7, R4, R180 ;  /* 0x0000000407047223 */ /* 0x001fc600000100b4 */
[----:B------:R-:W-:-:S03]  /*5f60*/  FMNMX.FTZ R14, R61, R14, !PT ;  /* 0x0000000e3d0e7209 */ /* 0x000fc60007810000 */
[----:B------:R-:W-:Y:S01]  /*5f70*/  MUFU.EX2 R21, R21 ;  /* 0x0000001500157308 */ /* 0x000fe20000000800 */
[----:B------:R-:W-:Y:S02]  /*5f80*/  FMNMX.FTZ R14, R63, R14, !PT ;  /* 0x0000000e3f0e7209 */ /* 0x000fe40007810000 */
[----:B-1----:R-:W-:Y:S02]  /*5f90*/  F2FP.F16.F32.PACK_AB R180, R171, R180 ;  /* 0x000000b4abb4723e */ /* 0x002fe400000000ff */
[----:B------:R-:W-:-:S03]  /*5fa0*/  FMNMX.FTZ R14, R65, R14, !PT ;  /* 0x0000000e410e7209 */ /* 0x000fc60007810000 */
[----:B------:R-:W-:Y:S01]  /*5fb0*/  MUFU.EX2 R176, R176 ;  /* 0x000000b000b07308 */ /* 0x000fe20000000800 */
[----:B------:R-:W-:-:S04]  /*5fc0*/  FMNMX.FTZ R14, R67, R14, !PT ;  /* 0x0000000e430e7209 */ /* 0x000fc80007810000 */
        /* <DEDUP_REMOVED lines=14> */
[----:B------:R-:W-:Y:S01]  /*60b0*/  FMNMX.FTZ R5, R87, R14, !PT ;  /* 0x0000000e57057209 */ /* 0x000fe20007810000 */
[----:B------:R-:W-:-:S04]  /*60c0*/  FFMA.FTZ R14, R223, R6, -R12 ;  /* 0x00000006df0e7223 */ /* 0x000fc8000001080c */
[----:B------:R-:W0:Y:S02]  /*60d0*/  SHFL.BFLY PT, R20, R5, 0x2, 0x1f ;  /* 0x0c401f0005147f89 */ /* 0x000e2400000e0000 */
[----:B------:R-:W-:Y:S08]  /*60e0*/  MUFU.EX2 R45, R45 ;  /* 0x0000002d002d7308 */ /* 0x000ff00000000800 */
[----:B------:R-:W-:Y:S08]  /*60f0*/  MUFU.EX2 R168, R168 ;  /* 0x000000a800a87308 */ /* 0x000ff00000000800 */
[----:B------:R-:W-:Y:S01]  /*6100*/  MUFU.EX2 R170, R170 ;  /* 0x000000aa00aa7308 */ /* 0x000fe20000000800 */
[----:B0-----:R-:W-:Y:S01]  /*6110*/  FMNMX.FTZ R28, R5, R20, !PT ;  /* 0x00000014051c7209 */ /* 0x001fe20007810000 */
[----:B------:R-:W-:-:S06]  /*6120*/  FFMA.FTZ R20, R227, R6, -R12 ;  /* 0x00000006e3147223 */ /* 0x000fcc000001080c */
[----:B------:R-:W-:Y:S01]  /*6130*/  MUFU.EX2 R197, R197 ;  /* 0x000000c500c57308 */ /* 0x000fe20000000800 */
[----:B------:R-:W0:Y:S01]  /*6140*/  SHFL.BFLY PT, R11, R28, 0x1, 0x1f ;  /* 0x0c201f001c0b7f89 */ /* 0x000e2200000e0000 */
[----:B------:R-:W-:Y:S02]  /*6150*/  WARPGROUP.DEPBAR.LE gsb0, 0x0 ;  /* 0x00008000000079c5 */ /* 0x000fe40000010000 */
[----:B------:R-:W-:Y:S01]  /*6160*/  WARPGROUP.ARRIVE ;  /* 0x00000000000079c5 */ /* 0x000fe20000000000 */
[-CC-:B------:R-:W-:Y:S01]  /*6170*/  FFMA.FTZ R153, R201, R6.reuse, -R12.reuse ;  /* 0x00000006c9997223 */ /* 0x180fe2000001080c */
[-CC-:B------:R-:W-:Y:S01]  /*6180*/  FFMA.FTZ R155, R205, R6.reuse, -R12.reuse ;  /* 0x00000006cd9b7223 */ /* 0x180fe2000001080c */
[-CC-:B------:R-:W-:Y:S01]  /*6190*/  FFMA.FTZ R152, R211, R6.reuse, -R12.reuse ;  /* 0x00000006d3987223 */ /* 0x180fe2000001080c */
[-CC-:B------:R-:W-:Y:S01]  /*61a0*/  FFMA.FTZ R154, R215, R6.reuse, -R12.reuse ;  /* 0x00000006d79a7223 */ /* 0x180fe2000001080c */
[-CC-:B------:R-:W-:Y:S01]  /*61b0*/  FFMA.FTZ R201, R221, R6.reuse, -R12.reuse ;  /* 0x00000006ddc97223 */ /* 0x180fe2000001080c */
[----:B------:R-:W-:Y:S01]  /*61c0*/  HGMMA.64x128x16.F32 R88, R156, gdesc[UR8].tnspB, R88, gsb0 ;  /* 0x41e000089c587df0 */ /* 0x000fe20008000858 */
[----:B------:R-:W-:Y:S01]  /*61d0*/  UIADD3 UR10, UR4, 0x300, URZ ;  /* 0x00000300040a7890 */ /* 0x000fe2000fffe03f */
[----:B------:R-:W-:Y:S01]  /*61e0*/  FFMA.FTZ R205, R229, R6, -R12 ;  /* 0x00000006e5cd7223 */ /* 0x000fe2000001080c */
[----:B------:R-:W-:Y:S01]  /*61f0*/  UMOV UR11, 0x40000040 ;  /* 0x40000040000b7882 */ /* 0x000fe20000000000 */
[----:B------:R-:W-:Y:S01]  /*6200*/  UIADD3 UR4, UR4, 0x380, URZ ;  /* 0x0000038004047890 */ /* 0x000fe2000fffe03f */
[----:B------:R-:W-:Y:S01]  /*6210*/  MUFU.EX2 R153, R153 ;  /* 0x0000009900997308 */ /* 0x000fe20000000800 */
[----:B0-----:R-:W-:-:S07]  /*6220*/  FMNMX.FTZ R11, R28, R11, !PT ;  /* 0x0000000b1c0b7209 */ /* 0x001fce0007810000 */
[----:B------:R-:W-:Y:S01]  /*6230*/  MUFU.EX2 R155, R155 ;  /* 0x0000009b009b7308 */ /* 0x000fe20000000800 */
[----:B------:R-:W-:-:S04]  /*6240*/  FADD.FTZ R5, -R11, R8 ;  /* 0x000000080b057221 */ /* 0x000fc80000010100 */
[----:B------:R-:W-:-:S03]  /*6250*/  FMUL.FTZ R5, R5, R6 ;  /* 0x0000000605057220 */ /* 0x000fc60000410000 */
        /* <DEDUP_REMOVED lines=17> */
[-CC-:B------:R-:W-:Y:S01]  /*6370*/  FFMA.FTZ R156, R219, R6.reuse, -R12.reuse ;  /* 0x00000006db9c7223 */ /* 0x180fe2000001080c */
[-C--:B------:R-:W-:Y:S01]  /*6380*/  FFMA.FTZ R158, R175, R6.reuse, -R12 ;  /* 0x00000006af9e7223 */ /* 0x080fe2000001080c */
[-C--:B------:R-:W-:Y:S01]  /*6390*/  FMUL.FTZ R12, R11, R6.reuse ;  /* 0x000000060b0c7220 */ /* 0x080fe20000410000 */
[----:B------:R-:W-:Y:S01]  /*63a0*/  HGMMA.64x128x16.F32 R88, R160, gdesc[UR8].tnspB, R88, gsb0 ;  /* 0x41e00008a0587df0 */ /* 0x000fe20008000858 */
[----:B------:R-:W-:Y:S01]  /*63b0*/  UMOV UR10, UR4 ;  /* 0x00000004000a7c82 */ /* 0x000fe20008000000 */
[----:B------:R-:W-:Y:S01]  /*63c0*/  UMOV UR11, 0x40000040 ;  /* 0x40000040000b7882 */ /* 0x000fe20000000000 */
[-CC-:B------:R-:W-:Y:S01]  /*63d0*/  FFMA.FTZ R8, R13, R6.reuse, -R12.reuse ;  /* 0x000000060d087223 */ /* 0x180fe2000001080c */
[-CC-:B------:R-:W-:Y:S01]  /*63e0*/  FFMA.FTZ R181, R15, R6.reuse, -R12.reuse ;  /* 0x000000060fb57223 */ /* 0x180fe2000001080c */
[-CC-:B------:R-:W-:Y:S01]  /*63f0*/  FFMA.FTZ R183, R25, R6.reuse, -R12.reuse ;  /* 0x0000000619b77223 */ /* 0x180fe2000001080c */
[-CC-:B------:R-:W-:Y:S01]  /*6400*/  FFMA.FTZ R13, R31, R6.reuse, -R12.reuse ;  /* 0x000000061f0d7223 */ /* 0x180fe2000001080c */
[-CC-:B------:R-:W-:Y:S01]  /*6410*/  FFMA.FTZ R28, R27, R6.reuse, -R12.reuse ;  /* 0x000000061b1c7223 */ /* 0x180fe2000001080c */
[----:B------:R-:W-:Y:S01]  /*6420*/  IMAD.U32 R31, RZ, RZ, UR7 ;  /* 0x00000007ff1f7e24 */ /* 0x000fe2000f8e00ff */
[----:B------:R-:W0:Y:S01]  /*6430*/  MUFU.EX2 R8, R8 ;  /* 0x0000000800087308 */ /* 0x000e220000000800 */
[----:B------:R-:W-:Y:S01]  /*6440*/  FFMA.FTZ R30, R35, R6, -R12 ;  /* 0x00000006231e7223 */ /* 0x000fe2000001080c */
[----:B------:R-:W-:-:S02]  /*6450*/  @!P1 VIADD R35, R10, 0x34860 ;  /* 0x000348600a239836 */ /* 0x000fc40000000000 */
[-CC-:B------:R-:W-:Y:S01]  /*6460*/  FFMA.FTZ R179, R37, R6.reuse, -R12.reuse ;  /* 0x0000000625b37223 */ /* 0x180fe2000001080c */
[----:B------:R-:W-:Y:S02]  /*6470*/  @!P1 VIADD R31, R31, 0x34840 ;  /* 0x000348401f1f9836 */ /* 0x000fe40000000000 */
[-CC-:B------:R-:W-:Y:S01]  /*6480*/  FFMA.FTZ R32, R39, R6.reuse, -R12.reuse ;  /* 0x0000000627207223 */ /* 0x180fe2000001080c */
[-CC-:B------:R-:W-:Y:S01]  /*6490*/  FFMA.FTZ R173, R41, R6.reuse, -R12.reuse ;  /* 0x0000000629ad7223 */ /* 0x180fe2000001080c */
[----:B------:R-:W-:Y:S01]  /*64a0*/  @!P1 PRMT R35, RZ, 0x654, R35 ;  /* 0x00000654ff239816 */ /* 0x000fe20000000023 */
[----:B------:R-:W1:Y:S01]  /*64b0*/  MUFU.EX2 R181, R181 ;  /* 0x000000b500b57308 */ /* 0x000e620000000800 */
[----:B------:R-:W-:Y:S01]  /*64c0*/  @!P1 PRMT R31, RZ, 0x654, R31 ;  /* 0x00000654ff1f9816 */ /* 0x000fe2000000001f */
[-CC-:B------:R-:W-:Y:S01]  /*64d0*/  FFMA.FTZ R34, R43, R6.reuse, -R12.reuse ;  /* 0x000000062b227223 */ /* 0x180fe2000001080c */
[-CC-:B------:R-:W-:Y:S01]  /*64e0*/  FFMA.FTZ R175, R177, R6.reuse, -R12.reuse ;  /* 0x00000006b1af7223 */ /* 0x180fe2000001080c */
[-CC-:B------:R-:W-:Y:S01]  /*64f0*/  FFMA.FTZ R36, R47, R6.reuse, -R12.reuse ;  /* 0x000000062f247223 */ /* 0x180fe2000001080c */
[-CC-:B------:R-:W-:Y:S01]  /*6500*/  FFMA.FTZ R15, R49, R6.reuse, -R12.reuse ;  /* 0x00000006310f7223 */ /* 0x180fe2000001080c */
[-CC-:B------:R-:W-:Y:S01]  /*6510*/  FFMA.FTZ R38, R51, R6.reuse, -R12.reuse ;  /* 0x0000000633267223 */ /* 0x180fe2000001080c */
[-C--:B------:R-:W-:Y:S01]  /*6520*/  FFMA.FTZ R25, R53, R6.reuse, -R12 ;  /* 0x0000000635197223 */ /* 0x080fe2000001080c */
[----:B------:R-:W-:Y:S01]  /*6530*/  MUFU.EX2 R183, R183 ;  /* 0x000000b700b77308 */ /* 0x000fe20000000800 */
[----:B0-----:R-:W-:Y:S01]  /*6540*/  FFMA.FTZ R10, R5, R3, R8 ;  /* 0x00000003050a7223 */ /* 0x001fe20000010008 */
[-CC-:B------:R-:W-:Y:S01]  /*6550*/  FFMA.FTZ R40, R55, R6.reuse, -R12.reuse ;  /* 0x0000000637287223 */ /* 0x180fe2000001080c */
[-CC-:B------:R-:W-:Y:S01]  /*6560*/  FFMA.FTZ R27, R57, R6.reuse, -R12.reuse ;  /* 0x00000006391b7223 */ /* 0x180fe2000001080c */
[-CC-:B------:R-:W-:Y:S01]  /*6570*/  FFMA.FTZ R42, R59, R6.reuse, -R12.reuse ;  /* 0x000000063b2a7223 */ /* 0x180fe2000001080c */
[-CC-:B------:R-:W-:Y:S01]  /*6580*/  FFMA.FTZ R61, R61, R6.reuse, -R12.reuse ;  /* 0x000000063d3d7223 */ /* 0x180fe2000001080c */
[-CC-:B------:R-:W-:Y:S01]  /*6590*/  FFMA.FTZ R65, R65, R6.reuse, -R12.reuse ;  /* 0x0000000641417223 */ /* 0x180fe2000001080c */
[----:B------:R-:W-:Y:S01]  /*65a0*/  FFMA.FTZ R67, R67, R6, -R12 ;  /* 0x0000000643437223 */ /* 0x000fe2000001080c */
[----:B------:R-:W-:Y:S01]  /*65b0*/  MUFU.EX2 R28, R28 ;  /* 0x0000001c001c7308 */ /* 0x000fe20000000800 */
[C---:B-1----:R-:W-:Y:S01]  /*65c0*/  FADD.FTZ R10, R181.reuse, R10 ;  /* 0x0000000ab50a7221 */ /* 0x042fe20000010000 */
[----:B------:R-:W-:Y:S01]  /*65d0*/  F2FP.F16.F32.PACK_AB R181, R181, R8 ;  /* 0x00000008b5b5723e */ /* 0x000fe200000000ff */
        /* <DEDUP_REMOVED lines=8> */
[----:B------:R-:W-:Y:S01]  /*6660*/  FFMA.FTZ R83, R83, R6, -R12 ;  /* 0x0000000653537223 */ /* 0x000fe2000001080c */
[----:B------:R-:W-:-:S04]  /*6670*/  R2UR UR4, R2 ;  /* 0x00000000020472ca */ /* 0x000fc800000e0000 */
[----:B------:R-:W0:Y:S08]  /*6680*/  MUFU.EX2 R30, R30 ;  /* 0x0000001e001e7308 */ /* 0x000e300000000800 */
[----:B------:R-:W-:Y:S08]  /*6690*/  MUFU.EX2 R179, R179 ;  /* 0x000000b300b37308 */ /* 0x000ff00000000800 */
        /* <DEDUP_REMOVED lines=8> */
[----:B------:R-:W-:Y:S08]  /*6720*/  MUFU.EX2 R25, R25 ;  /* 0x0000001900197308 */ /* 0x000ff00000000800 */
[----:B------:R-:W0:Y:S08]  /*6730*/  MUFU.EX2 R40, R40 ;  /* 0x0000002800287308 */ /* 0x000e300000000800 */
[----:B------:R-:W-:Y:S01]  /*6740*/  MUFU.EX2 R27, R27 ;  /* 0x0000001b001b7308 */ /* 0x000fe20000000800 */
[----:B------:R-:W-:-:S02]  /*6750*/  WARPGROUP.DEPBAR.LE gsb0, 0x0 ;  /* 0x00008000000079c5 */ /* 0x000fc40000010000 */
[----:B------:R-:W-:-:S05]  /*6760*/  WARPGROUP.ARRIVE ;  /* 0x00000000000079c5 */ /* 0x000fca0000000000 */
[----:B------:R-:W-:Y:S01]  /*6770*/  MUFU.EX2 R42, R42 ;  /* 0x0000002a002a7308 */ /* 0x000fe20000000800 */
[----:B------:R-:W-:Y:S02]  /*6780*/  F2FP.F16.F32.PACK_AB R160, R203, R14 ;  /* 0x0000000ecba0723e */ /* 0x000fe400000000ff */
[----:B------:R-:W-:Y:S01]  /*6790*/  F2FP.F16.F32.PACK_AB R162, R205, R20 ;  /* 0x00000014cda2723e */ /* 0x000fe200000000ff */
[----:B------:R-:W-:Y:S04]  /*67a0*/  HGMMA.64x128x16.F32 R88, R164, gdesc[UR8].tnspB, R88, gsb0 ;  /* 0x41e00008a4587df0 */ /* 0x000fe80008000858 */
        /* <DEDUP_REMOVED lines=13> */
[----:B------:R1:W-:Y:S01]  /*6880*/  @!P1 SYNCS.ARRIVE.TRANS64.RED.A1T0 RZ, [R31+URZ], RZ ;  /* 0x000000ff1fff99a7 */ /* 0x0003e2000810043f */
[----:B------:R-:W-:Y:S02]  /*6890*/  F2FP.F16.F32.PACK_AB R164, R207, R24 ;  /* 0x00000018cfa4723e */ /* 0x000fe400000000ff */
[----:B------:R-:W-:Y:S01]  /*68a0*/  F2FP.F16.F32.PACK_AB R166, R85, R26 ;  /* 0x0000001a55a6723e */ /* 0x000fe200000000ff */
[----:B-1----:R-:W-:Y:S01]  /*68b0*/  FADD.FTZ R31, R171, R4 ;  /* 0x00000004ab1f7221 */ /* 0x002fe20000010000 */
[----:B------:R1:W-:Y:S01]  /*68c0*/  @!P1 SYNCS.ARRIVE.TRANS64.RED.A1T0 RZ, [R35+URZ], RZ ;  /* 0x000000ff23ff99a7 */ /* 0x0003e2000810043f */
[----:B------:R-:W-:Y:S01]  /*68d0*/  FFMA.FTZ R4, R63, R6, -R12 ;  /* 0x000000063f047223 */ /* 0x000fe2000001080c */
[----:B0-----:R-:W-:Y:S01]  /*68e0*/  F2FP.F16.F32.PACK_AB R171, R40, R25 ;  /* 0x0000001928ab723e */ /* 0x001fe200000000ff */
[----:B------:R-:W-:Y:S01]  /*68f0*/  FADD.FTZ R44, R182, R31 ;  /* 0x0000001fb62c7221 */ /* 0x000fe20000010000 */
[----:B------:R-:W-:Y:S01]  /*6900*/  FADD.FTZ R31, R183, R10 ;  /* 0x0000000ab71f7221 */ /* 0x000fe20000010000 */
[----:B------:R-:W-:-:S02]  /*6910*/  F2FP.F16.F32.PACK_AB R182, R21, R182 ;  /* 0x000000b615b6723e */ /* 0x000fc400000000ff */
[----:B------:R-:W0:Y:S01]  /*6920*/  MUFU.EX2 R4, R4 ;  /* 0x0000000400047308 */ /* 0x000e220000000800 */
[----:B-1----:R-:W-:Y:S01]  /*6930*/  FADD.FTZ R35, R21, R44 ;  /* 0x0000002c15237221 */ /* 0x002fe20000010000 */
[C---:B------:R-:W-:Y:S01]  /*6940*/  FADD.FTZ R10, R28.reuse, R31 ;  /* 0x0000001f1c0a7221 */ /* 0x040fe20000010000 */
[----:B------:R-:W-:Y:S02]  /*6950*/  F2FP.F16.F32.PACK_AB R183, R28, R183 ;  /* 0x000000b71cb7723e */ /* 0x000fe400000000ff */
[----:B------:R-:W-:Y:S01]  /*6960*/  FADD.FTZ R44, R176, R35 ;  /* 0x00000023b02c7221 */ /* 0x000fe20000010000 */
[----:B------:R-:W-:Y:S01]  /*6970*/  FADD.FTZ R31, R13, R10 ;  /* 0x0000000a0d1f7221 */ /* 0x000fe20000010000 */
[C---:B------:R-:W-:Y:S02]  /*6980*/  F2FP.F16.F32.PACK_AB R176, R29.reuse, R176 ;  /* 0x000000b01db0723e */ /* 0x040fe400000000ff */
[----:B------:R-:W-:Y:S01]  /*6990*/  FADD.FTZ R35, R29, R44 ;  /* 0x0000002c1d237221 */ /* 0x000fe20000010000 */
[----:B------:R-:W-:-:S02]  /*69a0*/  FADD.FTZ R10, R30, R31 ;  /* 0x0000001f1e0a7221 */ /* 0x000fc40000010000 */
[----:B------:R-:W-:Y:S01]  /*69b0*/  MUFU.EX2 R30, R77 ;  /* 0x0000004d001e7308 */ /* 0x000fe20000000800 */
[----:B------:R-:W-:Y:S01]  /*69c0*/  FADD.FTZ R44, R178, R35 ;  /* 0x00000023b22c7221 */ /* 0x000fe20000010000 */
[----:B------:R-:W-:Y:S01]  /*69d0*/  FADD.FTZ R31, R179, R10 ;  /* 0x0000000ab31f7221 */ /* 0x000fe20000010000 */
[C---:B------:R-:W-:Y:S02]  /*69e0*/  F2FP.F16.F32.PACK_AB R178, R33.reuse, R178 ;  /* 0x000000b221b2723e */ /* 0x040fe400000000ff */
[----:B------:R-:W-:Y:S01]  /*69f0*/  FADD.FTZ R35, R33, R44 ;  /* 0x0000002c21237221 */ /* 0x000fe20000010000 */
[C---:B------:R-:W-:Y:S01]  /*6a00*/  FADD.FTZ R10, R32.reuse, R31 ;  /* 0x0000001f200a7221 */ /* 0x040fe20000010000 */
[----:B------:R-:W-:Y:S02]  /*6a10*/  F2FP.F16.F32.PACK_AB R179, R32, R179 ;  /* 0x000000b320b3723e */ /* 0x000fe400000000ff */
[----:B------:R-:W-:Y:S01]  /*6a20*/  FADD.FTZ R44, R172, R35 ;  /* 0x00000023ac2c7221 */ /* 0x000fe20000010000 */
[----:B------:R-:W-:Y:S01]  /*6a30*/  FADD.FTZ R31, R173, R10 ;  /* 0x0000000aad1f7221 */ /* 0x000fe20000010000 */
[-C--:B------:R-:W-:Y:S01]  /*6a40*/  FFMA.FTZ R10, R169, R6.reuse, -R12 ;  /* 0x00000006a90a7223 */ /* 0x080fe2000001080c */
[----:B------:R-:W-:Y:S01]  /*6a50*/  F2FP.F16.F32.PACK_AB R169, R38, R15 ;  /* 0x0000000f26a9723e */ /* 0x000fe200000000ff */
[----:B------:R-:W-:Y:S01]  /*6a60*/  FADD.FTZ R35, R153, R44 ;  /* 0x0000002c99237221 */ /* 0x000fe20000010000 */
[----:B------:R-:W-:Y:S01]  /*6a70*/  FADD.FTZ R44, R34, R31 ;  /* 0x0000001f222c7221 */ /* 0x000fe20000010000 */
[----:B------:R-:W-:Y:S01]  /*6a80*/  FFMA.FTZ R12, R87, R6, -R12 ;  /* 0x00000006570c7223 */ /* 0x000fe2000001080c */
[----:B------:R-:W-:Y:S01]  /*6a90*/  F2FP.F16.F32.PACK_AB R172, R153, R172 ;  /* 0x000000ac99ac723e */ /* 0x000fe200000000ff */
[----:B------:R-:W-:Y:S01]  /*6aa0*/  FADD.FTZ R46, R174, R35 ;  /* 0x00000023ae2e7221 */ /* 0x000fe20000010000 */
[----:B------:R-:W-:Y:S01]  /*6ab0*/  FADD.FTZ R31, R175, R44 ;  /* 0x0000002caf1f7221 */ /* 0x000fe20000010000 */
[----:B------:R-:W-:Y:S01]  /*6ac0*/  MUFU.EX2 R10, R10 ;  /* 0x0000000a000a7308 */ /* 0x000fe20000000800 */
[----:B------:R-:W-:Y:S01]  /*6ad0*/  F2FP.F16.F32.PACK_AB R173, R34, R173 ;  /* 0x000000ad22ad723e */ /* 0x000fe200000000ff */
[C---:B------:R-:W-:Y:S01]  /*6ae0*/  FADD.FTZ R35, R45.reuse, R46 ;  /* 0x0000002e2d237221 */ /* 0x040fe20000010000 */
[----:B------:R-:W-:Y:S01]  /*6af0*/  FADD.FTZ R44, R36, R31 ;  /* 0x0000001f242c7221 */ /* 0x000fe20000010000 */
[----:B------:R-:W-:-:S02]  /*6b00*/  F2FP.F16.F32.PACK_AB R174, R45, R174 ;  /* 0x000000ae2dae723e */ /* 0x000fc400000000ff */
[----:B------:R-:W-:Y:S01]  /*6b10*/  FADD.FTZ R46, R168, R35 ;  /* 0x00000023a82e7221 */ /* 0x000fe20000010000 */
[----:B------:R-:W-:Y:S01]  /*6b20*/  FADD.FTZ R21, R15, R44 ;  /* 0x0000002c0f157221 */ /* 0x000fe20000010000 */
[C---:B------:R-:W-:Y:S01]  /*6b30*/  F2FP.F16.F32.PACK_AB R168, R155.reuse, R168 ;  /* 0x000000a89ba8723e */ /* 0x040fe200000000ff */
[----:B------:R-:W1:Y:S01]  /*6b40*/  MUFU.EX2 R12, R12 ;  /* 0x0000000c000c7308 */ /* 0x000e620000000800 */
[----:B------:R-:W-:Y:S01]  /*6b50*/  FADD.FTZ R29, R155, R46 ;  /* 0x0000002e9b1d7221 */ /* 0x000fe20000010000 */
[----:B------:R-:W-:Y:S01]  /*6b60*/  FADD.FTZ R8, R38, R21 ;  /* 0x0000001526087221 */ /* 0x000fe20000010000 */
[----:B0-----:R-:W-:Y:S02]  /*6b70*/  F2FP.F16.F32.PACK_AB R155, R4, R3 ;  /* 0x00000003049b723e */ /* 0x001fe400000000ff */
[----:B------:R-:W-:Y:S01]  /*6b80*/  FADD.FTZ R44, R170, R29 ;  /* 0x0000001daa2c7221 */ /* 0x000fe20000010000 */
[----:B------:R-:W-:Y:S01]  /*6b90*/  FADD.FTZ R13, R25, R8 ;  /* 0x00000008190d7221 */ /* 0x000fe20000010000 */
[----:B------:R-:W-:Y:S01]  /*6ba0*/  F2FP.F16.F32.PACK_AB R175, R36, R175 ;  /* 0x000000af24af723e */ /* 0x000fe200000000ff */
[----:B------:R-:W0:Y:S01]  /*6bb0*/  MUFU.EX2 R46, R73 ;  /* 0x00000049002e7308 */ /* 0x000e220000000800 */
[C---:B------:R-:W-:Y:S01]  /*6bc0*/  FADD.FTZ R21, R197.reuse, R44 ;  /* 0x0000002cc5157221 */ /* 0x040fe20000010000 */
[----:B------:R-:W-:Y:S01]  /*6bd0*/  FADD.FTZ R8, R40, R13 ;  /* 0x0000000d28087221 */ /* 0x000fe20000010000 */
[----:B------:R-:W-:-:S02]  /*6be0*/  F2FP.F16.F32.PACK_AB R170, R197, R170 ;  /* 0x000000aac5aa723e */ /* 0x000fc400000000ff */
[----:B------:R-:W-:Y:S01]  /*6bf0*/  FADD.FTZ R28, R152, R21 ;  /* 0x00000015981c7221 */ /* 0x000fe20000010000 */
[----:B------:R-:W-:Y:S01]  /*6c00*/  FADD.FTZ R13, R27, R8 ;  /* 0x000000081b0d7221 */ /* 0x000fe20000010000 */
[C---:B------:R-:W-:Y:S02]  /*6c10*/  F2FP.F16.F32.PACK_AB R152, R157.reuse, R152 ;  /* 0x000000989d98723e */ /* 0x040fe400000000ff */
[----:B------:R-:W-:Y:S01]  /*6c20*/  FADD.FTZ R21, R157, R28 ;  /* 0x0000001c9d157221 */ /* 0x000fe20000010000 */
[----:B------:R-:W-:Y:S01]  /*6c30*/  FADD.FTZ R8, R42, R13 ;  /* 0x0000000d2a087221 */ /* 0x000fe20000010000 */
[----:B-1----:R-:W-:Y:S02]  /*6c40*/  F2FP.F16.F32.PACK_AB R167, R12, R10 ;  /* 0x0000000a0ca7723e */ /* 0x002fe400000000ff */
[----:B------:R-:W-:Y:S01]  /*6c50*/  FADD.FTZ R28, R154, R21 ;  /* 0x000000159a1c7221 */ /* 0x000fe20000010000 */
[----:B------:R-:W-:Y:S01]  /*6c60*/  FADD.FTZ R13, R3, R8 ;  /* 0x00000008030d7221 */ /* 0x000fe20000010000 */
[----:B------:R-:W-:-:S02]  /*6c70*/  F2FP.F16.F32.PACK_AB R154, R159, R154 ;  /* 0x0000009a9f9a723e */ /* 0x000fc400000000ff */
[----:B------:R-:W-:Y:S01]  /*6c80*/  FADD.FTZ R21, R159, R28 ;  /* 0x0000001c9f157221 */ /* 0x000fe20000010000 */
[----:B------:R-:W-:Y:S01]  /*6c90*/  FADD.FTZ R13, R4, R13 ;  /* 0x0000000d040d7221 */ /* 0x000fe20000010000 */
[----:B------:R-:W1:Y:S01]  /*6ca0*/  MUFU.EX2 R28, R81 ;  /* 0x00000051001c7308 */ /* 0x000e620000000800 */
[----:B------:R-:W-:Y:S01]  /*6cb0*/  F2FP.F16.F32.PACK_AB R153, R42, R27 ;  /* 0x0000001b2a99723e */ /* 0x000fe200000000ff */
[----:B------:R-:W-:Y:S01]  /*6cc0*/  FADD.FTZ R8, R156, R21 ;  /* 0x000000159c087221 */ /* 0x000fe20000010000 */
[----:B------:R-:W-:Y:S01]  /*6cd0*/  FADD.FTZ R13, R48, R13 ;  /* 0x0000000d300d7221 */ /* 0x000fe20000010000 */
[C---:B------:R-:W-:Y:S02]  /*6ce0*/  F2FP.F16.F32.PACK_AB R156, R199.reuse, R156 ;  /* 0x0000009cc79c723e */ /* 0x040fe400000000ff */
[----:B------:R-:W-:Y:S01]  /*6cf0*/  FADD.FTZ R15, R199, R8 ;  /* 0x00000008c70f7221 */ /* 0x000fe20000010000 */
[C---:B------:R-:W-:Y:S01]  /*6d00*/  FADD.FTZ R13, R67.reuse, R13 ;  /* 0x0000000d430d7221 */ /* 0x040fe20000010000 */
[----:B------:R-:W-:-:S02]  /*6d10*/  F2FP.F16.F32.PACK_AB R157, R67, R48 ;  /* 0x00000030439d723e */ /* 0x000fc400000000ff */
[----:B------:R-:W-:Y:S01]  /*6d20*/  FADD.FTZ R8, R158, R15 ;  /* 0x0000000f9e087221 */ /* 0x000fe20000010000 */
[----:B------:R-:W-:Y:S01]  /*6d30*/  FADD.FTZ R13, R50, R13 ;  /* 0x0000000d320d7221 */ /* 0x000fe20000010000 */
[C---:B------:R-:W-:Y:S02]  /*6d40*/  F2FP.F16.F32.PACK_AB R158, R201.reuse, R158 ;  /* 0x0000009ec99e723e */ /* 0x040fe400000000ff */
[----:B------:R-:W-:Y:S01]  /*6d50*/  FADD.FTZ R15, R201, R8 ;  /* 0x00000008c90f7221 */ /* 0x000fe20000010000 */
[C---:B------:R-:W-:Y:S01]  /*6d60*/  FADD.FTZ R13, R71.reuse, R13 ;  /* 0x0000000d470d7221 */ /* 0x040fe20000010000 */
[----:B------:R-:W-:Y:S02]  /*6d70*/  F2FP.F16.F32.PACK_AB R159, R71, R50 ;  /* 0x00000032479f723e */ /* 0x000fe400000000ff */
[----:B------:R-:W-:Y:S01]  /*6d80*/  FADD.FTZ R8, R14, R15 ;  /* 0x0000000f0e087221 */ /* 0x000fe20000010000 */
[----:B0-----:R-:W-:Y:S01]  /*6d90*/  FADD.FTZ R13, R46, R13 ;  /* 0x0000000d2e0d7221 */ /* 0x001fe20000010000 */
[----:B------:R-:W-:-:S02]  /*6da0*/  F2FP.F16.F32.PACK_AB R161, R75, R46 ;  /* 0x0000002e4ba1723e */ /* 0x000fc400000000ff */
[----:B------:R-:W-:Y:S01]  /*6db0*/  FADD.FTZ R3, R203, R8 ;  /* 0x00000008cb037221 */ /* 0x000fe20000010000 */
[----:B------:R-:W-:Y:S01]  /*6dc0*/  FADD.FTZ R13, R75, R13 ;  /* 0x0000000d4b0d7221 */ /* 0x000fe20000010000 */
[----:B------:R-:W-:Y:S01]  /*6dd0*/  F2FP.F16.F32.PACK_AB R163, R79, R30 ;  /* 0x0000001e4fa3723e */ /* 0x000fe200000000ff */
[----:B------:R-:W-:Y:S02]  /*6de0*/  IMAD.MOV.U32 R8, RZ, RZ, R11 ;  /* 0x000000ffff087224 */ /* 0x000fe400078e000b */
[----:B------:R-:W-:Y:S01]  /*6df0*/  FADD.FTZ R4, R20, R3 ;  /* 0x0000000314047221 */ /* 0x000fe20000010000 */
[----:B------:R-:W-:Y:S01]  /*6e00*/  FADD.FTZ R13, R30, R13 ;  /* 0x0000000d1e0d7221 */ /* 0x000fe20000010000 */
[----:B-1----:R-:W-:Y:S02]  /*6e10*/  F2FP.F16.F32.PACK_AB R165, R83, R28 ;  /* 0x0000001c53a5723e */ /* 0x002fe400000000ff */
[----:B------:R-:W-:Y:S01]  /*6e20*/  FADD.FTZ R3, R205, R4 ;  /* 0x00000004cd037221 */ /* 0x000fe20000010000 */
[----:B------:R-:W-:-:S03]  /*6e30*/  FADD.FTZ R13, R79, R13 ;  /* 0x0000000d4f0d7221 */ /* 0x000fc60000010000 */
[----:B------:R-:W-:Y:S01]  /*6e40*/  FADD.FTZ R4, R24, R3 ;  /* 0x0000000318047221 */ /* 0x000fe20000010000 */
[----:B------:R-:W-:-:S03]  /*6e50*/  FADD.FTZ R13, R28, R13 ;  /* 0x0000000d1c0d7221 */ /* 0x000fc60000010000 */
[----:B------:R-:W-:Y:S01]  /*6e60*/  FADD.FTZ R3, R207, R4 ;  /* 0x00000004cf037221 */ /* 0x000fe20000010000 */
[----:B------:R-:W-:-:S03]  /*6e70*/  FADD.FTZ R13, R83, R13 ;  /* 0x0000000d530d7221 */ /* 0x000fc60000010000 */
[----:B------:R-:W-:Y:S01]  /*6e80*/  FADD.FTZ R4, R26, R3 ;  /* 0x000000031a047221 */ /* 0x000fe20000010000 */
[----:B------:R-:W-:Y:S01]  /*6e90*/  FADD.FTZ R13, R10, R13 ;  /* 0x0000000d0a0d7221 */ /* 0x000fe20000010000 */
[----:B------:R-:W-:Y:S02]  /*6ea0*/  IMAD.MOV.U32 R10, RZ, RZ, R16 ;  /* 0x000000ffff0a7224 */ /* 0x000fe400078e0010 */
[----:B------:R-:W-:Y:S01]  /*6eb0*/  FADD.FTZ R4, R85, R4 ;  /* 0x0000000455047221 */ /* 0x000fe20000010000 */
[----:B------:R-:W-:Y:S01]  /*6ec0*/  FADD.FTZ R3, R12, R13 ;  /* 0x0000000d0c037221 */ /* 0x000fe20000010000 */
[----:B------:R-:W-:Y:S01]  /*6ed0*/  IMAD.MOV.U32 R12, RZ, RZ, R9 ;  /* 0x000000ffff0c7224 */ /* 0x000fe200078e0009 */
[----:B------:R-:W-:Y:S06]  /*6ee0*/  @P2 BRA `(.L_x_385) ;  /* 0xffffffd400b02947 */ /* 0x000fec000383ffff */
.L_x_376:
        /* <DEDUP_REMOVED lines=67> */
.L_x_386:
[----:B------:R-:W-:Y:S02]  /*7320*/  LEA R14, R2, R0, 0x3 ;  /* 0x00000000020e7211 */ /* 0x000fe400078e18ff */
[----:B------:R-:W-:-:S04]  /*7330*/  SHF.L.U32 R5, R16, 0x1f, RZ ;  /* 0x0000001f10057819 */ /* 0x000fc800000006ff */
[----:B------:R0:W1:Y:S01]  /*7340*/  SYNCS.PHASECHK.TRANS64.TRYWAIT P2, [R14+URZ+0x34850], R5 ;  /* 0x034850050e0075a7 */ /* 0x000062000804017f */
[----:B------:R-:W-:Y:S05]  /*7350*/  @!P0 BRA `(.L_x_387) ;  /* 0x0000000000048947 */ /* 0x000fea0003800000 */
[----:B------:R-:W-:Y:S01]  /*7360*/  BPT.TRAP 0x1 ;  /* 0x000000040000795c */ /* 0x000fe20000300000 */
.L_x_387:
[----:B-1----:R-:W-:Y:S05]  /*7370*/  @P2 BRA `(.L_x_388) ;  /* 0x0000000000082947 */ /* 0x002fea0003800000 */
[----:B------:R-:W1:Y:S02]  /*7380*/  SYNCS.PHASECHK.TRANS64.TRYWAIT P0, [R14+URZ+0x34850], R5 ;  /* 0x034850050e0075a7 */ /* 0x000e64000800017f */
[----:B-1----:R-:W-:Y:S05]  /*7390*/  @!P0 BRA `(.L_x_389) ;  /* 0x0000009000248947 */ /* 0x002fea0003800000 */
.L_x_388:
[----:B------:R-:W-:Y:S05]  /*73a0*/  WARPSYNC.ALL ;  /* 0x0000000000007948 */ /* 0x000fea0003800000 */
[----:B------:R-:W-:Y:S01]  /*73b0*/  VIADD R0, R0, 0x400 ;  /* 0x0000040000007836 */ /* 0x000fe20000000000 */
[----:B------:R-:W-:Y:S01]  /*73c0*/  WARPGROUP.ARRIVE ;  /* 0x00000000000079c5 */ /* 0x000fe20000000000 */
[----:B------:R-:W-:Y:S01]  /*73d0*/  IMAD.MOV.U32 R21, RZ, RZ, 0x40000040 ;  /* 0x40000040ff157424 */ /* 0x000fe200078e00ff */
[----:B01----:R-:W0:Y:S01]  /*73e0*/  SHFL.BFLY PT, R5, R4, 0x2, 0x1f ;  /* 0x0c401f0004057f89 */ /* 0x003e2200000e0000 */
[----:B------:R-:W-:Y:S01]  /*73f0*/  VIADD R186, R186, 0x1 ;  /* 0x00000001baba7836 */ /* 0x000fe20000000000 */
[----:B------:R-:W-:-:S04]  /*7400*/  SHF.R.U32.HI R0, RZ, 0x4, R0 ;  /* 0x00000004ff007819 */ /* 0x000fc80000011600 */
[----:B------:R-:W-:-:S04]  /*7410*/  LOP3.LUT R0, R0, 0x3fff, RZ, 0xc0, !PT ;  /* 0x00003fff00007812 */ /* 0x000fc800078ec0ff */
[----:B------:R-:W-:Y:S02]  /*7420*/  LOP3.LUT R13, R0, 0x4000000, RZ, 0xfc, !PT ;  /* 0x04000000000d7812 */ /* 0x000fe400078efcff */
[----:B------:R-:W1:Y:S03]  /*7430*/  SHFL.BFLY PT, R0, R3, 0x2, 0x1f ;  /* 0x0c401f0003007f89 */ /* 0x000e6600000e0000 */
[----:B------:R-:W-:Y:S02]  /*7440*/  IMAD R12, R2, 0x800, R13 ;  /* 0x00000800020c7824 */ /* 0x000fe400078e020d */
[----:B------:R-:W-:Y:S02]  /*7450*/  IMAD.MOV.U32 R13, RZ, RZ, 0x40000040 ;  /* 0x40000040ff0d7424 */ /* 0x000fe400078e00ff */
[C---:B------:R-:W-:Y:S01]  /*7460*/  VIADD R20, R12.reuse, 0x80 ;  /* 0x000000800c147836 */ /* 0x040fe20000000000 */
[----:B------:R-:W-:-:S02]  /*7470*/  R2UR UR6, R12 ;  /* 0x000000000c0672ca */ /* 0x000fc400000e0000 */
[----:B------:R-:W-:Y:S01]  /*7480*/  R2UR UR7, R13 ;  /* 0x000000000d0772ca */ /* 0x000fe200000e0000 */
[----:B------:R-:W-:Y:S02]  /*7490*/  IMAD.MOV.U32 R13, RZ, RZ, 0x40000040 ;  /* 0x40000040ff0d7424 */ /* 0x000fe400078e00ff */
[----:B0-----:R-:W-:-:S10]  /*74a0*/  FADD.FTZ R5, R5, R4 ;  /* 0x0000000405057221 */ /* 0x001fd40000010000 */
[----:B------:R-:W-:Y:S01]  /*74b0*/  HGMMA.64x128x16.F32 R24, R180, gdesc[UR4].tnspB, R24, gsb0 ;  /* 0x41e00004b4187df0 */ /* 0x000fe20008000818 */
[----:B------:R-:W-:Y:S01]  /*74c0*/  R2UR UR6, R20 ;  /* 0x00000000140672ca */ /* 0x000fe200000e0000 */
[----:B------:R-:W-:Y:S01]  /*74d0*/  VIADD R20, R12, 0x100 ;  /* 0x000001000c147836 */ /* 0x000fe20000000000 */
[----:B------:R-:W-:Y:S01]  /*74e0*/  R2UR UR7, R21 ;  /* 0x00000000150772ca */ /* 0x000fe200000e0000 */
[----:B------:R-:W-:Y:S02]  /*74f0*/  IMAD.MOV.U32 R21, RZ, RZ, 0x40000040 ;  /* 0x40000040ff157424 */ /* 0x000fe400078e00ff */
[----:B-1----:R-:W-:Y:S02]  /*7500*/  FADD.FTZ R7, R0, R3 ;  /* 0x0000000300077221 */ /* 0x002fe40000010000 */
[----:B------:R-:W0:Y:S04]  /*7510*/  SHFL.BFLY PT, R0, R5, 0x1, 0x1f ;  /* 0x0c201f0005007f89 */ /* 0x000e2800000e0000 */
[----:B------:R-:W1:Y:S01]  /*7520*/  SHFL.BFLY PT, R8, R7, 0x1, 0x1f ;  /* 0x0c201f0007087f89 */ /* 0x000e6200000e0000 */
[----:B0-----:R-:W-:Y:S01]  /*7530*/  FADD.FTZ R15, R5, R0 ;  /* 0x00000000050f7221 */ /* 0x001fe20000010000 */
[----:B------:R-:W-:-:S04]  /*7540*/  IMAD.MOV.U32 R0, RZ, RZ, -0x800000 ;  /* 0xff800000ff007424 */ /* 0x000fc800078e00ff */
[----:B------:R-:W-:-:S13]  /*7550*/  FSETP.NE.FTZ.AND P0, PT, R15, RZ, PT ;  /* 0x000000ff0f00720b */ /* 0x000fda0003f15000 */
[----:B------:R-:W-:Y:S01]  /*7560*/  @P0 FMUL.FTZ R4, R6, 0.69314718246459960938 ;  /* 0x3f31721806040820 */ /* 0x000fe20000410000 */
[----:B------:R-:W-:Y:S02]  /*7570*/  WARPGROUP.DEPBAR.LE gsb0, 0x0 ;  /* 0x00008000000079c5 */ /* 0x000fe40000010000 */
[----:B------:R-:W-:-:S06]  /*7580*/  WARPGROUP.ARRIVE ;  /* 0x00000000000079c5 */ /* 0x000fcc0000000000 */
[----:B------:R-:W-:Y:S01]  /*7590*/  HGMMA.64x128x16.F32 R24, R176, gdesc[UR4].tnspB, R24, gsb0 ;  /* 0x41e00004b0187df0 */ /* 0x000fe20008000818 */
[----:B------:R-:W-:Y:S01]  /*75a0*/  R2UR UR6, R20 ;  /* 0x00000000140672ca */ /* 0x000fe200000e0000 */
[----:B------:R-:W-:Y:S01]  /*75b0*/  VIADD R20, R12, 0x180 ;  /* 0x000001800c147836 */ /* 0x000fe20000000000 */
[----:B------:R-:W-:Y:S01]  /*75c0*/  R2UR UR7, R21 ;  /* 0x00000000150772ca */ /* 0x000fe200000e0000 */
[----:B------:R-:W-:Y:S01]  /*75d0*/  IMAD.MOV.U32 R21, RZ, RZ, 0x40000040 ;  /* 0x40000040ff157424 */ /* 0x000fe200078e00ff */
[----:B------:R-:W-:Y:S02]  /*75e0*/  WARPGROUP.DEPBAR.LE gsb0, 0x0 ;  /* 0x00008000000079c5 */ /* 0x000fe40000010000 */
[----:B------:R-:W-:-:S09]  /*75f0*/  WARPGROUP.ARRIVE ;  /* 0x00000000000079c5 */ /* 0x000fd20000000000 */
[----:B------:R-:W-:Y:S01]  /*7600*/  HGMMA.64x128x16.F32 R24, R172, gdesc[UR4].tnspB, R24, gsb0 ;  /* 0x41e00004ac187df0 */ /* 0x000fe20008000818 */
[----:B------:R-:W-:Y:S02]  /*7610*/  R2UR UR6, R20 ;  /* 0x00000000140672ca */ /* 0x000fe400000e0000 */
[----:B------:R-:W-:Y:S01]  /*7620*/  R2UR UR7, R21 ;  /* 0x00000000150772ca */ /* 0x000fe200000e0000 */
[----:B------:R-:W-:Y:S01]  /*7630*/  IMAD.MOV.U32 R21, RZ, RZ, 0x40000040 ;  /* 0x40000040ff157424 */ /* 0x000fe200078e00ff */
[----:B------:R-:W-:Y:S01]  /*7640*/  IADD3 R20, R12, 0x200, RZ ;  /* 0x000002000c147810 */ /* 0x000fe20007ffe0ff */
[----:B------:R-:W-:Y:S02]  /*7650*/  WARPGROUP.DEPBAR.LE gsb0, 0x0 ;  /* 0x00008000000079c5 */ /* 0x000fe40000010000 */
[----:B------:R-:W-:-:S08]  /*7660*/  WARPGROUP.ARRIVE ;  /* 0x00000000000079c5 */ /* 0x000fd00000000000 */
        /* <DEDUP_REMOVED lines=8> */
[----:B------:R-:W-:Y:S01]  /*76f0*/  R2UR UR6, R20 ;  /* 0x00000000140672ca */ /* 0x000fe200000e0000 */
[C---:B------:R-:W-:Y:S01]  /*7700*/  VIADD R20, R12.reuse, 0x300 ;  /* 0x000003000c147836 */ /* 0x040fe20000000000 */
[----:B------:R-:W-:Y:S01]  /*7710*/  R2UR UR7, R21 ;  /* 0x00000000150772ca */ /* 0x000fe200000e0000 */
[----:B------:R-:W-:Y:S02]  /*7720*/  IMAD.MOV.U32 R21, RZ, RZ, 0x40000040 ;  /* 0x40000040ff157424 */ /* 0x000fe400078e00ff */
[----:B------:R-:W-:Y:S01]  /*7730*/  VIADD R12, R12, 0x380 ;  /* 0x000003800c0c7836 */ /* 0x000fe20000000000 */
[----:B------:R-:W-:Y:S02]  /*7740*/  WARPGROUP.DEPBAR.LE gsb0, 0x0 ;  /* 0x00008000000079c5 */ /* 0x000fe40000010000 */
[----:B------:R-:W-:-:S07]  /*7750*/  WARPGROUP.ARRIVE ;  /* 0x00000000000079c5 */ /* 0x000fce0000000000 */
[----:B------:R-:W-:Y:S01]  /*7760*/  HGMMA.64x128x16.F32 R24, R156, gdesc[UR4].tnspB, R24, gsb0 ;  /* 0x41e000049c187df0 */ /* 0x000fe20008000818 */
[----:B------:R-:W-:Y:S01]  /*7770*/  R2UR UR6, R20 ;  /* 0x00000000140672ca */ /* 0x000fe200000e0000 */
[----:B-1----:R-:W-:Y:S01]  /*7780*/  FADD.FTZ R20, R7, R8 ;  /* 0x0000000807147221 */ /* 0x002fe20000010000 */
[----:B------:R-:W-:Y:S01]  /*7790*/  R2UR UR7, R21 ;  /* 0x00000000150772ca */ /* 0x000fe200000e0000 */
[----:B------:R-:W0:Y:S01]  /*77a0*/  @P0 MUFU.LG2 R8, R15 ;  /* 0x0000000f00080308 */ /* 0x000e220000000c00 */
[----:B------:R-:W-:Y:S02]  /*77b0*/  @!P1 IADD3 R7, R14, 0x34860, RZ ;  /* 0x000348600e079810 */ /* 0x000fe40007ffe0ff */
[----:B------:R-:W-:Y:S02]  /*77c0*/  FSETP.NE.FTZ.AND P3, PT, R20, RZ, PT ;  /* 0x000000ff1400720b */ /* 0x000fe40003f75000 */
[----:B------:R-:W-:-:S11]  /*77d0*/  @!P1 PRMT R7, RZ, 0x654, R7 ;  /* 0x00000654ff079816 */ /* 0x000fd60000000007 */
[----:B------:R-:W1:Y:S01]  /*77e0*/  @P3 MUFU.LG2 R10, R20 ;  /* 0x00000014000a3308 */ /* 0x000e620000000c00 */
[----:B------:R-:W-:Y:S01]  /*77f0*/  @P3 FMUL.FTZ R21, R6, 0.69314718246459960938 ;  /* 0x3f31721806153820 */ /* 0x000fe20000410000 */
[----:B0-----:R-:W-:Y:S01]  /*7800*/  @P0 FMUL.FTZ R5, R8, 0.69314718246459960938 ;  /* 0x3f31721808050820 */ /* 0x001fe20000410000 */
[----:B-1----:R-:W-:-:S04]  /*7810*/  @P3 FMUL.FTZ R10, R10, 0.69314718246459960938 ;  /* 0x3f3172180a0a3820 */ /* 0x002fc80000410000 */
[----:B------:R-:W-:Y:S01]  /*7820*/  @P3 FFMA.FTZ R0, R21, R11, R10 ;  /* 0x0000000b15003223 */ /* 0x000fe2000001000a */
[----:B------:R-:W-:Y:S02]  /*7830*/  WARPGROUP.DEPBAR.LE gsb0, 0x0 ;  /* 0x00008000000079c5 */ /* 0x000fe40000010000 */
[----:B------:R-:W-:-:S06]  /*7840*/  WARPGROUP.ARRIVE ;  /* 0x00000000000079c5 */ /* 0x000fcc0000000000 */
[----:B------:R-:W-:Y:S01]  /*7850*/  HGMMA.64x128x16.F32 R24, R160, gdesc[UR4].tnspB, R24, gsb0 ;  /* 0x41e00004a0187df0 */ /* 0x000fe20008000818 */
[----:B------:R-:W-:Y:S01]  /*7860*/  R2UR UR6, R12 ;  /* 0x000000000c0672ca */ /* 0x000fe200000e0000 */
[----:B------:R-:W-:Y:S01]  /*7870*/  IMAD.MOV.U32 R12, RZ, RZ, RZ ;  /* 0x000000ffff0c7224 */ /* 0x000fe200078e00ff */
[----:B------:R-:W-:Y:S01]  /*7880*/  R2UR UR7, R13 ;  /* 0x000000000d0772ca */ /* 0x000fe200000e0000 */
[----:B------:R-:W-:Y:S02]  /*7890*/  VIADD R13, R2, 0x1 ;  /* 0x00000001020d7836 */ /* 0x000fe40000000000 */
[----:B------:R-:W-:Y:S02]  /*78a0*/  IMAD.MOV.U32 R2, RZ, RZ, RZ ;  /* 0x000000ffff027224 */ /* 0x000fe400078e00ff */
[----:B------:R-:W-:Y:S01]  /*78b0*/  @P3 MUFU.RCP R12, R20 ;  /* 0x00000014000c3308 */ /* 0x000fe20000001000 */
[----:B------:R-:W-:-:S04]  /*78c0*/  ISETP.NE.AND P2, PT, R13, 0x2, PT ;  /* 0x000000020d00780c */ /* 0x000fc80003f45270 */
[----:B------:R-:W-:-:S03]  /*78d0*/  SEL R3, RZ, 0x1, P2 ;  /* 0x00000001ff037807 */ /* 0x000fc60001000000 */
[----:B------:R-:W0:Y:S01]  /*78e0*/  @P0 MUFU.RCP R2, R15 ;  /* 0x0000000f00020308 */ /* 0x000e220000001000 */
[----:B------:R-:W-:Y:S01]  /*78f0*/  LOP3.LUT R16, R16, R3, RZ, 0x3c, !PT ;  /* 0x0000000310107212 */ /* 0x000fe200078e3cff */
[----:B------:R-:W-:Y:S02]  /*7900*/  IMAD.MOV.U32 R3, RZ, RZ, -0x800000 ;  /* 0xff800000ff037424 */ /* 0x000fe400078e00ff */
[----:B------:R-:W-:Y:S01]  /*7910*/  @P0 FFMA.FTZ R3, R4, R9, R5 ;  /* 0x0000000904030223 */ /* 0x000fe20000010005 */
[----:B------:R-:W-:Y:S01]  /*7920*/  PLOP3.LUT P0, PT, PT, PT, PT, 0x8, 0x0 ;  /* 0x000000000000781c */ /* 0x000fe20003f0e170 */
[----:B------:R-:W-:Y:S02]  /*7930*/  WARPGROUP.DEPBAR.LE gsb0, 0x0 ;  /* 0x00008000000079c5 */ /* 0x000fe40000010000 */
[----:B------:R-:W-:-:S06]  /*7940*/  WARPGROUP.ARRIVE ;  /* 0x00000000000079c5 */ /* 0x000fcc0000000000 */
[----:B------:R-:W-:Y:S03]  /*7950*/  HGMMA.64x128x16.F32 R24, R164, gdesc[UR4].tnspB, R24, gsb0 ;  /* 0x41e00004a4187df0 */ /* 0x000fe60008000818 */
[----:B------:R-:W-:Y:S02]  /*7960*/  WARPGROUP.DEPBAR.LE gsb0, 0x0 ;  /* 0x00008000000079c5 */ /* 0x000fe40000010000 */
[-C--:B0-----:R-:W-:Y:S01]  /*7970*/  FMUL.FTZ R95, R24, R2.reuse ;  /* 0x00000002185f7220 */ /* 0x081fe20000410000 */
[-C--:B------:R-:W-:Y:S01]  /*7980*/  FMUL.FTZ R89, R33, R2.reuse ;  /* 0x0000000221597220 */ /* 0x080fe20000410000 */
[-C--:B------:R-:W-:Y:S01]  /*7990*/  FMUL.FTZ R88, R36, R2.reuse ;  /* 0x0000000224587220 */ /* 0x080fe20000410000 */
[----:B------:R0:W-:Y:S01]  /*79a0*/  @!P1 SYNCS.ARRIVE.TRANS64.RED.A1T0 RZ, [R7+URZ], RZ ;  /* 0x000000ff07ff99a7 */ /* 0x0001e2000810043f */
        /* <DEDUP_REMOVED lines=32> */
[-C--:B0-----:R-:W-:Y:S01]  /*7bb0*/  FMUL.FTZ R7, R31, R12.reuse ;  /* 0x0000000c1f077220 */ /* 0x081fe20000410000 */
        /* <DEDUP_REMOVED lines=28> */
[----:B------:R-:W-:-:S07]  /*7d80*/  SEL R2, R13, RZ, P2 ;  /* 0x000000ff0d027207 */ /* 0x000fce0001000000 */
.L_x_368:
[----:B------:R-:W0:Y:S01]  /*7d90*/  S2R R5, SR_CgaCtaId ;  /* 0x0000000000057919 */ /* 0x000e220000008800 */
[----:B------:R-:W-:Y:S01]  /*7da0*/  MOV R28, 0x400 ;  /* 0x00000400001c7802 */ /* 0x000fe20000000f00 */
[----:B------:R-:W-:Y:S01]  /*7db0*/  BSSY B0, `(.L_x_390) ;  /* 0x000022e000007945 */ /* 0x000fe20003800000 */
[----:B------:R-:W-:Y:S02]  /*7dc0*/  BAR.SYNC.DEFER_BLOCKING 0x5, 0x180 ;  /* 0x0146000000007b1d */ /* 0x000fe40000010000 */
[----:B0-----:R-:W-:-:S05]  /*7dd0*/  LEA R28, R5, R28, 0x18 ;  /* 0x0000001c051c7211 */ /* 0x001fca00078ec0ff */
[----:B------:R-:W0:Y:S02]  /*7de0*/  LDS.128 R44, [R28+0x348d0] ;  /* 0x0348d0001c2c7984 */ /* 0x000e240000000c00 */
[----:B0-----:R-:W-:Y:S02]  /*7df0*/  R2UR UR6, R45 ;  /* 0x000000002d0672ca */ /* 0x001fe400000e0000 */
[----:B------:R-:W-:Y:S01]  /*7e00*/  R2UR UR5, R46 ;  /* 0x000000002e0572ca */ /* 0x000fe200000e0000 */
[----:B------:R-:W-:Y:S06]  /*7e10*/  BAR.ARV 0x4, 0x180 ;  /* 0x0106000000007b1d */ /* 0x000fec0000002000 */
[----:B------:R-:W-:Y:S08]  /*7e20*/  @P0 BRA `(.L_x_391) ;  /* 0x0000001400700947 */ /* 0x000ff00003800000 */
[----:B------:R-:W0:Y:S01]  /*7e30*/  S2R R5, SR_SWINHI ;  /* 0x0000000000057919 */ /* 0x000e220000002f00 */
[----:B------:R-:W-:Y:S01]  /*7e40*/  F2FP.F16.F32.PACK_AB R7, R7, R8 ;  /* 0x000000080707723e */ /* 0x000fe200000000ff */
[----:B------:R-:W-:Y:S01]  /*7e50*/  ULDC.64 UR8, c[0x0][0xc00] ;  /* 0x0003000000087ab9 */ /* 0x000fe20000000a00 */
[----:B------:R-:W-:Y:S01]  /*7e60*/  F2FP.F16.F32.PACK_AB R6, R6, R91 ;  /* 0x0000005b0606723e */ /* 0x000fe200000000ff */
[----:B------:R-:W-:Y:S01]  /*7e70*/  UISETP.NE.U32.AND UP0, UPT, UR8, URZ, UPT ;  /* 0x0000003f0800728c */ /* 0x000fe2000bf05070 */
[----:B------:R-:W-:Y:S01]  /*7e80*/  F2FP.F16.F32.PACK_AB R64, R65, R64 ;  /* 0x000000404140723e */ /* 0x000fe200000000ff */
[----:B------:R-:W-:Y:S01]  /*7e90*/  ULDC.64 UR10, c[0x0][0x208] ;  /* 0x00008200000a7ab9 */ /* 0x000fe20000000a00 */
[----:B------:R-:W-:Y:S01]  /*7ea0*/  F2FP.F16.F32.PACK_AB R65, R67, R66 ;  /* 0x000000424341723e */ /* 0x000fe200000000ff */
[----:B------:R-:W-:Y:S01]  /*7eb0*/  UISETP.NE.AND.EX UP0, UPT, UR9, URZ, UPT, UP0 ;  /* 0x0000003f0900728c */ /* 0x000fe2000bf05300 */
[----:B------:R-:W-:Y:S02]  /*7ec0*/  F2FP.F16.F32.PACK_AB R72, R73, R72 ;  /* 0x000000484948723e */ /* 0x000fe400000000ff */
[----:B------:R-:W-:Y:S01]  /*7ed0*/  F2FP.F16.F32.PACK_AB R66, R69, R68 ;  /* 0x000000444542723e */ /* 0x000fe200000000ff */
[----:B------:R-:W-:Y:S01]  /*7ee0*/  ULDC.64 UR8, c[0x0][0xc00] ;  /* 0x0003000000087ab9 */ /* 0x000fe20000000a00 */
[----:B------:R-:W-:Y:S01]  /*7ef0*/  F2FP.F16.F32.PACK_AB R67, R71, R70 ;  /* 0x000000464743723e */ /* 0x000fe200000000ff */
[----:B------:R-:W-:Y:S01]  /*7f00*/  UIMAD.WIDE UR8, UR61, 0x4, UR8 ;  /* 0x000000043d0878a5 */ /* 0x000fe2000f8e0208 */
[----:B------:R-:W-:-:S02]  /*7f10*/  F2FP.F16.F32.PACK_AB R73, R75, R74 ;  /* 0x0000004a4b49723e */ /* 0x000fc400000000ff */
[----:B------:R-:W-:Y:S02]  /*7f20*/  F2FP.F16.F32.PACK_AB R80, R81, R80 ;  /* 0x000000505150723e */ /* 0x000fe400000000ff */
[----:B------:R-:W-:Y:S02]  /*7f30*/  F2FP.F16.F32.PACK_AB R74, R77, R76 ;  /* 0x0000004c4d4a723e */ /* 0x000fe400000000ff */
[----:B------:R-:W-:Y:S02]  /*7f40*/  F2FP.F16.F32.PACK_AB R75, R79, R78 ;  /* 0x0000004e4f4b723e */ /* 0x000fe400000000ff */
[----:B------:R-:W-:Y:S02]  /*7f50*/  F2FP.F16.F32.PACK_AB R81, R83, R82 ;  /* 0x000000525351723e */ /* 0x000fe400000000ff */
[----:B------:R-:W-:Y:S02]  /*7f60*/  F2FP.F16.F32.PACK_AB R82, R85, R84 ;  /* 0x000000545552723e */ /* 0x000fe400000000ff */
[----:B------:R-:W-:-:S02]  /*7f70*/  F2FP.F16.F32.PACK_AB R83, R87, R86 ;  /* 0x000000565753723e */ /* 0x000fc400000000ff */
[----:B------:R-:W-:Y:S02]  /*7f80*/  R2UR UR4, R185 ;  /* 0x00000000b90472ca */ /* 0x000fe400000e0000 */
[----:B------:R-:W-:Y:S02]  /*7f90*/  R2UR UR12, R23 ;  /* 0x00000000170c72ca */ /* 0x000fe400000e0000 */
[----:B------:R-:W-:Y:S02]  /*7fa0*/  MOV R20, R28 ;  /* 0x0000001c00147202 */ /* 0x000fe40000000f00 */
[----:B0-----:R-:W-:-:S03]  /*7fb0*/  MOV R21, R5 ;  /* 0x0000000500157202 */ /* 0x001fc60000000f00 */
[----:B------:R-:W-:-:S03]  /*7fc0*/  IMAD.WIDE R4, R192, 0x2, R20 ;  /* 0x00000002c0047825 */ /* 0x000fc600078e0214 */
[C---:B------:R-:W-:Y:S02]  /*7fd0*/  LOP3.LUT R9, R4.reuse, 0x380, RZ, 0xc0, !PT ;  /* 0x0000038004097812 */ /* 0x040fe400078ec0ff */
[C---:B------:R-:W-:Y:S02]  /*7fe0*/  IADD3 R97, P5, R4.reuse, 0x40, RZ ;  /* 0x0000004004617810 */ /* 0x040fe40007fbe0ff */
[C---:B------:R-:W-:Y:S02]  /*7ff0*/  IADD3 R99, P4, R4.reuse, 0x60, RZ ;  /* 0x0000006004637810 */ /* 0x040fe40007f9e0ff */
[----:B------:R-:W-:Y:S01]  /*8000*/  SHF.R.U64 R9, R9, 0x3, RZ ;  /* 0x0000000309097819 */ /* 0x000fe200000012ff */
[--C-:B------:R-:W-:Y:S01]  /*8010*/  IMAD.X R27, RZ, RZ, R5.reuse, P5 ;  /* 0x000000ffff1b7224 */ /* 0x100fe200028e0605 */
[C---:B------:R-:W-:Y:S01]  /*8020*/  IADD3 R45, P6, R4.reuse, 0x20, RZ ;  /* 0x00000020042d7810 */ /* 0x040fe20007fde0ff */
[----:B------:R-:W-:Y:S01]  /*8030*/  IMAD.X R15, RZ, RZ, R5, P4 ;  /* 0x000000ffff0f7224 */ /* 0x000fe200020e0605 */
[----:B------:R-:W-:-:S02]  /*8040*/  IADD3 R101, P3, R4, 0x4000, RZ ;  /* 0x0000400004657810 */ /* 0x000fc40007f7e0ff */
[C---:B------:R-:W-:Y:S01]  /*8050*/  IADD3 R103, P2, R4.reuse, 0x4020, RZ ;  /* 0x0000402004677810 */ /* 0x040fe20007f5e0ff */
[--C-:B------:R-:W-:Y:S01]  /*8060*/  IMAD.X R31, RZ, RZ, R5.reuse, P6 ;  /* 0x000000ffff1f7224 */ /* 0x100fe200030e0605 */
[C---:B------:R-:W-:Y:S01]  /*8070*/  IADD3 R105, P1, R4.reuse, 0x4040, RZ ;  /* 0x0000404004697810 */ /* 0x040fe20007f3e0ff */
[--C-:B------:R-:W-:Y:S01]  /*8080*/  IMAD.X R13, RZ, RZ, R5.reuse, P3 ;  /* 0x000000ffff0d7224 */ /* 0x100fe200018e0605 */
[----:B------:R-:W-:Y:S01]  /*8090*/  BAR.SYNC.DEFER_BLOCKING 0x1, 0x100 ;  /* 0x0044000000007b1d */ /* 0x000fe20000010000 */
[----:B------:R-:W-:Y:S01]  /*80a0*/  IADD3 R107, P0, R4, 0x4060, RZ ;  /* 0x00004060046b7810 */ /* 0x000fe20007f1e0ff */
[--C-:B------:R-:W-:Y:S01]  /*80b0*/  IMAD.X R11, RZ, RZ, R5.reuse, P2 ;  /* 0x000000ffff0b7224 */ /* 0x100fe200010e0605 */
[----:B------:R-:W-:Y:S02]  /*80c0*/  LOP3.LUT R14, R97, 0x380, RZ, 0xc0, !PT ;  /* 0x00000380610e7812 */ /* 0x000fe400078ec0ff */
[----:B------:R-:W-:Y:S01]  /*80d0*/  LOP3.LUT R4, R9, R4, RZ, 0x3c, !PT ;  /* 0x0000000409047212 */ /* 0x000fe200078e3cff */
[----:B------:R-:W-:Y:S01]  /*80e0*/  IMAD.X R25, RZ, RZ, R5, P0 ;  /* 0x000000ffff197224 */ /* 0x000fe200000e0605 */
[----:B------:R-:W-:-:S02]  /*80f0*/  LOP3.LUT R44, R99, 0x380, RZ, 0xc0, !PT ;  /* 0x00000380632c7812 */ /* 0x000fc400078ec0ff */
[----:B------:R-:W-:Y:S02]  /*8100*/  SHF.R.U64 R14, R14, 0x3, RZ ;  /* 0x000000030e0e7819 */ /* 0x000fe400000012ff */
[-C--:B------:R-:W-:Y:S02]  /*8110*/  IADD3.X R9, RZ, R5.reuse, RZ, P1, !PT ;  /* 0x00000005ff097210 */ /* 0x080fe40000ffe4ff */
[----:B------:R-:W-:Y:S02]  /*8120*/  SHF.R.U64 R44, R44, 0x3, RZ ;  /* 0x000000032c2c7819 */ /* 0x000fe400000012ff */
[----:B------:R-:W-:Y:S02]  /*8130*/  MOV R92, R4 ;  /* 0x00000004005c7202 */ /* 0x000fe40000000f00 */
[----:B------:R-:W-:Y:S02]  /*8140*/  LOP3.LUT R12, R45, 0x380, RZ, 0xc0, !PT ;  /* 0x000003802d0c7812 */ /* 0x000fe400078ec0ff */
[----:B------:R-:W-:-:S02]  /*8150*/  F2FP.F16.F32.PACK_AB R4, R24, R95 ;  /* 0x0000005f1804723e */ /* 0x000fc400000000ff */
[----:B------:R-:W-:Y:S02]  /*8160*/  F2FP.F16.F32.PACK_AB R5, R10, R93 ;  /* 0x0000005d0a05723e */ /* 0x000fe400000000ff */
[----:B------:R-:W-:Y:S02]  /*8170*/  LOP3.LUT R10, R103, 0x380, RZ, 0xc0, !PT ;  /* 0x00000380670a7812 */ /* 0x000fe400078ec0ff */
[----:B------:R-:W-:Y:S01]  /*8180*/  LOP3.LUT R24, R105, 0x380, RZ, 0xc0, !PT ;  /* 0x0000038069187812 */ /* 0x000fe200078ec0ff */
[----:B------:R0:W-:Y:S01]  /*8190*/  STSM.16.M88.4 [R92], R4 ;  /* 0x000000045c007844 */ /* 0x0001e20000000200 */
[----:B------:R-:W-:Y:S02]  /*81a0*/  LOP3.LUT R26, R14, R97, RZ, 0x3c, !PT ;  /* 0x000000610e1a7212 */ /* 0x000fe400078e3cff */
[----:B------:R-:W-:Y:S02]  /*81b0*/  LOP3.LUT R46, R101, 0x380, RZ, 0xc0, !PT ;  /* 0x00000380652e7812 */ /* 0x000fe400078ec0ff */
[----:B------:R-:W-:-:S02]  /*81c0*/  LOP3.LUT R14, R44, R99, RZ, 0x3c, !PT ;  /* 0x000000632c0e7212 */ /* 0x000fc400078e3cff */
[----:B------:R-:W-:Y:S02]  /*81d0*/  SHF.R.U64 R12, R12, 0x3, RZ ;  /* 0x000000030c0c7819 */ /* 0x000fe400000012ff */
[----:B------:R-:W-:Y:S02]  /*81e0*/  LOP3.LUT R44, R107, 0x380, RZ, 0xc0, !PT ;  /* 0x000003806b2c7812 */ /* 0x000fe400078ec0ff */
[----:B------:R-:W-:Y:S02]  /*81f0*/  SHF.R.U64 R10, R10, 0x3, RZ ;  /* 0x000000030a0a7819 */ /* 0x000fe400000012ff */
[----:B------:R-:W-:Y:S02]  /*8200*/  SHF.R.U64 R24, R24, 0x3, RZ ;  /* 0x0000000318187819 */ /* 0x000fe400000012ff */
[----:B------:R-:W-:Y:S02]  /*8210*/  SHF.R.U64 R46, R46, 0x3, RZ ;  /* 0x000000032e2e7819 */ /* 0x000fe400000012ff */
[----:B------:R-:W-:-:S02]  /*8220*/  LOP3.LUT R30, R12, R45, RZ, 0x3c, !PT ;  /* 0x0000002d0c1e7212 */ /* 0x000fc400078e3cff */
[----:B------:R-:W-:Y:S02]  /*8230*/  SHF.R.U64 R44, R44, 0x3, RZ ;  /* 0x000000032c2c7819 */ /* 0x000fe400000012ff */
[----:B------:R-:W-:Y:S02]  /*8240*/  LOP3.LUT R10, R10, R103, RZ, 0x3c, !PT ;  /* 0x000000670a0a7212 */ /* 0x000fe400078e3cff */
[----:B------:R-:W-:Y:S02]  /*8250*/  LOP3.LUT R8, R24, R105, RZ, 0x3c, !PT ;  /* 0x0000006918087212 */ /* 0x000fe400078e3cff */
[----:B------:R-:W-:Y:S02]  /*8260*/  LOP3.LUT R12, R46, R101, RZ, 0x3c, !PT ;  /* 0x000000652e0c7212 */ /* 0x000fe400078e3cff */
[----:B------:R-:W-:Y:S02]  /*8270*/  LOP3.LUT R24, R44, R107, RZ, 0x3c, !PT ;  /* 0x0000006b2c187212 */ /* 0x000fe400078e3cff */
[----:B------:R-:W-:-:S02]  /*8280*/  MOV R91, R30 ;  /* 0x0000001e005b7202 */ /* 0x000fc40000000f00 */
[----:B------:R-:W-:Y:S02]  /*8290*/  MOV R31, R10 ;  /* 0x0000000a001f7202 */ /* 0x000fe40000000f00 */
[----:B------:R-:W-:Y:S02]  /*82a0*/  MOV R30, R8 ;  /* 0x00000008001e7202 */ /* 0x000fe40000000f00 */
[----:B------:R-:W-:Y:S02]  /*82b0*/  F2FP.F16.F32.PACK_AB R8, R89, R90 ;  /* 0x0000005a5908723e */ /* 0x000fe400000000ff */
[----:B------:R-:W-:Y:S02]  /*82c0*/  F2FP.F16.F32.PACK_AB R9, R35, R34 ;  /* 0x000000222309723e */ /* 0x000fe400000000ff */
[----:B------:R-:W-:Y:S02]  /*82d0*/  F2FP.F16.F32.PACK_AB R10, R37, R88 ;  /* 0x00000058250a723e */ /* 0x000fe400000000ff */
[----:B------:R-:W-:-:S02]  /*82e0*/  F2FP.F16.F32.PACK_AB R11, R39, R38 ;  /* 0x00000026270b723e */ /* 0x000fc400000000ff */
[----:B------:R-:W-:Y:S02]  /*82f0*/  MOV R46, R26 ;  /* 0x0000001a002e7202 */ /* 0x000fe40000000f00 */
[----:B------:R-:W-:Y:S01]  /*8300*/  MOV R45, R14 ;  /* 0x0000000e002d7202 */ /* 0x000fe20000000f00 */
[----:B------:R-:W-:Y:S01]  /*8310*/  STSM.16.M88.4 [R91], R8 ;  /* 0x000000085b007844 */ /* 0x000fe20000000200 */
[----:B------:R-:W-:Y:S02]  /*8320*/  MOV R44, R12 ;  /* 0x0000000c002c7202 */ /* 0x000fe40000000f00 */
[----:B0-----:R-:W-:Y:S02]  /*8330*/  F2FP.F16.F32.PACK_AB R4, R41, R40 ;  /* 0x000000282904723e */ /* 0x001fe400000000ff */
[----:B------:R-:W-:Y:S02]  /*8340*/  F2FP.F16.F32.PACK_AB R5, R43, R42 ;  /* 0x0000002a2b05723e */ /* 0x000fe400000000ff */
[----:B------:R-:W-:-:S02]  /*8350*/  F2FP.F16.F32.PACK_AB R6, R33, R36 ;  /* 0x000000242106723e */ /* 0x000fc400000000ff */
[----:B------:R-:W-:Y:S02]  /*8360*/  F2FP.F16.F32.PACK_AB R7, R29, R32 ;  /* 0x000000201d07723e */ /* 0x000fe400000000ff */
[----:B------:R-:W-:Y:S02]  /*8370*/  F2FP.F16.F32.PACK_AB R12, R49, R48 ;  /* 0x00000030310c723e */ /* 0x000fe400000000ff */
[----:B------:R-:W-:Y:S01]  /*8380*/  F2FP.F16.F32.PACK_AB R13, R51, R50 ;  /* 0x00000032330d723e */ /* 0x000fe200000000ff */
[----:B------:R0:W-:Y:S01]  /*8390*/  STSM.16.M88.4 [R46], R4 ;  /* 0x000000042e007844 */ /* 0x0001e20000000200 */
[----:B------:R-:W-:Y:S02]  /*83a0*/  F2FP.F16.F32.PACK_AB R14, R53, R52 ;  /* 0x00000034350e723e */ /* 0x000fe400000000ff */
[----:B------:R-:W-:Y:S02]  /*83b0*/  F2FP.F16.F32.PACK_AB R15, R55, R54 ;  /* 0x00000036370f723e */ /* 0x000fe400000000ff */
[----:B------:R-:W-:-:S02]  /*83c0*/  MOV R29, R24 ;  /* 0x00000018001d7202 */ /* 0x000fc40000000f00 */
[----:B------:R-:W-:Y:S01]  /*83d0*/  F2FP.F16.F32.PACK_AB R24, R57, R56 ;  /* 0x000000383918723e */ /* 0x000fe200000000ff */
[----:B------:R1:W-:Y:S01]  /*83e0*/  STSM.16.M88.4 [R45], R12 ;  /* 0x0000000c2d007844 */ /* 0x0003e20000000200 */
[----:B------:R-:W-:Y:S02]  /*83f0*/  F2FP.F16.F32.PACK_AB R25, R59, R58 ;  /* 0x0000003a3b19723e */ /* 0x000fe400000000ff */
[----:B------:R-:W-:Y:S02]  /*8400*/  F2FP.F16.F32.PACK_AB R26, R61, R60 ;  /* 0x0000003c3d1a723e */ /* 0x000fe400000000ff */
[----:B------:R-:W-:Y:S02]  /*8410*/  F2FP.F16.F32.PACK_AB R27, R63, R62 ;  /* 0x0000003e3f1b723e */ /* 0x000fe400000000ff */
[----:B------:R-:W-:Y:S01]  /*8420*/  PLOP3.LUT P0, PT, PT, PT, UP0, 0x80, 0x0 ;  /* 0x000000000000781c */ /* 0x000fe20003f0f008 */
[----:B0-----:R-:W-:Y:S01]  /*8430*/  IMAD.U32 R4, RZ, RZ, UR8 ;  /* 0x00000008ff047e24 */ /* 0x001fe2000f8e00ff */
[----:B------:R-:W0:Y:S01]  /*8440*/  LDC R46, c[0x0][0xbe8] ;  /* 0x0002fa00ff2e7b82 */ /* 0x000e220000000800 */
[----:B------:R2:W-:Y:S01]  /*8450*/  STSM.16.M88.4 [R44], R24 ;  /* 0x000000182c007844 */ /* 0x0005e20000000200 */
[----:B------:R-:W-:Y:S01]  /*8460*/  IMAD.U32 R5, RZ, RZ, UR9 ;  /* 0x00000009ff057e24 */ /* 0x000fe2000f8e00ff */
[----:B------:R-:W-:-:S02]  /*8470*/  ULDC.64 UR8, c[0x0][0xc08] ;  /* 0x0003020000087ab9 */ /* 0x000fc40000000a00 */
[----:B------:R2:W-:Y:S04]  /*8480*/  STSM.16.M88.4 [R31], R64 ;  /* 0x000000401f007844 */ /* 0x0005e80000000200 */
[----:B------:R2:W-:Y:S04]  /*8490*/  STSM.16.M88.4 [R30], R72 ;  /* 0x000000481e007844 */ /* 0x0005e80000000200 */
[----:B------:R2:W-:Y:S01]  /*84a0*/  STSM.16.M88.4 [R29], R80 ;  /* 0x000000501d007844 */ /* 0x0005e20000000200 */
[----:B------:R-:W-:Y:S06]  /*84b0*/  BAR.SYNC.DEFER_BLOCKING 0x1, 0x100 ;  /* 0x0044000000007b1d */ /* 0x000fec0000010000 */
[----:B------:R-:W3:Y:S01]  /*84c0*/  @P0 LDG.E R6, desc[UR10][R4.64] ;  /* 0x0000000a04060981 */ /* 0x000ee2000c1e1900 */
[----:B0-----:R-:W-:Y:S01]  /*84d0*/  ISETP.NE.AND P1, PT, R46, 0x1, PT ;  /* 0x000000012e00780c */ /* 0x001fe20003f25270 */
[----:B------:R-:W-:Y:S01]  /*84e0*/  UISETP.NE.U32.AND UP1, UPT, UR8, URZ, UPT ;  /* 0x0000003f0800728c */ /* 0x000fe2000bf25070 */
[----:B-1----:R-:W-:Y:S01]  /*84f0*/  IMAD.U32 R12, RZ, RZ, UR12 ;  /* 0x0000000cff0c7e24 */ /* 0x002fe2000f8e00ff */
[----:B------:R-:W-:-:S02]  /*8500*/  ULDC UR7, c[0x0][0xa88] ;  /* 0x0002a20000077ab9 */ /* 0x000fc40000000800 */
[----:B------:R-:W-:Y:S01]  /*8510*/  UISETP.NE.AND.EX UP1, UPT, UR9, URZ, UPT, UP1 ;  /* 0x0000003f0900728c */ /* 0x000fe2000bf25310 */
[----:B------:R-:W-:-:S05]  /*8520*/  IMAD.U32 R7, RZ, RZ, UR7 ;  /* 0x00000007ff077e24 */ /* 0x000fca000f8e00ff */
[----:B------:R-:W-:Y:S02]  /*8530*/  PLOP3.LUT P2, PT, PT, PT, UP1, 0x80, 0x0 ;  /* 0x000000000000781c */ /* 0x000fe40003f4f018 */
[----:B------:R-:W0:Y:S03]  /*8540*/  @P1 LDC R8, c[0x0][0xbec] ;  /* 0x0002fb00ff081b82 */ /* 0x000e260000000800 */
[----:B------:R-:W-:-:S04]  /*8550*/  @UP1 ULEA UR8, UP2, UR61, UR8, 0x2 ;  /* 0x000000083d081291 */ /* 0x000fc8000f84103f */
[----:B------:R-:W-:Y:S01]  /*8560*/  @UP1 ULEA.HI.X UR9, UR61, UR9, UR4, 0x2, UP2 ;  /* 0x000000093d091291 */ /* 0x000fe200090f1404 */
[----:B------:R-:W1:Y:S01]  /*8570*/  @P1 LDC R10, c[0x0][0xbf0] ;  /* 0x0002fc00ff0a1b82 */ /* 0x000e620000000800 */
[----:B------:R-:W-:Y:S01]  /*8580*/  IMAD.U32 R14, RZ, RZ, UR8 ;  /* 0x00000008ff0e7e24 */ /* 0x000fe2000f8e00ff */
[----:B------:R-:W-:-:S03]  /*8590*/  UMOV UR4, URZ ;  /* 0x0000003f00047c82 */ /* 0x000fc60008000000 */
[----:B------:R-:W-:-:S05]  /*85a0*/  IMAD.U32 R15, RZ, RZ, UR9 ;  /* 0x00000009ff0f7e24 */ /* 0x000fca000f8e00ff */
[----:B------:R2:W5:Y:S01]  /*85b0*/  @P2 LDG.E R7, desc[UR10][R14.64] ;  /* 0x0000000a0e072981 */ /* 0x000562000c1e1900 */
[----:B---3--:R-:W-:Y:S01]  /*85c0*/  @P0 R2UR UR4, R6 ;  /* 0x00000000060402ca */ /* 0x008fe200000e0000 */
[----:B012---:R-:W-:-:S14]  /*85d0*/  @P2 BRA `(.L_x_392) ;  /* 0x0000000000142947 */ /* 0x007fdc0003800000 */
[----:B------:R-:W-:Y:S05]  /*85e0*/  @!P0 BRA `(.L_x_392) ;  /* 0x0000000000108947 */ /* 0x000fea0003800000 */
[----:B------:R-:W-:Y:S02]  /*85f0*/  ULDC.64 UR8, c[0x0][0x208] ;  /* 0x0000820000087ab9 */ /* 0x000fe40000000a00 */
[----:B------:R-:W2:Y:S04]  /*8600*/  LDG.E R6, desc[UR8][R4.64] ;  /* 0x0000000804067981 */ /* 0x000ea8000c1e1900 */
[----:B-----5:R-:W2:Y:S02]  /*8610*/  LDG.E R7, desc[UR8][R4.64+0x4] ;  /* 0x0000040804077981 */ /* 0x020ea4000c1e1900 */
[----:B--2---:R-:W-:-:S07]  /*8620*/  IMAD.IADD R7, R7, 0x1, -R6 ;  /* 0x0000000107077824 */ /* 0x004fce00078e0a06 */
.L_x_392:
[----:B------:R-:W-:Y:S01]  /*8630*/  R2UR UR17, R22 ;  /* 0x00000000161172ca */ /* 0x000fe200000e0000 */
[----:B------:R-:W-:Y:S01]  /*8640*/  ULDC.64 UR12, c[0x0][0xb90] ;  /* 0x0002e400000c7ab9 */ /* 0x000fe20000000a00 */
[----:B------:R-:W-:Y:S01]  /*8650*/  R2UR UR15, R185 ;  /* 0x00000000b90f72ca */ /* 0x000fe200000e0000 */
[----:B------:R-:W-:Y:S01]  /*8660*/  USHF.R.S32.HI UR11, URZ, 0x1f, UR4 ;  /* 0x0000001f3f0b7899 */ /* 0x000fe20008011404 */
[----:B------:R-:W-:Y:S01]  /*8670*/  IMAD R11, R12, 0x80, R191 ;  /* 0x000000800c0b7824 */ /* 0x000fe200078e02bf */
[----:B------:R-:W-:Y:S01]  /*8680*/  UMOV UR10, UR4 ;  /* 0x00000004000a7c82 */ /* 0x000fe20008000000 */
[----:B------:R-:W-:Y:S01]  /*8690*/  USEL UR61, UR61, URZ, !UP0 ;  /* 0x0000003f3d3d7287 */ /* 0x000fe2000c000000 */
[----:B------:R-:W-:Y:S01]  /*86a0*/  R2UR UR16, R23 ;  /* 0x00000000171072ca */ /* 0x000fe200000e0000 */
[----:B------:R-:W-:Y:S01]  /*86b0*/  @P1 IMAD.HI.U32 R5, R11, R8, RZ ;  /* 0x000000080b051227 */ /* 0x000fe200078e00ff */
[----:B------:R-:W-:Y:S01]  /*86c0*/  MOV R4, R11 ;  /* 0x0000000b00047202 */ /* 0x000fe20000000f00 */
[----:B------:R-:W0:Y:S01]  /*86d0*/  @P1 LDC R29, c[0x0][0xbec] ;  /* 0x0002fb00ff1d1b82 */ /* 0x000e220000000800 */
[----:B------:R-:W-:Y:S01]  /*86e0*/  ULDC.64 UR18, c[0x0][0x208] ;  /* 0x0000820000127ab9 */ /* 0x000fe20000000a00 */
[----:B-----5:R-:W-:Y:S01]  /*86f0*/  IMAD R49, R7, R46, RZ ;  /* 0x0000002e07317224 */ /* 0x020fe200078e02ff */
[----:B------:R-:W-:Y:S01]  /*8700*/  USHF.R.S32.HI UR14, URZ, 0x1f, UR17 ;  /* 0x0000001f3f0e7899 */ /* 0x000fe20008011411 */
[----:B------:R-:W-:Y:S01]  /*8710*/  @P1 SHF.R.U32.HI R4, RZ, R10, R5 ;  /* 0x0000000aff041219 */ /* 0x000fe20000011605 */
[----:B------:R-:W-:Y:S01]  /*8720*/  UIMAD.WIDE.U32 UR8, UR17, UR12, UR10 ;  /* 0x0000000c110872a5 */ /* 0x000fe2000f8e000a */
[----:B------:R-:W-:Y:S01]  /*8730*/  IMAD R5, R184, 0x40, R17 ;  /* 0x00000040b8057824 */ /* 0x000fe200078e0211 */
[----:B------:R-:W-:-:S02]  /*8740*/  UIMAD UR7, UR14, UR12, URZ ;  /* 0x0000000c0e0772a4 */ /* 0x000fc4000f8e023f */
[----:B------:R-:W-:Y:S01]  /*8750*/  USEL UR15, UR15, URZ, !UP0 ;  /* 0x0000003f0f0f7287 */ /* 0x000fe2000c000000 */
[----:B------:R-:W-:Y:S01]  /*8760*/  IMAD.MOV R9, RZ, RZ, -R4 ;  /* 0x000000ffff097224 */ /* 0x000fe200078e0a04 */
[----:B------:R-:W-:Y:S01]  /*8770*/  UIMAD UR7, UR17, UR13, UR7 ;  /* 0x0000000d110772a4 */ /* 0x000fe2000f8e0207 */
[----:B------:R-:W-:Y:S01]  /*8780*/  IMAD.WIDE R20, R5, 0x2, R20 ;  /* 0x0000000205147825 */ /* 0x000fe200078e0214 */
[----:B------:R-:W-:Y:S01]  /*8790*/  SHF.R.S32.HI R5, RZ, 0x1f, R4 ;  /* 0x0000001fff057819 */ /* 0x000fe20000011404 */
[----:B------:R-:W-:Y:S01]  /*87a0*/  ULDC.64 UR12, c[0x0][0xb98] ;  /* 0x0002e600000c7ab9 */ /* 0x000fe20000000a00 */
[----:B------:R-:W-:Y:S01]  /*87b0*/  UIADD3 UR9, UR9, UR7, URZ ;  /* 0x0000000709097290 */ /* 0x000fe2000fffe03f */
[----:B------:R-:W-:Y:S01]  /*87c0*/  IMAD R9, R46, R9, R11 ;  /* 0x000000092e097224 */ /* 0x000fe200078e020b */
[----:B------:R-:W-:Y:S01]  /*87d0*/  UIMAD UR7, UR15, UR12, URZ ;  /* 0x0000000c0f0772a4 */ /* 0x000fe2000f8e023f */
[C---:B------:R-:W-:Y:S01]  /*87e0*/  IADD3 R13, P3, R20.reuse, 0x2000, RZ ;  /* 0x00002000140d7810 */ /* 0x040fe20007f7e0ff */
[----:B------:R-:W-:Y:S01]  /*87f0*/  UIMAD.WIDE.U32 UR8, UR61, UR12, UR8 ;  /* 0x0000000c3d0872a5 */ /* 0x000fe2000f8e0008 */
[----:B------:R-:W-:Y:S01]  /*8800*/  IADD3 R15, P0, R20, 0x1000, RZ ;  /* 0x00001000140f7810 */ /* 0x000fe20007f1e0ff */
[----:B------:R-:W-:Y:S01]  /*8810*/  UIMAD UR7, UR61, UR13, UR7 ;  /* 0x0000000d3d0772a4 */ /* 0x000fe2000f8e0207 */
[----:B------:R-:W-:Y:S01]  /*8820*/  LOP3.LUT R8, R13, 0x380, RZ, 0xc0, !PT ;  /* 0x000003800d087812 */ /* 0x000fe200078ec0ff */
[----:B------:R-:W-:Y:S01]  /*8830*/  IMAD.U32 R22, RZ, RZ, UR16 ;  /* 0x00000010ff167e24 */ /* 0x000fe2000f8e00ff */
[----:B------:R-:W-:Y:S01]  /*8840*/  ULDC.64 UR12, c[0x0][0xaa0] ;  /* 0x0002a800000c7ab9 */ /* 0x000fe20000000a00 */
[----:B------:R-:W-:-:S02]  /*8850*/  IADD3 R4, P2, R4, UR8, RZ ;  /* 0x0000000804047c10 */ /* 0x000fc4000ff5e0ff */
[----:B------:R-:W-:Y:S01]  /*8860*/  IMAD.U32 R6, RZ, RZ, UR7 ;  /* 0x00000007ff067e24 */ /* 0x000fe2000f8e00ff */
[----:B------:R-:W-:Y:S01]  /*8870*/  SHF.R.U64 R8, R8, 0x3, RZ ;  /* 0x0000000308087819 */ /* 0x000fe200000012ff */
[----:B------:R-:W-:Y:S01]  /*8880*/  IMAD R22, R22, 0x80, R189 ;  /* 0x0000008016167824 */ /* 0x000fe200078e02bd */
[----:B------:R-:W-:Y:S02]  /*8890*/  IADD3 R41, P6, R20, 0x4000, RZ ;  /* 0x0000400014297810 */ /* 0x000fe40007fde0ff */
[----:B------:R-:W-:Y:S01]  /*88a0*/  IADD3.X R5, R5, UR9, R6, P2, !PT ;  /* 0x0000000905057c10 */ /* 0x000fe200097fe406 */
[----:B------:R-:W-:Y:S01]  /*88b0*/  ULDC.64 UR8, c[0x0][0xb88] ;  /* 0x0002e20000087ab9 */ /* 0x000fe20000000a00 */
[----:B------:R-:W-:Y:S02]  /*88c0*/  SHF.R.S32.HI R6, RZ, 0x1f, R9 ;  /* 0x0000001fff067819 */ /* 0x000fe40000011409 */
[----:B------:R-:W-:Y:S01]  /*88d0*/  LOP3.LUT R8, R8, R13, RZ, 0x3c, !PT ;  /* 0x0000000d08087212 */ /* 0x000fe200078e3cff */
[----:B------:R-:W-:Y:S01]  /*88e0*/  IMAD.WIDE.U32 R4, R9, UR8, R4 ;  /* 0x0000000809047c25 */ /* 0x000fe2000f8e0004 */
[C---:B------:R-:W-:Y:S01]  /*88f0*/  IADD3 R11, P2, R20.reuse, 0x3000, RZ ;  /* 0x00003000140b7810 */ /* 0x040fe20007f5e0ff */
[----:B------:R-:W-:Y:S01]  /*8900*/  UIMAD UR7, UR11, UR12, URZ ;  /* 0x0000000c0b0772a4 */ /* 0x000fe2000f8e023f */
[----:B------:R-:W-:Y:S01]  /*8910*/  IADD3 R37, P5, R20, 0x5000, RZ ;  /* 0x0000500014257810 */ /* 0x000fe20007fbe0ff */
[----:B------:R-:W-:Y:S01]  /*8920*/  IMAD R10, R6, UR8, RZ ;  /* 0x00000008060a7c24 */ /* 0x000fe2000f8e02ff */
[----:B------:R-:W-:Y:S01]  /*8930*/  IADD3.X R7, RZ, R21, RZ, P2, !PT ;  /* 0x00000015ff077210 */ /* 0x000fe200017fe4ff */
[----:B------:R-:W-:Y:S01]  /*8940*/  UIMAD UR7, UR4, UR13, UR7 ;  /* 0x0000000d040772a4 */ /* 0x000fe2000f8e0207 */
[----:B------:R-:W-:Y:S01]  /*8950*/  LOP3.LUT R6, R11, 0x380, RZ, 0xc0, !PT ;  /* 0x000003800b067812 */ /* 0x000fe200078ec0ff */
[----:B------:R-:W-:Y:S01]  /*8960*/  IMAD R13, R9, UR9, R10 ;  /* 0x00000009090d7c24 */ /* 0x000fe2000f8e020a */
[----:B------:R-:W-:Y:S01]  /*8970*/  ULDC.64 UR8, c[0x0][0xb50] ;  /* 0x0002d40000087ab9 */ /* 0x000fe20000000a00 */
[----:B------:R-:W-:Y:S01]  /*8980*/  ULDC.64 UR10, c[0x0][0xae8] ;  /* 0x0002ba00000a7ab9 */ /* 0x000fe20000000a00 */
[----:B------:R-:W-:Y:S01]  /*8990*/  LEA R10, P4, R4, UR8, 0x2 ;  /* 0x00000008040a7c11 */ /* 0x000fe2000f8810ff */
[----:B------:R-:W-:Y:S01]  /*89a0*/  IMAD.IADD R5, R5, 0x1, R13 ;  /* 0x0000000105057824 */ /* 0x000fe200078e020d */
[----:B------:R-:W-:Y:S01]  /*89b0*/  SHF.R.U64 R6, R6, 0x3, RZ ;  /* 0x0000000306067819 */ /* 0x000fe200000012ff */
[----:B------:R-:W-:Y:S01]  /*89c0*/  IMAD.X R13, RZ, RZ, R21, P0 ;  /* 0x000000ffff0d7224 */ /* 0x000fe200000e0615 */
[----:B------:R-:W-:Y:S01]  /*89d0*/  LOP3.LUT P0, RZ, R187, 0x3, RZ, 0xc0, !PT ;  /* 0x00000003bbff7812 */ /* 0x000fe2000780c0ff */
[----:B------:R-:W-:Y:S01]  /*89e0*/  SHFL.IDX PT, R30, R10, RZ, 0x1c1f ;  /* 0x001c1fff0a1e7589 */ /* 0x000fe200000e0000 */
[----:B------:R-:W-:Y:S01]  /*89f0*/  LEA.HI.X R14, R4, UR9, R5, 0x2, P4 ;  /* 0x00000009040e7c11 */ /* 0x000fe2000a0f1405 */
[C---:B------:R-:W-:Y:S01]  /*8a00*/  VIADD R4, R22.reuse, 0x8 ;  /* 0x0000000816047836 */ /* 0x040fe20000000000 */
[-C--:B------:R-:W-:Y:S01]  /*8a10*/  ISETP.GE.OR P2, PT, R22, R49.reuse, P0 ;  /* 0x000000311600720c */ /* 0x080fe20000746670 */
[----:B------:R-:W-:Y:S01]  /*8a20*/  SHFL.IDX PT, R44, R10, 0x1, 0x1c1f ;  /* 0x003c1f000a2c7f89 */ /* 0x000fe200000e0000 */
[----:B------:R-:W-:Y:S01]  /*8a30*/  UIMAD.WIDE.U32 UR8, UR4, UR12, URZ ;  /* 0x0000000c040872a5 */ /* 0x000fe2000f8e003f */
[----:B------:R-:W-:Y:S01]  /*8a40*/  IADD3 R33, P4, R20, 0x6000, RZ ;  /* 0x0000600014217810 */ /* 0x000fe20007f9e0ff */
[----:B------:R-:W-:Y:S01]  /*8a50*/  IMAD.X R9, RZ, RZ, R21, P3 ;  /* 0x000000ffff097224 */ /* 0x000fe200018e0615 */
[----:B------:R-:W1:Y:S01]  /*8a60*/  SHFL.IDX PT, R31, R14, RZ, 0x1c1f ;  /* 0x001c1fff0e1f7589 */ /* 0x000e6200000e0000 */
[----:B------:R-:W-:-:S02]  /*8a70*/  ISETP.GE.OR P0, PT, R4, R49, P0 ;  /* 0x000000310400720c */ /* 0x000fc40000706670 */
[----:B------:R-:W-:Y:S01]  /*8a80*/  LOP3.LUT R6, R6, R11, RZ, 0x3c, !PT ;  /* 0x0000000b06067212 */ /* 0x000fe200078e3cff */
[----:B------:R-:W2:Y:S01]  /*8a90*/  SHFL.IDX PT, R45, R14, 0x1, 0x1c1f ;  /* 0x003c1f000e2d7f89 */ /* 0x000ea200000e0000 */
[----:B------:R-:W-:Y:S01]  /*8aa0*/  UIADD3 UR9, UR9, UR7, URZ ;  /* 0x0000000709097290 */ /* 0x000fe2000fffe03f */
[C---:B------:R-:W-:Y:S01]  /*8ab0*/  IADD3 R5, P3, R20.reuse, 0x7000, RZ ;  /* 0x0000700014057810 */ /* 0x040fe20007f7e0ff */
[----:B------:R-:W-:Y:S01]  /*8ac0*/  UIMAD UR4, UR14, UR10, URZ ;  /* 0x0000000a0e0472a4 */ /* 0x000fe2000f8e023f */
[----:B------:R-:W-:Y:S02]  /*8ad0*/  LOP3.LUT R40, R41, 0x380, RZ, 0xc0, !PT ;  /* 0x0000038029287812 */ /* 0x000fe400078ec0ff */
[----:B------:R-:W-:Y:S02]  /*8ae0*/  LOP3.LUT R36, R37, 0x380, RZ, 0xc0, !PT ;  /* 0x0000038025247812 */ /* 0x000fe400078ec0ff */
[----:B------:R-:W-:Y:S02]  /*8af0*/  LOP3.LUT R32, R33, 0x380, RZ, 0xc0, !PT ;  /* 0x0000038021207812 */ /* 0x000fe400078ec0ff */
[----:B------:R-:W-:Y:S01]  /*8b00*/  LOP3.LUT R12, R15, 0x380, RZ, 0xc0, !PT ;  /* 0x000003800f0c7812 */ /* 0x000fe200078ec0ff */
[----:B-1----:R1:W-:Y:S01]  /*8b10*/  @!P2 ST.E desc[UR18][R30.64], R3 ;  /* 0x000000031e00a985 */ /* 0x0023e2000c101912 */
[----:B------:R-:W-:Y:S01]  /*8b20*/  UIMAD UR4, UR17, UR11, UR4 ;  /* 0x0000000b110472a4 */ /* 0x000fe2000f8e0204 */
[----:B------:R-:W-:Y:S01]  /*8b30*/  LOP3.LUT R11, R20, 0x380, RZ, 0xc0, !PT ;  /* 0x00000380140b7812 */ /* 0x000fe200078ec0ff */
[----:B------:R-:W-:Y:S01]  /*8b40*/  UIMAD.WIDE.U32 UR8, UR17, UR10, UR8 ;  /* 0x0000000a110872a5 */ /* 0x000fe2000f8e0008 */
[----:B--2---:R2:W-:Y:S01]  /*8b50*/  @!P0 ST.E desc[UR18][R44.64], R0 ;  /* 0x000000002c008985 */ /* 0x0045e2000c101912 */
[----:B------:R-:W-:Y:S01]  /*8b60*/  LOP3.LUT R4, R5, 0x380, RZ, 0xc0, !PT ;  /* 0x0000038005047812 */ /* 0x000fe200078ec0ff */
[----:B------:R-:W-:Y:S01]  /*8b70*/  ULDC.64 UR10, c[0x0][0xaf0] ;  /* 0x0002bc00000a7ab9 */ /* 0x000fe20000000a00 */
[----:B------:R-:W-:Y:S01]  /*8b80*/  SHF.R.U64 R40, R40, 0x3, RZ ;  /* 0x0000000328287819 */ /* 0x000fe200000012ff */
[----:B------:R-:W-:Y:S01]  /*8b90*/  IMAD.X R25, RZ, RZ, R21, P3 ;  /* 0x000000ffff197224 */ /* 0x000fe200018e0615 */
[----:B------:R-:W-:-:S02]  /*8ba0*/  SHF.R.U64 R36, R36, 0x3, RZ ;  /* 0x0000000324247819 */ /* 0x000fc400000012ff */
[----:B------:R-:W-:Y:S01]  /*8bb0*/  SHF.R.U64 R32, R32, 0x3, RZ ;  /* 0x0000000320207819 */ /* 0x000fe200000012ff */
[----:B-1----:R-:W1:Y:S01]  /*8bc0*/  @P1 LDC R31, c[0x0][0xbf0] ;  /* 0x0002fc00ff1f1b82 */ /* 0x002e620000000800 */
[----:B------:R-:W-:Y:S01]  /*8bd0*/  IMAD.U32 R3, RZ, RZ, UR16 ;  /* 0x00000010ff037e24 */ /* 0x000fe2000f8e00ff */
[----:B------:R-:W-:Y:S01]  /*8be0*/  UIADD3 UR9, UR9, UR4, URZ ;  /* 0x0000000409097290 */ /* 0x000fe2000fffe03f */
[----:B------:R-:W-:Y:S01]  /*8bf0*/  SHF.R.U64 R12, R12, 0x3, RZ ;  /* 0x000000030c0c7819 */ /* 0x000fe200000012ff */
[----:B--2---:R-:W-:Y:S01]  /*8c00*/  IMAD R0, R19, 0x20, R184 ;  /* 0x0000002013007824 */ /* 0x004fe200078e02b8 */
[----:B------:R-:W-:Y:S01]  /*8c10*/  UIMAD UR4, UR15, UR10, URZ ;  /* 0x0000000a0f0472a4 */ /* 0x000fe2000f8e023f */
[----:B------:R-:W-:Y:S02]  /*8c20*/  SHF.R.U64 R11, R11, 0x3, RZ ;  /* 0x000000030b0b7819 */ /* 0x000fe400000012ff */
[----:B------:R-:W-:Y:S01]  /*8c30*/  IMAD R44, R3, 0x80, R0 ;  /* 0x00000080032c7824 */ /* 0x000fe200078e0200 */
[----:B------:R-:W-:Y:S01]  /*8c40*/  UIMAD.WIDE.U32 UR8, UR61, UR10, UR8 ;  /* 0x0000000a3d0872a5 */ /* 0x000fe2000f8e0008 */
[----:B------:R-:W-:-:S02]  /*8c50*/  SHF.R.U64 R4, R4, 0x3, RZ ;  /* 0x0000000304047819 */ /* 0x000fc400000012ff */
[----:B0-----:R-:W-:Y:S01]  /*8c60*/  @P1 IMAD.HI.U32 R0, R44, R29, RZ ;  /* 0x0000001d2c001227 */ /* 0x001fe200078e00ff */
[----:B------:R-:W-:Y:S01]  /*8c70*/  UIMAD UR4, UR61, UR11, UR4 ;  /* 0x0000000b3d0472a4 */ /* 0x000fe2000f8e0204 */
[----:B------:R-:W-:Y:S02]  /*8c80*/  LOP3.LUT R40, R40, R41, RZ, 0x3c, !PT ;  /* 0x0000002928287212 */ /* 0x000fe400078e3cff */
[----:B------:R-:W-:Y:S01]  /*8c90*/  IMAD.MOV.U32 R3, RZ, RZ, R44 ;  /* 0x000000ffff037224 */ /* 0x000fe200078e002c */
[----:B------:R-:W-:Y:S01]  /*8ca0*/  LOP3.LUT R36, R36, R37, RZ, 0x3c, !PT ;  /* 0x0000002524247212 */ /* 0x000fe200078e3cff */
[----:B------:R-:W-:Y:S01]  /*8cb0*/  UIADD3 UR4, UR9, UR4, URZ ;  /* 0x0000000409047290 */ /* 0x000fe2000fffe03f */
[----:B------:R-:W-:Y:S01]  /*8cc0*/  LOP3.LUT R32, R32, R33, RZ, 0x3c, !PT ;  /* 0x0000002120207212 */ /* 0x000fe200078e3cff */
[--C-:B------:R-:W-:Y:S01]  /*8cd0*/  IMAD.X R41, RZ, RZ, R21.reuse, P6 ;  /* 0x000000ffff297224 */ /* 0x100fe200030e0615 */
[----:B------:R-:W-:Y:S01]  /*8ce0*/  LOP3.LUT R12, R12, R15, RZ, 0x3c, !PT ;  /* 0x0000000f0c0c7212 */ /* 0x000fe200078e3cff */
[--C-:B------:R-:W-:Y:S01]  /*8cf0*/  IMAD.X R37, RZ, RZ, R21.reuse, P5 ;  /* 0x000000ffff257224 */ /* 0x100fe200028e0615 */
[----:B------:R-:W-:Y:S01]  /*8d00*/  LOP3.LUT R20, R11, R20, RZ, 0x3c, !PT ;  /* 0x000000140b147212 */ /* 0x000fe200078e3cff */
[----:B------:R-:W-:Y:S01]  /*8d10*/  IMAD.X R33, RZ, RZ, R21, P4 ;  /* 0x000000ffff217224 */ /* 0x000fe200020e0615 */
[----:B-1----:R-:W-:Y:S01]  /*8d20*/  @P1 SHF.R.U32.HI R3, RZ, R31, R0 ;  /* 0x0000001fff031219 */ /* 0x002fe20000011600 */
[----:B------:R-:W-:Y:S01]  /*8d30*/  IMAD.U32 R30, RZ, RZ, UR8 ;  /* 0x00000008ff1e7e24 */ /* 0x000fe2000f8e00ff */
[----:B------:R-:W-:Y:S01]  /*8d40*/  LOP3.LUT R24, R4, R5, RZ, 0x3c, !PT ;  /* 0x0000000504187212 */ /* 0x000fe200078e3cff */
[----:B------:R-:W5:Y:S01]  /*8d50*/  LD.E.128 R12, desc[UR18][R12.64] ;  /* 0x000000120c0c7980 */ /* 0x000f62000c101d00 */
[--C-:B------:R-:W-:Y:S01]  /*8d60*/  SHF.R.S32.HI R0, RZ, 0x1f, R3.reuse ;  /* 0x0000001fff007819 */ /* 0x100fe20000011403 */
[----:B------:R-:W-:Y:S01]  /*8d70*/  IMAD.MOV R29, RZ, RZ, -R3 ;  /* 0x000000ffff1d7224 */ /* 0x000fe200078e0a03 */
[----:B------:R-:W-:Y:S01]  /*8d80*/  MOV R31, UR9 ;  /* 0x00000009001f7c02 */ /* 0x000fe20008000f00 */
[----:B------:R-:W-:Y:S01]  /*8d90*/  ULDC.64 UR8, c[0x0][0xae0] ;  /* 0x0002b80000087ab9 */ /* 0x000fe20000000a00 */
[----:B------:R-:W5:Y:S01]  /*8da0*/  LD.E.128 R20, desc[UR18][R20.64] ;  /* 0x0000001214147980 */ /* 0x000f62000c101d00 */
[----:B------:R-:W-:-:S02]  /*8db0*/  IMAD R0, R0, UR8, RZ ;  /* 0x0000000800007c24 */ /* 0x000fc4000f8e02ff */
[----:B------:R-:W-:Y:S01]  /*8dc0*/  IMAD R29, R46, R29, R44 ;  /* 0x0000001d2e1d7224 */ /* 0x000fe200078e022c */
[----:B------:R-:W5:Y:S01]  /*8dd0*/  LD.E.128 R8, desc[UR18][R8.64] ;  /* 0x0000001208087980 */ /* 0x000f62000c101d00 */
[----:B------:R-:W-:Y:S02]  /*8de0*/  IMAD.U32 R31, RZ, RZ, UR4 ;  /* 0x00000004ff1f7e24 */ /* 0x000fe4000f8e00ff */
[----:B------:R-:W-:Y:S01]  /*8df0*/  IMAD R45, R3, UR9, R0 ;  /* 0x00000009032d7c24 */ /* 0x000fe2000f8e0200 */
[----:B------:R-:W5:Y:S01]  /*8e00*/  LD.E.128 R4, desc[UR18][R6.64] ;  /* 0x0000001206047980 */ /* 0x000f62000c101d00 */
[----:B------:R-:W-:-:S03]  /*8e10*/  SHF.R.S32.HI R0, RZ, 0x1f, R29 ;  /* 0x0000001fff007819 */ /* 0x000fc6000001141d */
[----:B------:R-:W5:Y:S01]  /*8e20*/  LD.E.128 R40, desc[UR18][R40.64] ;  /* 0x0000001228287980 */ /* 0x000f62000c101d00 */
[----:B------:R-:W-:Y:S01]  /*8e30*/  IMAD.WIDE.U32 R30, R3, UR8, R30 ;  /* 0x00000008031e7c25 */ /* 0x000fe2000f8e001e */
[----:B------:R-:W-:Y:S02]  /*8e40*/  ULDC.64 UR8, c[0x0][0xad8] ;  /* 0x0002b60000087ab9 */ /* 0x000fe40000000a00 */
[----:B------:R-:W5:Y:S04]  /*8e50*/  LD.E.128 R36, desc[UR18][R36.64] ;  /* 0x0000001224247980 */ /* 0x000f68000c101d00 */
[----:B------:R-:W5:Y:S04]  /*8e60*/  LD.E.128 R32, desc[UR18][R32.64] ;  /* 0x0000001220207980 */ /* 0x000f68000c101d00 */
[----:B------:R-:W5:Y:S01]  /*8e70*/  LD.E.128 R24, desc[UR18][R24.64] ;  /* 0x0000001218187980 */ /* 0x000f62000c101d00 */
[----:B------:R-:W-:Y:S01]  /*8e80*/  IMAD.U32 R51, RZ, RZ, UR16 ;  /* 0x00000010ff337e24 */ /* 0x000fe2000f8e00ff */
[----:B------:R-:W-:Y:S01]  /*8e90*/  @!PT LDS RZ, [RZ] ;  /* 0x00000000fffff984 */ /* 0x000fe20000000800 */
[----:B------:R-:W-:Y:S01]  /*8ea0*/  @!PT LDS RZ, [RZ] ;  /* 0x00000000fffff984 */ /* 0x000fe20000000800 */
[----:B------:R-:W-:Y:S01]  /*8eb0*/  @!PT LDS RZ, [RZ] ;  /* 0x00000000fffff984 */ /* 0x000fe20000000800 */
[----:B------:R-:W-:Y:S01]  /*8ec0*/  @!PT LDS RZ, [RZ] ;  /* 0x00000000fffff984 */ /* 0x000fe20000000800 */
[----:B------:R0:W-:Y:S06]  /*8ed0*/  MEMBAR.ALL.CTA ;  /* 0x0000000000007992 */ /* 0x0001ec0000008000 */
[----:B0-----:R-:W0:Y:S01]  /*8ee0*/  FENCE.VIEW.ASYNC.S ;  /* 0x00000000000073c6 */ /* 0x001e220000000000 */
[----:B------:R-:W-:-:S02]  /*8ef0*/  IMAD.IADD R31, R31, 0x1, R45 ;  /* 0x000000011f1f7824 */ /* 0x000fc400078e022d */
[----:B------:R-:W-:Y:S02]  /*8f00*/  IMAD R44, R0, UR8, RZ ;  /* 0x00000008002c7c24 */ /* 0x000fe4000f8e02ff */
[----:B------:R-:W-:Y:S02]  /*8f10*/  IMAD R46, R51, 0x80, R184 ;  /* 0x00000080332e7824 */ /* 0x000fe400078e02b8 */
[C---:B------:R-:W-:Y:S02]  /*8f20*/  IMAD R3, R29.reuse, UR9, R44 ;  /* 0x000000091d037c24 */ /* 0x040fe4000f8e022c */
[----:B------:R-:W-:Y:S01]  /*8f30*/  IMAD.WIDE.U32 R30, R29, UR8, R30 ;  /* 0x000000081d1e7c25 */ /* 0x000fe2000f8e001e */
[C---:B------:R-:W-:Y:S01]  /*8f40*/  ISETP.GE.AND P2, PT, R46.reuse, R49, PT ;  /* 0x000000312e00720c */ /* 0x040fe20003f46270 */
[----:B------:R-:W-:Y:S02]  /*8f50*/  ULDC.64 UR8, c[0x0][0xa80] ;  /* 0x0002a00000087ab9 */ /* 0x000fe40000000a00 */
[----:B------:R-:W-:Y:S01]  /*8f60*/  VIADD R0, R46, 0x20 ;  /* 0x000000202e007836 */ /* 0x000fe20000000000 */
[----:B------:R-:W-:Y:S01]  /*8f70*/  LEA R44, P3, R30, UR8, 0x1 ;  /* 0x000000081e2c7c11 */ /* 0x000fe2000f8608ff */
[----:B------:R-:W-:-:S02]  /*8f80*/  IMAD.IADD R3, R31, 0x1, R3 ;  /* 0x000000011f037824 */ /* 0x000fc400078e0203 */
[----:B------:R-:W-:Y:S01]  /*8f90*/  VIADD R28, R28, 0x34820 ;  /* 0x000348201c1c7836 */ /* 0x000fe20000000000 */
[-C--:B------:R-:W-:Y:S01]  /*8fa0*/  ISETP.GE.AND P0, PT, R0, R49.reuse, PT ;  /* 0x000000310000720c */ /* 0x080fe20003f06270 */
[----:B------:R-:W-:Y:S01]  /*8fb0*/  VIADD R0, R46, 0x40 ;  /* 0x000000402e007836 */ /* 0x000fe20000000000 */
[----:B------:R-:W-:Y:S02]  /*8fc0*/  LEA.HI.X R3, R30, UR9, R3, 0x1, P3 ;  /* 0x000000091e037c11 */ /* 0x000fe400098f0c03 */
[----:B------:R-:W-:Y:S01]  /*8fd0*/  PRMT R28, RZ, 0x654, R28 ;  /* 0x00000654ff1c7816 */ /* 0x000fe2000000001c */
[----:B0-----:R0:W1:Y:S01]  /*8fe0*/  SHFL.IDX PT, R30, R44, RZ, 0x181f ;  /* 0x00181fff2c1e7589 */ /* 0x00106200000e0000 */
[----:B------:R-:W-:Y:S01]  /*8ff0*/  ISETP.GE.AND P1, PT, R0, R49, PT ;  /* 0x000000310000720c */ /* 0x000fe20003f26270 */
[----:B------:R-:W-:Y:S01]  /*9000*/  BSSY B1, `(.L_x_393) ;  /* 0x000000e000017945 */ /* 0x000fe20003800000 */
[----:B------:R0:W-:Y:S01]  /*9010*/  SYNCS.ARRIVE.TRANS64.RED.A1T0 RZ, [R28+URZ], RZ ;  /* 0x000000ff1cff79a7 */ /* 0x0001e2000810043f */
[----:B------:R0:W2:Y:S02]  /*9020*/  SHFL.IDX PT, R0, R3, RZ, 0x181f ;  /* 0x00181fff03007589 */ /* 0x0000a400000e0000 */
[----:B------:R-:W-:Y:S08]  /*9030*/  @P2 BRA `(.L_x_394) ;  /* 0x0000000000282947 */ /* 0x000ff00003800000 */
[----:B------:R-:W-:Y:S01]  /*9040*/  ULDC UR4, c[0x0][0xac8] ;  /* 0x0002b20000047ab9 */ /* 0x000fe20000000800 */
[----:B------:R-:W-:Y:S01]  /*9050*/  ULDC.64 UR8, c[0x0][0x208] ;  /* 0x0000820000087ab9 */ /* 0x000fe20000000a00 */
[----:B------:R-:W-:Y:S02]  /*9060*/  ISETP.GE.AND P2, PT, R17, UR4, PT ;  /* 0x0000000411007c0c */ /* 0x000fe4000bf46270 */
[----:B------:R-:W-:-:S11]  /*9070*/  ISETP.GE.AND P3, PT, R18, UR4, PT ;  /* 0x0000000412007c0c */ /* 0x000fd6000bf66270 */
[CC--:B01----:R-:W-:Y:S02]  /*9080*/  @!P2 LEA R28, P4, R17.reuse, R30.reuse, 0x1 ;  /* 0x0000001e111ca211 */ /* 0x0c3fe400078808ff */
[C---:B------:R-:W-:Y:S02]  /*9090*/  @!P3 LEA R30, P5, R18.reuse, R30, 0x1 ;  /* 0x0000001e121eb211 */ /* 0x040fe400078a08ff */
[-C--:B--2---:R-:W-:Y:S02]  /*90a0*/  @!P2 LEA.HI.X R29, R17, R0.reuse, R195, 0x1, P4 ;  /* 0x00000000111da211 */ /* 0x084fe400020f0cc3 */
[----:B------:R-:W-:-:S03]  /*90b0*/  @!P3 LEA.HI.X R31, R18, R0, R194, 0x1, P5 ;  /* 0x00000000121fb211 */ /* 0x000fc600028f0cc2 */
[----:B-----5:R3:W-:Y:S04]  /*90c0*/  @!P2 ST.E.128 desc[UR8][R28.64], R20 ;  /* 0x000000141c00a985 */ /* 0x0207e8000c101d08 */
[----:B------:R3:W-:Y:S02]  /*90d0*/  @!P3 ST.E.128 desc[UR8][R30.64], R40 ;  /* 0x000000281e00b985 */ /* 0x0007e4000c101d08 */
.L_x_394:
[----:B------:R-:W-:Y:S05]  /*90e0*/  BSYNC B1 ;  /* 0x0000000000017941 */ /* 0x000fea0003800000 */
.L_x_393:
[----:B--2---:R2:W4:Y:S01]  /*90f0*/  SHFL.IDX PT, R0, R3, 0x1, 0x181f ;  /* 0x00381f0003007f89 */ /* 0x00452200000e0000 */
[----:B------:R-:W-:Y:S03]  /*9100*/  BSSY B1, `(.L_x_395) ;  /* 0x000000d000017945 */ /* 0x000fe60003800000 */
[----:B---3-5:R2:W3:Y:S01]  /*9110*/  SHFL.IDX PT, R22, R44, 0x1, 0x181f ;  /* 0x00381f002c167f89 */ /* 0x0284e200000e0000 */
[----:B------:R-:W-:Y:S05]  /*9120*/  @P0 BRA `(.L_x_396) ;  /* 0x0000000000280947 */ /* 0x000fea0003800000 */
[----:B------:R-:W-:Y:S01]  /*9130*/  ULDC UR4, c[0x0][0xac8] ;  /* 0x0002b20000047ab9 */ /* 0x000fe20000000800 */
[----:B------:R-:W-:Y:S01]  /*9140*/  ULDC.64 UR8, c[0x0][0x208] ;  /* 0x0000820000087ab9 */ /* 0x000fe20000000a00 */
[----:B------:R-:W-:Y:S02]  /*9150*/  ISETP.GE.AND P3, PT, R17, UR4, PT ;  /* 0x0000000411007c0c */ /* 0x000fe4000bf66270 */
[----:B------:R-:W-:-:S11]  /*9160*/  ISETP.GE.AND P4, PT, R18, UR4, PT ;  /* 0x0000000412007c0c */ /* 0x000fd6000bf86270 */
[CC--:B---3--:R-:W-:Y:S02]  /*9170*/  @!P3 LEA R20, P0, R17.reuse, R22.reuse, 0x1 ;  /* 0x000000161114b211 */ /* 0x0c8fe400078008ff */
[C---:B------:R-:W-:Y:S02]  /*9180*/  @!P4 LEA R22, P2, R18.reuse, R22, 0x1 ;  /* 0x000000161216c211 */ /* 0x040fe400078408ff */
[-C--:B----4-:R-:W-:Y:S02]  /*9190*/  @!P3 LEA.HI.X R21, R17, R0.reuse, R195, 0x1, P0 ;  /* 0x000000001115b211 */ /* 0x090fe400000f0cc3 */
[----:B------:R-:W-:-:S03]  /*91a0*/  @!P4 LEA.HI.X R23, R18, R0, R194, 0x1, P2 ;  /* 0x000000001217c211 */ /* 0x000fc600010f0cc2 */
[----:B------:R3:W-:Y:S04]  /*91b0*/  @!P3 ST.E.128 desc[UR8][R20.64], R12 ;  /* 0x0000000c1400b985 */ /* 0x0007e8000c101d08 */
[----:B------:R3:W-:Y:S02]  /*91c0*/  @!P4 ST.E.128 desc[UR8][R22.64], R36 ;  /* 0x000000241600c985 */ /* 0x0007e4000c101d08 */
.L_x_396:
[----:B------:R-:W-:Y:S05]  /*91d0*/  BSYNC B1 ;  /* 0x0000000000017941 */ /* 0x000fea0003800000 */
.L_x_395:
[----:B----4-:R4:W0:Y:S01]  /*91e0*/  SHFL.IDX PT, R0, R3, 0x2, 0x181f ;  /* 0x00581f0003007f89 */ /* 0x01082200000e0000 */
[----:B------:R-:W-:Y:S03]  /*91f0*/  BSSY B1, `(.L_x_397) ;  /* 0x000000d000017945 */ /* 0x000fe60003800000 */
[----:B---3--:R4:W3:Y:S01]  /*9200*/  SHFL.IDX PT, R14, R44, 0x2, 0x181f ;  /* 0x00581f002c0e7f89 */ /* 0x0088e200000e0000 */
[----:B------:R-:W-:Y:S05]  /*9210*/  @P1 BRA `(.L_x_398) ;  /* 0x0000000000281947 */ /* 0x000fea0003800000 */
[----:B------:R-:W-:Y:S01]  /*9220*/  ULDC UR4, c[0x0][0xac8] ;  /* 0x0002b20000047ab9 */ /* 0x000fe20000000800 */
[----:B------:R-:W-:Y:S01]  /*9230*/  ULDC.64 UR8, c[0x0][0x208] ;  /* 0x0000820000087ab9 */ /* 0x000fe20000000a00 */
[----:B------:R-:W-:Y:S02]  /*9240*/  ISETP.GE.AND P2, PT, R17, UR4, PT ;  /* 0x0000000411007c0c */ /* 0x000fe4000bf46270 */
[----:B------:R-:W-:-:S11]  /*9250*/  ISETP.GE.AND P3, PT, R18, UR4, PT ;  /* 0x0000000412007c0c */ /* 0x000fd6000bf66270 */
[CC--:B---3--:R-:W-:Y:S02]  /*9260*/  @!P2 LEA R12, P0, R17.reuse, R14.reuse, 0x1 ;  /* 0x0000000e110ca211 */ /* 0x0c8fe400078008ff */
[C---:B------:R-:W-:Y:S02]  /*9270*/  @!P3 LEA R14, P1, R18.reuse, R14, 0x1 ;  /* 0x0000000e120eb211 */ /* 0x040fe400078208ff */
[-C--:B0-----:R-:W-:Y:S02]  /*9280*/  @!P2 LEA.HI.X R13, R17, R0.reuse, R195, 0x1, P0 ;  /* 0x00000000110da211 */ /* 0x081fe400000f0cc3 */
[----:B------:R-:W-:-:S03]  /*9290*/  @!P3 LEA.HI.X R15, R18, R0, R194, 0x1, P1 ;  /* 0x00000000120fb211 */ /* 0x000fc600008f0cc2 */
[----:B------:R0:W-:Y:S04]  /*92a0*/  @!P2 ST.E.128 desc[UR8][R12.64], R8 ;  /* 0x000000080c00a985 */ /* 0x0001e8000c101d08 */
[----:B------:R0:W-:Y:S02]  /*92b0*/  @!P3 ST.E.128 desc[UR8][R14.64], R32 ;  /* 0x000000200e00b985 */ /* 0x0001e4000c101d08 */
.L_x_398:
[----:B------:R-:W-:Y:S05]  /*92c0*/  BSYNC B1 ;  /* 0x0000000000017941 */ /* 0x000fea0003800000 */
.L_x_397:
[----:B0-----:R-:W-:Y:S01]  /*92d0*/  IADD3 R0, R46, 0x60, RZ ;  /* 0x000000602e007810 */ /* 0x001fe20007ffe0ff */
[----:B--2-4-:R-:W0:Y:S03]  /*92e0*/  SHFL.IDX PT, R3, R3, 0x3, 0x181f ;  /* 0x00781f0003037f89 */ /* 0x014e2600000e0000 */
[----:B------:R-:W-:Y:S01]  /*92f0*/  ISETP.GE.AND P0, PT, R0, R49, PT ;  /* 0x000000310000720c */ /* 0x000fe20003f06270 */
[----:B------:R-:W2:-:S12]  /*9300*/  SHFL.IDX PT, R44, R44, 0x3, 0x181f ;  /* 0x00781f002c2c7f89 */ /* 0x000e9800000e0000 */
[----:B------:R-:W-:Y:S05]  /*9310*/  @P0 BRA `(.L_x_399) ;  /* 0x0000000c005c0947 */ /* 0x000fea0003800000 */
[----:B------:R-:W-:Y:S01]  /*9320*/  ULDC UR4, c[0x0][0xac8] ;  /* 0x0002b20000047ab9 */ /* 0x000fe20000000800 */
[----:B------:R-:W-:Y:S01]  /*9330*/  ULDC.64 UR8, c[0x0][0x208] ;  /* 0x0000820000087ab9 */ /* 0x000fe20000000a00 */
[----:B------:R-:W-:-:S13]  /*9340*/  ISETP.GE.AND P1, PT, R17, UR4, PT ;  /* 0x0000000411007c0c */ /* 0x000fda000bf26270 */
[----:B--2---:R-:W-:-:S04]  /*9350*/  @!P1 LEA R8, P0, R17, R44, 0x1 ;  /* 0x0000002c11089211 */ /* 0x004fc800078008ff */
[----:B0-----:R-:W-:Y:S02]  /*9360*/  @!P1 LEA.HI.X R9, R17, R3, R195, 0x1, P0 ;  /* 0x0000000311099211 */ /* 0x001fe400000f0cc3 */
[----:B------:R-:W-:-:S03]  /*9370*/  ISETP.GE.AND P0, PT, R18, UR4, PT ;  /* 0x0000000412007c0c */ /* 0x000fc6000bf06270 */
[----:B------:R4:W-:Y:S10]  /*9380*/  @!P1 ST.E.128 desc[UR8][R8.64], R4 ;  /* 0x0000000408009985 */ /* 0x0009f4000c101d08 */
[----:B------:R-:W-:Y:S05]  /*9390*/  @P0 BRA `(.L_x_399) ;  /* 0x0000000c003c0947 */ /* 0x000fea0003800000 */
[----:B----4-:R-:W-:Y:S01]  /*93a0*/  LEA R4, P0, R18, R44, 0x1 ;  /* 0x0000002c12047211 */ /* 0x010fe200078008ff */
[----:B------:R-:W-:-:S03]  /*93b0*/  ULDC.64 UR8, c[0x0][0x208] ;  /* 0x0000820000087ab9 */ /* 0x000fc60000000a00 */
[----:B------:R-:W-:-:S05]  /*93c0*/  LEA.HI.X R5, R18, R3, R194, 0x1, P0 ;  /* 0x0000000312057211 */ /* 0x000fca00000f0cc2 */
[----:B------:R0:W-:Y:S01]  /*93d0*/  ST.E.128 desc[UR8][R4.64], R24 ;  /* 0x0000001804007985 */ /* 0x0001e2000c101d08 */
[----:B------:R-:W-:Y:S05]  /*93e0*/  BRA `(.L_x_399) ;  /* 0x0000000c00287947 */ /* 0x000fea0003800000 */
.L_x_391:
[----:B------:R-:W-:Y:S01]  /*93f0*/  R2UR UR4, R185 ;  /* 0x00000000b90472ca */ /* 0x000fe200000e0000 */
[----:B------:R-:W-:Y:S01]  /*9400*/  ULDC.64 UR10, c[0x0][0xc00] ;  /* 0x00030000000a7ab9 */ /* 0x000fe20000000a00 */
[----:B------:R-:W-:Y:S01]  /*9410*/  USHF.L.U32 UR8, UR61, 0x2, URZ ;  /* 0x000000023d087899 */ /* 0x000fe2000800063f */
[----:B------:R-:W0:Y:S01]  /*9420*/  LDC R11, c[0x0][0xbe8] ;  /* 0x0002fa00ff0b7b82 */ /* 0x000e220000000800 */
[----:B------:R-:W-:Y:S01]  /*9430*/  UISETP.NE.U32.AND UP0, UPT, UR10, URZ, UPT ;  /* 0x0000003f0a00728c */ /* 0x000fe2000bf05070 */
[----:B------:R-:W-:Y:S01]  /*9440*/  R2UR UR12, R22 ;  /* 0x00000000160c72ca */ /* 0x000fe200000e0000 */
[----:B------:R-:W-:Y:S02]  /*9450*/  ULDC.64 UR14, c[0x0][0x208] ;  /* 0x00008200000e7ab9 */ /* 0x000fe40000000a00 */
[----:B------:R-:W-:-:S05]  /*9460*/  UISETP.NE.AND.EX UP0, UPT, UR11, URZ, UPT, UP0 ;  /* 0x0000003f0b00728c */ /* 0x000fca000bf05300 */
[----:B------:R-:W-:Y:S01]  /*9470*/  USHF.L.U64.HI UR9, UR61, 0x2, UR4 ;  /* 0x000000023d097899 */ /* 0x000fe20008010204 */
[----:B------:R-:W-:Y:S01]  /*9480*/  PLOP3.LUT P2, PT, PT, PT, UP0, 0x80, 0x0 ;  /* 0x000000000000781c */ /* 0x000fe20003f4f008 */
[----:B------:R-:W-:-:S04]  /*9490*/  UIADD3 UR4, UP1, UR8, UR10, URZ ;  /* 0x0000000a08047290 */ /* 0x000fc8000ff3e03f */
[----:B------:R-:W-:Y:S02]  /*94a0*/  UIADD3.X UR7, UR9, UR11, URZ, UP1, !UPT ;  /* 0x0000000b09077290 */ /* 0x000fe40008ffe43f */
[----:B------:R-:W-:Y:S01]  /*94b0*/  IMAD.U32 R4, RZ, RZ, UR4 ;  /* 0x00000004ff047e24 */ /* 0x000fe2000f8e00ff */
[----:B------:R-:W-:-:S03]  /*94c0*/  ULDC.64 UR10, c[0x0][0xc08] ;  /* 0x00030200000a7ab9 */ /* 0x000fc60000000a00 */
[----:B------:R-:W-:-:S05]  /*94d0*/  IMAD.U32 R5, RZ, RZ, UR7 ;  /* 0x00000007ff057e24 */ /* 0x000fca000f8e00ff */
[----:B------:R-:W2:Y:S01]  /*94e0*/  @P2 LDG.E R3, desc[UR14][R4.64] ;  /* 0x0000000e04032981 */ /* 0x000ea2000c1e1900 */
[----:B------:R-:W-:Y:S01]  /*94f0*/  UISETP.NE.U32.AND UP1, UPT, UR10, URZ, UPT ;  /* 0x0000003f0a00728c */ /* 0x000fe2000bf25070 */
[----:B0-----:R-:W-:Y:S01]  /*9500*/  ISETP.NE.AND P0, PT, R11, 0x1, PT ;  /* 0x000000010b00780c */ /* 0x001fe20003f05270 */
[----:B------:R-:W-:Y:S02]  /*9510*/  ULDC UR4, c[0x0][0xa88] ;  /* 0x0002a20000047ab9 */ /* 0x000fe40000000800 */
[----:B------:R-:W-:Y:S01]  /*9520*/  UISETP.NE.AND.EX UP1, UPT, UR11, URZ, UPT, UP1 ;  /* 0x0000003f0b00728c */ /* 0x000fe2000bf25310 */
[----:B------:R-:W-:Y:S01]  /*9530*/  IMAD.U32 R0, RZ, RZ, UR4 ;  /* 0x00000004ff007e24 */ /* 0x000fe2000f8e00ff */
[----:B------:R-:W-:-:S04]  /*9540*/  UMOV UR4, URZ ;  /* 0x0000003f00047c82 */ /* 0x000fc80008000000 */
[----:B------:R-:W-:-:S04]  /*9550*/  PLOP3.LUT P3, PT, PT, PT, UP1, 0x80, 0x0 ;  /* 0x000000000000781c */ /* 0x000fc80003f6f018 */
[----:B------:R-:W0:Y:S01]  /*9560*/  @P0 LDC R9, c[0x0][0xbec] ;  /* 0x0002fb00ff090b82 */ /* 0x000e220000000800 */
[----:B------:R-:W-:-:S04]  /*9570*/  @UP1 UIADD3 UR8, UP2, UR8, UR10, URZ ;  /* 0x0000000a08081290 */ /* 0x000fc8000ff5e03f */
[----:B------:R-:W-:Y:S02]  /*9580*/  @UP1 UIADD3.X UR9, UR9, UR11, URZ, UP2, !UPT ;  /* 0x0000000b09091290 */ /* 0x000fe400097fe43f */
[----:B------:R-:W-:-:S04]  /*9590*/  IMAD.U32 R6, RZ, RZ, UR8 ;  /* 0x00000008ff067e24 */ /* 0x000fc8000f8e00ff */
[----:B------:R-:W-:Y:S01]  /*95a0*/  IMAD.U32 R7, RZ, RZ, UR9 ;  /* 0x00000009ff077e24 */ /* 0x000fe2000f8e00ff */
[----:B------:R-:W-:Y:S01]  /*95b0*/  USHF.R.S32.HI UR11, URZ, 0x1f, UR12 ;  /* 0x0000001f3f0b7899 */ /* 0x000fe2000801140c */
[----:B------:R-:W-:-:S03]  /*95c0*/  ISETP.GE.AND P1, PT, R196, 0x80, PT ;  /* 0x00000080c400780c */ /* 0x000fc60003f26270 */
[----:B------:R1:W5:Y:S01]  /*95d0*/  @P3 LDG.E R0, desc[UR14][R6.64] ;  /* 0x0000000e06003981 */ /* 0x000362000c1e1900 */
[----:B--2---:R-:W-:-:S13]  /*95e0*/  @P2 R2UR UR4, R3 ;  /* 0x00000000030422ca */ /* 0x004fda00000e0000 */
[----:B------:R-:W-:Y:S01]  /*95f0*/  USHF.R.S32.HI UR10, URZ, 0x1f, UR4 ;  /* 0x0000001f3f0a7899 */ /* 0x000fe20008011404 */
[----:B01----:R-:W-:Y:S11]  /*9600*/  @P3 BRA `(.L_x_400) ;  /* 0x0000000000143947 */ /* 0x003ff60003800000 */
[----:B------:R-:W-:Y:S05]  /*9610*/  @!P2 BRA `(.L_x_400) ;  /* 0x000000000010a947 */ /* 0x000fea0003800000 */
[----:B------:R-:W-:Y:S02]  /*9620*/  ULDC.64 UR8, c[0x0][0x208] ;  /* 0x0000820000087ab9 */ /* 0x000fe40000000a00 */
[----:B------:R-:W2:Y:S04]  /*9630*/  LDG.E R3, desc[UR8][R4.64] ;  /* 0x0000000804037981 */ /* 0x000ea8000c1e1900 */
[----:B-----5:R-:W2:Y:S02]  /*9640*/  LDG.E R0, desc[UR8][R4.64+0x4] ;  /* 0x0000040804007981 */ /* 0x020ea4000c1e1900 */
[----:B--2---:R-:W-:-:S07]  /*9650*/  IMAD.IADD R0, R0, 0x1, -R3 ;  /* 0x0000000100007824 */ /* 0x004fce00078e0a03 */
.L_x_400:
[----:B------:R-:W-:Y:S01]  /*9660*/  R2UR UR7, R185 ;  /* 0x00000000b90772ca */ /* 0x000fe200000e0000 */
[----:B------:R-:W-:Y:S01]  /*9670*/  USEL UR61, UR61, URZ, !UP0 ;  /* 0x0000003f3d3d7287 */ /* 0x000fe2000c000000 */
[----:B------:R-:W-:Y:S11]  /*9680*/  BSSY B1, `(.L_x_401) ;  /* 0x0000030000017945 */ /* 0x000ff60003800000 */
[----:B------:R-:W-:Y:S01]  /*9690*/  USEL UR12, UR7, URZ, !UP0 ;  /* 0x0000003f070c7287 */ /* 0x000fe2000c000000 */
[----:B------:R-:W-:Y:S11]  /*96a0*/  @P1 BRA `(.L_x_402) ;  /* 0x0000000000b41947 */ /* 0x000ff60003800000 */
[----:B------:R-:W0:Y:S01]  /*96b0*/  S2R R4, SR_TID.X ;  /* 0x0000000000047919 */ /* 0x000e220000002100 */
[----:B------:R-:W1:Y:S01]  /*96c0*/  LDC R6, c[0x0][0xbe8] ;  /* 0x0002fa00ff067b82 */ /* 0x000e620000000800 */
[----:B------:R-:W-:-:S13]  /*96d0*/  R2UR UR7, R23 ;  /* 0x00000000170772ca */ /* 0x000fda00000e0000 */
[----:B------:R-:W-:-:S04]  /*96e0*/  IMAD.U32 R3, RZ, RZ, UR7 ;  /* 0x00000007ff037e24 */ /* 0x000fc8000f8e00ff */
[----:B0-----:R-:W-:Y:S02]  /*96f0*/  IMAD R3, R3, 0x80, R4 ;  /* 0x0000008003037824 */ /* 0x001fe400078e0204 */
[----:B-1---5:R-:W-:Y:S02]  /*9700*/  IMAD R4, R0, R6, RZ ;  /* 0x0000000600047224 */ /* 0x022fe400078e02ff */
[----:B------:R-:W-:-:S05]  /*9710*/  VIADD R5, R3, 0xffffff80 ;  /* 0xffffff8003057836 */ /* 0x000fca0000000000 */
[----:B------:R-:W-:-:S13]  /*9720*/  ISETP.GE.AND P1, PT, R5, R4, PT ;  /* 0x000000040500720c */ /* 0x000fda0003f26270 */
[----:B------:R-:W-:Y:S05]  /*9730*/  @P1 BRA `(.L_x_402) ;  /* 0x0000000000901947 */ /* 0x000fea0003800000 */
[----:B------:R-:W-:Y:S01]  /*9740*/  ISETP.NE.AND P1, PT, R6, 0x1, PT ;  /* 0x000000010600780c */ /* 0x000fe20003f25270 */
[----:B------:R-:W-:Y:S01]  /*9750*/  ULDC.64 UR14, c[0x0][0xb90] ;  /* 0x0002e400000e7ab9 */ /* 0x000fe20000000a00 */
[----:B------:R-:W-:Y:S01]  /*9760*/  R2UR UR13, R22 ;  /* 0x00000000160d72ca */ /* 0x000fe200000e0000 */
[----:B------:R-:W-:Y:S01]  /*9770*/  UIMAD UR7, UR11, UR14, URZ ;  /* 0x0000000e0b0772a4 */ /* 0x000fe2000f8e023f */
[----:B------:R-:W-:Y:S01]  /*9780*/  UMOV UR8, UR4 ;  /* 0x0000000400087c82 */ /* 0x000fe20008000000 */
[----:B------:R-:W-:Y:S01]  /*9790*/  UMOV UR9, UR10 ;  /* 0x0000000a00097c82 */ /* 0x000fe20008000000 */
[----:B------:R-:W-:-:S07]  /*97a0*/  ULDC.64 UR16, c[0x0][0x208] ;  /* 0x0000820000107ab9 */ /* 0x000fce0000000a00 */
[----:B------:R-:W0:Y:S02]  /*97b0*/  @P1 LDC R4, c[0x0][0xbec] ;  /* 0x0002fb00ff041b82 */ /* 0x000e240000000800 */
[----:B------:R-:W-:Y:S02]  /*97c0*/  UIMAD.WIDE.U32 UR8, UR13, UR14, UR8 ;  /* 0x0000000e0d0872a5 */ /* 0x000fe4000f8e0008 */
[----:B------:R-:W-:-:S03]  /*97d0*/  UIMAD UR7, UR13, UR15, UR7 ;  /* 0x0000000f0d0772a4 */ /* 0x000fc6000f8e0207 */
[----:B------:R-:W-:Y:S01]  /*97e0*/  ULDC.64 UR14, c[0x0][0xb98] ;  /* 0x0002e600000e7ab9 */ /* 0x000fe20000000a00 */
[----:B------:R-:W1:Y:S01]  /*97f0*/  @P1 LDC R8, c[0x0][0xbf0] ;  /* 0x0002fc00ff081b82 */ /* 0x000e620000000800 */
[----:B------:R-:W-:Y:S02]  /*9800*/  UIADD3 UR9, UR9, UR7, URZ ;  /* 0x0000000709097290 */ /* 0x000fe4000fffe03f */
[----:B------:R-:W-:Y:S02]  /*9810*/  UIMAD UR7, UR12, UR14, URZ ;  /* 0x0000000e0c0772a4 */ /* 0x000fe4000f8e023f */
[----:B------:R-:W-:Y:S02]  /*9820*/  UIMAD.WIDE.U32 UR8, UR61, UR14, UR8 ;  /* 0x0000000e3d0872a5 */ /* 0x000fe4000f8e0008 */
[----:B------:R-:W-:-:S03]  /*9830*/  UIMAD UR7, UR61, UR15, UR7 ;  /* 0x0000000f3d0772a4 */ /* 0x000fc6000f8e0207 */
[----:B------:R-:W-:Y:S01]  /*9840*/  ULDC.64 UR14, c[0x0][0xb88] ;  /* 0x0002e200000e7ab9 */ /* 0x000fe20000000a00 */
[----:B0-----:R-:W-:Y:S01]  /*9850*/  @P1 IMAD.HI.U32 R3, R5, R4, RZ ;  /* 0x0000000405031227 */ /* 0x001fe200078e00ff */
[----:B------:R-:W-:-:S04]  /*9860*/  MOV R4, R5 ;  /* 0x0000000500047202 */ /* 0x000fc80000000f00 */
[----:B-1----:R-:W-:Y:S01]  /*9870*/  @P1 SHF.R.U32.HI R4, RZ, R8, R3 ;  /* 0x00000008ff041219 */ /* 0x002fe20000011603 */
[----:B------:R-:W-:-:S04]  /*9880*/  IMAD.U32 R8, RZ, RZ, UR7 ;  /* 0x00000007ff087e24 */ /* 0x000fc8000f8e00ff */
[----:B------:R-:W-:-:S04]  /*9890*/  IMAD.MOV R3, RZ, RZ, -R4 ;  /* 0x000000ffff037224 */ /* 0x000fc800078e0a04 */
[----:B------:R-:W-:Y:S01]  /*98a0*/  IMAD R3, R6, R3, R5 ;  /* 0x0000000306037224 */ /* 0x000fe200078e0205 */
[----:B------:R-:W-:Y:S02]  /*98b0*/  SHF.R.S32.HI R5, RZ, 0x1f, R4 ;  /* 0x0000001fff057819 */ /* 0x000fe40000011404 */
[----:B------:R-:W-:Y:S02]  /*98c0*/  IADD3 R4, P1, R4, UR8, RZ ;  /* 0x0000000804047c10 */ /* 0x000fe4000ff3e0ff */
[----:B------:R-:W-:Y:S02]  /*98d0*/  SHF.R.S32.HI R6, RZ, 0x1f, R3 ;  /* 0x0000001fff067819 */ /* 0x000fe40000011403 */
[----:B------:R-:W-:Y:S01]  /*98e0*/  IADD3.X R5, R5, UR9, R8, P1, !PT ;  /* 0x0000000905057c10 */ /* 0x000fe20008ffe408 */
[----:B------:R-:W-:Y:S02]  /*98f0*/  ULDC.64 UR8, c[0x0][0xb50] ;  /* 0x0002d40000087ab9 */ /* 0x000fe40000000a00 */
[----:B------:R-:W-:-:S02]  /*9900*/  IMAD R6, R6, UR14, RZ ;  /* 0x0000000e06067c24 */ /* 0x000fc4000f8e02ff */
[----:B------:R-:W-:-:S04]  /*9910*/  IMAD.WIDE.U32 R4, R3, UR14, R4 ;  /* 0x0000000e03047c25 */ /* 0x000fc8000f8e0004 */
[----:B------:R-:W-:Y:S01]  /*9920*/  IMAD R7, R3, UR15, R6 ;  /* 0x0000000f03077c24 */ /* 0x000fe2000f8e0206 */
[----:B------:R-:W-:-:S03]  /*9930*/  LEA R6, P1, R4, UR8, 0x2 ;  /* 0x0000000804067c11 */ /* 0x000fc6000f8210ff */
[----:B------:R-:W-:-:S05]  /*9940*/  IMAD.IADD R3, R5, 0x1, R7 ;  /* 0x0000000105037824 */ /* 0x000fca00078e0207 */
[----:B------:R-:W-:Y:S01]  /*9950*/  LEA.HI.X R7, R4, UR9, R3, 0x2, P1 ;  /* 0x0000000904077c11 */ /* 0x000fe200088f1403 */
[----:B------:R-:W-:-:S05]  /*9960*/  IMAD.MOV.U32 R3, RZ, RZ, -0x800000 ;  /* 0xff800000ff037424 */ /* 0x000fca00078e00ff */
[----:B------:R0:W-:Y:S02]  /*9970*/  STG.E desc[UR16][R6.64], R3 ;  /* 0x0000000306007986 */ /* 0x0001e4000c101910 */
.L_x_402:
[----:B------:R-:W-:Y:S05]  /*9980*/  BSYNC B1 ;  /* 0x0000000000017941 */ /* 0x000fea0003800000 */
.L_x_401:
[----:B------:R-:W-:Y:S01]  /*9990*/  R2UR UR13, R23 ;  /* 0x00000000170d72ca */ /* 0x000fe200000e0000 */
[----:B------:R-:W1:Y:S01]  /*99a0*/  @P0 LDC R5, c[0x0][0xbf0] ;  /* 0x0002fc00ff050b82 */ /* 0x000e620000000800 */
[----:B------:R-:W-:Y:S01]  /*99b0*/  ULDC.64 UR14, c[0x0][0xaa0] ;  /* 0x0002a800000e7ab9 */ /* 0x000fe20000000a00 */
[----:B------:R-:W-:Y:S01]  /*99c0*/  R2UR UR16, R22 ;  /* 0x00000000161072ca */ /* 0x000fe200000e0000 */
[----:B------:R-:W-:Y:S01]  /*99d0*/  UIMAD UR7, UR10, UR14, URZ ;  /* 0x0000000e0a0772a4 */ /* 0x000fe2000f8e023f */
[----:B0-----:R-:W-:Y:S01]  /*99e0*/  IMAD R3, R19, 0x20, R184 ;  /* 0x0000002013037824 */ /* 0x001fe200078e02b8 */
[----:B------:R-:W-:Y:S01]  /*99f0*/  UIMAD.WIDE.U32 UR8, UR4, UR14, URZ ;  /* 0x0000000e040872a5 */ /* 0x000fe2000f8e003f */
[----:B------:R-:W-:Y:S01]  /*9a00*/  BSSY B1, `(.L_x_403) ;  /* 0x000003b000017945 */ /* 0x000fe20003800000 */
[----:B------:R-:W-:-:S03]  /*9a10*/  UIMAD UR7, UR4, UR15, UR7 ;  /* 0x0000000f040772a4 */ /* 0x000fc6000f8e0207 */
[----:B------:R-:W-:Y:S01]  /*9a20*/  ULDC.64 UR14, c[0x0][0xae8] ;  /* 0x0002ba00000e7ab9 */ /* 0x000fe20000000a00 */
[----:B------:R-:W-:Y:S01]  /*9a30*/  UIADD3 UR9, UR9, UR7, URZ ;  /* 0x0000000709097290 */ /* 0x000fe2000fffe03f */
[----:B------:R-:W-:Y:S01]  /*9a40*/  IMAD.U32 R8, RZ, RZ, UR13 ;  /* 0x0000000dff087e24 */ /* 0x000fe2000f8e00ff */
[----:B------:R-:W-:Y:S01]  /*9a50*/  UIMAD UR4, UR11, UR14, URZ ;  /* 0x0000000e0b0472a4 */ /* 0x000fe2000f8e023f */
[----:B------:R-:W-:Y:S01]  /*9a60*/  IMAD.U32 R13, RZ, RZ, UR13 ;  /* 0x0000000dff0d7e24 */ /* 0x000fe2000f8e00ff */
[----:B------:R-:W-:Y:S01]  /*9a70*/  UIMAD.WIDE.U32 UR8, UR16, UR14, UR8 ;  /* 0x0000000e100872a5 */ /* 0x000fe2000f8e0008 */
[----:B------:R-:W-:Y:S01]  /*9a80*/  IMAD R8, R8, 0x80, R3 ;  /* 0x0000008008087824 */ /* 0x000fe200078e0203 */
[----:B------:R-:W-:Y:S01]  /*9a90*/  UIMAD UR4, UR16, UR15, UR4 ;  /* 0x0000000f100472a4 */ /* 0x000fe2000f8e0204 */
[----:B------:R-:W-:Y:S02]  /*9aa0*/  ULDC.64 UR10, c[0x0][0xaf0] ;  /* 0x0002bc00000a7ab9 */ /* 0x000fe40000000a00 */
[----:B------:R-:W-:Y:S01]  /*9ab0*/  @P0 IMAD.HI.U32 R4, R8, R9, RZ ;  /* 0x0000000908040227 */ /* 0x000fe200078e00ff */
[----:B------:R-:W-:-:S02]  /*9ac0*/  UIADD3 UR9, UR9, UR4, URZ ;  /* 0x0000000409097290 */ /* 0x000fc4000fffe03f */
[----:B------:R-:W-:Y:S01]  /*9ad0*/  UIMAD UR4, UR12, UR10, URZ ;  /* 0x0000000a0c0472a4 */ /* 0x000fe2000f8e023f */
[----:B------:R-:W-:Y:S01]  /*9ae0*/  IMAD.MOV.U32 R3, RZ, RZ, R8 ;  /* 0x000000ffff037224 */ /* 0x000fe200078e0008 */
[----:B-1----:R-:W-:Y:S01]  /*9af0*/  @P0 SHF.R.U32.HI R3, RZ, R5, R4 ;  /* 0x00000005ff030219 */ /* 0x002fe20000011604 */
[----:B------:R-:W-:Y:S02]  /*9b00*/  UIMAD.WIDE.U32 UR8, UR61, UR10, UR8 ;  /* 0x0000000a3d0872a5 */ /* 0x000fe4000f8e0008 */
[----:B------:R-:W-:Y:S01]  /*9b10*/  UIMAD UR4, UR61, UR11, UR4 ;  /* 0x0000000b3d0472a4 */ /* 0x000fe2000f8e0204 */
[--C-:B------:R-:W-:Y:S01]  /*9b20*/  SHF.R.S32.HI R4, RZ, 0x1f, R3.reuse ;  /* 0x0000001fff047819 */ /* 0x100fe20000011403 */
[----:B------:R-:W-:Y:S01]  /*9b30*/  IMAD.MOV R7, RZ, RZ, -R3 ;  /* 0x000000ffff077224 */ /* 0x000fe200078e0a03 */
[----:B------:R-:W-:Y:S01]  /*9b40*/  ULDC.64 UR10, c[0x0][0xae0] ;  /* 0x0002b800000a7ab9 */ /* 0x000fe20000000a00 */
[----:B------:R-:W-:Y:S02]  /*9b50*/  UIADD3 UR4, UR9, UR4, URZ ;  /* 0x0000000409047290 */ /* 0x000fe4000fffe03f */
[----:B------:R-:W-:-:S02]  /*9b60*/  IMAD.U32 R5, RZ, RZ, UR9 ;  /* 0x00000009ff057e24 */ /* 0x000fc4000f8e00ff */
[----:B------:R-:W-:Y:S01]  /*9b70*/  IMAD R6, R4, UR10, RZ ;  /* 0x0000000a04067c24 */ /* 0x000fe2000f8e02ff */
[----:B------:R-:W-:Y:S01]  /*9b80*/  MOV R4, UR8 ;  /* 0x0000000800047c02 */ /* 0x000fe20008000f00 */
[----:B------:R-:W-:Y:S01]  /*9b90*/  IMAD R7, R11, R7, R8 ;  /* 0x000000070b077224 */ /* 0x000fe200078e0208 */
[----:B------:R-:W-:Y:S01]  /*9ba0*/  ULDC.64 UR8, c[0x0][0xad8] ;  /* 0x0002b60000087ab9 */ /* 0x000fe20000000a00 */
[----:B------:R-:W-:Y:S02]  /*9bb0*/  IMAD.U32 R5, RZ, RZ, UR4 ;  /* 0x00000004ff057e24 */ /* 0x000fe4000f8e00ff */
[C---:B------:R-:W-:Y:S02]  /*9bc0*/  IMAD R9, R3.reuse, UR11, R6 ;  /* 0x0000000b03097c24 */ /* 0x040fe4000f8e0206 */
[----:B------:R-:W-:Y:S01]  /*9bd0*/  IMAD.WIDE.U32 R4, R3, UR10, R4 ;  /* 0x0000000a03047c25 */ /* 0x000fe2000f8e0004 */
[----:B------:R-:W-:-:S03]  /*9be0*/  SHF.R.S32.HI R3, RZ, 0x1f, R7 ;  /* 0x0000001fff037819 */ /* 0x000fc60000011407 */
[----:B------:R-:W-:Y:S02]  /*9bf0*/  IMAD.IADD R5, R5, 0x1, R9 ;  /* 0x0000000105057824 */ /* 0x000fe400078e0209 */
[----:B------:R-:W-:Y:S02]  /*9c00*/  IMAD R6, R3, UR8, RZ ;  /* 0x0000000803067c24 */ /* 0x000fe4000f8e02ff */
[----:B------:R-:W-:Y:S02]  /*9c10*/  IMAD R8, R13, 0x80, R184 ;  /* 0x000000800d087824 */ /* 0x000fe400078e02b8 */
[----:B-----5:R-:W-:Y:S02]  /*9c20*/  IMAD R11, R0, R11, RZ ;  /* 0x0000000b000b7224 */ /* 0x020fe400078e02ff */
[C---:B------:R-:W-:Y:S02]  /*9c30*/  IMAD R3, R7.reuse, UR9, R6 ;  /* 0x0000000907037c24 */ /* 0x040fe4000f8e0206 */
[----:B------:R-:W-:Y:S01]  /*9c40*/  IMAD.WIDE.U32 R4, R7, UR8, R4 ;  /* 0x0000000807047c25 */ /* 0x000fe2000f8e0004 */
[----:B------:R-:W-:Y:S01]  /*9c50*/  ISETP.GE.AND P2, PT, R8, R11, PT ;  /* 0x0000000b0800720c */ /* 0x000fe20003f46270 */
[----:B------:R-:W-:-:S02]  /*9c60*/  ULDC.64 UR8, c[0x0][0xa80] ;  /* 0x0002a00000087ab9 */ /* 0x000fc40000000a00 */
[----:B------:R-:W-:Y:S01]  /*9c70*/  VIADD R0, R8, 0x20 ;  /* 0x0000002008007836 */ /* 0x000fe20000000000 */
[----:B------:R-:W-:Y:S01]  /*9c80*/  LEA R6, P3, R4, UR8, 0x1 ;  /* 0x0000000804067c11 */ /* 0x000fe2000f8608ff */
[----:B------:R-:W-:-:S03]  /*9c90*/  IMAD.IADD R3, R5, 0x1, R3 ;  /* 0x0000000105037824 */ /* 0x000fc600078e0203 */
[-C--:B------:R-:W-:Y:S01]  /*9ca0*/  ISETP.GE.AND P1, PT, R0, R11.reuse, PT ;  /* 0x0000000b0000720c */ /* 0x080fe20003f26270 */
[----:B------:R-:W-:Y:S01]  /*9cb0*/  VIADD R0, R8, 0x40 ;  /* 0x0000004008007836 */ /* 0x000fe20000000000 */
[----:B------:R-:W-:Y:S02]  /*9cc0*/  LEA.HI.X R3, R4, UR9, R3, 0x1, P3 ;  /* 0x0000000904037c11 */ /* 0x000fe400098f0c03 */
[----:B------:R0:W1:Y:S02]  /*9cd0*/  SHFL.IDX PT, R4, R6, RZ, 0x181f ;  /* 0x00181fff06047589 */ /* 0x00006400000e0000 */
[----:B------:R-:W-:Y:S02]  /*9ce0*/  ISETP.GE.AND P0, PT, R0, R11, PT ;  /* 0x0000000b0000720c */ /* 0x000fe40003f06270 */
[----:B------:R0:W2:Y:S01]  /*9cf0*/  SHFL.IDX PT, R0, R3, RZ, 0x181f ;  /* 0x00181fff03007589 */ /* 0x0000a200000e0000 */
[----:B------:R-:W-:Y:S10]  /*9d00*/  @P2 BRA `(.L_x_404) ;  /* 0x0000000000282947 */ /* 0x000ff40003800000 */
[----:B------:R-:W-:Y:S01]  /*9d10*/  ULDC UR4, c[0x0][0xac8] ;  /* 0x0002b20000047ab9 */ /* 0x000fe20000000800 */
[----:B------:R-:W-:Y:S01]  /*9d20*/  ULDC.64 UR8, c[0x0][0x208] ;  /* 0x0000820000087ab9 */ /* 0x000fe20000000a00 */
[----:B------:R-:W-:Y:S02]  /*9d30*/  ISETP.GE.AND P4, PT, R17, UR4, PT ;  /* 0x0000000411007c0c */ /* 0x000fe4000bf86270 */
[----:B------:R-:W-:-:S11]  /*9d40*/  ISETP.GE.AND P5, PT, R18, UR4, PT ;  /* 0x0000000412007c0c */ /* 0x000fd6000bfa6270 */
[CC--:B-1----:R-:W-:Y:S02]  /*9d50*/  @!P4 LEA R12, P2, R17.reuse, R4.reuse, 0x1 ;  /* 0x00000004110cc211 */ /* 0x0c2fe400078408ff */
[C---:B------:R-:W-:Y:S02]  /*9d60*/  @!P5 LEA R4, P3, R18.reuse, R4, 0x1 ;  /* 0x000000041204d211 */ /* 0x040fe400078608ff */
[-C--:B--2---:R-:W-:Y:S02]  /*9d70*/  @!P4 LEA.HI.X R13, R17, R0.reuse, R195, 0x1, P2 ;  /* 0x00000000110dc211 */ /* 0x084fe400010f0cc3 */
[----:B------:R-:W-:-:S03]  /*9d80*/  @!P5 LEA.HI.X R5, R18, R0, R194, 0x1, P3 ;  /* 0x000000001205d211 */ /* 0x000fc600018f0cc2 */
[----:B------:R3:W-:Y:S04]  /*9d90*/  @!P4 ST.E.128 desc[UR8][R12.64], RZ ;  /* 0x000000ff0c00c985 */ /* 0x0007e8000c101d08 */
[----:B------:R3:W-:Y:S02]  /*9da0*/  @!P5 ST.E.128 desc[UR8][R4.64], RZ ;  /* 0x000000ff0400d985 */ /* 0x0007e4000c101d08 */
.L_x_404:
[----:B------:R-:W-:Y:S05]  /*9db0*/  BSYNC B1 ;  /* 0x0000000000017941 */ /* 0x000fea0003800000 */
.L_x_403:
[----:B--2---:R2:W4:Y:S01]  /*9dc0*/  SHFL.IDX PT, R0, R3, 0x1, 0x181f ;  /* 0x00381f0003007f89 */ /* 0x00452200000e0000 */
[----:B------:R-:W-:Y:S03]  /*9dd0*/  BSSY B1, `(.L_x_405) ;  /* 0x000000d000017945 */ /* 0x000fe60003800000 */
[----:B-1-3--:R2:W1:Y:S01]  /*9de0*/  SHFL.IDX PT, R4, R6, 0x1, 0x181f ;  /* 0x00381f0006047f89 */ /* 0x00a46200000e0000 */
[----:B------:R-:W-:Y:S05]  /*9df0*/  @P1 BRA `(.L_x_406) ;  /* 0x0000000000281947 */ /* 0x000fea0003800000 */
[----:B------:R-:W-:Y:S01]  /*9e00*/  ULDC UR4, c[0x0][0xac8] ;  /* 0x0002b20000047ab9 */ /* 0x000fe20000000800 */
[----:B------:R-:W-:Y:S01]  /*9e10*/  ULDC.64 UR8, c[0x0][0x208] ;  /* 0x0000820000087ab9 */ /* 0x000fe20000000a00 */
[----:B------:R-:W-:Y:S02]  /*9e20*/  ISETP.GE.AND P3, PT, R17, UR4, PT ;  /* 0x0000000411007c0c */ /* 0x000fe4000bf66270 */
[----:B------:R-:W-:-:S11]  /*9e30*/  ISETP.GE.AND P4, PT, R18, UR4, PT ;  /* 0x0000000412007c0c */ /* 0x000fd6000bf86270 */
[CC--:B-1----:R-:W-:Y:S02]  /*9e40*/  @!P3 LEA R12, P1, R17.reuse, R4.reuse, 0x1 ;  /* 0x00000004110cb211 */ /* 0x0c2fe400078208ff */
[C---:B------:R-:W-:Y:S02]  /*9e50*/  @!P4 LEA R4, P2, R18.reuse, R4, 0x1 ;  /* 0x000000041204c211 */ /* 0x040fe400078408ff */
[-C--:B----4-:R-:W-:Y:S02]  /*9e60*/  @!P3 LEA.HI.X R13, R17, R0.reuse, R195, 0x1, P1 ;  /* 0x00000000110db211 */ /* 0x090fe400008f0cc3 */
[----:B------:R-:W-:-:S03]  /*9e70*/  @!P4 LEA.HI.X R5, R18, R0, R194, 0x1, P2 ;  /* 0x000000001205c211 */ /* 0x000fc600010f0cc2 */
[----:B------:R3:W-:Y:S04]  /*9e80*/  @!P3 ST.E.128 desc[UR8][R12.64], RZ ;  /* 0x000000ff0c00b985 */ /* 0x0007e8000c101d08 */
[----:B------:R3:W-:Y:S02]  /*9e90*/  @!P4 ST.E.128 desc[UR8][R4.64], RZ ;  /* 0x000000ff0400c985 */ /* 0x0007e4000c101d08 */
.L_x_406:
[----:B------:R-:W-:Y:S05]  /*9ea0*/  BSYNC B1 ;  /* 0x0000000000017941 */ /* 0x000fea0003800000 */
.L_x_405:
[----:B----4-:R4:W0:Y:S01]  /*9eb0*/  SHFL.IDX PT, R0, R3, 0x2, 0x181f ;  /* 0x00581f0003007f89 */ /* 0x01082200000e0000 */
        /* <DEDUP_REMOVED lines=9> */
[-C--:B0-----:R-:W-:Y:S02]  /*9f50*/  @!P2 LEA.HI.X R13, R17, R0.reuse, R195, 0x1, P0 ;  /* 0x00000000110da211 */ /* 0x081fe400000f0cc3 */
[----:B------:R-:W-:-:S03]  /*9f60*/  @!P3 LEA.HI.X R5, R18, R0, R194, 0x1, P1 ;  /* 0x000000001205b211 */ /* 0x000fc600008f0cc2 */
[----:B------:R3:W-:Y:S04]  /*9f70*/  @!P2 ST.E.128 desc[UR8][R12.64], RZ ;  /* 0x000000ff0c00a985 */ /* 0x0007e8000c101d08 */
[----:B------:R3:W-:Y:S02]  /*9f80*/  @!P3 ST.E.128 desc[UR8][R4.64], RZ ;  /* 0x000000ff0400b985 */ /* 0x0007e4000c101d08 */
.L_x_408:
[----:B------:R-:W-:Y:S05]  /*9f90*/  BSYNC B1 ;  /* 0x0000000000017941 */ /* 0x000fea0003800000 */
.L_x_407:
[----:B0-----:R-:W-:Y:S01]  /*9fa0*/  VIADD R0, R8, 0x60 ;  /* 0x0000006008007836 */ /* 0x001fe20000000000 */
[----:B--2-4-:R-:W0:Y:S04]  /*9fb0*/  SHFL.IDX PT, R3, R3, 0x3, 0x181f ;  /* 0x00781f0003037f89 */ /* 0x014e2800000e0000 */
[----:B------:R-:W-:Y:S01]  /*9fc0*/  ISETP.GE.AND P0, PT, R0, R11, PT ;  /* 0x0000000b0000720c */ /* 0x000fe20003f06270 */
[----:B-1-3--:R1:W2:-:S12]  /*9fd0*/  SHFL.IDX PT, R4, R6, 0x3, 0x181f ;  /* 0x00781f0006047f89 */ /* 0x00a29800000e0000 */
[----:B-1----:R-:W-:Y:S05]  /*9fe0*/  @P0 BRA `(.L_x_399) ;  /* 0x0000000000280947 */ /* 0x002fea0003800000 */
[----:B------:R-:W-:Y:S01]  /*9ff0*/  ULDC UR4, c[0x0][0xac8] ;  /* 0x0002b20000047ab9 */ /* 0x000fe20000000800 */
[----:B------:R-:W-:Y:S01]  /*a000*/  ULDC.64 UR8, c[0x0][0x208] ;  /* 0x0000820000087ab9 */ /* 0x000fe20000000a00 */
[----:B------:R-:W-:Y:S02]  /*a010*/  ISETP.GE.AND P2, PT, R17, UR4, PT ;  /* 0x0000000411007c0c */ /* 0x000fe4000bf46270 */
[----:B------:R-:W-:-:S11]  /*a020*/  ISETP.GE.AND P3, PT, R18, UR4, PT ;  /* 0x0000000412007c0c */ /* 0x000fd6000bf66270 */
[CC--:B--2---:R-:W-:Y:S02]  /*a030*/  @!P2 LEA R6, P0, R17.reuse, R4.reuse, 0x1 ;  /* 0x000000041106a211 */ /* 0x0c4fe400078008ff */
[C---:B------:R-:W-:Y:S02]  /*a040*/  @!P3 LEA R4, P1, R18.reuse, R4, 0x1 ;  /* 0x000000041204b211 */ /* 0x040fe400078208ff */
[-C--:B0-----:R-:W-:Y:S02]  /*a050*/  @!P2 LEA.HI.X R7, R17, R3.reuse, R195, 0x1, P0 ;  /* 0x000000031107a211 */ /* 0x081fe400000f0cc3 */
[----:B------:R-:W-:-:S03]  /*a060*/  @!P3 LEA.HI.X R5, R18, R3, R194, 0x1, P1 ;  /* 0x000000031205b211 */ /* 0x000fc600008f0cc2 */
[----:B------:R0:W-:Y:S04]  /*a070*/  @!P2 ST.E.128 desc[UR8][R6.64], RZ ;  /* 0x000000ff0600a985 */ /* 0x0001e8000c101d08 */
[----:B------:R0:W-:Y:S02]  /*a080*/  @!P3 ST.E.128 desc[UR8][R4.64], RZ ;  /* 0x000000ff0400b985 */ /* 0x0001e4000c101d08 */
.L_x_399:
[----:B------:R-:W-:Y:S05]  /*a090*/  BSYNC B0 ;  /* 0x0000000000007941 */ /* 0x000fea0003800000 */
.L_x_390:
[----:B------:R-:W-:Y:S02]  /*a0a0*/  ULDC UR4, c[0x0][0xc3c] ;  /* 0x00030f0000047ab9 */ /* 0x000fe40000000800 */
[----:B------:R-:W-:-:S13]  /*a0b0*/  ISETP.GE.AND P0, PT, R47, UR4, PT ;  /* 0x000000042f007c0c */ /* 0x000fda000bf06270 */
[----:B------:R-:W-:Y:S05]  /*a0c0*/  @!P0 BRA `(.L_x_409) ;  /* 0xffffff6c00588947 */ /* 0x000fea000383ffff */
[----:B------:R-:W-:Y:S05]  /*a0d0*/  EXIT ;  /* 0x000000000000794d */ /* 0x000fea0003800000 */
.L_x_365:
[----:B------:R-:W-:-:S08]  /*a0e0*/  NOP ;  /* 0x0000000000007918 */ /* 0x000fd00000000000 */
[----:B0-----:R-:W0:-:S00]  /*a0f0*/  USETMAXREG.DEALLOC.CTAPOOL 0x18 ;  /* 0x00000018000079c8 */ /* 0x001e0000080e0500 */
[----:B0-----:R-:W-:-:S06]  /*a100*/  LOP3.LUT R0, R0, 0x3, RZ, 0xc0, !PT ;  /* 0x0000000300007812 */ /* 0x001fcc00078ec0ff */
[----:B------:R-:W0:Y:S02]  /*a110*/  SHFL.IDX PT, R0, R0, RZ, 0x1f ;  /* 0x00001fff00007589 */ /* 0x000e2400000e0000 */
[----:B0-----:R-:W-:Y:S02]  /*a120*/  ISETP.NE.AND P0, PT, R0, RZ, PT ;  /* 0x000000ff0000720c */ /* 0x001fe40003f05270 */
[----:B------:R-:W-:Y:S02]  /*a130*/  MOV R0, RZ ;  /* 0x000000ff00007202 */ /* 0x000fe40000000f00 */
[----:B------:R-:W-:-:S05]  /*a140*/  P2R R2, PR, RZ, 0x1 ;  /* 0x00000001ff027803 */ /* 0x000fca0000000000 */
[----:B------:R0:W-:Y:S04]  /*a150*/  STL [R1+0x58], R2 ;  /* 0x0000580201007387 */ /* 0x0001e80000100800 */
[----:B------:R-:W-:Y:S05]  /*a160*/  @!P0 BRA `(.L_x_410) ;  /* 0x00000000001c8947 */ /* 0x000fea0003800000 */
[----:B------:R-:W1:Y:S08]  /*a170*/  S2UR UR5, SR_CgaCtaId ;  /* 0x00000000000579c3 */ /* 0x000e700000008800 */
[----:B------:R-:W-:Y:S06]  /*a180*/  BAR.SYNC.DEFER_BLOCKING 0x5, 0x180 ;  /* 0x0146000000007b1d */ /* 0x000fec0000010000 */
[----:B------:R-:W-:-:S02]  /*a190*/  UMOV UR4, 0x400 ;  /* 0x0000040000047882 */ /* 0x000fc40000000000 */
[----:B-1----:R-:W-:-:S09]  /*a1a0*/  ULEA UR4, UR5, UR4, 0x18 ;  /* 0x0000000405047291 */ /* 0x002fd2000f8ec03f */
[----:B------:R-:W1:Y:S01]  /*a1b0*/  LDS.128 R16, [UR4+0x348d0] ;  /* 0x0348d004ff107984 */ /* 0x000e620008000c00 */
[----:B------:R-:W-:Y:S06]  /*a1c0*/  BAR.ARV 0x4, 0x180 ;  /* 0x0106000000007b1d */ /* 0x000fec0000002000 */
[----:B------:R-:W-:Y:S05]  /*a1d0*/  BRA `(.L_x_411) ;  /* 0x0000000800047947 */ /* 0x000fea0003800000 */
.L_x_410:
[----:B0-----:R-:W0:Y:S01]  /*a1e0*/  S2R R2, SR_TID.X ;  /* 0x0000000000027919 */ /* 0x001e220000002100 */
[----:B------:R-:W-:Y:S01]  /*a1f0*/  ULDC UR4, c[0x0][0xc3c] ;  /* 0x00030f0000047ab9 */ /* 0x000fe20000000800 */
[----:B------:R-:W-:Y:S01]  /*a200*/  ULDC.64 UR6, c[0x0][0x208] ;  /* 0x0000820000067ab9 */ /* 0x000fe20000000a00 */
[----:B------:R-:W-:Y:S01]  /*a210*/  ULDC UR5, c[0x0][0xc38] ;  /* 0x00030e0000057ab9 */ /* 0x000fe20000000800 */
[----:B0-----:R-:W-:-:S04]  /*a220*/  LOP3.LUT R5, R2, 0x1f, RZ, 0xc0, !PT ;  /* 0x0000001f02057812 */ /* 0x001fc800078ec0ff */
[----:B------:R-:W-:-:S04]  /*a230*/  ISETP.NE.AND P0, PT, R5, 0x1f, PT ;  /* 0x0000001f0500780c */ /* 0x000fc80003f05270 */
[----:B------:R-:W-:-:S13]  /*a240*/  ISETP.GE.OR P1, PT, R5, UR4, !P0 ;  /* 0x0000000405007c0c */ /* 0x000fda000c726670 */
[----:B------:R-:W0:Y:S02]  /*a250*/  @!P1 LDC.64 R2, c[0x0][0xc80] ;  /* 0x00032000ff029b82 */ /* 0x000e240000000a00 */
[----:B0-----:R-:W-:-:S05]  /*a260*/  @!P1 IMAD.WIDE.U32 R2, R5, 0x4, R2 ;  /* 0x0000000405029825 */ /* 0x001fca00078e0002 */
[----:B------:R-:W2:Y:S01]  /*a270*/  @!P1 LDG.E R0, desc[UR6][R2.64] ;  /* 0x0000000602009981 */ /* 0x000ea2000c1e1900 */
[C---:B------:R-:W-:Y:S01]  /*a280*/  ISETP.NE.AND P1, PT, R5.reuse, RZ, PT ;  /* 0x000000ff0500720c */ /* 0x040fe20003f25270 */
[----:B------:R-:W0:Y:S01]  /*a290*/  S2UR UR6, SR_CTAID.X ;  /* 0x00000000000679c3 */ /* 0x000e220000002500 */
[C---:B------:R-:W-:Y:S01]  /*a2a0*/  ISETP.GE.U32.AND P2, PT, R5.reuse, 0x2, PT ;  /* 0x000000020500780c */ /* 0x040fe20003f46070 */
[----:B------:R-:W-:Y:S01]  /*a2b0*/  UMOV UR4, URZ ;  /* 0x0000003f00047c82 */ /* 0x000fe20008000000 */
[C---:B------:R-:W-:Y:S01]  /*a2c0*/  ISETP.GE.U32.AND P3, PT, R5.reuse, 0x4, PT ;  /* 0x000000040500780c */ /* 0x040fe20003f66070 */
[----:B------:R-:W-:Y:S01]  /*a2d0*/  IMAD.MOV.U32 R16, RZ, RZ, RZ ;  /* 0x000000ffff107224 */ /* 0x000fe200078e00ff */
[C---:B------:R-:W-:Y:S02]  /*a2e0*/  ISETP.GE.U32.AND P4, PT, R5.reuse, 0x8, PT ;  /* 0x000000080500780c */ /* 0x040fe40003f86070 */
[----:B------:R-:W-:Y:S01]  /*a2f0*/  ISETP.GE.U32.AND P5, PT, R5, 0x10, PT ;  /* 0x000000100500780c */ /* 0x000fe20003fa6070 */
[----:B--2---:R-:W1:Y:S02]  /*a300*/  SHFL.UP PT, R4, R0, 0x1, RZ ;  /* 0x0420000000047989 */ /* 0x004e6400000e00ff */
[----:B-1----:R-:W-:-:S05]  /*a310*/  SEL R7, R4, RZ, P1 ;  /* 0x000000ff04077207 */ /* 0x002fca0000800000 */
[----:B------:R-:W-:-:S05]  /*a320*/  IMAD.IADD R7, R0, 0x1, R7 ;  /* 0x0000000100077824 */ /* 0x000fca00078e0207 */
[----:B------:R-:W1:Y:S02]  /*a330*/  SHFL.UP PT, R4, R7, 0x2, RZ ;  /* 0x0440000007047989 */ /* 0x000e6400000e00ff */
        /* <DEDUP_REMOVED lines=11> */
[----:B------:R-:W1:Y:S02]  /*a3f0*/  SHFL.IDX PT, R4, R2, 0x1f, 0x1f ;  /* 0x03e01f0002047f89 */ /* 0x000e6400000e0000 */
[----:B-1----:R-:W-:-:S04]  /*a400*/  IMAD R4, R4, UR5, RZ ;  /* 0x0000000504047c24 */ /* 0x002fc8000f8e02ff */
[----:B------:R-:W-:Y:S01]  /*a410*/  IMAD.MOV.U32 R7, RZ, RZ, R4 ;  /* 0x000000ffff077224 */ /* 0x000fe200078e0004 */
[----:B0-----:R-:W-:-:S13]  /*a420*/  ISETP.GT.AND P6, PT, R4, UR6, PT ;  /* 0x0000000604007c0c */ /* 0x001fda000bfc4270 */
[----:B------:R-:W-:Y:S05]  /*a430*/  @P6 BRA `(.L_x_412) ;  /* 0x0000000000a46947 */ /* 0x000fea0003800000 */
[----:B------:R-:W0:Y:S01]  /*a440*/  LDC R6, c[0x0][0xc3c] ;  /* 0x00030f00ff067b82 */ /* 0x000e220000000800 */
[----:B------:R-:W-:Y:S01]  /*a450*/  IMAD.MOV.U32 R4, RZ, RZ, R7 ;  /* 0x000000ffff047224 */ /* 0x000fe200078e0007 */
[----:B------:R-:W-:Y:S01]  /*a460*/  UMOV UR4, URZ ;  /* 0x0000003f00047c82 */ /* 0x000fe20008000000 */
[----:B------:R-:W-:Y:S01]  /*a470*/  ULDC UR7, c[0x0][0xc3c] ;  /* 0x00030f0000077ab9 */ /* 0x000fe20000000800 */
[----:B------:R-:W-:-:S05]  /*a480*/  ULDC UR5, c[0x0][0xc38] ;  /* 0x00030e0000057ab9 */ /* 0x000fca0000000800 */
.L_x_416:
[----:B------:R-:W-:Y:S01]  /*a490*/  UIADD3 UR4, UR4, 0x1f, URZ ;  /* 0x0000001f04047890 */ /* 0x000fe2000fffe03f */
[----:B------:R-:W-:-:S05]  /*a4a0*/  IMAD.U32 R19, RZ, RZ, UR7 ;  /* 0x00000007ff137e24 */ /* 0x000fca000f8e00ff */
[----:B0-----:R-:W-:-:S13]  /*a4b0*/  ISETP.LE.AND P6, PT, R6, UR4, PT ;  /* 0x0000000406007c0c */ /* 0x001fda000bfc3270 */
[----:B------:R-:W-:Y:S05]  /*a4c0*/  @P6 BRA `(.L_x_413) ;  /* 0x0000000400246947 */ /* 0x000fea0003800000 */
[----:B------:R-:W-:Y:S01]  /*a4d0*/  IADD3 R7, R5, UR4, RZ ;  /* 0x0000000405077c10 */ /* 0x000fe2000fffe0ff */
[----:B------:R-:W-:Y:S01]  /*a4e0*/  BSSY B0, `(.L_x_414) ;  /* 0x0000008000007945 */ /* 0x000fe20003800000 */
[----:B------:R-:W-:Y:S02]  /*a4f0*/  IMAD.MOV.U32 R0, RZ, RZ, RZ ;  /* 0x000000ffff007224 */ /* 0x000fe400078e00ff */
[----:B------:R-:W-:-:S13]  /*a500*/  ISETP.GE.OR P6, PT, R7, R6, !P0 ;  /* 0x000000060700720c */ /* 0x000fda00047c6670 */
[----:B------:R-:W-:Y:S05]  /*a510*/  @P6 BRA `(.L_x_415) ;  /* 0x0000000000106947 */ /* 0x000fea0003800000 */
[----:B------:R-:W0:Y:S01]  /*a520*/  LDC.64 R2, c[0x0][0xc80] ;  /* 0x00032000ff027b82 */ /* 0x000e220000000a00 */
[----:B------:R-:W-:Y:S01]  /*a530*/  ULDC.64 UR8, c[0x0][0x208] ;  /* 0x0000820000087ab9 */ /* 0x000fe20000000a00 */
[----:B0-----:R-:W-:-:S05]  /*a540*/  IMAD.WIDE R2, R7, 0x4, R2 ;  /* 0x0000000407027825 */ /* 0x001fca00078e0202 */
[----:B------:R0:W5:Y:S02]  /*a550*/  LDG.E R0, desc[UR8][R2.64] ;  /* 0x0000000802007981 */ /* 0x000164000c1e1900 */
.L_x_415:
[----:B------:R-:W-:Y:S05]  /*a560*/  BSYNC B0 ;  /* 0x0000000000007941 */ /* 0x000fea0003800000 */
.L_x_414:
[----:B0----5:R-:W0:Y:S02]  /*a570*/  SHFL.UP PT, R2, R0, 0x1, RZ ;  /* 0x0420000000027989 */ /* 0x021e2400000e00ff */
[----:B0-----:R-:W-:-:S05]  /*a580*/  SEL R3, R2, RZ, P1 ;  /* 0x000000ff02037207 */ /* 0x001fca0000800000 */
[----:B------:R-:W-:-:S05]  /*a590*/  IMAD.IADD R3, R0, 0x1, R3 ;  /* 0x0000000100037824 */ /* 0x000fca00078e0203 */
[----:B------:R-:W0:Y:S02]  /*a5a0*/  SHFL.UP PT, R2, R3, 0x2, RZ ;  /* 0x0440000003027989 */ /* 0x000e2400000e00ff */
        /* <DEDUP_REMOVED lines=11> */
[----:B------:R-:W0:Y:S02]  /*a660*/  SHFL.IDX PT, R3, R9, 0x1f, 0x1f ;  /* 0x03e01f0009037f89 */ /* 0x000e2400000e0000 */
[----:B0-----:R-:W-:-:S04]  /*a670*/  IMAD R3, R3, UR5, RZ ;  /* 0x0000000503037c24 */ /* 0x001fc8000f8e02ff */
[----:B------:R-:W-:-:S05]  /*a680*/  IMAD.IADD R4, R3, 0x1, R4 ;  /* 0x0000000103047824 */ /* 0x000fca00078e0204 */
[----:B------:R-:W-:-:S13]  /*a690*/  ISETP.GT.AND P6, PT, R4, UR6, PT ;  /* 0x0000000604007c0c */ /* 0x000fda000bfc4270 */
[----:B------:R-:W-:Y:S05]  /*a6a0*/  @!P6 BRA `(.L_x_416) ;  /* 0xfffffffc0078e947 */ /* 0x000fea000383ffff */
[----:B------:R-:W-:Y:S02]  /*a6b0*/  IMAD.MOV.U32 R2, RZ, RZ, R9 ;  /* 0x000000ffff027224 */ /* 0x000fe400078e0009 */
[----:B------:R-:W-:-:S07]  /*a6c0*/  IMAD.MOV.U32 R7, RZ, RZ, R3 ;  /* 0x000000ffff077224 */ /* 0x000fce00078e0003 */
.L_x_412:
[----:B------:R-:W-:-:S05]  /*a6d0*/  IADD3 R7, -R7, R4, RZ ;  /* 0x0000000407077210 */ /* 0x000fca0007ffe1ff */
[----:B------:R-:W-:-:S05]  /*a6e0*/  IMAD R3, R2, UR5, R7 ;  /* 0x0000000502037c24 */ /* 0x000fca000f8e0207 */
[----:B------:R-:W-:-:S13]  /*a6f0*/  ISETP.GT.AND P0, PT, R3, UR6, PT ;  /* 0x0000000603007c0c */ /* 0x000fda000bf04270 */
[----:B------:R-:W-:-:S04]  /*a700*/  VOTE.ANY R6, PT, !P0 ;  /* 0x0000000000067806 */ /* 0x000fc800040e0100 */
[----:B------:R-:W0:Y:S01]  /*a710*/  POPC R19, R6 ;  /* 0x0000000600137309 */ /* 0x000e220000000000 */
[----:B------:R-:W-:Y:S01]  /*a720*/  ISETP.NE.AND P0, PT, R6, RZ, PT ;  /* 0x000000ff0600720c */ /* 0x000fe20003f05270 */
[----:B0-----:R-:W0:Y:S02]  /*a730*/  SHFL.IDX PT, R0, R0, R19, 0x1f ;  /* 0x00001f1300007589 */ /* 0x001e2400000e0000 */
[----:B0-----:R-:W-:-:S04]  /*a740*/  IABS R4, R0 ;  /* 0x0000000000047213 */ /* 0x001fc80000000000 */
[----:B------:R-:W0:Y:S08]  /*a750*/  I2F.RP R8, R4 ;  /* 0x0000000400087306 */ /* 0x000e300000209400 */
[----:B0-----:R-:W0:Y:S02]  /*a760*/  MUFU.RCP R8, R8 ;  /* 0x0000000800087308 */ /* 0x001e240000001000 */
[----:B0-----:R-:W-:-:S06]  /*a770*/  VIADD R3, R8, 0xffffffe ;  /* 0x0ffffffe08037836 */ /* 0x001fcc0000000000 */
[----:B------:R-:W0:Y:S02]  /*a780*/  F2I.FTZ.U32.TRUNC.NTZ R3, R3 ;  /* 0x0000000300037305 */ /* 0x000e24000021f000 */
[----:B0-----:R-:W-:Y:S01]  /*a790*/  IMAD.MOV R11, RZ, RZ, -R3 ;  /* 0x000000ffff0b7224 */ /* 0x001fe200078e0a03 */
[----:B------:R-:W-:Y:S06]  /*a7a0*/  @!P0 BRA `(.L_x_417) ;  /* 0x0000000000088947 */ /* 0x000fec0003800000 */
[----:B------:R-:W-:-:S05]  /*a7b0*/  VIADD R9, R19, 0xffffffff ;  /* 0xffffffff13097836 */ /* 0x000fca0000000000 */
[----:B------:R0:W1:Y:S02]  /*a7c0*/  SHFL.IDX PT, R16, R2, R9, 0x1f ;  /* 0x00001f0902107589 */ /* 0x00006400000e0000 */
.L_x_417:
[----:B-1----:R-:W-:Y:S01]  /*a7d0*/  IMAD R16, R16, UR5, R7 ;  /* 0x0000000510107c24 */ /* 0x002fe2000f8e0207 */
[----:B------:R-:W-:Y:S01]  /*a7e0*/  IABS R6, R0 ;  /* 0x0000000000067213 */ /* 0x000fe20000000000 */
[----:B------:R-:W-:Y:S02]  /*a7f0*/  IMAD R7, R11, R4, RZ ;  /* 0x000000040b077224 */ /* 0x000fe400078e02ff */
[----:B0-----:R-:W-:Y:S01]  /*a800*/  IMAD.MOV.U32 R2, RZ, RZ, RZ ;  /* 0x000000ffff027224 */ /* 0x001fe200078e00ff */
[----:B------:R-:W-:Y:S01]  /*a810*/  IADD3 R17, -R16, UR6, RZ ;  /* 0x0000000610117c10 */ /* 0x000fe2000fffe1ff */
[----:B------:R-:W-:Y:S02]  /*a820*/  IMAD.MOV R6, RZ, RZ, -R6 ;  /* 0x000000ffff067224 */ /* 0x000fe400078e0a06 */
[----:B------:R-:W-:Y:S01]  /*a830*/  IMAD.HI.U32 R2, R3, R7, R2 ;  /* 0x0000000703027227 */ /* 0x000fe200078e0002 */
[----:B------:R-:W-:-:S03]  /*a840*/  IABS R3, R17 ;  /* 0x0000001100037213 */ /* 0x000fc60000000000 */
[----:B------:R-:W-:Y:S02]  /*a850*/  VIADD R19, R19, UR4 ;  /* 0x0000000413137c36 */ /* 0x000fe40008000000 */
[----:B------:R-:W-:-:S04]  /*a860*/  IMAD.HI.U32 R2, R2, R3, RZ ;  /* 0x0000000302027227 */ /* 0x000fc800078e00ff */
[----:B------:R-:W-:-:S05]  /*a870*/  IMAD R3, R2, R6, R3 ;  /* 0x0000000602037224 */ /* 0x000fca00078e0203 */
[----:B------:R-:W-:-:S13]  /*a880*/  ISETP.GT.U32.AND P1, PT, R4, R3, PT ;  /* 0x000000030400720c */ /* 0x000fda0003f24070 */
[----:B------:R-:W-:Y:S02]  /*a890*/  @!P1 IMAD.IADD R3, R3, 0x1, -R4 ;  /* 0x0000000103039824 */ /* 0x000fe400078e0a04 */
[----:B------:R-:W-:Y:S01]  /*a8a0*/  @!P1 VIADD R2, R2, 0x1 ;  /* 0x0000000102029836 */ /* 0x000fe20000000000 */
[----:B------:R-:W-:Y:S02]  /*a8b0*/  ISETP.NE.AND P1, PT, R0, RZ, PT ;  /* 0x000000ff0000720c */ /* 0x000fe40003f25270 */
[----:B------:R-:W-:Y:S02]  /*a8c0*/  ISETP.GE.U32.AND P0, PT, R3, R4, PT ;  /* 0x000000040300720c */ /* 0x000fe40003f06070 */
[----:B------:R-:W-:-:S04]  /*a8d0*/  LOP3.LUT R3, R17, R0, RZ, 0x3c, !PT ;  /* 0x0000000011037212 */ /* 0x000fc800078e3cff */
[----:B------:R-:W-:-:S07]  /*a8e0*/  ISETP.GE.AND P2, PT, R3, RZ, PT ;  /* 0x000000ff0300720c */ /* 0x000fce0003f46270 */
[----:B------:R-:W-:-:S06]  /*a8f0*/  @P0 VIADD R2, R2, 0x1 ;  /* 0x0000000102020836 */ /* 0x000fcc0000000000 */
[----:B------:R-:W-:Y:S01]  /*a900*/  @!P2 IMAD.MOV R2, RZ, RZ, -R2 ;  /* 0x000000ffff02a224 */ /* 0x000fe200078e0a02 */
[----:B------:R-:W-:-:S04]  /*a910*/  @!P1 LOP3.LUT R2, RZ, R0, RZ, 0x33, !PT ;  /* 0x00000000ff029212 */ /* 0x000fc800078e33ff */
[----:B------:R-:W-:Y:S01]  /*a920*/  IADD3 R3, -R2, RZ, RZ ;  /* 0x000000ff02037210 */ /* 0x000fe20007ffe1ff */
[----:B------:R-:W-:-:S04]  /*a930*/  IMAD.MOV.U32 R18, RZ, RZ, R2 ;  /* 0x000000ffff127224 */ /* 0x000fc800078e0002 */
[----:B------:R-:W-:Y:S01]  /*a940*/  IMAD R17, R0, R3, R17 ;  /* 0x0000000300117224 */ /* 0x000fe200078e0211 */
[----:B------:R-:W-:Y:S06]  /*a950*/  BRA `(.L_x_418) ;  /* 0x00000000000c7947 */ /* 0x000fec0003800000 */
.L_x_413:
[----:B------:R-:W-:Y:S02]  /*a960*/  IMAD.MOV.U32 R17, RZ, RZ, RZ ;  /* 0x000000ffff117224 */ /* 0x000fe400078e00ff */
[----:B------:R-:W-:Y:S02]  /*a970*/  IMAD.U32 R16, RZ, RZ, UR6 ;  /* 0x00000006ff107e24 */ /* 0x000fe4000f8e00ff */
[----:B------:R-:W-:-:S07]  /*a980*/  IMAD.MOV.U32 R18, RZ, RZ, RZ ;  /* 0x000000ffff127224 */ /* 0x000fce00078e00ff */
.L_x_418:
[----:B------:R-:W-:-:S13]  /*a990*/  ISETP.NE.AND P0, PT, R5, RZ, PT ;  /* 0x000000ff0500720c */ /* 0x000fda0003f05270 */
[----:B------:R-:W0:Y:S01]  /*a9a0*/  @!P0 S2R R3, SR_CgaCtaId ;  /* 0x0000000000038919 */ /* 0x000e220000008800 */
[----:B------:R-:W-:-:S04]  /*a9b0*/  @!P0 MOV R0, 0x400 ;  /* 0x0000040000008802 */ /* 0x000fc80000000f00 */
[----:B0-----:R-:W-:-:S05]  /*a9c0*/  @!P0 LEA R0, R3, R0, 0x18 ;  /* 0x0000000003008211 */ /* 0x001fca00078ec0ff */
[----:B------:R0:W-:Y:S01]  /*a9d0*/  @!P0 STS.128 [R0+0x348d0], R16 ;  /* 0x0348d01000008388 */ /* 0x0001e20000000c00 */
[----:B------:R-:W-:Y:S06]  /*a9e0*/  BAR.ARV 0x5, 0x180 ;  /* 0x0146000000007b1d */ /* 0x000fec0000002000 */
.L_x_411:
[----:B0-----:R-:W-:Y:S01]  /*a9f0*/  IMAD.MOV.U32 R0, RZ, RZ, 0x1 ;  /* 0x00000001ff007424 */ /* 0x001fe200078e00ff */
[----:B------:R0:W-:Y:S01]  /*aa00*/  STL [R1+0x50], RZ ;  /* 0x000050ff01007387 */ /* 0x0001e20000100800 */
[----:B------:R-:W-:Y:S02]  /*aa10*/  ULDC UR4, c[0x0][0xc3c] ;  /* 0x00030f0000047ab9 */ /* 0x000fe40000000800 */
[----:B-1----:R-:W-:Y:S01]  /*aa20*/  ISETP.GE.AND P0, PT, R19, UR4, PT ;  /* 0x0000000413007c0c */ /* 0x002fe2000bf06270 */
[----:B------:R0:W-:Y:S04]  /*aa30*/  STL [R1+0x10], R0 ;  /* 0x0000100001007387 */ /* 0x0001e80000100800 */
[----:B------:R0:W-:Y:S08]  /*aa40*/  STL [R1+0x8], RZ ;  /* 0x000008ff01007387 */ /* 0x0001f00000100800 */
[----:B0-----:R-:W-:Y:S05]  /*aa50*/  @P0 BRA `(.L_x_419) ;  /* 0x0000005400240947 */ /* 0x001fea0003800000 */
[----:B------:R-:W0:Y:S01]  /*aa60*/  S2R R5, SR_TID.X ;  /* 0x0000000000057919 */ /* 0x000e220000002100 */
[----:B------:R-:W1:Y:S01]  /*aa70*/  S2UR UR5, SR_CgaCtaId ;  /* 0x00000000000579c3 */ /* 0x000e620000008800 */
[----:B------:R-:W-:Y:S01]  /*aa80*/  UMOV UR4, 0x400 ;  /* 0x0000040000047882 */ /* 0x000fe20000000000 */
[----:B------:R-:W-:Y:S01]  /*aa90*/  BSSY B8, `(.L_x_419) ;  /* 0x0000545000087945 */ /* 0x000fe20003800000 */
[----:B------:R-:W-:Y:S01]  /*aaa0*/  ULDC UR38, c[0x0][0xc] ;  /* 0x0000030000267ab9 */ /* 0x000fe20000000800 */
[----:B------:R-:W-:Y:S01]  /*aab0*/  ULDC.64 UR36, c[0x0][0x198] ;  /* 0x0000660000247ab9 */ /* 0x000fe20000000a00 */
[----:B-1----:R-:W-:Y:S01]  /*aac0*/  ULEA UR4, UR5, UR4, 0x18 ;  /* 0x0000000405047291 */ /* 0x002fe2000f8ec03f */
[C---:B0-----:R-:W-:Y:S01]  /*aad0*/  IMAD.SHL.U32 R0, R5.reuse, 0x8, RZ ;  /* 0x0000000805007824 */ /* 0x041fe200078e00ff */
[----:B------:R-:W-:-:S04]  /*aae0*/  LOP3.LUT R4, R5, 0x7f, RZ, 0xc0, !PT ;  /* 0x0000007f05047812 */ /* 0x000fc800078ec0ff */
[C---:B------:R-:W-:Y:S02]  /*aaf0*/  LOP3.LUT R2, R0.reuse, 0x1f8, RZ, 0xc0, !PT ;  /* 0x000001f800027812 */ /* 0x040fe400078ec0ff */
[----:B------:R-:W-:Y:S02]  /*ab00*/  LOP3.LUT R0, R0, 0x38, RZ, 0xc0, !PT ;  /* 0x0000003800007812 */ /* 0x000fe400078ec0ff */
[----:B------:R-:W-:Y:S01]  /*ab10*/  LOP3.LUT R3, R2, 0x38, R5, 0x78, !PT ;  /* 0x0000003802037812 */ /* 0x000fe200078e7805 */
[----:B------:R-:W-:-:S05]  /*ab20*/  IMAD.SHL.U32 R2, R4, 0x8, RZ ;  /* 0x0000000804027824 */ /* 0x000fca00078e00ff */
[----:B------:R-:W-:Y:S01]  /*ab30*/  LOP3.LUT R3, R3, 0x200, R2, 0xf8, !PT ;  /* 0x0000020003037812 */ /* 0x000fe200078ef802 */
[----:B------:R-:W-:Y:S01]  /*ab40*/  IMAD.SHL.U32 R2, R5, 0x10, RZ ;  /* 0x0000001005027824 */ /* 0x000fe200078e00ff */
[----:B------:R-:W-:Y:S02]  /*ab50*/  SHF.R.U32.HI R5, RZ, 0x3, R4 ;  /* 0x00000003ff057819 */ /* 0x000fe40000011604 */
[----:B------:R-:W-:Y:S02]  /*ab60*/  MOV R4, UR4 ;  /* 0x0000000400047c02 */ /* 0x000fe40008000f00 */
[----:B------:R-:W-:Y:S01]  /*ab70*/  LOP3.LUT R2, R5, 0x70, R2, 0xf8, !PT ;  /* 0x0000007005027812 */ /* 0x000fe200078ef802 */
[----:B------:R-:W-:Y:S02]  /*ab80*/  IMAD.MOV.U32 R2, RZ, RZ, 0x1 ;  /* 0x00000001ff027424 */ /* 0x000fe400078e00ff */
[----:B------:R-:W-:Y:S01]  /*ab90*/  IMAD R3, R3, 0x2, R4 ;  /* 0x0000000203037824 */ /* 0x000fe200078e0204 */
[----:B------:R-:W-:Y:S04]  /*aba0*/  STL [R1+0x4], R4 ;  /* 0x0000040401007387 */ /* 0x000fe80000100800 */
[----:B------:R-:W-:Y:S04]  /*abb0*/  STL [R1+0x24], R3 ;  /* 0x0000240301007387 */ /* 0x000fe80000100800 */
[----:B------:R-:W-:Y:S04]  /*abc0*/  STL [R1+0x8], RZ ;  /* 0x000008ff01007387 */ /* 0x000fe80000100800 */
[----:B------:R0:W-:Y:S04]  /*abd0*/  STL [R1+0x10], R2 ;  /* 0x0000100201007387 */ /* 0x0001e80000100800 */
[----:B------:R1:W-:Y:S01]  /*abe0*/  STL [R1+0x50], RZ ;  /* 0x000050ff01007387 */ /* 0x0003e20000100800 */
[----:B0-----:R-:W-:-:S02]  /*abf0*/  LOP3.LUT R2, R0, 0x40, RZ, 0xfc, !PT ;  /* 0x0000004000027812 */ /* 0x001fc400078efcff */
[----:B-1----:R-:W-:-:S07]  /*ac00*/  LOP3.LUT R0, R0, 0x80, RZ, 0xfc, !PT ;  /* 0x0000008000007812 */ /* 0x002fce00078efcff */
.L_x_521:
[----:B0--3--:R-:W0:Y:S01]  /*ac10*/  LDC.64 R2, c[0x0][0xc88] ;  /* 0x00032200ff027b82 */ /* 0x009e220000000a00 */
[----:B------:R-:W-:Y:S01]  /*ac20*/  ULDC.64 UR4, c[0x0][0x208] ;  /* 0x0000820000047ab9 */ /* 0x000fe20000000a00 */
[----:B0-----:R-:W-:-:S05]  /*ac30*/  IMAD.WIDE R2, R19, 0x4, R2 ;  /* 0x0000000413027825 */ /* 0x001fca00078e0202 */
[----:B------:R-:W2:Y:S01]  /*ac40*/  LDG.E R11, desc[UR4][R2.64] ;  /* 0x00000004020b7981 */ /* 0x000ea2000c1e1900 */
[----:B------:R-:W-:Y:S05]  /*ac50*/  YIELD ;  /* 0x0000000000007946 */ /* 0x000fea0003800000 */
[----:B------:R-:W-:Y:S01]  /*ac60*/  ULDC.64 UR4, c[0x0][0xa28] ;  /* 0x00028a0000047ab9 */ /* 0x000fe20000000a00 */
[----:B------:R-:W-:Y:S01]  /*ac70*/  IMAD.MOV.U32 R0, RZ, RZ, RZ ;  /* 0x000000ffff007224 */ /* 0x000fe200078e00ff */
[----:B------:R-:W-:Y:S01]  /*ac80*/  ISETP.NE.U32.AND P0, PT, RZ, UR4, PT ;  /* 0x00000004ff007c0c */ /* 0x000fe2000bf05070 */
[----:B------:R-:W-:Y:S01]  /*ac90*/  ULDC.64 UR10, c[0x0][0x208] ;  /* 0x00008200000a7ab9 */ /* 0x000fe20000000a00 */
[----:B------:R-:W-:Y:S01]  /*aca0*/  IMAD.MOV.U32 R6, RZ, RZ, RZ ;  /* 0x000000ffff067224 */ /* 0x000fe200078e00ff */
[----:B------:R-:W-:Y:S01]  /*acb0*/  ULDC.64 UR6, c[0x0][0xa18] ;  /* 0x0002860000067ab9 */ /* 0x000fe20000000a00 */
[----:B------:R-:W-:Y:S01]  /*acc0*/  ISETP.NE.AND.EX P0, PT, RZ, UR5, PT, P0 ;  /* 0x00000005ff007c0c */ /* 0x000fe2000bf05300 */
[----:B------:R-:W-:Y:S01]  /*acd0*/  ULDC.64 UR8, c[0x0][0xa08] ;  /* 0x0002820000087ab9 */ /* 0x000fe20000000a00 */
[----:B--2---:R-:W-:Y:S01]  /*ace0*/  SHF.R.S32.HI R4, RZ, 0x1f, R11 ;  /* 0x0000001fff047819 */ /* 0x004fe2000001140b */
[----:B------:R-:W-:-:S10]  /*acf0*/  IMAD.SHL.U32 R10, R11, 0x4, RZ ;  /* 0x000000040b0a7824 */ /* 0x000fd400078e00ff */
[C---:B------:R-:W-:Y:S01]  /*ad00*/  @P0 LEA R2, P1, R11.reuse, UR4, 0x2 ;  /* 0x000000040b020c11 */ /* 0x040fe2000f8210ff */
[----:B------:R-:W-:Y:S03]  /*ad10*/  STL [R1+0x28], R11 ;  /* 0x0000280b01007387 */ /* 0x000fe60000100800 */
[C-C-:B------:R-:W-:Y:S01]  /*ad20*/  @P0 LEA.HI.X R3, R11.reuse, UR5, R4.reuse, 0x2, P1 ;  /* 0x000000050b030c11 */ /* 0x140fe200088f1404 */
[----:B------:R-:W-:Y:S01]  /*ad30*/  ULDC.64 UR4, c[0x0][0xa00] ;  /* 0x0002800000047ab9 */ /* 0x000fe20000000a00 */
[----:B------:R-:W-:Y:S01]  /*ad40*/  SHF.L.U64.HI R9, R11, 0x2, R4 ;  /* 0x000000020b097819 */ /* 0x000fe20000010204 */
[----:B------:R0:W-:Y:S01]  /*ad50*/  STL [R1+0x38], R4 ;  /* 0x0000380401007387 */ /* 0x0001e20000100800 */
[----:B------:R-:W-:-:S03]  /*ad60*/  ISETP.NE.U32.AND P1, PT, RZ, UR4, PT ;  /* 0x00000004ff007c0c */ /* 0x000fc6000bf25070 */
[----:B-1---5:R1:W5:Y:S01]  /*ad70*/  @P0 LDG.E R0, desc[UR10][R2.64] ;  /* 0x0000000a02000981 */ /* 0x022362000c1e1900 */
[----:B------:R-:W-:Y:S01]  /*ad80*/  ISETP.NE.AND.EX P1, PT, RZ, UR5, PT, P1 ;  /* 0x00000005ff007c0c */ /* 0x000fe2000bf25310 */
[----:B----4-:R-:W-:Y:S01]  /*ad90*/  IMAD.MOV.U32 R8, RZ, RZ, RZ ;  /* 0x000000ffff087224 */ /* 0x010fe200078e00ff */
[----:B------:R-:W-:Y:S01]  /*ada0*/  ISETP.NE.U32.AND P2, PT, RZ, UR6, PT ;  /* 0x00000006ff007c0c */ /* 0x000fe2000bf45070 */
[----:B------:R-:W-:Y:S01]  /*adb0*/  STL [R1], R10 ;  /* 0x0000000a01007387 */ /* 0x000fe20000100800 */
[----:B------:R-:W-:Y:S02]  /*adc0*/  ISETP.NE.U32.AND P0, PT, RZ, UR8, PT ;  /* 0x00000008ff007c0c */ /* 0x000fe4000bf05070 */
[----:B------:R-:W-:Y:S01]  /*add0*/  ISETP.NE.AND.EX P2, PT, RZ, UR7, PT, P2 ;  /* 0x00000007ff007c0c */ /* 0x000fe2000bf45320 */
[----:B------:R-:W-:Y:S01]  /*ade0*/  STL [R1+0x1c], R9 ;  /* 0x00001c0901007387 */ /* 0x000fe20000100800 */
[----:B------:R-:W-:Y:S02]  /*adf0*/  ISETP.NE.AND.EX P0, PT, RZ, UR9, PT, P0 ;  /* 0x00000009ff007c0c */ /* 0x000fe4000bf05300 */
[----:B-1----:R-:W-:-:S02]  /*ae00*/  IADD3 R2, P3, R10, UR4, RZ ;  /* 0x000000040a027c10 */ /* 0x002fc4000ff7e0ff */
[----:B0-----:R-:W-:Y:S02]  /*ae10*/  IADD3 R4, P4, R10, UR8, RZ ;  /* 0x000000080a047c10 */ /* 0x001fe4000ff9e0ff */
[C---:B------:R-:W-:Y:S01]  /*ae20*/  IADD3.X R3, R9.reuse, UR5, RZ, P3, !PT ;  /* 0x0000000509037c10 */ /* 0x040fe20009ffe4ff */
[----:B------:R-:W-:Y:S01]  /*ae30*/  ULDC UR4, c[0x0][0x288] ;  /* 0x0000a20000047ab9 */ /* 0x000fe20000000800 */
[----:B------:R-:W-:-:S03]  /*ae40*/  IADD3.X R5, R9, UR9, RZ, P4, !PT ;  /* 0x0000000909057c10 */ /* 0x000fc6000a7fe4ff */
[----:B------:R-:W2:Y:S01]  /*ae50*/  @P1 LDG.E R6, desc[UR10][R2.64] ;  /* 0x0000000a02061981 */ /* 0x000ea2000c1e1900 */
[----:B------:R-:W-:Y:S01]  /*ae60*/  IMAD.U32 R12, RZ, RZ, UR4 ;  /* 0x00000004ff0c7e24 */ /* 0x000fe2000f8e00ff */
[----:B------:R-:W-:Y:S02]  /*ae70*/  ULDC.64 UR4, c[0x0][0x418] ;  /* 0x0001060000047ab9 */ /* 0x000fe40000000a00 */
[----:B------:R-:W5:Y:S04]  /*ae80*/  @P0 LDG.E R8, desc[UR10][R4.64] ;  /* 0x0000000a04080981 */ /* 0x000f68000c1e1900 */
[----:B--2---:R0:W-:Y:S02]  /*ae90*/  STL [R1+0x34], R6 ;  /* 0x0000340601007387 */ /* 0x0041e40000100800 */
[----:B0-----:R-:W-:-:S04]  /*aea0*/  @P2 IADD3 R6, P3, R10, UR6, RZ ;  /* 0x000000060a062c10 */ /* 0x001fc8000ff7e0ff */
[----:B------:R-:W-:-:S05]  /*aeb0*/  @P2 IADD3.X R7, R9, UR7, RZ, P3, !PT ;  /* 0x0000000709072c10 */ /* 0x000fca0009ffe4ff */
[----:B------:R0:W2:Y:S01]  /*aec0*/  @P2 LDG.E R12, desc[UR10][R6.64] ;  /* 0x0000000a060c2981 */ /* 0x0000a2000c1e1900 */
[----:B------:R-:W-:-:S03]  /*aed0*/  UISETP.NE.U32.AND UP0, UPT, UR4, URZ, UPT ;  /* 0x0000003f0400728c */ /* 0x000fc6000bf05070 */
[----:B------:R-:W-:Y:S01]  /*aee0*/  ULDC UR4, c[0x0][0x424] ;  /* 0x0001090000047ab9 */ /* 0x000fe20000000800 */
[----:B------:R-:W-:-:S03]  /*aef0*/  UISETP.NE.AND.EX UP0, UPT, UR5, URZ, UPT, UP0 ;  /* 0x0000003f0500728c */ /* 0x000fc6000bf05300 */
[----:B------:R-:W-:Y:S01]  /*af00*/  ULDC UR5, c[0x0][0x2f0] ;  /* 0x0000bc0000057ab9 */ /* 0x000fe20000000800 */
[----:B------:R-:W-:-:S04]  /*af10*/  USEL UR4, UR4, 0x1, UP0 ;  /* 0x0000000104047887 */ /* 0x000fc80008000000 */
[----:B------:R-:W-:-:S06]  /*af20*/  UIMAD UR4, UR4, UR5, URZ ;  /* 0x00000005040472a4 */ /* 0x000fcc000f8e023f */
[----:B0-----:R-:W-:Y:S01]  /*af30*/  IMAD.U32 R6, RZ, RZ, UR4 ;  /* 0x00000004ff067e24 */ /* 0x001fe2000f8e00ff */
[----:B--2---:R0:W-:Y:S01]  /*af40*/  STL [R1+0x40], R12 ;  /* 0x0000400c01007387 */ /* 0x0041e20000100800 */
[----:B------:R-:W-:Y:S05]  /*af50*/  @P2 BRA `(.L_x_420) ;  /* 0x0000000000182947 */ /* 0x000fea0003800000 */
[----:B------:R-:W-:Y:S05]  /*af60*/  @!P1 BRA `(.L_x_420) ;  /* 0x0000000000149947 */ /* 0x000fea0003800000 */
[----:B------:R-:W-:Y:S02]  /*af70*/  ULDC.64 UR4, c[0x0][0x208] ;  /* 0x0000820000047ab9 */ /* 0x000fe40000000a00 */
[----:B------:R-:W2:Y:S04]  /*af80*/  LDG.E R7, desc[UR4][R2.64] ;  /* 0x0000000402077981 */ /* 0x000ea8000c1e1900 */
[----:B------:R-:W2:Y:S02]  /*af90*/  LDG.E R2, desc[UR4][R2.64+0x4] ;  /* 0x0000040402027981 */ /* 0x000ea4000c1e1900 */
[----:B--2---:R-:W-:-:S05]  /*afa0*/  IMAD.IADD R2, R2, 0x1, -R7 ;  /* 0x0000000102027824 */ /* 0x004fca00078e0a07 */
[----:B------:R1:W-:Y:S02]  /*afb0*/  STL [R1+0x40], R2 ;  /* 0x0000400201007387 */ /* 0x0003e40000100800 */
.L_x_420:
[----:B-1----:R-:W-:Y:S01]  /*afc0*/  IMAD.MOV.U32 R2, RZ, RZ, R11 ;  /* 0x000000ffff027224 */ /* 0x002fe200078e000b */
[----:B-----5:R-:W-:Y:S01]  /*afd0*/  IADD3 R3, R8, R0, RZ ;  /* 0x0000000008037210 */ /* 0x020fe20007ffe0ff */
[----:B------:R-:W-:Y:S02]  /*afe0*/  ULDC.64 UR4, c[0x0][0xa20] ;  /* 0x0002880000047ab9 */ /* 0x000fe40000000a00 */
[----:B------:R-:W-:Y:S01]  /*aff0*/  ISETP.NE.U32.AND P1, PT, RZ, UR4, PT ;  /* 0x00000004ff007c0c */ /* 0x000fe2000bf25070 */
[----:B------:R1:W-:Y:S03]  /*b000*/  STL [R1+0xc], R2 ;  /* 0x00000c0201007387 */ /* 0x0003e60000100800 */
[----:B------:R-:W-:Y:S01]  /*b010*/  ISETP.NE.AND.EX P1, PT, RZ, UR5, PT, P1 ;  /* 0x00000005ff007c0c */ /* 0x000fe2000bf25310 */
[----:B------:R1:W-:-:S12]  /*b020*/  STL [R1+0x18], R3 ;  /* 0x0000180301007387 */ /* 0x0003d80000100800 */
[----:B-1----:R-:W-:Y:S05]  /*b030*/  @!P1 BRA `(.L_x_421) ;  /* 0x0000000000149947 */ /* 0x002fea0003800000 */
[----:B------:R-:W-:Y:S01]  /*b040*/  IADD3 R6, P0, R10, UR4, RZ ;  /* 0x000000040a067c10 */ /* 0x000fe2000ff1e0ff */
[----:B------:R-:W-:-:S03]  /*b050*/  ULDC.64 UR6, c[0x0][0x208] ;  /* 0x0000820000067ab9 */ /* 0x000fc60000000a00 */
[----:B------:R-:W-:-:S05]  /*b060*/  IADD3.X R7, R9, UR5, RZ, P0, !PT ;  /* 0x0000000509077c10 */ /* 0x000fca00087fe4ff */
[----:B------:R1:W5:Y:S01]  /*b070*/  LDG.E R6, desc[UR6][R6.64] ;  /* 0x0000000606067981 */ /* 0x000362000c1e1900 */
[----:B------:R-:W-:Y:S05]  /*b080*/  BRA `(.L_x_422) ;  /* 0x0000000000147947 */ /* 0x000fea0003800000 */
.L_x_421:
[----:B------:R-:W-:Y:S05]  /*b090*/  @!P0 BRA `(.L_x_422) ;  /* 0x0000000000108947 */ /* 0x000fea0003800000 */
[----:B------:R-:W-:Y:S02]  /*b0a0*/  ULDC.64 UR4, c[0x0][0x208] ;  /* 0x0000820000047ab9 */ /* 0x000fe40000000a00 */
[----:B------:R-:W2:Y:S04]  /*b0b0*/  LDG.E R6, desc[UR4][R4.64] ;  /* 0x0000000404067981 */ /* 0x000ea8000c1e1900 */
[----:B------:R-:W2:Y:S02]  /*b0c0*/  LDG.E R4, desc[UR4][R4.64+0x4] ;  /* 0x0000040404047981 */ /* 0x000ea4000c1e1900 */
[----:B--2---:R-:W-:-:S07]  /*b0d0*/  IMAD.IADD R6, R4, 0x1, -R6 ;  /* 0x0000000104067824 */ /* 0x004fce00078e0a06 */
.L_x_422:
[----:B-----5:R-:W-:Y:S01]  /*b0e0*/  IMAD.IADD R3, R6, 0x1, -R0 ;  /* 0x0000000106037824 */ /* 0x020fe200078e0a00 */
[----:B------:R-:W-:Y:S03]  /*b0f0*/  BSSY B7, `(.L_x_423) ;  /* 0x000043a000077945 */ /* 0x000fe60003800000 */
[C---:B------:R-:W-:Y:S01]  /*b100*/  VIADD R0, R3.reuse, 0x7f ;  /* 0x0000007f03007836 */ /* 0x040fe20000000000 */
[----:B------:R2:W-:Y:S01]  /*b110*/  STL [R1+0x3c], R3 ;  /* 0x00003c0301007387 */ /* 0x0005e20000100800 */
[----:B------:R-:W-:-:S03]  /*b120*/  ISETP.GT.AND P0, PT, R3, RZ, PT ;  /* 0x000000ff0300720c */ /* 0x000fc60003f04270 */
[----:B------:R-:W-:-:S04]  /*b130*/  SHF.R.S32.HI R2, RZ, 0x1f, R0 ;  /* 0x0000001fff027819 */ /* 0x000fc80000011400 */
[----:B------:R-:W-:-:S04]  /*b140*/  LEA.HI R2, R2, R0, RZ, 0x7 ;  /* 0x0000000002027211 */ /* 0x000fc800078f38ff */
[----:B------:R-:W-:-:S05]  /*b150*/  SHF.R.S32.HI R0, RZ, 0x7, R2 ;  /* 0x00000007ff007819 */ /* 0x000fca0000011402 */
[----:B------:R2:W-:Y:S01]  /*b160*/  STL [R1+0x30], R0 ;  /* 0x0000300001007387 */ /* 0x0005e20000100800 */
[----:B------:R-:W-:Y:S05]  /*b170*/  @P0 BRA `(.L_x_424) ;  /* 0x0000000000480947 */ /* 0x000fea0003800000 */
[----:B--2---:R-:W2:Y:S02]  /*b180*/  S2R R3, SR_TID.X ;  /* 0x0000000000037919 */ /* 0x004ea40000002100 */
[----:B--2---:R-:W-:-:S04]  /*b190*/  LOP3.LUT R3, R3, 0x7f, RZ, 0xc0, !PT ;  /* 0x0000007f03037812 */ /* 0x004fc800078ec0ff */
[----:B------:R-:W-:-:S13]  /*b1a0*/  ISETP.NE.AND P0, PT, R3, RZ, PT ;  /* 0x000000ff0300720c */ /* 0x000fda0003f05270 */
[----:B------:R-:W-:Y:S05]  /*b1b0*/  @P0 BRA `(.L_x_425) ;  /* 0x0000004000b40947 */ /* 0x000fea0003800000 */
[----:B------:R-:W2:Y:S01]  /*b1c0*/  S2R R3, SR_LANEID ;  /* 0x0000000000037919 */ /* 0x000ea20000000000 */
[----:B------:R-:W-:Y:S01]  /*b1d0*/  VOTEU.ANY UR4, UPT, PT ;  /* 0x0000000000047886 */ /* 0x000fe200038e0100 */
[----:B------:R-:W-:Y:S01]  /*b1e0*/  ULDC.64 UR6, c[0x0][0x208] ;  /* 0x0000820000067ab9 */ /* 0x000fe20000000a00 */
[----:B------:R-:W2:Y:S08]  /*b1f0*/  FLO.U32 R0, UR4 ;  /* 0x0000000400007d00 */ /* 0x000eb000080e0000 */
[----:B------:R-:W3:Y:S01]  /*b200*/  POPC R5, UR4 ;  /* 0x0000000400057d09 */ /* 0x000ee20008000000 */
[----:B--2---:R-:W-:-:S02]  /*b210*/  ISETP.EQ.U32.AND P0, PT, R0, R3, PT ;  /* 0x000000030000720c */ /* 0x004fc40003f02070 */
[----:B------:R-:W3:Y:S11]  /*b220*/  LDC.64 R2, c[0x0][0xc60] ;  /* 0x00031800ff027b82 */ /* 0x000ef60000000a00 */
[----:B---3--:R-:W2:Y:S01]  /*b230*/  @P0 ATOMG.E.ADD.STRONG.GPU PT, R3, desc[UR6][R2.64], R5 ;  /* 0x00000005020309a8 */ /* 0x008ea200081ee1c6 */
[----:B------:R-:W3:Y:S02]  /*b240*/  S2R R4, SR_LTMASK ;  /* 0x0000000000047919 */ /* 0x000ee40000003900 */
[----:B---3--:R-:W-:-:S04]  /*b250*/  LOP3.LUT R4, R4, UR4, RZ, 0xc0, !PT ;  /* 0x0000000404047c12 */ /* 0x008fc8000f8ec0ff */
[----:B-1----:R-:W1:Y:S01]  /*b260*/  POPC R7, R4 ;  /* 0x0000000400077309 */ /* 0x002e620000000000 */
[----:B--2---:R-:W1:Y:S02]  /*b270*/  SHFL.IDX PT, R0, R3, R0, 0x1f ;  /* 0x00001f0003007589 */ /* 0x004e6400000e0000 */
[----:B-1----:R-:W-:Y:S01]  /*b280*/  IADD3 R16, R0, UR38, R7 ;  /* 0x0000002600107c10 */ /* 0x002fe2000fffe007 */
[----:B------:R-:W-:Y:S06]  /*b290*/  BRA `(.L_x_425) ;  /* 0x00000040007c7947 */ /* 0x000fec0003800000 */
.L_x_424:
[----:B--2---:R-:W2:Y:S01]  /*b2a0*/  LDL R0, [R1+0x4] ;  /* 0x0000040001007983 */ /* 0x004ea20000100800 */
[----:B------:R-:W-:Y:S01]  /*b2b0*/  BSSY B6, `(.L_x_426) ;  /* 0x0000014000067945 */ /* 0x000fe20003800000 */
[----:B--2---:R-:W-:-:S05]  /*b2c0*/  VIADD R0, R0, 0x1c400 ;  /* 0x0001c40000007836 */ /* 0x004fca0000000000 */
[----:B------:R-:W-:-:S13]  /*b2d0*/  LOP3.LUT P0, RZ, R0, 0x3ff, RZ, 0xc0, !PT ;  /* 0x000003ff00ff7812 */ /* 0x000fda000780c0ff */
[----:B------:R-:W-:Y:S05]  /*b2e0*/  @!P0 BRA `(.L_x_427) ;  /* 0x0000000000408947 */ /* 0x000fea0003800000 */
[----:B------:R-:W-:Y:S01]  /*b2f0*/  MOV R2, 0x0 ;  /* 0x0000000000027802 */ /* 0x000fe20000000f00 */
[----:B------:R-:W-:Y:S01]  /*b300*/  ULDC.64 UR6, c[0x4][0x118] ;  /* 0x0100460000067ab9 */ /* 0x000fe20000000a00 */
[----:B------:R-:W-:Y:S01]  /*b310*/  ULDC.64 UR8, c[0x4][0x120] ;  /* 0x0100480000087ab9 */ /* 0x000fe20000000a00 */
[----:B------:R-:W-:Y:S01]  /*b320*/  ULDC.64 UR4, c[0x4][0x70] ;  /* 0x01001c0000047ab9 */ /* 0x000fe20000000a00 */
[----:B------:R-:W-:Y:S01]  /*b330*/  IMAD.U32 R4, RZ, RZ, UR6 ;  /* 0x00000006ff047e24 */ /* 0x000fe2000f8e00ff */
[----:B------:R-:W-:Y:S01]  /*b340*/  MOV R10, UR4 ;  /* 0x00000004000a7c02 */ /* 0x000fe20008000f00 */
[----:B------:R-:W2:Y:S01]  /*b350*/  LDC.64 R2, c[0x4][R2] ;  /* 0x0100000002027b82 */ /* 0x000ea20000000a00 */
[----:B------:R-:W-:Y:S02]  /*b360*/  IMAD.U32 R5, RZ, RZ, UR7 ;  /* 0x00000007ff057e24 */ /* 0x000fe4000f8e00ff */
[----:B------:R-:W-:Y:S02]  /*b370*/  IMAD.U32 R6, RZ, RZ, UR8 ;  /* 0x00000008ff067e24 */ /* 0x000fe4000f8e00ff */
[----:B-1----:R-:W-:-:S02]  /*b380*/  IMAD.U32 R7, RZ, RZ, UR9 ;  /* 0x00000009ff077e24 */ /* 0x002fc4000f8e00ff */
[----:B------:R-:W-:Y:S02]  /*b390*/  IMAD.U32 R11, RZ, RZ, UR5 ;  /* 0x00000005ff0b7e24 */ /* 0x000fe4000f8e00ff */
[----:B------:R-:W-:Y:S02]  /*b3a0*/  IMAD.MOV.U32 R8, RZ, RZ, 0x70 ;  /* 0x00000070ff087424 */ /* 0x000fe400078e00ff */
[----:B0-----:R-:W-:Y:S02]  /*b3b0*/  IMAD.MOV.U32 R12, RZ, RZ, 0x1 ;  /* 0x00000001ff0c7424 */ /* 0x001fe400078e00ff */
[----:B------:R-:W-:-:S07]  /*b3c0*/  IMAD.MOV.U32 R13, RZ, RZ, RZ ;  /* 0x000000ffff0d7224 */ /* 0x000fce00078e00ff */
[----:B------:R-:W-:-:S07]  /*b3d0*/  LEPC R20, `(.L_x_427) ;  /* 0x000000001014794e */ /* 0x000fce0000000000 */
[----:B--2---:R-:W-:Y:S05]  /*b3e0*/  CALL.ABS.NOINC R2 ;  /* 0x0000000002007343 */ /* 0x004fea0003c00000 */
.L_x_427:
[----:B------:R-:W-:Y:S05]  /*b3f0*/  BSYNC B6 ;  /* 0x0000000000067941 */ /* 0x000fea0003800000 */
.L_x_426:
[----:B------:R-:W2:Y:S01]  /*b400*/  LDL R2, [R1+0x4] ;  /* 0x0000040001027983 */ /* 0x000ea20000100800 */
        /* <DEDUP_REMOVED lines=8> */
[----:B------:R2:W3:Y:S01]  /*b490*/  LDC.64 R2, c[0x4][R0] ;  /* 0x0100000000027b82 */ /* 0x0004e20000000a00 */
[----:B------:R-:W-:Y:S01]  /*b4a0*/  IMAD.U32 R4, RZ, RZ, UR6 ;  /* 0x00000006ff047e24 */ /* 0x000fe2000f8e00ff */
[----:B------:R-:W-:Y:S01]  /*b4b0*/  MOV R10, UR4 ;  /* 0x00000004000a7c02 */ /* 0x000fe20008000f00 */
[----:B------:R-:W-:Y:S02]  /*b4c0*/  IMAD.U32 R5, RZ, RZ, UR7 ;  /* 0x00000007ff057e24 */ /* 0x000fe4000f8e00ff */
[----:B------:R-:W-:Y:S02]  /*b4d0*/  IMAD.U32 R6, RZ, RZ, UR8 ;  /* 0x00000008ff067e24 */ /* 0x000fe4000f8e00ff */
[----:B-1----:R-:W-:-:S02]  /*b4e0*/  IMAD.U32 R7, RZ, RZ, UR9 ;  /* 0x00000009ff077e24 */ /* 0x002fc4000f8e00ff */
[----:B------:R-:W-:Y:S02]  /*b4f0*/  IMAD.U32 R11, RZ, RZ, UR5 ;  /* 0x00000005ff0b7e24 */ /* 0x000fe4000f8e00ff */
[----:B------:R-:W-:Y:S02]  /*b500*/  IMAD.MOV.U32 R8, RZ, RZ, 0x70 ;  /* 0x00000070ff087424 */ /* 0x000fe400078e00ff */
[----:B0-----:R-:W-:Y:S02]  /*b510*/  IMAD.MOV.U32 R12, RZ, RZ, 0x1 ;  /* 0x00000001ff0c7424 */ /* 0x001fe400078e00ff */
[----:B--2---:R-:W-:-:S07]  /*b520*/  IMAD.MOV.U32 R13, RZ, RZ, RZ ;  /* 0x000000ffff0d7224 */ /* 0x004fce00078e00ff */
[----:B------:R-:W-:-:S07]  /*b530*/  LEPC R20, `(.L_x_430) ;  /* 0x000000001014794e */ /* 0x000fce0000000000 */
[----:B---3--:R-:W-:Y:S05]  /*b540*/  CALL.ABS.NOINC R2 ;  /* 0x0000000002007343 */ /* 0x008fea0003c00000 */
.L_x_430:
[----:B------:R-:W-:Y:S01]  /*b550*/  MOV R2, 0x0 ;  /* 0x0000000000027802 */ /* 0x000fe20000000f00 */
[----:B------:R-:W-:Y:S01]  /*b560*/  ULDC.64 UR6, c[0x4][0x118] ;  /* 0x0100460000067ab9 */ /* 0x000fe20000000a00 */
[----:B------:R-:W-:Y:S01]  /*b570*/  ULDC.64 UR8, c[0x4][0x120] ;  /* 0x0100480000087ab9 */ /* 0x000fe20000000a00 */
[----:B------:R-:W-:Y:S01]  /*b580*/  ULDC.64 UR4, c[0x4][0x80] ;  /* 0x0100200000047ab9 */ /* 0x000fe20000000a00 */
[----:B------:R-:W-:Y:S01]  /*b590*/  IMAD.U32 R4, RZ, RZ, UR6 ;  /* 0x00000006ff047e24 */ /* 0x000fe2000f8e00ff */
[----:B------:R-:W-:Y:S01]  /*b5a0*/  MOV R11, UR5 ;  /* 0x00000005000b7c02 */ /* 0x000fe20008000f00 */
[----:B------:R-:W0:Y:S01]  /*b5b0*/  LDC.64 R2, c[0x4][R2] ;  /* 0x0100000002027b82 */ /* 0x000e220000000a00 */
[----:B------:R-:W-:Y:S02]  /*b5c0*/  IMAD.U32 R5, RZ, RZ, UR7 ;  /* 0x00000007ff057e24 */ /* 0x000fe4000f8e00ff */
[----:B------:R-:W-:Y:S02]  /*b5d0*/  IMAD.U32 R6, RZ, RZ, UR8 ;  /* 0x00000008ff067e24 */ /* 0x000fe4000f8e00ff */
[----:B------:R-:W-:-:S02]  /*b5e0*/  IMAD.U32 R7, RZ, RZ, UR9 ;  /* 0x00000009ff077e24 */ /* 0x000fc4000f8e00ff */
[----:B------:R-:W-:Y:S02]  /*b5f0*/  IMAD.U32 R10, RZ, RZ, UR4 ;  /* 0x00000004ff0a7e24 */ /* 0x000fe4000f8e00ff */
[----:B------:R-:W-:Y:S02]  /*b600*/  IMAD.MOV.U32 R8, RZ, RZ, 0x70 ;  /* 0x00000070ff087424 */ /* 0x000fe400078e00ff */
[----:B------:R-:W-:Y:S02]  /*b610*/  IMAD.MOV.U32 R12, RZ, RZ, 0x1 ;  /* 0x00000001ff0c7424 */ /* 0x000fe400078e00ff */
[----:B------:R-:W-:-:S07]  /*b620*/  IMAD.MOV.U32 R13, RZ, RZ, RZ ;  /* 0x000000ffff0d7224 */ /* 0x000fce00078e00ff */
[----:B------:R-:W-:-:S07]  /*b630*/  LEPC R20, `(.L_x_429) ;  /* 0x000000001014794e */ /* 0x000fce0000000000 */
[----:B0-----:R-:W-:Y:S05]  /*b640*/  CALL.ABS.NOINC R2 ;  /* 0x0000000002007343 */ /* 0x001fea0003c00000 */
.L_x_429:
[----:B------:R-:W-:Y:S05]  /*b650*/  BSYNC B6 ;  /* 0x0000000000067941 */ /* 0x000fea0003800000 */
.L_x_428:
[----:B------:R-:W2:Y:S01]  /*b660*/  LDL.LU R2, [R1] ;  /* 0x0000000001027983 */ /* 0x000ea20000300800 */
[----:B------:R-:W-:-:S03]  /*b670*/  ULDC.64 UR4, c[0x0][0x9f8] ;  /* 0x00027e0000047ab9 */ /* 0x000fc60000000a00 */
[----:B------:R-:W3:Y:S04]  /*b680*/  LDL.LU R4, [R1+0x1c] ;  /* 0x00001c0001047983 */ /* 0x000ee80000300800 */
[----:B-1----:R-:W4:Y:S01]  /*b690*/  LDL R7, [R1+0xc] ;  /* 0x00000c0001077983 */ /* 0x002f220000100800 */
[----:B------:R-:W-:Y:S01]  /*b6a0*/  ISETP.NE.U32.AND P0, PT, RZ, UR4, PT ;  /* 0x00000004ff007c0c */ /* 0x000fe2000bf05070 */
[----:B------:R-:W-:Y:S02]  /*b6b0*/  ULDC.64 UR6, c[0x0][0x208] ;  /* 0x0000820000067ab9 */ /* 0x000fe40000000a00 */
[----:B------:R-:W5:Y:S01]  /*b6c0*/  LDL R0, [R1+0x30] ;  /* 0x0000300001007983 */ /* 0x000f620000100800 */
[----:B------:R-:W-:-:S13]  /*b6d0*/  ISETP.NE.AND.EX P0, PT, RZ, UR5, PT, P0 ;  /* 0x00000005ff007c0c */ /* 0x000fda000bf05300 */
[----:B--2---:R-:W-:-:S04]  /*b6e0*/  @P0 IADD3 R2, P1, R2, UR4, RZ ;  /* 0x0000000402020c10 */ /* 0x004fc8000ff3e0ff */
[----:B---3--:R-:W-:Y:S01]  /*b6f0*/  @P0 IADD3.X R3, R4, UR5, RZ, P1, !PT ;  /* 0x0000000504030c10 */ /* 0x008fe20008ffe4ff */
[----:B------:R-:W-:-:S04]  /*b700*/  ULDC.64 UR4, c[0x0][0xa08] ;  /* 0x0002820000047ab9 */ /* 0x000fc80000000a00 */
[----:B----4-:R1:W2:Y:S01]  /*b710*/  @P0 LDG.E R7, desc[UR6][R2.64] ;  /* 0x0000000602070981 */ /* 0x0102a2000c1e1900 */
[----:B-----5:R-:W-:Y:S01]  /*b720*/  VIADD R9, R0, 0xffffffff ;  /* 0xffffffff00097836 */ /* 0x020fe20000000000 */
[----:B-1----:R-:W1:Y:S01]  /*b730*/  LDC.64 R2, c[0x0][0x418] ;  /* 0x00010600ff027b82 */ /* 0x002e620000000a00 */
[----:B--2---:R-:W-:Y:S01]  /*b740*/  SHF.R.S32.HI R8, RZ, 0x1f, R7 ;  /* 0x0000001fff087819 */ /* 0x004fe20000011407 */
[----:B------:R2:W-:Y:S04]  /*b750*/  @P0 STL [R1+0xc], R7 ;  /* 0x00000c0701000387 */ /* 0x0005e80000100800 */
[----:B------:R2:W-:Y:S04]  /*b760*/  STL [R1+0x2c], R9 ;  /* 0x00002c0901007387 */ /* 0x0005e80000100800 */
[----:B------:R2:W-:Y:S01]  /*b770*/  STL [R1+0x1c], R8 ;  /* 0x00001c0801007387 */ /* 0x0005e20000100800 */
[----:B-1----:R-:W-:Y:S01]  /*b780*/  LOP3.LUT P0, RZ, R2, UR4, RZ, 0xfc, !PT ;  /* 0x0000000402ff7c12 */ /* 0x002fe2000f80fcff */
[----:B------:R-:W-:-:S03]  /*b790*/  UMOV UR4, 0xffffffff ;  /* 0xffffffff00047882 */ /* 0x000fc60000000000 */
[----:B------:R-:W-:-:S04]  /*b7a0*/  LOP3.LUT P0, RZ, R3, UR5, RZ, 0xfc, P0 ;  /* 0x0000000503ff7c12 */ /* 0x000fc8000800fcff */
[----:B------:R-:W-:Y:S01]  /*b7b0*/  SEL R0, R7, RZ, !P0 ;  /* 0x000000ff07007207 */ /* 0x000fe20004000000 */
[----:B--2---:R-:W-:Y:S08]  /*b7c0*/  BRA.DIV UR4, `(.L_x_431) ;  /* 0x0000004e042c7947 */ /* 0x004ff0000b800000 */
[----:B------:R-:W1:Y:S02]  /*b7d0*/  S2R R4, SR_TID.X ;  /* 0x0000000000047919 */ /* 0x000e640000002100 */
[----:B-1----:R-:W-:-:S04]  /*b7e0*/  SHF.R.U32.HI R4, RZ, 0x5, R4 ;  /* 0x00000005ff047819 */ /* 0x002fc80000011604 */
[----:B------:R-:W-:-:S05]  /*b7f0*/  LOP3.LUT R4, R4, 0x3, RZ, 0xc0, !PT ;  /* 0x0000000304047812 */ /* 0x000fca00078ec0ff */
[----:B------:R1:W2:Y:S02]  /*b800*/  SHFL.IDX PT, R14, R4, RZ, 0x1f ;  /* 0x00001fff040e7589 */ /* 0x0002a400000e0000 */
.L_x_537:
[----:B------:R-:W-:Y:S01]  /*b810*/  PLOP3.LUT P1, PT, PT, PT, PT, 0x8, 0x0 ;  /* 0x000000000000781c */ /* 0x000fe20003f2e170 */
[----:B------:R3:W-:Y:S01]  /*b820*/  STL [R1], R0 ;  /* 0x0000000001007387 */ /* 0x0007e20000100800 */
[----:B--2---:R-:W-:Y:S02]  /*b830*/  ISETP.NE.AND P0, PT, R14, RZ, PT ;  /* 0x000000ff0e00720c */ /* 0x004fe40003f05270 */
[----:B---3--:R-:W-:-:S05]  /*b840*/  P2R R0, PR, RZ, 0x2 ;  /* 0x00000002ff007803 */ /* 0x008fca0000000000 */
[----:B------:R2:W-:Y:S06]  /*b850*/  STL [R1+0x20], R0 ;  /* 0x0000200001007387 */ /* 0x0005ec0000100800 */
[----:B------:R-:W-:Y:S05]  /*b860*/  @P0 BRA `(.L_x_432) ;  /* 0x00000004004c0947 */ /* 0x000fea0003800000 */
[----:B------:R-:W-:-:S03]  /*b870*/  UMOV UR4, 0xffffffff ;  /* 0xffffffff00047882 */ /* 0x000fc60000000000 */
[----:B------:R-:W-:Y:S05]  /*b880*/  BRA.DIV UR4, `(.L_x_433) ;  /* 0x0000004e04307947 */ /* 0x000fea000b800000 */
[----:B------:R-:W-:-:S13]  /*b890*/  ELECT P6, URZ, PT ;  /* 0x00000000003f782f */ /* 0x000fda00038c0000 */
.L_x_540:
[----:B------:R-:W-:Y:S05]  /*b8a0*/  @!P6 BRA `(.L_x_432) ;  /* 0x00000004003ce947 */ /* 0x000fea0003800000 */
[----:B------:R3:W-:Y:S01]  /*b8b0*/  STL [R1+0x14], R9 ;  /* 0x0000140901007387 */ /* 0x0007e20000100800 */
[----:B------:R-:W-:-:S04]  /*b8c0*/  ISETP.NE.U32.AND P0, PT, R2, RZ, PT ;  /* 0x000000ff0200720c */ /* 0x000fc80003f05070 */
[----:B------:R-:W-:-:S13]  /*b8d0*/  ISETP.NE.AND.EX P0, PT, R3, RZ, PT, P0 ;  /* 0x000000ff0300720c */ /* 0x000fda0003f05300 */
[----:B---3--:R-:W-:Y:S05]  /*b8e0*/  @!P0 BRA `(.L_x_434) ;  /* 0x0000000000548947 */ /* 0x008fea0003800000 */
[----:B------:R-:W3:Y:S01]  /*b8f0*/  LDC R6, c[0x0][0x43c] ;  /* 0x00010f00ff067b82 */ /* 0x000ee20000000800 */
[----:B--2---:R-:W-:Y:S01]  /*b900*/  IMAD.MOV.U32 R0, RZ, RZ, R9 ;  /* 0x000000ffff007224 */ /* 0x004fe200078e0009 */
[----:B------:R-:W-:Y:S01]  /*b910*/  ULDC.64 UR4, c[0x0][0x428] ;  /* 0x00010a0000047ab9 */ /* 0x000fe20000000a00 */
[----:B------:R-:W-:Y:S01]  /*b920*/  ULDC.64 UR6, c[0x0][0x208] ;  /* 0x0000820000067ab9 */ /* 0x000fe20000000a00 */
[----:B---3--:R-:W-:-:S13]  /*b930*/  ISETP.NE.AND P0, PT, R6, 0x1, PT ;  /* 0x000000010600780c */ /* 0x008fda0003f05270 */
[----:B-1----:R-:W1:Y:S02]  /*b940*/  @P0 LDC.64 R4, c[0x0][0x440] ;  /* 0x00011000ff040b82 */ /* 0x002e640000000a00 */
[----:B-1----:R-:W-:-:S05]  /*b950*/  @P0 IMAD.HI.U32 R4, R9, R4, RZ ;  /* 0x0000000409040227 */ /* 0x002fca00078e00ff */
        /* <DEDUP_REMOVED lines=8> */
[----:B-1----:R-:W-:-:S04]  /*b9e0*/  IMAD R6, R8, UR4, RZ ;  /* 0x0000000408067c24 */ /* 0x002fc8000f8e02ff */
[----:B------:R-:W-:-:S04]  /*b9f0*/  IMAD R0, R7, UR5, R6 ;  /* 0x0000000507007c24 */ /* 0x000fc8000f8e0206 */
[----:B------:R-:W-:-:S05]  /*ba00*/  IMAD.IADD R0, R5, 0x1, R0 ;  /* 0x0000000105007824 */ /* 0x000fca00078e0200 */
[----:B------:R-:W-:-:S05]  /*ba10*/  LEA.HI.X R3, R4, R3, R0, 0x2, P0 ;  /* 0x0000000304037211 */ /* 0x000fca00000f1400 */
[----:B------:R-:W2:Y:S04]  /*ba20*/  LDG.E R0, desc[UR6][R2.64] ;  /* 0x0000000602007981 */ /* 0x000ea8000c1e1900 */
[----:B--2---:R3:W-:Y:S02]  /*ba30*/  STL [R1], R0 ;  /* 0x0000000001007387 */ /* 0x0047e40000100800 */
.L_x_434:
[----:B------:R-:W4:Y:S04]  /*ba40*/  LDL R7, [R1+0x4] ;  /* 0x0000040001077983 */ /* 0x000f280000100800 */
[----:B--23--:R-:W4:Y:S04]  /*ba50*/  LDL R0, [R1+0x8] ;  /* 0x0000080001007983 */ /* 0x00cf280000100800 */
[----:B------:R-:W2:Y:S01]  /*ba60*/  LDL R2, [R1+0x10] ;  /* 0x0000100001027983 */ /* 0x000ea20000100800 */
[----:B----4-:R-:W-:Y:S01]  /*ba70*/  IMAD R0, R0, 0x8, R7 ;  /* 0x0000000800007824 */ /* 0x010fe200078e0207 */
[----:B--2---:R-:W-:-:S04]  /*ba80*/  SHF.L.U32 R2, R2, 0x1f, RZ ;  /* 0x0000001f02027819 */ /* 0x004fc800000006ff */
[----:B------:R-:W2:Y:S02]  /*ba90*/  SYNCS.PHASECHK.TRANS64.TRYWAIT P0, [R0+URZ+0x34840], R2 ;  /* 0x03484002000075a7 */ /* 0x000ea4000800017f */
[----:B--2---:R-:W-:Y:S05]  /*baa0*/  @!P0 BRA `(.L_x_435) ;  /* 0x0000004800c88947 */ /* 0x004fea0003800000 */
.L_x_541:
[----:B------:R-:W3:Y:S02]  /*bab0*/  S2R R3, SR_TID.X ;  /* 0x0000000000037919 */ /* 0x000ee40000002100 */
[----:B---3--:R-:W-:-:S04]  /*bac0*/  LOP3.LUT R3, R3, 0x7f, RZ, 0xc0, !PT ;  /* 0x0000007f03037812 */ /* 0x008fc800078ec0ff */
[----:B------:R-:W-:-:S13]  /*bad0*/  ISETP.NE.AND P0, PT, R3, RZ, PT ;  /* 0x000000ff0300720c */ /* 0x000fda0003f05270 */
[----:B------:R-:W-:Y:S05]  /*bae0*/  @P0 BRA `(.L_x_436) ;  /* 0x00000000001c0947 */ /* 0x000fea0003800000 */
[----:B------:R-:W3:Y:S01]  /*baf0*/  S2R R3, SR_TID.X ;  /* 0x0000000000037919 */ /* 0x000ee20000002100 */
[----:B--2---:R-:W-:-:S04]  /*bb00*/  MOV R2, 0xc000 ;  /* 0x0000c00000027802 */ /* 0x004fc80000000f00 */
[----:B------:R4:W-:Y:S01]  /*bb10*/  SYNCS.ARRIVE.TRANS64 RZ, [R0+URZ+0x34830], R2 ;  /* 0x0348300200ff79a7 */ /* 0x0009e2000800003f */
[----:B---3--:R-:W-:-:S04]  /*bb20*/  LOP3.LUT R3, R3, 0x1f, RZ, 0xc0, !PT ;  /* 0x0000001f03037812 */ /* 0x008fc800078ec0ff */
[----:B------:R-:W-:-:S13]  /*bb30*/  ISETP.NE.AND P0, PT, R3, RZ, PT ;  /* 0x000000ff0300720c */ /* 0x000fda0003f05270 */
[----:B----4-:R-:W-:Y:S05]  /*bb40*/  @!P0 BRA `(.L_x_436) ;  /* 0x0000000000048947 */ /* 0x010fea0003800000 */
[----:B------:R-:W-:Y:S01]  /*bb50*/  BPT.TRAP 0x1 ;  /* 0x000000040000795c */ /* 0x000fe20000300000 */
.L_x_436:
[----:B------:R-:W3:Y:S04]  /*bb60*/  LDL R6, [R1+0x4] ;  /* 0x0000040001067983 */ /* 0x000ee80000100800 */
[----:B------:R-:W3:Y:S04]  /*bb70*/  LDL R5, [R1+0x8] ;  /* 0x0000080001057983 */ /* 0x000ee80000100800 */
[----:B-1----:R-:W4:Y:S04]  /*bb80*/  LDL R4, [R1+0x14] ;  /* 0x0000140001047983 */ /* 0x002f280000100800 */
[----:B------:R-:W5:Y:S04]  /*bb90*/  LDL R3, [R1+0x18] ;  /* 0x0000180001037983 */ /* 0x000f680000100800 */
[----:B--2---:R-:W2:Y:S01]  /*bba0*/  LDL R2, [R1] ;  /* 0x0000000001027983 */ /* 0x004ea20000100800 */
[----:B------:R-:W-:Y:S01]  /*bbb0*/  R2UR UR9, R0 ;  /* 0x00000000000972ca */ /* 0x000fe200000e0000 */
[----:B------:R-:W-:Y:S01]  /*bbc0*/  UIADD3 UR4, UP0, UR36, 0x370, URZ ;  /* 0x0000037024047890 */ /* 0x000fe2000ff1e03f */
[----:B------:R-:W-:Y:S01]  /*bbd0*/  R2UR UR12, R18 ;  /* 0x00000000120c72ca */ /* 0x000fe200000e0000 */
[----:B------:R-:W-:Y:S01]  /*bbe0*/  UMOV UR10, URZ ;  /* 0x0000003f000a7c82 */ /* 0x000fe20008000000 */
[----:B------:R-:W-:Y:S01]  /*bbf0*/  PLOP3.LUT P0, PT, PT, PT, PT, 0x80, 0x0 ;  /* 0x000000000000781c */ /* 0x000fe20003f0f070 */
[----:B------:R-:W-:Y:S01]  /*bc00*/  UMOV UR6, 0x0 ;  /* 0x0000000000067882 */ /* 0x000fe20000000000 */
[----:B------:R-:W-:Y:S01]  /*bc10*/  UMOV UR7, 0x14f00000 ;  /* 0x14f0000000077882 */ /* 0x000fe20000000000 */
[----:B------:R-:W-:-:S06]  /*bc20*/  UMOV UR16, 0x40 ;  /* 0x0000004000107882 */ /* 0x000fcc0000000000 */
[----:B------:R-:W-:Y:S01]  /*bc30*/  UIADD3 UR9, UR9, 0x34830, URZ ;  /* 0x0003483009097890 */ /* 0x000fe2000fffe03f */
[----:B---3--:R-:W-:Y:S01]  /*bc40*/  IMAD R0, R5, 0xc000, R6 ;  /* 0x0000c00005007824 */ /* 0x008fe200078e0206 */
[----:B----4-:R-:W-:-:S04]  /*bc50*/  R2UR UR11, R4 ;  /* 0x00000000040b72ca */ /* 0x010fc800000e0000 */
[----:B------:R-:W-:Y:S02]  /*bc60*/  R2UR UR8, R0 ;  /* 0x00000000000872ca */ /* 0x000fe400000e0000 */
[----:B-----5:R-:W-:Y:S02]  /*bc70*/  R2UR UR5, R3 ;  /* 0x00000000030572ca */ /* 0x020fe400000e0000 */
[----:B------:R-:W-:Y:S02]  /*bc80*/  P2R R0, PR, RZ, 0x1 ;  /* 0x00000001ff007803 */ /* 0x000fe40000000000 */
[----:B--2---:R-:W-:-:S03]  /*bc90*/  R2UR UR13, R2 ;  /* 0x00000000020d72ca */ /* 0x004fc600000e0000 */
[----:B------:R3:W-:Y:S04]  /*bca0*/  STL [R1+0x20], R0 ;  /* 0x0000200001007387 */ /* 0x0007e80000100800 */
[----:B------:R-:W-:Y:S02]  /*bcb0*/  UIADD3 UR14, UR8, 0x1c400, URZ ;  /* 0x0001c400080e7890 */ /* 0x000fe4000fffe03f */
[----:B------:R-:W-:Y:S02]  /*bcc0*/  ULEA UR11, UR11, UR5, 0x7 ;  /* 0x000000050b0b7291 */ /* 0x000fe4000f8e383f */
[----:B------:R-:W-:Y:S02]  /*bcd0*/  UIADD3.X UR5, URZ, UR37, URZ, UP0, !UPT ;  /* 0x000000253f057290 */ /* 0x000fe400087fe43f */
[----:B------:R-:W-:-:S02]  /*bce0*/  UIADD3 UR15, UR8, 0x20400, URZ ;  /* 0x00020400080f7890 */ /* 0x000fc4000fffe03f */
[----:B------:R-:W-:-:S03]  /*bcf0*/  UIADD3 UR17, UR8, 0x24400, URZ ;  /* 0x0002440008117890 */ /* 0x000fc6000fffe03f */
[----:B------:R-:W-:Y:S01]  /*bd00*/  UMOV UR8, UR14 ;  /* 0x0000000e00087c82 */ /* 0x000fe20008000000 */
[----:B------:R-:W-:Y:S01]  /*bd10*/  UMOV UR14, 0x80 ;  /* 0x00000080000e7882 */ /* 0x000fe20000000000 */
[----:B------:R1:W-:Y:S02]  /*bd20*/  UTMALDG.4D [UR8], [UR4], desc[UR6] ;  /* 0x00000608040075b4 */ /* 0x0003e40008019000 */
[----:B-1----:R-:W-:Y:S01]  /*bd30*/  UMOV UR8, UR15 ;  /* 0x0000000f00087c82 */ /* 0x002fe20008000000 */
[----:B------:R-:W-:Y:S02]  /*bd40*/  UMOV UR10, UR16 ;  /* 0x00000010000a7c82 */ /* 0x000fe40008000000 */
[----:B------:R1:W-:Y:S02]  /*bd50*/  UTMALDG.4D [UR8], [UR4], desc[UR6] ;  /* 0x00000608040075b4 */ /* 0x0003e40008019000 */
[----:B-1----:R-:W-:Y:S01]  /*bd60*/  UMOV UR8, UR17 ;  /* 0x0000001100087c82 */ /* 0x002fe20008000000 */
[----:B------:R-:W-:-:S02]  /*bd70*/  UMOV UR10, UR14 ;  /* 0x0000000e000a7c82 */ /* 0x000fc40008000000 */
[----:B------:R3:W-:Y:S02]  /*bd80*/  UTMALDG.4D [UR8], [UR4], desc[UR6] ;  /* 0x00000608040075b4 */ /* 0x0007e40008019000 */
[----:B---3--:R-:W-:Y:S01]  /*bd90*/  NOP ;  /* 0x0000000000007918 */ /* 0x008fe20000000000 */
.L_x_432:
[----:B------:R-:W3:Y:S04]  /*bda0*/  LDL R2, [R1+0x4] ;  /* 0x0000040001027983 */ /* 0x000ee80000100800 */
[----:B------:R-:W2:Y:S04]  /*bdb0*/  LDL.LU R3, [R1+0x34] ;  /* 0x0000340001037983 */ /* 0x000ea80000300800 */
[----:B------:R-:W4:Y:S04]  /*bdc0*/  LDL.LU R5, [R1+0x28] ;  /* 0x0000280001057983 */ /* 0x000f280000300800 */
[----:B-1----:R-:W5:Y:S01]  /*bdd0*/  LDL.LU R4, [R1+0x38] ;  /* 0x0000380001047983 */ /* 0x002f620000300800 */
[----:B------:R-:W-:Y:S05]  /*bde0*/  WARPSYNC.ALL ;  /* 0x0000000000007948 */ /* 0x000fea0003800000 */
[----:B------:R-:W-:Y:S01]  /*bdf0*/  ULDC.64 UR4, c[0x0][0x298] ;  /* 0x0000a60000047ab9 */ /* 0x000fe20000000a00 */
[----:B------:R-:W-:Y:S01]  /*be00*/  ULDC.64 UR6, c[0x0][0xa00] ;  /* 0x0002800000067ab9 */ /* 0x000fe20000000a00 */
[----:B------:R-:W-:Y:S01]  /*be10*/  BSSY B6, `(.L_x_437) ;  /* 0x0000024000067945 */ /* 0x000fe20003800000 */
[----:B------:R-:W-:Y:S01]  /*be20*/  BAR.SYNC.DEFER_BLOCKING 0x8, 0x180 ;  /* 0x0206000000007b1d */ /* 0x000fe20000010000 */
[----:B------:R-:W-:-:S04]  /*be30*/  ISETP.NE.U32.AND P0, PT, RZ, UR6, PT ;  /* 0x00000006ff007c0c */ /* 0x000fc8000bf05070 */
[----:B------:R-:W-:Y:S01]  /*be40*/  ISETP.NE.AND.EX P0, PT, RZ, UR7, PT, P0 ;  /* 0x00000007ff007c0c */ /* 0x000fe2000bf05300 */
[----:B---3--:R-:W-:Y:S01]  /*be50*/  VIADD R2, R2, 0x10400 ;  /* 0x0001040002027836 */ /* 0x008fe20000000000 */
[----:B--2---:R-:W-:-:S04]  /*be60*/  SHF.R.S32.HI R0, RZ, 0x1f, R3 ;  /* 0x0000001fff007819 */ /* 0x004fc80000011403 */
[----:B------:R-:W-:Y:S02]  /*be70*/  LOP3.LUT P1, RZ, R2, 0x3ff, RZ, 0xc0, !PT ;  /* 0x000003ff02ff7812 */ /* 0x000fe4000782c0ff */
[----:B----4-:R-:W-:Y:S01]  /*be80*/  SEL R5, R5, RZ, !P0 ;  /* 0x000000ff05057207 */ /* 0x010fe20004000000 */
[----:B------:R-:W-:Y:S01]  /*be90*/  IMAD R0, R0, UR4, RZ ;  /* 0x0000000400007c24 */ /* 0x000fe2000f8e02ff */
[----:B-----5:R-:W-:-:S03]  /*bea0*/  SEL R4, R4, RZ, !P0 ;  /* 0x000000ff04047207 */ /* 0x020fc60004000000 */
[C---:B------:R-:W-:Y:S02]  /*beb0*/  IMAD R0, R3.reuse, UR5, R0 ;  /* 0x0000000503007c24 */ /* 0x040fe4000f8e0200 */
[----:B------:R-:W-:-:S05]  /*bec0*/  IMAD.WIDE.U32 R2, R3, UR4, RZ ;  /* 0x0000000403027c25 */ /* 0x000fca000f8e00ff */
[----:B------:R1:W-:Y:S04]  /*bed0*/  STL.64 [R1+0x48], R2 ;  /* 0x0000480201007387 */ /* 0x0003e80000100a00 */
[----:B------:R2:W-:Y:S04]  /*bee0*/  STL [R1+0x28], R5 ;  /* 0x0000280501007387 */ /* 0x0005e80000100800 */
[----:B------:R2:W-:Y:S01]  /*bef0*/  STL [R1+0x54], R4 ;  /* 0x0000540401007387 */ /* 0x0005e20000100800 */
[----:B-1----:R-:W-:Y:S01]  /*bf00*/  IMAD.IADD R2, R3, 0x1, R0 ;  /* 0x0000000103027824 */ /* 0x002fe200078e0200 */
[----:B------:R-:W-:-:S05]  /*bf10*/  SHF.R.S32.HI R0, RZ, 0x1f, R18 ;  /* 0x0000001fff007819 */ /* 0x000fca0000011412 */
[----:B------:R2:W-:Y:S04]  /*bf20*/  STL [R1+0x38], R0 ;  /* 0x0000380001007387 */ /* 0x0005e80000100800 */
[----:B------:R2:W-:Y:S01]  /*bf30*/  STL [R1+0x34], R2 ;  /* 0x0000340201007387 */ /* 0x0005e20000100800 */
[----:B------:R-:W-:Y:S05]  /*bf40*/  @!P1 BRA `(.L_x_438) ;  /* 0x0000000000409947 */ /* 0x000fea0003800000 */
[----:B--2---:R-:W-:Y:S01]  /*bf50*/  MOV R2, 0x0 ;  /* 0x0000000000027802 */ /* 0x004fe20000000f00 */
[----:B------:R-:W-:Y:S01]  /*bf60*/  ULDC.64 UR6, c[0x4][0x118] ;  /* 0x0100460000067ab9 */ /* 0x000fe20000000a00 */
[----:B------:R-:W-:Y:S01]  /*bf70*/  ULDC.64 UR8, c[0x4][0x120] ;  /* 0x0100480000087ab9 */ /* 0x000fe20000000a00 */
[----:B------:R-:W-:Y:S01]  /*bf80*/  ULDC.64 UR4, c[0x4][0x88] ;  /* 0x0100220000047ab9 */ /* 0x000fe20000000a00 */
[----:B------:R-:W-:Y:S01]  /*bf90*/  IMAD.U32 R4, RZ, RZ, UR6 ;  /* 0x00000006ff047e24 */ /* 0x000fe2000f8e00ff */
[----:B0-----:R-:W-:Y:S01]  /*bfa0*/  MOV R12, 0x1 ;  /* 0x00000001000c7802 */ /* 0x001fe20000000f00 */
[----:B------:R-:W0:Y:S01]  /*bfb0*/  LDC.64 R2, c[0x4][R2] ;  /* 0x0100000002027b82 */ /* 0x000e220000000a00 */
[----:B------:R-:W-:Y:S02]  /*bfc0*/  IMAD.U32 R5, RZ, RZ, UR7 ;  /* 0x00000007ff057e24 */ /* 0x000fe4000f8e00ff */
[----:B------:R-:W-:Y:S02]  /*bfd0*/  IMAD.U32 R6, RZ, RZ, UR8 ;  /* 0x00000008ff067e24 */ /* 0x000fe4000f8e00ff */
[----:B------:R-:W-:-:S02]  /*bfe0*/  IMAD.U32 R7, RZ, RZ, UR9 ;  /* 0x00000009ff077e24 */ /* 0x000fc4000f8e00ff */
[----:B------:R-:W-:Y:S02]  /*bff0*/  IMAD.U32 R10, RZ, RZ, UR4 ;  /* 0x00000004ff0a7e24 */ /* 0x000fe4000f8e00ff */
[----:B------:R-:W-:Y:S02]  /*c000*/  IMAD.U32 R11, RZ, RZ, UR5 ;  /* 0x00000005ff0b7e24 */ /* 0x000fe4000f8e00ff */
[----:B------:R-:W-:Y:S02]  /*c010*/  IMAD.MOV.U32 R8, RZ, RZ, 0x70 ;  /* 0x00000070ff087424 */ /* 0x000fe400078e00ff */
[----:B------:R-:W-:-:S07]  /*c020*/  IMAD.MOV.U32 R13, RZ, RZ, RZ ;  /* 0x000000ffff0d7224 */ /* 0x000fce00078e00ff */
[----:B------:R-:W-:-:S07]  /*c030*/  LEPC R20, `(.L_x_438) ;  /* 0x000000001014794e */ /* 0x000fce0000000000 */
[----:B0-----:R-:W-:Y:S05]  /*c040*/  CALL.ABS.NOINC R2 ;  /* 0x0000000002007343 */ /* 0x001fea0003c00000 */
.L_x_438:
[----:B------:R-:W-:Y:S05]  /*c050*/  BSYNC B6 ;  /* 0x0000000000067941 */ /* 0x000fea0003800000 */
.L_x_437:
[----:B--2---:R-:W2:Y:S01]  /*c060*/  LDL.LU R4, [R1+0x34] ;  /* 0x0000340001047983 */ /* 0x004ea20000300800 */
[----:B------:R-:W1:Y:S01]  /*c070*/  LDC R7, c[0x0][0x448] ;  /* 0x00011200ff077b82 */ /* 0x000e620000000800 */
[----:B------:R-:W-:Y:S01]  /*c080*/  ULDC.64 UR4, c[0x0][0x2d8] ;  /* 0x0000b60000047ab9 */ /* 0x000fe20000000a00 */
[----:B------:R-:W-:Y:S01]  /*c090*/  IMAD.SHL.U32 R17, R17, 0x80, RZ ;  /* 0x0000008011117824 */ /* 0x000fe200078e00ff */
[----:B------:R-:W2:Y:S01]  /*c0a0*/  LDL.LU.64 R2, [R1+0x48] ;  /* 0x0000480001027983 */ /* 0x000ea20000300a00 */
[----:B------:R-:W-:-:S03]  /*c0b0*/  ULDC.64 UR6, c[0x0][0x280] ;  /* 0x0000a00000067ab9 */ /* 0x000fc60000000a00 */
[----:B------:R-:W3:Y:S04]  /*c0c0*/  LDL.LU R0, [R1+0x38] ;  /* 0x0000380001007983 */ /* 0x000ee80000300800 */
[----:B------:R-:W4:Y:S04]  /*c0d0*/  LDL.LU R6, [R1+0x54] ;  /* 0x0000540001067983 */ /* 0x000f280000300800 */
[----:B------:R-:W4:Y:S01]  /*c0e0*/  LDL.LU R5, [R1+0x28] ;  /* 0x0000280001057983 */ /* 0x000f220000300800 */
[----:B------:R-:W0:Y:S01]  /*c0f0*/  S2R R8, SR_TID.X ;  /* 0x0000000000087919 */ /* 0x000e220000002100 */
[----:B-1----:R-:W-:-:S02]  /*c100*/  ISETP.NE.AND P0, PT, R7, 0x1, PT ;  /* 0x000000010700780c */ /* 0x002fc40003f05270 */
[----:B0-----:R-:W-:-:S04]  /*c110*/  SHF.L.U32 R10, R8, 0x3, RZ ;  /* 0x00000003080a7819 */ /* 0x001fc800000006ff */
[----:B------:R-:W-:-:S04]  /*c120*/  LOP3.LUT R10, R10, 0x38, RZ, 0xc0, !PT ;  /* 0x000000380a0a7812 */ /* 0x000fc800078ec0ff */
[C---:B------:R-:W-:Y:S02]  /*c130*/  LOP3.LUT R9, R10.reuse, 0x40, RZ, 0xfc, !PT ;  /* 0x000000400a097812 */ /* 0x040fe400078efcff */
[----:B------:R-:W-:Y:S01]  /*c140*/  LOP3.LUT R8, R10, 0x80, RZ, 0xfc, !PT ;  /* 0x000000800a087812 */ /* 0x000fe200078efcff */
[----:B--2---:R-:W-:Y:S02]  /*c150*/  IMAD.MOV.U32 R3, RZ, RZ, R4 ;  /* 0x000000ffff037224 */ /* 0x004fe400078e0004 */
[----:B------:R-:W0:Y:S01]  /*c160*/  S2R R4, SR_TID.X ;  /* 0x0000000000047919 */ /* 0x000e220000002100 */
[----:B---3--:R-:W-:Y:S02]  /*c170*/  IMAD R0, R0, UR4, RZ ;  /* 0x0000000400007c24 */ /* 0x008fe4000f8e02ff */
[----:B------:R-:W-:-:S04]  /*c180*/  IMAD.WIDE.U32 R2, R18, UR4, R2 ;  /* 0x0000000412027c25 */ /* 0x000fc8000f8e0002 */
[----:B------:R-:W-:Y:S01]  /*c190*/  IMAD R0, R18, UR5, R0 ;  /* 0x0000000512007c24 */ /* 0x000fe2000f8e0200 */
[----:B------:R-:W-:-:S03]  /*c1a0*/  ULDC.64 UR4, c[0x0][0x2e0] ;  /* 0x0000b80000047ab9 */ /* 0x000fc60000000a00 */
[----:B------:R-:W-:Y:S02]  /*c1b0*/  IMAD.IADD R3, R3, 0x1, R0 ;  /* 0x0000000103037824 */ /* 0x000fe400078e0200 */
[----:B----4-:R-:W-:Y:S02]  /*c1c0*/  IMAD R0, R6, UR4, RZ ;  /* 0x0000000406007c24 */ /* 0x010fe4000f8e02ff */
[C---:B------:R-:W-:Y:S01]  /*c1d0*/  IMAD.WIDE.U32 R2, R5.reuse, UR4, R2 ;  /* 0x0000000405027c25 */ /* 0x040fe2000f8e0002 */
[----:B------:R-:W1:Y:S03]  /*c1e0*/  @P0 LDC R6, c[0x0][0x450] ;  /* 0x00011400ff060b82 */ /* 0x000e660000000800 */
[----:B------:R-:W-:Y:S01]  /*c1f0*/  IMAD R0, R5, UR5, R0 ;  /* 0x0000000505007c24 */ /* 0x000fe2000f8e0200 */
[----:B------:R-:W-:-:S03]  /*c200*/  ULDC.64 UR4, c[0x0][0x2d0] ;  /* 0x0000b40000047ab9 */ /* 0x000fc60000000a00 */
[----:B------:R-:W-:Y:S01]  /*c210*/  IMAD.IADD R3, R3, 0x1, R0 ;  /* 0x0000000103037824 */ /* 0x000fe200078e0200 */
[C---:B0-----:R-:W-:Y:S01]  /*c220*/  LOP3.LUT R5, R4.reuse, 0x7f, RZ, 0xc0, !PT ;  /* 0x0000007f04057812 */ /* 0x041fe200078ec0ff */
[----:B------:R-:W-:-:S03]  /*c230*/  IMAD.SHL.U32 R4, R4, 0x10, RZ ;  /* 0x0000001004047824 */ /* 0x000fc600078e00ff */
[----:B------:R-:W-:-:S04]  /*c240*/  SHF.R.U32.HI R5, RZ, 0x3, R5 ;  /* 0x00000003ff057819 */ /* 0x000fc80000011605 */
[----:B------:R-:W-:Y:S02]  /*c250*/  LOP3.LUT R4, R5, 0x70, R4, 0xf8, !PT ;  /* 0x0000007005047812 */ /* 0x000fe400078ef804 */
[----:B------:R-:W0:Y:S02]  /*c260*/  @P0 LDC R5, c[0x0][0x44c] ;  /* 0x00011300ff050b82 */ /* 0x000e240000000800 */
[----:B------:R-:W-:-:S05]  /*c270*/  LOP3.LUT R0, R4, R17, RZ, 0xfc, !PT ;  /* 0x0000001104007212 */ /* 0x000fca00078efcff */
[----:B------:R-:W-:Y:S02]  /*c280*/  IMAD.MOV.U32 R4, RZ, RZ, R0 ;  /* 0x000000ffff047224 */ /* 0x000fe400078e0000 */
[----:B0-----:R-:W-:-:S05]  /*c290*/  @P0 IMAD.HI.U32 R5, R0, R5, RZ ;  /* 0x0000000500050227 */ /* 0x001fca00078e00ff */
[----:B-1----:R-:W-:-:S05]  /*c2a0*/  @P0 SHF.R.U32.HI R4, RZ, R6, R5 ;  /* 0x00000006ff040219 */ /* 0x002fca0000011605 */
[----:B------:R-:W-:Y:S02]  /*c2b0*/  IMAD.MOV R5, RZ, RZ, -R4 ;  /* 0x000000ffff057224 */ /* 0x000fe400078e0a04 */
[----:B------:R-:W-:-:S04]  /*c2c0*/  IMAD.WIDE.U32 R2, R4, UR4, R2 ;  /* 0x0000000404027c25 */ /* 0x000fc8000f8e0002 */
[----:B------:R-:W-:Y:S01]  /*c2d0*/  IMAD R0, R7, R5, R0 ;  /* 0x0000000507007224 */ /* 0x000fe200078e0200 */
[----:B------:R-:W-:-:S05]  /*c2e0*/  SHF.R.S32.HI R5, RZ, 0x1f, R4 ;  /* 0x0000001fff057819 */ /* 0x000fca0000011404 */
[----:B------:R-:W-:-:S04]  /*c2f0*/  IMAD R5, R5, UR4, RZ ;  /* 0x0000000405057c24 */ /* 0x000fc8000f8e02ff */
[----:B------:R-:W-:Y:S01]  /*c300*/  IMAD R4, R4, UR5, R5 ;  /* 0x0000000504047c24 */ /* 0x000fe2000f8e0205 */
[----:B------:R-:W-:-:S03]  /*c310*/  ULDC.64 UR4, c[0x0][0x2c8] ;  /* 0x0000b20000047ab9 */ /* 0x000fc60000000a00 */
[----:B------:R-:W-:Y:S01]  /*c320*/  IMAD.IADD R3, R3, 0x1, R4 ;  /* 0x0000000103037824 */ /* 0x000fe200078e0204 */
[----:B------:R-:W-:Y:S01]  /*c330*/  SHF.R.S32.HI R4, RZ, 0x1f, R0 ;  /* 0x0000001fff047819 */ /* 0x000fe20000011400 */
[----:B------:R-:W-:-:S04]  /*c340*/  IMAD.WIDE.U32 R2, R0, UR4, R2 ;  /* 0x0000000400027c25 */ /* 0x000fc8000f8e0002 */
[----:B------:R-:W-:Y:S01]  /*c350*/  IMAD R4, R4, UR4, RZ ;  /* 0x0000000404047c24 */ /* 0x000fe2000f8e02ff */
[----:B------:R-:W-:Y:S02]  /*c360*/  ULDC UR4, c[0x0][0x2b8] ;  /* 0x0000ae0000047ab9 */ /* 0x000fe40000000800 */
[----:B------:R-:W-:Y:S01]  /*c370*/  ISETP.GE.AND P2, PT, R10, UR4, PT ;  /* 0x000000040a007c0c */ /* 0x000fe2000bf46270 */
[----:B------:R-:W-:Y:S01]  /*c380*/  IMAD R0, R0, UR5, R4 ;  /* 0x0000000500007c24 */ /* 0x000fe2000f8e0204 */
[----:B------:R0:W5:Y:S01]  /*c390*/  LDL R10, [R1+0x24] ;  /* 0x00002400010a7983 */ /* 0x0001620000100800 */
[----:B------:R-:W-:Y:S02]  /*c3a0*/  LEA R4, P3, R2, UR6, 0x1 ;  /* 0x0000000602047c11 */ /* 0x000fe4000f8608ff */
[----:B------:R-:W-:Y:S01]  /*c3b0*/  IMAD.IADD R0, R3, 0x1, R0 ;  /* 0x0000000103007824 */ /* 0x000fe200078e0200 */
[----:B------:R-:W-:Y:S02]  /*c3c0*/  ISETP.GE.AND P1, PT, R9, UR4, PT ;  /* 0x0000000409007c0c */ /* 0x000fe4000bf26270 */
[----:B------:R-:W-:Y:S01]  /*c3d0*/  ISETP.GE.AND P0, PT, R8, UR4, PT ;  /* 0x0000000408007c0c */ /* 0x000fe2000bf06270 */
[----:B------:R-:W-:Y:S01]  /*c3e0*/  UMOV UR4, 0xffffffff ;  /* 0xffffffff00047882 */ /* 0x000fe20000000000 */
[----:B------:R-:W-:-:S02]  /*c3f0*/  LEA.HI.X R0, R2, UR7, R0, 0x1, P3 ;  /* 0x0000000702007c11 */ /* 0x000fc400098f0c00 */
[----:B0-----:R-:W-:Y:S09]  /*c400*/  BRA.DIV UR4, `(.L_x_439) ;  /* 0x0000004204847947 */ /* 0x001ff2000b800000 */
[----:B------:R-:W0:Y:S02]  /*c410*/  S2R R5, SR_TID.X ;  /* 0x0000000000057919 */ /* 0x000e240000002100 */
[----:B0-----:R-:W-:-:S04]  /*c420*/  LOP3.LUT R5, R5, 0x7f, RZ, 0xc0, !PT ;  /* 0x0000007f05057812 */ /* 0x001fc800078ec0ff */
[----:B------:R-:W-:Y:S02]  /*c430*/  SHF.R.U32.HI R6, RZ, 0x3, R5 ;  /* 0x00000003ff067819 */ /* 0x000fe40000011605 */
[----:B------:R-:W2:Y:S01]  /*c440*/  LDL.LU R5, [R1+0x40] ;  /* 0x0000400001057983 */ /* 0x000ea20000300800 */
[----:B------:R-:W-:Y:S02]  /*c450*/  ULDC.64 UR4, c[0x0][0x208] ;  /* 0x0000820000047ab9 */ /* 0x000fe40000000a00 */
[----:B------:R-:W-:Y:S01]  /*c460*/  IMAD.IADD R2, R6, 0x1, R17 ;  /* 0x0000000106027824 */ /* 0x000fe200078e0211 */
[----:B------:R-:W-:Y:S01]  /*c470*/  SHFL.IDX PT, R9, R0, 0x1, 0x181f ;  /* 0x00381f0000097f89 */ /* 0x000fe200000e0000 */
[----:B------:R-:W0:Y:S02]  /*c480*/  S2R R6, SR_TID.X ;  /* 0x0000000000067919 */ /* 0x000e240000002100 */
[----:B0-----:R-:W-:Y:S02]  /*c490*/  IMAD.SHL.U32 R11, R6, 0x8, RZ ;  /* 0x00000008060b7824 */ /* 0x001fe400078e00ff */
[----:B------:R-:W-:Y:S03]  /*c4a0*/  SHFL.IDX PT, R6, R0, RZ, 0x181f ;  /* 0x00181fff00067589 */ /* 0x000fe600000e0000 */
[----:B------:R-:W-:Y:S01]  /*c4b0*/  LOP3.LUT R11, R11, 0x38, RZ, 0xc0, !PT ;  /* 0x000000380b0b7812 */ /* 0x000fe200078ec0ff */
[----:B--2---:R-:W-:-:S02]  /*c4c0*/  IMAD R3, R5, R7, RZ ;  /* 0x0000000705037224 */ /* 0x004fc400078e02ff */
[----:B------:R-:W0:Y:S01]  /*c4d0*/  SHFL.IDX PT, R7, R4, RZ, 0x181f ;  /* 0x00181fff04077589 */ /* 0x000e2200000e0000 */
[C---:B------:R-:W-:Y:S02]  /*c4e0*/  VIADD R5, R2.reuse, 0x10 ;  /* 0x0000001002057836 */ /* 0x040fe40000000000 */
[----:B------:R-:W-:-:S03]  /*c4f0*/  ISETP.GE.AND P4, PT, R2, R3, PT ;  /* 0x000000030200720c */ /* 0x000fc60003f86270 */
[----:B------:R-:W-:Y:S02]  /*c500*/  ISETP.GE.AND P3, PT, R5, R3, PT ;  /* 0x000000030500720c */ /* 0x000fe40003f66270 */
[----:B------:R-:W1:Y:S08]  /*c510*/  SHFL.IDX PT, R5, R4, 0x1, 0x181f ;  /* 0x00381f0004057f89 */ /* 0x000e7000000e0000 */
[----:B0-----:R-:W-:-:S05]  /*c520*/  @!P4 LEA R7, P5, R11, R7, 0x1 ;  /* 0x000000070b07c211 */ /* 0x001fca00078a08ff */
[----:B------:R-:W-:Y:S01]  /*c530*/  @!P4 IMAD.X R6, RZ, RZ, R6, P5 ;  /* 0x000000ffff06c224 */ /* 0x000fe200028e0606 */
[----:B-1----:R-:W-:-:S04]  /*c540*/  @!P3 LEA R8, P5, R11, R5, 0x1 ;  /* 0x000000050b08b211 */ /* 0x002fc800078a08ff */
[----:B------:R-:W-:Y:S01]  /*c550*/  @!P4 LOP3.LUT R7, R7, R6, RZ, 0x3c, !PT ;  /* 0x000000060707c212 */ /* 0x000fe200078e3cff */
[----:B------:R-:W-:-:S03]  /*c560*/  @!P3 IMAD.X R5, RZ, RZ, R9, P5 ;  /* 0x000000ffff05b224 */ /* 0x000fc600028e0609 */
[----:B------:R-:W-:-:S04]  /*c570*/  @!P4 LOP3.LUT R6, R7, R6, RZ, 0x3c, !PT ;  /* 0x000000060706c212 */ /* 0x000fc800078e3cff */
[----:B------:R-:W-:-:S05]  /*c580*/  @!P4 LOP3.LUT R7, R7, R6, RZ, 0x3c, !PT ;  /* 0x000000060707c212 */ /* 0x000fca00078e3cff */
[----:B-----5:R-:W-:Y:S04]  /*c590*/  @!P4 LDGSTS.E.BYPASS.LTC128B.128 [R10+0x10400], desc[UR4][R6.64], !P2 ;  /* 0x10400000060acfae */ /* 0x020fe8000d101d44 */
[----:B------:R-:W-:Y:S04]  /*c5a0*/  @!P4 LDGSTS.E.BYPASS.LTC128B.128 [R10+0x14400], desc[UR4][R6.64+0x80], !P1 ;  /* 0x14400080060acfae */ /* 0x000fe8000c901d44 */
[----:B------:R0:W-:Y:S02]  /*c5b0*/  @!P4 LDGSTS.E.BYPASS.LTC128B.128 [R10+0x18400], desc[UR4][R6.64+0x100], !P0 ;  /* 0x18400100060acfae */ /* 0x0001e4000c101d44 */
[----:B0-----:R-:W-:-:S02]  /*c5c0*/  @!P3 IMAD.MOV.U32 R6, RZ, RZ, R8 ;  /* 0x000000ffff06b224 */ /* 0x001fc400078e0008 */
[----:B------:R-:W-:Y:S01]  /*c5d0*/  @!P3 IMAD.MOV.U32 R7, RZ, RZ, R5 ;  /* 0x000000ffff07b224 */ /* 0x000fe200078e0005 */
[----:B------:R-:W-:Y:S01]  /*c5e0*/  SHFL.IDX PT, R8, R0, 0x2, 0x181f ;  /* 0x00581f0000087f89 */ /* 0x000fe200000e0000 */
[----:B------:R-:W-:-:S03]  /*c5f0*/  VIADD R5, R2, 0x20 ;  /* 0x0000002002057836 */ /* 0x000fc60000000000 */
[----:B------:R-:W-:Y:S04]  /*c600*/  @!P3 LDGSTS.E.BYPASS.LTC128B.128 [R10+0x10c00], desc[UR4][R6.64], !P2 ;  /* 0x10c00000060abfae */ /* 0x000fe8000d101d44 */
[----:B------:R-:W-:Y:S04]  /*c610*/  @!P3 LDGSTS.E.BYPASS.LTC128B.128 [R10+0x14c00], desc[UR4][R6.64+0x80], !P1 ;  /* 0x14c00080060abfae */ /* 0x000fe8000c901d44 */
[----:B------:R0:W-:Y:S01]  /*c620*/  @!P3 LDGSTS.E.BYPASS.LTC128B.128 [R10+0x18c00], desc[UR4][R6.64+0x100], !P0 ;  /* 0x18c00100060abfae */ /* 0x0001e2000c101d44 */
[----:B------:R-:W-:-:S03]  /*c630*/  ISETP.GE.AND P3, PT, R5, R3, PT ;  /* 0x000000030500720c */ /* 0x000fc60003f66270 */
[----:B------:R-:W1:Y:S10]  /*c640*/  SHFL.IDX PT, R5, R4, 0x2, 0x181f ;  /* 0x00581f0004057f89 */ /* 0x000e7400000e0000 */
[----:B-1----:R-:W-:-:S04]  /*c650*/  @!P3 LEA R5, P4, R11, R5, 0x1 ;  /* 0x000000050b05b211 */ /* 0x002fc800078808ff */
[----:B0-----:R-:W-:-:S05]  /*c660*/  @!P3 IADD3.X R6, RZ, R8, RZ, P4, !PT ;  /* 0x00000008ff06b210 */ /* 0x001fca00027fe4ff */
[----:B------:R-:W-:Y:S02]  /*c670*/  @!P3 IMAD.MOV.U32 R7, RZ, RZ, R6 ;  /* 0x000000ffff07b224 */ /* 0x000fe400078e0006 */
[----:B------:R-:W-:Y:S02]  /*c680*/  @!P3 IMAD.MOV.U32 R6, RZ, RZ, R5 ;  /* 0x000000ffff06b224 */ /* 0x000fe400078e0005 */
[----:B------:R-:W-:-:S03]  /*c690*/  VIADD R5, R2, 0x30 ;  /* 0x0000003002057836 */ /* 0x000fc60000000000 */
[----:B------:R-:W-:Y:S04]  /*c6a0*/  @!P3 LDGSTS.E.BYPASS.LTC128B.128 [R10+0x11400], desc[UR4][R6.64], !P2 ;  /* 0x11400000060abfae */ /* 0x000fe8000d101d44 */
[----:B------:R-:W-:Y:S04]  /*c6b0*/  @!P3 LDGSTS.E.BYPASS.LTC128B.128 [R10+0x15400], desc[UR4][R6.64+0x80], !P1 ;  /* 0x15400080060abfae */ /* 0x000fe8000c901d44 */
[----:B------:R0:W-:Y:S01]  /*c6c0*/  @!P3 LDGSTS.E.BYPASS.LTC128B.128 [R10+0x19400], desc[UR4][R6.64+0x100], !P0 ;  /* 0x19400100060abfae */ /* 0x0001e2000c101d44 */
[----:B------:R-:W-:-:S03]  /*c6d0*/  ISETP.GE.AND P3, PT, R5, R3, PT ;  /* 0x000000030500720c */ /* 0x000fc60003f66270 */
[----:B------:R-:W1:Y:S04]  /*c6e0*/  SHFL.IDX PT, R5, R4, 0x3, 0x181f ;  /* 0x00781f0004057f89 */ /* 0x000e6800000e0000 */
[----:B0-----:R-:W0:Y:S06]  /*c6f0*/  SHFL.IDX PT, R6, R0, 0x3, 0x181f ;  /* 0x00781f0000067f89 */ /* 0x001e2c00000e0000 */
[----:B-1----:R-:W-:-:S05]  /*c700*/  @!P3 LEA R5, P4, R11, R5, 0x1 ;  /* 0x000000050b05b211 */ /* 0x002fca00078808ff */
[----:B0-----:R-:W-:-:S04]  /*c710*/  @!P3 IMAD.X R6, RZ, RZ, R6, P4 ;  /* 0x000000ffff06b224 */ /* 0x001fc800020e0606 */
        /* <DEDUP_REMOVED lines=11> */
[----:B------:R-:W-:Y:S01]  /*c7d0*/  @!P3 IMAD.MOV.U32 R7, RZ, RZ, R6 ;  /* 0x000000ffff07b224 */ /* 0x000fe200078e0006 */
[----:B------:R-:W-:Y:S01]  /*c7e0*/  @!P3 MOV R6, R5 ;  /* 0x000000050006b202 */ /* 0x000fe20000000f00 */
[----:B------:R-:W-:-:S04]  /*c7f0*/  VIADD R5, R2, 0x50 ;  /* 0x0000005002057836 */ /* 0x000fc80000000000 */
        /* <DEDUP_REMOVED lines=11> */
[----:B------:R-:W-:Y:S02]  /*c8b0*/  @!P3 LDGSTS.E.BYPASS.LTC128B.128 [R10+0x12c00], desc[UR4][R6.64], !P2 ;  /* 0x12c00000060abfae */ /* 0x000fe4000d101d44 */
[----:B------:R-:W-:Y:S02]  /*c8c0*/  ISETP.GE.AND P4, PT, R5, R3, PT ;  /* 0x000000030500720c */ /* 0x000fe40003f86270 */
[----:B------:R-:W0:Y:S04]  /*c8d0*/  SHFL.IDX PT, R5, R4, 0x6, 0x181f ;  /* 0x00d81f0004057f89 */ /* 0x000e2800000e0000 */
[----:B------:R-:W-:Y:S04]  /*c8e0*/  @!P3 LDGSTS.E.BYPASS.LTC128B.128 [R10+0x16c00], desc[UR4][R6.64+0x80], !P1 ;  /* 0x16c00080060abfae */ /* 0x000fe8000c901d44 */
[----:B------:R1:W-:Y:S04]  /*c8f0*/  @!P3 LDGSTS.E.BYPASS.LTC128B.128 [R10+0x1ac00], desc[UR4][R6.64+0x100], !P0 ;  /* 0x1ac00100060abfae */ /* 0x0003e8000c101d44 */
[----:B------:R-:W-:Y:S04]  /*c900*/  SHFL.IDX PT, R4, R4, 0x7, 0x181f ;  /* 0x00f81f0004047f89 */ /* 0x000fe800000e0000 */
[----:B-1----:R-:W1:Y:S01]  /*c910*/  SHFL.IDX PT, R6, R0, 0x6, 0x181f ;  /* 0x00d81f0000067f89 */ /* 0x002e6200000e0000 */
[----:B0-----:R-:W-:-:S03]  /*c920*/  @!P4 LEA R5, P3, R11, R5, 0x1 ;  /* 0x000000050b05c211 */ /* 0x001fc600078608ff */
[----:B------:R-:W0:Y:S02]  /*c930*/  SHFL.IDX PT, R0, R0, 0x7, 0x181f ;  /* 0x00f81f0000007f89 */ /* 0x000e2400000e0000 */
[----:B-1----:R-:W-:-:S04]  /*c940*/  @!P4 IMAD.X R6, RZ, RZ, R6, P3 ;  /* 0x000000ffff06c224 */ /* 0x002fc800018e0606 */
[----:B------:R-:W-:Y:S02]  /*c950*/  @!P4 IMAD.MOV.U32 R7, RZ, RZ, R6 ;  /* 0x000000ffff07c224 */ /* 0x000fe400078e0006 */
[----:B------:R-:W-:-:S05]  /*c960*/  @!P4 IMAD.MOV.U32 R6, RZ, RZ, R5 ;  /* 0x000000ffff06c224 */ /* 0x000fca00078e0005 */
[----:B------:R1:W-:Y:S04]  /*c970*/  @!P4 LDGSTS.E.BYPASS.LTC128B.128 [R10+0x13400], desc[UR4][R6.64], !P2 ;  /* 0x13400000060acfae */ /* 0x0003e8000d101d44 */
[----:B------:R1:W-:Y:S04]  /*c980*/  @!P4 LDGSTS.E.BYPASS.LTC128B.128 [R10+0x17400], desc[UR4][R6.64+0x80], !P1 ;  /* 0x17400080060acfae */ /* 0x0003e8000c901d44 */
[----:B0-----:R1:W-:Y:S02]  /*c990*/  @!P4 LDGSTS.E.BYPASS.LTC128B.128 [R10+0x1b400], desc[UR4][R6.64+0x100], !P0 ;  /* 0x1b400100060acfae */ /* 0x0013e4000c101d44 */
.L_x_558:
[----:B------:R-:W-:Y:S01]  /*c9a0*/  VIADD R2, R2, 0x70 ;  /* 0x0000007002027836 */ /* 0x000fe20000000000 */
[----:B------:R-:W-:Y:S04]  /*c9b0*/  BSSY B0, `(.L_x_440) ;  /* 0x000000f000007945 */ /* 0x000fe80003800000 */
[----:B------:R-:W-:-:S13]  /*c9c0*/  ISETP.GE.AND P3, PT, R2, R3, PT ;  /* 0x000000030200720c */ /* 0x000fda0003f66270 */
[----:B------:R-:W-:Y:S05]  /*c9d0*/  @P3 BRA `(.L_x_441) ;  /* 0x0000000000303947 */ /* 0x000fea0003800000 */
[----:B------:R-:W0:Y:S01]  /*c9e0*/  S2R R5, SR_TID.X ;  /* 0x0000000000057919 */ /* 0x000e220000002100 */
[----:B------:R-:W-:Y:S01]  /*c9f0*/  ULDC.64 UR4, c[0x0][0x208] ;  /* 0x0000820000047ab9 */ /* 0x000fe20000000a00 */
[----:B0-----:R-:W-:-:S04]  /*ca00*/  SHF.L.U32 R5, R5, 0x3, RZ ;  /* 0x0000000305057819 */ /* 0x001fc800000006ff */
[----:B------:R-:W-:-:S04]  /*ca10*/  LOP3.LUT R5, R5, 0x38, RZ, 0xc0, !PT ;  /* 0x0000003805057812 */ /* 0x000fc800078ec0ff */
        /* <DEDUP_REMOVED lines=8> */
.L_x_441:
[----:B------:R-:W-:Y:S05]  /*caa0*/  BSYNC B0 ;  /* 0x0000000000007941 */ /* 0x000fea0003800000 */
.L_x_440:
[----:B01----:R-:W2:Y:S01]  /*cab0*/  LDL R10, [R1+0x4] ;  /* 0x00000400010a7983 */ /* 0x003ea20000100800 */
[----:B------:R-:W-:Y:S01]  /*cac0*/  PLOP3.LUT P0, PT, PT, PT, PT, 0x80, 0x0 ;  /* 0x000000000000781c */ /* 0x000fe20003f0f070 */
[----:B------:R-:W-:Y:S01]  /*cad0*/  NOP ;  /* 0x0000000000007918 */ /* 0x000fe20000000000 */
[----:B--2---:R-:W-:-:S11]  /*cae0*/  VIADD R6, R10, 0x34800 ;  /* 0x000348000a067836 */ /* 0x004fd60000000000 */
.L_x_442:
[----:B------:R-:W2:Y:S01]  /*caf0*/  LDL R2, [R1+0x4] ;  /* 0x0000040001027983 */ /* 0x000ea20000100800 */
[----:B------:R-:W-:Y:S02]  /*cb00*/  PLOP3.LUT P1, PT, P1, P0, PT, 0xa2, 0x0 ;  /* 0x000000000000781c */ /* 0x000fe40000f21472 */
[----:B--2---:R-:W-:-:S08]  /*cb10*/  @P0 R2UR P1, UR4, R2 ;  /* 0x00000000020402ca */ /* 0x004fd00000020000 */
[----:B------:R-:W-:-:S05]  /*cb20*/  @P0 PLOP3.LUT P0, PT, P1, PT, PT, 0x80, 0x0 ;  /* 0x000000000000081c */ /* 0x000fca0000f0f070 */
[----:B------:R-:W-:Y:S01]  /*cb30*/  @!P1 SYNCS.ARRIVE.TRANS64.RED.A0T1 RZ, [UR4+0x34800], RZ ;  /* 0x034800ffffff99a7 */ /* 0x000fe20008200404 */
[----:B------:R-:W-:Y:S07]  /*cb40*/  @!P1 ARRIVES.LDGSTSBAR.64.TRANSCNT [UR4+0x34800] ;  /* 0x03480000ff0099b0 */ /* 0x000fee0008000a84 */
[----:B------:R-:W-:Y:S05]  /*cb50*/  @P0 BRA.U.ANY `(.L_x_442) ;  /* 0xfffffffd00e40947 */ /* 0x000fea000393ffff */
[----:B------:R-:W2:Y:S02]  /*cb60*/  LDL.LU R3, [R1+0x50] ;  /* 0x0000500001037983 */ /* 0x000ea40000300800 */
[----:B--2---:R-:W-:-:S05]  /*cb70*/  VIADD R3, R3, 0x1 ;  /* 0x0000000103037836 */ /* 0x004fca0000000000 */
[----:B------:R0:W-:Y:S01]  /*cb80*/  STL [R1+0x50], R3 ;  /* 0x0000500301007387 */ /* 0x0001e20000100800 */
[----:B------:R-:W-:-:S04]  /*cb90*/  LEA.HI R0, R3, R3, RZ, 0x1 ;  /* 0x0000000303007211 */ /* 0x000fc800078f08ff */
[----:B------:R-:W-:-:S05]  /*cba0*/  LOP3.LUT R0, R0, 0xfffffffe, RZ, 0xc0, !PT ;  /* 0xfffffffe00007812 */ /* 0x000fca00078ec0ff */
[----:B------:R-:W-:-:S05]  /*cbb0*/  IMAD.IADD R0, R3, 0x1, -R0 ;  /* 0x0000000103007824 */ /* 0x000fca00078e0a00 */
[----:B------:R-:W-:Y:S01]  /*cbc0*/  SHF.L.U32 R0, R0, 0x1f, RZ ;  /* 0x0000001f00007819 */ /* 0x000fe200000006ff */
[----:B------:R-:W-:Y:S01]  /*cbd0*/  NOP ;  /* 0x0000000000007918 */ /* 0x000fe20000000000 */
[----:B------:R0:W-:Y:S01]  /*cbe0*/  SYNCS.ARRIVE.TRANS64.A1T0 RZ, [R2+URZ+0x34800], RZ ;  /* 0x034800ff02ff79a7 */ /* 0x0001e2000810003f */
[----:B------:R-:W-:Y:S01]  /*cbf0*/  BSSY B0, `(.L_x_443) ;  /* 0x0000003000007945 */ /* 0x000fe20003800000 */
[----:B------:R-:W1:Y:S03]  /*cc00*/  SYNCS.PHASECHK.TRANS64.TRYWAIT P0, [R2+URZ+0x34820], R0 ;  /* 0x03482000020075a7 */ /* 0x000e66000800017f */
[----:B01----:R-:W-:Y:S05]  /*cc10*/  @!P0 BRA `(.L_x_444) ;  /* 0x00000044007c8947 */ /* 0x003fea0003800000 */
.L_x_559:
[----:B------:R-:W-:Y:S05]  /*cc20*/  BSYNC B0 ;  /* 0x0000000000007941 */ /* 0x000fea0003800000 */
.L_x_443:
[----:B0-----:R-:W2:Y:S01]  /*cc30*/  LDL.LU R2, [R1+0x3c] ;  /* 0x00003c0001027983 */ /* 0x001ea20000300800 */
[----:B------:R-:W-:Y:S01]  /*cc40*/  BSSY B0, `(.L_x_445) ;  /* 0x0000226000007945 */ /* 0x000fe20003800000 */
[----:B--2---:R-:W-:-:S13]  /*cc50*/  ISETP.GE.AND P0, PT, R2, 0x81, PT ;  /* 0x000000810200780c */ /* 0x004fda0003f06270 */
[----:B------:R-:W-:Y:S05]  /*cc60*/  @!P0 BRA `(.L_x_446) ;  /* 0x00000020008c8947 */ /* 0x000fea0003800000 */
[----:B------:R-:W2:Y:S01]  /*cc70*/  LDL R2, [R1+0x30] ;  /* 0x0000300001027983 */ /* 0x000ea20000100800 */
[----:B------:R-:W-:Y:S01]  /*cc80*/  IMAD.MOV.U32 R0, RZ, RZ, 0x1 ;  /* 0x00000001ff007424 */ /* 0x000fe200078e00ff */
[----:B------:R-:W-:Y:S01]  /*cc90*/  BSSY B2, `(.L_x_447) ;  /* 0x00000bc000027945 */ /* 0x000fe20003800000 */
        /* <DEDUP_REMOVED lines=8> */
[----:B------:R-:W3:Y:S04]  /*cd20*/  LDL R3, [R1+0x8] ;  /* 0x0000080001037983 */ /* 0x000ee80000100800 */
[----:B------:R-:W4:Y:S01]  /*cd30*/  LDL R2, [R1+0x10] ;  /* 0x0000100001027983 */ /* 0x000f220000100800 */
[----:B------:R-:W-:Y:S01]  /*cd40*/  BSSY B1, `(.L_x_449) ;  /* 0x00000ac000017945 */ /* 0x000fe20003800000 */
[----:B--2---:R-:W-:-:S02]  /*cd50*/  ISETP.NE.AND P1, PT, R4, RZ, PT ;  /* 0x000000ff0400720c */ /* 0x004fc40003f25270 */
[----:B---3--:R-:W-:-:S04]  /*cd60*/  IADD3 R8, R3, 0x1, RZ ;  /* 0x0000000103087810 */ /* 0x008fc80007ffe0ff */
[----:B------:R-:W-:-:S04]  /*cd70*/  ISETP.NE.AND P0, PT, R8, 0x2, PT ;  /* 0x000000020800780c */ /* 0x000fc80003f05270 */
[----:B------:R-:W-:Y:S02]  /*cd80*/  SEL R10, RZ, 0x1, P0 ;  /* 0x00000001ff0a7807 */ /* 0x000fe40000000000 */
[----:B------:R-:W-:Y:S02]  /*cd90*/  SEL R8, R8, RZ, P0 ;  /* 0x000000ff08087207 */ /* 0x000fe40000000000 */
[----:B----4-:R-:W-:Y:S01]  /*cda0*/  LOP3.LUT R10, R2, R10, RZ, 0x3c, !PT ;  /* 0x0000000a020a7212 */ /* 0x010fe200078e3cff */
[----:B------:R-:W-:Y:S06]  /*cdb0*/  @!P1 BRA `(.L_x_450) ;  /* 0x0000000800909947 */ /* 0x000fec0003800000 */
[----:B------:R0:W5:Y:S01]  /*cdc0*/  LDL R4, [R1] ;  /* 0x0000000001047983 */ /* 0x0001620000100800 */
[----:B------:R-:W-:Y:S02]  /*cdd0*/  ULDC.64 UR4, c[0x0][0x418] ;  /* 0x0001060000047ab9 */ /* 0x000fe40000000a00 */
[----:B------:R-:W-:-:S04]  /*cde0*/  ISETP.NE.U32.AND P0, PT, RZ, UR4, PT ;  /* 0x00000004ff007c0c */ /* 0x000fc8000bf05070 */
[----:B------:R-:W-:-:S13]  /*cdf0*/  ISETP.NE.AND.EX P0, PT, RZ, UR5, PT, P0 ;  /* 0x00000005ff007c0c */ /* 0x000fda000bf05300 */
[----:B0-----:R-:W-:Y:S05]  /*ce00*/  @!P0 BRA `(.L_x_451) ;  /* 0x0000000000508947 */ /* 0x001fea0003800000 */
[----:B------:R-:W2:Y:S01]  /*ce10*/  LDL R11, [R1+0x1c] ;  /* 0x00001c00010b7983 */ /* 0x000ea20000100800 */
[----:B------:R-:W0:Y:S01]  /*ce20*/  LDC R5, c[0x0][0x43c] ;  /* 0x00010f00ff057b82 */ /* 0x000e220000000800 */
[----:B------:R-:W-:Y:S02]  /*ce30*/  ULDC.64 UR6, c[0x0][0x428] ;  /* 0x00010a0000067ab9 */ /* 0x000fe40000000a00 */
[----:B------:R-:W3:Y:S01]  /*ce40*/  LDL R7, [R1+0xc] ;  /* 0x00000c0001077983 */ /* 0x000ee20000100800 */
[----:B------:R-:W-:Y:S01]  /*ce50*/  ULDC.64 UR8, c[0x0][0x208] ;  /* 0x0000820000087ab9 */ /* 0x000fe20000000a00 */
[----:B0-----:R-:W-:-:S13]  /*ce60*/  ISETP.NE.AND P0, PT, R5, 0x1, PT ;  /* 0x000000010500780c */ /* 0x001fda0003f05270 */
[----:B------:R-:W0:Y:S02]  /*ce70*/  @P0 LDC.64 R2, c[0x0][0x440] ;  /* 0x00011000ff020b82 */ /* 0x000e240000000a00 */
[----:B0----5:R-:W-:-:S04]  /*ce80*/  @P0 IMAD.HI.U32 R4, R0, R2, RZ ;  /* 0x0000000200040227 */ /* 0x021fc800078e00ff */
[----:B------:R-:W-:Y:S01]  /*ce90*/  IMAD.MOV.U32 R2, RZ, RZ, R0 ;  /* 0x000000ffff027224 */ /* 0x000fe200078e0000 */
[----:B------:R-:W-:-:S05]  /*cea0*/  @P0 SHF.R.U32.HI R2, RZ, R3, R4 ;  /* 0x00000003ff020219 */ /* 0x000fca0000011604 */
[----:B------:R-:W-:-:S04]  /*ceb0*/  IMAD.MOV R3, RZ, RZ, -R2 ;  /* 0x000000ffff037224 */ /* 0x000fc800078e0a02 */
[----:B------:R-:W-:Y:S01]  /*cec0*/  IMAD R0, R5, R3, R0 ;  /* 0x0000000305007224 */ /* 0x000fe200078e0200 */
[----:B------:R-:W-:Y:S01]  /*ced0*/  SHF.R.S32.HI R3, RZ, 0x1f, R2 ;  /* 0x0000001fff037819 */ /* 0x000fe20000011402 */
[----:B--2---:R-:W-:-:S04]  /*cee0*/  IMAD R4, R11, UR6, RZ ;  /* 0x000000060b047c24 */ /* 0x004fc8000f8e02ff */
[C---:B---3--:R-:W-:Y:S02]  /*cef0*/  IMAD R4, R7.reuse, UR7, R4 ;  /* 0x0000000707047c24 */ /* 0x048fe4000f8e0204 */
[----:B------:R-:W-:-:S04]  /*cf00*/  IMAD.WIDE.U32 R2, R7, UR6, R2 ;  /* 0x0000000607027c25 */ /* 0x000fc8000f8e0002 */
[----:B------:R-:W-:Y:S01]  /*cf10*/  IMAD.IADD R3, R4, 0x1, R3 ;  /* 0x0000000104037824 */ /* 0x000fe200078e0203 */
[----:B------:R-:W-:-:S04]  /*cf20*/  LEA R4, P0, R2, UR4, 0x2 ;  /* 0x0000000402047c11 */ /* 0x000fc8000f8010ff */
[----:B------:R-:W-:-:S05]  /*cf30*/  LEA.HI.X R5, R2, UR5, R3, 0x2, P0 ;  /* 0x0000000502057c11 */ /* 0x000fca00080f1403 */
[----:B------:R0:W5:Y:S04]  /*cf40*/  LDG.E R4, desc[UR8][R4.64] ;  /* 0x0000000804047981 */ /* 0x000168000c1e1900 */
.L_x_451:
[----:B------:R-:W2:Y:S01]  /*cf50*/  LDL R2, [R1+0x4] ;  /* 0x0000040001027983 */ /* 0x000ea20000100800 */
[----:B------:R-:W-:Y:S01]  /*cf60*/  BSSY B3, `(.L_x_452) ;  /* 0x0000005000037945 */ /* 0x000fe20003800000 */
[----:B--2---:R-:W-:Y:S01]  /*cf70*/  IMAD R3, R8, 0x8, R2 ;  /* 0x0000000808037824 */ /* 0x004fe200078e0202 */
[----:B------:R-:W-:-:S04]  /*cf80*/  SHF.L.U32 R2, R10, 0x1f, RZ ;  /* 0x0000001f0a027819 */ /* 0x000fc800000006ff */
[----:B------:R-:W1:Y:S02]  /*cf90*/  SYNCS.PHASECHK.TRANS64.TRYWAIT P0, [R3+URZ+0x34840], R2 ;  /* 0x03484002030075a7 */ /* 0x000e64000800017f */
[----:B-1----:R-:W-:Y:S05]  /*cfa0*/  @!P0 BRA `(.L_x_453) ;  /* 0x0000004000b08947 */ /* 0x002fea0003800000 */
.L_x_560:
[----:B------:R-:W-:Y:S05]  /*cfb0*/  BSYNC B3 ;  /* 0x0000000000037941 */ /* 0x000fea0003800000 */
.L_x_452:
[----:B0-----:R-:W0:Y:S01]  /*cfc0*/  S2R R5, SR_TID.X ;  /* 0x0000000000057919 */ /* 0x001e220000002100 */
[----:B------:R-:W-:Y:S01]  /*cfd0*/  BSSY B3, `(.L_x_454) ;  /* 0x000000b000037945 */ /* 0x000fe20003800000 */
[----:B0-----:R-:W-:-:S04]  /*cfe0*/  LOP3.LUT R5, R5, 0x7f, RZ, 0xc0, !PT ;  /* 0x0000007f05057812 */ /* 0x001fc800078ec0ff */
[----:B------:R-:W-:-:S13]  /*cff0*/  ISETP.NE.AND P1, PT, R5, RZ, PT ;  /* 0x000000ff0500720c */ /* 0x000fda0003f25270 */
[----:B------:R-:W-:Y:S05]  /*d000*/  @P1 BRA `(.L_x_455) ;  /* 0x00000000001c1947 */ /* 0x000fea0003800000 */
[----:B------:R-:W0:Y:S01]  /*d010*/  S2R R5, SR_TID.X ;  /* 0x0000000000057919 */ /* 0x000e220000002100 */
[----:B-1----:R-:W-:-:S04]  /*d020*/  IMAD.MOV.U32 R2, RZ, RZ, 0xc000 ;  /* 0x0000c000ff027424 */ /* 0x002fc800078e00ff */
[----:B------:R2:W-:Y:S01]  /*d030*/  SYNCS.ARRIVE.TRANS64 RZ, [R3+URZ+0x34830], R2 ;  /* 0x0348300203ff79a7 */ /* 0x0005e2000800003f */
[----:B0-----:R-:W-:-:S04]  /*d040*/  LOP3.LUT R5, R5, 0x1f, RZ, 0xc0, !PT ;  /* 0x0000001f05057812 */ /* 0x001fc800078ec0ff */
[----:B------:R-:W-:-:S13]  /*d050*/  ISETP.NE.AND P0, PT, R5, RZ, PT ;  /* 0x000000ff0500720c */ /* 0x000fda0003f05270 */
[----:B--2---:R-:W-:Y:S05]  /*d060*/  @!P0 BRA `(.L_x_455) ;  /* 0x0000000000048947 */ /* 0x004fea0003800000 */
[----:B------:R-:W-:Y:S01]  /*d070*/  BPT.TRAP 0x1 ;  /* 0x000000040000795c */ /* 0x000fe20000300000 */
.L_x_455:
[----:B------:R-:W-:Y:S05]  /*d080*/  BSYNC B3 ;  /* 0x0000000000037941 */ /* 0x000fea0003800000 */
.L_x_454:
[----:B------:R-:W2:Y:S04]  /*d090*/  LDL R5, [R1+0x4] ;  /* 0x0000040001057983 */ /* 0x000ea80000100800 */
[----:B-1----:R-:W3:Y:S01]  /*d0a0*/  LDL R2, [R1+0x18] ;  /* 0x0000180001027983 */ /* 0x002ee20000100800 */
        /* <DEDUP_REMOVED lines=8> */
[----:B--2---:R-:W-:-:S02]  /*d130*/  IMAD R7, R8, 0xc000, R5 ;  /* 0x0000c00008077824 */ /* 0x004fc400078e0205 */
[----:B---3--:R-:W-:-:S03]  /*d140*/  IMAD R2, R0, 0x80, R2 ;  /* 0x0000008000027824 */ /* 0x008fc600078e0202 */
[----:B------:R-:W-:-:S07]  /*d150*/  IADD3 R5, R7, 0x1c400, RZ ;  /* 0x0001c40007057810 */ /* 0x000fce0007ffe0ff */
.L_x_456:
        /* <DEDUP_REMOVED lines=16> */
.L_x_457:
        /* <DEDUP_REMOVED lines=15> */
.L_x_458:
        /* <DEDUP_REMOVED lines=10> */
[----:B------:R-:W2:Y:S04]  /*d3f0*/  LDL.LU R12, [R1+0x10] ;  /* 0x00001000010c7983 */ /* 0x000ea80000300800 */
[----:B------:R-:W3:Y:S01]  /*d400*/  LDL R7, [R1+0x8] ;  /* 0x0000080001077983 */ /* 0x000ee20000100800 */
[----:B------:R-:W-:Y:S01]  /*d410*/  BSSY B3, `(.L_x_459) ;  /* 0x0000005000037945 */ /* 0x000fe20003800000 */
[----:B--2---:R-:W-:Y:S01]  /*d420*/  SHF.L.U32 R2, R12, 0x1f, RZ ;  /* 0x0000001f0c027819 */ /* 0x004fe200000006ff */
[----:B---3--:R-:W-:-:S04]  /*d430*/  IMAD R3, R7, 0x8, R6 ;  /* 0x0000000807037824 */ /* 0x008fc800078e0206 */
[----:B------:R-:W0:Y:S02]  /*d440*/  SYNCS.PHASECHK.TRANS64.TRYWAIT P0, [R3+URZ+0x60], R2 ;  /* 0x00006002030075a7 */ /* 0x000e24000800017f */
[----:B0-----:R-:W-:Y:S05]  /*d450*/  @!P0 BRA `(.L_x_460) ;  /* 0x0000003c00988947 */ /* 0x001fea0003800000 */
.L_x_561:
[----:B------:R-:W-:Y:S05]  /*d460*/  BSYNC B3 ;  /* 0x0000000000037941 */ /* 0x000fea0003800000 */
.L_x_459:
[----:B------:R1:W5:Y:S04]  /*d470*/  LDL R17, [R1+0x4] ;  /* 0x0000040001117983 */ /* 0x0003680000100800 */
[----:B------:R1:W5:Y:S01]  /*d480*/  LDL R15, [R1+0x8] ;  /* 0x00000800010f7983 */ /* 0x0003620000100800 */
[----:B------:R-:W-:Y:S01]  /*d490*/  BSSY B3, `(.L_x_461) ;  /* 0x000000c000037945 */ /* 0x000fe20003800000 */
[----:B------:R-:W-:Y:S02]  /*d4a0*/  IMAD.MOV.U32 R12, RZ, RZ, 0x0 ;  /* 0x00000000ff0c7424 */ /* 0x000fe400078e00ff */
[----:B------:R-:W-:Y:S01]  /*d4b0*/  IMAD.MOV.U32 R13, RZ, RZ, 0x14f00000 ;  /* 0x14f00000ff0d7424 */ /* 0x000fe200078e00ff */
[----:B------:R-:W-:Y:S06]  /*d4c0*/  @P1 BRA `(.L_x_462) ;  /* 0x0000000000201947 */ /* 0x000fec0003800000 */
[----:B------:R-:W2:Y:S01]  /*d4d0*/  S2R R5, SR_TID.X ;  /* 0x0000000000057919 */ /* 0x000ea20000002100 */
[----:B0----5:R-:W-:Y:S02]  /*d4e0*/  IMAD R2, R15, 0x8, R17 ;  /* 0x000000080f027824 */ /* 0x021fe400078e0211 */
[----:B------:R-:W-:-:S04]  /*d4f0*/  IMAD.MOV.U32 R3, RZ, RZ, 0x8000 ;  /* 0x00008000ff037424 */ /* 0x000fc800078e00ff */
[----:B------:R3:W-:Y:S01]  /*d500*/  SYNCS.ARRIVE.TRANS64 RZ, [R2+URZ+0x34850], R3 ;  /* 0x0348500302ff79a7 */ /* 0x0007e2000800003f */
[----:B--2---:R-:W-:-:S04]  /*d510*/  LOP3.LUT R5, R5, 0x1f, RZ, 0xc0, !PT ;  /* 0x0000001f05057812 */ /* 0x004fc800078ec0ff */
[----:B------:R-:W-:-:S13]  /*d520*/  ISETP.NE.AND P0, PT, R5, RZ, PT ;  /* 0x000000ff0500720c */ /* 0x000fda0003f05270 */
[----:B---3--:R-:W-:Y:S05]  /*d530*/  @!P0 BRA `(.L_x_462) ;  /* 0x0000000000048947 */ /* 0x008fea0003800000 */
[----:B------:R-:W-:Y:S01]  /*d540*/  BPT.TRAP 0x1 ;  /* 0x000000040000795c */ /* 0x000fe20000300000 */
.L_x_462:
[----:B------:R-:W-:Y:S05]  /*d550*/  BSYNC B3 ;  /* 0x0000000000037941 */ /* 0x000fea0003800000 */
.L_x_461:
[----:B------:R-:W2:Y:S04]  /*d560*/  LDL R7, [R1+0x18] ;  /* 0x0000180001077983 */ /* 0x000ea80000100800 */
[----:B0-----:R-:W2:Y:S01]  /*d570*/  LDL.LU R3, [R1+0x14] ;  /* 0x0000140001037983 */ /* 0x001ea20000300800 */
[----:B------:R-:W-:Y:S01]  /*d580*/  R2UR UR10, R11 ;  /* 0x000000000b0a72ca */ /* 0x000fe200000e0000 */
[----:B-----5:R-:W-:Y:S01]  /*d590*/  IMAD R2, R15, 0x8000, R17 ;  /* 0x000080000f027824 */ /* 0x020fe200078e0211 */
[----:B------:R-:W-:Y:S01]  /*d5a0*/  R2UR UR6, R12 ;  /* 0x000000000c0672ca */ /* 0x000fe200000e0000 */
[----:B------:R-:W-:Y:S01]  /*d5b0*/  UIADD3 UR4, UP0, UR36, 0x470, URZ ;  /* 0x0000047024047890 */ /* 0x000fe2000ff1e03f */
[----:B------:R-:W-:Y:S02]  /*d5c0*/  R2UR UR7, R13 ;  /* 0x000000000d0772ca */ /* 0x000fe400000e0000 */
[----:B------:R-:W-:Y:S01]  /*d5d0*/  LEA R5, R15, R17, 0x3 ;  /* 0x000000110f057211 */ /* 0x000fe200078e18ff */
[----:B------:R-:W-:Y:S01]  /*d5e0*/  UIADD3.X UR5, URZ, UR37, URZ, UP0, !UPT ;  /* 0x000000253f057290 */ /* 0x000fe200087fe43f */
[----:B------:R-:W-:-:S03]  /*d5f0*/  PLOP3.LUT P0, PT, PT, PT, PT, 0x80, 0x0 ;  /* 0x000000000000781c */ /* 0x000fc60003f0f070 */
[----:B------:R-:W-:Y:S02]  /*d600*/  VIADD R5, R5, 0x34850 ;  /* 0x0003485005057836 */ /* 0x000fe40000000000 */
[----:B--2---:R-:W-:Y:S02]  /*d610*/  IMAD R3, R3, 0x80, R7 ;  /* 0x0000008003037824 */ /* 0x004fe400078e0207 */
[----:B------:R-:W-:-:S07]  /*d620*/  VIADD R7, R2, 0x400 ;  /* 0x0000040002077836 */ /* 0x000fce0000000000 */
.L_x_463:
[----:B------:R-:W2:Y:S01]  /*d630*/  LDL R11, [R1] ;  /* 0x00000000010b7983 */ /* 0x000ea20000100800 */
[----:B------:R-:W-:-:S13]  /*d640*/  @P0 ELECT P1, URZ, PT ;  /* 0x00000000003f082f */ /* 0x000fda0003820000 */
[----:B------:R-:W-:Y:S02]  /*d650*/  @P1 R2UR UR12, R18 ;  /* 0x00000000120c12ca */ /* 0x000fe400000e0000 */
[----:B------:R-:W-:Y:S02]  /*d660*/  @P1 R2UR UR11, R3 ;  /* 0x00000000030b12ca */ /* 0x000fe400000e0000 */
[----:B------:R-:W-:Y:S02]  /*d670*/  @P1 R2UR UR9, R5 ;  /* 0x00000000050912ca */ /* 0x000fe400000e0000 */
[----:B------:R-:W-:Y:S02]  /*d680*/  @P1 R2UR UR8, R7 ;  /* 0x00000000070812ca */ /* 0x000fe400000e0000 */
[----:B------:R-:W-:Y:S02]  /*d690*/  @P1 PLOP3.LUT P0, PT, P1, PT, PT, 0x8, 0x0 ;  /* 0x000000000000181c */ /* 0x000fe40000f0e170 */
[----:B--2---:R-:W-:-:S02]  /*d6a0*/  @P1 R2UR UR13, R11 ;  /* 0x000000000b0d12ca */ /* 0x004fc400000e0000 */
[----:B------:R-:W-:-:S11]  /*d6b0*/  PLOP3.LUT P1, PT, PT, PT, PT, 0x8, 0x0 ;  /* 0x000000000000781c */ /* 0x000fd60003f2e170 */
[----:B------:R0:W-:Y:S02]  /*d6c0*/  UTMALDG.4D [UR8], [UR4], desc[UR6] ;  /* 0x00000608040075b4 */ /* 0x0001e40008019000 */
[----:B0-----:R-:W-:Y:S05]  /*d6d0*/  @P0 BRA.U.ANY `(.L_x_463) ;  /* 0xfffffffd00d40947 */ /* 0x001fea000393ffff */
[----:B------:R-:W-:Y:S01]  /*d6e0*/  R2UR UR10, R14 ;  /* 0x000000000e0a72ca */ /* 0x000fe200000e0000 */
[----:B------:R-:W-:Y:S01]  /*d6f0*/  VIADD R2, R2, 0x4400 ;  /* 0x0000440002027836 */ /* 0x000fe20000000000 */
[----:B------:R-:W-:Y:S02]  /*d700*/  R2UR UR6, R12 ;  /* 0x000000000c0672ca */ /* 0x000fe400000e0000 */
[----:B------:R-:W-:Y:S02]  /*d710*/  R2UR UR7, R13 ;  /* 0x000000000d0772ca */ /* 0x000fe400000e0000 */
[----:B------:R-:W-:-:S13]  /*d720*/  PLOP3.LUT P0, PT, PT, PT, PT, 0x80, 0x0 ;  /* 0x000000000000781c */ /* 0x000fda0003f0f070 */
.L_x_464:
        /* <DEDUP_REMOVED lines=11> */
[----:B------:R0:W-:Y:S04]  /*d7e0*/  STL [R1], R4 ;  /* 0x0000000401007387 */ /* 0x0001e80000100800 */
[----:B------:R0:W-:Y:S02]  /*d7f0*/  STL [R1+0x14], R0 ;  /* 0x0000140001007387 */ /* 0x0001e40000100800 */
.L_x_450:
[----:B------:R-:W-:Y:S05]  /*d800*/  BSYNC B1 ;  /* 0x0000000000017941 */ /* 0x000fea0003800000 */
.L_x_449:
[----:B0-----:R-:W2:Y:S04]  /*d810*/  LDL.LU R0, [R1+0x30] ;  /* 0x0000300001007983 */ /* 0x001ea80000300800 */
[----:B------:R0:W-:Y:S04]  /*d820*/  STL [R1+0x8], R8 ;  /* 0x0000080801007387 */ /* 0x0001e80000100800 */
[----:B------:R0:W-:Y:S02]  /*d830*/  STL [R1+0x10], R10 ;  /* 0x0000100a01007387 */ /* 0x0001e40000100800 */
[----:B0-2---:R-:W-:-:S07]  /*d840*/  VIADD R0, R0, 0xfffffffd ;  /* 0xfffffffd00007836 */ /* 0x005fce0000000000 */
.L_x_448:
[----:B------:R-:W-:Y:S05]  /*d850*/  BSYNC B2 ;  /* 0x0000000000027941 */ /* 0x000fea0003800000 */
.L_x_447:
[----:B------:R-:W2:Y:S01]  /*d860*/  LDL.LU R2, [R1+0x2c] ;  /* 0x00002c0001027983 */ /* 0x000ea20000300800 */
[----:B------:R-:W-:-:S05]  /*d870*/  IMAD.MOV R9, RZ, RZ, -R9 ;  /* 0x000000ffff097224 */ /* 0x000fca00078e0a09 */
[----:B--2---:R-:W-:-:S13]  /*d880*/  ISETP.NE.AND P0, PT, R2, R9, PT ;  /* 0x000000090200720c */ /* 0x004fda0003f05270 */
[----:B------:R-:W-:Y:S05]  /*d890*/  @!P0 BRA `(.L_x_446) ;  /* 0x0000001400808947 */ /* 0x000fea0003800000 */
[----:B------:R0:W5:Y:S02]  /*d8a0*/  LDL R8, [R1] ;  /* 0x0000000001087983 */ /* 0x0001640000100800 */
.L_x_497:
[----:B--2---:R-:W2:Y:S04]  /*d8b0*/  LDL R4, [R1+0x20] ;  /* 0x0000200001047983 */ /* 0x004ea80000100800 */
[----:B---3--:R-:W3:Y:S04]  /*d8c0*/  LDL R3, [R1+0x8] ;  /* 0x0000080001037983 */ /* 0x008ee80000100800 */
[----:B----4-:R-:W4:Y:S01]  /*d8d0*/  LDL R2, [R1+0x10] ;  /* 0x0000100001027983 */ /* 0x010f220000100800 */
[----:B------:R-:W-:Y:S05]  /*d8e0*/  YIELD ;  /* 0x0000000000007946 */ /* 0x000fea0003800000 */
[----:B------:R-:W-:Y:S01]  /*d8f0*/  BSSY B1, `(.L_x_465) ;  /* 0x00000aa000017945 */ /* 0x000fe20003800000 */
[----:B--2---:R-:W-:Y:S01]  /*d900*/  ISETP.NE.AND P1, PT, R4, RZ, PT ;  /* 0x000000ff0400720c */ /* 0x004fe20003f25270 */
[----:B---3--:R-:W-:-:S05]  /*d910*/  VIADD R4, R3, 0x1 ;  /* 0x0000000103047836 */ /* 0x008fca0000000000 */
[----:B------:R-:W-:-:S04]  /*d920*/  ISETP.NE.AND P0, PT, R4, 0x2, PT ;  /* 0x000000020400780c */ /* 0x000fc80003f05270 */
[----:B------:R-:W-:Y:S02]  /*d930*/  SEL R5, RZ, 0x1, P0 ;  /* 0x00000001ff057807 */ /* 0x000fe40000000000 */
[----:B------:R-:W-:Y:S02]  /*d940*/  SEL R4, R4, RZ, P0 ;  /* 0x000000ff04047207 */ /* 0x000fe40000000000 */
[----:B----4-:R-:W-:Y:S01]  /*d950*/  LOP3.LUT R5, R2, R5, RZ, 0x3c, !PT ;  /* 0x0000000502057212 */ /* 0x010fe200078e3cff */
[----:B------:R-:W-:Y:S06]  /*d960*/  @!P1 BRA `(.L_x_466) ;  /* 0x0000000800889947 */ /* 0x000fec0003800000 */
[----:B------:R-:W-:Y:S01]  /*d970*/  ULDC.64 UR4, c[0x0][0x418] ;  /* 0x0001060000047ab9 */ /* 0x000fe20000000a00 */
[----:B------:R-:W-:Y:S02]  /*d980*/  MOV R7, R0 ;  /* 0x0000000000077202 */ /* 0x000fe40000000f00 */
[----:B------:R-:W-:-:S04]  /*d990*/  ISETP.NE.U32.AND P0, PT, RZ, UR4, PT ;  /* 0x00000004ff007c0c */ /* 0x000fc8000bf05070 */
[----:B------:R-:W-:-:S13]  /*d9a0*/  ISETP.NE.AND.EX P0, PT, RZ, UR5, PT, P0 ;  /* 0x00000005ff007c0c */ /* 0x000fda000bf05300 */
[----:B------:R-:W-:Y:S05]  /*d9b0*/  @!P0 BRA `(.L_x_467) ;  /* 0x0000000000508947 */ /* 0x000fea0003800000 */
[----:B------:R-:W2:Y:S01]  /*d9c0*/  LDL R10, [R1+0x1c] ;  /* 0x00001c00010a7983 */ /* 0x000ea20000100800 */
[----:B-----5:R-:W3:Y:S01]  /*d9d0*/  LDC R8, c[0x0][0x43c] ;  /* 0x00010f00ff087b82 */ /* 0x020ee20000000800 */
[----:B------:R-:W-:Y:S02]  /*d9e0*/  ULDC.64 UR6, c[0x0][0x428] ;  /* 0x00010a0000067ab9 */ /* 0x000fe40000000a00 */
[----:B------:R-:W4:Y:S01]  /*d9f0*/  LDL R9, [R1+0xc] ;  /* 0x00000c0001097983 */ /* 0x000f220000100800 */
[----:B------:R-:W-:Y:S01]  /*da00*/  ULDC.64 UR8, c[0x0][0x208] ;  /* 0x0000820000087ab9 */ /* 0x000fe20000000a00 */
[----:B---3--:R-:W-:-:S13]  /*da10*/  ISETP.NE.AND P0, PT, R8, 0x1, PT ;  /* 0x000000010800780c */ /* 0x008fda0003f05270 */
[----:B------:R-:W3:Y:S02]  /*da20*/  @P0 LDC.64 R2, c[0x0][0x440] ;  /* 0x00011000ff020b82 */ /* 0x000ee40000000a00 */
[----:B---3--:R-:W-:-:S04]  /*da30*/  @P0 IMAD.HI.U32 R7, R0, R2, RZ ;  /* 0x0000000200070227 */ /* 0x008fc800078e00ff */
[----:B------:R-:W-:Y:S01]  /*da40*/  IMAD.MOV.U32 R2, RZ, RZ, R0 ;  /* 0x000000ffff027224 */ /* 0x000fe200078e0000 */
[----:B------:R-:W-:-:S04]  /*da50*/  @P0 SHF.R.U32.HI R2, RZ, R3, R7 ;  /* 0x00000003ff020219 */ /* 0x000fc80000011607 */
[--C-:B------:R-:W-:Y:S01]  /*da60*/  SHF.R.S32.HI R3, RZ, 0x1f, R2.reuse ;  /* 0x0000001fff037819 */ /* 0x100fe20000011402 */
[----:B------:R-:W-:-:S04]  /*da70*/  IMAD.MOV R7, RZ, RZ, -R2 ;  /* 0x000000ffff077224 */ /* 0x000fc800078e0a02 */
[----:B------:R-:W-:Y:S02]  /*da80*/  IMAD R7, R8, R7, R0 ;  /* 0x0000000708077224 */ /* 0x000fe400078e0200 */
[----:B--2---:R-:W-:-:S04]  /*da90*/  IMAD R8, R10, UR6, RZ ;  /* 0x000000060a087c24 */ /* 0x004fc8000f8e02ff */
[C---:B----4-:R-:W-:Y:S02]  /*daa0*/  IMAD R8, R9.reuse, UR7, R8 ;  /* 0x0000000709087c24 */ /* 0x050fe4000f8e0208 */
[----:B------:R-:W-:-:S04]  /*dab0*/  IMAD.WIDE.U32 R2, R9, UR6, R2 ;  /* 0x0000000609027c25 */ /* 0x000fc8000f8e0002 */
[----:B------:R-:W-:Y:S01]  /*dac0*/  IMAD.IADD R3, R8, 0x1, R3 ;  /* 0x0000000108037824 */ /* 0x000fe200078e0203 */
[----:B------:R-:W-:-:S04]  /*dad0*/  LEA R8, P0, R2, UR4, 0x2 ;  /* 0x0000000402087c11 */ /* 0x000fc8000f8010ff */
[----:B------:R-:W-:-:S05]  /*dae0*/  LEA.HI.X R9, R2, UR5, R3, 0x2, P0 ;  /* 0x0000000502097c11 */ /* 0x000fca00080f1403 */
[----:B------:R2:W5:Y:S04]  /*daf0*/  LDG.E R8, desc[UR8][R8.64] ;  /* 0x0000000808087981 */ /* 0x000568000c1e1900 */
.L_x_467:
[----:B------:R-:W3:Y:S01]  /*db00*/  LDL R2, [R1+0x4] ;  /* 0x0000040001027983 */ /* 0x000ee20000100800 */
[----:B------:R-:W-:Y:S01]  /*db10*/  BSSY B2, `(.L_x_468) ;  /* 0x0000005000027945 */ /* 0x000fe20003800000 */
[----:B---3--:R-:W-:Y:S01]  /*db20*/  IMAD R3, R4, 0x8, R2 ;  /* 0x0000000804037824 */ /* 0x008fe200078e0202 */
[----:B------:R-:W-:-:S04]  /*db30*/  SHF.L.U32 R2, R5, 0x1f, RZ ;  /* 0x0000001f05027819 */ /* 0x000fc800000006ff */
[----:B------:R-:W3:Y:S02]  /*db40*/  SYNCS.PHASECHK.TRANS64.TRYWAIT P0, [R3+URZ+0x34840], R2 ;  /* 0x03484002030075a7 */ /* 0x000ee4000800017f */
[----:B---3--:R-:W-:Y:S05]  /*db50*/  @!P0 BRA `(.L_x_469) ;  /* 0x0000003400ec8947 */ /* 0x008fea0003800000 */
.L_x_562:
[----:B------:R-:W-:Y:S05]  /*db60*/  BSYNC B2 ;  /* 0x0000000000027941 */ /* 0x000fea0003800000 */
.L_x_468:
[----:B--2---:R-:W2:Y:S01]  /*db70*/  S2R R9, SR_TID.X ;  /* 0x0000000000097919 */ /* 0x004ea20000002100 */
[----:B------:R-:W-:Y:S01]  /*db80*/  BSSY B2, `(.L_x_470) ;  /* 0x000000b000027945 */ /* 0x000fe20003800000 */
[----:B--2---:R-:W-:-:S04]  /*db90*/  LOP3.LUT R9, R9, 0x7f, RZ, 0xc0, !PT ;  /* 0x0000007f09097812 */ /* 0x004fc800078ec0ff */
[----:B------:R-:W-:-:S13]  /*dba0*/  ISETP.NE.AND P1, PT, R9, RZ, PT ;  /* 0x000000ff0900720c */ /* 0x000fda0003f25270 */
[----:B------:R-:W-:Y:S05]  /*dbb0*/  @P1 BRA `(.L_x_471) ;  /* 0x00000000001c1947 */ /* 0x000fea0003800000 */
[----:B------:R-:W2:Y:S01]  /*dbc0*/  S2R R9, SR_TID.X ;  /* 0x0000000000097919 */ /* 0x000ea20000002100 */
[----:B---3--:R-:W-:-:S04]  /*dbd0*/  IMAD.MOV.U32 R2, RZ, RZ, 0xc000 ;  /* 0x0000c000ff027424 */ /* 0x008fc800078e00ff */
[----:B------:R4:W-:Y:S01]  /*dbe0*/  SYNCS.ARRIVE.TRANS64 RZ, [R3+URZ+0x34830], R2 ;  /* 0x0348300203ff79a7 */ /* 0x0009e2000800003f */
[----:B--2---:R-:W-:-:S04]  /*dbf0*/  LOP3.LUT R9, R9, 0x1f, RZ, 0xc0, !PT ;  /* 0x0000001f09097812 */ /* 0x004fc800078ec0ff */
[----:B------:R-:W-:-:S13]  /*dc00*/  ISETP.NE.AND P0, PT, R9, RZ, PT ;  /* 0x000000ff0900720c */ /* 0x000fda0003f05270 */
[----:B----4-:R-:W-:Y:S05]  /*dc10*/  @!P0 BRA `(.L_x_471) ;  /* 0x0000000000048947 */ /* 0x010fea0003800000 */
[----:B------:R-:W-:Y:S01]  /*dc20*/  BPT.TRAP 0x1 ;  /* 0x000000040000795c */ /* 0x000fe20000300000 */
.L_x_471:
[----:B------:R-:W-:Y:S05]  /*dc30*/  BSYNC B2 ;  /* 0x0000000000027941 */ /* 0x000fea0003800000 */
.L_x_470:
[----:B------:R-:W2:Y:S04]  /*dc40*/  LDL R9, [R1+0x4] ;  /* 0x0000040001097983 */ /* 0x000ea80000100800 */
[----:B---3--:R-:W3:Y:S01]  /*dc50*/  LDL R2, [R1+0x18] ;  /* 0x0000180001027983 */ /* 0x008ee20000100800 */
        /* <DEDUP_REMOVED lines=11> */
.L_x_472:
        /* <DEDUP_REMOVED lines=9> */
[----:B--2---:R-:W-:Y:S05]  /*dda0*/  @P0 BRA.U.ANY `(.L_x_472) ;  /* 0xfffffffd00d80947 */ /* 0x004fea000393ffff */
[----:B------:R-:W-:Y:S01]  /*ddb0*/  IMAD.MOV.U32 R14, RZ, RZ, 0x40 ;  /* 0x00000040ff0e7424 */ /* 0x000fe200078e00ff */
[----:B------:R-:W-:Y:S01]  /*ddc0*/  PLOP3.LUT P0, PT, PT, PT, PT, 0x80, 0x0 ;  /* 0x000000000000781c */ /* 0x000fe20003f0f070 */
[----:B------:R-:W-:Y:S01]  /*ddd0*/  VIADD R10, R9, 0x20400 ;  /* 0x00020400090a7836 */ /* 0x000fe20000000000 */
[----:B------:R-:W-:Y:S01]  /*dde0*/  UMOV UR6, 0x0 ;  /* 0x0000000000067882 */ /* 0x000fe20000000000 */
[----:B------:R-:W-:Y:S01]  /*ddf0*/  UMOV UR7, 0x14f00000 ;  /* 0x14f0000000077882 */ /* 0x000fe20000000000 */
[----:B------:R-:W-:-:S15]  /*de00*/  R2UR UR10, R14 ;  /* 0x000000000e0a72ca */ /* 0x000fde00000e0000 */
.L_x_473:
        /* <DEDUP_REMOVED lines=10> */
[----:B------:R-:W-:Y:S01]  /*deb0*/  PLOP3.LUT P0, PT, PT, PT, PT, 0x80, 0x0 ;  /* 0x000000000000781c */ /* 0x000fe20003f0f070 */
[----:B------:R-:W-:Y:S01]  /*dec0*/  VIADD R9, R9, 0x24400 ;  /* 0x0002440009097836 */ /* 0x000fe20000000000 */
[----:B------:R-:W-:Y:S01]  /*ded0*/  UMOV UR6, 0x0 ;  /* 0x0000000000067882 */ /* 0x000fe20000000000 */
[----:B------:R-:W-:Y:S01]  /*dee0*/  UMOV UR7, 0x14f00000 ;  /* 0x14f0000000077882 */ /* 0x000fe20000000000 */
[----:B------:R-:W-:-:S09]  /*def0*/  UMOV UR10, 0x80 ;  /* 0x00000080000a7882 */ /* 0x000fd20000000000 */
.L_x_474:
        /* <DEDUP_REMOVED lines=10> */
[----:B------:R-:W2:Y:S04]  /*dfa0*/  LDL.LU R12, [R1+0x10] ;  /* 0x00001000010c7983 */ /* 0x000ea80000300800 */
[----:B------:R-:W3:Y:S01]  /*dfb0*/  LDL R10, [R1+0x8] ;  /* 0x00000800010a7983 */ /* 0x000ee20000100800 */
[----:B------:R-:W-:Y:S01]  /*dfc0*/  BSSY B2, `(.L_x_475) ;  /* 0x0000005000027945 */ /* 0x000fe20003800000 */
[----:B--2---:R-:W-:Y:S01]  /*dfd0*/  SHF.L.U32 R3, R12, 0x1f, RZ ;  /* 0x0000001f0c037819 */ /* 0x004fe200000006ff */
[----:B---3--:R-:W-:-:S04]  /*dfe0*/  IMAD R2, R10, 0x8, R6 ;  /* 0x000000080a027824 */ /* 0x008fc800078e0206 */
[----:B------:R-:W2:Y:S02]  /*dff0*/  SYNCS.PHASECHK.TRANS64.TRYWAIT P0, [R2+URZ+0x60], R3 ;  /* 0x00006003020075a7 */ /* 0x000ea4000800017f */
[----:B--2---:R-:W-:Y:S05]  /*e000*/  @!P0 BRA `(.L_x_476) ;  /* 0x0000003000d48947 */ /* 0x004fea0003800000 */
.L_x_563:
[----:B------:R-:W-:Y:S05]  /*e010*/  BSYNC B2 ;  /* 0x0000000000027941 */ /* 0x000fea0003800000 */
.L_x_475:
[----:B------:R-:W-:Y:S01]  /*e020*/  BSSY B2, `(.L_x_477) ;  /* 0x000000b000027945 */ /* 0x000fe20003800000 */
[----:B------:R-:W-:Y:S02]  /*e030*/  IMAD.MOV.U32 R12, RZ, RZ, 0x0 ;  /* 0x00000000ff0c7424 */ /* 0x000fe400078e00ff */
[----:B------:R-:W-:Y:S01]  /*e040*/  IMAD.MOV.U32 R13, RZ, RZ, 0x14f00000 ;  /* 0x14f00000ff0d7424 */ /* 0x000fe200078e00ff */
[----:B------:R-:W-:Y:S06]  /*e050*/  @P1 BRA `(.L_x_478) ;  /* 0x00000000001c1947 */ /* 0x000fec0003800000 */
[----:B------:R-:W3:Y:S01]  /*e060*/  S2R R9, SR_TID.X ;  /* 0x0000000000097919 */ /* 0x000ee20000002100 */
[----:B--2---:R-:W-:-:S04]  /*e070*/  IMAD.MOV.U32 R3, RZ, RZ, 0x8000 ;  /* 0x00008000ff037424 */ /* 0x004fc800078e00ff */
[----:B------:R4:W-:Y:S01]  /*e080*/  SYNCS.ARRIVE.TRANS64 RZ, [R2+URZ+0x50], R3 ;  /* 0x0000500302ff79a7 */ /* 0x0009e2000800003f */
[----:B---3--:R-:W-:-:S04]  /*e090*/  LOP3.LUT R9, R9, 0x1f, RZ, 0xc0, !PT ;  /* 0x0000001f09097812 */ /* 0x008fc800078ec0ff */
[----:B------:R-:W-:-:S13]  /*e0a0*/  ISETP.NE.AND P0, PT, R9, RZ, PT ;  /* 0x000000ff0900720c */ /* 0x000fda0003f05270 */
[----:B----4-:R-:W-:Y:S05]  /*e0b0*/  @!P0 BRA `(.L_x_478) ;  /* 0x0000000000048947 */ /* 0x010fea0003800000 */
[----:B------:R-:W-:Y:S01]  /*e0c0*/  BPT.TRAP 0x1 ;  /* 0x000000040000795c */ /* 0x000fe20000300000 */
.L_x_478:
[----:B------:R-:W-:Y:S05]  /*e0d0*/  BSYNC B2 ;  /* 0x0000000000027941 */ /* 0x000fea0003800000 */
.L_x_477:
[----:B------:R-:W3:Y:S04]  /*e0e0*/  LDL R15, [R1+0x4] ;  /* 0x00000400010f7983 */ /* 0x000ee80000100800 */
[----:B--2---:R-:W3:Y:S04]  /*e0f0*/  LDL.LU R3, [R1+0x8] ;  /* 0x0000080001037983 */ /* 0x004ee80000300800 */
[----:B------:R-:W2:Y:S04]  /*e100*/  LDL R10, [R1+0x18] ;  /* 0x00001800010a7983 */ /* 0x000ea80000100800 */
[----:B------:R-:W2:Y:S01]  /*e110*/  LDL.LU R9, [R1+0x14] ;  /* 0x0000140001097983 */ /* 0x000ea20000300800 */
[----:B------:R-:W-:Y:S01]  /*e120*/  R2UR UR10, R11 ;  /* 0x000000000b0a72ca */ /* 0x000fe200000e0000 */
[----:B------:R-:W-:Y:S01]  /*e130*/  UIADD3 UR4, UP0, UR36, 0x470, URZ ;  /* 0x0000047024047890 */ /* 0x000fe2000ff1e03f */
[----:B------:R-:W-:Y:S01]  /*e140*/  R2UR UR6, R12 ;  /* 0x000000000c0672ca */ /* 0x000fe200000e0000 */
[----:B------:R-:W-:Y:S01]  /*e150*/  VIADD R2, R2, 0x50 ;  /* 0x0000005002027836 */ /* 0x000fe20000000000 */
[----:B------:R-:W-:Y:S01]  /*e160*/  R2UR UR7, R13 ;  /* 0x000000000d0772ca */ /* 0x000fe200000e0000 */
[----:B------:R-:W-:Y:S01]  /*e170*/  UIADD3.X UR5, URZ, UR37, URZ, UP0, !UPT ;  /* 0x000000253f057290 */ /* 0x000fe200087fe43f */
[----:B------:R-:W-:Y:S01]  /*e180*/  PLOP3.LUT P0, PT, PT, PT, PT, 0x80, 0x0 ;  /* 0x000000000000781c */ /* 0x000fe20003f0f070 */
[----:B---3--:R-:W-:Y:S01]  /*e190*/  IMAD R3, R3, 0x8000, R15 ;  /* 0x0000800003037824 */ /* 0x008fe200078e020f */
[----:B--2---:R-:W-:-:S03]  /*e1a0*/  LEA R9, R9, R10, 0x7 ;  /* 0x0000000a09097211 */ /* 0x004fc600078e38ff */
[----:B------:R-:W-:-:S08]  /*e1b0*/  VIADD R10, R3, 0x400 ;  /* 0x00000400030a7836 */ /* 0x000fd00000000000 */
.L_x_479:
        /* <DEDUP_REMOVED lines=10> */
[----:B--2---:R-:W-:Y:S05]  /*e260*/  @P0 BRA.U.ANY `(.L_x_479) ;  /* 0xfffffffd00d40947 */ /* 0x004fea000393ffff */
[----:B------:R-:W-:Y:S01]  /*e270*/  R2UR UR10, R14 ;  /* 0x000000000e0a72ca */ /* 0x000fe200000e0000 */
[----:B------:R-:W-:Y:S01]  /*e280*/  VIADD R3, R3, 0x4400 ;  /* 0x0000440003037836 */ /* 0x000fe20000000000 */
[----:B------:R-:W-:Y:S02]  /*e290*/  R2UR UR6, R12 ;  /* 0x000000000c0672ca */ /* 0x000fe400000e0000 */
[----:B------:R-:W-:Y:S02]  /*e2a0*/  R2UR UR7, R13 ;  /* 0x000000000d0772ca */ /* 0x000fe400000e0000 */
[----:B------:R-:W-:-:S13]  /*e2b0*/  PLOP3.LUT P0, PT, PT, PT, PT, 0x80, 0x0 ;  /* 0x000000000000781c */ /* 0x000fda0003f0f070 */
.L_x_480:
        /* <DEDUP_REMOVED lines=11> */
[----:B------:R2:W-:Y:S04]  /*e370*/  STL [R1+0x14], R7 ;  /* 0x0000140701007387 */ /* 0x0005e80000100800 */
[----:B------:R2:W-:Y:S02]  /*e380*/  STL [R1], R8 ;  /* 0x0000000801007387 */ /* 0x0005e40000100800 */
.L_x_466:
[----:B------:R-:W-:Y:S05]  /*e390*/  BSYNC B1 ;  /* 0x0000000000017941 */ /* 0x000fea0003800000 */
.L_x_465:
[----:B------:R-:W3:Y:S01]  /*e3a0*/  LDL R2, [R1+0x20] ;  /* 0x0000200001027983 */ /* 0x000ee20000100800 */
[----:B------:R-:W-:Y:S01]  /*e3b0*/  VIADD R3, R4, 0x1 ;  /* 0x0000000104037836 */ /* 0x000fe20000000000 */
[----:B------:R-:W-:Y:S04]  /*e3c0*/  BSSY B1, `(.L_x_481) ;  /* 0x00000aa000017945 */ /* 0x000fe80003800000 */
[----:B------:R-:W-:-:S04]  /*e3d0*/  ISETP.NE.AND P0, PT, R3, 0x2, PT ;  /* 0x000000020300780c */ /* 0x000fc80003f05270 */
[----:B------:R-:W-:Y:S02]  /*e3e0*/  SEL R11, R3, RZ, P0 ;  /* 0x000000ff030b7207 */ /* 0x000fe40000000000 */
[----:B---3--:R-:W-:Y:S02]  /*e3f0*/  ISETP.NE.AND P1, PT, R2, RZ, PT ;  /* 0x000000ff0200720c */ /* 0x008fe40003f25270 */
[----:B------:R-:W-:-:S04]  /*e400*/  SEL R2, RZ, 0x1, P0 ;  /* 0x00000001ff027807 */ /* 0x000fc80000000000 */
[----:B------:R-:W-:-:S05]  /*e410*/  LOP3.LUT R10, R5, R2, RZ, 0x3c, !PT ;  /* 0x00000002050a7212 */ /* 0x000fca00078e3cff */
[----:B------:R3:W-:Y:S04]  /*e420*/  STL [R1+0x10], R10 ;  /* 0x0000100a01007387 */ /* 0x0007e80000100800 */
[----:B------:R3:W-:Y:S01]  /*e430*/  STL [R1+0x8], R11 ;  /* 0x0000080b01007387 */ /* 0x0007e20000100800 */
[----:B------:R-:W-:Y:S05]  /*e440*/  @!P1 BRA `(.L_x_482) ;  /* 0x0000000800849947 */ /* 0x000fea0003800000 */
[----:B------:R-:W-:Y:S01]  /*e450*/  ULDC.64 UR4, c[0x0][0x418] ;  /* 0x0001060000047ab9 */ /* 0x000fe20000000a00 */
[----:B--2---:R-:W-:Y:S01]  /*e460*/  VIADD R7, R0, 0xffffffff ;  /* 0xffffffff00077836 */ /* 0x004fe20000000000 */
[----:B------:R-:W-:-:S04]  /*e470*/  ISETP.NE.U32.AND P0, PT, RZ, UR4, PT ;  /* 0x00000004ff007c0c */ /* 0x000fc8000bf05070 */
[----:B------:R-:W-:-:S13]  /*e480*/  ISETP.NE.AND.EX P0, PT, RZ, UR5, PT, P0 ;  /* 0x00000005ff007c0c */ /* 0x000fda000bf05300 */
[----:B------:R-:W-:Y:S05]  /*e490*/  @!P0 BRA `(.L_x_483) ;  /* 0x0000000000508947 */ /* 0x000fea0003800000 */
[----:B------:R-:W2:Y:S01]  /*e4a0*/  LDL R13, [R1+0x1c] ;  /* 0x00001c00010d7983 */ /* 0x000ea20000100800 */
[----:B------:R-:W4:Y:S01]  /*e4b0*/  LDC R9, c[0x0][0x43c] ;  /* 0x00010f00ff097b82 */ /* 0x000f220000000800 */
[----:B------:R-:W-:Y:S02]  /*e4c0*/  ULDC.64 UR6, c[0x0][0x428] ;  /* 0x00010a0000067ab9 */ /* 0x000fe40000000a00 */
[----:B------:R-:W3:Y:S01]  /*e4d0*/  LDL R12, [R1+0xc] ;  /* 0x00000c00010c7983 */ /* 0x000ee20000100800 */
[----:B------:R-:W-:Y:S01]  /*e4e0*/  ULDC.64 UR8, c[0x0][0x208] ;  /* 0x0000820000087ab9 */ /* 0x000fe20000000a00 */
[----:B----4-:R-:W-:-:S13]  /*e4f0*/  ISETP.NE.AND P0, PT, R9, 0x1, PT ;  /* 0x000000010900780c */ /* 0x010fda0003f05270 */
[----:B------:R-:W4:Y:S02]  /*e500*/  @P0 LDC.64 R2, c[0x0][0x440] ;  /* 0x00011000ff020b82 */ /* 0x000f240000000a00 */
[----:B----45:R-:W-:-:S04]  /*e510*/  @P0 IMAD.HI.U32 R8, R7, R2, RZ ;  /* 0x0000000207080227 */ /* 0x030fc800078e00ff */
        /* <DEDUP_REMOVED lines=12> */
.L_x_483:
[----:B------:R-:W4:Y:S01]  /*e5e0*/  LDL R2, [R1+0x4] ;  /* 0x0000040001027983 */ /* 0x000f220000100800 */
[----:B------:R-:W-:Y:S01]  /*e5f0*/  SHF.L.U32 R3, R10, 0x1f, RZ ;  /* 0x0000001f0a037819 */ /* 0x000fe200000006ff */
[----:B------:R-:W-:Y:S01]  /*e600*/  BSSY B2, `(.L_x_484) ;  /* 0x0000004000027945 */ /* 0x000fe20003800000 */
[----:B----4-:R-:W-:-:S04]  /*e610*/  LEA R2, R11, R2, 0x3 ;  /* 0x000000020b027211 */ /* 0x010fc800078e18ff */
[----:B------:R-:W4:Y:S02]  /*e620*/  SYNCS.PHASECHK.TRANS64.TRYWAIT P0, [R2+URZ+0x34840], R3 ;  /* 0x03484003020075a7 */ /* 0x000f24000800017f */
[----:B----4-:R-:W-:Y:S05]  /*e630*/  @!P0 BRA `(.L_x_485) ;  /* 0x0000002c005c8947 */ /* 0x010fea0003800000 */
.L_x_564:
[----:B------:R-:W-:Y:S05]  /*e640*/  BSYNC B2 ;  /* 0x0000000000027941 */ /* 0x000fea0003800000 */
.L_x_484:
[----:B--2---:R-:W2:Y:S01]  /*e650*/  S2R R9, SR_TID.X ;  /* 0x0000000000097919 */ /* 0x004ea20000002100 */
[----:B------:R-:W-:Y:S01]  /*e660*/  BSSY B2, `(.L_x_486) ;  /* 0x000000b000027945 */ /* 0x000fe20003800000 */
[----:B--2---:R-:W-:-:S04]  /*e670*/  LOP3.LUT R9, R9, 0x7f, RZ, 0xc0, !PT ;  /* 0x0000007f09097812 */ /* 0x004fc800078ec0ff */
[----:B------:R-:W-:-:S13]  /*e680*/  ISETP.NE.AND P1, PT, R9, RZ, PT ;  /* 0x000000ff0900720c */ /* 0x000fda0003f25270 */
[----:B------:R-:W-:Y:S05]  /*e690*/  @P1 BRA `(.L_x_487) ;  /* 0x00000000001c1947 */ /* 0x000fea0003800000 */
[----:B------:R-:W2:Y:S01]  /*e6a0*/  S2R R9, SR_TID.X ;  /* 0x0000000000097919 */ /* 0x000ea20000002100 */
[----:B----4-:R-:W-:-:S04]  /*e6b0*/  IMAD.MOV.U32 R3, RZ, RZ, 0xc000 ;  /* 0x0000c000ff037424 */ /* 0x010fc800078e00ff */
[----:B------:R4:W-:Y:S01]  /*e6c0*/  SYNCS.ARRIVE.TRANS64 RZ, [R2+URZ+0x34830], R3 ;  /* 0x0348300302ff79a7 */ /* 0x0009e2000800003f */
[----:B--2---:R-:W-:-:S04]  /*e6d0*/  LOP3.LUT R9, R9, 0x1f, RZ, 0xc0, !PT ;  /* 0x0000001f09097812 */ /* 0x004fc800078ec0ff */
[----:B------:R-:W-:-:S13]  /*e6e0*/  ISETP.NE.AND P0, PT, R9, RZ, PT ;  /* 0x000000ff0900720c */ /* 0x000fda0003f05270 */
[----:B----4-:R-:W-:Y:S05]  /*e6f0*/  @!P0 BRA `(.L_x_487) ;  /* 0x0000000000048947 */ /* 0x010fea0003800000 */
[----:B------:R-:W-:Y:S01]  /*e700*/  BPT.TRAP 0x1 ;  /* 0x000000040000795c */ /* 0x000fe20000300000 */
.L_x_487:
[----:B------:R-:W-:Y:S05]  /*e710*/  BSYNC B2 ;  /* 0x0000000000027941 */ /* 0x000fea0003800000 */
.L_x_486:
[----:B------:R-:W2:Y:S04]  /*e720*/  LDL R9, [R1+0x8] ;  /* 0x0000080001097983 */ /* 0x000ea80000100800 */
[----:B---3--:R-:W3:Y:S04]  /*e730*/  LDL R10, [R1+0x4] ;  /* 0x00000400010a7983 */ /* 0x008ee80000100800 */
[----:B----4-:R-:W4:Y:S01]  /*e740*/  LDL R2, [R1+0x18] ;  /* 0x0000180001027983 */ /* 0x010f220000100800 */
[----:B------:R-:W-:-:S05]  /*e750*/  IMAD.MOV.U32 R12, RZ, RZ, RZ ;  /* 0x000000ffff0c7224 */ /* 0x000fca00078e00ff */
[----:B------:R-:W-:Y:S01]  /*e760*/  R2UR UR10, R12 ;  /* 0x000000000c0a72ca */ /* 0x000fe200000e0000 */
[----:B------:R-:W-:Y:S01]  /*e770*/  UIADD3 UR4, UP0, UR36, 0x370, URZ ;  /* 0x0000037024047890 */ /* 0x000fe2000ff1e03f */
[----:B------:R-:W-:Y:S01]  /*e780*/  PLOP3.LUT P0, PT, PT, PT, PT, 0x80, 0x0 ;  /* 0x000000000000781c */ /* 0x000fe20003f0f070 */
[----:B------:R-:W-:Y:S01]  /*e790*/  UMOV UR6, 0x0 ;  /* 0x0000000000067882 */ /* 0x000fe20000000000 */
[----:B------:R-:W-:Y:S01]  /*e7a0*/  UMOV UR7, 0x14f00000 ;  /* 0x14f0000000077882 */ /* 0x000fe20000000000 */
[----:B------:R-:W-:Y:S01]  /*e7b0*/  UIADD3.X UR5, URZ, UR37, URZ, UP0, !UPT ;  /* 0x000000253f057290 */ /* 0x000fe200087fe43f */
[C---:B--2---:R-:W-:Y:S02]  /*e7c0*/  IMAD R3, R9.reuse, 0x8, R6 ;  /* 0x0000000809037824 */ /* 0x044fe400078e0206 */
[----:B---3--:R-:W-:Y:S02]  /*e7d0*/  IMAD R9, R9, 0xc000, R10 ;  /* 0x0000c00009097824 */ /* 0x008fe400078e020a */
[----:B------:R-:W-:-:S02]  /*e7e0*/  VIADD R3, R3, 0x30 ;  /* 0x0000003003037836 */ /* 0x000fc40000000000 */
[----:B----4-:R-:W-:Y:S02]  /*e7f0*/  IMAD R2, R7, 0x80, R2 ;  /* 0x0000008007027824 */ /* 0x010fe400078e0202 */
[----:B------:R-:W-:-:S07]  /*e800*/  VIADD R10, R9, 0x1c400 ;  /* 0x0001c400090a7836 */ /* 0x000fce0000000000 */
.L_x_488:
        /* <DEDUP_REMOVED lines=16> */
.L_x_489:
        /* <DEDUP_REMOVED lines=11> */
[----:B------:R-:W-:Y:S01]  /*e9c0*/  UMOV UR6, 0x0 ;  /* 0x0000000000067882 */ /* 0x000fe20000000000 */
[----:B------:R-:W-:Y:S01]  /*e9d0*/  IADD3 R9, R9, 0x24400, RZ ;  /* 0x0002440009097810 */ /* 0x000fe20007ffe0ff */
[----:B------:R-:W-:Y:S01]  /*e9e0*/  UMOV UR7, 0x14f00000 ;  /* 0x14f0000000077882 */ /* 0x000fe20000000000 */
[----:B------:R-:W-:-:S09]  /*e9f0*/  UMOV UR10, 0x80 ;  /* 0x00000080000a7882 */ /* 0x000fd20000000000 */
.L_x_490:
        /* <DEDUP_REMOVED lines=10> */
[----:B------:R-:W-:Y:S01]  /*eaa0*/  SHF.L.U32 R5, R5, 0x1f, RZ ;  /* 0x0000001f05057819 */ /* 0x000fe200000006ff */
[----:B------:R-:W-:Y:S01]  /*eab0*/  IMAD R2, R4, 0x8, R6 ;  /* 0x0000000804027824 */ /* 0x000fe200078e0206 */
[----:B------:R-:W-:Y:S03]  /*eac0*/  BSSY B2, `(.L_x_491) ;  /* 0x0000003000027945 */ /* 0x000fe60003800000 */
[----:B------:R-:W2:Y:S02]  /*ead0*/  SYNCS.PHASECHK.TRANS64.TRYWAIT P0, [R2+URZ+0x60], R5 ;  /* 0x00006005020075a7 */ /* 0x000ea4000800017f */
[----:B--2---:R-:W-:Y:S05]  /*eae0*/  @!P0 BRA `(.L_x_492) ;  /* 0x0000002800448947 */ /* 0x004fea0003800000 */
.L_x_565:
[----:B------:R-:W-:Y:S05]  /*eaf0*/  BSYNC B2 ;  /* 0x0000000000027941 */ /* 0x000fea0003800000 */
.L_x_491:
[----:B------:R-:W-:Y:S01]  /*eb00*/  BSSY B2, `(.L_x_493) ;  /* 0x000000b000027945 */ /* 0x000fe20003800000 */
[----:B------:R-:W-:Y:S02]  /*eb10*/  IMAD.MOV.U32 R10, RZ, RZ, 0x0 ;  /* 0x00000000ff0a7424 */ /* 0x000fe400078e00ff */
[----:B------:R-:W-:Y:S01]  /*eb20*/  IMAD.MOV.U32 R11, RZ, RZ, 0x14f00000 ;  /* 0x14f00000ff0b7424 */ /* 0x000fe200078e00ff */
[----:B------:R-:W-:Y:S06]  /*eb30*/  @P1 BRA `(.L_x_494) ;  /* 0x00000000001c1947 */ /* 0x000fec0003800000 */
[----:B------:R-:W3:Y:S02]  /*eb40*/  S2R R3, SR_TID.X ;  /* 0x0000000000037919 */ /* 0x000ee40000002100 */
[----:B---3--:R-:W-:Y:S01]  /*eb50*/  LOP3.LUT R9, R3, 0x1f, RZ, 0xc0, !PT ;  /* 0x0000001f03097812 */ /* 0x008fe200078ec0ff */
[----:B------:R-:W-:-:S03]  /*eb60*/  IMAD.MOV.U32 R3, RZ, RZ, 0x8000 ;  /* 0x00008000ff037424 */ /* 0x000fc600078e00ff */
[----:B------:R-:W-:Y:S01]  /*eb70*/  ISETP.NE.AND P0, PT, R9, RZ, PT ;  /* 0x000000ff0900720c */ /* 0x000fe20003f05270 */
[----:B------:R3:W-:-:S12]  /*eb80*/  SYNCS.ARRIVE.TRANS64 RZ, [R2+URZ+0x50], R3 ;  /* 0x0000500302ff79a7 */ /* 0x0007d8000800003f */
[----:B---3--:R-:W-:Y:S05]  /*eb90*/  @!P0 BRA `(.L_x_494) ;  /* 0x0000000000048947 */ /* 0x008fea0003800000 */
[----:B------:R-:W-:Y:S01]  /*eba0*/  BPT.TRAP 0x1 ;  /* 0x000000040000795c */ /* 0x000fe20000300000 */
.L_x_494:
[----:B------:R-:W-:Y:S05]  /*ebb0*/  BSYNC B2 ;  /* 0x0000000000027941 */ /* 0x000fea0003800000 */
.L_x_493:
[----:B------:R-:W3:Y:S04]  /*ebc0*/  LDL R9, [R1+0x4] ;  /* 0x0000040001097983 */ /* 0x000ee80000100800 */
[----:B--2---:R-:W2:Y:S04]  /*ebd0*/  LDL R5, [R1+0x18] ;  /* 0x0000180001057983 */ /* 0x004ea80000100800 */
        /* <DEDUP_REMOVED lines=8> */
[----:B---3--:R-:W-:-:S02]  /*ec60*/  IMAD R4, R4, 0x8000, R9 ;  /* 0x0000800004047824 */ /* 0x008fc400078e0209 */
[----:B--2---:R-:W-:Y:S02]  /*ec70*/  IMAD R3, R3, 0x80, R5 ;  /* 0x0000008003037824 */ /* 0x004fe400078e0205 */
[----:B------:R-:W-:-:S08]  /*ec80*/  VIADD R5, R4, 0x400 ;  /* 0x0000040004057836 */ /* 0x000fd00000000000 */
.L_x_495:
        /* <DEDUP_REMOVED lines=11> */
[----:B------:R-:W-:Y:S02]  /*ed40*/  R2UR UR10, R13 ;  /* 0x000000000d0a72ca */ /* 0x000fe400000e0000 */
[----:B------:R-:W-:Y:S02]  /*ed50*/  R2UR UR6, R10 ;  /* 0x000000000a0672ca */ /* 0x000fe400000e0000 */
[----:B------:R-:W-:Y:S02]  /*ed60*/  R2UR UR7, R11 ;  /* 0x000000000b0772ca */ /* 0x000fe400000e0000 */
[----:B------:R-:W-:Y:S02]  /*ed70*/  PLOP3.LUT P0, PT, PT, PT, PT, 0x80, 0x0 ;  /* 0x000000000000781c */ /* 0x000fe40003f0f070 */
[----:B------:R-:W-:-:S11]  /*ed80*/  IADD3 R4, R4, 0x4400, RZ ;  /* 0x0000440004047810 */ /* 0x000fd60007ffe0ff */
.L_x_496:
        /* <DEDUP_REMOVED lines=13> */
.L_x_482:
[----:B------:R-:W-:Y:S05]  /*ee60*/  BSYNC B1 ;  /* 0x0000000000017941 */ /* 0x000fea0003800000 */
.L_x_481:
[C---:B------:R-:W-:Y:S01]  /*ee70*/  ISETP.GT.AND P0, PT, R0.reuse, 0x1, PT ;  /* 0x000000010000780c */ /* 0x040fe20003f04270 */
[----:B------:R-:W-:-:S12]  /*ee80*/  VIADD R0, R0, 0xfffffffe ;  /* 0xfffffffe00007836 */ /* 0x000fd80000000000 */
[----:B------:R-:W-:Y:S05]  /*ee90*/  @P0 BRA `(.L_x_497) ;  /* 0xffffffe800840947 */ /* 0x000fea000383ffff */
.L_x_446:
[----:B------:R-:W-:Y:S05]  /*eea0*/  BSYNC B0 ;  /* 0x0000000000007941 */ /* 0x000fea0003800000 */
.L_x_445:
[----:B------:R-:W0:Y:S01]  /*eeb0*/  S2R R2, SR_TID.X ;  /* 0x0000000000027919 */ /* 0x000e220000002100 */
[----:B------:R-:W-:Y:S01]  /*eec0*/  BSSY B0, `(.L_x_498) ;  /* 0x0000011000007945 */ /* 0x000fe20003800000 */
[----:B0-----:R-:W-:-:S04]  /*eed0*/  LOP3.LUT R3, R2, 0x7f, RZ, 0xc0, !PT ;  /* 0x0000007f02037812 */ /* 0x001fc800078ec0ff */
[----:B------:R-:W-:-:S13]  /*eee0*/  ISETP.NE.AND P0, PT, R3, RZ, PT ;  /* 0x000000ff0300720c */ /* 0x000fda0003f05270 */
[----:B------:R-:W-:Y:S05]  /*eef0*/  @P0 BRA `(.L_x_499) ;  /* 0x0000000000340947 */ /* 0x000fea0003800000 */
[----:B------:R-:W0:Y:S01]  /*ef00*/  S2R R2, SR_LANEID ;  /* 0x0000000000027919 */ /* 0x000e220000000000 */
[----:B------:R-:W-:Y:S01]  /*ef10*/  VOTEU.ANY UR4, UPT, PT ;  /* 0x0000000000047886 */ /* 0x000fe200038e0100 */
[----:B------:R-:W1:Y:S01]  /*ef20*/  LDC.64 R4, c[0x0][0xc60] ;  /* 0x00031800ff047b82 */ /* 0x000e620000000a00 */
[----:B------:R-:W0:Y:S01]  /*ef30*/  FLO.U32 R0, UR4 ;  /* 0x0000000400007d00 */ /* 0x000e2200080e0000 */
[----:B------:R-:W-:Y:S01]  /*ef40*/  ULDC.64 UR6, c[0x0][0x208] ;  /* 0x0000820000067ab9 */ /* 0x000fe20000000a00 */
[----:B0-----:R-:W-:-:S06]  /*ef50*/  ISETP.EQ.U32.AND P0, PT, R0, R2, PT ;  /* 0x000000020000720c */ /* 0x001fcc0003f02070 */
[----:B------:R-:W1:Y:S07]  /*ef60*/  POPC R2, UR4 ;  /* 0x0000000400027d09 */ /* 0x000e6e0008000000 */
[----:B-1----:R-:W2:Y:S04]  /*ef70*/  @P0 ATOMG.E.ADD.STRONG.GPU PT, R2, desc[UR6][R4.64], R2 ;  /* 0x00000002040209a8 */ /* 0x002ea800081ee1c6 */
[----:B--2---:R0:W1:Y:S02]  /*ef80*/  SHFL.IDX PT, R2, R2, R0, 0x1f ;  /* 0x00001f0002027589 */ /* 0x00406400000e0000 */
[----:B0-----:R-:W0:Y:S02]  /*ef90*/  S2R R0, SR_LTMASK ;  /* 0x0000000000007919 */ /* 0x001e240000003900 */
[----:B0-----:R-:W-:-:S06]  /*efa0*/  LOP3.LUT R0, R0, UR4, RZ, 0xc0, !PT ;  /* 0x0000000400007c12 */ /* 0x001fcc000f8ec0ff */
[----:B------:R-:W1:Y:S02]  /*efb0*/  POPC R0, R0 ;  /* 0x0000000000007309 */ /* 0x000e640000000000 */
[----:B-1----:R-:W-:-:S07]  /*efc0*/  IADD3 R16, R2, UR38, R0 ;  /* 0x0000002602107c10 */ /* 0x002fce000fffe000 */
.L_x_499:
[----:B------:R-:W-:Y:S05]  /*efd0*/  BSYNC B0 ;  /* 0x0000000000007941 */ /* 0x000fea0003800000 */
.L_x_498:
[----:B------:R-:W2:Y:S01]  /*efe0*/  LDL.LU R0, [R1+0x20] ;  /* 0x0000200001007983 */ /* 0x000ea20000300800 */
[----:B------:R-:W-:Y:S01]  /*eff0*/  BSSY B0, `(.L_x_500) ;  /* 0x0000040000007945 */ /* 0x000fe20003800000 */
[----:B--2---:R-:W-:-:S13]  /*f000*/  ISETP.NE.AND P0, PT, R0, RZ, PT ;  /* 0x000000ff0000720c */ /* 0x004fda0003f05270 */
[----:B------:R-:W-:Y:S05]  /*f010*/  @!P0 BRA `(.L_x_501) ;  /* 0x0000000000f48947 */ /* 0x000fea0003800000 */
[----:B------:R-:W2:Y:S04]  /*f020*/  LDL R4, [R1+0x4] ;  /* 0x0000040001047983 */ /* 0x000ea80000100800 */
[----:B------:R-:W2:Y:S04]  /*f030*/  LDL R0, [R1+0x8] ;  /* 0x0000080001007983 */ /* 0x000ea80000100800 */
[----:B------:R-:W3:Y:S01]  /*f040*/  LDL R2, [R1+0x10] ;  /* 0x0000100001027983 */ /* 0x000ee20000100800 */
[----:B------:R-:W-:Y:S01]  /*f050*/  BSSY B1, `(.L_x_502) ;  /* 0x0000006000017945 */ /* 0x000fe20003800000 */
[----:B------:R-:W-:Y:S01]  /*f060*/  ISETP.NE.AND P1, PT, R3, RZ, PT ;  /* 0x000000ff0300720c */ /* 0x000fe20003f25270 */
[----:B--2---:R-:W-:Y:S01]  /*f070*/  IMAD R0, R0, 0x8, R4 ;  /* 0x0000000800007824 */ /* 0x004fe200078e0204 */
[----:B---3--:R-:W-:-:S04]  /*f080*/  SHF.L.U32 R2, R2, 0x1f, RZ ;  /* 0x0000001f02027819 */ /* 0x008fc800000006ff */
[----:B------:R-:W0:Y:S02]  /*f090*/  SYNCS.PHASECHK.TRANS64.TRYWAIT P0, [R0+URZ+0x34860], R2 ;  /* 0x03486002000075a7 */ /* 0x000e24000800017f */
[----:B0-----:R-:W-:Y:S05]  /*f0a0*/  @!P0 BRA `(.L_x_503) ;  /* 0x0000002000e88947 */ /* 0x001fea0003800000 */
.L_x_566:
[----:B------:R-:W-:Y:S05]  /*f0b0*/  BSYNC B1 ;  /* 0x0000000000017941 */ /* 0x000fea0003800000 */
.L_x_502:
[----:B------:R-:W-:Y:S04]  /*f0c0*/  BSSY B1, `(.L_x_504) ;  /* 0x0000009000017945 */ /* 0x000fe80003800000 */
[----:B------:R-:W-:Y:S05]  /*f0d0*/  @P1 BRA `(.L_x_505) ;  /* 0x00000000001c1947 */ /* 0x000fea0003800000 */
[----:B------:R-:W2:Y:S01]  /*f0e0*/  S2R R3, SR_TID.X ;  /* 0x0000000000037919 */ /* 0x000ea20000002100 */
[----:B0-----:R-:W-:-:S04]  /*f0f0*/  IMAD.MOV.U32 R2, RZ, RZ, 0x8000 ;  /* 0x00008000ff027424 */ /* 0x001fc800078e00ff */
[----:B------:R3:W-:Y:S01]  /*f100*/  SYNCS.ARRIVE.TRANS64 RZ, [R0+URZ+0x34850], R2 ;  /* 0x0348500200ff79a7 */ /* 0x0007e2000800003f */
[----:B--2---:R-:W-:-:S04]  /*f110*/  LOP3.LUT R3, R3, 0x1f, RZ, 0xc0, !PT ;  /* 0x0000001f03037812 */ /* 0x004fc800078ec0ff */
[----:B------:R-:W-:-:S13]  /*f120*/  ISETP.NE.AND P0, PT, R3, RZ, PT ;  /* 0x000000ff0300720c */ /* 0x000fda0003f05270 */
[----:B---3--:R-:W-:Y:S05]  /*f130*/  @!P0 BRA `(.L_x_505) ;  /* 0x0000000000048947 */ /* 0x008fea0003800000 */
[----:B------:R-:W-:Y:S01]  /*f140*/  BPT.TRAP 0x1 ;  /* 0x000000040000795c */ /* 0x000fe20000300000 */
.L_x_505:
[----:B------:R-:W-:Y:S05]  /*f150*/  BSYNC B1 ;  /* 0x0000000000017941 */ /* 0x000fea0003800000 */
.L_x_504:
[----:B------:R-:W2:Y:S04]  /*f160*/  LDL.LU R5, [R1+0x18] ;  /* 0x0000180001057983 */ /* 0x000ea80000300800 */
[----:B------:R-:W3:Y:S04]  /*f170*/  LDL R4, [R1+0x4] ;  /* 0x0000040001047983 */ /* 0x000ee80000100800 */
[----:B0-----:R-:W3:Y:S04]  /*f180*/  LDL R2, [R1+0x8] ;  /* 0x0000080001027983 */ /* 0x001ee80000100800 */
[----:B------:R-:W2:Y:S01]  /*f190*/  LDL R3, [R1+0x14] ;  /* 0x0000140001037983 */ /* 0x000ea20000100800 */
[----:B------:R-:W-:Y:S01]  /*f1a0*/  UIADD3 UR4, UP0, UR36, 0x470, URZ ;  /* 0x0000047024047890 */ /* 0x000fe2000ff1e03f */
[----:B------:R-:W-:Y:S01]  /*f1b0*/  PLOP3.LUT P0, PT, PT, PT, PT, 0x80, 0x0 ;  /* 0x000000000000781c */ /* 0x000fe20003f0f070 */
[----:B------:R-:W-:Y:S01]  /*f1c0*/  VIADD R0, R0, 0x34850 ;  /* 0x0003485000007836 */ /* 0x000fe20000000000 */
[----:B------:R-:W-:Y:S01]  /*f1d0*/  UMOV UR6, 0x0 ;  /* 0x0000000000067882 */ /* 0x000fe20000000000 */
[----:B------:R-:W-:Y:S01]  /*f1e0*/  UIADD3.X UR5, URZ, UR37, URZ, UP0, !UPT ;  /* 0x000000253f057290 */ /* 0x000fe200087fe43f */
[----:B------:R-:W-:Y:S01]  /*f1f0*/  UMOV UR7, 0x14f00000 ;  /* 0x14f0000000077882 */ /* 0x000fe20000000000 */
[----:B------:R-:W-:Y:S01]  /*f200*/  UMOV UR10, URZ ;  /* 0x0000003f000a7c82 */ /* 0x000fe20008000000 */
[----:B---3--:R-:W-:-:S02]  /*f210*/  IMAD R2, R2, 0x8000, R4 ;  /* 0x0000800002027824 */ /* 0x008fc400078e0204 */
[----:B--2---:R-:W-:Y:S02]  /*f220*/  IMAD R3, R3, 0x80, R5 ;  /* 0x0000008003037824 */ /* 0x004fe400078e0205 */
[----:B------:R-:W-:-:S07]  /*f230*/  VIADD R4, R2, 0x400 ;  /* 0x0000040002047836 */ /* 0x000fce0000000000 */
.L_x_506:
        /* <DEDUP_REMOVED lines=11> */
[----:B------:R-:W-:Y:S01]  /*f2f0*/  PLOP3.LUT P0, PT, PT, PT, PT, 0x80, 0x0 ;  /* 0x000000000000781c */ /* 0x000fe20003f0f070 */
[----:B------:R-:W-:Y:S01]  /*f300*/  VIADD R2, R2, 0x4400 ;  /* 0x0000440002027836 */ /* 0x000fe20000000000 */
[----:B------:R-:W-:Y:S01]  /*f310*/  UMOV UR6, 0x0 ;  /* 0x0000000000067882 */ /* 0x000fe20000000000 */
[----:B------:R-:W-:Y:S01]  /*f320*/  UMOV UR7, 0x14f00000 ;  /* 0x14f0000000077882 */ /* 0x000fe20000000000 */
[----:B------:R-:W-:-:S09]  /*f330*/  UMOV UR10, 0x40 ;  /* 0x00000040000a7882 */ /* 0x000fd20000000000 */
.L_x_507:
        /* <DEDUP_REMOVED lines=11> */
.L_x_501:
[----:B------:R-:W-:Y:S05]  /*f3f0*/  BSYNC B0 ;  /* 0x0000000000007941 */ /* 0x000fea0003800000 */
.L_x_500:
[----:B------:R-:W2:Y:S04]  /*f400*/  LDL.LU R5, [R1+0x8] ;  /* 0x0000080001057983 */ /* 0x000ea80000300800 */
[----:B------:R-:W3:Y:S01]  /*f410*/  LDL.LU R4, [R1+0x10] ;  /* 0x0000100001047983 */ /* 0x000ee20000300800 */
[----:B--2---:R-:W-:-:S04]  /*f420*/  IADD3 R0, R5, 0x1, RZ ;  /* 0x0000000105007810 */ /* 0x004fc80007ffe0ff */
[----:B------:R-:W-:-:S04]  /*f430*/  ISETP.NE.AND P0, PT, R0, 0x2, PT ;  /* 0x000000020000780c */ /* 0x000fc80003f05270 */
[----:B------:R-:W-:Y:S02]  /*f440*/  SEL R2, RZ, 0x1, P0 ;  /* 0x00000001ff027807 */ /* 0x000fe40000000000 */
[----:B------:R-:W-:Y:S02]  /*f450*/  SEL R0, R0, RZ, P0 ;  /* 0x000000ff00007207 */ /* 0x000fe40000000000 */
[----:B---3--:R-:W-:-:S03]  /*f460*/  LOP3.LUT R4, R4, R2, RZ, 0x3c, !PT ;  /* 0x0000000204047212 */ /* 0x008fc600078e3cff */
[----:B------:R0:W-:Y:S04]  /*f470*/  STL [R1+0x8], R0 ;  /* 0x0000080001007387 */ /* 0x0001e80000100800 */
[----:B------:R0:W-:Y:S02]  /*f480*/  STL [R1+0x10], R4 ;  /* 0x0000100401007387 */ /* 0x0001e40000100800 */
.L_x_425:
[----:B------:R-:W-:Y:S05]  /*f490*/  BSYNC B7 ;  /* 0x0000000000077941 */ /* 0x000fea0003800000 */
.L_x_423:
[----:B0-----:R-:W2:Y:S02]  /*f4a0*/  LDL R0, [R1+0x58] ;  /* 0x0000580001007983 */ /* 0x001ea40000100800 */
[----:B--2---:R-:W-:-:S13]  /*f4b0*/  ISETP.NE.AND P0, PT, R0, RZ, PT ;  /* 0x000000ff0000720c */ /* 0x004fda0003f05270 */
[----:B------:R-:W-:Y:S05]  /*f4c0*/  @!P0 BRA `(.L_x_508) ;  /* 0x0000000000288947 */ /* 0x000fea0003800000 */
[----:B------:R-:W-:Y:S05]  /*f4d0*/  WARPSYNC.ALL ;  /* 0x0000000000007948 */ /* 0x000fea0003800000 */
[----:B------:R-:W0:Y:S08]  /*f4e0*/  S2UR UR5, SR_CgaCtaId ;  /* 0x00000000000579c3 */ /* 0x000e300000008800 */
[----:B------:R-:W-:Y:S06]  /*f4f0*/  BAR.SYNC.DEFER_BLOCKING 0x5, 0x180 ;  /* 0x0146000000007b1d */ /* 0x000fec0000010000 */
[----:B------:R-:W-:-:S02]  /*f500*/  UMOV UR4, 0x400 ;  /* 0x0000040000047882 */ /* 0x000fc40000000000 */
[----:B0-----:R-:W-:-:S06]  /*f510*/  ULEA UR4, UR5, UR4, 0x18 ;  /* 0x0000000405047291 */ /* 0x001fcc000f8ec03f */
[----:B------:R-:W-:-:S05]  /*f520*/  IMAD.U32 R0, RZ, RZ, UR4 ;  /* 0x00000004ff007e24 */ /* 0x000fca000f8e00ff */
[----:B------:R0:W2:Y:S04]  /*f530*/  LDS.128 R16, [R0+0x348d0] ;  /* 0x0348d00000107984 */ /* 0x0000a80000000c00 */
[----:B------:R0:W-:Y:S01]  /*f540*/  STL [R1+0x4], R0 ;  /* 0x0000040001007387 */ /* 0x0001e20000100800 */
[----:B------:R-:W-:Y:S06]  /*f550*/  BAR.ARV 0x4, 0x180 ;  /* 0x0106000000007b1d */ /* 0x000fec0000002000 */
[----:B------:R-:W-:Y:S05]  /*f560*/  BRA `(.L_x_509) ;  /* 0x0000000800507947 */ /* 0x000fea0003800000 */
.L_x_508:
[----:B------:R-:W1:Y:S01]  /*f570*/  S2R R0, SR_TID.X ;  /* 0x0000000000007919 */ /* 0x000e620000002100 */
[----:B------:R-:W-:Y:S01]  /*f580*/  UMOV UR4, 0xffffffff ;  /* 0xffffffff00047882 */ /* 0x000fe20000000000 */
[----:B-1--4-:R-:W-:-:S04]  /*f590*/  LOP3.LUT R7, R0, 0x1f, RZ, 0xc0, !PT ;  /* 0x0000001f00077812 */ /* 0x012fc800078ec0ff */
[----:B------:R-:W-:Y:S01]  /*f5a0*/  ISETP.NE.AND P0, PT, R7, 0x1f, PT ;  /* 0x0000001f0700780c */ /* 0x000fe20003f05270 */
[----:B------:R-:W-:-:S12]  /*f5b0*/  BRA.DIV UR4, `(.L_x_510) ;  /* 0x0000001e04b87947 */ /* 0x000fd8000b800000 */
[----:B------:R-:W-:Y:S01]  /*f5c0*/  IMAD.IADD R5, R19, 0x1, R7 ;  /* 0x0000000113057824 */ /* 0x000fe200078e0207 */
[----:B------:R-:W-:Y:S01]  /*f5d0*/  ULDC UR4, c[0x0][0xc3c] ;  /* 0x00030f0000047ab9 */ /* 0x000fe20000000800 */
[----:B------:R-:W-:-:S03]  /*f5e0*/  ULDC.64 UR6, c[0x0][0x208] ;  /* 0x0000820000067ab9 */ /* 0x000fc60000000a00 */
[----:B------:R-:W-:-:S13]  /*f5f0*/  ISETP.GE.OR P1, PT, R5, UR4, !P0 ;  /* 0x0000000405007c0c */ /* 0x000fda000c726670 */
[----:B------:R-:W0:Y:S02]  /*f600*/  @!P1 LDC.64 R2, c[0x0][0xc80] ;  /* 0x00032000ff029b82 */ /* 0x000e240000000a00 */
[----:B0-----:R-:W-:-:S06]  /*f610*/  @!P1 IMAD.WIDE R2, R5, 0x4, R2 ;  /* 0x0000000405029825 */ /* 0x001fcc00078e0202 */
[----:B------:R0:W2:Y:S01]  /*f620*/  @!P1 LDG.E R3, desc[UR6][R2.64] ;  /* 0x0000000602039981 */ /* 0x0000a2000c1e1900 */
[C---:B------:R-:W-:Y:S02]  /*f630*/  ISETP.GE.U32.AND P2, PT, R7.reuse, 0x2, PT ;  /* 0x000000020700780c */ /* 0x040fe40003f46070 */
[C---:B------:R-:W-:Y:S01]  /*f640*/  ISETP.GE.U32.AND P3, PT, R7.reuse, 0x4, PT ;  /* 0x000000040700780c */ /* 0x040fe20003f66070 */
[----:B------:R-:W-:Y:S01]  /*f650*/  SHFL.IDX PT, R4, R16, 0x1, 0x1f ;  /* 0x00201f0010047f89 */ /* 0x000fe200000e0000 */
[C---:B------:R-:W-:Y:S02]  /*f660*/  ISETP.GE.U32.AND P4, PT, R7.reuse, 0x8, PT ;  /* 0x000000080700780c */ /* 0x040fe40003f86070 */
[C---:B------:R-:W-:Y:S01]  /*f670*/  ISETP.GE.U32.AND P5, PT, R7.reuse, 0x10, PT ;  /* 0x000000100700780c */ /* 0x040fe20003fa6070 */
[----:B0-----:R-:W-:Y:S02]  /*f680*/  IMAD.MOV.U32 R2, RZ, RZ, RZ ;  /* 0x000000ffff027224 */ /* 0x001fe400078e00ff */
[----:B--2---:R-:W-:Y:S01]  /*f690*/  @!P1 IMAD.MOV.U32 R2, RZ, RZ, R3 ;  /* 0x000000ffff029224 */ /* 0x004fe200078e0003 */
[----:B------:R-:W-:-:S04]  /*f6a0*/  ISETP.NE.AND P1, PT, R7, RZ, PT ;  /* 0x000000ff0700720c */ /* 0x000fc80003f25270 */
        /* <DEDUP_REMOVED lines=13> */
[----:B0-----:R-:W-:-:S04]  /*f780*/  SEL R0, R5, RZ, P5 ;  /* 0x000000ff05007207 */ /* 0x001fc80002800000 */
[----:B------:R-:W-:Y:S02]  /*f790*/  IADD3 R3, R3, R0, RZ ;  /* 0x0000000003037210 */ /* 0x000fe40007ffe0ff */
[----:B------:R0:W1:Y:S04]  /*f7a0*/  SHFL.IDX PT, R0, R16, RZ, 0x1f ;  /* 0x00001fff10007589 */ /* 0x00006800000e0000 */
[----:B------:R0:W2:Y:S02]  /*f7b0*/  SHFL.IDX PT, R6, R3, 0x1f, 0x1f ;  /* 0x03e01f0003067f89 */ /* 0x0000a400000e0000 */
.L_x_576:
[----:B------:R-:W-:Y:S02]  /*f7c0*/  ULDC UR4, c[0x0][0xc38] ;  /* 0x00030e0000047ab9 */ /* 0x000fe40000000800 */
[----:B0-----:R-:W-:-:S04]  /*f7d0*/  IMAD.U32 R16, RZ, RZ, UR4 ;  /* 0x00000004ff107e24 */ /* 0x001fc8000f8e00ff */
[----:B--2---:R-:W-:-:S04]  /*f7e0*/  IMAD R6, R6, R16, RZ ;  /* 0x0000001006067224 */ /* 0x004fc800078e02ff */
[----:B------:R-:W-:-:S05]  /*f7f0*/  IMAD.IADD R4, R4, 0x1, R6 ;  /* 0x0000000104047824 */ /* 0x000fca00078e0206 */
[----:B-1----:R-:W-:-:S13]  /*f800*/  ISETP.GT.AND P6, PT, R4, R0, PT ;  /* 0x000000000400720c */ /* 0x002fda0003fc4270 */
[----:B------:R-:W-:Y:S05]  /*f810*/  @P6 BRA `(.L_x_511) ;  /* 0x0000000000a06947 */ /* 0x000fea0003800000 */
.L_x_516:
[----:B0-----:R-:W0:Y:S01]  /*f820*/  LDC R2, c[0x0][0xc3c] ;  /* 0x00030f00ff027b82 */ /* 0x001e220000000800 */
[----:B------:R-:W-:-:S05]  /*f830*/  VIADD R19, R19, 0x1f ;  /* 0x0000001f13137836 */ /* 0x000fca0000000000 */
[----:B0-----:R-:W-:-:S13]  /*f840*/  ISETP.GE.AND P6, PT, R19, R2, PT ;  /* 0x000000021300720c */ /* 0x001fda0003fc6270 */
[----:B------:R-:W-:Y:S05]  /*f850*/  @P6 BRA `(.L_x_512) ;  /* 0x0000000400486947 */ /* 0x000fea0003800000 */
[----:B------:R-:W0:Y:S01]  /*f860*/  S2R R3, SR_TID.X ;  /* 0x0000000000037919 */ /* 0x000e220000002100 */
[----:B------:R-:W-:Y:S01]  /*f870*/  BSSY B0, `(.L_x_513) ;  /* 0x000000a000007945 */ /* 0x000fe20003800000 */
[----:B0-----:R-:W-:-:S05]  /*f880*/  LOP3.LUT R3, R3, 0x1f, RZ, 0xc0, !PT ;  /* 0x0000001f03037812 */ /* 0x001fca00078ec0ff */
[----:B------:R-:W-:-:S05]  /*f890*/  IMAD.IADD R5, R19, 0x1, R3 ;  /* 0x0000000113057824 */ /* 0x000fca00078e0203 */
[----:B------:R-:W-:Y:S01]  /*f8a0*/  ISETP.GE.OR P6, PT, R5, R2, !P0 ;  /* 0x000000020500720c */ /* 0x000fe200047c6670 */
[----:B------:R-:W-:-:S12]  /*f8b0*/  IMAD.MOV.U32 R2, RZ, RZ, RZ ;  /* 0x000000ffff027224 */ /* 0x000fd800078e00ff */
[----:B------:R-:W-:Y:S05]  /*f8c0*/  @P6 BRA `(.L_x_514) ;  /* 0x0000000000106947 */ /* 0x000fea0003800000 */
[----:B------:R-:W0:Y:S01]  /*f8d0*/  LDC.64 R2, c[0x0][0xc80] ;  /* 0x00032000ff027b82 */ /* 0x000e220000000a00 */
[----:B------:R-:W-:Y:S01]  /*f8e0*/  ULDC.64 UR4, c[0x0][0x208] ;  /* 0x0000820000047ab9 */ /* 0x000fe20000000a00 */
[----:B0-----:R-:W-:-:S06]  /*f8f0*/  IMAD.WIDE R2, R5, 0x4, R2 ;  /* 0x0000000405027825 */ /* 0x001fcc00078e0202 */
[----:B------:R0:W5:Y:S02]  /*f900*/  LDG.E R2, desc[UR4][R2.64] ;  /* 0x0000000402027981 */ /* 0x000164000c1e1900 */
.L_x_514:
[----:B------:R-:W-:Y:S05]  /*f910*/  BSYNC B0 ;  /* 0x0000000000007941 */ /* 0x000fea0003800000 */
.L_x_513:
[----:B------:R-:W-:-:S03]  /*f920*/  UMOV UR4, 0xffffffff ;  /* 0xffffffff00047882 */ /* 0x000fc60000000000 */
[----:B------:R-:W-:Y:S05]  /*f930*/  BRA.DIV UR4, `(.L_x_515) ;  /* 0x0000002204187947 */ /* 0x000fea000b800000 */
[----:B-----5:R-:W0:Y:S02]  /*f940*/  SHFL.UP PT, R14, R2, 0x1, RZ ;  /* 0x04200000020e7989 */ /* 0x020e2400000e00ff */
        /* <DEDUP_REMOVED lines=10> */
[----:B------:R-:W-:-:S05]  /*f9f0*/  IADD3 R3, R3, R5, RZ ;  /* 0x0000000503037210 */ /* 0x000fca0007ffe0ff */
[----:B------:R-:W0:Y:S02]  /*fa00*/  SHFL.UP PT, R5, R3, 0x10, RZ ;  /* 0x0600000003057989 */ /* 0x000e2400000e00ff */
[----:B0-----:R-:W-:-:S05]  /*fa10*/  SEL R5, R5, RZ, P5 ;  /* 0x000000ff05057207 */ /* 0x001fca0002800000 */
[----:B------:R-:W-:-:S05]  /*fa20*/  IMAD.IADD R3, R3, 0x1, R5 ;  /* 0x0000000103037824 */ /* 0x000fca00078e0205 */
[----:B------:R0:W1:Y:S02]  /*fa30*/  SHFL.IDX PT, R6, R3, 0x1f, 0x1f ;  /* 0x03e01f0003067f89 */ /* 0x00006400000e0000 */
.L_x_584:
[----:B------:R-:W-:Y:S02]  /*fa40*/  ULDC UR4, c[0x0][0xc38] ;  /* 0x00030e0000047ab9 */ /* 0x000fe40000000800 */
[----:B------:R-:W-:-:S04]  /*fa50*/  IMAD.U32 R16, RZ, RZ, UR4 ;  /* 0x00000004ff107e24 */ /* 0x000fc8000f8e00ff */
[----:B-1----:R-:W-:-:S04]  /*fa60*/  IMAD R6, R6, R16, RZ ;  /* 0x0000001006067224 */ /* 0x002fc800078e02ff */
[----:B------:R-:W-:-:S05]  /*fa70*/  IMAD.IADD R4, R6, 0x1, R4 ;  /* 0x0000000106047824 */ /* 0x000fca00078e0204 */
[----:B------:R-:W-:-:S13]  /*fa80*/  ISETP.GT.AND P6, PT, R4, R0, PT ;  /* 0x000000000400720c */ /* 0x000fda0003fc4270 */
[----:B------:R-:W-:Y:S05]  /*fa90*/  @!P6 BRA `(.L_x_516) ;  /* 0xfffffffc0060e947 */ /* 0x000fea000383ffff */
.L_x_511:
[----:B------:R-:W-:Y:S01]  /*faa0*/  IMAD.IADD R6, R4, 0x1, -R6 ;  /* 0x0000000104067824 */ /* 0x000fe200078e0a06 */
[----:B------:R-:W-:-:S03]  /*fab0*/  UMOV UR4, 0xffffffff ;  /* 0xffffffff00047882 */ /* 0x000fc60000000000 */
[----:B------:R-:W-:-:S05]  /*fac0*/  IMAD R4, R3, R16, R6 ;  /* 0x0000001003047224 */ /* 0x000fca00078e0206 */
[----:B------:R-:W-:Y:S01]  /*fad0*/  ISETP.GT.AND P6, PT, R4, R0, PT ;  /* 0x000000000400720c */ /* 0x000fe20003fc4270 */
[----:B------:R-:W-:-:S12]  /*fae0*/  BRA.DIV UR4, `(.L_x_517) ;  /* 0x0000002204807947 */ /* 0x000fd8000b800000 */
[----:B------:R-:W-:-:S04]  /*faf0*/  VOTE.ANY R5, PT, !P6 ;  /* 0x0000000000057806 */ /* 0x000fc800070e0100 */
[----:B------:R-:W1:Y:S02]  /*fb00*/  POPC R4, R5 ;  /* 0x0000000500047309 */ /* 0x000e640000000000 */
[----:B-1----:R1:W2:Y:S02]  /*fb10*/  SHFL.IDX PT, R17, R2, R4, 0x1f ;  /* 0x00001f0402117589 */ /* 0x0022a400000e0000 */
.L_x_588:
[----:B------:R-:W-:Y:S01]  /*fb20*/  ISETP.NE.AND P0, PT, R5, RZ, PT ;  /* 0x000000ff0500720c */ /* 0x000fe20003f05270 */
[----:B-1----:R-:W-:-:S12]  /*fb30*/  IMAD.MOV.U32 R2, RZ, RZ, RZ ;  /* 0x000000ffff027224 */ /* 0x002fd800078e00ff */
[----:B------:R-:W-:Y:S05]  /*fb40*/  @!P0 BRA `(.L_x_518) ;  /* 0x0000000000108947 */ /* 0x000fea0003800000 */
[----:B------:R-:W-:Y:S01]  /*fb50*/  UMOV UR4, 0xffffffff ;  /* 0xffffffff00047882 */ /* 0x000fe20000000000 */
[----:B------:R-:W-:Y:S02]  /*fb60*/  VIADD R12, R4, 0xffffffff ;  /* 0xffffffff040c7836 */ /* 0x000fe40000000000 */
[----:B------:R-:W-:Y:S05]  /*fb70*/  BRA.DIV UR4, `(.L_x_519) ;  /* 0x0000002204a47947 */ /* 0x000fea000b800000 */
[----:B------:R1:W3:Y:S02]  /*fb80*/  SHFL.IDX PT, R2, R3, R12, 0x1f ;  /* 0x00001f0c03027589 */ /* 0x0002e400000e0000 */
.L_x_518:
[----:B--2---:R-:W-:Y:S01]  /*fb90*/  IABS R5, R17 ;  /* 0x0000001100057213 */ /* 0x004fe20000000000 */
[----:B---3--:R-:W-:Y:S02]  /*fba0*/  IMAD R16, R2, R16, R6 ;  /* 0x0000001002107224 */ /* 0x008fe400078e0206 */
[----:B------:R-:W-:Y:S01]  /*fbb0*/  IMAD.IADD R19, R4, 0x1, R19 ;  /* 0x0000000104137824 */ /* 0x000fe200078e0213 */
[----:B------:R-:W2:Y:S01]  /*fbc0*/  I2F.RP R2, R5 ;  /* 0x0000000500027306 */ /* 0x000ea20000209400 */
[----:B------:R-:W-:-:S07]  /*fbd0*/  IMAD.IADD R0, R0, 0x1, -R16 ;  /* 0x0000000100007824 */ /* 0x000fce00078e0a10 */
[----:B--2---:R-:W2:Y:S02]  /*fbe0*/  MUFU.RCP R2, R2 ;  /* 0x0000000200027308 */ /* 0x004ea40000001000 */
[----:B--2---:R-:W-:-:S06]  /*fbf0*/  VIADD R2, R2, 0xffffffe ;  /* 0x0ffffffe02027836 */ /* 0x004fcc0000000000 */
[----:B01----:R-:W0:Y:S02]  /*fc00*/  F2I.FTZ.U32.TRUNC.NTZ R3, R2 ;  /* 0x0000000200037305 */ /* 0x003e24000021f000 */
[----:B0-----:R-:W-:-:S04]  /*fc10*/  IMAD.MOV R2, RZ, RZ, -R3 ;  /* 0x000000ffff027224 */ /* 0x001fc800078e0a03 */
[----:B------:R-:W-:Y:S01]  /*fc20*/  IMAD R6, R2, R5, RZ ;  /* 0x0000000502067224 */ /* 0x000fe200078e02ff */
[----:B------:R-:W-:-:S05]  /*fc30*/  MOV R2, RZ ;  /* 0x000000ff00027202 */ /* 0x000fca0000000f00 */
[----:B------:R-:W-:Y:S01]  /*fc40*/  IMAD.HI.U32 R2, R3, R6, R2 ;  /* 0x0000000603027227 */ /* 0x000fe200078e0002 */
[----:B------:R-:W-:Y:S02]  /*fc50*/  IABS R6, R17 ;  /* 0x0000001100067213 */ /* 0x000fe40000000000 */
[----:B------:R-:W-:-:S03]  /*fc60*/  IABS R3, R0 ;  /* 0x0000000000037213 */ /* 0x000fc60000000000 */
[----:B------:R-:W-:Y:S02]  /*fc70*/  IMAD.MOV R6, RZ, RZ, -R6 ;  /* 0x000000ffff067224 */ /* 0x000fe400078e0a06 */
        /* <DEDUP_REMOVED lines=12> */
[----:B------:R-:W-:Y:S01]  /*fd40*/  MOV R18, R2 ;  /* 0x0000000200127202 */ /* 0x000fe20000000f00 */
[----:B------:R-:W-:-:S04]  /*fd50*/  IMAD.MOV R3, RZ, RZ, -R2 ;  /* 0x000000ffff037224 */ /* 0x000fc800078e0a02 */
[----:B------:R-:W-:Y:S01]  /*fd60*/  IMAD R17, R17, R3, R0 ;  /* 0x0000000311117224 */ /* 0x000fe200078e0200 */
[----:B------:R-:W-:Y:S06]  /*fd70*/  BRA `(.L_x_520) ;  /* 0x00000000001c7947 */ /* 0x000fec0003800000 */
.L_x_512:
[----:B------:R-:W-:Y:S01]  /*fd80*/  UMOV UR4, URZ ;  /* 0x0000003f00047c82 */ /* 0x000fe20008000000 */
[----:B------:R-:W-:Y:S01]  /*fd90*/  UMOV UR5, URZ ;  /* 0x0000003f00057c82 */ /* 0x000fe20008000000 */
[----:B------:R-:W-:Y:S01]  /*fda0*/  ULDC UR6, c[0x0][0xc3c] ;  /* 0x00030f0000067ab9 */ /* 0x000fe20000000800 */
[----:B------:R-:W-:Y:S02]  /*fdb0*/  IMAD.MOV.U32 R16, RZ, RZ, R0 ;  /* 0x000000ffff107224 */ /* 0x000fe400078e0000 */
[----:B------:R-:W-:Y:S02]  /*fdc0*/  IMAD.U32 R17, RZ, RZ, UR4 ;  /* 0x00000004ff117e24 */ /* 0x000fe4000f8e00ff */
[----:B------:R-:W-:Y:S02]  /*fdd0*/  IMAD.U32 R18, RZ, RZ, UR5 ;  /* 0x00000005ff127e24 */ /* 0x000fe4000f8e00ff */
[----:B------:R-:W-:-:S07]  /*fde0*/  IMAD.U32 R19, RZ, RZ, UR6 ;  /* 0x00000006ff137e24 */ /* 0x000fce000f8e00ff */
.L_x_520:
[----:B------:R3:W2:Y:S01]  /*fdf0*/  LDL R3, [R1+0x4] ;  /* 0x0000040001037983 */ /* 0x0006a20000100800 */
[----:B------:R-:W0:Y:S01]  /*fe00*/  S2R R0, SR_TID.X ;  /* 0x0000000000007919 */ /* 0x000e220000002100 */
[----:B------:R-:W-:Y:S05]  /*fe10*/  WARPSYNC.ALL ;  /* 0x0000000000007948 */ /* 0x000fea0003800000 */
[----:B0-----:R-:W-:Y:S01]  /*fe20*/  LOP3.LUT R0, R0, 0x1f, RZ, 0xc0, !PT ;  /* 0x0000001f00007812 */ /* 0x001fe200078ec0ff */
[----:B------:R-:W-:Y:S03]  /*fe30*/  BAR.SYNC.DEFER_BLOCKING 0x4, 0x180 ;  /* 0x0106000000007b1d */ /* 0x000fe60000010000 */
[----:B------:R-:W-:-:S13]  /*fe40*/  ISETP.NE.AND P0, PT, R0, RZ, PT ;  /* 0x000000ff0000720c */ /* 0x000fda0003f05270 */
[----:B------:R-:W2:Y:S01]  /*fe50*/  @!P0 S2R R0, SR_CgaCtaId ;  /* 0x0000000000008919 */ /* 0x000ea20000008800 */
[----:B------:R-:W-:-:S04]  /*fe60*/  @!P0 MOV R2, 0x400 ;  /* 0x0000040000028802 */ /* 0x000fc80000000f00 */
[----:B--2---:R-:W-:-:S05]  /*fe70*/  @!P0 LEA R3, R0, R2, 0x18 ;  /* 0x0000000200038211 */ /* 0x004fca00078ec0ff */
[----:B------:R3:W-:Y:S04]  /*fe80*/  @!P0 STS.128 [R3+0x348d0], R16 ;  /* 0x0348d01003008388 */ /* 0x0007e80000000c00 */
[----:B------:R3:W-:Y:S01]  /*fe90*/  @!P0 STL [R1+0x4], R3 ;  /* 0x0000040301008387 */ /* 0x0007e20000100800 */
[----:B------:R-:W-:Y:S06]  /*fea0*/  BAR.ARV 0x5, 0x180 ;  /* 0x0146000000007b1d */ /* 0x000fec0000002000 */
.L_x_509:
[----:B------:R-:W-:Y:S02]  /*feb0*/  ULDC UR4, c[0x0][0xc3c] ;  /* 0x00030f0000047ab9 */ /* 0x000fe40000000800 */
[----:B--2---:R-:W-:-:S13]  /*fec0*/  ISETP.GE.AND P0, PT, R19, UR4, PT ;  /* 0x0000000413007c0c */ /* 0x004fda000bf06270 */
[----:B------:R-:W-:Y:S05]  /*fed0*/  @!P0 BRA `(.L_x_521) ;  /* 0xffffffac004c8947 */ /* 0x000fea000383ffff */
[----:B------:R-:W-:Y:S05]  /*fee0*/  BSYNC B8 ;  /* 0x0000000000087941 */ /* 0x000fea0003800000 */
.L_x_419:
[----:B0-----:R-:W2:Y:S01]  /*fef0*/  LDL.LU R0, [R1+0x50] ;  /* 0x0000500001007983 */ /* 0x001ea20000300800 */
[----:B------:R-:W-:Y:S01]  /*ff00*/  BSSY B0, `(.L_x_522) ;  /* 0x000000b000007945 */ /* 0x000fe20003800000 */
[----:B------:R-:W0:Y:S01]  /*ff10*/  S2R R5, SR_CgaCtaId ;  /* 0x0000000000057919 */ /* 0x000e220000008800 */
[----:B--2---:R-:W-:-:S05]  /*ff20*/  VIADD R0, R0, 0x1 ;  /* 0x0000000100007836 */ /* 0x004fca0000000000 */
[----:B------:R-:W-:-:S04]  /*ff30*/  LEA.HI R2, R0, R0, RZ, 0x1 ;  /* 0x0000000000027211 */ /* 0x000fc800078f08ff */
[----:B---3--:R-:W-:-:S05]  /*ff40*/  LOP3.LUT R3, R2, 0xfffffffe, RZ, 0xc0, !PT ;  /* 0xfffffffe02037812 */ /* 0x008fca00078ec0ff */
[----:B------:R-:W-:Y:S01]  /*ff50*/  IMAD.IADD R3, R0, 0x1, -R3 ;  /* 0x0000000100037824 */ /* 0x000fe200078e0a03 */
[----:B------:R-:W-:-:S04]  /*ff60*/  MOV R0, 0x400 ;  /* 0x0000040000007802 */ /* 0x000fc80000000f00 */
[----:B0-----:R-:W-:Y:S02]  /*ff70*/  LEA R0, R5, R0, 0x18 ;  /* 0x0000000005007211 */ /* 0x001fe400078ec0ff */
[----:B------:R-:W-:-:S04]  /*ff80*/  SHF.L.U32 R3, R3, 0x1f, RZ ;  /* 0x0000001f03037819 */ /* 0x000fc800000006ff */
[----:B------:R-:W0:Y:S02]  /*ff90*/  SYNCS.PHASECHK.TRANS64.TRYWAIT P0, [R0+URZ+0x34820], R3 ;  /* 0x03482003000075a7 */ /* 0x000e24000800017f */
[----:B0-----:R-:W-:Y:S05]  /*ffa0*/  @!P0 BRA `(.L_x_523) ;  /* 0x0000001c00c08947 */ /* 0x001fea0003800000 */
.L_x_591:
[----:B------:R-:W-:Y:S05]  /*ffb0*/  BSYNC B0 ;  /* 0x0000000000007941 */ /* 0x000fea0003800000 */
.L_x_522:
[----:B------:R-:W-:-:S03]  /*ffc0*/  UMOV UR4, 0xffffffff ;  /* 0xffffffff00047882 */ /* 0x000fc60000000000 */
[----:B------:R-:W-:Y:S05]  /*ffd0*/  BRA.DIV UR4, `(.L_x_524) ;  /* 0x0000001e04c87947 */ /* 0x000fea000b800000 */
[----:B------:R-:W2:Y:S02]  /*ffe0*/  S2R R2, SR_TID.X ;  /* 0x0000000000027919 */ /* 0x000ea40000002100 */
[----:B--2---:R-:W-:-:S04]  /*fff0*/  SHF.R.U32.HI R2, RZ, 0x5, R2 ;  /* 0x00000005ff027819 */ /* 0x004fc80000011602 */
[----:B------:R-:W-:-:S05]  /*10000*/  LOP3.LUT R2, R2, 0x3, RZ, 0xc0, !PT ;  /* 0x0000000302027812 */ /* 0x000fca00078ec0ff */
[----:B------:R2:W3:Y:S02]  /*10010*/  SHFL.IDX PT, R14, R2, RZ, 0x1f ;  /* 0x00001fff020e7589 */ /* 0x0004e400000e0000 */
.L_x_594:
[----:B---3--:R-:W-:Y:S01]  /*10020*/  ISETP.NE.AND P0, PT, R14, RZ, PT ;  /* 0x000000ff0e00720c */ /* 0x008fe20003f05270 */
[----:B------:R-:W-:-:S12]  /*10030*/  BSSY B0, `(.L_x_525) ;  /* 0x0000029000007945 */ /* 0x000fd80003800000 */
[----:B------:R-:W-:Y:S05]  /*10040*/  @P0 BRA `(.L_x_526) ;  /* 0x00000000009c0947 */ /* 0x000fea0003800000 */
[----:B------:R-:W-:-:S03]  /*10050*/  UMOV UR4, 0xffffffff ;  /* 0xffffffff00047882 */ /* 0x000fc60000000000 */
[----:B------:R-:W-:Y:S05]  /*10060*/  BRA.DIV UR4, `(.L_x_527) ;  /* 0x0000001e04d87947 */ /* 0x000fea000b800000 */
[----:B------:R-:W-:-:S13]  /*10070*/  ELECT P6, URZ, PT ;  /* 0x00000000003f782f */ /* 0x000fda00038c0000 */
.L_x_597:
        /* <DEDUP_REMOVED lines=8> */
.L_x_528:
[----:B0-----:R-:W2:Y:S04]  /*10100*/  LDL R3, [R1+0x8] ;  /* 0x0000080001037983 */ /* 0x001ea80000100800 */
[----:B-1--4-:R-:W3:Y:S01]  /*10110*/  LDL.LU R7, [R1+0x10] ;  /* 0x0000100001077983 */ /* 0x012ee20000300800 */
[----:B------:R-:W-:-:S05]  /*10120*/  VIADD R2, R0, 0x34840 ;  /* 0x0003484000027836 */ /* 0x000fca0000000000 */
[C---:B--2---:R-:W-:Y:S01]  /*10130*/  LEA R6, R3.reuse, R2, 0x3 ;  /* 0x0000000203067211 */ /* 0x044fe200078e18ff */
[----:B------:R-:W-:Y:S01]  /*10140*/  VIADD R3, R3, 0x1 ;  /* 0x0000000103037836 */ /* 0x000fe20000000000 */
[----:B---3--:R-:W-:-:S04]  /*10150*/  SHF.L.U32 R5, R7, 0x1f, RZ ;  /* 0x0000001f07057819 */ /* 0x008fc800000006ff */
[C---:B------:R-:W-:Y:S01]  /*10160*/  ISETP.NE.AND P1, PT, R3.reuse, 0x2, PT ;  /* 0x000000020300780c */ /* 0x040fe20003f25270 */
[----:B------:R-:W0:Y:S03]  /*10170*/  SYNCS.PHASECHK.TRANS64.TRYWAIT P0, [R6+URZ], R5 ;  /* 0x00000005060075a7 */ /* 0x000e26000800017f */
[----:B------:R-:W-:Y:S02]  /*10180*/  SEL R4, RZ, 0x1, P1 ;  /* 0x00000001ff047807 */ /* 0x000fe40000800000 */
[----:B------:R-:W-:Y:S02]  /*10190*/  SEL R3, R3, RZ, P1 ;  /* 0x000000ff03037207 */ /* 0x000fe40000800000 */
[----:B------:R-:W-:-:S03]  /*101a0*/  LOP3.LUT R4, R7, R4, RZ, 0x3c, !PT ;  /* 0x0000000407047212 */ /* 0x000fc600078e3cff */
[----:B------:R-:W-:Y:S01]  /*101b0*/  IMAD R7, R3, 0x8, R2 ;  /* 0x0000000803077824 */ /* 0x000fe200078e0202 */
[----:B------:R-:W-:Y:S01]  /*101c0*/  SHF.L.U32 R2, R4, 0x1f, RZ ;  /* 0x0000001f04027819 */ /* 0x000fe200000006ff */
[----:B0-----:R-:W-:Y:S06]  /*101d0*/  @!P0 BRA `(.L_x_529) ;  /* 0x0000001c009c8947 */ /* 0x001fec0003800000 */
.L_x_598:
[----:B------:R-:W1:Y:S02]  /*101e0*/  SYNCS.PHASECHK.TRANS64.TRYWAIT P0, [R7+URZ], R2 ;  /* 0x00000002070075a7 */ /* 0x000e64000800017f */
[----:B-1----:R-:W-:Y:S05]  /*101f0*/  @!P0 BRA `(.L_x_530) ;  /* 0x0000001c00a88947 */ /* 0x002fea0003800000 */
.L_x_599:
[----:B------:R-:W-:Y:S05]  /*10200*/  @!P2 BRA `(.L_x_531) ;  /* 0x000000000004a947 */ /* 0x000fea0003800000 */
[----:B------:R-:W-:Y:S01]  /*10210*/  BPT.TRAP 0x1 ;  /* 0x000000040000795c */ /* 0x000fe20000300000 */
.L_x_531:
[----:B------:R-:W2:Y:S01]  /*10220*/  LDL.LU R4, [R1+0x8] ;  /* 0x0000080001047983 */ /* 0x000ea20000300800 */
[----:B------:R-:W-:-:S04]  /*10230*/  VIADD R0, R0, 0x34860 ;  /* 0x0003486000007836 */ /* 0x000fc80000000000 */
[----:B--2---:R-:W-:-:S04]  /*10240*/  IMAD R4, R4, 0x8, R0 ;  /* 0x0000000804047824 */ /* 0x004fc800078e0200 */
[----:B------:R-:W2:Y:S02]  /*10250*/  SYNCS.PHASECHK.TRANS64.TRYWAIT P0, [R4+URZ], R5 ;  /* 0x00000005040075a7 */ /* 0x000ea4000800017f */
[----:B--2---:R-:W-:Y:S05]  /*10260*/  @!P0 BRA `(.L_x_532) ;  /* 0x0000001c00a08947 */ /* 0x004fea0003800000 */
.L_x_600:
[----:B------:R-:W-:-:S07]  /*10270*/  IMAD R3, R3, 0x8, R0 ;  /* 0x0000000803037824 */ /* 0x000fce00078e0200 */
.L_x_533:
[----:B---3--:R3:W4:Y:S02]  /*10280*/  SYNCS.PHASECHK.TRANS64.TRYWAIT P0, [R3+URZ], R2 ;  /* 0x00000002030075a7 */ /* 0x008724000800017f */
[----:B----4-:R-:W-:Y:S05]  /*10290*/  @!P0 NANOSLEEP.SYNCS 0x989680 ;  /* 0x009896800000895d */ /* 0x010fea0003900000 */
[----:B------:R-:W4:Y:S02]  /*102a0*/  @!P0 SYNCS.PHASECHK.TRANS64 P0, [R3+URZ], R2 ;  /* 0x00000002030085a7 */ /* 0x000f24000800007f */
[----:B----4-:R-:W-:Y:S05]  /*102b0*/  @!P0 BRA `(.L_x_533) ;  /* 0xfffffffc00f08947 */ /* 0x010fea000383ffff */
.L_x_526:
[----:B------:R-:W-:Y:S05]  /*102c0*/  BSYNC B0 ;  /* 0x0000000000007941 */ /* 0x000fea0003800000 */
.L_x_525:
[----:B------:R-:W-:Y:S05]  /*102d0*/  EXIT ;  /* 0x000000000000794d */ /* 0x000fea0003800000 */
.L_x_371:
[----:B0-----:R0:W1:Y:S02]  /*102e0*/  SYNCS.PHASECHK.TRANS64.TRYWAIT P1, [R0+URZ+0x34800], R3 ;  /* 0x03480003000075a7 */ /* 0x001064000802017f */
[----:B-1----:R-:W-:Y:S05]  /*102f0*/  @!P1 NANOSLEEP.SYNCS 0x989680 ;  /* 0x009896800000995d */ /* 0x002fea0003900000 */
[----:B------:R-:W1:Y:S02]  /*10300*/  @!P1 SYNCS.PHASECHK.TRANS64 P1, [R0+URZ+0x34800], R3 ;  /* 0x03480003000095a7 */ /* 0x000e64000802007f */
[----:B-1----:R-:W-:Y:S05]  /*10310*/  @!P1 BRA `(.L_x_371) ;  /* 0xfffffffc00f09947 */ /* 0x002fea000383ffff */
[----:B------:R-:W-:Y:S05]  /*10320*/  BRA `(.L_x_534) ;  /* 0xffffff1000fc7947 */ /* 0x000fea000383ffff */
.L_x_375:
[----:B-1----:R1:W2:Y:S02]  /*10330*/  SYNCS.PHASECHK.TRANS64.TRYWAIT P2, [R3+URZ+0x34830], R4 ;  /* 0x03483004030075a7 */ /* 0x0022a4000804017f */
[----:B--2---:R-:W-:Y:S05]  /*10340*/  @!P2 NANOSLEEP.SYNCS 0x989680 ;  /* 0x009896800000a95d */ /* 0x004fea0003900000 */
[----:B------:R-:W2:Y:S02]  /*10350*/  @!P2 SYNCS.PHASECHK.TRANS64 P2, [R3+URZ+0x34830], R4 ;  /* 0x034830040300a5a7 */ /* 0x000ea4000804007f */
[----:B--2---:R-:W-:Y:S05]  /*10360*/  @!P2 BRA `(.L_x_375) ;  /* 0xfffffffc00f0a947 */ /* 0x004fea000383ffff */
[----:B------:R-:W-:Y:S05]  /*10370*/  BRA `(.L_x_374) ;  /* 0xffffff1400207947 */ /* 0x000fea000383ffff */
.L_x_380:
[----:B-1----:R-:W-:-:S04]  /*10380*/  IMAD.U32 R9, RZ, RZ, UR7 ;  /* 0x00000007ff097e24 */ /* 0x002fc8000f8e00ff */
[----:B------:R1:W2:Y:S03]  /*10390*/  SYNCS.PHASECHK.TRANS64.TRYWAIT P2, [R9+URZ+0x34830], R6 ;  /* 0x03483006090075a7 */ /* 0x0002a6000804017f */
[----:B--2---:R-:W-:Y:S05]  /*103a0*/  @!P2 NANOSLEEP.SYNCS 0x989680 ;  /* 0x009896800000a95d */ /* 0x004fea0003900000 */
[----:B------:R-:W2:Y:S02]  /*103b0*/  @!P2 SYNCS.PHASECHK.TRANS64 P2, [R9+URZ+0x34830], R6 ;  /* 0x034830060900a5a7 */ /* 0x000ea4000804007f */
[----:B--2---:R-:W-:Y:S05]  /*103c0*/  @!P2 BRA `(.L_x_380) ;  /* 0xfffffffc00eca947 */ /* 0x004fea000383ffff */
[----:B------:R-:W-:Y:S05]  /*103d0*/  BRA `(.L_x_379) ;  /* 0xffffff4000c87947 */ /* 0x000fea000383ffff */
.L_x_384:
[----:B---3--:R3:W4:Y:S02]  /*103e0*/  SYNCS.PHASECHK.TRANS64.TRYWAIT P2, [R10+URZ+0x34850], R5 ;  /* 0x034850050a0075a7 */ /* 0x008724000804017f */
[----:B----4-:R-:W-:Y:S05]  /*103f0*/  @!P2 NANOSLEEP.SYNCS 0x989680 ;  /* 0x009896800000a95d */ /* 0x010fea0003900000 */
[----:B------:R-:W4:Y:S02]  /*10400*/  @!P2 SYNCS.PHASECHK.TRANS64 P2, [R10+URZ+0x34850], R5 ;  /* 0x034850050a00a5a7 */ /* 0x000f24000804007f */
[----:B----4-:R-:W-:Y:S05]  /*10410*/  @!P2 BRA `(.L_x_384) ;  /* 0xfffffffc00f0a947 */ /* 0x010fea000383ffff */
[----:B------:R-:W-:Y:S05]  /*10420*/  BRA `(.L_x_383) ;  /* 0xffffff4800f87947 */ /* 0x000fea000383ffff */
.L_x_389:
[----:B-1----:R1:W2:Y:S02]  /*10430*/  SYNCS.PHASECHK.TRANS64.TRYWAIT P0, [R14+URZ+0x34850], R5 ;  /* 0x034850050e0075a7 */ /* 0x0022a4000800017f */
[----:B--2---:R-:W-:Y:S05]  /*10440*/  @!P0 NANOSLEEP.SYNCS 0x989680 ;  /* 0x009896800000895d */ /* 0x004fea0003900000 */
[----:B------:R-:W2:Y:S02]  /*10450*/  @!P0 SYNCS.PHASECHK.TRANS64 P0, [R14+URZ+0x34850], R5 ;  /* 0x034850050e0085a7 */ /* 0x000ea4000800007f */
[----:B--2---:R-:W-:Y:S05]  /*10460*/  @!P0 BRA `(.L_x_389) ;  /* 0xfffffffc00f08947 */ /* 0x004fea000383ffff */
[----:B------:R-:W-:Y:S05]  /*10470*/  BRA `(.L_x_388) ;  /* 0xffffff6c00c87947 */ /* 0x000fea000383ffff */
.L_x_431:
[----:B------:R-:W1:Y:S01]  /*10480*/  S2R R4, SR_TID.X ;  /* 0x0000000000047919 */ /* 0x000e620000002100 */
[----:B------:R-:W-:Y:S01]  /*10490*/  BSSY B0, `(.L_x_535) ;  /* 0x000000a000007945 */ /* 0x000fe20003800000 */
[----:B0-----:R-:W-:Y:S01]  /*104a0*/  IMAD.MOV.U32 R12, RZ, RZ, RZ ;  /* 0x000000ffff0c7224 */ /* 0x001fe200078e00ff */
[----:B------:R-:W-:Y:S01]  /*104b0*/  MOV R11, 0x1f ;  /* 0x0000001f000b7802 */ /* 0x000fe20000000f00 */
[----:B------:R-:W-:Y:S01]  /*104c0*/  IMAD.MOV.U32 R15, RZ, RZ, -0x1 ;  /* 0xffffffffff0f7424 */ /* 0x000fe200078e00ff */
[----:B-1----:R-:W-:-:S04]  /*104d0*/  SHF.R.U32.HI R4, RZ, 0x5, R4 ;  /* 0x00000005ff047819 */ /* 0x002fc80000011604 */
[----:B------:R-:W-:-:S05]  /*104e0*/  LOP3.LUT R4, R4, 0x3, RZ, 0xc0, !PT ;  /* 0x0000000304047812 */ /* 0x000fca00078ec0ff */
[----:B------:R-:W-:-:S07]  /*104f0*/  IMAD.MOV.U32 R13, RZ, RZ, R4 ;  /* 0x000000ffff0d7224 */ /* 0x000fce00078e0004 */
[----:B------:R-:W-:Y:S05]  /*10500*/  WARPSYNC.COLLECTIVE R15, `(.L_x_536) ;  /* 0x000000000f087348 */ /* 0x000fea0003c00000 */
[----:B------:R0:W1:Y:S02]  /*10510*/  SHFL.IDX P6, R14, R13, R12, R11 ;  /* 0x0000000c0d0e7389 */ /* 0x00006400000c000b */
[----:B01----:R-:W-:Y:S01]  /*10520*/  ENDCOLLECTIVE ;  /* 0x000000000000791b */ /* 0x003fe20003800000 */
.L_x_536:
[----:B------:R-:W-:Y:S05]  /*10530*/  BSYNC B0 ;  /* 0x0000000000007941 */ /* 0x000fea0003800000 */
.L_x_535:
[----:B------:R-:W-:Y:S05]  /*10540*/  BRA `(.L_x_537) ;  /* 0xffffffb000b07947 */ /* 0x000fea000383ffff */
.L_x_433:
[----:B------:R-:W-:Y:S01]  /*10550*/  BSSY B0, `(.L_x_538) ;  /* 0x0000006000007945 */ /* 0x000fe20003800000 */
[----:B------:R-:W-:-:S07]  /*10560*/  IMAD.MOV.U32 R15, RZ, RZ, -0x1 ;  /* 0xffffffffff0f7424 */ /* 0x000fce00078e00ff */
[----:B012---:R-:W-:Y:S05]  /*10570*/  WARPSYNC.COLLECTIVE R15, `(.L_x_539) ;  /* 0x000000000f0c7348 */ /* 0x007fea0003c00000 */
[----:B------:R-:W-:Y:S02]  /*10580*/  ELECT P6, UR62, PT ;  /* 0x00000000003e782f */ /* 0x000fe400038c0000 */
[----:B------:R-:W-:Y:S01]  /*10590*/  MOV R14, UR62 ;  /* 0x0000003e000e7c02 */ /* 0x000fe20008000f00 */
[----:B012---:R-:W-:Y:S10]  /*105a0*/  ENDCOLLECTIVE ;  /* 0x000000000000791b */ /* 0x007ff40003800000 */
.L_x_539:
[----:B------:R-:W-:Y:S05]  /*105b0*/  BSYNC B0 ;  /* 0x0000000000007941 */ /* 0x000fea0003800000 */
.L_x_538:
[----:B------:R-:W-:Y:S05]  /*105c0*/  BRA `(.L_x_540) ;  /* 0xffffffb000b47947 */ /* 0x000fea000383ffff */
.L_x_435:
[----:B--2---:R2:W3:Y:S02]  /*105d0*/  SYNCS.PHASECHK.TRANS64.TRYWAIT P0, [R0+URZ+0x34840], R2 ;  /* 0x03484002000075a7 */ /* 0x0044e4000800017f */
[----:B---3--:R-:W-:Y:S05]  /*105e0*/  @!P0 NANOSLEEP.SYNCS 0x989680 ;  /* 0x009896800000895d */ /* 0x008fea0003900000 */
[----:B------:R-:W3:Y:S02]  /*105f0*/  @!P0 SYNCS.PHASECHK.TRANS64 P0, [R0+URZ+0x34840], R2 ;  /* 0x03484002000085a7 */ /* 0x000ee4000800007f */
[----:B---3--:R-:W-:Y:S05]  /*10600*/  @!P0 BRA `(.L_x_435) ;  /* 0xfffffffc00f08947 */ /* 0x008fea000383ffff */
[----:B------:R-:W-:Y:S05]  /*10610*/  BRA `(.L_x_541) ;  /* 0xffffffb400247947 */ /* 0x000fea000383ffff */
.L_x_439:
[----:B------:R0:W5:Y:S01]  /*10620*/  LDL.LU R8, [R1+0x40] ;  /* 0x0000400001087983 */ /* 0x0001620000300800 */
[----:B------:R-:W-:Y:S02]  /*10630*/  IMAD.MOV.U32 R13, RZ, RZ, R0 ;  /* 0x000000ffff0d7224 */ /* 0x000fe400078e0000 */
[----:B------:R-:W-:Y:S01]  /*10640*/  IMAD.MOV.U32 R12, RZ, RZ, RZ ;  /* 0x000000ffff0c7224 */ /* 0x000fe200078e00ff */
[----:B------:R-:W1:Y:S01]  /*10650*/  S2R R5, SR_TID.X ;  /* 0x0000000000057919 */ /* 0x000e620000002100 */
[----:B------:R-:W-:Y:S02]  /*10660*/  IMAD.MOV.U32 R11, RZ, RZ, 0x181f ;  /* 0x0000181fff0b7424 */ /* 0x000fe400078e00ff */
[----:B------:R-:W-:-:S07]  /*10670*/  IMAD.MOV.U32 R15, RZ, RZ, -0x1 ;  /* 0xffffffffff0f7424 */ /* 0x000fce00078e00ff */
[----:B01---5:R-:W-:Y:S05]  /*10680*/  WARPSYNC.COLLECTIVE R15, `(.L_x_542) ;  /* 0x000000000f087348 */ /* 0x023fea0003c00000 */
[----:B------:R2:W3:Y:S02]  /*10690*/  SHFL.IDX P6, R14, R13, R12, R11 ;  /* 0x0000000c0d0e7389 */ /* 0x0004e400000c000b */
[----:B0123-5:R-:W-:Y:S01]  /*106a0*/  ENDCOLLECTIVE ;  /* 0x000000000000791b */ /* 0x02ffe20003800000 */
.L_x_542:
[----:B------:R-:W-:Y:S02]  /*106b0*/  IMAD.MOV.U32 R13, RZ, RZ, R4 ;  /* 0x000000ffff0d7224 */ /* 0x000fe400078e0004 */
[----:B------:R-:W-:-:S07]  /*106c0*/  IMAD.MOV.U32 R6, RZ, RZ, R14 ;  /* 0x000000ffff067224 */ /* 0x000fce00078e000e */
[----:B------:R-:W-:Y:S05]  /*106d0*/  WARPSYNC.COLLECTIVE R15, `(.L_x_543) ;  /* 0x000000000f087348 */ /* 0x000fea0003c00000 */
[----:B------:R0:W1:Y:S02]  /*106e0*/  SHFL.IDX P6, R14, R13, R12, R11 ;  /* 0x0000000c0d0e7389 */ /* 0x00006400000c000b */
[----:B01----:R-:W-:Y:S01]  /*106f0*/  ENDCOLLECTIVE ;  /* 0x000000000000791b */ /* 0x003fe20003800000 */
.L_x_543:
[----:B------:R-:W-:Y:S01]  /*10700*/  ULDC.64 UR4, c[0x0][0x208] ;  /* 0x0000820000047ab9 */ /* 0x000fe20000000a00 */
[----:B------:R-:W-:Y:S02]  /*10710*/  IMAD.MOV.U32 R13, RZ, RZ, R0 ;  /* 0x000000ffff0d7224 */ /* 0x000fe400078e0000 */
[----:B------:R-:W-:Y:S02]  /*10720*/  IMAD.MOV.U32 R12, RZ, RZ, 0x1 ;  /* 0x00000001ff0c7424 */ /* 0x000fe400078e00ff */
[----:B------:R-:W-:Y:S01]  /*10730*/  IMAD R3, R8, R7, RZ ;  /* 0x0000000708037224 */ /* 0x000fe200078e02ff */
[----:B------:R-:W-:Y:S01]  /*10740*/  MOV R7, R14 ;  /* 0x0000000e00077202 */ /* 0x000fe20000000f00 */
[----:B------:R-:W0:Y:S02]  /*10750*/  S2R R8, SR_TID.X ;  /* 0x0000000000087919 */ /* 0x000e240000002100 */
[----:B0-----:R-:W-:-:S04]  /*10760*/  LOP3.LUT R8, R8, 0x7f, RZ, 0xc0, !PT ;  /* 0x0000007f08087812 */ /* 0x001fc800078ec0ff */
[----:B------:R-:W-:-:S05]  /*10770*/  SHF.R.U32.HI R8, RZ, 0x3, R8 ;  /* 0x00000003ff087819 */ /* 0x000fca0000011608 */
[----:B------:R-:W-:Y:S02]  /*10780*/  IMAD.IADD R2, R8, 0x1, R17 ;  /* 0x0000000108027824 */ /* 0x000fe400078e0211 */
[----:B------:R-:W-:Y:S02]  /*10790*/  IMAD.SHL.U32 R17, R5, 0x8, RZ ;  /* 0x0000000805117824 */ /* 0x000fe400078e00ff */
[C---:B------:R-:W-:Y:S01]  /*107a0*/  VIADD R5, R2.reuse, 0x10 ;  /* 0x0000001002057836 */ /* 0x040fe20000000000 */
[----:B------:R-:W-:Y:S02]  /*107b0*/  ISETP.GE.AND P3, PT, R2, R3, PT ;  /* 0x000000030200720c */ /* 0x000fe40003f66270 */
[----:B------:R-:W-:-:S11]  /*107c0*/  LOP3.LUT R17, R17, 0x38, RZ, 0xc0, !PT ;  /* 0x0000003811117812 */ /* 0x000fd600078ec0ff */
[----:B------:R-:W-:-:S05]  /*107d0*/  @!P3 LEA R7, P5, R17, R7, 0x1 ;  /* 0x000000071107b211 */ /* 0x000fca00078a08ff */
[----:B------:R-:W-:-:S05]  /*107e0*/  @!P3 IMAD.X R6, RZ, RZ, R6, P5 ;  /* 0x000000ffff06b224 */ /* 0x000fca00028e0606 */
[----:B------:R-:W-:-:S04]  /*107f0*/  @!P3 LOP3.LUT R7, R7, R6, RZ, 0x3c, !PT ;  /* 0x000000060707b212 */ /* 0x000fc800078e3cff */
[----:B------:R-:W-:-:S04]  /*10800*/  @!P3 LOP3.LUT R6, R7, R6, RZ, 0x3c, !PT ;  /* 0x000000060706b212 */ /* 0x000fc800078e3cff */
[----:B------:R-:W-:-:S05]  /*10810*/  @!P3 LOP3.LUT R7, R7, R6, RZ, 0x3c, !PT ;  /* 0x000000060707b212 */ /* 0x000fca00078e3cff */
[----:B------:R-:W-:Y:S01]  /*10820*/  @!PT LDS RZ, [RZ] ;  /* 0x00000000fffff984 */ /* 0x000fe20000000800 */
[----:B------:R-:W-:Y:S01]  /*10830*/  @!PT LDS RZ, [RZ] ;  /* 0x00000000fffff984 */ /* 0x000fe20000000800 */
[----:B------:R-:W-:Y:S01]  /*10840*/  @!PT LDS RZ, [RZ] ;  /* 0x00000000fffff984 */ /* 0x000fe20000000800 */
[----:B------:R0:W-:Y:S04]  /*10850*/  @!P3 LDGSTS.E.BYPASS.LTC128B.128 [R10+0x10400], desc[UR4][R6.64], !P2 ;  /* 0x10400000060abfae */ /* 0x0001e8000d101d44 */
[----:B------:R0:W-:Y:S04]  /*10860*/  @!P3 LDGSTS.E.BYPASS.LTC128B.128 [R10+0x14400], desc[UR4][R6.64+0x80], !P1 ;  /* 0x14400080060abfae */ /* 0x0001e8000c901d44 */
[----:B------:R0:W-:Y:S01]  /*10870*/  @!P3 LDGSTS.E.BYPASS.LTC128B.128 [R10+0x18400], desc[UR4][R6.64+0x100], !P0 ;  /* 0x18400100060abfae */ /* 0x0001e2000c101d44 */
[----:B------:R-:W-:-:S13]  /*10880*/  ISETP.GE.AND P3, PT, R5, R3, PT ;  /* 0x000000030500720c */ /* 0x000fda0003f66270 */
[----:B0-----:R-:W-:Y:S05]  /*10890*/  WARPSYNC.COLLECTIVE R15, `(.L_x_544) ;  /* 0x000000000f087348 */ /* 0x001fea0003c00000 */
[----:B------:R1:W2:Y:S02]  /*108a0*/  SHFL.IDX P6, R14, R13, R12, R11 ;  /* 0x0000000c0d0e7389 */ /* 0x0002a400000c000b */
[----:B012---:R-:W-:Y:S01]  /*108b0*/  ENDCOLLECTIVE ;  /* 0x000000000000791b */ /* 0x007fe20003800000 */
.L_x_544:
[----:B------:R-:W-:Y:S02]  /*108c0*/  IMAD.MOV.U32 R13, RZ, RZ, R4 ;  /* 0x000000ffff0d7224 */ /* 0x000fe400078e0004 */
[----:B------:R-:W-:-:S07]  /*108d0*/  IMAD.MOV.U32 R9, RZ, RZ, R14 ;  /* 0x000000ffff097224 */ /* 0x000fce00078e000e */
[----:B------:R-:W-:Y:S05]  /*108e0*/  WARPSYNC.COLLECTIVE R15, `(.L_x_545) ;  /* 0x000000000f087348 */ /* 0x000fea0003c00000 */
[----:B------:R0:W1:Y:S02]  /*108f0*/  SHFL.IDX P6, R14, R13, R12, R11 ;  /* 0x0000000c0d0e7389 */ /* 0x00006400000c000b */
[----:B01----:R-:W-:Y:S01]  /*10900*/  ENDCOLLECTIVE ;  /* 0x000000000000791b */ /* 0x003fe20003800000 */
.L_x_545:
[----:B------:R-:W-:Y:S01]  /*10910*/  ULDC.64 UR4, c[0x0][0x208] ;  /* 0x0000820000047ab9 */ /* 0x000fe20000000a00 */
[----:B------:R-:W-:Y:S02]  /*10920*/  IMAD.MOV.U32 R13, RZ, RZ, R0 ;  /* 0x000000ffff0d7224 */ /* 0x000fe400078e0000 */
[----:B------:R-:W-:Y:S01]  /*10930*/  IMAD.MOV.U32 R12, RZ, RZ, 0x2 ;  /* 0x00000002ff0c7424 */ /* 0x000fe200078e00ff */
[----:B------:R-:W-:-:S04]  /*10940*/  MOV R5, R14 ;  /* 0x0000000e00057202 */ /* 0x000fc80000000f00 */
[----:B------:R-:W-:-:S05]  /*10950*/  @!P3 LEA R8, P5, R17, R5, 0x1 ;  /* 0x000000051108b211 */ /* 0x000fca00078a08ff */
[----:B------:R-:W-:Y:S02]  /*10960*/  @!P3 IMAD.X R5, RZ, RZ, R9, P5 ;  /* 0x000000ffff05b224 */ /* 0x000fe400028e0609 */
[----:B------:R-:W-:Y:S02]  /*10970*/  @!P3 IMAD.MOV.U32 R6, RZ, RZ, R8 ;  /* 0x000000ffff06b224 */ /* 0x000fe400078e0008 */
[----:B------:R-:W-:Y:S02]  /*10980*/  @!P3 IMAD.MOV.U32 R7, RZ, RZ, R5 ;  /* 0x000000ffff07b224 */ /* 0x000fe400078e0005 */
[----:B------:R-:W-:-:S03]  /*10990*/  VIADD R5, R2, 0x20 ;  /* 0x0000002002057836 */ /* 0x000fc60000000000 */
        /* <DEDUP_REMOVED lines=10> */
.L_x_546:
[----:B------:R-:W-:Y:S02]  /*10a40*/  IMAD.MOV.U32 R13, RZ, RZ, R4 ;  /* 0x000000ffff0d7224 */ /* 0x000fe400078e0004 */
[----:B------:R-:W-:-:S07]  /*10a50*/  IMAD.MOV.U32 R8, RZ, RZ, R14 ;  /* 0x000000ffff087224 */ /* 0x000fce00078e000e */
[----:B------:R-:W-:Y:S05]  /*10a60*/  WARPSYNC.COLLECTIVE R15, `(.L_x_547) ;  /* 0x000000000f087348 */ /* 0x000fea0003c00000 */
[----:B------:R0:W1:Y:S02]  /*10a70*/  SHFL.IDX P6, R14, R13, R12, R11 ;  /* 0x0000000c0d0e7389 */ /* 0x00006400000c000b */
[----:B01----:R-:W-:Y:S01]  /*10a80*/  ENDCOLLECTIVE ;  /* 0x000000000000791b */ /* 0x003fe20003800000 */
.L_x_547:
[----:B------:R-:W-:Y:S01]  /*10a90*/  ULDC.64 UR4, c[0x0][0x208] ;  /* 0x0000820000047ab9 */ /* 0x000fe20000000a00 */
[----:B------:R-:W-:Y:S02]  /*10aa0*/  IMAD.MOV.U32 R13, RZ, RZ, R0 ;  /* 0x000000ffff0d7224 */ /* 0x000fe400078e0000 */
[----:B------:R-:W-:Y:S01]  /*10ab0*/  IMAD.MOV.U32 R12, RZ, RZ, 0x3 ;  /* 0x00000003ff0c7424 */ /* 0x000fe200078e00ff */
[----:B------:R-:W-:-:S04]  /*10ac0*/  MOV R5, R14 ;  /* 0x0000000e00057202 */ /* 0x000fc80000000f00 */
[----:B------:R-:W-:-:S05]  /*10ad0*/  @!P3 LEA R5, P4, R17, R5, 0x1 ;  /* 0x000000051105b211 */ /* 0x000fca00078808ff */
[----:B------:R-:W-:Y:S01]  /*10ae0*/  @!P3 IMAD.X R6, RZ, RZ, R8, P4 ;  /* 0x000000ffff06b224 */ /* 0x000fe200020e0608 */
[----:B------:R-:W-:-:S03]  /*10af0*/  IADD3 R8, R2, 0x60, RZ ;  /* 0x0000006002087810 */ /* 0x000fc60007ffe0ff */
        /* <DEDUP_REMOVED lines=13> */
.L_x_548:
[----:B------:R-:W-:Y:S02]  /*10bd0*/  IMAD.MOV.U32 R13, RZ, RZ, R4 ;  /* 0x000000ffff0d7224 */ /* 0x000fe400078e0004 */
[----:B------:R-:W-:-:S07]  /*10be0*/  IMAD.MOV.U32 R6, RZ, RZ, R14 ;  /* 0x000000ffff067224 */ /* 0x000fce00078e000e */
[----:B------:R-:W-:Y:S05]  /*10bf0*/  WARPSYNC.COLLECTIVE R15, `(.L_x_549) ;  /* 0x000000000f087348 */ /* 0x000fea0003c00000 */
[----:B------:R0:W1:Y:S02]  /*10c00*/  SHFL.IDX P6, R14, R13, R12, R11 ;  /* 0x0000000c0d0e7389 */ /* 0x00006400000c000b */
[----:B01----:R-:W-:Y:S01]  /*10c10*/  ENDCOLLECTIVE ;  /* 0x000000000000791b */ /* 0x003fe20003800000 */
.L_x_549:
[----:B------:R-:W-:Y:S01]  /*10c20*/  ULDC.64 UR4, c[0x0][0x208] ;  /* 0x0000820000047ab9 */ /* 0x000fe20000000a00 */
[----:B------:R-:W-:Y:S02]  /*10c30*/  IMAD.MOV.U32 R13, RZ, RZ, R0 ;  /* 0x000000ffff0d7224 */ /* 0x000fe400078e0000 */
[----:B------:R-:W-:Y:S01]  /*10c40*/  IMAD.MOV.U32 R12, RZ, RZ, 0x4 ;  /* 0x00000004ff0c7424 */ /* 0x000fe200078e00ff */
[----:B------:R-:W-:-:S04]  /*10c50*/  MOV R5, R14 ;  /* 0x0000000e00057202 */ /* 0x000fc80000000f00 */
[----:B------:R-:W-:-:S05]  /*10c60*/  @!P3 LEA R5, P4, R17, R5, 0x1 ;  /* 0x000000051105b211 */ /* 0x000fca00078808ff */
[----:B------:R-:W-:-:S04]  /*10c70*/  @!P3 IMAD.X R6, RZ, RZ, R6, P4 ;  /* 0x000000ffff06b224 */ /* 0x000fc800020e0606 */
        /* <DEDUP_REMOVED lines=13> */
.L_x_550:
[----:B------:R-:W-:Y:S02]  /*10d50*/  IMAD.MOV.U32 R13, RZ, RZ, R4 ;  /* 0x000000ffff0d7224 */ /* 0x000fe400078e0004 */
[----:B------:R-:W-:-:S07]  /*10d60*/  IMAD.MOV.U32 R6, RZ, RZ, R14 ;  /* 0x000000ffff067224 */ /* 0x000fce00078e000e */
[----:B------:R-:W-:Y:S05]  /*10d70*/  WARPSYNC.COLLECTIVE R15, `(.L_x_551) ;  /* 0x000000000f087348 */ /* 0x000fea0003c00000 */
[----:B------:R0:W1:Y:S02]  /*10d80*/  SHFL.IDX P6, R14, R13, R12, R11 ;  /* 0x0000000c0d0e7389 */ /* 0x00006400000c000b */
[----:B01----:R-:W-:Y:S01]  /*10d90*/  ENDCOLLECTIVE ;  /* 0x000000000000791b */ /* 0x003fe20003800000 */
.L_x_551:
        /* <DEDUP_REMOVED lines=19> */
.L_x_552:
[----:B------:R-:W-:Y:S02]  /*10ed0*/  IMAD.MOV.U32 R13, RZ, RZ, R4 ;  /* 0x000000ffff0d7224 */ /* 0x000fe400078e0004 */
[----:B------:R-:W-:-:S07]  /*10ee0*/  IMAD.MOV.U32 R6, RZ, RZ, R14 ;  /* 0x000000ffff067224 */ /* 0x000fce00078e000e */
[----:B------:R-:W-:Y:S05]  /*10ef0*/  WARPSYNC.COLLECTIVE R15, `(.L_x_553) ;  /* 0x000000000f087348 */ /* 0x000fea0003c00000 */
[----:B------:R0:W1:Y:S02]  /*10f00*/  SHFL.IDX P6, R14, R13, R12, R11 ;  /* 0x0000000c0d0e7389 */ /* 0x00006400000c000b */
[----:B01----:R-:W-:Y:S01]  /*10f10*/  ENDCOLLECTIVE ;  /* 0x000000000000791b */ /* 0x003fe20003800000 */
.L_x_553:
[----:B------:R-:W-:Y:S01]  /*10f20*/  ULDC.64 UR4, c[0x0][0x208] ;  /* 0x0000820000047ab9 */ /* 0x000fe20000000a00 */
[----:B------:R-:W-:Y:S02]  /*10f30*/  IMAD.MOV.U32 R13, RZ, RZ, R0 ;  /* 0x000000ffff0d7224 */ /* 0x000fe400078e0000 */
[----:B------:R-:W-:Y:S01]  /*10f40*/  IMAD.MOV.U32 R12, RZ, RZ, 0x6 ;  /* 0x00000006ff0c7424 */ /* 0x000fe200078e00ff */
[----:B------:R-:W-:-:S04]  /*10f50*/  MOV R5, R14 ;  /* 0x0000000e00057202 */ /* 0x000fc80000000f00 */
[----:B------:R-:W-:-:S05]  /*10f60*/  @!P3 LEA R5, P4, R17, R5, 0x1 ;  /* 0x000000051105b211 */ /* 0x000fca00078808ff */
[----:B------:R-:W-:Y:S01]  /*10f70*/  @!P3 IMAD.X R6, RZ, RZ, R6, P4 ;  /* 0x000000ffff06b224 */ /* 0x000fe200020e0606 */
[----:B------:R-:W-:-:S03]  /*10f80*/  ISETP.GE.AND P4, PT, R8, R3, PT ;  /* 0x000000030800720c */ /* 0x000fc60003f86270 */
[----:B------:R-:W-:Y:S02]  /*10f90*/  @!P3 IMAD.MOV.U32 R7, RZ, RZ, R6 ;  /* 0x000000ffff07b224 */ /* 0x000fe400078e0006 */
[----:B------:R-:W-:-:S05]  /*10fa0*/  @!P3 IMAD.MOV.U32 R6, RZ, RZ, R5 ;  /* 0x000000ffff06b224 */ /* 0x000fca00078e0005 */
[----:B------:R-:W-:Y:S01]  /*10fb0*/  @!PT LDS RZ, [RZ] ;  /* 0x00000000fffff984 */ /* 0x000fe20000000800 */
[----:B------:R-:W-:Y:S01]  /*10fc0*/  @!PT LDS RZ, [RZ] ;  /* 0x00000000fffff984 */ /* 0x000fe20000000800 */
[----:B------:R-:W-:Y:S01]  /*10fd0*/  @!PT LDS RZ, [RZ] ;  /* 0x00000000fffff984 */ /* 0x000fe20000000800 */
[----:B------:R0:W-:Y:S04]  /*10fe0*/  @!P3 LDGSTS.E.BYPASS.LTC128B.128 [R10+0x12c00], desc[UR4][R6.64], !P2 ;  /* 0x12c00000060abfae */ /* 0x0001e8000d101d44 */
[----:B------:R0:W-:Y:S04]  /*10ff0*/  @!P3 LDGSTS.E.BYPASS.LTC128B.128 [R10+0x16c00], desc[UR4][R6.64+0x80], !P1 ;  /* 0x16c00080060abfae */ /* 0x0001e8000c901d44 */
[----:B------:R0:W-:Y:S02]  /*11000*/  @!P3 LDGSTS.E.BYPASS.LTC128B.128 [R10+0x1ac00], desc[UR4][R6.64+0x100], !P0 ;  /* 0x1ac00100060abfae */ /* 0x0001e4000c101d44 */
[----:B0-----:R-:W-:Y:S05]  /*11010*/  WARPSYNC.COLLECTIVE R15, `(.L_x_554) ;  /* 0x000000000f087348 */ /* 0x001fea0003c00000 */
[----:B------:R1:W2:Y:S02]  /*11020*/  SHFL.IDX P6, R14, R13, R12, R11 ;  /* 0x0000000c0d0e7389 */ /* 0x0002a400000c000b */
[----:B012---:R-:W-:Y:S01]  /*11030*/  ENDCOLLECTIVE ;  /* 0x000000000000791b */ /* 0x007fe20003800000 */
.L_x_554:
[----:B------:R-:W-:Y:S02]  /*11040*/  IMAD.MOV.U32 R13, RZ, RZ, R4 ;  /* 0x000000ffff0d7224 */ /* 0x000fe400078e0004 */
[----:B------:R-:W-:-:S07]  /*11050*/  IMAD.MOV.U32 R6, RZ, RZ, R14 ;  /* 0x000000ffff067224 */ /* 0x000fce00078e000e */
[----:B------:R-:W-:Y:S05]  /*11060*/  WARPSYNC.COLLECTIVE R15, `(.L_x_555) ;  /* 0x000000000f087348 */ /* 0x000fea0003c00000 */
[----:B------:R0:W1:Y:S02]  /*11070*/  SHFL.IDX P6, R14, R13, R12, R11 ;  /* 0x0000000c0d0e7389 */ /* 0x00006400000c000b */
[----:B01----:R-:W-:Y:S01]  /*11080*/  ENDCOLLECTIVE ;  /* 0x000000000000791b */ /* 0x003fe20003800000 */
.L_x_555:
[----:B------:R-:W-:Y:S01]  /*11090*/  ULDC.64 UR4, c[0x0][0x208] ;  /* 0x0000820000047ab9 */ /* 0x000fe20000000a00 */
[----:B------:R-:W-:Y:S02]  /*110a0*/  IMAD.MOV.U32 R13, RZ, RZ, R0 ;  /* 0x000000ffff0d7224 */ /* 0x000fe400078e0000 */
[----:B------:R-:W-:Y:S02]  /*110b0*/  IMAD.MOV.U32 R12, RZ, RZ, 0x7 ;  /* 0x00000007ff0c7424 */ /* 0x000fe400078e00ff */
[----:B------:R-:W-:-:S05]  /*110c0*/  IMAD.MOV.U32 R5, RZ, RZ, R14 ;  /* 0x000000ffff057224 */ /* 0x000fca00078e000e */
[----:B------:R-:W-:-:S05]  /*110d0*/  @!P4 LEA R5, P3, R17, R5, 0x1 ;  /* 0x000000051105c211 */ /* 0x000fca00078608ff */
[----:B------:R-:W-:-:S04]  /*110e0*/  @!P4 IMAD.X R6, RZ, RZ, R6, P3 ;  /* 0x000000ffff06c224 */ /* 0x000fc800018e0606 */
        /* <DEDUP_REMOVED lines=11> */
.L_x_556:
[----:B------:R-:W-:Y:S02]  /*111a0*/  IMAD.MOV.U32 R13, RZ, RZ, R4 ;  /* 0x000000ffff0d7224 */ /* 0x000fe400078e0004 */
[----:B------:R-:W-:-:S07]  /*111b0*/  IMAD.MOV.U32 R0, RZ, RZ, R14 ;  /* 0x000000ffff007224 */ /* 0x000fce00078e000e */
[----:B------:R-:W-:Y:S05]  /*111c0*/  WARPSYNC.COLLECTIVE R15, `(.L_x_557) ;  /* 0x000000000f087348 */ /* 0x000fea0003c00000 */
[----:B------:R0:W1:Y:S02]  /*111d0*/  SHFL.IDX P6, R14, R13, R12, R11 ;  /* 0x0000000c0d0e7389 */ /* 0x00006400000c000b */
[----:B01----:R-:W-:Y:S01]  /*111e0*/  ENDCOLLECTIVE ;  /* 0x000000000000791b */ /* 0x003fe20003800000 */
.L_x_557:
[----:B------:R-:W-:Y:S01]  /*111f0*/  IMAD.MOV.U32 R4, RZ, RZ, R14 ;  /* 0x000000ffff047224 */ /* 0x000fe200078e000e */
[----:B------:R-:W-:Y:S06]  /*11200*/  BRA `(.L_x_558) ;  /* 0xffffffb400e47947 */ /* 0x000fec000383ffff */
.L_x_444:
[----:B0-----:R-:W2:Y:S02]  /*11210*/  LDL R2, [R1+0x4] ;  /* 0x0000040001027983 */ /* 0x001ea40000100800 */
[----:B--2---:R0:W1:Y:S02]  /*11220*/  SYNCS.PHASECHK.TRANS64.TRYWAIT P0, [R2+URZ+0x34820], R0 ;  /* 0x03482000020075a7 */ /* 0x004064000800017f */
[----:B-1----:R-:W-:Y:S05]  /*11230*/  @!P0 NANOSLEEP.SYNCS 0x989680 ;  /* 0x009896800000895d */ /* 0x002fea0003900000 */
[----:B------:R-:W1:Y:S02]  /*11240*/  @!P0 SYNCS.PHASECHK.TRANS64 P0, [R2+URZ+0x34820], R0 ;  /* 0x03482000020085a7 */ /* 0x000e64000800007f */
[----:B-1----:R-:W-:Y:S05]  /*11250*/  @!P0 BRA `(.L_x_444) ;  /* 0xfffffffc00ec8947 */ /* 0x002fea000383ffff */
[----:B------:R-:W-:Y:S05]  /*11260*/  BRA `(.L_x_559) ;  /* 0xffffffb8006c7947 */ /* 0x000fea000383ffff */
.L_x_453:
[----:B-1----:R1:W2:Y:S02]  /*11270*/  SYNCS.PHASECHK.TRANS64.TRYWAIT P0, [R3+URZ+0x34840], R2 ;  /* 0x03484002030075a7 */ /* 0x0022a4000800017f */
[----:B--2---:R-:W-:Y:S05]  /*11280*/  @!P0 NANOSLEEP.SYNCS 0x989680 ;  /* 0x009896800000895d */ /* 0x004fea0003900000 */
[----:B------:R-:W2:Y:S02]  /*11290*/  @!P0 SYNCS.PHASECHK.TRANS64 P0, [R3+URZ+0x34840], R2 ;  /* 0x03484002030085a7 */ /* 0x000ea4000800007f */
[----:B--2---:R-:W-:Y:S05]  /*112a0*/  @!P0 BRA `(.L_x_453) ;  /* 0xfffffffc00f08947 */ /* 0x004fea000383ffff */
[----:B------:R-:W-:Y:S05]  /*112b0*/  BRA `(.L_x_560) ;  /* 0xffffffbc003c7947 */ /* 0x000fea000383ffff */
.L_x_460:
[----:B0-----:R0:W1:Y:S02]  /*112c0*/  SYNCS.PHASECHK.TRANS64.TRYWAIT P0, [R3+URZ+0x60], R2 ;  /* 0x00006002030075a7 */ /* 0x001064000800017f */
[----:B-1----:R-:W-:Y:S05]  /*112d0*/  @!P0 NANOSLEEP.SYNCS 0x989680 ;  /* 0x009896800000895d */ /* 0x002fea0003900000 */
[----:B------:R-:W1:Y:S02]  /*112e0*/  @!P0 SYNCS.PHASECHK.TRANS64 P0, [R3+URZ+0x60], R2 ;  /* 0x00006002030085a7 */ /* 0x000e64000800007f */
[----:B-1----:R-:W-:Y:S05]  /*112f0*/  @!P0 BRA `(.L_x_460) ;  /* 0xfffffffc00f08947 */ /* 0x002fea000383ffff */
[----:B------:R-:W-:Y:S05]  /*11300*/  BRA `(.L_x_561) ;  /* 0xffffffc000547947 */ /* 0x000fea000383ffff */
.L_x_469:
[----:B---3--:R3:W4:Y:S02]  /*11310*/  SYNCS.PHASECHK.TRANS64.TRYWAIT P0, [R3+URZ+0x34840], R2 ;  /* 0x03484002030075a7 */ /* 0x008724000800017f */
[----:B----4-:R-:W-:Y:S05]  /*11320*/  @!P0 NANOSLEEP.SYNCS 0x989680 ;  /* 0x009896800000895d */ /* 0x010fea0003900000 */
[----:B------:R-:W4:Y:S02]  /*11330*/  @!P0 SYNCS.PHASECHK.TRANS64 P0, [R3+URZ+0x34840], R2 ;  /* 0x03484002030085a7 */ /* 0x000f24000800007f */
[----:B----4-:R-:W-:Y:S05]  /*11340*/  @!P0 BRA `(.L_x_469) ;  /* 0xfffffffc00f08947 */ /* 0x010fea000383ffff */
[----:B------:R-:W-:Y:S05]  /*11350*/  BRA `(.L_x_562) ;  /* 0xffffffc800007947 */ /* 0x000fea000383ffff */
.L_x_476:
[----:B--2---:R2:W3:Y:S02]  /*11360*/  SYNCS.PHASECHK.TRANS64.TRYWAIT P0, [R2+URZ+0x60], R3 ;  /* 0x00006003020075a7 */ /* 0x0044e4000800017f */
[----:B---3--:R-:W-:Y:S05]  /*11370*/  @!P0 NANOSLEEP.SYNCS 0x989680 ;  /* 0x009896800000895d */ /* 0x008fea0003900000 */
[----:B------:R-:W3:Y:S02]  /*11380*/  @!P0 SYNCS.PHASECHK.TRANS64 P0, [R2+URZ+0x60], R3 ;  /* 0x00006003020085a7 */ /* 0x000ee4000800007f */
[----:B---3--:R-:W-:Y:S05]  /*11390*/  @!P0 BRA `(.L_x_476) ;  /* 0xfffffffc00f08947 */ /* 0x008fea000383ffff */
[----:B------:R-:W-:Y:S05]  /*113a0*/  BRA `(.L_x_563) ;  /* 0xffffffcc00187947 */ /* 0x000fea000383ffff */
.L_x_485:
[----:B----4-:R4:W0:Y:S02]  /*113b0*/  SYNCS.PHASECHK.TRANS64.TRYWAIT P0, [R2+URZ+0x34840], R3 ;  /* 0x03484003020075a7 */ /* 0x010824000800017f */
[----:B0-----:R-:W-:Y:S05]  /*113c0*/  @!P0 NANOSLEEP.SYNCS 0x989680 ;  /* 0x009896800000895d */ /* 0x001fea0003900000 */
[----:B------:R-:W0:Y:S02]  /*113d0*/  @!P0 SYNCS.PHASECHK.TRANS64 P0, [R2+URZ+0x34840], R3 ;  /* 0x03484003020085a7 */ /* 0x000e24000800007f */
[----:B0-----:R-:W-:Y:S05]  /*113e0*/  @!P0 BRA `(.L_x_485) ;  /* 0xfffffffc00f08947 */ /* 0x001fea000383ffff */
[----:B------:R-:W-:Y:S05]  /*113f0*/  BRA `(.L_x_564) ;  /* 0xffffffd000907947 */ /* 0x000fea000383ffff */
.L_x_492:
[----:B--2---:R2:W3:Y:S02]  /*11400*/  SYNCS.PHASECHK.TRANS64.TRYWAIT P0, [R2+URZ+0x60], R5 ;  /* 0x00006005020075a7 */ /* 0x0044e4000800017f */
[----:B---3--:R-:W-:Y:S05]  /*11410*/  @!P0 NANOSLEEP.SYNCS 0x989680 ;  /* 0x009896800000895d */ /* 0x008fea0003900000 */
[----:B------:R-:W3:Y:S02]  /*11420*/  @!P0 SYNCS.PHASECHK.TRANS64 P0, [R2+URZ+0x60], R5 ;  /* 0x00006005020085a7 */ /* 0x000ee4000800007f */
[----:B---3--:R-:W-:Y:S05]  /*11430*/  @!P0 BRA `(.L_x_492) ;  /* 0xfffffffc00f08947 */ /* 0x008fea000383ffff */
[----:B------:R-:W-:Y:S05]  /*11440*/  BRA `(.L_x_565) ;  /* 0xffffffd400a87947 */ /* 0x000fea000383ffff */
.L_x_503:
[----:B0-----:R0:W2:Y:S02]  /*11450*/  SYNCS.PHASECHK.TRANS64.TRYWAIT P0, [R0+URZ+0x34860], R2 ;  /* 0x03486002000075a7 */ /* 0x0010a4000800017f */
[----:B--2---:R-:W-:Y:S05]  /*11460*/  @!P0 NANOSLEEP.SYNCS 0x989680 ;  /* 0x009896800000895d */ /* 0x004fea0003900000 */
[----:B------:R-:W2:Y:S02]  /*11470*/  @!P0 SYNCS.PHASECHK.TRANS64 P0, [R0+URZ+0x34860], R2 ;  /* 0x03486002000085a7 */ /* 0x000ea4000800007f */
[----:B--2---:R-:W-:Y:S05]  /*11480*/  @!P0 BRA `(.L_x_503) ;  /* 0xfffffffc00f08947 */ /* 0x004fea000383ffff */
[----:B------:R-:W-:Y:S05]  /*11490*/  BRA `(.L_x_566) ;  /* 0xffffffdc00047947 */ /* 0x000fea000383ffff */
.L_x_510:
[----:B------:R-:W-:Y:S01]  /*114a0*/  BSSY B0, `(.L_x_567) ;  /* 0x0000008000007945 */ /* 0x000fe20003800000 */
[----:B------:R-:W-:Y:S01]  /*114b0*/  MOV R13, R16 ;  /* 0x00000010000d7202 */ /* 0x000fe20000000f00 */
[----:B------:R-:W-:Y:S02]  /*114c0*/  IMAD.MOV.U32 R12, RZ, RZ, RZ ;  /* 0x000000ffff0c7224 */ /* 0x000fe400078e00ff */
[----:B------:R-:W-:Y:S02]  /*114d0*/  IMAD.MOV.U32 R11, RZ, RZ, 0x1f ;  /* 0x0000001fff0b7424 */ /* 0x000fe400078e00ff */
[----:B------:R-:W-:-:S07]  /*114e0*/  IMAD.MOV.U32 R15, RZ, RZ, -0x1 ;  /* 0xffffffffff0f7424 */ /* 0x000fce00078e00ff */
[----:B-----5:R-:W-:Y:S05]  /*114f0*/  WARPSYNC.COLLECTIVE R15, `(.L_x_568) ;  /* 0x000000000f087348 */ /* 0x020fea0003c00000 */
[----:B------:R0:W1:Y:S02]  /*11500*/  SHFL.IDX P6, R14, R13, R12, R11 ;  /* 0x0000000c0d0e7389 */ /* 0x00006400000c000b */
[----:B01---5:R-:W-:Y:S01]  /*11510*/  ENDCOLLECTIVE ;  /* 0x000000000000791b */ /* 0x023fe20003800000 */
.L_x_568:
[----:B------:R-:W-:Y:S05]  /*11520*/  BSYNC B0 ;  /* 0x0000000000007941 */ /* 0x000fea0003800000 */
.L_x_567:
[----:B------:R-:W-:Y:S02]  /*11530*/  IMAD.MOV.U32 R13, RZ, RZ, R16 ;  /* 0x000000ffff0d7224 */ /* 0x000fe400078e0010 */
[----:B------:R-:W-:Y:S02]  /*11540*/  IMAD.MOV.U32 R12, RZ, RZ, 0x1 ;  /* 0x00000001ff0c7424 */ /* 0x000fe400078e00ff */
[----:B------:R-:W-:Y:S02]  /*11550*/  IMAD.MOV.U32 R11, RZ, RZ, 0x1f ;  /* 0x0000001fff0b7424 */ /* 0x000fe400078e00ff */
[----:B------:R-:W-:Y:S02]  /*11560*/  IMAD.MOV.U32 R15, RZ, RZ, -0x1 ;  /* 0xffffffffff0f7424 */ /* 0x000fe400078e00ff */
[----:B------:R-:W-:Y:S02]  /*11570*/  IMAD.IADD R5, R19, 0x1, R7 ;  /* 0x0000000113057824 */ /* 0x000fe400078e0207 */
[----:B------:R-:W-:-:S07]  /*11580*/  IMAD.MOV.U32 R0, RZ, RZ, R14 ;  /* 0x000000ffff007224 */ /* 0x000fce00078e000e */
[----:B------:R-:W-:Y:S05]  /*11590*/  WARPSYNC.COLLECTIVE R15, `(.L_x_569) ;  /* 0x000000000f087348 */ /* 0x000fea0003c00000 */
[----:B------:R0:W1:Y:S02]  /*115a0*/  SHFL.IDX P6, R14, R13, R12, R11 ;  /* 0x0000000c0d0e7389 */ /* 0x00006400000c000b */
[----:B01----:R-:W-:Y:S01]  /*115b0*/  ENDCOLLECTIVE ;  /* 0x000000000000791b */ /* 0x003fe20003800000 */
.L_x_569:
[----:B------:R-:W-:Y:S01]  /*115c0*/  ULDC UR4, c[0x0][0xc3c] ;  /* 0x00030f0000047ab9 */ /* 0x000fe20000000800 */
[----:B------:R-:W-:Y:S01]  /*115d0*/  ULDC.64 UR6, c[0x0][0x208] ;  /* 0x0000820000067ab9 */ /* 0x000fe20000000a00 */
[----:B------:R-:W-:-:S13]  /*115e0*/  ISETP.GE.OR P1, PT, R5, UR4, !P0 ;  /* 0x0000000405007c0c */ /* 0x000fda000c726670 */
[----:B------:R-:W0:Y:S01]  /*115f0*/  @!P1 LDC.64 R2, c[0x0][0xc80] ;  /* 0x00032000ff029b82 */ /* 0x000e220000000a00 */
[----:B------:R-:W-:Y:S01]  /*11600*/  IMAD.MOV.U32 R11, RZ, RZ, RZ ;  /* 0x000000ffff0b7224 */ /* 0x000fe200078e00ff */
[----:B------:R-:W-:Y:S01]  /*11610*/  MOV R4, R14 ;  /* 0x0000000e00047202 */ /* 0x000fe20000000f00 */
[----:B0-----:R-:W-:-:S06]  /*11620*/  @!P1 IMAD.WIDE R2, R5, 0x4, R2 ;  /* 0x0000000405029825 */ /* 0x001fcc00078e0202 */
[----:B------:R0:W2:Y:S01]  /*11630*/  @!P1 LDG.E R3, desc[UR6][R2.64] ;  /* 0x0000000602039981 */ /* 0x0000a2000c1e1900 */
[C---:B------:R-:W-:Y:S02]  /*11640*/  ISETP.GE.U32.AND P2, PT, R7.reuse, 0x2, PT ;  /* 0x000000020700780c */ /* 0x040fe40003f46070 */
[C---:B------:R-:W-:Y:S02]  /*11650*/  ISETP.GE.U32.AND P3, PT, R7.reuse, 0x4, PT ;  /* 0x000000040700780c */ /* 0x040fe40003f66070 */
[C---:B------:R-:W-:Y:S02]  /*11660*/  ISETP.GE.U32.AND P4, PT, R7.reuse, 0x8, PT ;  /* 0x000000080700780c */ /* 0x040fe40003f86070 */
[C---:B------:R-:W-:Y:S01]  /*11670*/  ISETP.GE.U32.AND P5, PT, R7.reuse, 0x10, PT ;  /* 0x000000100700780c */ /* 0x040fe20003fa6070 */
[----:B0-----:R-:W-:Y:S02]  /*11680*/  IMAD.MOV.U32 R2, RZ, RZ, RZ ;  /* 0x000000ffff027224 */ /* 0x001fe400078e00ff */
[----:B--2---:R-:W-:Y:S01]  /*11690*/  @!P1 IMAD.MOV.U32 R2, RZ, RZ, R3 ;  /* 0x000000ffff029224 */ /* 0x004fe200078e0003 */
[----:B------:R-:W-:-:S03]  /*116a0*/  ISETP.NE.AND P1, PT, R7, RZ, PT ;  /* 0x000000ff0700720c */ /* 0x000fc60003f25270 */
[----:B------:R-:W-:-:S10]  /*116b0*/  IMAD.MOV.U32 R13, RZ, RZ, R2 ;  /* 0x000000ffff0d7224 */ /* 0x000fd400078e0002 */
[----:B------:R-:W-:Y:S05]  /*116c0*/  WARPSYNC.COLLECTIVE R15, `(.L_x_570) ;  /* 0x000000000f087348 */ /* 0x000fea0003c00000 */
[----:B------:R0:W1:Y:S02]  /*116d0*/  SHFL.UP P6, R14, R13, R12, R11 ;  /* 0x0400000c0d0e7389 */ /* 0x00006400000c000b */
[----:B01----:R-:W-:Y:S01]  /*116e0*/  ENDCOLLECTIVE ;  /* 0x000000000000791b */ /* 0x003fe20003800000 */
.L_x_570:
[----:B------:R-:W-:Y:S01]  /*116f0*/  MOV R12, 0x2 ;  /* 0x00000002000c7802 */ /* 0x000fe20000000f00 */
[----:B------:R-:W-:-:S05]  /*11700*/  IMAD.MOV.U32 R3, RZ, RZ, R14 ;  /* 0x000000ffff037224 */ /* 0x000fca00078e000e */
[----:B------:R-:W-:-:S05]  /*11710*/  SEL R5, R3, RZ, P1 ;  /* 0x000000ff03057207 */ /* 0x000fca0000800000 */
[----:B------:R-:W-:-:S04]  /*11720*/  IMAD.IADD R3, R2, 0x1, R5 ;  /* 0x0000000102037824 */ /* 0x000fc800078e0205 */
[----:B------:R-:W-:-:S07]  /*11730*/  IMAD.MOV.U32 R13, RZ, RZ, R3 ;  /* 0x000000ffff0d7224 */ /* 0x000fce00078e0003 */
[----:B------:R-:W-:Y:S05]  /*11740*/  WARPSYNC.COLLECTIVE R15, `(.L_x_571) ;  /* 0x000000000f087348 */ /* 0x000fea0003c00000 */
[----:B------:R0:W1:Y:S02]  /*11750*/  SHFL.UP P6, R14, R13, R12, R11 ;  /* 0x0400000c0d0e7389 */ /* 0x00006400000c000b */
[----:B01----:R-:W-:Y:S01]  /*11760*/  ENDCOLLECTIVE ;  /* 0x000000000000791b */ /* 0x003fe20003800000 */
.L_x_571:
[----:B------:R-:W-:Y:S02]  /*11770*/  IMAD.MOV.U32 R12, RZ, RZ, 0x4 ;  /* 0x00000004ff0c7424 */ /* 0x000fe400078e00ff */
[----:B------:R-:W-:-:S05]  /*11780*/  IMAD.MOV.U32 R5, RZ, RZ, R14 ;  /* 0x000000ffff057224 */ /* 0x000fca00078e000e */
[----:B------:R-:W-:-:S05]  /*11790*/  SEL R5, R5, RZ, P2 ;  /* 0x000000ff05057207 */ /* 0x000fca0001000000 */
[----:B------:R-:W-:-:S04]  /*117a0*/  IMAD.IADD R3, R3, 0x1, R5 ;  /* 0x0000000103037824 */ /* 0x000fc800078e0205 */
[----:B------:R-:W-:-:S07]  /*117b0*/  IMAD.MOV.U32 R13, RZ, RZ, R3 ;  /* 0x000000ffff0d7224 */ /* 0x000fce00078e0003 */
[----:B------:R-:W-:Y:S05]  /*117c0*/  WARPSYNC.COLLECTIVE R15, `(.L_x_572) ;  /* 0x000000000f087348 */ /* 0x000fea0003c00000 */
[----:B------:R0:W1:Y:S02]  /*117d0*/  SHFL.UP P6, R14, R13, R12, R11 ;  /* 0x0400000c0d0e7389 */ /* 0x00006400000c000b */
[----:B01----:R-:W-:Y:S01]  /*117e0*/  ENDCOLLECTIVE ;  /* 0x000000000000791b */ /* 0x003fe20003800000 */
.L_x_572:
        /* <DEDUP_REMOVED lines=8> */
.L_x_573:
[----:B------:R-:W-:Y:S01]  /*11870*/  IMAD.MOV.U32 R12, RZ, RZ, 0x10 ;  /* 0x00000010ff0c7424 */ /* 0x000fe200078e00ff */
[----:B------:R-:W-:-:S04]  /*11880*/  MOV R5, R14 ;  /* 0x0000000e00057202 */ /* 0x000fc80000000f00 */
[----:B------:R-:W-:-:S05]  /*11890*/  SEL R5, R5, RZ, P4 ;  /* 0x000000ff05057207 */ /* 0x000fca0002000000 */
[----:B------:R-:W-:-:S04]  /*118a0*/  IMAD.IADD R3, R3, 0x1, R5 ;  /* 0x0000000103037824 */ /* 0x000fc800078e0205 */
[----:B------:R-:W-:-:S07]  /*118b0*/  IMAD.MOV.U32 R13, RZ, RZ, R3 ;  /* 0x000000ffff0d7224 */ /* 0x000fce00078e0003 */
[----:B------:R-:W-:Y:S05]  /*118c0*/  WARPSYNC.COLLECTIVE R15, `(.L_x_574) ;  /* 0x000000000f087348 */ /* 0x000fea0003c00000 */
[----:B------:R0:W1:Y:S02]  /*118d0*/  SHFL.UP P6, R14, R13, R12, R11 ;  /* 0x0400000c0d0e7389 */ /* 0x00006400000c000b */
[----:B01----:R-:W-:Y:S01]  /*118e0*/  ENDCOLLECTIVE ;  /* 0x000000000000791b */ /* 0x003fe20003800000 */
.L_x_574:
[----:B------:R-:W-:Y:S02]  /*118f0*/  IMAD.MOV.U32 R12, RZ, RZ, 0x1f ;  /* 0x0000001fff0c7424 */ /* 0x000fe400078e00ff */
[----:B------:R-:W-:Y:S02]  /*11900*/  IMAD.MOV.U32 R11, RZ, RZ, 0x1f ;  /* 0x0000001fff0b7424 */ /* 0x000fe400078e00ff */
[----:B------:R-:W-:-:S05]  /*11910*/  IMAD.MOV.U32 R5, RZ, RZ, R14 ;  /* 0x000000ffff057224 */ /* 0x000fca00078e000e */
[----:B------:R-:W-:-:S05]  /*11920*/  SEL R5, R5, RZ, P5 ;  /* 0x000000ff05057207 */ /* 0x000fca0002800000 */
[----:B------:R-:W-:-:S04]  /*11930*/  IMAD.IADD R3, R3, 0x1, R5 ;  /* 0x0000000103037824 */ /* 0x000fc800078e0205 */
[----:B------:R-:W-:-:S07]  /*11940*/  IMAD.MOV.U32 R13, RZ, RZ, R3 ;  /* 0x000000ffff0d7224 */ /* 0x000fce00078e0003 */
[----:B------:R-:W-:Y:S05]  /*11950*/  WARPSYNC.COLLECTIVE R15, `(.L_x_575) ;  /* 0x000000000f087348 */ /* 0x000fea0003c00000 */
[----:B------:R0:W1:Y:S02]  /*11960*/  SHFL.IDX P6, R14, R13, R12, R11 ;  /* 0x0000000c0d0e7389 */ /* 0x00006400000c000b */
[----:B01----:R-:W-:Y:S01]  /*11970*/  ENDCOLLECTIVE ;  /* 0x000000000000791b */ /* 0x003fe20003800000 */
.L_x_575:
[----:B------:R-:W-:Y:S01]  /*11980*/  MOV R6, R14 ;  /* 0x0000000e00067202 */ /* 0x000fe20000000f00 */
[----:B------:R-:W-:Y:S06]  /*11990*/  BRA `(.L_x_576) ;  /* 0xffffffdc00887947 */ /* 0x000fec000383ffff */
.L_x_515:
[----:B------:R-:W-:Y:S01]  /*119a0*/  BSSY B0, `(.L_x_577) ;  /* 0x0000008000007945 */ /* 0x000fe20003800000 */
[----:B-----5:R-:W-:Y:S02]  /*119b0*/  IMAD.MOV.U32 R13, RZ, RZ, R2 ;  /* 0x000000ffff0d7224 */ /* 0x020fe400078e0002 */
[----:B------:R-:W-:Y:S02]  /*119c0*/  IMAD.MOV.U32 R12, RZ, RZ, 0x1 ;  /* 0x00000001ff0c7424 */ /* 0x000fe400078e00ff */
[----:B------:R-:W-:Y:S02]  /*119d0*/  IMAD.MOV.U32 R11, RZ, RZ, RZ ;  /* 0x000000ffff0b7224 */ /* 0x000fe400078e00ff */
[----:B------:R-:W-:-:S07]  /*119e0*/  IMAD.MOV.U32 R15, RZ, RZ, -0x1 ;  /* 0xffffffffff0f7424 */ /* 0x000fce00078e00ff */
[----:B0-----:R-:W-:Y:S05]  /*119f0*/  WARPSYNC.COLLECTIVE R15, `(.L_x_578) ;  /* 0x000000000f087348 */ /* 0x001fea0003c00000 */
[----:B------:R1:W2:Y:S02]  /*11a00*/  SHFL.UP P6, R14, R13, R12, R11 ;  /* 0x0400000c0d0e7389 */ /* 0x0002a400000c000b */
[----:B012---:R-:W-:Y:S01]  /*11a10*/  ENDCOLLECTIVE ;  /* 0x000000000000791b */ /* 0x007fe20003800000 */
.L_x_578:
[----:B------:R-:W-:Y:S05]  /*11a20*/  BSYNC B0 ;  /* 0x0000000000007941 */ /* 0x000fea0003800000 */
.L_x_577:
[----:B------:R-:W-:Y:S01]  /*11a30*/  SEL R3, R14, RZ, P1 ;  /* 0x000000ff0e037207 */ /* 0x000fe20000800000 */
[----:B------:R-:W-:Y:S01]  /*11a40*/  IMAD.MOV.U32 R12, RZ, RZ, 0x2 ;  /* 0x00000002ff0c7424 */ /* 0x000fe200078e00ff */
[----:B------:R-:W-:Y:S01]  /*11a50*/  MOV R15, 0xffffffff ;  /* 0xffffffff000f7802 */ /* 0x000fe20000000f00 */
[----:B------:R-:W-:Y:S02]  /*11a60*/  IMAD.MOV.U32 R11, RZ, RZ, RZ ;  /* 0x000000ffff0b7224 */ /* 0x000fe400078e00ff */
[----:B------:R-:W-:-:S04]  /*11a70*/  IMAD.IADD R3, R2, 0x1, R3 ;  /* 0x0000000102037824 */ /* 0x000fc800078e0203 */
[----:B------:R-:W-:-:S07]  /*11a80*/  IMAD.MOV.U32 R13, RZ, RZ, R3 ;  /* 0x000000ffff0d7224 */ /* 0x000fce00078e0003 */
[----:B------:R-:W-:Y:S05]  /*11a90*/  WARPSYNC.COLLECTIVE R15, `(.L_x_579) ;  /* 0x000000000f087348 */ /* 0x000fea0003c00000 */
[----:B------:R0:W1:Y:S02]  /*11aa0*/  SHFL.UP P6, R14, R13, R12, R11 ;  /* 0x0400000c0d0e7389 */ /* 0x00006400000c000b */
[----:B01----:R-:W-:Y:S01]  /*11ab0*/  ENDCOLLECTIVE ;  /* 0x000000000000791b */ /* 0x003fe20003800000 */
.L_x_579:
        /* <DEDUP_REMOVED lines=8> */
.L_x_580:
        /* <DEDUP_REMOVED lines=8> */
.L_x_581:
        /* <DEDUP_REMOVED lines=8> */
.L_x_582:
        /* <DEDUP_REMOVED lines=9> */
.L_x_583:
[----:B------:R-:W-:Y:S01]  /*11cd0*/  MOV R6, R14 ;  /* 0x0000000e00067202 */ /* 0x000fe20000000f00 */
[----:B------:R-:W-:Y:S06]  /*11ce0*/  BRA `(.L_x_584) ;  /* 0xffffffdc00547947 */ /* 0x000fec000383ffff */
.L_x_517:
[----:B------:R-:W-:Y:S01]  /*11cf0*/  BSSY B0, `(.L_x_585) ;  /* 0x0000006000007945 */ /* 0x000fe20003800000 */
[----:B------:R-:W-:Y:S01]  /*11d00*/  PLOP3.LUT P6, PT, P6, PT, PT, 0x8, 0x0 ;  /* 0x000000000000781c */ /* 0x000fe200037ce170 */
[----:B------:R-:W-:-:S12]  /*11d10*/  IMAD.MOV.U32 R15, RZ, RZ, -0x1 ;  /* 0xffffffffff0f7424 */ /* 0x000fd800078e00ff */
[----:B0----5:R-:W-:Y:S05]  /*11d20*/  WARPSYNC.COLLECTIVE R15, `(.L_x_586) ;  /* 0x000000000f087348 */ /* 0x021fea0003c00000 */
[----:B------:R-:W-:Y:S01]  /*11d30*/  VOTE.ANY R14, PT, P6 ;  /* 0x00000000000e7806 */ /* 0x000fe200030e0100 */
[----:B0----5:R-:W-:Y:S06]  /*11d40*/  ENDCOLLECTIVE ;  /* 0x000000000000791b */ /* 0x021fec0003800000 */
.L_x_586:
[----:B------:R-:W-:Y:S05]  /*11d50*/  BSYNC B0 ;  /* 0x0000000000007941 */ /* 0x000fea0003800000 */
.L_x_585:
[----:B------:R-:W-:Y:S02]  /*11d60*/  IMAD.MOV.U32 R5, RZ, RZ, R14 ;  /* 0x000000ffff057224 */ /* 0x000fe400078e000e */
[----:B------:R-:W-:Y:S02]  /*11d70*/  IMAD.MOV.U32 R13, RZ, RZ, R2 ;  /* 0x000000ffff0d7224 */ /* 0x000fe400078e0002 */
[----:B------:R-:W0:Y:S01]  /*11d80*/  POPC R4, R5 ;  /* 0x0000000500047309 */ /* 0x000e220000000000 */
[----:B------:R-:W-:Y:S02]  /*11d90*/  IMAD.MOV.U32 R11, RZ, RZ, 0x1f ;  /* 0x0000001fff0b7424 */ /* 0x000fe400078e00ff */
[----:B------:R-:W-:Y:S02]  /*11da0*/  IMAD.MOV.U32 R15, RZ, RZ, -0x1 ;  /* 0xffffffffff0f7424 */ /* 0x000fe400078e00ff */
[----:B0-----:R-:W-:-:S07]  /*11db0*/  IMAD.MOV.U32 R12, RZ, RZ, R4 ;  /* 0x000000ffff0c7224 */ /* 0x001fce00078e0004 */
[----:B------:R-:W-:Y:S05]  /*11dc0*/  WARPSYNC.COLLECTIVE R15, `(.L_x_587) ;  /* 0x000000000f087348 */ /* 0x000fea0003c00000 */
[----:B------:R0:W1:Y:S02]  /*11dd0*/  SHFL.IDX P6, R14, R13, R12, R11 ;  /* 0x0000000c0d0e7389 */ /* 0x00006400000c000b */
[----:B01----:R-:W-:Y:S01]  /*11de0*/  ENDCOLLECTIVE ;  /* 0x000000000000791b */ /* 0x003fe20003800000 */
.L_x_587:
[----:B------:R-:W-:Y:S01]  /*11df0*/  IMAD.MOV.U32 R17, RZ, RZ, R14 ;  /* 0x000000ffff117224 */ /* 0x000fe200078e000e */
[----:B------:R-:W-:Y:S06]  /*11e00*/  BRA `(.L_x_588) ;  /* 0xffffffdc00447947 */ /* 0x000fec000383ffff */
.L_x_519:
[----:B------:R-:W-:Y:S01]  /*11e10*/  BSSY B0, `(.L_x_589) ;  /* 0x0000007000007945 */ /* 0x000fe20003800000 */
[----:B------:R-:W-:Y:S01]  /*11e20*/  IMAD.MOV.U32 R13, RZ, RZ, R3 ;  /* 0x000000ffff0d7224 */ /* 0x000fe200078e0003 */
[----:B------:R-:W-:Y:S01]  /*11e30*/  MOV R11, 0x1f ;  /* 0x0000001f000b7802 */ /* 0x000fe20000000f00 */
[----:B------:R-:W-:-:S07]  /*11e40*/  IMAD.MOV.U32 R15, RZ, RZ, -0x1 ;  /* 0xffffffffff0f7424 */ /* 0x000fce00078e00ff */
[----:B0-2--5:R-:W-:Y:S05]  /*11e50*/  WARPSYNC.COLLECTIVE R15, `(.L_x_590) ;  /* 0x000000000f087348 */ /* 0x025fea0003c00000 */
[----:B------:R1:W3:Y:S02]  /*11e60*/  SHFL.IDX P6, R14, R13, R12, R11 ;  /* 0x0000000c0d0e7389 */ /* 0x0002e400000c000b */
[----:B0123-5:R-:W-:Y:S01]  /*11e70*/  ENDCOLLECTIVE ;  /* 0x000000000000791b */ /* 0x02ffe20003800000 */
.L_x_590:
[----:B------:R-:W-:Y:S05]  /*11e80*/  BSYNC B0 ;  /* 0x0000000000007941 */ /* 0x000fea0003800000 */
.L_x_589:
[----:B------:R-:W-:Y:S01]  /*11e90*/  IMAD.MOV.U32 R2, RZ, RZ, R14 ;  /* 0x000000ffff027224 */ /* 0x000fe200078e000e */
[----:B------:R-:W-:Y:S06]  /*11ea0*/  BRA `(.L_x_518) ;  /* 0xffffffdc00387947 */ /* 0x000fec000383ffff */
.L_x_523:
[----:B0-----:R0:W2:Y:S02]  /*11eb0*/  SYNCS.PHASECHK.TRANS64.TRYWAIT P0, [R0+URZ+0x34820], R3 ;  /* 0x03482003000075a7 */ /* 0x0010a4000800017f */
[----:B--2---:R-:W-:Y:S05]  /*11ec0*/  @!P0 NANOSLEEP.SYNCS 0x989680 ;  /* 0x009896800000895d */ /* 0x004fea0003900000 */
[----:B------:R-:W2:Y:S02]  /*11ed0*/  @!P0 SYNCS.PHASECHK.TRANS64 P0, [R0+URZ+0x34820], R3 ;  /* 0x03482003000085a7 */ /* 0x000ea4000800007f */
[----:B--2---:R-:W-:Y:S05]  /*11ee0*/  @!P0 BRA `(.L_x_523) ;  /* 0xfffffffc00f08947 */ /* 0x004fea000383ffff */
[----:B------:R-:W-:Y:S05]  /*11ef0*/  BRA `(.L_x_591) ;  /* 0xffffffe0002c7947 */ /* 0x000fea000383ffff */
.L_x_524:
        /* <DEDUP_REMOVED lines=8> */
[----:B01--45:R-:W-:Y:S05]  /*11f80*/  WARPSYNC.COLLECTIVE R15, `(.L_x_593) ;  /* 0x000000000f087348 */ /* 0x033fea0003c00000 */
[----:B------:R2:W3:Y:S02]  /*11f90*/  SHFL.IDX P6, R14, R13, R12, R11 ;  /* 0x0000000c0d0e7389 */ /* 0x0004e400000c000b */
[----:B012345:R-:W-:Y:S01]  /*11fa0*/  ENDCOLLECTIVE ;  /* 0x000000000000791b */ /* 0x03ffe20003800000 */
.L_x_593:
[----:B------:R-:W-:Y:S05]  /*11fb0*/  BSYNC B0 ;  /* 0x0000000000007941 */ /* 0x000fea0003800000 */
.L_x_592:
[----:B------:R-:W-:Y:S05]  /*11fc0*/  BRA `(.L_x_594) ;  /* 0xffffffe000147947 */ /* 0x000fea000383ffff */
.L_x_527:
[----:B------:R-:W-:Y:S01]  /*11fd0*/  BSSY B1, `(.L_x_595) ;  /* 0x0000006000017945 */ /* 0x000fe20003800000 */
[----:B------:R-:W-:-:S07]  /*11fe0*/  IMAD.MOV.U32 R15, RZ, RZ, -0x1 ;  /* 0xffffffffff0f7424 */ /* 0x000fce00078e00ff */
[----:B012-45:R-:W-:Y:S05]  /*11ff0*/  WARPSYNC.COLLECTIVE R15, `(.L_x_596) ;  /* 0x000000000f0c7348 */ /* 0x037fea0003c00000 */
[----:B------:R-:W-:Y:S02]  /*12000*/  ELECT P6, UR62, PT ;  /* 0x00000000003e782f */ /* 0x000fe400038c0000 */
[----:B------:R-:W-:Y:S01]  /*12010*/  MOV R14, UR62 ;  /* 0x0000003e000e7c02 */ /* 0x000fe20008000f00 */
[----:B012-45:R-:W-:Y:S10]  /*12020*/  ENDCOLLECTIVE ;  /* 0x000000000000791b */ /* 0x037ff40003800000 */
.L_x_596:
[----:B------:R-:W-:Y:S05]  /*12030*/  BSYNC B1 ;  /* 0x0000000000017941 */ /* 0x000fea0003800000 */
.L_x_595:
[----:B------:R-:W-:Y:S05]  /*12040*/  BRA `(.L_x_597) ;  /* 0xffffffe0000c7947 */ /* 0x000fea000383ffff */
.L_x_529:
[----:B0-----:R0:W1:Y:S02]  /*12050*/  SYNCS.PHASECHK.TRANS64.TRYWAIT P0, [R6+URZ], R5 ;  /* 0x00000005060075a7 */ /* 0x001064000800017f */
[----:B-1----:R-:W-:Y:S05]  /*12060*/  @!P0 NANOSLEEP.SYNCS 0x989680 ;  /* 0x009896800000895d */ /* 0x002fea0003900000 */
[----:B------:R-:W1:Y:S02]  /*12070*/  @!P0 SYNCS.PHASECHK.TRANS64 P0, [R6+URZ], R5 ;  /* 0x00000005060085a7 */ /* 0x000e64000800007f */
[----:B-1----:R-:W-:Y:S05]  /*12080*/  @!P0 BRA `(.L_x_529) ;  /* 0xfffffffc00f08947 */ /* 0x002fea000383ffff */
[----:B------:R-:W-:Y:S05]  /*12090*/  BRA `(.L_x_598) ;  /* 0xffffffe000507947 */ /* 0x000fea000383ffff */
.L_x_530:
[----:B-1----:R1:W2:Y:S02]  /*120a0*/  SYNCS.PHASECHK.TRANS64.TRYWAIT P0, [R7+URZ], R2 ;  /* 0x00000002070075a7 */ /* 0x0022a4000800017f */
[----:B--2---:R-:W-:Y:S05]  /*120b0*/  @!P0 NANOSLEEP.SYNCS 0x989680 ;  /* 0x009896800000895d */ /* 0x004fea0003900000 */
[----:B------:R-:W2:Y:S02]  /*120c0*/  @!P0 SYNCS.PHASECHK.TRANS64 P0, [R7+URZ], R2 ;  /* 0x00000002070085a7 */ /* 0x000ea4000800007f */
[----:B--2---:R-:W-:Y:S05]  /*120d0*/  @!P0 BRA `(.L_x_530) ;  /* 0xfffffffc00f08947 */ /* 0x004fea000383ffff */
[----:B------:R-:W-:Y:S05]  /*120e0*/  BRA `(.L_x_599) ;  /* 0xffffffe000447947 */ /* 0x000fea000383ffff */
.L_x_532:
[----:B--2---:R2:W3:Y:S02]  /*120f0*/  SYNCS.PHASECHK.TRANS64.TRYWAIT P0, [R4+URZ], R5 ;  /* 0x00000005040075a7 */ /* 0x0044e4000800017f */
[----:B---3--:R-:W-:Y:S05]  /*12100*/  @!P0 NANOSLEEP.SYNCS 0x989680 ;  /* 0x009896800000895d */ /* 0x008fea0003900000 */
[----:B------:R-:W3:Y:S02]  /*12110*/  @!P0 SYNCS.PHASECHK.TRANS64 P0, [R4+URZ], R5 ;  /* 0x00000005040085a7 */ /* 0x000ee4000800007f */
[----:B---3--:R-:W-:Y:S05]  /*12120*/  @!P0 BRA `(.L_x_532) ;  /* 0xfffffffc00f08947 */ /* 0x008fea000383ffff */
[----:B------:R-:W-:Y:S05]  /*12130*/  BRA `(.L_x_600) ;  /* 0xffffffe0004c7947 */ /* 0x000fea000383ffff */
.L_x_601:
        /* <DEDUP_REMOVED lines=12> */
.L_x_15276:


//--------------------- .text._ZN7cutlass13device_kernelIN5flash11enable_sm90INS1_16FlashAttnFwdSm90INS1_25CollectiveMainloopFwdSm90ILi2EN4cute5tupleIJNS5_1CILi1EEES8_S8_EEENS6_IJNS7_ILi128EEESA_NS7_ILi192EEEEEELi128ENS_6half_tEfNS_4arch4Sm90ELb0ELb0ELb1ELb1ELb0ELb1ELb0ELb1ELb1ELb1ELb0ELb0EEENS1_21CollectiveEpilogueFwdINS6_IJSA_SA_SA_EEES9_SD_SF_Li256ELb1ELb1ELb0ELb0EEENS1_36VarlenDynamicPersistentTileSchedulerILi128ELi128ELi256ELi128ELb0ELb1ELb1ELb0ELb1ELb1EEEEEEEEEvNT_6ParamsE --------------------------
	.section	.text._ZN7cutlass13device_kernelIN5flash11enable_sm90INS1_16FlashAttnFwdSm90INS1_25CollectiveMainloopFwdSm90ILi2EN4cute5tupleIJNS5_1CILi1EEES8_S8_EEENS6_IJNS7_ILi128EEESA_NS7_ILi192EEEEEELi128ENS_6half_tEfNS_4arch4Sm90ELb0ELb0ELb1ELb1ELb0ELb1ELb0ELb1ELb1ELb1ELb0ELb0EEENS1_21CollectiveEpilogueFwdINS6_IJSA_SA_SA_EEES9_SD_SF_Li256ELb1ELb1ELb0ELb0EEENS1_36VarlenDynamicPersistentTileSchedulerILi128ELi128ELi256ELi128ELb0ELb1ELb1ELb0ELb1ELb1EEEEEEEEEvNT_6ParamsE,"ax",@progbits
	.align	128
.text._ZN7cutlass13device_kernelIN5flash11enable_sm90INS1_16FlashAttnFwdSm90INS1_25CollectiveMainloopFwdSm90ILi2EN4cute5tupleIJNS5_1CILi1EEES8_S8_EEENS6_IJNS7_ILi128EEESA_NS7_ILi192EEEEEELi128ENS_6half_tEfNS_4arch4Sm90ELb0ELb0ELb1ELb1ELb0ELb1ELb0ELb1ELb1ELb1ELb0ELb0EEENS1_21CollectiveEpilogueFwdINS6_IJSA_SA_SA_EEES9_SD_SF_Li256ELb1ELb1ELb0ELb0EEENS1_36VarlenDynamicPersistentTileSchedulerILi128ELi128ELi256ELi128ELb0ELb1ELb1ELb0ELb1ELb1EEEEEEEEEvNT_6ParamsE:
        .type           _ZN7cutlass13device_kernelIN5flash11enable_sm90INS1_16FlashAttnFwdSm90INS1_25CollectiveMainloopFwdSm90ILi2EN4cute5tupleIJNS5_1CILi1EEES8_S8_EEENS6_IJNS7_ILi128EEESA_NS7_ILi192EEEEEELi128ENS_6half_tEfNS_4arch4Sm90ELb0ELb0ELb1ELb1ELb0ELb1ELb0ELb1ELb1ELb1ELb0ELb0EEENS1_21CollectiveEpilogueFwdINS6_IJSA_SA_SA_EEES9_SD_SF_Li256ELb1ELb1ELb0ELb0EEENS1_36VarlenDynamicPersistentTileSchedulerILi128ELi128ELi256ELi128ELb0ELb1ELb1ELb0ELb1ELb1EEEEEEEEEvNT_6ParamsE,@function
        .size           _ZN7cutlass13device_kernelIN5flash11enable_sm90INS1_16FlashAttnFwdSm90INS1_25CollectiveMainloopFwdSm90ILi2EN4cute5tupleIJNS5_1CILi1EEES8_S8_EEENS6_IJNS7_ILi128EEESA_NS7_ILi192EEEEEELi128ENS_6half_tEfNS_4arch4Sm90ELb0ELb0ELb1ELb1ELb0ELb1ELb0ELb1ELb1ELb1ELb0ELb0EEENS1_21CollectiveEpilogueFwdINS6_IJSA_SA_SA_EEES9_SD_SF_Li256ELb1ELb1ELb0ELb0EEENS1_36VarlenDynamicPersistentTileSchedulerILi128ELi128ELi256ELi128ELb0ELb1ELb1ELb0ELb1ELb1EEEEEEEEEvNT_6ParamsE,(.L_x_15277 - _ZN7cutlass13device_kernelIN5flash11enable_sm90INS1_16FlashAttnFwdSm90INS1_25CollectiveMainloopFwdSm90ILi2EN4cute5tupleIJNS5_1CILi1EEES8_S8_EEENS6_IJNS7_ILi128EEESA_NS7_ILi192EEEEEELi128ENS_6half_tEfNS_4arch4Sm90ELb0ELb0ELb1ELb1ELb0ELb1ELb0ELb1ELb1ELb1ELb0ELb0EEENS1_21CollectiveEpilogueFwdINS6_IJSA_SA_SA_EEES9_SD_SF_Li256ELb1ELb1ELb0ELb0EEENS1_36VarlenDynamicPersistentTileSchedulerILi128ELi128ELi256ELi128ELb0ELb1ELb1ELb0ELb1ELb1EEEEEEEEEvNT_6ParamsE)
        .other          _ZN7cutlass13device_kernelIN5flash11enable_sm90INS1_16FlashAttnFwdSm90INS1_25CollectiveMainloopFwdSm90ILi2EN4cute5tupleIJNS5_1CILi1EEES8_S8_EEENS6_IJNS7_ILi128EEESA_NS7_ILi192EEEEEELi128ENS_6half_tEfNS_4arch4Sm90ELb0ELb0ELb1ELb1ELb0ELb1ELb0ELb1ELb1ELb1ELb0ELb0EEENS1_21CollectiveEpilogueFwdINS6_IJSA_SA_SA_EEES9_SD_SF_Li256ELb1ELb1ELb0ELb0EEENS1_36VarlenDynamicPersistentTileSchedulerILi128ELi128ELi256ELi128ELb0ELb1ELb1ELb0ELb1ELb1EEEEEEEEEvNT_6ParamsE,@"STO_CUDA_ENTRY STV_DEFAULT"
_ZN7cutlass13device_kernelIN5flash11enable_sm90INS1_16FlashAttnFwdSm90INS1_25CollectiveMainloopFwdSm90ILi2EN4cute5tupleIJNS5_1CILi1EEES8_S8_EEENS6_IJNS7_ILi128EEESA_NS7_ILi192EEEEEELi128ENS_6half_tEfNS_4arch4Sm90ELb0ELb0ELb1ELb1ELb0ELb1ELb0ELb1ELb1ELb1ELb0ELb0EEENS1_21CollectiveEpilogueFwdINS6_IJSA_SA_SA_EEES9_SD_SF_Li256ELb1ELb1ELb0ELb0EEENS1_36VarlenDynamicPersistentTileSchedulerILi128ELi128ELi256ELi128ELb0ELb1ELb1ELb0ELb1ELb1EEEEEEEEEvNT_6ParamsE:
[----:B------:R-:W0:Y:S02]  /*0000*/  LDC R1, c[0x0][0x28] ;  /* 0x00000a00ff017b82 */ /* 0x000e240000000800 */
[----:B0-----:R-:W-:Y:S01]  /*0010*/  VIADD R1, R1, 0xffffff70 ;  /* 0xffffff7001017836 */ /* 0x001fe20000000000 */
[----:B------:R-:W0:Y:S01]  /*0020*/  S2R R0, SR_TID.X ;  /* 0x0000000000007919 */ /* 0x000e220000002100 */
[----:B------:R-:W-:Y:S01]  /*0030*/  ELECT P0, URZ, PT ;  /* 0x00000000003f782f */ /* 0x000fe20003800000 */
[----:B------:R-:W-:Y:S01]  /*0040*/  BSSY B0, `(.L_x_602) ;  /* 0x0000014000007945 */ /* 0x000fe20003800000 */
[--C-:B0-----:R-:W-:Y:S02]  /*0050*/  SHF.R.U32.HI R2, RZ, 0x5, R0.reuse ;  /* 0x00000005ff027819 */ /* 0x101fe40000011600 */
[----:B------:R-:W-:-:S03]  /*0060*/  SHF.R.U32.HI R4, RZ, 0x7, R0 ;  /* 0x00000007ff047819 */ /* 0x000fc60000011600 */
[----:B------:R-:W0:Y:S02]  /*0070*/  SHFL.IDX PT, R3, R2, RZ, 0x1f ;  /* 0x00001fff02037589 */ /* 0x000e2400000e0000 */
[----:B0-----:R-:W-:-:S13]  /*0080*/  ISETP.EQ.AND P0, PT, R3, RZ, P0 ;  /* 0x000000ff0300720c */ /* 0x001fda0000702270 */
[----:B------:R-:W-:Y:S05]  /*0090*/  @!P0 BRA `(.L_x_603) ;  /* 0x0000000000388947 */ /* 0x000fea0003800000 */
[----:B------:R-:W-:Y:S02]  /*00a0*/  ULDC.64 UR4, c[0x0][0x198] ;  /* 0x0000660000047ab9 */ /* 0x000fe40000000a00 */
[----:B------:R-:W-:Y:S02]  /*00b0*/  UIADD3 UR6, UP0, UR4, 0x370, URZ ;  /* 0x0000037004067890 */ /* 0x000fe4000ff1e03f */
[----:B------:R-:W-:Y:S02]  /*00c0*/  UIADD3 UR8, UP1, UR4, 0x470, URZ ;  /* 0x0000047004087890 */ /* 0x000fe4000ff3e03f */
[----:B------:R-:W-:Y:S02]  /*00d0*/  UIADD3 UR10, UP2, UR4, 0x570, URZ ;  /* 0x00000570040a7890 */ /* 0x000fe4000ff5e03f */
[----:B------:R-:W-:Y:S02]  /*00e0*/  UIADD3 UR4, UP3, UR4, 0x670, URZ ;  /* 0x0000067004047890 */ /* 0x000fe4000ff7e03f */
[----:B------:R-:W-:-:S02]  /*00f0*/  UIADD3.X UR7, URZ, UR5, URZ, UP0, !UPT ;  /* 0x000000053f077290 */ /* 0x000fc400087fe43f */
[----:B------:R-:W-:Y:S02]  /*0100*/  UIADD3.X UR9, URZ, UR5, URZ, UP1, !UPT ;  /* 0x000000053f097290 */ /* 0x000fe40008ffe43f */
[----:B------:R-:W-:Y:S02]  /*0110*/  UIADD3.X UR11, URZ, UR5, URZ, UP2, !UPT ;  /* 0x000000053f0b7290 */ /* 0x000fe400097fe43f */
[----:B------:R-:W-:-:S03]  /*0120*/  UIADD3.X UR5, URZ, UR5, URZ, UP3, !UPT ;  /* 0x000000053f057290 */ /* 0x000fc60009ffe43f */
[----:B------:R0:W-:Y:S02]  /*0130*/  UTMACCTL.PF [UR6] ;  /* 0x00000000060079b9 */ /* 0x0001e40008040000 */
[----:B------:R0:W-:Y:S02]  /*0140*/  UTMACCTL.PF [UR8] ;  /* 0x00000000080079b9 */ /* 0x0001e40008040000 */
[----:B------:R0:W-:Y:S02]  /*0150*/  UTMACCTL.PF [UR10] ;  /* 0x000000000a0079b9 */ /* 0x0001e40008040000 */
[----:B------:R0:W-:Y:S02]  /*0160*/  UTMACCTL.PF [UR4] ;  /* 0x00000000040079b9 */ /* 0x0001e40008040000 */
[----:B0-----:R-:W-:Y:S01]  /*0170*/  NOP ;  /* 0x0000000000007918 */ /* 0x001fe20000000000 */
.L_x_603:
[----:B------:R-:W-:Y:S05]  /*0180*/  BSYNC B0 ;  /* 0x0000000000007941 */ /* 0x000fea0003800000 */
.L_x_602:
        /* <DEDUP_REMOVED lines=41> */
.L_x_604:
        /* <DEDUP_REMOVED lines=22> */
.L_x_605:
        /* <DEDUP_REMOVED lines=18> */
.L_x_606:
        /* <DEDUP_REMOVED lines=22> */
.L_x_607:
        /* <DEDUP_REMOVED lines=22> */
.L_x_608:
[----:B0-----:R-:W-:Y:S01]  /*0960*/  UMOV UR4, 0x1 ;  /* 0x0000000100047882 */ /* 0x001fe20000000000 */
[----:B------:R-:W-:Y:S01]  /*0970*/  PLOP3.LUT P0, PT, PT, PT, UP0, 0x80, 0x0 ;  /* 0x000000000000781c */ /* 0x000fe20003f0f008 */
[----:B------:R-:W-:Y:S01]  /*0980*/  USEL UR4, UR4, 0x2, !UP0 ;  /* 0x0000000204047887 */ /* 0x000fe2000c000000 */
[----:B------:R-:W-:Y:S01]  /*0990*/  NOP ;  /* 0x0000000000007918 */ /* 0x000fe20000000000 */
[----:B------:R-:W-:Y:S01]  /*09a0*/  ULDC.64 UR42, c[0x0][0x208] ;  /* 0x00008200002a7ab9 */ /* 0x000fe20000000a00 */
[----:B------:R-:W-:Y:S03]  /*09b0*/  BSSY B9, `(.L_x_609) ;  /* 0x0001fcf000097945 */ /* 0x000fe60003800000 */
[----:B------:R-:W-:-:S05]  /*09c0*/  IMAD.U32 R3, RZ, RZ, UR4 ;  /* 0x00000004ff037e24 */ /* 0x000fca000f8e00ff */
[----:B------:R0:W-:Y:S01]  /*09d0*/  STL [R1+0x60], R3 ;  /* 0x0000600301007387 */ /* 0x0001e20000100800 */
[----:B-12-4-:R-:W-:Y:S06]  /*09e0*/  BAR.SYNC.DEFER_BLOCKING 0x0 ;  /* 0x0000000000007b1d */ /* 0x016fec0000010000 */
[----:B------:R-:W-:Y:S05]  /*09f0*/  @!P0 BRA `(.L_x_610) ;  /* 0x0000018400248947 */ /* 0x000fea0003800000 */
.L_x_611:
        /* <DEDUP_REMOVED lines=8> */
[----:B-1----:R-:W-:-:S06]  /*0a80*/  ULEA UR4, UR5, UR4, 0x18 ;  /* 0x0000000405047291 */ /* 0x002fcc000f8ec03f */
[----:B------:R-:W-:Y:S01]  /*0a90*/  MOV R2, UR4 ;  /* 0x0000000400027c02 */ /* 0x000fe20008000f00 */
[----:B------:R-:W-:-:S04]  /*0aa0*/  ULDC UR4, c[0x0][0xc3c] ;  /* 0x00030f0000047ab9 */ /* 0x000fc80000000800 */
[----:B------:R-:W1:Y:S01]  /*0ab0*/  LDS.128 R124, [R2+0x348d0] ;  /* 0x0348d000027c7984 */ /* 0x000e620000000c00 */
[----:B------:R-:W-:Y:S06]  /*0ac0*/  BAR.ARV 0x4, 0x180 ;  /* 0x0106000000007b1d */ /* 0x000fec0000002000 */
[----:B-1----:R-:W-:-:S13]  /*0ad0*/  ISETP.GE.AND P0, PT, R127, UR4, PT ;  /* 0x000000047f007c0c */ /* 0x002fda000bf06270 */
[----:B------:R-:W-:Y:S05]  /*0ae0*/  @P0 BRA `(.L_x_612) ;  /* 0x000001f800ec0947 */ /* 0x000fea0003800000 */
[----:B0-----:R-:W2:Y:S01]  /*0af0*/  LDL R3, [R1+0x60] ;  /* 0x0000600001037983 */ /* 0x001ea20000100800 */
[----:B------:R-:W-:Y:S01]  /*0b00*/  VIADD R11, R0, 0xffffff80 ;  /* 0xffffff80000b7836 */ /* 0x000fe20000000000 */
[----:B------:R-:W-:Y:S01]  /*0b10*/  R2UR UR61, R2 ;  /* 0x00000000023d72ca */ /* 0x000fe200000e0000 */
[----:B------:R-:W-:Y:S01]  /*0b20*/  IMAD.MOV.U32 R14, RZ, RZ, -0x2 ;  /* 0xfffffffeff0e7424 */ /* 0x000fe200078e00ff */
[----:B------:R-:W-:Y:S01]  /*0b30*/  MOV R204, RZ ;  /* 0x000000ff00cc7202 */ /* 0x000fe20000000f00 */
[----:B------:R-:W-:Y:S01]  /*0b40*/  IMAD.MOV.U32 R16, RZ, RZ, RZ ;  /* 0x000000ffff107224 */ /* 0x000fe200078e00ff */
[----:B------:R-:W-:Y:S01]  /*0b50*/  SHF.R.S32.HI R0, RZ, 0x1f, R11 ;  /* 0x0000001fff007819 */ /* 0x000fe2000001140b */
[----:B------:R-:W-:Y:S01]  /*0b60*/  IMAD.MOV.U32 R184, RZ, RZ, RZ ;  /* 0x000000ffffb87224 */ /* 0x000fe200078e00ff */
[----:B------:R-:W-:Y:S01]  /*0b70*/  MOV R196, RZ ;  /* 0x000000ff00c47202 */ /* 0x000fe20000000f00 */
[----:B------:R-:W-:Y:S01]  /*0b80*/  IMAD.MOV.U32 R194, RZ, RZ, RZ ;  /* 0x000000ffffc27224 */ /* 0x000fe200078e00ff */
[----:B------:R-:W-:-:S02]  /*0b90*/  LEA.HI R4, R0, R11, RZ, 0x7 ;  /* 0x0000000b00047211 */ /* 0x000fc400078f38ff */
[-C--:B------:R-:W-:Y:S02]  /*0ba0*/  LEA.HI R8, R0, R11.reuse, RZ, 0x2 ;  /* 0x0000000b00087211 */ /* 0x080fe400078f10ff */
[----:B------:R-:W-:Y:S01]  /*0bb0*/  LOP3.LUT R214, R4, 0xffffff80, RZ, 0xc0, !PT ;  /* 0xffffff8004d67812 */ /* 0x000fe200078ec0ff */
[----:B------:R-:W-:Y:S01]  /*0bc0*/  UIADD3 UR61, UR61, 0x10400, URZ ;  /* 0x000104003d3d7890 */ /* 0x000fe2000fffe03f */
[----:B------:R-:W-:Y:S02]  /*0bd0*/  LOP3.LUT R209, R8, 0xfffffffc, RZ, 0xc0, !PT ;  /* 0xfffffffc08d17812 */ /* 0x000fe400078ec0ff */
[----:B------:R-:W-:Y:S01]  /*0be0*/  LEA.HI R192, R0, R11, RZ, 0x5 ;  /* 0x0000000b00c07211 */ /* 0x000fe200078f28ff */
[C---:B------:R-:W-:Y:S01]  /*0bf0*/  IMAD.IADD R214, R11.reuse, 0x1, -R214 ;  /* 0x000000010bd67824 */ /* 0x040fe200078e0ad6 */
[----:B------:R-:W-:Y:S01]  /*0c00*/  SHF.R.S32.HI R17, RZ, 0x2, R8 ;  /* 0x00000002ff117819 */ /* 0x000fe20000011408 */
[----:B------:R-:W-:Y:S01]  /*0c10*/  IMAD.IADD R209, R11, 0x1, -R209 ;  /* 0x000000010bd17824 */ /* 0x000fe200078e0ad1 */
[----:B------:R-:W-:-:S02]  /*0c20*/  SHF.R.S32.HI R192, RZ, 0x5, R192 ;  /* 0x00000005ffc07819 */ /* 0x000fc400000114c0 */
[----:B------:R-:W-:Y:S01]  /*0c30*/  SHF.R.S32.HI R7, RZ, 0x1f, R214 ;  /* 0x0000001fff077819 */ /* 0x000fe200000114d6 */
[----:B------:R-:W-:Y:S01]  /*0c40*/  VIADD R205, R17, 0x40 ;  /* 0x0000004011cd7836 */ /* 0x000fe20000000000 */
[----:B------:R-:W-:Y:S02]  /*0c50*/  SHF.L.U32 R22, R209, 0x2, RZ ;  /* 0x00000002d1167819 */ /* 0x000fe400000006ff */
[----:B------:R-:W-:Y:S01]  /*0c60*/  SHF.R.S32.HI R8, RZ, 0x1f, R8 ;  /* 0x0000001fff087819 */ /* 0x000fe20000011408 */
[----:B------:R-:W-:Y:S01]  /*0c70*/  IMAD.SHL.U32 R185, R205, 0x40, RZ ;  /* 0x00000040cdb97824 */ /* 0x000fe200078e00ff */
[C---:B------:R-:W-:Y:S01]  /*0c80*/  IADD3 R186, R22.reuse, 0x20, RZ ;  /* 0x0000002016ba7810 */ /* 0x040fe20007ffe0ff */
[----:B------:R-:W-:Y:S01]  /*0c90*/  VIADD R188, R22, 0x40 ;  /* 0x0000004016bc7836 */ /* 0x000fe20000000000 */
[----:B------:R-:W-:Y:S01]  /*0ca0*/  LEA.HI R8, R8, R17, RZ, 0x3 ;  /* 0x0000001108087211 */ /* 0x000fe200078f18ff */
[C---:B------:R-:W-:Y:S01]  /*0cb0*/  VIADD R187, R22.reuse, 0x10 ;  /* 0x0000001016bb7836 */ /* 0x040fe20000000000 */
[----:B------:R-:W-:Y:S01]  /*0cc0*/  SHF.R.S32.HI R231, RZ, 0x7, R4 ;  /* 0x00000007ffe77819 */ /* 0x000fe20000011404 */
[----:B------:R-:W-:Y:S01]  /*0cd0*/  IMAD.IADD R10, R22, 0x1, R186 ;  /* 0x00000001160a7824 */ /* 0x000fe200078e02ba */
[----:B------:R-:W-:Y:S01]  /*0ce0*/  LOP3.LUT R8, R8, 0xfffffff8, RZ, 0xc0, !PT ;  /* 0xfffffff808087812 */ /* 0x000fe200078ec0ff */
[----:B------:R-:W-:Y:S01]  /*0cf0*/  VIADD R190, R22, 0x50 ;  /* 0x0000005016be7836 */ /* 0x000fe20000000000 */
[----:B------:R-:W-:Y:S01]  /*0d00*/  LOP3.LUT R185, R185, 0x1c0, RZ, 0xc0, !PT ;  /* 0x000001c0b9b97812 */ /* 0x000fe200078ec0ff */
[----:B------:R-:W-:Y:S01]  /*0d10*/  IMAD.SHL.U32 R216, R187, 0x2, RZ ;  /* 0x00000002bbd87824 */ /* 0x000fe200078e00ff */
[----:B------:R-:W-:Y:S01]  /*0d20*/  IADD3 R213, R17, -R8, RZ ;  /* 0x8000000811d57210 */ /* 0x000fe20007ffe0ff */
[----:B------:R-:W-:Y:S01]  /*0d30*/  IMAD.SHL.U32 R218, R186, 0x2, RZ ;  /* 0x00000002bada7824 */ /* 0x000fe200078e00ff */
[----:B------:R-:W-:Y:S01]  /*0d40*/  LEA.HI R4, R4, R231, RZ, 0x1 ;  /* 0x000000e704047211 */ /* 0x000fe200078f08ff */
[----:B------:R-:W-:Y:S01]  /*0d50*/  IMAD.SHL.U32 R222, R188, 0x2, RZ ;  /* 0x00000002bcde7824 */ /* 0x000fe200078e00ff */
[----:B------:R-:W-:Y:S01]  /*0d60*/  SHF.R.U32.HI R230, RZ, 0x3, R185 ;  /* 0x00000003ffe67819 */ /* 0x000fe200000116b9 */
[----:B------:R-:W-:Y:S01]  /*0d70*/  IMAD.SHL.U32 R191, R213, 0x40, RZ ;  /* 0x00000040d5bf7824 */ /* 0x000fe200078e00ff */
[----:B------:R-:W-:Y:S01]  /*0d80*/  LOP3.LUT R4, R4, 0x3fffffe, RZ, 0xc0, !PT ;  /* 0x03fffffe04047812 */ /* 0x000fe200078ec0ff */
[----:B------:R-:W-:Y:S01]  /*0d90*/  IMAD.SHL.U32 R224, R190, 0x2, RZ ;  /* 0x00000002bee07824 */ /* 0x000fe200078e00ff */
[----:B------:R-:W-:-:S02]  /*0da0*/  SHF.L.U32 R18, R209, 0x3, RZ ;  /* 0x00000003d1127819 */ /* 0x000fc400000006ff */
[----:B------:R-:W-:Y:S02]  /*0db0*/  LOP3.LUT R191, R191, 0x1c0, RZ, 0xc0, !PT ;  /* 0x000001c0bfbf7812 */ /* 0x000fe400078ec0ff */
[----:B------:R-:W-:Y:S02]  /*0dc0*/  IADD3 R4, R231, -R4, RZ ;  /* 0x80000004e7047210 */ /* 0x000fe40007ffe0ff */
[----:B------:R-:W-:Y:S02]  /*0dd0*/  SHF.R.U32.HI R193, RZ, 0x3, R191 ;  /* 0x00000003ffc17819 */ /* 0x000fe400000116bf */
[----:B------:R-:W-:Y:S02]  /*0de0*/  IADD3 R189, R22, 0x30, RZ ;  /* 0x0000003016bd7810 */ /* 0x000fe40007ffe0ff */
[----:B------:R-:W-:Y:S02]  /*0df0*/  SHF.R.S32.HI R217, RZ, 0x1f, R186 ;  /* 0x0000001fffd97819 */ /* 0x000fe400000114ba */
[----:B------:R-:W-:-:S02]  /*0e00*/  SHF.R.S32.HI R20, RZ, 0x1f, R189 ;  /* 0x0000001fff147819 */ /* 0x000fc400000114bd */
[----:B------:R-:W-:Y:S02]  /*0e10*/  SHF.R.S32.HI R221, RZ, 0x1f, R188 ;  /* 0x0000001fffdd7819 */ /* 0x000fe400000114bc */
[----:B------:R-:W-:Y:S02]  /*0e20*/  SHF.R.S32.HI R223, RZ, 0x1f, R190 ;  /* 0x0000001fffdf7819 */ /* 0x000fe400000114be */
[C---:B------:R-:W-:Y:S02]  /*0e30*/  SHF.L.U32 R220, R189.reuse, 0x1, RZ ;  /* 0x00000001bddc7819 */ /* 0x040fe400000006ff */
[----:B------:R-:W-:Y:S02]  /*0e40*/  SHF.L.U64.HI R217, R186, 0x1, R217 ;  /* 0x00000001bad97819 */ /* 0x000fe400000102d9 */
[----:B------:R-:W-:Y:S02]  /*0e50*/  SHF.L.U64.HI R219, R189, 0x1, R20 ;  /* 0x00000001bddb7819 */ /* 0x000fe40000010214 */
[----:B------:R-:W-:-:S02]  /*0e60*/  SHF.L.U64.HI R221, R188, 0x1, R221 ;  /* 0x00000001bcdd7819 */ /* 0x000fc400000102dd */
[----:B------:R-:W-:Y:S02]  /*0e70*/  SHF.L.U64.HI R223, R190, 0x1, R223 ;  /* 0x00000001bedf7819 */ /* 0x000fe400000102df */
[----:B--2---:R-:W-:Y:S02]  /*0e80*/  R2UR UR4, R3 ;  /* 0x00000000030472ca */ /* 0x004fe400000e0000 */
[CC--:B------:R-:W-:Y:S02]  /*0e90*/  LEA.HI R3, R0.reuse, R11.reuse, RZ, 0x4 ;  /* 0x0000000b00037211 */ /* 0x0c0fe400078f20ff */
[----:B------:R-:W-:Y:S02]  /*0ea0*/  LEA.HI R0, R0, R11, RZ, 0x3 ;  /* 0x0000000b00007211 */ /* 0x000fe400078f18ff */
[----:B------:R-:W-:Y:S02]  /*0eb0*/  SHF.R.S32.HI R6, RZ, 0x4, R3 ;  /* 0x00000004ff067819 */ /* 0x000fe40000011403 */
[----:B------:R-:W-:-:S02]  /*0ec0*/  LOP3.LUT R199, R0, 0xfffffff8, RZ, 0xc0, !PT ;  /* 0xfffffff800c77812 */ /* 0x000fc400078ec0ff */
[C---:B------:R-:W-:Y:S02]  /*0ed0*/  LEA.HI R5, R3.reuse, R6, RZ, 0x1 ;  /* 0x0000000603057211 */ /* 0x040fe400078f08ff */
[----:B------:R-:W-:Y:S01]  /*0ee0*/  LOP3.LUT R3, R3, 0x3fffff0, RZ, 0xc0, !PT ;  /* 0x03fffff003037812 */ /* 0x000fe200078ec0ff */
[----:B------:R-:W-:Y:S01]  /*0ef0*/  IMAD.IADD R199, R11, 0x1, -R199 ;  /* 0x000000010bc77824 */ /* 0x000fe200078e0ac7 */
[----:B------:R-:W-:Y:S01]  /*0f00*/  LOP3.LUT R5, R5, 0x1ffffffe, RZ, 0xc0, !PT ;  /* 0x1ffffffe05057812 */ /* 0x000fe200078ec0ff */
[----:B------:R-:W-:Y:S01]  /*0f10*/  ULOP3.LUT UR37, UR4, 0x1, URZ, 0xfc, !UPT ;  /* 0x0000000104257892 */ /* 0x000fe2000f8efc3f */
[----:B------:R-:W-:Y:S01]  /*0f20*/  SHF.R.S32.HI R207, RZ, 0x3, R0 ;  /* 0x00000003ffcf7819 */ /* 0x000fe20000011400 */
[----:B------:R-:W-:Y:S01]  /*0f30*/  IMAD.IADD R3, R11, 0x1, -R3 ;  /* 0x000000010b037824 */ /* 0x000fe200078e0a03 */
[----:B------:R-:W-:Y:S01]  /*0f40*/  IADD3 R5, R6, -R5, RZ ;  /* 0x8000000506057210 */ /* 0x000fe20007ffe0ff */
[----:B------:R-:W-:Y:S01]  /*0f50*/  IMAD.SHL.U32 R197, R199, 0x8, RZ ;  /* 0x00000008c7c57824 */ /* 0x000fe200078e00ff */
[CC--:B------:R-:W-:Y:S01]  /*0f60*/  LEA.HI R6, R7.reuse, R214.reuse, RZ, 0x2 ;  /* 0x000000d607067211 */ /* 0x0c0fe200078f10ff */
[----:B------:R-:W-:Y:S01]  /*0f70*/  IMAD R12, R192, 0x10, R3 ;  /* 0x00000010c00c7824 */ /* 0x000fe200078e0203 */
[----:B------:R-:W-:Y:S01]  /*0f80*/  LEA.HI R7, R7, R214, RZ, 0x5 ;  /* 0x000000d607077211 */ /* 0x000fe200078f28ff */
[----:B------:R-:W-:Y:S01]  /*0f90*/  VIADD R198, R197, 0x40 ;  /* 0x00000040c5c67836 */ /* 0x000fe20000000000 */
[----:B------:R-:W-:-:S02]  /*0fa0*/  LOP3.LUT R9, R6, 0x7ffffffc, RZ, 0xc0, !PT ;  /* 0x7ffffffc06097812 */ /* 0x000fc400078ec0ff */
[--C-:B------:R-:W-:Y:S02]  /*0fb0*/  SHF.R.S32.HI R3, RZ, 0x2, R6.reuse ;  /* 0x00000002ff037819 */ /* 0x100fe40000011406 */
[----:B------:R-:W-:Y:S01]  /*0fc0*/  SHF.R.S32.HI R6, RZ, 0x1f, R6 ;  /* 0x0000001fff067819 */ /* 0x000fe20000011406 */
[----:B------:R-:W-:Y:S01]  /*0fd0*/  IMAD.IADD R9, R214, 0x1, -R9 ;  /* 0x00000001d6097824 */ /* 0x000fe200078e0a09 */
[----:B------:R-:W-:Y:S01]  /*0fe0*/  LEA R235, R12, R5, 0x3 ;  /* 0x000000050ceb7211 */ /* 0x000fe200078e18ff */
[----:B------:R-:W-:Y:S01]  /*0ff0*/  IMAD.IADD R5, R22, 0x1, R188 ;  /* 0x0000000116057824 */ /* 0x000fe200078e02bc */
[----:B------:R-:W-:Y:S01]  /*1000*/  LEA.HI R6, R6, R3, RZ, 0x3 ;  /* 0x0000000306067211 */ /* 0x000fe200078f18ff */
[----:B------:R-:W-:Y:S01]  /*1010*/  IMAD R233, R9, R14, 0x80 ;  /* 0x0000008009e97424 */ /* 0x000fe200078e020e */
[----:B------:R-:W-:Y:S02]  /*1020*/  SHF.R.S32.HI R9, RZ, 0x1f, R10 ;  /* 0x0000001fff097819 */ /* 0x000fe4000001140a */
[----:B------:R-:W-:-:S02]  /*1030*/  LOP3.LUT R6, R6, 0xfffffff8, RZ, 0xc0, !PT ;  /* 0xfffffff806067812 */ /* 0x000fc400078ec0ff */
[----:B------:R-:W-:Y:S02]  /*1040*/  SHF.R.S32.HI R7, RZ, 0x5, R7 ;  /* 0x00000005ff077819 */ /* 0x000fe40000011407 */
[----:B------:R-:W-:Y:S02]  /*1050*/  IADD3 R6, R3, -R6, RZ ;  /* 0x8000000603067210 */ /* 0x000fe40007ffe0ff */
[CC--:B------:R-:W-:Y:S02]  /*1060*/  LEA.HI R12, R9.reuse, R10.reuse, RZ, 0x3 ;  /* 0x0000000a090c7211 */ /* 0x0c0fe400078f18ff */
[----:B------:R-:W-:Y:S01]  /*1070*/  LEA.HI R9, R9, R10, RZ, 0x6 ;  /* 0x0000000a09097211 */ /* 0x000fe200078f30ff */
[----:B------:R-:W-:Y:S01]  /*1080*/  IMAD R7, R7, 0x10, R6 ;  /* 0x0000001007077824 */ /* 0x000fe200078e0206 */
[----:B------:R-:W-:Y:S02]  /*1090*/  SHF.R.S32.HI R10, RZ, 0x1f, R5 ;  /* 0x0000001fff0a7819 */ /* 0x000fe40000011405 */
[----:B------:R-:W-:Y:S01]  /*10a0*/  SHF.R.S32.HI R6, RZ, 0x1f, R205 ;  /* 0x0000001fff067819 */ /* 0x000fe200000114cd */
[----:B------:R-:W-:Y:S01]  /*10b0*/  IMAD R232, R4, 0x40, R7 ;  /* 0x0000004004e87824 */ /* 0x000fe200078e0207 */
[----:B------:R-:W-:-:S02]  /*10c0*/  LEA.HI R212, R10, R5, RZ, 0x3 ;  /* 0x000000050ad47211 */ /* 0x000fc400078f18ff */
[----:B------:R-:W-:Y:S02]  /*10d0*/  LEA.HI R6, R6, R205, RZ, 0x3 ;  /* 0x000000cd06067211 */ /* 0x000fe400078f18ff */
[----:B------:R-:W-:Y:S02]  /*10e0*/  LEA.HI R5, R10, R5, RZ, 0x6 ;  /* 0x000000050a057211 */ /* 0x000fe400078f30ff */
[----:B------:R-:W-:Y:S01]  /*10f0*/  LOP3.LUT R3, R185, 0x38, R12, 0xf8, !PT ;  /* 0x00000038b9037812 */ /* 0x000fe200078ef80c */
[----:B------:R-:W-:Y:S01]  /*1100*/  IMAD.SHL.U32 R6, R6, 0x40, RZ ;  /* 0x0000004006067824 */ /* 0x000fe200078e00ff */
[----:B------:R-:W-:Y:S01]  /*1110*/  SHF.L.U32 R9, R9, 0x7, RZ ;  /* 0x0000000709097819 */ /* 0x000fe200000006ff */
[----:B------:R-:W-:Y:S01]  /*1120*/  IMAD.SHL.U32 R5, R5, 0x80, RZ ;  /* 0x0000008005057824 */ /* 0x000fe200078e00ff */
[----:B------:R-:W-:Y:S02]  /*1130*/  LOP3.LUT R8, R3, R230, RZ, 0x3c, !PT ;  /* 0x000000e603087212 */ /* 0x000fe400078e3cff */
[----:B------:R-:W-:-:S02]  /*1140*/  LOP3.LUT R195, R6, 0xfffffe00, RZ, 0xc0, !PT ;  /* 0xfffffe0006c37812 */ /* 0x000fc400078ec0ff */
[----:B------:R-:W-:Y:S02]  /*1150*/  LOP3.LUT R6, R191, 0x38, R212, 0xf8, !PT ;  /* 0x00000038bf067812 */ /* 0x000fe400078ef8d4 */
[----:B------:R-:W-:Y:S02]  /*1160*/  LOP3.LUT R5, R5, 0xffffe000, RZ, 0xc0, !PT ;  /* 0xffffe00005057812 */ /* 0x000fe400078ec0ff */
[----:B------:R-:W-:Y:S02]  /*1170*/  LOP3.LUT R6, R6, R193, RZ, 0x3c, !PT ;  /* 0x000000c106067212 */ /* 0x000fe400078e3cff */
[----:B------:R-:W-:Y:S02]  /*1180*/  LEA R3, R192, R5, 0x9 ;  /* 0x00000005c0037211 */ /* 0x000fe400078e48ff */
[----:B------:R-:W-:Y:S02]  /*1190*/  LOP3.LUT R4, R191, 0x38, R12, 0xf8, !PT ;  /* 0x00000038bf047812 */ /* 0x000fe400078ef80c */
[----:B------:R-:W-:Y:S01]  /*11a0*/  LOP3.LUT R9, R9, 0xffffe000, RZ, 0xc0, !PT ;  /* 0xffffe00009097812 */ /* 0x000fe200078ec0ff */
[----:B------:R-:W-:Y:S01]  /*11b0*/  IMAD.IADD R6, R3, 0x1, R6 ;  /* 0x0000000103067824 */ /* 0x000fe200078e0206 */
[----:B------:R-:W-:-:S02]  /*11c0*/  LEA.HI R3, R209, R209, RZ, 0x1 ;  /* 0x000000d1d1037211 */ /* 0x000fc400078f08ff */
[----:B------:R-:W-:Y:S02]  /*11d0*/  LOP3.LUT R7, R185, 0x38, R212, 0xf8, !PT ;  /* 0x00000038b9077812 */ /* 0x000fe400078ef8d4 */
[----:B------:R-:W-:Y:S02]  /*11e0*/  LOP3.LUT R0, R3, 0x1ffffffe, RZ, 0xc0, !PT ;  /* 0x1ffffffe03007812 */ /* 0x000fe400078ec0ff */
[----:B------:R-:W-:Y:S02]  /*11f0*/  LOP3.LUT R4, R4, R193, RZ, 0x3c, !PT ;  /* 0x000000c104047212 */ /* 0x000fe400078e3cff */
[----:B------:R-:W-:Y:S01]  /*1200*/  IADD3 R8, R8, R9, R195 ;  /* 0x0000000908087210 */ /* 0x000fe20007ffe0c3 */
[----:B------:R-:W-:Y:S01]  /*1210*/  IMAD R9, R192, 0x200, R9 ;  /* 0x00000200c0097824 */ /* 0x000fe200078e0209 */
[----:B------:R-:W-:Y:S02]  /*1220*/  IADD3 R3, R209, -R0, RZ ;  /* 0x80000000d1037210 */ /* 0x000fe40007ffe0ff */
[----:B------:R-:W-:Y:S01]  /*1230*/  LOP3.LUT R10, R7, R230, RZ, 0x3c, !PT ;  /* 0x000000e6070a7212 */ /* 0x000fe200078e3cff */
[----:B------:R-:W-:Y:S01]  /*1240*/  IMAD.IADD R4, R9, 0x1, R4 ;  /* 0x0000000109047824 */ /* 0x000fe200078e0204 */
[----:B------:R-:W-:Y:S01]  /*1250*/  LOP3.LUT R0, R185, 0x38, R18, 0xf8, !PT ;  /* 0x00000038b9007812 */ /* 0x000fe200078ef812 */
[----:B------:R-:W-:Y:S01]  /*1260*/  IMAD R234, R3, 0x8, R232 ;  /* 0x0000000803ea7824 */ /* 0x000fe200078e02e8 */
[----:B------:R-:W-:-:S02]  /*1270*/  IADD3 R10, R10, R5, R195 ;  /* 0x000000050a0a7210 */ /* 0x000fc40007ffe0c3 */
[----:B------:R-:W-:Y:S02]  /*1280*/  SHF.R.S32.HI R14, RZ, 0x1f, R187 ;  /* 0x0000001fff0e7819 */ /* 0x000fe400000114bb */
[----:B------:R-:W-:Y:S02]  /*1290*/  LOP3.LUT R0, R195, R0, R230, 0xf6, !PT ;  /* 0x00000000c3007212 */ /* 0x000fe400078ef6e6 */
[----:B------:R-:W-:Y:S02]  /*12a0*/  SHF.R.S32.HI R237, RZ, 0x1f, R197 ;  /* 0x0000001fffed7819 */ /* 0x000fe400000114c5 */
[----:B------:R-:W-:Y:S02]  /*12b0*/  SHF.R.S32.HI R236, RZ, 0x1f, R198 ;  /* 0x0000001fffec7819 */ /* 0x000fe400000114c6 */
[----:B------:R-:W-:Y:S02]  /*12c0*/  SHF.L.U32 R235, R235, 0x3, RZ ;  /* 0x00000003ebeb7819 */ /* 0x000fe400000006ff */
[----:B------:R-:W-:-:S02]  /*12d0*/  SHF.L.U64.HI R215, R187, 0x1, R14 ;  /* 0x00000001bbd77819 */ /* 0x000fc4000001020e */
[----:B------:R-:W-:Y:S02]  /*12e0*/  SHF.R.S32.HI R211, RZ, 0x3, R12 ;  /* 0x00000003ffd37819 */ /* 0x000fe4000001140c */
[----:B------:R-:W-:Y:S02]  /*12f0*/  SHF.R.S32.HI R212, RZ, 0x3, R212 ;  /* 0x00000003ffd47819 */ /* 0x000fe400000114d4 */
[----:B------:R-:W-:Y:S02]  /*1300*/  LEA R228, R0, UR61, 0x1 ;  /* 0x0000003d00e47c11 */ /* 0x000fe4000f8e08ff */
[----:B------:R-:W-:Y:S02]  /*1310*/  LEA R226, R8, UR61, 0x1 ;  /* 0x0000003d08e27c11 */ /* 0x000fe4000f8e08ff */
[----:B------:R-:W-:Y:S02]  /*1320*/  LEA R225, R10, UR61, 0x1 ;  /* 0x0000003d0ae17c11 */ /* 0x000fe4000f8e08ff */
[----:B------:R-:W-:-:S02]  /*1330*/  LEA R229, R4, UR61, 0x1 ;  /* 0x0000003d04e57c11 */ /* 0x000fc4000f8e08ff */
[----:B------:R-:W-:-:S07]  /*1340*/  LEA R227, R6, UR61, 0x1 ;  /* 0x0000003d06e37c11 */ /* 0x000fce000f8e08ff */
.L_x_817:
[----:B0--34-:R-:W0:Y:S01]  /*1350*/  LDC.64 R4, c[0x0][0xc88] ;  /* 0x00032200ff047b82 */ /* 0x019e220000000a00 */
[----:B------:R-:W-:Y:S01]  /*1360*/  ULDC.64 UR4, c[0x0][0xa28] ;  /* 0x00028a0000047ab9 */ /* 0x000fe20000000a00 */
[----:B------:R-:W-:Y:S01]  /*1370*/  ULDC.64 UR8, c[0x0][0xa18] ;  /* 0x0002860000087ab9 */ /* 0x000fe20000000a00 */
[----:B------:R-:W-:Y:S01]  /*1380*/  ULDC.64 UR6, c[0x0][0xa08] ;  /* 0x0002820000067ab9 */ /* 0x000fe20000000a00 */
[----:B0-----:R-:W-:-:S05]  /*1390*/  IMAD.WIDE R4, R127, 0x4, R4 ;  /* 0x000000047f047825 */ /* 0x001fca00078e0204 */
[----:B--2---:R-:W2:Y:S01]  /*13a0*/  LDG.E R203, desc[UR42][R4.64] ;  /* 0x0000002a04cb7981 */ /* 0x004ea2000c1e1900 */
[----:B------:R-:W-:Y:S01]  /*13b0*/  ISETP.NE.U32.AND P2, PT, RZ, UR4, PT ;  /* 0x00000004ff007c0c */ /* 0x000fe2000bf45070 */
[----:B------:R-:W-:Y:S01]  /*13c0*/  IMAD.MOV.U32 R29, RZ, RZ, RZ ;  /* 0x000000ffff1d7224 */ /* 0x000fe200078e00ff */
[----:B------:R-:W-:Y:S02]  /*13d0*/  ISETP.NE.U32.AND P1, PT, RZ, UR8, PT ;  /* 0x00000008ff007c0c */ /* 0x000fe4000bf25070 */
[----:B------:R-:W-:Y:S02]  /*13e0*/  ISETP.NE.AND.EX P2, PT, RZ, UR5, PT, P2 ;  /* 0x00000005ff007c0c */ /* 0x000fe4000bf45320 */
[----:B------:R-:W-:Y:S02]  /*13f0*/  ISETP.NE.AND.EX P1, PT, RZ, UR9, PT, P1 ;  /* 0x00000009ff007c0c */ /* 0x000fe4000bf25310 */
[----:B------:R-:W-:Y:S02]  /*1400*/  ISETP.NE.U32.AND P0, PT, RZ, UR6, PT ;  /* 0x00000006ff007c0c */ /* 0x000fe4000bf05070 */
[----:B------:R-:W-:-:S02]  /*1410*/  MOV R3, RZ ;  /* 0x000000ff00037202 */ /* 0x000fc40000000f00 */
[----:B------:R-:W-:Y:S02]  /*1420*/  ISETP.NE.AND.EX P0, PT, RZ, UR7, PT, P0 ;  /* 0x00000007ff007c0c */ /* 0x000fe4000bf05300 */
[----:B--2---:R-:W-:Y:S01]  /*1430*/  SHF.R.S32.HI R208, RZ, 0x1f, R203 ;  /* 0x0000001fffd07819 */ /* 0x004fe200000114cb */
[C---:B------:R-:W-:Y:S02]  /*1440*/  IMAD.SHL.U32 R201, R203.reuse, 0x4, RZ ;  /* 0x00000004cbc97824 */ /* 0x040fe400078e00ff */
[C---:B------:R-:W-:Y:S02]  /*1450*/  @P2 LEA R4, P3, R203.reuse, UR4, 0x2 ;  /* 0x00000004cb042c11 */ /* 0x040fe4000f8610ff */
[C-C-:B------:R-:W-:Y:S02]  /*1460*/  SHF.L.U64.HI R202, R203.reuse, 0x2, R208.reuse ;  /* 0x00000002cbca7819 */ /* 0x140fe400000102d0 */
[----:B------:R-:W-:Y:S01]  /*1470*/  @P2 LEA.HI.X R5, R203, UR5, R208, 0x2, P3 ;  /* 0x00000005cb052c11 */ /* 0x000fe200098f14d0 */
[----:B------:R-:W-:Y:S01]  /*1480*/  ULDC UR4, c[0x0][0x288] ;  /* 0x0000a20000047ab9 */ /* 0x000fe20000000800 */
[----:B------:R-:W-:-:S03]  /*1490*/  IADD3 R8, P4, R201, UR6, RZ ;  /* 0x00000006c9087c10 */ /* 0x000fc6000ff9e0ff */
[----:B------:R0:W5:Y:S01]  /*14a0*/  @P2 LDG.E R3, desc[UR42][R4.64] ;  /* 0x0000002a04032981 */ /* 0x000162000c1e1900 */
[----:B------:R-:W-:Y:S01]  /*14b0*/  @P1 IADD3 R6, P2, R201, UR8, RZ ;  /* 0x00000008c9061c10 */ /* 0x000fe2000ff5e0ff */
[----:B------:R-:W-:Y:S01]  /*14c0*/  IMAD.U32 R149, RZ, RZ, UR4 ;  /* 0x00000004ff957e24 */ /* 0x000fe2000f8e00ff */
[C---:B------:R-:W-:Y:S01]  /*14d0*/  IADD3.X R9, R202.reuse, UR7, RZ, P4, !PT ;  /* 0x00000007ca097c10 */ /* 0x040fe2000a7fe4ff */
[----:B------:R-:W-:Y:S01]  /*14e0*/  ULDC.64 UR4, c[0x0][0x418] ;  /* 0x0001060000047ab9 */ /* 0x000fe20000000a00 */
[----:B------:R-:W-:-:S03]  /*14f0*/  @P1 IADD3.X R7, R202, UR9, RZ, P2, !PT ;  /* 0x00000009ca071c10 */ /* 0x000fc600097fe4ff */
[----:B------:R0:W5:Y:S01]  /*1500*/  @P0 LDG.E R29, desc[UR42][R8.64] ;  /* 0x0000002a081d0981 */ /* 0x000162000c1e1900 */
[----:B------:R-:W-:Y:S01]  /*1510*/  UISETP.NE.U32.AND UP0, UPT, UR4, URZ, UPT ;  /* 0x0000003f0400728c */ /* 0x000fe2000bf05070 */
[----:B------:R-:W-:Y:S02]  /*1520*/  ULDC.64 UR8, c[0x0][0xa20] ;  /* 0x0002880000087ab9 */ /* 0x000fe40000000a00 */
[----:B------:R0:W5:Y:S01]  /*1530*/  @P1 LDG.E R149, desc[UR42][R6.64] ;  /* 0x0000002a06951981 */ /* 0x000162000c1e1900 */
[----:B------:R-:W-:Y:S01]  /*1540*/  UISETP.NE.AND.EX UP0, UPT, UR5, URZ, UPT, UP0 ;  /* 0x0000003f0500728c */ /* 0x000fe2000bf05300 */
[----:B------:R-:W-:Y:S01]  /*1550*/  ULDC UR4, c[0x0][0x424] ;  /* 0x0001090000047ab9 */ /* 0x000fe20000000800 */
[----:B------:R-:W-:Y:S02]  /*1560*/  ISETP.NE.U32.AND P2, PT, RZ, UR8, PT ;  /* 0x00000008ff007c0c */ /* 0x000fe4000bf45070 */
[----:B------:R-:W-:Y:S01]  /*1570*/  USEL UR4, UR4, 0x1, UP0 ;  /* 0x0000000104047887 */ /* 0x000fe20008000000 */
[----:B------:R-:W-:Y:S01]  /*1580*/  ULDC UR5, c[0x0][0x2f0] ;  /* 0x0000bc0000057ab9 */ /* 0x000fe20000000800 */
[----:B------:R-:W-:-:S02]  /*1590*/  ISETP.NE.AND.EX P2, PT, RZ, UR9, PT, P2 ;  /* 0x00000009ff007c0c */ /* 0x000fc4000bf45320 */
[----:B------:R-:W-:-:S03]  /*15a0*/  UIMAD UR4, UR4, UR5, URZ ;  /* 0x00000005040472a4 */ /* 0x000fc6000f8e023f */
[----:B------:R-:W-:Y:S01]  /*15b0*/  ULDC UR5, c[0x0][0x348] ;  /* 0x0000d20000057ab9 */ /* 0x000fe20000000800 */
[----:B------:R-:W-:Y:S01]  /*15c0*/  MOV R206, R125 ;  /* 0x0000007d00ce7202 */ /* 0x000fe20000000f00 */
[----:B------:R-:W-:Y:S02]  /*15d0*/  IMAD.MOV.U32 R200, RZ, RZ, R126 ;  /* 0x000000ffffc87224 */ /* 0x000fe400078e007e */
[----:B------:R-:W-:Y:S01]  /*15e0*/  IMAD.MOV.U32 R27, RZ, RZ, R203 ;  /* 0x000000ffff1b7224 */ /* 0x000fe200078e00cb */
[----:B0-----:R-:W-:Y:S06]  /*15f0*/  @P1 BRA `(.L_x_613) ;  /* 0x0000000000241947 */ /* 0x001fec0003800000 */
[----:B------:R-:W-:Y:S02]  /*1600*/  ULDC.64 UR6, c[0x0][0xa00] ;  /* 0x0002800000067ab9 */ /* 0x000fe40000000a00 */
[----:B------:R-:W-:-:S04]  /*1610*/  ISETP.NE.U32.AND P1, PT, RZ, UR6, PT ;  /* 0x00000006ff007c0c */ /* 0x000fc8000bf25070 */
[----:B------:R-:W-:-:S13]  /*1620*/  ISETP.NE.AND.EX P1, PT, RZ, UR7, PT, P1 ;  /* 0x00000007ff007c0c */ /* 0x000fda000bf25310 */
[----:B------:R-:W-:Y:S05]  /*1630*/  @!P1 BRA `(.L_x_613) ;  /* 0x0000000000149947 */ /* 0x000fea0003800000 */
[----:B------:R-:W0:Y:S02]  /*1640*/  LDC.64 R4, c[0x0][0xa00] ;  /* 0x00028000ff047b82 */ /* 0x000e240000000a00 */
[----:B0-----:R-:W-:-:S05]  /*1650*/  IMAD.WIDE R4, R27, 0x4, R4 ;  /* 0x000000041b047825 */ /* 0x001fca00078e0204 */
[----:B-----5:R-:W2:Y:S04]  /*1660*/  LDG.E R149, desc[UR42][R4.64] ;  /* 0x0000002a04957981 */ /* 0x020ea8000c1e1900 */
[----:B------:R-:W2:Y:S02]  /*1670*/  LDG.E R0, desc[UR42][R4.64+0x4] ;  /* 0x0000042a04007981 */ /* 0x000ea4000c1e1900 */
[----:B--2---:R-:W-:-:S07]  /*1680*/  IADD3 R149, -R149, R0, RZ ;  /* 0x0000000095957210 */ /* 0x004fce0007ffe1ff */
.L_x_613:
[----:B------:R-:W-:Y:S02]  /*1690*/  IMAD.U32 R25, RZ, RZ, UR5 ;  /* 0x00000005ff197e24 */ /* 0x000fe4000f8e00ff */
[----:B------:R-:W-:Y:S01]  /*16a0*/  IMAD.U32 R26, RZ, RZ, UR4 ;  /* 0x00000004ff1a7e24 */ /* 0x000fe2000f8e00ff */
[----:B------:R-:W-:Y:S06]  /*16b0*/  @!P2 BRA `(.L_x_614) ;  /* 0x000000000010a947 */ /* 0x000fec0003800000 */
[----:B------:R-:W-:-:S04]  /*16c0*/  IADD3 R4, P0, R201, UR8, RZ ;  /* 0x00000008c9047c10 */ /* 0x000fc8000ff1e0ff */
[----:B------:R-:W-:-:S05]  /*16d0*/  IADD3.X R5, R202, UR9, RZ, P0, !PT ;  /* 0x00000009ca057c10 */ /* 0x000fca00087fe4ff */
[----:B------:R0:W5:Y:S01]  /*16e0*/  LDG.E R26, desc[UR42][R4.64] ;  /* 0x0000002a041a7981 */ /* 0x000162000c1e1900 */
[----:B------:R-:W-:Y:S05]  /*16f0*/  BRA `(.L_x_615) ;  /* 0x0000000000107947 */ /* 0x000fea0003800000 */
.L_x_614:
[----:B------:R-:W-:Y:S05]  /*1700*/  @!P0 BRA `(.L_x_615) ;  /* 0x00000000000c8947 */ /* 0x000fea0003800000 */
[----:B------:R-:W2:Y:S04]  /*1710*/  LDG.E R5, desc[UR42][R8.64] ;  /* 0x0000002a08057981 */ /* 0x000ea8000c1e1900 */
[----:B------:R-:W2:Y:S02]  /*1720*/  LDG.E R26, desc[UR42][R8.64+0x4] ;  /* 0x0000042a081a7981 */ /* 0x000ea4000c1e1900 */
[----:B--2---:R-:W-:-:S07]  /*1730*/  IADD3 R26, -R5, R26, RZ ;  /* 0x0000001a051a7210 */ /* 0x004fce0007ffe1ff */
.L_x_615:
[----:B------:R-:W-:Y:S02]  /*1740*/  ULDC.64 UR4, c[0x0][0xa10] ;  /* 0x0002840000047ab9 */ /* 0x000fe40000000a00 */
[----:B------:R-:W-:-:S04]  /*1750*/  ISETP.NE.U32.AND P0, PT, RZ, UR4, PT ;  /* 0x00000004ff007c0c */ /* 0x000fc8000bf05070 */
[----:B------:R-:W-:Y:S01]  /*1760*/  ISETP.NE.AND.EX P0, PT, RZ, UR5, PT, P0 ;  /* 0x00000005ff007c0c */ /* 0x000fe2000bf05300 */
[----:B------:R-:W-:-:S12]  /*1770*/  ULDC.64 UR4, c[0x0][0xa30] ;  /* 0x00028c0000047ab9 */ /* 0x000fd80000000a00 */
[----:B0-----:R-:W0:Y:S02]  /*1780*/  @P0 LDC.64 R4, c[0x0][0xa10] ;  /* 0x00028400ff040b82 */ /* 0x001e240000000a00 */
[----:B0-----:R-:W-:-:S05]  /*1790*/  @P0 IMAD.WIDE R4, R27, 0x4, R4 ;  /* 0x000000041b040825 */ /* 0x001fca00078e0204 */
[----:B------:R-:W2:Y:S04]  /*17a0*/  @P0 LDG.E R0, desc[UR42][R4.64] ;  /* 0x0000002a04000981 */ /* 0x000ea8000c1e1900 */
[----:B------:R-:W2:Y:S01]  /*17b0*/  @P0 LDG.E R9, desc[UR42][R4.64+0x4] ;  /* 0x0000042a04090981 */ /* 0x000ea2000c1e1900 */
[----:B------:R-:W-:Y:S01]  /*17c0*/  ISETP.NE.U32.AND P1, PT, RZ, UR4, PT ;  /* 0x00000004ff007c0c */ /* 0x000fe2000bf25070 */
[----:B-----5:R-:W-:-:S03]  /*17d0*/  IMAD.MOV.U32 R144, RZ, RZ, R26 ;  /* 0x000000ffff907224 */ /* 0x020fc600078e001a */
[----:B------:R-:W-:-:S13]  /*17e0*/  ISETP.NE.AND.EX P1, PT, RZ, UR5, PT, P1 ;  /* 0x00000005ff007c0c */ /* 0x000fda000bf25310 */
[----:B------:R-:W-:-:S04]  /*17f0*/  @P1 IADD3 R6, P2, R201, UR4, RZ ;  /* 0x00000004c9061c10 */ /* 0x000fc8000ff5e0ff */
[----:B------:R-:W-:-:S05]  /*1800*/  @P1 IADD3.X R7, R202, UR5, RZ, P2, !PT ;  /* 0x00000005ca071c10 */ /* 0x000fca00097fe4ff */
[----:B------:R0:W5:Y:S01]  /*1810*/  @P1 LDG.E R144, desc[UR42][R6.64] ;  /* 0x0000002a06901981 */ /* 0x000162000c1e1900 */
[----:B------:R-:W-:Y:S01]  /*1820*/  IMAD.IADD R8, R26, 0x1, -R3 ;  /* 0x000000011a087824 */ /* 0x000fe200078e0a03 */
[----:B------:R-:W-:-:S04]  /*1830*/  PLOP3.LUT P2, PT, PT, PT, PT, 0x80, 0x0 ;  /* 0x000000000000781c */ /* 0x000fc80003f4f070 */
[----:B------:R-:W-:-:S04]  /*1840*/  IADD3 R123, -R8, RZ, RZ ;  /* 0x000000ff087b7210 */ /* 0x000fc80007ffe1ff */
[----:B------:R-:W-:Y:S02]  /*1850*/  VIMNMX R123, RZ, R123, !PT ;  /* 0x0000007bff7b7248 */ /* 0x000fe40007fe0100 */
[----:B--2---:R-:W-:-:S05]  /*1860*/  @P0 IADD3 R25, -R0, R9, RZ ;  /* 0x0000000900190210 */ /* 0x004fca0007ffe1ff */
[----:B------:R-:W-:-:S04]  /*1870*/  IMAD.IADD R150, R8, 0x1, R25 ;  /* 0x0000000108967824 */ /* 0x000fc800078e0219 */
[----:B------:R-:W-:-:S05]  /*1880*/  VIADD R0, R150, 0x7f ;  /* 0x0000007f96007836 */ /* 0x000fca0000000000 */
[----:B------:R-:W-:-:S04]  /*1890*/  SHF.R.S32.HI R3, RZ, 0x1f, R0 ;  /* 0x0000001fff037819 */ /* 0x000fc80000011400 */
[----:B------:R-:W-:-:S04]  /*18a0*/  LEA.HI R3, R3, R0, RZ, 0x7 ;  /* 0x0000000003037211 */ /* 0x000fc800078f38ff */
[----:B------:R-:W-:Y:S02]  /*18b0*/  LOP3.LUT R0, R3, 0xffffff80, RZ, 0xc0, !PT ;  /* 0xffffff8003007812 */ /* 0x000fe400078ec0ff */
[----:B------:R-:W-:Y:S02]  /*18c0*/  SHF.R.S32.HI R210, RZ, 0x7, R3 ;  /* 0x00000007ffd27819 */ /* 0x000fe40000011403 */
[----:B------:R-:W-:-:S04]  /*18d0*/  VIADDMNMX R0, R0, -R8, R25, PT ;  /* 0x8000000800007246 */ /* 0x000fc80003800119 */
[----:B------:R-:W-:Y:S02]  /*18e0*/  ISETP.GT.AND P0, PT, R0, R123, PT ;  /* 0x0000007b0000720c */ /* 0x000fe40003f04270 */
[----:B------:R-:W-:-:S05]  /*18f0*/  SHF.R.U32.HI R123, RZ, 0x7, R123 ;  /* 0x00000007ff7b7819 */ /* 0x000fca000001167b */
[----:B------:R-:W-:-:S06]  /*1900*/  IMAD.MOV.U32 R24, RZ, RZ, R123 ;  /* 0x000000ffff187224 */ /* 0x000fcc00078e007b */
[----:B------:R-:W-:-:S05]  /*1910*/  @P0 VIADD R0, R0, 0x7f ;  /* 0x0000007f00000836 */ /* 0x000fca0000000000 */
[----:B------:R-:W-:-:S04]  /*1920*/  @P0 SHF.R.S32.HI R5, RZ, 0x1f, R0 ;  /* 0x0000001fff050819 */ /* 0x000fc80000011400 */
[----:B------:R-:W-:-:S04]  /*1930*/  @P0 LEA.HI R5, R5, R0, RZ, 0x7 ;  /* 0x0000000005050211 */ /* 0x000fc800078f38ff */
[----:B------:R-:W-:-:S04]  /*1940*/  @P0 SHF.R.S32.HI R24, RZ, 0x7, R5 ;  /* 0x00000007ff180819 */ /* 0x000fc80000011405 */
[----:B------:R-:W-:-:S13]  /*1950*/  ISETP.GT.AND P0, PT, R24, R123, PT ;  /* 0x0000007b1800720c */ /* 0x000fda0003f04270 */
[----:B0-----:R-:W-:Y:S05]  /*1960*/  @!P0 BRA `(.L_x_616) ;  /* 0x00000088004c8947 */ /* 0x001fea0003800000 */
[----:B------:R-:W-:Y:S01]  /*1970*/  IADD3 R116, R2, 0x1c400, RZ ;  /* 0x0001c40002747810 */ /* 0x000fe20007ffe0ff */
[----:B------:R-:W-:Y:S03]  /*1980*/  BSSY B6, `(.L_x_617) ;  /* 0x0000013000067945 */ /* 0x000fe60003800000 */
[----:B------:R-:W-:-:S13]  /*1990*/  LOP3.LUT P0, RZ, R116, 0x3ff, RZ, 0xc0, !PT ;  /* 0x000003ff74ff7812 */ /* 0x000fda000780c0ff */
[----:B------:R-:W-:Y:S05]  /*19a0*/  @!P0 BRA `(.L_x_618) ;  /* 0x0000000000408947 */ /* 0x000fea0003800000 */
        /* <DEDUP_REMOVED lines=9> */
[----:B------:R-:W-:Y:S01]  /*1a40*/  IMAD.U32 R7, RZ, RZ, UR5 ;  /* 0x00000005ff077e24 */ /* 0x000fe2000f8e00ff */
[----:B------:R-:W-:Y:S01]  /*1a50*/  MOV R11, UR7 ;  /* 0x00000007000b7c02 */ /* 0x000fe20008000f00 */
[----:B------:R-:W-:Y:S01]  /*1a60*/  IMAD.MOV.U32 R8, RZ, RZ, 0x70 ;  /* 0x00000070ff087424 */ /* 0x000fe200078e00ff */
[----:B------:R-:W-:Y:S01]  /*1a70*/  MOV R13, RZ ;  /* 0x000000ff000d7202 */ /* 0x000fe20000000f00 */
[----:B0-----:R-:W-:-:S07]  /*1a80*/  IMAD.MOV.U32 R12, RZ, RZ, 0x1 ;  /* 0x00000001ff0c7424 */ /* 0x001fce00078e00ff */
[----:B------:R-:W-:-:S07]  /*1a90*/  LEPC R20, `(.L_x_618) ;  /* 0x000000001014794e */ /* 0x000fce0000000000 */
[----:B-1---5:R-:W-:Y:S05]  /*1aa0*/  CALL.ABS.NOINC R14 ;  /* 0x000000000e007343 */ /* 0x022fea0003c00000 */
.L_x_618:
[----:B------:R-:W-:Y:S05]  /*1ab0*/  BSYNC B6 ;  /* 0x0000000000067941 */ /* 0x000fea0003800000 */
.L_x_617:
[----:B------:R-:W-:Y:S01]  /*1ac0*/  VIADD R115, R2, 0x400 ;  /* 0x0000040002737836 */ /* 0x000fe20000000000 */
[----:B------:R-:W-:Y:S04]  /*1ad0*/  BSSY B6, `(.L_x_619) ;  /* 0x0000013000067945 */ /* 0x000fe80003800000 */
[----:B------:R-:W-:-:S13]  /*1ae0*/  LOP3.LUT P0, RZ, R115, 0x3ff, RZ, 0xc0, !PT ;  /* 0x000003ff73ff7812 */ /* 0x000fda000780c0ff */
[----:B------:R-:W-:Y:S05]  /*1af0*/  @!P0 BRA `(.L_x_620) ;  /* 0x0000000000408947 */ /* 0x000fea0003800000 */
[----:B------:R-:W-:Y:S01]  /*1b00*/  MOV R0, 0x0 ;  /* 0x0000000000007802 */ /* 0x000fe20000000f00 */
[----:B------:R-:W-:Y:S01]  /*1b10*/  ULDC.64 UR4, c[0x4][0x118] ;  /* 0x0100460000047ab9 */ /* 0x000fe20000000a00 */
[----:B------:R-:W-:Y:S01]  /*1b20*/  ULDC.64 UR6, c[0x4][0x120] ;  /* 0x0100480000067ab9 */ /* 0x000fe20000000a00 */
[----:B------:R-:W-:Y:S01]  /*1b30*/  IMAD.U32 R4, RZ, RZ, UR4 ;  /* 0x00000004ff047e24 */ /* 0x000fe2000f8e00ff */
[----:B------:R0:W1:Y:S01]  /*1b40*/  LDC.64 R14, c[0x4][R0] ;  /* 0x01000000000e7b82 */ /* 0x0000620000000a00 */
[----:B------:R-:W-:Y:S01]  /*1b50*/  MOV R5, UR5 ;  /* 0x0000000500057c02 */ /* 0x000fe20008000f00 */
[----:B------:R-:W-:Y:S01]  /*1b60*/  ULDC.64 UR4, c[0x4][0x80] ;  /* 0x0100200000047ab9 */ /* 0x000fe20000000a00 */
[----:B------:R-:W-:Y:S01]  /*1b70*/  IMAD.U32 R6, RZ, RZ, UR6 ;  /* 0x00000006ff067e24 */ /* 0x000fe2000f8e00ff */
[----:B------:R-:W-:Y:S01]  /*1b80*/  MOV R10, UR4 ;  /* 0x00000004000a7c02 */ /* 0x000fe20008000f00 */
[----:B------:R-:W-:Y:S01]  /*1b90*/  IMAD.U32 R7, RZ, RZ, UR7 ;  /* 0x00000007ff077e24 */ /* 0x000fe2000f8e00ff */
[----:B------:R-:W-:Y:S01]  /*1ba0*/  MOV R12, 0x1 ;  /* 0x00000001000c7802 */ /* 0x000fe20000000f00 */
[----:B------:R-:W-:-:S02]  /*1bb0*/  IMAD.U32 R11, RZ, RZ, UR5 ;  /* 0x00000005ff0b7e24 */ /* 0x000fc4000f8e00ff */
[----:B------:R-:W-:Y:S02]  /*1bc0*/  IMAD.MOV.U32 R8, RZ, RZ, 0x70 ;  /* 0x00000070ff087424 */ /* 0x000fe400078e00ff */
[----:B0-----:R-:W-:-:S07]  /*1bd0*/  IMAD.MOV.U32 R13, RZ, RZ, RZ ;  /* 0x000000ffff0d7224 */ /* 0x001fce00078e00ff */
[----:B------:R-:W-:-:S07]  /*1be0*/  LEPC R20, `(.L_x_620) ;  /* 0x000000001014794e */ /* 0x000fce0000000000 */
[----:B-1---5:R-:W-:Y:S05]  /*1bf0*/  CALL.ABS.NOINC R14 ;  /* 0x000000000e007343 */ /* 0x022fea0003c00000 */
.L_x_620:
[----:B------:R-:W-:Y:S05]  /*1c00*/  BSYNC B6 ;  /* 0x0000000000067941 */ /* 0x000fea0003800000 */
.L_x_619:
[----:B------:R-:W-:Y:S01]  /*1c10*/  ULDC.64 UR4, c[0x0][0x9f8] ;  /* 0x00027e0000047ab9 */ /* 0x000fe20000000a00 */
[----:B------:R-:W2:Y:S01]  /*1c20*/  LDL.LU R20, [R1+0x8] ;  /* 0x0000080001147983 */ /* 0x000ea20000300800 */
[----:B------:R-:W-:Y:S01]  /*1c30*/  ISETP.NE.U32.AND P0, PT, RZ, UR4, PT ;  /* 0x00000004ff007c0c */ /* 0x000fe2000bf05070 */
[----:B------:R-:W0:Y:S01]  /*1c40*/  LDC.64 R134, c[0x0][0x300] ;  /* 0x0000c000ff867b82 */ /* 0x000e220000000a00 */
[----:B------:R-:W-:Y:S01]  /*1c50*/  SHF.R.S32.HI R8, RZ, 0x1f, R126 ;  /* 0x0000001fff087819 */ /* 0x000fe2000001147e */
[----:B------:R-:W-:Y:S01]  /*1c60*/  ULDC.64 UR6, c[0x0][0x330] ;  /* 0x0000cc0000067ab9 */ /* 0x000fe20000000a00 */
[----:B------:R-:W-:Y:S01]  /*1c70*/  ISETP.NE.AND.EX P0, PT, RZ, UR5, PT, P0 ;  /* 0x00000005ff007c0c */ /* 0x000fe2000bf05300 */
[C---:B------:R-:W-:Y:S01]  /*1c80*/  VIADD R101, R18.reuse, 0x20 ;  /* 0x0000002012657836 */ /* 0x040fe20000000000 */
[C---:B------:R-:W-:Y:S02]  /*1c90*/  IADD3 R0, R18.reuse, 0x80, RZ ;  /* 0x0000008012007810 */ /* 0x040fe40007ffe0ff */
[----:B------:R-:W-:Y:S01]  /*1ca0*/  SHF.R.S32.HI R19, RZ, 0x1f, R18 ;  /* 0x0000001fff137819 */ /* 0x000fe20000011412 */
[----:B------:R-:W-:Y:S01]  /*1cb0*/  IMAD.IADD R118, R29, 0x1, R26 ;  /* 0x000000011d767824 */ /* 0x000fe200078e021a */
[C---:B------:R-:W-:Y:S01]  /*1cc0*/  IADD3 R100, R18.reuse, 0x40, RZ ;  /* 0x0000004012647810 */ /* 0x040fe20007ffe0ff */
[----:B------:R-:W-:Y:S01]  /*1cd0*/  VIADD R99, R18, 0x60 ;  /* 0x0000006012637836 */ /* 0x000fe20000000000 */
[----:B------:R-:W1:Y:S05]  /*1ce0*/  LDC.64 R36, c[0x0][0x408] ;  /* 0x00010200ff247b82 */ /* 0x000e6a0000000a00 */
[----:B------:R-:W-:Y:S01]  /*1cf0*/  @P0 IADD3 R4, P1, R201, UR4, RZ ;  /* 0x00000004c9040c10 */ /* 0x000fe2000ff3e0ff */
[----:B------:R-:W-:-:S02]  /*1d00*/  ULDC UR4, c[0x0][0x2f4] ;  /* 0x0000bd0000047ab9 */ /* 0x000fc40000000800 */
[----:B------:R-:W3:Y:S01]  /*1d10*/  LDC R21, c[0x0][0x3f4] ;  /* 0x0000fd00ff157b82 */ /* 0x000ee20000000800 */
[----:B------:R-:W-:-:S05]  /*1d20*/  @P0 IADD3.X R5, R202, UR5, RZ, P1, !PT ;  /* 0x00000005ca050c10 */ /* 0x000fca0008ffe4ff */
[----:B------:R4:W2:Y:S01]  /*1d30*/  @P0 LDG.E R27, desc[UR42][R4.64] ;  /* 0x0000002a041b0981 */ /* 0x0008a2000c1e1900 */
[----:B------:R-:W-:Y:S01]  /*1d40*/  ISETP.GE.AND P3, PT, R0, UR4, PT ;  /* 0x0000000400007c0c */ /* 0x000fe2000bf66270 */
[----:B------:R-:W-:Y:S01]  /*1d50*/  IMAD R3, R8, UR6, RZ ;  /* 0x0000000608037c24 */ /* 0x000fe2000f8e02ff */
[----:B------:R-:W-:Y:S01]  /*1d60*/  ISETP.GE.AND P1, PT, R101, UR4, PT ;  /* 0x0000000465007c0c */ /* 0x000fe2000bf26270 */
[C---:B------:R-:W-:Y:S01]  /*1d70*/  VIADD R0, R18.reuse, 0xa0 ;  /* 0x000000a012007836 */ /* 0x040fe20000000000 */
[----:B------:R-:W-:Y:S01]  /*1d80*/  ISETP.GE.AND P0, PT, R18, UR4, PT ;  /* 0x0000000412007c0c */ /* 0x000fe2000bf06270 */
[C---:B------:R-:W-:Y:S01]  /*1d90*/  IMAD R3, R126.reuse, UR7, R3 ;  /* 0x000000077e037c24 */ /* 0x040fe2000f8e0203 */
[----:B------:R-:W-:Y:S01]  /*1da0*/  SEL R14, RZ, 0x10, P3 ;  /* 0x00000010ff0e7807 */ /* 0x000fe20001800000 */
[----:B------:R-:W-:Y:S01]  /*1db0*/  IMAD.WIDE.U32 R104, R126, UR6, R18 ;  /* 0x000000067e687c25 */ /* 0x000fe2000f8e0012 */
[----:B------:R-:W-:Y:S01]  /*1dc0*/  ISETP.GE.AND P2, PT, R0, UR4, PT ;  /* 0x0000000400007c0c */ /* 0x000fe2000bf46270 */
[----:B------:R-:W-:Y:S01]  /*1dd0*/  ULDC.64 UR6, c[0x0][0xa08] ;  /* 0x0002820000067ab9 */ /* 0x000fe20000000a00 */
[----:B----4-:R-:W-:Y:S01]  /*1de0*/  SEL R4, RZ, 0xffffffff, P1 ;  /* 0xffffffffff047807 */ /* 0x010fe20000800000 */
[----:B------:R-:W-:Y:S01]  /*1df0*/  IMAD.IADD R105, R105, 0x1, R3 ;  /* 0x0000000169697824 */ /* 0x000fe200078e0203 */
[----:B------:R-:W-:Y:S01]  /*1e00*/  SHF.R.S32.HI R0, RZ, 0x1f, R118 ;  /* 0x0000001fff007819 */ /* 0x000fe20000011476 */
[----:B-1----:R-:W-:Y:S01]  /*1e10*/  IMAD.WIDE.U32 R108, R17, R36, R18 ;  /* 0x00000024116c7225 */ /* 0x002fe200078e0012 */
[----:B------:R-:W-:-:S02]  /*1e20*/  SEL R3, RZ, 0x1, P0 ;  /* 0x00000001ff037807 */ /* 0x000fc40000000000 */
[----:B------:R-:W-:Y:S01]  /*1e30*/  SHF.L.U32 R4, R4, 0x1, RZ ;  /* 0x0000000104047819 */ /* 0x000fe200000006ff */
[-C--:B0-----:R-:W-:Y:S01]  /*1e40*/  IMAD R9, R0, R134.reuse, RZ ;  /* 0x0000008600097224 */ /* 0x081fe200078e02ff */
[----:B------:R-:W-:Y:S01]  /*1e50*/  ISETP.GE.AND P0, PT, R100, UR4, PT ;  /* 0x0000000464007c0c */ /* 0x000fe2000bf06270 */
[----:B------:R-:W-:Y:S01]  /*1e60*/  IMAD.MOV.U32 R124, RZ, RZ, 0x20 ;  /* 0x00000020ff7c7424 */ /* 0x000fe200078e00ff */
[----:B------:R-:W-:Y:S01]  /*1e70*/  ISETP.GE.AND P1, PT, R99, UR4, PT ;  /* 0x0000000463007c0c */ /* 0x000fe2000bf26270 */
[----:B------:R-:W-:Y:S01]  /*1e80*/  IMAD R9, R118, R135, R9 ;  /* 0x0000008776097224 */ /* 0x000fe200078e0209 */
[----:B------:R-:W-:Y:S01]  /*1e90*/  LOP3.LUT R3, R4, 0x2, R3, 0xe2, !PT ;  /* 0x0000000204037812 */ /* 0x000fe200078ee203 */
[----:B------:R-:W-:Y:S01]  /*1ea0*/  IMAD.WIDE.U32 R4, R118, R134, RZ ;  /* 0x0000008676047225 */ /* 0x000fe200078e00ff */
[----:B------:R-:W-:Y:S01]  /*1eb0*/  SEL R6, RZ, 0x4, P0 ;  /* 0x00000004ff067807 */ /* 0x000fe20000000000 */
[----:B------:R-:W-:Y:S01]  /*1ec0*/  ULDC.64 UR4, c[0x0][0x308] ;  /* 0x0000c20000047ab9 */ /* 0x000fe20000000a00 */
[----:B------:R-:W-:Y:S01]  /*1ed0*/  SEL R7, RZ, 0x8, P1 ;  /* 0x00000008ff077807 */ /* 0x000fe20000800000 */
[----:B------:R-:W-:Y:S01]  /*1ee0*/  IMAD.IADD R5, R5, 0x1, R9 ;  /* 0x0000000105057824 */ /* 0x000fe200078e0209 */
[----:B------:R-:W-:Y:S01]  /*1ef0*/  ISETP.NE.U32.AND P0, PT, RZ, UR6, PT ;  /* 0x00000006ff007c0c */ /* 0x000fe2000bf05070 */
[----:B---3--:R-:W-:Y:S01]  /*1f00*/  IMAD.SHL.U32 R122, R21, 0x2, RZ ;  /* 0x00000002157a7824 */ /* 0x008fe200078e00ff */
[----:B------:R-:W-:Y:S01]  /*1f10*/  LOP3.LUT R3, R7, R3, R6, 0xfe, !PT ;  /* 0x0000000307037212 */ /* 0x000fe200078efe06 */
[----:B------:R-:W-:Y:S01]  /*1f20*/  IMAD R7, R8, UR4, RZ ;  /* 0x0000000408077c24 */ /* 0x000fe2000f8e02ff */
[----:B------:R-:W-:Y:S01]  /*1f30*/  ISETP.NE.AND.EX P0, PT, RZ, UR7, PT, P0 ;  /* 0x00000007ff007c0c */ /* 0x000fe2000bf05300 */
[----:B------:R-:W-:Y:S01]  /*1f40*/  IMAD.SHL.U32 R39, R134, 0x80, RZ ;  /* 0x0000008086277824 */ /* 0x000fe200078e00ff */
[----:B------:R-:W-:Y:S01]  /*1f50*/  LOP3.LUT R14, R3, R14, RZ, 0xfc, !PT ;  /* 0x0000000e030e7212 */ /* 0x000fe200078efcff */
[C---:B------:R-:W-:Y:S01]  /*1f60*/  IMAD R9, R126.reuse, UR5, R7 ;  /* 0x000000057e097c24 */ /* 0x040fe2000f8e0207 */
[----:B------:R-:W-:Y:S01]  /*1f70*/  SHF.R.S32.HI R145, RZ, 0x1f, R17 ;  /* 0x0000001fff917819 */ /* 0x000fe20000011411 */
[----:B------:R-:W-:Y:S01]  /*1f80*/  IMAD.WIDE.U32 R6, R126, UR4, R4 ;  /* 0x000000047e067c25 */ /* 0x000fe2000f8e0004 */
[----:B------:R-:W-:Y:S01]  /*1f90*/  ULDC.64 UR4, c[0x0][0x310] ;  /* 0x0000c40000047ab9 */ /* 0x000fe20000000a00 */
[----:B------:R-:W0:Y:S01]  /*1fa0*/  LDC.64 R4, c[0x0][0x3f8] ;  /* 0x0000fe00ff047b82 */ /* 0x000e220000000a00 */
[--C-:B------:R-:W-:Y:S01]  /*1fb0*/  SHF.R.S32.HI R23, RZ, 0x1f, R22.reuse ;  /* 0x0000001fff177819 */ /* 0x100fe20000011416 */
[----:B------:R-:W-:Y:S01]  /*1fc0*/  IMAD.IADD R7, R7, 0x1, R9 ;  /* 0x0000000107077824 */ /* 0x000fe200078e0209 */
[-C--:B------:R-:W-:Y:S01]  /*1fd0*/  ISETP.GE.AND P4, PT, R100, R21.reuse, PT ;  /* 0x000000156400720c */ /* 0x080fe20003f86270 */
[-C--:B------:R-:W-:Y:S01]  /*1fe0*/  IMAD R10, R145, R36.reuse, RZ ;  /* 0x00000024910a7224 */ /* 0x080fe200078e02ff */
[----:B------:R-:W-:Y:S01]  /*1ff0*/  ISETP.GE.AND P1, PT, R101, R21, PT ;  /* 0x000000156500720c */ /* 0x000fe20003f26270 */
[----:B------:R-:W-:Y:S01]  /*2000*/  IMAD.WIDE.U32 R106, R17, R36, R22 ;  /* 0x00000024116a7225 */ /* 0x000fe200078e0016 */
[----:B------:R-:W-:-:S02]  /*2010*/  LOP3.LUT P3, RZ, R213, 0x4, RZ, 0xc0, !PT ;  /* 0x00000004d5ff7812 */ /* 0x000fc4000786c0ff */
[----:B------:R-:W-:Y:S01]  /*2020*/  SHF.L.U64.HI R130, R134, 0x7, R135 ;  /* 0x0000000786827819 */ /* 0x000fe20000010287 */
[----:B------:R-:W-:Y:S01]  /*2030*/  IMAD R9, R17, R37, R10 ;  /* 0x0000002511097224 */ /* 0x000fe200078e020a */
[----:B------:R-:W-:Y:S02]  /*2040*/  SEL R124, R124, 0xffffffe0, !P3 ;  /* 0xffffffe07c7c7807 */ /* 0x000fe40005800000 */
[----:B------:R-:W-:Y:S01]  /*2050*/  SHF.L.U32 R136, R134, 0x6, RZ ;  /* 0x0000000686887819 */ /* 0x000fe200000006ff */
[----:B------:R-:W-:Y:S01]  /*2060*/  IMAD.IADD R109, R9, 0x1, R109 ;  /* 0x00000001096d7824 */ /* 0x000fe200078e026d */
[----:B------:R-:W-:Y:S02]  /*2070*/  IADD3 R107, R107, R9, RZ ;  /* 0x000000096b6b7210 */ /* 0x000fe40007ffe0ff */
[----:B------:R-:W-:Y:S01]  /*2080*/  SEL R9, R21, RZ, P4 ;  /* 0x000000ff15097207 */ /* 0x000fe20002000000 */
[----:B-----5:R-:W-:Y:S01]  /*2090*/  IMAD.WIDE.U32 R108, R144, R36, R108 ;  /* 0x00000024906c7225 */ /* 0x020fe200078e006c */
[----:B------:R-:W-:-:S02]  /*20a0*/  SHF.L.U64.HI R38, R36, 0x6, R37 ;  /* 0x0000000624267819 */ /* 0x000fc40000010225 */
[----:B------:R-:W-:Y:S01]  /*20b0*/  SHF.R.S32.HI R146, RZ, 0x1f, R205 ;  /* 0x0000001fff927819 */ /* 0x000fe200000114cd */
[----:B------:R-:W-:Y:S02]  /*20c0*/  IMAD.IADD R9, R100, 0x1, R9 ;  /* 0x0000000164097824 */ /* 0x000fe400078e0209 */
[CC--:B0-----:R-:W-:Y:S01]  /*20d0*/  IMAD.WIDE.U32 R110, R17.reuse, R4.reuse, R22 ;  /* 0x00000004116e7225 */ /* 0x0c1fe200078e0016 */
[C-C-:B------:R-:W-:Y:S02]  /*20e0*/  SHF.L.U64.HI R131, R4.reuse, 0x7, R5.reuse ;  /* 0x0000000704837819 */ /* 0x140fe40000010205 */
[C---:B------:R-:W-:Y:S01]  /*20f0*/  SHF.L.U64.HI R35, R4.reuse, 0x6, R5 ;  /* 0x0000000604237819 */ /* 0x040fe20000010205 */
[----:B------:R-:W-:Y:S01]  /*2100*/  IMAD.WIDE.U32 R112, R17, R4, R18 ;  /* 0x0000000411707225 */ /* 0x000fe200078e0012 */
[----:B------:R-:W-:-:S03]  /*2110*/  SHF.L.U32 R34, R4, 0x7, RZ ;  /* 0x0000000704227819 */ /* 0x000fc600000006ff */
[----:B------:R-:W-:Y:S02]  /*2120*/  IMAD.SHL.U32 R33, R4, 0x40, RZ ;  /* 0x0000004004217824 */ /* 0x000fe400078e00ff */
[----:B------:R-:W-:Y:S01]  /*2130*/  IMAD.WIDE.U32 R106, R144, R36, R106 ;  /* 0x00000024906a7225 */ /* 0x000fe200078e006a */
[----:B--2---:R-:W-:-:S04]  /*2140*/  LOP3.LUT R20, R20, 0xfffffffe, RZ, 0xc0, !PT ;  /* 0xfffffffe14147812 */ /* 0x004fc800078ec0ff */
[----:B------:R-:W-:Y:S02]  /*2150*/  @P4 LOP3.LUT R20, R20, 0x1, RZ, 0xfc, !PT ;  /* 0x0000000114144812 */ /* 0x000fe400078efcff */
[----:B------:R-:W-:-:S03]  /*2160*/  IADD3 R118, P4, R17, R118, RZ ;  /* 0x0000007611767210 */ /* 0x000fc60007f9e0ff */
[----:B------:R0:W-:Y:S01]  /*2170*/  STL [R1+0x8], R20 ;  /* 0x0000081401007387 */ /* 0x0001e20000100800 */
[----:B------:R-:W-:Y:S02]  /*2180*/  IADD3.X R119, R0, R145, RZ, P4, !PT ;  /* 0x0000009100777210 */ /* 0x000fe400027fe4ff */
[----:B0-----:R-:W-:-:S04]  /*2190*/  SHF.R.S32.HI R20, RZ, 0x1f, R9 ;  /* 0x0000001fff147819 */ /* 0x001fc80000011409 */
[----:B------:R-:W-:Y:S02]  /*21a0*/  LEA.HI R40, R20, R9, RZ, 0x3 ;  /* 0x0000000914287211 */ /* 0x000fe400078f18ff */
[----:B------:R-:W-:Y:S02]  /*21b0*/  SHF.R.S32.HI R3, RZ, 0x1f, R27 ;  /* 0x0000001fff037819 */ /* 0x000fe4000001141b */
[--C-:B------:R-:W-:Y:S02]  /*21c0*/  LOP3.LUT R26, R191, 0x38, R40.reuse, 0xf8, !PT ;  /* 0x00000038bf1a7812 */ /* 0x100fe400078ef828 */
[----:B------:R-:W-:Y:S02]  /*21d0*/  SEL R8, R3, RZ, !P0 ;  /* 0x000000ff03087207 */ /* 0x000fe40004000000 */
[----:B------:R-:W-:Y:S02]  /*21e0*/  SEL R3, R27, RZ, !P0 ;  /* 0x000000ff1b037207 */ /* 0x000fe40004000000 */
[----:B------:R-:W0:Y:S01]  /*21f0*/  S2R R27, SR_TID.X ;  /* 0x00000000001b7919 */ /* 0x000e220000002100 */
[----:B------:R-:W-:Y:S01]  /*2200*/  IMAD R12, R8, UR4, RZ ;  /* 0x00000004080c7c24 */ /* 0x000fe2000f8e02ff */
[----:B------:R-:W-:Y:S01]  /*2210*/  LOP3.LUT R15, R185, 0x38, R40, 0xf8, !PT ;  /* 0x00000038b90f7812 */ /* 0x000fe200078ef828 */
[----:B------:R-:W-:-:S03]  /*2220*/  IMAD.WIDE.U32 R102, R3, UR4, R6 ;  /* 0x0000000403667c25 */ /* 0x000fc6000f8e0006 */
[----:B------:R-:W-:Y:S01]  /*2230*/  LOP3.LUT R138, R15, R230, RZ, 0x3c, !PT ;  /* 0x000000e60f8a7212 */ /* 0x000fe200078e3cff */
[----:B------:R-:W-:Y:S01]  /*2240*/  IMAD R97, R3, UR5, R12 ;  /* 0x0000000503617c24 */ /* 0x000fe2000f8e020c */
[----:B------:R-:W-:Y:S01]  /*2250*/  ULDC.64 UR4, c[0x0][0x338] ;  /* 0x0000ce0000047ab9 */ /* 0x000fe20000000a00 */
[-C--:B------:R-:W-:Y:S01]  /*2260*/  IMAD R12, R145, R134.reuse, RZ ;  /* 0x00000086910c7224 */ /* 0x080fe200078e02ff */
[----:B------:R-:W-:Y:S01]  /*2270*/  LOP3.LUT R15, R40, 0xfffffff8, RZ, 0xc0, !PT ;  /* 0xfffffff8280f7812 */ /* 0x000fe200078ec0ff */
[----:B------:R-:W-:-:S04]  /*2280*/  IMAD.WIDE.U32 R6, R17, R134, R18 ;  /* 0x0000008611067225 */ /* 0x000fc800078e0012 */
[----:B------:R-:W-:Y:S01]  /*2290*/  IMAD R12, R17, R135, R12 ;  /* 0x00000087110c7224 */ /* 0x000fe200078e020c */
[----:B------:R-:W-:Y:S01]  /*22a0*/  IADD3 R98, P0, R102, R6, RZ ;  /* 0x0000000666627210 */ /* 0x000fe20007f1e0ff */
[----:B------:R-:W-:Y:S01]  /*22b0*/  IMAD.IADD R97, R103, 0x1, R97 ;  /* 0x0000000167617824 */ /* 0x000fe200078e0261 */
[----:B------:R-:W-:Y:S01]  /*22c0*/  SHF.L.U64.HI R135, R134, 0x6, R135 ;  /* 0x0000000686877819 */ /* 0x000fe20000010287 */
[----:B------:R-:W-:Y:S01]  /*22d0*/  IMAD R8, R8, UR4, RZ ;  /* 0x0000000408087c24 */ /* 0x000fe2000f8e02ff */
[----:B------:R-:W-:Y:S01]  /*22e0*/  SHF.L.U64.HI R134, R36, 0x7, R37 ;  /* 0x0000000724867819 */ /* 0x000fe20000010225 */
[----:B------:R-:W-:Y:S01]  /*22f0*/  IMAD.WIDE.U32 R104, R3, UR4, R104 ;  /* 0x0000000403687c25 */ /* 0x000fe2000f8e0068 */
[----:B------:R-:W-:Y:S02]  /*2300*/  IADD3.X R96, R97, R7, R12, P0, !PT ;  /* 0x0000000761607210 */ /* 0x000fe400007fe40c */
[----:B------:R-:W-:Y:S01]  /*2310*/  ISETP.GE.AND P0, PT, R18, R21, PT ;  /* 0x000000151200720c */ /* 0x000fe20003f06270 */
[----:B------:R-:W-:-:S02]  /*2320*/  IMAD R41, R3, UR5, R8 ;  /* 0x0000000503297c24 */ /* 0x000fc4000f8e0208 */
[----:B------:R-:W-:Y:S01]  /*2330*/  IMAD R6, R145, R4, RZ ;  /* 0x0000000491067224 */ /* 0x000fe200078e02ff */
[----:B------:R-:W-:-:S03]  /*2340*/  SEL R3, R21, RZ, P0 ;  /* 0x000000ff15037207 */ /* 0x000fc60000000000 */
[----:B------:R-:W-:Y:S01]  /*2350*/  IMAD R7, R17, R5, R6 ;  /* 0x0000000511077224 */ /* 0x000fe200078e0206 */
[----:B------:R-:W-:Y:S01]  /*2360*/  SEL R6, R21, RZ, P1 ;  /* 0x000000ff15067207 */ /* 0x000fe20000800000 */
[----:B------:R-:W-:Y:S01]  /*2370*/  IMAD.IADD R3, R18, 0x1, R3 ;  /* 0x0000000112037824 */ /* 0x000fe200078e0203 */
[----:B0-----:R-:W-:Y:S01]  /*2380*/  SHF.R.U32.HI R27, RZ, 0x7, R27 ;  /* 0x00000007ff1b7819 */ /* 0x001fe2000001161b */
[----:B------:R-:W-:Y:S01]  /*2390*/  IMAD.IADD R113, R7, 0x1, R113 ;  /* 0x0000000107717824 */ /* 0x000fe200078e0271 */
[----:B------:R-:W-:Y:S02]  /*23a0*/  IADD3 R111, R111, R7, RZ ;  /* 0x000000076f6f7210 */ /* 0x000fe40007ffe0ff */
[----:B------:R-:W-:Y:S01]  /*23b0*/  IADD3 R7, R101, R6, RZ ;  /* 0x0000000665077210 */ /* 0x000fe20007ffe0ff */
[CC--:B------:R-:W-:Y:S01]  /*23c0*/  IMAD.WIDE.U32 R112, R144.reuse, R4.reuse, R112 ;  /* 0x0000000490707225 */ /* 0x0c0fe200078e0070 */
[----:B------:R-:W-:Y:S02]  /*23d0*/  SHF.R.S32.HI R6, RZ, 0x1f, R3 ;  /* 0x0000001fff067819 */ /* 0x000fe40000011403 */
[----:B------:R-:W-:Y:S01]  /*23e0*/  SHF.R.S32.HI R10, RZ, 0x1f, R7 ;  /* 0x0000001fff0a7819 */ /* 0x000fe20000011407 */
[----:B------:R-:W-:Y:S01]  /*23f0*/  IMAD.WIDE.U32 R110, R144, R4, R110 ;  /* 0x00000004906e7225 */ /* 0x000fe200078e006e */
[----:B------:R-:W-:-:S02]  /*2400*/  LEA.HI R8, R6, R3, RZ, 0x3 ;  /* 0x0000000306087211 */ /* 0x000fc400078f18ff */
[----:B------:R-:W-:Y:S02]  /*2410*/  LEA.HI R3, R6, R3, RZ, 0x6 ;  /* 0x0000000306037211 */ /* 0x000fe400078f30ff */
[----:B------:R-:W-:Y:S02]  /*2420*/  LEA.HI R6, R20, R9, RZ, 0x6 ;  /* 0x0000000914067211 */ /* 0x000fe400078f30ff */
[--C-:B------:R-:W-:Y:S01]  /*2430*/  LOP3.LUT R9, R185, 0x38, R8.reuse, 0xf8, !PT ;  /* 0x00000038b9097812 */ /* 0x100fe200078ef808 */
[----:B------:R-:W-:Y:S01]  /*2440*/  IMAD.SHL.U32 R3, R3, 0x80, RZ ;  /* 0x0000008003037824 */ /* 0x000fe200078e00ff */
[----:B------:R-:W-:Y:S01]  /*2450*/  LEA.HI R12, R10, R7, RZ, 0x3 ;  /* 0x000000070a0c7211 */ /* 0x000fe200078f18ff */
[----:B------:R-:W-:Y:S01]  /*2460*/  IMAD.SHL.U32 R11, R6, 0x80, RZ ;  /* 0x00000080060b7824 */ /* 0x000fe200078e00ff */
[----:B------:R-:W-:Y:S02]  /*2470*/  LOP3.LUT R6, R191, 0x38, R8, 0xf8, !PT ;  /* 0x00000038bf067812 */ /* 0x000fe400078ef808 */
[----:B------:R-:W-:-:S02]  /*2480*/  LOP3.LUT R3, R3, 0xffffe000, RZ, 0xc0, !PT ;  /* 0xffffe00003037812 */ /* 0x000fc400078ec0ff */
[----:B------:R-:W-:Y:S02]  /*2490*/  LOP3.LUT R20, R9, R230, RZ, 0x3c, !PT ;  /* 0x000000e609147212 */ /* 0x000fe400078e3cff */
[----:B------:R-:W-:Y:S01]  /*24a0*/  LEA.HI R7, R10, R7, RZ, 0x6 ;  /* 0x000000070a077211 */ /* 0x000fe200078f30ff */
[----:B------:R-:W-:Y:S01]  /*24b0*/  IMAD R143, R192, 0x200, R3 ;  /* 0x00000200c08f7824 */ /* 0x000fe200078e0203 */
[----:B------:R-:W-:Y:S02]  /*24c0*/  LOP3.LUT R6, R6, R193, RZ, 0x3c, !PT ;  /* 0x000000c106067212 */ /* 0x000fe400078e3cff */
[----:B------:R-:W-:Y:S02]  /*24d0*/  IADD3 R141, R20, R3, R195 ;  /* 0x00000003148d7210 */ /* 0x000fe40007ffe0c3 */
[----:B------:R-:W-:Y:S01]  /*24e0*/  LOP3.LUT R10, R191, 0x38, R12, 0xf8, !PT ;  /* 0x00000038bf0a7812 */ /* 0x000fe200078ef80c */
[----:B------:R-:W-:Y:S01]  /*24f0*/  IMAD.IADD R143, R143, 0x1, R6 ;  /* 0x000000018f8f7824 */ /* 0x000fe200078e0206 */
[----:B------:R-:W-:-:S02]  /*2500*/  SHF.R.S32.HI R3, RZ, 0x1f, R144 ;  /* 0x0000001fff037819 */ /* 0x000fc40000011490 */
[----:B------:R-:W-:Y:S02]  /*2510*/  SHF.L.U32 R7, R7, 0x7, RZ ;  /* 0x0000000707077819 */ /* 0x000fe400000006ff */
[----:B------:R-:W-:Y:S01]  /*2520*/  LOP3.LUT R13, R185, 0x38, R12, 0xf8, !PT ;  /* 0x00000038b90d7812 */ /* 0x000fe200078ef80c */
[C---:B------:R-:W-:Y:S01]  /*2530*/  IMAD R6, R3.reuse, R36, RZ ;  /* 0x0000002403067224 */ /* 0x040fe200078e02ff */
[----:B------:R-:W-:Y:S01]  /*2540*/  LOP3.LUT R9, R10, R193, RZ, 0x3c, !PT ;  /* 0x000000c10a097212 */ /* 0x000fe200078e3cff */
[----:B------:R-:W-:Y:S01]  /*2550*/  IMAD R3, R3, R4, RZ ;  /* 0x0000000403037224 */ /* 0x000fe200078e02ff */
[----:B------:R-:W-:Y:S02]  /*2560*/  LOP3.LUT R7, R7, 0xffffe000, RZ, 0xc0, !PT ;  /* 0xffffe00007077812 */ /* 0x000fe400078ec0ff */
[----:B------:R-:W-:Y:S02]  /*2570*/  LOP3.LUT R10, R13, R230, RZ, 0x3c, !PT ;  /* 0x000000e60d0a7212 */ /* 0x000fe400078e3cff */
[----:B------:R-:W-:-:S02]  /*2580*/  LOP3.LUT R4, R191, 0x18, R18, 0xf8, !PT ;  /* 0x00000018bf047812 */ /* 0x000fc400078ef812 */
[-C--:B------:R-:W-:Y:S02]  /*2590*/  IADD3 R139, R10, R7.reuse, R195 ;  /* 0x000000070a8b7210 */ /* 0x080fe40007ffe0c3 */
[----:B------:R-:W-:Y:S01]  /*25a0*/  LEA R142, R192, R7, 0x9 ;  /* 0x00000007c08e7211 */ /* 0x000fe200078e48ff */
[----:B------:R-:W-:Y:S01]  /*25b0*/  IMAD R7, R144, R5, R3 ;  /* 0x0000000590077224 */ /* 0x000fe200078e0203 */
[----:B------:R-:W-:Y:S02]  /*25c0*/  LOP3.LUT R3, R4, R193, RZ, 0x3c, !PT ;  /* 0x000000c104037212 */ /* 0x000fe400078e3cff */
[----:B------:R-:W-:Y:S01]  /*25d0*/  LOP3.LUT R11, R11, 0xffffe000, RZ, 0xc0, !PT ;  /* 0xffffe0000b0b7812 */ /* 0x000fe200078ec0ff */
[----:B------:R-:W-:Y:S01]  /*25e0*/  IMAD.IADD R29, R111, 0x1, R7 ;  /* 0x000000016f1d7824 */ /* 0x000fe200078e0207 */
[----:B------:R-:W-:Y:S01]  /*25f0*/  IADD3 R142, R142, R9, RZ ;  /* 0x000000098e8e7210 */ /* 0x000fe20007ffe0ff */
[----:B------:R-:W-:Y:S01]  /*2600*/  IMAD R32, R192, 0x200, R3 ;  /* 0x00000200c0207824 */ /* 0x000fe200078e0203 */
[----:B------:R-:W-:Y:S01]  /*2610*/  SEL R3, RZ, 0x20, P2 ;  /* 0x00000020ff037807 */ /* 0x000fe20001000000 */
[----:B------:R-:W-:Y:S01]  /*2620*/  IMAD R9, R144, R37, R6 ;  /* 0x0000002590097224 */ /* 0x000fe200078e0206 */
[----:B------:R-:W-:Y:S01]  /*2630*/  LOP3.LUT R13, R26, R193, RZ, 0x3c, !PT ;  /* 0x000000c11a0d7212 */ /* 0x000fe200078e3cff */
[----:B------:R-:W-:Y:S01]  /*2640*/  IMAD R140, R192, 0x200, R11 ;  /* 0x00000200c08c7824 */ /* 0x000fe200078e020b */
[----:B------:R-:W-:Y:S01]  /*2650*/  IADD3 R151, R27, 0x8, RZ ;  /* 0x000000081b977810 */ /* 0x000fe20007ffe0ff */
[----:B------:R-:W-:Y:S01]  /*2660*/  IMAD.SHL.U32 R37, R36, 0x80, RZ ;  /* 0x0000008024257824 */ /* 0x000fe200078e00ff */
[----:B------:R-:W-:Y:S01]  /*2670*/  LOP3.LUT R27, R8, 0xfffffff8, RZ, 0xc0, !PT ;  /* 0xfffffff8081b7812 */ /* 0x000fe200078ec0ff */
[----:B------:R-:W-:Y:S01]  /*2680*/  IMAD.IADD R140, R140, 0x1, R13 ;  /* 0x000000018c8c7824 */ /* 0x000fe200078e020d */
[----:B------:R-:W-:Y:S01]  /*2690*/  LOP3.LUT R21, R12, 0xfffffff8, RZ, 0xc0, !PT ;  /* 0xfffffff80c157812 */ /* 0x000fe200078ec0ff */
[----:B------:R-:W-:Y:S01]  /*26a0*/  IMAD.IADD R31, R107, 0x1, R9 ;  /* 0x000000016b1f7824 */ /* 0x000fe200078e0209 */
[----:B------:R-:W-:Y:S01]  /*26b0*/  LOP3.LUT R3, R14, R3, RZ, 0xfc, !PT ;  /* 0x000000030e037212 */ /* 0x000fe200078efcff */
[----:B------:R-:W-:Y:S01]  /*26c0*/  IMAD.IADD R28, R7, 0x1, R113 ;  /* 0x00000001071c7824 */ /* 0x000fe200078e0271 */
[----:B------:R-:W-:Y:S01]  /*26d0*/  IADD3 R138, R138, R11, R195 ;  /* 0x0000000b8a8a7210 */ /* 0x000fe20007ffe0c3 */
[----:B------:R-:W-:Y:S01]  /*26e0*/  IMAD.SHL.U32 R36, R36, 0x40, RZ ;  /* 0x0000004024247824 */ /* 0x000fe200078e00ff */
[----:B------:R-:W-:Y:S01]  /*26f0*/  IADD3 R30, R9, R109, RZ ;  /* 0x0000006d091e7210 */ /* 0x000fe20007ffe0ff */
[----:B------:R-:W-:Y:S01]  /*2700*/  IMAD.IADD R137, R124, 0x1, R32 ;  /* 0x000000017c897824 */ /* 0x000fe200078e0220 */
[----:B------:R-:W-:-:S02]  /*2710*/  SHF.R.S32.HI R114, RZ, 0x3, R8 ;  /* 0x00000003ff727819 */ /* 0x000fc40000011408 */
[----:B------:R-:W-:Y:S02]  /*2720*/  SHF.R.S32.HI R26, RZ, 0x3, R12 ;  /* 0x00000003ff1a7819 */ /* 0x000fe4000001140c */
[----:B------:R-:W-:Y:S02]  /*2730*/  SHF.R.S32.HI R20, RZ, 0x3, R40 ;  /* 0x00000003ff147819 */ /* 0x000fe40000011428 */
[----:B------:R-:W-:Y:S02]  /*2740*/  LOP3.LUT R14, R14, 0x1, RZ, 0xc0, !PT ;  /* 0x000000010e0e7812 */ /* 0x000fe400078ec0ff */
[----:B------:R-:W-:Y:S02]  /*2750*/  SHF.R.S32.HI R13, RZ, 0x1f, R27 ;  /* 0x0000001fff0d7819 */ /* 0x000fe4000001141b */
[----:B------:R-:W-:Y:S02]  /*2760*/  SHF.R.S32.HI R12, RZ, 0x1f, R21 ;  /* 0x0000001fff0c7819 */ /* 0x000fe40000011415 */
[----:B------:R-:W-:-:S02]  /*2770*/  SHF.R.S32.HI R11, RZ, 0x1f, R15 ;  /* 0x0000001fff0b7819 */ /* 0x000fc4000001140f */
[C---:B------:R-:W-:Y:S02]  /*2780*/  LOP3.LUT R10, R3.reuse, 0x2, RZ, 0xc0, !PT ;  /* 0x00000002030a7812 */ /* 0x040fe400078ec0ff */
[C---:B------:R-:W-:Y:S02]  /*2790*/  LOP3.LUT R9, R3.reuse, 0x4, RZ, 0xc0, !PT ;  /* 0x0000000403097812 */ /* 0x040fe400078ec0ff */
[C---:B------:R-:W-:Y:S02]  /*27a0*/  LOP3.LUT R8, R3.reuse, 0x8, RZ, 0xc0, !PT ;  /* 0x0000000803087812 */ /* 0x040fe400078ec0ff */
[C---:B------:R-:W-:Y:S02]  /*27b0*/  LOP3.LUT R7, R3.reuse, 0x10, RZ, 0xc0, !PT ;  /* 0x0000001003077812 */ /* 0x040fe400078ec0ff */
[----:B------:R-:W-:Y:S02]  /*27c0*/  LOP3.LUT R6, R3, 0x20, RZ, 0xc0, !PT ;  /* 0x0000002003067812 */ /* 0x000fe400078ec0ff */
[----:B------:R-:W-:-:S07]  /*27d0*/  IADD3 R5, R105, R41, RZ ;  /* 0x0000002969057210 */ /* 0x000fce0007ffe0ff */
.L_x_720:
[----:B0-2---:R-:W2:Y:S01]  /*27e0*/  LDL.LU R42, [R1+0x8] ;  /* 0x00000800012a7983 */ /* 0x005ea20000300800 */
[----:B------:R-:W-:Y:S01]  /*27f0*/  VIADD R40, R24, 0xffffffff ;  /* 0xffffffff18287836 */ /* 0x000fe20000000000 */
[----:B------:R-:W0:Y:S01]  /*2800*/  LDC.64 R120, c[0x0][0x2e8] ;  /* 0x0000ba00ff787b82 */ /* 0x000e220000000a00 */
[----:B------:R-:W-:Y:S01]  /*2810*/  IMAD R51, R16, 0x6000, R32 ;  /* 0x0000600010337824 */ /* 0x000fe200078e0220 */
[----:B------:R-:W-:Y:S05]  /*2820*/  YIELD ;  /* 0x0000000000007946 */ /* 0x000fea0003800000 */
[----:B------:R-:W-:Y:S01]  /*2830*/  SHF.R.S32.HI R41, RZ, 0x1f, R40 ;  /* 0x0000001fff297819 */ /* 0x000fe20000011428 */
[-C--:B------:R-:W-:Y:S01]  /*2840*/  IMAD R0, R130, R40.reuse, RZ ;  /* 0x0000002882007224 */ /* 0x080fe200078e02ff */
[----:B------:R-:W1:Y:S01]  /*2850*/  LDC R117, c[0x0][0x3f4] ;  /* 0x0000fd00ff757b82 */ /* 0x000e620000000800 */
[----:B------:R-:W-:Y:S01]  /*2860*/  IMAD.WIDE.U32 R126, R39, R40, RZ ;  /* 0x00000028277e7225 */ /* 0x000fe200078e00ff */
[----:B------:R-:W-:Y:S03]  /*2870*/  BSSY B0, `(.L_x_621) ;  /* 0x0000740000007945 */ /* 0x000fe60003800000 */
[----:B------:R-:W-:Y:S01]  /*2880*/  IMAD R3, R41, R39, R0 ;  /* 0x0000002729037224 */ /* 0x000fe200078e0200 */
[CC--:B------:R-:W-:Y:S01]  /*2890*/  IADD3 R0, P3, P4, R98.reuse, R126.reuse, R136 ;  /* 0x0000007e62007210 */ /* 0x0c0fe20007c7e088 */
[----:B------:R-:W-:Y:S01]  /*28a0*/  IMAD R51, R51, 0x2, R116 ;  /* 0x0000000233337824 */ /* 0x000fe200078e0274 */
[----:B------:R-:W-:Y:S01]  /*28b0*/  IADD3 R4, P5, R98, R126, RZ ;  /* 0x0000007e62047210 */ /* 0x000fe20007fbe0ff */
[----:B------:R-:W-:-:S05]  /*28c0*/  IMAD.IADD R92, R127, 0x1, R3 ;  /* 0x000000017f5c7824 */ /* 0x000fca00078e0203 */
[----:B------:R-:W-:Y:S02]  /*28d0*/  IADD3.X R3, R96, R92, R135, P3, P4 ;  /* 0x0000005c60037210 */ /* 0x000fe40001fe8487 */
[----:B------:R-:W-:Y:S02]  /*28e0*/  ISETP.GT.AND P3, PT, R40, R123, PT ;  /* 0x0000007b2800720c */ /* 0x000fe40003f64270 */
[----:B0-----:R-:W-:Y:S02]  /*28f0*/  LEA R52, P2, R4, R120, 0x1 ;  /* 0x0000007804347211 */ /* 0x001fe400078408ff */
[----:B------:R-:W-:Y:S02]  /*2900*/  IADD3.X R24, R92, R96, RZ, P5, !PT ;  /* 0x000000605c187210 */ /* 0x000fe40002ffe4ff */
[----:B------:R-:W-:Y:S02]  /*2910*/  LEA R48, P5, R0, R120, 0x1 ;  /* 0x0000007800307211 */ /* 0x000fe400078a08ff */
[----:B------:R-:W-:-:S02]  /*2920*/  LEA.HI.X R53, R4, R121, R24, 0x1, P2 ;  /* 0x0000007904357211 */ /* 0x000fc400010f0c18 */
[----:B-1----:R-:W-:Y:S02]  /*2930*/  ISETP.GE.AND P2, PT, R117, 0x1, PT ;  /* 0x000000017500780c */ /* 0x002fe40003f46270 */
[----:B------:R-:W-:Y:S01]  /*2940*/  LEA.HI.X R49, R0, R121, R3, 0x1, P5 ;  /* 0x0000007900317211 */ /* 0x000fe200028f0c03 */
[----:B------:R-:W-:Y:S01]  /*2950*/  IMAD R3, R16, 0x6000, R137 ;  /* 0x0000600010037824 */ /* 0x000fe200078e0289 */
[----:B------:R-:W-:-:S03]  /*2960*/  MOV R24, R40 ;  /* 0x0000002800187202 */ /* 0x000fc60000000f00 */
[----:B------:R-:W-:Y:S01]  /*2970*/  IMAD R50, R3, 0x2, R116 ;  /* 0x0000000203327824 */ /* 0x000fe200078e0274 */
[----:B--2---:R-:W-:-:S04]  /*2980*/  LOP3.LUT R42, R42, 0xfffffffd, RZ, 0xc0, !PT ;  /* 0xfffffffd2a2a7812 */ /* 0x004fc800078ec0ff */
[----:B------:R-:W-:-:S05]  /*2990*/  @P3 LOP3.LUT R42, R42, 0x2, RZ, 0xfc, !PT ;  /* 0x000000022a2a3812 */ /* 0x000fca00078efcff */
[----:B------:R0:W-:Y:S01]  /*29a0*/  STL [R1+0x8], R42 ;  /* 0x0000082a01007387 */ /* 0x0001e20000100800 */
[----:B------:R-:W-:Y:S05]  /*29b0*/  @!P2 BRA `(.L_x_622) ;  /* 0x0000006c00d4a947 */ /* 0x000fea0003800000 */
[----:B------:R-:W-:Y:S01]  /*29c0*/  ULDC.U8 UR4, c[0x0][0x410] ;  /* 0x0001040000047ab9 */ /* 0x000fe20000000000 */
[-C--:B------:R-:W-:Y:S01]  /*29d0*/  IMAD R3, R131, R40.reuse, RZ ;  /* 0x0000002883037224 */ /* 0x080fe200078e02ff */
[----:B------:R-:W-:Y:S01]  /*29e0*/  ISETP.NE.AND P2, PT, RZ, UR4, PT ;  /* 0x00000004ff007c0c */ /* 0x000fe2000bf45270 */
[----:B------:R-:W-:Y:S02]  /*29f0*/  IMAD R0, R134, R40, RZ ;  /* 0x0000002886007224 */ /* 0x000fe400078e02ff */
[----:B------:R-:W-:Y:S02]  /*2a00*/  IMAD R3, R41, R34, R3 ;  /* 0x0000002229037224 */ /* 0x000fe400078e0203 */
[----:B------:R-:W-:Y:S02]  /*2a10*/  IMAD R4, R24, -0x80, R25 ;  /* 0xffffff8018047824 */ /* 0x000fe400078e0219 */
[----:B------:R-:W-:-:S03]  /*2a20*/  IMAD.WIDE.U32 R90, R34, R40, RZ ;  /* 0x00000028225a7225 */ /* 0x000fc600078e00ff */
[----:B------:R-:W-:Y:S01]  /*2a30*/  VIMNMX R4, R4, 0x80, PT ;  /* 0x0000008004047848 */ /* 0x000fe20003fe0100 */
[----:B------:R-:W-:Y:S02]  /*2a40*/  IMAD R41, R41, R37, R0 ;  /* 0x0000002529297224 */ /* 0x000fe400078e0200 */
[----:B------:R-:W-:-:S04]  /*2a50*/  IMAD.WIDE.U32 R88, R37, R40, RZ ;  /* 0x0000002825587225 */ /* 0x000fc800078e00ff */
[----:B------:R-:W-:Y:S02]  /*2a60*/  IMAD.IADD R0, R91, 0x1, R3 ;  /* 0x000000015b007824 */ /* 0x000fe400078e0203 */
[----:B------:R-:W-:Y:S01]  /*2a70*/  IMAD.IADD R3, R89, 0x1, R41 ;  /* 0x0000000159037824 */ /* 0x000fe200078e0229 */
[----:B------:R-:W-:Y:S06]  /*2a80*/  @!P2 BRA `(.L_x_623) ;  /* 0x0000003000cca947 */ /* 0x000fec0003800000 */
[----:B------:R-:W-:Y:S01]  /*2a90*/  ISETP.GE.AND P3, PT, R17, R4, PT ;  /* 0x000000041100720c */ /* 0x000fe20003f66270 */
[----:B------:R-:W-:Y:S01]  /*2aa0*/  BSSY B1, `(.L_x_624) ;  /* 0x0000037000017945 */ /* 0x000fe20003800000 */
        /* <DEDUP_REMOVED lines=12> */
[----:B------:R-:W-:Y:S01]  /*2b70*/  CS2R R128, SRZ ;  /* 0x0000000000807805 */ /* 0x000fe2000001ff00 */
[----:B------:R-:W-:Y:S06]  /*2b80*/  @P3 BRA `(.L_x_625) ;  /* 0x0000000000a03947 */ /* 0x000fec0003800000 */
[----:B------:R-:W-:Y:S01]  /*2b90*/  IADD3 R41, P4, R110, R90, RZ ;  /* 0x0000005a6e297210 */ /* 0x000fe20007f9e0ff */
[----:B------:R-:W-:Y:S01]  /*2ba0*/  ULDC.64 UR4, c[0x0][0x3e8] ;  /* 0x0000fa0000047ab9 */ /* 0x000fe20000000a00 */
[----:B------:R-:W-:Y:S01]  /*2bb0*/  IADD3 R43, P2, R106, R88, RZ ;  /* 0x000000586a2b7210 */ /* 0x000fe20007f5e0ff */
[----:B------:R-:W-:Y:S01]  /*2bc0*/  ULDC.64 UR6, c[0x0][0x400] ;  /* 0x0001000000067ab9 */ /* 0x000fe20000000a00 */
[----:B0-----:R-:W-:Y:S02]  /*2bd0*/  IADD3.X R42, R0, R29, RZ, P4, !PT ;  /* 0x0000001d002a7210 */ /* 0x001fe400027fe4ff */
[----:B------:R-:W-:Y:S02]  /*2be0*/  CS2R R126, SRZ ;  /* 0x00000000007e7805 */ /* 0x000fe4000001ff00 */
[----:B------:R-:W-:Y:S01]  /*2bf0*/  LEA R40, P4, R41, UR4, 0x1 ;  /* 0x0000000429287c11 */ /* 0x000fe2000f8808ff */
[----:B------:R-:W-:Y:S01]  /*2c00*/  IMAD.X R46, R3, 0x1, R31, P2 ;  /* 0x00000001032e7824 */ /* 0x000fe200010e061f */
[----:B------:R-:W-:-:S02]  /*2c10*/  ISETP.GE.AND P2, PT, R22, R117, PT ;  /* 0x000000751600720c */ /* 0x000fc40003f46270 */
[----:B------:R-:W-:Y:S02]  /*2c20*/  CS2R R94, SRZ ;  /* 0x00000000005e7805 */ /* 0x000fe4000001ff00 */
[----:B------:R-:W-:Y:S02]  /*2c30*/  LEA.HI.X R41, R41, UR5, R42, 0x1, P4 ;  /* 0x0000000529297c11 */ /* 0x000fe4000a0f0c2a */
[----:B------:R-:W-:Y:S02]  /*2c40*/  CS2R R128, SRZ ;  /* 0x0000000000807805 */ /* 0x000fe4000001ff00 */
[C---:B------:R-:W-:Y:S02]  /*2c50*/  LEA R42, P4, R43.reuse, UR6, 0x1 ;  /* 0x000000062b2a7c11 */ /* 0x040fe4000f8808ff */
[----:B------:R-:W-:Y:S02]  /*2c60*/  CS2R R120, SRZ ;  /* 0x0000000000787805 */ /* 0x000fe4000001ff00 */
[----:B------:R-:W-:-:S02]  /*2c70*/  LEA.HI.X R43, R43, UR7, R46, 0x1, P4 ;  /* 0x000000072b2b7c11 */ /* 0x000fc4000a0f0c2e */
[-C--:B------:R-:W-:Y:S01]  /*2c80*/  ISETP.GE.AND P4, PT, R187, R117.reuse, PT ;  /* 0x00000075bb00720c */ /* 0x080fe20003f86270 */
[----:B------:R1:W5:Y:S04]  /*2c90*/  @!P2 LDG.E.64 R126, desc[UR42][R40.64] ;  /* 0x0000002a287ea981 */ /* 0x000368000c1e1b00 */
[----:B------:R1:W5:Y:S01]  /*2ca0*/  @!P2 LDG.E.64 R128, desc[UR42][R42.64] ;  /* 0x0000002a2a80a981 */ /* 0x000362000c1e1b00 */
[----:B------:R-:W-:-:S07]  /*2cb0*/  ISETP.GE.AND P2, PT, R186, R117, PT ;  /* 0x00000075ba00720c */ /* 0x000fce0003f46270 */
[----:B------:R1:W5:Y:S04]  /*2cc0*/  @!P4 LDG.E.64 R94, desc[UR42][R40.64+0x20] ;  /* 0x0000202a285ec981 */ /* 0x000368000c1e1b00 */
[----:B------:R1:W5:Y:S01]  /*2cd0*/  @!P4 LDG.E.64 R120, desc[UR42][R42.64+0x20] ;  /* 0x0000202a2a78c981 */ /* 0x000362000c1e1b00 */
[----:B------:R-:W-:Y:S02]  /*2ce0*/  ISETP.GE.AND P4, PT, R189, R117, PT ;  /* 0x00000075bd00720c */ /* 0x000fe40003f86270 */
[----:B------:R-:W-:Y:S02]  /*2cf0*/  CS2R R86, SRZ ;  /* 0x0000000000567805 */ /* 0x000fe4000001ff00 */
[----:B------:R-:W-:Y:S02]  /*2d00*/  CS2R R92, SRZ ;  /* 0x00000000005c7805 */ /* 0x000fe4000001ff00 */
[----:B------:R-:W-:-:S02]  /*2d10*/  CS2R R82, SRZ ;  /* 0x0000000000527805 */ /* 0x000fc4000001ff00 */
[----:B------:R-:W-:Y:S01]  /*2d20*/  CS2R R84, SRZ ;  /* 0x0000000000547805 */ /* 0x000fe2000001ff00 */
[----:B------:R1:W5:Y:S04]  /*2d30*/  @!P2 LDG.E.64 R86, desc[UR42][R40.64+0x40] ;  /* 0x0000402a2856a981 */ /* 0x000368000c1e1b00 */
[----:B------:R1:W5:Y:S01]  /*2d40*/  @!P2 LDG.E.64 R92, desc[UR42][R42.64+0x40] ;  /* 0x0000402a2a5ca981 */ /* 0x000362000c1e1b00 */
[----:B------:R-:W-:-:S03]  /*2d50*/  ISETP.GE.AND P2, PT, R188, R117, PT ;  /* 0x00000075bc00720c */ /* 0x000fc60003f46270 */
        /* <DEDUP_REMOVED lines=8> */
[----:B------:R1:W5:Y:S04]  /*2de0*/  @!P2 LDG.E.64 R80, desc[UR42][R42.64+0x80] ;  /* 0x0000802a2a50a981 */ /* 0x000368000c1e1b00 */
[----:B------:R1:W5:Y:S04]  /*2df0*/  @!P4 LDG.E.64 R74, desc[UR42][R40.64+0xa0] ;  /* 0x0000a02a284ac981 */ /* 0x000368000c1e1b00 */
[----:B------:R1:W5:Y:S02]  /*2e00*/  @!P4 LDG.E.64 R76, desc[UR42][R42.64+0xa0] ;  /* 0x0000a02a2a4cc981 */ /* 0x000364000c1e1b00 */
.L_x_625:
[----:B------:R-:W-:Y:S05]  /*2e10*/  BSYNC B1 ;  /* 0x0000000000017941 */ /* 0x000fea0003800000 */
.L_x_624:
        /* <DEDUP_REMOVED lines=11> */
[----:B------:R-:W-:Y:S01]  /*2ed0*/  CS2R R68, SRZ ;  /* 0x0000000000447805 */ /* 0x000fe2000001ff00 */
[----:B-----5:R-:W-:Y:S01]  /*2ee0*/  IMAD.MOV.U32 R132, RZ, RZ, R74 ;  /* 0x000000ffff847224 */ /* 0x020fe200078e004a */
[----:B------:R-:W-:-:S02]  /*2ef0*/  MOV R133, R75 ;  /* 0x0000004b00857202 */ /* 0x000fc40000000f00 */
[----:B------:R-:W-:Y:S01]  /*2f00*/  CS2R R72, SRZ ;  /* 0x0000000000487805 */ /* 0x000fe2000001ff00 */
[----:B------:R-:W-:Y:S06]  /*2f10*/  @P4 BRA `(.L_x_627) ;  /* 0x0000000000a04947 */ /* 0x000fec0003800000 */
[----:B------:R-:W-:Y:S01]  /*2f20*/  IADD3 R90, P2, P5, R110, R90, R33 ;  /* 0x0000005a6e5a7210 */ /* 0x000fe20007d5e021 */
[----:B------:R-:W-:Y:S01]  /*2f30*/  ULDC.64 UR4, c[0x0][0x3e8] ;  /* 0x0000fa0000047ab9 */ /* 0x000fe20000000a00 */
[----:B------:R-:W-:Y:S01]  /*2f40*/  ULDC.64 UR6, c[0x0][0x400] ;  /* 0x0001000000067ab9 */ /* 0x000fe20000000a00 */
[----:B------:R-:W-:Y:S02]  /*2f50*/  CS2R R70, SRZ ;  /* 0x0000000000467805 */ /* 0x000fe4000001ff00 */
[----:B-1----:R-:W-:Y:S02]  /*2f60*/  IADD3.X R41, R29, R0, R35, P2, P5 ;  /* 0x000000001d297210 */ /* 0x002fe400017ea423 */
[----:B------:R-:W-:Y:S02]  /*2f70*/  CS2R R72, SRZ ;  /* 0x0000000000487805 */ /* 0x000fe4000001ff00 */
[----:B------:R-:W-:-:S04]  /*2f80*/  IADD3 R88, P2, P5, R106, R88, R36 ;  /* 0x000000586a587210 */ /* 0x000fc80007d5e024 */
[----:B------:R-:W-:Y:S02]  /*2f90*/  IADD3.X R3, R31, R3, R38, P2, P5 ;  /* 0x000000031f037210 */ /* 0x000fe400017ea426 */
[----:B------:R-:W-:-:S04]  /*2fa0*/  LEA R40, P2, R90, UR4, 0x1 ;  /* 0x000000045a287c11 */ /* 0x000fc8000f8408ff */
[----:B------:R-:W-:Y:S02]  /*2fb0*/  LEA.HI.X R41, R90, UR5, R41, 0x1, P2 ;  /* 0x000000055a297c11 */ /* 0x000fe400090f0c29 */
[----:B0-----:R-:W-:-:S04]  /*2fc0*/  LEA R42, P2, R88, UR6, 0x1 ;  /* 0x00000006582a7c11 */ /* 0x001fc8000f8408ff */
[----:B------:R-:W-:Y:S02]  /*2fd0*/  LEA.HI.X R43, R88, UR7, R3, 0x1, P2 ;  /* 0x00000007582b7c11 */ /* 0x000fe400090f0c03 */
[----:B------:R-:W-:Y:S02]  /*2fe0*/  ISETP.GE.AND P2, PT, R22, R117, PT ;  /* 0x000000751600720c */ /* 0x000fe40003f46270 */
[----:B------:R-:W-:Y:S02]  /*2ff0*/  CS2R R66, SRZ ;  /* 0x0000000000427805 */ /* 0x000fe4000001ff00 */
[----:B------:R-:W-:-:S09]  /*3000*/  CS2R R68, SRZ ;  /* 0x0000000000447805 */ /* 0x000fd2000001ff00 */
[----:B------:R2:W5:Y:S04]  /*3010*/  @!P2 LDG.E.64 R70, desc[UR42][R40.64] ;  /* 0x0000002a2846a981 */ /* 0x000568000c1e1b00 */
[----:B------:R2:W5:Y:S01]  /*3020*/  @!P2 LDG.E.64 R72, desc[UR42][R42.64] ;  /* 0x0000002a2a48a981 */ /* 0x000562000c1e1b00 */
        /* <DEDUP_REMOVED lines=20> */
[----:B------:R-:W-:-:S13]  /*3170*/  ISETP.GE.AND P2, PT, R190, R117, PT ;  /* 0x00000075be00720c */ /* 0x000fda0003f46270 */
[----:B------:R2:W5:Y:S04]  /*3180*/  @!P2 LDG.E.64 R44, desc[UR42][R40.64+0xa0] ;  /* 0x0000a02a282ca981 */ /* 0x000568000c1e1b00 */
[----:B------:R2:W5:Y:S02]  /*3190*/  @!P2 LDG.E.64 R46, desc[UR42][R42.64+0xa0] ;  /* 0x0000a02a2a2ea981 */ /* 0x000564000c1e1b00 */
.L_x_627:
[----:B------:R-:W-:Y:S05]  /*31a0*/  BSYNC B1 ;  /* 0x0000000000017941 */ /* 0x000fea0003800000 */
.L_x_626:
[----:B------:R-:W-:Y:S01]  /*31b0*/  IMAD.MOV.U32 R0, RZ, RZ, R78 ;  /* 0x000000ffff007224 */ /* 0x000fe200078e004e */
[----:B-12---:R-:W-:Y:S01]  /*31c0*/  MOV R40, R82 ;  /* 0x0000005200287202 */ /* 0x006fe20000000f00 */
[----:B------:R-:W-:Y:S01]  /*31d0*/  IMAD.MOV.U32 R3, RZ, RZ, R79 ;  /* 0x000000ffff037224 */ /* 0x000fe200078e004f */
[----:B------:R-:W-:Y:S01]  /*31e0*/  PRMT R158, R133, 0x5410, R132 ;  /* 0x00005410859e7816 */ /* 0x000fe20000000084 */
[----:B------:R-:W-:Y:S01]  /*31f0*/  IMAD.MOV.U32 R41, RZ, RZ, R94 ;  /* 0x000000ffff297224 */ /* 0x000fe200078e005e */
[----:B------:R-:W-:Y:S01]  /*3200*/  PRMT R164, R164, 0x5410, R40 ;  /* 0x00005410a4a47816 */ /* 0x000fe20000000028 */
[----:B------:R-:W-:Y:S01]  /*3210*/  UISETP.NE.AND UP0, UPT, UR37, 0x3, UPT ;  /* 0x000000032500788c */ /* 0x000fe2000bf05270 */
[----:B------:R-:W-:Y:S01]  /*3220*/  PRMT R161, R0, 0x5410, R3 ;  /* 0x0000541000a17816 */ /* 0x000fe20000000003 */
[----:B------:R-:W-:Y:S01]  /*3230*/  IMAD.MOV.U32 R3, RZ, RZ, R86 ;  /* 0x000000ffff037224 */ /* 0x000fe200078e0056 */
[----:B------:R-:W-:Y:S01]  /*3240*/  MOV R40, R87 ;  /* 0x0000005700287202 */ /* 0x000fe20000000f00 */
[----:B------:R-:W-:Y:S01]  /*3250*/  IMAD.MOV.U32 R0, RZ, RZ, R83 ;  /* 0x000000ffff007224 */ /* 0x000fe200078e0053 */
[----:B------:R-:W-:Y:S01]  /*3260*/  PRMT R166, R41, 0x7610, R166 ;  /* 0x0000761029a67816 */ /* 0x000fe200000000a6 */
[----:B------:R-:W-:Y:S01]  /*3270*/  IMAD.MOV.U32 R41, RZ, RZ, R76 ;  /* 0x000000ffff297224 */ /* 0x000fe200078e004c */
[----:B------:R-:W-:Y:S01]  /*3280*/  PRMT R165, R3, 0x5410, R40 ;  /* 0x0000541003a57816 */ /* 0x000fe20000000028 */
[----:B------:R-:W-:Y:S01]  /*3290*/  IMAD.MOV.U32 R40, RZ, RZ, R127 ;  /* 0x000000ffff287224 */ /* 0x000fe200078e007f */
[----:B------:R-:W-:Y:S01]  /*32a0*/  PRMT R164, R0, 0x7610, R164 ;  /* 0x0000761000a47816 */ /* 0x000fe200000000a4 */
[----:B------:R-:W-:Y:S01]  /*32b0*/  IMAD.MOV.U32 R0, RZ, RZ, R95 ;  /* 0x000000ffff007224 */ /* 0x000fe200078e005f */
[----:B------:R-:W-:-:S02]  /*32c0*/  MOV R3, R126 ;  /* 0x0000007e00037202 */ /* 0x000fc40000000f00 */
[----:B------:R-:W-:Y:S01]  /*32d0*/  PRMT R167, R40, 0x7610, R167 ;  /* 0x0000761028a77816 */ /* 0x000fe200000000a7 */
[----:B------:R-:W-:Y:S01]  /*32e0*/  IMAD.MOV.U32 R40, RZ, RZ, R81 ;  /* 0x000000ffff287224 */ /* 0x000fe200078e0051 */
[----:B------:R-:W-:Y:S01]  /*32f0*/  PRMT R155, R3, 0x7610, R155 ;  /* 0x00007610039b7816 */ /* 0x000fe2000000009b */
[----:B------:R-:W-:Y:S01]  /*3300*/  IMAD.MOV.U32 R3, RZ, RZ, R80 ;  /* 0x000000ffff037224 */ /* 0x000fe200078e0050 */
[----:B------:R-:W-:Y:S02]  /*3310*/  PRMT R166, R166, 0x5410, R0 ;  /* 0x00005410a6a67816 */ /* 0x000fe40000000000 */
[----:B------:R-:W-:Y:S02]  /*3320*/  PRMT R159, R41, 0x7610, R159 ;  /* 0x00007610299f7816 */ /* 0x000fe4000000009f */
[----:B------:R-:W-:Y:S02]  /*3330*/  MOV R0, R77 ;  /* 0x0000004d00007202 */ /* 0x000fe40000000f00 */
[----:B------:R-:W-:-:S02]  /*3340*/  MOV R41, R84 ;  /* 0x0000005400297202 */ /* 0x000fc40000000f00 */
[----:B------:R-:W-:Y:S01]  /*3350*/  PRMT R159, R159, 0x5410, R0 ;  /* 0x000054109f9f7816 */ /* 0x000fe20000000000 */
[----:B------:R-:W-:Y:S01]  /*3360*/  IMAD.MOV.U32 R0, RZ, RZ, R85 ;  /* 0x000000ffff007224 */ /* 0x000fe200078e0055 */
[----:B------:R-:W-:Y:S01]  /*3370*/  PRMT R162, R3, 0x5410, R40 ;  /* 0x0000541003a27816 */ /* 0x000fe20000000028 */
[----:B------:R-:W-:Y:S01]  /*3380*/  IMAD.MOV.U32 R3, RZ, RZ, R92 ;  /* 0x000000ffff037224 */ /* 0x000fe200078e005c */
[----:B------:R-:W-:Y:S01]  /*3390*/  PRMT R167, R167, 0x5410, R41 ;  /* 0x00005410a7a77816 */ /* 0x000fe20000000029 */
[----:B------:R-:W-:Y:S01]  /*33a0*/  IMAD.MOV.U32 R41, RZ, RZ, R120 ;  /* 0x000000ffff297224 */ /* 0x000fe200078e0078 */
[----:B------:R-:W-:Y:S02]  /*33b0*/  MOV R40, R93 ;  /* 0x0000005d00287202 */ /* 0x000fe40000000f00 */
[----:B------:R-:W-:Y:S01]  /*33c0*/  PRMT R168, R0, 0x5410, R3 ;  /* 0x0000541000a87816 */ /* 0x000fe20000000003 */
[----:B------:R-:W-:Y:S01]  /*33d0*/  IMAD.MOV.U32 R3, RZ, RZ, R129 ;  /* 0x000000ffff037224 */ /* 0x000fe200078e0081 */
[----:B------:R-:W-:Y:S01]  /*33e0*/  PRMT R169, R40, 0x5410, R41 ;  /* 0x0000541028a97816 */ /* 0x000fe20000000029 */
[----:B------:R-:W-:Y:S01]  /*33f0*/  IMAD.MOV.U32 R41, RZ, RZ, R121 ;  /* 0x000000ffff297224 */ /* 0x000fe200078e0079 */
[----:B------:R-:W-:Y:S01]  /*3400*/  MOV R40, R128 ;  /* 0x0000008000287202 */ /* 0x000fe20000000f00 */
[----:B-----5:R-:W-:Y:S01]  /*3410*/  IMAD.MOV.U32 R0, RZ, RZ, R44 ;  /* 0x000000ffff007224 */ /* 0x020fe200078e002c */
[----:B------:R-:W-:-:S02]  /*3420*/  PLOP3.LUT P2, PT, PT, PT, UP0, 0x80, 0x0 ;  /* 0x000000000000781c */ /* 0x000fc40003f4f008 */
[----:B------:R-:W-:Y:S01]  /*3430*/  PRMT R170, R41, 0x5410, R3 ;  /* 0x0000541029aa7816 */ /* 0x000fe20000000003 */
[----:B------:R-:W-:Y:S01]  /*3440*/  IMAD.MOV.U32 R3, RZ, RZ, R55 ;  /* 0x000000ffff037224 */ /* 0x000fe200078e0037 */
[----:B------:R-:W-:Y:S01]  /*3450*/  PRMT R155, R155, 0x5410, R40 ;  /* 0x000054109b9b7816 */ /* 0x000fe20000000028 */
[----:B------:R-:W-:Y:S01]  /*3460*/  IMAD.MOV.U32 R40, RZ, RZ, R54 ;  /* 0x000000ffff287224 */ /* 0x000fe200078e0036 */
[----:B------:R-:W-:Y:S02]  /*3470*/  PRMT R88, R88, 0x5410, R0 ;  /* 0x0000541058587816 */ /* 0x000fe40000000000 */
[----:B------:R-:W-:Y:S02]  /*3480*/  MOV R0, R58 ;  /* 0x0000003a00007202 */ /* 0x000fe40000000f00 */
[----:B------:R-:W-:Y:S01]  /*3490*/  PRMT R90, R3, 0x5410, R40 ;  /* 0x00005410035a7816 */ /* 0x000fe20000000028 */
[----:B------:R-:W-:Y:S01]  /*34a0*/  IMAD.MOV.U32 R40, RZ, RZ, R62 ;  /* 0x000000ffff287224 */ /* 0x000fe200078e003e */
[----:B------:R-:W-:Y:S01]  /*34b0*/  PRMT R132, R132, 0x5410, R0 ;  /* 0x0000541084847816 */ /* 0x000fe20000000000 */
[----:B------:R-:W-:Y:S01]  /*34c0*/  IMAD.MOV.U32 R0, RZ, RZ, R66 ;  /* 0x000000ffff007224 */ /* 0x000fe200078e0042 */
[----:B------:R-:W-:-:S02]  /*34d0*/  MOV R3, R63 ;  /* 0x0000003f00037202 */ /* 0x000fc40000000f00 */
[----:B------:R-:W-:Y:S02]  /*34e0*/  MOV R41, R45 ;  /* 0x0000002d00297202 */ /* 0x000fe40000000f00 */
        /* <DEDUP_REMOVED lines=11> */
[----:B------:R-:W-:Y:S01]  /*35a0*/  PRMT R89, R0, 0x7610, R89 ;  /* 0x0000761000597816 */ /* 0x000fe20000000059 */
[----:B------:R-:W-:Y:S01]  /*35b0*/  IMAD.MOV.U32 R3, RZ, RZ, R57 ;  /* 0x000000ffff037224 */ /* 0x000fe200078e0039 */
[----:B------:R-:W-:-:S02]  /*35c0*/  MOV R0, R60 ;  /* 0x0000003c00007202 */ /* 0x000fc40000000f00 */
[----:B------:R-:W-:Y:S02]  /*35d0*/  PRMT R156, R156, 0x5410, R41 ;  /* 0x000054109c9c7816 */ /* 0x000fe40000000029 */
[----:B------:R-:W-:Y:S01]  /*35e0*/  PRMT R91, R40, 0x5410, R3 ;  /* 0x00005410285b7816 */ /* 0x000fe20000000003 */
[----:B------:R-:W-:Y:S01]  /*35f0*/  IMAD.MOV.U32 R3, RZ, RZ, R64 ;  /* 0x000000ffff037224 */ /* 0x000fe200078e0040 */
[----:B------:R-:W-:Y:S01]  /*3600*/  PRMT R133, R0, 0x7610, R133 ;  /* 0x0000761000857816 */ /* 0x000fe20000000085 */
[----:B------:R-:W-:Y:S01]  /*3610*/  IMAD.MOV.U32 R40, RZ, RZ, R61 ;  /* 0x000000ffff287224 */ /* 0x000fe200078e003d */
[----:B------:R-:W-:Y:S02]  /*3620*/  MOV R41, R47 ;  /* 0x0000002f00297202 */ /* 0x000fe40000000f00 */
[----:B------:R-:W-:Y:S02]  /*3630*/  MOV R0, R65 ;  /* 0x0000004100007202 */ /* 0x000fe40000000f00 */
[----:B------:R-:W-:Y:S01]  /*3640*/  PRMT R89, R89, 0x5410, R41 ;  /* 0x0000541059597816 */ /* 0x000fe20000000029 */
[----:B------:R-:W-:Y:S01]  /*3650*/  IMAD.MOV.U32 R41, RZ, RZ, R73 ;  /* 0x000000ffff297224 */ /* 0x000fe200078e0049 */
[----:B------:R-:W-:Y:S01]  /*3660*/  PRMT R152, R3, 0x5410, R0 ;  /* 0x0000541003987816 */ /* 0x000fe20000000000 */
[----:B------:R-:W-:Y:S01]  /*3670*/  IMAD.MOV.U32 R0, RZ, RZ, R68 ;  /* 0x000000ffff007224 */ /* 0x000fe200078e0044 */
[----:B------:R-:W-:Y:S01]  /*3680*/  PRMT R133, R133, 0x5410, R40 ;  /* 0x0000541085857816 */ /* 0x000fe20000000028 */
[----:B------:R-:W-:Y:S01]  /*3690*/  IMAD.MOV.U32 R3, RZ, RZ, R69 ;  /* 0x000000ffff037224 */ /* 0x000fe200078e0045 */
[----:B------:R-:W-:-:S04]  /*36a0*/  MOV R40, R72 ;  /* 0x0000004800287202 */ /* 0x000fc80000000f00 */
[----:B------:R-:W-:Y:S02]  /*36b0*/  PRMT R160, R0, 0x5410, R3 ;  /* 0x0000541000a07816 */ /* 0x000fe40000000003 */
[----:B------:R-:W-:Y:S01]  /*36c0*/  PRMT R163, R40, 0x5410, R41 ;  /* 0x0000541028a37816 */ /* 0x000fe20000000029 */
[----:B------:R-:W-:Y:S06]  /*36d0*/  @!P2 BRA `(.L_x_628) ;  /* 0x000000000004a947 */ /* 0x000fec0003800000 */
[----:B------:R-:W-:Y:S01]  /*36e0*/  BPT.TRAP 0x1 ;  /* 0x000000040000795c */ /* 0x000fe20000300000 */
.L_x_628:
[----:B------:R-:W-:Y:S01]  /*36f0*/  IMAD R3, R16, 0x8, R2 ;  /* 0x0000000810037824 */ /* 0x000fe200078e0202 */
[----:B------:R-:W-:Y:S01]  /*3700*/  SHF.L.U32 R0, R184, 0x1f, RZ ;  /* 0x0000001fb8007819 */ /* 0x000fe200000006ff */
[----:B------:R-:W-:Y:S03]  /*3710*/  BSSY B1, `(.L_x_629) ;  /* 0x0000003000017945 */ /* 0x000fe60003800000 */
[----:B------:R-:W1:Y:S02]  /*3720*/  SYNCS.PHASECHK.TRANS64.TRYWAIT P5, [R3+URZ+0x34890], R0 ;  /* 0x03489000030075a7 */ /* 0x000e6400080a017f */
[----:B-1----:R-:W-:Y:S05]  /*3730*/  @!P5 BRA `(.L_x_630) ;  /* 0x000001cc00e0d947 */ /* 0x002fea0003800000 */
.L_x_982:
[----:B------:R-:W-:Y:S05]  /*3740*/  BSYNC B1 ;  /* 0x0000000000017941 */ /* 0x000fea0003800000 */
.L_x_629:
[----:B------:R-:W-:Y:S04]  /*3750*/  BSSY B1, `(.L_x_631) ;  /* 0x0000133000017945 */ /* 0x000fe80003800000 */
[----:B------:R-:W-:Y:S05]  /*3760*/  @P3 BRA `(.L_x_632) ;  /* 0x0000001000c43947 */ /* 0x000fea0003800000 */
[----:B------:R-:W-:Y:S01]  /*3770*/  ISETP.NE.AND P3, PT, R14, RZ, PT ;  /* 0x000000ff0e00720c */ /* 0x000fe20003f65270 */
[----:B------:R-:W-:-:S12]  /*3780*/  BSSY B2, `(.L_x_633) ;  /* 0x0000034000027945 */ /* 0x000fd80003800000 */
[----:B------:R-:W-:Y:S05]  /*3790*/  @!P3 BRA `(.L_x_634) ;  /* 0x0000000000c8b947 */ /* 0x000fea0003800000 */
[----:B0-----:R0:W2:Y:S01]  /*37a0*/  LDS.128 R40, [R51] ;  /* 0x0000000033287984 */ /* 0x0010a20000000c00 */
[----:B------:R-:W-:Y:S01]  /*37b0*/  ISETP.GE.AND P3, PT, R22, R117, PT ;  /* 0x000000751600720c */ /* 0x000fe20003f66270 */
[----:B------:R-:W-:-:S12]  /*37c0*/  BSSY B3, `(.L_x_635) ;  /* 0x000002e000037945 */ /* 0x000fd80003800000 */
[----:B0-----:R-:W-:Y:S05]  /*37d0*/  @P3 BRA `(.L_x_636) ;  /* 0x0000000000b03947 */ /* 0x001fea0003800000 */
[----:B------:R-:W-:Y:S02]  /*37e0*/  SHF.R.U64 R148, R128, 0x10, R129 ;  /* 0x0000001080947819 */ /* 0x000fe40000001281 */
[----:B--2---:R-:W-:Y:S02]  /*37f0*/  MOV R128, R41 ;  /* 0x0000002900807202 */ /* 0x004fe40000000f00 */
[----:B------:R-:W-:Y:S01]  /*3800*/  SHF.R.U64 R126, R126, 0x10, R127 ;  /* 0x000000107e7e7819 */ /* 0x000fe2000000127f */
[----:B------:R-:W-:Y:S01]  /*3810*/  HADD2.F32 R148, -RZ, R148.H0_H0 ;  /* 0x20000094ff947230 */ /* 0x000fe20000004100 */
[----:B------:R-:W-:Y:S01]  /*3820*/  SHF.R.U32.HI R129, RZ, 0x10, R129 ;  /* 0x00000010ff817819 */ /* 0x000fe20000011681 */
[--C-:B------:R-:W-:Y:S02]  /*3830*/  HADD2.F32 R41, -RZ, R128.reuse.H1_H1 ;  /* 0x30000080ff297230 */ /* 0x100fe40000004100 */
[----:B------:R-:W-:Y:S02]  /*3840*/  HADD2.F32 R153, -RZ, R128.H0_H0 ;  /* 0x20000080ff997230 */ /* 0x000fe40000004100 */
[----:B------:R-:W-:-:S02]  /*3850*/  HADD2.F32 R126, -RZ, R126.H0_H0 ;  /* 0x2000007eff7e7230 */ /* 0x000fc40000004100 */
[-C--:B------:R-:W-:Y:S01]  /*3860*/  FMUL.FTZ R128, R41, R148.reuse ;  /* 0x0000009429807220 */ /* 0x080fe20000410000 */
[----:B------:R-:W-:-:S03]  /*3870*/  FMUL.FTZ R148, R153, R148 ;  /* 0x0000009499947220 */ /* 0x000fc60000410000 */
[-C--:B------:R-:W-:Y:S01]  /*3880*/  FFMA.FTZ R128, R153, R126.reuse, -R128 ;  /* 0x0000007e99807223 */ /* 0x080fe20000010880 */
[----:B------:R-:W-:Y:S02]  /*3890*/  HADD2.F32 R153, -RZ, R155.H1_H1 ;  /* 0x3000009bff997230 */ /* 0x000fe40000004100 */
[----:B------:R-:W-:Y:S01]  /*38a0*/  FFMA.FTZ R41, R41, R126, R148 ;  /* 0x0000007e29297223 */ /* 0x000fe20000010094 */
[----:B------:R-:W-:Y:S01]  /*38b0*/  IMAD.MOV.U32 R148, RZ, RZ, R43 ;  /* 0x000000ffff947224 */ /* 0x000fe200078e002b */
[----:B------:R-:W-:Y:S01]  /*38c0*/  SHF.R.U32.HI R126, RZ, 0x10, R127 ;  /* 0x00000010ff7e7819 */ /* 0x000fe2000001167f */
[----:B------:R-:W-:Y:S02]  /*38d0*/  IMAD.MOV.U32 R127, RZ, RZ, R40 ;  /* 0x000000ffff7f7224 */ /* 0x000fe400078e0028 */
[----:B------:R-:W-:Y:S01]  /*38e0*/  HADD2.F32 R40, -RZ, R129.H0_H0 ;  /* 0x20000081ff287230 */ /* 0x000fe20000004100 */
[----:B------:R-:W-:Y:S01]  /*38f0*/  F2FP.F16.F32.PACK_AB R41, R41, R128 ;  /* 0x000000802929723e */ /* 0x000fe200000000ff */
[----:B------:R-:W-:-:S02]  /*3900*/  HADD2.F32 R43, -RZ, R148.H1_H1 ;  /* 0x30000094ff2b7230 */ /* 0x000fc40000004100 */
[----:B------:R-:W-:Y:S02]  /*3910*/  HADD2.F32 R129, -RZ, R148.H0_H0 ;  /* 0x20000094ff817230 */ /* 0x000fe40000004100 */
[----:B------:R-:W-:Y:S02]  /*3920*/  HADD2.F32 R126, -RZ, R126.H0_H0 ;  /* 0x2000007eff7e7230 */ /* 0x000fe40000004100 */
[-C--:B------:R-:W-:Y:S01]  /*3930*/  FMUL.FTZ R148, R43, R40.reuse ;  /* 0x000000282b947220 */ /* 0x080fe20000410000 */
[----:B------:R-:W-:-:S03]  /*3940*/  FMUL.FTZ R154, R129, R40 ;  /* 0x00000028819a7220 */ /* 0x000fc60000410000 */
[-C--:B------:R-:W-:Y:S01]  /*3950*/  FFMA.FTZ R40, R129, R126.reuse, -R148 ;  /* 0x0000007e81287223 */ /* 0x080fe20000010894 */
[--C-:B------:R-:W-:Y:S02]  /*3960*/  HADD2.F32 R148, -RZ, R127.reuse.H0_H0 ;  /* 0x2000007fff947230 */ /* 0x100fe40000004100 */
[----:B------:R-:W-:Y:S01]  /*3970*/  FFMA.FTZ R43, R43, R126, R154 ;  /* 0x0000007e2b2b7223 */ /* 0x000fe2000001009a */
[----:B------:R-:W-:Y:S01]  /*3980*/  MOV R126, R42 ;  /* 0x0000002a007e7202 */ /* 0x000fe20000000f00 */
[----:B------:R-:W-:Y:S02]  /*3990*/  HADD2.F32 R42, -RZ, R127.H1_H1 ;  /* 0x3000007fff2a7230 */ /* 0x000fe40000004100 */
[----:B------:R-:W-:Y:S01]  /*39a0*/  HADD2.F32 R129, -RZ, R155.H0_H0 ;  /* 0x2000009bff817230 */ /* 0x000fe20000004100 */
[----:B------:R-:W-:Y:S01]  /*39b0*/  F2FP.F16.F32.PACK_AB R43, R43, R40 ;  /* 0x000000282b2b723e */ /* 0x000fe200000000ff */
[----:B------:R-:W-:Y:S02]  /*39c0*/  HADD2.F32 R155, -RZ, R170.H1_H1 ;  /* 0x300000aaff9b7230 */ /* 0x000fe40000004100 */
[-C--:B------:R-:W-:Y:S01]  /*39d0*/  FMUL.FTZ R127, R42, R153.reuse ;  /* 0x000000992a7f7220 */ /* 0x080fe20000410000 */
[----:B------:R-:W-:-:S03]  /*39e0*/  FMUL.FTZ R153, R148, R153 ;  /* 0x0000009994997220 */ /* 0x000fc60000410000 */
[-C--:B------:R-:W-:Y:S01]  /*39f0*/  FFMA.FTZ R127, R148, R129.reuse, -R127 ;  /* 0x00000081947f7223 */ /* 0x080fe2000001087f */
[--C-:B------:R-:W-:Y:S02]  /*3a00*/  HADD2.F32 R148, -RZ, R126.reuse.H0_H0 ;  /* 0x2000007eff947230 */ /* 0x100fe40000004100 */
[----:B------:R-:W-:Y:S01]  /*3a10*/  FFMA.FTZ R42, R42, R129, R153 ;  /* 0x000000812a2a7223 */ /* 0x000fe20000010099 */
[----:B------:R-:W-:Y:S02]  /*3a20*/  HADD2.F32 R126, -RZ, R126.H1_H1 ;  /* 0x3000007eff7e7230 */ /* 0x000fe40000004100 */
[----:B------:R-:W-:Y:S02]  /*3a30*/  HADD2.F32 R129, -RZ, R167.H0_H0 ;  /* 0x200000a7ff817230 */ /* 0x000fe40000004100 */
[----:B------:R-:W-:Y:S01]  /*3a40*/  F2FP.F16.F32.PACK_AB R40, R42, R127 ;  /* 0x0000007f2a28723e */ /* 0x000fe200000000ff */
[-C--:B------:R-:W-:Y:S01]  /*3a50*/  FMUL.FTZ R153, R126, R155.reuse ;  /* 0x0000009b7e997220 */ /* 0x080fe20000410000 */
[----:B------:R-:W-:-:S03]  /*3a60*/  FMUL.FTZ R155, R148, R155 ;  /* 0x0000009b949b7220 */ /* 0x000fc60000410000 */
[-C--:B------:R-:W-:Y:S01]  /*3a70*/  FFMA.FTZ R153, R148, R129.reuse, -R153 ;  /* 0x0000008194997223 */ /* 0x080fe20000010899 */
[----:B------:R-:W-:-:S05]  /*3a80*/  FFMA.FTZ R126, R126, R129, R155 ;  /* 0x000000817e7e7223 */ /* 0x000fca000001009b */
[----:B------:R-:W-:-:S07]  /*3a90*/  F2FP.F16.F32.PACK_AB R42, R126, R153 ;  /* 0x000000997e2a723e */ /* 0x000fce00000000ff */
.L_x_636:
[----:B------:R-:W-:Y:S05]  /*3aa0*/  BSYNC B3 ;  /* 0x0000000000037941 */ /* 0x000fea0003800000 */
.L_x_635:
[----:B--2---:R2:W-:Y:S02]  /*3ab0*/  STG.E.128 desc[UR42][R52.64], R40 ;  /* 0x0000002834007986 */ /* 0x0045e4000c101d2a */
.L_x_634:
[----:B------:R-:W-:Y:S05]  /*3ac0*/  BSYNC B2 ;  /* 0x0000000000027941 */ /* 0x000fea0003800000 */
.L_x_633:
[----:B------:R-:W-:Y:S01]  /*3ad0*/  ISETP.NE.AND P3, PT, R10, RZ, PT ;  /* 0x000000ff0a00720c */ /* 0x000fe20003f65270 */
[----:B------:R-:W-:-:S12]  /*3ae0*/  BSSY B2, `(.L_x_637) ;  /* 0x0000030000027945 */ /* 0x000fd80003800000 */
[----:B------:R-:W-:Y:S05]  /*3af0*/  @!P3 BRA `(.L_x_638) ;  /* 0x0000000000b8b947 */ /* 0x000fea0003800000 */
[----:B0-2---:R0:W2:Y:S01]  /*3b00*/  LDS.128 R40, [R50] ;  /* 0x0000000032287984 */ /* 0x0050a20000000c00 */
[----:B------:R-:W-:Y:S01]  /*3b10*/  ISETP.GE.AND P3, PT, R187, R117, PT ;  /* 0x00000075bb00720c */ /* 0x000fe20003f66270 */
[----:B------:R-:W-:-:S12]  /*3b20*/  BSSY B3, `(.L_x_639) ;  /* 0x000002a000037945 */ /* 0x000fd80003800000 */
[----:B0-----:R-:W-:Y:S05]  /*3b30*/  @P3 BRA `(.L_x_640) ;  /* 0x0000000000a03947 */ /* 0x001fea0003800000 */
[----:B------:R-:W-:Y:S01]  /*3b40*/  SHF.R.U64 R120, R120, 0x10, R121 ;  /* 0x0000001078787819 */ /* 0x000fe20000001279 */
[----:B--2---:R-:W-:Y:S01]  /*3b50*/  HADD2.F32 R128, -RZ, R41.H0_H0 ;  /* 0x20000029ff807230 */ /* 0x004fe20000004100 */
[----:B------:R-:W-:Y:S01]  /*3b60*/  SHF.R.U64 R94, R94, 0x10, R95 ;  /* 0x000000105e5e7819 */ /* 0x000fe2000000125f */
[----:B------:R-:W-:Y:S01]  /*3b70*/  HADD2.F32 R126, -RZ, R43.H1_H1 ;  /* 0x3000002bff7e7230 */ /* 0x000fe20000004100 */
[----:B------:R-:W-:Y:S01]  /*3b80*/  SHF.R.U32.HI R121, RZ, 0x10, R121 ;  /* 0x00000010ff797819 */ /* 0x000fe20000011679 */
[----:B------:R-:W-:Y:S01]  /*3b90*/  HADD2.F32 R127, -RZ, R120.H0_H0 ;  /* 0x20000078ff7f7230 */ /* 0x000fe20000004100 */
[----:B------:R-:W-:Y:S01]  /*3ba0*/  SHF.R.U32.HI R95, RZ, 0x10, R95 ;  /* 0x00000010ff5f7819 */ /* 0x000fe2000001165f */
[----:B------:R-:W-:Y:S02]  /*3bb0*/  HADD2.F32 R120, -RZ, R41.H1_H1 ;  /* 0x30000029ff787230 */ /* 0x000fe40000004100 */
[----:B------:R-:W-:Y:S02]  /*3bc0*/  HADD2.F32 R129, -RZ, R94.H0_H0 ;  /* 0x2000005eff817230 */ /* 0x000fe40000004100 */
[----:B------:R-:W-:-:S02]  /*3bd0*/  HADD2.F32 R121, -RZ, R121.H0_H0 ;  /* 0x20000079ff797230 */ /* 0x000fc40000004100 */
[-C--:B------:R-:W-:Y:S01]  /*3be0*/  FMUL.FTZ R41, R120, R127.reuse ;  /* 0x0000007f78297220 */ /* 0x080fe20000410000 */
[C---:B------:R-:W-:Y:S01]  /*3bf0*/  FMUL.FTZ R127, R128.reuse, R127 ;  /* 0x0000007f807f7220 */ /* 0x040fe20000410000 */
[----:B------:R-:W-:Y:S02]  /*3c00*/  HADD2.F32 R153, -RZ, R95.H0_H0 ;  /* 0x2000005fff997230 */ /* 0x000fe40000004100 */
[----:B------:R-:W-:Y:S01]  /*3c10*/  FFMA.FTZ R41, R128, R129, -R41 ;  /* 0x0000008180297223 */ /* 0x000fe20000010829 */
[----:B------:R-:W-:Y:S02]  /*3c20*/  HADD2.F32 R128, -RZ, R43.H0_H0 ;  /* 0x2000002bff807230 */ /* 0x000fe40000004100 */
[----:B------:R-:W-:Y:S01]  /*3c30*/  FMUL.FTZ R43, R126, R121 ;  /* 0x000000797e2b7220 */ /* 0x000fe20000410000 */
[----:B------:R-:W-:Y:S01]  /*3c40*/  FFMA.FTZ R94, R120, R129, R127 ;  /* 0x00000081785e7223 */ /* 0x000fe2000001007f */
[----:B------:R-:W-:Y:S02]  /*3c50*/  HADD2.F32 R95, -RZ, R169.H1_H1 ;  /* 0x300000a9ff5f7230 */ /* 0x000fe40000004100 */
[----:B------:R-:W-:Y:S01]  /*3c60*/  FMUL.FTZ R121, R128, R121 ;  /* 0x0000007980797220 */ /* 0x000fe20000410000 */
[----:B------:R-:W-:-:S02]  /*3c70*/  HADD2.F32 R120, -RZ, R40.H1_H1 ;  /* 0x30000028ff787230 */ /* 0x000fc40000004100 */
[-C--:B------:R-:W-:Y:S01]  /*3c80*/  FFMA.FTZ R43, R128, R153.reuse, -R43 ;  /* 0x00000099802b7223 */ /* 0x080fe2000001082b */
[----:B------:R-:W-:Y:S02]  /*3c90*/  HADD2.F32 R128, -RZ, R40.H0_H0 ;  /* 0x20000028ff807230 */ /* 0x000fe40000004100 */
[----:B------:R-:W-:Y:S01]  /*3ca0*/  FFMA.FTZ R126, R126, R153, R121 ;  /* 0x000000997e7e7223 */ /* 0x000fe20000010079 */
[----:B------:R-:W-:Y:S02]  /*3cb0*/  HADD2.F32 R121, -RZ, R166.H0_H0 ;  /* 0x200000a6ff797230 */ /* 0x000fe40000004100 */
[-C--:B------:R-:W-:Y:S01]  /*3cc0*/  FMUL.FTZ R129, R120, R95.reuse ;  /* 0x0000005f78817220 */ /* 0x080fe20000410000 */
[----:B------:R-:W-:Y:S02]  /*3cd0*/  HADD2.F32 R40, -RZ, R170.H0_H0 ;  /* 0x200000aaff287230 */ /* 0x000fe40000004100 */
[----:B------:R-:W-:Y:S01]  /*3ce0*/  FMUL.FTZ R95, R128, R95 ;  /* 0x0000005f805f7220 */ /* 0x000fe20000410000 */
[----:B------:R-:W-:-:S02]  /*3cf0*/  HADD2.F32 R127, -RZ, R42.H1_H1 ;  /* 0x3000002aff7f7230 */ /* 0x000fc40000004100 */
[-C--:B------:R-:W-:Y:S01]  /*3d00*/  FFMA.FTZ R129, R128, R121.reuse, -R129 ;  /* 0x0000007980817223 */ /* 0x080fe20000010881 */
[----:B------:R-:W-:Y:S02]  /*3d10*/  HADD2.F32 R153, -RZ, R42.H0_H0 ;  /* 0x2000002aff997230 */ /* 0x000fe40000004100 */
[----:B------:R-:W-:Y:S01]  /*3d20*/  FFMA.FTZ R120, R120, R121, R95 ;  /* 0x0000007978787223 */ /* 0x000fe2000001005f */
[----:B------:R-:W-:Y:S02]  /*3d30*/  HADD2.F32 R128, -RZ, R166.H1_H1 ;  /* 0x300000a6ff807230 */ /* 0x000fe40000004100 */
[-C--:B------:R-:W-:Y:S01]  /*3d40*/  FMUL.FTZ R42, R127, R40.reuse ;  /* 0x000000287f2a7220 */ /* 0x080fe20000410000 */
[----:B------:R-:W-:Y:S01]  /*3d50*/  F2FP.F16.F32.PACK_AB R41, R94, R41 ;  /* 0x000000295e29723e */ /* 0x000fe200000000ff */
[C---:B------:R-:W-:Y:S01]  /*3d60*/  FMUL.FTZ R40, R153.reuse, R40 ;  /* 0x0000002899287220 */ /* 0x040fe20000410000 */
[----:B------:R-:W-:Y:S01]  /*3d70*/  F2FP.F16.F32.PACK_AB R43, R126, R43 ;  /* 0x0000002b7e2b723e */ /* 0x000fe200000000ff */
[----:B------:R-:W-:-:S02]  /*3d80*/  FFMA.FTZ R42, R153, R128, -R42 ;  /* 0x00000080992a7223 */ /* 0x000fc4000001082a */
[----:B------:R-:W-:Y:S01]  /*3d90*/  FFMA.FTZ R127, R127, R128, R40 ;  /* 0x000000807f7f7223 */ /* 0x000fe20000010028 */
[----:B------:R-:W-:-:S04]  /*3da0*/  F2FP.F16.F32.PACK_AB R40, R120, R129 ;  /* 0x000000817828723e */ /* 0x000fc800000000ff */
[----:B------:R-:W-:-:S07]  /*3db0*/  F2FP.F16.F32.PACK_AB R42, R127, R42 ;  /* 0x0000002a7f2a723e */ /* 0x000fce00000000ff */
.L_x_640:
[----:B------:R-:W-:Y:S05]  /*3dc0*/  BSYNC B3 ;  /* 0x0000000000037941 */ /* 0x000fea0003800000 */
.L_x_639:
[----:B--2---:R3:W-:Y:S02]  /*3dd0*/  STG.E.128 desc[UR42][R52.64+0x40], R40 ;  /* 0x0000402834007986 */ /* 0x0047e4000c101d2a */
.L_x_638:
[----:B------:R-:W-:Y:S05]  /*3de0*/  BSYNC B2 ;  /* 0x0000000000027941 */ /* 0x000fea0003800000 */
.L_x_637:
[----:B------:R-:W-:Y:S01]  /*3df0*/  ISETP.NE.AND P3, PT, R9, RZ, PT ;  /* 0x000000ff0900720c */ /* 0x000fe20003f65270 */
[----:B------:R-:W-:-:S12]  /*3e00*/  BSSY B2, `(.L_x_641) ;  /* 0x0000031000027945 */ /* 0x000fd80003800000 */
[----:B------:R-:W-:Y:S05]  /*3e10*/  @!P3 BRA `(.L_x_642) ;  /* 0x0000000000bcb947 */ /* 0x000fea0003800000 */
[----:B0-23--:R0:W2:Y:S01]  /*3e20*/  LDS.128 R40, [R51+0x4000] ;  /* 0x0040000033287984 */ /* 0x00d0a20000000c00 */
[----:B------:R-:W-:Y:S01]  /*3e30*/  ISETP.GE.AND P3, PT, R186, R117, PT ;  /* 0x00000075ba00720c */ /* 0x000fe20003f66270 */
[----:B------:R-:W-:-:S12]  /*3e40*/  BSSY B3, `(.L_x_643) ;  /* 0x000002b000037945 */ /* 0x000fd80003800000 */
[----:B0-----:R-:W-:Y:S05]  /*3e50*/  @P3 BRA `(.L_x_644) ;  /* 0x0000000000a43947 */ /* 0x001fea0003800000 */
[----:B------:R-:W-:Y:S01]  /*3e60*/  SHF.R.U64 R94, R86, 0x10, R87 ;  /* 0x00000010565e7819 */ /* 0x000fe20000001257 */
[----:B--2---:R-:W-:Y:S01]  /*3e70*/  HADD2.F32 R120, -RZ, R43.H0_H0 ;  /* 0x2000002bff787230 */ /* 0x004fe20000004100 */
[----:B------:R-:W-:Y:S01]  /*3e80*/  SHF.R.U32.HI R95, RZ, 0x10, R93 ;  /* 0x00000010ff5f7819 */ /* 0x000fe2000001165d */
[----:B------:R-:W-:Y:S01]  /*3e90*/  HADD2.F32 R127, -RZ, R165.H1_H1 ;  /* 0x300000a5ff7f7230 */ /* 0x000fe20000004100 */
[----:B------:R-:W-:Y:S01]  /*3ea0*/  SHF.R.U32.HI R86, RZ, 0x10, R87 ;  /* 0x00000010ff567819 */ /* 0x000fe20000011657 */
[----:B------:R-:W-:Y:S01]  /*3eb0*/  HADD2.F32 R94, -RZ, R94.H0_H0 ;  /* 0x2000005eff5e7230 */ /* 0x000fe20000004100 */
[----:B------:R-:W-:Y:S01]  /*3ec0*/  SHF.R.U64 R87, R92, 0x10, R93 ;  /* 0x000000105c577819 */ /* 0x000fe2000000125d */
[----:B------:R-:W-:Y:S02]  /*3ed0*/  HADD2.F32 R95, -RZ, R95.H0_H0 ;  /* 0x2000005fff5f7230 */ /* 0x000fe40000004100 */
[----:B------:R-:W-:Y:S02]  /*3ee0*/  HADD2.F32 R92, -RZ, R43.H1_H1 ;  /* 0x3000002bff5c7230 */ /* 0x000fe40000004100 */
[----:B------:R-:W-:-:S02]  /*3ef0*/  HADD2.F32 R126, -RZ, R87.H0_H0 ;  /* 0x20000057ff7e7230 */ /* 0x000fc40000004100 */
[--C-:B------:R-:W-:Y:S02]  /*3f00*/  HADD2.F32 R87, -RZ, R41.reuse.H1_H1 ;  /* 0x30000029ff577230 */ /* 0x100fe40000004100 */
[-C--:B------:R-:W-:Y:S01]  /*3f10*/  FMUL.FTZ R43, R92, R95.reuse ;  /* 0x0000005f5c2b7220 */ /* 0x080fe20000410000 */
[----:B------:R-:W-:Y:S02]  /*3f20*/  HADD2.F32 R41, -RZ, R41.H0_H0 ;  /* 0x20000029ff297230 */ /* 0x000fe40000004100 */
[C---:B------:R-:W-:Y:S01]  /*3f30*/  FMUL.FTZ R95, R120.reuse, R95 ;  /* 0x0000005f785f7220 */ /* 0x040fe20000410000 */
[----:B------:R-:W-:Y:S02]  /*3f40*/  HADD2.F32 R93, -RZ, R86.H0_H0 ;  /* 0x20000056ff5d7230 */ /* 0x000fe40000004100 */
[-C--:B------:R-:W-:Y:S01]  /*3f50*/  FMUL.FTZ R86, R87, R126.reuse ;  /* 0x0000007e57567220 */ /* 0x080fe20000410000 */
[----:B------:R-:W-:Y:S02]  /*3f60*/  FMUL.FTZ R126, R41, R126 ;  /* 0x0000007e297e7220 */ /* 0x000fe40000410000 */
[-C--:B------:R-:W-:Y:S01]  /*3f70*/  FFMA.FTZ R43, R120, R93.reuse, -R43 ;  /* 0x0000005d782b7223 */ /* 0x080fe2000001082b */
[----:B------:R-:W-:Y:S01]  /*3f80*/  FFMA.FTZ R92, R92, R93, R95 ;  /* 0x0000005d5c5c7223 */ /* 0x000fe2000001005f */
[----:B------:R-:W-:-:S02]  /*3f90*/  HADD2.F32 R93, -RZ, R168.H1_H1 ;  /* 0x300000a8ff5d7230 */ /* 0x000fc40000004100 */
[-C--:B------:R-:W-:Y:S01]  /*3fa0*/  FFMA.FTZ R41, R41, R94.reuse, -R86 ;  /* 0x0000005e29297223 */ /* 0x080fe20000010856 */
[--C-:B------:R-:W-:Y:S02]  /*3fb0*/  HADD2.F32 R95, -RZ, R40.reuse.H1_H1 ;  /* 0x30000028ff5f7230 */ /* 0x100fe40000004100 */
[----:B------:R-:W-:Y:S01]  /*3fc0*/  FFMA.FTZ R86, R87, R94, R126 ;  /* 0x0000005e57567223 */ /* 0x000fe2000001007e */
[----:B------:R-:W-:Y:S01]  /*3fd0*/  HADD2.F32 R120, -RZ, R40.H0_H0 ;  /* 0x20000028ff787230 */ /* 0x000fe20000004100 */
[----:B------:R-:W-:Y:S01]  /*3fe0*/  F2FP.F16.F32.PACK_AB R43, R92, R43 ;  /* 0x0000002b5c2b723e */ /* 0x000fe200000000ff */
[----:B------:R-:W-:Y:S02]  /*3ff0*/  HADD2.F32 R87, -RZ, R169.H0_H0 ;  /* 0x200000a9ff577230 */ /* 0x000fe40000004100 */
[-C--:B------:R-:W-:Y:S01]  /*4000*/  FMUL.FTZ R121, R95, R93.reuse ;  /* 0x0000005d5f797220 */ /* 0x080fe20000410000 */
[--C-:B------:R-:W-:Y:S02]  /*4010*/  HADD2.F32 R40, -RZ, R42.reuse.H1_H1 ;  /* 0x3000002aff287230 */ /* 0x100fe40000004100 */
[----:B------:R-:W-:Y:S01]  /*4020*/  FMUL.FTZ R126, R120, R93 ;  /* 0x0000005d787e7220 */ /* 0x000fe20000410000 */
[----:B------:R-:W-:Y:S01]  /*4030*/  HADD2.F32 R94, -RZ, R165.H0_H0 ;  /* 0x200000a5ff5e7230 */ /* 0x000fe20000004100 */
[----:B------:R-:W-:Y:S01]  /*4040*/  F2FP.F16.F32.PACK_AB R41, R86, R41 ;  /* 0x000000295629723e */ /* 0x000fe200000000ff */
[----:B------:R-:W-:-:S02]  /*4050*/  HADD2.F32 R42, -RZ, R42.H0_H0 ;  /* 0x2000002aff2a7230 */ /* 0x000fc40000004100 */
[-C--:B------:R-:W-:Y:S01]  /*4060*/  FMUL.FTZ R93, R40, R87.reuse ;  /* 0x00000057285d7220 */ /* 0x080fe20000410000 */
[-C--:B------:R-:W-:Y:S01]  /*4070*/  FFMA.FTZ R121, R120, R94.reuse, -R121 ;  /* 0x0000005e78797223 */ /* 0x080fe20000010879 */
[----:B------:R-:W-:Y:S01]  /*4080*/  FFMA.FTZ R126, R95, R94, R126 ;  /* 0x0000005e5f7e7223 */ /* 0x000fe2000001007e */
[C---:B------:R-:W-:Y:S01]  /*4090*/  FMUL.FTZ R87, R42.reuse, R87 ;  /* 0x000000572a577220 */ /* 0x040fe20000410000 */
[----:B------:R-:W-:-:S03]  /*40a0*/  FFMA.FTZ R93, R42, R127, -R93 ;  /* 0x0000007f2a5d7223 */ /* 0x000fc6000001085d */
[----:B------:R-:W-:Y:S01]  /*40b0*/  FFMA.FTZ R40, R40, R127, R87 ;  /* 0x0000007f28287223 */ /* 0x000fe20000010057 */
[----:B------:R-:W-:-:S04]  /*40c0*/  F2FP.F16.F32.PACK_AB R126, R126, R121 ;  /* 0x000000797e7e723e */ /* 0x000fc800000000ff */
[----:B------:R-:W-:Y:S01]  /*40d0*/  F2FP.F16.F32.PACK_AB R42, R40, R93 ;  /* 0x0000005d282a723e */ /* 0x000fe200000000ff */
[----:B------:R-:W-:-:S07]  /*40e0*/  IMAD.MOV.U32 R40, RZ, RZ, R126 ;  /* 0x000000ffff287224 */ /* 0x000fce00078e007e */
.L_x_644:
[----:B------:R-:W-:Y:S05]  /*40f0*/  BSYNC B3 ;  /* 0x0000000000037941 */ /* 0x000fea0003800000 */
.L_x_643:
[----:B--2---:R4:W-:Y:S02]  /*4100*/  STG.E.128 desc[UR42][R52.64+0x80], R40 ;  /* 0x0000802834007986 */ /* 0x0049e4000c101d2a */
.L_x_642:
[----:B------:R-:W-:Y:S05]  /*4110*/  BSYNC B2 ;  /* 0x0000000000027941 */ /* 0x000fea0003800000 */
.L_x_641:
[----:B------:R-:W-:Y:S01]  /*4120*/  ISETP.NE.AND P3, PT, R8, RZ, PT ;  /* 0x000000ff0800720c */ /* 0x000fe20003f65270 */
[----:B------:R-:W-:-:S12]  /*4130*/  BSSY B2, `(.L_x_645) ;  /* 0x0000031000027945 */ /* 0x000fd80003800000 */
[----:B------:R-:W-:Y:S05]  /*4140*/  @!P3 BRA `(.L_x_646) ;  /* 0x0000000000bcb947 */ /* 0x000fea0003800000 */
[----:B0-234-:R0:W2:Y:S01]  /*4150*/  LDS.128 R40, [R50+0x4000] ;  /* 0x0040000032287984 */ /* 0x01d0a20000000c00 */
[----:B------:R-:W-:Y:S01]  /*4160*/  ISETP.GE.AND P3, PT, R189, R117, PT ;  /* 0x00000075bd00720c */ /* 0x000fe20003f66270 */
[----:B------:R-:W-:-:S12]  /*4170*/  BSSY B3, `(.L_x_647) ;  /* 0x000002b000037945 */ /* 0x000fd80003800000 */
[----:B0-----:R-:W-:Y:S05]  /*4180*/  @P3 BRA `(.L_x_648) ;  /* 0x0000000000a43947 */ /* 0x001fea0003800000 */
[----:B------:R-:W-:Y:S01]  /*4190*/  SHF.R.U64 R86, R82, 0x10, R83 ;  /* 0x0000001052567819 */ /* 0x000fe20000001253 */
[----:B--2---:R-:W-:Y:S01]  /*41a0*/  HADD2.F32 R92, -RZ, R43.H0_H0 ;  /* 0x2000002bff5c7230 */ /* 0x004fe20000004100 */
[----:B------:R-:W-:Y:S01]  /*41b0*/  SHF.R.U32.HI R87, RZ, 0x10, R85 ;  /* 0x00000010ff577819 */ /* 0x000fe20000011655 */
[----:B------:R-:W-:Y:S01]  /*41c0*/  HADD2.F32 R95, -RZ, R164.H0_H0 ;  /* 0x200000a4ff5f7230 */ /* 0x000fe20000004100 */
        /* <DEDUP_REMOVED lines=23> */
[----:B------:R-:W-:Y:S02]  /*4340*/  HADD2.F32 R40, -RZ, R42.H1_H1 ;  /* 0x3000002aff287230 */ /* 0x000fe40000004100 */
[----:B------:R-:W-:Y:S01]  /*4350*/  FMUL.FTZ R94, R92, R85 ;  /* 0x000000555c5e7220 */ /* 0x000fe20000410000 */
[----:B------:R-:W-:Y:S01]  /*4360*/  HADD2.F32 R86, -RZ, R164.H1_H1 ;  /* 0x300000a4ff567230 */ /* 0x000fe20000004100 */
        /* <DEDUP_REMOVED lines=11> */
.L_x_648:
[----:B------:R-:W-:Y:S05]  /*4420*/  BSYNC B3 ;  /* 0x0000000000037941 */ /* 0x000fea0003800000 */
.L_x_647:
[----:B--2---:R0:W-:Y:S02]  /*4430*/  STG.E.128 desc[UR42][R52.64+0xc0], R40 ;  /* 0x0000c02834007986 */ /* 0x0041e4000c101d2a */
.L_x_646:
[----:B------:R-:W-:Y:S05]  /*4440*/  BSYNC B2 ;  /* 0x0000000000027941 */ /* 0x000fea0003800000 */
.L_x_645:
[----:B------:R-:W-:Y:S01]  /*4450*/  ISETP.NE.AND P3, PT, R7, RZ, PT ;  /* 0x000000ff0700720c */ /* 0x000fe20003f65270 */
[----:B------:R-:W-:-:S12]  /*4460*/  BSSY B2, `(.L_x_649) ;  /* 0x0000030000027945 */ /* 0x000fd80003800000 */
[----:B------:R-:W-:Y:S05]  /*4470*/  @!P3 BRA `(.L_x_650) ;  /* 0x0000000000b8b947 */ /* 0x000fea0003800000 */
[----:B0-234-:R0:W2:Y:S01]  /*4480*/  LDS.128 R40, [R51+0x8000] ;  /* 0x0080000033287984 */ /* 0x01d0a20000000c00 */
[----:B------:R-:W-:Y:S01]  /*4490*/  ISETP.GE.AND P3, PT, R188, R117, PT ;  /* 0x00000075bc00720c */ /* 0x000fe20003f66270 */
[----:B------:R-:W-:-:S12]  /*44a0*/  BSSY B3, `(.L_x_651) ;  /* 0x000002a000037945 */ /* 0x000fd80003800000 */
[----:B0-----:R-:W-:Y:S05]  /*44b0*/  @P3 BRA `(.L_x_652) ;  /* 0x0000000000a03947 */ /* 0x001fea0003800000 */
[--C-:B------:R-:W-:Y:S01]  /*44c0*/  SHF.R.U64 R80, R80, 0x10, R81.reuse ;  /* 0x0000001050507819 */ /* 0x100fe20000001251 */
[----:B--2---:R-:W-:Y:S01]  /*44d0*/  HADD2.F32 R82, -RZ, R43.H1_H1 ;  /* 0x3000002bff527230 */ /* 0x004fe20000004100 */
[----:B------:R-:W-:Y:S01]  /*44e0*/  SHF.R.U32.HI R81, RZ, 0x10, R81 ;  /* 0x00000010ff517819 */ /* 0x000fe20000011651 */
[----:B------:R-:W-:Y:S01]  /*44f0*/  HADD2.F32 R83, -RZ, R41.H1_H1 ;  /* 0x30000029ff537230 */ /* 0x000fe20000004100 */
[--C-:B------:R-:W-:Y:S01]  /*4500*/  SHF.R.U64 R78, R78, 0x10, R79.reuse ;  /* 0x000000104e4e7819 */ /* 0x100fe2000000124f */
[----:B------:R-:W-:Y:S01]  /*4510*/  HADD2.F32 R80, -RZ, R80.H0_H0 ;  /* 0x20000050ff507230 */ /* 0x000fe20000004100 */
[----:B------:R-:W-:Y:S01]  /*4520*/  SHF.R.U32.HI R79, RZ, 0x10, R79 ;  /* 0x00000010ff4f7819 */ /* 0x000fe2000001164f */
[----:B------:R-:W-:Y:S02]  /*4530*/  HADD2.F32 R81, -RZ, R81.H0_H0 ;  /* 0x20000051ff517230 */ /* 0x000fe40000004100 */
[----:B------:R-:W-:Y:S02]  /*4540*/  HADD2.F32 R84, -RZ, R43.H0_H0 ;  /* 0x2000002bff547230 */ /* 0x000fe40000004100 */
[----:B------:R-:W-:Y:S01]  /*4550*/  FMUL.FTZ R86, R83, R80 ;  /* 0x0000005053567220 */ /* 0x000fe20000410000 */
[----:B------:R-:W-:-:S02]  /*4560*/  HADD2.F32 R41, -RZ, R41.H0_H0 ;  /* 0x20000029ff297230 */ /* 0x000fc40000004100 */
[-C--:B------:R-:W-:Y:S01]  /*4570*/  FMUL.FTZ R43, R82, R81.reuse ;  /* 0x00000051522b7220 */ /* 0x080fe20000410000 */
[----:B------:R-:W-:Y:S02]  /*4580*/  HADD2.F32 R79, -RZ, R79.H0_H0 ;  /* 0x2000004fff4f7230 */ /* 0x000fe40000004100 */
[C---:B------:R-:W-:Y:S01]  /*4590*/  FMUL.FTZ R81, R84.reuse, R81 ;  /* 0x0000005154517220 */ /* 0x040fe20000410000 */
[----:B------:R-:W-:Y:S02]  /*45a0*/  HADD2.F32 R78, -RZ, R78.H0_H0 ;  /* 0x2000004eff4e7230 */ /* 0x000fe40000004100 */
[C---:B------:R-:W-:Y:S01]  /*45b0*/  FMUL.FTZ R80, R41.reuse, R80 ;  /* 0x0000005029507220 */ /* 0x040fe20000410000 */
[----:B------:R-:W-:Y:S02]  /*45c0*/  HADD2.F32 R85, -RZ, R42.H0_H0 ;  /* 0x2000002aff557230 */ /* 0x000fe40000004100 */
[-C--:B------:R-:W-:Y:S01]  /*45d0*/  FFMA.FTZ R43, R84, R79.reuse, -R43 ;  /* 0x0000004f542b7223 */ /* 0x080fe2000001082b */
[----:B------:R-:W-:Y:S01]  /*45e0*/  FFMA.FTZ R82, R82, R79, R81 ;  /* 0x0000004f52527223 */ /* 0x000fe20000010051 */
[-C--:B------:R-:W-:Y:S01]  /*45f0*/  FFMA.FTZ R86, R41, R78.reuse, -R86 ;  /* 0x0000004e29567223 */ /* 0x080fe20000010856 */
[----:B------:R-:W-:Y:S01]  /*4600*/  FFMA.FTZ R83, R83, R78, R80 ;  /* 0x0000004e53537223 */ /* 0x000fe20000010050 */
[----:B------:R-:W-:-:S02]  /*4610*/  HADD2.F32 R79, -RZ, R40.H1_H1 ;  /* 0x30000028ff4f7230 */ /* 0x000fc40000004100 */
[----:B------:R-:W-:Y:S01]  /*4620*/  HADD2.F32 R78, -RZ, R162.H0_H0 ;  /* 0x200000a2ff4e7230 */ /* 0x000fe20000004100 */
[----:B------:R-:W-:Y:S01]  /*4630*/  F2FP.F16.F32.PACK_AB R43, R82, R43 ;  /* 0x0000002b522b723e */ /* 0x000fe200000000ff */
[----:B------:R-:W-:Y:S02]  /*4640*/  HADD2.F32 R40, -RZ, R40.H0_H0 ;  /* 0x20000028ff287230 */ /* 0x000fe40000004100 */
[----:B------:R-:W-:Y:S02]  /*4650*/  HADD2.F32 R162, -RZ, R162.H1_H1 ;  /* 0x300000a2ffa27230 */ /* 0x000fe40000004100 */
[-C--:B------:R-:W-:Y:S01]  /*4660*/  FMUL.FTZ R87, R79, R78.reuse ;  /* 0x0000004e4f577220 */ /* 0x080fe20000410000 */
[----:B------:R-:W-:Y:S02]  /*4670*/  HADD2.F32 R81, -RZ, R42.H1_H1 ;  /* 0x3000002aff517230 */ /* 0x000fe40000004100 */
[----:B------:R-:W-:Y:S01]  /*4680*/  FMUL.FTZ R80, R40, R78 ;  /* 0x0000004e28507220 */ /* 0x000fe20000410000 */
[----:B------:R-:W-:-:S02]  /*4690*/  HADD2.F32 R41, -RZ, R161.H0_H0 ;  /* 0x200000a1ff297230 */ /* 0x000fc40000004100 */
[----:B------:R-:W-:Y:S02]  /*46a0*/  HADD2.F32 R42, -RZ, R161.H1_H1 ;  /* 0x300000a1ff2a7230 */ /* 0x000fe40000004100 */
[-C--:B------:R-:W-:Y:S01]  /*46b0*/  FMUL.FTZ R78, R81, R162.reuse ;  /* 0x000000a2514e7220 */ /* 0x080fe20000410000 */
[----:B------:R-:W-:Y:S01]  /*46c0*/  FMUL.FTZ R162, R85, R162 ;  /* 0x000000a255a27220 */ /* 0x000fe20000410000 */
[-C--:B------:R-:W-:Y:S01]  /*46d0*/  FFMA.FTZ R87, R40, R41.reuse, -R87 ;  /* 0x0000002928577223 */ /* 0x080fe20000010857 */
[----:B------:R-:W-:Y:S01]  /*46e0*/  FFMA.FTZ R80, R79, R41, R80 ;  /* 0x000000294f507223 */ /* 0x000fe20000010050 */
[-C--:B------:R-:W-:Y:S01]  /*46f0*/  FFMA.FTZ R78, R85, R42.reuse, -R78 ;  /* 0x0000002a554e7223 */ /* 0x080fe2000001084e */
[----:B------:R-:W-:Y:S01]  /*4700*/  FFMA.FTZ R81, R81, R42, R162 ;  /* 0x0000002a51517223 */ /* 0x000fe200000100a2 */
[----:B------:R-:W-:Y:S02]  /*4710*/  F2FP.F16.F32.PACK_AB R41, R83, R86 ;  /* 0x000000565329723e */ /* 0x000fe400000000ff */
[----:B------:R-:W-:-:S02]  /*4720*/  F2FP.F16.F32.PACK_AB R40, R80, R87 ;  /* 0x000000575028723e */ /* 0x000fc400000000ff */
[----:B------:R-:W-:-:S07]  /*4730*/  F2FP.F16.F32.PACK_AB R42, R81, R78 ;  /* 0x0000004e512a723e */ /* 0x000fce00000000ff */
.L_x_652:
[----:B------:R-:W-:Y:S05]  /*4740*/  BSYNC B3 ;  /* 0x0000000000037941 */ /* 0x000fea0003800000 */
.L_x_651:
[----:B--2---:R0:W-:Y:S02]  /*4750*/  STG.E.128 desc[UR42][R52.64+0x100], R40 ;  /* 0x0001002834007986 */ /* 0x0041e4000c101d2a */
.L_x_650:
[----:B------:R-:W-:Y:S05]  /*4760*/  BSYNC B2 ;  /* 0x0000000000027941 */ /* 0x000fea0003800000 */
.L_x_649:
[----:B------:R-:W-:-:S13]  /*4770*/  ISETP.NE.AND P3, PT, R6, RZ, PT ;  /* 0x000000ff0600720c */ /* 0x000fda0003f65270 */
[----:B------:R-:W-:Y:S05]  /*4780*/  @!P3 BRA `(.L_x_632) ;  /* 0x0000000000bcb947 */ /* 0x000fea0003800000 */
[----:B0-234-:R0:W2:Y:S01]  /*4790*/  LDS.128 R40, [R50+0x8000] ;  /* 0x0080000032287984 */ /* 0x01d0a20000000c00 */
[----:B------:R-:W-:Y:S01]  /*47a0*/  ISETP.GE.AND P3, PT, R190, R117, PT ;  /* 0x00000075be00720c */ /* 0x000fe20003f66270 */
[----:B------:R-:W-:-:S12]  /*47b0*/  BSSY B2, `(.L_x_653) ;  /* 0x000002b000027945 */ /* 0x000fd80003800000 */
[----:B0-----:R-:W-:Y:S05]  /*47c0*/  @P3 BRA `(.L_x_654) ;  /* 0x0000000000a43947 */ /* 0x001fea0003800000 */
[----:B------:R-:W-:Y:S02]  /*47d0*/  SHF.R.U64 R78, R74, 0x10, R75 ;  /* 0x000000104a4e7819 */ /* 0x000fe4000000124b */
[----:B------:R-:W-:Y:S01]  /*47e0*/  SHF.R.U64 R79, R76, 0x10, R77 ;  /* 0x000000104c4f7819 */ /* 0x000fe2000000124d */
[----:B--2---:R-:W-:Y:S01]  /*47f0*/  HADD2.F32 R76, -RZ, R41.H0_H0 ;  /* 0x20000029ff4c7230 */ /* 0x004fe20000004100 */
[----:B------:R-:W-:Y:S02]  /*4800*/  SHF.R.U32.HI R74, RZ, 0x10, R75 ;  /* 0x00000010ff4a7819 */ /* 0x000fe4000001164b */
[----:B------:R-:W-:Y:S01]  /*4810*/  SHF.R.U32.HI R82, RZ, 0x10, R77 ;  /* 0x00000010ff527819 */ /* 0x000fe2000001164d */
[----:B------:R-:W-:Y:S01]  /*4820*/  HADD2.F32 R79, -RZ, R79.H0_H0 ;  /* 0x2000004fff4f7230 */ /* 0x000fe20000004100 */
[----:B------:R-:W-:Y:S01]  /*4830*/  MOV R75, R43 ;  /* 0x0000002b004b7202 */ /* 0x000fe20000000f00 */
[----:B------:R-:W-:Y:S02]  /*4840*/  HADD2.F32 R43, -RZ, R78.H0_H0 ;  /* 0x2000004eff2b7230 */ /* 0x000fe40000004100 */
[----:B------:R-:W-:-:S02]  /*4850*/  HADD2.F32 R78, -RZ, R41.H1_H1 ;  /* 0x30000029ff4e7230 */ /* 0x000fc40000004100 */
[----:B------:R-:W-:Y:S02]  /*4860*/  HADD2.F32 R82, -RZ, R82.H0_H0 ;  /* 0x20000052ff527230 */ /* 0x000fe40000004100 */
[--C-:B------:R-:W-:Y:S02]  /*4870*/  HADD2.F32 R77, -RZ, R75.reuse.H1_H1 ;  /* 0x3000004bff4d7230 */ /* 0x100fe40000004100 */
[-C--:B------:R-:W-:Y:S01]  /*4880*/  FMUL.FTZ R41, R78, R79.reuse ;  /* 0x0000004f4e297220 */ /* 0x080fe20000410000 */
[----:B------:R-:W-:Y:S02]  /*4890*/  HADD2.F32 R75, -RZ, R75.H0_H0 ;  /* 0x2000004bff4b7230 */ /* 0x000fe40000004100 */
[C---:B------:R-:W-:Y:S01]  /*48a0*/  FMUL.FTZ R79, R76.reuse, R79 ;  /* 0x0000004f4c4f7220 */ /* 0x040fe20000410000 */
[----:B------:R-:W-:Y:S02]  /*48b0*/  HADD2.F32 R80, -RZ, R74.H0_H0 ;  /* 0x2000004aff507230 */ /* 0x000fe40000004100 */
[-C--:B------:R-:W-:Y:S01]  /*48c0*/  FMUL.FTZ R84, R77, R82.reuse ;  /* 0x000000524d547220 */ /* 0x080fe20000410000 */
[-C--:B------:R-:W-:Y:S01]  /*48d0*/  FFMA.FTZ R41, R76, R43.reuse, -R41 ;  /* 0x0000002b4c297223 */ /* 0x080fe20000010829 */
[C---:B------:R-:W-:Y:S01]  /*48e0*/  FMUL.FTZ R82, R75.reuse, R82 ;  /* 0x000000524b527220 */ /* 0x040fe20000410000 */
[----:B------:R-:W-:Y:S01]  /*48f0*/  FFMA.FTZ R74, R78, R43, R79 ;  /* 0x0000002b4e4a7223 */ /* 0x000fe2000001004f */
[----:B------:R-:W-:Y:S01]  /*4900*/  FFMA.FTZ R43, R75, R80, -R84 ;  /* 0x000000504b2b7223 */ /* 0x000fe20000010854 */
[----:B------:R-:W-:-:S02]  /*4910*/  HADD2.F32 R75, -RZ, R40.H1_H1 ;  /* 0x30000028ff4b7230 */ /* 0x000fc40000004100 */
[----:B------:R-:W-:Y:S01]  /*4920*/  FFMA.FTZ R76, R77, R80, R82 ;  /* 0x000000504d4c7223 */ /* 0x000fe20000010052 */
[--C-:B------:R-:W-:Y:S01]  /*4930*/  HADD2.F32 R79, -RZ, R159.reuse.H0_H0 ;  /* 0x2000009fff4f7230 */ /* 0x100fe20000004100 */
[----:B------:R-:W-:Y:S01]  /*4940*/  F2FP.F16.F32.PACK_AB R41, R74, R41 ;  /* 0x000000294a29723e */ /* 0x000fe200000000ff */
[----:B------:R-:W-:Y:S02]  /*4950*/  HADD2.F32 R40, -RZ, R40.H0_H0 ;  /* 0x20000028ff287230 */ /* 0x000fe40000004100 */
[--C-:B------:R-:W-:Y:S02]  /*4960*/  HADD2.F32 R77, -RZ, R42.reuse.H1_H1 ;  /* 0x3000002aff4d7230 */ /* 0x100fe40000004100 */
[-C--:B------:R-:W-:Y:S01]  /*4970*/  FMUL.FTZ R81, R75, R79.reuse ;  /* 0x0000004f4b517220 */ /* 0x080fe20000410000 */
[----:B------:R-:W-:Y:S02]  /*4980*/  HADD2.F32 R159, -RZ, R159.H1_H1 ;  /* 0x3000009fff9f7230 */ /* 0x000fe40000004100 */
[----:B------:R-:W-:Y:S01]  /*4990*/  FMUL.FTZ R80, R40, R79 ;  /* 0x0000004f28507220 */ /* 0x000fe20000410000 */
[----:B------:R-:W-:Y:S01]  /*49a0*/  HADD2.F32 R42, -RZ, R42.H0_H0 ;  /* 0x2000002aff2a7230 */ /* 0x000fe20000004100 */
[----:B------:R-:W-:Y:S01]  /*49b0*/  F2FP.F16.F32.PACK_AB R43, R76, R43 ;  /* 0x0000002b4c2b723e */ /* 0x000fe200000000ff */
[----:B------:R-:W-:-:S02]  /*49c0*/  HADD2.F32 R78, -RZ, R158.H1_H1 ;  /* 0x3000009eff4e7230 */ /* 0x000fc40000004100 */
[-C--:B------:R-:W-:Y:S01]  /*49d0*/  FMUL.FTZ R79, R77, R159.reuse ;  /* 0x0000009f4d4f7220 */ /* 0x080fe20000410000 */
[----:B------:R-:W-:Y:S02]  /*49e0*/  HADD2.F32 R158, -RZ, R158.H0_H0 ;  /* 0x2000009eff9e7230 */ /* 0x000fe40000004100 */
[----:B------:R-:W-:Y:S01]  /*49f0*/  FMUL.FTZ R82, R42, R159 ;  /* 0x0000009f2a527220 */ /* 0x000fe20000410000 */
[-C--:B------:R-:W-:Y:S01]  /*4a00*/  FFMA.FTZ R81, R40, R78.reuse, -R81 ;  /* 0x0000004e28517223 */ /* 0x080fe20000010851 */
[----:B------:R-:W-:Y:S01]  /*4a10*/  FFMA.FTZ R80, R75, R78, R80 ;  /* 0x0000004e4b507223 */ /* 0x000fe20000010050 */
[-C--:B------:R-:W-:Y:S01]  /*4a20*/  FFMA.FTZ R79, R42, R158.reuse, -R79 ;  /* 0x0000009e2a4f7223 */ /* 0x080fe2000001084f */
[----:B------:R-:W-:-:S03]  /*4a30*/  FFMA.FTZ R82, R77, R158, R82 ;  /* 0x0000009e4d527223 */ /* 0x000fc60000010052 */
[----:B------:R-:W-:Y:S02]  /*4a40*/  F2FP.F16.F32.PACK_AB R40, R80, R81 ;  /* 0x000000515028723e */ /* 0x000fe400000000ff */
[----:B------:R-:W-:-:S07]  /*4a50*/  F2FP.F16.F32.PACK_AB R42, R82, R79 ;  /* 0x0000004f522a723e */ /* 0x000fce00000000ff */
.L_x_654:
[----:B------:R-:W-:Y:S05]  /*4a60*/  BSYNC B2 ;  /* 0x0000000000027941 */ /* 0x000fea0003800000 */
.L_x_653:
[----:B--2---:R0:W-:Y:S02]  /*4a70*/  STG.E.128 desc[UR42][R52.64+0x140], R40 ;  /* 0x0001402834007986 */ /* 0x0041e4000c101d2a */
.L_x_632:
[----:B------:R-:W-:Y:S05]  /*4a80*/  BSYNC B1 ;  /* 0x0000000000017941 */ /* 0x000fea0003800000 */
.L_x_631:
[----:B------:R-:W-:Y:S05]  /*4a90*/  @P4 BRA `(.L_x_655) ;  /* 0x0000005000744947 */ /* 0x000fea0003800000 */
        /* <DEDUP_REMOVED lines=8> */
[----:B--2---:R-:W-:Y:S01]  /*4b20*/  IMAD.MOV.U32 R53, RZ, RZ, R43 ;  /* 0x000000ffff357224 */ /* 0x004fe200078e002b */
[----:B------:R-:W-:Y:S01]  /*4b30*/  SHF.R.U32.HI R75, RZ, 0x10, R71 ;  /* 0x00000010ff4b7819 */ /* 0x000fe20000011647 */
[----:B------:R-:W-:Y:S01]  /*4b40*/  IMAD.MOV.U32 R52, RZ, RZ, R40 ;  /* 0x000000ffff347224 */ /* 0x000fe200078e0028 */
[--C-:B------:R-:W-:Y:S01]  /*4b50*/  SHF.R.U64 R71, R72, 0x10, R73.reuse ;  /* 0x0000001048477819 */ /* 0x100fe20000001249 */
[--C-:B------:R-:W-:Y:S01]  /*4b60*/  HADD2.F32 R43, -RZ, R41.reuse.H1_H1 ;  /* 0x30000029ff2b7230 */ /* 0x100fe20000004100 */
[----:B------:R-:W-:Y:S01]  /*4b70*/  SHF.R.U32.HI R74, RZ, 0x10, R73 ;  /* 0x00000010ff4a7819 */ /* 0x000fe20000011649 */
[----:B------:R-:W-:Y:S02]  /*4b80*/  HADD2.F32 R40, -RZ, R41.H0_H0 ;  /* 0x20000029ff287230 */ /* 0x000fe40000004100 */
[----:B------:R-:W-:Y:S02]  /*4b90*/  HADD2.F32 R71, -RZ, R71.H0_H0 ;  /* 0x20000047ff477230 */ /* 0x000fe40000004100 */
[----:B------:R-:W-:-:S02]  /*4ba0*/  HADD2.F32 R74, -RZ, R74.H0_H0 ;  /* 0x2000004aff4a7230 */ /* 0x000fc40000004100 */
[--C-:B------:R-:W-:Y:S02]  /*4bb0*/  HADD2.F32 R41, -RZ, R53.reuse.H1_H1 ;  /* 0x30000035ff297230 */ /* 0x100fe40000004100 */
[-C--:B------:R-:W-:Y:S01]  /*4bc0*/  FMUL.FTZ R73, R43, R71.reuse ;  /* 0x000000472b497220 */ /* 0x080fe20000410000 */
[----:B------:R-:W-:Y:S02]  /*4bd0*/  HADD2.F32 R53, -RZ, R53.H0_H0 ;  /* 0x20000035ff357230 */ /* 0x000fe40000004100 */
[C---:B------:R-:W-:Y:S01]  /*4be0*/  FMUL.FTZ R76, R40.reuse, R71 ;  /* 0x00000047284c7220 */ /* 0x040fe20000410000 */
[----:B------:R-:W-:Y:S02]  /*4bf0*/  HADD2.F32 R70, -RZ, R70.H0_H0 ;  /* 0x20000046ff467230 */ /* 0x000fe40000004100 */
[-C--:B------:R-:W-:Y:S01]  /*4c00*/  FMUL.FTZ R78, R41, R74.reuse ;  /* 0x0000004a294e7220 */ /* 0x080fe20000410000 */
[----:B------:R-:W-:Y:S02]  /*4c10*/  HADD2.F32 R72, -RZ, R75.H0_H0 ;  /* 0x2000004bff487230 */ /* 0x000fe40000004100 */
[----:B------:R-:W-:Y:S01]  /*4c20*/  FMUL.FTZ R74, R53, R74 ;  /* 0x0000004a354a7220 */ /* 0x000fe20000410000 */
[-C--:B------:R-:W-:Y:S01]  /*4c30*/  FFMA.FTZ R40, R40, R70.reuse, -R73 ;  /* 0x0000004628287223 */ /* 0x080fe20000010849 */
[----:B------:R-:W-:-:S02]  /*4c40*/  FFMA.FTZ R73, R43, R70, R76 ;  /* 0x000000462b497223 */ /* 0x000fc4000001004c */
[-C--:B------:R-:W-:Y:S01]  /*4c50*/  FFMA.FTZ R77, R41, R72.reuse, R74 ;  /* 0x00000048294d7223 */ /* 0x080fe2000001004a */
[--C-:B------:R-:W-:Y:S02]  /*4c60*/  HADD2.F32 R70, -RZ, R163.reuse.H0_H0 ;  /* 0x200000a3ff467230 */ /* 0x100fe40000004100 */
[----:B------:R-:W-:Y:S01]  /*4c70*/  FFMA.FTZ R78, R53, R72, -R78 ;  /* 0x00000048354e7223 */ /* 0x000fe2000001084e */
[----:B------:R-:W-:Y:S02]  /*4c80*/  HADD2.F32 R41, -RZ, R52.H1_H1 ;  /* 0x30000034ff297230 */ /* 0x000fe40000004100 */
[----:B------:R-:W-:Y:S02]  /*4c90*/  HADD2.F32 R43, -RZ, R42.H1_H1 ;  /* 0x3000002aff2b7230 */ /* 0x000fe40000004100 */
[----:B------:R-:W-:Y:S02]  /*4ca0*/  HADD2.F32 R163, -RZ, R163.H1_H1 ;  /* 0x300000a3ffa37230 */ /* 0x000fe40000004100 */
[----:B------:R-:W-:Y:S01]  /*4cb0*/  FMUL.FTZ R71, R41, R70 ;  /* 0x0000004629477220 */ /* 0x000fe20000410000 */
[----:B------:R-:W-:-:S02]  /*4cc0*/  HADD2.F32 R52, -RZ, R52.H0_H0 ;  /* 0x20000034ff347230 */ /* 0x000fc40000004100 */
[----:B------:R-:W-:Y:S02]  /*4cd0*/  HADD2.F32 R42, -RZ, R42.H0_H0 ;  /* 0x2000002aff2a7230 */ /* 0x000fe40000004100 */
[-C--:B------:R-:W-:Y:S01]  /*4ce0*/  FMUL.FTZ R75, R43, R163.reuse ;  /* 0x000000a32b4b7220 */ /* 0x080fe20000410000 */
[--C-:B------:R-:W-:Y:S02]  /*4cf0*/  HADD2.F32 R53, -RZ, R157.reuse.H0_H0 ;  /* 0x2000009dff357230 */ /* 0x100fe40000004100 */
[----:B------:R-:W-:Y:S01]  /*4d00*/  FMUL.FTZ R70, R52, R70 ;  /* 0x0000004634467220 */ /* 0x000fe20000410000 */
[----:B------:R-:W-:Y:S02]  /*4d10*/  HADD2.F32 R157, -RZ, R157.H1_H1 ;  /* 0x3000009dff9d7230 */ /* 0x000fe40000004100 */
[----:B------:R-:W-:Y:S01]  /*4d20*/  FMUL.FTZ R72, R42, R163 ;  /* 0x000000a32a487220 */ /* 0x000fe20000410000 */
[-C--:B------:R-:W-:Y:S01]  /*4d30*/  FFMA.FTZ R71, R52, R53.reuse, -R71 ;  /* 0x0000003534477223 */ /* 0x080fe20000010847 */
[----:B------:R-:W-:Y:S01]  /*4d40*/  FFMA.FTZ R70, R41, R53, R70 ;  /* 0x0000003529467223 */ /* 0x000fe20000010046 */
[-C--:B------:R-:W-:Y:S01]  /*4d50*/  FFMA.FTZ R75, R42, R157.reuse, -R75 ;  /* 0x0000009d2a4b7223 */ /* 0x080fe2000001084b */
[----:B------:R-:W-:Y:S01]  /*4d60*/  FFMA.FTZ R72, R43, R157, R72 ;  /* 0x0000009d2b487223 */ /* 0x000fe20000010048 */
[----:B------:R-:W-:-:S02]  /*4d70*/  F2FP.F16.F32.PACK_AB R41, R73, R40 ;  /* 0x000000284929723e */ /* 0x000fc400000000ff */
[----:B------:R-:W-:Y:S02]  /*4d80*/  F2FP.F16.F32.PACK_AB R43, R77, R78 ;  /* 0x0000004e4d2b723e */ /* 0x000fe400000000ff */
[----:B------:R-:W-:Y:S02]  /*4d90*/  F2FP.F16.F32.PACK_AB R40, R70, R71 ;  /* 0x000000474628723e */ /* 0x000fe400000000ff */
[----:B------:R-:W-:-:S07]  /*4da0*/  F2FP.F16.F32.PACK_AB R42, R72, R75 ;  /* 0x0000004b482a723e */ /* 0x000fce00000000ff */
.L_x_659:
[----:B------:R-:W-:Y:S05]  /*4db0*/  BSYNC B2 ;  /* 0x0000000000027941 */ /* 0x000fea0003800000 */
.L_x_658:
[----:B--2---:R0:W-:Y:S02]  /*4dc0*/  STG.E.128 desc[UR42][R48.64], R40 ;  /* 0x0000002830007986 */ /* 0x0041e4000c101d2a */
.L_x_657:
[----:B------:R-:W-:Y:S05]  /*4dd0*/  BSYNC B1 ;  /* 0x0000000000017941 */ /* 0x000fea0003800000 */
.L_x_656:
        /* <DEDUP_REMOVED lines=8> */
[--C-:B--2---:R-:W-:Y:S01]  /*4e60*/  HADD2.F32 R53, -RZ, R43.reuse.H1_H1 ;  /* 0x3000002bff357230 */ /* 0x104fe20000004100 */
[----:B------:R-:W-:Y:S01]  /*4e70*/  SHF.R.U32.HI R71, RZ, 0x10, R67 ;  /* 0x00000010ff477819 */ /* 0x000fe20000011643 */
[----:B------:R-:W-:Y:S01]  /*4e80*/  HADD2.F32 R43, -RZ, R43.H0_H0 ;  /* 0x2000002bff2b7230 */ /* 0x000fe20000004100 */
[--C-:B------:R-:W-:Y:S01]  /*4e90*/  SHF.R.U64 R67, R68, 0x10, R69.reuse ;  /* 0x0000001044437819 */ /* 0x100fe20000001245 */
[----:B------:R-:W-:Y:S01]  /*4ea0*/  HADD2.F32 R66, -RZ, R66.H0_H0 ;  /* 0x20000042ff427230 */ /* 0x000fe20000004100 */
[----:B------:R-:W-:Y:S01]  /*4eb0*/  MOV R52, R42 ;  /* 0x0000002a00347202 */ /* 0x000fe20000000f00 */
[----:B------:R-:W-:Y:S01]  /*4ec0*/  HADD2.F32 R42, -RZ, R41.H1_H1 ;  /* 0x30000029ff2a7230 */ /* 0x000fe20000004100 */
[----:B------:R-:W-:Y:S01]  /*4ed0*/  SHF.R.U32.HI R70, RZ, 0x10, R69 ;  /* 0x00000010ff467819 */ /* 0x000fe20000011645 */
[----:B------:R-:W-:Y:S02]  /*4ee0*/  HADD2.F32 R67, -RZ, R67.H0_H0 ;  /* 0x20000043ff437230 */ /* 0x000fe40000004100 */
[----:B------:R-:W-:-:S02]  /*4ef0*/  HADD2.F32 R41, -RZ, R41.H0_H0 ;  /* 0x20000029ff297230 */ /* 0x000fc40000004100 */
[----:B------:R-:W-:Y:S02]  /*4f00*/  HADD2.F32 R70, -RZ, R70.H0_H0 ;  /* 0x20000046ff467230 */ /* 0x000fe40000004100 */
[CC--:B------:R-:W-:Y:S01]  /*4f10*/  FMUL.FTZ R72, R42.reuse, R67.reuse ;  /* 0x000000432a487220 */ /* 0x0c0fe20000410000 */
[----:B------:R-:W-:Y:S02]  /*4f20*/  HADD2.F32 R68, -RZ, R71.H0_H0 ;  /* 0x20000047ff447230 */ /* 0x000fe40000004100 */
[----:B------:R-:W-:Y:S01]  /*4f30*/  FMUL.FTZ R67, R41, R67 ;  /* 0x0000004329437220 */ /* 0x000fe20000410000 */
[----:B------:R-:W-:Y:S01]  /*4f40*/  FMUL.FTZ R74, R53, R70 ;  /* 0x00000046354a7220 */ /* 0x000fe20000410000 */
[-C--:B------:R-:W-:Y:S02]  /*4f50*/  FFMA.FTZ R72, R41, R66.reuse, -R72 ;  /* 0x0000004229487223 */ /* 0x080fe40000010848 */
[----:B------:R-:W-:Y:S01]  /*4f60*/  FFMA.FTZ R71, R42, R66, R67 ;  /* 0x000000422a477223 */ /* 0x000fe20000010043 */
[----:B------:R-:W-:Y:S01]  /*4f70*/  FMUL.FTZ R70, R43, R70 ;  /* 0x000000462b467220 */ /* 0x000fe20000410000 */
[----:B------:R-:W-:-:S02]  /*4f80*/  HADD2.F32 R66, -RZ, R160.H0_H0 ;  /* 0x200000a0ff427230 */ /* 0x000fc40000004100 */
[-C--:B------:R-:W-:Y:S01]  /*4f90*/  FFMA.FTZ R74, R43, R68.reuse, -R74 ;  /* 0x000000442b4a7223 */ /* 0x080fe2000001084a */
[----:B------:R-:W-:Y:S02]  /*4fa0*/  HADD2.F32 R67, -RZ, R160.H1_H1 ;  /* 0x300000a0ff437230 */ /* 0x000fe40000004100 */
[----:B------:R-:W-:Y:S01]  /*4fb0*/  FFMA.FTZ R75, R53, R68, R70 ;  /* 0x00000044354b7223 */ /* 0x000fe20000010046 */
[----:B------:R-:W-:Y:S02]  /*4fc0*/  HADD2.F32 R41, -RZ, R40.H1_H1 ;  /* 0x30000028ff297230 */ /* 0x000fe40000004100 */
[----:B------:R-:W-:Y:S02]  /*4fd0*/  HADD2.F32 R42, -RZ, R52.H1_H1 ;  /* 0x30000034ff2a7230 */ /* 0x000fe40000004100 */
[----:B------:R-:W-:Y:S02]  /*4fe0*/  HADD2.F32 R40, -RZ, R40.H0_H0 ;  /* 0x20000028ff287230 */ /* 0x000fe40000004100 */
[----:B------:R-:W-:Y:S01]  /*4ff0*/  FMUL.FTZ R69, R41, R66 ;  /* 0x0000004229457220 */ /* 0x000fe20000410000 */
[----:B------:R-:W-:-:S02]  /*5000*/  HADD2.F32 R52, -RZ, R52.H0_H0 ;  /* 0x20000034ff347230 */ /* 0x000fc40000004100 */
        /* <DEDUP_REMOVED lines=13> */
.L_x_663:
[----:B------:R-:W-:Y:S05]  /*50e0*/  BSYNC B2 ;  /* 0x0000000000027941 */ /* 0x000fea0003800000 */
.L_x_662:
[----:B--2---:R0:W-:Y:S02]  /*50f0*/  STG.E.128 desc[UR42][R48.64+0x40], R40 ;  /* 0x0000402830007986 */ /* 0x0041e4000c101d2a */
.L_x_661:
[----:B------:R-:W-:Y:S05]  /*5100*/  BSYNC B1 ;  /* 0x0000000000017941 */ /* 0x000fea0003800000 */
.L_x_660:
        /* <DEDUP_REMOVED lines=8> */
[----:B--2---:R-:W-:Y:S01]  /*5190*/  IMAD.MOV.U32 R52, RZ, RZ, R42 ;  /* 0x000000ffff347224 */ /* 0x004fe200078e002a */
[----:B------:R-:W-:Y:S01]  /*51a0*/  SHF.R.U32.HI R67, RZ, 0x10, R63 ;  /* 0x00000010ff437819 */ /* 0x000fe2000001163f */
[----:B------:R-:W-:Y:S01]  /*51b0*/  HADD2.F32 R42, -RZ, R41.H1_H1 ;  /* 0x30000029ff2a7230 */ /* 0x000fe20000004100 */
[--C-:B------:R-:W-:Y:S01]  /*51c0*/  SHF.R.U64 R63, R64, 0x10, R65.reuse ;  /* 0x00000010403f7819 */ /* 0x100fe20000001241 */
[--C-:B------:R-:W-:Y:S01]  /*51d0*/  HADD2.F32 R53, -RZ, R43.reuse.H1_H1 ;  /* 0x3000002bff357230 */ /* 0x100fe20000004100 */
[----:B------:R-:W-:Y:S01]  /*51e0*/  SHF.R.U32.HI R66, RZ, 0x10, R65 ;  /* 0x00000010ff427819 */ /* 0x000fe20000011641 */
[----:B------:R-:W-:Y:S02]  /*51f0*/  HADD2.F32 R43, -RZ, R43.H0_H0 ;  /* 0x2000002bff2b7230 */ /* 0x000fe40000004100 */
[----:B------:R-:W-:Y:S02]  /*5200*/  HADD2.F32 R63, -RZ, R63.H0_H0 ;  /* 0x2000003fff3f7230 */ /* 0x000fe40000004100 */
[----:B------:R-:W-:-:S02]  /*5210*/  HADD2.F32 R66, -RZ, R66.H0_H0 ;  /* 0x20000042ff427230 */ /* 0x000fc40000004100 */
[----:B------:R-:W-:Y:S02]  /*5220*/  HADD2.F32 R41, -RZ, R41.H0_H0 ;  /* 0x20000029ff297230 */ /* 0x000fe40000004100 */
[-C--:B------:R-:W-:Y:S01]  /*5230*/  FMUL.FTZ R68, R42, R63.reuse ;  /* 0x0000003f2a447220 */ /* 0x080fe20000410000 */
[----:B------:R-:W-:Y:S02]  /*5240*/  HADD2.F32 R62, -RZ, R62.H0_H0 ;  /* 0x2000003eff3e7230 */ /* 0x000fe40000004100 */
[-C--:B------:R-:W-:Y:S01]  /*5250*/  FMUL.FTZ R70, R53, R66.reuse ;  /* 0x0000004235467220 */ /* 0x080fe20000410000 */
[----:B------:R-:W-:Y:S02]  /*5260*/  HADD2.F32 R64, -RZ, R67.H0_H0 ;  /* 0x20000043ff407230 */ /* 0x000fe40000004100 */
[----:B------:R-:W-:Y:S01]  /*5270*/  FMUL.FTZ R66, R43, R66 ;  /* 0x000000422b427220 */ /* 0x000fe20000410000 */
[C---:B------:R-:W-:Y:S01]  /*5280*/  FMUL.FTZ R63, R41.reuse, R63 ;  /* 0x0000003f293f7220 */ /* 0x040fe20000410000 */
[----:B------:R-:W-:Y:S01]  /*5290*/  FFMA.FTZ R68, R41, R62, -R68 ;  /* 0x0000003e29447223 */ /* 0x000fe20000010844 */
[----:B------:R-:W-:-:S02]  /*52a0*/  HADD2.F32 R41, -RZ, R40.H1_H1 ;  /* 0x30000028ff297230 */ /* 0x000fc40000004100 */
[----:B------:R-:W-:Y:S01]  /*52b0*/  FFMA.FTZ R69, R53, R64, R66 ;  /* 0x0000004035457223 */ /* 0x000fe20000010042 */
[----:B------:R-:W-:Y:S01]  /*52c0*/  FFMA.FTZ R67, R42, R62, R63 ;  /* 0x0000003e2a437223 */ /* 0x000fe2000001003f */
[----:B------:R-:W-:Y:S02]  /*52d0*/  HADD2.F32 R53, -RZ, R152.H0_H0 ;  /* 0x20000098ff357230 */ /* 0x000fe40000004100 */
[----:B------:R-:W-:Y:S01]  /*52e0*/  FFMA.FTZ R70, R43, R64, -R70 ;  /* 0x000000402b467223 */ /* 0x000fe20000010846 */
[----:B------:R-:W-:Y:S02]  /*52f0*/  HADD2.F32 R40, -RZ, R40.H0_H0 ;  /* 0x20000028ff287230 */ /* 0x000fe40000004100 */
[----:B------:R-:W-:Y:S02]  /*5300*/  HADD2.F32 R63, -RZ, R152.H1_H1 ;  /* 0x30000098ff3f7230 */ /* 0x000fe40000004100 */
[----:B------:R-:W-:Y:S01]  /*5310*/  FMUL.FTZ R65, R41, R53 ;  /* 0x0000003529417220 */ /* 0x000fe20000410000 */
[----:B------:R-:W-:-:S02]  /*5320*/  HADD2.F32 R42, -RZ, R52.H1_H1 ;  /* 0x30000034ff2a7230 */ /* 0x000fc40000004100 */
[----:B------:R-:W-:Y:S01]  /*5330*/  FMUL.FTZ R62, R40, R53 ;  /* 0x00000035283e7220 */ /* 0x000fe20000410000 */
[----:B------:R-:W-:Y:S02]  /*5340*/  HADD2.F32 R52, -RZ, R52.H0_H0 ;  /* 0x20000034ff347230 */ /* 0x000fe40000004100 */
[--C-:B------:R-:W-:Y:S02]  /*5350*/  HADD2.F32 R43, -RZ, R147.reuse.H0_H0 ;  /* 0x20000093ff2b7230 */ /* 0x100fe40000004100 */
[-C--:B------:R-:W-:Y:S01]  /*5360*/  FMUL.FTZ R53, R42, R63.reuse ;  /* 0x0000003f2a357220 */ /* 0x080fe20000410000 */
        /* <DEDUP_REMOVED lines=10> */
.L_x_667:
[----:B------:R-:W-:Y:S05]  /*5410*/  BSYNC B2 ;  /* 0x0000000000027941 */ /* 0x000fea0003800000 */
.L_x_666:
[----:B--2---:R0:W-:Y:S02]  /*5420*/  STG.E.128 desc[UR42][R48.64+0x80], R40 ;  /* 0x0000802830007986 */ /* 0x0041e4000c101d2a */
.L_x_665:
[----:B------:R-:W-:Y:S05]  /*5430*/  BSYNC B1 ;  /* 0x0000000000017941 */ /* 0x000fea0003800000 */
.L_x_664:
        /* <DEDUP_REMOVED lines=10> */
[--C-:B------:R-:W-:Y:S01]  /*54e0*/  HADD2.F32 R42, -RZ, R41.reuse.H1_H1 ;  /* 0x30000029ff2a7230 */ /* 0x100fe20000004100 */
[--C-:B------:R-:W-:Y:S01]  /*54f0*/  SHF.R.U64 R59, R60, 0x10, R61.reuse ;  /* 0x000000103c3b7819 */ /* 0x100fe2000000123d */
[----:B------:R-:W-:Y:S01]  /*5500*/  HADD2.F32 R41, -RZ, R41.H0_H0 ;  /* 0x20000029ff297230 */ /* 0x000fe20000004100 */
[----:B------:R-:W-:Y:S01]  /*5510*/  SHF.R.U32.HI R62, RZ, 0x10, R61 ;  /* 0x00000010ff3e7819 */ /* 0x000fe2000001163d */
[----:B------:R-:W-:Y:S02]  /*5520*/  HADD2.F32 R58, -RZ, R58.H0_H0 ;  /* 0x2000003aff3a7230 */ /* 0x000fe40000004100 */
[----:B------:R-:W-:Y:S02]  /*5530*/  HADD2.F32 R59, -RZ, R59.H0_H0 ;  /* 0x2000003bff3b7230 */ /* 0x000fe40000004100 */
[----:B------:R-:W-:-:S02]  /*5540*/  HADD2.F32 R62, -RZ, R62.H0_H0 ;  /* 0x2000003eff3e7230 */ /* 0x000fc40000004100 */
[--C-:B------:R-:W-:Y:S02]  /*5550*/  HADD2.F32 R53, -RZ, R43.reuse.H1_H1 ;  /* 0x3000002bff357230 */ /* 0x100fe40000004100 */
[CC--:B------:R-:W-:Y:S01]  /*5560*/  FMUL.FTZ R64, R42.reuse, R59.reuse ;  /* 0x0000003b2a407220 */ /* 0x0c0fe20000410000 */
[C---:B------:R-:W-:Y:S01]  /*5570*/  FMUL.FTZ R59, R41.reuse, R59 ;  /* 0x0000003b293b7220 */ /* 0x040fe20000410000 */
[----:B------:R-:W-:Y:S02]  /*5580*/  HADD2.F32 R43, -RZ, R43.H0_H0 ;  /* 0x2000002bff2b7230 */ /* 0x000fe40000004100 */
[-C--:B------:R-:W-:Y:S01]  /*5590*/  FFMA.FTZ R64, R41, R58.reuse, -R64 ;  /* 0x0000003a29407223 */ /* 0x080fe20000010840 */
[----:B------:R-:W-:Y:S01]  /*55a0*/  FFMA.FTZ R61, R42, R58, R59 ;  /* 0x0000003a2a3d7223 */ /* 0x000fe2000001003b */
[----:B------:R-:W-:Y:S02]  /*55b0*/  HADD2.F32 R60, -RZ, R63.H0_H0 ;  /* 0x2000003fff3c7230 */ /* 0x000fe40000004100 */
[----:B------:R-:W-:Y:S01]  /*55c0*/  FMUL.FTZ R66, R53, R62 ;  /* 0x0000003e35427220 */ /* 0x000fe20000410000 */
[----:B------:R-:W-:-:S02]  /*55d0*/  HADD2.F32 R58, -RZ, R133.H0_H0 ;  /* 0x20000085ff3a7230 */ /* 0x000fc40000004100 */
[C---:B------:R-:W-:Y:S01]  /*55e0*/  FMUL.FTZ R62, R43.reuse, R62 ;  /* 0x0000003e2b3e7220 */ /* 0x040fe20000410000 */
[----:B------:R-:W-:Y:S02]  /*55f0*/  HADD2.F32 R133, -RZ, R133.H1_H1 ;  /* 0x30000085ff857230 */ /* 0x000fe40000004100 */
[-C--:B------:R-:W-:Y:S01]  /*5600*/  FFMA.FTZ R66, R43, R60.reuse, -R66 ;  /* 0x0000003c2b427223 */ /* 0x080fe20000010842 */
[----:B------:R-:W-:Y:S02]  /*5610*/  HADD2.F32 R41, -RZ, R40.H1_H1 ;  /* 0x30000028ff297230 */ /* 0x000fe40000004100 */
[----:B------:R-:W-:Y:S01]  /*5620*/  FFMA.FTZ R65, R53, R60, R62 ;  /* 0x0000003c35417223 */ /* 0x000fe2000001003e */
[----:B------:R-:W-:Y:S02]  /*5630*/  HADD2.F32 R42, -RZ, R52.H1_H1 ;  /* 0x30000034ff2a7230 */ /* 0x000fe40000004100 */
[----:B------:R-:W-:Y:S02]  /*5640*/  HADD2.F32 R40, -RZ, R40.H0_H0 ;  /* 0x20000028ff287230 */ /* 0x000fe40000004100 */
[----:B------:R-:W-:Y:S01]  /*5650*/  FMUL.FTZ R59, R41, R58 ;  /* 0x0000003a293b7220 */ /* 0x000fe20000410000 */
[----:B------:R-:W-:-:S02]  /*5660*/  HADD2.F32 R52, -RZ, R52.H0_H0 ;  /* 0x20000034ff347230 */ /* 0x000fc40000004100 */
[-C--:B------:R-:W-:Y:S01]  /*5670*/  FMUL.FTZ R63, R42, R133.reuse ;  /* 0x000000852a3f7220 */ /* 0x080fe20000410000 */
[--C-:B------:R-:W-:Y:S02]  /*5680*/  HADD2.F32 R43, -RZ, R132.reuse.H1_H1 ;  /* 0x30000084ff2b7230 */ /* 0x100fe40000004100 */
[----:B------:R-:W-:Y:S01]  /*5690*/  FMUL.FTZ R58, R40, R58 ;  /* 0x0000003a283a7220 */ /* 0x000fe20000410000 */
[----:B------:R-:W-:Y:S02]  /*56a0*/  HADD2.F32 R53, -RZ, R132.H0_H0 ;  /* 0x20000084ff357230 */ /* 0x000fe40000004100 */
        /* <DEDUP_REMOVED lines=9> */
.L_x_671:
[----:B------:R-:W-:Y:S05]  /*5740*/  BSYNC B2 ;  /* 0x0000000000027941 */ /* 0x000fea0003800000 */
.L_x_670:
[----:B--2---:R0:W-:Y:S02]  /*5750*/  STG.E.128 desc[UR42][R48.64+0xc0], R40 ;  /* 0x0000c02830007986 */ /* 0x0041e4000c101d2a */
.L_x_669:
[----:B------:R-:W-:Y:S05]  /*5760*/  BSYNC B1 ;  /* 0x0000000000017941 */ /* 0x000fea0003800000 */
.L_x_668:
        /* <DEDUP_REMOVED lines=13> */
[----:B------:R-:W-:Y:S01]  /*5840*/  SHF.R.U32.HI R56, RZ, 0x10, R57 ;  /* 0x00000010ff387819 */ /* 0x000fe20000011639 */
[----:B------:R-:W-:Y:S01]  /*5850*/  HADD2.F32 R54, -RZ, R54.H0_H0 ;  /* 0x20000036ff367230 */ /* 0x000fe20000004100 */
[----:B------:R-:W-:Y:S01]  /*5860*/  MOV R51, R42 ;  /* 0x0000002a00337202 */ /* 0x000fe20000000f00 */
[----:B------:R-:W-:Y:S02]  /*5870*/  HADD2.F32 R55, -RZ, R55.H0_H0 ;  /* 0x20000037ff377230 */ /* 0x000fe40000004100 */
[----:B------:R-:W-:-:S02]  /*5880*/  HADD2.F32 R56, -RZ, R56.H0_H0 ;  /* 0x20000038ff387230 */ /* 0x000fc40000004100 */
[--C-:B------:R-:W-:Y:S02]  /*5890*/  HADD2.F32 R42, -RZ, R41.reuse.H1_H1 ;  /* 0x30000029ff2a7230 */ /* 0x100fe40000004100 */
[----:B------:R-:W-:Y:S02]  /*58a0*/  HADD2.F32 R41, -RZ, R41.H0_H0 ;  /* 0x20000029ff297230 */ /* 0x000fe40000004100 */
[-C--:B------:R-:W-:Y:S01]  /*58b0*/  FMUL.FTZ R57, R43, R56.reuse ;  /* 0x000000382b397220 */ /* 0x080fe20000410000 */
[----:B------:R-:W-:Y:S01]  /*58c0*/  FMUL.FTZ R60, R52, R56 ;  /* 0x00000038343c7220 */ /* 0x000fe20000410000 */
[-C--:B------:R-:W-:Y:S01]  /*58d0*/  FMUL.FTZ R58, R42, R55.reuse ;  /* 0x000000372a3a7220 */ /* 0x080fe20000410000 */
[C---:B------:R-:W-:Y:S01]  /*58e0*/  FMUL.FTZ R55, R41.reuse, R55 ;  /* 0x0000003729377220 */ /* 0x040fe20000410000 */
[----:B------:R-:W-:Y:S02]  /*58f0*/  FFMA.FTZ R57, R52, R54, R57 ;  /* 0x0000003634397223 */ /* 0x000fe40000010039 */
[----:B------:R-:W-:Y:S01]  /*5900*/  FFMA.FTZ R58, R41, R53, -R58 ;  /* 0x00000035293a7223 */ /* 0x000fe2000001083a */
[----:B------:R-:W-:-:S02]  /*5910*/  HADD2.F32 R52, -RZ, R91.H0_H0 ;  /* 0x2000005bff347230 */ /* 0x000fc40000004100 */
[----:B------:R-:W-:Y:S01]  /*5920*/  FFMA.FTZ R55, R42, R53, R55 ;  /* 0x000000352a377223 */ /* 0x000fe20000010037 */
[----:B------:R-:W-:Y:S02]  /*5930*/  HADD2.F32 R91, -RZ, R91.H1_H1 ;  /* 0x3000005bff5b7230 */ /* 0x000fe40000004100 */
[----:B------:R-:W-:Y:S01]  /*5940*/  FFMA.FTZ R60, R43, R54, -R60 ;  /* 0x000000362b3c7223 */ /* 0x000fe2000001083c */
[--C-:B------:R-:W-:Y:S02]  /*5950*/  HADD2.F32 R41, -RZ, R40.reuse.H1_H1 ;  /* 0x30000028ff297230 */ /* 0x100fe40000004100 */
[--C-:B------:R-:W-:Y:S02]  /*5960*/  HADD2.F32 R42, -RZ, R51.reuse.H1_H1 ;  /* 0x30000033ff2a7230 */ /* 0x100fe40000004100 */
[----:B------:R-:W-:Y:S02]  /*5970*/  HADD2.F32 R40, -RZ, R40.H0_H0 ;  /* 0x20000028ff287230 */ /* 0x000fe40000004100 */
[----:B------:R-:W-:Y:S01]  /*5980*/  FMUL.FTZ R53, R41, R52 ;  /* 0x0000003429357220 */ /* 0x000fe20000410000 */
[----:B------:R-:W-:-:S02]  /*5990*/  HADD2.F32 R51, -RZ, R51.H0_H0 ;  /* 0x20000033ff337230 */ /* 0x000fc40000004100 */
[-C--:B------:R-:W-:Y:S01]  /*59a0*/  FMUL.FTZ R54, R42, R91.reuse ;  /* 0x0000005b2a367220 */ /* 0x080fe20000410000 */
[--C-:B------:R-:W-:Y:S02]  /*59b0*/  HADD2.F32 R43, -RZ, R90.reuse.H1_H1 ;  /* 0x3000005aff2b7230 */ /* 0x100fe40000004100 */
[C---:B------:R-:W-:Y:S01]  /*59c0*/  FMUL.FTZ R52, R40.reuse, R52 ;  /* 0x0000003428347220 */ /* 0x040fe20000410000 */
        /* <DEDUP_REMOVED lines=10> */
.L_x_675:
[----:B------:R-:W-:Y:S05]  /*5a70*/  BSYNC B2 ;  /* 0x0000000000027941 */ /* 0x000fea0003800000 */
.L_x_674:
[----:B--2---:R0:W-:Y:S02]  /*5a80*/  STG.E.128 desc[UR42][R48.64+0x100], R40 ;  /* 0x0001002830007986 */ /* 0x0041e4000c101d2a */
.L_x_673:
[----:B------:R-:W-:Y:S05]  /*5a90*/  BSYNC B1 ;  /* 0x0000000000017941 */ /* 0x000fea0003800000 */
.L_x_672:
[----:B------:R-:W-:-:S13]  /*5aa0*/  ISETP.NE.AND P3, PT, R6, RZ, PT ;  /* 0x000000ff0600720c */ /* 0x000fda0003f65270 */
        /* <DEDUP_REMOVED lines=46> */
.L_x_677:
[----:B------:R-:W-:Y:S05]  /*5d90*/  BSYNC B1 ;  /* 0x0000000000017941 */ /* 0x000fea0003800000 */
.L_x_676:
[----:B--2---:R0:W-:Y:S01]  /*5da0*/  STG.E.128 desc[UR42][R48.64+0x140], R40 ;  /* 0x0001402830007986 */ /* 0x0041e2000c101d2a */
[----:B------:R-:W-:Y:S05]  /*5db0*/  BRA `(.L_x_655) ;  /* 0x0000003c00ac7947 */ /* 0x000fea0003800000 */
.L_x_623:
[----:B------:R-:W-:Y:S01]  /*5dc0*/  ISETP.GE.AND P4, PT, R17, R4, PT ;  /* 0x000000041100720c */ /* 0x000fe20003f86270 */
[----:B------:R-:W-:Y:S01]  /*5dd0*/  BSSY B1, `(.L_x_678) ;  /* 0x000002e000017945 */ /* 0x000fe20003800000 */
[----:B------:R-:W-:Y:S02]  /*5de0*/  CS2R R66, SRZ ;  /* 0x0000000000427805 */ /* 0x000fe4000001ff00 */
[----:B0-----:R-:W-:Y:S02]  /*5df0*/  CS2R R42, SRZ ;  /* 0x00000000002a7805 */ /* 0x001fe4000001ff00 */
        /* <DEDUP_REMOVED lines=14> */
[----:B------:R-:W-:Y:S02]  /*5ee0*/  IADD3 R40, P3, R108, R88, RZ ;  /* 0x000000586c287210 */ /* 0x000fe40007f7e0ff */
[----:B------:R-:W-:Y:S02]  /*5ef0*/  CS2R R50, SRZ ;  /* 0x0000000000327805 */ /* 0x000fe4000001ff00 */
[----:B------:R-:W-:Y:S01]  /*5f00*/  CS2R R48, SRZ ;  /* 0x0000000000307805 */ /* 0x000fe2000001ff00 */
[----:B------:R-:W-:Y:S01]  /*5f10*/  IMAD.X R42, R0, 0x1, R28, P2 ;  /* 0x00000001002a7824 */ /* 0x000fe200010e061c */
[----:B------:R-:W-:Y:S02]  /*5f20*/  LEA R64, P2, R41, UR4, 0x1 ;  /* 0x0000000429407c11 */ /* 0x000fe4000f8408ff */
[----:B------:R-:W-:-:S02]  /*5f30*/  CS2R R62, SRZ ;  /* 0x00000000003e7805 */ /* 0x000fc4000001ff00 */
[----:B------:R-:W-:Y:S02]  /*5f40*/  CS2R R60, SRZ ;  /* 0x00000000003c7805 */ /* 0x000fe4000001ff00 */
[----:B------:R-:W-:Y:S01]  /*5f50*/  LEA.HI.X R65, R41, UR5, R42, 0x1, P2 ;  /* 0x0000000529417c11 */ /* 0x000fe200090f0c2a */
[----:B------:R-:W-:Y:S01]  /*5f60*/  ULDC.64 UR4, c[0x0][0x400] ;  /* 0x0001000000047ab9 */ /* 0x000fe20000000a00 */
[----:B------:R-:W-:Y:S02]  /*5f70*/  ISETP.GE.AND P2, PT, R18, R117, PT ;  /* 0x000000751200720c */ /* 0x000fe40003f46270 */
[----:B------:R-:W-:Y:S02]  /*5f80*/  IADD3.X R41, R3, R30, RZ, P3, !PT ;  /* 0x0000001e03297210 */ /* 0x000fe40001ffe4ff */
[----:B------:R-:W-:-:S04]  /*5f90*/  LEA R68, P3, R40, UR4, 0x1 ;  /* 0x0000000428447c11 */ /* 0x000fc8000f8608ff */
[----:B------:R-:W-:Y:S02]  /*5fa0*/  LEA.HI.X R69, R40, UR5, R41, 0x1, P3 ;  /* 0x0000000528457c11 */ /* 0x000fe400098f0c29 */
[----:B------:R-:W-:-:S03]  /*5fb0*/  ISETP.GE.AND P3, PT, R101, R117, PT ;  /* 0x000000756500720c */ /* 0x000fc60003f66270 */
[----:B------:R0:W5:Y:S04]  /*5fc0*/  @!P2 LDG.E.128 R48, desc[UR42][R64.64] ;  /* 0x0000002a4030a981 */ /* 0x000168000c1e1d00 */
[----:B------:R0:W5:Y:S01]  /*5fd0*/  @!P2 LDG.E.128 R60, desc[UR42][R68.64] ;  /* 0x0000002a443ca981 */ /* 0x000162000c1e1d00 */
[----:B------:R-:W-:Y:S02]  /*5fe0*/  ISETP.GE.AND P2, PT, R100, R117, PT ;  /* 0x000000756400720c */ /* 0x000fe40003f46270 */
        /* <DEDUP_REMOVED lines=8> */
[----:B------:R0:W5:Y:S04]  /*6070*/  @!P3 LDG.E.128 R44, desc[UR42][R64.64+0x40] ;  /* 0x0000402a402cb981 */ /* 0x000168000c1e1d00 */
[----:B------:R0:W5:Y:S04]  /*6080*/  @!P2 LDG.E.128 R40, desc[UR42][R64.64+0x80] ;  /* 0x0000802a4028a981 */ /* 0x000168000c1e1d00 */
[----:B------:R0:W5:Y:S04]  /*6090*/  @!P3 LDG.E.128 R56, desc[UR42][R68.64+0x40] ;  /* 0x0000402a4438b981 */ /* 0x000168000c1e1d00 */
[----:B------:R0:W5:Y:S02]  /*60a0*/  @!P2 LDG.E.128 R52, desc[UR42][R68.64+0x80] ;  /* 0x0000802a4434a981 */ /* 0x000164000c1e1d00 */
.L_x_679:
[----:B------:R-:W-:Y:S05]  /*60b0*/  BSYNC B1 ;  /* 0x0000000000017941 */ /* 0x000fea0003800000 */
.L_x_678:
[----:B------:R-:W-:Y:S01]  /*60c0*/  ISETP.GE.AND P3, PT, R205, R4, PT ;  /* 0x00000004cd00720c */ /* 0x000fe20003f66270 */
[----:B------:R-:W-:Y:S01]  /*60d0*/  BSSY B1, `(.L_x_680) ;  /* 0x000002e000017945 */ /* 0x000fe20003800000 */
[----:B0-----:R-:W-:Y:S02]  /*60e0*/  CS2R R64, SRZ ;  /* 0x0000000000407805 */ /* 0x001fe4000001ff00 */
        /* <DEDUP_REMOVED lines=10> */
[----:B------:R-:W-:Y:S01]  /*6190*/  CS2R R84, SRZ ;  /* 0x0000000000547805 */ /* 0x000fe2000001ff00 */
[----:B------:R-:W-:Y:S01]  /*61a0*/  IMAD.MOV.U32 R94, RZ, RZ, R43 ;  /* 0x000000ffff5e7224 */ /* 0x000fe200078e002b */
[----:B------:R-:W-:Y:S06]  /*61b0*/  @P3 BRA `(.L_x_681) ;  /* 0x00000000007c3947 */ /* 0x000fec0003800000 */
[----:B------:R-:W-:Y:S01]  /*61c0*/  IADD3 R90, P2, P5, R112, R90, R33 ;  /* 0x0000005a705a7210 */ /* 0x000fe20007d5e021 */
[----:B------:R-:W-:Y:S01]  /*61d0*/  ULDC.64 UR4, c[0x0][0x3e8] ;  /* 0x0000fa0000047ab9 */ /* 0x000fe20000000a00 */
[----:B------:R-:W-:Y:S01]  /*61e0*/  ULDC.64 UR6, c[0x0][0x400] ;  /* 0x0001000000067ab9 */ /* 0x000fe20000000a00 */
[----:B------:R-:W-:Y:S02]  /*61f0*/  CS2R R74, SRZ ;  /* 0x00000000004a7805 */ /* 0x000fe4000001ff00 */
[----:B------:R-:W-:Y:S02]  /*6200*/  IADD3.X R65, R28, R0, R35, P2, P5 ;  /* 0x000000001c417210 */ /* 0x000fe400017ea423 */
[----:B------:R-:W-:Y:S02]  /*6210*/  CS2R R72, SRZ ;  /* 0x0000000000487805 */ /* 0x000fe4000001ff00 */
[----:B------:R-:W-:Y:S02]  /*6220*/  IADD3 R0, P2, P5, R108, R88, R36 ;  /* 0x000000586c007210 */ /* 0x000fe40007d5e024 */
[----:B------:R-:W-:-:S02]  /*6230*/  CS2R R86, SRZ ;  /* 0x0000000000567805 */ /* 0x000fc4000001ff00 */
[----:B------:R-:W-:Y:S02]  /*6240*/  CS2R R84, SRZ ;  /* 0x0000000000547805 */ /* 0x000fe4000001ff00 */
[----:B------:R-:W-:Y:S02]  /*6250*/  IADD3.X R3, R30, R3, R38, P2, P5 ;  /* 0x000000031e037210 */ /* 0x000fe400017ea426 */
[----:B------:R-:W-:-:S04]  /*6260*/  LEA R88, P2, R90, UR4, 0x1 ;  /* 0x000000045a587c11 */ /* 0x000fc8000f8408ff */
[----:B------:R-:W-:Y:S02]  /*6270*/  LEA.HI.X R89, R90, UR5, R65, 0x1, P2 ;  /* 0x000000055a597c11 */ /* 0x000fe400090f0c41 */
[----:B------:R-:W-:-:S04]  /*6280*/  LEA R90, P2, R0, UR6, 0x1 ;  /* 0x00000006005a7c11 */ /* 0x000fc8000f8408ff */
[----:B------:R-:W-:Y:S02]  /*6290*/  LEA.HI.X R91, R0, UR7, R3, 0x1, P2 ;  /* 0x00000007005b7c11 */ /* 0x000fe400090f0c03 */
[----:B------:R-:W-:Y:S02]  /*62a0*/  ISETP.GE.AND P2, PT, R18, R117, PT ;  /* 0x000000751200720c */ /* 0x000fe40003f46270 */
[----:B------:R-:W-:Y:S02]  /*62b0*/  CS2R R70, SRZ ;  /* 0x0000000000467805 */ /* 0x000fe4000001ff00 */
[----:B------:R-:W-:Y:S02]  /*62c0*/  CS2R R68, SRZ ;  /* 0x0000000000447805 */ /* 0x000fe4000001ff00 */
[----:B------:R-:W-:Y:S02]  /*62d0*/  CS2R R82, SRZ ;  /* 0x0000000000527805 */ /* 0x000fe4000001ff00 */
[----:B------:R-:W-:-:S05]  /*62e0*/  CS2R R80, SRZ ;  /* 0x0000000000507805 */ /* 0x000fca000001ff00 */
[----:B------:R0:W5:Y:S04]  /*62f0*/  @!P2 LDG.E.128 R72, desc[UR42][R88.64] ;  /* 0x0000002a5848a981 */ /* 0x000168000c1e1d00 */
[----:B------:R0:W5:Y:S01]  /*6300*/  @!P2 LDG.E.128 R84, desc[UR42][R90.64] ;  /* 0x0000002a5a54a981 */ /* 0x000162000c1e1d00 */
[----:B------:R-:W-:Y:S02]  /*6310*/  ISETP.GE.AND P2, PT, R101, R117, PT ;  /* 0x000000756500720c */ /* 0x000fe40003f46270 */
[----:B------:R-:W-:Y:S02]  /*6320*/  CS2R R66, SRZ ;  /* 0x0000000000427805 */ /* 0x000fe4000001ff00 */
[----:B------:R-:W-:Y:S02]  /*6330*/  CS2R R64, SRZ ;  /* 0x0000000000407805 */ /* 0x000fe4000001ff00 */
[----:B------:R-:W-:-:S02]  /*6340*/  CS2R R78, SRZ ;  /* 0x00000000004e7805 */ /* 0x000fc4000001ff00 */
[----:B------:R-:W-:-:S05]  /*6350*/  CS2R R76, SRZ ;  /* 0x00000000004c7805 */ /* 0x000fca000001ff00 */
[----:B------:R0:W5:Y:S04]  /*6360*/  @!P2 LDG.E.128 R68, desc[UR42][R88.64+0x40] ;  /* 0x0000402a5844a981 */ /* 0x000168000c1e1d00 */
[----:B------:R0:W5:Y:S01]  /*6370*/  @!P2 LDG.E.128 R80, desc[UR42][R90.64+0x40] ;  /* 0x0000402a5a50a981 */ /* 0x000162000c1e1d00 */
[----:B------:R-:W-:-:S13]  /*6380*/  ISETP.GE.AND P2, PT, R100, R117, PT ;  /* 0x000000756400720c */ /* 0x000fda0003f46270 */
[----:B------:R0:W5:Y:S04]  /*6390*/  @!P2 LDG.E.128 R64, desc[UR42][R88.64+0x80] ;  /* 0x0000802a5840a981 */ /* 0x000168000c1e1d00 */
[----:B------:R0:W5:Y:S02]  /*63a0*/  @!P2 LDG.E.128 R76, desc[UR42][R90.64+0x80] ;  /* 0x0000802a5a4ca981 */ /* 0x000164000c1e1d00 */
.L_x_681:
[----:B------:R-:W-:Y:S05]  /*63b0*/  BSYNC B1 ;  /* 0x0000000000017941 */ /* 0x000fea0003800000 */
.L_x_680:
[----:B------:R-:W-:Y:S01]  /*63c0*/  IMAD.MOV.U32 R3, RZ, RZ, R41 ;  /* 0x000000ffff037224 */ /* 0x000fe200078e0029 */
[----:B------:R-:W-:Y:S01]  /*63d0*/  MOV R0, R40 ;  /* 0x0000002800007202 */ /* 0x000fe20000000f00 */
[----:B0-----:R-:W-:Y:S01]  /*63e0*/  IMAD.MOV.U32 R88, RZ, RZ, R46 ;  /* 0x000000ffff587224 */ /* 0x001fe200078e002e */
[----:B------:R-:W-:Y:S01]  /*63f0*/  MOV R89, R50 ;  /* 0x0000003200597202 */ /* 0x000fe20000000f00 */
[----:B------:R-:W-:Y:S01]  /*6400*/  UISETP.NE.AND UP0, UPT, UR37, 0x3, UPT ;  /* 0x000000032500788c */ /* 0x000fe2000bf05270 */
        /* <DEDUP_REMOVED lines=19> */
[----:B------:R-:W-:Y:S02]  /*6540*/  PRMT R173, R173, 0x5410, R0 ;  /* 0x00005410adad7816 */ /* 0x000fe40000000000 */
[----:B------:R-:W-:Y:S01]  /*6550*/  PRMT R174, R3, 0x5410, R88 ;  /* 0x0000541003ae7816 */ /* 0x000fe20000000058 */
[----:B------:R-:W-:Y:S01]  /*6560*/  IMAD.MOV.U32 R3, RZ, RZ, R56 ;  /* 0x000000ffff037224 */ /* 0x000fe200078e0038 */
[----:B------:R-:W-:Y:S01]  /*6570*/  PRMT R175, R175, 0x5410, R89 ;  /* 0x00005410afaf7816 */ /* 0x000fe20000000059 */
[----:B------:R-:W-:Y:S01]  /*6580*/  IMAD.MOV.U32 R88, RZ, RZ, R57 ;  /* 0x000000ffff587224 */ /* 0x000fe200078e0039 */
[----:B------:R-:W-:-:S02]  /*6590*/  MOV R0, R59 ;  /* 0x0000003b00007202 */ /* 0x000fc40000000f00 */
[----:B------:R-:W-:Y:S02]  /*65a0*/  MOV R89, R62 ;  /* 0x0000003e00597202 */ /* 0x000fe40000000f00 */
[----:B------:R-:W-:Y:S01]  /*65b0*/  PRMT R177, R177, 0x5410, R0 ;  /* 0x00005410b1b17816 */ /* 0x000fe20000000000 */
[----:B-----5:R-:W-:Y:S01]  /*65c0*/  IMAD.MOV.U32 R0, RZ, RZ, R66 ;  /* 0x000000ffff007224 */ /* 0x020fe200078e0042 */
[----:B------:R-:W-:Y:S02]  /*65d0*/  PRMT R176, R176, 0x5410, R3 ;  /* 0x00005410b0b07816 */ /* 0x000fe40000000003 */
        /* <DEDUP_REMOVED lines=14> */
[----:B------:R-:W-:Y:S01]  /*66c0*/  MOV R0, R74 ;  /* 0x0000004a00007202 */ /* 0x000fe20000000f00 */
[----:B------:R-:W-:Y:S01]  /*66d0*/  IMAD.MOV.U32 R3, RZ, RZ, R69 ;  /* 0x000000ffff037224 */ /* 0x000fe200078e0045 */
        /* <DEDUP_REMOVED lines=14> */
[----:B------:R-:W-:-:S02]  /*67c0*/  PLOP3.LUT P2, PT, PT, PT, UP0, 0x80, 0x0 ;  /* 0x000000000000781c */ /* 0x000fc40003f4f008 */
        /* <DEDUP_REMOVED lines=11> */
[----:B------:R-:W-:-:S02]  /*6880*/  PRMT R154, R154, 0x5410, R89 ;  /* 0x000054109a9a7816 */ /* 0x000fc40000000059 */
[----:B------:R-:W-:Y:S02]  /*6890*/  MOV R89, R86 ;  /* 0x0000005600597202 */ /* 0x000fe40000000f00 */
[----:B------:R-:W-:Y:S02]  /*68a0*/  MOV R0, R85 ;  /* 0x0000005500007202 */ /* 0x000fe40000000f00 */
[----:B------:R-:W-:Y:S02]  /*68b0*/  PRMT R171, R93, 0x5410, R94 ;  /* 0x000054105dab7816 */ /* 0x000fe4000000005e */
[----:B------:R-:W-:Y:S02]  /*68c0*/  PRMT R169, R89, 0x5410, R88 ;  /* 0x0000541059a97816 */ /* 0x000fe40000000058 */
[----:B------:R-:W-:Y:S01]  /*68d0*/  PRMT R170, R3, 0x5410, R0 ;  /* 0x0000541003aa7816 */ /* 0x000fe20000000000 */
[----:B------:R-:W-:Y:S06]  /*68e0*/  @!P2 BRA `(.L_x_682) ;  /* 0x000000000004a947 */ /* 0x000fec0003800000 */
[----:B------:R-:W-:Y:S01]  /*68f0*/  BPT.TRAP 0x1 ;  /* 0x000000040000795c */ /* 0x000fe20000300000 */
.L_x_682:
[----:B------:R-:W-:Y:S01]  /*6900*/  IMAD R3, R16, 0x8, R2 ;  /* 0x0000000810037824 */ /* 0x000fe200078e0202 */
[----:B------:R-:W-:Y:S01]  /*6910*/  SHF.L.U32 R0, R184, 0x1f, RZ ;  /* 0x0000001fb8007819 */ /* 0x000fe200000006ff */
[----:B------:R-:W0:Y:S01]  /*6920*/  LDC R147, c[0x0][0x2f4] ;  /* 0x0000bd00ff937b82 */ /* 0x000e220000000800 */
[----:B------:R-:W-:Y:S01]  /*6930*/  BSSY B1, `(.L_x_683) ;  /* 0x0000005000017945 */ /* 0x000fe20003800000 */
[----:B------:R-:W-:Y:S01]  /*6940*/  IMAD.MOV.U32 R127, RZ, RZ, R92 ;  /* 0x000000ffff7f7224 */ /* 0x000fe200078e005c */
[----:B------:R-:W1:Y:S05]  /*6950*/  SYNCS.PHASECHK.TRANS64.TRYWAIT P5, [R3+URZ+0x34890], R0 ;  /* 0x03489000030075a7 */ /* 0x000e6a00080a017f */
[----:B------:R-:W2:Y:S01]  /*6960*/  LDC.64 R128, c[0x0][0x300] ;  /* 0x0000c000ff807b82 */ /* 0x000ea20000000a00 */
[----:B-1----:R-:W-:Y:S05]  /*6970*/  @!P5 BRA `(.L_x_684) ;  /* 0x0000019c0064d947 */ /* 0x002fea0003800000 */
.L_x_983:
[----:B------:R-:W-:Y:S05]  /*6980*/  BSYNC B1 ;  /* 0x0000000000017941 */ /* 0x000fea0003800000 */
.L_x_683:
[----:B------:R-:W-:Y:S01]  /*6990*/  BSSY B1, `(.L_x_685) ;  /* 0x0000182000017945 */ /* 0x000fe20003800000 */
[----:B0-----:R-:W-:-:S03]  /*69a0*/  IADD3 R148, -R122, R147, RZ ;  /* 0x000000937a947210 */ /* 0x001fc60007ffe1ff */
[----:B------:R-:W-:Y:S05]  /*69b0*/  @P4 BRA `(.L_x_686) ;  /* 0x0000001400fc4947 */ /* 0x000fea0003800000 */
[----:B------:R-:W-:Y:S01]  /*69c0*/  ISETP.NE.AND P4, PT, R14, RZ, PT ;  /* 0x000000ff0e00720c */ /* 0x000fe20003f85270 */
[-C--:B--2---:R-:W-:Y:S01]  /*69d0*/  IMAD R156, R145, R128.reuse, RZ ;  /* 0x00000080919c7224 */ /* 0x084fe200078e02ff */
[----:B------:R-:W-:Y:S01]  /*69e0*/  BSSY B2, `(.L_x_687) ;  /* 0x0000082000027945 */ /* 0x000fe20003800000 */
[----:B------:R-:W-:-:S04]  /*69f0*/  IMAD.WIDE.U32 R132, R17, R128, R126 ;  /* 0x0000008011847225 */ /* 0x000fc800078e007e */
[----:B------:R-:W-:-:S04]  /*6a00*/  IMAD R156, R17, R129, R156 ;  /* 0x00000081119c7224 */ /* 0x000fc800078e029c */
[----:B------:R-:W-:Y:S02]  /*6a10*/  IMAD.IADD R156, R156, 0x1, R133 ;  /* 0x000000019c9c7824 */ /* 0x000fe400078e0285 */
[----:B------:R-:W-:Y:S05]  /*6a20*/  @!P4 BRA `(.L_x_688) ;  /* 0x0000000400f4c947 */ /* 0x000fea0003800000 */
[----:B------:R-:W-:Y:S01]  /*6a30*/  SEL R88, R122, R148, !P0 ;  /* 0x000000947a587207 */ /* 0x000fe20004000000 */
[----:B------:R-:W-:Y:S01]  /*6a40*/  BSSY B3, `(.L_x_689) ;  /* 0x000006f000037945 */ /* 0x000fe20003800000 */
[----:B------:R-:W-:Y:S02]  /*6a50*/  ISETP.GE.AND P4, PT, R18, R117, PT ;  /* 0x000000751200720c */ /* 0x000fe40003f86270 */
[----:B------:R-:W-:-:S04]  /*6a60*/  SHF.R.S32.HI R89, RZ, 0x1f, R88 ;  /* 0x0000001fff597819 */ /* 0x000fc80000011458 */
[----:B------:R-:W-:-:S04]  /*6a70*/  LEA.HI R89, R89, R88, RZ, 0x4 ;  /* 0x0000005859597211 */ /* 0x000fc800078f20ff */
[----:B------:R-:W-:-:S04]  /*6a80*/  LEA.HI.SX32 R160, R89, R114, 0x1c ;  /* 0x0000007259a07211 */ /* 0x000fc800078fe2ff */
[----:B------:R-:W-:-:S04]  /*6a90*/  SHF.R.S32.HI R88, RZ, 0x1f, R160 ;  /* 0x0000001fff587819 */ /* 0x000fc800000114a0 */
[----:B------:R-:W-:Y:S02]  /*6aa0*/  LEA.HI R88, R88, R160, RZ, 0x3 ;  /* 0x000000a058587211 */ /* 0x000fe400078f18ff */
[----:B------:R-:W-:-:S03]  /*6ab0*/  SHF.L.U32 R160, R160, 0x3, RZ ;  /* 0x00000003a0a07819 */ /* 0x000fc600000006ff */
[----:B------:R-:W-:Y:S01]  /*6ac0*/  IMAD.SHL.U32 R88, R88, 0x400, RZ ;  /* 0x0000040058587824 */ /* 0x000fe200078e00ff */
[----:B------:R-:W-:-:S04]  /*6ad0*/  LOP3.LUT R89, R191, 0x38, R160, 0xf8, !PT ;  /* 0x00000038bf597812 */ /* 0x000fc800078ef8a0 */
[----:B------:R-:W-:Y:S02]  /*6ae0*/  LOP3.LUT R88, R88, 0x7fffe000, RZ, 0xc0, !PT ;  /* 0x7fffe00058587812 */ /* 0x000fe400078ec0ff */
[----:B------:R-:W-:-:S03]  /*6af0*/  LOP3.LUT R89, R89, R193, RZ, 0x3c, !PT ;  /* 0x000000c159597212 */ /* 0x000fc600078e3cff */
[----:B------:R-:W-:-:S04]  /*6b00*/  IMAD R88, R192, 0x200, R88 ;  /* 0x00000200c0587824 */ /* 0x000fc800078e0258 */
[----:B------:R-:W-:-:S04]  /*6b10*/  IMAD.IADD R88, R88, 0x1, R89 ;  /* 0x0000000158587824 */ /* 0x000fc800078e0259 */
[C---:B------:R-:W-:Y:S02]  /*6b20*/  IMAD R92, R16.reuse, 0x6000, R88 ;  /* 0x00006000105c7824 */ /* 0x040fe400078e0258 */
[----:B------:R-:W-:Y:S02]  /*6b30*/  IMAD R88, R16, 0x6000, R143 ;  /* 0x0000600010587824 */ /* 0x000fe400078e028f */
[----:B------:R-:W-:-:S03]  /*6b40*/  IMAD R92, R92, 0x2, R2 ;  /* 0x000000025c5c7824 */ /* 0x000fc600078e0202 */
[----:B------:R-:W-:-:S03]  /*6b50*/  LEA R88, R88, R2, 0x1 ;  /* 0x0000000258587211 */ /* 0x000fc600078e08ff */
[----:B------:R-:W0:Y:S04]  /*6b60*/  LDS.128 R92, [R92+0x1c400] ;  /* 0x01c400005c5c7984 */ /* 0x000e280000000c00 */
[----:B------:R-:W2:Y:S01]  /*6b70*/  LDS.128 R88, [R88+0x1c400] ;  /* 0x01c4000058587984 */ /* 0x000ea20000000c00 */
[----:B------:R-:W-:Y:S05]  /*6b80*/  @P4 BRA `(.L_x_690) ;  /* 0x0000000400684947 */ /* 0x000fea0003800000 */
[----:B0-----:R-:W-:Y:S01]  /*6b90*/  IMAD.MOV.U32 R163, RZ, RZ, R93 ;  /* 0x000000ffffa37224 */ /* 0x001fe200078e005d */
[----:B--2---:R-:W-:Y:S01]  /*6ba0*/  MOV R162, R89 ;  /* 0x0000005900a27202 */ /* 0x004fe20000000f00 */
[----:B------:R-:W-:Y:S01]  /*6bb0*/  HADD2.F32 R161, -RZ, R161.H0_H0 ;  /* 0x200000a1ffa17230 */ /* 0x000fe20000004100 */
[--C-:B------:R-:W-:Y:S01]  /*6bc0*/  SHF.R.U64 R48, R48, 0x10, R49.reuse ;  /* 0x0000001030307819 */ /* 0x100fe20000001231 */
[----:B------:R-:W-:Y:S01]  /*6bd0*/  HADD2.F32 R164, -RZ, R164.H0_H0 ;  /* 0x200000a4ffa47230 */ /* 0x000fe20000004100 */
[----:B------:R-:W-:Y:S01]  /*6be0*/  SHF.R.U32.HI R49, RZ, 0x10, R49 ;  /* 0x00000010ff317819 */ /* 0x000fe20000011631 */
[----:B------:R-:W-:Y:S01]  /*6bf0*/  HADD2.F32 R89, -RZ, R163.H0_H0 ;  /* 0x200000a3ff597230 */ /* 0x000fe20000004100 */
[----:B------:R-:W-:Y:S01]  /*6c00*/  SHF.R.U64 R50, R50, 0x10, R51 ;  /* 0x0000001032327819 */ /* 0x000fe20000001233 */
[----:B------:R-:W-:Y:S02]  /*6c10*/  HADD2.F32 R165, -RZ, R162.H0_H0 ;  /* 0x200000a2ffa57230 */ /* 0x000fe40000004100 */
[----:B------:R-:W-:-:S02]  /*6c20*/  HADD2.F32 R49, -RZ, R49.H0_H0 ;  /* 0x20000031ff317230 */ /* 0x000fc40000004100 */
[-C--:B------:R-:W-:Y:S01]  /*6c30*/  FMUL.FTZ R93, R89, R161.reuse ;  /* 0x000000a1595d7220 */ /* 0x080fe20000410000 */
[----:B------:R-:W-:Y:S02]  /*6c40*/  HADD2.F32 R50, -RZ, R50.H0_H0 ;  /* 0x20000032ff327230 */ /* 0x000fe40000004100 */
[C---:B------:R-:W-:Y:S01]  /*6c50*/  FMUL.FTZ R161, R165.reuse, R161 ;  /* 0x000000a1a5a17220 */ /* 0x040fe20000410000 */
[----:B------:R-:W-:-:S03]  /*6c60*/  FFMA.FTZ R93, R165, R164, -R93 ;  /* 0x000000a4a55d7223 */ /* 0x000fc6000001085d */
[----:B------:R-:W-:Y:S01]  /*6c70*/  FFMA.FTZ R89, R89, R164, R161 ;  /* 0x000000a459597223 */ /* 0x000fe200000100a1 */
[--C-:B------:R-:W-:Y:S02]  /*6c80*/  SHF.R.U32.HI R164, RZ, 0x10, R61.reuse ;  /* 0x00000010ffa47819 */ /* 0x100fe4000001163d */
[----:B------:R-:W-:Y:S01]  /*6c90*/  SHF.R.U64 R161, R60, 0x10, R61 ;  /* 0x000000103ca17819 */ /* 0x000fe2000000123d */
[----:B------:R-:W-:Y:S02]  /*6ca0*/  HADD2.F32 R60, -RZ, R163.H1_H1 ;  /* 0x300000a3ff3c7230 */ /* 0x000fe40000004100 */
[----:B------:R-:W-:Y:S02]  /*6cb0*/  HADD2.F32 R164, -RZ, R164.H0_H0 ;  /* 0x200000a4ffa47230 */ /* 0x000fe40000004100 */
[----:B------:R-:W-:Y:S02]  /*6cc0*/  HADD2.F32 R61, -RZ, R162.H1_H1 ;  /* 0x300000a2ff3d7230 */ /* 0x000fe40000004100 */
[----:B------:R-:W-:-:S02]  /*6cd0*/  HADD2.F32 R161, -RZ, R161.H0_H0 ;  /* 0x200000a1ffa17230 */ /* 0x000fc40000004100 */
[-C--:B------:R-:W-:Y:S01]  /*6ce0*/  FMUL.FTZ R162, R60, R164.reuse ;  /* 0x000000a43ca27220 */ /* 0x080fe20000410000 */
[----:B------:R-:W-:-:S03]  /*6cf0*/  FMUL.FTZ R164, R61, R164 ;  /* 0x000000a43da47220 */ /* 0x000fc60000410000 */
[-C--:B------:R-:W-:Y:S01]  /*6d00*/  FFMA.FTZ R61, R61, R49.reuse, -R162 ;  /* 0x000000313d3d7223 */ /* 0x080fe200000108a2 */
[----:B------:R-:W-:Y:S02]  /*6d10*/  HADD2.F32 R162, -RZ, R179.H0_H0 ;  /* 0x200000b3ffa27230 */ /* 0x000fe40000004100 */
[----:B------:R-:W-:Y:S01]  /*6d20*/  FFMA.FTZ R49, R60, R49, R164 ;  /* 0x000000313c317223 */ /* 0x000fe200000100a4 */
[----:B------:R-:W-:Y:S02]  /*6d30*/  IMAD.MOV.U32 R60, RZ, RZ, R91 ;  /* 0x000000ffff3c7224 */ /* 0x000fe400078e005b */
[----:B------:R-:W-:Y:S01]  /*6d40*/  HADD2.F32 R164, -RZ, R181.H0_H0 ;  /* 0x200000b5ffa47230 */ /* 0x000fe20000004100 */
[----:B------:R-:W-:Y:S01]  /*6d50*/  F2FP.F16.F32.PACK_AB R61, R61, R93 ;  /* 0x0000005d3d3d723e */ /* 0x000fe200000000ff */
[----:B------:R-:W-:Y:S01]  /*6d60*/  HADD2.F32 R91, -RZ, R95.H0_H0 ;  /* 0x2000005fff5b7230 */ /* 0x000fe20000004100 */
[----:B------:R-:W-:Y:S01]  /*6d70*/  F2FP.F16.F32.PACK_AB R49, R49, R89 ;  /* 0x000000593131723e */ /* 0x000fe200000000ff */
[--C-:B------:R-:W-:Y:S01]  /*6d80*/  HADD2.F32 R163, -RZ, R60.reuse.H0_H0 ;  /* 0x2000003cffa37230 */ /* 0x100fe20000004100 */
[----:B------:R-:W-:Y:S01]  /*6d90*/  MOV R89, R61 ;  /* 0x0000003d00597202 */ /* 0x000fe20000000f00 */
[----:B------:R-:W-:-:S02]  /*6da0*/  HADD2.F32 R60, -RZ, R60.H1_H1 ;  /* 0x3000003cff3c7230 */ /* 0x000fc40000004100 */
[----:B------:R-:W-:Y:S01]  /*6db0*/  FMUL.FTZ R165, R91, R164 ;  /* 0x000000a45ba57220 */ /* 0x000fe20000410000 */
[----:B------:R-:W-:-:S03]  /*6dc0*/  IMAD.MOV.U32 R93, RZ, RZ, R49 ;  /* 0x000000ffff5d7224 */ /* 0x000fc600078e0031 */
[C---:B------:R-:W-:Y:S01]  /*6dd0*/  FFMA.FTZ R165, R163.reuse, R162, -R165 ;  /* 0x000000a2a3a57223 */ /* 0x040fe200000108a5 */
[----:B------:R-:W-:Y:S01]  /*6de0*/  FMUL.FTZ R163, R163, R164 ;  /* 0x000000a4a3a37220 */ /* 0x000fe20000410000 */
[----:B------:R-:W-:-:S03]  /*6df0*/  HADD2.F32 R164, -RZ, R181.H1_H1 ;  /* 0x300000b5ffa47230 */ /* 0x000fc60000004100 */
[----:B------:R-:W-:Y:S01]  /*6e00*/  FFMA.FTZ R163, R91, R162, R163 ;  /* 0x000000a25ba37223 */ /* 0x000fe200000100a3 */
[----:B------:R-:W-:Y:S02]  /*6e10*/  SHF.R.U32.HI R91, RZ, 0x10, R51 ;  /* 0x00000010ff5b7819 */ /* 0x000fe40000011633 */
[--C-:B------:R-:W-:Y:S01]  /*6e20*/  SHF.R.U64 R51, R62, 0x10, R63.reuse ;  /* 0x000000103e337819 */ /* 0x100fe2000000123f */
[----:B------:R-:W-:Y:S01]  /*6e30*/  HADD2.F32 R62, -RZ, R95.H1_H1 ;  /* 0x3000005fff3e7230 */ /* 0x000fe20000004100 */
[----:B------:R-:W-:Y:S01]  /*6e40*/  SHF.R.U32.HI R63, RZ, 0x10, R63 ;  /* 0x00000010ff3f7819 */ /* 0x000fe2000001163f */
[----:B------:R-:W-:Y:S02]  /*6e50*/  HADD2.F32 R95, -RZ, R91.H0_H0 ;  /* 0x2000005bff5f7230 */ /* 0x000fe40000004100 */
[----:B------:R-:W-:Y:S02]  /*6e60*/  HADD2.F32 R51, -RZ, R51.H0_H0 ;  /* 0x20000033ff337230 */ /* 0x000fe40000004100 */
[----:B------:R-:W-:-:S05]  /*6e70*/  HADD2.F32 R63, -RZ, R63.H0_H0 ;  /* 0x2000003fff3f7230 */ /* 0x000fca0000004100 */
[----:B------:R-:W-:-:S04]  /*6e80*/  FMUL.FTZ R91, R62, R63 ;  /* 0x0000003f3e5b7220 */ /* 0x000fc80000410000 */
[C---:B------:R-:W-:Y:S01]  /*6e90*/  FFMA.FTZ R91, R60.reuse, R95, -R91 ;  /* 0x0000005f3c5b7223 */ /* 0x040fe2000001085b */
[----:B------:R-:W-:Y:S01]  /*6ea0*/  FMUL.FTZ R60, R60, R63 ;  /* 0x0000003f3c3c7220 */ /* 0x000fe20000410000 */
[----:B------:R-:W-:-:S03]  /*6eb0*/  HADD2.F32 R63, -RZ, R179.H1_H1 ;  /* 0x300000b3ff3f7230 */ /* 0x000fc60000004100 */
[----:B------:R-:W-:Y:S01]  /*6ec0*/  FFMA.FTZ R60, R62, R95, R60 ;  /* 0x0000005f3e3c7223 */ /* 0x000fe2000001003c */
[----:B------:R-:W-:Y:S01]  /*6ed0*/  HADD2.F32 R62, -RZ, R92.H0_H0 ;  /* 0x2000005cff3e7230 */ /* 0x000fe20000004100 */
[----:B------:R-:W-:Y:S01]  /*6ee0*/  F2FP.F16.F32.PACK_AB R91, R91, R165 ;  /* 0x000000a55b5b723e */ /* 0x000fe200000000ff */
[--C-:B------:R-:W-:Y:S02]  /*6ef0*/  HADD2.F32 R95, -RZ, R88.reuse.H0_H0 ;  /* 0x20000058ff5f7230 */ /* 0x100fe40000004100 */
[----:B------:R-:W-:Y:S02]  /*6f00*/  HADD2.F32 R88, -RZ, R88.H1_H1 ;  /* 0x30000058ff587230 */ /* 0x000fe40000004100 */
[-C--:B------:R-:W-:Y:S01]  /*6f10*/  FMUL.FTZ R162, R62, R164.reuse ;  /* 0x000000a43ea27220 */ /* 0x080fe20000410000 */
[----:B------:R-:W-:Y:S01]  /*6f20*/  F2FP.F16.F32.PACK_AB R60, R60, R163 ;  /* 0x000000a33c3c723e */ /* 0x000fe200000000ff */
[C---:B------:R-:W-:Y:S02]  /*6f30*/  FMUL.FTZ R164, R95.reuse, R164 ;  /* 0x000000a45fa47220 */ /* 0x040fe40000410000 */
[----:B------:R-:W-:-:S02]  /*6f40*/  FFMA.FTZ R162, R95, R63, -R162 ;  /* 0x0000003f5fa27223 */ /* 0x000fc400000108a2 */
[----:B------:R-:W-:Y:S01]  /*6f50*/  FFMA.FTZ R164, R62, R63, R164 ;  /* 0x0000003f3ea47223 */ /* 0x000fe200000100a4 */
[----:B------:R-:W-:Y:S02]  /*6f60*/  HADD2.F32 R62, -RZ, R92.H1_H1 ;  /* 0x3000005cff3e7230 */ /* 0x000fe40000004100 */
[----:B------:R-:W-:Y:S02]  /*6f70*/  HADD2.F32 R63, -RZ, R48.H0_H0 ;  /* 0x20000030ff3f7230 */ /* 0x000fe40000004100 */
[--C-:B------:R-:W-:Y:S02]  /*6f80*/  HADD2.F32 R92, -RZ, R90.reuse.H0_H0 ;  /* 0x2000005aff5c7230 */ /* 0x100fe40000004100 */
[-C--:B------:R-:W-:Y:S01]  /*6f90*/  FMUL.FTZ R48, R62, R161.reuse ;  /* 0x000000a13e307220 */ /* 0x080fe20000410000 */
[C---:B------:R-:W-:Y:S01]  /*6fa0*/  FMUL.FTZ R161, R88.reuse, R161 ;  /* 0x000000a158a17220 */ /* 0x040fe20000410000 */
[----:B------:R-:W-:Y:S02]  /*6fb0*/  HADD2.F32 R90, -RZ, R90.H1_H1 ;  /* 0x3000005aff5a7230 */ /* 0x000fe40000004100 */
[-C--:B------:R-:W-:Y:S01]  /*6fc0*/  FFMA.FTZ R48, R88, R63.reuse, -R48 ;  /* 0x0000003f58307223 */ /* 0x080fe20000010830 */
[----:B------:R-:W-:Y:S01]  /*6fd0*/  FFMA.FTZ R62, R62, R63, R161 ;  /* 0x0000003f3e3e7223 */ /* 0x000fe200000100a1 */
[----:B------:R-:W-:-:S02]  /*6fe0*/  HADD2.F32 R161, -RZ, R180.H1_H1 ;  /* 0x300000b4ffa17230 */ /* 0x000fc40000004100 */
[----:B------:R-:W-:Y:S01]  /*6ff0*/  HADD2.F32 R63, -RZ, R94.H0_H0 ;  /* 0x2000005eff3f7230 */ /* 0x000fe20000004100 */
[----:B------:R-:W-:Y:S01]  /*7000*/  F2FP.F16.F32.PACK_AB R48, R48, R162 ;  /* 0x000000a23030723e */ /* 0x000fe200000000ff */
[----:B------:R-:W-:Y:S01]  /*7010*/  HADD2.F32 R88, -RZ, R178.H1_H1 ;  /* 0x300000b2ff587230 */ /* 0x000fe20000004100 */
[----:B------:R-:W-:Y:S01]  /*7020*/  F2FP.F16.F32.PACK_AB R62, R62, R164 ;  /* 0x000000a43e3e723e */ /* 0x000fe200000000ff */
[----:B------:R-:W-:Y:S02]  /*7030*/  HADD2.F32 R94, -RZ, R94.H1_H1 ;  /* 0x3000005eff5e7230 */ /* 0x000fe40000004100 */
[-C--:B------:R-:W-:Y:S01]  /*7040*/  FMUL.FTZ R95, R63, R161.reuse ;  /* 0x000000a13f5f7220 */ /* 0x080fe20000410000 */
[----:B------:R-:W-:-:S03]  /*7050*/  FMUL.FTZ R161, R92, R161 ;  /* 0x000000a15ca17220 */ /* 0x000fc60000410000 */
[-C--:B------:R-:W-:Y:S01]  /*7060*/  FFMA.FTZ R95, R92, R88.reuse, -R95 ;  /* 0x000000585c5f7223 */ /* 0x080fe2000001085f */
[----:B------:R-:W-:Y:S01]  /*7070*/  FFMA.FTZ R161, R63, R88, R161 ;  /* 0x000000583fa17223 */ /* 0x000fe200000100a1 */
[-C--:B------:R-:W-:Y:S01]  /*7080*/  FMUL.FTZ R63, R94, R51.reuse ;  /* 0x000000335e3f7220 */ /* 0x080fe20000410000 */
[C---:B------:R-:W-:Y:S01]  /*7090*/  FMUL.FTZ R51, R90.reuse, R51 ;  /* 0x000000335a337220 */ /* 0x040fe20000410000 */
[----:B------:R-:W-:Y:S02]  /*70a0*/  IMAD.MOV.U32 R88, RZ, RZ, R48 ;  /* 0x000000ffff587224 */ /* 0x000fe400078e0030 */
[-C--:B------:R-:W-:Y:S01]  /*70b0*/  FFMA.FTZ R63, R90, R50.reuse, -R63 ;  /* 0x000000325a3f7223 */ /* 0x080fe2000001083f */
[----:B------:R-:W-:Y:S01]  /*70c0*/  FFMA.FTZ R51, R94, R50, R51 ;  /* 0x000000325e337223 */ /* 0x000fe20000010033 */
[----:B------:R-:W-:-:S03]  /*70d0*/  IMAD.MOV.U32 R92, RZ, RZ, R62 ;  /* 0x000000ffff5c7224 */ /* 0x000fc600078e003e */
[----:B------:R-:W-:Y:S01]  /*70e0*/  F2FP.F16.F32.PACK_AB R63, R63, R95 ;  /* 0x0000005f3f3f723e */ /* 0x000fe200000000ff */
[----:B------:R-:W-:Y:S01]  /*70f0*/  IMAD.MOV.U32 R95, RZ, RZ, R60 ;  /* 0x000000ffff5f7224 */ /* 0x000fe200078e003c */
[----:B------:R-:W-:Y:S02]  /*7100*/  F2FP.F16.F32.PACK_AB R51, R51, R161 ;  /* 0x000000a13333723e */ /* 0x000fe400000000ff */
[----:B------:R-:W-:-:S03]  /*7110*/  MOV R90, R63 ;  /* 0x0000003f005a7202 */ /* 0x000fc60000000f00 */
[----:B------:R-:W-:-:S07]  /*7120*/  IMAD.MOV.U32 R94, RZ, RZ, R51 ;  /* 0x000000ffff5e7224 */ /* 0x000fce00078e0033 */
.L_x_690:
[----:B------:R-:W-:Y:S05]  /*7130*/  BSYNC B3 ;  /* 0x0000000000037941 */ /* 0x000fea0003800000 */
.L_x_689:
[----:B------:R-:W-:-:S13]  /*7140*/  ISETP.GE.AND P4, PT, R160, R147, PT ;  /* 0x00000093a000720c */ /* 0x000fda0003f86270 */
[--C-:B------:R-:W-:Y:S02]  /*7150*/  @!P4 SHF.R.S32.HI R51, RZ, 0x1f, R160.reuse ;  /* 0x0000001fff33c819 */ /* 0x100fe400000114a0 */
[----:B------:R-:W-:-:S04]  /*7160*/  @!P4 IADD3 R160, P5, P6, R102, R132, R160 ;  /* 0x0000008466a0c210 */ /* 0x000fc80007ebe0a0 */
[----:B------:R-:W-:Y:S02]  /*7170*/  @!P4 IADD3.X R51, R97, R156, R51, P5, P6 ;  /* 0x0000009c6133c210 */ /* 0x000fe40002fec433 */
[----:B------:R-:W-:-:S04]  /*7180*/  IADD3 R49, P5, P6, R102, R132, R27 ;  /* 0x0000008466317210 */ /* 0x000fc80007ebe01b */
[----:B------:R-:W-:Y:S02]  /*7190*/  IADD3.X R50, R97, R156, R13, P5, P6 ;  /* 0x0000009c61327210 */ /* 0x000fe40002fec40d */
[----:B------:R-:W-:-:S04]  /*71a0*/  LEA R48, P5, R49, R120, 0x1 ;  /* 0x0000007831307211 */ /* 0x000fc800078a08ff */
[----:B------:R-:W-:Y:S02]  /*71b0*/  LEA.HI.X R49, R49, R121, R50, 0x1, P5 ;  /* 0x0000007931317211 */ /* 0x000fe400028f0c32 */
[----:B------:R-:W-:-:S03]  /*71c0*/  @!P4 LEA R50, P5, R160, R120, 0x1 ;  /* 0x00000078a032c211 */ /* 0x000fc600078a08ff */
[----:B--2---:R2:W-:Y:S01]  /*71d0*/  STG.E.128 desc[UR42][R48.64], R88 ;  /* 0x0000005830007986 */ /* 0x0045e2000c101d2a */
[----:B------:R-:W-:-:S05]  /*71e0*/  @!P4 LEA.HI.X R51, R160, R121, R51, 0x1, P5 ;  /* 0x00000079a033c211 */ /* 0x000fca00028f0c33 */
[----:B0-----:R2:W-:Y:S04]  /*71f0*/  @!P4 STG.E.128 desc[UR42][R50.64], R92 ;  /* 0x0000005c3200c986 */ /* 0x0015e8000c101d2a */
.L_x_688:
[----:B------:R-:W-:Y:S05]  /*7200*/  BSYNC B2 ;  /* 0x0000000000027941 */ /* 0x000fea0003800000 */
.L_x_687:
[----:B------:R-:W-:Y:S01]  /*7210*/  ISETP.NE.AND P4, PT, R10, RZ, PT ;  /* 0x000000ff0a00720c */ /* 0x000fe20003f85270 */
[----:B------:R-:W-:-:S12]  /*7220*/  BSSY B2, `(.L_x_691) ;  /* 0x0000080000027945 */ /* 0x000fd80003800000 */
[----:B------:R-:W-:Y:S05]  /*7230*/  @!P4 BRA `(.L_x_692) ;  /* 0x0000000400f8c947 */ /* 0x000fea0003800000 */
[----:B--2---:R-:W-:Y:S01]  /*7240*/  SEL R48, R122, R148, !P1 ;  /* 0x000000947a307207 */ /* 0x004fe20004800000 */
[----:B------:R-:W-:Y:S01]  /*7250*/  BSSY B3, `(.L_x_693) ;  /* 0x000007a000037945 */ /* 0x000fe20003800000 */
[----:B------:R-:W-:Y:S02]  /*7260*/  IADD3 R60, P4, P5, R102, R132, R21 ;  /* 0x00000084663c7210 */ /* 0x000fe40007d9e015 */
[----:B------:R-:W-:Y:S02]  /*7270*/  SHF.R.S32.HI R49, RZ, 0x1f, R48 ;  /* 0x0000001fff317819 */ /* 0x000fe40000011430 */
[----:B------:R-:W-:Y:S02]  /*7280*/  IADD3.X R61, R97, R156, R12, P4, P5 ;  /* 0x0000009c613d7210 */ /* 0x000fe400027ea40c */
[----:B------:R-:W-:-:S04]  /*7290*/  LEA.HI R48, R49, R48, RZ, 0x4 ;  /* 0x0000003031307211 */ /* 0x000fc800078f20ff */
[----:B------:R-:W-:-:S04]  /*72a0*/  LEA.HI.SX32 R48, R48, R26, 0x1c ;  /* 0x0000001a30307211 */ /* 0x000fc800078fe2ff */
[----:B------:R-:W-:-:S04]  /*72b0*/  SHF.L.U32 R49, R48, 0x3, RZ ;  /* 0x0000000330317819 */ /* 0x000fc800000006ff */
[----:B------:R-:W-:-:S13]  /*72c0*/  ISETP.GE.AND P4, PT, R49, R147, PT ;  /* 0x000000933100720c */ /* 0x000fda0003f86270 */
[--C-:B------:R-:W-:Y:S02]  /*72d0*/  @!P4 SHF.R.S32.HI R51, RZ, 0x1f, R49.reuse ;  /* 0x0000001fff33c819 */ /* 0x100fe40000011431 */
[--C-:B------:R-:W-:Y:S02]  /*72e0*/  @!P4 IADD3 R50, P5, P6, R102, R132, R49.reuse ;  /* 0x000000846632c210 */ /* 0x100fe40007ebe031 */
[----:B------:R-:W-:Y:S02]  /*72f0*/  LOP3.LUT R49, R191, 0x38, R49, 0xf8, !PT ;  /* 0x00000038bf317812 */ /* 0x000fe400078ef831 */
[----:B------:R-:W-:Y:S02]  /*7300*/  @!P4 IADD3.X R51, R97, R156, R51, P5, P6 ;  /* 0x0000009c6133c210 */ /* 0x000fe40002fec433 */
[----:B------:R-:W-:Y:S02]  /*7310*/  LEA R88, P5, R60, R120, 0x1 ;  /* 0x000000783c587211 */ /* 0x000fe400078a08ff */
[----:B------:R-:W-:-:S02]  /*7320*/  LOP3.LUT R49, R49, R193, RZ, 0x3c, !PT ;  /* 0x000000c131317212 */ /* 0x000fc400078e3cff */
[----:B------:R-:W-:Y:S02]  /*7330*/  LEA.HI.X R89, R60, R121, R61, 0x1, P5 ;  /* 0x000000793c597211 */ /* 0x000fe400028f0c3d */
[----:B------:R-:W-:-:S04]  /*7340*/  @!P4 LEA R90, P5, R50, R120, 0x1 ;  /* 0x00000078325ac211 */ /* 0x000fc800078a08ff */
[----:B------:R-:W-:Y:S02]  /*7350*/  @!P4 LEA.HI.X R91, R50, R121, R51, 0x1, P5 ;  /* 0x00000079325bc211 */ /* 0x000fe400028f0c33 */
[----:B------:R-:W-:Y:S02]  /*7360*/  SHF.R.S32.HI R50, RZ, 0x1f, R48 ;  /* 0x0000001fff327819 */ /* 0x000fe40000011430 */
[----:B------:R-:W-:Y:S02]  /*7370*/  ISETP.GE.AND P5, PT, R101, R117, PT ;  /* 0x000000756500720c */ /* 0x000fe40003fa6270 */
[----:B------:R-:W-:-:S05]  /*7380*/  LEA.HI R48, R50, R48, RZ, 0x3 ;  /* 0x0000003032307211 */ /* 0x000fca00078f18ff */
[----:B------:R-:W-:-:S05]  /*7390*/  IMAD.SHL.U32 R48, R48, 0x400, RZ ;  /* 0x0000040030307824 */ /* 0x000fca00078e00ff */
[----:B------:R-:W-:-:S05]  /*73a0*/  LOP3.LUT R48, R48, 0x7fffe000, RZ, 0xc0, !PT ;  /* 0x7fffe00030307812 */ /* 0x000fca00078ec0ff */
[----:B------:R-:W-:-:S05]  /*73b0*/  IMAD R48, R192, 0x200, R48 ;  /* 0x00000200c0307824 */ /* 0x000fca00078e0230 */
[----:B------:R-:W-:Y:S01]  /*73c0*/  IADD3 R49, R48, R49, RZ ;  /* 0x0000003130317210 */ /* 0x000fe20007ffe0ff */
[----:B------:R-:W-:-:S04]  /*73d0*/  IMAD R48, R16, 0x6000, R142 ;  /* 0x0000600010307824 */ /* 0x000fc800078e028e */
[----:B------:R-:W-:Y:S02]  /*73e0*/  IMAD R60, R16, 0x6000, R49 ;  /* 0x00006000103c7824 */ /* 0x000fe400078e0231 */
[--C-:B------:R-:W-:Y:S02]  /*73f0*/  IMAD R48, R48, 0x2, R2.reuse ;  /* 0x0000000230307824 */ /* 0x100fe400078e0202 */
[----:B------:R-:W-:-:S04]  /*7400*/  IMAD R60, R60, 0x2, R2 ;  /* 0x000000023c3c7824 */ /* 0x000fc800078e0202 */
[----:B------:R-:W0:Y:S04]  /*7410*/  LDS.128 R48, [R48+0x1c400] ;  /* 0x01c4000030307984 */ /* 0x000e280000000c00 */
[----:B------:R-:W2:Y:S01]  /*7420*/  LDS.128 R60, [R60+0x1c400] ;  /* 0x01c400003c3c7984 */ /* 0x000ea20000000c00 */
[----:B------:R-:W-:Y:S05]  /*7430*/  @P5 BRA `(.L_x_694) ;  /* 0x00000004006c5947 */ /* 0x000fea0003800000 */
[----:B--2---:R-:W-:Y:S01]  /*7440*/  MOV R94, R61 ;  /* 0x0000003d005e7202 */ /* 0x004fe20000000f00 */
[----:B0-----:R-:W-:Y:S01]  /*7450*/  IMAD.MOV.U32 R61, RZ, RZ, R49 ;  /* 0x000000ffff3d7224 */ /* 0x001fe200078e0031 */
[----:B------:R-:W-:Y:S01]  /*7460*/  SHF.R.U64 R56, R56, 0x10, R57 ;  /* 0x0000001038387819 */ /* 0x000fe20000001239 */
[----:B------:R-:W-:Y:S01]  /*7470*/  HADD2.F32 R95, -RZ, R180.H0_H0 ;  /* 0x200000b4ff5f7230 */ /* 0x000fe20000004100 */
[----:B------:R-:W-:Y:S01]  /*7480*/  SHF.R.U64 R44, R44, 0x10, R45 ;  /* 0x000000102c2c7819 */ /* 0x000fe2000000122d */
[----:B------:R-:W-:Y:S01]  /*7490*/  HADD2.F32 R92, -RZ, R94.H0_H0 ;  /* 0x2000005eff5c7230 */ /* 0x000fe20000004100 */
[----:B------:R-:W-:Y:S01]  /*74a0*/  SHF.R.U64 R58, R58, 0x10, R59 ;  /* 0x000000103a3a7819 */ /* 0x000fe2000000123b */
[--C-:B------:R-:W-:Y:S01]  /*74b0*/  HADD2.F32 R93, -RZ, R61.reuse.H0_H0 ;  /* 0x2000003dff5d7230 */ /* 0x100fe20000004100 */
[----:B------:R-:W-:Y:S01]  /*74c0*/  SHF.R.U64 R46, R46, 0x10, R47 ;  /* 0x000000102e2e7819 */ /* 0x000fe2000000122f */
[----:B------:R-:W-:Y:S02]  /*74d0*/  HADD2.F32 R49, -RZ, R178.H0_H0 ;  /* 0x200000b2ff317230 */ /* 0x000fe40000004100 */
[----:B------:R-:W-:Y:S01]  /*74e0*/  FMUL.FTZ R160, R92, R95 ;  /* 0x0000005f5ca07220 */ /* 0x000fe20000410000 */
[----:B------:R-:W-:-:S02]  /*74f0*/  HADD2.F32 R61, -RZ, R61.H1_H1 ;  /* 0x3000003dff3d7230 */ /* 0x000fc40000004100 */
[C---:B------:R-:W-:Y:S01]  /*7500*/  FMUL.FTZ R95, R93.reuse, R95 ;  /* 0x0000005f5d5f7220 */ /* 0x040fe20000410000 */
[----:B------:R-:W-:Y:S02]  /*7510*/  HADD2.F32 R161, -RZ, R177.H1_H1 ;  /* 0x300000b1ffa17230 */ /* 0x000fe40000004100 */
[-C--:B------:R-:W-:Y:S01]  /*7520*/  FFMA.FTZ R93, R93, R49.reuse, -R160 ;  /* 0x000000315d5d7223 */ /* 0x080fe200000108a0 */
[----:B------:R-:W-:Y:S02]  /*7530*/  HADD2.F32 R56, -RZ, R56.H0_H0 ;  /* 0x20000038ff387230 */ /* 0x000fe40000004100 */
[----:B------:R-:W-:Y:S01]  /*7540*/  FFMA.FTZ R92, R92, R49, R95 ;  /* 0x000000315c5c7223 */ /* 0x000fe2000001005f */
[----:B------:R-:W-:Y:S01]  /*7550*/  SHF.R.U32.HI R95, RZ, 0x10, R57 ;  /* 0x00000010ff5f7819 */ /* 0x000fe20000011639 */
[----:B------:R-:W-:Y:S01]  /*7560*/  HADD2.F32 R49, -RZ, R94.H1_H1 ;  /* 0x3000005eff317230 */ /* 0x000fe20000004100 */
[----:B------:R-:W-:Y:S01]  /*7570*/  SHF.R.U32.HI R94, RZ, 0x10, R45 ;  /* 0x00000010ff5e7819 */ /* 0x000fe2000001162d */
[----:B------:R-:W-:-:S02]  /*7580*/  HADD2.F32 R163, -RZ, R176.H1_H1 ;  /* 0x300000b0ffa37230 */ /* 0x000fc40000004100 */
[----:B------:R-:W-:Y:S02]  /*7590*/  HADD2.F32 R95, -RZ, R95.H0_H0 ;  /* 0x2000005fff5f7230 */ /* 0x000fe40000004100 */
[----:B------:R-:W-:Y:S02]  /*75a0*/  HADD2.F32 R94, -RZ, R94.H0_H0 ;  /* 0x2000005eff5e7230 */ /* 0x000fe40000004100 */
[----:B------:R-:W-:Y:S02]  /*75b0*/  HADD2.F32 R44, -RZ, R44.H0_H0 ;  /* 0x2000002cff2c7230 */ /* 0x000fe40000004100 */
[-C--:B------:R-:W-:Y:S01]  /*75c0*/  FMUL.FTZ R160, R49, R95.reuse ;  /* 0x0000005f31a07220 */ /* 0x080fe20000410000 */
[C---:B------:R-:W-:Y:S01]  /*75d0*/  FMUL.FTZ R95, R61.reuse, R95 ;  /* 0x0000005f3d5f7220 */ /* 0x040fe20000410000 */
[----:B------:R-:W-:Y:S02]  /*75e0*/  HADD2.F32 R57, -RZ, R176.H0_H0 ;  /* 0x200000b0ff397230 */ /* 0x000fe40000004100 */
[-C--:B------:R-:W-:Y:S01]  /*75f0*/  FFMA.FTZ R61, R61, R94.reuse, -R160 ;  /* 0x0000005e3d3d7223 */ /* 0x080fe200000108a0 */
[----:B------:R-:W-:Y:S01]  /*7600*/  FFMA.FTZ R49, R49, R94, R95 ;  /* 0x0000005e31317223 */ /* 0x000fe2000001005f */
[----:B------:R-:W-:-:S02]  /*7610*/  IMAD.MOV.U32 R94, RZ, RZ, R63 ;  /* 0x000000ffff5e7224 */ /* 0x000fc400078e003f */
[----:B------:R-:W-:Y:S01]  /*7620*/  HADD2.F32 R63, -RZ, R51.H0_H0 ;  /* 0x20000033ff3f7230 */ /* 0x000fe20000004100 */
[----:B------:R-:W-:Y:S01]  /*7630*/  F2FP.F16.F32.PACK_AB R61, R61, R93 ;  /* 0x0000005d3d3d723e */ /* 0x000fe200000000ff */
[----:B------:R-:W-:Y:S01]  /*7640*/  HADD2.F32 R160, -RZ, R177.H0_H0 ;  /* 0x200000b1ffa07230 */ /* 0x000fe20000004100 */
[----:B------:R-:W-:Y:S01]  /*7650*/  F2FP.F16.F32.PACK_AB R92, R49, R92 ;  /* 0x0000005c315c723e */ /* 0x000fe200000000ff */
[--C-:B------:R-:W-:Y:S02]  /*7660*/  HADD2.F32 R95, -RZ, R94.reuse.H0_H0 ;  /* 0x2000005eff5f7230 */ /* 0x100fe40000004100 */
[----:B------:R-:W-:Y:S02]  /*7670*/  HADD2.F32 R94, -RZ, R94.H1_H1 ;  /* 0x3000005eff5e7230 */ /* 0x000fe40000004100 */
[----:B------:R-:W-:Y:S02]  /*7680*/  HADD2.F32 R51, -RZ, R51.H1_H1 ;  /* 0x30000033ff337230 */ /* 0x000fe40000004100 */
[-C--:B------:R-:W-:Y:S01]  /*7690*/  FMUL.FTZ R162, R95, R161.reuse ;  /* 0x000000a15fa27220 */ /* 0x080fe20000410000 */
[----:B------:R-:W-:Y:S01]  /*76a0*/  FMUL.FTZ R161, R63, R161 ;  /* 0x000000a13fa17220 */ /* 0x000fe20000410000 */
[----:B------:R-:W-:-:S02]  /*76b0*/  HADD2.F32 R58, -RZ, R58.H0_H0 ;  /* 0x2000003aff3a7230 */ /* 0x000fc40000004100 */
[-C--:B------:R-:W-:Y:S01]  /*76c0*/  FFMA.FTZ R63, R63, R160.reuse, -R162 ;  /* 0x000000a03f3f7223 */ /* 0x080fe200000108a2 */
[----:B------:R-:W-:Y:S01]  /*76d0*/  FFMA.FTZ R161, R95, R160, R161 ;  /* 0x000000a05fa17223 */ /* 0x000fe200000100a1 */
[----:B------:R-:W-:Y:S01]  /*76e0*/  SHF.R.U32.HI R95, RZ, 0x10, R59 ;  /* 0x00000010ff5f7819 */ /* 0x000fe2000001163b */
[----:B------:R-:W-:Y:S01]  /*76f0*/  HADD2.F32 R59, -RZ, R175.H1_H1 ;  /* 0x300000afff3b7230 */ /* 0x000fe20000004100 */
[----:B------:R-:W-:Y:S01]  /*7700*/  SHF.R.U32.HI R160, RZ, 0x10, R47 ;  /* 0x00000010ffa07819 */ /* 0x000fe2000001162f */
[----:B------:R-:W-:Y:S02]  /*7710*/  HADD2.F32 R46, -RZ, R46.H0_H0 ;  /* 0x2000002eff2e7230 */ /* 0x000fe40000004100 */
[----:B------:R-:W-:Y:S02]  /*7720*/  HADD2.F32 R95, -RZ, R95.H0_H0 ;  /* 0x2000005fff5f7230 */ /* 0x000fe40000004100 */
[----:B------:R-:W-:Y:S02]  /*7730*/  HADD2.F32 R160, -RZ, R160.H0_H0 ;  /* 0x200000a0ffa07230 */ /* 0x000fe40000004100 */
[----:B------:R-:W-:-:S02]  /*7740*/  IMAD.MOV.U32 R49, RZ, RZ, R61 ;  /* 0x000000ffff317224 */ /* 0x000fc400078e003d */
[CC--:B------:R-:W-:Y:S01]  /*7750*/  FMUL.FTZ R162, R94.reuse, R95.reuse ;  /* 0x0000005f5ea27220 */ /* 0x0c0fe20000410000 */
[C---:B------:R-:W-:Y:S01]  /*7760*/  FMUL.FTZ R95, R51.reuse, R95 ;  /* 0x0000005f335f7220 */ /* 0x040fe20000410000 */
[----:B------:R-:W-:Y:S02]  /*7770*/  MOV R61, R92 ;  /* 0x0000005c003d7202 */ /* 0x000fe40000000f00 */
[-C--:B------:R-:W-:Y:S01]  /*7780*/  FFMA.FTZ R162, R51, R160.reuse, -R162 ;  /* 0x000000a033a27223 */ /* 0x080fe200000108a2 */
[----:B------:R-:W-:Y:S01]  /*7790*/  FFMA.FTZ R95, R94, R160, R95 ;  /* 0x000000a05e5f7223 */ /* 0x000fe2000001005f */
[----:B------:R-:W-:Y:S02]  /*77a0*/  HADD2.F32 R51, -RZ, R60.H0_H0 ;  /* 0x2000003cff337230 */ /* 0x000fe40000004100 */
[----:B------:R-:W-:Y:S01]  /*77b0*/  HADD2.F32 R94, -RZ, R48.H0_H0 ;  /* 0x20000030ff5e7230 */ /* 0x000fe20000004100 */
[----:B------:R-:W-:Y:S01]  /*77c0*/  F2FP.F16.F32.PACK_AB R63, R162, R63 ;  /* 0x0000003fa23f723e */ /* 0x000fe200000000ff */
[----:B------:R-:W-:-:S02]  /*77d0*/  HADD2.F32 R60, -RZ, R60.H1_H1 ;  /* 0x3000003cff3c7230 */ /* 0x000fc40000004100 */
[-C--:B------:R-:W-:Y:S01]  /*77e0*/  FMUL.FTZ R160, R51, R163.reuse ;  /* 0x000000a333a07220 */ /* 0x080fe20000410000 */
[----:B------:R-:W-:Y:S02]  /*77f0*/  HADD2.F32 R48, -RZ, R48.H1_H1 ;  /* 0x30000030ff307230 */ /* 0x000fe40000004100 */
[----:B------:R-:W-:Y:S01]  /*7800*/  FMUL.FTZ R163, R94, R163 ;  /* 0x000000a35ea37220 */ /* 0x000fe20000410000 */
[----:B------:R-:W-:Y:S01]  /*7810*/  F2FP.F16.F32.PACK_AB R95, R95, R161 ;  /* 0x000000a15f5f723e */ /* 0x000fe200000000ff */
[-C--:B------:R-:W-:Y:S01]  /*7820*/  FMUL.FTZ R45, R60, R56.reuse ;  /* 0x000000383c2d7220 */ /* 0x080fe20000410000 */
[-C--:B------:R-:W-:Y:S01]  /*7830*/  FFMA.FTZ R160, R94, R57.reuse, -R160 ;  /* 0x000000395ea07223 */ /* 0x080fe200000108a0 */
[C---:B------:R-:W-:Y:S01]  /*7840*/  FMUL.FTZ R56, R48.reuse, R56 ;  /* 0x0000003830387220 */ /* 0x040fe20000410000 */
[----:B------:R-:W-:Y:S01]  /*7850*/  FFMA.FTZ R163, R51, R57, R163 ;  /* 0x0000003933a37223 */ /* 0x000fe200000100a3 */
[----:B------:R-:W-:Y:S01]  /*7860*/  FFMA.FTZ R45, R48, R44, -R45 ;  /* 0x0000002c302d7223 */ /* 0x000fe2000001082d */
[----:B------:R-:W-:-:S02]  /*7870*/  HADD2.F32 R51, -RZ, R50.H0_H0 ;  /* 0x20000032ff337230 */ /* 0x000fc40000004100 */
[----:B------:R-:W-:Y:S01]  /*7880*/  FFMA.FTZ R56, R60, R44, R56 ;  /* 0x0000002c3c387223 */ /* 0x000fe20000010038 */
[--C-:B------:R-:W-:Y:S02]  /*7890*/  HADD2.F32 R44, -RZ, R62.reuse.H0_H0 ;  /* 0x2000003eff2c7230 */ /* 0x100fe40000004100 */
[----:B------:R-:W-:Y:S01]  /*78a0*/  HADD2.F32 R48, -RZ, R175.H0_H0 ;  /* 0x200000afff307230 */ /* 0x000fe20000004100 */
[----:B------:R-:W-:Y:S01]  /*78b0*/  F2FP.F16.F32.PACK_AB R45, R45, R160 ;  /* 0x000000a02d2d723e */ /* 0x000fe200000000ff */
[----:B------:R-:W-:Y:S02]  /*78c0*/  HADD2.F32 R62, -RZ, R62.H1_H1 ;  /* 0x3000003eff3e7230 */ /* 0x000fe40000004100 */
[-C--:B------:R-:W-:Y:S01]  /*78d0*/  FMUL.FTZ R57, R44, R59.reuse ;  /* 0x0000003b2c397220 */ /* 0x080fe20000410000 */
[C---:B------:R-:W-:Y:S01]  /*78e0*/  FMUL.FTZ R59, R51.reuse, R59 ;  /* 0x0000003b333b7220 */ /* 0x040fe20000410000 */
[----:B------:R-:W-:Y:S01]  /*78f0*/  HADD2.F32 R50, -RZ, R50.H1_H1 ;  /* 0x30000032ff327230 */ /* 0x000fe20000004100 */
[----:B------:R-:W-:Y:S01]  /*7900*/  F2FP.F16.F32.PACK_AB R56, R56, R163 ;  /* 0x000000a33838723e */ /* 0x000fe200000000ff */
[-C--:B------:R-:W-:Y:S01]  /*7910*/  FFMA.FTZ R57, R51, R48.reuse, -R57 ;  /* 0x0000003033397223 */ /* 0x080fe20000010839 */
[----:B------:R-:W-:Y:S01]  /*7920*/  FFMA.FTZ R59, R44, R48, R59 ;  /* 0x000000302c3b7223 */ /* 0x000fe2000001003b */
[-C--:B------:R-:W-:Y:S01]  /*7930*/  FMUL.FTZ R44, R62, R58.reuse ;  /* 0x0000003a3e2c7220 */ /* 0x080fe20000410000 */
[C---:B------:R-:W-:Y:S01]  /*7940*/  FMUL.FTZ R58, R50.reuse, R58 ;  /* 0x0000003a323a7220 */ /* 0x040fe20000410000 */
[----:B------:R-:W-:Y:S01]  /*7950*/  IMAD.MOV.U32 R51, RZ, RZ, R63 ;  /* 0x000000ffff337224 */ /* 0x000fe200078e003f */
[----:B------:R-:W-:Y:S01]  /*7960*/  MOV R48, R45 ;  /* 0x0000002d00307202 */ /* 0x000fe20000000f00 */
[-C--:B------:R-:W-:Y:S01]  /*7970*/  FFMA.FTZ R44, R50, R46.reuse, -R44 ;  /* 0x0000002e322c7223 */ /* 0x080fe2000001082c */
[----:B------:R-:W-:Y:S01]  /*7980*/  FFMA.FTZ R58, R62, R46, R58 ;  /* 0x0000002e3e3a7223 */ /* 0x000fe2000001003a */
[----:B------:R-:W-:-:S02]  /*7990*/  IMAD.MOV.U32 R60, RZ, RZ, R56 ;  /* 0x000000ffff3c7224 */ /* 0x000fc400078e0038 */
[----:B------:R-:W-:Y:S01]  /*79a0*/  IMAD.MOV.U32 R63, RZ, RZ, R95 ;  /* 0x000000ffff3f7224 */ /* 0x000fe200078e005f */
[----:B------:R-:W-:Y:S02]  /*79b0*/  F2FP.F16.F32.PACK_AB R44, R44, R57 ;  /* 0x000000392c2c723e */ /* 0x000fe400000000ff */
[----:B------:R-:W-:-:S03]  /*79c0*/  F2FP.F16.F32.PACK_AB R58, R58, R59 ;  /* 0x0000003b3a3a723e */ /* 0x000fc600000000ff */
[----:B------:R-:W-:Y:S01]  /*79d0*/  IMAD.MOV.U32 R50, RZ, RZ, R44 ;  /* 0x000000ffff327224 */ /* 0x000fe200078e002c */
[----:B------:R-:W-:-:S07]  /*79e0*/  MOV R62, R58 ;  /* 0x0000003a003e7202 */ /* 0x000fce0000000f00 */
.L_x_694:
[----:B------:R-:W-:Y:S05]  /*79f0*/  BSYNC B3 ;  /* 0x0000000000037941 */ /* 0x000fea0003800000 */
.L_x_693:
[----:B0-----:R0:W-:Y:S04]  /*7a00*/  STG.E.128 desc[UR42][R88.64], R48 ;  /* 0x0000003058007986 */ /* 0x0011e8000c101d2a */
[----:B--2---:R0:W-:Y:S02]  /*7a10*/  @!P4 STG.E.128 desc[UR42][R90.64], R60 ;  /* 0x0000003c5a00c986 */ /* 0x0041e4000c101d2a */
.L_x_692:
[----:B------:R-:W-:Y:S05]  /*7a20*/  BSYNC B2 ;  /* 0x0000000000027941 */ /* 0x000fea0003800000 */
.L_x_691:
[----:B------:R-:W-:-:S13]  /*7a30*/  ISETP.NE.AND P4, PT, R9, RZ, PT ;  /* 0x000000ff0900720c */ /* 0x000fda0003f85270 */
[----:B------:R-:W-:Y:S05]  /*7a40*/  @!P4 BRA `(.L_x_686) ;  /* 0x0000000400d8c947 */ /* 0x000fea0003800000 */
[----:B------:R-:W3:Y:S01]  /*7a50*/  LDL R44, [R1+0x8] ;  /* 0x00000800012c7983 */ /* 0x000ee20000100800 */
[----:B------:R-:W-:Y:S01]  /*7a60*/  IADD3 R47, P4, P5, R102, R132, R15 ;  /* 0x00000084662f7210 */ /* 0x000fe20007d9e00f */
[----:B------:R-:W-:Y:S03]  /*7a70*/  BSSY B2, `(.L_x_695) ;  /* 0x0000071000027945 */ /* 0x000fe60003800000 */
[----:B------:R-:W-:Y:S02]  /*7a80*/  IADD3.X R46, R97, R156, R11, P4, P5 ;  /* 0x0000009c612e7210 */ /* 0x000fe400027ea40b */
[----:B---3--:R-:W-:-:S04]  /*7a90*/  LOP3.LUT P6, RZ, R44, 0x1, RZ, 0xc0, !PT ;  /* 0x000000012cff7812 */ /* 0x008fc800078cc0ff */
[----:B------:R-:W-:-:S04]  /*7aa0*/  SEL R44, R122, R148, !P6 ;  /* 0x000000947a2c7207 */ /* 0x000fc80007000000 */
[----:B------:R-:W-:-:S04]  /*7ab0*/  SHF.R.S32.HI R45, RZ, 0x1f, R44 ;  /* 0x0000001fff2d7819 */ /* 0x000fc8000001142c */
[----:B------:R-:W-:-:S04]  /*7ac0*/  LEA.HI R45, R45, R44, RZ, 0x4 ;  /* 0x0000002c2d2d7211 */ /* 0x000fc800078f20ff */
[----:B------:R-:W-:-:S05]  /*7ad0*/  LEA.HI.SX32 R45, R45, R20, 0x1c ;  /* 0x000000142d2d7211 */ /* 0x000fca00078fe2ff */
[----:B------:R-:W-:-:S05]  /*7ae0*/  IMAD.SHL.U32 R44, R45, 0x8, RZ ;  /* 0x000000082d2c7824 */ /* 0x000fca00078e00ff */
[----:B------:R-:W-:-:S13]  /*7af0*/  ISETP.GE.AND P4, PT, R44, R147, PT ;  /* 0x000000932c00720c */ /* 0x000fda0003f86270 */
[--C-:B0-2---:R-:W-:Y:S02]  /*7b00*/  @!P4 SHF.R.S32.HI R48, RZ, 0x1f, R44.reuse ;  /* 0x0000001fff30c819 */ /* 0x105fe4000001142c */
[--C-:B------:R-:W-:Y:S02]  /*7b10*/  @!P4 IADD3 R132, P5, P6, R102, R132, R44.reuse ;  /* 0x000000846684c210 */ /* 0x100fe40007ebe02c */
[----:B------:R-:W-:Y:S02]  /*7b20*/  LOP3.LUT R44, R191, 0x38, R44, 0xf8, !PT ;  /* 0x00000038bf2c7812 */ /* 0x000fe400078ef82c */
[----:B------:R-:W-:Y:S02]  /*7b30*/  @!P4 IADD3.X R156, R97, R156, R48, P5, P6 ;  /* 0x0000009c619cc210 */ /* 0x000fe40002fec430 */
[----:B------:R-:W-:Y:S02]  /*7b40*/  LEA R56, P5, R47, R120, 0x1 ;  /* 0x000000782f387211 */ /* 0x000fe400078a08ff */
[----:B------:R-:W-:-:S02]  /*7b50*/  LOP3.LUT R44, R44, R193, RZ, 0x3c, !PT ;  /* 0x000000c12c2c7212 */ /* 0x000fc400078e3cff */
[----:B------:R-:W-:Y:S02]  /*7b60*/  LEA.HI.X R57, R47, R121, R46, 0x1, P5 ;  /* 0x000000792f397211 */ /* 0x000fe400028f0c2e */
[----:B------:R-:W-:Y:S02]  /*7b70*/  SHF.R.S32.HI R46, RZ, 0x1f, R45 ;  /* 0x0000001fff2e7819 */ /* 0x000fe4000001142d */
[----:B------:R-:W-:Y:S02]  /*7b80*/  @!P4 LEA R58, P5, R132, R120, 0x1 ;  /* 0x00000078843ac211 */ /* 0x000fe400078a08ff */
[----:B------:R-:W-:Y:S02]  /*7b90*/  LEA.HI R45, R46, R45, RZ, 0x3 ;  /* 0x0000002d2e2d7211 */ /* 0x000fe400078f18ff */
[----:B------:R-:W-:Y:S02]  /*7ba0*/  @!P4 LEA.HI.X R59, R132, R121, R156, 0x1, P5 ;  /* 0x00000079843bc211 */ /* 0x000fe400028f0c9c */
[----:B------:R-:W-:-:S02]  /*7bb0*/  SHF.L.U32 R45, R45, 0xa, RZ ;  /* 0x0000000a2d2d7819 */ /* 0x000fc400000006ff */
[----:B------:R-:W-:Y:S02]  /*7bc0*/  ISETP.GE.AND P5, PT, R100, R117, PT ;  /* 0x000000756400720c */ /* 0x000fe40003fa6270 */
[----:B------:R-:W-:-:S05]  /*7bd0*/  LOP3.LUT R45, R45, 0x7fffe000, RZ, 0xc0, !PT ;  /* 0x7fffe0002d2d7812 */ /* 0x000fca00078ec0ff */
[----:B------:R-:W-:-:S04]  /*7be0*/  IMAD R45, R192, 0x200, R45 ;  /* 0x00000200c02d7824 */ /* 0x000fc800078e022d */
[----:B------:R-:W-:Y:S02]  /*7bf0*/  IMAD.IADD R45, R45, 0x1, R44 ;  /* 0x000000012d2d7824 */ /* 0x000fe400078e022c */
[C---:B------:R-:W-:Y:S02]  /*7c00*/  IMAD R44, R16.reuse, 0x6000, R140 ;  /* 0x00006000102c7824 */ /* 0x040fe400078e028c */
[----:B------:R-:W-:-:S03]  /*7c10*/  IMAD R48, R16, 0x6000, R45 ;  /* 0x0000600010307824 */ /* 0x000fc600078e022d */
[----:B------:R-:W-:Y:S01]  /*7c20*/  LEA R44, R44, R2, 0x1 ;  /* 0x000000022c2c7211 */ /* 0x000fe200078e08ff */
[----:B------:R-:W-:-:S05]  /*7c30*/  IMAD R48, R48, 0x2, R2 ;  /* 0x0000000230307824 */ /* 0x000fca00078e0202 */
[----:B------:R-:W0:Y:S04]  /*7c40*/  LDS.128 R44, [R44+0x1c400] ;  /* 0x01c400002c2c7984 */ /* 0x000e280000000c00 */
[----:B------:R-:W2:Y:S01]  /*7c50*/  LDS.128 R48, [R48+0x1c400] ;  /* 0x01c4000030307984 */ /* 0x000ea20000000c00 */
[----:B------:R-:W-:Y:S05]  /*7c60*/  @P5 BRA `(.L_x_696) ;  /* 0x0000000400445947 */ /* 0x000fea0003800000 */
[--C-:B------:R-:W-:Y:S01]  /*7c70*/  SHF.R.U64 R40, R40, 0x10, R41.reuse ;  /* 0x0000001028287819 */ /* 0x100fe20000001229 */
[--C-:B--2---:R-:W-:Y:S01]  /*7c80*/  HADD2.F32 R62, -RZ, R49.reuse.H0_H0 ;  /* 0x20000031ff3e7230 */ /* 0x104fe20000004100 */
[----:B------:R-:W-:Y:S01]  /*7c90*/  SHF.R.U32.HI R60, RZ, 0x10, R41 ;  /* 0x00000010ff3c7819 */ /* 0x000fe20000011629 */
[----:B------:R-:W-:Y:S01]  /*7ca0*/  HADD2.F32 R63, -RZ, R49.H1_H1 ;  /* 0x30000031ff3f7230 */ /* 0x000fe20000004100 */
[--C-:B------:R-:W-:Y:S01]  /*7cb0*/  SHF.R.U64 R41, R52, 0x10, R53.reuse ;  /* 0x0000001034297819 */ /* 0x100fe20000001235 */
[----:B------:R-:W-:Y:S01]  /*7cc0*/  HADD2.F32 R61, -RZ, R174.H1_H1 ;  /* 0x300000aeff3d7230 */ /* 0x000fe20000004100 */
[----:B------:R-:W-:Y:S01]  /*7cd0*/  SHF.R.U32.HI R52, RZ, 0x10, R53 ;  /* 0x00000010ff347819 */ /* 0x000fe20000011635 */
[----:B0-----:R-:W-:Y:S01]  /*7ce0*/  HADD2.F32 R49, -RZ, R45.H0_H0 ;  /* 0x2000002dff317230 */ /* 0x001fe20000004100 */
[--C-:B------:R-:W-:Y:S01]  /*7cf0*/  SHF.R.U64 R53, R54, 0x10, R55.reuse ;  /* 0x0000001036357819 */ /* 0x100fe20000001237 */
[----:B------:R-:W-:Y:S01]  /*7d00*/  HADD2.F32 R88, -RZ, R60.H0_H0 ;  /* 0x2000003cff587230 */ /* 0x000fe20000004100 */
[----:B------:R-:W-:Y:S01]  /*7d10*/  SHF.R.U32.HI R54, RZ, 0x10, R55 ;  /* 0x00000010ff367819 */ /* 0x000fe20000011637 */
[----:B------:R-:W-:-:S02]  /*7d20*/  HADD2.F32 R55, -RZ, R172.H1_H1 ;  /* 0x300000acff377230 */ /* 0x000fc40000004100 */
[-C--:B------:R-:W-:Y:S01]  /*7d30*/  FMUL.FTZ R60, R62, R61.reuse ;  /* 0x0000003d3e3c7220 */ /* 0x080fe20000410000 */
[----:B------:R-:W-:Y:S02]  /*7d40*/  HADD2.F32 R52, -RZ, R52.H0_H0 ;  /* 0x20000034ff347230 */ /* 0x000fe40000004100 */
[C---:B------:R-:W-:Y:S01]  /*7d50*/  FMUL.FTZ R89, R49.reuse, R61 ;  /* 0x0000003d31597220 */ /* 0x040fe20000410000 */
[----:B------:R-:W-:Y:S01]  /*7d60*/  HADD2.F32 R45, -RZ, R45.H1_H1 ;  /* 0x3000002dff2d7230 */ /* 0x000fe20000004100 */
[----:B------:R-:W-:Y:S01]  /*7d70*/  SHF.R.U64 R42, R42, 0x10, R43 ;  /* 0x000000102a2a7819 */ /* 0x000fe2000000122b */
[-C--:B------:R-:W-:Y:S01]  /*7d80*/  FFMA.FTZ R60, R49, R55.reuse, -R60 ;  /* 0x00000037313c7223 */ /* 0x080fe2000001083c */
[-C--:B------:R-:W-:Y:S01]  /*7d90*/  FMUL.FTZ R61, R63, R52.reuse ;  /* 0x000000343f3d7220 */ /* 0x080fe20000410000 */
[----:B------:R-:W-:Y:S01]  /*7da0*/  FFMA.FTZ R89, R62, R55, R89 ;  /* 0x000000373e597223 */ /* 0x000fe20000010059 */
[----:B------:R-:W-:Y:S01]  /*7db0*/  SHF.R.U32.HI R43, RZ, 0x10, R43 ;  /* 0x00000010ff2b7819 */ /* 0x000fe2000001162b */
[----:B------:R-:W-:Y:S01]  /*7dc0*/  FMUL.FTZ R52, R45, R52 ;  /* 0x000000342d347220 */ /* 0x000fe20000410000 */
[----:B------:R-:W-:-:S02]  /*7dd0*/  HADD2.F32 R55, -RZ, R51.H0_H0 ;  /* 0x20000033ff377230 */ /* 0x000fc40000004100 */
[-C--:B------:R-:W-:Y:S01]  /*7de0*/  FFMA.FTZ R61, R45, R88.reuse, -R61 ;  /* 0x000000582d3d7223 */ /* 0x080fe2000001083d */
[----:B------:R-:W-:Y:S02]  /*7df0*/  HADD2.F32 R62, -RZ, R51.H1_H1 ;  /* 0x30000033ff3e7230 */ /* 0x000fe40000004100 */
[----:B------:R-:W-:Y:S01]  /*7e00*/  FFMA.FTZ R52, R63, R88, R52 ;  /* 0x000000583f347223 */ /* 0x000fe20000010034 */
[----:B------:R-:W-:Y:S02]  /*7e10*/  HADD2.F32 R49, -RZ, R173.H1_H1 ;  /* 0x300000adff317230 */ /* 0x000fe40000004100 */
[----:B------:R-:W-:Y:S02]  /*7e20*/  HADD2.F32 R51, -RZ, R47.H0_H0 ;  /* 0x2000002fff337230 */ /* 0x000fe40000004100 */
[----:B------:R-:W-:Y:S02]  /*7e30*/  HADD2.F32 R54, -RZ, R54.H0_H0 ;  /* 0x20000036ff367230 */ /* 0x000fe40000004100 */
[----:B------:R-:W-:-:S02]  /*7e40*/  HADD2.F32 R63, -RZ, R43.H0_H0 ;  /* 0x2000002bff3f7230 */ /* 0x000fc40000004100 */
[-C--:B------:R-:W-:Y:S01]  /*7e50*/  FMUL.FTZ R43, R55, R49.reuse ;  /* 0x00000031372b7220 */ /* 0x080fe20000410000 */
[----:B------:R-:W-:Y:S02]  /*7e60*/  HADD2.F32 R47, -RZ, R47.H1_H1 ;  /* 0x3000002fff2f7230 */ /* 0x000fe40000004100 */
[----:B------:R-:W-:Y:S01]  /*7e70*/  FMUL.FTZ R88, R51, R49 ;  /* 0x0000003133587220 */ /* 0x000fe20000410000 */
[-C--:B------:R-:W-:Y:S01]  /*7e80*/  FMUL.FTZ R49, R62, R54.reuse ;  /* 0x000000363e317220 */ /* 0x080fe20000410000 */
[----:B------:R-:W-:Y:S02]  /*7e90*/  HADD2.F32 R45, -RZ, R171.H1_H1 ;  /* 0x300000abff2d7230 */ /* 0x000fe40000004100 */
[C---:B------:R-:W-:Y:S01]  /*7ea0*/  FMUL.FTZ R54, R47.reuse, R54 ;  /* 0x000000362f367220 */ /* 0x040fe20000410000 */
[----:B------:R-:W-:Y:S01]  /*7eb0*/  FFMA.FTZ R49, R47, R63, -R49 ;  /* 0x0000003f2f317223 */ /* 0x000fe20000010831 */
[----:B------:R-:W-:Y:S02]  /*7ec0*/  HADD2.F32 R174, -RZ, R174.H0_H0 ;  /* 0x200000aeffae7230 */ /* 0x000fe40000004100 */
[----:B------:R-:W-:Y:S01]  /*7ed0*/  FFMA.FTZ R43, R51, R45, -R43 ;  /* 0x0000002d332b7223 */ /* 0x000fe2000001082b */
[----:B------:R-:W-:-:S02]  /*7ee0*/  HADD2.F32 R47, -RZ, R48.H0_H0 ;  /* 0x20000030ff2f7230 */ /* 0x000fc40000004100 */
[----:B------:R-:W-:Y:S01]  /*7ef0*/  FFMA.FTZ R88, R55, R45, R88 ;  /* 0x0000002d37587223 */ /* 0x000fe20000010058 */
[----:B------:R-:W-:Y:S02]  /*7f00*/  HADD2.F32 R41, -RZ, R41.H0_H0 ;  /* 0x20000029ff297230 */ /* 0x000fe40000004100 */
[----:B------:R-:W-:Y:S01]  /*7f10*/  FFMA.FTZ R54, R62, R63, R54 ;  /* 0x0000003f3e367223 */ /* 0x000fe20000010036 */
[----:B------:R-:W-:Y:S02]  /*7f20*/  HADD2.F32 R48, -RZ, R48.H1_H1 ;  /* 0x30000030ff307230 */ /* 0x000fe40000004100 */
[----:B------:R-:W-:Y:S02]  /*7f30*/  HADD2.F32 R172, -RZ, R172.H0_H0 ;  /* 0x200000acffac7230 */ /* 0x000fe40000004100 */
[----:B------:R-:W-:Y:S02]  /*7f40*/  HADD2.F32 R45, -RZ, R44.H0_H0 ;  /* 0x2000002cff2d7230 */ /* 0x000fe40000004100 */
[----:B------:R-:W-:Y:S01]  /*7f50*/  FMUL.FTZ R55, R48, R41 ;  /* 0x0000002930377220 */ /* 0x000fe20000410000 */
[----:B------:R-:W-:-:S02]  /*7f60*/  HADD2.F32 R51, -RZ, R40.H0_H0 ;  /* 0x20000028ff337230 */ /* 0x000fc40000004100 */
[-C--:B------:R-:W-:Y:S01]  /*7f70*/  FMUL.FTZ R40, R47, R174.reuse ;  /* 0x000000ae2f287220 */ /* 0x080fe20000410000 */
[----:B------:R-:W-:Y:S02]  /*7f80*/  HADD2.F32 R44, -RZ, R44.H1_H1 ;  /* 0x3000002cff2c7230 */ /* 0x000fe40000004100 */
[C---:B------:R-:W-:Y:S01]  /*7f90*/  FMUL.FTZ R174, R45.reuse, R174 ;  /* 0x000000ae2dae7220 */ /* 0x040fe20000410000 */
[----:B------:R-:W-:Y:S02]  /*7fa0*/  HADD2.F32 R173, -RZ, R173.H0_H0 ;  /* 0x200000adffad7230 */ /* 0x000fe40000004100 */
[----:B------:R-:W-:Y:S01]  /*7fb0*/  FFMA.FTZ R40, R45, R172, -R40 ;  /* 0x000000ac2d287223 */ /* 0x000fe20000010828 */
[----:B------:R-:W-:Y:S02]  /*7fc0*/  HADD2.F32 R45, -RZ, R50.H0_H0 ;  /* 0x20000032ff2d7230 */ /* 0x000fe40000004100 */
[C---:B------:R-:W-:Y:S01]  /*7fd0*/  FMUL.FTZ R41, R44.reuse, R41 ;  /* 0x000000292c297220 */ /* 0x040fe20000410000 */
[----:B------:R-:W-:Y:S01]  /*7fe0*/  FFMA.FTZ R55, R44, R51, -R55 ;  /* 0x000000332c377223 */ /* 0x000fe20000010837 */
[----:B------:R-:W-:-:S02]  /*7ff0*/  HADD2.F32 R53, -RZ, R53.H0_H0 ;  /* 0x20000035ff357230 */ /* 0x000fc40000004100 */
[----:B------:R-:W-:Y:S01]  /*8000*/  FFMA.FTZ R174, R47, R172, R174 ;  /* 0x000000ac2fae7223 */ /* 0x000fe200000100ae */
[----:B------:R-:W-:Y:S02]  /*8010*/  HADD2.F32 R44, -RZ, R46.H0_H0 ;  /* 0x2000002eff2c7230 */ /* 0x000fe40000004100 */
[----:B------:R-:W-:Y:S01]  /*8020*/  FFMA.FTZ R41, R48, R51, R41 ;  /* 0x0000003330297223 */ /* 0x000fe20000010029 */
[----:B------:R-:W-:Y:S01]  /*8030*/  HADD2.F32 R50, -RZ, R50.H1_H1 ;  /* 0x30000032ff327230 */ /* 0x000fe20000004100 */
[----:B------:R-:W-:Y:S01]  /*8040*/  F2FP.F16.F32.PACK_AB R51, R54, R88 ;  /* 0x000000583633723e */ /* 0x000fe200000000ff */
[----:B------:R-:W-:Y:S02]  /*8050*/  HADD2.F32 R46, -RZ, R46.H1_H1 ;  /* 0x3000002eff2e7230 */ /* 0x000fe40000004100 */
[----:B------:R-:W-:Y:S02]  /*8060*/  HADD2.F32 R171, -RZ, R171.H0_H0 ;  /* 0x200000abffab7230 */ /* 0x000fe40000004100 */
[----:B------:R-:W-:Y:S01]  /*8070*/  FMUL.FTZ R48, R50, R53 ;  /* 0x0000003532307220 */ /* 0x000fe20000410000 */
[----:B------:R-:W-:-:S02]  /*8080*/  HADD2.F32 R47, -RZ, R42.H0_H0 ;  /* 0x2000002aff2f7230 */ /* 0x000fc40000004100 */
[-C--:B------:R-:W-:Y:S01]  /*8090*/  FMUL.FTZ R42, R45, R173.reuse ;  /* 0x000000ad2d2a7220 */ /* 0x080fe20000410000 */
[----:B------:R-:W-:Y:S01]  /*80a0*/  FMUL.FTZ R173, R44, R173 ;  /* 0x000000ad2cad7220 */ /* 0x000fe20000410000 */
[----:B------:R-:W-:Y:S01]  /*80b0*/  FMUL.FTZ R53, R46, R53 ;  /* 0x000000352e357220 */ /* 0x000fe20000410000 */
[----:B------:R-:W-:Y:S01]  /*80c0*/  F2FP.F16.F32.PACK_AB R174, R41, R174 ;  /* 0x000000ae29ae723e */ /* 0x000fe200000000ff */
[----:B------:R-:W-:Y:S01]  /*80d0*/  FFMA.FTZ R42, R44, R171, -R42 ;  /* 0x000000ab2c2a7223 */ /* 0x000fe2000001082a */
[----:B------:R-:W-:Y:S01]  /*80e0*/  FFMA.FTZ R48, R46, R47, -R48 ;  /* 0x0000002f2e307223 */ /* 0x000fe20000010830 */
[----:B------:R-:W-:Y:S01]  /*80f0*/  FFMA.FTZ R173, R45, R171, R173 ;  /* 0x000000ab2dad7223 */ /* 0x000fe200000100ad */
[----:B------:R-:W-:Y:S01]  /*8100*/  FFMA.FTZ R50, R50, R47, R53 ;  /* 0x0000002f32327223 */ /* 0x000fe20000010035 */
[----:B------:R-:W-:Y:S02]  /*8110*/  F2FP.F16.F32.PACK_AB R47, R49, R43 ;  /* 0x0000002b312f723e */ /* 0x000fe400000000ff */
[----:B------:R-:W-:Y:S01]  /*8120*/  F2FP.F16.F32.PACK_AB R46, R48, R42 ;  /* 0x0000002a302e723e */ /* 0x000fe200000000ff */
[----:B------:R-:W-:Y:S01]  /*8130*/  IMAD.MOV.U32 R48, RZ, RZ, R174 ;  /* 0x000000ffff307224 */ /* 0x000fe200078e00ae */
[----:B------:R-:W-:-:S02]  /*8140*/  F2FP.F16.F32.PACK_AB R45, R61, R60 ;  /* 0x0000003c3d2d723e */ /* 0x000fc400000000ff */
[----:B------:R-:W-:Y:S02]  /*8150*/  F2FP.F16.F32.PACK_AB R49, R52, R89 ;  /* 0x000000593431723e */ /* 0x000fe400000000ff */
[----:B------:R-:W-:Y:S02]  /*8160*/  F2FP.F16.F32.PACK_AB R44, R55, R40 ;  /* 0x00000028372c723e */ /* 0x000fe400000000ff */
[----:B------:R-:W-:-:S07]  /*8170*/  F2FP.F16.F32.PACK_AB R50, R50, R173 ;  /* 0x000000ad3232723e */ /* 0x000fce00000000ff */
.L_x_696:
[----:B------:R-:W-:Y:S05]  /*8180*/  BSYNC B2 ;  /* 0x0000000000027941 */ /* 0x000fea0003800000 */
.L_x_695:
[----:B0-----:R3:W-:Y:S04]  /*8190*/  STG.E.128 desc[UR42][R56.64], R44 ;  /* 0x0000002c38007986 */ /* 0x0017e8000c101d2a */
[----:B--2---:R3:W-:Y:S02]  /*81a0*/  @!P4 STG.E.128 desc[UR42][R58.64], R48 ;  /* 0x000000303a00c986 */ /* 0x0047e4000c101d2a */
.L_x_686:
[----:B------:R-:W-:Y:S05]  /*81b0*/  BSYNC B1 ;  /* 0x0000000000017941 */ /* 0x000fea0003800000 */
.L_x_685:
[-C--:B--2---:R-:W-:Y:S02]  /*81c0*/  IMAD R40, R146, R128.reuse, RZ ;  /* 0x0000008092287224 */ /* 0x084fe400078e02ff */
[----:B------:R-:W-:-:S04]  /*81d0*/  IMAD.WIDE.U32 R126, R205, R128, R126 ;  /* 0x00000080cd7e7225 */ /* 0x000fc800078e007e */
[----:B------:R-:W-:Y:S01]  /*81e0*/  IMAD R129, R205, R129, R40 ;  /* 0x00000081cd817224 */ /* 0x000fe200078e0228 */
[----:B------:R-:W-:Y:S06]  /*81f0*/  @P3 BRA `(.L_x_655) ;  /* 0x00000018009c3947 */ /* 0x000fec0003800000 */
[----:B------:R-:W-:Y:S01]  /*8200*/  ISETP.NE.AND P3, PT, R14, RZ, PT ;  /* 0x000000ff0e00720c */ /* 0x000fe20003f65270 */
[----:B------:R-:W-:Y:S01]  /*8210*/  BSSY B1, `(.L_x_697) ;  /* 0x0000076000017945 */ /* 0x000fe20003800000 */
[----:B------:R-:W-:-:S11]  /*8220*/  IADD3 R52, R127, R129, RZ ;  /* 0x000000817f347210 */ /* 0x000fd60007ffe0ff */
[----:B------:R-:W-:Y:S05]  /*8230*/  @!P3 BRA `(.L_x_698) ;  /* 0x0000000400ccb947 */ /* 0x000fea0003800000 */
[----:B------:R-:W-:Y:S01]  /*8240*/  SEL R40, R122, R148, !P0 ;  /* 0x000000947a287207 */ /* 0x000fe20004000000 */
[----:B------:R-:W-:Y:S01]  /*8250*/  BSSY B2, `(.L_x_699) ;  /* 0x000006f000027945 */ /* 0x000fe20003800000 */
[----:B---3--:R-:W-:Y:S02]  /*8260*/  IADD3 R44, P3, P4, R102, R126, R27 ;  /* 0x0000007e662c7210 */ /* 0x008fe40007c7e01b */
[----:B------:R-:W-:Y:S02]  /*8270*/  SHF.R.S32.HI R41, RZ, 0x1f, R40 ;  /* 0x0000001fff297819 */ /* 0x000fe40000011428 */
[----:B------:R-:W-:Y:S02]  /*8280*/  IADD3.X R46, R97, R52, R13, P3, P4 ;  /* 0x00000034612e7210 */ /* 0x000fe40001fe840d */
[----:B------:R-:W-:-:S04]  /*8290*/  LEA.HI R41, R41, R40, RZ, 0x4 ;  /* 0x0000002829297211 */ /* 0x000fc800078f20ff */
[----:B------:R-:W-:-:S04]  /*82a0*/  LEA.HI.SX32 R41, R41, R114, 0x1c ;  /* 0x0000007229297211 */ /* 0x000fc800078fe2ff */
[----:B0-----:R-:W-:Y:S01]  /*82b0*/  SHF.R.S32.HI R48, RZ, 0x1f, R41 ;  /* 0x0000001fff307819 */ /* 0x001fe20000011429 */
[----:B------:R-:W-:-:S03]  /*82c0*/  IMAD.SHL.U32 R40, R41, 0x8, RZ ;  /* 0x0000000829287824 */ /* 0x000fc600078e00ff */
[----:B------:R-:W-:Y:S02]  /*82d0*/  LEA.HI R48, R48, R41, RZ, 0x3 ;  /* 0x0000002930307211 */ /* 0x000fe400078f18ff */
[----:B------:R-:W-:Y:S02]  /*82e0*/  ISETP.GE.AND P3, PT, R40, R147, PT ;  /* 0x000000932800720c */ /* 0x000fe40003f66270 */
[----:B------:R-:W-:Y:S01]  /*82f0*/  LOP3.LUT R41, R185, 0x38, R40, 0xf8, !PT ;  /* 0x00000038b9297812 */ /* 0x000fe200078ef828 */
[----:B------:R-:W-:-:S05]  /*8300*/  IMAD.SHL.U32 R48, R48, 0x400, RZ ;  /* 0x0000040030307824 */ /* 0x000fca00078e00ff */
[----:B------:R-:W-:-:S05]  /*8310*/  LOP3.LUT R43, R48, 0x7fffe000, RZ, 0xc0, !PT ;  /* 0x7fffe000302b7812 */ /* 0x000fca00078ec0ff */
[--C-:B------:R-:W-:Y:S02]  /*8320*/  @!P3 SHF.R.S32.HI R45, RZ, 0x1f, R40.reuse ;  /* 0x0000001fff2db819 */ /* 0x100fe40000011428 */
[----:B------:R-:W-:Y:S02]  /*8330*/  @!P3 IADD3 R42, P4, P5, R102, R126, R40 ;  /* 0x0000007e662ab210 */ /* 0x000fe40007d9e028 */
[----:B------:R-:W-:Y:S01]  /*8340*/  LOP3.LUT R40, R41, R230, RZ, 0x3c, !PT ;  /* 0x000000e629287212 */ /* 0x000fe200078e3cff */
[----:B------:R-:W-:Y:S01]  /*8350*/  IMAD R41, R16, 0x6000, R141 ;  /* 0x0000600010297824 */ /* 0x000fe200078e028d */
[----:B------:R-:W-:Y:S02]  /*8360*/  @!P3 IADD3.X R45, R97, R52, R45, P4, P5 ;  /* 0x00000034612db210 */ /* 0x000fe400027ea42d */
[----:B------:R-:W-:Y:S02]  /*8370*/  IADD3 R43, R40, R43, R195 ;  /* 0x0000002b282b7210 */ /* 0x000fe40007ffe0c3 */
[----:B------:R-:W-:-:S02]  /*8380*/  LEA R48, P4, R44, R120, 0x1 ;  /* 0x000000782c307211 */ /* 0x000fc400078808ff */
[----:B------:R-:W-:Y:S01]  /*8390*/  LEA R41, R41, R2, 0x1 ;  /* 0x0000000229297211 */ /* 0x000fe200078e08ff */
[----:B------:R-:W-:Y:S01]  /*83a0*/  IMAD R43, R16, 0x6000, R43 ;  /* 0x00006000102b7824 */ /* 0x000fe200078e022b */
[----:B------:R-:W-:Y:S02]  /*83b0*/  LEA.HI.X R49, R44, R121, R46, 0x1, P4 ;  /* 0x000000792c317211 */ /* 0x000fe400020f0c2e */
[----:B------:R-:W-:Y:S01]  /*83c0*/  @!P3 LEA R50, P4, R42, R120, 0x1 ;  /* 0x000000782a32b211 */ /* 0x000fe200078808ff */
[----:B------:R-:W-:-:S03]  /*83d0*/  IMAD R44, R43, 0x2, R2 ;  /* 0x000000022b2c7824 */ /* 0x000fc600078e0202 */
[----:B------:R-:W-:Y:S02]  /*83e0*/  @!P3 LEA.HI.X R51, R42, R121, R45, 0x1, P4 ;  /* 0x000000792a33b211 */ /* 0x000fe400020f0c2d */
[----:B------:R-:W0:Y:S01]  /*83f0*/  LDS.128 R40, [R41+0x1c400] ;  /* 0x01c4000029287984 */ /* 0x000e220000000c00 */
[----:B------:R-:W-:-:S03]  /*8400*/  ISETP.GE.AND P4, PT, R18, R117, PT ;  /* 0x000000751200720c */ /* 0x000fc60003f86270 */
[----:B------:R-:W2:Y:S10]  /*8410*/  LDS.128 R44, [R44+0x1c400] ;  /* 0x01c400002c2c7984 */ /* 0x000eb40000000c00 */
[----:B------:R-:W-:Y:S05]  /*8420*/  @P4 BRA `(.L_x_700) ;  /* 0x0000000400444947 */ /* 0x000fea0003800000 */
[----:B--2---:R-:W-:Y:S01]  /*8430*/  IMAD.MOV.U32 R60, RZ, RZ, R45 ;  /* 0x000000ffff3c7224 */ /* 0x004fe200078e002d */
[--C-:B------:R-:W-:Y:S01]  /*8440*/  SHF.R.U64 R54, R84, 0x10, R85.reuse ;  /* 0x0000001054367819 */ /* 0x100fe20000001255 */
[----:B------:R-:W-:Y:S01]  /*8450*/  HADD2.F32 R59, -RZ, R170.H1_H1 ;  /* 0x300000aaff3b7230 */ /* 0x000fe20000004100 */
[----:B------:R-:W-:Y:S01]  /*8460*/  SHF.R.U32.HI R84, RZ, 0x10, R85 ;  /* 0x00000010ff547819 */ /* 0x000fe20000011655 */
[--C-:B0-----:R-:W-:Y:S01]  /*8470*/  HADD2.F32 R62, -RZ, R41.reuse.H0_H0 ;  /* 0x20000029ff3e7230 */ /* 0x101fe20000004100 */
[--C-:B------:R-:W-:Y:S01]  /*8480*/  SHF.R.U64 R53, R72, 0x10, R73.reuse ;  /* 0x0000001048357819 */ /* 0x100fe20000001249 */
[--C-:B------:R-:W-:Y:S01]  /*8490*/  HADD2.F32 R58, -RZ, R60.reuse.H0_H0 ;  /* 0x2000003cff3a7230 */ /* 0x100fe20000004100 */
[----:B------:R-:W-:Y:S01]  /*84a0*/  SHF.R.U32.HI R72, RZ, 0x10, R73 ;  /* 0x00000010ff487819 */ /* 0x000fe20000011649 */
[----:B------:R-:W-:Y:S01]  /*84b0*/  HADD2.F32 R60, -RZ, R60.H1_H1 ;  /* 0x3000003cff3c7230 */ /* 0x000fe20000004100 */
[----:B------:R-:W-:Y:S01]  /*84c0*/  SHF.R.U64 R56, R86, 0x10, R87 ;  /* 0x0000001056387819 */ /* 0x000fe20000001257 */
[----:B------:R-:W-:Y:S01]  /*84d0*/  HADD2.F32 R84, -RZ, R84.H0_H0 ;  /* 0x20000054ff547230 */ /* 0x000fe20000004100 */
[----:B------:R-:W-:Y:S01]  /*84e0*/  SHF.R.U64 R55, R74, 0x10, R75 ;  /* 0x000000104a377819 */ /* 0x000fe2000000124b */
[----:B------:R-:W-:-:S02]  /*84f0*/  HADD2.F32 R57, -RZ, R41.H1_H1 ;  /* 0x30000029ff397230 */ /* 0x000fc40000004100 */
[-C--:B------:R-:W-:Y:S01]  /*8500*/  FMUL.FTZ R41, R58, R59.reuse ;  /* 0x0000003b3a297220 */ /* 0x080fe20000410000 */
[----:B------:R-:W-:Y:S02]  /*8510*/  HADD2.F32 R45, -RZ, R168.H1_H1 ;  /* 0x300000a8ff2d7230 */ /* 0x000fe40000004100 */
[----:B------:R-:W-:Y:S01]  /*8520*/  FMUL.FTZ R59, R62, R59 ;  /* 0x0000003b3e3b7220 */ /* 0x000fe20000410000 */
[----:B------:R-:W-:Y:S02]  /*8530*/  HADD2.F32 R72, -RZ, R72.H0_H0 ;  /* 0x20000048ff487230 */ /* 0x000fe40000004100 */
[-C--:B------:R-:W-:Y:S01]  /*8540*/  FMUL.FTZ R88, R60, R84.reuse ;  /* 0x000000543c587220 */ /* 0x080fe20000410000 */
[C---:B------:R-:W-:Y:S01]  /*8550*/  FMUL.FTZ R61, R57.reuse, R84 ;  /* 0x00000054393d7220 */ /* 0x040fe20000410000 */
[-C--:B------:R-:W-:Y:S01]  /*8560*/  FFMA.FTZ R41, R62, R45.reuse, -R41 ;  /* 0x0000002d3e297223 */ /* 0x080fe20000010829 */
[----:B------:R-:W-:Y:S01]  /*8570*/  SHF.R.U32.HI R86, RZ, 0x10, R87 ;  /* 0x00000010ff567819 */ /* 0x000fe20000011657 */
[----:B------:R-:W-:Y:S01]  /*8580*/  FFMA.FTZ R45, R58, R45, R59 ;  /* 0x0000002d3a2d7223 */ /* 0x000fe2000001003b */
[----:B------:R-:W-:Y:S01]  /*8590*/  SHF.R.U32.HI R74, RZ, 0x10, R75 ;  /* 0x00000010ff4a7819 */ /* 0x000fe2000001164b */
[-C--:B------:R-:W-:Y:S01]  /*85a0*/  FFMA.FTZ R58, R57, R72.reuse, -R88 ;  /* 0x00000048393a7223 */ /* 0x080fe20000010858 */
[----:B------:R-:W-:Y:S01]  /*85b0*/  FFMA.FTZ R60, R60, R72, R61 ;  /* 0x000000483c3c7223 */ /* 0x000fe2000001003d */
[----:B------:R-:W-:-:S02]  /*85c0*/  HADD2.F32 R88, -RZ, R169.H1_H1 ;  /* 0x300000a9ff587230 */ /* 0x000fc40000004100 */
[--C-:B------:R-:W-:Y:S01]  /*85d0*/  HADD2.F32 R57, -RZ, R47.reuse.H0_H0 ;  /* 0x2000002fff397230 */ /* 0x100fe20000004100 */
[----:B------:R-:W-:Y:S01]  /*85e0*/  F2FP.F16.F32.PACK_AB R41, R58, R41 ;  /* 0x000000293a29723e */ /* 0x000fe200000000ff */
[----:B------:R-:W-:Y:S01]  /*85f0*/  HADD2.F32 R72, -RZ, R47.H1_H1 ;  /* 0x3000002fff487230 */ /* 0x000fe20000004100 */
[----:B------:R-:W-:Y:S01]  /*8600*/  F2FP.F16.F32.PACK_AB R45, R60, R45 ;  /* 0x0000002d3c2d723e */ /* 0x000fe200000000ff */
[----:B------:R-:W-:Y:S02]  /*8610*/  HADD2.F32 R47, -RZ, R43.H0_H0 ;  /* 0x2000002bff2f7230 */ /* 0x000fe40000004100 */
[----:B------:R-:W-:Y:S02]  /*8620*/  HADD2.F32 R61, -RZ, R86.H0_H0 ;  /* 0x20000056ff3d7230 */ /* 0x000fe40000004100 */
[----:B------:R-:W-:Y:S02]  /*8630*/  HADD2.F32 R84, -RZ, R167.H1_H1 ;  /* 0x300000a7ff547230 */ /* 0x000fe40000004100 */
[----:B------:R-:W-:-:S02]  /*8640*/  HADD2.F32 R62, -RZ, R43.H1_H1 ;  /* 0x3000002bff3e7230 */ /* 0x000fc40000004100 */
[-C--:B------:R-:W-:Y:S01]  /*8650*/  FMUL.FTZ R63, R72, R61.reuse ;  /* 0x0000003d483f7220 */ /* 0x080fe20000410000 */
[----:B------:R-:W-:Y:S02]  /*8660*/  HADD2.F32 R59, -RZ, R74.H0_H0 ;  /* 0x2000004aff3b7230 */ /* 0x000fe40000004100 */
[-C--:B------:R-:W-:Y:S01]  /*8670*/  FMUL.FTZ R74, R57, R88.reuse ;  /* 0x00000058394a7220 */ /* 0x080fe20000410000 */
[C---:B------:R-:W-:Y:S01]  /*8680*/  FMUL.FTZ R88, R47.reuse, R88 ;  /* 0x000000582f587220 */ /* 0x040fe20000410000 */
[----:B------:R-:W-:Y:S01]  /*8690*/  FMUL.FTZ R61, R62, R61 ;  /* 0x0000003d3e3d7220 */ /* 0x000fe20000410000 */
[----:B------:R-:W-:Y:S02]  /*86a0*/  HADD2.F32 R170, -RZ, R170.H0_H0 ;  /* 0x200000aaffaa7230 */ /* 0x000fe40000004100 */
[-C--:B------:R-:W-:Y:S01]  /*86b0*/  FFMA.FTZ R43, R47, R84.reuse, -R74 ;  /* 0x000000542f2b7223 */ /* 0x080fe2000001084a */
[----:B------:R-:W-:Y:S01]  /*86c0*/  FFMA.FTZ R47, R57, R84, R88 ;  /* 0x00000054392f7223 */ /* 0x000fe20000010058 */
[----:B------:R-:W-:-:S02]  /*86d0*/  HADD2.F32 R84, -RZ, R54.H0_H0 ;  /* 0x20000036ff547230 */ /* 0x000fc40000004100 */
[-C--:B------:R-:W-:Y:S01]  /*86e0*/  FFMA.FTZ R62, R62, R59.reuse, -R63 ;  /* 0x0000003b3e3e7223 */ /* 0x080fe2000001083f */
[----:B------:R-:W-:Y:S02]  /*86f0*/  HADD2.F32 R54, -RZ, R40.H0_H0 ;  /* 0x20000028ff367230 */ /* 0x000fe40000004100 */
[----:B------:R-:W-:Y:S01]  /*8700*/  FFMA.FTZ R72, R72, R59, R61 ;  /* 0x0000003b48487223 */ /* 0x000fe2000001003d */
[----:B------:R-:W-:Y:S02]  /*8710*/  HADD2.F32 R59, -RZ, R44.H0_H0 ;  /* 0x2000002cff3b7230 */ /* 0x000fe40000004100 */
[----:B------:R-:W-:Y:S01]  /*8720*/  HADD2.F32 R168, -RZ, R168.H0_H0 ;  /* 0x200000a8ffa87230 */ /* 0x000fe20000004100 */
[----:B------:R-:W-:Y:S01]  /*8730*/  F2FP.F16.F32.PACK_AB R43, R62, R43 ;  /* 0x0000002b3e2b723e */ /* 0x000fe200000000ff */
[----:B------:R-:W-:Y:S02]  /*8740*/  HADD2.F32 R61, -RZ, R44.H1_H1 ;  /* 0x3000002cff3d7230 */ /* 0x000fe40000004100 */
[----:B------:R-:W-:Y:S01]  /*8750*/  FMUL.FTZ R44, R54, R170 ;  /* 0x000000aa362c7220 */ /* 0x000fe20000410000 */
[----:B------:R-:W-:-:S02]  /*8760*/  HADD2.F32 R74, -RZ, R53.H0_H0 ;  /* 0x20000035ff4a7230 */ /* 0x000fc40000004100 */
[C---:B------:R-:W-:Y:S01]  /*8770*/  FMUL.FTZ R53, R59.reuse, R170 ;  /* 0x000000aa3b357220 */ /* 0x040fe20000410000 */
[----:B------:R-:W-:Y:S02]  /*8780*/  HADD2.F32 R57, -RZ, R40.H1_H1 ;  /* 0x30000028ff397230 */ /* 0x000fe40000004100 */
[----:B------:R-:W-:Y:S01]  /*8790*/  FFMA.FTZ R44, R59, R168, R44 ;  /* 0x000000a83b2c7223 */ /* 0x000fe2000001002c */
[----:B------:R-:W-:Y:S02]  /*87a0*/  HADD2.F32 R59, -RZ, R56.H0_H0 ;  /* 0x20000038ff3b7230 */ /* 0x000fe40000004100 */
[----:B------:R-:W-:Y:S01]  /*87b0*/  FMUL.FTZ R86, R61, R84 ;  /* 0x000000543d567220 */ /* 0x000fe20000410000 */
[----:B------:R-:W-:Y:S01]  /*87c0*/  FFMA.FTZ R40, R54, R168, -R53 ;  /* 0x000000a836287223 */ /* 0x000fe20000010835 */
[----:B------:R-:W-:Y:S02]  /*87d0*/  HADD2.F32 R56, -RZ, R46.H0_H0 ;  /* 0x2000002eff387230 */ /* 0x000fe40000004100 */
[----:B------:R-:W-:Y:S01]  /*87e0*/  FMUL.FTZ R84, R57, R84 ;  /* 0x0000005439547220 */ /* 0x000fe20000410000 */
[----:B------:R-:W-:-:S02]  /*87f0*/  HADD2.F32 R169, -RZ, R169.H0_H0 ;  /* 0x200000a9ffa97230 */ /* 0x000fc40000004100 */
[-C--:B------:R-:W-:Y:S01]  /*8800*/  FFMA.FTZ R53, R57, R74.reuse, -R86 ;  /* 0x0000004a39357223 */ /* 0x080fe20000010856 */
[----:B------:R-:W-:Y:S02]  /*8810*/  HADD2.F32 R54, -RZ, R42.H0_H0 ;  /* 0x2000002aff367230 */ /* 0x000fe40000004100 */
[----:B------:R-:W-:Y:S01]  /*8820*/  FFMA.FTZ R57, R61, R74, R84 ;  /* 0x0000004a3d397223 */ /* 0x000fe20000010054 */
[----:B------:R-:W-:Y:S02]  /*8830*/  HADD2.F32 R46, -RZ, R46.H1_H1 ;  /* 0x3000002eff2e7230 */ /* 0x000fe40000004100 */
[-C--:B------:R-:W-:Y:S01]  /*8840*/  FMUL.FTZ R61, R56, R169.reuse ;  /* 0x000000a9383d7220 */ /* 0x080fe20000410000 */
[----:B------:R-:W-:Y:S02]  /*8850*/  HADD2.F32 R42, -RZ, R42.H1_H1 ;  /* 0x3000002aff2a7230 */ /* 0x000fe40000004100 */
[----:B------:R-:W-:Y:S01]  /*8860*/  FMUL.FTZ R169, R54, R169 ;  /* 0x000000a936a97220 */ /* 0x000fe20000410000 */
[----:B------:R-:W-:-:S02]  /*8870*/  HADD2.F32 R167, -RZ, R167.H0_H0 ;  /* 0x200000a7ffa77230 */ /* 0x000fc40000004100 */
[-C--:B------:R-:W-:Y:S01]  /*8880*/  FMUL.FTZ R63, R46, R59.reuse ;  /* 0x0000003b2e3f7220 */ /* 0x080fe20000410000 */
[----:B------:R-:W-:Y:S02]  /*8890*/  HADD2.F32 R55, -RZ, R55.H0_H0 ;  /* 0x20000037ff377230 */ /* 0x000fe40000004100 */
[----:B------:R-:W-:Y:S01]  /*88a0*/  FMUL.FTZ R59, R42, R59 ;  /* 0x0000003b2a3b7220 */ /* 0x000fe20000410000 */
[----:B------:R-:W-:Y:S01]  /*88b0*/  F2FP.F16.F32.PACK_AB R47, R72, R47 ;  /* 0x0000002f482f723e */ /* 0x000fe200000000ff */
[-C--:B------:R-:W-:Y:S01]  /*88c0*/  FFMA.FTZ R61, R54, R167.reuse, -R61 ;  /* 0x000000a7363d7223 */ /* 0x080fe2000001083d */
[----:B------:R-:W-:Y:S01]  /*88d0*/  FFMA.FTZ R169, R56, R167, R169 ;  /* 0x000000a738a97223 */ /* 0x000fe200000100a9 */
[-C--:B------:R-:W-:Y:S01]  /*88e0*/  FFMA.FTZ R42, R42, R55.reuse, -R63 ;  /* 0x000000372a2a7223 */ /* 0x080fe2000001083f */
[----:B------:R-:W-:Y:S01]  /*88f0*/  FFMA.FTZ R46, R46, R55, R59 ;  /* 0x000000372e2e7223 */ /* 0x000fe2000001003b */
[----:B------:R-:W-:Y:S02]  /*8900*/  F2FP.F16.F32.PACK_AB R40, R53, R40 ;  /* 0x000000283528723e */ /* 0x000fe400000000ff */
[----:B------:R-:W-:-:S02]  /*8910*/  F2FP.F16.F32.PACK_AB R44, R57, R44 ;  /* 0x0000002c392c723e */ /* 0x000fc400000000ff */
[----:B------:R-:W-:Y:S02]  /*8920*/  F2FP.F16.F32.PACK_AB R42, R42, R61 ;  /* 0x0000003d2a2a723e */ /* 0x000fe400000000ff */
[----:B------:R-:W-:-:S07]  /*8930*/  F2FP.F16.F32.PACK_AB R46, R46, R169 ;  /* 0x000000a92e2e723e */ /* 0x000fce00000000ff */
.L_x_700:
[----:B------:R-:W-:Y:S05]  /*8940*/  BSYNC B2 ;  /* 0x0000000000027941 */ /* 0x000fea0003800000 */
.L_x_699:
[----:B0-----:R4:W-:Y:S04]  /*8950*/  STG.E.128 desc[UR42][R48.64], R40 ;  /* 0x0000002830007986 */ /* 0x0019e8000c101d2a */
[----:B--2---:R4:W-:Y:S02]  /*8960*/  @!P3 STG.E.128 desc[UR42][R50.64], R44 ;  /* 0x0000002c3200b986 */ /* 0x0049e4000c101d2a */
.L_x_698:
[----:B------:R-:W-:Y:S05]  /*8970*/  BSYNC B1 ;  /* 0x0000000000017941 */ /* 0x000fea0003800000 */
.L_x_697:
[----:B------:R-:W-:Y:S01]  /*8980*/  ISETP.NE.AND P3, PT, R10, RZ, PT ;  /* 0x000000ff0a00720c */ /* 0x000fe20003f65270 */
[----:B------:R-:W-:-:S12]  /*8990*/  BSSY B1, `(.L_x_701) ;  /* 0x0000078000017945 */ /* 0x000fd80003800000 */
[----:B------:R-:W-:Y:S05]  /*89a0*/  @!P3 BRA `(.L_x_702) ;  /* 0x0000000400d8b947 */ /* 0x000fea0003800000 */
[----:B----4-:R-:W-:Y:S01]  /*89b0*/  SEL R40, R122, R148, !P1 ;  /* 0x000000947a287207 */ /* 0x010fe20004800000 */
[----:B------:R-:W-:Y:S01]  /*89c0*/  BSSY B2, `(.L_x_703) ;  /* 0x0000072000027945 */ /* 0x000fe20003800000 */
[----:B---3--:R-:W-:Y:S02]  /*89d0*/  IADD3 R44, P3, P4, R102, R126, R21 ;  /* 0x0000007e662c7210 */ /* 0x008fe40007c7e015 */
[----:B------:R-:W-:Y:S02]  /*89e0*/  SHF.R.S32.HI R41, RZ, 0x1f, R40 ;  /* 0x0000001fff297819 */ /* 0x000fe40000011428 */
[----:B------:R-:W-:Y:S02]  /*89f0*/  IADD3.X R46, R97, R52, R12, P3, P4 ;  /* 0x00000034612e7210 */ /* 0x000fe40001fe840c */
[----:B------:R-:W-:-:S04]  /*8a00*/  LEA.HI R41, R41, R40, RZ, 0x4 ;  /* 0x0000002829297211 */ /* 0x000fc800078f20ff */
[----:B------:R-:W-:-:S04]  /*8a10*/  LEA.HI.SX32 R41, R41, R26, 0x1c ;  /* 0x0000001a29297211 */ /* 0x000fc800078fe2ff */
[----:B------:R-:W-:Y:S02]  /*8a20*/  SHF.L.U32 R40, R41, 0x3, RZ ;  /* 0x0000000329287819 */ /* 0x000fe400000006ff */
[----:B0-----:R-:W-:Y:S02]  /*8a30*/  SHF.R.S32.HI R48, RZ, 0x1f, R41 ;  /* 0x0000001fff307819 */ /* 0x001fe40000011429 */
[----:B------:R-:W-:Y:S02]  /*8a40*/  ISETP.GE.AND P3, PT, R40, R147, PT ;  /* 0x000000932800720c */ /* 0x000fe40003f66270 */
[----:B------:R-:W-:Y:S02]  /*8a50*/  LEA.HI R48, R48, R41, RZ, 0x3 ;  /* 0x0000002930307211 */ /* 0x000fe400078f18ff */
[----:B------:R-:W-:-:S03]  /*8a60*/  LOP3.LUT R41, R185, 0x38, R40, 0xf8, !PT ;  /* 0x00000038b9297812 */ /* 0x000fc600078ef828 */
[----:B------:R-:W-:-:S05]  /*8a70*/  IMAD.SHL.U32 R48, R48, 0x400, RZ ;  /* 0x0000040030307824 */ /* 0x000fca00078e00ff */
[----:B------:R-:W-:Y:S02]  /*8a80*/  LOP3.LUT R43, R48, 0x7fffe000, RZ, 0xc0, !PT ;  /* 0x7fffe000302b7812 */ /* 0x000fe400078ec0ff */
[--C-:B------:R-:W-:Y:S02]  /*8a90*/  @!P3 SHF.R.S32.HI R45, RZ, 0x1f, R40.reuse ;  /* 0x0000001fff2db819 */ /* 0x100fe40000011428 */
[----:B------:R-:W-:Y:S02]  /*8aa0*/  @!P3 IADD3 R42, P4, P5, R102, R126, R40 ;  /* 0x0000007e662ab210 */ /* 0x000fe40007d9e028 */
[----:B------:R-:W-:Y:S01]  /*8ab0*/  LOP3.LUT R40, R41, R230, RZ, 0x3c, !PT ;  /* 0x000000e629287212 */ /* 0x000fe200078e3cff */
[----:B------:R-:W-:Y:S01]  /*8ac0*/  IMAD R41, R16, 0x6000, R139 ;  /* 0x0000600010297824 */ /* 0x000fe200078e028b */
[----:B------:R-:W-:Y:S02]  /*8ad0*/  @!P3 IADD3.X R45, R97, R52, R45, P4, P5 ;  /* 0x00000034612db210 */ /* 0x000fe400027ea42d */
[----:B------:R-:W-:Y:S01]  /*8ae0*/  IADD3 R43, R40, R43, R195 ;  /* 0x0000002b282b7210 */ /* 0x000fe20007ffe0c3 */
[----:B------:R-:W-:Y:S01]  /*8af0*/  IMAD R41, R41, 0x2, R2 ;  /* 0x0000000229297824 */ /* 0x000fe200078e0202 */
[----:B------:R-:W-:-:S03]  /*8b00*/  LEA R48, P4, R44, R120, 0x1 ;  /* 0x000000782c307211 */ /* 0x000fc600078808ff */
[----:B------:R-:W-:Y:S01]  /*8b10*/  IMAD R43, R16, 0x6000, R43 ;  /* 0x00006000102b7824 */ /* 0x000fe200078e022b */
[-C--:B------:R-:W-:Y:S02]  /*8b20*/  LEA.HI.X R49, R44, R121.reuse, R46, 0x1, P4 ;  /* 0x000000792c317211 */ /* 0x080fe400020f0c2e */
[C---:B------:R-:W-:Y:S02]  /*8b30*/  @!P3 LEA R50, P4, R42.reuse, R120, 0x1 ;  /* 0x000000782a32b211 */ /* 0x040fe400078808ff */
[----:B------:R-:W-:Y:S02]  /*8b40*/  LEA R44, R43, R2, 0x1 ;  /* 0x000000022b2c7211 */ /* 0x000fe400078e08ff */
[----:B------:R-:W-:Y:S02]  /*8b50*/  @!P3 LEA.HI.X R51, R42, R121, R45, 0x1, P4 ;  /* 0x000000792a33b211 */ /* 0x000fe400020f0c2d */
[----:B------:R-:W0:Y:S01]  /*8b60*/  LDS.128 R40, [R41+0x1c400] ;  /* 0x01c4000029287984 */ /* 0x000e220000000c00 */
[----:B------:R-:W-:-:S03]  /*8b70*/  ISETP.GE.AND P4, PT, R101, R117, PT ;  /* 0x000000756500720c */ /* 0x000fc60003f86270 */
[----:B------:R-:W2:Y:S10]  /*8b80*/  LDS.128 R44, [R44+0x1c400] ;  /* 0x01c400002c2c7984 */ /* 0x000eb40000000c00 */
[----:B------:R-:W-:Y:S05]  /*8b90*/  @P4 BRA `(.L_x_704) ;  /* 0x0000000400504947 */ /* 0x000fea0003800000 */
[----:B--2---:R-:W-:Y:S01]  /*8ba0*/  IMAD.MOV.U32 R57, RZ, RZ, R45 ;  /* 0x000000ffff397224 */ /* 0x004fe200078e002d */
[----:B------:R-:W-:Y:S01]  /*8bb0*/  SHF.R.U32.HI R63, RZ, 0x10, R81 ;  /* 0x00000010ff3f7819 */ /* 0x000fe20000011651 */
[----:B0-----:R-:W-:Y:S01]  /*8bc0*/  IMAD.MOV.U32 R45, RZ, RZ, R43 ;  /* 0x000000ffff2d7224 */ /* 0x001fe200078e002b */
[----:B------:R-:W-:Y:S01]  /*8bd0*/  MOV R59, R47 ;  /* 0x0000002f003b7202 */ /* 0x000fe20000000f00 */
[----:B------:R-:W-:Y:S01]  /*8be0*/  HADD2.F32 R62, -RZ, R166.H1_H1 ;  /* 0x300000a6ff3e7230 */ /* 0x000fe20000004100 */
[--C-:B------:R-:W-:Y:S01]  /*8bf0*/  SHF.R.U32.HI R61, RZ, 0x10, R69.reuse ;  /* 0x00000010ff3d7819 */ /* 0x100fe20000011645 */
[----:B------:R-:W-:Y:S01]  /*8c00*/  HADD2.F32 R47, -RZ, R57.H0_H0 ;  /* 0x20000039ff2f7230 */ /* 0x000fe20000004100 */
[----:B------:R-:W-:Y:S01]  /*8c10*/  SHF.R.U64 R53, R68, 0x10, R69 ;  /* 0x0000001044357819 */ /* 0x000fe20000001245 */
[----:B------:R-:W-:Y:S01]  /*8c20*/  HADD2.F32 R43, -RZ, R41.H0_H0 ;  /* 0x20000029ff2b7230 */ /* 0x000fe20000004100 */
[----:B------:R-:W-:Y:S01]  /*8c30*/  SHF.R.U64 R56, R82, 0x10, R83 ;  /* 0x0000001052387819 */ /* 0x000fe20000001253 */
[----:B------:R-:W-:-:S02]  /*8c40*/  HADD2.F32 R63, -RZ, R63.H0_H0 ;  /* 0x2000003fff3f7230 */ /* 0x000fc40000004100 */
[-C--:B------:R-:W-:Y:S01]  /*8c50*/  FMUL.FTZ R68, R47, R62.reuse ;  /* 0x0000003e2f447220 */ /* 0x080fe20000410000 */
[----:B------:R-:W-:Y:S02]  /*8c60*/  HADD2.F32 R58, -RZ, R41.H1_H1 ;  /* 0x30000029ff3a7230 */ /* 0x000fe40000004100 */
[C---:B------:R-:W-:Y:S01]  /*8c70*/  FMUL.FTZ R62, R43.reuse, R62 ;  /* 0x0000003e2b3e7220 */ /* 0x040fe20000410000 */
[----:B------:R-:W-:Y:S01]  /*8c80*/  HADD2.F32 R60, -RZ, R158.H1_H1 ;  /* 0x3000009eff3c7230 */ /* 0x000fe20000004100 */
[----:B------:R-:W-:Y:S01]  /*8c90*/  SHF.R.U32.HI R82, RZ, 0x10, R83 ;  /* 0x00000010ff527819 */ /* 0x000fe20000011653 */
[----:B------:R-:W-:Y:S02]  /*8ca0*/  HADD2.F32 R57, -RZ, R57.H1_H1 ;  /* 0x30000039ff397230 */ /* 0x000fe40000004100 */
[-C--:B------:R-:W-:Y:S01]  /*8cb0*/  FMUL.FTZ R72, R58, R63.reuse ;  /* 0x0000003f3a487220 */ /* 0x080fe20000410000 */
[----:B------:R-:W-:Y:S02]  /*8cc0*/  HADD2.F32 R61, -RZ, R61.H0_H0 ;  /* 0x2000003dff3d7230 */ /* 0x000fe40000004100 */
[-C--:B------:R-:W-:Y:S01]  /*8cd0*/  FFMA.FTZ R41, R43, R60.reuse, -R68 ;  /* 0x0000003c2b297223 */ /* 0x080fe20000010844 */
[----:B------:R-:W-:Y:S01]  /*8ce0*/  FFMA.FTZ R43, R47, R60, R62 ;  /* 0x0000003c2f2b7223 */ /* 0x000fe2000001003e */
[C---:B------:R-:W-:Y:S01]  /*8cf0*/  FMUL.FTZ R69, R57.reuse, R63 ;  /* 0x0000003f39457220 */ /* 0x040fe20000410000 */
[--C-:B------:R-:W-:Y:S01]  /*8d00*/  SHF.R.U64 R54, R70, 0x10, R71.reuse ;  /* 0x0000001046367819 */ /* 0x100fe20000001247 */
[----:B------:R-:W-:Y:S01]  /*8d10*/  FFMA.FTZ R60, R57, R61, R72 ;  /* 0x0000003d393c7223 */ /* 0x000fe20000010048 */
[----:B------:R-:W-:Y:S01]  /*8d20*/  HADD2.F32 R72, -RZ, R159.H1_H1 ;  /* 0x3000009fff487230 */ /* 0x000fe20000004100 */
[----:B------:R-:W-:Y:S01]  /*8d30*/  SHF.R.U32.HI R70, RZ, 0x10, R71 ;  /* 0x00000010ff467819 */ /* 0x000fe20000011647 */
[----:B------:R-:W-:-:S02]  /*8d40*/  HADD2.F32 R57, -RZ, R59.H0_H0 ;  /* 0x2000003bff397230 */ /* 0x000fc40000004100 */
[----:B------:R-:W-:Y:S01]  /*8d50*/  FFMA.FTZ R58, R58, R61, -R69 ;  /* 0x0000003d3a3a7223 */ /* 0x000fe20000010845 */
[----:B------:R-:W-:Y:S01]  /*8d60*/  HADD2.F32 R59, -RZ, R59.H1_H1 ;  /* 0x3000003bff3b7230 */ /* 0x000fe20000004100 */
[----:B------:R-:W-:Y:S01]  /*8d70*/  SHF.R.U64 R55, R80, 0x10, R81 ;  /* 0x0000001050377819 */ /* 0x000fe20000001251 */
[--C-:B------:R-:W-:Y:S02]  /*8d80*/  HADD2.F32 R47, -RZ, R45.reuse.H0_H0 ;  /* 0x2000002dff2f7230 */ /* 0x100fe40000004100 */
[-C--:B------:R-:W-:Y:S01]  /*8d90*/  FMUL.FTZ R74, R57, R72.reuse ;  /* 0x00000048394a7220 */ /* 0x080fe20000410000 */
[----:B------:R-:W-:Y:S01]  /*8da0*/  HADD2.F32 R82, -RZ, R82.H0_H0 ;  /* 0x20000052ff527230 */ /* 0x000fe20000004100 */
[----:B------:R-:W-:Y:S01]  /*8db0*/  F2FP.F16.F32.PACK_AB R41, R58, R41 ;  /* 0x000000293a29723e */ /* 0x000fe200000000ff */
[----:B------:R-:W-:Y:S02]  /*8dc0*/  HADD2.F32 R62, -RZ, R45.H1_H1 ;  /* 0x3000002dff3e7230 */ /* 0x000fe40000004100 */
[----:B------:R-:W-:Y:S01]  /*8dd0*/  FMUL.FTZ R72, R47, R72 ;  /* 0x000000482f487220 */ /* 0x000fe20000410000 */
[----:B------:R-:W-:-:S02]  /*8de0*/  HADD2.F32 R68, -RZ, R157.H1_H1 ;  /* 0x3000009dff447230 */ /* 0x000fc40000004100 */
[-C--:B------:R-:W-:Y:S01]  /*8df0*/  FMUL.FTZ R61, R59, R82.reuse ;  /* 0x000000523b3d7220 */ /* 0x080fe20000410000 */
[----:B------:R-:W-:Y:S02]  /*8e00*/  HADD2.F32 R70, -RZ, R70.H0_H0 ;  /* 0x20000046ff467230 */ /* 0x000fe40000004100 */
[C---:B------:R-:W-:Y:S01]  /*8e10*/  FMUL.FTZ R82, R62.reuse, R82 ;  /* 0x000000523e527220 */ /* 0x040fe20000410000 */
[----:B------:R-:W-:Y:S02]  /*8e20*/  HADD2.F32 R166, -RZ, R166.H0_H0 ;  /* 0x200000a6ffa67230 */ /* 0x000fe40000004100 */
[-C--:B------:R-:W-:Y:S01]  /*8e30*/  FFMA.FTZ R45, R47, R68.reuse, -R74 ;  /* 0x000000442f2d7223 */ /* 0x080fe2000001084a */
[----:B------:R-:W-:Y:S01]  /*8e40*/  FFMA.FTZ R47, R57, R68, R72 ;  /* 0x00000044392f7223 */ /* 0x000fe20000010048 */
[-C--:B------:R-:W-:Y:S01]  /*8e50*/  FFMA.FTZ R68, R59, R70.reuse, R82 ;  /* 0x000000463b447223 */ /* 0x080fe20000010052 */
[----:B------:R-:W-:Y:S02]  /*8e60*/  HADD2.F32 R59, -RZ, R55.H0_H0 ;  /* 0x20000037ff3b7230 */ /* 0x000fe40000004100 */
[----:B------:R-:W-:Y:S01]  /*8e70*/  FFMA.FTZ R62, R62, R70, -R61 ;  /* 0x000000463e3e7223 */ /* 0x000fe2000001083d */
[----:B------:R-:W-:-:S02]  /*8e80*/  HADD2.F32 R57, -RZ, R44.H0_H0 ;  /* 0x2000002cff397230 */ /* 0x000fc40000004100 */
[----:B------:R-:W-:Y:S01]  /*8e90*/  HADD2.F32 R55, -RZ, R40.H0_H0 ;  /* 0x20000028ff377230 */ /* 0x000fe20000004100 */
[----:B------:R-:W-:Y:S01]  /*8ea0*/  F2FP.F16.F32.PACK_AB R47, R68, R47 ;  /* 0x0000002f442f723e */ /* 0x000fe200000000ff */
[----:B------:R-:W-:Y:S02]  /*8eb0*/  HADD2.F32 R44, -RZ, R44.H1_H1 ;  /* 0x3000002cff2c7230 */ /* 0x000fe40000004100 */
[-C--:B------:R-:W-:Y:S01]  /*8ec0*/  FMUL.FTZ R70, R57, R166.reuse ;  /* 0x000000a639467220 */ /* 0x080fe20000410000 */
[----:B------:R-:W-:Y:S02]  /*8ed0*/  HADD2.F32 R40, -RZ, R40.H1_H1 ;  /* 0x30000028ff287230 */ /* 0x000fe40000004100 */
[----:B------:R-:W-:Y:S01]  /*8ee0*/  FMUL.FTZ R166, R55, R166 ;  /* 0x000000a637a67220 */ /* 0x000fe20000410000 */
[----:B------:R-:W-:Y:S02]  /*8ef0*/  HADD2.F32 R53, -RZ, R53.H0_H0 ;  /* 0x20000035ff357230 */ /* 0x000fe40000004100 */
[----:B------:R-:W-:Y:S01]  /*8f00*/  FMUL.FTZ R61, R44, R59 ;  /* 0x0000003b2c3d7220 */ /* 0x000fe20000410000 */
[----:B------:R-:W-:-:S02]  /*8f10*/  HADD2.F32 R158, -RZ, R158.H0_H0 ;  /* 0x2000009eff9e7230 */ /* 0x000fc40000004100 */
[C---:B------:R-:W-:Y:S01]  /*8f20*/  FMUL.FTZ R59, R40.reuse, R59 ;  /* 0x0000003b283b7220 */ /* 0x040fe20000410000 */
[----:B------:R-:W-:Y:S02]  /*8f30*/  HADD2.F32 R159, -RZ, R159.H0_H0 ;  /* 0x2000009fff9f7230 */ /* 0x000fe40000004100 */
[-C--:B------:R-:W-:Y:S01]  /*8f40*/  FFMA.FTZ R61, R40, R53.reuse, -R61 ;  /* 0x00000035283d7223 */ /* 0x080fe2000001083d */
[----:B------:R-:W-:Y:S02]  /*8f50*/  HADD2.F32 R40, -RZ, R42.H0_H0 ;  /* 0x2000002aff287230 */ /* 0x000fe40000004100 */
[----:B------:R-:W-:Y:S01]  /*8f60*/  FFMA.FTZ R59, R44, R53, R59 ;  /* 0x000000352c3b7223 */ /* 0x000fe2000001003b */
[-C--:B------:R-:W-:Y:S01]  /*8f70*/  FFMA.FTZ R70, R55, R158.reuse, -R70 ;  /* 0x0000009e37467223 */ /* 0x080fe20000010846 */
[----:B------:R-:W-:Y:S02]  /*8f80*/  HADD2.F32 R44, -RZ, R46.H0_H0 ;  /* 0x2000002eff2c7230 */ /* 0x000fe40000004100 */
[----:B------:R-:W-:Y:S01]  /*8f90*/  FFMA.FTZ R166, R57, R158, R166 ;  /* 0x0000009e39a67223 */ /* 0x000fe200000100a6 */
[----:B------:R-:W-:Y:S01]  /*8fa0*/  HADD2.F32 R55, -RZ, R56.H0_H0 ;  /* 0x20000038ff377230 */ /* 0x000fe20000004100 */
[----:B------:R-:W-:Y:S01]  /*8fb0*/  F2FP.F16.F32.PACK_AB R62, R62, R45 ;  /* 0x0000002d3e3e723e */ /* 0x000fe200000000ff */
[----:B------:R-:W-:-:S02]  /*8fc0*/  HADD2.F32 R46, -RZ, R46.H1_H1 ;  /* 0x3000002eff2e7230 */ /* 0x000fc40000004100 */
[-C--:B------:R-:W-:Y:S01]  /*8fd0*/  FMUL.FTZ R57, R44, R159.reuse ;  /* 0x0000009f2c397220 */ /* 0x080fe20000410000 */
[----:B------:R-:W-:Y:S02]  /*8fe0*/  HADD2.F32 R42, -RZ, R42.H1_H1 ;  /* 0x3000002aff2a7230 */ /* 0x000fe40000004100 */
[----:B------:R-:W-:Y:S01]  /*8ff0*/  FMUL.FTZ R159, R40, R159 ;  /* 0x0000009f289f7220 */ /* 0x000fe20000410000 */
[----:B------:R-:W-:Y:S02]  /*9000*/  HADD2.F32 R157, -RZ, R157.H0_H0 ;  /* 0x2000009dff9d7230 */ /* 0x000fe40000004100 */
        /* <DEDUP_REMOVED lines=8> */
[----:B------:R-:W-:Y:S01]  /*9090*/  F2FP.F16.F32.PACK_AB R40, R61, R70 ;  /* 0x000000463d28723e */ /* 0x000fe200000000ff */
[----:B------:R-:W-:Y:S01]  /*90a0*/  IMAD.MOV.U32 R43, RZ, RZ, R62 ;  /* 0x000000ffff2b7224 */ /* 0x000fe200078e003e */
[----:B------:R-:W-:-:S02]  /*90b0*/  F2FP.F16.F32.PACK_AB R44, R59, R166 ;  /* 0x000000a63b2c723e */ /* 0x000fc400000000ff */
[----:B------:R-:W-:Y:S02]  /*90c0*/  F2FP.F16.F32.PACK_AB R42, R42, R57 ;  /* 0x000000392a2a723e */ /* 0x000fe400000000ff */
[----:B------:R-:W-:-:S07]  /*90d0*/  F2FP.F16.F32.PACK_AB R46, R46, R159 ;  /* 0x0000009f2e2e723e */ /* 0x000fce00000000ff */
.L_x_704:
[----:B------:R-:W-:Y:S05]  /*90e0*/  BSYNC B2 ;  /* 0x0000000000027941 */ /* 0x000fea0003800000 */
.L_x_703:
[----:B0-----:R0:W-:Y:S04]  /*90f0*/  STG.E.128 desc[UR42][R48.64], R40 ;  /* 0x0000002830007986 */ /* 0x0011e8000c101d2a */
[----:B--2---:R0:W-:Y:S02]  /*9100*/  @!P3 STG.E.128 desc[UR42][R50.64], R44 ;  /* 0x0000002c3200b986 */ /* 0x0041e4000c101d2a */
.L_x_702:
[----:B------:R-:W-:Y:S05]  /*9110*/  BSYNC B1 ;  /* 0x0000000000017941 */ /* 0x000fea0003800000 */
.L_x_701:
[----:B------:R-:W-:-:S13]  /*9120*/  ISETP.NE.AND P3, PT, R9, RZ, PT ;  /* 0x000000ff0900720c */ /* 0x000fda0003f65270 */
[----:B------:R-:W-:Y:S05]  /*9130*/  @!P3 BRA `(.L_x_655) ;  /* 0x0000000800ccb947 */ /* 0x000fea0003800000 */
[----:B0---4-:R-:W2:Y:S01]  /*9140*/  LDL R40, [R1+0x8] ;  /* 0x0000080001287983 */ /* 0x011ea20000100800 */
[----:B------:R-:W-:Y:S01]  /*9150*/  BSSY B1, `(.L_x_705) ;  /* 0x0000071000017945 */ /* 0x000fe20003800000 */
[----:B--2---:R-:W-:-:S04]  /*9160*/  LOP3.LUT P4, RZ, R40, 0x1, RZ, 0xc0, !PT ;  /* 0x0000000128ff7812 */ /* 0x004fc8000788c0ff */
[----:B------:R-:W-:Y:S02]  /*9170*/  SEL R148, R122, R148, !P4 ;  /* 0x000000947a947207 */ /* 0x000fe40006000000 */
[----:B---3--:R-:W-:Y:S02]  /*9180*/  IADD3 R49, P3, P4, R102, R126, R15 ;  /* 0x0000007e66317210 */ /* 0x008fe40007c7e00f */
[----:B------:R-:W-:Y:S02]  /*9190*/  SHF.R.S32.HI R41, RZ, 0x1f, R148 ;  /* 0x0000001fff297819 */ /* 0x000fe40000011494 */
[----:B------:R-:W-:Y:S02]  /*91a0*/  IADD3.X R54, R97, R52, R11, P3, P4 ;  /* 0x0000003461367210 */ /* 0x000fe40001fe840b */
[----:B------:R-:W-:Y:S02]  /*91b0*/  LEA.HI R41, R41, R148, RZ, 0x4 ;  /* 0x0000009429297211 */ /* 0x000fe400078f20ff */
[----:B------:R-:W-:-:S02]  /*91c0*/  ISETP.GE.AND P4, PT, R100, R117, PT ;  /* 0x000000756400720c */ /* 0x000fc40003f86270 */
[----:B------:R-:W-:Y:S02]  /*91d0*/  LEA.HI.SX32 R41, R41, R20, 0x1c ;  /* 0x0000001429297211 */ /* 0x000fe400078fe2ff */
[----:B------:R-:W-:Y:S02]  /*91e0*/  LEA R48, P3, R49, R120, 0x1 ;  /* 0x0000007831307211 */ /* 0x000fe400078608ff */
[----:B------:R-:W-:Y:S01]  /*91f0*/  SHF.R.S32.HI R40, RZ, 0x1f, R41 ;  /* 0x0000001fff287819 */ /* 0x000fe20000011429 */
[----:B------:R-:W-:Y:S01]  /*9200*/  IMAD.SHL.U32 R50, R41, 0x8, RZ ;  /* 0x0000000829327824 */ /* 0x000fe200078e00ff */
[----:B------:R-:W-:Y:S02]  /*9210*/  LEA.HI.X R49, R49, R121, R54, 0x1, P3 ;  /* 0x0000007931317211 */ /* 0x000fe400018f0c36 */
[----:B------:R-:W-:Y:S02]  /*9220*/  LEA.HI R40, R40, R41, RZ, 0x3 ;  /* 0x0000002928287211 */ /* 0x000fe400078f18ff */
[----:B------:R-:W-:-:S02]  /*9230*/  LOP3.LUT R41, R185, 0x38, R50, 0xf8, !PT ;  /* 0x00000038b9297812 */ /* 0x000fc400078ef832 */
[----:B------:R-:W-:Y:S02]  /*9240*/  SHF.L.U32 R42, R40, 0xa, RZ ;  /* 0x0000000a282a7819 */ /* 0x000fe400000006ff */
[----:B------:R-:W-:Y:S01]  /*9250*/  LOP3.LUT R40, R41, R230, RZ, 0x3c, !PT ;  /* 0x000000e629287212 */ /* 0x000fe200078e3cff */
[----:B------:R-:W-:Y:S01]  /*9260*/  IMAD R41, R16, 0x6000, R138 ;  /* 0x0000600010297824 */ /* 0x000fe200078e028a */
[----:B------:R-:W-:-:S03]  /*9270*/  LOP3.LUT R42, R42, 0x7fffe000, RZ, 0xc0, !PT ;  /* 0x7fffe0002a2a7812 */ /* 0x000fc600078ec0ff */
[----:B------:R-:W-:Y:S01]  /*9280*/  IMAD R41, R41, 0x2, R2 ;  /* 0x0000000229297824 */ /* 0x000fe200078e0202 */
[----:B------:R-:W-:-:S05]  /*9290*/  IADD3 R43, R40, R42, R195 ;  /* 0x0000002a282b7210 */ /* 0x000fca0007ffe0c3 */
[----:B------:R-:W-:-:S04]  /*92a0*/  IMAD R43, R16, 0x6000, R43 ;  /* 0x00006000102b7824 */ /* 0x000fc800078e022b */
[----:B------:R-:W-:Y:S02]  /*92b0*/  IMAD R44, R43, 0x2, R2 ;  /* 0x000000022b2c7824 */ /* 0x000fe400078e0202 */
[----:B------:R-:W0:Y:S04]  /*92c0*/  LDS.128 R40, [R41+0x1c400] ;  /* 0x01c4000029287984 */ /* 0x000e280000000c00 */
[----:B------:R-:W2:Y:S01]  /*92d0*/  LDS.128 R44, [R44+0x1c400] ;  /* 0x01c400002c2c7984 */ /* 0x000ea20000000c00 */
[----:B------:R-:W-:Y:S05]  /*92e0*/  @P4 BRA `(.L_x_706) ;  /* 0x00000004005c4947 */ /* 0x000fea0003800000 */
[----:B0-----:R-:W-:Y:S01]  /*92f0*/  MOV R56, R40 ;  /* 0x0000002800387202 */ /* 0x001fe20000000f00 */
[----:B--2---:R-:W-:Y:S01]  /*9300*/  IMAD.MOV.U32 R40, RZ, RZ, R45 ;  /* 0x000000ffff287224 */ /* 0x004fe200078e002d */
[----:B------:R-:W-:Y:S01]  /*9310*/  SHF.R.U32.HI R62, RZ, 0x10, R77 ;  /* 0x00000010ff3e7819 */ /* 0x000fe2000001164d */
[----:B------:R-:W-:Y:S01]  /*9320*/  IMAD.MOV.U32 R57, RZ, RZ, R44 ;  /* 0x000000ffff397224 */ /* 0x000fe200078e002c */
[----:B------:R-:W-:Y:S01]  /*9330*/  SHF.R.U32.HI R60, RZ, 0x10, R65 ;  /* 0x00000010ff3c7819 */ /* 0x000fe20000011641 */
[----:B------:R-:W-:Y:S01]  /*9340*/  IMAD.MOV.U32 R58, RZ, RZ, R47 ;  /* 0x000000ffff3a7224 */ /* 0x000fe200078e002f */
[----:B------:R-:W-:Y:S01]  /*9350*/  MOV R45, R43 ;  /* 0x0000002b002d7202 */ /* 0x000fe20000000f00 */
[----:B------:R-:W-:Y:S01]  /*9360*/  HADD2.F32 R61, -RZ, R155.H1_H1 ;  /* 0x3000009bff3d7230 */ /* 0x000fe20000004100 */
[----:B------:R-:W-:Y:S01]  /*9370*/  SHF.R.U64 R54, R64, 0x10, R65 ;  /* 0x0000001040367819 */ /* 0x000fe20000001241 */
[--C-:B------:R-:W-:Y:S01]  /*9380*/  HADD2.F32 R44, -RZ, R40.reuse.H0_H0 ;  /* 0x20000028ff2c7230 */ /* 0x100fe20000004100 */
[----:B------:R-:W-:Y:S01]  /*9390*/  SHF.R.U32.HI R63, RZ, 0x10, R79 ;  /* 0x00000010ff3f7819 */ /* 0x000fe2000001164f */
[----:B------:R-:W-:Y:S01]  /*93a0*/  HADD2.F32 R47, -RZ, R40.H1_H1 ;  /* 0x30000028ff2f7230 */ /* 0x000fe20000004100 */
[--C-:B------:R-:W-:Y:S01]  /*93b0*/  SHF.R.U64 R51, R66, 0x10, R67.reuse ;  /* 0x0000001042337819 */ /* 0x100fe20000001243 */
[--C-:B------:R-:W-:Y:S01]  /*93c0*/  HADD2.F32 R40, -RZ, R41.reuse.H0_H0 ;  /* 0x20000029ff287230 */ /* 0x100fe20000004100 */
[----:B------:R-:W-:Y:S01]  /*93d0*/  SHF.R.U32.HI R66, RZ, 0x10, R67 ;  /* 0x00000010ff427819 */ /* 0x000fe20000011643 */
[----:B------:R-:W-:Y:S01]  /*93e0*/  HADD2.F32 R62, -RZ, R62.H0_H0 ;  /* 0x2000003eff3e7230 */ /* 0x000fe20000004100 */
[----:B------:R-:W-:Y:S01]  /*93f0*/  SHF.R.U64 R55, R76, 0x10, R77 ;  /* 0x000000104c377819 */ /* 0x000fe2000000124d */
[----:B------:R-:W-:-:S02]  /*9400*/  HADD2.F32 R43, -RZ, R41.H1_H1 ;  /* 0x30000029ff2b7230 */ /* 0x000fc40000004100 */
[-C--:B------:R-:W-:Y:S01]  /*9410*/  FMUL.FTZ R41, R44, R61.reuse ;  /* 0x0000003d2c297220 */ /* 0x080fe20000410000 */
[----:B------:R-:W-:Y:S02]  /*9420*/  HADD2.F32 R59, -RZ, R153.H1_H1 ;  /* 0x30000099ff3b7230 */ /* 0x000fe40000004100 */
[C---:B------:R-:W-:Y:S01]  /*9430*/  FMUL.FTZ R61, R40.reuse, R61 ;  /* 0x0000003d283d7220 */ /* 0x040fe20000410000 */
[----:B------:R-:W-:Y:S02]  /*9440*/  HADD2.F32 R60, -RZ, R60.H0_H0 ;  /* 0x2000003cff3c7230 */ /* 0x000fe40000004100 */
[-C--:B------:R-:W-:Y:S01]  /*9450*/  FMUL.FTZ R64, R47, R62.reuse ;  /* 0x0000003e2f407220 */ /* 0x080fe20000410000 */
[----:B------:R-:W-:Y:S01]  /*9460*/  FMUL.FTZ R62, R43, R62 ;  /* 0x0000003e2b3e7220 */ /* 0x000fe20000410000 */
[-C--:B------:R-:W-:Y:S01]  /*9470*/  FFMA.FTZ R40, R40, R59.reuse, -R41 ;  /* 0x0000003b28287223 */ /* 0x080fe20000010829 */
[----:B------:R-:W-:Y:S01]  /*9480*/  FFMA.FTZ R41, R44, R59, R61 ;  /* 0x0000003b2c297223 */ /* 0x000fe2000001003d */
[----:B------:R-:W-:-:S02]  /*9490*/  HADD2.F32 R59, -RZ, R58.H0_H0 ;  /* 0x2000003aff3b7230 */ /* 0x000fc40000004100 */
[-C--:B------:R-:W-:Y:S01]  /*94a0*/  FFMA.FTZ R44, R47, R60.reuse, R62 ;  /* 0x0000003c2f2c7223 */ /* 0x080fe2000001003e */
[----:B------:R-:W-:Y:S02]  /*94b0*/  HADD2.F32 R62, -RZ, R154.H1_H1 ;  /* 0x3000009aff3e7230 */ /* 0x000fe40000004100 */
[----:B------:R-:W-:Y:S01]  /*94c0*/  FFMA.FTZ R43, R43, R60, -R64 ;  /* 0x0000003c2b2b7223 */ /* 0x000fe20000010840 */
[----:B------:R-:W-:Y:S01]  /*94d0*/  HADD2.F32 R47, -RZ, R45.H0_H0 ;  /* 0x2000002dff2f7230 */ /* 0x000fe20000004100 */
[----:B------:R-:W-:Y:S01]  /*94e0*/  SHF.R.U64 R53, R78, 0x10, R79 ;  /* 0x000000104e357819 */ /* 0x000fe2000000124f */
[----:B------:R-:W-:Y:S02]  /*94f0*/  HADD2.F32 R58, -RZ, R58.H1_H1 ;  /* 0x3000003aff3a7230 */ /* 0x000fe40000004100 */
[-C--:B------:R-:W-:Y:S01]  /*9500*/  FMUL.FTZ R64, R59, R62.reuse ;  /* 0x0000003e3b407220 */ /* 0x080fe20000410000 */
[----:B------:R-:W-:Y:S02]  /*9510*/  HADD2.F32 R63, -RZ, R63.H0_H0 ;  /* 0x2000003fff3f7230 */ /* 0x000fe40000004100 */
[----:B------:R-:W-:Y:S01]  /*9520*/  FMUL.FTZ R62, R47, R62 ;  /* 0x0000003e2f3e7220 */ /* 0x000fe20000410000 */
[----:B------:R-:W-:Y:S01]  /*9530*/  HADD2.F32 R45, -RZ, R45.H1_H1 ;  /* 0x3000002dff2d7230 */ /* 0x000fe20000004100 */
[----:B------:R-:W-:Y:S01]  /*9540*/  F2FP.F16.F32.PACK_AB R43, R43, R40 ;  /* 0x000000282b2b723e */ /* 0x000fe200000000ff */
[----:B------:R-:W-:-:S02]  /*9550*/  HADD2.F32 R60, -RZ, R152.H1_H1 ;  /* 0x30000098ff3c7230 */ /* 0x000fc40000004100 */
[----:B------:R-:W-:Y:S02]  /*9560*/  HADD2.F32 R61, -RZ, R66.H0_H0 ;  /* 0x20000042ff3d7230 */ /* 0x000fe40000004100 */
[CC--:B------:R-:W-:Y:S01]  /*9570*/  FMUL.FTZ R66, R58.reuse, R63.reuse ;  /* 0x0000003f3a427220 */ /* 0x0c0fe20000410000 */
[----:B------:R-:W-:Y:S01]  /*9580*/  FMUL.FTZ R67, R45, R63 ;  /* 0x0000003f2d437220 */ /* 0x000fe20000410000 */
[-C--:B------:R-:W-:Y:S01]  /*9590*/  FFMA.FTZ R63, R47, R60.reuse, -R64 ;  /* 0x0000003c2f3f7223 */ /* 0x080fe20000010840 */
[----:B------:R-:W-:Y:S01]  /*95a0*/  FFMA.FTZ R65, R59, R60, R62 ;  /* 0x0000003c3b417223 */ /* 0x000fe2000001003e */
[-C--:B------:R-:W-:Y:S01]  /*95b0*/  FFMA.FTZ R66, R45, R61.reuse, -R66 ;  /* 0x0000003d2d427223 */ /* 0x080fe20000010842 */
[----:B------:R-:W-:Y:S02]  /*95c0*/  HADD2.F32 R60, -RZ, R155.H0_H0 ;  /* 0x2000009bff3c7230 */ /* 0x000fe40000004100 */
[----:B------:R-:W-:Y:S01]  /*95d0*/  FFMA.FTZ R68, R58, R61, R67 ;  /* 0x0000003d3a447223 */ /* 0x000fe20000010043 */
[----:B------:R-:W-:-:S02]  /*95e0*/  HADD2.F32 R47, -RZ, R57.H0_H0 ;  /* 0x20000039ff2f7230 */ /* 0x000fc40000004100 */
[--C-:B------:R-:W-:Y:S01]  /*95f0*/  HADD2.F32 R45, -RZ, R56.reuse.H0_H0 ;  /* 0x20000038ff2d7230 */ /* 0x100fe20000004100 */
[----:B------:R-:W-:Y:S01]  /*9600*/  F2FP.F16.F32.PACK_AB R63, R66, R63 ;  /* 0x0000003f423f723e */ /* 0x000fe200000000ff */
[----:B------:R-:W-:Y:S02]  /*9610*/  HADD2.F32 R58, -RZ, R153.H0_H0 ;  /* 0x20000099ff3a7230 */ /* 0x000fe40000004100 */
[-C--:B------:R-:W-:Y:S01]  /*9620*/  FMUL.FTZ R62, R47, R60.reuse ;  /* 0x0000003c2f3e7220 */ /* 0x080fe20000410000 */
[----:B------:R-:W-:Y:S02]  /*9630*/  HADD2.F32 R55, -RZ, R55.H0_H0 ;  /* 0x20000037ff377230 */ /* 0x000fe40000004100 */
[C---:B------:R-:W-:Y:S01]  /*9640*/  FMUL.FTZ R60, R45.reuse, R60 ;  /* 0x0000003c2d3c7220 */ /* 0x040fe20000410000 */
[----:B------:R-:W-:Y:S02]  /*9650*/  HADD2.F32 R57, -RZ, R57.H1_H1 ;  /* 0x30000039ff397230 */ /* 0x000fe40000004100 */
[----:B------:R-:W-:Y:S01]  /*9660*/  FFMA.FTZ R62, R45, R58, -R62 ;  /* 0x0000003a2d3e7223 */ /* 0x000fe2000001083e */
[----:B------:R-:W-:-:S02]  /*9670*/  HADD2.F32 R56, -RZ, R56.H1_H1 ;  /* 0x30000038ff387230 */ /* 0x000fc40000004100 */
[----:B------:R-:W-:Y:S01]  /*9680*/  FFMA.FTZ R60, R47, R58, R60 ;  /* 0x0000003a2f3c7223 */ /* 0x000fe2000001003c */
[----:B------:R-:W-:Y:S02]  /*9690*/  HADD2.F32 R54, -RZ, R54.H0_H0 ;  /* 0x20000036ff367230 */ /* 0x000fe40000004100 */
[-C--:B------:R-:W-:Y:S01]  /*96a0*/  FMUL.FTZ R59, R57, R55.reuse ;  /* 0x00000037393b7220 */ /* 0x080fe20000410000 */
[----:B------:R-:W-:Y:S02]  /*96b0*/  HADD2.F32 R47, -RZ, R46.H0_H0 ;  /* 0x2000002eff2f7230 */ /* 0x000fe40000004100 */
[C---:B------:R-:W-:Y:S01]  /*96c0*/  FMUL.FTZ R64, R56.reuse, R55 ;  /* 0x0000003738407220 */ /* 0x040fe20000410000 */
[----:B------:R-:W-:Y:S02]  /*96d0*/  HADD2.F32 R154, -RZ, R154.H0_H0 ;  /* 0x2000009aff9a7230 */ /* 0x000fe40000004100 */
[----:B------:R-:W-:Y:S01]  /*96e0*/  FFMA.FTZ R59, R56, R54, -R59 ;  /* 0x00000036383b7223 */ /* 0x000fe2000001083b */
[----:B------:R-:W-:-:S02]  /*96f0*/  HADD2.F32 R53, -RZ, R53.H0_H0 ;  /* 0x20000035ff357230 */ /* 0x000fc40000004100 */
[----:B------:R-:W-:Y:S01]  /*9700*/  FFMA.FTZ R57, R57, R54, R64 ;  /* 0x0000003639397223 */ /* 0x000fe20000010040 */
[----:B------:R-:W-:Y:S02]  /*9710*/  HADD2.F32 R45, -RZ, R42.H0_H0 ;  /* 0x2000002aff2d7230 */ /* 0x000fe40000004100 */
[----:B------:R-:W-:Y:S01]  /*9720*/  FMUL.FTZ R54, R47, R154 ;  /* 0x0000009a2f367220 */ /* 0x000fe20000410000 */
[----:B------:R-:W-:Y:S01]  /*9730*/  HADD2.F32 R46, -RZ, R46.H1_H1 ;  /* 0x3000002eff2e7230 */ /* 0x000fe20000004100 */
[----:B------:R-:W-:Y:S01]  /*9740*/  F2FP.F16.F32.PACK_AB R40, R59, R62 ;  /* 0x0000003e3b28723e */ /* 0x000fe200000000ff */
[----:B------:R-:W-:Y:S02]  /*9750*/  HADD2.F32 R42, -RZ, R42.H1_H1 ;  /* 0x3000002aff2a7230 */ /* 0x000fe40000004100 */
[----:B------:R-:W-:Y:S01]  /*9760*/  FMUL.FTZ R154, R45, R154 ;  /* 0x0000009a2d9a7220 */ /* 0x000fe20000410000 */
[----:B------:R-:W-:Y:S02]  /*9770*/  HADD2.F32 R152, -RZ, R152.H0_H0 ;  /* 0x20000098ff987230 */ /* 0x000fe40000004100 */
[----:B------:R-:W-:Y:S01]  /*9780*/  FMUL.FTZ R55, R46, R53 ;  /* 0x000000352e377220 */ /* 0x000fe20000410000 */
[----:B------:R-:W-:-:S02]  /*9790*/  HADD2.F32 R51, -RZ, R51.H0_H0 ;  /* 0x20000033ff337230 */ /* 0x000fc40000004100 */
[C---:B------:R-:W-:Y:S01]  /*97a0*/  FMUL.FTZ R53, R42.reuse, R53 ;  /* 0x000000352a357220 */ /* 0x040fe20000410000 */
[-C--:B------:R-:W-:Y:S01]  /*97b0*/  FFMA.FTZ R54, R45, R152.reuse, -R54 ;  /* 0x000000982d367223 */ /* 0x080fe20000010836 */
[----:B------:R-:W-:Y:S01]  /*97c0*/  FFMA.FTZ R154, R47, R152, R154 ;  /* 0x000000982f9a7223 */ /* 0x000fe2000001009a */
[-C--:B------:R-:W-:Y:S01]  /*97d0*/  FFMA.FTZ R55, R42, R51.reuse, -R55 ;  /* 0x000000332a377223 */ /* 0x080fe20000010837 */
[----:B------:R-:W-:Y:S01]  /*97e0*/  FFMA.FTZ R53, R46, R51, R53 ;  /* 0x000000332e357223 */ /* 0x000fe20000010035 */
[----:B------:R-:W-:Y:S01]  /*97f0*/  F2FP.F16.F32.PACK_AB R45, R44, R41 ;  /* 0x000000292c2d723e */ /* 0x000fe200000000ff */
[----:B------:R-:W-:Y:S01]  /*9800*/  IMAD.MOV.U32 R41, RZ, RZ, R43 ;  /* 0x000000ffff297224 */ /* 0x000fe200078e002b */
[----:B------:R-:W-:Y:S02]  /*9810*/  F2FP.F16.F32.PACK_AB R47, R68, R65 ;  /* 0x00000041442f723e */ /* 0x000fe400000000ff */
[----:B------:R-:W-:Y:S02]  /*9820*/  F2FP.F16.F32.PACK_AB R44, R57, R60 ;  /* 0x0000003c392c723e */ /* 0x000fe400000000ff */
[----:B------:R-:W-:-:S02]  /*9830*/  F2FP.F16.F32.PACK_AB R42, R55, R54 ;  /* 0x00000036372a723e */ /* 0x000fc400000000ff */
[----:B------:R-:W-:Y:S02]  /*9840*/  F2FP.F16.F32.PACK_AB R46, R53, R154 ;  /* 0x0000009a352e723e */ /* 0x000fe400000000ff */
[----:B------:R-:W-:-:S07]  /*9850*/  MOV R43, R63 ;  /* 0x0000003f002b7202 */ /* 0x000fce0000000f00 */
.L_x_706:
[----:B------:R-:W-:Y:S05]  /*9860*/  BSYNC B1 ;  /* 0x0000000000017941 */ /* 0x000fea0003800000 */
.L_x_705:
[----:B0-----:R0:W-:Y:S01]  /*9870*/  STG.E.128 desc[UR42][R48.64], R40 ;  /* 0x0000002830007986 */ /* 0x0011e2000c101d2a */
[----:B------:R-:W-:-:S13]  /*9880*/  ISETP.GE.AND P3, PT, R50, R147, PT ;  /* 0x000000933200720c */ /* 0x000fda0003f66270 */
[----:B------:R-:W-:Y:S05]  /*9890*/  @P3 BRA `(.L_x_655) ;  /* 0x0000000000f43947 */ /* 0x000fea0003800000 */
[--C-:B------:R-:W-:Y:S02]  /*98a0*/  IADD3 R126, P3, P4, R102, R126, R50.reuse ;  /* 0x0000007e667e7210 */ /* 0x100fe40007c7e032 */
[----:B------:R-:W-:-:S04]  /*98b0*/  SHF.R.S32.HI R50, RZ, 0x1f, R50 ;  /* 0x0000001fff327819 */ /* 0x000fc80000011432 */
[----:B------:R-:W-:Y:S02]  /*98c0*/  IADD3.X R52, R97, R52, R50, P3, P4 ;  /* 0x0000003461347210 */ /* 0x000fe40001fe8432 */
[----:B------:R-:W-:-:S04]  /*98d0*/  LEA R120, P3, R126, R120, 0x1 ;  /* 0x000000787e787211 */ /* 0x000fc800078608ff */
[----:B------:R-:W-:-:S05]  /*98e0*/  LEA.HI.X R121, R126, R121, R52, 0x1, P3 ;  /* 0x000000797e797211 */ /* 0x000fca00018f0c34 */
[----:B--2---:R2:W-:Y:S01]  /*98f0*/  STG.E.128 desc[UR42][R120.64], R44 ;  /* 0x0000002c78007986 */ /* 0x0045e2000c101d2a */
[----:B------:R-:W-:Y:S05]  /*9900*/  BRA `(.L_x_655) ;  /* 0x0000000000d87947 */ /* 0x000fea0003800000 */
.L_x_622:
[----:B------:R-:W-:-:S06]  /*9910*/  UISETP.NE.AND UP0, UPT, UR37, 0x3, UPT ;  /* 0x000000032500788c */ /* 0x000fcc000bf05270 */
[----:B------:R-:W-:-:S13]  /*9920*/  PLOP3.LUT P2, PT, PT, PT, UP0, 0x80, 0x0 ;  /* 0x000000000000781c */ /* 0x000fda0003f4f008 */
[----:B------:R-:W-:Y:S05]  /*9930*/  @!P2 BRA `(.L_x_707) ;  /* 0x000000000004a947 */ /* 0x000fea0003800000 */
[----:B------:R-:W-:Y:S01]  /*9940*/  BPT.TRAP 0x1 ;  /* 0x000000040000795c */ /* 0x000fe20000300000 */
.L_x_707:
[----:B------:R-:W-:Y:S01]  /*9950*/  IMAD R3, R16, 0x8, R2 ;  /* 0x0000000810037824 */ /* 0x000fe200078e0202 */
[----:B------:R-:W-:Y:S01]  /*9960*/  SHF.L.U32 R0, R184, 0x1f, RZ ;  /* 0x0000001fb8007819 */ /* 0x000fe200000006ff */
[----:B------:R-:W-:Y:S01]  /*9970*/  IMAD R4, R24, -0x80, R25 ;  /* 0xffffff8018047824 */ /* 0x000fe200078e0219 */
[----:B------:R-:W-:Y:S02]  /*9980*/  BSSY B1, `(.L_x_708) ;  /* 0x0000005000017945 */ /* 0x000fe40003800000 */
[----:B------:R-:W1:Y:S02]  /*9990*/  SYNCS.PHASECHK.TRANS64.TRYWAIT P4, [R3+URZ+0x34890], R0 ;  /* 0x03489000030075a7 */ /* 0x000e64000808017f */
[----:B------:R-:W-:-:S04]  /*99a0*/  VIMNMX R4, R4, 0x80, PT ;  /* 0x0000008004047848 */ /* 0x000fc80003fe0100 */
[----:B------:R-:W-:Y:S01]  /*99b0*/  ISETP.GE.AND P3, PT, R17, R4, PT ;  /* 0x000000041100720c */ /* 0x000fe20003f66270 */
[----:B-1----:R-:W-:-:S12]  /*99c0*/  @!P4 BRA `(.L_x_709) ;  /* 0x0000016c0064c947 */ /* 0x002fd80003800000 */
.L_x_984:
[----:B------:R-:W-:Y:S05]  /*99d0*/  BSYNC B1 ;  /* 0x0000000000017941 */ /* 0x000fea0003800000 */
.L_x_708:
[----:B------:R-:W-:Y:S04]  /*99e0*/  BSSY B1, `(.L_x_710) ;  /* 0x0000014000017945 */ /* 0x000fe80003800000 */
[----:B------:R-:W-:Y:S05]  /*99f0*/  @P3 BRA `(.L_x_711) ;  /* 0x0000000000483947 */ /* 0x000fea0003800000 */
[----:B------:R-:W-:Y:S02]  /*9a00*/  ISETP.NE.AND P4, PT, R14, RZ, PT ;  /* 0x000000ff0e00720c */ /* 0x000fe40003f85270 */
[----:B------:R-:W-:-:S11]  /*9a10*/  ISETP.NE.AND P3, PT, R10, RZ, PT ;  /* 0x000000ff0a00720c */ /* 0x000fd60003f65270 */
[----:B0-----:R-:W0:Y:S04]  /*9a20*/  @P4 LDS.128 R40, [R51] ;  /* 0x0000000033284984 */ /* 0x001e280000000c00 */
[----:B------:R-:W2:Y:S04]  /*9a30*/  @P3 LDS.128 R44, [R50] ;  /* 0x00000000322c3984 */ /* 0x000ea80000000c00 */
[----:B0-----:R-:W-:Y:S01]  /*9a40*/  @P4 STG.E.128 desc[UR42][R52.64], R40 ;  /* 0x0000002834004986 */ /* 0x001fe2000c101d2a */
[----:B------:R-:W-:-:S03]  /*9a50*/  ISETP.NE.AND P4, PT, R9, RZ, PT ;  /* 0x000000ff0900720c */ /* 0x000fc60003f85270 */
[----:B--2---:R-:W-:Y:S01]  /*9a60*/  @P3 STG.E.128 desc[UR42][R52.64+0x40], R44 ;  /* 0x0000402c34003986 */ /* 0x004fe2000c101d2a */
[----:B------:R-:W-:-:S09]  /*9a70*/  ISETP.NE.AND P3, PT, R8, RZ, PT ;  /* 0x000000ff0800720c */ /* 0x000fd20003f65270 */
[----:B------:R-:W0:Y:S04]  /*9a80*/  @P4 LDS.128 R40, [R51+0x4000] ;  /* 0x0040000033284984 */ /* 0x000e280000000c00 */
[----:B------:R-:W2:Y:S04]  /*9a90*/  @P3 LDS.128 R44, [R50+0x4000] ;  /* 0x00400000322c3984 */ /* 0x000ea80000000c00 */
[----:B0-----:R-:W-:Y:S01]  /*9aa0*/  @P4 STG.E.128 desc[UR42][R52.64+0x80], R40 ;  /* 0x0000802834004986 */ /* 0x001fe2000c101d2a */
[----:B------:R-:W-:-:S03]  /*9ab0*/  ISETP.NE.AND P4, PT, R6, RZ, PT ;  /* 0x000000ff0600720c */ /* 0x000fc60003f85270 */
[----:B--2---:R-:W-:Y:S01]  /*9ac0*/  @P3 STG.E.128 desc[UR42][R52.64+0xc0], R44 ;  /* 0x0000c02c34003986 */ /* 0x004fe2000c101d2a */
[----:B------:R-:W-:-:S09]  /*9ad0*/  ISETP.NE.AND P3, PT, R7, RZ, PT ;  /* 0x000000ff0700720c */ /* 0x000fd20003f65270 */
[----:B------:R-:W0:Y:S04]  /*9ae0*/  @P4 LDS.128 R44, [R50+0x8000] ;  /* 0x00800000322c4984 */ /* 0x000e280000000c00 */
[----:B------:R-:W2:Y:S04]  /*9af0*/  @P3 LDS.128 R40, [R51+0x8000] ;  /* 0x0080000033283984 */ /* 0x000ea80000000c00 */
[----:B0-----:R3:W-:Y:S04]  /*9b00*/  @P4 STG.E.128 desc[UR42][R52.64+0x140], R44 ;  /* 0x0001402c34004986 */ /* 0x0017e8000c101d2a */
[----:B--2---:R3:W-:Y:S02]  /*9b10*/  @P3 STG.E.128 desc[UR42][R52.64+0x100], R40 ;  /* 0x0001002834003986 */ /* 0x0047e4000c101d2a */
.L_x_711:
[----:B------:R-:W-:Y:S05]  /*9b20*/  BSYNC B1 ;  /* 0x0000000000017941 */ /* 0x000fea0003800000 */
.L_x_710:
[----:B------:R-:W-:-:S13]  /*9b30*/  ISETP.GE.AND P3, PT, R205, R4, PT ;  /* 0x00000004cd00720c */ /* 0x000fda0003f66270 */
[----:B------:R-:W-:Y:S05]  /*9b40*/  @P3 BRA `(.L_x_655) ;  /* 0x0000000000483947 */ /* 0x000fea0003800000 */
[----:B------:R-:W-:Y:S02]  /*9b50*/  ISETP.NE.AND P4, PT, R14, RZ, PT ;  /* 0x000000ff0e00720c */ /* 0x000fe40003f85270 */
[----:B------:R-:W-:-:S11]  /*9b60*/  ISETP.NE.AND P3, PT, R9, RZ, PT ;  /* 0x000000ff0900720c */ /* 0x000fd60003f65270 */
[----:B0--3--:R-:W0:Y:S04]  /*9b70*/  @P4 LDS.128 R40, [R51+0x2000] ;  /* 0x0020000033284984 */ /* 0x009e280000000c00 */
[----:B------:R-:W2:Y:S04]  /*9b80*/  @P3 LDS.128 R44, [R51+0x6000] ;  /* 0x00600000332c3984 */ /* 0x000ea80000000c00 */
        /* <DEDUP_REMOVED lines=14> */
.L_x_655:
[----:B------:R-:W-:Y:S05]  /*9c70*/  BSYNC B0 ;  /* 0x0000000000007941 */ /* 0x000fea0003800000 */
.L_x_621:
[----:B0-234-:R-:W0:Y:S01]  /*9c80*/  S2R R40, SR_TID.X ;  /* 0x0000000000287919 */ /* 0x01de220000002100 */
[----:B------:R-:W-:Y:S01]  /*9c90*/  @!PT LDS RZ, [RZ] ;  /* 0x00000000fffff984 */ /* 0x000fe20000000800 */
[----:B------:R-:W-:Y:S01]  /*9ca0*/  @!PT LDS RZ, [RZ] ;  /* 0x00000000fffff984 */ /* 0x000fe20000000800 */
[----:B------:R-:W-:Y:S01]  /*9cb0*/  @!PT LDS RZ, [RZ] ;  /* 0x00000000fffff984 */ /* 0x000fe20000000800 */
[----:B------:R-:W-:Y:S01]  /*9cc0*/  @!PT LDS RZ, [RZ] ;  /* 0x00000000fffff984 */ /* 0x000fe20000000800 */
[----:B------:R2:W-:Y:S06]  /*9cd0*/  MEMBAR.ALL.CTA ;  /* 0x0000000000007992 */ /* 0x0005ec0000008000 */
[----:B--2---:R-:W2:Y:S01]  /*9ce0*/  FENCE.VIEW.ASYNC.S ;  /* 0x00000000000073c6 */ /* 0x004ea20000000000 */
[----:B------:R-:W-:Y:S05]  /*9cf0*/  WARPSYNC.ALL ;  /* 0x0000000000007948 */ /* 0x000fea0003800000 */
[----:B------:R-:W-:Y:S01]  /*9d00*/  BSSY B0, `(.L_x_712) ;  /* 0x0000009000007945 */ /* 0x000fe20003800000 */
[----:B0-----:R-:W-:Y:S01]  /*9d10*/  LOP3.LUT R40, R40, 0x7f, RZ, 0xc0, !PT ;  /* 0x0000007f28287812 */ /* 0x001fe200078ec0ff */
[----:B--2---:R0:W-:Y:S03]  /*9d20*/  BAR.SYNC.DEFER_BLOCKING R151, 0x80 ;  /* 0x000200970000751d */ /* 0x0041e60000010000 */
[----:B------:R-:W-:-:S13]  /*9d30*/  ISETP.NE.AND P3, PT, R40, RZ, PT ;  /* 0x000000ff2800720c */ /* 0x000fda0003f65270 */
[----:B------:R-:W-:-:S05]  /*9d40*/  @!P3 VIADD R40, R3, 0x348a0 ;  /* 0x000348a00328b836 */ /* 0x000fca0000000000 */
[----:B------:R-:W-:-:S04]  /*9d50*/  @!P3 PRMT R40, RZ, 0x654, R40 ;  /* 0x00000654ff28b816 */ /* 0x000fc80000000028 */
[----:B------:R0:W-:Y:S01]  /*9d60*/  @!P3 SYNCS.ARRIVE.TRANS64.RED.A1T0 RZ, [R40+URZ], RZ ;  /* 0x000000ff28ffb9a7 */ /* 0x0001e2000810043f */
[----:B------:R-:W-:Y:S05]  /*9d70*/  @!P2 BRA `(.L_x_713) ;  /* 0x000000000004a947 */ /* 0x000fea0003800000 */
[----:B------:R-:W-:Y:S01]  /*9d80*/  BPT.TRAP 0x1 ;  /* 0x000000040000795c */ /* 0x000fe20000300000 */
.L_x_713:
[----:B------:R-:W-:Y:S05]  /*9d90*/  BSYNC B0 ;  /* 0x0000000000007941 */ /* 0x000fea0003800000 */
.L_x_712:
[----:B------:R-:W2:Y:S01]  /*9da0*/  SYNCS.PHASECHK.TRANS64.TRYWAIT P4, [R3+URZ+0x348b0], R0 ;  /* 0x0348b000030075a7 */ /* 0x000ea2000808017f */
[----:B0-----:R-:W-:Y:S01]  /*9db0*/  LEA R40, R16, R32, 0xe ;  /* 0x0000002010287211 */ /* 0x001fe200078e70ff */
[----:B------:R-:W-:Y:S01]  /*9dc0*/  ULDC UR60, c[0x0][0x320] ;  /* 0x0000c800003c7ab9 */ /* 0x000fe20000000800 */
[----:B------:R-:W-:Y:S01]  /*9dd0*/  ULDC.64 UR40, c[0x0][0x328] ;  /* 0x0000ca0000287ab9 */ /* 0x000fe20000000a00 */
[----:B------:R-:W-:Y:S01]  /*9de0*/  ULDC.64 UR38, c[0x0][0x318] ;  /* 0x0000c60000267ab9 */ /* 0x000fe20000000a00 */
[----:B------:R-:W-:Y:S01]  /*9df0*/  BSSY B0, `(.L_x_714) ;  /* 0x0000004000007945 */ /* 0x000fe20003800000 */
[----:B------:R-:W-:Y:S01]  /*9e00*/  ISETP.GE.AND P2, PT, R17, R4, PT ;  /* 0x000000041100720c */ /* 0x000fe20003f46270 */
[----:B------:R-:W-:Y:S02]  /*9e10*/  IMAD.IADD R42, R124, 0x1, R40 ;  /* 0x000000017c2a7824 */ /* 0x000fe400078e0228 */
[----:B--2---:R-:W-:Y:S10]  /*9e20*/  @!P4 BRA `(.L_x_715) ;  /* 0x000001680060c947 */ /* 0x004ff40003800000 */
.L_x_985:
[----:B------:R-:W-:Y:S05]  /*9e30*/  BSYNC B0 ;  /* 0x0000000000007941 */ /* 0x000fea0003800000 */
.L_x_714:
[----:B------:R-:W-:Y:S01]  /*9e40*/  BSSY B0, `(.L_x_716) ;  /* 0x0000019000007945 */ /* 0x000fe20003800000 */
[----:B01----:R-:W-:Y:S01]  /*9e50*/  IMAD R0, R40, 0x2, R115 ;  /* 0x0000000228007824 */ /* 0x003fe200078e0273 */
[----:B------:R-:W-:Y:S01]  /*9e60*/  LEA R52, R42, R115, 0x1 ;  /* 0x000000732a347211 */ /* 0x000fe200078e08ff */
[----:B------:R-:W-:Y:S01]  /*9e70*/  IMAD.WIDE R48, R24, 0x80, R118 ;  /* 0x0000008018307825 */ /* 0x000fe200078e0276 */
[----:B------:R-:W-:Y:S06]  /*9e80*/  @P2 BRA `(.L_x_717) ;  /* 0x0000000000502947 */ /* 0x000fec0003800000 */
[----:B------:R-:W-:Y:S01]  /*9e90*/  IMAD R43, R49, UR40, RZ ;  /* 0x00000028312b7c24 */ /* 0x000fe2000f8e02ff */
[----:B------:R-:W-:Y:S01]  /*9ea0*/  ISETP.GE.AND P4, PT, R18, UR60, PT ;  /* 0x0000003c12007c0c */ /* 0x000fe2000bf86270 */
[----:B------:R-:W-:Y:S02]  /*9eb0*/  IMAD.MOV.U32 R40, RZ, RZ, R104 ;  /* 0x000000ffff287224 */ /* 0x000fe400078e0068 */
[----:B------:R-:W-:Y:S02]  /*9ec0*/  IMAD.MOV.U32 R41, RZ, RZ, R5 ;  /* 0x000000ffff297224 */ /* 0x000fe400078e0005 */
[C---:B------:R-:W-:Y:S02]  /*9ed0*/  IMAD R43, R48.reuse, UR41, R43 ;  /* 0x00000029302b7c24 */ /* 0x040fe4000f8e022b */
[----:B------:R-:W-:-:S05]  /*9ee0*/  IMAD.WIDE.U32 R40, R48, UR40, R40 ;  /* 0x0000002830287c25 */ /* 0x000fca000f8e0028 */
[----:B------:R-:W-:Y:S02]  /*9ef0*/  IADD3 R41, R41, R43, RZ ;  /* 0x0000002b29297210 */ /* 0x000fe40007ffe0ff */
[----:B------:R-:W-:-:S04]  /*9f00*/  LEA R50, P2, R40, UR38, 0x1 ;  /* 0x0000002628327c11 */ /* 0x000fc8000f8408ff */
[----:B------:R-:W-:Y:S02]  /*9f10*/  LEA.HI.X R51, R40, UR39, R41, 0x1, P2 ;  /* 0x0000002728337c11 */ /* 0x000fe400090f0c29 */
[----:B------:R-:W-:Y:S01]  /*9f20*/  ISETP.GE.AND P2, PT, R101, UR60, PT ;  /* 0x0000003c65007c0c */ /* 0x000fe2000bf46270 */
[----:B------:R-:W0:-:S12]  /*9f30*/  @!P4 LDS.128 R40, [R0] ;  /* 0x000000000028c984 */ /* 0x000e180000000c00 */
[----:B------:R-:W1:Y:S04]  /*9f40*/  @!P2 LDS.128 R44, [R52] ;  /* 0x00000000342ca984 */ /* 0x000e680000000c00 */
[----:B0-----:R-:W-:Y:S01]  /*9f50*/  @!P4 STG.E.128 desc[UR42][R50.64], R40 ;  /* 0x000000283200c986 */ /* 0x001fe2000c101d2a */
[----:B------:R-:W-:-:S03]  /*9f60*/  ISETP.GE.AND P4, PT, R100, UR60, PT ;  /* 0x0000003c64007c0c */ /* 0x000fc6000bf86270 */
[----:B-1----:R-:W-:Y:S01]  /*9f70*/  @!P2 STG.E.128 desc[UR42][R50.64+0x40], R44 ;  /* 0x0000402c3200a986 */ /* 0x002fe2000c101d2a */
[----:B------:R-:W-:-:S09]  /*9f80*/  ISETP.GE.AND P2, PT, R99, UR60, PT ;  /* 0x0000003c63007c0c */ /* 0x000fd2000bf46270 */
[----:B------:R-:W0:Y:S04]  /*9f90*/  @!P4 LDS.128 R40, [R0+0x4000] ;  /* 0x004000000028c984 */ /* 0x000e280000000c00 */
[----:B------:R-:W1:Y:S04]  /*9fa0*/  @!P2 LDS.128 R44, [R52+0x4000] ;  /* 0x00400000342ca984 */ /* 0x000e680000000c00 */
[----:B0-----:R0:W-:Y:S04]  /*9fb0*/  @!P4 STG.E.128 desc[UR42][R50.64+0x80], R40 ;  /* 0x000080283200c986 */ /* 0x0011e8000c101d2a */
[----:B-1----:R0:W-:Y:S02]  /*9fc0*/  @!P2 STG.E.128 desc[UR42][R50.64+0xc0], R44 ;  /* 0x0000c02c3200a986 */ /* 0x0021e4000c101d2a */
.L_x_717:
[----:B------:R-:W-:Y:S05]  /*9fd0*/  BSYNC B0 ;  /* 0x0000000000007941 */ /* 0x000fea0003800000 */
.L_x_716:
[----:B------:R-:W-:Y:S01]  /*9fe0*/  ISETP.GE.AND P2, PT, R205, R4, PT ;  /* 0x00000004cd00720c */ /* 0x000fe20003f46270 */
[----:B------:R-:W-:-:S12]  /*9ff0*/  BSSY B0, `(.L_x_718) ;  /* 0x0000017000007945 */ /* 0x000fd80003800000 */
[----:B------:R-:W-:Y:S05]  /*a000*/  @P2 BRA `(.L_x_719) ;  /* 0x0000000000542947 */ /* 0x000fea0003800000 */
[----:B0-----:R-:W-:Y:S01]  /*a010*/  IADD3 R43, P2, R48, 0x40, RZ ;  /* 0x00000040302b7810 */ /* 0x001fe20007f5e0ff */
[----:B------:R-:W-:Y:S01]  /*a020*/  IMAD.MOV.U32 R4, RZ, RZ, R104 ;  /* 0x000000ffff047224 */ /* 0x000fe200078e0068 */
[----:B------:R-:W-:-:S03]  /*a030*/  ISETP.GE.AND P4, PT, R18, UR60, PT ;  /* 0x0000003c12007c0c */ /* 0x000fc6000bf86270 */
[----:B------:R-:W-:Y:S02]  /*a040*/  IMAD.X R48, RZ, RZ, R49, P2 ;  /* 0x000000ffff307224 */ /* 0x000fe400010e0631 */
[----:B------:R-:W-:-:S04]  /*a050*/  IMAD.WIDE.U32 R40, R43, UR40, R4 ;  /* 0x000000282b287c25 */ /* 0x000fc8000f8e0004 */
[----:B------:R-:W-:-:S04]  /*a060*/  IMAD R48, R48, UR40, RZ ;  /* 0x0000002830307c24 */ /* 0x000fc8000f8e02ff */
[----:B------:R-:W-:Y:S01]  /*a070*/  IMAD R43, R43, UR41, R48 ;  /* 0x000000292b2b7c24 */ /* 0x000fe2000f8e0230 */
[----:B------:R-:W-:-:S04]  /*a080*/  LEA R48, P2, R40, UR38, 0x1 ;  /* 0x0000002628307c11 */ /* 0x000fc8000f8408ff */
[----:B------:R-:W-:-:S04]  /*a090*/  IADD3 R41, R41, R43, RZ ;  /* 0x0000002b29297210 */ /* 0x000fc80007ffe0ff */
[----:B------:R-:W-:Y:S02]  /*a0a0*/  LEA.HI.X R49, R40, UR39, R41, 0x1, P2 ;  /* 0x0000002728317c11 */ /* 0x000fe400090f0c29 */
[----:B------:R-:W-:Y:S01]  /*a0b0*/  ISETP.GE.AND P2, PT, R100, UR60, PT ;  /* 0x0000003c64007c0c */ /* 0x000fe2000bf46270 */
[----:B------:R-:W0:-:S12]  /*a0c0*/  @!P4 LDS.128 R40, [R0+0x2000] ;  /* 0x002000000028c984 */ /* 0x000e180000000c00 */
[----:B------:R-:W1:Y:S04]  /*a0d0*/  @!P2 LDS.128 R44, [R0+0x6000] ;  /* 0x00600000002ca984 */ /* 0x000e680000000c00 */
        /* <DEDUP_REMOVED lines=8> */
.L_x_719:
[----:B------:R-:W-:Y:S05]  /*a160*/  BSYNC B0 ;  /* 0x0000000000007941 */ /* 0x000fea0003800000 */
.L_x_718:
[----:B------:R-:W3:Y:S01]  /*a170*/  LDL R0, [R1+0x8] ;  /* 0x0000080001007983 */ /* 0x000ee20000100800 */
[----:B------:R-:W-:Y:S01]  /*a180*/  @!P3 VIADD R3, R3, 0x348c0 ;  /* 0x000348c00303b836 */ /* 0x000fe20000000000 */
[----:B------:R-:W-:Y:S01]  /*a190*/  PLOP3.LUT P2, PT, PT, PT, PT, 0x8, 0x0 ;  /* 0x000000000000781c */ /* 0x000fe20003f4e170 */
[----:B------:R-:W-:Y:S01]  /*a1a0*/  VIADD R16, R16, 0x1 ;  /* 0x0000000110107836 */ /* 0x000fe20000000000 */
[----:B------:R-:W-:Y:S01]  /*a1b0*/  @!PT LDS RZ, [RZ] ;  /* 0x00000000fffff984 */ /* 0x000fe20000000800 */
[----:B------:R-:W-:Y:S01]  /*a1c0*/  @!PT LDS RZ, [RZ] ;  /* 0x00000000fffff984 */ /* 0x000fe20000000800 */
[----:B------:R-:W-:Y:S01]  /*a1d0*/  @!PT LDS RZ, [RZ] ;  /* 0x00000000fffff984 */ /* 0x000fe20000000800 */
[----:B------:R-:W-:Y:S01]  /*a1e0*/  @!PT LDS RZ, [RZ] ;  /* 0x00000000fffff984 */ /* 0x000fe20000000800 */
[----:B------:R1:W-:Y:S06]  /*a1f0*/  MEMBAR.ALL.CTA ;  /* 0x0000000000007992 */ /* 0x0003ec0000008000 */
[----:B-1----:R-:W1:Y:S01]  /*a200*/  FENCE.VIEW.ASYNC.S ;  /* 0x00000000000073c6 */ /* 0x002e620000000000 */
[----:B------:R-:W-:Y:S01]  /*a210*/  @!P3 PRMT R3, RZ, 0x654, R3 ;  /* 0x00000654ff03b816 */ /* 0x000fe20000000003 */
[----:B-1----:R1:W-:Y:S06]  /*a220*/  BAR.SYNC.DEFER_BLOCKING R151, 0x80 ;  /* 0x000200970000751d */ /* 0x0023ec0000010000 */
[----:B------:R4:W-:Y:S01]  /*a230*/  @!P3 SYNCS.ARRIVE.TRANS64.RED.A1T0 RZ, [R3+URZ], RZ ;  /* 0x000000ff03ffb9a7 */ /* 0x0009e2000810043f */
[----:B------:R-:W-:-:S04]  /*a240*/  ISETP.NE.AND P3, PT, R16, 0x2, PT ;  /* 0x000000021000780c */ /* 0x000fc80003f65270 */
[----:B------:R-:W-:Y:S02]  /*a250*/  SEL R16, R16, RZ, P3 ;  /* 0x000000ff10107207 */ /* 0x000fe40001800000 */
[----:B----4-:R-:W-:-:S04]  /*a260*/  SEL R3, RZ, 0x1, P3 ;  /* 0x00000001ff037807 */ /* 0x010fc80001800000 */
[----:B------:R-:W-:Y:S02]  /*a270*/  LOP3.LUT R184, R184, R3, RZ, 0x3c, !PT ;  /* 0x00000003b8b87212 */ /* 0x000fe400078e3cff */
[----:B---3--:R-:W-:-:S13]  /*a280*/  LOP3.LUT P4, RZ, R0, 0x2, RZ, 0xc0, !PT ;  /* 0x0000000200ff7812 */ /* 0x008fda000788c0ff */
[----:B-1----:R-:W-:Y:S05]  /*a290*/  @P4 BRA `(.L_x_720) ;  /* 0xffffff8400504947 */ /* 0x002fea000383ffff */
.L_x_616:
[----:B------:R-:W-:Y:S01]  /*a2a0*/  BSSY B0, `(.L_x_721) ;  /* 0x000002a000007945 */ /* 0x000fe20003800000 */
[----:B------:R-:W-:Y:S01]  /*a2b0*/  ISETP.GE.AND P1, PT, R150, 0x1, PT ;  /* 0x000000019600780c */ /* 0x000fe20003f26270 */
[----:B------:R-:W-:Y:S01]  /*a2c0*/  IMAD.MOV.U32 R0, RZ, RZ, RZ ;  /* 0x000000ffff007224 */ /* 0x000fe200078e00ff */
[----:B------:R-:W-:Y:S02]  /*a2d0*/  PLOP3.LUT P0, PT, PT, PT, PT, 0x80, 0x0 ;  /* 0x000000000000781c */ /* 0x000fe40003f0f070 */
[----:B------:R-:W-:Y:S02]  /*a2e0*/  CS2R R86, SRZ ;  /* 0x0000000000567805 */ /* 0x000fe4000001ff00 */
[----:B------:R-:W-:Y:S02]  /*a2f0*/  MOV R3, RZ ;  /* 0x000000ff00037202 */ /* 0x000fe40000000f00 */
        /* <DEDUP_REMOVED lines=18> */
[----:B0-----:R-:W-:Y:S02]  /*a420*/  CS2R R50, SRZ ;  /* 0x0000000000327805 */ /* 0x001fe4000001ff00 */
[----:B--2---:R-:W-:-:S02]  /*a430*/  CS2R R48, SRZ ;  /* 0x0000000000307805 */ /* 0x004fc4000001ff00 */
[----:B------:R-:W-:Y:S02]  /*a440*/  CS2R R46, SRZ ;  /* 0x00000000002e7805 */ /* 0x000fe4000001ff00 */
[----:B------:R-:W-:Y:S02]  /*a450*/  CS2R R44, SRZ ;  /* 0x00000000002c7805 */ /* 0x000fe4000001ff00 */
[----:B------:R-:W-:Y:S02]  /*a460*/  CS2R R42, SRZ ;  /* 0x00000000002a7805 */ /* 0x000fe4000001ff00 */
[----:B------:R-:W-:Y:S02]  /*a470*/  CS2R R40, SRZ ;  /* 0x0000000000287805 */ /* 0x000fe4000001ff00 */
[----:B------:R-:W-:Y:S01]  /*a480*/  CS2R R36, SRZ ;  /* 0x0000000000247805 */ /* 0x000fe2000001ff00 */
[----:B------:R-:W-:Y:S01]  /*a490*/  IMAD.MOV.U32 R91, RZ, RZ, RZ ;  /* 0x000000ffff5b7224 */ /* 0x000fe200078e00ff */
[----:B------:R-:W-:-:S02]  /*a4a0*/  MOV R88, RZ ;  /* 0x000000ff00587202 */ /* 0x000fc40000000f00 */
[----:B------:R-:W-:Y:S01]  /*a4b0*/  CS2R R32, SRZ ;  /* 0x0000000000207805 */ /* 0x000fe2000001ff00 */
[----:B------:R-:W-:Y:S01]  /*a4c0*/  IMAD.MOV.U32 R26, RZ, RZ, RZ ;  /* 0x000000ffff1a7224 */ /* 0x000fe200078e00ff */
[----:B------:R-:W-:Y:S01]  /*a4d0*/  CS2R R10, SRZ ;  /* 0x00000000000a7805 */ /* 0x000fe2000001ff00 */
[----:B------:R-:W-:Y:S01]  /*a4e0*/  IMAD.MOV.U32 R93, RZ, RZ, RZ ;  /* 0x000000ffff5d7224 */ /* 0x000fe200078e00ff */
[----:B------:R-:W-:Y:S01]  /*a4f0*/  MOV R28, RZ ;  /* 0x000000ff001c7202 */ /* 0x000fe20000000f00 */
[----:B------:R-:W-:Y:S01]  /*a500*/  IMAD.MOV.U32 R95, RZ, RZ, RZ ;  /* 0x000000ffff5f7224 */ /* 0x000fe200078e00ff */
[----:B------:R-:W-:Y:S06]  /*a510*/  @P2 BRA `(.L_x_722) ;  /* 0x0000000000082947 */ /* 0x000fec0003800000 */
[----:B------:R-:W0:Y:S02]  /*a520*/  FENCE.VIEW.ASYNC.G ;  /* 0x00000000000073c6 */ /* 0x000e240000000100 */
[----:B0-----:R-:W-:Y:S06]  /*a530*/  BAR.ARV 0xc, 0x180 ;  /* 0x0306000000007b1d */ /* 0x001fec0000002000 */
.L_x_722:
[----:B------:R-:W-:Y:S05]  /*a540*/  BSYNC B0 ;  /* 0x0000000000007941 */ /* 0x000fea0003800000 */
.L_x_721:
[----:B------:R-:W-:Y:S01]  /*a550*/  IMAD.MOV.U32 R89, RZ, RZ, RZ ;  /* 0x000000ffff597224 */ /* 0x000fe200078e00ff */
[----:B------:R-:W-:Y:S01]  /*a560*/  MOV R24, RZ ;  /* 0x000000ff00187202 */ /* 0x000fe20000000f00 */
[----:B------:R-:W-:Y:S06]  /*a570*/  @!P1 BRA `(.L_x_723) ;  /* 0x000000c800589947 */ /* 0x000fec0003800000 */
[----:B------:R-:W0:Y:S02]  /*a580*/  SHFL.IDX PT, R0, R231, RZ, 0x1f ;  /* 0x00001fffe7007589 */ /* 0x000e2400000e0000 */
[----:B0-----:R-:W-:-:S04]  /*a590*/  LEA.HI R3, R0, R0, RZ, 0x1 ;  /* 0x0000000000037211 */ /* 0x001fc800078f08ff */
[----:B------:R-:W-:-:S05]  /*a5a0*/  LOP3.LUT R3, R3, 0x1e, RZ, 0xc0, !PT ;  /* 0x0000001e03037812 */ /* 0x000fca00078ec0ff */
[----:B------:R-:W-:Y:S02]  /*a5b0*/  IMAD.IADD R3, R0, 0x1, -R3 ;  /* 0x0000000100037824 */ /* 0x000fe400078e0a03 */
[----:B------:R-:W-:-:S03]  /*a5c0*/  IMAD.U32 R0, RZ, RZ, UR61 ;  /* 0x0000003dff007e24 */ /* 0x000fc6000f8e00ff */
[----:B------:R-:W-:Y:S02]  /*a5d0*/  LEA R3, R3, UR61, 0xd ;  /* 0x0000003d03037c11 */ /* 0x000fe4000f8e68ff */
[----:B------:R-:W-:Y:S02]  /*a5e0*/  LOP3.LUT P0, RZ, R0, 0x3ff, RZ, 0xc0, !PT ;  /* 0x000003ff00ff7812 */ /* 0x000fe4000780c0ff */
[----:B------:R-:W-:Y:S02]  /*a5f0*/  SHF.R.U32.HI R3, RZ, 0x4, R3 ;  /* 0x00000004ff037819 */ /* 0x000fe40000011603 */
[----:B------:R-:W-:Y:S02]  /*a600*/  P2R R24, PR, RZ, 0x1 ;  /* 0x00000001ff187803 */ /* 0x000fe40000000000 */
[----:B------:R-:W-:-:S07]  /*a610*/  LOP3.LUT R36, R3, 0x3fff, RZ, 0xc0, !PT ;  /* 0x00003fff03247812 */ /* 0x000fce00078ec0ff */
[----:B------:R-:W-:Y:S05]  /*a620*/  @!P0 BRA `(.L_x_724) ;  /* 0x0000000000408947 */ /* 0x000fea0003800000 */
[----:B------:R-:W-:Y:S01]  /*a630*/  MOV R0, 0x0 ;  /* 0x0000000000007802 */ /* 0x000fe20000000f00 */
[----:B------:R-:W-:Y:S01]  /*a640*/  ULDC.64 UR4, c[0x4][0x118] ;  /* 0x0100460000047ab9 */ /* 0x000fe20000000a00 */
[----:B------:R-:W-:Y:S01]  /*a650*/  ULDC.64 UR6, c[0x4][0x120] ;  /* 0x0100480000067ab9 */ /* 0x000fe20000000a00 */
[----:B------:R-:W-:Y:S01]  /*a660*/  MOV R4, UR4 ;  /* 0x0000000400047c02 */ /* 0x000fe20008000f00 */
[----:B------:R0:W1:Y:S01]  /*a670*/  LDC.64 R14, c[0x4][R0] ;  /* 0x01000000000e7b82 */ /* 0x0000620000000a00 */
[----:B------:R-:W-:Y:S01]  /*a680*/  IMAD.U32 R5, RZ, RZ, UR5 ;  /* 0x00000005ff057e24 */ /* 0x000fe2000f8e00ff */
        /* <DEDUP_REMOVED lines=10> */
.L_x_724:
[----:B------:R-:W-:Y:S02]  /*a730*/  ULDC UR4, c[0x0][0x3f4] ;  /* 0x0000fd0000047ab9 */ /* 0x000fe40000000800 */
[----:B------:R-:W-:-:S13]  /*a740*/  ISETP.LT.AND P0, PT, RZ, UR4, PT ;  /* 0x00000004ff007c0c */ /* 0x000fda000bf01270 */
[----:B------:R-:W-:Y:S05]  /*a750*/  @P0 BRA `(.L_x_725) ;  /* 0x00000000003c0947 */ /* 0x000fea0003800000 */
[----:B------:R-:W-:-:S04]  /*a760*/  LEA.HI R0, R204, R204, RZ, 0x1 ;  /* 0x000000cccc007211 */ /* 0x000fc800078f08ff */
[----:B------:R-:W-:-:S04]  /*a770*/  LOP3.LUT R3, R0, 0xfffffffe, RZ, 0xc0, !PT ;  /* 0xfffffffe00037812 */ /* 0x000fc800078ec0ff */
[----:B------:R-:W-:-:S04]  /*a780*/  IADD3 R3, R204, -R3, RZ ;  /* 0x80000003cc037210 */ /* 0x000fc80007ffe0ff */
[----:B------:R-:W-:-:S04]  /*a790*/  SHF.L.U32 R3, R3, 0x1f, RZ ;  /* 0x0000001f03037819 */ /* 0x000fc800000006ff */
[----:B------:R0:W1:Y:S03]  /*a7a0*/  SYNCS.PHASECHK.TRANS64.TRYWAIT P0, [R2+URZ+0x34800], R3 ;  /* 0x03480003020075a7 */ /* 0x000066000800017f */
[----:B-1----:R-:W-:Y:S05]  /*a7b0*/  @!P0 NANOSLEEP.SYNCS 0x989680 ;  /* 0x009896800000895d */ /* 0x002fea0003900000 */
[----:B------:R-:W1:Y:S01]  /*a7c0*/  @!P0 SYNCS.PHASECHK.TRANS64 P0, [R2+URZ+0x34800], R3 ;  /* 0x03480003020085a7 */ /* 0x000e62000800007f */
[----:B------:R-:W-:Y:S04]  /*a7d0*/  BSSY B0, `(.L_x_726) ;  /* 0x0000006000007945 */ /* 0x000fe80003800000 */
[----:B-1----:R-:W-:Y:S05]  /*a7e0*/  @P0 BRA `(.L_x_727) ;  /* 0x0000000000100947 */ /* 0x002fea0003800000 */
.L_x_728:
[----:B-1----:R1:W2:Y:S02]  /*a7f0*/  SYNCS.PHASECHK.TRANS64.TRYWAIT P0, [R2+URZ+0x34800], R3 ;  /* 0x03480003020075a7 */ /* 0x0022a4000800017f */
[----:B--2---:R-:W-:Y:S05]  /*a800*/  @!P0 NANOSLEEP.SYNCS 0x989680 ;  /* 0x009896800000895d */ /* 0x004fea0003900000 */
[----:B------:R-:W2:Y:S02]  /*a810*/  @!P0 SYNCS.PHASECHK.TRANS64 P0, [R2+URZ+0x34800], R3 ;  /* 0x03480003020085a7 */ /* 0x000ea4000800007f */
[----:B--2---:R-:W-:Y:S05]  /*a820*/  @!P0 BRA `(.L_x_728) ;  /* 0xfffffffc00f08947 */ /* 0x004fea000383ffff */
.L_x_727:
[----:B------:R-:W-:Y:S05]  /*a830*/  BSYNC B0 ;  /* 0x0000000000007941 */ /* 0x000fea0003800000 */
.L_x_726:
[----:B------:R-:W-:Y:S05]  /*a840*/  BRA `(.L_x_729) ;  /* 0x0000005800487947 */ /* 0x000fea0003800000 */
.L_x_725:
[----:B-----5:R-:W-:Y:S01]  /*a850*/  SHF.R.S32.HI R0, RZ, 0x1f, R144 ;  /* 0x0000001fff007819 */ /* 0x020fe20000011490 */
[----:B------:R-:W-:Y:S01]  /*a860*/  ULDC.64 UR4, c[0x0][0x3f8] ;  /* 0x0000fe0000047ab9 */ /* 0x000fe20000000a00 */
[----:B------:R-:W-:Y:S01]  /*a870*/  ULDC.64 UR6, c[0x0][0x408] ;  /* 0x0001020000067ab9 */ /* 0x000fe20000000a00 */
[----:B------:R-:W-:Y:S01]  /*a880*/  ISETP.NE.AND P2, PT, R24, RZ, PT ;  /* 0x000000ff1800720c */ /* 0x000fe20003f45270 */
[----:B------:R-:W-:-:S04]  /*a890*/  IMAD.WIDE.U32 R4, R144, UR4, RZ ;  /* 0x0000000490047c25 */ /* 0x000fc8000f8e00ff */
[C---:B------:R-:W-:Y:S02]  /*a8a0*/  IMAD R3, R0.reuse, UR4, RZ ;  /* 0x0000000400037c24 */ /* 0x040fe4000f8e02ff */
[----:B------:R-:W-:Y:S02]  /*a8b0*/  IMAD R9, R0, UR6, RZ ;  /* 0x0000000600097c24 */ /* 0x000fe4000f8e02ff */
[C---:B------:R-:W-:Y:S01]  /*a8c0*/  IMAD R3, R144.reuse, UR5, R3 ;  /* 0x0000000590037c24 */ /* 0x040fe2000f8e0203 */
[----:B------:R-:W-:Y:S01]  /*a8d0*/  ULDC.64 UR4, c[0x0][0x3e8] ;  /* 0x0000fa0000047ab9 */ /* 0x000fe20000000a00 */
[----:B------:R-:W-:Y:S01]  /*a8e0*/  IMAD.WIDE.U32 R6, R144, UR6, RZ ;  /* 0x0000000690067c25 */ /* 0x000fe2000f8e00ff */
[----:B------:R-:W-:-:S03]  /*a8f0*/  LEA R24, P0, R4, UR4, 0x1 ;  /* 0x0000000404187c11 */ /* 0x000fc6000f8008ff */
[----:B------:R-:W-:Y:S01]  /*a900*/  IMAD R9, R144, UR7, R9 ;  /* 0x0000000790097c24 */ /* 0x000fe2000f8e0209 */
[----:B------:R-:W-:Y:S01]  /*a910*/  ULDC.64 UR6, c[0x0][0x400] ;  /* 0x0001000000067ab9 */ /* 0x000fe20000000a00 */
[----:B------:R-:W-:Y:S01]  /*a920*/  IMAD.IADD R25, R3, 0x1, R5 ;  /* 0x0000000103197824 */ /* 0x000fe200078e0205 */
[----:B------:R-:W-:Y:S01]  /*a930*/  LEA R26, P1, R6, UR6, 0x1 ;  /* 0x00000006061a7c11 */ /* 0x000fe2000f8208ff */
[----:B------:R-:W-:-:S03]  /*a940*/  IMAD.IADD R27, R9, 0x1, R7 ;  /* 0x00000001091b7824 */ /* 0x000fc600078e0207 */
[----:B------:R-:W-:Y:S02]  /*a950*/  LEA.HI.X R25, R4, UR5, R25, 0x1, P0 ;  /* 0x0000000504197c11 */ /* 0x000fe400080f0c19 */
[----:B------:R-:W-:Y:S01]  /*a960*/  LEA.HI.X R27, R6, UR7, R27, 0x1, P1 ;  /* 0x00000007061b7c11 */ /* 0x000fe200088f0c1b */
[----:B------:R-:W-:Y:S06]  /*a970*/  @!P2 BRA `(.L_x_730) ;  /* 0x000000000040a947 */ /* 0x000fec0003800000 */
        /* <DEDUP_REMOVED lines=15> */
[----:B-1----:R-:W-:Y:S05]  /*aa70*/  CALL.ABS.NOINC R14 ;  /* 0x000000000e007343 */ /* 0x002fea0003c00000 */
.L_x_730:
[----:B------:R-:W-:Y:S01]  /*aa80*/  ULDC.U8 UR4, c[0x0][0x410] ;  /* 0x0001040000047ab9 */ /* 0x000fe20000000000 */
[----:B------:R-:W-:Y:S01]  /*aa90*/  BSSY B0, `(.L_x_731) ;  /* 0x0000565000007945 */ /* 0x000fe20003800000 */
[----:B------:R-:W-:Y:S02]  /*aaa0*/  ISETP.NE.AND P0, PT, RZ, UR4, PT ;  /* 0x00000004ff007c0c */ /* 0x000fe4000bf05270 */
[----:B------:R-:W-:-:S11]  /*aab0*/  LEA R6, R125, R17, 0x7 ;  /* 0x000000117d067211 */ /* 0x000fd600078e38ff */
[----:B------:R-:W-:Y:S05]  /*aac0*/  @!P0 BRA `(.L_x_732) ;  /* 0x0000002800a08947 */ /* 0x000fea0003800000 */
[----:B------:R-:W-:-:S03]  /*aad0*/  UMOV UR4, 0xffffffff ;  /* 0xffffffff00047882 */ /* 0x000fc60000000000 */
[----:B------:R-:W-:Y:S05]  /*aae0*/  BRA.DIV UR4, `(.L_x_733) ;  /* 0x0000015e04447947 */ /* 0x000fea000b800000 */
[----:B------:R0:W1:Y:S04]  /*aaf0*/  SHFL.IDX PT, R0, R25, RZ, 0x1c1f ;  /* 0x001c1fff19007589 */ /* 0x00006800000e0000 */
[----:B------:R0:W2:Y:S04]  /*ab00*/  SHFL.IDX PT, R3, R24, RZ, 0x1c1f ;  /* 0x001c1fff18037589 */ /* 0x0000a800000e0000 */
[----:B------:R0:W3:Y:S04]  /*ab10*/  SHFL.IDX PT, R4, R27, RZ, 0x1c1f ;  /* 0x001c1fff1b047589 */ /* 0x0000e800000e0000 */
[----:B------:R0:W4:Y:S02]  /*ab20*/  SHFL.IDX PT, R5, R26, RZ, 0x1c1f ;  /* 0x001c1fff1a057589 */ /* 0x00012400000e0000 */
.L_x_991:
[----:B------:R-:W-:Y:S01]  /*ab30*/  ULDC UR4, c[0x0][0x448] ;  /* 0x0001120000047ab9 */ /* 0x000fe20000000800 */
[----:B------:R-:W-:Y:S01]  /*ab40*/  LOP3.LUT R8, R191, 0x18, R18, 0xf8, !PT ;  /* 0x00000018bf087812 */ /* 0x000fe200078ef812 */
[----:B------:R-:W-:Y:S01]  /*ab50*/  IMAD R52, R149, UR4, RZ ;  /* 0x0000000495347c24 */ /* 0x000fe2000f8e02ff */
[----:B------:R-:W-:Y:S01]  /*ab60*/  BSSY B1, `(.L_x_734) ;  /* 0x000004f000017945 */ /* 0x000fe20003800000 */
[----:B------:R-:W-:Y:S02]  /*ab70*/  LOP3.LUT P0, RZ, R213, 0x4, RZ, 0xc0, !PT ;  /* 0x00000004d5ff7812 */ /* 0x000fe4000780c0ff */
[----:B------:R-:W-:Y:S02]  /*ab80*/  CS2R R14, SRZ ;  /* 0x00000000000e7805 */ /* 0x000fe4000001ff00 */
[----:B------:R-:W-:Y:S02]  /*ab90*/  LOP3.LUT R9, R8, R193, RZ, 0x3c, !PT ;  /* 0x000000c108097212 */ /* 0x000fe400078e3cff */
[----:B------:R-:W-:-:S02]  /*aba0*/  CS2R R10, SRZ ;  /* 0x00000000000a7805 */ /* 0x000fc4000001ff00 */
[----:B------:R-:W-:Y:S01]  /*abb0*/  ISETP.GE.AND P1, PT, R6, R52, PT ;  /* 0x000000340600720c */ /* 0x000fe20003f26270 */
[----:B------:R-:W-:Y:S01]  /*abc0*/  IMAD R52, R125, -0x80, R52 ;  /* 0xffffff807d347824 */ /* 0x000fe200078e0234 */
[----:B------:R-:W-:Y:S01]  /*abd0*/  CS2R R6, SRZ ;  /* 0x0000000000067805 */ /* 0x000fe2000001ff00 */
[----:B------:R-:W-:Y:S01]  /*abe0*/  IMAD R9, R192, 0x200, R9 ;  /* 0x00000200c0097824 */ /* 0x000fe200078e0209 */
[----:B------:R-:W-:Y:S02]  /*abf0*/  CS2R R20, SRZ ;  /* 0x0000000000147805 */ /* 0x000fe4000001ff00 */
[----:B0-----:R-:W-:Y:S02]  /*ac00*/  CS2R R24, SRZ ;  /* 0x0000000000187805 */ /* 0x001fe4000001ff00 */
[----:B------:R-:W-:Y:S01]  /*ac10*/  CS2R R12, SRZ ;  /* 0x00000000000c7805 */ /* 0x000fe2000001ff00 */
[----:B------:R-:W-:Y:S01]  /*ac20*/  IMAD R9, R9, 0x2, R2 ;  /* 0x0000000209097824 */ /* 0x000fe200078e0202 */
[----:B------:R-:W-:-:S02]  /*ac30*/  CS2R R30, SRZ ;  /* 0x00000000001e7805 */ /* 0x000fc4000001ff00 */
[----:B------:R-:W-:Y:S02]  /*ac40*/  CS2R R32, SRZ ;  /* 0x0000000000207805 */ /* 0x000fe4000001ff00 */
[----:B------:R-:W-:Y:S02]  /*ac50*/  CS2R R34, SRZ ;  /* 0x0000000000227805 */ /* 0x000fe4000001ff00 */
[----:B------:R-:W-:Y:S02]  /*ac60*/  CS2R R38, SRZ ;  /* 0x0000000000267805 */ /* 0x000fe4000001ff00 */
[----:B------:R-:W-:Y:S02]  /*ac70*/  CS2R R28, SRZ ;  /* 0x00000000001c7805 */ /* 0x000fe4000001ff00 */
[C---:B------:R-:W-:Y:S01]  /*ac80*/  IADD3 R37, R9.reuse, 0x10400, RZ ;  /* 0x0001040009257810 */ /* 0x040fe20007ffe0ff */
[----:B------:R-:W-:Y:S01]  /*ac90*/  VIADD R8, R9, 0x10440 ;  /* 0x0001044009087836 */ /* 0x000fe20000000000 */
[----:B------:R-:W-:Y:S01]  /*aca0*/  CS2R R26, SRZ ;  /* 0x00000000001a7805 */ /* 0x000fe2000001ff00 */
[----:B------:R-:W-:Y:S06]  /*acb0*/  @P1 BRA `(.L_x_735) ;  /* 0x0000000000e41947 */ /* 0x000fec0003800000 */
[----:B------:R-:W-:Y:S01]  /*acc0*/  ULDC UR4, c[0x0][0x3f4] ;  /* 0x0000fd0000047ab9 */ /* 0x000fe20000000800 */
[----:B------:R-:W-:Y:S02]  /*acd0*/  CS2R R30, SRZ ;  /* 0x00000000001e7805 */ /* 0x000fe4000001ff00 */
[----:B------:R-:W-:Y:S02]  /*ace0*/  ISETP.GE.AND P2, PT, R22, UR4, PT ;  /* 0x0000000416007c0c */ /* 0x000fe4000bf46270 */
[----:B------:R-:W-:Y:S02]  /*acf0*/  CS2R R6, SRZ ;  /* 0x0000000000067805 */ /* 0x000fe4000001ff00 */
[----:B------:R-:W-:Y:S02]  /*ad00*/  ISETP.GE.AND P3, PT, R187, UR4, PT ;  /* 0x00000004bb007c0c */ /* 0x000fe4000bf66270 */
[----:B------:R-:W-:Y:S02]  /*ad10*/  CS2R R32, SRZ ;  /* 0x0000000000207805 */ /* 0x000fe4000001ff00 */
[----:B------:R-:W-:-:S05]  /*ad20*/  ISETP.GE.AND P4, PT, R186, UR4, PT ;  /* 0x00000004ba007c0c */ /* 0x000fca000bf86270 */
[----:B-1----:R-:W-:Y:S01]  /*ad30*/  @!P2 MOV R11, R0 ;  /* 0x00000000000ba202 */ /* 0x002fe20000000f00 */
[----:B--2---:R-:W-:-:S03]  /*ad40*/  @!P2 IMAD.MOV.U32 R10, RZ, RZ, R3 ;  /* 0x000000ffff0aa224 */ /* 0x004fc600078e0003 */
[----:B------:R-:W-:Y:S01]  /*ad50*/  @!P3 IADD3 R20, P1, R3, R216, RZ ;  /* 0x000000d80314b210 */ /* 0x000fe20007f3e0ff */
[----:B----4-:R-:W-:Y:S02]  /*ad60*/  @!P2 IMAD.MOV.U32 R12, RZ, RZ, R5 ;  /* 0x000000ffff0ca224 */ /* 0x010fe400078e0005 */
[----:B---3--:R-:W-:Y:S01]  /*ad70*/  @!P2 IMAD.MOV.U32 R13, RZ, RZ, R4 ;  /* 0x000000ffff0da224 */ /* 0x008fe200078e0004 */
[----:B------:R-:W-:Y:S01]  /*ad80*/  @!P3 IADD3.X R21, R0, R215, RZ, P1, !PT ;  /* 0x000000d70015b210 */ /* 0x000fe20000ffe4ff */
[----:B------:R-:W-:-:S04]  /*ad90*/  @!P2 IMAD.WIDE R10, R22, 0x2, R10 ;  /* 0x00000002160aa825 */ /* 0x000fc800078e020a */
[----:B------:R-:W-:Y:S01]  /*ada0*/  @!P2 IMAD.WIDE R12, R22, 0x2, R12 ;  /* 0x00000002160ca825 */ /* 0x000fe200078e020c */
[----:B------:R0:W5:Y:S01]  /*adb0*/  @!P2 LD.E.64 R30, desc[UR42][R10.64] ;  /* 0x0000002a0a1ea980 */ /* 0x000162000c101b00 */
[----:B------:R-:W-:-:S03]  /*adc0*/  @!P3 IADD3 R24, P1, R5, R216, RZ ;  /* 0x000000d80518b210 */ /* 0x000fc60007f3e0ff */
[----:B------:R-:W5:Y:S01]  /*add0*/  @!P2 LD.E.64 R6, desc[UR42][R12.64] ;  /* 0x0000002a0c06a980 */ /* 0x000f62000c101b00 */
[----:B------:R-:W-:Y:S02]  /*ade0*/  ISETP.GE.AND P2, PT, R189, UR4, PT ;  /* 0x00000004bd007c0c */ /* 0x000fe4000bf46270 */
[-C--:B------:R-:W-:Y:S02]  /*adf0*/  @!P4 IADD3 R26, P5, R3, R218.reuse, RZ ;  /* 0x000000da031ac210 */ /* 0x080fe40007fbe0ff */
[----:B------:R-:W-:Y:S02]  /*ae00*/  CS2R R14, SRZ ;  /* 0x00000000000e7805 */ /* 0x000fe4000001ff00 */
[----:B------:R-:W-:Y:S01]  /*ae10*/  @!P4 IADD3 R40, P6, R5, R218, RZ ;  /* 0x000000da0528c210 */ /* 0x000fe20007fde0ff */
[----:B------:R-:W-:Y:S01]  /*ae20*/  @!P3 IMAD.X R25, R4, 0x1, R215, P1 ;  /* 0x000000010419b824 */ /* 0x000fe200008e06d7 */
[----:B------:R-:W-:Y:S02]  /*ae30*/  CS2R R34, SRZ ;  /* 0x0000000000227805 */ /* 0x000fe4000001ff00 */
[----:B0-----:R-:W-:Y:S01]  /*ae40*/  CS2R R10, SRZ ;  /* 0x00000000000a7805 */ /* 0x001fe2000001ff00 */
[----:B------:R-:W-:Y:S01]  /*ae50*/  @!P4 IMAD.X R27, R0, 0x1, R217, P5 ;  /* 0x00000001001bc824 */ /* 0x000fe200028e06d9 */
[----:B------:R-:W-:Y:S01]  /*ae60*/  @!P4 IADD3.X R41, R4, R217, RZ, P6, !PT ;  /* 0x000000d90429c210 */ /* 0x000fe200037fe4ff */
[----:B------:R0:W5:Y:S01]  /*ae70*/  @!P3 LD.E.64 R32, desc[UR42][R20.64] ;  /* 0x0000002a1420b980 */ /* 0x000162000c101b00 */
[----:B------:R-:W-:-:S03]  /*ae80*/  ISETP.GE.AND P1, PT, R188, UR4, PT ;  /* 0x00000004bc007c0c */ /* 0x000fc6000bf26270 */
[----:B------:R1:W5:Y:S01]  /*ae90*/  @!P3 LD.E.64 R14, desc[UR42][R24.64] ;  /* 0x0000002a180eb980 */ /* 0x000362000c101b00 */
[----:B------:R-:W-:Y:S02]  /*aea0*/  ISETP.GE.AND P3, PT, R190, UR4, PT ;  /* 0x00000004be007c0c */ /* 0x000fe4000bf66270 */
[-C--:B------:R-:W-:Y:S01]  /*aeb0*/  @!P2 IADD3 R44, P5, R5, R220.reuse, RZ ;  /* 0x000000dc052ca210 */ /* 0x080fe20007fbe0ff */
[----:B------:R2:W5:Y:S04]  /*aec0*/  @!P4 LD.E.64 R34, desc[UR42][R26.64] ;  /* 0x0000002a1a22c980 */ /* 0x000568000c101b00 */
[----:B------:R3:W5:Y:S01]  /*aed0*/  @!P4 LD.E.64 R10, desc[UR42][R40.64] ;  /* 0x0000002a280ac980 */ /* 0x000762000c101b00 */
[----:B------:R-:W-:Y:S02]  /*aee0*/  @!P2 IADD3 R42, P4, R3, R220, RZ ;  /* 0x000000dc032aa210 */ /* 0x000fe40007f9e0ff */
[----:B------:R-:W-:-:S02]  /*aef0*/  CS2R R38, SRZ ;  /* 0x0000000000267805 */ /* 0x000fc4000001ff00 */
[----:B0-----:R-:W-:Y:S01]  /*af00*/  CS2R R20, SRZ ;  /* 0x0000000000147805 */ /* 0x001fe2000001ff00 */
[--C-:B------:R-:W-:Y:S01]  /*af10*/  @!P2 IMAD.X R45, R4, 0x1, R219.reuse, P5 ;  /* 0x00000001042da824 */ /* 0x100fe200028e06db */
[C---:B------:R-:W-:Y:S01]  /*af20*/  @!P1 IADD3 R46, P6, R3.reuse, R222, RZ ;  /* 0x000000de032e9210 */ /* 0x040fe20007fde0ff */
[----:B------:R-:W-:Y:S01]  /*af30*/  @!P2 IMAD.X R43, R0, 0x1, R219, P4 ;  /* 0x00000001002ba824 */ /* 0x000fe200020e06db */
[-C--:B------:R-:W-:Y:S02]  /*af40*/  @!P3 IADD3 R48, P4, R3, R224.reuse, RZ ;  /* 0x000000e00330b210 */ /* 0x080fe40007f9e0ff */
[----:B------:R-:W-:Y:S01]  /*af50*/  CS2R R28, SRZ ;  /* 0x00000000001c7805 */ /* 0x000fe2000001ff00 */
[----:B------:R0:W5:Y:S01]  /*af60*/  @!P2 LD.E.64 R20, desc[UR42][R44.64] ;  /* 0x0000002a2c14a980 */ /* 0x000162000c101b00 */
[----:B------:R-:W-:Y:S02]  /*af70*/  @!P3 IADD3 R50, P5, R5, R224, RZ ;  /* 0x000000e00532b210 */ /* 0x000fe40007fbe0ff */
[----:B-1----:R-:W-:-:S02]  /*af80*/  CS2R R24, SRZ ;  /* 0x0000000000187805 */ /* 0x002fc4000001ff00 */
[----:B--2---:R-:W-:Y:S01]  /*af90*/  CS2R R26, SRZ ;  /* 0x00000000001a7805 */ /* 0x004fe2000001ff00 */
[----:B------:R0:W5:Y:S01]  /*afa0*/  @!P2 LD.E.64 R38, desc[UR42][R42.64] ;  /* 0x0000002a2a26a980 */ /* 0x000162000c101b00 */
[----:B---3--:R-:W-:Y:S02]  /*afb0*/  @!P1 IADD3 R40, P2, R5, R222, RZ ;  /* 0x000000de05289210 */ /* 0x008fe40007f5e0ff */
[----:B------:R-:W-:Y:S02]  /*afc0*/  CS2R R12, SRZ ;  /* 0x00000000000c7805 */ /* 0x000fe4000001ff00 */
[C---:B------:R-:W-:Y:S01]  /*afd0*/  @!P1 IADD3.X R47, R0.reuse, R221, RZ, P6, !PT ;  /* 0x000000dd002f9210 */ /* 0x040fe200037fe4ff */
[----:B------:R-:W-:Y:S01]  /*afe0*/  @!P3 IMAD.X R49, R0, 0x1, R223, P4 ;  /* 0x000000010031b824 */ /* 0x000fe200020e06df */
[C---:B------:R-:W-:Y:S01]  /*aff0*/  @!P3 IADD3.X R51, R4.reuse, R223, RZ, P5, !PT ;  /* 0x000000df0433b210 */ /* 0x040fe20002ffe4ff */
[----:B------:R-:W-:Y:S02]  /*b000*/  @!P1 IMAD.X R41, R4, 0x1, R221, P2 ;  /* 0x0000000104299824 */ /* 0x000fe400010e06dd */
[----:B------:R0:W5:Y:S04]  /*b010*/  @!P1 LD.E.64 R28, desc[UR42][R46.64] ;  /* 0x0000002a2e1c9980 */ /* 0x000168000c101b00 */
[----:B------:R0:W5:Y:S04]  /*b020*/  @!P1 LD.E.64 R24, desc[UR42][R40.64] ;  /* 0x0000002a28189980 */ /* 0x000168000c101b00 */
[----:B------:R0:W5:Y:S04]  /*b030*/  @!P3 LD.E.64 R26, desc[UR42][R48.64] ;  /* 0x0000002a301ab980 */ /* 0x000168000c101b00 */
[----:B------:R0:W5:Y:S02]  /*b040*/  @!P3 LD.E.64 R12, desc[UR42][R50.64] ;  /* 0x0000002a320cb980 */ /* 0x000164000c101b00 */
.L_x_735:
[----:B------:R-:W-:Y:S05]  /*b050*/  BSYNC B1 ;  /* 0x0000000000017941 */ /* 0x000fea0003800000 */
.L_x_734:
[----:B-1---5:R-:W-:Y:S01]  /*b060*/  IMAD.MOV.U32 R0, RZ, RZ, R30 ;  /* 0x000000ffff007224 */ /* 0x022fe200078e001e */
[----:B--2---:R-:W-:Y:S01]  /*b070*/  MOV R3, R31 ;  /* 0x0000001f00037202 */ /* 0x004fe20000000f00 */
[--C-:B0-----:R-:W-:Y:S01]  /*b080*/  IMAD.MOV.U32 R42, RZ, RZ, R35.reuse ;  /* 0x000000ffff2a7224 */ /* 0x101fe200078e0023 */
[--C-:B------:R-:W-:Y:S01]  /*b090*/  SHF.R.U64 R49, R34, 0x10, R35.reuse ;  /* 0x0000001022317819 */ /* 0x100fe20000001223 */
[----:B------:R-:W-:Y:S01]  /*b0a0*/  @P0 VIADD R8, R37, 0xffffffc0 ;  /* 0xffffffc025080836 */ /* 0x000fe20000000000 */
[----:B------:R-:W-:Y:S01]  /*b0b0*/  SHF.R.U32.HI R50, RZ, 0x10, R35 ;  /* 0x00000010ff327819 */ /* 0x000fe20000011623 */
[----:B----4-:R-:W-:Y:S01]  /*b0c0*/  IMAD.MOV.U32 R5, RZ, RZ, R33 ;  /* 0x000000ffff057224 */ /* 0x010fe200078e0021 */
[----:B------:R-:W-:Y:S01]  /*b0d0*/  PRMT R35, R0, 0x5410, R3 ;  /* 0x0000541000237816 */ /* 0x000fe20000000003 */
[----:B------:R-:W-:Y:S01]  /*b0e0*/  IMAD.MOV.U32 R44, RZ, RZ, R29 ;  /* 0x000000ffff2c7224 */ /* 0x000fe200078e001d */
[----:B------:R-:W-:Y:S01]  /*b0f0*/  LEA.HI R0, R204, R204, RZ, 0x1 ;  /* 0x000000cccc007211 */ /* 0x000fe200078f08ff */
[----:B------:R-:W-:Y:S01]  /*b100*/  IMAD.MOV.U32 R46, RZ, RZ, R27 ;  /* 0x000000ffff2e7224 */ /* 0x000fe200078e001b */
[----:B------:R-:W-:Y:S01]  /*b110*/  SHF.R.U64 R37, R30, 0x10, R31 ;  /* 0x000000101e257819 */ /* 0x000fe2000000121f */
[----:B------:R-:W-:Y:S01]  /*b120*/  IMAD.MOV.U32 R41, RZ, RZ, R13 ;  /* 0x000000ffff297224 */ /* 0x000fe200078e000d */
[----:B------:R-:W-:Y:S01]  /*b130*/  LOP3.LUT R3, R0, 0xfffffffe, RZ, 0xc0, !PT ;  /* 0xfffffffe00037812 */ /* 0x000fe200078ec0ff */
[----:B------:R-:W-:Y:S01]  /*b140*/  BSSY B1, `(.L_x_736) ;  /* 0x0000043000017945 */ /* 0x000fe20003800000 */
[----:B------:R-:W-:Y:S01]  /*b150*/  SHF.R.U32.HI R47, RZ, 0x10, R31 ;  /* 0x00000010ff2f7819 */ /* 0x000fe2000001161f */
[----:B------:R-:W-:Y:S01]  /*b160*/  IMAD.MOV.U32 R31, RZ, RZ, R32 ;  /* 0x000000ffff1f7224 */ /* 0x000fe200078e0020 */
[----:B------:R-:W-:Y:S01]  /*b170*/  MOV R30, R34 ;  /* 0x00000022001e7202 */ /* 0x000fe20000000f00 */
[----:B------:R-:W-:Y:S01]  /*b180*/  IMAD.IADD R3, R204, 0x1, -R3 ;  /* 0x00000001cc037824 */ /* 0x000fe200078e0a03 */
[----:B------:R-:W-:Y:S01]  /*b190*/  MOV R45, R26 ;  /* 0x0000001a002d7202 */ /* 0x000fe20000000f00 */
[----:B------:R-:W-:Y:S01]  /*b1a0*/  IMAD.MOV.U32 R34, RZ, RZ, R38 ;  /* 0x000000ffff227224 */ /* 0x000fe200078e0026 */
[----:B------:R-:W-:-:S02]  /*b1b0*/  PRMT R31, R31, 0x5410, R5 ;  /* 0x000054101f1f7816 */ /* 0x000fc40000000005 */
[----:B------:R-:W-:Y:S02]  /*b1c0*/  SHF.L.U32 R5, R3, 0x1f, RZ ;  /* 0x0000001f03057819 */ /* 0x000fe400000006ff */
[----:B------:R-:W-:Y:S01]  /*b1d0*/  SHF.R.U64 R51, R38, 0x10, R39 ;  /* 0x0000001026337819 */ /* 0x000fe20000001227 */
[----:B------:R-:W-:Y:S01]  /*b1e0*/  IMAD.MOV.U32 R38, RZ, RZ, R6 ;  /* 0x000000ffff267224 */ /* 0x000fe200078e0006 */
[----:B------:R-:W0:Y:S01]  /*b1f0*/  SYNCS.PHASECHK.TRANS64.TRYWAIT P0, [R2+URZ+0x34800], R5 ;  /* 0x03480005020075a7 */ /* 0x000e22000800017f */
[--C-:B------:R-:W-:Y:S02]  /*b200*/  SHF.R.U64 R26, R26, 0x10, R27.reuse ;  /* 0x000000101a1a7819 */ /* 0x100fe4000000121b */
[----:B------:R-:W-:Y:S02]  /*b210*/  SHF.R.U32.HI R56, RZ, 0x10, R27 ;  /* 0x00000010ff387819 */ /* 0x000fe4000001161b */
[--C-:B------:R-:W-:Y:S02]  /*b220*/  SHF.R.U64 R32, R32, 0x10, R33.reuse ;  /* 0x0000001020207819 */ /* 0x100fe40000001221 */
[----:B------:R-:W-:Y:S01]  /*b230*/  SHF.R.U32.HI R48, RZ, 0x10, R33 ;  /* 0x00000010ff307819 */ /* 0x000fe20000011621 */
[----:B------:R-:W-:Y:S01]  /*b240*/  IMAD.MOV.U32 R33, RZ, RZ, R14 ;  /* 0x000000ffff217224 */ /* 0x000fe200078e000e */
[----:B------:R-:W-:-:S02]  /*b250*/  SHF.R.U64 R54, R28, 0x10, R29 ;  /* 0x000000101c367819 */ /* 0x000fc4000000121d */
[----:B------:R-:W-:Y:S02]  /*b260*/  SHF.R.U32.HI R55, RZ, 0x10, R29 ;  /* 0x00000010ff377819 */ /* 0x000fe4000001161d */
[----:B------:R-:W-:Y:S01]  /*b270*/  SHF.R.U64 R57, R6, 0x10, R7 ;  /* 0x0000001006397819 */ /* 0x000fe20000001207 */
[----:B------:R-:W-:Y:S01]  /*b280*/  IMAD.MOV.U32 R6, RZ, RZ, R15 ;  /* 0x000000ffff067224 */ /* 0x000fe200078e000f */
[----:B------:R-:W-:Y:S02]  /*b290*/  MOV R43, R39 ;  /* 0x00000027002b7202 */ /* 0x000fe40000000f00 */
[----:B------:R-:W-:Y:S01]  /*b2a0*/  SHF.R.U32.HI R53, RZ, 0x10, R39 ;  /* 0x00000010ff357819 */ /* 0x000fe20000011627 */
[----:B------:R-:W-:Y:S01]  /*b2b0*/  IMAD.MOV.U32 R39, RZ, RZ, R28 ;  /* 0x000000ffff277224 */ /* 0x000fe200078e001c */
[----:B---3--:R-:W-:Y:S02]  /*b2c0*/  MOV R4, R7 ;  /* 0x0000000700047202 */ /* 0x008fe40000000f00 */
[----:B------:R-:W-:Y:S01]  /*b2d0*/  SHF.R.U32.HI R58, RZ, 0x10, R7 ;  /* 0x00000010ff3a7819 */ /* 0x000fe20000011607 */
[----:B------:R-:W-:Y:S01]  /*b2e0*/  IMAD.MOV.U32 R7, RZ, RZ, R11 ;  /* 0x000000ffff077224 */ /* 0x000fe200078e000b */
[--C-:B------:R-:W-:Y:S01]  /*b2f0*/  SHF.R.U64 R59, R14, 0x10, R15.reuse ;  /* 0x000000100e3b7819 */ /* 0x100fe2000000120f */
[----:B------:R-:W-:Y:S01]  /*b300*/  IMAD.MOV.U32 R14, RZ, RZ, R24 ;  /* 0x000000ffff0e7224 */ /* 0x000fe200078e0018 */
[----:B------:R-:W-:Y:S01]  /*b310*/  SHF.R.U32.HI R60, RZ, 0x10, R15 ;  /* 0x00000010ff3c7819 */ /* 0x000fe2000001160f */
[----:B------:R-:W-:Y:S01]  /*b320*/  IMAD.MOV.U32 R15, RZ, RZ, R25 ;  /* 0x000000ffff0f7224 */ /* 0x000fe200078e0019 */
[----:B------:R-:W-:-:S02]  /*b330*/  MOV R29, R10 ;  /* 0x0000000a001d7202 */ /* 0x000fc40000000f00 */
[--C-:B------:R-:W-:Y:S01]  /*b340*/  SHF.R.U64 R61, R10, 0x10, R11.reuse ;  /* 0x000000100a3d7819 */ /* 0x100fe2000000120b */
[----:B------:R-:W-:Y:S01]  /*b350*/  IMAD.MOV.U32 R10, RZ, RZ, R20 ;  /* 0x000000ffff0a7224 */ /* 0x000fe200078e0014 */
[----:B------:R-:W-:Y:S02]  /*b360*/  SHF.R.U32.HI R62, RZ, 0x10, R11 ;  /* 0x00000010ff3e7819 */ /* 0x000fe4000001160b */
[----:B------:R-:W-:Y:S02]  /*b370*/  MOV R11, R21 ;  /* 0x00000015000b7202 */ /* 0x000fe40000000f00 */
[----:B------:R-:W-:Y:S02]  /*b380*/  PRMT R3, R26, 0x5410, R56 ;  /* 0x000054101a037816 */ /* 0x000fe40000000038 */
[--C-:B------:R-:W-:Y:S02]  /*b390*/  SHF.R.U64 R63, R20, 0x10, R21.reuse ;  /* 0x00000010143f7819 */ /* 0x100fe40000001215 */
[----:B------:R-:W-:-:S02]  /*b3a0*/  SHF.R.U32.HI R64, RZ, 0x10, R21 ;  /* 0x00000010ff407819 */ /* 0x000fc40000011615 */
[--C-:B------:R-:W-:Y:S02]  /*b3b0*/  SHF.R.U64 R65, R24, 0x10, R25.reuse ;  /* 0x0000001018417819 */ /* 0x100fe40000001219 */
[----:B------:R-:W-:Y:S02]  /*b3c0*/  SHF.R.U32.HI R66, RZ, 0x10, R25 ;  /* 0x00000010ff427819 */ /* 0x000fe40000011619 */
[----:B------:R-:W-:Y:S02]  /*b3d0*/  MOV R40, R12 ;  /* 0x0000000c00287202 */ /* 0x000fe40000000f00 */
[----:B------:R-:W-:Y:S02]  /*b3e0*/  VIMNMX R26, R52, 0x80, PT ;  /* 0x00000080341a7848 */ /* 0x000fe40003fe0100 */
[--C-:B------:R-:W-:Y:S02]  /*b3f0*/  SHF.R.U64 R67, R12, 0x10, R13.reuse ;  /* 0x000000100c437819 */ /* 0x100fe4000000120d */
[----:B------:R-:W-:-:S02]  /*b400*/  SHF.R.U32.HI R68, RZ, 0x10, R13 ;  /* 0x00000010ff447819 */ /* 0x000fc4000001160d */
[----:B------:R-:W-:Y:S02]  /*b410*/  PRMT R27, R30, 0x5410, R42 ;  /* 0x000054101e1b7816 */ /* 0x000fe4000000002a */
[----:B------:R-:W-:Y:S02]  /*b420*/  PRMT R20, R34, 0x5410, R43 ;  /* 0x0000541022147816 */ /* 0x000fe4000000002b */
[----:B------:R-:W-:Y:S02]  /*b430*/  PRMT R12, R39, 0x5410, R44 ;  /* 0x00005410270c7816 */ /* 0x000fe4000000002c */
[----:B------:R-:W-:Y:S02]  /*b440*/  PRMT R24, R10, 0x5410, R11 ;  /* 0x000054100a187816 */ /* 0x000fe4000000000b */
[----:B------:R-:W-:Y:S02]  /*b450*/  PRMT R14, R14, 0x5410, R15 ;  /* 0x000054100e0e7816 */ /* 0x000fe4000000000f */
[----:B------:R-:W-:-:S02]  /*b460*/  PRMT R37, R37, 0x5410, R47 ;  /* 0x0000541025257816 */ /* 0x000fc4000000002f */
        /* <DEDUP_REMOVED lines=12> */
[----:B------:R-:W-:Y:S02]  /*b530*/  ISETP.GE.AND P1, PT, R17, R26, PT ;  /* 0x0000001a1100720c */ /* 0x000fe40003f26270 */
[----:B------:R-:W-:Y:S02]  /*b540*/  PRMT R15, R65, 0x5410, R66 ;  /* 0x00005410410f7816 */ /* 0x000fe40000000042 */
[----:B------:R-:W-:Y:S01]  /*b550*/  PRMT R10, R40, 0x5410, R41 ;  /* 0x00005410280a7816 */ /* 0x000fe20000000029 */
[----:B0-----:R-:W-:Y:S08]  /*b560*/  @!P0 BRA `(.L_x_737) ;  /* 0x0000015400188947 */ /* 0x001ff00003800000 */
.L_x_992:
[----:B------:R-:W-:Y:S05]  /*b570*/  BSYNC B1 ;  /* 0x0000000000017941 */ /* 0x000fea0003800000 */
.L_x_736:
[----:B------:R-:W-:Y:S01]  /*b580*/  BSSY B1, `(.L_x_738) ;  /* 0x00000fe000017945 */ /* 0x000fe20003800000 */
[----:B------:R-:W-:-:S03]  /*b590*/  PRMT R11, R67, 0x5410, R68 ;  /* 0x00005410430b7816 */ /* 0x000fc60000000044 */
[----:B------:R-:W-:Y:S05]  /*b5a0*/  @P1 BRA `(.L_x_739) ;  /* 0x0000000c00ec1947 */ /* 0x000fea0003800000 */
[----:B0-----:R-:W0:Y:S01]  /*b5b0*/  LDC R5, c[0x0][0x3f4] ;  /* 0x0000fd00ff057b82 */ /* 0x001e220000000800 */
[----:B------:R-:W-:Y:S01]  /*b5c0*/  BSSY B2, `(.L_x_740) ;  /* 0x000002e000027945 */ /* 0x000fe20003800000 */
[-C--:B0-----:R-:W-:Y:S02]  /*b5d0*/  ISETP.GE.AND P0, PT, R22, R5.reuse, PT ;  /* 0x000000051600720c */ /* 0x081fe40003f06270 */
[-C--:B------:R-:W-:Y:S02]  /*b5e0*/  ISETP.GE.AND P1, PT, R187, R5.reuse, PT ;  /* 0x00000005bb00720c */ /* 0x080fe40003f26270 */
[-C--:B------:R-:W-:Y:S02]  /*b5f0*/  ISETP.GE.AND P2, PT, R186, R5.reuse, PT ;  /* 0x00000005ba00720c */ /* 0x080fe40003f46270 */
[-C--:B------:R-:W-:Y:S02]  /*b600*/  ISETP.GE.AND P3, PT, R189, R5.reuse, PT ;  /* 0x00000005bd00720c */ /* 0x080fe40003f66270 */
[----:B------:R-:W-:-:S02]  /*b610*/  ISETP.GE.AND P4, PT, R188, R5, PT ;  /* 0x00000005bc00720c */ /* 0x000fc40003f86270 */
[----:B------:R-:W-:-:S03]  /*b620*/  ISETP.GE.AND P5, PT, R190, R5, PT ;  /* 0x00000005be00720c */ /* 0x000fc60003fa6270 */
[----:B------:R-:W-:Y:S10]  /*b630*/  @P0 BRA `(.L_x_741) ;  /* 0x0000000000980947 */ /* 0x000ff40003800000 */
[----:B------:R-:W0:Y:S01]  /*b640*/  LDS.128 R4, [R9+0x10400] ;  /* 0x0104000009047984 */ /* 0x000e220000000c00 */
[----:B------:R-:W-:Y:S02]  /*b650*/  HADD2.F32 R47, -RZ, R38.H0_H0 ;  /* 0x20000026ff2f7230 */ /* 0x000fe40000004100 */
[----:B------:R-:W-:Y:S02]  /*b660*/  HADD2.F32 R45, -RZ, R35.H0_H0 ;  /* 0x20000023ff2d7230 */ /* 0x000fe40000004100 */
[----:B------:R-:W-:Y:S02]  /*b670*/  HADD2.F32 R44, -RZ, R37.H0_H0 ;  /* 0x20000025ff2c7230 */ /* 0x000fe40000004100 */
[----:B------:R-:W-:Y:S02]  /*b680*/  HADD2.F32 R46, -RZ, R39.H0_H0 ;  /* 0x20000027ff2e7230 */ /* 0x000fe40000004100 */
[--C-:B0-----:R-:W-:Y:S02]  /*b690*/  HADD2.F32 R40, -RZ, R4.reuse.H0_H0 ;  /* 0x20000004ff287230 */ /* 0x101fe40000004100 */
[----:B------:R-:W-:-:S02]  /*b6a0*/  HADD2.F32 R4, -RZ, R4.H1_H1 ;  /* 0x30000004ff047230 */ /* 0x000fc40000004100 */
[--C-:B------:R-:W-:Y:S02]  /*b6b0*/  HADD2.F32 R41, -RZ, R5.reuse.H0_H0 ;  /* 0x20000005ff297230 */ /* 0x100fe40000004100 */
[----:B------:R-:W-:Y:S02]  /*b6c0*/  HADD2.F32 R5, -RZ, R5.H1_H1 ;  /* 0x30000005ff057230 */ /* 0x000fe40000004100 */
[C---:B------:R-:W-:Y:S01]  /*b6d0*/  FMUL.FTZ R49, R4.reuse, R47 ;  /* 0x0000002f04317220 */ /* 0x040fe20000410000 */
[-C--:B------:R-:W-:Y:S01]  /*b6e0*/  FMUL.FTZ R4, R4, R45.reuse ;  /* 0x0000002d04047220 */ /* 0x080fe20000410000 */
[--C-:B------:R-:W-:Y:S02]  /*b6f0*/  HADD2.F32 R42, -RZ, R6.reuse.H0_H0 ;  /* 0x20000006ff2a7230 */ /* 0x100fe40000004100 */
[----:B------:R-:W-:Y:S02]  /*b700*/  HADD2.F32 R43, -RZ, R7.H0_H0 ;  /* 0x20000007ff2b7230 */ /* 0x000fe40000004100 */
[C---:B------:R-:W-:Y:S01]  /*b710*/  FMUL.FTZ R50, R5.reuse, R46 ;  /* 0x0000002e05327220 */ /* 0x040fe20000410000 */
[C---:B------:R-:W-:Y:S01]  /*b720*/  FFMA.FTZ R49, R40.reuse, R45, -R49 ;  /* 0x0000002d28317223 */ /* 0x040fe20000010831 */
[----:B------:R-:W-:Y:S01]  /*b730*/  FFMA.FTZ R48, R40, R47, R4 ;  /* 0x0000002f28307223 */ /* 0x000fe20000010004 */
[----:B------:R-:W-:Y:S01]  /*b740*/  FMUL.FTZ R52, R5, R44 ;  /* 0x0000002c05347220 */ /* 0x000fe20000410000 */
[----:B------:R-:W-:-:S02]  /*b750*/  HADD2.F32 R6, -RZ, R6.H1_H1 ;  /* 0x30000006ff067230 */ /* 0x000fc40000004100 */
[C---:B------:R-:W-:Y:S01]  /*b760*/  FFMA.FTZ R50, R41.reuse, R44, -R50 ;  /* 0x0000002c29327223 */ /* 0x040fe20000010832 */
[----:B------:R-:W-:Y:S02]  /*b770*/  HADD2.F32 R7, -RZ, R7.H1_H1 ;  /* 0x30000007ff077230 */ /* 0x000fe40000004100 */
[----:B------:R-:W-:Y:S01]  /*b780*/  FFMA.FTZ R41, R41, R46, R52 ;  /* 0x0000002e29297223 */ /* 0x000fe20000010034 */
[----:B------:R-:W-:Y:S02]  /*b790*/  HADD2.F32 R45, -RZ, R38.H1_H1 ;  /* 0x30000026ff2d7230 */ /* 0x000fe40000004100 */
[----:B------:R-:W-:Y:S02]  /*b7a0*/  HADD2.F32 R5, -RZ, R35.H1_H1 ;  /* 0x30000023ff057230 */ /* 0x000fe40000004100 */
[----:B------:R-:W-:Y:S02]  /*b7b0*/  HADD2.F32 R40, -RZ, R39.H1_H1 ;  /* 0x30000027ff287230 */ /* 0x000fe40000004100 */
[----:B------:R-:W-:Y:S01]  /*b7c0*/  FMUL.FTZ R47, R6, R45 ;  /* 0x0000002d062f7220 */ /* 0x000fe20000410000 */
[----:B------:R-:W-:-:S02]  /*b7d0*/  HADD2.F32 R4, -RZ, R37.H1_H1 ;  /* 0x30000025ff047230 */ /* 0x000fc40000004100 */
[-C--:B------:R-:W-:Y:S01]  /*b7e0*/  FMUL.FTZ R44, R6, R5.reuse ;  /* 0x00000005062c7220 */ /* 0x080fe20000410000 */
[C---:B------:R-:W-:Y:S01]  /*b7f0*/  FMUL.FTZ R46, R7.reuse, R40 ;  /* 0x00000028072e7220 */ /* 0x040fe20000410000 */
[C---:B------:R-:W-:Y:S01]  /*b800*/  FFMA.FTZ R6, R42.reuse, R5, -R47 ;  /* 0x000000052a067223 */ /* 0x040fe2000001082f */
[-C--:B------:R-:W-:Y:S01]  /*b810*/  FMUL.FTZ R51, R7, R4.reuse ;  /* 0x0000000407337220 */ /* 0x080fe20000410000 */
[----:B------:R-:W-:Y:S01]  /*b820*/  FFMA.FTZ R45, R42, R45, R44 ;  /* 0x0000002d2a2d7223 */ /* 0x000fe2000001002c */
[C---:B------:R-:W-:Y:S01]  /*b830*/  FFMA.FTZ R7, R43.reuse, R4, -R46 ;  /* 0x000000042b077223 */ /* 0x040fe2000001082e */
[----:B------:R-:W-:Y:S01]  /*b840*/  F2FP.F16.F32.PACK_AB R4, R48, R49 ;  /* 0x000000313004723e */ /* 0x000fe200000000ff */
[----:B------:R-:W-:Y:S01]  /*b850*/  FFMA.FTZ R40, R43, R40, R51 ;  /* 0x000000282b287223 */ /* 0x000fe20000010033 */
[----:B------:R-:W-:Y:S02]  /*b860*/  F2FP.F16.F32.PACK_AB R5, R41, R50 ;  /* 0x000000322905723e */ /* 0x000fe400000000ff */
[----:B------:R-:W-:-:S02]  /*b870*/  F2FP.F16.F32.PACK_AB R6, R45, R6 ;  /* 0x000000062d06723e */ /* 0x000fc400000000ff */
[----:B------:R-:W-:-:S05]  /*b880*/  F2FP.F16.F32.PACK_AB R7, R40, R7 ;  /* 0x000000072807723e */ /* 0x000fca00000000ff */
[----:B------:R0:W-:Y:S02]  /*b890*/  STS.128 [R9+0x10400], R4 ;  /* 0x0104000409007388 */ /* 0x0001e40000000c00 */
.L_x_741:
[----:B------:R-:W-:Y:S05]  /*b8a0*/  BSYNC B2 ;  /* 0x0000000000027941 */ /* 0x000fea0003800000 */
.L_x_740:
[----:B------:R-:W-:Y:S04]  /*b8b0*/  BSSY B2, `(.L_x_742) ;  /* 0x0000028000027945 */ /* 0x000fe80003800000 */
[----:B------:R-:W-:Y:S05]  /*b8c0*/  @P1 BRA `(.L_x_743) ;  /* 0x0000000000981947 */ /* 0x000fea0003800000 */
[----:B0-----:R-:W0:Y:S01]  /*b8d0*/  LDS.128 R4, [R8] ;  /* 0x0000000008047984 */ /* 0x001e220000000c00 */
        /* <DEDUP_REMOVED lines=36> */
[----:B------:R1:W-:Y:S02]  /*bb20*/  STS.128 [R8], R4 ;  /* 0x0000000408007388 */ /* 0x0003e40000000c00 */
.L_x_743:
[----:B------:R-:W-:Y:S05]  /*bb30*/  BSYNC B2 ;  /* 0x0000000000027941 */ /* 0x000fea0003800000 */
.L_x_742:
[----:B------:R-:W-:Y:S04]  /*bb40*/  BSSY B2, `(.L_x_744) ;  /* 0x0000028000027945 */ /* 0x000fe80003800000 */
[----:B------:R-:W-:Y:S05]  /*bb50*/  @P2 BRA `(.L_x_745) ;  /* 0x0000000000982947 */ /* 0x000fea0003800000 */
[----:B01----:R-:W0:Y:S01]  /*bb60*/  LDS.128 R4, [R9+0x14400] ;  /* 0x0144000009047984 */ /* 0x003e220000000c00 */
        /* <DEDUP_REMOVED lines=37> */
.L_x_745:
[----:B------:R-:W-:Y:S05]  /*bdc0*/  BSYNC B2 ;  /* 0x0000000000027941 */ /* 0x000fea0003800000 */
.L_x_744:
[----:B------:R-:W-:Y:S04]  /*bdd0*/  BSSY B2, `(.L_x_746) ;  /* 0x0000028000027945 */ /* 0x000fe80003800000 */
[----:B------:R-:W-:Y:S05]  /*bde0*/  @P3 BRA `(.L_x_747) ;  /* 0x0000000000983947 */ /* 0x000fea0003800000 */
[----:B012---:R-:W0:Y:S01]  /*bdf0*/  LDS.128 R4, [R8+0x4000] ;  /* 0x0040000008047984 */ /* 0x007e220000000c00 */
        /* <DEDUP_REMOVED lines=37> */
.L_x_747:
[----:B------:R-:W-:Y:S05]  /*c050*/  BSYNC B2 ;  /* 0x0000000000027941 */ /* 0x000fea0003800000 */
.L_x_746:
[----:B------:R-:W-:Y:S04]  /*c060*/  BSSY B2, `(.L_x_748) ;  /* 0x0000028000027945 */ /* 0x000fe80003800000 */
[----:B------:R-:W-:Y:S05]  /*c070*/  @P4 BRA `(.L_x_749) ;  /* 0x0000000000984947 */ /* 0x000fea0003800000 */
[----:B0123--:R-:W0:Y:S01]  /*c080*/  LDS.128 R4, [R9+0x18400] ;  /* 0x0184000009047984 */ /* 0x00fe220000000c00 */
        /* <DEDUP_REMOVED lines=37> */
.L_x_749:
[----:B------:R-:W-:Y:S05]  /*c2e0*/  BSYNC B2 ;  /* 0x0000000000027941 */ /* 0x000fea0003800000 */
.L_x_748:
[----:B------:R-:W-:Y:S05]  /*c2f0*/  @P5 BRA `(.L_x_739) ;  /* 0x0000000000985947 */ /* 0x000fea0003800000 */
[----:B01234-:R-:W0:Y:S01]  /*c300*/  LDS.128 R4, [R8+0x8000] ;  /* 0x0080000008047984 */ /* 0x01fe220000000c00 */
        /* <DEDUP_REMOVED lines=37> */
.L_x_739:
[----:B------:R-:W-:Y:S05]  /*c560*/  BSYNC B1 ;  /* 0x0000000000017941 */ /* 0x000fea0003800000 */
.L_x_738:
[----:B------:R-:W-:-:S13]  /*c570*/  ISETP.GE.AND P0, PT, R205, R26, PT ;  /* 0x0000001acd00720c */ /* 0x000fda0003f06270 */
[----:B------:R-:W-:Y:S05]  /*c580*/  @P0 BRA `(.L_x_750) ;  /* 0x0000003800d40947 */ /* 0x000fea0003800000 */
[----:B01234-:R-:W0:Y:S01]  /*c590*/  LDC R5, c[0x0][0x3f4] ;  /* 0x0000fd00ff057b82 */ /* 0x01fe220000000800 */
        /* <DEDUP_REMOVED lines=9> */
[--C-:B------:R-:W-:Y:S02]  /*c630*/  HADD2.F32 R48, -RZ, R38.reuse.H0_H0 ;  /* 0x20000026ff307230 */ /* 0x100fe40000004100 */
[----:B------:R-:W-:Y:S02]  /*c640*/  HADD2.F32 R50, -RZ, R39.H0_H0 ;  /* 0x20000027ff327230 */ /* 0x000fe40000004100 */
[----:B------:R-:W-:Y:S02]  /*c650*/  HADD2.F32 R44, -RZ, R35.H0_H0 ;  /* 0x20000023ff2c7230 */ /* 0x000fe40000004100 */
[----:B------:R-:W-:Y:S02]  /*c660*/  HADD2.F32 R46, -RZ, R37.H0_H0 ;  /* 0x20000025ff2e7230 */ /* 0x000fe40000004100 */
[----:B------:R-:W-:Y:S02]  /*c670*/  HADD2.F32 R49, -RZ, R38.H1_H1 ;  /* 0x30000026ff317230 */ /* 0x000fe40000004100 */
[----:B0-----:R-:W-:-:S02]  /*c680*/  HADD2.F32 R26, -RZ, R4.H0_H0 ;  /* 0x20000004ff1a7230 */ /* 0x001fc40000004100 */
[----:B------:R-:W-:Y:S02]  /*c690*/  HADD2.F32 R4, -RZ, R4.H1_H1 ;  /* 0x30000004ff047230 */ /* 0x000fe40000004100 */
[--C-:B------:R-:W-:Y:S02]  /*c6a0*/  HADD2.F32 R40, -RZ, R5.reuse.H0_H0 ;  /* 0x20000005ff287230 */ /* 0x100fe40000004100 */
[----:B------:R-:W-:Y:S02]  /*c6b0*/  HADD2.F32 R5, -RZ, R5.H1_H1 ;  /* 0x30000005ff057230 */ /* 0x000fe40000004100 */
[-C--:B------:R-:W-:Y:S01]  /*c6c0*/  FMUL.FTZ R43, R48, R4.reuse ;  /* 0x00000004302b7220 */ /* 0x080fe20000410000 */
[----:B------:R-:W-:Y:S01]  /*c6d0*/  FMUL.FTZ R45, R44, R4 ;  /* 0x000000042c2d7220 */ /* 0x000fe20000410000 */
[----:B------:R-:W-:Y:S02]  /*c6e0*/  HADD2.F32 R41, -RZ, R6.H0_H0 ;  /* 0x20000006ff297230 */ /* 0x000fe40000004100 */
[-C--:B------:R-:W-:Y:S01]  /*c6f0*/  FMUL.FTZ R47, R50, R5.reuse ;  /* 0x00000005322f7220 */ /* 0x080fe20000410000 */
[----:B------:R-:W-:Y:S01]  /*c700*/  FFMA.FTZ R4, R44, R26, -R43 ;  /* 0x0000001a2c047223 */ /* 0x000fe2000001082b */
[----:B------:R-:W-:Y:S01]  /*c710*/  FMUL.FTZ R43, R46, R5 ;  /* 0x000000052e2b7220 */ /* 0x000fe20000410000 */
[----:B------:R-:W-:-:S02]  /*c720*/  HADD2.F32 R42, -RZ, R7.H0_H0 ;  /* 0x20000007ff2a7230 */ /* 0x000fc40000004100 */
[----:B------:R-:W-:Y:S01]  /*c730*/  FFMA.FTZ R5, R46, R40, -R47 ;  /* 0x000000282e057223 */ /* 0x000fe2000001082f */
[----:B------:R-:W-:Y:S02]  /*c740*/  HADD2.F32 R6, -RZ, R6.H1_H1 ;  /* 0x30000006ff067230 */ /* 0x000fe40000004100 */
[----:B------:R-:W-:Y:S01]  /*c750*/  FFMA.FTZ R45, R48, R26, R45 ;  /* 0x0000001a302d7223 */ /* 0x000fe2000001002d */
[----:B------:R-:W-:Y:S02]  /*c760*/  HADD2.F32 R7, -RZ, R7.H1_H1 ;  /* 0x30000007ff077230 */ /* 0x000fe40000004100 */
[----:B------:R-:W-:Y:S01]  /*c770*/  FFMA.FTZ R40, R50, R40, R43 ;  /* 0x0000002832287223 */ /* 0x000fe2000001002b */
[----:B------:R-:W-:Y:S02]  /*c780*/  HADD2.F32 R46, -RZ, R39.H1_H1 ;  /* 0x30000027ff2e7230 */ /* 0x000fe40000004100 */
[----:B------:R-:W-:Y:S01]  /*c790*/  FMUL.FTZ R26, R49, R6 ;  /* 0x00000006311a7220 */ /* 0x000fe20000410000 */
[----:B------:R-:W-:Y:S01]  /*c7a0*/  HADD2.F32 R47, -RZ, R35.H1_H1 ;  /* 0x30000023ff2f7230 */ /* 0x000fe20000004100 */
[----:B------:R-:W-:Y:S01]  /*c7b0*/  F2FP.F16.F32.PACK_AB R4, R45, R4 ;  /* 0x000000042d04723e */ /* 0x000fe200000000ff */
[----:B------:R-:W-:-:S02]  /*c7c0*/  HADD2.F32 R44, -RZ, R37.H1_H1 ;  /* 0x30000025ff2c7230 */ /* 0x000fc40000004100 */
[----:B------:R-:W-:Y:S01]  /*c7d0*/  FMUL.FTZ R35, R46, R7 ;  /* 0x000000072e237220 */ /* 0x000fe20000410000 */
[----:B------:R-:W-:Y:S01]  /*c7e0*/  F2FP.F16.F32.PACK_AB R5, R40, R5 ;  /* 0x000000052805723e */ /* 0x000fe200000000ff */
[C---:B------:R-:W-:Y:S01]  /*c7f0*/  FMUL.FTZ R38, R47.reuse, R6 ;  /* 0x000000062f267220 */ /* 0x040fe20000410000 */
[----:B------:R-:W-:Y:S01]  /*c800*/  FFMA.FTZ R6, R47, R41, -R26 ;  /* 0x000000292f067223 */ /* 0x000fe2000001081a */
[C---:B------:R-:W-:Y:S01]  /*c810*/  FMUL.FTZ R37, R44.reuse, R7 ;  /* 0x000000072c257220 */ /* 0x040fe20000410000 */
[-C--:B------:R-:W-:Y:S01]  /*c820*/  FFMA.FTZ R7, R44, R42.reuse, -R35 ;  /* 0x0000002a2c077223 */ /* 0x080fe20000010823 */
[----:B------:R-:W-:Y:S02]  /*c830*/  FFMA.FTZ R41, R49, R41, R38 ;  /* 0x0000002931297223 */ /* 0x000fe40000010026 */
[----:B------:R-:W-:-:S03]  /*c840*/  FFMA.FTZ R42, R46, R42, R37 ;  /* 0x0000002a2e2a7223 */ /* 0x000fc60000010025 */
[----:B------:R-:W-:Y:S02]  /*c850*/  F2FP.F16.F32.PACK_AB R6, R41, R6 ;  /* 0x000000062906723e */ /* 0x000fe400000000ff */
[----:B------:R-:W-:-:S05]  /*c860*/  F2FP.F16.F32.PACK_AB R7, R42, R7 ;  /* 0x000000072a07723e */ /* 0x000fca00000000ff */
[----:B------:R0:W-:Y:S02]  /*c870*/  STS.128 [R9+0x12400], R4 ;  /* 0x0124000409007388 */ /* 0x0001e40000000c00 */
.L_x_752:
[----:B------:R-:W-:Y:S05]  /*c880*/  BSYNC B1 ;  /* 0x0000000000017941 */ /* 0x000fea0003800000 */
.L_x_751:
[----:B------:R-:W-:Y:S04]  /*c890*/  BSSY B1, `(.L_x_753) ;  /* 0x0000028000017945 */ /* 0x000fe80003800000 */
[----:B------:R-:W-:Y:S05]  /*c8a0*/  @P1 BRA `(.L_x_754) ;  /* 0x0000000000981947 */ /* 0x000fea0003800000 */
[----:B0-----:R-:W0:Y:S01]  /*c8b0*/  LDS.128 R4, [R8+0x2000] ;  /* 0x0020000008047984 */ /* 0x001e220000000c00 */
        /* <DEDUP_REMOVED lines=8> */
[-C--:B------:R-:W-:Y:S01]  /*c940*/  FMUL.FTZ R39, R44, R4.reuse ;  /* 0x000000042c277220 */ /* 0x080fe20000410000 */
[C---:B------:R-:W-:Y:S01]  /*c950*/  FMUL.FTZ R41, R42.reuse, R4 ;  /* 0x000000042a297220 */ /* 0x040fe20000410000 */
[----:B------:R-:W-:Y:S02]  /*c960*/  HADD2.F32 R37, -RZ, R6.H0_H0 ;  /* 0x20000006ff257230 */ /* 0x000fe40000004100 */
[-C--:B------:R-:W-:Y:S01]  /*c970*/  FMUL.FTZ R40, R45, R5.reuse ;  /* 0x000000052d287220 */ /* 0x080fe20000410000 */
[-C--:B------:R-:W-:Y:S01]  /*c980*/  FFMA.FTZ R4, R42, R26.reuse, -R39 ;  /* 0x0000001a2a047223 */ /* 0x080fe20000010827 */
[----:B------:R-:W-:Y:S01]  /*c990*/  FFMA.FTZ R41, R44, R26, R41 ;  /* 0x0000001a2c297223 */ /* 0x000fe20000010029 */
[----:B------:R-:W-:Y:S01]  /*c9a0*/  FMUL.FTZ R26, R43, R5 ;  /* 0x000000052b1a7220 */ /* 0x000fe20000410000 */
[----:B------:R-:W-:-:S02]  /*c9b0*/  HADD2.F32 R38, -RZ, R7.H0_H0 ;  /* 0x20000007ff267230 */ /* 0x000fc40000004100 */
[-C--:B------:R-:W-:Y:S01]  /*c9c0*/  FFMA.FTZ R5, R43, R35.reuse, -R40 ;  /* 0x000000232b057223 */ /* 0x080fe20000010828 */
[----:B------:R-:W-:Y:S02]  /*c9d0*/  HADD2.F32 R6, -RZ, R6.H1_H1 ;  /* 0x30000006ff067230 */ /* 0x000fe40000004100 */
[----:B------:R-:W-:Y:S01]  /*c9e0*/  FFMA.FTZ R26, R45, R35, R26 ;  /* 0x000000232d1a7223 */ /* 0x000fe2000001001a */
[----:B------:R-:W-:Y:S01]  /*c9f0*/  HADD2.F32 R7, -RZ, R7.H1_H1 ;  /* 0x30000007ff077230 */ /* 0x000fe20000004100 */
[----:B------:R-:W-:Y:S01]  /*ca00*/  F2FP.F16.F32.PACK_AB R4, R41, R4 ;  /* 0x000000042904723e */ /* 0x000fe200000000ff */
[----:B------:R-:W-:Y:S02]  /*ca10*/  HADD2.F32 R43, -RZ, R33.H1_H1 ;  /* 0x30000021ff2b7230 */ /* 0x000fe40000004100 */
[----:B------:R-:W-:Y:S01]  /*ca20*/  HADD2.F32 R42, -RZ, R34.H1_H1 ;  /* 0x30000022ff2a7230 */ /* 0x000fe20000004100 */
[----:B------:R-:W-:Y:S01]  /*ca30*/  F2FP.F16.F32.PACK_AB R5, R26, R5 ;  /* 0x000000051a05723e */ /* 0x000fe200000000ff */
[----:B------:R-:W-:-:S02]  /*ca40*/  HADD2.F32 R39, -RZ, R31.H1_H1 ;  /* 0x3000001fff277230 */ /* 0x000fc40000004100 */
[----:B------:R-:W-:Y:S02]  /*ca50*/  HADD2.F32 R40, -RZ, R32.H1_H1 ;  /* 0x30000020ff287230 */ /* 0x000fe40000004100 */
[-C--:B------:R-:W-:Y:S01]  /*ca60*/  FMUL.FTZ R32, R43, R6.reuse ;  /* 0x000000062b207220 */ /* 0x080fe20000410000 */
[-C--:B------:R-:W-:Y:S01]  /*ca70*/  FMUL.FTZ R31, R42, R7.reuse ;  /* 0x000000072a1f7220 */ /* 0x080fe20000410000 */
[C---:B------:R-:W-:Y:S01]  /*ca80*/  FMUL.FTZ R34, R39.reuse, R6 ;  /* 0x0000000627227220 */ /* 0x040fe20000410000 */
[C---:B------:R-:W-:Y:S01]  /*ca90*/  FMUL.FTZ R33, R40.reuse, R7 ;  /* 0x0000000728217220 */ /* 0x040fe20000410000 */
[-C--:B------:R-:W-:Y:S01]  /*caa0*/  FFMA.FTZ R6, R39, R37.reuse, -R32 ;  /* 0x0000002527067223 */ /* 0x080fe20000010820 */
[-C--:B------:R-:W-:Y:S01]  /*cab0*/  FFMA.FTZ R7, R40, R38.reuse, -R31 ;  /* 0x0000002628077223 */ /* 0x080fe2000001081f */
[----:B------:R-:W-:Y:S01]  /*cac0*/  FFMA.FTZ R37, R43, R37, R34 ;  /* 0x000000252b257223 */ /* 0x000fe20000010022 */
[----:B------:R-:W-:-:S04]  /*cad0*/  FFMA.FTZ R38, R42, R38, R33 ;  /* 0x000000262a267223 */ /* 0x000fc80000010021 */
[----:B------:R-:W-:Y:S02]  /*cae0*/  F2FP.F16.F32.PACK_AB R6, R37, R6 ;  /* 0x000000062506723e */ /* 0x000fe400000000ff */
[----:B------:R-:W-:-:S05]  /*caf0*/  F2FP.F16.F32.PACK_AB R7, R38, R7 ;  /* 0x000000072607723e */ /* 0x000fca00000000ff */
[----:B------:R1:W-:Y:S02]  /*cb00*/  STS.128 [R8+0x2000], R4 ;  /* 0x0020000408007388 */ /* 0x0003e40000000c00 */
.L_x_754:
[----:B------:R-:W-:Y:S05]  /*cb10*/  BSYNC B1 ;  /* 0x0000000000017941 */ /* 0x000fea0003800000 */
.L_x_753:
        /* <DEDUP_REMOVED lines=28> */
[-C--:B------:R-:W-:Y:S01]  /*cce0*/  FMUL.FTZ R27, R38, R6.reuse ;  /* 0x00000006261b7220 */ /* 0x080fe20000410000 */
[----:B------:R-:W-:Y:S02]  /*ccf0*/  HADD2.F32 R35, -RZ, R28.H1_H1 ;  /* 0x3000001cff237230 */ /* 0x000fe40000004100 */
[C---:B------:R-:W-:Y:S01]  /*cd00*/  FMUL.FTZ R29, R34.reuse, R6 ;  /* 0x00000006221d7220 */ /* 0x040fe20000410000 */
[-C--:B------:R-:W-:Y:S01]  /*cd10*/  FMUL.FTZ R28, R39, R7.reuse ;  /* 0x00000007271c7220 */ /* 0x080fe20000410000 */
[-C--:B------:R-:W-:Y:S01]  /*cd20*/  FFMA.FTZ R6, R34, R32.reuse, -R27 ;  /* 0x0000002022067223 */ /* 0x080fe2000001081b */
[C---:B------:R-:W-:Y:S01]  /*cd30*/  FMUL.FTZ R30, R35.reuse, R7 ;  /* 0x00000007231e7220 */ /* 0x040fe20000410000 */
[----:B------:R-:W-:Y:S01]  /*cd40*/  FFMA.FTZ R29, R38, R32, R29 ;  /* 0x00000020261d7223 */ /* 0x000fe2000001001d */
[-C--:B------:R-:W-:Y:S02]  /*cd50*/  FFMA.FTZ R7, R35, R33.reuse, -R28 ;  /* 0x0000002123077223 */ /* 0x080fe4000001081c */
[----:B------:R-:W-:-:S02]  /*cd60*/  FFMA.FTZ R30, R39, R33, R30 ;  /* 0x00000021271e7223 */ /* 0x000fc4000001001e */
[----:B------:R-:W-:-:S03]  /*cd70*/  F2FP.F16.F32.PACK_AB R6, R29, R6 ;  /* 0x000000061d06723e */ /* 0x000fc600000000ff */
[----:B------:R-:W-:-:S05]  /*cd80*/  F2FP.F16.F32.PACK_AB R7, R30, R7 ;  /* 0x000000071e07723e */ /* 0x000fca00000000ff */
[----:B------:R2:W-:Y:S02]  /*cd90*/  STS.128 [R9+0x16400], R4 ;  /* 0x0164000409007388 */ /* 0x0005e40000000c00 */
.L_x_756:
[----:B------:R-:W-:Y:S05]  /*cda0*/  BSYNC B1 ;  /* 0x0000000000017941 */ /* 0x000fea0003800000 */
.L_x_755:
        /* <DEDUP_REMOVED lines=30> */
[C---:B------:R-:W-:Y:S01]  /*cf90*/  FMUL.FTZ R25, R30.reuse, R6 ;  /* 0x000000061e197220 */ /* 0x040fe20000410000 */
[-C--:B------:R-:W-:Y:S01]  /*cfa0*/  FMUL.FTZ R20, R35, R7.reuse ;  /* 0x0000000723147220 */ /* 0x080fe20000410000 */
[C---:B------:R-:W-:Y:S01]  /*cfb0*/  FMUL.FTZ R24, R31.reuse, R7 ;  /* 0x000000071f187220 */ /* 0x040fe20000410000 */
[-C--:B------:R-:W-:Y:S01]  /*cfc0*/  FFMA.FTZ R6, R30, R28.reuse, -R21 ;  /* 0x0000001c1e067223 */ /* 0x080fe20000010815 */
[----:B------:R-:W-:Y:S01]  /*cfd0*/  FFMA.FTZ R25, R32, R28, R25 ;  /* 0x0000001c20197223 */ /* 0x000fe20000010019 */
[-C--:B------:R-:W-:Y:S01]  /*cfe0*/  FFMA.FTZ R7, R31, R29.reuse, -R20 ;  /* 0x0000001d1f077223 */ /* 0x080fe20000010814 */
[----:B------:R-:W-:-:S03]  /*cff0*/  FFMA.FTZ R24, R35, R29, R24 ;  /* 0x0000001d23187223 */ /* 0x000fc60000010018 */
[----:B------:R-:W-:Y:S02]  /*d000*/  F2FP.F16.F32.PACK_AB R6, R25, R6 ;  /* 0x000000061906723e */ /* 0x000fe400000000ff */
[----:B------:R-:W-:-:S05]  /*d010*/  F2FP.F16.F32.PACK_AB R7, R24, R7 ;  /* 0x000000071807723e */ /* 0x000fca00000000ff */
[----:B------:R3:W-:Y:S02]  /*d020*/  STS.128 [R8+0x6000], R4 ;  /* 0x0060000408007388 */ /* 0x0007e40000000c00 */
.L_x_758:
[----:B------:R-:W-:Y:S05]  /*d030*/  BSYNC B1 ;  /* 0x0000000000017941 */ /* 0x000fea0003800000 */
.L_x_757:
        /* <DEDUP_REMOVED lines=40> */
.L_x_760:
[----:B------:R-:W-:Y:S05]  /*d2c0*/  BSYNC B1 ;  /* 0x0000000000017941 */ /* 0x000fea0003800000 */
.L_x_759:
        /* <DEDUP_REMOVED lines=13> */
[----:B------:R-:W-:Y:S01]  /*d3a0*/  FMUL.FTZ R15, R28, R5 ;  /* 0x000000051c0f7220 */ /* 0x000fe20000410000 */
[----:B------:R-:W-:Y:S01]  /*d3b0*/  FFMA.FTZ R4, R21, R9, -R20 ;  /* 0x0000000915047223 */ /* 0x000fe20000010814 */
[----:B------:R-:W-:-:S02]  /*d3c0*/  HADD2.F32 R14, -RZ, R7.H0_H0 ;  /* 0x20000007ff0e7230 */ /* 0x000fc40000004100 */
[----:B------:R-:W-:Y:S01]  /*d3d0*/  FFMA.FTZ R9, R25, R9, R24 ;  /* 0x0000000919097223 */ /* 0x000fe20000010018 */
[C---:B------:R-:W-:Y:S01]  /*d3e0*/  FMUL.FTZ R21, R26.reuse, R5 ;  /* 0x000000051a157220 */ /* 0x040fe20000410000 */
[----:B------:R-:W-:Y:S02]  /*d3f0*/  HADD2.F32 R6, -RZ, R6.H1_H1 ;  /* 0x30000006ff067230 */ /* 0x000fe40000004100 */
[-C--:B------:R-:W-:Y:S01]  /*d400*/  FFMA.FTZ R5, R26, R12.reuse, -R15 ;  /* 0x0000000c1a057223 */ /* 0x080fe2000001080f */
[----:B------:R-:W-:Y:S02]  /*d410*/  HADD2.F32 R7, -RZ, R7.H1_H1 ;  /* 0x30000007ff077230 */ /* 0x000fe40000004100 */
[----:B------:R-:W-:Y:S01]  /*d420*/  FFMA.FTZ R12, R28, R12, R21 ;  /* 0x0000000c1c0c7223 */ /* 0x000fe20000010015 */
[----:B------:R-:W-:Y:S01]  /*d430*/  HADD2.F32 R25, -RZ, R10.H1_H1 ;  /* 0x3000000aff197230 */ /* 0x000fe20000004100 */
[----:B------:R-:W-:Y:S01]  /*d440*/  F2FP.F16.F32.PACK_AB R4, R9, R4 ;  /* 0x000000040904723e */ /* 0x000fe200000000ff */
[----:B------:R-:W-:-:S02]  /*d450*/  HADD2.F32 R20, -RZ, R11.H1_H1 ;  /* 0x3000000bff147230 */ /* 0x000fc40000004100 */
[----:B------:R-:W-:Y:S02]  /*d460*/  HADD2.F32 R15, -RZ, R0.H1_H1 ;  /* 0x30000000ff0f7230 */ /* 0x000fe40000004100 */
[-C--:B------:R-:W-:Y:S01]  /*d470*/  FMUL.FTZ R0, R25, R6.reuse ;  /* 0x0000000619007220 */ /* 0x080fe20000410000 */
[----:B------:R-:W-:Y:S02]  /*d480*/  HADD2.F32 R10, -RZ, R3.H1_H1 ;  /* 0x30000003ff0a7230 */ /* 0x000fe40000004100 */
[----:B------:R-:W-:Y:S01]  /*d490*/  FMUL.FTZ R3, R20, R7 ;  /* 0x0000000714037220 */ /* 0x000fe20000410000 */
[----:B------:R-:W-:Y:S01]  /*d4a0*/  F2FP.F16.F32.PACK_AB R5, R12, R5 ;  /* 0x000000050c05723e */ /* 0x000fe200000000ff */
[C---:B------:R-:W-:Y:S01]  /*d4b0*/  FMUL.FTZ R6, R15.reuse, R6 ;  /* 0x000000060f067220 */ /* 0x040fe20000410000 */
[----:B------:R-:W-:Y:S01]  /*d4c0*/  FFMA.FTZ R0, R15, R13, -R0 ;  /* 0x0000000d0f007223 */ /* 0x000fe20000010800 */
[C---:B------:R-:W-:Y:S01]  /*d4d0*/  FMUL.FTZ R7, R10.reuse, R7 ;  /* 0x000000070a077220 */ /* 0x040fe20000410000 */
[----:B------:R-:W-:Y:S01]  /*d4e0*/  FFMA.FTZ R3, R10, R14, -R3 ;  /* 0x0000000e0a037223 */ /* 0x000fe20000010803 */
[----:B------:R-:W-:-:S02]  /*d4f0*/  FFMA.FTZ R13, R25, R13, R6 ;  /* 0x0000000d190d7223 */ /* 0x000fc40000010006 */
[----:B------:R-:W-:-:S03]  /*d500*/  FFMA.FTZ R14, R20, R14, R7 ;  /* 0x0000000e140e7223 */ /* 0x000fc60000010007 */
[----:B------:R-:W-:Y:S02]  /*d510*/  F2FP.F16.F32.PACK_AB R6, R13, R0 ;  /* 0x000000000d06723e */ /* 0x000fe400000000ff */
[----:B------:R-:W-:-:S05]  /*d520*/  F2FP.F16.F32.PACK_AB R7, R14, R3 ;  /* 0x000000030e07723e */ /* 0x000fca00000000ff */
[----:B------:R0:W-:Y:S01]  /*d530*/  STS.128 [R8+0xa000], R4 ;  /* 0x00a0000408007388 */ /* 0x0001e20000000c00 */
[----:B------:R-:W-:Y:S05]  /*d540*/  BRA `(.L_x_750) ;  /* 0x0000002800e47947 */ /* 0x000fea0003800000 */
.L_x_732:
[----:B------:R-:W-:-:S03]  /*d550*/  UMOV UR4, 0xffffffff ;  /* 0xffffffff00047882 */ /* 0x000fc60000000000 */
[----:B------:R-:W-:Y:S05]  /*d560*/  BRA.DIV UR4, `(.L_x_761) ;  /* 0x00000136042c7947 */ /* 0x000fea000b800000 */
[----:B------:R-:W0:Y:S04]  /*d570*/  SHFL.IDX PT, R3, R25, RZ, 0x1c1f ;  /* 0x001c1fff19037589 */ /* 0x000e2800000e0000 */
[----:B------:R-:W1:Y:S04]  /*d580*/  SHFL.IDX PT, R0, R24, RZ, 0x1c1f ;  /* 0x001c1fff18007589 */ /* 0x000e6800000e0000 */
[----:B------:R2:W3:Y:S04]  /*d590*/  SHFL.IDX PT, R5, R27, RZ, 0x1c1f ;  /* 0x001c1fff1b057589 */ /* 0x0004e800000e0000 */
[----:B------:R2:W4:Y:S01]  /*d5a0*/  SHFL.IDX PT, R14, R26, RZ, 0x1c1f ;  /* 0x001c1fff1a0e7589 */ /* 0x00052200000e0000 */
[----:B0-----:R-:W-:Y:S01]  /*d5b0*/  IMAD.MOV.U32 R43, RZ, RZ, R3 ;  /* 0x000000ffff2b7224 */ /* 0x001fe200078e0003 */
[----:B-12---:R-:W-:-:S07]  /*d5c0*/  MOV R42, R0 ;  /* 0x00000000002a7202 */ /* 0x006fce0000000f00 */
.L_x_998:
[----:B------:R-:W-:Y:S01]  /*d5d0*/  ULDC UR4, c[0x0][0x448] ;  /* 0x0001120000047ab9 */ /* 0x000fe20000000800 */
[----:B------:R-:W-:Y:S01]  /*d5e0*/  BSSY B1, `(.L_x_762) ;  /* 0x0000033000017945 */ /* 0x000fe20003800000 */
[----:B------:R-:W-:Y:S01]  /*d5f0*/  IMAD R46, R149, UR4, RZ ;  /* 0x00000004952e7c24 */ /* 0x000fe2000f8e02ff */
[----:B---3--:R-:W-:Y:S01]  /*d600*/  MOV R21, R5 ;  /* 0x0000000500157202 */ /* 0x008fe20000000f00 */
[----:B----4-:R-:W-:Y:S01]  /*d610*/  IMAD.MOV.U32 R20, RZ, RZ, R14 ;  /* 0x000000ffff147224 */ /* 0x010fe200078e000e */
[----:B------:R-:W-:Y:S02]  /*d620*/  CS2R R4, SRZ ;  /* 0x0000000000047805 */ /* 0x000fe4000001ff00 */
[----:B------:R-:W-:Y:S02]  /*d630*/  CS2R R8, SRZ ;  /* 0x0000000000087805 */ /* 0x000fe4000001ff00 */
[----:B------:R-:W-:Y:S01]  /*d640*/  ISETP.GE.AND P0, PT, R6, R46, PT ;  /* 0x0000002e0600720c */ /* 0x000fe20003f06270 */
[----:B------:R-:W-:Y:S01]  /*d650*/  IMAD R46, R125, -0x80, R46 ;  /* 0xffffff807d2e7824 */ /* 0x000fe200078e022e */
        /* <DEDUP_REMOVED lines=10> */
[----:B------:R-:W-:Y:S06]  /*d700*/  @P0 BRA `(.L_x_763) ;  /* 0x0000000000800947 */ /* 0x000fec0003800000 */
[C---:B------:R-:W-:Y:S01]  /*d710*/  VIADD R0, R18.reuse, 0x20 ;  /* 0x0000002012007836 */ /* 0x040fe20000000000 */
[----:B------:R-:W-:Y:S01]  /*d720*/  ULDC UR4, c[0x0][0x3f4] ;  /* 0x0000fd0000047ab9 */ /* 0x000fe20000000800 */
[C---:B------:R-:W-:Y:S01]  /*d730*/  VIADD R3, R18.reuse, 0x40 ;  /* 0x0000004012037836 */ /* 0x040fe20000000000 */
[----:B------:R-:W-:Y:S02]  /*d740*/  ISETP.GE.AND P0, PT, R18, UR4, PT ;  /* 0x0000000412007c0c */ /* 0x000fe4000bf06270 */
[----:B------:R-:W-:Y:S02]  /*d750*/  CS2R R24, SRZ ;  /* 0x0000000000187805 */ /* 0x000fe4000001ff00 */
[----:B------:R-:W-:Y:S02]  /*d760*/  ISETP.GE.AND P1, PT, R0, UR4, PT ;  /* 0x0000000400007c0c */ /* 0x000fe4000bf26270 */
[----:B------:R-:W-:Y:S02]  /*d770*/  CS2R R26, SRZ ;  /* 0x00000000001a7805 */ /* 0x000fe4000001ff00 */
[----:B------:R-:W-:-:S02]  /*d780*/  ISETP.GE.AND P2, PT, R3, UR4, PT ;  /* 0x0000000403007c0c */ /* 0x000fc4000bf46270 */
[----:B------:R-:W-:Y:S02]  /*d790*/  CS2R R4, SRZ ;  /* 0x0000000000047805 */ /* 0x000fe4000001ff00 */
[----:B------:R-:W-:Y:S02]  /*d7a0*/  CS2R R6, SRZ ;  /* 0x0000000000067805 */ /* 0x000fe4000001ff00 */
[----:B------:R-:W-:Y:S01]  /*d7b0*/  CS2R R28, SRZ ;  /* 0x00000000001c7805 */ /* 0x000fe2000001ff00 */
[----:B------:R-:W-:Y:S02]  /*d7c0*/  @!P0 IMAD.WIDE R12, R18, 0x2, R42 ;  /* 0x00000002120c8825 */ /* 0x000fe400078e022a */
[----:B------:R-:W-:-:S04]  /*d7d0*/  @!P1 SHF.L.U32 R41, R211, 0x3, RZ ;  /* 0x00000003d3299819 */ /* 0x000fc800000006ff */
[----:B------:R-:W-:Y:S01]  /*d7e0*/  @!P2 IMAD.SHL.U32 R45, R212, 0x8, RZ ;  /* 0x00000008d42da824 */ /* 0x000fe200078e00ff */
[----:B------:R0:W5:Y:S01]  /*d7f0*/  @!P0 LD.E.128 R24, desc[UR42][R12.64] ;  /* 0x0000002a0c188980 */ /* 0x000162000c101d00 */
[----:B------:R-:W-:Y:S01]  /*d800*/  CS2R R30, SRZ ;  /* 0x00000000001e7805 */ /* 0x000fe2000001ff00 */
[--C-:B------:R-:W-:Y:S01]  /*d810*/  @!P1 IMAD.WIDE R38, R41, 0x2, R42.reuse ;  /* 0x0000000229269825 */ /* 0x100fe200078e022a */
[----:B------:R-:W-:Y:S02]  /*d820*/  CS2R R8, SRZ ;  /* 0x0000000000087805 */ /* 0x000fe4000001ff00 */
[----:B------:R-:W-:Y:S02]  /*d830*/  CS2R R10, SRZ ;  /* 0x00000000000a7805 */ /* 0x000fe4000001ff00 */
[----:B------:R-:W-:Y:S01]  /*d840*/  CS2R R32, SRZ ;  /* 0x0000000000207805 */ /* 0x000fe2000001ff00 */
[----:B------:R-:W-:Y:S01]  /*d850*/  @!P2 IMAD.WIDE R42, R45, 0x2, R42 ;  /* 0x000000022d2aa825 */ /* 0x000fe200078e022a */
[----:B------:R-:W-:-:S02]  /*d860*/  CS2R R34, SRZ ;  /* 0x0000000000227805 */ /* 0x000fc4000001ff00 */
[----:B------:R-:W-:Y:S01]  /*d870*/  CS2R R14, SRZ ;  /* 0x00000000000e7805 */ /* 0x000fe2000001ff00 */
[----:B------:R1:W5:Y:S01]  /*d880*/  @!P1 LD.E.128 R28, desc[UR42][R38.64] ;  /* 0x0000002a261c9980 */ /* 0x000362000c101d00 */
[--C-:B------:R-:W-:Y:S01]  /*d890*/  @!P1 IMAD.WIDE R40, R41, 0x2, R20.reuse ;  /* 0x0000000229289825 */ /* 0x100fe200078e0214 */
[----:B0-----:R-:W-:Y:S02]  /*d8a0*/  CS2R R12, SRZ ;  /* 0x00000000000c7805 */ /* 0x001fe4000001ff00 */
[----:B------:R1:W5:Y:S01]  /*d8b0*/  @!P2 LD.E.128 R32, desc[UR42][R42.64] ;  /* 0x0000002a2a20a980 */ /* 0x000362000c101d00 */
[----:B------:R-:W-:-:S03]  /*d8c0*/  @!P2 IMAD.WIDE R44, R45, 0x2, R20 ;  /* 0x000000022d2ca825 */ /* 0x000fc600078e0214 */
[----:B------:R1:W5:Y:S01]  /*d8d0*/  @!P1 LD.E.128 R8, desc[UR42][R40.64] ;  /* 0x0000002a28089980 */ /* 0x000362000c101d00 */
[----:B------:R-:W-:-:S03]  /*d8e0*/  @!P0 IMAD.WIDE R20, R18, 0x2, R20 ;  /* 0x0000000212148825 */ /* 0x000fc600078e0214 */
[----:B------:R1:W5:Y:S04]  /*d8f0*/  @!P2 LD.E.128 R12, desc[UR42][R44.64] ;  /* 0x0000002a2c0ca980 */ /* 0x000368000c101d00 */
[----:B------:R1:W5:Y:S02]  /*d900*/  @!P0 LD.E.128 R4, desc[UR42][R20.64] ;  /* 0x0000002a14048980 */ /* 0x000364000c101d00 */
.L_x_763:
[----:B------:R-:W-:Y:S05]  /*d910*/  BSYNC B1 ;  /* 0x0000000000017941 */ /* 0x000fea0003800000 */
.L_x_762:
[----:B-----5:R-:W-:Y:S01]  /*d920*/  IMAD.MOV.U32 R0, RZ, RZ, R24 ;  /* 0x000000ffff007224 */ /* 0x020fe200078e0018 */
[----:B------:R-:W-:Y:S01]  /*d930*/  MOV R3, R25 ;  /* 0x0000001900037202 */ /* 0x000fe20000000f00 */
[----:B------:R-:W-:Y:S01]  /*d940*/  IMAD.MOV.U32 R37, RZ, RZ, R26 ;  /* 0x000000ffff257224 */ /* 0x000fe200078e001a */
[--C-:B------:R-:W-:Y:S01]  /*d950*/  SHF.R.U64 R26, R26, 0x10, R27.reuse ;  /* 0x000000101a1a7819 */ /* 0x100fe2000000121b */
[--C-:B-1----:R-:W-:Y:S01]  /*d960*/  IMAD.MOV.U32 R21, RZ, RZ, R27.reuse ;  /* 0x000000ffff157224 */ /* 0x102fe200078e001b */
[----:B------:R-:W-:Y:S01]  /*d970*/  SHF.R.U32.HI R43, RZ, 0x10, R27 ;  /* 0x00000010ff2b7819 */ /* 0x000fe2000001161b */
[----:B------:R-:W-:Y:S01]  /*d980*/  IMAD.MOV.U32 R27, RZ, RZ, R30 ;  /* 0x000000ffff1b7224 */ /* 0x000fe200078e001e */
[----:B------:R-:W-:Y:S01]  /*d990*/  SHF.R.U64 R47, R30, 0x10, R31 ;  /* 0x000000101e2f7819 */ /* 0x000fe2000000121f */
[----:B------:R-:W-:Y:S01]  /*d9a0*/  IMAD.MOV.U32 R30, RZ, RZ, R32 ;  /* 0x000000ffff1e7224 */ /* 0x000fe200078e0020 */
[--C-:B------:R-:W-:Y:S01]  /*d9b0*/  SHF.R.U64 R49, R32, 0x10, R33.reuse ;  /* 0x0000001020317819 */ /* 0x100fe20000001221 */
[----:B------:R-:W-:Y:S01]  /*d9c0*/  IMAD.MOV.U32 R39, RZ, RZ, R4 ;  /* 0x000000ffff277224 */ /* 0x000fe200078e0004 */
[----:B------:R-:W-:Y:S01]  /*d9d0*/  MOV R32, R34 ;  /* 0x0000002200207202 */ /* 0x000fe20000000f00 */
[----:B------:R-:W-:Y:S01]  /*d9e0*/  IMAD.MOV.U32 R40, RZ, RZ, R33 ;  /* 0x000000ffff287224 */ /* 0x000fe200078e0021 */
[----:B------:R-:W-:Y:S01]  /*d9f0*/  SHF.R.U64 R51, R34, 0x10, R35 ;  /* 0x0000001022337819 */ /* 0x000fe20000001223 */
[----:B------:R-:W-:Y:S01]  /*da00*/  IMAD.MOV.U32 R41, RZ, RZ, R6 ;  /* 0x000000ffff297224 */ /* 0x000fe200078e0006 */
[----:B------:R-:W-:Y:S01]  /*da10*/  PRMT R34, R0, 0x5410, R3 ;  /* 0x0000541000227816 */ /* 0x000fe20000000003 */
[----:B------:R-:W-:Y:S01]  /*da20*/  BSSY B1, `(.L_x_764) ;  /* 0x0000040000017945 */ /* 0x000fe20003800000 */
[----:B------:R-:W-:-:S02]  /*da30*/  LEA.HI R0, R204, R204, RZ, 0x1 ;  /* 0x000000cccc007211 */ /* 0x000fc400078f08ff */
[----:B------:R-:W-:Y:S02]  /*da40*/  MOV R20, R5 ;  /* 0x0000000500147202 */ /* 0x000fe40000000f00 */
[----:B------:R-:W-:Y:S02]  /*da50*/  LOP3.LUT R3, R0, 0xfffffffe, RZ, 0xc0, !PT ;  /* 0xfffffffe00037812 */ /* 0x000fe400078ec0ff */
[----:B------:R-:W-:Y:S01]  /*da60*/  SHF.R.U64 R53, R4, 0x10, R5 ;  /* 0x0000001004357819 */ /* 0x000fe20000001205 */
[----:B------:R-:W-:Y:S01]  /*da70*/  IMAD.MOV.U32 R4, RZ, RZ, R7 ;  /* 0x000000ffff047224 */ /* 0x000fe200078e0007 */
[----:B------:R-:W-:Y:S01]  /*da80*/  SHF.R.U32.HI R54, RZ, 0x10, R5 ;  /* 0x00000010ff367819 */ /* 0x000fe20000011605 */
[----:B------:R-:W-:Y:S01]  /*da90*/  IMAD.IADD R3, R204, 0x1, -R3 ;  /* 0x00000001cc037824 */ /* 0x000fe200078e0a03 */
[----:B------:R-:W-:Y:S01]  /*daa0*/  SHF.R.U64 R38, R24, 0x10, R25 ;  /* 0x0000001018267819 */ /* 0x000fe20000001219 */
[----:B------:R-:W-:Y:S01]  /*dab0*/  IMAD.MOV.U32 R24, RZ, RZ, R29 ;  /* 0x000000ffff187224 */ /* 0x000fe200078e001d */
[----:B------:R-:W-:-:S02]  /*dac0*/  SHF.R.U32.HI R42, RZ, 0x10, R25 ;  /* 0x00000010ff2a7819 */ /* 0x000fc40000011619 */
[----:B------:R-:W-:Y:S02]  /*dad0*/  SHF.L.U32 R5, R3, 0x1f, RZ ;  /* 0x0000001f03057819 */ /* 0x000fe400000006ff */
[----:B------:R-:W-:Y:S02]  /*dae0*/  MOV R25, R28 ;  /* 0x0000001c00197202 */ /* 0x000fe40000000f00 */
[----:B------:R-:W0:Y:S01]  /*daf0*/  SYNCS.PHASECHK.TRANS64.TRYWAIT P0, [R2+URZ+0x34800], R5 ;  /* 0x03480005020075a7 */ /* 0x000e22000800017f */
[--C-:B------:R-:W-:Y:S02]  /*db00*/  SHF.R.U64 R44, R28, 0x10, R29.reuse ;  /* 0x000000101c2c7819 */ /* 0x100fe4000000121d */
[----:B------:R-:W-:Y:S02]  /*db10*/  SHF.R.U32.HI R45, RZ, 0x10, R29 ;  /* 0x00000010ff2d7819 */ /* 0x000fe4000001161d */
[----:B------:R-:W-:Y:S01]  /*db20*/  SHF.R.U32.HI R50, RZ, 0x10, R33 ;  /* 0x00000010ff327819 */ /* 0x000fe20000011621 */
[----:B------:R-:W-:Y:S01]  /*db30*/  IMAD.MOV.U32 R33, RZ, RZ, R35 ;  /* 0x000000ffff217224 */ /* 0x000fe200078e0023 */
[----:B------:R-:W-:Y:S01]  /*db40*/  SHF.R.U64 R55, R6, 0x10, R7 ;  /* 0x0000001006377819 */ /* 0x000fe20000001207 */
[----:B------:R-:W-:Y:S01]  /*db50*/  IMAD.MOV.U32 R6, RZ, RZ, R9 ;  /* 0x000000ffff067224 */ /* 0x000fe200078e0009 */
[----:B------:R-:W-:-:S02]  /*db60*/  SHF.R.U32.HI R56, RZ, 0x10, R7 ;  /* 0x00000010ff387819 */ /* 0x000fc40000011607 */
[----:B------:R-:W-:Y:S02]  /*db70*/  MOV R28, R31 ;  /* 0x0000001f001c7202 */ /* 0x000fe40000000f00 */
[----:B------:R-:W-:Y:S01]  /*db80*/  SHF.R.U32.HI R48, RZ, 0x10, R31 ;  /* 0x00000010ff307819 */ /* 0x000fe2000001161f */
[----:B------:R-:W-:Y:S01]  /*db90*/  IMAD.MOV.U32 R31, RZ, RZ, R10 ;  /* 0x000000ffff1f7224 */ /* 0x000fe200078e000a */
[----:B------:R-:W-:Y:S02]  /*dba0*/  MOV R29, R8 ;  /* 0x00000008001d7202 */ /* 0x000fe40000000f00 */
[--C-:B------:R-:W-:Y:S01]  /*dbb0*/  SHF.R.U64 R57, R8, 0x10, R9.reuse ;  /* 0x0000001008397819 */ /* 0x100fe20000001209 */
[----:B------:R-:W-:Y:S01]  /*dbc0*/  IMAD.MOV.U32 R8, RZ, RZ, R12 ;  /* 0x000000ffff087224 */ /* 0x000fe200078e000c */
[----:B------:R-:W-:Y:S01]  /*dbd0*/  SHF.R.U32.HI R58, RZ, 0x10, R9 ;  /* 0x00000010ff3a7819 */ /* 0x000fe20000011609 */
[----:B------:R-:W-:Y:S01]  /*dbe0*/  IMAD.MOV.U32 R9, RZ, RZ, R13 ;  /* 0x000000ffff097224 */ /* 0x000fe200078e000d */
[----:B------:R-:W-:-:S02]  /*dbf0*/  MOV R7, R11 ;  /* 0x0000000b00077202 */ /* 0x000fc40000000f00 */
[--C-:B------:R-:W-:Y:S02]  /*dc00*/  SHF.R.U64 R59, R10, 0x10, R11.reuse ;  /* 0x000000100a3b7819 */ /* 0x100fe4000000120b */
[----:B------:R-:W-:Y:S01]  /*dc10*/  SHF.R.U32.HI R60, RZ, 0x10, R11 ;  /* 0x00000010ff3c7819 */ /* 0x000fe2000001160b */
[----:B------:R-:W-:Y:S01]  /*dc20*/  IMAD.MOV.U32 R11, RZ, RZ, R15 ;  /* 0x000000ffff0b7224 */ /* 0x000fe200078e000f */
[----:B------:R-:W-:Y:S02]  /*dc30*/  PRMT R25, R25, 0x5410, R24 ;  /* 0x0000541019197816 */ /* 0x000fe40000000018 */
[----:B------:R-:W-:Y:S02]  /*dc40*/  SHF.R.U32.HI R52, RZ, 0x10, R35 ;  /* 0x00000010ff347819 */ /* 0x000fe40000011623 */
[--C-:B------:R-:W-:Y:S02]  /*dc50*/  SHF.R.U64 R61, R12, 0x10, R13.reuse ;  /* 0x000000100c3d7819 */ /* 0x100fe4000000120d */
[----:B------:R-:W-:-:S02]  /*dc60*/  SHF.R.U32.HI R62, RZ, 0x10, R13 ;  /* 0x00000010ff3e7819 */ /* 0x000fc4000001160d */
[----:B------:R-:W-:Y:S02]  /*dc70*/  MOV R10, R14 ;  /* 0x0000000e000a7202 */ /* 0x000fe40000000f00 */
[----:B------:R-:W-:Y:S02]  /*dc80*/  VIMNMX R24, R46, 0x80, PT ;  /* 0x000000802e187848 */ /* 0x000fe40003fe0100 */
[----:B------:R-:W-:Y:S02]  /*dc90*/  PRMT R35, R38, 0x5410, R42 ;  /* 0x0000541026237816 */ /* 0x000fe4000000002a */
[--C-:B------:R-:W-:Y:S02]  /*dca0*/  SHF.R.U64 R63, R14, 0x10, R15.reuse ;  /* 0x000000100e3f7819 */ /* 0x100fe4000000120f */
[----:B------:R-:W-:Y:S02]  /*dcb0*/  SHF.R.U32.HI R64, RZ, 0x10, R15 ;  /* 0x00000010ff407819 */ /* 0x000fe4000001160f */
        /* <DEDUP_REMOVED lines=17> */
[----:B------:R-:W-:Y:S02]  /*ddd0*/  ISETP.GE.AND P1, PT, R17, R24, PT ;  /* 0x000000181100720c */ /* 0x000fe40003f26270 */
[----:B------:R-:W-:-:S02]  /*dde0*/  PRMT R14, R8, 0x5410, R9 ;  /* 0x00005410080e7816 */ /* 0x000fc40000000009 */
[----:B------:R-:W-:Y:S02]  /*ddf0*/  PRMT R15, R61, 0x5410, R62 ;  /* 0x000054103d0f7816 */ /* 0x000fe4000000003e */
[----:B------:R-:W-:Y:S01]  /*de00*/  PRMT R20, R10, 0x5410, R11 ;  /* 0x000054100a147816 */ /* 0x000fe2000000000b */
[----:B0-----:R-:W-:Y:S06]  /*de10*/  @!P0 BRA `(.L_x_765) ;  /* 0x0000012c00788947 */ /* 0x001fec0003800000 */
.L_x_999:
[----:B------:R-:W-:Y:S05]  /*de20*/  BSYNC B1 ;  /* 0x0000000000017941 */ /* 0x000fea0003800000 */
.L_x_764:
[----:B------:R-:W-:Y:S01]  /*de30*/  BSSY B1, `(.L_x_766) ;  /* 0x0000119000017945 */ /* 0x000fe20003800000 */
[----:B------:R-:W-:-:S03]  /*de40*/  PRMT R21, R63, 0x5410, R64 ;  /* 0x000054103f157816 */ /* 0x000fc60000000040 */
[----:B------:R-:W-:Y:S05]  /*de50*/  @P1 BRA `(.L_x_767) ;  /* 0x0000001000581947 */ /* 0x000fea0003800000 */
[----:B------:R-:W1:Y:S01]  /*de60*/  LDC R33, c[0x0][0x3f4] ;  /* 0x0000fd00ff217b82 */ /* 0x000e620000000800 */
[C---:B------:R-:W-:Y:S01]  /*de70*/  VIADD R6, R18.reuse, 0x40 ;  /* 0x0000004012067836 */ /* 0x040fe20000000000 */
[C---:B------:R-:W-:Y:S01]  /*de80*/  IADD3 R4, R18.reuse, 0x20, RZ ;  /* 0x0000002012047810 */ /* 0x040fe20007ffe0ff */
[----:B------:R-:W-:Y:S01]  /*de90*/  BSSY B2, `(.L_x_768) ;  /* 0x0000060000027945 */ /* 0x000fe20003800000 */
[-C--:B-1----:R-:W-:Y:S02]  /*dea0*/  ISETP.GE.AND P0, PT, R18, R33.reuse, PT ;  /* 0x000000211200720c */ /* 0x082fe40003f06270 */
[-C--:B------:R-:W-:Y:S02]  /*deb0*/  ISETP.GE.AND P1, PT, R4, R33.reuse, PT ;  /* 0x000000210400720c */ /* 0x080fe40003f26270 */
[----:B------:R-:W-:-:S09]  /*dec0*/  ISETP.GE.AND P2, PT, R6, R33, PT ;  /* 0x000000210600720c */ /* 0x000fd20003f46270 */
[----:B------:R-:W-:Y:S05]  /*ded0*/  @P0 BRA `(.L_x_769) ;  /* 0x00000004006c0947 */ /* 0x000fea0003800000 */
[----:B------:R-:W-:Y:S01]  /*dee0*/  LEA.HI R6, R33, R209, RZ, 0x1d ;  /* 0x000000d121067211 */ /* 0x000fe200078fe8ff */
[----:B------:R-:W-:Y:S01]  /*def0*/  HADD2.F32 R52, -RZ, R34.H0_H0 ;  /* 0x20000022ff347230 */ /* 0x000fe20000004100 */
[----:B------:R-:W-:Y:S01]  /*df00*/  LOP3.LUT R4, R191, 0x38, R18, 0xf8, !PT ;  /* 0x00000038bf047812 */ /* 0x000fe200078ef812 */
[--C-:B------:R-:W-:Y:S01]  /*df10*/  HADD2.F32 R54, -RZ, R39.reuse.H0_H0 ;  /* 0x20000027ff367230 */ /* 0x100fe20000004100 */
[----:B0-----:R-:W-:Y:S01]  /*df20*/  SHF.R.S32.HI R5, RZ, 0x1f, R6 ;  /* 0x0000001fff057819 */ /* 0x001fe20000011406 */
[----:B------:R-:W-:Y:S02]  /*df30*/  HADD2.F32 R51, -RZ, R40.H0_H0 ;  /* 0x20000028ff337230 */ /* 0x000fe40000004100 */
[----:B------:R-:W-:Y:S01]  /*df40*/  HADD2.F32 R53, -RZ, R39.H1_H1 ;  /* 0x30000027ff357230 */ /* 0x000fe20000004100 */
[----:B------:R-:W-:Y:S01]  /*df50*/  LEA.HI R7, R5, R6, RZ, 0x3 ;  /* 0x0000000605077211 */ /* 0x000fe200078f18ff */
[----:B------:R-:W-:Y:S01]  /*df60*/  IMAD.SHL.U32 R6, R6, 0x8, RZ ;  /* 0x0000000806067824 */ /* 0x000fe200078e00ff */
[----:B------:R-:W-:-:S02]  /*df70*/  LOP3.LUT R5, R4, R193, RZ, 0x3c, !PT ;  /* 0x000000c104057212 */ /* 0x000fc400078e3cff */
[----:B------:R-:W-:Y:S02]  /*df80*/  SHF.L.U32 R7, R7, 0xa, RZ ;  /* 0x0000000a07077819 */ /* 0x000fe400000006ff */
[----:B------:R-:W-:Y:S01]  /*df90*/  LOP3.LUT R6, R191, 0x38, R6, 0xf8, !PT ;  /* 0x00000038bf067812 */ /* 0x000fe200078ef806 */
[----:B------:R-:W-:Y:S01]  /*dfa0*/  IMAD R5, R192, 0x200, R5 ;  /* 0x00000200c0057824 */ /* 0x000fe200078e0205 */
[----:B------:R-:W-:Y:S02]  /*dfb0*/  LOP3.LUT R7, R7, 0x7fffe000, RZ, 0xc0, !PT ;  /* 0x7fffe00007077812 */ /* 0x000fe400078ec0ff */
[----:B------:R-:W-:Y:S01]  /*dfc0*/  LOP3.LUT R9, R6, R193, RZ, 0x3c, !PT ;  /* 0x000000c106097212 */ /* 0x000fe200078e3cff */
[----:B------:R-:W-:Y:S01]  /*dfd0*/  IMAD R59, R5, 0x2, R2 ;  /* 0x00000002053b7824 */ /* 0x000fe200078e0202 */
[----:B------:R-:W-:-:S04]  /*dfe0*/  LEA R8, R192, R7, 0x9 ;  /* 0x00000007c0087211 */ /* 0x000fc800078e48ff */
[----:B------:R-:W0:Y:S01]  /*dff0*/  LDS.128 R4, [R59+0x10400] ;  /* 0x010400003b047984 */ /* 0x000e220000000c00 */
[----:B------:R-:W-:-:S04]  /*e000*/  IMAD.IADD R9, R8, 0x1, R9 ;  /* 0x0000000108097824 */ /* 0x000fc800078e0209 */
[----:B------:R-:W-:-:S05]  /*e010*/  IMAD R61, R9, 0x2, R2 ;  /* 0x00000002093d7824 */ /* 0x000fca00078e0202 */
[----:B------:R-:W1:Y:S01]  /*e020*/  LDS.128 R8, [R61+0x10400] ;  /* 0x010400003d087984 */ /* 0x000e620000000c00 */
[--C-:B0-----:R-:W-:Y:S02]  /*e030*/  HADD2.F32 R43, -RZ, R4.reuse.H0_H0 ;  /* 0x20000004ff2b7230 */ /* 0x101fe40000004100 */
[----:B------:R-:W-:Y:S02]  /*e040*/  HADD2.F32 R4, -RZ, R4.H1_H1 ;  /* 0x30000004ff047230 */ /* 0x000fe40000004100 */
[--C-:B------:R-:W-:Y:S02]  /*e050*/  HADD2.F32 R44, -RZ, R5.reuse.H0_H0 ;  /* 0x20000005ff2c7230 */ /* 0x100fe40000004100 */
[----:B------:R-:W-:Y:S02]  /*e060*/  HADD2.F32 R5, -RZ, R5.H1_H1 ;  /* 0x30000005ff057230 */ /* 0x000fe40000004100 */
[----:B------:R-:W-:Y:S02]  /*e070*/  HADD2.F32 R45, -RZ, R6.H0_H0 ;  /* 0x20000006ff2d7230 */ /* 0x000fe40000004100 */
[----:B-1----:R-:W-:-:S02]  /*e080*/  HADD2.F32 R47, -RZ, R8.H0_H0 ;  /* 0x20000008ff2f7230 */ /* 0x002fc40000004100 */
[----:B------:R-:W-:Y:S02]  /*e090*/  HADD2.F32 R8, -RZ, R8.H1_H1 ;  /* 0x30000008ff087230 */ /* 0x000fe40000004100 */
[----:B------:R-:W-:Y:S02]  /*e0a0*/  HADD2.F32 R48, -RZ, R9.H0_H0 ;  /* 0x20000009ff307230 */ /* 0x000fe40000004100 */
[C---:B------:R-:W-:Y:S01]  /*e0b0*/  FMUL.FTZ R56, R47.reuse, R54 ;  /* 0x000000362f387220 */ /* 0x040fe20000410000 */
[-C--:B------:R-:W-:Y:S01]  /*e0c0*/  FMUL.FTZ R58, R47, R52.reuse ;  /* 0x000000342f3a7220 */ /* 0x080fe20000410000 */
[----:B------:R-:W-:Y:S02]  /*e0d0*/  HADD2.F32 R47, -RZ, R35.H0_H0 ;  /* 0x20000023ff2f7230 */ /* 0x000fe40000004100 */
[----:B------:R-:W-:Y:S01]  /*e0e0*/  FMUL.FTZ R55, R8, R51 ;  /* 0x0000003308377220 */ /* 0x000fe20000410000 */
[C---:B------:R-:W-:Y:S01]  /*e0f0*/  FFMA.FTZ R56, R43.reuse, R52, -R56 ;  /* 0x000000342b387223 */ /* 0x040fe20000010838 */
[----:B------:R-:W-:Y:S01]  /*e100*/  FFMA.FTZ R58, R43, R54, R58 ;  /* 0x000000362b3a7223 */ /* 0x000fe2000001003a */
[----:B------:R-:W-:-:S02]  /*e110*/  HADD2.F32 R43, -RZ, R34.H1_H1 ;  /* 0x30000022ff2b7230 */ /* 0x000fc40000004100 */
[-C--:B------:R-:W-:Y:S01]  /*e120*/  FMUL.FTZ R57, R8, R47.reuse ;  /* 0x0000002f08397220 */ /* 0x080fe20000410000 */
[----:B------:R-:W-:Y:S01]  /*e130*/  FFMA.FTZ R55, R4, R47, -R55 ;  /* 0x0000002f04377223 */ /* 0x000fe20000010837 */
[C---:B------:R-:W-:Y:S01]  /*e140*/  FMUL.FTZ R47, R48.reuse, R53 ;  /* 0x00000035302f7220 */ /* 0x040fe20000410000 */
[----:B------:R-:W-:Y:S02]  /*e150*/  HADD2.F32 R9, -RZ, R9.H1_H1 ;  /* 0x30000009ff097230 */ /* 0x000fe40000004100 */
[----:B------:R-:W-:Y:S01]  /*e160*/  FMUL.FTZ R48, R48, R43 ;  /* 0x0000002b30307220 */ /* 0x000fe20000410000 */
[----:B------:R-:W-:Y:S02]  /*e170*/  HADD2.F32 R52, -RZ, R40.H1_H1 ;  /* 0x30000028ff347230 */ /* 0x000fe40000004100 */
[----:B------:R-:W-:Y:S01]  /*e180*/  FFMA.FTZ R57, R4, R51, R57 ;  /* 0x0000003304397223 */ /* 0x000fe20000010039 */
[----:B------:R-:W-:Y:S02]  /*e190*/  HADD2.F32 R4, -RZ, R35.H1_H1 ;  /* 0x30000023ff047230 */ /* 0x000fe40000004100 */
[C---:B------:R-:W-:Y:S01]  /*e1a0*/  FFMA.FTZ R47, R44.reuse, R43, -R47 ;  /* 0x0000002b2c2f7223 */ /* 0x040fe2000001082f */
[----:B------:R-:W-:Y:S01]  /*e1b0*/  FFMA.FTZ R48, R44, R53, R48 ;  /* 0x000000352c307223 */ /* 0x000fe20000010030 */
[----:B------:R-:W-:-:S02]  /*e1c0*/  HADD2.F32 R49, -RZ, R10.H0_H0 ;  /* 0x2000000aff317230 */ /* 0x000fc40000004100 */
[C---:B------:R-:W-:Y:S01]  /*e1d0*/  FMUL.FTZ R54, R9.reuse, R52 ;  /* 0x0000003409367220 */ /* 0x040fe20000410000 */
[----:B------:R-:W-:Y:S02]  /*e1e0*/  HADD2.F32 R8, -RZ, R37.H0_H0 ;  /* 0x20000025ff087230 */ /* 0x000fe40000004100 */
[-C--:B------:R-:W-:Y:S01]  /*e1f0*/  FMUL.FTZ R60, R9, R4.reuse ;  /* 0x00000004093c7220 */ /* 0x080fe20000410000 */
[----:B------:R-:W-:Y:S02]  /*e200*/  HADD2.F32 R44, -RZ, R41.H0_H0 ;  /* 0x20000029ff2c7230 */ /* 0x000fe40000004100 */
[----:B------:R-:W-:Y:S01]  /*e210*/  FFMA.FTZ R54, R5, R4, -R54 ;  /* 0x0000000405367223 */ /* 0x000fe20000010836 */
[----:B------:R-:W-:Y:S02]  /*e220*/  HADD2.F32 R10, -RZ, R10.H1_H1 ;  /* 0x3000000aff0a7230 */ /* 0x000fe40000004100 */
[----:B------:R-:W-:Y:S01]  /*e230*/  FMUL.FTZ R53, R49, R8 ;  /* 0x0000000831357220 */ /* 0x000fe20000410000 */
[----:B------:R-:W-:-:S02]  /*e240*/  HADD2.F32 R43, -RZ, R42.H0_H0 ;  /* 0x2000002aff2b7230 */ /* 0x000fc40000004100 */
[----:B------:R-:W-:Y:S01]  /*e250*/  FMUL.FTZ R4, R49, R44 ;  /* 0x0000002c31047220 */ /* 0x000fe20000410000 */
[----:B------:R-:W-:Y:S02]  /*e260*/  HADD2.F32 R9, -RZ, R38.H0_H0 ;  /* 0x20000026ff097230 */ /* 0x000fe40000004100 */
[----:B------:R-:W-:Y:S01]  /*e270*/  FFMA.FTZ R49, R5, R52, R60 ;  /* 0x0000003405317223 */ /* 0x000fe2000001003c */
[----:B------:R-:W-:Y:S02]  /*e280*/  HADD2.F32 R6, -RZ, R6.H1_H1 ;  /* 0x30000006ff067230 */ /* 0x000fe40000004100 */
[C---:B------:R-:W-:Y:S01]  /*e290*/  FMUL.FTZ R5, R10.reuse, R43 ;  /* 0x0000002b0a057220 */ /* 0x040fe20000410000 */
[C---:B------:R-:W-:Y:S01]  /*e2a0*/  FFMA.FTZ R51, R45.reuse, R8, -R4 ;  /* 0x000000082d337223 */ /* 0x040fe20000010804 */
[----:B------:R-:W-:Y:S01]  /*e2b0*/  FFMA.FTZ R53, R45, R44, R53 ;  /* 0x0000002c2d357223 */ /* 0x000fe20000010035 */
[-C--:B------:R-:W-:Y:S01]  /*e2c0*/  FMUL.FTZ R45, R10, R9.reuse ;  /* 0x000000090a2d7220 */ /* 0x080fe20000410000 */
[----:B------:R-:W-:Y:S01]  /*e2d0*/  FFMA.FTZ R10, R6, R9, -R5 ;  /* 0x00000009060a7223 */ /* 0x000fe20000010805 */
[----:B------:R-:W-:-:S02]  /*e2e0*/  HADD2.F32 R50, -RZ, R11.H0_H0 ;  /* 0x2000000bff327230 */ /* 0x000fc40000004100 */
[----:B------:R-:W-:Y:S02]  /*e2f0*/  HADD2.F32 R9, -RZ, R41.H1_H1 ;  /* 0x30000029ff097230 */ /* 0x000fe40000004100 */
[----:B------:R-:W-:Y:S01]  /*e300*/  FFMA.FTZ R44, R6, R43, R45 ;  /* 0x0000002b062c7223 */ /* 0x000fe2000001002d */
[----:B------:R-:W-:Y:S02]  /*e310*/  HADD2.F32 R5, -RZ, R37.H1_H1 ;  /* 0x30000025ff057230 */ /* 0x000fe40000004100 */
[----:B------:R-:W-:Y:S02]  /*e320*/  HADD2.F32 R11, -RZ, R11.H1_H1 ;  /* 0x3000000bff0b7230 */ /* 0x000fe40000004100 */
[C---:B------:R-:W-:Y:S01]  /*e330*/  FMUL.FTZ R43, R50.reuse, R9 ;  /* 0x00000009322b7220 */ /* 0x040fe20000410000 */
[----:B------:R-:W-:Y:S02]  /*e340*/  HADD2.F32 R8, -RZ, R42.H1_H1 ;  /* 0x3000002aff087230 */ /* 0x000fe40000004100 */
[----:B------:R-:W-:Y:S01]  /*e350*/  FMUL.FTZ R50, R50, R5 ;  /* 0x0000000532327220 */ /* 0x000fe20000410000 */
[----:B------:R-:W-:-:S02]  /*e360*/  HADD2.F32 R4, -RZ, R38.H1_H1 ;  /* 0x30000026ff047230 */ /* 0x000fc40000004100 */
[--C-:B------:R-:W-:Y:S02]  /*e370*/  HADD2.F32 R46, -RZ, R7.reuse.H0_H0 ;  /* 0x20000007ff2e7230 */ /* 0x100fe40000004100 */
[C---:B------:R-:W-:Y:S01]  /*e380*/  FMUL.FTZ R6, R11.reuse, R8 ;  /* 0x000000080b067220 */ /* 0x040fe20000410000 */
[----:B------:R-:W-:Y:S02]  /*e390*/  HADD2.F32 R7, -RZ, R7.H1_H1 ;  /* 0x30000007ff077230 */ /* 0x000fe40000004100 */
[-C--:B------:R-:W-:Y:S01]  /*e3a0*/  FMUL.FTZ R45, R11, R4.reuse ;  /* 0x000000040b2d7220 */ /* 0x080fe20000410000 */
[C---:B------:R-:W-:Y:S01]  /*e3b0*/  FFMA.FTZ R43, R46.reuse, R5, -R43 ;  /* 0x000000052e2b7223 */ /* 0x040fe2000001082b */
[----:B------:R-:W-:Y:S01]  /*e3c0*/  FFMA.FTZ R11, R46, R9, R50 ;  /* 0x000000092e0b7223 */ /* 0x000fe20000010032 */
[C---:B------:R-:W-:Y:S01]  /*e3d0*/  FFMA.FTZ R46, R7.reuse, R4, -R6 ;  /* 0x00000004072e7223 */ /* 0x040fe20000010806 */
[----:B------:R-:W-:Y:S01]  /*e3e0*/  FFMA.FTZ R50, R7, R8, R45 ;  /* 0x0000000807327223 */ /* 0x000fe2000001002d */
[----:B------:R-:W-:-:S02]  /*e3f0*/  F2FP.F16.F32.PACK_AB R4, R55, R56 ;  /* 0x000000383704723e */ /* 0x000fc400000000ff */
[----:B------:R-:W-:Y:S02]  /*e400*/  F2FP.F16.F32.PACK_AB R5, R54, R47 ;  /* 0x0000002f3605723e */ /* 0x000fe400000000ff */
[----:B------:R-:W-:Y:S02]  /*e410*/  F2FP.F16.F32.PACK_AB R6, R10, R51 ;  /* 0x000000330a06723e */ /* 0x000fe400000000ff */
[----:B------:R-:W-:Y:S02]  /*e420*/  F2FP.F16.F32.PACK_AB R7, R46, R43 ;  /* 0x0000002b2e07723e */ /* 0x000fe400000000ff */
[----:B------:R-:W-:Y:S02]  /*e430*/  F2FP.F16.F32.PACK_AB R8, R57, R58 ;  /* 0x0000003a3908723e */ /* 0x000fe400000000ff */
[----:B------:R-:W-:Y:S01]  /*e440*/  F2FP.F16.F32.PACK_AB R9, R49, R48 ;  /* 0x000000303109723e */ /* 0x000fe200000000ff */
[----:B------:R1:W-:Y:S01]  /*e450*/  STS.128 [R59+0x10400], R4 ;  /* 0x010400043b007388 */ /* 0x0003e20000000c00 */
[----:B------:R-:W-:-:S02]  /*e460*/  F2FP.F16.F32.PACK_AB R10, R44, R53 ;  /* 0x000000352c0a723e */ /* 0x000fc400000000ff */
[----:B------:R-:W-:-:S05]  /*e470*/  F2FP.F16.F32.PACK_AB R11, R50, R11 ;  /* 0x0000000b320b723e */ /* 0x000fca00000000ff */
[----:B------:R1:W-:Y:S02]  /*e480*/  STS.128 [R61+0x10400], R8 ;  /* 0x010400083d007388 */ /* 0x0003e40000000c00 */
.L_x_769:
[----:B------:R-:W-:Y:S05]  /*e490*/  BSYNC B2 ;  /* 0x0000000000027941 */ /* 0x000fea0003800000 */
.L_x_768:
[----:B------:R-:W-:Y:S04]  /*e4a0*/  BSSY B2, `(.L_x_770) ;  /* 0x0000059000027945 */ /* 0x000fe80003800000 */
[----:B------:R-:W-:Y:S05]  /*e4b0*/  @P1 BRA `(.L_x_771) ;  /* 0x00000004005c1947 */ /* 0x000fea0003800000 */
[----:B-1----:R-:W-:Y:S01]  /*e4c0*/  LEA.HI R4, R33, R211, RZ, 0x1d ;  /* 0x000000d321047211 */ /* 0x002fe200078fe8ff */
[----:B------:R-:W-:Y:S02]  /*e4d0*/  HADD2.F32 R55, -RZ, R29.H0_H0 ;  /* 0x2000001dff377230 */ /* 0x000fe40000004100 */
[----:B------:R-:W-:Y:S01]  /*e4e0*/  HADD2.F32 R53, -RZ, R25.H0_H0 ;  /* 0x20000019ff357230 */ /* 0x000fe20000004100 */
[----:B0-----:R-:W-:Y:S01]  /*e4f0*/  SHF.R.S32.HI R5, RZ, 0x1f, R4 ;  /* 0x0000001fff057819 */ /* 0x001fe20000011404 */
[----:B------:R-:W-:-:S03]  /*e500*/  HADD2.F32 R57, -RZ, R30.H0_H0 ;  /* 0x2000001eff397230 */ /* 0x000fc60000004100 */
[----:B------:R-:W-:Y:S02]  /*e510*/  LEA.HI R5, R5, R4, RZ, 0x3 ;  /* 0x0000000405057211 */ /* 0x000fe400078f18ff */
[----:B------:R-:W-:-:S03]  /*e520*/  SHF.L.U32 R4, R4, 0x3, RZ ;  /* 0x0000000304047819 */ /* 0x000fc600000006ff */
[----:B------:R-:W-:Y:S01]  /*e530*/  IMAD.SHL.U32 R5, R5, 0x400, RZ ;  /* 0x0000040005057824 */ /* 0x000fe200078e00ff */
[----:B------:R-:W-:-:S04]  /*e540*/  LOP3.LUT R4, R191, 0x38, R4, 0xf8, !PT ;  /* 0x00000038bf047812 */ /* 0x000fc800078ef804 */
[----:B------:R-:W-:Y:S02]  /*e550*/  LOP3.LUT R5, R5, 0x7fffe000, RZ, 0xc0, !PT ;  /* 0x7fffe00005057812 */ /* 0x000fe400078ec0ff */
[----:B------:R-:W-:-:S03]  /*e560*/  LOP3.LUT R9, R4, R193, RZ, 0x3c, !PT ;  /* 0x000000c104097212 */ /* 0x000fc600078e3cff */
[----:B------:R-:W-:Y:S02]  /*e570*/  IMAD R8, R192, 0x200, R5 ;  /* 0x00000200c0087824 */ /* 0x000fe400078e0205 */
[----:B------:R-:W0:Y:S03]  /*e580*/  LDS.128 R4, [R229] ;  /* 0x00000000e5047984 */ /* 0x000e260000000c00 */
[----:B------:R-:W-:-:S05]  /*e590*/  IADD3 R9, R8, R9, RZ ;  /* 0x0000000908097210 */ /* 0x000fca0007ffe0ff */
[----:B------:R-:W-:-:S05]  /*e5a0*/  IMAD R43, R9, 0x2, R2 ;  /* 0x00000002092b7824 */ /* 0x000fca00078e0202 */
[----:B------:R-:W1:Y:S01]  /*e5b0*/  LDS.128 R8, [R43+0x10400] ;  /* 0x010400002b087984 */ /* 0x000e620000000c00 */
[--C-:B0-----:R-:W-:Y:S02]  /*e5c0*/  HADD2.F32 R44, -RZ, R4.reuse.H0_H0 ;  /* 0x20000004ff2c7230 */ /* 0x101fe40000004100 */
[----:B------:R-:W-:Y:S02]  /*e5d0*/  HADD2.F32 R4, -RZ, R4.H1_H1 ;  /* 0x30000004ff047230 */ /* 0x000fe40000004100 */
[--C-:B------:R-:W-:Y:S02]  /*e5e0*/  HADD2.F32 R45, -RZ, R5.reuse.H0_H0 ;  /* 0x20000005ff2d7230 */ /* 0x100fe40000004100 */
[----:B------:R-:W-:Y:S02]  /*e5f0*/  HADD2.F32 R5, -RZ, R5.H1_H1 ;  /* 0x30000005ff057230 */ /* 0x000fe40000004100 */
[--C-:B------:R-:W-:Y:S02]  /*e600*/  HADD2.F32 R46, -RZ, R6.reuse.H0_H0 ;  /* 0x20000006ff2e7230 */ /* 0x100fe40000004100 */
[----:B------:R-:W-:-:S02]  /*e610*/  HADD2.F32 R6, -RZ, R6.H1_H1 ;  /* 0x30000006ff067230 */ /* 0x000fc40000004100 */
[----:B------:R-:W-:Y:S02]  /*e620*/  HADD2.F32 R47, -RZ, R7.H0_H0 ;  /* 0x20000007ff2f7230 */ /* 0x000fe40000004100 */
[--C-:B-1----:R-:W-:Y:S02]  /*e630*/  HADD2.F32 R48, -RZ, R8.reuse.H0_H0 ;  /* 0x20000008ff307230 */ /* 0x102fe40000004100 */
[----:B------:R-:W-:Y:S02]  /*e640*/  HADD2.F32 R8, -RZ, R8.H1_H1 ;  /* 0x30000008ff087230 */ /* 0x000fe40000004100 */
[----:B------:R-:W-:Y:S02]  /*e650*/  HADD2.F32 R49, -RZ, R9.H0_H0 ;  /* 0x20000009ff317230 */ /* 0x000fe40000004100 */
[C---:B------:R-:W-:Y:S01]  /*e660*/  FMUL.FTZ R59, R48.reuse, R55 ;  /* 0x00000037303b7220 */ /* 0x040fe20000410000 */
[----:B------:R-:W-:Y:S01]  /*e670*/  FMUL.FTZ R61, R48, R53 ;  /* 0x00000035303d7220 */ /* 0x000fe20000410000 */
[----:B------:R-:W-:-:S02]  /*e680*/  HADD2.F32 R48, -RZ, R29.H1_H1 ;  /* 0x3000001dff307230 */ /* 0x000fc40000004100 */
[----:B------:R-:W-:Y:S01]  /*e690*/  FMUL.FTZ R63, R8, R57 ;  /* 0x00000039083f7220 */ /* 0x000fe20000410000 */
[C---:B------:R-:W-:Y:S01]  /*e6a0*/  FFMA.FTZ R59, R44.reuse, R53, -R59 ;  /* 0x000000352c3b7223 */ /* 0x040fe2000001083b */
[----:B------:R-:W-:Y:S02]  /*e6b0*/  HADD2.F32 R53, -RZ, R26.H0_H0 ;  /* 0x2000001aff357230 */ /* 0x000fe40000004100 */
[----:B------:R-:W-:Y:S01]  /*e6c0*/  FFMA.FTZ R61, R44, R55, R61 ;  /* 0x000000372c3d7223 */ /* 0x000fe2000001003d */
[----:B------:R-:W-:Y:S02]  /*e6d0*/  HADD2.F32 R44, -RZ, R25.H1_H1 ;  /* 0x30000019ff2c7230 */ /* 0x000fe40000004100 */
[C---:B------:R-:W-:Y:S01]  /*e6e0*/  FMUL.FTZ R56, R49.reuse, R48 ;  /* 0x0000003031387220 */ /* 0x040fe20000410000 */
[----:B------:R-:W-:Y:S02]  /*e6f0*/  HADD2.F32 R9, -RZ, R9.H1_H1 ;  /* 0x30000009ff097230 */ /* 0x000fe40000004100 */
[-C--:B------:R-:W-:Y:S01]  /*e700*/  FMUL.FTZ R55, R8, R53.reuse ;  /* 0x0000003508377220 */ /* 0x080fe20000410000 */
[----:B------:R-:W-:Y:S01]  /*e710*/  FFMA.FTZ R52, R4, R53, -R63 ;  /* 0x0000003504347223 */ /* 0x000fe2000001083f */
[----:B------:R-:W-:Y:S01]  /*e720*/  FMUL.FTZ R49, R49, R44 ;  /* 0x0000002c31317220 */ /* 0x000fe20000410000 */
[----:B------:R-:W-:-:S02]  /*e730*/  HADD2.F32 R8, -RZ, R30.H1_H1 ;  /* 0x3000001eff087230 */ /* 0x000fc40000004100 */
[----:B------:R-:W-:Y:S01]  /*e740*/  FFMA.FTZ R54, R4, R57, R55 ;  /* 0x0000003904367223 */ /* 0x000fe20000010037 */
[----:B------:R-:W-:Y:S02]  /*e750*/  HADD2.F32 R4, -RZ, R26.H1_H1 ;  /* 0x3000001aff047230 */ /* 0x000fe40000004100 */
[C---:B------:R-:W-:Y:S01]  /*e760*/  FFMA.FTZ R48, R45.reuse, R48, R49 ;  /* 0x000000302d307223 */ /* 0x040fe20000010031 */
[----:B------:R-:W-:Y:S02]  /*e770*/  HADD2.F32 R50, -RZ, R10.H0_H0 ;  /* 0x2000000aff327230 */ /* 0x000fe40000004100 */
[----:B------:R-:W-:Y:S01]  /*e780*/  FFMA.FTZ R56, R45, R44, -R56 ;  /* 0x0000002c2d387223 */ /* 0x000fe20000010838 */
[----:B------:R-:W-:Y:S02]  /*e790*/  HADD2.F32 R49, -RZ, R31.H0_H0 ;  /* 0x2000001fff317230 */ /* 0x000fe40000004100 */
[----:B------:R-:W-:Y:S01]  /*e7a0*/  FMUL.FTZ R44, R9, R8 ;  /* 0x00000008092c7220 */ /* 0x000fe20000410000 */
[----:B------:R-:W-:-:S02]  /*e7b0*/  HADD2.F32 R45, -RZ, R27.H0_H0 ;  /* 0x2000001bff2d7230 */ /* 0x000fc40000004100 */
[-C--:B------:R-:W-:Y:S01]  /*e7c0*/  FMUL.FTZ R58, R9, R4.reuse ;  /* 0x00000004093a7220 */ /* 0x080fe20000410000 */
[----:B------:R-:W-:Y:S02]  /*e7d0*/  HADD2.F32 R10, -RZ, R10.H1_H1 ;  /* 0x3000000aff0a7230 */ /* 0x000fe40000004100 */
[C---:B------:R-:W-:Y:S01]  /*e7e0*/  FMUL.FTZ R63, R50.reuse, R49 ;  /* 0x00000031323f7220 */ /* 0x040fe20000410000 */
[----:B------:R-:W-:Y:S02]  /*e7f0*/  HADD2.F32 R53, -RZ, R32.H0_H0 ;  /* 0x20000020ff357230 */ /* 0x000fe40000004100 */
[C---:B------:R-:W-:Y:S01]  /*e800*/  FFMA.FTZ R55, R5.reuse, R4, -R44 ;  /* 0x0000000405377223 */ /* 0x040fe2000001082c */
[----:B------:R-:W-:Y:S02]  /*e810*/  HADD2.F32 R9, -RZ, R28.H0_H0 ;  /* 0x2000001cff097230 */ /* 0x000fe40000004100 */
[-C--:B------:R-:W-:Y:S01]  /*e820*/  FMUL.FTZ R50, R50, R45.reuse ;  /* 0x0000002d32327220 */ /* 0x080fe20000410000 */
[----:B------:R-:W-:Y:S01]  /*e830*/  FFMA.FTZ R57, R5, R8, R58 ;  /* 0x0000000805397223 */ /* 0x000fe2000001003a */
[----:B------:R-:W-:Y:S01]  /*e840*/  FFMA.FTZ R63, R46, R45, -R63 ;  /* 0x0000002d2e3f7223 */ /* 0x000fe2000001083f */
[----:B------:R-:W-:-:S02]  /*e850*/  HADD2.F32 R51, -RZ, R11.H0_H0 ;  /* 0x2000000bff337230 */ /* 0x000fc40000004100 */
[C---:B------:R-:W-:Y:S01]  /*e860*/  FMUL.FTZ R5, R10.reuse, R53 ;  /* 0x000000350a057220 */ /* 0x040fe20000410000 */
[----:B------:R-:W-:Y:S01]  /*e870*/  FMUL.FTZ R45, R10, R9 ;  /* 0x000000090a2d7220 */ /* 0x000fe20000410000 */
[----:B------:R-:W-:Y:S02]  /*e880*/  HADD2.F32 R11, -RZ, R11.H1_H1 ;  /* 0x3000000bff0b7230 */ /* 0x000fe40000004100 */
[----:B------:R-:W-:Y:S01]  /*e890*/  FFMA.FTZ R50, R46, R49, R50 ;  /* 0x000000312e327223 */ /* 0x000fe20000010032 */
[----:B------:R-:W-:Y:S02]  /*e8a0*/  HADD2.F32 R10, -RZ, R31.H1_H1 ;  /* 0x3000001fff0a7230 */ /* 0x000fe40000004100 */
[C---:B------:R-:W-:Y:S01]  /*e8b0*/  FFMA.FTZ R46, R6.reuse, R9, -R5 ;  /* 0x00000009062e7223 */ /* 0x040fe20000010805 */
[----:B------:R-:W-:Y:S02]  /*e8c0*/  HADD2.F32 R44, -RZ, R32.H1_H1 ;  /* 0x30000020ff2c7230 */ /* 0x000fe40000004100 */
[----:B------:R-:W-:Y:S01]  /*e8d0*/  FFMA.FTZ R45, R6, R53, R45 ;  /* 0x00000035062d7223 */ /* 0x000fe2000001002d */
[----:B------:R-:W-:-:S02]  /*e8e0*/  HADD2.F32 R4, -RZ, R27.H1_H1 ;  /* 0x3000001bff047230 */ /* 0x000fc40000004100 */
[----:B------:R-:W-:Y:S01]  /*e8f0*/  FMUL.FTZ R6, R51, R10 ;  /* 0x0000000a33067220 */ /* 0x000fe20000410000 */
[----:B------:R-:W-:Y:S02]  /*e900*/  HADD2.F32 R8, -RZ, R28.H1_H1 ;  /* 0x3000001cff087230 */ /* 0x000fe40000004100 */
[----:B------:R-:W-:Y:S01]  /*e910*/  FMUL.FTZ R58, R11, R44 ;  /* 0x0000002c0b3a7220 */ /* 0x000fe20000410000 */
[----:B------:R-:W-:Y:S02]  /*e920*/  HADD2.F32 R7, -RZ, R7.H1_H1 ;  /* 0x30000007ff077230 */ /* 0x000fe40000004100 */
[----:B------:R-:W-:Y:S01]  /*e930*/  FMUL.FTZ R51, R51, R4 ;  /* 0x0000000433337220 */ /* 0x000fe20000410000 */
[----:B------:R-:W-:Y:S01]  /*e940*/  F2FP.F16.F32.PACK_AB R9, R57, R48 ;  /* 0x000000303909723e */ /* 0x000fe200000000ff */
[----:B------:R-:W-:Y:S01]  /*e950*/  FMUL.FTZ R5, R11, R8 ;  /* 0x000000080b057220 */ /* 0x000fe20000410000 */
[----:B------:R-:W-:Y:S01]  /*e960*/  FFMA.FTZ R11, R47, R4, -R6 ;  /* 0x000000042f0b7223 */ /* 0x000fe20000010806 */
[----:B------:R-:W-:Y:S01]  /*e970*/  FFMA.FTZ R58, R7, R8, -R58 ;  /* 0x00000008073a7223 */ /* 0x000fe2000001083a */
[----:B------:R-:W-:Y:S01]  /*e980*/  FFMA.FTZ R51, R47, R10, R51 ;  /* 0x0000000a2f337223 */ /* 0x000fe20000010033 */
[----:B------:R-:W-:Y:S01]  /*e990*/  FFMA.FTZ R44, R7, R44, R5 ;  /* 0x0000002c072c7223 */ /* 0x000fe20000010005 */
[----:B------:R-:W-:-:S02]  /*e9a0*/  F2FP.F16.F32.PACK_AB R4, R52, R59 ;  /* 0x0000003b3404723e */ /* 0x000fc400000000ff */
[----:B------:R-:W-:Y:S02]  /*e9b0*/  F2FP.F16.F32.PACK_AB R5, R55, R56 ;  /* 0x000000383705723e */ /* 0x000fe400000000ff */
[----:B------:R-:W-:Y:S02]  /*e9c0*/  F2FP.F16.F32.PACK_AB R6, R46, R63 ;  /* 0x0000003f2e06723e */ /* 0x000fe400000000ff */
[----:B------:R-:W-:Y:S02]  /*e9d0*/  F2FP.F16.F32.PACK_AB R7, R58, R11 ;  /* 0x0000000b3a07723e */ /* 0x000fe400000000ff */
[----:B------:R-:W-:Y:S02]  /*e9e0*/  F2FP.F16.F32.PACK_AB R8, R54, R61 ;  /* 0x0000003d3608723e */ /* 0x000fe400000000ff */
[----:B------:R-:W-:Y:S01]  /*e9f0*/  F2FP.F16.F32.PACK_AB R10, R45, R50 ;  /* 0x000000322d0a723e */ /* 0x000fe200000000ff */
[----:B------:R2:W-:Y:S01]  /*ea00*/  STS.128 [R229], R4 ;  /* 0x00000004e5007388 */ /* 0x0005e20000000c00 */
[----:B------:R-:W-:-:S05]  /*ea10*/  F2FP.F16.F32.PACK_AB R11, R44, R51 ;  /* 0x000000332c0b723e */ /* 0x000fca00000000ff */
[----:B------:R2:W-:Y:S02]  /*ea20*/  STS.128 [R43+0x10400], R8 ;  /* 0x010400082b007388 */ /* 0x0005e40000000c00 */
.L_x_771:
[----:B------:R-:W-:Y:S05]  /*ea30*/  BSYNC B2 ;  /* 0x0000000000027941 */ /* 0x000fea0003800000 */
.L_x_770:
[----:B------:R-:W-:Y:S05]  /*ea40*/  @P2 BRA `(.L_x_767) ;  /* 0x00000004005c2947 */ /* 0x000fea0003800000 */
[----:B------:R-:W-:Y:S01]  /*ea50*/  LEA.HI R33, R33, R212, RZ, 0x1d ;  /* 0x000000d421217211 */ /* 0x000fe200078fe8ff */
[----:B------:R-:W-:Y:S02]  /*ea60*/  HADD2.F32 R52, -RZ, R0.H0_H0 ;  /* 0x20000000ff347230 */ /* 0x000fe40000004100 */
[--C-:B------:R-:W-:Y:S01]  /*ea70*/  HADD2.F32 R54, -RZ, R14.reuse.H0_H0 ;  /* 0x2000000eff367230 */ /* 0x100fe20000004100 */
[----:B-12---:R-:W-:Y:S01]  /*ea80*/  SHF.R.S32.HI R4, RZ, 0x1f, R33 ;  /* 0x0000001fff047819 */ /* 0x006fe20000011421 */
[----:B------:R-:W-:Y:S02]  /*ea90*/  HADD2.F32 R51, -RZ, R15.H0_H0 ;  /* 0x2000000fff337230 */ /* 0x000fe40000004100 */
[----:B------:R-:W-:Y:S01]  /*eaa0*/  HADD2.F32 R53, -RZ, R14.H1_H1 ;  /* 0x3000000eff357230 */ /* 0x000fe20000004100 */
[----:B0-----:R-:W-:Y:S01]  /*eab0*/  LEA.HI R5, R4, R33, RZ, 0x3 ;  /* 0x0000002104057211 */ /* 0x001fe200078f18ff */
[----:B------:R-:W-:-:S03]  /*eac0*/  IMAD.SHL.U32 R4, R33, 0x8, RZ ;  /* 0x0000000821047824 */ /* 0x000fc600078e00ff */
[----:B------:R-:W-:Y:S02]  /*ead0*/  SHF.L.U32 R5, R5, 0xa, RZ ;  /* 0x0000000a05057819 */ /* 0x000fe400000006ff */
[----:B------:R-:W-:Y:S02]  /*eae0*/  LOP3.LUT R4, R191, 0x38, R4, 0xf8, !PT ;  /* 0x00000038bf047812 */ /* 0x000fe400078ef804 */
[----:B------:R-:W-:Y:S02]  /*eaf0*/  LOP3.LUT R5, R5, 0x7fffe000, RZ, 0xc0, !PT ;  /* 0x7fffe00005057812 */ /* 0x000fe400078ec0ff */
[----:B------:R-:W-:-:S03]  /*eb00*/  LOP3.LUT R9, R4, R193, RZ, 0x3c, !PT ;  /* 0x000000c104097212 */ /* 0x000fc600078e3cff */
[----:B------:R-:W-:Y:S02]  /*eb10*/  IMAD R8, R192, 0x200, R5 ;  /* 0x00000200c0087824 */ /* 0x000fe400078e0205 */
[----:B------:R-:W0:Y:S02]  /*eb20*/  LDS.128 R4, [R227] ;  /* 0x00000000e3047984 */ /* 0x000e240000000c00 */
[----:B------:R-:W-:-:S05]  /*eb30*/  IMAD.IADD R9, R8, 0x1, R9 ;  /* 0x0000000108097824 */ /* 0x000fca00078e0209 */
[----:B------:R-:W-:-:S05]  /*eb40*/  LEA R33, R9, R2, 0x1 ;  /* 0x0000000209217211 */ /* 0x000fca00078e08ff */
[----:B------:R-:W1:Y:S01]  /*eb50*/  LDS.128 R8, [R33+0x10400] ;  /* 0x0104000021087984 */ /* 0x000e620000000c00 */
[--C-:B0-----:R-:W-:Y:S02]  /*eb60*/  HADD2.F32 R43, -RZ, R4.reuse.H0_H0 ;  /* 0x20000004ff2b7230 */ /* 0x101fe40000004100 */
[----:B------:R-:W-:Y:S02]  /*eb70*/  HADD2.F32 R4, -RZ, R4.H1_H1 ;  /* 0x30000004ff047230 */ /* 0x000fe40000004100 */
[--C-:B------:R-:W-:Y:S02]  /*eb80*/  HADD2.F32 R44, -RZ, R5.reuse.H0_H0 ;  /* 0x20000005ff2c7230 */ /* 0x100fe40000004100 */
[----:B------:R-:W-:Y:S02]  /*eb90*/  HADD2.F32 R5, -RZ, R5.H1_H1 ;  /* 0x30000005ff057230 */ /* 0x000fe40000004100 */
[--C-:B------:R-:W-:Y:S02]  /*eba0*/  HADD2.F32 R45, -RZ, R6.reuse.H0_H0 ;  /* 0x20000006ff2d7230 */ /* 0x100fe40000004100 */
[----:B------:R-:W-:-:S02]  /*ebb0*/  HADD2.F32 R6, -RZ, R6.H1_H1 ;  /* 0x30000006ff067230 */ /* 0x000fc40000004100 */
[--C-:B-1----:R-:W-:Y:S02]  /*ebc0*/  HADD2.F32 R47, -RZ, R8.reuse.H0_H0 ;  /* 0x20000008ff2f7230 */ /* 0x102fe40000004100 */
        /* <DEDUP_REMOVED lines=31> */
[C---:B------:R-:W-:Y:S01]  /*edc0*/  FFMA.FTZ R53, R45.reuse, R44, R53 ;  /* 0x0000002c2d357223 */ /* 0x040fe20000010035 */
[C---:B------:R-:W-:Y:S01]  /*edd0*/  FMUL.FTZ R5, R10.reuse, R43 ;  /* 0x0000002b0a057220 */ /* 0x040fe20000410000 */
[----:B------:R-:W-:Y:S01]  /*ede0*/  FFMA.FTZ R51, R45, R8, -R4 ;  /* 0x000000082d337223 */ /* 0x000fe20000010804 */
[-C--:B------:R-:W-:Y:S01]  /*edf0*/  FMUL.FTZ R45, R10, R9.reuse ;  /* 0x000000090a2d7220 */ /* 0x080fe20000410000 */
[----:B------:R-:W-:Y:S02]  /*ee00*/  HADD2.F32 R50, -RZ, R11.H0_H0 ;  /* 0x2000000bff327230 */ /* 0x000fe40000004100 */
[----:B------:R-:W-:Y:S01]  /*ee10*/  FFMA.FTZ R10, R6, R9, -R5 ;  /* 0x00000009060a7223 */ /* 0x000fe20000010805 */
[----:B------:R-:W-:-:S02]  /*ee20*/  HADD2.F32 R9, -RZ, R20.H1_H1 ;  /* 0x30000014ff097230 */ /* 0x000fc40000004100 */
[----:B------:R-:W-:Y:S01]  /*ee30*/  FFMA.FTZ R44, R6, R43, R45 ;  /* 0x0000002b062c7223 */ /* 0x000fe2000001002d */
[----:B------:R-:W-:Y:S02]  /*ee40*/  HADD2.F32 R5, -RZ, R12.H1_H1 ;  /* 0x3000000cff057230 */ /* 0x000fe40000004100 */
[----:B------:R-:W-:Y:S02]  /*ee50*/  HADD2.F32 R11, -RZ, R11.H1_H1 ;  /* 0x3000000bff0b7230 */ /* 0x000fe40000004100 */
[C---:B------:R-:W-:Y:S01]  /*ee60*/  FMUL.FTZ R43, R50.reuse, R9 ;  /* 0x00000009322b7220 */ /* 0x040fe20000410000 */
[----:B------:R-:W-:Y:S02]  /*ee70*/  HADD2.F32 R8, -RZ, R21.H1_H1 ;  /* 0x30000015ff087230 */ /* 0x000fe40000004100 */
[----:B------:R-:W-:Y:S01]  /*ee80*/  FMUL.FTZ R50, R50, R5 ;  /* 0x0000000532327220 */ /* 0x000fe20000410000 */
[----:B------:R-:W-:Y:S02]  /*ee90*/  HADD2.F32 R4, -RZ, R13.H1_H1 ;  /* 0x3000000dff047230 */ /* 0x000fe40000004100 */
[----:B------:R-:W-:-:S02]  /*eea0*/  HADD2.F32 R46, -RZ, R7.H0_H0 ;  /* 0x20000007ff2e7230 */ /* 0x000fc40000004100 */
[C---:B------:R-:W-:Y:S01]  /*eeb0*/  FMUL.FTZ R6, R11.reuse, R8 ;  /* 0x000000080b067220 */ /* 0x040fe20000410000 */
[----:B------:R-:W-:Y:S02]  /*eec0*/  HADD2.F32 R7, -RZ, R7.H1_H1 ;  /* 0x30000007ff077230 */ /* 0x000fe40000004100 */
[-C--:B------:R-:W-:Y:S01]  /*eed0*/  FMUL.FTZ R45, R11, R4.reuse ;  /* 0x000000040b2d7220 */ /* 0x080fe20000410000 */
[C---:B------:R-:W-:Y:S01]  /*eee0*/  FFMA.FTZ R43, R46.reuse, R5, -R43 ;  /* 0x000000052e2b7223 */ /* 0x040fe2000001082b */
[----:B------:R-:W-:Y:S01]  /*eef0*/  FFMA.FTZ R11, R46, R9, R50 ;  /* 0x000000092e0b7223 */ /* 0x000fe20000010032 */
[C---:B------:R-:W-:Y:S01]  /*ef00*/  FFMA.FTZ R46, R7.reuse, R4, -R6 ;  /* 0x00000004072e7223 */ /* 0x040fe20000010806 */
[----:B------:R-:W-:Y:S01]  /*ef10*/  FFMA.FTZ R50, R7, R8, R45 ;  /* 0x0000000807327223 */ /* 0x000fe2000001002d */
[----:B------:R-:W-:Y:S02]  /*ef20*/  F2FP.F16.F32.PACK_AB R4, R55, R56 ;  /* 0x000000383704723e */ /* 0x000fe400000000ff */
[----:B------:R-:W-:-:S02]  /*ef30*/  F2FP.F16.F32.PACK_AB R5, R54, R47 ;  /* 0x0000002f3605723e */ /* 0x000fc400000000ff */
[----:B------:R-:W-:Y:S02]  /*ef40*/  F2FP.F16.F32.PACK_AB R6, R10, R51 ;  /* 0x000000330a06723e */ /* 0x000fe400000000ff */
[----:B------:R-:W-:Y:S02]  /*ef50*/  F2FP.F16.F32.PACK_AB R7, R46, R43 ;  /* 0x0000002b2e07723e */ /* 0x000fe400000000ff */
[----:B------:R-:W-:Y:S02]  /*ef60*/  F2FP.F16.F32.PACK_AB R8, R57, R58 ;  /* 0x0000003a3908723e */ /* 0x000fe400000000ff */
[----:B------:R-:W-:Y:S01]  /*ef70*/  F2FP.F16.F32.PACK_AB R9, R49, R48 ;  /* 0x000000303109723e */ /* 0x000fe200000000ff */
[----:B------:R3:W-:Y:S01]  /*ef80*/  STS.128 [R227], R4 ;  /* 0x00000004e3007388 */ /* 0x0007e20000000c00 */
[----:B------:R-:W-:Y:S02]  /*ef90*/  F2FP.F16.F32.PACK_AB R10, R44, R53 ;  /* 0x000000352c0a723e */ /* 0x000fe400000000ff */
[----:B------:R-:W-:-:S05]  /*efa0*/  F2FP.F16.F32.PACK_AB R11, R50, R11 ;  /* 0x0000000b320b723e */ /* 0x000fca00000000ff */
[----:B------:R3:W-:Y:S02]  /*efb0*/  STS.128 [R33+0x10400], R8 ;  /* 0x0104000821007388 */ /* 0x0007e40000000c00 */
.L_x_767:
[----:B------:R-:W-:Y:S05]  /*efc0*/  BSYNC B1 ;  /* 0x0000000000017941 */ /* 0x000fea0003800000 */
.L_x_766:
[----:B------:R-:W-:-:S13]  /*efd0*/  ISETP.GE.AND P0, PT, R205, R24, PT ;  /* 0x00000018cd00720c */ /* 0x000fda0003f06270 */
[----:B------:R-:W-:Y:S05]  /*efe0*/  @P0 BRA `(.L_x_750) ;  /* 0x00000010003c0947 */ /* 0x000fea0003800000 */
[----:B------:R-:W4:Y:S01]  /*eff0*/  LDC R24, c[0x0][0x3f4] ;  /* 0x0000fd00ff187b82 */ /* 0x000f220000000800 */
[C---:B0123--:R-:W-:Y:S01]  /*f000*/  VIADD R5, R18.reuse, 0x20 ;  /* 0x0000002012057836 */ /* 0x04ffe20000000000 */
[----:B------:R-:W-:Y:S01]  /*f010*/  BSSY B1, `(.L_x_772) ;  /* 0x000005c000017945 */ /* 0x000fe20003800000 */
[C---:B------:R-:W-:Y:S01]  /*f020*/  VIADD R7, R18.reuse, 0x40 ;  /* 0x0000004012077836 */ /* 0x040fe20000000000 */
[-C--:B----4-:R-:W-:Y:S02]  /*f030*/  ISETP.GE.AND P0, PT, R18, R24.reuse, PT ;  /* 0x000000181200720c */ /* 0x090fe40003f06270 */
[-C--:B------:R-:W-:Y:S02]  /*f040*/  ISETP.GE.AND P1, PT, R5, R24.reuse, PT ;  /* 0x000000180500720c */ /* 0x080fe40003f26270 */
[----:B------:R-:W-:-:S09]  /*f050*/  ISETP.GE.AND P2, PT, R7, R24, PT ;  /* 0x000000180700720c */ /* 0x000fd20003f46270 */
[----:B------:R-:W-:Y:S05]  /*f060*/  @P0 BRA `(.L_x_773) ;  /* 0x0000000400580947 */ /* 0x000fea0003800000 */
[----:B------:R-:W-:Y:S01]  /*f070*/  LEA.HI R4, R24, R209, RZ, 0x1d ;  /* 0x000000d118047211 */ /* 0x000fe200078fe8ff */
[----:B------:R-:W-:Y:S02]  /*f080*/  HADD2.F32 R51, -RZ, R34.H0_H0 ;  /* 0x20000022ff337230 */ /* 0x000fe40000004100 */
[----:B------:R-:W-:Y:S01]  /*f090*/  HADD2.F32 R53, -RZ, R39.H0_H0 ;  /* 0x20000027ff357230 */ /* 0x000fe20000004100 */
[----:B------:R-:W-:Y:S01]  /*f0a0*/  SHF.R.S32.HI R5, RZ, 0x1f, R4 ;  /* 0x0000001fff057819 */ /* 0x000fe20000011404 */
[----:B------:R-:W-:Y:S01]  /*f0b0*/  HADD2.F32 R58, -RZ, R40.H0_H0 ;  /* 0x20000028ff3a7230 */ /* 0x000fe20000004100 */
[----:B------:R-:W-:Y:S01]  /*f0c0*/  SHF.L.U32 R6, R4, 0x3, RZ ;  /* 0x0000000304067819 */ /* 0x000fe200000006ff */
[----:B------:R-:W-:Y:S01]  /*f0d0*/  HADD2.F32 R56, -RZ, R35.H0_H0 ;  /* 0x20000023ff387230 */ /* 0x000fe20000004100 */
[----:B------:R-:W-:Y:S01]  /*f0e0*/  LEA.HI R4, R5, R4, RZ, 0x3 ;  /* 0x0000000405047211 */ /* 0x000fe200078f18ff */
[----:B------:R-:W-:Y:S01]  /*f0f0*/  HADD2.F32 R60, -RZ, R39.H1_H1 ;  /* 0x30000027ff3c7230 */ /* 0x000fe20000004100 */
[----:B------:R-:W-:Y:S01]  /*f100*/  LOP3.LUT R5, R185, 0x38, R6, 0xf8, !PT ;  /* 0x00000038b9057812 */ /* 0x000fe200078ef806 */
[----:B------:R-:W-:-:S02]  /*f110*/  HADD2.F32 R34, -RZ, R34.H1_H1 ;  /* 0x30000022ff227230 */ /* 0x000fc40000004100 */
[----:B------:R-:W-:Y:S01]  /*f120*/  IMAD.SHL.U32 R4, R4, 0x400, RZ ;  /* 0x0000040004047824 */ /* 0x000fe200078e00ff */
[----:B------:R-:W-:Y:S01]  /*f130*/  LOP3.LUT R8, R5, R230, RZ, 0x3c, !PT ;  /* 0x000000e605087212 */ /* 0x000fe200078e3cff */
[----:B------:R-:W-:Y:S02]  /*f140*/  HADD2.F32 R55, -RZ, R40.H1_H1 ;  /* 0x30000028ff377230 */ /* 0x000fe40000004100 */
[----:B------:R-:W-:Y:S01]  /*f150*/  HADD2.F32 R35, -RZ, R35.H1_H1 ;  /* 0x30000023ff237230 */ /* 0x000fe20000004100 */
[----:B------:R-:W-:Y:S01]  /*f160*/  LOP3.LUT R9, R4, 0x7fffe000, RZ, 0xc0, !PT ;  /* 0x7fffe00004097812 */ /* 0x000fe200078ec0ff */
[----:B------:R-:W-:Y:S01]  /*f170*/  HADD2.F32 R57, -RZ, R41.H0_H0 ;  /* 0x20000029ff397230 */ /* 0x000fe20000004100 */
[----:B------:R-:W0:Y:S02]  /*f180*/  LDS.128 R4, [R228] ;  /* 0x00000000e4047984 */ /* 0x000e240000000c00 */
[----:B------:R-:W-:-:S05]  /*f190*/  IADD3 R9, R8, R9, R195 ;  /* 0x0000000908097210 */ /* 0x000fca0007ffe0c3 */
        /* <DEDUP_REMOVED lines=10> */
[--C-:B------:R-:W-:Y:S02]  /*f240*/  HADD2.F32 R48, -RZ, R9.reuse.H0_H0 ;  /* 0x20000009ff307230 */ /* 0x100fe40000004100 */
[-C--:B------:R-:W-:Y:S01]  /*f250*/  FMUL.FTZ R52, R53, R47.reuse ;  /* 0x0000002f35347220 */ /* 0x080fe20000410000 */
[C---:B------:R-:W-:Y:S01]  /*f260*/  FMUL.FTZ R54, R51.reuse, R47 ;  /* 0x0000002f33367220 */ /* 0x040fe20000410000 */
[----:B------:R-:W-:Y:S02]  /*f270*/  HADD2.F32 R9, -RZ, R9.H1_H1 ;  /* 0x30000009ff097230 */ /* 0x000fe40000004100 */
[-C--:B------:R-:W-:Y:S01]  /*f280*/  FMUL.FTZ R39, R58, R8.reuse ;  /* 0x000000083a277220 */ /* 0x080fe20000410000 */
[-C--:B------:R-:W-:Y:S01]  /*f290*/  FFMA.FTZ R52, R51, R43.reuse, -R52 ;  /* 0x0000002b33347223 */ /* 0x080fe20000010834 */
[----:B------:R-:W-:Y:S01]  /*f2a0*/  FFMA.FTZ R54, R53, R43, R54 ;  /* 0x0000002b35367223 */ /* 0x000fe20000010036 */
[----:B------:R-:W-:Y:S01]  /*f2b0*/  FMUL.FTZ R43, R56, R8 ;  /* 0x00000008382b7220 */ /* 0x000fe20000410000 */
[----:B------:R-:W-:-:S02]  /*f2c0*/  HADD2.F32 R49, -RZ, R10.H0_H0 ;  /* 0x2000000aff317230 */ /* 0x000fc40000004100 */
[----:B------:R-:W-:Y:S01]  /*f2d0*/  FFMA.FTZ R39, R56, R4, -R39 ;  /* 0x0000000438277223 */ /* 0x000fe20000010827 */
[----:B------:R-:W-:Y:S01]  /*f2e0*/  FMUL.FTZ R47, R60, R48 ;  /* 0x000000303c2f7220 */ /* 0x000fe20000410000 */
[----:B------:R-:W-:Y:S01]  /*f2f0*/  FFMA.FTZ R43, R58, R4, R43 ;  /* 0x000000043a2b7223 */ /* 0x000fe2000001002b */
[----:B------:R-:W-:Y:S02]  /*f300*/  HADD2.F32 R10, -RZ, R10.H1_H1 ;  /* 0x3000000aff0a7230 */ /* 0x000fe40000004100 */
[----:B------:R-:W-:Y:S01]  /*f310*/  FMUL.FTZ R51, R34, R48 ;  /* 0x0000003022337220 */ /* 0x000fe20000410000 */
[-C--:B------:R-:W-:Y:S01]  /*f320*/  FMUL.FTZ R4, R55, R9.reuse ;  /* 0x0000000937047220 */ /* 0x080fe20000410000 */
[----:B------:R-:W-:Y:S02]  /*f330*/  HADD2.F32 R53, -RZ, R37.H0_H0 ;  /* 0x20000025ff357230 */ /* 0x000fe40000004100 */
[----:B------:R-:W-:Y:S01]  /*f340*/  FMUL.FTZ R8, R35, R9 ;  /* 0x0000000923087220 */ /* 0x000fe20000410000 */
[----:B------:R-:W-:-:S02]  /*f350*/  HADD2.F32 R56, -RZ, R42.H0_H0 ;  /* 0x2000002aff387230 */ /* 0x000fc40000004100 */
[-C--:B------:R-:W-:Y:S01]  /*f360*/  FFMA.FTZ R47, R34, R44.reuse, -R47 ;  /* 0x0000002c222f7223 */ /* 0x080fe2000001082f */
[----:B------:R-:W-:Y:S02]  /*f370*/  HADD2.F32 R48, -RZ, R38.H0_H0 ;  /* 0x20000026ff307230 */ /* 0x000fe40000004100 */
[----:B------:R-:W-:Y:S01]  /*f380*/  FFMA.FTZ R51, R60, R44, R51 ;  /* 0x0000002c3c337223 */ /* 0x000fe20000010033 */
[-C--:B------:R-:W-:Y:S01]  /*f390*/  FFMA.FTZ R34, R35, R5.reuse, -R4 ;  /* 0x0000000523227223 */ /* 0x080fe20000010804 */
[----:B------:R-:W-:Y:S01]  /*f3a0*/  FFMA.FTZ R40, R55, R5, R8 ;  /* 0x0000000537287223 */ /* 0x000fe20000010008 */
[-C--:B------:R-:W-:Y:S01]  /*f3b0*/  FMUL.FTZ R4, R57, R49.reuse ;  /* 0x0000003139047220 */ /* 0x080fe20000410000 */
[----:B------:R-:W-:Y:S01]  /*f3c0*/  FMUL.FTZ R44, R53, R49 ;  /* 0x00000031352c7220 */ /* 0x000fe20000410000 */
[-C--:B------:R-:W-:Y:S01]  /*f3d0*/  FMUL.FTZ R5, R56, R10.reuse ;  /* 0x0000000a38057220 */ /* 0x080fe20000410000 */
[----:B------:R-:W-:Y:S01]  /*f3e0*/  FMUL.FTZ R9, R48, R10 ;  /* 0x0000000a30097220 */ /* 0x000fe20000410000 */
[----:B------:R-:W-:-:S02]  /*f3f0*/  HADD2.F32 R50, -RZ, R11.H0_H0 ;  /* 0x2000000bff327230 */ /* 0x000fc40000004100 */
[-C--:B------:R-:W-:Y:S01]  /*f400*/  FFMA.FTZ R35, R53, R45.reuse, -R4 ;  /* 0x0000002d35237223 */ /* 0x080fe20000010804 */
[----:B------:R-:W-:Y:S01]  /*f410*/  FFMA.FTZ R44, R57, R45, R44 ;  /* 0x0000002d392c7223 */ /* 0x000fe2000001002c */
[-C--:B------:R-:W-:Y:S01]  /*f420*/  FFMA.FTZ R10, R48, R6.reuse, -R5 ;  /* 0x00000006300a7223 */ /* 0x080fe20000010805 */
[----:B------:R-:W-:Y:S02]  /*f430*/  HADD2.F32 R11, -RZ, R11.H1_H1 ;  /* 0x3000000bff0b7230 */ /* 0x000fe40000004100 */
[----:B------:R-:W-:Y:S02]  /*f440*/  HADD2.F32 R48, -RZ, R41.H1_H1 ;  /* 0x30000029ff307230 */ /* 0x000fe40000004100 */
[----:B------:R-:W-:Y:S02]  /*f450*/  HADD2.F32 R45, -RZ, R42.H1_H1 ;  /* 0x3000002aff2d7230 */ /* 0x000fe40000004100 */
[----:B------:R-:W-:Y:S02]  /*f460*/  HADD2.F32 R8, -RZ, R37.H1_H1 ;  /* 0x30000025ff087230 */ /* 0x000fe40000004100 */
[----:B------:R-:W-:Y:S01]  /*f470*/  FFMA.FTZ R37, R56, R6, R9 ;  /* 0x0000000638257223 */ /* 0x000fe20000010009 */
[----:B------:R-:W-:-:S02]  /*f480*/  HADD2.F32 R41, -RZ, R38.H1_H1 ;  /* 0x30000026ff297230 */ /* 0x000fc40000004100 */
[-C--:B------:R-:W-:Y:S01]  /*f490*/  FMUL.FTZ R5, R48, R50.reuse ;  /* 0x0000003230057220 */ /* 0x080fe20000410000 */
[--C-:B------:R-:W-:Y:S02]  /*f4a0*/  HADD2.F32 R46, -RZ, R7.reuse.H0_H0 ;  /* 0x20000007ff2e7230 */ /* 0x100fe40000004100 */
[-C--:B------:R-:W-:Y:S01]  /*f4b0*/  FMUL.FTZ R4, R45, R11.reuse ;  /* 0x0000000b2d047220 */ /* 0x080fe20000410000 */
[----:B------:R-:W-:Y:S02]  /*f4c0*/  HADD2.F32 R7, -RZ, R7.H1_H1 ;  /* 0x30000007ff077230 */ /* 0x000fe40000004100 */
[C---:B------:R-:W-:Y:S01]  /*f4d0*/  FMUL.FTZ R9, R8.reuse, R50 ;  /* 0x0000003208097220 */ /* 0x040fe20000410000 */
[C---:B------:R-:W-:Y:S01]  /*f4e0*/  FMUL.FTZ R6, R41.reuse, R11 ;  /* 0x0000000b29067220 */ /* 0x040fe20000410000 */
[-C--:B------:R-:W-:Y:S01]  /*f4f0*/  FFMA.FTZ R11, R8, R46.reuse, -R5 ;  /* 0x0000002e080b7223 */ /* 0x080fe20000010805 */
[----:B------:R-:W-:Y:S01]  /*f500*/  F2FP.F16.F32.PACK_AB R5, R34, R47 ;  /* 0x0000002f2205723e */ /* 0x000fe200000000ff */
[-C--:B------:R-:W-:Y:S01]  /*f510*/  FFMA.FTZ R38, R41, R7.reuse, -R4 ;  /* 0x0000000729267223 */ /* 0x080fe20000010804 */
[----:B------:R-:W-:Y:S01]  /*f520*/  FFMA.FTZ R46, R48, R46, R9 ;  /* 0x0000002e302e7223 */ /* 0x000fe20000010009 */
[----:B------:R-:W-:Y:S01]  /*f530*/  FFMA.FTZ R41, R45, R7, R6 ;  /* 0x000000072d297223 */ /* 0x000fe20000010006 */
        /* <DEDUP_REMOVED lines=9> */
.L_x_773:
[----:B------:R-:W-:Y:S05]  /*f5d0*/  BSYNC B1 ;  /* 0x0000000000017941 */ /* 0x000fea0003800000 */
.L_x_772:
[----:B------:R-:W-:Y:S04]  /*f5e0*/  BSSY B1, `(.L_x_774) ;  /* 0x0000058000017945 */ /* 0x000fe80003800000 */
[----:B------:R-:W-:Y:S05]  /*f5f0*/  @P1 BRA `(.L_x_775) ;  /* 0x0000000400581947 */ /* 0x000fea0003800000 */
[----:B0-----:R-:W-:Y:S01]  /*f600*/  LEA.HI R4, R24, R211, RZ, 0x1d ;  /* 0x000000d318047211 */ /* 0x001fe200078fe8ff */
[----:B------:R-:W-:Y:S02]  /*f610*/  HADD2.F32 R46, -RZ, R29.H0_H0 ;  /* 0x2000001dff2e7230 */ /* 0x000fe40000004100 */
[----:B------:R-:W-:Y:S01]  /*f620*/  HADD2.F32 R44, -RZ, R25.H0_H0 ;  /* 0x20000019ff2c7230 */ /* 0x000fe20000004100 */
[----:B------:R-:W-:Y:S01]  /*f630*/  SHF.R.S32.HI R5, RZ, 0x1f, R4 ;  /* 0x0000001fff057819 */ /* 0x000fe20000011404 */
[----:B------:R-:W-:Y:S01]  /*f640*/  HADD2.F32 R47, -RZ, R29.H1_H1 ;  /* 0x3000001dff2f7230 */ /* 0x000fe20000004100 */
[----:B------:R-:W-:Y:S01]  /*f650*/  SHF.L.U32 R6, R4, 0x3, RZ ;  /* 0x0000000304067819 */ /* 0x000fe200000006ff */
[--C-:B------:R-:W-:Y:S01]  /*f660*/  HADD2.F32 R48, -RZ, R30.reuse.H0_H0 ;  /* 0x2000001eff307230 */ /* 0x100fe20000004100 */
[----:B------:R-:W-:Y:S01]  /*f670*/  LEA.HI R4, R5, R4, RZ, 0x3 ;  /* 0x0000000405047211 */ /* 0x000fe200078f18ff */
[----:B------:R-:W-:Y:S01]  /*f680*/  HADD2.F32 R45, -RZ, R25.H1_H1 ;  /* 0x30000019ff2d7230 */ /* 0x000fe20000004100 */
[----:B------:R-:W-:Y:S01]  /*f690*/  LOP3.LUT R5, R185, 0x38, R6, 0xf8, !PT ;  /* 0x00000038b9057812 */ /* 0x000fe200078ef806 */
[----:B------:R-:W-:-:S02]  /*f6a0*/  HADD2.F32 R49, -RZ, R30.H1_H1 ;  /* 0x3000001eff317230 */ /* 0x000fc40000004100 */
[----:B------:R-:W-:Y:S01]  /*f6b0*/  IMAD.SHL.U32 R4, R4, 0x400, RZ ;  /* 0x0000040004047824 */ /* 0x000fe200078e00ff */
[----:B------:R-:W-:-:S04]  /*f6c0*/  LOP3.LUT R8, R5, R230, RZ, 0x3c, !PT ;  /* 0x000000e605087212 */ /* 0x000fc800078e3cff */
[----:B------:R-:W-:Y:S02]  /*f6d0*/  LOP3.LUT R9, R4, 0x7fffe000, RZ, 0xc0, !PT ;  /* 0x7fffe00004097812 */ /* 0x000fe400078ec0ff */
        /* <DEDUP_REMOVED lines=14> */
[----:B------:R-:W-:Y:S01]  /*f7c0*/  FMUL.FTZ R39, R44, R39 ;  /* 0x000000272c277220 */ /* 0x000fe20000410000 */
[----:B------:R-:W-:Y:S02]  /*f7d0*/  HADD2.F32 R9, -RZ, R9.H1_H1 ;  /* 0x30000009ff097230 */ /* 0x000fe40000004100 */
[----:B------:R-:W-:Y:S01]  /*f7e0*/  FMUL.FTZ R29, R48, R8 ;  /* 0x00000008301d7220 */ /* 0x000fe20000410000 */
[----:B------:R-:W-:Y:S01]  /*f7f0*/  FFMA.FTZ R43, R44, R34, -R43 ;  /* 0x000000222c2b7223 */ /* 0x000fe2000001082b */
[----:B------:R-:W-:-:S02]  /*f800*/  HADD2.F32 R44, -RZ, R26.H0_H0 ;  /* 0x2000001aff2c7230 */ /* 0x000fc40000004100 */
[----:B------:R-:W-:Y:S01]  /*f810*/  FFMA.FTZ R39, R46, R34, R39 ;  /* 0x000000222e277223 */ /* 0x000fe20000010027 */
[-C--:B------:R-:W-:Y:S01]  /*f820*/  FMUL.FTZ R34, R47, R40.reuse ;  /* 0x000000282f227220 */ /* 0x080fe20000410000 */
[C---:B------:R-:W-:Y:S01]  /*f830*/  FMUL.FTZ R40, R45.reuse, R40 ;  /* 0x000000282d287220 */ /* 0x040fe20000410000 */
[----:B------:R-:W-:Y:S02]  /*f840*/  HADD2.F32 R41, -RZ, R10.H0_H0 ;  /* 0x2000000aff297230 */ /* 0x000fe40000004100 */
[C---:B------:R-:W-:Y:S01]  /*f850*/  FMUL.FTZ R25, R44.reuse, R8 ;  /* 0x000000082c197220 */ /* 0x040fe20000410000 */
[-C--:B------:R-:W-:Y:S01]  /*f860*/  FFMA.FTZ R8, R44, R4.reuse, -R29 ;  /* 0x000000042c087223 */ /* 0x080fe2000001081d */
[-C--:B------:R-:W-:Y:S01]  /*f870*/  FFMA.FTZ R34, R45, R35.reuse, -R34 ;  /* 0x000000232d227223 */ /* 0x080fe20000010822 */
[----:B------:R-:W-:Y:S01]  /*f880*/  FFMA.FTZ R40, R47, R35, R40 ;  /* 0x000000232f287223 */ /* 0x000fe20000010028 */
[----:B------:R-:W-:Y:S01]  /*f890*/  FFMA.FTZ R30, R48, R4, R25 ;  /* 0x00000004301e7223 */ /* 0x000fe20000010019 */
[----:B------:R-:W-:-:S02]  /*f8a0*/  HADD2.F32 R25, -RZ, R26.H1_H1 ;  /* 0x3000001aff197230 */ /* 0x000fc40000004100 */
[-C--:B------:R-:W-:Y:S01]  /*f8b0*/  FMUL.FTZ R4, R49, R9.reuse ;  /* 0x0000000931047220 */ /* 0x080fe20000410000 */
[----:B------:R-:W-:Y:S02]  /*f8c0*/  HADD2.F32 R29, -RZ, R27.H0_H0 ;  /* 0x2000001bff1d7230 */ /* 0x000fe40000004100 */
[----:B------:R-:W-:Y:S02]  /*f8d0*/  HADD2.F32 R35, -RZ, R31.H0_H0 ;  /* 0x2000001fff237230 */ /* 0x000fe40000004100 */
[C---:B------:R-:W-:Y:S01]  /*f8e0*/  FMUL.FTZ R26, R25.reuse, R9 ;  /* 0x00000009191a7220 */ /* 0x040fe20000410000 */
[----:B------:R-:W-:Y:S02]  /*f8f0*/  HADD2.F32 R10, -RZ, R10.H1_H1 ;  /* 0x3000000aff0a7230 */ /* 0x000fe40000004100 */
[----:B------:R-:W-:Y:S01]  /*f900*/  FFMA.FTZ R9, R25, R5, -R4 ;  /* 0x0000000519097223 */ /* 0x000fe20000010804 */
[----:B------:R-:W-:Y:S02]  /*f910*/  HADD2.F32 R48, -RZ, R32.H0_H0 ;  /* 0x20000020ff307230 */ /* 0x000fe40000004100 */
[----:B------:R-:W-:Y:S01]  /*f920*/  FMUL.FTZ R4, R35, R41 ;  /* 0x0000002923047220 */ /* 0x000fe20000410000 */
[----:B------:R-:W-:-:S02]  /*f930*/  HADD2.F32 R46, -RZ, R28.H0_H0 ;  /* 0x2000001cff2e7230 */ /* 0x000fc40000004100 */
[----:B------:R-:W-:Y:S01]  /*f940*/  FMUL.FTZ R44, R29, R41 ;  /* 0x000000291d2c7220 */ /* 0x000fe20000410000 */
[----:B------:R-:W-:Y:S01]  /*f950*/  FFMA.FTZ R25, R49, R5, R26 ;  /* 0x0000000531197223 */ /* 0x000fe2000001001a */
[-C--:B------:R-:W-:Y:S01]  /*f960*/  FMUL.FTZ R5, R48, R10.reuse ;  /* 0x0000000a30057220 */ /* 0x080fe20000410000 */
[-C--:B------:R-:W-:Y:S01]  /*f970*/  FFMA.FTZ R26, R29, R37.reuse, -R4 ;  /* 0x000000251d1a7223 */ /* 0x080fe20000010804 */
[----:B------:R-:W-:Y:S01]  /*f980*/  FFMA.FTZ R44, R35, R37, R44 ;  /* 0x00000025232c7223 */ /* 0x000fe2000001002c */
[--C-:B------:R-:W-:Y:S02]  /*f990*/  HADD2.F32 R42, -RZ, R11.reuse.H0_H0 ;  /* 0x2000000bff2a7230 */ /* 0x100fe40000004100 */
[C---:B------:R-:W-:Y:S01]  /*f9a0*/  FMUL.FTZ R35, R46.reuse, R10 ;  /* 0x0000000a2e237220 */ /* 0x040fe20000410000 */
[----:B------:R-:W-:Y:S01]  /*f9b0*/  FFMA.FTZ R29, R46, R6, -R5 ;  /* 0x000000062e1d7223 */ /* 0x000fe20000010805 */
[----:B------:R-:W-:Y:S02]  /*f9c0*/  HADD2.F32 R11, -RZ, R11.H1_H1 ;  /* 0x3000000bff0b7230 */ /* 0x000fe40000004100 */
[----:B------:R-:W-:-:S02]  /*f9d0*/  HADD2.F32 R46, -RZ, R31.H1_H1 ;  /* 0x3000001fff2e7230 */ /* 0x000fc40000004100 */
[----:B------:R-:W-:Y:S01]  /*f9e0*/  FFMA.FTZ R35, R48, R6, R35 ;  /* 0x0000000630237223 */ /* 0x000fe20000010023 */
[----:B------:R-:W-:Y:S02]  /*f9f0*/  HADD2.F32 R37, -RZ, R32.H1_H1 ;  /* 0x30000020ff257230 */ /* 0x000fe40000004100 */
[----:B------:R-:W-:Y:S02]  /*fa00*/  HADD2.F32 R10, -RZ, R27.H1_H1 ;  /* 0x3000001bff0a7230 */ /* 0x000fe40000004100 */
[-C--:B------:R-:W-:Y:S01]  /*fa10*/  FMUL.FTZ R5, R46, R42.reuse ;  /* 0x0000002a2e057220 */ /* 0x080fe20000410000 */
[----:B------:R-:W-:Y:S02]  /*fa20*/  HADD2.F32 R31, -RZ, R28.H1_H1 ;  /* 0x3000001cff1f7230 */ /* 0x000fe40000004100 */
[----:B------:R-:W-:Y:S01]  /*fa30*/  FMUL.FTZ R4, R37, R11 ;  /* 0x0000000b25047220 */ /* 0x000fe20000410000 */
[--C-:B------:R-:W-:Y:S02]  /*fa40*/  HADD2.F32 R38, -RZ, R7.reuse.H0_H0 ;  /* 0x20000007ff267230 */ /* 0x100fe40000004100 */
[----:B------:R-:W-:Y:S01]  /*fa50*/  FMUL.FTZ R27, R10, R42 ;  /* 0x0000002a0a1b7220 */ /* 0x000fe20000410000 */
[----:B------:R-:W-:-:S02]  /*fa60*/  HADD2.F32 R7, -RZ, R7.H1_H1 ;  /* 0x30000007ff077230 */ /* 0x000fc40000004100 */
[C---:B------:R-:W-:Y:S01]  /*fa70*/  FMUL.FTZ R6, R31.reuse, R11 ;  /* 0x0000000b1f067220 */ /* 0x040fe20000410000 */
[-C--:B------:R-:W-:Y:S01]  /*fa80*/  FFMA.FTZ R11, R10, R38.reuse, -R5 ;  /* 0x000000260a0b7223 */ /* 0x080fe20000010805 */
[----:B------:R-:W-:Y:S01]  /*fa90*/  FFMA.FTZ R27, R46, R38, R27 ;  /* 0x000000262e1b7223 */ /* 0x000fe2000001001b */
[-C--:B------:R-:W-:Y:S01]  /*faa0*/  FFMA.FTZ R28, R31, R7.reuse, -R4 ;  /* 0x000000071f1c7223 */ /* 0x080fe20000010804 */
[----:B------:R-:W-:Y:S01]  /*fab0*/  FFMA.FTZ R32, R37, R7, R6 ;  /* 0x0000000725207223 */ /* 0x000fe20000010006 */
[----:B------:R-:W-:Y:S02]  /*fac0*/  F2FP.F16.F32.PACK_AB R4, R8, R43 ;  /* 0x0000002b0804723e */ /* 0x000fe400000000ff */
[----:B------:R-:W-:Y:S02]  /*fad0*/  F2FP.F16.F32.PACK_AB R5, R9, R34 ;  /* 0x000000220905723e */ /* 0x000fe400000000ff */
[----:B------:R-:W-:Y:S02]  /*fae0*/  F2FP.F16.F32.PACK_AB R6, R29, R26 ;  /* 0x0000001a1d06723e */ /* 0x000fe400000000ff */
[----:B------:R-:W-:-:S02]  /*faf0*/  F2FP.F16.F32.PACK_AB R7, R28, R11 ;  /* 0x0000000b1c07723e */ /* 0x000fc400000000ff */
[----:B------:R-:W-:Y:S02]  /*fb00*/  F2FP.F16.F32.PACK_AB R8, R30, R39 ;  /* 0x000000271e08723e */ /* 0x000fe400000000ff */
[----:B------:R-:W-:Y:S01]  /*fb10*/  F2FP.F16.F32.PACK_AB R9, R25, R40 ;  /* 0x000000281909723e */ /* 0x000fe200000000ff */
[----:B------:R1:W-:Y:S01]  /*fb20*/  STS.128 [R226], R4 ;  /* 0x00000004e2007388 */ /* 0x0003e20000000c00 */
[----:B------:R-:W-:Y:S02]  /*fb30*/  F2FP.F16.F32.PACK_AB R10, R35, R44 ;  /* 0x0000002c230a723e */ /* 0x000fe400000000ff */
[----:B------:R-:W-:-:S05]  /*fb40*/  F2FP.F16.F32.PACK_AB R11, R32, R27 ;  /* 0x0000001b200b723e */ /* 0x000fca00000000ff */
[----:B------:R1:W-:Y:S02]  /*fb50*/  STS.128 [R33+0x10400], R8 ;  /* 0x0104000821007388 */ /* 0x0003e40000000c00 */
.L_x_775:
[----:B------:R-:W-:Y:S05]  /*fb60*/  BSYNC B1 ;  /* 0x0000000000017941 */ /* 0x000fea0003800000 */
.L_x_774:
[----:B------:R-:W-:Y:S05]  /*fb70*/  @P2 BRA `(.L_x_750) ;  /* 0x0000000400582947 */ /* 0x000fea0003800000 */
[----:B------:R-:W-:Y:S01]  /*fb80*/  LEA.HI R24, R24, R212, RZ, 0x1d ;  /* 0x000000d418187211 */ /* 0x000fe200078fe8ff */
[----:B01----:R-:W-:Y:S02]  /*fb90*/  HADD2.F32 R33, -RZ, R0.H0_H0 ;  /* 0x20000000ff217230 */ /* 0x003fe40000004100 */
[--C-:B------:R-:W-:Y:S01]  /*fba0*/  HADD2.F32 R35, -RZ, R14.reuse.H0_H0 ;  /* 0x2000000eff237230 */ /* 0x100fe20000004100 */
        /* <DEDUP_REMOVED lines=10> */
[----:B------:R-:W-:Y:S01]  /*fc50*/  HADD2.F32 R37, -RZ, R15.H1_H1 ;  /* 0x3000000fff257230 */ /* 0x000fe20000004100 */
[----:B------:R-:W0:Y:S01]  /*fc60*/  LDS.128 R4, [R225] ;  /* 0x00000000e1047984 */ /* 0x000e220000000c00 */
[----:B------:R-:W-:Y:S01]  /*fc70*/  HADD2.F32 R3, -RZ, R3.H1_H1 ;  /* 0x30000003ff037230 */ /* 0x000fe20000004100 */
[----:B------:R-:W-:Y:S01]  /*fc80*/  LOP3.LUT R9, R24, 0x7fffe000, RZ, 0xc0, !PT ;  /* 0x7fffe00018097812 */ /* 0x000fe200078ec0ff */
[--C-:B------:R-:W-:Y:S02]  /*fc90*/  HADD2.F32 R39, -RZ, R20.reuse.H0_H0 ;  /* 0x20000014ff277230 */ /* 0x100fe40000004100 */
[----:B------:R-:W-:Y:S01]  /*fca0*/  HADD2.F32 R20, -RZ, R20.H1_H1 ;  /* 0x30000014ff147230 */ /* 0x000fe20000004100 */
        /* <DEDUP_REMOVED lines=9> */
[--C-:B------:R-:W-:Y:S02]  /*fd40*/  HADD2.F32 R28, -RZ, R7.reuse.H0_H0 ;  /* 0x20000007ff1c7230 */ /* 0x100fe40000004100 */
[----:B------:R-:W-:Y:S02]  /*fd50*/  HADD2.F32 R7, -RZ, R7.H1_H1 ;  /* 0x30000007ff077230 */ /* 0x000fe40000004100 */
[--C-:B-1----:R-:W-:Y:S02]  /*fd60*/  HADD2.F32 R29, -RZ, R8.reuse.H0_H0 ;  /* 0x20000008ff1d7230 */ /* 0x102fe40000004100 */
[----:B------:R-:W-:Y:S02]  /*fd70*/  HADD2.F32 R8, -RZ, R8.H1_H1 ;  /* 0x30000008ff087230 */ /* 0x000fe40000004100 */
[--C-:B------:R-:W-:Y:S02]  /*fd80*/  HADD2.F32 R30, -RZ, R9.reuse.H0_H0 ;  /* 0x20000009ff1e7230 */ /* 0x100fe40000004100 */
[-C--:B------:R-:W-:Y:S01]  /*fd90*/  FMUL.FTZ R34, R35, R29.reuse ;  /* 0x0000001d23227220 */ /* 0x080fe20000410000 */
[----:B------:R-:W-:Y:S01]  /*fda0*/  FMUL.FTZ R38, R33, R29 ;  /* 0x0000001d21267220 */ /* 0x000fe20000410000 */
[----:B------:R-:W-:-:S02]  /*fdb0*/  HADD2.F32 R9, -RZ, R9.H1_H1 ;  /* 0x30000009ff097230 */ /* 0x000fc40000004100 */
[-C--:B------:R-:W-:Y:S01]  /*fdc0*/  FMUL.FTZ R29, R42, R8.reuse ;  /* 0x000000082a1d7220 */ /* 0x080fe20000410000 */
[-C--:B------:R-:W-:Y:S01]  /*fdd0*/  FFMA.FTZ R34, R33, R25.reuse, -R34 ;  /* 0x0000001921227223 */ /* 0x080fe20000010822 */
[----:B------:R-:W-:Y:S01]  /*fde0*/  FFMA.FTZ R38, R35, R25, R38 ;  /* 0x0000001923267223 */ /* 0x000fe20000010026 */
[----:B------:R-:W-:Y:S01]  /*fdf0*/  FMUL.FTZ R25, R40, R8 ;  /* 0x0000000828197220 */ /* 0x000fe20000410000 */
[-C--:B------:R-:W-:Y:S01]  /*fe00*/  FMUL.FTZ R33, R14, R30.reuse ;  /* 0x0000001e0e217220 */ /* 0x080fe20000410000 */
[----:B------:R-:W-:Y:S02]  /*fe10*/  HADD2.F32 R31, -RZ, R10.H0_H0 ;  /* 0x2000000aff1f7230 */ /* 0x000fe40000004100 */
[----:B------:R-:W-:Y:S01]  /*fe20*/  FMUL.FTZ R15, R0, R30 ;  /* 0x0000001e000f7220 */ /* 0x000fe20000410000 */
[----:B------:R-:W-:Y:S02]  /*fe30*/  HADD2.F32 R35, -RZ, R12.H0_H0 ;  /* 0x2000000cff237230 */ /* 0x000fe40000004100 */
[-C--:B------:R-:W-:Y:S01]  /*fe40*/  FFMA.FTZ R29, R40, R4.reuse, -R29 ;  /* 0x00000004281d7223 */ /* 0x080fe2000001081d */
[----:B------:R-:W-:Y:S01]  /*fe50*/  FFMA.FTZ R25, R42, R4, R25 ;  /* 0x000000042a197223 */ /* 0x000fe20000010019 */
[----:B------:R-:W-:Y:S01]  /*fe60*/  FFMA.FTZ R33, R0, R26, -R33 ;  /* 0x0000001a00217223 */ /* 0x000fe20000010821 */
[----:B------:R-:W-:-:S02]  /*fe70*/  HADD2.F32 R10, -RZ, R10.H1_H1 ;  /* 0x3000000aff0a7230 */ /* 0x000fc40000004100 */
[----:B------:R-:W-:Y:S01]  /*fe80*/  FFMA.FTZ R15, R14, R26, R15 ;  /* 0x0000001a0e0f7223 */ /* 0x000fe2000001000f */
[-C--:B------:R-:W-:Y:S01]  /*fe90*/  FMUL.FTZ R0, R37, R9.reuse ;  /* 0x0000000925007220 */ /* 0x080fe20000410000 */
[----:B------:R-:W-:Y:S01]  /*fea0*/  FMUL.FTZ R4, R3, R9 ;  /* 0x0000000903047220 */ /* 0x000fe20000410000 */
[----:B------:R-:W-:Y:S02]  /*feb0*/  HADD2.F32 R40, -RZ, R21.H0_H0 ;  /* 0x20000015ff287230 */ /* 0x000fe40000004100 */
[-C--:B------:R-:W-:Y:S01]  /*fec0*/  FMUL.FTZ R8, R39, R31.reuse ;  /* 0x0000001f27087220 */ /* 0x080fe20000410000 */
[----:B------:R-:W-:Y:S01]  /*fed0*/  FMUL.FTZ R26, R35, R31 ;  /* 0x0000001f231a7220 */ /* 0x000fe20000410000 */
[----:B------:R-:W-:Y:S02]  /*fee0*/  HADD2.F32 R30, -RZ, R13.H0_H0 ;  /* 0x2000000dff1e7230 */ /* 0x000fe40000004100 */
[-C--:B------:R-:W-:Y:S01]  /*fef0*/  FFMA.FTZ R0, R3, R5.reuse, -R0 ;  /* 0x0000000503007223 */ /* 0x080fe20000010800 */
[----:B------:R-:W-:Y:S01]  /*ff00*/  FFMA.FTZ R14, R37, R5, R4 ;  /* 0x00000005250e7223 */ /* 0x000fe20000010004 */
[----:B------:R-:W-:-:S02]  /*ff10*/  HADD2.F32 R32, -RZ, R11.H0_H0 ;  /* 0x2000000bff207230 */ /* 0x000fc40000004100 */
[-C--:B------:R-:W-:Y:S01]  /*ff20*/  FMUL.FTZ R5, R40, R10.reuse ;  /* 0x0000000a28057220 */ /* 0x080fe20000410000 */
[-C--:B------:R-:W-:Y:S01]  /*ff30*/  FFMA.FTZ R3, R35, R27.reuse, -R8 ;  /* 0x0000001b23037223 */ /* 0x080fe20000010808 */
[----:B------:R-:W-:Y:S01]  /*ff40*/  FFMA.FTZ R26, R39, R27, R26 ;  /* 0x0000001b271a7223 */ /* 0x000fe2000001001a */
[----:B------:R-:W-:Y:S02]  /*ff50*/  HADD2.F32 R11, -RZ, R11.H1_H1 ;  /* 0x3000000bff0b7230 */ /* 0x000fe40000004100 */
[C---:B------:R-:W-:Y:S01]  /*ff60*/  FMUL.FTZ R9, R30.reuse, R10 ;  /* 0x0000000a1e097220 */ /* 0x040fe20000410000 */
[----:B------:R-:W-:Y:S02]  /*ff70*/  HADD2.F32 R27, -RZ, R21.H1_H1 ;  /* 0x30000015ff1b7230 */ /* 0x000fe40000004100 */
[----:B------:R-:W-:Y:S01]  /*ff80*/  FFMA.FTZ R10, R30, R6, -R5 ;  /* 0x000000061e0a7223 */ /* 0x000fe20000010805 */
[----:B------:R-:W-:Y:S02]  /*ff90*/  HADD2.F32 R12, -RZ, R12.H1_H1 ;  /* 0x3000000cff0c7230 */ /* 0x000fe40000004100 */
[----:B------:R-:W-:Y:S01]  /*ffa0*/  FMUL.FTZ R5, R20, R32 ;  /* 0x0000002014057220 */ /* 0x000fe20000410000 */
[----:B------:R-:W-:-:S02]  /*ffb0*/  HADD2.F32 R21, -RZ, R13.H1_H1 ;  /* 0x3000000dff157230 */ /* 0x000fc40000004100 */
[----:B------:R-:W-:Y:S01]  /*ffc0*/  FFMA.FTZ R13, R40, R6, R9 ;  /* 0x00000006280d7223 */ /* 0x000fe20000010009 */
[-C--:B------:R-:W-:Y:S01]  /*ffd0*/  FMUL.FTZ R4, R27, R11.reuse ;  /* 0x0000000b1b047220 */ /* 0x080fe20000410000 */
[C---:B------:R-:W-:Y:S01]  /*ffe0*/  FMUL.FTZ R9, R12.reuse, R32 ;  /* 0x000000200c097220 */ /* 0x040fe20000410000 */
[----:B------:R-:W-:Y:S01]  /*fff0*/  F2FP.F16.F32.PACK_AB R8, R25, R38 ;  /* 0x000000261908723e */ /* 0x000fe200000000ff */
[C---:B------:R-:W-:Y:S01]  /*10000*/  FMUL.FTZ R6, R21.reuse, R11 ;  /* 0x0000000b15067220 */ /* 0x040fe20000410000 */
[-C--:B------:R-:W-:Y:S01]  /*10010*/  FFMA.FTZ R11, R12, R28.reuse, -R5 ;  /* 0x0000001c0c0b7223 */ /* 0x080fe20000010805 */
[-C--:B------:R-:W-:Y:S01]  /*10020*/  FFMA.FTZ R12, R21, R7.reuse, -R4 ;  /* 0x00000007150c7223 */ /* 0x080fe20000010804 */
[----:B------:R-:W-:Y:S01]  /*10030*/  FFMA.FTZ R28, R20, R28, R9 ;  /* 0x0000001c141c7223 */ /* 0x000fe20000010009 */
        /* <DEDUP_REMOVED lines=8> */
[----:B------:R-:W-:-:S05]  /*100c0*/  F2FP.F16.F32.PACK_AB R11, R21, R28 ;  /* 0x0000001c150b723e */ /* 0x000fca00000000ff */
[----:B------:R0:W-:Y:S02]  /*100d0*/  STS.128 [R24+0x10400], R8 ;  /* 0x0104000818007388 */ /* 0x0001e40000000c00 */
.L_x_750:
[----:B------:R-:W-:Y:S05]  /*100e0*/  BSYNC B0 ;  /* 0x0000000000007941 */ /* 0x000fea0003800000 */
.L_x_731:
[----:B------:R-:W-:Y:S01]  /*100f0*/  @!PT LDS RZ, [RZ] ;  /* 0x00000000fffff984 */ /* 0x000fe20000000800 */
[----:B------:R-:W-:Y:S01]  /*10100*/  @!PT LDS RZ, [RZ] ;  /* 0x00000000fffff984 */ /* 0x000fe20000000800 */
[----:B------:R-:W-:Y:S01]  /*10110*/  @!PT LDS RZ, [RZ] ;  /* 0x00000000fffff984 */ /* 0x000fe20000000800 */
[----:B------:R-:W-:Y:S01]  /*10120*/  @!PT LDS RZ, [RZ] ;  /* 0x00000000fffff984 */ /* 0x000fe20000000800 */
[----:B------:R5:W-:Y:S06]  /*10130*/  MEMBAR.ALL.CTA ;  /* 0x0000000000007992 */ /* 0x000bec0000008000 */
[----:B-----5:R-:W5:Y:S01]  /*10140*/  FENCE.VIEW.ASYNC.S ;  /* 0x00000000000073c6 */ /* 0x020f620000000000 */
[----:B------:R-:W-:Y:S05]  /*10150*/  WARPSYNC.ALL ;  /* 0x0000000000007948 */ /* 0x000fea0003800000 */
[----:B-----5:R-:W-:Y:S06]  /*10160*/  BAR.SYNC.DEFER_BLOCKING 0xd, 0x100 ;  /* 0x0344000000007b1d */ /* 0x020fec0000010000 */
.L_x_729:
[----:B------:R-:W-:-:S04]  /*10170*/  MOV R0, UR37 ;  /* 0x0000002500007c02 */ /* 0x000fc80008000f00 */
[----:B------:R-:W-:-:S13]  /*10180*/  ISETP.NE.AND P0, PT, R0, 0x3, PT ;  /* 0x000000030000780c */ /* 0x000fda0003f05270 */
[----:B------:R-:W-:Y:S05]  /*10190*/  @!P0 BRA `(.L_x_776) ;  /* 0x0000000000048947 */ /* 0x000fea0003800000 */
[----:B------:R-:W-:Y:S01]  /*101a0*/  BPT.TRAP 0x1 ;  /* 0x000000040000795c */ /* 0x000fe20000300000 */
.L_x_776:
[----:B------:R-:W-:Y:S01]  /*101b0*/  IMAD R0, R194, 0x8, R2 ;  /* 0x00000008c2007824 */ /* 0x000fe200078e0202 */
[----:B01----:R-:W-:-:S04]  /*101c0*/  SHF.L.U32 R3, R196, 0x1f, RZ ;  /* 0x0000001fc4037819 */ /* 0x003fc800000006ff */
[----:B------:R0:W1:Y:S01]  /*101d0*/  SYNCS.PHASECHK.TRANS64.TRYWAIT P2, [R0+URZ+0x34830], R3 ;  /* 0x03483003000075a7 */ /* 0x000062000804017f */
[----:B------:R-:W-:Y:S05]  /*101e0*/  @!P0 BRA `(.L_x_777) ;  /* 0x0000000000048947 */ /* 0x000fea0003800000 */
[----:B------:R-:W-:Y:S01]  /*101f0*/  BPT.TRAP 0x1 ;  /* 0x000000040000795c */ /* 0x000fe20000300000 */
.L_x_777:
[----:B--234-:R-:W2:Y:S01]  /*10200*/  S2R R4, SR_TID.X ;  /* 0x0000000000047919 */ /* 0x01cea20000002100 */
[----:B------:R-:W-:Y:S01]  /*10210*/  IMAD.MOV.U32 R151, RZ, RZ, RZ ;  /* 0x000000ffff977224 */ /* 0x000fe200078e00ff */
[----:B--2---:R-:W-:-:S04]  /*10220*/  LOP3.LUT R4, R4, 0x7f, RZ, 0xc0, !PT ;  /* 0x0000007f04047812 */ /* 0x004fc800078ec0ff */
[----:B------:R-:W-:Y:S01]  /*10230*/  ISETP.NE.AND P1, PT, R4, RZ, PT ;  /* 0x000000ff0400720c */ /* 0x000fe20003f25270 */
[----:B-1----:R-:W-:-:S12]  /*10240*/  @P2 BRA `(.L_x_778) ;  /* 0x0000000000082947 */ /* 0x002fd80003800000 */
[----:B------:R-:W1:Y:S02]  /*10250*/  SYNCS.PHASECHK.TRANS64.TRYWAIT P2, [R0+URZ+0x34830], R3 ;  /* 0x03483003000075a7 */ /* 0x000e64000804017f */
[----:B-1----:R-:W-:Y:S05]  /*10260*/  @!P2 BRA `(.L_x_779) ;  /* 0x000001080078a947 */ /* 0x002fea0003800000 */
.L_x_778:
[----:B------:R-:W-:Y:S05]  /*10270*/  WARPSYNC.ALL ;  /* 0x0000000000007948 */ /* 0x000fea0003800000 */
[----:B01----:R-:W-:Y:S01]  /*10280*/  IADD3 R3, R2, 0x1c400, RZ ;  /* 0x0001c40002037810 */ /* 0x003fe20007ffe0ff */
[----:B------:R-:W-:Y:S01]  /*10290*/  IMAD.MOV.U32 R7, RZ, RZ, 0x40000040 ;  /* 0x40000040ff077424 */ /* 0x000fe200078e00ff */
[----:B------:R-:W-:Y:S01]  /*102a0*/  R2UR UR4, R36 ;  /* 0x00000000240472ca */ /* 0x000fe200000e0000 */
[----:B------:R-:W-:Y:S01]  /*102b0*/  UMOV UR9, 0x40000040 ;  /* 0x4000004000097882 */ /* 0x000fe20000000000 */
[----:B------:R-:W-:Y:S01]  /*102c0*/  SHF.R.U32.HI R3, RZ, 0x4, R3 ;  /* 0x00000004ff037819 */ /* 0x000fe20000011603 */
[----:B------:R-:W-:Y:S01]  /*102d0*/  WARPGROUP.ARRIVE ;  /* 0x00000000000079c5 */ /* 0x000fe20000000000 */
[----:B------:R-:W-:Y:S01]  /*102e0*/  R2UR UR11, R7 ;  /* 0x00000000070b72ca */ /* 0x000fe200000e0000 */
[----:B------:R-:W-:Y:S01]  /*102f0*/  IMAD.MOV.U32 R9, RZ, RZ, 0x40000040 ;  /* 0x40000040ff097424 */ /* 0x000fe200078e00ff */
[----:B------:R-:W-:Y:S01]  /*10300*/  LOP3.LUT R3, R3, 0x3fff, RZ, 0xc0, !PT ;  /* 0x00003fff03037812 */ /* 0x000fe200078ec0ff */
[----:B------:R-:W-:Y:S01]  /*10310*/  UMOV UR57, 0x40000040 ;  /* 0x4000004000397882 */ /* 0x000fe20000000000 */
[----:B------:R-:W-:Y:S01]  /*10320*/  MOV R11, UR9 ;  /* 0x00000009000b7c02 */ /* 0x000fe20008000f00 */
[----:B------:R-:W-:Y:S01]  /*10330*/  UMOV UR45, 0x40000040 ;  /* 0x40000040002d7882 */ /* 0x000fe20000000000 */
[----:B------:R-:W-:Y:S01]  /*10340*/  LOP3.LUT R5, R3, 0x10000, RZ, 0xfc, !PT ;  /* 0x0001000003057812 */ /* 0x000fe200078efcff */
[----:B------:R-:W-:Y:S01]  /*10350*/  UMOV UR49, 0x40000040 ;  /* 0x4000004000317882 */ /* 0x000fe20000000000 */
[----:B------:R-:W-:Y:S01]  /*10360*/  UMOV UR53, 0x40000040 ;  /* 0x4000004000357882 */ /* 0x000fe20000000000 */
[----:B------:R-:W-:Y:S01]  /*10370*/  ULOP3.LUT UR4, UR4, 0x10000, URZ, 0xfc, !UPT ;  /* 0x0001000004047892 */ /* 0x000fe2000f8efc3f */
[----:B------:R-:W-:Y:S01]  /*10380*/  IMAD.MOV.U32 R7, RZ, RZ, 0x40000040 ;  /* 0x40000040ff077424 */ /* 0x000fe200078e00ff */
[----:B------:R-:W-:Y:S01]  /*10390*/  P2R R89, PR, RZ, 0x1 ;  /* 0x00000001ff597803 */ /* 0x000fe20000000000 */
[----:B------:R-:W-:Y:S01]  /*103a0*/  IMAD R6, R194, 0xc00, R5 ;  /* 0x00000c00c2067824 */ /* 0x000fe200078e0205 */
[----:B------:R-:W-:Y:S01]  /*103b0*/  UIADD3 UR5, UR4, 0x2, URZ ;  /* 0x0000000204057890 */ /* 0x000fe2000fffe03f */
[----:B------:R-:W-:Y:S01]  /*103c0*/  IMAD.IADD R21, R233, 0x1, R150 ;  /* 0x00000001e9157824 */ /* 0x000fe200078e0296 */
[----:B------:R-:W-:Y:S01]  /*103d0*/  UIADD3 UR56, UR4, 0x406, URZ ;  /* 0x0000040604387890 */ /* 0x000fe2000fffe03f */
[C---:B------:R-:W-:Y:S01]  /*103e0*/  VIADD R8, R6.reuse, 0x2 ;  /* 0x0000000206087836 */ /* 0x040fe20000000000 */
[----:B------:R-:W-:Y:S01]  /*103f0*/  R2UR UR10, R6 ;  /* 0x00000000060a72ca */ /* 0x000fe200000e0000 */
[----:B------:R-:W-:Y:S01]  /*10400*/  UMOV UR8, UR4 ;  /* 0x0000000400087c82 */ /* 0x000fe20008000000 */
[----:B------:R-:W-:Y:S01]  /*10410*/  UIADD3 UR44, UR4, 0x800, URZ ;  /* 0x00000800042c7890 */ /* 0x000fe2000fffe03f */
[----:B------:R-:W-:Y:S01]  /*10420*/  IMAD.U32 R10, RZ, RZ, UR8 ;  /* 0x00000008ff0a7e24 */ /* 0x000fe2000f8e00ff */
[----:B------:R-:W-:Y:S01]  /*10430*/  UIADD3 UR48, UR4, 0x802, URZ ;  /* 0x0000080204307890 */ /* 0x000fe2000fffe03f */
[----:B------:R-:W-:Y:S01]  /*10440*/  IMAD R21, R210, -0x80, R21 ;  /* 0xffffff80d2157824 */ /* 0x000fe200078e0215 */
[----:B------:R-:W-:Y:S01]  /*10450*/  UIADD3 UR52, UR4, 0x804, URZ ;  /* 0x0000080404347890 */ /* 0x000fe2000fffe03f */
[----:B------:R-:W-:Y:S01]  /*10460*/  BSSY B0, `(.L_x_780) ;  /* 0x00005bb000007945 */ /* 0x000fe20003800000 */
[----:B------:R0:W-:Y:S01]  /*10470*/  STL.64 [R1+0x40], R10 ;  /* 0x0000400a01007387 */ /* 0x0001e20000100a00 */
[----:B------:R-:W-:Y:S01]  /*10480*/  ULDC UR36, c[0x0][0x9d8] ;  /* 0x0002760000247ab9 */ /* 0x000fe20000000800 */
[C---:B------:R-:W-:Y:S01]  /*10490*/  ISETP.GT.AND P2, PT, R21.reuse, RZ, PT ;  /* 0x000000ff1500720c */ /* 0x040fe20003f44270 */
[--C-:B------:R-:W-:Y:S01]  /*104a0*/  IMAD.MOV.U32 R149, RZ, RZ, R151.reuse ;  /* 0x000000ffff957224 */ /* 0x100fe200078e0097 */
[----:B------:R-:W-:Y:S01]  /*104b0*/  ISETP.GT.AND P3, PT, R21, 0x1, PT ;  /* 0x000000011500780c */ /* 0x000fe20003f64270 */
[----:B------:R-:W-:Y:S01]  /*104c0*/  HGMMA.64x128x16.F32 R24, gdesc[UR8], RZ, !UPT, gsb0 ;  /* 0x01e00000081879f0 */ /* 0x000fe2000c0008ff */
[----:B------:R-:W-:Y:S01]  /*104d0*/  R2UR UR10, R8 ;  /* 0x00000000080a72ca */ /* 0x000fe200000e0000 */
[----:B------:R-:W-:Y:S01]  /*104e0*/  UMOV UR8, UR5 ;  /* 0x0000000500087c82 */ /* 0x000fe20008000000 */
[----:B------:R-:W-:Y:S01]  /*104f0*/  R2UR UR11, R9 ;  /* 0x00000000090b72ca */ /* 0x000fe200000e0000 */
[----:B------:R-:W-:Y:S01]  /*10500*/  UMOV UR9, 0x40000040 ;  /* 0x4000004000097882 */ /* 0x000fe20000000000 */
[----:B------:R-:W-:Y:S01]  /*10510*/  VIADD R8, R6, 0x4 ;  /* 0x0000000406087836 */ /* 0x000fe20000000000 */
[----:B------:R-:W-:Y:S01]  /*10520*/  MOV R9, 0x40000040 ;  /* 0x4000004000097802 */ /* 0x000fe20000000f00 */
[----:B------:R-:W-:Y:S01]  /*10530*/  UIADD3 UR5, UR4, 0x4, URZ ;  /* 0x0000000404057890 */ /* 0x000fe2000fffe03f */
[----:B0-----:R-:W-:Y:S01]  /*10540*/  MOV R10, UR8 ;  /* 0x00000008000a7c02 */ /* 0x001fe20008000f00 */
[----:B------:R-:W-:Y:S01]  /*10550*/  IMAD.U32 R11, RZ, RZ, UR9 ;  /* 0x00000009ff0b7e24 */ /* 0x000fe2000f8e00ff */
[C---:B------:R-:W-:Y:S01]  /*10560*/  ISETP.GT.AND P5, PT, R21.reuse, 0x9, PT ;  /* 0x000000091500780c */ /* 0x040fe20003fa4270 */
[--C-:B------:R-:W-:Y:S01]  /*10570*/  IMAD.MOV.U32 R148, RZ, RZ, R151.reuse ;  /* 0x000000ffff947224 */ /* 0x100fe200078e0097 */
[C---:B------:R-:W-:Y:S01]  /*10580*/  ISETP.GT.AND P6, PT, R21.reuse, 0x8, PT ;  /* 0x000000081500780c */ /* 0x040fe20003fc4270 */
[--C-:B------:R-:W-:Y:S01]  /*10590*/  IMAD.MOV.U32 R146, RZ, RZ, R151.reuse ;  /* 0x000000ffff927224 */ /* 0x100fe200078e0097 */
[----:B------:R0:W-:Y:S01]  /*105a0*/  STL.64 [R1+0x38], R10 ;  /* 0x0000380a01007387 */ /* 0x0001e20000100a00 */
[----:B------:R-:W-:Y:S01]  /*105b0*/  ISETP.GT.AND P4, PT, R21, 0x10, PT ;  /* 0x000000101500780c */ /* 0x000fe20003f84270 */
[--C-:B------:R-:W-:Y:S01]  /*105c0*/  IMAD.MOV.U32 R145, RZ, RZ, R151.reuse ;  /* 0x000000ffff917224 */ /* 0x100fe200078e0097 */
[-C--:B------:R-:W-:Y:S01]  /*105d0*/  MOV R147, R151.reuse ;  /* 0x0000009700937202 */ /* 0x080fe20000000f00 */
[--C-:B------:R-:W-:Y:S01]  /*105e0*/  IMAD.MOV.U32 R143, RZ, RZ, R151.reuse ;  /* 0x000000ffff8f7224 */ /* 0x100fe200078e0097 */
[-C--:B-----5:R-:W-:Y:S01]  /*105f0*/  MOV R144, R151.reuse ;  /* 0x0000009700907202 */ /* 0x0a0fe20000000f00 */
        /* <DEDUP_REMOVED lines=32> */
[----:B------:R-:W-:Y:S01]  /*10800*/  IMAD.MOV.U32 R91, RZ, RZ, R151 ;  /* 0x000000ffff5b7224 */ /* 0x000fe200078e0097 */
[----:B------:R-:W-:Y:S02]  /*10810*/  WARPGROUP.DEPBAR.LE gsb0, 0x0 ;  /* 0x00008000000079c5 */ /* 0x000fe40000010000 */
[----:B------:R-:W-:-:S06]  /*10820*/  WARPGROUP.ARRIVE ;  /* 0x00000000000079c5 */ /* 0x000fcc0000000000 */
[----:B------:R-:W-:Y:S01]  /*10830*/  HGMMA.64x128x16.F32 R24, gdesc[UR8], R24, gsb0 ;  /* 0x01e00000081879f0 */ /* 0x000fe20008000818 */
[----:B------:R-:W-:Y:S01]  /*10840*/  R2UR UR10, R8 ;  /* 0x00000000080a72ca */ /* 0x000fe200000e0000 */
[----:B------:R-:W-:Y:S01]  /*10850*/  UMOV UR8, UR5 ;  /* 0x0000000500087c82 */ /* 0x000fe20008000000 */
[----:B------:R-:W-:Y:S01]  /*10860*/  R2UR UR11, R9 ;  /* 0x00000000090b72ca */ /* 0x000fe200000e0000 */
[----:B------:R-:W-:Y:S01]  /*10870*/  UMOV UR9, 0x40000040 ;  /* 0x4000004000097882 */ /* 0x000fe20000000000 */
[----:B------:R-:W-:Y:S01]  /*10880*/  IMAD.MOV.U32 R9, RZ, RZ, 0x40000040 ;  /* 0x40000040ff097424 */ /* 0x000fe200078e00ff */
[----:B------:R-:W-:Y:S01]  /*10890*/  IADD3 R8, R6, 0x6, RZ ;  /* 0x0000000606087810 */ /* 0x000fe20007ffe0ff */
[----:B------:R-:W-:Y:S01]  /*108a0*/  UIADD3 UR5, UR4, 0x6, URZ ;  /* 0x0000000604057890 */ /* 0x000fe2000fffe03f */
[----:B0-----:R-:W-:Y:S02]  /*108b0*/  IMAD.U32 R10, RZ, RZ, UR8 ;  /* 0x00000008ff0a7e24 */ /* 0x001fe4000f8e00ff */
[----:B------:R-:W-:-:S05]  /*108c0*/  IMAD.U32 R11, RZ, RZ, UR9 ;  /* 0x00000009ff0b7e24 */ /* 0x000fca000f8e00ff */
[----:B------:R0:W-:Y:S01]  /*108d0*/  STL.64 [R1+0x30], R10 ;  /* 0x0000300a01007387 */ /* 0x0001e20000100a00 */
[----:B------:R-:W-:Y:S02]  /*108e0*/  WARPGROUP.DEPBAR.LE gsb0, 0x0 ;  /* 0x00008000000079c5 */ /* 0x000fe40000010000 */
[----:B------:R-:W-:-:S06]  /*108f0*/  WARPGROUP.ARRIVE ;  /* 0x00000000000079c5 */ /* 0x000fcc0000000000 */
[----:B------:R-:W-:Y:S01]  /*10900*/  HGMMA.64x128x16.F32 R24, gdesc[UR8], R24, gsb0 ;  /* 0x01e00000081879f0 */ /* 0x000fe20008000818 */
[----:B------:R-:W-:Y:S01]  /*10910*/  R2UR UR10, R8 ;  /* 0x00000000080a72ca */ /* 0x000fe200000e0000 */
[----:B------:R-:W-:Y:S01]  /*10920*/  UMOV UR8, UR5 ;  /* 0x0000000500087c82 */ /* 0x000fe20008000000 */
[----:B------:R-:W-:Y:S01]  /*10930*/  R2UR UR11, R9 ;  /* 0x00000000090b72ca */ /* 0x000fe200000e0000 */
[----:B------:R-:W-:Y:S01]  /*10940*/  UMOV UR9, 0x40000040 ;  /* 0x4000004000097882 */ /* 0x000fe20000000000 */
[----:B------:R-:W-:Y:S01]  /*10950*/  VIADD R8, R6, 0x400 ;  /* 0x0000040006087836 */ /* 0x000fe20000000000 */
[----:B------:R-:W-:Y:S01]  /*10960*/  UIADD3 UR5, UR4, 0x400, URZ ;  /* 0x0000040004057890 */ /* 0x000fe2000fffe03f */
[----:B------:R-:W-:Y:S01]  /*10970*/  IMAD.MOV.U32 R9, RZ, RZ, 0x40000040 ;  /* 0x40000040ff097424 */ /* 0x000fe200078e00ff */
[----:B0-----:R-:W-:Y:S01]  /*10980*/  MOV R11, UR9 ;  /* 0x00000009000b7c02 */ /* 0x001fe20008000f00 */
        /* <DEDUP_REMOVED lines=25> */
[----:B0-----:R-:W-:Y:S01]  /*10b20*/  IMAD.U32 R10, RZ, RZ, UR8 ;  /* 0x00000008ff0a7e24 */ /* 0x001fe2000f8e00ff */
[----:B------:R-:W-:Y:S01]  /*10b30*/  UIADD3 UR4, UR4, 0x806, URZ ;  /* 0x0000080604047890 */ /* 0x000fe2000fffe03f */
        /* <DEDUP_REMOVED lines=10> */
[----:B0-----:R-:W-:Y:S01]  /*10be0*/  MOV R11, UR9 ;  /* 0x00000009000b7c02 */ /* 0x001fe20008000f00 */
[----:B------:R-:W-:Y:S01]  /*10bf0*/  IMAD.MOV.U32 R9, RZ, RZ, 0x40000040 ;  /* 0x40000040ff097424 */ /* 0x000fe200078e00ff */
[----:B------:R-:W-:Y:S01]  /*10c00*/  ULDC UR5, c[0x0][0x988] ;  /* 0x0002620000057ab9 */ /* 0x000fe20000000800 */
[----:B------:R-:W-:Y:S01]  /*10c10*/  IMAD.U32 R10, RZ, RZ, UR8 ;  /* 0x00000008ff0a7e24 */ /* 0x000fe2000f8e00ff */
[----:B------:R-:W-:-:S02]  /*10c20*/  R2UR UR58, R8 ;  /* 0x00000000083a72ca */ /* 0x000fc400000e0000 */
[----:B------:R-:W-:Y:S01]  /*10c30*/  R2UR UR59, R9 ;  /* 0x00000000093b72ca */ /* 0x000fe200000e0000 */
[----:B------:R-:W-:Y:S01]  /*10c40*/  IMAD.MOV.U32 R9, RZ, RZ, 0x40000040 ;  /* 0x40000040ff097424 */ /* 0x000fe200078e00ff */
[----:B------:R-:W-:Y:S01]  /*10c50*/  IADD3 R8, R6, 0x800, RZ ;  /* 0x0000080006087810 */ /* 0x000fe20007ffe0ff */
[----:B------:R-:W-:Y:S03]  /*10c60*/  STL.64 [R1+0x10], R10 ;  /* 0x0000100a01007387 */ /* 0x000fe60000100a00 */
[----:B------:R-:W-:Y:S01]  /*10c70*/  R2UR UR46, R8 ;  /* 0x00000000082e72ca */ /* 0x000fe200000e0000 */
[----:B------:R-:W-:Y:S01]  /*10c80*/  VIADD R8, R6, 0x802 ;  /* 0x0000080206087836 */ /* 0x000fe20000000000 */
[----:B------:R-:W-:Y:S02]  /*10c90*/  R2UR UR47, R9 ;  /* 0x00000000092f72ca */ /* 0x000fe400000e0000 */
[----:B------:R-:W-:-:S02]  /*10ca0*/  MOV R9, 0x40000040 ;  /* 0x4000004000097802 */ /* 0x000fc40000000f00 */
[----:B------:R-:W-:Y:S01]  /*10cb0*/  R2UR UR50, R8 ;  /* 0x00000000083272ca */ /* 0x000fe200000e0000 */
[C---:B------:R-:W-:Y:S01]  /*10cc0*/  VIADD R8, R6.reuse, 0x804 ;  /* 0x0000080406087836 */ /* 0x040fe20000000000 */
[----:B------:R-:W-:Y:S01]  /*10cd0*/  R2UR UR51, R9 ;  /* 0x00000000093372ca */ /* 0x000fe200000e0000 */
[----:B------:R-:W-:Y:S01]  /*10ce0*/  IMAD.MOV.U32 R9, RZ, RZ, 0x40000040 ;  /* 0x40000040ff097424 */ /* 0x000fe200078e00ff */
[----:B------:R-:W-:Y:S02]  /*10cf0*/  IADD3 R6, R6, 0x806, RZ ;  /* 0x0000080606067810 */ /* 0x000fe40007ffe0ff */
[----:B------:R-:W-:Y:S02]  /*10d00*/  R2UR UR54, R8 ;  /* 0x00000000083672ca */ /* 0x000fe400000e0000 */
[----:B------:R-:W-:Y:S01]  /*10d10*/  R2UR UR55, R9 ;  /* 0x00000000093772ca */ /* 0x000fe200000e0000 */
[----:B------:R-:W-:Y:S02]  /*10d20*/  WARPGROUP.DEPBAR.LE gsb0, 0x0 ;  /* 0x00008000000079c5 */ /* 0x000fe40000010000 */
[----:B------:R-:W-:-:S06]  /*10d30*/  WARPGROUP.ARRIVE ;  /* 0x00000000000079c5 */ /* 0x000fcc0000000000 */
[----:B------:R-:W-:Y:S01]  /*10d40*/  HGMMA.64x128x16.F32 R24, gdesc[UR8], R24, gsb0 ;  /* 0x01e00000081879f0 */ /* 0x000fe20008000818 */
[----:B------:R-:W-:Y:S01]  /*10d50*/  R2UR UR10, R6 ;  /* 0x00000000060a72ca */ /* 0x000fe200000e0000 */
[----:B------:R-:W-:Y:S01]  /*10d60*/  UMOV UR8, UR4 ;  /* 0x0000000400087c82 */ /* 0x000fe20008000000 */
[----:B------:R-:W-:Y:S01]  /*10d70*/  R2UR UR11, R7 ;  /* 0x00000000070b72ca */ /* 0x000fe200000e0000 */
[----:B------:R-:W-:Y:S01]  /*10d80*/  UMOV UR9, 0x40000040 ;  /* 0x4000004000097882 */ /* 0x000fe20000000000 */
[----:B------:R-:W-:Y:S01]  /*10d90*/  IMAD.U32 R6, RZ, RZ, UR8 ;  /* 0x00000008ff067e24 */ /* 0x000fe2000f8e00ff */
[----:B------:R-:W-:Y:S01]  /*10da0*/  MOV R7, UR9 ;  /* 0x0000000900077c02 */ /* 0x000fe20008000f00 */
[----:B------:R-:W-:-:S04]  /*10db0*/  ULDC UR4, c[0x0][0x9d8] ;  /* 0x0002760000047ab9 */ /* 0x000fc80000000800 */
[----:B------:R0:W-:Y:S01]  /*10dc0*/  STL.64 [R1], R6 ;  /* 0x0000000601007387 */ /* 0x0001e20000100a00 */
[----:B------:R-:W-:Y:S02]  /*10dd0*/  WARPGROUP.DEPBAR.LE gsb0, 0x0 ;  /* 0x00008000000079c5 */ /* 0x000fe40000010000 */
[----:B------:R-:W-:-:S06]  /*10de0*/  WARPGROUP.ARRIVE ;  /* 0x00000000000079c5 */ /* 0x000fcc0000000000 */
[----:B------:R-:W-:Y:S01]  /*10df0*/  HGMMA.64x128x16.F32 R24, gdesc[UR56], R24, gsb0 ;  /* 0x01e00000381879f0 */ /* 0x000fe20008000818 */
[----:B------:R-:W-:Y:S02]  /*10e00*/  ULDC UR58, c[0x0][0x988] ;  /* 0x00026200003a7ab9 */ /* 0x000fe40000000800 */
        /* <DEDUP_REMOVED lines=14> */
[----:B0-----:R-:W-:Y:S01]  /*10ef0*/  FMUL.FTZ R6, R25, UR4 ;  /* 0x0000000419067c20 */ /* 0x001fe20008410000 */
        /* <DEDUP_REMOVED lines=21> */
[----:B0-----:R-:W-:Y:S01]  /*11050*/  FSEL R14, R3, -INF , P2 ;  /* 0xff800000030e7808 */ /* 0x001fe20001000000 */
[----:B------:R-:W-:Y:S01]  /*11060*/  FMUL.FTZ R35, R35, UR4 ;  /* 0x0000000423237c20 */ /* 0x000fe20008410000 */
[----:B------:R-:W-:Y:S01]  /*11070*/  FMUL.FTZ R62, R62, UR4 ;  /* 0x000000043e3e7c20 */ /* 0x000fe20008410000 */
[----:B------:R-:W-:Y:S01]  /*11080*/  FMUL.FTZ R38, R38, UR4 ;  /* 0x0000000426267c20 */ /* 0x000fe20008410000 */
[----:B------:R-:W-:Y:S01]  /*11090*/  FMUL.FTZ R41, R57, UR4 ;  /* 0x0000000439297c20 */ /* 0x000fe20008410000 */
[----:B------:R-:W-:Y:S01]  /*110a0*/  FMUL.FTZ R66, R66, UR4 ;  /* 0x0000000442427c20 */ /* 0x000fe20008410000 */
[----:B------:R-:W-:Y:S01]  /*110b0*/  FMUL.FTZ R29, R45, UR4 ;  /* 0x000000042d1d7c20 */ /* 0x000fe20008410000 */
[----:B------:R-:W-:Y:S01]  /*110c0*/  MUFU.TANH R7, R7 ;  /* 0x0000000700077308 */ /* 0x000fe20000002400 */
[----:B-1----:R-:W-:Y:S01]  /*110d0*/  FSEL R15, R6, -INF , P3 ;  /* 0xff800000060f7808 */ /* 0x002fe20001800000 */
        /* <DEDUP_REMOVED lines=23> */
[----:B0-----:R-:W-:Y:S01]  /*11250*/  FSEL R4, R4, -INF , P2 ;  /* 0xff80000004047808 */ /* 0x001fe20001000000 */
[----:B------:R-:W-:Y:S01]  /*11260*/  FMUL.FTZ R85, R85, UR4 ;  /* 0x0000000455557c20 */ /* 0x000fe20008410000 */
[----:B------:R-:W-:Y:S01]  /*11270*/  ISETP.GT.AND P2, PT, R21, 0x11, PT ;  /* 0x000000111500780c */ /* 0x000fe20003f44270 */
[----:B------:R-:W-:Y:S01]  /*11280*/  FMUL.FTZ R79, R79, UR4 ;  /* 0x000000044f4f7c20 */ /* 0x000fe20008410000 */
[----:B------:R-:W-:Y:S01]  /*11290*/  FMUL.FTZ R82, R82, UR4 ;  /* 0x0000000452527c20 */ /* 0x000fe20008410000 */
[----:B------:R-:W-:Y:S01]  /*112a0*/  FMUL.FTZ R83, R83, UR4 ;  /* 0x0000000453537c20 */ /* 0x000fe20008410000 */
[----:B------:R-:W-:Y:S01]  /*112b0*/  FMUL.FTZ R86, R86, UR4 ;  /* 0x0000000456567c20 */ /* 0x000fe20008410000 */
[----:B------:R-:W-:Y:S01]  /*112c0*/  MUFU.TANH R13, R13 ;  /* 0x0000000d000d7308 */ /* 0x000fe20000002400 */
[----:B------:R-:W-:-:S07]  /*112d0*/  FMUL.FTZ R87, R87, UR4 ;  /* 0x0000000457577c20 */ /* 0x000fce0008410000 */
[----:B------:R0:W-:Y:S01]  /*112e0*/  MUFU.TANH R28, R43 ;  /* 0x0000002b001c7308 */ /* 0x0001e20000002400 */
[----:B-1----:R-:W-:Y:S02]  /*112f0*/  FSEL R3, R8, -INF , P3 ;  /* 0xff80000008037808 */ /* 0x002fe40001800000 */
[----:B------:R-:W-:-:S05]  /*11300*/  ISETP.GT.AND P3, PT, R21, 0x18, PT ;  /* 0x000000181500780c */ /* 0x000fca0003f64270 */
[----:B------:R-:W1:Y:S01]  /*11310*/  MUFU.TANH R30, R30 ;  /* 0x0000001e001e7308 */ /* 0x000e620000002400 */
[----:B0-----:R-:W-:-:S07]  /*11320*/  FMUL.FTZ R43, R56, UR4 ;  /* 0x00000004382b7c20 */ /* 0x001fce0008410000 */
[----:B------:R-:W-:Y:S08]  /*11330*/  MUFU.TANH R26, R42 ;  /* 0x0000002a001a7308 */ /* 0x000ff00000002400 */
[----:B------:R0:W-:Y:S01]  /*11340*/  MUFU.TANH R56, R58 ;  /* 0x0000003a00387308 */ /* 0x0001e20000002400 */
[----:B-1----:R-:W-:-:S07]  /*11350*/  FSEL R6, R30, -INF , P6 ;  /* 0xff8000001e067808 */ /* 0x002fce0003000000 */
[----:B------:R-:W-:Y:S01]  /*11360*/  MUFU.TANH R36, R36 ;  /* 0x0000002400247308 */ /* 0x000fe20000002400 */
[----:B0-----:R-:W-:Y:S02]  /*11370*/  FSEL R58, R9, -INF , P5 ;  /* 0xff800000093a7808 */ /* 0x001fe40002800000 */
[----:B------:R-:W-:-:S05]  /*11380*/  FMNMX.FTZ R9, R14, R15, !PT ;  /* 0x0000000f0e097209 */ /* 0x000fca0007810000 */
[----:B------:R0:W-:Y:S08]  /*11390*/  MUFU.TANH R42, R54 ;  /* 0x00000036002a7308 */ /* 0x0001f00000002400 */
[----:B------:R1:W2:Y:S01]  /*113a0*/  MUFU.TANH R10, R31 ;  /* 0x0000001f000a7308 */ /* 0x0002a20000002400 */
[----:B0-----:R-:W-:Y:S02]  /*113b0*/  FSEL R54, R7, -INF , P6 ;  /* 0xff80000007367808 */ /* 0x001fe40003000000 */
[----:B------:R-:W-:-:S02]  /*113c0*/  ISETP.GT.AND P6, PT, R21, 0x19, PT ;  /* 0x000000191500780c */ /* 0x000fc40003fc4270 */
[----:B------:R-:W-:-:S03]  /*113d0*/  FMNMX.FTZ R9, R54, R9, !PT ;  /* 0x0000000936097209 */ /* 0x000fc60007810000 */
[----:B------:R-:W0:Y:S01]  /*113e0*/  MUFU.TANH R25, R25 ;  /* 0x0000001900197308 */ /* 0x000e220000002400 */
[----:B------:R-:W-:Y:S01]  /*113f0*/  FMNMX.FTZ R9, R58, R9, !PT ;  /* 0x000000093a097209 */ /* 0x000fe20007810000 */
[----:B-1----:R-:W-:-:S06]  /*11400*/  FMUL.FTZ R31, R44, UR4 ;  /* 0x000000042c1f7c20 */ /* 0x002fcc0008410000 */
[----:B------:R-:W1:Y:S01]  /*11410*/  MUFU.TANH R34, R34 ;  /* 0x0000002200227308 */ /* 0x000e620000002400 */
[----:B--2---:R-:W-:Y:S02]  /*11420*/  FSEL R8, R10, -INF , P5 ;  /* 0xff8000000a087808 */ /* 0x004fe40002800000 */
[----:B------:R-:W-:-:S04]  /*11430*/  ISETP.GT.AND P5, PT, R21, 0x20, PT ;  /* 0x000000201500780c */ /* 0x000fc80003fa4270 */
[----:B------:R-:W-:Y:S01]  /*11440*/  FSEL R26, R26, -INF , P5 ;  /* 0xff8000001a1a7808 */ /* 0x000fe20002800000 */
[----:B------:R2:W-:Y:S01]  /*11450*/  MUFU.TANH R32, R47 ;  /* 0x0000002f00207308 */ /* 0x0005e20000002400 */
[----:B0-----:R-:W-:-:S07]  /*11460*/  FSEL R68, R25, -INF , P6 ;  /* 0xff80000019447808 */ /* 0x001fce0003000000 */
[----:B------:R-:W-:Y:S01]  /*11470*/  MUFU.TANH R40, R40 ;  /* 0x0000002800287308 */ /* 0x000fe20000002400 */
[----:B--2---:R-:W-:Y:S01]  /*11480*/  FMUL.FTZ R47, R60, UR4 ;  /* 0x000000043c2f7c20 */ /* 0x004fe20008410000 */
[----:B------:R-:W-:Y:S02]  /*11490*/  FSEL R60, R11, -INF , P4 ;  /* 0xff8000000b3c7808 */ /* 0x000fe40002000000 */
[----:B-1----:R-:W-:Y:S02]  /*114a0*/  FSEL R10, R34, -INF , P4 ;  /* 0xff800000220a7808 */ /* 0x002fe40002000000 */
[----:B------:R-:W-:Y:S02]  /*114b0*/  FMNMX.FTZ R9, R60, R9, !PT ;  /* 0x000000093c097209 */ /* 0x000fe40007810000 */
[----:B------:R0:W1:Y:S01]  /*114c0*/  MUFU.TANH R12, R35 ;  /* 0x00000023000c7308 */ /* 0x0000620000002400 */
[----:B------:R-:W-:-:S04]  /*114d0*/  ISETP.GT.AND P4, PT, R21, 0x21, PT ;  /* 0x000000211500780c */ /* 0x000fc80003f84270 */
[----:B------:R-:W-:-:S03]  /*114e0*/  FSEL R28, R28, -INF , P4 ;  /* 0xff8000001c1c7808 */ /* 0x000fc60002000000 */
[----:B------:R-:W2:Y:S01]  /*114f0*/  MUFU.TANH R27, R27 ;  /* 0x0000001b001b7308 */ /* 0x000ea20000002400 */
[----:B0-----:R-:W-:Y:S01]  /*11500*/  FMUL.FTZ R35, R48, UR4 ;  /* 0x0000000430237c20 */ /* 0x001fe20008410000 */
[----:B------:R-:W-:-:S06]  /*11510*/  FMUL.FTZ R48, R63, UR4 ;  /* 0x000000043f307c20 */ /* 0x000fcc0008410000 */
[----:B------:R0:W-:Y:S01]  /*11520*/  MUFU.TANH R57, R62 ;  /* 0x0000003e00397308 */ /* 0x0001e20000002400 */
[----:B-1----:R-:W-:-:S07]  /*11530*/  FSEL R12, R12, -INF , P2 ;  /* 0xff8000000c0c7808 */ /* 0x002fce0001000000 */
[----:B------:R-:W1:Y:S01]  /*11540*/  MUFU.TANH R20, R38 ;  /* 0x0000002600147308 */ /* 0x000e620000002400 */
[----:B0-----:R-:W-:Y:S02]  /*11550*/  FSEL R62, R13, -INF , P2 ;  /* 0xff8000000d3e7808 */ /* 0x001fe40001000000 */
[----:B------:R-:W-:Y:S02]  /*11560*/  ISETP.GT.AND P2, PT, R21, 0x28, PT ;  /* 0x000000281500780c */ /* 0x000fe40003f44270 */
[----:B------:R-:W-:Y:S02]  /*11570*/  FMNMX.FTZ R9, R62, R9, !PT ;  /* 0x000000093e097209 */ /* 0x000fe40007810000 */
[----:B--2---:R-:W-:Y:S01]  /*11580*/  FSEL R88, R27, -INF , P4 ;  /* 0xff8000001b587808 */ /* 0x004fe20002000000 */
[----:B------:R-:W0:Y:S01]  /*11590*/  MUFU.TANH R31, R31 ;  /* 0x0000001f001f7308 */ /* 0x000e220000002400 */
[----:B------:R-:W-:-:S07]  /*115a0*/  ISETP.GT.AND P4, PT, R21, 0x38, PT ;  /* 0x000000381500780c */ /* 0x000fce0003f84270 */
[----:B------:R2:W-:Y:S01]  /*115b0*/  MUFU.TANH R61, R66 ;  /* 0x00000042003d7308 */ /* 0x0005e20000002400 */
[----:B-1----:R-:W-:-:S07]  /*115c0*/  FSEL R20, R20, -INF , P3 ;  /* 0xff80000014147808 */ /* 0x002fce0001800000 */
[----:B------:R1:W3:Y:S01]  /*115d0*/  MUFU.TANH R24, R39 ;  /* 0x0000002700187308 */ /* 0x0002e20000002400 */
[----:B--2---:R-:W-:Y:S02]  /*115e0*/  FSEL R66, R36, -INF , P3 ;  /* 0xff80000024427808 */ /* 0x004fe40001800000 */
[----:B------:R-:W-:Y:S02]  /*115f0*/  ISETP.GT.AND P3, PT, R21, 0x29, PT ;  /* 0x000000291500780c */ /* 0x000fe40003f64270 */
[----:B------:R-:W-:Y:S02]  /*11600*/  FMNMX.FTZ R9, R66, R9, !PT ;  /* 0x0000000942097209 */ /* 0x000fe40007810000 */
[----:B0-----:R-:W-:Y:S01]  /*11610*/  FSEL R90, R31, -INF , P2 ;  /* 0xff8000001f5a7808 */ /* 0x001fe20001000000 */
[----:B------:R-:W0:Y:S01]  /*11620*/  MUFU.TANH R29, R29 ;  /* 0x0000001d001d7308 */ /* 0x000e220000002400 */
[----:B------:R-:W-:Y:S01]  /*11630*/  FMNMX.FTZ R9, R68, R9, !PT ;  /* 0x0000000944097209 */ /* 0x000fe20007810000 */
[----:B-1----:R-:W-:Y:S01]  /*11640*/  FMUL.FTZ R39, R52, UR4 ;  /* 0x0000000434277c20 */ /* 0x002fe20008410000 */
[----:B------:R-:W-:Y:S01]  /*11650*/  FSEL R32, R32, -INF , P3 ;  /* 0xff80000020207808 */ /* 0x000fe20001800000 */
[----:B------:R-:W-:-:S04]  /*11660*/  FMUL.FTZ R52, R67, UR4 ;  /* 0x0000000443347c20 */ /* 0x000fc80008410000 */
[----:B------:R-:W1:Y:S01]  /*11670*/  MUFU.TANH R35, R35 ;  /* 0x0000002300237308 */ /* 0x000e620000002400 */
[----:B---3--:R-:W-:Y:S02]  /*11680*/  FSEL R24, R24, -INF , P6 ;  /* 0xff80000018187808 */ /* 0x008fe40003000000 */
[----:B------:R-:W-:-:S05]  /*11690*/  ISETP.GT.AND P6, PT, R21, 0x30, PT ;  /* 0x000000301500780c */ /* 0x000fca0003fc4270 */
[----:B------:R2:W-:Y:S01]  /*116a0*/  MUFU.TANH R7, R70 ;  /* 0x0000004600077308 */ /* 0x0005e20000002400 */
[----:B0-----:R-:W-:Y:S02]  /*116b0*/  FSEL R92, R29, -INF , P3 ;  /* 0xff8000001d5c7808 */ /* 0x001fe40001800000 */
[----:B------:R-:W-:-:S05]  /*116c0*/  ISETP.GT.AND P3, PT, R21, 0x40, PT ;  /* 0x000000401500780c */ /* 0x000fca0003f64270 */
[----:B------:R-:W0:Y:S01]  /*116d0*/  MUFU.TANH R33, R33 ;  /* 0x0000002100217308 */ /* 0x000e220000002400 */
[----:B--2---:R-:W-:Y:S02]  /*116e0*/  FSEL R70, R40, -INF , P5 ;  /* 0xff80000028467808 */ /* 0x004fe40002800000 */
[----:B------:R-:W-:Y:S02]  /*116f0*/  ISETP.GT.AND P5, PT, R21, 0x31, PT ;  /* 0x000000311500780c */ /* 0x000fe40003fa4270 */
[----:B------:R-:W-:Y:S02]  /*11700*/  FMNMX.FTZ R9, R70, R9, !PT ;  /* 0x0000000946097209 */ /* 0x000fe40007810000 */
[----:B-1----:R-:W-:Y:S01]  /*11710*/  FSEL R94, R35, -INF , P6 ;  /* 0xff800000235e7808 */ /* 0x002fe20003000000 */
[----:B------:R-:W1:Y:S01]  /*11720*/  MUFU.TANH R46, R46 ;  /* 0x0000002e002e7308 */ /* 0x000e620000002400 */
[----:B------:R-:W-:-:S04]  /*11730*/  FMNMX.FTZ R9, R88, R9, !PT ;  /* 0x0000000958097209 */ /* 0x000fc80007810000 */
[----:B------:R-:W-:-:S03]  /*11740*/  FMNMX.FTZ R9, R90, R9, !PT ;  /* 0x000000095a097209 */ /* 0x000fc60007810000 */
[----:B------:R-:W2:Y:S01]  /*11750*/  MUFU.TANH R39, R39 ;  /* 0x0000002700277308 */ /* 0x000ea20000002400 */
[----:B------:R-:W-:Y:S02]  /*11760*/  FMNMX.FTZ R9, R92, R9, !PT ;  /* 0x000000095c097209 */ /* 0x000fe40007810000 */
[----:B0-----:R-:W-:Y:S02]  /*11770*/  FSEL R96, R33, -INF , P5 ;  /* 0xff80000021607808 */ /* 0x001fe40002800000 */
[----:B------:R-:W-:-:S03]  /*11780*/  FMNMX.FTZ R9, R94, R9, !PT ;  /* 0x000000095e097209 */ /* 0x000fc60007810000 */
[----:B------:R-:W0:Y:S01]  /*11790*/  MUFU.TANH R37, R37 ;  /* 0x0000002500257308 */ /* 0x000e220000002400 */
[----:B-1----:R-:W-:Y:S02]  /*117a0*/  FSEL R30, R46, -INF , P2 ;  /* 0xff8000002e1e7808 */ /* 0x002fe40001000000 */
[----:B------:R-:W-:Y:S02]  /*117b0*/  ISETP.GT.AND P2, PT, R21, 0x39, PT ;  /* 0x000000391500780c */ /* 0x000fe40003f44270 */
[----:B------:R-:W-:-:S03]  /*117c0*/  FMNMX.FTZ R9, R96, R9, !PT ;  /* 0x0000000960097209 */ /* 0x000fc60007810000 */
[----:B------:R-:W1:Y:S01]  /*117d0*/  MUFU.TANH R50, R50 ;  /* 0x0000003200327308 */ /* 0x000e620000002400 */
[----:B--2---:R-:W-:-:S04]  /*117e0*/  FSEL R98, R39, -INF , P4 ;  /* 0xff80000027627808 */ /* 0x004fc80002000000 */
[----:B------:R-:W-:-:S03]  /*117f0*/  FMNMX.FTZ R9, R98, R9, !PT ;  /* 0x0000000962097209 */ /* 0x000fc60007810000 */
[----:B------:R-:W2:Y:S01]  /*11800*/  MUFU.TANH R43, R43 ;  /* 0x0000002b002b7308 */ /* 0x000ea20000002400 */
[----:B0-----:R-:W-:-:S04]  /*11810*/  FSEL R100, R37, -INF , P2 ;  /* 0xff80000025647808 */ /* 0x001fc80001000000 */
[----:B------:R-:W-:Y:S01]  /*11820*/  FMNMX.FTZ R11, R100, R9, !PT ;  /* 0x00000009640b7209 */ /* 0x000fe20007810000 */
[----:B------:R-:W-:Y:S02]  /*11830*/  FMUL.FTZ R9, R78, UR4 ;  /* 0x000000044e097c20 */ /* 0x000fe40008410000 */
[----:B------:R0:W3:Y:S01]  /*11840*/  MUFU.TANH R38, R51 ;  /* 0x0000003300267308 */ /* 0x0000e20000002400 */
[----:B-1----:R-:W-:Y:S02]  /*11850*/  FSEL R34, R50, -INF , P6 ;  /* 0xff80000032227808 */ /* 0x002fe40003000000 */
[----:B------:R-:W-:-:S05]  /*11860*/  ISETP.GT.AND P6, PT, R21, 0x41, PT ;  /* 0x000000411500780c */ /* 0x000fca0003fc4270 */
[----:B------:R-:W1:Y:S01]  /*11870*/  MUFU.TANH R41, R41 ;  /* 0x0000002900297308 */ /* 0x000e620000002400 */
[----:B0-----:R-:W-:Y:S01]  /*11880*/  FMUL.FTZ R51, R64, UR4 ;  /* 0x0000000440337c20 */ /* 0x001fe20008410000 */
[----:B--2---:R-:W-:-:S04]  /*11890*/  FSEL R102, R43, -INF , P3 ;  /* 0xff8000002b667808 */ /* 0x004fc80001800000 */
[----:B------:R-:W-:Y:S02]  /*118a0*/  FMNMX.FTZ R11, R102, R11, !PT ;  /* 0x0000000b660b7209 */ /* 0x000fe40007810000 */
[----:B------:R-:W0:Y:S01]  /*118b0*/  MUFU.TANH R47, R47 ;  /* 0x0000002f002f7308 */ /* 0x000e220000002400 */
[----:B---3--:R-:W-:Y:S02]  /*118c0*/  FSEL R36, R38, -INF , P5 ;  /* 0xff80000026247808 */ /* 0x008fe40002800000 */
[C---:B------:R-:W-:Y:S02]  /*118d0*/  ISETP.GT.AND P5, PT, R21.reuse, 0x48, PT ;  /* 0x000000481500780c */ /* 0x040fe40003fa4270 */
[----:B------:R-:W-:Y:S02]  /*118e0*/  FSEL R38, R42, -INF , P4 ;  /* 0xff8000002a267808 */ /* 0x000fe40002000000 */
[----:B------:R-:W-:Y:S01]  /*118f0*/  ISETP.GT.AND P4, PT, R21, 0x49, PT ;  /* 0x000000491500780c */ /* 0x000fe20003f84270 */
[----:B------:R2:W3:Y:S01]  /*11900*/  MUFU.TANH R44, R55 ;  /* 0x00000037002c7308 */ /* 0x0004e20000002400 */
[----:B-1----:R-:W-:-:S02]  /*11910*/  FSEL R104, R41, -INF , P6 ;  /* 0xff80000029687808 */ /* 0x002fc40003000000 */
[----:B------:R-:W-:Y:S02]  /*11920*/  FSEL R42, R56, -INF , P3 ;  /* 0xff800000382a7808 */ /* 0x000fe40001800000 */
[----:B------:R-:W-:Y:S02]  /*11930*/  FMNMX.FTZ R11, R104, R11, !PT ;  /* 0x0000000b680b7209 */ /* 0x000fe40007810000 */
[----:B------:R-:W-:Y:S01]  /*11940*/  ISETP.GT.AND P3, PT, R21, 0x51, PT ;  /* 0x000000511500780c */ /* 0x000fe20003f64270 */
[----:B------:R-:W1:Y:S01]  /*11950*/  MUFU.TANH R45, R45 ;  /* 0x0000002d002d7308 */ /* 0x000e620000002400 */
[----:B--2---:R-:W-:Y:S01]  /*11960*/  FMUL.FTZ R55, R69, UR4 ;  /* 0x0000000445377c20 */ /* 0x004fe20008410000 */
[----:B0-----:R-:W-:Y:S02]  /*11970*/  FSEL R78, R47, -INF , P5 ;  /* 0xff8000002f4e7808 */ /* 0x001fe40002800000 */
[----:B------:R-:W-:Y:S02]  /*11980*/  FSEL R46, R57, -INF , P5 ;  /* 0xff800000392e7808 */ /* 0x000fe40002800000 */
[----:B------:R-:W-:Y:S01]  /*11990*/  FMNMX.FTZ R13, R78, R11, !PT ;  /* 0x0000000b4e0d7209 */ /* 0x000fe20007810000 */
[----:B------:R-:W-:Y:S01]  /*119a0*/  FMUL.FTZ R11, R80, UR4 ;  /* 0x00000004500b7c20 */ /* 0x000fe20008410000 */
[----:B------:R-:W0:Y:S01]  /*119b0*/  MUFU.TANH R51, R51 ;  /* 0x0000003300337308 */ /* 0x000e220000002400 */
[----:B---3--:R-:W-:-:S02]  /*119c0*/  FSEL R40, R44, -INF , P2 ;  /* 0xff8000002c287808 */ /* 0x008fc40001000000 */
[C---:B------:R-:W-:Y:S02]  /*119d0*/  ISETP.GT.AND P2, PT, R21.reuse, 0x50, PT ;  /* 0x000000501500780c */ /* 0x040fe40003f44270 */
[----:B------:R-:W-:Y:S02]  /*119e0*/  ISETP.GT.AND P5, PT, R21, 0x59, PT ;  /* 0x000000591500780c */ /* 0x000fe40003fa4270 */
[----:B------:R-:W-:Y:S01]  /*119f0*/  FSEL R50, R61, -INF , P2 ;  /* 0xff8000003d327808 */ /* 0x000fe20001000000 */
[----:B------:R-:W2:Y:S01]  /*11a00*/  MUFU.TANH R59, R59 ;  /* 0x0000003b003b7308 */ /* 0x000ea20000002400 */
[----:B-1----:R-:W-:-:S04]  /*11a10*/  FSEL R106, R45, -INF , P4 ;  /* 0xff8000002d6a7808 */ /* 0x002fc80002000000 */
[----:B------:R-:W-:-:S03]  /*11a20*/  FMNMX.FTZ R13, R106, R13, !PT ;  /* 0x0000000d6a0d7209 */ /* 0x000fc60007810000 */
[----:B------:R-:W1:Y:S01]  /*11a30*/  MUFU.TANH R49, R49 ;  /* 0x0000003100317308 */ /* 0x000e620000002400 */
[----:B0-----:R-:W-:Y:S02]  /*11a40*/  FSEL R80, R51, -INF , P2 ;  /* 0xff80000033507808 */ /* 0x001fe40001000000 */
[----:B------:R-:W-:Y:S02]  /*11a50*/  ISETP.GT.AND P2, PT, R21, 0x68, PT ;  /* 0x000000681500780c */ /* 0x000fe40003f44270 */
[----:B------:R-:W-:-:S03]  /*11a60*/  FMNMX.FTZ R13, R80, R13, !PT ;  /* 0x0000000d500d7209 */ /* 0x000fc60007810000 */
[----:B------:R-:W0:Y:S01]  /*11a70*/  MUFU.TANH R53, R53 ;  /* 0x0000003500357308 */ /* 0x000e220000002400 */
[----:B--2---:R-:W-:Y:S02]  /*11a80*/  FSEL R44, R59, -INF , P6 ;  /* 0xff8000003b2c7808 */ /* 0x004fe40003000000 */
[----:B------:R-:W-:-:S04]  /*11a90*/  ISETP.GT.AND P6, PT, R21, 0x58, PT ;  /* 0x000000581500780c */ /* 0x000fc80003fc4270 */
[----:B------:R-:W-:Y:S01]  /*11aa0*/  FSEL R56, R7, -INF , P6 ;  /* 0xff80000007387808 */ /* 0x000fe20003000000 */
[----:B------:R-:W2:Y:S01]  /*11ab0*/  MUFU.TANH R48, R48 ;  /* 0x0000003000307308 */ /* 0x000ea20000002400 */
[----:B-1----:R-:W-:Y:S01]  /*11ac0*/  FSEL R108, R49, -INF , P3 ;  /* 0xff800000316c7808 */ /* 0x002fe20001800000 */
[----:B------:R-:W-:-:S03]  /*11ad0*/  IMAD.U32 R7, RZ, RZ, UR5 ;  /* 0x00000005ff077e24 */ /* 0x000fc6000f8e00ff */
[----:B------:R-:W-:-:S03]  /*11ae0*/  FMNMX.FTZ R13, R108, R13, !PT ;  /* 0x0000000d6c0d7209 */ /* 0x000fc60007810000 */
[----:B------:R-:W1:Y:S01]  /*11af0*/  MUFU.TANH R55, R55 ;  /* 0x0000003700377308 */ /* 0x000e620000002400 */
[----:B0-----:R-:W-:Y:S02]  /*11b00*/  FSEL R110, R53, -INF , P6 ;  /* 0xff800000356e7808 */ /* 0x001fe40003000000 */
[C---:B------:R-:W-:Y:S02]  /*11b10*/  ISETP.GT.AND P6, PT, R21.reuse, 0x69, PT ;  /* 0x000000691500780c */ /* 0x040fe40003fc4270 */
[----:B------:R-:W-:Y:S01]  /*11b20*/  FMNMX.FTZ R25, R110, R13, !PT ;  /* 0x0000000d6e197209 */ /* 0x000fe20007810000 */
[----:B------:R-:W-:Y:S02]  /*11b30*/  FMUL.FTZ R13, R84, UR4 ;  /* 0x00000004540d7c20 */ /* 0x000fe40008410000 */
[----:B------:R-:W0:Y:S01]  /*11b40*/  MUFU.TANH R52, R52 ;  /* 0x0000003400347308 */ /* 0x000e220000002400 */
[----:B--2---:R-:W-:Y:S02]  /*11b50*/  FSEL R48, R48, -INF , P4 ;  /* 0xff80000030307808 */ /* 0x004fe40002000000 */
[----:B------:R-:W-:-:S05]  /*11b60*/  ISETP.GT.AND P4, PT, R21, 0x60, PT ;  /* 0x000000601500780c */ /* 0x000fca0003f84270 */
[----:B------:R-:W2:Y:S01]  /*11b70*/  MUFU.TANH R72, R72 ;  /* 0x0000004800487308 */ /* 0x000ea20000002400 */
[----:B-1----:R-:W-:-:S04]  /*11b80*/  FSEL R112, R55, -INF , P5 ;  /* 0xff80000037707808 */ /* 0x002fc80002800000 */
[----:B------:R-:W-:-:S03]  /*11b90*/  FMNMX.FTZ R25, R112, R25, !PT ;  /* 0x0000001970197209 */ /* 0x000fc60007810000 */
[----:B------:R-:W1:Y:S01]  /*11ba0*/  MUFU.TANH R73, R73 ;  /* 0x0000004900497308 */ /* 0x000e620000002400 */
[----:B0-----:R-:W-:Y:S02]  /*11bb0*/  FSEL R52, R52, -INF , P3 ;  /* 0xff80000034347808 */ /* 0x001fe40001800000 */
[----:B------:R-:W-:-:S05]  /*11bc0*/  ISETP.GT.AND P3, PT, R21, 0x61, PT ;  /* 0x000000611500780c */ /* 0x000fca0003f64270 */
[----:B------:R-:W0:Y:S01]  /*11bd0*/  MUFU.TANH R76, R76 ;  /* 0x0000004c004c7308 */ /* 0x000e220000002400 */
[----:B--2---:R-:W-:-:S04]  /*11be0*/  FSEL R84, R72, -INF , P4 ;  /* 0xff80000048547808 */ /* 0x004fc80002000000 */
[----:B------:R-:W-:-:S03]  /*11bf0*/  FMNMX.FTZ R25, R84, R25, !PT ;  /* 0x0000001954197209 */ /* 0x000fc60007810000 */
[----:B------:R-:W2:Y:S01]  /*11c00*/  MUFU.TANH R64, R71 ;  /* 0x0000004700407308 */ /* 0x000ea20000002400 */
[----:B-1----:R-:W-:-:S04]  /*11c10*/  FSEL R114, R73, -INF , P3 ;  /* 0xff80000049727808 */ /* 0x002fc80001800000 */
[----:B------:R-:W-:-:S03]  /*11c20*/  FMNMX.FTZ R25, R114, R25, !PT ;  /* 0x0000001972197209 */ /* 0x000fc60007810000 */
[----:B------:R-:W1:Y:S01]  /*11c30*/  MUFU.TANH R77, R77 ;  /* 0x0000004d004d7308 */ /* 0x000e620000002400 */
[----:B0-----:R-:W-:-:S04]  /*11c40*/  FSEL R116, R76, -INF , P2 ;  /* 0xff8000004c747808 */ /* 0x001fc80001000000 */
[----:B------:R-:W-:-:S03]  /*11c50*/  FMNMX.FTZ R25, R116, R25, !PT ;  /* 0x0000001974197209 */ /* 0x000fc60007810000 */
        /* <DEDUP_REMOVED lines=13> */
[----:B-1----:R-:W-:Y:S02]  /*11d30*/  FSEL R74, R75, -INF , P3 ;  /* 0xff8000004b4a7808 */ /* 0x002fe40001800000 */
[----:B------:R-:W-:-:S05]  /*11d40*/  ISETP.GT.AND P3, PT, R21, 0x78, PT ;  /* 0x000000781500780c */ /* 0x000fca0003f64270 */
        /* <DEDUP_REMOVED lines=10> */
[----:B0-----:R-:W-:-:S04]  /*11df0*/  FSEL R126, R85, -INF , P2 ;  /* 0xff800000557e7808 */ /* 0x001fc80001000000 */
[----:B------:R-:W-:-:S03]  /*11e00*/  FMNMX.FTZ R25, R126, R25, !PT ;  /* 0x000000197e197209 */ /* 0x000fc60007810000 */
[----:B------:R-:W0:Y:S02]  /*11e10*/  MUFU.TANH R83, R83 ;  /* 0x0000005300537308 */ /* 0x000e240000002400 */
[----:B------:R-:W3:Y:S06]  /*11e20*/  SHFL.BFLY PT, R128, R25, 0x2, 0x1f ;  /* 0x0c401f0019807f89 */ /* 0x000eec00000e0000 */
[----:B------:R-:W-:Y:S08]  /*11e30*/  MUFU.TANH R86, R86 ;  /* 0x0000005600567308 */ /* 0x000ff00000002400 */
[----:B------:R-:W4:Y:S01]  /*11e40*/  MUFU.TANH R87, R87 ;  /* 0x0000005700577308 */ /* 0x000f220000002400 */
[----:B---3--:R-:W-:-:S05]  /*11e50*/  FMNMX.FTZ R128, R25, R128, !PT ;  /* 0x0000008019807209 */ /* 0x008fca0007810000 */
[----:B------:R-:W3:Y:S02]  /*11e60*/  SHFL.BFLY PT, R9, R128, 0x1, 0x1f ;  /* 0x0c201f0080097f89 */ /* 0x000ee400000e0000 */
[----:B---3--:R-:W-:Y:S01]  /*11e70*/  FMNMX.FTZ R9, R128, R9, !PT ;  /* 0x0000000980097209 */ /* 0x008fe20007810000 */
[----:B------:R-:W-:-:S03]  /*11e80*/  IMAD.MOV.U32 R128, RZ, RZ, R151 ;  /* 0x000000ffff807224 */ /* 0x000fc600078e0097 */
[C---:B------:R-:W-:Y:S01]  /*11e90*/  FSETP.NEU.FTZ.AND P0, PT, R9.reuse, -INF , PT ;  /* 0xff8000000900780b */ /* 0x040fe20003f1d000 */
[----:B------:R-:W-:-:S05]  /*11ea0*/  FMUL.FTZ R21, R9, R7 ;  /* 0x0000000709157220 */ /* 0x000fca0000410000 */
[----:B------:R-:W-:Y:S02]  /*11eb0*/  FSEL R21, R21, RZ, P0 ;  /* 0x000000ff15157208 */ /* 0x000fe40000000000 */
[----:B------:R-:W-:Y:S01]  /*11ec0*/  ISETP.NE.AND P0, PT, R89, RZ, PT ;  /* 0x000000ff5900720c */ /* 0x000fe20003f05270 */
[----:B------:R-:W-:Y:S02]  /*11ed0*/  IMAD.MOV.U32 R89, RZ, RZ, R151 ;  /* 0x000000ffff597224 */ /* 0x000fe400078e0097 */
[--C-:B------:R-:W-:Y:S01]  /*11ee0*/  FFMA.FTZ R11, R15, R7, -R21.reuse ;  /* 0x000000070f0b7223 */ /* 0x100fe20000010815 */
[----:B------:R-:W-:Y:S01]  /*11ef0*/  FMNMX.FTZ R15, R4, R3, !PT ;  /* 0x00000003040f7209 */ /* 0x000fe20007810000 */
[-CC-:B------:R-:W-:Y:S01]  /*11f00*/  FFMA.FTZ R182, R54, R7.reuse, -R21.reuse ;  /* 0x0000000736b67223 */ /* 0x180fe20000010815 */
[----:B--2---:R-:W-:Y:S01]  /*11f10*/  FSEL R54, R79, -INF , P6 ;  /* 0xff8000004f367808 */ /* 0x004fe20003000000 */
[--C-:B------:R-:W-:Y:S01]  /*11f20*/  FFMA.FTZ R13, R58, R7, -R21.reuse ;  /* 0x000000073a0d7223 */ /* 0x100fe20000010815 */
[----:B------:R-:W-:Y:S01]  /*11f30*/  FMNMX.FTZ R15, R6, R15, !PT ;  /* 0x0000000f060f7209 */ /* 0x000fe20007810000 */
[-CC-:B------:R-:W-:Y:S01]  /*11f40*/  FFMA.FTZ R176, R60, R7.reuse, -R21.reuse ;  /* 0x000000073cb07223 */ /* 0x180fe20000010815 */
[----:B-1----:R-:W-:Y:S01]  /*11f50*/  FSEL R58, R82, -INF , P5 ;  /* 0xff800000523a7808 */ /* 0x002fe20002800000 */
[--C-:B------:R-:W-:Y:S01]  /*11f60*/  FFMA.FTZ R62, R62, R7, -R21.reuse ;  /* 0x000000073e3e7223 */ /* 0x100fe20000010815 */
[----:B------:R-:W-:Y:S01]  /*11f70*/  FMNMX.FTZ R15, R8, R15, !PT ;  /* 0x0000000f080f7209 */ /* 0x000fe20007810000 */
[-CC-:B------:R-:W-:Y:S01]  /*11f80*/  FFMA.FTZ R178, R66, R7.reuse, -R21.reuse ;  /* 0x0000000742b27223 */ /* 0x180fe20000010815 */
[----:B0-----:R-:W-:Y:S01]  /*11f90*/  FSEL R60, R83, -INF , P4 ;  /* 0xff800000533c7808 */ /* 0x001fe20002000000 */
[--C-:B------:R-:W-:Y:S01]  /*11fa0*/  FFMA.FTZ R180, R14, R7, -R21.reuse ;  /* 0x000000070eb47223 */ /* 0x100fe20000010815 */
[----:B------:R-:W-:Y:S01]  /*11fb0*/  FMNMX.FTZ R15, R10, R15, !PT ;  /* 0x0000000f0a0f7209 */ /* 0x000fe20007810000 */
[----:B------:R-:W-:Y:S01]  /*11fc0*/  MUFU.EX2 R11, R11 ;  /* 0x0000000b000b7308 */ /* 0x000fe20000000800 */
[----:B----4-:R-:W-:Y:S01]  /*11fd0*/  FSEL R66, R87, -INF , P2 ;  /* 0xff80000057427808 */ /* 0x010fe20001000000 */
[--C-:B------:R-:W-:Y:S01]  /*11fe0*/  FFMA.FTZ R68, R68, R7, -R21.reuse ;  /* 0x0000000744447223 */ /* 0x100fe20000010815 */
[----:B------:R-:W-:Y:S01]  /*11ff0*/  FMNMX.FTZ R25, R12, R15, !PT ;  /* 0x0000000f0c197209 */ /* 0x000fe20007810000 */
[-CC-:B------:R-:W-:Y:S01]  /*12000*/  FFMA.FTZ R172, R70, R7.reuse, -R21.reuse ;  /* 0x0000000746ac7223 */ /* 0x180fe20000010815 */
[-CC-:B------:R-:W-:Y:S01]  /*12010*/  FFMA.FTZ R88, R88, R7.reuse, -R21.reuse ;  /* 0x0000000758587223 */ /* 0x180fe20000010815 */
[--C-:B------:R-:W-:Y:S01]  /*12020*/  FFMA.FTZ R174, R90, R7, -R21.reuse ;  /* 0x000000075aae7223 */ /* 0x100fe20000010815 */
[----:B------:R-:W-:Y:S01]  /*12030*/  FMNMX.FTZ R25, R20, R25, !PT ;  /* 0x0000001914197209 */ /* 0x000fe20007810000 */
[----:B------:R0:W-:Y:S01]  /*12040*/  MUFU.EX2 R15, R62 ;  /* 0x0000003e000f7308 */ /* 0x0001e20000000800 */
        /* <DEDUP_REMOVED lines=8> */
[----:B0-----:R-:W-:Y:S01]  /*120d0*/  FSEL R62, R86, -INF , P3 ;  /* 0xff800000563e7808 */ /* 0x001fe20001800000 */
        /* <DEDUP_REMOVED lines=19> */
[----:B------:R-:W-:Y:S01]  /*12210*/  FFMA.FTZ R166, R124, R7, -R21 ;  /* 0x000000077ca67223 */ /* 0x000fe20000010815 */
[--C-:B------:R-:W-:Y:S01]  /*12220*/  IMAD.MOV.U32 R124, RZ, RZ, R151.reuse ;  /* 0x000000ffff7c7224 */ /* 0x100fe200078e0097 */
[----:B------:R-:W-:Y:S01]  /*12230*/  FMNMX.FTZ R29, R38, R29, !PT ;  /* 0x0000001d261d7209 */ /* 0x000fe20007810000 */
[----:B------:R-:W3:Y:S01]  /*12240*/  MUFU.EX2 R176, R176 ;  /* 0x000000b000b07308 */ /* 0x000ee20000000800 */
[----:B------:R-:W-:Y:S01]  /*12250*/  MOV R120, R151 ;  /* 0x0000009700787202 */ /* 0x000fe20000000f00 */
[--C-:B------:R-:W-:Y:S01]  /*12260*/  IMAD.MOV.U32 R118, RZ, RZ, R151.reuse ;  /* 0x000000ffff767224 */ /* 0x100fe200078e0097 */
[----:B------:R-:W-:Y:S01]  /*12270*/  FMNMX.FTZ R29, R40, R29, !PT ;  /* 0x0000001d281d7209 */ /* 0x000fe20007810000 */
[--C-:B------:R-:W-:Y:S01]  /*12280*/  IMAD.MOV.U32 R116, RZ, RZ, R151.reuse ;  /* 0x000000ffff747224 */ /* 0x100fe200078e0097 */
[----:B------:R-:W-:Y:S01]  /*12290*/  MOV R108, R151 ;  /* 0x00000097006c7202 */ /* 0x000fe20000000f00 */
[--C-:B------:R-:W-:Y:S01]  /*122a0*/  IMAD.MOV.U32 R112, RZ, RZ, R151.reuse ;  /* 0x000000ffff707224 */ /* 0x100fe200078e0097 */
[----:B------:R-:W-:Y:S01]  /*122b0*/  FMNMX.FTZ R29, R42, R29, !PT ;  /* 0x0000001d2a1d7209 */ /* 0x000fe20007810000 */
[----:B------:R-:W-:Y:S01]  /*122c0*/  MUFU.EX2 R25, R68 ;  /* 0x0000004400197308 */ /* 0x000fe20000000800 */
[--C-:B------:R-:W-:Y:S01]  /*122d0*/  IMAD.MOV.U32 R110, RZ, RZ, R151.reuse ;  /* 0x000000ffff6e7224 */ /* 0x100fe200078e0097 */
[----:B------:R-:W-:Y:S01]  /*122e0*/  MOV R102, R151 ;  /* 0x0000009700667202 */ /* 0x000fe20000000f00 */
[--C-:B------:R-:W-:Y:S01]  /*122f0*/  IMAD.MOV.U32 R98, RZ, RZ, R151.reuse ;  /* 0x000000ffff627224 */ /* 0x100fe200078e0097 */
[----:B------:R-:W-:Y:S01]  /*12300*/  FMNMX.FTZ R31, R44, R29, !PT ;  /* 0x0000001d2c1f7209 */ /* 0x000fe20007810000 */
[----:B------:R-:W-:Y:S01]  /*12310*/  IMAD.MOV.U32 R94, RZ, RZ, R151 ;  /* 0x000000ffff5e7224 */ /* 0x000fe200078e0097 */
[----:B------:R-:W-:-:S02]  /*12320*/  MOV R90, R151 ;  /* 0x00000097005a7202 */ /* 0x000fc40000000f00 */
[----:B------:R-:W-:Y:S01]  /*12330*/  FMNMX.FTZ R31, R46, R31, !PT ;  /* 0x0000001f2e1f7209 */ /* 0x000fe20007810000 */
[----:B------:R-:W4:Y:S03]  /*12340*/  MUFU.EX2 R178, R178 ;  /* 0x000000b200b27308 */ /* 0x000f260000000800 */
[----:B------:R-:W-:-:S04]  /*12350*/  FMNMX.FTZ R31, R48, R31, !PT ;  /* 0x0000001f301f7209 */ /* 0x000fc80007810000 */
[----:B------:R-:W-:Y:S01]  /*12360*/  FMNMX.FTZ R31, R50, R31, !PT ;  /* 0x0000001f321f7209 */ /* 0x000fe20007810000 */
[----:B------:R-:W4:Y:S03]  /*12370*/  MUFU.EX2 R172, R172 ;  /* 0x000000ac00ac7308 */ /* 0x000f260000000800 */
[----:B------:R-:W-:-:S04]  /*12380*/  FMNMX.FTZ R33, R52, R31, !PT ;  /* 0x0000001f34217209 */ /* 0x000fc80007810000 */
[----:B------:R-:W-:Y:S01]  /*12390*/  FMNMX.FTZ R33, R56, R33, !PT ;  /* 0x0000002138217209 */ /* 0x000fe20007810000 */
[----:B------:R1:W-:Y:S03]  /*123a0*/  MUFU.EX2 R27, R88 ;  /* 0x00000058001b7308 */ /* 0x0003e60000000800 */
[----:B------:R-:W-:-:S04]  /*123b0*/  FMNMX.FTZ R33, R64, R33, !PT ;  /* 0x0000002140217209 */ /* 0x000fc80007810000 */
[----:B------:R-:W-:Y:S01]  /*123c0*/  FMNMX.FTZ R33, R72, R33, !PT ;  /* 0x0000002148217209 */ /* 0x000fe20007810000 */
[----:B------:R-:W-:Y:S01]  /*123d0*/  MUFU.EX2 R174, R174 ;  /* 0x000000ae00ae7308 */ /* 0x000fe20000000800 */
[----:B-1----:R-:W-:Y:S02]  /*123e0*/  IMAD.MOV.U32 R88, RZ, RZ, R151 ;  /* 0x000000ffff587224 */ /* 0x002fe400078e0097 */
        /* <DEDUP_REMOVED lines=10> */
[----:B------:R-:W-:Y:S01]  /*12490*/  FMNMX.FTZ R14, R66, R37, !PT ;  /* 0x00000025420e7209 */ /* 0x000fe20007810000 */
[----:B------:R-:W-:Y:S01]  /*124a0*/  FFMA.FTZ R37, R106, R7, -R21 ;  /* 0x000000076a257223 */ /* 0x000fe20000010815 */
[----:B------:R-:W-:-:S03]  /*124b0*/  IMAD.MOV.U32 R106, RZ, RZ, R151 ;  /* 0x000000ffff6a7224 */ /* 0x000fc600078e0097 */
[----:B------:R-:W0:Y:S01]  /*124c0*/  SHFL.BFLY PT, R43, R14, 0x2, 0x1f ;  /* 0x0c401f000e2b7f89 */ /* 0x000e2200000e0000 */
[----:B------:R-:W-:Y:S01]  /*124d0*/  MUFU.EX2 R170, R170 ;  /* 0x000000aa00aa7308 */ /* 0x000fe20000000800 */
[----:B-1----:R-:W-:-:S07]  /*124e0*/  MOV R96, R151 ;  /* 0x0000009700607202 */ /* 0x002fce0000000f00 */
[----:B------:R1:W-:Y:S08]  /*124f0*/  MUFU.EX2 R33, R100 ;  /* 0x0000006400217308 */ /* 0x0003f00000000800 */
[----:B------:R-:W-:Y:S01]  /*12500*/  MUFU.EX2 R152, R152 ;  /* 0x0000009800987308 */ /* 0x000fe20000000800 */
[----:B-1----:R-:W-:Y:S01]  /*12510*/  IMAD.MOV.U32 R100, RZ, RZ, R151 ;  /* 0x000000ffff647224 */ /* 0x002fe200078e0097 */
[----:B0-----:R-:W-:-:S06]  /*12520*/  FMNMX.FTZ R47, R14, R43, !PT ;  /* 0x0000002b0e2f7209 */ /* 0x001fcc0007810000 */
[----:B------:R0:W-:Y:S01]  /*12530*/  MUFU.EX2 R35, R104 ;  /* 0x0000006800237308 */ /* 0x0001e20000000800 */
[-CC-:B------:R-:W-:Y:S01]  /*12540*/  FFMA.FTZ R43, R114, R7.reuse, -R21.reuse ;  /* 0x00000007722b7223 */ /* 0x180fe20000010815 */
[----:B------:R-:W-:Y:S01]  /*12550*/  FFMA.FTZ R21, R126, R7, -R21 ;  /* 0x000000077e157223 */ /* 0x000fe20000010815 */
[-C--:B------:R-:W-:Y:S01]  /*12560*/  MOV R126, R151.reuse ;  /* 0x00000097007e7202 */ /* 0x080fe20000000f00 */
[----:B------:R-:W1:Y:S01]  /*12570*/  SHFL.BFLY PT, R14, R47, 0x1, 0x1f ;  /* 0x0c201f002f0e7f89 */ /* 0x000e6200000e0000 */
[----:B------:R-:W-:-:S03]  /*12580*/  MOV R114, R151 ;  /* 0x0000009700727202 */ /* 0x000fc60000000f00 */
[----:B------:R-:W-:Y:S01]  /*12590*/  MUFU.EX2 R154, R154 ;  /* 0x0000009a009a7308 */ /* 0x000fe20000000800 */
[----:B0-----:R-:W-:-:S07]  /*125a0*/  IMAD.MOV.U32 R104, RZ, RZ, R151 ;  /* 0x000000ffff687224 */ /* 0x001fce00078e0097 */
[----:B------:R-:W-:Y:S08]  /*125b0*/  MUFU.EX2 R37, R37 ;  /* 0x0000002500257308 */ /* 0x000ff00000000800 */
[----:B------:R-:W-:Y:S01]  /*125c0*/  MUFU.EX2 R156, R156 ;  /* 0x0000009c009c7308 */ /* 0x000fe20000000800 */
[----:B-1----:R-:W-:-:S04]  /*125d0*/  FMNMX.FTZ R14, R47, R14, !PT ;  /* 0x0000000e2f0e7209 */ /* 0x002fc80007810000 */
[C---:B------:R-:W-:Y:S01]  /*125e0*/  FSETP.NEU.FTZ.AND P2, PT, R14.reuse, -INF , PT ;  /* 0xff8000000e00780b */ /* 0x040fe20003f5d000 */
[----:B------:R-:W-:Y:S02]  /*125f0*/  FMUL.FTZ R49, R14, R7 ;  /* 0x000000070e317220 */ /* 0x000fe40000410000 */
[----:B------:R-:W-:Y:S03]  /*12600*/  MUFU.EX2 R39, R39 ;  /* 0x0000002700277308 */ /* 0x000fe60000000800 */
[----:B------:R-:W-:Y:S02]  /*12610*/  FSEL R49, R49, RZ, P2 ;  /* 0x000000ff31317208 */ /* 0x000fe40001000000 */
[----:B------:R-:W-:-:S03]  /*12620*/  ISETP.GE.AND P2, PT, R150, 0x81, PT ;  /* 0x000000819600780c */ /* 0x000fc60003f46270 */
[----:B------:R-:W-:Y:S01]  /*12630*/  MUFU.EX2 R158, R158 ;  /* 0x0000009e009e7308 */ /* 0x000fe20000000800 */
[-CC-:B------:R-:W-:Y:S01]  /*12640*/  FFMA.FTZ R181, R4, R7.reuse, -R49.reuse ;  /* 0x0000000704b57223 */ /* 0x180fe20000010831 */
[-C--:B------:R-:W-:Y:S01]  /*12650*/  FFMA.FTZ R68, R3, R7.reuse, -R49 ;  /* 0x0000000703447223 */ /* 0x080fe20000010831 */
[----:B------:R-:W-:Y:S01]  /*12660*/  FADD.FTZ R3, R180, R11 ;  /* 0x0000000bb4037221 */ /* 0x000fe20000010000 */
[-CC-:B------:R-:W-:Y:S01]  /*12670*/  FFMA.FTZ R183, R6, R7.reuse, -R49.reuse ;  /* 0x0000000706b77223 */ /* 0x180fe20000010831 */
[-CC-:B------:R-:W-:Y:S01]  /*12680*/  FFMA.FTZ R6, R8, R7.reuse, -R49.reuse ;  /* 0x0000000708067223 */ /* 0x180fe20000010831 */
[-C--:B------:R-:W-:Y:S01]  /*12690*/  FFMA.FTZ R177, R10, R7.reuse, -R49 ;  /* 0x000000070ab17223 */ /* 0x080fe20000010831 */
[----:B------:R-:W-:Y:S01]  /*126a0*/  FADD.FTZ R4, R182, R3 ;  /* 0x00000003b6047221 */ /* 0x000fe20000010000 */
[----:B------:R-:W-:Y:S01]  /*126b0*/  MUFU.EX2 R181, R181 ;  /* 0x000000b500b57308 */ /* 0x000fe20000000800 */
[-CC-:B------:R-:W-:Y:S01]  /*126c0*/  FFMA.FTZ R8, R12, R7.reuse, -R49.reuse ;  /* 0x000000070c087223 */ /* 0x180fe20000010831 */
[-CC-:B------:R-:W-:Y:S01]  /*126d0*/  FFMA.FTZ R179, R20, R7.reuse, -R49.reuse ;  /* 0x0000000714b37223 */ /* 0x180fe20000010831 */
[----:B--2---:R-:W-:Y:S01]  /*126e0*/  FADD.FTZ R3, R13, R4 ;  /* 0x000000040d037221 */ /* 0x004fe20000010000 */
[-CC-:B------:R-:W-:Y:S01]  /*126f0*/  FFMA.FTZ R175, R30, R7.reuse, -R49.reuse ;  /* 0x000000071eaf7223 */ /* 0x180fe20000010831 */
[-CC-:B------:R-:W-:Y:S01]  /*12700*/  FFMA.FTZ R10, R24, R7.reuse, -R49.reuse ;  /* 0x00000007180a7223 */ /* 0x180fe20000010831 */
[-C--:B------:R-:W-:Y:S01]  /*12710*/  FFMA.FTZ R173, R26, R7.reuse, -R49 ;  /* 0x000000071aad7223 */ /* 0x080fe20000010831 */
[----:B---3--:R-:W-:Y:S01]  /*12720*/  FADD.FTZ R4, R176, R3 ;  /* 0x00000003b0047221 */ /* 0x008fe20000010000 */
[----:B------:R-:W0:Y:S01]  /*12730*/  MUFU.EX2 R68, R68 ;  /* 0x0000004400447308 */ /* 0x000e220000000800 */
[-CC-:B------:R-:W-:Y:S01]  /*12740*/  FFMA.FTZ R20, R32, R7.reuse, -R49.reuse ;  /* 0x0000000720147223 */ /* 0x180fe20000010831 */
[-CC-:B------:R-:W-:Y:S01]  /*12750*/  FFMA.FTZ R12, R28, R7.reuse, -R49.reuse ;  /* 0x000000071c0c7223 */ /* 0x180fe20000010831 */
[----:B------:R-:W-:Y:S01]  /*12760*/  FADD.FTZ R3, R15, R4 ;  /* 0x000000040f037221 */ /* 0x000fe20000010000 */
[-CC-:B------:R-:W-:Y:S01]  /*12770*/  FFMA.FTZ R169, R34, R7.reuse, -R49.reuse ;  /* 0x0000000722a97223 */ /* 0x180fe20000010831 */
[-CC-:B------:R-:W-:Y:S01]  /*12780*/  FFMA.FTZ R24, R36, R7.reuse, -R49.reuse ;  /* 0x0000000724187223 */ /* 0x180fe20000010831 */
[-C--:B------:R-:W-:Y:S01]  /*12790*/  FFMA.FTZ R171, R38, R7.reuse, -R49 ;  /* 0x0000000726ab7223 */ /* 0x080fe20000010831 */
[----:B----4-:R-:W-:Y:S01]  /*127a0*/  FADD.FTZ R30, R178, R3 ;  /* 0x00000003b21e7221 */ /* 0x010fe20000010000 */
[----:B------:R-:W1:Y:S01]  /*127b0*/  MUFU.EX2 R183, R183 ;  /* 0x000000b700b77308 */ /* 0x000e620000000800 */
[-CC-:B------:R-:W-:Y:S01]  /*127c0*/  FFMA.FTZ R26, R40, R7.reuse, -R49.reuse ;  /* 0x00000007281a7223 */ /* 0x180fe20000010831 */
[-CC-:B------:R-:W-:Y:S01]  /*127d0*/  FFMA.FTZ R153, R42, R7.reuse, -R49.reuse ;  /* 0x000000072a997223 */ /* 0x180fe20000010831 */
[----:B------:R-:W-:Y:S01]  /*127e0*/  FADD.FTZ R51, R25, R30 ;  /* 0x0000001e19337221 */ /* 0x000fe20000010000 */
[-CC-:B------:R-:W-:Y:S01]  /*127f0*/  FFMA.FTZ R28, R44, R7.reuse, -R49.reuse ;  /* 0x000000072c1c7223 */ /* 0x180fe20000010831 */
[-CC-:B------:R-:W-:Y:S01]  /*12800*/  FFMA.FTZ R155, R46, R7.reuse, -R49.reuse ;  /* 0x000000072e9b7223 */ /* 0x180fe20000010831 */
[-C--:B------:R-:W-:Y:S01]  /*12810*/  FFMA.FTZ R30, R48, R7.reuse, -R49 ;  /* 0x00000007301e7223 */ /* 0x080fe20000010831 */
[----:B------:R-:W-:Y:S01]  /*12820*/  FADD.FTZ R32, R172, R51 ;  /* 0x00000033ac207221 */ /* 0x000fe20000010000 */
[----:B------:R-:W2:Y:S01]  /*12830*/  MUFU.EX2 R6, R6 ;  /* 0x0000000600067308 */ /* 0x000ea20000000800 */
[----:B0-----:R-:W-:Y:S01]  /*12840*/  FADD.FTZ R4, R181, R68 ;  /* 0x00000044b5047221 */ /* 0x001fe20000010000 */
[-CC-:B------:R-:W-:Y:S01]  /*12850*/  FFMA.FTZ R157, R50, R7.reuse, -R49.reuse ;  /* 0x00000007329d7223 */ /* 0x180fe20000010831 */
[----:B------:R-:W-:Y:S01]  /*12860*/  FADD.FTZ R51, R27, R32 ;  /* 0x000000201b337221 */ /* 0x000fe20000010000 */
[-CC-:B------:R-:W-:Y:S01]  /*12870*/  FFMA.FTZ R52, R52, R7.reuse, -R49.reuse ;  /* 0x0000000734347223 */ /* 0x180fe20000010831 */
[-C--:B------:R-:W-:Y:S01]  /*12880*/  FFMA.FTZ R56, R56, R7.reuse, -R49 ;  /* 0x0000000738387223 */ /* 0x080fe20000010831 */
[----:B------:R-:W-:Y:S01]  /*12890*/  F2FP.F16.F32.PACK_AB R180, R11, R180 ;  /* 0x000000b40bb4723e */ /* 0x000fe200000000ff */
[----:B------:R-:W-:Y:S01]  /*128a0*/  FADD.FTZ R32, R174, R51 ;  /* 0x00000033ae207221 */ /* 0x000fe20000010000 */
[----:B------:R-:W0:Y:S01]  /*128b0*/  MUFU.EX2 R177, R177 ;  /* 0x000000b100b17308 */ /* 0x000e220000000800 */
[----:B-1----:R-:W-:Y:S01]  /*128c0*/  FADD.FTZ R3, R183, R4 ;  /* 0x00000004b7037221 */ /* 0x002fe20000010000 */
[-CC-:B------:R-:W-:Y:S01]  /*128d0*/  FFMA.FTZ R64, R64, R7.reuse, -R49.reuse ;  /* 0x0000000740407223 */ /* 0x180fe20000010831 */
[-CC-:B------:R-:W-:Y:S01]  /*128e0*/  FFMA.FTZ R72, R72, R7.reuse, -R49.reuse ;  /* 0x0000000748487223 */ /* 0x180fe20000010831 */
[-CC-:B------:R-:W-:Y:S01]  /*128f0*/  FFMA.FTZ R74, R74, R7.reuse, -R49.reuse ;  /* 0x000000074a4a7223 */ /* 0x180fe20000010831 */
[-CC-:B------:R-:W-:Y:S01]  /*12900*/  FFMA.FTZ R76, R76, R7.reuse, -R49.reuse ;  /* 0x000000074c4c7223 */ /* 0x180fe20000010831 */
[-CC-:B------:R-:W-:Y:S01]  /*12910*/  FFMA.FTZ R54, R54, R7.reuse, -R49.reuse ;  /* 0x0000000736367223 */ /* 0x180fe20000010831 */
[-C--:B------:R-:W-:Y:S01]  /*12920*/  FFMA.FTZ R58, R58, R7.reuse, -R49 ;  /* 0x000000073a3a7223 */ /* 0x080fe20000010831 */
[----:B------:R-:W1:Y:S01]  /*12930*/  MUFU.EX2 R8, R8 ;  /* 0x0000000800087308 */ /* 0x000e620000000800 */
[----:B--2---:R-:W-:Y:S01]  /*12940*/  FADD.FTZ R4, R6, R3 ;  /* 0x0000000306047221 */ /* 0x004fe20000010000 */
[-CC-:B------:R-:W-:Y:S01]  /*12950*/  FFMA.FTZ R60, R60, R7.reuse, -R49.reuse ;  /* 0x000000073c3c7223 */ /* 0x180fe20000010831 */
[-CC-:B------:R-:W-:Y:S01]  /*12960*/  FFMA.FTZ R62, R62, R7.reuse, -R49.reuse ;  /* 0x000000073e3e7223 */ /* 0x180fe20000010831 */
[----:B------:R-:W-:Y:S01]  /*12970*/  FFMA.FTZ R49, R66, R7, -R49 ;  /* 0x0000000742317223 */ /* 0x000fe20000010831 */
[----:B------:R-:W-:-:S02]  /*12980*/  F2FP.F16.F32.PACK_AB R183, R6, R183 ;  /* 0x000000b706b7723e */ /* 0x000fc400000000ff */
[----:B------:R-:W-:Y:S01]  /*12990*/  F2FP.F16.F32.PACK_AB R182, R13, R182 ;  /* 0x000000b60db6723e */ /* 0x000fe200000000ff */
[----:B------:R-:W2:Y:S01]  /*129a0*/  MUFU.EX2 R179, R179 ;  /* 0x000000b300b37308 */ /* 0x000ea20000000800 */
[----:B0-----:R-:W-:Y:S01]  /*129b0*/  FADD.FTZ R3, R177, R4 ;  /* 0x00000004b1037221 */ /* 0x001fe20000010000 */
[----:B------:R-:W-:Y:S02]  /*129c0*/  F2FP.F16.F32.PACK_AB R176, R15, R176 ;  /* 0x000000b00fb0723e */ /* 0x000fe400000000ff */
[----:B------:R-:W-:Y:S02]  /*129d0*/  F2FP.F16.F32.PACK_AB R178, R25, R178 ;  /* 0x000000b219b2723e */ /* 0x000fe400000000ff */
[----:B------:R-:W-:Y:S02]  /*129e0*/  F2FP.F16.F32.PACK_AB R172, R27, R172 ;  /* 0x000000ac1bac723e */ /* 0x000fe400000000ff */
[----:B------:R-:W0:Y:S01]  /*129f0*/  MUFU.EX2 R10, R10 ;  /* 0x0000000a000a7308 */ /* 0x000e220000000800 */
[----:B-1----:R-:W-:Y:S01]  /*12a00*/  FADD.FTZ R4, R8, R3 ;  /* 0x0000000308047221 */ /* 0x002fe20000010000 */
[C---:B------:R-:W-:Y:S01]  /*12a10*/  FADD.FTZ R3, R29.reuse, R32 ;  /* 0x000000201d037221 */ /* 0x040fe20000010000 */
[----:B------:R-:W-:-:S02]  /*12a20*/  F2FP.F16.F32.PACK_AB R174, R29, R174 ;  /* 0x000000ae1dae723e */ /* 0x000fc400000000ff */
[----:B------:R-:W-:Y:S01]  /*12a30*/  F2FP.F16.F32.PACK_AB R181, R68, R181 ;  /* 0x000000b544b5723e */ /* 0x000fe200000000ff */
[----:B------:R-:W-:Y:S01]  /*12a40*/  FADD.FTZ R32, R168, R3 ;  /* 0x00000003a8207221 */ /* 0x000fe20000010000 */
[----:B------:R-:W-:Y:S01]  /*12a50*/  @!P1 IADD3 R3, R0, 0x34840, RZ ;  /* 0x0003484000039810 */ /* 0x000fe20007ffe0ff */
[----:B------:R-:W1:Y:S01]  /*12a60*/  MUFU.EX2 R173, R173 ;  /* 0x000000ad00ad7308 */ /* 0x000e620000000800 */
[----:B--2---:R-:W-:Y:S01]  /*12a70*/  FADD.FTZ R51, R179, R4 ;  /* 0x00000004b3337221 */ /* 0x004fe20000010000 */
[C---:B------:R-:W-:Y:S01]  /*12a80*/  FADD.FTZ R53, R31.reuse, R32 ;  /* 0x000000201f357221 */ /* 0x040fe20000010000 */
[----:B------:R-:W-:Y:S02]  /*12a90*/  @!P1 PRMT R3, RZ, 0x654, R3 ;  /* 0x00000654ff039816 */ /* 0x000fe40000000003 */
[----:B------:R-:W-:Y:S01]  /*12aa0*/  F2FP.F16.F32.PACK_AB R168, R31, R168 ;  /* 0x000000a81fa8723e */ /* 0x000fe200000000ff */
[----:B------:R-:W-:Y:S01]  /*12ab0*/  FADD.FTZ R32, R170, R53 ;  /* 0x00000035aa207221 */ /* 0x000fe20000010000 */
[----:B------:R2:W-:Y:S01]  /*12ac0*/  @!P1 SYNCS.ARRIVE.TRANS64.RED.A1T0 RZ, [R3+URZ], RZ ;  /* 0x000000ff03ff99a7 */ /* 0x0005e2000810043f */
[----:B------:R-:W3:Y:S01]  /*12ad0*/  MUFU.EX2 R12, R12 ;  /* 0x0000000c000c7308 */ /* 0x000ee20000000800 */
[----:B0-----:R-:W-:Y:S01]  /*12ae0*/  FADD.FTZ R4, R10, R51 ;  /* 0x000000330a047221 */ /* 0x001fe20000010000 */
[----:B------:R-:W-:-:S02]  /*12af0*/  F2FP.F16.F32.PACK_AB R170, R33, R170 ;  /* 0x000000aa21aa723e */ /* 0x000fc400000000ff */
[----:B------:R-:W-:Y:S02]  /*12b00*/  F2FP.F16.F32.PACK_AB R177, R8, R177 ;  /* 0x000000b108b1723e */ /* 0x000fe400000000ff */
[----:B------:R-:W-:Y:S02]  /*12b10*/  F2FP.F16.F32.PACK_AB R179, R10, R179 ;  /* 0x000000b30ab3723e */ /* 0x000fe400000000ff */
[----:B------:R-:W2:Y:S01]  /*12b20*/  MUFU.EX2 R175, R175 ;  /* 0x000000af00af7308 */ /* 0x000ea20000000800 */
[----:B-1----:R-:W-:Y:S01]  /*12b30*/  FADD.FTZ R51, R173, R4 ;  /* 0x00000004ad337221 */ /* 0x002fe20000010000 */
[----:B------:R-:W-:-:S06]  /*12b40*/  MOV R150, R151 ;  /* 0x0000009700967202 */ /* 0x000fcc0000000f00 */
[----:B------:R-:W0:Y:S01]  /*12b50*/  MUFU.EX2 R20, R20 ;  /* 0x0000001400147308 */ /* 0x000e220000000800 */
[C---:B---3--:R-:W-:Y:S01]  /*12b60*/  FADD.FTZ R4, R12.reuse, R51 ;  /* 0x000000330c047221 */ /* 0x048fe20000010000 */
[----:B------:R-:W-:Y:S01]  /*12b70*/  FADD.FTZ R51, R33, R32 ;  /* 0x0000002021337221 */ /* 0x000fe20000010000 */
[----:B------:R-:W-:-:S03]  /*12b80*/  F2FP.F16.F32.PACK_AB R173, R12, R173 ;  /* 0x000000ad0cad723e */ /* 0x000fc600000000ff */
[----:B------:R-:W-:Y:S01]  /*12b90*/  FADD.FTZ R32, R152, R51 ;  /* 0x0000003398207221 */ /* 0x000fe20000010000 */
[----:B------:R-:W-:Y:S01]  /*12ba0*/  F2FP.F16.F32.PACK_AB R152, R35, R152 ;  /* 0x000000982398723e */ /* 0x000fe200000000ff */
[----:B------:R-:W1:Y:S01]  /*12bb0*/  MUFU.EX2 R169, R169 ;  /* 0x000000a900a97308 */ /* 0x000e620000000800 */
[----:B--2---:R-:W-:Y:S01]  /*12bc0*/  FADD.FTZ R3, R175, R4 ;  /* 0x00000004af037221 */ /* 0x004fe20000010000 */
[----:B------:R-:W-:-:S04]  /*12bd0*/  FADD.FTZ R51, R35, R32 ;  /* 0x0000002023337221 */ /* 0x000fc80000010000 */
[----:B------:R-:W-:Y:S01]  /*12be0*/  FADD.FTZ R32, R154, R51 ;  /* 0x000000339a207221 */ /* 0x000fe20000010000 */
[C---:B------:R-:W-:Y:S01]  /*12bf0*/  F2FP.F16.F32.PACK_AB R154, R37.reuse, R154 ;  /* 0x0000009a259a723e */ /* 0x040fe200000000ff */
[----:B------:R-:W2:Y:S01]  /*12c00*/  MUFU.EX2 R24, R24 ;  /* 0x0000001800187308 */ /* 0x000ea20000000800 */
[C---:B0-----:R-:W-:Y:S01]  /*12c10*/  FADD.FTZ R4, R20.reuse, R3 ;  /* 0x0000000314047221 */ /* 0x041fe20000010000 */
[----:B------:R-:W-:Y:S01]  /*12c20*/  FADD.FTZ R51, R37, R32 ;  /* 0x0000002025337221 */ /* 0x000fe20000010000 */
[----:B------:R-:W-:-:S03]  /*12c30*/  F2FP.F16.F32.PACK_AB R175, R20, R175 ;  /* 0x000000af14af723e */ /* 0x000fc600000000ff */
[----:B------:R-:W-:Y:S01]  /*12c40*/  FADD.FTZ R32, R156, R51 ;  /* 0x000000339c207221 */ /* 0x000fe20000010000 */
[----:B------:R-:W-:Y:S01]  /*12c50*/  F2FP.F16.F32.PACK_AB R156, R39, R156 ;  /* 0x0000009c279c723e */ /* 0x000fe200000000ff */
[----:B------:R-:W0:Y:S01]  /*12c60*/  MUFU.EX2 R171, R171 ;  /* 0x000000ab00ab7308 */ /* 0x000e220000000800 */
[----:B-1----:R-:W-:Y:S01]  /*12c70*/  FADD.FTZ R3, R169, R4 ;  /* 0x00000004a9037221 */ /* 0x002fe20000010000 */
[----:B------:R-:W-:-:S04]  /*12c80*/  FADD.FTZ R51, R39, R32 ;  /* 0x0000002027337221 */ /* 0x000fc80000010000 */
[----:B------:R-:W-:Y:S02]  /*12c90*/  FADD.FTZ R32, R158, R51 ;  /* 0x000000339e207221 */ /* 0x000fe40000010000 */
        /* <DEDUP_REMOVED lines=14> */
[C---:B-1----:R-:W-:Y:S01]  /*12d80*/  FADD.FTZ R11, R41.reuse, R32 ;  /* 0x00000020290b7221 */ /* 0x042fe20000010000 */
        /* <DEDUP_REMOVED lines=19> */
[C---:B0-----:R-:W-:Y:S01]  /*12ec0*/  FADD.FTZ R11, R45.reuse, R4 ;  /* 0x000000042d0b7221 */ /* 0x041fe20000010000 */
[----:B------:R-:W-:-:S06]  /*12ed0*/  F2FP.F16.F32.PACK_AB R162, R45, R162 ;  /* 0x000000a22da2723e */ /* 0x000fcc00000000ff */
[----:B------:R-:W0:Y:S01]  /*12ee0*/  MUFU.EX2 R159, R64 ;  /* 0x00000040009f7308 */ /* 0x000e220000000800 */
[----:B-1----:R-:W-:-:S07]  /*12ef0*/  FADD.FTZ R4, R56, R3 ;  /* 0x0000000338047221 */ /* 0x002fce0000010000 */
[----:B------:R1:W3:Y:S01]  /*12f00*/  MUFU.EX2 R47, R122 ;  /* 0x0000007a002f7308 */ /* 0x0002e20000000800 */
[----:B--2---:R-:W-:-:S07]  /*12f10*/  FADD.FTZ R32, R164, R11 ;  /* 0x0000000ba4207221 */ /* 0x004fce0000010000 */
[----:B------:R-:W2:Y:S01]  /*12f20*/  MUFU.EX2 R72, R72 ;  /* 0x0000004800487308 */ /* 0x000ea20000000800 */
[C---:B0-----:R-:W-:Y:S01]  /*12f30*/  FADD.FTZ R3, R159.reuse, R4 ;  /* 0x000000049f037221 */ /* 0x041fe20000010000 */
[----:B------:R-:W-:Y:S01]  /*12f40*/  F2FP.F16.F32.PACK_AB R159, R159, R56 ;  /* 0x000000389f9f723e */ /* 0x000fe200000000ff */
[----:B-1----:R-:W-:-:S05]  /*12f50*/  IMAD.MOV.U32 R122, RZ, RZ, R151 ;  /* 0x000000ffff7a7224 */ /* 0x002fca00078e0097 */
        /* <DEDUP_REMOVED lines=22> */
[----:B------:R-:W-:Y:S01]  /*130c0*/  F2FP.F16.F32.PACK_AB R165, R165, R58 ;  /* 0x0000003aa5a5723e */ /* 0x000fe200000000ff */
[----:B------:R-:W-:Y:S02]  /*130d0*/  IMAD.MOV.U32 R6, RZ, RZ, 0x3f800000 ;  /* 0x3f800000ff067424 */ /* 0x000fe400078e00ff */
[----:B-1----:R-:W-:-:S04]  /*130e0*/  FADD.FTZ R0, R62, R3 ;  /* 0x000000033e007221 */ /* 0x002fc80000010000 */
[C---:B--2---:R-:W-:Y:S01]  /*130f0*/  FADD.FTZ R3, R49.reuse, R0 ;  /* 0x0000000031037221 */ /* 0x044fe20000010000 */
[----:B------:R-:W-:Y:S01]  /*13100*/  F2FP.F16.F32.PACK_AB R167, R49, R62 ;  /* 0x0000003e31a7723e */ /* 0x000fe200000000ff */
[----:B------:R-:W-:Y:S01]  /*13110*/  IMAD.MOV.U32 R0, RZ, RZ, 0x3f800000 ;  /* 0x3f800000ff007424 */ /* 0x000fe200078e00ff */
[----:B------:R-:W-:Y:S06]  /*13120*/  @!P2 BRA `(.L_x_781) ;  /* 0x0000002c00b8a947 */ /* 0x000fec0003800000 */
[----:B------:R-:W-:Y:S01]  /*13130*/  IADD3 R210, R210, -0x2, RZ ;  /* 0xfffffffed2d27810 */ /* 0x000fe20007ffe0ff */
[----:B------:R-:W-:Y:S01]  /*13140*/  IMAD.MOV.U32 R12, RZ, RZ, R14 ;  /* 0x000000ffff0c7224 */ /* 0x000fe200078e000e */
[----:B------:R-:W-:Y:S01]  /*13150*/  MOV R13, R196 ;  /* 0x000000c4000d7202 */ /* 0x000fe20000000f00 */
        /* <DEDUP_REMOVED lines=34> */
[----:B------:R-:W-:-:S07]  /*13380*/  CS2R R88, SRZ ;  /* 0x0000000000587805 */ /* 0x000fce000001ff00 */
.L_x_792:
[----:B------:R-:W-:-:S04]  /*13390*/  IADD3 R7, R15, 0x1, RZ ;  /* 0x000000010f077810 */ /* 0x000fc80007ffe0ff */
[----:B------:R-:W-:-:S04]  /*133a0*/  ISETP.NE.AND P2, PT, R7, 0x2, PT ;  /* 0x000000020700780c */ /* 0x000fc80003f45270 */
[----:B------:R-:W-:Y:S02]  /*133b0*/  SEL R196, RZ, 0x1, P2 ;  /* 0x00000001ffc47807 */ /* 0x000fe40001000000 */
[----:B------:R-:W-:Y:S02]  /*133c0*/  SEL R194, R7, RZ, P2 ;  /* 0x000000ff07c27207 */ /* 0x000fe40001000000 */
[----:B------:R-:W-:Y:S01]  /*133d0*/  LOP3.LUT R196, R13, R196, RZ, 0x3c, !PT ;  /* 0x000000c40dc47212 */ /* 0x000fe200078e3cff */
[----:B------:R-:W-:Y:S06]  /*133e0*/  @!P0 BRA `(.L_x_782) ;  /* 0x0000000000048947 */ /* 0x000fec0003800000 */
[----:B------:R-:W-:Y:S01]  /*133f0*/  BPT.TRAP 0x1 ;  /* 0x000000040000795c */ /* 0x000fe20000300000 */
.L_x_782:
[----:B------:R-:W-:Y:S01]  /*13400*/  IMAD R10, R194, 0x8, R2 ;  /* 0x00000008c20a7824 */ /* 0x000fe200078e0202 */
[----:B------:R-:W-:-:S04]  /*13410*/  SHF.L.U32 R7, R196, 0x1f, RZ ;  /* 0x0000001fc4077819 */ /* 0x000fc800000006ff */
[----:B------:R0:W1:Y:S01]  /*13420*/  SYNCS.PHASECHK.TRANS64.TRYWAIT P2, [R10+URZ+0x34830], R7 ;  /* 0x034830070a0075a7 */ /* 0x000062000804017f */
[----:B------:R-:W-:Y:S05]  /*13430*/  @!P0 BRA `(.L_x_783) ;  /* 0x0000000000048947 */ /* 0x000fea0003800000 */
[----:B------:R-:W-:Y:S01]  /*13440*/  BPT.TRAP 0x1 ;  /* 0x000000040000795c */ /* 0x000fe20000300000 */
.L_x_783:
[----:B------:R-:W-:Y:S01]  /*13450*/  IMAD R8, R194, 0xc00, R5 ;  /* 0x00000c00c2087824 */ /* 0x000fe200078e0205 */
[----:B------:R-:W-:Y:S03]  /*13460*/  BSSY B1, `(.L_x_784) ;  /* 0x0000006000017945 */ /* 0x000fe60003800000 */
[C---:B------:R-:W-:Y:S01]  /*13470*/  VIADD R20, R8.reuse, 0x2 ;  /* 0x0000000208147836 */ /* 0x040fe20000000000 */
[----:B------:R-:W-:Y:S01]  /*13480*/  IADD3 R24, R8, 0x4, RZ ;  /* 0x0000000408187810 */ /* 0x000fe20007ffe0ff */
[----:B-1----:R-:W-:Y:S06]  /*13490*/  @P2 BRA `(.L_x_785) ;  /* 0x0000000000082947 */ /* 0x002fec0003800000 */
[----:B------:R-:W1:Y:S02]  /*134a0*/  SYNCS.PHASECHK.TRANS64.TRYWAIT P2, [R10+URZ+0x34830], R7 ;  /* 0x034830070a0075a7 */ /* 0x000e64000804017f */
[----:B-1----:R-:W-:Y:S05]  /*134b0*/  @!P2 BRA `(.L_x_786) ;  /* 0x000000d400f8a947 */ /* 0x002fea0003800000 */
.L_x_785:
[----:B------:R-:W-:Y:S05]  /*134c0*/  BSYNC B1 ;  /* 0x0000000000017941 */ /* 0x000fea0003800000 */
.L_x_784:
[----:B------:R-:W2:Y:S04]  /*134d0*/  LDL.64 R28, [R1+0x40] ;  /* 0x00004000011c7983 */ /* 0x000ea80000100a00 */
[----:B------:R3:W-:Y:S04]  /*134e0*/  STL [R1+0x88], R15 ;  /* 0x0000880f01007387 */ /* 0x0007e80000100800 */
[----:B---3--:R-:W3:Y:S04]  /*134f0*/  LDL.64 R14, [R1+0x38] ;  /* 0x00003800010e7983 */ /* 0x008ee80000100a00 */
[----:B------:R4:W-:Y:S04]  /*13500*/  STL.64 [R1+0x80], R12 ;  /* 0x0000800c01007387 */ /* 0x0009e80000100a00 */
[----:B----4-:R-:W4:Y:S01]  /*13510*/  LDL.64 R12, [R1+0x30] ;  /* 0x00003000010c7983 */ /* 0x010f220000100a00 */
[----:B------:R-:W-:Y:S01]  /*13520*/  R2UR UR14, R24 ;  /* 0x00000000180e72ca */ /* 0x000fe200000e0000 */
[C---:B------:R-:W-:Y:S01]  /*13530*/  VIADD R24, R8.reuse, 0x400 ;  /* 0x0000040008187836 */ /* 0x040fe20000000000 */
[C---:B------:R-:W-:Y:S01]  /*13540*/  IADD3 R26, R8.reuse, 0x402, RZ ;  /* 0x00000402081a7810 */ /* 0x040fe20007ffe0ff */
[----:B------:R-:W-:Y:S01]  /*13550*/  IMAD.MOV.U32 R9, RZ, RZ, 0x40000040 ;  /* 0x40000040ff097424 */ /* 0x000fe200078e00ff */
[----:B------:R-:W-:Y:S01]  /*13560*/  R2UR UR6, R8 ;  /* 0x00000000080672ca */ /* 0x000fe200000e0000 */
[----:B------:R-:W-:Y:S01]  /*13570*/  IMAD.MOV.U32 R25, RZ, RZ, 0x40000040 ;  /* 0x40000040ff197424 */ /* 0x000fe200078e00ff */
[----:B------:R-:W-:Y:S01]  /*13580*/  R2UR UR22, R24 ;  /* 0x00000000181672ca */ /* 0x000fe200000e0000 */
[----:B------:R-:W-:Y:S01]  /*13590*/  IMAD.MOV.U32 R27, RZ, RZ, 0x40000040 ;  /* 0x40000040ff1b7424 */ /* 0x000fe200078e00ff */
[----:B------:R-:W-:Y:S01]  /*135a0*/  IADD3 R24, R8, 0x406, RZ ;  /* 0x0000040608187810 */ /* 0x000fe20007ffe0ff */
[----:B------:R0:W-:Y:S01]  /*135b0*/  STL.64 [R1+0x78], R10 ;  /* 0x0000780a01007387 */ /* 0x0001e20000100a00 */
[----:B------:R-:W-:-:S02]  /*135c0*/  R2UR UR7, R9 ;  /* 0x00000000090772ca */ /* 0x000fc400000e0000 */
[----:B------:R-:W-:Y:S01]  /*135d0*/  R2UR UR26, R26 ;  /* 0x000000001a1a72ca */ /* 0x000fe200000e0000 */
[----:B------:R-:W-:Y:S01]  /*135e0*/  VIADD R26, R8, 0x800 ;  /* 0x00000800081a7836 */ /* 0x000fe20000000000 */
[----:B------:R-:W-:Y:S02]  /*135f0*/  R2UR UR34, R24 ;  /* 0x00000000182272ca */ /* 0x000fe400000e0000 */
[----:B------:R-:W-:Y:S02]  /*13600*/  IADD3 R24, R8, 0x804, RZ ;  /* 0x0000080408187810 */ /* 0x000fe40007ffe0ff */
[C---:B------:R-:W-:Y:S02]  /*13610*/  R2UR UR15, R25.reuse ;  /* 0x00000000190f72ca */ /* 0x040fe400000e0000 */
[----:B------:R-:W-:Y:S01]  /*13620*/  R2UR UR23, R25 ;  /* 0x00000000191772ca */ /* 0x000fe200000e0000 */
[----:B01----:R-:W4:Y:S01]  /*13630*/  LDL.64 R10, [R1+0x28] ;  /* 0x00002800010a7983 */ /* 0x003f220000100a00 */
[----:B------:R-:W-:-:S02]  /*13640*/  R2UR UR27, R27 ;  /* 0x000000001b1b72ca */ /* 0x000fc400000e0000 */
[----:B------:R-:W-:Y:S01]  /*13650*/  R2UR UR35, R25 ;  /* 0x00000000192372ca */ /* 0x000fe200000e0000 */
[----:B------:R-:W-:Y:S01]  /*13660*/  IMAD.MOV.U32 R21, RZ, RZ, 0x40000040 ;  /* 0x40000040ff157424 */ /* 0x000fe200078e00ff */
[----:B------:R-:W-:Y:S01]  /*13670*/  R2UR UR46, R26 ;  /* 0x000000001a2e72ca */ /* 0x000fe200000e0000 */
[----:B------:R0:W-:Y:S01]  /*13680*/  STL.64 [R1+0x70], R4 ;  /* 0x0000700401007387 */ /* 0x0001e20000100a00 */
[----:B------:R-:W-:Y:S02]  /*13690*/  R2UR UR47, R27 ;  /* 0x000000001b2f72ca */ /* 0x000fe400000e0000 */
[----:B------:R-:W-:Y:S02]  /*136a0*/  R2UR UR54, R24 ;  /* 0x00000000183672ca */ /* 0x000fe400000e0000 */
[----:B------:R-:W-:Y:S02]  /*136b0*/  R2UR UR55, R25 ;  /* 0x00000000193772ca */ /* 0x000fe400000e0000 */
[----:B------:R-:W-:-:S02]  /*136c0*/  R2UR UR10, R20 ;  /* 0x00000000140a72ca */ /* 0x000fc400000e0000 */
[C---:B------:R-:W-:Y:S01]  /*136d0*/  R2UR UR11, R21.reuse ;  /* 0x00000000150b72ca */ /* 0x040fe200000e0000 */
[----:B0-----:R-:W4:Y:S01]  /*136e0*/  LDL.64 R4, [R1+0x20] ;  /* 0x0000200001047983 */ /* 0x001f220000100a00 */
[----:B------:R-:W-:Y:S02]  /*136f0*/  IADD3 R20, R8, 0x6, RZ ;  /* 0x0000000608147810 */ /* 0x000fe40007ffe0ff */
[C---:B------:R-:W-:Y:S01]  /*13700*/  R2UR UR19, R21.reuse ;  /* 0x00000000151372ca */ /* 0x040fe200000e0000 */
[----:B------:R0:W-:Y:S01]  /*13710*/  STL.64 [R1+0x68], R2 ;  /* 0x0000680201007387 */ /* 0x0001e20000100a00 */
[----:B------:R-:W-:Y:S01]  /*13720*/  R2UR UR18, R20 ;  /* 0x00000000141272ca */ /* 0x000fe200000e0000 */
[----:B------:R-:W-:Y:S01]  /*13730*/  VIADD R20, R8, 0x404 ;  /* 0x0000040408147836 */ /* 0x000fe20000000000 */
[C---:B------:R-:W-:Y:S02]  /*13740*/  R2UR UR31, R21.reuse ;  /* 0x00000000151f72ca */ /* 0x040fe400000e0000 */
[----:B------:R-:W-:-:S02]  /*13750*/  R2UR UR51, R21 ;  /* 0x00000000153372ca */ /* 0x000fc400000e0000 */
[----:B------:R-:W-:Y:S01]  /*13760*/  R2UR UR30, R20 ;  /* 0x00000000141e72ca */ /* 0x000fe200000e0000 */
[----:B------:R-:W-:Y:S01]  /*13770*/  VIADD R20, R8, 0x802 ;  /* 0x0000080208147836 */ /* 0x000fe20000000000 */
[----:B0-----:R-:W4:Y:S04]  /*13780*/  LDL.64 R2, [R1+0x10] ;  /* 0x0000100001027983 */ /* 0x001f280000100a00 */
[----:B------:R-:W-:Y:S02]  /*13790*/  R2UR UR50, R20 ;  /* 0x00000000143272ca */ /* 0x000fe400000e0000 */
[----:B------:R-:W4:Y:S01]  /*137a0*/  LDL.64 R20, [R1+0x18] ;  /* 0x0000180001147983 */ /* 0x000f220000100a00 */
[----:B--2---:R-:W-:Y:S02]  /*137b0*/  R2UR UR4, R28 ;  /* 0x000000001c0472ca */ /* 0x004fe400000e0000 */
[----:B------:R-:W-:-:S02]  /*137c0*/  R2UR UR5, R29 ;  /* 0x000000001d0572ca */ /* 0x000fc400000e0000 */
[----:B------:R-:W-:-:S11]  /*137d0*/  WARPGROUP.ARRIVE ;  /* 0x00000000000079c5 */ /* 0x000fd60000000000 */
[----:B------:R-:W-:Y:S01]  /*137e0*/  HGMMA.64x128x16.F32 R24, gdesc[UR4], RZ, !UPT, gsb0 ;  /* 0x01e00000041879f0 */ /* 0x000fe2000c0008ff */
[----:B---3--:R-:W-:Y:S02]  /*137f0*/  R2UR UR8, R14 ;  /* 0x000000000e0872ca */ /* 0x008fe400000e0000 */
[----:B------:R-:W-:Y:S01]  /*13800*/  R2UR UR9, R15 ;  /* 0x000000000f0972ca */ /* 0x000fe200000e0000 */
[----:B------:R-:W-:Y:S01]  /*13810*/  UMOV UR32, UR56 ;  /* 0x0000003800207c82 */ /* 0x000fe20008000000 */
[----:B------:R-:W-:Y:S01]  /*13820*/  UMOV UR33, UR57 ;  /* 0x0000003900217c82 */ /* 0x000fe20008000000 */
[----:B------:R0:W5:Y:S01]  /*13830*/  LDL.LU R15, [R1+0x88] ;  /* 0x00008800010f7983 */ /* 0x0001620000300800 */
[----:B----4-:R-:W-:Y:S02]  /*13840*/  R2UR UR12, R12 ;  /* 0x000000000c0c72ca */ /* 0x010fe400000e0000 */
[----:B------:R-:W-:Y:S02]  /*13850*/  R2UR UR13, R13 ;  /* 0x000000000d0d72ca */ /* 0x000fe400000e0000 */
[----:B------:R0:W5:Y:S01]  /*13860*/  LDL.LU.64 R12, [R1+0x80] ;  /* 0x00008000010c7983 */ /* 0x0001620000300a00 */
[----:B------:R-:W-:-:S02]  /*13870*/  WARPGROUP.DEPBAR.LE gsb0, 0x0 ;  /* 0x00008000000079c5 */ /* 0x000fc40000010000 */
[----:B------:R-:W-:-:S06]  /*13880*/  WARPGROUP.ARRIVE ;  /* 0x00000000000079c5 */ /* 0x000fcc0000000000 */
[----:B------:R-:W-:Y:S01]  /*13890*/  HGMMA.64x128x16.F32 R24, gdesc[UR8], R24, gsb0 ;  /* 0x01e00000081879f0 */ /* 0x000fe20008000818 */
[----:B------:R-:W-:Y:S02]  /*138a0*/  R2UR UR16, R10 ;  /* 0x000000000a1072ca */ /* 0x000fe400000e0000 */
[----:B------:R-:W-:Y:S02]  /*138b0*/  R2UR UR17, R11 ;  /* 0x000000000b1172ca */ /* 0x000fe400000e0000 */
[----:B------:R-:W-:Y:S01]  /*138c0*/  R2UR UR20, R4 ;  /* 0x00000000041472ca */ /* 0x000fe200000e0000 */
[----:B------:R0:W5:Y:S01]  /*138d0*/  LDL.LU.64 R10, [R1+0x78] ;  /* 0x00007800010a7983 */ /* 0x0001620000300a00 */
[----:B------:R-:W-:Y:S02]  /*138e0*/  WARPGROUP.DEPBAR.LE gsb0, 0x0 ;  /* 0x00008000000079c5 */ /* 0x000fe40000010000 */
[----:B------:R-:W-:-:S06]  /*138f0*/  WARPGROUP.ARRIVE ;  /* 0x00000000000079c5 */ /* 0x000fcc0000000000 */
[----:B------:R-:W-:Y:S01]  /*13900*/  HGMMA.64x128x16.F32 R24, gdesc[UR12], R24, gsb0 ;  /* 0x01e000000c1879f0 */ /* 0x000fe20008000818 */
        /* <DEDUP_REMOVED lines=8> */
[----:B------:R-:W2:Y:S01]  /*13990*/  LDL.64 R20, [R1] ;  /* 0x0000000001147983 */ /* 0x000ea20000100a00 */
[----:B------:R-:W-:Y:S02]  /*139a0*/  WARPGROUP.DEPBAR.LE gsb0, 0x0 ;  /* 0x00008000000079c5 */ /* 0x000fe40000010000 */
[----:B------:R-:W-:-:S06]  /*139b0*/  WARPGROUP.ARRIVE ;  /* 0x00000000000079c5 */ /* 0x000fcc0000000000 */
[----:B------:R-:W-:Y:S01]  /*139c0*/  HGMMA.64x128x16.F32 R24, gdesc[UR20], R24, gsb0 ;  /* 0x01e00000141879f0 */ /* 0x000fe20008000818 */
[----:B------:R-:W-:Y:S02]  /*139d0*/  R2UR UR29, R3 ;  /* 0x00000000031d72ca */ /* 0x000fe400000e0000 */
[----:B------:R0:W5:Y:S01]  /*139e0*/  LDL.LU.64 R2, [R1+0x68] ;  /* 0x0000680001027983 */ /* 0x0001620000300a00 */
        /* <DEDUP_REMOVED lines=14> */
[----:B------:R-:W-:Y:S01]  /*13ad0*/  HGMMA.64x128x16.F32 R24, gdesc[UR48], R24, gsb0 ;  /* 0x01e00000301879f0 */ /* 0x000fe20008000818 */
[----:B------:R-:W-:Y:S02]  /*13ae0*/  VIADD R8, R8, 0x806 ;  /* 0x0000080608087836 */ /* 0x000fe40000000000 */
[----:B------:R-:W-:Y:S01]  /*13af0*/  IMAD.MOV.U32 R9, RZ, RZ, 0x40000040 ;  /* 0x40000040ff097424 */ /* 0x000fe200078e00ff */
[----:B--2---:R-:W-:Y:S02]  /*13b00*/  R2UR UR4, R20 ;  /* 0x00000000140472ca */ /* 0x004fe400000e0000 */
[----:B------:R-:W-:Y:S02]  /*13b10*/  R2UR UR6, R8 ;  /* 0x00000000080672ca */ /* 0x000fe400000e0000 */
[----:B------:R-:W-:Y:S02]  /*13b20*/  R2UR UR7, R9 ;  /* 0x00000000090772ca */ /* 0x000fe400000e0000 */
[----:B------:R-:W-:Y:S01]  /*13b30*/  R2UR UR5, R21 ;  /* 0x00000000150572ca */ /* 0x000fe200000e0000 */
[----:B------:R-:W-:-:S02]  /*13b40*/  WARPGROUP.DEPBAR.LE gsb0, 0x0 ;  /* 0x00008000000079c5 */ /* 0x000fc40000010000 */
[----:B------:R-:W-:-:S06]  /*13b50*/  WARPGROUP.ARRIVE ;  /* 0x00000000000079c5 */ /* 0x000fcc0000000000 */
[----:B------:R-:W-:Y:S01]  /*13b60*/  HGMMA.64x128x16.F32 R24, gdesc[UR52], R24, gsb0 ;  /* 0x01e00000341879f0 */ /* 0x000fe20008000818 */
        /* <DEDUP_REMOVED lines=68> */
[----:B0-----:R-:W-:Y:S05]  /*13fb0*/  @!P0 BRA `(.L_x_787) ;  /* 0x0000000000048947 */ /* 0x001fea0003800000 */
[----:B------:R-:W-:Y:S01]  /*13fc0*/  BPT.TRAP 0x1 ;  /* 0x000000040000795c */ /* 0x000fe20000300000 */
.L_x_787:
[----:B-----5:R-:W-:Y:S02]  /*13fd0*/  SHF.L.U32 R0, R13, 0x1f, RZ ;  /* 0x0000001f0d007819 */ /* 0x020fe400000006ff */
[----:B------:R-:W-:-:S04]  /*13fe0*/  LEA R13, R15, R2, 0x3 ;  /* 0x000000020f0d7211 */ /* 0x000fc800078e18ff */
[----:B------:R0:W1:Y:S01]  /*13ff0*/  SYNCS.PHASECHK.TRANS64.TRYWAIT P2, [R13+URZ+0x34850], R0 ;  /* 0x034850000d0075a7 */ /* 0x000062000804017f */
[----:B------:R-:W-:Y:S05]  /*14000*/  @!P0 BRA `(.L_x_788) ;  /* 0x0000000000048947 */ /* 0x000fea0003800000 */
[----:B------:R-:W-:Y:S01]  /*14010*/  BPT.TRAP 0x1 ;  /* 0x000000040000795c */ /* 0x000fe20000300000 */
.L_x_788:
[----:B------:R-:W-:Y:S04]  /*14020*/  BSSY B1, `(.L_x_789) ;  /* 0x0000004000017945 */ /* 0x000fe80003800000 */
[----:B-1----:R-:W-:Y:S05]  /*14030*/  @P2 BRA `(.L_x_790) ;  /* 0x0000000000082947 */ /* 0x002fea0003800000 */
[----:B------:R-:W1:Y:S02]  /*14040*/  SYNCS.PHASECHK.TRANS64.TRYWAIT P2, [R13+URZ+0x34850], R0 ;  /* 0x034850000d0075a7 */ /* 0x000e64000804017f */
[----:B-1----:R-:W-:Y:S05]  /*14050*/  @!P2 BRA `(.L_x_791) ;  /* 0x000000cc0024a947 */ /* 0x002fea0003800000 */
.L_x_790:
[----:B------:R-:W-:Y:S05]  /*14060*/  BSYNC B1 ;  /* 0x0000000000017941 */ /* 0x000fea0003800000 */
.L_x_789:
[----:B01----:R-:W-:Y:S01]  /*14070*/  VIADD R0, R2, 0x400 ;  /* 0x0000040002007836 */ /* 0x003fe20000000000 */
[----:B------:R-:W-:Y:S01]  /*14080*/  MOV R9, 0x40000040 ;  /* 0x4000004000097802 */ /* 0x000fe20000000f00 */
[----:B------:R-:W-:Y:S01]  /*14090*/  WARPGROUP.ARRIVE ;  /* 0x00000000000079c5 */ /* 0x000fe20000000000 */
[----:B------:R-:W-:Y:S02]  /*140a0*/  IMAD.MOV.U32 R7, RZ, RZ, 0x40000040 ;  /* 0x40000040ff077424 */ /* 0x000fe400078e00ff */
[----:B------:R-:W-:Y:S01]  /*140b0*/  FMUL.FTZ R14, R25, UR36 ;  /* 0x00000024190e7c20 */ /* 0x000fe20008410000 */
[----:B------:R-:W-:Y:S01]  /*140c0*/  SHF.R.U32.HI R0, RZ, 0x4, R0 ;  /* 0x00000004ff007819 */ /* 0x000fe20000011600 */
[----:B------:R-:W-:Y:S01]  /*140d0*/  FMUL.FTZ R20, R27, UR36 ;  /* 0x000000241b147c20 */ /* 0x000fe20008410000 */
[----:B------:R-:W-:Y:S01]  /*140e0*/  R2UR UR7, R9 ;  /* 0x00000000090772ca */ /* 0x000fe200000e0000 */
[----:B------:R-:W-:Y:S01]  /*140f0*/  FMUL.FTZ R27, R34, UR36 ;  /* 0x00000024221b7c20 */ /* 0x000fe20008410000 */
[----:B------:R-:W-:Y:S01]  /*14100*/  LOP3.LUT R0, R0, 0x3fff, RZ, 0xc0, !PT ;  /* 0x00003fff00007812 */ /* 0x000fe200078ec0ff */
[----:B------:R-:W-:Y:S01]  /*14110*/  MUFU.TANH R14, R14 ;  /* 0x0000000e000e7308 */ /* 0x000fe20000002400 */
[----:B------:R-:W-:Y:S01]  /*14120*/  FMUL.FTZ R34, R37, UR36 ;  /* 0x0000002425227c20 */ /* 0x000fe20008410000 */
[----:B------:R-:W-:Y:S01]  /*14130*/  FMUL.FTZ R37, R41, UR36 ;  /* 0x0000002429257c20 */ /* 0x000fe20008410000 */
[----:B------:R-:W-:Y:S01]  /*14140*/  LOP3.LUT R0, R0, 0x4000000, RZ, 0xfc, !PT ;  /* 0x0400000000007812 */ /* 0x000fe200078efcff */
[----:B------:R-:W-:Y:S01]  /*14150*/  FMUL.FTZ R21, R30, UR36 ;  /* 0x000000241e157c20 */ /* 0x000fe20008410000 */
[----:B------:R-:W-:Y:S01]  /*14160*/  FMUL.FTZ R30, R35, UR36 ;  /* 0x00000024231e7c20 */ /* 0x000fe20008410000 */
[----:B------:R-:W-:Y:S01]  /*14170*/  FMUL.FTZ R35, R42, UR36 ;  /* 0x000000242a237c20 */ /* 0x000fe20008410000 */
[----:B------:R-:W-:Y:S01]  /*14180*/  FMUL.FTZ R42, R44, UR36 ;  /* 0x000000242c2a7c20 */ /* 0x000fe20008410000 */
[----:B------:R-:W-:-:S02]  /*14190*/  IMAD R8, R15, 0x800, R0 ;  /* 0x000008000f087824 */ /* 0x000fc400078e0200 */
[----:B------:R-:W-:Y:S01]  /*141a0*/  FMUL.FTZ R0, R24, UR36 ;  /* 0x0000002418007c20 */ /* 0x000fe20008410000 */
[----:B------:R-:W-:Y:S01]  /*141b0*/  FMUL.FTZ R24, R28, UR36 ;  /* 0x000000241c187c20 */ /* 0x000fe20008410000 */
[----:B------:R-:W-:Y:S01]  /*141c0*/  FMUL.FTZ R15, R26, UR36 ;  /* 0x000000241a0f7c20 */ /* 0x000fe20008410000 */
[C---:B------:R-:W-:Y:S01]  /*141d0*/  VIADD R6, R8.reuse, 0x80 ;  /* 0x0000008008067836 */ /* 0x040fe20000000000 */
[----:B------:R-:W-:Y:S01]  /*141e0*/  R2UR UR6, R8 ;  /* 0x00000000080672ca */ /* 0x000fe200000e0000 */
        /* <DEDUP_REMOVED lines=12> */
[----:B------:R-:W-:Y:S01]  /*142b0*/  HGMMA.64x128x16.F32 R88, R180, gdesc[UR4].tnspB, R88, gsb0 ;  /* 0x41e00004b4587df0 */ /* 0x000fe20008000858 */
[----:B------:R-:W-:Y:S01]  /*142c0*/  R2UR UR6, R6 ;  /* 0x00000000060672ca */ /* 0x000fe200000e0000 */
[----:B------:R-:W-:Y:S01]  /*142d0*/  FMUL.FTZ R50, R52, UR36 ;  /* 0x0000002434327c20 */ /* 0x000fe20008410000 */
[----:B------:R-:W-:Y:S01]  /*142e0*/  R2UR UR7, R7 ;  /* 0x00000000070772ca */ /* 0x000fe200000e0000 */
[----:B------:R-:W-:Y:S01]  /*142f0*/  IMAD.MOV.U32 R7, RZ, RZ, 0x40000040 ;  /* 0x40000040ff077424 */ /* 0x000fe200078e00ff */
[----:B------:R-:W-:Y:S01]  /*14300*/  IADD3 R6, R8, 0x100, RZ ;  /* 0x0000010008067810 */ /* 0x000fe20007ffe0ff */
[----:B------:R-:W2:Y:S01]  /*14310*/  MUFU.TANH R26, R26 ;  /* 0x0000001a001a7308 */ /* 0x000ea20000002400 */
        /* <DEDUP_REMOVED lines=16> */
[----:B------:R-:W-:Y:S01]  /*14420*/  FMUL.FTZ R58, R62, UR36 ;  /* 0x000000243e3a7c20 */ /* 0x000fe20008410000 */
[----:B------:R-:W-:Y:S01]  /*14430*/  FMUL.FTZ R62, R68, UR36 ;  /* 0x00000024443e7c20 */ /* 0x000fe20008410000 */
[----:B------:R-:W-:Y:S01]  /*14440*/  FMUL.FTZ R64, R69, UR36 ;  /* 0x0000002445407c20 */ /* 0x000fe20008410000 */
[----:B------:R-:W-:Y:S01]  /*14450*/  FMUL.FTZ R65, R72, UR36 ;  /* 0x0000002448417c20 */ /* 0x000fe20008410000 */
[----:B------:R-:W-:Y:S01]  /*14460*/  FMUL.FTZ R68, R73, UR36 ;  /* 0x0000002449447c20 */ /* 0x000fe20008410000 */
[----:B------:R-:W-:Y:S01]  /*14470*/  FMUL.FTZ R69, R76, UR36 ;  /* 0x000000244c457c20 */ /* 0x000fe20008410000 */
[----:B------:R-:W-:Y:S01]  /*14480*/  FMUL.FTZ R72, R77, UR36 ;  /* 0x000000244d487c20 */ /* 0x000fe20008410000 */
[----:B------:R-:W5:Y:S01]  /*14490*/  MUFU.TANH R32, R32 ;  /* 0x0000002000207308 */ /* 0x000f620000002400 */
        /* <DEDUP_REMOVED lines=8> */
[----:B------:R-:W-:Y:S01]  /*14520*/  VIADD R38, R8, 0x200 ;  /* 0x0000020008267836 */ /* 0x000fe20000000000 */
[----:B------:R-:W-:Y:S01]  /*14530*/  MOV R39, 0x40000040 ;  /* 0x4000004000277802 */ /* 0x000fe20000000f00 */
        /* <DEDUP_REMOVED lines=15> */
[----:B------:R-:W-:Y:S01]  /*14630*/  @!P1 VIADD R10, R10, 0x34840 ;  /* 0x000348400a0a9836 */ /* 0x000fe20000000000 */
[C---:B------:R-:W-:Y:S01]  /*14640*/  ISETP.GT.AND P2, PT, R210.reuse, RZ, PT ;  /* 0x000000ffd200720c */ /* 0x040fe20003f44270 */
[----:B------:R-:W-:Y:S01]  /*14650*/  @!P1 VIADD R13, R13, 0x34860 ;  /* 0x000348600d0d9836 */ /* 0x000fe20000000000 */
[----:B------:R-:W-:-:S03]  /*14660*/  IADD3 R210, R210, -0x1, RZ ;  /* 0xffffffffd2d27810 */ /* 0x000fc60007ffe0ff */
[----:B------:R-:W5:Y:S01]  /*14670*/  MUFU.TANH R42, R42 ;  /* 0x0000002a002a7308 */ /* 0x000f620000002400 */
[----:B------:R-:W-:-:S07]  /*14680*/  @!P1 PRMT R13, RZ, 0x654, R13 ;  /* 0x00000654ff0d9816 */ /* 0x000fce000000000d */
[----:B------:R-:W5:Y:S08]  /*14690*/  MUFU.TANH R44, R44 ;  /* 0x0000002c002c7308 */ /* 0x000f700000002400 */
[----:B------:R-:W5:Y:S08]  /*146a0*/  MUFU.TANH R46, R46 ;  /* 0x0000002e002e7308 */ /* 0x000f700000002400 */
[----:B------:R-:W5:Y:S08]  /*146b0*/  MUFU.TANH R48, R48 ;  /* 0x0000003000307308 */ /* 0x000f700000002400 */
[----:B------:R-:W5:Y:S08]  /*146c0*/  MUFU.TANH R50, R50 ;  /* 0x0000003200327308 */ /* 0x000f700000002400 */
[----:B------:R-:W5:Y:S08]  /*146d0*/  MUFU.TANH R51, R51 ;  /* 0x0000003300337308 */ /* 0x000f700000002400 */
[----:B------:R-:W5:Y:S08]  /*146e0*/  MUFU.TANH R54, R54 ;  /* 0x0000003600367308 */ /* 0x000f700000002400 */
[----:B------:R-:W5:Y:S08]  /*146f0*/  MUFU.TANH R55, R55 ;  /* 0x0000003700377308 */ /* 0x000f700000002400 */
[----:B------:R-:W5:Y:S08]  /*14700*/  MUFU.TANH R57, R57 ;  /* 0x0000003900397308 */ /* 0x000f700000002400 */
[----:B------:R-:W5:Y:S01]  /*14710*/  MUFU.TANH R59, R59 ;  /* 0x0000003b003b7308 */ /* 0x000f620000002400 */
[----:B------:R-:W-:-:S02]  /*14720*/  WARPGROUP.DEPBAR.LE gsb0, 0x0 ;  /* 0x00008000000079c5 */ /* 0x000fc40000010000 */
[----:B------:R-:W-:-:S05]  /*14730*/  WARPGROUP.ARRIVE ;  /* 0x00000000000079c5 */ /* 0x000fca0000000000 */
[----:B------:R-:W5:Y:S01]  /*14740*/  MUFU.TANH R60, R60 ;  /* 0x0000003c003c7308 */ /* 0x000f620000002400 */
[----:B------:R-:W-:Y:S01]  /*14750*/  HGMMA.64x128x16.F32 R88, R176, gdesc[UR4].tnspB, R88, gsb0 ;  /* 0x41e00004b0587df0 */ /* 0x000fe20008000858 */
[----:B------:R-:W-:Y:S01]  /*14760*/  R2UR UR6, R6 ;  /* 0x00000000060672ca */ /* 0x000fe200000e0000 */
[----:B------:R-:W-:Y:S01]  /*14770*/  VIADD R6, R8, 0x180 ;  /* 0x0000018008067836 */ /* 0x000fe20000000000 */
[----:B------:R-:W-:-:S04]  /*14780*/  R2UR UR7, R7 ;  /* 0x00000000070772ca */ /* 0x000fc800000e0000 */
[----:B------:R-:W5:Y:S01]  /*14790*/  MUFU.TANH R61, R61 ;  /* 0x0000003d003d7308 */ /* 0x000f620000002400 */
[----:B------:R-:W-:-:S07]  /*147a0*/  MOV R7, 0x40000040 ;  /* 0x4000004000077802 */ /* 0x000fce0000000f00 */
        /* <DEDUP_REMOVED lines=21> */
[----:B------:R-:W-:Y:S02]  /*14900*/  R2UR UR6, R6 ;  /* 0x00000000060672ca */ /* 0x000fe400000e0000 */
[----:B0-----:R-:W-:Y:S02]  /*14910*/  FMNMX.FTZ R6, R0, R11, !PT ;  /* 0x0000000b00067209 */ /* 0x001fe40007810000 */
[----:B------:R-:W-:Y:S01]  /*14920*/  R2UR UR7, R7 ;  /* 0x00000000070772ca */ /* 0x000fe200000e0000 */
[----:B------:R-:W-:Y:S01]  /*14930*/  IMAD.U32 R7, RZ, RZ, UR58 ;  /* 0x0000003aff077e24 */ /* 0x000fe2000f8e00ff */
[----:B------:R-:W-:Y:S01]  /*14940*/  FMNMX.FTZ R6, R14, R6, !PT ;  /* 0x000000060e067209 */ /* 0x000fe20007810000 */
[----:B------:R-:W0:Y:S03]  /*14950*/  MUFU.TANH R35, R35 ;  /* 0x0000002300237308 */ /* 0x000e260000002400 */
[----:B-1----:R-:W-:-:S04]  /*14960*/  FMNMX.FTZ R6, R24, R6, !PT ;  /* 0x0000000618067209 */ /* 0x002fc80007810000 */
[----:B--2---:R-:W-:Y:S01]  /*14970*/  FMNMX.FTZ R6, R26, R6, !PT ;  /* 0x000000061a067209 */ /* 0x004fe20007810000 */
[----:B------:R-:W1:Y:S03]  /*14980*/  MUFU.TANH R40, R40 ;  /* 0x0000002800287308 */ /* 0x000e660000002400 */
[----:B---3--:R-:W-:-:S04]  /*14990*/  FMNMX.FTZ R6, R28, R6, !PT ;  /* 0x000000061c067209 */ /* 0x008fc80007810000 */
[----:B----4-:R-:W-:Y:S01]  /*149a0*/  FMNMX.FTZ R6, R29, R6, !PT ;  /* 0x000000061d067209 */ /* 0x010fe20007810000 */
[----:B------:R-:W-:Y:S03]  /*149b0*/  MUFU.TANH R41, R41 ;  /* 0x0000002900297308 */ /* 0x000fe60000002400 */
[----:B-----5:R-:W-:-:S04]  /*149c0*/  FMNMX.FTZ R6, R32, R6, !PT ;  /* 0x0000000620067209 */ /* 0x020fc80007810000 */
[----:B------:R-:W-:Y:S01]  /*149d0*/  FMNMX.FTZ R6, R34, R6, !PT ;  /* 0x0000000622067209 */ /* 0x000fe20007810000 */
[----:B------:R-:W-:Y:S03]  /*149e0*/  MUFU.TANH R43, R43 ;  /* 0x0000002b002b7308 */ /* 0x000fe60000002400 */
[----:B------:R-:W-:-:S04]  /*149f0*/  FMNMX.FTZ R6, R36, R6, !PT ;  /* 0x0000000624067209 */ /* 0x000fc80007810000 */
        /* <DEDUP_REMOVED lines=34> */
[----:B------:R-:W-:Y:S04]  /*14c20*/  MUFU.TANH R71, R71 ;  /* 0x0000004700477308 */ /* 0x000fe80000002400 */
[----:B------:R-:W2:Y:S04]  /*14c30*/  SHFL.BFLY PT, R6, R9, 0x2, 0x1f ;  /* 0x0c401f0009067f89 */ /* 0x000ea800000e0000 */
[----:B------:R-:W-:Y:S01]  /*14c40*/  MUFU.TANH R74, R74 ;  /* 0x0000004a004a7308 */ /* 0x000fe20000002400 */
[----:B------:R-:W-:-:S02]  /*14c50*/  WARPGROUP.DEPBAR.LE gsb0, 0x0 ;  /* 0x00008000000079c5 */ /* 0x000fc40000010000 */
[----:B------:R-:W-:-:S05]  /*14c60*/  WARPGROUP.ARRIVE ;  /* 0x00000000000079c5 */ /* 0x000fca0000000000 */
[----:B------:R-:W-:Y:S01]  /*14c70*/  MUFU.TANH R75, R75 ;  /* 0x0000004b004b7308 */ /* 0x000fe20000002400 */
[----:B------:R-:W-:Y:S01]  /*14c80*/  HGMMA.64x128x16.F32 R88, R168, gdesc[UR4].tnspB, R88, gsb0 ;  /* 0x41e00004a8587df0 */ /* 0x000fe20008000858 */
[----:B------:R-:W-:Y:S02]  /*14c90*/  R2UR UR6, R38 ;  /* 0x00000000260672ca */ /* 0x000fe400000e0000 */
[----:B------:R-:W-:-:S04]  /*14ca0*/  R2UR UR7, R39 ;  /* 0x00000000270772ca */ /* 0x000fc800000e0000 */
[----:B------:R-:W-:Y:S01]  /*14cb0*/  MUFU.TANH R78, R78 ;  /* 0x0000004e004e7308 */ /* 0x000fe20000002400 */
[----:B--2---:R-:W-:-:S05]  /*14cc0*/  FMNMX.FTZ R9, R9, R6, !PT ;  /* 0x0000000609097209 */ /* 0x004fca0007810000 */
[----:B------:R-:W2:Y:S02]  /*14cd0*/  SHFL.BFLY PT, R6, R9, 0x1, 0x1f ;  /* 0x0c201f0009067f89 */ /* 0x000ea400000e0000 */
[----:B------:R-:W-:Y:S08]  /*14ce0*/  MUFU.TANH R79, R79 ;  /* 0x0000004f004f7308 */ /* 0x000ff00000002400 */
[----:B------:R-:W-:Y:S08]  /*14cf0*/  MUFU.TANH R81, R81 ;  /* 0x0000005100517308 */ /* 0x000ff00000002400 */
[----:B------:R-:W-:Y:S01]  /*14d00*/  MUFU.TANH R82, R82 ;  /* 0x0000005200527308 */ /* 0x000fe20000002400 */
[----:B--2---:R-:W-:-:S07]  /*14d10*/  FMNMX.FTZ R9, R9, R6, !PT ;  /* 0x0000000609097209 */ /* 0x004fce0007810000 */
[----:B------:R-:W-:Y:S01]  /*14d20*/  MUFU.TANH R83, R83 ;  /* 0x0000005300537308 */ /* 0x000fe20000002400 */
[C---:B------:R-:W-:Y:S01]  /*14d30*/  FMUL.FTZ R86, R9.reuse, R7 ;  /* 0x0000000709567220 */ /* 0x040fe20000410000 */
[----:B------:R-:W-:-:S03]  /*14d40*/  FADD.FTZ R6, -R9, R11 ;  /* 0x0000000b09067221 */ /* 0x000fc60000010100 */
[-CC-:B------:R-:W-:Y:S01]  /*14d50*/  FFMA.FTZ R180, R0, R7.reuse, -R86.reuse ;  /* 0x0000000700b47223 */ /* 0x180fe20000010856 */
[----:B------:R-:W-:Y:S01]  /*14d60*/  FMNMX.FTZ R0, R15, R12, !PT ;  /* 0x0000000c0f007209 */ /* 0x000fe20007810000 */
[-CC-:B------:R-:W-:Y:S01]  /*14d70*/  FFMA.FTZ R38, R29, R7.reuse, -R86.reuse ;  /* 0x000000071d267223 */ /* 0x180fe20000010856 */
[-CC-:B------:R-:W-:Y:S01]  /*14d80*/  FFMA.FTZ R176, R28, R7.reuse, -R86.reuse ;  /* 0x000000071cb07223 */ /* 0x180fe20000010856 */
[----:B------:R-:W-:Y:S01]  /*14d90*/  VIADD R28, R8, 0x280 ;  /* 0x00000280081c7836 */ /* 0x000fe20000000000 */
[----:B------:R-:W-:Y:S01]  /*14da0*/  FMNMX.FTZ R0, R20, R0, !PT ;  /* 0x0000000014007209 */ /* 0x000fe20007810000 */
[----:B------:R-:W-:Y:S01]  /*14db0*/  MUFU.TANH R84, R84 ;  /* 0x0000005400547308 */ /* 0x000fe20000002400 */
[-CC-:B------:R-:W-:Y:S01]  /*14dc0*/  FFMA.FTZ R11, R14, R7.reuse, -R86.reuse ;  /* 0x000000070e0b7223 */ /* 0x180fe20000010856 */
[-C--:B------:R-:W-:Y:S01]  /*14dd0*/  FMUL.FTZ R6, R6, R7.reuse ;  /* 0x0000000706067220 */ /* 0x080fe20000410000 */
[----:B------:R-:W-:Y:S01]  /*14de0*/  FMNMX.FTZ R0, R21, R0, !PT ;  /* 0x0000000015007209 */ /* 0x000fe20007810000 */
[-CC-:B------:R-:W-:Y:S01]  /*14df0*/  FFMA.FTZ R182, R24, R7.reuse, -R86.reuse ;  /* 0x0000000718b67223 */ /* 0x180fe20000010856 */
[-CC-:B------:R-:W-:Y:S01]  /*14e00*/  FFMA.FTZ R24, R26, R7.reuse, -R86.reuse ;  /* 0x000000071a187223 */ /* 0x180fe20000010856 */
[-CC-:B------:R-:W-:Y:S01]  /*14e10*/  FFMA.FTZ R178, R32, R7.reuse, -R86.reuse ;  /* 0x0000000720b27223 */ /* 0x180fe20000010856 */
[----:B------:R-:W-:Y:S01]  /*14e20*/  FMNMX.FTZ R0, R25, R0, !PT ;  /* 0x0000000019007209 */ /* 0x000fe20007810000 */
[----:B------:R-:W-:Y:S01]  /*14e30*/  MUFU.EX2 R6, R6 ;  /* 0x0000000600067308 */ /* 0x000fe20000000800 */
[-CC-:B------:R-:W-:Y:S01]  /*14e40*/  FFMA.FTZ R39, R34, R7.reuse, -R86.reuse ;  /* 0x0000000722277223 */ /* 0x180fe20000010856 */
[-CC-:B------:R-:W-:Y:S01]  /*14e50*/  FFMA.FTZ R172, R36, R7.reuse, -R86.reuse ;  /* 0x0000000724ac7223 */ /* 0x180fe20000010856 */
[----:B------:R-:W-:Y:S01]  /*14e60*/  FMNMX.FTZ R29, R27, R0, !PT ;  /* 0x000000001b1d7209 */ /* 0x000fe20007810000 */
[-CC-:B------:R-:W-:Y:S01]  /*14e70*/  FFMA.FTZ R26, R37, R7.reuse, -R86.reuse ;  /* 0x00000007251a7223 */ /* 0x180fe20000010856 */
[-CC-:B------:R-:W-:Y:S01]  /*14e80*/  FFMA.FTZ R174, R42, R7.reuse, -R86.reuse ;  /* 0x000000072aae7223 */ /* 0x180fe20000010856 */
[--C-:B------:R-:W-:Y:S01]  /*14e90*/  FFMA.FTZ R32, R44, R7, -R86.reuse ;  /* 0x000000072c207223 */ /* 0x100fe20000010856 */
[----:B------:R-:W-:Y:S01]  /*14ea0*/  FMNMX.FTZ R0, R30, R29, !PT ;  /* 0x0000001d1e007209 */ /* 0x000fe20007810000 */
[----:B------:R-:W2:Y:S01]  /*14eb0*/  MUFU.EX2 R180, R180 ;  /* 0x000000b400b47308 */ /* 0x000ea20000000800 */
[-CC-:B------:R-:W-:Y:S01]  /*14ec0*/  FFMA.FTZ R34, R48, R7.reuse, -R86.reuse ;  /* 0x0000000730227223 */ /* 0x180fe20000010856 */
[-CC-:B------:R-:W-:Y:S01]  /*14ed0*/  FFMA.FTZ R36, R51, R7.reuse, -R86.reuse ;  /* 0x0000000733247223 */ /* 0x180fe20000010856 */
[----:B------:R-:W-:Y:S01]  /*14ee0*/  FMNMX.FTZ R0, R31, R0, !PT ;  /* 0x000000001f007209 */ /* 0x000fe20007810000 */
[-CC-:B------:R-:W-:Y:S01]  /*14ef0*/  FFMA.FTZ R44, R55, R7.reuse, -R86.reuse ;  /* 0x00000007372c7223 */ /* 0x180fe20000010856 */
[-CC-:B------:R-:W-:Y:S01]  /*14f00*/  FFMA.FTZ R42, R61, R7.reuse, -R86.reuse ;  /* 0x000000073d2a7223 */ /* 0x180fe20000010856 */
[-CC-:B------:R-:W-:Y:S01]  /*14f10*/  FFMA.FTZ R37, R65, R7.reuse, -R86.reuse ;  /* 0x0000000741257223 */ /* 0x180fe20000010856 */
[----:B------:R-:W-:Y:S01]  /*14f20*/  FMNMX.FTZ R0, R33, R0, !PT ;  /* 0x0000000021007209 */ /* 0x000fe20007810000 */
[----:B------:R-:W3:Y:S01]  /*14f30*/  MUFU.EX2 R11, R11 ;  /* 0x0000000b000b7308 */ /* 0x000ee20000000800 */
[-CC-:B------:R-:W-:Y:S01]  /*14f40*/  FFMA.FTZ R48, R68, R7.reuse, -R86.reuse ;  /* 0x0000000744307223 */ /* 0x180fe20000010856 */
[-CC-:B------:R-:W-:Y:S01]  /*14f50*/  FFMA.FTZ R51, R69, R7.reuse, -R86.reuse ;  /* 0x0000000745337223 */ /* 0x180fe20000010856 */
[----:B0-----:R-:W-:Y:S01]  /*14f60*/  FMNMX.FTZ R29, R35, R0, !PT ;  /* 0x00000000231d7209 */ /* 0x001fe20007810000 */
[-CC-:B------:R-:W-:Y:S01]  /*14f70*/  FFMA.FTZ R55, R77, R7.reuse, -R86.reuse ;  /* 0x000000074d377223 */ /* 0x180fe20000010856 */
[----:B------:R-:W-:-:S02]  /*14f80*/  FFMA.FTZ R76, R76, R7, -R86 ;  /* 0x000000074c4c7223 */ /* 0x000fc40000010856 */
[----:B-1----:R-:W-:Y:S01]  /*14f90*/  FMNMX.FTZ R0, R40, R29, !PT ;  /* 0x0000001d28007209 */ /* 0x002fe20007810000 */
[----:B------:R-:W-:Y:S01]  /*14fa0*/  MUFU.EX2 R182, R182 ;  /* 0x000000b600b67308 */ /* 0x000fe20000000800 */
[----:B--2---:R-:W-:Y:S02]  /*14fb0*/  FFMA.FTZ R4, R6, R4, R180 ;  /* 0x0000000406047223 */ /* 0x004fe400000100b4 */
[----:B------:R-:W-:-:S04]  /*14fc0*/  FMNMX.FTZ R0, R41, R0, !PT ;  /* 0x0000000029007209 */ /* 0x000fc80007810000 */
[----:B------:R-:W-:Y:S01]  /*14fd0*/  FMNMX.FTZ R0, R43, R0, !PT ;  /* 0x000000002b007209 */ /* 0x000fe20007810000 */
[----:B------:R-:W-:Y:S01]  /*14fe0*/  MUFU.EX2 R24, R24 ;  /* 0x0000001800187308 */ /* 0x000fe20000000800 */
[----:B---3--:R-:W-:Y:S02]  /*14ff0*/  F2FP.F16.F32.PACK_AB R180, R11, R180 ;  /* 0x000000b40bb4723e */ /* 0x008fe400000000ff */
        /* <DEDUP_REMOVED lines=12> */
[----:B------:R-:W-:Y:S01]  /*150c0*/  FMNMX.FTZ R0, R66, R29, !PT ;  /* 0x0000001d42007209 */ /* 0x000fe20007810000 */
[----:B------:R-:W-:-:S03]  /*150d0*/  IMAD.MOV.U32 R29, RZ, RZ, 0x40000040 ;  /* 0x40000040ff1d7424 */ /* 0x000fc600078e00ff */
[----:B------:R-:W-:Y:S01]  /*150e0*/  FMNMX.FTZ R0, R67, R0, !PT ;  /* 0x0000000043007209 */ /* 0x000fe20007810000 */
[----:B------:R-:W-:Y:S03]  /*150f0*/  MUFU.EX2 R172, R172 ;  /* 0x000000ac00ac7308 */ /* 0x000fe60000000800 */
[----:B------:R-:W-:-:S05]  /*15100*/  FMNMX.FTZ R0, R70, R0, !PT ;  /* 0x0000000046007209 */ /* 0x000fca0007810000 */
[----:B------:R-:W-:Y:S01]  /*15110*/  MUFU.EX2 R26, R26 ;  /* 0x0000001a001a7308 */ /* 0x000fe20000000800 */
[----:B------:R-:W-:Y:S02]  /*15120*/  WARPGROUP.DEPBAR.LE gsb0, 0x0 ;  /* 0x00008000000079c5 */ /* 0x000fe40000010000 */
[----:B------:R-:W-:Y:S01]  /*15130*/  WARPGROUP.ARRIVE ;  /* 0x00000000000079c5 */ /* 0x000fe20000000000 */
[----:B------:R-:W-:-:S04]  /*15140*/  FFMA.FTZ R168, R46, R7, -R86 ;  /* 0x000000072ea87223 */ /* 0x000fc80000010856 */
[----:B------:R-:W-:Y:S01]  /*15150*/  MUFU.EX2 R174, R174 ;  /* 0x000000ae00ae7308 */ /* 0x000fe20000000800 */
[-CC-:B------:R-:W-:Y:S01]  /*15160*/  FFMA.FTZ R170, R50, R7.reuse, -R86.reuse ;  /* 0x0000000732aa7223 */ /* 0x180fe20000010856 */
[-CC-:B------:R-:W-:Y:S01]  /*15170*/  FFMA.FTZ R50, R59, R7.reuse, -R86.reuse ;  /* 0x000000073b327223 */ /* 0x180fe20000010856 */
[-CC-:B------:R-:W-:Y:S01]  /*15180*/  FFMA.FTZ R46, R64, R7.reuse, -R86.reuse ;  /* 0x00000007402e7223 */ /* 0x180fe20000010856 */
[----:B------:R-:W-:Y:S01]  /*15190*/  HGMMA.64x128x16.F32 R88, R152, gdesc[UR4].tnspB, R88, gsb0 ;  /* 0x41e0000498587df0 */ /* 0x000fe20008000858 */
[----:B------:R-:W-:Y:S01]  /*151a0*/  R2UR UR6, R28 ;  /* 0x000000001c0672ca */ /* 0x000fe200000e0000 */
[----:B------:R-:W-:Y:S01]  /*151b0*/  FFMA.FTZ R59, R73, R7, -R86 ;  /* 0x00000007493b7223 */ /* 0x000fe20000010856 */
[----:B------:R-:W-:Y:S01]  /*151c0*/  R2UR UR7, R29 ;  /* 0x000000001d0772ca */ /* 0x000fe200000e0000 */
[----:B------:R-:W-:Y:S01]  /*151d0*/  MUFU.EX2 R32, R32 ;  /* 0x0000002000207308 */ /* 0x000fe20000000800 */
[----:B------:R-:W-:Y:S02]  /*151e0*/  FMNMX.FTZ R29, R71, R0, !PT ;  /* 0x00000000471d7209 */ /* 0x000fe40007810000 */
[----:B------:R-:W-:-:S02]  /*151f0*/  IADD3 R28, R8, 0x300, RZ ;  /* 0x00000300081c7810 */ /* 0x000fc40007ffe0ff */
        /* <DEDUP_REMOVED lines=11> */
[----:B------:R-:W-:-:S05]  /*152b0*/  FMNMX.FTZ R0, R84, R29, !PT ;  /* 0x0000001d54007209 */ /* 0x000fca0007810000 */
[----:B------:R-:W0:Y:S02]  /*152c0*/  SHFL.BFLY PT, R29, R0, 0x2, 0x1f ;  /* 0x0c401f00001d7f89 */ /* 0x000e2400000e0000 */
[----:B------:R-:W-:Y:S08]  /*152d0*/  MUFU.EX2 R44, R44 ;  /* 0x0000002c002c7308 */ /* 0x000ff00000000800 */
[----:B------:R-:W-:Y:S08]  /*152e0*/  MUFU.EX2 R50, R50 ;  /* 0x0000003200327308 */ /* 0x000ff00000000800 */
[----:B------:R-:W-:Y:S01]  /*152f0*/  MUFU.EX2 R42, R42 ;  /* 0x0000002a002a7308 */ /* 0x000fe20000000800 */
[----:B0-----:R-:W-:Y:S01]  /*15300*/  FMNMX.FTZ R14, R0, R29, !PT ;  /* 0x0000001d000e7209 */ /* 0x001fe20007810000 */
[----:B------:R-:W-:-:S06]  /*15310*/  IMAD.MOV.U32 R29, RZ, RZ, 0x40000040 ;  /* 0x40000040ff1d7424 */ /* 0x000fcc00078e00ff */
[----:B------:R-:W-:Y:S01]  /*15320*/  MUFU.EX2 R46, R46 ;  /* 0x0000002e002e7308 */ /* 0x000fe20000000800 */
[----:B------:R-:W0:Y:S07]  /*15330*/  SHFL.BFLY PT, R0, R14, 0x1, 0x1f ;  /* 0x0c201f000e007f89 */ /* 0x000e2e00000e0000 */
[----:B------:R-:W-:Y:S08]  /*15340*/  MUFU.EX2 R37, R37 ;  /* 0x0000002500257308 */ /* 0x000ff00000000800 */
[----:B------:R-:W1:Y:S08]  /*15350*/  MUFU.EX2 R48, R48 ;  /* 0x0000003000307308 */ /* 0x000e700000000800 */
[----:B------:R-:W-:Y:S01]  /*15360*/  MUFU.EX2 R51, R51 ;  /* 0x0000003300337308 */ /* 0x000fe20000000800 */
[----:B0-----:R-:W-:-:S05]  /*15370*/  FMNMX.FTZ R14, R14, R0, !PT ;  /* 0x000000000e0e7209 */ /* 0x001fca0007810000 */
[----:B------:R-:W-:Y:S02]  /*15380*/  FADD.FTZ R0, -R14, R12 ;  /* 0x0000000c0e007221 */ /* 0x000fe40000010100 */
[----:B------:R-:W-:Y:S02]  /*15390*/  MUFU.EX2 R55, R55 ;  /* 0x0000003700377308 */ /* 0x000fe40000000800 */
[----:B------:R-:W-:-:S06]  /*153a0*/  FMUL.FTZ R0, R0, R7 ;  /* 0x0000000700007220 */ /* 0x000fcc0000410000 */
        /* <DEDUP_REMOVED lines=8> */
[-C--:B------:R-:W-:Y:S02]  /*15430*/  FFMA.FTZ R57, R80, R7.reuse, -R86 ;  /* 0x0000000750397223 */ /* 0x080fe40000010856 */
[----:B------:R-:W-:Y:S01]  /*15440*/  HGMMA.64x128x16.F32 R88, R156, gdesc[UR4].tnspB, R88, gsb0 ;  /* 0x41e000049c587df0 */ /* 0x000fe20008000858 */
[----:B------:R-:W-:Y:S01]  /*15450*/  R2UR UR6, R28 ;  /* 0x000000001c0672ca */ /* 0x000fe200000e0000 */
[-C--:B------:R-:W-:Y:S01]  /*15460*/  FMUL.FTZ R28, R14, R7.reuse ;  /* 0x000000070e1c7220 */ /* 0x080fe20000410000 */
[----:B------:R-:W-:Y:S01]  /*15470*/  R2UR UR7, R29 ;  /* 0x000000001d0772ca */ /* 0x000fe200000e0000 */
[----:B------:R-:W-:Y:S02]  /*15480*/  MUFU.EX2 R152, R152 ;  /* 0x0000009800987308 */ /* 0x000fe40000000800 */
[-CC-:B------:R-:W-:Y:S01]  /*15490*/  FFMA.FTZ R181, R15, R7.reuse, -R28.reuse ;  /* 0x000000070fb57223 */ /* 0x180fe2000001081c */
[-CC-:B------:R-:W-:Y:S01]  /*154a0*/  FFMA.FTZ R15, R20, R7.reuse, -R28.reuse ;  /* 0x00000007140f7223 */ /* 0x180fe2000001081c */
[-CC-:B------:R-:W-:Y:S01]  /*154b0*/  FFMA.FTZ R183, R21, R7.reuse, -R28.reuse ;  /* 0x0000000715b77223 */ /* 0x180fe2000001081c */
[----:B------:R-:W-:Y:S01]  /*154c0*/  VIADD R20, R8, 0x380 ;  /* 0x0000038008147836 */ /* 0x000fe20000000000 */
[----:B------:R-:W-:Y:S01]  /*154d0*/  MOV R21, 0x40000040 ;  /* 0x4000004000157802 */ /* 0x000fe20000000f00 */
        /* <DEDUP_REMOVED lines=41> */
[-C--:B------:R-:W-:Y:S01]  /*15770*/  FFMA.FTZ R156, R60, R7.reuse, -R86 ;  /* 0x000000073c9c7223 */ /* 0x080fe20000010856 */
[-C--:B------:R-:W-:Y:S01]  /*15780*/  FFMA.FTZ R157, R66, R7.reuse, -R28 ;  /* 0x00000007429d7223 */ /* 0x080fe2000001081c */
[-C--:B------:R-:W-:Y:S02]  /*15790*/  FFMA.FTZ R158, R62, R7.reuse, -R86 ;  /* 0x000000073e9e7223 */ /* 0x080fe40000010856 */
[----:B------:R-:W-:Y:S01]  /*157a0*/  MUFU.EX2 R154, R154 ;  /* 0x0000009a009a7308 */ /* 0x000fe20000000800 */
[----:B------:R-:W-:Y:S01]  /*157b0*/  FFMA.FTZ R159, R70, R7, -R28 ;  /* 0x00000007469f7223 */ /* 0x000fe2000001081c */
[----:B------:R-:W-:Y:S01]  /*157c0*/  HGMMA.64x128x16.F32 R88, R160, gdesc[UR4].tnspB, R88, gsb0 ;  /* 0x41e00004a0587df0 */ /* 0x000fe20008000858 */
[----:B------:R-:W-:Y:S02]  /*157d0*/  R2UR UR6, R20 ;  /* 0x00000000140672ca */ /* 0x000fe400000e0000 */
[----:B------:R-:W-:-:S02]  /*157e0*/  R2UR UR7, R21 ;  /* 0x00000000150772ca */ /* 0x000fc400000e0000 */
[----:B------:R-:W-:Y:S01]  /*157f0*/  @!P1 PRMT R20, RZ, 0x654, R10 ;  /* 0x00000654ff149816 */ /* 0x000fe2000000000a */
        /* <DEDUP_REMOVED lines=8> */
[----:B------:R-:W2:Y:S08]  /*15880*/  MUFU.EX2 R79, R79 ;  /* 0x0000004f004f7308 */ /* 0x000eb00000000800 */
[----:B------:R-:W-:Y:S08]  /*15890*/  MUFU.EX2 R81, R81 ;  /* 0x0000005100517308 */ /* 0x000ff00000000800 */
[----:B------:R-:W3:Y:S08]  /*158a0*/  MUFU.EX2 R57, R57 ;  /* 0x0000003900397308 */ /* 0x000ef00000000800 */
[----:B------:R-:W4:Y:S08]  /*158b0*/  MUFU.EX2 R82, R82 ;  /* 0x0000005200527308 */ /* 0x000f300000000800 */
[----:B------:R-:W-:Y:S01]  /*158c0*/  MUFU.EX2 R83, R83 ;  /* 0x0000005300537308 */ /* 0x000fe20000000800 */
[----:B------:R-:W-:-:S02]  /*158d0*/  WARPGROUP.DEPBAR.LE gsb0, 0x0 ;  /* 0x00008000000079c5 */ /* 0x000fc40000010000 */
[----:B------:R-:W-:Y:S01]  /*158e0*/  WARPGROUP.ARRIVE ;  /* 0x00000000000079c5 */ /* 0x000fe20000000000 */
[----:B------:R-:W-:Y:S01]  /*158f0*/  FFMA.FTZ R161, R74, R7, -R28 ;  /* 0x000000074aa17223 */ /* 0x000fe2000001081c */
[----:B-1----:R-:W-:Y:S02]  /*15900*/  F2FP.F16.F32.PACK_AB R160, R48, R37 ;  /* 0x0000002530a0723e */ /* 0x002fe400000000ff */
[----:B0-----:R-:W-:Y:S02]  /*15910*/  F2FP.F16.F32.PACK_AB R162, R54, R51 ;  /* 0x0000003336a2723e */ /* 0x001fe400000000ff */
[----:B------:R-:W-:Y:S01]  /*15920*/  HGMMA.64x128x16.F32 R88, R164, gdesc[UR4].tnspB, R88, gsb0 ;  /* 0x41e00004a4587df0 */ /* 0x000fe20008000858 */
[----:B------:R-:W-:Y:S01]  /*15930*/  MUFU.EX2 R161, R161 ;  /* 0x000000a100a17308 */ /* 0x000fe20000000800 */
[----:B--2---:R-:W-:Y:S01]  /*15940*/  F2FP.F16.F32.PACK_AB R163, R79, R78 ;  /* 0x0000004e4fa3723e */ /* 0x004fe200000000ff */
[----:B------:R-:W-:Y:S02]  /*15950*/  WARPGROUP.DEPBAR.LE gsb0, 0x0 ;  /* 0x00008000000079c5 */ /* 0x000fe40000010000 */
[----:B------:R0:W-:Y:S01]  /*15960*/  @!P1 SYNCS.ARRIVE.TRANS64.RED.A1T0 RZ, [R20+URZ], RZ ;  /* 0x000000ff14ff99a7 */ /* 0x0001e2000810043f */
[----:B------:R-:W-:-:S02]  /*15970*/  F2FP.F16.F32.PACK_AB R166, R12, R59 ;  /* 0x0000003b0ca6723e */ /* 0x000fc400000000ff */
[----:B---3--:R-:W-:Y:S02]  /*15980*/  F2FP.F16.F32.PACK_AB R164, R57, R55 ;  /* 0x0000003739a4723e */ /* 0x008fe400000000ff */
[----:B----4-:R-:W-:Y:S01]  /*15990*/  F2FP.F16.F32.PACK_AB R165, R82, R81 ;  /* 0x0000005152a5723e */ /* 0x010fe200000000ff */
[----:B0-----:R-:W-:Y:S01]  /*159a0*/  FFMA.FTZ R20, R0, R3, R181 ;  /* 0x0000000300147223 */ /* 0x001fe200000100b5 */
[----:B------:R-:W-:Y:S01]  /*159b0*/  FADD.FTZ R3, R11, R4 ;  /* 0x000000040b037221 */ /* 0x000fe20000010000 */
[----:B------:R0:W-:Y:S01]  /*159c0*/  @!P1 SYNCS.ARRIVE.TRANS64.RED.A1T0 RZ, [R13+URZ], RZ ;  /* 0x000000ff0dff99a7 */ /* 0x0001e2000810043f */
[----:B------:R-:W-:Y:S01]  /*159d0*/  FFMA.FTZ R4, R63, R7, -R28 ;  /* 0x000000073f047223 */ /* 0x000fe2000001081c */
[----:B------:R-:W-:Y:S01]  /*159e0*/  FADD.FTZ R20, R15, R20 ;  /* 0x000000140f147221 */ /* 0x000fe20000010000 */
[----:B------:R-:W-:Y:S01]  /*159f0*/  FADD.FTZ R3, R182, R3 ;  /* 0x00000003b6037221 */ /* 0x000fe20000010000 */
[C---:B------:R-:W-:Y:S02]  /*15a00*/  F2FP.F16.F32.PACK_AB R182, R24.reuse, R182 ;  /* 0x000000b618b6723e */ /* 0x040fe400000000ff */
[----:B------:R-:W-:Y:S01]  /*15a10*/  FADD.FTZ R20, R183, R20 ;  /* 0x00000014b7147221 */ /* 0x000fe20000010000 */
[----:B------:R-:W-:Y:S01]  /*15a20*/  FADD.FTZ R3, R24, R3 ;  /* 0x0000000318037221 */ /* 0x000fe20000010000 */
[----:B------:R-:W1:Y:S01]  /*15a30*/  MUFU.EX2 R4, R4 ;  /* 0x0000000400047308 */ /* 0x000e620000000800 */
[----:B------:R-:W-:Y:S01]  /*15a40*/  F2FP.F16.F32.PACK_AB R181, R15, R181 ;  /* 0x000000b50fb5723e */ /* 0x000fe200000000ff */
[----:B------:R-:W-:Y:S01]  /*15a50*/  FADD.FTZ R40, R25, R20 ;  /* 0x0000001419287221 */ /* 0x000fe20000010000 */
[----:B------:R-:W-:Y:S01]  /*15a60*/  FADD.FTZ R3, R176, R3 ;  /* 0x00000003b0037221 */ /* 0x000fe20000010000 */
[C---:B------:R-:W-:Y:S01]  /*15a70*/  F2FP.F16.F32.PACK_AB R176, R38.reuse, R176 ;  /* 0x000000b026b0723e */ /* 0x040fe200000000ff */
[----:B------:R-:W-:Y:S01]  /*15a80*/  FFMA.FTZ R20, R67, R7, -R28 ;  /* 0x0000000743147223 */ /* 0x000fe2000001081c */
[----:B------:R-:W-:Y:S01]  /*15a90*/  FADD.FTZ R40, R177, R40 ;  /* 0x00000028b1287221 */ /* 0x000fe20000010000 */
[----:B------:R-:W-:Y:S01]  /*15aa0*/  FADD.FTZ R3, R38, R3 ;  /* 0x0000000326037221 */ /* 0x000fe20000010000 */
[----:B------:R-:W-:Y:S01]  /*15ab0*/  MUFU.EX2 R24, R75 ;  /* 0x0000004b00187308 */ /* 0x000fe20000000800 */
[----:B------:R-:W-:Y:S01]  /*15ac0*/  F2FP.F16.F32.PACK_AB R183, R25, R183 ;  /* 0x000000b719b7723e */ /* 0x000fe200000000ff */
[----:B------:R-:W-:Y:S01]  /*15ad0*/  FADD.FTZ R52, R27, R40 ;  /* 0x000000281b347221 */ /* 0x000fe20000010000 */
[----:B------:R-:W-:Y:S01]  /*15ae0*/  FADD.FTZ R56, R178, R3 ;  /* 0x00000003b2387221 */ /* 0x000fe20000010000 */
[-CC-:B------:R-:W-:Y:S01]  /*15af0*/  FFMA.FTZ R40, R71, R7.reuse, -R28.reuse ;  /* 0x0000000747287223 */ /* 0x180fe2000001081c */
[----:B------:R-:W-:Y:S01]  /*15b00*/  FFMA.FTZ R28, R84, R7, -R28 ;  /* 0x00000007541c7223 */ /* 0x000fe2000001081c */
[----:B------:R-:W-:Y:S01]  /*15b10*/  FADD.FTZ R52, R179, R52 ;  /* 0x00000034b3347221 */ /* 0x000fe20000010000 */
[----:B------:R-:W-:Y:S01]  /*15b20*/  FADD.FTZ R3, R39, R56 ;  /* 0x0000003827037221 */ /* 0x000fe20000010000 */
[----:B------:R-:W2:Y:S01]  /*15b30*/  MUFU.EX2 R20, R20 ;  /* 0x0000001400147308 */ /* 0x000ea20000000800 */
[----:B------:R-:W-:Y:S01]  /*15b40*/  F2FP.F16.F32.PACK_AB R177, R27, R177 ;  /* 0x000000b11bb1723e */ /* 0x000fe200000000ff */
[----:B------:R-:W-:Y:S01]  /*15b50*/  FADD.FTZ R52, R29, R52 ;  /* 0x000000341d347221 */ /* 0x000fe20000010000 */
[----:B------:R-:W-:Y:S01]  /*15b60*/  FADD.FTZ R3, R172, R3 ;  /* 0x00000003ac037221 */ /* 0x000fe20000010000 */
[----:B------:R-:W-:Y:S01]  /*15b70*/  F2FP.F16.F32.PACK_AB R172, R26, R172 ;  /* 0x000000ac1aac723e */ /* 0x000fe200000000ff */
[----:B------:R-:W-:-:S02]  /*15b80*/  IMAD.MOV.U32 R15, RZ, RZ, R194 ;  /* 0x000000ffff0f7224 */ /* 0x000fc400078e00c2 */
[----:B0-----:R-:W-:Y:S01]  /*15b90*/  FADD.FTZ R13, R173, R52 ;  /* 0x00000034ad0d7221 */ /* 0x001fe20000010000 */
[----:B------:R-:W-:Y:S01]  /*15ba0*/  FADD.FTZ R3, R26, R3 ;  /* 0x000000031a037221 */ /* 0x000fe20000010000 */
[----:B------:R-:W0:Y:S01]  /*15bb0*/  MUFU.EX2 R40, R40 ;  /* 0x0000002800287308 */ /* 0x000e220000000800 */
[----:B------:R-:W-:Y:S01]  /*15bc0*/  F2FP.F16.F32.PACK_AB R178, R39, R178 ;  /* 0x000000b227b2723e */ /* 0x000fe200000000ff */
[----:B------:R-:W-:Y:S01]  /*15bd0*/  FADD.FTZ R52, R30, R13 ;  /* 0x0000000d1e347221 */ /* 0x000fe20000010000 */
[----:B------:R-:W-:Y:S01]  /*15be0*/  FADD.FTZ R3, R174, R3 ;  /* 0x00000003ae037221 */ /* 0x000fe20000010000 */
[----:B------:R-:W-:Y:S01]  /*15bf0*/  F2FP.F16.F32.PACK_AB R179, R29, R179 ;  /* 0x000000b31db3723e */ /* 0x000fe200000000ff */
[----:B------:R-:W-:Y:S02]  /*15c00*/  IMAD.MOV.U32 R13, RZ, RZ, R196 ;  /* 0x000000ffff0d7224 */ /* 0x000fe400078e00c4 */
[----:B------:R-:W-:Y:S01]  /*15c10*/  FADD.FTZ R52, R175, R52 ;  /* 0x00000034af347221 */ /* 0x000fe20000010000 */
[----:B------:R-:W-:Y:S01]  /*15c20*/  FADD.FTZ R3, R32, R3 ;  /* 0x0000000320037221 */ /* 0x000fe20000010000 */
[----:B------:R-:W3:Y:S01]  /*15c30*/  MUFU.EX2 R28, R28 ;  /* 0x0000001c001c7308 */ /* 0x000ee20000000800 */
        /* <DEDUP_REMOVED lines=9> */
[----:B------:R-:W-:Y:S02]  /*15cd0*/  F2FP.F16.F32.PACK_AB R168, R34, R168 ;  /* 0x000000a822a8723e */ /* 0x000fe400000000ff */
        /* <DEDUP_REMOVED lines=14> */
[C---:B-1----:R-:W-:Y:S02]  /*15dc0*/  F2FP.F16.F32.PACK_AB R155, R4.reuse, R155 ;  /* 0x0000009b049b723e */ /* 0x042fe400000000ff */
[----:B------:R-:W-:Y:S01]  /*15dd0*/  FADD.FTZ R26, R4, R11 ;  /* 0x0000000b041a7221 */ /* 0x000fe20000010000 */
[----:B------:R-:W-:Y:S01]  /*15de0*/  FADD.FTZ R3, R156, R3 ;  /* 0x000000039c037221 */ /* 0x000fe20000010000 */
[----:B------:R-:W-:Y:S02]  /*15df0*/  F2FP.F16.F32.PACK_AB R152, R44, R152 ;  /* 0x000000982c98723e */ /* 0x000fe400000000ff */
[----:B------:R-:W-:Y:S01]  /*15e00*/  FADD.FTZ R11, R157, R26 ;  /* 0x0000001a9d0b7221 */ /* 0x000fe20000010000 */
[----:B------:R-:W-:Y:S01]  /*15e10*/  FADD.FTZ R3, R42, R3 ;  /* 0x000000032a037221 */ /* 0x000fe20000010000 */
[----:B------:R-:W-:-:S02]  /*15e20*/  F2FP.F16.F32.PACK_AB R154, R50, R154 ;  /* 0x0000009a329a723e */ /* 0x000fc400000000ff */
[----:B--2---:R-:W-:Y:S01]  /*15e30*/  FADD.FTZ R26, R20, R11 ;  /* 0x0000000b141a7221 */ /* 0x004fe20000010000 */
[----:B------:R-:W-:Y:S01]  /*15e40*/  FADD.FTZ R3, R158, R3 ;  /* 0x000000039e037221 */ /* 0x000fe20000010000 */
[----:B------:R-:W-:Y:S02]  /*15e50*/  F2FP.F16.F32.PACK_AB R156, R42, R156 ;  /* 0x0000009c2a9c723e */ /* 0x000fe400000000ff */
[----:B------:R-:W-:Y:S01]  /*15e60*/  FADD.FTZ R11, R159, R26 ;  /* 0x0000001a9f0b7221 */ /* 0x000fe20000010000 */
[----:B------:R-:W-:Y:S01]  /*15e70*/  FADD.FTZ R8, R46, R3 ;  /* 0x000000032e087221 */ /* 0x000fe20000010000 */
[----:B------:R-:W-:Y:S02]  /*15e80*/  F2FP.F16.F32.PACK_AB R157, R20, R157 ;  /* 0x0000009d149d723e */ /* 0x000fe400000000ff */
[----:B0-----:R-:W-:Y:S01]  /*15e90*/  FADD.FTZ R10, R40, R11 ;  /* 0x0000000b280a7221 */ /* 0x001fe20000010000 */
[----:B------:R-:W-:Y:S01]  /*15ea0*/  FADD.FTZ R3, R37, R8 ;  /* 0x0000000825037221 */ /* 0x000fe20000010000 */
[----:B------:R-:W-:-:S02]  /*15eb0*/  F2FP.F16.F32.PACK_AB R158, R46, R158 ;  /* 0x0000009e2e9e723e */ /* 0x000fc400000000ff */
[----:B------:R-:W-:Y:S01]  /*15ec0*/  FADD.FTZ R11, R161, R10 ;  /* 0x0000000aa10b7221 */ /* 0x000fe20000010000 */
[----:B------:R-:W-:Y:S01]  /*15ed0*/  FADD.FTZ R4, R48, R3 ;  /* 0x0000000330047221 */ /* 0x000fe20000010000 */
[----:B------:R-:W-:Y:S02]  /*15ee0*/  F2FP.F16.F32.PACK_AB R159, R40, R159 ;  /* 0x0000009f289f723e */ /* 0x000fe400000000ff */
[C---:B------:R-:W-:Y:S01]  /*15ef0*/  FADD.FTZ R11, R24.reuse, R11 ;  /* 0x0000000b180b7221 */ /* 0x040fe20000010000 */
[----:B------:R-:W-:Y:S01]  /*15f00*/  FADD.FTZ R3, R51, R4 ;  /* 0x0000000433037221 */ /* 0x000fe20000010000 */
[----:B------:R-:W-:Y:S02]  /*15f10*/  F2FP.F16.F32.PACK_AB R161, R24, R161 ;  /* 0x000000a118a1723e */ /* 0x000fe400000000ff */
[----:B------:R-:W-:Y:S01]  /*15f20*/  FADD.FTZ R4, R78, R11 ;  /* 0x0000000b4e047221 */ /* 0x000fe20000010000 */
[----:B------:R-:W-:Y:S01]  /*15f30*/  FADD.FTZ R8, R54, R3 ;  /* 0x0000000336087221 */ /* 0x000fe20000010000 */
[----:B---3--:R-:W-:Y:S01]  /*15f40*/  F2FP.F16.F32.PACK_AB R167, R28, R83 ;  /* 0x000000531ca7723e */ /* 0x008fe200000000ff */
[----:B------:R-:W-:-:S02]  /*15f50*/  IMAD.MOV.U32 R11, RZ, RZ, R9 ;  /* 0x000000ffff0b7224 */ /* 0x000fc400078e0009 */
        /* <DEDUP_REMOVED lines=8> */
[----:B------:R-:W-:Y:S02]  /*15fe0*/  MOV R12, R14 ;  /* 0x0000000e000c7202 */ /* 0x000fe40000000f00 */
[----:B------:R-:W-:Y:S01]  /*15ff0*/  FADD.FTZ R3, R28, R8 ;  /* 0x000000081c037221 */ /* 0x000fe20000010000 */
[----:B------:R-:W-:Y:S06]  /*16000*/  @P2 BRA `(.L_x_792) ;  /* 0xffffffd000e02947 */ /* 0x000fec000383ffff */
.L_x_781:
[----:B------:R-:W-:Y:S05]  /*16010*/  BSYNC B0 ;  /* 0x0000000000007941 */ /* 0x000fea0003800000 */
.L_x_780:
        /* <DEDUP_REMOVED lines=67> */
.L_x_793:
[----:B------:R-:W-:Y:S01]  /*16450*/  IMAD R8, R194, 0x8, R2 ;  /* 0x00000008c2087824 */ /* 0x000fe200078e0202 */
[----:B------:R-:W-:-:S04]  /*16460*/  SHF.L.U32 R5, R196, 0x1f, RZ ;  /* 0x0000001fc4057819 */ /* 0x000fc800000006ff */
[----:B------:R0:W1:Y:S01]  /*16470*/  SYNCS.PHASECHK.TRANS64.TRYWAIT P2, [R8+URZ+0x34850], R5 ;  /* 0x03485005080075a7 */ /* 0x000062000804017f */
[----:B------:R-:W-:Y:S05]  /*16480*/  @!P0 BRA `(.L_x_794) ;  /* 0x0000000000048947 */ /* 0x000fea0003800000 */
[----:B------:R-:W-:Y:S01]  /*16490*/  BPT.TRAP 0x1 ;  /* 0x000000040000795c */ /* 0x000fe20000300000 */
.L_x_794:
[----:B------:R-:W-:Y:S01]  /*164a0*/  IADD3 R2, R2, 0x400, RZ ;  /* 0x0000040002027810 */ /* 0x000fe20007ffe0ff */
[----:B------:R-:W-:Y:S03]  /*164b0*/  BSSY B0, `(.L_x_795) ;  /* 0x0000008000007945 */ /* 0x000fe60003800000 */
[----:B------:R-:W-:-:S04]  /*164c0*/  SHF.R.U32.HI R2, RZ, 0x4, R2 ;  /* 0x00000004ff027819 */ /* 0x000fc80000011602 */
[----:B------:R-:W-:-:S04]  /*164d0*/  LOP3.LUT R2, R2, 0x3fff, RZ, 0xc0, !PT ;  /* 0x00003fff02027812 */ /* 0x000fc800078ec0ff */
[----:B------:R-:W-:-:S05]  /*164e0*/  LOP3.LUT R11, R2, 0x4000000, RZ, 0xfc, !PT ;  /* 0x04000000020b7812 */ /* 0x000fca00078efcff */
[----:B------:R-:W-:Y:S01]  /*164f0*/  IMAD R0, R194, 0x800, R11 ;  /* 0x00000800c2007824 */ /* 0x000fe200078e020b */
[----:B-1----:R-:W-:Y:S06]  /*16500*/  @P2 BRA `(.L_x_796) ;  /* 0x0000000000082947 */ /* 0x002fec0003800000 */
[----:B------:R-:W1:Y:S02]  /*16510*/  SYNCS.PHASECHK.TRANS64.TRYWAIT P0, [R8+URZ+0x34850], R5 ;  /* 0x03485005080075a7 */ /* 0x000e64000800017f */
[----:B-1----:R-:W-:Y:S05]  /*16520*/  @!P0 BRA `(.L_x_797) ;  /* 0x000000a800048947 */ /* 0x002fea0003800000 */
.L_x_796:
[----:B------:R-:W-:Y:S05]  /*16530*/  BSYNC B0 ;  /* 0x0000000000007941 */ /* 0x000fea0003800000 */
.L_x_795:
[----:B------:R-:W-:Y:S01]  /*16540*/  IMAD.MOV.U32 R10, RZ, RZ, R0 ;  /* 0x000000ffff0a7224 */ /* 0x000fe200078e0000 */
[----:B------:R-:W-:Y:S01]  /*16550*/  MOV R11, 0x40000040 ;  /* 0x40000040000b7802 */ /* 0x000fe20000000f00 */
[----:B------:R-:W-:Y:S01]  /*16560*/  WARPGROUP.ARRIVE ;  /* 0x00000000000079c5 */ /* 0x000fe20000000000 */
[----:B01----:R-:W0:Y:S01]  /*16570*/  SHFL.BFLY PT, R5, R4, 0x2, 0x1f ;  /* 0x0c401f0004057f89 */ /* 0x003e2200000e0000 */
[----:B------:R-:W-:Y:S02]  /*16580*/  IADD3 R194, R194, 0x1, RZ ;  /* 0x00000001c2c27810 */ /* 0x000fe40007ffe0ff */
[----:B------:R-:W-:Y:S01]  /*16590*/  R2UR UR6, R10 ;  /* 0x000000000a0672ca */ /* 0x000fe200000e0000 */
[----:B------:R-:W-:Y:S01]  /*165a0*/  VIADD R10, R0, 0x80 ;  /* 0x00000080000a7836 */ /* 0x000fe20000000000 */
[----:B------:R-:W-:Y:S01]  /*165b0*/  R2UR UR7, R11 ;  /* 0x000000000b0772ca */ /* 0x000fe200000e0000 */
[----:B------:R-:W-:Y:S01]  /*165c0*/  IMAD.MOV.U32 R11, RZ, RZ, 0x40000040 ;  /* 0x40000040ff0b7424 */ /* 0x000fe200078e00ff */
[----:B------:R-:W-:-:S02]  /*165d0*/  ISETP.NE.AND P2, PT, R194, 0x2, PT ;  /* 0x00000002c200780c */ /* 0x000fc40003f45270 */
[----:B------:R-:W-:Y:S02]  /*165e0*/  IADD3 R204, R204, 0x1, RZ ;  /* 0x00000001cccc7810 */ /* 0x000fe40007ffe0ff */
[----:B------:R-:W-:-:S07]  /*165f0*/  SEL R194, R194, RZ, P2 ;  /* 0x000000ffc2c27207 */ /* 0x000fce0001000000 */
[----:B------:R-:W-:Y:S01]  /*16600*/  HGMMA.64x128x16.F32 R24, R180, gdesc[UR4].tnspB, R24, gsb0 ;  /* 0x41e00004b4187df0 */ /* 0x000fe20008000818 */
[----:B------:R-:W-:Y:S02]  /*16610*/  R2UR UR6, R10 ;  /* 0x000000000a0672ca */ /* 0x000fe400000e0000 */
[----:B------:R-:W-:Y:S01]  /*16620*/  R2UR UR7, R11 ;  /* 0x000000000b0772ca */ /* 0x000fe200000e0000 */
[----:B------:R-:W-:Y:S01]  /*16630*/  IMAD.MOV.U32 R11, RZ, RZ, 0x40000040 ;  /* 0x40000040ff0b7424 */ /* 0x000fe200078e00ff */
[----:B------:R-:W-:Y:S01]  /*16640*/  IADD3 R10, R0, 0x100, RZ ;  /* 0x00000100000a7810 */ /* 0x000fe20007ffe0ff */
[----:B0-----:R-:W-:Y:S01]  /*16650*/  FADD.FTZ R5, R5, R4 ;  /* 0x0000000405057221 */ /* 0x001fe20000010000 */
[----:B------:R-:W-:Y:S01]  /*16660*/  IMAD.MOV.U32 R4, RZ, RZ, RZ ;  /* 0x000000ffff047224 */ /* 0x000fe200078e00ff */
[----:B------:R-:W-:Y:S02]  /*16670*/  WARPGROUP.DEPBAR.LE gsb0, 0x0 ;  /* 0x00008000000079c5 */ /* 0x000fe40000010000 */
[----:B------:R-:W-:-:S06]  /*16680*/  WARPGROUP.ARRIVE ;  /* 0x00000000000079c5 */ /* 0x000fcc0000000000 */
[----:B------:R-:W-:Y:S01]  /*16690*/  HGMMA.64x128x16.F32 R24, R176, gdesc[UR4].tnspB, R24, gsb0 ;  /* 0x41e00004b0187df0 */ /* 0x000fe20008000818 */
[----:B------:R-:W-:Y:S01]  /*166a0*/  R2UR UR6, R10 ;  /* 0x000000000a0672ca */ /* 0x000fe200000e0000 */
[----:B------:R-:W-:Y:S01]  /*166b0*/  VIADD R10, R0, 0x180 ;  /* 0x00000180000a7836 */ /* 0x000fe20000000000 */
[----:B------:R-:W-:Y:S02]  /*166c0*/  R2UR UR7, R11 ;  /* 0x000000000b0772ca */ /* 0x000fe400000e0000 */
[----:B------:R-:W-:Y:S01]  /*166d0*/  MOV R11, 0x40000040 ;  /* 0x40000040000b7802 */ /* 0x000fe20000000f00 */
        /* <DEDUP_REMOVED lines=28> */
[----:B------:R-:W0:Y:S02]  /*168a0*/  SHFL.BFLY PT, R0, R3, 0x2, 0x1f ;  /* 0x0c401f0003007f89 */ /* 0x000e2400000e0000 */
[----:B0-----:R-:W-:Y:S01]  /*168b0*/  FADD.FTZ R2, R0, R3 ;  /* 0x0000000300027221 */ /* 0x001fe20000010000 */
[----:B------:R-:W-:Y:S01]  /*168c0*/  SEL R3, RZ, 0x1, P2 ;  /* 0x00000001ff037807 */ /* 0x000fe20001000000 */
[----:B------:R-:W0:Y:S03]  /*168d0*/  SHFL.BFLY PT, R0, R5, 0x1, 0x1f ;  /* 0x0c201f0005007f89 */ /* 0x000e2600000e0000 */
[----:B------:R-:W-:Y:S01]  /*168e0*/  LOP3.LUT R196, R196, R3, RZ, 0x3c, !PT ;  /* 0x00000003c4c47212 */ /* 0x000fe200078e3cff */
[----:B------:R-:W-:-:S02]  /*168f0*/  IMAD.MOV.U32 R3, RZ, RZ, -0x800000 ;  /* 0xff800000ff037424 */ /* 0x000fc400078e00ff */
[----:B0-----:R-:W-:Y:S01]  /*16900*/  FADD.FTZ R12, R5, R0 ;  /* 0x00000000050c7221 */ /* 0x001fe20000010000 */
[----:B------:R-:W-:-:S04]  /*16910*/  MOV R0, 0xff800000 ;  /* 0xff80000000007802 */ /* 0x000fc80000000f00 */
[----:B------:R-:W-:-:S13]  /*16920*/  FSETP.NE.FTZ.AND P0, PT, R12, RZ, PT ;  /* 0x000000ff0c00720b */ /* 0x000fda0003f15000 */
[----:B------:R-:W0:Y:S08]  /*16930*/  @P0 MUFU.LG2 R6, R12 ;  /* 0x0000000c00060308 */ /* 0x000e300000000c00 */
[----:B------:R-:W-:Y:S01]  /*16940*/  @P0 MUFU.RCP R4, R12 ;  /* 0x0000000c00040308 */ /* 0x000fe20000001000 */
[----:B0-----:R-:W-:Y:S01]  /*16950*/  @P0 FMUL.FTZ R5, R6, 0.69314718246459960938 ;  /* 0x3f31721806050820 */ /* 0x001fe20000410000 */
[----:B------:R-:W-:-:S02]  /*16960*/  WARPGROUP.DEPBAR.LE gsb0, 0x0 ;  /* 0x00008000000079c5 */ /* 0x000fc40000010000 */
[----:B------:R-:W-:-:S06]  /*16970*/  WARPGROUP.ARRIVE ;  /* 0x00000000000079c5 */ /* 0x000fcc0000000000 */
[----:B------:R-:W-:Y:S01]  /*16980*/  HGMMA.64x128x16.F32 R24, R160, gdesc[UR4].tnspB, R24, gsb0 ;  /* 0x41e00004a0187df0 */ /* 0x000fe20008000818 */
[----:B------:R-:W-:Y:S02]  /*16990*/  R2UR UR6, R10 ;  /* 0x000000000a0672ca */ /* 0x000fe400000e0000 */
[----:B------:R-:W-:Y:S02]  /*169a0*/  R2UR UR7, R11 ;  /* 0x000000000b0772ca */ /* 0x000fe400000e0000 */
[----:B------:R-:W0:Y:S02]  /*169b0*/  SHFL.BFLY PT, R11, R2, 0x1, 0x1f ;  /* 0x0c201f00020b7f89 */ /* 0x000e2400000e0000 */
[----:B0-----:R-:W-:Y:S01]  /*169c0*/  FADD.FTZ R13, R2, R11 ;  /* 0x0000000b020d7221 */ /* 0x001fe20000010000 */
[----:B------:R-:W-:Y:S02]  /*169d0*/  @!P1 VIADD R11, R8, 0x34860 ;  /* 0x00034860080b9836 */ /* 0x000fe40000000000 */
[----:B------:R-:W-:Y:S01]  /*169e0*/  @P0 FMUL.FTZ R2, R7, 0.69314718246459960938 ;  /* 0x3f31721807020820 */ /* 0x000fe20000410000 */
[----:B------:R-:W-:Y:S01]  /*169f0*/  IMAD.MOV.U32 R8, RZ, RZ, RZ ;  /* 0x000000ffff087224 */ /* 0x000fe200078e00ff */
[----:B------:R-:W-:-:S02]  /*16a00*/  FSETP.NE.FTZ.AND P3, PT, R13, RZ, PT ;  /* 0x000000ff0d00720b */ /* 0x000fc40003f75000 */
[----:B------:R-:W-:Y:S01]  /*16a10*/  @P0 FFMA.FTZ R0, R2, R9, R5 ;  /* 0x0000000902000223 */ /* 0x000fe20000010005 */
[----:B------:R-:W-:Y:S02]  /*16a20*/  @!P1 PRMT R11, RZ, 0x654, R11 ;  /* 0x00000654ff0b9816 */ /* 0x000fe4000000000b */
[----:B------:R-:W-:-:S08]  /*16a30*/  PLOP3.LUT P0, PT, PT, PT, PT, 0x8, 0x0 ;  /* 0x000000000000781c */ /* 0x000fd00003f0e170 */
[----:B------:R-:W0:Y:S01]  /*16a40*/  @P3 MUFU.LG2 R10, R13 ;  /* 0x0000000d000a3308 */ /* 0x000e220000000c00 */
[----:B------:R-:W-:-:S07]  /*16a50*/  @P3 FMUL.FTZ R20, R7, 0.69314718246459960938 ;  /* 0x3f31721807143820 */ /* 0x000fce0000410000 */
[----:B------:R-:W1:Y:S01]  /*16a60*/  @P3 MUFU.RCP R8, R13 ;  /* 0x0000000d00083308 */ /* 0x000e620000001000 */
[----:B0-----:R-:W-:-:S04]  /*16a70*/  @P3 FMUL.FTZ R7, R10, 0.69314718246459960938 ;  /* 0x3f3172180a073820 */ /* 0x001fc80000410000 */
[----:B------:R-:W-:Y:S01]  /*16a80*/  @P3 FFMA.FTZ R3, R20, R14, R7 ;  /* 0x0000000e14033223 */ /* 0x000fe20000010007 */
[----:B------:R-:W-:Y:S02]  /*16a90*/  WARPGROUP.DEPBAR.LE gsb0, 0x0 ;  /* 0x00008000000079c5 */ /* 0x000fe40000010000 */
[----:B------:R-:W-:-:S06]  /*16aa0*/  WARPGROUP.ARRIVE ;  /* 0x00000000000079c5 */ /* 0x000fcc0000000000 */
[----:B------:R-:W-:Y:S03]  /*16ab0*/  HGMMA.64x128x16.F32 R24, R164, gdesc[UR4].tnspB, R24, gsb0 ;  /* 0x41e00004a4187df0 */ /* 0x000fe60008000818 */
[----:B------:R-:W-:Y:S02]  /*16ac0*/  WARPGROUP.DEPBAR.LE gsb0, 0x0 ;  /* 0x00008000000079c5 */ /* 0x000fe40000010000 */
[-C--:B-1----:R-:W-:Y:S01]  /*16ad0*/  FMUL.FTZ R95, R26, R8.reuse ;  /* 0x000000081a5f7220 */ /* 0x082fe20000410000 */
[----:B------:R-:W-:Y:S01]  /*16ae0*/  FMUL.FTZ R93, R30, R8 ;  /* 0x000000081e5d7220 */ /* 0x000fe20000410000 */
[----:B------:R0:W-:Y:S01]  /*16af0*/  @!P1 SYNCS.ARRIVE.TRANS64.RED.A1T0 RZ, [R11+URZ], RZ ;  /* 0x000000ff0bff99a7 */ /* 0x0001e2000810043f */
[----:B------:R-:W-:Y:S01]  /*16b00*/  FMUL.FTZ R10, R28, R4 ;  /* 0x000000041c0a7220 */ /* 0x000fe20000410000 */
[-C--:B------:R-:W-:Y:S01]  /*16b10*/  FMUL.FTZ R26, R31, R8.reuse ;  /* 0x000000081f1a7220 */ /* 0x080fe20000410000 */
[-C--:B------:R-:W-:Y:S01]  /*16b20*/  FMUL.FTZ R88, R34, R8.reuse ;  /* 0x0000000822587220 */ /* 0x080fe20000410000 */
[-C--:B------:R-:W-:Y:S01]  /*16b30*/  FMUL.FTZ R91, R35, R8.reuse ;  /* 0x00000008235b7220 */ /* 0x080fe20000410000 */
[----:B------:R-:W-:Y:S01]  /*16b40*/  FMUL.FTZ R30, R38, R8 ;  /* 0x00000008261e7220 */ /* 0x000fe20000410000 */
        /* <DEDUP_REMOVED lines=56> */
[----:B------:R-:W-:-:S07]  /*16ed0*/  FMUL.FTZ R87, R87, R8 ;  /* 0x0000000857577220 */ /* 0x000fce0000410000 */
.L_x_723:
[----:B------:R-:W0:Y:S08]  /*16ee0*/  S2UR UR5, SR_CgaCtaId ;  /* 0x00000000000579c3 */ /* 0x000e300000008800 */
[----:B------:R-:W-:Y:S06]  /*16ef0*/  BAR.SYNC.DEFER_BLOCKING 0x5, 0x180 ;  /* 0x0146000000007b1d */ /* 0x000fec0000010000 */
[----:B------:R-:W-:Y:S01]  /*16f00*/  UMOV UR4, 0x400 ;  /* 0x0000040000047882 */ /* 0x000fe20000000000 */
[----:B------:R-:W-:Y:S01]  /*16f10*/  BSSY B0, `(.L_x_798) ;  /* 0x00001f3000007945 */ /* 0x000fe20003800000 */
[----:B0-----:R-:W-:-:S06]  /*16f20*/  ULEA UR4, UR5, UR4, 0x18 ;  /* 0x0000000405047291 */ /* 0x001fcc000f8ec03f */
[----:B------:R-:W-:-:S05]  /*16f30*/  IMAD.U32 R2, RZ, RZ, UR4 ;  /* 0x00000004ff027e24 */ /* 0x000fca000f8e00ff */
[----:B------:R0:W1:Y:S01]  /*16f40*/  LDS.128 R124, [R2+0x348d0] ;  /* 0x0348d000027c7984 */ /* 0x0000620000000c00 */
[----:B------:R-:W-:Y:S06]  /*16f50*/  BAR.ARV 0x4, 0x180 ;  /* 0x0106000000007b1d */ /* 0x000fec0000002000 */
[----:B------:R-:W-:Y:S05]  /*16f60*/  @P0 BRA `(.L_x_799) ;  /* 0x0000001000fc0947 */ /* 0x000fea0003800000 */
[----:B------:R-:W2:Y:S01]  /*16f70*/  S2R R5, SR_SWINHI ;  /* 0x0000000000057919 */ /* 0x000ea20000002f00 */
[----:B------:R-:W-:Y:S01]  /*16f80*/  F2FP.F16.F32.PACK_AB R10, R11, R10 ;  /* 0x0000000a0b0a723e */ /* 0x000fe200000000ff */
[----:B------:R-:W-:Y:S01]  /*16f90*/  ULDC.64 UR4, c[0x0][0xc00] ;  /* 0x0003000000047ab9 */ /* 0x000fe20000000a00 */
[----:B------:R-:W-:Y:S02]  /*16fa0*/  F2FP.F16.F32.PACK_AB R11, R26, R93 ;  /* 0x0000005d1a0b723e */ /* 0x000fe400000000ff */
[----:B------:R-:W-:Y:S02]  /*16fb0*/  F2FP.F16.F32.PACK_AB R31, R34, R31 ;  /* 0x0000001f221f723e */ /* 0x000fe400000000ff */
[----:B------:R-:W-:Y:S02]  /*16fc0*/  F2FP.F16.F32.PACK_AB R34, R77, R76 ;  /* 0x0000004c4d22723e */ /* 0x000fe400000000ff */
[----:B------:R-:W-:Y:S02]  /*16fd0*/  F2FP.F16.F32.PACK_AB R35, R38, R35 ;  /* 0x000000232623723e */ /* 0x000fe400000000ff */
[----:B------:R-:W-:-:S02]  /*16fe0*/  MOV R20, R2 ;  /* 0x0000000200147202 */ /* 0x000fc40000000f00 */
[----:B--2---:R-:W-:-:S03]  /*16ff0*/  MOV R21, R5 ;  /* 0x0000000500157202 */ /* 0x004fc60000000f00 */
[----:B------:R-:W-:-:S03]  /*17000*/  IMAD.WIDE R8, R235, 0x2, R20 ;  /* 0x00000002eb087825 */ /* 0x000fc600078e0214 */
[C---:B------:R-:W-:Y:S02]  /*17010*/  LOP3.LUT R15, R8.reuse, 0x380, RZ, 0xc0, !PT ;  /* 0x00000380080f7812 */ /* 0x040fe400078ec0ff */
[C---:B------:R-:W-:Y:S02]  /*17020*/  IADD3 R71, P6, R8.reuse, 0x20, RZ ;  /* 0x0000002008477810 */ /* 0x040fe40007fde0ff */
[C---:B------:R-:W-:Y:S02]  /*17030*/  IADD3 R79, P5, R8.reuse, 0x40, RZ ;  /* 0x00000040084f7810 */ /* 0x040fe40007fbe0ff */
[----:B------:R-:W-:Y:S01]  /*17040*/  SHF.R.U64 R15, R15, 0x3, RZ ;  /* 0x000000030f0f7819 */ /* 0x000fe200000012ff */
[----:B------:R-:W-:Y:S01]  /*17050*/  IMAD.X R5, RZ, RZ, R9, P6 ;  /* 0x000000ffff057224 */ /* 0x000fe200030e0609 */
[C---:B------:R-:W-:Y:S02]  /*17060*/  IADD3 R97, P4, R8.reuse, 0x60, RZ ;  /* 0x0000006008617810 */ /* 0x040fe40007f9e0ff */
[----:B------:R-:W-:-:S02]  /*17070*/  IADD3 R99, P3, R8, 0x4000, RZ ;  /* 0x0000400008637810 */ /* 0x000fc40007f7e0ff */
[C---:B------:R-:W-:Y:S01]  /*17080*/  IADD3 R101, P2, R8.reuse, 0x4020, RZ ;  /* 0x0000402008657810 */ /* 0x040fe20007f5e0ff */
[--C-:B------:R-:W-:Y:S01]  /*17090*/  IMAD.X R13, RZ, RZ, R9.reuse, P4 ;  /* 0x000000ffff0d7224 */ /* 0x100fe200020e0609 */
[C---:B------:R-:W-:Y:S02]  /*170a0*/  IADD3 R103, P1, R8.reuse, 0x4040, RZ ;  /* 0x0000404008677810 */ /* 0x040fe40007f3e0ff */
[----:B------:R-:W-:Y:S02]  /*170b0*/  IADD3 R105, P0, R8, 0x4060, RZ ;  /* 0x0000406008697810 */ /* 0x000fe40007f1e0ff */
[----:B------:R-:W-:Y:S01]  /*170c0*/  LOP3.LUT R4, R71, 0x380, RZ, 0xc0, !PT ;  /* 0x0000038047047812 */ /* 0x000fe200078ec0ff */
[--C-:B------:R-:W-:Y:S01]  /*170d0*/  IMAD.X R27, RZ, RZ, R9.reuse, P1 ;  /* 0x000000ffff1b7224 */ /* 0x100fe200008e0609 */
[----:B------:R-:W-:Y:S01]  /*170e0*/  LOP3.LUT R6, R79, 0x380, RZ, 0xc0, !PT ;  /* 0x000003804f067812 */ /* 0x000fe200078ec0ff */
[--C-:B------:R-:W-:Y:S01]  /*170f0*/  IMAD.X R29, RZ, RZ, R9.reuse, P0 ;  /* 0x000000ffff1d7224 */ /* 0x100fe200000e0609 */
[----:B------:R-:W-:Y:S01]  /*17100*/  LOP3.LUT R8, R15, R8, RZ, 0x3c, !PT ;  /* 0x000000080f087212 */ /* 0x000fe200078e3cff */
[----:B------:R-:W-:Y:S01]  /*17110*/  IMAD.X R15, RZ, RZ, R9, P3 ;  /* 0x000000ffff0f7224 */ /* 0x000fe200018e0609 */
[----:B------:R-:W-:-:S02]  /*17120*/  SHF.R.U64 R4, R4, 0x3, RZ ;  /* 0x0000000304047819 */ /* 0x000fc400000012ff */
[----:B------:R-:W-:Y:S02]  /*17130*/  SHF.R.U64 R6, R6, 0x3, RZ ;  /* 0x0000000306067819 */ /* 0x000fe400000012ff */
[-C--:B------:R-:W-:Y:S02]  /*17140*/  IADD3.X R7, RZ, R9.reuse, RZ, P5, !PT ;  /* 0x00000009ff077210 */ /* 0x080fe40002ffe4ff */
[-C--:B------:R-:W-:Y:S02]  /*17150*/  IADD3.X R25, RZ, R9.reuse, RZ, P2, !PT ;  /* 0x00000009ff197210 */ /* 0x080fe400017fe4ff */
[----:B------:R-:W-:Y:S02]  /*17160*/  MOV R92, R8 ;  /* 0x00000008005c7202 */ /* 0x000fe40000000f00 */
[----:B------:R-:W-:Y:S02]  /*17170*/  LOP3.LUT R12, R97, 0x380, RZ, 0xc0, !PT ;  /* 0x00000380610c7812 */ /* 0x000fe400078ec0ff */
[----:B------:R-:W-:-:S02]  /*17180*/  LOP3.LUT R14, R99, 0x380, RZ, 0xc0, !PT ;  /* 0x00000380630e7812 */ /* 0x000fc400078ec0ff */
[----:B------:R-:W-:Y:S02]  /*17190*/  F2FP.F16.F32.PACK_AB R8, R89, R24 ;  /* 0x000000185908723e */ /* 0x000fe400000000ff */
[----:B------:R-:W-:Y:S01]  /*171a0*/  F2FP.F16.F32.PACK_AB R9, R28, R95 ;  /* 0x0000005f1c09723e */ /* 0x000fe200000000ff */
[----:B------:R-:W-:Y:S01]  /*171b0*/  BAR.SYNC.DEFER_BLOCKING 0x1, 0x100 ;  /* 0x0044000000007b1d */ /* 0x000fe20000010000 */
[----:B------:R-:W-:Y:S02]  /*171c0*/  LOP3.LUT R24, R101, 0x380, RZ, 0xc0, !PT ;  /* 0x0000038065187812 */ /* 0x000fe400078ec0ff */
[----:B------:R-:W-:Y:S02]  /*171d0*/  LOP3.LUT R28, R103, 0x380, RZ, 0xc0, !PT ;  /* 0x00000380671c7812 */ /* 0x000fe400078ec0ff */
[----:B------:R-:W-:Y:S02]  /*171e0*/  LOP3.LUT R4, R4, R71, RZ, 0x3c, !PT ;  /* 0x0000004704047212 */ /* 0x000fe400078e3cff */
[----:B------:R-:W-:-:S02]  /*171f0*/  LOP3.LUT R6, R6, R79, RZ, 0x3c, !PT ;  /* 0x0000004f06067212 */ /* 0x000fc400078e3cff */
[----:B------:R-:W-:Y:S02]  /*17200*/  LOP3.LUT R70, R105, 0x380, RZ, 0xc0, !PT ;  /* 0x0000038069467812 */ /* 0x000fe400078ec0ff */
[----:B------:R-:W-:Y:S02]  /*17210*/  SHF.R.U64 R12, R12, 0x3, RZ ;  /* 0x000000030c0c7819 */ /* 0x000fe400000012ff */
[----:B------:R-:W-:Y:S02]  /*17220*/  SHF.R.U64 R14, R14, 0x3, RZ ;  /* 0x000000030e0e7819 */ /* 0x000fe400000012ff */
[----:B------:R-:W-:Y:S02]  /*17230*/  SHF.R.U64 R24, R24, 0x3, RZ ;  /* 0x0000000318187819 */ /* 0x000fe400000012ff */
[----:B------:R-:W-:Y:S02]  /*17240*/  SHF.R.U64 R28, R28, 0x3, RZ ;  /* 0x000000031c1c7819 */ /* 0x000fe400000012ff */
[----:B------:R-:W-:-:S02]  /*17250*/  SHF.R.U64 R70, R70, 0x3, RZ ;  /* 0x0000000346467819 */ /* 0x000fc400000012ff */
[----:B------:R-:W-:Y:S02]  /*17260*/  MOV R90, R4 ;  /* 0x00000004005a7202 */ /* 0x000fe40000000f00 */
[----:B------:R-:W-:Y:S01]  /*17270*/  MOV R89, R6 ;  /* 0x0000000600597202 */ /* 0x000fe20000000f00 */
[----:B------:R2:W-:Y:S01]  /*17280*/  STSM.16.M88.4 [R92], R8 ;  /* 0x000000085c007844 */ /* 0x0005e20000000200 */
[----:B------:R-:W-:Y:S02]  /*17290*/  F2FP.F16.F32.PACK_AB R4, R33, R32 ;  /* 0x000000202104723e */ /* 0x000fe400000000ff */
[----:B------:R-:W-:Y:S02]  /*172a0*/  F2FP.F16.F32.PACK_AB R5, R91, R88 ;  /* 0x000000585b05723e */ /* 0x000fe400000000ff */
[----:B------:R-:W-:Y:S02]  /*172b0*/  F2FP.F16.F32.PACK_AB R6, R37, R36 ;  /* 0x000000242506723e */ /* 0x000fe400000000ff */
[----:B------:R-:W-:-:S02]  /*172c0*/  F2FP.F16.F32.PACK_AB R7, R39, R30 ;  /* 0x0000001e2707723e */ /* 0x000fc400000000ff */
[----:B------:R-:W-:Y:S02]  /*172d0*/  LOP3.LUT R12, R12, R97, RZ, 0x3c, !PT ;  /* 0x000000610c0c7212 */ /* 0x000fe400078e3cff */
[----:B------:R-:W-:Y:S01]  /*172e0*/  LOP3.LUT R14, R14, R99, RZ, 0x3c, !PT ;  /* 0x000000630e0e7212 */ /* 0x000fe200078e3cff */
[----:B------:R-:W-:Y:S01]  /*172f0*/  STSM.16.M88.4 [R90], R4 ;  /* 0x000000045a007844 */ /* 0x000fe20000000200 */
[----:B------:R-:W-:Y:S02]  /*17300*/  LOP3.LUT R24, R24, R101, RZ, 0x3c, !PT ;  /* 0x0000006518187212 */ /* 0x000fe400078e3cff */
[----:B------:R-:W-:Y:S02]  /*17310*/  LOP3.LUT R26, R28, R103, RZ, 0x3c, !PT ;  /* 0x000000671c1a7212 */ /* 0x000fe400078e3cff */
[----:B--2---:R-:W-:Y:S02]  /*17320*/  F2FP.F16.F32.PACK_AB R8, R41, R40 ;  /* 0x000000282908723e */ /* 0x004fe400000000ff */
[----:B------:R-:W-:-:S02]  /*17330*/  F2FP.F16.F32.PACK_AB R9, R43, R42 ;  /* 0x0000002a2b09723e */ /* 0x000fc400000000ff */
[----:B------:R-:W-:Y:S02]  /*17340*/  F2FP.F16.F32.PACK_AB R10, R45, R44 ;  /* 0x0000002c2d0a723e */ /* 0x000fe400000000ff */
[----:B------:R-:W-:Y:S02]  /*17350*/  F2FP.F16.F32.PACK_AB R11, R47, R46 ;  /* 0x0000002e2f0b723e */ /* 0x000fe400000000ff */
[----:B------:R-:W-:Y:S01]  /*17360*/  LOP3.LUT R28, R70, R105, RZ, 0x3c, !PT ;  /* 0x00000069461c7212 */ /* 0x000fe200078e3cff */
[----:B------:R-:W2:Y:S01]  /*17370*/  LDC R46, c[0x0][0xbe8] ;  /* 0x0002fa00ff2e7b82 */ /* 0x000ea20000000800 */
[----:B------:R-:W-:Y:S01]  /*17380*/  MOV R79, R12 ;  /* 0x0000000c004f7202 */ /* 0x000fe20000000f00 */
[----:B------:R3:W-:Y:S01]  /*17390*/  STSM.16.M88.4 [R89], R8 ;  /* 0x0000000859007844 */ /* 0x0007e20000000200 */
[----:B------:R-:W-:Y:S02]  /*173a0*/  MOV R78, R14 ;  /* 0x0000000e004e7202 */ /* 0x000fe40000000f00 */
[----:B------:R-:W-:-:S02]  /*173b0*/  MOV R71, R24 ;  /* 0x0000001800477202 */ /* 0x000fc40000000f00 */
[----:B------:R-:W-:Y:S02]  /*173c0*/  MOV R70, R26 ;  /* 0x0000001a00467202 */ /* 0x000fe40000000f00 */
[----:B------:R-:W-:Y:S02]  /*173d0*/  F2FP.F16.F32.PACK_AB R12, R49, R48 ;  /* 0x00000030310c723e */ /* 0x000fe400000000ff */
[----:B------:R-:W-:Y:S02]  /*173e0*/  F2FP.F16.F32.PACK_AB R13, R51, R50 ;  /* 0x00000032330d723e */ /* 0x000fe400000000ff */
[----:B------:R-:W-:Y:S02]  /*173f0*/  F2FP.F16.F32.PACK_AB R14, R53, R52 ;  /* 0x00000034350e723e */ /* 0x000fe400000000ff */
[----:B------:R-:W-:Y:S02]  /*17400*/  F2FP.F16.F32.PACK_AB R15, R55, R54 ;  /* 0x00000036370f723e */ /* 0x000fe400000000ff */
[----:B------:R-:W-:-:S02]  /*17410*/  F2FP.F16.F32.PACK_AB R24, R57, R56 ;  /* 0x000000383918723e */ /* 0x000fc400000000ff */
[----:B------:R-:W-:Y:S01]  /*17420*/  F2FP.F16.F32.PACK_AB R25, R59, R58 ;  /* 0x0000003a3b19723e */ /* 0x000fe200000000ff */
[----:B------:R-:W-:Y:S01]  /*17430*/  STSM.16.M88.4 [R79], R12 ;  /* 0x0000000c4f007844 */ /* 0x000fe20000000200 */
[----:B------:R-:W-:Y:S02]  /*17440*/  F2FP.F16.F32.PACK_AB R26, R61, R60 ;  /* 0x0000003c3d1a723e */ /* 0x000fe400000000ff */
[----:B------:R-:W-:Y:S02]  /*17450*/  F2FP.F16.F32.PACK_AB R27, R63, R62 ;  /* 0x0000003e3f1b723e */ /* 0x000fe400000000ff */
[----:B------:R-:W-:Y:S02]  /*17460*/  MOV R36, R28 ;  /* 0x0000001c00247202 */ /* 0x000fe40000000f00 */
[----:B------:R-:W-:Y:S01]  /*17470*/  ISETP.NE.U32.AND P0, PT, RZ, UR4, PT ;  /* 0x00000004ff007c0c */ /* 0x000fe2000bf05070 */
[----:B------:R-:W-:Y:S01]  /*17480*/  STSM.16.M88.4 [R78], R24 ;  /* 0x000000184e007844 */ /* 0x000fe20000000200 */
[----:B---3--:R-:W-:-:S02]  /*17490*/  IADD3 R10, P1, R201, UR4, RZ ;  /* 0x00000004c90a7c10 */ /* 0x008fc4000ff3e0ff */
[----:B------:R-:W-:Y:S02]  /*174a0*/  F2FP.F16.F32.PACK_AB R28, R65, R64 ;  /* 0x00000040411c723e */ /* 0x000fe400000000ff */
[----:B------:R-:W-:Y:S02]  /*174b0*/  F2FP.F16.F32.PACK_AB R29, R67, R66 ;  /* 0x00000042431d723e */ /* 0x000fe400000000ff */
[----:B------:R-:W-:Y:S02]  /*174c0*/  F2FP.F16.F32.PACK_AB R30, R69, R68 ;  /* 0x00000044451e723e */ /* 0x000fe400000000ff */
[----:B------:R-:W-:Y:S02]  /*174d0*/  F2FP.F16.F32.PACK_AB R32, R73, R72 ;  /* 0x000000484920723e */ /* 0x000fe400000000ff */
[----:B------:R-:W-:Y:S01]  /*174e0*/  F2FP.F16.F32.PACK_AB R33, R75, R74 ;  /* 0x0000004a4b21723e */ /* 0x000fe200000000ff */
[----:B------:R-:W-:Y:S01]  /*174f0*/  STSM.16.M88.4 [R71], R28 ;  /* 0x0000001c47007844 */ /* 0x000fe20000000200 */
[----:B------:R-:W-:-:S02]  /*17500*/  F2FP.F16.F32.PACK_AB R4, R81, R80 ;  /* 0x000000505104723e */ /* 0x000fc400000000ff */
[----:B------:R-:W-:Y:S01]  /*17510*/  F2FP.F16.F32.PACK_AB R5, R83, R82 ;  /* 0x000000525305723e */ /* 0x000fe200000000ff */
[----:B------:R-:W-:Y:S01]  /*17520*/  STSM.16.M88.4 [R70], R32 ;  /* 0x0000002046007844 */ /* 0x000fe20000000200 */
[----:B------:R-:W-:Y:S02]  /*17530*/  F2FP.F16.F32.PACK_AB R6, R85, R84 ;  /* 0x000000545506723e */ /* 0x000fe400000000ff */
[----:B------:R-:W-:Y:S02]  /*17540*/  F2FP.F16.F32.PACK_AB R7, R87, R86 ;  /* 0x000000565707723e */ /* 0x000fe400000000ff */
[----:B------:R-:W-:Y:S02]  /*17550*/  ISETP.NE.AND.EX P0, PT, RZ, UR5, PT, P0 ;  /* 0x00000005ff007c0c */ /* 0x000fe4000bf05300 */
[----:B------:R-:W-:Y:S01]  /*17560*/  IADD3.X R11, R202, UR5, RZ, P1, !PT ;  /* 0x00000005ca0b7c10 */ /* 0x000fe20008ffe4ff */
[----:B------:R-:W-:Y:S01]  /*17570*/  ULDC.64 UR4, c[0x0][0xc08] ;  /* 0x0003020000047ab9 */ /* 0x000fe20000000a00 */
[----:B------:R3:W-:Y:S01]  /*17580*/  STSM.16.M88.4 [R36], R4 ;  /* 0x0000000424007844 */ /* 0x0007e20000000200 */
[----:B------:R-:W-:Y:S01]  /*17590*/  BAR.SYNC.DEFER_BLOCKING 0x1, 0x100 ;  /* 0x0044000000007b1d */ /* 0x000fe20000010000 */
[----:B------:R-:W-:-:S02]  /*175a0*/  ISETP.NE.U32.AND P2, PT, RZ, UR4, PT ;  /* 0x00000004ff007c0c */ /* 0x000fc4000bf45070 */
[----:B------:R-:W-:Y:S02]  /*175b0*/  MOV R44, RZ ;  /* 0x000000ff002c7202 */ /* 0x000fe40000000f00 */
[----:B------:R-:W-:-:S13]  /*175c0*/  ISETP.NE.AND.EX P2, PT, RZ, UR5, PT, P2 ;  /* 0x00000005ff007c0c */ /* 0x000fda000bf45320 */
[----:B------:R-:W-:Y:S01]  /*175d0*/  @P2 IADD3 R8, P3, R201, UR4, RZ ;  /* 0x00000004c9082c10 */ /* 0x000fe2000ff7e0ff */
[----:B------:R-:W-:Y:S02]  /*175e0*/  ULDC UR4, c[0x0][0xa88] ;  /* 0x0002a20000047ab9 */ /* 0x000fe40000000800 */
[----:B---3--:R-:W-:Y:S01]  /*175f0*/  IMAD.U32 R7, RZ, RZ, UR4 ;  /* 0x00000004ff077e24 */ /* 0x008fe2000f8e00ff */
[----:B------:R-:W-:Y:S01]  /*17600*/  @P2 IADD3.X R9, R202, UR5, RZ, P3, !PT ;  /* 0x00000005ca092c10 */ /* 0x000fe20009ffe4ff */
[----:B------:R3:W5:Y:S01]  /*17610*/  @P0 LDG.E R44, desc[UR42][R10.64] ;  /* 0x0000002a0a2c0981 */ /* 0x000762000c1e1900 */
[----:B--2---:R-:W-:-:S03]  /*17620*/  ISETP.NE.AND P1, PT, R46, 0x1, PT ;  /* 0x000000012e00780c */ /* 0x004fc60003f25270 */
[----:B------:R3:W5:Y:S10]  /*17630*/  @P2 LDG.E R7, desc[UR42][R8.64] ;  /* 0x0000002a08072981 */ /* 0x000774000c1e1900 */
[----:B------:R-:W2:Y:S08]  /*17640*/  @P1 LDC R12, c[0x0][0xbec] ;  /* 0x0002fb00ff0c1b82 */ /* 0x000eb00000000800 */
[----:B------:R-:W4:Y:S01]  /*17650*/  @P1 LDC R15, c[0x0][0xbf0] ;  /* 0x0002fc00ff0f1b82 */ /* 0x000f220000000800 */
[----:B---3--:R-:W-:Y:S05]  /*17660*/  @P2 BRA `(.L_x_800) ;  /* 0x0000000000102947 */ /* 0x008fea0003800000 */
[----:B------:R-:W-:Y:S05]  /*17670*/  @!P0 BRA `(.L_x_800) ;  /* 0x00000000000c8947 */ /* 0x000fea0003800000 */
[----:B------:R-:W3:Y:S04]  /*17680*/  LDG.E R4, desc[UR42][R10.64] ;  /* 0x0000002a0a047981 */ /* 0x000ee8000c1e1900 */
[----:B-----5:R-:W3:Y:S02]  /*17690*/  LDG.E R7, desc[UR42][R10.64+0x4] ;  /* 0x0000042a0a077981 */ /* 0x020ee4000c1e1900 */
[----:B---3--:R-:W-:-:S07]  /*176a0*/  IMAD.IADD R7, R7, 0x1, -R4 ;  /* 0x0000000107077824 */ /* 0x008fce00078e0a04 */
.L_x_800:
[----:B------:R-:W-:Y:S01]  /*176b0*/  SHF.R.S32.HI R47, RZ, 0x1f, R200 ;  /* 0x0000001fff2f7819 */ /* 0x000fe200000114c8 */
[----:B------:R-:W-:Y:S01]  /*176c0*/  ULDC.64 UR4, c[0x0][0xb90] ;  /* 0x0002e40000047ab9 */ /* 0x000fe20000000a00 */
[----:B------:R-:W-:Y:S01]  /*176d0*/  LEA R25, R206, R234, 0x7 ;  /* 0x000000eace197211 */ /* 0x000fe200078e38ff */
[----:B------:R-:W-:Y:S01]  /*176e0*/  IMAD R11, R207, 0x40, R197 ;  /* 0x00000040cf0b7824 */ /* 0x000fe200078e02c5 */
[----:B-----5:R-:W-:Y:S01]  /*176f0*/  SHF.R.S32.HI R45, RZ, 0x1f, R44 ;  /* 0x0000001fff2d7819 */ /* 0x020fe2000001142c */
[----:B------:R-:W-:Y:S01]  /*17700*/  IMAD R5, R47, UR4, RZ ;  /* 0x000000042f057c24 */ /* 0x000fe2000f8e02ff */
[----:B------:R-:W-:Y:S01]  /*17710*/  SEL R208, R208, RZ, !P0 ;  /* 0x000000ffd0d07207 */ /* 0x000fe20004000000 */
[----:B--2---:R-:W-:Y:S01]  /*17720*/  @P1 IMAD.HI.U32 R6, R25, R12, RZ ;  /* 0x0000000c19061227 */ /* 0x004fe200078e00ff */
[----:B------:R-:W-:Y:S02]  /*17730*/  SEL R203, R203, RZ, !P0 ;  /* 0x000000ffcbcb7207 */ /* 0x000fe40004000000 */
[----:B------:R-:W-:Y:S01]  /*17740*/  LEA R14, R206, R232, 0x7 ;  /* 0x000000e8ce0e7211 */ /* 0x000fe200078e38ff */
[----:B------:R-:W-:-:S02]  /*17750*/  IMAD R13, R200, UR5, R5 ;  /* 0x00000005c80d7c24 */ /* 0x000fc4000f8e0205 */
[----:B------:R-:W-:Y:S01]  /*17760*/  IMAD.MOV.U32 R9, RZ, RZ, R25 ;  /* 0x000000ffff097224 */ /* 0x000fe200078e0019 */
[----:B----4-:R-:W-:Y:S01]  /*17770*/  @P1 SHF.R.U32.HI R9, RZ, R15, R6 ;  /* 0x0000000fff091219 */ /* 0x010fe20000011606 */
[----:B------:R-:W-:Y:S01]  /*17780*/  IMAD.WIDE.U32 R4, R200, UR4, R44 ;  /* 0x00000004c8047c25 */ /* 0x000fe2000f8e002c */
[----:B------:R-:W-:-:S03]  /*17790*/  ULDC.64 UR4, c[0x0][0xb98] ;  /* 0x0002e60000047ab9 */ /* 0x000fc60000000a00 */
[----:B------:R-:W-:Y:S01]  /*177a0*/  IMAD.WIDE R20, R11, 0x2, R20 ;  /* 0x000000020b147825 */ /* 0x000fe200078e0214 */
[----:B------:R-:W-:-:S03]  /*177b0*/  IADD3 R5, R5, R13, RZ ;  /* 0x0000000d05057210 */ /* 0x000fc60007ffe0ff */
[----:B------:R-:W-:Y:S01]  /*177c0*/  IMAD.MOV R13, RZ, RZ, -R9 ;  /* 0x000000ffff0d7224 */ /* 0x000fe200078e0a09 */
[----:B------:R-:W-:Y:S01]  /*177d0*/  IADD3 R15, P0, R20, 0x1000, RZ ;  /* 0x00001000140f7810 */ /* 0x000fe20007f1e0ff */
[----:B------:R-:W-:Y:S01]  /*177e0*/  IMAD R6, R208, UR4, RZ ;  /* 0x00000004d0067c24 */ /* 0x000fe2000f8e02ff */
[C---:B------:R-:W-:Y:S01]  /*177f0*/  IADD3 R29, P6, R20.reuse, 0x4000, RZ ;  /* 0x00004000141d7810 */ /* 0x040fe20007fde0ff */
[----:B------:R-:W-:Y:S01]  /*17800*/  IMAD.WIDE.U32 R4, R203, UR4, R4 ;  /* 0x00000004cb047c25 */ /* 0x000fe2000f8e0004 */
[----:B------:R-:W-:Y:S02]  /*17810*/  IADD3 R33, P5, R20, 0x5000, RZ ;  /* 0x0000500014217810 */ /* 0x000fe40007fbe0ff */
[----:B------:R-:W-:Y:S01]  /*17820*/  LOP3.LUT R28, R29, 0x380, RZ, 0xc0, !PT ;  /* 0x000003801d1c7812 */ /* 0x000fe200078ec0ff */
[----:B------:R-:W-:Y:S01]  /*17830*/  IMAD R11, R46, R13, R25 ;  /* 0x0000000d2e0b7224 */ /* 0x000fe200078e0219 */
[----:B------:R-:W-:Y:S01]  /*17840*/  SHF.R.S32.HI R13, RZ, 0x1f, R9 ;  /* 0x0000001fff0d7819 */ /* 0x000fe20000011409 */
[----:B------:R-:W-:Y:S01]  /*17850*/  IMAD R8, R203, UR5, R6 ;  /* 0x00000005cb087c24 */ /* 0x000fe2000f8e0206 */
[----:B------:R-:W-:Y:S01]  /*17860*/  IADD3 R4, P2, R9, R4, RZ ;  /* 0x0000000409047210 */ /* 0x000fe20007f5e0ff */
[----:B------:R-:W-:Y:S01]  /*17870*/  ULDC.64 UR4, c[0x0][0xb88] ;  /* 0x0002e20000047ab9 */ /* 0x000fe20000000a00 */
[----:B------:R-:W-:Y:S01]  /*17880*/  SHF.R.S32.HI R6, RZ, 0x1f, R11 ;  /* 0x0000001fff067819 */ /* 0x000fe2000001140b */
[----:B------:R-:W-:Y:S01]  /*17890*/  IMAD R53, R7, R46, RZ ;  /* 0x0000002e07357224 */ /* 0x000fe200078e02ff */
[----:B------:R-:W-:-:S02]  /*178a0*/  IADD3.X R5, R13, R5, R8, P2, !PT ;  /* 0x000000050d057210 */ /* 0x000fc400017fe408 */
[----:B------:R-:W-:Y:S01]  /*178b0*/  IADD3 R9, P3, R20, 0x2000, RZ ;  /* 0x0000200014097810 */ /* 0x000fe20007f7e0ff */
[----:B------:R-:W-:Y:S01]  /*178c0*/  IMAD R6, R6, UR4, RZ ;  /* 0x0000000406067c24 */ /* 0x000fe2000f8e02ff */
[----:B------:R-:W-:Y:S01]  /*178d0*/  IADD3 R25, P2, R20, 0x3000, RZ ;  /* 0x0000300014197810 */ /* 0x000fe20007f5e0ff */
[----:B------:R-:W-:Y:S01]  /*178e0*/  IMAD.WIDE.U32 R4, R11, UR4, R4 ;  /* 0x000000040b047c25 */ /* 0x000fe2000f8e0004 */
[----:B------:R-:W-:Y:S02]  /*178f0*/  LOP3.LUT R12, R9, 0x380, RZ, 0xc0, !PT ;  /* 0x00000380090c7812 */ /* 0x000fe400078ec0ff */
[----:B------:R-:W-:Y:S01]  /*17900*/  LOP3.LUT R24, R25, 0x380, RZ, 0xc0, !PT ;  /* 0x0000038019187812 */ /* 0x000fe200078ec0ff */
[----:B------:R-:W-:Y:S01]  /*17910*/  IMAD R13, R11, UR5, R6 ;  /* 0x000000050b0d7c24 */ /* 0x000fe2000f8e0206 */
[----:B------:R-:W-:Y:S01]  /*17920*/  ULDC.64 UR4, c[0x0][0xb50] ;  /* 0x0002d40000047ab9 */ /* 0x000fe20000000a00 */
[----:B------:R-:W-:Y:S02]  /*17930*/  SHF.R.U64 R12, R12, 0x3, RZ ;  /* 0x000000030c0c7819 */ /* 0x000fe400000012ff */
[----:B------:R-:W-:Y:S01]  /*17940*/  IMAD.IADD R5, R5, 0x1, R13 ;  /* 0x0000000105057824 */ /* 0x000fe200078e020d */
[----:B------:R-:W-:-:S02]  /*17950*/  LEA R6, P4, R4, UR4, 0x2 ;  /* 0x0000000404067c11 */ /* 0x000fc4000f8810ff */
[----:B------:R-:W-:Y:S01]  /*17960*/  LOP3.LUT R12, R12, R9, RZ, 0x3c, !PT ;  /* 0x000000090c0c7212 */ /* 0x000fe200078e3cff */
[----:B------:R-:W-:Y:S01]  /*17970*/  IMAD.X R9, RZ, RZ, R21, P0 ;  /* 0x000000ffff097224 */ /* 0x000fe200000e0615 */
[----:B------:R-:W-:Y:S01]  /*17980*/  LEA.HI.X R10, R4, UR5, R5, 0x2, P4 ;  /* 0x00000005040a7c11 */ /* 0x000fe2000a0f1405 */
[----:B------:R-:W-:Y:S01]  /*17990*/  SHFL.IDX PT, R48, R6, RZ, 0x1c1f ;  /* 0x001c1fff06307589 */ /* 0x000fe200000e0000 */
[----:B------:R-:W-:Y:S01]  /*179a0*/  SHF.R.U64 R24, R24, 0x3, RZ ;  /* 0x0000000318187819 */ /* 0x000fe200000012ff */
[----:B------:R-:W-:Y:S01]  /*179b0*/  VIADD R4, R14, 0x8 ;  /* 0x000000080e047836 */ /* 0x000fe20000000000 */
[----:B------:R-:W-:Y:S01]  /*179c0*/  LOP3.LUT P0, RZ, R214, 0x3, RZ, 0xc0, !PT ;  /* 0x00000003d6ff7812 */ /* 0x000fe2000780c0ff */
[----:B------:R-:W2:Y:S01]  /*179d0*/  SHFL.IDX PT, R49, R10, RZ, 0x1c1f ;  /* 0x001c1fff0a317589 */ /* 0x000ea200000e0000 */
[----:B------:R-:W-:Y:S01]  /*179e0*/  LOP3.LUT R24, R24, R25, RZ, 0x3c, !PT ;  /* 0x0000001918187212 */ /* 0x000fe200078e3cff */
[----:B------:R-:W-:Y:S01]  /*179f0*/  IMAD.X R25, RZ, RZ, R21, P2 ;  /* 0x000000ffff197224 */ /* 0x000fe200010e0615 */
[-C--:B------:R-:W-:Y:S01]  /*17a00*/  ISETP.GE.OR P2, PT, R14, R53.reuse, P0 ;  /* 0x000000350e00720c */ /* 0x080fe20000746670 */
[----:B------:R-:W-:Y:S01]  /*17a10*/  SHFL.IDX PT, R50, R6, 0x1, 0x1c1f ;  /* 0x003c1f0006327f89 */ /* 0x000fe200000e0000 */
[----:B------:R-:W-:Y:S01]  /*17a20*/  ISETP.GE.OR P0, PT, R4, R53, P0 ;  /* 0x000000350400720c */ /* 0x000fe20000706670 */
[----:B------:R-:W-:Y:S01]  /*17a30*/  ULDC.64 UR4, c[0x0][0xaa0] ;  /* 0x0002a80000047ab9 */ /* 0x000fe20000000a00 */
[----:B------:R-:W-:Y:S01]  /*17a40*/  IADD3.X R13, RZ, R21, RZ, P3, !PT ;  /* 0x00000015ff0d7210 */ /* 0x000fe20001ffe4ff */
[----:B------:R-:W3:Y:S01]  /*17a50*/  SHFL.IDX PT, R51, R10, 0x1, 0x1c1f ;  /* 0x003c1f000a337f89 */ /* 0x000ee200000e0000 */
[----:B------:R-:W-:-:S02]  /*17a60*/  IADD3 R5, P3, R20, 0x7000, RZ ;  /* 0x0000700014057810 */ /* 0x000fc40007f7e0ff */
[C---:B------:R-:W-:Y:S02]  /*17a70*/  IADD3 R37, P4, R20.reuse, 0x6000, RZ ;  /* 0x0000600014257810 */ /* 0x040fe40007f9e0ff */
[----:B------:R-:W-:Y:S01]  /*17a80*/  LOP3.LUT R7, R20, 0x380, RZ, 0xc0, !PT ;  /* 0x0000038014077812 */ /* 0x000fe200078ec0ff */
[----:B------:R-:W-:Y:S01]  /*17a90*/  IMAD.X R41, RZ, RZ, R21, P3 ;  /* 0x000000ffff297224 */ /* 0x000fe200018e0615 */
[----:B------:R-:W-:Y:S02]  /*17aa0*/  LOP3.LUT R4, R5, 0x380, RZ, 0xc0, !PT ;  /* 0x0000038005047812 */ /* 0x000fe400078ec0ff */
[----:B------:R-:W-:Y:S02]  /*17ab0*/  LOP3.LUT R32, R33, 0x380, RZ, 0xc0, !PT ;  /* 0x0000038021207812 */ /* 0x000fe400078ec0ff */
[----:B------:R-:W-:Y:S02]  /*17ac0*/  LOP3.LUT R36, R37, 0x380, RZ, 0xc0, !PT ;  /* 0x0000038025247812 */ /* 0x000fe400078ec0ff */
[----:B------:R-:W-:-:S02]  /*17ad0*/  SHF.R.U64 R7, R7, 0x3, RZ ;  /* 0x0000000307077819 */ /* 0x000fc400000012ff */
[----:B------:R-:W-:Y:S01]  /*17ae0*/  SHF.R.U64 R4, R4, 0x3, RZ ;  /* 0x0000000304047819 */ /* 0x000fe200000012ff */
[----:B--2---:R2:W-:Y:S01]  /*17af0*/  @!P2 ST.E desc[UR42][R48.64], R0 ;  /* 0x000000003000a985 */ /* 0x0045e2000c10192a */
[----:B------:R-:W-:Y:S02]  /*17b00*/  SHF.R.U64 R28, R28, 0x3, RZ ;  /* 0x000000031c1c7819 */ /* 0x000fe400000012ff */
[----:B------:R-:W-:Y:S02]  /*17b10*/  SHF.R.U64 R32, R32, 0x3, RZ ;  /* 0x0000000320207819 */ /* 0x000fe400000012ff */
[----:B------:R-:W-:Y:S02]  /*17b20*/  SHF.R.U64 R36, R36, 0x3, RZ ;  /* 0x0000000324247819 */ /* 0x000fe400000012ff */
[----:B------:R-:W-:Y:S01]  /*17b30*/  LOP3.LUT R20, R7, R20, RZ, 0x3c, !PT ;  /* 0x0000001407147212 */ /* 0x000fe200078e3cff */
[----:B---3--:R3:W-:Y:S01]  /*17b40*/  @!P0 ST.E desc[UR42][R50.64], R3 ;  /* 0x0000000332008985 */ /* 0x0087e2000c10192a */
[----:B------:R-:W-:Y:S01]  /*17b50*/  LOP3.LUT R28, R28, R29, RZ, 0x3c, !PT ;  /* 0x0000001d1c1c7212 */ /* 0x000fe200078e3cff */
[--C-:B------:R-:W-:Y:S01]  /*17b60*/  IMAD.X R29, RZ, RZ, R21.reuse, P6 ;  /* 0x000000ffff1d7224 */ /* 0x100fe200030e0615 */
[----:B------:R-:W-:Y:S01]  /*17b70*/  LOP3.LUT R32, R32, R33, RZ, 0x3c, !PT ;  /* 0x0000002120207212 */ /* 0x000fe200078e3cff */
[----:B--2---:R-:W2:Y:S01]  /*17b80*/  @P1 LDC R49, c[0x0][0xbec] ;  /* 0x0002fb00ff311b82 */ /* 0x004ea20000000800 */
[----:B------:R-:W-:Y:S01]  /*17b90*/  LOP3.LUT R36, R36, R37, RZ, 0x3c, !PT ;  /* 0x0000002524247212 */ /* 0x000fe200078e3cff */
[----:B------:R-:W-:Y:S01]  /*17ba0*/  IMAD.X R37, RZ, RZ, R21, P4 ;  /* 0x000000ffff257224 */ /* 0x000fe200020e0615 */
[----:B------:R-:W-:Y:S01]  /*17bb0*/  LOP3.LUT R40, R4, R5, RZ, 0x3c, !PT ;  /* 0x0000000504287212 */ /* 0x000fe200078e3cff */
[----:B------:R-:W5:Y:S01]  /*17bc0*/  LD.E.128 R24, desc[UR42][R24.64] ;  /* 0x0000002a18187980 */ /* 0x000f62000c101d00 */
[----:B------:R-:W-:-:S02]  /*17bd0*/  IADD3.X R33, RZ, R21, RZ, P5, !PT ;  /* 0x00000015ff217210 */ /* 0x000fc40002ffe4ff */
[----:B------:R-:W-:Y:S01]  /*17be0*/  LOP3.LUT R8, R15, 0x380, RZ, 0xc0, !PT ;  /* 0x000003800f087812 */ /* 0x000fe200078ec0ff */
[----:B---3--:R-:W3:Y:S01]  /*17bf0*/  @P1 LDC R51, c[0x0][0xbf0] ;  /* 0x0002fc00ff331b82 */ /* 0x008ee20000000800 */
[----:B------:R-:W-:Y:S01]  /*17c00*/  IMAD R3, R45, UR4, RZ ;  /* 0x000000042d037c24 */ /* 0x000fe2000f8e02ff */
[----:B------:R4:W5:Y:S01]  /*17c10*/  LD.E.128 R4, desc[UR42][R20.64] ;  /* 0x0000002a14047980 */ /* 0x000962000c101d00 */
[----:B------:R-:W-:Y:S02]  /*17c20*/  SHF.R.U64 R8, R8, 0x3, RZ ;  /* 0x0000000308087819 */ /* 0x000fe400000012ff */
[----:B------:R-:W-:Y:S01]  /*17c30*/  IMAD R3, R44, UR5, R3 ;  /* 0x000000052c037c24 */ /* 0x000fe2000f8e0203 */
[----:B------:R-:W5:Y:S01]  /*17c40*/  LD.E.128 R28, desc[UR42][R28.64] ;  /* 0x0000002a1c1c7980 */ /* 0x000f62000c101d00 */
[----:B------:R-:W-:-:S03]  /*17c50*/  LOP3.LUT R8, R8, R15, RZ, 0x3c, !PT ;  /* 0x0000000f08087212 */ /* 0x000fc600078e3cff */
[----:B------:R-:W5:Y:S01]  /*17c60*/  LD.E.128 R12, desc[UR42][R12.64] ;  /* 0x0000002a0c0c7980 */ /* 0x000f62000c101d00 */
[----:B----4-:R-:W-:Y:S01]  /*17c70*/  IMAD.WIDE.U32 R20, R44, UR4, RZ ;  /* 0x000000042c147c25 */ /* 0x010fe2000f8e00ff */
[----:B------:R-:W-:Y:S02]  /*17c80*/  ULDC.64 UR4, c[0x0][0xae8] ;  /* 0x0002ba0000047ab9 */ /* 0x000fe40000000a00 */
[----:B------:R-:W5:Y:S02]  /*17c90*/  LD.E.128 R8, desc[UR42][R8.64] ;  /* 0x0000002a08087980 */ /* 0x000f64000c101d00 */
[----:B------:R-:W-:Y:S01]  /*17ca0*/  IADD3 R21, R21, R3, RZ ;  /* 0x0000000315157210 */ /* 0x000fe20007ffe0ff */
[----:B------:R-:W-:Y:S01]  /*17cb0*/  IMAD R3, R199, 0x20, R207 ;  /* 0x00000020c7037824 */ /* 0x000fe200078e02cf */
[----:B------:R-:W5:Y:S01]  /*17cc0*/  LD.E.128 R32, desc[UR42][R32.64] ;  /* 0x0000002a20207980 */ /* 0x000f62000c101d00 */
[----:B------:R-:W-:Y:S02]  /*17cd0*/  IMAD R45, R47, UR4, RZ ;  /* 0x000000042f2d7c24 */ /* 0x000fe4000f8e02ff */
[----:B------:R-:W-:Y:S01]  /*17ce0*/  IMAD R48, R206, 0x80, R3 ;  /* 0x00000080ce307824 */ /* 0x000fe200078e0203 */
[----:B------:R-:W5:Y:S01]  /*17cf0*/  LD.E.128 R36, desc[UR42][R36.64] ;  /* 0x0000002a24247980 */ /* 0x000f62000c101d00 */
[----:B------:R-:W-:-:S02]  /*17d00*/  IMAD R45, R200, UR5, R45 ;  /* 0x00000005c82d7c24 */ /* 0x000fc4000f8e022d */
[----:B------:R-:W-:Y:S01]  /*17d10*/  IMAD.WIDE.U32 R20, R200, UR4, R20 ;  /* 0x00000004c8147c25 */ /* 0x000fe2000f8e0014 */
[----:B------:R-:W-:Y:S01]  /*17d20*/  ULDC.64 UR4, c[0x0][0xaf0] ;  /* 0x0002bc0000047ab9 */ /* 0x000fe20000000a00 */
[----:B------:R-:W5:Y:S02]  /*17d30*/  LD.E.128 R40, desc[UR42][R40.64] ;  /* 0x0000002a28287980 */ /* 0x000f64000c101d00 */
[----:B--2---:R-:W-:Y:S01]  /*17d40*/  @P1 IMAD.HI.U32 R0, R48, R49, RZ ;  /* 0x0000003130001227 */ /* 0x004fe200078e00ff */
[----:B------:R-:W-:Y:S01]  /*17d50*/  IADD3 R21, R21, R45, RZ ;  /* 0x0000002d15157210 */ /* 0x000fe20007ffe0ff */
[----:B------:R-:W-:Y:S01]  /*17d60*/  @!PT LDS RZ, [RZ] ;  /* 0x00000000fffff984 */ /* 0x000fe20000000800 */
[----:B------:R-:W-:Y:S01]  /*17d70*/  @!PT LDS RZ, [RZ] ;  /* 0x00000000fffff984 */ /* 0x000fe20000000800 */
[----:B------:R-:W-:Y:S01]  /*17d80*/  @!PT LDS RZ, [RZ] ;  /* 0x00000000fffff984 */ /* 0x000fe20000000800 */
[----:B------:R-:W-:Y:S01]  /*17d90*/  @!PT LDS RZ, [RZ] ;  /* 0x00000000fffff984 */ /* 0x000fe20000000800 */
[----:B------:R2:W-:Y:S06]  /*17da0*/  MEMBAR.ALL.CTA ;  /* 0x0000000000007992 */ /* 0x0005ec0000008000 */
[----:B--2---:R-:W2:Y:S01]  /*17db0*/  FENCE.VIEW.ASYNC.S ;  /* 0x00000000000073c6 */ /* 0x004ea20000000000 */
[----:B------:R-:W-:Y:S01]  /*17dc0*/  IMAD.MOV.U32 R3, RZ, RZ, R48 ;  /* 0x000000ffff037224 */ /* 0x000fe200078e0030 */
[----:B---3--:R-:W-:Y:S01]  /*17dd0*/  @P1 SHF.R.U32.HI R3, RZ, R51, R0 ;  /* 0x00000033ff031219 */ /* 0x008fe20000011600 */
[----:B------:R-:W-:-:S02]  /*17de0*/  IMAD R44, R208, UR4, RZ ;  /* 0x00000004d02c7c24 */ /* 0x000fc4000f8e02ff */
[----:B------:R-:W-:Y:S01]  /*17df0*/  IMAD.WIDE.U32 R20, R203, UR4, R20 ;  /* 0x00000004cb147c25 */ /* 0x000fe2000f8e0014 */
[----:B------:R-:W-:-:S03]  /*17e00*/  SHF.R.S32.HI R0, RZ, 0x1f, R3 ;  /* 0x0000001fff007819 */ /* 0x000fc60000011403 */
[----:B------:R-:W-:Y:S01]  /*17e10*/  IMAD R45, R203, UR5, R44 ;  /* 0x00000005cb2d7c24 */ /* 0x000fe2000f8e022c */
[----:B------:R-:W-:Y:S01]  /*17e20*/  ULDC.64 UR4, c[0x0][0xae0] ;  /* 0x0002b80000047ab9 */ /* 0x000fe20000000a00 */
[----:B------:R-:W-:Y:S02]  /*17e30*/  IMAD.MOV R47, RZ, RZ, -R3 ;  /* 0x000000ffff2f7224 */ /* 0x000fe400078e0a03 */
[----:B------:R-:W-:Y:S01]  /*17e40*/  IMAD R0, R0, UR4, RZ ;  /* 0x0000000400007c24 */ /* 0x000fe2000f8e02ff */
[----:B------:R-:W-:Y:S01]  /*17e50*/  IADD3 R21, R21, R45, RZ ;  /* 0x0000002d15157210 */ /* 0x000fe20007ffe0ff */
[----:B------:R-:W-:Y:S02]  /*17e60*/  IMAD R45, R46, R47, R48 ;  /* 0x0000002f2e2d7224 */ /* 0x000fe400078e0230 */
[C---:B------:R-:W-:Y:S02]  /*17e70*/  IMAD R47, R3.reuse, UR5, R0 ;  /* 0x00000005032f7c24 */ /* 0x040fe4000f8e0200 */
[----:B------:R-:W-:Y:S01]  /*17e80*/  IMAD.WIDE.U32 R20, R3, UR4, R20 ;  /* 0x0000000403147c25 */ /* 0x000fe2000f8e0014 */
[----:B------:R-:W-:Y:S01]  /*17e90*/  SHF.R.S32.HI R0, RZ, 0x1f, R45 ;  /* 0x0000001fff007819 */ /* 0x000fe2000001142d */
[----:B------:R-:W-:-:S02]  /*17ea0*/  ULDC.64 UR4, c[0x0][0xad8] ;  /* 0x0002b60000047ab9 */ /* 0x000fc40000000a00 */
[----:B------:R-:W-:Y:S02]  /*17eb0*/  IMAD R48, R206, 0x80, R207 ;  /* 0x00000080ce307824 */ /* 0x000fe400078e02cf */
[----:B------:R-:W-:Y:S02]  /*17ec0*/  IMAD.IADD R21, R21, 0x1, R47 ;  /* 0x0000000115157824 */ /* 0x000fe400078e022f */
[----:B------:R-:W-:Y:S01]  /*17ed0*/  IMAD R44, R0, UR4, RZ ;  /* 0x00000004002c7c24 */ /* 0x000fe2000f8e02ff */
[C---:B------:R-:W-:Y:S01]  /*17ee0*/  IADD3 R0, R48.reuse, 0x20, RZ ;  /* 0x0000002030007810 */ /* 0x040fe20007ffe0ff */
[----:B------:R-:W-:Y:S01]  /*17ef0*/  IMAD.WIDE.U32 R20, R45, UR4, R20 ;  /* 0x000000042d147c25 */ /* 0x000fe2000f8e0014 */
[----:B------:R-:W-:-:S03]  /*17f00*/  ISETP.GE.AND P2, PT, R48, R53, PT ;  /* 0x000000353000720c */ /* 0x000fc60003f46270 */
[----:B------:R-:W-:Y:S01]  /*17f10*/  IMAD R47, R45, UR5, R44 ;  /* 0x000000052d2f7c24 */ /* 0x000fe2000f8e022c */
[----:B------:R-:W-:Y:S01]  /*17f20*/  ISETP.GE.AND P0, PT, R0, R53, PT ;  /* 0x000000350000720c */ /* 0x000fe20003f06270 */
[----:B------:R-:W-:Y:S01]  /*17f30*/  VIADD R0, R2, 0x34820 ;  /* 0x0003482002007836 */ /* 0x000fe20000000000 */
[----:B------:R-:W-:Y:S01]  /*17f40*/  ULDC.64 UR4, c[0x0][0xa80] ;  /* 0x0002a00000047ab9 */ /* 0x000fe20000000a00 */
[----:B------:R-:W-:Y:S01]  /*17f50*/  VIADD R3, R48, 0x40 ;  /* 0x0000004030037836 */ /* 0x000fe20000000000 */
[----:B------:R-:W-:Y:S02]  /*17f60*/  IADD3 R21, R21, R47, RZ ;  /* 0x0000002f15157210 */ /* 0x000fe40007ffe0ff */
[----:B------:R-:W-:Y:S02]  /*17f70*/  LEA R46, P3, R20, UR4, 0x1 ;  /* 0x00000004142e7c11 */ /* 0x000fe4000f8608ff */
[----:B------:R-:W-:Y:S02]  /*17f80*/  ISETP.GE.AND P1, PT, R3, R53, PT ;  /* 0x000000350300720c */ /* 0x000fe40003f26270 */
[----:B------:R-:W-:-:S02]  /*17f90*/  PRMT R0, RZ, 0x654, R0 ;  /* 0x00000654ff007816 */ /* 0x000fc40000000000 */
[----:B------:R-:W-:Y:S01]  /*17fa0*/  LEA.HI.X R3, R20, UR5, R21, 0x1, P3 ;  /* 0x0000000514037c11 */ /* 0x000fe200098f0c15 */
[----:B--2---:R2:W3:Y:S01]  /*17fb0*/  SHFL.IDX PT, R44, R46, RZ, 0x181f ;  /* 0x00181fff2e2c7589 */ /* 0x0044e200000e0000 */
[----:B------:R4:W-:Y:S01]  /*17fc0*/  SYNCS.ARRIVE.TRANS64.RED.A1T0 RZ, [R0+URZ], RZ ;  /* 0x000000ff00ff79a7 */ /* 0x0009e2000810043f */
[----:B------:R-:W-:Y:S02]  /*17fd0*/  BSSY B1, `(.L_x_801) ;  /* 0x000000c000017945 */ /* 0x000fe40003800000 */
[----:B----4-:R2:W4:Y:S02]  /*17fe0*/  SHFL.IDX PT, R0, R3, RZ, 0x181f ;  /* 0x00181fff03007589 */ /* 0x01052400000e0000 */
[----:B------:R-:W-:Y:S05]  /*17ff0*/  @P2 BRA `(.L_x_802) ;  /* 0x0000000000242947 */ /* 0x000fea0003800000 */
[----:B------:R-:W-:Y:S02]  /*18000*/  ULDC UR4, c[0x0][0xac8] ;  /* 0x0002b20000047ab9 */ /* 0x000fe40000000800 */
[----:B------:R-:W-:Y:S02]  /*18010*/  ISETP.GE.AND P2, PT, R197, UR4, PT ;  /* 0x00000004c5007c0c */ /* 0x000fe4000bf46270 */
[----:B------:R-:W-:-:S11]  /*18020*/  ISETP.GE.AND P3, PT, R198, UR4, PT ;  /* 0x00000004c6007c0c */ /* 0x000fd6000bf66270 */
[CC--:B---3--:R-:W-:Y:S02]  /*18030*/  @!P2 LEA R20, P4, R197.reuse, R44.reuse, 0x1 ;  /* 0x0000002cc514a211 */ /* 0x0c8fe400078808ff */
[C---:B------:R-:W-:Y:S02]  /*18040*/  @!P3 LEA R44, P5, R198.reuse, R44, 0x1 ;  /* 0x0000002cc62cb211 */ /* 0x040fe400078a08ff */
[-C--:B----4-:R-:W-:Y:S02]  /*18050*/  @!P2 LEA.HI.X R21, R197, R0.reuse, R237, 0x1, P4 ;  /* 0x00000000c515a211 */ /* 0x090fe400020f0ced */
[----:B------:R-:W-:-:S03]  /*18060*/  @!P3 LEA.HI.X R45, R198, R0, R236, 0x1, P5 ;  /* 0x00000000c62db211 */ /* 0x000fc600028f0cec */
[----:B-----5:R3:W-:Y:S04]  /*18070*/  @!P2 ST.E.128 desc[UR42][R20.64], R4 ;  /* 0x000000041400a985 */ /* 0x0207e8000c101d2a */
[----:B------:R3:W-:Y:S02]  /*18080*/  @!P3 ST.E.128 desc[UR42][R44.64], R28 ;  /* 0x0000001c2c00b985 */ /* 0x0007e4000c101d2a */
.L_x_802:
[----:B------:R-:W-:Y:S05]  /*18090*/  BSYNC B1 ;  /* 0x0000000000017941 */ /* 0x000fea0003800000 */
.L_x_801:
[----:B----4-:R4:W0:Y:S01]  /*180a0*/  SHFL.IDX PT, R0, R3, 0x1, 0x181f ;  /* 0x00381f0003007f89 */ /* 0x01082200000e0000 */
[----:B------:R-:W-:Y:S03]  /*180b0*/  BSSY B1, `(.L_x_803) ;  /* 0x000000c000017945 */ /* 0x000fe60003800000 */
[----:B---3-5:R4:W3:Y:S01]  /*180c0*/  SHFL.IDX PT, R6, R46, 0x1, 0x181f ;  /* 0x00381f002e067f89 */ /* 0x0288e200000e0000 */
[----:B------:R-:W-:Y:S05]  /*180d0*/  @P0 BRA `(.L_x_804) ;  /* 0x0000000000240947 */ /* 0x000fea0003800000 */
[----:B------:R-:W-:Y:S02]  /*180e0*/  ULDC UR4, c[0x0][0xac8] ;  /* 0x0002b20000047ab9 */ /* 0x000fe40000000800 */
        /* <DEDUP_REMOVED lines=8> */
.L_x_804:
[----:B------:R-:W-:Y:S05]  /*18170*/  BSYNC B1 ;  /* 0x0000000000017941 */ /* 0x000fea0003800000 */
.L_x_803:
[----:B0-----:R0:W0:Y:S01]  /*18180*/  SHFL.IDX PT, R0, R3, 0x2, 0x181f ;  /* 0x00581f0003007f89 */ /* 0x00102200000e0000 */
[----:B------:R-:W-:Y:S03]  /*18190*/  BSSY B1, `(.L_x_805) ;  /* 0x000000c000017945 */ /* 0x000fe60003800000 */
[----:B---3--:R3:W0:Y:S01]  /*181a0*/  SHFL.IDX PT, R6, R46, 0x2, 0x181f ;  /* 0x00581f002e067f89 */ /* 0x00862200000e0000 */
[----:B------:R-:W-:Y:S05]  /*181b0*/  @P1 BRA `(.L_x_806) ;  /* 0x0000000000241947 */ /* 0x000fea0003800000 */
[----:B------:R-:W-:Y:S02]  /*181c0*/  ULDC UR4, c[0x0][0xac8] ;  /* 0x0002b20000047ab9 */ /* 0x000fe40000000800 */
[----:B------:R-:W-:Y:S02]  /*181d0*/  ISETP.GE.AND P2, PT, R197, UR4, PT ;  /* 0x00000004c5007c0c */ /* 0x000fe4000bf46270 */
[----:B------:R-:W-:-:S11]  /*181e0*/  ISETP.GE.AND P3, PT, R198, UR4, PT ;  /* 0x00000004c6007c0c */ /* 0x000fd6000bf66270 */
[CC--:B0-----:R-:W-:Y:S02]  /*181f0*/  @!P2 LEA R4, P0, R197.reuse, R6.reuse, 0x1 ;  /* 0x00000006c504a211 */ /* 0x0c1fe400078008ff */
[C---:B------:R-:W-:Y:S02]  /*18200*/  @!P3 LEA R6, P1, R198.reuse, R6, 0x1 ;  /* 0x00000006c606b211 */ /* 0x040fe400078208ff */
[-C--:B------:R-:W-:Y:S02]  /*18210*/  @!P2 LEA.HI.X R5, R197, R0.reuse, R237, 0x1, P0 ;  /* 0x00000000c505a211 */ /* 0x080fe400000f0ced */
[----:B------:R-:W-:-:S03]  /*18220*/  @!P3 LEA.HI.X R7, R198, R0, R236, 0x1, P1 ;  /* 0x00000000c607b211 */ /* 0x000fc600008f0cec */
[----:B------:R0:W-:Y:S04]  /*18230*/  @!P2 ST.E.128 desc[UR42][R4.64], R12 ;  /* 0x0000000c0400a985 */ /* 0x0001e8000c101d2a */
[----:B------:R0:W-:Y:S02]  /*18240*/  @!P3 ST.E.128 desc[UR42][R6.64], R36 ;  /* 0x000000240600b985 */ /* 0x0001e4000c101d2a */
.L_x_806:
[----:B------:R-:W-:Y:S05]  /*18250*/  BSYNC B1 ;  /* 0x0000000000017941 */ /* 0x000fea0003800000 */
.L_x_805:
[----:B0-----:R-:W-:Y:S01]  /*18260*/  VIADD R0, R48, 0x60 ;  /* 0x0000006030007836 */ /* 0x001fe20000000000 */
[----:B--2-4-:R-:W0:Y:S04]  /*18270*/  SHFL.IDX PT, R3, R3, 0x3, 0x181f ;  /* 0x00781f0003037f89 */ /* 0x014e2800000e0000 */
[----:B------:R-:W-:Y:S01]  /*18280*/  ISETP.GE.AND P0, PT, R0, R53, PT ;  /* 0x000000350000720c */ /* 0x000fe20003f06270 */
[----:B---3--:R-:W2:-:S12]  /*18290*/  SHFL.IDX PT, R46, R46, 0x3, 0x181f ;  /* 0x00781f002e2e7f89 */ /* 0x008e9800000e0000 */
[----:B------:R-:W-:Y:S05]  /*182a0*/  @P0 BRA `(.L_x_807) ;  /* 0x0000000800e40947 */ /* 0x000fea0003800000 */
[----:B------:R-:W-:Y:S02]  /*182b0*/  ULDC UR4, c[0x0][0xac8] ;  /* 0x0002b20000047ab9 */ /* 0x000fe40000000800 */
[----:B------:R-:W-:-:S13]  /*182c0*/  ISETP.GE.AND P1, PT, R197, UR4, PT ;  /* 0x00000004c5007c0c */ /* 0x000fda000bf26270 */
[----:B--2---:R-:W-:-:S04]  /*182d0*/  @!P1 LEA R4, P0, R197, R46, 0x1 ;  /* 0x0000002ec5049211 */ /* 0x004fc800078008ff */
[----:B0-----:R-:W-:Y:S02]  /*182e0*/  @!P1 LEA.HI.X R5, R197, R3, R237, 0x1, P0 ;  /* 0x00000003c5059211 */ /* 0x001fe400000f0ced */
[----:B------:R-:W-:-:S03]  /*182f0*/  ISETP.GE.AND P0, PT, R198, UR4, PT ;  /* 0x00000004c6007c0c */ /* 0x000fc6000bf06270 */
[----:B------:R3:W-:Y:S10]  /*18300*/  @!P1 ST.E.128 desc[UR42][R4.64], R24 ;  /* 0x0000001804009985 */ /* 0x0007f4000c101d2a */
[----:B------:R-:W-:Y:S05]  /*18310*/  @P0 BRA `(.L_x_807) ;  /* 0x0000000800c80947 */ /* 0x000fea0003800000 */
[----:B---3--:R-:W-:-:S04]  /*18320*/  LEA R4, P0, R198, R46, 0x1 ;  /* 0x0000002ec6047211 */ /* 0x008fc800078008ff */
[----:B------:R-:W-:-:S05]  /*18330*/  LEA.HI.X R5, R198, R3, R236, 0x1, P0 ;  /* 0x00000003c6057211 */ /* 0x000fca00000f0cec */
[----:B------:R4:W-:Y:S01]  /*18340*/  ST.E.128 desc[UR42][R4.64], R40 ;  /* 0x0000002804007985 */ /* 0x0009e2000c101d2a */
[----:B------:R-:W-:Y:S05]  /*18350*/  BRA `(.L_x_807) ;  /* 0x0000000800b87947 */ /* 0x000fea0003800000 */
.L_x_799:
[----:B------:R-:W-:Y:S01]  /*18360*/  ULDC.64 UR4, c[0x0][0xc00] ;  /* 0x0003000000047ab9 */ /* 0x000fe20000000a00 */
[----:B------:R-:W-:Y:S01]  /*18370*/  IMAD.MOV.U32 R3, RZ, RZ, RZ ;  /* 0x000000ffff037224 */ /* 0x000fe200078e00ff */
[----:B------:R-:W-:Y:S01]  /*18380*/  ISETP.NE.U32.AND P0, PT, RZ, UR4, PT ;  /* 0x00000004ff007c0c */ /* 0x000fe2000bf05070 */
[----:B------:R-:W2:Y:S01]  /*18390*/  LDC R21, c[0x0][0xbe8] ;  /* 0x0002fa00ff157b82 */ /* 0x000ea20000000800 */
[----:B------:R-:W-:Y:S02]  /*183a0*/  IADD3 R4, P1, R201, UR4, RZ ;  /* 0x00000004c9047c10 */ /* 0x000fe4000ff3e0ff */
[----:B------:R-:W-:Y:S02]  /*183b0*/  ISETP.NE.AND.EX P0, PT, RZ, UR5, PT, P0 ;  /* 0x00000005ff007c0c */ /* 0x000fe4000bf05300 */
[----:B------:R-:W-:Y:S01]  /*183c0*/  IADD3.X R5, R202, UR5, RZ, P1, !PT ;  /* 0x00000005ca057c10 */ /* 0x000fe20008ffe4ff */
[----:B------:R-:W-:Y:S02]  /*183d0*/  ULDC.64 UR4, c[0x0][0xc08] ;  /* 0x0003020000047ab9 */ /* 0x000fe40000000a00 */
[----:B------:R-:W-:-:S04]  /*183e0*/  ISETP.NE.U32.AND P1, PT, RZ, UR4, PT ;  /* 0x00000004ff007c0c */ /* 0x000fc8000bf25070 */
[----:B------:R-:W-:-:S04]  /*183f0*/  ISETP.NE.AND.EX P1, PT, RZ, UR5, PT, P1 ;  /* 0x00000005ff007c0c */ /* 0x000fc8000bf25310 */
[----:B------:R3:W5:Y:S09]  /*18400*/  @P0 LDG.E R3, desc[UR42][R4.64] ;  /* 0x0000002a04030981 */ /* 0x000772000c1e1900 */
[----:B------:R-:W-:Y:S01]  /*18410*/  @P1 IADD3 R6, P2, R201, UR4, RZ ;  /* 0x00000004c9061c10 */ /* 0x000fe2000ff5e0ff */
[----:B------:R-:W-:-:S02]  /*18420*/  ULDC UR4, c[0x0][0xa88] ;  /* 0x0002a20000047ab9 */ /* 0x000fc40000000800 */
[----:B------:R-:W-:Y:S02]  /*18430*/  MOV R0, UR4 ;  /* 0x0000000400007c02 */ /* 0x000fe40008000f00 */
[----:B------:R-:W-:-:S05]  /*18440*/  @P1 IADD3.X R7, R202, UR5, RZ, P2, !PT ;  /* 0x00000005ca071c10 */ /* 0x000fca00097fe4ff */
[----:B------:R3:W5:Y:S01]  /*18450*/  @P1 LDG.E R0, desc[UR42][R6.64] ;  /* 0x0000002a06001981 */ /* 0x000762000c1e1900 */
[----:B--2---:R-:W-:Y:S01]  /*18460*/  ISETP.NE.AND P2, PT, R21, 0x1, PT ;  /* 0x000000011500780c */ /* 0x004fe20003f45270 */
[----:B------:R-:W2:-:S12]  /*18470*/  S2R R8, SR_TID.X ;  /* 0x0000000000087919 */ /* 0x000e980000002100 */
[----:B------:R-:W4:Y:S08]  /*18480*/  @P2 LDC R14, c[0x0][0xbec] ;  /* 0x0002fb00ff0e2b82 */ /* 0x000f300000000800 */
[----:B------:R-:W0:Y:S01]  /*18490*/  @P2 LDC R25, c[0x0][0xbf0] ;  /* 0x0002fc00ff192b82 */ /* 0x000e220000000800 */
[----:B--2---:R-:W-:-:S05]  /*184a0*/  VIADD R8, R8, 0xffffff80 ;  /* 0xffffff8008087836 */ /* 0x004fca0000000000 */
[----:B------:R-:W-:Y:S01]  /*184b0*/  ISETP.GE.AND P3, PT, R8, 0x80, PT ;  /* 0x000000800800780c */ /* 0x000fe20003f66270 */
[----:B---3--:R-:W-:-:S12]  /*184c0*/  @P1 BRA `(.L_x_808) ;  /* 0x0000000000101947 */ /* 0x008fd80003800000 */
[----:B------:R-:W-:Y:S05]  /*184d0*/  @!P0 BRA `(.L_x_808) ;  /* 0x00000000000c8947 */ /* 0x000fea0003800000 */
[----:B------:R-:W2:Y:S04]  /*184e0*/  LDG.E R7, desc[UR42][R4.64] ;  /* 0x0000002a04077981 */ /* 0x000ea8000c1e1900 */
[----:B-----5:R-:W2:Y:S02]  /*184f0*/  LDG.E R0, desc[UR42][R4.64+0x4] ;  /* 0x0000042a04007981 */ /* 0x020ea4000c1e1900 */
[----:B--2---:R-:W-:-:S07]  /*18500*/  IMAD.IADD R0, R0, 0x1, -R7 ;  /* 0x0000000100007824 */ /* 0x004fce00078e0a07 */
.L_x_808:
[----:B------:R-:W-:Y:S01]  /*18510*/  BSSY B1, `(.L_x_809) ;  /* 0x000002e000017945 */ /* 0x000fe20003800000 */
[----:B------:R-:W-:Y:S02]  /*18520*/  SHF.R.S32.HI R12, RZ, 0x1f, R200 ;  /* 0x0000001fff0c7819 */ /* 0x000fe400000114c8 */
[----:B------:R-:W-:Y:S02]  /*18530*/  SEL R203, R203, RZ, !P0 ;  /* 0x000000ffcbcb7207 */ /* 0x000fe40004000000 */
[----:B------:R-:W-:Y:S02]  /*18540*/  SEL R208, R208, RZ, !P0 ;  /* 0x000000ffd0d07207 */ /* 0x000fe40004000000 */
[----:B-----5:R-:W-:Y:S01]  /*18550*/  SHF.R.S32.HI R10, RZ, 0x1f, R3 ;  /* 0x0000001fff0a7819 */ /* 0x020fe20000011403 */
[----:B------:R-:W-:Y:S06]  /*18560*/  @P3 BRA `(.L_x_810) ;  /* 0x0000000000a03947 */ /* 0x000fec0003800000 */
[----:B------:R-:W2:Y:S01]  /*18570*/  S2R R5, SR_TID.X ;  /* 0x0000000000057919 */ /* 0x000ea20000002100 */
[----:B------:R-:W3:Y:S01]  /*18580*/  LDC R11, c[0x0][0xbe8] ;  /* 0x0002fa00ff0b7b82 */ /* 0x000ee20000000800 */
[----:B--2---:R-:W-:Y:S01]  /*18590*/  LEA R4, R206, R5, 0x7 ;  /* 0x00000005ce047211 */ /* 0x004fe200078e38ff */
[----:B---3--:R-:W-:-:S04]  /*185a0*/  IMAD R5, R0, R11, RZ ;  /* 0x0000000b00057224 */ /* 0x008fc800078e02ff */
[----:B------:R-:W-:-:S05]  /*185b0*/  VIADD R8, R4, 0xffffff80 ;  /* 0xffffff8004087836 */ /* 0x000fca0000000000 */
[----:B------:R-:W-:-:S13]  /*185c0*/  ISETP.GE.AND P0, PT, R8, R5, PT ;  /* 0x000000050800720c */ /* 0x000fda0003f06270 */
[----:B------:R-:W-:Y:S05]  /*185d0*/  @P0 BRA `(.L_x_810) ;  /* 0x0000000000840947 */ /* 0x000fea0003800000 */
[----:B------:R-:W-:Y:S01]  /*185e0*/  ISETP.NE.AND P0, PT, R11, 0x1, PT ;  /* 0x000000010b00780c */ /* 0x000fe20003f05270 */
[----:B------:R-:W-:Y:S01]  /*185f0*/  ULDC.64 UR4, c[0x0][0xb90] ;  /* 0x0002e40000047ab9 */ /* 0x000fe20000000a00 */
[----:B------:R-:W-:Y:S01]  /*18600*/  MOV R4, R3 ;  /* 0x0000000300047202 */ /* 0x000fe20000000f00 */
[----:B------:R-:W-:Y:S02]  /*18610*/  IMAD R9, R12, UR4, RZ ;  /* 0x000000040c097c24 */ /* 0x000fe4000f8e02ff */
[----:B------:R-:W-:Y:S02]  /*18620*/  IMAD.MOV.U32 R5, RZ, RZ, R10 ;  /* 0x000000ffff057224 */ /* 0x000fe400078e000a */
[----:B------:R-:W-:Y:S02]  /*18630*/  IMAD.MOV.U32 R7, RZ, RZ, R8 ;  /* 0x000000ffff077224 */ /* 0x000fe400078e0008 */
[----:B------:R-:W-:-:S04]  /*18640*/  IMAD.WIDE.U32 R4, R200, UR4, R4 ;  /* 0x00000004c8047c25 */ /* 0x000fc8000f8e0004 */
[----:B------:R-:W2:Y:S01]  /*18650*/  @P0 LDC R13, c[0x0][0xbec] ;  /* 0x0002fb00ff0d0b82 */ /* 0x000ea20000000800 */
[----:B------:R-:W-:Y:S01]  /*18660*/  IMAD R9, R200, UR5, R9 ;  /* 0x00000005c8097c24 */ /* 0x000fe2000f8e0209 */
[----:B------:R-:W-:-:S03]  /*18670*/  ULDC.64 UR4, c[0x0][0xb98] ;  /* 0x0002e60000047ab9 */ /* 0x000fc60000000a00 */
[----:B------:R-:W-:-:S03]  /*18680*/  IMAD.IADD R5, R5, 0x1, R9 ;  /* 0x0000000105057824 */ /* 0x000fc600078e0209 */
[----:B------:R-:W3:Y:S01]  /*18690*/  @P0 LDC R15, c[0x0][0xbf0] ;  /* 0x0002fc00ff0f0b82 */ /* 0x000ee20000000800 */
[----:B------:R-:W-:-:S04]  /*186a0*/  IMAD.WIDE.U32 R4, R203, UR4, R4 ;  /* 0x00000004cb047c25 */ /* 0x000fc8000f8e0004 */
[----:B--2---:R-:W-:-:S05]  /*186b0*/  @P0 IMAD.HI.U32 R6, R8, R13, RZ ;  /* 0x0000000d08060227 */ /* 0x004fca00078e00ff */
[----:B---3--:R-:W-:Y:S01]  /*186c0*/  @P0 SHF.R.U32.HI R7, RZ, R15, R6 ;  /* 0x0000000fff070219 */ /* 0x008fe20000011606 */
[----:B------:R-:W-:-:S03]  /*186d0*/  IMAD R6, R208, UR4, RZ ;  /* 0x00000004d0067c24 */ /* 0x000fc6000f8e02ff */
[C---:B------:R-:W-:Y:S02]  /*186e0*/  IADD3 R9, -R7.reuse, RZ, RZ ;  /* 0x000000ff07097210 */ /* 0x040fe40007ffe1ff */
[----:B------:R-:W-:-:S03]  /*186f0*/  IADD3 R4, P0, R7, R4, RZ ;  /* 0x0000000407047210 */ /* 0x000fc60007f1e0ff */
[----:B------:R-:W-:Y:S01]  /*18700*/  IMAD R9, R11, R9, R8 ;  /* 0x000000090b097224 */ /* 0x000fe200078e0208 */
[----:B------:R-:W-:Y:S01]  /*18710*/  SHF.R.S32.HI R11, RZ, 0x1f, R7 ;  /* 0x0000001fff0b7819 */ /* 0x000fe20000011407 */
[----:B------:R-:W-:Y:S01]  /*18720*/  IMAD R8, R203, UR5, R6 ;  /* 0x00000005cb087c24 */ /* 0x000fe2000f8e0206 */
[----:B------:R-:W-:Y:S02]  /*18730*/  ULDC.64 UR4, c[0x0][0xb88] ;  /* 0x0002e20000047ab9 */ /* 0x000fe40000000a00 */
[----:B------:R-:W-:Y:S02]  /*18740*/  SHF.R.S32.HI R6, RZ, 0x1f, R9 ;  /* 0x0000001fff067819 */ /* 0x000fe40000011409 */
[----:B------:R-:W-:-:S03]  /*18750*/  IADD3.X R5, R11, R5, R8, P0, !PT ;  /* 0x000000050b057210 */ /* 0x000fc600007fe408 */
[----:B------:R-:W-:Y:S02]  /*18760*/  IMAD R6, R6, UR4, RZ ;  /* 0x0000000406067c24 */ /* 0x000fe4000f8e02ff */
[----:B------:R-:W-:-:S04]  /*18770*/  IMAD.WIDE.U32 R4, R9, UR4, R4 ;  /* 0x0000000409047c25 */ /* 0x000fc8000f8e0004 */
[----:B------:R-:W-:Y:S01]  /*18780*/  IMAD R7, R9, UR5, R6 ;  /* 0x0000000509077c24 */ /* 0x000fe2000f8e0206 */
[----:B------:R-:W-:Y:S02]  /*18790*/  ULDC.64 UR4, c[0x0][0xb50] ;  /* 0x0002d40000047ab9 */ /* 0x000fe40000000a00 */
[----:B------:R-:W-:Y:S01]  /*187a0*/  LEA R6, P0, R4, UR4, 0x2 ;  /* 0x0000000404067c11 */ /* 0x000fe2000f8010ff */
[----:B------:R-:W-:-:S05]  /*187b0*/  IMAD.IADD R5, R5, 0x1, R7 ;  /* 0x0000000105057824 */ /* 0x000fca00078e0207 */
[----:B------:R-:W-:Y:S01]  /*187c0*/  LEA.HI.X R7, R4, UR5, R5, 0x2, P0 ;  /* 0x0000000504077c11 */ /* 0x000fe200080f1405 */
[----:B------:R-:W-:-:S05]  /*187d0*/  IMAD.MOV.U32 R5, RZ, RZ, -0x800000 ;  /* 0xff800000ff057424 */ /* 0x000fca00078e00ff */
[----:B------:R2:W-:Y:S02]  /*187e0*/  STG.E desc[UR42][R6.64], R5 ;  /* 0x0000000506007986 */ /* 0x0005e4000c10192a */
.L_x_810:
[----:B------:R-:W-:Y:S05]  /*187f0*/  BSYNC B1 ;  /* 0x0000000000017941 */ /* 0x000fea0003800000 */
.L_x_809:
[----:B------:R-:W-:Y:S01]  /*18800*/  ULDC.64 UR4, c[0x0][0xaa0] ;  /* 0x0002a80000047ab9 */ /* 0x000fe20000000a00 */
[----:B------:R-:W-:Y:S01]  /*18810*/  BSSY B1, `(.L_x_811) ;  /* 0x0000038000017945 */ /* 0x000fe20003800000 */
[----:B------:R-:W-:-:S04]  /*18820*/  IMAD R4, R10, UR4, RZ ;  /* 0x000000040a047c24 */ /* 0x000fc8000f8e02ff */
[C---:B--2---:R-:W-:Y:S02]  /*18830*/  IMAD R7, R3.reuse, UR5, R4 ;  /* 0x0000000503077c24 */ /* 0x044fe4000f8e0204 */
[----:B------:R-:W-:Y:S01]  /*18840*/  IMAD.WIDE.U32 R4, R3, UR4, RZ ;  /* 0x0000000403047c25 */ /* 0x000fe2000f8e00ff */
[----:B------:R-:W-:Y:S01]  /*18850*/  LEA R3, R199, R207, 0x5 ;  /* 0x000000cfc7037211 */ /* 0x000fe200078e28ff */
[----:B------:R-:W-:Y:S02]  /*18860*/  ULDC.64 UR4, c[0x0][0xae8] ;  /* 0x0002ba0000047ab9 */ /* 0x000fe40000000a00 */
[----:B------:R-:W-:Y:S02]  /*18870*/  IMAD.IADD R5, R5, 0x1, R7 ;  /* 0x0000000105057824 */ /* 0x000fe400078e0207 */
[----:B------:R-:W-:Y:S02]  /*18880*/  IMAD R9, R206, 0x80, R3 ;  /* 0x00000080ce097824 */ /* 0x000fe400078e0203 */
[----:B------:R-:W-:-:S02]  /*18890*/  IMAD R7, R12, UR4, RZ ;  /* 0x000000040c077c24 */ /* 0x000fc4000f8e02ff */
[----:B----4-:R-:W-:Y:S01]  /*188a0*/  @P2 IMAD.HI.U32 R6, R9, R14, RZ ;  /* 0x0000000e09062227 */ /* 0x010fe200078e00ff */
[----:B------:R-:W-:-:S03]  /*188b0*/  MOV R3, R9 ;  /* 0x0000000900037202 */ /* 0x000fc60000000f00 */
[C---:B------:R-:W-:Y:S01]  /*188c0*/  IMAD R7, R200.reuse, UR5, R7 ;  /* 0x00000005c8077c24 */ /* 0x040fe2000f8e0207 */
[----:B0-----:R-:W-:Y:S01]  /*188d0*/  @P2 SHF.R.U32.HI R3, RZ, R25, R6 ;  /* 0x00000019ff032219 */ /* 0x001fe20000011606 */
[----:B------:R-:W-:Y:S01]  /*188e0*/  IMAD.WIDE.U32 R4, R200, UR4, R4 ;  /* 0x00000004c8047c25 */ /* 0x000fe2000f8e0004 */
[----:B------:R-:W-:Y:S02]  /*188f0*/  ULDC.64 UR4, c[0x0][0xaf0] ;  /* 0x0002bc0000047ab9 */ /* 0x000fe40000000a00 */
[----:B------:R-:W-:Y:S01]  /*18900*/  SHF.R.S32.HI R6, RZ, 0x1f, R3 ;  /* 0x0000001fff067819 */ /* 0x000fe20000011403 */
[----:B------:R-:W-:Y:S02]  /*18910*/  IMAD R8, R208, UR4, RZ ;  /* 0x00000004d0087c24 */ /* 0x000fe4000f8e02ff */
[----:B------:R-:W-:Y:S02]  /*18920*/  IMAD.IADD R5, R5, 0x1, R7 ;  /* 0x0000000105057824 */ /* 0x000fe400078e0207 */
[----:B------:R-:W-:-:S02]  /*18930*/  IMAD R7, R203, UR5, R8 ;  /* 0x00000005cb077c24 */ /* 0x000fc4000f8e0208 */
[----:B------:R-:W-:Y:S01]  /*18940*/  IMAD.WIDE.U32 R4, R203, UR4, R4 ;  /* 0x00000004cb047c25 */ /* 0x000fe2000f8e0004 */
[----:B------:R-:W-:-:S03]  /*18950*/  ULDC.64 UR4, c[0x0][0xae0] ;  /* 0x0002b80000047ab9 */ /* 0x000fc60000000a00 */
[----:B------:R-:W-:Y:S01]  /*18960*/  IMAD.MOV R8, RZ, RZ, -R3 ;  /* 0x000000ffff087224 */ /* 0x000fe200078e0a03 */
[----:B------:R-:W-:Y:S01]  /*18970*/  IADD3 R5, R5, R7, RZ ;  /* 0x0000000705057210 */ /* 0x000fe20007ffe0ff */
[----:B------:R-:W-:Y:S02]  /*18980*/  IMAD R6, R6, UR4, RZ ;  /* 0x0000000406067c24 */ /* 0x000fe4000f8e02ff */
[----:B------:R-:W-:Y:S02]  /*18990*/  IMAD R7, R21, R8, R9 ;  /* 0x0000000815077224 */ /* 0x000fe400078e0209 */
[C---:B------:R-:W-:Y:S02]  /*189a0*/  IMAD R9, R3.reuse, UR5, R6 ;  /* 0x0000000503097c24 */ /* 0x040fe4000f8e0206 */
[----:B------:R-:W-:Y:S01]  /*189b0*/  IMAD.WIDE.U32 R4, R3, UR4, R4 ;  /* 0x0000000403047c25 */ /* 0x000fe2000f8e0004 */
[----:B------:R-:W-:Y:S01]  /*189c0*/  SHF.R.S32.HI R3, RZ, 0x1f, R7 ;  /* 0x0000001fff037819 */ /* 0x000fe20000011407 */
[----:B------:R-:W-:-:S02]  /*189d0*/  ULDC.64 UR4, c[0x0][0xad8] ;  /* 0x0002b60000047ab9 */ /* 0x000fc40000000a00 */
[----:B------:R-:W-:Y:S02]  /*189e0*/  IMAD.IADD R5, R5, 0x1, R9 ;  /* 0x0000000105057824 */ /* 0x000fe400078e0209 */
[----:B------:R-:W-:Y:S02]  /*189f0*/  IMAD R6, R3, UR4, RZ ;  /* 0x0000000403067c24 */ /* 0x000fe4000f8e02ff */
[----:B------:R-:W-:Y:S02]  /*18a00*/  IMAD R8, R206, 0x80, R207 ;  /* 0x00000080ce087824 */ /* 0x000fe400078e02cf */
[----:B------:R-:W-:Y:S02]  /*18a10*/  IMAD R21, R0, R21, RZ ;  /* 0x0000001500157224 */ /* 0x000fe400078e02ff */
[C---:B------:R-:W-:Y:S01]  /*18a20*/  IMAD R3, R7.reuse, UR5, R6 ;  /* 0x0000000507037c24 */ /* 0x040fe2000f8e0206 */
[C---:B------:R-:W-:Y:S01]  /*18a30*/  IADD3 R0, R8.reuse, 0x20, RZ ;  /* 0x0000002008007810 */ /* 0x040fe20007ffe0ff */
[----:B------:R-:W-:Y:S01]  /*18a40*/  IMAD.WIDE.U32 R4, R7, UR4, R4 ;  /* 0x0000000407047c25 */ /* 0x000fe2000f8e0004 */
[-C--:B------:R-:W-:Y:S01]  /*18a50*/  ISETP.GE.AND P2, PT, R8, R21.reuse, PT ;  /* 0x000000150800720c */ /* 0x080fe20003f46270 */
[----:B------:R-:W-:Y:S01]  /*18a60*/  ULDC.64 UR4, c[0x0][0xa80] ;  /* 0x0002a00000047ab9 */ /* 0x000fe20000000a00 */
[----:B------:R-:W-:Y:S01]  /*18a70*/  ISETP.GE.AND P1, PT, R0, R21, PT ;  /* 0x000000150000720c */ /* 0x000fe20003f26270 */
[----:B------:R-:W-:Y:S01]  /*18a80*/  IMAD.IADD R3, R5, 0x1, R3 ;  /* 0x0000000105037824 */ /* 0x000fe200078e0203 */
[----:B------:R-:W-:Y:S01]  /*18a90*/  LEA R6, P3, R4, UR4, 0x1 ;  /* 0x0000000404067c11 */ /* 0x000fe2000f8608ff */
[----:B------:R-:W-:-:S03]  /*18aa0*/  VIADD R0, R8, 0x40 ;  /* 0x0000004008007836 */ /* 0x000fc60000000000 */
[----:B------:R-:W-:Y:S02]  /*18ab0*/  LEA.HI.X R3, R4, UR5, R3, 0x1, P3 ;  /* 0x0000000504037c11 */ /* 0x000fe400098f0c03 */
[----:B------:R-:W-:Y:S01]  /*18ac0*/  ISETP.GE.AND P0, PT, R0, R21, PT ;  /* 0x000000150000720c */ /* 0x000fe20003f06270 */
[----:B------:R0:W2:Y:S04]  /*18ad0*/  SHFL.IDX PT, R4, R6, RZ, 0x181f ;  /* 0x00181fff06047589 */ /* 0x0000a800000e0000 */
[----:B------:R0:W3:Y:S01]  /*18ae0*/  SHFL.IDX PT, R0, R3, RZ, 0x181f ;  /* 0x00181fff03007589 */ /* 0x0000e200000e0000 */
[----:B------:R-:W-:Y:S07]  /*18af0*/  @P2 BRA `(.L_x_812) ;  /* 0x0000000000242947 */ /* 0x000fee0003800000 */
[----:B------:R-:W-:Y:S02]  /*18b00*/  ULDC UR4, c[0x0][0xac8] ;  /* 0x0002b20000047ab9 */ /* 0x000fe40000000800 */
[----:B------:R-:W-:Y:S02]  /*18b10*/  ISETP.GE.AND P4, PT, R197, UR4, PT ;  /* 0x00000004c5007c0c */ /* 0x000fe4000bf86270 */
[----:B------:R-:W-:-:S11]  /*18b20*/  ISETP.GE.AND P5, PT, R198, UR4, PT ;  /* 0x00000004c6007c0c */ /* 0x000fd6000bfa6270 */
[CC--:B--2---:R-:W-:Y:S02]  /*18b30*/  @!P4 LEA R10, P2, R197.reuse, R4.reuse, 0x1 ;  /* 0x00000004c50ac211 */ /* 0x0c4fe400078408ff */
[C---:B------:R-:W-:Y:S02]  /*18b40*/  @!P5 LEA R4, P3, R198.reuse, R4, 0x1 ;  /* 0x00000004c604d211 */ /* 0x040fe400078608ff */
[-C--:B---3--:R-:W-:Y:S02]  /*18b50*/  @!P4 LEA.HI.X R11, R197, R0.reuse, R237, 0x1, P2 ;  /* 0x00000000c50bc211 */ /* 0x088fe400010f0ced */
[----:B------:R-:W-:-:S03]  /*18b60*/  @!P5 LEA.HI.X R5, R198, R0, R236, 0x1, P3 ;  /* 0x00000000c605d211 */ /* 0x000fc600018f0cec */
[----:B------:R4:W-:Y:S04]  /*18b70*/  @!P4 ST.E.128 desc[UR42][R10.64], RZ ;  /* 0x000000ff0a00c985 */ /* 0x0009e8000c101d2a */
[----:B------:R4:W-:Y:S02]  /*18b80*/  @!P5 ST.E.128 desc[UR42][R4.64], RZ ;  /* 0x000000ff0400d985 */ /* 0x0009e4000c101d2a */
.L_x_812:
[----:B------:R-:W-:Y:S05]  /*18b90*/  BSYNC B1 ;  /* 0x0000000000017941 */ /* 0x000fea0003800000 */
.L_x_811:
[----:B---3--:R3:W0:Y:S01]  /*18ba0*/  SHFL.IDX PT, R0, R3, 0x1, 0x181f ;  /* 0x00381f0003007f89 */ /* 0x00862200000e0000 */
[----:B------:R-:W-:Y:S03]  /*18bb0*/  BSSY B1, `(.L_x_813) ;  /* 0x000000c000017945 */ /* 0x000fe60003800000 */
[----:B--2-4-:R3:W2:Y:S01]  /*18bc0*/  SHFL.IDX PT, R4, R6, 0x1, 0x181f ;  /* 0x00381f0006047f89 */ /* 0x0146a200000e0000 */
[----:B------:R-:W-:Y:S05]  /*18bd0*/  @P1 BRA `(.L_x_814) ;  /* 0x0000000000241947 */ /* 0x000fea0003800000 */
[----:B------:R-:W-:Y:S02]  /*18be0*/  ULDC UR4, c[0x0][0xac8] ;  /* 0x0002b20000047ab9 */ /* 0x000fe40000000800 */
        /* <DEDUP_REMOVED lines=8> */
.L_x_814:
[----:B------:R-:W-:Y:S05]  /*18c70*/  BSYNC B1 ;  /* 0x0000000000017941 */ /* 0x000fea0003800000 */
.L_x_813:
[----:B0-----:R0:W0:Y:S01]  /*18c80*/  SHFL.IDX PT, R0, R3, 0x2, 0x181f ;  /* 0x00581f0003007f89 */ /* 0x00102200000e0000 */
[----:B------:R-:W-:Y:S03]  /*18c90*/  BSSY B1, `(.L_x_815) ;  /* 0x000000c000017945 */ /* 0x000fe60003800000 */
[----:B--2-4-:R2:W4:Y:S01]  /*18ca0*/  SHFL.IDX PT, R4, R6, 0x2, 0x181f ;  /* 0x00581f0006047f89 */ /* 0x01452200000e0000 */
[----:B------:R-:W-:Y:S05]  /*18cb0*/  @P0 BRA `(.L_x_816) ;  /* 0x0000000000240947 */ /* 0x000fea0003800000 */
[----:B------:R-:W-:Y:S02]  /*18cc0*/  ULDC UR4, c[0x0][0xac8] ;  /* 0x0002b20000047ab9 */ /* 0x000fe40000000800 */
[----:B------:R-:W-:Y:S02]  /*18cd0*/  ISETP.GE.AND P2, PT, R197, UR4, PT ;  /* 0x00000004c5007c0c */ /* 0x000fe4000bf46270 */
[----:B------:R-:W-:-:S11]  /*18ce0*/  ISETP.GE.AND P3, PT, R198, UR4, PT ;  /* 0x00000004c6007c0c */ /* 0x000fd6000bf66270 */
[CC--:B----4-:R-:W-:Y:S02]  /*18cf0*/  @!P2 LEA R10, P0, R197.reuse, R4.reuse, 0x1 ;  /* 0x00000004c50aa211 */ /* 0x0d0fe400078008ff */
[C---:B------:R-:W-:Y:S02]  /*18d00*/  @!P3 LEA R4, P1, R198.reuse, R4, 0x1 ;  /* 0x00000004c604b211 */ /* 0x040fe400078208ff */
[-C--:B0-----:R-:W-:Y:S02]  /*18d10*/  @!P2 LEA.HI.X R11, R197, R0.reuse, R237, 0x1, P0 ;  /* 0x00000000c50ba211 */ /* 0x081fe400000f0ced */
[----:B------:R-:W-:-:S03]  /*18d20*/  @!P3 LEA.HI.X R5, R198, R0, R236, 0x1, P1 ;  /* 0x00000000c605b211 */ /* 0x000fc600008f0cec */
[----:B------:R0:W-:Y:S04]  /*18d30*/  @!P2 ST.E.128 desc[UR42][R10.64], RZ ;  /* 0x000000ff0a00a985 */ /* 0x0001e8000c101d2a */
[----:B------:R0:W-:Y:S02]  /*18d40*/  @!P3 ST.E.128 desc[UR42][R4.64], RZ ;  /* 0x000000ff0400b985 */ /* 0x0001e4000c101d2a */
.L_x_816:
[----:B------:R-:W-:Y:S05]  /*18d50*/  BSYNC B1 ;  /* 0x0000000000017941 */ /* 0x000fea0003800000 */
.L_x_815:
[----:B0-----:R-:W-:Y:S01]  /*18d60*/  IADD3 R0, R8, 0x60, RZ ;  /* 0x0000006008007810 */ /* 0x001fe20007ffe0ff */
[----:B---3--:R-:W0:Y:S03]  /*18d70*/  SHFL.IDX PT, R3, R3, 0x3, 0x181f ;  /* 0x00781f0003037f89 */ /* 0x008e2600000e0000 */
[----:B------:R-:W-:Y:S01]  /*18d80*/  ISETP.GE.AND P0, PT, R0, R21, PT ;  /* 0x000000150000720c */ /* 0x000fe20003f06270 */
[----:B----4-:R3:W4:-:S12]  /*18d90*/  SHFL.IDX PT, R4, R6, 0x3, 0x181f ;  /* 0x00781f0006047f89 */ /* 0x01071800000e0000 */
[----:B---3--:R-:W-:Y:S05]  /*18da0*/  @P0 BRA `(.L_x_807) ;  /* 0x0000000000240947 */ /* 0x008fea0003800000 */
[----:B------:R-:W-:Y:S02]  /*18db0*/  ULDC UR4, c[0x0][0xac8] ;  /* 0x0002b20000047ab9 */ /* 0x000fe40000000800 */
[----:B------:R-:W-:Y:S02]  /*18dc0*/  ISETP.GE.AND P2, PT, R197, UR4, PT ;  /* 0x00000004c5007c0c */ /* 0x000fe4000bf46270 */
[----:B------:R-:W-:-:S11]  /*18dd0*/  ISETP.GE.AND P3, PT, R198, UR4, PT ;  /* 0x00000004c6007c0c */ /* 0x000fd6000bf66270 */
[CC--:B--2-4-:R-:W-:Y:S02]  /*18de0*/  @!P2 LEA R6, P0, R197.reuse, R4.reuse, 0x1 ;  /* 0x00000004c506a211 */ /* 0x0d4fe400078008ff */
[C---:B------:R-:W-:Y:S02]  /*18df0*/  @!P3 LEA R4, P1, R198.reuse, R4, 0x1 ;  /* 0x00000004c604b211 */ /* 0x040fe400078208ff */
[-C--:B0-----:R-:W-:Y:S02]  /*18e00*/  @!P2 LEA.HI.X R7, R197, R3.reuse, R237, 0x1, P0 ;  /* 0x00000003c507a211 */ /* 0x081fe400000f0ced */
[----:B------:R-:W-:-:S03]  /*18e10*/  @!P3 LEA.HI.X R5, R198, R3, R236, 0x1, P1 ;  /* 0x00000003c605b211 */ /* 0x000fc600008f0cec */
[----:B------:R0:W-:Y:S04]  /*18e20*/  @!P2 ST.E.128 desc[UR42][R6.64], RZ ;  /* 0x000000ff0600a985 */ /* 0x0001e8000c101d2a */
[----:B------:R0:W-:Y:S02]  /*18e30*/  @!P3 ST.E.128 desc[UR42][R4.64], RZ ;  /* 0x000000ff0400b985 */ /* 0x0001e4000c101d2a */
.L_x_807:
[----:B------:R-:W-:Y:S05]  /*18e40*/  BSYNC B0 ;  /* 0x0000000000007941 */ /* 0x000fea0003800000 */
.L_x_798:
[----:B------:R-:W-:Y:S02]  /*18e50*/  ULDC UR4, c[0x0][0xc3c] ;  /* 0x00030f0000047ab9 */ /* 0x000fe40000000800 */
[----:B-1----:R-:W-:-:S13]  /*18e60*/  ISETP.GE.AND P0, PT, R127, UR4, PT ;  /* 0x000000047f007c0c */ /* 0x002fda000bf06270 */
[----:B------:R-:W-:Y:S05]  /*18e70*/  @!P0 BRA `(.L_x_817) ;  /* 0xfffffe8400348947 */ /* 0x000fea000383ffff */
[----:B------:R-:W-:Y:S05]  /*18e80*/  BRA `(.L_x_612) ;  /* 0x0000007800047947 */ /* 0x000fea0003800000 */
.L_x_610:
[----:B------:R-:W-:-:S08]  /*18e90*/  NOP ;  /* 0x0000000000007918 */ /* 0x000fd00000000000 */
[----:B0-----:R-:W0:-:S00]  /*18ea0*/  USETMAXREG.DEALLOC.CTAPOOL 0x18 ;  /* 0x00000018000079c8 */ /* 0x001e0000080e0500 */
[----:B0-----:R-:W2:Y:S01]  /*18eb0*/  LDL.LU R3, [R1+0x8] ;  /* 0x0000080001037983 */ /* 0x001ea20000300800 */
[----:B------:R-:W-:Y:S01]  /*18ec0*/  LOP3.LUT R2, R2, 0x3, RZ, 0xc0, !PT ;  /* 0x0000000302027812 */ /* 0x000fe200078ec0ff */
[----:B------:R-:W-:-:S05]  /*18ed0*/  IMAD.MOV.U32 R4, RZ, RZ, RZ ;  /* 0x000000ffff047224 */ /* 0x000fca00078e00ff */
[----:B------:R-:W0:Y:S02]  /*18ee0*/  SHFL.IDX PT, R2, R2, RZ, 0x1f ;  /* 0x00001fff02027589 */ /* 0x000e2400000e0000 */
[----:B0-----:R-:W-:Y:S02]  /*18ef0*/  ISETP.NE.AND P0, PT, R2, RZ, PT ;  /* 0x000000ff0200720c */ /* 0x001fe40003f05270 */
[----:B--2---:R-:W-:-:S11]  /*18f00*/  LOP3.LUT R3, R3, 0xffffffef, RZ, 0xc0, !PT ;  /* 0xffffffef03037812 */ /* 0x004fd600078ec0ff */
[----:B------:R-:W-:-:S05]  /*18f10*/  @P0 LOP3.LUT R3, R3, 0x10, RZ, 0xfc, !PT ;  /* 0x0000001003030812 */ /* 0x000fca00078efcff */
[----:B------:R0:W-:Y:S01]  /*18f20*/  STL [R1+0x8], R3 ;  /* 0x0000080301007387 */ /* 0x0001e20000100800 */
        /* <DEDUP_REMOVED lines=8> */
.L_x_818:
[----:B------:R-:W-:Y:S01]  /*18fb0*/  LOP3.LUT R5, R0, 0x1f, RZ, 0xc0, !PT ;  /* 0x0000001f00057812 */ /* 0x000fe200078ec0ff */
[----:B------:R-:W-:Y:S01]  /*18fc0*/  ULDC UR4, c[0x0][0xc3c] ;  /* 0x00030f0000047ab9 */ /* 0x000fe20000000800 */
[----:B------:R-:W1:Y:S01]  /*18fd0*/  S2UR UR6, SR_CTAID.X ;  /* 0x00000000000679c3 */ /* 0x000e620000002500 */
[----:B------:R-:W-:Y:S01]  /*18fe0*/  ULDC UR5, c[0x0][0xc38] ;  /* 0x00030e0000057ab9 */ /* 0x000fe20000000800 */
[----:B------:R-:W-:-:S04]  /*18ff0*/  ISETP.NE.AND P0, PT, R5, 0x1f, PT ;  /* 0x0000001f0500780c */ /* 0x000fc80003f05270 */
[----:B------:R-:W-:-:S13]  /*19000*/  ISETP.GE.OR P1, PT, R5, UR4, !P0 ;  /* 0x0000000405007c0c */ /* 0x000fda000c726670 */
[----:B0-----:R-:W0:Y:S02]  /*19010*/  @!P1 LDC.64 R2, c[0x0][0xc80] ;  /* 0x00032000ff029b82 */ /* 0x001e240000000a00 */
[----:B0-----:R-:W-:-:S05]  /*19020*/  @!P1 IMAD.WIDE.U32 R2, R5, 0x4, R2 ;  /* 0x0000000405029825 */ /* 0x001fca00078e0002 */
[----:B------:R-:W2:Y:S01]  /*19030*/  @!P1 LDG.E R4, desc[UR42][R2.64] ;  /* 0x0000002a02049981 */ /* 0x000ea2000c1e1900 */
[C---:B------:R-:W-:Y:S01]  /*19040*/  ISETP.NE.AND P1, PT, R5.reuse, RZ, PT ;  /* 0x000000ff0500720c */ /* 0x040fe20003f25270 */
[----:B------:R-:W-:Y:S01]  /*19050*/  UMOV UR4, URZ ;  /* 0x0000003f00047c82 */ /* 0x000fe20008000000 */
[C---:B------:R-:W-:Y:S01]  /*19060*/  ISETP.GE.U32.AND P2, PT, R5.reuse, 0x2, PT ;  /* 0x000000020500780c */ /* 0x040fe20003f46070 */
[----:B------:R-:W-:Y:S01]  /*19070*/  IMAD.MOV.U32 R16, RZ, RZ, RZ ;  /* 0x000000ffff107224 */ /* 0x000fe200078e00ff */
[C---:B------:R-:W-:Y:S02]  /*19080*/  ISETP.GE.U32.AND P3, PT, R5.reuse, 0x4, PT ;  /* 0x000000040500780c */ /* 0x040fe40003f66070 */
[C---:B------:R-:W-:Y:S02]  /*19090*/  ISETP.GE.U32.AND P4, PT, R5.reuse, 0x8, PT ;  /* 0x000000080500780c */ /* 0x040fe40003f86070 */
[----:B------:R-:W-:Y:S01]  /*190a0*/  ISETP.GE.U32.AND P5, PT, R5, 0x10, PT ;  /* 0x000000100500780c */ /* 0x000fe20003fa6070 */
[----:B--2---:R-:W0:Y:S02]  /*190b0*/  SHFL.UP PT, R6, R4, 0x1, RZ ;  /* 0x0420000004067989 */ /* 0x004e2400000e00ff */
        /* <DEDUP_REMOVED lines=14> */
[----:B------:R-:W0:Y:S02]  /*191a0*/  SHFL.IDX PT, R6, R2, 0x1f, 0x1f ;  /* 0x03e01f0002067f89 */ /* 0x000e2400000e0000 */
[----:B0-----:R-:W-:-:S04]  /*191b0*/  IMAD R6, R6, UR5, RZ ;  /* 0x0000000506067c24 */ /* 0x001fc8000f8e02ff */
[----:B------:R-:W-:Y:S01]  /*191c0*/  IMAD.MOV.U32 R3, RZ, RZ, R6 ;  /* 0x000000ffff037224 */ /* 0x000fe200078e0006 */
[----:B-1----:R-:W-:-:S13]  /*191d0*/  ISETP.GT.AND P6, PT, R6, UR6, PT ;  /* 0x0000000606007c0c */ /* 0x002fda000bfc4270 */
[----:B------:R-:W-:Y:S05]  /*191e0*/  @P6 BRA `(.L_x_820) ;  /* 0x00000000009c6947 */ /* 0x000fea0003800000 */
[----:B------:R-:W0:Y:S01]  /*191f0*/  LDC R7, c[0x0][0xc3c] ;  /* 0x00030f00ff077b82 */ /* 0x000e220000000800 */
[----:B------:R-:W-:Y:S01]  /*19200*/  MOV R6, R3 ;  /* 0x0000000300067202 */ /* 0x000fe20000000f00 */
[----:B------:R-:W-:Y:S01]  /*19210*/  UMOV UR4, URZ ;  /* 0x0000003f00047c82 */ /* 0x000fe20008000000 */
[----:B------:R-:W-:Y:S01]  /*19220*/  ULDC UR7, c[0x0][0xc3c] ;  /* 0x00030f0000077ab9 */ /* 0x000fe20000000800 */
[----:B------:R-:W-:-:S05]  /*19230*/  ULDC UR5, c[0x0][0xc38] ;  /* 0x00030e0000057ab9 */ /* 0x000fca0000000800 */
.L_x_824:
[----:B------:R-:W-:Y:S01]  /*19240*/  UIADD3 UR4, UR4, 0x1f, URZ ;  /* 0x0000001f04047890 */ /* 0x000fe2000fffe03f */
[----:B------:R-:W-:-:S05]  /*19250*/  IMAD.U32 R19, RZ, RZ, UR7 ;  /* 0x00000007ff137e24 */ /* 0x000fca000f8e00ff */
[----:B0-----:R-:W-:-:S13]  /*19260*/  ISETP.LE.AND P6, PT, R7, UR4, PT ;  /* 0x0000000407007c0c */ /* 0x001fda000bfc3270 */
[----:B------:R-:W-:Y:S05]  /*19270*/  @P6 BRA `(.L_x_821) ;  /* 0x00000004001c6947 */ /* 0x000fea0003800000 */
[----:B------:R-:W-:Y:S01]  /*19280*/  VIADD R8, R5, UR4 ;  /* 0x0000000405087c36 */ /* 0x000fe20008000000 */
[----:B------:R-:W-:Y:S01]  /*19290*/  BSSY B0, `(.L_x_822) ;  /* 0x0000007000007945 */ /* 0x000fe20003800000 */
[----:B------:R-:W-:-:S03]  /*192a0*/  MOV R4, RZ ;  /* 0x000000ff00047202 */ /* 0x000fc60000000f00 */
[----:B------:R-:W-:-:S13]  /*192b0*/  ISETP.GE.OR P6, PT, R8, R7, !P0 ;  /* 0x000000070800720c */ /* 0x000fda00047c6670 */
[----:B------:R-:W-:Y:S05]  /*192c0*/  @P6 BRA `(.L_x_823) ;  /* 0x00000000000c6947 */ /* 0x000fea0003800000 */
[----:B------:R-:W0:Y:S02]  /*192d0*/  LDC.64 R2, c[0x0][0xc80] ;  /* 0x00032000ff027b82 */ /* 0x000e240000000a00 */
[----:B0-----:R-:W-:-:S05]  /*192e0*/  IMAD.WIDE R2, R8, 0x4, R2 ;  /* 0x0000000408027825 */ /* 0x001fca00078e0202 */
[----:B------:R0:W5:Y:S02]  /*192f0*/  LDG.E R4, desc[UR42][R2.64] ;  /* 0x0000002a02047981 */ /* 0x000164000c1e1900 */
.L_x_823:
[----:B------:R-:W-:Y:S05]  /*19300*/  BSYNC B0 ;  /* 0x0000000000007941 */ /* 0x000fea0003800000 */
.L_x_822:
[----:B0----5:R-:W0:Y:S02]  /*19310*/  SHFL.UP PT, R2, R4, 0x1, RZ ;  /* 0x0420000004027989 */ /* 0x021e2400000e00ff */
        /* <DEDUP_REMOVED lines=14> */
[----:B------:R-:W0:Y:S02]  /*19400*/  SHFL.IDX PT, R3, R11, 0x1f, 0x1f ;  /* 0x03e01f000b037f89 */ /* 0x000e2400000e0000 */
[----:B0-----:R-:W-:-:S05]  /*19410*/  IMAD R3, R3, UR5, RZ ;  /* 0x0000000503037c24 */ /* 0x001fca000f8e02ff */
[----:B------:R-:W-:-:S04]  /*19420*/  IADD3 R6, R3, R6, RZ ;  /* 0x0000000603067210 */ /* 0x000fc80007ffe0ff */
[----:B------:R-:W-:-:S13]  /*19430*/  ISETP.GT.AND P6, PT, R6, UR6, PT ;  /* 0x0000000606007c0c */ /* 0x000fda000bfc4270 */
[----:B------:R-:W-:Y:S05]  /*19440*/  @!P6 BRA `(.L_x_824) ;  /* 0xfffffffc007ce947 */ /* 0x000fea000383ffff */
[----:B------:R-:W-:-:S07]  /*19450*/  IMAD.MOV.U32 R2, RZ, RZ, R11 ;  /* 0x000000ffff027224 */ /* 0x000fce00078e000b */
.L_x_820:
[----:B------:R-:W-:-:S04]  /*19460*/  IMAD.IADD R7, R6, 0x1, -R3 ;  /* 0x0000000106077824 */ /* 0x000fc800078e0a03 */
        /* <DEDUP_REMOVED lines=9> */
[----:B0-----:R-:W-:-:S06]  /*19500*/  IADD3 R3, R9, 0xffffffe, RZ ;  /* 0x0ffffffe09037810 */ /* 0x001fcc0007ffe0ff */
[----:B------:R-:W0:Y:S02]  /*19510*/  F2I.FTZ.U32.TRUNC.NTZ R3, R3 ;  /* 0x0000000300037305 */ /* 0x000e24000021f000 */
[----:B0-----:R-:W-:Y:S01]  /*19520*/  IMAD.MOV R11, RZ, RZ, -R3 ;  /* 0x000000ffff0b7224 */ /* 0x001fe200078e0a03 */
[----:B------:R-:W-:Y:S06]  /*19530*/  @!P0 BRA `(.L_x_825) ;  /* 0x0000000000088947 */ /* 0x000fec0003800000 */
[----:B------:R-:W-:-:S05]  /*19540*/  VIADD R9, R19, 0xffffffff ;  /* 0xffffffff13097836 */ /* 0x000fca0000000000 */
[----:B------:R0:W1:Y:S02]  /*19550*/  SHFL.IDX PT, R16, R2, R9, 0x1f ;  /* 0x00001f0902107589 */ /* 0x00006400000e0000 */
.L_x_825:
[----:B-1----:R-:W-:Y:S01]  /*19560*/  IMAD R16, R16, UR5, R7 ;  /* 0x0000000510107c24 */ /* 0x002fe2000f8e0207 */
[----:B0-----:R-:W-:Y:S01]  /*19570*/  MOV R2, RZ ;  /* 0x000000ff00027202 */ /* 0x001fe20000000f00 */
[----:B------:R-:W-:Y:S02]  /*19580*/  IMAD R7, R11, R6, RZ ;  /* 0x000000060b077224 */ /* 0x000fe400078e02ff */
[----:B------:R-:W-:Y:S01]  /*19590*/  VIADD R19, R19, UR4 ;  /* 0x0000000413137c36 */ /* 0x000fe20008000000 */
[----:B------:R-:W-:Y:S01]  /*195a0*/  IADD3 R17, -R16, UR6, RZ ;  /* 0x0000000610117c10 */ /* 0x000fe2000fffe1ff */
[----:B------:R-:W-:Y:S01]  /*195b0*/  IMAD.HI.U32 R2, R3, R7, R2 ;  /* 0x0000000703027227 */ /* 0x000fe200078e0002 */
[----:B------:R-:W-:Y:S02]  /*195c0*/  IABS R7, R4 ;  /* 0x0000000400077213 */ /* 0x000fe40000000000 */
[----:B------:R-:W-:-:S03]  /*195d0*/  IABS R3, R17 ;  /* 0x0000001100037213 */ /* 0x000fc60000000000 */
[----:B------:R-:W-:Y:S02]  /*195e0*/  IMAD.MOV R7, RZ, RZ, -R7 ;  /* 0x000000ffff077224 */ /* 0x000fe400078e0a07 */
[----:B------:R-:W-:-:S04]  /*195f0*/  IMAD.HI.U32 R2, R2, R3, RZ ;  /* 0x0000000302027227 */ /* 0x000fc800078e00ff */
[----:B------:R-:W-:-:S05]  /*19600*/  IMAD R3, R2, R7, R3 ;  /* 0x0000000702037224 */ /* 0x000fca00078e0203 */
[----:B------:R-:W-:-:S13]  /*19610*/  ISETP.GT.U32.AND P1, PT, R6, R3, PT ;  /* 0x000000030600720c */ /* 0x000fda0003f24070 */
[----:B------:R-:W-:Y:S01]  /*19620*/  @!P1 IMAD.IADD R3, R3, 0x1, -R6 ;  /* 0x0000000103039824 */ /* 0x000fe200078e0a06 */
[----:B------:R-:W-:Y:S02]  /*19630*/  @!P1 IADD3 R2, R2, 0x1, RZ ;  /* 0x0000000102029810 */ /* 0x000fe40007ffe0ff */
        /* <DEDUP_REMOVED lines=11> */
.L_x_821:
[----:B------:R-:W-:Y:S01]  /*196f0*/  MOV R17, RZ ;  /* 0x000000ff00117202 */ /* 0x000fe20000000f00 */
[----:B------:R-:W-:Y:S02]  /*19700*/  IMAD.U32 R16, RZ, RZ, UR6 ;  /* 0x00000006ff107e24 */ /* 0x000fe4000f8e00ff */
[----:B------:R-:W-:-:S07]  /*19710*/  IMAD.MOV.U32 R18, RZ, RZ, RZ ;  /* 0x000000ffff127224 */ /* 0x000fce00078e00ff */
.L_x_826:
[----:B------:R-:W-:-:S13]  /*19720*/  ISETP.NE.AND P0, PT, R5, RZ, PT ;  /* 0x000000ff0500720c */ /* 0x000fda0003f05270 */
[----:B------:R-:W0:Y:S01]  /*19730*/  @!P0 S2R R3, SR_CgaCtaId ;  /* 0x0000000000038919 */ /* 0x000e220000008800 */
[----:B------:R-:W-:-:S04]  /*19740*/  @!P0 MOV R2, 0x400 ;  /* 0x0000040000028802 */ /* 0x000fc80000000f00 */
[----:B0-----:R-:W-:-:S05]  /*19750*/  @!P0 LEA R2, R3, R2, 0x18 ;  /* 0x0000000203028211 */ /* 0x001fca00078ec0ff */
[----:B------:R2:W-:Y:S01]  /*19760*/  @!P0 STS.128 [R2+0x348d0], R16 ;  /* 0x0348d01002008388 */ /* 0x0005e20000000c00 */
[----:B------:R-:W-:Y:S06]  /*19770*/  BAR.ARV 0x5, 0x180 ;  /* 0x0146000000007b1d */ /* 0x000fec0000002000 */
.L_x_819:
[----:B--2---:R-:W-:Y:S01]  /*19780*/  MOV R2, 0x1 ;  /* 0x0000000100027802 */ /* 0x004fe20000000f00 */
[----:B------:R2:W-:Y:S01]  /*19790*/  STL [R1+0xc], RZ ;  /* 0x00000cff01007387 */ /* 0x0005e20000100800 */
[----:B------:R-:W-:Y:S02]  /*197a0*/  ULDC UR4, c[0x0][0xc3c] ;  /* 0x00030f0000047ab9 */ /* 0x000fe40000000800 */
[----:B-1----:R-:W-:Y:S01]  /*197b0*/  ISETP.GE.AND P0, PT, R19, UR4, PT ;  /* 0x0000000413007c0c */ /* 0x002fe2000bf06270 */
[----:B------:R2:W-:Y:S04]  /*197c0*/  STL [R1+0x18], R2 ;  /* 0x0000180201007387 */ /* 0x0005e80000100800 */
[----:B------:R2:W-:Y:S08]  /*197d0*/  STL [R1+0x58], RZ ;  /* 0x000058ff01007387 */ /* 0x0005f00000100800 */
[----:B--2---:R-:W-:Y:S05]  /*197e0*/  @P0 BRA `(.L_x_827) ;  /* 0x0000006800bc0947 */ /* 0x004fea0003800000 */
[----:B------:R-:W2:Y:S04]  /*197f0*/  LDL R2, [R1+0x60] ;  /* 0x0000600001027983 */ /* 0x000ea80000100800 */
[----:B------:R-:W3:Y:S01]  /*19800*/  LDL.LU R5, [R1+0x8] ;  /* 0x0000080001057983 */ /* 0x000ee20000300800 */
[----:B------:R-:W1:Y:S01]  /*19810*/  S2UR UR5, SR_CgaCtaId ;  /* 0x00000000000579c3 */ /* 0x000e620000008800 */
[----:B------:R-:W-:Y:S01]  /*19820*/  LOP3.LUT R7, R0, 0x7f, RZ, 0xc0, !PT ;  /* 0x0000007f00077812 */ /* 0x000fe200078ec0ff */
[----:B------:R-:W-:Y:S01]  /*19830*/  UMOV UR4, 0x400 ;  /* 0x0000040000047882 */ /* 0x000fe20000000000 */
[----:B------:R-:W-:Y:S01]  /*19840*/  BSSY B8, `(.L_x_827) ;  /* 0x00006a9000087945 */ /* 0x000fe20003800000 */
[----:B------:R-:W-:Y:S01]  /*19850*/  ULDC.64 UR36, c[0x0][0x198] ;  /* 0x0000660000247ab9 */ /* 0x000fe20000000a00 */
[----:B------:R-:W-:Y:S01]  /*19860*/  ISETP.NE.AND P1, PT, R7, RZ, PT ;  /* 0x000000ff0700720c */ /* 0x000fe20003f25270 */
[----:B------:R-:W-:Y:S01]  /*19870*/  ULDC UR39, c[0x0][0xc] ;  /* 0x0000030000277ab9 */ /* 0x000fe20000000800 */
[----:B------:R-:W-:Y:S01]  /*19880*/  SHF.R.U32.HI R6, RZ, 0x3, R7 ;  /* 0x00000003ff067819 */ /* 0x000fe20000011607 */
[----:B-1----:R-:W-:Y:S01]  /*19890*/  ULEA UR4, UR5, UR4, 0x18 ;  /* 0x0000000405047291 */ /* 0x002fe2000f8ec03f */
[----:B--2---:R-:W-:Y:S01]  /*198a0*/  R2UR UR6, R2 ;  /* 0x00000000020672ca */ /* 0x004fe200000e0000 */
[----:B------:R-:W-:Y:S01]  /*198b0*/  IMAD.SHL.U32 R2, R0, 0x8, RZ ;  /* 0x0000000800027824 */ /* 0x000fe200078e00ff */
[----:B---3--:R-:W-:-:S04]  /*198c0*/  LOP3.LUT R5, R5, 0xfffffffd, RZ, 0xc0, !PT ;  /* 0xfffffffd05057812 */ /* 0x008fc800078ec0ff */
[----:B0-----:R-:W-:-:S03]  /*198d0*/  LOP3.LUT R3, R2, 0x1f8, RZ, 0xc0, !PT ;  /* 0x000001f802037812 */ /* 0x001fc600078ec0ff */
[----:B------:R-:W-:Y:S02]  /*198e0*/  @P1 LOP3.LUT R5, R5, 0x2, RZ, 0xfc, !PT ;  /* 0x0000000205051812 */ /* 0x000fe400078efcff */
[----:B------:R-:W-:Y:S01]  /*198f0*/  LOP3.LUT R4, R3, 0x38, R0, 0x78, !PT ;  /* 0x0000003803047812 */ /* 0x000fe200078e7800 */
[----:B------:R-:W-:Y:S01]  /*19900*/  IMAD.SHL.U32 R3, R7, 0x8, RZ ;  /* 0x0000000807037824 */ /* 0x000fe200078e00ff */
[----:B------:R-:W-:Y:S01]  /*19910*/  LOP3.LUT R5, R5, 0xfffffffe, RZ, 0xc0, !PT ;  /* 0xfffffffe05057812 */ /* 0x000fe200078ec0ff */
[----:B------:R-:W-:Y:S01]  /*19920*/  ULOP3.LUT UR38, UR6, 0x2, URZ, 0xfc, !UPT ;  /* 0x0000000206267892 */ /* 0x000fe2000f8efc3f */
[----:B------:R-:W-:Y:S02]  /*19930*/  LOP3.LUT R2, R2, 0x38, RZ, 0xc0, !PT ;  /* 0x0000003802027812 */ /* 0x000fe400078ec0ff */
[----:B------:R-:W-:Y:S02]  /*19940*/  LOP3.LUT R3, R4, 0x200, R3, 0xf8, !PT ;  /* 0x0000020004037812 */ /* 0x000fe400078ef803 */
[----:B------:R-:W-:-:S02]  /*19950*/  LOP3.LUT P0, R4, R0, 0x1f, RZ, 0xc0, !PT ;  /* 0x0000001f00047812 */ /* 0x000fc4000780c0ff */
[----:B------:R-:W-:-:S03]  /*19960*/  SHF.L.U32 R0, R0, 0x4, RZ ;  /* 0x0000000400007819 */ /* 0x000fc600000006ff */
[----:B------:R0:W-:Y:S01]  /*19970*/  STL [R1+0x2c], R4 ;  /* 0x00002c0401007387 */ /* 0x0001e20000100800 */
[----:B------:R-:W-:-:S07]  /*19980*/  LOP3.LUT R6, R6, 0x70, R0, 0xf8, !PT ;  /* 0x0000007006067812 */ /* 0x000fce00078ef800 */
[----:B------:R-:W-:Y:S02]  /*19990*/  @P0 LOP3.LUT R5, R5, 0x1, RZ, 0xfc, !PT ;  /* 0x0000000105050812 */ /* 0x000fe400078efcff */
[----:B------:R-:W-:Y:S01]  /*199a0*/  ISETP.NE.OR P0, PT, R7, RZ, !P0 ;  /* 0x000000ff0700720c */ /* 0x000fe20004705670 */
[----:B0-----:R-:W-:Y:S01]  /*199b0*/  IMAD.U32 R4, RZ, RZ, UR4 ;  /* 0x00000004ff047e24 */ /* 0x001fe2000f8e00ff */
[----:B------:R-:W-:-:S03]  /*199c0*/  LOP3.LUT R5, R5, 0xfffffff7, RZ, 0xc0, !PT ;  /* 0xfffffff705057812 */ /* 0x000fc600078ec0ff */
[----:B------:R-:W-:Y:S01]  /*199d0*/  IMAD R0, R3, 0x2, R4 ;  /* 0x0000000203007824 */ /* 0x000fe200078e0204 */
[----:B------:R-:W-:Y:S01]  /*199e0*/  STL [R1+0x4], R4 ;  /* 0x0000040401007387 */ /* 0x000fe20000100800 */
[----:B------:R-:W-:-:S03]  /*199f0*/  LOP3.LUT R3, R2, 0x40, RZ, 0xfc, !PT ;  /* 0x0000004002037812 */ /* 0x000fc600078efcff */
[----:B------:R0:W-:Y:S03]  /*19a00*/  STL [R1+0x30], R0 ;  /* 0x0000300001007387 */ /* 0x0001e60000100800 */
[----:B------:R-:W-:Y:S01]  /*19a10*/  @P0 LOP3.LUT R5, R5, 0x8, RZ, 0xfc, !PT ;  /* 0x0000000805050812 */ /* 0x000fe200078efcff */
[----:B------:R-:W-:Y:S04]  /*19a20*/  STL [R1+0x10], RZ ;  /* 0x000010ff01007387 */ /* 0x000fe80000100800 */
[----:B------:R-:W-:Y:S01]  /*19a30*/  STL [R1+0x8], R5 ;  /* 0x0000080501007387 */ /* 0x000fe20000100800 */
[----:B0-----:R-:W-:-:S05]  /*19a40*/  MOV R0, 0x1 ;  /* 0x0000000100007802 */ /* 0x001fca0000000f00 */
[----:B------:R-:W-:Y:S04]  /*19a50*/  STL [R1+0x24], R0 ;  /* 0x0000240001007387 */ /* 0x000fe80000100800 */
[----:B------:R-:W-:Y:S04]  /*19a60*/  STL [R1+0x58], RZ ;  /* 0x000058ff01007387 */ /* 0x000fe80000100800 */
[----:B------:R-:W-:Y:S04]  /*19a70*/  STL [R1+0xc], RZ ;  /* 0x00000cff01007387 */ /* 0x000fe80000100800 */
[----:B------:R0:W-:Y:S02]  /*19a80*/  STL [R1+0x18], R0 ;  /* 0x0000180001007387 */ /* 0x0001e40000100800 */
[----:B0-----:R-:W-:-:S07]  /*19a90*/  LOP3.LUT R0, R2, 0x80, RZ, 0xfc, !PT ;  /* 0x0000008002007812 */ /* 0x001fce00078efcff */
.L_x_971:
[----:B0---4-:R-:W0:Y:S02]  /*19aa0*/  LDC.64 R2, c[0x0][0xc88] ;  /* 0x00032200ff027b82 */ /* 0x011e240000000a00 */
[----:B0-----:R-:W-:-:S05]  /*19ab0*/  IMAD.WIDE R2, R19, 0x4, R2 ;  /* 0x0000000413027825 */ /* 0x001fca00078e0202 */
[----:B--2---:R-:W2:Y:S01]  /*19ac0*/  LDG.E R15, desc[UR42][R2.64] ;  /* 0x0000002a020f7981 */ /* 0x004ea2000c1e1900 */
[----:B------:R-:W-:Y:S05]  /*19ad0*/  YIELD ;  /* 0x0000000000007946 */ /* 0x000fea0003800000 */
[----:B------:R-:W-:Y:S01]  /*19ae0*/  ULDC.64 UR4, c[0x0][0xa28] ;  /* 0x00028a0000047ab9 */ /* 0x000fe20000000a00 */
[----:B------:R-:W-:Y:S01]  /*19af0*/  ULDC.64 UR10, c[0x0][0xa18] ;  /* 0x00028600000a7ab9 */ /* 0x000fe20000000a00 */
[----:B------:R-:W-:Y:S01]  /*19b00*/  ISETP.NE.U32.AND P0, PT, RZ, UR4, PT ;  /* 0x00000004ff007c0c */ /* 0x000fe2000bf05070 */
[----:B------:R-:W-:Y:S01]  /*19b10*/  ULDC.64 UR6, c[0x0][0xa08] ;  /* 0x0002820000067ab9 */ /* 0x000fe20000000a00 */
[----:B------:R-:W-:Y:S01]  /*19b20*/  ISETP.NE.U32.AND P3, PT, RZ, UR10, PT ;  /* 0x0000000aff007c0c */ /* 0x000fe2000bf65070 */
[----:B------:R-:W-:Y:S01]  /*19b30*/  IMAD.MOV.U32 R0, RZ, RZ, RZ ;  /* 0x000000ffff007224 */ /* 0x000fe200078e00ff */
[----:B------:R-:W-:Y:S01]  /*19b40*/  ISETP.NE.AND.EX P0, PT, RZ, UR5, PT, P0 ;  /* 0x00000005ff007c0c */ /* 0x000fe2000bf05300 */
[----:B------:R-:W-:Y:S01]  /*19b50*/  IMAD.MOV.U32 R12, RZ, RZ, RZ ;  /* 0x000000ffff0c7224 */ /* 0x000fe200078e00ff */
[----:B------:R-:W-:Y:S01]  /*19b60*/  ISETP.NE.AND.EX P3, PT, RZ, UR11, PT, P3 ;  /* 0x0000000bff007c0c */ /* 0x000fe2000bf65330 */
[----:B------:R-:W-:Y:S01]  /*19b70*/  ULDC.64 UR8, c[0x0][0xa10] ;  /* 0x0002840000087ab9 */ /* 0x000fe20000000a00 */
[----:B--2---:R-:W-:Y:S01]  /*19b80*/  SHF.R.S32.HI R4, RZ, 0x1f, R15 ;  /* 0x0000001fff047819 */ /* 0x004fe2000001140f */
[----:B------:R-:W-:Y:S08]  /*19b90*/  STL [R1+0x34], R15 ;  /* 0x0000340f01007387 */ /* 0x000ff00000100800 */
[----:B------:R-:W-:-:S02]  /*19ba0*/  @P0 LEA R2, P1, R15, UR4, 0x2 ;  /* 0x000000040f020c11 */ /* 0x000fc4000f8210ff */
[C---:B------:R-:W-:Y:S01]  /*19bb0*/  SHF.L.U32 R14, R15.reuse, 0x2, RZ ;  /* 0x000000020f0e7819 */ /* 0x040fe200000006ff */
[----:B------:R0:W-:Y:S01]  /*19bc0*/  STL [R1+0x44], R4 ;  /* 0x0000440401007387 */ /* 0x0001e20000100800 */
[C-C-:B------:R-:W-:Y:S01]  /*19bd0*/  @P0 LEA.HI.X R3, R15.reuse, UR5, R4.reuse, 0x2, P1 ;  /* 0x000000050f030c11 */ /* 0x140fe200088f1404 */
[----:B------:R-:W-:Y:S01]  /*19be0*/  ULDC.64 UR4, c[0x0][0xa00] ;  /* 0x0002800000047ab9 */ /* 0x000fe20000000a00 */
[----:B------:R-:W-:Y:S02]  /*19bf0*/  SHF.L.U64.HI R13, R15, 0x2, R4 ;  /* 0x000000020f0d7819 */ /* 0x000fe40000010204 */
[----:B------:R-:W-:Y:S01]  /*19c00*/  @P3 IADD3 R8, P1, R14, UR10, RZ ;  /* 0x0000000a0e083c10 */ /* 0x000fe2000ff3e0ff */
[----:B-1----:R1:W5:Y:S01]  /*19c10*/  @P0 LDG.E R0, desc[UR42][R2.64] ;  /* 0x0000002a02000981 */ /* 0x002362000c1e1900 */
[----:B------:R-:W-:Y:S02]  /*19c20*/  ISETP.NE.U32.AND P2, PT, RZ, UR6, PT ;  /* 0x00000006ff007c0c */ /* 0x000fe4000bf45070 */
[----:B------:R-:W-:-:S02]  /*19c30*/  CS2R R10, SRZ ;  /* 0x00000000000a7805 */ /* 0x000fc4000001ff00 */
[C---:B------:R-:W-:Y:S01]  /*19c40*/  @P3 IADD3.X R9, R13.reuse, UR11, RZ, P1, !PT ;  /* 0x0000000b0d093c10 */ /* 0x040fe20008ffe4ff */
[----:B------:R-:W-:Y:S01]  /*19c50*/  STL [R1], R14 ;  /* 0x0000000e01007387 */ /* 0x000fe20000100800 */
[C---:B------:R-:W-:Y:S02]  /*19c60*/  IADD3 R6, P1, R14.reuse, UR6, RZ ;  /* 0x000000060e067c10 */ /* 0x040fe4000ff3e0ff */
[----:B------:R-:W-:Y:S01]  /*19c70*/  ISETP.NE.AND.EX P2, PT, RZ, UR7, PT, P2 ;  /* 0x00000007ff007c0c */ /* 0x000fe2000bf45320 */
[----:B------:R-:W-:Y:S01]  /*19c80*/  STL [R1+0x28], R13 ;  /* 0x0000280d01007387 */ /* 0x000fe20000100800 */
[----:B------:R-:W-:Y:S02]  /*19c90*/  IADD3.X R7, R13, UR7, RZ, P1, !PT ;  /* 0x000000070d077c10 */ /* 0x000fe40008ffe4ff */
[----:B------:R-:W-:Y:S02]  /*19ca0*/  ISETP.NE.U32.AND P1, PT, RZ, UR4, PT ;  /* 0x00000004ff007c0c */ /* 0x000fe4000bf25070 */
[----:B-1----:R-:W-:-:S02]  /*19cb0*/  IADD3 R2, P0, R14, UR4, RZ ;  /* 0x000000040e027c10 */ /* 0x002fc4000ff1e0ff */
[----:B------:R-:W-:Y:S02]  /*19cc0*/  ISETP.NE.AND.EX P1, PT, RZ, UR5, PT, P1 ;  /* 0x00000005ff007c0c */ /* 0x000fe4000bf25310 */
[C---:B------:R-:W-:Y:S01]  /*19cd0*/  IADD3.X R3, R13.reuse, UR5, RZ, P0, !PT ;  /* 0x000000050d037c10 */ /* 0x040fe200087fe4ff */
[----:B------:R-:W-:Y:S01]  /*19ce0*/  ULDC UR4, c[0x0][0x288] ;  /* 0x0000a20000047ab9 */ /* 0x000fe20000000800 */
[----:B0-----:R-:W-:Y:S01]  /*19cf0*/  IADD3 R4, P0, R14, UR8, RZ ;  /* 0x000000080e047c10 */ /* 0x001fe2000ff1e0ff */
[----:B------:R-:W5:Y:S03]  /*19d00*/  @P2 LDG.E R11, desc[UR42][R6.64] ;  /* 0x0000002a060b2981 */ /* 0x000f66000c1e1900 */
[----:B------:R-:W-:Y:S02]  /*19d10*/  IADD3.X R5, R13, UR9, RZ, P0, !PT ;  /* 0x000000090d057c10 */ /* 0x000fe400087fe4ff */
[----:B------:R-:W-:-:S03]  /*19d20*/  ISETP.NE.U32.AND P0, PT, RZ, UR8, PT ;  /* 0x00000008ff007c0c */ /* 0x000fc6000bf05070 */
[----:B------:R-:W2:Y:S01]  /*19d30*/  @P1 LDG.E R12, desc[UR42][R2.64] ;  /* 0x0000002a020c1981 */ /* 0x000ea2000c1e1900 */
[----:B------:R-:W-:-:S13]  /*19d40*/  ISETP.NE.AND.EX P0, PT, RZ, UR9, PT, P0 ;  /* 0x00000009ff007c0c */ /* 0x000fda000bf05300 */
[----:B------:R-:W5:Y:S04]  /*19d50*/  @P0 LDG.E R10, desc[UR42][R4.64] ;  /* 0x0000002a040a0981 */ /* 0x000f68000c1e1900 */
[----:B--2---:R0:W-:Y:S02]  /*19d60*/  STL [R1+0x40], R12 ;  /* 0x0000400c01007387 */ /* 0x0041e40000100800 */
[----:B0-----:R-:W-:Y:S01]  /*19d70*/  MOV R12, UR4 ;  /* 0x00000004000c7c02 */ /* 0x001fe20008000f00 */
[----:B------:R-:W-:-:S05]  /*19d80*/  ULDC.64 UR4, c[0x0][0x418] ;  /* 0x0001060000047ab9 */ /* 0x000fca0000000a00 */
[----:B------:R0:W2:Y:S01]  /*19d90*/  @P3 LDG.E R12, desc[UR42][R8.64] ;  /* 0x0000002a080c3981 */ /* 0x0000a2000c1e1900 */
[----:B------:R-:W-:-:S03]  /*19da0*/  UISETP.NE.U32.AND UP0, UPT, UR4, URZ, UPT ;  /* 0x0000003f0400728c */ /* 0x000fc6000bf05070 */
[----:B------:R-:W-:Y:S01]  /*19db0*/  ULDC UR4, c[0x0][0x424] ;  /* 0x0001090000047ab9 */ /* 0x000fe20000000800 */
[----:B------:R-:W-:-:S03]  /*19dc0*/  UISETP.NE.AND.EX UP0, UPT, UR5, URZ, UPT, UP0 ;  /* 0x0000003f0500728c */ /* 0x000fc6000bf05300 */
[----:B------:R-:W-:Y:S01]  /*19dd0*/  ULDC UR5, c[0x0][0x2f0] ;  /* 0x0000bc0000057ab9 */ /* 0x000fe20000000800 */
[----:B------:R-:W-:-:S04]  /*19de0*/  USEL UR4, UR4, 0x1, UP0 ;  /* 0x0000000104047887 */ /* 0x000fc80008000000 */
[----:B------:R-:W-:-:S03]  /*19df0*/  UIMAD UR4, UR4, UR5, URZ ;  /* 0x00000005040472a4 */ /* 0x000fc6000f8e023f */
[----:B------:R-:W-:Y:S02]  /*19e00*/  ULDC UR5, c[0x0][0x348] ;  /* 0x0000d20000057ab9 */ /* 0x000fe40000000800 */
[----:B0-----:R-:W-:Y:S01]  /*19e10*/  IMAD.U32 R9, RZ, RZ, UR5 ;  /* 0x00000005ff097e24 */ /* 0x001fe2000f8e00ff */
[----:B------:R-:W-:Y:S01]  /*19e20*/  MOV R8, UR4 ;  /* 0x0000000400087c02 */ /* 0x000fe20008000f00 */
[----:B--2---:R0:W-:Y:S01]  /*19e30*/  STL [R1+0x54], R12 ;  /* 0x0000540c01007387 */ /* 0x0041e20000100800 */
[----:B------:R-:W-:Y:S05]  /*19e40*/  @P3 BRA `(.L_x_828) ;  /* 0x0000000000143947 */ /* 0x000fea0003800000 */
[----:B------:R-:W-:Y:S05]  /*19e50*/  @!P1 BRA `(.L_x_828) ;  /* 0x0000000000109947 */ /* 0x000fea0003800000 */
[----:B0-----:R-:W2:Y:S04]  /*19e60*/  LDG.E R12, desc[UR42][R2.64] ;  /* 0x0000002a020c7981 */ /* 0x001ea8000c1e1900 */
[----:B------:R-:W2:Y:S02]  /*19e70*/  LDG.E R2, desc[UR42][R2.64+0x4] ;  /* 0x0000042a02027981 */ /* 0x000ea4000c1e1900 */
[----:B--2---:R-:W-:-:S05]  /*19e80*/  IMAD.IADD R2, R2, 0x1, -R12 ;  /* 0x0000000102027824 */ /* 0x004fca00078e0a0c */
[----:B------:R1:W-:Y:S02]  /*19e90*/  STL [R1+0x54], R2 ;  /* 0x0000540201007387 */ /* 0x0003e40000100800 */
.L_x_828:
[----:B0-----:R-:W-:Y:S01]  /*19ea0*/  IMAD.MOV.U32 R12, RZ, RZ, R15 ;  /* 0x000000ffff0c7224 */ /* 0x001fe200078e000f */
[----:B-1---5:R-:W-:Y:S01]  /*19eb0*/  IADD3 R2, R11, R0, RZ ;  /* 0x000000000b027210 */ /* 0x022fe20007ffe0ff */
[----:B------:R-:W-:Y:S02]  /*19ec0*/  ULDC.64 UR4, c[0x0][0xa20] ;  /* 0x0002880000047ab9 */ /* 0x000fe40000000a00 */
[----:B------:R-:W-:Y:S01]  /*19ed0*/  ISETP.NE.U32.AND P1, PT, RZ, UR4, PT ;  /* 0x00000004ff007c0c */ /* 0x000fe2000bf25070 */
[----:B------:R0:W-:Y:S03]  /*19ee0*/  STL [R1+0x14], R12 ;  /* 0x0000140c01007387 */ /* 0x0001e60000100800 */
[----:B------:R-:W-:Y:S01]  /*19ef0*/  ISETP.NE.AND.EX P1, PT, RZ, UR5, PT, P1 ;  /* 0x00000005ff007c0c */ /* 0x000fe2000bf25310 */
[----:B------:R0:W-:-:S12]  /*19f00*/  STL [R1+0x20], R2 ;  /* 0x0000200201007387 */ /* 0x0001d80000100800 */
[----:B0-----:R-:W-:Y:S05]  /*19f10*/  @!P1 BRA `(.L_x_829) ;  /* 0x0000000000109947 */ /* 0x001fea0003800000 */
[----:B------:R-:W-:-:S04]  /*19f20*/  IADD3 R2, P1, R14, UR4, RZ ;  /* 0x000000040e027c10 */ /* 0x000fc8000ff3e0ff */
[----:B------:R-:W-:-:S05]  /*19f30*/  IADD3.X R3, R13, UR5, RZ, P1, !PT ;  /* 0x000000050d037c10 */ /* 0x000fca0008ffe4ff */
[----:B------:R0:W5:Y:S01]  /*19f40*/  LDG.E R8, desc[UR42][R2.64] ;  /* 0x0000002a02087981 */ /* 0x000162000c1e1900 */
[----:B------:R-:W-:Y:S05]  /*19f50*/  BRA `(.L_x_830) ;  /* 0x0000000000107947 */ /* 0x000fea0003800000 */
.L_x_829:
[----:B------:R-:W-:Y:S05]  /*19f60*/  @!P2 BRA `(.L_x_830) ;  /* 0x00000000000ca947 */ /* 0x000fea0003800000 */
[----:B------:R-:W2:Y:S04]  /*19f70*/  LDG.E R8, desc[UR42][R6.64] ;  /* 0x0000002a06087981 */ /* 0x000ea8000c1e1900 */
[----:B------:R-:W2:Y:S02]  /*19f80*/  LDG.E R6, desc[UR42][R6.64+0x4] ;  /* 0x0000042a06067981 */ /* 0x000ea4000c1e1900 */
[----:B--2---:R-:W-:-:S07]  /*19f90*/  IADD3 R8, -R8, R6, RZ ;  /* 0x0000000608087210 */ /* 0x004fce0007ffe1ff */
.L_x_830:
[----:B0-----:R-:W2:Y:S01]  /*19fa0*/  @P0 LDG.E R2, desc[UR42][R4.64] ;  /* 0x0000002a04020981 */ /* 0x001ea2000c1e1900 */
[----:B-----5:R-:W-:-:S03]  /*19fb0*/  IMAD.IADD R0, R8, 0x1, -R0 ;  /* 0x0000000108007824 */ /* 0x020fc600078e0a00 */
[----:B------:R-:W2:Y:S01]  /*19fc0*/  @P0 LDG.E R4, desc[UR42][R4.64+0x4] ;  /* 0x0000042a04040981 */ /* 0x000ea2000c1e1900 */
[----:B------:R-:W-:Y:S01]  /*19fd0*/  BSSY B0, `(.L_x_831) ;  /* 0x0000150000007945 */ /* 0x000fe20003800000 */
[----:B------:R-:W-:Y:S02]  /*19fe0*/  PLOP3.LUT P5, PT, PT, PT, PT, 0x80, 0x0 ;  /* 0x000000000000781c */ /* 0x000fe40003faf070 */
[----:B--2---:R-:W-:-:S05]  /*19ff0*/  @P0 IADD3 R9, -R2, R4, RZ ;  /* 0x0000000402090210 */ /* 0x004fca0007ffe1ff */
[----:B------:R-:W-:-:S05]  /*1a000*/  IMAD.IADD R3, R0, 0x1, R9 ;  /* 0x0000000100037824 */ /* 0x000fca00078e0209 */
[----:B------:R-:W-:Y:S01]  /*1a010*/  IADD3 R2, R3, 0x7f, RZ ;  /* 0x0000007f03027810 */ /* 0x000fe20007ffe0ff */
[----:B------:R0:W-:Y:S03]  /*1a020*/  STL [R1+0x50], R3 ;  /* 0x0000500301007387 */ /* 0x0001e60000100800 */
[----:B0-----:R-:W-:-:S04]  /*1a030*/  SHF.R.S32.HI R3, RZ, 0x1f, R2 ;  /* 0x0000001fff037819 */ /* 0x001fc80000011402 */
[----:B------:R-:W-:-:S04]  /*1a040*/  LEA.HI R2, R3, R2, RZ, 0x7 ;  /* 0x0000000203027211 */ /* 0x000fc800078f38ff */
[----:B------:R-:W-:-:S04]  /*1a050*/  LOP3.LUT R3, R2, 0xffffff80, RZ, 0xc0, !PT ;  /* 0xffffff8002037812 */ /* 0x000fc800078ec0ff */
[----:B------:R-:W-:Y:S01]  /*1a060*/  VIADDMNMX R9, R3, -R0, R9, PT ;  /* 0x8000000003097246 */ /* 0x000fe20003800109 */
[----:B------:R-:W-:-:S05]  /*1a070*/  IMAD.MOV R3, RZ, RZ, -R0 ;  /* 0x000000ffff037224 */ /* 0x000fca00078e0a00 */
[----:B------:R-:W-:-:S04]  /*1a080*/  VIMNMX R3, RZ, R3, !PT ;  /* 0x00000003ff037248 */ /* 0x000fc80007fe0100 */
[----:B------:R-:W-:-:S13]  /*1a090*/  ISETP.GT.AND P1, PT, R9, R3, PT ;  /* 0x000000030900720c */ /* 0x000fda0003f24270 */
[----:B------:R-:W-:Y:S02]  /*1a0a0*/  @P1 IADD3 R0, R9, 0x7f, RZ ;  /* 0x0000007f09001810 */ /* 0x000fe40007ffe0ff */
[----:B------:R-:W-:Y:S02]  /*1a0b0*/  SHF.R.U32.HI R9, RZ, 0x7, R3 ;  /* 0x00000007ff097819 */ /* 0x000fe40000011603 */
[----:B------:R-:W-:-:S04]  /*1a0c0*/  @P1 SHF.R.S32.HI R3, RZ, 0x1f, R0 ;  /* 0x0000001fff031819 */ /* 0x000fc80000011400 */
[----:B------:R-:W-:Y:S01]  /*1a0d0*/  @P1 LEA.HI R0, R3, R0, RZ, 0x7 ;  /* 0x0000000003001211 */ /* 0x000fe200078f38ff */
[----:B------:R-:W-:-:S03]  /*1a0e0*/  IMAD.MOV.U32 R6, RZ, RZ, R9 ;  /* 0x000000ffff067224 */ /* 0x000fc600078e0009 */
[----:B------:R-:W-:Y:S02]  /*1a0f0*/  @P1 SHF.R.S32.HI R6, RZ, 0x7, R0 ;  /* 0x00000007ff061819 */ /* 0x000fe40000011400 */
[----:B------:R-:W-:-:S05]  /*1a100*/  SHF.R.S32.HI R0, RZ, 0x7, R2 ;  /* 0x00000007ff007819 */ /* 0x000fca0000011402 */
[----:B------:R0:W-:Y:S01]  /*1a110*/  STL [R1+0x3c], R0 ;  /* 0x00003c0001007387 */ /* 0x0001e20000100800 */
[----:B------:R-:W-:-:S13]  /*1a120*/  ISETP.GT.AND P1, PT, R6, R9, PT ;  /* 0x000000090600720c */ /* 0x000fda0003f24270 */
[----:B0-----:R-:W-:Y:S05]  /*1a130*/  @!P1 BRA `(.L_x_832) ;  /* 0x0000001000e49947 */ /* 0x001fea0003800000 */
[----:B------:R-:W-:Y:S01]  /*1a140*/  UMOV UR4, 0xffffffff ;  /* 0xffffffff00047882 */ /* 0x000fe20000000000 */
[----:B------:R-:W-:Y:S02]  /*1a150*/  SEL R0, R12, RZ, !P0 ;  /* 0x000000ff0c007207 */ /* 0x000fe40004000000 */
[----:B------:R-:W-:Y:S05]  /*1a160*/  BRA.DIV UR4, `(.L_x_833) ;  /* 0x0000006e04087947 */ /* 0x000fea000b800000 */
[----:B------:R-:W0:Y:S02]  /*1a170*/  S2R R2, SR_TID.X ;  /* 0x0000000000027919 */ /* 0x000e240000002100 */
[----:B0-----:R-:W-:-:S04]  /*1a180*/  SHF.R.U32.HI R2, RZ, 0x5, R2 ;  /* 0x00000005ff027819 */ /* 0x001fc80000011602 */
[----:B------:R-:W-:-:S05]  /*1a190*/  LOP3.LUT R2, R2, 0x3, RZ, 0xc0, !PT ;  /* 0x0000000302027812 */ /* 0x000fca00078ec0ff */
[----:B------:R0:W1:Y:S02]  /*1a1a0*/  SHFL.IDX PT, R14, R2, RZ, 0x1f ;  /* 0x00001fff020e7589 */ /* 0x00006400000e0000 */
.L_x_1002:
[----:B-1----:R-:W-:Y:S02]  /*1a1b0*/  ISETP.NE.AND P0, PT, R14, RZ, PT ;  /* 0x000000ff0e00720c */ /* 0x002fe40003f05270 */
[----:B------:R-:W-:-:S11]  /*1a1c0*/  PLOP3.LUT P2, PT, PT, PT, PT, 0x8, 0x0 ;  /* 0x000000000000781c */ /* 0x000fd60003f4e170 */
[----:B------:R-:W-:Y:S05]  /*1a1d0*/  @P0 BRA `(.L_x_834) ;  /* 0x00000000000c0947 */ /* 0x000fea0003800000 */
[----:B------:R-:W-:-:S03]  /*1a1e0*/  UMOV UR4, 0xffffffff ;  /* 0xffffffff00047882 */ /* 0x000fc60000000000 */
[----:B------:R-:W-:Y:S05]  /*1a1f0*/  BRA.DIV UR4, `(.L_x_835) ;  /* 0x0000006e04187947 */ /* 0x000fea000b800000 */
[----:B------:R-:W-:-:S13]  /*1a200*/  ELECT P2, URZ, PT ;  /* 0x00000000003f782f */ /* 0x000fda0003840000 */
.L_x_834:
[----:B0-----:R-:W2:Y:S04]  /*1a210*/  LDL R2, [R1+0x58] ;  /* 0x0000580001027983 */ /* 0x001ea80000100800 */
[----:B------:R-:W3:Y:S01]  /*1a220*/  LDL R4, [R1+0x4] ;  /* 0x0000040001047983 */ /* 0x000ee20000100800 */
[----:B------:R-:W-:Y:S01]  /*1a230*/  BSSY B1, `(.L_x_836) ;  /* 0x0000008000017945 */ /* 0x000fe20003800000 */
[----:B--2---:R-:W-:-:S04]  /*1a240*/  IADD3 R2, R2, 0x1, RZ ;  /* 0x0000000102027810 */ /* 0x004fc80007ffe0ff */
[----:B------:R-:W-:-:S04]  /*1a250*/  LEA.HI R3, R2, R2, RZ, 0x1 ;  /* 0x0000000202037211 */ /* 0x000fc800078f08ff */
[----:B------:R-:W-:-:S05]  /*1a260*/  LOP3.LUT R3, R3, 0xfffffffe, RZ, 0xc0, !PT ;  /* 0xfffffffe03037812 */ /* 0x000fca00078ec0ff */
[----:B------:R-:W-:-:S05]  /*1a270*/  IMAD.IADD R2, R2, 0x1, -R3 ;  /* 0x0000000102027824 */ /* 0x000fca00078e0a03 */
[----:B------:R-:W-:-:S04]  /*1a280*/  SHF.L.U32 R2, R2, 0x1f, RZ ;  /* 0x0000001f02027819 */ /* 0x000fc800000006ff */
[----:B---3--:R-:W0:Y:S02]  /*1a290*/  SYNCS.PHASECHK.TRANS64.TRYWAIT P0, [R4+URZ+0x34820], R2 ;  /* 0x03482002040075a7 */ /* 0x008e24000800017f */
[----:B0-----:R-:W-:Y:S05]  /*1a2a0*/  @!P0 BRA `(.L_x_837) ;  /* 0x0000006c00108947 */ /* 0x001fea0003800000 */
.L_x_1005:
[----:B------:R-:W-:Y:S05]  /*1a2b0*/  BSYNC B1 ;  /* 0x0000000000017941 */ /* 0x000fea0003800000 */
.L_x_836:
[----:B------:R-:W-:Y:S04]  /*1a2c0*/  BSSY B1, `(.L_x_838) ;  /* 0x0000085000017945 */ /* 0x000fe80003800000 */
[----:B------:R-:W-:Y:S05]  /*1a2d0*/  @!P2 BRA `(.L_x_839) ;  /* 0x00000008000ca947 */ /* 0x000fea0003800000 */
[----:B------:R-:W2:Y:S04]  /*1a2e0*/  LDL R7, [R1+0x4] ;  /* 0x0000040001077983 */ /* 0x000ea80000100800 */
[----:B------:R-:W2:Y:S04]  /*1a2f0*/  LDL R5, [R1+0x10] ;  /* 0x0000100001057983 */ /* 0x000ea80000100800 */
[----:B------:R-:W3:Y:S01]  /*1a300*/  LDL R4, [R1+0x24] ;  /* 0x0000240001047983 */ /* 0x000ee20000100800 */
[----:B------:R-:W-:Y:S01]  /*1a310*/  BSSY B2, `(.L_x_840) ;  /* 0x0000008000027945 */ /* 0x000fe20003800000 */
[----:B0-----:R-:W0:Y:S02]  /*1a320*/  S2R R3, SR_TID.X ;  /* 0x0000000000037919 */ /* 0x001e240000002100 */
[----:B0-----:R-:W-:-:S04]  /*1a330*/  LOP3.LUT R3, R3, 0x7f, RZ, 0xc0, !PT ;  /* 0x0000007f03037812 */ /* 0x001fc800078ec0ff */
[----:B------:R-:W-:Y:S02]  /*1a340*/  ISETP.NE.AND P4, PT, R3, RZ, PT ;  /* 0x000000ff0300720c */ /* 0x000fe40003f85270 */
[----:B--2---:R-:W-:Y:S02]  /*1a350*/  LEA R5, R5, R7, 0x3 ;  /* 0x0000000705057211 */ /* 0x004fe400078e18ff */
[----:B---3--:R-:W-:-:S04]  /*1a360*/  SHF.L.U32 R8, R4, 0x1f, RZ ;  /* 0x0000001f04087819 */ /* 0x008fc800000006ff */
[----:B------:R-:W0:Y:S02]  /*1a370*/  SYNCS.PHASECHK.TRANS64.TRYWAIT P0, [R5+URZ+0x348a0], R8 ;  /* 0x0348a008050075a7 */ /* 0x000e24000800017f */
[----:B0-----:R-:W-:Y:S05]  /*1a380*/  @!P0 BRA `(.L_x_841) ;  /* 0x0000006800f08947 */ /* 0x001fea0003800000 */
.L_x_1006:
[----:B------:R-:W-:Y:S05]  /*1a390*/  BSYNC B2 ;  /* 0x0000000000027941 */ /* 0x000fea0003800000 */
.L_x_840:
[----:B------:R-:W-:Y:S04]  /*1a3a0*/  BSSY B2, `(.L_x_842) ;  /* 0x0000008000027945 */ /* 0x000fe80003800000 */
[----:B------:R-:W-:Y:S05]  /*1a3b0*/  @P4 BRA `(.L_x_843) ;  /* 0x0000000000184947 */ /* 0x000fea0003800000 */
[----:B------:R-:W2:Y:S02]  /*1a3c0*/  LDL R2, [R1+0x8] ;  /* 0x0000080001027983 */ /* 0x000ea40000100800 */
[----:B--2---:R-:W-:Y:S01]  /*1a3d0*/  LOP3.LUT P0, RZ, R2, 0x1, RZ, 0xc0, !PT ;  /* 0x0000000102ff7812 */ /* 0x004fe2000780c0ff */
[----:B------:R-:W-:-:S04]  /*1a3e0*/  IMAD.MOV.U32 R2, RZ, RZ, 0xc000 ;  /* 0x0000c000ff027424 */ /* 0x000fc800078e00ff */
[----:B------:R1:W-:Y:S08]  /*1a3f0*/  SYNCS.ARRIVE.TRANS64 RZ, [R5+URZ+0x34890], R2 ;  /* 0x0348900205ff79a7 */ /* 0x0003f0000800003f */
[----:B------:R-:W-:Y:S05]  /*1a400*/  @!P0 BRA `(.L_x_843) ;  /* 0x0000000000048947 */ /* 0x000fea0003800000 */
[----:B------:R-:W-:Y:S01]  /*1a410*/  BPT.TRAP 0x1 ;  /* 0x000000040000795c */ /* 0x000fe20000300000 */
.L_x_843:
[----:B------:R-:W-:Y:S05]  /*1a420*/  BSYNC B2 ;  /* 0x0000000000027941 */ /* 0x000fea0003800000 */
.L_x_842:
[----:B------:R-:W2:Y:S04]  /*1a430*/  LDL R4, [R1+0x4] ;  /* 0x0000040001047983 */ /* 0x000ea80000100800 */
[----:B-1----:R-:W2:Y:S01]  /*1a440*/  LDL R2, [R1+0x10] ;  /* 0x0000100001027983 */ /* 0x002ea20000100800 */
[----:B------:R-:W-:Y:S01]  /*1a450*/  MOV R11, RZ ;  /* 0x000000ff000b7202 */ /* 0x000fe20000000f00 */
[----:B------:R-:W-:Y:S01]  /*1a460*/  IMAD R3, R6, 0x80, R10 ;  /* 0x0000008006037824 */ /* 0x000fe200078e020a */
[----:B------:R-:W-:Y:S01]  /*1a470*/  UIADD3 UR4, UP0, UR36, 0x570, URZ ;  /* 0x0000057024047890 */ /* 0x000fe2000ff1e03f */
[----:B------:R-:W-:Y:S01]  /*1a480*/  PLOP3.LUT P0, PT, PT, PT, PT, 0x80, 0x0 ;  /* 0x000000000000781c */ /* 0x000fe20003f0f070 */
[----:B------:R-:W-:Y:S01]  /*1a490*/  UMOV UR6, 0x0 ;  /* 0x0000000000067882 */ /* 0x000fe20000000000 */
[----:B------:R-:W-:Y:S01]  /*1a4a0*/  R2UR UR10, R11 ;  /* 0x000000000b0a72ca */ /* 0x000fe200000e0000 */
[----:B------:R-:W-:Y:S01]  /*1a4b0*/  UIADD3.X UR5, URZ, UR37, URZ, UP0, !UPT ;  /* 0x000000253f057290 */ /* 0x000fe200087fe43f */
[----:B------:R-:W-:Y:S01]  /*1a4c0*/  IADD3 R3, R3, -0x80, RZ ;  /* 0xffffff8003037810 */ /* 0x000fe20007ffe0ff */
[----:B------:R-:W-:Y:S01]  /*1a4d0*/  UMOV UR7, 0x12f00000 ;  /* 0x12f0000000077882 */ /* 0x000fe20000000000 */
[----:B--2---:R-:W-:-:S02]  /*1a4e0*/  IMAD R7, R2, 0xc000, R4 ;  /* 0x0000c00002077824 */ /* 0x004fc400078e0204 */
[----:B------:R-:W-:-:S03]  /*1a4f0*/  VIADD R2, R5, 0x34890 ;  /* 0x0003489005027836 */ /* 0x000fc60000000000 */
[----:B------:R-:W-:-:S07]  /*1a500*/  IADD3 R4, R7, 0x1c400, RZ ;  /* 0x0001c40007047810 */ /* 0x000fce0007ffe0ff */
.L_x_844:
        /* <DEDUP_REMOVED lines=10> */
[----:B------:R-:W-:Y:S01]  /*1a5b0*/  IMAD.MOV.U32 R14, RZ, RZ, 0x40 ;  /* 0x00000040ff0e7424 */ /* 0x000fe200078e00ff */
[----:B------:R-:W-:Y:S01]  /*1a5c0*/  PLOP3.LUT P0, PT, PT, PT, PT, 0x80, 0x0 ;  /* 0x000000000000781c */ /* 0x000fe20003f0f070 */
[----:B------:R-:W-:Y:S01]  /*1a5d0*/  UMOV UR6, 0x0 ;  /* 0x0000000000067882 */ /* 0x000fe20000000000 */
[----:B------:R-:W-:Y:S01]  /*1a5e0*/  IADD3 R4, R7, 0x20400, RZ ;  /* 0x0002040007047810 */ /* 0x000fe20007ffe0ff */
[----:B------:R-:W-:Y:S01]  /*1a5f0*/  UMOV UR7, 0x12f00000 ;  /* 0x12f0000000077882 */ /* 0x000fe20000000000 */
[----:B------:R-:W-:-:S15]  /*1a600*/  R2UR UR10, R14 ;  /* 0x000000000e0a72ca */ /* 0x000fde00000e0000 */
.L_x_845:
        /* <DEDUP_REMOVED lines=15> */
.L_x_846:
        /* <DEDUP_REMOVED lines=10> */
[----:B------:R-:W1:Y:S01]  /*1a7a0*/  SYNCS.PHASECHK.TRANS64.TRYWAIT P0, [R5+URZ+0x348c0], R8 ;  /* 0x0348c008050075a7 */ /* 0x000e62000800017f */
[----:B------:R-:W-:Y:S04]  /*1a7b0*/  BSSY B2, `(.L_x_847) ;  /* 0x0000002000027945 */ /* 0x000fe80003800000 */
[----:B-1----:R-:W-:Y:S05]  /*1a7c0*/  @!P0 BRA `(.L_x_848) ;  /* 0x0000006400f48947 */ /* 0x002fea0003800000 */
.L_x_1007:
[----:B------:R-:W-:Y:S05]  /*1a7d0*/  BSYNC B2 ;  /* 0x0000000000027941 */ /* 0x000fea0003800000 */
.L_x_847:
[----:B------:R-:W-:Y:S01]  /*1a7e0*/  BSSY B2, `(.L_x_849) ;  /* 0x000000a000027945 */ /* 0x000fe20003800000 */
[----:B------:R-:W-:Y:S01]  /*1a7f0*/  MOV R12, 0x0 ;  /* 0x00000000000c7802 */ /* 0x000fe20000000f00 */
[----:B------:R-:W-:Y:S02]  /*1a800*/  IMAD.MOV.U32 R13, RZ, RZ, 0x12f00000 ;  /* 0x12f00000ff0d7424 */ /* 0x000fe400078e00ff */
[----:B------:R-:W-:Y:S05]  /*1a810*/  @P4 BRA `(.L_x_850) ;  /* 0x0000000000184947 */ /* 0x000fea0003800000 */
[----:B------:R-:W2:Y:S02]  /*1a820*/  LDL R2, [R1+0x8] ;  /* 0x0000080001027983 */ /* 0x000ea40000100800 */
[----:B--2---:R-:W-:Y:S02]  /*1a830*/  LOP3.LUT P0, RZ, R2, 0x1, RZ, 0xc0, !PT ;  /* 0x0000000102ff7812 */ /* 0x004fe4000780c0ff */
[----:B------:R-:W-:-:S04]  /*1a840*/  MOV R2, 0x8000 ;  /* 0x0000800000027802 */ /* 0x000fc80000000f00 */
[----:B------:R2:W-:Y:S07]  /*1a850*/  SYNCS.ARRIVE.TRANS64 RZ, [R5+URZ+0x348b0], R2 ;  /* 0x0348b00205ff79a7 */ /* 0x0005ee000800003f */
[----:B------:R-:W-:Y:S05]  /*1a860*/  @!P0 BRA `(.L_x_850) ;  /* 0x0000000000048947 */ /* 0x000fea0003800000 */
[----:B------:R-:W-:Y:S01]  /*1a870*/  BPT.TRAP 0x1 ;  /* 0x000000040000795c */ /* 0x000fe20000300000 */
.L_x_850:
[----:B------:R-:W-:Y:S05]  /*1a880*/  BSYNC B2 ;  /* 0x0000000000027941 */ /* 0x000fea0003800000 */
.L_x_849:
[----:B------:R-:W3:Y:S04]  /*1a890*/  LDL R4, [R1+0x4] ;  /* 0x0000040001047983 */ /* 0x000ee80000100800 */
[----:B--2---:R-:W2:Y:S01]  /*1a8a0*/  LDL R2, [R1+0x10] ;  /* 0x0000100001027983 */ /* 0x004ea20000100800 */
[----:B------:R-:W-:Y:S01]  /*1a8b0*/  R2UR UR10, R11 ;  /* 0x000000000b0a72ca */ /* 0x000fe200000e0000 */
[----:B------:R-:W-:Y:S01]  /*1a8c0*/  UIADD3 UR4, UP0, UR36, 0x670, URZ ;  /* 0x0000067024047890 */ /* 0x000fe2000ff1e03f */
[----:B------:R-:W-:Y:S02]  /*1a8d0*/  R2UR UR6, R12 ;  /* 0x000000000c0672ca */ /* 0x000fe400000e0000 */
[----:B------:R-:W-:Y:S01]  /*1a8e0*/  R2UR UR7, R13 ;  /* 0x000000000d0772ca */ /* 0x000fe200000e0000 */
[----:B------:R-:W-:Y:S01]  /*1a8f0*/  UIADD3.X UR5, URZ, UR37, URZ, UP0, !UPT ;  /* 0x000000253f057290 */ /* 0x000fe200087fe43f */
[----:B------:R-:W-:-:S02]  /*1a900*/  PLOP3.LUT P0, PT, PT, PT, PT, 0x80, 0x0 ;  /* 0x000000000000781c */ /* 0x000fc40003f0f070 */
[----:B01----:R-:W-:Y:S01]  /*1a910*/  IADD3 R5, R5, 0x348b0, RZ ;  /* 0x000348b005057810 */ /* 0x003fe20007ffe0ff */
[----:B---3--:R-:W-:-:S04]  /*1a920*/  VIADD R4, R4, 0x400 ;  /* 0x0000040004047836 */ /* 0x008fc80000000000 */
[----:B--2---:R-:W-:-:S07]  /*1a930*/  IMAD R2, R2, 0x8000, R4 ;  /* 0x0000800002027824 */ /* 0x004fce00078e0204 */
.L_x_851:
        /* <DEDUP_REMOVED lines=10> */
[----:B------:R-:W2:Y:S01]  /*1a9e0*/  LDL R7, [R1+0x10] ;  /* 0x0000100001077983 */ /* 0x000ea20000100800 */
[----:B------:R-:W-:Y:S02]  /*1a9f0*/  MOV R2, 0x6000 ;  /* 0x0000600000027802 */ /* 0x000fe40000000f00 */
[----:B------:R-:W-:Y:S02]  /*1aa00*/  R2UR UR10, R14 ;  /* 0x000000000e0a72ca */ /* 0x000fe400000e0000 */
[----:B------:R-:W-:Y:S02]  /*1aa10*/  R2UR UR6, R12 ;  /* 0x000000000c0672ca */ /* 0x000fe400000e0000 */
[----:B------:R-:W-:Y:S02]  /*1aa20*/  R2UR UR7, R13 ;  /* 0x000000000d0772ca */ /* 0x000fe400000e0000 */
[----:B------:R-:W-:Y:S01]  /*1aa30*/  PLOP3.LUT P0, PT, PT, PT, PT, 0x80, 0x0 ;  /* 0x000000000000781c */ /* 0x000fe20003f0f070 */
[----:B--2---:R-:W-:-:S04]  /*1aa40*/  IMAD R2, R7, R2, 0x2000 ;  /* 0x0000200007027424 */ /* 0x004fc800078e0202 */
[----:B------:R-:W-:-:S04]  /*1aa50*/  IMAD R2, R7, -0x2000, R2 ;  /* 0xffffe00007027824 */ /* 0x000fc800078e0202 */
[----:B------:R-:W-:-:S07]  /*1aa60*/  IMAD R2, R2, 0x2, R4 ;  /* 0x0000000202027824 */ /* 0x000fce00078e0204 */
.L_x_852:
        /* <DEDUP_REMOVED lines=10> */
.L_x_839:
[----:B------:R-:W-:Y:S05]  /*1ab10*/  BSYNC B1 ;  /* 0x0000000000017941 */ /* 0x000fea0003800000 */
.L_x_838:
[----:B------:R-:W0:Y:S04]  /*1ab20*/  LDL.LU R7, [R1+0x10] ;  /* 0x0000100001077983 */ /* 0x000e280000300800 */
[----:B------:R-:W2:Y:S01]  /*1ab30*/  LDL.LU R4, [R1+0x24] ;  /* 0x0000240001047983 */ /* 0x000ea20000300800 */
[----:B------:R-:W-:Y:S02]  /*1ab40*/  PLOP3.LUT P5, PT, PT, PT, PT, 0x8, 0x0 ;  /* 0x000000000000781c */ /* 0x000fe40003fae170 */
[----:B0-----:R-:W-:Y:S01]  /*1ab50*/  IADD3 R2, R7, 0x1, RZ ;  /* 0x0000000107027810 */ /* 0x001fe20007ffe0ff */
[----:B------:R-:W-:-:S03]  /*1ab60*/  VIADD R7, R6, 0xfffffffe ;  /* 0xfffffffe06077836 */ /* 0x000fc60000000000 */
[----:B------:R-:W-:-:S04]  /*1ab70*/  ISETP.NE.AND P0, PT, R2, 0x2, PT ;  /* 0x000000020200780c */ /* 0x000fc80003f05270 */
[----:B------:R-:W-:Y:S02]  /*1ab80*/  SEL R3, R2, RZ, P0 ;  /* 0x000000ff02037207 */ /* 0x000fe40000000000 */
[----:B------:R-:W-:Y:S02]  /*1ab90*/  SEL R2, RZ, 0x1, P0 ;  /* 0x00000001ff027807 */ /* 0x000fe40000000000 */
[----:B------:R-:W-:Y:S01]  /*1aba0*/  ISETP.GE.AND P0, PT, R7, R9, PT ;  /* 0x000000090700720c */ /* 0x000fe20003f06270 */
[----:B------:R0:W-:Y:S01]  /*1abb0*/  STL [R1+0x10], R3 ;  /* 0x0000100301007387 */ /* 0x0001e20000100800 */
[----:B--2---:R-:W-:-:S05]  /*1abc0*/  LOP3.LUT R4, R4, R2, RZ, 0x3c, !PT ;  /* 0x0000000204047212 */ /* 0x004fca00078e3cff */
[----:B------:R0:W-:Y:S06]  /*1abd0*/  STL [R1+0x24], R4 ;  /* 0x0000240401007387 */ /* 0x0001ec0000100800 */
[----:B------:R-:W-:Y:S05]  /*1abe0*/  @!P0 BRA `(.L_x_832) ;  /* 0x0000000800388947 */ /* 0x000fea0003800000 */
.L_x_868:
[----:B------:R-:W-:Y:S05]  /*1abf0*/  YIELD ;  /* 0x0000000000007946 */ /* 0x000fea0003800000 */
[----:B------:R-:W-:Y:S04]  /*1ac00*/  BSSY B1, `(.L_x_853) ;  /* 0x0000080000017945 */ /* 0x000fe80003800000 */
[----:B-1----:R-:W-:Y:S05]  /*1ac10*/  @!P2 BRA `(.L_x_854) ;  /* 0x0000000400f8a947 */ /* 0x002fea0003800000 */
[----:B------:R-:W2:Y:S04]  /*1ac20*/  LDL R5, [R1+0x4] ;  /* 0x0000040001057983 */ /* 0x000ea80000100800 */
[----:B0-----:R-:W2:Y:S04]  /*1ac30*/  LDL R4, [R1+0x10] ;  /* 0x0000100001047983 */ /* 0x001ea80000100800 */
[----:B------:R-:W3:Y:S01]  /*1ac40*/  LDL R3, [R1+0x24] ;  /* 0x0000240001037983 */ /* 0x000ee20000100800 */
[----:B------:R-:W-:Y:S01]  /*1ac50*/  BSSY B2, `(.L_x_855) ;  /* 0x0000008000027945 */ /* 0x000fe20003800000 */
[----:B------:R-:W0:Y:S02]  /*1ac60*/  S2R R2, SR_TID.X ;  /* 0x0000000000027919 */ /* 0x000e240000002100 */
[----:B0-----:R-:W-:-:S04]  /*1ac70*/  LOP3.LUT R2, R2, 0x7f, RZ, 0xc0, !PT ;  /* 0x0000007f02027812 */ /* 0x001fc800078ec0ff */
[----:B------:R-:W-:Y:S02]  /*1ac80*/  ISETP.NE.AND P1, PT, R2, RZ, PT ;  /* 0x000000ff0200720c */ /* 0x000fe40003f25270 */
[----:B--2---:R-:W-:Y:S02]  /*1ac90*/  LEA R6, R4, R5, 0x3 ;  /* 0x0000000504067211 */ /* 0x004fe400078e18ff */
[----:B---3--:R-:W-:-:S04]  /*1aca0*/  SHF.L.U32 R5, R3, 0x1f, RZ ;  /* 0x0000001f03057819 */ /* 0x008fc800000006ff */
[----:B------:R-:W0:Y:S02]  /*1acb0*/  SYNCS.PHASECHK.TRANS64.TRYWAIT P0, [R6+URZ+0x348a0], R5 ;  /* 0x0348a005060075a7 */ /* 0x000e24000800017f */
[----:B0-----:R-:W-:Y:S05]  /*1acc0*/  @!P0 BRA `(.L_x_856) ;  /* 0x0000006000c88947 */ /* 0x001fea0003800000 */
.L_x_1008:
[----:B------:R-:W-:Y:S05]  /*1acd0*/  BSYNC B2 ;  /* 0x0000000000027941 */ /* 0x000fea0003800000 */
.L_x_855:
        /* <DEDUP_REMOVED lines=8> */
.L_x_858:
[----:B------:R-:W-:Y:S05]  /*1ad60*/  BSYNC B2 ;  /* 0x0000000000027941 */ /* 0x000fea0003800000 */
.L_x_857:
[----:B------:R-:W2:Y:S04]  /*1ad70*/  LDL R3, [R1+0x4] ;  /* 0x0000040001037983 */ /* 0x000ea80000100800 */
[----:B-1----:R-:W2:Y:S01]  /*1ad80*/  LDL R2, [R1+0x10] ;  /* 0x0000100001027983 */ /* 0x002ea20000100800 */
[----:B------:R-:W-:Y:S01]  /*1ad90*/  MOV R11, RZ ;  /* 0x000000ff000b7202 */ /* 0x000fe20000000f00 */
[----:B------:R-:W-:Y:S01]  /*1ada0*/  UIADD3 UR4, UP0, UR36, 0x570, URZ ;  /* 0x0000057024047890 */ /* 0x000fe2000ff1e03f */
[----:B------:R-:W-:Y:S01]  /*1adb0*/  PLOP3.LUT P0, PT, PT, PT, PT, 0x80, 0x0 ;  /* 0x000000000000781c */ /* 0x000fe20003f0f070 */
[----:B------:R-:W-:Y:S01]  /*1adc0*/  UMOV UR6, 0x0 ;  /* 0x0000000000067882 */ /* 0x000fe20000000000 */
[----:B------:R-:W-:Y:S01]  /*1add0*/  R2UR UR10, R11 ;  /* 0x000000000b0a72ca */ /* 0x000fe200000e0000 */
[----:B------:R-:W-:Y:S01]  /*1ade0*/  UIADD3.X UR5, URZ, UR37, URZ, UP0, !UPT ;  /* 0x000000253f057290 */ /* 0x000fe200087fe43f */
[----:B------:R-:W-:Y:S01]  /*1adf0*/  UMOV UR7, 0x12f00000 ;  /* 0x12f0000000077882 */ /* 0x000fe20000000000 */
[----:B--2---:R-:W-:Y:S01]  /*1ae00*/  IMAD R4, R2, 0xc000, R3 ;  /* 0x0000c00002047824 */ /* 0x004fe200078e0203 */
[----:B------:R-:W-:Y:S01]  /*1ae10*/  IADD3 R2, R6, 0x34890, RZ ;  /* 0x0003489006027810 */ /* 0x000fe20007ffe0ff */
[----:B------:R-:W-:-:S02]  /*1ae20*/  IMAD R3, R7, 0x80, R10 ;  /* 0x0000008007037824 */ /* 0x000fc400078e020a */
[----:B------:R-:W-:-:S08]  /*1ae30*/  VIADD R8, R4, 0x1c400 ;  /* 0x0001c40004087836 */ /* 0x000fd00000000000 */
.L_x_859:
        /* <DEDUP_REMOVED lines=10> */
[----:B------:R-:W-:Y:S01]  /*1aee0*/  MOV R12, 0x40 ;  /* 0x00000040000c7802 */ /* 0x000fe20000000f00 */
[----:B------:R-:W-:Y:S01]  /*1aef0*/  VIADD R8, R4, 0x20400 ;  /* 0x0002040004087836 */ /* 0x000fe20000000000 */
[----:B------:R-:W-:Y:S01]  /*1af00*/  PLOP3.LUT P0, PT, PT, PT, PT, 0x80, 0x0 ;  /* 0x000000000000781c */ /* 0x000fe20003f0f070 */
[----:B------:R-:W-:Y:S01]  /*1af10*/  UMOV UR6, 0x0 ;  /* 0x0000000000067882 */ /* 0x000fe20000000000 */
[----:B------:R-:W-:Y:S01]  /*1af20*/  R2UR UR10, R12 ;  /* 0x000000000c0a72ca */ /* 0x000fe200000e0000 */
[----:B------:R-:W-:-:S14]  /*1af30*/  UMOV UR7, 0x12f00000 ;  /* 0x12f0000000077882 */ /* 0x000fdc0000000000 */
.L_x_860:
        /* <DEDUP_REMOVED lines=10> */
[----:B------:R-:W-:Y:S01]  /*1afe0*/  IADD3 R4, R4, 0x24400, RZ ;  /* 0x0002440004047810 */ /* 0x000fe20007ffe0ff */
[----:B------:R-:W-:Y:S01]  /*1aff0*/  UMOV UR6, 0x0 ;  /* 0x0000000000067882 */ /* 0x000fe20000000000 */
[----:B------:R-:W-:Y:S01]  /*1b000*/  PLOP3.LUT P0, PT, PT, PT, PT, 0x80, 0x0 ;  /* 0x000000000000781c */ /* 0x000fe20003f0f070 */
[----:B------:R-:W-:Y:S01]  /*1b010*/  UMOV UR7, 0x12f00000 ;  /* 0x12f0000000077882 */ /* 0x000fe20000000000 */
[----:B------:R-:W-:-:S11]  /*1b020*/  UMOV UR10, 0x80 ;  /* 0x00000080000a7882 */ /* 0x000fd60000000000 */
.L_x_861:
        /* <DEDUP_REMOVED lines=13> */
.L_x_1009:
[----:B------:R-:W-:Y:S05]  /*1b100*/  BSYNC B2 ;  /* 0x0000000000027941 */ /* 0x000fea0003800000 */
.L_x_862:
[----:B------:R-:W-:Y:S01]  /*1b110*/  BSSY B2, `(.L_x_864) ;  /* 0x000000a000027945 */ /* 0x000fe20003800000 */
[----:B------:R-:W-:Y:S01]  /*1b120*/  IMAD.MOV.U32 R4, RZ, RZ, 0x0 ;  /* 0x00000000ff047424 */ /* 0x000fe200078e00ff */
[----:B01----:R-:W-:Y:S02]  /*1b130*/  MOV R5, 0x12f00000 ;  /* 0x12f0000000057802 */ /* 0x003fe40000000f00 */
[----:B------:R-:W-:Y:S05]  /*1b140*/  @P1 BRA `(.L_x_865) ;  /* 0x0000000000181947 */ /* 0x000fea0003800000 */
[----:B------:R-:W2:Y:S02]  /*1b150*/  LDL R2, [R1+0x8] ;  /* 0x0000080001027983 */ /* 0x000ea40000100800 */
[----:B--2---:R-:W-:Y:S01]  /*1b160*/  LOP3.LUT P0, RZ, R2, 0x1, RZ, 0xc0, !PT ;  /* 0x0000000102ff7812 */ /* 0x004fe2000780c0ff */
[----:B------:R-:W-:-:S04]  /*1b170*/  IMAD.MOV.U32 R2, RZ, RZ, 0x8000 ;  /* 0x00008000ff027424 */ /* 0x000fc800078e00ff */
[----:B------:R0:W-:Y:S08]  /*1b180*/  SYNCS.ARRIVE.TRANS64 RZ, [R6+URZ+0x348b0], R2 ;  /* 0x0348b00206ff79a7 */ /* 0x0001f0000800003f */
[----:B------:R-:W-:Y:S05]  /*1b190*/  @!P0 BRA `(.L_x_865) ;  /* 0x0000000000048947 */ /* 0x000fea0003800000 */
[----:B------:R-:W-:Y:S01]  /*1b1a0*/  BPT.TRAP 0x1 ;  /* 0x000000040000795c */ /* 0x000fe20000300000 */
.L_x_865:
[----:B------:R-:W-:Y:S05]  /*1b1b0*/  BSYNC B2 ;  /* 0x0000000000027941 */ /* 0x000fea0003800000 */
.L_x_864:
[----:B0-----:R-:W2:Y:S04]  /*1b1c0*/  LDL R2, [R1+0x4] ;  /* 0x0000040001027983 */ /* 0x001ea80000100800 */
[----:B------:R-:W3:Y:S01]  /*1b1d0*/  LDL R8, [R1+0x10] ;  /* 0x0000100001087983 */ /* 0x000ee20000100800 */
[----:B------:R-:W-:Y:S01]  /*1b1e0*/  R2UR UR10, R11 ;  /* 0x000000000b0a72ca */ /* 0x000fe200000e0000 */
[----:B------:R-:W-:Y:S01]  /*1b1f0*/  UIADD3 UR4, UP0, UR36, 0x670, URZ ;  /* 0x0000067024047890 */ /* 0x000fe2000ff1e03f */
[----:B------:R-:W-:Y:S01]  /*1b200*/  R2UR UR6, R4 ;  /* 0x00000000040672ca */ /* 0x000fe200000e0000 */
[----:B------:R-:W-:Y:S01]  /*1b210*/  VIADD R6, R6, 0x348b0 ;  /* 0x000348b006067836 */ /* 0x000fe20000000000 */
[----:B------:R-:W-:Y:S01]  /*1b220*/  R2UR UR7, R5 ;  /* 0x00000000050772ca */ /* 0x000fe200000e0000 */
[----:B------:R-:W-:Y:S01]  /*1b230*/  UIADD3.X UR5, URZ, UR37, URZ, UP0, !UPT ;  /* 0x000000253f057290 */ /* 0x000fe200087fe43f */
[----:B------:R-:W-:-:S02]  /*1b240*/  PLOP3.LUT P0, PT, PT, PT, PT, 0x80, 0x0 ;  /* 0x000000000000781c */ /* 0x000fc40003f0f070 */
[----:B--2---:R-:W-:-:S04]  /*1b250*/  IADD3 R2, R2, 0x400, RZ ;  /* 0x0000040002027810 */ /* 0x004fc80007ffe0ff */
[----:B---3--:R-:W-:-:S07]  /*1b260*/  LEA R2, R8, R2, 0xf ;  /* 0x0000000208027211 */ /* 0x008fce00078e78ff */
.L_x_866:
        /* <DEDUP_REMOVED lines=15> */
.L_x_867:
        /* <DEDUP_REMOVED lines=10> */
.L_x_854:
[----:B------:R-:W-:Y:S05]  /*1b400*/  BSYNC B1 ;  /* 0x0000000000017941 */ /* 0x000fea0003800000 */
.L_x_853:
[----:B------:R-:W2:Y:S04]  /*1b410*/  LDL.LU R5, [R1+0x10] ;  /* 0x0000100001057983 */ /* 0x000ea80000300800 */
[----:B0-----:R-:W3:Y:S01]  /*1b420*/  LDL.LU R4, [R1+0x24] ;  /* 0x0000240001047983 */ /* 0x001ee20000300800 */
[----:B--2---:R-:W-:-:S04]  /*1b430*/  IADD3 R2, R5, 0x1, RZ ;  /* 0x0000000105027810 */ /* 0x004fc80007ffe0ff */
[----:B------:R-:W-:-:S04]  /*1b440*/  ISETP.NE.AND P0, PT, R2, 0x2, PT ;  /* 0x000000020200780c */ /* 0x000fc80003f05270 */
[----:B------:R-:W-:Y:S02]  /*1b450*/  SEL R3, RZ, 0x1, P0 ;  /* 0x00000001ff037807 */ /* 0x000fe40000000000 */
[----:B------:R-:W-:Y:S02]  /*1b460*/  SEL R2, R2, RZ, P0 ;  /* 0x000000ff02027207 */ /* 0x000fe40000000000 */
[----:B---3--:R-:W-:Y:S02]  /*1b470*/  LOP3.LUT R4, R4, R3, RZ, 0x3c, !PT ;  /* 0x0000000304047212 */ /* 0x008fe400078e3cff */
[C---:B------:R-:W-:Y:S01]  /*1b480*/  ISETP.GT.AND P0, PT, R7.reuse, R9, PT ;  /* 0x000000090700720c */ /* 0x040fe20003f04270 */
[----:B------:R-:W-:Y:S02]  /*1b490*/  VIADD R7, R7, 0xffffffff ;  /* 0xffffffff07077836 */ /* 0x000fe40000000000 */
[----:B------:R1:W-:Y:S04]  /*1b4a0*/  STL [R1+0x24], R4 ;  /* 0x0000240401007387 */ /* 0x0003e80000100800 */
[----:B------:R1:W-:Y:S06]  /*1b4b0*/  STL [R1+0x10], R2 ;  /* 0x0000100201007387 */ /* 0x0003ec0000100800 */
[----:B------:R-:W-:Y:S05]  /*1b4c0*/  @P0 BRA `(.L_x_868) ;  /* 0xfffffff400c80947 */ /* 0x000fea000383ffff */
.L_x_832:
[----:B------:R-:W-:Y:S05]  /*1b4d0*/  BSYNC B0 ;  /* 0x0000000000007941 */ /* 0x000fea0003800000 */
.L_x_831:
[----:B-1----:R-:W2:Y:S01]  /*1b4e0*/  LDL R2, [R1+0x50] ;  /* 0x0000500001027983 */ /* 0x002ea20000100800 */
[----:B------:R-:W-:Y:S05]  /*1b4f0*/  @!P5 WARPSYNC.ALL ;  /* 0x000000000000d948 */ /* 0x000fea0003800000 */
[----:B------:R-:W-:Y:S01]  /*1b500*/  BSSY B7, `(.L_x_869) ;  /* 0x000043b000077945 */ /* 0x000fe20003800000 */
[----:B------:R-:W-:Y:S01]  /*1b510*/  @!P5 BAR.SYNC.DEFER_BLOCKING 0xc, 0x180 ;  /* 0x030600000000db1d */ /* 0x000fe20000010000 */
[----:B--2---:R-:W-:-:S13]  /*1b520*/  ISETP.GT.AND P0, PT, R2, RZ, PT ;  /* 0x000000ff0200720c */ /* 0x004fda0003f04270 */
[----:B------:R-:W-:Y:S05]  /*1b530*/  @P0 BRA `(.L_x_870) ;  /* 0x0000000000440947 */ /* 0x000fea0003800000 */
[----:B------:R-:W1:Y:S02]  /*1b540*/  S2R R2, SR_TID.X ;  /* 0x0000000000027919 */ /* 0x000e640000002100 */
[----:B-1----:R-:W-:-:S04]  /*1b550*/  LOP3.LUT R2, R2, 0x7f, RZ, 0xc0, !PT ;  /* 0x0000007f02027812 */ /* 0x002fc800078ec0ff */
[----:B------:R-:W-:-:S13]  /*1b560*/  ISETP.NE.AND P1, PT, R2, RZ, PT ;  /* 0x000000ff0200720c */ /* 0x000fda0003f25270 */
[----:B------:R-:W-:Y:S05]  /*1b570*/  @P1 BRA `(.L_x_871) ;  /* 0x0000004000cc1947 */ /* 0x000fea0003800000 */
[----:B0-----:R-:W0:Y:S01]  /*1b580*/  S2R R3, SR_LANEID ;  /* 0x0000000000037919 */ /* 0x001e220000000000 */
[----:B------:R-:W-:Y:S01]  /*1b590*/  VOTEU.ANY UR4, UPT, PT ;  /* 0x0000000000047886 */ /* 0x000fe200038e0100 */
[----:B------:R-:W1:Y:S01]  /*1b5a0*/  LDC.64 R4, c[0x0][0xc60] ;  /* 0x00031800ff047b82 */ /* 0x000e620000000a00 */
[----:B------:R-:W0:Y:S08]  /*1b5b0*/  FLO.U32 R0, UR4 ;  /* 0x0000000400007d00 */ /* 0x000e3000080e0000 */
[----:B------:R-:W1:Y:S01]  /*1b5c0*/  POPC R2, UR4 ;  /* 0x0000000400027d09 */ /* 0x000e620008000000 */
[----:B0-----:R-:W-:-:S13]  /*1b5d0*/  ISETP.EQ.U32.AND P0, PT, R0, R3, PT ;  /* 0x000000030000720c */ /* 0x001fda0003f02070 */
[----:B-1----:R-:W2:Y:S01]  /*1b5e0*/  @P0 ATOMG.E.ADD.STRONG.GPU PT, R5, desc[UR42][R4.64], R2 ;  /* 0x00000002040509a8 */ /* 0x002ea200081ee1ea */
[----:B------:R-:W0:Y:S02]  /*1b5f0*/  S2R R3, SR_LTMASK ;  /* 0x0000000000037919 */ /* 0x000e240000003900 */
[----:B0-----:R-:W-:-:S06]  /*1b600*/  LOP3.LUT R3, R3, UR4, RZ, 0xc0, !PT ;  /* 0x0000000403037c12 */ /* 0x001fcc000f8ec0ff */
[----:B------:R-:W0:Y:S01]  /*1b610*/  POPC R3, R3 ;  /* 0x0000000300037309 */ /* 0x000e220000000000 */
[----:B--2---:R-:W0:Y:S02]  /*1b620*/  SHFL.IDX PT, R0, R5, R0, 0x1f ;  /* 0x00001f0005007589 */ /* 0x004e2400000e0000 */
[----:B0-----:R-:W-:Y:S01]  /*1b630*/  IADD3 R16, R0, UR39, R3 ;  /* 0x0000002700107c10 */ /* 0x001fe2000fffe003 */
[----:B------:R-:W-:Y:S06]  /*1b640*/  BRA `(.L_x_871) ;  /* 0x0000004000987947 */ /* 0x000fec0003800000 */
.L_x_870:
[----:B------:R-:W2:Y:S01]  /*1b650*/  LDL R0, [R1+0x4] ;  /* 0x0000040001007983 */ /* 0x000ea20000100800 */
[----:B------:R-:W-:Y:S01]  /*1b660*/  BSSY B6, `(.L_x_872) ;  /* 0x0000014000067945 */ /* 0x000fe20003800000 */
[----:B--2---:R-:W-:-:S04]  /*1b670*/  IADD3 R0, R0, 0x1c400, RZ ;  /* 0x0001c40000007810 */ /* 0x004fc80007ffe0ff */
[----:B------:R-:W-:-:S13]  /*1b680*/  LOP3.LUT P0, RZ, R0, 0x3ff, RZ, 0xc0, !PT ;  /* 0x000003ff00ff7812 */ /* 0x000fda000780c0ff */
[----:B------:R-:W-:Y:S05]  /*1b690*/  @!P0 BRA `(.L_x_873) ;  /* 0x0000000000408947 */ /* 0x000fea0003800000 */
[----:B------:R-:W-:Y:S01]  /*1b6a0*/  MOV R2, 0x0 ;  /* 0x0000000000027802 */ /* 0x000fe20000000f00 */
[----:B------:R-:W-:Y:S01]  /*1b6b0*/  ULDC.64 UR6, c[0x4][0x118] ;  /* 0x0100460000067ab9 */ /* 0x000fe20000000a00 */
[----:B------:R-:W-:Y:S01]  /*1b6c0*/  ULDC.64 UR8, c[0x4][0x120] ;  /* 0x0100480000087ab9 */ /* 0x000fe20000000a00 */
[----:B------:R-:W-:Y:S01]  /*1b6d0*/  ULDC.64 UR4, c[0x4][0x70] ;  /* 0x01001c0000047ab9 */ /* 0x000fe20000000a00 */
[----:B0-----:R-:W-:Y:S01]  /*1b6e0*/  IMAD.U32 R4, RZ, RZ, UR6 ;  /* 0x00000006ff047e24 */ /* 0x001fe2000f8e00ff */
[----:B------:R-:W-:Y:S01]  /*1b6f0*/  MOV R5, UR7 ;  /* 0x0000000700057c02 */ /* 0x000fe20008000f00 */
[----:B------:R-:W0:Y:S01]  /*1b700*/  LDC.64 R2, c[0x4][R2] ;  /* 0x0100000002027b82 */ /* 0x000e220000000a00 */
[----:B------:R-:W-:Y:S01]  /*1b710*/  IMAD.U32 R6, RZ, RZ, UR8 ;  /* 0x00000008ff067e24 */ /* 0x000fe2000f8e00ff */
[----:B------:R-:W-:Y:S01]  /*1b720*/  MOV R7, UR9 ;  /* 0x0000000900077c02 */ /* 0x000fe20008000f00 */
[----:B------:R-:W-:Y:S01]  /*1b730*/  IMAD.U32 R10, RZ, RZ, UR4 ;  /* 0x00000004ff0a7e24 */ /* 0x000fe2000f8e00ff */
[----:B------:R-:W-:Y:S01]  /*1b740*/  MOV R11, UR5 ;  /* 0x00000005000b7c02 */ /* 0x000fe20008000f00 */
[----:B------:R-:W-:Y:S01]  /*1b750*/  IMAD.MOV.U32 R8, RZ, RZ, 0x70 ;  /* 0x00000070ff087424 */ /* 0x000fe200078e00ff */
[----:B------:R-:W-:Y:S01]  /*1b760*/  MOV R12, 0x1 ;  /* 0x00000001000c7802 */ /* 0x000fe20000000f00 */
[----:B------:R-:W-:-:S07]  /*1b770*/  IMAD.MOV.U32 R13, RZ, RZ, RZ ;  /* 0x000000ffff0d7224 */ /* 0x000fce00078e00ff */
[----:B------:R-:W-:-:S07]  /*1b780*/  LEPC R20, `(.L_x_873) ;  /* 0x000000001014794e */ /* 0x000fce0000000000 */
[----:B0-----:R-:W-:Y:S05]  /*1b790*/  CALL.ABS.NOINC R2 ;  /* 0x0000000002007343 */ /* 0x001fea0003c00000 */
.L_x_873:
[----:B------:R-:W-:Y:S05]  /*1b7a0*/  BSYNC B6 ;  /* 0x0000000000067941 */ /* 0x000fea0003800000 */
.L_x_872:
        /* <DEDUP_REMOVED lines=9> */
[----:B0-----:R0:W1:Y:S01]  /*1b840*/  LDC.64 R2, c[0x4][R0] ;  /* 0x0100000000027b82 */ /* 0x0010620000000a00 */
[----:B------:R-:W-:Y:S01]  /*1b850*/  IMAD.U32 R4, RZ, RZ, UR6 ;  /* 0x00000006ff047e24 */ /* 0x000fe2000f8e00ff */
[----:B------:R-:W-:Y:S01]  /*1b860*/  MOV R5, UR7 ;  /* 0x0000000700057c02 */ /* 0x000fe20008000f00 */
[----:B------:R-:W-:Y:S01]  /*1b870*/  IMAD.U32 R6, RZ, RZ, UR8 ;  /* 0x00000008ff067e24 */ /* 0x000fe2000f8e00ff */
[----:B------:R-:W-:Y:S01]  /*1b880*/  MOV R7, UR9 ;  /* 0x0000000900077c02 */ /* 0x000fe20008000f00 */
[----:B------:R-:W-:Y:S01]  /*1b890*/  IMAD.U32 R10, RZ, RZ, UR4 ;  /* 0x00000004ff0a7e24 */ /* 0x000fe2000f8e00ff */
[----:B------:R-:W-:Y:S01]  /*1b8a0*/  MOV R11, UR5 ;  /* 0x00000005000b7c02 */ /* 0x000fe20008000f00 */
[----:B------:R-:W-:Y:S01]  /*1b8b0*/  IMAD.MOV.U32 R8, RZ, RZ, 0x70 ;  /* 0x00000070ff087424 */ /* 0x000fe200078e00ff */
[----:B------:R-:W-:Y:S01]  /*1b8c0*/  MOV R12, 0x1 ;  /* 0x00000001000c7802 */ /* 0x000fe20000000f00 */
[----:B0-----:R-:W-:-:S07]  /*1b8d0*/  IMAD.MOV.U32 R13, RZ, RZ, RZ ;  /* 0x000000ffff0d7224 */ /* 0x001fce00078e00ff */
[----:B------:R-:W-:-:S07]  /*1b8e0*/  LEPC R20, `(.L_x_876) ;  /* 0x000000001014794e */ /* 0x000fce0000000000 */
[----:B-1----:R-:W-:Y:S05]  /*1b8f0*/  CALL.ABS.NOINC R2 ;  /* 0x0000000002007343 */ /* 0x002fea0003c00000 */
.L_x_876:
[----:B------:R-:W-:Y:S01]  /*1b900*/  MOV R2, 0x0 ;  /* 0x0000000000027802 */ /* 0x000fe20000000f00 */
[----:B------:R-:W-:Y:S01]  /*1b910*/  ULDC.64 UR4, c[0x4][0x118] ;  /* 0x0100460000047ab9 */ /* 0x000fe20000000a00 */
[----:B------:R-:W-:Y:S01]  /*1b920*/  ULDC.64 UR6, c[0x4][0x120] ;  /* 0x0100480000067ab9 */ /* 0x000fe20000000a00 */
[----:B------:R-:W-:Y:S01]  /*1b930*/  ULDC.64 UR8, c[0x4][0x80] ;  /* 0x0100200000087ab9 */ /* 0x000fe20000000a00 */
[----:B------:R-:W-:Y:S01]  /*1b940*/  MOV R4, UR4 ;  /* 0x0000000400047c02 */ /* 0x000fe20008000f00 */
[----:B------:R-:W-:Y:S01]  /*1b950*/  IMAD.U32 R5, RZ, RZ, UR5 ;  /* 0x00000005ff057e24 */ /* 0x000fe2000f8e00ff */
[----:B------:R-:W0:Y:S01]  /*1b960*/  LDC.64 R2, c[0x4][R2] ;  /* 0x0100000002027b82 */ /* 0x000e220000000a00 */
[----:B------:R-:W-:Y:S01]  /*1b970*/  MOV R6, UR6 ;  /* 0x0000000600067c02 */ /* 0x000fe20008000f00 */
[----:B------:R-:W-:Y:S01]  /*1b980*/  IMAD.U32 R7, RZ, RZ, UR7 ;  /* 0x00000007ff077e24 */ /* 0x000fe2000f8e00ff */
[----:B------:R-:W-:Y:S01]  /*1b990*/  MOV R10, UR8 ;  /* 0x00000008000a7c02 */ /* 0x000fe20008000f00 */
[----:B------:R-:W-:Y:S01]  /*1b9a0*/  IMAD.U32 R11, RZ, RZ, UR9 ;  /* 0x00000009ff0b7e24 */ /* 0x000fe2000f8e00ff */
[----:B------:R-:W-:Y:S01]  /*1b9b0*/  MOV R8, 0x70 ;  /* 0x0000007000087802 */ /* 0x000fe20000000f00 */
[----:B------:R-:W-:Y:S01]  /*1b9c0*/  IMAD.MOV.U32 R12, RZ, RZ, 0x1 ;  /* 0x00000001ff0c7424 */ /* 0x000fe200078e00ff */
[----:B------:R-:W-:-:S07]  /*1b9d0*/  MOV R13, RZ ;  /* 0x000000ff000d7202 */ /* 0x000fce0000000f00 */
[----:B------:R-:W-:-:S07]  /*1b9e0*/  LEPC R20, `(.L_x_875) ;  /* 0x000000001014794e */ /* 0x000fce0000000000 */
[----:B0-----:R-:W-:Y:S05]  /*1b9f0*/  CALL.ABS.NOINC R2 ;  /* 0x0000000002007343 */ /* 0x001fea0003c00000 */
.L_x_875:
[----:B------:R-:W-:Y:S05]  /*1ba00*/  BSYNC B6 ;  /* 0x0000000000067941 */ /* 0x000fea0003800000 */
.L_x_874:
[----:B------:R-:W2:Y:S01]  /*1ba10*/  LDL.LU R2, [R1] ;  /* 0x0000000001027983 */ /* 0x000ea20000300800 */
[----:B------:R-:W-:-:S03]  /*1ba20*/  ULDC.64 UR4, c[0x0][0x9f8] ;  /* 0x00027e0000047ab9 */ /* 0x000fc60000000a00 */
[----:B0-----:R-:W3:Y:S04]  /*1ba30*/  LDL.LU R4, [R1+0x28] ;  /* 0x0000280001047983 */ /* 0x001ee80000300800 */
[----:B------:R-:W4:Y:S01]  /*1ba40*/  LDL R7, [R1+0x14] ;  /* 0x0000140001077983 */ /* 0x000f220000100800 */
[----:B------:R-:W-:-:S03]  /*1ba50*/  ISETP.NE.U32.AND P0, PT, RZ, UR4, PT ;  /* 0x00000004ff007c0c */ /* 0x000fc6000bf05070 */
[----:B------:R-:W5:Y:S01]  /*1ba60*/  LDL R0, [R1+0x3c] ;  /* 0x00003c0001007983 */ /* 0x000f620000100800 */
[----:B------:R-:W-:-:S13]  /*1ba70*/  ISETP.NE.AND.EX P0, PT, RZ, UR5, PT, P0 ;  /* 0x00000005ff007c0c */ /* 0x000fda000bf05300 */
[----:B--2---:R-:W-:-:S04]  /*1ba80*/  @P0 IADD3 R2, P1, R2, UR4, RZ ;  /* 0x0000000402020c10 */ /* 0x004fc8000ff3e0ff */
[----:B---3--:R-:W-:Y:S01]  /*1ba90*/  @P0 IADD3.X R3, R4, UR5, RZ, P1, !PT ;  /* 0x0000000504030c10 */ /* 0x008fe20008ffe4ff */
[----:B------:R-:W-:-:S04]  /*1baa0*/  ULDC.64 UR4, c[0x0][0xa08] ;  /* 0x0002820000047ab9 */ /* 0x000fc80000000a00 */
[----:B----4-:R0:W2:Y:S01]  /*1bab0*/  @P0 LDG.E R7, desc[UR42][R2.64] ;  /* 0x0000002a02070981 */ /* 0x0100a2000c1e1900 */
[----:B-----5:R-:W-:Y:S01]  /*1bac0*/  VIADD R9, R0, 0xffffffff ;  /* 0xffffffff00097836 */ /* 0x020fe20000000000 */
[----:B0-----:R-:W0:Y:S01]  /*1bad0*/  LDC.64 R2, c[0x0][0x418] ;  /* 0x00010600ff027b82 */ /* 0x001e220000000a00 */
[----:B--2---:R-:W-:Y:S01]  /*1bae0*/  SHF.R.S32.HI R8, RZ, 0x1f, R7 ;  /* 0x0000001fff087819 */ /* 0x004fe20000011407 */
[----:B------:R1:W-:Y:S04]  /*1baf0*/  @P0 STL [R1+0x14], R7 ;  /* 0x0000140701000387 */ /* 0x0003e80000100800 */
[----:B------:R1:W-:Y:S04]  /*1bb00*/  STL [R1+0x38], R9 ;  /* 0x0000380901007387 */ /* 0x0003e80000100800 */
[----:B------:R1:W-:Y:S01]  /*1bb10*/  STL [R1+0x28], R8 ;  /* 0x0000280801007387 */ /* 0x0003e20000100800 */
[----:B0-----:R-:W-:Y:S01]  /*1bb20*/  LOP3.LUT P0, RZ, R2, UR4, RZ, 0xfc, !PT ;  /* 0x0000000402ff7c12 */ /* 0x001fe2000f80fcff */
[----:B------:R-:W-:-:S03]  /*1bb30*/  UMOV UR4, 0xffffffff ;  /* 0xffffffff00047882 */ /* 0x000fc60000000000 */
[----:B------:R-:W-:-:S04]  /*1bb40*/  LOP3.LUT P0, RZ, R3, UR5, RZ, 0xfc, P0 ;  /* 0x0000000503ff7c12 */ /* 0x000fc8000800fcff */
[----:B------:R-:W-:Y:S01]  /*1bb50*/  SEL R0, R7, RZ, !P0 ;  /* 0x000000ff07007207 */ /* 0x000fe20004000000 */
[----:B-1----:R-:W-:Y:S08]  /*1bb60*/  BRA.DIV UR4, `(.L_x_877) ;  /* 0x0000005604487947 */ /* 0x002ff0000b800000 */
[----:B------:R-:W0:Y:S02]  /*1bb70*/  S2R R4, SR_TID.X ;  /* 0x0000000000047919 */ /* 0x000e240000002100 */
[----:B0-----:R-:W-:-:S04]  /*1bb80*/  SHF.R.U32.HI R4, RZ, 0x5, R4 ;  /* 0x00000005ff047819 */ /* 0x001fc80000011604 */
[----:B------:R-:W-:-:S05]  /*1bb90*/  LOP3.LUT R4, R4, 0x3, RZ, 0xc0, !PT ;  /* 0x0000000304047812 */ /* 0x000fca00078ec0ff */
[----:B------:R0:W1:Y:S02]  /*1bba0*/  SHFL.IDX PT, R14, R4, RZ, 0x1f ;  /* 0x00001fff040e7589 */ /* 0x00006400000e0000 */
.L_x_1012:
[----:B0-----:R-:W2:Y:S01]  /*1bbb0*/  LDL.LU R4, [R1+0x8] ;  /* 0x0000080001047983 */ /* 0x001ea20000300800 */
[----:B------:R-:W-:Y:S02]  /*1bbc0*/  PLOP3.LUT P1, PT, PT, PT, PT, 0x8, 0x0 ;  /* 0x000000000000781c */ /* 0x000fe40003f2e170 */
[----:B-1----:R-:W-:Y:S01]  /*1bbd0*/  ISETP.NE.AND P0, PT, R14, RZ, PT ;  /* 0x000000ff0e00720c */ /* 0x002fe20003f05270 */
[----:B------:R0:W-:Y:S01]  /*1bbe0*/  STL [R1], R0 ;  /* 0x0000000001007387 */ /* 0x0001e20000100800 */
[----:B--2---:R-:W-:-:S09]  /*1bbf0*/  LOP3.LUT R4, R4, 0xfffffffb, RZ, 0xc0, !PT ;  /* 0xfffffffb04047812 */ /* 0x004fd200078ec0ff */
[----:B------:R-:W-:-:S05]  /*1bc00*/  @P1 LOP3.LUT R4, R4, 0x4, RZ, 0xfc, !PT ;  /* 0x0000000404041812 */ /* 0x000fca00078efcff */
[----:B------:R0:W-:Y:S01]  /*1bc10*/  STL [R1+0x8], R4 ;  /* 0x0000080401007387 */ /* 0x0001e20000100800 */
[----:B------:R-:W-:Y:S05]  /*1bc20*/  @P0 BRA `(.L_x_878) ;  /* 0x0000000400480947 */ /* 0x000fea0003800000 */
[----:B------:R-:W-:-:S03]  /*1bc30*/  UMOV UR4, 0xffffffff ;  /* 0xffffffff00047882 */ /* 0x000fc60000000000 */
[----:B------:R-:W-:Y:S05]  /*1bc40*/  BRA.DIV UR4, `(.L_x_879) ;  /* 0x0000005604447947 */ /* 0x000fea000b800000 */
[----:B------:R-:W-:-:S13]  /*1bc50*/  ELECT P6, URZ, PT ;  /* 0x00000000003f782f */ /* 0x000fda00038c0000 */
.L_x_1015:
[----:B------:R-:W-:Y:S05]  /*1bc60*/  @!P6 BRA `(.L_x_878) ;  /* 0x000000040038e947 */ /* 0x000fea0003800000 */
[----:B------:R1:W-:Y:S01]  /*1bc70*/  STL [R1+0x1c], R9 ;  /* 0x00001c0901007387 */ /* 0x0003e20000100800 */
[----:B------:R-:W-:-:S04]  /*1bc80*/  ISETP.NE.U32.AND P0, PT, R2, RZ, PT ;  /* 0x000000ff0200720c */ /* 0x000fc80003f05070 */
[----:B------:R-:W-:-:S13]  /*1bc90*/  ISETP.NE.AND.EX P0, PT, R3, RZ, PT, P0 ;  /* 0x000000ff0300720c */ /* 0x000fda0003f05300 */
[----:B-1----:R-:W-:Y:S05]  /*1bca0*/  @!P0 BRA `(.L_x_880) ;  /* 0x0000000000508947 */ /* 0x002fea0003800000 */
[----:B------:R-:W1:Y:S01]  /*1bcb0*/  LDC R6, c[0x0][0x43c] ;  /* 0x00010f00ff067b82 */ /* 0x000e620000000800 */
[----:B0-----:R-:W-:Y:S01]  /*1bcc0*/  MOV R0, R9 ;  /* 0x0000000900007202 */ /* 0x001fe20000000f00 */
[----:B------:R-:W-:Y:S01]  /*1bcd0*/  ULDC.64 UR4, c[0x0][0x428] ;  /* 0x00010a0000047ab9 */ /* 0x000fe20000000a00 */
[----:B-1----:R-:W-:-:S13]  /*1bce0*/  ISETP.NE.AND P0, PT, R6, 0x1, PT ;  /* 0x000000010600780c */ /* 0x002fda0003f05270 */
[----:B------:R-:W0:Y:S02]  /*1bcf0*/  @P0 LDC.64 R4, c[0x0][0x440] ;  /* 0x00011000ff040b82 */ /* 0x000e240000000a00 */
[----:B0-----:R-:W-:-:S05]  /*1bd00*/  @P0 IMAD.HI.U32 R4, R9, R4, RZ ;  /* 0x0000000409040227 */ /* 0x001fca00078e00ff */
[----:B------:R-:W-:-:S04]  /*1bd10*/  @P0 SHF.R.U32.HI R0, RZ, R5, R4 ;  /* 0x00000005ff000219 */ /* 0x000fc80000011604 */
[--C-:B------:R-:W-:Y:S01]  /*1bd20*/  SHF.R.S32.HI R5, RZ, 0x1f, R0.reuse ;  /* 0x0000001fff057819 */ /* 0x100fe20000011400 */
[----:B------:R-:W-:-:S04]  /*1bd30*/  IMAD.MOV R4, RZ, RZ, -R0 ;  /* 0x000000ffff047224 */ /* 0x000fc800078e0a00 */
[----:B------:R-:W-:Y:S01]  /*1bd40*/  IMAD R6, R6, R4, R9 ;  /* 0x0000000406067224 */ /* 0x000fe200078e0209 */
[----:B------:R-:W-:-:S04]  /*1bd50*/  MOV R4, R0 ;  /* 0x0000000000047202 */ /* 0x000fc80000000f00 */
[----:B------:R0:W-:Y:S01]  /*1bd60*/  STL [R1+0x1c], R6 ;  /* 0x00001c0601007387 */ /* 0x0001e20000100800 */
[----:B------:R-:W-:-:S03]  /*1bd70*/  IMAD.WIDE.U32 R4, R7, UR4, R4 ;  /* 0x0000000407047c25 */ /* 0x000fc6000f8e0004 */
[----:B------:R-:W-:Y:S01]  /*1bd80*/  LEA R2, P0, R4, R2, 0x2 ;  /* 0x0000000204027211 */ /* 0x000fe200078010ff */
[----:B0-----:R-:W-:-:S04]  /*1bd90*/  IMAD R6, R8, UR4, RZ ;  /* 0x0000000408067c24 */ /* 0x001fc8000f8e02ff */
[----:B------:R-:W-:-:S04]  /*1bda0*/  IMAD R0, R7, UR5, R6 ;  /* 0x0000000507007c24 */ /* 0x000fc8000f8e0206 */
[----:B------:R-:W-:-:S05]  /*1bdb0*/  IMAD.IADD R0, R5, 0x1, R0 ;  /* 0x0000000105007824 */ /* 0x000fca00078e0200 */
[----:B------:R-:W-:-:S05]  /*1bdc0*/  LEA.HI.X R3, R4, R3, R0, 0x2, P0 ;  /* 0x0000000304037211 */ /* 0x000fca00000f1400 */
[----:B------:R-:W2:Y:S04]  /*1bdd0*/  LDG.E R0, desc[UR42][R2.64] ;  /* 0x0000002a02007981 */ /* 0x000ea8000c1e1900 */
[----:B--2---:R1:W-:Y:S02]  /*1bde0*/  STL [R1], R0 ;  /* 0x0000000001007387 */ /* 0x0043e40000100800 */
.L_x_880:
[----:B------:R-:W2:Y:S04]  /*1bdf0*/  LDL R7, [R1+0x4] ;  /* 0x0000040001077983 */ /* 0x000ea80000100800 */
[----:B01----:R-:W2:Y:S04]  /*1be00*/  LDL R0, [R1+0xc] ;  /* 0x00000c0001007983 */ /* 0x003ea80000100800 */
[----:B------:R-:W3:Y:S01]  /*1be10*/  LDL R2, [R1+0x18] ;  /* 0x0000180001027983 */ /* 0x000ee20000100800 */
[----:B--2---:R-:W-:Y:S02]  /*1be20*/  LEA R0, R0, R7, 0x3 ;  /* 0x0000000700007211 */ /* 0x004fe400078e18ff */
[----:B---3--:R-:W-:-:S04]  /*1be30*/  SHF.L.U32 R2, R2, 0x1f, RZ ;  /* 0x0000001f02027819 */ /* 0x008fc800000006ff */
[----:B------:R-:W0:Y:S02]  /*1be40*/  SYNCS.PHASECHK.TRANS64.TRYWAIT P0, [R0+URZ+0x34840], R2 ;  /* 0x03484002000075a7 */ /* 0x000e24000800017f */
[----:B0-----:R-:W-:Y:S05]  /*1be50*/  @!P0 BRA `(.L_x_881) ;  /* 0x0000005000e08947 */ /* 0x001fea0003800000 */
.L_x_1016:
[----:B------:R1:W5:Y:S01]  /*1be60*/  LDL R3, [R1+0x8] ;  /* 0x0000080001037983 */ /* 0x0003620000100800 */
[----:B------:R-:W2:Y:S02]  /*1be70*/  S2R R4, SR_TID.X ;  /* 0x0000000000047919 */ /* 0x000ea40000002100 */
[----:B--2---:R-:W-:-:S04]  /*1be80*/  LOP3.LUT R4, R4, 0x7f, RZ, 0xc0, !PT ;  /* 0x0000007f04047812 */ /* 0x004fc800078ec0ff */
[----:B------:R-:W-:-:S13]  /*1be90*/  ISETP.NE.AND P0, PT, R4, RZ, PT ;  /* 0x000000ff0400720c */ /* 0x000fda0003f05270 */
[----:B-1----:R-:W-:Y:S05]  /*1bea0*/  @P0 BRA `(.L_x_882) ;  /* 0x0000000000140947 */ /* 0x002fea0003800000 */
[----:B-----5:R-:W-:Y:S01]  /*1beb0*/  LOP3.LUT P1, RZ, R3, 0x1, RZ, 0xc0, !PT ;  /* 0x0000000103ff7812 */ /* 0x020fe2000782c0ff */
[----:B0-----:R-:W-:-:S04]  /*1bec0*/  IMAD.MOV.U32 R2, RZ, RZ, 0xc000 ;  /* 0x0000c000ff027424 */ /* 0x001fc800078e00ff */
[----:B------:R1:W-:Y:S08]  /*1bed0*/  SYNCS.ARRIVE.TRANS64 RZ, [R0+URZ+0x34830], R2 ;  /* 0x0348300200ff79a7 */ /* 0x0003f0000800003f */
[----:B------:R-:W-:Y:S05]  /*1bee0*/  @!P1 BRA `(.L_x_882) ;  /* 0x0000000000049947 */ /* 0x000fea0003800000 */
[----:B------:R-:W-:Y:S01]  /*1bef0*/  BPT.TRAP 0x1 ;  /* 0x000000040000795c */ /* 0x000fe20000300000 */
.L_x_882:
[----:B------:R-:W2:Y:S04]  /*1bf00*/  LDL R7, [R1+0x4] ;  /* 0x0000040001077983 */ /* 0x000ea80000100800 */
[----:B------:R-:W2:Y:S04]  /*1bf10*/  LDL R6, [R1+0xc] ;  /* 0x00000c0001067983 */ /* 0x000ea80000100800 */
[----:B------:R-:W3:Y:S04]  /*1bf20*/  LDL R5, [R1+0x1c] ;  /* 0x00001c0001057983 */ /* 0x000ee80000100800 */
[----:B------:R-:W4:Y:S04]  /*1bf30*/  LDL R4, [R1+0x20] ;  /* 0x0000200001047983 */ /* 0x000f280000100800 */
[----:B01----:R-:W4:Y:S01]  /*1bf40*/  LDL R2, [R1] ;  /* 0x0000000001027983 */ /* 0x003f220000100800 */
[----:B------:R-:W-:Y:S01]  /*1bf50*/  R2UR UR9, R0 ;  /* 0x00000000000972ca */ /* 0x000fe200000e0000 */
[----:B------:R-:W-:Y:S01]  /*1bf60*/  UIADD3 UR4, UP0, UR36, 0x370, URZ ;  /* 0x0000037024047890 */ /* 0x000fe2000ff1e03f */
[----:B------:R-:W-:Y:S01]  /*1bf70*/  R2UR UR12, R18 ;  /* 0x00000000120c72ca */ /* 0x000fe200000e0000 */
[----:B------:R-:W-:Y:S01]  /*1bf80*/  UMOV UR10, URZ ;  /* 0x0000003f000a7c82 */ /* 0x000fe20008000000 */
[----:B------:R-:W-:Y:S01]  /*1bf90*/  PLOP3.LUT P0, PT, PT, PT, PT, 0x80, 0x0 ;  /* 0x000000000000781c */ /* 0x000fe20003f0f070 */
[----:B------:R-:W-:Y:S01]  /*1bfa0*/  UMOV UR6, 0x0 ;  /* 0x0000000000067882 */ /* 0x000fe20000000000 */
[----:B-----5:R-:W-:Y:S01]  /*1bfb0*/  LOP3.LUT R3, R3, 0xfffffffb, RZ, 0xc0, !PT ;  /* 0xfffffffb03037812 */ /* 0x020fe200078ec0ff */
[----:B------:R-:W-:Y:S01]  /*1bfc0*/  UMOV UR7, 0x14f00000 ;  /* 0x14f0000000077882 */ /* 0x000fe20000000000 */
[----:B------:R-:W-:-:S05]  /*1bfd0*/  UMOV UR17, 0x40 ;  /* 0x0000004000117882 */ /* 0x000fca0000000000 */
[----:B------:R-:W-:-:S04]  /*1bfe0*/  UIADD3 UR9, UR9, 0x34830, URZ ;  /* 0x0003483009097890 */ /* 0x000fc8000fffe03f */
[----:B------:R-:W-:-:S05]  /*1bff0*/  @P0 LOP3.LUT R3, R3, 0x4, RZ, 0xfc, !PT ;  /* 0x0000000403030812 */ /* 0x000fca00078efcff */
[----:B------:R1:W-:Y:S01]  /*1c000*/  STL [R1+0x8], R3 ;  /* 0x0000080301007387 */ /* 0x0003e20000100800 */
[----:B--2---:R-:W-:Y:S01]  /*1c010*/  IMAD R0, R6, 0xc000, R7 ;  /* 0x0000c00006007824 */ /* 0x004fe200078e0207 */
[----:B---3--:R-:W-:-:S04]  /*1c020*/  R2UR UR11, R5 ;  /* 0x00000000050b72ca */ /* 0x008fc800000e0000 */
[----:B------:R-:W-:Y:S02]  /*1c030*/  R2UR UR8, R0 ;  /* 0x00000000000872ca */ /* 0x000fe400000e0000 */
[----:B----4-:R-:W-:Y:S02]  /*1c040*/  R2UR UR5, R4 ;  /* 0x00000000040572ca */ /* 0x010fe400000e0000 */
[----:B------:R-:W-:-:S09]  /*1c050*/  R2UR UR13, R2 ;  /* 0x00000000020d72ca */ /* 0x000fd200000e0000 */
[----:B------:R-:W-:Y:S02]  /*1c060*/  UIADD3 UR14, UR8, 0x1c400, URZ ;  /* 0x0001c400080e7890 */ /* 0x000fe4000fffe03f */
[----:B------:R-:W-:Y:S02]  /*1c070*/  ULEA UR11, UR11, UR5, 0x7 ;  /* 0x000000050b0b7291 */ /* 0x000fe4000f8e383f */
[----:B------:R-:W-:Y:S02]  /*1c080*/  UIADD3.X UR5, URZ, UR37, URZ, UP0, !UPT ;  /* 0x000000253f057290 */ /* 0x000fe400087fe43f */
[----:B------:R-:W-:Y:S02]  /*1c090*/  UIADD3 UR15, UR8, 0x20400, URZ ;  /* 0x00020400080f7890 */ /* 0x000fe4000fffe03f */
[----:B------:R-:W-:-:S03]  /*1c0a0*/  UIADD3 UR16, UR8, 0x24400, URZ ;  /* 0x0002440008107890 */ /* 0x000fc6000fffe03f */
[----:B------:R-:W-:Y:S01]  /*1c0b0*/  UMOV UR8, UR14 ;  /* 0x0000000e00087c82 */ /* 0x000fe20008000000 */
[----:B------:R-:W-:Y:S01]  /*1c0c0*/  UMOV UR14, 0x80 ;  /* 0x00000080000e7882 */ /* 0x000fe20000000000 */
[----:B------:R0:W-:Y:S02]  /*1c0d0*/  UTMALDG.4D [UR8], [UR4], desc[UR6] ;  /* 0x00000608040075b4 */ /* 0x0001e40008019000 */
[----:B0-----:R-:W-:Y:S01]  /*1c0e0*/  UMOV UR8, UR15 ;  /* 0x0000000f00087c82 */ /* 0x001fe20008000000 */
[----:B------:R-:W-:Y:S02]  /*1c0f0*/  UMOV UR10, UR17 ;  /* 0x00000011000a7c82 */ /* 0x000fe40008000000 */
[----:B------:R0:W-:Y:S02]  /*1c100*/  UTMALDG.4D [UR8], [UR4], desc[UR6] ;  /* 0x00000608040075b4 */ /* 0x0001e40008019000 */
[----:B0-----:R-:W-:Y:S01]  /*1c110*/  UMOV UR8, UR16 ;  /* 0x0000001000087c82 */ /* 0x001fe20008000000 */
[----:B------:R-:W-:-:S02]  /*1c120*/  UMOV UR10, UR14 ;  /* 0x0000000e000a7c82 */ /* 0x000fc40008000000 */
[----:B------:R1:W-:Y:S02]  /*1c130*/  UTMALDG.4D [UR8], [UR4], desc[UR6] ;  /* 0x00000608040075b4 */ /* 0x0003e40008019000 */
[----:B-1----:R-:W-:Y:S01]  /*1c140*/  NOP ;  /* 0x0000000000007918 */ /* 0x002fe20000000000 */
.L_x_878:
[----:B------:R-:W2:Y:S04]  /*1c150*/  LDL R2, [R1+0x4] ;  /* 0x0000040001027983 */ /* 0x000ea80000100800 */
[----:B------:R-:W3:Y:S04]  /*1c160*/  LDL.LU R3, [R1+0x40] ;  /* 0x0000400001037983 */ /* 0x000ee80000300800 */
[----:B------:R-:W4:Y:S04]  /*1c170*/  LDL.LU R5, [R1+0x34] ;  /* 0x0000340001057983 */ /* 0x000f280000300800 */
[----:B0-----:R-:W5:Y:S01]  /*1c180*/  LDL.LU R4, [R1+0x44] ;  /* 0x0000440001047983 */ /* 0x001f620000300800 */
[----:B------:R-:W-:Y:S05]  /*1c190*/  WARPSYNC.ALL ;  /* 0x0000000000007948 */ /* 0x000fea0003800000 */
[----:B------:R-:W-:Y:S01]  /*1c1a0*/  ULDC.64 UR4, c[0x0][0x298] ;  /* 0x0000a60000047ab9 */ /* 0x000fe20000000a00 */
[----:B------:R-:W-:Y:S01]  /*1c1b0*/  ULDC.64 UR6, c[0x0][0xa00] ;  /* 0x0002800000067ab9 */ /* 0x000fe20000000a00 */
[----:B------:R-:W-:Y:S01]  /*1c1c0*/  BSSY B6, `(.L_x_883) ;  /* 0x0000024000067945 */ /* 0x000fe20003800000 */
[----:B------:R-:W-:Y:S01]  /*1c1d0*/  BAR.SYNC.DEFER_BLOCKING 0x8, 0x180 ;  /* 0x0206000000007b1d */ /* 0x000fe20000010000 */
[----:B------:R-:W-:-:S04]  /*1c1e0*/  ISETP.NE.U32.AND P0, PT, RZ, UR6, PT ;  /* 0x00000006ff007c0c */ /* 0x000fc8000bf05070 */
[----:B------:R-:W-:Y:S02]  /*1c1f0*/  ISETP.NE.AND.EX P0, PT, RZ, UR7, PT, P0 ;  /* 0x00000007ff007c0c */ /* 0x000fe4000bf05300 */
[----:B--2---:R-:W-:Y:S02]  /*1c200*/  IADD3 R2, R2, 0x10400, RZ ;  /* 0x0001040002027810 */ /* 0x004fe40007ffe0ff */
[----:B---3--:R-:W-:Y:S02]  /*1c210*/  SHF.R.S32.HI R0, RZ, 0x1f, R3 ;  /* 0x0000001fff007819 */ /* 0x008fe40000011403 */
        /* <DEDUP_REMOVED lines=9> */
[----:B0-----:R-:W-:Y:S01]  /*1c2b0*/  IMAD.IADD R2, R3, 0x1, R0 ;  /* 0x0000000103027824 */ /* 0x001fe200078e0200 */
[----:B------:R-:W-:-:S05]  /*1c2c0*/  SHF.R.S32.HI R0, RZ, 0x1f, R18 ;  /* 0x0000001fff007819 */ /* 0x000fca0000011412 */
[----:B------:R1:W-:Y:S04]  /*1c2d0*/  STL [R1+0x44], R0 ;  /* 0x0000440001007387 */ /* 0x0003e80000100800 */
[----:B------:R1:W-:Y:S01]  /*1c2e0*/  STL [R1+0x40], R2 ;  /* 0x0000400201007387 */ /* 0x0003e20000100800 */
[----:B------:R-:W-:Y:S05]  /*1c2f0*/  @!P1 BRA `(.L_x_884) ;  /* 0x0000000000409947 */ /* 0x000fea0003800000 */
[----:B-1----:R-:W-:Y:S01]  /*1c300*/  MOV R2, 0x0 ;  /* 0x0000000000027802 */ /* 0x002fe20000000f00 */
        /* <DEDUP_REMOVED lines=15> */
.L_x_884:
[----:B------:R-:W-:Y:S05]  /*1c400*/  BSYNC B6 ;  /* 0x0000000000067941 */ /* 0x000fea0003800000 */
.L_x_883:
[----:B------:R-:W2:Y:S01]  /*1c410*/  LDL.LU R6, [R1+0x40] ;  /* 0x0000400001067983 */ /* 0x000ea20000300800 */
[----:B------:R-:W-:Y:S01]  /*1c420*/  ULDC.64 UR4, c[0x0][0x2d8] ;  /* 0x0000b60000047ab9 */ /* 0x000fe20000000a00 */
[----:B------:R-:W0:Y:S02]  /*1c430*/  LDC R7, c[0x0][0x448] ;  /* 0x00011200ff077b82 */ /* 0x000e240000000800 */
[----:B-1----:R-:W2:Y:S04]  /*1c440*/  LDL.LU.64 R2, [R1+0x48] ;  /* 0x0000480001027983 */ /* 0x002ea80000300a00 */
[----:B------:R-:W3:Y:S04]  /*1c450*/  LDL.LU R0, [R1+0x44] ;  /* 0x0000440001007983 */ /* 0x000ee80000300800 */
[----:B------:R-:W4:Y:S04]  /*1c460*/  LDL.LU R5, [R1+0x5c] ;  /* 0x00005c0001057983 */ /* 0x000f280000300800 */
[----:B------:R-:W5:Y:S01]  /*1c470*/  LDL.LU R4, [R1+0x34] ;  /* 0x0000340001047983 */ /* 0x000f620000300800 */
[----:B------:R-:W-:Y:S01]  /*1c480*/  IMAD.SHL.U32 R17, R17, 0x80, RZ ;  /* 0x0000008011117824 */ /* 0x000fe200078e00ff */
[----:B------:R-:W1:Y:S01]  /*1c490*/  S2R R9, SR_TID.X ;  /* 0x0000000000097919 */ /* 0x000e620000002100 */
[----:B------:R-:W1:Y:S01]  /*1c4a0*/  S2R R8, SR_TID.X ;  /* 0x0000000000087919 */ /* 0x000e620000002100 */
[----:B0-----:R-:W-:Y:S01]  /*1c4b0*/  ISETP.NE.AND P0, PT, R7, 0x1, PT ;  /* 0x000000010700780c */ /* 0x001fe20003f05270 */
[----:B------:R-:W0:Y:S01]  /*1c4c0*/  S2R R10, SR_TID.X ;  /* 0x00000000000a7919 */ /* 0x000e220000002100 */
[----:B-1----:R-:W-:Y:S01]  /*1c4d0*/  IMAD.SHL.U32 R9, R9, 0x8, RZ ;  /* 0x0000000809097824 */ /* 0x002fe200078e00ff */
[----:B------:R-:W-:-:S04]  /*1c4e0*/  SHF.L.U32 R8, R8, 0x3, RZ ;  /* 0x0000000308087819 */ /* 0x000fc800000006ff */
[----:B------:R-:W-:Y:S02]  /*1c4f0*/  LOP3.LUT R9, R9, 0x38, RZ, 0xc0, !PT ;  /* 0x0000003809097812 */ /* 0x000fe400078ec0ff */
[----:B------:R-:W-:Y:S02]  /*1c500*/  LOP3.LUT R8, R8, 0x38, RZ, 0xc0, !PT ;  /* 0x0000003808087812 */ /* 0x000fe400078ec0ff */
[C---:B------:R-:W-:Y:S02]  /*1c510*/  LOP3.LUT R11, R9.reuse, 0x40, RZ, 0xfc, !PT ;  /* 0x00000040090b7812 */ /* 0x040fe400078efcff */
[----:B------:R-:W-:Y:S02]  /*1c520*/  LOP3.LUT R9, R9, 0x80, RZ, 0xfc, !PT ;  /* 0x0000008009097812 */ /* 0x000fe400078efcff */
[----:B0-----:R-:W-:-:S04]  /*1c530*/  LOP3.LUT R10, R10, 0x7f, RZ, 0xc0, !PT ;  /* 0x0000007f0a0a7812 */ /* 0x001fc800078ec0ff */
[----:B------:R-:W-:Y:S01]  /*1c540*/  SHF.R.U32.HI R10, RZ, 0x3, R10 ;  /* 0x00000003ff0a7819 */ /* 0x000fe2000001160a */
[----:B--2---:R-:W-:Y:S02]  /*1c550*/  IMAD.MOV.U32 R3, RZ, RZ, R6 ;  /* 0x000000ffff037224 */ /* 0x004fe400078e0006 */
[----:B------:R-:W0:Y:S01]  /*1c560*/  @P0 LDC R6, c[0x0][0x450] ;  /* 0x00011400ff060b82 */ /* 0x000e220000000800 */
[----:B---3--:R-:W-:Y:S02]  /*1c570*/  IMAD R0, R0, UR4, RZ ;  /* 0x0000000400007c24 */ /* 0x008fe4000f8e02ff */
[----:B------:R-:W-:-:S04]  /*1c580*/  IMAD.WIDE.U32 R2, R18, UR4, R2 ;  /* 0x0000000412027c25 */ /* 0x000fc8000f8e0002 */
[----:B------:R-:W-:Y:S01]  /*1c590*/  IMAD R0, R18, UR5, R0 ;  /* 0x0000000512007c24 */ /* 0x000fe2000f8e0200 */
[----:B------:R-:W-:-:S04]  /*1c5a0*/  ULDC.64 UR4, c[0x0][0x2e0] ;  /* 0x0000b80000047ab9 */ /* 0x000fc80000000a00 */
[----:B------:R-:W-:Y:S01]  /*1c5b0*/  IADD3 R3, R3, R0, RZ ;  /* 0x0000000003037210 */ /* 0x000fe20007ffe0ff */
[----:B----4-:R-:W-:-:S04]  /*1c5c0*/  IMAD R0, R5, UR4, RZ ;  /* 0x0000000405007c24 */ /* 0x010fc8000f8e02ff */
[C---:B-----5:R-:W-:Y:S02]  /*1c5d0*/  IMAD R0, R4.reuse, UR5, R0 ;  /* 0x0000000504007c24 */ /* 0x060fe4000f8e0200 */
[----:B------:R-:W-:Y:S01]  /*1c5e0*/  IMAD.WIDE.U32 R2, R4, UR4, R2 ;  /* 0x0000000404027c25 */ /* 0x000fe2000f8e0002 */
[----:B------:R-:W-:Y:S01]  /*1c5f0*/  ULDC.64 UR4, c[0x0][0x2d0] ;  /* 0x0000b40000047ab9 */ /* 0x000fe20000000a00 */
[----:B------:R-:W1:Y:S02]  /*1c600*/  S2R R4, SR_TID.X ;  /* 0x0000000000047919 */ /* 0x000e640000002100 */
[----:B------:R-:W-:Y:S01]  /*1c610*/  IMAD.IADD R3, R3, 0x1, R0 ;  /* 0x0000000103037824 */ /* 0x000fe200078e0200 */
[----:B-1----:R-:W-:-:S04]  /*1c620*/  LOP3.LUT R4, R4, 0x7f, RZ, 0xc0, !PT ;  /* 0x0000007f04047812 */ /* 0x002fc800078ec0ff */
[----:B------:R-:W-:Y:S02]  /*1c630*/  SHF.R.U32.HI R5, RZ, 0x3, R4 ;  /* 0x00000003ff057819 */ /* 0x000fe40000011604 */
[----:B------:R-:W1:Y:S02]  /*1c640*/  S2R R4, SR_TID.X ;  /* 0x0000000000047919 */ /* 0x000e640000002100 */
[----:B-1----:R-:W-:-:S04]  /*1c650*/  SHF.L.U32 R4, R4, 0x4, RZ ;  /* 0x0000000404047819 */ /* 0x002fc800000006ff */
[----:B------:R-:W-:Y:S02]  /*1c660*/  LOP3.LUT R4, R5, 0x70, R4, 0xf8, !PT ;  /* 0x0000007005047812 */ /* 0x000fe400078ef804 */
[----:B------:R-:W1:Y:S02]  /*1c670*/  @P0 LDC R5, c[0x0][0x44c] ;  /* 0x00011300ff050b82 */ /* 0x000e640000000800 */
[----:B------:R-:W-:-:S04]  /*1c680*/  LOP3.LUT R4, R4, R17, RZ, 0xfc, !PT ;  /* 0x0000001104047212 */ /* 0x000fc800078efcff */
[----:B------:R-:W-:Y:S01]  /*1c690*/  MOV R0, R4 ;  /* 0x0000000400007202 */ /* 0x000fe20000000f00 */
[----:B-1----:R-:W-:-:S05]  /*1c6a0*/  @P0 IMAD.HI.U32 R5, R4, R5, RZ ;  /* 0x0000000504050227 */ /* 0x002fca00078e00ff */
[----:B0-----:R-:W-:-:S05]  /*1c6b0*/  @P0 SHF.R.U32.HI R0, RZ, R6, R5 ;  /* 0x00000006ff000219 */ /* 0x001fca0000011605 */
[----:B------:R-:W-:Y:S02]  /*1c6c0*/  IMAD.MOV R5, RZ, RZ, -R0 ;  /* 0x000000ffff057224 */ /* 0x000fe400078e0a00 */
[----:B------:R-:W-:-:S04]  /*1c6d0*/  IMAD.WIDE.U32 R2, R0, UR4, R2 ;  /* 0x0000000400027c25 */ /* 0x000fc8000f8e0002 */
[----:B------:R-:W-:Y:S01]  /*1c6e0*/  IMAD R4, R7, R5, R4 ;  /* 0x0000000507047224 */ /* 0x000fe200078e0204 */
[----:B------:R-:W-:-:S05]  /*1c6f0*/  SHF.R.S32.HI R5, RZ, 0x1f, R0 ;  /* 0x0000001fff057819 */ /* 0x000fca0000011400 */
[----:B------:R-:W-:-:S04]  /*1c700*/  IMAD R5, R5, UR4, RZ ;  /* 0x0000000405057c24 */ /* 0x000fc8000f8e02ff */
[----:B------:R-:W-:Y:S01]  /*1c710*/  IMAD R0, R0, UR5, R5 ;  /* 0x0000000500007c24 */ /* 0x000fe2000f8e0205 */
[----:B------:R-:W-:-:S04]  /*1c720*/  ULDC.64 UR4, c[0x0][0x2c8] ;  /* 0x0000b20000047ab9 */ /* 0x000fc80000000a00 */
[----:B------:R-:W-:Y:S02]  /*1c730*/  IADD3 R3, R3, R0, RZ ;  /* 0x0000000003037210 */ /* 0x000fe40007ffe0ff */
[----:B------:R-:W-:Y:S01]  /*1c740*/  SHF.R.S32.HI R0, RZ, 0x1f, R4 ;  /* 0x0000001fff007819 */ /* 0x000fe20000011404 */
[----:B------:R-:W-:-:S04]  /*1c750*/  IMAD.WIDE.U32 R2, R4, UR4, R2 ;  /* 0x0000000404027c25 */ /* 0x000fc8000f8e0002 */
[----:B------:R-:W-:-:S04]  /*1c760*/  IMAD R0, R0, UR4, RZ ;  /* 0x0000000400007c24 */ /* 0x000fc8000f8e02ff */
[----:B------:R-:W-:Y:S01]  /*1c770*/  IMAD R4, R4, UR5, R0 ;  /* 0x0000000504047c24 */ /* 0x000fe2000f8e0200 */
[----:B------:R-:W-:-:S03]  /*1c780*/  ULDC.64 UR4, c[0x0][0x280] ;  /* 0x0000a00000047ab9 */ /* 0x000fc60000000a00 */
[----:B------:R-:W-:Y:S01]  /*1c790*/  IMAD.IADD R3, R3, 0x1, R4 ;  /* 0x0000000103037824 */ /* 0x000fe200078e0204 */
[----:B------:R-:W-:Y:S01]  /*1c7a0*/  LEA R4, P0, R2, UR4, 0x1 ;  /* 0x0000000402047c11 */ /* 0x000fe2000f8008ff */
[----:B------:R-:W-:Y:S02]  /*1c7b0*/  ULDC UR4, c[0x0][0x2b8] ;  /* 0x0000ae0000047ab9 */ /* 0x000fe40000000800 */
[----:B------:R-:W-:Y:S02]  /*1c7c0*/  ISETP.GE.AND P3, PT, R8, UR4, PT ;  /* 0x0000000408007c0c */ /* 0x000fe4000bf66270 */
[----:B------:R-:W-:Y:S01]  /*1c7d0*/  LEA.HI.X R3, R2, UR5, R3, 0x1, P0 ;  /* 0x0000000502037c11 */ /* 0x000fe200080f0c03 */
[----:B------:R-:W-:Y:S01]  /*1c7e0*/  UMOV UR5, 0xffffffff ;  /* 0xffffffff00057882 */ /* 0x000fe20000000000 */
[----:B------:R-:W-:Y:S02]  /*1c7f0*/  ISETP.GE.AND P0, PT, R11, UR4, PT ;  /* 0x000000040b007c0c */ /* 0x000fe4000bf06270 */
[----:B------:R-:W-:Y:S01]  /*1c800*/  ISETP.GE.AND P1, PT, R9, UR4, PT ;  /* 0x0000000409007c0c */ /* 0x000fe2000bf26270 */
[----:B------:R-:W-:-:S12]  /*1c810*/  BRA.DIV UR5, `(.L_x_885) ;  /* 0x0000004a05847947 */ /* 0x000fd8000b800000 */
[----:B------:R-:W2:Y:S04]  /*1c820*/  LDL.LU R6, [R1+0x54] ;  /* 0x0000540001067983 */ /* 0x000ea80000300800 */
[----:B------:R-:W3:Y:S01]  /*1c830*/  LDL R9, [R1+0x30] ;  /* 0x0000300001097983 */ /* 0x000ee20000100800 */
[----:B------:R-:W-:-:S04]  /*1c840*/  IADD3 R0, R10, R17, RZ ;  /* 0x000000110a007210 */ /* 0x000fc80007ffe0ff */
[----:B------:R-:W-:Y:S01]  /*1c850*/  IADD3 R5, R0, 0x10, RZ ;  /* 0x0000001000057810 */ /* 0x000fe20007ffe0ff */
[----:B--2---:R-:W-:Y:S02]  /*1c860*/  IMAD R2, R6, R7, RZ ;  /* 0x0000000706027224 */ /* 0x004fe400078e02ff */
[----:B------:R-:W0:Y:S03]  /*1c870*/  SHFL.IDX PT, R7, R4, RZ, 0x181f ;  /* 0x00181fff04077589 */ /* 0x000e2600000e0000 */
[----:B------:R-:W-:Y:S01]  /*1c880*/  ISETP.GE.AND P2, PT, R0, R2, PT ;  /* 0x000000020000720c */ /* 0x000fe20003f46270 */
[----:B------:R-:W1:-:S12]  /*1c890*/  SHFL.IDX PT, R6, R3, RZ, 0x181f ;  /* 0x00181fff03067589 */ /* 0x000e5800000e0000 */
[----:B0-----:R-:W-:-:S05]  /*1c8a0*/  @!P2 LEA R7, P4, R8, R7, 0x1 ;  /* 0x000000070807a211 */ /* 0x001fca00078808ff */
[----:B-1----:R-:W-:-:S05]  /*1c8b0*/  @!P2 IMAD.X R6, RZ, RZ, R6, P4 ;  /* 0x000000ffff06a224 */ /* 0x002fca00020e0606 */
[----:B------:R-:W-:-:S04]  /*1c8c0*/  @!P2 LOP3.LUT R7, R7, R6, RZ, 0x3c, !PT ;  /* 0x000000060707a212 */ /* 0x000fc800078e3cff */
[----:B------:R-:W-:-:S04]  /*1c8d0*/  @!P2 LOP3.LUT R6, R7, R6, RZ, 0x3c, !PT ;  /* 0x000000060706a212 */ /* 0x000fc800078e3cff */
[----:B------:R-:W-:-:S05]  /*1c8e0*/  @!P2 LOP3.LUT R7, R7, R6, RZ, 0x3c, !PT ;  /* 0x000000060707a212 */ /* 0x000fca00078e3cff */
[----:B------:R-:W-:Y:S01]  /*1c8f0*/  @!PT LDS RZ, [RZ] ;  /* 0x00000000fffff984 */ /* 0x000fe20000000800 */
[----:B---3--:R-:W-:Y:S04]  /*1c900*/  @!P2 LDGSTS.E.BYPASS.LTC128B.128 [R9+0x10400], desc[UR42][R6.64], !P3 ;  /* 0x104000000609afae */ /* 0x008fe8000d901d6a */
[----:B------:R-:W-:Y:S04]  /*1c910*/  @!P2 LDGSTS.E.BYPASS.LTC128B.128 [R9+0x14400], desc[UR42][R6.64+0x80], !P0 ;  /* 0x144000800609afae */ /* 0x000fe8000c101d6a */
[----:B------:R0:W-:Y:S01]  /*1c920*/  @!P2 LDGSTS.E.BYPASS.LTC128B.128 [R9+0x18400], desc[UR42][R6.64+0x100], !P1 ;  /* 0x184001000609afae */ /* 0x0001e2000c901d6a */
[----:B------:R-:W-:-:S03]  /*1c930*/  ISETP.GE.AND P2, PT, R5, R2, PT ;  /* 0x000000020500720c */ /* 0x000fc60003f46270 */
[----:B------:R-:W1:Y:S04]  /*1c940*/  SHFL.IDX PT, R5, R4, 0x1, 0x181f ;  /* 0x00381f0004057f89 */ /* 0x000e6800000e0000 */
[----:B0-----:R-:W0:Y:S06]  /*1c950*/  SHFL.IDX PT, R6, R3, 0x1, 0x181f ;  /* 0x00381f0003067f89 */ /* 0x001e2c00000e0000 */
[----:B-1----:R-:W-:-:S05]  /*1c960*/  @!P2 LEA R5, P4, R8, R5, 0x1 ;  /* 0x000000050805a211 */ /* 0x002fca00078808ff */
[----:B0-----:R-:W-:-:S05]  /*1c970*/  @!P2 IMAD.X R6, RZ, RZ, R6, P4 ;  /* 0x000000ffff06a224 */ /* 0x001fca00020e0606 */
[----:B------:R-:W-:Y:S01]  /*1c980*/  @!P2 MOV R7, R6 ;  /* 0x000000060007a202 */ /* 0x000fe20000000f00 */
[----:B------:R-:W-:Y:S01]  /*1c990*/  @!P2 IMAD.MOV.U32 R6, RZ, RZ, R5 ;  /* 0x000000ffff06a224 */ /* 0x000fe200078e0005 */
[----:B------:R-:W-:-:S04]  /*1c9a0*/  IADD3 R5, R0, 0x20, RZ ;  /* 0x0000002000057810 */ /* 0x000fc80007ffe0ff */
[----:B------:R-:W-:Y:S04]  /*1c9b0*/  @!P2 LDGSTS.E.BYPASS.LTC128B.128 [R9+0x10c00], desc[UR42][R6.64], !P3 ;  /* 0x10c000000609afae */ /* 0x000fe8000d901d6a */
        /* <DEDUP_REMOVED lines=52> */
[----:B------:R-:W-:Y:S02]  /*1cd00*/  @!P2 IMAD.MOV.U32 R6, RZ, RZ, R5 ;  /* 0x000000ffff06a224 */ /* 0x000fe400078e0005 */
[----:B------:R1:W2:Y:S04]  /*1cd10*/  SHFL.IDX PT, R5, R3, 0x7, 0x181f ;  /* 0x00f81f0003057f89 */ /* 0x0002a800000e0000 */
[----:B------:R1:W-:Y:S04]  /*1cd20*/  @!P2 LDGSTS.E.BYPASS.LTC128B.128 [R9+0x13400], desc[UR42][R6.64], !P3 ;  /* 0x134000000609afae */ /* 0x0003e8000d901d6a */
[----:B------:R1:W-:Y:S04]  /*1cd30*/  @!P2 LDGSTS.E.BYPASS.LTC128B.128 [R9+0x17400], desc[UR42][R6.64+0x80], !P0 ;  /* 0x174000800609afae */ /* 0x0003e8000c101d6a */
[----:B------:R1:W-:Y:S04]  /*1cd40*/  @!P2 LDGSTS.E.BYPASS.LTC128B.128 [R9+0x1b400], desc[UR42][R6.64+0x100], !P1 ;  /* 0x1b4001000609afae */ /* 0x0003e8000c901d6a */
[----:B------:R1:W3:Y:S02]  /*1cd50*/  SHFL.IDX PT, R3, R4, 0x7, 0x181f ;  /* 0x00f81f0004037f89 */ /* 0x0002e400000e0000 */
.L_x_1033:
[----:B------:R-:W-:Y:S01]  /*1cd60*/  IADD3 R0, R0, 0x70, RZ ;  /* 0x0000007000007810 */ /* 0x000fe20007ffe0ff */
[----:B------:R-:W-:Y:S03]  /*1cd70*/  BSSY B0, `(.L_x_886) ;  /* 0x000000c000007945 */ /* 0x000fe60003800000 */
[----:B------:R-:W-:-:S13]  /*1cd80*/  ISETP.GE.AND P2, PT, R0, R2, PT ;  /* 0x000000020000720c */ /* 0x000fda0003f46270 */
[----:B------:R-:W-:Y:S05]  /*1cd90*/  @P2 BRA `(.L_x_887) ;  /* 0x0000000000242947 */ /* 0x000fea0003800000 */
[----:B-1----:R-:W4:Y:S01]  /*1cda0*/  LDL R4, [R1+0x30] ;  /* 0x0000300001047983 */ /* 0x002f220000100800 */
[----:B---3--:R-:W-:-:S05]  /*1cdb0*/  LEA R2, P2, R8, R3, 0x1 ;  /* 0x0000000308027211 */ /* 0x008fca00078408ff */
[----:B--2---:R-:W-:-:S05]  /*1cdc0*/  IMAD.X R3, RZ, RZ, R5, P2 ;  /* 0x000000ffff037224 */ /* 0x004fca00010e0605 */
[----:B------:R-:W-:Y:S01]  /*1cdd0*/  @!PT LDS RZ, [RZ] ;  /* 0x00000000fffff984 */ /* 0x000fe20000000800 */
[----:B------:R-:W-:Y:S01]  /*1cde0*/  @!PT LDS RZ, [RZ] ;  /* 0x00000000fffff984 */ /* 0x000fe20000000800 */
[----:B------:R-:W-:Y:S01]  /*1cdf0*/  @!PT LDS RZ, [RZ] ;  /* 0x00000000fffff984 */ /* 0x000fe20000000800 */
[----:B----4-:R4:W-:Y:S04]  /*1ce00*/  LDGSTS.E.BYPASS.LTC128B.128 [R4+0x13c00], desc[UR42][R2.64], !P3 ;  /* 0x13c0000002047fae */ /* 0x0109e8000d901d6a */
[----:B------:R4:W-:Y:S04]  /*1ce10*/  LDGSTS.E.BYPASS.LTC128B.128 [R4+0x17c00], desc[UR42][R2.64+0x80], !P0 ;  /* 0x17c0008002047fae */ /* 0x0009e8000c101d6a */
[----:B------:R4:W-:Y:S02]  /*1ce20*/  LDGSTS.E.BYPASS.LTC128B.128 [R4+0x1bc00], desc[UR42][R2.64+0x100], !P1 ;  /* 0x1bc0010002047fae */ /* 0x0009e4000c901d6a */
.L_x_887:
[----:B------:R-:W-:Y:S05]  /*1ce30*/  BSYNC B0 ;  /* 0x0000000000007941 */ /* 0x000fea0003800000 */
.L_x_886:
[----:B------:R0:W5:Y:S01]  /*1ce40*/  LDL R8, [R1+0x4] ;  /* 0x0000040001087983 */ /* 0x0001620000100800 */
[----:B------:R-:W-:Y:S01]  /*1ce50*/  PLOP3.LUT P0, PT, PT, PT, PT, 0x80, 0x0 ;  /* 0x000000000000781c */ /* 0x000fe20003f0f070 */
[----:B------:R-:W-:-:S12]  /*1ce60*/  NOP ;  /* 0x0000000000007918 */ /* 0x000fd80000000000 */
.L_x_888:
[----:B----4-:R-:W4:Y:S01]  /*1ce70*/  LDL R2, [R1+0x4] ;  /* 0x0000040001027983 */ /* 0x010f220000100800 */
[----:B------:R-:W-:Y:S02]  /*1ce80*/  PLOP3.LUT P1, PT, P1, P0, PT, 0xa2, 0x0 ;  /* 0x000000000000781c */ /* 0x000fe40000f21472 */
[----:B----4-:R-:W-:-:S08]  /*1ce90*/  @P0 R2UR P1, UR4, R2 ;  /* 0x00000000020402ca */ /* 0x010fd00000020000 */
[----:B------:R-:W-:-:S05]  /*1cea0*/  @P0 PLOP3.LUT P0, PT, P1, PT, PT, 0x80, 0x0 ;  /* 0x000000000000081c */ /* 0x000fca0000f0f070 */
[----:B------:R-:W-:Y:S01]  /*1ceb0*/  @!P1 SYNCS.ARRIVE.TRANS64.RED.A0T1 RZ, [UR4+0x34800], RZ ;  /* 0x034800ffffff99a7 */ /* 0x000fe20008200404 */
[----:B------:R-:W-:Y:S07]  /*1cec0*/  @!P1 ARRIVES.LDGSTSBAR.64.TRANSCNT [UR4+0x34800] ;  /* 0x03480000ff0099b0 */ /* 0x000fee0008000a84 */
[----:B------:R-:W-:Y:S05]  /*1ced0*/  @P0 BRA.U.ANY `(.L_x_888) ;  /* 0xfffffffd00e40947 */ /* 0x000fea000393ffff */
[----:B-1-3--:R-:W3:Y:S02]  /*1cee0*/  LDL.LU R3, [R1+0x58] ;  /* 0x0000580001037983 */ /* 0x00aee40000300800 */
[----:B---3--:R-:W-:-:S04]  /*1cef0*/  IADD3 R3, R3, 0x1, RZ ;  /* 0x0000000103037810 */ /* 0x008fc80007ffe0ff */
[----:B------:R-:W-:Y:S01]  /*1cf00*/  LEA.HI R0, R3, R3, RZ, 0x1 ;  /* 0x0000000303007211 */ /* 0x000fe200078f08ff */
[----:B------:R1:W-:Y:S03]  /*1cf10*/  STL [R1+0x58], R3 ;  /* 0x0000580301007387 */ /* 0x0003e60000100800 */
[----:B------:R-:W-:-:S05]  /*1cf20*/  LOP3.LUT R0, R0, 0xfffffffe, RZ, 0xc0, !PT ;  /* 0xfffffffe00007812 */ /* 0x000fca00078ec0ff */
[----:B------:R-:W-:-:S05]  /*1cf30*/  IMAD.IADD R0, R3, 0x1, -R0 ;  /* 0x0000000103007824 */ /* 0x000fca00078e0a00 */
[----:B------:R-:W-:Y:S01]  /*1cf40*/  SHF.L.U32 R0, R0, 0x1f, RZ ;  /* 0x0000001f00007819 */ /* 0x000fe200000006ff */
[----:B------:R-:W-:Y:S01]  /*1cf50*/  NOP ;  /* 0x0000000000007918 */ /* 0x000fe20000000000 */
[----:B------:R1:W-:Y:S01]  /*1cf60*/  SYNCS.ARRIVE.TRANS64.A1T0 RZ, [R2+URZ+0x34800], RZ ;  /* 0x034800ff02ff79a7 */ /* 0x0003e2000810003f */
[----:B------:R-:W-:Y:S01]  /*1cf70*/  BSSY B0, `(.L_x_889) ;  /* 0x0000003000007945 */ /* 0x000fe20003800000 */
[----:B------:R-:W3:Y:S03]  /*1cf80*/  SYNCS.PHASECHK.TRANS64.TRYWAIT P0, [R2+URZ+0x34820], R0 ;  /* 0x03482000020075a7 */ /* 0x000ee6000800017f */
[----:B-1-3--:R-:W-:Y:S05]  /*1cf90*/  @!P0 BRA `(.L_x_890) ;  /* 0x0000004c007c8947 */ /* 0x00afea0003800000 */
.L_x_1034:
[----:B------:R-:W-:Y:S05]  /*1cfa0*/  BSYNC B0 ;  /* 0x0000000000007941 */ /* 0x000fea0003800000 */
.L_x_889:
[----:B-1----:R-:W3:Y:S01]  /*1cfb0*/  LDL.LU R2, [R1+0x50] ;  /* 0x0000500001027983 */ /* 0x002ee20000300800 */
[----:B------:R-:W-:Y:S01]  /*1cfc0*/  BSSY B0, `(.L_x_891) ;  /* 0x000022c000007945 */ /* 0x000fe20003800000 */
[----:B---3--:R-:W-:-:S13]  /*1cfd0*/  ISETP.GE.AND P0, PT, R2, 0x81, PT ;  /* 0x000000810200780c */ /* 0x008fda0003f06270 */
[----:B------:R-:W-:Y:S05]  /*1cfe0*/  @!P0 BRA `(.L_x_892) ;  /* 0x0000002000a48947 */ /* 0x000fea0003800000 */
[----:B------:R-:W3:Y:S01]  /*1cff0*/  LDL R2, [R1+0x3c] ;  /* 0x00003c0001027983 */ /* 0x000ee20000100800 */
[----:B------:R-:W-:Y:S01]  /*1d000*/  IMAD.MOV.U32 R0, RZ, RZ, 0x1 ;  /* 0x00000001ff007424 */ /* 0x000fe200078e00ff */
[----:B------:R-:W-:Y:S01]  /*1d010*/  BSSY B2, `(.L_x_893) ;  /* 0x00000bd000027945 */ /* 0x000fe20003800000 */
[----:B---3-5:R-:W-:-:S04]  /*1d020*/  IADD3 R8, -R2, RZ, RZ ;  /* 0x000000ff02087210 */ /* 0x028fc80007ffe1ff */
[----:B------:R-:W-:-:S04]  /*1d030*/  VIADDMNMX R8, R8, R0, 0xffffffff, !PT ;  /* 0xffffffff08087446 */ /* 0x000fc80007800100 */
[----:B------:R-:W-:-:S04]  /*1d040*/  IADD3 R0, R2, R8, RZ ;  /* 0x0000000802007210 */ /* 0x000fc80007ffe0ff */
[----:B------:R-:W-:-:S04]  /*1d050*/  LOP3.LUT R0, R0, 0x1, RZ, 0xc0, !PT ;  /* 0x0000000100007812 */ /* 0x000fc800078ec0ff */
[----:B------:R-:W-:Y:S01]  /*1d060*/  ISETP.NE.U32.AND P0, PT, R0, 0x1, PT ;  /* 0x000000010000780c */ /* 0x000fe20003f05070 */
[----:B------:R-:W-:-:S12]  /*1d070*/  VIADD R0, R2, 0xfffffffe ;  /* 0xfffffffe02007836 */ /* 0x000fd80000000000 */
[----:B------:R-:W-:Y:S05]  /*1d080*/  @P0 BRA `(.L_x_894) ;  /* 0x0000000800d40947 */ /* 0x000fea0003800000 */
[----:B------:R-:W3:Y:S04]  /*1d090*/  LDL R4, [R1+0x8] ;  /* 0x0000080001047983 */ /* 0x000ee80000100800 */
[----:B------:R-:W0:Y:S04]  /*1d0a0*/  LDL R3, [R1+0xc] ;  /* 0x00000c0001037983 */ /* 0x000e280000100800 */
[----:B------:R-:W4:Y:S01]  /*1d0b0*/  LDL R2, [R1+0x18] ;  /* 0x0000180001027983 */ /* 0x000f220000100800 */
[----:B------:R-:W-:Y:S01]  /*1d0c0*/  BSSY B1, `(.L_x_895) ;  /* 0x00000ad000017945 */ /* 0x000fe20003800000 */
[----:B---3--:R-:W-:-:S02]  /*1d0d0*/  LOP3.LUT P1, RZ, R4, 0x4, RZ, 0xc0, !PT ;  /* 0x0000000404ff7812 */ /* 0x008fc4000782c0ff */
[----:B0-----:R-:W-:-:S04]  /*1d0e0*/  IADD3 R7, R3, 0x1, RZ ;  /* 0x0000000103077810 */ /* 0x001fc80007ffe0ff */
        /* <DEDUP_REMOVED lines=10> */
[----:B------:R-:W3:Y:S01]  /*1d190*/  LDL R10, [R1+0x28] ;  /* 0x00002800010a7983 */ /* 0x000ee20000100800 */
[----:B--2---:R-:W0:Y:S01]  /*1d1a0*/  LDC R5, c[0x0][0x43c] ;  /* 0x00010f00ff057b82 */ /* 0x004e220000000800 */
[----:B------:R-:W-:Y:S02]  /*1d1b0*/  ULDC.64 UR6, c[0x0][0x428] ;  /* 0x00010a0000067ab9 */ /* 0x000fe40000000a00 */
[----:B------:R-:W2:Y:S01]  /*1d1c0*/  LDL R6, [R1+0x14] ;  /* 0x0000140001067983 */ /* 0x000ea20000100800 */
[----:B0-----:R-:W-:-:S13]  /*1d1d0*/  ISETP.NE.AND P0, PT, R5, 0x1, PT ;  /* 0x000000010500780c */ /* 0x001fda0003f05270 */
[----:B------:R-:W0:Y:S02]  /*1d1e0*/  @P0 LDC.64 R2, c[0x0][0x440] ;  /* 0x00011000ff020b82 */ /* 0x000e240000000a00 */
[----:B0----5:R-:W-:-:S04]  /*1d1f0*/  @P0 IMAD.HI.U32 R4, R0, R2, RZ ;  /* 0x0000000200040227 */ /* 0x021fc800078e00ff */
[----:B------:R-:W-:Y:S01]  /*1d200*/  IMAD.MOV.U32 R2, RZ, RZ, R0 ;  /* 0x000000ffff027224 */ /* 0x000fe200078e0000 */
[----:B------:R-:W-:-:S04]  /*1d210*/  @P0 SHF.R.U32.HI R2, RZ, R3, R4 ;  /* 0x00000003ff020219 */ /* 0x000fc80000011604 */
[----:B------:R-:W-:-:S05]  /*1d220*/  IADD3 R3, -R2, RZ, RZ ;  /* 0x000000ff02037210 */ /* 0x000fca0007ffe1ff */
[----:B------:R-:W-:Y:S01]  /*1d230*/  IMAD R0, R5, R3, R0 ;  /* 0x0000000305007224 */ /* 0x000fe200078e0200 */
[----:B------:R-:W-:Y:S01]  /*1d240*/  SHF.R.S32.HI R3, RZ, 0x1f, R2 ;  /* 0x0000001fff037819 */ /* 0x000fe20000011402 */
[----:B---3--:R-:W-:-:S04]  /*1d250*/  IMAD R4, R10, UR6, RZ ;  /* 0x000000060a047c24 */ /* 0x008fc8000f8e02ff */
[C---:B--2---:R-:W-:Y:S02]  /*1d260*/  IMAD R4, R6.reuse, UR7, R4 ;  /* 0x0000000706047c24 */ /* 0x044fe4000f8e0204 */
[----:B------:R-:W-:-:S04]  /*1d270*/  IMAD.WIDE.U32 R2, R6, UR6, R2 ;  /* 0x0000000606027c25 */ /* 0x000fc8000f8e0002 */
[----:B------:R-:W-:Y:S01]  /*1d280*/  IMAD.IADD R3, R4, 0x1, R3 ;  /* 0x0000000104037824 */ /* 0x000fe200078e0203 */
[----:B------:R-:W-:-:S04]  /*1d290*/  LEA R4, P0, R2, UR4, 0x2 ;  /* 0x0000000402047c11 */ /* 0x000fc8000f8010ff */
[----:B------:R-:W-:-:S05]  /*1d2a0*/  LEA.HI.X R5, R2, UR5, R3, 0x2, P0 ;  /* 0x0000000502057c11 */ /* 0x000fca00080f1403 */
[----:B------:R0:W5:Y:S04]  /*1d2b0*/  LDG.E R4, desc[UR42][R4.64] ;  /* 0x0000002a04047981 */ /* 0x000168000c1e1900 */
.L_x_897:
[----:B------:R-:W3:Y:S01]  /*1d2c0*/  LDL R2, [R1+0x4] ;  /* 0x0000040001027983 */ /* 0x000ee20000100800 */
[----:B------:R-:W-:Y:S01]  /*1d2d0*/  BSSY B3, `(.L_x_898) ;  /* 0x0000005000037945 */ /* 0x000fe20003800000 */
[----:B---3--:R-:W-:Y:S02]  /*1d2e0*/  LEA R3, R7, R2, 0x3 ;  /* 0x0000000207037211 */ /* 0x008fe400078e18ff */
[----:B------:R-:W-:-:S04]  /*1d2f0*/  SHF.L.U32 R2, R9, 0x1f, RZ ;  /* 0x0000001f09027819 */ /* 0x000fc800000006ff */
[----:B------:R-:W1:Y:S02]  /*1d300*/  SYNCS.PHASECHK.TRANS64.TRYWAIT P0, [R3+URZ+0x34840], R2 ;  /* 0x03484002030075a7 */ /* 0x000e64000800017f */
[----:B-1----:R-:W-:Y:S05]  /*1d310*/  @!P0 BRA `(.L_x_899) ;  /* 0x0000004800b48947 */ /* 0x002fea0003800000 */
.L_x_1035:
[----:B------:R-:W-:Y:S05]  /*1d320*/  BSYNC B3 ;  /* 0x0000000000037941 */ /* 0x000fea0003800000 */
.L_x_898:
[----:B0-2---:R-:W0:Y:S01]  /*1d330*/  S2R R5, SR_TID.X ;  /* 0x0000000000057919 */ /* 0x005e220000002100 */
[----:B------:R-:W-:Y:S01]  /*1d340*/  BSSY B3, `(.L_x_900) ;  /* 0x000000a000037945 */ /* 0x000fe20003800000 */
[----:B0-----:R-:W-:-:S04]  /*1d350*/  LOP3.LUT R5, R5, 0x7f, RZ, 0xc0, !PT ;  /* 0x0000007f05057812 */ /* 0x001fc800078ec0ff */
[----:B------:R-:W-:-:S13]  /*1d360*/  ISETP.NE.AND P0, PT, R5, RZ, PT ;  /* 0x000000ff0500720c */ /* 0x000fda0003f05270 */
[----:B------:R-:W-:Y:S05]  /*1d370*/  @P0 BRA `(.L_x_901) ;  /* 0x0000000000180947 */ /* 0x000fea0003800000 */
[----:B------:R-:W2:Y:S01]  /*1d380*/  LDL R5, [R1+0x8] ;  /* 0x0000080001057983 */ /* 0x000ea20000100800 */
[----:B-1----:R-:W-:-:S04]  /*1d390*/  IMAD.MOV.U32 R2, RZ, RZ, 0xc000 ;  /* 0x0000c000ff027424 */ /* 0x002fc800078e00ff */
[----:B------:R0:W-:Y:S01]  /*1d3a0*/  SYNCS.ARRIVE.TRANS64 RZ, [R3+URZ+0x34830], R2 ;  /* 0x0348300203ff79a7 */ /* 0x0001e2000800003f */
[----:B--2---:R-:W-:-:S13]  /*1d3b0*/  LOP3.LUT P1, RZ, R5, 0x1, RZ, 0xc0, !PT ;  /* 0x0000000105ff7812 */ /* 0x004fda000782c0ff */
[----:B0-----:R-:W-:Y:S05]  /*1d3c0*/  @!P1 BRA `(.L_x_901) ;  /* 0x0000000000049947 */ /* 0x001fea0003800000 */
[----:B------:R-:W-:Y:S01]  /*1d3d0*/  BPT.TRAP 0x1 ;  /* 0x000000040000795c */ /* 0x000fe20000300000 */
.L_x_901:
[----:B------:R-:W-:Y:S05]  /*1d3e0*/  BSYNC B3 ;  /* 0x0000000000037941 */ /* 0x000fea0003800000 */
.L_x_900:
[----:B------:R-:W2:Y:S04]  /*1d3f0*/  LDL R5, [R1+0x4] ;  /* 0x0000040001057983 */ /* 0x000ea80000100800 */
[----:B-1----:R-:W3:Y:S01]  /*1d400*/  LDL R2, [R1+0x20] ;  /* 0x0000200001027983 */ /* 0x002ee20000100800 */
[----:B------:R-:W-:Y:S01]  /*1d410*/  MOV R10, RZ ;  /* 0x000000ff000a7202 */ /* 0x000fe20000000f00 */
[----:B------:R-:W-:Y:S01]  /*1d420*/  UIADD3 UR4, UP0, UR36, 0x370, URZ ;  /* 0x0000037024047890 */ /* 0x000fe2000ff1e03f */
[----:B------:R-:W-:Y:S01]  /*1d430*/  PLOP3.LUT P0, PT, PT, PT, PT, 0x80, 0x0 ;  /* 0x000000000000781c */ /* 0x000fe20003f0f070 */
[----:B------:R-:W-:Y:S01]  /*1d440*/  VIADD R3, R3, 0x34830 ;  /* 0x0003483003037836 */ /* 0x000fe20000000000 */
[----:B------:R-:W-:Y:S01]  /*1d450*/  R2UR UR10, R10 ;  /* 0x000000000a0a72ca */ /* 0x000fe200000e0000 */
[----:B------:R-:W-:Y:S01]  /*1d460*/  UIADD3.X UR5, URZ, UR37, URZ, UP0, !UPT ;  /* 0x000000253f057290 */ /* 0x000fe200087fe43f */
[----:B------:R-:W-:Y:S01]  /*1d470*/  UMOV UR6, 0x0 ;  /* 0x0000000000067882 */ /* 0x000fe20000000000 */
[----:B------:R-:W-:Y:S01]  /*1d480*/  UMOV UR7, 0x14f00000 ;  /* 0x14f0000000077882 */ /* 0x000fe20000000000 */
[----:B--2---:R-:W-:Y:S01]  /*1d490*/  IMAD R6, R7, 0xc000, R5 ;  /* 0x0000c00007067824 */ /* 0x004fe200078e0205 */
[----:B---3--:R-:W-:-:S03]  /*1d4a0*/  LEA R2, R0, R2, 0x7 ;  /* 0x0000000200027211 */ /* 0x008fc600078e38ff */
[----:B------:R-:W-:-:S07]  /*1d4b0*/  VIADD R5, R6, 0x1c400 ;  /* 0x0001c40006057836 */ /* 0x000fce0000000000 */
.L_x_902:
        /* <DEDUP_REMOVED lines=10> */
[----:B------:R-:W-:Y:S01]  /*1d560*/  MOV R11, 0x40 ;  /* 0x00000040000b7802 */ /* 0x000fe20000000f00 */
[----:B------:R-:W-:Y:S01]  /*1d570*/  VIADD R5, R6, 0x20400 ;  /* 0x0002040006057836 */ /* 0x000fe20000000000 */
[----:B------:R-:W-:Y:S01]  /*1d580*/  PLOP3.LUT P0, PT, PT, PT, PT, 0x80, 0x0 ;  /* 0x000000000000781c */ /* 0x000fe20003f0f070 */
[----:B------:R-:W-:Y:S01]  /*1d590*/  UMOV UR6, 0x0 ;  /* 0x0000000000067882 */ /* 0x000fe20000000000 */
[----:B------:R-:W-:Y:S01]  /*1d5a0*/  R2UR UR10, R11 ;  /* 0x000000000b0a72ca */ /* 0x000fe200000e0000 */
[----:B------:R-:W-:-:S14]  /*1d5b0*/  UMOV UR7, 0x14f00000 ;  /* 0x14f0000000077882 */ /* 0x000fdc0000000000 */
.L_x_903:
        /* <DEDUP_REMOVED lines=15> */
.L_x_904:
        /* <DEDUP_REMOVED lines=11> */
[----:B------:R-:W3:Y:S04]  /*1d760*/  LDL R12, [R1+0x4] ;  /* 0x00000400010c7983 */ /* 0x000ee80000100800 */
[----:B------:R-:W3:Y:S01]  /*1d770*/  LDL R6, [R1+0xc] ;  /* 0x00000c0001067983 */ /* 0x000ee20000100800 */
[----:B------:R-:W-:Y:S01]  /*1d780*/  BSSY B3, `(.L_x_905) ;  /* 0x0000005000037945 */ /* 0x000fe20003800000 */
[----:B--2---:R-:W-:Y:S01]  /*1d790*/  SHF.L.U32 R3, R13, 0x1f, RZ ;  /* 0x0000001f0d037819 */ /* 0x004fe200000006ff */
[----:B---3--:R-:W-:-:S04]  /*1d7a0*/  IMAD R2, R6, 0x8, R12 ;  /* 0x0000000806027824 */ /* 0x008fc800078e020c */
[----:B------:R-:W0:Y:S02]  /*1d7b0*/  SYNCS.PHASECHK.TRANS64.TRYWAIT P0, [R2+URZ+0x34860], R3 ;  /* 0x03486003020075a7 */ /* 0x000e24000800017f */
[----:B0-----:R-:W-:Y:S05]  /*1d7c0*/  @!P0 BRA `(.L_x_906) ;  /* 0x00000044009c8947 */ /* 0x001fea0003800000 */
.L_x_1036:
[----:B------:R-:W-:Y:S05]  /*1d7d0*/  BSYNC B3 ;  /* 0x0000000000037941 */ /* 0x000fea0003800000 */
.L_x_905:
[----:B------:R-:W1:Y:S01]  /*1d7e0*/  S2R R5, SR_TID.X ;  /* 0x0000000000057919 */ /* 0x000e620000002100 */
[----:B------:R-:W-:-:S04]  /*1d7f0*/  UPRMT UR4, UR38, 0x9910, URZ ;  /* 0x0000991026047896 */ /* 0x000fc8000800003f */
[----:B------:R-:W-:Y:S01]  /*1d800*/  UISETP.NE.AND UP0, UPT, UR4, 0x2, UPT ;  /* 0x000000020400788c */ /* 0x000fe2000bf05270 */
[----:B-1----:R-:W-:-:S04]  /*1d810*/  LOP3.LUT R5, R5, 0x7f, RZ, 0xc0, !PT ;  /* 0x0000007f05057812 */ /* 0x002fc800078ec0ff */
[----:B------:R-:W-:-:S13]  /*1d820*/  ISETP.NE.AND P0, PT, R5, RZ, PT ;  /* 0x000000ff0500720c */ /* 0x000fda0003f05270 */
[----:B0-----:R-:W-:-:S04]  /*1d830*/  @!P0 MOV R3, 0x8000 ;  /* 0x0000800000038802 */ /* 0x001fc80000000f00 */
[----:B------:R0:W-:Y:S01]  /*1d840*/  @!P0 SYNCS.ARRIVE.TRANS64 RZ, [R2+URZ+0x34850], R3 ;  /* 0x0348500302ff89a7 */ /* 0x0001e2000800003f */
[----:B------:R-:W-:-:S13]  /*1d850*/  PLOP3.LUT P0, PT, PT, PT, UP0, 0x80, 0x0 ;  /* 0x000000000000781c */ /* 0x000fda0003f0f008 */
[----:B0-----:R-:W-:Y:S05]  /*1d860*/  @P0 BRA `(.L_x_907) ;  /* 0x0000000000040947 */ /* 0x001fea0003800000 */
[----:B------:R-:W-:Y:S01]  /*1d870*/  BPT.TRAP 0x1 ;  /* 0x000000040000795c */ /* 0x000fe20000300000 */
.L_x_907:
[----:B------:R-:W2:Y:S01]  /*1d880*/  LDL R3, [R1+0x8] ;  /* 0x0000080001037983 */ /* 0x000ea20000100800 */
[----:B------:R-:W-:Y:S01]  /*1d890*/  BSSY B3, `(.L_x_908) ;  /* 0x0000004000037945 */ /* 0x000fe20003800000 */
[----:B--2---:R-:W-:-:S13]  /*1d8a0*/  LOP3.LUT P0, RZ, R3, 0x8, RZ, 0xc0, !PT ;  /* 0x0000000803ff7812 */ /* 0x004fda000780c0ff */
[----:B------:R-:W-:Y:S05]  /*1d8b0*/  @P0 BRA `(.L_x_909) ;  /* 0x0000000000040947 */ /* 0x000fea0003800000 */
[----:B------:R-:W-:Y:S01]  /*1d8c0*/  BPT.TRAP 0x1 ;  /* 0x000000040000795c */ /* 0x000fe20000300000 */
.L_x_909:
[----:B------:R-:W-:Y:S05]  /*1d8d0*/  BSYNC B3 ;  /* 0x0000000000037941 */ /* 0x000fea0003800000 */
.L_x_908:
[----:B------:R-:W2:Y:S04]  /*1d8e0*/  LDL R12, [R1+0x4] ;  /* 0x00000400010c7983 */ /* 0x000ea80000100800 */
[----:B------:R-:W2:Y:S04]  /*1d8f0*/  LDL.LU R6, [R1+0xc] ;  /* 0x00000c0001067983 */ /* 0x000ea80000300800 */
[----:B------:R-:W3:Y:S04]  /*1d900*/  LDL R5, [R1+0x20] ;  /* 0x0000200001057983 */ /* 0x000ee80000100800 */
[----:B------:R-:W3:Y:S01]  /*1d910*/  LDL.LU R3, [R1+0x1c] ;  /* 0x00001c0001037983 */ /* 0x000ee20000300800 */
[----:B------:R-:W-:Y:S01]  /*1d920*/  R2UR UR10, R10 ;  /* 0x000000000a0a72ca */ /* 0x000fe200000e0000 */
[----:B------:R-:W-:Y:S01]  /*1d930*/  UIADD3 UR4, UP0, UR36, 0x470, URZ ;  /* 0x0000047024047890 */ /* 0x000fe2000ff1e03f */
[----:B------:R-:W-:Y:S01]  /*1d940*/  PLOP3.LUT P0, PT, PT, PT, PT, 0x80, 0x0 ;  /* 0x000000000000781c */ /* 0x000fe20003f0f070 */
[----:B------:R-:W-:Y:S01]  /*1d950*/  VIADD R2, R2, 0x34850 ;  /* 0x0003485002027836 */ /* 0x000fe20000000000 */
[----:B------:R-:W-:Y:S01]  /*1d960*/  UMOV UR6, 0x0 ;  /* 0x0000000000067882 */ /* 0x000fe20000000000 */
[----:B------:R-:W-:Y:S01]  /*1d970*/  UIADD3.X UR5, URZ, UR37, URZ, UP0, !UPT ;  /* 0x000000253f057290 */ /* 0x000fe200087fe43f */
[----:B------:R-:W-:Y:S01]  /*1d980*/  UMOV UR7, 0x14f00000 ;  /* 0x14f0000000077882 */ /* 0x000fe20000000000 */
[----:B--2---:R-:W-:Y:S01]  /*1d990*/  IMAD R6, R6, 0x8000, R12 ;  /* 0x0000800006067824 */ /* 0x004fe200078e020c */
[----:B---3--:R-:W-:-:S04]  /*1d9a0*/  LEA R3, R3, R5, 0x7 ;  /* 0x0000000503037211 */ /* 0x008fc800078e38ff */
[----:B------:R-:W-:-:S07]  /*1d9b0*/  IADD3 R5, R6, 0x400, RZ ;  /* 0x0000040006057810 */ /* 0x000fce0007ffe0ff */
.L_x_910:
        /* <DEDUP_REMOVED lines=13> */
[----:B------:R-:W-:Y:S01]  /*1da90*/  PLOP3.LUT P0, PT, PT, PT, PT, 0x80, 0x0 ;  /* 0x000000000000781c */ /* 0x000fe20003f0f070 */
[----:B------:R-:W-:Y:S01]  /*1daa0*/  UMOV UR6, 0x0 ;  /* 0x0000000000067882 */ /* 0x000fe20000000000 */
[----:B------:R-:W-:-:S11]  /*1dab0*/  UMOV UR7, 0x14f00000 ;  /* 0x14f0000000077882 */ /* 0x000fd60000000000 */
.L_x_911:
        /* <DEDUP_REMOVED lines=13> */
.L_x_896:
[----:B------:R-:W-:Y:S05]  /*1db90*/  BSYNC B1 ;  /* 0x0000000000017941 */ /* 0x000fea0003800000 */
.L_x_895:
[----:B0-----:R-:W3:Y:S04]  /*1dba0*/  LDL.LU R0, [R1+0x3c] ;  /* 0x00003c0001007983 */ /* 0x001ee80000300800 */
[----:B------:R1:W-:Y:S04]  /*1dbb0*/  STL [R1+0xc], R7 ;  /* 0x00000c0701007387 */ /* 0x0003e80000100800 */
[----:B------:R1:W-:Y:S02]  /*1dbc0*/  STL [R1+0x18], R9 ;  /* 0x0000180901007387 */ /* 0x0003e40000100800 */
[----:B-1-3--:R-:W-:-:S07]  /*1dbd0*/  IADD3 R0, R0, -0x3, RZ ;  /* 0xfffffffd00007810 */ /* 0x00afce0007ffe0ff */
.L_x_894:
[----:B------:R-:W-:Y:S05]  /*1dbe0*/  BSYNC B2 ;  /* 0x0000000000027941 */ /* 0x000fea0003800000 */
.L_x_893:
[----:B------:R-:W3:Y:S01]  /*1dbf0*/  LDL.LU R2, [R1+0x38] ;  /* 0x0000380001027983 */ /* 0x000ee20000300800 */
[----:B------:R-:W-:-:S05]  /*1dc00*/  IMAD.MOV R8, RZ, RZ, -R8 ;  /* 0x000000ffff087224 */ /* 0x000fca00078e0a08 */
[----:B---3--:R-:W-:-:S13]  /*1dc10*/  ISETP.NE.AND P0, PT, R2, R8, PT ;  /* 0x000000080200720c */ /* 0x008fda0003f05270 */
[----:B------:R-:W-:Y:S05]  /*1dc20*/  @!P0 BRA `(.L_x_892) ;  /* 0x0000001400948947 */ /* 0x000fea0003800000 */
[----:B------:R1:W5:Y:S02]  /*1dc30*/  LDL R8, [R1] ;  /* 0x0000000001087983 */ /* 0x0003640000100800 */
.L_x_946:
[----:B---3--:R-:W3:Y:S04]  /*1dc40*/  LDL R4, [R1+0x8] ;  /* 0x0000080001047983 */ /* 0x008ee80000100800 */
[----:B----4-:R-:W4:Y:S04]  /*1dc50*/  LDL R3, [R1+0xc] ;  /* 0x00000c0001037983 */ /* 0x010f280000100800 */
[----:B--2---:R-:W2:Y:S01]  /*1dc60*/  LDL R2, [R1+0x18] ;  /* 0x0000180001027983 */ /* 0x004ea20000100800 */
[----:B------:R-:W-:Y:S05]  /*1dc70*/  YIELD ;  /* 0x0000000000007946 */ /* 0x000fea0003800000 */
[----:B------:R-:W-:Y:S01]  /*1dc80*/  BSSY B1, `(.L_x_912) ;  /* 0x00000ad000017945 */ /* 0x000fe20003800000 */
[----:B---3--:R-:W-:-:S02]  /*1dc90*/  LOP3.LUT P1, RZ, R4, 0x4, RZ, 0xc0, !PT ;  /* 0x0000000404ff7812 */ /* 0x008fc4000782c0ff */
[----:B----4-:R-:W-:-:S04]  /*1dca0*/  IADD3 R4, R3, 0x1, RZ ;  /* 0x0000000103047810 */ /* 0x010fc80007ffe0ff */
[----:B------:R-:W-:-:S04]  /*1dcb0*/  ISETP.NE.AND P0, PT, R4, 0x2, PT ;  /* 0x000000020400780c */ /* 0x000fc80003f05270 */
[----:B--2---:R-:W-:Y:S02]  /*1dcc0*/  SEL R5, RZ, 0x1, P0 ;  /* 0x00000001ff057807 */ /* 0x004fe40000000000 */
[----:B------:R-:W-:Y:S02]  /*1dcd0*/  SEL R4, R4, RZ, P0 ;  /* 0x000000ff04047207 */ /* 0x000fe40000000000 */
[----:B------:R-:W-:Y:S01]  /*1dce0*/  LOP3.LUT R5, R2, R5, RZ, 0x3c, !PT ;  /* 0x0000000502057212 */ /* 0x000fe200078e3cff */
[----:B------:R-:W-:Y:S06]  /*1dcf0*/  @!P1 BRA `(.L_x_913) ;  /* 0x0000000800949947 */ /* 0x000fec0003800000 */
[----:B------:R-:W-:Y:S01]  /*1dd00*/  ULDC.64 UR4, c[0x0][0x418] ;  /* 0x0001060000047ab9 */ /* 0x000fe20000000a00 */
[----:B0-----:R-:W-:Y:S01]  /*1dd10*/  IMAD.MOV.U32 R6, RZ, RZ, R0 ;  /* 0x000000ffff067224 */ /* 0x001fe200078e0000 */
[----:B------:R-:W-:-:S04]  /*1dd20*/  ISETP.NE.U32.AND P0, PT, RZ, UR4, PT ;  /* 0x00000004ff007c0c */ /* 0x000fc8000bf05070 */
[----:B------:R-:W-:-:S13]  /*1dd30*/  ISETP.NE.AND.EX P0, PT, RZ, UR5, PT, P0 ;  /* 0x00000005ff007c0c */ /* 0x000fda000bf05300 */
[----:B------:R-:W-:Y:S05]  /*1dd40*/  @!P0 BRA `(.L_x_914) ;  /* 0x00000000004c8947 */ /* 0x000fea0003800000 */
[----:B------:R-:W2:Y:S01]  /*1dd50*/  LDL R10, [R1+0x28] ;  /* 0x00002800010a7983 */ /* 0x000ea20000100800 */
[----:B------:R-:W0:Y:S01]  /*1dd60*/  LDC R7, c[0x0][0x43c] ;  /* 0x00010f00ff077b82 */ /* 0x000e220000000800 */
[----:B------:R-:W-:Y:S02]  /*1dd70*/  ULDC.64 UR6, c[0x0][0x428] ;  /* 0x00010a0000067ab9 */ /* 0x000fe40000000a00 */
[----:B------:R-:W3:Y:S01]  /*1dd80*/  LDL R9, [R1+0x14] ;  /* 0x0000140001097983 */ /* 0x000ee20000100800 */
[----:B0-----:R-:W-:-:S13]  /*1dd90*/  ISETP.NE.AND P0, PT, R7, 0x1, PT ;  /* 0x000000010700780c */ /* 0x001fda0003f05270 */
[----:B------:R-:W0:Y:S02]  /*1dda0*/  @P0 LDC.64 R2, c[0x0][0x440] ;  /* 0x00011000ff020b82 */ /* 0x000e240000000a00 */
[----:B0-----:R-:W-:Y:S01]  /*1ddb0*/  @P0 IMAD.HI.U32 R6, R0, R2, RZ ;  /* 0x0000000200060227 */ /* 0x001fe200078e00ff */
[----:B------:R-:W-:-:S04]  /*1ddc0*/  MOV R2, R0 ;  /* 0x0000000000027202 */ /* 0x000fc80000000f00 */
[----:B------:R-:W-:-:S04]  /*1ddd0*/  @P0 SHF.R.U32.HI R2, RZ, R3, R6 ;  /* 0x00000003ff020219 */ /* 0x000fc80000011606 */
[--C-:B------:R-:W-:Y:S01]  /*1dde0*/  SHF.R.S32.HI R3, RZ, 0x1f, R2.reuse ;  /* 0x0000001fff037819 */ /* 0x100fe20000011402 */
[----:B------:R-:W-:-:S04]  /*1ddf0*/  IMAD.MOV R6, RZ, RZ, -R2 ;  /* 0x000000ffff067224 */ /* 0x000fc800078e0a02 */
[----:B------:R-:W-:Y:S02]  /*1de00*/  IMAD R6, R7, R6, R0 ;  /* 0x0000000607067224 */ /* 0x000fe400078e0200 */
[----:B--2---:R-:W-:-:S04]  /*1de10*/  IMAD R7, R10, UR6, RZ ;  /* 0x000000060a077c24 */ /* 0x004fc8000f8e02ff */
[C---:B---3--:R-:W-:Y:S02]  /*1de20*/  IMAD R7, R9.reuse, UR7, R7 ;  /* 0x0000000709077c24 */ /* 0x048fe4000f8e0207 */
[----:B------:R-:W-:-:S05]  /*1de30*/  IMAD.WIDE.U32 R2, R9, UR6, R2 ;  /* 0x0000000609027c25 */ /* 0x000fca000f8e0002 */
[----:B------:R-:W-:Y:S02]  /*1de40*/  IADD3 R3, R7, R3, RZ ;  /* 0x0000000307037210 */ /* 0x000fe40007ffe0ff */
[----:B-----5:R-:W-:-:S04]  /*1de50*/  LEA R8, P0, R2, UR4, 0x2 ;  /* 0x0000000402087c11 */ /* 0x020fc8000f8010ff */
[----:B------:R-:W-:-:S05]  /*1de60*/  LEA.HI.X R9, R2, UR5, R3, 0x2, P0 ;  /* 0x0000000502097c11 */ /* 0x000fca00080f1403 */
[----:B------:R0:W5:Y:S04]  /*1de70*/  LDG.E R8, desc[UR42][R8.64] ;  /* 0x0000002a08087981 */ /* 0x000168000c1e1900 */
.L_x_914:
[----:B------:R-:W2:Y:S01]  /*1de80*/  LDL R2, [R1+0x4] ;  /* 0x0000040001027983 */ /* 0x000ea20000100800 */
[----:B------:R-:W-:Y:S01]  /*1de90*/  BSSY B2, `(.L_x_915) ;  /* 0x0000005000027945 */ /* 0x000fe20003800000 */
[----:B--2---:R-:W-:Y:S01]  /*1dea0*/  IMAD R3, R4, 0x8, R2 ;  /* 0x0000000804037824 */ /* 0x004fe200078e0202 */
[----:B------:R-:W-:-:S04]  /*1deb0*/  SHF.L.U32 R2, R5, 0x1f, RZ ;  /* 0x0000001f05027819 */ /* 0x000fc800000006ff */
[----:B------:R-:W2:Y:S02]  /*1dec0*/  SYNCS.PHASECHK.TRANS64.TRYWAIT P0, [R3+URZ+0x34840], R2 ;  /* 0x03484002030075a7 */ /* 0x000ea4000800017f */
[----:B--2---:R-:W-:Y:S05]  /*1ded0*/  @!P0 BRA `(.L_x_916) ;  /* 0x0000003c00ec8947 */ /* 0x004fea0003800000 */
.L_x_1037:
[----:B------:R-:W-:Y:S05]  /*1dee0*/  BSYNC B2 ;  /* 0x0000000000027941 */ /* 0x000fea0003800000 */
.L_x_915:
[----:B------:R-:W3:Y:S01]  /*1def0*/  S2R R7, SR_TID.X ;  /* 0x0000000000077919 */ /* 0x000ee20000002100 */
[----:B------:R-:W-:Y:S01]  /*1df00*/  BSSY B2, `(.L_x_917) ;  /* 0x000000a000027945 */ /* 0x000fe20003800000 */
[----:B---3--:R-:W-:-:S04]  /*1df10*/  LOP3.LUT R7, R7, 0x7f, RZ, 0xc0, !PT ;  /* 0x0000007f07077812 */ /* 0x008fc800078ec0ff */
[----:B------:R-:W-:-:S13]  /*1df20*/  ISETP.NE.AND P0, PT, R7, RZ, PT ;  /* 0x000000ff0700720c */ /* 0x000fda0003f05270 */
[----:B------:R-:W-:Y:S05]  /*1df30*/  @P0 BRA `(.L_x_918) ;  /* 0x0000000000180947 */ /* 0x000fea0003800000 */
[----:B------:R-:W3:Y:S01]  /*1df40*/  LDL R7, [R1+0x8] ;  /* 0x0000080001077983 */ /* 0x000ee20000100800 */
[----:B--2---:R-:W-:-:S04]  /*1df50*/  MOV R2, 0xc000 ;  /* 0x0000c00000027802 */ /* 0x004fc80000000f00 */
[----:B------:R4:W-:Y:S01]  /*1df60*/  SYNCS.ARRIVE.TRANS64 RZ, [R3+URZ+0x34830], R2 ;  /* 0x0348300203ff79a7 */ /* 0x0009e2000800003f */
[----:B---3--:R-:W-:-:S13]  /*1df70*/  LOP3.LUT P1, RZ, R7, 0x1, RZ, 0xc0, !PT ;  /* 0x0000000107ff7812 */ /* 0x008fda000782c0ff */
[----:B----4-:R-:W-:Y:S05]  /*1df80*/  @!P1 BRA `(.L_x_918) ;  /* 0x0000000000049947 */ /* 0x010fea0003800000 */
[----:B------:R-:W-:Y:S01]  /*1df90*/  BPT.TRAP 0x1 ;  /* 0x000000040000795c */ /* 0x000fe20000300000 */
.L_x_918:
[----:B------:R-:W-:Y:S05]  /*1dfa0*/  BSYNC B2 ;  /* 0x0000000000027941 */ /* 0x000fea0003800000 */
.L_x_917:
[----:B------:R-:W3:Y:S04]  /*1dfb0*/  LDL R7, [R1+0x4] ;  /* 0x0000040001077983 */ /* 0x000ee80000100800 */
[----:B--2---:R-:W2:Y:S01]  /*1dfc0*/  LDL R2, [R1+0x20] ;  /* 0x0000200001027983 */ /* 0x004ea20000100800 */
[----:B------:R-:W-:Y:S01]  /*1dfd0*/  IMAD.MOV.U32 R10, RZ, RZ, RZ ;  /* 0x000000ffff0a7224 */ /* 0x000fe200078e00ff */
[----:B------:R-:W-:Y:S01]  /*1dfe0*/  UIADD3 UR4, UP0, UR36, 0x370, URZ ;  /* 0x0000037024047890 */ /* 0x000fe2000ff1e03f */
[----:B------:R-:W-:Y:S01]  /*1dff0*/  PLOP3.LUT P0, PT, PT, PT, PT, 0x80, 0x0 ;  /* 0x000000000000781c */ /* 0x000fe20003f0f070 */
[----:B------:R-:W-:Y:S01]  /*1e000*/  UMOV UR6, 0x0 ;  /* 0x0000000000067882 */ /* 0x000fe20000000000 */
[----:B------:R-:W-:Y:S01]  /*1e010*/  IADD3 R3, R3, 0x34830, RZ ;  /* 0x0003483003037810 */ /* 0x000fe20007ffe0ff */
[----:B------:R-:W-:Y:S01]  /*1e020*/  UIADD3.X UR5, URZ, UR37, URZ, UP0, !UPT ;  /* 0x000000253f057290 */ /* 0x000fe200087fe43f */
[----:B------:R-:W-:Y:S01]  /*1e030*/  R2UR UR10, R10 ;  /* 0x000000000a0a72ca */ /* 0x000fe200000e0000 */
[----:B------:R-:W-:Y:S01]  /*1e040*/  UMOV UR7, 0x14f00000 ;  /* 0x14f0000000077882 */ /* 0x000fe20000000000 */
[----:B---3--:R-:W-:-:S02]  /*1e050*/  IMAD R7, R4, 0xc000, R7 ;  /* 0x0000c00004077824 */ /* 0x008fc400078e0207 */
[----:B--2---:R-:W-:-:S03]  /*1e060*/  IMAD R2, R6, 0x80, R2 ;  /* 0x0000008006027824 */ /* 0x004fc600078e0202 */
[----:B0-----:R-:W-:-:S08]  /*1e070*/  IADD3 R9, R7, 0x1c400, RZ ;  /* 0x0001c40007097810 */ /* 0x001fd00007ffe0ff */
.L_x_919:
        /* <DEDUP_REMOVED lines=16> */
.L_x_920:
        /* <DEDUP_REMOVED lines=15> */
.L_x_921:
        /* <DEDUP_REMOVED lines=14> */
[----:B--2---:R-:W-:-:S02]  /*1e350*/  SHF.L.U32 R3, R13, 0x1f, RZ ;  /* 0x0000001f0d037819 */ /* 0x004fc400000006ff */
[----:B---3--:R-:W-:-:S04]  /*1e360*/  LEA R2, R9, R12, 0x3 ;  /* 0x0000000c09027211 */ /* 0x008fc800078e18ff */
[----:B------:R-:W0:Y:S02]  /*1e370*/  SYNCS.PHASECHK.TRANS64.TRYWAIT P0, [R2+URZ+0x34860], R3 ;  /* 0x03486003020075a7 */ /* 0x000e24000800017f */
[----:B0-----:R-:W-:Y:S05]  /*1e380*/  @!P0 BRA `(.L_x_923) ;  /* 0x0000003800d48947 */ /* 0x001fea0003800000 */
.L_x_1038:
[----:B------:R-:W-:Y:S05]  /*1e390*/  BSYNC B2 ;  /* 0x0000000000027941 */ /* 0x000fea0003800000 */
.L_x_922:
[----:B------:R-:W2:Y:S01]  /*1e3a0*/  S2R R7, SR_TID.X ;  /* 0x0000000000077919 */ /* 0x000ea20000002100 */
[----:B------:R-:W-:-:S04]  /*1e3b0*/  UPRMT UR4, UR38, 0x9910, URZ ;  /* 0x0000991026047896 */ /* 0x000fc8000800003f */
[----:B------:R-:W-:Y:S01]  /*1e3c0*/  UISETP.NE.AND UP0, UPT, UR4, 0x2, UPT ;  /* 0x000000020400788c */ /* 0x000fe2000bf05270 */
[----:B--2---:R-:W-:-:S04]  /*1e3d0*/  LOP3.LUT R7, R7, 0x7f, RZ, 0xc0, !PT ;  /* 0x0000007f07077812 */ /* 0x004fc800078ec0ff */
[----:B------:R-:W-:-:S13]  /*1e3e0*/  ISETP.NE.AND P0, PT, R7, RZ, PT ;  /* 0x000000ff0700720c */ /* 0x000fda0003f05270 */
[----:B0-----:R-:W-:-:S04]  /*1e3f0*/  @!P0 IMAD.MOV.U32 R3, RZ, RZ, 0x8000 ;  /* 0x00008000ff038424 */ /* 0x001fc800078e00ff */
[----:B------:R0:W-:Y:S01]  /*1e400*/  @!P0 SYNCS.ARRIVE.TRANS64 RZ, [R2+URZ+0x34850], R3 ;  /* 0x0348500302ff89a7 */ /* 0x0001e2000800003f */
[----:B------:R-:W-:-:S13]  /*1e410*/  PLOP3.LUT P0, PT, PT, PT, UP0, 0x80, 0x0 ;  /* 0x000000000000781c */ /* 0x000fda0003f0f008 */
[----:B0-----:R-:W-:Y:S05]  /*1e420*/  @P0 BRA `(.L_x_924) ;  /* 0x0000000000040947 */ /* 0x001fea0003800000 */
[----:B------:R-:W-:Y:S01]  /*1e430*/  BPT.TRAP 0x1 ;  /* 0x000000040000795c */ /* 0x000fe20000300000 */
.L_x_924:
[----:B------:R-:W2:Y:S01]  /*1e440*/  LDL R3, [R1+0x8] ;  /* 0x0000080001037983 */ /* 0x000ea20000100800 */
[----:B------:R-:W-:Y:S01]  /*1e450*/  BSSY B2, `(.L_x_925) ;  /* 0x0000004000027945 */ /* 0x000fe20003800000 */
[----:B--2---:R-:W-:-:S13]  /*1e460*/  LOP3.LUT P0, RZ, R3, 0x8, RZ, 0xc0, !PT ;  /* 0x0000000803ff7812 */ /* 0x004fda000780c0ff */
[----:B------:R-:W-:Y:S05]  /*1e470*/  @P0 BRA `(.L_x_926) ;  /* 0x0000000000040947 */ /* 0x000fea0003800000 */
[----:B------:R-:W-:Y:S01]  /*1e480*/  BPT.TRAP 0x1 ;  /* 0x000000040000795c */ /* 0x000fe20000300000 */
.L_x_926:
[----:B------:R-:W-:Y:S05]  /*1e490*/  BSYNC B2 ;  /* 0x0000000000027941 */ /* 0x000fea0003800000 */
.L_x_925:
[----:B------:R-:W2:Y:S04]  /*1e4a0*/  LDL R12, [R1+0x4] ;  /* 0x00000400010c7983 */ /* 0x000ea80000100800 */
[----:B------:R-:W2:Y:S04]  /*1e4b0*/  LDL.LU R3, [R1+0xc] ;  /* 0x00000c0001037983 */ /* 0x000ea80000300800 */
[----:B------:R-:W3:Y:S04]  /*1e4c0*/  LDL R9, [R1+0x20] ;  /* 0x0000200001097983 */ /* 0x000ee80000100800 */
[----:B------:R-:W3:Y:S01]  /*1e4d0*/  LDL.LU R7, [R1+0x1c] ;  /* 0x00001c0001077983 */ /* 0x000ee20000300800 */
[----:B------:R-:W-:Y:S01]  /*1e4e0*/  R2UR UR10, R10 ;  /* 0x000000000a0a72ca */ /* 0x000fe200000e0000 */
[----:B------:R-:W-:Y:S01]  /*1e4f0*/  UIADD3 UR4, UP0, UR36, 0x470, URZ ;  /* 0x0000047024047890 */ /* 0x000fe2000ff1e03f */
[----:B------:R-:W-:Y:S01]  /*1e500*/  PLOP3.LUT P0, PT, PT, PT, PT, 0x80, 0x0 ;  /* 0x000000000000781c */ /* 0x000fe20003f0f070 */
[----:B------:R-:W-:Y:S01]  /*1e510*/  UMOV UR6, 0x0 ;  /* 0x0000000000067882 */ /* 0x000fe20000000000 */
[----:B------:R-:W-:Y:S01]  /*1e520*/  IADD3 R2, R2, 0x34850, RZ ;  /* 0x0003485002027810 */ /* 0x000fe20007ffe0ff */
[----:B------:R-:W-:Y:S01]  /*1e530*/  UIADD3.X UR5, URZ, UR37, URZ, UP0, !UPT ;  /* 0x000000253f057290 */ /* 0x000fe200087fe43f */
[----:B------:R-:W-:Y:S01]  /*1e540*/  UMOV UR7, 0x14f00000 ;  /* 0x14f0000000077882 */ /* 0x000fe20000000000 */
[----:B--2---:R-:W-:Y:S01]  /*1e550*/  LEA R3, R3, R12, 0xf ;  /* 0x0000000c03037211 */ /* 0x004fe200078e78ff */
[----:B---3--:R-:W-:-:S04]  /*1e560*/  IMAD R7, R7, 0x80, R9 ;  /* 0x0000008007077824 */ /* 0x008fc800078e0209 */
[----:B------:R-:W-:-:S07]  /*1e570*/  VIADD R9, R3, 0x400 ;  /* 0x0000040003097836 */ /* 0x000fce0000000000 */
.L_x_927:
        /* <DEDUP_REMOVED lines=12> */
[----:B------:R-:W-:Y:S01]  /*1e640*/  UMOV UR6, 0x0 ;  /* 0x0000000000067882 */ /* 0x000fe20000000000 */
[----:B------:R-:W-:Y:S01]  /*1e650*/  PLOP3.LUT P0, PT, PT, PT, PT, 0x80, 0x0 ;  /* 0x000000000000781c */ /* 0x000fe20003f0f070 */
[----:B------:R-:W-:Y:S01]  /*1e660*/  UMOV UR7, 0x14f00000 ;  /* 0x14f0000000077882 */ /* 0x000fe20000000000 */
[----:B------:R-:W-:-:S11]  /*1e670*/  IADD3 R3, R3, 0x4400, RZ ;  /* 0x0000440003037810 */ /* 0x000fd60007ffe0ff */
.L_x_928:
        /* <DEDUP_REMOVED lines=11> */
[----:B------:R2:W-:Y:S04]  /*1e730*/  STL [R1+0x1c], R6 ;  /* 0x00001c0601007387 */ /* 0x0005e80000100800 */
[----:B------:R2:W-:Y:S02]  /*1e740*/  STL [R1], R8 ;  /* 0x0000000801007387 */ /* 0x0005e40000100800 */
.L_x_913:
[----:B------:R-:W-:Y:S05]  /*1e750*/  BSYNC B1 ;  /* 0x0000000000017941 */ /* 0x000fea0003800000 */
.L_x_912:
[----:B------:R-:W3:Y:S01]  /*1e760*/  LDL R2, [R1+0x8] ;  /* 0x0000080001027983 */ /* 0x000ee20000100800 */
[----:B------:R-:W-:Y:S01]  /*1e770*/  VIADD R3, R4, 0x1 ;  /* 0x0000000104037836 */ /* 0x000fe20000000000 */
[----:B------:R-:W-:Y:S04]  /*1e780*/  BSSY B1, `(.L_x_929) ;  /* 0x00000ac000017945 */ /* 0x000fe80003800000 */
[----:B------:R-:W-:-:S04]  /*1e790*/  ISETP.NE.AND P0, PT, R3, 0x2, PT ;  /* 0x000000020300780c */ /* 0x000fc80003f05270 */
[----:B------:R-:W-:Y:S02]  /*1e7a0*/  SEL R11, R3, RZ, P0 ;  /* 0x000000ff030b7207 */ /* 0x000fe40000000000 */
[----:B---3--:R-:W-:Y:S02]  /*1e7b0*/  LOP3.LUT P1, RZ, R2, 0x4, RZ, 0xc0, !PT ;  /* 0x0000000402ff7812 */ /* 0x008fe4000782c0ff */
[----:B------:R-:W-:-:S04]  /*1e7c0*/  SEL R2, RZ, 0x1, P0 ;  /* 0x00000001ff027807 */ /* 0x000fc80000000000 */
[----:B------:R-:W-:-:S05]  /*1e7d0*/  LOP3.LUT R10, R5, R2, RZ, 0x3c, !PT ;  /* 0x00000002050a7212 */ /* 0x000fca00078e3cff */
[----:B------:R3:W-:Y:S04]  /*1e7e0*/  STL [R1+0x18], R10 ;  /* 0x0000180a01007387 */ /* 0x0007e80000100800 */
[----:B------:R3:W-:Y:S01]  /*1e7f0*/  STL [R1+0xc], R11 ;  /* 0x00000c0b01007387 */ /* 0x0007e20000100800 */
[----:B------:R-:W-:Y:S05]  /*1e800*/  @!P1 BRA `(.L_x_930) ;  /* 0x00000008008c9947 */ /* 0x000fea0003800000 */
[----:B------:R-:W-:Y:S01]  /*1e810*/  ULDC.64 UR4, c[0x0][0x418] ;  /* 0x0001060000047ab9 */ /* 0x000fe20000000a00 */
[----:B0-2---:R-:W-:Y:S02]  /*1e820*/  IADD3 R6, R0, -0x1, RZ ;  /* 0xffffffff00067810 */ /* 0x005fe40007ffe0ff */
[----:B------:R-:W-:-:S04]  /*1e830*/  ISETP.NE.U32.AND P0, PT, RZ, UR4, PT ;  /* 0x00000004ff007c0c */ /* 0x000fc8000bf05070 */
[----:B------:R-:W-:-:S13]  /*1e840*/  ISETP.NE.AND.EX P0, PT, RZ, UR5, PT, P0 ;  /* 0x00000005ff007c0c */ /* 0x000fda000bf05300 */
[----:B------:R-:W-:Y:S05]  /*1e850*/  @!P0 BRA `(.L_x_931) ;  /* 0x00000000004c8947 */ /* 0x000fea0003800000 */
[----:B------:R-:W2:Y:S01]  /*1e860*/  LDL R12, [R1+0x28] ;  /* 0x00002800010c7983 */ /* 0x000ea20000100800 */
[----:B-----5:R-:W0:Y:S01]  /*1e870*/  LDC R8, c[0x0][0x43c] ;  /* 0x00010f00ff087b82 */ /* 0x020e220000000800 */
[----:B------:R-:W-:Y:S02]  /*1e880*/  ULDC.64 UR6, c[0x0][0x428] ;  /* 0x00010a0000067ab9 */ /* 0x000fe40000000a00 */
[----:B------:R-:W4:Y:S01]  /*1e890*/  LDL R9, [R1+0x14] ;  /* 0x0000140001097983 */ /* 0x000f220000100800 */
[----:B0-----:R-:W-:-:S13]  /*1e8a0*/  ISETP.NE.AND P0, PT, R8, 0x1, PT ;  /* 0x000000010800780c */ /* 0x001fda0003f05270 */
[----:B------:R-:W0:Y:S02]  /*1e8b0*/  @P0 LDC.64 R2, c[0x0][0x440] ;  /* 0x00011000ff020b82 */ /* 0x000e240000000a00 */
[----:B0-----:R-:W-:-:S04]  /*1e8c0*/  @P0 IMAD.HI.U32 R7, R6, R2, RZ ;  /* 0x0000000206070227 */ /* 0x001fc800078e00ff */
[----:B------:R-:W-:Y:S01]  /*1e8d0*/  IMAD.MOV.U32 R2, RZ, RZ, R6 ;  /* 0x000000ffff027224 */ /* 0x000fe200078e0006 */
[----:B------:R-:W-:-:S04]  /*1e8e0*/  @P0 SHF.R.U32.HI R2, RZ, R3, R7 ;  /* 0x00000003ff020219 */ /* 0x000fc80000011607 */
[----:B------:R-:W-:-:S05]  /*1e8f0*/  IADD3 R3, -R2, RZ, RZ ;  /* 0x000000ff02037210 */ /* 0x000fca0007ffe1ff */
[----:B------:R-:W-:Y:S01]  /*1e900*/  IMAD R6, R8, R3, R6 ;  /* 0x0000000308067224 */ /* 0x000fe200078e0206 */
[----:B------:R-:W-:Y:S01]  /*1e910*/  SHF.R.S32.HI R3, RZ, 0x1f, R2 ;  /* 0x0000001fff037819 */ /* 0x000fe20000011402 */
[----:B--2---:R-:W-:-:S04]  /*1e920*/  IMAD R7, R12, UR6, RZ ;  /* 0x000000060c077c24 */ /* 0x004fc8000f8e02ff */
[C---:B----4-:R-:W-:Y:S02]  /*1e930*/  IMAD R7, R9.reuse, UR7, R7 ;  /* 0x0000000709077c24 */ /* 0x050fe4000f8e0207 */
[----:B------:R-:W-:-:S04]  /*1e940*/  IMAD.WIDE.U32 R2, R9, UR6, R2 ;  /* 0x0000000609027c25 */ /* 0x000fc8000f8e0002 */
[----:B------:R-:W-:Y:S01]  /*1e950*/  IMAD.IADD R3, R7, 0x1, R3 ;  /* 0x0000000107037824 */ /* 0x000fe200078e0203 */
[----:B------:R-:W-:-:S04]  /*1e960*/  LEA R8, P0, R2, UR4, 0x2 ;  /* 0x0000000402087c11 */ /* 0x000fc8000f8010ff */
[----:B------:R-:W-:-:S05]  /*1e970*/  LEA.HI.X R9, R2, UR5, R3, 0x2, P0 ;  /* 0x0000000502097c11 */ /* 0x000fca00080f1403 */
[----:B------:R0:W5:Y:S04]  /*1e980*/  LDG.E R8, desc[UR42][R8.64] ;  /* 0x0000002a08087981 */ /* 0x000168000c1e1900 */
.L_x_931:
[----:B------:R-:W2:Y:S01]  /*1e990*/  LDL R2, [R1+0x4] ;  /* 0x0000040001027983 */ /* 0x000ea20000100800 */
[----:B------:R-:W-:Y:S01]  /*1e9a0*/  BSSY B2, `(.L_x_932) ;  /* 0x0000005000027945 */ /* 0x000fe20003800000 */
[----:B--2---:R-:W-:Y:S02]  /*1e9b0*/  LEA R3, R11, R2, 0x3 ;  /* 0x000000020b037211 */ /* 0x004fe400078e18ff */
[----:B------:R-:W-:-:S04]  /*1e9c0*/  SHF.L.U32 R2, R10, 0x1f, RZ ;  /* 0x0000001f0a027819 */ /* 0x000fc800000006ff */
[----:B------:R-:W2:Y:S02]  /*1e9d0*/  SYNCS.PHASECHK.TRANS64.TRYWAIT P0, [R3+URZ+0x34840], R2 ;  /* 0x03484002030075a7 */ /* 0x000ea4000800017f */
[----:B--2---:R-:W-:Y:S05]  /*1e9e0*/  @!P0 BRA `(.L_x_933) ;  /* 0x0000003400508947 */ /* 0x004fea0003800000 */
.L_x_1039:
[----:B------:R-:W-:Y:S05]  /*1e9f0*/  BSYNC B2 ;  /* 0x0000000000027941 */ /* 0x000fea0003800000 */
.L_x_932:
[----:B------:R-:W4:Y:S01]  /*1ea00*/  S2R R7, SR_TID.X ;  /* 0x0000000000077919 */ /* 0x000f220000002100 */
[----:B------:R-:W-:Y:S01]  /*1ea10*/  BSSY B2, `(.L_x_934) ;  /* 0x000000a000027945 */ /* 0x000fe20003800000 */
[----:B----4-:R-:W-:-:S04]  /*1ea20*/  LOP3.LUT R7, R7, 0x7f, RZ, 0xc0, !PT ;  /* 0x0000007f07077812 */ /* 0x010fc800078ec0ff */
[----:B------:R-:W-:-:S13]  /*1ea30*/  ISETP.NE.AND P0, PT, R7, RZ, PT ;  /* 0x000000ff0700720c */ /* 0x000fda0003f05270 */
[----:B------:R-:W-:Y:S05]  /*1ea40*/  @P0 BRA `(.L_x_935) ;  /* 0x0000000000180947 */ /* 0x000fea0003800000 */
[----:B------:R-:W4:Y:S01]  /*1ea50*/  LDL R7, [R1+0x8] ;  /* 0x0000080001077983 */ /* 0x000f220000100800 */
[----:B--2---:R-:W-:-:S04]  /*1ea60*/  IMAD.MOV.U32 R2, RZ, RZ, 0xc000 ;  /* 0x0000c000ff027424 */ /* 0x004fc800078e00ff */
[----:B------:R2:W-:Y:S01]  /*1ea70*/  SYNCS.ARRIVE.TRANS64 RZ, [R3+URZ+0x34830], R2 ;  /* 0x0348300203ff79a7 */ /* 0x0005e2000800003f */
[----:B----4-:R-:W-:-:S13]  /*1ea80*/  LOP3.LUT P1, RZ, R7, 0x1, RZ, 0xc0, !PT ;  /* 0x0000000107ff7812 */ /* 0x010fda000782c0ff */
[----:B--2---:R-:W-:Y:S05]  /*1ea90*/  @!P1 BRA `(.L_x_935) ;  /* 0x0000000000049947 */ /* 0x004fea0003800000 */
[----:B------:R-:W-:Y:S01]  /*1eaa0*/  BPT.TRAP 0x1 ;  /* 0x000000040000795c */ /* 0x000fe20000300000 */
.L_x_935:
[----:B------:R-:W-:Y:S05]  /*1eab0*/  BSYNC B2 ;  /* 0x0000000000027941 */ /* 0x000fea0003800000 */
.L_x_934:
[----:B0-----:R-:W4:Y:S04]  /*1eac0*/  LDL R9, [R1+0x4] ;  /* 0x0000040001097983 */ /* 0x001f280000100800 */
[----:B------:R-:W4:Y:S04]  /*1ead0*/  LDL R7, [R1+0xc] ;  /* 0x00000c0001077983 */ /* 0x000f280000100800 */
[----:B--2---:R-:W2:Y:S01]  /*1eae0*/  LDL R2, [R1+0x20] ;  /* 0x0000200001027983 */ /* 0x004ea20000100800 */
[----:B---3--:R-:W-:Y:S01]  /*1eaf0*/  MOV R10, RZ ;  /* 0x000000ff000a7202 */ /* 0x008fe20000000f00 */
[----:B------:R-:W-:Y:S01]  /*1eb00*/  UIADD3 UR4, UP0, UR36, 0x370, URZ ;  /* 0x0000037024047890 */ /* 0x000fe2000ff1e03f */
[----:B------:R-:W-:Y:S01]  /*1eb10*/  PLOP3.LUT P0, PT, PT, PT, PT, 0x80, 0x0 ;  /* 0x000000000000781c */ /* 0x000fe20003f0f070 */
[----:B------:R-:W-:Y:S01]  /*1eb20*/  VIADD R3, R3, 0x34830 ;  /* 0x0003483003037836 */ /* 0x000fe20000000000 */
[----:B------:R-:W-:Y:S01]  /*1eb30*/  R2UR UR10, R10 ;  /* 0x000000000a0a72ca */ /* 0x000fe200000e0000 */
[----:B------:R-:W-:Y:S01]  /*1eb40*/  UIADD3.X UR5, URZ, UR37, URZ, UP0, !UPT ;  /* 0x000000253f057290 */ /* 0x000fe200087fe43f */
[----:B------:R-:W-:Y:S01]  /*1eb50*/  UMOV UR6, 0x0 ;  /* 0x0000000000067882 */ /* 0x000fe20000000000 */
[----:B------:R-:W-:Y:S01]  /*1eb60*/  UMOV UR7, 0x14f00000 ;  /* 0x14f0000000077882 */ /* 0x000fe20000000000 */
[----:B----4-:R-:W-:Y:S01]  /*1eb70*/  IMAD R7, R7, 0xc000, R9 ;  /* 0x0000c00007077824 */ /* 0x010fe200078e0209 */
[----:B--2---:R-:W-:-:S03]  /*1eb80*/  LEA R2, R6, R2, 0x7 ;  /* 0x0000000206027211 */ /* 0x004fc600078e38ff */
[----:B------:R-:W-:-:S07]  /*1eb90*/  VIADD R9, R7, 0x1c400 ;  /* 0x0001c40007097836 */ /* 0x000fce0000000000 */
.L_x_936:
        /* <DEDUP_REMOVED lines=16> */
.L_x_937:
        /* <DEDUP_REMOVED lines=15> */
.L_x_938:
        /* <DEDUP_REMOVED lines=11> */
[----:B------:R-:W-:Y:S01]  /*1ee40*/  SHF.L.U32 R5, R5, 0x1f, RZ ;  /* 0x0000001f05057819 */ /* 0x000fe200000006ff */
[----:B------:R-:W-:Y:S01]  /*1ee50*/  BSSY B2, `(.L_x_939) ;  /* 0x0000004000027945 */ /* 0x000fe20003800000 */
[----:B--2---:R-:W-:-:S04]  /*1ee60*/  IMAD R2, R4, 0x8, R9 ;  /* 0x0000000804027824 */ /* 0x004fc800078e0209 */
[----:B------:R-:W0:Y:S02]  /*1ee70*/  SYNCS.PHASECHK.TRANS64.TRYWAIT P0, [R2+URZ+0x34860], R5 ;  /* 0x03486005020075a7 */ /* 0x000e24000800017f */
[----:B0-----:R-:W-:Y:S05]  /*1ee80*/  @!P0 BRA `(.L_x_940) ;  /* 0x00000030003c8947 */ /* 0x001fea0003800000 */
.L_x_1040:
[----:B------:R-:W-:Y:S05]  /*1ee90*/  BSYNC B2 ;  /* 0x0000000000027941 */ /* 0x000fea0003800000 */
.L_x_939:
[----:B------:R-:W2:Y:S01]  /*1eea0*/  S2R R3, SR_TID.X ;  /* 0x0000000000037919 */ /* 0x000ea20000002100 */
[----:B------:R-:W-:-:S04]  /*1eeb0*/  UPRMT UR4, UR38, 0x9910, URZ ;  /* 0x0000991026047896 */ /* 0x000fc8000800003f */
[----:B------:R-:W-:Y:S01]  /*1eec0*/  UISETP.NE.AND UP0, UPT, UR4, 0x2, UPT ;  /* 0x000000020400788c */ /* 0x000fe2000bf05270 */
[----:B--2---:R-:W-:-:S04]  /*1eed0*/  LOP3.LUT R3, R3, 0x7f, RZ, 0xc0, !PT ;  /* 0x0000007f03037812 */ /* 0x004fc800078ec0ff */
[----:B------:R-:W-:-:S13]  /*1eee0*/  ISETP.NE.AND P0, PT, R3, RZ, PT ;  /* 0x000000ff0300720c */ /* 0x000fda0003f05270 */
[----:B------:R-:W-:-:S04]  /*1eef0*/  @!P0 MOV R3, 0x8000 ;  /* 0x0000800000038802 */ /* 0x000fc80000000f00 */
[----:B------:R2:W-:Y:S01]  /*1ef00*/  @!P0 SYNCS.ARRIVE.TRANS64 RZ, [R2+URZ+0x34850], R3 ;  /* 0x0348500302ff89a7 */ /* 0x0005e2000800003f */
[----:B------:R-:W-:-:S13]  /*1ef10*/  PLOP3.LUT P0, PT, PT, PT, UP0, 0x80, 0x0 ;  /* 0x000000000000781c */ /* 0x000fda0003f0f008 */
[----:B--2---:R-:W-:Y:S05]  /*1ef20*/  @P0 BRA `(.L_x_941) ;  /* 0x0000000000040947 */ /* 0x004fea0003800000 */
[----:B------:R-:W-:Y:S01]  /*1ef30*/  BPT.TRAP 0x1 ;  /* 0x000000040000795c */ /* 0x000fe20000300000 */
.L_x_941:
[----:B------:R-:W2:Y:S01]  /*1ef40*/  LDL R3, [R1+0x8] ;  /* 0x0000080001037983 */ /* 0x000ea20000100800 */
[----:B------:R-:W-:Y:S01]  /*1ef50*/  BSSY B2, `(.L_x_942) ;  /* 0x0000004000027945 */ /* 0x000fe20003800000 */
[----:B--2---:R-:W-:-:S13]  /*1ef60*/  LOP3.LUT P0, RZ, R3, 0x8, RZ, 0xc0, !PT ;  /* 0x0000000803ff7812 */ /* 0x004fda000780c0ff */
[----:B------:R-:W-:Y:S05]  /*1ef70*/  @P0 BRA `(.L_x_943) ;  /* 0x0000000000040947 */ /* 0x000fea0003800000 */
[----:B------:R-:W-:Y:S01]  /*1ef80*/  BPT.TRAP 0x1 ;  /* 0x000000040000795c */ /* 0x000fe20000300000 */
.L_x_943:
[----:B------:R-:W-:Y:S05]  /*1ef90*/  BSYNC B2 ;  /* 0x0000000000027941 */ /* 0x000fea0003800000 */
.L_x_942:
[----:B------:R-:W2:Y:S04]  /*1efa0*/  LDL R7, [R1+0x4] ;  /* 0x0000040001077983 */ /* 0x000ea80000100800 */
[----:B0-----:R-:W3:Y:S04]  /*1efb0*/  LDL R5, [R1+0x20] ;  /* 0x0000200001057983 */ /* 0x001ee80000100800 */
        /* <DEDUP_REMOVED lines=11> */
.L_x_944:
        /* <DEDUP_REMOVED lines=16> */
.L_x_945:
        /* <DEDUP_REMOVED lines=13> */
.L_x_930:
[----:B------:R-:W-:Y:S05]  /*1f240*/  BSYNC B1 ;  /* 0x0000000000017941 */ /* 0x000fea0003800000 */
.L_x_929:
[C---:B------:R-:W-:Y:S02]  /*1f250*/  ISETP.GT.AND P0, PT, R0.reuse, 0x1, PT ;  /* 0x000000010000780c */ /* 0x040fe40003f04270 */
[----:B------:R-:W-:-:S11]  /*1f260*/  IADD3 R0, R0, -0x2, RZ ;  /* 0xfffffffe00007810 */ /* 0x000fd60007ffe0ff */
[----:B------:R-:W-:Y:S05]  /*1f270*/  @P0 BRA `(.L_x_946) ;  /* 0xffffffe800700947 */ /* 0x000fea000383ffff */
.L_x_892:
[----:B------:R-:W-:Y:S05]  /*1f280*/  BSYNC B0 ;  /* 0x0000000000007941 */ /* 0x000fea0003800000 */
.L_x_891:
[----:B------:R-:W0:Y:S01]  /*1f290*/  S2R R2, SR_TID.X ;  /* 0x0000000000027919 */ /* 0x000e220000002100 */
[----:B------:R-:W-:Y:S01]  /*1f2a0*/  BSSY B0, `(.L_x_947) ;  /* 0x0000010000007945 */ /* 0x000fe20003800000 */
[----:B0-----:R-:W-:-:S04]  /*1f2b0*/  LOP3.LUT R2, R2, 0x7f, RZ, 0xc0, !PT ;  /* 0x0000007f02027812 */ /* 0x001fc800078ec0ff */
[----:B------:R-:W-:-:S13]  /*1f2c0*/  ISETP.NE.AND P0, PT, R2, RZ, PT ;  /* 0x000000ff0200720c */ /* 0x000fda0003f05270 */
[----:B------:R-:W-:Y:S05]  /*1f2d0*/  @P0 BRA `(.L_x_948) ;  /* 0x0000000000300947 */ /* 0x000fea0003800000 */
[----:B------:R-:W0:Y:S01]  /*1f2e0*/  S2R R2, SR_LANEID ;  /* 0x0000000000027919 */ /* 0x000e220000000000 */
[----:B------:R-:W-:Y:S01]  /*1f2f0*/  VOTEU.ANY UR4, UPT, PT ;  /* 0x0000000000047886 */ /* 0x000fe200038e0100 */
[----:B--2---:R-:W2:Y:S01]  /*1f300*/  LDC.64 R4, c[0x0][0xc60] ;  /* 0x00031800ff047b82 */ /* 0x004ea20000000a00 */
[----:B------:R-:W0:Y:S02]  /*1f310*/  FLO.U32 R0, UR4 ;  /* 0x0000000400007d00 */ /* 0x000e2400080e0000 */
[----:B0-----:R-:W-:-:S06]  /*1f320*/  ISETP.EQ.U32.AND P0, PT, R0, R2, PT ;  /* 0x000000020000720c */ /* 0x001fcc0003f02070 */
[----:B------:R-:W2:Y:S07]  /*1f330*/  POPC R2, UR4 ;  /* 0x0000000400027d09 */ /* 0x000eae0008000000 */
[----:B--2---:R-:W2:Y:S04]  /*1f340*/  @P0 ATOMG.E.ADD.STRONG.GPU PT, R2, desc[UR42][R4.64], R2 ;  /* 0x00000002040209a8 */ /* 0x004ea800081ee1ea */
[----:B--2---:R0:W2:Y:S02]  /*1f350*/  SHFL.IDX PT, R2, R2, R0, 0x1f ;  /* 0x00001f0002027589 */ /* 0x0040a400000e0000 */
[----:B0-----:R-:W0:Y:S02]  /*1f360*/  S2R R0, SR_LTMASK ;  /* 0x0000000000007919 */ /* 0x001e240000003900 */
[----:B0-----:R-:W-:-:S06]  /*1f370*/  LOP3.LUT R0, R0, UR4, RZ, 0xc0, !PT ;  /* 0x0000000400007c12 */ /* 0x001fcc000f8ec0ff */
[----:B------:R-:W2:Y:S02]  /*1f380*/  POPC R0, R0 ;  /* 0x0000000000007309 */ /* 0x000ea40000000000 */
[----:B--2---:R-:W-:-:S07]  /*1f390*/  IADD3 R16, R2, UR39, R0 ;  /* 0x0000002702107c10 */ /* 0x004fce000fffe000 */
.L_x_948:
[----:B------:R-:W-:Y:S05]  /*1f3a0*/  BSYNC B0 ;  /* 0x0000000000007941 */ /* 0x000fea0003800000 */
.L_x_947:
[----:B------:R-:W2:Y:S01]  /*1f3b0*/  LDL R0, [R1+0x8] ;  /* 0x0000080001007983 */ /* 0x000ea20000100800 */
[----:B------:R-:W-:Y:S01]  /*1f3c0*/  BSSY B0, `(.L_x_949) ;  /* 0x0000045000007945 */ /* 0x000fe20003800000 */
[----:B--2---:R-:W-:-:S13]  /*1f3d0*/  LOP3.LUT P0, RZ, R0, 0x4, RZ, 0xc0, !PT ;  /* 0x0000000400ff7812 */ /* 0x004fda000780c0ff */
[----:B------:R-:W-:Y:S05]  /*1f3e0*/  @!P0 BRA `(.L_x_950) ;  /* 0x0000000400088947 */ /* 0x000fea0003800000 */
[----:B------:R-:W2:Y:S04]  /*1f3f0*/  LDL R3, [R1+0x4] ;  /* 0x0000040001037983 */ /* 0x000ea80000100800 */
[----:B------:R-:W2:Y:S04]  /*1f400*/  LDL R0, [R1+0xc] ;  /* 0x00000c0001007983 */ /* 0x000ea80000100800 */
[----:B------:R-:W3:Y:S01]  /*1f410*/  LDL R2, [R1+0x18] ;  /* 0x0000180001027983 */ /* 0x000ee20000100800 */
[----:B------:R-:W-:Y:S01]  /*1f420*/  BSSY B1, `(.L_x_951) ;  /* 0x0000005000017945 */ /* 0x000fe20003800000 */
[----:B--2---:R-:W-:Y:S01]  /*1f430*/  IMAD R0, R0, 0x8, R3 ;  /* 0x0000000800007824 */ /* 0x004fe200078e0203 */
[----:B---3--:R-:W-:-:S04]  /*1f440*/  SHF.L.U32 R2, R2, 0x1f, RZ ;  /* 0x0000001f02027819 */ /* 0x008fc800000006ff */
[----:B------:R-:W0:Y:S02]  /*1f450*/  SYNCS.PHASECHK.TRANS64.TRYWAIT P0, [R0+URZ+0x34860], R2 ;  /* 0x03486002000075a7 */ /* 0x000e24000800017f */
[----:B0-----:R-:W-:Y:S05]  /*1f460*/  @!P0 BRA `(.L_x_952) ;  /* 0x0000002800d88947 */ /* 0x001fea0003800000 */
.L_x_1041:
[----:B------:R-:W-:Y:S05]  /*1f470*/  BSYNC B1 ;  /* 0x0000000000017941 */ /* 0x000fea0003800000 */
.L_x_951:
[----:B------:R-:W2:Y:S01]  /*1f480*/  S2R R3, SR_TID.X ;  /* 0x0000000000037919 */ /* 0x000ea20000002100 */
[----:B------:R-:W-:-:S04]  /*1f490*/  UPRMT UR4, UR38, 0x9910, URZ ;  /* 0x0000991026047896 */ /* 0x000fc8000800003f */
[----:B------:R-:W-:Y:S01]  /*1f4a0*/  UISETP.NE.AND UP0, UPT, UR4, 0x2, UPT ;  /* 0x000000020400788c */ /* 0x000fe2000bf05270 */
[----:B--2---:R-:W-:-:S04]  /*1f4b0*/  LOP3.LUT R3, R3, 0x7f, RZ, 0xc0, !PT ;  /* 0x0000007f03037812 */ /* 0x004fc800078ec0ff */
[----:B------:R-:W-:-:S13]  /*1f4c0*/  ISETP.NE.AND P0, PT, R3, RZ, PT ;  /* 0x000000ff0300720c */ /* 0x000fda0003f05270 */
[----:B0-----:R-:W-:-:S04]  /*1f4d0*/  @!P0 MOV R2, 0x8000 ;  /* 0x0000800000028802 */ /* 0x001fc80000000f00 */
[----:B------:R0:W-:Y:S01]  /*1f4e0*/  @!P0 SYNCS.ARRIVE.TRANS64 RZ, [R0+URZ+0x34850], R2 ;  /* 0x0348500200ff89a7 */ /* 0x0001e2000800003f */
[----:B------:R-:W-:-:S13]  /*1f4f0*/  PLOP3.LUT P0, PT, PT, PT, UP0, 0x80, 0x0 ;  /* 0x000000000000781c */ /* 0x000fda0003f0f008 */
[----:B0-----:R-:W-:Y:S05]  /*1f500*/  @P0 BRA `(.L_x_953) ;  /* 0x0000000000040947 */ /* 0x001fea0003800000 */
[----:B------:R-:W-:Y:S01]  /*1f510*/  BPT.TRAP 0x1 ;  /* 0x000000040000795c */ /* 0x000fe20000300000 */
.L_x_953:
[----:B------:R-:W2:Y:S01]  /*1f520*/  LDL R2, [R1+0x8] ;  /* 0x0000080001027983 */ /* 0x000ea20000100800 */
[----:B------:R-:W-:Y:S01]  /*1f530*/  BSSY B1, `(.L_x_954) ;  /* 0x0000004000017945 */ /* 0x000fe20003800000 */
[----:B--2---:R-:W-:-:S13]  /*1f540*/  LOP3.LUT P0, RZ, R2, 0x8, RZ, 0xc0, !PT ;  /* 0x0000000802ff7812 */ /* 0x004fda000780c0ff */
[----:B------:R-:W-:Y:S05]  /*1f550*/  @P0 BRA `(.L_x_955) ;  /* 0x0000000000040947 */ /* 0x000fea0003800000 */
[----:B------:R-:W-:Y:S01]  /*1f560*/  BPT.TRAP 0x1 ;  /* 0x000000040000795c */ /* 0x000fe20000300000 */
.L_x_955:
[----:B------:R-:W-:Y:S05]  /*1f570*/  BSYNC B1 ;  /* 0x0000000000017941 */ /* 0x000fea0003800000 */
.L_x_954:
[----:B------:R-:W2:Y:S04]  /*1f580*/  LDL.LU R5, [R1+0x20] ;  /* 0x0000200001057983 */ /* 0x000ea80000300800 */
[----:B------:R-:W3:Y:S04]  /*1f590*/  LDL R4, [R1+0x4] ;  /* 0x0000040001047983 */ /* 0x000ee80000100800 */
[----:B------:R-:W3:Y:S04]  /*1f5a0*/  LDL R2, [R1+0xc] ;  /* 0x00000c0001027983 */ /* 0x000ee80000100800 */
        /* <DEDUP_REMOVED lines=8> */
[----:B---3--:R-:W-:Y:S01]  /*1f630*/  LEA R2, R2, R4, 0xf ;  /* 0x0000000402027211 */ /* 0x008fe200078e78ff */
[----:B--2---:R-:W-:-:S03]  /*1f640*/  IMAD R3, R3, 0x80, R5 ;  /* 0x0000008003037824 */ /* 0x004fc600078e0205 */
[----:B------:R-:W-:-:S07]  /*1f650*/  IADD3 R4, R2, 0x400, RZ ;  /* 0x0000040002047810 */ /* 0x000fce0007ffe0ff */
.L_x_956:
        /* <DEDUP_REMOVED lines=16> */
.L_x_957:
        /* <DEDUP_REMOVED lines=11> */
.L_x_950:
[----:B------:R-:W-:Y:S05]  /*1f810*/  BSYNC B0 ;  /* 0x0000000000007941 */ /* 0x000fea0003800000 */
.L_x_949:
        /* <DEDUP_REMOVED lines=9> */
.L_x_871:
[----:B------:R-:W-:Y:S05]  /*1f8b0*/  BSYNC B7 ;  /* 0x0000000000077941 */ /* 0x000fea0003800000 */
.L_x_869:
[----:B----45:R-:W3:Y:S02]  /*1f8c0*/  LDL R8, [R1+0x8] ;  /* 0x0000080001087983 */ /* 0x030ee40000100800 */
[----:B---3--:R-:W-:-:S13]  /*1f8d0*/  LOP3.LUT P0, RZ, R8, 0x10, RZ, 0xc0, !PT ;  /* 0x0000001008ff7812 */ /* 0x008fda000780c0ff */
[----:B------:R-:W-:Y:S05]  /*1f8e0*/  @!P0 BRA `(.L_x_958) ;  /* 0x0000000000288947 */ /* 0x000fea0003800000 */
[----:B------:R-:W-:Y:S05]  /*1f8f0*/  WARPSYNC.ALL ;  /* 0x0000000000007948 */ /* 0x000fea0003800000 */
[----:B------:R-:W3:Y:S08]  /*1f900*/  S2UR UR5, SR_CgaCtaId ;  /* 0x00000000000579c3 */ /* 0x000ef00000008800 */
[----:B------:R-:W-:Y:S06]  /*1f910*/  BAR.SYNC.DEFER_BLOCKING 0x5, 0x180 ;  /* 0x0146000000007b1d */ /* 0x000fec0000010000 */
[----:B------:R-:W-:-:S02]  /*1f920*/  UMOV UR4, 0x400 ;  /* 0x0000040000047882 */ /* 0x000fc40000000000 */
[----:B---3--:R-:W-:-:S06]  /*1f930*/  ULEA UR4, UR5, UR4, 0x18 ;  /* 0x0000000405047291 */ /* 0x008fcc000f8ec03f */
[----:B--2---:R-:W-:-:S05]  /*1f940*/  IMAD.U32 R0, RZ, RZ, UR4 ;  /* 0x00000004ff007e24 */ /* 0x004fca000f8e00ff */
[----:B------:R2:W3:Y:S04]  /*1f950*/  LDS.128 R16, [R0+0x348d0] ;  /* 0x0348d00000107984 */ /* 0x0004e80000000c00 */
[----:B------:R2:W-:Y:S01]  /*1f960*/  STL [R1+0x4], R0 ;  /* 0x0000040001007387 */ /* 0x0005e20000100800 */
[----:B------:R-:W-:Y:S06]  /*1f970*/  BAR.ARV 0x4, 0x180 ;  /* 0x0106000000007b1d */ /* 0x000fec0000002000 */
[----:B------:R-:W-:Y:S05]  /*1f980*/  BRA `(.L_x_959) ;  /* 0x0000000800447947 */ /* 0x000fea0003800000 */
.L_x_958:
[----:B------:R-:W3:Y:S01]  /*1f990*/  LDL R7, [R1+0x2c] ;  /* 0x00002c0001077983 */ /* 0x000ee20000100800 */
[----:B------:R-:W-:Y:S01]  /*1f9a0*/  UMOV UR4, 0xffffffff ;  /* 0xffffffff00047882 */ /* 0x000fe20000000000 */
[----:B---3--:R-:W-:Y:S02]  /*1f9b0*/  ISETP.NE.AND P5, PT, R7, 0x1f, PT ;  /* 0x0000001f0700780c */ /* 0x008fe40003fa5270 */
[----:B------:R-:W-:Y:S11]  /*1f9c0*/  BRA.DIV UR4, `(.L_x_960) ;  /* 0x0000002604947947 */ /* 0x000ff6000b800000 */
[----:B--2---:R-:W-:Y:S01]  /*1f9d0*/  IADD3 R0, R19, R7, RZ ;  /* 0x0000000713007210 */ /* 0x004fe20007ffe0ff */
[----:B------:R-:W-:Y:S01]  /*1f9e0*/  ULDC UR4, c[0x0][0xc3c] ;  /* 0x00030f0000047ab9 */ /* 0x000fe20000000800 */
[----:B------:R-:W-:Y:S02]  /*1f9f0*/  LOP3.LUT P4, RZ, R8, 0x1, RZ, 0xc0, !PT ;  /* 0x0000000108ff7812 */ /* 0x000fe4000788c0ff */
[----:B------:R-:W-:-:S13]  /*1fa00*/  ISETP.GE.OR P0, PT, R0, UR4, !P5 ;  /* 0x0000000400007c0c */ /* 0x000fda000ef06670 */
[----:B0-----:R-:W0:Y:S02]  /*1fa10*/  @!P0 LDC.64 R2, c[0x0][0xc80] ;  /* 0x00032000ff028b82 */ /* 0x001e240000000a00 */
[----:B0-----:R-:W-:-:S06]  /*1fa20*/  @!P0 IMAD.WIDE R2, R0, 0x4, R2 ;  /* 0x0000000400028825 */ /* 0x001fcc00078e0202 */
[----:B------:R0:W2:Y:S01]  /*1fa30*/  @!P0 LDG.E R3, desc[UR42][R2.64] ;  /* 0x0000002a02038981 */ /* 0x0000a2000c1e1900 */
[C---:B------:R-:W-:Y:S02]  /*1fa40*/  ISETP.GE.U32.AND P1, PT, R7.reuse, 0x4, PT ;  /* 0x000000040700780c */ /* 0x040fe40003f26070 */
[C---:B------:R-:W-:Y:S01]  /*1fa50*/  ISETP.GE.U32.AND P2, PT, R7.reuse, 0x8, PT ;  /* 0x000000080700780c */ /* 0x040fe20003f46070 */
[----:B------:R-:W-:Y:S01]  /*1fa60*/  SHFL.IDX PT, R0, R16, RZ, 0x1f ;  /* 0x00001fff10007589 */ /* 0x000fe200000e0000 */
[----:B------:R-:W-:-:S03]  /*1fa70*/  ISETP.GE.U32.AND P3, PT, R7, 0x10, PT ;  /* 0x000000100700780c */ /* 0x000fc60003f66070 */
[----:B------:R-:W-:Y:S01]  /*1fa80*/  SHFL.IDX PT, R4, R16, 0x1, 0x1f ;  /* 0x00201f0010047f89 */ /* 0x000fe200000e0000 */
[----:B0-----:R-:W-:Y:S01]  /*1fa90*/  IMAD.MOV.U32 R2, RZ, RZ, RZ ;  /* 0x000000ffff027224 */ /* 0x001fe200078e00ff */
[----:B--2---:R-:W-:Y:S02]  /*1faa0*/  @!P0 MOV R2, R3 ;  /* 0x0000000300028202 */ /* 0x004fe40000000f00 */
[----:B------:R-:W-:-:S03]  /*1fab0*/  ISETP.GE.U32.AND P0, PT, R7, 0x2, PT ;  /* 0x000000020700780c */ /* 0x000fc60003f06070 */
        /* <DEDUP_REMOVED lines=15> */
[----:B------:R0:W2:Y:S02]  /*1fbb0*/  SHFL.IDX PT, R6, R5, 0x1f, 0x1f ;  /* 0x03e01f0005067f89 */ /* 0x0000a400000e0000 */
.L_x_1051:
[----:B------:R-:W-:Y:S02]  /*1fbc0*/  ULDC UR4, c[0x0][0xc38] ;  /* 0x00030e0000047ab9 */ /* 0x000fe40000000800 */
[----:B------:R-:W-:-:S05]  /*1fbd0*/  MOV R16, UR4 ;  /* 0x0000000400107c02 */ /* 0x000fca0008000f00 */
[----:B--2---:R-:W-:-:S04]  /*1fbe0*/  IMAD R6, R6, R16, RZ ;  /* 0x0000001006067224 */ /* 0x004fc800078e02ff */
[----:B------:R-:W-:-:S05]  /*1fbf0*/  IMAD.IADD R4, R4, 0x1, R6 ;  /* 0x0000000104047824 */ /* 0x000fca00078e0206 */
[----:B------:R-:W-:-:S13]  /*1fc00*/  ISETP.GT.AND P4, PT, R4, R0, PT ;  /* 0x000000000400720c */ /* 0x000fda0003f84270 */
[----:B------:R-:W-:Y:S05]  /*1fc10*/  @P4 BRA `(.L_x_961) ;  /* 0x0000000000a04947 */ /* 0x000fea0003800000 */
.L_x_966:
[----:B------:R-:W2:Y:S01]  /*1fc20*/  LDC R2, c[0x0][0xc3c] ;  /* 0x00030f00ff027b82 */ /* 0x000ea20000000800 */
[----:B------:R-:W-:-:S04]  /*1fc30*/  IADD3 R19, R19, 0x1f, RZ ;  /* 0x0000001f13137810 */ /* 0x000fc80007ffe0ff */
[----:B--2---:R-:W-:-:S13]  /*1fc40*/  ISETP.GE.AND P4, PT, R19, R2, PT ;  /* 0x000000021300720c */ /* 0x004fda0003f86270 */
[----:B------:R-:W-:Y:S05]  /*1fc50*/  @P4 BRA `(.L_x_962) ;  /* 0x0000000400484947 */ /* 0x000fea0003800000 */
[----:B------:R-:W0:Y:S01]  /*1fc60*/  LDL R3, [R1+0x2c] ;  /* 0x00002c0001037983 */ /* 0x000e220000100800 */
[----:B------:R-:W-:Y:S01]  /*1fc70*/  BSSY B0, `(.L_x_963) ;  /* 0x0000008000007945 */ /* 0x000fe20003800000 */
[----:B0-----:R-:W-:-:S05]  /*1fc80*/  IMAD.IADD R5, R19, 0x1, R3 ;  /* 0x0000000113057824 */ /* 0x001fca00078e0203 */
[----:B------:R-:W-:Y:S02]  /*1fc90*/  ISETP.GE.OR P4, PT, R5, R2, !P5 ;  /* 0x000000020500720c */ /* 0x000fe40006f86670 */
[----:B------:R-:W-:-:S11]  /*1fca0*/  MOV R2, RZ ;  /* 0x000000ff00027202 */ /* 0x000fd60000000f00 */
[----:B------:R-:W-:Y:S05]  /*1fcb0*/  @P4 BRA `(.L_x_964) ;  /* 0x00000000000c4947 */ /* 0x000fea0003800000 */
[----:B------:R-:W0:Y:S02]  /*1fcc0*/  LDC.64 R2, c[0x0][0xc80] ;  /* 0x00032000ff027b82 */ /* 0x000e240000000a00 */
[----:B0-----:R-:W-:-:S06]  /*1fcd0*/  IMAD.WIDE R2, R5, 0x4, R2 ;  /* 0x0000000405027825 */ /* 0x001fcc00078e0202 */
[----:B------:R0:W5:Y:S02]  /*1fce0*/  LDG.E R2, desc[UR42][R2.64] ;  /* 0x0000002a02027981 */ /* 0x000164000c1e1900 */
.L_x_964:
[----:B------:R-:W-:Y:S05]  /*1fcf0*/  BSYNC B0 ;  /* 0x0000000000007941 */ /* 0x000fea0003800000 */
.L_x_963:
[----:B------:R-:W-:-:S03]  /*1fd00*/  UMOV UR4, 0xffffffff ;  /* 0xffffffff00047882 */ /* 0x000fc60000000000 */
[----:B------:R-:W-:Y:S05]  /*1fd10*/  BRA.DIV UR4, `(.L_x_965) ;  /* 0x0000002604fc7947 */ /* 0x000fea000b800000 */
[----:B0-----:R-:W2:Y:S02]  /*1fd20*/  LDL R3, [R1+0x8] ;  /* 0x0000080001037983 */ /* 0x001ea40000100800 */
[----:B--2---:R-:W-:Y:S02]  /*1fd30*/  LOP3.LUT P4, RZ, R3, 0x1, RZ, 0xc0, !PT ;  /* 0x0000000103ff7812 */ /* 0x004fe4000788c0ff */
[----:B-----5:R-:W0:Y:S02]  /*1fd40*/  SHFL.UP PT, R3, R2, 0x1, RZ ;  /* 0x0420000002037989 */ /* 0x020e2400000e00ff */
        /* <DEDUP_REMOVED lines=15> */
.L_x_1059:
[----:B------:R-:W-:Y:S02]  /*1fe40*/  ULDC UR4, c[0x0][0xc38] ;  /* 0x00030e0000047ab9 */ /* 0x000fe40000000800 */
[----:B------:R-:W-:-:S05]  /*1fe50*/  MOV R16, UR4 ;  /* 0x0000000400107c02 */ /* 0x000fca0008000f00 */
[----:B--2---:R-:W-:-:S04]  /*1fe60*/  IMAD R6, R6, R16, RZ ;  /* 0x0000001006067224 */ /* 0x004fc800078e02ff */
[----:B------:R-:W-:-:S05]  /*1fe70*/  IMAD.IADD R4, R6, 0x1, R4 ;  /* 0x0000000106047824 */ /* 0x000fca00078e0204 */
[----:B------:R-:W-:-:S13]  /*1fe80*/  ISETP.GT.AND P4, PT, R4, R0, PT ;  /* 0x000000000400720c */ /* 0x000fda0003f84270 */
[----:B------:R-:W-:Y:S05]  /*1fe90*/  @!P4 BRA `(.L_x_966) ;  /* 0xfffffffc0060c947 */ /* 0x000fea000383ffff */
.L_x_961:
[----:B------:R-:W-:Y:S01]  /*1fea0*/  IADD3 R6, -R6, R4, RZ ;  /* 0x0000000406067210 */ /* 0x000fe20007ffe1ff */
[----:B------:R-:W-:-:S04]  /*1feb0*/  UMOV UR4, 0xffffffff ;  /* 0xffffffff00047882 */ /* 0x000fc80000000000 */
[----:B------:R-:W-:-:S05]  /*1fec0*/  IMAD R3, R5, R16, R6 ;  /* 0x0000001005037224 */ /* 0x000fca00078e0206 */
[----:B------:R-:W-:Y:S01]  /*1fed0*/  ISETP.GT.AND P6, PT, R3, R0, PT ;  /* 0x000000000300720c */ /* 0x000fe20003fc4270 */
[----:B------:R-:W-:-:S12]  /*1fee0*/  BRA.DIV UR4, `(.L_x_967) ;  /* 0x0000002a04687947 */ /* 0x000fd8000b800000 */
[----:B------:R-:W-:-:S04]  /*1fef0*/  VOTE.ANY R3, PT, !P6 ;  /* 0x0000000000037806 */ /* 0x000fc800070e0100 */
[----:B------:R-:W2:Y:S02]  /*1ff00*/  POPC R4, R3 ;  /* 0x0000000300047309 */ /* 0x000ea40000000000 */
[----:B--2---:R2:W3:Y:S02]  /*1ff10*/  SHFL.IDX PT, R17, R2, R4, 0x1f ;  /* 0x00001f0402117589 */ /* 0x0044e400000e0000 */
.L_x_1063:
[----:B------:R-:W-:Y:S01]  /*1ff20*/  ISETP.NE.AND P0, PT, R3, RZ, PT ;  /* 0x000000ff0300720c */ /* 0x000fe20003f05270 */
[----:B--2---:R-:W-:-:S12]  /*1ff30*/  IMAD.MOV.U32 R2, RZ, RZ, RZ ;  /* 0x000000ffff027224 */ /* 0x004fd800078e00ff */
[----:B------:R-:W-:Y:S05]  /*1ff40*/  @!P0 BRA `(.L_x_968) ;  /* 0x0000000000108947 */ /* 0x000fea0003800000 */
[----:B------:R-:W-:Y:S01]  /*1ff50*/  UMOV UR4, 0xffffffff ;  /* 0xffffffff00047882 */ /* 0x000fe20000000000 */
[----:B------:R-:W-:Y:S02]  /*1ff60*/  IADD3 R12, R4, -0x1, RZ ;  /* 0xffffffff040c7810 */ /* 0x000fe40007ffe0ff */
[----:B------:R-:W-:Y:S05]  /*1ff70*/  BRA.DIV UR4, `(.L_x_969) ;  /* 0x0000002a048c7947 */ /* 0x000fea000b800000 */
[----:B------:R2:W4:Y:S02]  /*1ff80*/  SHFL.IDX PT, R2, R5, R12, 0x1f ;  /* 0x00001f0c05027589 */ /* 0x00052400000e0000 */
.L_x_968:
[----:B0-23--:R-:W-:Y:S01]  /*1ff90*/  IABS R5, R17 ;  /* 0x0000001100057213 */ /* 0x00dfe20000000000 */
[----:B----4-:R-:W-:Y:S02]  /*1ffa0*/  IMAD R16, R2, R16, R6 ;  /* 0x0000001002107224 */ /* 0x010fe400078e0206 */
[----:B------:R-:W-:Y:S01]  /*1ffb0*/  IMAD.IADD R19, R4, 0x1, R19 ;  /* 0x0000000104137824 */ /* 0x000fe200078e0213 */
[----:B------:R-:W0:Y:S02]  /*1ffc0*/  I2F.RP R2, R5 ;  /* 0x0000000500027306 */ /* 0x000e240000209400 */
[----:B------:R-:W-:-:S06]  /*1ffd0*/  IADD3 R0, R0, -R16, RZ ;  /* 0x8000001000007210 */ /* 0x000fcc0007ffe0ff */
[----:B0-----:R-:W0:Y:S02]  /*1ffe0*/  MUFU.RCP R2, R2 ;  /* 0x0000000200027308 */ /* 0x001e240000001000 */
[----:B0-----:R-:W-:-:S06]  /*1fff0*/  VIADD R2, R2, 0xffffffe ;  /* 0x0ffffffe02027836 */ /* 0x001fcc0000000000 */
[----:B------:R-:W0:Y:S02]  /*20000*/  F2I.FTZ.U32.TRUNC.NTZ R3, R2 ;  /* 0x0000000200037305 */ /* 0x000e24000021f000 */
[----:B0-----:R-:W-:-:S05]  /*20010*/  IADD3 R2, RZ, -R3, RZ ;  /* 0x80000003ff027210 */ /* 0x001fca0007ffe0ff */
[----:B------:R-:W-:Y:S02]  /*20020*/  IMAD R6, R2, R5, RZ ;  /* 0x0000000502067224 */ /* 0x000fe400078e02ff */
[----:B------:R-:W-:-:S04]  /*20030*/  IMAD.MOV.U32 R2, RZ, RZ, RZ ;  /* 0x000000ffff027224 */ /* 0x000fc800078e00ff */
[----:B------:R-:W-:Y:S01]  /*20040*/  IMAD.HI.U32 R2, R3, R6, R2 ;  /* 0x0000000603027227 */ /* 0x000fe200078e0002 */
[----:B------:R-:W-:Y:S02]  /*20050*/  IABS R6, R17 ;  /* 0x0000001100067213 */ /* 0x000fe40000000000 */
[----:B------:R-:W-:-:S03]  /*20060*/  IABS R3, R0 ;  /* 0x0000000000037213 */ /* 0x000fc60000000000 */
[----:B------:R-:W-:Y:S02]  /*20070*/  IMAD.MOV R6, RZ, RZ, -R6 ;  /* 0x000000ffff067224 */ /* 0x000fe400078e0a06 */
[----:B------:R-:W-:-:S04]  /*20080*/  IMAD.HI.U32 R2, R2, R3, RZ ;  /* 0x0000000302027227 */ /* 0x000fc800078e00ff */
[----:B------:R-:W-:-:S05]  /*20090*/  IMAD R3, R2, R6, R3 ;  /* 0x0000000602037224 */ /* 0x000fca00078e0203 */
[----:B------:R-:W-:-:S13]  /*200a0*/  ISETP.GT.U32.AND P2, PT, R5, R3, PT ;  /* 0x000000030500720c */ /* 0x000fda0003f44070 */
[-C--:B------:R-:W-:Y:S01]  /*200b0*/  @!P2 IADD3 R3, R3, -R5.reuse, RZ ;  /* 0x800000050303a210 */ /* 0x080fe20007ffe0ff */
[----:B------:R-:W-:Y:S01]  /*200c0*/  @!P2 VIADD R2, R2, 0x1 ;  /* 0x000000010202a836 */ /* 0x000fe20000000000 */
[----:B------:R-:W-:Y:S02]  /*200d0*/  ISETP.NE.AND P2, PT, R17, RZ, PT ;  /* 0x000000ff1100720c */ /* 0x000fe40003f45270 */
[----:B------:R-:W-:Y:S02]  /*200e0*/  ISETP.GE.U32.AND P0, PT, R3, R5, PT ;  /* 0x000000050300720c */ /* 0x000fe40003f06070 */
[----:B------:R-:W-:-:S04]  /*200f0*/  LOP3.LUT R3, R0, R17, RZ, 0x3c, !PT ;  /* 0x0000001100037212 */ /* 0x000fc800078e3cff */
[----:B------:R-:W-:-:S07]  /*20100*/  ISETP.GE.AND P1, PT, R3, RZ, PT ;  /* 0x000000ff0300720c */ /* 0x000fce0003f26270 */
[----:B------:R-:W-:-:S06]  /*20110*/  @P0 IADD3 R2, R2, 0x1, RZ ;  /* 0x0000000102020810 */ /* 0x000fcc0007ffe0ff */
[----:B------:R-:W-:Y:S01]  /*20120*/  @!P1 IMAD.MOV R2, RZ, RZ, -R2 ;  /* 0x000000ffff029224 */ /* 0x000fe200078e0a02 */
[----:B------:R-:W-:-:S04]  /*20130*/  @!P2 LOP3.LUT R2, RZ, R17, RZ, 0x33, !PT ;  /* 0x00000011ff02a212 */ /* 0x000fc800078e33ff */
[----:B------:R-:W-:Y:S02]  /*20140*/  IADD3 R3, -R2, RZ, RZ ;  /* 0x000000ff02037210 */ /* 0x000fe40007ffe1ff */
[----:B------:R-:W-:-:S03]  /*20150*/  MOV R18, R2 ;  /* 0x0000000200127202 */ /* 0x000fc60000000f00 */
[----:B------:R-:W-:Y:S01]  /*20160*/  IMAD R17, R17, R3, R0 ;  /* 0x0000000311117224 */ /* 0x000fe200078e0200 */
[----:B------:R-:W-:Y:S06]  /*20170*/  BRA `(.L_x_970) ;  /* 0x00000000001c7947 */ /* 0x000fec0003800000 */
.L_x_962:
[----:B------:R-:W-:Y:S01]  /*20180*/  UMOV UR4, URZ ;  /* 0x0000003f00047c82 */ /* 0x000fe20008000000 */
[----:B------:R-:W-:Y:S01]  /*20190*/  UMOV UR5, URZ ;  /* 0x0000003f00057c82 */ /* 0x000fe20008000000 */
[----:B------:R-:W-:Y:S01]  /*201a0*/  ULDC UR6, c[0x0][0xc3c] ;  /* 0x00030f0000067ab9 */ /* 0x000fe20000000800 */
[----:B------:R-:W-:Y:S01]  /*201b0*/  IMAD.MOV.U32 R16, RZ, RZ, R0 ;  /* 0x000000ffff107224 */ /* 0x000fe200078e0000 */
[----:B------:R-:W-:Y:S01]  /*201c0*/  MOV R17, UR4 ;  /* 0x0000000400117c02 */ /* 0x000fe20008000f00 */
[----:B------:R-:W-:Y:S01]  /*201d0*/  IMAD.U32 R18, RZ, RZ, UR5 ;  /* 0x00000005ff127e24 */ /* 0x000fe2000f8e00ff */
[----:B------:R-:W-:-:S07]  /*201e0*/  MOV R19, UR6 ;  /* 0x0000000600137c02 */ /* 0x000fce0008000f00 */
.L_x_970:
[----:B------:R-:W2:Y:S04]  /*201f0*/  LDL R0, [R1+0x2c] ;  /* 0x00002c0001007983 */ /* 0x000ea80000100800 */
[----:B------:R4:W3:Y:S01]  /*20200*/  LDL R3, [R1+0x4] ;  /* 0x0000040001037983 */ /* 0x0008e20000100800 */
[----:B------:R-:W-:Y:S05]  /*20210*/  WARPSYNC.ALL ;  /* 0x0000000000007948 */ /* 0x000fea0003800000 */
[----:B------:R-:W-:Y:S01]  /*20220*/  BAR.SYNC.DEFER_BLOCKING 0x4, 0x180 ;  /* 0x0106000000007b1d */ /* 0x000fe20000010000 */
[----:B--2---:R-:W-:-:S13]  /*20230*/  ISETP.NE.AND P0, PT, R0, RZ, PT ;  /* 0x000000ff0000720c */ /* 0x004fda0003f05270 */
[----:B------:R-:W3:Y:S01]  /*20240*/  @!P0 S2R R0, SR_CgaCtaId ;  /* 0x0000000000008919 */ /* 0x000ee20000008800 */
[----:B------:R-:W-:-:S04]  /*20250*/  @!P0 MOV R2, 0x400 ;  /* 0x0000040000028802 */ /* 0x000fc80000000f00 */
[----:B---3--:R-:W-:-:S05]  /*20260*/  @!P0 LEA R3, R0, R2, 0x18 ;  /* 0x0000000200038211 */ /* 0x008fca00078ec0ff */
[----:B------:R4:W-:Y:S04]  /*20270*/  @!P0 STS.128 [R3+0x348d0], R16 ;  /* 0x0348d01003008388 */ /* 0x0009e80000000c00 */
[----:B------:R4:W-:Y:S01]  /*20280*/  @!P0 STL [R1+0x4], R3 ;  /* 0x0000040301008387 */ /* 0x0009e20000100800 */
[----:B------:R-:W-:Y:S06]  /*20290*/  BAR.ARV 0x5, 0x180 ;  /* 0x0146000000007b1d */ /* 0x000fec0000002000 */
.L_x_959:
[----:B------:R-:W-:Y:S02]  /*202a0*/  ULDC UR4, c[0x0][0xc3c] ;  /* 0x00030f0000047ab9 */ /* 0x000fe40000000800 */
[----:B---3--:R-:W-:-:S13]  /*202b0*/  ISETP.GE.AND P0, PT, R19, UR4, PT ;  /* 0x0000000413007c0c */ /* 0x008fda000bf06270 */
[----:B------:R-:W-:Y:S05]  /*202c0*/  @!P0 BRA `(.L_x_971) ;  /* 0xffffff9400f48947 */ /* 0x000fea000383ffff */
[----:B------:R-:W-:Y:S05]  /*202d0*/  BSYNC B8 ;  /* 0x0000000000087941 */ /* 0x000fea0003800000 */
.L_x_827:
[----:B--2---:R-:W2:Y:S01]  /*202e0*/  LDL.LU R0, [R1+0x58] ;  /* 0x0000580001007983 */ /* 0x004ea20000300800 */
[----:B------:R-:W-:Y:S01]  /*202f0*/  BSSY B0, `(.L_x_972) ;  /* 0x000000b000007945 */ /* 0x000fe20003800000 */
[----:B0-----:R-:W0:Y:S01]  /*20300*/  S2R R5, SR_CgaCtaId ;  /* 0x0000000000057919 */ /* 0x001e220000008800 */
[----:B--2---:R-:W-:-:S05]  /*20310*/  VIADD R0, R0, 0x1 ;  /* 0x0000000100007836 */ /* 0x004fca0000000000 */
[----:B------:R-:W-:-:S04]  /*20320*/  LEA.HI R2, R0, R0, RZ, 0x1 ;  /* 0x0000000000027211 */ /* 0x000fc800078f08ff */
[----:B----4-:R-:W-:-:S04]  /*20330*/  LOP3.LUT R3, R2, 0xfffffffe, RZ, 0xc0, !PT ;  /* 0xfffffffe02037812 */ /* 0x010fc800078ec0ff */
[----:B------:R-:W-:Y:S02]  /*20340*/  IADD3 R3, R0, -R3, RZ ;  /* 0x8000000300037210 */ /* 0x000fe40007ffe0ff */
[----:B------:R-:W-:Y:S02]  /*20350*/  MOV R0, 0x400 ;  /* 0x0000040000007802 */ /* 0x000fe40000000f00 */
[----:B------:R-:W-:Y:S02]  /*20360*/  SHF.L.U32 R3, R3, 0x1f, RZ ;  /* 0x0000001f03037819 */ /* 0x000fe400000006ff */
[----:B0-----:R-:W-:-:S04]  /*20370*/  LEA R0, R5, R0, 0x18 ;  /* 0x0000000005007211 */ /* 0x001fc800078ec0ff */
[----:B------:R-:W0:Y:S02]  /*20380*/  SYNCS.PHASECHK.TRANS64.TRYWAIT P0, [R0+URZ+0x34820], R3 ;  /* 0x03482003000075a7 */ /* 0x000e24000800017f */
[----:B0-----:R-:W-:Y:S05]  /*20390*/  @!P0 BRA `(.L_x_973) ;  /* 0x0000002400ac8947 */ /* 0x001fea0003800000 */
.L_x_1066:
[----:B------:R-:W-:Y:S05]  /*203a0*/  BSYNC B0 ;  /* 0x0000000000007941 */ /* 0x000fea0003800000 */
.L_x_972:
[----:B------:R-:W-:-:S03]  /*203b0*/  UMOV UR4, 0xffffffff ;  /* 0xffffffff00047882 */ /* 0x000fc60000000000 */
[----:B------:R-:W-:Y:S05]  /*203c0*/  BRA.DIV UR4, `(.L_x_974) ;  /* 0x0000002604b47947 */ /* 0x000fea000b800000 */
[----:B------:R-:W2:Y:S02]  /*203d0*/  S2R R2, SR_TID.X ;  /* 0x0000000000027919 */ /* 0x000ea40000002100 */
[----:B--2---:R-:W-:-:S04]  /*203e0*/  SHF.R.U32.HI R2, RZ, 0x5, R2 ;  /* 0x00000005ff027819 */ /* 0x004fc80000011602 */
[----:B------:R-:W-:-:S05]  /*203f0*/  LOP3.LUT R2, R2, 0x3, RZ, 0xc0, !PT ;  /* 0x0000000302027812 */ /* 0x000fca00078ec0ff */
[----:B------:R2:W3:Y:S02]  /*20400*/  SHFL.IDX PT, R14, R2, RZ, 0x1f ;  /* 0x00001fff020e7589 */ /* 0x0004e400000e0000 */
.L_x_1069:
[----:B---3--:R-:W-:-:S13]  /*20410*/  ISETP.NE.AND P0, PT, R14, RZ, PT ;  /* 0x000000ff0e00720c */ /* 0x008fda0003f05270 */
[----:B------:R-:W-:Y:S05]  /*20420*/  @P0 BRA `(.L_x_612) ;  /* 0x00000000009c0947 */ /* 0x000fea0003800000 */
[----:B------:R-:W-:-:S03]  /*20430*/  UMOV UR4, 0xffffffff ;  /* 0xffffffff00047882 */ /* 0x000fc60000000000 */
[----:B------:R-:W-:Y:S05]  /*20440*/  BRA.DIV UR4, `(.L_x_975) ;  /* 0x0000002604c87947 */ /* 0x000fea000b800000 */
[----:B------:R-:W-:-:S13]  /*20450*/  ELECT P6, URZ, PT ;  /* 0x00000000003f782f */ /* 0x000fda00038c0000 */
.L_x_1072:
        /* <DEDUP_REMOVED lines=8> */
.L_x_976:
[----:B0-----:R-:W2:Y:S04]  /*204e0*/  LDL R3, [R1+0xc] ;  /* 0x00000c0001037983 */ /* 0x001ea80000100800 */
[----:B------:R-:W3:Y:S01]  /*204f0*/  LDL.LU R7, [R1+0x18] ;  /* 0x0000180001077983 */ /* 0x000ee20000300800 */
[----:B------:R-:W-:-:S05]  /*20500*/  IADD3 R2, R0, 0x34840, RZ ;  /* 0x0003484000027810 */ /* 0x000fca0007ffe0ff */
[C---:B--2---:R-:W-:Y:S01]  /*20510*/  IMAD R6, R3.reuse, 0x8, R2 ;  /* 0x0000000803067824 */ /* 0x044fe200078e0202 */
[----:B------:R-:W-:Y:S02]  /*20520*/  IADD3 R3, R3, 0x1, RZ ;  /* 0x0000000103037810 */ /* 0x000fe40007ffe0ff */
[----:B---3--:R-:W-:Y:S02]  /*20530*/  SHF.L.U32 R5, R7, 0x1f, RZ ;  /* 0x0000001f07057819 */ /* 0x008fe400000006ff */
[C---:B------:R-:W-:Y:S02]  /*20540*/  ISETP.NE.AND P1, PT, R3.reuse, 0x2, PT ;  /* 0x000000020300780c */ /* 0x040fe40003f25270 */
[----:B------:R-:W0:Y:S02]  /*20550*/  SYNCS.PHASECHK.TRANS64.TRYWAIT P0, [R6+URZ], R5 ;  /* 0x00000005060075a7 */ /* 0x000e24000800017f */
[----:B------:R-:W-:Y:S02]  /*20560*/  SEL R4, RZ, 0x1, P1 ;  /* 0x00000001ff047807 */ /* 0x000fe40000800000 */
[----:B------:R-:W-:-:S02]  /*20570*/  SEL R3, R3, RZ, P1 ;  /* 0x000000ff03037207 */ /* 0x000fc40000800000 */
[----:B------:R-:W-:-:S03]  /*20580*/  LOP3.LUT R4, R7, R4, RZ, 0x3c, !PT ;  /* 0x0000000407047212 */ /* 0x000fc600078e3cff */
[----:B------:R-:W-:Y:S01]  /*20590*/  IMAD R7, R3, 0x8, R2 ;  /* 0x0000000803077824 */ /* 0x000fe200078e0202 */
[----:B------:R-:W-:Y:S01]  /*205a0*/  SHF.L.U32 R2, R4, 0x1f, RZ ;  /* 0x0000001f04027819 */ /* 0x000fe200000006ff */
[----:B0-----:R-:W-:Y:S06]  /*205b0*/  @!P0 BRA `(.L_x_977) ;  /* 0x00000024008c8947 */ /* 0x001fec0003800000 */
.L_x_1073:
[----:B------:R-:W2:Y:S02]  /*205c0*/  SYNCS.PHASECHK.TRANS64.TRYWAIT P0, [R7+URZ], R2 ;  /* 0x00000002070075a7 */ /* 0x000ea4000800017f */
[----:B--2---:R-:W-:Y:S05]  /*205d0*/  @!P0 BRA `(.L_x_978) ;  /* 0x0000002400988947 */ /* 0x004fea0003800000 */
.L_x_1074:
[----:B------:R-:W-:Y:S05]  /*205e0*/  @!P2 BRA `(.L_x_979) ;  /* 0x000000000004a947 */ /* 0x000fea0003800000 */
[----:B------:R-:W-:Y:S01]  /*205f0*/  BPT.TRAP 0x1 ;  /* 0x000000040000795c */ /* 0x000fe20000300000 */
.L_x_979:
[----:B------:R-:W3:Y:S01]  /*20600*/  LDL.LU R4, [R1+0xc] ;  /* 0x00000c0001047983 */ /* 0x000ee20000300800 */
[----:B------:R-:W-:-:S05]  /*20610*/  IADD3 R0, R0, 0x34860, RZ ;  /* 0x0003486000007810 */ /* 0x000fca0007ffe0ff */
[----:B---3--:R-:W-:-:S04]  /*20620*/  IMAD R4, R4, 0x8, R0 ;  /* 0x0000000804047824 */ /* 0x008fc800078e0200 */
[----:B------:R-:W3:Y:S02]  /*20630*/  SYNCS.PHASECHK.TRANS64.TRYWAIT P0, [R4+URZ], R5 ;  /* 0x00000005040075a7 */ /* 0x000ee4000800017f */
[----:B---3--:R-:W-:Y:S05]  /*20640*/  @!P0 BRA `(.L_x_980) ;  /* 0x0000002400908947 */ /* 0x008fea0003800000 */
.L_x_1075:
[----:B------:R-:W-:-:S07]  /*20650*/  LEA R3, R3, R0, 0x3 ;  /* 0x0000000003037211 */ /* 0x000fce00078e18ff */
.L_x_981:
[----:B----4-:R4:W0:Y:S02]  /*20660*/  SYNCS.PHASECHK.TRANS64.TRYWAIT P0, [R3+URZ], R2 ;  /* 0x00000002030075a7 */ /* 0x010824000800017f */
[----:B0-----:R-:W-:Y:S05]  /*20670*/  @!P0 NANOSLEEP.SYNCS 0x989680 ;  /* 0x009896800000895d */ /* 0x001fea0003900000 */
[----:B------:R-:W0:Y:S02]  /*20680*/  @!P0 SYNCS.PHASECHK.TRANS64 P0, [R3+URZ], R2 ;  /* 0x00000002030085a7 */ /* 0x000e24000800007f */
[----:B0-----:R-:W-:Y:S05]  /*20690*/  @!P0 BRA `(.L_x_981) ;  /* 0xfffffffc00f08947 */ /* 0x001fea000383ffff */
.L_x_612:
[----:B------:R-:W-:Y:S05]  /*206a0*/  BSYNC B9 ;  /* 0x0000000000097941 */ /* 0x000fea0003800000 */
.L_x_609:
[----:B------:R-:W-:Y:S05]  /*206b0*/  EXIT ;  /* 0x000000000000794d */ /* 0x000fea0003800000 */
.L_x_630:
[----:B-1----:R1:W2:Y:S02]  /*206c0*/  SYNCS.PHASECHK.TRANS64.TRYWAIT P5, [R3+URZ+0x34890], R0 ;  /* 0x03489000030075a7 */ /* 0x0022a400080a017f */
[----:B--2---:R-:W-:Y:S05]  /*206d0*/  @!P5 NANOSLEEP.SYNCS 0x989680 ;  /* 0x009896800000d95d */ /* 0x004fea0003900000 */
[----:B------:R-:W2:Y:S02]  /*206e0*/  @!P5 SYNCS.PHASECHK.TRANS64 P5, [R3+URZ+0x34890], R0 ;  /* 0x034890000300d5a7 */ /* 0x000ea400080a007f */
[----:B--2---:R-:W-:Y:S05]  /*206f0*/  @!P5 BRA `(.L_x_630) ;  /* 0xfffffffc00f0d947 */ /* 0x004fea000383ffff */
[----:B------:R-:W-:Y:S05]  /*20700*/  BRA `(.L_x_982) ;  /* 0xfffffe30000c7947 */ /* 0x000fea000383ffff */
.L_x_684:
[----:B-1----:R1:W3:Y:S02]  /*20710*/  SYNCS.PHASECHK.TRANS64.TRYWAIT P5, [R3+URZ+0x34890], R0 ;  /* 0x03489000030075a7 */ /* 0x0022e400080a017f */
[----:B---3--:R-:W-:Y:S05]  /*20720*/  @!P5 NANOSLEEP.SYNCS 0x989680 ;  /* 0x009896800000d95d */ /* 0x008fea0003900000 */
[----:B------:R-:W3:Y:S02]  /*20730*/  @!P5 SYNCS.PHASECHK.TRANS64 P5, [R3+URZ+0x34890], R0 ;  /* 0x034890000300d5a7 */ /* 0x000ee400080a007f */
[----:B---3--:R-:W-:Y:S05]  /*20740*/  @!P5 BRA `(.L_x_684) ;  /* 0xfffffffc00f0d947 */ /* 0x008fea000383ffff */
[----:B------:R-:W-:Y:S05]  /*20750*/  BRA `(.L_x_983) ;  /* 0xfffffe6000887947 */ /* 0x000fea000383ffff */
.L_x_709:
[----:B-1----:R1:W2:Y:S02]  /*20760*/  SYNCS.PHASECHK.TRANS64.TRYWAIT P4, [R3+URZ+0x34890], R0 ;  /* 0x03489000030075a7 */ /* 0x0022a4000808017f */
[----:B--2---:R-:W-:Y:S05]  /*20770*/  @!P4 NANOSLEEP.SYNCS 0x989680 ;  /* 0x009896800000c95d */ /* 0x004fea0003900000 */
[----:B------:R-:W2:Y:S02]  /*20780*/  @!P4 SYNCS.PHASECHK.TRANS64 P4, [R3+URZ+0x34890], R0 ;  /* 0x034890000300c5a7 */ /* 0x000ea4000808007f */
[----:B--2---:R-:W-:Y:S05]  /*20790*/  @!P4 BRA `(.L_x_709) ;  /* 0xfffffffc00f0c947 */ /* 0x004fea000383ffff */
[----:B------:R-:W-:Y:S05]  /*207a0*/  BRA `(.L_x_984) ;  /* 0xfffffe9000887947 */ /* 0x000fea000383ffff */
.L_x_715:
[----:B0-----:R0:W2:Y:S02]  /*207b0*/  SYNCS.PHASECHK.TRANS64.TRYWAIT P4, [R3+URZ+0x348b0], R0 ;  /* 0x0348b000030075a7 */ /* 0x0010a4000808017f */
[----:B--2---:R-:W-:Y:S05]  /*207c0*/  @!P4 NANOSLEEP.SYNCS 0x989680 ;  /* 0x009896800000c95d */ /* 0x004fea0003900000 */
[----:B------:R-:W2:Y:S02]  /*207d0*/  @!P4 SYNCS.PHASECHK.TRANS64 P4, [R3+URZ+0x348b0], R0 ;  /* 0x0348b0000300c5a7 */ /* 0x000ea4000808007f */
[----:B--2---:R-:W-:Y:S05]  /*207e0*/  @!P4 BRA `(.L_x_715) ;  /* 0xfffffffc00f0c947 */ /* 0x004fea000383ffff */
[----:B------:R-:W-:Y:S05]  /*207f0*/  BRA `(.L_x_985) ;  /* 0xfffffe94008c7947 */ /* 0x000fea000383ffff */
.L_x_733:
[----:B------:R-:W-:Y:S01]  /*20800*/  BSSY B1, `(.L_x_986) ;  /* 0x0000008000017945 */ /* 0x000fe20003800000 */
[----:B------:R-:W-:Y:S01]  /*20810*/  IMAD.MOV.U32 R13, RZ, RZ, R25 ;  /* 0x000000ffff0d7224 */ /* 0x000fe200078e0019 */
[----:B------:R-:W-:Y:S01]  /*20820*/  MOV R12, RZ ;  /* 0x000000ff000c7202 */ /* 0x000fe20000000f00 */
[----:B------:R-:W-:Y:S01]  /*20830*/  IMAD.MOV.U32 R11, RZ, RZ, 0x1c1f ;  /* 0x00001c1fff0b7424 */ /* 0x000fe200078e00ff */
[----:B------:R-:W-:-:S07]  /*20840*/  MOV R15, 0xffffffff ;  /* 0xffffffff000f7802 */ /* 0x000fce0000000f00 */
[----:B------:R-:W-:Y:S05]  /*20850*/  WARPSYNC.COLLECTIVE R15, `(.L_x_987) ;  /* 0x000000000f087348 */ /* 0x000fea0003c00000 */
[----:B------:R0:W1:Y:S02]  /*20860*/  SHFL.IDX P6, R14, R13, R12, R11 ;  /* 0x0000000c0d0e7389 */ /* 0x00006400000c000b */
[----:B01----:R-:W-:Y:S01]  /*20870*/  ENDCOLLECTIVE ;  /* 0x000000000000791b */ /* 0x003fe20003800000 */
.L_x_987:
[----:B------:R-:W-:Y:S05]  /*20880*/  BSYNC B1 ;  /* 0x0000000000017941 */ /* 0x000fea0003800000 */
.L_x_986:
[----:B------:R-:W-:Y:S01]  /*20890*/  MOV R13, R24 ;  /* 0x00000018000d7202 */ /* 0x000fe20000000f00 */
[----:B------:R-:W-:Y:S01]  /*208a0*/  IMAD.MOV.U32 R12, RZ, RZ, RZ ;  /* 0x000000ffff0c7224 */ /* 0x000fe200078e00ff */
[----:B------:R-:W-:Y:S01]  /*208b0*/  MOV R11, 0x1c1f ;  /* 0x00001c1f000b7802 */ /* 0x000fe20000000f00 */
[----:B------:R-:W-:Y:S02]  /*208c0*/  IMAD.MOV.U32 R15, RZ, RZ, -0x1 ;  /* 0xffffffffff0f7424 */ /* 0x000fe400078e00ff */
[----:B------:R-:W-:-:S07]  /*208d0*/  IMAD.MOV.U32 R0, RZ, RZ, R14 ;  /* 0x000000ffff007224 */ /* 0x000fce00078e000e */
[----:B------:R-:W-:Y:S05]  /*208e0*/  WARPSYNC.COLLECTIVE R15, `(.L_x_988) ;  /* 0x000000000f087348 */ /* 0x000fea0003c00000 */
[----:B------:R0:W1:Y:S02]  /*208f0*/  SHFL.IDX P6, R14, R13, R12, R11 ;  /* 0x0000000c0d0e7389 */ /* 0x00006400000c000b */
[----:B01----:R-:W-:Y:S01]  /*20900*/  ENDCOLLECTIVE ;  /* 0x000000000000791b */ /* 0x003fe20003800000 */
.L_x_988:
[----:B------:R-:W-:Y:S01]  /*20910*/  IMAD.MOV.U32 R13, RZ, RZ, R27 ;  /* 0x000000ffff0d7224 */ /* 0x000fe200078e001b */
[----:B------:R-:W-:-:S07]  /*20920*/  MOV R3, R14 ;  /* 0x0000000e00037202 */ /* 0x000fce0000000f00 */
[----:B------:R-:W-:Y:S05]  /*20930*/  WARPSYNC.COLLECTIVE R15, `(.L_x_989) ;  /* 0x000000000f087348 */ /* 0x000fea0003c00000 */
[----:B------:R0:W1:Y:S02]  /*20940*/  SHFL.IDX P6, R14, R13, R12, R11 ;  /* 0x0000000c0d0e7389 */ /* 0x00006400000c000b */
[----:B01----:R-:W-:Y:S01]  /*20950*/  ENDCOLLECTIVE ;  /* 0x000000000000791b */ /* 0x003fe20003800000 */
.L_x_989:
[----:B------:R-:W-:Y:S01]  /*20960*/  IMAD.MOV.U32 R13, RZ, RZ, R26 ;  /* 0x000000ffff0d7224 */ /* 0x000fe200078e001a */
[----:B------:R-:W-:-:S07]  /*20970*/  MOV R4, R14 ;  /* 0x0000000e00047202 */ /* 0x000fce0000000f00 */
[----:B------:R-:W-:Y:S05]  /*20980*/  WARPSYNC.COLLECTIVE R15, `(.L_x_990) ;  /* 0x000000000f087348 */ /* 0x000fea0003c00000 */
[----:B------:R0:W1:Y:S02]  /*20990*/  SHFL.IDX P6, R14, R13, R12, R11 ;  /* 0x0000000c0d0e7389 */ /* 0x00006400000c000b */
[----:B01----:R-:W-:Y:S01]  /*209a0*/  ENDCOLLECTIVE ;  /* 0x000000000000791b */ /* 0x003fe20003800000 */
.L_x_990:
[----:B------:R-:W-:Y:S01]  /*209b0*/  MOV R5, R14 ;  /* 0x0000000e00057202 */ /* 0x000fe20000000f00 */
[----:B------:R-:W-:Y:S06]  /*209c0*/  BRA `(.L_x_991) ;  /* 0xfffffea000587947 */ /* 0x000fec000383ffff */
.L_x_737:
[----:B0-----:R0:W1:Y:S02]  /*209d0*/  SYNCS.PHASECHK.TRANS64.TRYWAIT P0, [R2+URZ+0x34800], R5 ;  /* 0x03480005020075a7 */ /* 0x001064000800017f */
[----:B-1----:R-:W-:Y:S05]  /*209e0*/  @!P0 NANOSLEEP.SYNCS 0x989680 ;  /* 0x009896800000895d */ /* 0x002fea0003900000 */
[----:B------:R-:W1:Y:S02]  /*209f0*/  @!P0 SYNCS.PHASECHK.TRANS64 P0, [R2+URZ+0x34800], R5 ;  /* 0x03480005020085a7 */ /* 0x000e64000800007f */
[----:B-1----:R-:W-:Y:S05]  /*20a00*/  @!P0 BRA `(.L_x_737) ;  /* 0xfffffffc00f08947 */ /* 0x002fea000383ffff */
[----:B------:R-:W-:Y:S05]  /*20a10*/  BRA `(.L_x_992) ;  /* 0xfffffea800d47947 */ /* 0x000fea000383ffff */
.L_x_761:
        /* <DEDUP_REMOVED lines=8> */
.L_x_994:
[----:B------:R-:W-:Y:S05]  /*20aa0*/  BSYNC B1 ;  /* 0x0000000000017941 */ /* 0x000fea0003800000 */
.L_x_993:
        /* <DEDUP_REMOVED lines=8> */
.L_x_995:
[----:B------:R-:W-:Y:S02]  /*20b30*/  IMAD.MOV.U32 R43, RZ, RZ, R3 ;  /* 0x000000ffff2b7224 */ /* 0x000fe400078e0003 */
[----:B------:R-:W-:Y:S01]  /*20b40*/  IMAD.MOV.U32 R13, RZ, RZ, R27 ;  /* 0x000000ffff0d7224 */ /* 0x000fe200078e001b */
[----:B------:R-:W-:-:S07]  /*20b50*/  MOV R0, R14 ;  /* 0x0000000e00007202 */ /* 0x000fce0000000f00 */
[----:B------:R-:W-:Y:S05]  /*20b60*/  WARPSYNC.COLLECTIVE R15, `(.L_x_996) ;  /* 0x000000000f087348 */ /* 0x000fea0003c00000 */
[----:B------:R0:W1:Y:S02]  /*20b70*/  SHFL.IDX P6, R14, R13, R12, R11 ;  /* 0x0000000c0d0e7389 */ /* 0x00006400000c000b */
[----:B01----:R-:W-:Y:S01]  /*20b80*/  ENDCOLLECTIVE ;  /* 0x000000000000791b */ /* 0x003fe20003800000 */
.L_x_996:
[----:B------:R-:W-:Y:S01]  /*20b90*/  MOV R42, R0 ;  /* 0x00000000002a7202 */ /* 0x000fe20000000f00 */
[----:B------:R-:W-:Y:S01]  /*20ba0*/  IMAD.MOV.U32 R13, RZ, RZ, R26 ;  /* 0x000000ffff0d7224 */ /* 0x000fe200078e001a */
[----:B------:R-:W-:-:S07]  /*20bb0*/  MOV R5, R14 ;  /* 0x0000000e00057202 */ /* 0x000fce0000000f00 */
[----:B------:R-:W-:Y:S05]  /*20bc0*/  WARPSYNC.COLLECTIVE R15, `(.L_x_997) ;  /* 0x000000000f087348 */ /* 0x000fea0003c00000 */
[----:B------:R0:W1:Y:S02]  /*20bd0*/  SHFL.IDX P6, R14, R13, R12, R11 ;  /* 0x0000000c0d0e7389 */ /* 0x00006400000c000b */
[----:B01----:R-:W-:Y:S01]  /*20be0*/  ENDCOLLECTIVE ;  /* 0x000000000000791b */ /* 0x003fe20003800000 */
.L_x_997:
[----:B------:R-:W-:Y:S05]  /*20bf0*/  BRA `(.L_x_998) ;  /* 0xfffffec800747947 */ /* 0x000fea000383ffff */
.L_x_765:
[----:B0-----:R0:W1:Y:S02]  /*20c00*/  SYNCS.PHASECHK.TRANS64.TRYWAIT P0, [R2+URZ+0x34800], R5 ;  /* 0x03480005020075a7 */ /* 0x001064000800017f */
[----:B-1----:R-:W-:Y:S05]  /*20c10*/  @!P0 NANOSLEEP.SYNCS 0x989680 ;  /* 0x009896800000895d */ /* 0x002fea0003900000 */
[----:B------:R-:W1:Y:S02]  /*20c20*/  @!P0 SYNCS.PHASECHK.TRANS64 P0, [R2+URZ+0x34800], R5 ;  /* 0x03480005020085a7 */ /* 0x000e64000800007f */
[----:B-1----:R-:W-:Y:S05]  /*20c30*/  @!P0 BRA `(.L_x_765) ;  /* 0xfffffffc00f08947 */ /* 0x002fea000383ffff */
[----:B------:R-:W-:Y:S05]  /*20c40*/  BRA `(.L_x_999) ;  /* 0xfffffed000747947 */ /* 0x000fea000383ffff */
.L_x_779:
[----:B-1----:R1:W2:Y:S02]  /*20c50*/  SYNCS.PHASECHK.TRANS64.TRYWAIT P2, [R0+URZ+0x34830], R3 ;  /* 0x03483003000075a7 */ /* 0x0022a4000804017f */
[----:B--2---:R-:W-:Y:S05]  /*20c60*/  @!P2 NANOSLEEP.SYNCS 0x989680 ;  /* 0x009896800000a95d */ /* 0x004fea0003900000 */
[----:B------:R-:W2:Y:S02]  /*20c70*/  @!P2 SYNCS.PHASECHK.TRANS64 P2, [R0+URZ+0x34830], R3 ;  /* 0x034830030000a5a7 */ /* 0x000ea4000804007f */
[----:B--2---:R-:W-:Y:S05]  /*20c80*/  @!P2 BRA `(.L_x_779) ;  /* 0xfffffffc00f0a947 */ /* 0x004fea000383ffff */
[----:B------:R-:W-:Y:S05]  /*20c90*/  BRA `(.L_x_778) ;  /* 0xfffffef400747947 */ /* 0x000fea000383ffff */
.L_x_786:
[----:B-1----:R1:W2:Y:S02]  /*20ca0*/  SYNCS.PHASECHK.TRANS64.TRYWAIT P2, [R10+URZ+0x34830], R7 ;  /* 0x034830070a0075a7 */ /* 0x0022a4000804017f */
[----:B--2---:R-:W-:Y:S05]  /*20cb0*/  @!P2 NANOSLEEP.SYNCS 0x989680 ;  /* 0x009896800000a95d */ /* 0x004fea0003900000 */
[----:B------:R-:W2:Y:S02]  /*20cc0*/  @!P2 SYNCS.PHASECHK.TRANS64 P2, [R10+URZ+0x34830], R7 ;  /* 0x034830070a00a5a7 */ /* 0x000ea4000804007f */
[----:B--2---:R-:W-:Y:S05]  /*20cd0*/  @!P2 BRA `(.L_x_786) ;  /* 0xfffffffc00f0a947 */ /* 0x004fea000383ffff */
[----:B------:R-:W-:Y:S05]  /*20ce0*/  BRA `(.L_x_785) ;  /* 0xffffff2400f47947 */ /* 0x000fea000383ffff */
.L_x_791:
[----:B-1----:R1:W2:Y:S02]  /*20cf0*/  SYNCS.PHASECHK.TRANS64.TRYWAIT P2, [R13+URZ+0x34850], R0 ;  /* 0x034850000d0075a7 */ /* 0x0022a4000804017f */
[----:B--2---:R-:W-:Y:S05]  /*20d00*/  @!P2 NANOSLEEP.SYNCS 0x989680 ;  /* 0x009896800000a95d */ /* 0x004fea0003900000 */
[----:B------:R-:W2:Y:S02]  /*20d10*/  @!P2 SYNCS.PHASECHK.TRANS64 P2, [R13+URZ+0x34850], R0 ;  /* 0x034850000d00a5a7 */ /* 0x000ea4000804007f */
[----:B--2---:R-:W-:Y:S05]  /*20d20*/  @!P2 BRA `(.L_x_791) ;  /* 0xfffffffc00f0a947 */ /* 0x004fea000383ffff */
[----:B------:R-:W-:Y:S05]  /*20d30*/  BRA `(.L_x_790) ;  /* 0xffffff3000c87947 */ /* 0x000fea000383ffff */
.L_x_797:
[----:B-1----:R1:W2:Y:S02]  /*20d40*/  SYNCS.PHASECHK.TRANS64.TRYWAIT P0, [R8+URZ+0x34850], R5 ;  /* 0x03485005080075a7 */ /* 0x0022a4000800017f */
[----:B--2---:R-:W-:Y:S05]  /*20d50*/  @!P0 NANOSLEEP.SYNCS 0x989680 ;  /* 0x009896800000895d */ /* 0x004fea0003900000 */
[----:B------:R-:W2:Y:S02]  /*20d60*/  @!P0 SYNCS.PHASECHK.TRANS64 P0, [R8+URZ+0x34850], R5 ;  /* 0x03485005080085a7 */ /* 0x000ea4000800007f */
[----:B--2---:R-:W-:Y:S05]  /*20d70*/  @!P0 BRA `(.L_x_797) ;  /* 0xfffffffc00f08947 */ /* 0x004fea000383ffff */
[----:B------:R-:W-:Y:S05]  /*20d80*/  BRA `(.L_x_796) ;  /* 0xffffff5400e87947 */ /* 0x000fea000383ffff */
.L_x_833:
[----:B------:R-:W0:Y:S01]  /*20d90*/  S2R R7, SR_TID.X ;  /* 0x0000000000077919 */ /* 0x000e220000002100 */
[----:B------:R-:W-:Y:S01]  /*20da0*/  BSSY B1, `(.L_x_1000) ;  /* 0x000000a000017945 */ /* 0x000fe20003800000 */
[----:B------:R-:W-:Y:S01]  /*20db0*/  IMAD.MOV.U32 R12, RZ, RZ, RZ ;  /* 0x000000ffff0c7224 */ /* 0x000fe200078e00ff */
[----:B------:R-:W-:Y:S01]  /*20dc0*/  MOV R11, 0x1f ;  /* 0x0000001f000b7802 */ /* 0x000fe20000000f00 */
[----:B------:R-:W-:Y:S01]  /*20dd0*/  IMAD.MOV.U32 R15, RZ, RZ, -0x1 ;  /* 0xffffffffff0f7424 */ /* 0x000fe200078e00ff */
[----:B0-----:R-:W-:-:S04]  /*20de0*/  SHF.R.U32.HI R7, RZ, 0x5, R7 ;  /* 0x00000005ff077819 */ /* 0x001fc80000011607 */
[----:B------:R-:W-:-:S04]  /*20df0*/  LOP3.LUT R7, R7, 0x3, RZ, 0xc0, !PT ;  /* 0x0000000307077812 */ /* 0x000fc800078ec0ff */
[----:B------:R-:W-:-:S07]  /*20e00*/  MOV R13, R7 ;  /* 0x00000007000d7202 */ /* 0x000fce0000000f00 */
[----:B------:R-:W-:Y:S05]  /*20e10*/  WARPSYNC.COLLECTIVE R15, `(.L_x_1001) ;  /* 0x000000000f087348 */ /* 0x000fea0003c00000 */
[----:B------:R0:W1:Y:S02]  /*20e20*/  SHFL.IDX P6, R14, R13, R12, R11 ;  /* 0x0000000c0d0e7389 */ /* 0x00006400000c000b */
[----:B01----:R-:W-:Y:S01]  /*20e30*/  ENDCOLLECTIVE ;  /* 0x000000000000791b */ /* 0x003fe20003800000 */
.L_x_1001:
[----:B------:R-:W-:Y:S05]  /*20e40*/  BSYNC B1 ;  /* 0x0000000000017941 */ /* 0x000fea0003800000 */
.L_x_1000:
[----:B------:R-:W-:Y:S05]  /*20e50*/  BRA `(.L_x_1002) ;  /* 0xffffff9000d47947 */ /* 0x000fea000383ffff */
.L_x_835:
[----:B------:R-:W-:Y:S01]  /*20e60*/  BSSY B1, `(.L_x_1003) ;  /* 0x0000006000017945 */ /* 0x000fe20003800000 */
[----:B------:R-:W-:-:S07]  /*20e70*/  MOV R15, 0xffffffff ;  /* 0xffffffff000f7802 */ /* 0x000fce0000000f00 */
[----:B0-----:R-:W-:Y:S05]  /*20e80*/  WARPSYNC.COLLECTIVE R15, `(.L_x_1004) ;  /* 0x000000000f0c7348 */ /* 0x001fea0003c00000 */
[----:B------:R-:W-:Y:S02]  /*20e90*/  ELECT P6, UR62, PT ;  /* 0x00000000003e782f */ /* 0x000fe400038c0000 */
[----:B------:R-:W-:Y:S01]  /*20ea0*/  MOV R14, UR62 ;  /* 0x0000003e000e7c02 */ /* 0x000fe20008000f00 */
[----:B0-----:R-:W-:Y:S10]  /*20eb0*/  ENDCOLLECTIVE ;  /* 0x000000000000791b */ /* 0x001ff40003800000 */
.L_x_1004:
[----:B------:R-:W-:Y:S05]  /*20ec0*/  BSYNC B1 ;  /* 0x0000000000017941 */ /* 0x000fea0003800000 */
.L_x_1003:
[----:B------:R-:W-:Y:S01]  /*20ed0*/  PLOP3.LUT P2, PT, P6, PT, PT, 0x80, 0x0 ;  /* 0x000000000000781c */ /* 0x000fe2000374f070 */
[----:B------:R-:W-:-:S12]  /*20ee0*/  BRA `(.L_x_834) ;  /* 0xffffff9000c87947 */ /* 0x000fd8000383ffff */
.L_x_837:
[----:B0-----:R-:W2:Y:S02]  /*20ef0*/  LDL R3, [R1+0x4] ;  /* 0x0000040001037983 */ /* 0x001ea40000100800 */
[----:B--2---:R0:W1:Y:S02]  /*20f00*/  SYNCS.PHASECHK.TRANS64.TRYWAIT P0, [R3+URZ+0x34820], R2 ;  /* 0x03482002030075a7 */ /* 0x004064000800017f */
[----:B-1----:R-:W-:Y:S05]  /*20f10*/  @!P0 NANOSLEEP.SYNCS 0x989680 ;  /* 0x009896800000895d */ /* 0x002fea0003900000 */
[----:B------:R-:W1:Y:S02]  /*20f20*/  @!P0 SYNCS.PHASECHK.TRANS64 P0, [R3+URZ+0x34820], R2 ;  /* 0x03482002030085a7 */ /* 0x000e64000800007f */
[----:B-1----:R-:W-:Y:S05]  /*20f30*/  @!P0 BRA `(.L_x_837) ;  /* 0xfffffffc00ec8947 */ /* 0x002fea000383ffff */
[----:B------:R-:W-:Y:S05]  /*20f40*/  BRA `(.L_x_1005) ;  /* 0xffffff9000d87947 */ /* 0x000fea000383ffff */
.L_x_841:
[----:B0-----:R0:W1:Y:S02]  /*20f50*/  SYNCS.PHASECHK.TRANS64.TRYWAIT P0, [R5+URZ+0x348a0], R8 ;  /* 0x0348a008050075a7 */ /* 0x001064000800017f */
[----:B-1----:R-:W-:Y:S05]  /*20f60*/  @!P0 NANOSLEEP.SYNCS 0x989680 ;  /* 0x009896800000895d */ /* 0x002fea0003900000 */
[----:B------:R-:W1:Y:S02]  /*20f70*/  @!P0 SYNCS.PHASECHK.TRANS64 P0, [R5+URZ+0x348a0], R8 ;  /* 0x0348a008050085a7 */ /* 0x000e64000800007f */
[----:B-1----:R-:W-:Y:S05]  /*20f80*/  @!P0 BRA `(.L_x_841) ;  /* 0xfffffffc00f08947 */ /* 0x002fea000383ffff */
[----:B------:R-:W-:Y:S05]  /*20f90*/  BRA `(.L_x_1006) ;  /* 0xffffff9000fc7947 */ /* 0x000fea000383ffff */
.L_x_848:
[----:B-1----:R1:W2:Y:S02]  /*20fa0*/  SYNCS.PHASECHK.TRANS64.TRYWAIT P0, [R5+URZ+0x348c0], R8 ;  /* 0x0348c008050075a7 */ /* 0x0022a4000800017f */
[----:B--2---:R-:W-:Y:S05]  /*20fb0*/  @!P0 NANOSLEEP.SYNCS 0x989680 ;  /* 0x009896800000895d */ /* 0x004fea0003900000 */
[----:B------:R-:W2:Y:S02]  /*20fc0*/  @!P0 SYNCS.PHASECHK.TRANS64 P0, [R5+URZ+0x348c0], R8 ;  /* 0x0348c008050085a7 */ /* 0x000ea4000800007f */
[----:B--2---:R-:W-:Y:S05]  /*20fd0*/  @!P0 BRA `(.L_x_848) ;  /* 0xfffffffc00f08947 */ /* 0x004fea000383ffff */
[----:B------:R-:W-:Y:S05]  /*20fe0*/  BRA `(.L_x_1007) ;  /* 0xffffff9400f87947 */ /* 0x000fea000383ffff */
.L_x_856:
[----:B0-----:R0:W1:Y:S02]  /*20ff0*/  SYNCS.PHASECHK.TRANS64.TRYWAIT P0, [R6+URZ+0x348a0], R5 ;  /* 0x0348a005060075a7 */ /* 0x001064000800017f */
[----:B-1----:R-:W-:Y:S05]  /*21000*/  @!P0 NANOSLEEP.SYNCS 0x989680 ;  /* 0x009896800000895d */ /* 0x002fea0003900000 */
[----:B------:R-:W1:Y:S02]  /*21010*/  @!P0 SYNCS.PHASECHK.TRANS64 P0, [R6+URZ+0x348a0], R5 ;  /* 0x0348a005060085a7 */ /* 0x000e64000800007f */
[----:B-1----:R-:W-:Y:S05]  /*21020*/  @!P0 BRA `(.L_x_856) ;  /* 0xfffffffc00f08947 */ /* 0x002fea000383ffff */
[----:B------:R-:W-:Y:S05]  /*21030*/  BRA `(.L_x_1008) ;  /* 0xffffff9c00247947 */ /* 0x000fea000383ffff */
.L_x_863:
[----:B-1----:R1:W2:Y:S02]  /*21040*/  SYNCS.PHASECHK.TRANS64.TRYWAIT P0, [R6+URZ+0x348c0], R5 ;  /* 0x0348c005060075a7 */ /* 0x0022a4000800017f */
[----:B--2---:R-:W-:Y:S05]  /*21050*/  @!P0 NANOSLEEP.SYNCS 0x989680 ;  /* 0x009896800000895d */ /* 0x004fea0003900000 */
[----:B------:R-:W2:Y:S02]  /*21060*/  @!P0 SYNCS.PHASECHK.TRANS64 P0, [R6+URZ+0x348c0], R5 ;  /* 0x0348c005060085a7 */ /* 0x000ea4000800007f */
[----:B--2---:R-:W-:Y:S05]  /*21070*/  @!P0 BRA `(.L_x_863) ;  /* 0xfffffffc00f08947 */ /* 0x004fea000383ffff */
[----:B------:R-:W-:Y:S05]  /*21080*/  BRA `(.L_x_1009) ;  /* 0xffffffa0001c7947 */ /* 0x000fea000383ffff */
.L_x_877:
[----:B------:R-:W0:Y:S01]  /*21090*/  S2R R4, SR_TID.X ;  /* 0x0000000000047919 */ /* 0x000e220000002100 */
[----:B------:R-:W-:Y:S01]  /*210a0*/  BSSY B0, `(.L_x_1010) ;  /* 0x000000a000007945 */ /* 0x000fe20003800000 */
[----:B------:R-:W-:Y:S01]  /*210b0*/  MOV R12, RZ ;  /* 0x000000ff000c7202 */ /* 0x000fe20000000f00 */
[----:B------:R-:W-:Y:S01]  /*210c0*/  IMAD.MOV.U32 R11, RZ, RZ, 0x1f ;  /* 0x0000001fff0b7424 */ /* 0x000fe200078e00ff */
[----:B------:R-:W-:Y:S02]  /*210d0*/  MOV R15, 0xffffffff ;  /* 0xffffffff000f7802 */ /* 0x000fe40000000f00 */
[----:B0-----:R-:W-:-:S04]  /*210e0*/  SHF.R.U32.HI R4, RZ, 0x5, R4 ;  /* 0x00000005ff047819 */ /* 0x001fc80000011604 */
[----:B------:R-:W-:-:S05]  /*210f0*/  LOP3.LUT R4, R4, 0x3, RZ, 0xc0, !PT ;  /* 0x0000000304047812 */ /* 0x000fca00078ec0ff */
[----:B------:R-:W-:-:S07]  /*21100*/  IMAD.MOV.U32 R13, RZ, RZ, R4 ;  /* 0x000000ffff0d7224 */ /* 0x000fce00078e0004 */
[----:B------:R-:W-:Y:S05]  /*21110*/  WARPSYNC.COLLECTIVE R15, `(.L_x_1011) ;  /* 0x000000000f087348 */ /* 0x000fea0003c00000 */
[----:B------:R0:W1:Y:S02]  /*21120*/  SHFL.IDX P6, R14, R13, R12, R11 ;  /* 0x0000000c0d0e7389 */ /* 0x00006400000c000b */
[----:B01----:R-:W-:Y:S01]  /*21130*/  ENDCOLLECTIVE ;  /* 0x000000000000791b */ /* 0x003fe20003800000 */
.L_x_1011:
[----:B------:R-:W-:Y:S05]  /*21140*/  BSYNC B0 ;  /* 0x0000000000007941 */ /* 0x000fea0003800000 */
.L_x_1010:
[----:B------:R-:W-:Y:S05]  /*21150*/  BRA `(.L_x_1012) ;  /* 0xffffffa800947947 */ /* 0x000fea000383ffff */
.L_x_879:
[----:B------:R-:W-:Y:S01]  /*21160*/  BSSY B0, `(.L_x_1013) ;  /* 0x0000006000007945 */ /* 0x000fe20003800000 */
[----:B------:R-:W-:-:S07]  /*21170*/  IMAD.MOV.U32 R15, RZ, RZ, -0x1 ;  /* 0xffffffffff0f7424 */ /* 0x000fce00078e00ff */
[----:B0-----:R-:W-:Y:S05]  /*21180*/  WARPSYNC.COLLECTIVE R15, `(.L_x_1014) ;  /* 0x000000000f0c7348 */ /* 0x001fea0003c00000 */
[----:B------:R-:W-:Y:S02]  /*21190*/  ELECT P6, UR62, PT ;  /* 0x00000000003e782f */ /* 0x000fe400038c0000 */
[----:B------:R-:W-:Y:S01]  /*211a0*/  MOV R14, UR62 ;  /* 0x0000003e000e7c02 */ /* 0x000fe20008000f00 */
[----:B0-----:R-:W-:Y:S10]  /*211b0*/  ENDCOLLECTIVE ;  /* 0x000000000000791b */ /* 0x001ff40003800000 */
.L_x_1014:
[----:B------:R-:W-:Y:S05]  /*211c0*/  BSYNC B0 ;  /* 0x0000000000007941 */ /* 0x000fea0003800000 */
.L_x_1013:
[----:B------:R-:W-:Y:S05]  /*211d0*/  BRA `(.L_x_1015) ;  /* 0xffffffa800a07947 */ /* 0x000fea000383ffff */
.L_x_881:
[----:B0-----:R0:W1:Y:S02]  /*211e0*/  SYNCS.PHASECHK.TRANS64.TRYWAIT P0, [R0+URZ+0x34840], R2 ;  /* 0x03484002000075a7 */ /* 0x001064000800017f */
[----:B-1----:R-:W-:Y:S05]  /*211f0*/  @!P0 NANOSLEEP.SYNCS 0x989680 ;  /* 0x009896800000895d */ /* 0x002fea0003900000 */
[----:B------:R-:W1:Y:S02]  /*21200*/  @!P0 SYNCS.PHASECHK.TRANS64 P0, [R0+URZ+0x34840], R2 ;  /* 0x03484002000085a7 */ /* 0x000e64000800007f */
[----:B-1----:R-:W-:Y:S05]  /*21210*/  @!P0 BRA `(.L_x_881) ;  /* 0xfffffffc00f08947 */ /* 0x002fea000383ffff */
[----:B------:R-:W-:Y:S05]  /*21220*/  BRA `(.L_x_1016) ;  /* 0xffffffac000c7947 */ /* 0x000fea000383ffff */
.L_x_885:
[----:B------:R0:W5:Y:S01]  /*21230*/  LDL.LU R9, [R1+0x54] ;  /* 0x0000540001097983 */ /* 0x0001620000300800 */
[----:B------:R-:W-:Y:S01]  /*21240*/  MOV R13, R3 ;  /* 0x00000003000d7202 */ /* 0x000fe20000000f00 */
[----:B------:R-:W-:Y:S01]  /*21250*/  IMAD.MOV.U32 R12, RZ, RZ, RZ ;  /* 0x000000ffff0c7224 */ /* 0x000fe200078e00ff */
[----:B------:R-:W-:Y:S01]  /*21260*/  MOV R11, 0x181f ;  /* 0x0000181f000b7802 */ /* 0x000fe20000000f00 */
[----:B------:R-:W-:-:S07]  /*21270*/  IMAD.MOV.U32 R15, RZ, RZ, -0x1 ;  /* 0xffffffffff0f7424 */ /* 0x000fce00078e00ff */
[----:B0----5:R-:W-:Y:S05]  /*21280*/  WARPSYNC.COLLECTIVE R15, `(.L_x_1017) ;  /* 0x000000000f087348 */ /* 0x021fea0003c00000 */
[----:B------:R1:W2:Y:S02]  /*21290*/  SHFL.IDX P6, R14, R13, R12, R11 ;  /* 0x0000000c0d0e7389 */ /* 0x0002a400000c000b */
[----:B012--5:R-:W-:Y:S01]  /*212a0*/  ENDCOLLECTIVE ;  /* 0x000000000000791b */ /* 0x027fe20003800000 */
.L_x_1017:
[----:B------:R-:W-:Y:S01]  /*212b0*/  IMAD.MOV.U32 R13, RZ, RZ, R4 ;  /* 0x000000ffff0d7224 */ /* 0x000fe200078e0004 */
[----:B------:R-:W-:-:S07]  /*212c0*/  MOV R6, R14 ;  /* 0x0000000e00067202 */ /* 0x000fce0000000f00 */
[----:B------:R-:W-:Y:S05]  /*212d0*/  WARPSYNC.COLLECTIVE R15, `(.L_x_1018) ;  /* 0x000000000f087348 */ /* 0x000fea0003c00000 */
[----:B------:R0:W1:Y:S02]  /*212e0*/  SHFL.IDX P6, R14, R13, R12, R11 ;  /* 0x0000000c0d0e7389 */ /* 0x00006400000c000b */
[----:B01----:R-:W-:Y:S01]  /*212f0*/  ENDCOLLECTIVE ;  /* 0x000000000000791b */ /* 0x003fe20003800000 */
.L_x_1018:
[----:B------:R-:W-:Y:S02]  /*21300*/  IMAD.IADD R0, R10, 0x1, R17 ;  /* 0x000000010a007824 */ /* 0x000fe400078e0211 */
[----:B------:R-:W-:Y:S02]  /*21310*/  IMAD R2, R9, R7, RZ ;  /* 0x0000000709027224 */ /* 0x000fe400078e02ff */
[----:B------:R0:W5:Y:S01]  /*21320*/  LDL R9, [R1+0x30] ;  /* 0x0000300001097983 */ /* 0x0001620000100800 */
[----:B------:R-:W-:Y:S01]  /*21330*/  MOV R13, R3 ;  /* 0x00000003000d7202 */ /* 0x000fe20000000f00 */
[----:B------:R-:W-:Y:S01]  /*21340*/  IMAD.MOV.U32 R12, RZ, RZ, 0x1 ;  /* 0x00000001ff0c7424 */ /* 0x000fe200078e00ff */
[C---:B------:R-:W-:Y:S01]  /*21350*/  ISETP.GE.AND P2, PT, R0.reuse, R2, PT ;  /* 0x000000020000720c */ /* 0x040fe20003f46270 */
[----:B------:R-:W-:Y:S01]  /*21360*/  VIADD R5, R0, 0x10 ;  /* 0x0000001000057836 */ /* 0x000fe20000000000 */
[----:B------:R-:W-:-:S11]  /*21370*/  MOV R7, R14 ;  /* 0x0000000e00077202 */ /* 0x000fd60000000f00 */
[----:B0----5:R-:W-:Y:S05]  /*21380*/  WARPSYNC.COLLECTIVE R15, `(.L_x_1019) ;  /* 0x000000000f087348 */ /* 0x021fea0003c00000 */
[----:B------:R1:W2:Y:S02]  /*21390*/  SHFL.IDX P6, R14, R13, R12, R11 ;  /* 0x0000000c0d0e7389 */ /* 0x0002a400000c000b */
[----:B012--5:R-:W-:Y:S01]  /*213a0*/  ENDCOLLECTIVE ;  /* 0x000000000000791b */ /* 0x027fe20003800000 */
.L_x_1019:
[----:B------:R-:W-:-:S04]  /*213b0*/  @!P2 LEA R7, P4, R8, R7, 0x1 ;  /* 0x000000070807a211 */ /* 0x000fc800078808ff */
[----:B------:R-:W-:Y:S01]  /*213c0*/  @!P2 IADD3.X R6, RZ, R6, RZ, P4, !PT ;  /* 0x00000006ff06a210 */ /* 0x000fe200027fe4ff */
[----:B------:R-:W-:-:S03]  /*213d0*/  IMAD.MOV.U32 R13, RZ, RZ, R4 ;  /* 0x000000ffff0d7224 */ /* 0x000fc600078e0004 */
[----:B------:R-:W-:-:S04]  /*213e0*/  @!P2 LOP3.LUT R7, R7, R6, RZ, 0x3c, !PT ;  /* 0x000000060707a212 */ /* 0x000fc800078e3cff */
        /* <DEDUP_REMOVED lines=8> */
[----:B------:R-:W-:Y:S02]  /*21470*/  ISETP.GE.AND P2, PT, R5, R2, PT ;  /* 0x000000020500720c */ /* 0x000fe40003f46270 */
[----:B0-----:R-:W-:-:S11]  /*21480*/  MOV R6, R14 ;  /* 0x0000000e00067202 */ /* 0x001fd60000000f00 */
[----:B------:R-:W-:Y:S05]  /*21490*/  WARPSYNC.COLLECTIVE R15, `(.L_x_1020) ;  /* 0x000000000f087348 */ /* 0x000fea0003c00000 */
[----:B------:R0:W1:Y:S02]  /*214a0*/  SHFL.IDX P6, R14, R13, R12, R11 ;  /* 0x0000000c0d0e7389 */ /* 0x00006400000c000b */
[----:B01----:R-:W-:Y:S01]  /*214b0*/  ENDCOLLECTIVE ;  /* 0x000000000000791b */ /* 0x003fe20003800000 */
.L_x_1020:
[----:B------:R-:W-:Y:S01]  /*214c0*/  IMAD.MOV.U32 R13, RZ, RZ, R3 ;  /* 0x000000ffff0d7224 */ /* 0x000fe200078e0003 */
[----:B------:R-:W-:Y:S02]  /*214d0*/  MOV R12, 0x2 ;  /* 0x00000002000c7802 */ /* 0x000fe40000000f00 */
[----:B------:R-:W-:-:S07]  /*214e0*/  MOV R5, R14 ;  /* 0x0000000e00057202 */ /* 0x000fce0000000f00 */
[----:B------:R-:W-:Y:S05]  /*214f0*/  WARPSYNC.COLLECTIVE R15, `(.L_x_1021) ;  /* 0x000000000f087348 */ /* 0x000fea0003c00000 */
[----:B------:R0:W1:Y:S02]  /*21500*/  SHFL.IDX P6, R14, R13, R12, R11 ;  /* 0x0000000c0d0e7389 */ /* 0x00006400000c000b */
[----:B01----:R-:W-:Y:S01]  /*21510*/  ENDCOLLECTIVE ;  /* 0x000000000000791b */ /* 0x003fe20003800000 */
.L_x_1021:
[----:B------:R-:W-:-:S05]  /*21520*/  @!P2 LEA R5, P4, R8, R5, 0x1 ;  /* 0x000000050805a211 */ /* 0x000fca00078808ff */
[----:B------:R-:W-:-:S05]  /*21530*/  @!P2 IMAD.X R6, RZ, RZ, R6, P4 ;  /* 0x000000ffff06a224 */ /* 0x000fca00020e0606 */
[----:B------:R-:W-:Y:S01]  /*21540*/  @!P2 MOV R7, R6 ;  /* 0x000000060007a202 */ /* 0x000fe20000000f00 */
[----:B------:R-:W-:Y:S01]  /*21550*/  @!P2 IMAD.MOV.U32 R6, RZ, RZ, R5 ;  /* 0x000000ffff06a224 */ /* 0x000fe200078e0005 */
[----:B------:R-:W-:Y:S02]  /*21560*/  MOV R13, R4 ;  /* 0x00000004000d7202 */ /* 0x000fe40000000f00 */
[----:B------:R-:W-:Y:S02]  /*21570*/  IADD3 R5, R0, 0x20, RZ ;  /* 0x0000002000057810 */ /* 0x000fe40007ffe0ff */
        /* <DEDUP_REMOVED lines=11> */
.L_x_1022:
[----:B------:R-:W-:Y:S01]  /*21630*/  MOV R13, R3 ;  /* 0x00000003000d7202 */ /* 0x000fe20000000f00 */
[----:B------:R-:W-:Y:S02]  /*21640*/  IMAD.MOV.U32 R12, RZ, RZ, 0x3 ;  /* 0x00000003ff0c7424 */ /* 0x000fe400078e00ff */
[----:B------:R-:W-:-:S07]  /*21650*/  IMAD.MOV.U32 R5, RZ, RZ, R14 ;  /* 0x000000ffff057224 */ /* 0x000fce00078e000e */
[----:B------:R-:W-:Y:S05]  /*21660*/  WARPSYNC.COLLECTIVE R15, `(.L_x_1023) ;  /* 0x000000000f087348 */ /* 0x000fea0003c00000 */
[----:B------:R0:W1:Y:S02]  /*21670*/  SHFL.IDX P6, R14, R13, R12, R11 ;  /* 0x0000000c0d0e7389 */ /* 0x00006400000c000b */
[----:B01----:R-:W-:Y:S01]  /*21680*/  ENDCOLLECTIVE ;  /* 0x000000000000791b */ /* 0x003fe20003800000 */
.L_x_1023:
[----:B------:R-:W-:-:S04]  /*21690*/  @!P2 LEA R5, P4, R8, R5, 0x1 ;  /* 0x000000050805a211 */ /* 0x000fc800078808ff */
[----:B------:R-:W-:-:S05]  /*216a0*/  @!P2 IADD3.X R6, RZ, R6, RZ, P4, !PT ;  /* 0x00000006ff06a210 */ /* 0x000fca00027fe4ff */
[----:B------:R-:W-:Y:S01]  /*216b0*/  @!P2 IMAD.MOV.U32 R7, RZ, RZ, R6 ;  /* 0x000000ffff07a224 */ /* 0x000fe200078e0006 */
[----:B------:R-:W-:Y:S01]  /*216c0*/  @!P2 MOV R6, R5 ;  /* 0x000000050006a202 */ /* 0x000fe20000000f00 */
[----:B------:R-:W-:Y:S02]  /*216d0*/  IMAD.MOV.U32 R13, RZ, RZ, R4 ;  /* 0x000000ffff0d7224 */ /* 0x000fe400078e0004 */
[----:B------:R-:W-:Y:S02]  /*216e0*/  VIADD R5, R0, 0x30 ;  /* 0x0000003000057836 */ /* 0x000fe40000000000 */
[----:B------:R-:W-:Y:S01]  /*216f0*/  @!PT LDS RZ, [RZ] ;  /* 0x00000000fffff984 */ /* 0x000fe20000000800 */
[----:B------:R-:W-:Y:S01]  /*21700*/  @!PT LDS RZ, [RZ] ;  /* 0x00000000fffff984 */ /* 0x000fe20000000800 */
[----:B------:R-:W-:Y:S01]  /*21710*/  @!PT LDS RZ, [RZ] ;  /* 0x00000000fffff984 */ /* 0x000fe20000000800 */
[----:B------:R-:W-:Y:S04]  /*21720*/  @!P2 LDGSTS.E.BYPASS.LTC128B.128 [R9+0x11400], desc[UR42][R6.64], !P3 ;  /* 0x114000000609afae */ /* 0x000fe8000d901d6a */
[----:B------:R-:W-:Y:S04]  /*21730*/  @!P2 LDGSTS.E.BYPASS.LTC128B.128 [R9+0x15400], desc[UR42][R6.64+0x80], !P0 ;  /* 0x154000800609afae */ /* 0x000fe8000c101d6a */
[----:B------:R0:W-:Y:S01]  /*21740*/  @!P2 LDGSTS.E.BYPASS.LTC128B.128 [R9+0x19400], desc[UR42][R6.64+0x100], !P1 ;  /* 0x194001000609afae */ /* 0x0001e2000c901d6a */
[----:B------:R-:W-:-:S02]  /*21750*/  ISETP.GE.AND P2, PT, R5, R2, PT ;  /* 0x000000020500720c */ /* 0x000fc40003f46270 */
[----:B0-----:R-:W-:-:S11]  /*21760*/  MOV R6, R14 ;  /* 0x0000000e00067202 */ /* 0x001fd60000000f00 */
[----:B------:R-:W-:Y:S05]  /*21770*/  WARPSYNC.COLLECTIVE R15, `(.L_x_1024) ;  /* 0x000000000f087348 */ /* 0x000fea0003c00000 */
[----:B------:R0:W1:Y:S02]  /*21780*/  SHFL.IDX P6, R14, R13, R12, R11 ;  /* 0x0000000c0d0e7389 */ /* 0x00006400000c000b */
[----:B01----:R-:W-:Y:S01]  /*21790*/  ENDCOLLECTIVE ;  /* 0x000000000000791b */ /* 0x003fe20003800000 */
.L_x_1024:
[----:B------:R-:W-:Y:S01]  /*217a0*/  IMAD.MOV.U32 R13, RZ, RZ, R3 ;  /* 0x000000ffff0d7224 */ /* 0x000fe200078e0003 */
[----:B------:R-:W-:Y:S02]  /*217b0*/  MOV R12, 0x4 ;  /* 0x00000004000c7802 */ /* 0x000fe40000000f00 */
[----:B------:R-:W-:-:S07]  /*217c0*/  MOV R5, R14 ;  /* 0x0000000e00057202 */ /* 0x000fce0000000f00 */
[----:B------:R-:W-:Y:S05]  /*217d0*/  WARPSYNC.COLLECTIVE R15, `(.L_x_1025) ;  /* 0x000000000f087348 */ /* 0x000fea0003c00000 */
[----:B------:R0:W1:Y:S02]  /*217e0*/  SHFL.IDX P6, R14, R13, R12, R11 ;  /* 0x0000000c0d0e7389 */ /* 0x00006400000c000b */
[----:B01----:R-:W-:Y:S01]  /*217f0*/  ENDCOLLECTIVE ;  /* 0x000000000000791b */ /* 0x003fe20003800000 */
.L_x_1025:
        /* <DEDUP_REMOVED lines=17> */
.L_x_1026:
[----:B------:R-:W-:Y:S01]  /*21910*/  MOV R13, R3 ;  /* 0x00000003000d7202 */ /* 0x000fe20000000f00 */
[----:B------:R-:W-:Y:S02]  /*21920*/  IMAD.MOV.U32 R12, RZ, RZ, 0x5 ;  /* 0x00000005ff0c7424 */ /* 0x000fe400078e00ff */
[----:B------:R-:W-:-:S07]  /*21930*/  IMAD.MOV.U32 R5, RZ, RZ, R14 ;  /* 0x000000ffff057224 */ /* 0x000fce00078e000e */
[----:B------:R-:W-:Y:S05]  /*21940*/  WARPSYNC.COLLECTIVE R15, `(.L_x_1027) ;  /* 0x000000000f087348 */ /* 0x000fea0003c00000 */
[----:B------:R0:W1:Y:S02]  /*21950*/  SHFL.IDX P6, R14, R13, R12, R11 ;  /* 0x0000000c0d0e7389 */ /* 0x00006400000c000b */
[----:B01----:R-:W-:Y:S01]  /*21960*/  ENDCOLLECTIVE ;  /* 0x000000000000791b */ /* 0x003fe20003800000 */
.L_x_1027:
        /* <DEDUP_REMOVED lines=17> */
.L_x_1028:
[----:B------:R-:W-:Y:S01]  /*21a80*/  IMAD.MOV.U32 R13, RZ, RZ, R3 ;  /* 0x000000ffff0d7224 */ /* 0x000fe200078e0003 */
[----:B------:R-:W-:Y:S02]  /*21a90*/  MOV R12, 0x6 ;  /* 0x00000006000c7802 */ /* 0x000fe40000000f00 */
[----:B------:R-:W-:-:S07]  /*21aa0*/  MOV R5, R14 ;  /* 0x0000000e00057202 */ /* 0x000fce0000000f00 */
[----:B------:R-:W-:Y:S05]  /*21ab0*/  WARPSYNC.COLLECTIVE R15, `(.L_x_1029) ;  /* 0x000000000f087348 */ /* 0x000fea0003c00000 */
[----:B------:R0:W1:Y:S02]  /*21ac0*/  SHFL.IDX P6, R14, R13, R12, R11 ;  /* 0x0000000c0d0e7389 */ /* 0x00006400000c000b */
[----:B01----:R-:W-:Y:S01]  /*21ad0*/  ENDCOLLECTIVE ;  /* 0x000000000000791b */ /* 0x003fe20003800000 */
.L_x_1029:
        /* <DEDUP_REMOVED lines=17> */
.L_x_1030:
[----:B------:R-:W-:Y:S01]  /*21bf0*/  IMAD.MOV.U32 R13, RZ, RZ, R3 ;  /* 0x000000ffff0d7224 */ /* 0x000fe200078e0003 */
[----:B------:R-:W-:Y:S01]  /*21c00*/  MOV R12, 0x7 ;  /* 0x00000007000c7802 */ /* 0x000fe20000000f00 */
[----:B------:R-:W-:-:S07]  /*21c10*/  IMAD.MOV.U32 R5, RZ, RZ, R14 ;  /* 0x000000ffff057224 */ /* 0x000fce00078e000e */
[----:B------:R-:W-:Y:S05]  /*21c20*/  WARPSYNC.COLLECTIVE R15, `(.L_x_1031) ;  /* 0x000000000f087348 */ /* 0x000fea0003c00000 */
[----:B------:R0:W1:Y:S02]  /*21c30*/  SHFL.IDX P6, R14, R13, R12, R11 ;  /* 0x0000000c0d0e7389 */ /* 0x00006400000c000b */
[----:B01----:R-:W-:Y:S01]  /*21c40*/  ENDCOLLECTIVE ;  /* 0x000000000000791b */ /* 0x003fe20003800000 */
.L_x_1031:
[----:B------:R-:W-:-:S04]  /*21c50*/  @!P2 LEA R5, P4, R8, R5, 0x1 ;  /* 0x000000050805a211 */ /* 0x000fc800078808ff */
[----:B------:R-:W-:-:S05]  /*21c60*/  @!P2 IADD3.X R6, RZ, R6, RZ, P4, !PT ;  /* 0x00000006ff06a210 */ /* 0x000fca00027fe4ff */
[----:B------:R-:W-:Y:S01]  /*21c70*/  @!P2 IMAD.MOV.U32 R7, RZ, RZ, R6 ;  /* 0x000000ffff07a224 */ /* 0x000fe200078e0006 */
[----:B------:R-:W-:Y:S02]  /*21c80*/  @!P2 MOV R6, R5 ;  /* 0x000000050006a202 */ /* 0x000fe40000000f00 */
[----:B------:R-:W-:-:S03]  /*21c90*/  MOV R13, R4 ;  /* 0x00000004000d7202 */ /* 0x000fc60000000f00 */
        /* <DEDUP_REMOVED lines=9> */
.L_x_1032:
[----:B------:R-:W-:Y:S01]  /*21d30*/  @!PT LDS RZ, [RZ] ;  /* 0x00000000fffff984 */ /* 0x000fe20000000800 */
[----:B------:R-:W-:Y:S01]  /*21d40*/  @!PT LDS RZ, [RZ] ;  /* 0x00000000fffff984 */ /* 0x000fe20000000800 */
[----:B------:R-:W-:Y:S01]  /*21d50*/  @!PT LDS RZ, [RZ] ;  /* 0x00000000fffff984 */ /* 0x000fe20000000800 */
[----:B------:R0:W-:Y:S01]  /*21d60*/  @!P2 LDGSTS.E.BYPASS.LTC128B.128 [R9+0x1b400], desc[UR42][R6.64+0x100], !P1 ;  /* 0x1b4001000609afae */ /* 0x0001e2000c901d6a */
[----:B------:R-:W-:Y:S01]  /*21d70*/  IMAD.MOV.U32 R3, RZ, RZ, R14 ;  /* 0x000000ffff037224 */ /* 0x000fe200078e000e */
[----:B------:R-:W-:Y:S06]  /*21d80*/  BRA `(.L_x_1033) ;  /* 0xffffffac00f47947 */ /* 0x000fec000383ffff */
.L_x_890:
[----:B-1----:R-:W3:Y:S02]  /*21d90*/  LDL R2, [R1+0x4] ;  /* 0x0000040001027983 */ /* 0x002ee40000100800 */
[----:B---3--:R1:W3:Y:S02]  /*21da0*/  SYNCS.PHASECHK.TRANS64.TRYWAIT P0, [R2+URZ+0x34820], R0 ;  /* 0x03482000020075a7 */ /* 0x0082e4000800017f */
[----:B---3--:R-:W-:Y:S05]  /*21db0*/  @!P0 NANOSLEEP.SYNCS 0x989680 ;  /* 0x009896800000895d */ /* 0x008fea0003900000 */
[----:B------:R-:W3:Y:S02]  /*21dc0*/  @!P0 SYNCS.PHASECHK.TRANS64 P0, [R2+URZ+0x34820], R0 ;  /* 0x03482000020085a7 */ /* 0x000ee4000800007f */
[----:B---3--:R-:W-:Y:S05]  /*21dd0*/  @!P0 BRA `(.L_x_890) ;  /* 0xfffffffc00ec8947 */ /* 0x008fea000383ffff */
[----:B------:R-:W-:Y:S05]  /*21de0*/  BRA `(.L_x_1034) ;  /* 0xffffffb0006c7947 */ /* 0x000fea000383ffff */
.L_x_899:
[----:B-1----:R1:W3:Y:S02]  /*21df0*/  SYNCS.PHASECHK.TRANS64.TRYWAIT P0, [R3+URZ+0x34840], R2 ;  /* 0x03484002030075a7 */ /* 0x0022e4000800017f */
[----:B---3--:R-:W-:Y:S05]  /*21e00*/  @!P0 NANOSLEEP.SYNCS 0x989680 ;  /* 0x009896800000895d */ /* 0x008fea0003900000 */
[----:B------:R-:W3:Y:S02]  /*21e10*/  @!P0 SYNCS.PHASECHK.TRANS64 P0, [R3+URZ+0x34840], R2 ;  /* 0x03484002030085a7 */ /* 0x000ee4000800007f */
[----:B---3--:R-:W-:Y:S05]  /*21e20*/  @!P0 BRA `(.L_x_899) ;  /* 0xfffffffc00f08947 */ /* 0x008fea000383ffff */
[----:B------:R-:W-:Y:S05]  /*21e30*/  BRA `(.L_x_1035) ;  /* 0xffffffb400387947 */ /* 0x000fea000383ffff */
.L_x_906:
[----:B0-----:R0:W1:Y:S02]  /*21e40*/  SYNCS.PHASECHK.TRANS64.TRYWAIT P0, [R2+URZ+0x34860], R3 ;  /* 0x03486003020075a7 */ /* 0x001064000800017f */
[----:B-1----:R-:W-:Y:S05]  /*21e50*/  @!P0 NANOSLEEP.SYNCS 0x989680 ;  /* 0x009896800000895d */ /* 0x002fea0003900000 */
[----:B------:R-:W1:Y:S02]  /*21e60*/  @!P0 SYNCS.PHASECHK.TRANS64 P0, [R2+URZ+0x34860], R3 ;  /* 0x03486003020085a7 */ /* 0x000e64000800007f */
[----:B-1----:R-:W-:Y:S05]  /*21e70*/  @!P0 BRA `(.L_x_906) ;  /* 0xfffffffc00f08947 */ /* 0x002fea000383ffff */
[----:B------:R-:W-:Y:S05]  /*21e80*/  BRA `(.L_x_1036) ;  /* 0xffffffb800507947 */ /* 0x000fea000383ffff */
.L_x_916:
[----:B--2---:R2:W3:Y:S02]  /*21e90*/  SYNCS.PHASECHK.TRANS64.TRYWAIT P0, [R3+URZ+0x34840], R2 ;  /* 0x03484002030075a7 */ /* 0x0044e4000800017f */
[----:B---3--:R-:W-:Y:S05]  /*21ea0*/  @!P0 NANOSLEEP.SYNCS 0x989680 ;  /* 0x009896800000895d */ /* 0x008fea0003900000 */
[----:B------:R-:W3:Y:S02]  /*21eb0*/  @!P0 SYNCS.PHASECHK.TRANS64 P0, [R3+URZ+0x34840], R2 ;  /* 0x03484002030085a7 */ /* 0x000ee4000800007f */
[----:B---3--:R-:W-:Y:S05]  /*21ec0*/  @!P0 BRA `(.L_x_916) ;  /* 0xfffffffc00f08947 */ /* 0x008fea000383ffff */
[----:B------:R-:W-:Y:S05]  /*21ed0*/  BRA `(.L_x_1037) ;  /* 0xffffffc000007947 */ /* 0x000fea000383ffff */
.L_x_923:
[----:B0-----:R0:W2:Y:S02]  /*21ee0*/  SYNCS.PHASECHK.TRANS64.TRYWAIT P0, [R2+URZ+0x34860], R3 ;  /* 0x03486003020075a7 */ /* 0x0010a4000800017f */
[----:B--2---:R-:W-:Y:S05]  /*21ef0*/  @!P0 NANOSLEEP.SYNCS 0x989680 ;  /* 0x009896800000895d */ /* 0x004fea0003900000 */
[----:B------:R-:W2:Y:S02]  /*21f00*/  @!P0 SYNCS.PHASECHK.TRANS64 P0, [R2+URZ+0x34860], R3 ;  /* 0x03486003020085a7 */ /* 0x000ea4000800007f */
[----:B--2---:R-:W-:Y:S05]  /*21f10*/  @!P0 BRA `(.L_x_923) ;  /* 0xfffffffc00f08947 */ /* 0x004fea000383ffff */
[----:B------:R-:W-:Y:S05]  /*21f20*/  BRA `(.L_x_1038) ;  /* 0xffffffc400187947 */ /* 0x000fea000383ffff */
.L_x_933:
[----:B--2---:R2:W4:Y:S02]  /*21f30*/  SYNCS.PHASECHK.TRANS64.TRYWAIT P0, [R3+URZ+0x34840], R2 ;  /* 0x03484002030075a7 */ /* 0x004524000800017f */
[----:B----4-:R-:W-:Y:S05]  /*21f40*/  @!P0 NANOSLEEP.SYNCS 0x989680 ;  /* 0x009896800000895d */ /* 0x010fea0003900000 */
[----:B------:R-:W4:Y:S02]  /*21f50*/  @!P0 SYNCS.PHASECHK.TRANS64 P0, [R3+URZ+0x34840], R2 ;  /* 0x03484002030085a7 */ /* 0x000f24000800007f */
[----:B----4-:R-:W-:Y:S05]  /*21f60*/  @!P0 BRA `(.L_x_933) ;  /* 0xfffffffc00f08947 */ /* 0x010fea000383ffff */
[----:B------:R-:W-:Y:S05]  /*21f70*/  BRA `(.L_x_1039) ;  /* 0xffffffc8009c7947 */ /* 0x000fea000383ffff */
.L_x_940:
[----:B0-----:R0:W2:Y:S02]  /*21f80*/  SYNCS.PHASECHK.TRANS64.TRYWAIT P0, [R2+URZ+0x34860], R5 ;  /* 0x03486005020075a7 */ /* 0x0010a4000800017f */
[----:B--2---:R-:W-:Y:S05]  /*21f90*/  @!P0 NANOSLEEP.SYNCS 0x989680 ;  /* 0x009896800000895d */ /* 0x004fea0003900000 */
[----:B------:R-:W2:Y:S02]  /*21fa0*/  @!P0 SYNCS.PHASECHK.TRANS64 P0, [R2+URZ+0x34860], R5 ;  /* 0x03486005020085a7 */ /* 0x000ea4000800007f */
[----:B--2---:R-:W-:Y:S05]  /*21fb0*/  @!P0 BRA `(.L_x_940) ;  /* 0xfffffffc00f08947 */ /* 0x004fea000383ffff */
[----:B------:R-:W-:Y:S05]  /*21fc0*/  BRA `(.L_x_1040) ;  /* 0xffffffcc00b07947 */ /* 0x000fea000383ffff */
.L_x_952:
[----:B0-----:R0:W2:Y:S02]  /*21fd0*/  SYNCS.PHASECHK.TRANS64.TRYWAIT P0, [R0+URZ+0x34860], R2 ;  /* 0x03486002000075a7 */ /* 0x0010a4000800017f */
[----:B--2---:R-:W-:Y:S05]  /*21fe0*/  @!P0 NANOSLEEP.SYNCS 0x989680 ;  /* 0x009896800000895d */ /* 0x004fea0003900000 */
[----:B------:R-:W2:Y:S02]  /*21ff0*/  @!P0 SYNCS.PHASECHK.TRANS64 P0, [R0+URZ+0x34860], R2 ;  /* 0x03486002000085a7 */ /* 0x000ea4000800007f */
[----:B--2---:R-:W-:Y:S05]  /*22000*/  @!P0 BRA `(.L_x_952) ;  /* 0xfffffffc00f08947 */ /* 0x004fea000383ffff */
[----:B------:R-:W-:Y:S05]  /*22010*/  BRA `(.L_x_1041) ;  /* 0xffffffd400147947 */ /* 0x000fea000383ffff */
.L_x_960:
[----:B------:R-:W-:Y:S01]  /*22020*/  BSSY B0, `(.L_x_1042) ;  /* 0x0000008000007945 */ /* 0x000fe20003800000 */
[----:B------:R-:W-:Y:S01]  /*22030*/  MOV R13, R16 ;  /* 0x00000010000d7202 */ /* 0x000fe20000000f00 */
[----:B------:R-:W-:Y:S01]  /*22040*/  IMAD.MOV.U32 R12, RZ, RZ, RZ ;  /* 0x000000ffff0c7224 */ /* 0x000fe200078e00ff */
[----:B------:R-:W-:Y:S01]  /*22050*/  MOV R11, 0x1f ;  /* 0x0000001f000b7802 */ /* 0x000fe20000000f00 */
[----:B------:R-:W-:-:S07]  /*22060*/  IMAD.MOV.U32 R15, RZ, RZ, -0x1 ;  /* 0xffffffffff0f7424 */ /* 0x000fce00078e00ff */
[----:B012---:R-:W-:Y:S05]  /*22070*/  WARPSYNC.COLLECTIVE R15, `(.L_x_1043) ;  /* 0x000000000f087348 */ /* 0x007fea0003c00000 */
[----:B------:R3:W4:Y:S02]  /*22080*/  SHFL.IDX P6, R14, R13, R12, R11 ;  /* 0x0000000c0d0e7389 */ /* 0x00072400000c000b */
[----:B01234-:R-:W-:Y:S01]  /*22090*/  ENDCOLLECTIVE ;  /* 0x000000000000791b */ /* 0x01ffe20003800000 */
.L_x_1043:
[----:B------:R-:W-:Y:S05]  /*220a0*/  BSYNC B0 ;  /* 0x0000000000007941 */ /* 0x000fea0003800000 */
.L_x_1042:
[----:B------:R-:W-:Y:S01]  /*220b0*/  IMAD.MOV.U32 R13, RZ, RZ, R16 ;  /* 0x000000ffff0d7224 */ /* 0x000fe200078e0010 */
[----:B------:R-:W-:Y:S01]  /*220c0*/  MOV R12, 0x1 ;  /* 0x00000001000c7802 */ /* 0x000fe20000000f00 */
[----:B------:R-:W-:Y:S01]  /*220d0*/  IMAD.MOV.U32 R11, RZ, RZ, 0x1f ;  /* 0x0000001fff0b7424 */ /* 0x000fe200078e00ff */
[----:B------:R-:W-:Y:S02]  /*220e0*/  MOV R15, 0xffffffff ;  /* 0xffffffff000f7802 */ /* 0x000fe40000000f00 */
[----:B------:R-:W-:Y:S02]  /*220f0*/  MOV R0, R14 ;  /* 0x0000000e00007202 */ /* 0x000fe40000000f00 */
[----:B------:R-:W-:-:S07]  /*22100*/  IADD3 R5, R19, R7, RZ ;  /* 0x0000000713057210 */ /* 0x000fce0007ffe0ff */
[----:B------:R-:W-:Y:S05]  /*22110*/  WARPSYNC.COLLECTIVE R15, `(.L_x_1044) ;  /* 0x000000000f087348 */ /* 0x000fea0003c00000 */
[----:B------:R0:W1:Y:S02]  /*22120*/  SHFL.IDX P6, R14, R13, R12, R11 ;  /* 0x0000000c0d0e7389 */ /* 0x00006400000c000b */
[----:B01----:R-:W-:Y:S01]  /*22130*/  ENDCOLLECTIVE ;  /* 0x000000000000791b */ /* 0x003fe20003800000 */
.L_x_1044:
[----:B------:R-:W-:Y:S01]  /*22140*/  ULDC UR4, c[0x0][0xc3c] ;  /* 0x00030f0000047ab9 */ /* 0x000fe20000000800 */
[----:B------:R-:W-:Y:S02]  /*22150*/  LOP3.LUT P1, RZ, R8, 0x1, RZ, 0xc0, !PT ;  /* 0x0000000108ff7812 */ /* 0x000fe4000782c0ff */
[----:B------:R-:W-:-:S13]  /*22160*/  ISETP.GE.OR P0, PT, R5, UR4, !P5 ;  /* 0x0000000405007c0c */ /* 0x000fda000ef06670 */
[----:B------:R-:W0:Y:S01]  /*22170*/  @!P0 LDC.64 R2, c[0x0][0xc80] ;  /* 0x00032000ff028b82 */ /* 0x000e220000000a00 */
[----:B------:R-:W-:Y:S01]  /*22180*/  MOV R11, RZ ;  /* 0x000000ff000b7202 */ /* 0x000fe20000000f00 */
[----:B------:R-:W-:Y:S02]  /*22190*/  IMAD.MOV.U32 R4, RZ, RZ, R14 ;  /* 0x000000ffff047224 */ /* 0x000fe400078e000e */
[----:B0-----:R-:W-:-:S06]  /*221a0*/  @!P0 IMAD.WIDE R2, R5, 0x4, R2 ;  /* 0x0000000405028825 */ /* 0x001fcc00078e0202 */
[----:B------:R0:W2:Y:S01]  /*221b0*/  @!P0 LDG.E R3, desc[UR42][R2.64] ;  /* 0x0000002a02038981 */ /* 0x0000a2000c1e1900 */
[C---:B------:R-:W-:Y:S02]  /*221c0*/  ISETP.GE.U32.AND P2, PT, R7.reuse, 0x8, PT ;  /* 0x000000080700780c */ /* 0x040fe40003f46070 */
[C---:B------:R-:W-:Y:S01]  /*221d0*/  ISETP.GE.U32.AND P3, PT, R7.reuse, 0x10, PT ;  /* 0x000000100700780c */ /* 0x040fe20003f66070 */
[----:B0-----:R-:W-:Y:S01]  /*221e0*/  IMAD.MOV.U32 R2, RZ, RZ, RZ ;  /* 0x000000ffff027224 */ /* 0x001fe200078e00ff */
[----:B--2---:R-:W-:Y:S02]  /*221f0*/  @!P0 MOV R2, R3 ;  /* 0x0000000300028202 */ /* 0x004fe40000000f00 */
[----:B------:R-:W-:-:S03]  /*22200*/  ISETP.GE.U32.AND P0, PT, R7, 0x2, PT ;  /* 0x000000020700780c */ /* 0x000fc60003f06070 */
[----:B------:R-:W-:-:S10]  /*22210*/  IMAD.MOV.U32 R13, RZ, RZ, R2 ;  /* 0x000000ffff0d7224 */ /* 0x000fd400078e0002 */
[----:B------:R-:W-:Y:S05]  /*22220*/  WARPSYNC.COLLECTIVE R15, `(.L_x_1045) ;  /* 0x000000000f087348 */ /* 0x000fea0003c00000 */
[----:B------:R0:W1:Y:S02]  /*22230*/  SHFL.UP P6, R14, R13, R12, R11 ;  /* 0x0400000c0d0e7389 */ /* 0x00006400000c000b */
[----:B01----:R-:W-:Y:S01]  /*22240*/  ENDCOLLECTIVE ;  /* 0x000000000000791b */ /* 0x003fe20003800000 */
.L_x_1045:
[----:B------:R-:W-:Y:S01]  /*22250*/  MOV R12, 0x2 ;  /* 0x00000002000c7802 */ /* 0x000fe20000000f00 */
[----:B------:R-:W-:-:S05]  /*22260*/  IMAD.MOV.U32 R3, RZ, RZ, R14 ;  /* 0x000000ffff037224 */ /* 0x000fca00078e000e */
[----:B------:R-:W-:Y:S02]  /*22270*/  SEL R3, R3, RZ, P1 ;  /* 0x000000ff03037207 */ /* 0x000fe40000800000 */
[----:B------:R-:W-:Y:S02]  /*22280*/  ISETP.GE.U32.AND P1, PT, R7, 0x4, PT ;  /* 0x000000040700780c */ /* 0x000fe40003f26070 */
[----:B------:R-:W-:-:S05]  /*22290*/  IADD3 R3, R2, R3, RZ ;  /* 0x0000000302037210 */ /* 0x000fca0007ffe0ff */
[----:B------:R-:W-:-:S07]  /*222a0*/  IMAD.MOV.U32 R13, RZ, RZ, R3 ;  /* 0x000000ffff0d7224 */ /* 0x000fce00078e0003 */
[----:B------:R-:W-:Y:S05]  /*222b0*/  WARPSYNC.COLLECTIVE R15, `(.L_x_1046) ;  /* 0x000000000f087348 */ /* 0x000fea0003c00000 */
[----:B------:R0:W1:Y:S02]  /*222c0*/  SHFL.UP P6, R14, R13, R12, R11 ;  /* 0x0400000c0d0e7389 */ /* 0x00006400000c000b */
[----:B01----:R-:W-:Y:S01]  /*222d0*/  ENDCOLLECTIVE ;  /* 0x000000000000791b */ /* 0x003fe20003800000 */
.L_x_1046:
[----:B------:R-:W-:Y:S01]  /*222e0*/  MOV R12, 0x4 ;  /* 0x00000004000c7802 */ /* 0x000fe20000000f00 */
[----:B------:R-:W-:-:S05]  /*222f0*/  IMAD.MOV.U32 R5, RZ, RZ, R14 ;  /* 0x000000ffff057224 */ /* 0x000fca00078e000e */
[----:B------:R-:W-:-:S04]  /*22300*/  SEL R5, R5, RZ, P0 ;  /* 0x000000ff05057207 */ /* 0x000fc80000000000 */
[----:B------:R-:W-:-:S05]  /*22310*/  IADD3 R3, R3, R5, RZ ;  /* 0x0000000503037210 */ /* 0x000fca0007ffe0ff */
[----:B------:R-:W-:-:S07]  /*22320*/  IMAD.MOV.U32 R13, RZ, RZ, R3 ;  /* 0x000000ffff0d7224 */ /* 0x000fce00078e0003 */
[----:B------:R-:W-:Y:S05]  /*22330*/  WARPSYNC.COLLECTIVE R15, `(.L_x_1047) ;  /* 0x000000000f087348 */ /* 0x000fea0003c00000 */
[----:B------:R0:W1:Y:S02]  /*22340*/  SHFL.UP P6, R14, R13, R12, R11 ;  /* 0x0400000c0d0e7389 */ /* 0x00006400000c000b */
[----:B01----:R-:W-:Y:S01]  /*22350*/  ENDCOLLECTIVE ;  /* 0x000000000000791b */ /* 0x003fe20003800000 */
.L_x_1047:
        /* <DEDUP_REMOVED lines=8> */
.L_x_1048:
        /* <DEDUP_REMOVED lines=8> */
.L_x_1049:
[----:B------:R-:W-:Y:S01]  /*22460*/  MOV R12, 0x1f ;  /* 0x0000001f000c7802 */ /* 0x000fe20000000f00 */
[----:B------:R-:W-:Y:S02]  /*22470*/  IMAD.MOV.U32 R11, RZ, RZ, 0x1f ;  /* 0x0000001fff0b7424 */ /* 0x000fe400078e00ff */
[----:B------:R-:W-:-:S05]  /*22480*/  IMAD.MOV.U32 R5, RZ, RZ, R14 ;  /* 0x000000ffff057224 */ /* 0x000fca00078e000e */
[----:B------:R-:W-:-:S04]  /*22490*/  SEL R5, R5, RZ, P3 ;  /* 0x000000ff05057207 */ /* 0x000fc80001800000 */
[----:B------:R-:W-:-:S05]  /*224a0*/  IADD3 R5, R3, R5, RZ ;  /* 0x0000000503057210 */ /* 0x000fca0007ffe0ff */
[----:B------:R-:W-:-:S07]  /*224b0*/  IMAD.MOV.U32 R13, RZ, RZ, R5 ;  /* 0x000000ffff0d7224 */ /* 0x000fce00078e0005 */
[----:B------:R-:W-:Y:S05]  /*224c0*/  WARPSYNC.COLLECTIVE R15, `(.L_x_1050) ;  /* 0x000000000f087348 */ /* 0x000fea0003c00000 */
[----:B------:R0:W1:Y:S02]  /*224d0*/  SHFL.IDX P6, R14, R13, R12, R11 ;  /* 0x0000000c0d0e7389 */ /* 0x00006400000c000b */
[----:B01----:R-:W-:Y:S01]  /*224e0*/  ENDCOLLECTIVE ;  /* 0x000000000000791b */ /* 0x003fe20003800000 */
.L_x_1050:
[----:B------:R-:W-:Y:S01]  /*224f0*/  MOV R6, R14 ;  /* 0x0000000e00067202 */ /* 0x000fe20000000f00 */
[----:B------:R-:W-:Y:S06]  /*22500*/  BRA `(.L_x_1051) ;  /* 0xffffffd400ac7947 */ /* 0x000fec000383ffff */
.L_x_965:
[----:B------:R-:W-:Y:S01]  /*22510*/  BSSY B0, `(.L_x_1052) ;  /* 0x0000008000007945 */ /* 0x000fe20003800000 */
[----:B-----5:R-:W-:Y:S01]  /*22520*/  IMAD.MOV.U32 R13, RZ, RZ, R2 ;  /* 0x000000ffff0d7224 */ /* 0x020fe200078e0002 */
[----:B------:R-:W-:Y:S01]  /*22530*/  MOV R12, 0x1 ;  /* 0x00000001000c7802 */ /* 0x000fe20000000f00 */
[----:B------:R-:W-:Y:S01]  /*22540*/  IMAD.MOV.U32 R11, RZ, RZ, RZ ;  /* 0x000000ffff0b7224 */ /* 0x000fe200078e00ff */
[----:B------:R-:W-:-:S07]  /*22550*/  MOV R15, 0xffffffff ;  /* 0xffffffff000f7802 */ /* 0x000fce0000000f00 */
[----:B01----:R-:W-:Y:S05]  /*22560*/  WARPSYNC.COLLECTIVE R15, `(.L_x_1053) ;  /* 0x000000000f087348 */ /* 0x003fea0003c00000 */
[----:B------:R2:W3:Y:S02]  /*22570*/  SHFL.UP P6, R14, R13, R12, R11 ;  /* 0x0400000c0d0e7389 */ /* 0x0004e400000c000b */
[----:B0123--:R-:W-:Y:S01]  /*22580*/  ENDCOLLECTIVE ;  /* 0x000000000000791b */ /* 0x00ffe20003800000 */
.L_x_1053:
[----:B------:R-:W-:Y:S05]  /*22590*/  BSYNC B0 ;  /* 0x0000000000007941 */ /* 0x000fea0003800000 */
.L_x_1052:
[----:B------:R-:W2:Y:S01]  /*225a0*/  LDL R3, [R1+0x8] ;  /* 0x0000080001037983 */ /* 0x000ea20000100800 */
[----:B------:R-:W-:Y:S01]  /*225b0*/  MOV R12, 0x2 ;  /* 0x00000002000c7802 */ /* 0x000fe20000000f00 */
[----:B------:R-:W-:Y:S01]  /*225c0*/  IMAD.MOV.U32 R11, RZ, RZ, RZ ;  /* 0x000000ffff0b7224 */ /* 0x000fe200078e00ff */
[----:B------:R-:W-:Y:S02]  /*225d0*/  MOV R15, 0xffffffff ;  /* 0xffffffff000f7802 */ /* 0x000fe40000000f00 */
[----:B--2---:R-:W-:Y:S01]  /*225e0*/  LOP3.LUT P4, RZ, R3, 0x1, RZ, 0xc0, !PT ;  /* 0x0000000103ff7812 */ /* 0x004fe2000788c0ff */
[----:B------:R-:W-:-:S05]  /*225f0*/  IMAD.MOV.U32 R3, RZ, RZ, R14 ;  /* 0x000000ffff037224 */ /* 0x000fca00078e000e */
[----:B------:R-:W-:-:S04]  /*22600*/  SEL R3, R3, RZ, P4 ;  /* 0x000000ff03037207 */ /* 0x000fc80002000000 */
[----:B------:R-:W-:-:S05]  /*22610*/  IADD3 R3, R2, R3, RZ ;  /* 0x0000000302037210 */ /* 0x000fca0007ffe0ff */
[----:B------:R-:W-:-:S07]  /*22620*/  IMAD.MOV.U32 R13, RZ, RZ, R3 ;  /* 0x000000ffff0d7224 */ /* 0x000fce00078e0003 */
[----:B------:R-:W-:Y:S05]  /*22630*/  WARPSYNC.COLLECTIVE R15, `(.L_x_1054) ;  /* 0x000000000f087348 */ /* 0x000fea0003c00000 */
[----:B------:R0:W1:Y:S02]  /*22640*/  SHFL.UP P6, R14, R13, R12, R11 ;  /* 0x0400000c0d0e7389 */ /* 0x00006400000c000b */
[----:B01----:R-:W-:Y:S01]  /*22650*/  ENDCOLLECTIVE ;  /* 0x000000000000791b */ /* 0x003fe20003800000 */
.L_x_1054:
        /* <DEDUP_REMOVED lines=8> */
.L_x_1055:
        /* <DEDUP_REMOVED lines=8> */
.L_x_1056:
        /* <DEDUP_REMOVED lines=8> */
.L_x_1057:
        /* <DEDUP_REMOVED lines=9> */
.L_x_1058:
[----:B------:R-:W-:Y:S01]  /*22870*/  MOV R6, R14 ;  /* 0x0000000e00067202 */ /* 0x000fe20000000f00 */
[----:B------:R-:W-:Y:S06]  /*22880*/  BRA `(.L_x_1059) ;  /* 0xffffffd4006c7947 */ /* 0x000fec000383ffff */
.L_x_967:
[----:B------:R-:W-:Y:S01]  /*22890*/  BSSY B0, `(.L_x_1060) ;  /* 0x0000006000007945 */ /* 0x000fe20003800000 */
[----:B------:R-:W-:Y:S01]  /*228a0*/  PLOP3.LUT P6, PT, P6, PT, PT, 0x8, 0x0 ;  /* 0x000000000000781c */ /* 0x000fe200037ce170 */
[----:B------:R-:W-:-:S12]  /*228b0*/  IMAD.MOV.U32 R15, RZ, RZ, -0x1 ;  /* 0xffffffffff0f7424 */ /* 0x000fd800078e00ff */
[----:B01----:R-:W-:Y:S05]  /*228c0*/  WARPSYNC.COLLECTIVE R15, `(.L_x_1061) ;  /* 0x000000000f087348 */ /* 0x003fea0003c00000 */
[----:B------:R-:W-:Y:S01]  /*228d0*/  VOTE.ANY R14, PT, P6 ;  /* 0x00000000000e7806 */ /* 0x000fe200030e0100 */
[----:B01----:R-:W-:Y:S06]  /*228e0*/  ENDCOLLECTIVE ;  /* 0x000000000000791b */ /* 0x003fec0003800000 */
.L_x_1061:
[----:B------:R-:W-:Y:S05]  /*228f0*/  BSYNC B0 ;  /* 0x0000000000007941 */ /* 0x000fea0003800000 */
.L_x_1060:
[----:B------:R-:W-:Y:S01]  /*22900*/  MOV R3, R14 ;  /* 0x0000000e00037202 */ /* 0x000fe20000000f00 */
[----:B------:R-:W-:Y:S01]  /*22910*/  IMAD.MOV.U32 R13, RZ, RZ, R2 ;  /* 0x000000ffff0d7224 */ /* 0x000fe200078e0002 */
[----:B------:R-:W-:Y:S01]  /*22920*/  MOV R15, 0xffffffff ;  /* 0xffffffff000f7802 */ /* 0x000fe20000000f00 */
[----:B------:R-:W-:Y:S01]  /*22930*/  IMAD.MOV.U32 R11, RZ, RZ, 0x1f ;  /* 0x0000001fff0b7424 */ /* 0x000fe200078e00ff */
[----:B------:R-:W0:Y:S02]  /*22940*/  POPC R4, R3 ;  /* 0x0000000300047309 */ /* 0x000e240000000000 */
[----:B0-----:R-:W-:-:S07]  /*22950*/  MOV R12, R4 ;  /* 0x00000004000c7202 */ /* 0x001fce0000000f00 */
[----:B------:R-:W-:Y:S05]  /*22960*/  WARPSYNC.COLLECTIVE R15, `(.L_x_1062) ;  /* 0x000000000f087348 */ /* 0x000fea0003c00000 */
[----:B------:R0:W1:Y:S02]  /*22970*/  SHFL.IDX P6, R14, R13, R12, R11 ;  /* 0x0000000c0d0e7389 */ /* 0x00006400000c000b */
[----:B01----:R-:W-:Y:S01]  /*22980*/  ENDCOLLECTIVE ;  /* 0x000000000000791b */ /* 0x003fe20003800000 */
.L_x_1062:
[----:B------:R-:W-:Y:S01]  /*22990*/  IMAD.MOV.U32 R17, RZ, RZ, R14 ;  /* 0x000000ffff117224 */ /* 0x000fe200078e000e */
[----:B------:R-:W-:Y:S06]  /*229a0*/  BRA `(.L_x_1063) ;  /* 0xffffffd4005c7947 */ /* 0x000fec000383ffff */
.L_x_969:
[----:B------:R-:W-:Y:S01]  /*229b0*/  BSSY B0, `(.L_x_1064) ;  /* 0x0000007000007945 */ /* 0x000fe20003800000 */
[----:B------:R-:W-:Y:S01]  /*229c0*/  MOV R13, R5 ;  /* 0x00000005000d7202 */ /* 0x000fe20000000f00 */
[----:B------:R-:W-:Y:S01]  /*229d0*/  IMAD.MOV.U32 R11, RZ, RZ, 0x1f ;  /* 0x0000001fff0b7424 */ /* 0x000fe200078e00ff */
[----:B------:R-:W-:-:S07]  /*229e0*/  MOV R15, 0xffffffff ;  /* 0xffffffff000f7802 */ /* 0x000fce0000000f00 */
[----:B01-3--:R-:W-:Y:S05]  /*229f0*/  WARPSYNC.COLLECTIVE R15, `(.L_x_1065) ;  /* 0x000000000f087348 */ /* 0x00bfea0003c00000 */
[----:B------:R2:W4:Y:S02]  /*22a00*/  SHFL.IDX P6, R14, R13, R12, R11 ;  /* 0x0000000c0d0e7389 */ /* 0x00052400000c000b */
[----:B01234-:R-:W-:Y:S01]  /*22a10*/  ENDCOLLECTIVE ;  /* 0x000000000000791b */ /* 0x01ffe20003800000 */
.L_x_1065:
[----:B------:R-:W-:Y:S05]  /*22a20*/  BSYNC B0 ;  /* 0x0000000000007941 */ /* 0x000fea0003800000 */
.L_x_1064:
[----:B------:R-:W-:Y:S01]  /*22a30*/  IMAD.MOV.U32 R2, RZ, RZ, R14 ;  /* 0x000000ffff027224 */ /* 0x000fe200078e000e */
[----:B------:R-:W-:Y:S06]  /*22a40*/  BRA `(.L_x_968) ;  /* 0xffffffd400507947 */ /* 0x000fec000383ffff */
.L_x_973:
[----:B0-----:R0:W2:Y:S02]  /*22a50*/  SYNCS.PHASECHK.TRANS64.TRYWAIT P0, [R0+URZ+0x34820], R3 ;  /* 0x03482003000075a7 */ /* 0x0010a4000800017f */
[----:B--2---:R-:W-:Y:S05]  /*22a60*/  @!P0 NANOSLEEP.SYNCS 0x989680 ;  /* 0x009896800000895d */ /* 0x004fea0003900000 */
[----:B------:R-:W2:Y:S02]  /*22a70*/  @!P0 SYNCS.PHASECHK.TRANS64 P0, [R0+URZ+0x34820], R3 ;  /* 0x03482003000085a7 */ /* 0x000ea4000800007f */
[----:B--2---:R-:W-:Y:S05]  /*22a80*/  @!P0 BRA `(.L_x_973) ;  /* 0xfffffffc00f08947 */ /* 0x004fea000383ffff */
[----:B------:R-:W-:Y:S05]  /*22a90*/  BRA `(.L_x_1066) ;  /* 0xffffffd800407947 */ /* 0x000fea000383ffff */
.L_x_974:
[----:B------:R-:W2:Y:S01]  /*22aa0*/  S2R R2, SR_TID.X ;  /* 0x0000000000027919 */ /* 0x000ea20000002100 */
[----:B------:R-:W-:Y:S01]  /*22ab0*/  BSSY B0, `(.L_x_1067) ;  /* 0x000000a000007945 */ /* 0x000fe20003800000 */
[----:B------:R-:W-:Y:S01]  /*22ac0*/  IMAD.MOV.U32 R12, RZ, RZ, RZ ;  /* 0x000000ffff0c7224 */ /* 0x000fe200078e00ff */
[----:B------:R-:W-:Y:S01]  /*22ad0*/  MOV R11, 0x1f ;  /* 0x0000001f000b7802 */ /* 0x000fe20000000f00 */
[----:B------:R-:W-:Y:S01]  /*22ae0*/  IMAD.MOV.U32 R15, RZ, RZ, -0x1 ;  /* 0xffffffffff0f7424 */ /* 0x000fe200078e00ff */
[----:B--2---:R-:W-:-:S04]  /*22af0*/  SHF.R.U32.HI R2, RZ, 0x5, R2 ;  /* 0x00000005ff027819 */ /* 0x004fc80000011602 */
[----:B------:R-:W-:-:S04]  /*22b00*/  LOP3.LUT R2, R2, 0x3, RZ, 0xc0, !PT ;  /* 0x0000000302027812 */ /* 0x000fc800078ec0ff */
[----:B------:R-:W-:-:S07]  /*22b10*/  MOV R13, R2 ;  /* 0x00000002000d7202 */ /* 0x000fce0000000f00 */
[----:B01----:R-:W-:Y:S05]  /*22b20*/  WARPSYNC.COLLECTIVE R15, `(.L_x_1068) ;  /* 0x000000000f087348 */ /* 0x003fea0003c00000 */
[----:B------:R2:W3:Y:S02]  /*22b30*/  SHFL.IDX P6, R14, R13, R12, R11 ;  /* 0x0000000c0d0e7389 */ /* 0x0004e400000c000b */
[----:B0123--:R-:W-:Y:S01]  /*22b40*/  ENDCOLLECTIVE ;  /* 0x000000000000791b */ /* 0x00ffe20003800000 */
.L_x_1068:
[----:B------:R-:W-:Y:S05]  /*22b50*/  BSYNC B0 ;  /* 0x0000000000007941 */ /* 0x000fea0003800000 */
.L_x_1067:
[----:B------:R-:W-:Y:S05]  /*22b60*/  BRA `(.L_x_1069) ;  /* 0xffffffd800287947 */ /* 0x000fea000383ffff */
.L_x_975:
[----:B------:R-:W-:Y:S01]  /*22b70*/  BSSY B0, `(.L_x_1070) ;  /* 0x0000006000007945 */ /* 0x000fe20003800000 */
[----:B------:R-:W-:-:S07]  /*22b80*/  MOV R15, 0xffffffff ;  /* 0xffffffff000f7802 */ /* 0x000fce0000000f00 */
[----:B012---:R-:W-:Y:S05]  /*22b90*/  WARPSYNC.COLLECTIVE R15, `(.L_x_1071) ;  /* 0x000000000f0c7348 */ /* 0x007fea0003c00000 */
[----:B------:R-:W-:Y:S02]  /*22ba0*/  ELECT P6, UR62, PT ;  /* 0x00000000003e782f */ /* 0x000fe400038c0000 */
[----:B------:R-:W-:Y:S01]  /*22bb0*/  MOV R14, UR62 ;  /* 0x0000003e000e7c02 */ /* 0x000fe20008000f00 */
[----:B012---:R-:W-:Y:S10]  /*22bc0*/  ENDCOLLECTIVE ;  /* 0x000000000000791b */ /* 0x007ff40003800000 */
.L_x_1071:
[----:B------:R-:W-:Y:S05]  /*22bd0*/  BSYNC B0 ;  /* 0x0000000000007941 */ /* 0x000fea0003800000 */
.L_x_1070:
[----:B------:R-:W-:Y:S05]  /*22be0*/  BRA `(.L_x_1072) ;  /* 0xffffffd8001c7947 */ /* 0x000fea000383ffff */
.L_x_977:
[----:B0-----:R0:W2:Y:S02]  /*22bf0*/  SYNCS.PHASECHK.TRANS64.TRYWAIT P0, [R6+URZ], R5 ;  /* 0x00000005060075a7 */ /* 0x0010a4000800017f */
[----:B--2---:R-:W-:Y:S05]  /*22c00*/  @!P0 NANOSLEEP.SYNCS 0x989680 ;  /* 0x009896800000895d */ /* 0x004fea0003900000 */
[----:B------:R-:W2:Y:S02]  /*22c10*/  @!P0 SYNCS.PHASECHK.TRANS64 P0, [R6+URZ], R5 ;  /* 0x00000005060085a7 */ /* 0x000ea4000800007f */
[----:B--2---:R-:W-:Y:S05]  /*22c20*/  @!P0 BRA `(.L_x_977) ;  /* 0xfffffffc00f08947 */ /* 0x004fea000383ffff */
[----:B------:R-:W-:Y:S05]  /*22c30*/  BRA `(.L_x_1073) ;  /* 0xffffffd800607947 */ /* 0x000fea000383ffff */
.L_x_978:
[----:B--2---:R2:W3:Y:S02]  /*22c40*/  SYNCS.PHASECHK.TRANS64.TRYWAIT P0, [R7+URZ], R2 ;  /* 0x00000002070075a7 */ /* 0x0044e4000800017f */
[----:B---3--:R-:W-:Y:S05]  /*22c50*/  @!P0 NANOSLEEP.SYNCS 0x989680 ;  /* 0x009896800000895d */ /* 0x008fea0003900000 */
[----:B------:R-:W3:Y:S02]  /*22c60*/  @!P0 SYNCS.PHASECHK.TRANS64 P0, [R7+URZ], R2 ;  /* 0x00000002070085a7 */ /* 0x000ee4000800007f */
[----:B---3--:R-:W-:Y:S05]  /*22c70*/  @!P0 BRA `(.L_x_978) ;  /* 0xfffffffc00f08947 */ /* 0x008fea000383ffff */
[----:B------:R-:W-:Y:S05]  /*22c80*/  BRA `(.L_x_1074) ;  /* 0xffffffd800547947 */ /* 0x000fea000383ffff */
.L_x_980:
[----:B---3--:R3:W4:Y:S02]  /*22c90*/  SYNCS.PHASECHK.TRANS64.TRYWAIT P0, [R4+URZ], R5 ;  /* 0x00000005040075a7 */ /* 0x008724000800017f */
[----:B----4-:R-:W-:Y:S05]  /*22ca0*/  @!P0 NANOSLEEP.SYNCS 0x989680 ;  /* 0x009896800000895d */ /* 0x010fea0003900000 */
[----:B------:R-:W4:Y:S02]  /*22cb0*/  @!P0 SYNCS.PHASECHK.TRANS64 P0, [R4+URZ], R5 ;  /* 0x00000005040085a7 */ /* 0x000f24000800007f */
[----:B----4-:R-:W-:Y:S05]  /*22cc0*/  @!P0 BRA `(.L_x_980) ;  /* 0xfffffffc00f08947 */ /* 0x010fea000383ffff */
[----:B------:R-:W-:Y:S05]  /*22cd0*/  BRA `(.L_x_1075) ;  /* 0xffffffd8005c7947 */ /* 0x000fea000383ffff */
.L_x_1076:
        /* <DEDUP_REMOVED lines=10> */
.L_x_15277:


//--------------------- .text._ZN7cutlass13device_kernelIN5flash11enable_sm90INS1_16FlashAttnFwdSm90INS1_25CollectiveMainloopFwdSm90ILi2EN4cute5tupleIJNS5_1CILi1EEES8_S8_EEENS6_IJNS7_ILi128EEENS7_ILi96EEENS7_ILi192EEEEEELi128ENS_6half_tEfNS_4arch4Sm90ELb0ELb1ELb1ELb0ELb0ELb0ELb0ELb1ELb1ELb1ELb0ELb0EEENS1_21CollectiveEpilogueFwdINS6_IJSA_SA_SB_EEES9_SE_SG_Li256ELb0ELb1ELb0ELb0EEENS1_30DynamicPersistentTileSchedulerILi256ELi128ELb0ELb1ELb1EEEEEEEEEvNT_6ParamsE --------------------------
	.section	.text._ZN7cutlass13device_kernelIN5flash11enable_sm90INS1_16FlashAttnFwdSm90INS1_25CollectiveMainloopFwdSm90ILi2EN4cute5tupleIJNS5_1CILi1EEES8_S8_EEENS6_IJNS7_ILi128EEENS7_ILi96EEENS7_ILi192EEEEEELi128ENS_6half_tEfNS_4arch4Sm90ELb0ELb1ELb1ELb0ELb0ELb0ELb0ELb1ELb1ELb1ELb0ELb0EEENS1_21CollectiveEpilogueFwdINS6_IJSA_SA_SB_EEES9_SE_SG_Li256ELb0ELb1ELb0ELb0EEENS1_30DynamicPersistentTileSchedulerILi256ELi128ELb0ELb1ELb1EEEEEEEEEvNT_6ParamsE,"ax",@progbits
	.align	128
.text._ZN7cutlass13device_kernelIN5flash11enable_sm90INS1_16FlashAttnFwdSm90INS1_25CollectiveMainloopFwdSm90ILi2EN4cute5tupleIJNS5_1CILi1EEES8_S8_EEENS6_IJNS7_ILi128EEENS7_ILi96EEENS7_ILi192EEEEEELi128ENS_6half_tEfNS_4arch4Sm90ELb0ELb1ELb1ELb0ELb0ELb0ELb0ELb1ELb1ELb1ELb0ELb0EEENS1_21CollectiveEpilogueFwdINS6_IJSA_SA_SB_EEES9_SE_SG_Li256ELb0ELb1ELb0ELb0EEENS1_30DynamicPersistentTileSchedulerILi256ELi128ELb0ELb1ELb1EEEEEEEEEvNT_6ParamsE:
        .type           _ZN7cutlass13device_kernelIN5flash11enable_sm90INS1_16FlashAttnFwdSm90INS1_25CollectiveMainloopFwdSm90ILi2EN4cute5tupleIJNS5_1CILi1EEES8_S8_EEENS6_IJNS7_ILi128EEENS7_ILi96EEENS7_ILi192EEEEEELi128ENS_6half_tEfNS_4arch4Sm90ELb0ELb1ELb1ELb0ELb0ELb0ELb0ELb1ELb1ELb1ELb0ELb0EEENS1_21CollectiveEpilogueFwdINS6_IJSA_SA_SB_EEES9_SE_SG_Li256ELb0ELb1ELb0ELb0EEENS1_30DynamicPersistentTileSchedulerILi256ELi128ELb0ELb1ELb1EEEEEEEEEvNT_6ParamsE,@function
        .size           _ZN7cutlass13device_kernelIN5flash11enable_sm90INS1_16FlashAttnFwdSm90INS1_25CollectiveMainloopFwdSm90ILi2EN4cute5tupleIJNS5_1CILi1EEES8_S8_EEENS6_IJNS7_ILi128EEENS7_ILi96EEENS7_ILi192EEEEEELi128ENS_6half_tEfNS_4arch4Sm90ELb0ELb1ELb1ELb0ELb0ELb0ELb0ELb1ELb1ELb1ELb0ELb0EEENS1_21CollectiveEpilogueFwdINS6_IJSA_SA_SB_EEES9_SE_SG_Li256ELb0ELb1ELb0ELb0EEENS1_30DynamicPersistentTileSchedulerILi256ELi128ELb0ELb1ELb1EEEEEEEEEvNT_6ParamsE,(.L_x_15278 - _ZN7cutlass13device_kernelIN5flash11enable_sm90INS1_16FlashAttnFwdSm90INS1_25CollectiveMainloopFwdSm90ILi2EN4cute5tupleIJNS5_1CILi1EEES8_S8_EEENS6_IJNS7_ILi128EEENS7_ILi96EEENS7_ILi192EEEEEELi128ENS_6half_tEfNS_4arch4Sm90ELb0ELb1ELb1ELb0ELb0ELb0ELb0ELb1ELb1ELb1ELb0ELb0EEENS1_21CollectiveEpilogueFwdINS6_IJSA_SA_SB_EEES9_SE_SG_Li256ELb0ELb1ELb0ELb0EEENS1_30DynamicPersistentTileSchedulerILi256ELi128ELb0ELb1ELb1EEEEEEEEEvNT_6ParamsE)
        .other          _ZN7cutlass13device_kernelIN5flash11enable_sm90INS1_16FlashAttnFwdSm90INS1_25CollectiveMainloopFwdSm90ILi2EN4cute5tupleIJNS5_1CILi1EEES8_S8_EEENS6_IJNS7_ILi128EEENS7_ILi96EEENS7_ILi192EEEEEELi128ENS_6half_tEfNS_4arch4Sm90ELb0ELb1ELb1ELb0ELb0ELb0ELb0ELb1ELb1ELb1ELb0ELb0EEENS1_21CollectiveEpilogueFwdINS6_IJSA_SA_SB_EEES9_SE_SG_Li256ELb0ELb1ELb0ELb0EEENS1_30DynamicPersistentTileSchedulerILi256ELi128ELb0ELb1ELb1EEEEEEEEEvNT_6ParamsE,@"STO_CUDA_ENTRY STV_DEFAULT"
_ZN7cutlass13device_kernelIN5flash11enable_sm90INS1_16FlashAttnFwdSm90INS1_25CollectiveMainloopFwdSm90ILi2EN4cute5tupleIJNS5_1CILi1EEES8_S8_EEENS6_IJNS7_ILi128EEENS7_ILi96EEENS7_ILi192EEEEEELi128ENS_6half_tEfNS_4arch4Sm90ELb0ELb1ELb1ELb0ELb0ELb0ELb0ELb1ELb1ELb1ELb0ELb0EEENS1_21CollectiveEpilogueFwdINS6_IJSA_SA_SB_EEES9_SE_SG_Li256ELb0ELb1ELb0ELb0EEENS1_30DynamicPersistentTileSchedulerILi256ELi128ELb0ELb1ELb1EEEEEEEEEvNT_6ParamsE:
        /* <DEDUP_REMOVED lines=18> */
.L_x_1078:
[----:B------:R-:W-:Y:S05]  /*0120*/  BSYNC B0 ;  /* 0x0000000000007941 */ /* 0x000fea0003800000 */
.L_x_1077:
        /* <DEDUP_REMOVED lines=41> */
.L_x_1079:
        /* <DEDUP_REMOVED lines=22> */
.L_x_1080:
        /* <DEDUP_REMOVED lines=18> */
.L_x_1081:
        /* <DEDUP_REMOVED lines=22> */
.L_x_1082:
        /* <DEDUP_REMOVED lines=22> */
.L_x_1083:
        /* <DEDUP_REMOVED lines=8> */
.L_x_1085:
[----:B------:R-:W-:-:S08]  /*0980*/  NOP ;  /* 0x0000000000007918 */ /* 0x000fd00000000000 */
[----:B------:R-:W1:Y:S02]  /*0990*/  USETMAXREG.TRY_ALLOC.CTAPOOL UP0, 0xf0 ;  /* 0x000000f0000079c8 */ /* 0x000e640008000600 */
[----:B-1----:R-:W-:-:S13]  /*09a0*/  PLOP3.LUT P0, PT, PT, PT, UP0, 0x80, 0x0 ;  /* 0x000000000000781c */ /* 0x002fda0003f0f008 */
[----:B------:R-:W-:Y:S05]  /*09b0*/  @!P0 BRA `(.L_x_1085) ;  /* 0xfffffffc00f08947 */ /* 0x000fea000383ffff */
[----:B------:R-:W1:Y:S08]  /*09c0*/  S2UR UR4, SR_CTAID.X ;  /* 0x00000000000479c3 */ /* 0x000e700000002500 */
[----:B------:R-:W-:Y:S08]  /*09d0*/  BAR.ARV 0x4, 0x180 ;  /* 0x0106000000007b1d */ /* 0x000ff00000002000 */
[----:B------:R-:W1:Y:S08]  /*09e0*/  LDC R0, c[0x0][0xc38] ;  /* 0x00030e00ff007b82 */ /* 0x000e700000000800 */
[----:B------:R-:W-:Y:S06]  /*09f0*/  BAR.ARV 0x8, 0x180 ;  /* 0x0206000000007b1d */ /* 0x000fec0000002000 */
[----:B-1----:R-:W-:-:S13]  /*0a00*/  ISETP.LE.AND P0, PT, R0, UR4, PT ;  /* 0x0000000400007c0c */ /* 0x002fda000bf03270 */
[----:B------:R-:W-:Y:S05]  /*0a10*/  @P0 EXIT ;  /* 0x000000000000094d */ /* 0x000fea0003800000 */
[----:B------:R-:W2:Y:S01]  /*0a20*/  LDL R3, [R1+0x1c] ;  /* 0x00001c0001037983 */ /* 0x000ea20000100800 */
[----:B------:R-:W-:Y:S01]  /*0a30*/  IMAD.MOV.U32 R165, RZ, RZ, RZ ;  /* 0x000000ffffa57224 */ /* 0x000fe200078e00ff */
[----:B------:R-:W-:Y:S01]  /*0a40*/  UMOV UR36, URZ ;  /* 0x0000003f00247c82 */ /* 0x000fe20008000000 */
[----:B------:R-:W-:Y:S01]  /*0a50*/  UMOV UR37, URZ ;  /* 0x0000003f00257c82 */ /* 0x000fe20008000000 */
[----:B0-----:R-:W0:Y:S02]  /*0a60*/  S2R R2, SR_TID.X ;  /* 0x0000000000027919 */ /* 0x001e240000002100 */
[----:B0-----:R-:W-:Y:S01]  /*0a70*/  VIADD R172, R2, 0xffffff80 ;  /* 0xffffff8002ac7836 */ /* 0x001fe20000000000 */
[----:B--2---:R-:W-:-:S04]  /*0a80*/  R2UR UR5, R3 ;  /* 0x00000000030572ca */ /* 0x004fc800000e0000 */
[----:B------:R-:W-:-:S04]  /*0a90*/  SHF.R.S32.HI R3, RZ, 0x1f, R172 ;  /* 0x0000001fff037819 */ /* 0x000fc800000114ac */
[CC--:B------:R-:W-:Y:S02]  /*0aa0*/  LEA.HI R0, R3.reuse, R172.reuse, RZ, 0x7 ;  /* 0x000000ac03007211 */ /* 0x0c0fe400078f38ff */
[CC--:B------:R-:W-:Y:S02]  /*0ab0*/  LEA.HI R2, R3.reuse, R172.reuse, RZ, 0x4 ;  /* 0x000000ac03027211 */ /* 0x0c0fe400078f20ff */
[----:B------:R-:W-:Y:S02]  /*0ac0*/  LOP3.LUT R5, R0, 0xffffff80, RZ, 0xc0, !PT ;  /* 0xffffff8000057812 */ /* 0x000fe400078ec0ff */
[----:B------:R-:W-:Y:S01]  /*0ad0*/  SHF.R.S32.HI R7, RZ, 0x4, R2 ;  /* 0x00000004ff077819 */ /* 0x000fe20000011402 */
[----:B------:R-:W-:Y:S01]  /*0ae0*/  ULOP3.LUT UR61, UR5, 0x1, URZ, 0xfc, !UPT ;  /* 0x00000001053d7892 */ /* 0x000fe2000f8efc3f */
[----:B------:R-:W-:Y:S01]  /*0af0*/  LEA.HI R4, R3, R172, RZ, 0x5 ;  /* 0x000000ac03047211 */ /* 0x000fe200078f28ff */
[----:B------:R-:W-:Y:S01]  /*0b00*/  IMAD.IADD R166, R172, 0x1, -R5 ;  /* 0x00000001aca67824 */ /* 0x000fe200078e0a05 */
[----:B------:R-:W-:-:S02]  /*0b10*/  LOP3.LUT R5, R2, 0x3fffff0, RZ, 0xc0, !PT ;  /* 0x03fffff002057812 */ /* 0x000fc400078ec0ff */
[----:B------:R-:W-:Y:S01]  /*0b20*/  LEA.HI R2, R2, R7, RZ, 0x1 ;  /* 0x0000000702027211 */ /* 0x000fe200078f08ff */
[----:B------:R-:W-:Y:S01]  /*0b30*/  IMAD.SHL.U32 R4, R4, 0x20, RZ ;  /* 0x0000002004047824 */ /* 0x000fe200078e00ff */
[----:B------:R-:W-:Y:S01]  /*0b40*/  SHF.R.S32.HI R9, RZ, 0x1f, R166 ;  /* 0x0000001fff097819 */ /* 0x000fe200000114a6 */
[----:B------:R-:W-:Y:S01]  /*0b50*/  IMAD.IADD R5, R172, 0x1, -R5 ;  /* 0x00000001ac057824 */ /* 0x000fe200078e0a05 */
[----:B------:R-:W-:Y:S02]  /*0b60*/  LOP3.LUT R2, R2, 0x1ffffffe, RZ, 0xc0, !PT ;  /* 0x1ffffffe02027812 */ /* 0x000fe400078ec0ff */
[----:B------:R-:W-:Y:S02]  /*0b70*/  LEA.HI R6, R9, R166, RZ, 0x2 ;  /* 0x000000a609067211 */ /* 0x000fe400078f10ff */
[----:B------:R-:W-:Y:S01]  /*0b80*/  LEA.HI R10, R3, R172, RZ, 0x2 ;  /* 0x000000ac030a7211 */ /* 0x000fe200078f10ff */
[----:B------:R-:W-:Y:S01]  /*0b90*/  IMAD.IADD R2, R7, 0x1, -R2 ;  /* 0x0000000107027824 */ /* 0x000fe200078e0a02 */
[----:B------:R-:W-:-:S02]  /*0ba0*/  SHF.R.S32.HI R8, RZ, 0x2, R6 ;  /* 0x00000002ff087819 */ /* 0x000fc40000011406 */
[----:B------:R-:W-:Y:S02]  /*0bb0*/  SHF.R.S32.HI R11, RZ, 0x1f, R6 ;  /* 0x0000001fff0b7819 */ /* 0x000fe40000011406 */
[----:B------:R-:W-:Y:S02]  /*0bc0*/  LOP3.LUT R4, R4, 0xfffffc00, RZ, 0xc0, !PT ;  /* 0xfffffc0004047812 */ /* 0x000fe400078ec0ff */
[----:B------:R-:W-:Y:S02]  /*0bd0*/  LOP3.LUT R7, R10, 0xfffffffc, RZ, 0xc0, !PT ;  /* 0xfffffffc0a077812 */ /* 0x000fe400078ec0ff */
[----:B------:R-:W-:Y:S01]  /*0be0*/  LEA.HI R3, R3, R172, RZ, 0x3 ;  /* 0x000000ac03037211 */ /* 0x000fe200078f18ff */
[----:B------:R-:W-:Y:S01]  /*0bf0*/  IMAD R5, R5, 0x40, R4 ;  /* 0x0000004005057824 */ /* 0x000fe200078e0204 */
[----:B------:R-:W-:Y:S01]  /*0c00*/  LEA.HI R11, R11, R8, RZ, 0x3 ;  /* 0x000000080b0b7211 */ /* 0x000fe200078f18ff */
[----:B------:R-:W-:Y:S01]  /*0c10*/  IMAD.IADD R4, R172, 0x1, -R7 ;  /* 0x00000001ac047824 */ /* 0x000fe200078e0a07 */
[----:B------:R-:W-:Y:S01]  /*0c20*/  SHF.R.S32.HI R167, RZ, 0x7, R0 ;  /* 0x00000007ffa77819 */ /* 0x000fe20000011400 */
[----:B------:R-:W-:Y:S01]  /*0c30*/  IMAD R169, R2, 0x8, R5 ;  /* 0x0000000802a97824 */ /* 0x000fe200078e0205 */
[----:B------:R-:W-:-:S02]  /*0c40*/  LOP3.LUT R7, R3, 0xfffffff8, RZ, 0xc0, !PT ;  /* 0xfffffff803077812 */ /* 0x000fc400078ec0ff */
[----:B------:R-:W-:Y:S02]  /*0c50*/  LOP3.LUT R11, R11, 0xfffffff8, RZ, 0xc0, !PT ;  /* 0xfffffff80b0b7812 */ /* 0x000fe400078ec0ff */
[----:B------:R-:W-:Y:S01]  /*0c60*/  LEA.HI R9, R9, R166, RZ, 0x5 ;  /* 0x000000a609097211 */ /* 0x000fe200078f28ff */
[----:B------:R-:W-:Y:S01]  /*0c70*/  IMAD.IADD R162, R172, 0x1, -R7 ;  /* 0x00000001aca27824 */ /* 0x000fe200078e0a07 */
[----:B------:R-:W-:Y:S01]  /*0c80*/  LEA.HI R0, R0, R167, RZ, 0x1 ;  /* 0x000000a700007211 */ /* 0x000fe200078f08ff */
[----:B------:R-:W-:Y:S01]  /*0c90*/  IMAD.IADD R8, R8, 0x1, -R11 ;  /* 0x0000000108087824 */ /* 0x000fe200078e0a0b */
[----:B------:R-:W-:Y:S01]  /*0ca0*/  SHF.R.S32.HI R9, RZ, 0x5, R9 ;  /* 0x00000005ff097819 */ /* 0x000fe20000011409 */
[----:B------:R-:W-:Y:S01]  /*0cb0*/  IMAD.SHL.U32 R23, R162, 0x8, RZ ;  /* 0x00000008a2177824 */ /* 0x000fe200078e00ff */
[----:B------:R-:W-:Y:S02]  /*0cc0*/  LEA.HI R10, R4, R4, RZ, 0x1 ;  /* 0x00000004040a7211 */ /* 0x000fe400078f08ff */
[----:B------:R-:W-:Y:S01]  /*0cd0*/  LOP3.LUT R0, R0, 0x3fffffe, RZ, 0xc0, !PT ;  /* 0x03fffffe00007812 */ /* 0x000fe200078ec0ff */
[----:B------:R-:W-:Y:S01]  /*0ce0*/  IMAD R9, R9, 0x10, R8 ;  /* 0x0000001009097824 */ /* 0x000fe200078e0208 */
[----:B------:R-:W-:Y:S01]  /*0cf0*/  LOP3.LUT R11, R10, 0x1ffffffe, RZ, 0xc0, !PT ;  /* 0x1ffffffe0a0b7812 */ /* 0x000fe200078ec0ff */
[----:B------:R-:W-:Y:S01]  /*0d00*/  VIADD R160, R23, 0x40 ;  /* 0x0000004017a07836 */ /* 0x000fe20000000000 */
[----:B------:R-:W-:Y:S01]  /*0d10*/  LOP3.LUT R5, R6, 0x7ffffffc, RZ, 0xc0, !PT ;  /* 0x7ffffffc06057812 */ /* 0x000fe200078ec0ff */
[----:B------:R-:W-:Y:S01]  /*0d20*/  IMAD.IADD R0, R167, 0x1, -R0 ;  /* 0x00000001a7007824 */ /* 0x000fe200078e0a00 */
[----:B------:R-:W-:Y:S01]  /*0d30*/  SHF.R.S32.HI R164, RZ, 0x3, R3 ;  /* 0x00000003ffa47819 */ /* 0x000fe20000011403 */
[----:B------:R-:W-:Y:S01]  /*0d40*/  IMAD.IADD R11, R4, 0x1, -R11 ;  /* 0x00000001040b7824 */ /* 0x000fe200078e0a0b */
[----:B------:R-:W-:Y:S01]  /*0d50*/  SHF.R.S32.HI R171, RZ, 0x1f, R23 ;  /* 0x0000001fffab7819 */ /* 0x000fe20000011417 */
[----:B------:R-:W-:Y:S01]  /*0d60*/  IMAD R168, R0, 0x40, R9 ;  /* 0x0000004000a87824 */ /* 0x000fe200078e0209 */
[----:B------:R-:W-:Y:S01]  /*0d70*/  SHF.R.S32.HI R170, RZ, 0x1f, R160 ;  /* 0x0000001fffaa7819 */ /* 0x000fe200000114a0 */
[----:B------:R-:W-:-:S02]  /*0d80*/  IMAD.U32 R0, RZ, RZ, UR4 ;  /* 0x00000004ff007e24 */ /* 0x000fc4000f8e00ff */
[----:B------:R-:W-:Y:S02]  /*0d90*/  IMAD.IADD R18, R166, 0x1, -R5 ;  /* 0x00000001a6127824 */ /* 0x000fe400078e0a05 */
[----:B------:R-:W-:-:S07]  /*0da0*/  IMAD R19, R11, 0x8, R168 ;  /* 0x000000080b137824 */ /* 0x000fce00078e02a8 */
.L_x_1182:
[----:B0----5:R-:W0:Y:S01]  /*0db0*/  LDC R5, c[0x0][0xc60] ;  /* 0x00031800ff057b82 */ /* 0x021e220000000800 */
[----:B--2---:R-:W-:Y:S01]  /*0dc0*/  IMAD.MOV.U32 R2, RZ, RZ, R0 ;  /* 0x000000ffff027224 */ /* 0x004fe200078e0000 */
[----:B------:R-:W-:Y:S01]  /*0dd0*/  ULDC UR4, c[0x0][0xc78] ;  /* 0x00031e0000047ab9 */ /* 0x000fe20000000800 */
[----:B0-----:R-:W-:-:S13]  /*0de0*/  ISETP.NE.AND P0, PT, R5, 0x1, PT ;  /* 0x000000010500780c */ /* 0x001fda0003f05270 */
[----:B---3--:R-:W0:Y:S08]  /*0df0*/  @P0 LDC R3, c[0x0][0xc64] ;  /* 0x00031900ff030b82 */ /* 0x008e300000000800 */
[----:B------:R-:W1:Y:S01]  /*0e00*/  @P0 LDC R4, c[0x0][0xc68] ;  /* 0x00031a00ff040b82 */ /* 0x000e620000000800 */
[----:B0-----:R-:W-:-:S05]  /*0e10*/  @P0 IMAD.HI.U32 R3, R0, R3, RZ ;  /* 0x0000000300030227 */ /* 0x001fca00078e00ff */
[----:B-1----:R-:W-:-:S04]  /*0e20*/  @P0 SHF.R.U32.HI R2, RZ, R4, R3 ;  /* 0x00000004ff020219 */ /* 0x002fc80000011603 */
[----:B------:R-:W-:Y:S01]  /*0e30*/  ISETP.GE.AND P0, PT, R2, UR4, PT ;  /* 0x0000000402007c0c */ /* 0x000fe2000bf06270 */
[----:B------:R-:W-:-:S04]  /*0e40*/  IMAD.MOV R3, RZ, RZ, -R2 ;  /* 0x000000ffff037224 */ /* 0x000fc800078e0a02 */
[----:B------:R-:W-:-:S08]  /*0e50*/  IMAD R15, R5, R3, R0 ;  /* 0x00000003050f7224 */ /* 0x000fd000078e0200 */
[----:B----4-:R-:W-:Y:S05]  /*0e60*/  @!P0 BRA `(.L_x_1086) ;  /* 0x0000000000208947 */ /* 0x010fea0003800000 */
[----:B------:R-:W0:Y:S01]  /*0e70*/  LDC R3, c[0x0][0xc6c] ;  /* 0x00031b00ff037b82 */ /* 0x000e220000000800 */
[----:B------:R-:W-:Y:S01]  /*0e80*/  IMAD.MOV.U32 R0, RZ, RZ, R15 ;  /* 0x000000ffff007224 */ /* 0x000fe200078e000f */
[----:B0-----:R-:W-:-:S13]  /*0e90*/  ISETP.NE.AND P0, PT, R3, 0x1, PT ;  /* 0x000000010300780c */ /* 0x001fda0003f05270 */
[----:B------:R-:W0:Y:S02]  /*0ea0*/  @P0 LDC.64 R4, c[0x0][0xc70] ;  /* 0x00031c00ff040b82 */ /* 0x000e240000000a00 */
[----:B0-----:R-:W-:-:S05]  /*0eb0*/  @P0 IMAD.HI.U32 R4, R15, R4, RZ ;  /* 0x000000040f040227 */ /* 0x001fca00078e00ff */
[----:B------:R-:W-:-:S05]  /*0ec0*/  @P0 SHF.R.U32.HI R0, RZ, R5, R4 ;  /* 0x00000005ff000219 */ /* 0x000fca0000011604 */
[----:B------:R-:W-:Y:S01]  /*0ed0*/  IMAD R3, R0, R3, RZ ;  /* 0x0000000300037224 */ /* 0x000fe200078e02ff */
[----:B------:R-:W-:Y:S06]  /*0ee0*/  BRA `(.L_x_1087) ;  /* 0x00000000001c7947 */ /* 0x000fec0003800000 */
.L_x_1086:
[----:B------:R-:W0:Y:S01]  /*0ef0*/  LDC R3, c[0x0][0xc54] ;  /* 0x00031500ff037b82 */ /* 0x000e220000000800 */
[----:B------:R-:W-:Y:S01]  /*0f00*/  IMAD.MOV.U32 R0, RZ, RZ, R15 ;  /* 0x000000ffff007224 */ /* 0x000fe200078e000f */
[----:B0-----:R-:W-:-:S13]  /*0f10*/  ISETP.NE.AND P0, PT, R3, 0x1, PT ;  /* 0x000000010300780c */ /* 0x001fda0003f05270 */
[----:B------:R-:W0:Y:S02]  /*0f20*/  @P0 LDC.64 R4, c[0x0][0xc58] ;  /* 0x00031600ff040b82 */ /* 0x000e240000000a00 */
[----:B0-----:R-:W-:-:S05]  /*0f30*/  @P0 IMAD.HI.U32 R4, R15, R4, RZ ;  /* 0x000000040f040227 */ /* 0x001fca00078e00ff */
[----:B------:R-:W-:-:S05]  /*0f40*/  @P0 SHF.R.U32.HI R0, RZ, R5, R4 ;  /* 0x00000005ff000219 */ /* 0x000fca0000011604 */
[----:B------:R-:W-:-:S07]  /*0f50*/  IMAD R3, R0, R3, RZ ;  /* 0x0000000300037224 */ /* 0x000fce00078e02ff */
.L_x_1087:
[----:B------:R-:W0:Y:S01]  /*0f60*/  LDC R163, c[0x0][0xc48] ;  /* 0x00031200ffa37b82 */ /* 0x000e220000000800 */
[----:B------:R-:W-:Y:S01]  /*0f70*/  LOP3.LUT R0, RZ, R0, RZ, 0x33, !PT ;  /* 0x00000000ff007212 */ /* 0x000fe200078e33ff */
[----:B------:R-:W-:Y:S01]  /*0f80*/  IMAD.IADD R3, R15, 0x1, -R3 ;  /* 0x000000010f037824 */ /* 0x000fe200078e0a03 */
[----:B------:R-:W-:Y:S01]  /*0f90*/  ULDC UR4, c[0x0][0xc3c] ;  /* 0x00030f0000047ab9 */ /* 0x000fe20000000800 */
[----:B------:R-:W-:Y:S02]  /*0fa0*/  ULDC UR6, c[0x0][0xc54] ;  /* 0x0003150000067ab9 */ /* 0x000fe40000000800 */
[----:B------:R-:W-:Y:S01]  /*0fb0*/  VIADD R0, R0, UR4 ;  /* 0x0000000400007c36 */ /* 0x000fe20008000000 */
[----:B------:R-:W-:Y:S01]  /*0fc0*/  ULDC.64 UR4, c[0x0][0x418] ;  /* 0x0001060000047ab9 */ /* 0x000fe20000000a00 */
[----:B------:R-:W1:Y:S01]  /*0fd0*/  LDC R4, c[0x0][0x448] ;  /* 0x00011200ff047b82 */ /* 0x000e620000000800 */
[----:B------:R-:W-:Y:S01]  /*0fe0*/  IMAD R15, R2, UR6, R3 ;  /* 0x00000006020f7c24 */ /* 0x000fe2000f8e0203 */
[----:B------:R-:W-:Y:S01]  /*0ff0*/  ISETP.NE.U32.AND P0, PT, RZ, UR4, PT ;  /* 0x00000004ff007c0c */ /* 0x000fe2000bf05070 */
[----:B------:R-:W-:-:S02]  /*1000*/  IMAD.SHL.U32 R17, R0, 0x80, RZ ;  /* 0x0000008000117824 */ /* 0x000fc400078e00ff */
[----:B------:R-:W-:Y:S01]  /*1010*/  IMAD.MOV.U32 R161, RZ, RZ, R15 ;  /* 0x000000ffffa17224 */ /* 0x000fe200078e000f */
[----:B------:R-:W-:Y:S01]  /*1020*/  ISETP.NE.AND.EX P0, PT, RZ, UR5, PT, P0 ;  /* 0x00000005ff007c0c */ /* 0x000fe2000bf05300 */
[----:B------:R-:W-:Y:S01]  /*1030*/  VIADD R2, R17, 0x7f ;  /* 0x0000007f11027836 */ /* 0x000fe20000000000 */
[----:B------:R-:W2:Y:S01]  /*1040*/  LDC.64 R12, c[0x0][0x9e0] ;  /* 0x00027800ff0c7b82 */ /* 0x000ea20000000a00 */
[----:B0-----:R-:W-:-:S07]  /*1050*/  ISETP.NE.AND P2, PT, R163, 0x1, PT ;  /* 0x00000001a300780c */ /* 0x001fce0003f45270 */
[----:B------:R-:W0:Y:S01]  /*1060*/  LDC R8, c[0x0][0x288] ;  /* 0x0000a200ff087b82 */ /* 0x000e220000000800 */
[----:B-1----:R-:W-:-:S07]  /*1070*/  ISETP.NE.AND P1, PT, R4, 0x1, PT ;  /* 0x000000010400780c */ /* 0x002fce0003f25270 */
[----:B------:R-:W1:Y:S08]  /*1080*/  LDC R72, c[0x0][0x424] ;  /* 0x00010900ff487b82 */ /* 0x000e700000000800 */
[----:B------:R-:W3:Y:S08]  /*1090*/  @P2 LDC R4, c[0x0][0xc4c] ;  /* 0x00031300ff042b82 */ /* 0x000ef00000000800 */
[----:B------:R-:W4:Y:S01]  /*10a0*/  @P2 LDC R7, c[0x0][0xc50] ;  /* 0x00031400ff072b82 */ /* 0x000f220000000800 */
[----:B0-----:R-:W-:-:S07]  /*10b0*/  IADD3 R5, -R8, 0x1, RZ ;  /* 0x0000000108057810 */ /* 0x001fce0007ffe1ff */
[----:B------:R-:W0:Y:S01]  /*10c0*/  @P1 LDC R11, c[0x0][0x44c] ;  /* 0x00011300ff0b1b82 */ /* 0x000e220000000800 */
[----:B-1----:R-:W-:-:S07]  /*10d0*/  SEL R72, R72, 0x1, P0 ;  /* 0x0000000148487807 */ /* 0x002fce0000000000 */
[----:B------:R-:W1:Y:S01]  /*10e0*/  @P1 LDC R6, c[0x0][0x450] ;  /* 0x00011400ff061b82 */ /* 0x000e620000000800 */
[----:B---3--:R-:W-:-:S07]  /*10f0*/  @P2 IMAD.HI.U32 R0, R15, R4, RZ ;  /* 0x000000040f002227 */ /* 0x008fce00078e00ff */
[----:B------:R-:W3:Y:S01]  /*1100*/  LDC R9, c[0x0][0x2f0] ;  /* 0x0000bc00ff097b82 */ /* 0x000ee20000000800 */
[----:B----4-:R-:W-:Y:S02]  /*1110*/  @P2 SHF.R.U32.HI R161, RZ, R7, R0 ;  /* 0x00000007ffa12219 */ /* 0x010fe40000011600 */
[----:B--2---:R-:W-:-:S03]  /*1120*/  ISETP.GE.AND P2, PT, R13, 0x1, PT ;  /* 0x000000010d00780c */ /* 0x004fc60003f46270 */
[----:B------:R-:W-:Y:S02]  /*1130*/  IMAD.MOV R0, RZ, RZ, -R161 ;  /* 0x000000ffff007224 */ /* 0x000fe400078e0aa1 */
[----:B0-----:R-:W-:-:S04]  /*1140*/  @P1 IMAD.HI.U32 R3, R2, R11, RZ ;  /* 0x0000000b02031227 */ /* 0x001fc800078e00ff */
[----:B------:R-:W-:Y:S01]  /*1150*/  IMAD R163, R163, R0, R15 ;  /* 0x00000000a3a37224 */ /* 0x000fe200078e020f */
[----:B-1----:R-:W-:Y:S01]  /*1160*/  @P1 SHF.R.U32.HI R2, RZ, R6, R3 ;  /* 0x00000006ff021219 */ /* 0x002fe20000011603 */
[CC--:B---3--:R-:W-:Y:S02]  /*1170*/  IMAD R5, R72.reuse, R9.reuse, R5 ;  /* 0x0000000948057224 */ /* 0x0c8fe400078e0205 */
[----:B------:R-:W-:Y:S02]  /*1180*/  IMAD R16, R72, R9, RZ ;  /* 0x0000000948107224 */ /* 0x000fe400078e02ff */
[----:B------:R-:W-:-:S04]  /*1190*/  IMAD.IADD R3, R5, 0x1, R2 ;  /* 0x0000000105037824 */ /* 0x000fc800078e0202 */
[----:B------:R-:W-:Y:S01]  /*11a0*/  IMAD.IADD R0, R3, 0x1, R12 ;  /* 0x0000000103007824 */ /* 0x000fe200078e020c */
[----:B------:R-:W-:Y:S06]  /*11b0*/  @!P2 BRA `(.L_x_1088) ;  /* 0x000000000040a947 */ /* 0x000fec0003800000 */
[C---:B------:R-:W-:Y:S01]  /*11c0*/  ISETP.GT.AND P0, PT, R3.reuse, RZ, PT ;  /* 0x000000ff0300720c */ /* 0x040fe20003f04270 */
[----:B------:R-:W-:-:S12]  /*11d0*/  VIADD R2, R3, 0xffffffff ;  /* 0xffffffff03027836 */ /* 0x000fd80000000000 */
[----:B------:R-:W-:Y:S05]  /*11e0*/  @P0 BRA `(.L_x_1089) ;  /* 0x00000000001c0947 */ /* 0x000fea0003800000 */
[----:B------:R-:W-:Y:S01]  /*11f0*/  ISETP.NE.AND P0, PT, R13, 0x1, PT ;  /* 0x000000010d00780c */ /* 0x000fe20003f05270 */
[----:B------:R-:W-:-:S12]  /*1200*/  IMAD.MOV R3, RZ, RZ, -R3 ;  /* 0x000000ffff037224 */ /* 0x000fd800078e0a03 */
[----:B------:R-:W0:Y:S02]  /*1210*/  @P0 LDC.64 R4, c[0x0][0x9e8] ;  /* 0x00027a00ff040b82 */ /* 0x000e240000000a00 */
[----:B0-----:R-:W-:-:S05]  /*1220*/  @P0 IMAD.HI.U32 R2, R3, R4, RZ ;  /* 0x0000000403020227 */ /* 0x001fca00078e00ff */
[----:B------:R-:W-:-:S04]  /*1230*/  @P0 SHF.R.U32.HI R3, RZ, R5, R2 ;  /* 0x00000005ff030219 */ /* 0x000fc80000011602 */
[----:B------:R-:W-:Y:S01]  /*1240*/  LOP3.LUT R2, RZ, R3, RZ, 0x33, !PT ;  /* 0x00000003ff027212 */ /* 0x000fe200078e33ff */
[----:B------:R-:W-:Y:S06]  /*1250*/  BRA `(.L_x_1090) ;  /* 0x0000000000107947 */ /* 0x000fec0003800000 */
.L_x_1089:
[----:B------:R-:W-:-:S13]  /*1260*/  ISETP.NE.AND P0, PT, R13, 0x1, PT ;  /* 0x000000010d00780c */ /* 0x000fda0003f05270 */
[----:B------:R-:W0:Y:S02]  /*1270*/  @P0 LDC.64 R4, c[0x0][0x9e8] ;  /* 0x00027a00ff040b82 */ /* 0x000e240000000a00 */
[----:B0-----:R-:W-:-:S05]  /*1280*/  @P0 IMAD.HI.U32 R4, R2, R4, RZ ;  /* 0x0000000402040227 */ /* 0x001fca00078e00ff */
[----:B------:R-:W-:-:S07]  /*1290*/  @P0 SHF.R.U32.HI R2, RZ, R5, R4 ;  /* 0x00000005ff020219 */ /* 0x000fce0000011604 */
.L_x_1090:
[----:B------:R-:W-:-:S05]  /*12a0*/  IMAD R3, R2, R13, R13 ;  /* 0x0000000d02037224 */ /* 0x000fca00078e020d */
[----:B------:R-:W-:-:S07]  /*12b0*/  VIMNMX R0, R0, R3, PT ;  /* 0x0000000300007248 */ /* 0x000fce0003fe0100 */
.L_x_1088:
[----:B------:R-:W0:Y:S01]  /*12c0*/  @P1 LDC R4, c[0x0][0x44c] ;  /* 0x00011300ff041b82 */ /* 0x000e220000000800 */
[----:B------:R-:W-:Y:S01]  /*12d0*/  VIADD R2, R0, 0x5f ;  /* 0x0000005f00027836 */ /* 0x000fe20000000000 */
[----:B------:R-:W-:Y:S01]  /*12e0*/  ULDC UR4, c[0x0][0x9dc] ;  /* 0x0002770000047ab9 */ /* 0x000fe20000000800 */
[----:B------:R-:W-:Y:S02]  /*12f0*/  IMAD R0, R72, R9, 0x5f ;  /* 0x0000005f48007424 */ /* 0x000fe400078e0209 */
[----:B------:R-:W-:-:S03]  /*1300*/  IMAD.HI R2, R2, 0x2aaaaaab, RZ ;  /* 0x2aaaaaab02027827 */ /* 0x000fc600078e02ff */
[----:B------:R-:W1:Y:S01]  /*1310*/  @P1 LDC R11, c[0x0][0x450] ;  /* 0x00011400ff0b1b82 */ /* 0x000e620000000800 */
[----:B------:R-:W-:Y:S01]  /*1320*/  IMAD.HI R0, R0, 0x2aaaaaab, RZ ;  /* 0x2aaaaaab00007827 */ /* 0x000fe200078e02ff */
[----:B------:R-:W-:-:S03]  /*1330*/  SHF.R.U32.HI R5, RZ, 0x1f, R2 ;  /* 0x0000001fff057819 */ /* 0x000fc60000011602 */
[----:B------:R-:W-:Y:S01]  /*1340*/  IMAD.MOV.U32 R7, RZ, RZ, R17 ;  /* 0x000000ffff077224 */ /* 0x000fe200078e0011 */
[----:B------:R-:W-:Y:S01]  /*1350*/  SHF.R.U32.HI R3, RZ, 0x1f, R0 ;  /* 0x0000001fff037819 */ /* 0x000fe20000011600 */
[----:B------:R-:W-:Y:S01]  /*1360*/  IMAD R72, R72, R9, -R8 ;  /* 0x0000000948487224 */ /* 0x000fe200078e0a08 */
[----:B------:R-:W-:Y:S02]  /*1370*/  LEA.HI.SX32 R2, R2, R5, 0x1c ;  /* 0x0000000502027211 */ /* 0x000fe400078fe2ff */
[----:B------:R-:W-:-:S04]  /*1380*/  LEA.HI.SX32 R3, R0, R3, 0x1c ;  /* 0x0000000300037211 */ /* 0x000fc800078fe2ff */
[----:B------:R-:W-:Y:S01]  /*1390*/  VIMNMX R73, R3, R2, PT ;  /* 0x0000000203497248 */ /* 0x000fe20003fe0100 */
[----:B0-----:R-:W-:-:S05]  /*13a0*/  @P1 IMAD.HI.U32 R4, R17, R4, RZ ;  /* 0x0000000411041227 */ /* 0x001fca00078e00ff */
[----:B-1----:R-:W-:-:S05]  /*13b0*/  @P1 SHF.R.U32.HI R7, RZ, R11, R4 ;  /* 0x0000000bff071219 */ /* 0x002fca0000011604 */
[----:B------:R-:W-:-:S04]  /*13c0*/  IMAD.IADD R0, R72, 0x1, R7 ;  /* 0x0000000148007824 */ /* 0x000fc800078e0207 */
[----:B------:R-:W-:Y:S01]  /*13d0*/  VIADD R2, R0, -UR4 ;  /* 0x8000000400027c36 */ /* 0x000fe20008000000 */
[----:B------:R-:W-:Y:S06]  /*13e0*/  @!P2 BRA `(.L_x_1091) ;  /* 0x00000000003ca947 */ /* 0x000fec0003800000 */
[----:B------:R-:W-:-:S13]  /*13f0*/  ISETP.GT.AND P0, PT, R0, -0x1, PT ;  /* 0xffffffff0000780c */ /* 0x000fda0003f04270 */
[----:B------:R-:W-:Y:S05]  /*1400*/  @P0 BRA `(.L_x_1092) ;  /* 0x00000000001c0947 */ /* 0x000fea0003800000 */
[----:B------:R-:W-:Y:S02]  /*1410*/  ISETP.NE.AND P0, PT, R13, 0x1, PT ;  /* 0x000000010d00780c */ /* 0x000fe40003f05270 */
[----:B------:R-:W-:-:S11]  /*1420*/  LOP3.LUT R3, RZ, R0, RZ, 0x33, !PT ;  /* 0x00000000ff037212 */ /* 0x000fd600078e33ff */
[----:B------:R-:W0:Y:S02]  /*1430*/  @P0 LDC.64 R4, c[0x0][0x9e8] ;  /* 0x00027a00ff040b82 */ /* 0x000e240000000a00 */
[----:B0-----:R-:W-:-:S05]  /*1440*/  @P0 IMAD.HI.U32 R0, R3, R4, RZ ;  /* 0x0000000403000227 */ /* 0x001fca00078e00ff */
[----:B------:R-:W-:-:S04]  /*1450*/  @P0 SHF.R.U32.HI R3, RZ, R5, R0 ;  /* 0x00000005ff030219 */ /* 0x000fc80000011600 */
[----:B------:R-:W-:Y:S01]  /*1460*/  LOP3.LUT R0, RZ, R3, RZ, 0x33, !PT ;  /* 0x00000003ff007212 */ /* 0x000fe200078e33ff */
[----:B------:R-:W-:Y:S06]  /*1470*/  BRA `(.L_x_1093) ;  /* 0x0000000000107947 */ /* 0x000fec0003800000 */
.L_x_1092:
[----:B------:R-:W-:-:S13]  /*1480*/  ISETP.NE.AND P0, PT, R13, 0x1, PT ;  /* 0x000000010d00780c */ /* 0x000fda0003f05270 */
[----:B------:R-:W0:Y:S02]  /*1490*/  @P0 LDC.64 R4, c[0x0][0x9e8] ;  /* 0x00027a00ff040b82 */ /* 0x000e240000000a00 */
[----:B0-----:R-:W-:-:S05]  /*14a0*/  @P0 IMAD.HI.U32 R4, R0, R4, RZ ;  /* 0x0000000400040227 */ /* 0x001fca00078e00ff */
[----:B------:R-:W-:-:S07]  /*14b0*/  @P0 SHF.R.U32.HI R0, RZ, R5, R4 ;  /* 0x00000005ff000219 */ /* 0x000fce0000011604 */
.L_x_1093:
[----:B------:R-:W-:-:S05]  /*14c0*/  IMAD R3, R0, R13, RZ ;  /* 0x0000000d00037224 */ /* 0x000fca00078e02ff */
[----:B------:R-:W-:-:S07]  /*14d0*/  VIMNMX R2, R2, R3, !PT ;  /* 0x0000000302027248 */ /* 0x000fce0007fe0100 */
.L_x_1091:
[----:B------:R-:W-:Y:S01]  /*14e0*/  IMAD.HI R2, R2, 0x2aaaaaab, RZ ;  /* 0x2aaaaaab02027827 */ /* 0x000fe200078e02ff */
[----:B------:R-:W-:Y:S02]  /*14f0*/  PLOP3.LUT P0, PT, PT, PT, PT, 0x80, 0x0 ;  /* 0x000000000000781c */ /* 0x000fe40003f0f070 */
[----:B------:R-:W-:Y:S02]  /*1500*/  CS2R R88, SRZ ;  /* 0x0000000000587805 */ /* 0x000fe4000001ff00 */
[----:B------:R-:W-:Y:S02]  /*1510*/  CS2R R86, SRZ ;  /* 0x0000000000567805 */ /* 0x000fe4000001ff00 */
[----:B------:R-:W-:Y:S02]  /*1520*/  CS2R R84, SRZ ;  /* 0x0000000000547805 */ /* 0x000fe4000001ff00 */
[----:B------:R-:W-:Y:S02]  /*1530*/  SHF.R.U32.HI R3, RZ, 0x1f, R2 ;  /* 0x0000001fff037819 */ /* 0x000fe40000011602 */
[----:B------:R-:W-:-:S02]  /*1540*/  CS2R R82, SRZ ;  /* 0x0000000000527805 */ /* 0x000fc4000001ff00 */
[----:B------:R-:W-:Y:S02]  /*1550*/  CS2R R80, SRZ ;  /* 0x0000000000507805 */ /* 0x000fe4000001ff00 */
[----:B------:R-:W-:Y:S02]  /*1560*/  CS2R R78, SRZ ;  /* 0x00000000004e7805 */ /* 0x000fe4000001ff00 */
[----:B------:R-:W-:Y:S02]  /*1570*/  LEA.HI.SX32 R3, R2, R3, 0x1c ;  /* 0x0000000302037211 */ /* 0x000fe400078fe2ff */
[----:B------:R-:W-:Y:S02]  /*1580*/  CS2R R76, SRZ ;  /* 0x00000000004c7805 */ /* 0x000fe4000001ff00 */
[----:B------:R-:W-:Y:S02]  /*1590*/  CS2R R74, SRZ ;  /* 0x00000000004a7805 */ /* 0x000fe4000001ff00 */
[----:B------:R-:W-:-:S02]  /*15a0*/  CS2R R44, SRZ ;  /* 0x00000000002c7805 */ /* 0x000fc4000001ff00 */
[----:B------:R-:W-:Y:S02]  /*15b0*/  VIMNMX R22, RZ, R3, !PT ;  /* 0x00000003ff167248 */ /* 0x000fe40007fe0100 */
[----:B------:R-:W-:Y:S02]  /*15c0*/  CS2R R70, SRZ ;  /* 0x0000000000467805 */ /* 0x000fe4000001ff00 */
[----:B------:R-:W-:Y:S02]  /*15d0*/  CS2R R68, SRZ ;  /* 0x0000000000447805 */ /* 0x000fe4000001ff00 */
[----:B------:R-:W-:Y:S02]  /*15e0*/  CS2R R66, SRZ ;  /* 0x0000000000427805 */ /* 0x000fe4000001ff00 */
[----:B------:R-:W-:Y:S02]  /*15f0*/  ISETP.GT.AND P1, PT, R73, R22, PT ;  /* 0x000000164900720c */ /* 0x000fe40003f24270 */
[----:B------:R-:W-:-:S02]  /*1600*/  CS2R R64, SRZ ;  /* 0x0000000000407805 */ /* 0x000fc4000001ff00 */
[----:B------:R-:W-:Y:S02]  /*1610*/  CS2R R62, SRZ ;  /* 0x00000000003e7805 */ /* 0x000fe4000001ff00 */
[----:B------:R-:W-:Y:S02]  /*1620*/  CS2R R60, SRZ ;  /* 0x00000000003c7805 */ /* 0x000fe4000001ff00 */
[----:B------:R-:W-:Y:S02]  /*1630*/  CS2R R58, SRZ ;  /* 0x00000000003a7805 */ /* 0x000fe4000001ff00 */
[----:B------:R-:W-:Y:S01]  /*1640*/  CS2R R56, SRZ ;  /* 0x0000000000387805 */ /* 0x000fe2000001ff00 */
[----:B------:R-:W-:Y:S01]  /*1650*/  IMAD.MOV.U32 R55, RZ, RZ, RZ ;  /* 0x000000ffff377224 */ /* 0x000fe200078e00ff */
[----:B------:R-:W-:Y:S01]  /*1660*/  CS2R R52, SRZ ;  /* 0x0000000000347805 */ /* 0x000fe2000001ff00 */
[----:B------:R-:W-:Y:S01]  /*1670*/  IMAD.MOV.U32 R46, RZ, RZ, RZ ;  /* 0x000000ffff2e7224 */ /* 0x000fe200078e00ff */
        /* <DEDUP_REMOVED lines=10> */
[----:B------:R-:W-:Y:S01]  /*1720*/  IMAD.MOV.U32 R106, RZ, RZ, RZ ;  /* 0x000000ffff6a7224 */ /* 0x000fe200078e00ff */
[----:B------:R-:W-:Y:S01]  /*1730*/  CS2R R6, SRZ ;  /* 0x0000000000067805 */ /* 0x000fe2000001ff00 */
[----:B------:R-:W-:Y:S02]  /*1740*/  IMAD.MOV.U32 R30, RZ, RZ, RZ ;  /* 0x000000ffff1e7224 */ /* 0x000fe400078e00ff */
[----:B------:R-:W-:Y:S02]  /*1750*/  IMAD.MOV.U32 R29, RZ, RZ, RZ ;  /* 0x000000ffff1d7224 */ /* 0x000fe400078e00ff */
[----:B------:R-:W-:-:S02]  /*1760*/  IMAD.MOV.U32 R27, RZ, RZ, RZ ;  /* 0x000000ffff1b7224 */ /* 0x000fc400078e00ff */
[----:B------:R-:W-:Y:S02]  /*1770*/  IMAD.MOV.U32 R108, RZ, RZ, RZ ;  /* 0x000000ffff6c7224 */ /* 0x000fe400078e00ff */
[----:B------:R-:W-:Y:S01]  /*1780*/  IMAD.MOV.U32 R3, RZ, RZ, RZ ;  /* 0x000000ffff037224 */ /* 0x000fe200078e00ff */
[----:B------:R-:W-:Y:S06]  /*1790*/  @!P1 BRA `(.L_x_1094) ;  /* 0x000000cc00489947 */ /* 0x000fec0003800000 */
[----:B------:R-:W0:Y:S01]  /*17a0*/  SHFL.IDX PT, R0, R167, RZ, 0x1f ;  /* 0x00001fffa7007589 */ /* 0x000e2200000e0000 */
[----:B------:R-:W1:Y:S01]  /*17b0*/  S2UR UR6, SR_CgaCtaId ;  /* 0x00000000000679c3 */ /* 0x000e620000008800 */
[----:B------:R-:W-:Y:S01]  /*17c0*/  UMOV UR38, 0x400 ;  /* 0x0000040000267882 */ /* 0x000fe20000000000 */
        /* <DEDUP_REMOVED lines=28> */
.L_x_1095:
[----:B------:R-:W-:Y:S01]  /*1990*/  LEA.HI R0, R165, R165, RZ, 0x1 ;  /* 0x000000a5a5007211 */ /* 0x000fe200078f08ff */
[----:B------:R-:W-:-:S03]  /*19a0*/  IMAD.U32 R2, RZ, RZ, UR61 ;  /* 0x0000003dff027e24 */ /* 0x000fc6000f8e00ff */
[----:B------:R-:W-:Y:S02]  /*19b0*/  LOP3.LUT R0, R0, 0xfffffffe, RZ, 0xc0, !PT ;  /* 0xfffffffe00007812 */ /* 0x000fe400078ec0ff */
[----:B------:R-:W-:-:S03]  /*19c0*/  ISETP.NE.AND P0, PT, R2, 0x3, PT ;  /* 0x000000030200780c */ /* 0x000fc60003f05270 */
[----:B------:R-:W-:-:S05]  /*19d0*/  IMAD.IADD R0, R165, 0x1, -R0 ;  /* 0x00000001a5007824 */ /* 0x000fca00078e0a00 */
[----:B------:R-:W-:-:S04]  /*19e0*/  SHF.L.U32 R0, R0, 0x1f, RZ ;  /* 0x0000001f00007819 */ /* 0x000fc800000006ff */
[----:B------:R-:W0:Y:S02]  /*19f0*/  SYNCS.PHASECHK.TRANS64.TRYWAIT P1, [UR38+0x2a800], R0 ;  /* 0x02a80000ff0075a7 */ /* 0x000e240008020166 */
[----:B0-----:R-:W-:Y:S05]  /*1a00*/  @!P1 BRA `(.L_x_1096) ;  /* 0x0000013400b49947 */ /* 0x001fea0003800000 */
.L_x_1292:
[----:B------:R-:W-:Y:S05]  /*1a10*/  @!P0 BRA `(.L_x_1097) ;  /* 0x0000000000048947 */ /* 0x000fea0003800000 */
[----:B------:R-:W-:Y:S01]  /*1a20*/  BPT.TRAP 0x1 ;  /* 0x000000040000795c */ /* 0x000fe20000300000 */
.L_x_1097:
[----:B------:R-:W-:Y:S02]  /*1a30*/  IMAD.U32 R21, RZ, RZ, UR37 ;  /* 0x00000025ff157e24 */ /* 0x000fe4000f8e00ff */
[----:B0-----:R-:W-:-:S03]  /*1a40*/  IMAD.U32 R0, RZ, RZ, UR36 ;  /* 0x00000024ff007e24 */ /* 0x001fc6000f8e00ff */
[----:B------:R-:W-:Y:S02]  /*1a50*/  LEA R21, R21, UR38, 0x3 ;  /* 0x0000002615157c11 */ /* 0x000fe4000f8e18ff */
[----:B------:R-:W-:-:S04]  /*1a60*/  SHF.L.U32 R0, R0, 0x1f, RZ ;  /* 0x0000001f00007819 */ /* 0x000fc800000006ff */
[----:B------:R0:W1:Y:S01]  /*1a70*/  SYNCS.PHASECHK.TRANS64.TRYWAIT P1, [R21+URZ+0x2a830], R0 ;  /* 0x02a83000150075a7 */ /* 0x000062000802017f */
[----:B------:R-:W-:Y:S05]  /*1a80*/  @!P0 BRA `(.L_x_1098) ;  /* 0x0000000000048947 */ /* 0x000fea0003800000 */
[----:B------:R-:W-:Y:S01]  /*1a90*/  BPT.TRAP 0x1 ;  /* 0x000000040000795c */ /* 0x000fe20000300000 */
.L_x_1098:
[----:B------:R-:W2:Y:S01]  /*1aa0*/  LDL.LU R2, [R1+0xc] ;  /* 0x00000c0001027983 */ /* 0x000ea20000300800 */
[----:B------:R-:W3:Y:S02]  /*1ab0*/  S2R R3, SR_TID.X ;  /* 0x0000000000037919 */ /* 0x000ee40000002100 */
[----:B---3--:R-:W-:Y:S02]  /*1ac0*/  LOP3.LUT P2, RZ, R3, 0x7f, RZ, 0xc0, !PT ;  /* 0x0000007f03ff7812 */ /* 0x008fe4000784c0ff */
[----:B--2---:R-:W-:-:S11]  /*1ad0*/  LOP3.LUT R2, R2, 0xffefffff, RZ, 0xc0, !PT ;  /* 0xffefffff02027812 */ /* 0x004fd600078ec0ff */
[----:B------:R-:W-:-:S05]  /*1ae0*/  @P2 LOP3.LUT R2, R2, 0x100000, RZ, 0xfc, !PT ;  /* 0x0010000002022812 */ /* 0x000fca00078efcff */
[----:B------:R2:W-:Y:S01]  /*1af0*/  STL [R1+0xc], R2 ;  /* 0x00000c0201007387 */ /* 0x0005e20000100800 */
[----:B-1----:R-:W-:Y:S05]  /*1b00*/  @P1 BRA `(.L_x_1099) ;  /* 0x0000000000081947 */ /* 0x002fea0003800000 */
[----:B------:R-:W1:Y:S02]  /*1b10*/  SYNCS.PHASECHK.TRANS64.TRYWAIT P1, [R21+URZ+0x2a830], R0 ;  /* 0x02a83000150075a7 */ /* 0x000e64000802017f */
[----:B-1----:R-:W-:Y:S05]  /*1b20*/  @!P1 BRA `(.L_x_1100) ;  /* 0x0000013400849947 */ /* 0x002fea0003800000 */
.L_x_1099:
[----:B------:R-:W-:Y:S05]  /*1b30*/  WARPSYNC.ALL ;  /* 0x0000000000007948 */ /* 0x000fea0003800000 */
[----:B------:R-:W-:Y:S01]  /*1b40*/  UIADD3 UR4, UR38, 0x18400, URZ ;  /* 0x0001840026047890 */ /* 0x000fe2000fffe03f */
[----:B------:R-:W-:Y:S01]  /*1b50*/  WARPGROUP.ARRIVE ;  /* 0x00000000000079c5 */ /* 0x000fe20000000000 */
[----:B------:R-:W-:Y:S01]  /*1b60*/  UMOV UR9, 0x40000040 ;  /* 0x4000004000097882 */ /* 0x000fe20000000000 */
[----:B------:R-:W-:Y:S01]  /*1b70*/  UMOV UR11, 0x40000040 ;  /* 0x40000040000b7882 */ /* 0x000fe20000000000 */
[----:B------:R-:W-:Y:S01]  /*1b80*/  USHF.R.U32.HI UR4, URZ, 0x4, UR4 ;  /* 0x000000043f047899 */ /* 0x000fe20008011604 */
[----:B------:R-:W-:Y:S01]  /*1b90*/  IMAD.U32 R5, RZ, RZ, UR9 ;  /* 0x00000009ff057e24 */ /* 0x000fe2000f8e00ff */
[----:B------:R-:W-:Y:S01]  /*1ba0*/  UMOV UR57, 0x40000040 ;  /* 0x4000004000397882 */ /* 0x000fe20000000000 */
[----:B------:R-:W-:Y:S01]  /*1bb0*/  UMOV UR59, 0x40000040 ;  /* 0x40000040003b7882 */ /* 0x000fe20000000000 */
[----:B------:R-:W-:Y:S01]  /*1bc0*/  ULOP3.LUT UR4, UR4, 0x3fff, URZ, 0xc0, !UPT ;  /* 0x00003fff04047892 */ /* 0x000fe2000f8ec03f */
[----:B------:R-:W3:Y:S01]  /*1bd0*/  LDC R10, c[0x0][0x448] ;  /* 0x00011200ff0a7b82 */ /* 0x000ee20000000800 */
[----:B------:R-:W-:Y:S01]  /*1be0*/  UMOV UR53, 0x40000040 ;  /* 0x4000004000357882 */ /* 0x000fe20000000000 */
[----:B------:R-:W-:Y:S01]  /*1bf0*/  UMOV UR55, 0x40000040 ;  /* 0x4000004000377882 */ /* 0x000fe20000000000 */
[----:B------:R-:W-:Y:S01]  /*1c00*/  ULOP3.LUT UR60, UR4, 0x10000, URZ, 0xfc, !UPT ;  /* 0x00010000043c7892 */ /* 0x000fe2000f8efc3f */
[----:B------:R-:W4:Y:S01]  /*1c10*/  S2R R20, SR_TID.X ;  /* 0x0000000000147919 */ /* 0x000f220000002100 */
[----:B------:R-:W-:Y:S01]  /*1c20*/  ULOP3.LUT UR4, UR39, 0x10000, URZ, 0xfc, !UPT ;  /* 0x0001000027047892 */ /* 0x000fe2000f8efc3f */
[----:B------:R-:W-:Y:S01]  /*1c30*/  IMAD.IADD R9, R19, 0x1, R17 ;  /* 0x0000000113097824 */ /* 0x000fe200078e0211 */
[----:B------:R-:W-:Y:S01]  /*1c40*/  UIMAD UR5, UR37, 0x900, UR60 ;  /* 0x00000900250578a4 */ /* 0x000fe2000f8e023c */
[----:B------:R-:W5:Y:S01]  /*1c50*/  LDC R13, c[0x0][0x288] ;  /* 0x0000a200ff0d7b82 */ /* 0x000f620000000800 */
[----:B------:R-:W-:-:S02]  /*1c60*/  UIADD3 UR56, UR4, 0x2, URZ ;  /* 0x0000000204387890 */ /* 0x000fc4000fffe03f */
[----:B------:R-:W-:Y:S01]  /*1c70*/  UIADD3 UR58, UR5, 0x2, URZ ;  /* 0x00000002053a7890 */ /* 0x000fe2000fffe03f */
[----:B------:R-:W-:Y:S02]  /*1c80*/  UMOV UR8, UR4 ;  /* 0x0000000400087c82 */ /* 0x000fe40008000000 */
[----:B------:R-:W-:Y:S01]  /*1c90*/  UMOV UR10, UR5 ;  /* 0x00000005000a7c82 */ /* 0x000fe20008000000 */
[----:B------:R-:W-:Y:S01]  /*1ca0*/  UIADD3 UR52, UR4, 0x4, URZ ;  /* 0x0000000404347890 */ /* 0x000fe2000fffe03f */
[----:B------:R-:W-:Y:S01]  /*1cb0*/  HGMMA.64x96x16.F32 R24, gdesc[UR8], RZ, !UPT, gsb0 ;  /* 0x01600000081879f0 */ /* 0x000fe2000c0008ff */
[----:B------:R-:W-:Y:S01]  /*1cc0*/  UIADD3 UR54, UR5, 0x4, URZ ;  /* 0x0000000405367890 */ /* 0x000fe2000fffe03f */
[----:B------:R-:W-:Y:S01]  /*1cd0*/  IMAD.U32 R4, RZ, RZ, UR8 ;  /* 0x00000008ff047e24 */ /* 0x000fe2000f8e00ff */
[----:B------:R-:W-:Y:S02]  /*1ce0*/  UIADD3 UR8, UR4, 0x6, URZ ;  /* 0x0000000604087890 */ /* 0x000fe4000fffe03f */
[----:B------:R-:W-:Y:S01]  /*1cf0*/  UIADD3 UR10, UR5, 0x6, URZ ;  /* 0x00000006050a7890 */ /* 0x000fe2000fffe03f */
[----:B------:R-:W-:Y:S01]  /*1d00*/  UMOV UR9, 0x40000040 ;  /* 0x4000004000097882 */ /* 0x000fe20000000000 */
[----:B------:R-:W-:Y:S01]  /*1d10*/  UMOV UR11, 0x40000040 ;  /* 0x40000040000b7882 */ /* 0x000fe20000000000 */
[----:B------:R-:W-:Y:S01]  /*1d20*/  UIADD3 UR12, UR4, 0x400, URZ ;  /* 0x00000400040c7890 */ /* 0x000fe2000fffe03f */
[----:B---3--:R-:W-:Y:S01]  /*1d30*/  ISETP.NE.AND P2, PT, R10, 0x1, PT ;  /* 0x000000010a00780c */ /* 0x008fe20003f45270 */
[----:B------:R-:W-:Y:S01]  /*1d40*/  UIADD3 UR14, UR5, 0x300, URZ ;  /* 0x00000300050e7890 */ /* 0x000fe2000fffe03f */
[----:B------:R-:W-:Y:S01]  /*1d50*/  UMOV UR13, 0x40000040 ;  /* 0x40000040000d7882 */ /* 0x000fe20000000000 */
[----:B------:R-:W-:Y:S01]  /*1d60*/  UMOV UR15, 0x40000040 ;  /* 0x40000040000f7882 */ /* 0x000fe20000000000 */
[----:B------:R-:W-:-:S02]  /*1d70*/  UIADD3 UR16, UR4, 0x402, URZ ;  /* 0x0000040204107890 */ /* 0x000fc4000fffe03f */
[----:B------:R-:W-:Y:S01]  /*1d80*/  UIADD3 UR18, UR5, 0x302, URZ ;  /* 0x0000030205127890 */ /* 0x000fe2000fffe03f */
[----:B------:R-:W-:Y:S01]  /*1d90*/  UMOV UR17, 0x40000040 ;  /* 0x4000004000117882 */ /* 0x000fe20000000000 */
[----:B------:R-:W-:Y:S01]  /*1da0*/  UMOV UR19, 0x40000040 ;  /* 0x4000004000137882 */ /* 0x000fe20000000000 */
[----:B------:R-:W-:Y:S01]  /*1db0*/  UIADD3 UR20, UR4, 0x404, URZ ;  /* 0x0000040404147890 */ /* 0x000fe2000fffe03f */
[----:B----4-:R-:W-:Y:S01]  /*1dc0*/  LOP3.LUT P1, RZ, R20, 0x7f, RZ, 0xc0, !PT ;  /* 0x0000007f14ff7812 */ /* 0x010fe2000782c0ff */
[----:B------:R-:W-:Y:S02]  /*1dd0*/  UIADD3 UR22, UR5, 0x304, URZ ;  /* 0x0000030405167890 */ /* 0x000fe4000fffe03f */
[----:B------:R-:W3:Y:S01]  /*1de0*/  @P2 LDC R14, c[0x0][0x44c] ;  /* 0x00011300ff0e2b82 */ /* 0x000ee20000000800 */
[----:B------:R-:W-:Y:S01]  /*1df0*/  UMOV UR21, 0x40000040 ;  /* 0x4000004000157882 */ /* 0x000fe20000000000 */
[----:B------:R-:W-:Y:S01]  /*1e00*/  UMOV UR23, 0x40000040 ;  /* 0x4000004000177882 */ /* 0x000fe20000000000 */
[----:B------:R-:W-:-:S02]  /*1e10*/  UIADD3 UR24, UR4, 0x406, URZ ;  /* 0x0000040604187890 */ /* 0x000fc4000fffe03f */
[----:B------:R-:W-:Y:S01]  /*1e20*/  UIADD3 UR26, UR5, 0x306, URZ ;  /* 0x00000306051a7890 */ /* 0x000fe2000fffe03f */
[----:B------:R-:W-:Y:S01]  /*1e30*/  UMOV UR25, 0x40000040 ;  /* 0x4000004000197882 */ /* 0x000fe20000000000 */
[----:B------:R-:W-:Y:S01]  /*1e40*/  UMOV UR27, 0x40000040 ;  /* 0x40000040001b7882 */ /* 0x000fe20000000000 */
[----:B------:R-:W-:Y:S01]  /*1e50*/  UIADD3 UR28, UR4, 0x800, URZ ;  /* 0x00000800041c7890 */ /* 0x000fe2000fffe03f */
[----:B------:R-:W4:Y:S01]  /*1e60*/  @P2 LDC R15, c[0x0][0x450] ;  /* 0x00011400ff0f2b82 */ /* 0x000f220000000800 */
        /* <DEDUP_REMOVED lines=9> */
[----:B---3--:R-:W-:Y:S01]  /*1f00*/  @P2 IMAD.HI.U32 R14, R9, R14, RZ ;  /* 0x0000000e090e2227 */ /* 0x008fe200078e00ff */
[----:B------:R-:W-:Y:S01]  /*1f10*/  UMOV UR41, 0x40000040 ;  /* 0x4000004000297882 */ /* 0x000fe20000000000 */
[----:B------:R-:W-:Y:S01]  /*1f20*/  UMOV UR43, 0x40000040 ;  /* 0x40000040002b7882 */ /* 0x000fe20000000000 */
[----:B------:R-:W-:Y:S02]  /*1f30*/  UIADD3 UR48, UR4, 0x806, URZ ;  /* 0x0000080604307890 */ /* 0x000fe4000fffe03f */
[----:B------:R-:W-:Y:S01]  /*1f40*/  UIADD3 UR50, UR5, 0x606, URZ ;  /* 0x0000060605327890 */ /* 0x000fe2000fffe03f */
[----:B------:R-:W-:Y:S01]  /*1f50*/  UMOV UR49, 0x40000040 ;  /* 0x4000004000317882 */ /* 0x000fe20000000000 */
[----:B------:R-:W-:Y:S01]  /*1f60*/  UMOV UR51, 0x40000040 ;  /* 0x4000004000337882 */ /* 0x000fe20000000000 */
[----:B------:R-:W-:Y:S01]  /*1f70*/  ULDC UR4, c[0x0][0x9d8] ;  /* 0x0002760000047ab9 */ /* 0x000fe20000000800 */
[----:B------:R-:W-:-:S02]  /*1f80*/  WARPGROUP.DEPBAR.LE gsb0, 0x0 ;  /* 0x00008000000079c5 */ /* 0x000fc40000010000 */
[----:B------:R-:W-:-:S06]  /*1f90*/  WARPGROUP.ARRIVE ;  /* 0x00000000000079c5 */ /* 0x000fcc0000000000 */
[----:B------:R-:W-:Y:S03]  /*1fa0*/  HGMMA.64x96x16.F32 R24, gdesc[UR56], R24, gsb0 ;  /* 0x01600000381879f0 */ /* 0x000fe60008000818 */
[----:B------:R-:W-:Y:S02]  /*1fb0*/  WARPGROUP.DEPBAR.LE gsb0, 0x0 ;  /* 0x00008000000079c5 */ /* 0x000fe40000010000 */
        /* <DEDUP_REMOVED lines=28> */
[----:B------:R-:W-:Y:S01]  /*2180*/  HGMMA.64x96x16.F32 R24, gdesc[UR48], R24, gsb0 ;  /* 0x01600000301879f0 */ /* 0x000fe20008000818 */
[----:B------:R-:W-:Y:S02]  /*2190*/  ULDC UR51, c[0x0][0x9dc] ;  /* 0x0002770000337ab9 */ /* 0x000fe40000000800 */
[----:B------:R-:W-:Y:S01]  /*21a0*/  ULOP3.LUT UR51, URZ, UR51, URZ, 0x33, !UPT ;  /* 0x000000333f337292 */ /* 0x000fe2000f8e333f */
[----:B------:R-:W-:Y:S02]  /*21b0*/  WARPGROUP.DEPBAR.LE gsb0, 0x0 ;  /* 0x00008000000079c5 */ /* 0x000fe40000010000 */
[----:B------:R-:W-:Y:S01]  /*21c0*/  FMUL.FTZ R25, R25, UR4 ;  /* 0x0000000419197c20 */ /* 0x000fe20008410000 */
[----:B------:R-:W-:Y:S01]  /*21d0*/  FMUL.FTZ R8, R24, UR4 ;  /* 0x0000000418087c20 */ /* 0x000fe20008410000 */
[----:B------:R-:W-:Y:S01]  /*21e0*/  FMUL.FTZ R7, R67, UR4 ;  /* 0x0000000443077c20 */ /* 0x000fe20008410000 */
[----:B------:R-:W-:Y:S01]  /*21f0*/  IMAD.MOV.U32 R24, RZ, RZ, -0x60 ;  /* 0xffffffa0ff187424 */ /* 0x000fe200078e00ff */
[----:B------:R3:W5:Y:S01]  /*2200*/  MUFU.TANH R74, R25 ;  /* 0x00000019004a7308 */ /* 0x0007620000002400 */
[----:B01----:R-:W-:Y:S01]  /*2210*/  FMUL.FTZ R0, R27, UR4 ;  /* 0x000000041b007c20 */ /* 0x003fe20008410000 */
[----:B------:R-:W-:Y:S01]  /*2220*/  FMUL.FTZ R3, R26, UR4 ;  /* 0x000000041a037c20 */ /* 0x000fe20008410000 */
[----:B------:R-:W-:-:S02]  /*2230*/  IMAD R27, R73, R24, 0x61 ;  /* 0x00000061491b7424 */ /* 0x000fc400078e0218 */
[----:B--2---:R-:W-:Y:S01]  /*2240*/  FMUL.FTZ R2, R30, UR4 ;  /* 0x000000041e027c20 */ /* 0x004fe20008410000 */
[----:B------:R-:W-:Y:S01]  /*2250*/  FMUL.FTZ R6, R31, UR4 ;  /* 0x000000041f067c20 */ /* 0x000fe20008410000 */
[----:B------:R-:W-:Y:S01]  /*2260*/  FMUL.FTZ R32, R32, UR4 ;  /* 0x0000000420207c20 */ /* 0x000fe20008410000 */
[----:B------:R-:W-:Y:S01]  /*2270*/  FMUL.FTZ R33, R33, UR4 ;  /* 0x0000000421217c20 */ /* 0x000fe20008410000 */
[----:B------:R-:W-:Y:S01]  /*2280*/  FMUL.FTZ R11, R34, UR4 ;  /* 0x00000004220b7c20 */ /* 0x000fe20008410000 */
[----:B---3--:R-:W-:Y:S01]  /*2290*/  IMAD.MOV.U32 R25, RZ, RZ, R9 ;  /* 0x000000ffff197224 */ /* 0x008fe200078e0009 */
[----:B----4-:R-:W-:Y:S01]  /*22a0*/  @P2 SHF.R.U32.HI R25, RZ, R15, R14 ;  /* 0x0000000fff192219 */ /* 0x010fe2000001160e */
[----:B------:R-:W-:Y:S01]  /*22b0*/  @!P1 VIADD R9, R21, 0x2a840 ;  /* 0x0002a84015099836 */ /* 0x000fe20000000000 */
[----:B------:R-:W0:Y:S01]  /*22c0*/  LDC.64 R14, c[0x0][0x9e0] ;  /* 0x00027800ff0e7b82 */ /* 0x000e220000000a00 */
[----:B------:R-:W-:Y:S01]  /*22d0*/  FMUL.FTZ R12, R35, UR4 ;  /* 0x00000004230c7c20 */ /* 0x000fe20008410000 */
[----:B------:R-:W-:Y:S01]  /*22e0*/  FMUL.FTZ R36, R36, UR4 ;  /* 0x0000000424247c20 */ /* 0x000fe20008410000 */
[----:B------:R-:W1:Y:S01]  /*22f0*/  SHFL.IDX PT, R67, R25, RZ, 0x1c1f ;  /* 0x001c1fff19437589 */ /* 0x000e6200000e0000 */
[----:B------:R-:W-:Y:S01]  /*2300*/  @!P1 PRMT R9, RZ, 0x654, R9 ;  /* 0x00000654ff099816 */ /* 0x000fe20000000009 */
[----:B------:R-:W-:Y:S01]  /*2310*/  FMUL.FTZ R37, R37, UR4 ;  /* 0x0000000425257c20 */ /* 0x000fe20008410000 */
[----:B------:R-:W-:Y:S01]  /*2320*/  FMUL.FTZ R39, R39, UR4 ;  /* 0x0000000427277c20 */ /* 0x000fe20008410000 */
[----:B------:R-:W-:Y:S01]  /*2330*/  FMUL.FTZ R40, R40, UR4 ;  /* 0x0000000428287c20 */ /* 0x000fe20008410000 */
[----:B------:R2:W-:Y:S01]  /*2340*/  @!P1 SYNCS.ARRIVE.TRANS64.RED.A1T0 RZ, [R9+URZ], RZ ;  /* 0x000000ff09ff99a7 */ /* 0x0005e2000810043f */
[----:B------:R-:W-:Y:S01]  /*2350*/  FMUL.FTZ R41, R41, UR4 ;  /* 0x0000000429297c20 */ /* 0x000fe20008410000 */
        /* <DEDUP_REMOVED lines=20> */
[----:B--2---:R-:W-:Y:S01]  /*24a0*/  FMUL.FTZ R9, R71, UR4 ;  /* 0x0000000447097c20 */ /* 0x004fe20008410000 */
[----:B------:R-:W-:Y:S01]  /*24b0*/  FMUL.FTZ R28, R28, UR4 ;  /* 0x000000041c1c7c20 */ /* 0x000fe20008410000 */
[----:B------:R-:W-:Y:S01]  /*24c0*/  FMUL.FTZ R29, R29, UR4 ;  /* 0x000000041d1d7c20 */ /* 0x000fe20008410000 */
[----:B------:R-:W-:Y:S01]  /*24d0*/  FMUL.FTZ R58, R58, UR4 ;  /* 0x000000043a3a7c20 */ /* 0x000fe20008410000 */
[----:B------:R-:W-:Y:S01]  /*24e0*/  FMUL.FTZ R60, R60, UR4 ;  /* 0x000000043c3c7c20 */ /* 0x000fe20008410000 */
[----:B------:R-:W-:Y:S01]  /*24f0*/  FMUL.FTZ R62, R62, UR4 ;  /* 0x000000043e3e7c20 */ /* 0x000fe20008410000 */
[----:B------:R-:W-:Y:S01]  /*2500*/  FMUL.FTZ R64, R64, UR4 ;  /* 0x0000000440407c20 */ /* 0x000fe20008410000 */
[----:B------:R-:W-:Y:S01]  /*2510*/  FMUL.FTZ R66, R66, UR4 ;  /* 0x0000000442427c20 */ /* 0x000fe20008410000 */
[----:B------:R-:W-:Y:S01]  /*2520*/  IMAD R24, R18, -0x2, R27 ;  /* 0xfffffffe12187824 */ /* 0x000fe200078e021b */
[----:B0-----:R-:W-:Y:S01]  /*2530*/  ISETP.GE.AND P1, PT, R15, 0x1, PT ;  /* 0x000000010f00780c */ /* 0x001fe20003f26270 */
[----:B------:R-:W-:Y:S01]  /*2540*/  IMAD R21, R73, -0x60, R16 ;  /* 0xffffffa049157824 */ /* 0x000fe200078e0210 */
[----:B------:R-:W0:Y:S01]  /*2550*/  MUFU.TANH R8, R8 ;  /* 0x0000000800087308 */ /* 0x000e220000002400 */
[----:B------:R-:W-:Y:S01]  /*2560*/  FMUL.FTZ R46, R46, UR4 ;  /* 0x000000042e2e7c20 */ /* 0x000fe20008410000 */
[----:B------:R-:W-:Y:S01]  /*2570*/  FMUL.FTZ R38, R38, UR4 ;  /* 0x0000000426267c20 */ /* 0x000fe20008410000 */
[----:B------:R-:W-:-:S02]  /*2580*/  VIADD R21, R21, 0x60 ;  /* 0x0000006015157836 */ /* 0x000fc40000000000 */
[----:B------:R-:W-:Y:S01]  /*2590*/  FMUL.FTZ R50, R50, UR4 ;  /* 0x0000000432327c20 */ /* 0x000fe20008410000 */
[----:B------:R-:W-:Y:S01]  /*25a0*/  FMUL.FTZ R54, R54, UR4 ;  /* 0x0000000436367c20 */ /* 0x000fe20008410000 */
[----:B------:R-:W-:Y:S01]  /*25b0*/  P2R R173, PR, RZ, 0x2 ;  /* 0x00000002ffad7803 */ /* 0x000fe20000000000 */
[----:B------:R-:W2:Y:S08]  /*25c0*/  MUFU.TANH R3, R3 ;  /* 0x0000000300037308 */ /* 0x000eb00000002400 */
[----:B------:R-:W3:Y:S08]  /*25d0*/  MUFU.TANH R0, R0 ;  /* 0x0000000000007308 */ /* 0x000ef00000002400 */
[----:B------:R-:W4:Y:S08]  /*25e0*/  MUFU.TANH R75, R28 ;  /* 0x0000001c004b7308 */ /* 0x000f300000002400 */
[----:B------:R5:W0:Y:S08]  /*25f0*/  MUFU.TANH R76, R29 ;  /* 0x0000001d004c7308 */ /* 0x000a300000002400 */
[----:B------:R-:W0:Y:S01]  /*2600*/  MUFU.TANH R2, R2 ;  /* 0x0000000200027308 */ /* 0x000e220000002400 */
[----:B-----5:R-:W-:-:S07]  /*2610*/  IADD3 R29, R24, -R13, R16 ;  /* 0x8000000d181d7210 */ /* 0x020fce0007ffe010 */
[----:B------:R-:W0:Y:S08]  /*2620*/  MUFU.TANH R6, R6 ;  /* 0x0000000600067308 */ /* 0x000e300000002400 */
        /* <DEDUP_REMOVED lines=36> */
[----:B------:R5:W0:Y:S08]  /*2870*/  MUFU.TANH R35, R46 ;  /* 0x0000002e00237308 */ /* 0x000a300000002400 */
[----:B------:R1:W0:Y:S01]  /*2880*/  MUFU.TANH R31, R38 ;  /* 0x00000026001f7308 */ /* 0x0002220000002400 */
[----:B-----5:R-:W-:-:S02]  /*2890*/  VIADD R46, R29, UR51 ;  /* 0x000000331d2e7c36 */ /* 0x020fc40008000000 */
[----:B------:R-:W-:-:S05]  /*28a0*/  IMAD.IADD R29, R29, 0x1, R14 ;  /* 0x000000011d1d7824 */ /* 0x000fca00078e020e */
[----:B------:R5:W0:Y:S01]  /*28b0*/  MUFU.TANH R77, R50 ;  /* 0x00000032004d7308 */ /* 0x000a220000002400 */
[----:B-1----:R-:W-:Y:S02]  /*28c0*/  IMAD R38, R18, -0x2, R21 ;  /* 0xfffffffe12267824 */ /* 0x002fe400078e0215 */
[----:B------:R-:W-:-:S03]  /*28d0*/  IMAD.IADD R21, R46, 0x1, R67 ;  /* 0x000000012e157824 */ /* 0x000fc600078e0243 */
[----:B------:R-:W-:Y:S02]  /*28e0*/  VIADDMNMX R26, R67, R29, R38, PT ;  /* 0x0000001d431a7246 */ /* 0x000fe40003800126 */
[----:B------:R1:W0:Y:S01]  /*28f0*/  MUFU.TANH R78, R54 ;  /* 0x00000036004e7308 */ /* 0x0002220000002400 */
[----:B-----5:R-:W-:Y:S02]  /*2900*/  VIADD R50, R27, 0xffffffff ;  /* 0xffffffff1b327836 */ /* 0x020fe40000000000 */
[----:B-1----:R-:W-:Y:S01]  /*2910*/  VIADD R54, R24, 0xffffffff ;  /* 0xffffffff18367836 */ /* 0x002fe20000000000 */
[----:B--234-:R-:W-:Y:S06]  /*2920*/  @!P1 BRA `(.L_x_1101) ;  /* 0x00000000004c9947 */ /* 0x01cfec0003800000 */
[----:B------:R-:W-:Y:S01]  /*2930*/  IADD3 R24, R16, -R13, R67 ;  /* 0x8000000d10187210 */ /* 0x000fe20007ffe043 */
[----:B------:R-:W-:Y:S03]  /*2940*/  BSSY B0, `(.L_x_1102) ;  /* 0x000000e000007945 */ /* 0x000fe60003800000 */
[----:B------:R-:W-:-:S13]  /*2950*/  ISETP.GT.AND P1, PT, R24, -0x1, PT ;  /* 0xffffffff1800780c */ /* 0x000fda0003f24270 */
[----:B------:R-:W-:Y:S05]  /*2960*/  @P1 BRA `(.L_x_1103) ;  /* 0x00000000001c1947 */ /* 0x000fea0003800000 */
[----:B------:R-:W-:Y:S02]  /*2970*/  ISETP.NE.AND P1, PT, R15, 0x1, PT ;  /* 0x000000010f00780c */ /* 0x000fe40003f25270 */
[----:B------:R-:W-:-:S11]  /*2980*/  LOP3.LUT R27, RZ, R24, RZ, 0x33, !PT ;  /* 0x00000018ff1b7212 */ /* 0x000fd600078e33ff */
[----:B------:R-:W1:Y:S02]  /*2990*/  @P1 LDC.64 R66, c[0x0][0x9e8] ;  /* 0x00027a00ff421b82 */ /* 0x000e640000000a00 */
[----:B-1----:R-:W-:-:S05]  /*29a0*/  @P1 IMAD.HI.U32 R24, R27, R66, RZ ;  /* 0x000000421b181227 */ /* 0x002fca00078e00ff */
[----:B------:R-:W-:-:S04]  /*29b0*/  @P1 SHF.R.U32.HI R27, RZ, R67, R24 ;  /* 0x00000043ff1b1219 */ /* 0x000fc80000011618 */
[----:B------:R-:W-:Y:S01]  /*29c0*/  LOP3.LUT R24, RZ, R27, RZ, 0x33, !PT ;  /* 0x0000001bff187212 */ /* 0x000fe200078e33ff */
[----:B------:R-:W-:Y:S06]  /*29d0*/  BRA `(.L_x_1104) ;  /* 0x0000000000107947 */ /* 0x000fec0003800000 */
.L_x_1103:
[----:B------:R-:W-:-:S13]  /*29e0*/  ISETP.NE.AND P1, PT, R15, 0x1, PT ;  /* 0x000000010f00780c */ /* 0x000fda0003f25270 */
[----:B------:R-:W1:Y:S02]  /*29f0*/  @P1 LDC.64 R66, c[0x0][0x9e8] ;  /* 0x00027a00ff421b82 */ /* 0x000e640000000a00 */
[----:B-1----:R-:W-:-:S05]  /*2a00*/  @P1 IMAD.HI.U32 R28, R24, R66, RZ ;  /* 0x00000042181c1227 */ /* 0x002fca00078e00ff */
[----:B------:R-:W-:-:S07]  /*2a10*/  @P1 SHF.R.U32.HI R24, RZ, R67, R28 ;  /* 0x00000043ff181219 */ /* 0x000fce000001161c */
.L_x_1104:
[----:B------:R-:W-:Y:S05]  /*2a20*/  BSYNC B0 ;  /* 0x0000000000007941 */ /* 0x000fea0003800000 */
.L_x_1102:
[----:B------:R-:W-:-:S05]  /*2a30*/  IMAD R24, R24, R15, R54 ;  /* 0x0000000f18187224 */ /* 0x000fca00078e0236 */
[----:B------:R-:W-:Y:S02]  /*2a40*/  VIMNMX R21, R21, R24, !PT ;  /* 0x0000001815157248 */ /* 0x000fe40007fe0100 */
[----:B------:R-:W-:-:S07]  /*2a50*/  VIADDMNMX R26, R24, R15, R26, PT ;  /* 0x0000000f181a7246 */ /* 0x000fce000380011a */
.L_x_1101:
[C---:B------:R-:W-:Y:S01]  /*2a60*/  ISETP.GE.AND P1, PT, R50.reuse, 0x2, PT ;  /* 0x000000023200780c */ /* 0x040fe20003f26270 */
[----:B------:R-:W1:Y:S01]  /*2a70*/  SHFL.IDX PT, R25, R25, 0x1, 0x1c1f ;  /* 0x003c1f0019197f89 */ /* 0x000e6200000e0000 */
[C---:B------:R-:W-:Y:S02]  /*2a80*/  ISETP.GE.AND P5, PT, R50.reuse, 0x9, PT ;  /* 0x000000093200780c */ /* 0x040fe40003fa6270 */
[----:B------:R-:W-:Y:S02]  /*2a90*/  ISETP.GT.AND P2, PT, R21, 0x1, !P1 ;  /* 0x000000011500780c */ /* 0x000fe40004f44270 */
[----:B------:R-:W-:Y:S02]  /*2aa0*/  ISETP.GE.AND P3, PT, R50, 0xa, PT ;  /* 0x0000000a3200780c */ /* 0x000fe40003f66270 */
[----:B------:R-:W-:Y:S02]  /*2ab0*/  ISETP.LT.OR P2, PT, R26, 0x2, P2 ;  /* 0x000000021a00780c */ /* 0x000fe40001741670 */
[----:B------:R-:W-:-:S02]  /*2ac0*/  P2R R27, PR, RZ, 0x8 ;  /* 0x00000008ff1b7803 */ /* 0x000fc40000000000 */
[----:B------:R-:W-:Y:S02]  /*2ad0*/  FSEL R67, R74, -INF , !P2 ;  /* 0xff8000004a437808 */ /* 0x000fe40005000000 */
[----:B------:R-:W-:Y:S02]  /*2ae0*/  ISETP.GT.AND P2, PT, R21, 0x8, !P5 ;  /* 0x000000081500780c */ /* 0x000fe40006f44270 */
[----:B------:R-:W-:Y:S02]  /*2af0*/  ISETP.GE.AND P6, PT, R50, 0x52, PT ;  /* 0x000000523200780c */ /* 0x000fe40003fc6270 */
[----:B------:R-:W-:-:S04]  /*2b00*/  ISETP.LT.OR P2, PT, R26, 0x9, P2 ;  /* 0x000000091a00780c */ /* 0x000fc80001741670 */
[----:B------:R-:W-:Y:S02]  /*2b10*/  FSEL R75, R75, -INF , !P2 ;  /* 0xff8000004b4b7808 */ /* 0x000fe40005000000 */
[----:B------:R-:W-:Y:S02]  /*2b20*/  ISETP.GT.AND P2, PT, R21, 0x9, !P3 ;  /* 0x000000091500780c */ /* 0x000fe40005f44270 */
[----:B------:R-:W-:Y:S02]  /*2b30*/  ISETP.GE.AND P3, PT, R50, 0x11, PT ;  /* 0x000000113200780c */ /* 0x000fe40003f66270 */
[----:B------:R-:W-:Y:S02]  /*2b40*/  ISETP.LT.OR P2, PT, R26, 0xa, P2 ;  /* 0x0000000a1a00780c */ /* 0x000fe40001741670 */
[----:B------:R-:W-:Y:S02]  /*2b50*/  P2R R58, PR, RZ, 0x8 ;  /* 0x00000008ff3a7803 */ /* 0x000fe40000000000 */
[----:B0-----:R-:W-:-:S02]  /*2b60*/  FSEL R71, R76, -INF , !P2 ;  /* 0xff8000004c477808 */ /* 0x001fc40005000000 */
[C---:B------:R-:W-:Y:S02]  /*2b70*/  ISETP.GT.AND P2, PT, R21.reuse, 0x10, !P3 ;  /* 0x000000101500780c */ /* 0x040fe40005f44270 */
[----:B------:R-:W-:Y:S02]  /*2b80*/  ISETP.GE.AND P3, PT, R50, 0x12, PT ;  /* 0x000000123200780c */ /* 0x000fe40003f66270 */
[----:B------:R-:W-:Y:S02]  /*2b90*/  ISETP.LT.OR P2, PT, R26, 0x11, P2 ;  /* 0x000000111a00780c */ /* 0x000fe40001741670 */
[----:B------:R-:W-:Y:S02]  /*2ba0*/  P2R R60, PR, RZ, 0x8 ;  /* 0x00000008ff3c7803 */ /* 0x000fe40000000000 */
[----:B------:R-:W-:Y:S02]  /*2bb0*/  FSEL R83, R32, -INF , !P2 ;  /* 0xff80000020537808 */ /* 0x000fe40005000000 */
[----:B------:R-:W-:-:S02]  /*2bc0*/  ISETP.GT.AND P2, PT, R21, 0x11, !P3 ;  /* 0x000000111500780c */ /* 0x000fc40005f44270 */
[----:B------:R-:W-:Y:S02]  /*2bd0*/  ISETP.GE.AND P3, PT, R50, 0x19, PT ;  /* 0x000000193200780c */ /* 0x000fe40003f66270 */
[----:B------:R-:W-:Y:S02]  /*2be0*/  ISETP.LT.OR P2, PT, R26, 0x12, P2 ;  /* 0x000000121a00780c */ /* 0x000fe40001741670 */
[----:B------:R-:W-:Y:S02]  /*2bf0*/  P2R R62, PR, RZ, 0x8 ;  /* 0x00000008ff3e7803 */ /* 0x000fe40000000000 */
[----:B------:R-:W-:Y:S02]  /*2c00*/  FSEL R85, R33, -INF , !P2 ;  /* 0xff80000021557808 */ /* 0x000fe40005000000 */
[----:B------:R-:W-:Y:S02]  /*2c10*/  ISETP.GT.AND P2, PT, R21, 0x18, !P3 ;  /* 0x000000181500780c */ /* 0x000fe40005f44270 */
[----:B------:R-:W-:-:S02]  /*2c20*/  ISETP.GE.AND P3, PT, R50, 0x1a, PT ;  /* 0x0000001a3200780c */ /* 0x000fc40003f66270 */
[----:B------:R-:W-:Y:S02]  /*2c30*/  ISETP.LT.OR P2, PT, R26, 0x19, P2 ;  /* 0x000000191a00780c */ /* 0x000fe40001741670 */
[----:B------:R-:W-:Y:S02]  /*2c40*/  P2R R64, PR, RZ, 0x8 ;  /* 0x00000008ff407803 */ /* 0x000fe40000000000 */
[----:B------:R-:W-:Y:S02]  /*2c50*/  FSEL R87, R36, -INF , !P2 ;  /* 0xff80000024577808 */ /* 0x000fe40005000000 */
[----:B------:R-:W-:Y:S02]  /*2c60*/  ISETP.GT.AND P2, PT, R21, 0x19, !P3 ;  /* 0x000000191500780c */ /* 0x000fe40005f44270 */
[----:B------:R-:W-:Y:S02]  /*2c70*/  ISETP.GE.AND P3, PT, R50, 0x21, PT ;  /* 0x000000213200780c */ /* 0x000fe40003f66270 */
[----:B------:R-:W-:-:S04]  /*2c80*/  ISETP.LT.OR P2, PT, R26, 0x1a, P2 ;  /* 0x0000001a1a00780c */ /* 0x000fc80001741670 */
[----:B------:R-:W-:Y:S02]  /*2c90*/  FSEL R89, R37, -INF , !P2 ;  /* 0xff80000025597808 */ /* 0x000fe40005000000 */
[----:B------:R-:W-:Y:S02]  /*2ca0*/  ISETP.GT.AND P2, PT, R21, 0x20, !P3 ;  /* 0x000000201500780c */ /* 0x000fe40005f44270 */
[----:B------:R-:W-:Y:S02]  /*2cb0*/  P2R R37, PR, RZ, 0x8 ;  /* 0x00000008ff257803 */ /* 0x000fe40000000000 */
[----:B------:R-:W-:Y:S02]  /*2cc0*/  ISETP.LT.OR P2, PT, R26, 0x21, P2 ;  /* 0x000000211a00780c */ /* 0x000fe40001741670 */
[----:B------:R-:W-:Y:S02]  /*2cd0*/  ISETP.GE.AND P3, PT, R50, 0x22, PT ;  /* 0x000000223200780c */ /* 0x000fe40003f66270 */
[----:B------:R-:W-:-:S02]  /*2ce0*/  FSEL R91, R40, -INF , !P2 ;  /* 0xff800000285b7808 */ /* 0x000fc40005000000 */
[----:B------:R-:W-:Y:S02]  /*2cf0*/  ISETP.GT.AND P2, PT, R21, 0x21, !P3 ;  /* 0x000000211500780c */ /* 0x000fe40005f44270 */
[----:B------:R-:W-:Y:S02]  /*2d00*/  P2R R66, PR, RZ, 0x8 ;  /* 0x00000008ff427803 */ /* 0x000fe40000000000 */
[----:B------:R-:W-:Y:S02]  /*2d10*/  ISETP.LT.OR P2, PT, R26, 0x22, P2 ;  /* 0x000000221a00780c */ /* 0x000fe40001741670 */
[----:B------:R-:W-:Y:S02]  /*2d20*/  ISETP.GE.AND P3, PT, R50, 0x29, PT ;  /* 0x000000293200780c */ /* 0x000fe40003f66270 */
[----:B------:R-:W-:Y:S02]  /*2d30*/  FSEL R41, R41, -INF , !P2 ;  /* 0xff80000029297808 */ /* 0x000fe40005000000 */
[----:B------:R-:W-:-:S02]  /*2d40*/  ISETP.GT.AND P2, PT, R21, 0x28, !P3 ;  /* 0x000000281500780c */ /* 0x000fc40005f44270 */
[----:B------:R-:W-:Y:S02]  /*2d50*/  P2R R70, PR, RZ, 0x8 ;  /* 0x00000008ff467803 */ /* 0x000fe40000000000 */
[----:B------:R-:W-:Y:S02]  /*2d60*/  ISETP.LT.OR P2, PT, R26, 0x29, P2 ;  /* 0x000000291a00780c */ /* 0x000fe40001741670 */
[----:B------:R-:W-:Y:S02]  /*2d70*/  ISETP.GE.AND P3, PT, R50, 0x2a, PT ;  /* 0x0000002a3200780c */ /* 0x000fe40003f66270 */
[----:B------:R-:W-:Y:S02]  /*2d80*/  FSEL R93, R44, -INF , !P2 ;  /* 0xff8000002c5d7808 */ /* 0x000fe40005000000 */
[----:B------:R-:W-:Y:S02]  /*2d90*/  ISETP.GT.AND P2, PT, R21, 0x29, !P3 ;  /* 0x000000291500780c */ /* 0x000fe40005f44270 */
[----:B------:R-:W-:-:S02]  /*2da0*/  P2R R74, PR, RZ, 0x8 ;  /* 0x00000008ff4a7803 */ /* 0x000fc40000000000 */
[----:B------:R-:W-:Y:S02]  /*2db0*/  ISETP.LT.OR P2, PT, R26, 0x2a, P2 ;  /* 0x0000002a1a00780c */ /* 0x000fe40001741670 */
[----:B------:R-:W-:Y:S02]  /*2dc0*/  ISETP.GE.AND P3, PT, R50, 0x31, PT ;  /* 0x000000313200780c */ /* 0x000fe40003f66270 */
[----:B------:R-:W-:Y:S02]  /*2dd0*/  FSEL R45, R45, -INF , !P2 ;  /* 0xff8000002d2d7808 */ /* 0x000fe40005000000 */
[----:B------:R-:W-:Y:S02]  /*2de0*/  ISETP.GT.AND P2, PT, R21, 0x30, !P3 ;  /* 0x000000301500780c */ /* 0x000fe40005f44270 */
[----:B------:R-:W-:Y:S02]  /*2df0*/  P2R R76, PR, RZ, 0x8 ;  /* 0x00000008ff4c7803 */ /* 0x000fe40000000000 */
[----:B------:R-:W-:-:S02]  /*2e00*/  ISETP.LT.OR P2, PT, R26, 0x31, P2 ;  /* 0x000000311a00780c */ /* 0x000fc40001741670 */
[----:B------:R-:W-:Y:S02]  /*2e10*/  ISETP.GE.AND P3, PT, R50, 0x32, PT ;  /* 0x000000323200780c */ /* 0x000fe40003f66270 */
[----:B------:R-:W-:Y:S02]  /*2e20*/  FSEL R95, R48, -INF , !P2 ;  /* 0xff800000305f7808 */ /* 0x000fe40005000000 */
[----:B------:R-:W-:Y:S02]  /*2e30*/  ISETP.GT.AND P2, PT, R21, 0x31, !P3 ;  /* 0x000000311500780c */ /* 0x000fe40005f44270 */
[----:B------:R-:W-:Y:S02]  /*2e40*/  P2R R82, PR, RZ, 0x8 ;  /* 0x00000008ff527803 */ /* 0x000fe40000000000 */
[----:B------:R-:W-:Y:S02]  /*2e50*/  ISETP.LT.OR P2, PT, R26, 0x32, P2 ;  /* 0x000000321a00780c */ /* 0x000fe40001741670 */
[----:B------:R-:W-:-:S02]  /*2e60*/  ISETP.GE.AND P3, PT, R50, 0x39, PT ;  /* 0x000000393200780c */ /* 0x000fc40003f66270 */
        /* <DEDUP_REMOVED lines=34> */
[----:B-1----:R-:W-:Y:S02]  /*3090*/  VIADDMNMX R40, R25, R29, R38, PT ;  /* 0x0000001d19287246 */ /* 0x002fe40003800126 */
[----:B------:R-:W-:-:S02]  /*30a0*/  FSEL R30, R30, -INF , !P2 ;  /* 0xff8000001e1e7808 */ /* 0x000fc40005000000 */
[----:B------:R-:W-:-:S04]  /*30b0*/  ISETP.GT.AND P2, PT, R21, 0x51, !P6 ;  /* 0x000000511500780c */ /* 0x000fc80007744270 */
[----:B------:R-:W-:-:S04]  /*30c0*/  ISETP.LT.OR P2, PT, R26, 0x52, P2 ;  /* 0x000000521a00780c */ /* 0x000fc80001741670 */
[----:B------:R-:W-:Y:S02]  /*30d0*/  FSEL R28, R65, -INF , !P2 ;  /* 0xff800000411c7808 */ /* 0x000fe40005000000 */
[----:B------:R-:W-:-:S04]  /*30e0*/  ISETP.GE.AND P2, PT, R50, 0x59, PT ;  /* 0x000000593200780c */ /* 0x000fc80003f46270 */
[----:B------:R-:W-:-:S04]  /*30f0*/  ISETP.GT.AND P3, PT, R21, 0x58, !P2 ;  /* 0x000000581500780c */ /* 0x000fc80005764270 */
[----:B------:R-:W-:-:S04]  /*3100*/  ISETP.LT.OR P3, PT, R26, 0x59, P3 ;  /* 0x000000591a00780c */ /* 0x000fc80001f61670 */
[----:B------:R-:W-:Y:S02]  /*3110*/  FSEL R24, R68, -INF , !P3 ;  /* 0xff80000044187808 */ /* 0x000fe40005800000 */
[----:B------:R-:W-:-:S04]  /*3120*/  ISETP.GE.AND P3, PT, R50, 0x1, PT ;  /* 0x000000013200780c */ /* 0x000fc80003f66270 */
[----:B------:R-:W-:-:S04]  /*3130*/  ISETP.GT.AND P4, PT, R21, RZ, !P3 ;  /* 0x000000ff1500720c */ /* 0x000fc80005f84270 */
[----:B------:R-:W-:-:S04]  /*3140*/  ISETP.LT.OR P4, PT, R26, 0x1, P4 ;  /* 0x000000011a00780c */ /* 0x000fc80002781670 */
[----:B------:R-:W-:Y:S02]  /*3150*/  FSEL R33, R8, -INF , !P4 ;  /* 0xff80000008217808 */ /* 0x000fe40006000000 */
[----:B------:R-:W-:-:S04]  /*3160*/  ISETP.GE.AND P4, PT, R50, 0x5a, PT ;  /* 0x0000005a3200780c */ /* 0x000fc80003f86270 */
[----:B------:R-:W-:Y:S02]  /*3170*/  P2R R65, PR, RZ, 0x10 ;  /* 0x00000010ff417803 */ /* 0x000fe40000000000 */
[----:B------:R-:W-:Y:S01]  /*3180*/  ISETP.GT.AND P4, PT, R21, 0x59, !P4 ;  /* 0x000000591500780c */ /* 0x000fe20006784270 */
[----:B------:R-:W-:-:S03]  /*3190*/  IMAD.IADD R21, R46, 0x1, R25 ;  /* 0x000000012e157824 */ /* 0x000fc600078e0219 */
[----:B------:R-:W-:-:S04]  /*31a0*/  ISETP.LT.OR P4, PT, R26, 0x5a, P4 ;  /* 0x0000005a1a00780c */ /* 0x000fc80002781670 */
[----:B------:R-:W-:Y:S02]  /*31b0*/  FSEL R26, R69, -INF , !P4 ;  /* 0xff800000451a7808 */ /* 0x000fe40006000000 */
[----:B------:R-:W-:-:S13]  /*31c0*/  ISETP.GE.AND P4, PT, R15, 0x1, PT ;  /* 0x000000010f00780c */ /* 0x000fda0003f86270 */
[----:B------:R-:W-:Y:S05]  /*31d0*/  @!P4 BRA `(.L_x_1105) ;  /* 0x00000000004cc947 */ /* 0x000fea0003800000 */
[----:B------:R-:W-:Y:S01]  /*31e0*/  IADD3 R8, R16, -R13, R25 ;  /* 0x8000000d10087210 */ /* 0x000fe20007ffe019 */
[----:B------:R-:W-:Y:S03]  /*31f0*/  BSSY B0, `(.L_x_1106) ;  /* 0x000000e000007945 */ /* 0x000fe60003800000 */
        /* <DEDUP_REMOVED lines=9> */
.L_x_1107:
[----:B------:R-:W-:-:S13]  /*3290*/  ISETP.NE.AND P4, PT, R15, 0x1, PT ;  /* 0x000000010f00780c */ /* 0x000fda0003f85270 */
[----:B------:R-:W0:Y:S02]  /*32a0*/  @P4 LDC.64 R56, c[0x0][0x9e8] ;  /* 0x00027a00ff384b82 */ /* 0x000e240000000a00 */
[----:B0-----:R-:W-:-:S05]  /*32b0*/  @P4 IMAD.HI.U32 R38, R8, R56, RZ ;  /* 0x0000003808264227 */ /* 0x001fca00078e00ff */
[----:B------:R-:W-:-:S07]  /*32c0*/  @P4 SHF.R.U32.HI R8, RZ, R57, R38 ;  /* 0x00000039ff084219 */ /* 0x000fce0000011626 */
.L_x_1108:
[----:B------:R-:W-:Y:S05]  /*32d0*/  BSYNC B0 ;  /* 0x0000000000007941 */ /* 0x000fea0003800000 */
.L_x_1106:
[----:B------:R-:W-:-:S05]  /*32e0*/  IMAD R8, R8, R15, R54 ;  /* 0x0000000f08087224 */ /* 0x000fca00078e0236 */
[----:B------:R-:W-:Y:S02]  /*32f0*/  VIMNMX R21, R21, R8, !PT ;  /* 0x0000000815157248 */ /* 0x000fe40007fe0100 */
[----:B------:R-:W-:-:S07]  /*3300*/  VIADDMNMX R40, R8, R15, R40, PT ;  /* 0x0000000f08287246 */ /* 0x000fce0003800128 */
.L_x_1105:
[C---:B------:R-:W-:Y:S01]  /*3310*/  ISETP.GT.AND P1, PT, R21.reuse, 0x1, !P1 ;  /* 0x000000011500780c */ /* 0x040fe20004f24270 */
[----:B------:R-:W-:Y:S01]  /*3320*/  ULDC UR4, c[0x0][0x988] ;  /* 0x0002620000047ab9 */ /* 0x000fe20000000800 */
[----:B------:R-:W-:Y:S02]  /*3330*/  ISETP.GT.AND P5, PT, R21, 0x8, !P5 ;  /* 0x000000081500780c */ /* 0x000fe40006fa4270 */
[C---:B------:R-:W-:Y:S02]  /*3340*/  ISETP.LT.OR P1, PT, R40.reuse, 0x2, P1 ;  /* 0x000000022800780c */ /* 0x040fe40000f21670 */
[----:B------:R-:W-:Y:S02]  /*3350*/  ISETP.LT.OR P5, PT, R40, 0x9, P5 ;  /* 0x000000092800780c */ /* 0x000fe40002fa1670 */
[----:B------:R-:W-:Y:S02]  /*3360*/  FSEL R25, R0, -INF , !P1 ;  /* 0xff80000000197808 */ /* 0x000fe40004800000 */
[----:B------:R-:W-:-:S02]  /*3370*/  ISETP.NE.AND P1, PT, R27, RZ, PT ;  /* 0x000000ff1b00720c */ /* 0x000fc40003f25270 */
[----:B------:R-:W-:Y:S02]  /*3380*/  FSEL R44, R2, -INF , !P5 ;  /* 0xff800000022c7808 */ /* 0x000fe40006800000 */
[----:B------:R-:W-:Y:S02]  /*3390*/  ISETP.GT.AND P1, PT, R21, 0x9, !P1 ;  /* 0x000000091500780c */ /* 0x000fe40004f24270 */
[----:B------:R-:W-:Y:S02]  /*33a0*/  ISETP.NE.AND P5, PT, R64, RZ, PT ;  /* 0x000000ff4000720c */ /* 0x000fe40003fa5270 */
[----:B------:R-:W-:Y:S02]  /*33b0*/  ISETP.LT.OR P1, PT, R40, 0xa, P1 ;  /* 0x0000000a2800780c */ /* 0x000fe40000f21670 */
[----:B------:R-:W-:Y:S02]  /*33c0*/  ISETP.NE.AND P4, PT, R37, RZ, PT ;  /* 0x000000ff2500720c */ /* 0x000fe40003f85270 */
[----:B------:R-:W-:-:S02]  /*33d0*/  FSEL R46, R6, -INF , !P1 ;  /* 0xff800000062e7808 */ /* 0x000fc40004800000 */
[----:B------:R-:W-:Y:S02]  /*33e0*/  ISETP.NE.AND P1, PT, R58, RZ, PT ;  /* 0x000000ff3a00720c */ /* 0x000fe40003f25270 */
[C---:B------:R-:W-:Y:S02]  /*33f0*/  ISETP.GT.AND P3, PT, R21.reuse, RZ, !P3 ;  /* 0x000000ff1500720c */ /* 0x040fe40005f64270 */
[C---:B------:R-:W-:Y:S02]  /*3400*/  ISETP.GT.AND P1, PT, R21.reuse, 0x10, !P1 ;  /* 0x000000101500780c */ /* 0x040fe40004f24270 */
[C---:B------:R-:W-:Y:S02]  /*3410*/  ISETP.LT.OR P3, PT, R40.reuse, 0x1, P3 ;  /* 0x000000012800780c */ /* 0x040fe40001f61670 */
[----:B------:R-:W-:Y:S02]  /*3420*/  ISETP.LT.OR P1, PT, R40, 0x11, P1 ;  /* 0x000000112800780c */ /* 0x000fe40000f21670 */
[----:B------:R-:W-:-:S02]  /*3430*/  ISETP.GT.AND P6, PT, R21, 0x51, !P6 ;  /* 0x000000511500780c */ /* 0x000fc400077c4270 */
[----:B------:R-:W-:Y:S01]  /*3440*/  FSEL R48, R11, -INF , !P1 ;  /* 0xff8000000b307808 */ /* 0x000fe20004800000 */
[----:B------:R-:W-:Y:S01]  /*3450*/  IMAD.U32 R11, RZ, RZ, UR4 ;  /* 0x00000004ff0b7e24 */ /* 0x000fe2000f8e00ff */
[----:B------:R-:W-:Y:S02]  /*3460*/  ISETP.NE.AND P1, PT, R60, RZ, PT ;  /* 0x000000ff3c00720c */ /* 0x000fe40003f25270 */
[C---:B------:R-:W-:Y:S02]  /*3470*/  ISETP.GT.AND P2, PT, R21.reuse, 0x58, !P2 ;  /* 0x000000581500780c */ /* 0x040fe40005744270 */
[----:B------:R-:W-:Y:S02]  /*3480*/  ISETP.GT.AND P1, PT, R21, 0x11, !P1 ;  /* 0x000000111500780c */ /* 0x000fe40004f24270 */
[C---:B------:R-:W-:Y:S02]  /*3490*/  ISETP.LT.OR P6, PT, R40.reuse, 0x52, P6 ;  /* 0x000000522800780c */ /* 0x040fe400037c1670 */
[----:B------:R-:W-:-:S02]  /*34a0*/  ISETP.LT.OR P1, PT, R40, 0x12, P1 ;  /* 0x000000122800780c */ /* 0x000fc40000f21670 */
[----:B------:R-:W-:Y:S02]  /*34b0*/  ISETP.LT.OR P2, PT, R40, 0x59, P2 ;  /* 0x000000592800780c */ /* 0x000fe40001741670 */
[----:B------:R-:W-:Y:S02]  /*34c0*/  FSEL R50, R12, -INF , !P1 ;  /* 0xff8000000c327808 */ /* 0x000fe40004800000 */
[----:B------:R-:W-:Y:S02]  /*34d0*/  ISETP.NE.AND P1, PT, R62, RZ, PT ;  /* 0x000000ff3e00720c */ /* 0x000fe40003f25270 */
[----:B------:R-:W-:Y:S02]  /*34e0*/  FSEL R20, R20, -INF , !P2 ;  /* 0xff80000014147808 */ /* 0x000fe40005000000 */
[----:B------:R-:W-:-:S04]  /*34f0*/  ISETP.GT.AND P1, PT, R21, 0x18, !P1 ;  /* 0x000000181500780c */ /* 0x000fc80004f24270 */
[----:B------:R-:W-:-:S04]  /*3500*/  ISETP.LT.OR P1, PT, R40, 0x19, P1 ;  /* 0x000000192800780c */ /* 0x000fc80000f21670 */
[----:B------:R-:W-:Y:S02]  /*3510*/  FSEL R52, R31, -INF , !P1 ;  /* 0xff8000001f347808 */ /* 0x000fe40004800000 */
[----:B------:R-:W-:Y:S02]  /*3520*/  ISETP.GT.AND P1, PT, R21, 0x19, !P5 ;  /* 0x000000191500780c */ /* 0x000fe40006f24270 */
[----:B------:R-:W-:Y:S02]  /*3530*/  ISETP.NE.AND P5, PT, R92, RZ, PT ;  /* 0x000000ff5c00720c */ /* 0x000fe40003fa5270 */
[----:B------:R-:W-:-:S04]  /*3540*/  ISETP.LT.OR P1, PT, R40, 0x1a, P1 ;  /* 0x0000001a2800780c */ /* 0x000fc80000f21670 */
[----:B------:R-:W-:Y:S02]  /*3550*/  FSEL R54, R39, -INF , !P1 ;  /* 0xff80000027367808 */ /* 0x000fe40004800000 */
[----:B------:R-:W-:Y:S02]  /*3560*/  ISETP.GT.AND P1, PT, R21, 0x20, !P4 ;  /* 0x000000201500780c */ /* 0x000fe40006724270 */
[----:B------:R-:W-:Y:S02]  /*3570*/  ISETP.NE.AND P4, PT, R94, RZ, PT ;  /* 0x000000ff5e00720c */ /* 0x000fe40003f85270 */
[----:B------:R-:W-:-:S04]  /*3580*/  ISETP.LT.OR P1, PT, R40, 0x21, P1 ;  /* 0x000000212800780c */ /* 0x000fc80000f21670 */
[----:B------:R-:W-:Y:S02]  /*3590*/  FSEL R56, R42, -INF , !P1 ;  /* 0xff8000002a387808 */ /* 0x000fe40004800000 */
[----:B------:R-:W-:Y:S02]  /*35a0*/  FSEL R42, R3, -INF , !P3 ;  /* 0xff800000032a7808 */ /* 0x000fe40005800000 */
[----:B------:R-:W-:Y:S02]  /*35b0*/  FMNMX.FTZ R3, R33, R67, !PT ;  /* 0x0000004321037209 */ /* 0x000fe40007810000 */
[----:B------:R-:W-:Y:S02]  /*35c0*/  ISETP.NE.AND P1, PT, R66, RZ, PT ;  /* 0x000000ff4200720c */ /* 0x000fe40003f25270 */
[----:B------:R-:W-:Y:S02]  /*35d0*/  FMNMX.FTZ R3, R75, R3, !PT ;  /* 0x000000034b037209 */ /* 0x000fe40007810000 */
[----:B------:R-:W-:-:S02]  /*35e0*/  ISETP.GT.AND P1, PT, R21, 0x21, !P1 ;  /* 0x000000211500780c */ /* 0x000fc40004f24270 */
[----:B------:R-:W-:Y:S02]  /*35f0*/  FMNMX.FTZ R3, R71, R3, !PT ;  /* 0x0000000347037209 */ /* 0x000fe40007810000 */
[----:B------:R-:W-:Y:S02]  /*3600*/  ISETP.LT.OR P1, PT, R40, 0x22, P1 ;  /* 0x000000222800780c */ /* 0x000fe40000f21670 */
[----:B------:R-:W-:Y:S02]  /*3610*/  FMNMX.FTZ R3, R83, R3, !PT ;  /* 0x0000000353037209 */ /* 0x000fe40007810000 */
[----:B------:R-:W-:Y:S02]  /*3620*/  FSEL R58, R43, -INF , !P1 ;  /* 0xff8000002b3a7808 */ /* 0x000fe40004800000 */
[----:B------:R-:W-:Y:S02]  /*3630*/  FMNMX.FTZ R3, R85, R3, !PT ;  /* 0x0000000355037209 */ /* 0x000fe40007810000 */
[----:B------:R-:W-:-:S02]  /*3640*/  ISETP.NE.AND P1, PT, R70, RZ, PT ;  /* 0x000000ff4600720c */ /* 0x000fc40003f25270 */
[----:B------:R-:W-:Y:S02]  /*3650*/  FMNMX.FTZ R3, R87, R3, !PT ;  /* 0x0000000357037209 */ /* 0x000fe40007810000 */
[----:B------:R-:W-:Y:S02]  /*3660*/  ISETP.GT.AND P1, PT, R21, 0x28, !P1 ;  /* 0x000000281500780c */ /* 0x000fe40004f24270 */
[----:B------:R-:W-:Y:S02]  /*3670*/  FMNMX.FTZ R3, R89, R3, !PT ;  /* 0x0000000359037209 */ /* 0x000fe40007810000 */
[----:B------:R-:W-:Y:S02]  /*3680*/  ISETP.LT.OR P1, PT, R40, 0x29, P1 ;  /* 0x000000292800780c */ /* 0x000fe40000f21670 */
[----:B------:R-:W-:Y:S02]  /*3690*/  FMNMX.FTZ R3, R91, R3, !PT ;  /* 0x000000035b037209 */ /* 0x000fe40007810000 */
[----:B------:R-:W-:-:S02]  /*36a0*/  FSEL R60, R35, -INF , !P1 ;  /* 0xff800000233c7808 */ /* 0x000fc40004800000 */
[----:B------:R-:W-:Y:S02]  /*36b0*/  FMNMX.FTZ R3, R41, R3, !PT ;  /* 0x0000000329037209 */ /* 0x000fe40007810000 */
[----:B------:R-:W-:Y:S02]  /*36c0*/  ISETP.NE.AND P1, PT, R74, RZ, PT ;  /* 0x000000ff4a00720c */ /* 0x000fe40003f25270 */
[----:B------:R-:W-:Y:S02]  /*36d0*/  FMNMX.FTZ R3, R93, R3, !PT ;  /* 0x000000035d037209 */ /* 0x000fe40007810000 */
[----:B------:R-:W-:Y:S02]  /*36e0*/  ISETP.GT.AND P1, PT, R21, 0x29, !P1 ;  /* 0x000000291500780c */ /* 0x000fe40004f24270 */
[----:B------:R-:W-:Y:S02]  /*36f0*/  FMNMX.FTZ R3, R45, R3, !PT ;  /* 0x000000032d037209 */ /* 0x000fe40007810000 */
[----:B------:R-:W-:-:S02]  /*3700*/  ISETP.LT.OR P1, PT, R40, 0x2a, P1 ;  /* 0x0000002a2800780c */ /* 0x000fc40000f21670 */
[----:B------:R-:W-:Y:S02]  /*3710*/  FMNMX.FTZ R3, R95, R3, !PT ;  /* 0x000000035f037209 */ /* 0x000fe40007810000 */
        /* <DEDUP_REMOVED lines=16> */
[----:B------:R-:W-:Y:S01]  /*3820*/  FSEL R66, R51, -INF , !P1 ;  /* 0xff80000033427808 */ /* 0x000fe20004800000 */
[----:B------:R-:W-:Y:S01]  /*3830*/  IMAD.MOV.U32 R51, RZ, RZ, R17 ;  /* 0x000000ffff337224 */ /* 0x000fe200078e0011 */
[----:B------:R-:W-:-:S02]  /*3840*/  FMNMX.FTZ R3, R28, R3, !PT ;  /* 0x000000031c037209 */ /* 0x000fc40007810000 */
[----:B------:R-:W-:Y:S02]  /*3850*/  ISETP.NE.AND P1, PT, R84, RZ, PT ;  /* 0x000000ff5400720c */ /* 0x000fe40003f25270 */
[----:B------:R-:W-:Y:S02]  /*3860*/  FMNMX.FTZ R3, R24, R3, !PT ;  /* 0x0000000318037209 */ /* 0x000fe40007810000 */
[----:B------:R-:W-:Y:S02]  /*3870*/  ISETP.GT.AND P1, PT, R21, 0x38, !P1 ;  /* 0x000000381500780c */ /* 0x000fe40004f24270 */
[----:B------:R-:W-:Y:S02]  /*3880*/  FMNMX.FTZ R3, R26, R3, !PT ;  /* 0x000000031a037209 */ /* 0x000fe40007810000 */
[----:B------:R-:W-:Y:S02]  /*3890*/  ISETP.LT.OR P1, PT, R40, 0x39, P1 ;  /* 0x000000392800780c */ /* 0x000fe40000f21670 */
[----:B------:R-:W-:Y:S01]  /*38a0*/  FSEL R74, R7, -INF , !P6 ;  /* 0xff800000074a7808 */ /* 0x000fe20007000000 */
[----:B------:R-:W0:Y:S01]  /*38b0*/  SHFL.BFLY PT, R8, R3, 0x2, 0x1f ;  /* 0x0c401f0003087f89 */ /* 0x000e2200000e0000 */
[----:B------:R-:W-:-:S02]  /*38c0*/  FSEL R68, R78, -INF , !P1 ;  /* 0xff8000004e447808 */ /* 0x000fc40004800000 */
[----:B------:R-:W-:-:S04]  /*38d0*/  ISETP.NE.AND P1, PT, R86, RZ, PT ;  /* 0x000000ff5600720c */ /* 0x000fc80003f25270 */
[----:B------:R-:W-:-:S04]  /*38e0*/  ISETP.GT.AND P1, PT, R21, 0x39, !P1 ;  /* 0x000000391500780c */ /* 0x000fc80004f24270 */
[----:B------:R-:W-:-:S04]  /*38f0*/  ISETP.LT.OR P1, PT, R40, 0x3a, P1 ;  /* 0x0000003a2800780c */ /* 0x000fc80000f21670 */
[----:B------:R-:W-:Y:S02]  /*3900*/  FSEL R38, R55, -INF , !P1 ;  /* 0xff80000037267808 */ /* 0x000fe40004800000 */
[----:B------:R-:W-:-:S04]  /*3910*/  ISETP.NE.AND P1, PT, R88, RZ, PT ;  /* 0x000000ff5800720c */ /* 0x000fc80003f25270 */
[----:B------:R-:W-:Y:S02]  /*3920*/  ISETP.GT.AND P1, PT, R21, 0x40, !P1 ;  /* 0x000000401500780c */ /* 0x000fe40004f24270 */
[----:B0-----:R-:W-:Y:S02]  /*3930*/  FMNMX.FTZ R27, R3, R8, !PT ;  /* 0x00000008031b7209 */ /* 0x001fe40007810000 */
[----:B------:R-:W-:Y:S02]  /*3940*/  FMNMX.FTZ R3, R42, R25, !PT ;  /* 0x000000192a037209 */ /* 0x000fe40007810000 */
[----:B------:R-:W-:Y:S01]  /*3950*/  ISETP.LT.OR P1, PT, R40, 0x41, P1 ;  /* 0x000000412800780c */ /* 0x000fe20000f21670 */
[----:B------:R-:W0:Y:S01]  /*3960*/  SHFL.BFLY PT, R8, R27, 0x1, 0x1f ;  /* 0x0c201f001b087f89 */ /* 0x000e2200000e0000 */
        /* <DEDUP_REMOVED lines=19> */
[----:B0-----:R-:W-:-:S02]  /*3aa0*/  FMNMX.FTZ R8, R27, R8, !PT ;  /* 0x000000081b087209 */ /* 0x001fc40007810000 */
[----:B------:R-:W-:Y:S02]  /*3ab0*/  FMNMX.FTZ R3, R64, R3, !PT ;  /* 0x0000000340037209 */ /* 0x000fe40007810000 */
[----:B------:R-:W-:Y:S01]  /*3ac0*/  ISETP.LT.OR P1, PT, R40, 0x4a, P1 ;  /* 0x0000004a2800780c */ /* 0x000fe20000f21670 */
[----:B------:R-:W-:Y:S01]  /*3ad0*/  FMUL.FTZ R29, R8, R11 ;  /* 0x0000000b081d7220 */ /* 0x000fe20000410000 */
[----:B------:R-:W-:Y:S02]  /*3ae0*/  FMNMX.FTZ R3, R66, R3, !PT ;  /* 0x0000000342037209 */ /* 0x000fe40007810000 */
[----:B------:R-:W-:Y:S02]  /*3af0*/  FSEL R0, R63, -INF , !P1 ;  /* 0xff8000003f007808 */ /* 0x000fe40004800000 */
[----:B------:R-:W-:Y:S02]  /*3b00*/  FMNMX.FTZ R3, R68, R3, !PT ;  /* 0x0000000344037209 */ /* 0x000fe40007810000 */
[----:B------:R-:W-:-:S02]  /*3b10*/  FSETP.NEU.FTZ.AND P1, PT, R8, -INF , PT ;  /* 0xff8000000800780b */ /* 0x000fc40003f3d000 */
[----:B------:R-:W-:Y:S02]  /*3b20*/  FMNMX.FTZ R3, R38, R3, !PT ;  /* 0x0000000326037209 */ /* 0x000fe40007810000 */
[----:B------:R-:W-:Y:S02]  /*3b30*/  ISETP.NE.AND P4, PT, R61, RZ, PT ;  /* 0x000000ff3d00720c */ /* 0x000fe40003f85270 */
[----:B------:R-:W-:Y:S02]  /*3b40*/  FMNMX.FTZ R3, R12, R3, !PT ;  /* 0x000000030c037209 */ /* 0x000fe40007810000 */
[----:B------:R-:W-:Y:S02]  /*3b50*/  FSEL R78, R29, RZ, P1 ;  /* 0x000000ff1d4e7208 */ /* 0x000fe40000800000 */
[----:B------:R-:W-:Y:S02]  /*3b60*/  ISETP.GT.AND P1, PT, R21, 0x50, !P4 ;  /* 0x000000501500780c */ /* 0x000fe40006724270 */
[----:B------:R-:W-:Y:S01]  /*3b70*/  FMNMX.FTZ R3, R6, R3, !PT ;  /* 0x0000000306037209 */ /* 0x000fe20007810000 */
[-CC-:B------:R-:W-:Y:S01]  /*3b80*/  FFMA.FTZ R7, R41, R11.reuse, -R78.reuse ;  /* 0x0000000b29077223 */ /* 0x180fe2000001084e */
[----:B------:R-:W-:Y:S01]  /*3b90*/  ISETP.LT.OR P1, PT, R40, 0x51, P1 ;  /* 0x000000512800780c */ /* 0x000fe20000f21670 */
[--C-:B------:R-:W-:Y:S01]  /*3ba0*/  FFMA.FTZ R39, R49, R11, -R78.reuse ;  /* 0x0000000b31277223 */ /* 0x100fe2000001084e */
[----:B------:R-:W-:Y:S01]  /*3bb0*/  FMNMX.FTZ R3, R2, R3, !PT ;  /* 0x0000000302037209 */ /* 0x000fe20007810000 */
[----:B------:R-:W-:Y:S01]  /*3bc0*/  MUFU.EX2 R148, R7 ;  /* 0x0000000700947308 */ /* 0x000fe20000000800 */
[----:B------:R-:W-:Y:S01]  /*3bd0*/  ISETP.NE.AND P4, PT, R65, RZ, PT ;  /* 0x000000ff4100720c */ /* 0x000fe20003f85270 */
[-CC-:B------:R-:W-:Y:S01]  /*3be0*/  FFMA.FTZ R43, R53, R11.reuse, -R78.reuse ;  /* 0x0000000b352b7223 */ /* 0x180fe2000001084e */
[----:B------:R-:W-:Y:S01]  /*3bf0*/  FSEL R70, R81, -INF , !P1 ;  /* 0xff80000051467808 */ /* 0x000fe20004800000 */
[--C-:B------:R-:W-:Y:S01]  /*3c00*/  FFMA.FTZ R27, R33, R11, -R78.reuse ;  /* 0x0000000b211b7223 */ /* 0x100fe2000001084e */
[----:B------:R-:W-:Y:S01]  /*3c10*/  FMNMX.FTZ R3, R0, R3, !PT ;  /* 0x0000000300037209 */ /* 0x000fe20007810000 */
[--C-:B------:R-:W-:Y:S01]  /*3c20*/  FFMA.FTZ R29, R67, R11, -R78.reuse ;  /* 0x0000000b431d7223 */ /* 0x100fe2000001084e */
[----:B------:R-:W-:Y:S01]  /*3c30*/  ISETP.GT.AND P1, PT, R21, 0x59, !P4 ;  /* 0x000000591500780c */ /* 0x000fe20006724270 */
[----:B------:R-:W-:Y:S01]  /*3c40*/  MUFU.EX2 R144, R39 ;  /* 0x0000002700907308 */ /* 0x000fe20000000800 */
[----:B------:R-:W-:Y:S01]  /*3c50*/  FMNMX.FTZ R3, R70, R3, !PT ;  /* 0x0000000346037209 */ /* 0x000fe20007810000 */
[-CC-:B------:R-:W-:Y:S01]  /*3c60*/  FFMA.FTZ R31, R75, R11.reuse, -R78.reuse ;  /* 0x0000000b4b1f7223 */ /* 0x180fe2000001084e */
[----:B------:R-:W-:Y:S01]  /*3c70*/  ISETP.LT.OR P1, PT, R40, 0x5a, P1 ;  /* 0x0000005a2800780c */ /* 0x000fe20000f21670 */
[--C-:B------:R-:W-:Y:S01]  /*3c80*/  FFMA.FTZ R33, R71, R11, -R78.reuse ;  /* 0x0000000b47217223 */ /* 0x100fe2000001084e */
[----:B------:R-:W-:Y:S01]  /*3c90*/  FMNMX.FTZ R3, R74, R3, !PT ;  /* 0x000000034a037209 */ /* 0x000fe20007810000 */
[--C-:B------:R-:W-:Y:S01]  /*3ca0*/  FFMA.FTZ R35, R83, R11, -R78.reuse ;  /* 0x0000000b53237223 */ /* 0x100fe2000001084e */
[----:B------:R-:W-:Y:S01]  /*3cb0*/  FSEL R40, R9, -INF , !P1 ;  /* 0xff80000009287808 */ /* 0x000fe20004800000 */
[----:B------:R-:W-:Y:S01]  /*3cc0*/  MUFU.EX2 R146, R43 ;  /* 0x0000002b00927308 */ /* 0x000fe20000000800 */
[----:B------:R-:W-:Y:S01]  /*3cd0*/  FMNMX.FTZ R3, R20, R3, !PT ;  /* 0x0000000314037209 */ /* 0x000fe20007810000 */
[-CC-:B------:R-:W-:Y:S01]  /*3ce0*/  FFMA.FTZ R26, R26, R11.reuse, -R78.reuse ;  /* 0x0000000b1a1a7223 */ /* 0x180fe2000001084e */
[-CC-:B------:R-:W-:Y:S01]  /*3cf0*/  FFMA.FTZ R37, R87, R11.reuse, -R78.reuse ;  /* 0x0000000b57257223 */ /* 0x180fe2000001084e */
[--C-:B------:R-:W-:Y:S01]  /*3d00*/  FFMA.FTZ R21, R45, R11, -R78.reuse ;  /* 0x0000000b2d157223 */ /* 0x100fe2000001084e */
[----:B------:R-:W-:Y:S01]  /*3d10*/  FMNMX.FTZ R3, R40, R3, !PT ;  /* 0x0000000328037209 */ /* 0x000fe20007810000 */
[-CC-:B------:R-:W-:Y:S01]  /*3d20*/  FFMA.FTZ R28, R28, R11.reuse, -R78.reuse ;  /* 0x0000000b1c1c7223 */ /* 0x180fe2000001084e */
[-CC-:B------:R-:W-:Y:S01]  /*3d30*/  FFMA.FTZ R9, R93, R11.reuse, -R78.reuse ;  /* 0x0000000b5d097223 */ /* 0x180fe2000001084e */
[----:B------:R-:W-:Y:S01]  /*3d40*/  MUFU.EX2 R27, R27 ;  /* 0x0000001b001b7308 */ /* 0x000fe20000000800 */
[-CC-:B------:R-:W-:Y:S01]  /*3d50*/  FFMA.FTZ R41, R97, R11.reuse, -R78.reuse ;  /* 0x0000000b61297223 */ /* 0x180fe2000001084e */
[----:B------:R-:W0:Y:S01]  /*3d60*/  SHFL.BFLY PT, R76, R3, 0x2, 0x1f ;  /* 0x0c401f00034c7f89 */ /* 0x000e2200000e0000 */
[----:B------:R-:W-:Y:S01]  /*3d70*/  ISETP.NE.AND P4, PT, R10, 0x1, PT ;  /* 0x000000010a00780c */ /* 0x000fe20003f85270 */
[-CC-:B------:R-:W-:Y:S01]  /*3d80*/  FFMA.FTZ R45, R99, R11.reuse, -R78.reuse ;  /* 0x0000000b632d7223 */ /* 0x180fe2000001084e */
[-CC-:B------:R-:W-:Y:S01]  /*3d90*/  FFMA.FTZ R32, R32, R11.reuse, -R78.reuse ;  /* 0x0000000b20207223 */ /* 0x180fe2000001084e */
[-CC-:B------:R-:W-:Y:S01]  /*3da0*/  FFMA.FTZ R36, R36, R11.reuse, -R78.reuse ;  /* 0x0000000b24247223 */ /* 0x180fe2000001084e */
[-CC-:B------:R-:W-:Y:S01]  /*3db0*/  FFMA.FTZ R34, R34, R11.reuse, -R78.reuse ;  /* 0x0000000b22227223 */ /* 0x180fe2000001084e */
[----:B------:R1:W2:Y:S01]  /*3dc0*/  MUFU.EX2 R156, R29 ;  /* 0x0000001d009c7308 */ /* 0x0002a20000000800 */
[-CC-:B------:R-:W-:Y:S01]  /*3dd0*/  FFMA.FTZ R30, R30, R11.reuse, -R78.reuse ;  /* 0x0000000b1e1e7223 */ /* 0x180fe2000001084e */
[----:B------:R-:W-:-:S06]  /*3de0*/  FFMA.FTZ R24, R24, R11, -R78 ;  /* 0x0000000b18187223 */ /* 0x000fcc000001084e */
[----:B------:R-:W3:Y:S01]  /*3df0*/  MUFU.EX2 R31, R31 ;  /* 0x0000001f001f7308 */ /* 0x000ee20000000800 */
[----:B-1----:R-:W-:Y:S01]  /*3e00*/  FFMA.FTZ R29, R85, R11, -R78 ;  /* 0x0000000b551d7223 */ /* 0x002fe2000001084e */
[----:B------:R-:W1:Y:S06]  /*3e10*/  @P4 LDC R53, c[0x0][0x450] ;  /* 0x00011400ff354b82 */ /* 0x000e6c0000000800 */
[----:B------:R4:W5:Y:S01]  /*3e20*/  MUFU.EX2 R158, R33 ;  /* 0x00000021009e7308 */ /* 0x0009620000000800 */
[----:B0-----:R-:W-:-:S05]  /*3e30*/  FMNMX.FTZ R76, R3, R76, !PT ;  /* 0x0000004c034c7209 */ /* 0x001fca0007810000 */
[----:B------:R-:W0:Y:S02]  /*3e40*/  SHFL.BFLY PT, R7, R76, 0x1, 0x1f ;  /* 0x0c201f004c077f89 */ /* 0x000e2400000e0000 */
[----:B------:R-:W5:Y:S01]  /*3e50*/  MUFU.EX2 R35, R35 ;  /* 0x0000002300237308 */ /* 0x000f620000000800 */
[----:B----4-:R-:W-:-:S07]  /*3e60*/  FFMA.FTZ R33, R89, R11, -R78 ;  /* 0x0000000b59217223 */ /* 0x010fce000001084e */
[----:B------:R4:W-:Y:S08]  /*3e70*/  MUFU.EX2 R152, R29 ;  /* 0x0000001d00987308 */ /* 0x0009f00000000800 */
[----:B------:R-:W-:Y:S01]  /*3e80*/  MUFU.EX2 R37, R37 ;  /* 0x0000002500257308 */ /* 0x000fe20000000800 */
[----:B----4-:R-:W-:Y:S01]  /*3e90*/  FFMA.FTZ R29, R91, R11, -R78 ;  /* 0x0000000b5b1d7223 */ /* 0x010fe2000001084e */
[----:B0-----:R-:W-:-:S06]  /*3ea0*/  FMNMX.FTZ R7, R76, R7, !PT ;  /* 0x000000074c077209 */ /* 0x001fcc0007810000 */
[----:B------:R0:W-:Y:S01]  /*3eb0*/  MUFU.EX2 R154, R33 ;  /* 0x00000021009a7308 */ /* 0x0001e20000000800 */
[C---:B------:R-:W-:Y:S01]  /*3ec0*/  FSETP.NEU.FTZ.AND P1, PT, R7.reuse, -INF , PT ;  /* 0xff8000000700780b */ /* 0x040fe20003f3d000 */
[----:B------:R-:W-:-:S06]  /*3ed0*/  FMUL.FTZ R39, R7, R11 ;  /* 0x0000000b07277220 */ /* 0x000fcc0000410000 */
[----:B------:R-:W-:Y:S01]  /*3ee0*/  MUFU.EX2 R29, R29 ;  /* 0x0000001d001d7308 */ /* 0x000fe20000000800 */
[----:B------:R-:W-:Y:S01]  /*3ef0*/  FSEL R43, R39, RZ, P1 ;  /* 0x000000ff272b7208 */ /* 0x000fe20000800000 */
[----:B0-----:R-:W-:-:S04]  /*3f00*/  FFMA.FTZ R33, R95, R11, -R78 ;  /* 0x0000000b5f217223 */ /* 0x001fc8000001084e */
        /* <DEDUP_REMOVED lines=14> */
[----:B--2---:R-:W-:Y:S01]  /*3ff0*/  FADD.FTZ R26, R27, R156 ;  /* 0x0000009c1b1a7221 */ /* 0x004fe20000010000 */
[-CC-:B------:R-:W-:Y:S01]  /*4000*/  FFMA.FTZ R64, R64, R11.reuse, -R43.reuse ;  /* 0x0000000b40407223 */ /* 0x180fe2000001082b */
[-CC-:B------:R-:W-:Y:S01]  /*4010*/  FFMA.FTZ R66, R66, R11.reuse, -R43.reuse ;  /* 0x0000000b42427223 */ /* 0x180fe2000001082b */
[-CC-:B------:R-:W-:Y:S01]  /*4020*/  FFMA.FTZ R68, R68, R11.reuse, -R43.reuse ;  /* 0x0000000b44447223 */ /* 0x180fe2000001082b */
[----:B---3--:R-:W-:Y:S01]  /*4030*/  FADD.FTZ R47, R31, R26 ;  /* 0x0000001a1f2f7221 */ /* 0x008fe20000010000 */
[-CC-:B------:R-:W-:Y:S01]  /*4040*/  FFMA.FTZ R6, R6, R11.reuse, -R43.reuse ;  /* 0x0000000b06067223 */ /* 0x180fe2000001082b */
[-C--:B------:R-:W-:Y:S01]  /*4050*/  FFMA.FTZ R38, R38, R11.reuse, -R43 ;  /* 0x0000000b26267223 */ /* 0x080fe2000001082b */
[----:B------:R-:W0:Y:S01]  /*4060*/  MUFU.EX2 R25, R25 ;  /* 0x0000001900197308 */ /* 0x000e220000000800 */
[----:B-----5:R-:W-:Y:S01]  /*4070*/  FADD.FTZ R26, R158, R47 ;  /* 0x0000002f9e1a7221 */ /* 0x020fe20000010000 */
[-CC-:B------:R-:W-:Y:S01]  /*4080*/  FFMA.FTZ R12, R12, R11.reuse, -R43.reuse ;  /* 0x0000000b0c0c7223 */ /* 0x180fe2000001082b */
[-CC-:B------:R-:W-:Y:S01]  /*4090*/  FFMA.FTZ R2, R2, R11.reuse, -R43.reuse ;  /* 0x0000000b02027223 */ /* 0x180fe2000001082b */
[-CC-:B------:R-:W-:Y:S01]  /*40a0*/  FFMA.FTZ R0, R0, R11.reuse, -R43.reuse ;  /* 0x0000000b00007223 */ /* 0x180fe2000001082b */
[----:B------:R-:W-:Y:S01]  /*40b0*/  FADD.FTZ R49, R35, R26 ;  /* 0x0000001a23317221 */ /* 0x000fe20000010000 */
[-CC-:B------:R-:W-:Y:S01]  /*40c0*/  FFMA.FTZ R70, R70, R11.reuse, -R43.reuse ;  /* 0x0000000b46467223 */ /* 0x180fe2000001082b */
[-CC-:B------:R-:W-:Y:S01]  /*40d0*/  FFMA.FTZ R74, R74, R11.reuse, -R43.reuse ;  /* 0x0000000b4a4a7223 */ /* 0x180fe2000001082b */
[----:B------:R-:W2:Y:S01]  /*40e0*/  MUFU.EX2 R44, R44 ;  /* 0x0000002c002c7308 */ /* 0x000ea20000000800 */
[-CC-:B------:R-:W-:Y:S01]  /*40f0*/  FFMA.FTZ R20, R20, R11.reuse, -R43.reuse ;  /* 0x0000000b14147223 */ /* 0x180fe2000001082b */
[----:B------:R-:W-:Y:S01]  /*4100*/  FFMA.FTZ R40, R40, R11, -R43 ;  /* 0x0000000b28287223 */ /* 0x000fe2000001082b */
[----:B------:R-:W-:-:S02]  /*4110*/  F2FP.F16.F32.PACK_AB R156, R156, R27 ;  /* 0x0000001b9c9c723e */ /* 0x000fc400000000ff */
[----:B------:R-:W-:-:S03]  /*4120*/  F2FP.F16.F32.PACK_AB R158, R158, R31 ;  /* 0x0000001f9e9e723e */ /* 0x000fc600000000ff */
[----:B------:R-:W3:Y:S01]  /*4130*/  MUFU.EX2 R159, R46 ;  /* 0x0000002e009f7308 */ /* 0x000ee20000000800 */
[----:B0-----:R-:W-:Y:S01]  /*4140*/  FADD.FTZ R47, R42, R25 ;  /* 0x000000192a2f7221 */ /* 0x001fe20000010000 */
[----:B------:R-:W-:-:S06]  /*4150*/  F2FP.F16.F32.PACK_AB R157, R25, R42 ;  /* 0x0000002a199d723e */ /* 0x000fcc00000000ff */
[----:B------:R-:W0:Y:S01]  /*4160*/  MUFU.EX2 R48, R48 ;  /* 0x0000003000307308 */ /* 0x000e220000000800 */
[----:B--2---:R-:W-:-:S07]  /*4170*/  FADD.FTZ R26, R44, R47 ;  /* 0x0000002f2c1a7221 */ /* 0x004fce0000010000 */
[----:B------:R-:W2:Y:S01]  /*4180*/  MUFU.EX2 R153, R50 ;  /* 0x0000003200997308 */ /* 0x000ea20000000800 */
[C---:B---3--:R-:W-:Y:S01]  /*4190*/  FADD.FTZ R47, R159.reuse, R26 ;  /* 0x0000001a9f2f7221 */ /* 0x048fe20000010000 */
[----:B------:R-:W-:-:S06]  /*41a0*/  F2FP.F16.F32.PACK_AB R159, R159, R44 ;  /* 0x0000002c9f9f723e */ /* 0x000fcc00000000ff */
[----:B------:R-:W3:Y:S01]  /*41b0*/  MUFU.EX2 R52, R52 ;  /* 0x0000003400347308 */ /* 0x000ee20000000800 */
[----:B0-----:R-:W-:-:S07]  /*41c0*/  FADD.FTZ R26, R48, R47 ;  /* 0x0000002f301a7221 */ /* 0x001fce0000010000 */
[----:B------:R-:W0:Y:S01]  /*41d0*/  MUFU.EX2 R155, R54 ;  /* 0x00000036009b7308 */ /* 0x000e220000000800 */
[C---:B--2---:R-:W-:Y:S01]  /*41e0*/  FADD.FTZ R47, R153.reuse, R26 ;  /* 0x0000001a992f7221 */ /* 0x044fe20000010000 */
[----:B------:R-:W-:-:S06]  /*41f0*/  F2FP.F16.F32.PACK_AB R153, R153, R48 ;  /* 0x000000309999723e */ /* 0x000fcc00000000ff */
[----:B------:R-:W2:Y:S01]  /*4200*/  MUFU.EX2 R56, R56 ;  /* 0x0000003800387308 */ /* 0x000ea20000000800 */
[----:B---3--:R-:W-:-:S07]  /*4210*/  FADD.FTZ R26, R52, R47 ;  /* 0x0000002f341a7221 */ /* 0x008fce0000010000 */
[----:B------:R-:W-:Y:S01]  /*4220*/  MUFU.EX2 R150, R21 ;  /* 0x0000001500967308 */ /* 0x000fe20000000800 */
[C---:B0-----:R-:W-:Y:S01]  /*4230*/  FADD.FTZ R47, R155.reuse, R26 ;  /* 0x0000001a9b2f7221 */ /* 0x041fe20000010000 */
[----:B------:R-:W-:-:S06]  /*4240*/  F2FP.F16.F32.PACK_AB R155, R155, R52 ;  /* 0x000000349b9b723e */ /* 0x000fcc00000000ff */
[----:B------:R0:W-:Y:S01]  /*4250*/  MUFU.EX2 R21, R28 ;  /* 0x0000001c00157308 */ /* 0x0001e20000000800 */
[----:B--2---:R-:W-:-:S07]  /*4260*/  FADD.FTZ R26, R56, R47 ;  /* 0x0000002f381a7221 */ /* 0x004fce0000010000 */
[----:B------:R-:W2:Y:S01]  /*4270*/  MUFU.EX2 R149, R58 ;  /* 0x0000003a00957308 */ /* 0x000ea20000000800 */
[C---:B0-----:R-:W-:Y:S01]  /*4280*/  FADD.FTZ R28, R152.reuse, R49 ;  /* 0x00000031981c7221 */ /* 0x041fe20000010000 */
[----:B------:R-:W-:-:S03]  /*4290*/  F2FP.F16.F32.PACK_AB R152, R152, R35 ;  /* 0x000000239898723e */ /* 0x000fc600000000ff */
[----:B------:R-:W-:-:S03]  /*42a0*/  FADD.FTZ R49, R37, R28 ;  /* 0x0000001c25317221 */ /* 0x000fc60000010000 */
[----:B------:R-:W0:Y:S01]  /*42b0*/  MUFU.EX2 R9, R9 ;  /* 0x0000000900097308 */ /* 0x000e220000000800 */
[C---:B------:R-:W-:Y:S01]  /*42c0*/  FADD.FTZ R28, R154.reuse, R49 ;  /* 0x000000319a1c7221 */ /* 0x040fe20000010000 */
[----:B------:R-:W-:-:S03]  /*42d0*/  F2FP.F16.F32.PACK_AB R154, R154, R37 ;  /* 0x000000259a9a723e */ /* 0x000fc600000000ff */
[----:B------:R-:W-:-:S03]  /*42e0*/  FADD.FTZ R49, R29, R28 ;  /* 0x0000001c1d317221 */ /* 0x000fc60000010000 */
[----:B------:R-:W-:Y:S01]  /*42f0*/  MUFU.EX2 R60, R60 ;  /* 0x0000003c003c7308 */ /* 0x000fe20000000800 */
[C---:B------:R-:W-:Y:S01]  /*4300*/  FADD.FTZ R28, R148.reuse, R49 ;  /* 0x00000031941c7221 */ /* 0x040fe20000010000 */
[C---:B--2---:R-:W-:Y:S01]  /*4310*/  FADD.FTZ R47, R149.reuse, R26 ;  /* 0x0000001a952f7221 */ /* 0x044fe20000010000 */
[----:B------:R-:W-:Y:S02]  /*4320*/  F2FP.F16.F32.PACK_AB R148, R148, R29 ;  /* 0x0000001d9494723e */ /* 0x000fe400000000ff */
[----:B------:R-:W-:-:S03]  /*4330*/  F2FP.F16.F32.PACK_AB R149, R149, R56 ;  /* 0x000000389595723e */ /* 0x000fc600000000ff */
[----:B------:R-:W-:Y:S01]  /*4340*/  MUFU.EX2 R151, R62 ;  /* 0x0000003e00977308 */ /* 0x000fe20000000800 */
[----:B0-----:R-:W-:-:S04]  /*4350*/  FADD.FTZ R49, R9, R28 ;  /* 0x0000001c09317221 */ /* 0x001fc80000010000 */
[C---:B------:R-:W-:Y:S01]  /*4360*/  FADD.FTZ R28, R150.reuse, R49 ;  /* 0x00000031961c7221 */ /* 0x040fe20000010000 */
[----:B------:R-:W-:Y:S02]  /*4370*/  F2FP.F16.F32.PACK_AB R150, R150, R9 ;  /* 0x000000099696723e */ /* 0x000fe400000000ff */
[----:B------:R-:W0:Y:S08]  /*4380*/  MUFU.EX2 R33, R33 ;  /* 0x0000002100217308 */ /* 0x000e300000000800 */
[----:B------:R-:W-:Y:S08]  /*4390*/  MUFU.EX2 R64, R64 ;  /* 0x0000004000407308 */ /* 0x000ff00000000800 */
[----:B------:R-:W-:Y:S01]  /*43a0*/  MUFU.EX2 R145, R66 ;  /* 0x0000004200917308 */ /* 0x000fe20000000800 */
[----:B0-----:R-:W-:-:S04]  /*43b0*/  FADD.FTZ R49, R33, R28 ;  /* 0x0000001c21317221 */ /* 0x001fc80000010000 */
[C---:B------:R-:W-:Y:S01]  /*43c0*/  FADD.FTZ R26, R144.reuse, R49 ;  /* 0x00000031901a7221 */ /* 0x040fe20000010000 */
[----:B------:R-:W-:Y:S02]  /*43d0*/  F2FP.F16.F32.PACK_AB R144, R144, R33 ;  /* 0x000000219090723e */ /* 0x000fe400000000ff */
[----:B------:R-:W0:Y:S08]  /*43e0*/  MUFU.EX2 R41, R41 ;  /* 0x0000002900297308 */ /* 0x000e300000000800 */
[----:B------:R-:W-:Y:S08]  /*43f0*/  MUFU.EX2 R68, R68 ;  /* 0x0000004400447308 */ /* 0x000ff00000000800 */
[----:B------:R2:W-:Y:S08]  /*4400*/  MUFU.EX2 R141, R6 ;  /* 0x00000006008d7308 */ /* 0x0005f00000000800 */
[----:B------:R-:W-:Y:S01]  /*4410*/  MUFU.EX2 R147, R38 ;  /* 0x0000002600937308 */ /* 0x000fe20000000800 */
[----:B--2---:R-:W-:Y:S01]  /*4420*/  FADD.FTZ R6, R60, R47 ;  /* 0x0000002f3c067221 */ /* 0x004fe20000010000 */
[----:B0-----:R-:W-:-:S03]  /*4430*/  FADD.FTZ R47, R41, R26 ;  /* 0x0000001a292f7221 */ /* 0x001fc60000010000 */
[C---:B------:R-:W-:Y:S01]  /*4440*/  FADD.FTZ R43, R151.reuse, R6 ;  /* 0x00000006972b7221 */ /* 0x040fe20000010000 */
[C---:B------:R-:W-:Y:S01]  /*4450*/  FADD.FTZ R26, R146.reuse, R47 ;  /* 0x0000002f921a7221 */ /* 0x040fe20000010000 */
[----:B------:R-:W-:Y:S01]  /*4460*/  F2FP.F16.F32.PACK_AB R146, R146, R41 ;  /* 0x000000299292723e */ /* 0x000fe200000000ff */
[----:B------:R-:W0:Y:S01]  /*4470*/  MUFU.EX2 R45, R45 ;  /* 0x0000002d002d7308 */ /* 0x000e220000000800 */
[----:B------:R-:W-:Y:S01]  /*4480*/  FADD.FTZ R6, R64, R43 ;  /* 0x0000002b40067221 */ /* 0x000fe20000010000 */
[----:B------:R-:W-:-:S03]  /*4490*/  F2FP.F16.F32.PACK_AB R151, R151, R60 ;  /* 0x0000003c9797723e */ /* 0x000fc600000000ff */
[C---:B------:R-:W-:Y:S01]  /*44a0*/  FADD.FTZ R27, R145.reuse, R6 ;  /* 0x00000006911b7221 */ /* 0x040fe20000010000 */
[----:B------:R-:W-:Y:S02]  /*44b0*/  F2FP.F16.F32.PACK_AB R145, R145, R64 ;  /* 0x000000409191723e */ /* 0x000fe400000000ff */
[----:B------:R2:W-:Y:S08]  /*44c0*/  MUFU.EX2 R3, R32 ;  /* 0x0000002000037308 */ /* 0x0005f00000000800 */
[----:B------:R-:W-:Y:S01]  /*44d0*/  MUFU.EX2 R12, R12 ;  /* 0x0000000c000c7308 */ /* 0x000fe20000000800 */
[----:B--2---:R-:W2:Y:S01]  /*44e0*/  @P4 LDC R32, c[0x0][0x44c] ;  /* 0x00011300ff204b82 */ /* 0x004ea20000000800 */
[----:B0-----:R-:W-:-:S06]  /*44f0*/  FADD.FTZ R43, R45, R26 ;  /* 0x0000001a2d2b7221 */ /* 0x001fcc0000010000 */
[----:B------:R-:W0:Y:S08]  /*4500*/  MUFU.EX2 R36, R36 ;  /* 0x0000002400247308 */ /* 0x000e300000000800 */
[----:B------:R-:W3:Y:S08]  /*4510*/  MUFU.EX2 R34, R34 ;  /* 0x0000002200227308 */ /* 0x000ef00000000800 */
[----:B------:R-:W4:Y:S01]  /*4520*/  MUFU.EX2 R2, R2 ;  /* 0x0000000200027308 */ /* 0x000f220000000800 */
[C---:B0-----:R-:W-:Y:S01]  /*4530*/  FADD.FTZ R43, R36.reuse, R43 ;  /* 0x0000002b242b7221 */ /* 0x041fe20000010000 */
[----:B--2---:R-:W-:Y:S01]  /*4540*/  @P4 IMAD.HI.U32 R32, R17, R32, RZ ;  /* 0x0000002011204227 */ /* 0x004fe200078e00ff */
[----:B------:R-:W-:-:S04]  /*4550*/  F2FP.F16.F32.PACK_AB R140, R36, R45 ;  /* 0x0000002d248c723e */ /* 0x000fc800000000ff */
[----:B-1----:R-:W-:Y:S01]  /*4560*/  @P4 SHF.R.U32.HI R51, RZ, R53, R32 ;  /* 0x00000035ff334219 */ /* 0x002fe20000011620 */
[----:B------:R0:W1:Y:S01]  /*4570*/  MUFU.EX2 R143, R0 ;  /* 0x00000000008f7308 */ /* 0x0000620000000800 */
[----:B---3--:R-:W-:Y:S01]  /*4580*/  FADD.FTZ R6, R34, R43 ;  /* 0x0000002b22067221 */ /* 0x008fe20000010000 */
[----:B------:R-:W-:Y:S02]  /*4590*/  F2FP.F16.F32.PACK_AB R142, R3, R34 ;  /* 0x00000022038e723e */ /* 0x000fe400000000ff */
[----:B------:R-:W-:Y:S01]  /*45a0*/  ISETP.GE.AND P4, PT, R15, 0x1, PT ;  /* 0x000000010f00780c */ /* 0x000fe20003f86270 */
[----:B------:R-:W-:Y:S01]  /*45b0*/  FADD.FTZ R29, R3, R6 ;  /* 0x00000006031d7221 */ /* 0x000fe20000010000 */
[----:B------:R-:W-:Y:S02]  /*45c0*/  IMAD.IADD R47, R72, 0x1, R51 ;  /* 0x00000001482f7824 */ /* 0x000fe400078e0233 */
[----:B------:R-:W2:Y:S01]  /*45d0*/  MUFU.EX2 R70, R70 ;  /* 0x0000004600467308 */ /* 0x000ea20000000800 */
[----:B0-----:R-:W-:Y:S01]  /*45e0*/  FADD.FTZ R0, R68, R27 ;  /* 0x0000001b44007221 */ /* 0x001fe20000010000 */
[----:B------:R-:W-:-:S03]  /*45f0*/  IMAD.IADD R14, R47, 0x1, R14 ;  /* 0x000000012f0e7824 */ /* 0x000fc600078e020e */
[C---:B------:R-:W-:Y:S01]  /*4600*/  FADD.FTZ R27, R147.reuse, R0 ;  /* 0x00000000931b7221 */ /* 0x040fe20000010000 */
[----:B------:R-:W-:Y:S02]  /*4610*/  F2FP.F16.F32.PACK_AB R147, R147, R68 ;  /* 0x000000449393723e */ /* 0x000fe400000000ff */
[----:B------:R-:W0:Y:S01]  /*4620*/  MUFU.EX2 R30, R30 ;  /* 0x0000001e001e7308 */ /* 0x000e220000000800 */
[----:B------:R-:W-:-:S04]  /*4630*/  FADD.FTZ R0, R12, R27 ;  /* 0x0000001b0c007221 */ /* 0x000fc80000010000 */
[C---:B------:R-:W-:Y:S01]  /*4640*/  FADD.FTZ R9, R141.reuse, R0 ;  /* 0x000000008d097221 */ /* 0x040fe20000010000 */
[----:B------:R-:W-:Y:S02]  /*4650*/  F2FP.F16.F32.PACK_AB R141, R141, R12 ;  /* 0x0000000c8d8d723e */ /* 0x000fe400000000ff */
[----:B------:R-:W3:Y:S01]  /*4660*/  MUFU.EX2 R137, R74 ;  /* 0x0000004a00897308 */ /* 0x000ee20000000800 */
[----:B----4-:R-:W-:Y:S01]  /*4670*/  FADD.FTZ R0, R2, R9 ;  /* 0x0000000902007221 */ /* 0x010fe20000010000 */
[----:B------:R-:W-:-:S03]  /*4680*/  VIADD R9, R73, 0xfffffffe ;  /* 0xfffffffe49097836 */ /* 0x000fc60000000000 */
[C---:B-1----:R-:W-:Y:S01]  /*4690*/  FADD.FTZ R3, R143.reuse, R0 ;  /* 0x000000008f037221 */ /* 0x042fe20000010000 */
[----:B------:R-:W-:Y:S02]  /*46a0*/  F2FP.F16.F32.PACK_AB R143, R143, R2 ;  /* 0x000000028f8f723e */ /* 0x000fe400000000ff */
[----:B------:R-:W1:Y:S01]  /*46b0*/  MUFU.EX2 R20, R20 ;  /* 0x0000001400147308 */ /* 0x000e620000000800 */
[----:B--2---:R-:W-:Y:S01]  /*46c0*/  FADD.FTZ R0, R70, R3 ;  /* 0x0000000346007221 */ /* 0x004fe20000010000 */
[----:B0-----:R-:W-:Y:S01]  /*46d0*/  FADD.FTZ R6, R30, R29 ;  /* 0x0000001d1e067221 */ /* 0x001fe20000010000 */
[----:B------:R-:W-:-:S03]  /*46e0*/  F2FP.F16.F32.PACK_AB R136, R21, R30 ;  /* 0x0000001e1588723e */ /* 0x000fc600000000ff */
[----:B------:R-:W-:Y:S02]  /*46f0*/  FADD.FTZ R27, R21, R6 ;  /* 0x00000006151b7221 */ /* 0x000fe40000010000 */
[----:B------:R-:W0:Y:S01]  /*4700*/  MUFU.EX2 R24, R24 ;  /* 0x0000001800187308 */ /* 0x000e220000000800 */
[C---:B---3--:R-:W-:Y:S01]  /*4710*/  FADD.FTZ R3, R137.reuse, R0 ;  /* 0x0000000089037221 */ /* 0x048fe20000010000 */
[----:B------:R-:W-:-:S06]  /*4720*/  F2FP.F16.F32.PACK_AB R137, R137, R70 ;  /* 0x000000468989723e */ /* 0x000fcc00000000ff */
[----:B------:R-:W2:Y:S01]  /*4730*/  MUFU.EX2 R139, R40 ;  /* 0x00000028008b7308 */ /* 0x000ea20000000800 */
[----:B-1----:R-:W-:Y:S01]  /*4740*/  FADD.FTZ R0, R20, R3 ;  /* 0x0000000314007221 */ /* 0x002fe20000010000 */
[----:B0-----:R-:W-:Y:S01]  /*4750*/  FADD.FTZ R6, R24, R27 ;  /* 0x0000001b18067221 */ /* 0x001fe20000010000 */
[----:B------:R-:W-:-:S03]  /*4760*/  F2FP.F16.F32.PACK_AB R138, R39, R24 ;  /* 0x00000018278a723e */ /* 0x000fc600000000ff */
[----:B------:R-:W-:Y:S01]  /*4770*/  FADD.FTZ R6, R39, R6 ;  /* 0x0000000627067221 */ /* 0x000fe20000010000 */
[C---:B--2---:R-:W-:Y:S01]  /*4780*/  FADD.FTZ R3, R139.reuse, R0 ;  /* 0x000000008b037221 */ /* 0x044fe20000010000 */
[----:B------:R-:W-:Y:S01]  /*4790*/  F2FP.F16.F32.PACK_AB R139, R139, R20 ;  /* 0x000000148b8b723e */ /* 0x000fe200000000ff */
        /* <DEDUP_REMOVED lines=11> */
.L_x_1110:
[----:B------:R-:W-:-:S13]  /*4850*/  ISETP.NE.AND P1, PT, R15, 0x1, PT ;  /* 0x000000010f00780c */ /* 0x000fda0003f25270 */
[----:B------:R-:W0:Y:S02]  /*4860*/  @P1 LDC.64 R20, c[0x0][0x9e8] ;  /* 0x00027a00ff141b82 */ /* 0x000e240000000a00 */
[----:B0-----:R-:W-:-:S05]  /*4870*/  @P1 IMAD.HI.U32 R2, R0, R20, RZ ;  /* 0x0000001400021227 */ /* 0x001fca00078e00ff */
[----:B------:R-:W-:-:S07]  /*4880*/  @P1 SHF.R.U32.HI R0, RZ, R21, R2 ;  /* 0x00000015ff001219 */ /* 0x000fce0000011602 */
.L_x_1111:
[----:B------:R-:W-:-:S05]  /*4890*/  IMAD R15, R0, R15, R15 ;  /* 0x0000000f000f7224 */ /* 0x000fca00078e020f */
[----:B------:R-:W-:-:S07]  /*48a0*/  VIMNMX R14, R14, R15, PT ;  /* 0x0000000f0e0e7248 */ /* 0x000fce0003fe0100 */
.L_x_1109:
[----:B------:R-:W-:Y:S01]  /*48b0*/  IMAD.HI R14, R14, 0x2aaaaaab, RZ ;  /* 0x2aaaaaab0e0e7827 */ /* 0x000fe200078e02ff */
[----:B------:R-:W-:Y:S02]  /*48c0*/  CS2R R86, SRZ ;  /* 0x0000000000567805 */ /* 0x000fe4000001ff00 */
[----:B------:R-:W-:Y:S02]  /*48d0*/  CS2R R84, SRZ ;  /* 0x0000000000547805 */ /* 0x000fe4000001ff00 */
[----:B------:R-:W-:Y:S01]  /*48e0*/  CS2R R82, SRZ ;  /* 0x0000000000527805 */ /* 0x000fe2000001ff00 */
[----:B------:R-:W-:Y:S01]  /*48f0*/  IMAD.MOV.U32 R2, RZ, RZ, 0x3f800000 ;  /* 0x3f800000ff027424 */ /* 0x000fe200078e00ff */
[----:B------:R-:W-:Y:S01]  /*4900*/  SHF.R.U32.HI R15, RZ, 0x1f, R14 ;  /* 0x0000001fff0f7819 */ /* 0x000fe2000001160e */
[----:B------:R-:W-:Y:S01]  /*4910*/  IMAD.MOV.U32 R0, RZ, RZ, 0x3f800000 ;  /* 0x3f800000ff007424 */ /* 0x000fe200078e00ff */
[----:B------:R-:W-:Y:S02]  /*4920*/  CS2R R80, SRZ ;  /* 0x0000000000507805 */ /* 0x000fe4000001ff00 */
[----:B------:R-:W-:-:S02]  /*4930*/  CS2R R78, SRZ ;  /* 0x00000000004e7805 */ /* 0x000fc4000001ff00 */
[----:B------:R-:W-:Y:S02]  /*4940*/  LEA.HI.SX32 R15, R14, R15, 0x1c ;  /* 0x0000000f0e0f7211 */ /* 0x000fe400078fe2ff */
[----:B------:R-:W-:Y:S02]  /*4950*/  CS2R R76, SRZ ;  /* 0x00000000004c7805 */ /* 0x000fe4000001ff00 */
[----:B------:R-:W-:Y:S02]  /*4960*/  CS2R R74, SRZ ;  /* 0x00000000004a7805 */ /* 0x000fe4000001ff00 */
[----:B------:R-:W-:Y:S02]  /*4970*/  CS2R R72, SRZ ;  /* 0x0000000000487805 */ /* 0x000fe4000001ff00 */
[----:B------:R-:W-:Y:S02]  /*4980*/  VIMNMX R12, R22, R15, !PT ;  /* 0x0000000f160c7248 */ /* 0x000fe40007fe0100 */
[----:B------:R-:W-:-:S02]  /*4990*/  CS2R R70, SRZ ;  /* 0x0000000000467805 */ /* 0x000fc4000001ff00 */
[----:B------:R-:W-:Y:S02]  /*49a0*/  CS2R R68, SRZ ;  /* 0x0000000000447805 */ /* 0x000fe4000001ff00 */
[----:B------:R-:W-:Y:S02]  /*49b0*/  CS2R R66, SRZ ;  /* 0x0000000000427805 */ /* 0x000fe4000001ff00 */
        /* <DEDUP_REMOVED lines=22> */
[----:B------:R-:W-:Y:S06]  /*4b20*/  @!P1 BRA `(.L_x_1112) ;  /* 0x0000003000f89947 */ /* 0x000fec0003800000 */
[----:B------:R-:W-:Y:S01]  /*4b30*/  IMAD.MOV.U32 R2, RZ, RZ, 0x3f800000 ;  /* 0x3f800000ff027424 */ /* 0x000fe200078e00ff */
[----:B------:R-:W-:Y:S01]  /*4b40*/  ULDC UR50, c[0x0][0x9e4] ;  /* 0x0002790000327ab9 */ /* 0x000fe20000000800 */
[----:B------:R-:W-:Y:S01]  /*4b50*/  IMAD.MOV.U32 R87, RZ, RZ, RZ ;  /* 0x000000ffff577224 */ /* 0x000fe200078e00ff */
[----:B------:R-:W-:Y:S01]  /*4b60*/  ULDC UR4, c[0x0][0x9d8] ;  /* 0x0002760000047ab9 */ /* 0x000fe20000000800 */
[----:B------:R-:W-:-:S05]  /*4b70*/  ULDC UR54, c[0x0][0x9e0] ;  /* 0x0002780000367ab9 */ /* 0x000fca0000000800 */
.L_x_1129:
[----:B------:R-:W-:-:S04]  /*4b80*/  UIADD3 UR5, UR37, 0x1, URZ ;  /* 0x0000000125057890 */ /* 0x000fc8000fffe03f */
[----:B------:R-:W-:-:S04]  /*4b90*/  UISETP.NE.AND UP0, UPT, UR5, 0x2, UPT ;  /* 0x000000020500788c */ /* 0x000fc8000bf05270 */
[----:B------:R-:W-:Y:S02]  /*4ba0*/  USEL UR39, URZ, 0x1, UP0 ;  /* 0x000000013f277887 */ /* 0x000fe40008000000 */
[----:B------:R-:W-:Y:S02]  /*4bb0*/  USEL UR5, UR5, URZ, UP0 ;  /* 0x0000003f05057287 */ /* 0x000fe40008000000 */
[----:B------:R-:W-:Y:S01]  /*4bc0*/  ULOP3.LUT UR39, UR36, UR39, URZ, 0x3c, !UPT ;  /* 0x0000002724277292 */ /* 0x000fe2000f8e3c3f */
[----:B------:R-:W-:Y:S11]  /*4bd0*/  @!P0 BRA `(.L_x_1113) ;  /* 0x0000000000048947 */ /* 0x000ff60003800000 */
[----:B------:R-:W-:Y:S01]  /*4be0*/  BPT.TRAP 0x1 ;  /* 0x000000040000795c */ /* 0x000fe20000300000 */
.L_x_1113:
[----:B------:R-:W-:Y:S01]  /*4bf0*/  ULEA UR7, UR5, UR38, 0x3 ;  /* 0x0000002605077291 */ /* 0x000fe2000f8e183f */
[----:B------:R-:W-:-:S05]  /*4c00*/  IMAD.U32 R11, RZ, RZ, UR39 ;  /* 0x00000027ff0b7e24 */ /* 0x000fca000f8e00ff */
[----:B------:R-:W-:-:S04]  /*4c10*/  SHF.L.U32 R11, R11, 0x1f, RZ ;  /* 0x0000001f0b0b7819 */ /* 0x000fc800000006ff */
[----:B------:R0:W1:Y:S01]  /*4c20*/  SYNCS.PHASECHK.TRANS64.TRYWAIT P1, [UR7+0x2a830], R11 ;  /* 0x02a8300bff0075a7 */ /* 0x0000620008020147 */
[----:B------:R-:W-:Y:S05]  /*4c30*/  @!P0 BRA `(.L_x_1114) ;  /* 0x0000000000048947 */ /* 0x000fea0003800000 */
[----:B------:R-:W-:Y:S01]  /*4c40*/  BPT.TRAP 0x1 ;  /* 0x000000040000795c */ /* 0x000fe20000300000 */
.L_x_1114:
[----:B-1----:R-:W-:Y:S05]  /*4c50*/  @P1 BRA `(.L_x_1115) ;  /* 0x0000000000081947 */ /* 0x002fea0003800000 */
[----:B------:R-:W1:Y:S02]  /*4c60*/  SYNCS.PHASECHK.TRANS64.TRYWAIT P1, [UR7+0x2a830], R11 ;  /* 0x02a8300bff0075a7 */ /* 0x000e640008020147 */
[----:B-1----:R-:W-:Y:S05]  /*4c70*/  @!P1 BRA `(.L_x_1116) ;  /* 0x0000010400449947 */ /* 0x002fea0003800000 */
.L_x_1115:
        /* <DEDUP_REMOVED lines=15> */
[----:B------:R-:W-:Y:S01]  /*4d70*/  HGMMA.64x96x16.F32 R88, gdesc[UR44], RZ, !UPT, gsb0 ;  /* 0x016000002c5879f0 */ /* 0x000fe2000c0008ff */
[----:B------:R-:W-:Y:S01]  /*4d80*/  UIADD3 UR46, UR6, 0x2, URZ ;  /* 0x00000002062e7890 */ /* 0x000fe2000fffe03f */
[-C--:B------:R-:W-:Y:S01]  /*4d90*/  FMUL.FTZ R29, R29, R0.reuse ;  /* 0x000000001d1d7220 */ /* 0x080fe20000410000 */
[----:B------:R-:W-:Y:S01]  /*4da0*/  UMOV UR44, UR56 ;  /* 0x00000038002c7c82 */ /* 0x000fe20008000000 */
[----:B------:R-:W-:Y:S01]  /*4db0*/  UMOV UR45, UR57 ;  /* 0x00000039002d7c82 */ /* 0x000fe20008000000 */
        /* <DEDUP_REMOVED lines=73> */
[----:B------:R-:W-:Y:S01]  /*5250*/  HGMMA.64x96x16.F32 R88, gdesc[UR44], R88, gsb0 ;  /* 0x016000002c5879f0 */ /* 0x000fe20008000858 */
[----:B------:R-:W-:Y:S01]  /*5260*/  UIADD3 UR46, UR6, 0x4, URZ ;  /* 0x00000004062e7890 */ /* 0x000fe2000fffe03f */
[----:B------:R-:W-:Y:S01]  /*5270*/  UMOV UR44, UR52 ;  /* 0x00000034002c7c82 */ /* 0x000fe20008000000 */
[----:B------:R-:W-:Y:S01]  /*5280*/  UMOV UR45, UR53 ;  /* 0x00000035002d7c82 */ /* 0x000fe20008000000 */
[----:B------:R-:W-:Y:S01]  /*5290*/  UMOV UR47, 0x40000040 ;  /* 0x40000040002f7882 */ /* 0x000fe20000000000 */
[----:B------:R-:W-:Y:S02]  /*52a0*/  WARPGROUP.DEPBAR.LE gsb0, 0x0 ;  /* 0x00008000000079c5 */ /* 0x000fe40000010000 */
        /* <DEDUP_REMOVED lines=34> */
[----:B------:R-:W-:Y:S05]  /*54d0*/  @!P0 BRA `(.L_x_1117) ;  /* 0x0000000000048947 */ /* 0x000fea0003800000 */
[----:B------:R-:W-:Y:S01]  /*54e0*/  BPT.TRAP 0x1 ;  /* 0x000000040000795c */ /* 0x000fe20000300000 */
.L_x_1117:
[----:B------:R-:W-:Y:S01]  /*54f0*/  ULEA UR14, UR37, UR38, 0x3 ;  /* 0x00000026250e7291 */ /* 0x000fe2000f8e183f */
[----:B------:R-:W-:-:S05]  /*5500*/  IMAD.U32 R0, RZ, RZ, UR36 ;  /* 0x00000024ff007e24 */ /* 0x000fca000f8e00ff */
[----:B------:R-:W-:-:S04]  /*5510*/  SHF.L.U32 R0, R0, 0x1f, RZ ;  /* 0x0000001f00007819 */ /* 0x000fc800000006ff */
[----:B------:R2:W3:Y:S01]  /*5520*/  SYNCS.PHASECHK.TRANS64.TRYWAIT P1, [UR14+0x2a850], R0 ;  /* 0x02a85000ff0075a7 */ /* 0x0004e2000802014e */
[----:B------:R-:W-:Y:S05]  /*5530*/  @!P0 BRA `(.L_x_1118) ;  /* 0x0000000000048947 */ /* 0x000fea0003800000 */
[----:B------:R-:W-:Y:S01]  /*5540*/  BPT.TRAP 0x1 ;  /* 0x000000040000795c */ /* 0x000fe20000300000 */
.L_x_1118:
[----:B---3--:R-:W-:Y:S05]  /*5550*/  @P1 BRA `(.L_x_1119) ;  /* 0x0000000000081947 */ /* 0x008fea0003800000 */
[----:B------:R-:W3:Y:S02]  /*5560*/  SYNCS.PHASECHK.TRANS64.TRYWAIT P1, [UR14+0x2a850], R0 ;  /* 0x02a85000ff0075a7 */ /* 0x000ee4000802014e */
[----:B---3--:R-:W-:Y:S05]  /*5570*/  @!P1 BRA `(.L_x_1120) ;  /* 0x000000fc001c9947 */ /* 0x008fea0003800000 */
.L_x_1119:
[----:B------:R-:W-:Y:S01]  /*5580*/  UIADD3 UR6, UR38, 0x400, URZ ;  /* 0x0000040026067890 */ /* 0x000fe2000fffe03f */
[----:B------:R-:W-:Y:S01]  /*5590*/  WARPGROUP.ARRIVE ;  /* 0x00000000000079c5 */ /* 0x000fe20000000000 */
[----:B------:R-:W-:Y:S01]  /*55a0*/  UMOV UR11, 0x40000040 ;  /* 0x40000040000b7882 */ /* 0x000fe20000000000 */
[----:B------:R-:W-:Y:S01]  /*55b0*/  ISETP.NE.AND P2, PT, R10, 0x1, PT ;  /* 0x000000010a00780c */ /* 0x000fe20003f45270 */
[----:B------:R-:W-:Y:S01]  /*55c0*/  USHF.R.U32.HI UR6, URZ, 0x4, UR6 ;  /* 0x000000043f067899 */ /* 0x000fe20008011606 */
[----:B01----:R-:W-:Y:S02]  /*55d0*/  FMUL.FTZ R11, R88, UR4 ;  /* 0x00000004580b7c20 */ /* 0x003fe40008410000 */
[----:B------:R-:W0:Y:S01]  /*55e0*/  S2R R175, SR_TID.X ;  /* 0x0000000000af7919 */ /* 0x000e220000002100 */
[----:B------:R-:W-:Y:S01]  /*55f0*/  FMUL.FTZ R88, R102, UR4 ;  /* 0x0000000466587c20 */ /* 0x000fe20008410000 */
[----:B------:R-:W-:Y:S01]  /*5600*/  ULOP3.LUT UR6, UR6, 0x3fff, URZ, 0xc0, !UPT ;  /* 0x00003fff06067892 */ /* 0x000fe2000f8ec03f */
[----:B------:R-:W-:Y:S01]  /*5610*/  FMUL.FTZ R21, R99, UR4 ;  /* 0x0000000463157c20 */ /* 0x000fe20008410000 */
[----:B------:R-:W-:Y:S01]  /*5620*/  FMUL.FTZ R99, R115, UR4 ;  /* 0x0000000473637c20 */ /* 0x000fe20008410000 */
[----:B------:R-:W-:Y:S01]  /*5630*/  IMAD.IADD R115, R19, 0x1, R17 ;  /* 0x0000000113737824 */ /* 0x000fe200078e0211 */
[----:B------:R-:W-:Y:S01]  /*5640*/  ULOP3.LUT UR6, UR6, 0x3000000, URZ, 0xfc, !UPT ;  /* 0x0300000006067892 */ /* 0x000fe2000f8efc3f */
[----:B------:R-:W1:Y:S01]  /*5650*/  LDC R13, c[0x0][0x288] ;  /* 0x0000a200ff0d7b82 */ /* 0x000e620000000800 */
[----:B------:R-:W-:Y:S01]  /*5660*/  FMUL.FTZ R14, R94, UR4 ;  /* 0x000000045e0e7c20 */ /* 0x000fe20008410000 */
[----:B------:R-:W-:Y:S01]  /*5670*/  FMUL.FTZ R94, R110, UR4 ;  /* 0x000000046e5e7c20 */ /* 0x000fe20008410000 */
[----:B------:R-:W-:Y:S01]  /*5680*/  UIMAD UR6, UR37, 0x600, UR6 ;  /* 0x00000600250678a4 */ /* 0x000fe2000f8e0206 */
[----:B------:R-:W-:Y:S01]  /*5690*/  FMUL.FTZ R110, R112, UR4 ;  /* 0x00000004706e7c20 */ /* 0x000fe20008410000 */
[----:B------:R-:W-:Y:S01]  /*56a0*/  FMUL.FTZ R112, R116, UR4 ;  /* 0x0000000474707c20 */ /* 0x000fe20008410000 */
[----:B------:R-:W-:Y:S01]  /*56b0*/  FMUL.FTZ R15, R95, UR4 ;  /* 0x000000045f0f7c20 */ /* 0x000fe20008410000 */
[----:B------:R-:W-:Y:S01]  /*56c0*/  FMUL.FTZ R2, R91, UR4 ;  /* 0x000000045b027c20 */ /* 0x000fe20008410000 */
[----:B------:R-:W3:Y:S01]  /*56d0*/  @P2 LDC R102, c[0x0][0x44c] ;  /* 0x00011300ff662b82 */ /* 0x000ee20000000800 */
[----:B------:R-:W-:Y:S01]  /*56e0*/  FMUL.FTZ R95, R111, UR4 ;  /* 0x000000046f5f7c20 */ /* 0x000fe20008410000 */
[----:B------:R-:W-:Y:S01]  /*56f0*/  UMOV UR10, UR6 ;  /* 0x00000006000a7c82 */ /* 0x000fe20008000000 */
[----:B--2---:R-:W-:Y:S01]  /*5700*/  FMUL.FTZ R0, R90, UR4 ;  /* 0x000000045a007c20 */ /* 0x004fe20008410000 */
[----:B------:R-:W-:Y:S01]  /*5710*/  HGMMA.64x128x16.F32 R24, R156, gdesc[UR8].tnspB, R24, gsb0 ;  /* 0x41e000089c187df0 */ /* 0x000fe20008000818 */
[----:B------:R-:W-:Y:S01]  /*5720*/  UIADD3 UR10, UR6, 0x80, URZ ;  /* 0x00000080060a7890 */ /* 0x000fe2000fffe03f */
[----:B------:R-:W-:Y:S01]  /*5730*/  FMUL.FTZ R20, R98, UR4 ;  /* 0x0000000462147c20 */ /* 0x000fe20008410000 */
[----:B------:R-:W-:Y:S01]  /*5740*/  UMOV UR11, 0x40000040 ;  /* 0x40000040000b7882 */ /* 0x000fe20000000000 */
        /* <DEDUP_REMOVED lines=16> */
[----:B---3--:R-:W-:-:S04]  /*5850*/  @P2 IMAD.HI.U32 R102, R115, R102, RZ ;  /* 0x0000006673662227 */ /* 0x008fc800078e00ff */
[----:B------:R-:W-:Y:S01]  /*5860*/  FMUL.FTZ R133, R133, UR4 ;  /* 0x0000000485857c20 */ /* 0x000fe20008410000 */
[----:B------:R-:W-:Y:S01]  /*5870*/  FMUL.FTZ R120, R120, UR4 ;  /* 0x0000000478787c20 */ /* 0x000fe20008410000 */
[----:B------:R-:W-:Y:S01]  /*5880*/  FMUL.FTZ R121, R121, UR4 ;  /* 0x0000000479797c20 */ /* 0x000fe20008410000 */
[----:B------:R-:W-:Y:S01]  /*5890*/  FMUL.FTZ R124, R124, UR4 ;  /* 0x000000047c7c7c20 */ /* 0x000fe20008410000 */
[----:B------:R-:W-:Y:S01]  /*58a0*/  FMUL.FTZ R128, R128, UR4 ;  /* 0x0000000480807c20 */ /* 0x000fe20008410000 */
[----:B------:R-:W-:Y:S01]  /*58b0*/  FMUL.FTZ R134, R134, UR4 ;  /* 0x0000000486867c20 */ /* 0x000fe20008410000 */
[----:B------:R-:W-:Y:S01]  /*58c0*/  ISETP.NE.AND P1, PT, R173, RZ, PT ;  /* 0x000000ffad00720c */ /* 0x000fe20003f25270 */
[----:B------:R-:W2:Y:S08]  /*58d0*/  MUFU.TANH R11, R11 ;  /* 0x0000000b000b7308 */ /* 0x000eb00000002400 */
[----:B------:R-:W3:Y:S08]  /*58e0*/  MUFU.TANH R0, R0 ;  /* 0x0000000000007308 */ /* 0x000ef00000002400 */
[----:B------:R-:W4:Y:S08]  /*58f0*/  MUFU.TANH R2, R2 ;  /* 0x0000000200027308 */ /* 0x000f300000002400 */
        /* <DEDUP_REMOVED lines=11> */
[----:B------:R-:W0:Y:S01]  /*59b0*/  MUFU.TANH R91, R91 ;  /* 0x0000005b005b7308 */ /* 0x000e220000002400 */
[----:B------:R-:W-:-:S02]  /*59c0*/  WARPGROUP.DEPBAR.LE gsb0, 0x0 ;  /* 0x00008000000079c5 */ /* 0x000fc40000010000 */
[----:B------:R-:W-:Y:S01]  /*59d0*/  WARPGROUP.ARRIVE ;  /* 0x00000000000079c5 */ /* 0x000fe20000000000 */
[----:B------:R-:W-:Y:S01]  /*59e0*/  FMUL.FTZ R156, R101, UR4 ;  /* 0x00000004659c7c20 */ /* 0x000fe20008410000 */
[----:B------:R-:W-:Y:S01]  /*59f0*/  FMUL.FTZ R101, R119, UR4 ;  /* 0x0000000477657c20 */ /* 0x000fe20008410000 */
[----:B------:R-:W-:Y:S02]  /*5a00*/  FMUL.FTZ R158, R131, UR4 ;  /* 0x00000004839e7c20 */ /* 0x000fe40008410000 */
[----:B------:R-:W0:Y:S01]  /*5a10*/  MUFU.TANH R108, R108 ;  /* 0x0000006c006c7308 */ /* 0x000e220000002400 */
[----:B------:R-:W-:Y:S01]  /*5a20*/  HGMMA.64x128x16.F32 R24, R152, gdesc[UR8].tnspB, R24, gsb0 ;  /* 0x41e0000898187df0 */ /* 0x000fe20008000818 */
[----:B------:R-:W-:Y:S01]  /*5a30*/  UIADD3 UR10, UR6, 0x100, URZ ;  /* 0x00000100060a7890 */ /* 0x000fe2000fffe03f */
[----:B------:R-:W-:-:S05]  /*5a40*/  UMOV UR11, 0x40000040 ;  /* 0x40000040000b7882 */ /* 0x000fca0000000000 */
        /* <DEDUP_REMOVED lines=13> */
[----:B------:R-:W0:Y:S08]  /*5b20*/  MUFU.TANH R125, R125 ;  /* 0x0000007d007d7308 */ /* 0x000e300000002400 */
[----:B------:R-:W0:Y:S08]  /*5b30*/  MUFU.TANH R129, R129 ;  /* 0x0000008100817308 */ /* 0x000e300000002400 */
[----:B------:R-:W0:Y:S08]  /*5b40*/  MUFU.TANH R158, R158 ;  /* 0x0000009e009e7308 */ /* 0x000e300000002400 */
[----:B------:R-:W0:Y:S01]  /*5b50*/  MUFU.TANH R132, R132 ;  /* 0x0000008400847308 */ /* 0x000e220000002400 */
[----:B------:R-:W-:-:S02]  /*5b60*/  WARPGROUP.DEPBAR.LE gsb0, 0x0 ;  /* 0x00008000000079c5 */ /* 0x000fc40000010000 */
[----:B------:R-:W-:Y:S01]  /*5b70*/  WARPGROUP.ARRIVE ;  /* 0x00000000000079c5 */ /* 0x000fe20000000000 */
[----:B------:R-:W-:Y:S01]  /*5b80*/  FMUL.FTZ R154, R130, UR4 ;  /* 0x00000004829a7c20 */ /* 0x000fe20008410000 */
[----:B------:R-:W-:Y:S02]  /*5b90*/  IMAD R130, R9, -0x60, RZ ;  /* 0xffffffa009827824 */ /* 0x000fe400078e02ff */
[----:B------:R-:W-:Y:S01]  /*5ba0*/  FMUL.FTZ R152, R127, UR4 ;  /* 0x000000047f987c20 */ /* 0x000fe20008410000 */
[----:B------:R-:W0:Y:S01]  /*5bb0*/  MUFU.TANH R133, R133 ;  /* 0x0000008500857308 */ /* 0x000e220000002400 */
[----:B------:R-:W-:Y:S01]  /*5bc0*/  HGMMA.64x128x16.F32 R24, R148, gdesc[UR8].tnspB, R24, gsb0 ;  /* 0x41e0000894187df0 */ /* 0x000fe20008000818 */
[----:B------:R-:W-:Y:S01]  /*5bd0*/  UIADD3 UR10, UR6, 0x180, URZ ;  /* 0x00000180060a7890 */ /* 0x000fe2000fffe03f */
[----:B------:R-:W-:Y:S01]  /*5be0*/  VIADD R107, R130, 0x1 ;  /* 0x00000001826b7836 */ /* 0x000fe20000000000 */
[----:B------:R-:W-:-:S03]  /*5bf0*/  UMOV UR11, 0x40000040 ;  /* 0x40000040000b7882 */ /* 0x000fc60000000000 */
[----:B------:R-:W-:Y:S01]  /*5c00*/  IMAD R107, R18, -0x2, R107 ;  /* 0xfffffffe126b7824 */ /* 0x000fe200078e026b */
[----:B------:R-:W0:Y:S04]  /*5c10*/  MUFU.TANH R152, R152 ;  /* 0x0000009800987308 */ /* 0x000e280000002400 */
[----:B-1----:R-:W-:-:S04]  /*5c20*/  IADD3 R106, R107, -R13, R16 ;  /* 0x8000000d6b6a7210 */ /* 0x002fc80007ffe010 */
[----:B------:R1:W0:Y:S01]  /*5c30*/  MUFU.TANH R127, R128 ;  /* 0x00000080007f7308 */ /* 0x0002220000002400 */
[----:B------:R-:W-:-:S07]  /*5c40*/  VIADD R131, R106, UR54 ;  /* 0x000000366a837c36 */ /* 0x000fce0008000000 */
[----:B------:R-:W0:Y:S01]  /*5c50*/  MUFU.TANH R154, R154 ;  /* 0x0000009a009a7308 */ /* 0x000e220000002400 */
[----:B------:R-:W-:Y:S02]  /*5c60*/  WARPGROUP.DEPBAR.LE gsb0, 0x0 ;  /* 0x00008000000079c5 */ /* 0x000fe40000010000 */
[----:B------:R-:W-:Y:S01]  /*5c70*/  WARPGROUP.ARRIVE ;  /* 0x00000000000079c5 */ /* 0x000fe20000000000 */
[----:B------:R-:W-:Y:S01]  /*5c80*/  FMUL.FTZ R148, R104, UR4 ;  /* 0x0000000468947c20 */ /* 0x000fe20008410000 */
[----:B------:R-:W-:Y:S01]  /*5c90*/  FMUL.FTZ R104, R105, UR4 ;  /* 0x0000000469687c20 */ /* 0x000fe20008410000 */
[----:B------:R-:W-:Y:S01]  /*5ca0*/  FMUL.FTZ R105, R122, UR4 ;  /* 0x000000047a697c20 */ /* 0x000fe20008410000 */
[----:B------:R-:W-:Y:S02]  /*5cb0*/  FMUL.FTZ R150, R126, UR4 ;  /* 0x000000047e967c20 */ /* 0x000fe40008410000 */
[----:B------:R-:W-:Y:S01]  /*5cc0*/  HGMMA.64x128x16.F32 R24, R144, gdesc[UR8].tnspB, R24, gsb0 ;  /* 0x41e0000890187df0 */ /* 0x000fe20008000818 */
[----:B------:R-:W-:Y:S01]  /*5cd0*/  UIADD3 UR10, UR6, 0x200, URZ ;  /* 0x00000200060a7890 */ /* 0x000fe2000fffe03f */
[----:B------:R-:W0:Y:S01]  /*5ce0*/  MUFU.TANH R148, R148 ;  /* 0x0000009400947308 */ /* 0x000e220000002400 */
[----:B------:R-:W-:Y:S01]  /*5cf0*/  UMOV UR11, 0x40000040 ;  /* 0x40000040000b7882 */ /* 0x000fe20000000000 */
[----:B------:R-:W-:-:S06]  /*5d00*/  UIADD3 UR6, UR6, 0x280, URZ ;  /* 0x0000028006067890 */ /* 0x000fcc000fffe03f */
[----:B------:R-:W0:Y:S08]  /*5d10*/  MUFU.TANH R104, R104 ;  /* 0x0000006800687308 */ /* 0x000e300000002400 */
[----:B------:R-:W0:Y:S08]  /*5d20*/  MUFU.TANH R105, R105 ;  /* 0x0000006900697308 */ /* 0x000e300000002400 */
[----:B------:R-:W0:Y:S01]  /*5d30*/  MUFU.TANH R150, R150 ;  /* 0x0000009600967308 */ /* 0x000e220000002400 */
[----:B------:R-:W-:-:S02]  /*5d40*/  WARPGROUP.DEPBAR.LE gsb0, 0x0 ;  /* 0x00008000000079c5 */ /* 0x000fc40000010000 */
[----:B------:R-:W-:Y:S01]  /*5d50*/  WARPGROUP.ARRIVE ;  /* 0x00000000000079c5 */ /* 0x000fe20000000000 */
[----:B------:R-:W-:Y:S01]  /*5d60*/  FMUL.FTZ R144, R89, UR4 ;  /* 0x0000000459907c20 */ /* 0x000fe20008410000 */
[----:B------:R-:W-:Y:S01]  /*5d70*/  FMUL.FTZ R89, R103, UR4 ;  /* 0x0000000467597c20 */ /* 0x000fe20008410000 */
[----:B------:R-:W-:Y:S01]  /*5d80*/  FMUL.FTZ R146, R123, UR4 ;  /* 0x000000047b927c20 */ /* 0x000fe20008410000 */
[----:B------:R-:W5:Y:S01]  /*5d90*/  @P2 LDC R103, c[0x0][0x450] ;  /* 0x00011400ff672b82 */ /* 0x000f620000000800 */
[----:B------:R1:W0:Y:S01]  /*5da0*/  MUFU.TANH R123, R124 ;  /* 0x0000007c007b7308 */ /* 0x0002220000002400 */
[----:B------:R-:W-:Y:S01]  /*5db0*/  HGMMA.64x128x16.F32 R24, R140, gdesc[UR8].tnspB, R24, gsb0 ;  /* 0x41e000088c187df0 */ /* 0x000fe20008000818 */
[----:B------:R-:W-:Y:S01]  /*5dc0*/  UMOV UR10, UR6 ;  /* 0x00000006000a7c82 */ /* 0x000fe20008000000 */
[----:B------:R-:W-:-:S05]  /*5dd0*/  UMOV UR11, 0x40000040 ;  /* 0x40000040000b7882 */ /* 0x000fca0000000000 */
[----:B------:R-:W0:Y:S08]  /*5de0*/  MUFU.TANH R144, R144 ;  /* 0x0000009000907308 */ /* 0x000e300000002400 */
[----:B------:R-:W0:Y:S01]  /*5df0*/  MUFU.TANH R89, R89 ;  /* 0x0000005900597308 */ /* 0x000e220000002400 */
[----:B-----5:R-:W-:Y:S01]  /*5e00*/  @P2 SHF.R.U32.HI R115, RZ, R103, R102 ;  /* 0x00000067ff732219 */ /* 0x020fe20000011666 */
[----:B------:R-:W-:Y:S01]  /*5e10*/  IMAD.U32 R102, RZ, RZ, UR7 ;  /* 0x00000007ff667e24 */ /* 0x000fe2000f8e00ff */
[----:B0-----:R-:W-:-:S05]  /*5e20*/  LOP3.LUT P2, RZ, R175, 0x7f, RZ, 0xc0, !PT ;  /* 0x0000007fafff7812 */ /* 0x001fca000784c0ff */
[----:B------:R-:W0:Y:S01]  /*5e30*/  MUFU.TANH R146, R146 ;  /* 0x0000009200927308 */ /* 0x000e220000002400 */
[----:B------:R-:W5:Y:S07]  /*5e40*/  SHFL.IDX PT, R116, R115, RZ, 0x1c1f ;  /* 0x001c1fff73747589 */ /* 0x000f6e00000e0000 */
[----:B------:R-:W-:-:S05]  /*5e50*/  @!P2 VIADD R102, R102, 0x2a840 ;  /* 0x0002a8406666a836 */ /* 0x000fca0000000000 */
[----:B------:R-:W-:Y:S02]  /*5e60*/  @!P2 PRMT R103, RZ, 0x654, R102 ;  /* 0x00000654ff67a816 */ /* 0x000fe40000000066 */
[----:B------:R1:W0:Y:S01]  /*5e70*/  MUFU.TANH R102, R134 ;  /* 0x0000008600667308 */ /* 0x0002220000002400 */
[----:B-----5:R-:W-:Y:S01]  /*5e80*/  IMAD.IADD R117, R131, 0x1, R116 ;  /* 0x0000000183757824 */ /* 0x020fe200078e0274 */
[----:B------:R-:W-:Y:S02]  /*5e90*/  WARPGROUP.DEPBAR.LE gsb0, 0x0 ;  /* 0x00008000000079c5 */ /* 0x000fe40000010000 */
[----:B------:R-:W-:-:S04]  /*5ea0*/  WARPGROUP.ARRIVE ;  /* 0x00000000000079c5 */ /* 0x000fc80000000000 */
[----:B------:R1:W0:Y:S02]  /*5eb0*/  MUFU.TANH R140, R121 ;  /* 0x00000079008c7308 */ /* 0x0002240000002400 */
[----:B------:R-:W-:Y:S03]  /*5ec0*/  HGMMA.64x128x16.F32 R24, R136, gdesc[UR8].tnspB, R24, gsb0 ;  /* 0x41e0000888187df0 */ /* 0x000fe60008000818 */
[----:B------:R-:W-:Y:S02]  /*5ed0*/  WARPGROUP.DEPBAR.LE gsb0, 0x0 ;  /* 0x00008000000079c5 */ /* 0x000fe40000010000 */
[----:B------:R5:W-:Y:S01]  /*5ee0*/  @!P2 SYNCS.ARRIVE.TRANS64.RED.A1T0 RZ, [R103+URZ], RZ ;  /* 0x000000ff67ffa9a7 */ /* 0x000be2000810043f */
[----:B------:R-:W-:Y:S02]  /*5ef0*/  VIADD R136, R107, 0xffffffff ;  /* 0xffffffff6b887836 */ /* 0x000fe40000000000 */
[----:B-----5:R-:W-:Y:S01]  /*5f00*/  FMUL.FTZ R103, R135, UR4 ;  /* 0x0000000487677c20 */ /* 0x020fe20008410000 */
[----:B------:R-:W-:-:S04]  /*5f10*/  VIADD R135, R106, UR51 ;  /* 0x000000336a877c36 */ /* 0x000fc80008000000 */
[----:B------:R-:W-:Y:S01]  /*5f20*/  IMAD.IADD R119, R135, 0x1, R116 ;  /* 0x0000000187777824 */ /* 0x000fe200078e0274 */
[----:B------:R-:W0:Y:S01]  /*5f30*/  MUFU.TANH R103, R103 ;  /* 0x0000006700677308 */ /* 0x000e220000002400 */
[----:B-1234-:R-:W-:Y:S05]  /*5f40*/  @!P1 BRA `(.L_x_1121) ;  /* 0x0000000000549947 */ /* 0x01efea0003800000 */
[----:B------:R-:W-:Y:S01]  /*5f50*/  IADD3 R121, R16, -R13, R116 ;  /* 0x8000000d10797210 */ /* 0x000fe20007ffe074 */
[----:B------:R-:W-:Y:S03]  /*5f60*/  BSSY B0, `(.L_x_1122) ;  /* 0x0000010000007945 */ /* 0x000fe60003800000 */
[----:B------:R-:W-:-:S13]  /*5f70*/  ISETP.GT.AND P1, PT, R121, -0x1, PT ;  /* 0xffffffff7900780c */ /* 0x000fda0003f24270 */
[----:B------:R-:W-:Y:S05]  /*5f80*/  @P1 BRA `(.L_x_1123) ;  /* 0x0000000000201947 */ /* 0x000fea0003800000 */
[----:B------:R-:W-:Y:S01]  /*5f90*/  IMAD.U32 R116, RZ, RZ, UR50 ;  /* 0x00000032ff747e24 */ /* 0x000fe2000f8e00ff */
[----:B------:R-:W-:-:S04]  /*5fa0*/  LOP3.LUT R121, RZ, R121, RZ, 0x33, !PT ;  /* 0x00000079ff797212 */ /* 0x000fc800078e33ff */
[----:B------:R-:W-:-:S13]  /*5fb0*/  ISETP.NE.AND P1, PT, R116, 0x1, PT ;  /* 0x000000017400780c */ /* 0x000fda0003f25270 */
[----:B------:R-:W1:Y:S02]  /*5fc0*/  @P1 LDC.64 R106, c[0x0][0x9e8] ;  /* 0x00027a00ff6a1b82 */ /* 0x000e640000000a00 */
[----:B-1----:R-:W-:-:S05]  /*5fd0*/  @P1 IMAD.HI.U32 R106, R121, R106, RZ ;  /* 0x0000006a796a1227 */ /* 0x002fca00078e00ff */
[----:B------:R-:W-:-:S04]  /*5fe0*/  @P1 SHF.R.U32.HI R121, RZ, R107, R106 ;  /* 0x0000006bff791219 */ /* 0x000fc8000001166a */
[----:B------:R-:W-:Y:S01]  /*5ff0*/  LOP3.LUT R121, RZ, R121, RZ, 0x33, !PT ;  /* 0x00000079ff797212 */ /* 0x000fe200078e33ff */
[----:B------:R-:W-:Y:S06]  /*6000*/  BRA `(.L_x_1124) ;  /* 0x0000000000147947 */ /* 0x000fec0003800000 */
.L_x_1123:
[----:B------:R-:W-:-:S05]  /*6010*/  IMAD.U32 R116, RZ, RZ, UR50 ;  /* 0x00000032ff747e24 */ /* 0x000fca000f8e00ff */
[----:B------:R-:W-:-:S13]  /*6020*/  ISETP.NE.AND P1, PT, R116, 0x1, PT ;  /* 0x000000017400780c */ /* 0x000fda0003f25270 */
[----:B------:R-:W1:Y:S02]  /*6030*/  @P1 LDC.64 R106, c[0x0][0x9e8] ;  /* 0x00027a00ff6a1b82 */ /* 0x000e640000000a00 */
[----:B-1----:R-:W-:-:S05]  /*6040*/  @P1 IMAD.HI.U32 R106, R121, R106, RZ ;  /* 0x0000006a796a1227 */ /* 0x002fca00078e00ff */
[----:B------:R-:W-:-:S07]  /*6050*/  @P1 SHF.R.U32.HI R121, RZ, R107, R106 ;  /* 0x0000006bff791219 */ /* 0x000fce000001166a */
.L_x_1124:
[----:B------:R-:W-:Y:S05]  /*6060*/  BSYNC B0 ;  /* 0x0000000000007941 */ /* 0x000fea0003800000 */
.L_x_1122:
[----:B------:R-:W-:-:S05]  /*6070*/  IMAD R106, R121, R116, R136 ;  /* 0x00000074796a7224 */ /* 0x000fca00078e0288 */
[----:B------:R-:W-:Y:S02]  /*6080*/  VIADDMNMX R117, R106, R116, R117, PT ;  /* 0x000000746a757246 */ /* 0x000fe40003800175 */
[----:B------:R-:W-:-:S07]  /*6090*/  VIMNMX R119, R119, R106, !PT ;  /* 0x0000006a77777248 */ /* 0x000fce0007fe0100 */
.L_x_1121:
[C---:B------:R-:W-:Y:S02]  /*60a0*/  ISETP.GE.AND P1, PT, R130.reuse, 0x2, PT ;  /* 0x000000028200780c */ /* 0x040fe40003f26270 */
[C---:B------:R-:W-:Y:S02]  /*60b0*/  ISETP.GE.AND P4, PT, R130.reuse, 0xa, PT ;  /* 0x0000000a8200780c */ /* 0x040fe40003f86270 */
[----:B------:R-:W-:Y:S02]  /*60c0*/  ISETP.GT.AND P2, PT, R119, 0x1, !P1 ;  /* 0x000000017700780c */ /* 0x000fe40004f44270 */
[----:B------:R-:W-:Y:S02]  /*60d0*/  P2R R121, PR, RZ, 0x10 ;  /* 0x00000010ff797803 */ /* 0x000fe40000000000 */
[----:B------:R-:W-:Y:S02]  /*60e0*/  ISETP.LT.OR P3, PT, R117, 0x2, P2 ;  /* 0x000000027500780c */ /* 0x000fe40001761670 */
[----:B------:R-:W-:-:S02]  /*60f0*/  ISETP.GE.AND P2, PT, R130, 0x9, PT ;  /* 0x000000098200780c */ /* 0x000fc40003f46270 */
[----:B------:R-:W-:Y:S02]  /*6100*/  FSEL R184, R144, -INF , !P3 ;  /* 0xff80000090b87808 */ /* 0x000fe40005800000 */
[----:B------:R-:W-:-:S04]  /*6110*/  ISETP.GT.AND P3, PT, R119, 0x8, !P2 ;  /* 0x000000087700780c */ /* 0x000fc80005764270 */
[----:B------:R-:W-:-:S04]  /*6120*/  ISETP.LT.OR P3, PT, R117, 0x9, P3 ;  /* 0x000000097500780c */ /* 0x000fc80001f61670 */
[----:B------:R-:W-:Y:S02]  /*6130*/  FSEL R186, R92, -INF , !P3 ;  /* 0xff8000005cba7808 */ /* 0x000fe40005800000 */
[----:B------:R-:W-:Y:S02]  /*6140*/  ISETP.GT.AND P3, PT, R119, 0x9, !P4 ;  /* 0x000000097700780c */ /* 0x000fe40006764270 */
[----:B------:R-:W-:Y:S02]  /*6150*/  ISETP.GE.AND P4, PT, R130, 0x11, PT ;  /* 0x000000118200780c */ /* 0x000fe40003f86270 */
[----:B------:R-:W-:Y:S02]  /*6160*/  ISETP.LT.OR P3, PT, R117, 0xa, P3 ;  /* 0x0000000a7500780c */ /* 0x000fe40001f61670 */
[----:B------:R-:W-:Y:S02]  /*6170*/  P2R R134, PR, RZ, 0x10 ;  /* 0x00000010ff867803 */ /* 0x000fe40000000000 */
[----:B------:R-:W-:-:S02]  /*6180*/  FSEL R182, R93, -INF , !P3 ;  /* 0xff8000005db67808 */ /* 0x000fc40005800000 */
[----:B------:R-:W-:Y:S02]  /*6190*/  ISETP.GT.AND P3, PT, R119, 0x10, !P4 ;  /* 0x000000107700780c */ /* 0x000fe40006764270 */
[----:B------:R-:W-:Y:S02]  /*61a0*/  ISETP.GE.AND P4, PT, R130, 0x12, PT ;  /* 0x000000128200780c */ /* 0x000fe40003f86270 */
[----:B------:R-:W-:Y:S02]  /*61b0*/  ISETP.LT.OR P3, PT, R117, 0x11, P3 ;  /* 0x000000117500780c */ /* 0x000fe40001f61670 */
[----:B------:R-:W-:Y:S02]  /*61c0*/  P2R R137, PR, RZ, 0x10 ;  /* 0x00000010ff897803 */ /* 0x000fe40000000000 */
[----:B------:R-:W-:Y:S02]  /*61d0*/  FSEL R180, R96, -INF , !P3 ;  /* 0xff80000060b47808 */ /* 0x000fe40005800000 */
[----:B------:R-:W-:-:S02]  /*61e0*/  ISETP.GT.AND P3, PT, R119, 0x11, !P4 ;  /* 0x000000117700780c */ /* 0x000fc40006764270 */
[C---:B------:R-:W-:Y:S02]  /*61f0*/  ISETP.GE.AND P4, PT, R130.reuse, 0x19, PT ;  /* 0x000000198200780c */ /* 0x040fe40003f86270 */
        /* <DEDUP_REMOVED lines=10> */
[----:B------:R-:W-:-:S02]  /*62a0*/  ISETP.LT.OR P3, PT, R117, 0x1a, P3 ;  /* 0x0000001a7500780c */ /* 0x000fc40001f61670 */
[----:B------:R-:W-:Y:S02]  /*62b0*/  P2R R141, PR, RZ, 0x10 ;  /* 0x00000010ff8d7803 */ /* 0x000fe40000000000 */
[----:B------:R-:W-:Y:S02]  /*62c0*/  FSEL R156, R156, -INF , !P3 ;  /* 0xff8000009c9c7808 */ /* 0x000fe40005800000 */
[----:B------:R-:W-:Y:S02]  /*62d0*/  ISETP.GT.AND P3, PT, R119, 0x20, !P4 ;  /* 0x000000207700780c */ /* 0x000fe40006764270 */
[----:B------:R-:W-:Y:S02]  /*62e0*/  ISETP.GE.AND P4, PT, R130, 0x22, PT ;  /* 0x000000228200780c */ /* 0x000fe40003f86270 */
[----:B------:R-:W-:Y:S02]  /*62f0*/  ISETP.LT.OR P3, PT, R117, 0x21, P3 ;  /* 0x000000217500780c */ /* 0x000fe40001f61670 */
[----:B------:R-:W-:-:S02]  /*6300*/  P2R R142, PR, RZ, 0x10 ;  /* 0x00000010ff8e7803 */ /* 0x000fc40000000000 */
        /* <DEDUP_REMOVED lines=44> */
[----:B0-----:R-:W-:Y:S02]  /*65d0*/  FSEL R112, R140, -INF , !P3 ;  /* 0xff8000008c707808 */ /* 0x001fe40005800000 */
[----:B------:R-:W-:-:S02]  /*65e0*/  ISETP.GT.AND P3, PT, R119, 0x48, !P4 ;  /* 0x000000487700780c */ /* 0x000fc40006764270 */
[----:B------:R-:W-:Y:S02]  /*65f0*/  P2R R155, PR, RZ, 0x10 ;  /* 0x00000010ff9b7803 */ /* 0x000fe40000000000 */
[----:B------:R-:W-:Y:S02]  /*6600*/  ISETP.LT.OR P3, PT, R117, 0x49, P3 ;  /* 0x000000497500780c */ /* 0x000fe40001f61670 */
[----:B------:R-:W-:Y:S02]  /*6610*/  ISETP.GE.AND P4, PT, R130, 0x4a, PT ;  /* 0x0000004a8200780c */ /* 0x000fe40003f86270 */
[----:B------:R-:W-:Y:S02]  /*6620*/  FSEL R110, R123, -INF , !P3 ;  /* 0xff8000007b6e7808 */ /* 0x000fe40005800000 */
[----:B------:R-:W-:Y:S02]  /*6630*/  ISETP.GT.AND P3, PT, R119, 0x49, !P4 ;  /* 0x000000497700780c */ /* 0x000fe40006764270 */
[----:B------:R-:W-:-:S02]  /*6640*/  P2R R123, PR, RZ, 0x10 ;  /* 0x00000010ff7b7803 */ /* 0x000fc40000000000 */
[----:B------:R-:W-:-:S04]  /*6650*/  ISETP.LT.OR P3, PT, R117, 0x4a, P3 ;  /* 0x0000004a7500780c */ /* 0x000fc80001f61670 */
[----:B------:R-:W-:Y:S02]  /*6660*/  FSEL R108, R125, -INF , !P3 ;  /* 0xff8000007d6c7808 */ /* 0x000fe40005800000 */
[----:B------:R-:W-:-:S04]  /*6670*/  ISETP.GE.AND P3, PT, R130, 0x51, PT ;  /* 0x000000518200780c */ /* 0x000fc80003f66270 */
        /* <DEDUP_REMOVED lines=12> */
[----:B------:R-:W-:Y:S02]  /*6740*/  P2R R111, PR, RZ, 0x40 ;  /* 0x00000040ff6f7803 */ /* 0x000fe40000000000 */
[----:B------:R-:W-:-:S04]  /*6750*/  ISETP.GT.AND P6, PT, R119, RZ, !P6 ;  /* 0x000000ff7700720c */ /* 0x000fc800077c4270 */
[----:B------:R-:W-:-:S04]  /*6760*/  ISETP.LT.OR P6, PT, R117, 0x1, P6 ;  /* 0x000000017500780c */ /* 0x000fc800037c1670 */
[----:B------:R-:W-:Y:S02]  /*6770*/  FSEL R107, R11, -INF , !P6 ;  /* 0xff8000000b6b7808 */ /* 0x000fe40007000000 */
[----:B------:R-:W-:Y:S02]  /*6780*/  ISETP.GE.AND P6, PT, R130, 0x5a, PT ;  /* 0x0000005a8200780c */ /* 0x000fe40003fc6270 */
[----:B------:R-:W0:Y:S02]  /*6790*/  SHFL.IDX PT, R130, R115, 0x1, 0x1c1f ;  /* 0x003c1f0073827f89 */ /* 0x000e2400000e0000 */
[----:B------:R-:W-:Y:S02]  /*67a0*/  P2R R125, PR, RZ, 0x40 ;  /* 0x00000040ff7d7803 */ /* 0x000fe40000000000 */
[----:B------:R-:W-:-:S04]  /*67b0*/  ISETP.GT.AND P6, PT, R119, 0x59, !P6 ;  /* 0x000000597700780c */ /* 0x000fc800077c4270 */
[----:B------:R-:W-:-:S04]  /*67c0*/  ISETP.LT.OR P6, PT, R117, 0x5a, P6 ;  /* 0x0000005a7500780c */ /* 0x000fc800037c1670 */
[----:B------:R-:W-:Y:S02]  /*67d0*/  FSEL R104, R133, -INF , !P6 ;  /* 0xff80000085687808 */ /* 0x000fe40007000000 */
[----:B------:R-:W-:Y:S01]  /*67e0*/  ISETP.NE.AND P6, PT, R173, RZ, PT ;  /* 0x000000ffad00720c */ /* 0x000fe20003fc5270 */
[--C-:B0-----:R-:W-:Y:S02]  /*67f0*/  IMAD.IADD R93, R131, 0x1, R130.reuse ;  /* 0x00000001835d7824 */ /* 0x101fe400078e0282 */
[----:B------:R-:W-:-:S10]  /*6800*/  IMAD.IADD R97, R135, 0x1, R130 ;  /* 0x0000000187617824 */ /* 0x000fd400078e0282 */
[----:B------:R-:W-:Y:S05]  /*6810*/  @!P6 BRA `(.L_x_1125) ;  /* 0x000000000054e947 */ /* 0x000fea0003800000 */
[----:B------:R-:W-:Y:S01]  /*6820*/  IADD3 R11, R16, -R13, R130 ;  /* 0x8000000d100b7210 */ /* 0x000fe20007ffe082 */
[----:B------:R-:W-:Y:S03]  /*6830*/  BSSY B0, `(.L_x_1126) ;  /* 0x0000010000007945 */ /* 0x000fe60003800000 */
[----:B------:R-:W-:-:S13]  /*6840*/  ISETP.GT.AND P6, PT, R11, -0x1, PT ;  /* 0xffffffff0b00780c */ /* 0x000fda0003fc4270 */
[----:B------:R-:W-:Y:S05]  /*6850*/  @P6 BRA `(.L_x_1127) ;  /* 0x0000000000206947 */ /* 0x000fea0003800000 */
[----:B------:R-:W-:Y:S01]  /*6860*/  IMAD.U32 R109, RZ, RZ, UR50 ;  /* 0x00000032ff6d7e24 */ /* 0x000fe2000f8e00ff */
[----:B------:R-:W-:-:S04]  /*6870*/  LOP3.LUT R11, RZ, R11, RZ, 0x33, !PT ;  /* 0x0000000bff0b7212 */ /* 0x000fc800078e33ff */
[----:B------:R-:W-:-:S13]  /*6880*/  ISETP.NE.AND P6, PT, R109, 0x1, PT ;  /* 0x000000016d00780c */ /* 0x000fda0003fc5270 */
[----:B------:R-:W0:Y:S02]  /*6890*/  @P6 LDC.64 R130, c[0x0][0x9e8] ;  /* 0x00027a00ff826b82 */ /* 0x000e240000000a00 */
[----:B0-----:R-:W-:-:S05]  /*68a0*/  @P6 IMAD.HI.U32 R130, R11, R130, RZ ;  /* 0x000000820b826227 */ /* 0x001fca00078e00ff */
[----:B------:R-:W-:-:S04]  /*68b0*/  @P6 SHF.R.U32.HI R11, RZ, R131, R130 ;  /* 0x00000083ff0b6219 */ /* 0x000fc80000011682 */
[----:B------:R-:W-:Y:S01]  /*68c0*/  LOP3.LUT R11, RZ, R11, RZ, 0x33, !PT ;  /* 0x0000000bff0b7212 */ /* 0x000fe200078e33ff */
[----:B------:R-:W-:Y:S06]  /*68d0*/  BRA `(.L_x_1128) ;  /* 0x0000000000147947 */ /* 0x000fec0003800000 */
.L_x_1127:
[----:B------:R-:W-:-:S05]  /*68e0*/  IMAD.U32 R109, RZ, RZ, UR50 ;  /* 0x00000032ff6d7e24 */ /* 0x000fca000f8e00ff */
[----:B------:R-:W-:-:S13]  /*68f0*/  ISETP.NE.AND P6, PT, R109, 0x1, PT ;  /* 0x000000016d00780c */ /* 0x000fda0003fc5270 */
[----:B------:R-:W0:Y:S02]  /*6900*/  @P6 LDC.64 R130, c[0x0][0x9e8] ;  /* 0x00027a00ff826b82 */ /* 0x000e240000000a00 */
[----:B0-----:R-:W-:-:S05]  /*6910*/  @P6 IMAD.HI.U32 R130, R11, R130, RZ ;  /* 0x000000820b826227 */ /* 0x001fca00078e00ff */
[----:B------:R-:W-:-:S07]  /*6920*/  @P6 SHF.R.U32.HI R11, RZ, R131, R130 ;  /* 0x00000083ff0b6219 */ /* 0x000fce0000011682 */
.L_x_1128:
[----:B------:R-:W-:Y:S05]  /*6930*/  BSYNC B0 ;  /* 0x0000000000007941 */ /* 0x000fea0003800000 */
.L_x_1126:
[----:B------:R-:W-:-:S05]  /*6940*/  IMAD R130, R11, R109, R136 ;  /* 0x0000006d0b827224 */ /* 0x000fca00078e0288 */
[----:B------:R-:W-:Y:S02]  /*6950*/  VIADDMNMX R93, R130, R109, R93, PT ;  /* 0x0000006d825d7246 */ /* 0x000fe4000380015d */
[----:B------:R-:W-:-:S07]  /*6960*/  VIMNMX R97, R97, R130, !PT ;  /* 0x0000008261617248 */ /* 0x000fce0007fe0100 */
.L_x_1125:
[C---:B------:R-:W-:Y:S01]  /*6970*/  ISETP.GT.AND P1, PT, R97.reuse, 0x1, !P1 ;  /* 0x000000016100780c */ /* 0x040fe20004f24270 */
[----:B------:R-:W-:Y:S01]  /*6980*/  UMOV UR36, UR39 ;  /* 0x0000002700247c82 */ /* 0x000fe20008000000 */
[----:B------:R-:W-:Y:S01]  /*6990*/  ISETP.GT.AND P2, PT, R97, 0x8, !P2 ;  /* 0x000000086100780c */ /* 0x000fe20005744270 */
[----:B------:R-:W-:Y:S01]  /*69a0*/  UMOV UR37, UR5 ;  /* 0x0000000500257c82 */ /* 0x000fe20008000000 */
        /* <DEDUP_REMOVED lines=11> */
[----:B------:R-:W-:Y:S02]  /*6a60*/  FMNMX.FTZ R11, R107, R8, !PT ;  /* 0x000000086b0b7209 */ /* 0x000fe40007810000 */
[----:B------:R-:W-:Y:S02]  /*6a70*/  ISETP.GT.AND P1, PT, R97, 0x10, !P1 ;  /* 0x000000106100780c */ /* 0x000fe40004f24270 */
[----:B------:R-:W-:Y:S02]  /*6a80*/  FMNMX.FTZ R11, R184, R11, !PT ;  /* 0x0000000bb80b7209 */ /* 0x000fe40007810000 */
[----:B------:R-:W-:Y:S02]  /*6a90*/  ISETP.LT.OR P1, PT, R93, 0x11, P1 ;  /* 0x000000115d00780c */ /* 0x000fe40000f21670 */
[----:B------:R-:W-:-:S02]  /*6aa0*/  FMNMX.FTZ R11, R186, R11, !PT ;  /* 0x0000000bba0b7209 */ /* 0x000fc40007810000 */
[----:B------:R-:W-:Y:S02]  /*6ab0*/  FSEL R20, R20, -INF , !P1 ;  /* 0xff80000014147808 */ /* 0x000fe40004800000 */
[----:B------:R-:W-:Y:S02]  /*6ac0*/  ISETP.NE.AND P1, PT, R137, RZ, PT ;  /* 0x000000ff8900720c */ /* 0x000fe40003f25270 */
[----:B------:R-:W-:Y:S02]  /*6ad0*/  FMNMX.FTZ R11, R182, R11, !PT ;  /* 0x0000000bb60b7209 */ /* 0x000fe40007810000 */
[----:B------:R-:W-:Y:S02]  /*6ae0*/  ISETP.GT.AND P1, PT, R97, 0x11, !P1 ;  /* 0x000000116100780c */ /* 0x000fe40004f24270 */
[----:B------:R-:W-:Y:S02]  /*6af0*/  FMNMX.FTZ R11, R180, R11, !PT ;  /* 0x0000000bb40b7209 */ /* 0x000fe40007810000 */
[----:B------:R-:W-:-:S02]  /*6b00*/  ISETP.LT.OR P1, PT, R93, 0x12, P1 ;  /* 0x000000125d00780c */ /* 0x000fc40000f21670 */
[----:B------:R-:W-:Y:S02]  /*6b10*/  FMNMX.FTZ R11, R178, R11, !PT ;  /* 0x0000000bb20b7209 */ /* 0x000fe40007810000 */
[----:B------:R-:W-:Y:S02]  /*6b20*/  FSEL R136, R21, -INF , !P1 ;  /* 0xff80000015887808 */ /* 0x000fe40004800000 */
[----:B------:R-:W-:Y:S02]  /*6b30*/  ISETP.NE.AND P1, PT, R139, RZ, PT ;  /* 0x000000ff8b00720c */ /* 0x000fe40003f25270 */
[----:B------:R-:W-:Y:S02]  /*6b40*/  FMNMX.FTZ R11, R176, R11, !PT ;  /* 0x0000000bb00b7209 */ /* 0x000fe40007810000 */
[----:B------:R-:W-:Y:S02]  /*6b50*/  ISETP.GT.AND P1, PT, R97, 0x18, !P1 ;  /* 0x000000186100780c */ /* 0x000fe40004f24270 */
[----:B------:R-:W-:-:S02]  /*6b60*/  FMNMX.FTZ R11, R156, R11, !PT ;  /* 0x0000000b9c0b7209 */ /* 0x000fc40007810000 */
[----:B------:R-:W-:Y:S02]  /*6b70*/  ISETP.LT.OR P1, PT, R93, 0x19, P1 ;  /* 0x000000195d00780c */ /* 0x000fe40000f21670 */
[----:B------:R-:W-:Y:S02]  /*6b80*/  FMNMX.FTZ R11, R148, R11, !PT ;  /* 0x0000000b940b7209 */ /* 0x000fe40007810000 */
[----:B------:R-:W-:Y:S02]  /*6b90*/  FSEL R88, R88, -INF , !P1 ;  /* 0xff80000058587808 */ /* 0x000fe40004800000 */
[----:B------:R-:W-:Y:S02]  /*6ba0*/  ISETP.GT.AND P1, PT, R97, 0x19, !P2 ;  /* 0x000000196100780c */ /* 0x000fe40005724270 */
[----:B------:R-:W-:Y:S02]  /*6bb0*/  FMNMX.FTZ R11, R128, R11, !PT ;  /* 0x0000000b800b7209 */ /* 0x000fe40007810000 */
[----:B------:R-:W-:-:S02]  /*6bc0*/  ISETP.LT.OR P1, PT, R93, 0x1a, P1 ;  /* 0x0000001a5d00780c */ /* 0x000fc40000f21670 */
[----:B------:R-:W-:Y:S02]  /*6bd0*/  FMNMX.FTZ R11, R126, R11, !PT ;  /* 0x0000000b7e0b7209 */ /* 0x000fe40007810000 */
[----:B------:R-:W-:Y:S02]  /*6be0*/  FSEL R134, R89, -INF , !P1 ;  /* 0xff80000059867808 */ /* 0x000fe40004800000 */
        /* <DEDUP_REMOVED lines=19> */
[----:B------:R-:W-:Y:S02]  /*6d20*/  ISETP.NE.AND P1, PT, R144, RZ, PT ;  /* 0x000000ff9000720c */ /* 0x000fe40003f25270 */
[----:B------:R-:W-:Y:S02]  /*6d30*/  FMNMX.FTZ R11, R108, R11, !PT ;  /* 0x0000000b6c0b7209 */ /* 0x000fe40007810000 */
[----:B------:R-:W-:-:S02]  /*6d40*/  ISETP.GT.AND P1, PT, R97, 0x29, !P1 ;  /* 0x000000296100780c */ /* 0x000fc40004f24270 */
[----:B------:R-:W-:Y:S02]  /*6d50*/  FMNMX.FTZ R11, R106, R11, !PT ;  /* 0x0000000b6a0b7209 */ /* 0x000fe40007810000 */
[----:B------:R-:W-:Y:S02]  /*6d60*/  ISETP.LT.OR P1, PT, R93, 0x2a, P1 ;  /* 0x0000002a5d00780c */ /* 0x000fe40000f21670 */
[----:B------:R-:W-:Y:S02]  /*6d70*/  FMNMX.FTZ R11, R96, R11, !PT ;  /* 0x0000000b600b7209 */ /* 0x000fe40007810000 */
[----:B------:R-:W-:Y:S02]  /*6d80*/  FSEL R130, R95, -INF , !P1 ;  /* 0xff8000005f827808 */ /* 0x000fe40004800000 */
[----:B------:R-:W-:Y:S02]  /*6d90*/  ISETP.NE.AND P1, PT, R145, RZ, PT ;  /* 0x000000ff9100720c */ /* 0x000fe40003f25270 */
[----:B------:R-:W-:-:S02]  /*6da0*/  FMNMX.FTZ R11, R92, R11, !PT ;  /* 0x0000000b5c0b7209 */ /* 0x000fc40007810000 */
[----:B------:R-:W-:Y:S02]  /*6db0*/  ISETP.GT.AND P1, PT, R97, 0x30, !P1 ;  /* 0x000000306100780c */ /* 0x000fe40004f24270 */
[----:B------:R-:W-:Y:S02]  /*6dc0*/  FMNMX.FTZ R15, R104, R11, !PT ;  /* 0x0000000b680f7209 */ /* 0x000fe40007810000 */
[----:B------:R-:W-:Y:S01]  /*6dd0*/  ISETP.LT.OR P1, PT, R93, 0x31, P1 ;  /* 0x000000315d00780c */ /* 0x000fe20000f21670 */
[----:B------:R-:W0:Y:S01]  /*6de0*/  LDC R11, c[0x0][0x988] ;  /* 0x00026200ff0b7b82 */ /* 0x000e220000000800 */
[----:B------:R-:W-:Y:S01]  /*6df0*/  ISETP.NE.AND P2, PT, R155, RZ, PT ;  /* 0x000000ff9b00720c */ /* 0x000fe20003f45270 */
[----:B------:R-:W1:Y:S01]  /*6e00*/  SHFL.BFLY PT, R174, R15, 0x2, 0x1f ;  /* 0x0c401f000fae7f89 */ /* 0x000e6200000e0000 */
[----:B------:R-:W-:Y:S02]  /*6e10*/  FSEL R98, R98, -INF , !P1 ;  /* 0xff80000062627808 */ /* 0x000fe40004800000 */
[----:B------:R-:W-:-:S02]  /*6e20*/  ISETP.NE.AND P1, PT, R147, RZ, PT ;  /* 0x000000ff9300720c */ /* 0x000fc40003f25270 */
[----:B------:R-:W-:Y:S02]  /*6e30*/  ISETP.NE.AND P6, PT, R123, RZ, PT ;  /* 0x000000ff7b00720c */ /* 0x000fe40003fc5270 */
[C---:B------:R-:W-:Y:S02]  /*6e40*/  ISETP.GT.AND P1, PT, R97.reuse, 0x31, !P1 ;  /* 0x000000316100780c */ /* 0x040fe40004f24270 */
[----:B------:R-:W-:Y:S02]  /*6e50*/  ISETP.GT.AND P3, PT, R97, 0x50, !P3 ;  /* 0x000000506100780c */ /* 0x000fe40005f64270 */
[C---:B------:R-:W-:Y:S02]  /*6e60*/  ISETP.LT.OR P1, PT, R93.reuse, 0x32, P1 ;  /* 0x000000325d00780c */ /* 0x040fe40000f21670 */
[----:B------:R-:W-:Y:S02]  /*6e70*/  ISETP.LT.OR P3, PT, R93, 0x51, P3 ;  /* 0x000000515d00780c */ /* 0x000fe40001f61670 */
[----:B------:R-:W-:-:S02]  /*6e80*/  FSEL R94, R99, -INF , !P1 ;  /* 0xff800000635e7808 */ /* 0x000fc40004800000 */
[----:B------:R-:W-:Y:S02]  /*6e90*/  ISETP.NE.AND P1, PT, R149, RZ, PT ;  /* 0x000000ff9500720c */ /* 0x000fe40003f25270 */
[C---:B------:R-:W-:Y:S02]  /*6ea0*/  ISETP.GT.AND P4, PT, R97.reuse, 0x51, !P4 ;  /* 0x000000516100780c */ /* 0x040fe40006784270 */
[----:B------:R-:W-:Y:S02]  /*6eb0*/  ISETP.GT.AND P1, PT, R97, 0x38, !P1 ;  /* 0x000000386100780c */ /* 0x000fe40004f24270 */
[----:B------:R-:W-:Y:S02]  /*6ec0*/  FSEL R154, R154, -INF , !P3 ;  /* 0xff8000009a9a7808 */ /* 0x000fe40005800000 */
[----:B------:R-:W-:Y:S02]  /*6ed0*/  ISETP.LT.OR P1, PT, R93, 0x39, P1 ;  /* 0x000000395d00780c */ /* 0x000fe40000f21670 */
[----:B-1----:R-:W-:-:S02]  /*6ee0*/  FMNMX.FTZ R21, R15, R174, !PT ;  /* 0x000000ae0f157209 */ /* 0x002fc40007810000 */
[----:B------:R-:W-:Y:S02]  /*6ef0*/  FSEL R100, R100, -INF , !P1 ;  /* 0xff80000064647808 */ /* 0x000fe40004800000 */
[----:B------:R-:W-:Y:S01]  /*6f00*/  ISETP.NE.AND P1, PT, R151, RZ, PT ;  /* 0x000000ff9700720c */ /* 0x000fe20003f25270 */
[----:B------:R-:W1:Y:S01]  /*6f10*/  SHFL.BFLY PT, R174, R21, 0x1, 0x1f ;  /* 0x0c201f0015ae7f89 */ /* 0x000e6200000e0000 */
[----:B------:R-:W-:Y:S02]  /*6f20*/  ISETP.LT.OR P4, PT, R93, 0x52, P4 ;  /* 0x000000525d00780c */ /* 0x000fe40002781670 */
[C---:B------:R-:W-:Y:S02]  /*6f30*/  ISETP.GT.AND P1, PT, R97.reuse, 0x39, !P1 ;  /* 0x000000396100780c */ /* 0x040fe40004f24270 */
[----:B------:R-:W-:Y:S02]  /*6f40*/  ISETP.GT.AND P5, PT, R97, 0x58, !P5 ;  /* 0x000000586100780c */ /* 0x000fe40006fa4270 */
[----:B------:R-:W-:-:S02]  /*6f50*/  ISETP.LT.OR P1, PT, R93, 0x3a, P1 ;  /* 0x0000003a5d00780c */ /* 0x000fc40000f21670 */
[----:B------:R-:W-:Y:S02]  /*6f60*/  FSEL R158, R158, -INF , !P4 ;  /* 0xff8000009e9e7808 */ /* 0x000fe40006000000 */
[----:B------:R-:W-:Y:S02]  /*6f70*/  FSEL R142, R101, -INF , !P1 ;  /* 0xff800000658e7808 */ /* 0x000fe40004800000 */
[----:B------:R-:W-:Y:S02]  /*6f80*/  ISETP.NE.AND P1, PT, R113, RZ, PT ;  /* 0x000000ff7100720c */ /* 0x000fe40003f25270 */
[----:B------:R-:W-:Y:S02]  /*6f90*/  ISETP.LT.OR P5, PT, R93, 0x59, P5 ;  /* 0x000000595d00780c */ /* 0x000fe40002fa1670 */
[----:B------:R-:W-:Y:S02]  /*6fa0*/  ISETP.GT.AND P1, PT, R97, 0x40, !P1 ;  /* 0x000000406100780c */ /* 0x000fe40004f24270 */
[----:B------:R-:W-:-:S02]  /*6fb0*/  FSEL R102, R102, -INF , !P5 ;  /* 0xff80000066667808 */ /* 0x000fc40006800000 */
[----:B------:R-:W-:Y:S02]  /*6fc0*/  ISETP.LT.OR P1, PT, R93, 0x41, P1 ;  /* 0x000000415d00780c */ /* 0x000fe40000f21670 */
[----:B-1----:R-:W-:Y:S02]  /*6fd0*/  FMNMX.FTZ R174, R21, R174, !PT ;  /* 0x000000ae15ae7209 */ /* 0x002fe40007810000 */
[----:B------:R-:W-:Y:S02]  /*6fe0*/  FSEL R144, R105, -INF , !P1 ;  /* 0xff80000069907808 */ /* 0x000fe40004800000 */
[----:B------:R-:W-:-:S04]  /*6ff0*/  ISETP.NE.AND P1, PT, R153, RZ, PT ;  /* 0x000000ff9900720c */ /* 0x000fc80003f25270 */
[----:B------:R-:W-:-:S04]  /*7000*/  ISETP.GT.AND P1, PT, R97, 0x41, !P1 ;  /* 0x000000416100780c */ /* 0x000fc80004f24270 */
[----:B------:R-:W-:-:S04]  /*7010*/  ISETP.LT.OR P1, PT, R93, 0x42, P1 ;  /* 0x000000425d00780c */ /* 0x000fc80000f21670 */
        /* <DEDUP_REMOVED lines=8> */
[----:B------:R-:W-:Y:S02]  /*70a0*/  ISETP.GT.AND P1, PT, R97, RZ, !P6 ;  /* 0x000000ff6100720c */ /* 0x000fe40007724270 */
[----:B------:R-:W-:Y:S02]  /*70b0*/  ISETP.NE.AND P6, PT, R125, RZ, PT ;  /* 0x000000ff7d00720c */ /* 0x000fe40003fc5270 */
[----:B------:R-:W-:Y:S02]  /*70c0*/  ISETP.LT.OR P1, PT, R93, 0x1, P1 ;  /* 0x000000015d00780c */ /* 0x000fe40000f21670 */
[----:B------:R-:W-:Y:S02]  /*70d0*/  ISETP.GT.AND P2, PT, R97, 0x59, !P6 ;  /* 0x000000596100780c */ /* 0x000fe40007744270 */
[----:B------:R-:W-:Y:S01]  /*70e0*/  FSEL R188, R0, -INF , !P1 ;  /* 0xff80000000bc7808 */ /* 0x000fe20004800000 */
[C---:B0-----:R-:W-:Y:S01]  /*70f0*/  FMUL.FTZ R0, R174.reuse, R11 ;  /* 0x0000000bae007220 */ /* 0x041fe20000410000 */
[----:B------:R-:W-:-:S02]  /*7100*/  FSETP.NEU.FTZ.AND P1, PT, R174, -INF , PT ;  /* 0xff800000ae00780b */ /* 0x000fc40003f3d000 */
[----:B------:R-:W-:Y:S02]  /*7110*/  FMNMX.FTZ R15, R188, R7, !PT ;  /* 0x00000007bc0f7209 */ /* 0x000fe40007810000 */
[----:B------:R-:W-:Y:S02]  /*7120*/  FSEL R111, R0, RZ, P1 ;  /* 0x000000ff006f7208 */ /* 0x000fe40000800000 */
[----:B------:R-:W-:Y:S02]  /*7130*/  FMNMX.FTZ R21, R140, R15, !PT ;  /* 0x0000000f8c157209 */ /* 0x000fe40007810000 */
[----:B------:R-:W-:Y:S01]  /*7140*/  ISETP.LT.OR P2, PT, R93, 0x5a, P2 ;  /* 0x0000005a5d00780c */ /* 0x000fe20001741670 */
[--C-:B------:R-:W-:Y:S01]  /*7150*/  FFMA.FTZ R0, R176, R11, -R111.reuse ;  /* 0x0000000bb0007223 */ /* 0x100fe2000001086f */
[----:B------:R-:W-:Y:S01]  /*7160*/  FMNMX.FTZ R21, R14, R21, !PT ;  /* 0x000000150e157209 */ /* 0x000fe20007810000 */
[-CC-:B------:R-:W-:Y:S01]  /*7170*/  FFMA.FTZ R93, R126, R11.reuse, -R111.reuse ;  /* 0x0000000b7e5d7223 */ /* 0x180fe2000001086f */
[----:B------:R-:W-:Y:S01]  /*7180*/  FSEL R126, R103, -INF , !P2 ;  /* 0xff800000677e7808 */ /* 0x000fe20005000000 */
[--C-:B------:R-:W-:Y:S01]  /*7190*/  FFMA.FTZ R107, R107, R11, -R111.reuse ;  /* 0x0000000b6b6b7223 */ /* 0x100fe2000001086f */
[----:B------:R-:W-:Y:S01]  /*71a0*/  FMNMX.FTZ R21, R138, R21, !PT ;  /* 0x000000158a157209 */ /* 0x000fe20007810000 */
[--C-:B------:R-:W-:Y:S01]  /*71b0*/  FFMA.FTZ R105, R106, R11, -R111.reuse ;  /* 0x0000000b6a697223 */ /* 0x100fe2000001086f */
[----:B------:R-:W-:Y:S01]  /*71c0*/  FSEL R109, R174, RZ, P1 ;  /* 0x000000ffae6d7208 */ /* 0x000fe20000800000 */
[----:B------:R-:W-:Y:S01]  /*71d0*/  MUFU.EX2 R15, R107 ;  /* 0x0000006b000f7308 */ /* 0x000fe20000000800 */
[----:B------:R-:W-:Y:S01]  /*71e0*/  FMNMX.FTZ R21, R20, R21, !PT ;  /* 0x0000001514157209 */ /* 0x000fe20007810000 */
[-CC-:B------:R-:W-:Y:S01]  /*71f0*/  FFMA.FTZ R106, R92, R11.reuse, -R111.reuse ;  /* 0x0000000b5c6a7223 */ /* 0x180fe2000001086f */
[-CC-:B------:R-:W-:Y:S01]  /*7200*/  FFMA.FTZ R184, R184, R11.reuse, -R111.reuse ;  /* 0x0000000bb8b87223 */ /* 0x180fe2000001086f */
[--C-:B------:R-:W-:Y:S01]  /*7210*/  FFMA.FTZ R186, R186, R11, -R111.reuse ;  /* 0x0000000bbaba7223 */ /* 0x100fe2000001086f */
[----:B------:R-:W-:Y:S01]  /*7220*/  FMNMX.FTZ R89, R136, R21, !PT ;  /* 0x0000001588597209 */ /* 0x000fe20007810000 */
[-CC-:B------:R-:W-:Y:S01]  /*7230*/  FFMA.FTZ R182, R182, R11.reuse, -R111.reuse ;  /* 0x0000000bb6b67223 */ /* 0x180fe2000001086f */
[--C-:B------:R-:W-:Y:S01]  /*7240*/  FFMA.FTZ R180, R180, R11, -R111.reuse ;  /* 0x0000000bb4b47223 */ /* 0x100fe2000001086f */
        /* <DEDUP_REMOVED lines=8> */
[----:B------:R-:W0:Y:S01]  /*72d0*/  MUFU.EX2 R184, R184 ;  /* 0x000000b800b87308 */ /* 0x000e220000000800 */
[----:B------:R-:W-:Y:S01]  /*72e0*/  FMNMX.FTZ R89, R90, R89, !PT ;  /* 0x000000595a597209 */ /* 0x000fe20007810000 */
[-CC-:B------:R-:W-:Y:S01]  /*72f0*/  FFMA.FTZ R97, R116, R11.reuse, -R111.reuse ;  /* 0x0000000b74617223 */ /* 0x180fe2000001086f */
[-CC-:B------:R-:W-:Y:S01]  /*7300*/  FFMA.FTZ R116, R124, R11.reuse, -R111.reuse ;  /* 0x0000000b7c747223 */ /* 0x180fe2000001086f */
[----:B------:R-:W-:Y:S01]  /*7310*/  LOP3.LUT P6, RZ, R175, 0x7f, RZ, 0xc0, !PT ;  /* 0x0000007fafff7812 */ /* 0x000fe200078cc0ff */
[--C-:B------:R-:W-:Y:S01]  /*7320*/  FFMA.FTZ R101, R114, R11, -R111.reuse ;  /* 0x0000000b72657223 */ /* 0x100fe2000001086f */
[----:B------:R-:W-:Y:S01]  /*7330*/  FMNMX.FTZ R91, R132, R89, !PT ;  /* 0x00000059845b7209 */ /* 0x000fe20007810000 */
[-CC-:B------:R-:W-:Y:S01]  /*7340*/  FFMA.FTZ R112, R112, R11.reuse, -R111.reuse ;  /* 0x0000000b70707223 */ /* 0x180fe2000001086f */
[----:B------:R-:W-:Y:S01]  /*7350*/  MUFU.EX2 R182, R182 ;  /* 0x000000b600b67308 */ /* 0x000fe20000000800 */
[--C-:B------:R-:W-:Y:S01]  /*7360*/  FFMA.FTZ R108, R108, R11, -R111.reuse ;  /* 0x0000000b6c6c7223 */ /* 0x100fe2000001086f */
[----:B------:R-:W-:Y:S01]  /*7370*/  FMNMX.FTZ R91, R2, R91, !PT ;  /* 0x0000005b025b7209 */ /* 0x000fe20007810000 */
[----:B------:R-:W-:-:S03]  /*7380*/  FFMA.FTZ R96, R96, R11, -R111 ;  /* 0x0000000b60607223 */ /* 0x000fc6000001086f */
[----:B------:R-:W-:Y:S02]  /*7390*/  FMNMX.FTZ R91, R130, R91, !PT ;  /* 0x0000005b825b7209 */ /* 0x000fe40007810000 */
[----:B------:R-:W-:Y:S01]  /*73a0*/  MUFU.EX2 R89, R180 ;  /* 0x000000b400597308 */ /* 0x000fe20000000800 */
[----:B0-----:R-:W-:Y:S02]  /*73b0*/  F2FP.F16.F32.PACK_AB R156, R184, R15 ;  /* 0x0000000fb89c723e */ /* 0x001fe400000000ff */
[----:B------:R-:W-:-:S04]  /*73c0*/  FMNMX.FTZ R91, R98, R91, !PT ;  /* 0x0000005b625b7209 */ /* 0x000fc80007810000 */
[----:B------:R-:W-:Y:S01]  /*73d0*/  FMNMX.FTZ R95, R94, R91, !PT ;  /* 0x0000005b5e5f7209 */ /* 0x000fe20007810000 */
[----:B------:R-:W-:Y:S03]  /*73e0*/  MUFU.EX2 R178, R178 ;  /* 0x000000b200b27308 */ /* 0x000fe60000000800 */
[----:B------:R-:W-:-:S04]  /*73f0*/  FMNMX.FTZ R95, R100, R95, !PT ;  /* 0x0000005f645f7209 */ /* 0x000fc80007810000 */
[----:B------:R-:W-:Y:S01]  /*7400*/  FMNMX.FTZ R95, R142, R95, !PT ;  /* 0x0000005f8e5f7209 */ /* 0x000fe20007810000 */
[----:B------:R0:W-:Y:S03]  /*7410*/  MUFU.EX2 R91, R0 ;  /* 0x00000000005b7308 */ /* 0x0001e60000000800 */
        /* <DEDUP_REMOVED lines=10> */
[----:B0-----:R-:W-:Y:S01]  /*74c0*/  FMNMX.FTZ R0, R126, R99, !PT ;  /* 0x000000637e007209 */ /* 0x001fe20007810000 */
[----:B------:R-:W-:Y:S01]  /*74d0*/  MUFU.EX2 R93, R93 ;  /* 0x0000005d005d7308 */ /* 0x000fe20000000800 */
[-CC-:B------:R-:W-:Y:S01]  /*74e0*/  FFMA.FTZ R99, R118, R11.reuse, -R111.reuse ;  /* 0x0000000b76637223 */ /* 0x180fe2000001086f */
[--C-:B------:R-:W-:Y:S02]  /*74f0*/  FFMA.FTZ R118, R122, R11, -R111.reuse ;  /* 0x0000000b7a767223 */ /* 0x100fe4000001086f */
[----:B------:R-:W0:Y:S04]  /*7500*/  SHFL.BFLY PT, R103, R0, 0x2, 0x1f ;  /* 0x0c401f0000677f89 */ /* 0x000e2800000e0000 */
[----:B------:R-:W-:Y:S08]  /*7510*/  MUFU.EX2 R120, R120 ;  /* 0x0000007800787308 */ /* 0x000ff00000000800 */
[----:B------:R-:W-:Y:S08]  /*7520*/  MUFU.EX2 R97, R97 ;  /* 0x0000006100617308 */ /* 0x000ff00000000800 */
[----:B------:R-:W-:Y:S01]  /*7530*/  MUFU.EX2 R116, R116 ;  /* 0x0000007400747308 */ /* 0x000fe20000000800 */
[----:B0-----:R-:W-:Y:S01]  /*7540*/  FMNMX.FTZ R107, R0, R103, !PT ;  /* 0x00000067006b7209 */ /* 0x001fe20007810000 */
[----:B------:R-:W-:-:S06]  /*7550*/  FFMA.FTZ R103, R110, R11, -R111 ;  /* 0x0000000b6e677223 */ /* 0x000fcc000001086f */
[----:B------:R-:W-:Y:S01]  /*7560*/  MUFU.EX2 R99, R99 ;  /* 0x0000006300637308 */ /* 0x000fe20000000800 */
[----:B------:R-:W0:Y:S07]  /*7570*/  SHFL.BFLY PT, R0, R107, 0x1, 0x1f ;  /* 0x0c201f006b007f89 */ /* 0x000e2e00000e0000 */
[----:B------:R-:W-:Y:S08]  /*7580*/  MUFU.EX2 R118, R118 ;  /* 0x0000007600767308 */ /* 0x000ff00000000800 */
[----:B------:R-:W-:Y:S08]  /*7590*/  MUFU.EX2 R101, R101 ;  /* 0x0000006500657308 */ /* 0x000ff00000000800 */
[----:B------:R-:W-:Y:S01]  /*75a0*/  MUFU.EX2 R112, R112 ;  /* 0x0000007000707308 */ /* 0x000fe20000000800 */
[----:B0-----:R-:W-:Y:S01]  /*75b0*/  FMNMX.FTZ R92, R107, R0, !PT ;  /* 0x000000006b5c7209 */ /* 0x001fe20007810000 */
[----:B------:R-:W-:Y:S01]  /*75c0*/  FADD.FTZ R0, -R109, R8 ;  /* 0x000000086d007221 */ /* 0x000fe20000010100 */
[----:B------:R-:W-:-:S02]  /*75d0*/  FFMA.FTZ R107, R104, R11, -R111 ;  /* 0x0000000b686b7223 */ /* 0x000fc4000001086f */
[C---:B------:R-:W-:Y:S01]  /*75e0*/  FSETP.NEU.FTZ.AND P1, PT, R92.reuse, -INF , PT ;  /* 0xff8000005c00780b */ /* 0x040fe20003f3d000 */
[-C--:B------:R-:W-:Y:S01]  /*75f0*/  FMUL.FTZ R8, R92, R11.reuse ;  /* 0x0000000b5c087220 */ /* 0x080fe20000410000 */
[----:B------:R-:W-:Y:S01]  /*7600*/  FMUL.FTZ R0, R0, R11 ;  /* 0x0000000b00007220 */ /* 0x000fe20000410000 */
[----:B------:R-:W-:Y:S03]  /*7610*/  MUFU.EX2 R103, R103 ;  /* 0x0000006700677308 */ /* 0x000fe60000000800 */
[----:B------:R-:W-:-:S05]  /*7620*/  FSEL R109, R8, RZ, P1 ;  /* 0x000000ff086d7208 */ /* 0x000fca0000800000 */
[-CC-:B------:R-:W-:Y:S01]  /*7630*/  FFMA.FTZ R151, R2, R11.reuse, -R109.reuse ;  /* 0x0000000b02977223 */ /* 0x180fe2000001086d */
[----:B------:R-:W-:Y:S01]  /*7640*/  FSEL R2, R92, RZ, P1 ;  /* 0x000000ff5c027208 */ /* 0x000fe20000800000 */
[----:B------:R-:W0:Y:S01]  /*7650*/  MUFU.EX2 R0, R0 ;  /* 0x0000000000007308 */ /* 0x000e220000000800 */
[-CC-:B------:R-:W-:Y:S01]  /*7660*/  FFMA.FTZ R157, R188, R11.reuse, -R109.reuse ;  /* 0x0000000bbc9d7223 */ /* 0x180fe2000001086d */
[-CC-:B------:R-:W-:Y:S01]  /*7670*/  FFMA.FTZ R8, R140, R11.reuse, -R109.reuse ;  /* 0x0000000b8c087223 */ /* 0x180fe2000001086d */
[-C--:B------:R-:W-:Y:S01]  /*7680*/  FFMA.FTZ R159, R14, R11.reuse, -R109 ;  /* 0x0000000b0e9f7223 */ /* 0x080fe2000001086d */
[----:B------:R-:W-:Y:S01]  /*7690*/  FADD.FTZ R2, -R2, R7 ;  /* 0x0000000702027221 */ /* 0x000fe20000010100 */
[-CC-:B------:R-:W-:Y:S01]  /*76a0*/  FFMA.FTZ R14, R138, R11.reuse, -R109.reuse ;  /* 0x0000000b8a0e7223 */ /* 0x180fe2000001086d */
[-CC-:B------:R-:W-:Y:S01]  /*76b0*/  FFMA.FTZ R153, R20, R11.reuse, -R109.reuse ;  /* 0x0000000b14997223 */ /* 0x180fe2000001086d */
[-CC-:B------:R-:W-:Y:S01]  /*76c0*/  FFMA.FTZ R20, R136, R11.reuse, -R109.reuse ;  /* 0x0000000b88147223 */ /* 0x180fe2000001086d */
        /* <DEDUP_REMOVED lines=8> */
[-C--:B------:R-:W-:Y:S01]  /*7750*/  FFMA.FTZ R104, R130, R11.reuse, -R109 ;  /* 0x0000000b82687223 */ /* 0x080fe2000001086d */
[----:B------:R-:W1:Y:S01]  /*7760*/  MUFU.EX2 R2, R2 ;  /* 0x0000000200027308 */ /* 0x000e620000000800 */
[----:B0-----:R-:W-:Y:S01]  /*7770*/  FFMA.FTZ R7, R0, R6, R15 ;  /* 0x0000000600077223 */ /* 0x001fe2000001000f */
[-CC-:B------:R-:W-:Y:S01]  /*7780*/  FFMA.FTZ R100, R100, R11.reuse, -R109.reuse ;  /* 0x0000000b64647223 */ /* 0x180fe2000001086d */
[-CC-:B------:R-:W-:Y:S01]  /*7790*/  FFMA.FTZ R142, R142, R11.reuse, -R109.reuse ;  /* 0x0000000b8e8e7223 */ /* 0x180fe2000001086d */
[-C--:B------:R-:W-:Y:S01]  /*77a0*/  FFMA.FTZ R144, R144, R11.reuse, -R109 ;  /* 0x0000000b90907223 */ /* 0x080fe2000001086d */
[----:B------:R-:W-:Y:S01]  /*77b0*/  FADD.FTZ R6, R184, R7 ;  /* 0x00000007b8067221 */ /* 0x000fe20000010000 */
[-CC-:B------:R-:W-:Y:S01]  /*77c0*/  FFMA.FTZ R146, R146, R11.reuse, -R109.reuse ;  /* 0x0000000b92927223 */ /* 0x180fe2000001086d */
[-CC-:B------:R-:W-:Y:S01]  /*77d0*/  FFMA.FTZ R150, R150, R11.reuse, -R109.reuse ;  /* 0x0000000b96967223 */ /* 0x180fe2000001086d */
[----:B------:R-:W0:Y:S01]  /*77e0*/  MUFU.EX2 R8, R8 ;  /* 0x0000000800087308 */ /* 0x000e220000000800 */
[----:B------:R-:W-:Y:S01]  /*77f0*/  FADD.FTZ R7, R21, R6 ;  /* 0x0000000615077221 */ /* 0x000fe20000010000 */
[----:B------:R-:W-:Y:S01]  /*7800*/  FFMA.FTZ R102, R102, R11, -R109 ;  /* 0x0000000b66667223 */ /* 0x000fe2000001086d */
[C---:B------:R-:W-:Y:S01]  /*7810*/  ISETP.GT.AND P1, PT, R9.reuse, R12, PT ;  /* 0x0000000c0900720c */ /* 0x040fe20003f24270 */
[----:B------:R-:W-:-:S02]  /*7820*/  VIADD R9, R9, 0xffffffff ;  /* 0xffffffff09097836 */ /* 0x000fc40000000000 */
[----:B------:R-:W-:Y:S01]  /*7830*/  FADD.FTZ R6, R182, R7 ;  /* 0x00000007b6067221 */ /* 0x000fe20000010000 */
[----:B------:R-:W-:Y:S01]  /*7840*/  F2FP.F16.F32.PACK_AB R140, R112, R101 ;  /* 0x00000065708c723e */ /* 0x000fe200000000ff */
[----:B------:R-:W2:Y:S01]  /*7850*/  MUFU.EX2 R159, R159 ;  /* 0x0000009f009f7308 */ /* 0x000ea20000000800 */
[----:B-1----:R-:W-:Y:S01]  /*7860*/  FFMA.FTZ R3, R2, R3, R157 ;  /* 0x0000000302037223 */ /* 0x002fe2000001009d */
[----:B------:R-:W-:-:S04]  /*7870*/  FADD.FTZ R7, R89, R6 ;  /* 0x0000000659077221 */ /* 0x000fc80000010000 */
[----:B------:R-:W-:Y:S02]  /*7880*/  FADD.FTZ R110, R178, R7 ;  /* 0x00000007b26e7221 */ /* 0x000fe40000010000 */
[----:B------:R-:W1:Y:S01]  /*7890*/  MUFU.EX2 R14, R14 ;  /* 0x0000000e000e7308 */ /* 0x000e620000000800 */
[C---:B0-----:R-:W-:Y:S01]  /*78a0*/  FADD.FTZ R6, R8.reuse, R3 ;  /* 0x0000000308067221 */ /* 0x041fe20000010000 */
[----:B------:R-:W-:Y:S01]  /*78b0*/  FADD.FTZ R7, R91, R110 ;  /* 0x0000006e5b077221 */ /* 0x000fe20000010000 */
[----:B------:R-:W-:Y:S01]  /*78c0*/  F2FP.F16.F32.PACK_AB R157, R8, R157 ;  /* 0x0000009d089d723e */ /* 0x000fe200000000ff */
[----:B------:R-:W-:Y:S02]  /*78d0*/  IMAD.MOV.U32 R8, RZ, RZ, R174 ;  /* 0x000000ffff087224 */ /* 0x000fe400078e00ae */
[----:B------:R-:W-:Y:S02]  /*78e0*/  FADD.FTZ R7, R176, R7 ;  /* 0x00000007b0077221 */ /* 0x000fe40000010000 */
        /* <DEDUP_REMOVED lines=11> */
[----:B-1----:R-:W-:-:S07]  /*79a0*/  FADD.FTZ R3, R155, R6 ;  /* 0x000000069b037221 */ /* 0x002fce0000010000 */
[----:B------:R1:W-:Y:S01]  /*79b0*/  MUFU.EX2 R145, R94 ;  /* 0x0000005e00917308 */ /* 0x0003e20000000800 */
[----:B0-----:R-:W-:Y:S01]  /*79c0*/  FADD.FTZ R6, R88, R3 ;  /* 0x0000000358067221 */ /* 0x001fe20000010000 */
[----:B------:R-:W-:Y:S01]  /*79d0*/  FFMA.FTZ R3, R152, R11, -R109 ;  /* 0x0000000b98037223 */ /* 0x000fe2000001086d */
[----:B------:R-:W-:Y:S02]  /*79e0*/  F2FP.F16.F32.PACK_AB R152, R178, R89 ;  /* 0x00000059b298723e */ /* 0x000fe400000000ff */
[----:B------:R-:W-:-:S03]  /*79f0*/  F2FP.F16.F32.PACK_AB R155, R88, R155 ;  /* 0x0000009b589b723e */ /* 0x000fc600000000ff */
[----:B------:R-:W0:Y:S01]  /*7a00*/  MUFU.EX2 R90, R90 ;  /* 0x0000005a005a7308 */ /* 0x000e220000000800 */
[----:B-1----:R-:W-:Y:S01]  /*7a10*/  FADD.FTZ R94, R148, R7 ;  /* 0x00000007945e7221 */ /* 0x002fe20000010000 */
[----:B------:R-:W-:-:S03]  /*7a20*/  F2FP.F16.F32.PACK_AB R148, R95, R148 ;  /* 0x000000945f94723e */ /* 0x000fc600000000ff */
[----:B------:R-:W-:-:S03]  /*7a30*/  FADD.FTZ R94, R95, R94 ;  /* 0x0000005e5f5e7221 */ /* 0x000fc60000010000 */
[----:B------:R-:W1:Y:S01]  /*7a40*/  MUFU.EX2 R151, R151 ;  /* 0x0000009700977308 */ /* 0x000e620000000800 */
[----:B------:R-:W-:-:S04]  /*7a50*/  FADD.FTZ R7, R93, R94 ;  /* 0x0000005e5d077221 */ /* 0x000fc80000010000 */
[----:B------:R-:W-:Y:S01]  /*7a60*/  FADD.FTZ R94, R120, R7 ;  /* 0x00000007785e7221 */ /* 0x000fe20000010000 */
[----:B--2---:R-:W-:Y:S01]  /*7a70*/  FADD.FTZ R7, R149, R6 ;  /* 0x0000000695077221 */ /* 0x004fe20000010000 */
[-C--:B------:R-:W-:Y:S01]  /*7a80*/  FFMA.FTZ R6, R154, R11.reuse, -R109 ;  /* 0x0000000b9a067223 */ /* 0x080fe2000001086d */
[----:B------:R2:W-:Y:S01]  /*7a90*/  MUFU.EX2 R114, R98 ;  /* 0x0000006200727308 */ /* 0x0005e20000000800 */
[----:B------:R-:W-:Y:S01]  /*7aa0*/  FADD.FTZ R111, R97, R94 ;  /* 0x0000005e616f7221 */ /* 0x000fe20000010000 */
[----:B0-----:R-:W-:Y:S01]  /*7ab0*/  FADD.FTZ R94, R90, R7 ;  /* 0x000000075a5e7221 */ /* 0x001fe20000010000 */
[-CC-:B------:R-:W-:Y:S01]  /*7ac0*/  FFMA.FTZ R7, R158, R11.reuse, -R109.reuse ;  /* 0x0000000b9e077223 */ /* 0x180fe2000001086d */
[----:B------:R-:W-:Y:S01]  /*7ad0*/  FFMA.FTZ R109, R126, R11, -R109 ;  /* 0x0000000b7e6d7223 */ /* 0x000fe2000001086d */
[----:B------:R-:W-:Y:S02]  /*7ae0*/  F2FP.F16.F32.PACK_AB R158, R182, R21 ;  /* 0x00000015b69e723e */ /* 0x000fe400000000ff */
[----:B------:R-:W-:Y:S01]  /*7af0*/  F2FP.F16.F32.PACK_AB R154, R176, R91 ;  /* 0x0000005bb09a723e */ /* 0x000fe200000000ff */
[----:B------:R-:W0:Y:S01]  /*7b00*/  MUFU.EX2 R104, R104 ;  /* 0x0000006800687308 */ /* 0x000e220000000800 */
[----:B--2---:R-:W-:Y:S01]  /*7b10*/  IMAD.U32 R98, RZ, RZ, UR14 ;  /* 0x0000000eff627e24 */ /* 0x004fe2000f8e00ff */
[----:B------:R-:W-:-:S03]  /*7b20*/  F2FP.F16.F32.PACK_AB R149, R90, R149 ;  /* 0x000000955a95723e */ /* 0x000fc600000000ff */
[----:B------:R-:W-:-:S03]  /*7b30*/  @!P6 VIADD R98, R98, 0x2a860 ;  /* 0x0002a8606262e836 */ /* 0x000fc60000000000 */
[----:B------:R-:W2:Y:S02]  /*7b40*/  MUFU.EX2 R100, R100 ;  /* 0x0000006400647308 */ /* 0x000ea40000000800 */
[----:B------:R-:W-:-:S04]  /*7b50*/  @!P6 PRMT R98, RZ, 0x654, R98 ;  /* 0x00000654ff62e816 */ /* 0x000fc80000000062 */
[----:B------:R3:W-:Y:S02]  /*7b60*/  @!P6 SYNCS.ARRIVE.TRANS64.RED.A1T0 RZ, [R98+URZ], RZ ;  /* 0x000000ff62ffe9a7 */ /* 0x0007e4000810043f */
[----:B------:R-:W4:Y:S01]  /*7b70*/  MUFU.EX2 R147, R142 ;  /* 0x0000008e00937308 */ /* 0x000f220000000800 */
[----:B---3--:R-:W-:Y:S01]  /*7b80*/  FADD.FTZ R98, R116, R111 ;  /* 0x0000006f74627221 */ /* 0x008fe20000010000 */
[----:B-1----:R-:W-:-:S06]  /*7b90*/  FADD.FTZ R111, R151, R94 ;  /* 0x0000005e976f7221 */ /* 0x002fcc0000010000 */
[----:B------:R1:W3:Y:S01]  /*7ba0*/  MUFU.EX2 R110, R144 ;  /* 0x00000090006e7308 */ /* 0x0002e20000000800 */
[C---:B0-----:R-:W-:Y:S01]  /*7bb0*/  F2FP.F16.F32.PACK_AB R151, R104.reuse, R151 ;  /* 0x000000976897723e */ /* 0x041fe200000000ff */
[----:B------:R-:W-:Y:S01]  /*7bc0*/  FADD.FTZ R113, R99, R98 ;  /* 0x0000006263717221 */ /* 0x000fe20000010000 */
[----:B------:R-:W-:-:S03]  /*7bd0*/  FADD.FTZ R111, R104, R111 ;  /* 0x0000006f686f7221 */ /* 0x000fc60000010000 */
[----:B------:R-:W-:Y:S01]  /*7be0*/  FADD.FTZ R94, R118, R113 ;  /* 0x00000071765e7221 */ /* 0x000fe20000010000 */
[----:B------:R-:W-:Y:S01]  /*7bf0*/  FADD.FTZ R111, R114, R111 ;  /* 0x0000006f726f7221 */ /* 0x000fe20000010000 */
[----:B------:R0:W5:Y:S01]  /*7c00*/  MUFU.EX2 R141, R146 ;  /* 0x00000092008d7308 */ /* 0x0001620000000800 */
[----:B-1----:R-:W-:Y:S01]  /*7c10*/  F2FP.F16.F32.PACK_AB R144, R116, R97 ;  /* 0x000000617490723e */ /* 0x002fe200000000ff */
[----:B------:R-:W-:Y:S01]  /*7c20*/  FADD.FTZ R113, R101, R94 ;  /* 0x0000005e65717221 */ /* 0x000fe20000010000 */
[C---:B------:R-:W-:Y:S01]  /*7c30*/  FADD.FTZ R111, R145.reuse, R111 ;  /* 0x0000006f916f7221 */ /* 0x040fe20000010000 */
[----:B------:R-:W-:Y:S02]  /*7c40*/  F2FP.F16.F32.PACK_AB R145, R145, R114 ;  /* 0x000000729191723e */ /* 0x000fe400000000ff */
[----:B------:R-:W-:Y:S01]  /*7c50*/  FADD.FTZ R94, R112, R113 ;  /* 0x00000071705e7221 */ /* 0x000fe20000010000 */
[----:B--2---:R-:W-:Y:S01]  /*7c60*/  FADD.FTZ R111, R100, R111 ;  /* 0x0000006f646f7221 */ /* 0x004fe20000010000 */
[----:B------:R1:W2:Y:S01]  /*7c70*/  MUFU.EX2 R122, R150 ;  /* 0x00000096007a7308 */ /* 0x0002a20000000800 */
[----:B0-----:R-:W-:Y:S01]  /*7c80*/  F2FP.F16.F32.PACK_AB R146, R118, R99 ;  /* 0x000000637692723e */ /* 0x001fe200000000ff */
[----:B------:R-:W-:Y:S01]  /*7c90*/  FADD.FTZ R15, R103, R94 ;  /* 0x0000005e670f7221 */ /* 0x000fe20000010000 */
[C---:B----4-:R-:W-:Y:S01]  /*7ca0*/  FADD.FTZ R111, R147.reuse, R111 ;  /* 0x0000006f936f7221 */ /* 0x050fe20000010000 */
[----:B------:R-:W-:-:S03]  /*7cb0*/  F2FP.F16.F32.PACK_AB R147, R147, R100 ;  /* 0x000000649393723e */ /* 0x000fc600000000ff */
[----:B---3--:R-:W-:Y:S01]  /*7cc0*/  FADD.FTZ R111, R110, R111 ;  /* 0x0000006f6e6f7221 */ /* 0x008fe20000010000 */
[----:B------:R-:W0:Y:S01]  /*7cd0*/  MUFU.EX2 R108, R108 ;  /* 0x0000006c006c7308 */ /* 0x000e220000000800 */
[----:B-1----:R-:W-:Y:S02]  /*7ce0*/  F2FP.F16.F32.PACK_AB R150, R120, R93 ;  /* 0x0000005d7896723e */ /* 0x002fe400000000ff */
[C---:B-----5:R-:W-:Y:S01]  /*7cf0*/  FADD.FTZ R111, R141.reuse, R111 ;  /* 0x0000006f8d6f7221 */ /* 0x060fe20000010000 */
[----:B------:R-:W-:-:S04]  /*7d00*/  F2FP.F16.F32.PACK_AB R141, R141, R110 ;  /* 0x0000006e8d8d723e */ /* 0x000fc800000000ff */
        /* <DEDUP_REMOVED lines=17> */
[----:B------:R-:W-:Y:S01]  /*7e20*/  F2FP.F16.F32.PACK_AB R137, R7, R98 ;  /* 0x000000620789723e */ /* 0x000fe200000000ff */
[----:B------:R-:W-:-:S05]  /*7e30*/  IMAD.MOV.U32 R7, RZ, RZ, R92 ;  /* 0x000000ffff077224 */ /* 0x000fca00078e005c */
[----:B------:R-:W2:Y:S01]  /*7e40*/  MUFU.EX2 R107, R107 ;  /* 0x0000006b006b7308 */ /* 0x000ea20000000800 */
[----:B0-----:R-:W-:-:S07]  /*7e50*/  FADD.FTZ R6, R106, R3 ;  /* 0x000000036a067221 */ /* 0x001fce0000010000 */
[----:B------:R-:W0:Y:S01]  /*7e60*/  MUFU.EX2 R109, R109 ;  /* 0x0000006d006d7308 */ /* 0x000e220000000800 */
[----:B-1----:R-:W-:Y:S01]  /*7e70*/  FADD.FTZ R111, R102, R111 ;  /* 0x0000006f666f7221 */ /* 0x002fe20000010000 */
[C---:B--2---:R-:W-:Y:S01]  /*7e80*/  FADD.FTZ R6, R107.reuse, R6 ;  /* 0x000000066b067221 */ /* 0x044fe20000010000 */
[----:B------:R-:W-:Y:S02]  /*7e90*/  F2FP.F16.F32.PACK_AB R138, R107, R106 ;  /* 0x0000006a6b8a723e */ /* 0x000fe400000000ff */
[C---:B0-----:R-:W-:Y:S01]  /*7ea0*/  FADD.FTZ R3, R109.reuse, R111 ;  /* 0x0000006f6d037221 */ /* 0x041fe20000010000 */
[----:B------:R-:W-:Y:S01]  /*7eb0*/  F2FP.F16.F32.PACK_AB R139, R109, R102 ;  /* 0x000000666d8b723e */ /* 0x000fe200000000ff */
[----:B------:R-:W-:Y:S06]  /*7ec0*/  @P1 BRA `(.L_x_1129) ;  /* 0xffffffcc002c1947 */ /* 0x000fec000383ffff */
[----:B------:R-:W-:Y:S01]  /*7ed0*/  IMAD.MOV.U32 R7, RZ, RZ, R92 ;  /* 0x000000ffff077224 */ /* 0x000fe200078e005c */
[----:B------:R-:W-:Y:S01]  /*7ee0*/  UMOV UR37, UR5 ;  /* 0x0000000500257c82 */ /* 0x000fe20008000000 */
[----:B------:R-:W-:Y:S01]  /*7ef0*/  IMAD.MOV.U32 R8, RZ, RZ, R174 ;  /* 0x000000ffff087224 */ /* 0x000fe200078e00ae */
[----:B------:R-:W-:-:S06]  /*7f00*/  UMOV UR36, UR39 ;  /* 0x0000002700247c82 */ /* 0x000fcc0008000000 */
.L_x_1112:
[----:B------:R-:W0:Y:S01]  /*7f10*/  LDC R21, c[0x0][0x448] ;  /* 0x00011200ff157b82 */ /* 0x000e220000000800 */
[----:B------:R-:W-:Y:S01]  /*7f20*/  VIADD R12, R17, 0x7f ;  /* 0x0000007f110c7836 */ /* 0x000fe20000000000 */
[----:B------:R-:W-:Y:S01]  /*7f30*/  IADD3 R13, R16, 0x1, -R13 ;  /* 0x00000001100d7810 */ /* 0x000fe20007ffe80d */
[----:B------:R-:W-:-:S05]  /*7f40*/  ULDC UR4, c[0x0][0x9dc] ;  /* 0x0002770000047ab9 */ /* 0x000fca0000000800 */
[----:B------:R-:W1:Y:S01]  /*7f50*/  LDC R10, c[0x0][0x9e4] ;  /* 0x00027900ff0a7b82 */ /* 0x000e620000000800 */
[----:B0-----:R-:W-:-:S13]  /*7f60*/  ISETP.NE.AND P1, PT, R21, 0x1, PT ;  /* 0x000000011500780c */ /* 0x001fda0003f25270 */
[----:B------:R-:W0:Y:S08]  /*7f70*/  @P1 LDC R15, c[0x0][0x44c] ;  /* 0x00011300ff0f1b82 */ /* 0x000e300000000800 */
[----:B------:R-:W2:Y:S01]  /*7f80*/  @P1 LDC R14, c[0x0][0x450] ;  /* 0x00011400ff0e1b82 */ /* 0x000ea20000000800 */
[----:B0-----:R-:W-:-:S05]  /*7f90*/  @P1 IMAD.HI.U32 R15, R12, R15, RZ ;  /* 0x0000000f0c0f1227 */ /* 0x001fca00078e00ff */
[----:B--2---:R-:W-:Y:S02]  /*7fa0*/  @P1 SHF.R.U32.HI R12, RZ, R14, R15 ;  /* 0x0000000eff0c1219 */ /* 0x004fe4000001160f */
[----:B-1----:R-:W-:-:S03]  /*7fb0*/  ISETP.GE.AND P1, PT, R10, 0x1, PT ;  /* 0x000000010a00780c */ /* 0x002fc60003f26270 */
[----:B------:R-:W-:-:S04]  /*7fc0*/  IMAD.IADD R12, R13, 0x1, R12 ;  /* 0x000000010d0c7824 */ /* 0x000fc800078e020c */
[----:B------:R-:W-:-:S06]  /*7fd0*/  VIADD R13, R12, -UR4 ;  /* 0x800000040c0d7c36 */ /* 0x000fcc0008000000 */
[----:B------:R-:W-:Y:S05]  /*7fe0*/  @!P1 BRA `(.L_x_1130) ;  /* 0x00000000003c9947 */ /* 0x000fea0003800000 */
        /* <DEDUP_REMOVED lines=9> */
.L_x_1131:
[----:B------:R-:W-:-:S13]  /*8080*/  ISETP.NE.AND P1, PT, R10, 0x1, PT ;  /* 0x000000010a00780c */ /* 0x000fda0003f25270 */
[----:B------:R-:W0:Y:S02]  /*8090*/  @P1 LDC.64 R14, c[0x0][0x9e8] ;  /* 0x00027a00ff0e1b82 */ /* 0x000e240000000a00 */
[----:B0-----:R-:W-:-:S05]  /*80a0*/  @P1 IMAD.HI.U32 R14, R12, R14, RZ ;  /* 0x0000000e0c0e1227 */ /* 0x001fca00078e00ff */
[----:B------:R-:W-:-:S07]  /*80b0*/  @P1 SHF.R.U32.HI R12, RZ, R15, R14 ;  /* 0x0000000fff0c1219 */ /* 0x000fce000001160e */
.L_x_1132:
[----:B------:R-:W-:-:S05]  /*80c0*/  IMAD R12, R12, R10, RZ ;  /* 0x0000000a0c0c7224 */ /* 0x000fca00078e02ff */
[----:B------:R-:W-:-:S07]  /*80d0*/  VIMNMX R13, R13, R12, !PT ;  /* 0x0000000c0d0d7248 */ /* 0x000fce0007fe0100 */
.L_x_1130:
[----:B------:R-:W-:-:S04]  /*80e0*/  VIADD R13, R13, 0x5f ;  /* 0x0000005f0d0d7836 */ /* 0x000fc80000000000 */
[----:B------:R-:W-:-:S05]  /*80f0*/  IMAD.HI R13, R13, 0x2aaaaaab, RZ ;  /* 0x2aaaaaab0d0d7827 */ /* 0x000fca00078e02ff */
[----:B------:R-:W-:-:S04]  /*8100*/  SHF.R.U32.HI R12, RZ, 0x1f, R13 ;  /* 0x0000001fff0c7819 */ /* 0x000fc8000001160d */
[----:B------:R-:W-:-:S04]  /*8110*/  LEA.HI.SX32 R13, R13, R12, 0x1c ;  /* 0x0000000c0d0d7211 */ /* 0x000fc800078fe2ff */
[----:B------:R-:W-:-:S04]  /*8120*/  VIMNMX R14, R22, R13, !PT ;  /* 0x0000000d160e7248 */ /* 0x000fc80007fe0100 */
[----:B------:R-:W-:-:S13]  /*8130*/  ISETP.GE.AND P1, PT, R9, R14, PT ;  /* 0x0000000e0900720c */ /* 0x000fda0003f26270 */
[----:B------:R-:W-:Y:S05]  /*8140*/  @!P1 BRA `(.L_x_1133) ;  /* 0x0000002000909947 */ /* 0x000fea0003800000 */
[----:B------:R-:W-:Y:S01]  /*8150*/  IMAD.MOV.U32 R12, RZ, RZ, R7 ;  /* 0x000000ffff0c7224 */ /* 0x000fe200078e0007 */
[----:B------:R-:W-:Y:S01]  /*8160*/  UMOV UR7, UR36 ;  /* 0x0000002400077c82 */ /* 0x000fe20008000000 */
[----:B------:R-:W-:Y:S01]  /*8170*/  IMAD.MOV.U32 R15, RZ, RZ, R8 ;  /* 0x000000ffff0f7224 */ /* 0x000fe200078e0008 */
[----:B------:R-:W-:Y:S01]  /*8180*/  UMOV UR4, UR37 ;  /* 0x0000002500047c82 */ /* 0x000fe20008000000 */
[----:B------:R-:W-:-:S05]  /*8190*/  ULDC UR5, c[0x0][0x9d8] ;  /* 0x0002760000057ab9 */ /* 0x000fca0000000800 */
.L_x_1142:
[----:B------:R-:W-:-:S04]  /*81a0*/  UIADD3 UR37, UR4, 0x1, URZ ;  /* 0x0000000104257890 */ /* 0x000fc8000fffe03f */
[----:B------:R-:W-:-:S04]  /*81b0*/  UISETP.NE.AND UP0, UPT, UR37, 0x2, UPT ;  /* 0x000000022500788c */ /* 0x000fc8000bf05270 */
[----:B------:R-:W-:Y:S02]  /*81c0*/  USEL UR36, URZ, 0x1, UP0 ;  /* 0x000000013f247887 */ /* 0x000fe40008000000 */
[----:B------:R-:W-:Y:S02]  /*81d0*/  USEL UR37, UR37, URZ, UP0 ;  /* 0x0000003f25257287 */ /* 0x000fe40008000000 */
[----:B------:R-:W-:Y:S01]  /*81e0*/  ULOP3.LUT UR36, UR7, UR36, URZ, 0x3c, !UPT ;  /* 0x0000002407247292 */ /* 0x000fe2000f8e3c3f */
[----:B------:R-:W-:Y:S11]  /*81f0*/  @!P0 BRA `(.L_x_1134) ;  /* 0x0000000000048947 */ /* 0x000ff60003800000 */
[----:B------:R-:W-:Y:S01]  /*8200*/  BPT.TRAP 0x1 ;  /* 0x000000040000795c */ /* 0x000fe20000300000 */
.L_x_1134:
[----:B------:R-:W-:Y:S01]  /*8210*/  ULEA UR6, UR37, UR38, 0x3 ;  /* 0x0000002625067291 */ /* 0x000fe2000f8e183f */
[----:B------:R-:W-:-:S05]  /*8220*/  IMAD.U32 R7, RZ, RZ, UR36 ;  /* 0x00000024ff077e24 */ /* 0x000fca000f8e00ff */
[----:B------:R-:W-:-:S04]  /*8230*/  SHF.L.U32 R7, R7, 0x1f, RZ ;  /* 0x0000001f07077819 */ /* 0x000fc800000006ff */
[----:B------:R0:W1:Y:S01]  /*8240*/  SYNCS.PHASECHK.TRANS64.TRYWAIT P1, [UR6+0x2a830], R7 ;  /* 0x02a83007ff0075a7 */ /* 0x0000620008020146 */
[----:B------:R-:W-:Y:S05]  /*8250*/  @!P0 BRA `(.L_x_1135) ;  /* 0x0000000000048947 */ /* 0x000fea0003800000 */
[----:B------:R-:W-:Y:S01]  /*8260*/  BPT.TRAP 0x1 ;  /* 0x000000040000795c */ /* 0x000fe20000300000 */
.L_x_1135:
[----:B-1----:R-:W-:Y:S05]  /*8270*/  @P1 BRA `(.L_x_1136) ;  /* 0x0000000000081947 */ /* 0x002fea0003800000 */
[----:B------:R-:W1:Y:S02]  /*8280*/  SYNCS.PHASECHK.TRANS64.TRYWAIT P1, [UR6+0x2a830], R7 ;  /* 0x02a83007ff0075a7 */ /* 0x000e640008020146 */
[----:B-1----:R-:W-:Y:S05]  /*8290*/  @!P1 BRA `(.L_x_1137) ;  /* 0x000000cc00ec9947 */ /* 0x002fea0003800000 */
.L_x_1136:
        /* <DEDUP_REMOVED lines=135> */
.L_x_1138:
[----:B------:R-:W-:Y:S01]  /*8b10*/  ULEA UR10, UR4, UR38, 0x3 ;  /* 0x00000026040a7291 */ /* 0x000fe2000f8e183f */
[----:B------:R-:W-:-:S05]  /*8b20*/  IMAD.U32 R0, RZ, RZ, UR7 ;  /* 0x00000007ff007e24 */ /* 0x000fca000f8e00ff */
[----:B------:R-:W-:-:S04]  /*8b30*/  SHF.L.U32 R0, R0, 0x1f, RZ ;  /* 0x0000001f00007819 */ /* 0x000fc800000006ff */
[----:B------:R2:W3:Y:S01]  /*8b40*/  SYNCS.PHASECHK.TRANS64.TRYWAIT P1, [UR10+0x2a850], R0 ;  /* 0x02a85000ff0075a7 */ /* 0x0004e2000802014a */
[----:B------:R-:W-:Y:S05]  /*8b50*/  @!P0 BRA `(.L_x_1139) ;  /* 0x0000000000048947 */ /* 0x000fea0003800000 */
[----:B------:R-:W-:Y:S01]  /*8b60*/  BPT.TRAP 0x1 ;  /* 0x000000040000795c */ /* 0x000fe20000300000 */
.L_x_1139:
[----:B---3--:R-:W-:Y:S05]  /*8b70*/  @P1 BRA `(.L_x_1140) ;  /* 0x0000000000081947 */ /* 0x008fea0003800000 */
[----:B------:R-:W3:Y:S02]  /*8b80*/  SYNCS.PHASECHK.TRANS64.TRYWAIT P1, [UR10+0x2a850], R0 ;  /* 0x02a85000ff0075a7 */ /* 0x000ee4000802014a */
[----:B---3--:R-:W-:Y:S05]  /*8b90*/  @!P1 BRA `(.L_x_1141) ;  /* 0x000000c400c49947 */ /* 0x008fea0003800000 */
.L_x_1140:
[----:B------:R-:W-:Y:S01]  /*8ba0*/  UIADD3 UR6, UR38, 0x400, URZ ;  /* 0x0000040026067890 */ /* 0x000fe2000fffe03f */
[----:B------:R-:W-:Y:S01]  /*8bb0*/  WARPGROUP.ARRIVE ;  /* 0x00000000000079c5 */ /* 0x000fe20000000000 */
[----:B------:R-:W-:Y:S01]  /*8bc0*/  UMOV UR7, 0x40000040 ;  /* 0x4000004000077882 */ /* 0x000fe20000000000 */
[----:B------:R-:W-:Y:S01]  /*8bd0*/  FMUL.FTZ R2, R88, UR5 ;  /* 0x0000000558027c20 */ /* 0x000fe20008410000 */
[----:B------:R-:W-:Y:S01]  /*8be0*/  USHF.R.U32.HI UR6, URZ, 0x4, UR6 ;  /* 0x000000043f067899 */ /* 0x000fe20008011606 */
[----:B------:R-:W-:Y:S01]  /*8bf0*/  FMUL.FTZ R174, R89, UR5 ;  /* 0x0000000559ae7c20 */ /* 0x000fe20008410000 */
[----:B------:R-:W-:Y:S01]  /*8c00*/  FMUL.FTZ R176, R92, UR5 ;  /* 0x000000055cb07c20 */ /* 0x000fe20008410000 */
[----:B------:R-:W-:Y:S01]  /*8c10*/  FMUL.FTZ R178, R93, UR5 ;  /* 0x000000055db27c20 */ /* 0x000fe20008410000 */
[----:B------:R-:W-:Y:S01]  /*8c20*/  ULOP3.LUT UR6, UR6, 0x3fff, URZ, 0xc0, !UPT ;  /* 0x00003fff06067892 */ /* 0x000fe2000f8ec03f */
[----:B------:R-:W0:Y:S01]  /*8c30*/  MUFU.TANH R2, R2 ;  /* 0x0000000200027308 */ /* 0x000e220000002400 */
[----:B------:R-:W-:Y:S01]  /*8c40*/  FMUL.FTZ R180, R96, UR5 ;  /* 0x0000000560b47c20 */ /* 0x000fe20008410000 */
[----:B------:R-:W-:Y:S01]  /*8c50*/  FMUL.FTZ R182, R101, UR5 ;  /* 0x0000000565b67c20 */ /* 0x000fe20008410000 */
[----:B------:R-:W-:Y:S01]  /*8c60*/  ULOP3.LUT UR6, UR6, 0x3000000, URZ, 0xfc, !UPT ;  /* 0x0300000006067892 */ /* 0x000fe2000f8efc3f */
[----:B------:R-:W-:Y:S01]  /*8c70*/  FMUL.FTZ R184, R104, UR5 ;  /* 0x0000000568b87c20 */ /* 0x000fe20008410000 */
[----:B------:R-:W-:Y:S01]  /*8c80*/  FMUL.FTZ R186, R105, UR5 ;  /* 0x0000000569ba7c20 */ /* 0x000fe20008410000 */
[----:B------:R-:W-:Y:S01]  /*8c90*/  FMUL.FTZ R104, R110, UR5 ;  /* 0x000000056e687c20 */ /* 0x000fe20008410000 */
[----:B------:R-:W-:Y:S01]  /*8ca0*/  UIMAD UR4, UR4, 0x600, UR6 ;  /* 0x00000600040478a4 */ /* 0x000fe2000f8e0206 */
[----:B------:R-:W3:Y:S01]  /*8cb0*/  MUFU.TANH R174, R174 ;  /* 0x000000ae00ae7308 */ /* 0x000ee20000002400 */
        /* <DEDUP_REMOVED lines=9> */
[----:B------:R-:W4:Y:S01]  /*8d50*/  MUFU.TANH R176, R176 ;  /* 0x000000b000b07308 */ /* 0x000f220000002400 */
[----:B------:R-:W-:Y:S01]  /*8d60*/  UMOV UR7, 0x40000040 ;  /* 0x4000004000077882 */ /* 0x000fe20000000000 */
[----:B01----:R-:W-:Y:S01]  /*8d70*/  FMNMX.FTZ R7, R2, R15, !PT ;  /* 0x0000000f02077209 */ /* 0x003fe20007810000 */
[----:B------:R-:W-:Y:S01]  /*8d80*/  FMUL.FTZ R128, R128, UR5 ;  /* 0x0000000580807c20 */ /* 0x000fe20008410000 */
[----:B------:R-:W-:Y:S01]  /*8d90*/  FMUL.FTZ R190, R129, UR5 ;  /* 0x0000000581be7c20 */ /* 0x000fe20008410000 */
[----:B------:R-:W-:Y:S01]  /*8da0*/  FMUL.FTZ R132, R132, UR5 ;  /* 0x0000000584847c20 */ /* 0x000fe20008410000 */
[----:B------:R-:W-:Y:S01]  /*8db0*/  FMUL.FTZ R192, R133, UR5 ;  /* 0x0000000585c07c20 */ /* 0x000fe20008410000 */
[----:B---3--:R-:W-:Y:S01]  /*8dc0*/  FMNMX.FTZ R7, R174, R7, !PT ;  /* 0x00000007ae077209 */ /* 0x008fe20007810000 */
        /* <DEDUP_REMOVED lines=25> */
[----:B-1----:R-:W-:Y:S01]  /*8f60*/  FMNMX.FTZ R7, R180, R7, !PT ;  /* 0x00000007b4077209 */ /* 0x002fe20007810000 */
[----:B------:R-:W0:Y:S01]  /*8f70*/  LDC R11, c[0x0][0x988] ;  /* 0x00026200ff0b7b82 */ /* 0x000e220000000800 */
[----:B------:R-:W-:Y:S01]  /*8f80*/  FMUL.FTZ R202, R135, UR5 ;  /* 0x0000000587ca7c20 */ /* 0x000fe20008410000 */
[----:B------:R-:W1:Y:S04]  /*8f90*/  S2R R173, SR_TID.X ;  /* 0x0000000000ad7919 */ /* 0x000e680000002100 */
[----:B------:R-:W-:Y:S08]  /*8fa0*/  MUFU.TANH R186, R186 ;  /* 0x000000ba00ba7308 */ /* 0x000ff00000002400 */
[----:B------:R-:W-:Y:S08]  /*8fb0*/  MUFU.TANH R110, R110 ;  /* 0x0000006e006e7308 */ /* 0x000ff00000002400 */
[----:B------:R-:W-:Y:S08]  /*8fc0*/  MUFU.TANH R112, R112 ;  /* 0x0000007000707308 */ /* 0x000ff00000002400 */
[----:B------:R-:W-:Y:S01]  /*8fd0*/  MUFU.TANH R116, R116 ;  /* 0x0000007400747308 */ /* 0x000fe20000002400 */
[----:B-1----:R-:W-:-:S07]  /*8fe0*/  LOP3.LUT P1, RZ, R173, 0x7f, RZ, 0xc0, !PT ;  /* 0x0000007fadff7812 */ /* 0x002fce000782c0ff */
        /* <DEDUP_REMOVED lines=15> */
[----:B------:R-:W-:Y:S01]  /*90e0*/  FMUL.FTZ R108, R109, UR5 ;  /* 0x000000056d6c7c20 */ /* 0x000fe20008410000 */
[----:B------:R-:W-:Y:S01]  /*90f0*/  HGMMA.64x128x16.F32 R24, R152, gdesc[UR4].tnspB, R24, gsb0 ;  /* 0x41e0000498187df0 */ /* 0x000fe20008000818 */
[----:B------:R-:W-:Y:S01]  /*9100*/  UIADD3 UR6, UR4, 0x100, URZ ;  /* 0x0000010004067890 */ /* 0x000fe2000fffe03f */
[----:B------:R-:W1:Y:S01]  /*9110*/  MUFU.TANH R156, R156 ;  /* 0x0000009c009c7308 */ /* 0x000e620000002400 */
[----:B------:R-:W-:-:S07]  /*9120*/  UMOV UR7, 0x40000040 ;  /* 0x4000004000077882 */ /* 0x000fce0000000000 */
[----:B------:R-:W3:Y:S08]  /*9130*/  MUFU.TANH R158, R158 ;  /* 0x0000009e009e7308 */ /* 0x000ef00000002400 */
[----:B------:R-:W4:Y:S01]  /*9140*/  MUFU.TANH R106, R106 ;  /* 0x0000006a006a7308 */ /* 0x000f220000002400 */
[----:B-1----:R-:W-:-:S07]  /*9150*/  FMNMX.FTZ R7, R156, R7, !PT ;  /* 0x000000079c077209 */ /* 0x002fce0007810000 */
[----:B------:R-:W1:Y:S01]  /*9160*/  MUFU.TANH R108, R108 ;  /* 0x0000006c006c7308 */ /* 0x000e620000002400 */
[----:B---3--:R-:W-:-:S04]  /*9170*/  FMNMX.FTZ R7, R158, R7, !PT ;  /* 0x000000079e077209 */ /* 0x008fc80007810000 */
[----:B------:R-:W-:-:S03]  /*9180*/  FMNMX.FTZ R7, R182, R7, !PT ;  /* 0x00000007b6077209 */ /* 0x000fc60007810000 */
[----:B------:R-:W-:Y:S01]  /*9190*/  MUFU.TANH R88, R88 ;  /* 0x0000005800587308 */ /* 0x000fe20000002400 */
[----:B------:R-:W-:-:S04]  /*91a0*/  FMNMX.FTZ R7, R184, R7, !PT ;  /* 0x00000007b8077209 */ /* 0x000fc80007810000 */
[----:B------:R-:W-:-:S03]  /*91b0*/  FMNMX.FTZ R7, R186, R7, !PT ;  /* 0x00000007ba077209 */ /* 0x000fc60007810000 */
[----:B------:R-:W-:Y:S01]  /*91c0*/  MUFU.TANH R90, R90 ;  /* 0x0000005a005a7308 */ /* 0x000fe20000002400 */
[----:B----4-:R-:W-:-:S04]  /*91d0*/  FMNMX.FTZ R7, R106, R7, !PT ;  /* 0x000000076a077209 */ /* 0x010fc80007810000 */
[----:B-1----:R-:W-:-:S03]  /*91e0*/  FMNMX.FTZ R7, R108, R7, !PT ;  /* 0x000000076c077209 */ /* 0x002fc60007810000 */
        /* <DEDUP_REMOVED lines=25> */
[----:B------:R-:W1:Y:S08]  /*9380*/  MUFU.TANH R152, R152 ;  /* 0x0000009800987308 */ /* 0x000e700000002400 */
[----:B------:R-:W3:Y:S08]  /*9390*/  MUFU.TANH R154, R154 ;  /* 0x0000009a009a7308 */ /* 0x000ef00000002400 */
[----:B------:R-:W-:Y:S01]  /*93a0*/  MUFU.TANH R126, R126 ;  /* 0x0000007e007e7308 */ /* 0x000fe20000002400 */
[----:B-1----:R-:W-:-:S04]  /*93b0*/  FMNMX.FTZ R7, R152, R7, !PT ;  /* 0x0000000798077209 */ /* 0x002fc80007810000 */
[----:B------:R-:W-:-:S03]  /*93c0*/  FMNMX.FTZ R7, R124, R7, !PT ;  /* 0x000000077c077209 */ /* 0x000fc60007810000 */
[----:B------:R-:W-:Y:S01]  /*93d0*/  MUFU.TANH R130, R130 ;  /* 0x0000008200827308 */ /* 0x000fe20000002400 */
[----:B---3--:R-:W-:-:S04]  /*93e0*/  FMNMX.FTZ R7, R154, R7, !PT ;  /* 0x000000079a077209 */ /* 0x008fc80007810000 */
[----:B------:R-:W-:-:S03]  /*93f0*/  FMNMX.FTZ R7, R128, R7, !PT ;  /* 0x0000000780077209 */ /* 0x000fc60007810000 */
[----:B------:R-:W-:Y:S01]  /*9400*/  MUFU.TANH R200, R200 ;  /* 0x000000c800c87308 */ /* 0x000fe20000002400 */
[----:B------:R-:W-:-:S04]  /*9410*/  FMNMX.FTZ R7, R190, R7, !PT ;  /* 0x00000007be077209 */ /* 0x000fc80007810000 */
[----:B------:R-:W-:-:S03]  /*9420*/  FMNMX.FTZ R7, R132, R7, !PT ;  /* 0x0000000784077209 */ /* 0x000fc60007810000 */
[----:B------:R-:W-:Y:S01]  /*9430*/  MUFU.TANH R134, R134 ;  /* 0x0000008600867308 */ /* 0x000fe20000002400 */
[----:B------:R-:W-:-:S05]  /*9440*/  FMNMX.FTZ R7, R192, R7, !PT ;  /* 0x00000007c0077209 */ /* 0x000fca0007810000 */
[----:B--2---:R-:W1:Y:S02]  /*9450*/  SHFL.BFLY PT, R0, R7, 0x2, 0x1f ;  /* 0x0c401f0007007f89 */ /* 0x004e6400000e0000 */
[----:B------:R-:W-:Y:S01]  /*9460*/  MUFU.TANH R202, R202 ;  /* 0x000000ca00ca7308 */ /* 0x000fe20000002400 */
[----:B-1----:R-:W-:-:S05]  /*9470*/  FMNMX.FTZ R0, R7, R0, !PT ;  /* 0x0000000007007209 */ /* 0x002fca0007810000 */
[----:B------:R-:W1:Y:S02]  /*9480*/  SHFL.BFLY PT, R7, R0, 0x1, 0x1f ;  /* 0x0c201f0000077f89 */ /* 0x000e6400000e0000 */
[----:B-1----:R-:W-:Y:S02]  /*9490*/  FMNMX.FTZ R8, R0, R7, !PT ;  /* 0x0000000700087209 */ /* 0x002fe40007810000 */
[----:B------:R-:W-:-:S03]  /*94a0*/  FMNMX.FTZ R7, R13, R12, !PT ;  /* 0x0000000c0d077209 */ /* 0x000fc60007810000 */
[----:B0-----:R-:W-:Y:S01]  /*94b0*/  FMUL.FTZ R111, R8, R11 ;  /* 0x0000000b086f7220 */ /* 0x001fe20000410000 */
[----:B------:R-:W-:Y:S01]  /*94c0*/  FMNMX.FTZ R7, R20, R7, !PT ;  /* 0x0000000714077209 */ /* 0x000fe20007810000 */
[----:B------:R-:W-:Y:S02]  /*94d0*/  FADD.FTZ R0, -R8, R15 ;  /* 0x0000000f08007221 */ /* 0x000fe40000010100 */
[--C-:B------:R-:W-:Y:S01]  /*94e0*/  FFMA.FTZ R15, R2, R11, -R111.reuse ;  /* 0x0000000b020f7223 */ /* 0x100fe2000001086f */
[----:B------:R-:W-:Y:S01]  /*94f0*/  FMNMX.FTZ R7, R88, R7, !PT ;  /* 0x0000000758077209 */ /* 0x000fe20007810000 */
[-C--:B------:R-:W-:Y:S01]  /*9500*/  FMUL.FTZ R0, R0, R11.reuse ;  /* 0x0000000b00007220 */ /* 0x080fe20000410000 */
[-CC-:B------:R-:W-:Y:S01]  /*9510*/  FFMA.FTZ R174, R174, R11.reuse, -R111.reuse ;  /* 0x0000000baeae7223 */ /* 0x180fe2000001086f */
        /* <DEDUP_REMOVED lines=24> */
[----:B------:R-:W-:Y:S01]  /*96a0*/  FFMA.FTZ R116, R154, R11, -R111 ;  /* 0x0000000b9a747223 */ /* 0x000fe2000001086f */
[----:B------:R-:W-:-:S02]  /*96b0*/  WARPGROUP.DEPBAR.LE gsb0, 0x0 ;  /* 0x00008000000079c5 */ /* 0x000fc40000010000 */
[----:B------:R-:W-:Y:S01]  /*96c0*/  WARPGROUP.ARRIVE ;  /* 0x00000000000079c5 */ /* 0x000fe20000000000 */
[----:B------:R-:W-:Y:S01]  /*96d0*/  FMNMX.FTZ R7, R102, R7, !PT ;  /* 0x0000000766077209 */ /* 0x000fe20007810000 */
[----:B------:R-:W-:Y:S01]  /*96e0*/  FMUL.FTZ R148, R123, UR5 ;  /* 0x000000057b947c20 */ /* 0x000fe20008410000 */
[----:B------:R-:W-:Y:S01]  /*96f0*/  FMUL.FTZ R150, R127, UR5 ;  /* 0x000000057f967c20 */ /* 0x000fe20008410000 */
[----:B------:R-:W-:Y:S01]  /*9700*/  MUFU.EX2 R89, R89 ;  /* 0x0000005900597308 */ /* 0x000fe20000000800 */
[----:B------:R-:W-:Y:S01]  /*9710*/  FMNMX.FTZ R7, R104, R7, !PT ;  /* 0x0000000768077209 */ /* 0x000fe20007810000 */
[----:B------:R-:W-:Y:S01]  /*9720*/  HGMMA.64x128x16.F32 R24, R144, gdesc[UR4].tnspB, R24, gsb0 ;  /* 0x41e0000490187df0 */ /* 0x000fe20008000818 */
[----:B------:R-:W-:Y:S01]  /*9730*/  UIADD3 UR6, UR4, 0x200, URZ ;  /* 0x0000020004067890 */ /* 0x000fe2000fffe03f */
[--C-:B------:R-:W-:Y:S01]  /*9740*/  FFMA.FTZ R107, R128, R11, -R111.reuse ;  /* 0x0000000b806b7223 */ /* 0x100fe2000001086f */
[----:B------:R-:W-:Y:S01]  /*9750*/  UMOV UR7, 0x40000040 ;  /* 0x4000004000077882 */ /* 0x000fe20000000000 */
[----:B------:R-:W-:Y:S01]  /*9760*/  FMNMX.FTZ R7, R194, R7, !PT ;  /* 0x00000007c2077209 */ /* 0x000fe20007810000 */
[----:B------:R-:W-:Y:S01]  /*9770*/  UIADD3 UR4, UR4, 0x280, URZ ;  /* 0x0000028004047890 */ /* 0x000fe2000fffe03f */
[----:B------:R-:W0:Y:S01]  /*9780*/  MUFU.TANH R148, R148 ;  /* 0x0000009400947308 */ /* 0x000e220000002400 */
[--C-:B------:R-:W-:Y:S01]  /*9790*/  FFMA.FTZ R120, R190, R11, -R111.reuse ;  /* 0x0000000bbe787223 */ /* 0x100fe2000001086f */
[----:B------:R-:W-:Y:S01]  /*97a0*/  FMNMX.FTZ R7, R114, R7, !PT ;  /* 0x0000000772077209 */ /* 0x000fe20007810000 */
[----:B------:R-:W-:-:S03]  /*97b0*/  FFMA.FTZ R109, R132, R11, -R111 ;  /* 0x0000000b846d7223 */ /* 0x000fc6000001086f */
[----:B------:R-:W-:Y:S02]  /*97c0*/  FMNMX.FTZ R7, R196, R7, !PT ;  /* 0x00000007c4077209 */ /* 0x000fe40007810000 */
[----:B------:R-:W1:Y:S02]  /*97d0*/  MUFU.TANH R150, R150 ;  /* 0x0000009600967308 */ /* 0x000e640000002400 */
[----:B------:R-:W-:-:S04]  /*97e0*/  FMNMX.FTZ R7, R118, R7, !PT ;  /* 0x0000000776077209 */ /* 0x000fc80007810000 */
[----:B------:R-:W-:Y:S02]  /*97f0*/  FMNMX.FTZ R7, R198, R7, !PT ;  /* 0x00000007c6077209 */ /* 0x000fe40007810000 */
[----:B------:R-:W2:Y:S02]  /*9800*/  MUFU.EX2 R176, R176 ;  /* 0x000000b000b07308 */ /* 0x000ea40000000800 */
[----:B------:R-:W-:-:S04]  /*9810*/  FMNMX.FTZ R7, R122, R7, !PT ;  /* 0x000000077a077209 */ /* 0x000fc80007810000 */
[----:B0-----:R-:W-:Y:S02]  /*9820*/  FMNMX.FTZ R7, R148, R7, !PT ;  /* 0x0000000794077209 */ /* 0x001fe40007810000 */
[----:B------:R-:W-:Y:S02]  /*9830*/  MUFU.EX2 R91, R91 ;  /* 0x0000005b005b7308 */ /* 0x000fe40000000800 */
[----:B------:R-:W-:-:S04]  /*9840*/  FMNMX.FTZ R7, R126, R7, !PT ;  /* 0x000000077e077209 */ /* 0x000fc80007810000 */
[----:B-1----:R-:W-:Y:S02]  /*9850*/  FMNMX.FTZ R7, R150, R7, !PT ;  /* 0x0000000796077209 */ /* 0x002fe40007810000 */
[----:B------:R-:W-:Y:S01]  /*9860*/  MUFU.EX2 R93, R93 ;  /* 0x0000005d005d7308 */ /* 0x000fe20000000800 */
[----:B--2---:R-:W-:Y:S02]  /*9870*/  F2FP.F16.F32.PACK_AB R158, R176, R89 ;  /* 0x00000059b09e723e */ /* 0x004fe400000000ff */
[----:B------:R-:W-:-:S04]  /*9880*/  FMNMX.FTZ R7, R130, R7, !PT ;  /* 0x0000000782077209 */ /* 0x000fc80007810000 */
[----:B------:R-:W-:Y:S01]  /*9890*/  FMNMX.FTZ R7, R200, R7, !PT ;  /* 0x00000007c8077209 */ /* 0x000fe20007810000 */
[----:B------:R-:W-:Y:S03]  /*98a0*/  MUFU.EX2 R95, R95 ;  /* 0x0000005f005f7308 */ /* 0x000fe60000000800 */
[----:B------:R-:W-:-:S04]  /*98b0*/  FMNMX.FTZ R7, R134, R7, !PT ;  /* 0x0000000786077209 */ /* 0x000fc80007810000 */
[----:B------:R-:W-:Y:S01]  /*98c0*/  FMNMX.FTZ R7, R202, R7, !PT ;  /* 0x00000007ca077209 */ /* 0x000fe20007810000 */
[----:B------:R-:W-:Y:S04]  /*98d0*/  MUFU.EX2 R178, R178 ;  /* 0x000000b200b27308 */ /* 0x000fe80000000800 */
[----:B------:R-:W0:Y:S04]  /*98e0*/  SHFL.BFLY PT, R2, R7, 0x2, 0x1f ;  /* 0x0c401f0007027f89 */ /* 0x000e2800000e0000 */
        /* <DEDUP_REMOVED lines=9> */
[----:B0-----:R-:W-:-:S05]  /*9980*/  FMNMX.FTZ R7, R2, R7, !PT ;  /* 0x0000000702077209 */ /* 0x001fca0007810000 */
[CC--:B------:R-:W-:Y:S01]  /*9990*/  FMUL.FTZ R113, R7.reuse, R11.reuse ;  /* 0x0000000b07717220 */ /* 0x0c0fe20000410000 */
[----:B------:R-:W-:Y:S01]  /*99a0*/  FADD.FTZ R2, -R7, R12 ;  /* 0x0000000c07027221 */ /* 0x000fe20000010100 */
[----:B------:R-:W-:Y:S02]  /*99b0*/  MUFU.EX2 R112, R112 ;  /* 0x0000007000707308 */ /* 0x000fe40000000800 */
[-CC-:B------:R-:W-:Y:S01]  /*99c0*/  FFMA.FTZ R13, R13, R11.reuse, -R113.reuse ;  /* 0x0000000b0d0d7223 */ /* 0x180fe20000010871 */
[-C--:B------:R-:W-:Y:S01]  /*99d0*/  FMUL.FTZ R2, R2, R11.reuse ;  /* 0x0000000b02027220 */ /* 0x080fe20000410000 */
        /* <DEDUP_REMOVED lines=13> */
[----:B0-----:R-:W-:-:S02]  /*9ab0*/  IMAD.U32 R13, RZ, RZ, UR37 ;  /* 0x00000025ff0d7e24 */ /* 0x001fc4000f8e00ff */
[-CC-:B------:R-:W-:Y:S01]  /*9ac0*/  FFMA.FTZ R114, R114, R11.reuse, -R113.reuse ;  /* 0x0000000b72727223 */ /* 0x180fe20000010871 */
[-CC-:B------:R-:W-:Y:S01]  /*9ad0*/  FFMA.FTZ R196, R196, R11.reuse, -R113.reuse ;  /* 0x0000000bc4c47223 */ /* 0x180fe20000010871 */
[-CC-:B------:R-:W-:Y:S01]  /*9ae0*/  FFMA.FTZ R118, R118, R11.reuse, -R113.reuse ;  /* 0x0000000b76767223 */ /* 0x180fe20000010871 */
[-CC-:B------:R-:W-:Y:S01]  /*9af0*/  FFMA.FTZ R198, R198, R11.reuse, -R113.reuse ;  /* 0x0000000bc6c67223 */ /* 0x180fe20000010871 */
[----:B------:R-:W-:Y:S01]  /*9b00*/  @!P1 LEA R13, R13, UR38, 0x3 ;  /* 0x000000260d0d9c11 */ /* 0x000fe2000f8e18ff */
[----:B------:R-:W-:Y:S01]  /*9b10*/  FFMA.FTZ R122, R122, R11, -R113 ;  /* 0x0000000b7a7a7223 */ /* 0x000fe20000010871 */
[----:B------:R-:W-:Y:S02]  /*9b20*/  WARPGROUP.DEPBAR.LE gsb0, 0x0 ;  /* 0x00008000000079c5 */ /* 0x000fe40000010000 */
[----:B------:R-:W-:Y:S01]  /*9b30*/  WARPGROUP.ARRIVE ;  /* 0x00000000000079c5 */ /* 0x000fe20000000000 */
[----:B------:R0:W2:Y:S01]  /*9b40*/  MUFU.EX2 R124, R20 ;  /* 0x00000014007c7308 */ /* 0x0000a20000000800 */
[----:B------:R-:W-:-:S02]  /*9b50*/  @!P1 VIADD R13, R13, 0x2a840 ;  /* 0x0002a8400d0d9836 */ /* 0x000fc40000000000 */
[-CC-:B------:R-:W-:Y:S01]  /*9b60*/  FFMA.FTZ R144, R156, R11.reuse, -R111.reuse ;  /* 0x0000000b9c907223 */ /* 0x180fe2000001086f */
[-C--:B------:R-:W-:Y:S01]  /*9b70*/  FFMA.FTZ R146, R182, R11.reuse, -R111 ;  /* 0x0000000bb6927223 */ /* 0x080fe2000001086f */
[----:B------:R-:W-:Y:S01]  /*9b80*/  FFMA.FTZ R148, R148, R11, -R113 ;  /* 0x0000000b94947223 */ /* 0x000fe20000010871 */
[----:B------:R-:W-:Y:S01]  /*9b90*/  HGMMA.64x128x16.F32 R24, R140, gdesc[UR4].tnspB, R24, gsb0 ;  /* 0x41e000048c187df0 */ /* 0x000fe20008000818 */
[----:B------:R-:W-:Y:S01]  /*9ba0*/  UMOV UR6, UR4 ;  /* 0x0000000400067c82 */ /* 0x000fe20008000000 */
[----:B------:R-:W-:Y:S01]  /*9bb0*/  UMOV UR7, 0x40000040 ;  /* 0x4000004000077882 */ /* 0x000fe20000000000 */
[----:B------:R-:W3:Y:S01]  /*9bc0*/  MUFU.EX2 R88, R88 ;  /* 0x0000005800587308 */ /* 0x000ee20000000800 */
[----:B------:R-:W-:Y:S01]  /*9bd0*/  @!P1 PRMT R13, RZ, 0x654, R13 ;  /* 0x00000654ff0d9816 */ /* 0x000fe2000000000d */
[----:B-1----:R-:W-:Y:S01]  /*9be0*/  FFMA.FTZ R3, R2, R3, R157 ;  /* 0x0000000302037223 */ /* 0x002fe2000001009d */
[-CC-:B------:R-:W-:Y:S01]  /*9bf0*/  FFMA.FTZ R126, R126, R11.reuse, -R113.reuse ;  /* 0x0000000b7e7e7223 */ /* 0x180fe20000010871 */
[-CC-:B------:R-:W-:Y:S01]  /*9c00*/  FFMA.FTZ R150, R150, R11.reuse, -R113.reuse ;  /* 0x0000000b96967223 */ /* 0x180fe20000010871 */
[----:B------:R-:W-:Y:S01]  /*9c10*/  FFMA.FTZ R130, R130, R11, -R113 ;  /* 0x0000000b82827223 */ /* 0x000fe20000010871 */
[----:B0-----:R-:W-:-:S02]  /*9c20*/  IMAD.U32 R20, RZ, RZ, UR10 ;  /* 0x0000000aff147e24 */ /* 0x001fc4000f8e00ff */
[-C--:B------:R-:W-:Y:S01]  /*9c30*/  FFMA.FTZ R200, R200, R11.reuse, -R113 ;  /* 0x0000000bc8c87223 */ /* 0x080fe20000010871 */
[----:B------:R-:W0:Y:S01]  /*9c40*/  MUFU.EX2 R90, R90 ;  /* 0x0000005a005a7308 */ /* 0x000e220000000800 */
[----:B--2---:R-:W-:Y:S01]  /*9c50*/  FADD.FTZ R3, R124, R3 ;  /* 0x000000037c037221 */ /* 0x004fe20000010000 */
[-CC-:B------:R-:W-:Y:S01]  /*9c60*/  FFMA.FTZ R134, R134, R11.reuse, -R113.reuse ;  /* 0x0000000b86867223 */ /* 0x180fe20000010871 */
[----:B------:R-:W-:Y:S02]  /*9c70*/  @!P1 VIADD R20, R20, 0x2a860 ;  /* 0x0002a86014149836 */ /* 0x000fe40000000000 */
[-C--:B------:R-:W-:Y:S01]  /*9c80*/  FFMA.FTZ R113, R202, R11.reuse, -R113 ;  /* 0x0000000bca717223 */ /* 0x080fe20000010871 */
[----:B------:R-:W-:Y:S01]  /*9c90*/  FFMA.FTZ R111, R192, R11, -R111 ;  /* 0x0000000bc06f7223 */ /* 0x000fe2000001086f */
[----:B------:R-:W-:Y:S01]  /*9ca0*/  UMOV UR4, UR37 ;  /* 0x0000002500047c82 */ /* 0x000fe20008000000 */
[----:B------:R-:W-:Y:S01]  /*9cb0*/  F2FP.F16.F32.PACK_AB R156, R174, R15 ;  /* 0x0000000fae9c723e */ /* 0x000fe200000000ff */
[----:B------:R-:W1:Y:S01]  /*9cc0*/  MUFU.EX2 R92, R92 ;  /* 0x0000005c005c7308 */ /* 0x000e620000000800 */
[----:B---3--:R-:W-:Y:S01]  /*9cd0*/  FADD.FTZ R3, R88, R3 ;  /* 0x0000000358037221 */ /* 0x008fe20000010000 */
[----:B------:R-:W-:-:S02]  /*9ce0*/  @!P1 PRMT R20, RZ, 0x654, R20 ;  /* 0x00000654ff149816 */ /* 0x000fc40000000014 */
[----:B------:R-:W-:-:S04]  /*9cf0*/  F2FP.F16.F32.PACK_AB R157, R124, R157 ;  /* 0x0000009d7c9d723e */ /* 0x000fc800000000ff */
[----:B------:R-:W2:Y:S01]  /*9d00*/  MUFU.EX2 R144, R144 ;  /* 0x0000009000907308 */ /* 0x000ea20000000800 */
[C---:B0-----:R-:W-:Y:S01]  /*9d10*/  FADD.FTZ R3, R90.reuse, R3 ;  /* 0x000000035a037221 */ /* 0x041fe20000010000 */
[----:B------:R-:W-:-:S06]  /*9d20*/  F2FP.F16.F32.PACK_AB R159, R90, R88 ;  /* 0x000000585a9f723e */ /* 0x000fcc00000000ff */
[----:B------:R-:W0:Y:S01]  /*9d30*/  MUFU.EX2 R94, R94 ;  /* 0x0000005e005e7308 */ /* 0x000e220000000800 */
[----:B-1----:R-:W-:-:S07]  /*9d40*/  FADD.FTZ R3, R92, R3 ;  /* 0x000000035c037221 */ /* 0x002fce0000010000 */
[----:B------:R-:W1:Y:S01]  /*9d50*/  MUFU.EX2 R96, R96 ;  /* 0x0000006000607308 */ /* 0x000e620000000800 */
[----:B--2---:R-:W-:-:S07]  /*9d60*/  F2FP.F16.F32.PACK_AB R152, R144, R91 ;  /* 0x0000005b9098723e */ /* 0x004fce00000000ff */
        /* <DEDUP_REMOVED lines=26> */
[----:B-1----:R-:W-:-:S07]  /*9f10*/  FADD.FTZ R3, R118, R3 ;  /* 0x0000000376037221 */ /* 0x002fce0000010000 */
[----:B------:R-:W-:Y:S01]  /*9f20*/  MUFU.EX2 R105, R105 ;  /* 0x0000006900697308 */ /* 0x000fe20000000800 */
[C---:B--2---:R-:W-:Y:S01]  /*9f30*/  FADD.FTZ R3, R147.reuse, R3 ;  /* 0x0000000393037221 */ /* 0x044fe20000010000 */
[----:B------:R-:W-:Y:S01]  /*9f40*/  F2FP.F16.F32.PACK_AB R147, R147, R118 ;  /* 0x000000769393723e */ /* 0x000fe200000000ff */
[----:B------:R-:W-:Y:S02]  /*9f50*/  WARPGROUP.DEPBAR.LE gsb0, 0x0 ;  /* 0x00008000000079c5 */ /* 0x000fe40000010000 */
[----:B------:R-:W-:Y:S01]  /*9f60*/  WARPGROUP.ARRIVE ;  /* 0x00000000000079c5 */ /* 0x000fe20000000000 */
[----:B------:R-:W-:Y:S02]  /*9f70*/  F2FP.F16.F32.PACK_AB R140, R112, R103 ;  /* 0x00000067708c723e */ /* 0x000fe400000000ff */
[----:B------:R1:W2:Y:S01]  /*9f80*/  MUFU.EX2 R141, R148 ;  /* 0x00000094008d7308 */ /* 0x0002a20000000800 */
[----:B0-----:R-:W-:Y:S02]  /*9f90*/  FADD.FTZ R3, R122, R3 ;  /* 0x000000037a037221 */ /* 0x001fe40000010000 */
[----:B------:R-:W-:Y:S01]  /*9fa0*/  HGMMA.64x128x16.F32 R24, R136, gdesc[UR4].tnspB, R24, gsb0 ;  /* 0x41e0000488187df0 */ /* 0x000fe20008000818 */
[----:B------:R-:W-:-:S04]  /*9fb0*/  UMOV UR7, UR36 ;  /* 0x0000002400077c82 */ /* 0x000fc80008000000 */
[----:B------:R-:W0:Y:S01]  /*9fc0*/  MUFU.EX2 R126, R126 ;  /* 0x0000007e007e7308 */ /* 0x000e220000000800 */
[----:B-1----:R-:W-:-:S07]  /*9fd0*/  F2FP.F16.F32.PACK_AB R148, R178, R95 ;  /* 0x0000005fb294723e */ /* 0x002fce00000000ff */
[----:B------:R-:W1:Y:S01]  /*9fe0*/  MUFU.EX2 R116, R116 ;  /* 0x0000007400747308 */ /* 0x000e620000000800 */
[C---:B--2---:R-:W-:Y:S01]  /*9ff0*/  FADD.FTZ R3, R141.reuse, R3 ;  /* 0x000000038d037221 */ /* 0x044fe20000010000 */
[----:B------:R-:W-:-:S06]  /*a000*/  F2FP.F16.F32.PACK_AB R141, R141, R122 ;  /* 0x0000007a8d8d723e */ /* 0x000fcc00000000ff */
[----:B------:R2:W3:Y:S01]  /*a010*/  MUFU.EX2 R143, R150 ;  /* 0x00000096008f7308 */ /* 0x0004e20000000800 */
[----:B0-----:R-:W-:-:S07]  /*a020*/  FADD.FTZ R3, R126, R3 ;  /* 0x000000037e037221 */ /* 0x001fce0000010000 */
[----:B------:R-:W-:Y:S01]  /*a030*/  MUFU.EX2 R107, R107 ;  /* 0x0000006b006b7308 */ /* 0x000fe20000000800 */
[----:B--2---:R-:W-:Y:S02]  /*a040*/  F2FP.F16.F32.PACK_AB R150, R106, R97 ;  /* 0x000000616a96723e */ /* 0x004fe400000000ff */
[----:B-1----:R-:W-:-:S05]  /*a050*/  F2FP.F16.F32.PACK_AB R142, R116, R105 ;  /* 0x00000069748e723e */ /* 0x002fca00000000ff */
[----:B------:R-:W0:Y:S01]  /*a060*/  MUFU.EX2 R130, R130 ;  /* 0x0000008200827308 */ /* 0x000e220000000800 */
[C---:B---3--:R-:W-:Y:S01]  /*a070*/  FADD.FTZ R3, R143.reuse, R3 ;  /* 0x000000038f037221 */ /* 0x048fe20000010000 */
[----:B------:R-:W-:-:S06]  /*a080*/  F2FP.F16.F32.PACK_AB R143, R143, R126 ;  /* 0x0000007e8f8f723e */ /* 0x000fcc00000000ff */
[----:B------:R-:W-:Y:S08]  /*a090*/  MUFU.EX2 R120, R120 ;  /* 0x0000007800787308 */ /* 0x000ff00000000800 */
[----:B------:R-:W-:Y:S01]  /*a0a0*/  MUFU.EX2 R109, R109 ;  /* 0x0000006d006d7308 */ /* 0x000fe20000000800 */
[----:B0-----:R-:W-:-:S07]  /*a0b0*/  FADD.FTZ R3, R130, R3 ;  /* 0x0000000382037221 */ /* 0x001fce0000010000 */
[----:B------:R-:W-:Y:S08]  /*a0c0*/  MUFU.EX2 R134, R134 ;  /* 0x0000008600867308 */ /* 0x000ff00000000800 */
[----:B------:R-:W0:Y:S08]  /*a0d0*/  MUFU.EX2 R12, R111 ;  /* 0x0000006f000c7308 */ /* 0x000e300000000800 */
[----:B------:R-:W1:Y:S01]  /*a0e0*/  MUFU.EX2 R113, R113 ;  /* 0x0000007100717308 */ /* 0x000e620000000800 */
[----:B------:R-:W-:-:S02]  /*a0f0*/  WARPGROUP.DEPBAR.LE gsb0, 0x0 ;  /* 0x00008000000079c5 */ /* 0x000fc40000010000 */
[----:B------:R2:W-:Y:S05]  /*a100*/  @!P1 SYNCS.ARRIVE.TRANS64.RED.A1T0 RZ, [R13+URZ], RZ ;  /* 0x000000ff0dff99a7 */ /* 0x0005ea000810043f */
[----:B------:R-:W3:Y:S01]  /*a110*/  MUFU.EX2 R137, R200 ;  /* 0x000000c800897308 */ /* 0x000ee20000000800 */
[----:B0-----:R-:W-:Y:S02]  /*a120*/  F2FP.F16.F32.PACK_AB R138, R12, R109 ;  /* 0x0000006d0c8a723e */ /* 0x001fe400000000ff */
[----:B------:R-:W-:Y:S02]  /*a130*/  F2FP.F16.F32.PACK_AB R136, R120, R107 ;  /* 0x0000006b7888723e */ /* 0x000fe400000000ff */
[----:B-1----:R-:W-:Y:S01]  /*a140*/  F2FP.F16.F32.PACK_AB R139, R113, R134 ;  /* 0x00000086718b723e */ /* 0x002fe200000000ff */
[----:B--2---:R-:W-:Y:S01]  /*a150*/  FFMA.FTZ R13, R0, R6, R15 ;  /* 0x00000006000d7223 */ /* 0x004fe2000001000f */
[----:B------:R0:W-:Y:S01]  /*a160*/  @!P1 SYNCS.ARRIVE.TRANS64.RED.A1T0 RZ, [R20+URZ], RZ ;  /* 0x000000ff14ff99a7 */ /* 0x0001e2000810043f */
[C---:B------:R-:W-:Y:S01]  /*a170*/  ISETP.GT.AND P1, PT, R9.reuse, R14, PT ;  /* 0x0000000e0900720c */ /* 0x040fe20003f24270 */
[----:B------:R-:W-:-:S02]  /*a180*/  VIADD R9, R9, 0xffffffff ;  /* 0xffffffff09097836 */ /* 0x000fc40000000000 */
[----:B------:R-:W-:Y:S01]  /*a190*/  FADD.FTZ R6, R174, R13 ;  /* 0x0000000dae067221 */ /* 0x000fe20000010000 */
[----:B------:R-:W-:-:S03]  /*a1a0*/  IMAD.MOV.U32 R15, RZ, RZ, R8 ;  /* 0x000000ffff0f7224 */ /* 0x000fc600078e0008 */
[----:B------:R-:W-:Y:S01]  /*a1b0*/  FADD.FTZ R13, R89, R6 ;  /* 0x00000006590d7221 */ /* 0x000fe20000010000 */
[C---:B---3--:R-:W-:Y:S01]  /*a1c0*/  FADD.FTZ R3, R137.reuse, R3 ;  /* 0x0000000389037221 */ /* 0x048fe20000010000 */
[----:B------:R-:W-:Y:S02]  /*a1d0*/  F2FP.F16.F32.PACK_AB R137, R137, R130 ;  /* 0x000000828989723e */ /* 0x000fe400000000ff */
[----:B------:R-:W-:Y:S01]  /*a1e0*/  FADD.FTZ R6, R176, R13 ;  /* 0x0000000db0067221 */ /* 0x000fe20000010000 */
[----:B------:R-:W-:-:S03]  /*a1f0*/  FADD.FTZ R3, R134, R3 ;  /* 0x0000000386037221 */ /* 0x000fc60000010000 */
[----:B------:R-:W-:Y:S01]  /*a200*/  FADD.FTZ R13, R91, R6 ;  /* 0x000000065b0d7221 */ /* 0x000fe20000010000 */
[----:B------:R-:W-:-:S03]  /*a210*/  FADD.FTZ R3, R113, R3 ;  /* 0x0000000371037221 */ /* 0x000fc60000010000 */
[----:B------:R-:W-:Y:S01]  /*a220*/  FADD.FTZ R6, R144, R13 ;  /* 0x0000000d90067221 */ /* 0x000fe20000010000 */
[----:B------:R-:W-:-:S03]  /*a230*/  F2FP.F16.F32.PACK_AB R144, R108, R99 ;  /* 0x000000636c90723e */ /* 0x000fc600000000ff */
[----:B------:R-:W-:-:S04]  /*a240*/  FADD.FTZ R13, R93, R6 ;  /* 0x000000065d0d7221 */ /* 0x000fc80000010000 */
[----:B------:R-:W-:Y:S01]  /*a250*/  FADD.FTZ R6, R146, R13 ;  /* 0x0000000d92067221 */ /* 0x000fe20000010000 */
[----:B------:R-:W-:-:S03]  /*a260*/  F2FP.F16.F32.PACK_AB R146, R110, R101 ;  /* 0x000000656e92723e */ /* 0x000fc600000000ff */
[----:B------:R-:W-:-:S04]  /*a270*/  FADD.FTZ R13, R95, R6 ;  /* 0x000000065f0d7221 */ /* 0x000fc80000010000 */
        /* <DEDUP_REMOVED lines=14> */
[----:B------:R-:W-:Y:S01]  /*a360*/  FADD.FTZ R6, R12, R13 ;  /* 0x0000000d0c067221 */ /* 0x000fe20000010000 */
[----:B------:R-:W-:Y:S01]  /*a370*/  IMAD.MOV.U32 R12, RZ, RZ, R7 ;  /* 0x000000ffff0c7224 */ /* 0x000fe200078e0007 */
[----:B0-----:R-:W-:Y:S06]  /*a380*/  @P1 BRA `(.L_x_1142) ;  /* 0xffffffdc00841947 */ /* 0x001fec000383ffff */
.L_x_1133:
[----:B------:R-:W-:-:S13]  /*a390*/  ISETP.GE.AND P1, PT, R9, R22, PT ;  /* 0x000000160900720c */ /* 0x000fda0003f26270 */
[----:B------:R-:W-:Y:S05]  /*a3a0*/  @!P1 BRA `(.L_x_1143) ;  /* 0x0000003000f09947 */ /* 0x000fea0003800000 */
[----:B------:R-:W-:Y:S01]  /*a3b0*/  IMAD.MOV.U32 R13, RZ, RZ, R7 ;  /* 0x000000ffff0d7224 */ /* 0x000fe200078e0007 */
[----:B------:R-:W-:Y:S01]  /*a3c0*/  UMOV UR7, UR36 ;  /* 0x0000002400077c82 */ /* 0x000fe20008000000 */
[----:B------:R-:W-:Y:S01]  /*a3d0*/  IMAD.MOV.U32 R12, RZ, RZ, R8 ;  /* 0x000000ffff0c7224 */ /* 0x000fe200078e0008 */
[----:B------:R-:W-:Y:S01]  /*a3e0*/  UMOV UR4, UR37 ;  /* 0x0000002500047c82 */ /* 0x000fe20008000000 */
[----:B------:R-:W-:Y:S01]  /*a3f0*/  ULDC UR39, c[0x0][0x9e4] ;  /* 0x0002790000277ab9 */ /* 0x000fe20000000800 */
[----:B------:R-:W-:Y:S01]  /*a400*/  ULDC UR50, c[0x0][0x288] ;  /* 0x0000a20000327ab9 */ /* 0x000fe20000000800 */
[----:B------:R-:W-:Y:S01]  /*a410*/  ULDC UR5, c[0x0][0x9d8] ;  /* 0x0002760000057ab9 */ /* 0x000fe20000000800 */
[----:B------:R-:W-:-:S05]  /*a420*/  ULDC UR54, c[0x0][0x9e0] ;  /* 0x0002780000367ab9 */ /* 0x000fca0000000800 */
.L_x_1160:
[----:B------:R-:W-:-:S04]  /*a430*/  UIADD3 UR37, UR4, 0x1, URZ ;  /* 0x0000000104257890 */ /* 0x000fc8000fffe03f */
[----:B------:R-:W-:-:S04]  /*a440*/  UISETP.NE.AND UP0, UPT, UR37, 0x2, UPT ;  /* 0x000000022500788c */ /* 0x000fc8000bf05270 */
[----:B------:R-:W-:Y:S02]  /*a450*/  USEL UR36, URZ, 0x1, UP0 ;  /* 0x000000013f247887 */ /* 0x000fe40008000000 */
[----:B------:R-:W-:Y:S02]  /*a460*/  USEL UR37, UR37, URZ, UP0 ;  /* 0x0000003f25257287 */ /* 0x000fe40008000000 */
[----:B------:R-:W-:Y:S01]  /*a470*/  ULOP3.LUT UR36, UR7, UR36, URZ, 0x3c, !UPT ;  /* 0x0000002407247292 */ /* 0x000fe2000f8e3c3f */
[----:B------:R-:W-:Y:S11]  /*a480*/  @!P0 BRA `(.L_x_1144) ;  /* 0x0000000000048947 */ /* 0x000ff60003800000 */
[----:B------:R-:W-:Y:S01]  /*a490*/  BPT.TRAP 0x1 ;  /* 0x000000040000795c */ /* 0x000fe20000300000 */
.L_x_1144:
[----:B------:R-:W-:Y:S01]  /*a4a0*/  ULEA UR6, UR37, UR38, 0x3 ;  /* 0x0000002625067291 */ /* 0x000fe2000f8e183f */
[----:B------:R-:W-:-:S05]  /*a4b0*/  IMAD.U32 R7, RZ, RZ, UR36 ;  /* 0x00000024ff077e24 */ /* 0x000fca000f8e00ff */
[----:B------:R-:W-:-:S04]  /*a4c0*/  SHF.L.U32 R7, R7, 0x1f, RZ ;  /* 0x0000001f07077819 */ /* 0x000fc800000006ff */
[----:B------:R0:W1:Y:S01]  /*a4d0*/  SYNCS.PHASECHK.TRANS64.TRYWAIT P1, [UR6+0x2a830], R7 ;  /* 0x02a83007ff0075a7 */ /* 0x0000620008020146 */
[----:B------:R-:W-:Y:S05]  /*a4e0*/  @!P0 BRA `(.L_x_1145) ;  /* 0x0000000000048947 */ /* 0x000fea0003800000 */
[----:B------:R-:W-:Y:S01]  /*a4f0*/  BPT.TRAP 0x1 ;  /* 0x000000040000795c */ /* 0x000fe20000300000 */
.L_x_1145:
[----:B-1----:R-:W-:Y:S05]  /*a500*/  @P1 BRA `(.L_x_1146) ;  /* 0x0000000000081947 */ /* 0x002fea0003800000 */
[----:B------:R-:W1:Y:S02]  /*a510*/  SYNCS.PHASECHK.TRANS64.TRYWAIT P1, [UR6+0x2a830], R7 ;  /* 0x02a83007ff0075a7 */ /* 0x000e640008020146 */
[----:B-1----:R-:W-:Y:S05]  /*a520*/  @!P1 BRA `(.L_x_1147) ;  /* 0x000000ac00789947 */ /* 0x002fea0003800000 */
.L_x_1146:
        /* <DEDUP_REMOVED lines=135> */
.L_x_1148:
[----:B------:R-:W-:Y:S01]  /*ada0*/  ULEA UR10, UR4, UR38, 0x3 ;  /* 0x00000026040a7291 */ /* 0x000fe2000f8e183f */
[----:B------:R-:W-:-:S05]  /*adb0*/  IMAD.U32 R0, RZ, RZ, UR7 ;  /* 0x00000007ff007e24 */ /* 0x000fca000f8e00ff */
[----:B------:R-:W-:-:S04]  /*adc0*/  SHF.L.U32 R0, R0, 0x1f, RZ ;  /* 0x0000001f00007819 */ /* 0x000fc800000006ff */
[----:B------:R2:W3:Y:S01]  /*add0*/  SYNCS.PHASECHK.TRANS64.TRYWAIT P1, [UR10+0x2a850], R0 ;  /* 0x02a85000ff0075a7 */ /* 0x0004e2000802014a */
[----:B------:R-:W-:Y:S05]  /*ade0*/  @!P0 BRA `(.L_x_1149) ;  /* 0x0000000000048947 */ /* 0x000fea0003800000 */
[----:B------:R-:W-:Y:S01]  /*adf0*/  BPT.TRAP 0x1 ;  /* 0x000000040000795c */ /* 0x000fe20000300000 */
.L_x_1149:
[----:B---3--:R-:W-:Y:S05]  /*ae00*/  @P1 BRA `(.L_x_1150) ;  /* 0x0000000000081947 */ /* 0x008fea0003800000 */
[----:B------:R-:W3:Y:S02]  /*ae10*/  SYNCS.PHASECHK.TRANS64.TRYWAIT P1, [UR10+0x2a850], R0 ;  /* 0x02a85000ff0075a7 */ /* 0x000ee4000802014a */
[----:B---3--:R-:W-:Y:S05]  /*ae20*/  @!P1 BRA `(.L_x_1151) ;  /* 0x000000a400509947 */ /* 0x008fea0003800000 */
.L_x_1150:
[----:B------:R-:W-:Y:S01]  /*ae30*/  UIADD3 UR6, UR38, 0x400, URZ ;  /* 0x0000040026067890 */ /* 0x000fe2000fffe03f */
[----:B------:R-:W-:Y:S01]  /*ae40*/  WARPGROUP.ARRIVE ;  /* 0x00000000000079c5 */ /* 0x000fe20000000000 */
[----:B------:R-:W-:-:S05]  /*ae50*/  UMOV UR7, 0x40000040 ;  /* 0x4000004000077882 */ /* 0x000fca0000000000 */
[----:B------:R-:W3:Y:S01]  /*ae60*/  S2R R173, SR_TID.X ;  /* 0x0000000000ad7919 */ /* 0x000ee20000002100 */
[----:B------:R-:W-:Y:S01]  /*ae70*/  USHF.R.U32.HI UR6, URZ, 0x4, UR6 ;  /* 0x000000043f067899 */ /* 0x000fe20008011606 */
[----:B------:R-:W-:Y:S01]  /*ae80*/  ISETP.NE.AND P2, PT, R21, 0x1, PT ;  /* 0x000000011500780c */ /* 0x000fe20003f45270 */
[----:B------:R-:W-:Y:S01]  /*ae90*/  FMUL.FTZ R20, R102, UR5 ;  /* 0x0000000566147c20 */ /* 0x000fe20008410000 */
[----:B------:R-:W-:Y:S01]  /*aea0*/  FMUL.FTZ R11, R95, UR5 ;  /* 0x000000055f0b7c20 */ /* 0x000fe20008410000 */
[----:B------:R-:W-:Y:S01]  /*aeb0*/  ULOP3.LUT UR6, UR6, 0x3fff, URZ, 0xc0, !UPT ;  /* 0x00003fff06067892 */ /* 0x000fe2000f8ec03f */
[----:B------:R-:W-:Y:S01]  /*aec0*/  FMUL.FTZ R95, R111, UR5 ;  /* 0x000000056f5f7c20 */ /* 0x000fe20008410000 */
[----:B------:R-:W-:Y:S02]  /*aed0*/  IMAD.IADD R111, R19, 0x1, R17 ;  /* 0x00000001136f7824 */ /* 0x000fe400078e0211 */
[----:B0-2---:R-:W-:Y:S01]  /*aee0*/  FMUL.FTZ R0, R90, UR5 ;  /* 0x000000055a007c20 */ /* 0x005fe20008410000 */
[----:B------:R-:W-:Y:S01]  /*aef0*/  ULOP3.LUT UR6, UR6, 0x3000000, URZ, 0xfc, !UPT ;  /* 0x0300000006067892 */ /* 0x000fe2000f8efc3f */
[----:B------:R-:W-:Y:S01]  /*af00*/  FMUL.FTZ R90, R106, UR5 ;  /* 0x000000056a5a7c20 */ /* 0x000fe20008410000 */
[----:B------:R-:W-:Y:S01]  /*af10*/  FMUL.FTZ R121, R121, UR5 ;  /* 0x0000000579797c20 */ /* 0x000fe20008410000 */
[----:B------:R-:W-:Y:S01]  /*af20*/  FMUL.FTZ R2, R91, UR5 ;  /* 0x000000055b027c20 */ /* 0x000fe20008410000 */
[----:B------:R-:W-:Y:S01]  /*af30*/  UIMAD UR4, UR4, 0x600, UR6 ;  /* 0x00000600040478a4 */ /* 0x000fe2000f8e0206 */
[----:B------:R-:W-:Y:S01]  /*af40*/  FMUL.FTZ R106, R109, UR5 ;  /* 0x000000056d6a7c20 */ /* 0x000fe20008410000 */
[----:B------:R-:W0:Y:S01]  /*af50*/  @P2 LDC R102, c[0x0][0x44c] ;  /* 0x00011300ff662b82 */ /* 0x000e220000000800 */
[----:B------:R-:W-:Y:S01]  /*af60*/  FMUL.FTZ R91, R107, UR5 ;  /* 0x000000056b5b7c20 */ /* 0x000fe20008410000 */
[----:B------:R-:W-:Y:S01]  /*af70*/  FMUL.FTZ R109, R116, UR5 ;  /* 0x00000005746d7c20 */ /* 0x000fe20008410000 */
[----:B------:R-:W-:Y:S01]  /*af80*/  FMUL.FTZ R107, R112, UR5 ;  /* 0x00000005706b7c20 */ /* 0x000fe20008410000 */
[----:B-1----:R-:W-:Y:S01]  /*af90*/  FMUL.FTZ R7, R88, UR5 ;  /* 0x0000000558077c20 */ /* 0x002fe20008410000 */
[----:B------:R-:W-:Y:S01]  /*afa0*/  UMOV UR6, UR4 ;  /* 0x0000000400067c82 */ /* 0x000fe20008000000 */
[----:B------:R1:W2:Y:S01]  /*afb0*/  MUFU.TANH R112, R121 ;  /* 0x0000007900707308 */ /* 0x0002a20000002400 */
        /* <DEDUP_REMOVED lines=8> */
[----:B-1----:R-:W-:-:S02]  /*b040*/  IMAD R121, R9, -0x60, RZ ;  /* 0xffffffa009797824 */ /* 0x002fc400078e02ff */
[----:B------:R-:W-:Y:S01]  /*b050*/  FMUL.FTZ R103, R108, UR5 ;  /* 0x000000056c677c20 */ /* 0x000fe20008410000 */
[----:B---3--:R-:W-:Y:S01]  /*b060*/  LOP3.LUT P1, RZ, R173, 0x7f, RZ, 0xc0, !PT ;  /* 0x0000007fadff7812 */ /* 0x008fe2000782c0ff */
[----:B------:R-:W-:Y:S01]  /*b070*/  FMUL.FTZ R94, R110, UR5 ;  /* 0x000000056e5e7c20 */ /* 0x000fe20008410000 */
[----:B------:R-:W-:Y:S01]  /*b080*/  FMUL.FTZ R89, R89, UR5 ;  /* 0x0000000559597c20 */ /* 0x000fe20008410000 */
[----:B------:R-:W-:Y:S01]  /*b090*/  FMUL.FTZ R92, R92, UR5 ;  /* 0x000000055c5c7c20 */ /* 0x000fe20008410000 */
[----:B------:R-:W-:Y:S01]  /*b0a0*/  FMUL.FTZ R93, R93, UR5 ;  /* 0x000000055d5d7c20 */ /* 0x000fe20008410000 */
[----:B------:R-:W-:Y:S01]  /*b0b0*/  FMUL.FTZ R96, R96, UR5 ;  /* 0x0000000560607c20 */ /* 0x000fe20008410000 */
[----:B------:R-:W-:Y:S01]  /*b0c0*/  FMUL.FTZ R97, R97, UR5 ;  /* 0x0000000561617c20 */ /* 0x000fe20008410000 */
[----:B0-----:R-:W-:-:S04]  /*b0d0*/  @P2 IMAD.HI.U32 R102, R111, R102, RZ ;  /* 0x000000666f662227 */ /* 0x001fc800078e00ff */
        /* <DEDUP_REMOVED lines=13> */
[----:B------:R-:W0:Y:S08]  /*b1b0*/  MUFU.TANH R7, R7 ;  /* 0x0000000700077308 */ /* 0x000e300000002400 */
[----:B------:R-:W1:Y:S08]  /*b1c0*/  MUFU.TANH R89, R89 ;  /* 0x0000005900597308 */ /* 0x000e700000002400 */
        /* <DEDUP_REMOVED lines=16> */
[----:B------:R-:W5:Y:S02]  /*b2d0*/  @P2 LDC R101, c[0x0][0x450] ;  /* 0x00011400ff652b82 */ /* 0x000f640000000800 */
[----:B------:R-:W0:Y:S01]  /*b2e0*/  MUFU.TANH R88, R88 ;  /* 0x0000005800587308 */ /* 0x000e220000002400 */
[----:B------:R-:W-:Y:S01]  /*b2f0*/  HGMMA.64x128x16.F32 R24, R152, gdesc[UR4].tnspB, R24, gsb0 ;  /* 0x41e0000498187df0 */ /* 0x000fe20008000818 */
[----:B------:R-:W-:Y:S01]  /*b300*/  UIADD3 UR6, UR4, 0x100, URZ ;  /* 0x0000010004067890 */ /* 0x000fe2000fffe03f */
[----:B------:R-:W-:-:S05]  /*b310*/  UMOV UR7, 0x40000040 ;  /* 0x4000004000077882 */ /* 0x000fca0000000000 */
[----:B------:R-:W0:Y:S08]  /*b320*/  MUFU.TANH R158, R158 ;  /* 0x0000009e009e7308 */ /* 0x000e300000002400 */
[----:B------:R-:W0:Y:S01]  /*b330*/  MUFU.TANH R90, R90 ;  /* 0x0000005a005a7308 */ /* 0x000e220000002400 */
[----:B-----5:R-:W-:-:S07]  /*b340*/  @P2 SHF.R.U32.HI R111, RZ, R101, R102 ;  /* 0x00000065ff6f2219 */ /* 0x020fce0000011666 */
[----:B------:R-:W0:Y:S01]  /*b350*/  MUFU.TANH R91, R91 ;  /* 0x0000005b005b7308 */ /* 0x000e220000002400 */
[----:B------:R-:W5:Y:S07]  /*b360*/  SHFL.IDX PT, R116, R111, RZ, 0x1c1f ;  /* 0x001c1fff6f747589 */ /* 0x000f6e00000e0000 */
        /* <DEDUP_REMOVED lines=13> */
[----:B------:R-:W0:Y:S01]  /*b440*/  MUFU.TANH R128, R128 ;  /* 0x0000008000807308 */ /* 0x000e220000002400 */
[----:B------:R-:W-:-:S02]  /*b450*/  WARPGROUP.DEPBAR.LE gsb0, 0x0 ;  /* 0x00008000000079c5 */ /* 0x000fc40000010000 */
[----:B------:R-:W-:Y:S01]  /*b460*/  WARPGROUP.ARRIVE ;  /* 0x00000000000079c5 */ /* 0x000fe20000000000 */
[----:B------:R-:W-:Y:S01]  /*b470*/  FMUL.FTZ R152, R104, UR5 ;  /* 0x0000000568987c20 */ /* 0x000fe20008410000 */
[----:B------:R-:W-:Y:S02]  /*b480*/  IMAD.U32 R104, RZ, RZ, UR37 ;  /* 0x00000025ff687e24 */ /* 0x000fe4000f8e00ff */
[----:B------:R-:W-:Y:S01]  /*b490*/  FMUL.FTZ R154, R130, UR5 ;  /* 0x00000005829a7c20 */ /* 0x000fe20008410000 */
[----:B------:R-:W0:Y:S01]  /*b4a0*/  MUFU.TANH R129, R129 ;  /* 0x0000008100817308 */ /* 0x000e220000002400 */
[----:B------:R-:W-:Y:S01]  /*b4b0*/  HGMMA.64x128x16.F32 R24, R148, gdesc[UR4].tnspB, R24, gsb0 ;  /* 0x41e0000494187df0 */ /* 0x000fe20008000818 */
[----:B------:R-:W-:Y:S01]  /*b4c0*/  UIADD3 UR6, UR4, 0x180, URZ ;  /* 0x0000018004067890 */ /* 0x000fe2000fffe03f */
[----:B------:R-:W-:Y:S01]  /*b4d0*/  @!P1 LEA R101, R104, UR38, 0x3 ;  /* 0x0000002668659c11 */ /* 0x000fe2000f8e18ff */
[----:B------:R-:W-:-:S04]  /*b4e0*/  UMOV UR7, 0x40000040 ;  /* 0x4000004000077882 */ /* 0x000fc80000000000 */
[----:B------:R-:W0:Y:S01]  /*b4f0*/  MUFU.TANH R152, R152 ;  /* 0x0000009800987308 */ /* 0x000e220000002400 */
[----:B------:R-:W-:-:S05]  /*b500*/  @!P1 VIADD R101, R101, 0x2a840 ;  /* 0x0002a84065659836 */ /* 0x000fca0000000000 */
[----:B------:R-:W-:Y:S02]  /*b510*/  @!P1 PRMT R102, RZ, 0x654, R101 ;  /* 0x00000654ff669816 */ /* 0x000fe40000000065 */
[----:B------:R-:W0:Y:S08]  /*b520*/  MUFU.TANH R154, R154 ;  /* 0x0000009a009a7308 */ /* 0x000e300000002400 */
[----:B------:R-:W0:Y:S08]  /*b530*/  MUFU.TANH R156, R156 ;  /* 0x0000009c009c7308 */ /* 0x000e300000002400 */
[----:B------:R-:W0:Y:S08]  /*b540*/  MUFU.TANH R132, R132 ;  /* 0x0000008400847308 */ /* 0x000e300000002400 */
[----:B------:R-:W0:Y:S08]  /*b550*/  MUFU.TANH R133, R133 ;  /* 0x0000008500857308 */ /* 0x000e300000002400 */
[----:B------:R0:W0:Y:S01]  /*b560*/  MUFU.TANH R101, R134 ;  /* 0x0000008600657308 */ /* 0x0000220000002400 */
[----:B------:R-:W-:-:S02]  /*b570*/  WARPGROUP.DEPBAR.LE gsb0, 0x0 ;  /* 0x00008000000079c5 */ /* 0x000fc40000010000 */
[----:B------:R-:W-:Y:S01]  /*b580*/  WARPGROUP.ARRIVE ;  /* 0x00000000000079c5 */ /* 0x000fe20000000000 */
[----:B------:R-:W-:Y:S01]  /*b590*/  FMUL.FTZ R148, R126, UR5 ;  /* 0x000000057e947c20 */ /* 0x000fe20008410000 */
[----:B------:R-:W-:-:S04]  /*b5a0*/  FMUL.FTZ R150, R127, UR5 ;  /* 0x000000057f967c20 */ /* 0x000fc80008410000 */
[----:B------:R-:W-:Y:S01]  /*b5b0*/  HGMMA.64x128x16.F32 R24, R144, gdesc[UR4].tnspB, R24, gsb0 ;  /* 0x41e0000490187df0 */ /* 0x000fe20008000818 */
[----:B------:R-:W-:Y:S01]  /*b5c0*/  UIADD3 UR6, UR4, 0x200, URZ ;  /* 0x0000020004067890 */ /* 0x000fe2000fffe03f */
[----:B------:R-:W0:Y:S01]  /*b5d0*/  MUFU.TANH R148, R148 ;  /* 0x0000009400947308 */ /* 0x000e220000002400 */
[----:B------:R-:W-:-:S07]  /*b5e0*/  UMOV UR7, 0x40000040 ;  /* 0x4000004000077882 */ /* 0x000fce0000000000 */
[----:B------:R-:W0:Y:S01]  /*b5f0*/  MUFU.TANH R150, R150 ;  /* 0x0000009600967308 */ /* 0x000e220000002400 */
[----:B------:R-:W-:Y:S02]  /*b600*/  WARPGROUP.DEPBAR.LE gsb0, 0x0 ;  /* 0x00008000000079c5 */ /* 0x000fe40000010000 */
        /* <DEDUP_REMOVED lines=11> */
[----:B------:R-:W-:Y:S01]  /*b6c0*/  FMUL.FTZ R142, R119, UR5 ;  /* 0x00000005778e7c20 */ /* 0x000fe20008410000 */
[----:B------:R-:W-:Y:S02]  /*b6d0*/  VIADD R105, R121, 0x1 ;  /* 0x0000000179697836 */ /* 0x000fe40000000000 */
[----:B------:R0:W0:Y:S01]  /*b6e0*/  MUFU.TANH R119, R124 ;  /* 0x0000007c00777308 */ /* 0x0000220000002400 */
[----:B------:R-:W-:Y:S01]  /*b6f0*/  HGMMA.64x128x16.F32 R24, R136, gdesc[UR4].tnspB, R24, gsb0 ;  /* 0x41e0000488187df0 */ /* 0x000fe20008000818 */
[----:B------:R-:W-:-:S04]  /*b700*/  IMAD R105, R18, -0x2, R105 ;  /* 0xfffffffe12697824 */ /* 0x000fc800078e0269 */
[C---:B------:R-:W-:Y:S02]  /*b710*/  VIADD R130, R105.reuse, 0xffffffff ;  /* 0xffffffff69827836 */ /* 0x040fe40000000000 */
[----:B------:R-:W0:Y:S01]  /*b720*/  MUFU.TANH R140, R140 ;  /* 0x0000008c008c7308 */ /* 0x000e220000002400 */
[----:B------:R-:W-:-:S05]  /*b730*/  IADD3 R104, R105, -UR50, R16 ;  /* 0x8000003269687c10 */ /* 0x000fca000fffe010 */
[C---:B------:R-:W-:Y:S02]  /*b740*/  VIADD R123, R104.reuse, UR54 ;  /* 0x00000036687b7c36 */ /* 0x040fe40008000000 */
[----:B------:R-:W0:Y:S01]  /*b750*/  MUFU.TANH R142, R142 ;  /* 0x0000008e008e7308 */ /* 0x000e220000002400 */
[----:B------:R-:W-:Y:S02]  /*b760*/  VIADD R127, R104, UR51 ;  /* 0x00000033687f7c36 */ /* 0x000fe40008000000 */
[--C-:B-----5:R-:W-:Y:S02]  /*b770*/  IMAD.IADD R113, R123, 0x1, R116.reuse ;  /* 0x000000017b717824 */ /* 0x120fe400078e0274 */
[----:B------:R-:W-:Y:S01]  /*b780*/  IMAD.IADD R115, R127, 0x1, R116 ;  /* 0x000000017f737824 */ /* 0x000fe200078e0274 */
[----:B------:R-:W-:Y:S02]  /*b790*/  WARPGROUP.DEPBAR.LE gsb0, 0x0 ;  /* 0x00008000000079c5 */ /* 0x000fe40000010000 */
[----:B------:R5:W-:Y:S01]  /*b7a0*/  @!P1 SYNCS.ARRIVE.TRANS64.RED.A1T0 RZ, [R102+URZ], RZ ;  /* 0x000000ff66ff99a7 */ /* 0x000be2000810043f */
[----:B------:R-:W-:Y:S01]  /*b7b0*/  ISETP.GE.AND P1, PT, R10, 0x1, PT ;  /* 0x000000010a00780c */ /* 0x000fe20003f26270 */
[----:B-----5:R-:W-:-:S06]  /*b7c0*/  FMUL.FTZ R102, R135, UR5 ;  /* 0x0000000587667c20 */ /* 0x020fcc0008410000 */
[----:B------:R-:W0:Y:S06]  /*b7d0*/  MUFU.TANH R102, R102 ;  /* 0x0000006600667308 */ /* 0x000e2c0000002400 */
[----:B-1234-:R-:W-:Y:S05]  /*b7e0*/  @!P1 BRA `(.L_x_1152) ;  /* 0x0000000000549947 */ /* 0x01efea0003800000 */
[----:B------:R-:W-:Y:S01]  /*b7f0*/  IADD3 R117, R16, -UR50, R116 ;  /* 0x8000003210757c10 */ /* 0x000fe2000fffe074 */
        /* <DEDUP_REMOVED lines=11> */
.L_x_1154:
[----:B------:R-:W-:-:S05]  /*b8b0*/  IMAD.U32 R116, RZ, RZ, UR39 ;  /* 0x00000027ff747e24 */ /* 0x000fca000f8e00ff */
[----:B------:R-:W-:-:S13]  /*b8c0*/  ISETP.NE.AND P1, PT, R116, 0x1, PT ;  /* 0x000000017400780c */ /* 0x000fda0003f25270 */
[----:B------:R-:W1:Y:S02]  /*b8d0*/  @P1 LDC.64 R104, c[0x0][0x9e8] ;  /* 0x00027a00ff681b82 */ /* 0x000e640000000a00 */
[----:B-1----:R-:W-:-:S05]  /*b8e0*/  @P1 IMAD.HI.U32 R104, R117, R104, RZ ;  /* 0x0000006875681227 */ /* 0x002fca00078e00ff */
[----:B------:R-:W-:-:S07]  /*b8f0*/  @P1 SHF.R.U32.HI R117, RZ, R105, R104 ;  /* 0x00000069ff751219 */ /* 0x000fce0000011668 */
.L_x_1155:
[----:B------:R-:W-:Y:S05]  /*b900*/  BSYNC B0 ;  /* 0x0000000000007941 */ /* 0x000fea0003800000 */
.L_x_1153:
[----:B------:R-:W-:-:S05]  /*b910*/  IMAD R104, R117, R116, R130 ;  /* 0x0000007475687224 */ /* 0x000fca00078e0282 */
[----:B------:R-:W-:Y:S02]  /*b920*/  VIADDMNMX R113, R104, R116, R113, PT ;  /* 0x0000007468717246 */ /* 0x000fe40003800171 */
[----:B------:R-:W-:-:S07]  /*b930*/  VIMNMX R115, R115, R104, !PT ;  /* 0x0000006873737248 */ /* 0x000fce0007fe0100 */
.L_x_1152:
[C---:B------:R-:W-:Y:S02]  /*b940*/  ISETP.GE.AND P1, PT, R121.reuse, 0x2, PT ;  /* 0x000000027900780c */ /* 0x040fe40003f26270 */
[----:B------:R-:W-:Y:S02]  /*b950*/  ISETP.GE.AND P4, PT, R121, 0xa, PT ;  /* 0x0000000a7900780c */ /* 0x000fe40003f86270 */
[----:B------:R-:W-:Y:S02]  /*b960*/  ISETP.GT.AND P2, PT, R115, 0x1, !P1 ;  /* 0x000000017300780c */ /* 0x000fe40004f44270 */
[----:B------:R-:W-:Y:S02]  /*b970*/  P2R R105, PR, RZ, 0x10 ;  /* 0x00000010ff697803 */ /* 0x000fe40000000000 */
[----:B------:R-:W-:Y:S02]  /*b980*/  ISETP.LT.OR P3, PT, R113, 0x2, P2 ;  /* 0x000000027100780c */ /* 0x000fe40001761670 */
[----:B------:R-:W-:-:S02]  /*b990*/  ISETP.GE.AND P2, PT, R121, 0x9, PT ;  /* 0x000000097900780c */ /* 0x000fc40003f46270 */
[----:B------:R-:W-:Y:S02]  /*b9a0*/  FSEL R180, R89, -INF , !P3 ;  /* 0xff80000059b47808 */ /* 0x000fe40005800000 */
[----:B------:R-:W-:-:S04]  /*b9b0*/  ISETP.GT.AND P3, PT, R115, 0x8, !P2 ;  /* 0x000000087300780c */ /* 0x000fc80005764270 */
[----:B------:R-:W-:-:S04]  /*b9c0*/  ISETP.LT.OR P3, PT, R113, 0x9, P3 ;  /* 0x000000097100780c */ /* 0x000fc80001f61670 */
[----:B0-----:R-:W-:Y:S02]  /*b9d0*/  FSEL R184, R92, -INF , !P3 ;  /* 0xff8000005cb87808 */ /* 0x001fe40005800000 */
        /* <DEDUP_REMOVED lines=81> */
[----:B------:R-:W-:-:S04]  /*bef0*/  ISETP.LT.OR P3, PT, R113, 0x4a, P3 ;  /* 0x0000004a7100780c */ /* 0x000fc80001f61670 */
[----:B------:R-:W-:Y:S02]  /*bf00*/  FSEL R108, R125, -INF , !P3 ;  /* 0xff8000007d6c7808 */ /* 0x000fe40005800000 */
[----:B------:R-:W-:-:S04]  /*bf10*/  ISETP.GE.AND P3, PT, R121, 0x51, PT ;  /* 0x000000517900780c */ /* 0x000fc80003f66270 */
[----:B------:R-:W-:-:S04]  /*bf20*/  ISETP.GT.AND P4, PT, R115, 0x50, !P3 ;  /* 0x000000507300780c */ /* 0x000fc80005f84270 */
[----:B------:R-:W-:-:S04]  /*bf30*/  ISETP.LT.OR P4, PT, R113, 0x51, P4 ;  /* 0x000000517100780c */ /* 0x000fc80002781670 */
[----:B------:R-:W-:Y:S02]  /*bf40*/  FSEL R106, R128, -INF , !P4 ;  /* 0xff800000806a7808 */ /* 0x000fe40006000000 */
[----:B------:R-:W-:Y:S01]  /*bf50*/  ISETP.GE.AND P4, PT, R121, 0x52, PT ;  /* 0x000000527900780c */ /* 0x000fe20003f86270 */
[----:B------:R-:W0:Y:S03]  /*bf60*/  SHFL.IDX PT, R128, R111, 0x1, 0x1c1f ;  /* 0x003c1f006f807f89 */ /* 0x000e2600000e0000 */
[----:B------:R-:W-:-:S04]  /*bf70*/  ISETP.GT.AND P5, PT, R115, 0x51, !P4 ;  /* 0x000000517300780c */ /* 0x000fc800067a4270 */
[----:B------:R-:W-:-:S04]  /*bf80*/  ISETP.LT.OR P5, PT, R113, 0x52, P5 ;  /* 0x000000527100780c */ /* 0x000fc80002fa1670 */
[----:B------:R-:W-:Y:S02]  /*bf90*/  FSEL R96, R129, -INF , !P5 ;  /* 0xff80000081607808 */ /* 0x000fe40006800000 */
[----:B------:R-:W-:-:S04]  /*bfa0*/  ISETP.GE.AND P5, PT, R121, 0x59, PT ;  /* 0x000000597900780c */ /* 0x000fc80003fa6270 */
[----:B------:R-:W-:-:S04]  /*bfb0*/  ISETP.GT.AND P6, PT, R115, 0x58, !P5 ;  /* 0x000000587300780c */ /* 0x000fc80006fc4270 */
[----:B------:R-:W-:Y:S01]  /*bfc0*/  ISETP.LT.OR P6, PT, R113, 0x59, P6 ;  /* 0x000000597100780c */ /* 0x000fe200037c1670 */
[----:B0-----:R-:W-:-:S03]  /*bfd0*/  IMAD.IADD R89, R127, 0x1, R128 ;  /* 0x000000017f597824 */ /* 0x001fc600078e0280 */
[----:B------:R-:W-:Y:S02]  /*bfe0*/  FSEL R92, R132, -INF , !P6 ;  /* 0xff800000845c7808 */ /* 0x000fe40007000000 */
[----:B------:R-:W-:-:S04]  /*bff0*/  ISETP.GE.AND P6, PT, R121, 0x1, PT ;  /* 0x000000017900780c */ /* 0x000fc80003fc6270 */
[----:B------:R-:W-:Y:S02]  /*c000*/  P2R R103, PR, RZ, 0x40 ;  /* 0x00000040ff677803 */ /* 0x000fe40000000000 */
[----:B------:R-:W-:-:S04]  /*c010*/  ISETP.GT.AND P6, PT, R115, RZ, !P6 ;  /* 0x000000ff7300720c */ /* 0x000fc800077c4270 */
[----:B------:R-:W-:-:S04]  /*c020*/  ISETP.LT.OR P6, PT, R113, 0x1, P6 ;  /* 0x000000017100780c */ /* 0x000fc800037c1670 */
[----:B------:R-:W-:Y:S01]  /*c030*/  FSEL R188, R7, -INF , !P6 ;  /* 0xff80000007bc7808 */ /* 0x000fe20007000000 */
[----:B------:R-:W-:Y:S01]  /*c040*/  IMAD.IADD R7, R123, 0x1, R128 ;  /* 0x000000017b077824 */ /* 0x000fe200078e0280 */
[----:B------:R-:W-:-:S04]  /*c050*/  ISETP.GE.AND P6, PT, R121, 0x5a, PT ;  /* 0x0000005a7900780c */ /* 0x000fc80003fc6270 */
[----:B------:R-:W-:Y:S02]  /*c060*/  P2R R121, PR, RZ, 0x40 ;  /* 0x00000040ff797803 */ /* 0x000fe40000000000 */
[----:B------:R-:W-:-:S04]  /*c070*/  ISETP.GT.AND P6, PT, R115, 0x59, !P6 ;  /* 0x000000597300780c */ /* 0x000fc800077c4270 */
[----:B------:R-:W-:-:S04]  /*c080*/  ISETP.LT.OR P6, PT, R113, 0x5a, P6 ;  /* 0x0000005a7100780c */ /* 0x000fc800037c1670 */
[----:B------:R-:W-:Y:S02]  /*c090*/  FSEL R104, R133, -INF , !P6 ;  /* 0xff80000085687808 */ /* 0x000fe40007000000 */
[----:B------:R-:W-:-:S13]  /*c0a0*/  ISETP.GE.AND P6, PT, R10, 0x1, PT ;  /* 0x000000010a00780c */ /* 0x000fda0003fc6270 */
[----:B------:R-:W-:Y:S05]  /*c0b0*/  @!P6 BRA `(.L_x_1156) ;  /* 0x000000000054e947 */ /* 0x000fea0003800000 */
[----:B------:R-:W-:Y:S01]  /*c0c0*/  IADD3 R93, R16, -UR50, R128 ;  /* 0x80000032105d7c10 */ /* 0x000fe2000fffe080 */
        /* <DEDUP_REMOVED lines=11> */
.L_x_1158:
[----:B------:R-:W-:-:S05]  /*c180*/  IMAD.U32 R97, RZ, RZ, UR39 ;  /* 0x00000027ff617e24 */ /* 0x000fca000f8e00ff */
[----:B------:R-:W-:-:S13]  /*c190*/  ISETP.NE.AND P6, PT, R97, 0x1, PT ;  /* 0x000000016100780c */ /* 0x000fda0003fc5270 */
[----:B------:R-:W0:Y:S02]  /*c1a0*/  @P6 LDC.64 R128, c[0x0][0x9e8] ;  /* 0x00027a00ff806b82 */ /* 0x000e240000000a00 */
[----:B0-----:R-:W-:-:S05]  /*c1b0*/  @P6 IMAD.HI.U32 R128, R93, R128, RZ ;  /* 0x000000805d806227 */ /* 0x001fca00078e00ff */
[----:B------:R-:W-:-:S07]  /*c1c0*/  @P6 SHF.R.U32.HI R93, RZ, R129, R128 ;  /* 0x00000081ff5d6219 */ /* 0x000fce0000011680 */
.L_x_1159:
[----:B------:R-:W-:Y:S05]  /*c1d0*/  BSYNC B0 ;  /* 0x0000000000007941 */ /* 0x000fea0003800000 */
.L_x_1157:
[----:B------:R-:W-:-:S05]  /*c1e0*/  IMAD R128, R93, R97, R130 ;  /* 0x000000615d807224 */ /* 0x000fca00078e0282 */
[----:B------:R-:W-:Y:S02]  /*c1f0*/  VIADDMNMX R7, R128, R97, R7, PT ;  /* 0x0000006180077246 */ /* 0x000fe40003800107 */
[----:B------:R-:W-:-:S07]  /*c200*/  VIMNMX R89, R89, R128, !PT ;  /* 0x0000008059597248 */ /* 0x000fce0007fe0100 */
.L_x_1156:
[----:B------:R-:W-:Y:S01]  /*c210*/  ISETP.GT.AND P1, PT, R89, 0x1, !P1 ;  /* 0x000000015900780c */ /* 0x000fe20004f24270 */
[----:B------:R-:W-:Y:S01]  /*c220*/  UMOV UR7, UR36 ;  /* 0x0000002400077c82 */ /* 0x000fe20008000000 */
[----:B------:R-:W-:Y:S01]  /*c230*/  ISETP.NE.AND P6, PT, R136, RZ, PT ;  /* 0x000000ff8800720c */ /* 0x000fe20003fc5270 */
[----:B------:R-:W-:Y:S01]  /*c240*/  UMOV UR4, UR37 ;  /* 0x0000002500047c82 */ /* 0x000fe20008000000 */
[----:B------:R-:W-:Y:S02]  /*c250*/  ISETP.LT.OR P1, PT, R7, 0x2, P1 ;  /* 0x000000020700780c */ /* 0x000fe40000f21670 */
[----:B------:R-:W-:Y:S02]  /*c260*/  ISETP.GT.AND P2, PT, R89, 0x8, !P2 ;  /* 0x000000085900780c */ /* 0x000fe40005744270 */
[----:B------:R-:W-:Y:S02]  /*c270*/  FSEL R136, R2, -INF , !P1 ;  /* 0xff80000002887808 */ /* 0x000fe40004800000 */
[----:B------:R-:W-:-:S02]  /*c280*/  ISETP.NE.AND P1, PT, R105, RZ, PT ;  /* 0x000000ff6900720c */ /* 0x000fc40003f25270 */
[----:B------:R-:W-:Y:S02]  /*c290*/  ISETP.LT.OR P2, PT, R7, 0x9, P2 ;  /* 0x000000090700780c */ /* 0x000fe40001741670 */
[----:B------:R-:W-:Y:S02]  /*c2a0*/  ISETP.GT.AND P1, PT, R89, 0x9, !P1 ;  /* 0x000000095900780c */ /* 0x000fe40004f24270 */
[----:B------:R-:W-:Y:S02]  /*c2b0*/  FSEL R2, R8, -INF , !P2 ;  /* 0xff80000008027808 */ /* 0x000fe40005000000 */
        /* <DEDUP_REMOVED lines=88> */
[----:B------:R-:W-:-:S04]  /*c840*/  ISETP.GT.AND P1, PT, R89, 0x40, !P1 ;  /* 0x000000405900780c */ /* 0x000fc80004f24270 */
        /* <DEDUP_REMOVED lines=27> */
[--C-:B------:R-:W-:Y:S01]  /*ca00*/  FFMA.FTZ R103, R152, R11, -R111.reuse ;  /* 0x0000000b98677223 */ /* 0x100fe2000001086f */
[----:B------:R-:W-:Y:S01]  /*ca10*/  FSEL R152, R101, -INF , !P5 ;  /* 0xff80000065987808 */ /* 0x000fe20006800000 */
[----:B------:R0:W-:Y:S01]  /*ca20*/  MUFU.EX2 R15, R0 ;  /* 0x00000000000f7308 */ /* 0x0001e20000000800 */
[----:B------:R-:W-:Y:S01]  /*ca30*/  FMNMX.FTZ R91, R134, R91, !PT ;  /* 0x0000005b865b7209 */ /* 0x000fe20007810000 */
[-CC-:B------:R-:W-:Y:S01]  /*ca40*/  FFMA.FTZ R89, R126, R11.reuse, -R111.reuse ;  /* 0x0000000b7e597223 */ /* 0x180fe2000001086f */
[----:B------:R-:W-:Y:S01]  /*ca50*/  FSEL R126, R102, -INF , !P2 ;  /* 0xff800000667e7808 */ /* 0x000fe20005000000 */
[--C-:B------:R-:W-:Y:S01]  /*ca60*/  FFMA.FTZ R101, R118, R11, -R111.reuse ;  /* 0x0000000b76657223 */ /* 0x100fe2000001086f */
[----:B------:R-:W-:Y:S01]  /*ca70*/  FMNMX.FTZ R91, R14, R91, !PT ;  /* 0x0000005b0e5b7209 */ /* 0x000fe20007810000 */
[-CC-:B------:R-:W-:Y:S01]  /*ca80*/  FFMA.FTZ R180, R180, R11.reuse, -R111.reuse ;  /* 0x0000000bb4b47223 */ /* 0x180fe2000001086f */
[----:B------:R-:W-:Y:S01]  /*ca90*/  FSEL R109, R8, RZ, P1 ;  /* 0x000000ff086d7208 */ /* 0x000fe20000800000 */
[--C-:B------:R-:W-:Y:S01]  /*caa0*/  FFMA.FTZ R184, R184, R11, -R111.reuse ;  /* 0x0000000bb8b87223 */ /* 0x100fe2000001086f */
[----:B------:R-:W-:Y:S01]  /*cab0*/  FMNMX.FTZ R93, R132, R91, !PT ;  /* 0x0000005b845d7209 */ /* 0x000fe20007810000 */
[-CC-:B0-----:R-:W-:Y:S01]  /*cac0*/  FFMA.FTZ R0, R174, R11.reuse, -R111.reuse ;  /* 0x0000000bae007223 */ /* 0x181fe2000001086f */
        /* <DEDUP_REMOVED lines=18> */
[----:B------:R-:W-:-:S02]  /*cbf0*/  FMNMX.FTZ R95, R94, R95, !PT ;  /* 0x0000005f5e5f7209 */ /* 0x000fc40007810000 */
[----:B------:R-:W-:Y:S02]  /*cc00*/  LOP3.LUT P6, RZ, R173, 0x7f, RZ, 0xc0, !PT ;  /* 0x0000007fadff7812 */ /* 0x000fe400078cc0ff */
[----:B------:R-:W-:-:S03]  /*cc10*/  FMNMX.FTZ R95, R88, R95, !PT ;  /* 0x0000005f585f7209 */ /* 0x000fc60007810000 */
[----:B------:R-:W-:Y:S01]  /*cc20*/  MUFU.EX2 R91, R184 ;  /* 0x000000b8005b7308 */ /* 0x000fe20000000800 */
[----:B------:R-:W-:-:S04]  /*cc30*/  FMNMX.FTZ R95, R98, R95, !PT ;  /* 0x0000005f625f7209 */ /* 0x000fc80007810000 */
[----:B------:R-:W-:-:S03]  /*cc40*/  FMNMX.FTZ R97, R138, R95, !PT ;  /* 0x0000005f8a617209 */ /* 0x000fc60007810000 */
[----:B------:R-:W-:Y:S01]  /*cc50*/  MUFU.EX2 R95, R0 ;  /* 0x00000000005f7308 */ /* 0x000fe20000000800 */
[----:B------:R-:W-:-:S04]  /*cc60*/  FMNMX.FTZ R97, R100, R97, !PT ;  /* 0x0000006164617209 */ /* 0x000fc80007810000 */
[----:B------:R-:W-:-:S03]  /*cc70*/  FMNMX.FTZ R97, R142, R97, !PT ;  /* 0x000000618e617209 */ /* 0x000fc60007810000 */
[----:B------:R-:W0:Y:S01]  /*cc80*/  MUFU.EX2 R182, R182 ;  /* 0x000000b600b67308 */ /* 0x000e220000000800 */
[----:B------:R-:W-:-:S04]  /*cc90*/  FMNMX.FTZ R97, R144, R97, !PT ;  /* 0x0000006190617209 */ /* 0x000fc80007810000 */
[----:B------:R-:W-:-:S03]  /*cca0*/  FMNMX.FTZ R99, R146, R97, !PT ;  /* 0x0000006192637209 */ /* 0x000fc60007810000 */
[----:B------:R1:W-:Y:S01]  /*ccb0*/  MUFU.EX2 R97, R103 ;  /* 0x0000006700617308 */ /* 0x0003e20000000800 */
[----:B------:R-:W-:-:S04]  /*ccc0*/  FMNMX.FTZ R99, R148, R99, !PT ;  /* 0x0000006394637209 */ /* 0x000fc80007810000 */
[----:B------:R-:W-:-:S03]  /*ccd0*/  FMNMX.FTZ R99, R150, R99, !PT ;  /* 0x0000006396637209 */ /* 0x000fc60007810000 */
[----:B------:R-:W-:Y:S01]  /*cce0*/  MUFU.EX2 R93, R178 ;  /* 0x000000b2005d7308 */ /* 0x000fe20000000800 */
[----:B------:R-:W-:Y:S01]  /*ccf0*/  FMNMX.FTZ R99, R154, R99, !PT ;  /* 0x000000639a637209 */ /* 0x000fe20007810000 */
[----:B-1----:R-:W-:Y:S01]  /*cd00*/  FFMA.FTZ R103, R114, R11, -R111 ;  /* 0x0000000b72677223 */ /* 0x002fe2000001086f */
[----:B0-----:R-:W-:Y:S02]  /*cd10*/  F2FP.F16.F32.PACK_AB R158, R182, R91 ;  /* 0x0000005bb69e723e */ /* 0x001fe400000000ff */
[----:B------:R-:W-:-:S03]  /*cd20*/  FMNMX.FTZ R99, R156, R99, !PT ;  /* 0x000000639c637209 */ /* 0x000fc60007810000 */
[----:B------:R-:W-:Y:S01]  /*cd30*/  MUFU.EX2 R176, R176 ;  /* 0x000000b000b07308 */ /* 0x000fe20000000800 */
[----:B------:R-:W-:-:S04]  /*cd40*/  FMNMX.FTZ R99, R152, R99, !PT ;  /* 0x0000006398637209 */ /* 0x000fc80007810000 */
[----:B------:R-:W-:Y:S01]  /*cd50*/  FMNMX.FTZ R0, R126, R99, !PT ;  /* 0x000000637e007209 */ /* 0x000fe20007810000 */
[-CC-:B------:R-:W-:Y:S01]  /*cd60*/  FFMA.FTZ R99, R116, R11.reuse, -R111.reuse ;  /* 0x0000000b74637223 */ /* 0x180fe2000001086f */
[----:B------:R-:W-:Y:S01]  /*cd70*/  FFMA.FTZ R116, R124, R11, -R111 ;  /* 0x0000000b7c747223 */ /* 0x000fe2000001086f */
[----:B------:R-:W-:Y:S02]  /*cd80*/  MUFU.EX2 R174, R174 ;  /* 0x000000ae00ae7308 */ /* 0x000fe40000000800 */
[----:B------:R-:W0:Y:S06]  /*cd90*/  SHFL.BFLY PT, R7, R0, 0x2, 0x1f ;  /* 0x0c401f0000077f89 */ /* 0x000e2c00000e0000 */
[----:B------:R-:W-:Y:S08]  /*cda0*/  MUFU.EX2 R140, R140 ;  /* 0x0000008c008c7308 */ /* 0x000ff00000000800 */
[----:B------:R-:W-:Y:S08]  /*cdb0*/  MUFU.EX2 R89, R89 ;  /* 0x0000005900597308 */ /* 0x000ff00000000800 */
[----:B------:R-:W-:Y:S01]  /*cdc0*/  MUFU.EX2 R102, R102 ;  /* 0x0000006600667308 */ /* 0x000fe20000000800 */
[----:B0-----:R-:W-:-:S05]  /*cdd0*/  FMNMX.FTZ R7, R0, R7, !PT ;  /* 0x0000000700077209 */ /* 0x001fca0007810000 */
[----:B------:R-:W0:Y:S02]  /*cde0*/  SHFL.BFLY PT, R0, R7, 0x1, 0x1f ;  /* 0x0c201f0007007f89 */ /* 0x000e2400000e0000 */
[----:B------:R-:W-:Y:S08]  /*cdf0*/  MUFU.EX2 R99, R99 ;  /* 0x0000006300637308 */ /* 0x000ff00000000800 */
[----:B------:R-:W-:Y:S08]  /*ce00*/  MUFU.EX2 R116, R116 ;  /* 0x0000007400747308 */ /* 0x000ff00000000800 */
[----:B------:R-:W-:Y:S01]  /*ce10*/  MUFU.EX2 R101, R101 ;  /* 0x0000006500657308 */ /* 0x000fe20000000800 */
[----:B0-----:R-:W-:Y:S01]  /*ce20*/  FMNMX.FTZ R7, R7, R0, !PT ;  /* 0x0000000007077209 */ /* 0x001fe20007810000 */
[----:B------:R-:W-:Y:S01]  /*ce30*/  FADD.FTZ R0, -R109, R12 ;  /* 0x0000000c6d007221 */ /* 0x000fe20000010100 */
[----:B------:R-:W-:-:S05]  /*ce40*/  FFMA.FTZ R109, R104, R11, -R111 ;  /* 0x0000000b686d7223 */ /* 0x000fca000001086f */
[----:B------:R-:W-:Y:S01]  /*ce50*/  MUFU.EX2 R118, R118 ;  /* 0x0000007600767308 */ /* 0x000fe20000000800 */
[C---:B------:R-:W-:Y:S01]  /*ce60*/  FSETP.NEU.FTZ.AND P1, PT, R7.reuse, -INF , PT ;  /* 0xff8000000700780b */ /* 0x040fe20003f3d000 */
[-C--:B------:R-:W-:Y:S01]  /*ce70*/  FMUL.FTZ R12, R7, R11.reuse ;  /* 0x0000000b070c7220 */ /* 0x080fe20000410000 */
[----:B------:R-:W-:-:S04]  /*ce80*/  FMUL.FTZ R0, R0, R11 ;  /* 0x0000000b00007220 */ /* 0x000fc80000410000 */
[----:B------:R-:W-:Y:S01]  /*ce90*/  FSEL R111, R12, RZ, P1 ;  /* 0x000000ff0c6f7208 */ /* 0x000fe20000800000 */
[----:B------:R-:W-:Y:S04]  /*cea0*/  MUFU.EX2 R103, R103 ;  /* 0x0000006700677308 */ /* 0x000fe80000000800 */
[-CC-:B------:R-:W-:Y:S01]  /*ceb0*/  FFMA.FTZ R159, R2, R11.reuse, -R111.reuse ;  /* 0x0000000b029f7223 */ /* 0x180fe2000001086f */
[----:B------:R-:W-:Y:S01]  /*cec0*/  FSEL R2, R7, RZ, P1 ;  /* 0x000000ff07027208 */ /* 0x000fe20000800000 */
[-CC-:B------:R-:W-:Y:S01]  /*ced0*/  FFMA.FTZ R157, R186, R11.reuse, -R111.reuse ;  /* 0x0000000bba9d7223 */ /* 0x180fe2000001086f */
[-CC-:B------:R-:W-:Y:S01]  /*cee0*/  FFMA.FTZ R12, R136, R11.reuse, -R111.reuse ;  /* 0x0000000b880c7223 */ /* 0x180fe2000001086f */
[----:B------:R-:W0:Y:S01]  /*cef0*/  MUFU.EX2 R0, R0 ;  /* 0x0000000000007308 */ /* 0x000e220000000800 */
[-C--:B------:R-:W-:Y:S01]  /*cf00*/  FFMA.FTZ R96, R134, R11.reuse, -R111 ;  /* 0x0000000b86607223 */ /* 0x080fe2000001086f */
[----:B------:R-:W-:Y:S01]  /*cf10*/  FADD.FTZ R2, -R2, R13 ;  /* 0x0000000d02027221 */ /* 0x000fe20000010100 */
[-CC-:B------:R-:W-:Y:S01]  /*cf20*/  FFMA.FTZ R153, R14, R11.reuse, -R111.reuse ;  /* 0x0000000b0e997223 */ /* 0x180fe2000001086f */
[-CC-:B------:R-:W-:Y:S01]  /*cf30*/  FFMA.FTZ R14, R132, R11.reuse, -R111.reuse ;  /* 0x0000000b840e7223 */ /* 0x180fe2000001086f */
[-CC-:B------:R-:W-:Y:S01]  /*cf40*/  FFMA.FTZ R155, R20, R11.reuse, -R111.reuse ;  /* 0x0000000b149b7223 */ /* 0x180fe2000001086f */
[-C--:B------:R-:W-:Y:S01]  /*cf50*/  FMUL.FTZ R2, R2, R11.reuse ;  /* 0x0000000b02027220 */ /* 0x080fe20000410000 */
        /* <DEDUP_REMOVED lines=12> */
[----:B------:R-:W-:Y:S01]  /*d020*/  FFMA.FTZ R144, R144, R11, -R111 ;  /* 0x0000000b90907223 */ /* 0x000fe2000001086f */
[----:B------:R-:W-:-:S02]  /*d030*/  IMAD.U32 R94, RZ, RZ, UR10 ;  /* 0x0000000aff5e7e24 */ /* 0x000fc4000f8e00ff */
[----:B------:R-:W-:Y:S01]  /*d040*/  FADD.FTZ R6, R180, R13 ;  /* 0x0000000db4067221 */ /* 0x000fe20000010000 */
[-CC-:B------:R-:W-:Y:S01]  /*d050*/  FFMA.FTZ R146, R146, R11.reuse, -R111.reuse ;  /* 0x0000000b92927223 */ /* 0x180fe2000001086f */
[-CC-:B------:R-:W-:Y:S01]  /*d060*/  FFMA.FTZ R148, R148, R11.reuse, -R111.reuse ;  /* 0x0000000b94947223 */ /* 0x180fe2000001086f */
[----:B------:R-:W0:Y:S01]  /*d070*/  MUFU.EX2 R12, R12 ;  /* 0x0000000c000c7308 */ /* 0x000e220000000800 */
[----:B------:R-:W-:Y:S01]  /*d080*/  FADD.FTZ R13, R91, R6 ;  /* 0x000000065b0d7221 */ /* 0x000fe20000010000 */
[----:B------:R-:W-:Y:S02]  /*d090*/  @!P6 VIADD R94, R94, 0x2a860 ;  /* 0x0002a8605e5ee836 */ /* 0x000fe40000000000 */
[----:B------:R-:W-:Y:S01]  /*d0a0*/  FFMA.FTZ R150, R150, R11, -R111 ;  /* 0x0000000b96967223 */ /* 0x000fe2000001086f */
[C---:B------:R-:W-:Y:S01]  /*d0b0*/  ISETP.GT.AND P1, PT, R9.reuse, R22, PT ;  /* 0x000000160900720c */ /* 0x040fe20003f24270 */
[----:B------:R-:W-:Y:S01]  /*d0c0*/  FADD.FTZ R6, R182, R13 ;  /* 0x0000000db6067221 */ /* 0x000fe20000010000 */
[----:B------:R-:W-:Y:S01]  /*d0d0*/  VIADD R9, R9, 0xffffffff ;  /* 0xffffffff09097836 */ /* 0x000fe20000000000 */
[----:B------:R-:W-:Y:S01]  /*d0e0*/  @!P6 PRMT R94, RZ, 0x654, R94 ;  /* 0x00000654ff5ee816 */ /* 0x000fe2000000005e */
[----:B------:R-:W2:Y:S01]  /*d0f0*/  MUFU.EX2 R159, R159 ;  /* 0x0000009f009f7308 */ /* 0x000ea20000000800 */
[----:B-1----:R-:W-:Y:S01]  /*d100*/  FFMA.FTZ R3, R2, R3, R157 ;  /* 0x0000000302037223 */ /* 0x002fe2000001009d */
[----:B------:R-:W-:Y:S01]  /*d110*/  FADD.FTZ R13, R93, R6 ;  /* 0x000000065d0d7221 */ /* 0x000fe20000010000 */
[----:B------:R1:W-:Y:S05]  /*d120*/  @!P6 SYNCS.ARRIVE.TRANS64.RED.A1T0 RZ, [R94+URZ], RZ ;  /* 0x000000ff5effe9a7 */ /* 0x0003ea000810043f */
[----:B------:R-:W3:Y:S01]  /*d130*/  MUFU.EX2 R96, R96 ;  /* 0x0000006000607308 */ /* 0x000ee20000000800 */
[C---:B0-----:R-:W-:Y:S01]  /*d140*/  FADD.FTZ R6, R12.reuse, R3 ;  /* 0x000000030c067221 */ /* 0x041fe20000010000 */
[----:B------:R-:W-:Y:S01]  /*d150*/  F2FP.F16.F32.PACK_AB R157, R12, R157 ;  /* 0x0000009d0c9d723e */ /* 0x000fe200000000ff */
[----:B------:R-:W-:-:S05]  /*d160*/  IMAD.MOV.U32 R12, RZ, RZ, R8 ;  /* 0x000000ffff0c7224 */ /* 0x000fca00078e0008 */
[----:B------:R-:W0:Y:S01]  /*d170*/  MUFU.EX2 R153, R153 ;  /* 0x0000009900997308 */ /* 0x000e220000000800 */
[----:B--2---:R-:W-:-:S07]  /*d180*/  FADD.FTZ R3, R159, R6 ;  /* 0x000000069f037221 */ /* 0x004fce0000010000 */
[----:B------:R-:W2:Y:S01]  /*d190*/  MUFU.EX2 R14, R14 ;  /* 0x0000000e000e7308 */ /* 0x000ea20000000800 */
[C---:B---3--:R-:W-:Y:S01]  /*d1a0*/  FADD.FTZ R6, R96.reuse, R3 ;  /* 0x0000000360067221 */ /* 0x048fe20000010000 */
[----:B------:R-:W-:-:S06]  /*d1b0*/  F2FP.F16.F32.PACK_AB R159, R96, R159 ;  /* 0x0000009f609f723e */ /* 0x000fcc00000000ff */
[----:B------:R3:W-:Y:S01]  /*d1c0*/  MUFU.EX2 R104, R88 ;  /* 0x0000005800687308 */ /* 0x0007e20000000800 */
[----:B0-----:R-:W-:-:S07]  /*d1d0*/  FADD.FTZ R3, R153, R6 ;  /* 0x0000000699037221 */ /* 0x001fce0000010000 */
[----:B------:R-:W0:Y:S01]  /*d1e0*/  MUFU.EX2 R155, R155 ;  /* 0x0000009b009b7308 */ /* 0x000e220000000800 */
[----:B---3--:R-:W-:Y:S01]  /*d1f0*/  FADD.FTZ R88, R176, R13 ;  /* 0x0000000db0587221 */ /* 0x008fe20000010000 */
[C---:B--2---:R-:W-:Y:S01]  /*d200*/  FADD.FTZ R6, R14.reuse, R3 ;  /* 0x000000030e067221 */ /* 0x044fe20000010000 */
[----:B------:R-:W-:Y:S02]  /*d210*/  F2FP.F16.F32.PACK_AB R153, R14, R153 ;  /* 0x000000990e99723e */ /* 0x000fe400000000ff */
[----:B------:R-:W-:-:S03]  /*d220*/  FADD.FTZ R13, R95, R88 ;  /* 0x000000585f0d7221 */ /* 0x000fc60000010000 */
[----:B------:R-:W2:Y:S01]  /*d230*/  MUFU.EX2 R20, R20 ;  /* 0x0000001400147308 */ /* 0x000ea20000000800 */
[----:B------:R-:W-:-:S04]  /*d240*/  FADD.FTZ R88, R174, R13 ;  /* 0x0000000dae587221 */ /* 0x000fc80000010000 */
[----:B------:R-:W-:-:S03]  /*d250*/  FADD.FTZ R13, R97, R88 ;  /* 0x00000058610d7221 */ /* 0x000fc60000010000 */
[----:B------:R-:W3:Y:S01]  /*d260*/  MUFU.EX2 R149, R149 ;  /* 0x0000009500957308 */ /* 0x000ee20000000800 */
[----:B------:R-:W-:Y:S01]  /*d270*/  FADD.FTZ R88, R140, R13 ;  /* 0x0000000d8c587221 */ /* 0x000fe20000010000 */
[----:B0-----:R-:W-:-:S03]  /*d280*/  FADD.FTZ R3, R155, R6 ;  /* 0x000000069b037221 */ /* 0x001fc60000010000 */
[----:B------:R-:W-:-:S03]  /*d290*/  FADD.FTZ R13, R89, R88 ;  /* 0x00000058590d7221 */ /* 0x000fc60000010000 */
[----:B------:R-:W0:Y:S01]  /*d2a0*/  MUFU.EX2 R90, R90 ;  /* 0x0000005a005a7308 */ /* 0x000e220000000800 */
[----:B--2---:R-:W-:Y:S01]  /*d2b0*/  FADD.FTZ R6, R20, R3 ;  /* 0x0000000314067221 */ /* 0x004fe20000010000 */
[----:B------:R-:W-:Y:S01]  /*d2c0*/  FADD.FTZ R88, R102, R13 ;  /* 0x0000000d66587221 */ /* 0x000fe20000010000 */
[----:B------:R-:W-:-:S03]  /*d2d0*/  F2FP.F16.F32.PACK_AB R155, R20, R155 ;  /* 0x0000009b149b723e */ /* 0x000fc600000000ff */
[----:B------:R-:W-:Y:S02]  /*d2e0*/  FADD.FTZ R3, R99, R88 ;  /* 0x0000005863037221 */ /* 0x000fe40000010000 */
[----:B------:R-:W2:Y:S01]  /*d2f0*/  MUFU.EX2 R151, R151 ;  /* 0x0000009700977308 */ /* 0x000ea20000000800 */
[----:B---3--:R-:W-:Y:S01]  /*d300*/  FADD.FTZ R13, R149, R6 ;  /* 0x00000006950d7221 */ /* 0x008fe20000010000 */
[----:B------:R-:W-:Y:S01]  /*d310*/  FADD.FTZ R6, R116, R3 ;  /* 0x0000000374067221 */ /* 0x000fe20000010000 */
[--C-:B------:R-:W-:Y:S01]  /*d320*/  FFMA.FTZ R3, R154, R11, -R111.reuse ;  /* 0x0000000b9a037223 */ /* 0x100fe2000001086f */
[----:B------:R-:W-:Y:S02]  /*d330*/  F2FP.F16.F32.PACK_AB R154, R174, R95 ;  /* 0x0000005fae9a723e */ /* 0x000fe400000000ff */
[----:B------:R-:W-:Y:S01]  /*d340*/  FADD.FTZ R113, R101, R6 ;  /* 0x0000000665717221 */ /* 0x000fe20000010000 */
[-C--:B------:R-:W-:Y:S01]  /*d350*/  FFMA.FTZ R6, R156, R11.reuse, -R111 ;  /* 0x0000000b9c067223 */ /* 0x080fe2000001086f */
[----:B------:R-:W3:Y:S01]  /*d360*/  MUFU.EX2 R145, R98 ;  /* 0x0000006200917308 */ /* 0x000ee20000000800 */
[----:B0-----:R-:W-:Y:S01]  /*d370*/  FADD.FTZ R88, R90, R13 ;  /* 0x0000000d5a587221 */ /* 0x001fe20000010000 */
[----:B-1----:R-:W-:Y:S01]  /*d380*/  FADD.FTZ R94, R118, R113 ;  /* 0x00000071765e7221 */ /* 0x002fe20000010000 */
[-CC-:B------:R-:W-:Y:S01]  /*d390*/  FFMA.FTZ R13, R152, R11.reuse, -R111.reuse ;  /* 0x0000000b980d7223 */ /* 0x180fe2000001086f */
[----:B------:R-:W-:Y:S01]  /*d3a0*/  FFMA.FTZ R111, R126, R11, -R111 ;  /* 0x0000000b7e6f7223 */ /* 0x000fe2000001086f */
[----:B------:R-:W-:Y:S01]  /*d3b0*/  F2FP.F16.F32.PACK_AB R156, R180, R15 ;  /* 0x0000000fb49c723e */ /* 0x000fe200000000ff */
[----:B------:R-:W-:Y:S01]  /*d3c0*/  FADD.FTZ R113, R103, R94 ;  /* 0x0000005e67717221 */ /* 0x000fe20000010000 */
[----:B------:R-:W-:Y:S01]  /*d3d0*/  F2FP.F16.F32.PACK_AB R152, R176, R93 ;  /* 0x0000005db098723e */ /* 0x000fe200000000ff */
[----:B------:R-:W0:Y:S01]  /*d3e0*/  MUFU.EX2 R110, R138 ;  /* 0x0000008a006e7308 */ /* 0x000e220000000800 */
[----:B--2---:R-:W-:Y:S01]  /*d3f0*/  FADD.FTZ R88, R151, R88 ;  /* 0x0000005897587221 */ /* 0x004fe20000010000 */
[----:B------:R-:W-:-:S02]  /*d400*/  F2FP.F16.F32.PACK_AB R149, R90, R149 ;  /* 0x000000955a95723e */ /* 0x000fc400000000ff */
[C---:B------:R-:W-:Y:S01]  /*d410*/  F2FP.F16.F32.PACK_AB R151, R104.reuse, R151 ;  /* 0x000000976897723e */ /* 0x040fe200000000ff */
[----:B------:R-:W-:-:S03]  /*d420*/  FADD.FTZ R88, R104, R88 ;  /* 0x0000005868587221 */ /* 0x000fc60000010000 */
[----:B------:R-:W1:Y:S01]  /*d430*/  MUFU.EX2 R147, R100 ;  /* 0x0000006400937308 */ /* 0x000e620000000800 */
[----:B---3--:R-:W-:-:S07]  /*d440*/  FADD.FTZ R88, R145, R88 ;  /* 0x0000005891587221 */ /* 0x008fce0000010000 */
[----:B------:R-:W2:Y:S01]  /*d450*/  MUFU.EX2 R98, R142 ;  /* 0x0000008e00627308 */ /* 0x000ea20000000800 */
[C---:B0-----:R-:W-:Y:S01]  /*d460*/  FADD.FTZ R88, R110.reuse, R88 ;  /* 0x000000586e587221 */ /* 0x041fe20000010000 */
[----:B------:R-:W-:-:S06]  /*d470*/  F2FP.F16.F32.PACK_AB R145, R110, R145 ;  /* 0x000000916e91723e */ /* 0x000fcc00000000ff */
[----:B------:R0:W3:Y:S01]  /*d480*/  MUFU.EX2 R141, R144 ;  /* 0x00000090008d7308 */ /* 0x0000e20000000800 */
[----:B-1----:R-:W-:-:S07]  /*d490*/  FADD.FTZ R88, R147, R88 ;  /* 0x0000005893587221 */ /* 0x002fce0000010000 */
[----:B------:R-:W1:Y:S01]  /*d4a0*/  MUFU.EX2 R112, R112 ;  /* 0x0000007000707308 */ /* 0x000e620000000800 */
[----:B--2---:R-:W-:Y:S01]  /*d4b0*/  FADD.FTZ R88, R98, R88 ;  /* 0x0000005862587221 */ /* 0x004fe20000010000 */
[----:B0-----:R-:W-:Y:S02]  /*d4c0*/  F2FP.F16.F32.PACK_AB R144, R116, R99 ;  /* 0x000000637490723e */ /* 0x001fe400000000ff */
[----:B------:R-:W-:-:S04]  /*d4d0*/  F2FP.F16.F32.PACK_AB R147, R98, R147 ;  /* 0x000000936293723e */ /* 0x000fc800000000ff */
[----:B------:R0:W2:Y:S01]  /*d4e0*/  MUFU.EX2 R100, R146 ;  /* 0x0000009200647308 */ /* 0x0000a20000000800 */
[----:B---3--:R-:W-:-:S07]  /*d4f0*/  FADD.FTZ R88, R141, R88 ;  /* 0x000000588d587221 */ /* 0x008fce0000010000 */
[----:B------:R-:W3:Y:S01]  /*d500*/  MUFU.EX2 R105, R105 ;  /* 0x0000006900697308 */ /* 0x000ee20000000800 */
[----:B-1----:R-:W-:Y:S01]  /*d510*/  FADD.FTZ R94, R112, R113 ;  /* 0x00000071705e7221 */ /* 0x002fe20000010000 */
[----:B0-----:R-:W-:-:S06]  /*d520*/  F2FP.F16.F32.PACK_AB R146, R118, R101 ;  /* 0x000000657692723e */ /* 0x001fcc00000000ff */
[----:B------:R0:W1:Y:S01]  /*d530*/  MUFU.EX2 R143, R148 ;  /* 0x00000094008f7308 */ /* 0x0000620000000800 */
[C---:B--2---:R-:W-:Y:S01]  /*d540*/  FADD.FTZ R88, R100.reuse, R88 ;  /* 0x0000005864587221 */ /* 0x044fe20000010000 */
[----:B------:R-:W-:-:S06]  /*d550*/  F2FP.F16.F32.PACK_AB R141, R100, R141 ;  /* 0x0000008d648d723e */ /* 0x000fcc00000000ff */
[----:B------:R-:W2:Y:S01]  /*d560*/  MUFU.EX2 R108, R108 ;  /* 0x0000006c006c7308 */ /* 0x000ea20000000800 */
[----:B---3--:R-:W-:Y:S01]  /*d570*/  FADD.FTZ R15, R105, R94 ;  /* 0x0000005e690f7221 */ /* 0x008fe20000010000 */
[----:B0-----:R-:W-:Y:S02]  /*d580*/  F2FP.F16.F32.PACK_AB R148, R140, R97 ;  /* 0x000000618c94723e */ /* 0x001fe400000000ff */
[----:B------:R-:W-:-:S04]  /*d590*/  F2FP.F16.F32.PACK_AB R140, R112, R103 ;  /* 0x00000067708c723e */ /* 0x000fc800000000ff */
[----:B------:R0:W3:Y:S01]  /*d5a0*/  MUFU.EX2 R114, R150 ;  /* 0x0000009600727308 */ /* 0x0000e20000000800 */
[----:B-1----:R-:W-:-:S07]  /*d5b0*/  FADD.FTZ R88, R143, R88 ;  /* 0x000000588f587221 */ /* 0x002fce0000010000 */
[----:B------:R-:W1:Y:S01]  /*d5c0*/  MUFU.EX2 R106, R106 ;  /* 0x0000006a006a7308 */ /* 0x000e620000000800 */
[----:B0-----:R-:W-:Y:S01]  /*d5d0*/  F2FP.F16.F32.PACK_AB R150, R102, R89 ;  /* 0x000000596696723e */ /* 0x001fe200000000ff */
[C---:B--2---:R-:W-:Y:S01]  /*d5e0*/  FADD.FTZ R15, R108.reuse, R15 ;  /* 0x0000000f6c0f7221 */ /* 0x044fe20000010000 */
[----:B------:R-:W-:-:S05]  /*d5f0*/  F2FP.F16.F32.PACK_AB R142, R108, R105 ;  /* 0x000000696c8e723e */ /* 0x000fca00000000ff */
        /* <DEDUP_REMOVED lines=11> */
[C---:B-1----:R-:W-:Y:S01]  /*d6b0*/  FADD.FTZ R88, R89.reuse, R88 ;  /* 0x0000005859587221 */ /* 0x042fe20000010000 */
[----:B------:R-:W-:-:S06]  /*d6c0*/  F2FP.F16.F32.PACK_AB R137, R89, R137 ;  /* 0x000000895989723e */ /* 0x000fcc00000000ff */
[----:B------:R-:W1:Y:S01]  /*d6d0*/  MUFU.EX2 R111, R111 ;  /* 0x0000006f006f7308 */ /* 0x000e620000000800 */
[----:B0-----:R-:W-:-:S07]  /*d6e0*/  FADD.FTZ R94, R92, R3 ;  /* 0x000000035c5e7221 */ /* 0x001fce0000010000 */
[----:B------:R-:W0:Y:S01]  /*d6f0*/  MUFU.EX2 R109, R109 ;  /* 0x0000006d006d7308 */ /* 0x000e220000000800 */
[----:B--2---:R-:W-:Y:S01]  /*d700*/  FADD.FTZ R88, R13, R88 ;  /* 0x000000580d587221 */ /* 0x004fe20000010000 */
[----:B-1----:R-:W-:-:S03]  /*d710*/  F2FP.F16.F32.PACK_AB R139, R111, R13 ;  /* 0x0000000d6f8b723e */ /* 0x002fc600000000ff */
[----:B------:R-:W-:Y:S01]  /*d720*/  FADD.FTZ R3, R111, R88 ;  /* 0x000000586f037221 */ /* 0x000fe20000010000 */
[----:B------:R-:W-:Y:S02]  /*d730*/  IMAD.MOV.U32 R13, RZ, RZ, R7 ;  /* 0x000000ffff0d7224 */ /* 0x000fe400078e0007 */
[C---:B0-----:R-:W-:Y:S01]  /*d740*/  FADD.FTZ R6, R109.reuse, R94 ;  /* 0x0000005e6d067221 */ /* 0x041fe20000010000 */
[----:B------:R-:W-:Y:S01]  /*d750*/  F2FP.F16.F32.PACK_AB R138, R109, R92 ;  /* 0x0000005c6d8a723e */ /* 0x000fe200000000ff */
[----:B------:R-:W-:Y:S06]  /*d760*/  @P1 BRA `(.L_x_1160) ;  /* 0xffffffcc00301947 */ /* 0x000fec000383ffff */
.L_x_1143:
        /* <DEDUP_REMOVED lines=67> */
.L_x_1161:
[----:B------:R-:W-:Y:S01]  /*dba0*/  ULEA UR5, UR37, UR38, 0x3 ;  /* 0x0000002625057291 */ /* 0x000fe2000f8e183f */
[----:B------:R-:W-:-:S05]  /*dbb0*/  IMAD.U32 R0, RZ, RZ, UR36 ;  /* 0x00000024ff007e24 */ /* 0x000fca000f8e00ff */
[----:B------:R-:W-:-:S04]  /*dbc0*/  SHF.L.U32 R0, R0, 0x1f, RZ ;  /* 0x0000001f00007819 */ /* 0x000fc800000006ff */
[----:B------:R0:W1:Y:S01]  /*dbd0*/  SYNCS.PHASECHK.TRANS64.TRYWAIT P1, [UR5+0x2a850], R0 ;  /* 0x02a85000ff0075a7 */ /* 0x0000620008020145 */
[----:B------:R-:W-:Y:S05]  /*dbe0*/  @!P0 BRA `(.L_x_1162) ;  /* 0x0000000000048947 */ /* 0x000fea0003800000 */
[----:B------:R-:W-:Y:S01]  /*dbf0*/  BPT.TRAP 0x1 ;  /* 0x000000040000795c */ /* 0x000fe20000300000 */
.L_x_1162:
[----:B-1----:R-:W-:Y:S05]  /*dc00*/  @P1 BRA `(.L_x_1163) ;  /* 0x0000000000081947 */ /* 0x002fea0003800000 */
[----:B------:R-:W1:Y:S02]  /*dc10*/  SYNCS.PHASECHK.TRANS64.TRYWAIT P0, [UR5+0x2a850], R0 ;  /* 0x02a85000ff0075a7 */ /* 0x000e640008000145 */
[----:B-1----:R-:W-:Y:S05]  /*dc20*/  @!P0 BRA `(.L_x_1164) ;  /* 0x0000007400e88947 */ /* 0x002fea0003800000 */
.L_x_1163:
[----:B------:R-:W-:Y:S01]  /*dc30*/  UIADD3 UR38, UR38, 0x400, URZ ;  /* 0x0000040026267890 */ /* 0x000fe2000fffe03f */
[----:B------:R-:W-:Y:S01]  /*dc40*/  WARPGROUP.ARRIVE ;  /* 0x00000000000079c5 */ /* 0x000fe20000000000 */
[----:B------:R-:W-:Y:S01]  /*dc50*/  UMOV UR7, 0x40000040 ;  /* 0x4000004000077882 */ /* 0x000fe20000000000 */
[----:B-1----:R-:W1:Y:S01]  /*dc60*/  SHFL.BFLY PT, R5, R6, 0x2, 0x1f ;  /* 0x0c401f0006057f89 */ /* 0x002e6200000e0000 */
[----:B------:R-:W-:Y:S01]  /*dc70*/  USHF.R.U32.HI UR38, URZ, 0x4, UR38 ;  /* 0x000000043f267899 */ /* 0x000fe20008011626 */
[----:B------:R-:W-:Y:S02]  /*dc80*/  IMAD.MOV.U32 R89, RZ, RZ, -0x800000 ;  /* 0xff800000ff597424 */ /* 0x000fe400078e00ff */
[----:B0-----:R-:W0:Y:S01]  /*dc90*/  SHFL.BFLY PT, R0, R3, 0x2, 0x1f ;  /* 0x0c401f0003007f89 */ /* 0x001e2200000e0000 */
[----:B------:R-:W-:Y:S01]  /*dca0*/  ULOP3.LUT UR38, UR38, 0x3fff, URZ, 0xc0, !UPT ;  /* 0x00003fff26267892 */ /* 0x000fe2000f8ec03f */
[----:B------:R-:W-:Y:S01]  /*dcb0*/  IMAD.MOV.U32 R88, RZ, RZ, -0x800000 ;  /* 0xff800000ff587424 */ /* 0x000fe200078e00ff */
[----:B------:R-:W2:Y:S02]  /*dcc0*/  S2R R13, SR_TID.X ;  /* 0x00000000000d7919 */ /* 0x000ea40000002100 */
[----:B------:R-:W-:Y:S01]  /*dcd0*/  ULOP3.LUT UR4, UR38, 0x3000000, URZ, 0xfc, !UPT ;  /* 0x0300000026047892 */ /* 0x000fe2000f8efc3f */
[----:B------:R-:W-:-:S03]  /*dce0*/  VIADD R165, R165, 0x1 ;  /* 0x00000001a5a57836 */ /* 0x000fc60000000000 */
[----:B------:R-:W-:Y:S02]  /*dcf0*/  UIMAD UR4, UR37, 0x600, UR4 ;  /* 0x00000600250478a4 */ /* 0x000fe4000f8e0204 */
[----:B------:R-:W-:-:S04]  /*dd00*/  UIADD3 UR37, UR37, 0x1, URZ ;  /* 0x0000000125257890 */ /* 0x000fc8000fffe03f */
[----:B------:R-:W-:Y:S01]  /*dd10*/  UISETP.NE.AND UP0, UPT, UR37, 0x2, UPT ;  /* 0x000000022500788c */ /* 0x000fe2000bf05270 */
[----:B------:R-:W-:Y:S02]  /*dd20*/  UMOV UR6, UR4 ;  /* 0x0000000400067c82 */ /* 0x000fe40008000000 */
[----:B------:R-:W-:Y:S01]  /*dd30*/  HGMMA.64x128x16.F32 R24, R156, gdesc[UR4].tnspB, R24, gsb0 ;  /* 0x41e000049c187df0 */ /* 0x000fe20008000818 */
[----:B------:R-:W-:Y:S01]  /*dd40*/  UIADD3 UR6, UR4, 0x80, URZ ;  /* 0x0000008004067890 */ /* 0x000fe2000fffe03f */
[----:B-1----:R-:W-:Y:S01]  /*dd50*/  FADD.FTZ R5, R5, R6 ;  /* 0x0000000605057221 */ /* 0x002fe20000010000 */
[----:B------:R-:W-:Y:S01]  /*dd60*/  UMOV UR7, 0x40000040 ;  /* 0x4000004000077882 */ /* 0x000fe20000000000 */
[----:B------:R-:W-:Y:S01]  /*dd70*/  USEL UR37, UR37, URZ, UP0 ;  /* 0x0000003f25257287 */ /* 0x000fe20008000000 */
[----:B0-----:R-:W-:Y:S02]  /*dd80*/  FADD.FTZ R2, R0, R3 ;  /* 0x0000000300027221 */ /* 0x001fe40000010000 */
[----:B------:R-:W0:Y:S04]  /*dd90*/  SHFL.BFLY PT, R0, R5, 0x1, 0x1f ;  /* 0x0c201f0005007f89 */ /* 0x000e2800000e0000 */
[----:B------:R-:W1:Y:S01]  /*dda0*/  SHFL.BFLY PT, R9, R2, 0x1, 0x1f ;  /* 0x0c201f0002097f89 */ /* 0x000e6200000e0000 */
[----:B--2---:R-:W-:Y:S01]  /*ddb0*/  LOP3.LUT P2, RZ, R13, 0x7f, RZ, 0xc0, !PT ;  /* 0x0000007f0dff7812 */ /* 0x004fe2000784c0ff */
[----:B0-----:R-:W-:Y:S01]  /*ddc0*/  FADD.FTZ R10, R5, R0 ;  /* 0x00000000050a7221 */ /* 0x001fe20000010000 */
[----:B------:R-:W-:-:S02]  /*ddd0*/  IMAD.MOV.U32 R0, RZ, RZ, RZ ;  /* 0x000000ffff007224 */ /* 0x000fc400078e00ff */
[----:B-1----:R-:W-:Y:S02]  /*dde0*/  FADD.FTZ R12, R2, R9 ;  /* 0x00000009020c7221 */ /* 0x002fe40000010000 */
[----:B------:R-:W-:Y:S01]  /*ddf0*/  FSETP.NE.FTZ.AND P0, PT, R10, RZ, PT ;  /* 0x000000ff0a00720b */ /* 0x000fe20003f15000 */
[----:B------:R-:W-:Y:S02]  /*de00*/  IMAD.U32 R2, RZ, RZ, UR5 ;  /* 0x00000005ff027e24 */ /* 0x000fe4000f8e00ff */
[----:B------:R-:W-:Y:S01]  /*de10*/  IMAD.MOV.U32 R9, RZ, RZ, RZ ;  /* 0x000000ffff097224 */ /* 0x000fe200078e00ff */
[----:B------:R-:W-:-:S03]  /*de20*/  FSETP.NE.FTZ.AND P1, PT, R12, RZ, PT ;  /* 0x000000ff0c00720b */ /* 0x000fc60003f35000 */
[----:B------:R-:W-:-:S05]  /*de30*/  @!P2 VIADD R2, R2, 0x2a860 ;  /* 0x0002a8600202a836 */ /* 0x000fca0000000000 */
[----:B------:R-:W-:Y:S01]  /*de40*/  @!P2 PRMT R2, RZ, 0x654, R2 ;  /* 0x00000654ff02a816 */ /* 0x000fe20000000002 */
[----:B------:R-:W0:Y:S01]  /*de50*/  @P0 MUFU.LG2 R4, R10 ;  /* 0x0000000a00040308 */ /* 0x000e220000000c00 */
[----:B------:R-:W-:-:S03]  /*de60*/  @P0 FMUL.FTZ R3, R11, 0.69314718246459960938 ;  /* 0x3f3172180b030820 */ /* 0x000fc60000410000 */
[----:B------:R-:W-:-:S04]  /*de70*/  @P1 FMUL.FTZ R11, R11, 0.69314718246459960938 ;  /* 0x3f3172180b0b1820 */ /* 0x000fc80000410000 */
[----:B------:R-:W1:Y:S08]  /*de80*/  @P1 MUFU.LG2 R6, R12 ;  /* 0x0000000c00061308 */ /* 0x000e700000000c00 */
[----:B------:R-:W2:Y:S01]  /*de90*/  @P0 MUFU.RCP R0, R10 ;  /* 0x0000000a00000308 */ /* 0x000ea20000001000 */
[----:B0-----:R-:W-:-:S04]  /*dea0*/  @P0 FMUL.FTZ R4, R4, 0.69314718246459960938 ;  /* 0x3f31721804040820 */ /* 0x001fc80000410000 */
[----:B------:R-:W-:Y:S01]  /*deb0*/  @P0 FFMA.FTZ R89, R3, R8, R4 ;  /* 0x0000000803590223 */ /* 0x000fe20000010004 */
[----:B------:R-:W-:Y:S02]  /*dec0*/  PLOP3.LUT P0, PT, PT, PT, PT, 0x8, 0x0 ;  /* 0x000000000000781c */ /* 0x000fe40003f0e170 */
[----:B------:R-:W0:Y:S01]  /*ded0*/  @P1 MUFU.RCP R9, R12 ;  /* 0x0000000c00091308 */ /* 0x000e220000001000 */
        /* <DEDUP_REMOVED lines=22> */
[----:B------:R-:W-:Y:S01]  /*e040*/  UMOV UR7, 0x40000040 ;  /* 0x4000004000077882 */ /* 0x000fe20000000000 */
[----:B------:R-:W-:-:S04]  /*e050*/  USEL UR4, URZ, 0x1, UP0 ;  /* 0x000000013f047887 */ /* 0x000fc80008000000 */
[----:B------:R-:W-:Y:S01]  /*e060*/  ULOP3.LUT UR36, UR36, UR4, URZ, 0x3c, !UPT ;  /* 0x0000000424247292 */ /* 0x000fe2000f8e3c3f */
[----:B------:R-:W-:Y:S02]  /*e070*/  WARPGROUP.DEPBAR.LE gsb0, 0x0 ;  /* 0x00008000000079c5 */ /* 0x000fe40000010000 */
[----:B------:R-:W-:-:S06]  /*e080*/  WARPGROUP.ARRIVE ;  /* 0x00000000000079c5 */ /* 0x000fcc0000000000 */
[----:B------:R-:W-:Y:S03]  /*e090*/  HGMMA.64x128x16.F32 R24, R136, gdesc[UR4].tnspB, R24, gsb0 ;  /* 0x41e0000488187df0 */ /* 0x000fe60008000818 */
[----:B------:R-:W-:Y:S02]  /*e0a0*/  WARPGROUP.DEPBAR.LE gsb0, 0x0 ;  /* 0x00008000000079c5 */ /* 0x000fe40000010000 */
[----:B------:R1:W-:Y:S01]  /*e0b0*/  @!P2 SYNCS.ARRIVE.TRANS64.RED.A1T0 RZ, [R2+URZ], RZ ;  /* 0x000000ff02ffa9a7 */ /* 0x0003e2000810043f */
[-C--:B--2---:R-:W-:Y:S01]  /*e0c0*/  FMUL.FTZ R90, R44, R0.reuse ;  /* 0x000000002c5a7220 */ /* 0x084fe20000410000 */
        /* <DEDUP_REMOVED lines=62> */
[----:B-1----:R-:W-:-:S07]  /*e4b0*/  FMUL.FTZ R87, R87, R9 ;  /* 0x0000000957577220 */ /* 0x002fce0000410000 */
.L_x_1094:
[----:B------:R-:W0:Y:S01]  /*e4c0*/  S2R R5, SR_CgaCtaId ;  /* 0x0000000000057919 */ /* 0x000e220000008800 */
[----:B------:R-:W-:Y:S01]  /*e4d0*/  MOV R16, 0x400 ;  /* 0x0000040000107802 */ /* 0x000fe20000000f00 */
[----:B------:R-:W-:Y:S01]  /*e4e0*/  BSSY B0, `(.L_x_1165) ;  /* 0x00001c7000007945 */ /* 0x000fe20003800000 */
[----:B------:R-:W-:Y:S02]  /*e4f0*/  BAR.SYNC.DEFER_BLOCKING 0x5, 0x180 ;  /* 0x0146000000007b1d */ /* 0x000fe40000010000 */
[----:B0-----:R-:W-:-:S05]  /*e500*/  LEA R16, R5, R16, 0x18 ;  /* 0x0000001005107211 */ /* 0x001fca00078ec0ff */
[----:B------:R0:W1:Y:S01]  /*e510*/  LDS R0, [R16+0x2a8d0] ;  /* 0x02a8d00010007984 */ /* 0x0000620000000800 */
[----:B------:R-:W-:Y:S06]  /*e520*/  BAR.ARV 0x4, 0x180 ;  /* 0x0106000000007b1d */ /* 0x000fec0000002000 */
[----:B------:R-:W-:Y:S05]  /*e530*/  @P0 BRA `(.L_x_1166) ;  /* 0x0000001000b00947 */ /* 0x000fea0003800000 */
[----:B------:R-:W2:Y:S01]  /*e540*/  S2R R5, SR_SWINHI ;  /* 0x0000000000057919 */ /* 0x000ea20000002f00 */
[----:B------:R-:W3:Y:S01]  /*e550*/  LDC R22, c[0x0][0xbe8] ;  /* 0x0002fa00ff167b82 */ /* 0x000ee20000000800 */
[----:B------:R-:W-:Y:S01]  /*e560*/  SHF.R.S32.HI R54, RZ, 0x1f, R163 ;  /* 0x0000001fff367819 */ /* 0x000fe200000114a3 */
[----:B------:R-:W-:Y:S01]  /*e570*/  IMAD R9, R164, 0x40, R23 ;  /* 0x00000040a4097824 */ /* 0x000fe200078e0217 */
[----:B------:R-:W-:Y:S01]  /*e580*/  ULDC.64 UR4, c[0x0][0xb90] ;  /* 0x0002e40000047ab9 */ /* 0x000fe20000000a00 */
[----:B------:R-:W-:Y:S01]  /*e590*/  F2FP.F16.F32.PACK_AB R6, R29, R6 ;  /* 0x000000061d06723e */ /* 0x000fe200000000ff */
[----:B------:R-:W-:Y:S01]  /*e5a0*/  IMAD.WIDE.U32 R10, R163, UR4, RZ ;  /* 0x00000004a30a7c25 */ /* 0x000fe2000f8e00ff */
[----:B------:R-:W-:Y:S01]  /*e5b0*/  F2FP.F16.F32.PACK_AB R7, R7, R30 ;  /* 0x0000001e0707723e */ /* 0x000fe200000000ff */
[----:B------:R-:W-:Y:S01]  /*e5c0*/  ULDC UR6, c[0x0][0xa88] ;  /* 0x0002a20000067ab9 */ /* 0x000fe20000000800 */
[----:B------:R-:W-:Y:S01]  /*e5d0*/  SHF.R.S32.HI R112, RZ, 0x1f, R161 ;  /* 0x0000001fff707819 */ /* 0x000fe200000114a1 */
[----:B------:R-:W-:Y:S01]  /*e5e0*/  IMAD R2, R54, UR4, RZ ;  /* 0x0000000436027c24 */ /* 0x000fe2000f8e02ff */
[----:B------:R-:W-:Y:S01]  /*e5f0*/  F2FP.F16.F32.PACK_AB R80, R81, R80 ;  /* 0x000000505150723e */ /* 0x000fe200000000ff */
[----:B------:R-:W-:Y:S01]  /*e600*/  ULDC.64 UR8, c[0x0][0x208] ;  /* 0x0000820000087ab9 */ /* 0x000fe20000000a00 */
[----:B------:R-:W-:Y:S01]  /*e610*/  F2FP.F16.F32.PACK_AB R81, R83, R82 ;  /* 0x000000525351723e */ /* 0x000fe200000000ff */
[----:B------:R-:W-:Y:S01]  /*e620*/  IMAD R13, R163, UR5, R2 ;  /* 0x00000005a30d7c24 */ /* 0x000fe2000f8e0202 */
[----:B------:R-:W-:Y:S01]  /*e630*/  ULDC.64 UR4, c[0x0][0xb98] ;  /* 0x0002e60000047ab9 */ /* 0x000fe20000000a00 */
[----:B------:R-:W-:-:S02]  /*e640*/  F2FP.F16.F32.PACK_AB R82, R85, R84 ;  /* 0x000000545552723e */ /* 0x000fc400000000ff */
[----:B------:R-:W-:Y:S01]  /*e650*/  IMAD.IADD R11, R11, 0x1, R13 ;  /* 0x000000010b0b7824 */ /* 0x000fe200078e020d */
[----:B------:R-:W-:Y:S01]  /*e660*/  F2FP.F16.F32.PACK_AB R83, R87, R86 ;  /* 0x000000565753723e */ /* 0x000fe200000000ff */
[----:B------:R-:W-:Y:S01]  /*e670*/  IMAD.WIDE.U32 R10, R161, UR4, R10 ;  /* 0x00000004a10a7c25 */ /* 0x000fe2000f8e000a */
[----:B------:R-:W-:Y:S02]  /*e680*/  MOV R34, R16 ;  /* 0x0000001000227202 */ /* 0x000fe40000000f00 */
[----:B--2---:R-:W-:-:S03]  /*e690*/  MOV R35, R5 ;  /* 0x0000000500237202 */ /* 0x004fc60000000f00 */
[----:B------:R-:W-:-:S04]  /*e6a0*/  IMAD.WIDE R4, R169, 0x2, R34 ;  /* 0x00000002a9047825 */ /* 0x000fc800078e0222 */
[----:B------:R-:W-:Y:S01]  /*e6b0*/  IMAD.WIDE R34, R9, 0x2, R34 ;  /* 0x0000000209227825 */ /* 0x000fe200078e0222 */
[C---:B------:R-:W-:Y:S02]  /*e6c0*/  IADD3 R73, P1, R4.reuse, 0x4040, RZ ;  /* 0x0000404004497810 */ /* 0x040fe40007f3e0ff */
[C---:B------:R-:W-:Y:S02]  /*e6d0*/  IADD3 R43, P0, R4.reuse, 0x4060, RZ ;  /* 0x00004060042b7810 */ /* 0x040fe40007f1e0ff */
[----:B------:R-:W-:Y:S01]  /*e6e0*/  IADD3 R47, P2, R4, 0x4020, RZ ;  /* 0x00004020042f7810 */ /* 0x000fe20007f5e0ff */
[--C-:B------:R-:W-:Y:S01]  /*e6f0*/  IMAD.X R41, RZ, RZ, R5.reuse, P1 ;  /* 0x000000ffff297224 */ /* 0x100fe200008e0605 */
[----:B---3--:R-:W-:Y:S02]  /*e700*/  ISETP.NE.AND P1, PT, R22, 0x1, PT ;  /* 0x000000011600780c */ /* 0x008fe40003f25270 */
[----:B------:R-:W-:Y:S01]  /*e710*/  LOP3.LUT R42, R43, 0x380, RZ, 0xc0, !PT ;  /* 0x000003802b2a7812 */ /* 0x000fe200078ec0ff */
[----:B------:R-:W-:Y:S01]  /*e720*/  IMAD.X R39, RZ, RZ, R5, P2 ;  /* 0x000000ffff277224 */ /* 0x000fe200010e0605 */
[----:B------:R-:W-:-:S02]  /*e730*/  LOP3.LUT R9, R4, 0x380, RZ, 0xc0, !PT ;  /* 0x0000038004097812 */ /* 0x000fc400078ec0ff */
[C---:B------:R-:W-:Y:S02]  /*e740*/  IADD3 R33, P3, R4.reuse, 0x4000, RZ ;  /* 0x0000400004217810 */ /* 0x040fe40007f7e0ff */
[----:B------:R-:W-:Y:S02]  /*e750*/  IADD3 R21, P6, R4, 0x20, RZ ;  /* 0x0000002004157810 */ /* 0x000fe40007fde0ff */
[----:B------:R-:W-:Y:S01]  /*e760*/  LOP3.LUT R12, R47, 0x380, RZ, 0xc0, !PT ;  /* 0x000003802f0c7812 */ /* 0x000fe200078ec0ff */
[--C-:B------:R-:W-:Y:S01]  /*e770*/  IMAD.X R37, RZ, RZ, R5.reuse, P3 ;  /* 0x000000ffff257224 */ /* 0x100fe200018e0605 */
[----:B------:R-:W-:Y:S01]  /*e780*/  SHF.R.U64 R42, R42, 0x3, RZ ;  /* 0x000000032a2a7819 */ /* 0x000fe200000012ff */
[----:B------:R-:W2:Y:S01]  /*e790*/  @P1 LDC R72, c[0x0][0xbec] ;  /* 0x0002fb00ff481b82 */ /* 0x000ea20000000800 */
[----:B------:R-:W-:Y:S01]  /*e7a0*/  SHF.R.U64 R9, R9, 0x3, RZ ;  /* 0x0000000309097819 */ /* 0x000fe200000012ff */
[----:B------:R-:W-:Y:S01]  /*e7b0*/  IMAD.X R15, RZ, RZ, R5, P6 ;  /* 0x000000ffff0f7224 */ /* 0x000fe200030e0605 */
[----:B------:R-:W-:-:S02]  /*e7c0*/  LOP3.LUT R14, R73, 0x380, RZ, 0xc0, !PT ;  /* 0x00000380490e7812 */ /* 0x000fc400078ec0ff */
[----:B------:R-:W-:Y:S02]  /*e7d0*/  LOP3.LUT R8, R33, 0x380, RZ, 0xc0, !PT ;  /* 0x0000038021087812 */ /* 0x000fe400078ec0ff */
[----:B------:R-:W-:Y:S01]  /*e7e0*/  LOP3.LUT R2, R21, 0x380, RZ, 0xc0, !PT ;  /* 0x0000038015027812 */ /* 0x000fe200078ec0ff */
[----:B------:R-:W3:Y:S01]  /*e7f0*/  @P1 LDC R111, c[0x0][0xbf0] ;  /* 0x0002fc00ff6f1b82 */ /* 0x000ee20000000800 */
[C---:B------:R-:W-:Y:S02]  /*e800*/  IADD3 R31, P4, R4.reuse, 0x60, RZ ;  /* 0x00000060041f7810 */ /* 0x040fe40007f9e0ff */
[----:B------:R-:W-:Y:S02]  /*e810*/  IADD3 R25, P5, R4, 0x40, RZ ;  /* 0x0000004004197810 */ /* 0x000fe40007fbe0ff */
[----:B------:R-:W-:Y:S01]  /*e820*/  SHF.R.U64 R12, R12, 0x3, RZ ;  /* 0x000000030c0c7819 */ /* 0x000fe200000012ff */
[--C-:B------:R-:W-:Y:S01]  /*e830*/  IMAD.X R13, RZ, RZ, R5.reuse, P4 ;  /* 0x000000ffff0d7224 */ /* 0x100fe200020e0605 */
[----:B------:R-:W-:Y:S01]  /*e840*/  LOP3.LUT R42, R42, R43, RZ, 0x3c, !PT ;  /* 0x0000002b2a2a7212 */ /* 0x000fe200078e3cff */
[--C-:B------:R-:W-:Y:S01]  /*e850*/  IMAD.X R43, RZ, RZ, R5.reuse, P0 ;  /* 0x000000ffff2b7224 */ /* 0x100fe200000e0605 */
[----:B------:R-:W-:Y:S01]  /*e860*/  LOP3.LUT R4, R9, R4, RZ, 0x3c, !PT ;  /* 0x0000000409047212 */ /* 0x000fe200078e3cff */
[----:B------:R-:W-:Y:S01]  /*e870*/  IMAD.X R9, RZ, RZ, R5, P5 ;  /* 0x000000ffff097224 */ /* 0x000fe200028e0605 */
[----:B------:R-:W-:-:S02]  /*e880*/  SHF.R.U64 R14, R14, 0x3, RZ ;  /* 0x000000030e0e7819 */ /* 0x000fc400000012ff */
[----:B------:R-:W-:Y:S02]  /*e890*/  SHF.R.U64 R8, R8, 0x3, RZ ;  /* 0x0000000308087819 */ /* 0x000fe400000012ff */
[----:B------:R-:W-:Y:S02]  /*e8a0*/  SHF.R.U64 R2, R2, 0x3, RZ ;  /* 0x0000000302027819 */ /* 0x000fe400000012ff */
[----:B------:R-:W-:Y:S02]  /*e8b0*/  LOP3.LUT R38, R12, R47, RZ, 0x3c, !PT ;  /* 0x0000002f0c267212 */ /* 0x000fe400078e3cff */
[----:B------:R-:W-:Y:S02]  /*e8c0*/  LOP3.LUT R40, R14, R73, RZ, 0x3c, !PT ;  /* 0x000000490e287212 */ /* 0x000fe400078e3cff */
[----:B------:R-:W-:Y:S02]  /*e8d0*/  LOP3.LUT R36, R8, R33, RZ, 0x3c, !PT ;  /* 0x0000002108247212 */ /* 0x000fe400078e3cff */
[----:B------:R-:W-:-:S02]  /*e8e0*/  MOV R47, R4 ;  /* 0x00000004002f7202 */ /* 0x000fc40000000f00 */
[----:B------:R-:W-:Y:S02]  /*e8f0*/  LOP3.LUT R14, R2, R21, RZ, 0x3c, !PT ;  /* 0x00000015020e7212 */ /* 0x000fe400078e3cff */
[----:B------:R-:W-:Y:S02]  /*e900*/  LOP3.LUT R8, R31, 0x380, RZ, 0xc0, !PT ;  /* 0x000003801f087812 */ /* 0x000fe400078ec0ff */
[----:B------:R-:W-:Y:S02]  /*e910*/  F2FP.F16.F32.PACK_AB R4, R98, R3 ;  /* 0x000000036204723e */ /* 0x000fe400000000ff */
[----:B------:R-:W-:Y:S02]  /*e920*/  LOP3.LUT R2, R25, 0x380, RZ, 0xc0, !PT ;  /* 0x0000038019027812 */ /* 0x000fe400078ec0ff */
[----:B------:R-:W-:Y:S01]  /*e930*/  MOV R98, R42 ;  /* 0x0000002a00627202 */ /* 0x000fe20000000f00 */
[----:B------:R-:W-:Y:S01]  /*e940*/  IMAD.IADD R43, R19, 0x1, R17 ;  /* 0x00000001132b7824 */ /* 0x000fe200078e0211 */
[----:B------:R-:W-:-:S02]  /*e950*/  SHF.R.U64 R8, R8, 0x3, RZ ;  /* 0x0000000308087819 */ /* 0x000fc400000012ff */
[----:B------:R-:W-:Y:S01]  /*e960*/  F2FP.F16.F32.PACK_AB R5, R27, R108 ;  /* 0x0000006c1b05723e */ /* 0x000fe200000000ff */
[----:B------:R-:W-:Y:S01]  /*e970*/  BAR.SYNC.DEFER_BLOCKING 0x1, 0x100 ;  /* 0x0044000000007b1d */ /* 0x000fe20000010000 */
[----:B------:R-:W-:Y:S02]  /*e980*/  SHF.R.U64 R2, R2, 0x3, RZ ;  /* 0x0000000302027819 */ /* 0x000fe400000012ff */
[----:B------:R-:W-:Y:S01]  /*e990*/  MOV R108, R38 ;  /* 0x00000026006c7202 */ /* 0x000fe20000000f00 */
[----:B--2---:R-:W-:Y:S01]  /*e9a0*/  @P1 IMAD.HI.U32 R38, R43, R72, RZ ;  /* 0x000000482b261227 */ /* 0x004fe200078e00ff */
[----:B------:R-:W-:Y:S02]  /*e9b0*/  IADD3 R21, P5, R34, 0x2000, RZ ;  /* 0x0000200022157810 */ /* 0x000fe40007fbe0ff */
[----:B------:R-:W-:Y:S01]  /*e9c0*/  LOP3.LUT R12, R8, R31, RZ, 0x3c, !PT ;  /* 0x0000001f080c7212 */ /* 0x000fe200078e3cff */
[----:B------:R-:W-:Y:S01]  /*e9d0*/  IMAD.MOV.U32 R39, RZ, RZ, R43 ;  /* 0x000000ffff277224 */ /* 0x000fe200078e002b */
[----:B------:R-:W-:Y:S01]  /*e9e0*/  LOP3.LUT R8, R2, R25, RZ, 0x3c, !PT ;  /* 0x0000001902087212 */ /* 0x000fe200078e3cff */
[----:B------:R-:W-:Y:S01]  /*e9f0*/  IMAD.X R29, RZ, RZ, R35, P5 ;  /* 0x000000ffff1d7224 */ /* 0x000fe200028e0623 */
[----:B------:R-:W-:-:S02]  /*ea00*/  LOP3.LUT R28, R21, 0x380, RZ, 0xc0, !PT ;  /* 0x00000380151c7812 */ /* 0x000fc400078ec0ff */
[C---:B------:R-:W-:Y:S02]  /*ea10*/  IADD3 R25, P0, R34.reuse, 0x6000, RZ ;  /* 0x0000600022197810 */ /* 0x040fe40007f1e0ff */
[----:B---3--:R-:W-:Y:S02]  /*ea20*/  @P1 SHF.R.U32.HI R39, RZ, R111, R38 ;  /* 0x0000006fff271219 */ /* 0x008fe40000011626 */
[----:B------:R-:W-:Y:S02]  /*ea30*/  IADD3 R33, P6, R34, 0x1000, RZ ;  /* 0x0000100022217810 */ /* 0x000fe40007fde0ff */
[----:B------:R-:W-:Y:S02]  /*ea40*/  SHF.R.U64 R28, R28, 0x3, RZ ;  /* 0x000000031c1c7819 */ /* 0x000fe400000012ff */
[----:B------:R-:W-:Y:S02]  /*ea50*/  LOP3.LUT R24, R25, 0x380, RZ, 0xc0, !PT ;  /* 0x0000038019187812 */ /* 0x000fe400078ec0ff */
[----:B------:R-:W-:Y:S01]  /*ea60*/  MOV R109, R36 ;  /* 0x00000024006d7202 */ /* 0x000fe20000000f00 */
[----:B------:R2:W-:Y:S01]  /*ea70*/  STSM.16.M88.4 [R47], R4 ;  /* 0x000000042f007844 */ /* 0x0005e20000000200 */
[----:B------:R-:W-:Y:S01]  /*ea80*/  MOV R36, R14 ;  /* 0x0000000e00247202 */ /* 0x000fe20000000f00 */
[----:B------:R-:W-:Y:S01]  /*ea90*/  IMAD.MOV R15, RZ, RZ, -R39 ;  /* 0x000000ffff0f7224 */ /* 0x000fe200078e0a27 */
[----:B------:R-:W-:Y:S01]  /*eaa0*/  LOP3.LUT R32, R33, 0x380, RZ, 0xc0, !PT ;  /* 0x0000038021207812 */ /* 0x000fe200078ec0ff */
[----:B------:R-:W-:Y:S01]  /*eab0*/  IMAD.IADD R37, R168, 0x1, R17 ;  /* 0x00000001a8257824 */ /* 0x000fe200078e0211 */
[----:B------:R-:W-:Y:S01]  /*eac0*/  LOP3.LUT R28, R28, R21, RZ, 0x3c, !PT ;  /* 0x000000151c1c7212 */ /* 0x000fe200078e3cff */
[----:B------:R-:W-:Y:S01]  /*ead0*/  IMAD R15, R22, R15, R43 ;  /* 0x0000000f160f7224 */ /* 0x000fe200078e022b */
[----:B------:R-:W-:-:S02]  /*eae0*/  SHF.R.U64 R24, R24, 0x3, RZ ;  /* 0x0000000318187819 */ /* 0x000fc400000012ff */
[----:B------:R-:W-:Y:S02]  /*eaf0*/  IADD3 R21, P2, R34, 0x5000, RZ ;  /* 0x0000500022157810 */ /* 0x000fe40007f5e0ff */
[----:B------:R-:W-:Y:S02]  /*eb00*/  SHF.R.U64 R32, R32, 0x3, RZ ;  /* 0x0000000320207819 */ /* 0x000fe400000012ff */
[----:B------:R-:W-:Y:S01]  /*eb10*/  LOP3.LUT R24, R24, R25, RZ, 0x3c, !PT ;  /* 0x0000001918187212 */ /* 0x000fe200078e3cff */
[----:B------:R-:W-:Y:S01]  /*eb20*/  IMAD.X R25, RZ, RZ, R35, P0 ;  /* 0x000000ffff197224 */ /* 0x000fe200000e0623 */
[----:B------:R-:W-:Y:S01]  /*eb30*/  LOP3.LUT R20, R21, 0x380, RZ, 0xc0, !PT ;  /* 0x0000038015147812 */ /* 0x000fe200078ec0ff */
[----:B--2---:R-:W-:Y:S01]  /*eb40*/  IMAD R4, R112, UR4, RZ ;  /* 0x0000000470047c24 */ /* 0x004fe2000f8e02ff */
[----:B------:R-:W-:Y:S02]  /*eb50*/  LOP3.LUT R32, R32, R33, RZ, 0x3c, !PT ;  /* 0x0000002120207212 */ /* 0x000fe400078e3cff */
[----:B------:R-:W-:Y:S01]  /*eb60*/  SHF.R.S32.HI R5, RZ, 0x1f, R39 ;  /* 0x0000001fff057819 */ /* 0x000fe20000011427 */
[----:B------:R-:W-:Y:S01]  /*eb70*/  IMAD R4, R161, UR5, R4 ;  /* 0x00000005a1047c24 */ /* 0x000fe2000f8e0204 */
[----:B------:R-:W-:Y:S01]  /*eb80*/  IADD3 R10, P0, R39, R10, RZ ;  /* 0x0000000a270a7210 */ /* 0x000fe20007f1e0ff */
[----:B------:R-:W-:Y:S01]  /*eb90*/  ULDC.64 UR4, c[0x0][0xb88] ;  /* 0x0002e20000047ab9 */ /* 0x000fe20000000a00 */
[----:B------:R-:W-:-:S02]  /*eba0*/  MOV R110, R12 ;  /* 0x0000000c006e7202 */ /* 0x000fc40000000f00 */
[----:B------:R-:W-:Y:S02]  /*ebb0*/  IADD3 R33, P4, R34, 0x3000, RZ ;  /* 0x0000300022217810 */ /* 0x000fe40007f9e0ff */
[----:B------:R-:W-:Y:S02]  /*ebc0*/  SHF.R.S32.HI R12, RZ, 0x1f, R15 ;  /* 0x0000001fff0c7819 */ /* 0x000fe4000001140f */
[----:B------:R-:W-:Y:S01]  /*ebd0*/  SHF.R.U64 R20, R20, 0x3, RZ ;  /* 0x0000000314147819 */ /* 0x000fe200000012ff */
[----:B------:R-:W-:Y:S01]  /*ebe0*/  IMAD.X R27, RZ, RZ, R35, P4 ;  /* 0x000000ffff1b7224 */ /* 0x000fe200020e0623 */
[----:B------:R-:W-:Y:S02]  /*ebf0*/  IADD3.X R11, R5, R11, R4, P0, !PT ;  /* 0x0000000b050b7210 */ /* 0x000fe400007fe404 */
[----:B------:R-:W-:Y:S02]  /*ec00*/  LOP3.LUT R26, R33, 0x380, RZ, 0xc0, !PT ;  /* 0x00000380211a7812 */ /* 0x000fe400078ec0ff */
[----:B------:R-:W-:Y:S01]  /*ec10*/  MOV R14, R8 ;  /* 0x00000008000e7202 */ /* 0x000fe20000000f00 */
[----:B------:R-:W-:Y:S01]  /*ec20*/  IMAD R8, R12, UR4, RZ ;  /* 0x000000040c087c24 */ /* 0x000fe2000f8e02ff */
[----:B------:R-:W-:Y:S01]  /*ec30*/  LOP3.LUT R20, R20, R21, RZ, 0x3c, !PT ;  /* 0x0000001514147212 */ /* 0x000fe200078e3cff */
[----:B------:R-:W-:Y:S01]  /*ec40*/  IMAD.WIDE.U32 R12, R15, UR4, R10 ;  /* 0x000000040f0c7c25 */ /* 0x000fe2000f8e000a */
[----:B------:R-:W-:-:S02]  /*ec50*/  LOP3.LUT R21, R34, 0x380, RZ, 0xc0, !PT ;  /* 0x0000038022157812 */ /* 0x000fc400078ec0ff */
[----:B------:R-:W-:Y:S01]  /*ec60*/  F2FP.F16.F32.PACK_AB R4, R95, R96 ;  /* 0x000000605f04723e */ /* 0x000fe200000000ff */
[----:B------:R-:W-:Y:S01]  /*ec70*/  IMAD R15, R15, UR5, R8 ;  /* 0x000000050f0f7c24 */ /* 0x000fe2000f8e0208 */
[----:B------:R-:W-:Y:S01]  /*ec80*/  F2FP.F16.F32.PACK_AB R5, R106, R105 ;  /* 0x000000696a05723e */ /* 0x000fe200000000ff */
[----:B------:R-:W-:Y:S01]  /*ec90*/  ULDC.64 UR4, c[0x0][0xb50] ;  /* 0x0002d40000047ab9 */ /* 0x000fe20000000a00 */
[----:B------:R-:W-:Y:S02]  /*eca0*/  F2FP.F16.F32.PACK_AB R6, R97, R94 ;  /* 0x0000005e6106723e */ /* 0x000fe400000000ff */
[----:B------:R-:W-:Y:S02]  /*ecb0*/  F2FP.F16.F32.PACK_AB R7, R104, R103 ;  /* 0x000000676807723e */ /* 0x000fe400000000ff */
[----:B------:R-:W-:Y:S02]  /*ecc0*/  IADD3 R31, P3, R34, 0x4000, RZ ;  /* 0x00004000221f7810 */ /* 0x000fe40007f7e0ff */
[----:B------:R-:W-:Y:S01]  /*ecd0*/  SHF.R.U64 R26, R26, 0x3, RZ ;  /* 0x000000031a1a7819 */ /* 0x000fe200000012ff */
[----:B------:R2:W-:Y:S01]  /*ece0*/  STSM.16.M88.4 [R36], R4 ;  /* 0x0000000424007844 */ /* 0x0005e20000000200 */
[----:B------:R-:W-:Y:S01]  /*ecf0*/  SHF.R.U64 R21, R21, 0x3, RZ ;  /* 0x0000000315157819 */ /* 0x000fe200000012ff */
[--C-:B------:R-:W-:Y:S01]  /*ed00*/  IMAD.X R3, RZ, RZ, R35.reuse, P3 ;  /* 0x000000ffff037224 */ /* 0x100fe200018e0623 */
[----:B------:R-:W-:Y:S01]  /*ed10*/  F2FP.F16.F32.PACK_AB R10, R93, R90 ;  /* 0x0000005a5d0a723e */ /* 0x000fe200000000ff */
[----:B------:R-:W-:Y:S01]  /*ed20*/  IMAD R90, R22, UR6, RZ ;  /* 0x00000006165a7c24 */ /* 0x000fe2000f8e02ff */
[----:B------:R-:W-:Y:S01]  /*ed30*/  LOP3.LUT R26, R26, R33, RZ, 0x3c, !PT ;  /* 0x000000211a1a7212 */ /* 0x000fe200078e3cff */
[----:B------:R-:W-:Y:S01]  /*ed40*/  IMAD.X R33, RZ, RZ, R35, P6 ;  /* 0x000000ffff217224 */ /* 0x000fe200030e0623 */
[----:B------:R-:W-:-:S02]  /*ed50*/  LOP3.LUT P0, RZ, R166, 0x3, RZ, 0xc0, !PT ;  /* 0x00000003a6ff7812 */ /* 0x000fc4000780c0ff */
[----:B------:R-:W-:Y:S02]  /*ed60*/  IADD3 R73, P6, R34, 0x7000, RZ ;  /* 0x0000700022497810 */ /* 0x000fe40007fde0ff */
[----:B------:R-:W-:Y:S02]  /*ed70*/  F2FP.F16.F32.PACK_AB R8, R92, R91 ;  /* 0x0000005b5c08723e */ /* 0x000fe400000000ff */
[----:B------:R-:W-:Y:S02]  /*ed80*/  F2FP.F16.F32.PACK_AB R9, R101, R100 ;  /* 0x000000646509723e */ /* 0x000fe400000000ff */
[----:B------:R-:W-:Y:S01]  /*ed90*/  F2FP.F16.F32.PACK_AB R11, R102, R99 ;  /* 0x00000063660b723e */ /* 0x000fe200000000ff */
[----:B--2---:R-:W-:Y:S01]  /*eda0*/  VIADD R5, R37, 0x8 ;  /* 0x0000000825057836 */ /* 0x004fe20000000000 */
[----:B------:R-:W-:Y:S01]  /*edb0*/  LEA R36, P3, R12, UR4, 0x2 ;  /* 0x000000040c247c11 */ /* 0x000fe2000f8610ff */
[----:B------:R-:W-:Y:S01]  /*edc0*/  IMAD.IADD R7, R13, 0x1, R15 ;  /* 0x000000010d077824 */ /* 0x000fe200078e020f */
[----:B------:R-:W-:Y:S01]  /*edd0*/  LOP3.LUT R34, R21, R34, RZ, 0x3c, !PT ;  /* 0x0000002215227212 */ /* 0x000fe200078e3cff */
[----:B------:R-:W-:Y:S01]  /*ede0*/  IMAD.X R21, RZ, RZ, R35, P2 ;  /* 0x000000ffff157224 */ /* 0x000fe200010e0623 */
[-C--:B------:R-:W-:Y:S01]  /*edf0*/  ISETP.GE.OR P2, PT, R37, R90.reuse, P0 ;  /* 0x0000005a2500720c */ /* 0x080fe20000746670 */
[----:B------:R2:W-:Y:S01]  /*ee00*/  STSM.16.M88.4 [R14], R8 ;  /* 0x000000080e007844 */ /* 0x0005e20000000200 */
[----:B------:R-:W-:-:S02]  /*ee10*/  ISETP.GE.OR P0, PT, R5, R90, P0 ;  /* 0x0000005a0500720c */ /* 0x000fc40000706670 */
[----:B------:R-:W-:Y:S01]  /*ee20*/  LEA.HI.X R37, R12, UR5, R7, 0x2, P3 ;  /* 0x000000050c257c11 */ /* 0x000fe200098f1407 */
[----:B------:R-:W-:Y:S01]  /*ee30*/  SHFL.IDX PT, R72, R36, 0x1, 0x1c1f ;  /* 0x003c1f0024487f89 */ /* 0x000fe200000e0000 */
[----:B------:R-:W-:Y:S01]  /*ee40*/  F2FP.F16.F32.PACK_AB R4, R49, R48 ;  /* 0x000000303104723e */ /* 0x000fe200000000ff */
[----:B------:R-:W-:Y:S01]  /*ee50*/  ULDC.64 UR4, c[0x0][0xae8] ;  /* 0x0002ba0000047ab9 */ /* 0x000fe20000000a00 */
[----:B------:R-:W-:Y:S02]  /*ee60*/  F2FP.F16.F32.PACK_AB R5, R51, R50 ;  /* 0x000000323305723e */ /* 0x000fe400000000ff */
[----:B------:R-:W-:Y:S02]  /*ee70*/  F2FP.F16.F32.PACK_AB R6, R53, R52 ;  /* 0x000000343506723e */ /* 0x000fe400000000ff */
[----:B------:R-:W-:Y:S01]  /*ee80*/  F2FP.F16.F32.PACK_AB R7, R55, R46 ;  /* 0x0000002e3707723e */ /* 0x000fe200000000ff */
[----:B------:R-:W-:Y:S01]  /*ee90*/  SHFL.IDX PT, R52, R36, RZ, 0x1c1f ;  /* 0x001c1fff24347589 */ /* 0x000fe200000e0000 */
[----:B------:R-:W-:-:S02]  /*eea0*/  F2FP.F16.F32.PACK_AB R12, R57, R56 ;  /* 0x00000038390c723e */ /* 0x000fc400000000ff */
[----:B------:R-:W-:Y:S01]  /*eeb0*/  F2FP.F16.F32.PACK_AB R13, R59, R58 ;  /* 0x0000003a3b0d723e */ /* 0x000fe200000000ff */
[----:B------:R-:W-:Y:S01]  /*eec0*/  STSM.16.M88.4 [R110], R4 ;  /* 0x000000046e007844 */ /* 0x000fe20000000200 */
[----:B--2---:R-:W-:Y:S02]  /*eed0*/  F2FP.F16.F32.PACK_AB R14, R61, R60 ;  /* 0x0000003c3d0e723e */ /* 0x004fe400000000ff */
[----:B------:R-:W-:Y:S01]  /*eee0*/  F2FP.F16.F32.PACK_AB R15, R63, R62 ;  /* 0x0000003e3f0f723e */ /* 0x000fe200000000ff */
[----:B------:R-:W2:Y:S01]  /*eef0*/  SHFL.IDX PT, R53, R37, RZ, 0x1c1f ;  /* 0x001c1fff25357589 */ /* 0x000ea200000e0000 */
[----:B------:R-:W-:Y:S02]  /*ef00*/  LOP3.LUT R30, R73, 0x380, RZ, 0xc0, !PT ;  /* 0x00000380491e7812 */ /* 0x000fe400078ec0ff */
[----:B------:R-:W-:Y:S01]  /*ef10*/  MOV R107, R40 ;  /* 0x00000028006b7202 */ /* 0x000fe20000000f00 */
        /* <DEDUP_REMOVED lines=8> */
[----:B------:R-:W-:-:S02]  /*efa0*/  F2FP.F16.F32.PACK_AB R42, R77, R76 ;  /* 0x0000004c4d2a723e */ /* 0x000fc400000000ff */
[----:B------:R-:W-:Y:S02]  /*efb0*/  F2FP.F16.F32.PACK_AB R43, R79, R78 ;  /* 0x0000004e4f2b723e */ /* 0x000fe400000000ff */
[----:B------:R-:W-:Y:S02]  /*efc0*/  SHF.R.U64 R30, R30, 0x3, RZ ;  /* 0x000000031e1e7819 */ /* 0x000fe400000012ff */
[----:B------:R-:W-:Y:S01]  /*efd0*/  LOP3.LUT R2, R31, 0x380, RZ, 0xc0, !PT ;  /* 0x000003801f027812 */ /* 0x000fe200078ec0ff */
[----:B------:R3:W-:Y:S01]  /*efe0*/  STSM.16.M88.4 [R107], R40 ;  /* 0x000000286b007844 */ /* 0x0007e20000000200 */
[----:B------:R-:W-:Y:S02]  /*eff0*/  LOP3.LUT R30, R30, R73, RZ, 0x3c, !PT ;  /* 0x000000491e1e7212 */ /* 0x000fe400078e3cff */
[----:B------:R-:W-:Y:S01]  /*f000*/  SHF.R.U64 R2, R2, 0x3, RZ ;  /* 0x0000000302027819 */ /* 0x000fe200000012ff */
[----:B------:R-:W-:Y:S01]  /*f010*/  STSM.16.M88.4 [R98], R80 ;  /* 0x0000005062007844 */ /* 0x000fe20000000200 */
[----:B------:R-:W-:-:S02]  /*f020*/  IMAD R54, R54, UR4, RZ ;  /* 0x0000000436367c24 */ /* 0x000fc4000f8e02ff */
[----:B------:R-:W-:Y:S01]  /*f030*/  LOP3.LUT R2, R2, R31, RZ, 0x3c, !PT ;  /* 0x0000001f02027212 */ /* 0x000fe200078e3cff */
[----:B------:R-:W-:Y:S01]  /*f040*/  BAR.SYNC.DEFER_BLOCKING 0x1, 0x100 ;  /* 0x0044000000007b1d */ /* 0x000fe20000010000 */
[----:B------:R-:W-:-:S05]  /*f050*/  IMAD.X R31, RZ, RZ, R35, P6 ;  /* 0x000000ffff1f7224 */ /* 0x000fca00030e0623 */
[----:B------:R-:W4:Y:S02]  /*f060*/  SHFL.IDX PT, R73, R37, 0x1, 0x1c1f ;  /* 0x003c1f0025497f89 */ /* 0x000f2400000e0000 */
[----:B---3--:R-:W3:Y:S08]  /*f070*/  @P1 LDC R41, c[0x0][0xbec] ;  /* 0x0002fb00ff291b82 */ /* 0x008ef00000000800 */
[----:B------:R-:W0:Y:S01]  /*f080*/  @P1 LDC R43, c[0x0][0xbf0] ;  /* 0x0002fc00ff2b1b82 */ /* 0x000e220000000800 */
[----:B--2---:R2:W-:Y:S04]  /*f090*/  @!P2 ST.E desc[UR8][R52.64], R89 ;  /* 0x000000593400a985 */ /* 0x0045e8000c101908 */
[----:B----4-:R2:W-:Y:S04]  /*f0a0*/  @!P0 ST.E desc[UR8][R72.64], R88 ;  /* 0x0000005848008985 */ /* 0x0105e8000c101908 */
[----:B------:R4:W5:Y:S04]  /*f0b0*/  LD.E.128 R44, desc[UR8][R32.64] ;  /* 0x00000008202c7980 */ /* 0x000968000c101d00 */
[----:B------:R3:W5:Y:S04]  /*f0c0*/  LD.E.128 R56, desc[UR8][R20.64] ;  /* 0x0000000814387980 */ /* 0x000768000c101d00 */
[----:B------:R1:W5:Y:S01]  /*f0d0*/  LD.E.128 R36, desc[UR8][R28.64] ;  /* 0x000000081c247980 */ /* 0x000362000c101d00 */
[----:B----4-:R-:W-:-:S03]  /*f0e0*/  IMAD R32, R162, 0x20, R164 ;  /* 0x00000020a2207824 */ /* 0x010fc600078e02a4 */
[----:B------:R4:W5:Y:S01]  /*f0f0*/  LD.E.128 R4, desc[UR8][R26.64] ;  /* 0x000000081a047980 */ /* 0x000962000c101d00 */
[----:B------:R-:W-:-:S03]  /*f100*/  IMAD.IADD R32, R17, 0x1, R32 ;  /* 0x0000000111207824 */ /* 0x000fc600078e0220 */
[----:B------:R2:W5:Y:S01]  /*f110*/  LD.E.128 R60, desc[UR8][R2.64] ;  /* 0x00000008023c7980 */ /* 0x000562000c101d00 */
[----:B---3--:R-:W-:-:S03]  /*f120*/  @P1 IMAD.HI.U32 R20, R32, R41, RZ ;  /* 0x0000002920141227 */ /* 0x008fc600078e00ff */
[----:B------:R3:W5:Y:S01]  /*f130*/  LD.E.128 R12, desc[UR8][R24.64] ;  /* 0x00000008180c7980 */ /* 0x000762000c101d00 */
[C---:B-1----:R-:W-:Y:S02]  /*f140*/  IMAD R29, R163.reuse, UR5, R54 ;  /* 0x00000005a31d7c24 */ /* 0x042fe4000f8e0236 */
[----:B----4-:R-:W-:Y:S01]  /*f150*/  IMAD.WIDE.U32 R26, R163, UR4, RZ ;  /* 0x00000004a31a7c25 */ /* 0x010fe2000f8e00ff */
[----:B------:R-:W-:Y:S01]  /*f160*/  ULDC.64 UR4, c[0x0][0xaf0] ;  /* 0x0002bc0000047ab9 */ /* 0x000fe20000000a00 */
[----:B------:R1:W5:Y:S02]  /*f170*/  LD.E.128 R48, desc[UR8][R34.64] ;  /* 0x0000000822307980 */ /* 0x000364000c101d00 */
[----:B------:R-:W-:Y:S01]  /*f180*/  IMAD.MOV.U32 R21, RZ, RZ, R32 ;  /* 0x000000ffff157224 */ /* 0x000fe200078e0020 */
[----:B0-----:R-:W-:Y:S01]  /*f190*/  @P1 SHF.R.U32.HI R21, RZ, R43, R20 ;  /* 0x0000002bff151219 */ /* 0x001fe20000011614 */
[----:B--2---:R-:W-:Y:S01]  /*f1a0*/  IMAD.IADD R3, R27, 0x1, R29 ;  /* 0x000000011b037824 */ /* 0x004fe200078e021d */
[----:B------:R1:W5:Y:S01]  /*f1b0*/  LD.E.128 R8, desc[UR8][R30.64] ;  /* 0x000000081e087980 */ /* 0x000362000c101d00 */
[----:B---3--:R-:W-:-:S02]  /*f1c0*/  IMAD R24, R112, UR4, RZ ;  /* 0x0000000470187c24 */ /* 0x008fc4000f8e02ff */
[----:B------:R-:W-:Y:S01]  /*f1d0*/  IMAD.MOV.U32 R2, RZ, RZ, R26 ;  /* 0x000000ffff027224 */ /* 0x000fe200078e001a */
[----:B------:R-:W-:Y:S01]  /*f1e0*/  SHF.R.S32.HI R20, RZ, 0x1f, R21 ;  /* 0x0000001fff147819 */ /* 0x000fe20000011415 */
[C---:B------:R-:W-:Y:S01]  /*f1f0*/  IMAD R25, R161.reuse, UR5, R24 ;  /* 0x00000005a1197c24 */ /* 0x040fe2000f8e0218 */
[----:B------:R-:W-:Y:S01]  /*f200*/  @!PT LDS RZ, [RZ] ;  /* 0x00000000fffff984 */ /* 0x000fe20000000800 */
[----:B------:R-:W-:Y:S01]  /*f210*/  @!PT LDS RZ, [RZ] ;  /* 0x00000000fffff984 */ /* 0x000fe20000000800 */
[----:B------:R-:W-:Y:S01]  /*f220*/  @!PT LDS RZ, [RZ] ;  /* 0x00000000fffff984 */ /* 0x000fe20000000800 */
[----:B------:R-:W-:Y:S01]  /*f230*/  @!PT LDS RZ, [RZ] ;  /* 0x00000000fffff984 */ /* 0x000fe20000000800 */
[----:B------:R0:W-:Y:S06]  /*f240*/  MEMBAR.ALL.CTA ;  /* 0x0000000000007992 */ /* 0x0001ec0000008000 */
[----:B0-----:R-:W0:Y:S01]  /*f250*/  FENCE.VIEW.ASYNC.S ;  /* 0x00000000000073c6 */ /* 0x001e220000000000 */
[----:B------:R-:W-:Y:S01]  /*f260*/  IMAD.WIDE.U32 R2, R161, UR4, R2 ;  /* 0x00000004a1027c25 */ /* 0x000fe2000f8e0002 */
[----:B------:R-:W-:-:S03]  /*f270*/  ULDC.64 UR4, c[0x0][0xae0] ;  /* 0x0002b80000047ab9 */ /* 0x000fc60000000a00 */
[----:B------:R-:W-:Y:S02]  /*f280*/  IMAD.MOV R27, RZ, RZ, -R21 ;  /* 0x000000ffff1b7224 */ /* 0x000fe400078e0a15 */
[----:B------:R-:W-:Y:S02]  /*f290*/  IMAD.IADD R3, R3, 0x1, R25 ;  /* 0x0000000103037824 */ /* 0x000fe400078e0219 */
        /* <DEDUP_REMOVED lines=8> */
[----:B------:R-:W-:Y:S02]  /*f320*/  IMAD.IADD R29, R164, 0x1, R17 ;  /* 0x00000001a41d7824 */ /* 0x000fe400078e0211 */
[C---:B------:R-:W-:Y:S02]  /*f330*/  IMAD R21, R25.reuse, UR5, R20 ;  /* 0x0000000519157c24 */ /* 0x040fe4000f8e0214 */
[----:B------:R-:W-:Y:S01]  /*f340*/  IMAD.WIDE.U32 R2, R25, UR4, R2 ;  /* 0x0000000419027c25 */ /* 0x000fe2000f8e0002 */
[----:B------:R-:W-:Y:S01]  /*f350*/  ISETP.GE.AND P2, PT, R29, R90, PT ;  /* 0x0000005a1d00720c */ /* 0x000fe20003f46270 */
[----:B------:R-:W-:-:S02]  /*f360*/  ULDC.64 UR4, c[0x0][0xa80] ;  /* 0x0002a00000047ab9 */ /* 0x000fc40000000a00 */
[----:B------:R-:W-:Y:S02]  /*f370*/  VIADD R17, R29, 0x20 ;  /* 0x000000201d117836 */ /* 0x000fe40000000000 */
[----:B------:R-:W-:Y:S01]  /*f380*/  VIADD R16, R16, 0x2a820 ;  /* 0x0002a82010107836 */ /* 0x000fe20000000000 */
[C---:B------:R-:W-:Y:S01]  /*f390*/  LEA R20, P3, R2.reuse, UR4, 0x1 ;  /* 0x0000000402147c11 */ /* 0x040fe2000f8608ff */
[----:B------:R-:W-:Y:S01]  /*f3a0*/  IMAD.IADD R3, R3, 0x1, R21 ;  /* 0x0000000103037824 */ /* 0x000fe200078e0215 */
[-C--:B------:R-:W-:Y:S01]  /*f3b0*/  ISETP.GE.AND P0, PT, R17, R90.reuse, PT ;  /* 0x0000005a1100720c */ /* 0x080fe20003f06270 */
[----:B------:R-:W-:Y:S01]  /*f3c0*/  VIADD R17, R29, 0x40 ;  /* 0x000000401d117836 */ /* 0x000fe20000000000 */
[----:B------:R-:W-:Y:S02]  /*f3d0*/  PRMT R16, RZ, 0x654, R16 ;  /* 0x00000654ff107816 */ /* 0x000fe40000000010 */
[----:B------:R-:W-:Y:S01]  /*f3e0*/  LEA.HI.X R21, R2, UR5, R3, 0x1, P3 ;  /* 0x0000000502157c11 */ /* 0x000fe200098f0c03 */
[----:B------:R-:W-:Y:S01]  /*f3f0*/  BSSY B1, `(.L_x_1167) ;  /* 0x0000010000017945 */ /* 0x000fe20003800000 */
[----:B------:R-:W-:Y:S01]  /*f400*/  ISETP.GE.AND P1, PT, R17, R90, PT ;  /* 0x0000005a1100720c */ /* 0x000fe20003f26270 */
[----:B0-----:R0:W-:Y:S02]  /*f410*/  SYNCS.ARRIVE.TRANS64.RED.A1T0 RZ, [R16+URZ], RZ ;  /* 0x000000ff10ff79a7 */ /* 0x0011e4000810043f */
[----:B------:R1:W2:Y:S04]  /*f420*/  SHFL.IDX PT, R17, R21, RZ, 0x181f ;  /* 0x00181fff15117589 */ /* 0x0002a800000e0000 */
[----:B0-----:R1:W0:Y:S01]  /*f430*/  SHFL.IDX PT, R16, R20, RZ, 0x181f ;  /* 0x00181fff14107589 */ /* 0x00122200000e0000 */
[----:B------:R-:W-:Y:S05]  /*f440*/  @P2 BRA `(.L_x_1168) ;  /* 0x0000000000282947 */ /* 0x000fea0003800000 */
[----:B------:R-:W-:Y:S01]  /*f450*/  ULDC UR4, c[0x0][0xac8] ;  /* 0x0002b20000047ab9 */ /* 0x000fe20000000800 */
[----:B------:R-:W-:Y:S01]  /*f460*/  ULDC.64 UR6, c[0x0][0x208] ;  /* 0x0000820000067ab9 */ /* 0x000fe20000000a00 */
[----:B------:R-:W-:Y:S02]  /*f470*/  ISETP.GE.AND P2, PT, R23, UR4, PT ;  /* 0x0000000417007c0c */ /* 0x000fe4000bf46270 */
[----:B------:R-:W-:-:S11]  /*f480*/  ISETP.GE.AND P3, PT, R160, UR4, PT ;  /* 0x00000004a0007c0c */ /* 0x000fd6000bf66270 */
[CC--:B0-----:R-:W-:Y:S02]  /*f490*/  @!P2 LEA R2, P4, R23.reuse, R16.reuse, 0x1 ;  /* 0x000000101702a211 */ /* 0x0c1fe400078808ff */
[C---:B------:R-:W-:Y:S02]  /*f4a0*/  @!P3 LEA R16, P5, R160.reuse, R16, 0x1 ;  /* 0x00000010a010b211 */ /* 0x040fe400078a08ff */
[-C--:B--2---:R-:W-:Y:S02]  /*f4b0*/  @!P2 LEA.HI.X R3, R23, R17.reuse, R171, 0x1, P4 ;  /* 0x000000111703a211 */ /* 0x084fe400020f0cab */
[----:B------:R-:W-:-:S03]  /*f4c0*/  @!P3 LEA.HI.X R17, R160, R17, R170, 0x1, P5 ;  /* 0x00000011a011b211 */ /* 0x000fc600028f0caa */
[----:B-----5:R3:W-:Y:S04]  /*f4d0*/  @!P2 ST.E.128 desc[UR6][R2.64], R48 ;  /* 0x000000300200a985 */ /* 0x0207e8000c101d06 */
[----:B------:R3:W-:Y:S02]  /*f4e0*/  @!P3 ST.E.128 desc[UR6][R16.64], R60 ;  /* 0x0000003c1000b985 */ /* 0x0007e4000c101d06 */
.L_x_1168:
[----:B------:R-:W-:Y:S05]  /*f4f0*/  BSYNC B1 ;  /* 0x0000000000017941 */ /* 0x000fea0003800000 */
.L_x_1167:
[----:B--23--:R2:W3:Y:S01]  /*f500*/  SHFL.IDX PT, R17, R21, 0x1, 0x181f ;  /* 0x00381f0015117f89 */ /* 0x00c4e200000e0000 */
[----:B------:R-:W-:Y:S03]  /*f510*/  BSSY B1, `(.L_x_1169) ;  /* 0x000000d000017945 */ /* 0x000fe60003800000 */
[----:B0-----:R2:W0:Y:S01]  /*f520*/  SHFL.IDX PT, R16, R20, 0x1, 0x181f ;  /* 0x00381f0014107f89 */ /* 0x00142200000e0000 */
[----:B------:R-:W-:Y:S05]  /*f530*/  @P0 BRA `(.L_x_1170) ;  /* 0x0000000000280947 */ /* 0x000fea0003800000 */
[----:B------:R-:W-:Y:S01]  /*f540*/  ULDC UR4, c[0x0][0xac8] ;  /* 0x0002b20000047ab9 */ /* 0x000fe20000000800 */
[----:B------:R-:W-:Y:S01]  /*f550*/  ULDC.64 UR6, c[0x0][0x208] ;  /* 0x0000820000067ab9 */ /* 0x000fe20000000a00 */
[----:B------:R-:W-:Y:S02]  /*f560*/  ISETP.GE.AND P3, PT, R23, UR4, PT ;  /* 0x0000000417007c0c */ /* 0x000fe4000bf66270 */
[----:B------:R-:W-:-:S11]  /*f570*/  ISETP.GE.AND P4, PT, R160, UR4, PT ;  /* 0x00000004a0007c0c */ /* 0x000fd6000bf86270 */
[CC--:B0-----:R-:W-:Y:S02]  /*f580*/  @!P3 LEA R2, P0, R23.reuse, R16.reuse, 0x1 ;  /* 0x000000101702b211 */ /* 0x0c1fe400078008ff */
[C---:B------:R-:W-:Y:S02]  /*f590*/  @!P4 LEA R16, P2, R160.reuse, R16, 0x1 ;  /* 0x00000010a010c211 */ /* 0x040fe400078408ff */
[-C--:B---3--:R-:W-:Y:S02]  /*f5a0*/  @!P3 LEA.HI.X R3, R23, R17.reuse, R171, 0x1, P0 ;  /* 0x000000111703b211 */ /* 0x088fe400000f0cab */
[----:B------:R-:W-:-:S03]  /*f5b0*/  @!P4 LEA.HI.X R17, R160, R17, R170, 0x1, P2 ;  /* 0x00000011a011c211 */ /* 0x000fc600010f0caa */
[----:B-----5:R4:W-:Y:S04]  /*f5c0*/  @!P3 ST.E.128 desc[UR6][R2.64], R44 ;  /* 0x0000002c0200b985 */ /* 0x0209e8000c101d06 */
[----:B------:R4:W-:Y:S02]  /*f5d0*/  @!P4 ST.E.128 desc[UR6][R16.64], R56 ;  /* 0x000000381000c985 */ /* 0x0009e4000c101d06 */
.L_x_1170:
[----:B------:R-:W-:Y:S05]  /*f5e0*/  BSYNC B1 ;  /* 0x0000000000017941 */ /* 0x000fea0003800000 */
.L_x_1169:
[----:B---34-:R3:W4:Y:S01]  /*f5f0*/  SHFL.IDX PT, R17, R21, 0x2, 0x181f ;  /* 0x00581f0015117f89 */ /* 0x01872200000e0000 */
        /* <DEDUP_REMOVED lines=9> */
[-C--:B----4-:R-:W-:Y:S02]  /*f690*/  @!P2 LEA.HI.X R3, R23, R17.reuse, R171, 0x1, P0 ;  /* 0x000000111703a211 */ /* 0x090fe400000f0cab */
[----:B------:R-:W-:-:S03]  /*f6a0*/  @!P3 LEA.HI.X R17, R160, R17, R170, 0x1, P1 ;  /* 0x00000011a011b211 */ /* 0x000fc600008f0caa */
[----:B-----5:R0:W-:Y:S04]  /*f6b0*/  @!P2 ST.E.128 desc[UR6][R2.64], R36 ;  /* 0x000000240200a985 */ /* 0x0201e8000c101d06 */
[----:B------:R0:W-:Y:S02]  /*f6c0*/  @!P3 ST.E.128 desc[UR6][R16.64], R12 ;  /* 0x0000000c1000b985 */ /* 0x0001e4000c101d06 */
.L_x_1172:
[----:B------:R-:W-:Y:S05]  /*f6d0*/  BSYNC B1 ;  /* 0x0000000000017941 */ /* 0x000fea0003800000 */
.L_x_1171:
[----:B0-----:R-:W-:Y:S01]  /*f6e0*/  VIADD R3, R29, 0x60 ;  /* 0x000000601d037836 */ /* 0x001fe20000000000 */
[----:B-123--:R-:W0:Y:S04]  /*f6f0*/  SHFL.IDX PT, R21, R21, 0x3, 0x181f ;  /* 0x00781f0015157f89 */ /* 0x00ee2800000e0000 */
[----:B------:R-:W-:Y:S01]  /*f700*/  ISETP.GE.AND P0, PT, R3, R90, PT ;  /* 0x0000005a0300720c */ /* 0x000fe20003f06270 */
[----:B------:R-:W1:-:S12]  /*f710*/  SHFL.IDX PT, R20, R20, 0x3, 0x181f ;  /* 0x00781f0014147f89 */ /* 0x000e5800000e0000 */
[----:B------:R-:W-:Y:S05]  /*f720*/  @P0 BRA `(.L_x_1173) ;  /* 0x0000000800880947 */ /* 0x000fea0003800000 */
[----:B------:R-:W-:Y:S01]  /*f730*/  ULDC UR4, c[0x0][0xac8] ;  /* 0x0002b20000047ab9 */ /* 0x000fe20000000800 */
[----:B------:R-:W-:Y:S01]  /*f740*/  ULDC.64 UR6, c[0x0][0x208] ;  /* 0x0000820000067ab9 */ /* 0x000fe20000000a00 */
[----:B------:R-:W-:-:S13]  /*f750*/  ISETP.GE.AND P1, PT, R23, UR4, PT ;  /* 0x0000000417007c0c */ /* 0x000fda000bf26270 */
[----:B-1----:R-:W-:-:S04]  /*f760*/  @!P1 LEA R2, P0, R23, R20, 0x1 ;  /* 0x0000001417029211 */ /* 0x002fc800078008ff */
[----:B0-----:R-:W-:Y:S02]  /*f770*/  @!P1 LEA.HI.X R3, R23, R21, R171, 0x1, P0 ;  /* 0x0000001517039211 */ /* 0x001fe400000f0cab */
[----:B------:R-:W-:-:S03]  /*f780*/  ISETP.GE.AND P0, PT, R160, UR4, PT ;  /* 0x00000004a0007c0c */ /* 0x000fc6000bf06270 */
[----:B-----5:R0:W-:Y:S10]  /*f790*/  @!P1 ST.E.128 desc[UR6][R2.64], R4 ;  /* 0x0000000402009985 */ /* 0x0201f4000c101d06 */
[----:B------:R-:W-:Y:S05]  /*f7a0*/  @P0 BRA `(.L_x_1173) ;  /* 0x0000000800680947 */ /* 0x000fea0003800000 */
[----:B0-----:R-:W-:Y:S01]  /*f7b0*/  LEA R2, P0, R160, R20, 0x1 ;  /* 0x00000014a0027211 */ /* 0x001fe200078008ff */
[----:B------:R-:W-:-:S03]  /*f7c0*/  ULDC.64 UR4, c[0x0][0x208] ;  /* 0x0000820000047ab9 */ /* 0x000fc60000000a00 */
[----:B------:R-:W-:-:S05]  /*f7d0*/  LEA.HI.X R3, R160, R21, R170, 0x1, P0 ;  /* 0x00000015a0037211 */ /* 0x000fca00000f0caa */
[----:B------:R0:W-:Y:S01]  /*f7e0*/  ST.E.128 desc[UR4][R2.64], R8 ;  /* 0x0000000802007985 */ /* 0x0001e2000c101d04 */
[----:B------:R-:W-:Y:S05]  /*f7f0*/  BRA `(.L_x_1173) ;  /* 0x0000000800547947 */ /* 0x000fea0003800000 */
.L_x_1166:
[----:B------:R-:W2:Y:S01]  /*f800*/  LDC R12, c[0x0][0xbe8] ;  /* 0x0002fa00ff0c7b82 */ /* 0x000ea20000000800 */
[----:B------:R-:W-:Y:S01]  /*f810*/  ISETP.GE.AND P0, PT, R172, 0x80, PT ;  /* 0x00000080ac00780c */ /* 0x000fe20003f06270 */
[----:B------:R-:W-:Y:S01]  /*f820*/  IMAD R2, R162, 0x20, R164 ;  /* 0x00000020a2027824 */ /* 0x000fe200078e02a4 */
[----:B------:R-:W-:Y:S01]  /*f830*/  BSSY B1, `(.L_x_1174) ;  /* 0x000002f000017945 */ /* 0x000fe20003800000 */
[----:B------:R-:W-:Y:S02]  /*f840*/  SHF.R.S32.HI R10, RZ, 0x1f, R163 ;  /* 0x0000001fff0a7819 */ /* 0x000fe400000114a3 */
[----:B------:R-:W-:Y:S01]  /*f850*/  IMAD.IADD R15, R17, 0x1, R2 ;  /* 0x00000001110f7824 */ /* 0x000fe200078e0202 */
[----:B------:R-:W-:Y:S02]  /*f860*/  SHF.R.S32.HI R11, RZ, 0x1f, R161 ;  /* 0x0000001fff0b7819 */ /* 0x000fe400000114a1 */
[----:B--2---:R-:W-:-:S13]  /*f870*/  ISETP.NE.AND P1, PT, R12, 0x1, PT ;  /* 0x000000010c00780c */ /* 0x004fda0003f25270 */
[----:B------:R-:W2:Y:S08]  /*f880*/  @P1 LDC R14, c[0x0][0xbec] ;  /* 0x0002fb00ff0e1b82 */ /* 0x000eb00000000800 */
[----:B------:R-:W3:Y:S01]  /*f890*/  @P1 LDC R21, c[0x0][0xbf0] ;  /* 0x0002fc00ff151b82 */ /* 0x000ee20000000800 */
[----:B------:R-:W-:Y:S05]  /*f8a0*/  @P0 BRA `(.L_x_1175) ;  /* 0x00000000009c0947 */ /* 0x000fea0003800000 */
[----:B------:R-:W4:Y:S01]  /*f8b0*/  S2R R4, SR_TID.X ;  /* 0x0000000000047919 */ /* 0x000f220000002100 */
[----:B------:R-:W5:Y:S01]  /*f8c0*/  LDC R9, c[0x0][0xbe8] ;  /* 0x0002fa00ff097b82 */ /* 0x000f620000000800 */
[----:B------:R-:W-:Y:S02]  /*f8d0*/  ULDC UR4, c[0x0][0xa88] ;  /* 0x0002a20000047ab9 */ /* 0x000fe40000000800 */
[----:B-----5:R-:W-:Y:S01]  /*f8e0*/  IMAD R3, R9, UR4, RZ ;  /* 0x0000000409037c24 */ /* 0x020fe2000f8e02ff */
[----:B----4-:R-:W-:-:S04]  /*f8f0*/  IADD3 R8, R17, -0x80, R4 ;  /* 0xffffff8011087810 */ /* 0x010fc80007ffe004 */
[----:B------:R-:W-:-:S13]  /*f900*/  ISETP.GE.AND P0, PT, R8, R3, PT ;  /* 0x000000030800720c */ /* 0x000fda0003f06270 */
[----:B------:R-:W-:Y:S05]  /*f910*/  @P0 BRA `(.L_x_1175) ;  /* 0x0000000000800947 */ /* 0x000fea0003800000 */
[----:B------:R-:W-:Y:S01]  /*f920*/  ISETP.NE.AND P0, PT, R9, 0x1, PT ;  /* 0x000000010900780c */ /* 0x000fe20003f05270 */
[----:B------:R-:W-:Y:S01]  /*f930*/  ULDC.64 UR4, c[0x0][0xb90] ;  /* 0x0002e40000047ab9 */ /* 0x000fe20000000a00 */
[----:B------:R-:W-:Y:S01]  /*f940*/  IMAD.MOV.U32 R5, RZ, RZ, R8 ;  /* 0x000000ffff057224 */ /* 0x000fe200078e0008 */
[----:B------:R-:W-:Y:S01]  /*f950*/  ULDC.64 UR6, c[0x0][0x208] ;  /* 0x0000820000067ab9 */ /* 0x000fe20000000a00 */
[----:B------:R-:W-:-:S04]  /*f960*/  IMAD R6, R10, UR4, RZ ;  /* 0x000000040a067c24 */ /* 0x000fc8000f8e02ff */
[----:B------:R-:W-:-:S05]  /*f970*/  IMAD R7, R163, UR5, R6 ;  /* 0x00000005a3077c24 */ /* 0x000fca000f8e0206 */
[----:B------:R-:W4:Y:S08]  /*f980*/  @P0 LDC R3, c[0x0][0xbec] ;  /* 0x0002fb00ff030b82 */ /* 0x000f300000000800 */
[----:B------:R-:W5:Y:S01]  /*f990*/  @P0 LDC R13, c[0x0][0xbf0] ;  /* 0x0002fc00ff0d0b82 */ /* 0x000f620000000800 */
[----:B----4-:R-:W-:-:S04]  /*f9a0*/  @P0 IMAD.HI.U32 R4, R8, R3, RZ ;  /* 0x0000000308040227 */ /* 0x010fc800078e00ff */
[----:B------:R-:W-:Y:S01]  /*f9b0*/  IMAD.WIDE.U32 R2, R163, UR4, RZ ;  /* 0x00000004a3027c25 */ /* 0x000fe2000f8e00ff */
[----:B------:R-:W-:Y:S01]  /*f9c0*/  ULDC.64 UR4, c[0x0][0xb98] ;  /* 0x0002e60000047ab9 */ /* 0x000fe20000000a00 */
[----:B-----5:R-:W-:Y:S02]  /*f9d0*/  @P0 SHF.R.U32.HI R5, RZ, R13, R4 ;  /* 0x0000000dff050219 */ /* 0x020fe40000011604 */
[----:B------:R-:W-:Y:S02]  /*f9e0*/  IMAD.IADD R3, R3, 0x1, R7 ;  /* 0x0000000103037824 */ /* 0x000fe400078e0207 */
[----:B------:R-:W-:Y:S02]  /*f9f0*/  IMAD R4, R11, UR4, RZ ;  /* 0x000000040b047c24 */ /* 0x000fe4000f8e02ff */
[----:B------:R-:W-:Y:S02]  /*fa00*/  IMAD.MOV R7, RZ, RZ, -R5 ;  /* 0x000000ffff077224 */ /* 0x000fe400078e0a05 */
[----:B------:R-:W-:-:S04]  /*fa10*/  IMAD.WIDE.U32 R2, R161, UR4, R2 ;  /* 0x00000004a1027c25 */ /* 0x000fc8000f8e0002 */
[----:B------:R-:W-:Y:S01]  /*fa20*/  IMAD R7, R9, R7, R8 ;  /* 0x0000000709077224 */ /* 0x000fe200078e0208 */
[----:B------:R-:W-:Y:S01]  /*fa30*/  SHF.R.S32.HI R9, RZ, 0x1f, R5 ;  /* 0x0000001fff097819 */ /* 0x000fe20000011405 */
[----:B------:R-:W-:Y:S01]  /*fa40*/  IMAD R6, R161, UR5, R4 ;  /* 0x00000005a1067c24 */ /* 0x000fe2000f8e0204 */
[----:B------:R-:W-:Y:S01]  /*fa50*/  IADD3 R2, P0, R5, R2, RZ ;  /* 0x0000000205027210 */ /* 0x000fe20007f1e0ff */
[----:B------:R-:W-:Y:S01]  /*fa60*/  ULDC.64 UR4, c[0x0][0xb88] ;  /* 0x0002e20000047ab9 */ /* 0x000fe20000000a00 */
        /* <DEDUP_REMOVED lines=11> */
.L_x_1175:
[----:B------:R-:W-:Y:S05]  /*fb20*/  BSYNC B1 ;  /* 0x0000000000017941 */ /* 0x000fea0003800000 */
.L_x_1174:
[----:B------:R-:W-:Y:S01]  /*fb30*/  ULDC.64 UR4, c[0x0][0xae8] ;  /* 0x0002ba0000047ab9 */ /* 0x000fe20000000a00 */
[----:B--2-4-:R-:W-:Y:S01]  /*fb40*/  @P1 IMAD.HI.U32 R4, R15, R14, RZ ;  /* 0x0000000e0f041227 */ /* 0x014fe200078e00ff */
[----:B------:R-:W-:Y:S01]  /*fb50*/  ULDC UR6, c[0x0][0xa88] ;  /* 0x0002a20000067ab9 */ /* 0x000fe20000000800 */
[----:B------:R-:W-:Y:S02]  /*fb60*/  BSSY B1, `(.L_x_1176) ;  /* 0x0000031000017945 */ /* 0x000fe40003800000 */
[----:B------:R-:W-:Y:S02]  /*fb70*/  IMAD R2, R10, UR4, RZ ;  /* 0x000000040a027c24 */ /* 0x000fe4000f8e02ff */
[----:B------:R-:W-:Y:S01]  /*fb80*/  IMAD.MOV.U32 R5, RZ, RZ, R15 ;  /* 0x000000ffff057224 */ /* 0x000fe200078e000f */
[----:B---3--:R-:W-:Y:S01]  /*fb90*/  @P1 SHF.R.U32.HI R5, RZ, R21, R4 ;  /* 0x00000015ff051219 */ /* 0x008fe20000011604 */
[C---:B------:R-:W-:Y:S02]  /*fba0*/  IMAD R7, R163.reuse, UR5, R2 ;  /* 0x00000005a3077c24 */ /* 0x040fe4000f8e0202 */
[----:B------:R-:W-:Y:S01]  /*fbb0*/  IMAD.WIDE.U32 R2, R163, UR4, RZ ;  /* 0x00000004a3027c25 */ /* 0x000fe2000f8e00ff */
[----:B------:R-:W-:Y:S01]  /*fbc0*/  ULDC.64 UR4, c[0x0][0xaf0] ;  /* 0x0002bc0000047ab9 */ /* 0x000fe20000000a00 */
[----:B------:R-:W-:-:S02]  /*fbd0*/  SHF.R.S32.HI R4, RZ, 0x1f, R5 ;  /* 0x0000001fff047819 */ /* 0x000fc40000011405 */
[----:B------:R-:W-:Y:S02]  /*fbe0*/  IMAD R6, R11, UR4, RZ ;  /* 0x000000040b067c24 */ /* 0x000fe4000f8e02ff */
[----:B------:R-:W-:Y:S02]  /*fbf0*/  IMAD.IADD R3, R3, 0x1, R7 ;  /* 0x0000000103037824 */ /* 0x000fe400078e0207 */
[C---:B------:R-:W-:Y:S02]  /*fc00*/  IMAD R7, R161.reuse, UR5, R6 ;  /* 0x00000005a1077c24 */ /* 0x040fe4000f8e0206 */
        /* <DEDUP_REMOVED lines=11> */
[----:B------:R-:W-:Y:S02]  /*fcc0*/  IMAD.IADD R3, R3, 0x1, R9 ;  /* 0x0000000103037824 */ /* 0x000fe400078e0209 */
[----:B------:R-:W-:Y:S02]  /*fcd0*/  IMAD R6, R4, UR4, RZ ;  /* 0x0000000404067c24 */ /* 0x000fe4000f8e02ff */
[----:B------:R-:W-:Y:S02]  /*fce0*/  IMAD R9, R12, UR6, RZ ;  /* 0x000000060c097c24 */ /* 0x000fe4000f8e02ff */
[C---:B------:R-:W-:Y:S02]  /*fcf0*/  VIADD R4, R8.reuse, 0x20 ;  /* 0x0000002008047836 */ /* 0x040fe40000000000 */
[C---:B------:R-:W-:Y:S01]  /*fd00*/  IMAD R5, R7.reuse, UR5, R6 ;  /* 0x0000000507057c24 */ /* 0x040fe2000f8e0206 */
[-C--:B------:R-:W-:Y:S01]  /*fd10*/  ISETP.GE.AND P2, PT, R8, R9.reuse, PT ;  /* 0x000000090800720c */ /* 0x080fe20003f46270 */
[----:B------:R-:W-:Y:S01]  /*fd20*/  IMAD.WIDE.U32 R2, R7, UR4, R2 ;  /* 0x0000000407027c25 */ /* 0x000fe2000f8e0002 */
[----:B------:R-:W-:Y:S01]  /*fd30*/  ISETP.GE.AND P1, PT, R4, R9, PT ;  /* 0x000000090400720c */ /* 0x000fe20003f26270 */
[----:B------:R-:W-:-:S02]  /*fd40*/  ULDC.64 UR4, c[0x0][0xa80] ;  /* 0x0002a00000047ab9 */ /* 0x000fc40000000a00 */
[----:B------:R-:W-:Y:S02]  /*fd50*/  VIADD R4, R8, 0x40 ;  /* 0x0000004008047836 */ /* 0x000fe40000000000 */
[----:B------:R-:W-:Y:S01]  /*fd60*/  IMAD.IADD R3, R3, 0x1, R5 ;  /* 0x0000000103037824 */ /* 0x000fe200078e0205 */
[----:B------:R-:W-:Y:S02]  /*fd70*/  LEA R5, P3, R2, UR4, 0x1 ;  /* 0x0000000402057c11 */ /* 0x000fe4000f8608ff */
[----:B------:R-:W-:Y:S02]  /*fd80*/  ISETP.GE.AND P0, PT, R4, R9, PT ;  /* 0x000000090400720c */ /* 0x000fe40003f06270 */
[----:B------:R-:W-:Y:S02]  /*fd90*/  LEA.HI.X R4, R2, UR5, R3, 0x1, P3 ;  /* 0x0000000502047c11 */ /* 0x000fe400098f0c03 */
[----:B------:R2:W3:Y:S04]  /*fda0*/  SHFL.IDX PT, R2, R5, RZ, 0x181f ;  /* 0x00181fff05027589 */ /* 0x0004e800000e0000 */
[----:B------:R2:W4:Y:S01]  /*fdb0*/  SHFL.IDX PT, R3, R4, RZ, 0x181f ;  /* 0x00181fff04037589 */ /* 0x00052200000e0000 */
        /* <DEDUP_REMOVED lines=9> */
[----:B------:R3:W-:Y:S04]  /*fe50*/  @!P4 ST.E.128 desc[UR6][R6.64], RZ ;  /* 0x000000ff0600c985 */ /* 0x0007e8000c101d06 */
[----:B------:R3:W-:Y:S02]  /*fe60*/  @!P5 ST.E.128 desc[UR6][R2.64], RZ ;  /* 0x000000ff0200d985 */ /* 0x0007e4000c101d06 */
.L_x_1177:
[----:B------:R-:W-:Y:S05]  /*fe70*/  BSYNC B1 ;  /* 0x0000000000017941 */ /* 0x000fea0003800000 */
.L_x_1176:
[----:B---34-:R3:W4:Y:S01]  /*fe80*/  SHFL.IDX PT, R3, R4, 0x1, 0x181f ;  /* 0x00381f0004037f89 */ /* 0x01872200000e0000 */
[----:B------:R-:W-:Y:S03]  /*fe90*/  BSSY B1, `(.L_x_1178) ;  /* 0x000000d000017945 */ /* 0x000fe60003800000 */
[----:B------:R3:W0:Y:S01]  /*fea0*/  SHFL.IDX PT, R2, R5, 0x1, 0x181f ;  /* 0x00381f0005027f89 */ /* 0x00062200000e0000 */
        /* <DEDUP_REMOVED lines=9> */
[----:B------:R0:W-:Y:S04]  /*ff40*/  @!P3 ST.E.128 desc[UR6][R6.64], RZ ;  /* 0x000000ff0600b985 */ /* 0x0001e8000c101d06 */
[----:B------:R0:W-:Y:S02]  /*ff50*/  @!P4 ST.E.128 desc[UR6][R2.64], RZ ;  /* 0x000000ff0200c985 */ /* 0x0001e4000c101d06 */
.L_x_1179:
[----:B------:R-:W-:Y:S05]  /*ff60*/  BSYNC B1 ;  /* 0x0000000000017941 */ /* 0x000fea0003800000 */
.L_x_1178:
[----:B0---4-:R0:W4:Y:S01]  /*ff70*/  SHFL.IDX PT, R3, R4, 0x2, 0x181f ;  /* 0x00581f0004037f89 */ /* 0x01112200000e0000 */
        /* <DEDUP_REMOVED lines=13> */
.L_x_1181:
[----:B------:R-:W-:Y:S05]  /*10050*/  BSYNC B1 ;  /* 0x0000000000017941 */ /* 0x000fea0003800000 */
.L_x_1180:
[----:B0-----:R-:W-:Y:S01]  /*10060*/  VIADD R2, R8, 0x60 ;  /* 0x0000006008027836 */ /* 0x001fe20000000000 */
[----:B--23--:R-:W0:Y:S04]  /*10070*/  SHFL.IDX PT, R4, R4, 0x3, 0x181f ;  /* 0x00781f0004047f89 */ /* 0x00ce2800000e0000 */
[----:B------:R-:W-:Y:S01]  /*10080*/  ISETP.GE.AND P0, PT, R2, R9, PT ;  /* 0x000000090200720c */ /* 0x000fe20003f06270 */
[----:B----4-:R2:W3:-:S12]  /*10090*/  SHFL.IDX PT, R3, R5, 0x3, 0x181f ;  /* 0x00781f0005037f89 */ /* 0x0104d800000e0000 */
[----:B--2---:R-:W-:Y:S05]  /*100a0*/  @P0 BRA `(.L_x_1173) ;  /* 0x0000000000280947 */ /* 0x004fea0003800000 */
        /* <DEDUP_REMOVED lines=8> */
[----:B------:R2:W-:Y:S04]  /*10130*/  @!P2 ST.E.128 desc[UR6][R6.64], RZ ;  /* 0x000000ff0600a985 */ /* 0x0005e8000c101d06 */
[----:B------:R2:W-:Y:S02]  /*10140*/  @!P3 ST.E.128 desc[UR6][R2.64], RZ ;  /* 0x000000ff0200b985 */ /* 0x0005e4000c101d06 */
.L_x_1173:
[----:B------:R-:W-:Y:S05]  /*10150*/  BSYNC B0 ;  /* 0x0000000000007941 */ /* 0x000fea0003800000 */
.L_x_1165:
[----:B------:R-:W-:Y:S02]  /*10160*/  ULDC UR4, c[0x0][0xc38] ;  /* 0x00030e0000047ab9 */ /* 0x000fe40000000800 */
[----:B-1----:R-:W-:-:S13]  /*10170*/  ISETP.GE.AND P0, PT, R0, UR4, PT ;  /* 0x0000000400007c0c */ /* 0x002fda000bf06270 */
[----:B------:R-:W-:Y:S05]  /*10180*/  @!P0 BRA `(.L_x_1182) ;  /* 0xffffff0c00088947 */ /* 0x000fea000383ffff */
[----:B------:R-:W-:Y:S05]  /*10190*/  EXIT ;  /* 0x000000000000794d */ /* 0x000fea0003800000 */
.L_x_1084:
[----:B------:R-:W-:-:S08]  /*101a0*/  NOP ;  /* 0x0000000000007918 */ /* 0x000fd00000000000 */
[----:B0-----:R-:W0:-:S00]  /*101b0*/  USETMAXREG.DEALLOC.CTAPOOL 0x18 ;  /* 0x00000018000079c8 */ /* 0x001e0000080e0500 */
[----:B0-----:R-:W2:Y:S01]  /*101c0*/  LDL.LU R2, [R1+0xc] ;  /* 0x00000c0001027983 */ /* 0x001ea20000300800 */
[----:B------:R-:W-:-:S05]  /*101d0*/  LOP3.LUT R0, R0, 0x3, RZ, 0xc0, !PT ;  /* 0x0000000300007812 */ /* 0x000fca00078ec0ff */
[----:B------:R-:W0:Y:S01]  /*101e0*/  S2UR UR6, SR_CTAID.X ;  /* 0x00000000000679c3 */ /* 0x000e220000002500 */
[----:B------:R-:W-:Y:S01]  /*101f0*/  IMAD.MOV.U32 R18, RZ, RZ, RZ ;  /* 0x000000ffff127224 */ /* 0x000fe200078e00ff */
[----:B------:R-:W1:Y:S02]  /*10200*/  SHFL.IDX PT, R0, R0, RZ, 0x1f ;  /* 0x00001fff00007589 */ /* 0x000e6400000e0000 */
[----:B-1----:R-:W-:-:S04]  /*10210*/  ISETP.NE.AND P0, PT, R0, RZ, PT ;  /* 0x000000ff0000720c */ /* 0x002fc80003f05270 */
[----:B------:R-:W0:Y:S09]  /*10220*/  LDC R0, c[0x0][0xc38] ;  /* 0x00030e00ff007b82 */ /* 0x000e320000000800 */
[----:B------:R-:W-:Y:S06]  /*10230*/  @P0 BAR.ARV 0x4, 0x180 ;  /* 0x0106000000000b1d */ /* 0x000fec0000002000 */
[----:B--2---:R-:W-:-:S04]  /*10240*/  LOP3.LUT R2, R2, 0xfffffffb, RZ, 0xc0, !PT ;  /* 0xfffffffb02027812 */ /* 0x004fc800078ec0ff */
[----:B------:R-:W-:Y:S02]  /*10250*/  @P0 LOP3.LUT R2, R2, 0x4, RZ, 0xfc, !PT ;  /* 0x0000000402020812 */ /* 0x000fe400078efcff */
[----:B0-----:R-:W-:Y:S01]  /*10260*/  ISETP.LE.AND P0, PT, R0, UR6, PT ;  /* 0x0000000600007c0c */ /* 0x001fe2000bf03270 */
[----:B------:R-:W-:Y:S02]  /*10270*/  IMAD.MOV.U32 R0, RZ, RZ, 0x1 ;  /* 0x00000001ff007424 */ /* 0x000fe400078e00ff */
[----:B------:R0:W-:Y:S04]  /*10280*/  STL [R1+0xc], R2 ;  /* 0x00000c0201007387 */ /* 0x0001e80000100800 */
[----:B------:R0:W-:Y:S04]  /*10290*/  STL [R1+0x18], RZ ;  /* 0x000018ff01007387 */ /* 0x0001e80000100800 */
[----:B------:R0:W-:Y:S02]  /*102a0*/  STL [R1+0x4], R0 ;  /* 0x0000040001007387 */ /* 0x0001e40000100800 */
[----:B------:R-:W-:Y:S05]  /*102b0*/  @P0 BRA `(.L_x_1183) ;  /* 0x0000004800940947 */ /* 0x000fea0003800000 */
[----:B------:R-:W1:Y:S01]  /*102c0*/  S2R R6, SR_TID.X ;  /* 0x0000000000067919 */ /* 0x000e620000002100 */
[----:B------:R-:W2:Y:S01]  /*102d0*/  S2UR UR5, SR_CgaCtaId ;  /* 0x00000000000579c3 */ /* 0x000ea20000008800 */
[----:B------:R-:W-:Y:S01]  /*102e0*/  UMOV UR4, 0x400 ;  /* 0x0000040000047882 */ /* 0x000fe20000000000 */
[----:B------:R-:W-:Y:S01]  /*102f0*/  IMAD.MOV.U32 R18, RZ, RZ, RZ ;  /* 0x000000ffff127224 */ /* 0x000fe200078e00ff */
[----:B------:R-:W-:Y:S01]  /*10300*/  ULDC UR44, c[0x0][0xc] ;  /* 0x00000300002c7ab9 */ /* 0x000fe20000000800 */
[----:B------:R-:W-:Y:S01]  /*10310*/  ULDC.64 UR38, c[0x0][0x198] ;  /* 0x0000660000267ab9 */ /* 0x000fe20000000a00 */
[----:B--2---:R-:W-:-:S06]  /*10320*/  ULEA UR4, UR5, UR4, 0x18 ;  /* 0x0000000405047291 */ /* 0x004fcc000f8ec03f */
[----:B------:R-:W-:Y:S01]  /*10330*/  IMAD.U32 R17, RZ, RZ, UR4 ;  /* 0x00000004ff117e24 */ /* 0x000fe2000f8e00ff */
[C---:B-1----:R-:W-:Y:S01]  /*10340*/  LOP3.LUT R5, R6.reuse, 0x7f, RZ, 0xc0, !PT ;  /* 0x0000007f06057812 */ /* 0x042fe200078ec0ff */
[----:B0-----:R-:W-:-:S05]  /*10350*/  IMAD.SHL.U32 R0, R6, 0x8, RZ ;  /* 0x0000000806007824 */ /* 0x001fca00078e00ff */
[C---:B------:R-:W-:Y:S02]  /*10360*/  LOP3.LUT R2, R0.reuse, 0x1f8, RZ, 0xc0, !PT ;  /* 0x000001f800027812 */ /* 0x040fe400078ec0ff */
[----:B------:R-:W-:Y:S02]  /*10370*/  LOP3.LUT R0, R0, 0x38, RZ, 0xc0, !PT ;  /* 0x0000003800007812 */ /* 0x000fe400078ec0ff */
[----:B------:R-:W-:Y:S01]  /*10380*/  LOP3.LUT R3, R2, 0x38, R6, 0x78, !PT ;  /* 0x0000003802037812 */ /* 0x000fe200078e7806 */
[----:B------:R-:W-:-:S05]  /*10390*/  IMAD.SHL.U32 R2, R5, 0x8, RZ ;  /* 0x0000000805027824 */ /* 0x000fca00078e00ff */
[----:B------:R-:W-:Y:S01]  /*103a0*/  LOP3.LUT R4, R3, 0x200, R2, 0xf8, !PT ;  /* 0x0000020003047812 */ /* 0x000fe200078ef802 */
[----:B------:R-:W-:Y:S01]  /*103b0*/  IMAD.SHL.U32 R2, R6, 0x10, RZ ;  /* 0x0000001006027824 */ /* 0x000fe200078e00ff */
[----:B------:R-:W-:-:S03]  /*103c0*/  SHF.R.U32.HI R3, RZ, 0x3, R5 ;  /* 0x00000003ff037819 */ /* 0x000fc60000011605 */
[----:B------:R-:W-:Y:S01]  /*103d0*/  IMAD R4, R4, 0x2, R17 ;  /* 0x0000000204047824 */ /* 0x000fe200078e0211 */
[----:B------:R-:W-:Y:S01]  /*103e0*/  LOP3.LUT R2, R3, 0x70, R2, 0xf8, !PT ;  /* 0x0000007003027812 */ /* 0x000fe200078ef802 */
[----:B------:R-:W-:Y:S02]  /*103f0*/  IMAD.U32 R3, RZ, RZ, UR6 ;  /* 0x00000006ff037e24 */ /* 0x000fe4000f8e00ff */
[----:B------:R-:W-:Y:S01]  /*10400*/  IMAD.MOV.U32 R2, RZ, RZ, 0x1 ;  /* 0x00000001ff027424 */ /* 0x000fe200078e00ff */
[----:B------:R-:W-:Y:S04]  /*10410*/  STL [R1+0x10], R4 ;  /* 0x0000100401007387 */ /* 0x000fe80000100800 */
[----:B------:R-:W-:Y:S04]  /*10420*/  STL [R1+0x14], R3 ;  /* 0x0000140301007387 */ /* 0x000fe80000100800 */
[----:B------:R-:W-:Y:S04]  /*10430*/  STL [R1+0x18], RZ ;  /* 0x000018ff01007387 */ /* 0x000fe80000100800 */
[----:B------:R0:W-:Y:S02]  /*10440*/  STL [R1+0x4], R2 ;  /* 0x0000040201007387 */ /* 0x0001e40000100800 */
[----:B0-----:R-:W-:-:S02]  /*10450*/  LOP3.LUT R2, R0, 0x40, RZ, 0xfc, !PT ;  /* 0x0000004000027812 */ /* 0x001fc400078efcff */
[----:B------:R-:W-:-:S07]  /*10460*/  LOP3.LUT R0, R0, 0x80, RZ, 0xfc, !PT ;  /* 0x0000008000007812 */ /* 0x000fce00078efcff */
.L_x_1279:
[----:B--2---:R-:W2:Y:S01]  /*10470*/  LDL R0, [R1+0x14] ;  /* 0x0000140001007983 */ /* 0x004ea20000100800 */
[----:B------:R-:W-:Y:S02]  /*10480*/  ULDC UR8, c[0x0][0xc60] ;  /* 0x0003180000087ab9 */ /* 0x000fe40000000800 */
[----:B------:R-:W-:-:S11]  /*10490*/  UISETP.NE.AND UP0, UPT, UR8, 0x1, UPT ;  /* 0x000000010800788c */ /* 0x000fd6000bf05270 */
[----:B------:R-:W-:Y:S01]  /*104a0*/  @UP0 ULDC UR4, c[0x0][0xc64] ;  /* 0x0003190000040ab9 */ /* 0x000fe20000000800 */
[----:B------:R-:W-:Y:S01]  /*104b0*/  @UP0 ULDC UR9, c[0x0][0xc68] ;  /* 0x00031a0000090ab9 */ /* 0x000fe20000000800 */
[C---:B--2---:R-:W-:Y:S02]  /*104c0*/  R2UR UR7, R0.reuse ;  /* 0x00000000000772ca */ /* 0x044fe400000e0000 */
[----:B------:R-:W-:-:S11]  /*104d0*/  R2UR UR6, R0 ;  /* 0x00000000000672ca */ /* 0x000fd600000e0000 */
[----:B------:R-:W-:-:S04]  /*104e0*/  UIMAD.WIDE.U32 UR4, UR7, UR4, URZ ;  /* 0x00000004070472a5 */ /* 0x000fc8000f8e003f */
[----:B------:R-:W-:-:S03]  /*104f0*/  @UP0 USHF.R.U32.HI UR7, URZ, UR9, UR5 ;  /* 0x000000093f070299 */ /* 0x000fc60008011605 */
[----:B------:R-:W-:Y:S02]  /*10500*/  ULDC UR4, c[0x0][0xc78] ;  /* 0x00031e0000047ab9 */ /* 0x000fe40000000800 */
[----:B------:R-:W-:Y:S02]  /*10510*/  UISETP.GE.AND UP0, UPT, UR7, UR4, UPT ;  /* 0x000000040700728c */ /* 0x000fe4000bf06270 */
[----:B------:R-:W-:-:S04]  /*10520*/  UIADD3 UR4, -UR7, URZ, URZ ;  /* 0x0000003f07047290 */ /* 0x000fc8000fffe13f */
[----:B------:R-:W-:Y:S01]  /*10530*/  PLOP3.LUT P0, PT, PT, PT, UP0, 0x80, 0x0 ;  /* 0x000000000000781c */ /* 0x000fe20003f0f008 */
[----:B------:R-:W-:-:S12]  /*10540*/  UIMAD UR8, UR8, UR4, UR6 ;  /* 0x00000004080872a4 */ /* 0x000fd8000f8e0206 */
[----:B01-3--:R-:W-:Y:S05]  /*10550*/  @!P0 BRA `(.L_x_1184) ;  /* 0x0000000000208947 */ /* 0x00bfea0003800000 */
[----:B------:R-:W-:Y:S01]  /*10560*/  ULDC UR9, c[0x0][0xc6c] ;  /* 0x00031b0000097ab9 */ /* 0x000fe20000000800 */
[----:B------:R-:W-:Y:S01]  /*10570*/  UMOV UR6, UR8 ;  /* 0x0000000800067c82 */ /* 0x000fe20008000000 */
[----:B------:R-:W-:-:S11]  /*10580*/  UISETP.NE.AND UP0, UPT, UR9, 0x1, UPT ;  /* 0x000000010900788c */ /* 0x000fd6000bf05270 */
[----:B------:R-:W-:Y:S02]  /*10590*/  @UP0 ULDC.64 UR10, c[0x0][0xc70] ;  /* 0x00031c00000a0ab9 */ /* 0x000fe40000000a00 */
[----:B------:R-:W-:-:S04]  /*105a0*/  UIMAD.WIDE.U32 UR4, UR8, UR10, URZ ;  /* 0x0000000a080472a5 */ /* 0x000fc8000f8e003f */
[----:B------:R-:W-:-:S04]  /*105b0*/  @UP0 USHF.R.U32.HI UR6, URZ, UR11, UR5 ;  /* 0x0000000b3f060299 */ /* 0x000fc80008011605 */
[----:B------:R-:W-:Y:S01]  /*105c0*/  UIMAD UR4, UR6, UR9, URZ ;  /* 0x00000009060472a4 */ /* 0x000fe2000f8e023f */
[----:B------:R-:W-:Y:S11]  /*105d0*/  BRA `(.L_x_1185) ;  /* 0x00000000001c7947 */ /* 0x000ff60003800000 */
.L_x_1184:
[----:B------:R-:W-:Y:S01]  /*105e0*/  ULDC UR9, c[0x0][0xc54] ;  /* 0x0003150000097ab9 */ /* 0x000fe20000000800 */
[----:B------:R-:W-:Y:S01]  /*105f0*/  UMOV UR6, UR8 ;  /* 0x0000000800067c82 */ /* 0x000fe20008000000 */
[----:B------:R-:W-:-:S11]  /*10600*/  UISETP.NE.AND UP0, UPT, UR9, 0x1, UPT ;  /* 0x000000010900788c */ /* 0x000fd6000bf05270 */
[----:B------:R-:W-:Y:S02]  /*10610*/  @UP0 ULDC.64 UR10, c[0x0][0xc58] ;  /* 0x00031600000a0ab9 */ /* 0x000fe40000000a00 */
[----:B------:R-:W-:-:S04]  /*10620*/  UIMAD.WIDE.U32 UR4, UR8, UR10, URZ ;  /* 0x0000000a080472a5 */ /* 0x000fc8000f8e003f */
[----:B------:R-:W-:-:S04]  /*10630*/  @UP0 USHF.R.U32.HI UR6, URZ, UR11, UR5 ;  /* 0x0000000b3f060299 */ /* 0x000fc80008011605 */
[----:B------:R-:W-:-:S12]  /*10640*/  UIMAD UR4, UR6, UR9, URZ ;  /* 0x00000009060472a4 */ /* 0x000fd8000f8e023f */
.L_x_1185:
[----:B------:R-:W-:Y:S02]  /*10650*/  UIADD3 UR4, UR8, -UR4, URZ ;  /* 0x8000000408047290 */ /* 0x000fe4000fffe03f */
[----:B------:R-:W-:Y:S01]  /*10660*/  ULOP3.LUT UR5, URZ, UR6, URZ, 0x33, !UPT ;  /* 0x000000063f057292 */ /* 0x000fe2000f8e333f */
[----:B------:R-:W-:Y:S01]  /*10670*/  ULDC UR14, c[0x0][0xc48] ;  /* 0x00031200000e7ab9 */ /* 0x000fe20000000800 */
[----:B------:R-:W-:Y:S01]  /*10680*/  ULDC UR8, c[0x0][0x448] ;  /* 0x0001120000087ab9 */ /* 0x000fe20000000800 */
[----:B------:R-:W-:Y:S01]  /*10690*/  ULDC UR43, c[0x0][0xc3c] ;  /* 0x00030f00002b7ab9 */ /* 0x000fe20000000800 */
[----:B------:R-:W-:Y:S02]  /*106a0*/  UISETP.NE.AND UP2, UPT, UR14, 0x1, UPT ;  /* 0x000000010e00788c */ /* 0x000fe4000bf45270 */
[----:B------:R-:W-:Y:S02]  /*106b0*/  UISETP.NE.AND UP1, UPT, UR8, 0x1, UPT ;  /* 0x000000010800788c */ /* 0x000fe4000bf25270 */
[----:B------:R-:W-:Y:S01]  /*106c0*/  UIADD3 UR43, UR5, UR43, URZ ;  /* 0x0000002b052b7290 */ /* 0x000fe2000fffe03f */
[----:B------:R-:W-:Y:S01]  /*106d0*/  ULDC.64 UR10, c[0x0][0x418] ;  /* 0x00010600000a7ab9 */ /* 0x000fe20000000a00 */
[----:B------:R-:W-:Y:S01]  /*106e0*/  ULDC UR13, c[0x0][0xc54] ;  /* 0x00031500000d7ab9 */ /* 0x000fe20000000800 */
[----:B------:R-:W-:-:S02]  /*106f0*/  UISETP.NE.U32.AND UP0, UPT, UR10, URZ, UPT ;  /* 0x0000003f0a00728c */ /* 0x000fc4000bf05070 */
[----:B------:R-:W-:Y:S02]  /*10700*/  UIMAD UR13, UR7, UR13, UR4 ;  /* 0x0000000d070d72a4 */ /* 0x000fe4000f8e0204 */
[----:B------:R-:W-:Y:S01]  /*10710*/  USHF.L.U32 UR43, UR43, 0x7, URZ ;  /* 0x000000072b2b7899 */ /* 0x000fe2000800063f */
[----:B------:R-:W-:Y:S01]  /*10720*/  ULDC.64 UR4, c[0x0][0x9e0] ;  /* 0x0002780000047ab9 */ /* 0x000fe20000000a00 */
[----:B------:R-:W-:Y:S02]  /*10730*/  UISETP.NE.AND.EX UP0, UPT, UR11, URZ, UPT, UP0 ;  /* 0x0000003f0b00728c */ /* 0x000fe4000bf05300 */
[----:B------:R-:W-:Y:S02]  /*10740*/  UISETP.GE.AND UP3, UPT, UR5, 0x1, UPT ;  /* 0x000000010500788c */ /* 0x000fe4000bf66270 */
[----:B------:R-:W-:Y:S01]  /*10750*/  UIADD3 UR12, UR43, 0x7f, URZ ;  /* 0x0000007f2b0c7890 */ /* 0x000fe2000fffe03f */
[----:B------:R-:W-:Y:S01]  /*10760*/  ULDC UR10, c[0x0][0x424] ;  /* 0x00010900000a7ab9 */ /* 0x000fe20000000800 */
[----:B------:R-:W-:Y:S01]  /*10770*/  ULDC UR6, c[0x0][0x288] ;  /* 0x0000a20000067ab9 */ /* 0x000fe20000000800 */
[----:B------:R-:W-:Y:S01]  /*10780*/  @UP2 ULDC UR8, c[0x0][0xc4c] ;  /* 0x0003130000082ab9 */ /* 0x000fe20000000800 */
[----:B------:R-:W-:Y:S01]  /*10790*/  @UP1 ULDC UR11, c[0x0][0x44c] ;  /* 0x00011300000b1ab9 */ /* 0x000fe20000000800 */
[----:B------:R-:W-:Y:S01]  /*107a0*/  USEL UR15, UR10, 0x1, UP0 ;  /* 0x000000010a0f7887 */ /* 0x000fe20008000000 */
[----:B------:R-:W-:Y:S01]  /*107b0*/  PLOP3.LUT P1, PT, PT, PT, UP3, 0x80, 0x0 ;  /* 0x000000000000781c */ /* 0x000fe20003f2f038 */
[----:B------:R-:W-:-:S02]  /*107c0*/  UIADD3 UR16, -UR6, 0x1, URZ ;  /* 0x0000000106107890 */ /* 0x000fc4000fffe13f */
[----:B------:R-:W-:Y:S02]  /*107d0*/  UIMAD.WIDE.U32 UR8, UR13, UR8, URZ ;  /* 0x000000080d0872a5 */ /* 0x000fe4000f8e003f */
[----:B------:R-:W-:Y:S01]  /*107e0*/  UIMAD.WIDE.U32 UR10, UR12, UR11, URZ ;  /* 0x0000000b0c0a72a5 */ /* 0x000fe2000f8e003f */
[----:B------:R-:W-:Y:S01]  /*107f0*/  ULDC UR7, c[0x0][0x2f0] ;  /* 0x0000bc0000077ab9 */ /* 0x000fe20000000800 */
[----:B------:R-:W-:Y:S01]  /*10800*/  @UP2 ULDC UR17, c[0x0][0xc50] ;  /* 0x0003140000112ab9 */ /* 0x000fe20000000800 */
[----:B------:R-:W-:Y:S01]  /*10810*/  @UP1 ULDC UR18, c[0x0][0x450] ;  /* 0x0001140000121ab9 */ /* 0x000fe20000000800 */
[----:B------:R-:W-:Y:S01]  /*10820*/  UMOV UR42, UR13 ;  /* 0x0000000d002a7c82 */ /* 0x000fe20008000000 */
[----:B------:R-:W-:Y:S02]  /*10830*/  UIMAD UR16, UR15, UR7, UR16 ;  /* 0x000000070f1072a4 */ /* 0x000fe4000f8e0210 */
[----:B------:R-:W-:Y:S02]  /*10840*/  @UP2 USHF.R.U32.HI UR42, URZ, UR17, UR9 ;  /* 0x000000113f2a2299 */ /* 0x000fe40008011609 */
[----:B------:R-:W-:-:S02]  /*10850*/  @UP1 USHF.R.U32.HI UR12, URZ, UR18, UR11 ;  /* 0x000000123f0c1299 */ /* 0x000fc4000801160b */
[----:B------:R-:W-:Y:S02]  /*10860*/  UIADD3 UR36, -UR42, URZ, URZ ;  /* 0x0000003f2a247290 */ /* 0x000fe4000fffe13f */
[----:B------:R-:W-:Y:S02]  /*10870*/  UIADD3 UR12, UR16, UR12, URZ ;  /* 0x0000000c100c7290 */ /* 0x000fe4000fffe03f */
[----:B------:R-:W-:Y:S02]  /*10880*/  UIMAD UR36, UR14, UR36, UR13 ;  /* 0x000000240e2472a4 */ /* 0x000fe4000f8e020d */
[----:B------:R-:W-:Y:S01]  /*10890*/  UIADD3 UR4, UR12, UR4, URZ ;  /* 0x000000040c047290 */ /* 0x000fe2000fffe03f */
[----:B------:R-:W-:Y:S11]  /*108a0*/  @!P1 BRA `(.L_x_1186) ;  /* 0x0000000000449947 */ /* 0x000ff60003800000 */
[----:B------:R-:W-:Y:S01]  /*108b0*/  ISETP.LT.AND P0, PT, RZ, UR12, PT ;  /* 0x0000000cff007c0c */ /* 0x000fe2000bf01270 */
[----:B------:R-:W-:-:S12]  /*108c0*/  UIADD3 UR10, UR12, -0x1, URZ ;  /* 0xffffffff0c0a7890 */ /* 0x000fd8000fffe03f */
[----:B------:R-:W-:Y:S05]  /*108d0*/  @P0 BRA `(.L_x_1187) ;  /* 0x00000000001c0947 */ /* 0x000fea0003800000 */
[----:B------:R-:W-:Y:S02]  /*108e0*/  UISETP.NE.AND UP0, UPT, UR5, 0x1, UPT ;  /* 0x000000010500788c */ /* 0x000fe4000bf05270 */
[----:B------:R-:W-:-:S09]  /*108f0*/  UIADD3 UR10, -UR12, URZ, URZ ;  /* 0x0000003f0c0a7290 */ /* 0x000fd2000fffe13f */
[----:B------:R-:W-:Y:S02]  /*10900*/  @UP0 ULDC.64 UR12, c[0x0][0x9e8] ;  /* 0x00027a00000c0ab9 */ /* 0x000fe40000000a00 */
[----:B------:R-:W-:-:S04]  /*10910*/  UIMAD.WIDE.U32 UR8, UR10, UR12, URZ ;  /* 0x0000000c0a0872a5 */ /* 0x000fc8000f8e003f */
[----:B------:R-:W-:-:S04]  /*10920*/  @UP0 USHF.R.U32.HI UR10, URZ, UR13, UR9 ;  /* 0x0000000d3f0a0299 */ /* 0x000fc80008011609 */
[----:B------:R-:W-:Y:S01]  /*10930*/  ULOP3.LUT UR10, URZ, UR10, URZ, 0x33, !UPT ;  /* 0x0000000a3f0a7292 */ /* 0x000fe2000f8e333f */
[----:B------:R-:W-:Y:S11]  /*10940*/  BRA `(.L_x_1188) ;  /* 0x0000000000107947 */ /* 0x000ff60003800000 */
.L_x_1187:
[----:B------:R-:W-:-:S11]  /*10950*/  UISETP.NE.AND UP0, UPT, UR5, 0x1, UPT ;  /* 0x000000010500788c */ /* 0x000fd6000bf05270 */
[----:B------:R-:W-:Y:S02]  /*10960*/  @UP0 ULDC.64 UR12, c[0x0][0x9e8] ;  /* 0x00027a00000c0ab9 */ /* 0x000fe40000000a00 */
[----:B------:R-:W-:-:S04]  /*10970*/  UIMAD.WIDE.U32 UR8, UR10, UR12, URZ ;  /* 0x0000000c0a0872a5 */ /* 0x000fc8000f8e003f */
[----:B------:R-:W-:-:S12]  /*10980*/  @UP0 USHF.R.U32.HI UR10, URZ, UR13, UR9 ;  /* 0x0000000d3f0a0299 */ /* 0x000fd80008011609 */
.L_x_1188:
[----:B------:R-:W-:-:S04]  /*10990*/  UIMAD UR10, UR10, UR5, UR5 ;  /* 0x000000050a0a72a4 */ /* 0x000fc8000f8e0205 */
[----:B------:R-:W-:-:S04]  /*109a0*/  UISETP.LT.AND UP0, UPT, UR4, UR10, UPT ;  /* 0x0000000a0400728c */ /* 0x000fc8000bf01270 */
[----:B------:R-:W-:-:S12]  /*109b0*/  USEL UR4, UR4, UR10, UP0 ;  /* 0x0000000a04047287 */ /* 0x000fd80008000000 */
.L_x_1186:
[----:B------:R-:W-:Y:S02]  /*109c0*/  UIMAD UR8, UR15, UR7, 0x5f ;  /* 0x0000005f0f0874a4 */ /* 0x000fe4000f8e0207 */
[----:B------:R-:W-:Y:S02]  /*109d0*/  UIADD3 UR10, UR4, 0x5f, URZ ;  /* 0x0000005f040a7890 */ /* 0x000fe4000fffe03f */
[----:B------:R-:W-:Y:S02]  /*109e0*/  UIMAD.WIDE UR8, UR8, 0x2aaaaaab, URZ ;  /* 0x2aaaaaab080878a5 */ /* 0x000fe4000f8e023f */
[----:B------:R-:W-:Y:S01]  /*109f0*/  UIMAD.WIDE UR10, UR10, 0x2aaaaaab, URZ ;  /* 0x2aaaaaab0a0a78a5 */ /* 0x000fe2000f8e023f */
[----:B------:R-:W-:Y:S01]  /*10a00*/  @UP1 ULDC UR12, c[0x0][0x44c] ;  /* 0x00011300000c1ab9 */ /* 0x000fe20000000800 */
[----:B------:R-:W-:Y:S02]  /*10a10*/  UIMAD UR7, UR15, UR7, -UR6 ;  /* 0x000000070f0772a4 */ /* 0x000fe4000f8e0a06 */
[----:B------:R-:W-:-:S02]  /*10a20*/  UIMAD.WIDE.U32 UR12, UR43, UR12, URZ ;  /* 0x0000000c2b0c72a5 */ /* 0x000fc4000f8e003f */
[----:B------:R-:W-:Y:S02]  /*10a30*/  USHF.R.U32.HI UR6, URZ, 0x1f, UR9 ;  /* 0x0000001f3f067899 */ /* 0x000fe40008011609 */
[----:B------:R-:W-:Y:S01]  /*10a40*/  USHF.R.U32.HI UR4, URZ, 0x1f, UR11 ;  /* 0x0000001f3f047899 */ /* 0x000fe2000801160b */
[----:B------:R-:W-:Y:S01]  /*10a50*/  @UP1 ULDC UR16, c[0x0][0x450] ;  /* 0x0001140000101ab9 */ /* 0x000fe20000000800 */
[----:B------:R-:W-:Y:S01]  /*10a60*/  UMOV UR14, UR43 ;  /* 0x0000002b000e7c82 */ /* 0x000fe20008000000 */
[----:B------:R-:W-:Y:S02]  /*10a70*/  @UP1 USHF.R.U32.HI UR14, URZ, UR16, UR13 ;  /* 0x000000103f0e1299 */ /* 0x000fe4000801160d */
[----:B------:R-:W-:Y:S02]  /*10a80*/  ULEA.HI.SX32 UR9, UR9, UR6, 0x1c ;  /* 0x0000000609097291 */ /* 0x000fe4000f8fe23f */
[----:B------:R-:W-:Y:S02]  /*10a90*/  ULEA.HI.SX32 UR4, UR11, UR4, 0x1c ;  /* 0x000000040b047291 */ /* 0x000fe4000f8fe23f */
[----:B------:R-:W-:-:S02]  /*10aa0*/  UIADD3 UR6, UR7, UR14, URZ ;  /* 0x0000000e07067290 */ /* 0x000fc4000fffe03f */
[----:B------:R-:W-:Y:S01]  /*10ab0*/  UISETP.LT.AND UP0, UPT, UR9, UR4, UPT ;  /* 0x000000040900728c */ /* 0x000fe2000bf01270 */
[----:B------:R-:W-:Y:S02]  /*10ac0*/  ULDC UR8, c[0x0][0x9dc] ;  /* 0x0002770000087ab9 */ /* 0x000fe40000000800 */
[----:B------:R-:W-:Y:S02]  /*10ad0*/  UIADD3 UR8, UR6, -UR8, URZ ;  /* 0x8000000806087290 */ /* 0x000fe4000fffe03f */
[----:B------:R-:W-:Y:S01]  /*10ae0*/  USEL UR41, UR9, UR4, UP0 ;  /* 0x0000000409297287 */ /* 0x000fe20008000000 */
[----:B------:R-:W-:Y:S11]  /*10af0*/  @!P1 BRA `(.L_x_1189) ;  /* 0x0000000000489947 */ /* 0x000ff60003800000 */
[----:B------:R-:W-:Y:S02]  /*10b00*/  UMOV UR4, UR6 ;  /* 0x0000000600047c82 */ /* 0x000fe40008000000 */
[----:B------:R-:W-:-:S06]  /*10b10*/  UISETP.GT.AND UP0, UPT, UR4, -0x1, UPT ;  /* 0xffffffff0400788c */ /* 0x000fcc000bf04270 */
[----:B------:R-:W-:-:S13]  /*10b20*/  PLOP3.LUT P0, PT, PT, PT, UP0, 0x80, 0x0 ;  /* 0x000000000000781c */ /* 0x000fda0003f0f008 */
[----:B------:R-:W-:Y:S05]  /*10b30*/  @P0 BRA `(.L_x_1190) ;  /* 0x00000000001c0947 */ /* 0x000fea0003800000 */
[----:B------:R-:W-:Y:S02]  /*10b40*/  UISETP.NE.AND UP0, UPT, UR5, 0x1, UPT ;  /* 0x000000010500788c */ /* 0x000fe4000bf05270 */
[----:B------:R-:W-:-:S09]  /*10b50*/  ULOP3.LUT UR4, URZ, UR4, URZ, 0x33, !UPT ;  /* 0x000000043f047292 */ /* 0x000fd2000f8e333f */
[----:B------:R-:W-:Y:S02]  /*10b60*/  @UP0 ULDC.64 UR10, c[0x0][0x9e8] ;  /* 0x00027a00000a0ab9 */ /* 0x000fe40000000a00 */
[----:B------:R-:W-:-:S04]  /*10b70*/  UIMAD.WIDE.U32 UR6, UR4, UR10, URZ ;  /* 0x0000000a040672a5 */ /* 0x000fc8000f8e003f */
[----:B------:R-:W-:-:S04]  /*10b80*/  @UP0 USHF.R.U32.HI UR4, URZ, UR11, UR7 ;  /* 0x0000000b3f040299 */ /* 0x000fc80008011607 */
[----:B------:R-:W-:Y:S01]  /*10b90*/  ULOP3.LUT UR4, URZ, UR4, URZ, 0x33, !UPT ;  /* 0x000000043f047292 */ /* 0x000fe2000f8e333f */
[----:B------:R-:W-:Y:S11]  /*10ba0*/  BRA `(.L_x_1191) ;  /* 0x0000000000107947 */ /* 0x000ff60003800000 */
.L_x_1190:
[----:B------:R-:W-:-:S11]  /*10bb0*/  UISETP.NE.AND UP0, UPT, UR5, 0x1, UPT ;  /* 0x000000010500788c */ /* 0x000fd6000bf05270 */
[----:B------:R-:W-:Y:S02]  /*10bc0*/  @UP0 ULDC.64 UR10, c[0x0][0x9e8] ;  /* 0x00027a00000a0ab9 */ /* 0x000fe40000000a00 */
[----:B------:R-:W-:-:S04]  /*10bd0*/  UIMAD.WIDE.U32 UR6, UR4, UR10, URZ ;  /* 0x0000000a040672a5 */ /* 0x000fc8000f8e003f */
[----:B------:R-:W-:-:S12]  /*10be0*/  @UP0 USHF.R.U32.HI UR4, URZ, UR11, UR7 ;  /* 0x0000000b3f040299 */ /* 0x000fd80008011607 */
.L_x_1191:
[----:B------:R-:W-:-:S04]  /*10bf0*/  UIMAD UR4, UR4, UR5, URZ ;  /* 0x00000005040472a4 */ /* 0x000fc8000f8e023f */
[----:B------:R-:W-:-:S04]  /*10c00*/  UISETP.LT.AND UP0, UPT, UR8, UR4, UPT ;  /* 0x000000040800728c */ /* 0x000fc8000bf01270 */
[----:B------:R-:W-:-:S12]  /*10c10*/  USEL UR8, UR8, UR4, !UP0 ;  /* 0x0000000408087287 */ /* 0x000fd8000c000000 */
.L_x_1189:
[----:B------:R-:W-:Y:S01]  /*10c20*/  UIMAD.WIDE UR4, UR8, 0x2aaaaaab, URZ ;  /* 0x2aaaaaab080478a5 */ /* 0x000fe2000f8e023f */
[----:B------:R-:W-:Y:S03]  /*10c30*/  BSSY B7, `(.L_x_1192) ;  /* 0x00003f0000077945 */ /* 0x000fe60003800000 */
[----:B------:R-:W-:-:S04]  /*10c40*/  USHF.R.U32.HI UR4, URZ, 0x1f, UR5 ;  /* 0x0000001f3f047899 */ /* 0x000fc80008011605 */
[----:B------:R-:W-:-:S04]  /*10c50*/  ULEA.HI.SX32 UR4, UR5, UR4, 0x1c ;  /* 0x0000000405047291 */ /* 0x000fc8000f8fe23f */
[----:B------:R-:W-:-:S04]  /*10c60*/  UISETP.LT.AND UP0, UPT, URZ, UR4, UPT ;  /* 0x000000043f00728c */ /* 0x000fc8000bf01270 */
[----:B------:R-:W-:-:S04]  /*10c70*/  USEL UR40, URZ, UR4, !UP0 ;  /* 0x000000043f287287 */ /* 0x000fc8000c000000 */
[----:B------:R-:W-:-:S06]  /*10c80*/  UISETP.GT.AND UP0, UPT, UR41, UR40, UPT ;  /* 0x000000282900728c */ /* 0x000fcc000bf04270 */
[----:B------:R-:W-:-:S13]  /*10c90*/  PLOP3.LUT P0, PT, PT, PT, UP0, 0x80, 0x0 ;  /* 0x000000000000781c */ /* 0x000fda0003f0f008 */
[----:B------:R-:W-:Y:S05]  /*10ca0*/  @P0 BRA `(.L_x_1193) ;  /* 0x00000000004c0947 */ /* 0x000fea0003800000 */
[----:B------:R-:W0:Y:S02]  /*10cb0*/  S2R R0, SR_TID.X ;  /* 0x0000000000007919 */ /* 0x000e240000002100 */
        /* <DEDUP_REMOVED lines=10> */
[----:B-1----:R-:W2:Y:S01]  /*10d60*/  @P0 ATOMG.E.ADD.STRONG.GPU PT, R3, desc[UR6][R2.64], R5 ;  /* 0x00000005020309a8 */ /* 0x002ea200081ee1c6 */
[----:B------:R-:W0:Y:S02]  /*10d70*/  S2R R4, SR_LTMASK ;  /* 0x0000000000047919 */ /* 0x000e240000003900 */
[----:B0-----:R-:W-:-:S04]  /*10d80*/  LOP3.LUT R4, R4, UR4, RZ, 0xc0, !PT ;  /* 0x0000000404047c12 */ /* 0x001fc8000f8ec0ff */
[----:B------:R-:W0:Y:S01]  /*10d90*/  POPC R7, R4 ;  /* 0x0000000400077309 */ /* 0x000e220000000000 */
[----:B--2---:R-:W0:Y:S02]  /*10da0*/  SHFL.IDX PT, R0, R3, R0, 0x1f ;  /* 0x00001f0003007589 */ /* 0x004e2400000e0000 */
[----:B0-----:R-:W-:-:S05]  /*10db0*/  IADD3 R0, R0, UR44, R7 ;  /* 0x0000002c00007c10 */ /* 0x001fca000fffe007 */
[----:B------:R1:W-:Y:S01]  /*10dc0*/  STL [R1+0x14], R0 ;  /* 0x0000140001007387 */ /* 0x0003e20000100800 */
[----:B------:R-:W-:Y:S05]  /*10dd0*/  BRA `(.L_x_1194) ;  /* 0x0000003c00547947 */ /* 0x000fea0003800000 */
.L_x_1193:
[----:B------:R-:W-:Y:S01]  /*10de0*/  VIADD R0, R17, 0x18400 ;  /* 0x0001840011007836 */ /* 0x000fe20000000000 */
[----:B------:R-:W-:Y:S04]  /*10df0*/  BSSY B6, `(.L_x_1195) ;  /* 0x0000013000067945 */ /* 0x000fe80003800000 */
[----:B------:R-:W-:-:S13]  /*10e00*/  LOP3.LUT P0, RZ, R0, 0x3ff, RZ, 0xc0, !PT ;  /* 0x000003ff00ff7812 */ /* 0x000fda000780c0ff */
[----:B------:R-:W-:Y:S05]  /*10e10*/  @!P0 BRA `(.L_x_1196) ;  /* 0x0000000000408947 */ /* 0x000fea0003800000 */
[----:B------:R-:W-:Y:S01]  /*10e20*/  MOV R2, 0x0 ;  /* 0x0000000000027802 */ /* 0x000fe20000000f00 */
[----:B------:R-:W-:Y:S01]  /*10e30*/  ULDC.64 UR6, c[0x4][0x118] ;  /* 0x0100460000067ab9 */ /* 0x000fe20000000a00 */
[----:B------:R-:W-:Y:S01]  /*10e40*/  ULDC.64 UR8, c[0x4][0x120] ;  /* 0x0100480000087ab9 */ /* 0x000fe20000000a00 */
[----:B------:R-:W-:Y:S01]  /*10e50*/  ULDC.64 UR4, c[0x4][0xa0] ;  /* 0x0100280000047ab9 */ /* 0x000fe20000000a00 */
[----:B------:R-:W-:Y:S02]  /*10e60*/  IMAD.U32 R4, RZ, RZ, UR6 ;  /* 0x00000006ff047e24 */ /* 0x000fe4000f8e00ff */
[----:B------:R-:W0:Y:S01]  /*10e70*/  LDC.64 R2, c[0x4][R2] ;  /* 0x0100000002027b82 */ /* 0x000e220000000a00 */
        /* <DEDUP_REMOVED lines=9> */
[----:B0-----:R-:W-:Y:S05]  /*10f10*/  CALL.ABS.NOINC R2 ;  /* 0x0000000002007343 */ /* 0x001fea0003c00000 */
.L_x_1196:
[----:B------:R-:W-:Y:S05]  /*10f20*/  BSYNC B6 ;  /* 0x0000000000067941 */ /* 0x000fea0003800000 */
.L_x_1195:
        /* <DEDUP_REMOVED lines=8> */
[----:B------:R0:W1:Y:S01]  /*10fb0*/  LDC.64 R2, c[0x4][R16] ;  /* 0x0100000010027b82 */ /* 0x0000620000000a00 */
        /* <DEDUP_REMOVED lines=11> */
.L_x_1199:
        /* <DEDUP_REMOVED lines=15> */
.L_x_1198:
[----:B------:R-:W-:Y:S05]  /*11160*/  BSYNC B6 ;  /* 0x0000000000067941 */ /* 0x000fea0003800000 */
.L_x_1197:
[----:B------:R-:W-:Y:S01]  /*11170*/  ULDC.64 UR4, c[0x0][0x9f8] ;  /* 0x00027e0000047ab9 */ /* 0x000fe20000000a00 */
[----:B------:R-:W2:Y:S01]  /*11180*/  LDL.LU R0, [R1+0xc] ;  /* 0x00000c0001007983 */ /* 0x000ea20000300800 */
[----:B------:R-:W-:Y:S01]  /*11190*/  UISETP.NE.U32.AND UP0, UPT, UR4, URZ, UPT ;  /* 0x0000003f0400728c */ /* 0x000fe2000bf05070 */
[----:B------:R-:W-:Y:S01]  /*111a0*/  IMAD.U32 R7, RZ, RZ, UR42 ;  /* 0x0000002aff077e24 */ /* 0x000fe2000f8e00ff */
[----:B------:R-:W-:Y:S02]  /*111b0*/  ULDC.64 UR6, c[0x0][0x208] ;  /* 0x0000820000067ab9 */ /* 0x000fe40000000a00 */
[----:B------:R-:W-:-:S06]  /*111c0*/  UISETP.NE.AND.EX UP0, UPT, UR5, URZ, UPT, UP0 ;  /* 0x0000003f0500728c */ /* 0x000fcc000bf05300 */
[----:B------:R-:W-:-:S05]  /*111d0*/  PLOP3.LUT P0, PT, PT, PT, UP0, 0x80, 0x0 ;  /* 0x000000000000781c */ /* 0x000fca0003f0f008 */
[----:B------:R-:W-:Y:S02]  /*111e0*/  @UP0 ULDC.64 UR4, c[0x0][0x9f8] ;  /* 0x00027e0000040ab9 */ /* 0x000fe40000000a00 */
[----:B------:R-:W-:-:S06]  /*111f0*/  @UP0 UIMAD.WIDE UR4, UR42, 0x4, UR4 ;  /* 0x000000042a0408a5 */ /* 0x000fcc000f8e0204 */
[----:B------:R-:W-:Y:S02]  /*11200*/  IMAD.U32 R2, RZ, RZ, UR4 ;  /* 0x00000004ff027e24 */ /* 0x000fe4000f8e00ff */
[----:B------:R-:W-:-:S05]  /*11210*/  IMAD.U32 R3, RZ, RZ, UR5 ;  /* 0x00000005ff037e24 */ /* 0x000fca000f8e00ff */
[----:B------:R0:W3:Y:S01]  /*11220*/  @P0 LDG.E R7, desc[UR6][R2.64] ;  /* 0x0000000602070981 */ /* 0x0000e2000c1e1900 */
[----:B------:R-:W-:Y:S01]  /*11230*/  UMOV UR4, 0xffffffff ;  /* 0xffffffff00047882 */ /* 0x000fe20000000000 */
[----:B------:R-:W-:Y:S01]  /*11240*/  IMAD.U32 R19, RZ, RZ, UR41 ;  /* 0x00000029ff137e24 */ /* 0x000fe2000f8e00ff */
[----:B------:R-:W1:Y:S03]  /*11250*/  S2R R4, SR_TID.X ;  /* 0x0000000000047919 */ /* 0x000e660000002100 */
[----:B------:R-:W-:Y:S01]  /*11260*/  VIADD R19, R19, 0xffffffff ;  /* 0xffffffff13137836 */ /* 0x000fe20000000000 */
[----:B0-----:R-:W0:Y:S02]  /*11270*/  LDC.64 R2, c[0x0][0x418] ;  /* 0x00010600ff027b82 */ /* 0x001e240000000a00 */
[----:B0-----:R-:W-:Y:S02]  /*11280*/  ISETP.NE.U32.AND P0, PT, R2, RZ, PT ;  /* 0x000000ff0200720c */ /* 0x001fe40003f05070 */
[----:B-1----:R-:W-:-:S02]  /*11290*/  SHF.R.U32.HI R4, RZ, 0x5, R4 ;  /* 0x00000005ff047819 */ /* 0x002fc40000011604 */
[----:B------:R-:W-:Y:S02]  /*112a0*/  ISETP.NE.AND.EX P1, PT, R3, RZ, PT, P0 ;  /* 0x000000ff0300720c */ /* 0x000fe40003f25300 */
[----:B------:R-:W-:Y:S02]  /*112b0*/  LOP3.LUT R4, R4, 0x3, RZ, 0xc0, !PT ;  /* 0x0000000304047812 */ /* 0x000fe400078ec0ff */
[----:B--2---:R-:W-:-:S09]  /*112c0*/  LOP3.LUT R0, R0, 0xfffffffe, RZ, 0xc0, !PT ;  /* 0xfffffffe00007812 */ /* 0x004fd200078ec0ff */
[----:B------:R-:W-:Y:S02]  /*112d0*/  @P1 LOP3.LUT R0, R0, 0x1, RZ, 0xfc, !PT ;  /* 0x0000000100001812 */ /* 0x000fe400078efcff */
[----:B---3--:R-:W-:Y:S01]  /*112e0*/  SHF.R.S32.HI R8, RZ, 0x1f, R7 ;  /* 0x0000001fff087819 */ /* 0x008fe20000011407 */
[----:B------:R0:W-:Y:S01]  /*112f0*/  STL [R1], R7 ;  /* 0x0000000701007387 */ /* 0x0001e20000100800 */
[----:B------:R-:W-:-:S03]  /*11300*/  SEL R16, R7, RZ, !P1 ;  /* 0x000000ff07107207 */ /* 0x000fc60004800000 */
[----:B------:R0:W-:Y:S04]  /*11310*/  STL [R1+0x8], R8 ;  /* 0x0000080801007387 */ /* 0x0001e80000100800 */
[----:B------:R0:W-:Y:S01]  /*11320*/  STL [R1+0xc], R0 ;  /* 0x00000c0001007387 */ /* 0x0001e20000100800 */
[----:B------:R-:W-:Y:S05]  /*11330*/  BRA.DIV UR4, `(.L_x_1200) ;  /* 0x00000042043c7947 */ /* 0x000fea000b800000 */
[----:B------:R1:W2:Y:S02]  /*11340*/  SHFL.IDX PT, R14, R4, RZ, 0x1f ;  /* 0x00001fff040e7589 */ /* 0x0002a400000e0000 */
.L_x_1294:
[----:B------:R-:W-:Y:S02]  /*11350*/  PLOP3.LUT P2, PT, PT, PT, PT, 0x8, 0x0 ;  /* 0x000000000000781c */ /* 0x000fe40003f4e170 */
[----:B0-----:R-:W-:Y:S02]  /*11360*/  LOP3.LUT R0, R0, 0xfffffffd, RZ, 0xc0, !PT ;  /* 0xfffffffd00007812 */ /* 0x001fe400078ec0ff */
[----:B--2---:R-:W-:-:S09]  /*11370*/  ISETP.NE.AND P0, PT, R14, RZ, PT ;  /* 0x000000ff0e00720c */ /* 0x004fd20003f05270 */
[----:B------:R-:W-:-:S05]  /*11380*/  @P2 LOP3.LUT R0, R0, 0x2, RZ, 0xfc, !PT ;  /* 0x0000000200002812 */ /* 0x000fca00078efcff */
[----:B------:R0:W-:Y:S01]  /*11390*/  STL [R1+0xc], R0 ;  /* 0x00000c0001007387 */ /* 0x0001e20000100800 */
[----:B------:R-:W-:Y:S05]  /*113a0*/  @P0 BRA `(.L_x_1201) ;  /* 0x0000000400280947 */ /* 0x000fea0003800000 */
[----:B------:R-:W-:-:S03]  /*113b0*/  UMOV UR4, 0xffffffff ;  /* 0xffffffff00047882 */ /* 0x000fc60000000000 */
[----:B------:R-:W-:Y:S05]  /*113c0*/  BRA.DIV UR4, `(.L_x_1202) ;  /* 0x0000004204387947 */ /* 0x000fea000b800000 */
[----:B------:R-:W-:-:S13]  /*113d0*/  ELECT P6, URZ, PT ;  /* 0x00000000003f782f */ /* 0x000fda00038c0000 */
.L_x_1297:
[----:B------:R-:W-:Y:S05]  /*113e0*/  @!P6 BRA `(.L_x_1201) ;  /* 0x000000040018e947 */ /* 0x000fea0003800000 */
[----:B------:R-:W-:Y:S01]  /*113f0*/  IMAD.MOV.U32 R16, RZ, RZ, R7 ;  /* 0x000000ffff107224 */ /* 0x000fe200078e0007 */
[----:B------:R-:W-:Y:S06]  /*11400*/  @!P1 BRA `(.L_x_1203) ;  /* 0x0000000000489947 */ /* 0x000fec0003800000 */
[----:B------:R-:W2:Y:S01]  /*11410*/  LDC R6, c[0x0][0x43c] ;  /* 0x00010f00ff067b82 */ /* 0x000ea20000000800 */
[----:B------:R-:W-:Y:S01]  /*11420*/  ULDC.64 UR4, c[0x0][0x428] ;  /* 0x00010a0000047ab9 */ /* 0x000fe20000000a00 */
[----:B------:R-:W-:Y:S01]  /*11430*/  ULDC.64 UR6, c[0x0][0x208] ;  /* 0x0000820000067ab9 */ /* 0x000fe20000000a00 */
[----:B--2---:R-:W-:-:S13]  /*11440*/  ISETP.NE.AND P0, PT, R6, 0x1, PT ;  /* 0x000000010600780c */ /* 0x004fda0003f05270 */
[----:B-1----:R-:W0:Y:S02]  /*11450*/  @P0 LDC.64 R4, c[0x0][0x440] ;  /* 0x00011000ff040b82 */ /* 0x002e240000000a00 */
[----:B0-----:R-:W-:-:S04]  /*11460*/  @P0 IMAD.HI.U32 R0, R19, R4, RZ ;  /* 0x0000000413000227 */ /* 0x001fc800078e00ff */
[----:B------:R-:W-:Y:S01]  /*11470*/  IMAD.MOV.U32 R4, RZ, RZ, R19 ;  /* 0x000000ffff047224 */ /* 0x000fe200078e0013 */
[----:B------:R-:W-:-:S04]  /*11480*/  @P0 SHF.R.U32.HI R4, RZ, R5, R0 ;  /* 0x00000005ff040219 */ /* 0x000fc80000011600 */
[--C-:B------:R-:W-:Y:S01]  /*11490*/  SHF.R.S32.HI R5, RZ, 0x1f, R4.reuse ;  /* 0x0000001fff057819 */ /* 0x100fe20000011404 */
[----:B------:R-:W-:-:S04]  /*114a0*/  IMAD.MOV R0, RZ, RZ, -R4 ;  /* 0x000000ffff007224 */ /* 0x000fc800078e0a04 */
[----:B------:R-:W-:Y:S02]  /*114b0*/  IMAD R19, R6, R0, R19 ;  /* 0x0000000006137224 */ /* 0x000fe400078e0213 */
[----:B------:R-:W-:Y:S02]  /*114c0*/  IMAD R0, R8, UR4, RZ ;  /* 0x0000000408007c24 */ /* 0x000fe4000f8e02ff */
[----:B------:R-:W-:-:S04]  /*114d0*/  IMAD.WIDE.U32 R4, R7, UR4, R4 ;  /* 0x0000000407047c25 */ /* 0x000fc8000f8e0004 */
[----:B------:R-:W-:Y:S01]  /*114e0*/  IMAD R0, R7, UR5, R0 ;  /* 0x0000000507007c24 */ /* 0x000fe2000f8e0200 */
[----:B------:R-:W-:-:S03]  /*114f0*/  LEA R2, P0, R4, R2, 0x2 ;  /* 0x0000000204027211 */ /* 0x000fc600078010ff */
[----:B------:R-:W-:-:S05]  /*11500*/  IMAD.IADD R0, R5, 0x1, R0 ;  /* 0x0000000105007824 */ /* 0x000fca00078e0200 */
[----:B------:R-:W-:-:S05]  /*11510*/  LEA.HI.X R3, R4, R3, R0, 0x2, P0 ;  /* 0x0000000304037211 */ /* 0x000fca00000f1400 */
[----:B------:R2:W5:Y:S02]  /*11520*/  LDG.E R16, desc[UR6][R2.64] ;  /* 0x0000000602107981 */ /* 0x000564000c1e1900 */
.L_x_1203:
[----:B--2---:R-:W2:Y:S01]  /*11530*/  LDL R2, [R1+0x4] ;  /* 0x0000040001027983 */ /* 0x004ea20000100800 */
[----:B0-----:R-:W-:Y:S01]  /*11540*/  IMAD R0, R18, 0x8, R17 ;  /* 0x0000000812007824 */ /* 0x001fe200078e0211 */
[----:B--2---:R-:W-:-:S04]  /*11550*/  SHF.L.U32 R2, R2, 0x1f, RZ ;  /* 0x0000001f02027819 */ /* 0x004fc800000006ff */
[----:B------:R-:W0:Y:S02]  /*11560*/  SYNCS.PHASECHK.TRANS64.TRYWAIT P0, [R0+URZ+0x2a840], R2 ;  /* 0x02a84002000075a7 */ /* 0x000e24000800017f */
[----:B0-----:R-:W-:Y:S05]  /*11570*/  @!P0 BRA `(.L_x_1204) ;  /* 0x0000003c00ec8947 */ /* 0x001fea0003800000 */
.L_x_1298:
[----:B------:R-:W2:Y:S02]  /*11580*/  S2R R3, SR_TID.X ;  /* 0x0000000000037919 */ /* 0x000ea40000002100 */
[----:B--2---:R-:W-:-:S04]  /*11590*/  LOP3.LUT R3, R3, 0x7f, RZ, 0xc0, !PT ;  /* 0x0000007f03037812 */ /* 0x004fc800078ec0ff */
[----:B------:R-:W-:-:S13]  /*115a0*/  ISETP.NE.AND P0, PT, R3, RZ, PT ;  /* 0x000000ff0300720c */ /* 0x000fda0003f05270 */
        /* <DEDUP_REMOVED lines=8> */
.L_x_1205:
[----:B0-----:R-:W2:Y:S01]  /*11630*/  LDL.LU R2, [R1+0xc] ;  /* 0x00000c0001027983 */ /* 0x001ea20000300800 */
[----:B------:R-:W-:Y:S01]  /*11640*/  R2UR UR33, R0 ;  /* 0x00000000002172ca */ /* 0x000fe200000e0000 */
[----:B------:R-:W-:Y:S01]  /*11650*/  IMAD R0, R18, 0x9000, R17 ;  /* 0x0000900012007824 */ /* 0x000fe200078e0211 */
[----:B------:R-:W-:Y:S01]  /*11660*/  R2UR UR35, R19 ;  /* 0x00000000132372ca */ /* 0x000fe200000e0000 */
[----:B------:R-:W-:Y:S01]  /*11670*/  UIADD3 UR4, UP0, UR38, 0x370, URZ ;  /* 0x0000037026047890 */ /* 0x000fe2000ff1e03f */
[----:B------:R-:W-:Y:S01]  /*11680*/  PLOP3.LUT P0, PT, PT, PT, PT, 0x80, 0x0 ;  /* 0x000000000000781c */ /* 0x000fe20003f0f070 */
[----:B------:R-:W-:Y:S01]  /*11690*/  UMOV UR6, 0x0 ;  /* 0x0000000000067882 */ /* 0x000fe20000000000 */
[----:B------:R-:W-:Y:S01]  /*116a0*/  R2UR UR8, R0 ;  /* 0x00000000000872ca */ /* 0x000fe200000e0000 */
[----:B------:R-:W-:Y:S01]  /*116b0*/  UIADD3.X UR5, URZ, UR39, URZ, UP0, !UPT ;  /* 0x000000273f057290 */ /* 0x000fe200087fe43f */
[----:B-----5:R-:W-:Y:S01]  /*116c0*/  R2UR UR37, R16 ;  /* 0x00000000102572ca */ /* 0x020fe200000e0000 */
[----:B------:R-:W-:Y:S01]  /*116d0*/  UMOV UR7, 0x14f00000 ;  /* 0x14f0000000077882 */ /* 0x000fe20000000000 */
[----:B------:R-:W-:Y:S01]  /*116e0*/  UMOV UR34, URZ ;  /* 0x0000003f00227c82 */ /* 0x000fe20008000000 */
[----:B------:R-:W-:Y:S01]  /*116f0*/  UMOV UR18, 0x40 ;  /* 0x0000004000127882 */ /* 0x000fe20000000000 */
[----:B------:R-:W-:Y:S01]  /*11700*/  UMOV UR20, UR36 ;  /* 0x0000002400147c82 */ /* 0x000fe20008000000 */
[----:B------:R-:W-:-:S02]  /*11710*/  UIADD3 UR33, UR33, 0x2a830, URZ ;  /* 0x0002a83021217890 */ /* 0x000fc4000fffe03f */
[----:B------:R-:W-:Y:S01]  /*11720*/  UIMAD UR35, UR35, 0x60, URZ ;  /* 0x00000060232378a4 */ /* 0x000fe2000f8e023f */
[----:B------:R-:W-:Y:S01]  /*11730*/  UMOV UR10, 0x80 ;  /* 0x00000080000a7882 */ /* 0x000fe20000000000 */
[----:B------:R-:W-:Y:S02]  /*11740*/  UMOV UR12, UR36 ;  /* 0x00000024000c7c82 */ /* 0x000fe40008000000 */
[----:B------:R-:W-:Y:S02]  /*11750*/  UIADD3 UR32, UR8, 0x18400, URZ ;  /* 0x0001840008207890 */ /* 0x000fe4000fffe03f */
[----:B------:R-:W-:Y:S02]  /*11760*/  UIADD3 UR16, UR8, 0x1b400, URZ ;  /* 0x0001b40008107890 */ /* 0x000fe4000fffe03f */
[----:B------:R-:W-:Y:S01]  /*11770*/  UIADD3 UR8, UR8, 0x1e400, URZ ;  /* 0x0001e40008087890 */ /* 0x000fe2000fffe03f */
[----:B------:R-:W-:Y:S01]  /*11780*/  UMOV UR21, UR37 ;  /* 0x0000002500157c82 */ /* 0x000fe20008000000 */
[----:B------:R-:W-:Y:S01]  /*11790*/  UMOV UR17, UR33 ;  /* 0x0000002100117c82 */ /* 0x000fe20008000000 */
[----:B------:R-:W-:Y:S01]  /*117a0*/  UMOV UR19, UR35 ;  /* 0x0000002300137c82 */ /* 0x000fe20008000000 */
[----:B------:R-:W-:Y:S01]  /*117b0*/  UMOV UR13, UR37 ;  /* 0x00000025000d7c82 */ /* 0x000fe20008000000 */
[----:B------:R-:W-:Y:S01]  /*117c0*/  UMOV UR9, UR33 ;  /* 0x0000002100097c82 */ /* 0x000fe20008000000 */
[----:B------:R-:W-:Y:S01]  /*117d0*/  UMOV UR11, UR35 ;  /* 0x00000023000b7c82 */ /* 0x000fe20008000000 */
[----:B------:R3:W-:Y:S01]  /*117e0*/  UTMALDG.4D [UR32], [UR4], desc[UR6] ;  /* 0x00000620040075b4 */ /* 0x0007e20008019000 */
[----:B------:R3:W-:Y:S01]  /*117f0*/  UTMALDG.4D [UR16], [UR4], desc[UR6] ;  /* 0x00000610040075b4 */ /* 0x0007e20008019000 */
[----:B------:R3:W-:Y:S01]  /*11800*/  UTMALDG.4D [UR8], [UR4], desc[UR6] ;  /* 0x00000608040075b4 */ /* 0x0007e20008019000 */
[----:B--2---:R-:W-:-:S04]  /*11810*/  LOP3.LUT R2, R2, 0xfffffffd, RZ, 0xc0, !PT ;  /* 0xfffffffd02027812 */ /* 0x004fc800078ec0ff */
[----:B------:R-:W-:-:S05]  /*11820*/  @P0 LOP3.LUT R2, R2, 0x2, RZ, 0xfc, !PT ;  /* 0x0000000202020812 */ /* 0x000fca00078efcff */
[----:B------:R3:W-:Y:S01]  /*11830*/  STL [R1+0xc], R2 ;  /* 0x00000c0201007387 */ /* 0x0007e20000100800 */
[----:B------:R-:W-:Y:S01]  /*11840*/  NOP ;  /* 0x0000000000007918 */ /* 0x000fe20000000000 */
.L_x_1201:
[----:B0-----:R-:W-:Y:S01]  /*11850*/  VIADD R0, R17, 0xc400 ;  /* 0x0000c40011007836 */ /* 0x001fe20000000000 */
[----:B------:R-:W-:Y:S05]  /*11860*/  WARPSYNC.ALL ;  /* 0x0000000000007948 */ /* 0x000fea0003800000 */
[----:B------:R-:W-:Y:S01]  /*11870*/  BAR.SYNC.DEFER_BLOCKING 0x8, 0x180 ;  /* 0x0206000000007b1d */ /* 0x000fe20000010000 */
[----:B------:R-:W-:-:S05]  /*11880*/  LOP3.LUT P0, RZ, R0, 0x3ff, RZ, 0xc0, !PT ;  /* 0x000003ff00ff7812 */ /* 0x000fca000780c0ff */
[----:B------:R-:W-:Y:S08]  /*11890*/  BSSY B6, `(.L_x_1206) ;  /* 0x0000012000067945 */ /* 0x000ff00003800000 */
[----:B------:R-:W-:Y:S05]  /*118a0*/  @!P0 BRA `(.L_x_1207) ;  /* 0x0000000000408947 */ /* 0x000fea0003800000 */
[----:B---3--:R-:W-:Y:S01]  /*118b0*/  MOV R2, 0x0 ;  /* 0x0000000000027802 */ /* 0x008fe20000000f00 */
[----:B------:R-:W-:Y:S01]  /*118c0*/  ULDC.64 UR6, c[0x4][0x118] ;  /* 0x0100460000067ab9 */ /* 0x000fe20000000a00 */
[----:B------:R-:W-:Y:S01]  /*118d0*/  ULDC.64 UR8, c[0x4][0x120] ;  /* 0x0100480000087ab9 */ /* 0x000fe20000000a00 */
[----:B------:R-:W-:Y:S01]  /*118e0*/  ULDC.64 UR4, c[0x4][0x88] ;  /* 0x0100220000047ab9 */ /* 0x000fe20000000a00 */
[----:B-1----:R-:W-:Y:S02]  /*118f0*/  IMAD.U32 R4, RZ, RZ, UR6 ;  /* 0x00000006ff047e24 */ /* 0x002fe4000f8e00ff */
        /* <DEDUP_REMOVED lines=11> */
.L_x_1207:
[----:B---3--:R-:W-:Y:S05]  /*119b0*/  BSYNC B6 ;  /* 0x0000000000067941 */ /* 0x008fea0003800000 */
.L_x_1206:
[----:B------:R-:W0:Y:S01]  /*119c0*/  S2R R2, SR_TID.X ;  /* 0x0000000000027919 */ /* 0x000e220000002100 */
[----:B------:R-:W2:Y:S01]  /*119d0*/  LDC R7, c[0x0][0x448] ;  /* 0x00011200ff077b82 */ /* 0x000ea20000000800 */
[----:B------:R-:W-:Y:S01]  /*119e0*/  USHF.R.S32.HI UR4, URZ, 0x1f, UR36 ;  /* 0x0000001f3f047899 */ /* 0x000fe20008011424 */
[----:B------:R-:W-:Y:S01]  /*119f0*/  ULDC.64 UR8, c[0x0][0x2d8] ;  /* 0x0000b60000087ab9 */ /* 0x000fe20000000a00 */
[----:B------:R-:W3:Y:S02]  /*11a00*/  S2R R9, SR_TID.X ;  /* 0x0000000000097919 */ /* 0x000ee40000002100 */
[----:B------:R-:W-:Y:S02]  /*11a10*/  UIMAD UR6, UR4, UR8, URZ ;  /* 0x00000008040672a4 */ /* 0x000fe4000f8e023f */
[----:B------:R-:W-:Y:S01]  /*11a20*/  UIMAD.WIDE.U32 UR4, UR36, UR8, URZ ;  /* 0x00000008240472a5 */ /* 0x000fe2000f8e003f */
[----:B------:R-:W4:Y:S01]  /*11a30*/  S2R R8, SR_TID.X ;  /* 0x0000000000087919 */ /* 0x000f220000002100 */
[----:B------:R-:W-:-:S02]  /*11a40*/  UIMAD UR6, UR36, UR9, UR6 ;  /* 0x00000009240672a4 */ /* 0x000fc4000f8e0206 */
[----:B------:R-:W-:Y:S02]  /*11a50*/  USHF.R.S32.HI UR7, URZ, 0x1f, UR42 ;  /* 0x0000001f3f077899 */ /* 0x000fe4000801142a */
[----:B------:R-:W-:Y:S01]  /*11a60*/  UIADD3 UR5, UR5, UR6, URZ ;  /* 0x0000000605057290 */ /* 0x000fe2000fffe03f */
[----:B------:R-:W-:-:S03]  /*11a70*/  ULDC.64 UR8, c[0x0][0x2e0] ;  /* 0x0000b80000087ab9 */ /* 0x000fc60000000a00 */
[----:B------:R-:W-:Y:S02]  /*11a80*/  UIMAD.WIDE.U32 UR4, UR42, UR8, UR4 ;  /* 0x000000082a0472a5 */ /* 0x000fe4000f8e0004 */
[----:B------:R-:W-:-:S04]  /*11a90*/  UIMAD UR6, UR7, UR8, URZ ;  /* 0x00000008070672a4 */ /* 0x000fc8000f8e023f */
[----:B------:R-:W-:Y:S01]  /*11aa0*/  UIMAD UR6, UR42, UR9, UR6 ;  /* 0x000000092a0672a4 */ /* 0x000fe2000f8e0206 */
[----:B--2---:R-:W-:Y:S01]  /*11ab0*/  ISETP.NE.AND P0, PT, R7, 0x1, PT ;  /* 0x000000010700780c */ /* 0x004fe20003f05270 */
[----:B-1----:R-:W-:Y:S02]  /*11ac0*/  IMAD.U32 R4, RZ, RZ, UR4 ;  /* 0x00000004ff047e24 */ /* 0x002fe4000f8e00ff */
[----:B------:R-:W-:Y:S02]  /*11ad0*/  UIADD3 UR6, UR5, UR6, URZ ;  /* 0x0000000605067290 */ /* 0x000fe4000fffe03f */
[----:B------:R-:W-:Y:S01]  /*11ae0*/  IMAD.U32 R5, RZ, RZ, UR5 ;  /* 0x00000005ff057e24 */ /* 0x000fe2000f8e00ff */
[----:B------:R-:W-:Y:S01]  /*11af0*/  ULDC.64 UR4, c[0x0][0x2d0] ;  /* 0x0000b40000047ab9 */ /* 0x000fe20000000a00 */
[C---:B0-----:R-:W-:Y:S01]  /*11b00*/  LOP3.LUT R0, R2.reuse, 0x7f, RZ, 0xc0, !PT ;  /* 0x0000007f02007812 */ /* 0x041fe200078ec0ff */
[----:B------:R-:W-:-:S03]  /*11b10*/  IMAD.SHL.U32 R2, R2, 0x10, RZ ;  /* 0x0000001002027824 */ /* 0x000fc600078e00ff */
[----:B------:R-:W-:Y:S01]  /*11b20*/  SHF.R.U32.HI R0, RZ, 0x3, R0 ;  /* 0x00000003ff007819 */ /* 0x000fe20000011600 */
[----:B---3--:R-:W-:Y:S01]  /*11b30*/  IMAD.SHL.U32 R9, R9, 0x8, RZ ;  /* 0x0000000809097824 */ /* 0x008fe200078e00ff */
[----:B------:R-:W0:Y:S02]  /*11b40*/  @P0 LDC R3, c[0x0][0x44c] ;  /* 0x00011300ff030b82 */ /* 0x000e240000000800 */
[----:B------:R-:W-:Y:S01]  /*11b50*/  LOP3.LUT R2, R0, 0x70, R2, 0xf8, !PT ;  /* 0x0000007000027812 */ /* 0x000fe200078ef802 */
[----:B----4-:R-:W-:Y:S01]  /*11b60*/  IMAD.SHL.U32 R10, R8, 0x8, RZ ;  /* 0x00000008080a7824 */ /* 0x010fe200078e00ff */
[----:B------:R-:W-:-:S03]  /*11b70*/  LOP3.LUT R9, R9, 0x38, RZ, 0xc0, !PT ;  /* 0x0000003809097812 */ /* 0x000fc600078ec0ff */
[----:B------:R-:W-:Y:S01]  /*11b80*/  VIADD R2, R2, UR43 ;  /* 0x0000002b02027c36 */ /* 0x000fe20008000000 */
[----:B------:R-:W1:Y:S01]  /*11b90*/  @P0 LDC R0, c[0x0][0x450] ;  /* 0x00011400ff000b82 */ /* 0x000e620000000800 */
[C---:B------:R-:W-:Y:S02]  /*11ba0*/  LOP3.LUT R11, R9.reuse, 0x40, RZ, 0xfc, !PT ;  /* 0x00000040090b7812 */ /* 0x040fe400078efcff */
[----:B------:R-:W-:Y:S01]  /*11bb0*/  IMAD.MOV.U32 R6, RZ, RZ, R2 ;  /* 0x000000ffff067224 */ /* 0x000fe200078e0002 */
[----:B------:R-:W-:Y:S02]  /*11bc0*/  LOP3.LUT R9, R9, 0x80, RZ, 0xfc, !PT ;  /* 0x0000008009097812 */ /* 0x000fe400078efcff */
[----:B------:R-:W-:Y:S01]  /*11bd0*/  LOP3.LUT R10, R10, 0x38, RZ, 0xc0, !PT ;  /* 0x000000380a0a7812 */ /* 0x000fe200078ec0ff */
[----:B0-----:R-:W-:-:S05]  /*11be0*/  @P0 IMAD.HI.U32 R3, R2, R3, RZ ;  /* 0x0000000302030227 */ /* 0x001fca00078e00ff */
[----:B-1----:R-:W-:Y:S01]  /*11bf0*/  @P0 SHF.R.U32.HI R6, RZ, R0, R3 ;  /* 0x00000000ff060219 */ /* 0x002fe20000011603 */
[----:B------:R-:W-:Y:S01]  /*11c00*/  IMAD.U32 R3, RZ, RZ, UR6 ;  /* 0x00000006ff037e24 */ /* 0x000fe2000f8e00ff */
[----:B------:R-:W-:-:S03]  /*11c10*/  ULDC.64 UR6, c[0x0][0x280] ;  /* 0x0000a00000067ab9 */ /* 0x000fc60000000a00 */
[----:B------:R-:W-:-:S04]  /*11c20*/  IMAD.MOV R0, RZ, RZ, -R6 ;  /* 0x000000ffff007224 */ /* 0x000fc800078e0a06 */
[----:B------:R-:W-:Y:S02]  /*11c30*/  IMAD R0, R7, R0, R2 ;  /* 0x0000000007007224 */ /* 0x000fe400078e0202 */
[----:B------:R-:W-:Y:S01]  /*11c40*/  IMAD.MOV.U32 R2, RZ, RZ, R4 ;  /* 0x000000ffff027224 */ /* 0x000fe200078e0004 */
[----:B------:R-:W-:-:S03]  /*11c50*/  SHF.R.S32.HI R4, RZ, 0x1f, R6 ;  /* 0x0000001fff047819 */ /* 0x000fc60000011406 */
[----:B------:R-:W-:-:S04]  /*11c60*/  IMAD.WIDE.U32 R2, R6, UR4, R2 ;  /* 0x0000000406027c25 */ /* 0x000fc8000f8e0002 */
        /* <DEDUP_REMOVED lines=18> */
[----:B------:R-:W0:Y:S01]  /*11d90*/  S2R R2, SR_TID.X ;  /* 0x0000000000027919 */ /* 0x000e220000002100 */
[----:B------:R-:W-:Y:S01]  /*11da0*/  ULDC UR4, c[0x0][0x288] ;  /* 0x0000a20000047ab9 */ /* 0x000fe20000000800 */
[----:B------:R-:W-:Y:S01]  /*11db0*/  ULDC.64 UR6, c[0x0][0x208] ;  /* 0x0000820000067ab9 */ /* 0x000fe20000000a00 */
[----:B------:R-:W-:Y:S01]  /*11dc0*/  IMAD R5, R7, UR4, RZ ;  /* 0x0000000407057c24 */ /* 0x000fe2000f8e02ff */
[----:B------:R-:W1:Y:S01]  /*11dd0*/  SHFL.IDX PT, R3, R0, RZ, 0x181f ;  /* 0x00181fff00037589 */ /* 0x000e6200000e0000 */
[----:B0-----:R-:W-:-:S04]  /*11de0*/  LOP3.LUT R2, R2, 0x7f, RZ, 0xc0, !PT ;  /* 0x0000007f02027812 */ /* 0x001fc800078ec0ff */
[----:B------:R-:W-:Y:S02]  /*11df0*/  SHF.R.U32.HI R8, RZ, 0x3, R2 ;  /* 0x00000003ff087819 */ /* 0x000fe40000011602 */
[----:B------:R-:W0:Y:S03]  /*11e00*/  SHFL.IDX PT, R2, R6, RZ, 0x181f ;  /* 0x00181fff06027589 */ /* 0x000e2600000e0000 */
[----:B------:R-:W-:-:S05]  /*11e10*/  VIADD R4, R8, UR43 ;  /* 0x0000002b08047c36 */ /* 0x000fca0008000000 */
        /* <DEDUP_REMOVED lines=9> */
[----:B------:R0:W-:Y:S02]  /*11eb0*/  @!P4 LDGSTS.E.BYPASS.LTC128B.128 [R9+0x14400], desc[UR6][R2.64+0x100], !P2 ;  /* 0x144001000209cfae */ /* 0x0001e4000d101d46 */
[----:B0-----:R-:W-:-:S02]  /*11ec0*/  VIADD R2, R4, 0x10 ;  /* 0x0000001004027836 */ /* 0x001fc40000000000 */
[----:B------:R-:W0:Y:S03]  /*11ed0*/  SHFL.IDX PT, R3, R0, 0x1, 0x181f ;  /* 0x00381f0000037f89 */ /* 0x000e2600000e0000 */
[----:B------:R-:W-:Y:S02]  /*11ee0*/  ISETP.GE.AND P4, PT, R2, R5, PT ;  /* 0x000000050200720c */ /* 0x000fe40003f86270 */
[----:B------:R-:W1:Y:S11]  /*11ef0*/  SHFL.IDX PT, R2, R6, 0x1, 0x181f ;  /* 0x00381f0006027f89 */ /* 0x000e7600000e0000 */
[----:B0-----:R-:W-:-:S05]  /*11f00*/  @!P4 LEA R3, P3, R10, R3, 0x1 ;  /* 0x000000030a03c211 */ /* 0x001fca00078608ff */
[----:B-1----:R-:W-:-:S05]  /*11f10*/  @!P4 IMAD.X R2, RZ, RZ, R2, P3 ;  /* 0x000000ffff02c224 */ /* 0x002fca00018e0602 */
[----:B------:R-:W-:-:S04]  /*11f20*/  @!P4 LOP3.LUT R3, R3, R2, RZ, 0x3c, !PT ;  /* 0x000000020303c212 */ /* 0x000fc800078e3cff */
[----:B------:R-:W-:-:S04]  /*11f30*/  @!P4 LOP3.LUT R2, R3, R2, RZ, 0x3c, !PT ;  /* 0x000000020302c212 */ /* 0x000fc800078e3cff */
[----:B------:R-:W-:-:S05]  /*11f40*/  @!P4 LOP3.LUT R3, R3, R2, RZ, 0x3c, !PT ;  /* 0x000000020303c212 */ /* 0x000fca00078e3cff */
[----:B------:R-:W-:Y:S04]  /*11f50*/  @!P4 LDGSTS.E.BYPASS.LTC128B.128 [R9+0xcc00], desc[UR6][R2.64], !P0 ;  /* 0x0cc000000209cfae */ /* 0x000fe8000c101d46 */
        /* <DEDUP_REMOVED lines=52> */
[----:B------:R-:W-:Y:S01]  /*122a0*/  ISETP.GE.AND P4, PT, R2, R5, PT ;  /* 0x000000050200720c */ /* 0x000fe20003f86270 */
[----:B------:R-:W-:Y:S04]  /*122b0*/  SHFL.IDX PT, R0, R0, 0x7, 0x181f ;  /* 0x00f81f0000007f89 */ /* 0x000fe800000e0000 */
[----:B------:R-:W1:Y:S04]  /*122c0*/  SHFL.IDX PT, R2, R6, 0x6, 0x181f ;  /* 0x00d81f0006027f89 */ /* 0x000e6800000e0000 */
[----:B------:R-:W2:Y:S04]  /*122d0*/  SHFL.IDX PT, R6, R6, 0x7, 0x181f ;  /* 0x00f81f0006067f89 */ /* 0x000ea800000e0000 */
        /* <DEDUP_REMOVED lines=8> */
.L_x_1315:
[----:B------:R-:W-:Y:S01]  /*12360*/  VIADD R4, R4, 0x70 ;  /* 0x0000007004047836 */ /* 0x000fe20000000000 */
[----:B------:R-:W-:Y:S04]  /*12370*/  BSSY B0, `(.L_x_1209) ;  /* 0x000000c000007945 */ /* 0x000fe80003800000 */
[----:B------:R-:W-:-:S13]  /*12380*/  ISETP.GE.AND P3, PT, R4, R5, PT ;  /* 0x000000050400720c */ /* 0x000fda0003f66270 */
[----:B------:R-:W-:Y:S05]  /*12390*/  @P3 BRA `(.L_x_1210) ;  /* 0x0000000000243947 */ /* 0x000fea0003800000 */
[----:B0-----:R-:W-:Y:S01]  /*123a0*/  LEA R2, P3, R10, R0, 0x1 ;  /* 0x000000000a027211 */ /* 0x001fe200078608ff */
[----:B------:R-:W-:-:S04]  /*123b0*/  ULDC.64 UR4, c[0x0][0x208] ;  /* 0x0000820000047ab9 */ /* 0x000fc80000000a00 */
[----:B------:R-:W-:-:S05]  /*123c0*/  IMAD.X R3, RZ, RZ, R6, P3 ;  /* 0x000000ffff037224 */ /* 0x000fca00018e0606 */
[----:B------:R-:W-:Y:S01]  /*123d0*/  @!PT LDS RZ, [RZ] ;  /* 0x00000000fffff984 */ /* 0x000fe20000000800 */
[----:B------:R-:W-:Y:S01]  /*123e0*/  @!PT LDS RZ, [RZ] ;  /* 0x00000000fffff984 */ /* 0x000fe20000000800 */
[----:B------:R-:W-:Y:S01]  /*123f0*/  @!PT LDS RZ, [RZ] ;  /* 0x00000000fffff984 */ /* 0x000fe20000000800 */
[----:B------:R1:W-:Y:S04]  /*12400*/  LDGSTS.E.BYPASS.LTC128B.128 [R9+0xfc00], desc[UR4][R2.64], !P0 ;  /* 0x0fc0000002097fae */ /* 0x0003e8000c101d44 */
[----:B------:R1:W-:Y:S04]  /*12410*/  LDGSTS.E.BYPASS.LTC128B.128 [R9+0x13c00], desc[UR4][R2.64+0x80], !P1 ;  /* 0x13c0008002097fae */ /* 0x0003e8000c901d44 */
[----:B------:R1:W-:Y:S02]  /*12420*/  LDGSTS.E.BYPASS.LTC128B.128 [R9+0x17c00], desc[UR4][R2.64+0x100], !P2 ;  /* 0x17c0010002097fae */ /* 0x0003e4000d101d44 */
.L_x_1210:
[----:B------:R-:W-:Y:S05]  /*12430*/  BSYNC B0 ;  /* 0x0000000000007941 */ /* 0x000fea0003800000 */
.L_x_1209:
[----:B------:R-:W-:Y:S01]  /*12440*/  NOP ;  /* 0x0000000000007918 */ /* 0x000fe20000000000 */
[----:B------:R-:W-:Y:S01]  /*12450*/  PLOP3.LUT P0, PT, PT, PT, PT, 0x80, 0x0 ;  /* 0x000000000000781c */ /* 0x000fe20003f0f070 */
[----:B------:R-:W-:-:S12]  /*12460*/  VIADD R6, R17, 0x2a800 ;  /* 0x0002a80011067836 */ /* 0x000fd80000000000 */
.L_x_1211:
[----:B------:R-:W-:Y:S02]  /*12470*/  PLOP3.LUT P1, PT, P1, P0, PT, 0xa2, 0x0 ;  /* 0x000000000000781c */ /* 0x000fe40000f21472 */
[----:B------:R-:W-:-:S08]  /*12480*/  @P0 R2UR P1, UR4, R17 ;  /* 0x00000000110402ca */ /* 0x000fd00000020000 */
[----:B------:R-:W-:-:S05]  /*12490*/  @P0 PLOP3.LUT P0, PT, P1, PT, PT, 0x80, 0x0 ;  /* 0x000000000000081c */ /* 0x000fca0000f0f070 */
[----:B------:R-:W-:Y:S01]  /*124a0*/  @!P1 SYNCS.ARRIVE.TRANS64.RED.A0T1 RZ, [UR4+0x2a800], RZ ;  /* 0x02a800ffffff99a7 */ /* 0x000fe20008200404 */
[----:B------:R-:W-:Y:S07]  /*124b0*/  @!P1 ARRIVES.LDGSTSBAR.64.TRANSCNT [UR4+0x2a800] ;  /* 0x02a80000ff0099b0 */ /* 0x000fee0008000a84 */
[----:B------:R-:W-:Y:S05]  /*124c0*/  @P0 BRA.U.ANY `(.L_x_1211) ;  /* 0xfffffffd00e80947 */ /* 0x000fea000393ffff */
[----:B01----:R-:W2:Y:S02]  /*124d0*/  LDL.LU R2, [R1+0x18] ;  /* 0x0000180001027983 */ /* 0x003ea40000300800 */
        /* <DEDUP_REMOVED lines=11> */
.L_x_1316:
[----:B------:R-:W-:Y:S05]  /*12590*/  BSYNC B0 ;  /* 0x0000000000007941 */ /* 0x000fea0003800000 */
.L_x_1212:
[----:B------:R-:W-:-:S04]  /*125a0*/  UIADD3 UR4, UR41, -0x2, URZ ;  /* 0xfffffffe29047890 */ /* 0x000fc8000fffe03f */
[----:B------:R-:W-:-:S06]  /*125b0*/  UISETP.GE.AND UP0, UPT, UR4, UR40, UPT ;  /* 0x000000280400728c */ /* 0x000fcc000bf06270 */
[----:B------:R-:W-:-:S13]  /*125c0*/  PLOP3.LUT P0, PT, PT, PT, UP0, 0x80, 0x0 ;  /* 0x000000000000781c */ /* 0x000fda0003f0f008 */
[----:B------:R-:W-:Y:S05]  /*125d0*/  @!P0 BRA `(.L_x_1214) ;  /* 0x0000002000008947 */ /* 0x000fea0003800000 */
[----:B0-----:R-:W-:Y:S01]  /*125e0*/  IMAD R0, RZ, RZ, -UR41 ;  /* 0x80000029ff007e24 */ /* 0x001fe2000f8e02ff */
[----:B------:R-:W-:-:S04]  /*125f0*/  LOP3.LUT R8, RZ, UR40, RZ, 0x33, !PT ;  /* 0x00000028ff087c12 */ /* 0x000fc8000f8e33ff */
[----:B------:R-:W-:-:S05]  /*12600*/  VIADDMNMX R8, R0, 0x1, R8, !PT ;  /* 0x0000000100087846 */ /* 0x000fca0007800108 */
[----:B------:R-:W-:-:S05]  /*12610*/  VIADD R0, R8, UR41 ;  /* 0x0000002908007c36 */ /* 0x000fca0008000000 */
[----:B------:R-:W-:-:S04]  /*12620*/  LOP3.LUT R0, R0, 0x1, RZ, 0xc0, !PT ;  /* 0x0000000100007812 */ /* 0x000fc800078ec0ff */
[----:B------:R-:W-:Y:S01]  /*12630*/  ISETP.NE.U32.AND P0, PT, R0, 0x1, PT ;  /* 0x000000010000780c */ /* 0x000fe20003f05070 */
[----:B------:R-:W-:-:S12]  /*12640*/  IMAD.U32 R0, RZ, RZ, UR4 ;  /* 0x00000004ff007e24 */ /* 0x000fd8000f8e00ff */
[----:B------:R-:W-:Y:S05]  /*12650*/  @P0 BRA `(.L_x_1215) ;  /* 0x0000000800a00947 */ /* 0x000fea0003800000 */
[----:B------:R-:W2:Y:S04]  /*12660*/  LDL R2, [R1+0xc] ;  /* 0x00000c0001027983 */ /* 0x000ea80000100800 */
[----:B------:R-:W3:Y:S01]  /*12670*/  LDL R3, [R1+0x4] ;  /* 0x0000040001037983 */ /* 0x000ee20000100800 */
[----:B------:R-:W-:-:S05]  /*12680*/  VIADD R7, R18, 0x1 ;  /* 0x0000000112077836 */ /* 0x000fca0000000000 */
[C---:B------:R-:W-:Y:S01]  /*12690*/  ISETP.NE.AND P0, PT, R7.reuse, 0x2, PT ;  /* 0x000000020700780c */ /* 0x040fe20003f05270 */
[----:B------:R-:W-:Y:S03]  /*126a0*/  BSSY B0, `(.L_x_1216) ;  /* 0x000009f000007945 */ /* 0x000fe60003800000 */
[----:B------:R-:W-:Y:S02]  /*126b0*/  SEL R10, RZ, 0x1, P0 ;  /* 0x00000001ff0a7807 */ /* 0x000fe40000000000 */
[----:B------:R-:W-:Y:S02]  /*126c0*/  SEL R7, R7, RZ, P0 ;  /* 0x000000ff07077207 */ /* 0x000fe40000000000 */
[----:B--2---:R-:W-:Y:S02]  /*126d0*/  LOP3.LUT P1, RZ, R2, 0x2, RZ, 0xc0, !PT ;  /* 0x0000000202ff7812 */ /* 0x004fe4000782c0ff */
[----:B---3--:R-:W-:-:S11]  /*126e0*/  LOP3.LUT R10, R3, R10, RZ, 0x3c, !PT ;  /* 0x0000000a030a7212 */ /* 0x008fd600078e3cff */
[----:B------:R-:W-:Y:S05]  /*126f0*/  @!P1 BRA `(.L_x_1217) ;  /* 0x0000000800649947 */ /* 0x000fea0003800000 */
[----:B------:R-:W-:Y:S01]  /*12700*/  LOP3.LUT P1, RZ, R2, 0x1, RZ, 0xc0, !PT ;  /* 0x0000000102ff7812 */ /* 0x000fe2000782c0ff */
[----:B------:R-:W-:-:S12]  /*12710*/  IMAD.MOV.U32 R5, RZ, RZ, R16 ;  /* 0x000000ffff057224 */ /* 0x000fd800078e0010 */
[----:B------:R-:W-:Y:S05]  /*12720*/  @!P1 BRA `(.L_x_1218) ;  /* 0x0000000000549947 */ /* 0x000fea0003800000 */
[----:B------:R-:W2:Y:S01]  /*12730*/  LDL R9, [R1+0x8] ;  /* 0x0000080001097983 */ /* 0x000ea20000100800 */
[----:B------:R-:W0:Y:S03]  /*12740*/  LDC R5, c[0x0][0x43c] ;  /* 0x00010f00ff057b82 */ /* 0x000e260000000800 */
[----:B------:R-:W3:Y:S01]  /*12750*/  LDL R11, [R1] ;  /* 0x00000000010b7983 */ /* 0x000ee20000100800 */
[----:B------:R-:W-:Y:S01]  /*12760*/  IMAD.MOV.U32 R4, RZ, RZ, R0 ;  /* 0x000000ffff047224 */ /* 0x000fe200078e0000 */
[----:B------:R-:W-:Y:S01]  /*12770*/  ULDC.64 UR4, c[0x0][0x428] ;  /* 0x00010a0000047ab9 */ /* 0x000fe20000000a00 */
[----:B------:R-:W-:Y:S01]  /*12780*/  ULDC.64 UR6, c[0x0][0x208] ;  /* 0x0000820000067ab9 */ /* 0x000fe20000000a00 */
[----:B0-----:R-:W-:-:S13]  /*12790*/  ISETP.NE.AND P0, PT, R5, 0x1, PT ;  /* 0x000000010500780c */ /* 0x001fda0003f05270 */
[----:B------:R-:W0:Y:S02]  /*127a0*/  @P0 LDC.64 R2, c[0x0][0x440] ;  /* 0x00011000ff020b82 */ /* 0x000e240000000a00 */
[----:B0-----:R-:W-:-:S05]  /*127b0*/  @P0 IMAD.HI.U32 R2, R0, R2, RZ ;  /* 0x0000000200020227 */ /* 0x001fca00078e00ff */
[----:B------:R-:W-:-:S05]  /*127c0*/  @P0 SHF.R.U32.HI R4, RZ, R3, R2 ;  /* 0x00000003ff040219 */ /* 0x000fca0000011602 */
[----:B------:R-:W-:-:S04]  /*127d0*/  IMAD.MOV R2, RZ, RZ, -R4 ;  /* 0x000000ffff027224 */ /* 0x000fc800078e0a04 */
[----:B------:R-:W-:Y:S01]  /*127e0*/  IMAD R0, R5, R2, R0 ;  /* 0x0000000205007224 */ /* 0x000fe200078e0200 */
[----:B------:R-:W-:Y:S01]  /*127f0*/  SHF.R.S32.HI R5, RZ, 0x1f, R4 ;  /* 0x0000001fff057819 */ /* 0x000fe20000011404 */
[----:B------:R-:W0:Y:S01]  /*12800*/  LDC.64 R2, c[0x0][0x418] ;  /* 0x00010600ff027b82 */ /* 0x000e220000000a00 */
[----:B--2---:R-:W-:-:S04]  /*12810*/  IMAD R9, R9, UR4, RZ ;  /* 0x0000000409097c24 */ /* 0x004fc8000f8e02ff */
[C---:B---3--:R-:W-:Y:S02]  /*12820*/  IMAD R9, R11.reuse, UR5, R9 ;  /* 0x000000050b097c24 */ /* 0x048fe4000f8e0209 */
[----:B------:R-:W-:-:S04]  /*12830*/  IMAD.WIDE.U32 R4, R11, UR4, R4 ;  /* 0x000000040b047c25 */ /* 0x000fc8000f8e0004 */
[----:B------:R-:W-:Y:S01]  /*12840*/  IMAD.IADD R5, R9, 0x1, R5 ;  /* 0x0000000109057824 */ /* 0x000fe200078e0205 */
[----:B0-----:R-:W-:-:S04]  /*12850*/  LEA R2, P0, R4, R2, 0x2 ;  /* 0x0000000204027211 */ /* 0x001fc800078010ff */
[----:B------:R-:W-:-:S05]  /*12860*/  LEA.HI.X R3, R4, R3, R5, 0x2, P0 ;  /* 0x0000000304037211 */ /* 0x000fca00000f1405 */
[----:B------:R0:W5:Y:S04]  /*12870*/  LDG.E R5, desc[UR6][R2.64] ;  /* 0x0000000602057981 */ /* 0x000168000c1e1900 */
.L_x_1218:
[----:B0-----:R-:W-:Y:S01]  /*12880*/  IMAD R3, R7, 0x8, R17 ;  /* 0x0000000807037824 */ /* 0x001fe200078e0211 */
[----:B------:R-:W-:Y:S01]  /*12890*/  SHF.L.U32 R2, R10, 0x1f, RZ ;  /* 0x0000001f0a027819 */ /* 0x000fe200000006ff */
[----:B------:R-:W-:Y:S03]  /*128a0*/  BSSY B1, `(.L_x_1219) ;  /* 0x0000003000017945 */ /* 0x000fe60003800000 */
[----:B------:R-:W0:Y:S02]  /*128b0*/  SYNCS.PHASECHK.TRANS64.TRYWAIT P0, [R3+URZ+0x2a840], R2 ;  /* 0x02a84002030075a7 */ /* 0x000e24000800017f */
[----:B0-----:R-:W-:Y:S05]  /*128c0*/  @!P0 BRA `(.L_x_1220) ;  /* 0x0000003800448947 */ /* 0x001fea0003800000 */
.L_x_1317:
[----:B------:R-:W-:Y:S05]  /*128d0*/  BSYNC B1 ;  /* 0x0000000000017941 */ /* 0x000fea0003800000 */
.L_x_1219:
[----:B------:R-:W1:Y:S01]  /*128e0*/  S2R R4, SR_TID.X ;  /* 0x0000000000047919 */ /* 0x000e620000002100 */
[----:B------:R-:W-:Y:S01]  /*128f0*/  BSSY B1, `(.L_x_1221) ;  /* 0x000000b000017945 */ /* 0x000fe20003800000 */
[----:B-1----:R-:W-:-:S04]  /*12900*/  LOP3.LUT R4, R4, 0x7f, RZ, 0xc0, !PT ;  /* 0x0000007f04047812 */ /* 0x002fc800078ec0ff */
[----:B------:R-:W-:-:S13]  /*12910*/  ISETP.NE.AND P1, PT, R4, RZ, PT ;  /* 0x000000ff0400720c */ /* 0x000fda0003f25270 */
[----:B------:R-:W-:Y:S05]  /*12920*/  @P1 BRA `(.L_x_1222) ;  /* 0x00000000001c1947 */ /* 0x000fea0003800000 */
[----:B------:R-:W1:Y:S01]  /*12930*/  S2R R4, SR_TID.X ;  /* 0x0000000000047919 */ /* 0x000e620000002100 */
[----:B0-----:R-:W-:-:S04]  /*12940*/  IMAD.MOV.U32 R2, RZ, RZ, 0x9000 ;  /* 0x00009000ff027424 */ /* 0x001fc800078e00ff */
[----:B------:R2:W-:Y:S01]  /*12950*/  SYNCS.ARRIVE.TRANS64 RZ, [R3+URZ+0x2a830], R2 ;  /* 0x02a8300203ff79a7 */ /* 0x0005e2000800003f */
[----:B-1----:R-:W-:-:S04]  /*12960*/  LOP3.LUT R4, R4, 0x1f, RZ, 0xc0, !PT ;  /* 0x0000001f04047812 */ /* 0x002fc800078ec0ff */
[----:B------:R-:W-:-:S13]  /*12970*/  ISETP.NE.AND P0, PT, R4, RZ, PT ;  /* 0x000000ff0400720c */ /* 0x000fda0003f05270 */
[----:B--2---:R-:W-:Y:S05]  /*12980*/  @!P0 BRA `(.L_x_1222) ;  /* 0x0000000000048947 */ /* 0x004fea0003800000 */
[----:B------:R-:W-:Y:S01]  /*12990*/  BPT.TRAP 0x1 ;  /* 0x000000040000795c */ /* 0x000fe20000300000 */
.L_x_1222:
[----:B------:R-:W-:Y:S05]  /*129a0*/  BSYNC B1 ;  /* 0x0000000000017941 */ /* 0x000fea0003800000 */
.L_x_1221:
[----:B------:R-:W-:Y:S01]  /*129b0*/  IMAD.MOV.U32 R11, RZ, RZ, RZ ;  /* 0x000000ffff0b7224 */ /* 0x000fe200078e00ff */
[----:B------:R-:W-:Y:S01]  /*129c0*/  UIADD3 UR4, UP0, UR38, 0x370, URZ ;  /* 0x0000037026047890 */ /* 0x000fe2000ff1e03f */
[----:B------:R-:W-:Y:S01]  /*129d0*/  IMAD R4, R7, 0x9000, R17 ;  /* 0x0000900007047824 */ /* 0x000fe200078e0211 */
[----:B------:R-:W-:Y:S01]  /*129e0*/  PLOP3.LUT P0, PT, PT, PT, PT, 0x80, 0x0 ;  /* 0x000000000000781c */ /* 0x000fe20003f0f070 */
[----:B0-----:R-:W-:Y:S01]  /*129f0*/  VIADD R3, R3, 0x2a830 ;  /* 0x0002a83003037836 */ /* 0x001fe20000000000 */
[----:B------:R-:W-:Y:S01]  /*12a00*/  R2UR UR10, R11 ;  /* 0x000000000b0a72ca */ /* 0x000fe200000e0000 */
[----:B------:R-:W-:Y:S01]  /*12a10*/  IMAD R2, R0, 0x60, RZ ;  /* 0x0000006000027824 */ /* 0x000fe200078e02ff */
[----:B------:R-:W-:Y:S01]  /*12a20*/  UIADD3.X UR5, URZ, UR39, URZ, UP0, !UPT ;  /* 0x000000273f057290 */ /* 0x000fe200087fe43f */
[----:B------:R-:W-:Y:S01]  /*12a30*/  VIADD R9, R4, 0x18400 ;  /* 0x0001840004097836 */ /* 0x000fe20000000000 */
[----:B------:R-:W-:Y:S01]  /*12a40*/  UMOV UR6, 0x0 ;  /* 0x0000000000067882 */ /* 0x000fe20000000000 */
[----:B------:R-:W-:-:S10]  /*12a50*/  UMOV UR7, 0x14f00000 ;  /* 0x14f0000000077882 */ /* 0x000fd40000000000 */
.L_x_1223:
[----:B------:R-:W-:-:S13]  /*12a60*/  @P0 ELECT P2, URZ, PT ;  /* 0x00000000003f082f */ /* 0x000fda0003840000 */
[----:B-----5:R-:W-:Y:S01]  /*12a70*/  @P2 R2UR UR13, R5 ;  /* 0x00000000050d22ca */ /* 0x020fe200000e0000 */
[----:B------:R-:W-:Y:S01]  /*12a80*/  UMOV UR12, UR36 ;  /* 0x00000024000c7c82 */ /* 0x000fe20008000000 */
[----:B------:R-:W-:Y:S02]  /*12a90*/  @P2 R2UR UR11, R2 ;  /* 0x00000000020b22ca */ /* 0x000fe400000e0000 */
[----:B------:R-:W-:Y:S02]  /*12aa0*/  @P2 R2UR UR9, R3 ;  /* 0x00000000030922ca */ /* 0x000fe400000e0000 */
[----:B------:R-:W-:Y:S02]  /*12ab0*/  @P2 R2UR UR8, R9 ;  /* 0x00000000090822ca */ /* 0x000fe400000e0000 */
[----:B------:R-:W-:Y:S02]  /*12ac0*/  @P2 PLOP3.LUT P0, PT, P2, PT, PT, 0x8, 0x0 ;  /* 0x000000000000281c */ /* 0x000fe4000170e170 */
        /* <DEDUP_REMOVED lines=9> */
.L_x_1224:
[----:B------:R-:W-:-:S13]  /*12b60*/  @P0 ELECT P2, URZ, PT ;  /* 0x00000000003f082f */ /* 0x000fda0003840000 */
[----:B------:R-:W-:Y:S01]  /*12b70*/  @P2 R2UR UR13, R5 ;  /* 0x00000000050d22ca */ /* 0x000fe200000e0000 */
        /* <DEDUP_REMOVED lines=13> */
.L_x_1225:
        /* <DEDUP_REMOVED lines=10> */
[----:B------:R-:W2:Y:S01]  /*12cf0*/  LDL.LU R9, [R1+0x4] ;  /* 0x0000040001097983 */ /* 0x000ea20000300800 */
[----:B------:R-:W-:Y:S01]  /*12d00*/  IMAD R3, R18, 0x8, R6 ;  /* 0x0000000812037824 */ /* 0x000fe200078e0206 */
[----:B------:R-:W-:Y:S01]  /*12d10*/  BSSY B1, `(.L_x_1226) ;  /* 0x0000004000017945 */ /* 0x000fe20003800000 */
[----:B--2---:R-:W-:-:S04]  /*12d20*/  SHF.L.U32 R2, R9, 0x1f, RZ ;  /* 0x0000001f09027819 */ /* 0x004fc800000006ff */
[----:B------:R-:W0:Y:S02]  /*12d30*/  SYNCS.PHASECHK.TRANS64.TRYWAIT P0, [R3+URZ+0x60], R2 ;  /* 0x00006002030075a7 */ /* 0x000e24000800017f */
[----:B0-----:R-:W-:Y:S05]  /*12d40*/  @!P0 BRA `(.L_x_1227) ;  /* 0x0000003400388947 */ /* 0x001fea0003800000 */
.L_x_1318:
[----:B------:R-:W-:Y:S05]  /*12d50*/  BSYNC B1 ;  /* 0x0000000000017941 */ /* 0x000fea0003800000 */
.L_x_1226:
[----:B------:R-:W-:Y:S01]  /*12d60*/  BSSY B1, `(.L_x_1228) ;  /* 0x000000c000017945 */ /* 0x000fe20003800000 */
[----:B------:R-:W-:Y:S02]  /*12d70*/  IMAD.MOV.U32 R12, RZ, RZ, 0x0 ;  /* 0x00000000ff0c7424 */ /* 0x000fe400078e00ff */
[----:B------:R-:W-:Y:S01]  /*12d80*/  IMAD.MOV.U32 R13, RZ, RZ, 0x14f00000 ;  /* 0x14f00000ff0d7424 */ /* 0x000fe200078e00ff */
[----:B------:R-:W-:Y:S06]  /*12d90*/  @P1 BRA `(.L_x_1229) ;  /* 0x0000000000201947 */ /* 0x000fec0003800000 */
[----:B------:R-:W1:Y:S01]  /*12da0*/  S2R R4, SR_TID.X ;  /* 0x0000000000047919 */ /* 0x000e620000002100 */
[----:B0-----:R-:W-:Y:S02]  /*12db0*/  IMAD R2, R18, 0x8, R17 ;  /* 0x0000000812027824 */ /* 0x001fe400078e0211 */
[----:B------:R-:W-:-:S04]  /*12dc0*/  IMAD.MOV.U32 R3, RZ, RZ, 0x6000 ;  /* 0x00006000ff037424 */ /* 0x000fc800078e00ff */
[----:B------:R2:W-:Y:S01]  /*12dd0*/  SYNCS.ARRIVE.TRANS64 RZ, [R2+URZ+0x2a850], R3 ;  /* 0x02a8500302ff79a7 */ /* 0x0005e2000800003f */
[----:B-1----:R-:W-:-:S04]  /*12de0*/  LOP3.LUT R4, R4, 0x1f, RZ, 0xc0, !PT ;  /* 0x0000001f04047812 */ /* 0x002fc800078ec0ff */
[----:B------:R-:W-:-:S13]  /*12df0*/  ISETP.NE.AND P0, PT, R4, RZ, PT ;  /* 0x000000ff0400720c */ /* 0x000fda0003f05270 */
[----:B--2---:R-:W-:Y:S05]  /*12e00*/  @!P0 BRA `(.L_x_1229) ;  /* 0x0000000000048947 */ /* 0x004fea0003800000 */
[----:B------:R-:W-:Y:S01]  /*12e10*/  BPT.TRAP 0x1 ;  /* 0x000000040000795c */ /* 0x000fe20000300000 */
.L_x_1229:
[----:B------:R-:W-:Y:S05]  /*12e20*/  BSYNC B1 ;  /* 0x0000000000017941 */ /* 0x000fea0003800000 */
.L_x_1228:
[----:B------:R-:W-:Y:S01]  /*12e30*/  R2UR UR10, R11 ;  /* 0x000000000b0a72ca */ /* 0x000fe200000e0000 */
[--C-:B0-----:R-:W-:Y:S01]  /*12e40*/  IMAD R2, R18, 0x8, R17.reuse ;  /* 0x0000000812027824 */ /* 0x101fe200078e0211 */
[----:B------:R-:W-:Y:S01]  /*12e50*/  R2UR UR6, R12 ;  /* 0x000000000c0672ca */ /* 0x000fe200000e0000 */
[----:B------:R-:W-:Y:S01]  /*12e60*/  IMAD R3, R18, 0x6000, R17 ;  /* 0x0000600012037824 */ /* 0x000fe200078e0211 */
[----:B------:R-:W-:Y:S01]  /*12e70*/  R2UR UR7, R13 ;  /* 0x000000000d0772ca */ /* 0x000fe200000e0000 */
[----:B------:R-:W-:Y:S01]  /*12e80*/  UIADD3 UR4, UP0, UR38, 0x470, URZ ;  /* 0x0000047026047890 */ /* 0x000fe2000ff1e03f */
[----:B------:R-:W-:Y:S01]  /*12e90*/  PLOP3.LUT P0, PT, PT, PT, PT, 0x80, 0x0 ;  /* 0x000000000000781c */ /* 0x000fe20003f0f070 */
[----:B------:R-:W-:Y:S02]  /*12ea0*/  IMAD R4, R19, 0x60, RZ ;  /* 0x0000006013047824 */ /* 0x000fe400078e02ff */
[----:B------:R-:W-:Y:S01]  /*12eb0*/  VIADD R2, R2, 0x2a850 ;  /* 0x0002a85002027836 */ /* 0x000fe20000000000 */
[----:B------:R-:W-:Y:S01]  /*12ec0*/  UIADD3.X UR5, URZ, UR39, URZ, UP0, !UPT ;  /* 0x000000273f057290 */ /* 0x000fe200087fe43f */
[----:B------:R-:W-:-:S11]  /*12ed0*/  VIADD R9, R3, 0x400 ;  /* 0x0000040003097836 */ /* 0x000fd60000000000 */
.L_x_1230:
        /* <DEDUP_REMOVED lines=15> */
.L_x_1231:
        /* <DEDUP_REMOVED lines=10> */
[----:B------:R-:W-:Y:S02]  /*13070*/  IMAD.MOV.U32 R16, RZ, RZ, R5 ;  /* 0x000000ffff107224 */ /* 0x000fe400078e0005 */
[----:B------:R-:W-:-:S07]  /*13080*/  IMAD.MOV.U32 R19, RZ, RZ, R0 ;  /* 0x000000ffff137224 */ /* 0x000fce00078e0000 */
.L_x_1217:
[----:B------:R-:W-:Y:S05]  /*13090*/  BSYNC B0 ;  /* 0x0000000000007941 */ /* 0x000fea0003800000 */
.L_x_1216:
[----:B------:R0:W-:Y:S01]  /*130a0*/  STL [R1+0x4], R10 ;  /* 0x0000040a01007387 */ /* 0x0001e20000100800 */
[----:B------:R-:W-:Y:S01]  /*130b0*/  UIADD3 UR4, UR41, -0x3, URZ ;  /* 0xfffffffd29047890 */ /* 0x000fe2000fffe03f */
[----:B------:R-:W-:-:S05]  /*130c0*/  IMAD.MOV.U32 R18, RZ, RZ, R7 ;  /* 0x000000ffff127224 */ /* 0x000fca00078e0007 */
[----:B------:R-:W-:-:S07]  /*130d0*/  IMAD.U32 R0, RZ, RZ, UR4 ;  /* 0x00000004ff007e24 */ /* 0x000fce000f8e00ff */
.L_x_1215:
[----:B------:R-:W-:Y:S01]  /*130e0*/  ULOP3.LUT UR4, URZ, UR41, URZ, 0x33, !UPT ;  /* 0x000000293f047292 */ /* 0x000fe2000f8e333f */
[----:B------:R-:W-:Y:S01]  /*130f0*/  VIADD R8, R8, 0xfffffffe ;  /* 0xfffffffe08087836 */ /* 0x000fe20000000000 */
[----:B------:R-:W-:Y:S04]  /*13100*/  BSSY B0, `(.L_x_1214) ;  /* 0x000014d000007945 */ /* 0x000fe80003800000 */
[----:B------:R-:W-:-:S13]  /*13110*/  ISETP.NE.AND P0, PT, R8, UR4, PT ;  /* 0x0000000408007c0c */ /* 0x000fda000bf05270 */
[----:B------:R-:W-:Y:S05]  /*13120*/  @!P0 BRA `(.L_x_1232) ;  /* 0x0000001400288947 */ /* 0x000fea0003800000 */
[----:B------:R-:W-:-:S07]  /*13130*/  IMAD.MOV.U32 R8, RZ, RZ, R16 ;  /* 0x000000ffff087224 */ /* 0x000fce00078e0010 */
.L_x_1265:
[----:B------:R-:W2:Y:S04]  /*13140*/  LDL R2, [R1+0xc] ;  /* 0x00000c0001027983 */ /* 0x000ea80000100800 */
[----:B------:R-:W3:Y:S01]  /*13150*/  LDL R3, [R1+0x4] ;  /* 0x0000040001037983 */ /* 0x000ee20000100800 */
[----:B------:R-:W-:Y:S01]  /*13160*/  VIADD R4, R18, 0x1 ;  /* 0x0000000112047836 */ /* 0x000fe20000000000 */
[----:B------:R-:W-:Y:S05]  /*13170*/  YIELD ;  /* 0x0000000000007946 */ /* 0x000fea0003800000 */
[----:B------:R-:W-:Y:S01]  /*13180*/  ISETP.NE.AND P0, PT, R4, 0x2, PT ;  /* 0x000000020400780c */ /* 0x000fe20003f05270 */
[----:B------:R-:W-:Y:S03]  /*13190*/  BSSY B1, `(.L_x_1233) ;  /* 0x000009d000017945 */ /* 0x000fe60003800000 */
[----:B------:R-:W-:-:S02]  /*131a0*/  SEL R5, RZ, 0x1, P0 ;  /* 0x00000001ff057807 */ /* 0x000fc40000000000 */
[----:B------:R-:W-:Y:S02]  /*131b0*/  SEL R4, R4, RZ, P0 ;  /* 0x000000ff04047207 */ /* 0x000fe40000000000 */
[----:B--2---:R-:W-:Y:S02]  /*131c0*/  LOP3.LUT P1, RZ, R2, 0x2, RZ, 0xc0, !PT ;  /* 0x0000000202ff7812 */ /* 0x004fe4000782c0ff */
[----:B---3--:R-:W-:-:S11]  /*131d0*/  LOP3.LUT R5, R3, R5, RZ, 0x3c, !PT ;  /* 0x0000000503057212 */ /* 0x008fd600078e3cff */
[----:B------:R-:W-:Y:S05]  /*131e0*/  @!P1 BRA `(.L_x_1234) ;  /* 0x00000008005c9947 */ /* 0x000fea0003800000 */
[----:B------:R-:W-:Y:S01]  /*131f0*/  LOP3.LUT P1, RZ, R2, 0x1, RZ, 0xc0, !PT ;  /* 0x0000000102ff7812 */ /* 0x000fe2000782c0ff */
[----:B------:R-:W-:-:S12]  /*13200*/  IMAD.MOV.U32 R7, RZ, RZ, R0 ;  /* 0x000000ffff077224 */ /* 0x000fd800078e0000 */
[----:B------:R-:W-:Y:S05]  /*13210*/  @!P1 BRA `(.L_x_1235) ;  /* 0x0000000000549947 */ /* 0x000fea0003800000 */
[----:B0-----:R-:W2:Y:S01]  /*13220*/  LDL R10, [R1+0x8] ;  /* 0x00000800010a7983 */ /* 0x001ea20000100800 */
[----:B------:R-:W0:Y:S01]  /*13230*/  LDC R8, c[0x0][0x43c] ;  /* 0x00010f00ff087b82 */ /* 0x000e220000000800 */
[----:B------:R-:W-:Y:S02]  /*13240*/  ULDC.64 UR4, c[0x0][0x428] ;  /* 0x00010a0000047ab9 */ /* 0x000fe40000000a00 */
[----:B------:R-:W3:Y:S01]  /*13250*/  LDL R9, [R1] ;  /* 0x0000000001097983 */ /* 0x000ee20000100800 */
[----:B------:R-:W-:Y:S01]  /*13260*/  ULDC.64 UR6, c[0x0][0x208] ;  /* 0x0000820000067ab9 */ /* 0x000fe20000000a00 */
[----:B0-----:R-:W-:-:S13]  /*13270*/  ISETP.NE.AND P0, PT, R8, 0x1, PT ;  /* 0x000000010800780c */ /* 0x001fda0003f05270 */
[----:B------:R-:W0:Y:S02]  /*13280*/  @P0 LDC.64 R2, c[0x0][0x440] ;  /* 0x00011000ff020b82 */ /* 0x000e240000000a00 */
[----:B0-----:R-:W-:-:S04]  /*13290*/  @P0 IMAD.HI.U32 R7, R0, R2, RZ ;  /* 0x0000000200070227 */ /* 0x001fc800078e00ff */
[----:B------:R-:W-:Y:S01]  /*132a0*/  IMAD.MOV.U32 R2, RZ, RZ, R0 ;  /* 0x000000ffff027224 */ /* 0x000fe200078e0000 */
[----:B------:R-:W-:-:S04]  /*132b0*/  @P0 SHF.R.U32.HI R2, RZ, R3, R7 ;  /* 0x00000003ff020219 */ /* 0x000fc80000011607 */
[--C-:B------:R-:W-:Y:S01]  /*132c0*/  SHF.R.S32.HI R3, RZ, 0x1f, R2.reuse ;  /* 0x0000001fff037819 */ /* 0x100fe20000011402 */
[----:B------:R-:W-:-:S04]  /*132d0*/  IMAD.MOV R7, RZ, RZ, -R2 ;  /* 0x000000ffff077224 */ /* 0x000fc800078e0a02 */
[----:B------:R-:W-:Y:S02]  /*132e0*/  IMAD R7, R8, R7, R0 ;  /* 0x0000000708077224 */ /* 0x000fe400078e0200 */
        /* <DEDUP_REMOVED lines=8> */
.L_x_1235:
[----:B------:R-:W-:Y:S01]  /*13370*/  IMAD R3, R4, 0x8, R17 ;  /* 0x0000000804037824 */ /* 0x000fe200078e0211 */
[----:B------:R-:W-:Y:S01]  /*13380*/  SHF.L.U32 R2, R5, 0x1f, RZ ;  /* 0x0000001f05027819 */ /* 0x000fe200000006ff */
[----:B------:R-:W-:Y:S03]  /*13390*/  BSSY B2, `(.L_x_1236) ;  /* 0x0000003000027945 */ /* 0x000fe60003800000 */
[----:B------:R-:W2:Y:S02]  /*133a0*/  SYNCS.PHASECHK.TRANS64.TRYWAIT P0, [R3+URZ+0x2a840], R2 ;  /* 0x02a84002030075a7 */ /* 0x000ea4000800017f */
[----:B--2---:R-:W-:Y:S05]  /*133b0*/  @!P0 BRA `(.L_x_1237) ;  /* 0x0000002c00b08947 */ /* 0x004fea0003800000 */
.L_x_1319:
[----:B------:R-:W-:Y:S05]  /*133c0*/  BSYNC B2 ;  /* 0x0000000000027941 */ /* 0x000fea0003800000 */
.L_x_1236:
[----:B-1----:R-:W1:Y:S01]  /*133d0*/  S2R R9, SR_TID.X ;  /* 0x0000000000097919 */ /* 0x002e620000002100 */
[----:B------:R-:W-:Y:S01]  /*133e0*/  BSSY B2, `(.L_x_1238) ;  /* 0x000000b000027945 */ /* 0x000fe20003800000 */
[----:B-1----:R-:W-:-:S04]  /*133f0*/  LOP3.LUT R9, R9, 0x7f, RZ, 0xc0, !PT ;  /* 0x0000007f09097812 */ /* 0x002fc800078ec0ff */
[----:B------:R-:W-:-:S13]  /*13400*/  ISETP.NE.AND P1, PT, R9, RZ, PT ;  /* 0x000000ff0900720c */ /* 0x000fda0003f25270 */
[----:B------:R-:W-:Y:S05]  /*13410*/  @P1 BRA `(.L_x_1239) ;  /* 0x00000000001c1947 */ /* 0x000fea0003800000 */
[----:B------:R-:W1:Y:S01]  /*13420*/  S2R R9, SR_TID.X ;  /* 0x0000000000097919 */ /* 0x000e620000002100 */
[----:B--2---:R-:W-:-:S04]  /*13430*/  IMAD.MOV.U32 R2, RZ, RZ, 0x9000 ;  /* 0x00009000ff027424 */ /* 0x004fc800078e00ff */
[----:B------:R3:W-:Y:S01]  /*13440*/  SYNCS.ARRIVE.TRANS64 RZ, [R3+URZ+0x2a830], R2 ;  /* 0x02a8300203ff79a7 */ /* 0x0007e2000800003f */
[----:B-1----:R-:W-:-:S04]  /*13450*/  LOP3.LUT R9, R9, 0x1f, RZ, 0xc0, !PT ;  /* 0x0000001f09097812 */ /* 0x002fc800078ec0ff */
[----:B------:R-:W-:-:S13]  /*13460*/  ISETP.NE.AND P0, PT, R9, RZ, PT ;  /* 0x000000ff0900720c */ /* 0x000fda0003f05270 */
[----:B---3--:R-:W-:Y:S05]  /*13470*/  @!P0 BRA `(.L_x_1239) ;  /* 0x0000000000048947 */ /* 0x008fea0003800000 */
[----:B------:R-:W-:Y:S01]  /*13480*/  BPT.TRAP 0x1 ;  /* 0x000000040000795c */ /* 0x000fe20000300000 */
.L_x_1239:
[----:B------:R-:W-:Y:S05]  /*13490*/  BSYNC B2 ;  /* 0x0000000000027941 */ /* 0x000fea0003800000 */
.L_x_1238:
[----:B------:R-:W-:Y:S01]  /*134a0*/  IMAD.MOV.U32 R12, RZ, RZ, RZ ;  /* 0x000000ffff0c7224 */ /* 0x000fe200078e00ff */
[----:B------:R-:W-:Y:S01]  /*134b0*/  UIADD3 UR4, UP0, UR38, 0x370, URZ ;  /* 0x0000037026047890 */ /* 0x000fe2000ff1e03f */
[----:B------:R-:W-:Y:S01]  /*134c0*/  IMAD R9, R4, 0x9000, R17 ;  /* 0x0000900004097824 */ /* 0x000fe200078e0211 */
[----:B------:R-:W-:Y:S01]  /*134d0*/  PLOP3.LUT P0, PT, PT, PT, PT, 0x80, 0x0 ;  /* 0x000000000000781c */ /* 0x000fe20003f0f070 */
[----:B--2---:R-:W-:Y:S01]  /*134e0*/  VIADD R3, R3, 0x2a830 ;  /* 0x0002a83003037836 */ /* 0x004fe20000000000 */
[----:B------:R-:W-:Y:S01]  /*134f0*/  R2UR UR10, R12 ;  /* 0x000000000c0a72ca */ /* 0x000fe200000e0000 */
[----:B------:R-:W-:Y:S01]  /*13500*/  IMAD R2, R7, 0x60, RZ ;  /* 0x0000006007027824 */ /* 0x000fe200078e02ff */
[----:B------:R-:W-:Y:S01]  /*13510*/  UIADD3.X UR5, URZ, UR39, URZ, UP0, !UPT ;  /* 0x000000273f057290 */ /* 0x000fe200087fe43f */
[----:B0-----:R-:W-:Y:S01]  /*13520*/  VIADD R10, R9, 0x18400 ;  /* 0x00018400090a7836 */ /* 0x001fe20000000000 */
[----:B------:R-:W-:Y:S01]  /*13530*/  UMOV UR6, 0x0 ;  /* 0x0000000000067882 */ /* 0x000fe20000000000 */
[----:B------:R-:W-:-:S10]  /*13540*/  UMOV UR7, 0x14f00000 ;  /* 0x14f0000000077882 */ /* 0x000fd40000000000 */
.L_x_1240:
        /* <DEDUP_REMOVED lines=16> */
.L_x_1241:
        /* <DEDUP_REMOVED lines=15> */
.L_x_1242:
        /* <DEDUP_REMOVED lines=16> */
.L_x_1320:
[----:B------:R-:W-:Y:S05]  /*13840*/  BSYNC B2 ;  /* 0x0000000000027941 */ /* 0x000fea0003800000 */
.L_x_1243:
        /* <DEDUP_REMOVED lines=11> */
.L_x_1246:
[----:B------:R-:W-:Y:S05]  /*13900*/  BSYNC B2 ;  /* 0x0000000000027941 */ /* 0x000fea0003800000 */
.L_x_1245:
[----:B------:R-:W-:Y:S01]  /*13910*/  R2UR UR10, R12 ;  /* 0x000000000c0a72ca */ /* 0x000fe200000e0000 */
[----:B------:R-:W-:Y:S01]  /*13920*/  IMAD R18, R18, 0x6000, R17 ;  /* 0x0000600012127824 */ /* 0x000fe200078e0211 */
[----:B------:R-:W-:Y:S01]  /*13930*/  R2UR UR6, R10 ;  /* 0x000000000a0672ca */ /* 0x000fe200000e0000 */
[----:B------:R-:W-:Y:S01]  /*13940*/  UIADD3 UR4, UP0, UR38, 0x470, URZ ;  /* 0x0000047026047890 */ /* 0x000fe2000ff1e03f */
[----:B------:R-:W-:Y:S01]  /*13950*/  R2UR UR7, R11 ;  /* 0x000000000b0772ca */ /* 0x000fe200000e0000 */
[----:B0-----:R-:W-:Y:S01]  /*13960*/  IMAD R3, R19, 0x60, RZ ;  /* 0x0000006013037824 */ /* 0x001fe200078e02ff */
[----:B------:R-:W-:Y:S01]  /*13970*/  PLOP3.LUT P0, PT, PT, PT, PT, 0x80, 0x0 ;  /* 0x000000000000781c */ /* 0x000fe20003f0f070 */
[----:B------:R-:W-:Y:S01]  /*13980*/  VIADD R2, R2, 0x50 ;  /* 0x0000005002027836 */ /* 0x000fe20000000000 */
[----:B------:R-:W-:Y:S01]  /*13990*/  UIADD3.X UR5, URZ, UR39, URZ, UP0, !UPT ;  /* 0x000000273f057290 */ /* 0x000fe200087fe43f */
[----:B------:R-:W-:-:S11]  /*139a0*/  VIADD R9, R18, 0x400 ;  /* 0x0000040012097836 */ /* 0x000fd60000000000 */
.L_x_1247:
        /* <DEDUP_REMOVED lines=15> */
.L_x_1248:
        /* <DEDUP_REMOVED lines=12> */
.L_x_1234:
[----:B------:R-:W-:Y:S05]  /*13b60*/  BSYNC B1 ;  /* 0x0000000000017941 */ /* 0x000fea0003800000 */
.L_x_1233:
[----:B------:R-:W2:Y:S01]  /*13b70*/  LDL R3, [R1+0xc] ;  /* 0x00000c0001037983 */ /* 0x000ea20000100800 */
[----:B------:R-:W-:Y:S01]  /*13b80*/  VIADD R18, R4, 0x1 ;  /* 0x0000000104127836 */ /* 0x000fe20000000000 */
[----:B------:R-:W-:Y:S01]  /*13b90*/  BSSY B1, `(.L_x_1249) ;  /* 0x00000a0000017945 */ /* 0x000fe20003800000 */
[----:B------:R-:W-:-:S03]  /*13ba0*/  VIADD R7, R0, 0xffffffff ;  /* 0xffffffff00077836 */ /* 0x000fc60000000000 */
[----:B------:R-:W-:-:S04]  /*13bb0*/  ISETP.NE.AND P0, PT, R18, 0x2, PT ;  /* 0x000000021200780c */ /* 0x000fc80003f05270 */
[----:B------:R-:W-:Y:S02]  /*13bc0*/  SEL R2, RZ, 0x1, P0 ;  /* 0x00000001ff027807 */ /* 0x000fe40000000000 */
[----:B------:R-:W-:Y:S02]  /*13bd0*/  SEL R18, R18, RZ, P0 ;  /* 0x000000ff12127207 */ /* 0x000fe40000000000 */
[----:B------:R-:W-:-:S05]  /*13be0*/  LOP3.LUT R11, R5, R2, RZ, 0x3c, !PT ;  /* 0x00000002050b7212 */ /* 0x000fca00078e3cff */
[----:B------:R1:W-:Y:S01]  /*13bf0*/  STL [R1+0x4], R11 ;  /* 0x0000040b01007387 */ /* 0x0003e20000100800 */
[----:B--2---:R-:W-:-:S13]  /*13c00*/  LOP3.LUT P1, RZ, R3, 0x2, RZ, 0xc0, !PT ;  /* 0x0000000203ff7812 */ /* 0x004fda000782c0ff */
[----:B-1----:R-:W-:Y:S05]  /*13c10*/  @!P1 BRA `(.L_x_1250) ;  /* 0x00000008005c9947 */ /* 0x002fea0003800000 */
[----:B------:R-:W-:Y:S01]  /*13c20*/  LOP3.LUT P1, RZ, R3, 0x1, RZ, 0xc0, !PT ;  /* 0x0000000103ff7812 */ /* 0x000fe2000782c0ff */
[----:B0-----:R-:W-:-:S12]  /*13c30*/  IMAD.MOV.U32 R10, RZ, RZ, R7 ;  /* 0x000000ffff0a7224 */ /* 0x001fd800078e0007 */
[----:B------:R-:W-:Y:S05]  /*13c40*/  @!P1 BRA `(.L_x_1251) ;  /* 0x0000000000549947 */ /* 0x000fea0003800000 */
[----:B------:R-:W2:Y:S01]  /*13c50*/  LDL R13, [R1+0x8] ;  /* 0x00000800010d7983 */ /* 0x000ea20000100800 */
        /* <DEDUP_REMOVED lines=20> */
.L_x_1251:
[----:B------:R-:W-:Y:S01]  /*13da0*/  IMAD R2, R18, 0x8, R17 ;  /* 0x0000000812027824 */ /* 0x000fe200078e0211 */
[----:B------:R-:W-:Y:S01]  /*13db0*/  SHF.L.U32 R3, R11, 0x1f, RZ ;  /* 0x0000001f0b037819 */ /* 0x000fe200000006ff */
[----:B------:R-:W-:Y:S03]  /*13dc0*/  BSSY B2, `(.L_x_1252) ;  /* 0x0000003000027945 */ /* 0x000fe60003800000 */
[----:B------:R-:W1:Y:S02]  /*13dd0*/  SYNCS.PHASECHK.TRANS64.TRYWAIT P0, [R2+URZ+0x2a840], R3 ;  /* 0x02a84003020075a7 */ /* 0x000e64000800017f */
[----:B-1----:R-:W-:Y:S05]  /*13de0*/  @!P0 BRA `(.L_x_1253) ;  /* 0x00000024004c8947 */ /* 0x002fea0003800000 */
.L_x_1321:
[----:B------:R-:W-:Y:S05]  /*13df0*/  BSYNC B2 ;  /* 0x0000000000027941 */ /* 0x000fea0003800000 */
.L_x_1252:
        /* <DEDUP_REMOVED lines=12> */
.L_x_1255:
[----:B------:R-:W-:Y:S05]  /*13ec0*/  BSYNC B2 ;  /* 0x0000000000027941 */ /* 0x000fea0003800000 */
.L_x_1254:
[----:B------:R-:W-:Y:S01]  /*13ed0*/  IMAD.MOV.U32 R14, RZ, RZ, RZ ;  /* 0x000000ffff0e7224 */ /* 0x000fe200078e00ff */
[----:B------:R-:W-:Y:S01]  /*13ee0*/  UIADD3 UR4, UP0, UR38, 0x370, URZ ;  /* 0x0000037026047890 */ /* 0x000fe2000ff1e03f */
[C---:B-1----:R-:W-:Y:S01]  /*13ef0*/  IMAD R3, R18.reuse, 0x8, R6 ;  /* 0x0000000812037824 */ /* 0x042fe200078e0206 */
[----:B------:R-:W-:Y:S01]  /*13f00*/  PLOP3.LUT P0, PT, PT, PT, PT, 0x80, 0x0 ;  /* 0x000000000000781c */ /* 0x000fe20003f0f070 */
[----:B------:R-:W-:Y:S01]  /*13f10*/  IMAD R9, R18, 0x9000, R17 ;  /* 0x0000900012097824 */ /* 0x000fe200078e0211 */
[----:B------:R-:W-:Y:S01]  /*13f20*/  R2UR UR10, R14 ;  /* 0x000000000e0a72ca */ /* 0x000fe200000e0000 */
[----:B------:R-:W-:Y:S01]  /*13f30*/  VIADD R3, R3, 0x30 ;  /* 0x0000003003037836 */ /* 0x000fe20000000000 */
[----:B------:R-:W-:Y:S01]  /*13f40*/  UIADD3.X UR5, URZ, UR39, URZ, UP0, !UPT ;  /* 0x000000273f057290 */ /* 0x000fe200087fe43f */
[----:B------:R-:W-:Y:S01]  /*13f50*/  IMAD R2, R10, 0x60, RZ ;  /* 0x000000600a027824 */ /* 0x000fe200078e02ff */
[----:B------:R-:W-:Y:S01]  /*13f60*/  UMOV UR6, 0x0 ;  /* 0x0000000000067882 */ /* 0x000fe20000000000 */
[----:B------:R-:W-:Y:S01]  /*13f70*/  VIADD R11, R9, 0x18400 ;  /* 0x00018400090b7836 */ /* 0x000fe20000000000 */
[----:B------:R-:W-:-:S09]  /*13f80*/  UMOV UR7, 0x14f00000 ;  /* 0x14f0000000077882 */ /* 0x000fd20000000000 */
.L_x_1256:
        /* <DEDUP_REMOVED lines=16> */
.L_x_1257:
        /* <DEDUP_REMOVED lines=15> */
.L_x_1258:
        /* <DEDUP_REMOVED lines=15> */
.L_x_1322:
[----:B------:R-:W-:Y:S05]  /*14270*/  BSYNC B2 ;  /* 0x0000000000027941 */ /* 0x000fea0003800000 */
.L_x_1259:
[----:B------:R-:W-:Y:S01]  /*14280*/  BSSY B2, `(.L_x_1261) ;  /* 0x000000b000027945 */ /* 0x000fe20003800000 */
[----:B------:R-:W-:Y:S02]  /*14290*/  IMAD.MOV.U32 R12, RZ, RZ, 0x0 ;  /* 0x00000000ff0c7424 */ /* 0x000fe400078e00ff */
[----:B------:R-:W-:Y:S01]  /*142a0*/  IMAD.MOV.U32 R13, RZ, RZ, 0x14f00000 ;  /* 0x14f00000ff0d7424 */ /* 0x000fe200078e00ff */
[----:B------:R-:W-:Y:S06]  /*142b0*/  @P1 BRA `(.L_x_1262) ;  /* 0x00000000001c1947 */ /* 0x000fec0003800000 */
[----:B------:R-:W1:Y:S02]  /*142c0*/  S2R R3, SR_TID.X ;  /* 0x0000000000037919 */ /* 0x000e640000002100 */
[----:B-1----:R-:W-:Y:S01]  /*142d0*/  LOP3.LUT R9, R3, 0x1f, RZ, 0xc0, !PT ;  /* 0x0000001f03097812 */ /* 0x002fe200078ec0ff */
[----:B------:R-:W-:-:S03]  /*142e0*/  IMAD.MOV.U32 R3, RZ, RZ, 0x6000 ;  /* 0x00006000ff037424 */ /* 0x000fc600078e00ff */
[----:B------:R-:W-:Y:S01]  /*142f0*/  ISETP.NE.AND P0, PT, R9, RZ, PT ;  /* 0x000000ff0900720c */ /* 0x000fe20003f05270 */
[----:B------:R1:W-:-:S12]  /*14300*/  SYNCS.ARRIVE.TRANS64 RZ, [R2+URZ+0x50], R3 ;  /* 0x0000500302ff79a7 */ /* 0x0003d8000800003f */
[----:B-1----:R-:W-:Y:S05]  /*14310*/  @!P0 BRA `(.L_x_1262) ;  /* 0x0000000000048947 */ /* 0x002fea0003800000 */
[----:B------:R-:W-:Y:S01]  /*14320*/  BPT.TRAP 0x1 ;  /* 0x000000040000795c */ /* 0x000fe20000300000 */
.L_x_1262:
[----:B------:R-:W-:Y:S05]  /*14330*/  BSYNC B2 ;  /* 0x0000000000027941 */ /* 0x000fea0003800000 */
.L_x_1261:
[----:B------:R-:W-:Y:S01]  /*14340*/  R2UR UR10, R14 ;  /* 0x000000000e0a72ca */ /* 0x000fe200000e0000 */
[----:B------:R-:W-:Y:S01]  /*14350*/  IMAD R4, R4, 0x6000, R17 ;  /* 0x0000600004047824 */ /* 0x000fe200078e0211 */
[----:B------:R-:W-:Y:S01]  /*14360*/  R2UR UR6, R12 ;  /* 0x000000000c0672ca */ /* 0x000fe200000e0000 */
[----:B------:R-:W-:Y:S01]  /*14370*/  UIADD3 UR4, UP0, UR38, 0x470, URZ ;  /* 0x0000047026047890 */ /* 0x000fe2000ff1e03f */
[----:B------:R-:W-:Y:S01]  /*14380*/  R2UR UR7, R13 ;  /* 0x000000000d0772ca */ /* 0x000fe200000e0000 */
[----:B------:R-:W-:Y:S01]  /*14390*/  IMAD R3, R19, 0x60, RZ ;  /* 0x0000006013037824 */ /* 0x000fe200078e02ff */
[----:B------:R-:W-:Y:S01]  /*143a0*/  PLOP3.LUT P0, PT, PT, PT, PT, 0x80, 0x0 ;  /* 0x000000000000781c */ /* 0x000fe20003f0f070 */
[----:B0-----:R-:W-:Y:S01]  /*143b0*/  VIADD R2, R2, 0x50 ;  /* 0x0000005002027836 */ /* 0x001fe20000000000 */
[----:B------:R-:W-:Y:S01]  /*143c0*/  UIADD3.X UR5, URZ, UR39, URZ, UP0, !UPT ;  /* 0x000000273f057290 */ /* 0x000fe200087fe43f */
[----:B------:R-:W-:-:S11]  /*143d0*/  VIADD R5, R4, 0x400 ;  /* 0x0000040004057836 */ /* 0x000fd60000000000 */
.L_x_1263:
        /* <DEDUP_REMOVED lines=15> */
.L_x_1264:
        /* <DEDUP_REMOVED lines=12> */
.L_x_1250:
[----:B------:R-:W-:Y:S05]  /*14590*/  BSYNC B1 ;  /* 0x0000000000017941 */ /* 0x000fea0003800000 */
.L_x_1249:
[----:B------:R-:W-:Y:S01]  /*145a0*/  ISETP.GT.AND P0, PT, R7, UR40, PT ;  /* 0x0000002807007c0c */ /* 0x000fe2000bf04270 */
[----:B------:R-:W-:-:S12]  /*145b0*/  VIADD R0, R0, 0xfffffffe ;  /* 0xfffffffe00007836 */ /* 0x000fd80000000000 */
[----:B------:R-:W-:Y:S05]  /*145c0*/  @P0 BRA `(.L_x_1265) ;  /* 0xffffffe800dc0947 */ /* 0x000fea000383ffff */
.L_x_1232:
[----:B------:R-:W-:Y:S05]  /*145d0*/  BSYNC B0 ;  /* 0x0000000000007941 */ /* 0x000fea0003800000 */
.L_x_1214:
[----:B0-----:R-:W0:Y:S01]  /*145e0*/  S2R R0, SR_TID.X ;  /* 0x0000000000007919 */ /* 0x001e220000002100 */
[----:B------:R-:W-:Y:S01]  /*145f0*/  BSSY B0, `(.L_x_1266) ;  /* 0x0000012000007945 */ /* 0x000fe20003800000 */
[----:B0-----:R-:W-:-:S04]  /*14600*/  LOP3.LUT R6, R0, 0x7f, RZ, 0xc0, !PT ;  /* 0x0000007f00067812 */ /* 0x001fc800078ec0ff */
[----:B------:R-:W-:-:S13]  /*14610*/  ISETP.NE.AND P1, PT, R6, RZ, PT ;  /* 0x000000ff0600720c */ /* 0x000fda0003f25270 */
[----:B------:R-:W-:Y:S05]  /*14620*/  @P1 BRA `(.L_x_1267) ;  /* 0x0000000000381947 */ /* 0x000fea0003800000 */
[----:B------:R-:W0:Y:S01]  /*14630*/  S2R R3, SR_LANEID ;  /* 0x0000000000037919 */ /* 0x000e220000000000 */
[----:B------:R-:W-:Y:S01]  /*14640*/  VOTEU.ANY UR4, UPT, PT ;  /* 0x0000000000047886 */ /* 0x000fe200038e0100 */
[----:B------:R-:W-:Y:S01]  /*14650*/  ULDC.64 UR6, c[0x0][0x208] ;  /* 0x0000820000067ab9 */ /* 0x000fe20000000a00 */
[----:B------:R-:W0:Y:S08]  /*14660*/  FLO.U32 R0, UR4 ;  /* 0x0000000400007d00 */ /* 0x000e3000080e0000 */
[----:B------:R-:W1:Y:S01]  /*14670*/  POPC R5, UR4 ;  /* 0x0000000400057d09 */ /* 0x000e620008000000 */
[----:B0-----:R-:W-:-:S02]  /*14680*/  ISETP.EQ.U32.AND P0, PT, R0, R3, PT ;  /* 0x000000030000720c */ /* 0x001fc40003f02070 */
[----:B------:R-:W1:Y:S11]  /*14690*/  LDC.64 R2, c[0x0][0xc80] ;  /* 0x00032000ff027b82 */ /* 0x000e760000000a00 */
[----:B-1----:R-:W2:Y:S01]  /*146a0*/  @P0 ATOMG.E.ADD.STRONG.GPU PT, R3, desc[UR6][R2.64], R5 ;  /* 0x00000005020309a8 */ /* 0x002ea200081ee1c6 */
[----:B------:R-:W0:Y:S02]  /*146b0*/  S2R R4, SR_LTMASK ;  /* 0x0000000000047919 */ /* 0x000e240000003900 */
[----:B0-----:R-:W-:-:S04]  /*146c0*/  LOP3.LUT R4, R4, UR4, RZ, 0xc0, !PT ;  /* 0x0000000404047c12 */ /* 0x001fc8000f8ec0ff */
[----:B------:R-:W0:Y:S01]  /*146d0*/  POPC R7, R4 ;  /* 0x0000000400077309 */ /* 0x000e220000000000 */
[----:B--2---:R-:W0:Y:S02]  /*146e0*/  SHFL.IDX PT, R0, R3, R0, 0x1f ;  /* 0x00001f0003007589 */ /* 0x004e2400000e0000 */
[----:B0-----:R-:W-:-:S05]  /*146f0*/  IADD3 R0, R0, UR44, R7 ;  /* 0x0000002c00007c10 */ /* 0x001fca000fffe007 */
[----:B------:R0:W-:Y:S02]  /*14700*/  STL [R1+0x14], R0 ;  /* 0x0000140001007387 */ /* 0x0001e40000100800 */
.L_x_1267:
[----:B------:R-:W-:Y:S05]  /*14710*/  BSYNC B0 ;  /* 0x0000000000007941 */ /* 0x000fea0003800000 */
.L_x_1266:
[----:B0-----:R-:W2:Y:S01]  /*14720*/  LDL R0, [R1+0xc] ;  /* 0x00000c0001007983 */ /* 0x001ea20000100800 */
[----:B------:R-:W-:Y:S01]  /*14730*/  BSSY B0, `(.L_x_1268) ;  /* 0x0000038000007945 */ /* 0x000fe20003800000 */
[----:B--2---:R-:W-:-:S13]  /*14740*/  LOP3.LUT P0, RZ, R0, 0x2, RZ, 0xc0, !PT ;  /* 0x0000000200ff7812 */ /* 0x004fda000780c0ff */
[----:B------:R-:W-:Y:S05]  /*14750*/  @!P0 BRA `(.L_x_1269) ;  /* 0x0000000000d48947 */ /* 0x000fea0003800000 */
[----:B------:R-:W2:Y:S01]  /*14760*/  LDL R0, [R1+0x4] ;  /* 0x0000040001007983 */ /* 0x000ea20000100800 */
[----:B------:R-:W-:Y:S01]  /*14770*/  IMAD R2, R18, 0x8, R17 ;  /* 0x0000000812027824 */ /* 0x000fe200078e0211 */
[----:B------:R-:W-:Y:S01]  /*14780*/  BSSY B1, `(.L_x_1270) ;  /* 0x0000005000017945 */ /* 0x000fe20003800000 */
[----:B------:R-:W-:Y:S02]  /*14790*/  ISETP.NE.AND P2, PT, R6, RZ, PT ;  /* 0x000000ff0600720c */ /* 0x000fe40003f45270 */
[----:B--2---:R-:W-:-:S04]  /*147a0*/  SHF.L.U32 R3, R0, 0x1f, RZ ;  /* 0x0000001f00037819 */ /* 0x004fc800000006ff */
[----:B------:R-:W0:Y:S02]  /*147b0*/  SYNCS.PHASECHK.TRANS64.TRYWAIT P0, [R2+URZ+0x2a860], R3 ;  /* 0x02a86003020075a7 */ /* 0x000e24000800017f */
[----:B0-----:R-:W-:Y:S05]  /*147c0*/  @!P0 BRA `(.L_x_1271) ;  /* 0x0000001800fc8947 */ /* 0x001fea0003800000 */
.L_x_1323:
[----:B------:R-:W-:Y:S05]  /*147d0*/  BSYNC B1 ;  /* 0x0000000000017941 */ /* 0x000fea0003800000 */
.L_x_1270:
[----:B------:R-:W-:Y:S04]  /*147e0*/  BSSY B1, `(.L_x_1272) ;  /* 0x0000009000017945 */ /* 0x000fe80003800000 */
        /* <DEDUP_REMOVED lines=8> */
.L_x_1273:
[----:B------:R-:W-:Y:S05]  /*14870*/  BSYNC B1 ;  /* 0x0000000000017941 */ /* 0x000fea0003800000 */
.L_x_1272:
[----:B------:R-:W-:Y:S01]  /*14880*/  IMAD R0, R18, 0x6000, R17 ;  /* 0x0000600012007824 */ /* 0x000fe200078e0211 */
[----:B------:R-:W-:Y:S01]  /*14890*/  UIADD3 UR4, UP0, UR38, 0x470, URZ ;  /* 0x0000047026047890 */ /* 0x000fe2000ff1e03f */
[----:B------:R-:W-:Y:S01]  /*148a0*/  PLOP3.LUT P0, PT, PT, PT, PT, 0x80, 0x0 ;  /* 0x000000000000781c */ /* 0x000fe20003f0f070 */
[----:B------:R-:W-:Y:S01]  /*148b0*/  IMAD R19, R19, 0x60, RZ ;  /* 0x0000006013137824 */ /* 0x000fe200078e02ff */
[----:B------:R-:W-:Y:S01]  /*148c0*/  UMOV UR6, 0x0 ;  /* 0x0000000000067882 */ /* 0x000fe20000000000 */
[----:B0-----:R-:W-:Y:S01]  /*148d0*/  VIADD R2, R2, 0x2a850 ;  /* 0x0002a85002027836 */ /* 0x001fe20000000000 */
[----:B------:R-:W-:Y:S01]  /*148e0*/  UIADD3.X UR5, URZ, UR39, URZ, UP0, !UPT ;  /* 0x000000273f057290 */ /* 0x000fe200087fe43f */
[----:B------:R-:W-:Y:S01]  /*148f0*/  VIADD R3, R0, 0x400 ;  /* 0x0000040000037836 */ /* 0x000fe20000000000 */
[----:B------:R-:W-:Y:S01]  /*14900*/  UMOV UR7, 0x14f00000 ;  /* 0x14f0000000077882 */ /* 0x000fe20000000000 */
[----:B------:R-:W-:-:S09]  /*14910*/  UMOV UR10, URZ ;  /* 0x0000003f000a7c82 */ /* 0x000fd20008000000 */
.L_x_1274:
        /* <DEDUP_REMOVED lines=15> */
.L_x_1275:
        /* <DEDUP_REMOVED lines=10> */
.L_x_1269:
[----:B------:R-:W-:Y:S05]  /*14ab0*/  BSYNC B0 ;  /* 0x0000000000007941 */ /* 0x000fea0003800000 */
.L_x_1268:
[----:B------:R-:W2:Y:S01]  /*14ac0*/  LDL.LU R3, [R1+0x4] ;  /* 0x0000040001037983 */ /* 0x000ea20000300800 */
[----:B------:R-:W-:-:S05]  /*14ad0*/  VIADD R18, R18, 0x1 ;  /* 0x0000000112127836 */ /* 0x000fca0000000000 */
[----:B------:R-:W-:-:S04]  /*14ae0*/  ISETP.NE.AND P0, PT, R18, 0x2, PT ;  /* 0x000000021200780c */ /* 0x000fc80003f05270 */
[----:B------:R-:W-:Y:S02]  /*14af0*/  SEL R0, RZ, 0x1, P0 ;  /* 0x00000001ff007807 */ /* 0x000fe40000000000 */
[----:B------:R-:W-:Y:S02]  /*14b00*/  SEL R18, R18, RZ, P0 ;  /* 0x000000ff12127207 */ /* 0x000fe40000000000 */
[----:B--2---:R-:W-:-:S05]  /*14b10*/  LOP3.LUT R3, R3, R0, RZ, 0x3c, !PT ;  /* 0x0000000003037212 */ /* 0x004fca00078e3cff */
[----:B------:R0:W-:Y:S02]  /*14b20*/  STL [R1+0x4], R3 ;  /* 0x0000040301007387 */ /* 0x0001e40000100800 */
.L_x_1194:
[----:B------:R-:W-:Y:S05]  /*14b30*/  BSYNC B7 ;  /* 0x0000000000077941 */ /* 0x000fea0003800000 */
.L_x_1192:
[----:B-1----:R-:W2:Y:S04]  /*14b40*/  LDL R0, [R1+0xc] ;  /* 0x00000c0001007983 */ /* 0x002ea80000100800 */
[----:B------:R1:W5:Y:S01]  /*14b50*/  LDL R2, [R1+0x14] ;  /* 0x0000140001027983 */ /* 0x0003620000100800 */
[----:B--2---:R-:W-:-:S13]  /*14b60*/  LOP3.LUT P0, RZ, R0, 0x4, RZ, 0xc0, !PT ;  /* 0x0000000400ff7812 */ /* 0x004fda000780c0ff */
[----:B-1----:R-:W-:Y:S05]  /*14b70*/  @!P0 BRA `(.L_x_1276) ;  /* 0x0000000000288947 */ /* 0x002fea0003800000 */
[----:B------:R-:W-:Y:S05]  /*14b80*/  WARPSYNC.ALL ;  /* 0x0000000000007948 */ /* 0x000fea0003800000 */
[----:B------:R-:W1:Y:S08]  /*14b90*/  S2UR UR5, SR_CgaCtaId ;  /* 0x00000000000579c3 */ /* 0x000e700000008800 */
[----:B------:R-:W-:Y:S06]  /*14ba0*/  BAR.SYNC.DEFER_BLOCKING 0x5, 0x180 ;  /* 0x0146000000007b1d */ /* 0x000fec0000010000 */
[----:B------:R-:W-:-:S02]  /*14bb0*/  UMOV UR4, 0x400 ;  /* 0x0000040000047882 */ /* 0x000fc40000000000 */
[----:B-1----:R-:W-:-:S06]  /*14bc0*/  ULEA UR4, UR5, UR4, 0x18 ;  /* 0x0000000405047291 */ /* 0x002fcc000f8ec03f */
[----:B------:R-:W-:-:S05]  /*14bd0*/  IMAD.U32 R17, RZ, RZ, UR4 ;  /* 0x00000004ff117e24 */ /* 0x000fca000f8e00ff */
[----:B-----5:R-:W1:Y:S04]  /*14be0*/  LDS R2, [R17+0x2a8d0] ;  /* 0x02a8d00011027984 */ /* 0x020e680000000800 */
[----:B-1----:R3:W-:Y:S01]  /*14bf0*/  STL [R1+0x14], R2 ;  /* 0x0000140201007387 */ /* 0x0027e20000100800 */
[----:B------:R-:W-:Y:S06]  /*14c00*/  BAR.ARV 0x4, 0x180 ;  /* 0x0106000000007b1d */ /* 0x000fec0000002000 */
[----:B------:R-:W-:Y:S05]  /*14c10*/  BRA `(.L_x_1277) ;  /* 0x00000000002c7947 */ /* 0x000fea0003800000 */
.L_x_1276:
[----:B------:R-:W-:-:S03]  /*14c20*/  UMOV UR4, 0xffffffff ;  /* 0xffffffff00047882 */ /* 0x000fc60000000000 */
[----:B------:R-:W-:Y:S05]  /*14c30*/  BRA.DIV UR4, `(.L_x_1278) ;  /* 0x0000001604f47947 */ /* 0x000fea000b800000 */
[----:B-----5:R1:W2:Y:S02]  /*14c40*/  SHFL.IDX PT, R14, R2, RZ, 0x1f ;  /* 0x00001fff020e7589 */ /* 0x0202a400000e0000 */
.L_x_1326:
[----:B0-----:R-:W0:Y:S01]  /*14c50*/  @!P1 S2R R3, SR_CgaCtaId ;  /* 0x0000000000039919 */ /* 0x001e220000008800 */
[----:B------:R-:W-:Y:S05]  /*14c60*/  WARPSYNC.ALL ;  /* 0x0000000000007948 */ /* 0x000fea0003800000 */
[----:B------:R-:W-:Y:S01]  /*14c70*/  BAR.SYNC.DEFER_BLOCKING 0x4, 0x180 ;  /* 0x0106000000007b1d */ /* 0x000fe20000010000 */
[----:B------:R-:W-:-:S05]  /*14c80*/  @!P1 MOV R0, 0x400 ;  /* 0x0000040000009802 */ /* 0x000fca0000000f00 */
[----:B--2---:R2:W-:Y:S01]  /*14c90*/  STL [R1+0x14], R14 ;  /* 0x0000140e01007387 */ /* 0x0045e20000100800 */
[----:B0-----:R-:W-:-:S05]  /*14ca0*/  @!P1 LEA R17, R3, R0, 0x18 ;  /* 0x0000000003119211 */ /* 0x001fca00078ec0ff */
[----:B------:R2:W-:Y:S01]  /*14cb0*/  @!P1 STS [R17+0x2a8d0], R2 ;  /* 0x02a8d00211009388 */ /* 0x0005e20000000800 */
[----:B------:R-:W-:Y:S06]  /*14cc0*/  BAR.ARV 0x5, 0x180 ;  /* 0x0146000000007b1d */ /* 0x000fec0000002000 */
.L_x_1277:
[----:B------:R-:W4:Y:S01]  /*14cd0*/  LDL R0, [R1+0x14] ;  /* 0x0000140001007983 */ /* 0x000f220000100800 */
[----:B------:R-:W-:Y:S02]  /*14ce0*/  ULDC UR4, c[0x0][0xc38] ;  /* 0x00030e0000047ab9 */ /* 0x000fe40000000800 */
[----:B----4-:R-:W-:-:S13]  /*14cf0*/  ISETP.GE.AND P0, PT, R0, UR4, PT ;  /* 0x0000000400007c0c */ /* 0x010fda000bf06270 */
[----:B------:R-:W-:Y:S05]  /*14d00*/  @!P0 BRA `(.L_x_1279) ;  /* 0xffffffb400d88947 */ /* 0x000fea000383ffff */
.L_x_1183:
[----:B0-----:R-:W4:Y:S01]  /*14d10*/  LDL.LU R0, [R1+0x18] ;  /* 0x0000180001007983 */ /* 0x001f220000300800 */
[----:B------:R-:W-:Y:S01]  /*14d20*/  BSSY B0, `(.L_x_1280) ;  /* 0x000000b000007945 */ /* 0x000fe20003800000 */
[----:B------:R-:W0:Y:S01]  /*14d30*/  S2R R5, SR_CgaCtaId ;  /* 0x0000000000057919 */ /* 0x000e220000008800 */
[----:B----4-:R-:W-:-:S05]  /*14d40*/  VIADD R0, R0, 0x1 ;  /* 0x0000000100007836 */ /* 0x010fca0000000000 */
[----:B-123--:R-:W-:-:S04]  /*14d50*/  LEA.HI R2, R0, R0, RZ, 0x1 ;  /* 0x0000000000027211 */ /* 0x00efc800078f08ff */
[----:B------:R-:W-:-:S05]  /*14d60*/  LOP3.LUT R3, R2, 0xfffffffe, RZ, 0xc0, !PT ;  /* 0xfffffffe02037812 */ /* 0x000fca00078ec0ff */
[----:B------:R-:W-:Y:S01]  /*14d70*/  IMAD.IADD R3, R0, 0x1, -R3 ;  /* 0x0000000100037824 */ /* 0x000fe200078e0a03 */
[----:B------:R-:W-:-:S04]  /*14d80*/  MOV R0, 0x400 ;  /* 0x0000040000007802 */ /* 0x000fc80000000f00 */
[----:B0-----:R-:W-:Y:S02]  /*14d90*/  LEA R0, R5, R0, 0x18 ;  /* 0x0000000005007211 */ /* 0x001fe400078ec0ff */
[----:B------:R-:W-:-:S04]  /*14da0*/  SHF.L.U32 R3, R3, 0x1f, RZ ;  /* 0x0000001f03037819 */ /* 0x000fc800000006ff */
[----:B------:R-:W0:Y:S02]  /*14db0*/  SYNCS.PHASECHK.TRANS64.TRYWAIT P0, [R0+URZ+0x2a820], R3 ;  /* 0x02a82003000075a7 */ /* 0x000e24000800017f */
[----:B0-----:R-:W-:Y:S05]  /*14dc0*/  @!P0 BRA `(.L_x_1281) ;  /* 0x0000001400b88947 */ /* 0x001fea0003800000 */
.L_x_1327:
[----:B------:R-:W-:Y:S05]  /*14dd0*/  BSYNC B0 ;  /* 0x0000000000007941 */ /* 0x000fea0003800000 */
.L_x_1280:
[----:B------:R-:W-:-:S03]  /*14de0*/  UMOV UR4, 0xffffffff ;  /* 0xffffffff00047882 */ /* 0x000fc60000000000 */
[----:B------:R-:W-:Y:S05]  /*14df0*/  BRA.DIV UR4, `(.L_x_1282) ;  /* 0x0000001604c07947 */ /* 0x000fea000b800000 */
[----:B------:R-:W1:Y:S02]  /*14e00*/  S2R R2, SR_TID.X ;  /* 0x0000000000027919 */ /* 0x000e640000002100 */
[----:B-1----:R-:W-:-:S04]  /*14e10*/  SHF.R.U32.HI R2, RZ, 0x5, R2 ;  /* 0x00000005ff027819 */ /* 0x002fc80000011602 */
[----:B------:R-:W-:-:S05]  /*14e20*/  LOP3.LUT R2, R2, 0x3, RZ, 0xc0, !PT ;  /* 0x0000000302027812 */ /* 0x000fca00078ec0ff */
[----:B------:R1:W2:Y:S02]  /*14e30*/  SHFL.IDX PT, R14, R2, RZ, 0x1f ;  /* 0x00001fff020e7589 */ /* 0x0002a400000e0000 */
.L_x_1330:
[----:B--2---:R-:W-:Y:S01]  /*14e40*/  ISETP.NE.AND P0, PT, R14, RZ, PT ;  /* 0x000000ff0e00720c */ /* 0x004fe20003f05270 */
[----:B------:R-:W-:-:S12]  /*14e50*/  BSSY B0, `(.L_x_1283) ;  /* 0x0000027000007945 */ /* 0x000fd80003800000 */
[----:B------:R-:W-:Y:S05]  /*14e60*/  @P0 BRA `(.L_x_1284) ;  /* 0x0000000000940947 */ /* 0x000fea0003800000 */
[----:B------:R-:W-:-:S03]  /*14e70*/  UMOV UR4, 0xffffffff ;  /* 0xffffffff00047882 */ /* 0x000fc60000000000 */
[----:B------:R-:W-:Y:S05]  /*14e80*/  BRA.DIV UR4, `(.L_x_1285) ;  /* 0x0000001604d07947 */ /* 0x000fea000b800000 */
[----:B------:R-:W-:-:S13]  /*14e90*/  ELECT P6, URZ, PT ;  /* 0x00000000003f782f */ /* 0x000fda00038c0000 */
.L_x_1333:
[----:B------:R-:W-:Y:S05]  /*14ea0*/  @!P6 BRA `(.L_x_1284) ;  /* 0x000000000084e947 */ /* 0x000fea0003800000 */
[----:B-1----:R-:W2:Y:S02]  /*14eb0*/  LDL R2, [R1+0x1c] ;  /* 0x00001c0001027983 */ /* 0x002ea40000100800 */
[----:B--2---:R-:W-:-:S13]  /*14ec0*/  R2UR UR4, R2 ;  /* 0x00000000020472ca */ /* 0x004fda00000e0000 */
[----:B------:R-:W-:-:S06]  /*14ed0*/  ULOP3.LUT UR4, UR4, 0x2, URZ, 0xfc, !UPT ;  /* 0x0000000204047892 */ /* 0x000fcc000f8efc3f */
[----:B------:R-:W-:-:S05]  /*14ee0*/  IMAD.U32 R2, RZ, RZ, UR4 ;  /* 0x00000004ff027e24 */ /* 0x000fca000f8e00ff */
[----:B------:R-:W-:-:S13]  /*14ef0*/  ISETP.NE.AND P2, PT, R2, 0x3, PT ;  /* 0x000000030200780c */ /* 0x000fda0003f45270 */
[----:B------:R-:W-:Y:S05]  /*14f00*/  @!P2 BRA `(.L_x_1286) ;  /* 0x000000000004a947 */ /* 0x000fea0003800000 */
[----:B------:R-:W-:Y:S01]  /*14f10*/  BPT.TRAP 0x1 ;  /* 0x000000040000795c */ /* 0x000fe20000300000 */
.L_x_1286:
[----:B------:R-:W2:Y:S01]  /*14f20*/  LDL.LU R7, [R1+0x4] ;  /* 0x0000040001077983 */ /* 0x000ea20000300800 */
[----:B0-----:R-:W-:Y:S02]  /*14f30*/  VIADD R3, R0, 0x2a840 ;  /* 0x0002a84000037836 */ /* 0x001fe40000000000 */
[C---:B------:R-:W-:Y:S02]  /*14f40*/  VIADD R2, R18.reuse, 0x1 ;  /* 0x0000000112027836 */ /* 0x040fe40000000000 */
[----:B------:R-:W-:-:S03]  /*14f50*/  IMAD R6, R18, 0x8, R3 ;  /* 0x0000000812067824 */ /* 0x000fc600078e0203 */
[----:B------:R-:W-:-:S04]  /*14f60*/  ISETP.NE.AND P1, PT, R2, 0x2, PT ;  /* 0x000000020200780c */ /* 0x000fc80003f25270 */
[----:B------:R-:W-:Y:S02]  /*14f70*/  SEL R4, RZ, 0x1, P1 ;  /* 0x00000001ff047807 */ /* 0x000fe40000800000 */
[C---:B--2---:R-:W-:Y:S02]  /*14f80*/  SHF.L.U32 R5, R7.reuse, 0x1f, RZ ;  /* 0x0000001f07057819 */ /* 0x044fe400000006ff */
[----:B------:R-:W-:Y:S02]  /*14f90*/  LOP3.LUT R7, R7, R4, RZ, 0x3c, !PT ;  /* 0x0000000407077212 */ /* 0x000fe400078e3cff */
[----:B------:R-:W0:Y:S01]  /*14fa0*/  SYNCS.PHASECHK.TRANS64.TRYWAIT P0, [R6+URZ], R5 ;  /* 0x00000005060075a7 */ /* 0x000e22000800017f */
[----:B------:R-:W-:Y:S02]  /*14fb0*/  SEL R4, R2, RZ, P1 ;  /* 0x000000ff02047207 */ /* 0x000fe40000800000 */
[----:B------:R-:W-:-:S03]  /*14fc0*/  SHF.L.U32 R2, R7, 0x1f, RZ ;  /* 0x0000001f07027819 */ /* 0x000fc600000006ff */
[----:B------:R-:W-:Y:S01]  /*14fd0*/  IMAD R3, R4, 0x8, R3 ;  /* 0x0000000804037824 */ /* 0x000fe200078e0203 */
[----:B0-----:R-:W-:Y:S06]  /*14fe0*/  @!P0 BRA `(.L_x_1287) ;  /* 0x0000001400988947 */ /* 0x001fec0003800000 */
.L_x_1334:
[----:B------:R-:W1:Y:S02]  /*14ff0*/  SYNCS.PHASECHK.TRANS64.TRYWAIT P0, [R3+URZ], R2 ;  /* 0x00000002030075a7 */ /* 0x000e64000800017f */
[----:B-1----:R-:W-:Y:S05]  /*15000*/  @!P0 BRA `(.L_x_1288) ;  /* 0x0000001400a48947 */ /* 0x002fea0003800000 */
.L_x_1335:
[----:B------:R-:W-:Y:S05]  /*15010*/  @!P2 BRA `(.L_x_1289) ;  /* 0x000000000004a947 */ /* 0x000fea0003800000 */
[----:B------:R-:W-:Y:S01]  /*15020*/  BPT.TRAP 0x1 ;  /* 0x000000040000795c */ /* 0x000fe20000300000 */
.L_x_1289:
[----:B-1----:R-:W-:-:S04]  /*15030*/  VIADD R3, R0, 0x2a860 ;  /* 0x0002a86000037836 */ /* 0x002fc80000000000 */
[----:B------:R-:W-:-:S04]  /*15040*/  IMAD R18, R18, 0x8, R3 ;  /* 0x0000000812127824 */ /* 0x000fc800078e0203 */
[----:B------:R-:W1:Y:S02]  /*15050*/  SYNCS.PHASECHK.TRANS64.TRYWAIT P0, [R18+URZ], R5 ;  /* 0x00000005120075a7 */ /* 0x000e64000800017f */
[----:B-1----:R-:W-:Y:S05]  /*15060*/  @!P0 BRA `(.L_x_1290) ;  /* 0x0000001400a08947 */ /* 0x002fea0003800000 */
.L_x_1336:
[----:B------:R-:W-:-:S07]  /*15070*/  IMAD R3, R4, 0x8, R3 ;  /* 0x0000000804037824 */ /* 0x000fce00078e0203 */
.L_x_1291:
[----:B--2---:R2:W3:Y:S02]  /*15080*/  SYNCS.PHASECHK.TRANS64.TRYWAIT P0, [R3+URZ], R2 ;  /* 0x00000002030075a7 */ /* 0x0044e4000800017f */
[----:B---3--:R-:W-:Y:S05]  /*15090*/  @!P0 NANOSLEEP.SYNCS 0x989680 ;  /* 0x009896800000895d */ /* 0x008fea0003900000 */
[----:B------:R-:W3:Y:S02]  /*150a0*/  @!P0 SYNCS.PHASECHK.TRANS64 P0, [R3+URZ], R2 ;  /* 0x00000002030085a7 */ /* 0x000ee4000800007f */
[----:B---3--:R-:W-:Y:S05]  /*150b0*/  @!P0 BRA `(.L_x_1291) ;  /* 0xfffffffc00f08947 */ /* 0x008fea000383ffff */
.L_x_1284:
[----:B------:R-:W-:Y:S05]  /*150c0*/  BSYNC B0 ;  /* 0x0000000000007941 */ /* 0x000fea0003800000 */
.L_x_1283:
[----:B------:R-:W-:Y:S05]  /*150d0*/  EXIT ;  /* 0x000000000000794d */ /* 0x000fea0003800000 */
.L_x_1096:
[----:B0-----:R-:W-:-:S04]  /*150e0*/  IMAD.U32 R3, RZ, RZ, UR38 ;  /* 0x00000026ff037e24 */ /* 0x001fc8000f8e00ff */
[----:B------:R0:W1:Y:S03]  /*150f0*/  SYNCS.PHASECHK.TRANS64.TRYWAIT P1, [R3+URZ+0x2a800], R0 ;  /* 0x02a80000030075a7 */ /* 0x000066000802017f */
[----:B-1----:R-:W-:Y:S05]  /*15100*/  @!P1 NANOSLEEP.SYNCS 0x989680 ;  /* 0x009896800000995d */ /* 0x002fea0003900000 */
[----:B------:R-:W1:Y:S02]  /*15110*/  @!P1 SYNCS.PHASECHK.TRANS64 P1, [R3+URZ+0x2a800], R0 ;  /* 0x02a80000030095a7 */ /* 0x000e64000802007f */
[----:B-1----:R-:W-:Y:S05]  /*15120*/  @!P1 BRA `(.L_x_1096) ;  /* 0xfffffffc00ec9947 */ /* 0x002fea000383ffff */
[----:B------:R-:W-:Y:S05]  /*15130*/  BRA `(.L_x_1292) ;  /* 0xfffffec800347947 */ /* 0x000fea000383ffff */
.L_x_1100:
[----:B-1----:R1:W3:Y:S02]  /*15140*/  SYNCS.PHASECHK.TRANS64.TRYWAIT P1, [R21+URZ+0x2a830], R0 ;  /* 0x02a83000150075a7 */ /* 0x0022e4000802017f */
[----:B---3--:R-:W-:Y:S05]  /*15150*/  @!P1 NANOSLEEP.SYNCS 0x989680 ;  /* 0x009896800000995d */ /* 0x008fea0003900000 */
[----:B------:R-:W3:Y:S02]  /*15160*/  @!P1 SYNCS.PHASECHK.TRANS64 P1, [R21+URZ+0x2a830], R0 ;  /* 0x02a83000150095a7 */ /* 0x000ee4000802007f */
[----:B---3--:R-:W-:Y:S05]  /*15170*/  @!P1 BRA `(.L_x_1100) ;  /* 0xfffffffc00f09947 */ /* 0x008fea000383ffff */
[----:B------:R-:W-:Y:S05]  /*15180*/  BRA `(.L_x_1099) ;  /* 0xfffffec800687947 */ /* 0x000fea000383ffff */
.L_x_1116:
[----:B-1----:R-:W-:-:S04]  /*15190*/  IMAD.U32 R14, RZ, RZ, UR7 ;  /* 0x00000007ff0e7e24 */ /* 0x002fc8000f8e00ff */
[----:B------:R1:W2:Y:S03]  /*151a0*/  SYNCS.PHASECHK.TRANS64.TRYWAIT P1, [R14+URZ+0x2a830], R11 ;  /* 0x02a8300b0e0075a7 */ /* 0x0002a6000802017f */
[----:B--2---:R-:W-:Y:S05]  /*151b0*/  @!P1 NANOSLEEP.SYNCS 0x989680 ;  /* 0x009896800000995d */ /* 0x004fea0003900000 */
[----:B------:R-:W2:Y:S02]  /*151c0*/  @!P1 SYNCS.PHASECHK.TRANS64 P1, [R14+URZ+0x2a830], R11 ;  /* 0x02a8300b0e0095a7 */ /* 0x000ea4000802007f */
[----:B--2---:R-:W-:Y:S05]  /*151d0*/  @!P1 BRA `(.L_x_1116) ;  /* 0xfffffffc00ec9947 */ /* 0x004fea000383ffff */
[----:B------:R-:W-:Y:S05]  /*151e0*/  BRA `(.L_x_1115) ;  /* 0xfffffef800a47947 */ /* 0x000fea000383ffff */
.L_x_1120:
[----:B01----:R-:W-:-:S04]  /*151f0*/  IMAD.U32 R11, RZ, RZ, UR14 ;  /* 0x0000000eff0b7e24 */ /* 0x003fc8000f8e00ff */
[----:B------:R0:W1:Y:S03]  /*15200*/  SYNCS.PHASECHK.TRANS64.TRYWAIT P1, [R11+URZ+0x2a850], R0 ;  /* 0x02a850000b0075a7 */ /* 0x000066000802017f */
[----:B-1----:R-:W-:Y:S05]  /*15210*/  @!P1 NANOSLEEP.SYNCS 0x989680 ;  /* 0x009896800000995d */ /* 0x002fea0003900000 */
[----:B------:R-:W1:Y:S02]  /*15220*/  @!P1 SYNCS.PHASECHK.TRANS64 P1, [R11+URZ+0x2a850], R0 ;  /* 0x02a850000b0095a7 */ /* 0x000e64000802007f */
[----:B-1----:R-:W-:Y:S05]  /*15230*/  @!P1 BRA `(.L_x_1120) ;  /* 0xfffffffc00ec9947 */ /* 0x002fea000383ffff */
[----:B------:R-:W-:Y:S05]  /*15240*/  BRA `(.L_x_1119) ;  /* 0xffffff0000cc7947 */ /* 0x000fea000383ffff */
.L_x_1137:
[----:B-1----:R-:W-:-:S04]  /*15250*/  IMAD.U32 R8, RZ, RZ, UR6 ;  /* 0x00000006ff087e24 */ /* 0x002fc8000f8e00ff */
[----:B------:R1:W2:Y:S03]  /*15260*/  SYNCS.PHASECHK.TRANS64.TRYWAIT P1, [R8+URZ+0x2a830], R7 ;  /* 0x02a83007080075a7 */ /* 0x0002a6000802017f */
[----:B--2---:R-:W-:Y:S05]  /*15270*/  @!P1 NANOSLEEP.SYNCS 0x989680 ;  /* 0x009896800000995d */ /* 0x004fea0003900000 */
[----:B------:R-:W2:Y:S02]  /*15280*/  @!P1 SYNCS.PHASECHK.TRANS64 P1, [R8+URZ+0x2a830], R7 ;  /* 0x02a83007080095a7 */ /* 0x000ea4000802007f */
[----:B--2---:R-:W-:Y:S05]  /*15290*/  @!P1 BRA `(.L_x_1137) ;  /* 0xfffffffc00ec9947 */ /* 0x004fea000383ffff */
[----:B------:R-:W-:Y:S05]  /*152a0*/  BRA `(.L_x_1136) ;  /* 0xffffff2c00fc7947 */ /* 0x000fea000383ffff */
.L_x_1141:
[----:B01----:R-:W-:-:S04]  /*152b0*/  IMAD.U32 R7, RZ, RZ, UR10 ;  /* 0x0000000aff077e24 */ /* 0x003fc8000f8e00ff */
[----:B------:R0:W1:Y:S03]  /*152c0*/  SYNCS.PHASECHK.TRANS64.TRYWAIT P1, [R7+URZ+0x2a850], R0 ;  /* 0x02a85000070075a7 */ /* 0x000066000802017f */
[----:B-1----:R-:W-:Y:S05]  /*152d0*/  @!P1 NANOSLEEP.SYNCS 0x989680 ;  /* 0x009896800000995d */ /* 0x002fea0003900000 */
[----:B------:R-:W1:Y:S02]  /*152e0*/  @!P1 SYNCS.PHASECHK.TRANS64 P1, [R7+URZ+0x2a850], R0 ;  /* 0x02a85000070095a7 */ /* 0x000e64000802007f */
[----:B-1----:R-:W-:Y:S05]  /*152f0*/  @!P1 BRA `(.L_x_1141) ;  /* 0xfffffffc00ec9947 */ /* 0x002fea000383ffff */
[----:B------:R-:W-:Y:S05]  /*15300*/  BRA `(.L_x_1140) ;  /* 0xffffff3800247947 */ /* 0x000fea000383ffff */
.L_x_1147:
[----:B-1----:R-:W-:-:S04]  /*15310*/  IMAD.U32 R8, RZ, RZ, UR6 ;  /* 0x00000006ff087e24 */ /* 0x002fc8000f8e00ff */
[----:B------:R1:W2:Y:S03]  /*15320*/  SYNCS.PHASECHK.TRANS64.TRYWAIT P1, [R8+URZ+0x2a830], R7 ;  /* 0x02a83007080075a7 */ /* 0x0002a6000802017f */
[----:B--2---:R-:W-:Y:S05]  /*15330*/  @!P1 NANOSLEEP.SYNCS 0x989680 ;  /* 0x009896800000995d */ /* 0x004fea0003900000 */
[----:B------:R-:W2:Y:S02]  /*15340*/  @!P1 SYNCS.PHASECHK.TRANS64 P1, [R8+URZ+0x2a830], R7 ;  /* 0x02a83007080095a7 */ /* 0x000ea4000802007f */
[----:B--2---:R-:W-:Y:S05]  /*15350*/  @!P1 BRA `(.L_x_1147) ;  /* 0xfffffffc00ec9947 */ /* 0x004fea000383ffff */
[----:B------:R-:W-:Y:S05]  /*15360*/  BRA `(.L_x_1146) ;  /* 0xffffff5000707947 */ /* 0x000fea000383ffff */
.L_x_1151:
[----:B01----:R-:W-:-:S04]  /*15370*/  IMAD.U32 R7, RZ, RZ, UR10 ;  /* 0x0000000aff077e24 */ /* 0x003fc8000f8e00ff */
[----:B------:R0:W1:Y:S03]  /*15380*/  SYNCS.PHASECHK.TRANS64.TRYWAIT P1, [R7+URZ+0x2a850], R0 ;  /* 0x02a85000070075a7 */ /* 0x000066000802017f */
[----:B-1----:R-:W-:Y:S05]  /*15390*/  @!P1 NANOSLEEP.SYNCS 0x989680 ;  /* 0x009896800000995d */ /* 0x002fea0003900000 */
[----:B------:R-:W1:Y:S02]  /*153a0*/  @!P1 SYNCS.PHASECHK.TRANS64 P1, [R7+URZ+0x2a850], R0 ;  /* 0x02a85000070095a7 */ /* 0x000e64000802007f */
[----:B-1----:R-:W-:Y:S05]  /*153b0*/  @!P1 BRA `(.L_x_1151) ;  /* 0xfffffffc00ec9947 */ /* 0x002fea000383ffff */
[----:B------:R-:W-:Y:S05]  /*153c0*/  BRA `(.L_x_1150) ;  /* 0xffffff5800987947 */ /* 0x000fea000383ffff */
.L_x_1164:
[----:B-1----:R-:W-:-:S04]  /*153d0*/  IMAD.U32 R5, RZ, RZ, UR5 ;  /* 0x00000005ff057e24 */ /* 0x002fc8000f8e00ff */
[----:B------:R1:W2:Y:S03]  /*153e0*/  SYNCS.PHASECHK.TRANS64.TRYWAIT P0, [R5+URZ+0x2a850], R0 ;  /* 0x02a85000050075a7 */ /* 0x0002a6000800017f */
[----:B--2---:R-:W-:Y:S05]  /*153f0*/  @!P0 NANOSLEEP.SYNCS 0x989680 ;  /* 0x009896800000895d */ /* 0x004fea0003900000 */
[----:B------:R-:W2:Y:S02]  /*15400*/  @!P0 SYNCS.PHASECHK.TRANS64 P0, [R5+URZ+0x2a850], R0 ;  /* 0x02a85000050085a7 */ /* 0x000ea4000800007f */
[----:B--2---:R-:W-:Y:S05]  /*15410*/  @!P0 BRA `(.L_x_1164) ;  /* 0xfffffffc00ec8947 */ /* 0x004fea000383ffff */
[----:B------:R-:W-:Y:S05]  /*15420*/  BRA `(.L_x_1163) ;  /* 0xffffff8800007947 */ /* 0x000fea000383ffff */
.L_x_1200:
[----:B------:R-:W-:Y:S02]  /*15430*/  IMAD.MOV.U32 R13, RZ, RZ, R4 ;  /* 0x000000ffff0d7224 */ /* 0x000fe400078e0004 */
[----:B------:R-:W-:Y:S02]  /*15440*/  IMAD.MOV.U32 R12, RZ, RZ, RZ ;  /* 0x000000ffff0c7224 */ /* 0x000fe400078e00ff */
[----:B------:R-:W-:Y:S02]  /*15450*/  IMAD.MOV.U32 R11, RZ, RZ, 0x1f ;  /* 0x0000001fff0b7424 */ /* 0x000fe400078e00ff */
[----:B------:R-:W-:-:S07]  /*15460*/  IMAD.MOV.U32 R15, RZ, RZ, -0x1 ;  /* 0xffffffffff0f7424 */ /* 0x000fce00078e00ff */
[----:B0-----:R-:W-:Y:S05]  /*15470*/  WARPSYNC.COLLECTIVE R15, `(.L_x_1293) ;  /* 0x000000000f087348 */ /* 0x001fea0003c00000 */
[----:B------:R1:W2:Y:S02]  /*15480*/  SHFL.IDX P6, R14, R13, R12, R11 ;  /* 0x0000000c0d0e7389 */ /* 0x0002a400000c000b */
[----:B012---:R-:W-:Y:S01]  /*15490*/  ENDCOLLECTIVE ;  /* 0x000000000000791b */ /* 0x007fe20003800000 */
.L_x_1293:
[----:B------:R-:W-:Y:S05]  /*154a0*/  BRA `(.L_x_1294) ;  /* 0xffffffbc00a87947 */ /* 0x000fea000383ffff */
.L_x_1202:
[----:B------:R-:W-:Y:S01]  /*154b0*/  BSSY B0, `(.L_x_1295) ;  /* 0x0000006000007945 */ /* 0x000fe20003800000 */
[----:B------:R-:W-:-:S07]  /*154c0*/  IMAD.MOV.U32 R15, RZ, RZ, -0x1 ;  /* 0xffffffffff0f7424 */ /* 0x000fce00078e00ff */
[----:B01----:R-:W-:Y:S05]  /*154d0*/  WARPSYNC.COLLECTIVE R15, `(.L_x_1296) ;  /* 0x000000000f0c7348 */ /* 0x003fea0003c00000 */
[----:B------:R-:W-:Y:S02]  /*154e0*/  ELECT P6, UR62, PT ;  /* 0x00000000003e782f */ /* 0x000fe400038c0000 */
[----:B------:R-:W-:Y:S01]  /*154f0*/  MOV R14, UR62 ;  /* 0x0000003e000e7c02 */ /* 0x000fe20008000f00 */
[----:B01----:R-:W-:Y:S10]  /*15500*/  ENDCOLLECTIVE ;  /* 0x000000000000791b */ /* 0x003ff40003800000 */
.L_x_1296:
[----:B------:R-:W-:Y:S05]  /*15510*/  BSYNC B0 ;  /* 0x0000000000007941 */ /* 0x000fea0003800000 */
.L_x_1295:
[----:B------:R-:W-:Y:S05]  /*15520*/  BRA `(.L_x_1297) ;  /* 0xffffffbc00ac7947 */ /* 0x000fea000383ffff */
.L_x_1204:
[----:B0-----:R0:W2:Y:S02]  /*15530*/  SYNCS.PHASECHK.TRANS64.TRYWAIT P0, [R0+URZ+0x2a840], R2 ;  /* 0x02a84002000075a7 */ /* 0x0010a4000800017f */
[----:B--2---:R-:W-:Y:S05]  /*15540*/  @!P0 NANOSLEEP.SYNCS 0x989680 ;  /* 0x009896800000895d */ /* 0x004fea0003900000 */
[----:B------:R-:W2:Y:S02]  /*15550*/  @!P0 SYNCS.PHASECHK.TRANS64 P0, [R0+URZ+0x2a840], R2 ;  /* 0x02a84002000085a7 */ /* 0x000ea4000800007f */
[----:B--2---:R-:W-:Y:S05]  /*15560*/  @!P0 BRA `(.L_x_1204) ;  /* 0xfffffffc00f08947 */ /* 0x004fea000383ffff */
[----:B------:R-:W-:Y:S05]  /*15570*/  BRA `(.L_x_1298) ;  /* 0xffffffc000007947 */ /* 0x000fea000383ffff */
.L_x_1208:
[----:B------:R-:W-:Y:S01]  /*15580*/  IMAD.MOV.U32 R13, RZ, RZ, R6 ;  /* 0x000000ffff0d7224 */ /* 0x000fe200078e0006 */
[----:B------:R-:W-:Y:S01]  /*15590*/  LOP3.LUT R8, R8, 0x7f, RZ, 0xc0, !PT ;  /* 0x0000007f08087812 */ /* 0x000fe200078ec0ff */
[----:B------:R-:W-:Y:S02]  /*155a0*/  IMAD.MOV.U32 R12, RZ, RZ, RZ ;  /* 0x000000ffff0c7224 */ /* 0x000fe400078e00ff */
[----:B------:R-:W-:Y:S01]  /*155b0*/  IMAD.MOV.U32 R11, RZ, RZ, 0x181f ;  /* 0x0000181fff0b7424 */ /* 0x000fe200078e00ff */
[----:B------:R-:W-:Y:S01]  /*155c0*/  SHF.R.U32.HI R8, RZ, 0x3, R8 ;  /* 0x00000003ff087819 */ /* 0x000fe20000011608 */
[----:B------:R-:W-:-:S04]  /*155d0*/  IMAD.MOV.U32 R15, RZ, RZ, -0x1 ;  /* 0xffffffffff0f7424 */ /* 0x000fc800078e00ff */
[----:B------:R-:W-:-:S07]  /*155e0*/  VIADD R4, R8, UR43 ;  /* 0x0000002b08047c36 */ /* 0x000fce0008000000 */
[----:B-----5:R-:W-:Y:S05]  /*155f0*/  WARPSYNC.COLLECTIVE R15, `(.L_x_1299) ;  /* 0x000000000f087348 */ /* 0x020fea0003c00000 */
[----:B------:R0:W1:Y:S02]  /*15600*/  SHFL.IDX P6, R14, R13, R12, R11 ;  /* 0x0000000c0d0e7389 */ /* 0x00006400000c000b */
[----:B01---5:R-:W-:Y:S01]  /*15610*/  ENDCOLLECTIVE ;  /* 0x000000000000791b */ /* 0x023fe20003800000 */
.L_x_1299:
[----:B------:R-:W-:Y:S02]  /*15620*/  VIADD R8, R4, 0x10 ;  /* 0x0000001004087836 */ /* 0x000fe40000000000 */
[----:B------:R-:W-:Y:S02]  /*15630*/  IMAD.MOV.U32 R13, RZ, RZ, R0 ;  /* 0x000000ffff0d7224 */ /* 0x000fe400078e0000 */
[----:B------:R-:W-:-:S07]  /*15640*/  IMAD.MOV.U32 R2, RZ, RZ, R14 ;  /* 0x000000ffff027224 */ /* 0x000fce00078e000e */
[----:B------:R-:W-:Y:S05]  /*15650*/  WARPSYNC.COLLECTIVE R15, `(.L_x_1300) ;  /* 0x000000000f087348 */ /* 0x000fea0003c00000 */
[----:B------:R0:W1:Y:S02]  /*15660*/  SHFL.IDX P6, R14, R13, R12, R11 ;  /* 0x0000000c0d0e7389 */ /* 0x00006400000c000b */
[----:B01----:R-:W-:Y:S01]  /*15670*/  ENDCOLLECTIVE ;  /* 0x000000000000791b */ /* 0x003fe20003800000 */
.L_x_1300:
[----:B------:R-:W-:Y:S01]  /*15680*/  ULDC UR4, c[0x0][0x288] ;  /* 0x0000a20000047ab9 */ /* 0x000fe20000000800 */
[----:B------:R-:W-:Y:S01]  /*15690*/  ULDC.64 UR6, c[0x0][0x208] ;  /* 0x0000820000067ab9 */ /* 0x000fe20000000a00 */
[----:B------:R-:W-:-:S05]  /*156a0*/  IMAD R5, R7, UR4, RZ ;  /* 0x0000000407057c24 */ /* 0x000fca000f8e02ff */
[----:B------:R-:W-:Y:S01]  /*156b0*/  ISETP.GE.AND P4, PT, R4, R5, PT ;  /* 0x000000050400720c */ /* 0x000fe20003f86270 */
[----:B------:R-:W-:Y:S02]  /*156c0*/  IMAD.MOV.U32 R13, RZ, RZ, R6 ;  /* 0x000000ffff0d7224 */ /* 0x000fe400078e0006 */
[----:B------:R-:W-:Y:S02]  /*156d0*/  IMAD.MOV.U32 R12, RZ, RZ, 0x1 ;  /* 0x00000001ff0c7424 */ /* 0x000fe400078e00ff */
[----:B------:R-:W-:-:S08]  /*156e0*/  IMAD.MOV.U32 R3, RZ, RZ, R14 ;  /* 0x000000ffff037224 */ /* 0x000fd000078e000e */
        /* <DEDUP_REMOVED lines=15> */
.L_x_1301:
[----:B------:R-:W-:Y:S02]  /*157e0*/  IMAD.MOV.U32 R13, RZ, RZ, R0 ;  /* 0x000000ffff0d7224 */ /* 0x000fe400078e0000 */
[----:B------:R-:W-:-:S07]  /*157f0*/  IMAD.MOV.U32 R2, RZ, RZ, R14 ;  /* 0x000000ffff027224 */ /* 0x000fce00078e000e */
[----:B------:R-:W-:Y:S05]  /*15800*/  WARPSYNC.COLLECTIVE R15, `(.L_x_1302) ;  /* 0x000000000f087348 */ /* 0x000fea0003c00000 */
[----:B------:R0:W1:Y:S02]  /*15810*/  SHFL.IDX P6, R14, R13, R12, R11 ;  /* 0x0000000c0d0e7389 */ /* 0x00006400000c000b */
[----:B01----:R-:W-:Y:S01]  /*15820*/  ENDCOLLECTIVE ;  /* 0x000000000000791b */ /* 0x003fe20003800000 */
.L_x_1302:
[----:B------:R-:W-:Y:S01]  /*15830*/  ULDC.64 UR4, c[0x0][0x208] ;  /* 0x0000820000047ab9 */ /* 0x000fe20000000a00 */
[----:B------:R-:W-:Y:S02]  /*15840*/  IMAD.MOV.U32 R13, RZ, RZ, R6 ;  /* 0x000000ffff0d7224 */ /* 0x000fe400078e0006 */
[----:B------:R-:W-:Y:S02]  /*15850*/  IMAD.MOV.U32 R12, RZ, RZ, 0x2 ;  /* 0x00000002ff0c7424 */ /* 0x000fe400078e00ff */
[----:B------:R-:W-:-:S05]  /*15860*/  IMAD.MOV.U32 R3, RZ, RZ, R14 ;  /* 0x000000ffff037224 */ /* 0x000fca00078e000e */
        /* <DEDUP_REMOVED lines=14> */
.L_x_1303:
[----:B------:R-:W-:-:S05]  /*15950*/  VIADD R2, R4, 0x20 ;  /* 0x0000002004027836 */ /* 0x000fca0000000000 */
[----:B------:R-:W-:Y:S01]  /*15960*/  ISETP.GE.AND P4, PT, R2, R5, PT ;  /* 0x000000050200720c */ /* 0x000fe20003f86270 */
[----:B------:R-:W-:Y:S02]  /*15970*/  IMAD.MOV.U32 R13, RZ, RZ, R0 ;  /* 0x000000ffff0d7224 */ /* 0x000fe400078e0000 */
[----:B------:R-:W-:-:S10]  /*15980*/  IMAD.MOV.U32 R2, RZ, RZ, R14 ;  /* 0x000000ffff027224 */ /* 0x000fd400078e000e */
[----:B------:R-:W-:Y:S05]  /*15990*/  WARPSYNC.COLLECTIVE R15, `(.L_x_1304) ;  /* 0x000000000f087348 */ /* 0x000fea0003c00000 */
[----:B------:R0:W1:Y:S02]  /*159a0*/  SHFL.IDX P6, R14, R13, R12, R11 ;  /* 0x0000000c0d0e7389 */ /* 0x00006400000c000b */
[----:B01----:R-:W-:Y:S01]  /*159b0*/  ENDCOLLECTIVE ;  /* 0x000000000000791b */ /* 0x003fe20003800000 */
.L_x_1304:
        /* <DEDUP_REMOVED lines=18> */
.L_x_1305:
[----:B------:R-:W-:-:S05]  /*15ae0*/  VIADD R2, R4, 0x30 ;  /* 0x0000003004027836 */ /* 0x000fca0000000000 */
[----:B------:R-:W-:Y:S01]  /*15af0*/  ISETP.GE.AND P4, PT, R2, R5, PT ;  /* 0x000000050200720c */ /* 0x000fe20003f86270 */
[----:B------:R-:W-:Y:S02]  /*15b00*/  IMAD.MOV.U32 R13, RZ, RZ, R0 ;  /* 0x000000ffff0d7224 */ /* 0x000fe400078e0000 */
[----:B------:R-:W-:-:S10]  /*15b10*/  IMAD.MOV.U32 R2, RZ, RZ, R14 ;  /* 0x000000ffff027224 */ /* 0x000fd400078e000e */
[----:B------:R-:W-:Y:S05]  /*15b20*/  WARPSYNC.COLLECTIVE R15, `(.L_x_1306) ;  /* 0x000000000f087348 */ /* 0x000fea0003c00000 */
[----:B------:R0:W1:Y:S02]  /*15b30*/  SHFL.IDX P6, R14, R13, R12, R11 ;  /* 0x0000000c0d0e7389 */ /* 0x00006400000c000b */
[----:B01----:R-:W-:Y:S01]  /*15b40*/  ENDCOLLECTIVE ;  /* 0x000000000000791b */ /* 0x003fe20003800000 */
.L_x_1306:
        /* <DEDUP_REMOVED lines=18> */
.L_x_1307:
[----:B------:R-:W-:-:S05]  /*15c70*/  VIADD R2, R4, 0x40 ;  /* 0x0000004004027836 */ /* 0x000fca0000000000 */
[----:B------:R-:W-:Y:S01]  /*15c80*/  ISETP.GE.AND P4, PT, R2, R5, PT ;  /* 0x000000050200720c */ /* 0x000fe20003f86270 */
[----:B------:R-:W-:Y:S02]  /*15c90*/  IMAD.MOV.U32 R13, RZ, RZ, R0 ;  /* 0x000000ffff0d7224 */ /* 0x000fe400078e0000 */
[----:B------:R-:W-:-:S10]  /*15ca0*/  IMAD.MOV.U32 R2, RZ, RZ, R14 ;  /* 0x000000ffff027224 */ /* 0x000fd400078e000e */
[----:B------:R-:W-:Y:S05]  /*15cb0*/  WARPSYNC.COLLECTIVE R15, `(.L_x_1308) ;  /* 0x000000000f087348 */ /* 0x000fea0003c00000 */
[----:B------:R0:W1:Y:S02]  /*15cc0*/  SHFL.IDX P6, R14, R13, R12, R11 ;  /* 0x0000000c0d0e7389 */ /* 0x00006400000c000b */
[----:B01----:R-:W-:Y:S01]  /*15cd0*/  ENDCOLLECTIVE ;  /* 0x000000000000791b */ /* 0x003fe20003800000 */
.L_x_1308:
        /* <DEDUP_REMOVED lines=18> */
.L_x_1309:
[----:B------:R-:W-:-:S05]  /*15e00*/  VIADD R2, R4, 0x50 ;  /* 0x0000005004027836 */ /* 0x000fca0000000000 */
[----:B------:R-:W-:Y:S01]  /*15e10*/  ISETP.GE.AND P4, PT, R2, R5, PT ;  /* 0x000000050200720c */ /* 0x000fe20003f86270 */
[----:B------:R-:W-:Y:S02]  /*15e20*/  IMAD.MOV.U32 R13, RZ, RZ, R0 ;  /* 0x000000ffff0d7224 */ /* 0x000fe400078e0000 */
[----:B------:R-:W-:-:S10]  /*15e30*/  IMAD.MOV.U32 R2, RZ, RZ, R14 ;  /* 0x000000ffff027224 */ /* 0x000fd400078e000e */
[----:B------:R-:W-:Y:S05]  /*15e40*/  WARPSYNC.COLLECTIVE R15, `(.L_x_1310) ;  /* 0x000000000f087348 */ /* 0x000fea0003c00000 */
[----:B------:R0:W1:Y:S02]  /*15e50*/  SHFL.IDX P6, R14, R13, R12, R11 ;  /* 0x0000000c0d0e7389 */ /* 0x00006400000c000b */
[----:B01----:R-:W-:Y:S01]  /*15e60*/  ENDCOLLECTIVE ;  /* 0x000000000000791b */ /* 0x003fe20003800000 */
.L_x_1310:
        /* <DEDUP_REMOVED lines=18> */
.L_x_1311:
[----:B------:R-:W-:-:S05]  /*15f90*/  VIADD R2, R4, 0x60 ;  /* 0x0000006004027836 */ /* 0x000fca0000000000 */
[----:B------:R-:W-:Y:S01]  /*15fa0*/  ISETP.GE.AND P4, PT, R2, R5, PT ;  /* 0x000000050200720c */ /* 0x000fe20003f86270 */
[----:B------:R-:W-:Y:S02]  /*15fb0*/  IMAD.MOV.U32 R13, RZ, RZ, R0 ;  /* 0x000000ffff0d7224 */ /* 0x000fe400078e0000 */
[----:B------:R-:W-:-:S10]  /*15fc0*/  IMAD.MOV.U32 R2, RZ, RZ, R14 ;  /* 0x000000ffff027224 */ /* 0x000fd400078e000e */
[----:B------:R-:W-:Y:S05]  /*15fd0*/  WARPSYNC.COLLECTIVE R15, `(.L_x_1312) ;  /* 0x000000000f087348 */ /* 0x000fea0003c00000 */
[----:B------:R0:W1:Y:S02]  /*15fe0*/  SHFL.IDX P6, R14, R13, R12, R11 ;  /* 0x0000000c0d0e7389 */ /* 0x00006400000c000b */
[----:B01----:R-:W-:Y:S01]  /*15ff0*/  ENDCOLLECTIVE ;  /* 0x000000000000791b */ /* 0x003fe20003800000 */
.L_x_1312:
        /* <DEDUP_REMOVED lines=18> */
.L_x_1313:
[----:B------:R-:W-:Y:S02]  /*16120*/  IMAD.MOV.U32 R13, RZ, RZ, R0 ;  /* 0x000000ffff0d7224 */ /* 0x000fe400078e0000 */
[----:B------:R-:W-:-:S07]  /*16130*/  IMAD.MOV.U32 R6, RZ, RZ, R14 ;  /* 0x000000ffff067224 */ /* 0x000fce00078e000e */
[----:B------:R-:W-:Y:S05]  /*16140*/  WARPSYNC.COLLECTIVE R15, `(.L_x_1314) ;  /* 0x000000000f087348 */ /* 0x000fea0003c00000 */
[----:B------:R0:W1:Y:S02]  /*16150*/  SHFL.IDX P6, R14, R13, R12, R11 ;  /* 0x0000000c0d0e7389 */ /* 0x00006400000c000b */
[----:B01----:R-:W-:Y:S01]  /*16160*/  ENDCOLLECTIVE ;  /* 0x000000000000791b */ /* 0x003fe20003800000 */
.L_x_1314:
[----:B------:R-:W-:Y:S01]  /*16170*/  IMAD.MOV.U32 R0, RZ, RZ, R14 ;  /* 0x000000ffff007224 */ /* 0x000fe200078e000e */
[----:B------:R-:W-:Y:S06]  /*16180*/  BRA `(.L_x_1315) ;  /* 0xffffffc000747947 */ /* 0x000fec000383ffff */
.L_x_1213:
[----:B0-----:R0:W1:Y:S02]  /*16190*/  SYNCS.PHASECHK.TRANS64.TRYWAIT P0, [R17+URZ+0x2a820], R0 ;  /* 0x02a82000110075a7 */ /* 0x001064000800017f */
[----:B-1----:R-:W-:Y:S05]  /*161a0*/  @!P0 NANOSLEEP.SYNCS 0x989680 ;  /* 0x009896800000895d */ /* 0x002fea0003900000 */
[----:B------:R-:W1:Y:S02]  /*161b0*/  @!P0 SYNCS.PHASECHK.TRANS64 P0, [R17+URZ+0x2a820], R0 ;  /* 0x02a82000110085a7 */ /* 0x000e64000800007f */
[----:B-1----:R-:W-:Y:S05]  /*161c0*/  @!P0 BRA `(.L_x_1213) ;  /* 0xfffffffc00f08947 */ /* 0x002fea000383ffff */
[----:B------:R-:W-:Y:S05]  /*161d0*/  BRA `(.L_x_1316) ;  /* 0xffffffc000ec7947 */ /* 0x000fea000383ffff */
.L_x_1220:
[----:B0-----:R0:W1:Y:S02]  /*161e0*/  SYNCS.PHASECHK.TRANS64.TRYWAIT P0, [R3+URZ+0x2a840], R2 ;  /* 0x02a84002030075a7 */ /* 0x001064000800017f */
[----:B-1----:R-:W-:Y:S05]  /*161f0*/  @!P0 NANOSLEEP.SYNCS 0x989680 ;  /* 0x009896800000895d */ /* 0x002fea0003900000 */
[----:B------:R-:W1:Y:S02]  /*16200*/  @!P0 SYNCS.PHASECHK.TRANS64 P0, [R3+URZ+0x2a840], R2 ;  /* 0x02a84002030085a7 */ /* 0x000e64000800007f */
[----:B-1----:R-:W-:Y:S05]  /*16210*/  @!P0 BRA `(.L_x_1220) ;  /* 0xfffffffc00f08947 */ /* 0x002fea000383ffff */
[----:B------:R-:W-:Y:S05]  /*16220*/  BRA `(.L_x_1317) ;  /* 0xffffffc400a87947 */ /* 0x000fea000383ffff */
.L_x_1227:
[----:B0-----:R0:W1:Y:S02]  /*16230*/  SYNCS.PHASECHK.TRANS64.TRYWAIT P0, [R3+URZ+0x60], R2 ;  /* 0x00006002030075a7 */ /* 0x001064000800017f */
[----:B-1----:R-:W-:Y:S05]  /*16240*/  @!P0 NANOSLEEP.SYNCS 0x989680 ;  /* 0x009896800000895d */ /* 0x002fea0003900000 */
[----:B------:R-:W1:Y:S02]  /*16250*/  @!P0 SYNCS.PHASECHK.TRANS64 P0, [R3+URZ+0x60], R2 ;  /* 0x00006002030085a7 */ /* 0x000e64000800007f */
[----:B-1----:R-:W-:Y:S05]  /*16260*/  @!P0 BRA `(.L_x_1227) ;  /* 0xfffffffc00f08947 */ /* 0x002fea000383ffff */
[----:B------:R-:W-:Y:S05]  /*16270*/  BRA `(.L_x_1318) ;  /* 0xffffffc800b47947 */ /* 0x000fea000383ffff */
.L_x_1237:
[----:B--2---:R2:W3:Y:S02]  /*16280*/  SYNCS.PHASECHK.TRANS64.TRYWAIT P0, [R3+URZ+0x2a840], R2 ;  /* 0x02a84002030075a7 */ /* 0x0044e4000800017f */
[----:B---3--:R-:W-:Y:S05]  /*16290*/  @!P0 NANOSLEEP.SYNCS 0x989680 ;  /* 0x009896800000895d */ /* 0x008fea0003900000 */
[----:B------:R-:W3:Y:S02]  /*162a0*/  @!P0 SYNCS.PHASECHK.TRANS64 P0, [R3+URZ+0x2a840], R2 ;  /* 0x02a84002030085a7 */ /* 0x000ee4000800007f */
[----:B---3--:R-:W-:Y:S05]  /*162b0*/  @!P0 BRA `(.L_x_1237) ;  /* 0xfffffffc00f08947 */ /* 0x008fea000383ffff */
[----:B------:R-:W-:Y:S05]  /*162c0*/  BRA `(.L_x_1319) ;  /* 0xffffffd0003c7947 */ /* 0x000fea000383ffff */
.L_x_1244:
[----:B0-----:R0:W1:Y:S02]  /*162d0*/  SYNCS.PHASECHK.TRANS64.TRYWAIT P0, [R2+URZ+0x60], R3 ;  /* 0x00006003020075a7 */ /* 0x001064000800017f */
[----:B-1----:R-:W-:Y:S05]  /*162e0*/  @!P0 NANOSLEEP.SYNCS 0x989680 ;  /* 0x009896800000895d */ /* 0x002fea0003900000 */
[----:B------:R-:W1:Y:S02]  /*162f0*/  @!P0 SYNCS.PHASECHK.TRANS64 P0, [R2+URZ+0x60], R3 ;  /* 0x00006003020085a7 */ /* 0x000e64000800007f */
[----:B-1----:R-:W-:Y:S05]  /*16300*/  @!P0 BRA `(.L_x_1244) ;  /* 0xfffffffc00f08947 */ /* 0x002fea000383ffff */
[----:B------:R-:W-:Y:S05]  /*16310*/  BRA `(.L_x_1320) ;  /* 0xffffffd400487947 */ /* 0x000fea000383ffff */
.L_x_1253:
[----:B-1----:R1:W2:Y:S02]  /*16320*/  SYNCS.PHASECHK.TRANS64.TRYWAIT P0, [R2+URZ+0x2a840], R3 ;  /* 0x02a84003020075a7 */ /* 0x0022a4000800017f */
[----:B--2---:R-:W-:Y:S05]  /*16330*/  @!P0 NANOSLEEP.SYNCS 0x989680 ;  /* 0x009896800000895d */ /* 0x004fea0003900000 */
[----:B------:R-:W2:Y:S02]  /*16340*/  @!P0 SYNCS.PHASECHK.TRANS64 P0, [R2+URZ+0x2a840], R3 ;  /* 0x02a84003020085a7 */ /* 0x000ea4000800007f */
[----:B--2---:R-:W-:Y:S05]  /*16350*/  @!P0 BRA `(.L_x_1253) ;  /* 0xfffffffc00f08947 */ /* 0x004fea000383ffff */
[----:B------:R-:W-:Y:S05]  /*16360*/  BRA `(.L_x_1321) ;  /* 0xffffffd800a07947 */ /* 0x000fea000383ffff */
.L_x_1260:
[----:B0-----:R0:W1:Y:S02]  /*16370*/  SYNCS.PHASECHK.TRANS64.TRYWAIT P0, [R2+URZ+0x60], R5 ;  /* 0x00006005020075a7 */ /* 0x001064000800017f */
[----:B-1----:R-:W-:Y:S05]  /*16380*/  @!P0 NANOSLEEP.SYNCS 0x989680 ;  /* 0x009896800000895d */ /* 0x002fea0003900000 */
[----:B------:R-:W1:Y:S02]  /*16390*/  @!P0 SYNCS.PHASECHK.TRANS64 P0, [R2+URZ+0x60], R5 ;  /* 0x00006005020085a7 */ /* 0x000e64000800007f */
[----:B-1----:R-:W-:Y:S05]  /*163a0*/  @!P0 BRA `(.L_x_1260) ;  /* 0xfffffffc00f08947 */ /* 0x002fea000383ffff */
[----:B------:R-:W-:Y:S05]  /*163b0*/  BRA `(.L_x_1322) ;  /* 0xffffffdc00ac7947 */ /* 0x000fea000383ffff */
.L_x_1271:
[----:B0-----:R0:W1:Y:S02]  /*163c0*/  SYNCS.PHASECHK.TRANS64.TRYWAIT P0, [R2+URZ+0x2a860], R3 ;  /* 0x02a86003020075a7 */ /* 0x001064000800017f */
[----:B-1----:R-:W-:Y:S05]  /*163d0*/  @!P0 NANOSLEEP.SYNCS 0x989680 ;  /* 0x009896800000895d */ /* 0x002fea0003900000 */
[----:B------:R-:W1:Y:S02]  /*163e0*/  @!P0 SYNCS.PHASECHK.TRANS64 P0, [R2+URZ+0x2a860], R3 ;  /* 0x02a86003020085a7 */ /* 0x000e64000800007f */
[----:B-1----:R-:W-:Y:S05]  /*163f0*/  @!P0 BRA `(.L_x_1271) ;  /* 0xfffffffc00f08947 */ /* 0x002fea000383ffff */
[----:B------:R-:W-:Y:S05]  /*16400*/  BRA `(.L_x_1323) ;  /* 0xffffffe000f07947 */ /* 0x000fea000383ffff */
.L_x_1278:
[----:B------:R-:W-:Y:S01]  /*16410*/  BSSY B0, `(.L_x_1324) ;  /* 0x0000008000007945 */ /* 0x000fe20003800000 */
[----:B-----5:R-:W-:Y:S02]  /*16420*/  IMAD.MOV.U32 R13, RZ, RZ, R2 ;  /* 0x000000ffff0d7224 */ /* 0x020fe400078e0002 */
[----:B------:R-:W-:Y:S02]  /*16430*/  IMAD.MOV.U32 R12, RZ, RZ, RZ ;  /* 0x000000ffff0c7224 */ /* 0x000fe400078e00ff */
[----:B------:R-:W-:Y:S02]  /*16440*/  IMAD.MOV.U32 R11, RZ, RZ, 0x1f ;  /* 0x0000001fff0b7424 */ /* 0x000fe400078e00ff */
[----:B------:R-:W-:-:S07]  /*16450*/  IMAD.MOV.U32 R15, RZ, RZ, -0x1 ;  /* 0xffffffffff0f7424 */ /* 0x000fce00078e00ff */
[----:B0-----:R-:W-:Y:S05]  /*16460*/  WARPSYNC.COLLECTIVE R15, `(.L_x_1325) ;  /* 0x000000000f087348 */ /* 0x001fea0003c00000 */
[----:B------:R1:W2:Y:S02]  /*16470*/  SHFL.IDX P6, R14, R13, R12, R11 ;  /* 0x0000000c0d0e7389 */ /* 0x0002a400000c000b */
[----:B012---:R-:W-:Y:S01]  /*16480*/  ENDCOLLECTIVE ;  /* 0x000000000000791b */ /* 0x007fe20003800000 */
.L_x_1325:
[----:B------:R-:W-:Y:S05]  /*16490*/  BSYNC B0 ;  /* 0x0000000000007941 */ /* 0x000fea0003800000 */
.L_x_1324:
[----:B------:R-:W-:Y:S05]  /*164a0*/  BRA `(.L_x_1326) ;  /* 0xffffffe400e87947 */ /* 0x000fea000383ffff */
.L_x_1281:
[----:B0-----:R0:W1:Y:S02]  /*164b0*/  SYNCS.PHASECHK.TRANS64.TRYWAIT P0, [R0+URZ+0x2a820], R3 ;  /* 0x02a82003000075a7 */ /* 0x001064000800017f */
[----:B-1----:R-:W-:Y:S05]  /*164c0*/  @!P0 NANOSLEEP.SYNCS 0x989680 ;  /* 0x009896800000895d */ /* 0x002fea0003900000 */
[----:B------:R-:W1:Y:S02]  /*164d0*/  @!P0 SYNCS.PHASECHK.TRANS64 P0, [R0+URZ+0x2a820], R3 ;  /* 0x02a82003000085a7 */ /* 0x000e64000800007f */
[----:B-1----:R-:W-:Y:S05]  /*164e0*/  @!P0 BRA `(.L_x_1281) ;  /* 0xfffffffc00f08947 */ /* 0x002fea000383ffff */
[----:B------:R-:W-:Y:S05]  /*164f0*/  BRA `(.L_x_1327) ;  /* 0xffffffe800347947 */ /* 0x000fea000383ffff */
.L_x_1282:
[----:B------:R-:W1:Y:S01]  /*16500*/  S2R R2, SR_TID.X ;  /* 0x0000000000027919 */ /* 0x000e620000002100 */
[----:B------:R-:W-:Y:S01]  /*16510*/  BSSY B0, `(.L_x_1328) ;  /* 0x000000a000007945 */ /* 0x000fe20003800000 */
[----:B------:R-:W-:Y:S02]  /*16520*/  IMAD.MOV.U32 R12, RZ, RZ, RZ ;  /* 0x000000ffff0c7224 */ /* 0x000fe400078e00ff */
[----:B------:R-:W-:Y:S02]  /*16530*/  IMAD.MOV.U32 R11, RZ, RZ, 0x1f ;  /* 0x0000001fff0b7424 */ /* 0x000fe400078e00ff */
[----:B------:R-:W-:Y:S01]  /*16540*/  IMAD.MOV.U32 R15, RZ, RZ, -0x1 ;  /* 0xffffffffff0f7424 */ /* 0x000fe200078e00ff */
[----:B-1----:R-:W-:-:S04]  /*16550*/  SHF.R.U32.HI R2, RZ, 0x5, R2 ;  /* 0x00000005ff027819 */ /* 0x002fc80000011602 */
[----:B------:R-:W-:-:S05]  /*16560*/  LOP3.LUT R2, R2, 0x3, RZ, 0xc0, !PT ;  /* 0x0000000302027812 */ /* 0x000fca00078ec0ff */
[----:B------:R-:W-:-:S07]  /*16570*/  IMAD.MOV.U32 R13, RZ, RZ, R2 ;  /* 0x000000ffff0d7224 */ /* 0x000fce00078e0002 */
[----:B0-----:R-:W-:Y:S05]  /*16580*/  WARPSYNC.COLLECTIVE R15, `(.L_x_1329) ;  /* 0x000000000f087348 */ /* 0x001fea0003c00000 */
[----:B------:R1:W2:Y:S02]  /*16590*/  SHFL.IDX P6, R14, R13, R12, R11 ;  /* 0x0000000c0d0e7389 */ /* 0x0002a400000c000b */
[----:B012---:R-:W-:Y:S01]  /*165a0*/  ENDCOLLECTIVE ;  /* 0x000000000000791b */ /* 0x007fe20003800000 */
.L_x_1329:
[----:B------:R-:W-:Y:S05]  /*165b0*/  BSYNC B0 ;  /* 0x0000000000007941 */ /* 0x000fea0003800000 */
.L_x_1328:
[----:B------:R-:W-:Y:S05]  /*165c0*/  BRA `(.L_x_1330) ;  /* 0xffffffe8001c7947 */ /* 0x000fea000383ffff */
.L_x_1285:
[----:B------:R-:W-:Y:S01]  /*165d0*/  BSSY B1, `(.L_x_1331) ;  /* 0x0000006000017945 */ /* 0x000fe20003800000 */
[----:B------:R-:W-:-:S07]  /*165e0*/  IMAD.MOV.U32 R15, RZ, RZ, -0x1 ;  /* 0xffffffffff0f7424 */ /* 0x000fce00078e00ff */
[----:B01----:R-:W-:Y:S05]  /*165f0*/  WARPSYNC.COLLECTIVE R15, `(.L_x_1332) ;  /* 0x000000000f0c7348 */ /* 0x003fea0003c00000 */
[----:B------:R-:W-:Y:S02]  /*16600*/  ELECT P6, UR62, PT ;  /* 0x00000000003e782f */ /* 0x000fe400038c0000 */
[----:B------:R-:W-:Y:S01]  /*16610*/  MOV R14, UR62 ;  /* 0x0000003e000e7c02 */ /* 0x000fe20008000f00 */
[----:B01----:R-:W-:Y:S10]  /*16620*/  ENDCOLLECTIVE ;  /* 0x000000000000791b */ /* 0x003ff40003800000 */
.L_x_1332:
[----:B------:R-:W-:Y:S05]  /*16630*/  BSYNC B1 ;  /* 0x0000000000017941 */ /* 0x000fea0003800000 */
.L_x_1331:
[----:B------:R-:W-:Y:S05]  /*16640*/  BRA `(.L_x_1333) ;  /* 0xffffffe800147947 */ /* 0x000fea000383ffff */
.L_x_1287:
[----:B0-----:R0:W1:Y:S02]  /*16650*/  SYNCS.PHASECHK.TRANS64.TRYWAIT P0, [R6+URZ], R5 ;  /* 0x00000005060075a7 */ /* 0x001064000800017f */
[----:B-1----:R-:W-:Y:S05]  /*16660*/  @!P0 NANOSLEEP.SYNCS 0x989680 ;  /* 0x009896800000895d */ /* 0x002fea0003900000 */
[----:B------:R-:W1:Y:S02]  /*16670*/  @!P0 SYNCS.PHASECHK.TRANS64 P0, [R6+URZ], R5 ;  /* 0x00000005060085a7 */ /* 0x000e64000800007f */
[----:B-1----:R-:W-:Y:S05]  /*16680*/  @!P0 BRA `(.L_x_1287) ;  /* 0xfffffffc00f08947 */ /* 0x002fea000383ffff */
[----:B------:R-:W-:Y:S05]  /*16690*/  BRA `(.L_x_1334) ;  /* 0xffffffe800547947 */ /* 0x000fea000383ffff */
.L_x_1288:
[----:B-1----:R1:W2:Y:S02]  /*166a0*/  SYNCS.PHASECHK.TRANS64.TRYWAIT P0, [R3+URZ], R2 ;  /* 0x00000002030075a7 */ /* 0x0022a4000800017f */
[----:B--2---:R-:W-:Y:S05]  /*166b0*/  @!P0 NANOSLEEP.SYNCS 0x989680 ;  /* 0x009896800000895d */ /* 0x004fea0003900000 */
[----:B------:R-:W2:Y:S02]  /*166c0*/  @!P0 SYNCS.PHASECHK.TRANS64 P0, [R3+URZ], R2 ;  /* 0x00000002030085a7 */ /* 0x000ea4000800007f */
[----:B--2---:R-:W-:Y:S05]  /*166d0*/  @!P0 BRA `(.L_x_1288) ;  /* 0xfffffffc00f08947 */ /* 0x004fea000383ffff */
[----:B------:R-:W-:Y:S05]  /*166e0*/  BRA `(.L_x_1335) ;  /* 0xffffffe800487947 */ /* 0x000fea000383ffff */
.L_x_1290:
[----:B-1----:R1:W2:Y:S02]  /*166f0*/  SYNCS.PHASECHK.TRANS64.TRYWAIT P0, [R18+URZ], R5 ;  /* 0x00000005120075a7 */ /* 0x0022a4000800017f */
[----:B--2---:R-:W-:Y:S05]  /*16700*/  @!P0 NANOSLEEP.SYNCS 0x989680 ;  /* 0x009896800000895d */ /* 0x004fea0003900000 */
[----:B------:R-:W2:Y:S02]  /*16710*/  @!P0 SYNCS.PHASECHK.TRANS64 P0, [R18+URZ], R5 ;  /* 0x00000005120085a7 */ /* 0x000ea4000800007f */
[----:B--2---:R-:W-:Y:S05]  /*16720*/  @!P0 BRA `(.L_x_1290) ;  /* 0xfffffffc00f08947 */ /* 0x004fea000383ffff */
[----:B------:R-:W-:Y:S05]  /*16730*/  BRA `(.L_x_1336) ;  /* 0xffffffe8004c7947 */ /* 0x000fea000383ffff */
.L_x_1337:
        /* <DEDUP_REMOVED lines=12> */
.L_x_15278:


//--------------------- .text._ZN7cutlass13device_kernelIN5flash11enable_sm90INS1_16FlashAttnFwdSm90INS1_25CollectiveMainloopFwdSm90ILi2EN4cute5tupleIJNS5_1CILi1EEES8_S8_EEENS6_IJNS7_ILi128EEENS7_ILi96EEENS7_ILi192EEEEEELi128ENS_6half_tEfNS_4arch4Sm90ELb0ELb1ELb1ELb1ELb0ELb0ELb0ELb1ELb1ELb1ELb0ELb0EEENS1_21CollectiveEpilogueFwdINS6_IJSA_SA_SB_EEES9_SE_SG_Li256ELb1ELb1ELb0ELb0EEENS1_36VarlenDynamicPersistentTileSchedulerILi128ELi96ELi256ELi128ELb0ELb1ELb1ELb1ELb0ELb1EEEEEEEEEvNT_6ParamsE --------------------------
	.section	.text._ZN7cutlass13device_kernelIN5flash11enable_sm90INS1_16FlashAttnFwdSm90INS1_25CollectiveMainloopFwdSm90ILi2EN4cute5tupleIJNS5_1CILi1EEES8_S8_EEENS6_IJNS7_ILi128EEENS7_ILi96EEENS7_ILi192EEEEEELi128ENS_6half_tEfNS_4arch4Sm90ELb0ELb1ELb1ELb1ELb0ELb0ELb0ELb1ELb1ELb1ELb0ELb0EEENS1_21CollectiveEpilogueFwdINS6_IJSA_SA_SB_EEES9_SE_SG_Li256ELb1ELb1ELb0ELb0EEENS1_36VarlenDynamicPersistentTileSchedulerILi128ELi96ELi256ELi128ELb0ELb1ELb1ELb1ELb0ELb1EEEEEEEEEvNT_6ParamsE,"ax",@progbits
	.align	128
.text._ZN7cutlass13device_kernelIN5flash11enable_sm90INS1_16FlashAttnFwdSm90INS1_25CollectiveMainloopFwdSm90ILi2EN4cute5tupleIJNS5_1CILi1EEES8_S8_EEENS6_IJNS7_ILi128EEENS7_ILi96EEENS7_ILi192EEEEEELi128ENS_6half_tEfNS_4arch4Sm90ELb0ELb1ELb1ELb1ELb0ELb0ELb0ELb1ELb1ELb1ELb0ELb0EEENS1_21CollectiveEpilogueFwdINS6_IJSA_SA_SB_EEES9_SE_SG_Li256ELb1ELb1ELb0ELb0EEENS1_36VarlenDynamicPersistentTileSchedulerILi128ELi96ELi256ELi128ELb0ELb1ELb1ELb1ELb0ELb1EEEEEEEEEvNT_6ParamsE:
        .type           _ZN7cutlass13device_kernelIN5flash11enable_sm90INS1_16FlashAttnFwdSm90INS1_25CollectiveMainloopFwdSm90ILi2EN4cute5tupleIJNS5_1CILi1EEES8_S8_EEENS6_IJNS7_ILi128EEENS7_ILi96EEENS7_ILi192EEEEEELi128ENS_6half_tEfNS_4arch4Sm90ELb0ELb1ELb1ELb1ELb0ELb0ELb0ELb1ELb1ELb1ELb0ELb0EEENS1_21CollectiveEpilogueFwdINS6_IJSA_SA_SB_EEES9_SE_SG_Li256ELb1ELb1ELb0ELb0EEENS1_36VarlenDynamicPersistentTileSchedulerILi128ELi96ELi256ELi128ELb0ELb1ELb1ELb1ELb0ELb1EEEEEEEEEvNT_6ParamsE,@function
        .size           _ZN7cutlass13device_kernelIN5flash11enable_sm90INS1_16FlashAttnFwdSm90INS1_25CollectiveMainloopFwdSm90ILi2EN4cute5tupleIJNS5_1CILi1EEES8_S8_EEENS6_IJNS7_ILi128EEENS7_ILi96EEENS7_ILi192EEEEEELi128ENS_6half_tEfNS_4arch4Sm90ELb0ELb1ELb1ELb1ELb0ELb0ELb0ELb1ELb1ELb1ELb0ELb0EEENS1_21CollectiveEpilogueFwdINS6_IJSA_SA_SB_EEES9_SE_SG_Li256ELb1ELb1ELb0ELb0EEENS1_36VarlenDynamicPersistentTileSchedulerILi128ELi96ELi256ELi128ELb0ELb1ELb1ELb1ELb0ELb1EEEEEEEEEvNT_6ParamsE,(.L_x_15279 - _ZN7cutlass13device_kernelIN5flash11enable_sm90INS1_16FlashAttnFwdSm90INS1_25CollectiveMainloopFwdSm90ILi2EN4cute5tupleIJNS5_1CILi1EEES8_S8_EEENS6_IJNS7_ILi128EEENS7_ILi96EEENS7_ILi192EEEEEELi128ENS_6half_tEfNS_4arch4Sm90ELb0ELb1ELb1ELb1ELb0ELb0ELb0ELb1ELb1ELb1ELb0ELb0EEENS1_21CollectiveEpilogueFwdINS6_IJSA_SA_SB_EEES9_SE_SG_Li256ELb1ELb1ELb0ELb0EEENS1_36VarlenDynamicPersistentTileSchedulerILi128ELi96ELi256ELi128ELb0ELb1ELb1ELb1ELb0ELb1EEEEEEEEEvNT_6ParamsE)
        .other          _ZN7cutlass13device_kernelIN5flash11enable_sm90INS1_16FlashAttnFwdSm90INS1_25CollectiveMainloopFwdSm90ILi2EN4cute5tupleIJNS5_1CILi1EEES8_S8_EEENS6_IJNS7_ILi128EEENS7_ILi96EEENS7_ILi192EEEEEELi128ENS_6half_tEfNS_4arch4Sm90ELb0ELb1ELb1ELb1ELb0ELb0ELb0ELb1ELb1ELb1ELb0ELb0EEENS1_21CollectiveEpilogueFwdINS6_IJSA_SA_SB_EEES9_SE_SG_Li256ELb1ELb1ELb0ELb0EEENS1_36VarlenDynamicPersistentTileSchedulerILi128ELi96ELi256ELi128ELb0ELb1ELb1ELb1ELb0ELb1EEEEEEEEEvNT_6ParamsE,@"STO_CUDA_ENTRY STV_DEFAULT"
_ZN7cutlass13device_kernelIN5flash11enable_sm90INS1_16FlashAttnFwdSm90INS1_25CollectiveMainloopFwdSm90ILi2EN4cute5tupleIJNS5_1CILi1EEES8_S8_EEENS6_IJNS7_ILi128EEENS7_ILi96EEENS7_ILi192EEEEEELi128ENS_6half_tEfNS_4arch4Sm90ELb0ELb1ELb1ELb1ELb0ELb0ELb0ELb1ELb1ELb1ELb0ELb0EEENS1_21CollectiveEpilogueFwdINS6_IJSA_SA_SB_EEES9_SE_SG_Li256ELb1ELb1ELb0ELb0EEENS1_36VarlenDynamicPersistentTileSchedulerILi128ELi96ELi256ELi128ELb0ELb1ELb1ELb1ELb0ELb1EEEEEEEEEvNT_6ParamsE:
        /* <DEDUP_REMOVED lines=18> */
.L_x_1339:
[----:B------:R-:W-:Y:S05]  /*0120*/  BSYNC B0 ;  /* 0x0000000000007941 */ /* 0x000fea0003800000 */
.L_x_1338:
        /* <DEDUP_REMOVED lines=41> */
.L_x_1340:
        /* <DEDUP_REMOVED lines=22> */
.L_x_1341:
        /* <DEDUP_REMOVED lines=18> */
.L_x_1342:
        /* <DEDUP_REMOVED lines=22> */
.L_x_1343:
        /* <DEDUP_REMOVED lines=22> */
.L_x_1344:
        /* <DEDUP_REMOVED lines=8> */
.L_x_1346:
        /* <DEDUP_REMOVED lines=15> */
[----:B------:R-:W-:Y:S01]  /*0a70*/  IMAD.MOV.U32 R166, RZ, RZ, RZ ;  /* 0x000000ffffa67224 */ /* 0x000fe200078e00ff */
[----:B------:R-:W-:Y:S01]  /*0a80*/  UMOV UR36, URZ ;  /* 0x0000003f00247c82 */ /* 0x000fe20008000000 */
[----:B------:R-:W-:Y:S01]  /*0a90*/  UMOV UR37, URZ ;  /* 0x0000003f00257c82 */ /* 0x000fe20008000000 */
[----:B------:R-:W0:Y:S02]  /*0aa0*/  S2R R0, SR_TID.X ;  /* 0x0000000000007919 */ /* 0x000e240000002100 */
[----:B0-----:R-:W-:-:S05]  /*0ab0*/  VIADD R173, R0, 0xffffff80 ;  /* 0xffffff8000ad7836 */ /* 0x001fca0000000000 */
[----:B------:R-:W-:-:S04]  /*0ac0*/  SHF.R.S32.HI R0, RZ, 0x1f, R173 ;  /* 0x0000001fff007819 */ /* 0x000fc800000114ad */
[CC--:B------:R-:W-:Y:S02]  /*0ad0*/  LEA.HI R3, R0.reuse, R173.reuse, RZ, 0x7 ;  /* 0x000000ad00037211 */ /* 0x0c0fe400078f38ff */
[CC--:B------:R-:W-:Y:S02]  /*0ae0*/  LEA.HI R4, R0.reuse, R173.reuse, RZ, 0x5 ;  /* 0x000000ad00047211 */ /* 0x0c0fe400078f28ff */
[----:B------:R-:W-:Y:S02]  /*0af0*/  LEA.HI R10, R0, R173, RZ, 0x2 ;  /* 0x000000ad000a7211 */ /* 0x000fe400078f10ff */
[----:B------:R-:W-:Y:S01]  /*0b00*/  SHF.R.S32.HI R168, RZ, 0x7, R3 ;  /* 0x00000007ffa87819 */ /* 0x000fe20000011403 */
[----:B------:R-:W-:Y:S01]  /*0b10*/  IMAD.SHL.U32 R6, R4, 0x20, RZ ;  /* 0x0000002004067824 */ /* 0x000fe200078e00ff */
[----:B------:R-:W-:-:S04]  /*0b20*/  LOP3.LUT R10, R10, 0xfffffffc, RZ, 0xc0, !PT ;  /* 0xfffffffc0a0a7812 */ /* 0x000fc800078ec0ff */
[----:B------:R-:W-:Y:S01]  /*0b30*/  LOP3.LUT R7, R6, 0xfffffc00, RZ, 0xc0, !PT ;  /* 0xfffffc0006077812 */ /* 0x000fe200078ec0ff */
[----:B------:R-:W-:Y:S01]  /*0b40*/  IMAD.IADD R10, R173, 0x1, -R10 ;  /* 0x00000001ad0a7824 */ /* 0x000fe200078e0a0a */
[----:B--2---:R-:W-:Y:S02]  /*0b50*/  R2UR UR4, R2 ;  /* 0x00000000020472ca */ /* 0x004fe400000e0000 */
[C---:B------:R-:W-:Y:S02]  /*0b60*/  LOP3.LUT R2, R3.reuse, 0xffffff80, RZ, 0xc0, !PT ;  /* 0xffffff8003027812 */ /* 0x040fe400078ec0ff */
[----:B------:R-:W-:-:S03]  /*0b70*/  LEA.HI R3, R3, R168, RZ, 0x1 ;  /* 0x000000a803037211 */ /* 0x000fc600078f08ff */
[----:B------:R-:W-:Y:S01]  /*0b80*/  IMAD.IADD R167, R173, 0x1, -R2 ;  /* 0x00000001ada77824 */ /* 0x000fe200078e0a02 */
[CC--:B------:R-:W-:Y:S02]  /*0b90*/  LEA.HI R2, R0.reuse, R173.reuse, RZ, 0x4 ;  /* 0x000000ad00027211 */ /* 0x0c0fe400078f20ff */
[----:B------:R-:W-:Y:S02]  /*0ba0*/  LEA.HI R0, R0, R173, RZ, 0x3 ;  /* 0x000000ad00007211 */ /* 0x000fe400078f18ff */
[----:B------:R-:W-:Y:S01]  /*0bb0*/  SHF.R.S32.HI R8, RZ, 0x1f, R167 ;  /* 0x0000001fff087819 */ /* 0x000fe200000114a7 */
[----:B------:R-:W-:Y:S01]  /*0bc0*/  ULOP3.LUT UR61, UR4, 0x1, URZ, 0xfc, !UPT ;  /* 0x00000001043d7892 */ /* 0x000fe2000f8efc3f */
[----:B------:R-:W-:Y:S02]  /*0bd0*/  SHF.R.S32.HI R5, RZ, 0x4, R2 ;  /* 0x00000004ff057819 */ /* 0x000fe40000011402 */
[----:B------:R-:W-:Y:S02]  /*0be0*/  LEA.HI R9, R8, R167, RZ, 0x2 ;  /* 0x000000a708097211 */ /* 0x000fe400078f10ff */
[----:B------:R-:W-:-:S02]  /*0bf0*/  LOP3.LUT R4, R2, 0x3fffff0, RZ, 0xc0, !PT ;  /* 0x03fffff002047812 */ /* 0x000fc400078ec0ff */
[--C-:B------:R-:W-:Y:S02]  /*0c00*/  SHF.R.S32.HI R6, RZ, 0x2, R9.reuse ;  /* 0x00000002ff067819 */ /* 0x100fe40000011409 */
[----:B------:R-:W-:Y:S01]  /*0c10*/  SHF.R.S32.HI R11, RZ, 0x1f, R9 ;  /* 0x0000001fff0b7819 */ /* 0x000fe20000011409 */
[----:B------:R-:W-:Y:S01]  /*0c20*/  IMAD.IADD R4, R173, 0x1, -R4 ;  /* 0x00000001ad047824 */ /* 0x000fe200078e0a04 */
[----:B------:R-:W-:Y:S02]  /*0c30*/  LEA.HI R2, R2, R5, RZ, 0x1 ;  /* 0x0000000502027211 */ /* 0x000fe400078f08ff */
[----:B------:R-:W-:Y:S01]  /*0c40*/  LEA.HI R11, R11, R6, RZ, 0x3 ;  /* 0x000000060b0b7211 */ /* 0x000fe200078f18ff */
[----:B------:R-:W-:Y:S01]  /*0c50*/  IMAD R7, R4, 0x40, R7 ;  /* 0x0000004004077824 */ /* 0x000fe200078e0207 */
[----:B------:R-:W-:Y:S02]  /*0c60*/  LOP3.LUT R162, R0, 0xfffffff8, RZ, 0xc0, !PT ;  /* 0xfffffff800a27812 */ /* 0x000fe400078ec0ff */
[----:B------:R-:W-:-:S02]  /*0c70*/  LOP3.LUT R11, R11, 0xfffffff8, RZ, 0xc0, !PT ;  /* 0xfffffff80b0b7812 */ /* 0x000fc400078ec0ff */
[----:B------:R-:W-:Y:S01]  /*0c80*/  LEA.HI R8, R8, R167, RZ, 0x5 ;  /* 0x000000a708087211 */ /* 0x000fe200078f28ff */
[----:B------:R-:W-:Y:S01]  /*0c90*/  IMAD.IADD R162, R173, 0x1, -R162 ;  /* 0x00000001ada27824 */ /* 0x000fe200078e0aa2 */
[----:B------:R-:W-:Y:S01]  /*0ca0*/  LOP3.LUT R2, R2, 0x1ffffffe, RZ, 0xc0, !PT ;  /* 0x1ffffffe02027812 */ /* 0x000fe200078ec0ff */
[----:B------:R-:W-:Y:S01]  /*0cb0*/  IMAD.IADD R11, R6, 0x1, -R11 ;  /* 0x00000001060b7824 */ /* 0x000fe200078e0a0b */
[----:B------:R-:W-:Y:S01]  /*0cc0*/  SHF.R.S32.HI R8, RZ, 0x5, R8 ;  /* 0x00000005ff087819 */ /* 0x000fe20000011408 */
[----:B------:R-:W-:Y:S01]  /*0cd0*/  IMAD.SHL.U32 R160, R162, 0x8, RZ ;  /* 0x00000008a2a07824 */ /* 0x000fe200078e00ff */
[----:B------:R-:W-:Y:S01]  /*0ce0*/  LEA.HI R4, R10, R10, RZ, 0x1 ;  /* 0x0000000a0a047211 */ /* 0x000fe200078f08ff */
[----:B------:R-:W-:Y:S01]  /*0cf0*/  IMAD.IADD R2, R5, 0x1, -R2 ;  /* 0x0000000105027824 */ /* 0x000fe200078e0a02 */
[----:B------:R-:W-:Y:S01]  /*0d00*/  LOP3.LUT R3, R3, 0x3fffffe, RZ, 0xc0, !PT ;  /* 0x03fffffe03037812 */ /* 0x000fe200078ec0ff */
[----:B------:R-:W-:Y:S01]  /*0d10*/  IMAD R8, R8, 0x10, R11 ;  /* 0x0000001008087824 */ /* 0x000fe200078e020b */
[----:B------:R-:W-:Y:S01]  /*0d20*/  LOP3.LUT R5, R4, 0x1ffffffe, RZ, 0xc0, !PT ;  /* 0x1ffffffe04057812 */ /* 0x000fe200078ec0ff */
[----:B------:R-:W-:Y:S01]  /*0d30*/  IMAD R170, R2, 0x8, R7 ;  /* 0x0000000802aa7824 */ /* 0x000fe200078e0207 */
[----:B------:R-:W-:Y:S01]  /*0d40*/  LOP3.LUT R2, R9, 0x7ffffffc, RZ, 0xc0, !PT ;  /* 0x7ffffffc09027812 */ /* 0x000fe200078ec0ff */
[----:B------:R-:W-:Y:S01]  /*0d50*/  IMAD.IADD R3, R168, 0x1, -R3 ;  /* 0x00000001a8037824 */ /* 0x000fe200078e0a03 */
[----:B------:R-:W-:Y:S01]  /*0d60*/  SHF.R.S32.HI R165, RZ, 0x3, R0 ;  /* 0x00000003ffa57819 */ /* 0x000fe20000011400 */
[----:B------:R-:W-:Y:S01]  /*0d70*/  VIADD R161, R160, 0x40 ;  /* 0x00000040a0a17836 */ /* 0x000fe20000000000 */
[----:B------:R-:W-:Y:S01]  /*0d80*/  SHF.R.S32.HI R172, RZ, 0x1f, R160 ;  /* 0x0000001fffac7819 */ /* 0x000fe200000114a0 */
[----:B------:R-:W-:-:S02]  /*0d90*/  IMAD.IADD R22, R10, 0x1, -R5 ;  /* 0x000000010a167824 */ /* 0x000fc400078e0a05 */
[----:B------:R-:W-:Y:S01]  /*0da0*/  IMAD R169, R3, 0x40, R8 ;  /* 0x0000004003a97824 */ /* 0x000fe200078e0208 */
[----:B------:R-:W-:Y:S01]  /*0db0*/  SHF.R.S32.HI R171, RZ, 0x1f, R161 ;  /* 0x0000001fffab7819 */ /* 0x000fe200000114a1 */
[----:B------:R-:W-:Y:S02]  /*0dc0*/  IMAD.IADD R19, R167, 0x1, -R2 ;  /* 0x00000001a7137824 */ /* 0x000fe400078e0a02 */
[----:B------:R-:W-:-:S07]  /*0dd0*/  IMAD R22, R22, 0x8, R169 ;  /* 0x0000000816167824 */ /* 0x000fce00078e02a9 */
.L_x_1446:
[----:B0---4-:R-:W0:Y:S01]  /*0de0*/  LDC.64 R2, c[0x0][0xa28] ;  /* 0x00028a00ff027b82 */ /* 0x011e220000000a00 */
[----:B------:R-:W-:Y:S01]  /*0df0*/  IMAD.MOV.U32 R7, RZ, RZ, RZ ;  /* 0x000000ffff077224 */ /* 0x000fe200078e00ff */
[----:B------:R-:W-:-:S06]  /*0e00*/  ULDC.64 UR6, c[0x0][0x208] ;  /* 0x0000820000067ab9 */ /* 0x000fcc0000000a00 */
[----:B--2---:R-:W1:Y:S01]  /*0e10*/  LDC.64 R4, c[0x0][0xa18] ;  /* 0x00028600ff047b82 */ /* 0x004e620000000a00 */
[----:B0-----:R-:W-:-:S04]  /*0e20*/  ISETP.NE.U32.AND P0, PT, R2, RZ, PT ;  /* 0x000000ff0200720c */ /* 0x001fc80003f05070 */
[----:B------:R-:W-:Y:S02]  /*0e30*/  ISETP.NE.AND.EX P0, PT, R3, RZ, PT, P0 ;  /* 0x000000ff0300720c */ /* 0x000fe40003f05300 */
[----:B-1----:R-:W-:-:S04]  /*0e40*/  ISETP.NE.U32.AND P1, PT, R4, RZ, PT ;  /* 0x000000ff0400720c */ /* 0x002fc80003f25070 */
[----:B------:R-:W-:-:S07]  /*0e50*/  ISETP.NE.AND.EX P1, PT, R5, RZ, PT, P1 ;  /* 0x000000ff0500720c */ /* 0x000fce0003f25310 */
[----:B------:R-:W0:Y:S08]  /*0e60*/  @P0 LDC.64 R2, c[0x0][0xa28] ;  /* 0x00028a00ff020b82 */ /* 0x000e300000000a00 */
[----:B------:R-:W1:Y:S01]  /*0e70*/  @P1 LDC.64 R4, c[0x0][0xa18] ;  /* 0x00028600ff041b82 */ /* 0x000e620000000a00 */
[----:B------:R-:W-:Y:S02]  /*0e80*/  ULDC UR4, c[0x0][0x288] ;  /* 0x0000a20000047ab9 */ /* 0x000fe40000000800 */
[----:B------:R-:W-:Y:S01]  /*0e90*/  IMAD.U32 R17, RZ, RZ, UR4 ;  /* 0x00000004ff117e24 */ /* 0x000fe2000f8e00ff */
[----:B------:R-:W-:-:S02]  /*0ea0*/  ULDC.64 UR4, c[0x0][0x418] ;  /* 0x0001060000047ab9 */ /* 0x000fc40000000a00 */
[----:B------:R-:W-:-:S03]  /*0eb0*/  UISETP.NE.U32.AND UP0, UPT, UR4, URZ, UPT ;  /* 0x0000003f0400728c */ /* 0x000fc6000bf05070 */
[----:B------:R-:W-:Y:S01]  /*0ec0*/  ULDC UR4, c[0x0][0x424] ;  /* 0x0001090000047ab9 */ /* 0x000fe20000000800 */
[----:B------:R-:W-:-:S03]  /*0ed0*/  UISETP.NE.AND.EX UP0, UPT, UR5, URZ, UPT, UP0 ;  /* 0x0000003f0500728c */ /* 0x000fc6000bf05300 */
[----:B------:R-:W-:Y:S01]  /*0ee0*/  ULDC UR5, c[0x0][0x2f0] ;  /* 0x0000bc0000057ab9 */ /* 0x000fe20000000800 */
[----:B0-----:R-:W-:-:S04]  /*0ef0*/  @P0 IMAD.WIDE R2, R47, 0x4, R2 ;  /* 0x000000042f020825 */ /* 0x001fc800078e0202 */
[----:B-1----:R-:W-:Y:S01]  /*0f00*/  @P1 IMAD.WIDE R4, R47, 0x4, R4 ;  /* 0x000000042f041825 */ /* 0x002fe200078e0204 */
[----:B------:R0:W5:Y:S01]  /*0f10*/  @P0 LDG.E R7, desc[UR6][R2.64] ;  /* 0x0000000602070981 */ /* 0x000162000c1e1900 */
[----:B------:R-:W-:-:S03]  /*0f20*/  USEL UR4, UR4, 0x1, UP0 ;  /* 0x0000000104047887 */ /* 0x000fc60008000000 */
[----:B------:R0:W5:Y:S01]  /*0f30*/  @P1 LDG.E R17, desc[UR6][R4.64] ;  /* 0x0000000604111981 */ /* 0x000162000c1e1900 */
[----:B------:R-:W-:Y:S01]  /*0f40*/  ULDC.64 UR6, c[0x0][0xa20] ;  /* 0x0002880000067ab9 */ /* 0x000fe20000000a00 */
[----:B------:R-:W-:Y:S01]  /*0f50*/  UIMAD UR4, UR4, UR5, URZ ;  /* 0x00000005040472a4 */ /* 0x000fe2000f8e023f */
[----:B------:R-:W-:Y:S01]  /*0f60*/  ISETP.NE.U32.AND P2, PT, RZ, UR6, PT ;  /* 0x00000006ff007c0c */ /* 0x000fe2000bf45070 */
[----:B------:R-:W-:-:S03]  /*0f70*/  IMAD.MOV.U32 R163, RZ, RZ, R46 ;  /* 0x000000ffffa37224 */ /* 0x000fc600078e002e */
[----:B------:R-:W-:Y:S01]  /*0f80*/  ISETP.NE.AND.EX P2, PT, RZ, UR7, PT, P2 ;  /* 0x00000007ff007c0c */ /* 0x000fe2000bf45320 */
[----:B---3--:R-:W-:-:S12]  /*0f90*/  @P1 BRA `(.L_x_1347) ;  /* 0x0000000000281947 */ /* 0x008fd80003800000 */
[----:B------:R-:W-:Y:S02]  /*0fa0*/  ULDC.64 UR6, c[0x0][0xa00] ;  /* 0x0002800000067ab9 */ /* 0x000fe40000000a00 */
[----:B------:R-:W-:-:S04]  /*0fb0*/  ISETP.NE.U32.AND P0, PT, RZ, UR6, PT ;  /* 0x00000006ff007c0c */ /* 0x000fc8000bf05070 */
[----:B------:R-:W-:-:S13]  /*0fc0*/  ISETP.NE.AND.EX P0, PT, RZ, UR7, PT, P0 ;  /* 0x00000007ff007c0c */ /* 0x000fda000bf05300 */
[----:B------:R-:W-:Y:S05]  /*0fd0*/  @!P0 BRA `(.L_x_1347) ;  /* 0x0000000000188947 */ /* 0x000fea0003800000 */
[----:B0-----:R-:W0:Y:S01]  /*0fe0*/  LDC.64 R2, c[0x0][0xa00] ;  /* 0x00028000ff027b82 */ /* 0x001e220000000a00 */
[----:B------:R-:W-:Y:S01]  /*0ff0*/  ULDC.64 UR6, c[0x0][0x208] ;  /* 0x0000820000067ab9 */ /* 0x000fe20000000a00 */
[----:B0-----:R-:W-:-:S05]  /*1000*/  IMAD.WIDE R2, R47, 0x4, R2 ;  /* 0x000000042f027825 */ /* 0x001fca00078e0202 */
[----:B-----5:R-:W2:Y:S04]  /*1010*/  LDG.E R17, desc[UR6][R2.64] ;  /* 0x0000000602117981 */ /* 0x020ea8000c1e1900 */
[----:B------:R-:W2:Y:S02]  /*1020*/  LDG.E R0, desc[UR6][R2.64+0x4] ;  /* 0x0000040602007981 */ /* 0x000ea4000c1e1900 */
[----:B--2---:R-:W-:-:S07]  /*1030*/  IMAD.IADD R17, R0, 0x1, -R17 ;  /* 0x0000000100117824 */ /* 0x004fce00078e0a11 */
.L_x_1347:
[----:B------:R-:W-:Y:S02]  /*1040*/  IMAD.U32 R16, RZ, RZ, UR4 ;  /* 0x00000004ff107e24 */ /* 0x000fe4000f8e00ff */
[----:B------:R-:W-:Y:S01]  /*1050*/  IMAD.MOV.U32 R164, RZ, RZ, R47 ;  /* 0x000000ffffa47224 */ /* 0x000fe200078e002f */
[----:B------:R-:W-:Y:S06]  /*1060*/  @!P2 BRA `(.L_x_1348) ;  /* 0x000000000014a947 */ /* 0x000fec0003800000 */
[----:B0-----:R-:W0:Y:S01]  /*1070*/  LDC.64 R2, c[0x0][0xa20] ;  /* 0x00028800ff027b82 */ /* 0x001e220000000a00 */
[----:B------:R-:W-:Y:S01]  /*1080*/  ULDC.64 UR4, c[0x0][0x208] ;  /* 0x0000820000047ab9 */ /* 0x000fe20000000a00 */
[----:B0-----:R-:W-:-:S05]  /*1090*/  IMAD.WIDE R2, R47, 0x4, R2 ;  /* 0x000000042f027825 */ /* 0x001fca00078e0202 */
[----:B------:R1:W5:Y:S01]  /*10a0*/  LDG.E R16, desc[UR4][R2.64] ;  /* 0x0000000402107981 */ /* 0x000362000c1e1900 */
[----:B------:R-:W-:Y:S05]  /*10b0*/  BRA `(.L_x_1349) ;  /* 0x0000000000287947 */ /* 0x000fea0003800000 */
.L_x_1348:
[----:B------:R-:W-:Y:S02]  /*10c0*/  ULDC.64 UR4, c[0x0][0xa08] ;  /* 0x0002820000047ab9 */ /* 0x000fe40000000a00 */
[----:B------:R-:W-:-:S04]  /*10d0*/  ISETP.NE.U32.AND P0, PT, RZ, UR4, PT ;  /* 0x00000004ff007c0c */ /* 0x000fc8000bf05070 */
[----:B------:R-:W-:-:S13]  /*10e0*/  ISETP.NE.AND.EX P0, PT, RZ, UR5, PT, P0 ;  /* 0x00000005ff007c0c */ /* 0x000fda000bf05300 */
[----:B------:R-:W-:Y:S05]  /*10f0*/  @!P0 BRA `(.L_x_1349) ;  /* 0x0000000000188947 */ /* 0x000fea0003800000 */
[----:B0-----:R-:W0:Y:S01]  /*1100*/  LDC.64 R2, c[0x0][0xa08] ;  /* 0x00028200ff027b82 */ /* 0x001e220000000a00 */
[----:B------:R-:W-:Y:S01]  /*1110*/  ULDC.64 UR4, c[0x0][0x208] ;  /* 0x0000820000047ab9 */ /* 0x000fe20000000a00 */
[----:B0-----:R-:W-:-:S05]  /*1120*/  IMAD.WIDE R2, R47, 0x4, R2 ;  /* 0x000000042f027825 */ /* 0x001fca00078e0202 */
[----:B------:R-:W2:Y:S04]  /*1130*/  LDG.E R16, desc[UR4][R2.64] ;  /* 0x0000000402107981 */ /* 0x000ea8000c1e1900 */
[----:B------:R-:W2:Y:S02]  /*1140*/  LDG.E R5, desc[UR4][R2.64+0x4] ;  /* 0x0000040402057981 */ /* 0x000ea4000c1e1900 */
[----:B--2---:R-:W-:-:S07]  /*1150*/  IMAD.IADD R16, R5, 0x1, -R16 ;  /* 0x0000000105107824 */ /* 0x004fce00078e0a10 */
.L_x_1349:
[----:B------:R-:W2:Y:S01]  /*1160*/  LDC R0, c[0x0][0x448] ;  /* 0x00011200ff007b82 */ /* 0x000ea20000000800 */
[----:B------:R-:W-:Y:S02]  /*1170*/  IMAD.SHL.U32 R18, R45, 0x80, RZ ;  /* 0x000000802d127824 */ /* 0x000fe400078e00ff */
[----:B-----5:R-:W-:-:S05]  /*1180*/  IMAD.IADD R16, R16, 0x1, -R7 ;  /* 0x0000000110107824 */ /* 0x020fca00078e0a07 */
[----:B------:R-:W3:Y:S01]  /*1190*/  LDC.64 R8, c[0x0][0x9e0] ;  /* 0x00027800ff087b82 */ /* 0x000ee20000000a00 */
[----:B--2---:R-:W-:Y:S01]  /*11a0*/  ISETP.NE.AND P1, PT, R0, 0x1, PT ;  /* 0x000000010000780c */ /* 0x004fe20003f25270 */
[----:B------:R-:W-:Y:S01]  /*11b0*/  VIADD R0, R18, 0x7f ;  /* 0x0000007f12007836 */ /* 0x000fe20000000000 */
[----:B---3--:R-:W-:-:S11]  /*11c0*/  ISETP.GE.AND P2, PT, R9, 0x1, PT ;  /* 0x000000010900780c */ /* 0x008fd60003f46270 */
[----:B01----:R-:W0:Y:S08]  /*11d0*/  @P1 LDC R3, c[0x0][0x44c] ;  /* 0x00011300ff031b82 */ /* 0x003e300000000800 */
[----:B------:R-:W1:Y:S01]  /*11e0*/  @P1 LDC R5, c[0x0][0x450] ;  /* 0x00011400ff051b82 */ /* 0x000e620000000800 */
[----:B0-----:R-:W-:Y:S01]  /*11f0*/  @P1 IMAD.HI.U32 R2, R0, R3, RZ ;  /* 0x0000000300021227 */ /* 0x001fe200078e00ff */
[----:B------:R-:W-:-:S04]  /*1200*/  IADD3 R3, R16, 0x1, -R17 ;  /* 0x0000000110037810 */ /* 0x000fc80007ffe811 */
[----:B-1----:R-:W-:-:S05]  /*1210*/  @P1 SHF.R.U32.HI R0, RZ, R5, R2 ;  /* 0x00000005ff001219 */ /* 0x002fca0000011602 */
        /* <DEDUP_REMOVED lines=13> */
.L_x_1351:
[----:B------:R-:W-:-:S13]  /*12f0*/  ISETP.NE.AND P0, PT, R9, 0x1, PT ;  /* 0x000000010900780c */ /* 0x000fda0003f05270 */
[----:B------:R-:W0:Y:S02]  /*1300*/  @P0 LDC.64 R4, c[0x0][0x9e8] ;  /* 0x00027a00ff040b82 */ /* 0x000e240000000a00 */
[----:B0-----:R-:W-:-:S05]  /*1310*/  @P0 IMAD.HI.U32 R4, R2, R4, RZ ;  /* 0x0000000402040227 */ /* 0x001fca00078e00ff */
[----:B------:R-:W-:-:S07]  /*1320*/  @P0 SHF.R.U32.HI R2, RZ, R5, R4 ;  /* 0x00000005ff020219 */ /* 0x000fce0000011604 */
.L_x_1352:
[----:B------:R-:W-:-:S05]  /*1330*/  IMAD R3, R2, R9, R9 ;  /* 0x0000000902037224 */ /* 0x000fca00078e0209 */
[----:B------:R-:W-:-:S07]  /*1340*/  VIMNMX R0, R0, R3, PT ;  /* 0x0000000300007248 */ /* 0x000fce0003fe0100 */
.L_x_1350:
[----:B------:R-:W0:Y:S01]  /*1350*/  @P1 LDC R3, c[0x0][0x44c] ;  /* 0x00011300ff031b82 */ /* 0x000e220000000800 */
[----:B------:R-:W-:Y:S01]  /*1360*/  VIADD R2, R0, 0x5f ;  /* 0x0000005f00027836 */ /* 0x000fe20000000000 */
[----:B------:R-:W-:Y:S01]  /*1370*/  ULDC UR4, c[0x0][0x9dc] ;  /* 0x0002770000047ab9 */ /* 0x000fe20000000800 */
[----:B------:R-:W-:Y:S02]  /*1380*/  VIADD R0, R16, 0x5f ;  /* 0x0000005f10007836 */ /* 0x000fe40000000000 */
[----:B------:R-:W-:Y:S02]  /*1390*/  IMAD.MOV.U32 R4, RZ, RZ, R18 ;  /* 0x000000ffff047224 */ /* 0x000fe400078e0012 */
[----:B------:R-:W-:Y:S01]  /*13a0*/  IMAD.HI R0, R0, 0x2aaaaaab, RZ ;  /* 0x2aaaaaab00007827 */ /* 0x000fe200078e02ff */
[----:B------:R-:W1:Y:S03]  /*13b0*/  @P1 LDC R6, c[0x0][0x450] ;  /* 0x00011400ff061b82 */ /* 0x000e660000000800 */
[----:B------:R-:W-:-:S04]  /*13c0*/  IMAD.HI R2, R2, 0x2aaaaaab, RZ ;  /* 0x2aaaaaab02027827 */ /* 0x000fc800078e02ff */
[----:B------:R-:W-:Y:S01]  /*13d0*/  IMAD.IADD R73, R16, 0x1, -R17 ;  /* 0x0000000110497824 */ /* 0x000fe200078e0a11 */
[----:B------:R-:W-:-:S04]  /*13e0*/  SHF.R.U32.HI R5, RZ, 0x1f, R2 ;  /* 0x0000001fff057819 */ /* 0x000fc80000011602 */
[----:B------:R-:W-:Y:S01]  /*13f0*/  LEA.HI.SX32 R72, R2, R5, 0x1c ;  /* 0x0000000502487211 */ /* 0x000fe200078fe2ff */
[----:B0-----:R-:W-:-:S05]  /*1400*/  @P1 IMAD.HI.U32 R3, R18, R3, RZ ;  /* 0x0000000312031227 */ /* 0x001fca00078e00ff */
[----:B-1----:R-:W-:Y:S02]  /*1410*/  @P1 SHF.R.U32.HI R4, RZ, R6, R3 ;  /* 0x00000006ff041219 */ /* 0x002fe40000011603 */
[----:B------:R-:W-:-:S04]  /*1420*/  SHF.R.U32.HI R3, RZ, 0x1f, R0 ;  /* 0x0000001fff037819 */ /* 0x000fc80000011600 */
[----:B------:R-:W-:Y:S01]  /*1430*/  LEA.HI.SX32 R3, R0, R3, 0x1c ;  /* 0x0000000300037211 */ /* 0x000fe200078fe2ff */
[----:B------:R-:W-:-:S03]  /*1440*/  IMAD.IADD R0, R73, 0x1, R4 ;  /* 0x0000000149007824 */ /* 0x000fc600078e0204 */
[----:B------:R-:W-:Y:S01]  /*1450*/  VIMNMX R72, R3, R72, PT ;  /* 0x0000004803487248 */ /* 0x000fe20003fe0100 */
        /* <DEDUP_REMOVED lines=11> */
.L_x_1354:
[----:B------:R-:W-:-:S13]  /*1510*/  ISETP.NE.AND P0, PT, R9, 0x1, PT ;  /* 0x000000010900780c */ /* 0x000fda0003f05270 */
[----:B------:R-:W0:Y:S02]  /*1520*/  @P0 LDC.64 R4, c[0x0][0x9e8] ;  /* 0x00027a00ff040b82 */ /* 0x000e240000000a00 */
[----:B0-----:R-:W-:-:S05]  /*1530*/  @P0 IMAD.HI.U32 R4, R0, R4, RZ ;  /* 0x0000000400040227 */ /* 0x001fca00078e00ff */
[----:B------:R-:W-:-:S07]  /*1540*/  @P0 SHF.R.U32.HI R0, RZ, R5, R4 ;  /* 0x00000005ff000219 */ /* 0x000fce0000011604 */
.L_x_1355:
[----:B------:R-:W-:-:S05]  /*1550*/  IMAD R3, R0, R9, RZ ;  /* 0x0000000900037224 */ /* 0x000fca00078e02ff */
[----:B------:R-:W-:-:S07]  /*1560*/  VIMNMX R2, R2, R3, !PT ;  /* 0x0000000302027248 */ /* 0x000fce0007fe0100 */
.L_x_1353:
[----:B------:R-:W-:Y:S01]  /*1570*/  IMAD.HI R2, R2, 0x2aaaaaab, RZ ;  /* 0x2aaaaaab02027827 */ /* 0x000fe200078e02ff */
[----:B------:R-:W-:Y:S02]  /*1580*/  PLOP3.LUT P0, PT, PT, PT, PT, 0x80, 0x0 ;  /* 0x000000000000781c */ /* 0x000fe40003f0f070 */
[----:B------:R-:W-:Y:S02]  /*1590*/  CS2R R86, SRZ ;  /* 0x0000000000567805 */ /* 0x000fe4000001ff00 */
[----:B------:R-:W-:Y:S01]  /*15a0*/  CS2R R84, SRZ ;  /* 0x0000000000547805 */ /* 0x000fe2000001ff00 */
[----:B------:R-:W-:Y:S01]  /*15b0*/  IMAD.MOV.U32 R0, RZ, RZ, RZ ;  /* 0x000000ffff007224 */ /* 0x000fe200078e00ff */
[----:B------:R-:W-:Y:S02]  /*15c0*/  SHF.R.U32.HI R3, RZ, 0x1f, R2 ;  /* 0x0000001fff037819 */ /* 0x000fe40000011602 */
[----:B------:R-:W-:Y:S02]  /*15d0*/  CS2R R82, SRZ ;  /* 0x0000000000527805 */ /* 0x000fe4000001ff00 */
[----:B------:R-:W-:-:S02]  /*15e0*/  CS2R R80, SRZ ;  /* 0x0000000000507805 */ /* 0x000fc4000001ff00 */
[----:B------:R-:W-:Y:S02]  /*15f0*/  CS2R R78, SRZ ;  /* 0x00000000004e7805 */ /* 0x000fe4000001ff00 */
[----:B------:R-:W-:Y:S01]  /*1600*/  LEA.HI.SX32 R3, R2, R3, 0x1c ;  /* 0x0000000302037211 */ /* 0x000fe200078fe2ff */
[----:B------:R-:W-:Y:S01]  /*1610*/  IMAD.MOV.U32 R2, RZ, RZ, RZ ;  /* 0x000000ffff027224 */ /* 0x000fe200078e00ff */
[----:B------:R-:W-:Y:S02]  /*1620*/  CS2R R76, SRZ ;  /* 0x00000000004c7805 */ /* 0x000fe4000001ff00 */
[----:B------:R-:W-:Y:S02]  /*1630*/  CS2R R74, SRZ ;  /* 0x00000000004a7805 */ /* 0x000fe4000001ff00 */
[----:B------:R-:W-:Y:S02]  /*1640*/  VIMNMX R23, RZ, R3, !PT ;  /* 0x00000003ff177248 */ /* 0x000fe40007fe0100 */
[----:B------:R-:W-:-:S02]  /*1650*/  CS2R R28, SRZ ;  /* 0x00000000001c7805 */ /* 0x000fc4000001ff00 */
[----:B------:R-:W-:Y:S02]  /*1660*/  CS2R R70, SRZ ;  /* 0x0000000000467805 */ /* 0x000fe4000001ff00 */
[----:B------:R-:W-:Y:S02]  /*1670*/  CS2R R68, SRZ ;  /* 0x0000000000447805 */ /* 0x000fe4000001ff00 */
[----:B------:R-:W-:Y:S02]  /*1680*/  ISETP.GT.AND P1, PT, R72, R23, PT ;  /* 0x000000174800720c */ /* 0x000fe40003f24270 */
        /* <DEDUP_REMOVED lines=18> */
[----:B------:R-:W-:Y:S01]  /*17b0*/  CS2R R6, SRZ ;  /* 0x0000000000067805 */ /* 0x000fe2000001ff00 */
[----:B------:R-:W-:Y:S02]  /*17c0*/  IMAD.MOV.U32 R8, RZ, RZ, RZ ;  /* 0x000000ffff087224 */ /* 0x000fe400078e00ff */
[----:B------:R-:W-:Y:S02]  /*17d0*/  IMAD.MOV.U32 R91, RZ, RZ, RZ ;  /* 0x000000ffff5b7224 */ /* 0x000fe400078e00ff */
[----:B------:R-:W-:-:S02]  /*17e0*/  IMAD.MOV.U32 R10, RZ, RZ, RZ ;  /* 0x000000ffff0a7224 */ /* 0x000fc400078e00ff */
[----:B------:R-:W-:Y:S02]  /*17f0*/  IMAD.MOV.U32 R93, RZ, RZ, RZ ;  /* 0x000000ffff5d7224 */ /* 0x000fe400078e00ff */
        /* <DEDUP_REMOVED lines=34> */
.L_x_1357:
        /* <DEDUP_REMOVED lines=8> */
.L_x_1579:
[----:B------:R-:W-:Y:S05]  /*1aa0*/  @!P0 BRA `(.L_x_1359) ;  /* 0x0000000000048947 */ /* 0x000fea0003800000 */
[----:B------:R-:W-:Y:S01]  /*1ab0*/  BPT.TRAP 0x1 ;  /* 0x000000040000795c */ /* 0x000fe20000300000 */
.L_x_1359:
[----:B------:R-:W-:Y:S02]  /*1ac0*/  IMAD.U32 R15, RZ, RZ, UR37 ;  /* 0x00000025ff0f7e24 */ /* 0x000fe4000f8e00ff */
[----:B0-----:R-:W-:-:S03]  /*1ad0*/  IMAD.U32 R0, RZ, RZ, UR36 ;  /* 0x00000024ff007e24 */ /* 0x001fc6000f8e00ff */
[----:B------:R-:W-:Y:S02]  /*1ae0*/  LEA R15, R15, UR38, 0x3 ;  /* 0x000000260f0f7c11 */ /* 0x000fe4000f8e18ff */
[----:B------:R-:W-:-:S04]  /*1af0*/  SHF.L.U32 R0, R0, 0x1f, RZ ;  /* 0x0000001f00007819 */ /* 0x000fc800000006ff */
[----:B------:R0:W1:Y:S01]  /*1b00*/  SYNCS.PHASECHK.TRANS64.TRYWAIT P1, [R15+URZ+0x2a830], R0 ;  /* 0x02a830000f0075a7 */ /* 0x000062000802017f */
[----:B------:R-:W-:Y:S05]  /*1b10*/  @!P0 BRA `(.L_x_1360) ;  /* 0x0000000000048947 */ /* 0x000fea0003800000 */
[----:B------:R-:W-:Y:S01]  /*1b20*/  BPT.TRAP 0x1 ;  /* 0x000000040000795c */ /* 0x000fe20000300000 */
.L_x_1360:
[----:B------:R-:W2:Y:S02]  /*1b30*/  S2R R2, SR_TID.X ;  /* 0x0000000000027919 */ /* 0x000ea40000002100 */
[----:B--2---:R-:W-:Y:S01]  /*1b40*/  LOP3.LUT P2, RZ, R2, 0x7f, RZ, 0xc0, !PT ;  /* 0x0000007f02ff7812 */ /* 0x004fe2000784c0ff */
[----:B-1----:R-:W-:-:S12]  /*1b50*/  @P1 BRA `(.L_x_1361) ;  /* 0x0000000000081947 */ /* 0x002fd80003800000 */
[----:B------:R-:W1:Y:S02]  /*1b60*/  SYNCS.PHASECHK.TRANS64.TRYWAIT P1, [R15+URZ+0x2a830], R0 ;  /* 0x02a830000f0075a7 */ /* 0x000e64000802017f */
[----:B-1----:R-:W-:Y:S05]  /*1b70*/  @!P1 BRA `(.L_x_1362) ;  /* 0x0000015000fc9947 */ /* 0x002fea0003800000 */
.L_x_1361:
        /* <DEDUP_REMOVED lines=10> */
[----:B------:R-:W2:Y:S01]  /*1c20*/  LDC R9, c[0x0][0x448] ;  /* 0x00011200ff097b82 */ /* 0x000ea20000000800 */
[----:B------:R-:W-:Y:S01]  /*1c30*/  UMOV UR53, 0x40000040 ;  /* 0x4000004000357882 */ /* 0x000fe20000000000 */
[----:B------:R-:W-:Y:S01]  /*1c40*/  UMOV UR55, 0x40000040 ;  /* 0x4000004000377882 */ /* 0x000fe20000000000 */
[----:B------:R-:W-:Y:S01]  /*1c50*/  ULOP3.LUT UR60, UR4, 0x10000, URZ, 0xfc, !UPT ;  /* 0x00010000043c7892 */ /* 0x000fe2000f8efc3f */
[----:B------:R-:W3:Y:S01]  /*1c60*/  S2R R20, SR_TID.X ;  /* 0x0000000000147919 */ /* 0x000ee20000002100 */
[----:B------:R-:W-:Y:S01]  /*1c70*/  ULOP3.LUT UR4, UR39, 0x10000, URZ, 0xfc, !UPT ;  /* 0x0001000027047892 */ /* 0x000fe2000f8efc3f */
[----:B------:R-:W-:Y:S01]  /*1c80*/  IMAD.IADD R12, R22, 0x1, R18 ;  /* 0x00000001160c7824 */ /* 0x000fe200078e0212 */
[----:B------:R-:W-:-:S02]  /*1c90*/  UIMAD UR5, UR37, 0x900, UR60 ;  /* 0x00000900250578a4 */ /* 0x000fc4000f8e023c */
[----:B------:R-:W-:Y:S01]  /*1ca0*/  UIADD3 UR56, UR4, 0x2, URZ ;  /* 0x0000000204387890 */ /* 0x000fe2000fffe03f */
[----:B------:R-:W-:Y:S01]  /*1cb0*/  IMAD.MOV.U32 R21, RZ, RZ, R12 ;  /* 0x000000ffff157224 */ /* 0x000fe200078e000c */
[----:B------:R-:W-:Y:S01]  /*1cc0*/  UIADD3 UR58, UR5, 0x2, URZ ;  /* 0x00000002053a7890 */ /* 0x000fe2000fffe03f */
[----:B------:R-:W-:Y:S02]  /*1cd0*/  UMOV UR8, UR4 ;  /* 0x0000000400087c82 */ /* 0x000fe40008000000 */
[----:B------:R-:W-:Y:S01]  /*1ce0*/  UMOV UR10, UR5 ;  /* 0x00000005000a7c82 */ /* 0x000fe20008000000 */
[----:B------:R-:W-:Y:S01]  /*1cf0*/  UIADD3 UR52, UR4, 0x4, URZ ;  /* 0x0000000404347890 */ /* 0x000fe2000fffe03f */
[----:B------:R-:W-:Y:S01]  /*1d00*/  HGMMA.64x96x16.F32 R24, gdesc[UR8], RZ, !UPT, gsb0 ;  /* 0x01600000081879f0 */ /* 0x000fe2000c0008ff */
[----:B------:R-:W-:Y:S01]  /*1d10*/  UIADD3 UR54, UR5, 0x4, URZ ;  /* 0x0000000405367890 */ /* 0x000fe2000fffe03f */
[----:B------:R-:W-:Y:S01]  /*1d20*/  IMAD.U32 R4, RZ, RZ, UR8 ;  /* 0x00000008ff047e24 */ /* 0x000fe2000f8e00ff */
[----:B------:R-:W-:-:S02]  /*1d30*/  UIADD3 UR8, UR4, 0x6, URZ ;  /* 0x0000000604087890 */ /* 0x000fc4000fffe03f */
[----:B------:R-:W-:Y:S01]  /*1d40*/  UIADD3 UR10, UR5, 0x6, URZ ;  /* 0x00000006050a7890 */ /* 0x000fe2000fffe03f */
[----:B------:R-:W-:Y:S01]  /*1d50*/  UMOV UR9, 0x40000040 ;  /* 0x4000004000097882 */ /* 0x000fe20000000000 */
[----:B------:R-:W-:Y:S01]  /*1d60*/  UMOV UR11, 0x40000040 ;  /* 0x40000040000b7882 */ /* 0x000fe20000000000 */
[----:B------:R-:W-:Y:S01]  /*1d70*/  UIADD3 UR12, UR4, 0x400, URZ ;  /* 0x00000400040c7890 */ /* 0x000fe2000fffe03f */
[----:B--2---:R-:W-:Y:S01]  /*1d80*/  ISETP.NE.AND P2, PT, R9, 0x1, PT ;  /* 0x000000010900780c */ /* 0x004fe20003f45270 */
[----:B------:R-:W-:Y:S01]  /*1d90*/  UIADD3 UR14, UR5, 0x300, URZ ;  /* 0x00000300050e7890 */ /* 0x000fe2000fffe03f */
[----:B------:R-:W-:Y:S01]  /*1da0*/  UMOV UR13, 0x40000040 ;  /* 0x40000040000d7882 */ /* 0x000fe20000000000 */
[----:B------:R-:W-:Y:S01]  /*1db0*/  UMOV UR15, 0x40000040 ;  /* 0x40000040000f7882 */ /* 0x000fe20000000000 */
[----:B------:R-:W-:Y:S02]  /*1dc0*/  UIADD3 UR16, UR4, 0x402, URZ ;  /* 0x0000040204107890 */ /* 0x000fe4000fffe03f */
[----:B------:R-:W-:Y:S01]  /*1dd0*/  UIADD3 UR18, UR5, 0x302, URZ ;  /* 0x0000030205127890 */ /* 0x000fe2000fffe03f */
[----:B------:R-:W-:Y:S01]  /*1de0*/  UMOV UR17, 0x40000040 ;  /* 0x4000004000117882 */ /* 0x000fe20000000000 */
[----:B------:R-:W-:Y:S01]  /*1df0*/  UMOV UR19, 0x40000040 ;  /* 0x4000004000137882 */ /* 0x000fe20000000000 */
[----:B------:R-:W-:Y:S01]  /*1e00*/  UIADD3 UR20, UR4, 0x404, URZ ;  /* 0x0000040404147890 */ /* 0x000fe2000fffe03f */
[----:B---3--:R-:W-:Y:S01]  /*1e10*/  LOP3.LUT P1, RZ, R20, 0x7f, RZ, 0xc0, !PT ;  /* 0x0000007f14ff7812 */ /* 0x008fe2000782c0ff */
[----:B------:R-:W-:-:S02]  /*1e20*/  UIADD3 UR22, UR5, 0x304, URZ ;  /* 0x0000030405167890 */ /* 0x000fc4000fffe03f */
[----:B------:R-:W2:Y:S01]  /*1e30*/  @P2 LDC R13, c[0x0][0x44c] ;  /* 0x00011300ff0d2b82 */ /* 0x000ea20000000800 */
[----:B------:R-:W-:Y:S01]  /*1e40*/  UMOV UR21, 0x40000040 ;  /* 0x4000004000157882 */ /* 0x000fe20000000000 */
[----:B------:R-:W-:Y:S01]  /*1e50*/  UMOV UR23, 0x40000040 ;  /* 0x4000004000177882 */ /* 0x000fe20000000000 */
[----:B------:R-:W-:Y:S01]  /*1e60*/  UIADD3 UR24, UR4, 0x406, URZ ;  /* 0x0000040604187890 */ /* 0x000fe2000fffe03f */
[----:B------:R-:W-:Y:S01]  /*1e70*/  IMAD R20, R72, -0x60, R16 ;  /* 0xffffffa048147824 */ /* 0x000fe200078e0210 */
[----:B------:R-:W-:Y:S01]  /*1e80*/  UIADD3 UR26, UR5, 0x306, URZ ;  /* 0x00000306051a7890 */ /* 0x000fe2000fffe03f */
[----:B------:R-:W-:Y:S01]  /*1e90*/  UMOV UR25, 0x40000040 ;  /* 0x4000004000197882 */ /* 0x000fe20000000000 */
[----:B------:R-:W-:Y:S01]  /*1ea0*/  UMOV UR27, 0x40000040 ;  /* 0x40000040001b7882 */ /* 0x000fe20000000000 */
[----:B------:R-:W-:Y:S01]  /*1eb0*/  UIADD3 UR28, UR4, 0x800, URZ ;  /* 0x00000800041c7890 */ /* 0x000fe2000fffe03f */
[----:B------:R-:W3:Y:S01]  /*1ec0*/  @P2 LDC R14, c[0x0][0x450] ;  /* 0x00011400ff0e2b82 */ /* 0x000ee20000000800 */
[----:B------:R-:W-:Y:S01]  /*1ed0*/  UIADD3 UR30, UR5, 0x600, URZ ;  /* 0x00000600051e7890 */ /* 0x000fe2000fffe03f */
[----:B------:R-:W-:Y:S01]  /*1ee0*/  VIADD R20, R20, 0x60 ;  /* 0x0000006014147836 */ /* 0x000fe20000000000 */
        /* <DEDUP_REMOVED lines=8> */
[----:B--2---:R-:W-:Y:S01]  /*1f70*/  @P2 IMAD.HI.U32 R13, R12, R13, RZ ;  /* 0x0000000d0c0d2227 */ /* 0x004fe200078e00ff */
[----:B------:R-:W-:Y:S01]  /*1f80*/  UMOV UR41, 0x40000040 ;  /* 0x4000004000297882 */ /* 0x000fe20000000000 */
[----:B------:R-:W-:Y:S01]  /*1f90*/  UMOV UR43, 0x40000040 ;  /* 0x40000040002b7882 */ /* 0x000fe20000000000 */
[----:B------:R-:W-:Y:S02]  /*1fa0*/  UIADD3 UR48, UR4, 0x806, URZ ;  /* 0x0000080604307890 */ /* 0x000fe4000fffe03f */
[----:B------:R-:W-:Y:S01]  /*1fb0*/  UIADD3 UR50, UR5, 0x606, URZ ;  /* 0x0000060605327890 */ /* 0x000fe2000fffe03f */
[----:B------:R-:W-:Y:S01]  /*1fc0*/  UMOV UR49, 0x40000040 ;  /* 0x4000004000317882 */ /* 0x000fe20000000000 */
[----:B------:R-:W-:Y:S01]  /*1fd0*/  UMOV UR51, 0x40000040 ;  /* 0x4000004000337882 */ /* 0x000fe20000000000 */
[----:B------:R-:W-:Y:S01]  /*1fe0*/  ULDC UR4, c[0x0][0x9d8] ;  /* 0x0002760000047ab9 */ /* 0x000fe20000000800 */
[----:B---3--:R-:W-:Y:S01]  /*1ff0*/  @P2 SHF.R.U32.HI R21, RZ, R14, R13 ;  /* 0x0000000eff152219 */ /* 0x008fe2000001160d */
[----:B------:R-:W-:Y:S01]  /*2000*/  @!P1 VIADD R14, R15, 0x2a840 ;  /* 0x0002a8400f0e9836 */ /* 0x000fe20000000000 */
[----:B------:R-:W2:Y:S04]  /*2010*/  LDC.64 R12, c[0x0][0x9e0] ;  /* 0x00027800ff0c7b82 */ /* 0x000ea80000000a00 */
[----:B------:R-:W-:Y:S01]  /*2020*/  @!P1 PRMT R14, RZ, 0x654, R14 ;  /* 0x00000654ff0e9816 */ /* 0x000fe2000000000e */
        /* <DEDUP_REMOVED lines=39> */
[----:B------:R-:W3:Y:S01]  /*22a0*/  SHFL.IDX PT, R67, R21, RZ, 0x1c1f ;  /* 0x001c1fff15437589 */ /* 0x000ee200000e0000 */
[----:B------:R4:W2:Y:S01]  /*22b0*/  MUFU.TANH R74, R25 ;  /* 0x00000019004a7308 */ /* 0x0008a20000002400 */
[----:B------:R5:W-:Y:S01]  /*22c0*/  @!P1 SYNCS.ARRIVE.TRANS64.RED.A1T0 RZ, [R14+URZ], RZ ;  /* 0x000000ff0eff99a7 */ /* 0x000be2000810043f */
[----:B------:R-:W-:Y:S01]  /*22d0*/  FMUL.FTZ R3, R26, UR4 ;  /* 0x000000041a037c20 */ /* 0x000fe20008410000 */
[----:B01----:R-:W-:Y:S01]  /*22e0*/  FMUL.FTZ R0, R27, UR4 ;  /* 0x000000041b007c20 */ /* 0x003fe20008410000 */
[----:B------:R-:W-:Y:S01]  /*22f0*/  FMUL.FTZ R28, R28, UR4 ;  /* 0x000000041c1c7c20 */ /* 0x000fe20008410000 */
[----:B------:R-:W-:Y:S01]  /*2300*/  FMUL.FTZ R29, R29, UR4 ;  /* 0x000000041d1d7c20 */ /* 0x000fe20008410000 */
[----:B------:R-:W-:Y:S01]  /*2310*/  FMUL.FTZ R2, R30, UR4 ;  /* 0x000000041e027c20 */ /* 0x000fe20008410000 */
[----:B------:R-:W-:Y:S01]  /*2320*/  FMUL.FTZ R6, R31, UR4 ;  /* 0x000000041f067c20 */ /* 0x000fe20008410000 */
[----:B------:R-:W-:Y:S01]  /*2330*/  FMUL.FTZ R32, R32, UR4 ;  /* 0x0000000420207c20 */ /* 0x000fe20008410000 */
[----:B----4-:R-:W-:-:S02]  /*2340*/  IMAD.MOV.U32 R25, RZ, RZ, -0x60 ;  /* 0xffffffa0ff197424 */ /* 0x010fc400078e00ff */
[----:B------:R-:W-:Y:S01]  /*2350*/  FMUL.FTZ R33, R33, UR4 ;  /* 0x0000000421217c20 */ /* 0x000fe20008410000 */
[----:B------:R-:W-:Y:S01]  /*2360*/  FMUL.FTZ R10, R34, UR4 ;  /* 0x00000004220a7c20 */ /* 0x000fe20008410000 */
[----:B------:R-:W-:Y:S01]  /*2370*/  FMUL.FTZ R11, R35, UR4 ;  /* 0x00000004230b7c20 */ /* 0x000fe20008410000 */
[----:B------:R-:W-:Y:S02]  /*2380*/  IMAD R24, R72, R25, 0x61 ;  /* 0x0000006148187424 */ /* 0x000fe400078e0219 */
        /* <DEDUP_REMOVED lines=26> */
[----:B-----5:R-:W-:Y:S01]  /*2530*/  FMUL.FTZ R14, R71, UR4 ;  /* 0x00000004470e7c20 */ /* 0x020fe20008410000 */
[----:B------:R-:W-:Y:S01]  /*2540*/  FMUL.FTZ R50, R50, UR4 ;  /* 0x0000000432327c20 */ /* 0x000fe20008410000 */
[----:B------:R-:W-:Y:S01]  /*2550*/  FMUL.FTZ R54, R54, UR4 ;  /* 0x0000000436367c20 */ /* 0x000fe20008410000 */
[----:B------:R-:W-:Y:S01]  /*2560*/  FMUL.FTZ R58, R58, UR4 ;  /* 0x000000043a3a7c20 */ /* 0x000fe20008410000 */
[----:B------:R-:W-:Y:S01]  /*2570*/  FMUL.FTZ R62, R62, UR4 ;  /* 0x000000043e3e7c20 */ /* 0x000fe20008410000 */
[----:B------:R-:W-:Y:S01]  /*2580*/  IMAD R25, R19, -0x2, R24 ;  /* 0xfffffffe13197824 */ /* 0x000fe200078e0218 */
[----:B--2---:R-:W-:Y:S01]  /*2590*/  ISETP.GE.AND P1, PT, R13, 0x1, PT ;  /* 0x000000010d00780c */ /* 0x004fe20003f26270 */
[----:B------:R-:W0:Y:S01]  /*25a0*/  MUFU.TANH R8, R8 ;  /* 0x0000000800087308 */ /* 0x000e220000002400 */
[----:B------:R-:W-:Y:S01]  /*25b0*/  FMUL.FTZ R61, R61, UR4 ;  /* 0x000000043d3d7c20 */ /* 0x000fe20008410000 */
[----:B------:R-:W-:Y:S01]  /*25c0*/  FMUL.FTZ R38, R38, UR4 ;  /* 0x0000000426267c20 */ /* 0x000fe20008410000 */
[----:B------:R-:W-:Y:S01]  /*25d0*/  IADD3 R27, -R17, R25, R16 ;  /* 0x00000019111b7210 */ /* 0x000fe20007ffe110 */
[----:B------:R-:W-:Y:S01]  /*25e0*/  FMUL.FTZ R42, R42, UR4 ;  /* 0x000000042a2a7c20 */ /* 0x000fe20008410000 */
[----:B------:R-:W-:Y:S01]  /*25f0*/  FMUL.FTZ R46, R46, UR4 ;  /* 0x000000042e2e7c20 */ /* 0x000fe20008410000 */
[----:B------:R-:W-:Y:S01]  /*2600*/  IMAD R34, R19, -0x2, R20 ;  /* 0xfffffffe13227824 */ /* 0x000fe200078e0214 */
[----:B------:R-:W-:Y:S01]  /*2610*/  P2R R175, PR, RZ, 0x2 ;  /* 0x00000002ffaf7803 */ /* 0x000fe20000000000 */
[----:B------:R-:W1:Y:S08]  /*2620*/  MUFU.TANH R3, R3 ;  /* 0x0000000300037308 */ /* 0x000e700000002400 */
[----:B------:R-:W2:Y:S08]  /*2630*/  MUFU.TANH R0, R0 ;  /* 0x0000000000007308 */ /* 0x000eb00000002400 */
        /* <DEDUP_REMOVED lines=42> */
[----:B-----5:R-:W-:-:S07]  /*28e0*/  IMAD.IADD R61, R27, 0x1, R12 ;  /* 0x000000011b3d7824 */ /* 0x020fce00078e020c */
[----:B------:R5:W0:Y:S01]  /*28f0*/  MUFU.TANH R35, R42 ;  /* 0x0000002a00237308 */ /* 0x000a220000002400 */
[----:B---3--:R-:W-:-:S07]  /*2900*/  VIADD R38, R27, UR51 ;  /* 0x000000331b267c36 */ /* 0x008fce0008000000 */
[----:B------:R3:W0:Y:S01]  /*2910*/  MUFU.TANH R75, R46 ;  /* 0x0000002e004b7308 */ /* 0x0006220000002400 */
[----:B-----5:R-:W-:Y:S01]  /*2920*/  VIADD R42, R24, 0xffffffff ;  /* 0xffffffff182a7836 */ /* 0x020fe20000000000 */
[----:B------:R-:W-:Y:S01]  /*2930*/  VIADDMNMX R24, R67, R61, R34, PT ;  /* 0x0000003d43187246 */ /* 0x000fe20003800122 */
[----:B---3--:R-:W-:Y:S02]  /*2940*/  VIADD R46, R25, 0xffffffff ;  /* 0xffffffff192e7836 */ /* 0x008fe40000000000 */
[----:B------:R-:W-:Y:S01]  /*2950*/  IMAD.IADD R25, R38, 0x1, R67 ;  /* 0x0000000126197824 */ /* 0x000fe200078e0243 */
[----:B-12-4-:R-:W-:Y:S06]  /*2960*/  @!P1 BRA `(.L_x_1363) ;  /* 0x00000000004c9947 */ /* 0x016fec0003800000 */
[----:B------:R-:W-:Y:S01]  /*2970*/  IADD3 R20, -R17, R16, R67 ;  /* 0x0000001011147210 */ /* 0x000fe20007ffe143 */
        /* <DEDUP_REMOVED lines=10> */
.L_x_1365:
[----:B------:R-:W-:-:S13]  /*2a20*/  ISETP.NE.AND P1, PT, R13, 0x1, PT ;  /* 0x000000010d00780c */ /* 0x000fda0003f25270 */
[----:B------:R-:W1:Y:S02]  /*2a30*/  @P1 LDC.64 R26, c[0x0][0x9e8] ;  /* 0x00027a00ff1a1b82 */ /* 0x000e640000000a00 */
[----:B-1----:R-:W-:-:S05]  /*2a40*/  @P1 IMAD.HI.U32 R26, R20, R26, RZ ;  /* 0x0000001a141a1227 */ /* 0x002fca00078e00ff */
[----:B------:R-:W-:-:S07]  /*2a50*/  @P1 SHF.R.U32.HI R20, RZ, R27, R26 ;  /* 0x0000001bff141219 */ /* 0x000fce000001161a */
.L_x_1366:
[----:B------:R-:W-:Y:S05]  /*2a60*/  BSYNC B0 ;  /* 0x0000000000007941 */ /* 0x000fea0003800000 */
.L_x_1364:
[----:B------:R-:W-:-:S05]  /*2a70*/  IMAD R20, R20, R13, R46 ;  /* 0x0000000d14147224 */ /* 0x000fca00078e022e */
[----:B------:R-:W-:Y:S02]  /*2a80*/  VIMNMX R25, R25, R20, !PT ;  /* 0x0000001419197248 */ /* 0x000fe40007fe0100 */
[----:B------:R-:W-:-:S07]  /*2a90*/  VIADDMNMX R24, R20, R13, R24, PT ;  /* 0x0000000d14187246 */ /* 0x000fce0003800118 */
.L_x_1363:
        /* <DEDUP_REMOVED lines=15> */
[----:B-1----:R-:W-:Y:S02]  /*2b90*/  VIADDMNMX R34, R21, R61, R34, PT ;  /* 0x0000003d15227246 */ /* 0x002fe40003800122 */
[----:B0-----:R-:W-:-:S02]  /*2ba0*/  FSEL R81, R29, -INF , !P2 ;  /* 0xff8000001d517808 */ /* 0x001fc40005000000 */
[C---:B------:R-:W-:Y:S02]  /*2bb0*/  ISETP.GT.AND P2, PT, R25.reuse, 0x10, !P3 ;  /* 0x000000101900780c */ /* 0x040fe40005f44270 */
        /* <DEDUP_REMOVED lines=81> */
[----:B------:R-:W-:-:S04]  /*30d0*/  ISETP.LT.OR P2, PT, R24, 0x51, P2 ;  /* 0x000000511800780c */ /* 0x000fc80001741670 */
[----:B------:R-:W-:Y:S02]  /*30e0*/  FSEL R28, R64, -INF , !P2 ;  /* 0xff800000401c7808 */ /* 0x000fe40005000000 */
        /* <DEDUP_REMOVED lines=19> */
[----:B------:R-:W-:Y:S01]  /*3220*/  IADD3 R8, -R17, R16, R21 ;  /* 0x0000001011087210 */ /* 0x000fe20007ffe115 */
        /* <DEDUP_REMOVED lines=10> */
.L_x_1369:
[----:B------:R-:W-:-:S13]  /*32d0*/  ISETP.NE.AND P4, PT, R13, 0x1, PT ;  /* 0x000000010d00780c */ /* 0x000fda0003f85270 */
[----:B------:R-:W0:Y:S02]  /*32e0*/  @P4 LDC.64 R36, c[0x0][0x9e8] ;  /* 0x00027a00ff244b82 */ /* 0x000e240000000a00 */
[----:B0-----:R-:W-:-:S05]  /*32f0*/  @P4 IMAD.HI.U32 R36, R8, R36, RZ ;  /* 0x0000002408244227 */ /* 0x001fca00078e00ff */
[----:B------:R-:W-:-:S07]  /*3300*/  @P4 SHF.R.U32.HI R8, RZ, R37, R36 ;  /* 0x00000025ff084219 */ /* 0x000fce0000011624 */
.L_x_1370:
[----:B------:R-:W-:Y:S05]  /*3310*/  BSYNC B0 ;  /* 0x0000000000007941 */ /* 0x000fea0003800000 */
.L_x_1368:
[----:B------:R-:W-:-:S05]  /*3320*/  IMAD R8, R8, R13, R46 ;  /* 0x0000000d08087224 */ /* 0x000fca00078e022e */
[----:B------:R-:W-:Y:S02]  /*3330*/  VIMNMX R25, R25, R8, !PT ;  /* 0x0000000819197248 */ /* 0x000fe40007fe0100 */
[----:B------:R-:W-:-:S07]  /*3340*/  VIADDMNMX R34, R8, R13, R34, PT ;  /* 0x0000000d08227246 */ /* 0x000fce0003800122 */
.L_x_1367:
[C---:B------:R-:W-:Y:S01]  /*3350*/  ISETP.GT.AND P1, PT, R25.reuse, 0x1, !P1 ;  /* 0x000000011900780c */ /* 0x040fe20004f24270 */
[----:B------:R-:W-:Y:S01]  /*3360*/  ULDC UR4, c[0x0][0x988] ;  /* 0x0002620000047ab9 */ /* 0x000fe20000000800 */
[----:B------:R-:W-:Y:S02]  /*3370*/  ISETP.GT.AND P3, PT, R25, RZ, !P3 ;  /* 0x000000ff1900720c */ /* 0x000fe40005f64270 */
[C---:B------:R-:W-:Y:S02]  /*3380*/  ISETP.LT.OR P1, PT, R34.reuse, 0x2, P1 ;  /* 0x000000022200780c */ /* 0x040fe40000f21670 */
[----:B------:R-:W-:Y:S02]  /*3390*/  ISETP.LT.OR P3, PT, R34, 0x1, P3 ;  /* 0x000000012200780c */ /* 0x000fe40001f61670 */
[----:B------:R-:W-:Y:S02]  /*33a0*/  FSEL R21, R0, -INF , !P1 ;  /* 0xff80000000157808 */ /* 0x000fe40004800000 */
[----:B------:R-:W-:-:S02]  /*33b0*/  ISETP.NE.AND P1, PT, R27, RZ, PT ;  /* 0x000000ff1b00720c */ /* 0x000fc40003f25270 */
[----:B------:R-:W-:Y:S02]  /*33c0*/  FSEL R36, R3, -INF , !P3 ;  /* 0xff80000003247808 */ /* 0x000fe40005800000 */
[----:B------:R-:W-:Y:S02]  /*33d0*/  ISETP.GT.AND P1, PT, R25, 0x9, !P1 ;  /* 0x000000091900780c */ /* 0x000fe40004f24270 */
[----:B------:R-:W-:Y:S02]  /*33e0*/  FMNMX.FTZ R3, R33, R67, !PT ;  /* 0x0000004321037209 */ /* 0x000fe40007810000 */
[----:B------:R-:W-:Y:S02]  /*33f0*/  ISETP.LT.OR P1, PT, R34, 0xa, P1 ;  /* 0x0000000a2200780c */ /* 0x000fe40000f21670 */
[----:B------:R-:W-:Y:S02]  /*3400*/  FMNMX.FTZ R3, R71, R3, !PT ;  /* 0x0000000347037209 */ /* 0x000fe40007810000 */
[----:B------:R-:W-:-:S02]  /*3410*/  FSEL R40, R6, -INF , !P1 ;  /* 0xff80000006287808 */ /* 0x000fc40004800000 */
[----:B------:R-:W-:Y:S02]  /*3420*/  ISETP.NE.AND P1, PT, R29, RZ, PT ;  /* 0x000000ff1d00720c */ /* 0x000fe40003f25270 */
[----:B------:R-:W-:Y:S02]  /*3430*/  FMNMX.FTZ R3, R81, R3, !PT ;  /* 0x0000000351037209 */ /* 0x000fe40007810000 */
[C---:B------:R-:W-:Y:S02]  /*3440*/  ISETP.GT.AND P1, PT, R25.reuse, 0x10, !P1 ;  /* 0x000000101900780c */ /* 0x040fe40004f24270 */
[----:B------:R-:W-:Y:S02]  /*3450*/  ISETP.GT.AND P5, PT, R25, 0x8, !P5 ;  /* 0x000000081900780c */ /* 0x000fe40006fa4270 */
[----:B------:R-:W-:Y:S02]  /*3460*/  ISETP.LT.OR P1, PT, R34, 0x11, P1 ;  /* 0x000000112200780c */ /* 0x000fe40000f21670 */
[----:B------:R-:W-:-:S02]  /*3470*/  FMNMX.FTZ R3, R83, R3, !PT ;  /* 0x0000000353037209 */ /* 0x000fc40007810000 */
[----:B------:R-:W-:Y:S02]  /*3480*/  FSEL R42, R10, -INF , !P1 ;  /* 0xff8000000a2a7808 */ /* 0x000fe40004800000 */
[----:B------:R-:W-:Y:S02]  /*3490*/  ISETP.NE.AND P1, PT, R50, RZ, PT ;  /* 0x000000ff3200720c */ /* 0x000fe40003f25270 */
[C---:B------:R-:W-:Y:S02]  /*34a0*/  ISETP.LT.OR P5, PT, R34.reuse, 0x9, P5 ;  /* 0x000000092200780c */ /* 0x040fe40002fa1670 */
[----:B------:R-:W-:Y:S02]  /*34b0*/  ISETP.GT.AND P1, PT, R25, 0x11, !P1 ;  /* 0x000000111900780c */ /* 0x000fe40004f24270 */
[----:B------:R-:W-:Y:S02]  /*34c0*/  FMNMX.FTZ R3, R85, R3, !PT ;  /* 0x0000000355037209 */ /* 0x000fe40007810000 */
[----:B------:R-:W-:-:S02]  /*34d0*/  ISETP.LT.OR P1, PT, R34, 0x12, P1 ;  /* 0x000000122200780c */ /* 0x000fc40000f21670 */
[----:B------:R-:W-:Y:S02]  /*34e0*/  FSEL R38, R2, -INF , !P5 ;  /* 0xff80000002267808 */ /* 0x000fe40006800000 */
[----:B------:R-:W-:Y:S01]  /*34f0*/  FSEL R44, R11, -INF , !P1 ;  /* 0xff8000000b2c7808 */ /* 0x000fe20004800000 */
[----:B------:R-:W-:Y:S01]  /*3500*/  IMAD.U32 R11, RZ, RZ, UR4 ;  /* 0x00000004ff0b7e24 */ /* 0x000fe2000f8e00ff */
[----:B------:R-:W-:Y:S02]  /*3510*/  ISETP.NE.AND P1, PT, R54, RZ, PT ;  /* 0x000000ff3600720c */ /* 0x000fe40003f25270 */
[----:B------:R-:W-:Y:S02]  /*3520*/  ISETP.NE.AND P5, PT, R58, RZ, PT ;  /* 0x000000ff3a00720c */ /* 0x000fe40003fa5270 */
[----:B------:R-:W-:Y:S02]  /*3530*/  ISETP.GT.AND P1, PT, R25, 0x18, !P1 ;  /* 0x000000181900780c */ /* 0x000fe40004f24270 */
[----:B------:R-:W-:-:S02]  /*3540*/  FMNMX.FTZ R3, R87, R3, !PT ;  /* 0x0000000357037209 */ /* 0x000fc40007810000 */
[C---:B------:R-:W-:Y:S02]  /*3550*/  ISETP.LT.OR P1, PT, R34.reuse, 0x19, P1 ;  /* 0x000000192200780c */ /* 0x040fe40000f21670 */
[----:B------:R-:W-:Y:S02]  /*3560*/  FMNMX.FTZ R3, R89, R3, !PT ;  /* 0x0000000359037209 */ /* 0x000fe40007810000 */
[----:B------:R-:W-:Y:S02]  /*3570*/  FSEL R46, R31, -INF , !P1 ;  /* 0xff8000001f2e7808 */ /* 0x000fe40004800000 */
[----:B------:R-:W-:Y:S02]  /*3580*/  ISETP.GT.AND P1, PT, R25, 0x19, !P5 ;  /* 0x000000191900780c */ /* 0x000fe40006f24270 */
[----:B------:R-:W-:Y:S02]  /*3590*/  FMNMX.FTZ R3, R91, R3, !PT ;  /* 0x000000035b037209 */ /* 0x000fe40007810000 */
[----:B------:R-:W-:-:S02]  /*35a0*/  ISETP.LT.OR P1, PT, R34, 0x1a, P1 ;  /* 0x0000001a2200780c */ /* 0x000fc40000f21670 */
[----:B------:R-:W-:Y:S02]  /*35b0*/  ISETP.NE.AND P4, PT, R62, RZ, PT ;  /* 0x000000ff3e00720c */ /* 0x000fe40003f85270 */
[----:B------:R-:W-:Y:S02]  /*35c0*/  FSEL R48, R39, -INF , !P1 ;  /* 0xff80000027307808 */ /* 0x000fe40004800000 */
        /* <DEDUP_REMOVED lines=12> */
[----:B------:R-:W-:Y:S02]  /*3690*/  ISETP.NE.AND P5, PT, R52, RZ, PT ;  /* 0x000000ff3400720c */ /* 0x000fe40003fa5270 */
[----:B------:R-:W-:Y:S02]  /*36a0*/  FSEL R52, R43, -INF , !P1 ;  /* 0xff8000002b347808 */ /* 0x000fe40004800000 */
[----:B------:R-:W-:Y:S02]  /*36b0*/  ISETP.NE.AND P1, PT, R74, RZ, PT ;  /* 0x000000ff4a00720c */ /* 0x000fe40003f25270 */
[----:B------:R-:W-:-:S02]  /*36c0*/  FMNMX.FTZ R3, R53, R3, !PT ;  /* 0x0000000335037209 */ /* 0x000fc40007810000 */
[----:B------:R-:W-:Y:S02]  /*36d0*/  ISETP.GT.AND P1, PT, R25, 0x28, !P1 ;  /* 0x000000281900780c */ /* 0x000fe40004f24270 */
[----:B------:R-:W-:Y:S02]  /*36e0*/  FMNMX.FTZ R3, R99, R3, !PT ;  /* 0x0000000363037209 */ /* 0x000fe40007810000 */
[----:B------:R-:W-:Y:S02]  /*36f0*/  ISETP.LT.OR P1, PT, R34, 0x29, P1 ;  /* 0x000000292200780c */ /* 0x000fe40000f21670 */
[----:B------:R-:W-:Y:S02]  /*3700*/  FMNMX.FTZ R3, R57, R3, !PT ;  /* 0x0000000339037209 */ /* 0x000fe40007810000 */
[----:B------:R-:W-:Y:S02]  /*3710*/  FSEL R54, R75, -INF , !P1 ;  /* 0xff8000004b367808 */ /* 0x000fe40004800000 */
[----:B------:R-:W-:-:S02]  /*3720*/  ISETP.NE.AND P1, PT, R80, RZ, PT ;  /* 0x000000ff5000720c */ /* 0x000fc40003f25270 */
[----:B------:R-:W-:Y:S02]  /*3730*/  FMNMX.FTZ R3, R32, R3, !PT ;  /* 0x0000000320037209 */ /* 0x000fe40007810000 */
[----:B------:R-:W-:Y:S02]  /*3740*/  ISETP.GT.AND P1, PT, R25, 0x29, !P1 ;  /* 0x000000291900780c */ /* 0x000fe40004f24270 */
[----:B------:R-:W-:Y:S02]  /*3750*/  FMNMX.FTZ R3, R30, R3, !PT ;  /* 0x000000031e037209 */ /* 0x000fe40007810000 */
[----:B------:R-:W-:Y:S02]  /*3760*/  ISETP.LT.OR P1, PT, R34, 0x2a, P1 ;  /* 0x0000002a2200780c */ /* 0x000fe40000f21670 */
[----:B------:R-:W-:Y:S02]  /*3770*/  FMNMX.FTZ R3, R28, R3, !PT ;  /* 0x000000031c037209 */ /* 0x000fe40007810000 */
[----:B------:R-:W-:-:S02]  /*3780*/  ISETP.NE.AND P4, PT, R56, RZ, PT ;  /* 0x000000ff3800720c */ /* 0x000fc40003f85270 */
[----:B------:R-:W-:Y:S02]  /*3790*/  FSEL R56, R47, -INF , !P1 ;  /* 0xff8000002f387808 */ /* 0x000fe40004800000 */
[----:B------:R-:W-:Y:S02]  /*37a0*/  FMNMX.FTZ R3, R26, R3, !PT ;  /* 0x000000031a037209 */ /* 0x000fe40007810000 */
[----:B------:R-:W-:Y:S02]  /*37b0*/  ISETP.NE.AND P1, PT, R82, RZ, PT ;  /* 0x000000ff5200720c */ /* 0x000fe40003f25270 */
[----:B------:R-:W-:Y:S02]  /*37c0*/  FMNMX.FTZ R3, R20, R3, !PT ;  /* 0x0000000314037209 */ /* 0x000fe40007810000 */
[----:B------:R-:W-:Y:S02]  /*37d0*/  ISETP.GT.AND P1, PT, R25, 0x30, !P1 ;  /* 0x000000301900780c */ /* 0x000fe40004f24270 */
[----:B------:R-:W-:-:S02]  /*37e0*/  FMNMX.FTZ R3, R24, R3, !PT ;  /* 0x0000000318037209 */ /* 0x000fc40007810000 */
[----:B------:R-:W-:Y:S02]  /*37f0*/  ISETP.LT.OR P1, PT, R34, 0x31, P1 ;  /* 0x000000312200780c */ /* 0x000fe40000f21670 */
[C---:B------:R-:W-:Y:S01]  /*3800*/  ISETP.GT.AND P6, PT, R25.reuse, 0x51, !P6 ;  /* 0x000000511900780c */ /* 0x040fe200077c4270 */
[----:B------:R-:W0:Y:S01]  /*3810*/  SHFL.BFLY PT, R8, R3, 0x2, 0x1f ;  /* 0x0c401f0003087f89 */ /* 0x000e2200000e0000 */
[----:B------:R-:W-:Y:S02]  /*3820*/  FSEL R58, R76, -INF , !P1 ;  /* 0xff8000004c3a7808 */ /* 0x000fe40004800000 */
[----:B------:R-:W-:Y:S02]  /*3830*/  ISETP.NE.AND P1, PT, R84, RZ, PT ;  /* 0x000000ff5400720c */ /* 0x000fe40003f25270 */
[C---:B------:R-:W-:Y:S02]  /*3840*/  ISETP.GT.AND P2, PT, R25.reuse, 0x58, !P2 ;  /* 0x000000581900780c */ /* 0x040fe40005744270 */
[----:B------:R-:W-:-:S02]  /*3850*/  ISETP.GT.AND P1, PT, R25, 0x31, !P1 ;  /* 0x000000311900780c */ /* 0x000fc40004f24270 */
[C---:B------:R-:W-:Y:S02]  /*3860*/  ISETP.LT.OR P6, PT, R34.reuse, 0x52, P6 ;  /* 0x000000522200780c */ /* 0x040fe400037c1670 */
[C---:B------:R-:W-:Y:S02]  /*3870*/  ISETP.LT.OR P1, PT, R34.reuse, 0x32, P1 ;  /* 0x000000322200780c */ /* 0x040fe40000f21670 */
[----:B------:R-:W-:Y:S02]  /*3880*/  ISETP.LT.OR P2, PT, R34, 0x59, P2 ;  /* 0x000000592200780c */ /* 0x000fe40001741670 */
[----:B------:R-:W-:Y:S02]  /*3890*/  FSEL R60, R51, -INF , !P1 ;  /* 0xff800000333c7808 */ /* 0x000fe40004800000 */
[----:B------:R-:W-:Y:S02]  /*38a0*/  ISETP.NE.AND P1, PT, R86, RZ, PT ;  /* 0x000000ff5600720c */ /* 0x000fe40003f25270 */
[----:B------:R-:W-:-:S02]  /*38b0*/  FSEL R68, R7, -INF , !P6 ;  /* 0xff80000007447808 */ /* 0x000fc40007000000 */
[----:B------:R-:W-:Y:S02]  /*38c0*/  ISETP.GT.AND P1, PT, R25, 0x38, !P1 ;  /* 0x000000381900780c */ /* 0x000fe40004f24270 */
[----:B0-----:R-:W-:Y:S02]  /*38d0*/  FMNMX.FTZ R27, R3, R8, !PT ;  /* 0x00000008031b7209 */ /* 0x001fe40007810000 */
[----:B------:R-:W-:Y:S02]  /*38e0*/  ISETP.LT.OR P1, PT, R34, 0x39, P1 ;  /* 0x000000392200780c */ /* 0x000fe40000f21670 */
[----:B------:R-:W-:Y:S01]  /*38f0*/  FMNMX.FTZ R3, R36, R21, !PT ;  /* 0x0000001524037209 */ /* 0x000fe20007810000 */
[----:B------:R-:W0:Y:S01]  /*3900*/  SHFL.BFLY PT, R8, R27, 0x1, 0x1f ;  /* 0x0c201f001b087f89 */ /* 0x000e2200000e0000 */
[----:B------:R-:W-:Y:S02]  /*3910*/  FSEL R62, R77, -INF , !P1 ;  /* 0xff8000004d3e7808 */ /* 0x000fe40004800000 */
[----:B------:R-:W-:-:S02]  /*3920*/  ISETP.NE.AND P1, PT, R88, RZ, PT ;  /* 0x000000ff5800720c */ /* 0x000fc40003f25270 */
[----:B------:R-:W-:Y:S02]  /*3930*/  FMNMX.FTZ R3, R38, R3, !PT ;  /* 0x0000000326037209 */ /* 0x000fe40007810000 */
[----:B------:R-:W-:Y:S02]  /*3940*/  ISETP.GT.AND P1, PT, R25, 0x39, !P1 ;  /* 0x000000391900780c */ /* 0x000fe40004f24270 */
[----:B------:R-:W-:Y:S02]  /*3950*/  FMNMX.FTZ R3, R40, R3, !PT ;  /* 0x0000000328037209 */ /* 0x000fe40007810000 */
[----:B------:R-:W-:Y:S02]  /*3960*/  ISETP.LT.OR P1, PT, R34, 0x3a, P1 ;  /* 0x0000003a2200780c */ /* 0x000fe40000f21670 */
[----:B------:R-:W-:Y:S02]  /*3970*/  FMNMX.FTZ R3, R42, R3, !PT ;  /* 0x000000032a037209 */ /* 0x000fe40007810000 */
        /* <DEDUP_REMOVED lines=21> */
[----:B------:R-:W-:Y:S02]  /*3ad0*/  ISETP.GT.AND P1, PT, R25, 0x49, !P4 ;  /* 0x000000491900780c */ /* 0x000fe40006724270 */
[----:B------:R-:W-:Y:S02]  /*3ae0*/  FMNMX.FTZ R3, R62, R3, !PT ;  /* 0x000000033e037209 */ /* 0x000fe40007810000 */
[----:B0-----:R-:W-:Y:S02]  /*3af0*/  FMNMX.FTZ R8, R27, R8, !PT ;  /* 0x000000081b087209 */ /* 0x001fe40007810000 */
[----:B------:R-:W-:-:S02]  /*3b00*/  ISETP.LT.OR P1, PT, R34, 0x4a, P1 ;  /* 0x0000004a2200780c */ /* 0x000fc40000f21670 */
[----:B------:R-:W-:Y:S01]  /*3b10*/  FMNMX.FTZ R3, R64, R3, !PT ;  /* 0x0000000340037209 */ /* 0x000fe20007810000 */
[C---:B------:R-:W-:Y:S01]  /*3b20*/  FMUL.FTZ R29, R8.reuse, R11 ;  /* 0x0000000b081d7220 */ /* 0x040fe20000410000 */
[----:B------:R-:W-:Y:S02]  /*3b30*/  FSEL R0, R63, -INF , !P1 ;  /* 0xff8000003f007808 */ /* 0x000fe40004800000 */
[----:B------:R-:W-:Y:S02]  /*3b40*/  FSETP.NEU.FTZ.AND P1, PT, R8, -INF , PT ;  /* 0xff8000000800780b */ /* 0x000fe40003f3d000 */
[----:B------:R-:W-:Y:S02]  /*3b50*/  ISETP.NE.AND P4, PT, R94, RZ, PT ;  /* 0x000000ff5e00720c */ /* 0x000fe40003f85270 */
[----:B------:R-:W-:Y:S02]  /*3b60*/  FMNMX.FTZ R3, R10, R3, !PT ;  /* 0x000000030a037209 */ /* 0x000fe40007810000 */
[----:B------:R-:W-:-:S02]  /*3b70*/  FSEL R74, R29, RZ, P1 ;  /* 0x000000ff1d4a7208 */ /* 0x000fc40000800000 */
        /* <DEDUP_REMOVED lines=18> */
[-CC-:B------:R-:W-:Y:S01]  /*3ca0*/  FFMA.FTZ R35, R83, R11.reuse, -R74.reuse ;  /* 0x0000000b53237223 */ /* 0x180fe2000001084a */
[----:B------:R-:W-:Y:S01]  /*3cb0*/  FSEL R34, R15, -INF , !P2 ;  /* 0xff8000000f227808 */ /* 0x000fe20005000000 */
[--C-:B------:R-:W-:Y:S01]  /*3cc0*/  FFMA.FTZ R24, R24, R11, -R74.reuse ;  /* 0x0000000b18187223 */ /* 0x100fe2000001084a */
[----:B------:R-:W-:Y:S01]  /*3cd0*/  FMNMX.FTZ R3, R68, R3, !PT ;  /* 0x0000000344037209 */ /* 0x000fe20007810000 */
[----:B------:R-:W-:Y:S01]  /*3ce0*/  MUFU.EX2 R27, R27 ;  /* 0x0000001b001b7308 */ /* 0x000fe20000000800 */
[----:B------:R-:W-:Y:S01]  /*3cf0*/  FSEL R14, R14, -INF , !P1 ;  /* 0xff8000000e0e7808 */ /* 0x000fe20004800000 */
[--C-:B------:R-:W-:Y:S01]  /*3d00*/  FFMA.FTZ R37, R87, R11, -R74.reuse ;  /* 0x0000000b57257223 */ /* 0x100fe2000001084a */
[----:B------:R-:W-:Y:S01]  /*3d10*/  FMNMX.FTZ R3, R34, R3, !PT ;  /* 0x0000000322037209 */ /* 0x000fe20007810000 */
[-CC-:B------:R-:W-:Y:S01]  /*3d20*/  FFMA.FTZ R39, R49, R11.reuse, -R74.reuse ;  /* 0x0000000b31277223 */ /* 0x180fe2000001084a */
[-CC-:B------:R-:W-:Y:S01]  /*3d30*/  FFMA.FTZ R26, R26, R11.reuse, -R74.reuse ;  /* 0x0000000b1a1a7223 */ /* 0x180fe2000001084a */
[--C-:B------:R-:W-:Y:S01]  /*3d40*/  FFMA.FTZ R15, R93, R11, -R74.reuse ;  /* 0x0000000b5d0f7223 */ /* 0x100fe2000001084a */
[----:B------:R-:W-:Y:S01]  /*3d50*/  FMNMX.FTZ R3, R14, R3, !PT ;  /* 0x000000030e037209 */ /* 0x000fe20007810000 */
[----:B------:R0:W1:Y:S01]  /*3d60*/  MUFU.EX2 R156, R29 ;  /* 0x0000001d009c7308 */ /* 0x0000620000000800 */
[-CC-:B------:R-:W-:Y:S01]  /*3d70*/  FFMA.FTZ R25, R45, R11.reuse, -R74.reuse ;  /* 0x0000000b2d197223 */ /* 0x180fe2000001084a */
[-CC-:B------:R-:W-:Y:S01]  /*3d80*/  FFMA.FTZ R41, R97, R11.reuse, -R74.reuse ;  /* 0x0000000b61297223 */ /* 0x180fe2000001084a */
[-CC-:B------:R-:W-:Y:S01]  /*3d90*/  FFMA.FTZ R45, R99, R11.reuse, -R74.reuse ;  /* 0x0000000b632d7223 */ /* 0x180fe2000001084a */
[----:B------:R-:W2:Y:S01]  /*3da0*/  SHFL.BFLY PT, R70, R3, 0x2, 0x1f ;  /* 0x0c401f0003467f89 */ /* 0x000ea200000e0000 */
[----:B------:R-:W-:Y:S01]  /*3db0*/  ISETP.NE.AND P4, PT, R9, 0x1, PT ;  /* 0x000000010900780c */ /* 0x000fe20003f85270 */
[-CC-:B------:R-:W-:Y:S01]  /*3dc0*/  FFMA.FTZ R32, R32, R11.reuse, -R74.reuse ;  /* 0x0000000b20207223 */ /* 0x180fe2000001084a */
[-CC-:B------:R-:W-:Y:S01]  /*3dd0*/  FFMA.FTZ R30, R30, R11.reuse, -R74.reuse ;  /* 0x0000000b1e1e7223 */ /* 0x180fe2000001084a */
[----:B------:R-:W3:Y:S01]  /*3de0*/  MUFU.EX2 R31, R31 ;  /* 0x0000001f001f7308 */ /* 0x000ee20000000800 */
[-CC-:B0-----:R-:W-:Y:S01]  /*3df0*/  FFMA.FTZ R29, R85, R11.reuse, -R74.reuse ;  /* 0x0000000b551d7223 */ /* 0x181fe2000001084a */
[-CC-:B------:R-:W-:Y:S01]  /*3e00*/  FFMA.FTZ R28, R28, R11.reuse, -R74.reuse ;  /* 0x0000000b1c1c7223 */ /* 0x180fe2000001084a */
[----:B------:R-:W-:-:S05]  /*3e10*/  FFMA.FTZ R20, R20, R11, -R74 ;  /* 0x0000000b14147223 */ /* 0x000fca000001084a */
[----:B------:R0:W4:Y:S02]  /*3e20*/  MUFU.EX2 R158, R33 ;  /* 0x00000021009e7308 */ /* 0x0001240000000800 */
[----:B------:R-:W5:Y:S06]  /*3e30*/  @P4 LDC R51, c[0x0][0x44c] ;  /* 0x00011300ff334b82 */ /* 0x000f6c0000000800 */
[----:B------:R-:W4:Y:S01]  /*3e40*/  MUFU.EX2 R35, R35 ;  /* 0x0000002300237308 */ /* 0x000f220000000800 */
[-CC-:B0-----:R-:W-:Y:S01]  /*3e50*/  FFMA.FTZ R33, R89, R11.reuse, -R74.reuse ;  /* 0x0000000b59217223 */ /* 0x181fe2000001084a */
[----:B--2---:R-:W-:Y:S01]  /*3e60*/  FMNMX.FTZ R70, R3, R70, !PT ;  /* 0x0000004603467209 */ /* 0x004fe20007810000 */
[----:B------:R-:W-:-:S05]  /*3e70*/  FFMA.FTZ R3, R57, R11, -R74 ;  /* 0x0000000b39037223 */ /* 0x000fca000001084a */
[----:B------:R0:W-:Y:S01]  /*3e80*/  MUFU.EX2 R152, R29 ;  /* 0x0000001d00987308 */ /* 0x0001e20000000800 */
[----:B------:R-:W2:Y:S07]  /*3e90*/  SHFL.BFLY PT, R7, R70, 0x1, 0x1f ;  /* 0x0c201f0046077f89 */ /* 0x000eae00000e0000 */
[----:B------:R1:W-:Y:S01]  /*3ea0*/  MUFU.EX2 R140, R3 ;  /* 0x00000003008c7308 */ /* 0x0003e20000000800 */
[----:B0-----:R-:W-:Y:S01]  /*3eb0*/  FFMA.FTZ R29, R91, R11, -R74 ;  /* 0x0000000b5b1d7223 */ /* 0x001fe2000001084a */
[----:B-----5:R-:W-:-:S06]  /*3ec0*/  @P4 IMAD.HI.U32 R51, R18, R51, RZ ;  /* 0x0000003312334227 */ /* 0x020fcc00078e00ff */
[----:B------:R-:W-:Y:S08]  /*3ed0*/  MUFU.EX2 R37, R37 ;  /* 0x0000002500257308 */ /* 0x000ff00000000800 */
[----:B------:R0:W-:Y:S01]  /*3ee0*/  MUFU.EX2 R154, R33 ;  /* 0x00000021009a7308 */ /* 0x0001e20000000800 */
[----:B--2---:R-:W-:-:S04]  /*3ef0*/  FMNMX.FTZ R7, R70, R7, !PT ;  /* 0x0000000746077209 */ /* 0x004fc80007810000 */
[C---:B------:R-:W-:Y:S01]  /*3f00*/  FSETP.NEU.FTZ.AND P1, PT, R7.reuse, -INF , PT ;  /* 0xff8000000700780b */ /* 0x040fe20003f3d000 */
[-C--:B-1----:R-:W-:Y:S02]  /*3f10*/  FMUL.FTZ R3, R7, R11.reuse ;  /* 0x0000000b07037220 */ /* 0x082fe40000410000 */
[----:B------:R-:W-:Y:S01]  /*3f20*/  MUFU.EX2 R29, R29 ;  /* 0x0000001d001d7308 */ /* 0x000fe20000000800 */
[----:B0-----:R-:W-:Y:S02]  /*3f30*/  FFMA.FTZ R33, R95, R11, -R74 ;  /* 0x0000000b5f217223 */ /* 0x001fe4000001084a */
[----:B------:R-:W-:-:S05]  /*3f40*/  FSEL R43, R3, RZ, P1 ;  /* 0x000000ff032b7208 */ /* 0x000fca0000800000 */
        /* <DEDUP_REMOVED lines=14> */
[----:B0-----:R-:W-:Y:S01]  /*4030*/  FADD.FTZ R24, R27, R156 ;  /* 0x0000009c1b187221 */ /* 0x001fe20000010000 */
[-CC-:B------:R-:W-:Y:S01]  /*4040*/  FFMA.FTZ R58, R58, R11.reuse, -R43.reuse ;  /* 0x0000000b3a3a7223 */ /* 0x180fe2000001082b */
[-CC-:B------:R-:W-:Y:S01]  /*4050*/  FFMA.FTZ R60, R60, R11.reuse, -R43.reuse ;  /* 0x0000000b3c3c7223 */ /* 0x180fe2000001082b */
[-CC-:B------:R-:W-:Y:S01]  /*4060*/  FFMA.FTZ R62, R62, R11.reuse, -R43.reuse ;  /* 0x0000000b3e3e7223 */ /* 0x180fe2000001082b */
[----:B---3--:R-:W-:Y:S01]  /*4070*/  FADD.FTZ R47, R31, R24 ;  /* 0x000000181f2f7221 */ /* 0x008fe20000010000 */
[-CC-:B------:R-:W-:Y:S01]  /*4080*/  FFMA.FTZ R6, R6, R11.reuse, -R43.reuse ;  /* 0x0000000b06067223 */ /* 0x180fe2000001082b */
[-C--:B------:R-:W-:Y:S01]  /*4090*/  FFMA.FTZ R64, R64, R11.reuse, -R43 ;  /* 0x0000000b40407223 */ /* 0x080fe2000001082b */
[----:B------:R-:W0:Y:S01]  /*40a0*/  MUFU.EX2 R21, R21 ;  /* 0x0000001500157308 */ /* 0x000e220000000800 */
[----:B----4-:R-:W-:Y:S01]  /*40b0*/  FADD.FTZ R24, R158, R47 ;  /* 0x0000002f9e187221 */ /* 0x010fe20000010000 */
[-CC-:B------:R-:W-:Y:S01]  /*40c0*/  FFMA.FTZ R10, R10, R11.reuse, -R43.reuse ;  /* 0x0000000b0a0a7223 */ /* 0x180fe2000001082b */
[-CC-:B------:R-:W-:Y:S01]  /*40d0*/  FFMA.FTZ R2, R2, R11.reuse, -R43.reuse ;  /* 0x0000000b02027223 */ /* 0x180fe2000001082b */
[-CC-:B------:R-:W-:Y:S01]  /*40e0*/  FFMA.FTZ R0, R0, R11.reuse, -R43.reuse ;  /* 0x0000000b00007223 */ /* 0x180fe2000001082b */
[----:B------:R-:W-:Y:S01]  /*40f0*/  FADD.FTZ R49, R35, R24 ;  /* 0x0000001823317221 */ /* 0x000fe20000010000 */
[-CC-:B------:R-:W-:Y:S01]  /*4100*/  FFMA.FTZ R66, R66, R11.reuse, -R43.reuse ;  /* 0x0000000b42427223 */ /* 0x180fe2000001082b */
[-CC-:B------:R-:W-:Y:S01]  /*4110*/  FFMA.FTZ R68, R68, R11.reuse, -R43.reuse ;  /* 0x0000000b44447223 */ /* 0x180fe2000001082b */
[----:B------:R-:W1:Y:S01]  /*4120*/  MUFU.EX2 R38, R38 ;  /* 0x0000002600267308 */ /* 0x000e620000000800 */
[-CC-:B------:R-:W-:Y:S01]  /*4130*/  FFMA.FTZ R34, R34, R11.reuse, -R43.reuse ;  /* 0x0000000b22227223 */ /* 0x180fe2000001082b */
[----:B------:R-:W-:Y:S01]  /*4140*/  FFMA.FTZ R14, R14, R11, -R43 ;  /* 0x0000000b0e0e7223 */ /* 0x000fe2000001082b */
[----:B------:R-:W-:-:S02]  /*4150*/  F2FP.F16.F32.PACK_AB R156, R156, R27 ;  /* 0x0000001b9c9c723e */ /* 0x000fc400000000ff */
[----:B------:R-:W-:-:S03]  /*4160*/  F2FP.F16.F32.PACK_AB R158, R158, R31 ;  /* 0x0000001f9e9e723e */ /* 0x000fc600000000ff */
[----:B------:R2:W3:Y:S01]  /*4170*/  MUFU.EX2 R159, R40 ;  /* 0x00000028009f7308 */ /* 0x0004e20000000800 */
[----:B0-----:R-:W-:Y:S01]  /*4180*/  FADD.FTZ R47, R36, R21 ;  /* 0x00000015242f7221 */ /* 0x001fe20000010000 */
[----:B------:R-:W-:-:S06]  /*4190*/  F2FP.F16.F32.PACK_AB R157, R21, R36 ;  /* 0x00000024159d723e */ /* 0x000fcc00000000ff */
[----:B------:R-:W0:Y:S01]  /*41a0*/  MUFU.EX2 R42, R42 ;  /* 0x0000002a002a7308 */ /* 0x000e220000000800 */
[----:B-1----:R-:W-:Y:S01]  /*41b0*/  FADD.FTZ R24, R38, R47 ;  /* 0x0000002f26187221 */ /* 0x002fe20000010000 */
[----:B--2---:R-:W1:Y:S06]  /*41c0*/  @P4 LDC R40, c[0x0][0x450] ;  /* 0x00011400ff284b82 */ /* 0x004e6c0000000800 */
[----:B------:R-:W2:Y:S01]  /*41d0*/  MUFU.EX2 R153, R44 ;  /* 0x0000002c00997308 */ /* 0x000ea20000000800 */
[C---:B---3--:R-:W-:Y:S01]  /*41e0*/  FADD.FTZ R47, R159.reuse, R24 ;  /* 0x000000189f2f7221 */ /* 0x048fe20000010000 */
[----:B------:R-:W-:-:S06]  /*41f0*/  F2FP.F16.F32.PACK_AB R159, R159, R38 ;  /* 0x000000269f9f723e */ /* 0x000fcc00000000ff */
[----:B------:R-:W3:Y:S01]  /*4200*/  MUFU.EX2 R46, R46 ;  /* 0x0000002e002e7308 */ /* 0x000ee20000000800 */
[----:B0-----:R-:W-:-:S07]  /*4210*/  FADD.FTZ R24, R42, R47 ;  /* 0x0000002f2a187221 */ /* 0x001fce0000010000 */
[----:B------:R-:W-:Y:S01]  /*4220*/  MUFU.EX2 R144, R39 ;  /* 0x0000002700907308 */ /* 0x000fe20000000800 */
[C---:B--2---:R-:W-:Y:S01]  /*4230*/  FADD.FTZ R47, R153.reuse, R24 ;  /* 0x00000018992f7221 */ /* 0x044fe20000010000 */
[----:B------:R-:W-:-:S06]  /*4240*/  F2FP.F16.F32.PACK_AB R153, R153, R42 ;  /* 0x0000002a9999723e */ /* 0x000fcc00000000ff */
[----:B------:R0:W-:Y:S01]  /*4250*/  MUFU.EX2 R39, R26 ;  /* 0x0000001a00277308 */ /* 0x0001e20000000800 */
[----:B---3--:R-:W-:-:S07]  /*4260*/  FADD.FTZ R24, R46, R47 ;  /* 0x0000002f2e187221 */ /* 0x008fce0000010000 */
        /* <DEDUP_REMOVED lines=8> */
[----:B------:R-:W3:Y:S01]  /*42f0*/  MUFU.EX2 R50, R50 ;  /* 0x0000003200327308 */ /* 0x000ee20000000800 */
[C---:B------:R-:W-:Y:S01]  /*4300*/  FADD.FTZ R26, R148.reuse, R49 ;  /* 0x00000031941a7221 */ /* 0x040fe20000010000 */
[C---:B--2---:R-:W-:Y:S01]  /*4310*/  FADD.FTZ R47, R155.reuse, R24 ;  /* 0x000000189b2f7221 */ /* 0x044fe20000010000 */
[----:B------:R-:W-:Y:S02]  /*4320*/  F2FP.F16.F32.PACK_AB R148, R148, R29 ;  /* 0x0000001d9494723e */ /* 0x000fe400000000ff */
[----:B------:R-:W-:-:S03]  /*4330*/  F2FP.F16.F32.PACK_AB R155, R155, R46 ;  /* 0x0000002e9b9b723e */ /* 0x000fc600000000ff */
[----:B------:R-:W2:Y:S01]  /*4340*/  MUFU.EX2 R150, R25 ;  /* 0x0000001900967308 */ /* 0x000ea20000000800 */
[----:B0-----:R-:W-:-:S07]  /*4350*/  FADD.FTZ R49, R15, R26 ;  /* 0x0000001a0f317221 */ /* 0x001fce0000010000 */
[----:B------:R-:W0:Y:S01]  /*4360*/  MUFU.EX2 R149, R52 ;  /* 0x0000003400957308 */ /* 0x000e220000000800 */
[----:B---3--:R-:W-:-:S07]  /*4370*/  FADD.FTZ R24, R50, R47 ;  /* 0x0000002f32187221 */ /* 0x008fce0000010000 */
[----:B------:R-:W3:Y:S01]  /*4380*/  MUFU.EX2 R33, R33 ;  /* 0x0000002100217308 */ /* 0x000ee20000000800 */
[C---:B--2---:R-:W-:Y:S01]  /*4390*/  FADD.FTZ R26, R150.reuse, R49 ;  /* 0x00000031961a7221 */ /* 0x044fe20000010000 */
[----:B------:R-:W-:-:S06]  /*43a0*/  F2FP.F16.F32.PACK_AB R150, R150, R15 ;  /* 0x0000000f9696723e */ /* 0x000fcc00000000ff */
[----:B------:R-:W2:Y:S01]  /*43b0*/  MUFU.EX2 R54, R54 ;  /* 0x0000003600367308 */ /* 0x000ea20000000800 */
[C---:B0-----:R-:W-:Y:S01]  /*43c0*/  FADD.FTZ R47, R149.reuse, R24 ;  /* 0x00000018952f7221 */ /* 0x041fe20000010000 */
[----:B------:R-:W-:-:S06]  /*43d0*/  F2FP.F16.F32.PACK_AB R149, R149, R50 ;  /* 0x000000329595723e */ /* 0x000fcc00000000ff */
[----:B------:R-:W-:Y:S01]  /*43e0*/  MUFU.EX2 R151, R56 ;  /* 0x0000003800977308 */ /* 0x000fe20000000800 */
[----:B---3--:R-:W-:-:S04]  /*43f0*/  FADD.FTZ R49, R33, R26 ;  /* 0x0000001a21317221 */ /* 0x008fc80000010000 */
[C---:B------:R-:W-:Y:S01]  /*4400*/  FADD.FTZ R24, R144.reuse, R49 ;  /* 0x0000003190187221 */ /* 0x040fe20000010000 */
[----:B------:R-:W-:Y:S02]  /*4410*/  F2FP.F16.F32.PACK_AB R144, R144, R33 ;  /* 0x000000219090723e */ /* 0x000fe400000000ff */
[----:B------:R-:W0:Y:S08]  /*4420*/  MUFU.EX2 R41, R41 ;  /* 0x0000002900297308 */ /* 0x000e300000000800 */
[----:B------:R-:W3:Y:S08]  /*4430*/  MUFU.EX2 R58, R58 ;  /* 0x0000003a003a7308 */ /* 0x000ef00000000800 */
[----:B------:R-:W-:Y:S08]  /*4440*/  MUFU.EX2 R145, R60 ;  /* 0x0000003c00917308 */ /* 0x000ff00000000800 */
[----:B------:R-:W4:Y:S08]  /*4450*/  MUFU.EX2 R45, R45 ;  /* 0x0000002d002d7308 */ /* 0x000f300000000800 */
[----:B------:R-:W-:Y:S08]  /*4460*/  MUFU.EX2 R62, R62 ;  /* 0x0000003e003e7308 */ /* 0x000ff00000000800 */
[----:B------:R2:W-:Y:S08]  /*4470*/  MUFU.EX2 R141, R6 ;  /* 0x00000006008d7308 */ /* 0x0005f00000000800 */
[----:B------:R-:W-:Y:S01]  /*4480*/  MUFU.EX2 R147, R64 ;  /* 0x0000004000937308 */ /* 0x000fe20000000800 */
[----:B--2---:R-:W-:Y:S01]  /*4490*/  FADD.FTZ R6, R54, R47 ;  /* 0x0000002f36067221 */ /* 0x004fe20000010000 */
[----:B0-----:R-:W-:-:S03]  /*44a0*/  FADD.FTZ R47, R41, R24 ;  /* 0x00000018292f7221 */ /* 0x001fc60000010000 */
[----:B------:R-:W-:Y:S01]  /*44b0*/  FADD.FTZ R43, R151, R6 ;  /* 0x00000006972b7221 */ /* 0x000fe20000010000 */
[C---:B------:R-:W-:Y:S01]  /*44c0*/  FADD.FTZ R24, R146.reuse, R47 ;  /* 0x0000002f92187221 */ /* 0x040fe20000010000 */
[----:B------:R-:W-:Y:S01]  /*44d0*/  F2FP.F16.F32.PACK_AB R146, R146, R41 ;  /* 0x000000299292723e */ /* 0x000fe200000000ff */
[----:B------:R-:W0:Y:S01]  /*44e0*/  MUFU.EX2 R32, R32 ;  /* 0x0000002000207308 */ /* 0x000e220000000800 */
[----:B---3--:R-:W-:Y:S01]  /*44f0*/  FADD.FTZ R6, R58, R43 ;  /* 0x0000002b3a067221 */ /* 0x008fe20000010000 */
[----:B----4-:R-:W-:Y:S01]  /*4500*/  FADD.FTZ R43, R45, R24 ;  /* 0x000000182d2b7221 */ /* 0x010fe20000010000 */
[----:B------:R-:W-:Y:S02]  /*4510*/  F2FP.F16.F32.PACK_AB R151, R151, R54 ;  /* 0x000000369797723e */ /* 0x000fe400000000ff */
[C---:B------:R-:W-:Y:S01]  /*4520*/  FADD.FTZ R27, R145.reuse, R6 ;  /* 0x00000006911b7221 */ /* 0x040fe20000010000 */
[C---:B------:R-:W-:Y:S01]  /*4530*/  FADD.FTZ R43, R140.reuse, R43 ;  /* 0x0000002b8c2b7221 */ /* 0x040fe20000010000 */
[----:B------:R-:W-:Y:S01]  /*4540*/  F2FP.F16.F32.PACK_AB R140, R140, R45 ;  /* 0x0000002d8c8c723e */ /* 0x000fe200000000ff */
[----:B------:R-:W-:Y:S01]  /*4550*/  MUFU.EX2 R10, R10 ;  /* 0x0000000a000a7308 */ /* 0x000fe20000000800 */
[----:B------:R-:W-:-:S07]  /*4560*/  F2FP.F16.F32.PACK_AB R145, R145, R58 ;  /* 0x0000003a9191723e */ /* 0x000fce00000000ff */
[----:B------:R2:W3:Y:S01]  /*4570*/  MUFU.EX2 R25, R30 ;  /* 0x0000001e00197308 */ /* 0x0004e20000000800 */
[----:B0-----:R-:W-:-:S07]  /*4580*/  FADD.FTZ R6, R32, R43 ;  /* 0x0000002b20067221 */ /* 0x001fce0000010000 */
[----:B------:R-:W0:Y:S01]  /*4590*/  MUFU.EX2 R28, R28 ;  /* 0x0000001c001c7308 */ /* 0x000e220000000800 */
[----:B--2---:R-:W-:Y:S01]  /*45a0*/  IMAD.MOV.U32 R30, RZ, RZ, R18 ;  /* 0x000000ffff1e7224 */ /* 0x004fe200078e0012 */
[----:B-1----:R-:W-:Y:S02]  /*45b0*/  @P4 SHF.R.U32.HI R30, RZ, R40, R51 ;  /* 0x00000028ff1e4219 */ /* 0x002fe40000011633 */
[----:B------:R-:W-:-:S03]  /*45c0*/  ISETP.GE.AND P4, PT, R13, 0x1, PT ;  /* 0x000000010d00780c */ /* 0x000fc60003f86270 */
[----:B------:R-:W-:Y:S01]  /*45d0*/  IMAD.IADD R73, R73, 0x1, R30 ;  /* 0x0000000149497824 */ /* 0x000fe200078e021e */
[----:B------:R-:W1:Y:S01]  /*45e0*/  MUFU.EX2 R2, R2 ;  /* 0x0000000200027308 */ /* 0x000e620000000800 */
[C---:B---3--:R-:W-:Y:S01]  /*45f0*/  FADD.FTZ R29, R25.reuse, R6 ;  /* 0x00000006191d7221 */ /* 0x048fe20000010000 */
[----:B------:R-:W-:Y:S01]  /*4600*/  F2FP.F16.F32.PACK_AB R142, R25, R32 ;  /* 0x00000020198e723e */ /* 0x000fe200000000ff */
[----:B------:R-:W-:-:S05]  /*4610*/  IMAD.IADD R12, R73, 0x1, R12 ;  /* 0x00000001490c7824 */ /* 0x000fca00078e020c */
[----:B------:R2:W-:Y:S01]  /*4620*/  MUFU.EX2 R143, R0 ;  /* 0x00000000008f7308 */ /* 0x0005e20000000800 */
[----:B0-----:R-:W-:Y:S01]  /*4630*/  FADD.FTZ R6, R28, R29 ;  /* 0x0000001d1c067221 */ /* 0x001fe20000010000 */
[----:B------:R-:W-:-:S06]  /*4640*/  F2FP.F16.F32.PACK_AB R136, R39, R28 ;  /* 0x0000001c2788723e */ /* 0x000fcc00000000ff */
[----:B------:R-:W0:Y:S01]  /*4650*/  MUFU.EX2 R20, R20 ;  /* 0x0000001400147308 */ /* 0x000e220000000800 */
[----:B--2---:R-:W-:-:S04]  /*4660*/  FADD.FTZ R0, R62, R27 ;  /* 0x0000001b3e007221 */ /* 0x004fc80000010000 */
[C---:B------:R-:W-:Y:S01]  /*4670*/  FADD.FTZ R27, R147.reuse, R0 ;  /* 0x00000000931b7221 */ /* 0x040fe20000010000 */
[----:B------:R-:W-:Y:S02]  /*4680*/  F2FP.F16.F32.PACK_AB R147, R147, R62 ;  /* 0x0000003e9393723e */ /* 0x000fe400000000ff */
[----:B------:R-:W2:Y:S01]  /*4690*/  MUFU.EX2 R66, R66 ;  /* 0x0000004200427308 */ /* 0x000ea20000000800 */
[----:B------:R-:W-:Y:S01]  /*46a0*/  FADD.FTZ R0, R10, R27 ;  /* 0x0000001b0a007221 */ /* 0x000fe20000010000 */
[----:B------:R-:W-:-:S03]  /*46b0*/  FADD.FTZ R27, R39, R6 ;  /* 0x00000006271b7221 */ /* 0x000fc60000010000 */
[C---:B------:R-:W-:Y:S01]  /*46c0*/  FADD.FTZ R15, R141.reuse, R0 ;  /* 0x000000008d0f7221 */ /* 0x040fe20000010000 */
[----:B------:R-:W-:Y:S01]  /*46d0*/  F2FP.F16.F32.PACK_AB R141, R141, R10 ;  /* 0x0000000a8d8d723e */ /* 0x000fe200000000ff */
[----:B------:R-:W-:Y:S01]  /*46e0*/  VIADD R10, R72, 0xfffffffe ;  /* 0xfffffffe480a7836 */ /* 0x000fe20000000000 */
[----:B------:R-:W3:Y:S01]  /*46f0*/  MUFU.EX2 R137, R68 ;  /* 0x0000004400897308 */ /* 0x000ee20000000800 */
[----:B-1----:R-:W-:Y:S01]  /*4700*/  FADD.FTZ R0, R2, R15 ;  /* 0x0000000f02007221 */ /* 0x002fe20000010000 */
[----:B0-----:R-:W-:Y:S01]  /*4710*/  FADD.FTZ R6, R20, R27 ;  /* 0x0000001b14067221 */ /* 0x001fe20000010000 */
[----:B------:R-:W-:Y:S02]  /*4720*/  F2FP.F16.F32.PACK_AB R138, R3, R20 ;  /* 0x00000014038a723e */ /* 0x000fe400000000ff */
[----:B------:R-:W-:Y:S01]  /*4730*/  FADD.FTZ R15, R143, R0 ;  /* 0x000000008f0f7221 */ /* 0x000fe20000010000 */
[----:B------:R-:W-:Y:S01]  /*4740*/  FADD.FTZ R6, R3, R6 ;  /* 0x0000000603067221 */ /* 0x000fe20000010000 */
[----:B------:R-:W-:Y:S01]  /*4750*/  F2FP.F16.F32.PACK_AB R143, R143, R2 ;  /* 0x000000028f8f723e */ /* 0x000fe200000000ff */
[----:B------:R-:W0:Y:S01]  /*4760*/  MUFU.EX2 R34, R34 ;  /* 0x0000002200227308 */ /* 0x000e220000000800 */
[----:B--2---:R-:W-:-:S07]  /*4770*/  FADD.FTZ R0, R66, R15 ;  /* 0x0000000f42007221 */ /* 0x004fce0000010000 */
[----:B------:R-:W1:Y:S01]  /*4780*/  MUFU.EX2 R139, R14 ;  /* 0x0000000e008b7308 */ /* 0x000e620000000800 */
[C---:B---3--:R-:W-:Y:S01]  /*4790*/  FADD.FTZ R3, R137.reuse, R0 ;  /* 0x0000000089037221 */ /* 0x048fe20000010000 */
[----:B------:R-:W-:-:S03]  /*47a0*/  F2FP.F16.F32.PACK_AB R137, R137, R66 ;  /* 0x000000428989723e */ /* 0x000fc600000000ff */
[----:B0-----:R-:W-:-:S04]  /*47b0*/  FADD.FTZ R0, R34, R3 ;  /* 0x0000000322007221 */ /* 0x001fc80000010000 */
[C---:B-1----:R-:W-:Y:S01]  /*47c0*/  FADD.FTZ R3, R139.reuse, R0 ;  /* 0x000000008b037221 */ /* 0x042fe20000010000 */
        /* <DEDUP_REMOVED lines=12> */
.L_x_1372:
[----:B------:R-:W-:-:S13]  /*4890*/  ISETP.NE.AND P1, PT, R13, 0x1, PT ;  /* 0x000000010d00780c */ /* 0x000fda0003f25270 */
[----:B------:R-:W0:Y:S02]  /*48a0*/  @P1 LDC.64 R14, c[0x0][0x9e8] ;  /* 0x00027a00ff0e1b82 */ /* 0x000e240000000a00 */
[----:B0-----:R-:W-:-:S05]  /*48b0*/  @P1 IMAD.HI.U32 R2, R0, R14, RZ ;  /* 0x0000000e00021227 */ /* 0x001fca00078e00ff */
[----:B------:R-:W-:-:S07]  /*48c0*/  @P1 SHF.R.U32.HI R0, RZ, R15, R2 ;  /* 0x0000000fff001219 */ /* 0x000fce0000011602 */
.L_x_1373:
[----:B------:R-:W-:-:S05]  /*48d0*/  IMAD R13, R0, R13, R13 ;  /* 0x0000000d000d7224 */ /* 0x000fca00078e020d */
[----:B------:R-:W-:-:S07]  /*48e0*/  VIMNMX R12, R12, R13, PT ;  /* 0x0000000d0c0c7248 */ /* 0x000fce0003fe0100 */
.L_x_1371:
        /* <DEDUP_REMOVED lines=45> */
.L_x_1391:
[----:B------:R-:W-:-:S04]  /*4bc0*/  UIADD3 UR5, UR37, 0x1, URZ ;  /* 0x0000000125057890 */ /* 0x000fc8000fffe03f */
[----:B------:R-:W-:-:S04]  /*4bd0*/  UISETP.NE.AND UP0, UPT, UR5, 0x2, UPT ;  /* 0x000000020500788c */ /* 0x000fc8000bf05270 */
[----:B------:R-:W-:Y:S02]  /*4be0*/  USEL UR39, URZ, 0x1, UP0 ;  /* 0x000000013f277887 */ /* 0x000fe40008000000 */
[----:B------:R-:W-:Y:S02]  /*4bf0*/  USEL UR5, UR5, URZ, UP0 ;  /* 0x0000003f05057287 */ /* 0x000fe40008000000 */
[----:B------:R-:W-:Y:S01]  /*4c00*/  ULOP3.LUT UR39, UR36, UR39, URZ, 0x3c, !UPT ;  /* 0x0000002724277292 */ /* 0x000fe2000f8e3c3f */
[----:B------:R-:W-:Y:S11]  /*4c10*/  @!P0 BRA `(.L_x_1375) ;  /* 0x0000000000048947 */ /* 0x000ff60003800000 */
[----:B------:R-:W-:Y:S01]  /*4c20*/  BPT.TRAP 0x1 ;  /* 0x000000040000795c */ /* 0x000fe20000300000 */
.L_x_1375:
[----:B------:R-:W-:Y:S01]  /*4c30*/  ULEA UR7, UR5, UR38, 0x3 ;  /* 0x0000002605077291 */ /* 0x000fe2000f8e183f */
[----:B------:R-:W-:-:S05]  /*4c40*/  IMAD.U32 R11, RZ, RZ, UR39 ;  /* 0x00000027ff0b7e24 */ /* 0x000fca000f8e00ff */
[----:B------:R-:W-:-:S04]  /*4c50*/  SHF.L.U32 R11, R11, 0x1f, RZ ;  /* 0x0000001f0b0b7819 */ /* 0x000fc800000006ff */
[----:B------:R0:W1:Y:S01]  /*4c60*/  SYNCS.PHASECHK.TRANS64.TRYWAIT P1, [UR7+0x2a830], R11 ;  /* 0x02a8300bff0075a7 */ /* 0x0000620008020147 */
[----:B------:R-:W-:Y:S05]  /*4c70*/  @!P0 BRA `(.L_x_1376) ;  /* 0x0000000000048947 */ /* 0x000fea0003800000 */
[----:B------:R-:W-:Y:S01]  /*4c80*/  BPT.TRAP 0x1 ;  /* 0x000000040000795c */ /* 0x000fe20000300000 */
.L_x_1376:
[----:B-1----:R-:W-:Y:S05]  /*4c90*/  @P1 BRA `(.L_x_1377) ;  /* 0x0000000000081947 */ /* 0x002fea0003800000 */
[----:B------:R-:W1:Y:S02]  /*4ca0*/  SYNCS.PHASECHK.TRANS64.TRYWAIT P1, [UR7+0x2a830], R11 ;  /* 0x02a8300bff0075a7 */ /* 0x000e640008020147 */
[----:B-1----:R-:W-:Y:S05]  /*4cb0*/  @!P1 BRA `(.L_x_1378) ;  /* 0x0000012000c09947 */ /* 0x002fea0003800000 */
.L_x_1377:
        /* <DEDUP_REMOVED lines=135> */
.L_x_1379:
[----:B------:R-:W-:Y:S01]  /*5530*/  ULEA UR14, UR37, UR38, 0x3 ;  /* 0x00000026250e7291 */ /* 0x000fe2000f8e183f */
[----:B------:R-:W-:-:S05]  /*5540*/  IMAD.U32 R0, RZ, RZ, UR36 ;  /* 0x00000024ff007e24 */ /* 0x000fca000f8e00ff */
[----:B------:R-:W-:-:S04]  /*5550*/  SHF.L.U32 R0, R0, 0x1f, RZ ;  /* 0x0000001f00007819 */ /* 0x000fc800000006ff */
[----:B------:R2:W3:Y:S01]  /*5560*/  SYNCS.PHASECHK.TRANS64.TRYWAIT P1, [UR14+0x2a850], R0 ;  /* 0x02a85000ff0075a7 */ /* 0x0004e2000802014e */
[----:B------:R-:W-:Y:S05]  /*5570*/  @!P0 BRA `(.L_x_1380) ;  /* 0x0000000000048947 */ /* 0x000fea0003800000 */
[----:B------:R-:W-:Y:S01]  /*5580*/  BPT.TRAP 0x1 ;  /* 0x000000040000795c */ /* 0x000fe20000300000 */
.L_x_1380:
[----:B---3--:R-:W-:Y:S05]  /*5590*/  @P1 BRA `(.L_x_1381) ;  /* 0x0000000000081947 */ /* 0x008fea0003800000 */
[----:B------:R-:W3:Y:S02]  /*55a0*/  SYNCS.PHASECHK.TRANS64.TRYWAIT P1, [UR14+0x2a850], R0 ;  /* 0x02a85000ff0075a7 */ /* 0x000ee4000802014e */
[----:B---3--:R-:W-:Y:S05]  /*55b0*/  @!P1 BRA `(.L_x_1382) ;  /* 0x0000011800989947 */ /* 0x008fea0003800000 */
.L_x_1381:
[----:B------:R-:W-:Y:S01]  /*55c0*/  UIADD3 UR6, UR38, 0x400, URZ ;  /* 0x0000040026067890 */ /* 0x000fe2000fffe03f */
[----:B------:R-:W-:Y:S01]  /*55d0*/  WARPGROUP.ARRIVE ;  /* 0x00000000000079c5 */ /* 0x000fe20000000000 */
[----:B------:R-:W-:Y:S01]  /*55e0*/  UMOV UR11, 0x40000040 ;  /* 0x40000040000b7882 */ /* 0x000fe20000000000 */
[----:B------:R-:W-:Y:S01]  /*55f0*/  ISETP.NE.AND P2, PT, R9, 0x1, PT ;  /* 0x000000010900780c */ /* 0x000fe20003f45270 */
[----:B------:R-:W-:-:S03]  /*5600*/  USHF.R.U32.HI UR6, URZ, 0x4, UR6 ;  /* 0x000000043f067899 */ /* 0x000fc60008011606 */
[----:B------:R-:W3:Y:S01]  /*5610*/  S2R R177, SR_TID.X ;  /* 0x0000000000b17919 */ /* 0x000ee20000002100 */
[----:B------:R-:W-:Y:S01]  /*5620*/  FMUL.FTZ R21, R102, UR4 ;  /* 0x0000000466157c20 */ /* 0x000fe20008410000 */
[----:B01----:R-:W-:Y:S01]  /*5630*/  FMUL.FTZ R11, R88, UR4 ;  /* 0x00000004580b7c20 */ /* 0x003fe20008410000 */
[----:B------:R-:W-:Y:S01]  /*5640*/  ULOP3.LUT UR6, UR6, 0x3fff, URZ, 0xc0, !UPT ;  /* 0x00003fff06067892 */ /* 0x000fe2000f8ec03f */
[----:B------:R-:W-:Y:S01]  /*5650*/  FMUL.FTZ R88, R103, UR4 ;  /* 0x0000000467587c20 */ /* 0x000fe20008410000 */
[----:B------:R-:W-:Y:S01]  /*5660*/  FMUL.FTZ R2, R91, UR4 ;  /* 0x000000045b027c20 */ /* 0x000fe20008410000 */
[----:B------:R-:W-:Y:S01]  /*5670*/  FMUL.FTZ R91, R107, UR4 ;  /* 0x000000046b5b7c20 */ /* 0x000fe20008410000 */
[----:B------:R-:W-:Y:S01]  /*5680*/  ULOP3.LUT UR6, UR6, 0x3000000, URZ, 0xfc, !UPT ;  /* 0x0300000006067892 */ /* 0x000fe2000f8efc3f */
[----:B------:R-:W-:Y:S01]  /*5690*/  FMUL.FTZ R107, R109, UR4 ;  /* 0x000000046d6b7c20 */ /* 0x000fe20008410000 */
[----:B------:R-:W-:Y:S01]  /*56a0*/  FMUL.FTZ R109, R113, UR4 ;  /* 0x00000004716d7c20 */ /* 0x000fe20008410000 */
[----:B------:R-:W-:Y:S01]  /*56b0*/  IMAD.IADD R113, R22, 0x1, R18 ;  /* 0x0000000116717824 */ /* 0x000fe200078e0212 */
[----:B------:R-:W-:Y:S01]  /*56c0*/  UIMAD UR6, UR37, 0x600, UR6 ;  /* 0x00000600250678a4 */ /* 0x000fe2000f8e0206 */
[----:B------:R-:W0:Y:S01]  /*56d0*/  @P2 LDC R102, c[0x0][0x44c] ;  /* 0x00011300ff662b82 */ /* 0x000e220000000800 */
[----:B--2---:R-:W-:Y:S01]  /*56e0*/  FMUL.FTZ R0, R90, UR4 ;  /* 0x000000045a007c20 */ /* 0x004fe20008410000 */
[----:B------:R-:W-:Y:S01]  /*56f0*/  FMUL.FTZ R121, R121, UR4 ;  /* 0x0000000479797c20 */ /* 0x000fe20008410000 */
[----:B------:R-:W-:Y:S01]  /*5700*/  FMUL.FTZ R90, R106, UR4 ;  /* 0x000000046a5a7c20 */ /* 0x000fe20008410000 */
[----:B------:R-:W-:Y:S01]  /*5710*/  FMUL.FTZ R106, R108, UR4 ;  /* 0x000000046c6a7c20 */ /* 0x000fe20008410000 */
[----:B------:R-:W-:Y:S01]  /*5720*/  FMUL.FTZ R108, R112, UR4 ;  /* 0x00000004706c7c20 */ /* 0x000fe20008410000 */
[----:B------:R-:W-:Y:S01]  /*5730*/  UMOV UR10, UR6 ;  /* 0x00000006000a7c82 */ /* 0x000fe20008000000 */
[----:B------:R1:W2:Y:S01]  /*5740*/  MUFU.TANH R112, R121 ;  /* 0x0000007900707308 */ /* 0x0002a20000002400 */
[----:B------:R-:W-:Y:S01]  /*5750*/  HGMMA.64x128x16.F32 R24, R156, gdesc[UR8].tnspB, R24, gsb0 ;  /* 0x41e000089c187df0 */ /* 0x000fe20008000818 */
[----:B------:R-:W-:Y:S01]  /*5760*/  UIADD3 UR10, UR6, 0x80, URZ ;  /* 0x00000080060a7890 */ /* 0x000fe2000fffe03f */
[----:B------:R-:W4:Y:S01]  /*5770*/  @P2 LDC R103, c[0x0][0x450] ;  /* 0x00011400ff672b82 */ /* 0x000f220000000800 */
[----:B------:R-:W-:Y:S01]  /*5780*/  UMOV UR11, 0x40000040 ;  /* 0x40000040000b7882 */ /* 0x000fe20000000000 */
[----:B------:R-:W-:Y:S01]  /*5790*/  FMUL.FTZ R12, R94, UR4 ;  /* 0x000000045e0c7c20 */ /* 0x000fe20008410000 */
[----:B------:R-:W-:Y:S01]  /*57a0*/  FMUL.FTZ R14, R95, UR4 ;  /* 0x000000045f0e7c20 */ /* 0x000fe20008410000 */
[----:B------:R-:W-:Y:S01]  /*57b0*/  FMUL.FTZ R15, R98, UR4 ;  /* 0x00000004620f7c20 */ /* 0x000fe20008410000 */
[----:B------:R-:W-:Y:S01]  /*57c0*/  FMUL.FTZ R20, R99, UR4 ;  /* 0x0000000463147c20 */ /* 0x000fe20008410000 */
[----:B-1----:R-:W-:-:S02]  /*57d0*/  IMAD R121, R10, -0x60, RZ ;  /* 0xffffffa00a797824 */ /* 0x002fc400078e02ff */
[----:B------:R-:W-:Y:S01]  /*57e0*/  FMUL.FTZ R94, R110, UR4 ;  /* 0x000000046e5e7c20 */ /* 0x000fe20008410000 */
        /* <DEDUP_REMOVED lines=16> */
[----:B----4-:R-:W-:Y:S01]  /*58f0*/  @P2 SHF.R.U32.HI R113, RZ, R103, R102 ;  /* 0x00000067ff712219 */ /* 0x010fe20000011666 */
[----:B------:R-:W-:Y:S01]  /*5900*/  IMAD.U32 R102, RZ, RZ, UR7 ;  /* 0x00000007ff667e24 */ /* 0x000fe2000f8e00ff */
[----:B---3--:R-:W-:Y:S01]  /*5910*/  LOP3.LUT P2, RZ, R177, 0x7f, RZ, 0xc0, !PT ;  /* 0x0000007fb1ff7812 */ /* 0x008fe2000784c0ff */
[----:B------:R-:W-:Y:S01]  /*5920*/  FMUL.FTZ R120, R120, UR4 ;  /* 0x0000000478787c20 */ /* 0x000fe20008410000 */
[----:B------:R-:W-:Y:S01]  /*5930*/  FMUL.FTZ R124, R124, UR4 ;  /* 0x000000047c7c7c20 */ /* 0x000fe20008410000 */
[----:B------:R-:W-:Y:S01]  /*5940*/  FMUL.FTZ R134, R134, UR4 ;  /* 0x0000000486867c20 */ /* 0x000fe20008410000 */
[----:B------:R-:W-:Y:S01]  /*5950*/  ISETP.NE.AND P1, PT, R175, RZ, PT ;  /* 0x000000ffaf00720c */ /* 0x000fe20003f25270 */
[----:B------:R-:W0:Y:S08]  /*5960*/  MUFU.TANH R11, R11 ;  /* 0x0000000b000b7308 */ /* 0x000e300000002400 */
[----:B------:R-:W-:Y:S01]  /*5970*/  @!P2 VIADD R102, R102, 0x2a840 ;  /* 0x0002a8406666a836 */ /* 0x000fe20000000000 */
[----:B------:R-:W1:Y:S04]  /*5980*/  MUFU.TANH R89, R89 ;  /* 0x0000005900597308 */ /* 0x000e680000002400 */
[----:B------:R-:W-:-:S04]  /*5990*/  @!P2 PRMT R103, RZ, 0x654, R102 ;  /* 0x00000654ff67a816 */ /* 0x000fc80000000066 */
        /* <DEDUP_REMOVED lines=17> */
[----:B------:R-:W5:Y:S01]  /*5ab0*/  SHFL.IDX PT, R119, R113, RZ, 0x1c1f ;  /* 0x001c1fff71777589 */ /* 0x000f6200000e0000 */
[----:B------:R-:W-:Y:S01]  /*5ac0*/  FMUL.FTZ R100, R118, UR4 ;  /* 0x0000000476647c20 */ /* 0x000fe20008410000 */
[----:B------:R-:W-:Y:S01]  /*5ad0*/  HGMMA.64x128x16.F32 R24, R152, gdesc[UR8].tnspB, R24, gsb0 ;  /* 0x41e0000898187df0 */ /* 0x000fe20008000818 */
[----:B------:R-:W-:Y:S01]  /*5ae0*/  UIADD3 UR10, UR6, 0x100, URZ ;  /* 0x00000100060a7890 */ /* 0x000fe2000fffe03f */
[----:B------:R-:W0:Y:S01]  /*5af0*/  MUFU.TANH R156, R156 ;  /* 0x0000009c009c7308 */ /* 0x000e220000002400 */
[----:B------:R-:W-:-:S07]  /*5b00*/  UMOV UR11, 0x40000040 ;  /* 0x40000040000b7882 */ /* 0x000fce0000000000 */
        /* <DEDUP_REMOVED lines=16> */
[----:B------:R-:W0:Y:S01]  /*5c10*/  MUFU.TANH R125, R125 ;  /* 0x0000007d007d7308 */ /* 0x000e220000002400 */
[----:B------:R-:W-:-:S02]  /*5c20*/  WARPGROUP.DEPBAR.LE gsb0, 0x0 ;  /* 0x00008000000079c5 */ /* 0x000fc40000010000 */
[----:B------:R-:W-:Y:S01]  /*5c30*/  WARPGROUP.ARRIVE ;  /* 0x00000000000079c5 */ /* 0x000fe20000000000 */
[----:B------:R-:W-:Y:S01]  /*5c40*/  FMUL.FTZ R152, R130, UR4 ;  /* 0x0000000482987c20 */ /* 0x000fe20008410000 */
[----:B------:R-:W-:-:S03]  /*5c50*/  FMUL.FTZ R154, R131, UR4 ;  /* 0x00000004839a7c20 */ /* 0x000fc60008410000 */
        /* <DEDUP_REMOVED lines=13> */
[----:B------:R-:W-:Y:S01]  /*5d30*/  FMUL.FTZ R150, R127, UR4 ;  /* 0x000000047f967c20 */ /* 0x000fe20008410000 */
[----:B------:R-:W-:-:S03]  /*5d40*/  VIADD R104, R121, 0x1 ;  /* 0x0000000179687836 */ /* 0x000fc60000000000 */
[----:B------:R-:W-:Y:S01]  /*5d50*/  HGMMA.64x128x16.F32 R24, R144, gdesc[UR8].tnspB, R24, gsb0 ;  /* 0x41e0000890187df0 */ /* 0x000fe20008000818 */
[----:B------:R-:W-:Y:S01]  /*5d60*/  UIADD3 UR10, UR6, 0x200, URZ ;  /* 0x00000200060a7890 */ /* 0x000fe2000fffe03f */
[----:B------:R-:W-:Y:S01]  /*5d70*/  IMAD R104, R19, -0x2, R104 ;  /* 0xfffffffe13687824 */ /* 0x000fe200078e0268 */
[----:B------:R-:W-:Y:S01]  /*5d80*/  UMOV UR11, 0x40000040 ;  /* 0x40000040000b7882 */ /* 0x000fe20000000000 */
[----:B------:R-:W-:Y:S01]  /*5d90*/  UIADD3 UR6, UR6, 0x280, URZ ;  /* 0x0000028006067890 */ /* 0x000fe2000fffe03f */
[----:B------:R-:W0:Y:S08]  /*5da0*/  MUFU.TANH R148, R148 ;  /* 0x0000009400947308 */ /* 0x000e300000002400 */
[----:B------:R-:W0:Y:S01]  /*5db0*/  MUFU.TANH R150, R150 ;  /* 0x0000009600967308 */ /* 0x000e220000002400 */
[----:B------:R-:W-:-:S02]  /*5dc0*/  WARPGROUP.DEPBAR.LE gsb0, 0x0 ;  /* 0x00008000000079c5 */ /* 0x000fc40000010000 */
[----:B------:R-:W-:Y:S01]  /*5dd0*/  WARPGROUP.ARRIVE ;  /* 0x00000000000079c5 */ /* 0x000fe20000000000 */
[----:B------:R-:W-:Y:S01]  /*5de0*/  FMUL.FTZ R144, R123, UR4 ;  /* 0x000000047b907c20 */ /* 0x000fe20008410000 */
[----:B------:R-:W-:-:S03]  /*5df0*/  FMUL.FTZ R146, R126, UR4 ;  /* 0x000000047e927c20 */ /* 0x000fc60008410000 */
[----:B------:R0:W0:Y:S01]  /*5e00*/  MUFU.TANH R123, R124 ;  /* 0x0000007c007b7308 */ /* 0x0000220000002400 */
[----:B------:R-:W-:Y:S01]  /*5e10*/  HGMMA.64x128x16.F32 R24, R140, gdesc[UR8].tnspB, R24, gsb0 ;  /* 0x41e000088c187df0 */ /* 0x000fe20008000818 */
[----:B------:R-:W-:Y:S01]  /*5e20*/  UMOV UR10, UR6 ;  /* 0x00000006000a7c82 */ /* 0x000fe20008000000 */
[----:B------:R-:W-:-:S05]  /*5e30*/  UMOV UR11, 0x40000040 ;  /* 0x40000040000b7882 */ /* 0x000fca0000000000 */
[----:B------:R-:W0:Y:S08]  /*5e40*/  MUFU.TANH R144, R144 ;  /* 0x0000009000907308 */ /* 0x000e300000002400 */
[----:B------:R-:W0:Y:S01]  /*5e50*/  MUFU.TANH R146, R146 ;  /* 0x0000009200927308 */ /* 0x000e220000002400 */
[----:B------:R-:W-:Y:S02]  /*5e60*/  WARPGROUP.DEPBAR.LE gsb0, 0x0 ;  /* 0x00008000000079c5 */ /* 0x000fe40000010000 */
[----:B------:R-:W-:Y:S01]  /*5e70*/  WARPGROUP.ARRIVE ;  /* 0x00000000000079c5 */ /* 0x000fe20000000000 */
[----:B------:R-:W-:Y:S01]  /*5e80*/  FMUL.FTZ R140, R105, UR4 ;  /* 0x00000004698c7c20 */ /* 0x000fe20008410000 */
[----:B------:R-:W-:Y:S01]  /*5e90*/  FMUL.FTZ R142, R122, UR4 ;  /* 0x000000047a8e7c20 */ /* 0x000fe20008410000 */
[----:B------:R-:W-:-:S03]  /*5ea0*/  IADD3 R105, -R17, R104, R16 ;  /* 0x0000006811697210 */ /* 0x000fc60007ffe110 */
[----:B------:R-:W-:Y:S01]  /*5eb0*/  HGMMA.64x128x16.F32 R24, R136, gdesc[UR8].tnspB, R24, gsb0 ;  /* 0x41e0000888187df0 */ /* 0x000fe20008000818 */
[----:B------:R-:W0:Y:S01]  /*5ec0*/  MUFU.TANH R140, R140 ;  /* 0x0000008c008c7308 */ /* 0x000e220000002400 */
[C---:B------:R-:W-:Y:S02]  /*5ed0*/  VIADD R127, R105.reuse, UR54 ;  /* 0x00000036697f7c36 */ /* 0x040fe40008000000 */
[----:B------:R-:W-:Y:S02]  /*5ee0*/  VIADD R130, R105, UR51 ;  /* 0x0000003369827c36 */ /* 0x000fe40008000000 */
[--C-:B-----5:R-:W-:Y:S02]  /*5ef0*/  IMAD.IADD R115, R127, 0x1, R119.reuse ;  /* 0x000000017f737824 */ /* 0x120fe400078e0277 */
[----:B------:R-:W-:Y:S01]  /*5f00*/  IMAD.IADD R117, R130, 0x1, R119 ;  /* 0x0000000182757824 */ /* 0x000fe200078e0277 */
[----:B------:R-:W0:Y:S01]  /*5f10*/  MUFU.TANH R142, R142 ;  /* 0x0000008e008e7308 */ /* 0x000e220000002400 */
[----:B------:R-:W-:-:S02]  /*5f20*/  WARPGROUP.DEPBAR.LE gsb0, 0x0 ;  /* 0x00008000000079c5 */ /* 0x000fc40000010000 */
[----:B------:R5:W-:Y:S01]  /*5f30*/  @!P2 SYNCS.ARRIVE.TRANS64.RED.A1T0 RZ, [R103+URZ], RZ ;  /* 0x000000ff67ffa9a7 */ /* 0x000be2000810043f */
[----:B------:R-:W-:Y:S02]  /*5f40*/  VIADD R136, R104, 0xffffffff ;  /* 0xffffffff68887836 */ /* 0x000fe40000000000 */
[----:B-----5:R-:W-:-:S06]  /*5f50*/  FMUL.FTZ R103, R135, UR4 ;  /* 0x0000000487677c20 */ /* 0x020fcc0008410000 */
[----:B------:R-:W0:Y:S01]  /*5f60*/  MUFU.TANH R103, R103 ;  /* 0x0000006700677308 */ /* 0x000e220000002400 */
[----:B-1234-:R-:W-:Y:S05]  /*5f70*/  @!P1 BRA `(.L_x_1383) ;  /* 0x0000000000549947 */ /* 0x01efea0003800000 */
[----:B------:R-:W-:Y:S01]  /*5f80*/  IADD3 R119, -R17, R16, R119 ;  /* 0x0000001011777210 */ /* 0x000fe20007ffe177 */
        /* <DEDUP_REMOVED lines=11> */
.L_x_1385:
[----:B------:R-:W-:-:S05]  /*6040*/  IMAD.U32 R116, RZ, RZ, UR50 ;  /* 0x00000032ff747e24 */ /* 0x000fca000f8e00ff */
[----:B------:R-:W-:-:S13]  /*6050*/  ISETP.NE.AND P1, PT, R116, 0x1, PT ;  /* 0x000000017400780c */ /* 0x000fda0003f25270 */
[----:B------:R-:W1:Y:S02]  /*6060*/  @P1 LDC.64 R104, c[0x0][0x9e8] ;  /* 0x00027a00ff681b82 */ /* 0x000e640000000a00 */
[----:B-1----:R-:W-:-:S05]  /*6070*/  @P1 IMAD.HI.U32 R104, R119, R104, RZ ;  /* 0x0000006877681227 */ /* 0x002fca00078e00ff */
[----:B------:R-:W-:-:S07]  /*6080*/  @P1 SHF.R.U32.HI R119, RZ, R105, R104 ;  /* 0x00000069ff771219 */ /* 0x000fce0000011668 */
.L_x_1386:
[----:B------:R-:W-:Y:S05]  /*6090*/  BSYNC B0 ;  /* 0x0000000000007941 */ /* 0x000fea0003800000 */
.L_x_1384:
[----:B------:R-:W-:-:S05]  /*60a0*/  IMAD R104, R119, R116, R136 ;  /* 0x0000007477687224 */ /* 0x000fca00078e0288 */
[----:B------:R-:W-:Y:S02]  /*60b0*/  VIADDMNMX R115, R104, R116, R115, PT ;  /* 0x0000007468737246 */ /* 0x000fe40003800173 */
[----:B------:R-:W-:-:S07]  /*60c0*/  VIMNMX R117, R117, R104, !PT ;  /* 0x0000006875757248 */ /* 0x000fce0007fe0100 */
.L_x_1383:
        /* <DEDUP_REMOVED lines=110> */
[----:B------:R-:W-:Y:S01]  /*67b0*/  ISETP.GE.AND P6, PT, R121, 0x5a, PT ;  /* 0x0000005a7900780c */ /* 0x000fe20003fc6270 */
[----:B------:R-:W0:Y:S03]  /*67c0*/  SHFL.IDX PT, R11, R113, 0x1, 0x1c1f ;  /* 0x003c1f00710b7f89 */ /* 0x000e2600000e0000 */
        /* <DEDUP_REMOVED lines=8> */
[----:B------:R-:W-:Y:S01]  /*6850*/  IADD3 R11, -R17, R16, R11 ;  /* 0x00000010110b7210 */ /* 0x000fe20007ffe10b */
        /* <DEDUP_REMOVED lines=11> */
.L_x_1389:
[----:B------:R-:W-:-:S05]  /*6910*/  IMAD.U32 R105, RZ, RZ, UR50 ;  /* 0x00000032ff697e24 */ /* 0x000fca000f8e00ff */
[----:B------:R-:W-:-:S13]  /*6920*/  ISETP.NE.AND P6, PT, R105, 0x1, PT ;  /* 0x000000016900780c */ /* 0x000fda0003fc5270 */
[----:B------:R-:W0:Y:S02]  /*6930*/  @P6 LDC.64 R128, c[0x0][0x9e8] ;  /* 0x00027a00ff806b82 */ /* 0x000e240000000a00 */
[----:B0-----:R-:W-:-:S05]  /*6940*/  @P6 IMAD.HI.U32 R128, R11, R128, RZ ;  /* 0x000000800b806227 */ /* 0x001fca00078e00ff */
[----:B------:R-:W-:-:S07]  /*6950*/  @P6 SHF.R.U32.HI R11, RZ, R129, R128 ;  /* 0x00000081ff0b6219 */ /* 0x000fce0000011680 */
.L_x_1390:
[----:B------:R-:W-:Y:S05]  /*6960*/  BSYNC B0 ;  /* 0x0000000000007941 */ /* 0x000fea0003800000 */
.L_x_1388:
[----:B------:R-:W-:-:S05]  /*6970*/  IMAD R128, R11, R105, R136 ;  /* 0x000000690b807224 */ /* 0x000fca00078e0288 */
[----:B------:R-:W-:Y:S02]  /*6980*/  VIADDMNMX R89, R128, R105, R89, PT ;  /* 0x0000006980597246 */ /* 0x000fe40003800159 */
[----:B------:R-:W-:-:S07]  /*6990*/  VIMNMX R93, R93, R128, !PT ;  /* 0x000000805d5d7248 */ /* 0x000fce0007fe0100 */
.L_x_1387:
        /* <DEDUP_REMOVED lines=133> */
[----:B------:R-:W-:Y:S01]  /*71f0*/  FSEL R109, R174, RZ, P1 ;  /* 0x000000ffae6d7208 */ /* 0x000fe20000800000 */
[--C-:B------:R-:W-:Y:S01]  /*7200*/  FFMA.FTZ R180, R180, R11, -R111.reuse ;  /* 0x0000000bb4b47223 */ /* 0x100fe2000001086f */
[----:B------:R-:W-:Y:S01]  /*7210*/  FMNMX.FTZ R21, R14, R21, !PT ;  /* 0x000000150e157209 */ /* 0x000fe20007810000 */
[-CC-:B------:R-:W-:Y:S01]  /*7220*/  FFMA.FTZ R184, R184, R11.reuse, -R111.reuse ;  /* 0x0000000bb8b87223 */ /* 0x180fe2000001086f */
[--C-:B------:R-:W-:Y:S01]  /*7230*/  FFMA.FTZ R182, R182, R11, -R111.reuse ;  /* 0x0000000bb6b67223 */ /* 0x100fe2000001086f */
[----:B------:R0:W-:Y:S01]  /*7240*/  MUFU.EX2 R93, R138 ;  /* 0x0000008a005d7308 */ /* 0x0001e20000000800 */
        /* <DEDUP_REMOVED lines=9> */
[-CC-:B0-----:R-:W-:Y:S01]  /*72e0*/  FFMA.FTZ R138, R92, R11.reuse, -R111.reuse ;  /* 0x0000000b5c8a7223 */ /* 0x181fe2000001086f */
        /* <DEDUP_REMOVED lines=8> */
[-CC-:B------:R-:W-:Y:S01]  /*7370*/  FFMA.FTZ R112, R112, R11.reuse, -R111.reuse ;  /* 0x0000000b70707223 */ /* 0x180fe2000001086f */
[-CC-:B------:R-:W-:Y:S01]  /*7380*/  FFMA.FTZ R105, R106, R11.reuse, -R111.reuse ;  /* 0x0000000b6a697223 */ /* 0x180fe2000001086f */
[--C-:B------:R-:W-:Y:S01]  /*7390*/  FFMA.FTZ R108, R108, R11, -R111.reuse ;  /* 0x0000000b6c6c7223 */ /* 0x100fe2000001086f */
[----:B------:R-:W-:Y:S01]  /*73a0*/  FMNMX.FTZ R95, R94, R95, !PT ;  /* 0x0000005f5e5f7209 */ /* 0x000fe20007810000 */
[----:B------:R-:W-:Y:S01]  /*73b0*/  FFMA.FTZ R96, R96, R11, -R111 ;  /* 0x0000000b60607223 */ /* 0x000fe2000001086f */
[----:B------:R-:W0:Y:S02]  /*73c0*/  MUFU.EX2 R182, R182 ;  /* 0x000000b600b67308 */ /* 0x000e240000000800 */
[----:B------:R-:W-:-:S04]  /*73d0*/  FMNMX.FTZ R95, R88, R95, !PT ;  /* 0x0000005f585f7209 */ /* 0x000fc80007810000 */
[----:B------:R-:W-:Y:S02]  /*73e0*/  FMNMX.FTZ R95, R98, R95, !PT ;  /* 0x0000005f625f7209 */ /* 0x000fe40007810000 */
[----:B------:R-:W-:Y:S02]  /*73f0*/  MUFU.EX2 R91, R178 ;  /* 0x000000b2005b7308 */ /* 0x000fe40000000800 */
[----:B------:R-:W-:-:S04]  /*7400*/  FMNMX.FTZ R97, R20, R95, !PT ;  /* 0x0000005f14617209 */ /* 0x000fc80007810000 */
[----:B------:R-:W-:Y:S02]  /*7410*/  FMNMX.FTZ R97, R100, R97, !PT ;  /* 0x0000006164617209 */ /* 0x000fe40007810000 */
[----:B------:R-:W-:Y:S02]  /*7420*/  MUFU.EX2 R176, R176 ;  /* 0x000000b000b07308 */ /* 0x000fe40000000800 */
[----:B------:R-:W-:-:S04]  /*7430*/  FMNMX.FTZ R97, R140, R97, !PT ;  /* 0x000000618c617209 */ /* 0x000fc80007810000 */
[----:B------:R-:W-:Y:S02]  /*7440*/  FMNMX.FTZ R97, R142, R97, !PT ;  /* 0x000000618e617209 */ /* 0x000fe40007810000 */
[----:B------:R0:W-:Y:S02]  /*7450*/  MUFU.EX2 R95, R158 ;  /* 0x0000009e005f7308 */ /* 0x0001e40000000800 */
[----:B------:R-:W-:-:S04]  /*7460*/  FMNMX.FTZ R97, R144, R97, !PT ;  /* 0x0000006190617209 */ /* 0x000fc80007810000 */
[----:B------:R-:W-:Y:S02]  /*7470*/  FMNMX.FTZ R97, R146, R97, !PT ;  /* 0x0000006192617209 */ /* 0x000fe40007810000 */
[----:B------:R1:W-:Y:S01]  /*7480*/  MUFU.EX2 R178, R156 ;  /* 0x0000009c00b27308 */ /* 0x0003e20000000800 */
[----:B0-----:R-:W-:Y:S02]  /*7490*/  F2FP.F16.F32.PACK_AB R158, R182, R21 ;  /* 0x00000015b69e723e */ /* 0x001fe400000000ff */
[----:B------:R-:W-:-:S04]  /*74a0*/  FMNMX.FTZ R97, R150, R97, !PT ;  /* 0x0000006196617209 */ /* 0x000fc80007810000 */
[----:B------:R-:W-:Y:S01]  /*74b0*/  FMNMX.FTZ R97, R152, R97, !PT ;  /* 0x0000006198617209 */ /* 0x000fe20007810000 */
[----:B------:R-:W-:Y:S01]  /*74c0*/  MUFU.EX2 R148, R148 ;  /* 0x0000009400947308 */ /* 0x000fe20000000800 */
[----:B-1----:R-:W-:Y:S02]  /*74d0*/  F2FP.F16.F32.PACK_AB R156, R180, R15 ;  /* 0x0000000fb49c723e */ /* 0x002fe400000000ff */
[----:B------:R-:W-:-:S04]  /*74e0*/  FMNMX.FTZ R97, R154, R97, !PT ;  /* 0x000000619a617209 */ /* 0x000fc80007810000 */
[----:B------:R-:W-:Y:S01]  /*74f0*/  FMNMX.FTZ R97, R102, R97, !PT ;  /* 0x0000006166617209 */ /* 0x000fe20007810000 */
[----:B------:R-:W-:Y:S03]  /*7500*/  MUFU.EX2 R89, R89 ;  /* 0x0000005900597308 */ /* 0x000fe60000000800 */
[----:B------:R-:W-:Y:S01]  /*7510*/  FMNMX.FTZ R0, R126, R97, !PT ;  /* 0x000000617e007209 */ /* 0x000fe20007810000 */
[-CC-:B------:R-:W-:Y:S01]  /*7520*/  FFMA.FTZ R97, R116, R11.reuse, -R111.reuse ;  /* 0x0000000b74617223 */ /* 0x180fe2000001086f */
[----:B------:R-:W-:-:S03]  /*7530*/  FFMA.FTZ R116, R124, R11, -R111 ;  /* 0x0000000b7c747223 */ /* 0x000fc6000001086f */
[----:B------:R-:W0:Y:S01]  /*7540*/  SHFL.BFLY PT, R103, R0, 0x2, 0x1f ;  /* 0x0c401f0000677f89 */ /* 0x000e2200000e0000 */
[----:B------:R-:W-:Y:S08]  /*7550*/  MUFU.EX2 R120, R120 ;  /* 0x0000007800787308 */ /* 0x000ff00000000800 */
[----:B------:R-:W-:Y:S08]  /*7560*/  MUFU.EX2 R97, R97 ;  /* 0x0000006100617308 */ /* 0x000ff00000000800 */
[----:B------:R-:W-:Y:S01]  /*7570*/  MUFU.EX2 R116, R116 ;  /* 0x0000007400747308 */ /* 0x000fe20000000800 */
[----:B0-----:R-:W-:-:S07]  /*7580*/  FMNMX.FTZ R107, R0, R103, !PT ;  /* 0x00000067006b7209 */ /* 0x001fce0007810000 */
[----:B------:R-:W-:Y:S01]  /*7590*/  MUFU.EX2 R99, R99 ;  /* 0x0000006300637308 */ /* 0x000fe20000000800 */
[-CC-:B------:R-:W-:Y:S01]  /*75a0*/  FFMA.FTZ R103, R110, R11.reuse, -R111.reuse ;  /* 0x0000000b6e677223 */ /* 0x180fe2000001086f */
[----:B------:R-:W0:Y:S06]  /*75b0*/  SHFL.BFLY PT, R0, R107, 0x1, 0x1f ;  /* 0x0c201f006b007f89 */ /* 0x000e2c00000e0000 */
        /* <DEDUP_REMOVED lines=40> */
[-CC-:B------:R-:W-:Y:S01]  /*7840*/  FFMA.FTZ R150, R150, R11.reuse, -R109.reuse ;  /* 0x0000000b96967223 */ /* 0x180fe2000001086d */
[----:B------:R-:W-:Y:S01]  /*7850*/  FFMA.FTZ R102, R102, R11, -R109 ;  /* 0x0000000b66667223 */ /* 0x000fe2000001086d */
[----:B------:R-:W-:Y:S01]  /*7860*/  ISETP.GT.AND P1, PT, R10, R13, PT ;  /* 0x0000000d0a00720c */ /* 0x000fe20003f24270 */
[----:B------:R-:W-:Y:S01]  /*7870*/  FADD.FTZ R6, R182, R7 ;  /* 0x00000007b6067221 */ /* 0x000fe20000010000 */
[----:B------:R-:W-:-:S02]  /*7880*/  VIADD R10, R10, 0xffffffff ;  /* 0xffffffff0a0a7836 */ /* 0x000fc40000000000 */
[----:B------:R-:W2:Y:S01]  /*7890*/  MUFU.EX2 R159, R159 ;  /* 0x0000009f009f7308 */ /* 0x000ea20000000800 */
[----:B-1----:R-:W-:Y:S01]  /*78a0*/  FFMA.FTZ R3, R2, R3, R157 ;  /* 0x0000000302037223 */ /* 0x002fe2000001009d */
[----:B------:R-:W-:-:S04]  /*78b0*/  FADD.FTZ R7, R91, R6 ;  /* 0x000000065b077221 */ /* 0x000fc80000010000 */
[----:B------:R-:W-:Y:S02]  /*78c0*/  FADD.FTZ R94, R176, R7 ;  /* 0x00000007b05e7221 */ /* 0x000fe40000010000 */
[----:B------:R-:W1:Y:S01]  /*78d0*/  MUFU.EX2 R12, R12 ;  /* 0x0000000c000c7308 */ /* 0x000e620000000800 */
[C---:B0-----:R-:W-:Y:S01]  /*78e0*/  FADD.FTZ R6, R8.reuse, R3 ;  /* 0x0000000308067221 */ /* 0x041fe20000010000 */
[----:B------:R-:W-:Y:S01]  /*78f0*/  FADD.FTZ R7, R95, R94 ;  /* 0x0000005e5f077221 */ /* 0x000fe20000010000 */
[----:B------:R-:W-:Y:S01]  /*7900*/  IMAD.U32 R94, RZ, RZ, UR14 ;  /* 0x0000000eff5e7e24 */ /* 0x000fe2000f8e00ff */
[----:B------:R-:W-:Y:S01]  /*7910*/  F2FP.F16.F32.PACK_AB R157, R8, R157 ;  /* 0x0000009d089d723e */ /* 0x000fe200000000ff */
[----:B------:R-:W-:Y:S02]  /*7920*/  IMAD.MOV.U32 R8, RZ, RZ, R174 ;  /* 0x000000ffff087224 */ /* 0x000fe400078e00ae */
[----:B------:R-:W-:Y:S01]  /*7930*/  FADD.FTZ R7, R178, R7 ;  /* 0x00000007b2077221 */ /* 0x000fe20000010000 */
[----:B------:R-:W-:Y:S01]  /*7940*/  @!P6 VIADD R94, R94, 0x2a860 ;  /* 0x0002a8605e5ee836 */ /* 0x000fe20000000000 */
[----:B------:R-:W0:Y:S01]  /*7950*/  MUFU.EX2 R153, R153 ;  /* 0x0000009900997308 */ /* 0x000e220000000800 */
[----:B--2---:R-:W-:-:S03]  /*7960*/  FADD.FTZ R3, R159, R6 ;  /* 0x000000069f037221 */ /* 0x004fc60000010000 */
[----:B------:R-:W-:-:S04]  /*7970*/  @!P6 PRMT R94, RZ, 0x654, R94 ;  /* 0x00000654ff5ee816 */ /* 0x000fc8000000005e */
[----:B------:R-:W2:Y:S01]  /*7980*/  MUFU.EX2 R14, R14 ;  /* 0x0000000e000e7308 */ /* 0x000ea20000000800 */
[C---:B-1----:R-:W-:Y:S01]  /*7990*/  FADD.FTZ R6, R12.reuse, R3 ;  /* 0x000000030c067221 */ /* 0x042fe20000010000 */
[----:B------:R1:W-:Y:S01]  /*79a0*/  @!P6 SYNCS.ARRIVE.TRANS64.RED.A1T0 RZ, [R94+URZ], RZ ;  /* 0x000000ff5effe9a7 */ /* 0x0003e2000810043f */
[----:B------:R-:W-:-:S05]  /*79b0*/  F2FP.F16.F32.PACK_AB R159, R12, R159 ;  /* 0x0000009f0c9f723e */ /* 0x000fca00000000ff */
[----:B------:R-:W3:Y:S01]  /*79c0*/  MUFU.EX2 R155, R155 ;  /* 0x0000009b009b7308 */ /* 0x000ee20000000800 */
[----:B0-----:R-:W-:-:S07]  /*79d0*/  FADD.FTZ R3, R153, R6 ;  /* 0x0000000699037221 */ /* 0x001fce0000010000 */
[----:B------:R-:W0:Y:S01]  /*79e0*/  MUFU.EX2 R104, R104 ;  /* 0x0000006800687308 */ /* 0x000e220000000800 */
[C---:B--2---:R-:W-:Y:S01]  /*79f0*/  FADD.FTZ R6, R14.reuse, R3 ;  /* 0x000000030e067221 */ /* 0x044fe20000010000 */
[----:B------:R-:W-:-:S06]  /*7a00*/  F2FP.F16.F32.PACK_AB R153, R14, R153 ;  /* 0x000000990e99723e */ /* 0x000fcc00000000ff */
[----:B------:R-:W2:Y:S01]  /*7a10*/  MUFU.EX2 R149, R149 ;  /* 0x0000009500957308 */ /* 0x000ea20000000800 */
[----:B---3--:R-:W-:-:S07]  /*7a20*/  FADD.FTZ R3, R155, R6 ;  /* 0x000000069b037221 */ /* 0x008fce0000010000 */
[----:B------:R3:W-:Y:S01]  /*7a30*/  MUFU.EX2 R145, R20 ;  /* 0x0000001400917308 */ /* 0x0007e20000000800 */
[C---:B0-----:R-:W-:Y:S01]  /*7a40*/  FADD.FTZ R6, R104.reuse, R3 ;  /* 0x0000000368067221 */ /* 0x041fe20000010000 */
[----:B------:R-:W-:-:S06]  /*7a50*/  F2FP.F16.F32.PACK_AB R155, R104, R155 ;  /* 0x0000009b689b723e */ /* 0x000fcc00000000ff */
[----:B------:R-:W0:Y:S01]  /*7a60*/  MUFU.EX2 R90, R90 ;  /* 0x0000005a005a7308 */ /* 0x000e220000000800 */
[----:B---3--:R-:W-:Y:S01]  /*7a70*/  FADD.FTZ R20, R148, R7 ;  /* 0x0000000794147221 */ /* 0x008fe20000010000 */
[----:B------:R-:W-:-:S03]  /*7a80*/  F2FP.F16.F32.PACK_AB R148, R93, R148 ;  /* 0x000000945d94723e */ /* 0x000fc600000000ff */
[----:B------:R-:W-:-:S03]  /*7a90*/  FADD.FTZ R20, R93, R20 ;  /* 0x000000145d147221 */ /* 0x000fc60000010000 */
[----:B------:R-:W3:Y:S01]  /*7aa0*/  MUFU.EX2 R151, R151 ;  /* 0x0000009700977308 */ /* 0x000ee20000000800 */
[----:B------:R-:W-:-:S04]  /*7ab0*/  FADD.FTZ R7, R89, R20 ;  /* 0x0000001459077221 */ /* 0x000fc80000010000 */
[----:B------:R-:W-:Y:S01]  /*7ac0*/  FADD.FTZ R20, R120, R7 ;  /* 0x0000000778147221 */ /* 0x000fe20000010000 */
[----:B--2---:R-:W-:Y:S02]  /*7ad0*/  FADD.FTZ R7, R149, R6 ;  /* 0x0000000695077221 */ /* 0x004fe40000010000 */
[----:B------:R-:W2:Y:S01]  /*7ae0*/  MUFU.EX2 R88, R88 ;  /* 0x0000005800587308 */ /* 0x000ea20000000800 */
[----:B------:R-:W-:Y:S01]  /*7af0*/  FADD.FTZ R3, R97, R20 ;  /* 0x0000001461037221 */ /* 0x000fe20000010000 */
[C---:B0-----:R-:W-:Y:S01]  /*7b00*/  FADD.FTZ R20, R90.reuse, R7 ;  /* 0x000000075a147221 */ /* 0x041fe20000010000 */
[----:B------:R-:W-:Y:S02]  /*7b10*/  F2FP.F16.F32.PACK_AB R149, R90, R149 ;  /* 0x000000955a95723e */ /* 0x000fe400000000ff */
[----:B------:R-:W-:Y:S01]  /*7b20*/  FADD.FTZ R6, R116, R3 ;  /* 0x0000000374067221 */ /* 0x000fe20000010000 */
[--C-:B------:R-:W-:Y:S01]  /*7b30*/  FFMA.FTZ R3, R152, R11, -R109.reuse ;  /* 0x0000000b98037223 */ /* 0x100fe2000001086d */
[----:B------:R-:W-:Y:S01]  /*7b40*/  F2FP.F16.F32.PACK_AB R152, R176, R91 ;  /* 0x0000005bb098723e */ /* 0x000fe200000000ff */
[----:B------:R-:W0:Y:S01]  /*7b50*/  MUFU.EX2 R98, R98 ;  /* 0x0000006200627308 */ /* 0x000e220000000800 */
[----:B---3--:R-:W-:Y:S01]  /*7b60*/  FADD.FTZ R7, R151, R20 ;  /* 0x0000001497077221 */ /* 0x008fe20000010000 */
[----:B------:R-:W-:Y:S01]  /*7b70*/  FADD.FTZ R111, R99, R6 ;  /* 0x00000006636f7221 */ /* 0x000fe20000010000 */
[-CC-:B------:R-:W-:Y:S01]  /*7b80*/  FFMA.FTZ R6, R154, R11.reuse, -R109.reuse ;  /* 0x0000000b9a067223 */ /* 0x180fe2000001086d */
[----:B------:R-:W-:Y:S01]  /*7b90*/  FFMA.FTZ R109, R126, R11, -R109 ;  /* 0x0000000b7e6d7223 */ /* 0x000fe2000001086d */
[----:B------:R-:W-:Y:S01]  /*7ba0*/  F2FP.F16.F32.PACK_AB R154, R178, R95 ;  /* 0x0000005fb29a723e */ /* 0x000fe200000000ff */
[----:B------:R-:W-:-:S02]  /*7bb0*/  FADD.FTZ R20, R118, R111 ;  /* 0x0000006f76147221 */ /* 0x000fc40000010000 */
[----:B------:R-:W3:Y:S01]  /*7bc0*/  MUFU.EX2 R100, R100 ;  /* 0x0000006400647308 */ /* 0x000ee20000000800 */
[C---:B--2---:R-:W-:Y:S01]  /*7bd0*/  FADD.FTZ R7, R88.reuse, R7 ;  /* 0x0000000758077221 */ /* 0x044fe20000010000 */
[----:B------:R-:W-:Y:S01]  /*7be0*/  FADD.FTZ R111, R101, R20 ;  /* 0x00000014656f7221 */ /* 0x000fe20000010000 */
[----:B------:R-:W-:-:S03]  /*7bf0*/  F2FP.F16.F32.PACK_AB R151, R88, R151 ;  /* 0x000000975897723e */ /* 0x000fc600000000ff */
[----:B------:R-:W-:Y:S02]  /*7c00*/  FADD.FTZ R20, R112, R111 ;  /* 0x0000006f70147221 */ /* 0x000fe40000010000 */
[----:B------:R2:W4:Y:S01]  /*7c10*/  MUFU.EX2 R147, R140 ;  /* 0x0000008c00937308 */ /* 0x0005220000000800 */
[----:B0-----:R-:W-:Y:S01]  /*7c20*/  FADD.FTZ R7, R98, R7 ;  /* 0x0000000762077221 */ /* 0x001fe20000010000 */
[----:B------:R-:W-:-:S03]  /*7c30*/  FADD.FTZ R15, R103, R20 ;  /* 0x00000014670f7221 */ /* 0x000fc60000010000 */
[C---:B------:R-:W-:Y:S01]  /*7c40*/  FADD.FTZ R7, R145.reuse, R7 ;  /* 0x0000000791077221 */ /* 0x040fe20000010000 */
[----:B------:R-:W-:Y:S02]  /*7c50*/  F2FP.F16.F32.PACK_AB R145, R145, R98 ;  /* 0x000000629191723e */ /* 0x000fe400000000ff */
[----:B------:R-:W0:Y:S01]  /*7c60*/  MUFU.EX2 R106, R142 ;  /* 0x0000008e006a7308 */ /* 0x000e220000000800 */
[----:B---3--:R-:W-:Y:S01]  /*7c70*/  FADD.FTZ R7, R100, R7 ;  /* 0x0000000764077221 */ /* 0x008fe20000010000 */
[----:B--2---:R-:W-:-:S06]  /*7c80*/  F2FP.F16.F32.PACK_AB R140, R112, R101 ;  /* 0x00000065708c723e */ /* 0x004fcc00000000ff */
[----:B------:R2:W3:Y:S01]  /*7c90*/  MUFU.EX2 R141, R144 ;  /* 0x00000090008d7308 */ /* 0x0004e20000000800 */
[C---:B----4-:R-:W-:Y:S01]  /*7ca0*/  FADD.FTZ R7, R147.reuse, R7 ;  /* 0x0000000793077221 */ /* 0x050fe20000010000 */
[----:B------:R-:W-:-:S06]  /*7cb0*/  F2FP.F16.F32.PACK_AB R147, R147, R100 ;  /* 0x000000649393723e */ /* 0x000fcc00000000ff */
[----:B-1----:R1:W4:Y:S01]  /*7cc0*/  MUFU.EX2 R94, R146 ;  /* 0x00000092005e7308 */ /* 0x0023220000000800 */
[----:B0-----:R-:W-:Y:S01]  /*7cd0*/  FADD.FTZ R7, R106, R7 ;  /* 0x000000076a077221 */ /* 0x001fe20000010000 */
[----:B--2---:R-:W-:-:S06]  /*7ce0*/  F2FP.F16.F32.PACK_AB R144, R116, R97 ;  /* 0x000000617490723e */ /* 0x004fcc00000000ff */
[----:B------:R0:W2:Y:S01]  /*7cf0*/  MUFU.EX2 R143, R150 ;  /* 0x00000096008f7308 */ /* 0x0000a20000000800 */
[C---:B---3--:R-:W-:Y:S01]  /*7d00*/  FADD.FTZ R7, R141.reuse, R7 ;  /* 0x000000078d077221 */ /* 0x048fe20000010000 */
[----:B-1----:R-:W-:Y:S02]  /*7d10*/  F2FP.F16.F32.PACK_AB R146, R118, R99 ;  /* 0x000000637692723e */ /* 0x002fe400000000ff */
[----:B------:R-:W-:-:S04]  /*7d20*/  F2FP.F16.F32.PACK_AB R141, R141, R106 ;  /* 0x0000006a8d8d723e */ /* 0x000fc800000000ff */
[----:B------:R-:W1:Y:S01]  /*7d30*/  MUFU.EX2 R108, R108 ;  /* 0x0000006c006c7308 */ /* 0x000e620000000800 */
[----:B----4-:R-:W-:Y:S01]  /*7d40*/  FADD.FTZ R7, R94, R7 ;  /* 0x000000075e077221 */ /* 0x010fe20000010000 */
[----:B0-----:R-:W-:-:S06]  /*7d50*/  F2FP.F16.F32.PACK_AB R150, R120, R89 ;  /* 0x000000597896723e */ /* 0x001fcc00000000ff */
        /* <DEDUP_REMOVED lines=19> */
[----:B-1----:R-:W-:Y:S01]  /*7e90*/  FADD.FTZ R20, R138, R15 ;  /* 0x0000000f8a147221 */ /* 0x002fe20000010000 */
[C---:B0-----:R-:W-:Y:S01]  /*7ea0*/  FADD.FTZ R3, R109.reuse, R7 ;  /* 0x000000076d037221 */ /* 0x041fe20000010000 */
[----:B------:R-:W-:Y:S01]  /*7eb0*/  F2FP.F16.F32.PACK_AB R139, R109, R102 ;  /* 0x000000666d8b723e */ /* 0x000fe200000000ff */
[----:B------:R-:W-:Y:S02]  /*7ec0*/  IMAD.MOV.U32 R7, RZ, RZ, R92 ;  /* 0x000000ffff077224 */ /* 0x000fe400078e005c */
[C---:B--2---:R-:W-:Y:S01]  /*7ed0*/  FADD.FTZ R6, R107.reuse, R20 ;  /* 0x000000146b067221 */ /* 0x044fe20000010000 */
[----:B------:R-:W-:Y:S01]  /*7ee0*/  F2FP.F16.F32.PACK_AB R138, R107, R138 ;  /* 0x0000008a6b8a723e */ /* 0x000fe200000000ff */
[----:B------:R-:W-:Y:S06]  /*7ef0*/  @P1 BRA `(.L_x_1391) ;  /* 0xffffffcc00301947 */ /* 0x000fec000383ffff */
[----:B------:R-:W-:Y:S01]  /*7f00*/  IMAD.MOV.U32 R7, RZ, RZ, R92 ;  /* 0x000000ffff077224 */ /* 0x000fe200078e005c */
[----:B------:R-:W-:Y:S01]  /*7f10*/  UMOV UR37, UR5 ;  /* 0x0000000500257c82 */ /* 0x000fe20008000000 */
[----:B------:R-:W-:Y:S01]  /*7f20*/  IMAD.MOV.U32 R8, RZ, RZ, R174 ;  /* 0x000000ffff087224 */ /* 0x000fe200078e00ae */
[----:B------:R-:W-:-:S06]  /*7f30*/  UMOV UR36, UR39 ;  /* 0x0000002700247c82 */ /* 0x000fcc0008000000 */
.L_x_1374:
        /* <DEDUP_REMOVED lines=23> */
.L_x_1393:
[----:B------:R-:W-:-:S13]  /*80b0*/  ISETP.NE.AND P1, PT, R9, 0x1, PT ;  /* 0x000000010900780c */ /* 0x000fda0003f25270 */
[----:B------:R-:W0:Y:S02]  /*80c0*/  @P1 LDC.64 R14, c[0x0][0x9e8] ;  /* 0x00027a00ff0e1b82 */ /* 0x000e240000000a00 */
[----:B0-----:R-:W-:-:S05]  /*80d0*/  @P1 IMAD.HI.U32 R14, R12, R14, RZ ;  /* 0x0000000e0c0e1227 */ /* 0x001fca00078e00ff */
[----:B------:R-:W-:-:S07]  /*80e0*/  @P1 SHF.R.U32.HI R12, RZ, R15, R14 ;  /* 0x0000000fff0c1219 */ /* 0x000fce000001160e */
.L_x_1394:
[----:B------:R-:W-:-:S05]  /*80f0*/  IMAD R12, R12, R9, RZ ;  /* 0x000000090c0c7224 */ /* 0x000fca00078e02ff */
[----:B------:R-:W-:-:S07]  /*8100*/  VIMNMX R13, R13, R12, !PT ;  /* 0x0000000c0d0d7248 */ /* 0x000fce0007fe0100 */
.L_x_1392:
        /* <DEDUP_REMOVED lines=12> */
.L_x_1404:
[----:B------:R-:W-:-:S04]  /*81d0*/  UIADD3 UR37, UR4, 0x1, URZ ;  /* 0x0000000104257890 */ /* 0x000fc8000fffe03f */
[----:B------:R-:W-:-:S04]  /*81e0*/  UISETP.NE.AND UP0, UPT, UR37, 0x2, UPT ;  /* 0x000000022500788c */ /* 0x000fc8000bf05270 */
[----:B------:R-:W-:Y:S02]  /*81f0*/  USEL UR36, URZ, 0x1, UP0 ;  /* 0x000000013f247887 */ /* 0x000fe40008000000 */
[----:B------:R-:W-:Y:S02]  /*8200*/  USEL UR37, UR37, URZ, UP0 ;  /* 0x0000003f25257287 */ /* 0x000fe40008000000 */
[----:B------:R-:W-:Y:S01]  /*8210*/  ULOP3.LUT UR36, UR7, UR36, URZ, 0x3c, !UPT ;  /* 0x0000002407247292 */ /* 0x000fe2000f8e3c3f */
[----:B------:R-:W-:Y:S11]  /*8220*/  @!P0 BRA `(.L_x_1396) ;  /* 0x0000000000048947 */ /* 0x000ff60003800000 */
[----:B------:R-:W-:Y:S01]  /*8230*/  BPT.TRAP 0x1 ;  /* 0x000000040000795c */ /* 0x000fe20000300000 */
.L_x_1396:
[----:B------:R-:W-:Y:S01]  /*8240*/  ULEA UR6, UR37, UR38, 0x3 ;  /* 0x0000002625067291 */ /* 0x000fe2000f8e183f */
[----:B------:R-:W-:-:S05]  /*8250*/  IMAD.U32 R7, RZ, RZ, UR36 ;  /* 0x00000024ff077e24 */ /* 0x000fca000f8e00ff */
[----:B------:R-:W-:-:S04]  /*8260*/  SHF.L.U32 R7, R7, 0x1f, RZ ;  /* 0x0000001f07077819 */ /* 0x000fc800000006ff */
[----:B------:R0:W1:Y:S01]  /*8270*/  SYNCS.PHASECHK.TRANS64.TRYWAIT P1, [UR6+0x2a830], R7 ;  /* 0x02a83007ff0075a7 */ /* 0x0000620008020146 */
[----:B------:R-:W-:Y:S05]  /*8280*/  @!P0 BRA `(.L_x_1397) ;  /* 0x0000000000048947 */ /* 0x000fea0003800000 */
[----:B------:R-:W-:Y:S01]  /*8290*/  BPT.TRAP 0x1 ;  /* 0x000000040000795c */ /* 0x000fe20000300000 */
.L_x_1397:
[----:B-1----:R-:W-:Y:S05]  /*82a0*/  @P1 BRA `(.L_x_1398) ;  /* 0x0000000000081947 */ /* 0x002fea0003800000 */
[----:B------:R-:W1:Y:S02]  /*82b0*/  SYNCS.PHASECHK.TRANS64.TRYWAIT P1, [UR6+0x2a830], R7 ;  /* 0x02a83007ff0075a7 */ /* 0x000e640008020146 */
[----:B-1----:R-:W-:Y:S05]  /*82c0*/  @!P1 BRA `(.L_x_1399) ;  /* 0x000000ec006c9947 */ /* 0x002fea0003800000 */
.L_x_1398:
        /* <DEDUP_REMOVED lines=135> */
.L_x_1400:
[----:B------:R-:W-:Y:S01]  /*8b40*/  ULEA UR10, UR4, UR38, 0x3 ;  /* 0x00000026040a7291 */ /* 0x000fe2000f8e183f */
[----:B------:R-:W-:-:S05]  /*8b50*/  IMAD.U32 R0, RZ, RZ, UR7 ;  /* 0x00000007ff007e24 */ /* 0x000fca000f8e00ff */
[----:B------:R-:W-:-:S04]  /*8b60*/  SHF.L.U32 R0, R0, 0x1f, RZ ;  /* 0x0000001f00007819 */ /* 0x000fc800000006ff */
[----:B------:R2:W3:Y:S01]  /*8b70*/  SYNCS.PHASECHK.TRANS64.TRYWAIT P1, [UR10+0x2a850], R0 ;  /* 0x02a85000ff0075a7 */ /* 0x0004e2000802014a */
[----:B------:R-:W-:Y:S05]  /*8b80*/  @!P0 BRA `(.L_x_1401) ;  /* 0x0000000000048947 */ /* 0x000fea0003800000 */
[----:B------:R-:W-:Y:S01]  /*8b90*/  BPT.TRAP 0x1 ;  /* 0x000000040000795c */ /* 0x000fe20000300000 */
.L_x_1401:
[----:B---3--:R-:W-:Y:S05]  /*8ba0*/  @P1 BRA `(.L_x_1402) ;  /* 0x0000000000081947 */ /* 0x008fea0003800000 */
[----:B------:R-:W3:Y:S02]  /*8bb0*/  SYNCS.PHASECHK.TRANS64.TRYWAIT P1, [UR10+0x2a850], R0 ;  /* 0x02a85000ff0075a7 */ /* 0x000ee4000802014a */
[----:B---3--:R-:W-:Y:S05]  /*8bc0*/  @!P1 BRA `(.L_x_1403) ;  /* 0x000000e400449947 */ /* 0x008fea0003800000 */
.L_x_1402:
        /* <DEDUP_REMOVED lines=182> */
[--C-:B------:R-:W-:Y:S01]  /*9730*/  FFMA.FTZ R107, R128, R11, -R111.reuse ;  /* 0x0000000b806b7223 */ /* 0x100fe2000001086f */
[----:B------:R-:W-:Y:S01]  /*9740*/  FMNMX.FTZ R7, R104, R7, !PT ;  /* 0x0000000768077209 */ /* 0x000fe20007810000 */
[----:B------:R-:W-:Y:S01]  /*9750*/  HGMMA.64x128x16.F32 R24, R144, gdesc[UR4].tnspB, R24, gsb0 ;  /* 0x41e0000490187df0 */ /* 0x000fe20008000818 */
[----:B------:R-:W-:Y:S01]  /*9760*/  UIADD3 UR6, UR4, 0x200, URZ ;  /* 0x0000020004067890 */ /* 0x000fe2000fffe03f */
[----:B------:R-:W0:Y:S01]  /*9770*/  MUFU.TANH R148, R148 ;  /* 0x0000009400947308 */ /* 0x000e220000002400 */
[----:B------:R-:W-:Y:S01]  /*9780*/  UMOV UR7, 0x40000040 ;  /* 0x4000004000077882 */ /* 0x000fe20000000000 */
[----:B------:R-:W-:Y:S01]  /*9790*/  FMNMX.FTZ R7, R194, R7, !PT ;  /* 0x00000007c2077209 */ /* 0x000fe20007810000 */
[----:B------:R-:W-:Y:S01]  /*97a0*/  UIADD3 UR4, UR4, 0x280, URZ ;  /* 0x0000028004047890 */ /* 0x000fe2000fffe03f */
[-CC-:B------:R-:W-:Y:S01]  /*97b0*/  FFMA.FTZ R120, R190, R11.reuse, -R111.reuse ;  /* 0x0000000bbe787223 */ /* 0x180fe2000001086f */
[----:B------:R-:W-:Y:S01]  /*97c0*/  FFMA.FTZ R109, R132, R11, -R111 ;  /* 0x0000000b846d7223 */ /* 0x000fe2000001086f */
[----:B------:R-:W-:-:S02]  /*97d0*/  FMNMX.FTZ R7, R114, R7, !PT ;  /* 0x0000000772077209 */ /* 0x000fc40007810000 */
[----:B------:R-:W1:Y:S02]  /*97e0*/  MUFU.TANH R150, R150 ;  /* 0x0000009600967308 */ /* 0x000e640000002400 */
[----:B------:R-:W-:-:S04]  /*97f0*/  FMNMX.FTZ R7, R196, R7, !PT ;  /* 0x00000007c4077209 */ /* 0x000fc80007810000 */
[----:B------:R-:W-:Y:S02]  /*9800*/  FMNMX.FTZ R7, R118, R7, !PT ;  /* 0x0000000776077209 */ /* 0x000fe40007810000 */
[----:B------:R-:W-:Y:S02]  /*9810*/  MUFU.EX2 R89, R89 ;  /* 0x0000005900597308 */ /* 0x000fe40000000800 */
[----:B------:R-:W-:-:S04]  /*9820*/  FMNMX.FTZ R7, R198, R7, !PT ;  /* 0x00000007c6077209 */ /* 0x000fc80007810000 */
[----:B------:R-:W-:Y:S02]  /*9830*/  FMNMX.FTZ R7, R122, R7, !PT ;  /* 0x000000077a077209 */ /* 0x000fe40007810000 */
[----:B------:R-:W2:Y:S02]  /*9840*/  MUFU.EX2 R176, R176 ;  /* 0x000000b000b07308 */ /* 0x000ea40000000800 */
[----:B0-----:R-:W-:-:S04]  /*9850*/  FMNMX.FTZ R7, R148, R7, !PT ;  /* 0x0000000794077209 */ /* 0x001fc80007810000 */
[----:B------:R-:W-:Y:S02]  /*9860*/  FMNMX.FTZ R7, R126, R7, !PT ;  /* 0x000000077e077209 */ /* 0x000fe40007810000 */
[----:B------:R-:W-:Y:S02]  /*9870*/  MUFU.EX2 R91, R91 ;  /* 0x0000005b005b7308 */ /* 0x000fe40000000800 */
[----:B-1----:R-:W-:-:S04]  /*9880*/  FMNMX.FTZ R7, R150, R7, !PT ;  /* 0x0000000796077209 */ /* 0x002fc80007810000 */
[----:B------:R-:W-:Y:S02]  /*9890*/  FMNMX.FTZ R7, R130, R7, !PT ;  /* 0x0000000782077209 */ /* 0x000fe40007810000 */
[----:B------:R-:W-:Y:S01]  /*98a0*/  MUFU.EX2 R93, R93 ;  /* 0x0000005d005d7308 */ /* 0x000fe20000000800 */
[----:B--2---:R-:W-:Y:S02]  /*98b0*/  F2FP.F16.F32.PACK_AB R158, R176, R89 ;  /* 0x00000059b09e723e */ /* 0x004fe400000000ff */
        /* <DEDUP_REMOVED lines=14> */
[----:B0-----:R-:W-:-:S07]  /*99a0*/  FMNMX.FTZ R7, R2, R7, !PT ;  /* 0x0000000702077209 */ /* 0x001fce0007810000 */
[----:B------:R-:W-:Y:S01]  /*99b0*/  MUFU.EX2 R103, R103 ;  /* 0x0000006700677308 */ /* 0x000fe20000000800 */
[C---:B------:R-:W-:Y:S01]  /*99c0*/  FMUL.FTZ R113, R7.reuse, R11 ;  /* 0x0000000b07717220 */ /* 0x040fe20000410000 */
[----:B------:R-:W-:-:S03]  /*99d0*/  FADD.FTZ R2, -R7, R12 ;  /* 0x0000000c07027221 */ /* 0x000fc60000010100 */
[-CC-:B------:R-:W-:Y:S01]  /*99e0*/  FFMA.FTZ R14, R14, R11.reuse, -R113.reuse ;  /* 0x0000000b0e0e7223 */ /* 0x180fe20000010871 */
[-C--:B------:R-:W-:Y:S01]  /*99f0*/  FMUL.FTZ R2, R2, R11.reuse ;  /* 0x0000000b02027220 */ /* 0x080fe20000410000 */
        /* <DEDUP_REMOVED lines=17> */
[-CC-:B------:R-:W-:Y:S01]  /*9b10*/  FFMA.FTZ R118, R118, R11.reuse, -R113.reuse ;  /* 0x0000000b76767223 */ /* 0x180fe20000010871 */
[----:B------:R-:W0:Y:S01]  /*9b20*/  MUFU.EX2 R20, R20 ;  /* 0x0000001400147308 */ /* 0x000e220000000800 */
[-C--:B------:R-:W-:Y:S01]  /*9b30*/  FFMA.FTZ R198, R198, R11.reuse, -R113 ;  /* 0x0000000bc6c67223 */ /* 0x080fe20000010871 */
[----:B------:R-:W-:Y:S02]  /*9b40*/  WARPGROUP.DEPBAR.LE gsb0, 0x0 ;  /* 0x00008000000079c5 */ /* 0x000fe40000010000 */
[----:B------:R-:W-:Y:S01]  /*9b50*/  WARPGROUP.ARRIVE ;  /* 0x00000000000079c5 */ /* 0x000fe20000000000 */
[-CC-:B------:R-:W-:Y:S01]  /*9b60*/  FFMA.FTZ R144, R156, R11.reuse, -R111.reuse ;  /* 0x0000000b9c907223 */ /* 0x180fe2000001086f */
[----:B------:R-:W-:Y:S01]  /*9b70*/  FFMA.FTZ R146, R182, R11, -R111 ;  /* 0x0000000bb6927223 */ /* 0x000fe2000001086f */
[----:B------:R-:W-:-:S02]  /*9b80*/  @!P1 VIADD R14, R14, 0x2a840 ;  /* 0x0002a8400e0e9836 */ /* 0x000fc40000000000 */
[----:B------:R-:W-:Y:S01]  /*9b90*/  FFMA.FTZ R111, R192, R11, -R111 ;  /* 0x0000000bc06f7223 */ /* 0x000fe2000001086f */
[----:B------:R-:W2:Y:S01]  /*9ba0*/  MUFU.EX2 R88, R88 ;  /* 0x0000005800587308 */ /* 0x000ea20000000800 */
[----:B------:R-:W-:Y:S01]  /*9bb0*/  HGMMA.64x128x16.F32 R24, R140, gdesc[UR4].tnspB, R24, gsb0 ;  /* 0x41e000048c187df0 */ /* 0x000fe20008000818 */
[----:B------:R-:W-:Y:S01]  /*9bc0*/  UMOV UR6, UR4 ;  /* 0x0000000400067c82 */ /* 0x000fe20008000000 */
[----:B------:R-:W-:Y:S01]  /*9bd0*/  UMOV UR7, 0x40000040 ;  /* 0x4000004000077882 */ /* 0x000fe20000000000 */
[----:B------:R-:W-:Y:S01]  /*9be0*/  @!P1 PRMT R14, RZ, 0x654, R14 ;  /* 0x00000654ff0e9816 */ /* 0x000fe2000000000e */
[----:B-1----:R-:W-:Y:S01]  /*9bf0*/  FFMA.FTZ R3, R2, R3, R157 ;  /* 0x0000000302037223 */ /* 0x002fe2000001009d */
[----:B------:R-:W-:Y:S01]  /*9c00*/  F2FP.F16.F32.PACK_AB R156, R174, R15 ;  /* 0x0000000fae9c723e */ /* 0x000fe200000000ff */
        /* <DEDUP_REMOVED lines=8> */
[----:B------:R-:W-:Y:S01]  /*9c90*/  FFMA.FTZ R134, R134, R11, -R113 ;  /* 0x0000000b86867223 */ /* 0x000fe20000010871 */
[----:B------:R-:W0:Y:S01]  /*9ca0*/  MUFU.EX2 R90, R90 ;  /* 0x0000005a005a7308 */ /* 0x000e220000000800 */
[----:B-1----:R-:W-:-:S02]  /*9cb0*/  IMAD.U32 R111, RZ, RZ, UR10 ;  /* 0x0000000aff6f7e24 */ /* 0x002fc4000f8e00ff */
[----:B--2---:R-:W-:Y:S01]  /*9cc0*/  FADD.FTZ R3, R88, R3 ;  /* 0x0000000358037221 */ /* 0x004fe20000010000 */
[----:B------:R-:W-:Y:S01]  /*9cd0*/  FFMA.FTZ R113, R202, R11, -R113 ;  /* 0x0000000bca717223 */ /* 0x000fe20000010871 */
[----:B------:R-:W-:Y:S01]  /*9ce0*/  UMOV UR4, UR37 ;  /* 0x0000002500047c82 */ /* 0x000fe20008000000 */
[----:B------:R-:W-:Y:S02]  /*9cf0*/  F2FP.F16.F32.PACK_AB R157, R20, R157 ;  /* 0x0000009d149d723e */ /* 0x000fe400000000ff */
[----:B------:R-:W1:Y:S08]  /*9d00*/  MUFU.EX2 R92, R92 ;  /* 0x0000005c005c7308 */ /* 0x000e700000000800 */
        /* <DEDUP_REMOVED lines=34> */
[----:B------:R-:W-:Y:S02]  /*9f30*/  WARPGROUP.DEPBAR.LE gsb0, 0x0 ;  /* 0x00008000000079c5 */ /* 0x000fe40000010000 */
[----:B------:R-:W-:-:S04]  /*9f40*/  WARPGROUP.ARRIVE ;  /* 0x00000000000079c5 */ /* 0x000fc80000000000 */
[----:B------:R-:W1:Y:S01]  /*9f50*/  MUFU.EX2 R112, R112 ;  /* 0x0000007000707308 */ /* 0x000e620000000800 */
[C---:B--2---:R-:W-:Y:S01]  /*9f60*/  FADD.FTZ R3, R147.reuse, R3 ;  /* 0x0000000393037221 */ /* 0x044fe20000010000 */
[----:B------:R-:W-:Y:S01]  /*9f70*/  F2FP.F16.F32.PACK_AB R147, R147, R118 ;  /* 0x000000769393723e */ /* 0x000fe200000000ff */
[----:B------:R-:W-:Y:S01]  /*9f80*/  HGMMA.64x128x16.F32 R24, R136, gdesc[UR4].tnspB, R24, gsb0 ;  /* 0x41e0000488187df0 */ /* 0x000fe20008000818 */
[----:B------:R-:W-:Y:S01]  /*9f90*/  UMOV UR7, UR36 ;  /* 0x0000002400077c82 */ /* 0x000fe20008000000 */
[----:B0-----:R-:W-:-:S03]  /*9fa0*/  FADD.FTZ R3, R122, R3 ;  /* 0x000000037a037221 */ /* 0x001fc60000010000 */
[----:B------:R0:W2:Y:S08]  /*9fb0*/  MUFU.EX2 R141, R148 ;  /* 0x00000094008d7308 */ /* 0x0000b00000000800 */
[----:B------:R-:W-:Y:S01]  /*9fc0*/  MUFU.EX2 R105, R105 ;  /* 0x0000006900697308 */ /* 0x000fe20000000800 */
[----:B0-----:R-:W-:Y:S02]  /*9fd0*/  F2FP.F16.F32.PACK_AB R148, R178, R95 ;  /* 0x0000005fb294723e */ /* 0x001fe400000000ff */
[----:B-1----:R-:W-:-:S05]  /*9fe0*/  F2FP.F16.F32.PACK_AB R140, R112, R103 ;  /* 0x00000067708c723e */ /* 0x002fca00000000ff */
[----:B------:R-:W0:Y:S01]  /*9ff0*/  MUFU.EX2 R126, R126 ;  /* 0x0000007e007e7308 */ /* 0x000e220000000800 */
[C---:B--2---:R-:W-:Y:S01]  /*a000*/  FADD.FTZ R3, R141.reuse, R3 ;  /* 0x000000038d037221 */ /* 0x044fe20000010000 */
[----:B------:R-:W-:-:S06]  /*a010*/  F2FP.F16.F32.PACK_AB R141, R141, R122 ;  /* 0x0000007a8d8d723e */ /* 0x000fcc00000000ff */
[----:B------:R-:W1:Y:S08]  /*a020*/  MUFU.EX2 R116, R116 ;  /* 0x0000007400747308 */ /* 0x000e700000000800 */
        /* <DEDUP_REMOVED lines=9> */
[----:B------:R-:W1:Y:S01]  /*a0c0*/  MUFU.EX2 R109, R109 ;  /* 0x0000006d006d7308 */ /* 0x000e620000000800 */
[----:B0-----:R-:W-:-:S07]  /*a0d0*/  FADD.FTZ R3, R130, R3 ;  /* 0x0000000382037221 */ /* 0x001fce0000010000 */
[----:B------:R-:W-:Y:S08]  /*a0e0*/  MUFU.EX2 R134, R134 ;  /* 0x0000008600867308 */ /* 0x000ff00000000800 */
[----:B------:R-:W0:Y:S01]  /*a0f0*/  MUFU.EX2 R113, R113 ;  /* 0x0000007100717308 */ /* 0x000e220000000800 */
[----:B------:R-:W-:Y:S02]  /*a100*/  WARPGROUP.DEPBAR.LE gsb0, 0x0 ;  /* 0x00008000000079c5 */ /* 0x000fe40000010000 */
[----:B------:R2:W-:Y:S05]  /*a110*/  @!P1 SYNCS.ARRIVE.TRANS64.RED.A1T0 RZ, [R14+URZ], RZ ;  /* 0x000000ff0eff99a7 */ /* 0x0005ea000810043f */
[----:B------:R-:W3:Y:S01]  /*a120*/  MUFU.EX2 R137, R200 ;  /* 0x000000c800897308 */ /* 0x000ee20000000800 */
[----:B-1----:R-:W-:-:S02]  /*a130*/  F2FP.F16.F32.PACK_AB R138, R12, R109 ;  /* 0x0000006d0c8a723e */ /* 0x002fc400000000ff */
[----:B------:R-:W-:Y:S02]  /*a140*/  F2FP.F16.F32.PACK_AB R136, R120, R107 ;  /* 0x0000006b7888723e */ /* 0x000fe400000000ff */
[----:B0-----:R-:W-:Y:S01]  /*a150*/  F2FP.F16.F32.PACK_AB R139, R113, R134 ;  /* 0x00000086718b723e */ /* 0x001fe200000000ff */
[----:B--2---:R-:W-:Y:S02]  /*a160*/  @!P1 VIADD R14, R111, 0x2a860 ;  /* 0x0002a8606f0e9836 */ /* 0x004fe40000000000 */
[----:B------:R-:W-:-:S04]  /*a170*/  FFMA.FTZ R111, R0, R6, R15 ;  /* 0x00000006006f7223 */ /* 0x000fc8000001000f */
[----:B------:R-:W-:Y:S01]  /*a180*/  FADD.FTZ R6, R174, R111 ;  /* 0x0000006fae067221 */ /* 0x000fe20000010000 */
[----:B------:R-:W-:-:S03]  /*a190*/  @!P1 PRMT R14, RZ, 0x654, R14 ;  /* 0x00000654ff0e9816 */ /* 0x000fc6000000000e */
[----:B------:R-:W-:Y:S01]  /*a1a0*/  FADD.FTZ R111, R89, R6 ;  /* 0x00000006596f7221 */ /* 0x000fe20000010000 */
[----:B------:R0:W-:Y:S01]  /*a1b0*/  @!P1 SYNCS.ARRIVE.TRANS64.RED.A1T0 RZ, [R14+URZ], RZ ;  /* 0x000000ff0eff99a7 */ /* 0x0001e2000810043f */
[----:B------:R-:W-:Y:S01]  /*a1c0*/  ISETP.GT.AND P1, PT, R10, R13, PT ;  /* 0x0000000d0a00720c */ /* 0x000fe20003f24270 */
[C---:B---3--:R-:W-:Y:S01]  /*a1d0*/  FADD.FTZ R3, R137.reuse, R3 ;  /* 0x0000000389037221 */ /* 0x048fe20000010000 */
[----:B------:R-:W-:Y:S01]  /*a1e0*/  FADD.FTZ R6, R176, R111 ;  /* 0x0000006fb0067221 */ /* 0x000fe20000010000 */
[----:B------:R-:W-:Y:S01]  /*a1f0*/  F2FP.F16.F32.PACK_AB R137, R137, R130 ;  /* 0x000000828989723e */ /* 0x000fe200000000ff */
[----:B------:R-:W-:Y:S02]  /*a200*/  VIADD R10, R10, 0xffffffff ;  /* 0xffffffff0a0a7836 */ /* 0x000fe40000000000 */
[----:B------:R-:W-:Y:S01]  /*a210*/  FADD.FTZ R3, R134, R3 ;  /* 0x0000000386037221 */ /* 0x000fe20000010000 */
[----:B------:R-:W-:-:S03]  /*a220*/  FADD.FTZ R111, R91, R6 ;  /* 0x000000065b6f7221 */ /* 0x000fc60000010000 */
[----:B------:R-:W-:Y:S01]  /*a230*/  FADD.FTZ R3, R113, R3 ;  /* 0x0000000371037221 */ /* 0x000fe20000010000 */
        /* <DEDUP_REMOVED lines=21> */
[----:B------:R-:W-:Y:S02]  /*a390*/  IMAD.MOV.U32 R12, RZ, RZ, R7 ;  /* 0x000000ffff0c7224 */ /* 0x000fe400078e0007 */
[----:B------:R-:W-:Y:S01]  /*a3a0*/  IMAD.MOV.U32 R15, RZ, RZ, R8 ;  /* 0x000000ffff0f7224 */ /* 0x000fe200078e0008 */
[----:B0-----:R-:W-:Y:S06]  /*a3b0*/  @P1 BRA `(.L_x_1404) ;  /* 0xffffffdc00841947 */ /* 0x001fec000383ffff */
.L_x_1395:
        /* <DEDUP_REMOVED lines=8> */
[----:B------:R-:W-:-:S05]  /*a440*/  ULDC UR50, c[0x0][0x9e0] ;  /* 0x0002780000327ab9 */ /* 0x000fca0000000800 */
.L_x_1422:
[----:B------:R-:W-:-:S04]  /*a450*/  UIADD3 UR37, UR4, 0x1, URZ ;  /* 0x0000000104257890 */ /* 0x000fc8000fffe03f */
[----:B------:R-:W-:-:S04]  /*a460*/  UISETP.NE.AND UP0, UPT, UR37, 0x2, UPT ;  /* 0x000000022500788c */ /* 0x000fc8000bf05270 */
[----:B------:R-:W-:Y:S02]  /*a470*/  USEL UR36, URZ, 0x1, UP0 ;  /* 0x000000013f247887 */ /* 0x000fe40008000000 */
[----:B------:R-:W-:Y:S02]  /*a480*/  USEL UR37, UR37, URZ, UP0 ;  /* 0x0000003f25257287 */ /* 0x000fe40008000000 */
[----:B------:R-:W-:Y:S01]  /*a490*/  ULOP3.LUT UR36, UR7, UR36, URZ, 0x3c, !UPT ;  /* 0x0000002407247292 */ /* 0x000fe2000f8e3c3f */
[----:B------:R-:W-:Y:S11]  /*a4a0*/  @!P0 BRA `(.L_x_1406) ;  /* 0x0000000000048947 */ /* 0x000ff60003800000 */
[----:B------:R-:W-:Y:S01]  /*a4b0*/  BPT.TRAP 0x1 ;  /* 0x000000040000795c */ /* 0x000fe20000300000 */
.L_x_1406:
[----:B------:R-:W-:Y:S01]  /*a4c0*/  ULEA UR6, UR37, UR38, 0x3 ;  /* 0x0000002625067291 */ /* 0x000fe2000f8e183f */
[----:B------:R-:W-:-:S05]  /*a4d0*/  IMAD.U32 R7, RZ, RZ, UR36 ;  /* 0x00000024ff077e24 */ /* 0x000fca000f8e00ff */
[----:B------:R-:W-:-:S04]  /*a4e0*/  SHF.L.U32 R7, R7, 0x1f, RZ ;  /* 0x0000001f07077819 */ /* 0x000fc800000006ff */
[----:B------:R0:W1:Y:S01]  /*a4f0*/  SYNCS.PHASECHK.TRANS64.TRYWAIT P1, [UR6+0x2a830], R7 ;  /* 0x02a83007ff0075a7 */ /* 0x0000620008020146 */
[----:B------:R-:W-:Y:S05]  /*a500*/  @!P0 BRA `(.L_x_1407) ;  /* 0x0000000000048947 */ /* 0x000fea0003800000 */
[----:B------:R-:W-:Y:S01]  /*a510*/  BPT.TRAP 0x1 ;  /* 0x000000040000795c */ /* 0x000fe20000300000 */
.L_x_1407:
[----:B-1----:R-:W-:Y:S05]  /*a520*/  @P1 BRA `(.L_x_1408) ;  /* 0x0000000000081947 */ /* 0x002fea0003800000 */
[----:B------:R-:W1:Y:S02]  /*a530*/  SYNCS.PHASECHK.TRANS64.TRYWAIT P1, [UR6+0x2a830], R7 ;  /* 0x02a83007ff0075a7 */ /* 0x000e640008020146 */
[----:B-1----:R-:W-:Y:S05]  /*a540*/  @!P1 BRA `(.L_x_1409) ;  /* 0x000000c800fc9947 */ /* 0x002fea0003800000 */
.L_x_1408:
        /* <DEDUP_REMOVED lines=135> */
.L_x_1410:
[----:B------:R-:W-:Y:S01]  /*adc0*/  ULEA UR10, UR4, UR38, 0x3 ;  /* 0x00000026040a7291 */ /* 0x000fe2000f8e183f */
[----:B------:R-:W-:-:S05]  /*add0*/  IMAD.U32 R0, RZ, RZ, UR7 ;  /* 0x00000007ff007e24 */ /* 0x000fca000f8e00ff */
[----:B------:R-:W-:-:S04]  /*ade0*/  SHF.L.U32 R0, R0, 0x1f, RZ ;  /* 0x0000001f00007819 */ /* 0x000fc800000006ff */
[----:B------:R2:W3:Y:S01]  /*adf0*/  SYNCS.PHASECHK.TRANS64.TRYWAIT P1, [UR10+0x2a850], R0 ;  /* 0x02a85000ff0075a7 */ /* 0x0004e2000802014a */
[----:B------:R-:W-:Y:S05]  /*ae00*/  @!P0 BRA `(.L_x_1411) ;  /* 0x0000000000048947 */ /* 0x000fea0003800000 */
[----:B------:R-:W-:Y:S01]  /*ae10*/  BPT.TRAP 0x1 ;  /* 0x000000040000795c */ /* 0x000fe20000300000 */
.L_x_1411:
[----:B---3--:R-:W-:Y:S05]  /*ae20*/  @P1 BRA `(.L_x_1412) ;  /* 0x0000000000081947 */ /* 0x008fea0003800000 */
[----:B------:R-:W3:Y:S02]  /*ae30*/  SYNCS.PHASECHK.TRANS64.TRYWAIT P1, [UR10+0x2a850], R0 ;  /* 0x02a85000ff0075a7 */ /* 0x000ee4000802014a */
[----:B---3--:R-:W-:Y:S05]  /*ae40*/  @!P1 BRA `(.L_x_1413) ;  /* 0x000000c000d49947 */ /* 0x008fea0003800000 */
.L_x_1412:
        /* <DEDUP_REMOVED lines=107> */
[----:B------:R-:W-:Y:S01]  /*b500*/  UMOV UR7, 0x40000040 ;  /* 0x4000004000077882 */ /* 0x000fe20000000000 */
[----:B------:R-:W-:-:S03]  /*b510*/  VIADD R104, R121, 0x1 ;  /* 0x0000000179687836 */ /* 0x000fc60000000000 */
[----:B------:R-:W0:Y:S01]  /*b520*/  MUFU.TANH R152, R152 ;  /* 0x0000009800987308 */ /* 0x000e220000002400 */
[----:B------:R-:W-:Y:S02]  /*b530*/  @!P1 VIADD R101, R101, 0x2a840 ;  /* 0x0002a84065659836 */ /* 0x000fe40000000000 */
[----:B------:R-:W-:-:S03]  /*b540*/  IMAD R104, R19, -0x2, R104 ;  /* 0xfffffffe13687824 */ /* 0x000fc600078e0268 */
[----:B------:R-:W-:Y:S01]  /*b550*/  @!P1 PRMT R102, RZ, 0x654, R101 ;  /* 0x00000654ff669816 */ /* 0x000fe20000000065 */
[----:B------:R-:W-:Y:S01]  /*b560*/  VIADD R130, R104, 0xffffffff ;  /* 0xffffffff68827836 */ /* 0x000fe20000000000 */
        /* <DEDUP_REMOVED lines=12> */
[----:B------:R-:W-:Y:S01]  /*b630*/  UMOV UR7, 0x40000040 ;  /* 0x4000004000077882 */ /* 0x000fe20000000000 */
[----:B------:R-:W-:-:S06]  /*b640*/  UIADD3 UR4, UR4, 0x280, URZ ;  /* 0x0000028004047890 */ /* 0x000fcc000fffe03f */
[----:B------:R-:W0:Y:S01]  /*b650*/  MUFU.TANH R150, R150 ;  /* 0x0000009600967308 */ /* 0x000e220000002400 */
[----:B------:R-:W-:Y:S02]  /*b660*/  WARPGROUP.DEPBAR.LE gsb0, 0x0 ;  /* 0x00008000000079c5 */ /* 0x000fe40000010000 */
[----:B------:R-:W-:Y:S01]  /*b670*/  WARPGROUP.ARRIVE ;  /* 0x00000000000079c5 */ /* 0x000fe20000000000 */
[----:B------:R-:W-:Y:S01]  /*b680*/  FMUL.FTZ R144, R122, UR5 ;  /* 0x000000057a907c20 */ /* 0x000fe20008410000 */
[----:B------:R-:W-:-:S04]  /*b690*/  FMUL.FTZ R146, R123, UR5 ;  /* 0x000000057b927c20 */ /* 0x000fc80008410000 */
[----:B------:R-:W-:Y:S01]  /*b6a0*/  HGMMA.64x128x16.F32 R24, R140, gdesc[UR4].tnspB, R24, gsb0 ;  /* 0x41e000048c187df0 */ /* 0x000fe20008000818 */
[----:B------:R-:W-:Y:S01]  /*b6b0*/  UMOV UR6, UR4 ;  /* 0x0000000400067c82 */ /* 0x000fe20008000000 */
[----:B------:R-:W-:Y:S01]  /*b6c0*/  UMOV UR7, 0x40000040 ;  /* 0x4000004000077882 */ /* 0x000fe20000000000 */
[----:B------:R-:W0:Y:S08]  /*b6d0*/  MUFU.TANH R144, R144 ;  /* 0x0000009000907308 */ /* 0x000e300000002400 */
[----:B------:R-:W0:Y:S01]  /*b6e0*/  MUFU.TANH R146, R146 ;  /* 0x0000009200927308 */ /* 0x000e220000002400 */
[----:B------:R-:W-:-:S02]  /*b6f0*/  WARPGROUP.DEPBAR.LE gsb0, 0x0 ;  /* 0x00008000000079c5 */ /* 0x000fc40000010000 */
[----:B------:R-:W-:Y:S01]  /*b700*/  WARPGROUP.ARRIVE ;  /* 0x00000000000079c5 */ /* 0x000fe20000000000 */
[----:B------:R-:W-:Y:S01]  /*b710*/  FMUL.FTZ R140, R105, UR5 ;  /* 0x00000005698c7c20 */ /* 0x000fe20008410000 */
[----:B------:R-:W-:Y:S01]  /*b720*/  FMUL.FTZ R142, R119, UR5 ;  /* 0x00000005778e7c20 */ /* 0x000fe20008410000 */
[----:B------:R-:W-:Y:S02]  /*b730*/  IADD3 R105, -R17, R104, R16 ;  /* 0x0000006811697210 */ /* 0x000fe40007ffe110 */
[----:B------:R0:W0:Y:S01]  /*b740*/  MUFU.TANH R119, R124 ;  /* 0x0000007c00777308 */ /* 0x0000220000002400 */
[----:B------:R-:W-:Y:S02]  /*b750*/  HGMMA.64x128x16.F32 R24, R136, gdesc[UR4].tnspB, R24, gsb0 ;  /* 0x41e0000488187df0 */ /* 0x000fe40008000818 */
[C---:B------:R-:W-:Y:S02]  /*b760*/  VIADD R123, R105.reuse, UR50 ;  /* 0x00000032697b7c36 */ /* 0x040fe40008000000 */
[----:B------:R-:W-:-:S03]  /*b770*/  VIADD R127, R105, UR51 ;  /* 0x00000033697f7c36 */ /* 0x000fc60008000000 */
[----:B------:R-:W0:Y:S01]  /*b780*/  MUFU.TANH R140, R140 ;  /* 0x0000008c008c7308 */ /* 0x000e220000002400 */
[--C-:B-----5:R-:W-:Y:S02]  /*b790*/  IMAD.IADD R113, R123, 0x1, R116.reuse ;  /* 0x000000017b717824 */ /* 0x120fe400078e0274 */
[----:B------:R-:W-:-:S05]  /*b7a0*/  IMAD.IADD R115, R127, 0x1, R116 ;  /* 0x000000017f737824 */ /* 0x000fca00078e0274 */
[----:B------:R-:W0:Y:S01]  /*b7b0*/  MUFU.TANH R142, R142 ;  /* 0x0000008e008e7308 */ /* 0x000e220000002400 */
[----:B------:R-:W-:Y:S02]  /*b7c0*/  WARPGROUP.DEPBAR.LE gsb0, 0x0 ;  /* 0x00008000000079c5 */ /* 0x000fe40000010000 */
[----:B------:R5:W-:Y:S01]  /*b7d0*/  @!P1 SYNCS.ARRIVE.TRANS64.RED.A1T0 RZ, [R102+URZ], RZ ;  /* 0x000000ff66ff99a7 */ /* 0x000be2000810043f */
[----:B------:R-:W-:Y:S01]  /*b7e0*/  ISETP.GE.AND P1, PT, R9, 0x1, PT ;  /* 0x000000010900780c */ /* 0x000fe20003f26270 */
[----:B-----5:R-:W-:-:S06]  /*b7f0*/  FMUL.FTZ R102, R135, UR5 ;  /* 0x0000000587667c20 */ /* 0x020fcc0008410000 */
[----:B------:R-:W0:Y:S06]  /*b800*/  MUFU.TANH R102, R102 ;  /* 0x0000006600667308 */ /* 0x000e2c0000002400 */
        /* <DEDUP_REMOVED lines=13> */
.L_x_1416:
[----:B------:R-:W-:-:S05]  /*b8e0*/  IMAD.U32 R116, RZ, RZ, UR39 ;  /* 0x00000027ff747e24 */ /* 0x000fca000f8e00ff */
[----:B------:R-:W-:-:S13]  /*b8f0*/  ISETP.NE.AND P1, PT, R116, 0x1, PT ;  /* 0x000000017400780c */ /* 0x000fda0003f25270 */
[----:B------:R-:W1:Y:S02]  /*b900*/  @P1 LDC.64 R104, c[0x0][0x9e8] ;  /* 0x00027a00ff681b82 */ /* 0x000e640000000a00 */
[----:B-1----:R-:W-:-:S05]  /*b910*/  @P1 IMAD.HI.U32 R104, R117, R104, RZ ;  /* 0x0000006875681227 */ /* 0x002fca00078e00ff */
[----:B------:R-:W-:-:S07]  /*b920*/  @P1 SHF.R.U32.HI R117, RZ, R105, R104 ;  /* 0x00000069ff751219 */ /* 0x000fce0000011668 */
.L_x_1417:
[----:B------:R-:W-:Y:S05]  /*b930*/  BSYNC B0 ;  /* 0x0000000000007941 */ /* 0x000fea0003800000 */
.L_x_1415:
[----:B------:R-:W-:-:S05]  /*b940*/  IMAD R104, R117, R116, R130 ;  /* 0x0000007475687224 */ /* 0x000fca00078e0282 */
[----:B------:R-:W-:Y:S02]  /*b950*/  VIADDMNMX R113, R104, R116, R113, PT ;  /* 0x0000007468717246 */ /* 0x000fe40003800171 */
[----:B------:R-:W-:-:S07]  /*b960*/  VIMNMX R115, R115, R104, !PT ;  /* 0x0000006873737248 */ /* 0x000fce0007fe0100 */
.L_x_1414:
        /* <DEDUP_REMOVED lines=132> */
.L_x_1420:
[----:B------:R-:W-:-:S05]  /*c1b0*/  IMAD.U32 R97, RZ, RZ, UR39 ;  /* 0x00000027ff617e24 */ /* 0x000fca000f8e00ff */
[----:B------:R-:W-:-:S13]  /*c1c0*/  ISETP.NE.AND P6, PT, R97, 0x1, PT ;  /* 0x000000016100780c */ /* 0x000fda0003fc5270 */
[----:B------:R-:W0:Y:S02]  /*c1d0*/  @P6 LDC.64 R128, c[0x0][0x9e8] ;  /* 0x00027a00ff806b82 */ /* 0x000e240000000a00 */
[----:B0-----:R-:W-:-:S05]  /*c1e0*/  @P6 IMAD.HI.U32 R128, R93, R128, RZ ;  /* 0x000000805d806227 */ /* 0x001fca00078e00ff */
[----:B------:R-:W-:-:S07]  /*c1f0*/  @P6 SHF.R.U32.HI R93, RZ, R129, R128 ;  /* 0x00000081ff5d6219 */ /* 0x000fce0000011680 */
.L_x_1421:
[----:B------:R-:W-:Y:S05]  /*c200*/  BSYNC B0 ;  /* 0x0000000000007941 */ /* 0x000fea0003800000 */
.L_x_1419:
[----:B------:R-:W-:-:S05]  /*c210*/  IMAD R128, R93, R97, R130 ;  /* 0x000000615d807224 */ /* 0x000fca00078e0282 */
[----:B------:R-:W-:Y:S02]  /*c220*/  VIADDMNMX R7, R128, R97, R7, PT ;  /* 0x0000006180077246 */ /* 0x000fe40003800107 */
[----:B------:R-:W-:-:S07]  /*c230*/  VIMNMX R89, R89, R128, !PT ;  /* 0x0000008059597248 */ /* 0x000fce0007fe0100 */
.L_x_1418:
        /* <DEDUP_REMOVED lines=234> */
[----:B------:R-:W-:Y:S01]  /*d0e0*/  ISETP.GT.AND P1, PT, R10, R23, PT ;  /* 0x000000170a00720c */ /* 0x000fe20003f24270 */
        /* <DEDUP_REMOVED lines=107> */
.L_x_1405:
        /* <DEDUP_REMOVED lines=67> */
.L_x_1423:
[----:B------:R-:W-:Y:S01]  /*dbd0*/  ULEA UR5, UR37, UR38, 0x3 ;  /* 0x0000002625057291 */ /* 0x000fe2000f8e183f */
[----:B------:R-:W-:-:S05]  /*dbe0*/  IMAD.U32 R0, RZ, RZ, UR36 ;  /* 0x00000024ff007e24 */ /* 0x000fca000f8e00ff */
[----:B------:R-:W-:-:S04]  /*dbf0*/  SHF.L.U32 R0, R0, 0x1f, RZ ;  /* 0x0000001f00007819 */ /* 0x000fc800000006ff */
[----:B------:R0:W1:Y:S01]  /*dc00*/  SYNCS.PHASECHK.TRANS64.TRYWAIT P1, [UR5+0x2a850], R0 ;  /* 0x02a85000ff0075a7 */ /* 0x0000620008020145 */
[----:B------:R-:W-:Y:S05]  /*dc10*/  @!P0 BRA `(.L_x_1424) ;  /* 0x0000000000048947 */ /* 0x000fea0003800000 */
[----:B------:R-:W-:Y:S01]  /*dc20*/  BPT.TRAP 0x1 ;  /* 0x000000040000795c */ /* 0x000fe20000300000 */
.L_x_1424:
[----:B-1----:R-:W-:Y:S05]  /*dc30*/  @P1 BRA `(.L_x_1425) ;  /* 0x0000000000081947 */ /* 0x002fea0003800000 */
[----:B------:R-:W1:Y:S02]  /*dc40*/  SYNCS.PHASECHK.TRANS64.TRYWAIT P0, [UR5+0x2a850], R0 ;  /* 0x02a85000ff0075a7 */ /* 0x000e640008000145 */
[----:B-1----:R-:W-:Y:S05]  /*dc50*/  @!P0 BRA `(.L_x_1426) ;  /* 0x0000009400688947 */ /* 0x002fea0003800000 */
.L_x_1425:
[----:B------:R-:W-:Y:S01]  /*dc60*/  UIADD3 UR38, UR38, 0x400, URZ ;  /* 0x0000040026267890 */ /* 0x000fe2000fffe03f */
[----:B------:R-:W-:Y:S01]  /*dc70*/  WARPGROUP.ARRIVE ;  /* 0x00000000000079c5 */ /* 0x000fe20000000000 */
[----:B------:R-:W-:Y:S01]  /*dc80*/  UMOV UR7, 0x40000040 ;  /* 0x4000004000077882 */ /* 0x000fe20000000000 */
[----:B-1----:R-:W1:Y:S01]  /*dc90*/  SHFL.BFLY PT, R5, R6, 0x2, 0x1f ;  /* 0x0c401f0006057f89 */ /* 0x002e6200000e0000 */
[----:B------:R-:W-:Y:S01]  /*dca0*/  USHF.R.U32.HI UR38, URZ, 0x4, UR38 ;  /* 0x000000043f267899 */ /* 0x000fe20008011626 */
[----:B------:R-:W-:Y:S02]  /*dcb0*/  IMAD.U32 R13, RZ, RZ, UR5 ;  /* 0x00000005ff0d7e24 */ /* 0x000fe4000f8e00ff */
[----:B0-----:R-:W0:Y:S01]  /*dcc0*/  SHFL.BFLY PT, R0, R3, 0x2, 0x1f ;  /* 0x0c401f0003007f89 */ /* 0x001e2200000e0000 */
[----:B------:R-:W-:Y:S01]  /*dcd0*/  ULOP3.LUT UR38, UR38, 0x3fff, URZ, 0xc0, !UPT ;  /* 0x00003fff26267892 */ /* 0x000fe2000f8ec03f */
[----:B------:R-:W-:Y:S01]  /*dce0*/  VIADD R166, R166, 0x1 ;  /* 0x00000001a6a67836 */ /* 0x000fe20000000000 */
[----:B------:R-:W2:Y:S02]  /*dcf0*/  S2R R14, SR_TID.X ;  /* 0x00000000000e7919 */ /* 0x000ea40000002100 */
[----:B------:R-:W-:-:S04]  /*dd00*/  ULOP3.LUT UR4, UR38, 0x3000000, URZ, 0xfc, !UPT ;  /* 0x0300000026047892 */ /* 0x000fc8000f8efc3f */
        /* <DEDUP_REMOVED lines=9> */
[----:B0-----:R-:W-:Y:S01]  /*dda0*/  FADD.FTZ R2, R0, R3 ;  /* 0x0000000300027221 */ /* 0x001fe20000010000 */
[----:B------:R-:W-:Y:S01]  /*ddb0*/  IMAD.MOV.U32 R3, RZ, RZ, RZ ;  /* 0x000000ffff037224 */ /* 0x000fe200078e00ff */
[----:B------:R-:W0:Y:S04]  /*ddc0*/  SHFL.BFLY PT, R0, R5, 0x1, 0x1f ;  /* 0x0c201f0005007f89 */ /* 0x000e2800000e0000 */
[----:B------:R-:W1:Y:S01]  /*ddd0*/  SHFL.BFLY PT, R9, R2, 0x1, 0x1f ;  /* 0x0c201f0002097f89 */ /* 0x000e6200000e0000 */
[----:B--2---:R-:W-:Y:S01]  /*dde0*/  LOP3.LUT P2, RZ, R14, 0x7f, RZ, 0xc0, !PT ;  /* 0x0000007f0eff7812 */ /* 0x004fe2000784c0ff */
[----:B0-----:R-:W-:Y:S01]  /*ddf0*/  FADD.FTZ R10, R5, R0 ;  /* 0x00000000050a7221 */ /* 0x001fe20000010000 */
[----:B------:R-:W-:-:S02]  /*de00*/  IMAD.MOV.U32 R0, RZ, RZ, -0x800000 ;  /* 0xff800000ff007424 */ /* 0x000fc400078e00ff */
[----:B-1----:R-:W-:Y:S02]  /*de10*/  FADD.FTZ R12, R2, R9 ;  /* 0x00000009020c7221 */ /* 0x002fe40000010000 */
[----:B------:R-:W-:Y:S01]  /*de20*/  FSETP.NE.FTZ.AND P0, PT, R10, RZ, PT ;  /* 0x000000ff0a00720b */ /* 0x000fe20003f15000 */
[----:B------:R-:W-:Y:S02]  /*de30*/  IMAD.MOV.U32 R9, RZ, RZ, RZ ;  /* 0x000000ffff097224 */ /* 0x000fe400078e00ff */
[----:B------:R-:W-:Y:S01]  /*de40*/  IMAD.MOV.U32 R2, RZ, RZ, -0x800000 ;  /* 0xff800000ff027424 */ /* 0x000fe200078e00ff */
[----:B------:R-:W-:-:S09]  /*de50*/  FSETP.NE.FTZ.AND P1, PT, R12, RZ, PT ;  /* 0x000000ff0c00720b */ /* 0x000fd20003f35000 */
[----:B------:R-:W0:Y:S01]  /*de60*/  @P0 MUFU.LG2 R4, R10 ;  /* 0x0000000a00040308 */ /* 0x000e220000000c00 */
[----:B------:R-:W-:-:S03]  /*de70*/  @P0 FMUL.FTZ R5, R11, 0.69314718246459960938 ;  /* 0x3f3172180b050820 */ /* 0x000fc60000410000 */
[----:B------:R-:W-:-:S04]  /*de80*/  @P1 FMUL.FTZ R11, R11, 0.69314718246459960938 ;  /* 0x3f3172180b0b1820 */ /* 0x000fc80000410000 */
[----:B------:R-:W1:Y:S08]  /*de90*/  @P1 MUFU.LG2 R6, R12 ;  /* 0x0000000c00061308 */ /* 0x000e700000000c00 */
[----:B------:R2:W3:Y:S01]  /*dea0*/  @P0 MUFU.RCP R3, R10 ;  /* 0x0000000a00030308 */ /* 0x0004e20000001000 */
[----:B0-----:R-:W-:-:S04]  /*deb0*/  @P0 FMUL.FTZ R4, R4, 0.69314718246459960938 ;  /* 0x3f31721804040820 */ /* 0x001fc80000410000 */
[----:B------:R-:W-:Y:S01]  /*dec0*/  @P0 FFMA.FTZ R2, R5, R8, R4 ;  /* 0x0000000805020223 */ /* 0x000fe20000010004 */
[----:B------:R-:W-:Y:S02]  /*ded0*/  PLOP3.LUT P0, PT, PT, PT, PT, 0x8, 0x0 ;  /* 0x000000000000781c */ /* 0x000fe40003f0e170 */
[----:B------:R-:W0:Y:S01]  /*dee0*/  @P1 MUFU.RCP R9, R12 ;  /* 0x0000000c00091308 */ /* 0x000e220000001000 */
[----:B--2---:R-:W-:Y:S02]  /*def0*/  @!P2 VIADD R10, R13, 0x2a860 ;  /* 0x0002a8600d0aa836 */ /* 0x004fe40000000000 */
[----:B-1----:R-:W-:-:S03]  /*df00*/  @P1 FMUL.FTZ R6, R6, 0.69314718246459960938 ;  /* 0x3f31721806061820 */ /* 0x002fc60000410000 */
[----:B------:R-:W-:Y:S01]  /*df10*/  @!P2 PRMT R10, RZ, 0x654, R10 ;  /* 0x00000654ff0aa816 */ /* 0x000fe2000000000a */
        /* <DEDUP_REMOVED lines=28> */
[-C--:B---3--:R-:W-:Y:S01]  /*e0e0*/  FMUL.FTZ R91, R28, R3.reuse ;  /* 0x000000031c5b7220 */ /* 0x088fe20000410000 */
[-C--:B------:R-:W-:Y:S01]  /*e0f0*/  FMUL.FTZ R6, R29, R3.reuse ;  /* 0x000000031d067220 */ /* 0x080fe20000410000 */
[-C--:B------:R-:W-:Y:S01]  /*e100*/  FMUL.FTZ R89, R32, R3.reuse ;  /* 0x0000000320597220 */ /* 0x080fe20000410000 */
[----:B------:R-:W-:Y:S01]  /*e110*/  FMUL.FTZ R88, R33, R3 ;  /* 0x0000000321587220 */ /* 0x000fe20000410000 */
[----:B------:R1:W-:Y:S01]  /*e120*/  @!P2 SYNCS.ARRIVE.TRANS64.RED.A1T0 RZ, [R10+URZ], RZ ;  /* 0x000000ff0affa9a7 */ /* 0x0003e2000810043f */
[-C--:B0-----:R-:W-:Y:S01]  /*e130*/  FMUL.FTZ R8, R30, R9.reuse ;  /* 0x000000091e087220 */ /* 0x081fe20000410000 */
        /* <DEDUP_REMOVED lines=30> */
[-C--:B-1----:R-:W-:Y:S01]  /*e320*/  FMUL.FTZ R10, R27, R9.reuse ;  /* 0x000000091b0a7220 */ /* 0x082fe20000410000 */
        /* <DEDUP_REMOVED lines=28> */
.L_x_1356:
[----:B------:R-:W0:Y:S01]  /*e4f0*/  S2R R4, SR_CgaCtaId ;  /* 0x0000000000047919 */ /* 0x000e220000008800 */
[----:B------:R-:W-:Y:S01]  /*e500*/  MOV R3, 0x400 ;  /* 0x0000040000037802 */ /* 0x000fe20000000f00 */
[----:B------:R-:W-:Y:S01]  /*e510*/  BSSY B0, `(.L_x_1427) ;  /* 0x0000202000007945 */ /* 0x000fe20003800000 */
[----:B------:R-:W-:Y:S02]  /*e520*/  BAR.SYNC.DEFER_BLOCKING 0x5, 0x180 ;  /* 0x0146000000007b1d */ /* 0x000fe40000010000 */
[----:B0-----:R-:W-:-:S05]  /*e530*/  LEA R3, R4, R3, 0x18 ;  /* 0x0000000304037211 */ /* 0x001fca00078ec0ff */
[----:B------:R0:W1:Y:S01]  /*e540*/  LDS.128 R44, [R3+0x2a8d0] ;  /* 0x02a8d000032c7984 */ /* 0x0000620000000c00 */
[----:B------:R-:W-:Y:S06]  /*e550*/  BAR.ARV 0x4, 0x180 ;  /* 0x0106000000007b1d */ /* 0x000fec0000002000 */
[----:B------:R-:W-:Y:S05]  /*e560*/  @P0 BRA `(.L_x_1428) ;  /* 0x0000001400240947 */ /* 0x000fea0003800000 */
[----:B------:R-:W2:Y:S01]  /*e570*/  S2R R4, SR_SWINHI ;  /* 0x0000000000047919 */ /* 0x000ea20000002f00 */
[----:B------:R-:W-:Y:S01]  /*e580*/  F2FP.F16.F32.PACK_AB R7, R7, R8 ;  /* 0x000000080707723e */ /* 0x000fe200000000ff */
[----:B------:R-:W-:Y:S01]  /*e590*/  ULDC.64 UR6, c[0x0][0x208] ;  /* 0x0000820000067ab9 */ /* 0x000fe20000000a00 */
[----:B------:R-:W-:Y:S01]  /*e5a0*/  F2FP.F16.F32.PACK_AB R6, R6, R91 ;  /* 0x0000005b0606723e */ /* 0x000fe200000000ff */
[----:B------:R-:W-:Y:S01]  /*e5b0*/  BAR.SYNC.DEFER_BLOCKING 0x1, 0x100 ;  /* 0x0044000000007b1d */ /* 0x000fe20000010000 */
        /* <DEDUP_REMOVED lines=10> */
[----:B------:R-:W-:Y:S02]  /*e660*/  MOV R16, R3 ;  /* 0x0000000300107202 */ /* 0x000fe40000000f00 */
[----:B--2---:R-:W-:-:S03]  /*e670*/  MOV R17, R4 ;  /* 0x0000000400117202 */ /* 0x004fc60000000f00 */
[----:B------:R-:W-:-:S03]  /*e680*/  IMAD.WIDE R4, R170, 0x2, R16 ;  /* 0x00000002aa047825 */ /* 0x000fc600078e0210 */
[C---:B------:R-:W-:Y:S02]  /*e690*/  LOP3.LUT R9, R4.reuse, 0x380, RZ, 0xc0, !PT ;  /* 0x0000038004097812 */ /* 0x040fe400078ec0ff */
[C---:B------:R-:W-:Y:S02]  /*e6a0*/  IADD3 R23, P6, R4.reuse, 0x20, RZ ;  /* 0x0000002004177810 */ /* 0x040fe40007fde0ff */
[----:B------:R-:W-:Y:S02]  /*e6b0*/  IADD3 R97, P4, R4, 0x60, RZ ;  /* 0x0000006004617810 */ /* 0x000fe40007f9e0ff */
[----:B------:R-:W-:Y:S01]  /*e6c0*/  SHF.R.U64 R9, R9, 0x3, RZ ;  /* 0x0000000309097819 */ /* 0x000fe200000012ff */
[--C-:B------:R-:W-:Y:S01]  /*e6d0*/  IMAD.X R27, RZ, RZ, R5.reuse, P6 ;  /* 0x000000ffff1b7224 */ /* 0x100fe200030e0605 */
[----:B------:R-:W-:Y:S01]  /*e6e0*/  LOP3.LUT R14, R23, 0x380, RZ, 0xc0, !PT ;  /* 0x00000380170e7812 */ /* 0x000fe200078ec0ff */
[----:B------:R-:W-:Y:S01]  /*e6f0*/  IMAD.X R15, RZ, RZ, R5, P4 ;  /* 0x000000ffff0f7224 */ /* 0x000fe200020e0605 */
[----:B-1----:R-:W-:-:S02]  /*e700*/  LOP3.LUT R44, R97, 0x380, RZ, 0xc0, !PT ;  /* 0x00000380612c7812 */ /* 0x002fc400078ec0ff */
[C---:B------:R-:W-:Y:S02]  /*e710*/  IADD3 R73, P5, R4.reuse, 0x40, RZ ;  /* 0x0000004004497810 */ /* 0x040fe40007fbe0ff */
[C---:B------:R-:W-:Y:S02]  /*e720*/  IADD3 R99, P3, R4.reuse, 0x4000, RZ ;  /* 0x0000400004637810 */ /* 0x040fe40007f7e0ff */
[C---:B------:R-:W-:Y:S01]  /*e730*/  IADD3 R101, P2, R4.reuse, 0x4020, RZ ;  /* 0x0000402004657810 */ /* 0x040fe20007f5e0ff */
[--C-:B------:R-:W-:Y:S01]  /*e740*/  IMAD.X R25, RZ, RZ, R5.reuse, P5 ;  /* 0x000000ffff197224 */ /* 0x100fe200028e0605 */
[C---:B------:R-:W-:Y:S01]  /*e750*/  IADD3 R90, P1, R4.reuse, 0x4040, RZ ;  /* 0x00004040045a7810 */ /* 0x040fe20007f3e0ff */
[--C-:B------:R-:W-:Y:S01]  /*e760*/  IMAD.X R21, RZ, RZ, R5.reuse, P3 ;  /* 0x000000ffff157224 */ /* 0x100fe200018e0605 */
[----:B------:R-:W-:Y:S01]  /*e770*/  IADD3 R103, P0, R4, 0x4060, RZ ;  /* 0x0000406004677810 */ /* 0x000fe20007f1e0ff */
[--C-:B------:R-:W-:Y:S01]  /*e780*/  IMAD.X R13, RZ, RZ, R5.reuse, P2 ;  /* 0x000000ffff0d7224 */ /* 0x100fe200010e0605 */
[----:B------:R-:W-:Y:S01]  /*e790*/  LOP3.LUT R4, R9, R4, RZ, 0x3c, !PT ;  /* 0x0000000409047212 */ /* 0x000fe200078e3cff */
[--C-:B------:R-:W-:Y:S01]  /*e7a0*/  IMAD.X R11, RZ, RZ, R5.reuse, P1 ;  /* 0x000000ffff0b7224 */ /* 0x100fe200008e0605 */
[----:B------:R-:W-:Y:S01]  /*e7b0*/  SHF.R.U64 R14, R14, 0x3, RZ ;  /* 0x000000030e0e7819 */ /* 0x000fe200000012ff */
[----:B------:R-:W-:Y:S01]  /*e7c0*/  IMAD.X R9, RZ, RZ, R5, P0 ;  /* 0x000000ffff097224 */ /* 0x000fe200000e0605 */
[----:B------:R-:W-:-:S02]  /*e7d0*/  SHF.R.U64 R44, R44, 0x3, RZ ;  /* 0x000000032c2c7819 */ /* 0x000fc400000012ff */
[----:B------:R-:W-:Y:S02]  /*e7e0*/  MOV R94, R4 ;  /* 0x00000004005e7202 */ /* 0x000fe40000000f00 */
[----:B------:R-:W-:Y:S02]  /*e7f0*/  LOP3.LUT R26, R14, R23, RZ, 0x3c, !PT ;  /* 0x000000170e1a7212 */ /* 0x000fe400078e3cff */
[----:B------:R-:W-:Y:S02]  /*e800*/  F2FP.F16.F32.PACK_AB R5, R10, R93 ;  /* 0x0000005d0a05723e */ /* 0x000fe400000000ff */
[----:B------:R-:W-:Y:S02]  /*e810*/  LOP3.LUT R14, R44, R97, RZ, 0x3c, !PT ;  /* 0x000000612c0e7212 */ /* 0x000fe400078e3cff */
[----:B------:R-:W-:Y:S01]  /*e820*/  LOP3.LUT R10, R101, 0x380, RZ, 0xc0, !PT ;  /* 0x00000380650a7812 */ /* 0x000fe200078ec0ff */
[----:B------:R-:W1:Y:S01]  /*e830*/  LDC.64 R96, c[0x0][0xc00] ;  /* 0x00030000ff607b82 */ /* 0x000e620000000a00 */
[----:B------:R-:W-:-:S02]  /*e840*/  LOP3.LUT R23, R90, 0x380, RZ, 0xc0, !PT ;  /* 0x000003805a177812 */ /* 0x000fc400078ec0ff */
[----:B------:R-:W-:Y:S02]  /*e850*/  LOP3.LUT R44, R103, 0x380, RZ, 0xc0, !PT ;  /* 0x00000380672c7812 */ /* 0x000fe400078ec0ff */
[----:B------:R-:W-:Y:S02]  /*e860*/  LOP3.LUT R20, R73, 0x380, RZ, 0xc0, !PT ;  /* 0x0000038049147812 */ /* 0x000fe400078ec0ff */
[----:B------:R-:W-:Y:S02]  /*e870*/  LOP3.LUT R72, R99, 0x380, RZ, 0xc0, !PT ;  /* 0x0000038063487812 */ /* 0x000fe400078ec0ff */
[----:B------:R-:W-:Y:S02]  /*e880*/  SHF.R.U64 R10, R10, 0x3, RZ ;  /* 0x000000030a0a7819 */ /* 0x000fe400000012ff */
[----:B------:R-:W-:Y:S02]  /*e890*/  SHF.R.U64 R23, R23, 0x3, RZ ;  /* 0x0000000317177819 */ /* 0x000fe400000012ff */
[----:B------:R-:W-:-:S02]  /*e8a0*/  SHF.R.U64 R44, R44, 0x3, RZ ;  /* 0x000000032c2c7819 */ /* 0x000fc400000012ff */
[----:B------:R-:W-:Y:S02]  /*e8b0*/  SHF.R.U64 R20, R20, 0x3, RZ ;  /* 0x0000000314147819 */ /* 0x000fe400000012ff */
[----:B------:R-:W-:Y:S02]  /*e8c0*/  F2FP.F16.F32.PACK_AB R4, R12, R95 ;  /* 0x0000005f0c04723e */ /* 0x000fe400000000ff */
[----:B------:R-:W-:Y:S02]  /*e8d0*/  SHF.R.U64 R72, R72, 0x3, RZ ;  /* 0x0000000348487819 */ /* 0x000fe400000012ff */
[----:B------:R-:W-:Y:S01]  /*e8e0*/  LOP3.LUT R12, R10, R101, RZ, 0x3c, !PT ;  /* 0x000000650a0c7212 */ /* 0x000fe200078e3cff */
[----:B------:R2:W-:Y:S01]  /*e8f0*/  STSM.16.M88.4 [R94], R4 ;  /* 0x000000045e007844 */ /* 0x0005e20000000200 */
[----:B------:R-:W-:Y:S02]  /*e900*/  LOP3.LUT R10, R23, R90, RZ, 0x3c, !PT ;  /* 0x0000005a170a7212 */ /* 0x000fe400078e3cff */
[----:B------:R-:W-:-:S02]  /*e910*/  LOP3.LUT R8, R44, R103, RZ, 0x3c, !PT ;  /* 0x000000672c087212 */ /* 0x000fc400078e3cff */
[----:B------:R-:W-:Y:S02]  /*e920*/  LOP3.LUT R24, R20, R73, RZ, 0x3c, !PT ;  /* 0x0000004914187212 */ /* 0x000fe400078e3cff */
[----:B------:R-:W-:Y:S02]  /*e930*/  LOP3.LUT R20, R72, R99, RZ, 0x3c, !PT ;  /* 0x0000006348147212 */ /* 0x000fe400078e3cff */
[----:B------:R-:W-:Y:S02]  /*e940*/  MOV R72, R10 ;  /* 0x0000000a00487202 */ /* 0x000fe40000000f00 */
[----:B------:R-:W-:Y:S02]  /*e950*/  MOV R44, R8 ;  /* 0x00000008002c7202 */ /* 0x000fe40000000f00 */
[----:B------:R-:W-:Y:S02]  /*e960*/  MOV R92, R26 ;  /* 0x0000001a005c7202 */ /* 0x000fe40000000f00 */
[----:B------:R-:W-:-:S02]  /*e970*/  F2FP.F16.F32.PACK_AB R8, R88, R89 ;  /* 0x000000595808723e */ /* 0x000fc400000000ff */
[----:B------:R-:W-:Y:S02]  /*e980*/  F2FP.F16.F32.PACK_AB R9, R35, R34 ;  /* 0x000000222309723e */ /* 0x000fe400000000ff */
[----:B------:R-:W-:Y:S02]  /*e990*/  F2FP.F16.F32.PACK_AB R10, R37, R36 ;  /* 0x00000024250a723e */ /* 0x000fe400000000ff */
[----:B------:R-:W-:Y:S02]  /*e9a0*/  F2FP.F16.F32.PACK_AB R11, R39, R38 ;  /* 0x00000026270b723e */ /* 0x000fe400000000ff */
[----:B------:R-:W-:Y:S02]  /*e9b0*/  MOV R91, R24 ;  /* 0x00000018005b7202 */ /* 0x000fe40000000f00 */
[----:B--2---:R-:W-:Y:S01]  /*e9c0*/  F2FP.F16.F32.PACK_AB R4, R41, R40 ;  /* 0x000000282904723e */ /* 0x004fe200000000ff */
[----:B------:R-:W-:Y:S01]  /*e9d0*/  STSM.16.M88.4 [R92], R8 ;  /* 0x000000085c007844 */ /* 0x000fe20000000200 */
[----:B------:R-:W-:-:S02]  /*e9e0*/  F2FP.F16.F32.PACK_AB R5, R43, R42 ;  /* 0x0000002a2b05723e */ /* 0x000fc400000000ff */
[----:B------:R-:W-:Y:S02]  /*e9f0*/  F2FP.F16.F32.PACK_AB R6, R32, R33 ;  /* 0x000000212006723e */ /* 0x000fe400000000ff */
[----:B------:R-:W-:Y:S02]  /*ea00*/  F2FP.F16.F32.PACK_AB R7, R30, R31 ;  /* 0x0000001f1e07723e */ /* 0x000fe400000000ff */
[----:B------:R-:W-:Y:S02]  /*ea10*/  MOV R90, R14 ;  /* 0x0000000e005a7202 */ /* 0x000fe40000000f00 */
[----:B------:R-:W-:Y:S01]  /*ea20*/  F2FP.F16.F32.PACK_AB R14, R53, R52 ;  /* 0x00000034350e723e */ /* 0x000fe200000000ff */
[----:B------:R2:W-:Y:S01]  /*ea30*/  STSM.16.M88.4 [R91], R4 ;  /* 0x000000045b007844 */ /* 0x0005e20000000200 */
[----:B------:R-:W3:Y:S01]  /*ea40*/  LDC R53, c[0x0][0xbe8] ;  /* 0x0002fa00ff357b82 */ /* 0x000ee20000000800 */
[----:B------:R-:W-:Y:S02]  /*ea50*/  MOV R73, R12 ;  /* 0x0000000c00497202 */ /* 0x000fe40000000f00 */
[----:B------:R-:W-:-:S02]  /*ea60*/  F2FP.F16.F32.PACK_AB R12, R49, R48 ;  /* 0x00000030310c723e */ /* 0x000fc400000000ff */
[----:B------:R-:W-:Y:S02]  /*ea70*/  F2FP.F16.F32.PACK_AB R13, R51, R50 ;  /* 0x00000032330d723e */ /* 0x000fe400000000ff */
[----:B------:R-:W-:Y:S02]  /*ea80*/  F2FP.F16.F32.PACK_AB R15, R55, R54 ;  /* 0x00000036370f723e */ /* 0x000fe400000000ff */
[----:B------:R-:W-:Y:S02]  /*ea90*/  MOV R23, R20 ;  /* 0x0000001400177202 */ /* 0x000fe40000000f00 */
[----:B------:R-:W-:Y:S01]  /*eaa0*/  F2FP.F16.F32.PACK_AB R24, R57, R56 ;  /* 0x000000383918723e */ /* 0x000fe200000000ff */
[----:B------:R-:W4:Y:S01]  /*eab0*/  LDC.64 R20, c[0x0][0xc00] ;  /* 0x00030000ff147b82 */ /* 0x000f220000000a00 */
[----:B------:R-:W-:Y:S01]  /*eac0*/  F2FP.F16.F32.PACK_AB R25, R59, R58 ;  /* 0x0000003a3b19723e */ /* 0x000fe200000000ff */
[----:B------:R-:W-:Y:S01]  /*ead0*/  STSM.16.M88.4 [R90], R12 ;  /* 0x0000000c5a007844 */ /* 0x000fe20000000200 */
[----:B------:R-:W-:-:S02]  /*eae0*/  F2FP.F16.F32.PACK_AB R26, R61, R60 ;  /* 0x0000003c3d1a723e */ /* 0x000fc400000000ff */
[----:B------:R-:W-:Y:S02]  /*eaf0*/  F2FP.F16.F32.PACK_AB R27, R63, R62 ;  /* 0x0000003e3f1b723e */ /* 0x000fe400000000ff */
[----:B------:R-:W-:Y:S01]  /*eb00*/  F2FP.F16.F32.PACK_AB R30, R77, R76 ;  /* 0x0000004c4d1e723e */ /* 0x000fe200000000ff */
[----:B--2---:R-:W2:Y:S01]  /*eb10*/  LDC.64 R4, c[0x0][0xc08] ;  /* 0x00030200ff047b82 */ /* 0x004ea20000000a00 */
[----:B------:R-:W-:Y:S01]  /*eb20*/  F2FP.F16.F32.PACK_AB R31, R79, R78 ;  /* 0x0000004e4f1f723e */ /* 0x000fe200000000ff */
[----:B------:R0:W-:Y:S01]  /*eb30*/  STSM.16.M88.4 [R23], R24 ;  /* 0x0000001817007844 */ /* 0x0001e20000000200 */
[----:B-1----:R-:W-:Y:S02]  /*eb40*/  ISETP.NE.U32.AND P0, PT, R96, RZ, PT ;  /* 0x000000ff6000720c */ /* 0x002fe40003f05070 */
[----:B---3--:R-:W-:Y:S01]  /*eb50*/  ISETP.NE.AND P1, PT, R53, 0x1, PT ;  /* 0x000000013500780c */ /* 0x008fe20003f25270 */
[----:B------:R1:W-:Y:S01]  /*eb60*/  STSM.16.M88.4 [R73], R64 ;  /* 0x0000004049007844 */ /* 0x0003e20000000200 */
[----:B------:R-:W-:-:S03]  /*eb70*/  ISETP.NE.AND.EX P0, PT, R97, RZ, PT, P0 ;  /* 0x000000ff6100720c */ /* 0x000fc60003f05300 */
[----:B------:R1:W-:Y:S04]  /*eb80*/  STSM.16.M88.4 [R72], R28 ;  /* 0x0000001c48007844 */ /* 0x0003e80000000200 */
[----:B------:R1:W-:Y:S01]  /*eb90*/  STSM.16.M88.4 [R44], R80 ;  /* 0x000000502c007844 */ /* 0x0003e20000000200 */
[----:B------:R-:W-:Y:S01]  /*eba0*/  ULDC UR4, c[0x0][0xa88] ;  /* 0x0002a20000047ab9 */ /* 0x000fe20000000800 */
[----:B----4-:R-:W-:Y:S02]  /*ebb0*/  IMAD.WIDE R20, R164, 0x4, R20 ;  /* 0x00000004a4147825 */ /* 0x010fe400078e0214 */
[----:B------:R-:W3:Y:S02]  /*ebc0*/  @P1 LDC R8, c[0x0][0xbec] ;  /* 0x0002fb00ff081b82 */ /* 0x000ee40000000800 */
[----:B0-----:R-:W-:-:S06]  /*ebd0*/  IMAD.MOV.U32 R23, RZ, RZ, RZ ;  /* 0x000000ffff177224 */ /* 0x001fcc00078e00ff */
[----:B------:R-:W-:Y:S01]  /*ebe0*/  BAR.SYNC.DEFER_BLOCKING 0x1, 0x100 ;  /* 0x0044000000007b1d */ /* 0x000fe20000010000 */
[----:B--2---:R-:W-:-:S07]  /*ebf0*/  ISETP.NE.U32.AND P2, PT, R4, RZ, PT ;  /* 0x000000ff0400720c */ /* 0x004fce0003f45070 */
[----:B------:R-:W0:Y:S01]  /*ec00*/  @P1 LDC R9, c[0x0][0xbf0] ;  /* 0x0002fc00ff091b82 */ /* 0x000e220000000800 */
[----:B------:R-:W-:-:S13]  /*ec10*/  ISETP.NE.AND.EX P2, PT, R5, RZ, PT, P2 ;  /* 0x000000ff0500720c */ /* 0x000fda0003f45320 */
[----:B------:R-:W2:Y:S01]  /*ec20*/  @P2 LDC.64 R4, c[0x0][0xc08] ;  /* 0x00030200ff042b82 */ /* 0x000ea20000000a00 */
[----:B------:R-:W-:Y:S01]  /*ec30*/  IMAD.U32 R6, RZ, RZ, UR4 ;  /* 0x00000004ff067e24 */ /* 0x000fe2000f8e00ff */
[----:B------:R1:W5:Y:S01]  /*ec40*/  @P0 LDG.E R23, desc[UR6][R20.64] ;  /* 0x0000000614170981 */ /* 0x000362000c1e1900 */
[----:B--2---:R-:W-:-:S05]  /*ec50*/  @P2 IMAD.WIDE R4, R164, 0x4, R4 ;  /* 0x00000004a4042825 */ /* 0x004fca00078e0204 */
[----:B------:R1:W5:Y:S01]  /*ec60*/  @P2 LDG.E R6, desc[UR6][R4.64] ;  /* 0x0000000604062981 */ /* 0x000362000c1e1900 */
[----:B0--3--:R-:W-:Y:S05]  /*ec70*/  @P2 BRA `(.L_x_1429) ;  /* 0x0000000000142947 */ /* 0x009fea0003800000 */
[----:B------:R-:W-:Y:S05]  /*ec80*/  @!P0 BRA `(.L_x_1429) ;  /* 0x0000000000108947 */ /* 0x000fea0003800000 */
[----:B------:R-:W-:Y:S02]  /*ec90*/  ULDC.64 UR4, c[0x0][0x208] ;  /* 0x0000820000047ab9 */ /* 0x000fe40000000a00 */
[----:B-1----:R-:W2:Y:S04]  /*eca0*/  LDG.E R5, desc[UR4][R20.64] ;  /* 0x0000000414057981 */ /* 0x002ea8000c1e1900 */
[----:B-----5:R-:W2:Y:S02]  /*ecb0*/  LDG.E R6, desc[UR4][R20.64+0x4] ;  /* 0x0000040414067981 */ /* 0x020ea4000c1e1900 */
[----:B--2---:R-:W-:-:S07]  /*ecc0*/  IMAD.IADD R6, R6, 0x1, -R5 ;  /* 0x0000000106067824 */ /* 0x004fce00078e0a05 */
.L_x_1429:
[----:B-1----:R-:W-:Y:S01]  /*ecd0*/  SHF.R.S32.HI R44, RZ, 0x1f, R163 ;  /* 0x0000001fff2c7819 */ /* 0x002fe200000114a3 */
[----:B------:R-:W-:Y:S01]  /*ece0*/  IMAD.IADD R13, R22, 0x1, R18 ;  /* 0x00000001160d7824 */ /* 0x000fe200078e0212 */
[----:B------:R-:W-:Y:S01]  /*ecf0*/  ULDC.64 UR4, c[0x0][0xb90] ;  /* 0x0002e40000047ab9 */ /* 0x000fe20000000a00 */
[--C-:B-----5:R-:W-:Y:S01]  /*ed00*/  SHF.R.S32.HI R21, RZ, 0x1f, R23.reuse ;  /* 0x0000001fff157819 */ /* 0x120fe20000011417 */
[----:B------:R-:W-:Y:S01]  /*ed10*/  IMAD.MOV.U32 R20, RZ, RZ, R23 ;  /* 0x000000ffff147224 */ /* 0x000fe200078e0017 */
[----:B------:R-:W-:Y:S01]  /*ed20*/  SHF.R.S32.HI R10, RZ, 0x1f, R164 ;  /* 0x0000001fff0a7819 */ /* 0x000fe200000114a4 */
[----:B------:R-:W-:Y:S01]  /*ed30*/  IMAD R4, R44, UR4, RZ ;  /* 0x000000042c047c24 */ /* 0x000fe2000f8e02ff */
[----:B------:R-:W-:Y:S01]  /*ed40*/  SEL R55, R164, RZ, !P0 ;  /* 0x000000ffa4377207 */ /* 0x000fe20004000000 */
[----:B------:R-:W-:Y:S01]  /*ed50*/  @P1 IMAD.HI.U32 R8, R13, R8, RZ ;  /* 0x000000080d081227 */ /* 0x000fe200078e00ff */
[----:B------:R-:W-:-:S03]  /*ed60*/  ULDC.64 UR6, c[0x0][0x208] ;  /* 0x0000820000067ab9 */ /* 0x000fc60000000a00 */
[----:B------:R-:W-:Y:S01]  /*ed70*/  IMAD.MOV.U32 R7, RZ, RZ, R13 ;  /* 0x000000ffff077224 */ /* 0x000fe200078e000d */
[----:B------:R-:W-:Y:S01]  /*ed80*/  @P1 SHF.R.U32.HI R7, RZ, R9, R8 ;  /* 0x00000009ff071219 */ /* 0x000fe20000011608 */
[C---:B------:R-:W-:Y:S02]  /*ed90*/  IMAD R11, R163.reuse, UR5, R4 ;  /* 0x00000005a30b7c24 */ /* 0x040fe4000f8e0204 */
[----:B------:R-:W-:Y:S01]  /*eda0*/  IMAD.WIDE.U32 R4, R163, UR4, R20 ;  /* 0x00000004a3047c25 */ /* 0x000fe2000f8e0014 */
[----:B------:R-:W-:Y:S01]  /*edb0*/  SEL R20, R10, RZ, !P0 ;  /* 0x000000ff0a147207 */ /* 0x000fe20004000000 */
[----:B------:R-:W-:Y:S02]  /*edc0*/  ULDC.64 UR4, c[0x0][0xb98] ;  /* 0x0002e60000047ab9 */ /* 0x000fe40000000a00 */
[----:B------:R-:W-:Y:S02]  /*edd0*/  IMAD R9, R165, 0x40, R160 ;  /* 0x00000040a5097824 */ /* 0x000fe400078e02a0 */
[----:B------:R-:W-:Y:S01]  /*ede0*/  IMAD.IADD R5, R5, 0x1, R11 ;  /* 0x0000000105057824 */ /* 0x000fe200078e020b */
[--C-:B------:R-:W-:Y:S01]  /*edf0*/  SHF.R.S32.HI R11, RZ, 0x1f, R7.reuse ;  /* 0x0000001fff0b7819 */ /* 0x100fe20000011407 */
[----:B------:R-:W-:-:S02]  /*ee00*/  IMAD.MOV R10, RZ, RZ, -R7 ;  /* 0x000000ffff0a7224 */ /* 0x000fc400078e0a07 */
[----:B------:R-:W-:-:S04]  /*ee10*/  IMAD.WIDE.U32 R4, R55, UR4, R4 ;  /* 0x0000000437047c25 */ /* 0x000fc8000f8e0004 */
[----:B------:R-:W-:Y:S01]  /*ee20*/  IMAD.WIDE R16, R9, 0x2, R16 ;  /* 0x0000000209107825 */ /* 0x000fe200078e0210 */
[----:B------:R-:W-:-:S03]  /*ee30*/  IADD3 R4, P2, R7, R4, RZ ;  /* 0x0000000407047210 */ /* 0x000fc60007f5e0ff */
[----:B------:R-:W-:Y:S01]  /*ee40*/  IMAD R8, R20, UR4, RZ ;  /* 0x0000000414087c24 */ /* 0x000fe2000f8e02ff */
[C---:B------:R-:W-:Y:S01]  /*ee50*/  IADD3 R15, P0, R16.reuse, 0x1000, RZ ;  /* 0x00001000100f7810 */ /* 0x040fe20007f1e0ff */
[----:B------:R-:W-:Y:S01]  /*ee60*/  IMAD R9, R53, R10, R13 ;  /* 0x0000000a35097224 */ /* 0x000fe200078e020d */
[----:B------:R-:W-:Y:S01]  /*ee70*/  IADD3 R13, P3, R16, 0x2000, RZ ;  /* 0x00002000100d7810 */ /* 0x000fe20007f7e0ff */
[----:B------:R-:W-:Y:S01]  /*ee80*/  IMAD R8, R55, UR5, R8 ;  /* 0x0000000537087c24 */ /* 0x000fe2000f8e0208 */
[----:B------:R-:W-:Y:S01]  /*ee90*/  ULDC.64 UR4, c[0x0][0xb88] ;  /* 0x0002e20000047ab9 */ /* 0x000fe20000000a00 */
[----:B------:R-:W-:Y:S01]  /*eea0*/  IMAD.IADD R24, R169, 0x1, R18 ;  /* 0x00000001a9187824 */ /* 0x000fe200078e0212 */
[----:B------:R-:W-:Y:S01]  /*eeb0*/  SHF.R.S32.HI R7, RZ, 0x1f, R9 ;  /* 0x0000001fff077819 */ /* 0x000fe20000011409 */
[----:B------:R-:W-:Y:S01]  /*eec0*/  IMAD R57, R6, R53, RZ ;  /* 0x0000003506397224 */ /* 0x000fe200078e02ff */
[----:B------:R-:W-:Y:S02]  /*eed0*/  IADD3.X R5, R11, R5, R8, P2, !PT ;  /* 0x000000050b057210 */ /* 0x000fe400017fe408 */
[----:B------:R-:W-:Y:S01]  /*eee0*/  LOP3.LUT R8, R13, 0x380, RZ, 0xc0, !PT ;  /* 0x000003800d087812 */ /* 0x000fe200078ec0ff */
[----:B------:R-:W-:Y:S01]  /*eef0*/  IMAD R10, R7, UR4, RZ ;  /* 0x00000004070a7c24 */ /* 0x000fe2000f8e02ff */
[----:B------:R-:W-:Y:S01]  /*ef00*/  IADD3 R7, P2, R16, 0x3000, RZ ;  /* 0x0000300010077810 */ /* 0x000fe20007f5e0ff */
[----:B------:R-:W-:Y:S01]  /*ef10*/  IMAD.WIDE.U32 R4, R9, UR4, R4 ;  /* 0x0000000409047c25 */ /* 0x000fe2000f8e0004 */
[----:B------:R-:W-:-:S02]  /*ef20*/  SHF.R.U64 R8, R8, 0x3, RZ ;  /* 0x0000000308087819 */ /* 0x000fc400000012ff */
[----:B------:R-:W-:Y:S01]  /*ef30*/  LOP3.LUT R12, R15, 0x380, RZ, 0xc0, !PT ;  /* 0x000003800f0c7812 */ /* 0x000fe200078ec0ff */
[----:B------:R-:W-:Y:S01]  /*ef40*/  IMAD R11, R9, UR5, R10 ;  /* 0x00000005090b7c24 */ /* 0x000fe2000f8e020a */
[----:B------:R-:W-:Y:S01]  /*ef50*/  ULDC.64 UR4, c[0x0][0xb50] ;  /* 0x0002d40000047ab9 */ /* 0x000fe20000000a00 */
[----:B------:R-:W-:Y:S01]  /*ef60*/  LOP3.LUT R8, R8, R13, RZ, 0x3c, !PT ;  /* 0x0000000d08087212 */ /* 0x000fe200078e3cff */
[----:B------:R-:W-:Y:S01]  /*ef70*/  IMAD.X R13, RZ, RZ, R17, P0 ;  /* 0x000000ffff0d7224 */ /* 0x000fe200000e0611 */
[C---:B------:R-:W-:Y:S01]  /*ef80*/  LEA R10, P4, R4.reuse, UR4, 0x2 ;  /* 0x00000004040a7c11 */ /* 0x040fe2000f8810ff */
[----:B------:R-:W-:Y:S01]  /*ef90*/  IMAD.IADD R9, R5, 0x1, R11 ;  /* 0x0000000105097824 */ /* 0x000fe200078e020b */
[----:B------:R-:W-:Y:S02]  /*efa0*/  LOP3.LUT R5, R7, 0x380, RZ, 0xc0, !PT ;  /* 0x0000038007057812 */ /* 0x000fe400078ec0ff */
[----:B------:R-:W-:Y:S01]  /*efb0*/  LOP3.LUT P0, RZ, R167, 0x3, RZ, 0xc0, !PT ;  /* 0x00000003a7ff7812 */ /* 0x000fe2000780c0ff */
[----:B------:R-:W-:Y:S01]  /*efc0*/  SHFL.IDX PT, R48, R10, RZ, 0x1c1f ;  /* 0x001c1fff0a307589 */ /* 0x000fe200000e0000 */
[----:B------:R-:W-:Y:S01]  /*efd0*/  LEA.HI.X R14, R4, UR5, R9, 0x2, P4 ;  /* 0x00000005040e7c11 */ /* 0x000fe2000a0f1409 */
[--C-:B------:R-:W-:Y:S01]  /*efe0*/  IMAD.X R9, RZ, RZ, R17.reuse, P3 ;  /* 0x000000ffff097224 */ /* 0x100fe200018e0611 */
[----:B------:R-:W-:Y:S01]  /*eff0*/  SHF.R.U64 R4, R5, 0x3, RZ ;  /* 0x0000000305047819 */ /* 0x000fe200000012ff */
[----:B------:R-:W-:Y:S01]  /*f000*/  SHFL.IDX PT, R50, R10, 0x1, 0x1c1f ;  /* 0x003c1f000a327f89 */ /* 0x000fe200000e0000 */
[----:B------:R-:W-:Y:S01]  /*f010*/  IMAD.X R5, RZ, RZ, R17, P2 ;  /* 0x000000ffff057224 */ /* 0x000fe200010e0611 */
[----:B------:R-:W-:Y:S01]  /*f020*/  SHF.R.U64 R12, R12, 0x3, RZ ;  /* 0x000000030c0c7819 */ /* 0x000fe200000012ff */
[----:B------:R-:W-:Y:S01]  /*f030*/  ULDC.64 UR4, c[0x0][0xaa0] ;  /* 0x0002a80000047ab9 */ /* 0x000fe20000000a00 */
[----:B------:R-:W0:Y:S01]  /*f040*/  SHFL.IDX PT, R49, R14, RZ, 0x1c1f ;  /* 0x001c1fff0e317589 */ /* 0x000e2200000e0000 */
[----:B------:R-:W-:Y:S01]  /*f050*/  LOP3.LUT R4, R4, R7, RZ, 0x3c, !PT ;  /* 0x0000000704047212 */ /* 0x000fe200078e3cff */
[C---:B------:R-:W-:Y:S01]  /*f060*/  VIADD R7, R24.reuse, 0x8 ;  /* 0x0000000818077836 */ /* 0x040fe20000000000 */
[----:B------:R-:W-:Y:S01]  /*f070*/  ISETP.GE.OR P2, PT, R24, R57, P0 ;  /* 0x000000391800720c */ /* 0x000fe20000746670 */
[----:B------:R-:W1:Y:S01]  /*f080*/  SHFL.IDX PT, R51, R14, 0x1, 0x1c1f ;  /* 0x003c1f000e337f89 */ /* 0x000e6200000e0000 */
[----:B------:R-:W-:-:S02]  /*f090*/  LOP3.LUT R12, R12, R15, RZ, 0x3c, !PT ;  /* 0x0000000f0c0c7212 */ /* 0x000fc400078e3cff */
[----:B------:R-:W-:Y:S02]  /*f0a0*/  ISETP.GE.OR P0, PT, R7, R57, P0 ;  /* 0x000000390700720c */ /* 0x000fe40000706670 */
[C---:B------:R-:W-:Y:S02]  /*f0b0*/  IADD3 R41, P6, R16.reuse, 0x4000, RZ ;  /* 0x0000400010297810 */ /* 0x040fe40007fde0ff */
[C---:B------:R-:W-:Y:S02]  /*f0c0*/  IADD3 R37, P5, R16.reuse, 0x5000, RZ ;  /* 0x0000500010257810 */ /* 0x040fe40007fbe0ff */
[C---:B------:R-:W-:Y:S02]  /*f0d0*/  IADD3 R33, P4, R16.reuse, 0x6000, RZ ;  /* 0x0000600010217810 */ /* 0x040fe40007f9e0ff */
[----:B------:R-:W-:Y:S02]  /*f0e0*/  LOP3.LUT R15, R16, 0x380, RZ, 0xc0, !PT ;  /* 0x00000380100f7812 */ /* 0x000fe400078ec0ff */
[----:B------:R-:W-:-:S02]  /*f0f0*/  LOP3.LUT R40, R41, 0x380, RZ, 0xc0, !PT ;  /* 0x0000038029287812 */ /* 0x000fc400078ec0ff */
[----:B------:R-:W-:Y:S02]  /*f100*/  LOP3.LUT R36, R37, 0x380, RZ, 0xc0, !PT ;  /* 0x0000038025247812 */ /* 0x000fe400078ec0ff */
[----:B------:R-:W-:Y:S02]  /*f110*/  LOP3.LUT R32, R33, 0x380, RZ, 0xc0, !PT ;  /* 0x0000038021207812 */ /* 0x000fe400078ec0ff */
[----:B------:R-:W-:Y:S01]  /*f120*/  SHF.R.U64 R15, R15, 0x3, RZ ;  /* 0x000000030f0f7819 */ /* 0x000fe200000012ff */
[----:B0-----:R0:W-:Y:S01]  /*f130*/  @!P2 ST.E desc[UR6][R48.64], R2 ;  /* 0x000000023000a985 */ /* 0x0011e2000c101906 */
[----:B------:R-:W-:Y:S02]  /*f140*/  IADD3 R11, P3, R16, 0x7000, RZ ;  /* 0x00007000100b7810 */ /* 0x000fe40007f7e0ff */
[----:B------:R-:W-:Y:S01]  /*f150*/  SHF.R.U64 R40, R40, 0x3, RZ ;  /* 0x0000000328287819 */ /* 0x000fe200000012ff */
[----:B-1----:R1:W-:Y:S01]  /*f160*/  @!P0 ST.E desc[UR6][R50.64], R0 ;  /* 0x0000000032008985 */ /* 0x0023e2000c101906 */
[----:B------:R-:W-:Y:S01]  /*f170*/  SHF.R.U64 R36, R36, 0x3, RZ ;  /* 0x0000000324247819 */ /* 0x000fe200000012ff */
[----:B------:R-:W-:Y:S01]  /*f180*/  IMAD.X R29, RZ, RZ, R17, P3 ;  /* 0x000000ffff1d7224 */ /* 0x000fe200018e0611 */
[----:B------:R-:W-:-:S02]  /*f190*/  SHF.R.U64 R32, R32, 0x3, RZ ;  /* 0x0000000320207819 */ /* 0x000fc400000012ff */
[----:B------:R-:W-:Y:S02]  /*f1a0*/  LOP3.LUT R16, R15, R16, RZ, 0x3c, !PT ;  /* 0x000000100f107212 */ /* 0x000fe400078e3cff */
[----:B------:R-:W-:Y:S01]  /*f1b0*/  LOP3.LUT R40, R40, R41, RZ, 0x3c, !PT ;  /* 0x0000002928287212 */ /* 0x000fe200078e3cff */
[----:B0-----:R-:W0:Y:S01]  /*f1c0*/  @P1 LDC R49, c[0x0][0xbec] ;  /* 0x0002fb00ff311b82 */ /* 0x001e220000000800 */
[----:B------:R-:W-:Y:S01]  /*f1d0*/  LOP3.LUT R36, R36, R37, RZ, 0x3c, !PT ;  /* 0x0000002524247212 */ /* 0x000fe200078e3cff */
[--C-:B------:R-:W-:Y:S01]  /*f1e0*/  IMAD.X R41, RZ, RZ, R17.reuse, P6 ;  /* 0x000000ffff297224 */ /* 0x100fe200030e0611 */
[----:B------:R-:W-:Y:S01]  /*f1f0*/  LOP3.LUT R32, R32, R33, RZ, 0x3c, !PT ;  /* 0x0000002120207212 */ /* 0x000fe200078e3cff */
[----:B-1----:R-:W-:Y:S01]  /*f200*/  IMAD R0, R21, UR4, RZ ;  /* 0x0000000415007c24 */ /* 0x002fe2000f8e02ff */
[----:B------:R1:W5:Y:S01]  /*f210*/  LD.E.128 R24, desc[UR6][R16.64] ;  /* 0x0000000610187980 */ /* 0x000362000c101d00 */
[--C-:B------:R-:W-:Y:S01]  /*f220*/  IMAD.X R37, RZ, RZ, R17.reuse, P5 ;  /* 0x000000ffff257224 */ /* 0x100fe200028e0611 */
[----:B------:R-:W-:Y:S01]  /*f230*/  LOP3.LUT R6, R11, 0x380, RZ, 0xc0, !PT ;  /* 0x000003800b067812 */ /* 0x000fe200078ec0ff */
[----:B------:R-:W-:Y:S01]  /*f240*/  IMAD.X R33, RZ, RZ, R17, P4 ;  /* 0x000000ffff217224 */ /* 0x000fe200020e0611 */
[----:B------:R-:W5:Y:S01]  /*f250*/  LD.E.128 R12, desc[UR6][R12.64] ;  /* 0x000000060c0c7980 */ /* 0x000f62000c101d00 */
[----:B------:R-:W-:Y:S01]  /*f260*/  IMAD R21, R23, UR5, R0 ;  /* 0x0000000517157c24 */ /* 0x000fe2000f8e0200 */
[----:B------:R-:W-:-:S02]  /*f270*/  SHF.R.U64 R6, R6, 0x3, RZ ;  /* 0x0000000306067819 */ /* 0x000fc400000012ff */
[----:B------:R-:W5:Y:S01]  /*f280*/  LD.E.128 R40, desc[UR6][R40.64] ;  /* 0x0000000628287980 */ /* 0x000f62000c101d00 */
[----:B-1----:R-:W-:Y:S01]  /*f290*/  IMAD.WIDE.U32 R16, R23, UR4, RZ ;  /* 0x0000000417107c25 */ /* 0x002fe2000f8e00ff */
[----:B------:R-:W-:Y:S01]  /*f2a0*/  ULDC.64 UR4, c[0x0][0xae8] ;  /* 0x0002ba0000047ab9 */ /* 0x000fe20000000a00 */
[----:B------:R-:W1:Y:S01]  /*f2b0*/  @P1 LDC R23, c[0x0][0xbf0] ;  /* 0x0002fc00ff171b82 */ /* 0x000e620000000800 */
[----:B------:R-:W-:Y:S01]  /*f2c0*/  LOP3.LUT R28, R6, R11, RZ, 0x3c, !PT ;  /* 0x0000000b061c7212 */ /* 0x000fe200078e3cff */
[----:B------:R-:W-:Y:S01]  /*f2d0*/  IMAD.IADD R17, R17, 0x1, R21 ;  /* 0x0000000111117824 */ /* 0x000fe200078e0215 */
[----:B------:R-:W5:Y:S01]  /*f2e0*/  LD.E.128 R8, desc[UR6][R8.64] ;  /* 0x0000000608087980 */ /* 0x000f62000c101d00 */
[----:B------:R-:W-:Y:S02]  /*f2f0*/  IMAD R21, R162, 0x20, R165 ;  /* 0x00000020a2157824 */ /* 0x000fe400078e02a5 */
[----:B------:R-:W-:Y:S01]  /*f300*/  IMAD R0, R44, UR4, RZ ;  /* 0x000000042c007c24 */ /* 0x000fe2000f8e02ff */
[----:B------:R-:W5:Y:S01]  /*f310*/  LD.E.128 R4, desc[UR6][R4.64] ;  /* 0x0000000604047980 */ /* 0x000f62000c101d00 */
[----:B------:R-:W-:-:S02]  /*f320*/  IMAD.IADD R44, R18, 0x1, R21 ;  /* 0x00000001122c7824 */ /* 0x000fc400078e0215 */
[C---:B------:R-:W-:Y:S01]  /*f330*/  IMAD R21, R163.reuse, UR5, R0 ;  /* 0x00000005a3157c24 */ /* 0x040fe2000f8e0200 */
[----:B------:R-:W5:Y:S01]  /*f340*/  LD.E.128 R36, desc[UR6][R36.64] ;  /* 0x0000000624247980 */ /* 0x000f62000c101d00 */
[----:B------:R-:W-:Y:S01]  /*f350*/  IMAD.WIDE.U32 R16, R163, UR4, R16 ;  /* 0x00000004a3107c25 */ /* 0x000fe2000f8e0010 */
[----:B------:R-:W-:Y:S02]  /*f360*/  ULDC.64 UR4, c[0x0][0xaf0] ;  /* 0x0002bc0000047ab9 */ /* 0x000fe40000000a00 */
[----:B------:R-:W5:Y:S01]  /*f370*/  LD.E.128 R32, desc[UR6][R32.64] ;  /* 0x0000000620207980 */ /* 0x000f62000c101d00 */
[----:B0-----:R-:W-:-:S03]  /*f380*/  @P1 IMAD.HI.U32 R0, R44, R49, RZ ;  /* 0x000000312c001227 */ /* 0x001fc600078e00ff */
[----:B------:R-:W5:Y:S01]  /*f390*/  LD.E.128 R28, desc[UR6][R28.64] ;  /* 0x000000061c1c7980 */ /* 0x000f62000c101d00 */
[----:B------:R-:W-:Y:S02]  /*f3a0*/  IMAD.IADD R17, R17, 0x1, R21 ;  /* 0x0000000111117824 */ /* 0x000fe400078e0215 */
[----:B------:R-:W-:Y:S01]  /*f3b0*/  IMAD.MOV.U32 R21, RZ, RZ, R44 ;  /* 0x000000ffff157224 */ /* 0x000fe200078e002c */
[----:B------:R-:W-:Y:S01]  /*f3c0*/  @!PT LDS RZ, [RZ] ;  /* 0x00000000fffff984 */ /* 0x000fe20000000800 */
[----:B------:R-:W-:Y:S01]  /*f3d0*/  @!PT LDS RZ, [RZ] ;  /* 0x00000000fffff984 */ /* 0x000fe20000000800 */
[----:B------:R-:W-:Y:S01]  /*f3e0*/  @!PT LDS RZ, [RZ] ;  /* 0x00000000fffff984 */ /* 0x000fe20000000800 */
[----:B------:R-:W-:Y:S01]  /*f3f0*/  @!PT LDS RZ, [RZ] ;  /* 0x00000000fffff984 */ /* 0x000fe20000000800 */
[----:B------:R0:W-:Y:S06]  /*f400*/  MEMBAR.ALL.CTA ;  /* 0x0000000000007992 */ /* 0x0001ec0000008000 */
[----:B0-----:R-:W0:Y:S01]  /*f410*/  FENCE.VIEW.ASYNC.S ;  /* 0x00000000000073c6 */ /* 0x001e220000000000 */
[----:B------:R-:W-:Y:S01]  /*f420*/  IMAD R2, R20, UR4, RZ ;  /* 0x0000000414027c24 */ /* 0x000fe2000f8e02ff */
[----:B-1----:R-:W-:Y:S01]  /*f430*/  @P1 SHF.R.U32.HI R21, RZ, R23, R0 ;  /* 0x00000017ff151219 */ /* 0x002fe20000011600 */
[----:B------:R-:W-:-:S03]  /*f440*/  IMAD.WIDE.U32 R16, R55, UR4, R16 ;  /* 0x0000000437107c25 */ /* 0x000fc6000f8e0010 */
[--C-:B------:R-:W-:Y:S01]  /*f450*/  SHF.R.S32.HI R0, RZ, 0x1f, R21.reuse ;  /* 0x0000001fff007819 */ /* 0x100fe20000011415 */
[----:B------:R-:W-:Y:S01]  /*f460*/  IMAD R23, R55, UR5, R2 ;  /* 0x0000000537177c24 */ /* 0x000fe2000f8e0202 */
[----:B------:R-:W-:Y:S01]  /*f470*/  ULDC.64 UR4, c[0x0][0xae0] ;  /* 0x0002b80000047ab9 */ /* 0x000fe20000000a00 */
[----:B------:R-:W-:Y:S02]  /*f480*/  IMAD.MOV R2, RZ, RZ, -R21 ;  /* 0x000000ffff027224 */ /* 0x000fe400078e0a15 */
[----:B------:R-:W-:Y:S02]  /*f490*/  IMAD.IADD R17, R17, 0x1, R23 ;  /* 0x0000000111117824 */ /* 0x000fe400078e0217 */
[----:B------:R-:W-:Y:S02]  /*f4a0*/  IMAD R0, R0, UR4, RZ ;  /* 0x0000000400007c24 */ /* 0x000fe4000f8e02ff */
[----:B------:R-:W-:Y:S02]  /*f4b0*/  IMAD R23, R53, R2, R44 ;  /* 0x0000000235177224 */ /* 0x000fe400078e022c */
[----:B------:R-:W-:-:S02]  /*f4c0*/  IMAD R49, R21, UR5, R0 ;  /* 0x0000000515317c24 */ /* 0x000fc4000f8e0200 */
[----:B------:R-:W-:Y:S01]  /*f4d0*/  IMAD.WIDE.U32 R16, R21, UR4, R16 ;  /* 0x0000000415107c25 */ /* 0x000fe2000f8e0010 */
[----:B------:R-:W-:Y:S01]  /*f4e0*/  SHF.R.S32.HI R0, RZ, 0x1f, R23 ;  /* 0x0000001fff007819 */ /* 0x000fe20000011417 */
[----:B------:R-:W-:Y:S02]  /*f4f0*/  ULDC.64 UR4, c[0x0][0xad8] ;  /* 0x0002b60000047ab9 */ /* 0x000fe40000000a00 */
[----:B------:R-:W-:Y:S02]  /*f500*/  IMAD.IADD R17, R17, 0x1, R49 ;  /* 0x0000000111117824 */ /* 0x000fe400078e0231 */
[----:B------:R-:W-:Y:S02]  /*f510*/  IMAD R2, R0, UR4, RZ ;  /* 0x0000000400027c24 */ /* 0x000fe4000f8e02ff */
[----:B------:R-:W-:Y:S02]  /*f520*/  IMAD.IADD R44, R165, 0x1, R18 ;  /* 0x00000001a52c7824 */ /* 0x000fe400078e0212 */
[----:B------:R-:W-:-:S02]  /*f530*/  IMAD R21, R23, UR5, R2 ;  /* 0x0000000517157c24 */ /* 0x000fc4000f8e0202 */
[----:B------:R-:W-:Y:S01]  /*f540*/  IMAD.WIDE.U32 R16, R23, UR4, R16 ;  /* 0x0000000417107c25 */ /* 0x000fe2000f8e0010 */
[CC--:B------:R-:W-:Y:S01]  /*f550*/  ISETP.GE.AND P2, PT, R44.reuse, R57.reuse, PT ;  /* 0x000000392c00720c */ /* 0x0c0fe20003f46270 */
[----:B------:R-:W-:Y:S02]  /*f560*/  ULDC.64 UR4, c[0x0][0xa80] ;  /* 0x0002a00000047ab9 */ /* 0x000fe40000000a00 */
[----:B------:R-:W-:Y:S01]  /*f570*/  VIADD R0, R44, 0x20 ;  /* 0x000000202c007836 */ /* 0x000fe20000000000 */
[----:B------:R-:W-:Y:S01]  /*f580*/  LEA R18, P3, R16, UR4, 0x1 ;  /* 0x0000000410127c11 */ /* 0x000fe2000f8608ff */
[----:B------:R-:W-:Y:S02]  /*f590*/  IMAD.IADD R17, R17, 0x1, R21 ;  /* 0x0000000111117824 */ /* 0x000fe400078e0215 */
[----:B------:R-:W-:Y:S01]  /*f5a0*/  VIADD R3, R3, 0x2a820 ;  /* 0x0002a82003037836 */ /* 0x000fe20000000000 */
[----:B------:R-:W-:Y:S01]  /*f5b0*/  ISETP.GE.AND P0, PT, R0, R57, PT ;  /* 0x000000390000720c */ /* 0x000fe20003f06270 */
[----:B------:R-:W-:Y:S01]  /*f5c0*/  VIADD R0, R44, 0x40 ;  /* 0x000000402c007836 */ /* 0x000fe20000000000 */
[----:B------:R-:W-:-:S02]  /*f5d0*/  LEA.HI.X R20, R16, UR5, R17, 0x1, P3 ;  /* 0x0000000510147c11 */ /* 0x000fc400098f0c11 */
        /* <DEDUP_REMOVED lines=11> */
[CC--:B-1----:R-:W-:Y:S02]  /*f690*/  @!P2 LEA R2, P4, R160.reuse, R16.reuse, 0x1 ;  /* 0x00000010a002a211 */ /* 0x0c2fe400078808ff */
[C---:B------:R-:W-:Y:S02]  /*f6a0*/  @!P3 LEA R16, P5, R161.reuse, R16, 0x1 ;  /* 0x00000010a110b211 */ /* 0x040fe400078a08ff */
[-C--:B0-2---:R-:W-:Y:S02]  /*f6b0*/  @!P2 LEA.HI.X R3, R160, R0.reuse, R172, 0x1, P4 ;  /* 0x00000000a003a211 */ /* 0x085fe400020f0cac */
[----:B------:R-:W-:-:S03]  /*f6c0*/  @!P3 LEA.HI.X R17, R161, R0, R171, 0x1, P5 ;  /* 0x00000000a111b211 */ /* 0x000fc600028f0cab */
[----:B-----5:R3:W-:Y:S04]  /*f6d0*/  @!P2 ST.E.128 desc[UR6][R2.64], R24 ;  /* 0x000000180200a985 */ /* 0x0207e8000c101d06 */
[----:B------:R3:W-:Y:S02]  /*f6e0*/  @!P3 ST.E.128 desc[UR6][R16.64], R40 ;  /* 0x000000281000b985 */ /* 0x0007e4000c101d06 */
.L_x_1431:
[----:B------:R-:W-:Y:S05]  /*f6f0*/  BSYNC B1 ;  /* 0x0000000000017941 */ /* 0x000fea0003800000 */
.L_x_1430:
        /* <DEDUP_REMOVED lines=10> */
[-C--:B0---4-:R-:W-:Y:S02]  /*f7a0*/  @!P3 LEA.HI.X R3, R160, R0.reuse, R172, 0x1, P0 ;  /* 0x00000000a003b211 */ /* 0x091fe400000f0cac */
[----:B------:R-:W-:-:S03]  /*f7b0*/  @!P4 LEA.HI.X R17, R161, R0, R171, 0x1, P2 ;  /* 0x00000000a111c211 */ /* 0x000fc600010f0cab */
[----:B-----5:R3:W-:Y:S04]  /*f7c0*/  @!P3 ST.E.128 desc[UR6][R2.64], R12 ;  /* 0x0000000c0200b985 */ /* 0x0207e8000c101d06 */
[----:B------:R3:W-:Y:S02]  /*f7d0*/  @!P4 ST.E.128 desc[UR6][R16.64], R36 ;  /* 0x000000241000c985 */ /* 0x0007e4000c101d06 */
.L_x_1433:
[----:B------:R-:W-:Y:S05]  /*f7e0*/  BSYNC B1 ;  /* 0x0000000000017941 */ /* 0x000fea0003800000 */
.L_x_1432:
[----:B----4-:R4:W0:Y:S01]  /*f7f0*/  SHFL.IDX PT, R0, R20, 0x2, 0x181f ;  /* 0x00581f0014007f89 */ /* 0x01082200000e0000 */
        /* <DEDUP_REMOVED lines=13> */
.L_x_1435:
[----:B------:R-:W-:Y:S05]  /*f8d0*/  BSYNC B1 ;  /* 0x0000000000017941 */ /* 0x000fea0003800000 */
.L_x_1434:
[----:B0-----:R-:W-:Y:S01]  /*f8e0*/  VIADD R0, R44, 0x60 ;  /* 0x000000602c007836 */ /* 0x001fe20000000000 */
[----:B--2-4-:R-:W0:Y:S04]  /*f8f0*/  SHFL.IDX PT, R20, R20, 0x3, 0x181f ;  /* 0x00781f0014147f89 */ /* 0x014e2800000e0000 */
        /* <DEDUP_REMOVED lines=16> */
.L_x_1428:
[----:B------:R-:W2:Y:S01]  /*fa00*/  LDC.64 R4, c[0x0][0xc00] ;  /* 0x00030000ff047b82 */ /* 0x000ea20000000a00 */
[----:B------:R-:W-:Y:S01]  /*fa10*/  IMAD.MOV.U32 R6, RZ, RZ, RZ ;  /* 0x000000ffff067224 */ /* 0x000fe200078e00ff */
[----:B------:R-:W-:-:S06]  /*fa20*/  ULDC.64 UR6, c[0x0][0x208] ;  /* 0x0000820000067ab9 */ /* 0x000fcc0000000a00 */
[----:B------:R-:W3:Y:S08]  /*fa30*/  LDC R17, c[0x0][0xbe8] ;  /* 0x0002fa00ff117b82 */ /* 0x000ef00000000800 */
[----:B0-----:R-:W0:Y:S01]  /*fa40*/  LDC.64 R2, c[0x0][0xc00] ;  /* 0x00030000ff027b82 */ /* 0x001e220000000a00 */
[----:B--2---:R-:W-:-:S04]  /*fa50*/  ISETP.NE.U32.AND P0, PT, R4, RZ, PT ;  /* 0x000000ff0400720c */ /* 0x004fc80003f05070 */
[----:B------:R-:W-:-:S03]  /*fa60*/  ISETP.NE.AND.EX P0, PT, R5, RZ, PT, P0 ;  /* 0x000000ff0500720c */ /* 0x000fc60003f05300 */
[----:B------:R-:W2:Y:S01]  /*fa70*/  LDC.64 R4, c[0x0][0xc08] ;  /* 0x00030200ff047b82 */ /* 0x000ea20000000a00 */
[----:B---3--:R-:W-:Y:S01]  /*fa80*/  ISETP.NE.AND P2, PT, R17, 0x1, PT ;  /* 0x000000011100780c */ /* 0x008fe20003f45270 */
[----:B------:R-:W-:Y:S01]  /*fa90*/  ULDC UR4, c[0x0][0xa88] ;  /* 0x0002a20000047ab9 */ /* 0x000fe20000000800 */
[----:B0-----:R-:W-:-:S11]  /*faa0*/  IMAD.WIDE R2, R164, 0x4, R2 ;  /* 0x00000004a4027825 */ /* 0x001fd600078e0202 */
[----:B------:R-:W0:Y:S08]  /*fab0*/  @P2 LDC R16, c[0x0][0xbec] ;  /* 0x0002fb00ff102b82 */ /* 0x000e300000000800 */
[----:B------:R-:W3:Y:S01]  /*fac0*/  @P2 LDC R21, c[0x0][0xbf0] ;  /* 0x0002fc00ff152b82 */ /* 0x000ee20000000800 */
[----:B--2---:R-:W-:Y:S01]  /*fad0*/  ISETP.NE.U32.AND P1, PT, R4, RZ, PT ;  /* 0x000000ff0400720c */ /* 0x004fe20003f25070 */
[----:B------:R-:W-:Y:S01]  /*fae0*/  IMAD.U32 R0, RZ, RZ, UR4 ;  /* 0x00000004ff007e24 */ /* 0x000fe2000f8e00ff */
[----:B------:R2:W5:Y:S02]  /*faf0*/  @P0 LDG.E R6, desc[UR6][R2.64] ;  /* 0x0000000602060981 */ /* 0x000564000c1e1900 */
[----:B------:R-:W-:-:S13]  /*fb00*/  ISETP.NE.AND.EX P1, PT, R5, RZ, PT, P1 ;  /* 0x000000ff0500720c */ /* 0x000fda0003f25310 */
[----:B------:R-:W4:Y:S01]  /*fb10*/  @P1 LDC.64 R4, c[0x0][0xc08] ;  /* 0x00030200ff041b82 */ /* 0x000f220000000a00 */
[----:B------:R-:W-:Y:S02]  /*fb20*/  ISETP.GE.AND P3, PT, R173, 0x80, PT ;  /* 0x00000080ad00780c */ /* 0x000fe40003f66270 */
[----:B------:R-:W-:Y:S01]  /*fb30*/  SHF.R.S32.HI R7, RZ, 0x1f, R164 ;  /* 0x0000001fff077819 */ /* 0x000fe200000114a4 */
[----:B----4-:R-:W-:-:S05]  /*fb40*/  @P1 IMAD.WIDE R4, R164, 0x4, R4 ;  /* 0x00000004a4041825 */ /* 0x010fca00078e0204 */
[----:B------:R2:W5:Y:S01]  /*fb50*/  @P1 LDG.E R0, desc[UR6][R4.64] ;  /* 0x0000000604001981 */ /* 0x000562000c1e1900 */
[----:B0--3--:R-:W-:Y:S05]  /*fb60*/  @P1 BRA `(.L_x_1437) ;  /* 0x0000000000141947 */ /* 0x009fea0003800000 */
[----:B------:R-:W-:Y:S05]  /*fb70*/  @!P0 BRA `(.L_x_1437) ;  /* 0x0000000000108947 */ /* 0x000fea0003800000 */
[----:B------:R-:W-:Y:S02]  /*fb80*/  ULDC.64 UR4, c[0x0][0x208] ;  /* 0x0000820000047ab9 */ /* 0x000fe40000000a00 */
[----:B--2---:R-:W2:Y:S04]  /*fb90*/  LDG.E R5, desc[UR4][R2.64] ;  /* 0x0000000402057981 */ /* 0x004ea8000c1e1900 */
[----:B-----5:R-:W2:Y:S02]  /*fba0*/  LDG.E R0, desc[UR4][R2.64+0x4] ;  /* 0x0000040402007981 */ /* 0x020ea4000c1e1900 */
[----:B--2---:R-:W-:-:S07]  /*fbb0*/  IMAD.IADD R0, R0, 0x1, -R5 ;  /* 0x0000000100007824 */ /* 0x004fce00078e0a05 */
.L_x_1437:
[----:B------:R-:W-:Y:S01]  /*fbc0*/  BSSY B1, `(.L_x_1438) ;  /* 0x000002e000017945 */ /* 0x000fe20003800000 */
[----:B------:R-:W-:Y:S02]  /*fbd0*/  SHF.R.S32.HI R10, RZ, 0x1f, R163 ;  /* 0x0000001fff0a7819 */ /* 0x000fe400000114a3 */
[----:B------:R-:W-:Y:S02]  /*fbe0*/  SEL R13, R164, RZ, !P0 ;  /* 0x000000ffa40d7207 */ /* 0x000fe40004000000 */
[----:B------:R-:W-:Y:S02]  /*fbf0*/  SEL R12, R7, RZ, !P0 ;  /* 0x000000ff070c7207 */ /* 0x000fe40004000000 */
[----:B-----5:R-:W-:Y:S01]  /*fc00*/  SHF.R.S32.HI R11, RZ, 0x1f, R6 ;  /* 0x0000001fff0b7819 */ /* 0x020fe20000011406 */
[----:B------:R-:W-:Y:S06]  /*fc10*/  @P3 BRA `(.L_x_1439) ;  /* 0x0000000000a03947 */ /* 0x000fec0003800000 */
[----:B--2---:R-:W0:Y:S01]  /*fc20*/  S2R R3, SR_TID.X ;  /* 0x0000000000037919 */ /* 0x004e220000002100 */
[----:B------:R-:W2:Y:S02]  /*fc30*/  LDC R14, c[0x0][0xbe8] ;  /* 0x0002fa00ff0e7b82 */ /* 0x000ea40000000800 */
[----:B--2---:R-:W-:Y:S01]  /*fc40*/  IMAD R2, R0, R14, RZ ;  /* 0x0000000e00027224 */ /* 0x004fe200078e02ff */
[----:B0-----:R-:W-:-:S04]  /*fc50*/  IADD3 R9, R18, -0x80, R3 ;  /* 0xffffff8012097810 */ /* 0x001fc80007ffe003 */
[----:B------:R-:W-:-:S13]  /*fc60*/  ISETP.GE.AND P0, PT, R9, R2, PT ;  /* 0x000000020900720c */ /* 0x000fda0003f06270 */
[----:B------:R-:W-:Y:S05]  /*fc70*/  @P0 BRA `(.L_x_1439) ;  /* 0x0000000000880947 */ /* 0x000fea0003800000 */
[----:B------:R-:W-:Y:S01]  /*fc80*/  ISETP.NE.AND P0, PT, R14, 0x1, PT ;  /* 0x000000010e00780c */ /* 0x000fe20003f05270 */
[----:B------:R-:W-:Y:S01]  /*fc90*/  ULDC.64 UR4, c[0x0][0xb90] ;  /* 0x0002e40000047ab9 */ /* 0x000fe20000000a00 */
[----:B------:R-:W-:Y:S01]  /*fca0*/  IMAD.MOV.U32 R2, RZ, RZ, R6 ;  /* 0x000000ffff027224 */ /* 0x000fe200078e0006 */
[----:B------:R-:W-:Y:S01]  /*fcb0*/  ULDC.64 UR6, c[0x0][0x208] ;  /* 0x0000820000067ab9 */ /* 0x000fe20000000a00 */
[----:B------:R-:W-:Y:S02]  /*fcc0*/  IMAD R8, R10, UR4, RZ ;  /* 0x000000040a087c24 */ /* 0x000fe4000f8e02ff */
[----:B------:R-:W-:Y:S02]  /*fcd0*/  IMAD.MOV.U32 R3, RZ, RZ, R11 ;  /* 0x000000ffff037224 */ /* 0x000fe400078e000b */
[----:B------:R-:W-:Y:S02]  /*fce0*/  IMAD.MOV.U32 R5, RZ, RZ, R9 ;  /* 0x000000ffff057224 */ /* 0x000fe400078e0009 */
[----:B------:R-:W-:-:S03]  /*fcf0*/  IMAD.WIDE.U32 R2, R163, UR4, R2 ;  /* 0x00000004a3027c25 */ /* 0x000fc6000f8e0002 */
[----:B------:R-:W0:Y:S01]  /*fd00*/  @P0 LDC R4, c[0x0][0xbec] ;  /* 0x0002fb00ff040b82 */ /* 0x000e220000000800 */
[----:B------:R-:W-:Y:S01]  /*fd10*/  IMAD R7, R163, UR5, R8 ;  /* 0x00000005a3077c24 */ /* 0x000fe2000f8e0208 */
[----:B------:R-:W-:-:S03]  /*fd20*/  ULDC.64 UR4, c[0x0][0xb98] ;  /* 0x0002e60000047ab9 */ /* 0x000fc60000000a00 */
[----:B------:R-:W-:-:S03]  /*fd30*/  IMAD.IADD R3, R3, 0x1, R7 ;  /* 0x0000000103037824 */ /* 0x000fc600078e0207 */
[----:B------:R-:W2:Y:S01]  /*fd40*/  @P0 LDC R15, c[0x0][0xbf0] ;  /* 0x0002fc00ff0f0b82 */ /* 0x000ea20000000800 */
[----:B------:R-:W-:-:S04]  /*fd50*/  IMAD.WIDE.U32 R2, R13, UR4, R2 ;  /* 0x000000040d027c25 */ /* 0x000fc8000f8e0002 */
[----:B0-----:R-:W-:-:S05]  /*fd60*/  @P0 IMAD.HI.U32 R4, R9, R4, RZ ;  /* 0x0000000409040227 */ /* 0x001fca00078e00ff */
[----:B--2---:R-:W-:Y:S01]  /*fd70*/  @P0 SHF.R.U32.HI R5, RZ, R15, R4 ;  /* 0x0000000fff050219 */ /* 0x004fe20000011604 */
[----:B------:R-:W-:-:S03]  /*fd80*/  IMAD R4, R12, UR4, RZ ;  /* 0x000000040c047c24 */ /* 0x000fc6000f8e02ff */
[----:B------:R-:W-:Y:S01]  /*fd90*/  IADD3 R2, P0, R5, R2, RZ ;  /* 0x0000000205027210 */ /* 0x000fe20007f1e0ff */
[----:B------:R-:W-:Y:S02]  /*fda0*/  IMAD.MOV R7, RZ, RZ, -R5 ;  /* 0x000000ffff077224 */ /* 0x000fe400078e0a05 */
[----:B------:R-:W-:Y:S01]  /*fdb0*/  IMAD R8, R13, UR5, R4 ;  /* 0x000000050d087c24 */ /* 0x000fe2000f8e0204 */
[----:B------:R-:W-:Y:S01]  /*fdc0*/  ULDC.64 UR4, c[0x0][0xb88] ;  /* 0x0002e20000047ab9 */ /* 0x000fe20000000a00 */
[----:B------:R-:W-:Y:S01]  /*fdd0*/  IMAD R7, R14, R7, R9 ;  /* 0x000000070e077224 */ /* 0x000fe200078e0209 */
[----:B------:R-:W-:-:S04]  /*fde0*/  SHF.R.S32.HI R9, RZ, 0x1f, R5 ;  /* 0x0000001fff097819 */ /* 0x000fc80000011405 */
        /* <DEDUP_REMOVED lines=11> */
.L_x_1439:
[----:B------:R-:W-:Y:S05]  /*fea0*/  BSYNC B1 ;  /* 0x0000000000017941 */ /* 0x000fea0003800000 */
.L_x_1438:
[----:B------:R-:W-:Y:S01]  /*feb0*/  ULDC.64 UR4, c[0x0][0xaa0] ;  /* 0x0002a80000047ab9 */ /* 0x000fe20000000a00 */
[----:B------:R-:W-:Y:S01]  /*fec0*/  IMAD R7, R162, 0x20, R165 ;  /* 0x00000020a2077824 */ /* 0x000fe200078e02a5 */
[----:B------:R-:W-:Y:S01]  /*fed0*/  BSSY B1, `(.L_x_1440) ;  /* 0x0000038000017945 */ /* 0x000fe20003800000 */
[----:B0-2---:R-:W-:Y:S02]  /*fee0*/  IMAD R3, R11, UR4, RZ ;  /* 0x000000040b037c24 */ /* 0x005fe4000f8e02ff */
[----:B------:R-:W-:Y:S02]  /*fef0*/  IMAD.IADD R9, R18, 0x1, R7 ;  /* 0x0000000112097824 */ /* 0x000fe400078e0207 */
[C---:B------:R-:W-:Y:S02]  /*ff00*/  IMAD R5, R6.reuse, UR5, R3 ;  /* 0x0000000506057c24 */ /* 0x040fe4000f8e0203 */
[----:B------:R-:W-:Y:S01]  /*ff10*/  IMAD.WIDE.U32 R2, R6, UR4, RZ ;  /* 0x0000000406027c25 */ /* 0x000fe2000f8e00ff */
[----:B------:R-:W-:-:S03]  /*ff20*/  ULDC.64 UR4, c[0x0][0xae8] ;  /* 0x0002ba0000047ab9 */ /* 0x000fc60000000a00 */
[----:B------:R-:W-:Y:S02]  /*ff30*/  IMAD.IADD R3, R3, 0x1, R5 ;  /* 0x0000000103037824 */ /* 0x000fe400078e0205 */
[----:B------:R-:W-:Y:S02]  /*ff40*/  IMAD R6, R10, UR4, RZ ;  /* 0x000000040a067c24 */ /* 0x000fe4000f8e02ff */
[----:B------:R-:W-:-:S04]  /*ff50*/  @P2 IMAD.HI.U32 R4, R9, R16, RZ ;  /* 0x0000001009042227 */ /* 0x000fc800078e00ff */
[C---:B------:R-:W-:Y:S02]  /*ff60*/  IMAD R7, R163.reuse, UR5, R6 ;  /* 0x00000005a3077c24 */ /* 0x040fe4000f8e0206 */
[----:B------:R-:W-:Y:S01]  /*ff70*/  IMAD.WIDE.U32 R2, R163, UR4, R2 ;  /* 0x00000004a3027c25 */ /* 0x000fe2000f8e0002 */
[----:B------:R-:W-:-:S03]  /*ff80*/  ULDC.64 UR4, c[0x0][0xaf0] ;  /* 0x0002bc0000047ab9 */ /* 0x000fc60000000a00 */
[----:B------:R-:W-:Y:S01]  /*ff90*/  IMAD.MOV.U32 R5, RZ, RZ, R9 ;  /* 0x000000ffff057224 */ /* 0x000fe200078e0009 */
[----:B------:R-:W-:Y:S01]  /*ffa0*/  @P2 SHF.R.U32.HI R5, RZ, R21, R4 ;  /* 0x00000015ff052219 */ /* 0x000fe20000011604 */
[----:B------:R-:W-:Y:S02]  /*ffb0*/  IMAD R6, R12, UR4, RZ ;  /* 0x000000040c067c24 */ /* 0x000fe4000f8e02ff */
[----:B------:R-:W-:Y:S01]  /*ffc0*/  IMAD.IADD R3, R3, 0x1, R7 ;  /* 0x0000000103037824 */ /* 0x000fe200078e0207 */
[----:B------:R-:W-:Y:S01]  /*ffd0*/  SHF.R.S32.HI R4, RZ, 0x1f, R5 ;  /* 0x0000001fff047819 */ /* 0x000fe20000011405 */
        /* <DEDUP_REMOVED lines=14> */
[----:B------:R-:W-:Y:S02]  /*100c0*/  IMAD R17, R0, R17, RZ ;  /* 0x0000001100117224 */ /* 0x000fe400078e02ff */
        /* <DEDUP_REMOVED lines=10> */
[----:B------:R0:W2:Y:S02]  /*10170*/  SHFL.IDX PT, R2, R4, RZ, 0x181f ;  /* 0x00181fff04027589 */ /* 0x0000a400000e0000 */
[----:B------:R-:W-:Y:S02]  /*10180*/  ISETP.GE.AND P0, PT, R0, R17, PT ;  /* 0x000000110000720c */ /* 0x000fe40003f06270 */
[----:B------:R0:W3:Y:S01]  /*10190*/  SHFL.IDX PT, R0, R5, RZ, 0x181f ;  /* 0x00181fff05007589 */ /* 0x0000e200000e0000 */
[----:B------:R-:W-:Y:S10]  /*101a0*/  @P2 BRA `(.L_x_1441) ;  /* 0x0000000000282947 */ /* 0x000ff40003800000 */
[----:B------:R-:W-:Y:S01]  /*101b0*/  ULDC UR4, c[0x0][0xac8] ;  /* 0x0002b20000047ab9 */ /* 0x000fe20000000800 */
[----:B------:R-:W-:Y:S01]  /*101c0*/  ULDC.64 UR6, c[0x0][0x208] ;  /* 0x0000820000067ab9 */ /* 0x000fe20000000a00 */
        /* <DEDUP_REMOVED lines=8> */
.L_x_1441:
[----:B------:R-:W-:Y:S05]  /*10250*/  BSYNC B1 ;  /* 0x0000000000017941 */ /* 0x000fea0003800000 */
.L_x_1440:
[----:B---3--:R3:W0:Y:S01]  /*10260*/  SHFL.IDX PT, R0, R5, 0x1, 0x181f ;  /* 0x00381f0005007f89 */ /* 0x00862200000e0000 */
[----:B------:R-:W-:Y:S03]  /*10270*/  BSSY B1, `(.L_x_1442) ;  /* 0x000000d000017945 */ /* 0x000fe60003800000 */
[----:B--2-4-:R3:W2:Y:S01]  /*10280*/  SHFL.IDX PT, R2, R4, 0x1, 0x181f ;  /* 0x00381f0004027f89 */ /* 0x0146a200000e0000 */
[----:B------:R-:W-:Y:S05]  /*10290*/  @P1 BRA `(.L_x_1443) ;  /* 0x0000000000281947 */ /* 0x000fea0003800000 */
        /* <DEDUP_REMOVED lines=10> */
.L_x_1443:
[----:B------:R-:W-:Y:S05]  /*10340*/  BSYNC B1 ;  /* 0x0000000000017941 */ /* 0x000fea0003800000 */
.L_x_1442:
[----:B0-----:R0:W0:Y:S01]  /*10350*/  SHFL.IDX PT, R0, R5, 0x2, 0x181f ;  /* 0x00581f0005007f89 */ /* 0x00102200000e0000 */
[----:B------:R-:W-:Y:S03]  /*10360*/  BSSY B1, `(.L_x_1444) ;  /* 0x000000d000017945 */ /* 0x000fe60003800000 */
[----:B--2-4-:R2:W4:Y:S01]  /*10370*/  SHFL.IDX PT, R2, R4, 0x2, 0x181f ;  /* 0x00581f0004027f89 */ /* 0x01452200000e0000 */
[----:B------:R-:W-:Y:S05]  /*10380*/  @P0 BRA `(.L_x_1445) ;  /* 0x0000000000280947 */ /* 0x000fea0003800000 */
[----:B------:R-:W-:Y:S01]  /*10390*/  ULDC UR4, c[0x0][0xac8] ;  /* 0x0002b20000047ab9 */ /* 0x000fe20000000800 */
[----:B------:R-:W-:Y:S01]  /*103a0*/  ULDC.64 UR6, c[0x0][0x208] ;  /* 0x0000820000067ab9 */ /* 0x000fe20000000a00 */
        /* <DEDUP_REMOVED lines=8> */
.L_x_1445:
[----:B------:R-:W-:Y:S05]  /*10430*/  BSYNC B1 ;  /* 0x0000000000017941 */ /* 0x000fea0003800000 */
.L_x_1444:
[----:B0-----:R-:W-:Y:S01]  /*10440*/  VIADD R0, R18, 0x60 ;  /* 0x0000006012007836 */ /* 0x001fe20000000000 */
[----:B---3--:R-:W0:Y:S04]  /*10450*/  SHFL.IDX PT, R5, R5, 0x3, 0x181f ;  /* 0x00781f0005057f89 */ /* 0x008e2800000e0000 */
[----:B------:R-:W-:Y:S01]  /*10460*/  ISETP.GE.AND P0, PT, R0, R17, PT ;  /* 0x000000110000720c */ /* 0x000fe20003f06270 */
[----:B----4-:R3:W4:-:S12]  /*10470*/  SHFL.IDX PT, R2, R4, 0x3, 0x181f ;  /* 0x00781f0004027f89 */ /* 0x01071800000e0000 */
[----:B---3--:R-:W-:Y:S05]  /*10480*/  @P0 BRA `(.L_x_1436) ;  /* 0x0000000000280947 */ /* 0x008fea0003800000 */
        /* <DEDUP_REMOVED lines=10> */
.L_x_1436:
[----:B------:R-:W-:Y:S05]  /*10530*/  BSYNC B0 ;  /* 0x0000000000007941 */ /* 0x000fea0003800000 */
.L_x_1427:
[----:B------:R-:W-:Y:S02]  /*10540*/  ULDC UR4, c[0x0][0xc3c] ;  /* 0x00030f0000047ab9 */ /* 0x000fe40000000800 */
[----:B-1----:R-:W-:-:S13]  /*10550*/  ISETP.GE.AND P0, PT, R47, UR4, PT ;  /* 0x000000042f007c0c */ /* 0x002fda000bf06270 */
[----:B------:R-:W-:Y:S05]  /*10560*/  @!P0 BRA `(.L_x_1446) ;  /* 0xffffff08001c8947 */ /* 0x000fea000383ffff */
[----:B------:R-:W-:Y:S05]  /*10570*/  EXIT ;  /* 0x000000000000794d */ /* 0x000fea0003800000 */
.L_x_1345:
        /* <DEDUP_REMOVED lines=15> */
[----:B------:R-:W2:Y:S01]  /*10670*/  LDS.128 R16, [UR4+0x2a8d0] ;  /* 0x02a8d004ff107984 */ /* 0x000ea20008000c00 */
[----:B------:R-:W-:Y:S06]  /*10680*/  BAR.ARV 0x4, 0x180 ;  /* 0x0106000000007b1d */ /* 0x000fec0000002000 */
[----:B------:R-:W-:Y:S05]  /*10690*/  BRA `(.L_x_1448) ;  /* 0x0000000800947947 */ /* 0x000fea0003800000 */
.L_x_1447:
[----:B------:R-:W1:Y:S01]  /*106a0*/  S2R R0, SR_TID.X ;  /* 0x0000000000007919 */ /* 0x000e620000002100 */
[----:B------:R-:W-:Y:S01]  /*106b0*/  ULDC UR4, c[0x0][0xc3c] ;  /* 0x00030f0000047ab9 */ /* 0x000fe20000000800 */
[----:B------:R-:W-:Y:S01]  /*106c0*/  ULDC.64 UR6, c[0x0][0x208] ;  /* 0x0000820000067ab9 */ /* 0x000fe20000000a00 */
[----:B------:R-:W-:Y:S01]  /*106d0*/  ULDC UR5, c[0x0][0xc38] ;  /* 0x00030e0000057ab9 */ /* 0x000fe20000000800 */
[----:B-1----:R-:W-:-:S04]  /*106e0*/  LOP3.LUT R0, R0, 0x1f, RZ, 0xc0, !PT ;  /* 0x0000001f00007812 */ /* 0x002fc800078ec0ff */
[----:B------:R-:W-:-:S04]  /*106f0*/  ISETP.NE.AND P0, PT, R0, 0x1f, PT ;  /* 0x0000001f0000780c */ /* 0x000fc80003f05270 */
[----:B------:R-:W-:-:S13]  /*10700*/  ISETP.GE.OR P1, PT, R0, UR4, !P0 ;  /* 0x0000000400007c0c */ /* 0x000fda000c726670 */
[----:B0-----:R-:W0:Y:S02]  /*10710*/  @!P1 LDC.64 R2, c[0x0][0xc80] ;  /* 0x00032000ff029b82 */ /* 0x001e240000000a00 */
        /* <DEDUP_REMOVED lines=35> */
.L_x_1453:
[----:B------:R-:W-:Y:S01]  /*10950*/  UIADD3 UR4, UR4, 0x1f, URZ ;  /* 0x0000001f04047890 */ /* 0x000fe2000fffe03f */
[----:B------:R-:W-:-:S05]  /*10960*/  IMAD.U32 R19, RZ, RZ, UR7 ;  /* 0x00000007ff137e24 */ /* 0x000fca000f8e00ff */
[----:B0-----:R-:W-:-:S13]  /*10970*/  ISETP.LE.AND P6, PT, R4, UR4, PT ;  /* 0x0000000404007c0c */ /* 0x001fda000bfc3270 */
[----:B------:R-:W-:Y:S05]  /*10980*/  @P6 BRA `(.L_x_1450) ;  /* 0x0000000400b46947 */ /* 0x000fea0003800000 */
[----:B------:R-:W-:Y:S01]  /*10990*/  VIADD R7, R0, UR4 ;  /* 0x0000000400077c36 */ /* 0x000fe20008000000 */
[----:B------:R-:W-:Y:S01]  /*109a0*/  BSSY B0, `(.L_x_1451) ;  /* 0x0000008000007945 */ /* 0x000fe20003800000 */
[----:B------:R-:W-:-:S03]  /*109b0*/  IMAD.MOV.U32 R5, RZ, RZ, RZ ;  /* 0x000000ffff057224 */ /* 0x000fc600078e00ff */
[----:B------:R-:W-:-:S13]  /*109c0*/  ISETP.GE.OR P6, PT, R7, R4, !P0 ;  /* 0x000000040700720c */ /* 0x000fda00047c6670 */
[----:B------:R-:W-:Y:S05]  /*109d0*/  @P6 BRA `(.L_x_1452) ;  /* 0x0000000000106947 */ /* 0x000fea0003800000 */
[----:B------:R-:W0:Y:S01]  /*109e0*/  LDC.64 R2, c[0x0][0xc80] ;  /* 0x00032000ff027b82 */ /* 0x000e220000000a00 */
[----:B------:R-:W-:Y:S01]  /*109f0*/  ULDC.64 UR8, c[0x0][0x208] ;  /* 0x0000820000087ab9 */ /* 0x000fe20000000a00 */
[----:B0-----:R-:W-:-:S05]  /*10a00*/  IMAD.WIDE R2, R7, 0x4, R2 ;  /* 0x0000000407027825 */ /* 0x001fca00078e0202 */
[----:B------:R0:W5:Y:S02]  /*10a10*/  LDG.E R5, desc[UR8][R2.64] ;  /* 0x0000000802057981 */ /* 0x000164000c1e1900 */
.L_x_1452:
[----:B------:R-:W-:Y:S05]  /*10a20*/  BSYNC B0 ;  /* 0x0000000000007941 */ /* 0x000fea0003800000 */
.L_x_1451:
        /* <DEDUP_REMOVED lines=20> */
[----:B------:R-:W-:-:S07]  /*10b70*/  IMAD.MOV.U32 R4, RZ, RZ, R10 ;  /* 0x000000ffff047224 */ /* 0x000fce00078e000a */
.L_x_1449:
[----:B------:R-:W-:Y:S01]  /*10b80*/  IMAD.IADD R7, R6, 0x1, -R7 ;  /* 0x0000000106077824 */ /* 0x000fe200078e0a07 */
[----:B------:R-:W-:-:S03]  /*10b90*/  ULDC.64 UR8, c[0x0][0x208] ;  /* 0x0000820000087ab9 */ /* 0x000fc60000000a00 */
[----:B------:R-:W-:-:S05]  /*10ba0*/  IMAD R2, R4, UR5, R7 ;  /* 0x0000000504027c24 */ /* 0x000fca000f8e0207 */
[----:B------:R-:W-:Y:S02]  /*10bb0*/  ISETP.GT.AND P0, PT, R2, UR6, PT ;  /* 0x0000000602007c0c */ /* 0x000fe4000bf04270 */
[----:B------:R-:W0:Y:S11]  /*10bc0*/  LDC.64 R2, c[0x0][0xc90] ;  /* 0x00032400ff027b82 */ /* 0x000e360000000a00 */
[----:B------:R-:W-:-:S04]  /*10bd0*/  VOTE.ANY R11, PT, !P0 ;  /* 0x00000000000b7806 */ /* 0x000fc800040e0100 */
[----:B------:R-:W1:Y:S02]  /*10be0*/  POPC R6, R11 ;  /* 0x0000000b00067309 */ /* 0x000e640000000000 */
[----:B-1----:R-:W-:-:S04]  /*10bf0*/  VIADD R19, R6, UR4 ;  /* 0x0000000406137c36 */ /* 0x002fc80008000000 */
[----:B0-----:R-:W-:-:S05]  /*10c00*/  IMAD.WIDE R2, R19, 0x4, R2 ;  /* 0x0000000413027825 */ /* 0x001fca00078e0202 */
[----:B------:R-:W2:Y:S01]  /*10c10*/  LDG.E R10, desc[UR8][R2.64] ;  /* 0x00000008020a7981 */ /* 0x000ea2000c1e1900 */
[----:B------:R-:W-:-:S03]  /*10c20*/  ISETP.NE.AND P0, PT, R11, RZ, PT ;  /* 0x000000ff0b00720c */ /* 0x000fc60003f05270 */
[----:B------:R-:W2:Y:S02]  /*10c30*/  SHFL.IDX PT, R5, R5, R6, 0x1f ;  /* 0x00001f0605057589 */ /* 0x000ea400000e0000 */
[----:B--2---:R-:W-:-:S05]  /*10c40*/  IMAD R8, R5, R10, RZ ;  /* 0x0000000a05087224 */ /* 0x004fca00078e02ff */
[----:B------:R-:W-:-:S04]  /*10c50*/  IABS R9, R8 ;  /* 0x0000000800097213 */ /* 0x000fc80000000000 */
[----:B------:R-:W0:Y:S08]  /*10c60*/  I2F.RP R12, R9 ;  /* 0x00000009000c7306 */ /* 0x000e300000209400 */
[----:B0-----:R-:W0:Y:S02]  /*10c70*/  MUFU.RCP R12, R12 ;  /* 0x0000000c000c7308 */ /* 0x001e240000001000 */
[----:B0-----:R-:W-:-:S06]  /*10c80*/  VIADD R13, R12, 0xffffffe ;  /* 0x0ffffffe0c0d7836 */ /* 0x001fcc0000000000 */
[----:B------:R0:W1:Y:S01]  /*10c90*/  F2I.FTZ.U32.TRUNC.NTZ R3, R13 ;  /* 0x0000000d00037305 */ /* 0x000062000021f000 */
[----:B------:R-:W-:Y:S05]  /*10ca0*/  @!P0 BRA `(.L_x_1454) ;  /* 0x0000000000088947 */ /* 0x000fea0003800000 */
[----:B------:R-:W-:-:S05]  /*10cb0*/  VIADD R11, R6, 0xffffffff ;  /* 0xffffffff060b7836 */ /* 0x000fca0000000000 */
[----:B------:R2:W3:Y:S02]  /*10cc0*/  SHFL.IDX PT, R16, R4, R11, 0x1f ;  /* 0x00001f0b04107589 */ /* 0x0004e400000e0000 */
.L_x_1454:
[----:B-1----:R-:W-:Y:S01]  /*10cd0*/  IMAD.MOV R2, RZ, RZ, -R3 ;  /* 0x000000ffff027224 */ /* 0x002fe200078e0a03 */
[----:B--2---:R-:W-:Y:S01]  /*10ce0*/  IABS R4, R8 ;  /* 0x0000000800047213 */ /* 0x004fe20000000000 */
[----:B---3--:R-:W-:Y:S02]  /*10cf0*/  IMAD R16, R16, UR5, R7 ;  /* 0x0000000510107c24 */ /* 0x008fe4000f8e0207 */
[----:B------:R-:W-:Y:S02]  /*10d00*/  IMAD R7, R2, R9, RZ ;  /* 0x0000000902077224 */ /* 0x000fe400078e02ff */
[----:B------:R-:W-:Y:S02]  /*10d10*/  IMAD.MOV.U32 R2, RZ, RZ, RZ ;  /* 0x000000ffff027224 */ /* 0x000fe400078e00ff */
[----:B------:R-:W-:Y:S02]  /*10d20*/  IMAD.MOV R4, RZ, RZ, -R4 ;  /* 0x000000ffff047224 */ /* 0x000fe400078e0a04 */
[----:B------:R-:W-:Y:S01]  /*10d30*/  IMAD.HI.U32 R2, R3, R7, R2 ;  /* 0x0000000703027227 */ /* 0x000fe200078e0002 */
[----:B------:R-:W-:-:S04]  /*10d40*/  IADD3 R7, -R16, UR6, RZ ;  /* 0x0000000610077c10 */ /* 0x000fc8000fffe1ff */
[----:B------:R-:W-:-:S05]  /*10d50*/  IABS R3, R7 ;  /* 0x0000000700037213 */ /* 0x000fca0000000000 */
[----:B------:R-:W-:-:S04]  /*10d60*/  IMAD.HI.U32 R2, R2, R3, RZ ;  /* 0x0000000302027227 */ /* 0x000fc800078e00ff */
[----:B------:R-:W-:Y:S01]  /*10d70*/  IMAD R4, R2, R4, R3 ;  /* 0x0000000402047224 */ /* 0x000fe200078e0203 */
[----:B------:R-:W-:-:S04]  /*10d80*/  LOP3.LUT R3, R7, R8, RZ, 0x3c, !PT ;  /* 0x0000000807037212 */ /* 0x000fc800078e3cff */
[----:B------:R-:W-:Y:S02]  /*10d90*/  ISETP.GT.U32.AND P1, PT, R9, R4, PT ;  /* 0x000000040900720c */ /* 0x000fe40003f24070 */
[----:B------:R-:W-:-:S11]  /*10da0*/  ISETP.GE.AND P2, PT, R3, RZ, PT ;  /* 0x000000ff0300720c */ /* 0x000fd60003f46270 */
[----:B------:R-:W-:Y:S02]  /*10db0*/  @!P1 IMAD.IADD R4, R4, 0x1, -R9 ;  /* 0x0000000104049824 */ /* 0x000fe400078e0a09 */
[----:B------:R-:W-:Y:S01]  /*10dc0*/  @!P1 VIADD R2, R2, 0x1 ;  /* 0x0000000102029836 */ /* 0x000fe20000000000 */
[----:B------:R-:W-:Y:S02]  /*10dd0*/  ISETP.NE.AND P1, PT, R8, RZ, PT ;  /* 0x000000ff0800720c */ /* 0x000fe40003f25270 */
[----:B------:R-:W-:-:S13]  /*10de0*/  ISETP.GE.U32.AND P0, PT, R4, R9, PT ;  /* 0x000000090400720c */ /* 0x000fda0003f06070 */
[----:B------:R-:W-:-:S04]  /*10df0*/  @P0 VIADD R2, R2, 0x1 ;  /* 0x0000000102020836 */ /* 0x000fc80000000000 */
[----:B------:R-:W-:-:S04]  /*10e00*/  IMAD.MOV.U32 R9, RZ, RZ, R2 ;  /* 0x000000ffff097224 */ /* 0x000fc800078e0002 */
[----:B------:R-:W-:Y:S01]  /*10e10*/  @!P2 IMAD.MOV R9, RZ, RZ, -R9 ;  /* 0x000000ffff09a224 */ /* 0x000fe200078e0a09 */
[----:B------:R-:W-:-:S05]  /*10e20*/  @!P1 LOP3.LUT R9, RZ, R8, RZ, 0x33, !PT ;  /* 0x00000008ff099212 */ /* 0x000fca00078e33ff */
[----:B------:R-:W-:Y:S02]  /*10e30*/  IMAD R4, R10, R9, RZ ;  /* 0x000000090a047224 */ /* 0x000fe400078e02ff */
[----:B------:R-:W-:Y:S02]  /*10e40*/  IMAD.MOV R9, RZ, RZ, -R9 ;  /* 0x000000ffff097224 */ /* 0x000fe400078e0a09 */
[----:B------:R-:W-:Y:S02]  /*10e50*/  IMAD.MOV R3, RZ, RZ, -R4 ;  /* 0x000000ffff037224 */ /* 0x000fe400078e0a04 */
[----:B------:R-:W-:-:S03]  /*10e60*/  IMAD R7, R8, R9, R7 ;  /* 0x0000000908077224 */ /* 0x000fc600078e0207 */
[----:B------:R-:W-:Y:S01]  /*10e70*/  VIADDMNMX R10, R3, UR5, R10, PT ;  /* 0x00000005030a7c46 */ /* 0x000fe2000b80010a */
[----:B------:R-:W-:Y:S01]  /*10e80*/  IMAD.IADD R4, R7, 0x1, R4 ;  /* 0x0000000107047824 */ /* 0x000fe200078e0204 */
[----:B------:R-:W-:Y:S02]  /*10e90*/  IABS R8, R7 ;  /* 0x0000000700087213 */ /* 0x000fe40000000000 */
[----:B------:R-:W-:-:S04]  /*10ea0*/  IABS R6, R10 ;  /* 0x0000000a00067213 */ /* 0x000fc80000000000 */
[----:B------:R-:W1:Y:S08]  /*10eb0*/  I2F.RP R11, R6 ;  /* 0x00000006000b7306 */ /* 0x000e700000209400 */
[----:B-1----:R-:W1:Y:S02]  /*10ec0*/  MUFU.RCP R11, R11 ;  /* 0x0000000b000b7308 */ /* 0x002e640000001000 */
[----:B-1----:R-:W-:-:S06]  /*10ed0*/  VIADD R2, R11, 0xffffffe ;  /* 0x0ffffffe0b027836 */ /* 0x002fcc0000000000 */
[----:B------:R1:W2:Y:S02]  /*10ee0*/  F2I.FTZ.U32.TRUNC.NTZ R3, R2 ;  /* 0x0000000200037305 */ /* 0x0002a4000021f000 */
[----:B-1----:R-:W-:Y:S02]  /*10ef0*/  IMAD.MOV.U32 R2, RZ, RZ, RZ ;  /* 0x000000ffff027224 */ /* 0x002fe400078e00ff */
[----:B--2---:R-:W-:-:S04]  /*10f00*/  IMAD.MOV R9, RZ, RZ, -R3 ;  /* 0x000000ffff097224 */ /* 0x004fc800078e0a03 */
[----:B------:R-:W-:-:S04]  /*10f10*/  IMAD R9, R9, R6, RZ ;  /* 0x0000000609097224 */ /* 0x000fc800078e02ff */
[----:B------:R-:W-:Y:S01]  /*10f20*/  IMAD.HI.U32 R3, R3, R9, R2 ;  /* 0x0000000903037227 */ /* 0x000fe200078e0002 */
[-C--:B------:R-:W-:Y:S02]  /*10f30*/  IABS R9, R10.reuse ;  /* 0x0000000a00097213 */ /* 0x080fe40000000000 */
[----:B------:R-:W-:-:S03]  /*10f40*/  LOP3.LUT R2, R7, R10, RZ, 0x3c, !PT ;  /* 0x0000000a07027212 */ /* 0x000fc600078e3cff */
[----:B------:R-:W-:Y:S01]  /*10f50*/  IMAD.MOV R9, RZ, RZ, -R9 ;  /* 0x000000ffff097224 */ /* 0x000fe200078e0a09 */
[----:B------:R-:W-:Y:S01]  /*10f60*/  ISETP.GE.AND P2, PT, R2, RZ, PT ;  /* 0x000000ff0200720c */ /* 0x000fe20003f46270 */
[----:B------:R-:W-:-:S04]  /*10f70*/  IMAD.HI.U32 R3, R3, R8, RZ ;  /* 0x0000000803037227 */ /* 0x000fc800078e00ff */
[----:B------:R-:W-:-:S05]  /*10f80*/  IMAD R9, R3, R9, R8 ;  /* 0x0000000903097224 */ /* 0x000fca00078e0208 */
[----:B------:R-:W-:-:S13]  /*10f90*/  ISETP.GT.U32.AND P1, PT, R6, R9, PT ;  /* 0x000000090600720c */ /* 0x000fda0003f24070 */
[----:B------:R-:W-:Y:S02]  /*10fa0*/  @!P1 IMAD.IADD R9, R9, 0x1, -R6 ;  /* 0x0000000109099824 */ /* 0x000fe400078e0a06 */
[----:B------:R-:W-:Y:S01]  /*10fb0*/  @!P1 VIADD R3, R3, 0x1 ;  /* 0x0000000103039836 */ /* 0x000fe20000000000 */
[----:B------:R-:W-:Y:S02]  /*10fc0*/  ISETP.NE.AND P1, PT, R10, RZ, PT ;  /* 0x000000ff0a00720c */ /* 0x000fe40003f25270 */
[----:B------:R-:W-:-:S13]  /*10fd0*/  ISETP.GE.U32.AND P0, PT, R9, R6, PT ;  /* 0x000000060900720c */ /* 0x000fda0003f06070 */
[----:B------:R-:W-:-:S04]  /*10fe0*/  @P0 VIADD R3, R3, 0x1 ;  /* 0x0000000103030836 */ /* 0x000fc80000000000 */
[----:B------:R-:W-:Y:S01]  /*10ff0*/  @!P2 IMAD.MOV R3, RZ, RZ, -R3 ;  /* 0x000000ffff03a224 */ /* 0x000fe200078e0a03 */
[----:B------:R-:W-:Y:S01]  /*11000*/  @!P1 LOP3.LUT R3, RZ, R10, RZ, 0x33, !PT ;  /* 0x0000000aff039212 */ /* 0x000fe200078e33ff */
[----:B------:R-:W-:-:S03]  /*11010*/  IMAD.MOV R10, RZ, RZ, -R10 ;  /* 0x000000ffff0a7224 */ /* 0x000fc600078e0a0a */
[----:B------:R-:W-:Y:S01]  /*11020*/  LOP3.LUT R2, RZ, R3, RZ, 0x33, !PT ;  /* 0x00000003ff027212 */ /* 0x000fe200078e33ff */
[----:B------:R-:W-:-:S04]  /*11030*/  IMAD R18, R3, R10, R4 ;  /* 0x0000000a03127224 */ /* 0x000fc800078e0204 */
[----:B------:R-:W-:Y:S01]  /*11040*/  IMAD.IADD R17, R5, 0x1, R2 ;  /* 0x0000000105117824 */ /* 0x000fe200078e0202 */
[----:B------:R-:W-:Y:S06]  /*11050*/  BRA `(.L_x_1455) ;  /* 0x00000000000c7947 */ /* 0x000fec0003800000 */
.L_x_1450:
[----:B------:R-:W-:Y:S02]  /*11060*/  IMAD.MOV.U32 R17, RZ, RZ, RZ ;  /* 0x000000ffff117224 */ /* 0x000fe400078e00ff */
[----:B------:R-:W-:Y:S02]  /*11070*/  IMAD.U32 R16, RZ, RZ, UR6 ;  /* 0x00000006ff107e24 */ /* 0x000fe4000f8e00ff */
[----:B------:R-:W-:-:S07]  /*11080*/  IMAD.MOV.U32 R18, RZ, RZ, RZ ;  /* 0x000000ffff127224 */ /* 0x000fce00078e00ff */
.L_x_1455:
[----:B------:R-:W-:-:S13]  /*11090*/  ISETP.NE.AND P0, PT, R0, RZ, PT ;  /* 0x000000ff0000720c */ /* 0x000fda0003f05270 */
[----:B------:R-:W1:Y:S01]  /*110a0*/  @!P0 S2R R3, SR_CgaCtaId ;  /* 0x0000000000038919 */ /* 0x000e620000008800 */
[----:B------:R-:W-:-:S04]  /*110b0*/  @!P0 MOV R0, 0x400 ;  /* 0x0000040000008802 */ /* 0x000fc80000000f00 */
[----:B-1----:R-:W-:-:S05]  /*110c0*/  @!P0 LEA R0, R3, R0, 0x18 ;  /* 0x0000000003008211 */ /* 0x002fca00078ec0ff */
[----:B------:R1:W-:Y:S01]  /*110d0*/  @!P0 STS.128 [R0+0x2a8d0], R16 ;  /* 0x02a8d01000008388 */ /* 0x0003e20000000c00 */
[----:B------:R-:W-:Y:S06]  /*110e0*/  BAR.ARV 0x5, 0x180 ;  /* 0x0146000000007b1d */ /* 0x000fec0000002000 */
.L_x_1448:
[----:B-1----:R-:W-:Y:S01]  /*110f0*/  IMAD.MOV.U32 R0, RZ, RZ, 0x1 ;  /* 0x00000001ff007424 */ /* 0x002fe200078e00ff */
[----:B------:R1:W-:Y:S01]  /*11100*/  STL [R1+0x4], RZ ;  /* 0x000004ff01007387 */ /* 0x0003e20000100800 */
[----:B------:R-:W-:Y:S02]  /*11110*/  ULDC UR4, c[0x0][0xc3c] ;  /* 0x00030f0000047ab9 */ /* 0x000fe40000000800 */
[----:B--2---:R-:W-:Y:S01]  /*11120*/  ISETP.GE.AND P0, PT, R19, UR4, PT ;  /* 0x0000000413007c0c */ /* 0x004fe2000bf06270 */
[----:B------:R1:W-:Y:S04]  /*11130*/  STL [R1+0x10], R0 ;  /* 0x0000100001007387 */ /* 0x0003e80000100800 */
[----:B------:R1:W-:Y:S08]  /*11140*/  STL [R1+0x38], RZ ;  /* 0x000038ff01007387 */ /* 0x0003f00000100800 */
[----:B-1----:R-:W-:Y:S05]  /*11150*/  @P0 BRA `(.L_x_1456) ;  /* 0x0000005800700947 */ /* 0x002fea0003800000 */
[----:B------:R-:W1:Y:S01]  /*11160*/  S2R R5, SR_TID.X ;  /* 0x0000000000057919 */ /* 0x000e620000002100 */
[----:B------:R-:W2:Y:S01]  /*11170*/  S2UR UR5, SR_CgaCtaId ;  /* 0x00000000000579c3 */ /* 0x000ea20000008800 */
[----:B------:R-:W-:Y:S01]  /*11180*/  UMOV UR4, 0x400 ;  /* 0x0000040000047882 */ /* 0x000fe20000000000 */
[----:B------:R-:W-:Y:S01]  /*11190*/  BSSY B8, `(.L_x_1456) ;  /* 0x0000598000087945 */ /* 0x000fe20003800000 */
[----:B------:R-:W-:Y:S01]  /*111a0*/  ULDC UR38, c[0x0][0xc] ;  /* 0x0000030000267ab9 */ /* 0x000fe20000000800 */
[----:B------:R-:W-:Y:S01]  /*111b0*/  ULDC.64 UR36, c[0x0][0x198] ;  /* 0x0000660000247ab9 */ /* 0x000fe20000000a00 */
[----:B--2---:R-:W-:Y:S01]  /*111c0*/  ULEA UR4, UR5, UR4, 0x18 ;  /* 0x0000000405047291 */ /* 0x004fe2000f8ec03f */
[C---:B-1----:R-:W-:Y:S01]  /*111d0*/  IMAD.SHL.U32 R0, R5.reuse, 0x8, RZ ;  /* 0x0000000805007824 */ /* 0x042fe200078e00ff */
[----:B------:R-:W-:-:S04]  /*111e0*/  LOP3.LUT R4, R5, 0x7f, RZ, 0xc0, !PT ;  /* 0x0000007f05047812 */ /* 0x000fc800078ec0ff */
[C---:B0-----:R-:W-:Y:S02]  /*111f0*/  LOP3.LUT R2, R0.reuse, 0x1f8, RZ, 0xc0, !PT ;  /* 0x000001f800027812 */ /* 0x041fe400078ec0ff */
[----:B------:R-:W-:Y:S02]  /*11200*/  LOP3.LUT R0, R0, 0x38, RZ, 0xc0, !PT ;  /* 0x0000003800007812 */ /* 0x000fe400078ec0ff */
[----:B------:R-:W-:Y:S01]  /*11210*/  LOP3.LUT R3, R2, 0x38, R5, 0x78, !PT ;  /* 0x0000003802037812 */ /* 0x000fe200078e7805 */
[----:B------:R-:W-:-:S05]  /*11220*/  IMAD.SHL.U32 R2, R4, 0x8, RZ ;  /* 0x0000000804027824 */ /* 0x000fca00078e00ff */
[----:B------:R-:W-:Y:S01]  /*11230*/  LOP3.LUT R3, R3, 0x200, R2, 0xf8, !PT ;  /* 0x0000020003037812 */ /* 0x000fe200078ef802 */
[----:B------:R-:W-:Y:S01]  /*11240*/  IMAD.SHL.U32 R2, R5, 0x10, RZ ;  /* 0x0000001005027824 */ /* 0x000fe200078e00ff */
[----:B------:R-:W-:Y:S01]  /*11250*/  SHF.R.U32.HI R5, RZ, 0x3, R4 ;  /* 0x00000003ff057819 */ /* 0x000fe20000011604 */
[----:B------:R-:W-:-:S03]  /*11260*/  IMAD.U32 R4, RZ, RZ, UR4 ;  /* 0x00000004ff047e24 */ /* 0x000fc6000f8e00ff */
[----:B------:R-:W-:Y:S01]  /*11270*/  LOP3.LUT R2, R5, 0x70, R2, 0xf8, !PT ;  /* 0x0000007005027812 */ /* 0x000fe200078ef802 */
[----:B------:R-:W-:Y:S01]  /*11280*/  IMAD R3, R3, 0x2, R4 ;  /* 0x0000000203037824 */ /* 0x000fe200078e0204 */
[----:B------:R-:W-:Y:S01]  /*11290*/  STL [R1], R4 ;  /* 0x0000000401007387 */ /* 0x000fe20000100800 */
[----:B------:R-:W-:-:S03]  /*112a0*/  IMAD.MOV.U32 R2, RZ, RZ, 0x1 ;  /* 0x00000001ff027424 */ /* 0x000fc600078e00ff */
[----:B------:R-:W-:Y:S04]  /*112b0*/  STL [R1+0x20], R3 ;  /* 0x0000200301007387 */ /* 0x000fe80000100800 */
[----:B------:R-:W-:Y:S04]  /*112c0*/  STL [R1+0x38], RZ ;  /* 0x000038ff01007387 */ /* 0x000fe80000100800 */
[----:B------:R0:W-:Y:S04]  /*112d0*/  STL [R1+0x10], R2 ;  /* 0x0000100201007387 */ /* 0x0001e80000100800 */
[----:B------:R1:W-:Y:S01]  /*112e0*/  STL [R1+0x4], RZ ;  /* 0x000004ff01007387 */ /* 0x0003e20000100800 */
[----:B0-----:R-:W-:-:S02]  /*112f0*/  LOP3.LUT R2, R0, 0x40, RZ, 0xfc, !PT ;  /* 0x0000004000027812 */ /* 0x001fc400078efcff */
[----:B-1----:R-:W-:-:S07]  /*11300*/  LOP3.LUT R0, R0, 0x80, RZ, 0xfc, !PT ;  /* 0x0000008000007812 */ /* 0x002fce00078efcff */
.L_x_1566:
[----:B------:R-:W-:Y:S05]  /*11310*/  YIELD ;  /* 0x0000000000007946 */ /* 0x000fea0003800000 */
[----:B------:R-:W-:Y:S01]  /*11320*/  ULDC.64 UR4, c[0x0][0xa28] ;  /* 0x00028a0000047ab9 */ /* 0x000fe20000000a00 */
[----:B----4-:R-:W-:Y:S01]  /*11330*/  IMAD.MOV.U32 R0, RZ, RZ, RZ ;  /* 0x000000ffff007224 */ /* 0x010fe200078e00ff */
[----:B------:R-:W-:Y:S01]  /*11340*/  ISETP.NE.U32.AND P0, PT, RZ, UR4, PT ;  /* 0x00000004ff007c0c */ /* 0x000fe2000bf05070 */
[----:B------:R-:W0:Y:S01]  /*11350*/  LDC.64 R4, c[0x0][0xa00] ;  /* 0x00028000ff047b82 */ /* 0x000e220000000a00 */
[----:B------:R-:W-:Y:S01]  /*11360*/  ULDC.64 UR8, c[0x0][0x208] ;  /* 0x0000820000087ab9 */ /* 0x000fe20000000a00 */
[----:B-1----:R-:W-:-:S02]  /*11370*/  CS2R R8, SRZ ;  /* 0x0000000000087805 */ /* 0x002fc4000001ff00 */
[----:B------:R-:W-:Y:S01]  /*11380*/  ISETP.NE.AND.EX P0, PT, RZ, UR5, PT, P0 ;  /* 0x00000005ff007c0c */ /* 0x000fe2000bf05300 */
[----:B------:R-:W-:Y:S01]  /*11390*/  ULDC.64 UR4, c[0x0][0xa18] ;  /* 0x0002860000047ab9 */ /* 0x000fe20000000a00 */
[----:B------:R-:W-:-:S11]  /*113a0*/  ULDC.64 UR6, c[0x0][0xa08] ;  /* 0x0002820000067ab9 */ /* 0x000fd60000000a00 */
[----:B------:R-:W1:Y:S02]  /*113b0*/  @P0 LDC.64 R2, c[0x0][0xa28] ;  /* 0x00028a00ff020b82 */ /* 0x000e640000000a00 */
[----:B-1----:R-:W-:-:S05]  /*113c0*/  @P0 IMAD.WIDE R2, R19, 0x4, R2 ;  /* 0x0000000413020825 */ /* 0x002fca00078e0202 */
[----:B------:R1:W5:Y:S01]  /*113d0*/  @P0 LDG.E R0, desc[UR8][R2.64] ;  /* 0x0000000802000981 */ /* 0x000362000c1e1900 */
[----:B------:R-:W-:Y:S01]  /*113e0*/  ISETP.NE.U32.AND P0, PT, RZ, UR4, PT ;  /* 0x00000004ff007c0c */ /* 0x000fe2000bf05070 */
[----:B0-----:R-:W-:Y:S01]  /*113f0*/  IMAD.WIDE R4, R19, 0x4, R4 ;  /* 0x0000000413047825 */ /* 0x001fe200078e0204 */
[----:B------:R-:W-:Y:S02]  /*11400*/  ISETP.NE.U32.AND P1, PT, RZ, UR6, PT ;  /* 0x00000006ff007c0c */ /* 0x000fe4000bf25070 */
[----:B------:R-:W-:Y:S01]  /*11410*/  ISETP.NE.AND.EX P2, PT, RZ, UR5, PT, P0 ;  /* 0x00000005ff007c0c */ /* 0x000fe2000bf45300 */
[----:B------:R-:W-:Y:S01]  /*11420*/  ULDC.64 UR4, c[0x0][0xa00] ;  /* 0x0002800000047ab9 */ /* 0x000fe20000000a00 */
[----:B------:R-:W-:Y:S02]  /*11430*/  ISETP.NE.AND.EX P1, PT, RZ, UR7, PT, P1 ;  /* 0x00000007ff007c0c */ /* 0x000fe4000bf25310 */
[----:B------:R-:W-:Y:S01]  /*11440*/  ISETP.NE.U32.AND P0, PT, RZ, UR4, PT ;  /* 0x00000004ff007c0c */ /* 0x000fe2000bf05070 */
[----:B-1----:R-:W0:Y:S03]  /*11450*/  LDC.64 R2, c[0x0][0xa08] ;  /* 0x00028200ff027b82 */ /* 0x002e260000000a00 */
[----:B------:R-:W-:-:S05]  /*11460*/  ISETP.NE.AND.EX P0, PT, RZ, UR5, PT, P0 ;  /* 0x00000005ff007c0c */ /* 0x000fca000bf05300 */
[----:B--23--:R-:W1:Y:S08]  /*11470*/  @P2 LDC.64 R6, c[0x0][0xa18] ;  /* 0x00028600ff062b82 */ /* 0x00ce700000000a00 */
[----:B------:R-:W2:Y:S01]  /*11480*/  @P0 LDG.E R9, desc[UR8][R4.64] ;  /* 0x0000000804090981 */ /* 0x000ea2000c1e1900 */
[----:B------:R-:W-:Y:S01]  /*11490*/  ULDC UR4, c[0x0][0x288] ;  /* 0x0000a20000047ab9 */ /* 0x000fe20000000800 */
[----:B0-----:R-:W-:-:S05]  /*114a0*/  IMAD.WIDE R2, R19, 0x4, R2 ;  /* 0x0000000413027825 */ /* 0x001fca00078e0202 */
[----:B------:R-:W5:Y:S01]  /*114b0*/  @P1 LDG.E R8, desc[UR8][R2.64] ;  /* 0x0000000802081981 */ /* 0x000f62000c1e1900 */
[----:B-1----:R-:W-:-:S03]  /*114c0*/  @P2 IMAD.WIDE R6, R19, 0x4, R6 ;  /* 0x0000000413062825 */ /* 0x002fc600078e0206 */
[----:B--2---:R0:W-:Y:S02]  /*114d0*/  STL [R1+0x34], R9 ;  /* 0x0000340901007387 */ /* 0x0041e40000100800 */
[----:B0-----:R-:W-:Y:S01]  /*114e0*/  IMAD.U32 R9, RZ, RZ, UR4 ;  /* 0x00000004ff097e24 */ /* 0x001fe2000f8e00ff */
[----:B------:R-:W-:-:S05]  /*114f0*/  ULDC.64 UR4, c[0x0][0x418] ;  /* 0x0001060000047ab9 */ /* 0x000fca0000000a00 */
        /* <DEDUP_REMOVED lines=12> */
[----:B------:R-:W0:Y:S04]  /*115c0*/  LDG.E R7, desc[UR4][R4.64] ;  /* 0x0000000404077981 */ /* 0x000e28000c1e1900 */
[----:B------:R-:W0:Y:S02]  /*115d0*/  LDG.E R4, desc[UR4][R4.64+0x4] ;  /* 0x0000040404047981 */ /* 0x000e24000c1e1900 */
[----:B0-----:R-:W-:-:S05]  /*115e0*/  IMAD.IADD R9, R4, 0x1, -R7 ;  /* 0x0000000104097824 */ /* 0x001fca00078e0a07 */
[----:B------:R1:W-:Y:S02]  /*115f0*/  STL [R1+0x30], R9 ;  /* 0x0000300901007387 */ /* 0x0003e40000100800 */
.L_x_1457:
[----:B-----5:R-:W-:Y:S01]  /*11600*/  IMAD.IADD R4, R8, 0x1, R0 ;  /* 0x0000000108047824 */ /* 0x020fe200078e0200 */
[----:B------:R-:W-:Y:S02]  /*11610*/  ULDC.64 UR4, c[0x0][0xa20] ;  /* 0x0002880000047ab9 */ /* 0x000fe40000000a00 */
[----:B------:R-:W-:Y:S02]  /*11620*/  ISETP.NE.U32.AND P0, PT, RZ, UR4, PT ;  /* 0x00000004ff007c0c */ /* 0x000fe4000bf05070 */
[----:B------:R2:W-:Y:S02]  /*11630*/  STL [R1+0x14], R4 ;  /* 0x0000140401007387 */ /* 0x0005e40000100800 */
[----:B------:R-:W-:-:S13]  /*11640*/  ISETP.NE.AND.EX P0, PT, RZ, UR5, PT, P0 ;  /* 0x00000005ff007c0c */ /* 0x000fda000bf05300 */
[----:B--2---:R-:W-:Y:S05]  /*11650*/  @!P0 BRA `(.L_x_1458) ;  /* 0x0000000000148947 */ /* 0x004fea0003800000 */
[----:B------:R-:W2:Y:S01]  /*11660*/  LDC.64 R2, c[0x0][0xa20] ;  /* 0x00028800ff027b82 */ /* 0x000ea20000000a00 */
[----:B------:R-:W-:Y:S01]  /*11670*/  ULDC.64 UR4, c[0x0][0x208] ;  /* 0x0000820000047ab9 */ /* 0x000fe20000000a00 */
[----:B--2---:R-:W-:-:S05]  /*11680*/  IMAD.WIDE R2, R19, 0x4, R2 ;  /* 0x0000000413027825 */ /* 0x004fca00078e0202 */
[----:B------:R2:W5:Y:S01]  /*11690*/  LDG.E R6, desc[UR4][R2.64] ;  /* 0x0000000402067981 */ /* 0x000562000c1e1900 */
[----:B------:R-:W-:Y:S05]  /*116a0*/  BRA `(.L_x_1459) ;  /* 0x0000000000147947 */ /* 0x000fea0003800000 */
.L_x_1458:
[----:B------:R-:W-:Y:S05]  /*116b0*/  @!P1 BRA `(.L_x_1459) ;  /* 0x0000000000109947 */ /* 0x000fea0003800000 */
[----:B------:R-:W-:Y:S02]  /*116c0*/  ULDC.64 UR4, c[0x0][0x208] ;  /* 0x0000820000047ab9 */ /* 0x000fe40000000a00 */
[----:B------:R-:W2:Y:S04]  /*116d0*/  LDG.E R6, desc[UR4][R2.64] ;  /* 0x0000000402067981 */ /* 0x000ea8000c1e1900 */
[----:B------:R-:W2:Y:S02]  /*116e0*/  LDG.E R2, desc[UR4][R2.64+0x4] ;  /* 0x0000040402027981 */ /* 0x000ea4000c1e1900 */
[----:B--2---:R-:W-:-:S07]  /*116f0*/  IMAD.IADD R6, R2, 0x1, -R6 ;  /* 0x0000000102067824 */ /* 0x004fce00078e0a06 */
.L_x_1459:
[----:B--2---:R-:W2:Y:S01]  /*11700*/  LDC R2, c[0x0][0x448] ;  /* 0x00011200ff027b82 */ /* 0x004ea20000000800 */
[----:B------:R-:W-:Y:S02]  /*11710*/  IMAD.SHL.U32 R8, R17, 0x80, RZ ;  /* 0x0000008011087824 */ /* 0x000fe400078e00ff */
[----:B-----5:R-:W-:Y:S02]  /*11720*/  IMAD.IADD R0, R6, 0x1, -R0 ;  /* 0x0000000106007824 */ /* 0x020fe400078e0a00 */
[----:B------:R-:W-:Y:S01]  /*11730*/  VIADD R4, R8, 0x7f ;  /* 0x0000007f08047836 */ /* 0x000fe20000000000 */
[----:B------:R3:W-:Y:S03]  /*11740*/  STL [R1+0x2c], R8 ;  /* 0x00002c0801007387 */ /* 0x0007e60000100800 */
[----:B------:R-:W-:Y:S01]  /*11750*/  IMAD.MOV.U32 R6, RZ, RZ, R4 ;  /* 0x000000ffff067224 */ /* 0x000fe200078e0004 */
[----:B--2---:R-:W-:-:S13]  /*11760*/  ISETP.NE.AND P1, PT, R2, 0x1, PT ;  /* 0x000000010200780c */ /* 0x004fda0003f25270 */
[----:B------:R-:W2:Y:S08]  /*11770*/  @P1 LDC R3, c[0x0][0x44c] ;  /* 0x00011300ff031b82 */ /* 0x000eb00000000800 */
[----:B------:R-:W4:Y:S01]  /*11780*/  @P1 LDC R2, c[0x0][0x450] ;  /* 0x00011400ff021b82 */ /* 0x000f220000000800 */
[----:B--2---:R-:W-:-:S05]  /*11790*/  @P1 IMAD.HI.U32 R3, R4, R3, RZ ;  /* 0x0000000304031227 */ /* 0x004fca00078e00ff */
[----:B----4-:R-:W-:Y:S02]  /*117a0*/  @P1 SHF.R.U32.HI R6, RZ, R2, R3 ;  /* 0x00000002ff061219 */ /* 0x010fe40000011603 */
[----:B------:R-:W-:-:S05]  /*117b0*/  IADD3 R2, R0, 0x1, -R9 ;  /* 0x0000000100027810 */ /* 0x000fca0007ffe809 */
[----:B------:R-:W-:Y:S02]  /*117c0*/  IMAD.IADD R6, R2, 0x1, R6 ;  /* 0x0000000102067824 */ /* 0x000fe400078e0206 */
[----:B------:R-:W2:Y:S02]  /*117d0*/  LDC.64 R2, c[0x0][0x9e0] ;  /* 0x00027800ff027b82 */ /* 0x000ea40000000a00 */
[----:B--2---:R-:W-:Y:S01]  /*117e0*/  ISETP.GE.AND P2, PT, R3, 0x1, PT ;  /* 0x000000010300780c */ /* 0x004fe20003f46270 */
[----:B------:R-:W-:-:S12]  /*117f0*/  IMAD.IADD R2, R6, 0x1, R2 ;  /* 0x0000000106027824 */ /* 0x000fd800078e0202 */
[----:B---3--:R-:W-:Y:S05]  /*11800*/  @!P2 BRA `(.L_x_1460) ;  /* 0x000000000048a947 */ /* 0x008fea0003800000 */
[C---:B------:R-:W-:Y:S01]  /*11810*/  ISETP.GT.AND P0, PT, R6.reuse, RZ, PT ;  /* 0x000000ff0600720c */ /* 0x040fe20003f04270 */
[----:B------:R-:W-:Y:S01]  /*11820*/  BSSY B0, `(.L_x_1461) ;  /* 0x000000e000007945 */ /* 0x000fe20003800000 */
[----:B------:R-:W-:-:S11]  /*11830*/  VIADD R7, R6, 0xffffffff ;  /* 0xffffffff06077836 */ /* 0x000fd60000000000 */
[----:B------:R-:W-:Y:S05]  /*11840*/  @P0 BRA `(.L_x_1462) ;  /* 0x00000000001c0947 */ /* 0x000fea0003800000 */
[----:B------:R-:W-:Y:S01]  /*11850*/  ISETP.NE.AND P0, PT, R3, 0x1, PT ;  /* 0x000000010300780c */ /* 0x000fe20003f05270 */
[----:B------:R-:W-:-:S12]  /*11860*/  IMAD.MOV R6, RZ, RZ, -R6 ;  /* 0x000000ffff067224 */ /* 0x000fd800078e0a06 */
[----:B------:R-:W2:Y:S02]  /*11870*/  @P0 LDC.64 R4, c[0x0][0x9e8] ;  /* 0x00027a00ff040b82 */ /* 0x000ea40000000a00 */
[----:B--2---:R-:W-:-:S05]  /*11880*/  @P0 IMAD.HI.U32 R4, R6, R4, RZ ;  /* 0x0000000406040227 */ /* 0x004fca00078e00ff */
[----:B------:R-:W-:-:S04]  /*11890*/  @P0 SHF.R.U32.HI R6, RZ, R5, R4 ;  /* 0x00000005ff060219 */ /* 0x000fc80000011604 */
[----:B------:R-:W-:Y:S01]  /*118a0*/  LOP3.LUT R7, RZ, R6, RZ, 0x33, !PT ;  /* 0x00000006ff077212 */ /* 0x000fe200078e33ff */
[----:B------:R-:W-:Y:S06]  /*118b0*/  BRA `(.L_x_1463) ;  /* 0x0000000000107947 */ /* 0x000fec0003800000 */
.L_x_1462:
[----:B------:R-:W-:-:S13]  /*118c0*/  ISETP.NE.AND P0, PT, R3, 0x1, PT ;  /* 0x000000010300780c */ /* 0x000fda0003f05270 */
[----:B------:R-:W2:Y:S02]  /*118d0*/  @P0 LDC.64 R4, c[0x0][0x9e8] ;  /* 0x00027a00ff040b82 */ /* 0x000ea40000000a00 */
[----:B--2---:R-:W-:-:S05]  /*118e0*/  @P0 IMAD.HI.U32 R4, R7, R4, RZ ;  /* 0x0000000407040227 */ /* 0x004fca00078e00ff */
[----:B------:R-:W-:-:S07]  /*118f0*/  @P0 SHF.R.U32.HI R7, RZ, R5, R4 ;  /* 0x00000005ff070219 */ /* 0x000fce0000011604 */
.L_x_1463:
[----:B------:R-:W-:Y:S05]  /*11900*/  BSYNC B0 ;  /* 0x0000000000007941 */ /* 0x000fea0003800000 */
.L_x_1461:
[----:B------:R-:W-:-:S05]  /*11910*/  IMAD R7, R7, R3, R3 ;  /* 0x0000000307077224 */ /* 0x000fca00078e0203 */
[----:B------:R-:W-:-:S07]  /*11920*/  VIMNMX R2, R2, R7, PT ;  /* 0x0000000702027248 */ /* 0x000fce0003fe0100 */
.L_x_1460:
[----:B------:R-:W2:Y:S01]  /*11930*/  @P1 LDC R6, c[0x0][0x44c] ;  /* 0x00011300ff061b82 */ /* 0x000ea20000000800 */
[----:B------:R-:W-:Y:S01]  /*11940*/  IMAD.MOV.U32 R4, RZ, RZ, R8 ;  /* 0x000000ffff047224 */ /* 0x000fe200078e0008 */
[----:B------:R-:W-:-:S06]  /*11950*/  ULDC UR4, c[0x0][0x9dc] ;  /* 0x0002770000047ab9 */ /* 0x000fcc0000000800 */
[----:B------:R-:W3:Y:S01]  /*11960*/  @P1 LDC R5, c[0x0][0x450] ;  /* 0x00011400ff051b82 */ /* 0x000ee20000000800 */
[----:B--2---:R-:W-:-:S05]  /*11970*/  @P1 IMAD.HI.U32 R6, R8, R6, RZ ;  /* 0x0000000608061227 */ /* 0x004fca00078e00ff */
[----:B---3--:R-:W-:Y:S01]  /*11980*/  @P1 SHF.R.U32.HI R4, RZ, R5, R6 ;  /* 0x00000005ff041219 */ /* 0x008fe20000011606 */
[----:B------:R-:W-:Y:S02]  /*11990*/  VIADD R5, R2, 0x5f ;  /* 0x0000005f02057836 */ /* 0x000fe40000000000 */
[----:B------:R-:W-:Y:S01]  /*119a0*/  VIADD R6, R0, 0x5f ;  /* 0x0000005f00067836 */ /* 0x000fe20000000000 */
[----:B------:R-:W-:Y:S01]  /*119b0*/  IADD3 R2, R4, R0, -R9 ;  /* 0x0000000004027210 */ /* 0x000fe20007ffe809 */
[----:B------:R-:W-:-:S04]  /*119c0*/  IMAD.HI R5, R5, 0x2aaaaaab, RZ ;  /* 0x2aaaaaab05057827 */ /* 0x000fc800078e02ff */
[----:B------:R-:W-:Y:S01]  /*119d0*/  IMAD.HI R6, R6, 0x2aaaaaab, RZ ;  /* 0x2aaaaaab06067827 */ /* 0x000fe200078e02ff */
[----:B------:R-:W-:-:S04]  /*119e0*/  SHF.R.U32.HI R0, RZ, 0x1f, R5 ;  /* 0x0000001fff007819 */ /* 0x000fc80000011605 */
[----:B------:R-:W-:Y:S02]  /*119f0*/  SHF.R.U32.HI R4, RZ, 0x1f, R6 ;  /* 0x0000001fff047819 */ /* 0x000fe40000011606 */
[----:B------:R-:W-:Y:S02]  /*11a00*/  LEA.HI.SX32 R0, R5, R0, 0x1c ;  /* 0x0000000005007211 */ /* 0x000fe400078fe2ff */
[----:B------:R-:W-:-:S04]  /*11a10*/  LEA.HI.SX32 R4, R6, R4, 0x1c ;  /* 0x0000000406047211 */ /* 0x000fc800078fe2ff */
[----:B------:R-:W-:Y:S01]  /*11a20*/  VIMNMX R7, R4, R0, PT ;  /* 0x0000000004077248 */ /* 0x000fe20003fe0100 */
[----:B------:R-:W-:-:S04]  /*11a30*/  VIADD R0, R2, -UR4 ;  /* 0x8000000402007c36 */ /* 0x000fc80008000000 */
[----:B------:R2:W-:Y:S01]  /*11a40*/  STL [R1+0x28], R7 ;  /* 0x0000280701007387 */ /* 0x0005e20000100800 */
[----:B------:R-:W-:Y:S05]  /*11a50*/  @!P2 BRA `(.L_x_1464) ;  /* 0x000000000044a947 */ /* 0x000fea0003800000 */
[----:B------:R-:W-:Y:S01]  /*11a60*/  ISETP.GT.AND P0, PT, R2, -0x1, PT ;  /* 0xffffffff0200780c */ /* 0x000fe20003f04270 */
[----:B------:R-:W-:-:S12]  /*11a70*/  BSSY B0, `(.L_x_1465) ;  /* 0x000000d000007945 */ /* 0x000fd80003800000 */
[----:B------:R-:W-:Y:S05]  /*11a80*/  @P0 BRA `(.L_x_1466) ;  /* 0x00000000001c0947 */ /* 0x000fea0003800000 */
[----:B------:R-:W-:Y:S02]  /*11a90*/  ISETP.NE.AND P0, PT, R3, 0x1, PT ;  /* 0x000000010300780c */ /* 0x000fe40003f05270 */
[----:B------:R-:W-:-:S11]  /*11aa0*/  LOP3.LUT R2, RZ, R2, RZ, 0x33, !PT ;  /* 0x00000002ff027212 */ /* 0x000fd600078e33ff */
[----:B------:R-:W3:Y:S02]  /*11ab0*/  @P0 LDC.64 R4, c[0x0][0x9e8] ;  /* 0x00027a00ff040b82 */ /* 0x000ee40000000a00 */
[----:B---3--:R-:W-:-:S05]  /*11ac0*/  @P0 IMAD.HI.U32 R4, R2, R4, RZ ;  /* 0x0000000402040227 */ /* 0x008fca00078e00ff */
[----:B------:R-:W-:-:S04]  /*11ad0*/  @P0 SHF.R.U32.HI R2, RZ, R5, R4 ;  /* 0x00000005ff020219 */ /* 0x000fc80000011604 */
[----:B------:R-:W-:Y:S01]  /*11ae0*/  LOP3.LUT R2, RZ, R2, RZ, 0x33, !PT ;  /* 0x00000002ff027212 */ /* 0x000fe200078e33ff */
[----:B------:R-:W-:Y:S06]  /*11af0*/  BRA `(.L_x_1467) ;  /* 0x0000000000107947 */ /* 0x000fec0003800000 */
.L_x_1466:
[----:B------:R-:W-:-:S13]  /*11b00*/  ISETP.NE.AND P0, PT, R3, 0x1, PT ;  /* 0x000000010300780c */ /* 0x000fda0003f05270 */
[----:B------:R-:W3:Y:S02]  /*11b10*/  @P0 LDC.64 R4, c[0x0][0x9e8] ;  /* 0x00027a00ff040b82 */ /* 0x000ee40000000a00 */
[----:B---3--:R-:W-:-:S05]  /*11b20*/  @P0 IMAD.HI.U32 R4, R2, R4, RZ ;  /* 0x0000000402040227 */ /* 0x008fca00078e00ff */
[----:B------:R-:W-:-:S07]  /*11b30*/  @P0 SHF.R.U32.HI R2, RZ, R5, R4 ;  /* 0x00000005ff020219 */ /* 0x000fce0000011604 */
.L_x_1467:
[----:B------:R-:W-:Y:S05]  /*11b40*/  BSYNC B0 ;  /* 0x0000000000007941 */ /* 0x000fea0003800000 */
.L_x_1465:
[----:B------:R-:W-:-:S05]  /*11b50*/  IMAD R2, R2, R3, RZ ;  /* 0x0000000302027224 */ /* 0x000fca00078e02ff */
[----:B------:R-:W-:-:S07]  /*11b60*/  VIMNMX R0, R0, R2, !PT ;  /* 0x0000000200007248 */ /* 0x000fce0007fe0100 */
.L_x_1464:
[----:B------:R-:W-:Y:S01]  /*11b70*/  IMAD.HI R0, R0, 0x2aaaaaab, RZ ;  /* 0x2aaaaaab00007827 */ /* 0x000fe200078e02ff */
[----:B------:R-:W-:Y:S04]  /*11b80*/  BSSY B7, `(.L_x_1468) ;  /* 0x000042f000077945 */ /* 0x000fe80003800000 */
[----:B------:R-:W-:-:S04]  /*11b90*/  SHF.R.U32.HI R2, RZ, 0x1f, R0 ;  /* 0x0000001fff027819 */ /* 0x000fc80000011600 */
[----:B------:R-:W-:-:S04]  /*11ba0*/  LEA.HI.SX32 R2, R0, R2, 0x1c ;  /* 0x0000000200027211 */ /* 0x000fc800078fe2ff */
[----:B------:R-:W-:-:S04]  /*11bb0*/  VIMNMX R3, RZ, R2, !PT ;  /* 0x00000002ff037248 */ /* 0x000fc80007fe0100 */
[----:B------:R-:W-:Y:S01]  /*11bc0*/  ISETP.GT.AND P0, PT, R7, R3, PT ;  /* 0x000000030700720c */ /* 0x000fe20003f04270 */
[----:B------:R3:W-:-:S12]  /*11bd0*/  STL [R1+0x24], R3 ;  /* 0x0000240301007387 */ /* 0x0007d80000100800 */
[----:B---3--:R-:W-:Y:S05]  /*11be0*/  @P0 BRA `(.L_x_1469) ;  /* 0x0000000000480947 */ /* 0x008fea0003800000 */
[----:B------:R-:W3:Y:S02]  /*11bf0*/  S2R R3, SR_TID.X ;  /* 0x0000000000037919 */ /* 0x000ee40000002100 */
[----:B---3--:R-:W-:-:S04]  /*11c00*/  LOP3.LUT R3, R3, 0x7f, RZ, 0xc0, !PT ;  /* 0x0000007f03037812 */ /* 0x008fc800078ec0ff */
[----:B------:R-:W-:-:S13]  /*11c10*/  ISETP.NE.AND P0, PT, R3, RZ, PT ;  /* 0x000000ff0300720c */ /* 0x000fda0003f05270 */
[----:B------:R-:W-:Y:S05]  /*11c20*/  @P0 BRA `(.L_x_1470) ;  /* 0x0000004000900947 */ /* 0x000fea0003800000 */
[----:B------:R-:W3:Y:S01]  /*11c30*/  S2R R5, SR_LANEID ;  /* 0x0000000000057919 */ /* 0x000ee20000000000 */
[----:B------:R-:W-:Y:S01]  /*11c40*/  VOTEU.ANY UR4, UPT, PT ;  /* 0x0000000000047886 */ /* 0x000fe200038e0100 */
[----:B------:R-:W4:Y:S01]  /*11c50*/  LDC.64 R2, c[0x0][0xc60] ;  /* 0x00031800ff027b82 */ /* 0x000f220000000a00 */
[----:B------:R-:W3:Y:S01]  /*11c60*/  FLO.U32 R0, UR4 ;  /* 0x0000000400007d00 */ /* 0x000ee200080e0000 */
[----:B------:R-:W-:Y:S01]  /*11c70*/  ULDC.64 UR6, c[0x0][0x208] ;  /* 0x0000820000067ab9 */ /* 0x000fe20000000a00 */
[----:B---3--:R-:W-:-:S06]  /*11c80*/  ISETP.EQ.U32.AND P0, PT, R0, R5, PT ;  /* 0x000000050000720c */ /* 0x008fcc0003f02070 */
[----:B------:R-:W4:Y:S07]  /*11c90*/  POPC R5, UR4 ;  /* 0x0000000400057d09 */ /* 0x000f2e0008000000 */
[----:B----4-:R-:W3:Y:S01]  /*11ca0*/  @P0 ATOMG.E.ADD.STRONG.GPU PT, R3, desc[UR6][R2.64], R5 ;  /* 0x00000005020309a8 */ /* 0x010ee200081ee1c6 */
[----:B------:R-:W4:Y:S02]  /*11cb0*/  S2R R4, SR_LTMASK ;  /* 0x0000000000047919 */ /* 0x000f240000003900 */
[----:B----4-:R-:W-:-:S04]  /*11cc0*/  LOP3.LUT R4, R4, UR4, RZ, 0xc0, !PT ;  /* 0x0000000404047c12 */ /* 0x010fc8000f8ec0ff */
[----:B--2---:R-:W2:Y:S01]  /*11cd0*/  POPC R7, R4 ;  /* 0x0000000400077309 */ /* 0x004ea20000000000 */
[----:B---3--:R-:W2:Y:S02]  /*11ce0*/  SHFL.IDX PT, R0, R3, R0, 0x1f ;  /* 0x00001f0003007589 */ /* 0x008ea400000e0000 */
[----:B--2---:R-:W-:Y:S01]  /*11cf0*/  IADD3 R16, R0, UR38, R7 ;  /* 0x0000002600107c10 */ /* 0x004fe2000fffe007 */
[----:B------:R-:W-:Y:S06]  /*11d00*/  BRA `(.L_x_1470) ;  /* 0x0000004000587947 */ /* 0x000fec0003800000 */
.L_x_1469:
[----:B------:R-:W3:Y:S01]  /*11d10*/  LDL R17, [R1] ;  /* 0x0000000001117983 */ /* 0x000ee20000100800 */
[----:B------:R-:W-:Y:S01]  /*11d20*/  BSSY B6, `(.L_x_1471) ;  /* 0x0000014000067945 */ /* 0x000fe20003800000 */
[----:B---3--:R-:W-:-:S05]  /*11d30*/  VIADD R0, R17, 0x18400 ;  /* 0x0001840011007836 */ /* 0x008fca0000000000 */
[----:B------:R-:W-:-:S13]  /*11d40*/  LOP3.LUT P0, RZ, R0, 0x3ff, RZ, 0xc0, !PT ;  /* 0x000003ff00ff7812 */ /* 0x000fda000780c0ff */
[----:B------:R-:W-:Y:S05]  /*11d50*/  @!P0 BRA `(.L_x_1472) ;  /* 0x0000000000408947 */ /* 0x000fea0003800000 */
[----:B------:R-:W-:Y:S01]  /*11d60*/  MOV R2, 0x0 ;  /* 0x0000000000027802 */ /* 0x000fe20000000f00 */
[----:B------:R-:W-:Y:S01]  /*11d70*/  ULDC.64 UR6, c[0x4][0x118] ;  /* 0x0100460000067ab9 */ /* 0x000fe20000000a00 */
[----:B------:R-:W-:Y:S01]  /*11d80*/  ULDC.64 UR8, c[0x4][0x120] ;  /* 0x0100480000087ab9 */ /* 0x000fe20000000a00 */
[----:B------:R-:W-:Y:S01]  /*11d90*/  ULDC.64 UR4, c[0x4][0xa0] ;  /* 0x0100280000047ab9 */ /* 0x000fe20000000a00 */
[----:B------:R-:W-:Y:S02]  /*11da0*/  IMAD.U32 R4, RZ, RZ, UR6 ;  /* 0x00000006ff047e24 */ /* 0x000fe4000f8e00ff */
[----:B------:R-:W3:Y:S01]  /*11db0*/  LDC.64 R2, c[0x4][R2] ;  /* 0x0100000002027b82 */ /* 0x000ee20000000a00 */
[----:B------:R-:W-:Y:S02]  /*11dc0*/  IMAD.U32 R5, RZ, RZ, UR7 ;  /* 0x00000007ff057e24 */ /* 0x000fe4000f8e00ff */
[----:B------:R-:W-:Y:S02]  /*11dd0*/  IMAD.U32 R6, RZ, RZ, UR8 ;  /* 0x00000008ff067e24 */ /* 0x000fe4000f8e00ff */
[----:B--2---:R-:W-:-:S02]  /*11de0*/  IMAD.U32 R7, RZ, RZ, UR9 ;  /* 0x00000009ff077e24 */ /* 0x004fc4000f8e00ff */
[----:B------:R-:W-:Y:S02]  /*11df0*/  IMAD.U32 R10, RZ, RZ, UR4 ;  /* 0x00000004ff0a7e24 */ /* 0x000fe4000f8e00ff */
[----:B------:R-:W-:Y:S02]  /*11e00*/  IMAD.U32 R11, RZ, RZ, UR5 ;  /* 0x00000005ff0b7e24 */ /* 0x000fe4000f8e00ff */
[----:B------:R-:W-:Y:S02]  /*11e10*/  IMAD.MOV.U32 R8, RZ, RZ, 0x70 ;  /* 0x00000070ff087424 */ /* 0x000fe400078e00ff */
[----:B------:R-:W-:Y:S02]  /*11e20*/  IMAD.MOV.U32 R12, RZ, RZ, 0x1 ;  /* 0x00000001ff0c7424 */ /* 0x000fe400078e00ff */
[----:B------:R-:W-:-:S07]  /*11e30*/  IMAD.MOV.U32 R13, RZ, RZ, RZ ;  /* 0x000000ffff0d7224 */ /* 0x000fce00078e00ff */
[----:B------:R-:W-:-:S07]  /*11e40*/  LEPC R20, `(.L_x_1472) ;  /* 0x000000001014794e */ /* 0x000fce0000000000 */
[----:B01-3--:R-:W-:Y:S05]  /*11e50*/  CALL.ABS.NOINC R2 ;  /* 0x0000000002007343 */ /* 0x00bfea0003c00000 */
.L_x_1472:
[----:B------:R-:W-:Y:S05]  /*11e60*/  BSYNC B6 ;  /* 0x0000000000067941 */ /* 0x000fea0003800000 */
.L_x_1471:
        /* <DEDUP_REMOVED lines=8> */
[----:B------:R3:W4:Y:S01]  /*11ef0*/  LDC.64 R2, c[0x4][R17] ;  /* 0x0100000011027b82 */ /* 0x0007220000000a00 */
[----:B------:R-:W-:Y:S02]  /*11f00*/  IMAD.U32 R4, RZ, RZ, UR6 ;  /* 0x00000006ff047e24 */ /* 0x000fe4000f8e00ff */
[----:B------:R-:W-:Y:S02]  /*11f10*/  IMAD.U32 R5, RZ, RZ, UR7 ;  /* 0x00000007ff057e24 */ /* 0x000fe4000f8e00ff */
[----:B------:R-:W-:Y:S02]  /*11f20*/  IMAD.U32 R6, RZ, RZ, UR8 ;  /* 0x00000008ff067e24 */ /* 0x000fe4000f8e00ff */
[----:B--2---:R-:W-:-:S02]  /*11f30*/  IMAD.U32 R7, RZ, RZ, UR9 ;  /* 0x00000009ff077e24 */ /* 0x004fc4000f8e00ff */
[----:B------:R-:W-:Y:S02]  /*11f40*/  IMAD.U32 R10, RZ, RZ, UR4 ;  /* 0x00000004ff0a7e24 */ /* 0x000fe4000f8e00ff */
[----:B------:R-:W-:Y:S02]  /*11f50*/  IMAD.U32 R11, RZ, RZ, UR5 ;  /* 0x00000005ff0b7e24 */ /* 0x000fe4000f8e00ff */
[----:B------:R-:W-:Y:S02]  /*11f60*/  IMAD.MOV.U32 R8, RZ, RZ, 0x70 ;  /* 0x00000070ff087424 */ /* 0x000fe400078e00ff */
[----:B------:R-:W-:Y:S02]  /*11f70*/  IMAD.MOV.U32 R12, RZ, RZ, 0x1 ;  /* 0x00000001ff0c7424 */ /* 0x000fe400078e00ff */
[----:B---3--:R-:W-:-:S07]  /*11f80*/  IMAD.MOV.U32 R13, RZ, RZ, RZ ;  /* 0x000000ffff0d7224 */ /* 0x008fce00078e00ff */
[----:B------:R-:W-:-:S07]  /*11f90*/  LEPC R20, `(.L_x_1475) ;  /* 0x000000001014794e */ /* 0x000fce0000000000 */
[----:B01--4-:R-:W-:Y:S05]  /*11fa0*/  CALL.ABS.NOINC R2 ;  /* 0x0000000002007343 */ /* 0x013fea0003c00000 */
.L_x_1475:
        /* <DEDUP_REMOVED lines=15> */
.L_x_1474:
[----:B------:R-:W-:Y:S05]  /*120a0*/  BSYNC B6 ;  /* 0x0000000000067941 */ /* 0x000fea0003800000 */
.L_x_1473:
[----:B------:R-:W-:Y:S01]  /*120b0*/  ULDC.64 UR4, c[0x0][0x9f8] ;  /* 0x00027e0000047ab9 */ /* 0x000fe20000000a00 */
[----:B------:R-:W3:Y:S01]  /*120c0*/  LDL R17, [R1+0x28] ;  /* 0x0000280001117983 */ /* 0x000ee20000100800 */
[----:B------:R-:W-:Y:S01]  /*120d0*/  ISETP.NE.U32.AND P0, PT, RZ, UR4, PT ;  /* 0x00000004ff007c0c */ /* 0x000fe2000bf05070 */
[----:B--2---:R-:W-:Y:S01]  /*120e0*/  IMAD.MOV.U32 R7, RZ, RZ, R19 ;  /* 0x000000ffff077224 */ /* 0x004fe200078e0013 */
[----:B------:R-:W-:Y:S02]  /*120f0*/  ULDC.64 UR6, c[0x0][0x208] ;  /* 0x0000820000067ab9 */ /* 0x000fe40000000a00 */
[----:B------:R-:W-:Y:S01]  /*12100*/  ISETP.NE.AND.EX P0, PT, RZ, UR5, PT, P0 ;  /* 0x00000005ff007c0c */ /* 0x000fe2000bf05300 */
[----:B------:R-:W-:-:S12]  /*12110*/  ULDC.64 UR4, c[0x0][0xa08] ;  /* 0x0002820000047ab9 */ /* 0x000fd80000000a00 */
[----:B------:R-:W2:Y:S02]  /*12120*/  @P0 LDC.64 R2, c[0x0][0x9f8] ;  /* 0x00027e00ff020b82 */ /* 0x000ea40000000a00 */
[----:B--2---:R-:W-:-:S05]  /*12130*/  @P0 IMAD.WIDE R2, R19, 0x4, R2 ;  /* 0x0000000413020825 */ /* 0x004fca00078e0202 */
[----:B------:R2:W4:Y:S02]  /*12140*/  @P0 LDG.E R7, desc[UR6][R2.64] ;  /* 0x0000000602070981 */ /* 0x000524000c1e1900 */
[----:B--2---:R-:W2:Y:S02]  /*12150*/  LDC.64 R2, c[0x0][0x418] ;  /* 0x00010600ff027b82 */ /* 0x004ea40000000a00 */
[----:B--2---:R-:W-:Y:S01]  /*12160*/  LOP3.LUT P0, RZ, R2, UR4, RZ, 0xfc, !PT ;  /* 0x0000000402ff7c12 */ /* 0x004fe2000f80fcff */
[----:B------:R-:W-:-:S03]  /*12170*/  UMOV UR4, 0xffffffff ;  /* 0xffffffff00047882 */ /* 0x000fc60000000000 */
[----:B------:R-:W-:Y:S01]  /*12180*/  LOP3.LUT P0, RZ, R3, UR5, RZ, 0xfc, P0 ;  /* 0x0000000503ff7c12 */ /* 0x000fe2000800fcff */
[----:B---3--:R-:W-:Y:S01]  /*12190*/  VIADD R0, R17, 0xffffffff ;  /* 0xffffffff11007836 */ /* 0x008fe20000000000 */
[----:B----4-:R-:W-:Y:S01]  /*121a0*/  SHF.R.S32.HI R8, RZ, 0x1f, R7 ;  /* 0x0000001fff087819 */ /* 0x010fe20000011407 */
[----:B------:R2:W-:Y:S01]  /*121b0*/  STL [R1+0xc], R7 ;  /* 0x00000c0701007387 */ /* 0x0005e20000100800 */
[----:B------:R-:W-:-:S03]  /*121c0*/  SEL R17, R7, RZ, !P0 ;  /* 0x000000ff07117207 */ /* 0x000fc60004000000 */
[----:B------:R2:W-:Y:S01]  /*121d0*/  STL [R1+0x1c], R8 ;  /* 0x00001c0801007387 */ /* 0x0005e20000100800 */
[----:B------:R-:W-:Y:S05]  /*121e0*/  BRA.DIV UR4, `(.L_x_1476) ;  /* 0x00000052041c7947 */ /* 0x000fea000b800000 */
[----:B------:R-:W3:Y:S02]  /*121f0*/  S2R R4, SR_TID.X ;  /* 0x0000000000047919 */ /* 0x000ee40000002100 */
[----:B---3--:R-:W-:-:S04]  /*12200*/  SHF.R.U32.HI R4, RZ, 0x5, R4 ;  /* 0x00000005ff047819 */ /* 0x008fc80000011604 */
[----:B------:R-:W-:-:S05]  /*12210*/  LOP3.LUT R4, R4, 0x3, RZ, 0xc0, !PT ;  /* 0x0000000304047812 */ /* 0x000fca00078ec0ff */
[----:B------:R3:W4:Y:S02]  /*12220*/  SHFL.IDX PT, R14, R4, RZ, 0x1f ;  /* 0x00001fff040e7589 */ /* 0x00072400000e0000 */
.L_x_1582:
[----:B---3--:R-:W3:Y:S01]  /*12230*/  LDL.LU R4, [R1+0x18] ;  /* 0x0000180001047983 */ /* 0x008ee20000300800 */
[----:B------:R-:W-:Y:S02]  /*12240*/  PLOP3.LUT P1, PT, PT, PT, PT, 0x8, 0x0 ;  /* 0x000000000000781c */ /* 0x000fe40003f2e170 */
[----:B----4-:R-:W-:Y:S01]  /*12250*/  ISETP.NE.AND P0, PT, R14, RZ, PT ;  /* 0x000000ff0e00720c */ /* 0x010fe20003f05270 */
[----:B------:R4:W-:Y:S01]  /*12260*/  STL [R1+0x8], R0 ;  /* 0x0000080001007387 */ /* 0x0009e20000100800 */
[----:B---3--:R-:W-:-:S09]  /*12270*/  LOP3.LUT R4, R4, 0xfffffffe, RZ, 0xc0, !PT ;  /* 0xfffffffe04047812 */ /* 0x008fd200078ec0ff */
[----:B------:R-:W-:-:S05]  /*12280*/  @P1 LOP3.LUT R4, R4, 0x1, RZ, 0xfc, !PT ;  /* 0x0000000104041812 */ /* 0x000fca00078efcff */
[----:B------:R4:W-:Y:S01]  /*12290*/  STL [R1+0x18], R4 ;  /* 0x0000180401007387 */ /* 0x0009e20000100800 */
[----:B------:R-:W-:Y:S05]  /*122a0*/  @P0 BRA `(.L_x_1477) ;  /* 0x00000004004c0947 */ /* 0x000fea0003800000 */
[----:B------:R-:W-:-:S03]  /*122b0*/  UMOV UR4, 0xffffffff ;  /* 0xffffffff00047882 */ /* 0x000fc60000000000 */
[----:B------:R-:W-:Y:S05]  /*122c0*/  BRA.DIV UR4, `(.L_x_1478) ;  /* 0x0000005204187947 */ /* 0x000fea000b800000 */
[----:B------:R-:W-:-:S13]  /*122d0*/  ELECT P6, URZ, PT ;  /* 0x00000000003f782f */ /* 0x000fda00038c0000 */
.L_x_1585:
[----:B------:R-:W-:Y:S05]  /*122e0*/  @!P6 BRA `(.L_x_1477) ;  /* 0x00000004003ce947 */ /* 0x000fea0003800000 */
[----:B------:R-:W-:-:S04]  /*122f0*/  ISETP.NE.U32.AND P0, PT, R2, RZ, PT ;  /* 0x000000ff0200720c */ /* 0x000fc80003f05070 */
[----:B------:R-:W-:-:S13]  /*12300*/  ISETP.NE.AND.EX P0, PT, R3, RZ, PT, P0 ;  /* 0x000000ff0300720c */ /* 0x000fda0003f05300 */
[----:B------:R-:W-:Y:S05]  /*12310*/  @!P0 BRA `(.L_x_1479) ;  /* 0x0000000000548947 */ /* 0x000fea0003800000 */
[----:B------:R-:W3:Y:S01]  /*12320*/  LDC R6, c[0x0][0x43c] ;  /* 0x00010f00ff067b82 */ /* 0x000ee20000000800 */
[----:B01----:R-:W-:Y:S01]  /*12330*/  IMAD.MOV.U32 R9, RZ, RZ, R0 ;  /* 0x000000ffff097224 */ /* 0x003fe200078e0000 */
[----:B------:R-:W-:Y:S01]  /*12340*/  ULDC.64 UR4, c[0x0][0x428] ;  /* 0x00010a0000047ab9 */ /* 0x000fe20000000a00 */
[----:B------:R-:W-:Y:S02]  /*12350*/  ULDC.64 UR6, c[0x0][0x208] ;  /* 0x0000820000067ab9 */ /* 0x000fe40000000a00 */
[----:B----4-:R-:W-:Y:S01]  /*12360*/  IMAD.MOV.U32 R0, RZ, RZ, R9 ;  /* 0x000000ffff007224 */ /* 0x010fe200078e0009 */
[----:B---3--:R-:W-:-:S13]  /*12370*/  ISETP.NE.AND P0, PT, R6, 0x1, PT ;  /* 0x000000010600780c */ /* 0x008fda0003f05270 */
[----:B------:R-:W0:Y:S02]  /*12380*/  @P0 LDC.64 R4, c[0x0][0x440] ;  /* 0x00011000ff040b82 */ /* 0x000e240000000a00 */
[----:B0-----:R-:W-:-:S05]  /*12390*/  @P0 IMAD.HI.U32 R4, R9, R4, RZ ;  /* 0x0000000409040227 */ /* 0x001fca00078e00ff */
[----:B------:R-:W-:-:S04]  /*123a0*/  @P0 SHF.R.U32.HI R0, RZ, R5, R4 ;  /* 0x00000005ff000219 */ /* 0x000fc80000011604 */
[--C-:B------:R-:W-:Y:S01]  /*123b0*/  SHF.R.S32.HI R5, RZ, 0x1f, R0.reuse ;  /* 0x0000001fff057819 */ /* 0x100fe20000011400 */
[----:B------:R-:W-:-:S04]  /*123c0*/  IMAD.MOV R4, RZ, RZ, -R0 ;  /* 0x000000ffff047224 */ /* 0x000fc800078e0a00 */
[----:B------:R-:W-:Y:S02]  /*123d0*/  IMAD R9, R6, R4, R9 ;  /* 0x0000000406097224 */ /* 0x000fe400078e0209 */
[----:B------:R-:W-:Y:S02]  /*123e0*/  IMAD R6, R8, UR4, RZ ;  /* 0x0000000408067c24 */ /* 0x000fe4000f8e02ff */
[----:B------:R-:W-:Y:S01]  /*123f0*/  IMAD.MOV.U32 R4, RZ, RZ, R0 ;  /* 0x000000ffff047224 */ /* 0x000fe200078e0000 */
[----:B------:R3:W-:Y:S01]  /*12400*/  STL [R1+0x8], R9 ;  /* 0x0000080901007387 */ /* 0x0007e20000100800 */
[C---:B------:R-:W-:Y:S02]  /*12410*/  IMAD R0, R7.reuse, UR5, R6 ;  /* 0x0000000507007c24 */ /* 0x040fe4000f8e0206 */
[----:B------:R-:W-:-:S04]  /*12420*/  IMAD.WIDE.U32 R4, R7, UR4, R4 ;  /* 0x0000000407047c25 */ /* 0x000fc8000f8e0004 */
[----:B------:R-:W-:Y:S01]  /*12430*/  IMAD.IADD R0, R5, 0x1, R0 ;  /* 0x0000000105007824 */ /* 0x000fe200078e0200 */
[----:B------:R-:W-:-:S04]  /*12440*/  LEA R2, P0, R4, R2, 0x2 ;  /* 0x0000000204027211 */ /* 0x000fc800078010ff */
[----:B------:R-:W-:-:S05]  /*12450*/  LEA.HI.X R3, R4, R3, R0, 0x2, P0 ;  /* 0x0000000304037211 */ /* 0x000fca00000f1400 */
[----:B------:R3:W5:Y:S04]  /*12460*/  LDG.E R17, desc[UR6][R2.64] ;  /* 0x0000000602117981 */ /* 0x000768000c1e1900 */
.L_x_1479:
[----:B--2---:R-:W2:Y:S04]  /*12470*/  LDL R7, [R1] ;  /* 0x0000000001077983 */ /* 0x004ea80000100800 */
[----:B----4-:R-:W2:Y:S04]  /*12480*/  LDL R0, [R1+0x4] ;  /* 0x0000040001007983 */ /* 0x010ea80000100800 */
[----:B---3--:R-:W3:Y:S01]  /*12490*/  LDL R2, [R1+0x10] ;  /* 0x0000100001027983 */ /* 0x008ee20000100800 */
[----:B--2---:R-:W-:Y:S01]  /*124a0*/  IMAD R0, R0, 0x8, R7 ;  /* 0x0000000800007824 */ /* 0x004fe200078e0207 */
[----:B---3--:R-:W-:-:S04]  /*124b0*/  SHF.L.U32 R2, R2, 0x1f, RZ ;  /* 0x0000001f02027819 */ /* 0x008fc800000006ff */
[----:B------:R-:W2:Y:S02]  /*124c0*/  SYNCS.PHASECHK.TRANS64.TRYWAIT P0, [R0+URZ+0x2a840], R2 ;  /* 0x02a84002000075a7 */ /* 0x000ea4000800017f */
[----:B--2---:R-:W-:Y:S05]  /*124d0*/  @!P0 BRA `(.L_x_1480) ;  /* 0x0000004c00b48947 */ /* 0x004fea0003800000 */
.L_x_1586:
[----:B------:R-:W3:Y:S02]  /*124e0*/  S2R R3, SR_TID.X ;  /* 0x0000000000037919 */ /* 0x000ee40000002100 */
[----:B---3--:R-:W-:-:S04]  /*124f0*/  LOP3.LUT R3, R3, 0x7f, RZ, 0xc0, !PT ;  /* 0x0000007f03037812 */ /* 0x008fc800078ec0ff */
[----:B------:R-:W-:-:S13]  /*12500*/  ISETP.NE.AND P0, PT, R3, RZ, PT ;  /* 0x000000ff0300720c */ /* 0x000fda0003f05270 */
[----:B------:R-:W-:Y:S05]  /*12510*/  @P0 BRA `(.L_x_1481) ;  /* 0x00000000001c0947 */ /* 0x000fea0003800000 */
[----:B------:R-:W3:Y:S01]  /*12520*/  S2R R3, SR_TID.X ;  /* 0x0000000000037919 */ /* 0x000ee20000002100 */
[----:B--2---:R-:W-:-:S04]  /*12530*/  IMAD.MOV.U32 R2, RZ, RZ, 0x9000 ;  /* 0x00009000ff027424 */ /* 0x004fc800078e00ff */
[----:B------:R4:W-:Y:S01]  /*12540*/  SYNCS.ARRIVE.TRANS64 RZ, [R0+URZ+0x2a830], R2 ;  /* 0x02a8300200ff79a7 */ /* 0x0009e2000800003f */
[----:B---3--:R-:W-:-:S04]  /*12550*/  LOP3.LUT R3, R3, 0x1f, RZ, 0xc0, !PT ;  /* 0x0000001f03037812 */ /* 0x008fc800078ec0ff */
[----:B------:R-:W-:-:S13]  /*12560*/  ISETP.NE.AND P0, PT, R3, RZ, PT ;  /* 0x000000ff0300720c */ /* 0x000fda0003f05270 */
[----:B----4-:R-:W-:Y:S05]  /*12570*/  @!P0 BRA `(.L_x_1481) ;  /* 0x0000000000048947 */ /* 0x010fea0003800000 */
[----:B------:R-:W-:Y:S01]  /*12580*/  BPT.TRAP 0x1 ;  /* 0x000000040000795c */ /* 0x000fe20000300000 */
.L_x_1481:
[----:B------:R-:W3:Y:S04]  /*12590*/  LDL R6, [R1] ;  /* 0x0000000001067983 */ /* 0x000ee80000100800 */
[----:B------:R-:W3:Y:S04]  /*125a0*/  LDL R5, [R1+0x4] ;  /* 0x0000040001057983 */ /* 0x000ee80000100800 */
[----:B------:R-:W4:Y:S04]  /*125b0*/  LDL R4, [R1+0x8] ;  /* 0x0000080001047983 */ /* 0x000f280000100800 */
[----:B------:R-:W4:Y:S04]  /*125c0*/  LDL R3, [R1+0x14] ;  /* 0x0000140001037983 */ /* 0x000f280000100800 */
[----:B--2---:R-:W2:Y:S01]  /*125d0*/  LDL.LU R2, [R1+0x18] ;  /* 0x0000180001027983 */ /* 0x004ea20000300800 */
[----:B------:R-:W-:Y:S01]  /*125e0*/  R2UR UR9, R0 ;  /* 0x00000000000972ca */ /* 0x000fe200000e0000 */
[----:B------:R-:W-:Y:S01]  /*125f0*/  UIADD3 UR4, UP0, UR36, 0x370, URZ ;  /* 0x0000037024047890 */ /* 0x000fe2000ff1e03f */
[----:B------:R-:W-:Y:S01]  /*12600*/  R2UR UR12, R18 ;  /* 0x00000000120c72ca */ /* 0x000fe200000e0000 */
[----:B------:R-:W-:Y:S01]  /*12610*/  UMOV UR10, URZ ;  /* 0x0000003f000a7c82 */ /* 0x000fe20008000000 */
[----:B-----5:R-:W-:Y:S01]  /*12620*/  R2UR UR13, R17 ;  /* 0x00000000110d72ca */ /* 0x020fe200000e0000 */
[----:B------:R-:W-:Y:S01]  /*12630*/  UMOV UR6, 0x0 ;  /* 0x0000000000067882 */ /* 0x000fe20000000000 */
[----:B------:R-:W-:Y:S01]  /*12640*/  PLOP3.LUT P0, PT, PT, PT, PT, 0x80, 0x0 ;  /* 0x000000000000781c */ /* 0x000fe20003f0f070 */
[----:B------:R-:W-:Y:S01]  /*12650*/  UMOV UR7, 0x14f00000 ;  /* 0x14f0000000077882 */ /* 0x000fe20000000000 */
[----:B------:R-:W-:-:S05]  /*12660*/  UMOV UR16, 0x40 ;  /* 0x0000004000107882 */ /* 0x000fca0000000000 */
[----:B------:R-:W-:Y:S01]  /*12670*/  UIADD3 UR9, UR9, 0x2a830, URZ ;  /* 0x0002a83009097890 */ /* 0x000fe2000fffe03f */
[----:B---3--:R-:W-:Y:S01]  /*12680*/  IMAD R0, R5, 0x9000, R6 ;  /* 0x0000900005007824 */ /* 0x008fe200078e0206 */
[----:B----4-:R-:W-:-:S04]  /*12690*/  R2UR UR11, R4 ;  /* 0x00000000040b72ca */ /* 0x010fc800000e0000 */
[----:B------:R-:W-:Y:S02]  /*126a0*/  R2UR UR8, R0 ;  /* 0x00000000000872ca */ /* 0x000fe400000e0000 */
[----:B------:R-:W-:Y:S02]  /*126b0*/  R2UR UR5, R3 ;  /* 0x00000000030572ca */ /* 0x000fe400000e0000 */
[----:B--2---:R-:W-:-:S04]  /*126c0*/  LOP3.LUT R2, R2, 0xfffffffe, RZ, 0xc0, !PT ;  /* 0xfffffffe02027812 */ /* 0x004fc800078ec0ff */
[----:B------:R-:W-:-:S05]  /*126d0*/  @P0 LOP3.LUT R2, R2, 0x1, RZ, 0xfc, !PT ;  /* 0x0000000102020812 */ /* 0x000fca00078efcff */
[----:B------:R-:W-:Y:S02]  /*126e0*/  UIADD3 UR14, UR8, 0x18400, URZ ;  /* 0x00018400080e7890 */ /* 0x000fe4000fffe03f */
[----:B------:R-:W-:Y:S01]  /*126f0*/  UIMAD UR11, UR11, 0x60, UR5 ;  /* 0x000000600b0b78a4 */ /* 0x000fe2000f8e0205 */
[----:B------:R3:W-:Y:S01]  /*12700*/  STL [R1+0x18], R2 ;  /* 0x0000180201007387 */ /* 0x0007e20000100800 */
[----:B------:R-:W-:Y:S02]  /*12710*/  UIADD3.X UR5, URZ, UR37, URZ, UP0, !UPT ;  /* 0x000000253f057290 */ /* 0x000fe400087fe43f */
[----:B------:R-:W-:Y:S02]  /*12720*/  UIADD3 UR15, UR8, 0x1b400, URZ ;  /* 0x0001b400080f7890 */ /* 0x000fe4000fffe03f */
[----:B------:R-:W-:-:S03]  /*12730*/  UIADD3 UR17, UR8, 0x1e400, URZ ;  /* 0x0001e40008117890 */ /* 0x000fc6000fffe03f */
[----:B------:R-:W-:Y:S01]  /*12740*/  UMOV UR8, UR14 ;  /* 0x0000000e00087c82 */ /* 0x000fe20008000000 */
[----:B------:R-:W-:Y:S01]  /*12750*/  UMOV UR14, 0x80 ;  /* 0x00000080000e7882 */ /* 0x000fe20000000000 */
[----:B------:R2:W-:Y:S02]  /*12760*/  UTMALDG.4D [UR8], [UR4], desc[UR6] ;  /* 0x00000608040075b4 */ /* 0x0005e40008019000 */
[----:B--2---:R-:W-:Y:S01]  /*12770*/  UMOV UR8, UR15 ;  /* 0x0000000f00087c82 */ /* 0x004fe20008000000 */
[----:B------:R-:W-:Y:S02]  /*12780*/  UMOV UR10, UR16 ;  /* 0x00000010000a7c82 */ /* 0x000fe40008000000 */
[----:B------:R2:W-:Y:S02]  /*12790*/  UTMALDG.4D [UR8], [UR4], desc[UR6] ;  /* 0x00000608040075b4 */ /* 0x0005e40008019000 */
[----:B--2---:R-:W-:Y:S01]  /*127a0*/  UMOV UR8, UR17 ;  /* 0x0000001100087c82 */ /* 0x004fe20008000000 */
[----:B------:R-:W-:-:S02]  /*127b0*/  UMOV UR10, UR14 ;  /* 0x0000000e000a7c82 */ /* 0x000fc40008000000 */
[----:B------:R3:W-:Y:S02]  /*127c0*/  UTMALDG.4D [UR8], [UR4], desc[UR6] ;  /* 0x00000608040075b4 */ /* 0x0007e40008019000 */
[----:B---3--:R-:W-:Y:S01]  /*127d0*/  NOP ;  /* 0x0000000000007918 */ /* 0x008fe20000000000 */
.L_x_1477:
[----:B----4-:R-:W3:Y:S04]  /*127e0*/  LDL R0, [R1] ;  /* 0x0000000001007983 */ /* 0x010ee80000100800 */
[----:B------:R-:W4:Y:S01]  /*127f0*/  LDL.LU R3, [R1+0x34] ;  /* 0x0000340001037983 */ /* 0x000f220000300800 */
[----:B------:R-:W-:Y:S05]  /*12800*/  WARPSYNC.ALL ;  /* 0x0000000000007948 */ /* 0x000fea0003800000 */
[----:B------:R-:W-:Y:S01]  /*12810*/  ULDC.64 UR4, c[0x0][0x298] ;  /* 0x0000a60000047ab9 */ /* 0x000fe20000000a00 */
[----:B------:R-:W-:Y:S01]  /*12820*/  BSSY B6, `(.L_x_1482) ;  /* 0x000001c000067945 */ /* 0x000fe20003800000 */
[----:B------:R-:W-:Y:S01]  /*12830*/  BAR.SYNC.DEFER_BLOCKING 0x8, 0x180 ;  /* 0x0206000000007b1d */ /* 0x000fe20000010000 */
[----:B---3--:R-:W-:Y:S01]  /*12840*/  VIADD R0, R0, 0xc400 ;  /* 0x0000c40000007836 */ /* 0x008fe20000000000 */
[----:B----4-:R-:W-:Y:S01]  /*12850*/  SHF.R.S32.HI R2, RZ, 0x1f, R3 ;  /* 0x0000001fff027819 */ /* 0x010fe20000011403 */
[----:B------:R-:W-:-:S03]  /*12860*/  IMAD.WIDE.U32 R4, R3, UR4, RZ ;  /* 0x0000000403047c25 */ /* 0x000fc6000f8e00ff */
[----:B------:R-:W-:Y:S01]  /*12870*/  LOP3.LUT P0, RZ, R0, 0x3ff, RZ, 0xc0, !PT ;  /* 0x000003ff00ff7812 */ /* 0x000fe2000780c0ff */
[----:B------:R-:W-:Y:S01]  /*12880*/  IMAD R2, R2, UR4, RZ ;  /* 0x0000000402027c24 */ /* 0x000fe2000f8e02ff */
[----:B------:R3:W-:Y:S03]  /*12890*/  STL.64 [R1+0x40], R4 ;  /* 0x0000400401007387 */ /* 0x0007e60000100a00 */
[----:B------:R-:W-:-:S04]  /*128a0*/  IMAD R2, R3, UR5, R2 ;  /* 0x0000000503027c24 */ /* 0x000fc8000f8e0202 */
[----:B------:R-:W-:-:S05]  /*128b0*/  IMAD.IADD R0, R5, 0x1, R2 ;  /* 0x0000000105007824 */ /* 0x000fca00078e0202 */
[----:B------:R3:W-:Y:S01]  /*128c0*/  STL [R1+0x34], R0 ;  /* 0x0000340001007387 */ /* 0x0007e20000100800 */
[----:B------:R-:W-:Y:S05]  /*128d0*/  @!P0 BRA `(.L_x_1483) ;  /* 0x0000000000408947 */ /* 0x000fea0003800000 */
[----:B------:R-:W-:Y:S01]  /*128e0*/  MOV R2, 0x0 ;  /* 0x0000000000027802 */ /* 0x000fe20000000f00 */
[----:B------:R-:W-:Y:S01]  /*128f0*/  ULDC.64 UR6, c[0x4][0x118] ;  /* 0x0100460000067ab9 */ /* 0x000fe20000000a00 */
[----:B------:R-:W-:Y:S01]  /*12900*/  ULDC.64 UR8, c[0x4][0x120] ;  /* 0x0100480000087ab9 */ /* 0x000fe20000000a00 */
[----:B------:R-:W-:Y:S01]  /*12910*/  ULDC.64 UR4, c[0x4][0x88] ;  /* 0x0100220000047ab9 */ /* 0x000fe20000000a00 */
[----:B---3--:R-:W-:Y:S02]  /*12920*/  IMAD.U32 R4, RZ, RZ, UR6 ;  /* 0x00000006ff047e24 */ /* 0x008fe4000f8e00ff */
        /* <DEDUP_REMOVED lines=11> */
.L_x_1483:
[----:B------:R-:W-:Y:S05]  /*129e0*/  BSYNC B6 ;  /* 0x0000000000067941 */ /* 0x000fea0003800000 */
.L_x_1482:
[----:B---3--:R-:W3:Y:S01]  /*129f0*/  LDL.LU R0, [R1+0x34] ;  /* 0x0000340001007983 */ /* 0x008ee20000300800 */
[----:B--2---:R-:W2:Y:S01]  /*12a00*/  LDC R7, c[0x0][0x448] ;  /* 0x00011200ff077b82 */ /* 0x004ea20000000800 */
[----:B------:R-:W-:Y:S01]  /*12a10*/  ULDC.64 UR4, c[0x0][0x2d8] ;  /* 0x0000b60000047ab9 */ /* 0x000fe20000000a00 */
[----:B------:R-:W-:Y:S01]  /*12a20*/  ULDC.64 UR6, c[0x0][0x280] ;  /* 0x0000a00000067ab9 */ /* 0x000fe20000000a00 */
[----:B------:R-:W3:Y:S04]  /*12a30*/  LDL.LU.64 R2, [R1+0x40] ;  /* 0x0000400001027983 */ /* 0x000ee80000300a00 */
[----:B01----:R-:W4:Y:S01]  /*12a40*/  LDL R9, [R1+0x2c] ;  /* 0x00002c0001097983 */ /* 0x003f220000100800 */
[----:B------:R-:W0:Y:S01]  /*12a50*/  S2R R5, SR_TID.X ;  /* 0x0000000000057919 */ /* 0x000e220000002100 */
[----:B------:R-:W1:Y:S01]  /*12a60*/  S2R R6, SR_TID.X ;  /* 0x0000000000067919 */ /* 0x000e620000002100 */
[----:B------:R-:W1:Y:S01]  /*12a70*/  S2R R10, SR_TID.X ;  /* 0x00000000000a7919 */ /* 0x000e620000002100 */
[----:B0-----:R-:W-:-:S04]  /*12a80*/  LOP3.LUT R5, R5, 0x7f, RZ, 0xc0, !PT ;  /* 0x0000007f05057812 */ /* 0x001fc800078ec0ff */
[----:B------:R-:W-:Y:S01]  /*12a90*/  SHF.R.U32.HI R5, RZ, 0x3, R5 ;  /* 0x00000003ff057819 */ /* 0x000fe20000011605 */
[----:B-1----:R-:W-:-:S05]  /*12aa0*/  IMAD.SHL.U32 R8, R6, 0x10, RZ ;  /* 0x0000001006087824 */ /* 0x002fca00078e00ff */
[----:B------:R-:W-:Y:S01]  /*12ab0*/  LOP3.LUT R8, R5, 0x70, R8, 0xf8, !PT ;  /* 0x0000007005087812 */ /* 0x000fe200078ef808 */
[----:B------:R-:W-:-:S05]  /*12ac0*/  IMAD.SHL.U32 R10, R10, 0x8, RZ ;  /* 0x000000080a0a7824 */ /* 0x000fca00078e00ff */
[----:B------:R-:W-:-:S04]  /*12ad0*/  LOP3.LUT R10, R10, 0x38, RZ, 0xc0, !PT ;  /* 0x000000380a0a7812 */ /* 0x000fc800078ec0ff */
[C---:B------:R-:W-:Y:S02]  /*12ae0*/  LOP3.LUT R11, R10.reuse, 0x40, RZ, 0xfc, !PT ;  /* 0x000000400a0b7812 */ /* 0x040fe400078efcff */
[----:B------:R-:W-:Y:S01]  /*12af0*/  LOP3.LUT R10, R10, 0x80, RZ, 0xfc, !PT ;  /* 0x000000800a0a7812 */ /* 0x000fe200078efcff */
[----:B---3--:R-:W-:Y:S01]  /*12b00*/  IMAD.MOV.U32 R3, RZ, RZ, R0 ;  /* 0x000000ffff037224 */ /* 0x008fe200078e0000 */
[----:B------:R-:W-:-:S05]  /*12b10*/  SHF.R.S32.HI R0, RZ, 0x1f, R18 ;  /* 0x0000001fff007819 */ /* 0x000fca0000011412 */
[----:B------:R-:W-:Y:S02]  /*12b20*/  IMAD R0, R0, UR4, RZ ;  /* 0x0000000400007c24 */ /* 0x000fe4000f8e02ff */
[----:B------:R-:W-:-:S04]  /*12b30*/  IMAD.WIDE.U32 R2, R18, UR4, R2 ;  /* 0x0000000412027c25 */ /* 0x000fc8000f8e0002 */
[----:B------:R-:W-:Y:S01]  /*12b40*/  IMAD R0, R18, UR5, R0 ;  /* 0x0000000512007c24 */ /* 0x000fe2000f8e0200 */
[----:B------:R-:W-:Y:S02]  /*12b50*/  ULDC.64 UR4, c[0x0][0xa00] ;  /* 0x0002800000047ab9 */ /* 0x000fe40000000a00 */
[----:B------:R-:W-:Y:S01]  /*12b60*/  ISETP.NE.U32.AND P0, PT, RZ, UR4, PT ;  /* 0x00000004ff007c0c */ /* 0x000fe2000bf05070 */
[----:B------:R-:W-:Y:S01]  /*12b70*/  IMAD.IADD R3, R3, 0x1, R0 ;  /* 0x0000000103037824 */ /* 0x000fe200078e0200 */
[----:B------:R-:W-:Y:S02]  /*12b80*/  SHF.R.S32.HI R0, RZ, 0x1f, R19 ;  /* 0x0000001fff007819 */ /* 0x000fe40000011413 */
[----:B------:R-:W-:Y:S01]  /*12b90*/  ISETP.NE.AND.EX P0, PT, RZ, UR5, PT, P0 ;  /* 0x00000005ff007c0c */ /* 0x000fe2000bf05300 */
[----:B------:R-:W-:-:S03]  /*12ba0*/  ULDC.64 UR4, c[0x0][0x2e0] ;  /* 0x0000b80000047ab9 */ /* 0x000fc60000000a00 */
[----:B------:R-:W-:Y:S02]  /*12bb0*/  SEL R4, R0, RZ, !P0 ;  /* 0x000000ff00047207 */ /* 0x000fe40004000000 */
[----:B------:R-:W-:Y:S02]  /*12bc0*/  SEL R0, R19, RZ, !P0 ;  /* 0x000000ff13007207 */ /* 0x000fe40004000000 */
[----:B--2---:R-:W-:Y:S01]  /*12bd0*/  ISETP.NE.AND P0, PT, R7, 0x1, PT ;  /* 0x000000010700780c */ /* 0x004fe20003f05270 */
[----:B------:R-:W-:-:S12]  /*12be0*/  IMAD R4, R4, UR4, RZ ;  /* 0x0000000404047c24 */ /* 0x000fd8000f8e02ff */
[----:B------:R-:W0:Y:S08]  /*12bf0*/  @P0 LDC R5, c[0x0][0x44c] ;  /* 0x00011300ff050b82 */ /* 0x000e300000000800 */
[----:B------:R-:W1:Y:S01]  /*12c00*/  @P0 LDC R6, c[0x0][0x450] ;  /* 0x00011400ff060b82 */ /* 0x000e620000000800 */
[----:B------:R-:W-:-:S04]  /*12c10*/  IMAD.WIDE.U32 R2, R0, UR4, R2 ;  /* 0x0000000400027c25 */ /* 0x000fc8000f8e0002 */
[----:B------:R-:W-:Y:S01]  /*12c20*/  IMAD R0, R0, UR5, R4 ;  /* 0x0000000500007c24 */ /* 0x000fe2000f8e0204 */
[----:B------:R-:W-:-:S03]  /*12c30*/  ULDC.64 UR4, c[0x0][0x2d0] ;  /* 0x0000b40000047ab9 */ /* 0x000fc60000000a00 */
[----:B------:R-:W-:Y:S02]  /*12c40*/  IMAD.IADD R3, R3, 0x1, R0 ;  /* 0x0000000103037824 */ /* 0x000fe400078e0200 */
[----:B----4-:R-:W-:-:S04]  /*12c50*/  IMAD.IADD R0, R8, 0x1, R9 ;  /* 0x0000000108007824 */ /* 0x010fc800078e0209 */
[----:B0-----:R-:W-:-:S04]  /*12c60*/  @P0 IMAD.HI.U32 R5, R0, R5, RZ ;  /* 0x0000000500050227 */ /* 0x001fc800078e00ff */
[----:B------:R-:W-:Y:S01]  /*12c70*/  IMAD.MOV.U32 R4, RZ, RZ, R0 ;  /* 0x000000ffff047224 */ /* 0x000fe200078e0000 */
[----:B-1----:R-:W-:-:S05]  /*12c80*/  @P0 SHF.R.U32.HI R4, RZ, R6, R5 ;  /* 0x00000006ff040219 */ /* 0x002fca0000011605 */
[----:B------:R-:W-:-:S04]  /*12c90*/  IMAD.MOV R5, RZ, RZ, -R4 ;  /* 0x000000ffff057224 */ /* 0x000fc800078e0a04 */
[----:B------:R-:W-:Y:S01]  /*12ca0*/  IMAD R0, R7, R5, R0 ;  /* 0x0000000507007224 */ /* 0x000fe200078e0200 */
[----:B------:R-:W-:Y:S01]  /*12cb0*/  SHF.R.S32.HI R5, RZ, 0x1f, R4 ;  /* 0x0000001fff057819 */ /* 0x000fe20000011404 */
        /* <DEDUP_REMOVED lines=9> */
[----:B------:R-:W-:Y:S02]  /*12d50*/  ISETP.GE.AND P0, PT, R10, UR4, PT ;  /* 0x000000040a007c0c */ /* 0x000fe4000bf06270 */
[----:B------:R0:W5:Y:S01]  /*12d60*/  LDL R10, [R1+0x20] ;  /* 0x00002000010a7983 */ /* 0x0001620000100800 */
[----:B------:R-:W1:Y:S01]  /*12d70*/  S2R R5, SR_TID.X ;  /* 0x0000000000057919 */ /* 0x000e620000002100 */
[----:B------:R-:W-:Y:S01]  /*12d80*/  IMAD R0, R0, UR5, R4 ;  /* 0x0000000500007c24 */ /* 0x000fe2000f8e0204 */
[----:B------:R-:W-:-:S03]  /*12d90*/  LEA R4, P3, R2, UR6, 0x1 ;  /* 0x0000000602047c11 */ /* 0x000fc6000f8608ff */
[----:B------:R-:W-:Y:S01]  /*12da0*/  IMAD.IADD R0, R3, 0x1, R0 ;  /* 0x0000000103007824 */ /* 0x000fe200078e0200 */
[----:B------:R-:W-:-:S04]  /*12db0*/  ISETP.GE.AND P1, PT, R11, UR4, PT ;  /* 0x000000040b007c0c */ /* 0x000fc8000bf26270 */
[----:B------:R-:W-:Y:S01]  /*12dc0*/  LEA.HI.X R3, R2, UR7, R0, 0x1, P3 ;  /* 0x0000000702037c11 */ /* 0x000fe200098f0c00 */
[----:B-1----:R-:W-:-:S05]  /*12dd0*/  IMAD.SHL.U32 R8, R5, 0x8, RZ ;  /* 0x0000000805087824 */ /* 0x002fca00078e00ff */
[----:B------:R-:W-:-:S04]  /*12de0*/  LOP3.LUT R8, R8, 0x38, RZ, 0xc0, !PT ;  /* 0x0000003808087812 */ /* 0x000fc800078ec0ff */
[----:B------:R-:W-:Y:S01]  /*12df0*/  ISETP.GE.AND P2, PT, R8, UR4, PT ;  /* 0x0000000408007c0c */ /* 0x000fe2000bf46270 */
[----:B------:R-:W-:-:S03]  /*12e00*/  UMOV UR4, 0xffffffff ;  /* 0xffffffff00047882 */ /* 0x000fc60000000000 */
[----:B0-----:R-:W-:Y:S09]  /*12e10*/  BRA.DIV UR4, `(.L_x_1484) ;  /* 0x0000004604787947 */ /* 0x001ff2000b800000 */
[----:B------:R-:W0:Y:S01]  /*12e20*/  S2R R5, SR_TID.X ;  /* 0x0000000000057919 */ /* 0x000e220000002100 */
[----:B------:R-:W2:Y:S01]  /*12e30*/  LDL.LU R8, [R1+0x2c] ;  /* 0x00002c0001087983 */ /* 0x000ea20000300800 */
[----:B0-----:R-:W-:-:S04]  /*12e40*/  LOP3.LUT R5, R5, 0x7f, RZ, 0xc0, !PT ;  /* 0x0000007f05057812 */ /* 0x001fc800078ec0ff */
[----:B------:R-:W-:Y:S02]  /*12e50*/  SHF.R.U32.HI R6, RZ, 0x3, R5 ;  /* 0x00000003ff067819 */ /* 0x000fe40000011605 */
[----:B------:R-:W3:Y:S04]  /*12e60*/  LDL.LU R5, [R1+0x30] ;  /* 0x0000300001057983 */ /* 0x000ee80000300800 */
[----:B------:R-:W-:Y:S01]  /*12e70*/  SHFL.IDX PT, R9, R3, 0x1, 0x181f ;  /* 0x00381f0003097f89 */ /* 0x000fe200000e0000 */
[----:B------:R-:W-:Y:S01]  /*12e80*/  ULDC.64 UR4, c[0x0][0x208] ;  /* 0x0000820000047ab9 */ /* 0x000fe20000000a00 */
[----:B--2---:R-:W-:Y:S02]  /*12e90*/  IMAD.IADD R0, R6, 0x1, R8 ;  /* 0x0000000106007824 */ /* 0x004fe400078e0208 */
[----:B------:R-:W0:Y:S01]  /*12ea0*/  S2R R6, SR_TID.X ;  /* 0x0000000000067919 */ /* 0x000e220000002100 */
[----:B---3--:R-:W-:-:S02]  /*12eb0*/  IMAD R2, R5, R7, RZ ;  /* 0x0000000705027224 */ /* 0x008fc400078e02ff */
[----:B------:R-:W1:Y:S01]  /*12ec0*/  SHFL.IDX PT, R7, R4, RZ, 0x181f ;  /* 0x00181fff04077589 */ /* 0x000e6200000e0000 */
[----:B0-----:R-:W-:-:S03]  /*12ed0*/  IMAD.SHL.U32 R11, R6, 0x8, RZ ;  /* 0x00000008060b7824 */ /* 0x001fc600078e00ff */
[----:B------:R-:W0:Y:S01]  /*12ee0*/  SHFL.IDX PT, R6, R3, RZ, 0x181f ;  /* 0x00181fff03067589 */ /* 0x000e2200000e0000 */
[C---:B------:R-:W-:Y:S01]  /*12ef0*/  VIADD R5, R0.reuse, 0x10 ;  /* 0x0000001000057836 */ /* 0x040fe20000000000 */
[----:B------:R-:W-:-:S04]  /*12f00*/  ISETP.GE.AND P4, PT, R0, R2, PT ;  /* 0x000000020000720c */ /* 0x000fc80003f86270 */
[----:B------:R-:W-:Y:S02]  /*12f10*/  ISETP.GE.AND P3, PT, R5, R2, PT ;  /* 0x000000020500720c */ /* 0x000fe40003f66270 */
[----:B------:R-:W2:Y:S01]  /*12f20*/  SHFL.IDX PT, R5, R4, 0x1, 0x181f ;  /* 0x00381f0004057f89 */ /* 0x000ea200000e0000 */
[----:B------:R-:W-:-:S06]  /*12f30*/  LOP3.LUT R11, R11, 0x38, RZ, 0xc0, !PT ;  /* 0x000000380b0b7812 */ /* 0x000fcc00078ec0ff */
[----:B-1----:R-:W-:-:S05]  /*12f40*/  @!P4 LEA R7, P5, R11, R7, 0x1 ;  /* 0x000000070b07c211 */ /* 0x002fca00078a08ff */
[----:B0-----:R-:W-:-:S05]  /*12f50*/  @!P4 IMAD.X R6, RZ, RZ, R6, P5 ;  /* 0x000000ffff06c224 */ /* 0x001fca00028e0606 */
[----:B------:R-:W-:-:S04]  /*12f60*/  @!P4 LOP3.LUT R7, R7, R6, RZ, 0x3c, !PT ;  /* 0x000000060707c212 */ /* 0x000fc800078e3cff */
[----:B------:R-:W-:Y:S02]  /*12f70*/  @!P4 LOP3.LUT R6, R7, R6, RZ, 0x3c, !PT ;  /* 0x000000060706c212 */ /* 0x000fe400078e3cff */
[----:B--2---:R-:W-:Y:S02]  /*12f80*/  @!P3 LEA R8, P5, R11, R5, 0x1 ;  /* 0x000000050b08b211 */ /* 0x004fe400078a08ff */
[----:B------:R-:W-:-:S03]  /*12f90*/  @!P4 LOP3.LUT R7, R7, R6, RZ, 0x3c, !PT ;  /* 0x000000060707c212 */ /* 0x000fc600078e3cff */
[----:B------:R-:W-:Y:S02]  /*12fa0*/  @!P3 IMAD.X R5, RZ, RZ, R9, P5 ;  /* 0x000000ffff05b224 */ /* 0x000fe400028e0609 */
[----:B-----5:R-:W-:Y:S04]  /*12fb0*/  @!P4 LDGSTS.E.BYPASS.LTC128B.128 [R10+0xc400], desc[UR4][R6.64], !P2 ;  /* 0x0c400000060acfae */ /* 0x020fe8000d101d44 */
[----:B------:R-:W-:Y:S04]  /*12fc0*/  @!P4 LDGSTS.E.BYPASS.LTC128B.128 [R10+0x10400], desc[UR4][R6.64+0x80], !P1 ;  /* 0x10400080060acfae */ /* 0x000fe8000c901d44 */
[----:B------:R0:W-:Y:S02]  /*12fd0*/  @!P4 LDGSTS.E.BYPASS.LTC128B.128 [R10+0x14400], desc[UR4][R6.64+0x100], !P0 ;  /* 0x14400100060acfae */ /* 0x0001e4000c101d44 */
[----:B0-----:R-:W-:-:S02]  /*12fe0*/  @!P3 IMAD.MOV.U32 R6, RZ, RZ, R8 ;  /* 0x000000ffff06b224 */ /* 0x001fc400078e0008 */
[----:B------:R-:W-:Y:S02]  /*12ff0*/  @!P3 IMAD.MOV.U32 R7, RZ, RZ, R5 ;  /* 0x000000ffff07b224 */ /* 0x000fe400078e0005 */
[----:B------:R-:W-:-:S03]  /*13000*/  VIADD R5, R0, 0x20 ;  /* 0x0000002000057836 */ /* 0x000fc60000000000 */
[----:B------:R-:W-:Y:S04]  /*13010*/  @!P3 LDGSTS.E.BYPASS.LTC128B.128 [R10+0xcc00], desc[UR4][R6.64], !P2 ;  /* 0x0cc00000060abfae */ /* 0x000fe8000d101d44 */
[----:B------:R-:W-:Y:S04]  /*13020*/  @!P3 LDGSTS.E.BYPASS.LTC128B.128 [R10+0x10c00], desc[UR4][R6.64+0x80], !P1 ;  /* 0x10c00080060abfae */ /* 0x000fe8000c901d44 */
[----:B------:R0:W-:Y:S01]  /*13030*/  @!P3 LDGSTS.E.BYPASS.LTC128B.128 [R10+0x14c00], desc[UR4][R6.64+0x100], !P0 ;  /* 0x14c00100060abfae */ /* 0x0001e2000c101d44 */
[----:B------:R-:W-:-:S03]  /*13040*/  ISETP.GE.AND P3, PT, R5, R2, PT ;  /* 0x000000020500720c */ /* 0x000fc60003f66270 */
[----:B------:R-:W1:Y:S04]  /*13050*/  SHFL.IDX PT, R5, R4, 0x2, 0x181f ;  /* 0x00581f0004057f89 */ /* 0x000e6800000e0000 */
[----:B------:R-:W0:Y:S06]  /*13060*/  SHFL.IDX PT, R8, R3, 0x2, 0x181f ;  /* 0x00581f0003087f89 */ /* 0x000e2c00000e0000 */
        /* <DEDUP_REMOVED lines=43> */
[----:B-1----:R-:W1:Y:S01]  /*13320*/  SHFL.IDX PT, R6, R3, 0x6, 0x181f ;  /* 0x00d81f0003067f89 */ /* 0x002e6200000e0000 */
[----:B0-----:R-:W-:-:S03]  /*13330*/  @!P4 LEA R5, P3, R11, R5, 0x1 ;  /* 0x000000050b05c211 */ /* 0x001fc600078608ff */
[----:B------:R-:W0:Y:S04]  /*13340*/  SHFL.IDX PT, R3, R3, 0x7, 0x181f ;  /* 0x00f81f0003037f89 */ /* 0x000e2800000e0000 */
[----:B------:R-:W2:Y:S01]  /*13350*/  SHFL.IDX PT, R4, R4, 0x7, 0x181f ;  /* 0x00f81f0004047f89 */ /* 0x000ea200000e0000 */
[----:B-1----:R-:W-:-:S04]  /*13360*/  @!P4 IMAD.X R6, RZ, RZ, R6, P3 ;  /* 0x000000ffff06c224 */ /* 0x002fc800018e0606 */
[----:B------:R-:W-:Y:S02]  /*13370*/  @!P4 IMAD.MOV.U32 R7, RZ, RZ, R6 ;  /* 0x000000ffff07c224 */ /* 0x000fe400078e0006 */
[----:B------:R-:W-:-:S05]  /*13380*/  @!P4 IMAD.MOV.U32 R6, RZ, RZ, R5 ;  /* 0x000000ffff06c224 */ /* 0x000fca00078e0005 */
[----:B------:R1:W-:Y:S04]  /*13390*/  @!P4 LDGSTS.E.BYPASS.LTC128B.128 [R10+0xf400], desc[UR4][R6.64], !P2 ;  /* 0x0f400000060acfae */ /* 0x0003e8000d101d44 */
[----:B------:R1:W-:Y:S04]  /*133a0*/  @!P4 LDGSTS.E.BYPASS.LTC128B.128 [R10+0x13400], desc[UR4][R6.64+0x80], !P1 ;  /* 0x13400080060acfae */ /* 0x0003e8000c901d44 */
[----:B0-2---:R1:W-:Y:S02]  /*133b0*/  @!P4 LDGSTS.E.BYPASS.LTC128B.128 [R10+0x17400], desc[UR4][R6.64+0x100], !P0 ;  /* 0x17400100060acfae */ /* 0x0053e4000c101d44 */
.L_x_1603:
[----:B------:R-:W-:Y:S01]  /*133c0*/  VIADD R0, R0, 0x70 ;  /* 0x0000007000007836 */ /* 0x000fe20000000000 */
[----:B------:R-:W-:Y:S04]  /*133d0*/  BSSY B0, `(.L_x_1485) ;  /* 0x000000f000007945 */ /* 0x000fe80003800000 */
[----:B------:R-:W-:-:S13]  /*133e0*/  ISETP.GE.AND P3, PT, R0, R2, PT ;  /* 0x000000020000720c */ /* 0x000fda0003f66270 */
[----:B------:R-:W-:Y:S05]  /*133f0*/  @P3 BRA `(.L_x_1486) ;  /* 0x0000000000303947 */ /* 0x000fea0003800000 */
[----:B------:R-:W0:Y:S01]  /*13400*/  S2R R5, SR_TID.X ;  /* 0x0000000000057919 */ /* 0x000e220000002100 */
[----:B------:R-:W-:Y:S01]  /*13410*/  ULDC.64 UR4, c[0x0][0x208] ;  /* 0x0000820000047ab9 */ /* 0x000fe20000000a00 */
[----:B0-----:R-:W-:-:S05]  /*13420*/  IMAD.SHL.U32 R5, R5, 0x8, RZ ;  /* 0x0000000805057824 */ /* 0x001fca00078e00ff */
        /* <DEDUP_REMOVED lines=9> */
.L_x_1486:
[----:B------:R-:W-:Y:S05]  /*134c0*/  BSYNC B0 ;  /* 0x0000000000007941 */ /* 0x000fea0003800000 */
.L_x_1485:
[----:B01----:R-:W2:Y:S01]  /*134d0*/  LDL R10, [R1] ;  /* 0x00000000010a7983 */ /* 0x003ea20000100800 */
[----:B------:R-:W-:Y:S01]  /*134e0*/  PLOP3.LUT P0, PT, PT, PT, PT, 0x80, 0x0 ;  /* 0x000000000000781c */ /* 0x000fe20003f0f070 */
[----:B------:R-:W-:Y:S01]  /*134f0*/  NOP ;  /* 0x0000000000007918 */ /* 0x000fe20000000000 */
[----:B--2---:R-:W-:-:S11]  /*13500*/  VIADD R10, R10, 0x2a800 ;  /* 0x0002a8000a0a7836 */ /* 0x004fd60000000000 */
.L_x_1487:
[----:B------:R-:W2:Y:S01]  /*13510*/  LDL R2, [R1] ;  /* 0x0000000001027983 */ /* 0x000ea20000100800 */
        /* <DEDUP_REMOVED lines=18> */
.L_x_1604:
[----:B------:R-:W-:Y:S05]  /*13640*/  BSYNC B0 ;  /* 0x0000000000007941 */ /* 0x000fea0003800000 */
.L_x_1488:
[----:B------:R-:W2:Y:S04]  /*13650*/  LDL R3, [R1+0x28] ;  /* 0x0000280001037983 */ /* 0x000ea80000100800 */
[----:B0-----:R-:W3:Y:S01]  /*13660*/  LDL R2, [R1+0x24] ;  /* 0x0000240001027983 */ /* 0x001ee20000100800 */
[----:B------:R-:W-:Y:S01]  /*13670*/  BSSY B0, `(.L_x_1490) ;  /* 0x0000223000007945 */ /* 0x000fe20003800000 */
[----:B--2---:R-:W-:-:S05]  /*13680*/  VIADD R0, R3, 0xfffffffe ;  /* 0xfffffffe03007836 */ /* 0x004fca0000000000 */
[----:B---3--:R-:W-:-:S13]  /*13690*/  ISETP.GE.AND P0, PT, R0, R2, PT ;  /* 0x000000020000720c */ /* 0x008fda0003f06270 */
[----:B------:R-:W-:Y:S05]  /*136a0*/  @!P0 BRA `(.L_x_1491) ;  /* 0x00000020007c8947 */ /* 0x000fea0003800000 */
[----:B------:R-:W-:Y:S01]  /*136b0*/  LOP3.LUT R8, RZ, R2, RZ, 0x33, !PT ;  /* 0x00000002ff087212 */ /* 0x000fe200078e33ff */
[----:B------:R-:W-:Y:S01]  /*136c0*/  IMAD.MOV R2, RZ, RZ, -R3 ;  /* 0x000000ffff027224 */ /* 0x000fe200078e0a03 */
[----:B------:R-:W-:Y:S04]  /*136d0*/  BSSY B2, `(.L_x_1492) ;  /* 0x00000b9000027945 */ /* 0x000fe80003800000 */
[----:B------:R-:W-:-:S05]  /*136e0*/  VIADDMNMX R8, R2, 0x1, R8, !PT ;  /* 0x0000000102087846 */ /* 0x000fca0007800108 */
[----:B------:R-:W-:-:S05]  /*136f0*/  IMAD.IADD R2, R3, 0x1, R8 ;  /* 0x0000000103027824 */ /* 0x000fca00078e0208 */
[----:B------:R-:W-:-:S04]  /*13700*/  LOP3.LUT R2, R2, 0x1, RZ, 0xc0, !PT ;  /* 0x0000000102027812 */ /* 0x000fc800078ec0ff */
[----:B------:R-:W-:-:S13]  /*13710*/  ISETP.NE.U32.AND P0, PT, R2, 0x1, PT ;  /* 0x000000010200780c */ /* 0x000fda0003f05070 */
[----:B------:R-:W-:Y:S05]  /*13720*/  @P0 BRA `(.L_x_1493) ;  /* 0x0000000800cc0947 */ /* 0x000fea0003800000 */
[----:B------:R-:W2:Y:S04]  /*13730*/  LDL R5, [R1+0x18] ;  /* 0x0000180001057983 */ /* 0x000ea80000100800 */
[----:B------:R-:W3:Y:S04]  /*13740*/  LDL R4, [R1+0x4] ;  /* 0x0000040001047983 */ /* 0x000ee80000100800 */
[----:B------:R-:W4:Y:S01]  /*13750*/  LDL R3, [R1+0x10] ;  /* 0x0000100001037983 */ /* 0x000f220000100800 */
[----:B------:R-:W-:Y:S01]  /*13760*/  BSSY B1, `(.L_x_1494) ;  /* 0x00000ab000017945 */ /* 0x000fe20003800000 */
[----:B--2---:R-:W-:Y:S01]  /*13770*/  LOP3.LUT P1, RZ, R5, 0x1, RZ, 0xc0, !PT ;  /* 0x0000000105ff7812 */ /* 0x004fe2000782c0ff */
[----:B---3--:R-:W-:-:S05]  /*13780*/  VIADD R7, R4, 0x1 ;  /* 0x0000000104077836 */ /* 0x008fca0000000000 */
[----:B------:R-:W-:-:S04]  /*13790*/  ISETP.NE.AND P0, PT, R7, 0x2, PT ;  /* 0x000000020700780c */ /* 0x000fc80003f05270 */
[----:B------:R-:W-:Y:S02]  /*137a0*/  SEL R9, RZ, 0x1, P0 ;  /* 0x00000001ff097807 */ /* 0x000fe40000000000 */
[----:B------:R-:W-:Y:S02]  /*137b0*/  SEL R7, R7, RZ, P0 ;  /* 0x000000ff07077207 */ /* 0x000fe40000000000 */
[----:B----4-:R-:W-:Y:S01]  /*137c0*/  LOP3.LUT R9, R3, R9, RZ, 0x3c, !PT ;  /* 0x0000000903097212 */ /* 0x010fe200078e3cff */
[----:B------:R-:W-:Y:S06]  /*137d0*/  @!P1 BRA `(.L_x_1495) ;  /* 0x00000008008c9947 */ /* 0x000fec0003800000 */
[----:B------:R-:W-:Y:S01]  /*137e0*/  ULDC.64 UR4, c[0x0][0x418] ;  /* 0x0001060000047ab9 */ /* 0x000fe20000000a00 */
[----:B------:R-:W-:Y:S01]  /*137f0*/  IMAD.MOV.U32 R4, RZ, RZ, R17 ;  /* 0x000000ffff047224 */ /* 0x000fe200078e0011 */
[----:B------:R-:W-:-:S04]  /*13800*/  ISETP.NE.U32.AND P0, PT, RZ, UR4, PT ;  /* 0x00000004ff007c0c */ /* 0x000fc8000bf05070 */
[----:B------:R-:W-:-:S13]  /*13810*/  ISETP.NE.AND.EX P0, PT, RZ, UR5, PT, P0 ;  /* 0x00000005ff007c0c */ /* 0x000fda000bf05300 */
[----:B------:R-:W-:Y:S05]  /*13820*/  @!P0 BRA `(.L_x_1496) ;  /* 0x0000000000508947 */ /* 0x000fea0003800000 */
[----:B------:R-:W2:Y:S01]  /*13830*/  LDL R11, [R1+0x1c] ;  /* 0x00001c00010b7983 */ /* 0x000ea20000100800 */
[----:B------:R-:W0:Y:S01]  /*13840*/  LDC R5, c[0x0][0x43c] ;  /* 0x00010f00ff057b82 */ /* 0x000e220000000800 */
[----:B------:R-:W-:Y:S02]  /*13850*/  ULDC.64 UR6, c[0x0][0x428] ;  /* 0x00010a0000067ab9 */ /* 0x000fe40000000a00 */
[----:B------:R-:W3:Y:S01]  /*13860*/  LDL R6, [R1+0xc] ;  /* 0x00000c0001067983 */ /* 0x000ee20000100800 */
        /* <DEDUP_REMOVED lines=16> */
.L_x_1496:
[----:B------:R-:W2:Y:S01]  /*13970*/  LDL R2, [R1] ;  /* 0x0000000001027983 */ /* 0x000ea20000100800 */
[----:B------:R-:W-:Y:S01]  /*13980*/  BSSY B3, `(.L_x_1497) ;  /* 0x0000005000037945 */ /* 0x000fe20003800000 */
[----:B--2---:R-:W-:Y:S01]  /*13990*/  IMAD R3, R7, 0x8, R2 ;  /* 0x0000000807037824 */ /* 0x004fe200078e0202 */
[----:B------:R-:W-:-:S04]  /*139a0*/  SHF.L.U32 R2, R9, 0x1f, RZ ;  /* 0x0000001f09027819 */ /* 0x000fc800000006ff */
[----:B------:R-:W1:Y:S02]  /*139b0*/  SYNCS.PHASECHK.TRANS64.TRYWAIT P0, [R3+URZ+0x2a840], R2 ;  /* 0x02a84002030075a7 */ /* 0x000e64000800017f */
[----:B-1----:R-:W-:Y:S05]  /*139c0*/  @!P0 BRA `(.L_x_1498) ;  /* 0x00000044009c8947 */ /* 0x002fea0003800000 */
.L_x_1605:
[----:B------:R-:W-:Y:S05]  /*139d0*/  BSYNC B3 ;  /* 0x0000000000037941 */ /* 0x000fea0003800000 */
.L_x_1497:
        /* <DEDUP_REMOVED lines=12> */
.L_x_1500:
[----:B------:R-:W-:Y:S05]  /*13aa0*/  BSYNC B3 ;  /* 0x0000000000037941 */ /* 0x000fea0003800000 */
.L_x_1499:
[----:B------:R-:W2:Y:S04]  /*13ab0*/  LDL R5, [R1] ;  /* 0x0000000001057983 */ /* 0x000ea80000100800 */
        /* <DEDUP_REMOVED lines=10> */
[----:B---3--:R-:W-:Y:S02]  /*13b60*/  IMAD R2, R0, 0x60, R2 ;  /* 0x0000006000027824 */ /* 0x008fe400078e0202 */
[----:B------:R-:W-:-:S08]  /*13b70*/  VIADD R5, R6, 0x18400 ;  /* 0x0001840006057836 */ /* 0x000fd00000000000 */
.L_x_1501:
        /* <DEDUP_REMOVED lines=16> */
.L_x_1502:
        /* <DEDUP_REMOVED lines=15> */
.L_x_1503:
        /* <DEDUP_REMOVED lines=17> */
.L_x_1606:
[----:B------:R-:W-:Y:S05]  /*13e80*/  BSYNC B3 ;  /* 0x0000000000037941 */ /* 0x000fea0003800000 */
.L_x_1504:
[----:B------:R1:W5:Y:S01]  /*13e90*/  LDL R15, [R1+0x4] ;  /* 0x00000400010f7983 */ /* 0x0003620000100800 */
[----:B------:R-:W-:Y:S01]  /*13ea0*/  BSSY B3, `(.L_x_1506) ;  /* 0x000000d000037945 */ /* 0x000fe20003800000 */
[----:B------:R-:W-:Y:S02]  /*13eb0*/  IMAD.MOV.U32 R12, RZ, RZ, 0x0 ;  /* 0x00000000ff0c7424 */ /* 0x000fe400078e00ff */
[----:B------:R-:W-:Y:S01]  /*13ec0*/  IMAD.MOV.U32 R13, RZ, RZ, 0x14f00000 ;  /* 0x14f00000ff0d7424 */ /* 0x000fe200078e00ff */
[----:B------:R-:W-:Y:S06]  /*13ed0*/  @P1 BRA `(.L_x_1507) ;  /* 0x0000000000241947 */ /* 0x000fec0003800000 */
[----:B------:R-:W2:Y:S01]  /*13ee0*/  LDL R6, [R1] ;  /* 0x0000000001067983 */ /* 0x000ea20000100800 */
[----:B------:R-:W3:Y:S01]  /*13ef0*/  S2R R5, SR_TID.X ;  /* 0x0000000000057919 */ /* 0x000ee20000002100 */
[----:B0-----:R-:W-:Y:S01]  /*13f00*/  IMAD.MOV.U32 R3, RZ, RZ, 0x6000 ;  /* 0x00006000ff037424 */ /* 0x001fe200078e00ff */
[----:B---3--:R-:W-:-:S04]  /*13f10*/  LOP3.LUT R5, R5, 0x1f, RZ, 0xc0, !PT ;  /* 0x0000001f05057812 */ /* 0x008fc800078ec0ff */
[----:B------:R-:W-:Y:S01]  /*13f20*/  ISETP.NE.AND P0, PT, R5, RZ, PT ;  /* 0x000000ff0500720c */ /* 0x000fe20003f05270 */
[----:B--2--5:R-:W-:-:S04]  /*13f30*/  IMAD R2, R15, 0x8, R6 ;  /* 0x000000080f027824 */ /* 0x024fc800078e0206 */
[----:B------:R2:W-:Y:S08]  /*13f40*/  SYNCS.ARRIVE.TRANS64 RZ, [R2+URZ+0x2a850], R3 ;  /* 0x02a8500302ff79a7 */ /* 0x0005f0000800003f */
[----:B------:R-:W-:Y:S05]  /*13f50*/  @!P0 BRA `(.L_x_1507) ;  /* 0x0000000000048947 */ /* 0x000fea0003800000 */
[----:B------:R-:W-:Y:S01]  /*13f60*/  BPT.TRAP 0x1 ;  /* 0x000000040000795c */ /* 0x000fe20000300000 */
.L_x_1507:
[----:B------:R-:W-:Y:S05]  /*13f70*/  BSYNC B3 ;  /* 0x0000000000037941 */ /* 0x000fea0003800000 */
.L_x_1506:
[----:B0-2---:R-:W2:Y:S04]  /*13f80*/  LDL R2, [R1] ;  /* 0x0000000001027983 */ /* 0x005ea80000100800 */
[----:B------:R-:W3:Y:S04]  /*13f90*/  LDL R6, [R1+0x14] ;  /* 0x0000140001067983 */ /* 0x000ee80000100800 */
[----:B------:R-:W3:Y:S01]  /*13fa0*/  LDL.LU R3, [R1+0x8] ;  /* 0x0000080001037983 */ /* 0x000ee20000300800 */
[----:B------:R-:W-:Y:S01]  /*13fb0*/  R2UR UR10, R11 ;  /* 0x000000000b0a72ca */ /* 0x000fe200000e0000 */
[----:B------:R-:W-:Y:S01]  /*13fc0*/  UIADD3 UR4, UP0, UR36, 0x470, URZ ;  /* 0x0000047024047890 */ /* 0x000fe2000ff1e03f */
[----:B------:R-:W-:-:S02]  /*13fd0*/  R2UR UR6, R12 ;  /* 0x000000000c0672ca */ /* 0x000fc400000e0000 */
[----:B------:R-:W-:Y:S01]  /*13fe0*/  R2UR UR7, R13 ;  /* 0x000000000d0772ca */ /* 0x000fe200000e0000 */
[----:B------:R-:W-:Y:S01]  /*13ff0*/  UIADD3.X UR5, URZ, UR37, URZ, UP0, !UPT ;  /* 0x000000253f057290 */ /* 0x000fe200087fe43f */
[----:B------:R-:W-:Y:S01]  /*14000*/  PLOP3.LUT P0, PT, PT, PT, PT, 0x80, 0x0 ;  /* 0x000000000000781c */ /* 0x000fe20003f0f070 */
[C-C-:B--2--5:R-:W-:Y:S02]  /*14010*/  IMAD R5, R15.reuse, 0x8, R2.reuse ;  /* 0x000000080f057824 */ /* 0x164fe400078e0202 */
[----:B------:R-:W-:Y:S02]  /*14020*/  IMAD R2, R15, 0x6000, R2 ;  /* 0x000060000f027824 */ /* 0x000fe400078e0202 */
[----:B------:R-:W-:Y:S02]  /*14030*/  VIADD R5, R5, 0x2a850 ;  /* 0x0002a85005057836 */ /* 0x000fe40000000000 */
[----:B---3--:R-:W-:Y:S02]  /*14040*/  IMAD R3, R3, 0x60, R6 ;  /* 0x0000006003037824 */ /* 0x008fe400078e0206 */
[----:B------:R-:W-:-:S07]  /*14050*/  VIADD R6, R2, 0x400 ;  /* 0x0000040002067836 */ /* 0x000fce0000000000 */
.L_x_1508:
        /* <DEDUP_REMOVED lines=15> */
.L_x_1509:
        /* <DEDUP_REMOVED lines=12> */
.L_x_1495:
[----:B------:R-:W-:Y:S05]  /*14210*/  BSYNC B1 ;  /* 0x0000000000017941 */ /* 0x000fea0003800000 */
.L_x_1494:
[----:B0-----:R-:W2:Y:S04]  /*14220*/  LDL R0, [R1+0x28] ;  /* 0x0000280001007983 */ /* 0x001ea80000100800 */
[----:B------:R0:W-:Y:S04]  /*14230*/  STL [R1+0x4], R7 ;  /* 0x0000040701007387 */ /* 0x0001e80000100800 */
[----:B------:R0:W-:Y:S02]  /*14240*/  STL [R1+0x10], R9 ;  /* 0x0000100901007387 */ /* 0x0001e40000100800 */
[----:B0-2---:R-:W-:-:S07]  /*14250*/  VIADD R0, R0, 0xfffffffd ;  /* 0xfffffffd00007836 */ /* 0x005fce0000000000 */
.L_x_1493:
[----:B------:R-:W-:Y:S05]  /*14260*/  BSYNC B2 ;  /* 0x0000000000027941 */ /* 0x000fea0003800000 */
.L_x_1492:
[----:B------:R-:W2:Y:S01]  /*14270*/  LDL.LU R2, [R1+0x28] ;  /* 0x0000280001027983 */ /* 0x000ea20000300800 */
[----:B------:R-:W-:Y:S01]  /*14280*/  VIADD R8, R8, 0xfffffffe ;  /* 0xfffffffe08087836 */ /* 0x000fe20000000000 */
[----:B--2---:R-:W-:-:S04]  /*14290*/  LOP3.LUT R2, RZ, R2, RZ, 0x33, !PT ;  /* 0x00000002ff027212 */ /* 0x004fc800078e33ff */
[----:B------:R-:W-:-:S13]  /*142a0*/  ISETP.NE.AND P0, PT, R8, R2, PT ;  /* 0x000000020800720c */ /* 0x000fda0003f05270 */
[----:B------:R-:W-:Y:S05]  /*142b0*/  @!P0 BRA `(.L_x_1491) ;  /* 0x0000001400788947 */ /* 0x000fea0003800000 */
[----:B------:R-:W-:-:S07]  /*142c0*/  IMAD.MOV.U32 R9, RZ, RZ, R17 ;  /* 0x000000ffff097224 */ /* 0x000fce00078e0011 */
.L_x_1542:
[----:B--2---:R-:W2:Y:S04]  /*142d0*/  LDL R4, [R1+0x18] ;  /* 0x0000180001047983 */ /* 0x004ea80000100800 */
[----:B---3--:R-:W3:Y:S04]  /*142e0*/  LDL R3, [R1+0x4] ;  /* 0x0000040001037983 */ /* 0x008ee80000100800 */
[----:B------:R-:W4:Y:S01]  /*142f0*/  LDL R2, [R1+0x10] ;  /* 0x0000100001027983 */ /* 0x000f220000100800 */
[----:B------:R-:W-:Y:S05]  /*14300*/  YIELD ;  /* 0x0000000000007946 */ /* 0x000fea0003800000 */
[----:B------:R-:W-:Y:S01]  /*14310*/  BSSY B1, `(.L_x_1510) ;  /* 0x00000a8000017945 */ /* 0x000fe20003800000 */
[----:B--2---:R-:W-:Y:S01]  /*14320*/  LOP3.LUT P1, RZ, R4, 0x1, RZ, 0xc0, !PT ;  /* 0x0000000104ff7812 */ /* 0x004fe2000782c0ff */
[----:B---3--:R-:W-:-:S05]  /*14330*/  VIADD R4, R3, 0x1 ;  /* 0x0000000103047836 */ /* 0x008fca0000000000 */
[----:B------:R-:W-:-:S04]  /*14340*/  ISETP.NE.AND P0, PT, R4, 0x2, PT ;  /* 0x000000020400780c */ /* 0x000fc80003f05270 */
[----:B------:R-:W-:Y:S02]  /*14350*/  SEL R5, RZ, 0x1, P0 ;  /* 0x00000001ff057807 */ /* 0x000fe40000000000 */
[----:B------:R-:W-:Y:S02]  /*14360*/  SEL R4, R4, RZ, P0 ;  /* 0x000000ff04047207 */ /* 0x000fe40000000000 */
[----:B----4-:R-:W-:Y:S01]  /*14370*/  LOP3.LUT R5, R2, R5, RZ, 0x3c, !PT ;  /* 0x0000000502057212 */ /* 0x010fe200078e3cff */
[----:B0-----:R-:W-:Y:S06]  /*14380*/  @!P1 BRA `(.L_x_1511) ;  /* 0x0000000800809947 */ /* 0x001fec0003800000 */
        /* <DEDUP_REMOVED lines=20> */
[----:B------:R-:W-:-:S04]  /*144d0*/  IMAD.WIDE.U32 R2, R11, UR6, R2 ;  /* 0x000000060b027c25 */ /* 0x000fc8000f8e0002 */
[----:B------:R-:W-:Y:S01]  /*144e0*/  IMAD.IADD R3, R6, 0x1, R3 ;  /* 0x0000000106037824 */ /* 0x000fe200078e0203 */
[----:B------:R-:W-:-:S04]  /*144f0*/  LEA R6, P0, R2, UR4, 0x2 ;  /* 0x0000000402067c11 */ /* 0x000fc8000f8010ff */
[----:B------:R-:W-:-:S05]  /*14500*/  LEA.HI.X R7, R2, UR5, R3, 0x2, P0 ;  /* 0x0000000502077c11 */ /* 0x000fca00080f1403 */
[----:B------:R0:W5:Y:S04]  /*14510*/  LDG.E R9, desc[UR8][R6.64] ;  /* 0x0000000806097981 */ /* 0x000168000c1e1900 */
.L_x_1512:
[----:B------:R-:W2:Y:S01]  /*14520*/  LDL R2, [R1] ;  /* 0x0000000001027983 */ /* 0x000ea20000100800 */
[----:B------:R-:W-:Y:S01]  /*14530*/  BSSY B2, `(.L_x_1513) ;  /* 0x0000005000027945 */ /* 0x000fe20003800000 */
[----:B--2---:R-:W-:Y:S01]  /*14540*/  IMAD R3, R4, 0x8, R2 ;  /* 0x0000000804037824 */ /* 0x004fe200078e0202 */
[----:B------:R-:W-:-:S04]  /*14550*/  SHF.L.U32 R2, R5, 0x1f, RZ ;  /* 0x0000001f05027819 */ /* 0x000fc800000006ff */
[----:B------:R-:W2:Y:S02]  /*14560*/  SYNCS.PHASECHK.TRANS64.TRYWAIT P0, [R3+URZ+0x2a840], R2 ;  /* 0x02a84002030075a7 */ /* 0x000ea4000800017f */
[----:B--2---:R-:W-:Y:S05]  /*14570*/  @!P0 BRA `(.L_x_1514) ;  /* 0x0000003800d88947 */ /* 0x004fea0003800000 */
.L_x_1607:
[----:B------:R-:W-:Y:S05]  /*14580*/  BSYNC B2 ;  /* 0x0000000000027941 */ /* 0x000fea0003800000 */
.L_x_1513:
[----:B0-----:R-:W0:Y:S01]  /*14590*/  S2R R6, SR_TID.X ;  /* 0x0000000000067919 */ /* 0x001e220000002100 */
        /* <DEDUP_REMOVED lines=11> */
.L_x_1516:
[----:B------:R-:W-:Y:S05]  /*14650*/  BSYNC B2 ;  /* 0x0000000000027941 */ /* 0x000fea0003800000 */
.L_x_1515:
[----:B------:R-:W3:Y:S04]  /*14660*/  LDL R6, [R1] ;  /* 0x0000000001067983 */ /* 0x000ee80000100800 */
[----:B--2---:R-:W2:Y:S01]  /*14670*/  LDL R2, [R1+0x14] ;  /* 0x0000140001027983 */ /* 0x004ea20000100800 */
        /* <DEDUP_REMOVED lines=8> */
[----:B---3--:R-:W-:-:S02]  /*14700*/  IMAD R6, R4, 0x9000, R6 ;  /* 0x0000900004067824 */ /* 0x008fc400078e0206 */
[----:B--2---:R-:W-:Y:S02]  /*14710*/  IMAD R2, R8, 0x60, R2 ;  /* 0x0000006008027824 */ /* 0x004fe400078e0202 */
[----:B------:R-:W-:-:S08]  /*14720*/  VIADD R7, R6, 0x18400 ;  /* 0x0001840006077836 */ /* 0x000fd00000000000 */
.L_x_1517:
        /* <DEDUP_REMOVED lines=16> */
.L_x_1518:
        /* <DEDUP_REMOVED lines=15> */
.L_x_1519:
        /* <DEDUP_REMOVED lines=17> */
.L_x_1608:
[----:B------:R-:W-:Y:S05]  /*14a30*/  BSYNC B2 ;  /* 0x0000000000027941 */ /* 0x000fea0003800000 */
.L_x_1520:
[----:B------:R-:W-:Y:S01]  /*14a40*/  BSSY B2, `(.L_x_1522) ;  /* 0x000000b000027945 */ /* 0x000fe20003800000 */
[----:B------:R-:W-:Y:S02]  /*14a50*/  IMAD.MOV.U32 R12, RZ, RZ, 0x0 ;  /* 0x00000000ff0c7424 */ /* 0x000fe400078e00ff */
[----:B------:R-:W-:Y:S01]  /*14a60*/  IMAD.MOV.U32 R13, RZ, RZ, 0x14f00000 ;  /* 0x14f00000ff0d7424 */ /* 0x000fe200078e00ff */
[----:B------:R-:W-:Y:S06]  /*14a70*/  @P1 BRA `(.L_x_1523) ;  /* 0x00000000001c1947 */ /* 0x000fec0003800000 */
[----:B------:R-:W2:Y:S01]  /*14a80*/  S2R R6, SR_TID.X ;  /* 0x0000000000067919 */ /* 0x000ea20000002100 */
[----:B0-----:R-:W-:-:S04]  /*14a90*/  IMAD.MOV.U32 R3, RZ, RZ, 0x6000 ;  /* 0x00006000ff037424 */ /* 0x001fc800078e00ff */
[----:B------:R3:W-:Y:S01]  /*14aa0*/  SYNCS.ARRIVE.TRANS64 RZ, [R2+URZ+0x50], R3 ;  /* 0x0000500302ff79a7 */ /* 0x0007e2000800003f */
[----:B--2---:R-:W-:-:S04]  /*14ab0*/  LOP3.LUT R6, R6, 0x1f, RZ, 0xc0, !PT ;  /* 0x0000001f06067812 */ /* 0x004fc800078ec0ff */
[----:B------:R-:W-:-:S13]  /*14ac0*/  ISETP.NE.AND P0, PT, R6, RZ, PT ;  /* 0x000000ff0600720c */ /* 0x000fda0003f05270 */
[----:B---3--:R-:W-:Y:S05]  /*14ad0*/  @!P0 BRA `(.L_x_1523) ;  /* 0x0000000000048947 */ /* 0x008fea0003800000 */
[----:B------:R-:W-:Y:S01]  /*14ae0*/  BPT.TRAP 0x1 ;  /* 0x000000040000795c */ /* 0x000fe20000300000 */
.L_x_1523:
[----:B------:R-:W-:Y:S05]  /*14af0*/  BSYNC B2 ;  /* 0x0000000000027941 */ /* 0x000fea0003800000 */
.L_x_1522:
[----:B------:R-:W2:Y:S04]  /*14b00*/  LDL R15, [R1] ;  /* 0x00000000010f7983 */ /* 0x000ea80000100800 */
[----:B0-----:R-:W2:Y:S04]  /*14b10*/  LDL.LU R3, [R1+0x4] ;  /* 0x0000040001037983 */ /* 0x001ea80000300800 */
[----:B------:R-:W3:Y:S04]  /*14b20*/  LDL R7, [R1+0x14] ;  /* 0x0000140001077983 */ /* 0x000ee80000100800 */
[----:B------:R-:W3:Y:S01]  /*14b30*/  LDL.LU R6, [R1+0x8] ;  /* 0x0000080001067983 */ /* 0x000ee20000300800 */
[----:B------:R-:W-:Y:S01]  /*14b40*/  R2UR UR10, R11 ;  /* 0x000000000b0a72ca */ /* 0x000fe200000e0000 */
[----:B------:R-:W-:Y:S01]  /*14b50*/  UIADD3 UR4, UP0, UR36, 0x470, URZ ;  /* 0x0000047024047890 */ /* 0x000fe2000ff1e03f */
[----:B------:R-:W-:Y:S01]  /*14b60*/  R2UR UR6, R12 ;  /* 0x000000000c0672ca */ /* 0x000fe200000e0000 */
[----:B------:R-:W-:Y:S01]  /*14b70*/  VIADD R2, R2, 0x50 ;  /* 0x0000005002027836 */ /* 0x000fe20000000000 */
[----:B------:R-:W-:Y:S01]  /*14b80*/  R2UR UR7, R13 ;  /* 0x000000000d0772ca */ /* 0x000fe200000e0000 */
[----:B------:R-:W-:Y:S01]  /*14b90*/  UIADD3.X UR5, URZ, UR37, URZ, UP0, !UPT ;  /* 0x000000253f057290 */ /* 0x000fe200087fe43f */
[----:B------:R-:W-:Y:S01]  /*14ba0*/  PLOP3.LUT P0, PT, PT, PT, PT, 0x80, 0x0 ;  /* 0x000000000000781c */ /* 0x000fe20003f0f070 */
[----:B--2---:R-:W-:-:S02]  /*14bb0*/  IMAD R3, R3, 0x6000, R15 ;  /* 0x0000600003037824 */ /* 0x004fc400078e020f */
[----:B---3--:R-:W-:Y:S02]  /*14bc0*/  IMAD R6, R6, 0x60, R7 ;  /* 0x0000006006067824 */ /* 0x008fe400078e0207 */
[----:B------:R-:W-:-:S08]  /*14bd0*/  VIADD R7, R3, 0x400 ;  /* 0x0000040003077836 */ /* 0x000fd00000000000 */
.L_x_1524:
        /* <DEDUP_REMOVED lines=15> */
.L_x_1525:
        /* <DEDUP_REMOVED lines=12> */
.L_x_1511:
[----:B------:R-:W-:Y:S05]  /*14d90*/  BSYNC B1 ;  /* 0x0000000000017941 */ /* 0x000fea0003800000 */
.L_x_1510:
[----:B------:R-:W2:Y:S01]  /*14da0*/  LDL R2, [R1+0x18] ;  /* 0x0000180001027983 */ /* 0x000ea20000100800 */
[----:B------:R-:W-:Y:S01]  /*14db0*/  VIADD R3, R4, 0x1 ;  /* 0x0000000104037836 */ /* 0x000fe20000000000 */
[----:B------:R-:W-:Y:S01]  /*14dc0*/  BSSY B1, `(.L_x_1526) ;  /* 0x00000a9000017945 */ /* 0x000fe20003800000 */
[----:B------:R-:W-:-:S03]  /*14dd0*/  VIADD R6, R0, 0xffffffff ;  /* 0xffffffff00067836 */ /* 0x000fc60000000000 */
[----:B------:R-:W-:-:S04]  /*14de0*/  ISETP.NE.AND P0, PT, R3, 0x2, PT ;  /* 0x000000020300780c */ /* 0x000fc80003f05270 */
[----:B------:R-:W-:Y:S02]  /*14df0*/  SEL R12, R3, RZ, P0 ;  /* 0x000000ff030c7207 */ /* 0x000fe40000000000 */
[----:B--2---:R-:W-:Y:S02]  /*14e00*/  LOP3.LUT P1, RZ, R2, 0x1, RZ, 0xc0, !PT ;  /* 0x0000000102ff7812 */ /* 0x004fe4000782c0ff */
[----:B------:R-:W-:-:S04]  /*14e10*/  SEL R2, RZ, 0x1, P0 ;  /* 0x00000001ff027807 */ /* 0x000fc80000000000 */
[----:B------:R-:W-:-:S05]  /*14e20*/  LOP3.LUT R11, R5, R2, RZ, 0x3c, !PT ;  /* 0x00000002050b7212 */ /* 0x000fca00078e3cff */
[----:B------:R2:W-:Y:S04]  /*14e30*/  STL [R1+0x10], R11 ;  /* 0x0000100b01007387 */ /* 0x0005e80000100800 */
[----:B------:R2:W-:Y:S01]  /*14e40*/  STL [R1+0x4], R12 ;  /* 0x0000040c01007387 */ /* 0x0005e20000100800 */
[----:B------:R-:W-:Y:S05]  /*14e50*/  @!P1 BRA `(.L_x_1527) ;  /* 0x00000008007c9947 */ /* 0x000fea0003800000 */
[----:B------:R-:W-:Y:S01]  /*14e60*/  ULDC.64 UR4, c[0x0][0x418] ;  /* 0x0001060000047ab9 */ /* 0x000fe20000000a00 */
[----:B------:R-:W-:Y:S01]  /*14e70*/  IMAD.MOV.U32 R7, RZ, RZ, R6 ;  /* 0x000000ffff077224 */ /* 0x000fe200078e0006 */
[----:B------:R-:W-:-:S04]  /*14e80*/  ISETP.NE.U32.AND P0, PT, RZ, UR4, PT ;  /* 0x00000004ff007c0c */ /* 0x000fc8000bf05070 */
[----:B------:R-:W-:-:S13]  /*14e90*/  ISETP.NE.AND.EX P0, PT, RZ, UR5, PT, P0 ;  /* 0x00000005ff007c0c */ /* 0x000fda000bf05300 */
[----:B------:R-:W-:Y:S05]  /*14ea0*/  @!P0 BRA `(.L_x_1528) ;  /* 0x0000000000508947 */ /* 0x000fea0003800000 */
[----:B------:R-:W3:Y:S01]  /*14eb0*/  LDL R14, [R1+0x1c] ;  /* 0x00001c00010e7983 */ /* 0x000ee20000100800 */
[----:B0-----:R-:W0:Y:S01]  /*14ec0*/  LDC R8, c[0x0][0x43c] ;  /* 0x00010f00ff087b82 */ /* 0x001e220000000800 */
[----:B------:R-:W-:Y:S02]  /*14ed0*/  ULDC.64 UR6, c[0x0][0x428] ;  /* 0x00010a0000067ab9 */ /* 0x000fe40000000a00 */
[----:B------:R-:W4:Y:S01]  /*14ee0*/  LDL R13, [R1+0xc] ;  /* 0x00000c00010d7983 */ /* 0x000f220000100800 */
        /* <DEDUP_REMOVED lines=9> */
[----:B---3--:R-:W-:-:S04]  /*14f80*/  IMAD R8, R14, UR6, RZ ;  /* 0x000000060e087c24 */ /* 0x008fc8000f8e02ff */
[C---:B----4-:R-:W-:Y:S02]  /*14f90*/  IMAD R8, R13.reuse, UR7, R8 ;  /* 0x000000070d087c24 */ /* 0x050fe4000f8e0208 */
[----:B------:R-:W-:-:S04]  /*14fa0*/  IMAD.WIDE.U32 R2, R13, UR6, R2 ;  /* 0x000000060d027c25 */ /* 0x000fc8000f8e0002 */
[----:B------:R-:W-:Y:S01]  /*14fb0*/  IMAD.IADD R3, R8, 0x1, R3 ;  /* 0x0000000108037824 */ /* 0x000fe200078e0203 */
[----:B------:R-:W-:-:S04]  /*14fc0*/  LEA R8, P0, R2, UR4, 0x2 ;  /* 0x0000000402087c11 */ /* 0x000fc8000f8010ff */
[----:B------:R-:W-:-:S06]  /*14fd0*/  LEA.HI.X R9, R2, UR5, R3, 0x2, P0 ;  /* 0x0000000502097c11 */ /* 0x000fcc00080f1403 */
[----:B------:R3:W5:Y:S03]  /*14fe0*/  LDG.E R9, desc[UR8][R8.64] ;  /* 0x0000000808097981 */ /* 0x000766000c1e1900 */
.L_x_1528:
[----:B------:R-:W4:Y:S01]  /*14ff0*/  LDL R2, [R1] ;  /* 0x0000000001027983 */ /* 0x000f220000100800 */
[----:B------:R-:W-:Y:S01]  /*15000*/  SHF.L.U32 R3, R11, 0x1f, RZ ;  /* 0x0000001f0b037819 */ /* 0x000fe200000006ff */
[----:B------:R-:W-:Y:S01]  /*15010*/  BSSY B2, `(.L_x_1529) ;  /* 0x0000004000027945 */ /* 0x000fe20003800000 */
[----:B----4-:R-:W-:-:S04]  /*15020*/  IMAD R2, R12, 0x8, R2 ;  /* 0x000000080c027824 */ /* 0x010fc800078e0202 */
[----:B------:R-:W4:Y:S02]  /*15030*/  SYNCS.PHASECHK.TRANS64.TRYWAIT P0, [R2+URZ+0x2a840], R3 ;  /* 0x02a84003020075a7 */ /* 0x000f24000800017f */
[----:B----4-:R-:W-:Y:S05]  /*15040*/  @!P0 BRA `(.L_x_1530) ;  /* 0x00000030004c8947 */ /* 0x010fea0003800000 */
.L_x_1609:
[----:B------:R-:W-:Y:S05]  /*15050*/  BSYNC B2 ;  /* 0x0000000000027941 */ /* 0x000fea0003800000 */
.L_x_1529:
[----:B0--3--:R-:W0:Y:S01]  /*15060*/  S2R R8, SR_TID.X ;  /* 0x0000000000087919 */ /* 0x009e220000002100 */
[----:B------:R-:W-:Y:S01]  /*15070*/  BSSY B2, `(.L_x_1531) ;  /* 0x000000b000027945 */ /* 0x000fe20003800000 */
[----:B0-----:R-:W-:-:S04]  /*15080*/  LOP3.LUT R8, R8, 0x7f, RZ, 0xc0, !PT ;  /* 0x0000007f08087812 */ /* 0x001fc800078ec0ff */
[----:B------:R-:W-:-:S13]  /*15090*/  ISETP.NE.AND P1, PT, R8, RZ, PT ;  /* 0x000000ff0800720c */ /* 0x000fda0003f25270 */
[----:B------:R-:W-:Y:S05]  /*150a0*/  @P1 BRA `(.L_x_1532) ;  /* 0x00000000001c1947 */ /* 0x000fea0003800000 */
[----:B------:R-:W0:Y:S01]  /*150b0*/  S2R R8, SR_TID.X ;  /* 0x0000000000087919 */ /* 0x000e220000002100 */
[----:B----4-:R-:W-:-:S04]  /*150c0*/  IMAD.MOV.U32 R3, RZ, RZ, 0x9000 ;  /* 0x00009000ff037424 */ /* 0x010fc800078e00ff */
[----:B------:R3:W-:Y:S01]  /*150d0*/  SYNCS.ARRIVE.TRANS64 RZ, [R2+URZ+0x2a830], R3 ;  /* 0x02a8300302ff79a7 */ /* 0x0007e2000800003f */
[----:B0-----:R-:W-:-:S04]  /*150e0*/  LOP3.LUT R8, R8, 0x1f, RZ, 0xc0, !PT ;  /* 0x0000001f08087812 */ /* 0x001fc800078ec0ff */
[----:B------:R-:W-:-:S13]  /*150f0*/  ISETP.NE.AND P0, PT, R8, RZ, PT ;  /* 0x000000ff0800720c */ /* 0x000fda0003f05270 */
[----:B---3--:R-:W-:Y:S05]  /*15100*/  @!P0 BRA `(.L_x_1532) ;  /* 0x0000000000048947 */ /* 0x008fea0003800000 */
[----:B------:R-:W-:Y:S01]  /*15110*/  BPT.TRAP 0x1 ;  /* 0x000000040000795c */ /* 0x000fe20000300000 */
.L_x_1532:
[----:B------:R-:W-:Y:S05]  /*15120*/  BSYNC B2 ;  /* 0x0000000000027941 */ /* 0x000fea0003800000 */
.L_x_1531:
[----:B------:R-:W3:Y:S04]  /*15130*/  LDL R8, [R1+0x4] ;  /* 0x0000040001087983 */ /* 0x000ee80000100800 */
[----:B--2---:R-:W2:Y:S04]  /*15140*/  LDL R11, [R1] ;  /* 0x00000000010b7983 */ /* 0x004ea80000100800 */
        /* <DEDUP_REMOVED lines=8> */
[C---:B---3--:R-:W-:Y:S02]  /*151d0*/  IMAD R3, R8.reuse, 0x8, R10 ;  /* 0x0000000808037824 */ /* 0x048fe400078e020a */
[----:B--2---:R-:W-:Y:S02]  /*151e0*/  IMAD R8, R8, 0x9000, R11 ;  /* 0x0000900008087824 */ /* 0x004fe400078e020b */
[----:B------:R-:W-:-:S02]  /*151f0*/  VIADD R3, R3, 0x30 ;  /* 0x0000003003037836 */ /* 0x000fc40000000000 */
[----:B----4-:R-:W-:Y:S02]  /*15200*/  IMAD R2, R7, 0x60, R2 ;  /* 0x0000006007027824 */ /* 0x010fe400078e0202 */
[----:B------:R-:W-:-:S07]  /*15210*/  VIADD R11, R8, 0x18400 ;  /* 0x00018400080b7836 */ /* 0x000fce0000000000 */
.L_x_1533:
        /* <DEDUP_REMOVED lines=16> */
.L_x_1534:
        /* <DEDUP_REMOVED lines=15> */
.L_x_1535:
        /* <DEDUP_REMOVED lines=15> */
.L_x_1610:
[----:B------:R-:W-:Y:S05]  /*15500*/  BSYNC B2 ;  /* 0x0000000000027941 */ /* 0x000fea0003800000 */
.L_x_1536:
[----:B------:R-:W-:Y:S01]  /*15510*/  BSSY B2, `(.L_x_1538) ;  /* 0x000000b000027945 */ /* 0x000fe20003800000 */
[----:B------:R-:W-:Y:S02]  /*15520*/  IMAD.MOV.U32 R12, RZ, RZ, 0x0 ;  /* 0x00000000ff0c7424 */ /* 0x000fe400078e00ff */
[----:B------:R-:W-:Y:S01]  /*15530*/  IMAD.MOV.U32 R13, RZ, RZ, 0x14f00000 ;  /* 0x14f00000ff0d7424 */ /* 0x000fe200078e00ff */
[----:B------:R-:W-:Y:S06]  /*15540*/  @P1 BRA `(.L_x_1539) ;  /* 0x00000000001c1947 */ /* 0x000fec0003800000 */
[----:B------:R-:W2:Y:S02]  /*15550*/  S2R R3, SR_TID.X ;  /* 0x0000000000037919 */ /* 0x000ea40000002100 */
[----:B--2---:R-:W-:Y:S01]  /*15560*/  LOP3.LUT R8, R3, 0x1f, RZ, 0xc0, !PT ;  /* 0x0000001f03087812 */ /* 0x004fe200078ec0ff */
[----:B------:R-:W-:-:S03]  /*15570*/  IMAD.MOV.U32 R3, RZ, RZ, 0x6000 ;  /* 0x00006000ff037424 */ /* 0x000fc600078e00ff */
[----:B------:R-:W-:Y:S01]  /*15580*/  ISETP.NE.AND P0, PT, R8, RZ, PT ;  /* 0x000000ff0800720c */ /* 0x000fe20003f05270 */
[----:B------:R2:W-:-:S12]  /*15590*/  SYNCS.ARRIVE.TRANS64 RZ, [R2+URZ+0x50], R3 ;  /* 0x0000500302ff79a7 */ /* 0x0005d8000800003f */
[----:B--2---:R-:W-:Y:S05]  /*155a0*/  @!P0 BRA `(.L_x_1539) ;  /* 0x0000000000048947 */ /* 0x004fea0003800000 */
[----:B------:R-:W-:Y:S01]  /*155b0*/  BPT.TRAP 0x1 ;  /* 0x000000040000795c */ /* 0x000fe20000300000 */
.L_x_1539:
[----:B------:R-:W-:Y:S05]  /*155c0*/  BSYNC B2 ;  /* 0x0000000000027941 */ /* 0x000fea0003800000 */
.L_x_1538:
[----:B------:R-:W2:Y:S04]  /*155d0*/  LDL R8, [R1] ;  /* 0x0000000001087983 */ /* 0x000ea80000100800 */
[----:B0-----:R-:W3:Y:S04]  /*155e0*/  LDL R5, [R1+0x14] ;  /* 0x0000140001057983 */ /* 0x001ee80000100800 */
        /* <DEDUP_REMOVED lines=11> */
.L_x_1540:
        /* <DEDUP_REMOVED lines=15> */
.L_x_1541:
        /* <DEDUP_REMOVED lines=12> */
.L_x_1527:
[----:B------:R-:W-:Y:S05]  /*15850*/  BSYNC B1 ;  /* 0x0000000000017941 */ /* 0x000fea0003800000 */
.L_x_1526:
[----:B------:R-:W4:Y:S01]  /*15860*/  LDL R2, [R1+0x24] ;  /* 0x0000240001027983 */ /* 0x000f220000100800 */
[----:B------:R-:W-:Y:S01]  /*15870*/  VIADD R0, R0, 0xfffffffe ;  /* 0xfffffffe00007836 */ /* 0x000fe20000000000 */
[----:B----4-:R-:W-:-:S13]  /*15880*/  ISETP.GT.AND P0, PT, R6, R2, PT ;  /* 0x000000020600720c */ /* 0x010fda0003f04270 */
[----:B------:R-:W-:Y:S05]  /*15890*/  @P0 BRA `(.L_x_1542) ;  /* 0xffffffe8008c0947 */ /* 0x000fea000383ffff */
.L_x_1491:
[----:B------:R-:W-:Y:S05]  /*158a0*/  BSYNC B0 ;  /* 0x0000000000007941 */ /* 0x000fea0003800000 */
.L_x_1490:
[----:B------:R-:W4:Y:S01]  /*158b0*/  S2R R2, SR_TID.X ;  /* 0x0000000000027919 */ /* 0x000f220000002100 */
[----:B------:R-:W-:Y:S01]  /*158c0*/  BSSY B0, `(.L_x_1543) ;  /* 0x0000011000007945 */ /* 0x000fe20003800000 */
[----:B----4-:R-:W-:-:S04]  /*158d0*/  LOP3.LUT R3, R2, 0x7f, RZ, 0xc0, !PT ;  /* 0x0000007f02037812 */ /* 0x010fc800078ec0ff */
[----:B------:R-:W-:-:S13]  /*158e0*/  ISETP.NE.AND P0, PT, R3, RZ, PT ;  /* 0x000000ff0300720c */ /* 0x000fda0003f05270 */
[----:B------:R-:W-:Y:S05]  /*158f0*/  @P0 BRA `(.L_x_1544) ;  /* 0x0000000000340947 */ /* 0x000fea0003800000 */
[----:B------:R-:W4:Y:S01]  /*15900*/  S2R R2, SR_LANEID ;  /* 0x0000000000027919 */ /* 0x000f220000000000 */
[----:B------:R-:W-:Y:S01]  /*15910*/  VOTEU.ANY UR4, UPT, PT ;  /* 0x0000000000047886 */ /* 0x000fe200038e0100 */
[----:B------:R-:W5:Y:S01]  /*15920*/  LDC.64 R4, c[0x0][0xc60] ;  /* 0x00031800ff047b82 */ /* 0x000f620000000a00 */
[----:B------:R-:W4:Y:S01]  /*15930*/  FLO.U32 R0, UR4 ;  /* 0x0000000400007d00 */ /* 0x000f2200080e0000 */
[----:B------:R-:W-:Y:S01]  /*15940*/  ULDC.64 UR6, c[0x0][0x208] ;  /* 0x0000820000067ab9 */ /* 0x000fe20000000a00 */
[----:B----4-:R-:W-:-:S06]  /*15950*/  ISETP.EQ.U32.AND P0, PT, R0, R2, PT ;  /* 0x000000020000720c */ /* 0x010fcc0003f02070 */
[----:B------:R-:W5:Y:S07]  /*15960*/  POPC R2, UR4 ;  /* 0x0000000400027d09 */ /* 0x000f6e0008000000 */
[----:B-----5:R-:W4:Y:S04]  /*15970*/  @P0 ATOMG.E.ADD.STRONG.GPU PT, R2, desc[UR6][R4.64], R2 ;  /* 0x00000002040209a8 */ /* 0x020f2800081ee1c6 */
[----:B----4-:R4:W5:Y:S02]  /*15980*/  SHFL.IDX PT, R2, R2, R0, 0x1f ;  /* 0x00001f0002027589 */ /* 0x01096400000e0000 */
[----:B----4-:R-:W4:Y:S02]  /*15990*/  S2R R0, SR_LTMASK ;  /* 0x0000000000007919 */ /* 0x010f240000003900 */
[----:B----4-:R-:W-:-:S06]  /*159a0*/  LOP3.LUT R0, R0, UR4, RZ, 0xc0, !PT ;  /* 0x0000000400007c12 */ /* 0x010fcc000f8ec0ff */
[----:B------:R-:W5:Y:S02]  /*159b0*/  POPC R0, R0 ;  /* 0x0000000000007309 */ /* 0x000f640000000000 */
[----:B-----5:R-:W-:-:S07]  /*159c0*/  IADD3 R16, R2, UR38, R0 ;  /* 0x0000002602107c10 */ /* 0x020fce000fffe000 */
.L_x_1544:
[----:B------:R-:W-:Y:S05]  /*159d0*/  BSYNC B0 ;  /* 0x0000000000007941 */ /* 0x000fea0003800000 */
.L_x_1543:
[----:B------:R-:W4:Y:S01]  /*159e0*/  LDL R0, [R1+0x18] ;  /* 0x0000180001007983 */ /* 0x000f220000100800 */
[----:B------:R-:W-:Y:S01]  /*159f0*/  BSSY B0, `(.L_x_1545) ;  /* 0x000003e000007945 */ /* 0x000fe20003800000 */
[----:B----4-:R-:W-:-:S13]  /*15a00*/  LOP3.LUT P0, RZ, R0, 0x1, RZ, 0xc0, !PT ;  /* 0x0000000100ff7812 */ /* 0x010fda000780c0ff */
[----:B------:R-:W-:Y:S05]  /*15a10*/  @!P0 BRA `(.L_x_1546) ;  /* 0x0000000000ec8947 */ /* 0x000fea0003800000 */
[----:B------:R-:W4:Y:S04]  /*15a20*/  LDL R4, [R1] ;  /* 0x0000000001047983 */ /* 0x000f280000100800 */
[----:B------:R-:W4:Y:S04]  /*15a30*/  LDL R0, [R1+0x4] ;  /* 0x0000040001007983 */ /* 0x000f280000100800 */
[----:B------:R-:W5:Y:S01]  /*15a40*/  LDL R2, [R1+0x10] ;  /* 0x0000100001027983 */ /* 0x000f620000100800 */
[----:B------:R-:W-:Y:S01]  /*15a50*/  BSSY B1, `(.L_x_1547) ;  /* 0x0000006000017945 */ /* 0x000fe20003800000 */
[----:B------:R-:W-:Y:S01]  /*15a60*/  ISETP.NE.AND P1, PT, R3, RZ, PT ;  /* 0x000000ff0300720c */ /* 0x000fe20003f25270 */
[----:B----4-:R-:W-:Y:S01]  /*15a70*/  IMAD R0, R0, 0x8, R4 ;  /* 0x0000000800007824 */ /* 0x010fe200078e0204 */
[----:B-----5:R-:W-:-:S04]  /*15a80*/  SHF.L.U32 R2, R2, 0x1f, RZ ;  /* 0x0000001f02027819 */ /* 0x020fc800000006ff */
[----:B------:R-:W4:Y:S02]  /*15a90*/  SYNCS.PHASECHK.TRANS64.TRYWAIT P0, [R0+URZ+0x2a860], R2 ;  /* 0x02a86002000075a7 */ /* 0x000f24000800017f */
[----:B----4-:R-:W-:Y:S05]  /*15aa0*/  @!P0 BRA `(.L_x_1548) ;  /* 0x0000002400dc8947 */ /* 0x010fea0003800000 */
.L_x_1611:
[----:B------:R-:W-:Y:S05]  /*15ab0*/  BSYNC B1 ;  /* 0x0000000000017941 */ /* 0x000fea0003800000 */
.L_x_1547:
[----:B------:R-:W-:Y:S04]  /*15ac0*/  BSSY B1, `(.L_x_1549) ;  /* 0x0000009000017945 */ /* 0x000fe80003800000 */
[----:B------:R-:W-:Y:S05]  /*15ad0*/  @P1 BRA `(.L_x_1550) ;  /* 0x00000000001c1947 */ /* 0x000fea0003800000 */
[----:B------:R-:W5:Y:S01]  /*15ae0*/  S2R R3, SR_TID.X ;  /* 0x0000000000037919 */ /* 0x000f620000002100 */
[----:B----4-:R-:W-:-:S04]  /*15af0*/  IMAD.MOV.U32 R2, RZ, RZ, 0x6000 ;  /* 0x00006000ff027424 */ /* 0x010fc800078e00ff */
[----:B------:R4:W-:Y:S01]  /*15b00*/  SYNCS.ARRIVE.TRANS64 RZ, [R0+URZ+0x2a850], R2 ;  /* 0x02a8500200ff79a7 */ /* 0x0009e2000800003f */
[----:B-----5:R-:W-:-:S04]  /*15b10*/  LOP3.LUT R3, R3, 0x1f, RZ, 0xc0, !PT ;  /* 0x0000001f03037812 */ /* 0x020fc800078ec0ff */
[----:B------:R-:W-:-:S13]  /*15b20*/  ISETP.NE.AND P0, PT, R3, RZ, PT ;  /* 0x000000ff0300720c */ /* 0x000fda0003f05270 */
[----:B----4-:R-:W-:Y:S05]  /*15b30*/  @!P0 BRA `(.L_x_1550) ;  /* 0x0000000000048947 */ /* 0x010fea0003800000 */
[----:B------:R-:W-:Y:S01]  /*15b40*/  BPT.TRAP 0x1 ;  /* 0x000000040000795c */ /* 0x000fe20000300000 */
.L_x_1550:
[----:B------:R-:W-:Y:S05]  /*15b50*/  BSYNC B1 ;  /* 0x0000000000017941 */ /* 0x000fea0003800000 */
.L_x_1549:
[----:B------:R-:W5:Y:S04]  /*15b60*/  LDL.LU R5, [R1+0x14] ;  /* 0x0000140001057983 */ /* 0x000f680000300800 */
[----:B------:R-:W5:Y:S04]  /*15b70*/  LDL.LU R3, [R1+0x8] ;  /* 0x0000080001037983 */ /* 0x000f680000300800 */
[----:B------:R-:W2:Y:S04]  /*15b80*/  LDL R4, [R1] ;  /* 0x0000000001047983 */ /* 0x000ea80000100800 */
[----:B----4-:R-:W2:Y:S01]  /*15b90*/  LDL R2, [R1+0x4] ;  /* 0x0000040001027983 */ /* 0x010ea20000100800 */
[----:B------:R-:W-:Y:S01]  /*15ba0*/  UIADD3 UR4, UP0, UR36, 0x470, URZ ;  /* 0x0000047024047890 */ /* 0x000fe2000ff1e03f */
[----:B------:R-:W-:Y:S01]  /*15bb0*/  PLOP3.LUT P0, PT, PT, PT, PT, 0x80, 0x0 ;  /* 0x000000000000781c */ /* 0x000fe20003f0f070 */
[----:B------:R-:W-:Y:S01]  /*15bc0*/  VIADD R0, R0, 0x2a850 ;  /* 0x0002a85000007836 */ /* 0x000fe20000000000 */
[----:B------:R-:W-:Y:S01]  /*15bd0*/  UMOV UR6, 0x0 ;  /* 0x0000000000067882 */ /* 0x000fe20000000000 */
[----:B------:R-:W-:Y:S01]  /*15be0*/  UIADD3.X UR5, URZ, UR37, URZ, UP0, !UPT ;  /* 0x000000253f057290 */ /* 0x000fe200087fe43f */
[----:B------:R-:W-:Y:S01]  /*15bf0*/  UMOV UR7, 0x14f00000 ;  /* 0x14f0000000077882 */ /* 0x000fe20000000000 */
[----:B------:R-:W-:Y:S01]  /*15c00*/  UMOV UR10, URZ ;  /* 0x0000003f000a7c82 */ /* 0x000fe20008000000 */
[----:B-----5:R-:W-:-:S02]  /*15c10*/  IMAD R3, R3, 0x60, R5 ;  /* 0x0000006003037824 */ /* 0x020fc400078e0205 */
[----:B--2---:R-:W-:-:S04]  /*15c20*/  IMAD R2, R2, 0x6000, R4 ;  /* 0x0000600002027824 */ /* 0x004fc800078e0204 */
[----:B------:R-:W-:-:S07]  /*15c30*/  VIADD R4, R2, 0x400 ;  /* 0x0000040002047836 */ /* 0x000fce0000000000 */
.L_x_1551:
        /* <DEDUP_REMOVED lines=15> */
.L_x_1552:
        /* <DEDUP_REMOVED lines=9> */
[----:B----4-:R-:W-:Y:S05]  /*15dc0*/  @P0 BRA.U.ANY `(.L_x_1552) ;  /* 0xfffffffd00d80947 */ /* 0x010fea000393ffff */
.L_x_1546:
[----:B------:R-:W-:Y:S05]  /*15dd0*/  BSYNC B0 ;  /* 0x0000000000007941 */ /* 0x000fea0003800000 */
.L_x_1545:
[----:B------:R-:W4:Y:S04]  /*15de0*/  LDL.LU R5, [R1+0x4] ;  /* 0x0000040001057983 */ /* 0x000f280000300800 */
[----:B------:R-:W5:Y:S01]  /*15df0*/  LDL.LU R4, [R1+0x10] ;  /* 0x0000100001047983 */ /* 0x000f620000300800 */
[----:B----4-:R-:W-:-:S05]  /*15e00*/  VIADD R0, R5, 0x1 ;  /* 0x0000000105007836 */ /* 0x010fca0000000000 */
[----:B------:R-:W-:-:S04]  /*15e10*/  ISETP.NE.AND P0, PT, R0, 0x2, PT ;  /* 0x000000020000780c */ /* 0x000fc80003f05270 */
[----:B------:R-:W-:Y:S02]  /*15e20*/  SEL R2, RZ, 0x1, P0 ;  /* 0x00000001ff027807 */ /* 0x000fe40000000000 */
[----:B------:R-:W-:Y:S02]  /*15e30*/  SEL R0, R0, RZ, P0 ;  /* 0x000000ff00007207 */ /* 0x000fe40000000000 */
[----:B-----5:R-:W-:-:S03]  /*15e40*/  LOP3.LUT R4, R4, R2, RZ, 0x3c, !PT ;  /* 0x0000000204047212 */ /* 0x020fc600078e3cff */
[----:B------:R4:W-:Y:S04]  /*15e50*/  STL [R1+0x4], R0 ;  /* 0x0000040001007387 */ /* 0x0009e80000100800 */
[----:B------:R4:W-:Y:S02]  /*15e60*/  STL [R1+0x10], R4 ;  /* 0x0000100401007387 */ /* 0x0009e40000100800 */
.L_x_1470:
[----:B------:R-:W-:Y:S05]  /*15e70*/  BSYNC B7 ;  /* 0x0000000000077941 */ /* 0x000fea0003800000 */
.L_x_1468:
[----:B----4-:R-:W4:Y:S02]  /*15e80*/  LDL R0, [R1+0x18] ;  /* 0x0000180001007983 */ /* 0x010f240000100800 */
[----:B----4-:R-:W-:-:S13]  /*15e90*/  LOP3.LUT P0, RZ, R0, 0x2, RZ, 0xc0, !PT ;  /* 0x0000000200ff7812 */ /* 0x010fda000780c0ff */
[----:B------:R-:W-:Y:S05]  /*15ea0*/  @!P0 BRA `(.L_x_1553) ;  /* 0x0000000000288947 */ /* 0x000fea0003800000 */
[----:B------:R-:W-:Y:S05]  /*15eb0*/  WARPSYNC.ALL ;  /* 0x0000000000007948 */ /* 0x000fea0003800000 */
[----:B------:R-:W4:Y:S08]  /*15ec0*/  S2UR UR5, SR_CgaCtaId ;  /* 0x00000000000579c3 */ /* 0x000f300000008800 */
[----:B------:R-:W-:Y:S06]  /*15ed0*/  BAR.SYNC.DEFER_BLOCKING 0x5, 0x180 ;  /* 0x0146000000007b1d */ /* 0x000fec0000010000 */
[----:B------:R-:W-:-:S02]  /*15ee0*/  UMOV UR4, 0x400 ;  /* 0x0000040000047882 */ /* 0x000fc40000000000 */
[----:B----4-:R-:W-:-:S06]  /*15ef0*/  ULEA UR4, UR5, UR4, 0x18 ;  /* 0x0000000405047291 */ /* 0x010fcc000f8ec03f */
[----:B------:R-:W-:-:S05]  /*15f00*/  IMAD.U32 R0, RZ, RZ, UR4 ;  /* 0x00000004ff007e24 */ /* 0x000fca000f8e00ff */
[----:B------:R4:W0:Y:S04]  /*15f10*/  LDS.128 R16, [R0+0x2a8d0] ;  /* 0x02a8d00000107984 */ /* 0x0008280000000c00 */
[----:B------:R4:W-:Y:S01]  /*15f20*/  STL [R1], R0 ;  /* 0x0000000001007387 */ /* 0x0009e20000100800 */
[----:B------:R-:W-:Y:S06]  /*15f30*/  BAR.ARV 0x4, 0x180 ;  /* 0x0106000000007b1d */ /* 0x000fec0000002000 */
[----:B------:R-:W-:Y:S05]  /*15f40*/  BRA `(.L_x_1554) ;  /* 0x0000000800e47947 */ /* 0x000fea0003800000 */
.L_x_1553:
[----:B------:R-:W4:Y:S01]  /*15f50*/  S2R R0, SR_TID.X ;  /* 0x0000000000007919 */ /* 0x000f220000002100 */
[----:B------:R-:W-:Y:S01]  /*15f60*/  UMOV UR4, 0xffffffff ;  /* 0xffffffff00047882 */ /* 0x000fe20000000000 */
[----:B----4-:R-:W-:-:S04]  /*15f70*/  LOP3.LUT R6, R0, 0x1f, RZ, 0xc0, !PT ;  /* 0x0000001f00067812 */ /* 0x010fc800078ec0ff */
[----:B------:R-:W-:Y:S01]  /*15f80*/  ISETP.NE.AND P0, PT, R6, 0x1f, PT ;  /* 0x0000001f0600780c */ /* 0x000fe20003f05270 */
[----:B------:R-:W-:-:S12]  /*15f90*/  BRA.DIV UR4, `(.L_x_1555) ;  /* 0x0000002204b47947 */ /* 0x000fd8000b800000 */
[----:B------:R-:W-:Y:S01]  /*15fa0*/  IMAD.IADD R5, R19, 0x1, R6 ;  /* 0x0000000113057824 */ /* 0x000fe200078e0206 */
[----:B------:R-:W-:Y:S01]  /*15fb0*/  ULDC UR4, c[0x0][0xc3c] ;  /* 0x00030f0000047ab9 */ /* 0x000fe20000000800 */
[----:B------:R-:W-:-:S03]  /*15fc0*/  ULDC.64 UR6, c[0x0][0x208] ;  /* 0x0000820000067ab9 */ /* 0x000fc60000000a00 */
[----:B------:R-:W-:-:S13]  /*15fd0*/  ISETP.GE.OR P1, PT, R5, UR4, !P0 ;  /* 0x0000000405007c0c */ /* 0x000fda000c726670 */
[----:B------:R-:W4:Y:S02]  /*15fe0*/  @!P1 LDC.64 R2, c[0x0][0xc80] ;  /* 0x00032000ff029b82 */ /* 0x000f240000000a00 */
[----:B----4-:R-:W-:-:S06]  /*15ff0*/  @!P1 IMAD.WIDE R2, R5, 0x4, R2 ;  /* 0x0000000405029825 */ /* 0x010fcc00078e0202 */
[----:B------:R4:W5:Y:S01]  /*16000*/  @!P1 LDG.E R3, desc[UR6][R2.64] ;  /* 0x0000000602039981 */ /* 0x000962000c1e1900 */
[C---:B------:R-:W-:Y:S02]  /*16010*/  ISETP.GE.U32.AND P2, PT, R6.reuse, 0x2, PT ;  /* 0x000000020600780c */ /* 0x040fe40003f46070 */
[C---:B------:R-:W-:Y:S01]  /*16020*/  ISETP.GE.U32.AND P3, PT, R6.reuse, 0x4, PT ;  /* 0x000000040600780c */ /* 0x040fe20003f66070 */
[----:B------:R-:W-:Y:S01]  /*16030*/  SHFL.IDX PT, R0, R16, RZ, 0x1f ;  /* 0x00001fff10007589 */ /* 0x000fe200000e0000 */
[C---:B------:R-:W-:Y:S02]  /*16040*/  ISETP.GE.U32.AND P4, PT, R6.reuse, 0x8, PT ;  /* 0x000000080600780c */ /* 0x040fe40003f86070 */
[C---:B------:R-:W-:Y:S01]  /*16050*/  ISETP.GE.U32.AND P5, PT, R6.reuse, 0x10, PT ;  /* 0x000000100600780c */ /* 0x040fe20003fa6070 */
[----:B----4-:R-:W-:Y:S02]  /*16060*/  IMAD.MOV.U32 R2, RZ, RZ, RZ ;  /* 0x000000ffff027224 */ /* 0x010fe400078e00ff */
[----:B-----5:R-:W-:Y:S01]  /*16070*/  @!P1 IMAD.MOV.U32 R2, RZ, RZ, R3 ;  /* 0x000000ffff029224 */ /* 0x020fe200078e0003 */
[----:B------:R-:W-:-:S04]  /*16080*/  ISETP.NE.AND P1, PT, R6, RZ, PT ;  /* 0x000000ff0600720c */ /* 0x000fc80003f25270 */
[----:B------:R-:W4:Y:S02]  /*16090*/  SHFL.UP PT, R14, R2, 0x1, RZ ;  /* 0x04200000020e7989 */ /* 0x000f2400000e00ff */
[----:B----4-:R-:W-:-:S05]  /*160a0*/  SEL R5, R14, RZ, P1 ;  /* 0x000000ff0e057207 */ /* 0x010fca0000800000 */
[----:B------:R-:W-:Y:S02]  /*160b0*/  IMAD.IADD R3, R2, 0x1, R5 ;  /* 0x0000000102037824 */ /* 0x000fe400078e0205 */
[----:B------:R-:W-:Y:S04]  /*160c0*/  SHFL.IDX PT, R5, R16, 0x1, 0x1f ;  /* 0x00201f0010057f89 */ /* 0x000fe800000e0000 */
[----:B------:R-:W4:Y:S02]  /*160d0*/  SHFL.UP PT, R4, R3, 0x2, RZ ;  /* 0x0440000003047989 */ /* 0x000f2400000e00ff */
[----:B----4-:R-:W-:-:S05]  /*160e0*/  SEL R4, R4, RZ, P2 ;  /* 0x000000ff04047207 */ /* 0x010fca0001000000 */
[----:B------:R-:W-:-:S05]  /*160f0*/  IMAD.IADD R3, R3, 0x1, R4 ;  /* 0x0000000103037824 */ /* 0x000fca00078e0204 */
        /* <DEDUP_REMOVED lines=9> */
[----:B------:R4:W0:Y:S02]  /*16190*/  SHFL.IDX PT, R16, R3, 0x1f, 0x1f ;  /* 0x03e01f0003107f89 */ /* 0x00082400000e0000 */
.L_x_1621:
[----:B------:R-:W-:Y:S02]  /*161a0*/  ULDC UR4, c[0x0][0xc38] ;  /* 0x00030e0000047ab9 */ /* 0x000fe40000000800 */
[----:B------:R-:W-:-:S04]  /*161b0*/  IMAD.U32 R4, RZ, RZ, UR4 ;  /* 0x00000004ff047e24 */ /* 0x000fc8000f8e00ff */
[----:B0-----:R-:W-:-:S04]  /*161c0*/  IMAD R16, R16, R4, RZ ;  /* 0x0000000410107224 */ /* 0x001fc800078e02ff */
[----:B------:R-:W-:-:S05]  /*161d0*/  IMAD.IADD R5, R5, 0x1, R16 ;  /* 0x0000000105057824 */ /* 0x000fca00078e0210 */
[----:B------:R-:W-:-:S13]  /*161e0*/  ISETP.GT.AND P6, PT, R5, R0, PT ;  /* 0x000000000500720c */ /* 0x000fda0003fc4270 */
[----:B------:R-:W-:Y:S05]  /*161f0*/  @P6 BRA `(.L_x_1556) ;  /* 0x0000000000a06947 */ /* 0x000fea0003800000 */
.L_x_1561:
[----:B0-----:R-:W0:Y:S01]  /*16200*/  LDC R2, c[0x0][0xc3c] ;  /* 0x00030f00ff027b82 */ /* 0x001e220000000800 */
[----:B------:R-:W-:-:S05]  /*16210*/  VIADD R19, R19, 0x1f ;  /* 0x0000001f13137836 */ /* 0x000fca0000000000 */
[----:B0-----:R-:W-:-:S13]  /*16220*/  ISETP.GE.AND P6, PT, R19, R2, PT ;  /* 0x000000021300720c */ /* 0x001fda0003fc6270 */
[----:B------:R-:W-:Y:S05]  /*16230*/  @P6 BRA `(.L_x_1557) ;  /* 0x0000000400dc6947 */ /* 0x000fea0003800000 */
[----:B----4-:R-:W0:Y:S01]  /*16240*/  S2R R3, SR_TID.X ;  /* 0x0000000000037919 */ /* 0x010e220000002100 */
        /* <DEDUP_REMOVED lines=10> */
.L_x_1559:
[----:B------:R-:W-:Y:S05]  /*162f0*/  BSYNC B0 ;  /* 0x0000000000007941 */ /* 0x000fea0003800000 */
.L_x_1558:
        /* <DEDUP_REMOVED lines=17> */
[----:B------:R0:W4:Y:S02]  /*16410*/  SHFL.IDX PT, R16, R3, 0x1f, 0x1f ;  /* 0x03e01f0003107f89 */ /* 0x00012400000e0000 */
.L_x_1629:
[----:B------:R-:W-:Y:S02]  /*16420*/  ULDC UR4, c[0x0][0xc38] ;  /* 0x00030e0000047ab9 */ /* 0x000fe40000000800 */
[----:B------:R-:W-:-:S04]  /*16430*/  IMAD.U32 R4, RZ, RZ, UR4 ;  /* 0x00000004ff047e24 */ /* 0x000fc8000f8e00ff */
[----:B----4-:R-:W-:-:S04]  /*16440*/  IMAD R16, R16, R4, RZ ;  /* 0x0000000410107224 */ /* 0x010fc800078e02ff */
[----:B------:R-:W-:-:S05]  /*16450*/  IMAD.IADD R5, R16, 0x1, R5 ;  /* 0x0000000110057824 */ /* 0x000fca00078e0205 */
[----:B------:R-:W-:-:S13]  /*16460*/  ISETP.GT.AND P6, PT, R5, R0, PT ;  /* 0x000000000500720c */ /* 0x000fda0003fc4270 */
[----:B------:R-:W-:Y:S05]  /*16470*/  @!P6 BRA `(.L_x_1561) ;  /* 0xfffffffc0060e947 */ /* 0x000fea000383ffff */
.L_x_1556:
[----:B------:R-:W-:Y:S01]  /*16480*/  IMAD.IADD R16, R5, 0x1, -R16 ;  /* 0x0000000105107824 */ /* 0x000fe200078e0a10 */
[----:B------:R-:W-:-:S03]  /*16490*/  UMOV UR4, 0xffffffff ;  /* 0xffffffff00047882 */ /* 0x000fc60000000000 */
[----:B------:R-:W-:-:S05]  /*164a0*/  IMAD R5, R3, R4, R16 ;  /* 0x0000000403057224 */ /* 0x000fca00078e0210 */
[----:B------:R-:W-:Y:S01]  /*164b0*/  ISETP.GT.AND P6, PT, R5, R0, PT ;  /* 0x000000000500720c */ /* 0x000fe20003fc4270 */
[----:B------:R-:W-:-:S12]  /*164c0*/  BRA.DIV UR4, `(.L_x_1562) ;  /* 0x0000002604687947 */ /* 0x000fd8000b800000 */
[----:B------:R-:W-:-:S04]  /*164d0*/  VOTE.ANY R5, PT, !P6 ;  /* 0x0000000000057806 */ /* 0x000fc800070e0100 */
[----:B------:R-:W5:Y:S02]  /*164e0*/  POPC R6, R5 ;  /* 0x0000000500067309 */ /* 0x000f640000000000 */
[----:B-----5:R0:W0:Y:S02]  /*164f0*/  SHFL.IDX PT, R17, R2, R6, 0x1f ;  /* 0x00001f0602117589 */ /* 0x02002400000e0000 */
.L_x_1633:
[----:B------:R-:W-:Y:S01]  /*16500*/  ISETP.NE.AND P0, PT, R5, RZ, PT ;  /* 0x000000ff0500720c */ /* 0x000fe20003f05270 */
[----:B------:R-:W-:-:S12]  /*16510*/  IMAD.MOV.U32 R5, RZ, RZ, RZ ;  /* 0x000000ffff057224 */ /* 0x000fd800078e00ff */
[----:B------:R-:W-:Y:S05]  /*16520*/  @!P0 BRA `(.L_x_1563) ;  /* 0x0000000000148947 */ /* 0x000fea0003800000 */
[----:B------:R-:W-:Y:S01]  /*16530*/  UMOV UR4, 0xffffffff ;  /* 0xffffffff00047882 */ /* 0x000fe20000000000 */
[----:B--2---:R-:W-:Y:S02]  /*16540*/  VIADD R12, R6, 0xffffffff ;  /* 0xffffffff060c7836 */ /* 0x004fe40000000000 */
[----:B------:R-:W-:Y:S05]  /*16550*/  BRA.DIV UR4, `(.L_x_1564) ;  /* 0x00000026048c7947 */ /* 0x000fea000b800000 */
[----:B0---4-:R0:W2:Y:S02]  /*16560*/  SHFL.IDX PT, R3, R3, R12, 0x1f ;  /* 0x00001f0c03037589 */ /* 0x0110a400000e0000 */
.L_x_1636:
[----:B--2---:R-:W-:-:S07]  /*16570*/  IMAD.MOV.U32 R5, RZ, RZ, R3 ;  /* 0x000000ffff057224 */ /* 0x004fce00078e0003 */
.L_x_1563:
[----:B0---4-:R-:W0:Y:S01]  /*16580*/  LDC.64 R2, c[0x0][0xc90] ;  /* 0x00032400ff027b82 */ /* 0x011e220000000a00 */
[----:B------:R-:W-:Y:S01]  /*16590*/  IMAD.IADD R19, R6, 0x1, R19 ;  /* 0x0000000106137824 */ /* 0x000fe200078e0213 */
[----:B------:R-:W-:-:S03]  /*165a0*/  ULDC.64 UR4, c[0x0][0x208] ;  /* 0x0000820000047ab9 */ /* 0x000fc60000000a00 */
[----:B0-----:R-:W-:-:S05]  /*165b0*/  IMAD.WIDE R2, R19, 0x4, R2 ;  /* 0x0000000413027825 */ /* 0x001fca00078e0202 */
[----:B--23--:R-:W2:Y:S01]  /*165c0*/  LDG.E R7, desc[UR4][R2.64] ;  /* 0x0000000402077981 */ /* 0x00cea2000c1e1900 */
[----:B------:R-:W-:-:S04]  /*165d0*/  IMAD R16, R5, R4, R16 ;  /* 0x0000000405107224 */ /* 0x000fc800078e0210 */
[----:B------:R-:W-:Y:S02]  /*165e0*/  IMAD.IADD R0, R0, 0x1, -R16 ;  /* 0x0000000100007824 */ /* 0x000fe400078e0a10 */
[----:B--2---:R-:W-:-:S05]  /*165f0*/  IMAD R6, R17, R7, RZ ;  /* 0x0000000711067224 */ /* 0x004fca00078e02ff */
[----:B------:R-:W-:-:S04]  /*16600*/  IABS R8, R6 ;  /* 0x0000000600087213 */ /* 0x000fc80000000000 */
[----:B------:R-:W0:Y:S08]  /*16610*/  I2F.RP R2, R8 ;  /* 0x0000000800027306 */ /* 0x000e300000209400 */
[----:B0-----:R-:W0:Y:S02]  /*16620*/  MUFU.RCP R2, R2 ;  /* 0x0000000200027308 */ /* 0x001e240000001000 */
[----:B0-----:R-:W-:-:S06]  /*16630*/  VIADD R2, R2, 0xffffffe ;  /* 0x0ffffffe02027836 */ /* 0x001fcc0000000000 */
[----:B------:R-:W0:Y:S02]  /*16640*/  F2I.FTZ.U32.TRUNC.NTZ R3, R2 ;  /* 0x0000000200037305 */ /* 0x000e24000021f000 */
[----:B0-----:R-:W-:-:S04]  /*16650*/  IMAD.MOV R2, RZ, RZ, -R3 ;  /* 0x000000ffff027224 */ /* 0x001fc800078e0a03 */
[----:B------:R-:W-:Y:S02]  /*16660*/  IMAD R5, R2, R8, RZ ;  /* 0x0000000802057224 */ /* 0x000fe400078e02ff */
[----:B------:R-:W-:-:S04]  /*16670*/  IMAD.MOV.U32 R2, RZ, RZ, RZ ;  /* 0x000000ffff027224 */ /* 0x000fc800078e00ff */
[----:B------:R-:W-:Y:S01]  /*16680*/  IMAD.HI.U32 R2, R3, R5, R2 ;  /* 0x0000000503027227 */ /* 0x000fe200078e0002 */
[----:B------:R-:W-:Y:S02]  /*16690*/  IABS R3, R0 ;  /* 0x0000000000037213 */ /* 0x000fe40000000000 */
[----:B------:R-:W-:-:S03]  /*166a0*/  IABS R5, R6 ;  /* 0x0000000600057213 */ /* 0x000fc60000000000 */
[----:B------:R-:W-:-:S04]  /*166b0*/  IMAD.HI.U32 R2, R2, R3, RZ ;  /* 0x0000000302027227 */ /* 0x000fc800078e00ff */
[----:B------:R-:W-:-:S04]  /*166c0*/  IMAD.MOV R5, RZ, RZ, -R5 ;  /* 0x000000ffff057224 */ /* 0x000fc800078e0a05 */
        /* <DEDUP_REMOVED lines=10> */
[----:B------:R-:W-:-:S05]  /*16770*/  @!P1 LOP3.LUT R2, RZ, R6, RZ, 0x33, !PT ;  /* 0x00000006ff029212 */ /* 0x000fca00078e33ff */
[----:B------:R-:W-:Y:S02]  /*16780*/  IMAD R5, R7, R2, RZ ;  /* 0x0000000207057224 */ /* 0x000fe400078e02ff */
[----:B------:R-:W-:Y:S02]  /*16790*/  IMAD.MOV R2, RZ, RZ, -R2 ;  /* 0x000000ffff027224 */ /* 0x000fe400078e0a02 */
[----:B------:R-:W-:Y:S02]  /*167a0*/  IMAD.MOV R3, RZ, RZ, -R5 ;  /* 0x000000ffff037224 */ /* 0x000fe400078e0a05 */
[----:B------:R-:W-:-:S03]  /*167b0*/  IMAD R0, R6, R2, R0 ;  /* 0x0000000206007224 */ /* 0x000fc600078e0200 */
[----:B------:R-:W-:Y:S01]  /*167c0*/  VIADDMNMX R4, R3, R4, R7, PT ;  /* 0x0000000403047246 */ /* 0x000fe20003800107 */
[----:B------:R-:W-:-:S03]  /*167d0*/  IMAD.IADD R5, R0, 0x1, R5 ;  /* 0x0000000100057824 */ /* 0x000fc600078e0205 */
        /* <DEDUP_REMOVED lines=23> */
[----:B------:R-:W-:Y:S01]  /*16950*/  @!P1 LOP3.LUT R2, RZ, R4, RZ, 0x33, !PT ;  /* 0x00000004ff029212 */ /* 0x000fe200078e33ff */
[----:B------:R-:W-:-:S04]  /*16960*/  IMAD.MOV R4, RZ, RZ, -R4 ;  /* 0x000000ffff047224 */ /* 0x000fc800078e0a04 */
[----:B------:R-:W-:Y:S01]  /*16970*/  IMAD R18, R2, R4, R5 ;  /* 0x0000000402127224 */ /* 0x000fe200078e0205 */
[----:B------:R-:W-:-:S05]  /*16980*/  LOP3.LUT R2, RZ, R2, RZ, 0x33, !PT ;  /* 0x00000002ff027212 */ /* 0x000fca00078e33ff */
[----:B------:R-:W-:Y:S01]  /*16990*/  IMAD.IADD R17, R17, 0x1, R2 ;  /* 0x0000000111117824 */ /* 0x000fe200078e0202 */
[----:B------:R-:W-:Y:S06]  /*169a0*/  BRA `(.L_x_1565) ;  /* 0x00000000001c7947 */ /* 0x000fec0003800000 */
.L_x_1557:
[----:B------:R-:W-:Y:S01]  /*169b0*/  UMOV UR4, URZ ;  /* 0x0000003f00047c82 */ /* 0x000fe20008000000 */
[----:B------:R-:W-:Y:S01]  /*169c0*/  UMOV UR5, URZ ;  /* 0x0000003f00057c82 */ /* 0x000fe20008000000 */
[----:B------:R-:W-:Y:S01]  /*169d0*/  ULDC UR6, c[0x0][0xc3c] ;  /* 0x00030f0000067ab9 */ /* 0x000fe20000000800 */
[----:B------:R-:W-:Y:S02]  /*169e0*/  IMAD.MOV.U32 R16, RZ, RZ, R0 ;  /* 0x000000ffff107224 */ /* 0x000fe400078e0000 */
[----:B------:R-:W-:Y:S02]  /*169f0*/  IMAD.U32 R17, RZ, RZ, UR4 ;  /* 0x00000004ff117e24 */ /* 0x000fe4000f8e00ff */
[----:B------:R-:W-:Y:S02]  /*16a00*/  IMAD.U32 R18, RZ, RZ, UR5 ;  /* 0x00000005ff127e24 */ /* 0x000fe4000f8e00ff */
[----:B------:R-:W-:-:S07]  /*16a10*/  IMAD.U32 R19, RZ, RZ, UR6 ;  /* 0x00000006ff137e24 */ /* 0x000fce000f8e00ff */
.L_x_1565:
[----:B------:R0:W5:Y:S01]  /*16a20*/  LDL R2, [R1] ;  /* 0x0000000001027983 */ /* 0x0001620000100800 */
[----:B------:R-:W1:Y:S01]  /*16a30*/  S2R R0, SR_TID.X ;  /* 0x0000000000007919 */ /* 0x000e620000002100 */
[----:B------:R-:W-:Y:S05]  /*16a40*/  WARPSYNC.ALL ;  /* 0x0000000000007948 */ /* 0x000fea0003800000 */
[----:B-1----:R-:W-:Y:S01]  /*16a50*/  LOP3.LUT R0, R0, 0x1f, RZ, 0xc0, !PT ;  /* 0x0000001f00007812 */ /* 0x002fe200078ec0ff */
[----:B------:R-:W-:Y:S03]  /*16a60*/  BAR.SYNC.DEFER_BLOCKING 0x4, 0x180 ;  /* 0x0106000000007b1d */ /* 0x000fe60000010000 */
[----:B------:R-:W-:-:S13]  /*16a70*/  ISETP.NE.AND P0, PT, R0, RZ, PT ;  /* 0x000000ff0000720c */ /* 0x000fda0003f05270 */
[----:B----4-:R-:W5:Y:S01]  /*16a80*/  @!P0 S2R R3, SR_CgaCtaId ;  /* 0x0000000000038919 */ /* 0x010f620000008800 */
[----:B------:R-:W-:-:S04]  /*16a90*/  @!P0 MOV R0, 0x400 ;  /* 0x0000040000008802 */ /* 0x000fc80000000f00 */
[----:B-----5:R-:W-:-:S05]  /*16aa0*/  @!P0 LEA R2, R3, R0, 0x18 ;  /* 0x0000000003028211 */ /* 0x020fca00078ec0ff */
[----:B------:R0:W-:Y:S04]  /*16ab0*/  @!P0 STS.128 [R2+0x2a8d0], R16 ;  /* 0x02a8d01002008388 */ /* 0x0001e80000000c00 */
[----:B------:R0:W-:Y:S01]  /*16ac0*/  @!P0 STL [R1], R2 ;  /* 0x0000000201008387 */ /* 0x0001e20000100800 */
[----:B------:R-:W-:Y:S06]  /*16ad0*/  BAR.ARV 0x5, 0x180 ;  /* 0x0146000000007b1d */ /* 0x000fec0000002000 */
.L_x_1554:
[----:B------:R-:W-:Y:S02]  /*16ae0*/  ULDC UR4, c[0x0][0xc3c] ;  /* 0x00030f0000047ab9 */ /* 0x000fe40000000800 */
[----:B0-----:R-:W-:-:S13]  /*16af0*/  ISETP.GE.AND P0, PT, R19, UR4, PT ;  /* 0x0000000413007c0c */ /* 0x001fda000bf06270 */
[----:B------:R-:W-:Y:S05]  /*16b00*/  @!P0 BRA `(.L_x_1566) ;  /* 0xffffffa800008947 */ /* 0x000fea000383ffff */
[----:B------:R-:W-:Y:S05]  /*16b10*/  BSYNC B8 ;  /* 0x0000000000087941 */ /* 0x000fea0003800000 */
.L_x_1456:
[----:B----4-:R-:W4:Y:S01]  /*16b20*/  LDL.LU R0, [R1+0x38] ;  /* 0x0000380001007983 */ /* 0x010f220000300800 */
[----:B------:R-:W-:Y:S01]  /*16b30*/  BSSY B0, `(.L_x_1567) ;  /* 0x000000b000007945 */ /* 0x000fe20003800000 */
[----:B------:R-:W5:Y:S01]  /*16b40*/  S2R R5, SR_CgaCtaId ;  /* 0x0000000000057919 */ /* 0x000f620000008800 */
[----:B----4-:R-:W-:-:S05]  /*16b50*/  VIADD R0, R0, 0x1 ;  /* 0x0000000100007836 */ /* 0x010fca0000000000 */
[----:B0-----:R-:W-:-:S04]  /*16b60*/  LEA.HI R2, R0, R0, RZ, 0x1 ;  /* 0x0000000000027211 */ /* 0x001fc800078f08ff */
[----:B------:R-:W-:-:S05]  /*16b70*/  LOP3.LUT R3, R2, 0xfffffffe, RZ, 0xc0, !PT ;  /* 0xfffffffe02037812 */ /* 0x000fca00078ec0ff */
[----:B------:R-:W-:Y:S01]  /*16b80*/  IMAD.IADD R3, R0, 0x1, -R3 ;  /* 0x0000000100037824 */ /* 0x000fe200078e0a03 */
[----:B------:R-:W-:-:S04]  /*16b90*/  MOV R0, 0x400 ;  /* 0x0000040000007802 */ /* 0x000fc80000000f00 */
[----:B-----5:R-:W-:Y:S02]  /*16ba0*/  LEA R0, R5, R0, 0x18 ;  /* 0x0000000005007211 */ /* 0x020fe400078ec0ff */
[----:B------:R-:W-:-:S04]  /*16bb0*/  SHF.L.U32 R3, R3, 0x1f, RZ ;  /* 0x0000001f03037819 */ /* 0x000fc800000006ff */
[----:B------:R-:W0:Y:S02]  /*16bc0*/  SYNCS.PHASECHK.TRANS64.TRYWAIT P0, [R0+URZ+0x2a820], R3 ;  /* 0x02a82003000075a7 */ /* 0x000e24000800017f */
[----:B0-----:R-:W-:Y:S05]  /*16bd0*/  @!P0 BRA `(.L_x_1568) ;  /* 0x0000002000148947 */ /* 0x001fea0003800000 */
.L_x_1637:
[----:B------:R-:W-:Y:S05]  /*16be0*/  BSYNC B0 ;  /* 0x0000000000007941 */ /* 0x000fea0003800000 */
.L_x_1567:
[----:B------:R-:W-:-:S03]  /*16bf0*/  UMOV UR4, 0xffffffff ;  /* 0xffffffff00047882 */ /* 0x000fc60000000000 */
[----:B------:R-:W-:Y:S05]  /*16c00*/  BRA.DIV UR4, `(.L_x_1569) ;  /* 0x00000022041c7947 */ /* 0x000fea000b800000 */
[----:B------:R-:W4:Y:S02]  /*16c10*/  S2R R2, SR_TID.X ;  /* 0x0000000000027919 */ /* 0x000f240000002100 */
[----:B----4-:R-:W-:-:S04]  /*16c20*/  SHF.R.U32.HI R2, RZ, 0x5, R2 ;  /* 0x00000005ff027819 */ /* 0x010fc80000011602 */
[----:B------:R-:W-:-:S05]  /*16c30*/  LOP3.LUT R2, R2, 0x3, RZ, 0xc0, !PT ;  /* 0x0000000302027812 */ /* 0x000fca00078ec0ff */
[----:B------:R4:W0:Y:S02]  /*16c40*/  SHFL.IDX PT, R14, R2, RZ, 0x1f ;  /* 0x00001fff020e7589 */ /* 0x00082400000e0000 */
.L_x_1640:
[----:B0-----:R-:W-:Y:S01]  /*16c50*/  ISETP.NE.AND P0, PT, R14, RZ, PT ;  /* 0x000000ff0e00720c */ /* 0x001fe20003f05270 */
[----:B------:R-:W-:-:S12]  /*16c60*/  BSSY B0, `(.L_x_1570) ;  /* 0x0000029000007945 */ /* 0x000fd80003800000 */
[----:B------:R-:W-:Y:S05]  /*16c70*/  @P0 BRA `(.L_x_1571) ;  /* 0x00000000009c0947 */ /* 0x000fea0003800000 */
[----:B------:R-:W-:-:S03]  /*16c80*/  UMOV UR4, 0xffffffff ;  /* 0xffffffff00047882 */ /* 0x000fc60000000000 */
[----:B------:R-:W-:Y:S05]  /*16c90*/  BRA.DIV UR4, `(.L_x_1572) ;  /* 0x00000022042c7947 */ /* 0x000fea000b800000 */
[----:B------:R-:W-:-:S13]  /*16ca0*/  ELECT P6, URZ, PT ;  /* 0x00000000003f782f */ /* 0x000fda00038c0000 */
.L_x_1643:
[----:B------:R-:W-:Y:S05]  /*16cb0*/  @!P6 BRA `(.L_x_1571) ;  /* 0x00000000008ce947 */ /* 0x000fea0003800000 */
[----:B----4-:R-:W4:Y:S02]  /*16cc0*/  LDL R2, [R1+0x48] ;  /* 0x0000480001027983 */ /* 0x010f240000100800 */
[----:B----4-:R-:W-:-:S13]  /*16cd0*/  R2UR UR4, R2 ;  /* 0x00000000020472ca */ /* 0x010fda00000e0000 */
[----:B------:R-:W-:-:S06]  /*16ce0*/  ULOP3.LUT UR4, UR4, 0x2, URZ, 0xfc, !UPT ;  /* 0x0000000204047892 */ /* 0x000fcc000f8efc3f */
[----:B------:R-:W-:-:S05]  /*16cf0*/  IMAD.U32 R2, RZ, RZ, UR4 ;  /* 0x00000004ff027e24 */ /* 0x000fca000f8e00ff */
[----:B------:R-:W-:-:S13]  /*16d00*/  ISETP.NE.AND P2, PT, R2, 0x3, PT ;  /* 0x000000030200780c */ /* 0x000fda0003f45270 */
[----:B------:R-:W-:Y:S05]  /*16d10*/  @!P2 BRA `(.L_x_1573) ;  /* 0x000000000004a947 */ /* 0x000fea0003800000 */
[----:B------:R-:W-:Y:S01]  /*16d20*/  BPT.TRAP 0x1 ;  /* 0x000000040000795c */ /* 0x000fe20000300000 */
.L_x_1573:
[----:B------:R-:W4:Y:S04]  /*16d30*/  LDL R3, [R1+0x4] ;  /* 0x0000040001037983 */ /* 0x000f280000100800 */
[----:B--23--:R-:W2:Y:S01]  /*16d40*/  LDL.LU R7, [R1+0x10] ;  /* 0x0000100001077983 */ /* 0x00cea20000300800 */
[----:B------:R-:W-:-:S04]  /*16d50*/  VIADD R2, R0, 0x2a840 ;  /* 0x0002a84000027836 */ /* 0x000fc80000000000 */
[C---:B----4-:R-:W-:Y:S02]  /*16d60*/  IMAD R6, R3.reuse, 0x8, R2 ;  /* 0x0000000803067824 */ /* 0x050fe400078e0202 */
[----:B------:R-:W-:Y:S01]  /*16d70*/  VIADD R3, R3, 0x1 ;  /* 0x0000000103037836 */ /* 0x000fe20000000000 */
[----:B--2---:R-:W-:-:S04]  /*16d80*/  SHF.L.U32 R5, R7, 0x1f, RZ ;  /* 0x0000001f07057819 */ /* 0x004fc800000006ff */
        /* <DEDUP_REMOVED lines=8> */
.L_x_1644:
[----:B------:R-:W2:Y:S02]  /*16e10*/  SYNCS.PHASECHK.TRANS64.TRYWAIT P0, [R7+URZ], R2 ;  /* 0x00000002070075a7 */ /* 0x000ea4000800017f */
[----:B--2---:R-:W-:Y:S05]  /*16e20*/  @!P0 BRA `(.L_x_1575) ;  /* 0x0000001c00fc8947 */ /* 0x004fea0003800000 */
.L_x_1645:
[----:B------:R-:W-:Y:S05]  /*16e30*/  @!P2 BRA `(.L_x_1576) ;  /* 0x000000000004a947 */ /* 0x000fea0003800000 */
[----:B------:R-:W-:Y:S01]  /*16e40*/  BPT.TRAP 0x1 ;  /* 0x000000040000795c */ /* 0x000fe20000300000 */
.L_x_1576:
[----:B------:R-:W3:Y:S01]  /*16e50*/  LDL.LU R4, [R1+0x4] ;  /* 0x0000040001047983 */ /* 0x000ee20000300800 */
[----:B------:R-:W-:-:S04]  /*16e60*/  VIADD R0, R0, 0x2a860 ;  /* 0x0002a86000007836 */ /* 0x000fc80000000000 */
[----:B---3--:R-:W-:-:S04]  /*16e70*/  IMAD R4, R4, 0x8, R0 ;  /* 0x0000000804047824 */ /* 0x008fc800078e0200 */
[----:B------:R-:W3:Y:S02]  /*16e80*/  SYNCS.PHASECHK.TRANS64.TRYWAIT P0, [R4+URZ], R5 ;  /* 0x00000005040075a7 */ /* 0x000ee4000800017f */
[----:B---3--:R-:W-:Y:S05]  /*16e90*/  @!P0 BRA `(.L_x_1577) ;  /* 0x0000001c00f48947 */ /* 0x008fea0003800000 */
.L_x_1646:
[----:B------:R-:W-:-:S07]  /*16ea0*/  IMAD R3, R3, 0x8, R0 ;  /* 0x0000000803037824 */ /* 0x000fce00078e0200 */
.L_x_1578:
[----:B----4-:R4:W0:Y:S02]  /*16eb0*/  SYNCS.PHASECHK.TRANS64.TRYWAIT P0, [R3+URZ], R2 ;  /* 0x00000002030075a7 */ /* 0x010824000800017f */
[----:B0-----:R-:W-:Y:S05]  /*16ec0*/  @!P0 NANOSLEEP.SYNCS 0x989680 ;  /* 0x009896800000895d */ /* 0x001fea0003900000 */
[----:B------:R-:W0:Y:S02]  /*16ed0*/  @!P0 SYNCS.PHASECHK.TRANS64 P0, [R3+URZ], R2 ;  /* 0x00000002030085a7 */ /* 0x000e24000800007f */
[----:B0-----:R-:W-:Y:S05]  /*16ee0*/  @!P0 BRA `(.L_x_1578) ;  /* 0xfffffffc00f08947 */ /* 0x001fea000383ffff */
.L_x_1571:
[----:B------:R-:W-:Y:S05]  /*16ef0*/  BSYNC B0 ;  /* 0x0000000000007941 */ /* 0x000fea0003800000 */
.L_x_1570:
[----:B------:R-:W-:Y:S05]  /*16f00*/  EXIT ;  /* 0x000000000000794d */ /* 0x000fea0003800000 */
.L_x_1358:
[----:B0-----:R-:W-:-:S04]  /*16f10*/  IMAD.U32 R3, RZ, RZ, UR38 ;  /* 0x00000026ff037e24 */ /* 0x001fc8000f8e00ff */
[----:B------:R0:W1:Y:S03]  /*16f20*/  SYNCS.PHASECHK.TRANS64.TRYWAIT P1, [R3+URZ+0x2a800], R0 ;  /* 0x02a80000030075a7 */ /* 0x000066000802017f */
[----:B-1----:R-:W-:Y:S05]  /*16f30*/  @!P1 NANOSLEEP.SYNCS 0x989680 ;  /* 0x009896800000995d */ /* 0x002fea0003900000 */
[----:B------:R-:W1:Y:S02]  /*16f40*/  @!P1 SYNCS.PHASECHK.TRANS64 P1, [R3+URZ+0x2a800], R0 ;  /* 0x02a80000030095a7 */ /* 0x000e64000802007f */
[----:B-1----:R-:W-:Y:S05]  /*16f50*/  @!P1 BRA `(.L_x_1358) ;  /* 0xfffffffc00ec9947 */ /* 0x002fea000383ffff */
[----:B------:R-:W-:Y:S05]  /*16f60*/  BRA `(.L_x_1579) ;  /* 0xfffffea800cc7947 */ /* 0x000fea000383ffff */
.L_x_1362:
[----:B-1----:R1:W2:Y:S02]  /*16f70*/  SYNCS.PHASECHK.TRANS64.TRYWAIT P1, [R15+URZ+0x2a830], R0 ;  /* 0x02a830000f0075a7 */ /* 0x0022a4000802017f */
[----:B--2---:R-:W-:Y:S05]  /*16f80*/  @!P1 NANOSLEEP.SYNCS 0x989680 ;  /* 0x009896800000995d */ /* 0x004fea0003900000 */
[----:B------:R-:W2:Y:S02]  /*16f90*/  @!P1 SYNCS.PHASECHK.TRANS64 P1, [R15+URZ+0x2a830], R0 ;  /* 0x02a830000f0095a7 */ /* 0x000ea4000802007f */
[----:B--2---:R-:W-:Y:S05]  /*16fa0*/  @!P1 BRA `(.L_x_1362) ;  /* 0xfffffffc00f09947 */ /* 0x004fea000383ffff */
[----:B------:R-:W-:Y:S05]  /*16fb0*/  BRA `(.L_x_1361) ;  /* 0xfffffea800f07947 */ /* 0x000fea000383ffff */
.L_x_1378:
[----:B-1----:R-:W-:-:S04]  /*16fc0*/  IMAD.U32 R12, RZ, RZ, UR7 ;  /* 0x00000007ff0c7e24 */ /* 0x002fc8000f8e00ff */
[----:B------:R1:W2:Y:S03]  /*16fd0*/  SYNCS.PHASECHK.TRANS64.TRYWAIT P1, [R12+URZ+0x2a830], R11 ;  /* 0x02a8300b0c0075a7 */ /* 0x0002a6000802017f */
[----:B--2---:R-:W-:Y:S05]  /*16fe0*/  @!P1 NANOSLEEP.SYNCS 0x989680 ;  /* 0x009896800000995d */ /* 0x004fea0003900000 */
[----:B------:R-:W2:Y:S02]  /*16ff0*/  @!P1 SYNCS.PHASECHK.TRANS64 P1, [R12+URZ+0x2a830], R11 ;  /* 0x02a8300b0c0095a7 */ /* 0x000ea4000802007f */
[----:B--2---:R-:W-:Y:S05]  /*17000*/  @!P1 BRA `(.L_x_1378) ;  /* 0xfffffffc00ec9947 */ /* 0x004fea000383ffff */
[----:B------:R-:W-:Y:S05]  /*17010*/  BRA `(.L_x_1377) ;  /* 0xfffffedc00287947 */ /* 0x000fea000383ffff */
.L_x_1382:
[----:B01----:R-:W-:-:S04]  /*17020*/  IMAD.U32 R11, RZ, RZ, UR14 ;  /* 0x0000000eff0b7e24 */ /* 0x003fc8000f8e00ff */
[----:B------:R0:W1:Y:S03]  /*17030*/  SYNCS.PHASECHK.TRANS64.TRYWAIT P1, [R11+URZ+0x2a850], R0 ;  /* 0x02a850000b0075a7 */ /* 0x000066000802017f */
[----:B-1----:R-:W-:Y:S05]  /*17040*/  @!P1 NANOSLEEP.SYNCS 0x989680 ;  /* 0x009896800000995d */ /* 0x002fea0003900000 */
[----:B------:R-:W1:Y:S02]  /*17050*/  @!P1 SYNCS.PHASECHK.TRANS64 P1, [R11+URZ+0x2a850], R0 ;  /* 0x02a850000b0095a7 */ /* 0x000e64000802007f */
[----:B-1----:R-:W-:Y:S05]  /*17060*/  @!P1 BRA `(.L_x_1382) ;  /* 0xfffffffc00ec9947 */ /* 0x002fea000383ffff */
[----:B------:R-:W-:Y:S05]  /*17070*/  BRA `(.L_x_1381) ;  /* 0xfffffee400507947 */ /* 0x000fea000383ffff */
.L_x_1399:
[----:B-1----:R-:W-:-:S04]  /*17080*/  IMAD.U32 R8, RZ, RZ, UR6 ;  /* 0x00000006ff087e24 */ /* 0x002fc8000f8e00ff */
[----:B------:R1:W2:Y:S03]  /*17090*/  SYNCS.PHASECHK.TRANS64.TRYWAIT P1, [R8+URZ+0x2a830], R7 ;  /* 0x02a83007080075a7 */ /* 0x0002a6000802017f */
[----:B--2---:R-:W-:Y:S05]  /*170a0*/  @!P1 NANOSLEEP.SYNCS 0x989680 ;  /* 0x009896800000995d */ /* 0x004fea0003900000 */
[----:B------:R-:W2:Y:S02]  /*170b0*/  @!P1 SYNCS.PHASECHK.TRANS64 P1, [R8+URZ+0x2a830], R7 ;  /* 0x02a83007080095a7 */ /* 0x000ea4000802007f */
[----:B--2---:R-:W-:Y:S05]  /*170c0*/  @!P1 BRA `(.L_x_1399) ;  /* 0xfffffffc00ec9947 */ /* 0x004fea000383ffff */
[----:B------:R-:W-:Y:S05]  /*170d0*/  BRA `(.L_x_1398) ;  /* 0xffffff10007c7947 */ /* 0x000fea000383ffff */
.L_x_1403:
[----:B01----:R-:W-:-:S04]  /*170e0*/  IMAD.U32 R7, RZ, RZ, UR10 ;  /* 0x0000000aff077e24 */ /* 0x003fc8000f8e00ff */
[----:B------:R0:W1:Y:S03]  /*170f0*/  SYNCS.PHASECHK.TRANS64.TRYWAIT P1, [R7+URZ+0x2a850], R0 ;  /* 0x02a85000070075a7 */ /* 0x000066000802017f */
[----:B-1----:R-:W-:Y:S05]  /*17100*/  @!P1 NANOSLEEP.SYNCS 0x989680 ;  /* 0x009896800000995d */ /* 0x002fea0003900000 */
[----:B------:R-:W1:Y:S02]  /*17110*/  @!P1 SYNCS.PHASECHK.TRANS64 P1, [R7+URZ+0x2a850], R0 ;  /* 0x02a85000070095a7 */ /* 0x000e64000802007f */
[----:B-1----:R-:W-:Y:S05]  /*17120*/  @!P1 BRA `(.L_x_1403) ;  /* 0xfffffffc00ec9947 */ /* 0x002fea000383ffff */
[----:B------:R-:W-:Y:S05]  /*17130*/  BRA `(.L_x_1402) ;  /* 0xffffff1800a47947 */ /* 0x000fea000383ffff */
.L_x_1409:
[----:B-1----:R-:W-:-:S04]  /*17140*/  IMAD.U32 R8, RZ, RZ, UR6 ;  /* 0x00000006ff087e24 */ /* 0x002fc8000f8e00ff */
[----:B------:R1:W2:Y:S03]  /*17150*/  SYNCS.PHASECHK.TRANS64.TRYWAIT P1, [R8+URZ+0x2a830], R7 ;  /* 0x02a83007080075a7 */ /* 0x0002a6000802017f */
[----:B--2---:R-:W-:Y:S05]  /*17160*/  @!P1 NANOSLEEP.SYNCS 0x989680 ;  /* 0x009896800000995d */ /* 0x004fea0003900000 */
[----:B------:R-:W2:Y:S02]  /*17170*/  @!P1 SYNCS.PHASECHK.TRANS64 P1, [R8+URZ+0x2a830], R7 ;  /* 0x02a83007080095a7 */ /* 0x000ea4000802007f */
[----:B--2---:R-:W-:Y:S05]  /*17180*/  @!P1 BRA `(.L_x_1409) ;  /* 0xfffffffc00ec9947 */ /* 0x004fea000383ffff */
[----:B------:R-:W-:Y:S05]  /*17190*/  BRA `(.L_x_1408) ;  /* 0xffffff3000ec7947 */ /* 0x000fea000383ffff */
.L_x_1413:
[----:B01----:R-:W-:-:S04]  /*171a0*/  IMAD.U32 R7, RZ, RZ, UR10 ;  /* 0x0000000aff077e24 */ /* 0x003fc8000f8e00ff */
[----:B------:R0:W1:Y:S03]  /*171b0*/  SYNCS.PHASECHK.TRANS64.TRYWAIT P1, [R7+URZ+0x2a850], R0 ;  /* 0x02a85000070075a7 */ /* 0x000066000802017f */
[----:B-1----:R-:W-:Y:S05]  /*171c0*/  @!P1 NANOSLEEP.SYNCS 0x989680 ;  /* 0x009896800000995d */ /* 0x002fea0003900000 */
[----:B------:R-:W1:Y:S02]  /*171d0*/  @!P1 SYNCS.PHASECHK.TRANS64 P1, [R7+URZ+0x2a850], R0 ;  /* 0x02a85000070095a7 */ /* 0x000e64000802007f */
[----:B-1----:R-:W-:Y:S05]  /*171e0*/  @!P1 BRA `(.L_x_1413) ;  /* 0xfffffffc00ec9947 */ /* 0x002fea000383ffff */
[----:B------:R-:W-:Y:S05]  /*171f0*/  BRA `(.L_x_1412) ;  /* 0xffffff3c00147947 */ /* 0x000fea000383ffff */
.L_x_1426:
[----:B-1----:R-:W-:-:S04]  /*17200*/  IMAD.U32 R5, RZ, RZ, UR5 ;  /* 0x00000005ff057e24 */ /* 0x002fc8000f8e00ff */
[----:B------:R1:W2:Y:S03]  /*17210*/  SYNCS.PHASECHK.TRANS64.TRYWAIT P0, [R5+URZ+0x2a850], R0 ;  /* 0x02a85000050075a7 */ /* 0x0002a6000800017f */
[----:B--2---:R-:W-:Y:S05]  /*17220*/  @!P0 NANOSLEEP.SYNCS 0x989680 ;  /* 0x009896800000895d */ /* 0x004fea0003900000 */
[----:B------:R-:W2:Y:S02]  /*17230*/  @!P0 SYNCS.PHASECHK.TRANS64 P0, [R5+URZ+0x2a850], R0 ;  /* 0x02a85000050085a7 */ /* 0x000ea4000800007f */
[----:B--2---:R-:W-:Y:S05]  /*17240*/  @!P0 BRA `(.L_x_1426) ;  /* 0xfffffffc00ec8947 */ /* 0x004fea000383ffff */
[----:B------:R-:W-:Y:S05]  /*17250*/  BRA `(.L_x_1425) ;  /* 0xffffff6800807947 */ /* 0x000fea000383ffff */
.L_x_1476:
[----:B------:R-:W3:Y:S01]  /*17260*/  S2R R4, SR_TID.X ;  /* 0x0000000000047919 */ /* 0x000ee20000002100 */
[----:B------:R-:W-:Y:S01]  /*17270*/  BSSY B0, `(.L_x_1580) ;  /* 0x000000a000007945 */ /* 0x000fe20003800000 */
[----:B------:R-:W-:Y:S02]  /*17280*/  IMAD.MOV.U32 R12, RZ, RZ, RZ ;  /* 0x000000ffff0c7224 */ /* 0x000fe400078e00ff */
[----:B------:R-:W-:Y:S02]  /*17290*/  IMAD.MOV.U32 R11, RZ, RZ, 0x1f ;  /* 0x0000001fff0b7424 */ /* 0x000fe400078e00ff */
[----:B------:R-:W-:Y:S01]  /*172a0*/  IMAD.MOV.U32 R15, RZ, RZ, -0x1 ;  /* 0xffffffffff0f7424 */ /* 0x000fe200078e00ff */
[----:B---3--:R-:W-:-:S04]  /*172b0*/  SHF.R.U32.HI R4, RZ, 0x5, R4 ;  /* 0x00000005ff047819 */ /* 0x008fc80000011604 */
[----:B------:R-:W-:-:S05]  /*172c0*/  LOP3.LUT R4, R4, 0x3, RZ, 0xc0, !PT ;  /* 0x0000000304047812 */ /* 0x000fca00078ec0ff */
[----:B------:R-:W-:-:S07]  /*172d0*/  IMAD.MOV.U32 R13, RZ, RZ, R4 ;  /* 0x000000ffff0d7224 */ /* 0x000fce00078e0004 */
[----:B012---:R-:W-:Y:S05]  /*172e0*/  WARPSYNC.COLLECTIVE R15, `(.L_x_1581) ;  /* 0x000000000f087348 */ /* 0x007fea0003c00000 */
[----:B------:R3:W4:Y:S02]  /*172f0*/  SHFL.IDX P6, R14, R13, R12, R11 ;  /* 0x0000000c0d0e7389 */ /* 0x00072400000c000b */
[----:B01234-:R-:W-:Y:S01]  /*17300*/  ENDCOLLECTIVE ;  /* 0x000000000000791b */ /* 0x01ffe20003800000 */
.L_x_1581:
[----:B------:R-:W-:Y:S05]  /*17310*/  BSYNC B0 ;  /* 0x0000000000007941 */ /* 0x000fea0003800000 */
.L_x_1580:
[----:B------:R-:W-:Y:S05]  /*17320*/  BRA `(.L_x_1582) ;  /* 0xffffffac00c07947 */ /* 0x000fea000383ffff */
.L_x_1478:
[----:B------:R-:W-:Y:S01]  /*17330*/  BSSY B0, `(.L_x_1583) ;  /* 0x0000006000007945 */ /* 0x000fe20003800000 */
[----:B------:R-:W-:-:S07]  /*17340*/  IMAD.MOV.U32 R15, RZ, RZ, -0x1 ;  /* 0xffffffffff0f7424 */ /* 0x000fce00078e00ff */
[----:B012-4-:R-:W-:Y:S05]  /*17350*/  WARPSYNC.COLLECTIVE R15, `(.L_x_1584) ;  /* 0x000000000f0c7348 */ /* 0x017fea0003c00000 */
[----:B------:R-:W-:Y:S02]  /*17360*/  ELECT P6, UR62, PT ;  /* 0x00000000003e782f */ /* 0x000fe400038c0000 */
[----:B------:R-:W-:Y:S01]  /*17370*/  MOV R14, UR62 ;  /* 0x0000003e000e7c02 */ /* 0x000fe20008000f00 */
[----:B012-4-:R-:W-:Y:S10]  /*17380*/  ENDCOLLECTIVE ;  /* 0x000000000000791b */ /* 0x017ff40003800000 */
.L_x_1584:
[----:B------:R-:W-:Y:S05]  /*17390*/  BSYNC B0 ;  /* 0x0000000000007941 */ /* 0x000fea0003800000 */
.L_x_1583:
[----:B------:R-:W-:Y:S05]  /*173a0*/  BRA `(.L_x_1585) ;  /* 0xffffffac00cc7947 */ /* 0x000fea000383ffff */
.L_x_1480:
[----:B--2---:R2:W3:Y:S02]  /*173b0*/  SYNCS.PHASECHK.TRANS64.TRYWAIT P0, [R0+URZ+0x2a840], R2 ;  /* 0x02a84002000075a7 */ /* 0x0044e4000800017f */
[----:B---3--:R-:W-:Y:S05]  /*173c0*/  @!P0 NANOSLEEP.SYNCS 0x989680 ;  /* 0x009896800000895d */ /* 0x008fea0003900000 */
[----:B------:R-:W3:Y:S02]  /*173d0*/  @!P0 SYNCS.PHASECHK.TRANS64 P0, [R0+URZ+0x2a840], R2 ;  /* 0x02a84002000085a7 */ /* 0x000ee4000800007f */
[----:B---3--:R-:W-:Y:S05]  /*173e0*/  @!P0 BRA `(.L_x_1480) ;  /* 0xfffffffc00f08947 */ /* 0x008fea000383ffff */
[----:B------:R-:W-:Y:S05]  /*173f0*/  BRA `(.L_x_1586) ;  /* 0xffffffb000387947 */ /* 0x000fea000383ffff */
.L_x_1484:
[----:B------:R-:W2:Y:S01]  /*17400*/  LDL.LU R11, [R1+0x30] ;  /* 0x00003000010b7983 */ /* 0x000ea20000300800 */
[----:B------:R-:W-:Y:S01]  /*17410*/  IMAD.MOV.U32 R13, RZ, RZ, R3 ;  /* 0x000000ffff0d7224 */ /* 0x000fe200078e0003 */
[----:B------:R-:W-:Y:S01]  /*17420*/  LOP3.LUT R5, R5, 0x7f, RZ, 0xc0, !PT ;  /* 0x0000007f05057812 */ /* 0x000fe200078ec0ff */
[----:B------:R-:W-:Y:S02]  /*17430*/  IMAD.MOV.U32 R12, RZ, RZ, RZ ;  /* 0x000000ffff0c7224 */ /* 0x000fe400078e00ff */
[----:B------:R-:W-:Y:S01]  /*17440*/  IMAD.MOV.U32 R15, RZ, RZ, -0x1 ;  /* 0xffffffffff0f7424 */ /* 0x000fe200078e00ff */
[----:B------:R-:W-:-:S05]  /*17450*/  SHF.R.U32.HI R5, RZ, 0x3, R5 ;  /* 0x00000003ff057819 */ /* 0x000fca0000011605 */
[----:B------:R-:W-:-:S04]  /*17460*/  IMAD.IADD R0, R5, 0x1, R9 ;  /* 0x0000000105007824 */ /* 0x000fc800078e0209 */
[----:B------:R-:W-:Y:S02]  /*17470*/  VIADD R5, R0, 0x10 ;  /* 0x0000001000057836 */ /* 0x000fe40000000000 */
[----:B--2---:R-:W-:Y:S02]  /*17480*/  IMAD R2, R11, R7, RZ ;  /* 0x000000070b027224 */ /* 0x004fe400078e02ff */
[----:B------:R-:W-:-:S03]  /*17490*/  IMAD.MOV.U32 R11, RZ, RZ, 0x181f ;  /* 0x0000181fff0b7424 */ /* 0x000fc600078e00ff */
[----:B------:R-:W-:-:S13]  /*174a0*/  ISETP.GE.AND P3, PT, R0, R2, PT ;  /* 0x000000020000720c */ /* 0x000fda0003f66270 */
[----:B-----5:R-:W-:Y:S05]  /*174b0*/  WARPSYNC.COLLECTIVE R15, `(.L_x_1587) ;  /* 0x000000000f087348 */ /* 0x020fea0003c00000 */
[----:B------:R0:W1:Y:S02]  /*174c0*/  SHFL.IDX P6, R14, R13, R12, R11 ;  /* 0x0000000c0d0e7389 */ /* 0x00006400000c000b */
[----:B01---5:R-:W-:Y:S01]  /*174d0*/  ENDCOLLECTIVE ;  /* 0x000000000000791b */ /* 0x023fe20003800000 */
.L_x_1587:
[----:B------:R-:W-:Y:S02]  /*174e0*/  IMAD.MOV.U32 R13, RZ, RZ, R4 ;  /* 0x000000ffff0d7224 */ /* 0x000fe400078e0004 */
[----:B------:R-:W-:-:S07]  /*174f0*/  IMAD.MOV.U32 R6, RZ, RZ, R14 ;  /* 0x000000ffff067224 */ /* 0x000fce00078e000e */
[----:B------:R-:W-:Y:S05]  /*17500*/  WARPSYNC.COLLECTIVE R15, `(.L_x_1588) ;  /* 0x000000000f087348 */ /* 0x000fea0003c00000 */
[----:B------:R0:W1:Y:S02]  /*17510*/  SHFL.IDX P6, R14, R13, R12, R11 ;  /* 0x0000000c0d0e7389 */ /* 0x00006400000c000b */
[----:B01----:R-:W-:Y:S01]  /*17520*/  ENDCOLLECTIVE ;  /* 0x000000000000791b */ /* 0x003fe20003800000 */
.L_x_1588:
        /* <DEDUP_REMOVED lines=19> */
.L_x_1589:
[----:B------:R-:W-:Y:S02]  /*17660*/  IMAD.MOV.U32 R13, RZ, RZ, R4 ;  /* 0x000000ffff0d7224 */ /* 0x000fe400078e0004 */
[----:B------:R-:W-:-:S07]  /*17670*/  IMAD.MOV.U32 R9, RZ, RZ, R14 ;  /* 0x000000ffff097224 */ /* 0x000fce00078e000e */
[----:B------:R-:W-:Y:S05]  /*17680*/  WARPSYNC.COLLECTIVE R15, `(.L_x_1590) ;  /* 0x000000000f087348 */ /* 0x000fea0003c00000 */
[----:B------:R0:W1:Y:S02]  /*17690*/  SHFL.IDX P6, R14, R13, R12, R11 ;  /* 0x0000000c0d0e7389 */ /* 0x00006400000c000b */
[----:B01----:R-:W-:Y:S01]  /*176a0*/  ENDCOLLECTIVE ;  /* 0x000000000000791b */ /* 0x003fe20003800000 */
.L_x_1590:
[----:B------:R-:W-:Y:S01]  /*176b0*/  ULDC.64 UR4, c[0x0][0x208] ;  /* 0x0000820000047ab9 */ /* 0x000fe20000000a00 */
[----:B------:R-:W-:Y:S02]  /*176c0*/  IMAD.MOV.U32 R13, RZ, RZ, R3 ;  /* 0x000000ffff0d7224 */ /* 0x000fe400078e0003 */
[----:B------:R-:W-:Y:S02]  /*176d0*/  IMAD.MOV.U32 R12, RZ, RZ, 0x2 ;  /* 0x00000002ff0c7424 */ /* 0x000fe400078e00ff */
[----:B------:R-:W-:-:S05]  /*176e0*/  IMAD.MOV.U32 R5, RZ, RZ, R14 ;  /* 0x000000ffff057224 */ /* 0x000fca00078e000e */
[----:B------:R-:W-:-:S05]  /*176f0*/  @!P3 LEA R8, P5, R8, R5, 0x1 ;  /* 0x000000050808b211 */ /* 0x000fca00078a08ff */
[----:B------:R-:W-:Y:S02]  /*17700*/  @!P3 IMAD.X R5, RZ, RZ, R9, P5 ;  /* 0x000000ffff05b224 */ /* 0x000fe400028e0609 */
[----:B------:R-:W-:Y:S01]  /*17710*/  @!P3 IMAD.MOV.U32 R6, RZ, RZ, R8 ;  /* 0x000000ffff06b224 */ /* 0x000fe200078e0008 */
[----:B------:R-:W0:Y:S01]  /*17720*/  S2R R9, SR_TID.X ;  /* 0x0000000000097919 */ /* 0x000e220000002100 */
        /* <DEDUP_REMOVED lines=9> */
[----:B01----:R-:W-:Y:S05]  /*177c0*/  WARPSYNC.COLLECTIVE R15, `(.L_x_1591) ;  /* 0x000000000f087348 */ /* 0x003fea0003c00000 */
[----:B------:R2:W3:Y:S02]  /*177d0*/  SHFL.IDX P6, R14, R13, R12, R11 ;  /* 0x0000000c0d0e7389 */ /* 0x0004e400000c000b */
[----:B0123--:R-:W-:Y:S01]  /*177e0*/  ENDCOLLECTIVE ;  /* 0x000000000000791b */ /* 0x00ffe20003800000 */
.L_x_1591:
[----:B------:R-:W-:Y:S02]  /*177f0*/  IMAD.MOV.U32 R13, RZ, RZ, R4 ;  /* 0x000000ffff0d7224 */ /* 0x000fe400078e0004 */
[----:B------:R-:W-:-:S05]  /*17800*/  IMAD.SHL.U32 R9, R9, 0x8, RZ ;  /* 0x0000000809097824 */ /* 0x000fca00078e00ff */
[----:B------:R-:W-:Y:S01]  /*17810*/  LOP3.LUT R9, R9, 0x38, RZ, 0xc0, !PT ;  /* 0x0000003809097812 */ /* 0x000fe200078ec0ff */
[----:B------:R-:W-:-:S07]  /*17820*/  IMAD.MOV.U32 R8, RZ, RZ, R14 ;  /* 0x000000ffff087224 */ /* 0x000fce00078e000e */
[----:B------:R-:W-:Y:S05]  /*17830*/  WARPSYNC.COLLECTIVE R15, `(.L_x_1592) ;  /* 0x000000000f087348 */ /* 0x000fea0003c00000 */
[----:B------:R0:W1:Y:S02]  /*17840*/  SHFL.IDX P6, R14, R13, R12, R11 ;  /* 0x0000000c0d0e7389 */ /* 0x00006400000c000b */
[----:B01----:R-:W-:Y:S01]  /*17850*/  ENDCOLLECTIVE ;  /* 0x000000000000791b */ /* 0x003fe20003800000 */
.L_x_1592:
[----:B------:R-:W-:Y:S01]  /*17860*/  ULDC.64 UR4, c[0x0][0x208] ;  /* 0x0000820000047ab9 */ /* 0x000fe20000000a00 */
[----:B------:R-:W-:Y:S02]  /*17870*/  IMAD.MOV.U32 R13, RZ, RZ, R3 ;  /* 0x000000ffff0d7224 */ /* 0x000fe400078e0003 */
[----:B------:R-:W-:Y:S02]  /*17880*/  IMAD.MOV.U32 R12, RZ, RZ, 0x3 ;  /* 0x00000003ff0c7424 */ /* 0x000fe400078e00ff */
[----:B------:R-:W-:-:S05]  /*17890*/  IMAD.MOV.U32 R5, RZ, RZ, R14 ;  /* 0x000000ffff057224 */ /* 0x000fca00078e000e */
        /* <DEDUP_REMOVED lines=15> */
.L_x_1593:
[----:B------:R-:W-:Y:S02]  /*17990*/  IMAD.MOV.U32 R13, RZ, RZ, R4 ;  /* 0x000000ffff0d7224 */ /* 0x000fe400078e0004 */
[----:B------:R-:W-:-:S07]  /*179a0*/  IMAD.MOV.U32 R6, RZ, RZ, R14 ;  /* 0x000000ffff067224 */ /* 0x000fce00078e000e */
[----:B------:R-:W-:Y:S05]  /*179b0*/  WARPSYNC.COLLECTIVE R15, `(.L_x_1594) ;  /* 0x000000000f087348 */ /* 0x000fea0003c00000 */
[----:B------:R0:W1:Y:S02]  /*179c0*/  SHFL.IDX P6, R14, R13, R12, R11 ;  /* 0x0000000c0d0e7389 */ /* 0x00006400000c000b */
[----:B01----:R-:W-:Y:S01]  /*179d0*/  ENDCOLLECTIVE ;  /* 0x000000000000791b */ /* 0x003fe20003800000 */
.L_x_1594:
        /* <DEDUP_REMOVED lines=19> */
.L_x_1595:
[----:B------:R-:W-:Y:S02]  /*17b10*/  IMAD.MOV.U32 R13, RZ, RZ, R4 ;  /* 0x000000ffff0d7224 */ /* 0x000fe400078e0004 */
[----:B------:R-:W-:-:S07]  /*17b20*/  IMAD.MOV.U32 R6, RZ, RZ, R14 ;  /* 0x000000ffff067224 */ /* 0x000fce00078e000e */
[----:B------:R-:W-:Y:S05]  /*17b30*/  WARPSYNC.COLLECTIVE R15, `(.L_x_1596) ;  /* 0x000000000f087348 */ /* 0x000fea0003c00000 */
[----:B------:R0:W1:Y:S02]  /*17b40*/  SHFL.IDX P6, R14, R13, R12, R11 ;  /* 0x0000000c0d0e7389 */ /* 0x00006400000c000b */
[----:B01----:R-:W-:Y:S01]  /*17b50*/  ENDCOLLECTIVE ;  /* 0x000000000000791b */ /* 0x003fe20003800000 */
.L_x_1596:
        /* <DEDUP_REMOVED lines=19> */
.L_x_1597:
[----:B------:R-:W-:Y:S02]  /*17c90*/  IMAD.MOV.U32 R13, RZ, RZ, R4 ;  /* 0x000000ffff0d7224 */ /* 0x000fe400078e0004 */
[----:B------:R-:W-:-:S07]  /*17ca0*/  IMAD.MOV.U32 R6, RZ, RZ, R14 ;  /* 0x000000ffff067224 */ /* 0x000fce00078e000e */
[----:B------:R-:W-:Y:S05]  /*17cb0*/  WARPSYNC.COLLECTIVE R15, `(.L_x_1598) ;  /* 0x000000000f087348 */ /* 0x000fea0003c00000 */
[----:B------:R0:W1:Y:S02]  /*17cc0*/  SHFL.IDX P6, R14, R13, R12, R11 ;  /* 0x0000000c0d0e7389 */ /* 0x00006400000c000b */
[----:B01----:R-:W-:Y:S01]  /*17cd0*/  ENDCOLLECTIVE ;  /* 0x000000000000791b */ /* 0x003fe20003800000 */
.L_x_1598:
        /* <DEDUP_REMOVED lines=17> */
.L_x_1599:
[----:B------:R-:W-:-:S05]  /*17df0*/  VIADD R7, R0, 0x60 ;  /* 0x0000006000077836 */ /* 0x000fca0000000000 */
[----:B------:R-:W-:Y:S01]  /*17e00*/  ISETP.GE.AND P4, PT, R7, R2, PT ;  /* 0x000000020700720c */ /* 0x000fe20003f86270 */
[----:B------:R-:W-:Y:S02]  /*17e10*/  IMAD.MOV.U32 R13, RZ, RZ, R4 ;  /* 0x000000ffff0d7224 */ /* 0x000fe400078e0004 */
[----:B------:R-:W-:-:S10]  /*17e20*/  IMAD.MOV.U32 R6, RZ, RZ, R14 ;  /* 0x000000ffff067224 */ /* 0x000fd400078e000e */
[----:B------:R-:W-:Y:S05]  /*17e30*/  WARPSYNC.COLLECTIVE R15, `(.L_x_1600) ;  /* 0x000000000f087348 */ /* 0x000fea0003c00000 */
[----:B------:R0:W1:Y:S02]  /*17e40*/  SHFL.IDX P6, R14, R13, R12, R11 ;  /* 0x0000000c0d0e7389 */ /* 0x00006400000c000b */
[----:B01----:R-:W-:Y:S01]  /*17e50*/  ENDCOLLECTIVE ;  /* 0x000000000000791b */ /* 0x003fe20003800000 */
.L_x_1600:
        /* <DEDUP_REMOVED lines=17> */
.L_x_1601:
[----:B------:R-:W-:Y:S02]  /*17f70*/  IMAD.MOV.U32 R13, RZ, RZ, R4 ;  /* 0x000000ffff0d7224 */ /* 0x000fe400078e0004 */
[----:B------:R-:W-:-:S07]  /*17f80*/  IMAD.MOV.U32 R3, RZ, RZ, R14 ;  /* 0x000000ffff037224 */ /* 0x000fce00078e000e */
[----:B------:R-:W-:Y:S05]  /*17f90*/  WARPSYNC.COLLECTIVE R15, `(.L_x_1602) ;  /* 0x000000000f087348 */ /* 0x000fea0003c00000 */
[----:B------:R0:W1:Y:S02]  /*17fa0*/  SHFL.IDX P6, R14, R13, R12, R11 ;  /* 0x0000000c0d0e7389 */ /* 0x00006400000c000b */
[----:B01----:R-:W-:Y:S01]  /*17fb0*/  ENDCOLLECTIVE ;  /* 0x000000000000791b */ /* 0x003fe20003800000 */
.L_x_1602:
[----:B------:R-:W-:Y:S01]  /*17fc0*/  IMAD.MOV.U32 R4, RZ, RZ, R14 ;  /* 0x000000ffff047224 */ /* 0x000fe200078e000e */
[----:B------:R-:W-:Y:S06]  /*17fd0*/  BRA `(.L_x_1603) ;  /* 0xffffffb000f87947 */ /* 0x000fec000383ffff */
.L_x_1489:
[----:B0-----:R-:W2:Y:S02]  /*17fe0*/  LDL R2, [R1] ;  /* 0x0000000001027983 */ /* 0x001ea40000100800 */
[----:B--2---:R0:W1:Y:S02]  /*17ff0*/  SYNCS.PHASECHK.TRANS64.TRYWAIT P0, [R2+URZ+0x2a820], R0 ;  /* 0x02a82000020075a7 */ /* 0x004064000800017f */
[----:B-1----:R-:W-:Y:S05]  /*18000*/  @!P0 NANOSLEEP.SYNCS 0x989680 ;  /* 0x009896800000895d */ /* 0x002fea0003900000 */
[----:B------:R-:W1:Y:S02]  /*18010*/  @!P0 SYNCS.PHASECHK.TRANS64 P0, [R2+URZ+0x2a820], R0 ;  /* 0x02a82000020085a7 */ /* 0x000e64000800007f */
[----:B-1----:R-:W-:Y:S05]  /*18020*/  @!P0 BRA `(.L_x_1489) ;  /* 0xfffffffc00ec8947 */ /* 0x002fea000383ffff */
[----:B------:R-:W-:Y:S05]  /*18030*/  BRA `(.L_x_1604) ;  /* 0xffffffb400807947 */ /* 0x000fea000383ffff */
.L_x_1498:
[----:B-1----:R1:W2:Y:S02]  /*18040*/  SYNCS.PHASECHK.TRANS64.TRYWAIT P0, [R3+URZ+0x2a840], R2 ;  /* 0x02a84002030075a7 */ /* 0x0022a4000800017f */
[----:B--2---:R-:W-:Y:S05]  /*18050*/  @!P0 NANOSLEEP.SYNCS 0x989680 ;  /* 0x009896800000895d */ /* 0x004fea0003900000 */
[----:B------:R-:W2:Y:S02]  /*18060*/  @!P0 SYNCS.PHASECHK.TRANS64 P0, [R3+URZ+0x2a840], R2 ;  /* 0x02a84002030085a7 */ /* 0x000ea4000800007f */
[----:B--2---:R-:W-:Y:S05]  /*18070*/  @!P0 BRA `(.L_x_1498) ;  /* 0xfffffffc00f08947 */ /* 0x004fea000383ffff */
[----:B------:R-:W-:Y:S05]  /*18080*/  BRA `(.L_x_1605) ;  /* 0xffffffb800507947 */ /* 0x000fea000383ffff */
.L_x_1505:
[----:B0-----:R0:W1:Y:S02]  /*18090*/  SYNCS.PHASECHK.TRANS64.TRYWAIT P0, [R3+URZ+0x60], R2 ;  /* 0x00006002030075a7 */ /* 0x001064000800017f */
[----:B-1----:R-:W-:Y:S05]  /*180a0*/  @!P0 NANOSLEEP.SYNCS 0x989680 ;  /* 0x009896800000895d */ /* 0x002fea0003900000 */
[----:B------:R-:W1:Y:S02]  /*180b0*/  @!P0 SYNCS.PHASECHK.TRANS64 P0, [R3+URZ+0x60], R2 ;  /* 0x00006002030085a7 */ /* 0x000e64000800007f */
[----:B-1----:R-:W-:Y:S05]  /*180c0*/  @!P0 BRA `(.L_x_1505) ;  /* 0xfffffffc00f08947 */ /* 0x002fea000383ffff */
[----:B------:R-:W-:Y:S05]  /*180d0*/  BRA `(.L_x_1606) ;  /* 0xffffffbc00687947 */ /* 0x000fea000383ffff */
.L_x_1514:
[----:B--2---:R2:W3:Y:S02]  /*180e0*/  SYNCS.PHASECHK.TRANS64.TRYWAIT P0, [R3+URZ+0x2a840], R2 ;  /* 0x02a84002030075a7 */ /* 0x0044e4000800017f */
[----:B---3--:R-:W-:Y:S05]  /*180f0*/  @!P0 NANOSLEEP.SYNCS 0x989680 ;  /* 0x009896800000895d */ /* 0x008fea0003900000 */
[----:B------:R-:W3:Y:S02]  /*18100*/  @!P0 SYNCS.PHASECHK.TRANS64 P0, [R3+URZ+0x2a840], R2 ;  /* 0x02a84002030085a7 */ /* 0x000ee4000800007f */
[----:B---3--:R-:W-:Y:S05]  /*18110*/  @!P0 BRA `(.L_x_1514) ;  /* 0xfffffffc00f08947 */ /* 0x008fea000383ffff */
[----:B------:R-:W-:Y:S05]  /*18120*/  BRA `(.L_x_1607) ;  /* 0xffffffc400147947 */ /* 0x000fea000383ffff */
.L_x_1521:
[----:B0-----:R0:W2:Y:S02]  /*18130*/  SYNCS.PHASECHK.TRANS64.TRYWAIT P0, [R2+URZ+0x60], R3 ;  /* 0x00006003020075a7 */ /* 0x0010a4000800017f */
[----:B--2---:R-:W-:Y:S05]  /*18140*/  @!P0 NANOSLEEP.SYNCS 0x989680 ;  /* 0x009896800000895d */ /* 0x004fea0003900000 */
[----:B------:R-:W2:Y:S02]  /*18150*/  @!P0 SYNCS.PHASECHK.TRANS64 P0, [R2+URZ+0x60], R3 ;  /* 0x00006003020085a7 */ /* 0x000ea4000800007f */
[----:B--2---:R-:W-:Y:S05]  /*18160*/  @!P0 BRA `(.L_x_1521) ;  /* 0xfffffffc00f08947 */ /* 0x004fea000383ffff */
[----:B------:R-:W-:Y:S05]  /*18170*/  BRA `(.L_x_1608) ;  /* 0xffffffc8002c7947 */ /* 0x000fea000383ffff */
.L_x_1530:
[----:B----4-:R4:W0:Y:S02]  /*18180*/  SYNCS.PHASECHK.TRANS64.TRYWAIT P0, [R2+URZ+0x2a840], R3 ;  /* 0x02a84003020075a7 */ /* 0x010824000800017f */
[----:B0-----:R-:W-:Y:S05]  /*18190*/  @!P0 NANOSLEEP.SYNCS 0x989680 ;  /* 0x009896800000895d */ /* 0x001fea0003900000 */
[----:B------:R-:W0:Y:S02]  /*181a0*/  @!P0 SYNCS.PHASECHK.TRANS64 P0, [R2+URZ+0x2a840], R3 ;  /* 0x02a84003020085a7 */ /* 0x000e24000800007f */
[----:B0-----:R-:W-:Y:S05]  /*181b0*/  @!P0 BRA `(.L_x_1530) ;  /* 0xfffffffc00f08947 */ /* 0x001fea000383ffff */
[----:B------:R-:W-:Y:S05]  /*181c0*/  BRA `(.L_x_1609) ;  /* 0xffffffcc00a07947 */ /* 0x000fea000383ffff */
.L_x_1537:
[----:B0-----:R0:W2:Y:S02]  /*181d0*/  SYNCS.PHASECHK.TRANS64.TRYWAIT P0, [R2+URZ+0x60], R5 ;  /* 0x00006005020075a7 */ /* 0x0010a4000800017f */
[----:B--2---:R-:W-:Y:S05]  /*181e0*/  @!P0 NANOSLEEP.SYNCS 0x989680 ;  /* 0x009896800000895d */ /* 0x004fea0003900000 */
[----:B------:R-:W2:Y:S02]  /*181f0*/  @!P0 SYNCS.PHASECHK.TRANS64 P0, [R2+URZ+0x60], R5 ;  /* 0x00006005020085a7 */ /* 0x000ea4000800007f */
[----:B--2---:R-:W-:Y:S05]  /*18200*/  @!P0 BRA `(.L_x_1537) ;  /* 0xfffffffc00f08947 */ /* 0x004fea000383ffff */
[----:B------:R-:W-:Y:S05]  /*18210*/  BRA `(.L_x_1610) ;  /* 0xffffffd000b87947 */ /* 0x000fea000383ffff */
.L_x_1548:
[----:B----4-:R4:W0:Y:S02]  /*18220*/  SYNCS.PHASECHK.TRANS64.TRYWAIT P0, [R0+URZ+0x2a860], R2 ;  /* 0x02a86002000075a7 */ /* 0x010824000800017f */
[----:B0-----:R-:W-:Y:S05]  /*18230*/  @!P0 NANOSLEEP.SYNCS 0x989680 ;  /* 0x009896800000895d */ /* 0x001fea0003900000 */
[----:B------:R-:W0:Y:S02]  /*18240*/  @!P0 SYNCS.PHASECHK.TRANS64 P0, [R0+URZ+0x2a860], R2 ;  /* 0x02a86002000085a7 */ /* 0x000e24000800007f */
[----:B0-----:R-:W-:Y:S05]  /*18250*/  @!P0 BRA `(.L_x_1548) ;  /* 0xfffffffc00f08947 */ /* 0x001fea000383ffff */
[----:B------:R-:W-:Y:S05]  /*18260*/  BRA `(.L_x_1611) ;  /* 0xffffffd800107947 */ /* 0x000fea000383ffff */
.L_x_1555:
[----:B------:R-:W-:Y:S01]  /*18270*/  BSSY B0, `(.L_x_1612) ;  /* 0x0000008000007945 */ /* 0x000fe20003800000 */
[----:B------:R-:W-:Y:S02]  /*18280*/  IMAD.MOV.U32 R13, RZ, RZ, R16 ;  /* 0x000000ffff0d7224 */ /* 0x000fe400078e0010 */
[----:B--2---:R-:W-:Y:S02]  /*18290*/  IMAD.MOV.U32 R12, RZ, RZ, RZ ;  /* 0x000000ffff0c7224 */ /* 0x004fe400078e00ff */
[----:B------:R-:W-:Y:S02]  /*182a0*/  IMAD.MOV.U32 R11, RZ, RZ, 0x1f ;  /* 0x0000001fff0b7424 */ /* 0x000fe400078e00ff */
[----:B------:R-:W-:-:S07]  /*182b0*/  IMAD.MOV.U32 R15, RZ, RZ, -0x1 ;  /* 0xffffffffff0f7424 */ /* 0x000fce00078e00ff */
[----:B01-3--:R-:W-:Y:S05]  /*182c0*/  WARPSYNC.COLLECTIVE R15, `(.L_x_1613) ;  /* 0x000000000f087348 */ /* 0x00bfea0003c00000 */
[----:B------:R2:W4:Y:S02]  /*182d0*/  SHFL.IDX P6, R14, R13, R12, R11 ;  /* 0x0000000c0d0e7389 */ /* 0x00052400000c000b */
[----:B01234-:R-:W-:Y:S01]  /*182e0*/  ENDCOLLECTIVE ;  /* 0x000000000000791b */ /* 0x01ffe20003800000 */
.L_x_1613:
[----:B------:R-:W-:Y:S05]  /*182f0*/  BSYNC B0 ;  /* 0x0000000000007941 */ /* 0x000fea0003800000 */
.L_x_1612:
        /* <DEDUP_REMOVED lines=9> */
.L_x_1614:
[----:B------:R-:W-:Y:S01]  /*18390*/  ULDC UR4, c[0x0][0xc3c] ;  /* 0x00030f0000047ab9 */ /* 0x000fe20000000800 */
[----:B------:R-:W-:Y:S01]  /*183a0*/  ULDC.64 UR6, c[0x0][0x208] ;  /* 0x0000820000067ab9 */ /* 0x000fe20000000a00 */
[----:B------:R-:W-:-:S13]  /*183b0*/  ISETP.GE.OR P1, PT, R7, UR4, !P0 ;  /* 0x0000000407007c0c */ /* 0x000fda000c726670 */
[----:B------:R-:W0:Y:S01]  /*183c0*/  @!P1 LDC.64 R2, c[0x0][0xc80] ;  /* 0x00032000ff029b82 */ /* 0x000e220000000a00 */
[----:B------:R-:W-:Y:S02]  /*183d0*/  IMAD.MOV.U32 R11, RZ, RZ, RZ ;  /* 0x000000ffff0b7224 */ /* 0x000fe400078e00ff */
[----:B------:R-:W-:Y:S02]  /*183e0*/  IMAD.MOV.U32 R5, RZ, RZ, R14 ;  /* 0x000000ffff057224 */ /* 0x000fe400078e000e */
        /* <DEDUP_REMOVED lines=13> */
.L_x_1615:
[----:B------:R-:W-:Y:S01]  /*184c0*/  IMAD.MOV.U32 R12, RZ, RZ, 0x2 ;  /* 0x00000002ff0c7424 */ /* 0x000fe200078e00ff */
[----:B------:R-:W-:-:S05]  /*184d0*/  SEL R7, R14, RZ, P1 ;  /* 0x000000ff0e077207 */ /* 0x000fca0000800000 */
[----:B------:R-:W-:-:S04]  /*184e0*/  IMAD.IADD R3, R2, 0x1, R7 ;  /* 0x0000000102037824 */ /* 0x000fc800078e0207 */
[----:B------:R-:W-:-:S07]  /*184f0*/  IMAD.MOV.U32 R13, RZ, RZ, R3 ;  /* 0x000000ffff0d7224 */ /* 0x000fce00078e0003 */
[----:B------:R-:W-:Y:S05]  /*18500*/  WARPSYNC.COLLECTIVE R15, `(.L_x_1616) ;  /* 0x000000000f087348 */ /* 0x000fea0003c00000 */
[----:B------:R0:W1:Y:S02]  /*18510*/  SHFL.UP P6, R14, R13, R12, R11 ;  /* 0x0400000c0d0e7389 */ /* 0x00006400000c000b */
[----:B01----:R-:W-:Y:S01]  /*18520*/  ENDCOLLECTIVE ;  /* 0x000000000000791b */ /* 0x003fe20003800000 */
.L_x_1616:
        /* <DEDUP_REMOVED lines=8> */
.L_x_1617:
        /* <DEDUP_REMOVED lines=8> */
.L_x_1618:
        /* <DEDUP_REMOVED lines=8> */
.L_x_1619:
        /* <DEDUP_REMOVED lines=9> */
.L_x_1620:
[----:B------:R-:W-:Y:S01]  /*18740*/  IMAD.MOV.U32 R16, RZ, RZ, R14 ;  /* 0x000000ffff107224 */ /* 0x000fe200078e000e */
[----:B------:R-:W-:Y:S06]  /*18750*/  BRA `(.L_x_1621) ;  /* 0xffffffd800907947 */ /* 0x000fec000383ffff */
.L_x_1560:
[----:B------:R-:W-:Y:S01]  /*18760*/  BSSY B0, `(.L_x_1622) ;  /* 0x0000008000007945 */ /* 0x000fe20003800000 */
[----:B-----5:R-:W-:Y:S02]  /*18770*/  IMAD.MOV.U32 R13, RZ, RZ, R2 ;  /* 0x000000ffff0d7224 */ /* 0x020fe400078e0002 */
[----:B--2---:R-:W-:Y:S02]  /*18780*/  IMAD.MOV.U32 R12, RZ, RZ, 0x1 ;  /* 0x00000001ff0c7424 */ /* 0x004fe400078e00ff */
[----:B------:R-:W-:Y:S02]  /*18790*/  IMAD.MOV.U32 R11, RZ, RZ, RZ ;  /* 0x000000ffff0b7224 */ /* 0x000fe400078e00ff */
[----:B------:R-:W-:-:S07]  /*187a0*/  IMAD.MOV.U32 R15, RZ, RZ, -0x1 ;  /* 0xffffffffff0f7424 */ /* 0x000fce00078e00ff */
[----:B01-3--:R-:W-:Y:S05]  /*187b0*/  WARPSYNC.COLLECTIVE R15, `(.L_x_1623) ;  /* 0x000000000f087348 */ /* 0x00bfea0003c00000 */
[----:B------:R2:W4:Y:S02]  /*187c0*/  SHFL.UP P6, R14, R13, R12, R11 ;  /* 0x0400000c0d0e7389 */ /* 0x00052400000c000b */
[----:B01234-:R-:W-:Y:S01]  /*187d0*/  ENDCOLLECTIVE ;  /* 0x000000000000791b */ /* 0x01ffe20003800000 */
.L_x_1623:
[----:B------:R-:W-:Y:S05]  /*187e0*/  BSYNC B0 ;  /* 0x0000000000007941 */ /* 0x000fea0003800000 */
.L_x_1622:
[----:B------:R-:W-:Y:S01]  /*187f0*/  SEL R3, R14, RZ, P1 ;  /* 0x000000ff0e037207 */ /* 0x000fe20000800000 */
[----:B------:R-:W-:Y:S02]  /*18800*/  IMAD.MOV.U32 R12, RZ, RZ, 0x2 ;  /* 0x00000002ff0c7424 */ /* 0x000fe400078e00ff */
[----:B------:R-:W-:Y:S02]  /*18810*/  IMAD.MOV.U32 R11, RZ, RZ, RZ ;  /* 0x000000ffff0b7224 */ /* 0x000fe400078e00ff */
[----:B------:R-:W-:Y:S02]  /*18820*/  IMAD.IADD R3, R2, 0x1, R3 ;  /* 0x0000000102037824 */ /* 0x000fe400078e0203 */
[----:B------:R-:W-:Y:S02]  /*18830*/  IMAD.MOV.U32 R15, RZ, RZ, -0x1 ;  /* 0xffffffffff0f7424 */ /* 0x000fe400078e00ff */
[----:B------:R-:W-:-:S07]  /*18840*/  IMAD.MOV.U32 R13, RZ, RZ, R3 ;  /* 0x000000ffff0d7224 */ /* 0x000fce00078e0003 */
[----:B------:R-:W-:Y:S05]  /*18850*/  WARPSYNC.COLLECTIVE R15, `(.L_x_1624) ;  /* 0x000000000f087348 */ /* 0x000fea0003c00000 */
[----:B------:R0:W1:Y:S02]  /*18860*/  SHFL.UP P6, R14, R13, R12, R11 ;  /* 0x0400000c0d0e7389 */ /* 0x00006400000c000b */
[----:B01----:R-:W-:Y:S01]  /*18870*/  ENDCOLLECTIVE ;  /* 0x000000000000791b */ /* 0x003fe20003800000 */
.L_x_1624:
[----:B------:R-:W-:Y:S01]  /*18880*/  IMAD.MOV.U32 R12, RZ, RZ, 0x4 ;  /* 0x00000004ff0c7424 */ /* 0x000fe200078e00ff */
[----:B------:R-:W-:-:S05]  /*18890*/  SEL R14, R14, RZ, P2 ;  /* 0x000000ff0e0e7207 */ /* 0x000fca0001000000 */
[----:B------:R-:W-:-:S04]  /*188a0*/  IMAD.IADD R3, R3, 0x1, R14 ;  /* 0x0000000103037824 */ /* 0x000fc800078e020e */
[----:B------:R-:W-:-:S07]  /*188b0*/  IMAD.MOV.U32 R13, RZ, RZ, R3 ;  /* 0x000000ffff0d7224 */ /* 0x000fce00078e0003 */
[----:B------:R-:W-:Y:S05]  /*188c0*/  WARPSYNC.COLLECTIVE R15, `(.L_x_1625) ;  /* 0x000000000f087348 */ /* 0x000fea0003c00000 */
[----:B------:R0:W1:Y:S02]  /*188d0*/  SHFL.UP P6, R14, R13, R12, R11 ;  /* 0x0400000c0d0e7389 */ /* 0x00006400000c000b */
[----:B01----:R-:W-:Y:S01]  /*188e0*/  ENDCOLLECTIVE ;  /* 0x000000000000791b */ /* 0x003fe20003800000 */
.L_x_1625:
[----:B------:R-:W-:Y:S01]  /*188f0*/  IMAD.MOV.U32 R12, RZ, RZ, 0x8 ;  /* 0x00000008ff0c7424 */ /* 0x000fe200078e00ff */
[----:B------:R-:W-:-:S05]  /*18900*/  SEL R14, R14, RZ, P3 ;  /* 0x000000ff0e0e7207 */ /* 0x000fca0001800000 */
[----:B------:R-:W-:-:S04]  /*18910*/  IMAD.IADD R3, R3, 0x1, R14 ;  /* 0x0000000103037824 */ /* 0x000fc800078e020e */
[----:B------:R-:W-:-:S07]  /*18920*/  IMAD.MOV.U32 R13, RZ, RZ, R3 ;  /* 0x000000ffff0d7224 */ /* 0x000fce00078e0003 */
[----:B------:R-:W-:Y:S05]  /*18930*/  WARPSYNC.COLLECTIVE R15, `(.L_x_1626) ;  /* 0x000000000f087348 */ /* 0x000fea0003c00000 */
[----:B------:R0:W1:Y:S02]  /*18940*/  SHFL.UP P6, R14, R13, R12, R11 ;  /* 0x0400000c0d0e7389 */ /* 0x00006400000c000b */
[----:B01----:R-:W-:Y:S01]  /*18950*/  ENDCOLLECTIVE ;  /* 0x000000000000791b */ /* 0x003fe20003800000 */
.L_x_1626:
[----:B------:R-:W-:Y:S01]  /*18960*/  IMAD.MOV.U32 R12, RZ, RZ, 0x10 ;  /* 0x00000010ff0c7424 */ /* 0x000fe200078e00ff */
[----:B------:R-:W-:-:S05]  /*18970*/  SEL R14, R14, RZ, P4 ;  /* 0x000000ff0e0e7207 */ /* 0x000fca0002000000 */
[----:B------:R-:W-:-:S04]  /*18980*/  IMAD.IADD R3, R3, 0x1, R14 ;  /* 0x0000000103037824 */ /* 0x000fc800078e020e */
[----:B------:R-:W-:-:S07]  /*18990*/  IMAD.MOV.U32 R13, RZ, RZ, R3 ;  /* 0x000000ffff0d7224 */ /* 0x000fce00078e0003 */
[----:B------:R-:W-:Y:S05]  /*189a0*/  WARPSYNC.COLLECTIVE R15, `(.L_x_1627) ;  /* 0x000000000f087348 */ /* 0x000fea0003c00000 */
[----:B------:R0:W1:Y:S02]  /*189b0*/  SHFL.UP P6, R14, R13, R12, R11 ;  /* 0x0400000c0d0e7389 */ /* 0x00006400000c000b */
[----:B01----:R-:W-:Y:S01]  /*189c0*/  ENDCOLLECTIVE ;  /* 0x000000000000791b */ /* 0x003fe20003800000 */
.L_x_1627:
[----:B------:R-:W-:Y:S02]  /*189d0*/  IMAD.MOV.U32 R12, RZ, RZ, 0x1f ;  /* 0x0000001fff0c7424 */ /* 0x000fe400078e00ff */
[----:B------:R-:W-:Y:S01]  /*189e0*/  IMAD.MOV.U32 R11, RZ, RZ, 0x1f ;  /* 0x0000001fff0b7424 */ /* 0x000fe200078e00ff */
[----:B------:R-:W-:-:S05]  /*189f0*/  SEL R14, R14, RZ, P5 ;  /* 0x000000ff0e0e7207 */ /* 0x000fca0002800000 */
[----:B------:R-:W-:-:S04]  /*18a00*/  IMAD.IADD R3, R3, 0x1, R14 ;  /* 0x0000000103037824 */ /* 0x000fc800078e020e */
[----:B------:R-:W-:-:S07]  /*18a10*/  IMAD.MOV.U32 R13, RZ, RZ, R3 ;  /* 0x000000ffff0d7224 */ /* 0x000fce00078e0003 */
[----:B------:R-:W-:Y:S05]  /*18a20*/  WARPSYNC.COLLECTIVE R15, `(.L_x_1628) ;  /* 0x000000000f087348 */ /* 0x000fea0003c00000 */
[----:B------:R0:W1:Y:S02]  /*18a30*/  SHFL.IDX P6, R14, R13, R12, R11 ;  /* 0x0000000c0d0e7389 */ /* 0x00006400000c000b */
[----:B01----:R-:W-:Y:S01]  /*18a40*/  ENDCOLLECTIVE ;  /* 0x000000000000791b */ /* 0x003fe20003800000 */
.L_x_1628:
[----:B------:R-:W-:Y:S01]  /*18a50*/  IMAD.MOV.U32 R16, RZ, RZ, R14 ;  /* 0x000000ffff107224 */ /* 0x000fe200078e000e */
[----:B------:R-:W-:Y:S06]  /*18a60*/  BRA `(.L_x_1629) ;  /* 0xffffffd8006c7947 */ /* 0x000fec000383ffff */
.L_x_1562:
[----:B------:R-:W-:Y:S01]  /*18a70*/  BSSY B0, `(.L_x_1630) ;  /* 0x0000006000007945 */ /* 0x000fe20003800000 */
[----:B------:R-:W-:Y:S01]  /*18a80*/  PLOP3.LUT P6, PT, P6, PT, PT, 0x8, 0x0 ;  /* 0x000000000000781c */ /* 0x000fe200037ce170 */
[----:B------:R-:W-:-:S12]  /*18a90*/  IMAD.MOV.U32 R15, RZ, RZ, -0x1 ;  /* 0xffffffffff0f7424 */ /* 0x000fd800078e00ff */
[----:B01234-:R-:W-:Y:S05]  /*18aa0*/  WARPSYNC.COLLECTIVE R15, `(.L_x_1631) ;  /* 0x000000000f087348 */ /* 0x01ffea0003c00000 */
[----:B------:R-:W-:Y:S01]  /*18ab0*/  VOTE.ANY R14, PT, P6 ;  /* 0x00000000000e7806 */ /* 0x000fe200030e0100 */
[----:B01234-:R-:W-:Y:S06]  /*18ac0*/  ENDCOLLECTIVE ;  /* 0x000000000000791b */ /* 0x01ffec0003800000 */
.L_x_1631:
[----:B------:R-:W-:Y:S05]  /*18ad0*/  BSYNC B0 ;  /* 0x0000000000007941 */ /* 0x000fea0003800000 */
.L_x_1630:
        /* <DEDUP_REMOVED lines=9> */
.L_x_1632:
[----:B------:R-:W-:Y:S01]  /*18b70*/  IMAD.MOV.U32 R17, RZ, RZ, R14 ;  /* 0x000000ffff117224 */ /* 0x000fe200078e000e */
[----:B------:R-:W-:Y:S06]  /*18b80*/  BRA `(.L_x_1633) ;  /* 0xffffffd8005c7947 */ /* 0x000fec000383ffff */
.L_x_1564:
[----:B------:R-:W-:Y:S01]  /*18b90*/  BSSY B0, `(.L_x_1634) ;  /* 0x0000007000007945 */ /* 0x000fe20003800000 */
[----:B------:R-:W-:Y:S02]  /*18ba0*/  IMAD.MOV.U32 R13, RZ, RZ, R3 ;  /* 0x000000ffff0d7224 */ /* 0x000fe400078e0003 */
[----:B------:R-:W-:Y:S02]  /*18bb0*/  IMAD.MOV.U32 R11, RZ, RZ, 0x1f ;  /* 0x0000001fff0b7424 */ /* 0x000fe400078e00ff */
[----:B------:R-:W-:-:S07]  /*18bc0*/  IMAD.MOV.U32 R15, RZ, RZ, -0x1 ;  /* 0xffffffffff0f7424 */ /* 0x000fce00078e00ff */
[----:B01-34-:R-:W-:Y:S05]  /*18bd0*/  WARPSYNC.COLLECTIVE R15, `(.L_x_1635) ;  /* 0x000000000f087348 */ /* 0x01bfea0003c00000 */
[----:B------:R2:W0:Y:S02]  /*18be0*/  SHFL.IDX P6, R14, R13, R12, R11 ;  /* 0x0000000c0d0e7389 */ /* 0x00042400000c000b */
[----:B01234-:R-:W-:Y:S01]  /*18bf0*/  ENDCOLLECTIVE ;  /* 0x000000000000791b */ /* 0x01ffe20003800000 */
.L_x_1635:
[----:B------:R-:W-:Y:S05]  /*18c00*/  BSYNC B0 ;  /* 0x0000000000007941 */ /* 0x000fea0003800000 */
.L_x_1634:
[----:B------:R-:W-:Y:S01]  /*18c10*/  IMAD.MOV.U32 R3, RZ, RZ, R14 ;  /* 0x000000ffff037224 */ /* 0x000fe200078e000e */
[----:B------:R-:W-:Y:S06]  /*18c20*/  BRA `(.L_x_1636) ;  /* 0xffffffd800507947 */ /* 0x000fec000383ffff */
.L_x_1568:
[----:B0-----:R0:W4:Y:S02]  /*18c30*/  SYNCS.PHASECHK.TRANS64.TRYWAIT P0, [R0+URZ+0x2a820], R3 ;  /* 0x02a82003000075a7 */ /* 0x001124000800017f */
[----:B----4-:R-:W-:Y:S05]  /*18c40*/  @!P0 NANOSLEEP.SYNCS 0x989680 ;  /* 0x009896800000895d */ /* 0x010fea0003900000 */
[----:B------:R-:W4:Y:S02]  /*18c50*/  @!P0 SYNCS.PHASECHK.TRANS64 P0, [R0+URZ+0x2a820], R3 ;  /* 0x02a82003000085a7 */ /* 0x000f24000800007f */
[----:B----4-:R-:W-:Y:S05]  /*18c60*/  @!P0 BRA `(.L_x_1568) ;  /* 0xfffffffc00f08947 */ /* 0x010fea000383ffff */
[----:B------:R-:W-:Y:S05]  /*18c70*/  BRA `(.L_x_1637) ;  /* 0xffffffdc00d87947 */ /* 0x000fea000383ffff */
.L_x_1569:
[----:B------:R-:W4:Y:S01]  /*18c80*/  S2R R2, SR_TID.X ;  /* 0x0000000000027919 */ /* 0x000f220000002100 */
[----:B------:R-:W-:Y:S01]  /*18c90*/  BSSY B0, `(.L_x_1638) ;  /* 0x000000a000007945 */ /* 0x000fe20003800000 */
[----:B--2---:R-:W-:Y:S02]  /*18ca0*/  IMAD.MOV.U32 R12, RZ, RZ, RZ ;  /* 0x000000ffff0c7224 */ /* 0x004fe400078e00ff */
[----:B------:R-:W-:Y:S02]  /*18cb0*/  IMAD.MOV.U32 R11, RZ, RZ, 0x1f ;  /* 0x0000001fff0b7424 */ /* 0x000fe400078e00ff */
[----:B------:R-:W-:Y:S01]  /*18cc0*/  IMAD.MOV.U32 R15, RZ, RZ, -0x1 ;  /* 0xffffffffff0f7424 */ /* 0x000fe200078e00ff */
[----:B----4-:R-:W-:-:S04]  /*18cd0*/  SHF.R.U32.HI R2, RZ, 0x5, R2 ;  /* 0x00000005ff027819 */ /* 0x010fc80000011602 */
[----:B------:R-:W-:-:S05]  /*18ce0*/  LOP3.LUT R2, R2, 0x3, RZ, 0xc0, !PT ;  /* 0x0000000302027812 */ /* 0x000fca00078ec0ff */
[----:B------:R-:W-:-:S07]  /*18cf0*/  IMAD.MOV.U32 R13, RZ, RZ, R2 ;  /* 0x000000ffff0d7224 */ /* 0x000fce00078e0002 */
[----:B01-3--:R-:W-:Y:S05]  /*18d00*/  WARPSYNC.COLLECTIVE R15, `(.L_x_1639) ;  /* 0x000000000f087348 */ /* 0x00bfea0003c00000 */
[----:B------:R2:W4:Y:S02]  /*18d10*/  SHFL.IDX P6, R14, R13, R12, R11 ;  /* 0x0000000c0d0e7389 */ /* 0x00052400000c000b */
[----:B01234-:R-:W-:Y:S01]  /*18d20*/  ENDCOLLECTIVE ;  /* 0x000000000000791b */ /* 0x01ffe20003800000 */
.L_x_1639:
[----:B------:R-:W-:Y:S05]  /*18d30*/  BSYNC B0 ;  /* 0x0000000000007941 */ /* 0x000fea0003800000 */
.L_x_1638:
[----:B------:R-:W-:Y:S05]  /*18d40*/  BRA `(.L_x_1640) ;  /* 0xffffffdc00c07947 */ /* 0x000fea000383ffff */
.L_x_1572:
[----:B------:R-:W-:Y:S01]  /*18d50*/  BSSY B1, `(.L_x_1641) ;  /* 0x0000006000017945 */ /* 0x000fe20003800000 */
[----:B------:R-:W-:-:S07]  /*18d60*/  IMAD.MOV.U32 R15, RZ, RZ, -0x1 ;  /* 0xffffffffff0f7424 */ /* 0x000fce00078e00ff */
[----:B-1234-:R-:W-:Y:S05]  /*18d70*/  WARPSYNC.COLLECTIVE R15, `(.L_x_1642) ;  /* 0x000000000f0c7348 */ /* 0x01efea0003c00000 */
[----:B------:R-:W-:Y:S02]  /*18d80*/  ELECT P6, UR62, PT ;  /* 0x00000000003e782f */ /* 0x000fe400038c0000 */
[----:B------:R-:W-:Y:S01]  /*18d90*/  MOV R14, UR62 ;  /* 0x0000003e000e7c02 */ /* 0x000fe20008000f00 */
[----:B-1234-:R-:W-:Y:S10]  /*18da0*/  ENDCOLLECTIVE ;  /* 0x000000000000791b */ /* 0x01eff40003800000 */
.L_x_1642:
[----:B------:R-:W-:Y:S05]  /*18db0*/  BSYNC B1 ;  /* 0x0000000000017941 */ /* 0x000fea0003800000 */
.L_x_1641:
[----:B------:R-:W-:Y:S05]  /*18dc0*/  BRA `(.L_x_1643) ;  /* 0xffffffdc00b87947 */ /* 0x000fea000383ffff */
.L_x_1574:
[----:B0-----:R0:W2:Y:S02]  /*18dd0*/  SYNCS.PHASECHK.TRANS64.TRYWAIT P0, [R6+URZ], R5 ;  /* 0x00000005060075a7 */ /* 0x0010a4000800017f */
[----:B--2---:R-:W-:Y:S05]  /*18de0*/  @!P0 NANOSLEEP.SYNCS 0x989680 ;  /* 0x009896800000895d */ /* 0x004fea0003900000 */
[----:B------:R-:W2:Y:S02]  /*18df0*/  @!P0 SYNCS.PHASECHK.TRANS64 P0, [R6+URZ], R5 ;  /* 0x00000005060085a7 */ /* 0x000ea4000800007f */
[----:B--2---:R-:W-:Y:S05]  /*18e00*/  @!P0 BRA `(.L_x_1574) ;  /* 0xfffffffc00f08947 */ /* 0x004fea000383ffff */
[----:B------:R-:W-:Y:S05]  /*18e10*/  BRA `(.L_x_1644) ;  /* 0xffffffdc00fc7947 */ /* 0x000fea000383ffff */
.L_x_1575:
[----:B--2---:R2:W3:Y:S02]  /*18e20*/  SYNCS.PHASECHK.TRANS64.TRYWAIT P0, [R7+URZ], R2 ;  /* 0x00000002070075a7 */ /* 0x0044e4000800017f */
[----:B---3--:R-:W-:Y:S05]  /*18e30*/  @!P0 NANOSLEEP.SYNCS 0x989680 ;  /* 0x009896800000895d */ /* 0x008fea0003900000 */
[----:B------:R-:W3:Y:S02]  /*18e40*/  @!P0 SYNCS.PHASECHK.TRANS64 P0, [R7+URZ], R2 ;  /* 0x00000002070085a7 */ /* 0x000ee4000800007f */
[----:B---3--:R-:W-:Y:S05]  /*18e50*/  @!P0 BRA `(.L_x_1575) ;  /* 0xfffffffc00f08947 */ /* 0x008fea000383ffff */
[----:B------:R-:W-:Y:S05]  /*18e60*/  BRA `(.L_x_1645) ;  /* 0xffffffdc00f07947 */ /* 0x000fea000383ffff */
.L_x_1577:
[----:B---3--:R3:W4:Y:S02]  /*18e70*/  SYNCS.PHASECHK.TRANS64.TRYWAIT P0, [R4+URZ], R5 ;  /* 0x00000005040075a7 */ /* 0x008724000800017f */
[----:B----4-:R-:W-:Y:S05]  /*18e80*/  @!P0 NANOSLEEP.SYNCS 0x989680 ;  /* 0x009896800000895d */ /* 0x010fea0003900000 */
[----:B------:R-:W4:Y:S02]  /*18e90*/  @!P0 SYNCS.PHASECHK.TRANS64 P0, [R4+URZ], R5 ;  /* 0x00000005040085a7 */ /* 0x000f24000800007f */
[----:B----4-:R-:W-:Y:S05]  /*18ea0*/  @!P0 BRA `(.L_x_1577) ;  /* 0xfffffffc00f08947 */ /* 0x010fea000383ffff */
[----:B------:R-:W-:Y:S05]  /*18eb0*/  BRA `(.L_x_1646) ;  /* 0xffffffdc00f87947 */ /* 0x000fea000383ffff */
.L_x_1647:
        /* <DEDUP_REMOVED lines=12> */
.L_x_15279:


//--------------------- .text._ZN7cutlass13device_kernelIN5flash11enable_sm90INS1_16FlashAttnFwdSm90INS1_25CollectiveMainloopFwdSm90ILi2EN4cute5tupleIJNS5_1CILi1EEES8_S8_EEENS6_IJNS7_ILi128EEENS7_ILi96EEENS7_ILi192EEEEEELi128ENS_6half_tEfNS_4arch4Sm90ELb0ELb1ELb1ELb1ELb0ELb1ELb0ELb1ELb1ELb1ELb0ELb0EEENS1_21CollectiveEpilogueFwdINS6_IJSA_SA_SB_EEES9_SE_SG_Li256ELb1ELb1ELb0ELb0EEENS1_36VarlenDynamicPersistentTileSchedulerILi128ELi96ELi256ELi128ELb0ELb1ELb1ELb1ELb0ELb1EEEEEEEEEvNT_6ParamsE --------------------------
	.section	.text._ZN7cutlass13device_kernelIN5flash11enable_sm90INS1_16FlashAttnFwdSm90INS1_25CollectiveMainloopFwdSm90ILi2EN4cute5tupleIJNS5_1CILi1EEES8_S8_EEENS6_IJNS7_ILi128EEENS7_ILi96EEENS7_ILi192EEEEEELi128ENS_6half_tEfNS_4arch4Sm90ELb0ELb1ELb1ELb1ELb0ELb1ELb0ELb1ELb1ELb1ELb0ELb0EEENS1_21CollectiveEpilogueFwdINS6_IJSA_SA_SB_EEES9_SE_SG_Li256ELb1ELb1ELb0ELb0EEENS1_36VarlenDynamicPersistentTileSchedulerILi128ELi96ELi256ELi128ELb0ELb1ELb1ELb1ELb0ELb1EEEEEEEEEvNT_6ParamsE,"ax",@progbits
	.align	128
.text._ZN7cutlass13device_kernelIN5flash11enable_sm90INS1_16FlashAttnFwdSm90INS1_25CollectiveMainloopFwdSm90ILi2EN4cute5tupleIJNS5_1CILi1EEES8_S8_EEENS6_IJNS7_ILi128EEENS7_ILi96EEENS7_ILi192EEEEEELi128ENS_6half_tEfNS_4arch4Sm90ELb0ELb1ELb1ELb1ELb0ELb1ELb0ELb1ELb1ELb1ELb0ELb0EEENS1_21CollectiveEpilogueFwdINS6_IJSA_SA_SB_EEES9_SE_SG_Li256ELb1ELb1ELb0ELb0EEENS1_36VarlenDynamicPersistentTileSchedulerILi128ELi96ELi256ELi128ELb0ELb1ELb1ELb1ELb0ELb1EEEEEEEEEvNT_6ParamsE:
        .type           _ZN7cutlass13device_kernelIN5flash11enable_sm90INS1_16FlashAttnFwdSm90INS1_25CollectiveMainloopFwdSm90ILi2EN4cute5tupleIJNS5_1CILi1EEES8_S8_EEENS6_IJNS7_ILi128EEENS7_ILi96EEENS7_ILi192EEEEEELi128ENS_6half_tEfNS_4arch4Sm90ELb0ELb1ELb1ELb1ELb0ELb1ELb0ELb1ELb1ELb1ELb0ELb0EEENS1_21CollectiveEpilogueFwdINS6_IJSA_SA_SB_EEES9_SE_SG_Li256ELb1ELb1ELb0ELb0EEENS1_36VarlenDynamicPersistentTileSchedulerILi128ELi96ELi256ELi128ELb0ELb1ELb1ELb1ELb0ELb1EEEEEEEEEvNT_6ParamsE,@function
        .size           _ZN7cutlass13device_kernelIN5flash11enable_sm90INS1_16FlashAttnFwdSm90INS1_25CollectiveMainloopFwdSm90ILi2EN4cute5tupleIJNS5_1CILi1EEES8_S8_EEENS6_IJNS7_ILi128EEENS7_ILi96EEENS7_ILi192EEEEEELi128ENS_6half_tEfNS_4arch4Sm90ELb0ELb1ELb1ELb1ELb0ELb1ELb0ELb1ELb1ELb1ELb0ELb0EEENS1_21CollectiveEpilogueFwdINS6_IJSA_SA_SB_EEES9_SE_SG_Li256ELb1ELb1ELb0ELb0EEENS1_36VarlenDynamicPersistentTileSchedulerILi128ELi96ELi256ELi128ELb0ELb1ELb1ELb1ELb0ELb1EEEEEEEEEvNT_6ParamsE,(.L_x_15280 - _ZN7cutlass13device_kernelIN5flash11enable_sm90INS1_16FlashAttnFwdSm90INS1_25CollectiveMainloopFwdSm90ILi2EN4cute5tupleIJNS5_1CILi1EEES8_S8_EEENS6_IJNS7_ILi128EEENS7_ILi96EEENS7_ILi192EEEEEELi128ENS_6half_tEfNS_4arch4Sm90ELb0ELb1ELb1ELb1ELb0ELb1ELb0ELb1ELb1ELb1ELb0ELb0EEENS1_21CollectiveEpilogueFwdINS6_IJSA_SA_SB_EEES9_SE_SG_Li256ELb1ELb1ELb0ELb0EEENS1_36VarlenDynamicPersistentTileSchedulerILi128ELi96ELi256ELi128ELb0ELb1ELb1ELb1ELb0ELb1EEEEEEEEEvNT_6ParamsE)
        .other          _ZN7cutlass13device_kernelIN5flash11enable_sm90INS1_16FlashAttnFwdSm90INS1_25CollectiveMainloopFwdSm90ILi2EN4cute5tupleIJNS5_1CILi1EEES8_S8_EEENS6_IJNS7_ILi128EEENS7_ILi96EEENS7_ILi192EEEEEELi128ENS_6half_tEfNS_4arch4Sm90ELb0ELb1ELb1ELb1ELb0ELb1ELb0ELb1ELb1ELb1ELb0ELb0EEENS1_21CollectiveEpilogueFwdINS6_IJSA_SA_SB_EEES9_SE_SG_Li256ELb1ELb1ELb0ELb0EEENS1_36VarlenDynamicPersistentTileSchedulerILi128ELi96ELi256ELi128ELb0ELb1ELb1ELb1ELb0ELb1EEEEEEEEEvNT_6ParamsE,@"STO_CUDA_ENTRY STV_DEFAULT"
_ZN7cutlass13device_kernelIN5flash11enable_sm90INS1_16FlashAttnFwdSm90INS1_25CollectiveMainloopFwdSm90ILi2EN4cute5tupleIJNS5_1CILi1EEES8_S8_EEENS6_IJNS7_ILi128EEENS7_ILi96EEENS7_ILi192EEEEEELi128ENS_6half_tEfNS_4arch4Sm90ELb0ELb1ELb1ELb1ELb0ELb1ELb0ELb1ELb1ELb1ELb0ELb0EEENS1_21CollectiveEpilogueFwdINS6_IJSA_SA_SB_EEES9_SE_SG_Li256ELb1ELb1ELb0ELb0EEENS1_36VarlenDynamicPersistentTileSchedulerILi128ELi96ELi256ELi128ELb0ELb1ELb1ELb1ELb0ELb1EEEEEEEEEvNT_6ParamsE:
        /* <DEDUP_REMOVED lines=24> */
.L_x_1649:
[----:B------:R-:W-:Y:S05]  /*0180*/  BSYNC B0 ;  /* 0x0000000000007941 */ /* 0x000fea0003800000 */
.L_x_1648:
        /* <DEDUP_REMOVED lines=41> */
.L_x_1650:
        /* <DEDUP_REMOVED lines=22> */
.L_x_1651:
        /* <DEDUP_REMOVED lines=18> */
.L_x_1652:
        /* <DEDUP_REMOVED lines=22> */
.L_x_1653:
        /* <DEDUP_REMOVED lines=22> */
.L_x_1654:
[----:B------:R-:W-:Y:S01]  /*0960*/  PLOP3.LUT P0, PT, PT, PT, UP0, 0x80, 0x0 ;  /* 0x000000000000781c */ /* 0x000fe20003f0f008 */
[----:B------:R-:W-:Y:S01]  /*0970*/  UMOV UR60, 0x1 ;  /* 0x00000001003c7882 */ /* 0x000fe20000000000 */
[----:B------:R-:W-:Y:S01]  /*0980*/  NOP ;  /* 0x0000000000007918 */ /* 0x000fe20000000000 */
[----:B------:R-:W-:Y:S01]  /*0990*/  USEL UR60, UR60, 0x2, !UP0 ;  /* 0x000000023c3c7887 */ /* 0x000fe2000c000000 */
[----:B------:R-:W-:Y:S01]  /*09a0*/  BSSY B9, `(.L_x_1655) ;  /* 0x0002937000097945 */ /* 0x000fe20003800000 */
[----:B012-4-:R-:W-:Y:S08]  /*09b0*/  BAR.SYNC.DEFER_BLOCKING 0x0 ;  /* 0x0000000000007b1d */ /* 0x017ff00000010000 */
[----:B------:R-:W-:Y:S05]  /*09c0*/  @!P0 BRA `(.L_x_1656) ;  /* 0x0000020c00cc8947 */ /* 0x000fea0003800000 */
.L_x_1657:
[----:B------:R-:W-:-:S08]  /*09d0*/  NOP ;  /* 0x0000000000007918 */ /* 0x000fd00000000000 */
[----:B------:R-:W0:Y:S02]  /*09e0*/  USETMAXREG.TRY_ALLOC.CTAPOOL UP0, 0xf0 ;  /* 0x000000f0000079c8 */ /* 0x000e240008000600 */
[----:B0-----:R-:W-:-:S13]  /*09f0*/  PLOP3.LUT P0, PT, PT, PT, UP0, 0x80, 0x0 ;  /* 0x000000000000781c */ /* 0x001fda0003f0f008 */
[----:B------:R-:W-:Y:S05]  /*0a00*/  @!P0 BRA `(.L_x_1657) ;  /* 0xfffffffc00f08947 */ /* 0x000fea000383ffff */
[----:B------:R-:W0:Y:S08]  /*0a10*/  S2UR UR5, SR_CgaCtaId ;  /* 0x00000000000579c3 */ /* 0x000e300000008800 */
[----:B------:R-:W-:Y:S06]  /*0a20*/  BAR.ARV 0x8, 0x180 ;  /* 0x0206000000007b1d */ /* 0x000fec0000002000 */
[----:B------:R-:W-:-:S02]  /*0a30*/  UMOV UR4, 0x400 ;  /* 0x0000040000047882 */ /* 0x000fc40000000000 */
[----:B------:R-:W-:Y:S01]  /*0a40*/  BAR.SYNC.DEFER_BLOCKING 0x5, 0x180 ;  /* 0x0146000000007b1d */ /* 0x000fe20000010000 */
[----:B0-----:R-:W-:-:S06]  /*0a50*/  ULEA UR4, UR5, UR4, 0x18 ;  /* 0x0000000405047291 */ /* 0x001fcc000f8ec03f */
[----:B------:R-:W-:Y:S01]  /*0a60*/  IMAD.U32 R16, RZ, RZ, UR4 ;  /* 0x00000004ff107e24 */ /* 0x000fe2000f8e00ff */
[----:B------:R-:W-:-:S04]  /*0a70*/  ULDC UR4, c[0x0][0xc3c] ;  /* 0x00030f0000047ab9 */ /* 0x000fc80000000800 */
[----:B------:R-:W0:Y:S01]  /*0a80*/  LDS.128 R24, [R16+0x2a8d0] ;  /* 0x02a8d00010187984 */ /* 0x000e220000000c00 */
[----:B------:R-:W-:Y:S06]  /*0a90*/  BAR.ARV 0x4, 0x180 ;  /* 0x0106000000007b1d */ /* 0x000fec0000002000 */
[----:B0-----:R-:W-:-:S13]  /*0aa0*/  ISETP.GE.AND P0, PT, R27, UR4, PT ;  /* 0x000000041b007c0c */ /* 0x001fda000bf06270 */
[----:B------:R-:W-:Y:S05]  /*0ab0*/  @P0 BRA `(.L_x_1658) ;  /* 0x0000029000940947 */ /* 0x000fea0003800000 */
[----:B------:R-:W-:Y:S01]  /*0ac0*/  VIADD R227, R4, 0xffffff80 ;  /* 0xffffff8004e37836 */ /* 0x000fe20000000000 */
[----:B------:R-:W-:Y:S01]  /*0ad0*/  R2UR UR4, R16 ;  /* 0x00000000100472ca */ /* 0x000fe200000e0000 */
[----:B------:R-:W-:Y:S01]  /*0ae0*/  ULOP3.LUT UR5, UR60, 0x1, URZ, 0xfc, !UPT ;  /* 0x000000013c057892 */ /* 0x000fe2000f8efc3f */
[----:B------:R-:W-:Y:S01]  /*0af0*/  IMAD.MOV.U32 R187, RZ, RZ, RZ ;  /* 0x000000ffffbb7224 */ /* 0x000fe200078e00ff */
[----:B------:R-:W-:Y:S01]  /*0b00*/  MOV R167, RZ ;  /* 0x000000ff00a77202 */ /* 0x000fe20000000f00 */
[----:B------:R-:W-:Y:S01]  /*0b10*/  IMAD.MOV.U32 R17, RZ, RZ, RZ ;  /* 0x000000ffff117224 */ /* 0x000fe200078e00ff */
[----:B------:R-:W-:Y:S02]  /*0b20*/  SHF.R.S32.HI R0, RZ, 0x1f, R227 ;  /* 0x0000001fff007819 */ /* 0x000fe400000114e3 */
[----:B------:R-:W-:Y:S02]  /*0b30*/  CS2R R22, SRZ ;  /* 0x0000000000167805 */ /* 0x000fe4000001ff00 */
[----:B------:R-:W-:-:S04]  /*0b40*/  LEA.HI R3, R0, R227, RZ, 0x7 ;  /* 0x000000e300037211 */ /* 0x000fc800078f38ff */
[----:B------:R-:W-:Y:S01]  /*0b50*/  LOP3.LUT R2, R3, 0xffffff80, RZ, 0xc0, !PT ;  /* 0xffffff8003027812 */ /* 0x000fe200078ec0ff */
[----:B------:R-:W-:Y:S01]  /*0b60*/  UIADD3 UR4, UR4, 0xc400, URZ ;  /* 0x0000c40004047890 */ /* 0x000fe2000fffe03f */
[----:B------:R-:W-:-:S03]  /*0b70*/  SHF.R.S32.HI R222, RZ, 0x7, R3 ;  /* 0x00000007ffde7819 */ /* 0x000fc60000011403 */
[----:B------:R-:W-:Y:S01]  /*0b80*/  IMAD.IADD R201, R227, 0x1, -R2 ;  /* 0x00000001e3c97824 */ /* 0x000fe200078e0a02 */
[----:B------:R-:W-:-:S04]  /*0b90*/  LEA.HI R2, R0, R227, RZ, 0x4 ;  /* 0x000000e300027211 */ /* 0x000fc800078f20ff */
[----:B------:R-:W-:Y:S02]  /*0ba0*/  SHF.R.S32.HI R8, RZ, 0x1f, R201 ;  /* 0x0000001fff087819 */ /* 0x000fe400000114c9 */
[----:B------:R-:W-:Y:S02]  /*0bb0*/  SHF.R.S32.HI R5, RZ, 0x4, R2 ;  /* 0x00000004ff057819 */ /* 0x000fe40000011402 */
[----:B------:R-:W-:Y:S02]  /*0bc0*/  LEA.HI R9, R8, R201, RZ, 0x2 ;  /* 0x000000c908097211 */ /* 0x000fe400078f10ff */
[----:B------:R-:W-:Y:S02]  /*0bd0*/  LEA.HI R4, R2, R5, RZ, 0x1 ;  /* 0x0000000502047211 */ /* 0x000fe400078f08ff */
[--C-:B------:R-:W-:Y:S02]  /*0be0*/  SHF.R.S32.HI R7, RZ, 0x2, R9.reuse ;  /* 0x00000002ff077819 */ /* 0x100fe40000011409 */
[----:B------:R-:W-:-:S02]  /*0bf0*/  SHF.R.S32.HI R6, RZ, 0x1f, R9 ;  /* 0x0000001fff067819 */ /* 0x000fc40000011409 */
[----:B------:R-:W-:Y:S02]  /*0c00*/  LEA.HI R8, R8, R201, RZ, 0x5 ;  /* 0x000000c908087211 */ /* 0x000fe400078f28ff */
[----:B------:R-:W-:Y:S02]  /*0c10*/  LEA.HI R10, R6, R7, RZ, 0x3 ;  /* 0x00000007060a7211 */ /* 0x000fe400078f18ff */
[----:B------:R-:W-:Y:S02]  /*0c20*/  LOP3.LUT R6, R4, 0x1ffffffe, RZ, 0xc0, !PT ;  /* 0x1ffffffe04067812 */ /* 0x000fe400078ec0ff */
[----:B------:R-:W-:Y:S02]  /*0c30*/  LOP3.LUT R10, R10, 0xfffffff8, RZ, 0xc0, !PT ;  /* 0xfffffff80a0a7812 */ /* 0x000fe400078ec0ff */
[----:B------:R-:W-:Y:S02]  /*0c40*/  LEA.HI R4, R0, R227, RZ, 0x5 ;  /* 0x000000e300047211 */ /* 0x000fe400078f28ff */
[----:B------:R-:W-:Y:S01]  /*0c50*/  LOP3.LUT R2, R2, 0x3fffff0, RZ, 0xc0, !PT ;  /* 0x03fffff002027812 */ /* 0x000fe200078ec0ff */
[----:B------:R-:W-:Y:S01]  /*0c60*/  IMAD.IADD R11, R7, 0x1, -R10 ;  /* 0x00000001070b7824 */ /* 0x000fe200078e0a0a */
[----:B------:R-:W-:-:S02]  /*0c70*/  IADD3 R6, R5, -R6, RZ ;  /* 0x8000000605067210 */ /* 0x000fc40007ffe0ff */
[----:B------:R-:W-:Y:S01]  /*0c80*/  SHF.R.S32.HI R8, RZ, 0x5, R8 ;  /* 0x00000005ff087819 */ /* 0x000fe20000011408 */
[----:B------:R-:W-:Y:S01]  /*0c90*/  IMAD.IADD R2, R227, 0x1, -R2 ;  /* 0x00000001e3027824 */ /* 0x000fe200078e0a02 */
[----:B------:R-:W-:Y:S02]  /*0ca0*/  SHF.R.S32.HI R5, RZ, 0x5, R4 ;  /* 0x00000005ff057819 */ /* 0x000fe40000011404 */
[----:B------:R-:W-:Y:S01]  /*0cb0*/  LEA.HI R4, R3, R222, RZ, 0x1 ;  /* 0x000000de03047211 */ /* 0x000fe200078f08ff */
[----:B------:R-:W-:Y:S01]  /*0cc0*/  IMAD R8, R8, 0x10, R11 ;  /* 0x0000001008087824 */ /* 0x000fe200078e020b */
[----:B------:R-:W-:Y:S01]  /*0cd0*/  LEA.HI R3, R0, R227, RZ, 0x2 ;  /* 0x000000e300037211 */ /* 0x000fe200078f10ff */
[----:B------:R-:W-:Y:S01]  /*0ce0*/  IMAD R11, R5, 0x10, R2 ;  /* 0x00000010050b7824 */ /* 0x000fe200078e0202 */
[----:B------:R-:W-:Y:S02]  /*0cf0*/  LOP3.LUT R7, R4, 0x3fffffe, RZ, 0xc0, !PT ;  /* 0x03fffffe04077812 */ /* 0x000fe400078ec0ff */
[----:B------:R-:W-:Y:S01]  /*0d00*/  LOP3.LUT R2, R3, 0xfffffffc, RZ, 0xc0, !PT ;  /* 0xfffffffc03027812 */ /* 0x000fe200078ec0ff */
[----:B------:R-:W-:Y:S01]  /*0d10*/  IMAD R224, R11, 0x8, R6 ;  /* 0x000000080be07824 */ /* 0x000fe200078e0206 */
[----:B------:R-:W-:-:S02]  /*0d20*/  SHF.R.S32.HI R162, RZ, 0x2, R3 ;  /* 0x00000002ffa27819 */ /* 0x000fc40000011403 */
[----:B------:R-:W-:Y:S01]  /*0d30*/  IADD3 R223, R222, -R7, RZ ;  /* 0x80000007dedf7210 */ /* 0x000fe20007ffe0ff */
[----:B------:R-:W-:Y:S01]  /*0d40*/  IMAD.IADD R189, R227, 0x1, -R2 ;  /* 0x00000001e3bd7824 */ /* 0x000fe200078e0a02 */
[----:B------:R-:W-:Y:S01]  /*0d50*/  SHF.R.S32.HI R7, RZ, 0x1f, R3 ;  /* 0x0000001fff077819 */ /* 0x000fe20000011403 */
[----:B------:R-:W-:Y:S01]  /*0d60*/  VIADD R188, R162, 0x40 ;  /* 0x00000040a2bc7836 */ /* 0x000fe20000000000 */
[----:B------:R-:W-:Y:S01]  /*0d70*/  LEA.HI R0, R0, R227, RZ, 0x3 ;  /* 0x000000e300007211 */ /* 0x000fe200078f18ff */
[----:B------:R-:W-:Y:S01]  /*0d80*/  IMAD.SHL.U32 R160, R189, 0x4, RZ ;  /* 0x00000004bda07824 */ /* 0x000fe200078e00ff */
[----:B------:R-:W-:Y:S01]  /*0d90*/  LEA.HI R7, R7, R162, RZ, 0x3 ;  /* 0x000000a207077211 */ /* 0x000fe200078f18ff */
[----:B------:R-:W-:Y:S01]  /*0da0*/  IMAD.SHL.U32 R173, R188, 0x40, RZ ;  /* 0x00000040bcad7824 */ /* 0x000fe200078e00ff */
[----:B------:R-:W-:Y:S01]  /*0db0*/  SHF.R.S32.HI R3, RZ, 0x1f, R188 ;  /* 0x0000001fff037819 */ /* 0x000fe200000114bc */
[C---:B------:R-:W-:Y:S01]  /*0dc0*/  VIADD R169, R160.reuse, 0x20 ;  /* 0x00000020a0a97836 */ /* 0x040fe20000000000 */
[----:B------:R-:W-:Y:S01]  /*0dd0*/  LOP3.LUT R7, R7, 0xfffffff8, RZ, 0xc0, !PT ;  /* 0xfffffff807077812 */ /* 0x000fe200078ec0ff */
[----:B------:R-:W-:Y:S01]  /*0de0*/  IMAD.SHL.U32 R18, R189, 0x8, RZ ;  /* 0x00000008bd127824 */ /* 0x000fe200078e00ff */
[----:B------:R-:W-:Y:S01]  /*0df0*/  LEA.HI R3, R3, R188, RZ, 0x3 ;  /* 0x000000bc03037211 */ /* 0x000fe200078f18ff */
[C---:B------:R-:W-:Y:S01]  /*0e00*/  IMAD.IADD R165, R160.reuse, 0x1, R169 ;  /* 0x00000001a0a57824 */ /* 0x040fe200078e02a9 */
[----:B------:R-:W-:Y:S01]  /*0e10*/  IADD3 R168, R160, 0x40, RZ ;  /* 0x00000040a0a87810 */ /* 0x000fe20007ffe0ff */
[----:B------:R-:W-:Y:S01]  /*0e20*/  IMAD.IADD R200, R162, 0x1, -R7 ;  /* 0x00000001a2c87824 */ /* 0x000fe200078e0a07 */
[----:B------:R-:W-:Y:S01]  /*0e30*/  SHF.L.U32 R176, R5, 0x9, RZ ;  /* 0x0000000905b07819 */ /* 0x000fe200000006ff */
[----:B------:R-:W-:Y:S01]  /*0e40*/  IMAD.SHL.U32 R3, R3, 0x40, RZ ;  /* 0x0000004003037824 */ /* 0x000fe200078e00ff */
[----:B------:R-:W-:Y:S01]  /*0e50*/  SHF.R.S32.HI R2, RZ, 0x1f, R165 ;  /* 0x0000001fff027819 */ /* 0x000fe200000114a5 */
[----:B------:R-:W-:Y:S01]  /*0e60*/  IMAD.IADD R166, R160, 0x1, R168 ;  /* 0x00000001a0a67824 */ /* 0x000fe200078e02a8 */
[----:B------:R-:W-:Y:S01]  /*0e70*/  LOP3.LUT R184, R0, 0xfffffff8, RZ, 0xc0, !PT ;  /* 0xfffffff800b87812 */ /* 0x000fe200078ec0ff */
[----:B------:R-:W-:Y:S01]  /*0e80*/  IMAD.SHL.U32 R174, R200, 0x40, RZ ;  /* 0x00000040c8ae7824 */ /* 0x000fe200078e00ff */
[----:B------:R-:W-:Y:S01]  /*0e90*/  LOP3.LUT R178, R3, 0xfffffe00, RZ, 0xc0, !PT ;  /* 0xfffffe0003b27812 */ /* 0x000fe200078ec0ff */
[----:B------:R-:W-:Y:S01]  /*0ea0*/  VIADD R170, R160, 0x30 ;  /* 0x00000030a0aa7836 */ /* 0x000fe20000000000 */
[----:B------:R-:W-:Y:S01]  /*0eb0*/  SHF.R.S32.HI R3, RZ, 0x1f, R166 ;  /* 0x0000001fff037819 */ /* 0x000fe200000114a6 */
[----:B------:R-:W-:Y:S01]  /*0ec0*/  IMAD.IADD R184, R227, 0x1, -R184 ;  /* 0x00000001e3b87824 */ /* 0x000fe200078e0ab8 */
[-C--:B------:R-:W-:Y:S01]  /*0ed0*/  LEA.HI R191, R2, R165.reuse, RZ, 0x3 ;  /* 0x000000a502bf7211 */ /* 0x080fe200078f18ff */
[----:B------:R-:W-:Y:S01]  /*0ee0*/  VIADD R172, R160, 0x50 ;  /* 0x00000050a0ac7836 */ /* 0x000fe20000000000 */
[----:B------:R-:W-:Y:S01]  /*0ef0*/  LEA.HI R2, R2, R165, RZ, 0x6 ;  /* 0x000000a502027211 */ /* 0x000fe200078f30ff */
[----:B------:R-:W-:Y:S01]  /*0f00*/  IMAD.SHL.U32 R182, R184, 0x8, RZ ;  /* 0x00000008b8b67824 */ /* 0x000fe200078e00ff */
[----:B------:R-:W-:Y:S01]  /*0f10*/  LOP3.LUT R174, R174, 0x1c0, RZ, 0xc0, !PT ;  /* 0x000001c0aeae7812 */ /* 0x000fe200078ec0ff */
[----:B------:R-:W-:Y:S01]  /*0f20*/  IMAD R223, R223, 0x40, R8 ;  /* 0x00000040dfdf7824 */ /* 0x000fe200078e0208 */
[----:B------:R-:W-:Y:S01]  /*0f30*/  SHF.R.S32.HI R190, RZ, 0x3, R0 ;  /* 0x00000003ffbe7819 */ /* 0x000fe20000011400 */
[----:B------:R-:W-:Y:S01]  /*0f40*/  IMAD.U32 R0, RZ, RZ, UR4 ;  /* 0x00000004ff007e24 */ /* 0x000fe2000f8e00ff */
[----:B------:R-:W-:Y:S01]  /*0f50*/  LEA.HI R5, R3, R166, RZ, 0x6 ;  /* 0x000000a603057211 */ /* 0x000fe200078f30ff */
[----:B------:R-:W-:Y:S01]  /*0f60*/  VIADD R183, R182, 0x40 ;  /* 0x00000040b6b77836 */ /* 0x000fe20000000000 */
[----:B------:R-:W-:Y:S01]  /*0f70*/  SHF.L.U32 R4, R2, 0x7, RZ ;  /* 0x0000000702047819 */ /* 0x000fe200000006ff */
[----:B------:R-:W-:Y:S01]  /*0f80*/  IMAD.SHL.U32 R224, R224, 0x8, RZ ;  /* 0x00000008e0e07824 */ /* 0x000fe200078e00ff */
[----:B------:R-:W-:Y:S01]  /*0f90*/  SHF.R.U32.HI R175, RZ, 0x3, R174 ;  /* 0x00000003ffaf7819 */ /* 0x000fe200000116ae */
[----:B------:R-:W-:Y:S01]  /*0fa0*/  IMAD.SHL.U32 R7, R5, 0x80, RZ ;  /* 0x0000008005077824 */ /* 0x000fe200078e00ff */
[----:B------:R-:W-:Y:S01]  /*0fb0*/  LOP3.LUT R2, R174, 0x38, R191, 0xf8, !PT ;  /* 0x00000038ae027812 */ /* 0x000fe200078ef8bf */
[----:B------:R0:W-:Y:S01]  /*0fc0*/  STL [R1+0x40], R0 ;  /* 0x0000400001007387 */ /* 0x0001e20000100800 */
[----:B------:R-:W-:-:S02]  /*0fd0*/  LOP3.LUT R173, R173, 0x1c0, RZ, 0xc0, !PT ;  /* 0x000001c0adad7812 */ /* 0x000fc400078ec0ff */
[----:B------:R-:W-:Y:S02]  /*0fe0*/  LOP3.LUT R5, R4, 0xffffe000, RZ, 0xc0, !PT ;  /* 0xffffe00004057812 */ /* 0x000fe400078ec0ff */
[----:B------:R-:W-:Y:S02]  /*0ff0*/  LOP3.LUT R2, R2, R175, RZ, 0x3c, !PT ;  /* 0x000000af02027212 */ /* 0x000fe400078e3cff */
[----:B------:R-:W-:Y:S02]  /*1000*/  SHF.R.U32.HI R208, RZ, 0x3, R173 ;  /* 0x00000003ffd07819 */ /* 0x000fe400000116ad */
[----:B------:R-:W-:Y:S02]  /*1010*/  LOP3.LUT R11, R173, 0x38, R191, 0xf8, !PT ;  /* 0x00000038ad0b7812 */ /* 0x000fe400078ef8bf */
[----:B------:R-:W-:Y:S02]  /*1020*/  LEA.HI R3, R3, R166, RZ, 0x3 ;  /* 0x000000a603037211 */ /* 0x000fe400078f18ff */
[----:B------:R-:W-:Y:S01]  /*1030*/  IADD3 R207, R2, R5, R176 ;  /* 0x0000000502cf7210 */ /* 0x000fe20007ffe0b0 */
[----:B------:R-:W-:Y:S01]  /*1040*/  IMAD.U32 R2, RZ, RZ, UR5 ;  /* 0x00000005ff027e24 */ /* 0x000fe2000f8e00ff */
[----:B------:R-:W-:-:S02]  /*1050*/  LOP3.LUT R11, R11, R208, RZ, 0x3c, !PT ;  /* 0x000000d00b0b7212 */ /* 0x000fc400078e3cff */
[----:B------:R-:W-:Y:S02]  /*1060*/  LEA.HI R2, R189, R189, RZ, 0x1 ;  /* 0x000000bdbd027211 */ /* 0x000fe400078f08ff */
[--C-:B------:R-:W-:Y:S02]  /*1070*/  LOP3.LUT R6, R174, 0x38, R3.reuse, 0xf8, !PT ;  /* 0x00000038ae067812 */ /* 0x100fe400078ef803 */
[----:B------:R-:W-:Y:S02]  /*1080*/  LOP3.LUT R13, R173, 0x38, R3, 0xf8, !PT ;  /* 0x00000038ad0d7812 */ /* 0x000fe400078ef803 */
[----:B------:R-:W-:Y:S02]  /*1090*/  IADD3 R11, R11, R5, R178 ;  /* 0x000000050b0b7210 */ /* 0x000fe40007ffe0b2 */
[----:B------:R-:W-:Y:S02]  /*10a0*/  LOP3.LUT R2, R2, 0x1ffffffe, RZ, 0xc0, !PT ;  /* 0x1ffffffe02027812 */ /* 0x000fe400078ec0ff */
[----:B------:R-:W-:-:S02]  /*10b0*/  LOP3.LUT R7, R7, 0xffffe000, RZ, 0xc0, !PT ;  /* 0xffffe00007077812 */ /* 0x000fc400078ec0ff */
[----:B------:R-:W-:Y:S01]  /*10c0*/  LOP3.LUT R6, R6, R175, RZ, 0x3c, !PT ;  /* 0x000000af06067212 */ /* 0x000fe200078e3cff */
[----:B------:R-:W-:Y:S01]  /*10d0*/  IMAD.IADD R2, R189, 0x1, -R2 ;  /* 0x00000001bd027824 */ /* 0x000fe200078e0a02 */
[----:B------:R-:W-:Y:S02]  /*10e0*/  LOP3.LUT R13, R13, R208, RZ, 0x3c, !PT ;  /* 0x000000d00d0d7212 */ /* 0x000fe400078e3cff */
[----:B------:R-:W-:Y:S01]  /*10f0*/  LOP3.LUT R5, R173, 0x38, R18, 0xf8, !PT ;  /* 0x00000038ad057812 */ /* 0x000fe200078ef812 */
[----:B------:R-:W-:Y:S01]  /*1100*/  IMAD R181, R2, 0x8, R223 ;  /* 0x0000000802b57824 */ /* 0x000fe200078e02df */
[-C--:B------:R-:W-:Y:S02]  /*1110*/  IADD3 R6, R6, R7.reuse, R176 ;  /* 0x0000000706067210 */ /* 0x080fe40007ffe0b0 */
[----:B------:R-:W-:Y:S02]  /*1120*/  IADD3 R13, R13, R7, R178 ;  /* 0x000000070d0d7210 */ /* 0x000fe40007ffe0b2 */
[----:B------:R-:W-:-:S02]  /*1130*/  IADD3 R171, R160, 0x10, RZ ;  /* 0x00000010a0ab7810 */ /* 0x000fc40007ffe0ff */
[----:B------:R-:W-:Y:S02]  /*1140*/  LOP3.LUT R180, R9, 0x7ffffffc, RZ, 0xc0, !PT ;  /* 0x7ffffffc09b47812 */ /* 0x000fe400078ec0ff */
[----:B------:R-:W-:Y:S02]  /*1150*/  LOP3.LUT R5, R178, R5, R208, 0xf6, !PT ;  /* 0x00000005b2057212 */ /* 0x000fe400078ef6d0 */
[----:B------:R-:W-:Y:S02]  /*1160*/  SHF.R.S32.HI R226, RZ, 0x1f, R182 ;  /* 0x0000001fffe27819 */ /* 0x000fe400000114b6 */
[----:B------:R-:W-:Y:S02]  /*1170*/  SHF.R.S32.HI R197, RZ, 0x1f, R171 ;  /* 0x0000001fffc57819 */ /* 0x000fe400000114ab */
[----:B------:R-:W-:Y:S02]  /*1180*/  SHF.R.S32.HI R225, RZ, 0x1f, R183 ;  /* 0x0000001fffe17819 */ /* 0x000fe400000114b7 */
[----:B------:R-:W-:-:S02]  /*1190*/  SHF.R.S32.HI R196, RZ, 0x1f, R169 ;  /* 0x0000001fffc47819 */ /* 0x000fc400000114a9 */
[----:B------:R-:W-:Y:S02]  /*11a0*/  SHF.R.S32.HI R195, RZ, 0x1f, R170 ;  /* 0x0000001fffc37819 */ /* 0x000fe400000114aa */
[----:B------:R-:W-:Y:S02]  /*11b0*/  SHF.R.S32.HI R194, RZ, 0x1f, R168 ;  /* 0x0000001fffc27819 */ /* 0x000fe400000114a8 */
[----:B------:R-:W-:Y:S02]  /*11c0*/  SHF.R.S32.HI R193, RZ, 0x1f, R172 ;  /* 0x0000001fffc17819 */ /* 0x000fe400000114ac */
[----:B------:R-:W-:Y:S02]  /*11d0*/  IADD3 R180, R201, -R180, RZ ;  /* 0x800000b4c9b47210 */ /* 0x000fe40007ffe0ff */
[----:B------:R-:W-:Y:S02]  /*11e0*/  SHF.R.S32.HI R191, RZ, 0x3, R191 ;  /* 0x00000003ffbf7819 */ /* 0x000fe400000114bf */
[----:B------:R-:W-:-:S02]  /*11f0*/  SHF.R.S32.HI R192, RZ, 0x3, R3 ;  /* 0x00000003ffc07819 */ /* 0x000fc40000011403 */
[----:B------:R-:W-:Y:S02]  /*1200*/  LEA R206, R5, UR4, 0x1 ;  /* 0x0000000405ce7c11 */ /* 0x000fe4000f8e08ff */
[----:B------:R-:W-:Y:S02]  /*1210*/  LEA R207, R207, UR4, 0x1 ;  /* 0x00000004cfcf7c11 */ /* 0x000fe4000f8e08ff */
[----:B------:R-:W-:Y:S02]  /*1220*/  LEA R204, R11, UR4, 0x1 ;  /* 0x000000040bcc7c11 */ /* 0x000fe4000f8e08ff */
[----:B------:R-:W-:Y:S02]  /*1230*/  LEA R205, R6, UR4, 0x1 ;  /* 0x0000000406cd7c11 */ /* 0x000fe4000f8e08ff */
[----:B0-----:R-:W-:-:S07]  /*1240*/  LEA R203, R13, UR4, 0x1 ;  /* 0x000000040dcb7c11 */ /* 0x001fce000f8e08ff */
.L_x_1944:
[----:B------:R-:W-:Y:S01]  /*1250*/  ULDC.64 UR4, c[0x0][0xa28] ;  /* 0x00028a0000047ab9 */ /* 0x000fe20000000a00 */
[----:B0-2---:R-:W0:Y:S01]  /*1260*/  LDC.64 R4, c[0x0][0xa08] ;  /* 0x00028200ff047b82 */ /* 0x005e220000000a00 */
[----:B------:R-:W-:Y:S01]  /*1270*/  ISETP.NE.U32.AND P0, PT, RZ, UR4, PT ;  /* 0x00000004ff007c0c */ /* 0x000fe2000bf05070 */
[----:B------:R-:W-:Y:S01]  /*1280*/  IMAD.MOV.U32 R11, RZ, RZ, RZ ;  /* 0x000000ffff0b7224 */ /* 0x000fe200078e00ff */
[----:B------:R-:W-:Y:S01]  /*1290*/  ULDC.64 UR6, c[0x0][0x208] ;  /* 0x0000820000067ab9 */ /* 0x000fe20000000a00 */
[----:B------:R-:W-:Y:S01]  /*12a0*/  IMAD.MOV.U32 R121, RZ, RZ, RZ ;  /* 0x000000ffff797224 */ /* 0x000fe200078e00ff */
[----:B------:R-:W-:Y:S01]  /*12b0*/  ISETP.NE.AND.EX P0, PT, RZ, UR5, PT, P0 ;  /* 0x00000005ff007c0c */ /* 0x000fe2000bf05300 */
[----:B------:R-:W-:Y:S02]  /*12c0*/  ULDC.64 UR4, c[0x0][0xa18] ;  /* 0x0002860000047ab9 */ /* 0x000fe40000000a00 */
[----:B------:R-:W-:-:S04]  /*12d0*/  ISETP.NE.U32.AND P1, PT, RZ, UR4, PT ;  /* 0x00000004ff007c0c */ /* 0x000fc8000bf25070 */
[----:B------:R-:W-:Y:S01]  /*12e0*/  ISETP.NE.AND.EX P1, PT, RZ, UR5, PT, P1 ;  /* 0x00000005ff007c0c */ /* 0x000fe2000bf25310 */
[----:B------:R-:W-:Y:S02]  /*12f0*/  ULDC.64 UR4, c[0x0][0xa08] ;  /* 0x0002820000047ab9 */ /* 0x000fe40000000a00 */
[----:B------:R-:W-:-:S03]  /*1300*/  ISETP.NE.U32.AND P3, PT, RZ, UR4, PT ;  /* 0x00000004ff007c0c */ /* 0x000fc6000bf65070 */
[----:B---34-:R-:W1:Y:S01]  /*1310*/  @P0 LDC.64 R2, c[0x0][0xa28] ;  /* 0x00028a00ff020b82 */ /* 0x018e620000000a00 */
[----:B------:R-:W-:Y:S01]  /*1320*/  ISETP.NE.AND.EX P3, PT, RZ, UR5, PT, P3 ;  /* 0x00000005ff007c0c */ /* 0x000fe2000bf65330 */
[----:B0-----:R-:W-:-:S06]  /*1330*/  IMAD.WIDE R8, R27, 0x4, R4 ;  /* 0x000000041b087825 */ /* 0x001fcc00078e0204 */
[----:B------:R-:W0:Y:S01]  /*1340*/  @P1 LDC.64 R6, c[0x0][0xa18] ;  /* 0x00028600ff061b82 */ /* 0x000e220000000a00 */
[----:B------:R-:W-:Y:S02]  /*1350*/  ULDC UR4, c[0x0][0x288] ;  /* 0x0000a20000047ab9 */ /* 0x000fe40000000800 */
[----:B------:R-:W-:Y:S01]  /*1360*/  MOV R163, UR4 ;  /* 0x0000000400a37c02 */ /* 0x000fe20008000f00 */
[----:B------:R-:W-:Y:S02]  /*1370*/  ULDC.64 UR4, c[0x0][0x418] ;  /* 0x0001060000047ab9 */ /* 0x000fe40000000a00 */
[----:B------:R-:W-:Y:S01]  /*1380*/  UISETP.NE.U32.AND UP0, UPT, UR4, URZ, UPT ;  /* 0x0000003f0400728c */ /* 0x000fe2000bf05070 */
[----:B------:R2:W5:Y:S03]  /*1390*/  @P3 LDG.E R121, desc[UR6][R8.64] ;  /* 0x0000000608793981 */ /* 0x000566000c1e1900 */
[----:B------:R-:W-:-:S03]  /*13a0*/  UISETP.NE.AND.EX UP0, UPT, UR5, URZ, UPT, UP0 ;  /* 0x0000003f0500728c */ /* 0x000fc6000bf05300 */
[----:B------:R-:W-:Y:S01]  /*13b0*/  ULDC.64 UR4, c[0x0][0xa20] ;  /* 0x0002880000047ab9 */ /* 0x000fe20000000a00 */
[----:B-1----:R-:W-:Y:S01]  /*13c0*/  @P0 IMAD.WIDE R2, R27, 0x4, R2 ;  /* 0x000000041b020825 */ /* 0x002fe200078e0202 */
[----:B------:R-:W-:-:S04]  /*13d0*/  ISETP.NE.U32.AND P2, PT, RZ, UR4, PT ;  /* 0x00000004ff007c0c */ /* 0x000fc8000bf45070 */
[----:B------:R2:W5:Y:S01]  /*13e0*/  @P0 LDG.E R11, desc[UR6][R2.64] ;  /* 0x00000006020b0981 */ /* 0x000562000c1e1900 */
[----:B0-----:R-:W-:-:S05]  /*13f0*/  @P1 IMAD.WIDE R4, R27, 0x4, R6 ;  /* 0x000000041b041825 */ /* 0x001fca00078e0206 */
[----:B------:R2:W5:Y:S01]  /*1400*/  @P1 LDG.E R163, desc[UR6][R4.64] ;  /* 0x0000000604a31981 */ /* 0x000562000c1e1900 */
[----:B------:R-:W-:Y:S02]  /*1410*/  ULDC UR6, c[0x0][0x424] ;  /* 0x0001090000067ab9 */ /* 0x000fe40000000800 */
[----:B------:R-:W-:Y:S01]  /*1420*/  USEL UR4, UR6, 0x1, UP0 ;  /* 0x0000000106047887 */ /* 0x000fe20008000000 */
[----:B------:R-:W-:Y:S02]  /*1430*/  ISETP.NE.AND.EX P2, PT, RZ, UR5, PT, P2 ;  /* 0x00000005ff007c0c */ /* 0x000fe4000bf45320 */
[----:B------:R-:W-:Y:S01]  /*1440*/  ULDC UR6, c[0x0][0x2f0] ;  /* 0x0000bc0000067ab9 */ /* 0x000fe20000000800 */
[----:B------:R-:W-:Y:S01]  /*1450*/  ULDC UR7, c[0x0][0x348] ;  /* 0x0000d20000077ab9 */ /* 0x000fe20000000800 */
[----:B------:R-:W-:Y:S01]  /*1460*/  UIMAD UR6, UR4, UR6, URZ ;  /* 0x00000006040672a4 */ /* 0x000fe2000f8e023f */
[----:B------:R-:W-:Y:S02]  /*1470*/  IMAD.MOV.U32 R185, RZ, RZ, R26 ;  /* 0x000000ffffb97224 */ /* 0x000fe400078e001a */
[----:B------:R-:W-:Y:S01]  /*1480*/  IMAD.MOV.U32 R186, RZ, RZ, R27 ;  /* 0x000000ffffba7224 */ /* 0x000fe200078e001b */
[----:B--2---:R-:W-:Y:S08]  /*1490*/  @P1 BRA `(.L_x_1659) ;  /* 0x0000000000281947 */ /* 0x004ff00003800000 */
[----:B------:R-:W-:Y:S02]  /*14a0*/  ULDC.64 UR4, c[0x0][0xa00] ;  /* 0x0002800000047ab9 */ /* 0x000fe40000000a00 */
[----:B------:R-:W-:-:S04]  /*14b0*/  ISETP.NE.U32.AND P0, PT, RZ, UR4, PT ;  /* 0x00000004ff007c0c */ /* 0x000fc8000bf05070 */
[----:B------:R-:W-:-:S13]  /*14c0*/  ISETP.NE.AND.EX P0, PT, RZ, UR5, PT, P0 ;  /* 0x00000005ff007c0c */ /* 0x000fda000bf05300 */
[----:B------:R-:W-:Y:S05]  /*14d0*/  @!P0 BRA `(.L_x_1659) ;  /* 0x0000000000188947 */ /* 0x000fea0003800000 */
[----:B------:R-:W0:Y:S01]  /*14e0*/  LDC.64 R2, c[0x0][0xa00] ;  /* 0x00028000ff027b82 */ /* 0x000e220000000a00 */
[----:B------:R-:W-:Y:S01]  /*14f0*/  ULDC.64 UR4, c[0x0][0x208] ;  /* 0x0000820000047ab9 */ /* 0x000fe20000000a00 */
[----:B0-----:R-:W-:-:S05]  /*1500*/  IMAD.WIDE R2, R27, 0x4, R2 ;  /* 0x000000041b027825 */ /* 0x001fca00078e0202 */
[----:B-----5:R-:W2:Y:S04]  /*1510*/  LDG.E R163, desc[UR4][R2.64] ;  /* 0x0000000402a37981 */ /* 0x020ea8000c1e1900 */
[----:B------:R-:W2:Y:S02]  /*1520*/  LDG.E R0, desc[UR4][R2.64+0x4] ;  /* 0x0000040402007981 */ /* 0x000ea4000c1e1900 */
[----:B--2---:R-:W-:-:S07]  /*1530*/  IMAD.IADD R163, R0, 0x1, -R163 ;  /* 0x0000000100a37824 */ /* 0x004fce00078e0aa3 */
.L_x_1659:
[----:B------:R-:W-:Y:S01]  /*1540*/  IMAD.U32 R24, RZ, RZ, UR7 ;  /* 0x00000007ff187e24 */ /* 0x000fe2000f8e00ff */
[----:B------:R-:W-:Y:S01]  /*1550*/  MOV R28, UR6 ;  /* 0x00000006001c7c02 */ /* 0x000fe20008000f00 */
[----:B------:R-:W-:Y:S06]  /*1560*/  @!P2 BRA `(.L_x_1660) ;  /* 0x000000000014a947 */ /* 0x000fec0003800000 */
[----:B------:R-:W0:Y:S01]  /*1570*/  LDC.64 R2, c[0x0][0xa20] ;  /* 0x00028800ff027b82 */ /* 0x000e220000000a00 */
[----:B------:R-:W-:Y:S01]  /*1580*/  ULDC.64 UR4, c[0x0][0x208] ;  /* 0x0000820000047ab9 */ /* 0x000fe20000000a00 */
[----:B0-----:R-:W-:-:S05]  /*1590*/  IMAD.WIDE R2, R27, 0x4, R2 ;  /* 0x000000041b027825 */ /* 0x001fca00078e0202 */
[----:B------:R0:W5:Y:S01]  /*15a0*/  LDG.E R28, desc[UR4][R2.64] ;  /* 0x00000004021c7981 */ /* 0x000162000c1e1900 */
[----:B------:R-:W-:Y:S05]  /*15b0*/  BRA `(.L_x_1661) ;  /* 0x0000000000147947 */ /* 0x000fea0003800000 */
.L_x_1660:
[----:B------:R-:W-:Y:S05]  /*15c0*/  @!P3 BRA `(.L_x_1661) ;  /* 0x000000000010b947 */ /* 0x000fea0003800000 */
[----:B------:R-:W-:Y:S02]  /*15d0*/  ULDC.64 UR4, c[0x0][0x208] ;  /* 0x0000820000047ab9 */ /* 0x000fe40000000a00 */
[----:B------:R-:W2:Y:S04]  /*15e0*/  LDG.E R3, desc[UR4][R8.64] ;  /* 0x0000000408037981 */ /* 0x000ea8000c1e1900 */
[----:B------:R-:W2:Y:S02]  /*15f0*/  LDG.E R28, desc[UR4][R8.64+0x4] ;  /* 0x00000404081c7981 */ /* 0x000ea4000c1e1900 */
[----:B--2---:R-:W-:-:S07]  /*1600*/  IMAD.IADD R28, R28, 0x1, -R3 ;  /* 0x000000011c1c7824 */ /* 0x004fce00078e0a03 */
.L_x_1661:
[----:B------:R-:W-:Y:S01]  /*1610*/  ULDC.64 UR4, c[0x0][0xa10] ;  /* 0x0002840000047ab9 */ /* 0x000fe20000000a00 */
[----:B------:R-:W-:Y:S01]  /*1620*/  ULDC.64 UR6, c[0x0][0x208] ;  /* 0x0000820000067ab9 */ /* 0x000fe20000000a00 */
[----:B------:R-:W-:Y:S01]  /*1630*/  ISETP.NE.U32.AND P0, PT, RZ, UR4, PT ;  /* 0x00000004ff007c0c */ /* 0x000fe2000bf05070 */
[----:B------:R-:W1:Y:S03]  /*1640*/  LDC R6, c[0x0][0x448] ;  /* 0x00011200ff067b82 */ /* 0x000e660000000800 */
[----:B------:R-:W-:Y:S01]  /*1650*/  ISETP.NE.AND.EX P0, PT, RZ, UR5, PT, P0 ;  /* 0x00000005ff007c0c */ /* 0x000fe2000bf05300 */
[----:B------:R-:W-:Y:S02]  /*1660*/  ULDC.64 UR4, c[0x0][0xa30] ;  /* 0x00028c0000047ab9 */ /* 0x000fe40000000a00 */
[----:B------:R-:W-:Y:S01]  /*1670*/  ISETP.NE.U32.AND P1, PT, RZ, UR4, PT ;  /* 0x00000004ff007c0c */ /* 0x000fe2000bf25070 */
[----:B-----5:R-:W-:Y:S01]  /*1680*/  IMAD.MOV.U32 R143, RZ, RZ, R28 ;  /* 0x000000ffff8f7224 */ /* 0x020fe200078e001c */
[----:B------:R-:W2:Y:S02]  /*1690*/  LDC.64 R12, c[0x0][0x9e0] ;  /* 0x00027800ff0c7b82 */ /* 0x000ea40000000a00 */
[----:B------:R-:W-:-:S06]  /*16a0*/  ISETP.NE.AND.EX P1, PT, RZ, UR5, PT, P1 ;  /* 0x00000005ff007c0c */ /* 0x000fcc000bf25310 */
[----:B0-----:R-:W0:Y:S08]  /*16b0*/  @P0 LDC.64 R2, c[0x0][0xa10] ;  /* 0x00028400ff020b82 */ /* 0x001e300000000a00 */
[----:B------:R-:W3:Y:S01]  /*16c0*/  @P1 LDC.64 R4, c[0x0][0xa30] ;  /* 0x00028c00ff041b82 */ /* 0x000ee20000000a00 */
[----:B0-----:R-:W-:-:S05]  /*16d0*/  @P0 IMAD.WIDE R2, R27, 0x4, R2 ;  /* 0x000000041b020825 */ /* 0x001fca00078e0202 */
[----:B------:R-:W4:Y:S04]  /*16e0*/  @P0 LDG.E R0, desc[UR6][R2.64] ;  /* 0x0000000602000981 */ /* 0x000f28000c1e1900 */
[----:B------:R0:W4:Y:S01]  /*16f0*/  @P0 LDG.E R7, desc[UR6][R2.64+0x4] ;  /* 0x0000040602070981 */ /* 0x000122000c1e1900 */
[----:B---3--:R-:W-:-:S05]  /*1700*/  @P1 IMAD.WIDE R4, R27, 0x4, R4 ;  /* 0x000000041b041825 */ /* 0x008fca00078e0204 */
[----:B------:R3:W5:Y:S01]  /*1710*/  @P1 LDG.E R143, desc[UR6][R4.64] ;  /* 0x00000006048f1981 */ /* 0x000762000c1e1900 */
[----:B-1----:R-:W-:Y:S01]  /*1720*/  ISETP.NE.AND P1, PT, R6, 0x1, PT ;  /* 0x000000010600780c */ /* 0x002fe20003f25270 */
[----:B------:R-:W-:Y:S01]  /*1730*/  IMAD.SHL.U32 R177, R25, 0x80, RZ ;  /* 0x0000008019b17824 */ /* 0x000fe200078e00ff */
[----:B------:R-:W-:Y:S02]  /*1740*/  IADD3 R11, -R11, R28, RZ ;  /* 0x0000001c0b0b7210 */ /* 0x000fe40007ffe1ff */
[----:B--2---:R-:W-:Y:S01]  /*1750*/  ISETP.GE.AND P2, PT, R13, 0x1, PT ;  /* 0x000000010d00780c */ /* 0x004fe20003f46270 */
[----:B0-----:R-:W-:-:S08]  /*1760*/  VIADD R2, R177, 0x7f ;  /* 0x0000007fb1027836 */ /* 0x001fd00000000000 */
[----:B------:R-:W0:Y:S08]  /*1770*/  @P1 LDC R9, c[0x0][0x44c] ;  /* 0x00011300ff091b82 */ /* 0x000e300000000800 */
[----:B------:R-:W1:Y:S01]  /*1780*/  @P1 LDC R6, c[0x0][0x450] ;  /* 0x00011400ff061b82 */ /* 0x000e620000000800 */
[----:B0-----:R-:W-:-:S05]  /*1790*/  @P1 IMAD.HI.U32 R3, R2, R9, RZ ;  /* 0x0000000902031227 */ /* 0x001fca00078e00ff */
[----:B-1----:R-:W-:Y:S01]  /*17a0*/  @P1 SHF.R.U32.HI R2, RZ, R6, R3 ;  /* 0x00000006ff021219 */ /* 0x002fe20000011603 */
[----:B----4-:R-:W-:-:S04]  /*17b0*/  @P0 IMAD.IADD R24, R7, 0x1, -R0 ;  /* 0x0000000107180824 */ /* 0x010fc800078e0a00 */
[----:B------:R-:W-:-:S04]  /*17c0*/  IMAD.IADD R164, R11, 0x1, R24 ;  /* 0x000000010ba47824 */ /* 0x000fc800078e0218 */
[C---:B------:R-:W-:Y:S01]  /*17d0*/  VIADD R0, R164.reuse, 0x5f ;  /* 0x0000005fa4007836 */ /* 0x040fe20000000000 */
[----:B------:R-:W-:-:S03]  /*17e0*/  IADD3 R3, R164, 0x1, -R163 ;  /* 0x00000001a4037810 */ /* 0x000fc60007ffe8a3 */
[----:B------:R-:W-:-:S04]  /*17f0*/  IMAD.HI R0, R0, 0x2aaaaaab, RZ ;  /* 0x2aaaaaab00007827 */ /* 0x000fc800078e02ff */
[----:B------:R-:W-:Y:S01]  /*1800*/  IMAD.IADD R3, R3, 0x1, R2 ;  /* 0x0000000103037824 */ /* 0x000fe200078e0202 */
[----:B------:R-:W-:-:S04]  /*1810*/  SHF.R.U32.HI R149, RZ, 0x1f, R0 ;  /* 0x0000001fff957819 */ /* 0x000fc80000011600 */
[----:B------:R-:W-:Y:S02]  /*1820*/  LEA.HI.SX32 R149, R0, R149, 0x1c ;  /* 0x0000009500957211 */ /* 0x000fe400078fe2ff */
[----:B------:R-:W-:Y:S01]  /*1830*/  IADD3 R0, R3, R12, RZ ;  /* 0x0000000c03007210 */ /* 0x000fe20007ffe0ff */
[----:B---3--:R-:W-:Y:S06]  /*1840*/  @!P2 BRA `(.L_x_1662) ;  /* 0x000000000048a947 */ /* 0x008fec0003800000 */
[C---:B------:R-:W-:Y:S01]  /*1850*/  ISETP.GT.AND P0, PT, R3.reuse, RZ, PT ;  /* 0x000000ff0300720c */ /* 0x040fe20003f04270 */
[----:B------:R-:W-:Y:S01]  /*1860*/  BSSY B0, `(.L_x_1663) ;  /* 0x000000e000007945 */ /* 0x000fe20003800000 */
[----:B------:R-:W-:-:S11]  /*1870*/  VIADD R2, R3, 0xffffffff ;  /* 0xffffffff03027836 */ /* 0x000fd60000000000 */
        /* <DEDUP_REMOVED lines=8> */
.L_x_1664:
[----:B------:R-:W-:-:S13]  /*1900*/  ISETP.NE.AND P0, PT, R13, 0x1, PT ;  /* 0x000000010d00780c */ /* 0x000fda0003f05270 */
[----:B------:R-:W0:Y:S02]  /*1910*/  @P0 LDC.64 R4, c[0x0][0x9e8] ;  /* 0x00027a00ff040b82 */ /* 0x000e240000000a00 */
[----:B0-----:R-:W-:-:S05]  /*1920*/  @P0 IMAD.HI.U32 R4, R2, R4, RZ ;  /* 0x0000000402040227 */ /* 0x001fca00078e00ff */
[----:B------:R-:W-:-:S07]  /*1930*/  @P0 SHF.R.U32.HI R2, RZ, R5, R4 ;  /* 0x00000005ff020219 */ /* 0x000fce0000011604 */
.L_x_1665:
[----:B------:R-:W-:Y:S05]  /*1940*/  BSYNC B0 ;  /* 0x0000000000007941 */ /* 0x000fea0003800000 */
.L_x_1663:
[----:B------:R-:W-:-:S05]  /*1950*/  IMAD R3, R2, R13, R13 ;  /* 0x0000000d02037224 */ /* 0x000fca00078e020d */
[----:B------:R-:W-:-:S07]  /*1960*/  VIMNMX R0, R0, R3, PT ;  /* 0x0000000300007248 */ /* 0x000fce0003fe0100 */
.L_x_1662:
[----:B------:R-:W0:Y:S01]  /*1970*/  @P1 LDC R2, c[0x0][0x44c] ;  /* 0x00011300ff021b82 */ /* 0x000e220000000800 */
[----:B------:R-:W-:Y:S01]  /*1980*/  IMAD.MOV.U32 R3, RZ, RZ, R177 ;  /* 0x000000ffff037224 */ /* 0x000fe200078e00b1 */
[----:B------:R-:W-:Y:S01]  /*1990*/  ULDC UR4, c[0x0][0x9dc] ;  /* 0x0002770000047ab9 */ /* 0x000fe20000000800 */
[----:B------:R-:W-:-:S05]  /*19a0*/  IMAD.IADD R148, R164, 0x1, -R163 ;  /* 0x00000001a4947824 */ /* 0x000fca00078e0aa3 */
[----:B------:R-:W1:Y:S01]  /*19b0*/  @P1 LDC R5, c[0x0][0x450] ;  /* 0x00011400ff051b82 */ /* 0x000e620000000800 */
[----:B0-----:R-:W-:-:S05]  /*19c0*/  @P1 IMAD.HI.U32 R2, R177, R2, RZ ;  /* 0x00000002b1021227 */ /* 0x001fca00078e00ff */
[----:B-1----:R-:W-:-:S04]  /*19d0*/  @P1 SHF.R.U32.HI R3, RZ, R5, R2 ;  /* 0x00000005ff031219 */ /* 0x002fc80000011602 */
[----:B------:R-:W-:-:S05]  /*19e0*/  IADD3 R2, R148, R3, RZ ;  /* 0x0000000394027210 */ /* 0x000fca0007ffe0ff */
[----:B------:R-:W-:Y:S01]  /*19f0*/  VIADD R3, R2, -UR4 ;  /* 0x8000000402037c36 */ /* 0x000fe20008000000 */
[----:B------:R-:W-:Y:S06]  /*1a00*/  @!P2 BRA `(.L_x_1666) ;  /* 0x000000000044a947 */ /* 0x000fec0003800000 */
[----:B------:R-:W-:Y:S01]  /*1a10*/  ISETP.GT.AND P0, PT, R2, -0x1, PT ;  /* 0xffffffff0200780c */ /* 0x000fe20003f04270 */
[----:B------:R-:W-:-:S12]  /*1a20*/  BSSY B0, `(.L_x_1667) ;  /* 0x000000d000007945 */ /* 0x000fd80003800000 */
        /* <DEDUP_REMOVED lines=8> */
.L_x_1668:
[----:B------:R-:W-:-:S13]  /*1ab0*/  ISETP.NE.AND P0, PT, R13, 0x1, PT ;  /* 0x000000010d00780c */ /* 0x000fda0003f05270 */
[----:B------:R-:W0:Y:S02]  /*1ac0*/  @P0 LDC.64 R4, c[0x0][0x9e8] ;  /* 0x00027a00ff040b82 */ /* 0x000e240000000a00 */
[----:B0-----:R-:W-:-:S05]  /*1ad0*/  @P0 IMAD.HI.U32 R4, R2, R4, RZ ;  /* 0x0000000402040227 */ /* 0x001fca00078e00ff */
[----:B------:R-:W-:-:S07]  /*1ae0*/  @P0 SHF.R.U32.HI R2, RZ, R5, R4 ;  /* 0x00000005ff020219 */ /* 0x000fce0000011604 */
.L_x_1669:
[----:B------:R-:W-:Y:S05]  /*1af0*/  BSYNC B0 ;  /* 0x0000000000007941 */ /* 0x000fea0003800000 */
.L_x_1667:
[----:B------:R-:W-:-:S05]  /*1b00*/  IMAD R2, R2, R13, RZ ;  /* 0x0000000d02027224 */ /* 0x000fca00078e02ff */
[----:B------:R-:W-:-:S07]  /*1b10*/  VIMNMX R3, R3, R2, !PT ;  /* 0x0000000203037248 */ /* 0x000fce0007fe0100 */
.L_x_1666:
[----:B------:R-:W-:Y:S02]  /*1b20*/  VIADD R0, R0, 0x5f ;  /* 0x0000005f00007836 */ /* 0x000fe40000000000 */
[----:B------:R-:W-:-:S04]  /*1b30*/  IMAD.HI R2, R3, 0x2aaaaaab, RZ ;  /* 0x2aaaaaab03027827 */ /* 0x000fc800078e02ff */
[----:B------:R-:W-:Y:S01]  /*1b40*/  IMAD.HI R0, R0, 0x2aaaaaab, RZ ;  /* 0x2aaaaaab00007827 */ /* 0x000fe200078e02ff */
[----:B------:R-:W-:-:S04]  /*1b50*/  SHF.R.U32.HI R5, RZ, 0x1f, R2 ;  /* 0x0000001fff057819 */ /* 0x000fc80000011602 */
[----:B------:R-:W-:Y:S02]  /*1b60*/  SHF.R.U32.HI R3, RZ, 0x1f, R0 ;  /* 0x0000001fff037819 */ /* 0x000fe40000011600 */
[----:B------:R-:W-:Y:S02]  /*1b70*/  LEA.HI.SX32 R5, R2, R5, 0x1c ;  /* 0x0000000502057211 */ /* 0x000fe400078fe2ff */
[----:B------:R-:W-:Y:S02]  /*1b80*/  LEA.HI.SX32 R0, R0, R3, 0x1c ;  /* 0x0000000300007211 */ /* 0x000fe400078fe2ff */
[----:B------:R-:W-:Y:S02]  /*1b90*/  VIMNMX R5, RZ, R5, !PT ;  /* 0x00000005ff057248 */ /* 0x000fe40007fe0100 */
[----:B------:R-:W-:-:S03]  /*1ba0*/  VIMNMX R0, R149, R0, PT ;  /* 0x0000000095007248 */ /* 0x000fc60003fe0100 */
[--C-:B------:R-:W-:Y:S02]  /*1bb0*/  IMAD R5, R5, 0x60, -R11.reuse ;  /* 0x0000006005057824 */ /* 0x100fe400078e0a0b */
[----:B------:R-:W-:-:S03]  /*1bc0*/  IMAD R3, R0, 0x60, -R11 ;  /* 0x0000006000037824 */ /* 0x000fc600078e0a0b */
[----:B------:R-:W-:Y:S02]  /*1bd0*/  VIMNMX R5, RZ, R5, !PT ;  /* 0x00000005ff057248 */ /* 0x000fe40007fe0100 */
[----:B------:R-:W-:-:S03]  /*1be0*/  VIMNMX R0, R3, R24, PT ;  /* 0x0000001803007248 */ /* 0x000fc60003fe0100 */
[----:B------:R-:W-:Y:S01]  /*1bf0*/  IMAD.WIDE.U32 R2, R5, -0x55555555, RZ ;  /* 0xaaaaaaab05027825 */ /* 0x000fe200078e00ff */
[----:B------:R-:W-:-:S04]  /*1c00*/  ISETP.GT.AND P0, PT, R0, R5, PT ;  /* 0x000000050000720c */ /* 0x000fc80003f04270 */
[----:B------:R-:W-:-:S05]  /*1c10*/  SHF.R.U32.HI R127, RZ, 0x6, R3 ;  /* 0x00000006ff7f7819 */ /* 0x000fca0000011603 */
[----:B------:R-:W-:-:S04]  /*1c20*/  IMAD.MOV.U32 R2, RZ, RZ, R127 ;  /* 0x000000ffff027224 */ /* 0x000fc800078e007f */
[----:B------:R-:W-:-:S04]  /*1c30*/  @P0 VIADD R0, R0, 0x5f ;  /* 0x0000005f00000836 */ /* 0x000fc80000000000 */
[----:B------:R-:W-:-:S05]  /*1c40*/  @P0 IMAD.HI R0, R0, 0x2aaaaaab, RZ ;  /* 0x2aaaaaab00000827 */ /* 0x000fca00078e02ff */
[----:B------:R-:W-:-:S04]  /*1c50*/  @P0 SHF.R.U32.HI R3, RZ, 0x1f, R0 ;  /* 0x0000001fff030819 */ /* 0x000fc80000011600 */
[----:B------:R-:W-:Y:S02]  /*1c60*/  @P0 LEA.HI.SX32 R2, R0, R3, 0x1c ;  /* 0x0000000300020211 */ /* 0x000fe400078fe2ff */
[----:B------:R-:W-:Y:S02]  /*1c70*/  PLOP3.LUT P0, PT, PT, PT, PT, 0x80, 0x0 ;  /* 0x000000000000781c */ /* 0x000fe40003f0f070 */
[----:B------:R-:W-:-:S13]  /*1c80*/  ISETP.GT.AND P1, PT, R2, R127, PT ;  /* 0x0000007f0200720c */ /* 0x000fda0003f24270 */
[----:B------:R-:W-:Y:S05]  /*1c90*/  @!P1 BRA `(.L_x_1670) ;  /* 0x0000008800d89947 */ /* 0x000fea0003800000 */
        /* <DEDUP_REMOVED lines=11> */
[----:B------:R-:W-:Y:S01]  /*1d50*/  MOV R10, UR6 ;  /* 0x00000006000a7c02 */ /* 0x000fe20008000f00 */
[----:B------:R-:W-:Y:S02]  /*1d60*/  IMAD.U32 R6, RZ, RZ, UR4 ;  /* 0x00000004ff067e24 */ /* 0x000fe4000f8e00ff */
[----:B------:R-:W-:-:S02]  /*1d70*/  IMAD.U32 R7, RZ, RZ, UR5 ;  /* 0x00000005ff077e24 */ /* 0x000fc4000f8e00ff */
[----:B------:R-:W-:Y:S02]  /*1d80*/  IMAD.U32 R11, RZ, RZ, UR7 ;  /* 0x00000007ff0b7e24 */ /* 0x000fe4000f8e00ff */
[----:B------:R-:W-:Y:S02]  /*1d90*/  IMAD.MOV.U32 R8, RZ, RZ, 0x70 ;  /* 0x00000070ff087424 */ /* 0x000fe400078e00ff */
[----:B------:R-:W-:Y:S02]  /*1da0*/  IMAD.MOV.U32 R12, RZ, RZ, 0x1 ;  /* 0x00000001ff0c7424 */ /* 0x000fe400078e00ff */
[----:B0-----:R-:W-:-:S07]  /*1db0*/  IMAD.MOV.U32 R13, RZ, RZ, RZ ;  /* 0x000000ffff0d7224 */ /* 0x001fce00078e00ff */
[----:B------:R-:W-:-:S07]  /*1dc0*/  LEPC R20, `(.L_x_1672) ;  /* 0x000000001014794e */ /* 0x000fce0000000000 */
[----:B-1---5:R-:W-:Y:S05]  /*1dd0*/  CALL.ABS.NOINC R14 ;  /* 0x000000000e007343 */ /* 0x022fea0003c00000 */
.L_x_1672:
[----:B------:R-:W-:Y:S05]  /*1de0*/  BSYNC B6 ;  /* 0x0000000000067941 */ /* 0x000fea0003800000 */
.L_x_1671:
        /* <DEDUP_REMOVED lines=20> */
.L_x_1674:
[----:B------:R-:W-:Y:S05]  /*1f30*/  BSYNC B6 ;  /* 0x0000000000067941 */ /* 0x000fea0003800000 */
.L_x_1673:
[----:B------:R-:W-:Y:S01]  /*1f40*/  ULDC.64 UR4, c[0x0][0x9f8] ;  /* 0x00027e0000047ab9 */ /* 0x000fe20000000a00 */
[----:B------:R-:W-:Y:S01]  /*1f50*/  ULDC.64 UR6, c[0x0][0x208] ;  /* 0x0000820000067ab9 */ /* 0x000fe20000000a00 */
[----:B------:R-:W-:Y:S01]  /*1f60*/  ISETP.NE.U32.AND P0, PT, RZ, UR4, PT ;  /* 0x00000004ff007c0c */ /* 0x000fe2000bf05070 */
[----:B------:R-:W2:Y:S01]  /*1f70*/  LDL.LU R20, [R1+0x4] ;  /* 0x0000040001147983 */ /* 0x000ea20000300800 */
[----:B------:R-:W0:Y:S02]  /*1f80*/  LDC.64 R90, c[0x0][0x300] ;  /* 0x0000c000ff5a7b82 */ /* 0x000e240000000a00 */
[----:B------:R-:W-:Y:S01]  /*1f90*/  ISETP.NE.AND.EX P0, PT, RZ, UR5, PT, P0 ;  /* 0x00000005ff007c0c */ /* 0x000fe2000bf05300 */
[----:B------:R-:W-:Y:S01]  /*1fa0*/  ULDC.64 UR4, c[0x0][0x330] ;  /* 0x0000cc0000047ab9 */ /* 0x000fe20000000a00 */
[----:B------:R-:W-:Y:S01]  /*1fb0*/  SHF.R.S32.HI R8, RZ, 0x1f, R26 ;  /* 0x0000001fff087819 */ /* 0x000fe2000001141a */
[C---:B------:R-:W-:Y:S01]  /*1fc0*/  VIADD R0, R18.reuse, 0x80 ;  /* 0x0000008012007836 */ /* 0x040fe20000000000 */
[----:B------:R-:W-:Y:S01]  /*1fd0*/  SHF.R.S32.HI R19, RZ, 0x1f, R18 ;  /* 0x0000001fff137819 */ /* 0x000fe20000011412 */
[C---:B------:R-:W-:Y:S01]  /*1fe0*/  VIADD R3, R18.reuse, 0xa0 ;  /* 0x000000a012037836 */ /* 0x040fe20000000000 */
[----:B------:R-:W-:Y:S01]  /*1ff0*/  IADD3 R121, R121, R28, RZ ;  /* 0x0000001c79797210 */ /* 0x000fe20007ffe0ff */
[----:B------:R-:W-:Y:S01]  /*2000*/  VIADD R85, R18, 0x60 ;  /* 0x0000006012557836 */ /* 0x000fe20000000000 */
[----:B------:R-:W1:Y:S08]  /*2010*/  LDC.64 R102, c[0x0][0x3f8] ;  /* 0x0000fe00ff667b82 */ /* 0x000e700000000a00 */
[----:B------:R-:W3:Y:S01]  /*2020*/  @P0 LDC.64 R4, c[0x0][0x9f8] ;  /* 0x00027e00ff040b82 */ /* 0x000ee20000000a00 */
[----:B------:R-:W-:-:S07]  /*2030*/  SHF.R.S32.HI R145, RZ, 0x1f, R162 ;  /* 0x0000001fff917819 */ /* 0x000fce00000114a2 */
[----:B------:R-:W4:Y:S08]  /*2040*/  LDC R21, c[0x0][0x3f4] ;  /* 0x0000fd00ff157b82 */ /* 0x000f300000000800 */
[----:B------:R-:W4:Y:S01]  /*2050*/  LDC.64 R96, c[0x0][0x408] ;  /* 0x00010200ff607b82 */ /* 0x000f220000000a00 */
[----:B---3--:R-:W-:-:S05]  /*2060*/  @P0 IMAD.WIDE R4, R27, 0x4, R4 ;  /* 0x000000041b040825 */ /* 0x008fca00078e0204 */
[----:B------:R3:W2:Y:S01]  /*2070*/  @P0 LDG.E R27, desc[UR6][R4.64] ;  /* 0x00000006041b0981 */ /* 0x0006a2000c1e1900 */
[----:B------:R-:W-:Y:S01]  /*2080*/  ULDC UR6, c[0x0][0x2f4] ;  /* 0x0000bd0000067ab9 */ /* 0x000fe20000000800 */
[----:B------:R-:W-:Y:S01]  /*2090*/  IMAD R7, R8, UR4, RZ ;  /* 0x0000000408077c24 */ /* 0x000fe2000f8e02ff */
[----:B------:R-:W-:Y:S01]  /*20a0*/  ISETP.GE.AND P2, PT, R165, UR6, PT ;  /* 0x00000006a5007c0c */ /* 0x000fe2000bf46270 */
[----:B------:R-:W-:Y:S01]  /*20b0*/  IMAD.WIDE.U32 R88, R26, UR4, R18 ;  /* 0x000000041a587c25 */ /* 0x000fe2000f8e0012 */
[----:B------:R-:W-:Y:S01]  /*20c0*/  ISETP.GE.AND P0, PT, R18, UR6, PT ;  /* 0x0000000612007c0c */ /* 0x000fe2000bf06270 */
[----:B------:R-:W4:Y:S01]  /*20d0*/  S2R R150, SR_TID.X ;  /* 0x0000000000967919 */ /* 0x000f220000002100 */
[----:B------:R-:W-:Y:S01]  /*20e0*/  ISETP.GE.AND P3, PT, R0, UR6, PT ;  /* 0x0000000600007c0c */ /* 0x000fe2000bf66270 */
[----:B------:R-:W-:Y:S01]  /*20f0*/  IMAD R7, R26, UR5, R7 ;  /* 0x000000051a077c24 */ /* 0x000fe2000f8e0207 */
[----:B------:R-:W-:Y:S01]  /*2100*/  ISETP.GE.AND P1, PT, R3, UR6, PT ;  /* 0x0000000603007c0c */ /* 0x000fe2000bf26270 */
[----:B------:R-:W-:Y:S01]  /*2110*/  ULDC.64 UR4, c[0x0][0xa08] ;  /* 0x0002820000047ab9 */ /* 0x000fe20000000a00 */
[----:B---3--:R-:W-:Y:S01]  /*2120*/  SEL R4, RZ, 0xffffffff, P2 ;  /* 0xffffffffff047807 */ /* 0x008fe20001000000 */
[----:B------:R-:W-:Y:S01]  /*2130*/  IMAD.IADD R89, R89, 0x1, R7 ;  /* 0x0000000159597824 */ /* 0x000fe200078e0207 */
[----:B------:R-:W-:Y:S01]  /*2140*/  SHF.R.S32.HI R0, RZ, 0x1f, R121 ;  /* 0x0000001fff007819 */ /* 0x000fe20000011479 */
[----:B-1----:R-:W-:Y:S01]  /*2150*/  IMAD.WIDE.U32 R100, R162, R102, R18 ;  /* 0x00000066a2647225 */ /* 0x002fe200078e0012 */
[----:B------:R-:W-:-:S02]  /*2160*/  SEL R3, RZ, 0x1, P0 ;  /* 0x00000001ff037807 */ /* 0x000fc40000000000 */
[----:B------:R-:W-:Y:S01]  /*2170*/  SHF.L.U32 R4, R4, 0x1, RZ ;  /* 0x0000000104047819 */ /* 0x000fe200000006ff */
[----:B0-----:R-:W-:Y:S01]  /*2180*/  IMAD R10, R0, R90, RZ ;  /* 0x0000005a000a7224 */ /* 0x001fe200078e02ff */
[----:B------:R-:W-:Y:S01]  /*2190*/  ISETP.GE.AND P0, PT, R166, UR6, PT ;  /* 0x00000006a6007c0c */ /* 0x000fe2000bf06270 */
[----:B----4-:R-:W-:Y:S01]  /*21a0*/  IMAD.WIDE.U32 R94, R162, R96, R18 ;  /* 0x00000060a25e7225 */ /* 0x010fe200078e0012 */
[----:B------:R-:W-:Y:S01]  /*21b0*/  ISETP.GE.AND P2, PT, R85, UR6, PT ;  /* 0x0000000655007c0c */ /* 0x000fe2000bf46270 */
[----:B------:R-:W-:Y:S01]  /*21c0*/  ULDC.64 UR6, c[0x0][0x308] ;  /* 0x0000c20000067ab9 */ /* 0x000fe20000000a00 */
[----:B------:R-:W-:Y:S01]  /*21d0*/  LOP3.LUT R3, R4, 0x2, R3, 0xe2, !PT ;  /* 0x0000000204037812 */ /* 0x000fe200078ee203 */
[C---:B------:R-:W-:Y:S01]  /*21e0*/  IMAD.WIDE.U32 R4, R121.reuse, R90, RZ ;  /* 0x0000005a79047225 */ /* 0x040fe200078e00ff */
[----:B------:R-:W-:Y:S02]  /*21f0*/  SEL R6, RZ, 0x4, P0 ;  /* 0x00000004ff067807 */ /* 0x000fe40000000000 */
[----:B------:R-:W-:Y:S01]  /*2200*/  SEL R7, RZ, 0x8, P2 ;  /* 0x00000008ff077807 */ /* 0x000fe20001000000 */
[----:B------:R-:W-:Y:S01]  /*2210*/  IMAD R9, R121, R91, R10 ;  /* 0x0000005b79097224 */ /* 0x000fe200078e020a */
[----:B------:R-:W-:Y:S01]  /*2220*/  ISETP.NE.U32.AND P0, PT, RZ, UR4, PT ;  /* 0x00000004ff007c0c */ /* 0x000fe2000bf05070 */
[----:B------:R-:W-:Y:S01]  /*2230*/  IMAD R133, R97, 0x60, RZ ;  /* 0x0000006061857824 */ /* 0x000fe200078e02ff */
[----:B------:R-:W-:Y:S01]  /*2240*/  LOP3.LUT R3, R7, R3, R6, 0xfe, !PT ;  /* 0x0000000307037212 */ /* 0x000fe200078efe06 */
[----:B------:R-:W-:Y:S01]  /*2250*/  IMAD.IADD R5, R5, 0x1, R9 ;  /* 0x0000000105057824 */ /* 0x000fe200078e0209 */
[----:B------:R-:W-:Y:S01]  /*2260*/  SEL R6, RZ, 0x10, P3 ;  /* 0x00000010ff067807 */ /* 0x000fe20001800000 */
[----:B------:R-:W-:Y:S01]  /*2270*/  IMAD R7, R8, UR6, RZ ;  /* 0x0000000608077c24 */ /* 0x000fe2000f8e02ff */
[----:B------:R-:W-:Y:S01]  /*2280*/  ISETP.NE.AND.EX P0, PT, RZ, UR5, PT, P0 ;  /* 0x00000005ff007c0c */ /* 0x000fe2000bf05300 */
[----:B------:R-:W-:Y:S01]  /*2290*/  IMAD.WIDE.U32 R4, R26, UR6, R4 ;  /* 0x000000061a047c25 */ /* 0x000fe2000f8e0004 */
[----:B------:R-:W-:Y:S01]  /*22a0*/  LOP3.LUT R11, R3, R6, RZ, 0xfc, !PT ;  /* 0x00000006030b7212 */ /* 0x000fe200078efcff */
[----:B------:R-:W-:Y:S01]  /*22b0*/  ULDC.64 UR4, c[0x0][0x310] ;  /* 0x0000c40000047ab9 */ /* 0x000fe20000000a00 */
[-C--:B------:R-:W-:Y:S01]  /*22c0*/  ISETP.GE.AND P3, PT, R18, R21.reuse, PT ;  /* 0x000000151200720c */ /* 0x080fe20003f66270 */
[----:B------:R-:W-:Y:S01]  /*22d0*/  IMAD R7, R26, UR7, R7 ;  /* 0x000000071a077c24 */ /* 0x000fe2000f8e0207 */
[--C-:B------:R-:W-:Y:S01]  /*22e0*/  SHF.R.S32.HI R161, RZ, 0x1f, R160.reuse ;  /* 0x0000001fffa17819 */ /* 0x100fe200000114a0 */
[----:B------:R-:W-:Y:S01]  /*22f0*/  IMAD.SHL.U32 R106, R96, 0x40, RZ ;  /* 0x00000040606a7824 */ /* 0x000fe200078e00ff */
[-C--:B------:R-:W-:Y:S01]  /*2300*/  ISETP.GE.AND P2, PT, R165, R21.reuse, PT ;  /* 0x00000015a500720c */ /* 0x080fe20003f46270 */
[----:B------:R-:W-:Y:S01]  /*2310*/  IMAD.IADD R5, R5, 0x1, R7 ;  /* 0x0000000105057824 */ /* 0x000fe200078e0207 */
[----:B------:R-:W-:Y:S01]  /*2320*/  ISETP.GE.AND P4, PT, R166, R21, PT ;  /* 0x00000015a600720c */ /* 0x000fe20003f86270 */
[----:B------:R-:W-:Y:S01]  /*2330*/  IMAD.WIDE.U32 R98, R162, R102, R160 ;  /* 0x00000066a2627225 */ /* 0x000fe200078e00a0 */
[----:B------:R-:W-:-:S02]  /*2340*/  MOV R128, 0x20 ;  /* 0x0000002000807802 */ /* 0x000fc40000000f00 */
[----:B------:R-:W-:Y:S01]  /*2350*/  SHF.L.U64.HI R105, R96, 0x6, R97 ;  /* 0x0000000660697819 */ /* 0x000fe20000010261 */
[-C--:B------:R-:W-:Y:S01]  /*2360*/  IMAD R7, R145, R96.reuse, RZ ;  /* 0x0000006091077224 */ /* 0x080fe200078e02ff */
[----:B------:R-:W-:Y:S01]  /*2370*/  SHF.L.U64.HI R134, R90, 0x6, R91 ;  /* 0x000000065a867819 */ /* 0x000fe2000001025b */
[-C--:B------:R-:W-:Y:S01]  /*2380*/  IMAD.WIDE.U32 R92, R162, R96.reuse, R160 ;  /* 0x00000060a25c7225 */ /* 0x080fe200078e00a0 */
[----:B------:R-:W-:Y:S02]  /*2390*/  SHF.L.U64.HI R107, R102, 0x6, R103 ;  /* 0x00000006666b7819 */ /* 0x000fe40000010267 */
[----:B------:R-:W-:Y:S01]  /*23a0*/  SHF.R.S32.HI R147, RZ, 0x1f, R188 ;  /* 0x0000001fff937819 */ /* 0x000fe200000114bc */
[----:B------:R-:W-:Y:S01]  /*23b0*/  IMAD R7, R162, R97, R7 ;  /* 0x00000061a2077224 */ /* 0x000fe200078e0207 */
[----:B------:R-:W-:Y:S01]  /*23c0*/  LEA.HI R150, R150, 0x8, RZ, 0x19 ;  /* 0x0000000896967811 */ /* 0x000fe200078fc8ff */
[----:B------:R-:W-:Y:S02]  /*23d0*/  IMAD R129, R91, 0x60, RZ ;  /* 0x000000605b817824 */ /* 0x000fe400078e02ff */
[----:B------:R-:W-:Y:S01]  /*23e0*/  IMAD.IADD R93, R93, 0x1, R7 ;  /* 0x000000015d5d7824 */ /* 0x000fe200078e0207 */
[----:B------:R-:W-:Y:S01]  /*23f0*/  IADD3 R95, R7, R95, RZ ;  /* 0x0000005f075f7210 */ /* 0x000fe20007ffe0ff */
[----:B------:R-:W-:Y:S01]  /*2400*/  IMAD.SHL.U32 R135, R90, 0x40, RZ ;  /* 0x000000405a877824 */ /* 0x000fe200078e00ff */
[----:B------:R-:W-:Y:S01]  /*2410*/  SEL R7, R21, RZ, P4 ;  /* 0x000000ff15077207 */ /* 0x000fe20002000000 */
[----:B-----5:R-:W-:-:S04]  /*2420*/  IMAD.WIDE.U32 R92, R143, R96, R92 ;  /* 0x000000608f5c7225 */ /* 0x020fc800078e005c */
[----:B------:R-:W-:-:S04]  /*2430*/  IMAD.WIDE.U32 R94, R143, R96, R94 ;  /* 0x000000608f5e7225 */ /* 0x000fc800078e005e */
[----:B------:R-:W-:Y:S02]  /*2440*/  IMAD.SHL.U32 R108, R102, 0x40, RZ ;  /* 0x00000040666c7824 */ /* 0x000fe400078e00ff */
[----:B------:R-:W-:Y:S01]  /*2450*/  IMAD.SHL.U32 R126, R21, 0x2, RZ ;  /* 0x00000002157e7824 */ /* 0x000fe200078e00ff */
[----:B--2---:R-:W-:-:S04]  /*2460*/  LOP3.LUT R20, R20, 0xfffffffe, RZ, 0xc0, !PT ;  /* 0xfffffffe14147812 */ /* 0x004fc800078ec0ff */
[----:B------:R-:W-:Y:S02]  /*2470*/  @P4 LOP3.LUT R20, R20, 0x1, RZ, 0xfc, !PT ;  /* 0x0000000114144812 */ /* 0x000fe400078efcff */
[----:B------:R-:W-:-:S03]  /*2480*/  IADD3 R120, P4, R162, R121, RZ ;  /* 0x00000079a2787210 */ /* 0x000fc60007f9e0ff */
[----:B------:R0:W-:Y:S02]  /*2490*/  STL [R1+0x4], R20 ;  /* 0x0000041401007387 */ /* 0x0001e40000100800 */
[----:B------:R-:W-:Y:S01]  /*24a0*/  IMAD.X R121, R0, 0x1, R145, P4 ;  /* 0x0000000100797824 */ /* 0x000fe200020e0691 */
[----:B------:R-:W-:-:S04]  /*24b0*/  SEL R0, RZ, 0x20, P1 ;  /* 0x00000020ff007807 */ /* 0x000fc80000800000 */
[C---:B------:R-:W-:Y:S02]  /*24c0*/  LOP3.LUT R0, R11.reuse, R0, RZ, 0xfc, !PT ;  /* 0x000000000b007212 */ /* 0x040fe400078efcff */
[----:B------:R-:W-:Y:S02]  /*24d0*/  LOP3.LUT R11, R11, 0x1, RZ, 0xc0, !PT ;  /* 0x000000010b0b7812 */ /* 0x000fe400078ec0ff */
[----:B------:R-:W-:Y:S02]  /*24e0*/  LOP3.LUT R10, R0, 0x2, RZ, 0xc0, !PT ;  /* 0x00000002000a7812 */ /* 0x000fe400078ec0ff */
[----:B------:R-:W-:-:S04]  /*24f0*/  SHF.R.S32.HI R3, RZ, 0x1f, R27 ;  /* 0x0000001fff037819 */ /* 0x000fc8000001141b */
[----:B------:R-:W-:Y:S02]  /*2500*/  SEL R6, R3, RZ, !P0 ;  /* 0x000000ff03067207 */ /* 0x000fe40004000000 */
[----:B------:R-:W-:-:S03]  /*2510*/  SEL R3, R27, RZ, !P0 ;  /* 0x000000ff1b037207 */ /* 0x000fc60004000000 */
[----:B------:R-:W-:Y:S02]  /*2520*/  IMAD R8, R6, UR4, RZ ;  /* 0x0000000406087c24 */ /* 0x000fe4000f8e02ff */
[----:B------:R-:W-:-:S04]  /*2530*/  IMAD.WIDE.U32 R86, R3, UR4, R4 ;  /* 0x0000000403567c25 */ /* 0x000fc8000f8e0004 */
[-C--:B------:R-:W-:Y:S02]  /*2540*/  IMAD R4, R145, R90.reuse, RZ ;  /* 0x0000005a91047224 */ /* 0x080fe400078e02ff */
[----:B------:R-:W-:Y:S01]  /*2550*/  IMAD R9, R3, UR5, R8 ;  /* 0x0000000503097c24 */ /* 0x000fe2000f8e0208 */
[----:B------:R-:W-:Y:S01]  /*2560*/  ULDC.64 UR4, c[0x0][0x338] ;  /* 0x0000ce0000047ab9 */ /* 0x000fe20000000a00 */
[----:B------:R-:W-:Y:S01]  /*2570*/  IMAD R13, R162, R91, R4 ;  /* 0x0000005ba20d7224 */ /* 0x000fe200078e0204 */
[----:B------:R-:W-:Y:S01]  /*2580*/  IADD3 R8, R166, R7, RZ ;  /* 0x00000007a6087210 */ /* 0x000fe20007ffe0ff */
[----:B------:R-:W-:-:S04]  /*2590*/  IMAD.WIDE.U32 R4, R162, R90, R18 ;  /* 0x0000005aa2047225 */ /* 0x000fc800078e0012 */
[----:B------:R-:W-:Y:S01]  /*25a0*/  IMAD R6, R6, UR4, RZ ;  /* 0x0000000406067c24 */ /* 0x000fe2000f8e02ff */
[----:B------:R-:W-:Y:S01]  /*25b0*/  IADD3 R27, P0, R86, R4, RZ ;  /* 0x00000004561b7210 */ /* 0x000fe20007f1e0ff */
[----:B------:R-:W-:Y:S01]  /*25c0*/  IMAD.IADD R84, R87, 0x1, R9 ;  /* 0x0000000157547824 */ /* 0x000fe200078e0209 */
[----:B------:R-:W-:Y:S01]  /*25d0*/  SEL R4, R21, RZ, P2 ;  /* 0x000000ff15047207 */ /* 0x000fe20001000000 */
[----:B------:R-:W-:-:S03]  /*25e0*/  IMAD.WIDE.U32 R88, R3, UR4, R88 ;  /* 0x0000000403587c25 */ /* 0x000fc6000f8e0058 */
[----:B------:R-:W-:Y:S01]  /*25f0*/  IADD3.X R26, R84, R5, R13, P0, !PT ;  /* 0x00000005541a7210 */ /* 0x000fe200007fe40d */
[----:B------:R-:W-:Y:S01]  /*2600*/  IMAD R29, R3, UR5, R6 ;  /* 0x00000005031d7c24 */ /* 0x000fe2000f8e0206 */
[----:B------:R-:W-:Y:S01]  /*2610*/  SHF.R.S32.HI R13, RZ, 0x1f, R8 ;  /* 0x0000001fff0d7819 */ /* 0x000fe20000011408 */
[----:B------:R-:W-:Y:S01]  /*2620*/  IMAD R3, R145, R102, RZ ;  /* 0x0000006691037224 */ /* 0x000fe200078e02ff */
[----:B------:R-:W-:Y:S01]  /*2630*/  LOP3.LUT P0, RZ, R200, 0x4, RZ, 0xc0, !PT ;  /* 0x00000004c8ff7812 */ /* 0x000fe2000780c0ff */
[----:B------:R-:W-:Y:S01]  /*2640*/  IMAD.WIDE.U32 R90, R90, 0x60, RZ ;  /* 0x000000605a5a7825 */ /* 0x000fe200078e00ff */
[CC--:B------:R-:W-:Y:S02]  /*2650*/  LEA.HI R12, R13.reuse, R8.reuse, RZ, 0x3 ;  /* 0x000000080d0c7211 */ /* 0x0c0fe400078f18ff */
[----:B------:R-:W-:Y:S01]  /*2660*/  LEA.HI R8, R13, R8, RZ, 0x6 ;  /* 0x000000080d087211 */ /* 0x000fe200078f30ff */
[----:B------:R-:W-:Y:S01]  /*2670*/  IMAD R5, R162, R103, R3 ;  /* 0x00000067a2057224 */ /* 0x000fe200078e0203 */
[----:B------:R-:W-:Y:S01]  /*2680*/  SEL R3, R21, RZ, P3 ;  /* 0x000000ff15037207 */ /* 0x000fe20001800000 */
[----:B------:R-:W-:Y:S01]  /*2690*/  IMAD.IADD R129, R91, 0x1, R129 ;  /* 0x000000015b817824 */ /* 0x000fe200078e0281 */
[--C-:B------:R-:W-:Y:S01]  /*26a0*/  LOP3.LUT R13, R173, 0x38, R12.reuse, 0xf8, !PT ;  /* 0x00000038ad0d7812 */ /* 0x100fe200078ef80c */
[----:B------:R-:W-:Y:S01]  /*26b0*/  IMAD.IADD R99, R99, 0x1, R5 ;  /* 0x0000000163637824 */ /* 0x000fe200078e0205 */
[----:B------:R-:W-:Y:S01]  /*26c0*/  SEL R128, R128, 0xffffffe0, !P0 ;  /* 0xffffffe080807807 */ /* 0x000fe20004000000 */
[----:B------:R-:W-:Y:S01]  /*26d0*/  IMAD.IADD R3, R18, 0x1, R3 ;  /* 0x0000000112037824 */ /* 0x000fe200078e0203 */
[----:B------:R-:W-:Y:S01]  /*26e0*/  SHF.R.S32.HI R112, RZ, 0x3, R12 ;  /* 0x00000003ff707819 */ /* 0x000fe2000001140c */
[----:B------:R-:W-:-:S02]  /*26f0*/  IMAD.IADD R101, R5, 0x1, R101 ;  /* 0x0000000105657824 */ /* 0x000fc400078e0265 */
[----:B------:R-:W-:Y:S01]  /*2700*/  IMAD.IADD R5, R165, 0x1, R4 ;  /* 0x00000001a5057824 */ /* 0x000fe200078e0204 */
[----:B------:R-:W-:Y:S01]  /*2710*/  SHF.R.S32.HI R4, RZ, 0x1f, R3 ;  /* 0x0000001fff047819 */ /* 0x000fe20000011403 */
[----:B------:R-:W-:-:S03]  /*2720*/  IMAD.WIDE.U32 R98, R143, R102, R98 ;  /* 0x000000668f627225 */ /* 0x000fc600078e0062 */
[----:B------:R-:W-:Y:S01]  /*2730*/  SHF.R.S32.HI R6, RZ, 0x1f, R5 ;  /* 0x0000001fff067819 */ /* 0x000fe20000011405 */
[----:B------:R-:W-:Y:S01]  /*2740*/  IMAD.WIDE.U32 R100, R143, R102, R100 ;  /* 0x000000668f647225 */ /* 0x000fe200078e0064 */
[CC--:B------:R-:W-:Y:S02]  /*2750*/  LEA.HI R14, R4.reuse, R3.reuse, RZ, 0x3 ;  /* 0x00000003040e7211 */ /* 0x0c0fe400078f18ff */
[----:B------:R-:W-:Y:S02]  /*2760*/  LEA.HI R3, R4, R3, RZ, 0x6 ;  /* 0x0000000304037211 */ /* 0x000fe400078f30ff */
[----:B------:R-:W-:Y:S02]  /*2770*/  LEA.HI R4, R6, R5, RZ, 0x6 ;  /* 0x0000000506047211 */ /* 0x000fe400078f30ff */
[----:B------:R-:W-:Y:S02]  /*2780*/  SHF.R.S32.HI R3, RZ, 0x6, R3 ;  /* 0x00000006ff037819 */ /* 0x000fe40000011403 */
[----:B------:R-:W-:-:S02]  /*2790*/  SHF.R.S32.HI R7, RZ, 0x6, R4 ;  /* 0x00000006ff077819 */ /* 0x000fc40000011404 */
[----:B------:R-:W-:Y:S01]  /*27a0*/  LOP3.LUT R4, R174, 0x38, R14, 0xf8, !PT ;  /* 0x00000038ae047812 */ /* 0x000fe200078ef80e */
[C---:B------:R-:W-:Y:S01]  /*27b0*/  IMAD R142, R3.reuse, 0x1800, R176 ;  /* 0x00001800038e7824 */ /* 0x040fe200078e02b0 */
[----:B------:R-:W-:Y:S01]  /*27c0*/  LEA.HI R5, R6, R5, RZ, 0x3 ;  /* 0x0000000506057211 */ /* 0x000fe200078f18ff */
[----:B------:R-:W-:Y:S01]  /*27d0*/  IMAD R140, R3, 0x1800, R178 ;  /* 0x00001800038c7824 */ /* 0x000fe200078e02b2 */
[----:B------:R-:W-:Y:S01]  /*27e0*/  LOP3.LUT R3, R4, R175, RZ, 0x3c, !PT ;  /* 0x000000af04037212 */ /* 0x000fe200078e3cff */
[C---:B------:R-:W-:Y:S01]  /*27f0*/  IMAD R141, R7.reuse, 0x1800, R176 ;  /* 0x00001800078d7824 */ /* 0x040fe200078e02b0 */
[----:B------:R-:W-:Y:S01]  /*2800*/  LOP3.LUT R4, R174, 0x38, R12, 0xf8, !PT ;  /* 0x00000038ae047812 */ /* 0x000fe200078ef80c */
[----:B------:R-:W-:Y:S01]  /*2810*/  IMAD R138, R7, 0x1800, R178 ;  /* 0x00001800078a7824 */ /* 0x000fe200078e02b2 */
[----:B------:R-:W-:Y:S01]  /*2820*/  LOP3.LUT R9, R173, 0x38, R14, 0xf8, !PT ;  /* 0x00000038ad097812 */ /* 0x000fe200078ef80e */
[----:B------:R-:W-:Y:S01]  /*2830*/  IMAD.IADD R142, R142, 0x1, R3 ;  /* 0x000000018e8e7824 */ /* 0x000fe200078e0203 */
[----:B------:R-:W-:-:S02]  /*2840*/  SHF.R.S32.HI R3, RZ, 0x6, R8 ;  /* 0x00000006ff037819 */ /* 0x000fc40000011408 */
[-C--:B------:R-:W-:Y:S02]  /*2850*/  LOP3.LUT R4, R4, R175.reuse, RZ, 0x3c, !PT ;  /* 0x000000af04047212 */ /* 0x080fe400078e3cff */
[----:B------:R-:W-:Y:S01]  /*2860*/  LOP3.LUT R6, R174, 0x38, R5, 0xf8, !PT ;  /* 0x00000038ae067812 */ /* 0x000fe200078ef805 */
[----:B------:R-:W-:Y:S01]  /*2870*/  IMAD R139, R3, 0x1800, R176 ;  /* 0x00001800038b7824 */ /* 0x000fe200078e02b0 */
[----:B------:R-:W-:Y:S01]  /*2880*/  LOP3.LUT R9, R9, R208, RZ, 0x3c, !PT ;  /* 0x000000d009097212 */ /* 0x000fe200078e3cff */
[----:B------:R-:W-:Y:S01]  /*2890*/  IMAD R137, R3, 0x1800, R178 ;  /* 0x0000180003897824 */ /* 0x000fe200078e02b2 */
[----:B------:R-:W-:Y:S02]  /*28a0*/  SHF.R.S32.HI R3, RZ, 0x1f, R143 ;  /* 0x0000001fff037819 */ /* 0x000fe4000001148f */
[----:B------:R-:W-:Y:S01]  /*28b0*/  IADD3 R139, R139, R4, RZ ;  /* 0x000000048b8b7210 */ /* 0x000fe20007ffe0ff */
[----:B------:R-:W-:Y:S01]  /*28c0*/  IMAD.IADD R140, R140, 0x1, R9 ;  /* 0x000000018c8c7824 */ /* 0x000fe200078e0209 */
[----:B------:R-:W-:Y:S01]  /*28d0*/  LOP3.LUT R6, R6, R175, RZ, 0x3c, !PT ;  /* 0x000000af06067212 */ /* 0x000fe200078e3cff */
[----:B------:R-:W-:Y:S01]  /*28e0*/  IMAD R4, R3, R96, RZ ;  /* 0x0000006003047224 */ /* 0x000fe200078e02ff */
[----:B------:R-:W-:-:S02]  /*28f0*/  LOP3.LUT R9, R173, 0x38, R5, 0xf8, !PT ;  /* 0x00000038ad097812 */ /* 0x000fc400078ef805 */
[----:B------:R-:W-:Y:S01]  /*2900*/  SHF.R.S32.HI R116, RZ, 0x3, R14 ;  /* 0x00000003ff747819 */ /* 0x000fe2000001140e */
[----:B------:R-:W-:Y:S01]  /*2910*/  IMAD R7, R143, R97, R4 ;  /* 0x000000618f077224 */ /* 0x000fe200078e0204 */
[----:B------:R-:W-:Y:S01]  /*2920*/  LOP3.LUT R9, R9, R208, RZ, 0x3c, !PT ;  /* 0x000000d009097212 */ /* 0x000fe200078e3cff */
[----:B------:R-:W-:Y:S01]  /*2930*/  IMAD R4, R3, R102, RZ ;  /* 0x0000006603047224 */ /* 0x000fe200078e02ff */
[----:B------:R-:W-:Y:S01]  /*2940*/  LOP3.LUT R14, R14, 0xfffffff8, RZ, 0xc0, !PT ;  /* 0xfffffff80e0e7812 */ /* 0x000fe200078ec0ff */
[----:B------:R-:W-:Y:S01]  /*2950*/  IMAD.IADD R141, R141, 0x1, R6 ;  /* 0x000000018d8d7824 */ /* 0x000fe200078e0206 */
[----:B------:R-:W-:Y:S01]  /*2960*/  LOP3.LUT R6, R13, R208, RZ, 0x3c, !PT ;  /* 0x000000d00d067212 */ /* 0x000fe200078e3cff */
[----:B------:R-:W-:Y:S01]  /*2970*/  IMAD R15, R143, R103, R4 ;  /* 0x000000678f0f7224 */ /* 0x000fe200078e0204 */
[----:B------:R-:W-:Y:S01]  /*2980*/  LOP3.LUT R4, R174, 0x18, R18, 0xf8, !PT ;  /* 0x00000018ae047812 */ /* 0x000fe200078ef812 */
[----:B------:R-:W-:Y:S01]  /*2990*/  IMAD.WIDE.U32 R96, R96, 0x60, RZ ;  /* 0x0000006060607825 */ /* 0x000fe200078e00ff */
[----:B------:R-:W-:-:S02]  /*29a0*/  LOP3.LUT R13, R5, 0xfffffff8, RZ, 0xc0, !PT ;  /* 0xfffffff8050d7812 */ /* 0x000fc400078ec0ff */
[----:B------:R-:W-:Y:S01]  /*29b0*/  LOP3.LUT R25, R4, R175, RZ, 0x3c, !PT ;  /* 0x000000af04197212 */ /* 0x000fe200078e3cff */
[----:B------:R-:W-:Y:S01]  /*29c0*/  IMAD R3, R103, 0x60, RZ ;  /* 0x0000006067037824 */ /* 0x000fe200078e02ff */
[----:B------:R-:W-:Y:S01]  /*29d0*/  LOP3.LUT R12, R12, 0xfffffff8, RZ, 0xc0, !PT ;  /* 0xfffffff80c0c7812 */ /* 0x000fe200078ec0ff */
[----:B------:R-:W-:Y:S01]  /*29e0*/  IMAD.WIDE.U32 R102, R102, 0x60, RZ ;  /* 0x0000006066667825 */ /* 0x000fe200078e00ff */
[----:B------:R-:W-:Y:S02]  /*29f0*/  IADD3 R104, R99, R15, RZ ;  /* 0x0000000f63687210 */ /* 0x000fe40007ffe0ff */
[----:B------:R-:W-:Y:S01]  /*2a00*/  SHF.R.S32.HI R113, RZ, 0x3, R5 ;  /* 0x00000003ff717819 */ /* 0x000fe20000011405 */
[----:B------:R-:W-:Y:S01]  /*2a10*/  IMAD.IADD R25, R176, 0x1, R25 ;  /* 0x00000001b0197824 */ /* 0x000fe200078e0219 */
[----:B------:R-:W-:Y:S01]  /*2a20*/  IADD3 R133, R97, R133, RZ ;  /* 0x0000008561857210 */ /* 0x000fe20007ffe0ff */
[----:B------:R-:W-:Y:S01]  /*2a30*/  IMAD.IADD R138, R138, 0x1, R9 ;  /* 0x000000018a8a7824 */ /* 0x000fe200078e0209 */
[----:B------:R-:W-:Y:S01]  /*2a40*/  SHF.R.S32.HI R111, RZ, 0x1f, R14 ;  /* 0x0000001fff6f7819 */ /* 0x000fe2000001140e */
[----:B------:R-:W-:Y:S01]  /*2a50*/  IMAD.IADD R137, R137, 0x1, R6 ;  /* 0x0000000189897824 */ /* 0x000fe200078e0206 */
[----:B------:R-:W-:Y:S01]  /*2a60*/  SHF.R.S32.HI R110, RZ, 0x1f, R13 ;  /* 0x0000001fff6e7819 */ /* 0x000fe2000001140d */
[----:B------:R-:W-:Y:S01]  /*2a70*/  IMAD.IADD R21, R93, 0x1, R7 ;  /* 0x000000015d157824 */ /* 0x000fe200078e0207 */
[----:B------:R-:W-:Y:S01]  /*2a80*/  SHF.R.S32.HI R109, RZ, 0x1f, R12 ;  /* 0x0000001fff6d7819 */ /* 0x000fe2000001140c */
[----:B0-----:R-:W-:Y:S01]  /*2a90*/  IMAD.IADD R20, R7, 0x1, R95 ;  /* 0x0000000107147824 */ /* 0x001fe200078e025f */
[C---:B------:R-:W-:Y:S01]  /*2aa0*/  LOP3.LUT R9, R0.reuse, 0x4, RZ, 0xc0, !PT ;  /* 0x0000000400097812 */ /* 0x040fe200078ec0ff */
[----:B------:R-:W-:Y:S01]  /*2ab0*/  IMAD.IADD R132, R103, 0x1, R3 ;  /* 0x0000000167847824 */ /* 0x000fe200078e0203 */
[----:B------:R-:W-:Y:S01]  /*2ac0*/  LOP3.LUT R8, R0, 0x8, RZ, 0xc0, !PT ;  /* 0x0000000800087812 */ /* 0x000fe200078ec0ff */
[----:B------:R-:W-:Y:S01]  /*2ad0*/  IMAD.IADD R136, R128, 0x1, R25 ;  /* 0x0000000180887824 */ /* 0x000fe200078e0219 */
[C---:B------:R-:W-:Y:S01]  /*2ae0*/  LOP3.LUT R7, R0.reuse, 0x10, RZ, 0xc0, !PT ;  /* 0x0000001000077812 */ /* 0x040fe200078ec0ff */
[----:B------:R-:W-:Y:S01]  /*2af0*/  IMAD.IADD R15, R15, 0x1, R101 ;  /* 0x000000010f0f7824 */ /* 0x000fe200078e0265 */
[----:B------:R-:W-:Y:S01]  /*2b00*/  LOP3.LUT R6, R0, 0x20, RZ, 0xc0, !PT ;  /* 0x0000002000067812 */ /* 0x000fe200078ec0ff */
[----:B------:R-:W-:-:S07]  /*2b10*/  IMAD.IADD R5, R89, 0x1, R29 ;  /* 0x0000000159057824 */ /* 0x000fce00078e021d */
.L_x_1774:
        /* <DEDUP_REMOVED lines=11> */
[-C--:B------:R-:W-:Y:S01]  /*2bd0*/  IADD3 R0, P1, P4, R27, R124.reuse, R135 ;  /* 0x0000007c1b007210 */ /* 0x080fe20007c3e087 */
[----:B------:R-:W-:Y:S01]  /*2be0*/  IMAD R39, R39, 0x2, R118 ;  /* 0x0000000227277824 */ /* 0x000fe200078e0276 */
[----:B------:R-:W-:Y:S01]  /*2bf0*/  IADD3 R3, P5, R27, R124, RZ ;  /* 0x0000007c1b037210 */ /* 0x000fe20007fbe0ff */
[----:B------:R-:W-:-:S05]  /*2c00*/  IMAD.IADD R80, R125, 0x1, R29 ;  /* 0x000000017d507824 */ /* 0x000fca00078e021d */
[----:B------:R-:W-:Y:S02]  /*2c10*/  IADD3.X R2, R26, R80, R134, P1, P4 ;  /* 0x000000501a027210 */ /* 0x000fe40000fe8486 */
[----:B------:R-:W-:Y:S02]  /*2c20*/  ISETP.GT.AND P1, PT, R31, R127, PT ;  /* 0x0000007f1f00720c */ /* 0x000fe40003f24270 */
[C---:B0-----:R-:W-:Y:S02]  /*2c30*/  LEA R40, P0, R3.reuse, R114, 0x1 ;  /* 0x0000007203287211 */ /* 0x041fe400078008ff */
[----:B------:R-:W-:Y:S02]  /*2c40*/  IADD3.X R4, R80, R26, RZ, P5, !PT ;  /* 0x0000001a50047210 */ /* 0x000fe40002ffe4ff */
[----:B------:R-:W-:Y:S02]  /*2c50*/  LEA R36, P5, R0, R114, 0x1 ;  /* 0x0000007200247211 */ /* 0x000fe400078a08ff */
[----:B------:R-:W-:Y:S01]  /*2c60*/  LEA.HI.X R41, R3, R115, R4, 0x1, P0 ;  /* 0x0000007303297211 */ /* 0x000fe200000f0c04 */
[----:B------:R-:W-:Y:S01]  /*2c70*/  IMAD R3, R17, 0x4800, R136 ;  /* 0x0000480011037824 */ /* 0x000fe200078e0288 */
[----:B-1----:R-:W-:-:S02]  /*2c80*/  ISETP.GE.AND P0, PT, R119, 0x1, PT ;  /* 0x000000017700780c */ /* 0x002fc40003f06270 */
[----:B------:R-:W-:Y:S01]  /*2c90*/  LEA.HI.X R37, R0, R115, R2, 0x1, P5 ;  /* 0x0000007300257211 */ /* 0x000fe200028f0c02 */
[----:B------:R-:W-:Y:S02]  /*2ca0*/  IMAD R38, R3, 0x2, R118 ;  /* 0x0000000203267824 */ /* 0x000fe400078e0276 */
[----:B------:R-:W-:Y:S01]  /*2cb0*/  IMAD.MOV.U32 R2, RZ, RZ, R31 ;  /* 0x000000ffff027224 */ /* 0x000fe200078e001f */
[----:B--2---:R-:W-:-:S04]  /*2cc0*/  LOP3.LUT R30, R30, 0xfffffffd, RZ, 0xc0, !PT ;  /* 0xfffffffd1e1e7812 */ /* 0x004fc800078ec0ff */
[----:B------:R-:W-:-:S05]  /*2cd0*/  @P1 LOP3.LUT R30, R30, 0x2, RZ, 0xfc, !PT ;  /* 0x000000021e1e1812 */ /* 0x000fca00078efcff */
[----:B------:R0:W-:Y:S01]  /*2ce0*/  STL [R1+0x4], R30 ;  /* 0x0000041e01007387 */ /* 0x0001e20000100800 */
[----:B------:R-:W-:Y:S05]  /*2cf0*/  @!P0 BRA `(.L_x_1676) ;  /* 0x0000007000488947 */ /* 0x000fea0003800000 */
[----:B------:R-:W-:Y:S01]  /*2d00*/  ULDC.U8 UR4, c[0x0][0x410] ;  /* 0x0001040000047ab9 */ /* 0x000fe20000000000 */
[-C--:B------:R-:W-:Y:S01]  /*2d10*/  IMAD R3, R132, R31.reuse, RZ ;  /* 0x0000001f84037224 */ /* 0x080fe200078e02ff */
[----:B------:R-:W-:Y:S01]  /*2d20*/  ISETP.NE.AND P0, PT, RZ, UR4, PT ;  /* 0x00000004ff007c0c */ /* 0x000fe2000bf05270 */
[-C--:B------:R-:W-:Y:S02]  /*2d30*/  IMAD R29, R133, R31.reuse, RZ ;  /* 0x0000001f851d7224 */ /* 0x080fe400078e02ff */
[C---:B------:R-:W-:Y:S02]  /*2d40*/  IMAD R3, R28.reuse, R102, R3 ;  /* 0x000000661c037224 */ /* 0x040fe400078e0203 */
[----:B------:R-:W-:Y:S02]  /*2d50*/  IMAD R29, R28, R96, R29 ;  /* 0x000000601c1d7224 */ /* 0x000fe400078e021d */
[----:B------:R-:W-:Y:S02]  /*2d60*/  IMAD R4, R2, -0x60, R24 ;  /* 0xffffffa002047824 */ /* 0x000fe400078e0218 */
[----:B------:R-:W-:-:S03]  /*2d70*/  IMAD.WIDE.U32 R78, R102, R31, RZ ;  /* 0x0000001f664e7225 */ /* 0x000fc600078e00ff */
[----:B------:R-:W-:Y:S01]  /*2d80*/  VIMNMX R4, R4, 0x60, PT ;  /* 0x0000006004047848 */ /* 0x000fe20003fe0100 */
[----:B------:R-:W-:-:S04]  /*2d90*/  IMAD.WIDE.U32 R76, R96, R31, RZ ;  /* 0x0000001f604c7225 */ /* 0x000fc800078e00ff */
[----:B------:R-:W-:Y:S01]  /*2da0*/  IMAD.IADD R0, R79, 0x1, R3 ;  /* 0x000000014f007824 */ /* 0x000fe200078e0203 */
[----:B------:R-:W-:Y:S01]  /*2db0*/  IADD3 R3, R77, R29, RZ ;  /* 0x0000001d4d037210 */ /* 0x000fe20007ffe0ff */
        /* <DEDUP_REMOVED lines=21> */
[----:B------:R-:W-:Y:S01]  /*2f10*/  CS2R R122, SRZ ;  /* 0x00000000007a7805 */ /* 0x000fe2000001ff00 */
[----:B0-----:R-:W-:Y:S01]  /*2f20*/  IMAD.X R30, R0, 0x1, R104, P4 ;  /* 0x00000001001e7824 */ /* 0x001fe200020e0668 */
[----:B------:R-:W-:Y:S01]  /*2f30*/  LEA R28, P4, R29, UR4, 0x1 ;  /* 0x000000041d1c7c11 */ /* 0x000fe2000f8808ff */
[----:B------:R-:W-:Y:S01]  /*2f40*/  IMAD.X R34, R3, 0x1, R21, P1 ;  /* 0x0000000103227824 */ /* 0x000fe200008e0615 */
[----:B------:R-:W-:Y:S02]  /*2f50*/  ISETP.GE.AND P1, PT, R160, R119, PT ;  /* 0x00000077a000720c */ /* 0x000fe40003f26270 */
[----:B------:R-:W-:-:S02]  /*2f60*/  CS2R R82, SRZ ;  /* 0x0000000000527805 */ /* 0x000fc4000001ff00 */
[----:B------:R-:W-:Y:S02]  /*2f70*/  LEA.HI.X R29, R29, UR5, R30, 0x1, P4 ;  /* 0x000000051d1d7c11 */ /* 0x000fe4000a0f0c1e */
[----:B------:R-:W-:Y:S02]  /*2f80*/  CS2R R124, SRZ ;  /* 0x00000000007c7805 */ /* 0x000fe4000001ff00 */
[C---:B------:R-:W-:Y:S02]  /*2f90*/  LEA R30, P4, R31.reuse, UR6, 0x1 ;  /* 0x000000061f1e7c11 */ /* 0x040fe4000f8808ff */
[----:B------:R-:W-:Y:S01]  /*2fa0*/  CS2R R114, SRZ ;  /* 0x0000000000727805 */ /* 0x000fe2000001ff00 */
[----:B------:R-:W-:Y:S01]  /*2fb0*/  ULDC.64 UR8, c[0x0][0x208] ;  /* 0x0000820000087ab9 */ /* 0x000fe20000000a00 */
[----:B------:R-:W-:Y:S02]  /*2fc0*/  LEA.HI.X R31, R31, UR7, R34, 0x1, P4 ;  /* 0x000000071f1f7c11 */ /* 0x000fe4000a0f0c22 */
        /* <DEDUP_REMOVED lines=25> */
.L_x_1679:
[----:B------:R-:W-:Y:S05]  /*3160*/  BSYNC B1 ;  /* 0x0000000000017941 */ /* 0x000fea0003800000 */
.L_x_1678:
        /* <DEDUP_REMOVED lines=20> */
[----:B-1----:R-:W-:Y:S02]  /*32b0*/  IADD3.X R29, R104, R0, R107, P1, P5 ;  /* 0x00000000681d7210 */ /* 0x002fe40000fea46b */
[----:B------:R-:W-:Y:S02]  /*32c0*/  CS2R R60, SRZ ;  /* 0x00000000003c7805 */ /* 0x000fe4000001ff00 */
[----:B------:R-:W-:Y:S01]  /*32d0*/  IADD3 R76, P1, P5, R92, R76, R106 ;  /* 0x0000004c5c4c7210 */ /* 0x000fe20007d3e06a */
[----:B------:R-:W-:-:S03]  /*32e0*/  ULDC.64 UR8, c[0x0][0x208] ;  /* 0x0000820000087ab9 */ /* 0x000fc60000000a00 */
        /* <DEDUP_REMOVED lines=33> */
.L_x_1681:
[----:B------:R-:W-:Y:S05]  /*3500*/  BSYNC B1 ;  /* 0x0000000000017941 */ /* 0x000fea0003800000 */
.L_x_1680:
[----:B------:R-:W-:Y:S01]  /*3510*/  IMAD.MOV.U32 R3, RZ, RZ, R67 ;  /* 0x000000ffff037224 */ /* 0x000fe200078e0043 */
[----:B------:R-:W-:Y:S01]  /*3520*/  MOV R0, R66 ;  /* 0x0000004200007202 */ /* 0x000fe20000000f00 */
[----:B-12---:R-:W-:Y:S01]  /*3530*/  IMAD.MOV.U32 R28, RZ, RZ, R70 ;  /* 0x000000ffff1c7224 */ /* 0x006fe200078e0046 */
[----:B------:R-:W-:Y:S01]  /*3540*/  PRMT R151, R130, 0x5410, R131 ;  /* 0x0000541082977816 */ /* 0x000fe20000000083 */
[----:B------:R-:W-:Y:S01]  /*3550*/  IMAD.MOV.U32 R29, RZ, RZ, R82 ;  /* 0x000000ffff1d7224 */ /* 0x000fe200078e0052 */
[----:B------:R-:W-:Y:S01]  /*3560*/  PRMT R179, R3, 0x7610, R179 ;  /* 0x0000761003b37816 */ /* 0x000fe200000000b3 */
[----:B------:R-:W-:Y:S01]  /*3570*/  IMAD.MOV.U32 R3, RZ, RZ, R74 ;  /* 0x000000ffff037224 */ /* 0x000fe200078e004a */
[----:B------:R-:W-:Y:S01]  /*3580*/  PRMT R209, R209, 0x5410, R28 ;  /* 0x00005410d1d17816 */ /* 0x000fe2000000001c */
[----:B------:R-:W-:Y:S01]  /*3590*/  ULOP3.LUT UR4, UR60, 0x1, URZ, 0xfc, !UPT ;  /* 0x000000013c047892 */ /* 0x000fe2000f8efc3f */
[----:B------:R-:W-:Y:S01]  /*35a0*/  PRMT R198, R198, 0x5410, R0 ;  /* 0x00005410c6c67816 */ /* 0x000fe20000000000 */
[----:B------:R-:W-:Y:S01]  /*35b0*/  IMAD.MOV.U32 R0, RZ, RZ, R71 ;  /* 0x000000ffff007224 */ /* 0x000fe200078e0047 */
[----:B------:R-:W-:Y:S01]  /*35c0*/  MOV R28, R75 ;  /* 0x0000004b001c7202 */ /* 0x000fe20000000f00 */
[----:B------:R-:W-:Y:S01]  /*35d0*/  UISETP.NE.AND UP0, UPT, UR4, 0x3, UPT ;  /* 0x000000030400788c */ /* 0x000fe2000bf05270 */
[----:B------:R-:W-:-:S02]  /*35e0*/  PRMT R211, R29, 0x7610, R211 ;  /* 0x000076101dd37816 */ /* 0x000fc400000000d3 */
[----:B------:R-:W-:Y:S01]  /*35f0*/  PRMT R210, R3, 0x5410, R28 ;  /* 0x0000541003d27816 */ /* 0x000fe2000000001c */
[----:B------:R-:W-:Y:S01]  /*3600*/  IMAD.MOV.U32 R3, RZ, RZ, R122 ;  /* 0x000000ffff037224 */ /* 0x000fe200078e007a */
[----:B------:R-:W-:Y:S01]  /*3610*/  PRMT R209, R0, 0x7610, R209 ;  /* 0x0000761000d17816 */ /* 0x000fe200000000d1 */
[----:B------:R-:W-:Y:S01]  /*3620*/  IMAD.MOV.U32 R28, RZ, RZ, R123 ;  /* 0x000000ffff1c7224 */ /* 0x000fe200078e007b */
[----:B------:R-:W-:Y:S01]  /*3630*/  MOV R29, R64 ;  /* 0x00000040001d7202 */ /* 0x000fe20000000f00 */
[----:B------:R-:W-:Y:S01]  /*3640*/  IMAD.MOV.U32 R0, RZ, RZ, R83 ;  /* 0x000000ffff007224 */ /* 0x000fe200078e0053 */
[----:B------:R-:W-:Y:S02]  /*3650*/  PLOP3.LUT P1, PT, PT, PT, UP0, 0x80, 0x0 ;  /* 0x000000000000781c */ /* 0x000fe40003f2f008 */
[----:B------:R-:W-:Y:S01]  /*3660*/  PRMT R212, R3, 0x5410, R28 ;  /* 0x0000541003d47816 */ /* 0x000fe2000000001c */
[----:B------:R-:W-:Y:S01]  /*3670*/  IMAD.MOV.U32 R3, RZ, RZ, R68 ;  /* 0x000000ffff037224 */ /* 0x000fe200078e0044 */
        /* <DEDUP_REMOVED lines=18> */
[----:B-----5:R-:W-:Y:S01]  /*37a0*/  IMAD.MOV.U32 R29, RZ, RZ, R32 ;  /* 0x000000ffff1d7224 */ /* 0x020fe200078e0020 */
        /* <DEDUP_REMOVED lines=26> */
[----:B------:R-:W-:-:S02]  /*3950*/  IMAD.MOV.U32 R0, RZ, RZ, R48 ;  /* 0x000000ffff007224 */ /* 0x000fc400078e0030 */
[----:B------:R-:W-:Y:S01]  /*3960*/  IMAD.MOV.U32 R29, RZ, RZ, R55 ;  /* 0x000000ffff1d7224 */ /* 0x000fe200078e0037 */
[----:B------:R-:W-:Y:S01]  /*3970*/  PRMT R79, R28, 0x5410, R3 ;  /* 0x000054101c4f7816 */ /* 0x000fe20000000003 */
[----:B------:R-:W-:Y:S01]  /*3980*/  IMAD.MOV.U32 R28, RZ, RZ, R49 ;  /* 0x000000ffff1c7224 */ /* 0x000fe200078e0031 */
[----:B------:R-:W-:Y:S01]  /*3990*/  PRMT R131, R0, 0x7610, R131 ;  /* 0x0000761000837816 */ /* 0x000fe20000000083 */
[----:B------:R-:W-:Y:S01]  /*39a0*/  IMAD.MOV.U32 R0, RZ, RZ, R53 ;  /* 0x000000ffff007224 */ /* 0x000fe200078e0035 */
[----:B------:R-:W-:Y:S02]  /*39b0*/  PRMT R146, R146, 0x5410, R29 ;  /* 0x0000541092927816 */ /* 0x000fe4000000001d */
        /* <DEDUP_REMOVED lines=8> */
[----:B------:R-:W-:-:S02]  /*3a40*/  PRMT R77, R77, 0x5410, R29 ;  /* 0x000054104d4d7816 */ /* 0x000fc4000000001d */
[----:B------:R-:W-:Y:S02]  /*3a50*/  MOV R29, R61 ;  /* 0x0000003d001d7202 */ /* 0x000fe40000000f00 */
[----:B------:R-:W-:Y:S02]  /*3a60*/  PRMT R199, R0, 0x5410, R3 ;  /* 0x0000541000c77816 */ /* 0x000fe40000000003 */
[----:B------:R-:W-:Y:S01]  /*3a70*/  PRMT R202, R28, 0x5410, R29 ;  /* 0x000054101cca7816 */ /* 0x000fe2000000001d */
[----:B------:R-:W-:Y:S06]  /*3a80*/  @!P1 BRA `(.L_x_1682) ;  /* 0x0000000000049947 */ /* 0x000fec0003800000 */
[----:B------:R-:W-:Y:S01]  /*3a90*/  BPT.TRAP 0x1 ;  /* 0x000000040000795c */ /* 0x000fe20000300000 */
.L_x_1682:
[----:B------:R-:W-:Y:S01]  /*3aa0*/  IMAD R3, R17, 0x8, R16 ;  /* 0x0000000811037824 */ /* 0x000fe200078e0210 */
[----:B------:R-:W-:Y:S01]  /*3ab0*/  SHF.L.U32 R0, R167, 0x1f, RZ ;  /* 0x0000001fa7007819 */ /* 0x000fe200000006ff */
[----:B------:R-:W-:Y:S03]  /*3ac0*/  BSSY B1, `(.L_x_1683) ;  /* 0x0000003000017945 */ /* 0x000fe60003800000 */
[----:B------:R-:W1:Y:S02]  /*3ad0*/  SYNCS.PHASECHK.TRANS64.TRYWAIT P5, [R3+URZ+0x2a890], R0 ;  /* 0x02a89000030075a7 */ /* 0x000e6400080a017f */
[----:B-1----:R-:W-:Y:S05]  /*3ae0*/  @!P5 BRA `(.L_x_1684) ;  /* 0x000002600090d947 */ /* 0x002fea0003800000 */
.L_x_2125:
[----:B------:R-:W-:Y:S05]  /*3af0*/  BSYNC B1 ;  /* 0x0000000000017941 */ /* 0x000fea0003800000 */
.L_x_1683:
        /* <DEDUP_REMOVED lines=26> */
[----:B------:R-:W-:Y:S02]  /*3ca0*/  HADD2.F32 R123, -RZ, R216.H0_H0 ;  /* 0x200000d8ff7b7230 */ /* 0x000fe40000004100 */
[----:B------:R-:W-:Y:S01]  /*3cb0*/  FMUL.FTZ R125, R156, R125 ;  /* 0x0000007d9c7d7220 */ /* 0x000fe20000410000 */
[----:B------:R-:W-:-:S02]  /*3cc0*/  HADD2.F32 R124, -RZ, R28.H1_H1 ;  /* 0x3000001cff7c7230 */ /* 0x000fc40000004100 */
[-C--:B------:R-:W-:Y:S01]  /*3cd0*/  FFMA.FTZ R31, R156, R157.reuse, -R31 ;  /* 0x0000009d9c1f7223 */ /* 0x080fe2000001081f */
[----:B------:R-:W-:Y:S02]  /*3ce0*/  HADD2.F32 R156, -RZ, R28.H0_H0 ;  /* 0x2000001cff9c7230 */ /* 0x000fe40000004100 */
[----:B------:R-:W-:Y:S01]  /*3cf0*/  FFMA.FTZ R154, R154, R157, R125 ;  /* 0x0000009d9a9a7223 */ /* 0x000fe2000001007d */
[----:B------:R-:W-:Y:S02]  /*3d00*/  HADD2.F32 R125, -RZ, R212.H0_H0 ;  /* 0x200000d4ff7d7230 */ /* 0x000fe40000004100 */
[-C--:B------:R-:W-:Y:S01]  /*3d10*/  FMUL.FTZ R155, R124, R123.reuse ;  /* 0x0000007b7c9b7220 */ /* 0x080fe20000410000 */
[----:B------:R-:W-:Y:S02]  /*3d20*/  HADD2.F32 R28, -RZ, R216.H1_H1 ;  /* 0x300000d8ff1c7230 */ /* 0x000fe40000004100 */
        /* <DEDUP_REMOVED lines=14> */
.L_x_1690:
[----:B------:R-:W-:Y:S05]  /*3e10*/  BSYNC B3 ;  /* 0x0000000000037941 */ /* 0x000fea0003800000 */
.L_x_1689:
[----:B------:R-:W-:Y:S02]  /*3e20*/  ULDC.64 UR4, c[0x0][0x208] ;  /* 0x0000820000047ab9 */ /* 0x000fe40000000a00 */
[----:B--2---:R2:W-:Y:S03]  /*3e30*/  STG.E.128 desc[UR4][R40.64], R28 ;  /* 0x0000001c28007986 */ /* 0x0045e6000c101d04 */
.L_x_1688:
[----:B------:R-:W-:Y:S05]  /*3e40*/  BSYNC B2 ;  /* 0x0000000000027941 */ /* 0x000fea0003800000 */
.L_x_1687:
        /* <DEDUP_REMOVED lines=26> */
[----:B------:R-:W-:-:S02]  /*3ff0*/  HADD2.F32 R115, -RZ, R215.H0_H0 ;  /* 0x200000d7ff737230 */ /* 0x000fc40000004100 */
[-C--:B------:R-:W-:Y:S01]  /*4000*/  FFMA.FTZ R29, R29, R122.reuse, -R82 ;  /* 0x0000007a1d1d7223 */ /* 0x080fe20000010852 */
[--C-:B------:R-:W-:Y:S02]  /*4010*/  HADD2.F32 R123, -RZ, R28.reuse.H1_H1 ;  /* 0x3000001cff7b7230 */ /* 0x100fe40000004100 */
[----:B------:R-:W-:Y:S01]  /*4020*/  FFMA.FTZ R82, R83, R122, R154 ;  /* 0x0000007a53527223 */ /* 0x000fe2000001009a */
[----:B------:R-:W-:Y:S01]  /*4030*/  HADD2.F32 R124, -RZ, R28.H0_H0 ;  /* 0x2000001cff7c7230 */ /* 0x000fe20000004100 */
[----:B------:R-:W-:Y:S01]  /*4040*/  F2FP.F16.F32.PACK_AB R31, R114, R31 ;  /* 0x0000001f721f723e */ /* 0x000fe200000000ff */
[----:B------:R-:W-:Y:S02]  /*4050*/  HADD2.F32 R83, -RZ, R215.H1_H1 ;  /* 0x300000d7ff537230 */ /* 0x000fe40000004100 */
        /* <DEDUP_REMOVED lines=15> */
.L_x_1694:
[----:B------:R-:W-:Y:S05]  /*4150*/  BSYNC B3 ;  /* 0x0000000000037941 */ /* 0x000fea0003800000 */
.L_x_1693:
[----:B------:R-:W-:Y:S02]  /*4160*/  ULDC.64 UR4, c[0x0][0x208] ;  /* 0x0000820000047ab9 */ /* 0x000fe40000000a00 */
[----:B--2---:R3:W-:Y:S03]  /*4170*/  STG.E.128 desc[UR4][R40.64+0x40], R28 ;  /* 0x0000401c28007986 */ /* 0x0047e6000c101d04 */
.L_x_1692:
[----:B------:R-:W-:Y:S05]  /*4180*/  BSYNC B2 ;  /* 0x0000000000027941 */ /* 0x000fea0003800000 */
.L_x_1691:
        /* <DEDUP_REMOVED lines=34> */
[----:B------:R-:W-:Y:S02]  /*43b0*/  HADD2.F32 R28, -RZ, R30.H1_H1 ;  /* 0x3000001eff1c7230 */ /* 0x000fe40000004100 */
        /* <DEDUP_REMOVED lines=13> */
.L_x_1698:
[----:B------:R-:W-:Y:S05]  /*4490*/  BSYNC B3 ;  /* 0x0000000000037941 */ /* 0x000fea0003800000 */
.L_x_1697:
[----:B------:R-:W-:Y:S02]  /*44a0*/  ULDC.64 UR4, c[0x0][0x208] ;  /* 0x0000820000047ab9 */ /* 0x000fe40000000a00 */
[----:B--2---:R4:W-:Y:S03]  /*44b0*/  STG.E.128 desc[UR4][R40.64+0x80], R28 ;  /* 0x0000801c28007986 */ /* 0x0049e6000c101d04 */
.L_x_1696:
[----:B------:R-:W-:Y:S05]  /*44c0*/  BSYNC B2 ;  /* 0x0000000000027941 */ /* 0x000fea0003800000 */
.L_x_1695:
        /* <DEDUP_REMOVED lines=48> */
.L_x_1702:
[----:B------:R-:W-:Y:S05]  /*47d0*/  BSYNC B3 ;  /* 0x0000000000037941 */ /* 0x000fea0003800000 */
.L_x_1701:
[----:B------:R-:W-:Y:S02]  /*47e0*/  ULDC.64 UR4, c[0x0][0x208] ;  /* 0x0000820000047ab9 */ /* 0x000fe40000000a00 */
[----:B--2---:R0:W-:Y:S03]  /*47f0*/  STG.E.128 desc[UR4][R40.64+0xc0], R28 ;  /* 0x0000c01c28007986 */ /* 0x0041e6000c101d04 */
.L_x_1700:
[----:B------:R-:W-:Y:S05]  /*4800*/  BSYNC B2 ;  /* 0x0000000000027941 */ /* 0x000fea0003800000 */
.L_x_1699:
[----:B------:R-:W-:Y:S01]  /*4810*/  ISETP.NE.AND P0, PT, R7, RZ, PT ;  /* 0x000000ff0700720c */ /* 0x000fe20003f05270 */
[----:B------:R-:W-:-:S12]  /*4820*/  BSSY B2, `(.L_x_1703) ;  /* 0x0000032000027945 */ /* 0x000fd80003800000 */
[----:B------:R-:W-:Y:S05]  /*4830*/  @!P0 BRA `(.L_x_1704) ;  /* 0x0000000000c08947 */ /* 0x000fea0003800000 */
[----:B0-234-:R0:W2:Y:S01]  /*4840*/  LDS.128 R28, [R39+0x6000] ;  /* 0x00600000271c7984 */ /* 0x01d0a20000000c00 */
[----:B------:R-:W-:Y:S01]  /*4850*/  ISETP.GE.AND P0, PT, R168, R119, PT ;  /* 0x00000077a800720c */ /* 0x000fe20003f06270 */
[----:B------:R-:W-:-:S12]  /*4860*/  BSSY B3, `(.L_x_1705) ;  /* 0x000002b000037945 */ /* 0x000fd80003800000 */
[----:B0-----:R-:W-:Y:S05]  /*4870*/  @P0 BRA `(.L_x_1706) ;  /* 0x0000000000a40947 */ /* 0x001fea0003800000 */
[--C-:B------:R-:W-:Y:S02]  /*4880*/  SHF.R.U64 R70, R66, 0x10, R67.reuse ;  /* 0x0000001042467819 */ /* 0x100fe40000001243 */
[----:B------:R-:W-:Y:S02]  /*4890*/  SHF.R.U32.HI R66, RZ, 0x10, R67 ;  /* 0x00000010ff427819 */ /* 0x000fe40000011643 */
[--C-:B------:R-:W-:Y:S01]  /*48a0*/  SHF.R.U64 R72, R68, 0x10, R69.reuse ;  /* 0x0000001044487819 */ /* 0x100fe20000001245 */
[----:B------:R-:W-:Y:S01]  /*48b0*/  HADD2.F32 R70, -RZ, R70.H0_H0 ;  /* 0x20000046ff467230 */ /* 0x000fe20000004100 */
[----:B------:R-:W-:Y:S01]  /*48c0*/  SHF.R.U32.HI R71, RZ, 0x10, R69 ;  /* 0x00000010ff477819 */ /* 0x000fe20000011645 */
[----:B------:R-:W-:Y:S01]  /*48d0*/  HADD2.F32 R69, -RZ, R66.H0_H0 ;  /* 0x20000042ff457230 */ /* 0x000fe20000004100 */
[----:B--2---:R-:W-:Y:S01]  /*48e0*/  MOV R67, R31 ;  /* 0x0000001f00437202 */ /* 0x004fe20000000f00 */
[----:B------:R-:W-:Y:S02]  /*48f0*/  HADD2.F32 R72, -RZ, R72.H0_H0 ;  /* 0x20000048ff487230 */ /* 0x000fe40000004100 */
[----:B------:R-:W-:-:S02]  /*4900*/  HADD2.F32 R31, -RZ, R29.H1_H1 ;  /* 0x3000001dff1f7230 */ /* 0x000fc40000004100 */
[----:B------:R-:W-:Y:S02]  /*4910*/  HADD2.F32 R71, -RZ, R71.H0_H0 ;  /* 0x20000047ff477230 */ /* 0x000fe40000004100 */
[----:B------:R-:W-:Y:S02]  /*4920*/  HADD2.F32 R29, -RZ, R29.H0_H0 ;  /* 0x2000001dff1d7230 */ /* 0x000fe40000004100 */
[-C--:B------:R-:W-:Y:S01]  /*4930*/  FMUL.FTZ R66, R31, R72.reuse ;  /* 0x000000481f427220 */ /* 0x080fe20000410000 */
[--C-:B------:R-:W-:Y:S02]  /*4940*/  HADD2.F32 R68, -RZ, R67.reuse.H1_H1 ;  /* 0x30000043ff447230 */ /* 0x100fe40000004100 */
[----:B------:R-:W-:Y:S02]  /*4950*/  HADD2.F32 R67, -RZ, R67.H0_H0 ;  /* 0x20000043ff437230 */ /* 0x000fe40000004100 */
[C---:B------:R-:W-:Y:S01]  /*4960*/  FMUL.FTZ R72, R29.reuse, R72 ;  /* 0x000000481d487220 */ /* 0x040fe20000410000 */
[-C--:B------:R-:W-:Y:S01]  /*4970*/  FFMA.FTZ R29, R29, R70.reuse, -R66 ;  /* 0x000000461d1d7223 */ /* 0x080fe20000010842 */
[-C--:B------:R-:W-:Y:S01]  /*4980*/  FMUL.FTZ R74, R68, R71.reuse ;  /* 0x00000047444a7220 */ /* 0x080fe20000410000 */
[----:B------:R-:W-:Y:S01]  /*4990*/  FMUL.FTZ R71, R67, R71 ;  /* 0x0000004743477220 */ /* 0x000fe20000410000 */
[----:B------:R-:W-:-:S02]  /*49a0*/  FFMA.FTZ R66, R31, R70, R72 ;  /* 0x000000461f427223 */ /* 0x000fc40000010048 */
[-C--:B------:R-:W-:Y:S01]  /*49b0*/  FFMA.FTZ R31, R67, R69.reuse, -R74 ;  /* 0x00000045431f7223 */ /* 0x080fe2000001084a */
[----:B------:R-:W-:Y:S02]  /*49c0*/  HADD2.F32 R72, -RZ, R179.H1_H1 ;  /* 0x300000b3ff487230 */ /* 0x000fe40000004100 */
[----:B------:R-:W-:Y:S01]  /*49d0*/  FFMA.FTZ R68, R68, R69, R71 ;  /* 0x0000004544447223 */ /* 0x000fe20000010047 */
[----:B------:R-:W-:Y:S01]  /*49e0*/  HADD2.F32 R71, -RZ, R198.H0_H0 ;  /* 0x200000c6ff477230 */ /* 0x000fe20000004100 */
[----:B------:R-:W-:Y:S01]  /*49f0*/  F2FP.F16.F32.PACK_AB R29, R66, R29 ;  /* 0x0000001d421d723e */ /* 0x000fe200000000ff */
[----:B------:R-:W-:Y:S02]  /*4a00*/  HADD2.F32 R70, -RZ, R28.H1_H1 ;  /* 0x3000001cff467230 */ /* 0x000fe40000004100 */
[----:B------:R-:W-:Y:S01]  /*4a10*/  HADD2.F32 R69, -RZ, R30.H1_H1 ;  /* 0x3000001eff457230 */ /* 0x000fe20000004100 */
[----:B------:R-:W-:Y:S01]  /*4a20*/  F2FP.F16.F32.PACK_AB R31, R68, R31 ;  /* 0x0000001f441f723e */ /* 0x000fe200000000ff */
[----:B------:R-:W-:-:S02]  /*4a30*/  HADD2.F32 R28, -RZ, R28.H0_H0 ;  /* 0x2000001cff1c7230 */ /* 0x000fc40000004100 */
[-C--:B------:R-:W-:Y:S01]  /*4a40*/  FMUL.FTZ R73, R70, R71.reuse ;  /* 0x0000004746497220 */ /* 0x080fe20000410000 */
[----:B------:R-:W-:Y:S02]  /*4a50*/  HADD2.F32 R30, -RZ, R30.H0_H0 ;  /* 0x2000001eff1e7230 */ /* 0x000fe40000004100 */
[CC--:B------:R-:W-:Y:S01]  /*4a60*/  FMUL.FTZ R75, R69.reuse, R72.reuse ;  /* 0x00000048454b7220 */ /* 0x0c0fe20000410000 */
[----:B------:R-:W-:Y:S02]  /*4a70*/  HADD2.F32 R67, -RZ, R198.H1_H1 ;  /* 0x300000c6ff437230 */ /* 0x000fe40000004100 */
[----:B------:R-:W-:Y:S01]  /*4a80*/  FMUL.FTZ R71, R28, R71 ;  /* 0x000000471c477220 */ /* 0x000fe20000410000 */
        /* <DEDUP_REMOVED lines=8> */
.L_x_1706:
[----:B------:R-:W-:Y:S05]  /*4b10*/  BSYNC B3 ;  /* 0x0000000000037941 */ /* 0x000fea0003800000 */
.L_x_1705:
[----:B------:R-:W-:Y:S02]  /*4b20*/  ULDC.64 UR4, c[0x0][0x208] ;  /* 0x0000820000047ab9 */ /* 0x000fe40000000a00 */
[----:B--2---:R0:W-:Y:S03]  /*4b30*/  STG.E.128 desc[UR4][R40.64+0x100], R28 ;  /* 0x0001001c28007986 */ /* 0x0041e6000c101d04 */
.L_x_1704:
[----:B------:R-:W-:Y:S05]  /*4b40*/  BSYNC B2 ;  /* 0x0000000000027941 */ /* 0x000fea0003800000 */
.L_x_1703:
        /* <DEDUP_REMOVED lines=15> */
[----:B------:R-:W-:-:S02]  /*4c40*/  HADD2.F32 R64, -RZ, R63.H1_H1 ;  /* 0x3000003fff407230 */ /* 0x000fc40000004100 */
[----:B------:R-:W-:Y:S02]  /*4c50*/  HADD2.F32 R68, -RZ, R68.H0_H0 ;  /* 0x20000044ff447230 */ /* 0x000fe40000004100 */
[-C--:B------:R-:W-:Y:S01]  /*4c60*/  FMUL.FTZ R29, R31, R67.reuse ;  /* 0x000000431f1d7220 */ /* 0x080fe20000410000 */
[----:B------:R-:W-:Y:S02]  /*4c70*/  HADD2.F32 R63, -RZ, R63.H0_H0 ;  /* 0x2000003fff3f7230 */ /* 0x000fe40000004100 */
[----:B------:R-:W-:Y:S01]  /*4c80*/  FMUL.FTZ R70, R28, R67 ;  /* 0x000000431c467220 */ /* 0x000fe20000410000 */
[----:B------:R-:W-:Y:S02]  /*4c90*/  HADD2.F32 R65, -RZ, R69.H0_H0 ;  /* 0x20000045ff417230 */ /* 0x000fe40000004100 */
[-C--:B------:R-:W-:Y:S01]  /*4ca0*/  FMUL.FTZ R72, R64, R68.reuse ;  /* 0x0000004440487220 */ /* 0x080fe20000410000 */
[----:B------:R-:W-:Y:S02]  /*4cb0*/  HADD2.F32 R66, -RZ, R66.H0_H0 ;  /* 0x20000042ff427230 */ /* 0x000fe40000004100 */
[----:B------:R-:W-:Y:S01]  /*4cc0*/  FMUL.FTZ R67, R63, R68 ;  /* 0x000000443f437220 */ /* 0x000fe20000410000 */
[-C--:B------:R-:W-:Y:S01]  /*4cd0*/  FFMA.FTZ R28, R28, R65.reuse, -R29 ;  /* 0x000000411c1c7223 */ /* 0x080fe2000001081d */
[----:B------:R-:W-:Y:S01]  /*4ce0*/  FFMA.FTZ R29, R31, R65, R70 ;  /* 0x000000411f1d7223 */ /* 0x000fe20000010046 */
[-C--:B------:R-:W-:Y:S01]  /*4cf0*/  FFMA.FTZ R31, R63, R66.reuse, -R72 ;  /* 0x000000423f1f7223 */ /* 0x080fe20000010848 */
[----:B------:R-:W-:Y:S01]  /*4d00*/  FFMA.FTZ R68, R64, R66, R67 ;  /* 0x0000004240447223 */ /* 0x000fe20000010043 */
[----:B------:R-:W-:-:S02]  /*4d10*/  HADD2.F32 R66, -RZ, R152.H0_H0 ;  /* 0x20000098ff427230 */ /* 0x000fc40000004100 */
[----:B------:R-:W-:Y:S01]  /*4d20*/  HADD2.F32 R67, -RZ, R152.H1_H1 ;  /* 0x30000098ff437230 */ /* 0x000fe20000004100 */
[----:B------:R-:W-:Y:S01]  /*4d30*/  F2FP.F16.F32.PACK_AB R29, R29, R28 ;  /* 0x0000001c1d1d723e */ /* 0x000fe200000000ff */
[----:B------:R-:W-:Y:S01]  /*4d40*/  HADD2.F32 R63, -RZ, R62.H1_H1 ;  /* 0x3000003eff3f7230 */ /* 0x000fe20000004100 */
[----:B------:R-:W-:Y:S01]  /*4d50*/  F2FP.F16.F32.PACK_AB R31, R68, R31 ;  /* 0x0000001f441f723e */ /* 0x000fe200000000ff */
[----:B------:R-:W-:Y:S02]  /*4d60*/  HADD2.F32 R64, -RZ, R30.H1_H1 ;  /* 0x3000001eff407230 */ /* 0x000fe40000004100 */
[----:B------:R-:W-:Y:S02]  /*4d70*/  HADD2.F32 R62, -RZ, R62.H0_H0 ;  /* 0x2000003eff3e7230 */ /* 0x000fe40000004100 */
[----:B------:R-:W-:Y:S01]  /*4d80*/  FMUL.FTZ R69, R63, R66 ;  /* 0x000000423f457220 */ /* 0x000fe20000410000 */
[----:B------:R-:W-:Y:S02]  /*4d90*/  HADD2.F32 R30, -RZ, R30.H0_H0 ;  /* 0x2000001eff1e7230 */ /* 0x000fe40000004100 */
[----:B------:R-:W-:Y:S01]  /*4da0*/  FMUL.FTZ R71, R64, R67 ;  /* 0x0000004340477220 */ /* 0x000fe20000410000 */
[----:B------:R-:W-:-:S02]  /*4db0*/  HADD2.F32 R65, -RZ, R151.H0_H0 ;  /* 0x20000097ff417230 */ /* 0x000fc40000004100 */
[----:B------:R-:W-:Y:S01]  /*4dc0*/  FMUL.FTZ R66, R62, R66 ;  /* 0x000000423e427220 */ /* 0x000fe20000410000 */
[----:B------:R-:W-:Y:S02]  /*4dd0*/  HADD2.F32 R151, -RZ, R151.H1_H1 ;  /* 0x30000097ff977230 */ /* 0x000fe40000004100 */
[----:B------:R-:W-:Y:S01]  /*4de0*/  FMUL.FTZ R67, R30, R67 ;  /* 0x000000431e437220 */ /* 0x000fe20000410000 */
[-C--:B------:R-:W-:Y:S01]  /*4df0*/  FFMA.FTZ R69, R62, R65.reuse, -R69 ;  /* 0x000000413e457223 */ /* 0x080fe20000010845 */
[----:B------:R-:W-:Y:S01]  /*4e00*/  FFMA.FTZ R66, R63, R65, R66 ;  /* 0x000000413f427223 */ /* 0x000fe20000010042 */
[-C--:B------:R-:W-:Y:S01]  /*4e10*/  FFMA.FTZ R71, R30, R151.reuse, -R71 ;  /* 0x000000971e477223 */ /* 0x080fe20000010847 */
[----:B------:R-:W-:-:S03]  /*4e20*/  FFMA.FTZ R64, R64, R151, R67 ;  /* 0x0000009740407223 */ /* 0x000fc60000010043 */
[----:B------:R-:W-:Y:S02]  /*4e30*/  F2FP.F16.F32.PACK_AB R28, R66, R69 ;  /* 0x00000045421c723e */ /* 0x000fe400000000ff */
[----:B------:R-:W-:-:S07]  /*4e40*/  F2FP.F16.F32.PACK_AB R30, R64, R71 ;  /* 0x00000047401e723e */ /* 0x000fce00000000ff */
.L_x_1708:
[----:B------:R-:W-:Y:S05]  /*4e50*/  BSYNC B2 ;  /* 0x0000000000027941 */ /* 0x000fea0003800000 */
.L_x_1707:
[----:B------:R-:W-:Y:S02]  /*4e60*/  ULDC.64 UR4, c[0x0][0x208] ;  /* 0x0000820000047ab9 */ /* 0x000fe40000000a00 */
[----:B--2---:R0:W-:Y:S03]  /*4e70*/  STG.E.128 desc[UR4][R40.64+0x140], R28 ;  /* 0x0001401c28007986 */ /* 0x0041e6000c101d04 */
.L_x_1686:
[----:B------:R-:W-:Y:S05]  /*4e80*/  BSYNC B1 ;  /* 0x0000000000017941 */ /* 0x000fea0003800000 */
.L_x_1685:
        /* <DEDUP_REMOVED lines=20> */
[----:B------:R-:W-:Y:S02]  /*4fd0*/  HADD2.F32 R31, -RZ, R31.H0_H0 ;  /* 0x2000001fff1f7230 */ /* 0x000fe40000004100 */
[----:B------:R-:W-:Y:S01]  /*4fe0*/  FMUL.FTZ R59, R29, R59 ;  /* 0x0000003b1d3b7220 */ /* 0x000fe20000410000 */
[----:B------:R-:W-:Y:S02]  /*4ff0*/  HADD2.F32 R60, -RZ, R63.H0_H0 ;  /* 0x2000003fff3c7230 */ /* 0x000fe40000004100 */
[----:B------:R-:W-:Y:S01]  /*5000*/  FMUL.FTZ R66, R41, R62 ;  /* 0x0000003e29427220 */ /* 0x000fe20000410000 */
[-C--:B------:R-:W-:Y:S01]  /*5010*/  FFMA.FTZ R64, R29, R58.reuse, -R64 ;  /* 0x0000003a1d407223 */ /* 0x080fe20000010840 */
        /* <DEDUP_REMOVED lines=12> */
[----:B------:R-:W-:Y:S02]  /*50e0*/  HADD2.F32 R31, -RZ, R158.H0_H0 ;  /* 0x2000009eff1f7230 */ /* 0x000fe40000004100 */
        /* <DEDUP_REMOVED lines=11> */
.L_x_1713:
[----:B------:R-:W-:Y:S05]  /*51a0*/  BSYNC B2 ;  /* 0x0000000000027941 */ /* 0x000fea0003800000 */
.L_x_1712:
[----:B------:R-:W-:Y:S02]  /*51b0*/  ULDC.64 UR4, c[0x0][0x208] ;  /* 0x0000820000047ab9 */ /* 0x000fe40000000a00 */
[----:B--2---:R0:W-:Y:S03]  /*51c0*/  STG.E.128 desc[UR4][R36.64], R28 ;  /* 0x0000001c24007986 */ /* 0x0041e6000c101d04 */
.L_x_1711:
[----:B------:R-:W-:Y:S05]  /*51d0*/  BSYNC B1 ;  /* 0x0000000000017941 */ /* 0x000fea0003800000 */
.L_x_1710:
        /* <DEDUP_REMOVED lines=48> */
.L_x_1717:
[----:B------:R-:W-:Y:S05]  /*54e0*/  BSYNC B2 ;  /* 0x0000000000027941 */ /* 0x000fea0003800000 */
.L_x_1716:
[----:B------:R-:W-:Y:S02]  /*54f0*/  ULDC.64 UR4, c[0x0][0x208] ;  /* 0x0000820000047ab9 */ /* 0x000fe40000000a00 */
[----:B--2---:R0:W-:Y:S03]  /*5500*/  STG.E.128 desc[UR4][R36.64+0x40], R28 ;  /* 0x0000401c24007986 */ /* 0x0041e6000c101d04 */
.L_x_1715:
[----:B------:R-:W-:Y:S05]  /*5510*/  BSYNC B1 ;  /* 0x0000000000017941 */ /* 0x000fea0003800000 */
.L_x_1714:
        /* <DEDUP_REMOVED lines=22> */
[----:B------:R-:W-:Y:S02]  /*5680*/  HADD2.F32 R158, -RZ, R158.H1_H1 ;  /* 0x3000009eff9e7230 */ /* 0x000fe40000004100 */
[----:B------:R-:W-:Y:S01]  /*5690*/  FMUL.FTZ R58, R41, R54 ;  /* 0x00000036293a7220 */ /* 0x000fe20000410000 */
[-C--:B------:R-:W-:Y:S01]  /*56a0*/  FFMA.FTZ R56, R29, R50.reuse, -R56 ;  /* 0x000000321d387223 */ /* 0x080fe20000010838 */
[----:B------:R-:W-:Y:S01]  /*56b0*/  FFMA.FTZ R53, R30, R50, R51 ;  /* 0x000000321e357223 */ /* 0x000fe20000010033 */
[----:B------:R-:W-:Y:S01]  /*56c0*/  FMUL.FTZ R54, R31, R54 ;  /* 0x000000361f367220 */ /* 0x000fe20000410000 */
[----:B------:R-:W-:-:S02]  /*56d0*/  HADD2.F32 R159, -RZ, R159.H1_H1 ;  /* 0x3000009fff9f7230 */ /* 0x000fc40000004100 */
[-C--:B------:R-:W-:Y:S01]  /*56e0*/  FFMA.FTZ R58, R31, R52.reuse, -R58 ;  /* 0x000000341f3a7223 */ /* 0x080fe2000001083a */
[----:B------:R-:W-:Y:S02]  /*56f0*/  HADD2.F32 R29, -RZ, R28.H1_H1 ;  /* 0x3000001cff1d7230 */ /* 0x000fe40000004100 */
[----:B------:R-:W-:Y:S01]  /*5700*/  FFMA.FTZ R57, R41, R52, R54 ;  /* 0x0000003429397223 */ /* 0x000fe20000010036 */
        /* <DEDUP_REMOVED lines=17> */
.L_x_1721:
[----:B------:R-:W-:Y:S05]  /*5820*/  BSYNC B2 ;  /* 0x0000000000027941 */ /* 0x000fea0003800000 */
.L_x_1720:
[----:B------:R-:W-:Y:S02]  /*5830*/  ULDC.64 UR4, c[0x0][0x208] ;  /* 0x0000820000047ab9 */ /* 0x000fe40000000a00 */
[----:B--2---:R0:W-:Y:S03]  /*5840*/  STG.E.128 desc[UR4][R36.64+0x80], R28 ;  /* 0x0000801c24007986 */ /* 0x0041e6000c101d04 */
.L_x_1719:
[----:B------:R-:W-:Y:S05]  /*5850*/  BSYNC B1 ;  /* 0x0000000000017941 */ /* 0x000fea0003800000 */
.L_x_1718:
        /* <DEDUP_REMOVED lines=48> */
.L_x_1725:
[----:B------:R-:W-:Y:S05]  /*5b60*/  BSYNC B2 ;  /* 0x0000000000027941 */ /* 0x000fea0003800000 */
.L_x_1724:
[----:B------:R-:W-:Y:S02]  /*5b70*/  ULDC.64 UR4, c[0x0][0x208] ;  /* 0x0000820000047ab9 */ /* 0x000fe40000000a00 */
[----:B--2---:R0:W-:Y:S03]  /*5b80*/  STG.E.128 desc[UR4][R36.64+0xc0], R28 ;  /* 0x0000c01c24007986 */ /* 0x0041e6000c101d04 */
.L_x_1723:
[----:B------:R-:W-:Y:S05]  /*5b90*/  BSYNC B1 ;  /* 0x0000000000017941 */ /* 0x000fea0003800000 */
.L_x_1722:
        /* <DEDUP_REMOVED lines=12> */
[----:B------:R-:W-:Y:S01]  /*5c60*/  HADD2.F32 R30, -RZ, R29.H1_H1 ;  /* 0x3000001dff1e7230 */ /* 0x000fe20000004100 */
        /* <DEDUP_REMOVED lines=11> */
[----:B------:R-:W-:Y:S01]  /*5d20*/  FFMA.FTZ R45, R40, R42, R45 ;  /* 0x0000002a282d7223 */ /* 0x000fe2000001002d */
[----:B------:R-:W-:-:S02]  /*5d30*/  HADD2.F32 R40, -RZ, R79.H0_H0 ;  /* 0x2000004fff287230 */ /* 0x000fc40000004100 */
[-C--:B------:R-:W-:Y:S01]  /*5d40*/  FFMA.FTZ R46, R29, R41.reuse, -R46 ;  /* 0x000000291d2e7223 */ /* 0x080fe2000001082e */
        /* <DEDUP_REMOVED lines=21> */
.L_x_1729:
[----:B------:R-:W-:Y:S05]  /*5ea0*/  BSYNC B2 ;  /* 0x0000000000027941 */ /* 0x000fea0003800000 */
.L_x_1728:
[----:B------:R-:W-:Y:S02]  /*5eb0*/  ULDC.64 UR4, c[0x0][0x208] ;  /* 0x0000820000047ab9 */ /* 0x000fe40000000a00 */
[----:B--2---:R0:W-:Y:S03]  /*5ec0*/  STG.E.128 desc[UR4][R36.64+0x100], R28 ;  /* 0x0001001c24007986 */ /* 0x0041e6000c101d04 */
.L_x_1727:
[----:B------:R-:W-:Y:S05]  /*5ed0*/  BSYNC B1 ;  /* 0x0000000000017941 */ /* 0x000fea0003800000 */
.L_x_1726:
        /* <DEDUP_REMOVED lines=47> */
.L_x_1731:
[----:B------:R-:W-:Y:S05]  /*61d0*/  BSYNC B1 ;  /* 0x0000000000017941 */ /* 0x000fea0003800000 */
.L_x_1730:
[----:B------:R-:W-:Y:S02]  /*61e0*/  ULDC.64 UR4, c[0x0][0x208] ;  /* 0x0000820000047ab9 */ /* 0x000fe40000000a00 */
[----:B--2---:R0:W-:Y:S01]  /*61f0*/  STG.E.128 desc[UR4][R36.64+0x140], R28 ;  /* 0x0001401c24007986 */ /* 0x0041e2000c101d04 */
[----:B------:R-:W-:Y:S05]  /*6200*/  BRA `(.L_x_1709) ;  /* 0x0000003c00e87947 */ /* 0x000fea0003800000 */
.L_x_1677:
        /* <DEDUP_REMOVED lines=24> */
[----:B------:R-:W-:Y:S01]  /*6390*/  CS2R R48, SRZ ;  /* 0x0000000000307805 */ /* 0x000fe2000001ff00 */
[----:B------:R-:W-:Y:S01]  /*63a0*/  ULDC.64 UR6, c[0x0][0x208] ;  /* 0x0000820000067ab9 */ /* 0x000fe20000000a00 */
        /* <DEDUP_REMOVED lines=22> */
.L_x_1733:
[----:B------:R-:W-:Y:S05]  /*6510*/  BSYNC B1 ;  /* 0x0000000000017941 */ /* 0x000fea0003800000 */
.L_x_1732:
        /* <DEDUP_REMOVED lines=24> */
[----:B------:R-:W-:Y:S01]  /*66a0*/  CS2R R72, SRZ ;  /* 0x0000000000487805 */ /* 0x000fe2000001ff00 */
[----:B------:R-:W-:Y:S01]  /*66b0*/  ULDC.64 UR8, c[0x0][0x208] ;  /* 0x0000820000087ab9 */ /* 0x000fe20000000a00 */
        /* <DEDUP_REMOVED lines=22> */
.L_x_1735:
[----:B------:R-:W-:Y:S05]  /*6820*/  BSYNC B1 ;  /* 0x0000000000017941 */ /* 0x000fea0003800000 */
.L_x_1734:
[----:B------:R-:W-:Y:S01]  /*6830*/  IMAD.MOV.U32 R0, RZ, RZ, R28 ;  /* 0x000000ffff007224 */ /* 0x000fe200078e001c */
[----:B0-----:R-:W-:Y:S01]  /*6840*/  MOV R76, R34 ;  /* 0x00000022004c7202 */ /* 0x001fe20000000f00 */
[----:B------:R-:W-:Y:S01]  /*6850*/  IMAD.MOV.U32 R3, RZ, RZ, R29 ;  /* 0x000000ffff037224 */ /* 0x000fe200078e001d */
[----:B------:R-:W-:Y:S01]  /*6860*/  ULOP3.LUT UR4, UR60, 0x1, URZ, 0xfc, !UPT ;  /* 0x000000013c047892 */ /* 0x000fe2000f8efc3f */
[----:B------:R-:W-:Y:S01]  /*6870*/  IMAD.MOV.U32 R77, RZ, RZ, R38 ;  /* 0x000000ffff4d7224 */ /* 0x000fe200078e0026 */
[----:B------:R-:W-:Y:S01]  /*6880*/  PRMT R228, R228, 0x5410, R76 ;  /* 0x00005410e4e47816 */ /* 0x000fe2000000004c */
[----:B------:R-:W-:Y:S01]  /*6890*/  IMAD.MOV.U32 R76, RZ, RZ, R33 ;  /* 0x000000ffff4c7224 */ /* 0x000fe200078e0021 */
[----:B------:R-:W-:Y:S01]  /*68a0*/  PRMT R219, R0, 0x5410, R3 ;  /* 0x0000541000db7816 */ /* 0x000fe20000000003 */
[----:B------:R-:W-:Y:S01]  /*68b0*/  IMAD.MOV.U32 R0, RZ, RZ, R35 ;  /* 0x000000ffff007224 */ /* 0x000fe200078e0023 */
[----:B------:R-:W-:Y:S01]  /*68c0*/  PRMT R231, R77, 0x7610, R231 ;  /* 0x000076104de77816 */ /* 0x000fe200000000e7 */
[----:B------:R-:W-:Y:S01]  /*68d0*/  IMAD.MOV.U32 R3, RZ, RZ, R32 ;  /* 0x000000ffff037224 */ /* 0x000fe200078e0020 */
[----:B------:R-:W-:Y:S01]  /*68e0*/  UISETP.NE.AND UP0, UPT, UR4, 0x3, UPT ;  /* 0x000000030400788c */ /* 0x000fe2000bf05270 */
        /* <DEDUP_REMOVED lines=27> */
[----:B-----5:R-:W-:Y:S02]  /*6aa0*/  MOV R77, R54 ;  /* 0x00000036004d7202 */ /* 0x020fe40000000f00 */
        /* <DEDUP_REMOVED lines=8> */
[----:B------:R-:W-:-:S02]  /*6b30*/  PLOP3.LUT P1, PT, PT, PT, UP0, 0x80, 0x0 ;  /* 0x000000000000781c */ /* 0x000fc40003f2f008 */
        /* <DEDUP_REMOVED lines=38> */
.L_x_1736:
[----:B------:R-:W-:Y:S01]  /*6da0*/  IMAD R3, R17, 0x8, R16 ;  /* 0x0000000811037824 */ /* 0x000fe200078e0210 */
[----:B------:R-:W-:Y:S01]  /*6db0*/  SHF.L.U32 R0, R167, 0x1f, RZ ;  /* 0x0000001fa7007819 */ /* 0x000fe200000006ff */
[----:B------:R-:W0:Y:S01]  /*6dc0*/  LDC R144, c[0x0][0x2f4] ;  /* 0x0000bd00ff907b82 */ /* 0x000e220000000800 */
[----:B------:R-:W-:Y:S02]  /*6dd0*/  BSSY B1, `(.L_x_1737) ;  /* 0x0000004000017945 */ /* 0x000fe40003800000 */
[----:B------:R-:W1:Y:S05]  /*6de0*/  SYNCS.PHASECHK.TRANS64.TRYWAIT P5, [R3+URZ+0x2a890], R0 ;  /* 0x02a89000030075a7 */ /* 0x000e6a00080a017f */
[----:B------:R-:W2:Y:S01]  /*6df0*/  LDC.64 R122, c[0x0][0x300] ;  /* 0x0000c000ff7a7b82 */ /* 0x000ea20000000a00 */
[----:B-1----:R-:W-:Y:S05]  /*6e00*/  @!P5 BRA `(.L_x_1738) ;  /* 0x0000022c00dcd947 */ /* 0x002fea0003800000 */
.L_x_2126:
[----:B------:R-:W-:Y:S05]  /*6e10*/  BSYNC B1 ;  /* 0x0000000000017941 */ /* 0x000fea0003800000 */
.L_x_1737:
[----:B------:R-:W-:Y:S01]  /*6e20*/  BSSY B1, `(.L_x_1739) ;  /* 0x0000182000017945 */ /* 0x000fe20003800000 */
[----:B0-----:R-:W-:Y:S01]  /*6e30*/  IADD3 R146, -R126, R144, RZ ;  /* 0x000000907e927210 */ /* 0x001fe20007ffe1ff */
[----:B------:R-:W-:Y:S02]  /*6e40*/  IMAD.MOV.U32 R125, RZ, RZ, R80 ;  /* 0x000000ffff7d7224 */ /* 0x000fe400078e0050 */
        /* <DEDUP_REMOVED lines=15> */
[----:B------:R-:W-:Y:S01]  /*6f40*/  LEA.HI R77, R77, R159, RZ, 0x3 ;  /* 0x0000009f4d4d7211 */ /* 0x000fe200078f18ff */
[----:B------:R-:W-:-:S03]  /*6f50*/  IMAD.SHL.U32 R159, R159, 0x8, RZ ;  /* 0x000000089f9f7824 */ /* 0x000fc600078e00ff */
[----:B------:R-:W-:Y:S02]  /*6f60*/  SHF.R.S32.HI R77, RZ, 0x3, R77 ;  /* 0x00000003ff4d7819 */ /* 0x000fe4000001144d */
[----:B------:R-:W-:-:S03]  /*6f70*/  LOP3.LUT R76, R174, 0x38, R159, 0xf8, !PT ;  /* 0x00000038ae4c7812 */ /* 0x000fc600078ef89f */
[----:B------:R-:W-:Y:S01]  /*6f80*/  IMAD R77, R77, 0x1800, R176 ;  /* 0x000018004d4d7824 */ /* 0x000fe200078e02b0 */
[----:B------:R-:W-:-:S05]  /*6f90*/  LOP3.LUT R76, R76, R175, RZ, 0x3c, !PT ;  /* 0x000000af4c4c7212 */ /* 0x000fca00078e3cff */
        /* <DEDUP_REMOVED lines=8> */
[----:B--2---:R-:W-:Y:S01]  /*7020*/  IMAD.MOV.U32 R199, RZ, RZ, R81 ;  /* 0x000000ffffc77224 */ /* 0x004fe200078e0051 */
[----:B------:R-:W-:Y:S01]  /*7030*/  SHF.R.U64 R36, R36, 0x10, R37 ;  /* 0x0000001024247819 */ /* 0x000fe20000001225 */
[----:B0-----:R-:W-:Y:S01]  /*7040*/  IMAD.MOV.U32 R81, RZ, RZ, R77 ;  /* 0x000000ffff517224 */ /* 0x001fe200078e004d */
[----:B------:R-:W-:Y:S01]  /*7050*/  SHF.R.U64 R50, R50, 0x10, R51 ;  /* 0x0000001032327819 */ /* 0x000fe20000001233 */
[----:B------:R-:W-:Y:S01]  /*7060*/  HADD2.F32 R202, -RZ, R202.H0_H0 ;  /* 0x200000caffca7230 */ /* 0x000fe20000004100 */
[----:B------:R-:W-:Y:S01]  /*7070*/  SHF.R.U64 R38, R38, 0x10, R39 ;  /* 0x0000001026267819 */ /* 0x000fe20000001227 */
[----:B------:R-:W-:Y:S02]  /*7080*/  HADD2.F32 R179, -RZ, R199.H0_H0 ;  /* 0x200000c7ffb37230 */ /* 0x000fe40000004100 */
[----:B------:R-:W-:Y:S02]  /*7090*/  HADD2.F32 R198, -RZ, R81.H0_H0 ;  /* 0x20000051ffc67230 */ /* 0x000fe40000004100 */
[----:B------:R-:W-:-:S02]  /*70a0*/  HADD2.F32 R77, -RZ, R209.H0_H0 ;  /* 0x200000d1ff4d7230 */ /* 0x000fc40000004100 */
[CC--:B------:R-:W-:Y:S01]  /*70b0*/  FMUL.FTZ R209, R179.reuse, R202.reuse ;  /* 0x000000cab3d17220 */ /* 0x0c0fe20000410000 */
[----:B------:R-:W-:Y:S02]  /*70c0*/  HADD2.F32 R81, -RZ, R81.H1_H1 ;  /* 0x30000051ff517230 */ /* 0x000fe40000004100 */
[C---:B------:R-:W-:Y:S01]  /*70d0*/  FMUL.FTZ R202, R198.reuse, R202 ;  /* 0x000000cac6ca7220 */ /* 0x040fe20000410000 */
[----:B------:R-:W-:Y:S02]  /*70e0*/  HADD2.F32 R212, -RZ, R212.H0_H0 ;  /* 0x200000d4ffd47230 */ /* 0x000fe40000004100 */
[-C--:B------:R-:W-:Y:S01]  /*70f0*/  FFMA.FTZ R198, R198, R77.reuse, -R209 ;  /* 0x0000004dc6c67223 */ /* 0x080fe200000108d1 */
[----:B------:R-:W-:Y:S02]  /*7100*/  HADD2.F32 R36, -RZ, R36.H0_H0 ;  /* 0x20000024ff247230 */ /* 0x000fe40000004100 */
[----:B------:R-:W-:Y:S01]  /*7110*/  FFMA.FTZ R179, R179, R77, R202 ;  /* 0x0000004db3b37223 */ /* 0x000fe200000100ca */
[----:B------:R-:W-:Y:S01]  /*7120*/  SHF.R.U32.HI R202, RZ, 0x10, R49 ;  /* 0x00000010ffca7819 */ /* 0x000fe20000011631 */
[----:B------:R-:W-:Y:S01]  /*7130*/  HADD2.F32 R77, -RZ, R199.H1_H1 ;  /* 0x300000c7ff4d7230 */ /* 0x000fe20000004100 */
[----:B------:R-:W-:Y:S01]  /*7140*/  SHF.R.U32.HI R199, RZ, 0x10, R37 ;  /* 0x00000010ffc77819 */ /* 0x000fe20000011625 */
[----:B------:R-:W-:-:S02]  /*7150*/  HADD2.F32 R50, -RZ, R50.H0_H0 ;  /* 0x20000032ff327230 */ /* 0x000fc40000004100 */
[----:B------:R-:W-:Y:S02]  /*7160*/  HADD2.F32 R202, -RZ, R202.H0_H0 ;  /* 0x200000caffca7230 */ /* 0x000fe40000004100 */
[----:B------:R-:W-:Y:S02]  /*7170*/  HADD2.F32 R199, -RZ, R199.H0_H0 ;  /* 0x200000c7ffc77230 */ /* 0x000fe40000004100 */
[----:B------:R-:W-:Y:S02]  /*7180*/  HADD2.F32 R38, -RZ, R38.H0_H0 ;  /* 0x20000026ff267230 */ /* 0x000fe40000004100 */
[-C--:B------:R-:W-:Y:S01]  /*7190*/  FMUL.FTZ R209, R77, R202.reuse ;  /* 0x000000ca4dd17220 */ /* 0x080fe20000410000 */
[----:B------:R-:W-:-:S03]  /*71a0*/  FMUL.FTZ R202, R81, R202 ;  /* 0x000000ca51ca7220 */ /* 0x000fc60000410000 */
[-C--:B------:R-:W-:Y:S01]  /*71b0*/  FFMA.FTZ R81, R81, R199.reuse, -R209 ;  /* 0x000000c751517223 */ /* 0x080fe200000108d1 */
[----:B------:R-:W-:Y:S01]  /*71c0*/  FFMA.FTZ R77, R77, R199, R202 ;  /* 0x000000c74d4d7223 */ /* 0x000fe200000100ca */
[----:B------:R-:W-:Y:S01]  /*71d0*/  SHF.R.U64 R199, R48, 0x10, R49 ;  /* 0x0000001030c77819 */ /* 0x000fe20000001231 */
[----:B------:R-:W-:Y:S01]  /*71e0*/  IMAD.MOV.U32 R48, RZ, RZ, R83 ;  /* 0x000000ffff307224 */ /* 0x000fe200078e0053 */
[----:B------:R-:W-:Y:S01]  /*71f0*/  MOV R49, R79 ;  /* 0x0000004f00317202 */ /* 0x000fe20000000f00 */
[--C-:B------:R-:W-:Y:S01]  /*7200*/  HADD2.F32 R209, -RZ, R210.reuse.H1_H1 ;  /* 0x300000d2ffd17230 */ /* 0x100fe20000004100 */
[----:B------:R-:W-:Y:S01]  /*7210*/  F2FP.F16.F32.PACK_AB R81, R81, R198 ;  /* 0x000000c65151723e */ /* 0x000fe200000000ff */
[----:B------:R-:W-:Y:S01]  /*7220*/  HADD2.F32 R202, -RZ, R210.H0_H0 ;  /* 0x200000d2ffca7230 */ /* 0x000fe20000004100 */
[----:B------:R-:W-:Y:S01]  /*7230*/  F2FP.F16.F32.PACK_AB R179, R77, R179 ;  /* 0x000000b34db3723e */ /* 0x000fe200000000ff */
[----:B------:R-:W-:Y:S02]  /*7240*/  HADD2.F32 R83, -RZ, R48.H0_H0 ;  /* 0x20000030ff537230 */ /* 0x000fe40000004100 */
[----:B------:R-:W-:-:S02]  /*7250*/  HADD2.F32 R79, -RZ, R49.H0_H0 ;  /* 0x20000031ff4f7230 */ /* 0x000fc40000004100 */
[----:B------:R-:W-:Y:S02]  /*7260*/  HADD2.F32 R48, -RZ, R48.H1_H1 ;  /* 0x30000030ff307230 */ /* 0x000fe40000004100 */
[-C--:B------:R-:W-:Y:S01]  /*7270*/  FMUL.FTZ R210, R83, R209.reuse ;  /* 0x000000d153d27220 */ /* 0x080fe20000410000 */
[----:B------:R-:W-:Y:S02]  /*7280*/  HADD2.F32 R49, -RZ, R49.H1_H1 ;  /* 0x30000031ff317230 */ /* 0x000fe40000004100 */
[C---:B------:R-:W-:Y:S01]  /*7290*/  FMUL.FTZ R209, R79.reuse, R209 ;  /* 0x000000d14fd17220 */ /* 0x040fe20000410000 */
[----:B------:R-:W-:Y:S02]  /*72a0*/  HADD2.F32 R199, -RZ, R199.H0_H0 ;  /* 0x200000c7ffc77230 */ /* 0x000fe40000004100 */
[-C--:B------:R-:W-:Y:S01]  /*72b0*/  FFMA.FTZ R79, R79, R202.reuse, -R210 ;  /* 0x000000ca4f4f7223 */ /* 0x080fe200000108d2 */
[----:B------:R-:W-:Y:S02]  /*72c0*/  IMAD.MOV.U32 R77, RZ, RZ, R81 ;  /* 0x000000ffff4d7224 */ /* 0x000fe400078e0051 */
[----:B------:R-:W-:Y:S01]  /*72d0*/  FFMA.FTZ R209, R83, R202, R209 ;  /* 0x000000ca53d17223 */ /* 0x000fe200000100d1 */
[----:B------:R-:W-:Y:S01]  /*72e0*/  SHF.R.U32.HI R202, RZ, 0x10, R51 ;  /* 0x00000010ffca7819 */ /* 0x000fe20000011633 */
[----:B------:R-:W-:Y:S01]  /*72f0*/  HADD2.F32 R51, -RZ, R231.H0_H0 ;  /* 0x200000e7ff337230 */ /* 0x000fe20000004100 */
[----:B------:R-:W-:Y:S01]  /*7300*/  SHF.R.U32.HI R83, RZ, 0x10, R39 ;  /* 0x00000010ff537819 */ /* 0x000fe20000011627 */
[----:B------:R-:W-:-:S02]  /*7310*/  IMAD.MOV.U32 R81, RZ, RZ, R179 ;  /* 0x000000ffff517224 */ /* 0x000fc400078e00b3 */
[----:B------:R-:W-:Y:S02]  /*7320*/  HADD2.F32 R202, -RZ, R202.H0_H0 ;  /* 0x200000caffca7230 */ /* 0x000fe40000004100 */
[----:B------:R-:W-:-:S03]  /*7330*/  HADD2.F32 R83, -RZ, R83.H0_H0 ;  /* 0x20000053ff537230 */ /* 0x000fc60000004100 */
[-C--:B------:R-:W-:Y:S01]  /*7340*/  FMUL.FTZ R210, R48, R202.reuse ;  /* 0x000000ca30d27220 */ /* 0x080fe20000410000 */
[----:B------:R-:W-:-:S03]  /*7350*/  FMUL.FTZ R202, R49, R202 ;  /* 0x000000ca31ca7220 */ /* 0x000fc60000410000 */
[-C--:B------:R-:W-:Y:S01]  /*7360*/  FFMA.FTZ R49, R49, R83.reuse, -R210 ;  /* 0x0000005331317223 */ /* 0x080fe200000108d2 */
[----:B------:R-:W-:Y:S01]  /*7370*/  FFMA.FTZ R48, R48, R83, R202 ;  /* 0x0000005330307223 */ /* 0x000fe200000100ca */
[----:B------:R-:W-:Y:S02]  /*7380*/  HADD2.F32 R83, -RZ, R80.H0_H0 ;  /* 0x20000050ff537230 */ /* 0x000fe40000004100 */
[----:B------:R-:W-:Y:S01]  /*7390*/  HADD2.F32 R210, -RZ, R76.H0_H0 ;  /* 0x2000004cffd27230 */ /* 0x000fe20000004100 */
[----:B------:R-:W-:Y:S01]  /*73a0*/  F2FP.F16.F32.PACK_AB R79, R49, R79 ;  /* 0x0000004f314f723e */ /* 0x000fe200000000ff */
[----:B------:R-:W-:Y:S01]  /*73b0*/  HADD2.F32 R80, -RZ, R80.H1_H1 ;  /* 0x30000050ff507230 */ /* 0x000fe20000004100 */
[----:B------:R-:W-:Y:S01]  /*73c0*/  F2FP.F16.F32.PACK_AB R48, R48, R209 ;  /* 0x000000d13030723e */ /* 0x000fe200000000ff */
[----:B------:R-:W-:Y:S02]  /*73d0*/  HADD2.F32 R76, -RZ, R76.H1_H1 ;  /* 0x3000004cff4c7230 */ /* 0x000fe40000004100 */
[----:B------:R-:W-:-:S02]  /*73e0*/  HADD2.F32 R202, -RZ, R211.H0_H0 ;  /* 0x200000d3ffca7230 */ /* 0x000fc40000004100 */
[CC--:B------:R-:W-:Y:S01]  /*73f0*/  FMUL.FTZ R211, R83.reuse, R212.reuse ;  /* 0x000000d453d37220 */ /* 0x0c0fe20000410000 */
[-C--:B------:R-:W-:Y:S01]  /*7400*/  FMUL.FTZ R37, R80, R199.reuse ;  /* 0x000000c750257220 */ /* 0x080fe20000410000 */
[----:B------:R-:W-:Y:S01]  /*7410*/  FMUL.FTZ R212, R210, R212 ;  /* 0x000000d4d2d47220 */ /* 0x000fe20000410000 */
[----:B------:R-:W-:Y:S01]  /*7420*/  FMUL.FTZ R199, R76, R199 ;  /* 0x000000c74cc77220 */ /* 0x000fe20000410000 */
[----:B------:R-:W-:Y:S01]  /*7430*/  FFMA.FTZ R211, R210, R202, -R211 ;  /* 0x000000cad2d37223 */ /* 0x000fe200000108d3 */
[----:B------:R-:W-:Y:S01]  /*7440*/  FFMA.FTZ R37, R76, R36, -R37 ;  /* 0x000000244c257223 */ /* 0x000fe20000010825 */
[----:B------:R-:W-:Y:S01]  /*7450*/  FFMA.FTZ R212, R83, R202, R212 ;  /* 0x000000ca53d47223 */ /* 0x000fe200000100d4 */
[----:B------:R-:W-:Y:S01]  /*7460*/  FFMA.FTZ R199, R80, R36, R199 ;  /* 0x0000002450c77223 */ /* 0x000fe200000100c7 */
[----:B------:R-:W-:Y:S02]  /*7470*/  HADD2.F32 R83, -RZ, R232.H1_H1 ;  /* 0x300000e8ff537230 */ /* 0x000fe40000004100 */
[----:B------:R-:W-:Y:S01]  /*7480*/  HADD2.F32 R36, -RZ, R82.H0_H0 ;  /* 0x20000052ff247230 */ /* 0x000fe20000004100 */
[----:B------:R-:W-:Y:S01]  /*7490*/  F2FP.F16.F32.PACK_AB R37, R37, R211 ;  /* 0x000000d32525723e */ /* 0x000fe200000000ff */
[----:B------:R-:W-:Y:S01]  /*74a0*/  HADD2.F32 R76, -RZ, R78.H0_H0 ;  /* 0x2000004eff4c7230 */ /* 0x000fe20000004100 */
[----:B------:R-:W-:Y:S01]  /*74b0*/  F2FP.F16.F32.PACK_AB R199, R199, R212 ;  /* 0x000000d4c7c7723e */ /* 0x000fe200000000ff */
[----:B------:R-:W-:-:S02]  /*74c0*/  HADD2.F32 R82, -RZ, R82.H1_H1 ;  /* 0x30000052ff527230 */ /* 0x000fc40000004100 */
[-C--:B------:R-:W-:Y:S01]  /*74d0*/  FMUL.FTZ R80, R36, R83.reuse ;  /* 0x0000005324507220 */ /* 0x080fe20000410000 */
[----:B------:R-:W-:Y:S02]  /*74e0*/  HADD2.F32 R78, -RZ, R78.H1_H1 ;  /* 0x3000004eff4e7230 */ /* 0x000fe40000004100 */
[C---:B------:R-:W-:Y:S01]  /*74f0*/  FMUL.FTZ R83, R76.reuse, R83 ;  /* 0x000000534c537220 */ /* 0x040fe20000410000 */
[-C--:B------:R-:W-:Y:S01]  /*7500*/  FFMA.FTZ R80, R76, R51.reuse, -R80 ;  /* 0x000000334c507223 */ /* 0x080fe20000010850 */
[----:B------:R-:W-:Y:S02]  /*7510*/  IMAD.MOV.U32 R76, RZ, RZ, R37 ;  /* 0x000000ffff4c7224 */ /* 0x000fe400078e0025 */
[----:B------:R-:W-:Y:S01]  /*7520*/  FFMA.FTZ R83, R36, R51, R83 ;  /* 0x0000003324537223 */ /* 0x000fe20000010053 */
[-C--:B------:R-:W-:Y:S01]  /*7530*/  FMUL.FTZ R36, R82, R50.reuse ;  /* 0x0000003252247220 */ /* 0x080fe20000410000 */
[----:B------:R-:W-:-:S03]  /*7540*/  FMUL.FTZ R50, R78, R50 ;  /* 0x000000324e327220 */ /* 0x000fc60000410000 */
[-C--:B------:R-:W-:Y:S01]  /*7550*/  FFMA.FTZ R36, R78, R38.reuse, -R36 ;  /* 0x000000264e247223 */ /* 0x080fe20000010824 */
[----:B------:R-:W-:-:S04]  /*7560*/  FFMA.FTZ R50, R82, R38, R50 ;  /* 0x0000002652327223 */ /* 0x000fc80000010032 */
[----:B------:R-:W-:Y:S01]  /*7570*/  F2FP.F16.F32.PACK_AB R36, R36, R80 ;  /* 0x000000502424723e */ /* 0x000fe200000000ff */
[----:B------:R-:W-:Y:S01]  /*7580*/  IMAD.MOV.U32 R80, RZ, RZ, R199 ;  /* 0x000000ffff507224 */ /* 0x000fe200078e00c7 */
[----:B------:R-:W-:Y:S02]  /*7590*/  F2FP.F16.F32.PACK_AB R83, R50, R83 ;  /* 0x000000533253723e */ /* 0x000fe400000000ff */
[----:B------:R-:W-:-:S03]  /*75a0*/  MOV R78, R36 ;  /* 0x00000024004e7202 */ /* 0x000fc60000000f00 */
[----:B------:R-:W-:Y:S02]  /*75b0*/  IMAD.MOV.U32 R82, RZ, RZ, R83 ;  /* 0x000000ffff527224 */ /* 0x000fe400078e0053 */
[----:B------:R-:W-:-:S07]  /*75c0*/  IMAD.MOV.U32 R83, RZ, RZ, R48 ;  /* 0x000000ffff537224 */ /* 0x000fce00078e0030 */
.L_x_1744:
[----:B------:R-:W-:Y:S05]  /*75d0*/  BSYNC B3 ;  /* 0x0000000000037941 */ /* 0x000fea0003800000 */
.L_x_1743:
[----:B------:R-:W-:Y:S01]  /*75e0*/  IADD3 R37, P4, P5, R86, R130, R14 ;  /* 0x0000008256257210 */ /* 0x000fe20007d9e00e */
[----:B------:R-:W-:-:S03]  /*75f0*/  ULDC.64 UR4, c[0x0][0x208] ;  /* 0x0000820000047ab9 */ /* 0x000fc60000000a00 */
[----:B------:R-:W-:Y:S02]  /*7600*/  IADD3.X R38, R84, R155, R111, P4, P5 ;  /* 0x0000009b54267210 */ /* 0x000fe400027ea46f */
[----:B------:R-:W-:-:S13]  /*7610*/  ISETP.GE.AND P4, PT, R159, R144, PT ;  /* 0x000000909f00720c */ /* 0x000fda0003f86270 */
[--C-:B------:R-:W-:Y:S02]  /*7620*/  @!P4 SHF.R.S32.HI R39, RZ, 0x1f, R159.reuse ;  /* 0x0000001fff27c819 */ /* 0x100fe4000001149f */
[----:B------:R-:W-:-:S04]  /*7630*/  @!P4 IADD3 R159, P5, P6, R86, R130, R159 ;  /* 0x00000082569fc210 */ /* 0x000fc80007ebe09f */
[----:B------:R-:W-:Y:S02]  /*7640*/  @!P4 IADD3.X R39, R84, R155, R39, P5, P6 ;  /* 0x0000009b5427c210 */ /* 0x000fe40002fec427 */
[----:B------:R-:W-:-:S04]  /*7650*/  LEA R36, P5, R37, R114, 0x1 ;  /* 0x0000007225247211 */ /* 0x000fc800078a08ff */
[----:B------:R-:W-:Y:S02]  /*7660*/  LEA.HI.X R37, R37, R115, R38, 0x1, P5 ;  /* 0x0000007325257211 */ /* 0x000fe400028f0c26 */
[----:B------:R-:W-:-:S03]  /*7670*/  @!P4 LEA R38, P5, R159, R114, 0x1 ;  /* 0x000000729f26c211 */ /* 0x000fc600078a08ff */
[----:B0-----:R0:W-:Y:S01]  /*7680*/  STG.E.128 desc[UR4][R36.64], R76 ;  /* 0x0000004c24007986 */ /* 0x0011e2000c101d04 */
[----:B------:R-:W-:-:S05]  /*7690*/  @!P4 LEA.HI.X R39, R159, R115, R39, 0x1, P5 ;  /* 0x000000739f27c211 */ /* 0x000fca00028f0c27 */
[----:B--2---:R0:W-:Y:S04]  /*76a0*/  @!P4 STG.E.128 desc[UR4][R38.64], R80 ;  /* 0x000000502600c986 */ /* 0x0041e8000c101d04 */
.L_x_1742:
[----:B------:R-:W-:Y:S05]  /*76b0*/  BSYNC B2 ;  /* 0x0000000000027941 */ /* 0x000fea0003800000 */
.L_x_1741:
[----:B------:R-:W-:Y:S01]  /*76c0*/  ISETP.NE.AND P4, PT, R10, RZ, PT ;  /* 0x000000ff0a00720c */ /* 0x000fe20003f85270 */
[----:B------:R-:W-:-:S12]  /*76d0*/  BSSY B2, `(.L_x_1745) ;  /* 0x000007e000027945 */ /* 0x000fd80003800000 */
[----:B------:R-:W-:Y:S05]  /*76e0*/  @!P4 BRA `(.L_x_1746) ;  /* 0x0000000400f0c947 */ /* 0x000fea0003800000 */
[----:B0-----:R-:W-:Y:S01]  /*76f0*/  SEL R36, R126, R146, !P2 ;  /* 0x000000927e247207 */ /* 0x001fe20005000000 */
[----:B------:R-:W-:Y:S01]  /*7700*/  BSSY B3, `(.L_x_1747) ;  /* 0x0000077000037945 */ /* 0x000fe20003800000 */
[----:B------:R-:W-:Y:S02]  /*7710*/  IADD3 R48, P4, P5, R86, R130, R13 ;  /* 0x0000008256307210 */ /* 0x000fe40007d9e00d */
[----:B------:R-:W-:Y:S02]  /*7720*/  SHF.R.S32.HI R37, RZ, 0x1f, R36 ;  /* 0x0000001fff257819 */ /* 0x000fe40000011424 */
[----:B------:R-:W-:Y:S02]  /*7730*/  IADD3.X R49, R84, R155, R110, P4, P5 ;  /* 0x0000009b54317210 */ /* 0x000fe400027ea46e */
[----:B------:R-:W-:-:S04]  /*7740*/  LEA.HI R36, R37, R36, RZ, 0x4 ;  /* 0x0000002425247211 */ /* 0x000fc800078f20ff */
[----:B------:R-:W-:-:S05]  /*7750*/  LEA.HI.SX32 R36, R36, R113, 0x1c ;  /* 0x0000007124247211 */ /* 0x000fca00078fe2ff */
[----:B------:R-:W-:-:S05]  /*7760*/  IMAD.SHL.U32 R37, R36, 0x8, RZ ;  /* 0x0000000824257824 */ /* 0x000fca00078e00ff */
        /* <DEDUP_REMOVED lines=12> */
[----:B------:R-:W-:-:S04]  /*7830*/  LEA.HI R36, R38, R36, RZ, 0x3 ;  /* 0x0000002426247211 */ /* 0x000fc800078f18ff */
[----:B------:R-:W-:-:S05]  /*7840*/  SHF.R.S32.HI R36, RZ, 0x3, R36 ;  /* 0x00000003ff247819 */ /* 0x000fca0000011424 */
        /* <DEDUP_REMOVED lines=9> */
[----:B------:R-:W-:Y:S01]  /*78e0*/  HADD2.F32 R83, -RZ, R232.H0_H0 ;  /* 0x200000e8ff537230 */ /* 0x000fe20000004100 */
[----:B------:R-:W-:Y:S01]  /*78f0*/  SHF.R.U64 R32, R32, 0x10, R33 ;  /* 0x0000001020207819 */ /* 0x000fe20000001221 */
[----:B--2---:R-:W-:Y:S01]  /*7900*/  HADD2.F32 R81, -RZ, R49.H0_H0 ;  /* 0x20000031ff517230 */ /* 0x004fe20000004100 */
[----:B------:R-:W-:Y:S01]  /*7910*/  SHF.R.U64 R44, R44, 0x10, R45 ;  /* 0x000000102c2c7819 */ /* 0x000fe2000000122d */
[----:B0-----:R-:W-:Y:S01]  /*7920*/  HADD2.F32 R82, -RZ, R37.H0_H0 ;  /* 0x20000025ff527230 */ /* 0x001fe20000004100 */
[----:B------:R-:W-:Y:S01]  /*7930*/  SHF.R.U64 R46, R46, 0x10, R47 ;  /* 0x000000102e2e7819 */ /* 0x000fe2000000122f */
[----:B------:R-:W-:Y:S02]  /*7940*/  HADD2.F32 R80, -RZ, R230.H1_H1 ;  /* 0x300000e6ff507230 */ /* 0x000fe40000004100 */
[-C--:B------:R-:W-:Y:S01]  /*7950*/  FMUL.FTZ R159, R81, R83.reuse ;  /* 0x00000053519f7220 */ /* 0x080fe20000410000 */
[----:B------:R-:W-:Y:S02]  /*7960*/  HADD2.F32 R49, -RZ, R49.H1_H1 ;  /* 0x30000031ff317230 */ /* 0x000fe40000004100 */
[----:B------:R-:W-:Y:S01]  /*7970*/  FMUL.FTZ R83, R82, R83 ;  /* 0x0000005352537220 */ /* 0x000fe20000410000 */
[----:B------:R-:W-:-:S02]  /*7980*/  HADD2.F32 R198, -RZ, R231.H1_H1 ;  /* 0x300000e7ffc67230 */ /* 0x000fc40000004100 */
[-C--:B------:R-:W-:Y:S01]  /*7990*/  FFMA.FTZ R82, R82, R80.reuse, -R159 ;  /* 0x0000005052527223 */ /* 0x080fe2000001089f */
[----:B------:R-:W-:Y:S01]  /*79a0*/  SHF.R.U32.HI R159, RZ, 0x10, R33 ;  /* 0x00000010ff9f7819 */ /* 0x000fe20000011621 */
[----:B------:R-:W-:Y:S01]  /*79b0*/  FFMA.FTZ R81, R81, R80, R83 ;  /* 0x0000005051517223 */ /* 0x000fe20000010053 */
[----:B------:R-:W-:Y:S01]  /*79c0*/  SHF.R.U32.HI R83, RZ, 0x10, R45 ;  /* 0x00000010ff537819 */ /* 0x000fe2000001162d */
[----:B------:R-:W-:Y:S01]  /*79d0*/  HADD2.F32 R80, -RZ, R37.H1_H1 ;  /* 0x30000025ff507230 */ /* 0x000fe20000004100 */
[--C-:B------:R-:W-:Y:S01]  /*79e0*/  SHF.R.U64 R33, R34, 0x10, R35.reuse ;  /* 0x0000001022217819 */ /* 0x100fe20000001223 */
[----:B------:R-:W-:Y:S01]  /*79f0*/  HADD2.F32 R37, -RZ, R159.H0_H0 ;  /* 0x2000009fff257230 */ /* 0x000fe20000004100 */
[----:B------:R-:W-:Y:S01]  /*7a00*/  SHF.R.U32.HI R34, RZ, 0x10, R35 ;  /* 0x00000010ff227819 */ /* 0x000fe20000011623 */
[----:B------:R-:W-:Y:S01]  /*7a10*/  HADD2.F32 R83, -RZ, R83.H0_H0 ;  /* 0x20000053ff537230 */ /* 0x000fe20000004100 */
[----:B------:R-:W-:Y:S01]  /*7a20*/  SHF.R.U32.HI R35, RZ, 0x10, R47 ;  /* 0x00000010ff237819 */ /* 0x000fe2000001162f */
[----:B------:R-:W-:-:S02]  /*7a30*/  HADD2.F32 R32, -RZ, R32.H0_H0 ;  /* 0x20000020ff207230 */ /* 0x000fc40000004100 */
[----:B------:R-:W-:Y:S02]  /*7a40*/  HADD2.F32 R47, -RZ, R34.H0_H0 ;  /* 0x20000022ff2f7230 */ /* 0x000fe40000004100 */
[CC--:B------:R-:W-:Y:S01]  /*7a50*/  FMUL.FTZ R159, R49.reuse, R83.reuse ;  /* 0x00000053319f7220 */ /* 0x0c0fe20000410000 */
[C---:B------:R-:W-:Y:S01]  /*7a60*/  FMUL.FTZ R83, R80.reuse, R83 ;  /* 0x0000005350537220 */ /* 0x040fe20000410000 */
[----:B------:R-:W-:Y:S02]  /*7a70*/  HADD2.F32 R45, -RZ, R35.H0_H0 ;  /* 0x20000023ff2d7230 */ /* 0x000fe40000004100 */
[-C--:B------:R-:W-:Y:S01]  /*7a80*/  FFMA.FTZ R80, R80, R37.reuse, -R159 ;  /* 0x0000002550507223 */ /* 0x080fe2000001089f */
[----:B------:R-:W-:Y:S01]  /*7a90*/  FFMA.FTZ R49, R49, R37, R83 ;  /* 0x0000002531317223 */ /* 0x000fe20000010053 */
[----:B------:R-:W-:Y:S02]  /*7aa0*/  IMAD.MOV.U32 R37, RZ, RZ, R51 ;  /* 0x000000ffff257224 */ /* 0x000fe400078e0033 */
[--C-:B------:R-:W-:Y:S01]  /*7ab0*/  HADD2.F32 R159, -RZ, R39.reuse.H0_H0 ;  /* 0x20000027ff9f7230 */ /* 0x100fe20000004100 */
[----:B------:R-:W-:Y:S01]  /*7ac0*/  F2FP.F16.F32.PACK_AB R80, R80, R82 ;  /* 0x000000525050723e */ /* 0x000fe200000000ff */
[----:B------:R-:W-:Y:S01]  /*7ad0*/  HADD2.F32 R39, -RZ, R39.H1_H1 ;  /* 0x30000027ff277230 */ /* 0x000fe20000004100 */
[----:B------:R-:W-:Y:S01]  /*7ae0*/  F2FP.F16.F32.PACK_AB R49, R49, R81 ;  /* 0x000000513131723e */ /* 0x000fe200000000ff */
[----:B------:R-:W-:-:S02]  /*7af0*/  HADD2.F32 R51, -RZ, R37.H0_H0 ;  /* 0x20000025ff337230 */ /* 0x000fc40000004100 */
[----:B------:R-:W-:Y:S02]  /*7b00*/  HADD2.F32 R37, -RZ, R37.H1_H1 ;  /* 0x30000025ff257230 */ /* 0x000fe40000004100 */
[----:B------:R-:W-:Y:S02]  /*7b10*/  HADD2.F32 R83, -RZ, R230.H0_H0 ;  /* 0x200000e6ff537230 */ /* 0x000fe40000004100 */
[-C--:B------:R-:W-:Y:S01]  /*7b20*/  FMUL.FTZ R179, R51, R198.reuse ;  /* 0x000000c633b37220 */ /* 0x080fe20000410000 */
[----:B------:R-:W-:Y:S01]  /*7b30*/  FMUL.FTZ R198, R159, R198 ;  /* 0x000000c69fc67220 */ /* 0x000fe20000410000 */
[-C--:B------:R-:W-:Y:S01]  /*7b40*/  FMUL.FTZ R34, R37, R45.reuse ;  /* 0x0000002d25227220 */ /* 0x080fe20000410000 */
[----:B------:R-:W-:Y:S02]  /*7b50*/  IMAD.MOV.U32 R35, RZ, RZ, R38 ;  /* 0x000000ffff237224 */ /* 0x000fe400078e0026 */
[----:B------:R-:W-:Y:S01]  /*7b60*/  FMUL.FTZ R45, R39, R45 ;  /* 0x0000002d272d7220 */ /* 0x000fe20000410000 */
[----:B------:R-:W-:-:S02]  /*7b70*/  HADD2.F32 R38, -RZ, R229.H1_H1 ;  /* 0x300000e5ff267230 */ /* 0x000fc40000004100 */
[----:B------:R-:W-:Y:S01]  /*7b80*/  FFMA.FTZ R34, R39, R47, -R34 ;  /* 0x0000002f27227223 */ /* 0x000fe20000010822 */
[----:B------:R-:W-:Y:S02]  /*7b90*/  HADD2.F32 R39, -RZ, R48.H0_H0 ;  /* 0x20000030ff277230 */ /* 0x000fe40000004100 */
[----:B------:R-:W-:Y:S01]  /*7ba0*/  FFMA.FTZ R198, R51, R83, R198 ;  /* 0x0000005333c67223 */ /* 0x000fe200000100c6 */
[----:B------:R-:W-:Y:S01]  /*7bb0*/  FFMA.FTZ R37, R37, R47, R45 ;  /* 0x0000002f25257223 */ /* 0x000fe2000001002d */
[----:B------:R-:W-:Y:S02]  /*7bc0*/  HADD2.F32 R45, -RZ, R229.H0_H0 ;  /* 0x200000e5ff2d7230 */ /* 0x000fe40000004100 */
[----:B------:R-:W-:Y:S01]  /*7bd0*/  FFMA.FTZ R179, R159, R83, -R179 ;  /* 0x000000539fb37223 */ /* 0x000fe200000108b3 */
[----:B------:R-:W-:Y:S02]  /*7be0*/  HADD2.F32 R47, -RZ, R36.H0_H0 ;  /* 0x20000024ff2f7230 */ /* 0x000fe40000004100 */
[----:B------:R-:W-:-:S02]  /*7bf0*/  HADD2.F32 R51, -RZ, R44.H0_H0 ;  /* 0x2000002cff337230 */ /* 0x000fc40000004100 */
[-C--:B------:R-:W-:Y:S01]  /*7c00*/  FMUL.FTZ R44, R39, R38.reuse ;  /* 0x00000026272c7220 */ /* 0x080fe20000410000 */
[----:B------:R-:W-:Y:S02]  /*7c10*/  HADD2.F32 R48, -RZ, R48.H1_H1 ;  /* 0x30000030ff307230 */ /* 0x000fe40000004100 */
[C---:B------:R-:W-:Y:S01]  /*7c20*/  FMUL.FTZ R38, R47.reuse, R38 ;  /* 0x000000262f267220 */ /* 0x040fe20000410000 */
[----:B------:R-:W-:Y:S02]  /*7c30*/  HADD2.F32 R36, -RZ, R36.H1_H1 ;  /* 0x30000024ff247230 */ /* 0x000fe40000004100 */
[----:B------:R-:W-:Y:S01]  /*7c40*/  FFMA.FTZ R44, R47, R45, -R44 ;  /* 0x0000002d2f2c7223 */ /* 0x000fe2000001082c */
[----:B------:R-:W-:Y:S02]  /*7c50*/  HADD2.F32 R46, -RZ, R46.H0_H0 ;  /* 0x2000002eff2e7230 */ /* 0x000fe40000004100 */
[----:B------:R-:W-:Y:S01]  /*7c60*/  FMUL.FTZ R47, R48, R51 ;  /* 0x00000033302f7220 */ /* 0x000fe20000410000 */
[----:B------:R-:W-:Y:S01]  /*7c70*/  FFMA.FTZ R38, R39, R45, R38 ;  /* 0x0000002d27267223 */ /* 0x000fe20000010026 */
[----:B------:R-:W-:Y:S01]  /*7c80*/  FMUL.FTZ R51, R36, R51 ;  /* 0x0000003324337220 */ /* 0x000fe20000410000 */
[----:B------:R-:W-:-:S02]  /*7c90*/  HADD2.F32 R45, -RZ, R50.H0_H0 ;  /* 0x20000032ff2d7230 */ /* 0x000fc40000004100 */
[-C--:B------:R-:W-:Y:S01]  /*7ca0*/  FFMA.FTZ R47, R36, R32.reuse, -R47 ;  /* 0x00000020242f7223 */ /* 0x080fe2000001082f */
[--C-:B------:R-:W-:Y:S02]  /*7cb0*/  HADD2.F32 R39, -RZ, R35.reuse.H0_H0 ;  /* 0x20000023ff277230 */ /* 0x100fe40000004100 */
[----:B------:R-:W-:Y:S01]  /*7cc0*/  FFMA.FTZ R51, R48, R32, R51 ;  /* 0x0000002030337223 */ /* 0x000fe20000010033 */
[----:B------:R-:W-:Y:S01]  /*7cd0*/  HADD2.F32 R32, -RZ, R228.H0_H0 ;  /* 0x200000e4ff207230 */ /* 0x000fe20000004100 */
[----:B------:R-:W-:Y:S01]  /*7ce0*/  F2FP.F16.F32.PACK_AB R34, R34, R179 ;  /* 0x000000b32222723e */ /* 0x000fe200000000ff */
[----:B------:R-:W-:Y:S01]  /*7cf0*/  HADD2.F32 R50, -RZ, R50.H1_H1 ;  /* 0x30000032ff327230 */ /* 0x000fe20000004100 */
[----:B------:R-:W-:Y:S01]  /*7d00*/  F2FP.F16.F32.PACK_AB R44, R47, R44 ;  /* 0x0000002c2f2c723e */ /* 0x000fe200000000ff */
[----:B------:R-:W-:Y:S02]  /*7d10*/  HADD2.F32 R35, -RZ, R35.H1_H1 ;  /* 0x30000023ff237230 */ /* 0x000fe40000004100 */
[----:B------:R-:W-:Y:S01]  /*7d20*/  FMUL.FTZ R83, R39, R32 ;  /* 0x0000002027537220 */ /* 0x000fe20000410000 */
[----:B------:R-:W-:-:S02]  /*7d30*/  HADD2.F32 R48, -RZ, R33.H0_H0 ;  /* 0x20000021ff307230 */ /* 0x000fc40000004100 */
[----:B------:R-:W-:Y:S01]  /*7d40*/  FMUL.FTZ R33, R45, R32 ;  /* 0x000000202d217220 */ /* 0x000fe20000410000 */
[----:B------:R-:W-:Y:S02]  /*7d50*/  HADD2.F32 R36, -RZ, R228.H1_H1 ;  /* 0x300000e4ff247230 */ /* 0x000fe40000004100 */
[CC--:B------:R-:W-:Y:S01]  /*7d60*/  FMUL.FTZ R32, R50.reuse, R46.reuse ;  /* 0x0000002e32207220 */ /* 0x0c0fe20000410000 */
        /* <DEDUP_REMOVED lines=8> */
[----:B------:R-:W-:Y:S01]  /*7df0*/  MOV R37, R80 ;  /* 0x0000005000257202 */ /* 0x000fe20000000f00 */
[----:B------:R-:W-:Y:S01]  /*7e00*/  IMAD.MOV.U32 R36, RZ, RZ, R44 ;  /* 0x000000ffff247224 */ /* 0x000fe200078e002c */
[----:B------:R-:W-:Y:S01]  /*7e10*/  F2FP.F16.F32.PACK_AB R32, R32, R33 ;  /* 0x000000212020723e */ /* 0x000fe200000000ff */
[----:B------:R-:W-:Y:S01]  /*7e20*/  IMAD.MOV.U32 R39, RZ, RZ, R34 ;  /* 0x000000ffff277224 */ /* 0x000fe200078e0022 */
[----:B------:R-:W-:-:S02]  /*7e30*/  F2FP.F16.F32.PACK_AB R46, R46, R83 ;  /* 0x000000532e2e723e */ /* 0x000fc400000000ff */
[----:B------:R-:W-:Y:S01]  /*7e40*/  MOV R51, R198 ;  /* 0x000000c600337202 */ /* 0x000fe20000000f00 */
[----:B------:R-:W-:Y:S02]  /*7e50*/  IMAD.MOV.U32 R38, RZ, RZ, R32 ;  /* 0x000000ffff267224 */ /* 0x000fe400078e0020 */
[----:B------:R-:W-:-:S07]  /*7e60*/  IMAD.MOV.U32 R50, RZ, RZ, R46 ;  /* 0x000000ffff327224 */ /* 0x000fce00078e002e */
.L_x_1748:
[----:B------:R-:W-:Y:S05]  /*7e70*/  BSYNC B3 ;  /* 0x0000000000037941 */ /* 0x000fea0003800000 */
.L_x_1747:
[----:B------:R-:W-:Y:S02]  /*7e80*/  ULDC.64 UR4, c[0x0][0x208] ;  /* 0x0000820000047ab9 */ /* 0x000fe40000000a00 */
[----:B0-----:R3:W-:Y:S04]  /*7e90*/  STG.E.128 desc[UR4][R76.64], R36 ;  /* 0x000000244c007986 */ /* 0x0017e8000c101d04 */
[----:B--2---:R3:W-:Y:S02]  /*7ea0*/  @!P4 STG.E.128 desc[UR4][R78.64], R48 ;  /* 0x000000304e00c986 */ /* 0x0047e4000c101d04 */
.L_x_1746:
[----:B------:R-:W-:Y:S05]  /*7eb0*/  BSYNC B2 ;  /* 0x0000000000027941 */ /* 0x000fea0003800000 */
.L_x_1745:
[----:B------:R-:W-:-:S13]  /*7ec0*/  ISETP.NE.AND P4, PT, R9, RZ, PT ;  /* 0x000000ff0900720c */ /* 0x000fda0003f85270 */
[----:B------:R-:W-:Y:S05]  /*7ed0*/  @!P4 BRA `(.L_x_1740) ;  /* 0x0000000400d8c947 */ /* 0x000fea0003800000 */
[----:B------:R-:W2:Y:S01]  /*7ee0*/  LDL R32, [R1+0x4] ;  /* 0x0000040001207983 */ /* 0x000ea20000100800 */
[----:B------:R-:W-:Y:S01]  /*7ef0*/  IADD3 R35, P4, P5, R86, R130, R12 ;  /* 0x0000008256237210 */ /* 0x000fe20007d9e00c */
[----:B------:R-:W-:Y:S03]  /*7f00*/  BSSY B2, `(.L_x_1749) ;  /* 0x0000070000027945 */ /* 0x000fe60003800000 */
[----:B------:R-:W-:Y:S02]  /*7f10*/  IADD3.X R34, R84, R155, R109, P4, P5 ;  /* 0x0000009b54227210 */ /* 0x000fe400027ea46d */
[----:B--2---:R-:W-:-:S04]  /*7f20*/  LOP3.LUT P6, RZ, R32, 0x1, RZ, 0xc0, !PT ;  /* 0x0000000120ff7812 */ /* 0x004fc800078cc0ff */
[----:B------:R-:W-:-:S04]  /*7f30*/  SEL R32, R126, R146, !P6 ;  /* 0x000000927e207207 */ /* 0x000fc80007000000 */
[----:B------:R-:W-:-:S04]  /*7f40*/  SHF.R.S32.HI R33, RZ, 0x1f, R32 ;  /* 0x0000001fff217819 */ /* 0x000fc80000011420 */
[----:B------:R-:W-:-:S04]  /*7f50*/  LEA.HI R33, R33, R32, RZ, 0x4 ;  /* 0x0000002021217211 */ /* 0x000fc800078f20ff */
[----:B------:R-:W-:-:S05]  /*7f60*/  LEA.HI.SX32 R32, R33, R112, 0x1c ;  /* 0x0000007021207211 */ /* 0x000fca00078fe2ff */
[----:B------:R-:W-:-:S05]  /*7f70*/  IMAD.SHL.U32 R33, R32, 0x8, RZ ;  /* 0x0000000820217824 */ /* 0x000fca00078e00ff */
[----:B------:R-:W-:-:S13]  /*7f80*/  ISETP.GE.AND P4, PT, R33, R144, PT ;  /* 0x000000902100720c */ /* 0x000fda0003f86270 */
[--C-:B0--3--:R-:W-:Y:S02]  /*7f90*/  @!P4 SHF.R.S32.HI R36, RZ, 0x1f, R33.reuse ;  /* 0x0000001fff24c819 */ /* 0x109fe40000011421 */
[----:B------:R-:W-:-:S04]  /*7fa0*/  @!P4 IADD3 R130, P5, P6, R86, R130, R33 ;  /* 0x000000825682c210 */ /* 0x000fc80007ebe021 */
[----:B------:R-:W-:Y:S02]  /*7fb0*/  @!P4 IADD3.X R36, R84, R155, R36, P5, P6 ;  /* 0x0000009b5424c210 */ /* 0x000fe40002fec424 */
[----:B------:R-:W-:-:S04]  /*7fc0*/  LEA R44, P5, R35, R114, 0x1 ;  /* 0x00000072232c7211 */ /* 0x000fc800078a08ff */
[----:B------:R-:W-:Y:S02]  /*7fd0*/  LEA.HI.X R45, R35, R115, R34, 0x1, P5 ;  /* 0x00000073232d7211 */ /* 0x000fe400028f0c22 */
[----:B------:R-:W-:Y:S02]  /*7fe0*/  SHF.R.S32.HI R35, RZ, 0x1f, R32 ;  /* 0x0000001fff237819 */ /* 0x000fe40000011420 */
[----:B------:R-:W-:Y:S02]  /*7ff0*/  @!P4 LEA R46, P5, R130, R114, 0x1 ;  /* 0x00000072822ec211 */ /* 0x000fe400078a08ff */
[----:B------:R-:W-:Y:S02]  /*8000*/  LEA.HI R35, R35, R32, RZ, 0x3 ;  /* 0x0000002023237211 */ /* 0x000fe400078f18ff */
[----:B------:R-:W-:Y:S01]  /*8010*/  LOP3.LUT R32, R174, 0x38, R33, 0xf8, !PT ;  /* 0x00000038ae207812 */ /* 0x000fe200078ef821 */
[----:B------:R-:W-:Y:S01]  /*8020*/  IMAD R33, R17, 0x4800, R139 ;  /* 0x0000480011217824 */ /* 0x000fe200078e028b */
[----:B------:R-:W-:-:S02]  /*8030*/  SHF.R.S32.HI R35, RZ, 0x3, R35 ;  /* 0x00000003ff237819 */ /* 0x000fc40000011423 */
[----:B------:R-:W-:Y:S01]  /*8040*/  LOP3.LUT R32, R32, R175, RZ, 0x3c, !PT ;  /* 0x000000af20207212 */ /* 0x000fe200078e3cff */
[----:B------:R-:W-:Y:S01]  /*8050*/  IMAD R33, R33, 0x2, R16 ;  /* 0x0000000221217824 */ /* 0x000fe200078e0210 */
[----:B------:R-:W-:Y:S01]  /*8060*/  @!P4 LEA.HI.X R47, R130, R115, R36, 0x1, P5 ;  /* 0x00000073822fc211 */ /* 0x000fe200028f0c24 */
[----:B------:R-:W-:Y:S01]  /*8070*/  IMAD R35, R35, 0x1800, R176 ;  /* 0x0000180023237824 */ /* 0x000fe200078e02b0 */
[----:B------:R-:W-:-:S03]  /*8080*/  ISETP.GE.AND P5, PT, R166, R119, PT ;  /* 0x00000077a600720c */ /* 0x000fc60003fa6270 */
[----:B------:R-:W-:-:S04]  /*8090*/  IMAD.IADD R32, R35, 0x1, R32 ;  /* 0x0000000123207824 */ /* 0x000fc800078e0220 */
[----:B------:R-:W-:-:S04]  /*80a0*/  IMAD R35, R17, 0x4800, R32 ;  /* 0x0000480011237824 */ /* 0x000fc800078e0220 */
[----:B------:R-:W-:Y:S02]  /*80b0*/  IMAD R36, R35, 0x2, R16 ;  /* 0x0000000223247824 */ /* 0x000fe400078e0210 */
        /* <DEDUP_REMOVED lines=36> */
[----:B------:R-:W-:Y:S02]  /*8300*/  HADD2.F32 R33, -RZ, R218.H1_H1 ;  /* 0x300000daff217230 */ /* 0x000fe40000004100 */
[-C--:B------:R-:W-:Y:S01]  /*8310*/  FMUL.FTZ R37, R50, R42.reuse ;  /* 0x0000002a32257220 */ /* 0x080fe20000410000 */
[----:B------:R-:W-:Y:S02]  /*8320*/  HADD2.F32 R221, -RZ, R221.H0_H0 ;  /* 0x200000ddffdd7230 */ /* 0x000fe40000004100 */
[----:B------:R-:W-:Y:S01]  /*8330*/  FMUL.FTZ R42, R35, R42 ;  /* 0x0000002a232a7220 */ /* 0x000fe20000410000 */
[----:B------:R-:W-:-:S02]  /*8340*/  HADD2.F32 R29, -RZ, R29.H0_H0 ;  /* 0x2000001dff1d7230 */ /* 0x000fc40000004100 */
[----:B------:R-:W-:Y:S01]  /*8350*/  FFMA.FTZ R37, R35, R51, -R37 ;  /* 0x0000003323257223 */ /* 0x000fe20000010825 */
[-C--:B------:R-:W-:Y:S01]  /*8360*/  FFMA.FTZ R31, R39, R33.reuse, -R31 ;  /* 0x00000021271f7223 */ /* 0x080fe2000001081f */
[----:B------:R-:W-:Y:S01]  /*8370*/  FFMA.FTZ R76, R43, R33, R76 ;  /* 0x000000212b4c7223 */ /* 0x000fe2000001004c */
[----:B------:R-:W-:Y:S02]  /*8380*/  HADD2.F32 R35, -RZ, R36.H0_H0 ;  /* 0x20000024ff237230 */ /* 0x000fe40000004100 */
[----:B------:R-:W-:Y:S01]  /*8390*/  FFMA.FTZ R42, R50, R51, R42 ;  /* 0x00000033322a7223 */ /* 0x000fe2000001002a */
[----:B------:R-:W-:Y:S02]  /*83a0*/  HADD2.F32 R33, -RZ, R32.H0_H0 ;  /* 0x20000020ff217230 */ /* 0x000fe40000004100 */
[----:B------:R-:W-:Y:S02]  /*83b0*/  HADD2.F32 R36, -RZ, R36.H1_H1 ;  /* 0x30000024ff247230 */ /* 0x000fe40000004100 */
[----:B------:R-:W-:Y:S01]  /*83c0*/  HADD2.F32 R32, -RZ, R32.H1_H1 ;  /* 0x30000020ff207230 */ /* 0x000fe20000004100 */
[----:B------:R-:W-:Y:S01]  /*83d0*/  F2FP.F16.F32.PACK_AB R42, R42, R76 ;  /* 0x0000004c2a2a723e */ /* 0x000fe200000000ff */
[----:B------:R-:W-:-:S02]  /*83e0*/  HADD2.F32 R219, -RZ, R219.H0_H0 ;  /* 0x200000dbffdb7230 */ /* 0x000fc40000004100 */
[----:B------:R-:W-:Y:S01]  /*83f0*/  FMUL.FTZ R43, R36, R29 ;  /* 0x0000001d242b7220 */ /* 0x000fe20000410000 */
[----:B------:R-:W-:Y:S02]  /*8400*/  HADD2.F32 R39, -RZ, R28.H0_H0 ;  /* 0x2000001cff277230 */ /* 0x000fe40000004100 */
[----:B------:R-:W-:Y:S01]  /*8410*/  FMUL.FTZ R28, R35, R221 ;  /* 0x000000dd231c7220 */ /* 0x000fe20000410000 */
[----:B------:R-:W-:Y:S01]  /*8420*/  FMUL.FTZ R29, R32, R29 ;  /* 0x0000001d201d7220 */ /* 0x000fe20000410000 */
[C---:B------:R-:W-:Y:S01]  /*8430*/  FMUL.FTZ R221, R33.reuse, R221 ;  /* 0x000000dd21dd7220 */ /* 0x040fe20000410000 */
[----:B------:R-:W-:Y:S02]  /*8440*/  HADD2.F32 R220, -RZ, R220.H0_H0 ;  /* 0x200000dcffdc7230 */ /* 0x000fe40000004100 */
[----:B------:R-:W-:Y:S01]  /*8450*/  FFMA.FTZ R28, R33, R219, -R28 ;  /* 0x000000db211c7223 */ /* 0x000fe2000001081c */
[----:B------:R-:W-:Y:S01]  /*8460*/  FFMA.FTZ R36, R36, R39, R29 ;  /* 0x0000002724247223 */ /* 0x000fe2000001001d */
[----:B------:R-:W-:-:S02]  /*8470*/  HADD2.F32 R33, -RZ, R38.H0_H0 ;  /* 0x20000026ff217230 */ /* 0x000fc40000004100 */
[----:B------:R-:W-:Y:S01]  /*8480*/  FFMA.FTZ R221, R35, R219, R221 ;  /* 0x000000db23dd7223 */ /* 0x000fe200000100dd */
[----:B------:R-:W-:Y:S02]  /*8490*/  HADD2.F32 R41, -RZ, R41.H0_H0 ;  /* 0x20000029ff297230 */ /* 0x000fe40000004100 */
[----:B------:R-:W-:Y:S01]  /*84a0*/  FFMA.FTZ R43, R32, R39, -R43 ;  /* 0x00000027202b7223 */ /* 0x000fe2000001082b */
[----:B------:R-:W-:Y:S02]  /*84b0*/  HADD2.F32 R29, -RZ, R34.H0_H0 ;  /* 0x20000022ff1d7230 */ /* 0x000fe40000004100 */
[----:B------:R-:W-:Y:S01]  /*84c0*/  HADD2.F32 R38, -RZ, R38.H1_H1 ;  /* 0x30000026ff267230 */ /* 0x000fe20000004100 */
[----:B------:R-:W-:Y:S01]  /*84d0*/  F2FP.F16.F32.PACK_AB R36, R36, R221 ;  /* 0x000000dd2424723e */ /* 0x000fe200000000ff */
[----:B------:R-:W-:Y:S01]  /*84e0*/  HADD2.F32 R34, -RZ, R34.H1_H1 ;  /* 0x30000022ff227230 */ /* 0x000fe20000004100 */
[----:B------:R-:W-:Y:S01]  /*84f0*/  F2FP.F16.F32.PACK_AB R32, R43, R28 ;  /* 0x0000001c2b20723e */ /* 0x000fe200000000ff */
[----:B------:R-:W-:-:S02]  /*8500*/  HADD2.F32 R218, -RZ, R218.H0_H0 ;  /* 0x200000daffda7230 */ /* 0x000fc40000004100 */
[-C--:B------:R-:W-:Y:S01]  /*8510*/  FMUL.FTZ R39, R38, R41.reuse ;  /* 0x0000002926277220 */ /* 0x080fe20000410000 */
[----:B------:R-:W-:Y:S02]  /*8520*/  HADD2.F32 R35, -RZ, R30.H0_H0 ;  /* 0x2000001eff237230 */ /* 0x000fe40000004100 */
[-C--:B------:R-:W-:Y:S01]  /*8530*/  FMUL.FTZ R30, R33, R220.reuse ;  /* 0x000000dc211e7220 */ /* 0x080fe20000410000 */
[C---:B------:R-:W-:Y:S01]  /*8540*/  FMUL.FTZ R220, R29.reuse, R220 ;  /* 0x000000dc1ddc7220 */ /* 0x040fe20000410000 */
[C---:B------:R-:W-:Y:S02]  /*8550*/  FMUL.FTZ R41, R34.reuse, R41 ;  /* 0x0000002922297220 */ /* 0x040fe40000410000 */
[-C--:B------:R-:W-:Y:S01]  /*8560*/  FFMA.FTZ R30, R29, R218.reuse, -R30 ;  /* 0x000000da1d1e7223 */ /* 0x080fe2000001081e */
[-C--:B------:R-:W-:Y:S01]  /*8570*/  FFMA.FTZ R39, R34, R35.reuse, -R39 ;  /* 0x0000002322277223 */ /* 0x080fe20000010827 */
[----:B------:R-:W-:Y:S01]  /*8580*/  FFMA.FTZ R220, R33, R218, R220 ;  /* 0x000000da21dc7223 */ /* 0x000fe200000100dc */
[----:B------:R-:W-:Y:S01]  /*8590*/  FFMA.FTZ R41, R38, R35, R41 ;  /* 0x0000002326297223 */ /* 0x000fe20000010029 */
[----:B------:R-:W-:-:S02]  /*85a0*/  F2FP.F16.F32.PACK_AB R35, R37, R31 ;  /* 0x0000001f2523723e */ /* 0x000fc400000000ff */
[----:B------:R-:W-:Y:S02]  /*85b0*/  F2FP.F16.F32.PACK_AB R34, R39, R30 ;  /* 0x0000001e2722723e */ /* 0x000fe400000000ff */
[----:B------:R-:W-:Y:S02]  /*85c0*/  F2FP.F16.F32.PACK_AB R33, R49, R48 ;  /* 0x000000303121723e */ /* 0x000fe400000000ff */
[----:B------:R-:W-:Y:S02]  /*85d0*/  F2FP.F16.F32.PACK_AB R37, R40, R77 ;  /* 0x0000004d2825723e */ /* 0x000fe400000000ff */
[----:B------:R-:W-:Y:S02]  /*85e0*/  F2FP.F16.F32.PACK_AB R38, R41, R220 ;  /* 0x000000dc2926723e */ /* 0x000fe400000000ff */
[----:B------:R-:W-:-:S07]  /*85f0*/  MOV R39, R42 ;  /* 0x0000002a00277202 */ /* 0x000fce0000000f00 */
.L_x_1750:
[----:B------:R-:W-:Y:S05]  /*8600*/  BSYNC B2 ;  /* 0x0000000000027941 */ /* 0x000fea0003800000 */
.L_x_1749:
[----:B------:R-:W-:Y:S02]  /*8610*/  ULDC.64 UR4, c[0x0][0x208] ;  /* 0x0000820000047ab9 */ /* 0x000fe40000000a00 */
[----:B0-----:R4:W-:Y:S04]  /*8620*/  STG.E.128 desc[UR4][R44.64], R32 ;  /* 0x000000202c007986 */ /* 0x0019e8000c101d04 */
[----:B--2---:R4:W-:Y:S02]  /*8630*/  @!P4 STG.E.128 desc[UR4][R46.64], R36 ;  /* 0x000000242e00c986 */ /* 0x0049e4000c101d04 */
.L_x_1740:
[----:B------:R-:W-:Y:S05]  /*8640*/  BSYNC B1 ;  /* 0x0000000000017941 */ /* 0x000fea0003800000 */
.L_x_1739:
[-C--:B--2---:R-:W-:Y:S02]  /*8650*/  IMAD R28, R147, R122.reuse, RZ ;  /* 0x0000007a931c7224 */ /* 0x084fe400078e02ff */
[----:B------:R-:W-:-:S04]  /*8660*/  IMAD.WIDE.U32 R124, R188, R122, R124 ;  /* 0x0000007abc7c7225 */ /* 0x000fc800078e007c */
[----:B------:R-:W-:Y:S01]  /*8670*/  IMAD R123, R188, R123, R28 ;  /* 0x0000007bbc7b7224 */ /* 0x000fe200078e021c */
[----:B------:R-:W-:Y:S06]  /*8680*/  @P0 BRA `(.L_x_1709) ;  /* 0x0000001800c80947 */ /* 0x000fec0003800000 */
[----:B------:R-:W-:Y:S01]  /*8690*/  ISETP.NE.AND P0, PT, R11, RZ, PT ;  /* 0x000000ff0b00720c */ /* 0x000fe20003f05270 */
[----:B------:R-:W-:Y:S01]  /*86a0*/  BSSY B1, `(.L_x_1751) ;  /* 0x0000079000017945 */ /* 0x000fe20003800000 */
[----:B------:R-:W-:-:S11]  /*86b0*/  IMAD.IADD R40, R125, 0x1, R123 ;  /* 0x000000017d287824 */ /* 0x000fd600078e027b */
[----:B------:R-:W-:Y:S05]  /*86c0*/  @!P0 BRA `(.L_x_1752) ;  /* 0x0000000400d88947 */ /* 0x000fea0003800000 */
[----:B------:R-:W-:Y:S01]  /*86d0*/  SEL R28, R126, R146, !P3 ;  /* 0x000000927e1c7207 */ /* 0x000fe20005800000 */
[----:B------:R-:W-:Y:S01]  /*86e0*/  BSSY B2, `(.L_x_1753) ;  /* 0x0000071000027945 */ /* 0x000fe20003800000 */
[----:B----4-:R-:W-:Y:S02]  /*86f0*/  IADD3 R32, P0, P4, R86, R124, R14 ;  /* 0x0000007c56207210 */ /* 0x010fe40007c1e00e */
[----:B------:R-:W-:Y:S02]  /*8700*/  SHF.R.S32.HI R29, RZ, 0x1f, R28 ;  /* 0x0000001fff1d7819 */ /* 0x000fe4000001141c */
[----:B------:R-:W-:Y:S02]  /*8710*/  IADD3.X R34, R84, R40, R111, P0, P4 ;  /* 0x0000002854227210 */ /* 0x000fe400007e846f */
[----:B------:R-:W-:-:S04]  /*8720*/  LEA.HI R29, R29, R28, RZ, 0x4 ;  /* 0x0000001c1d1d7211 */ /* 0x000fc800078f20ff */
[----:B------:R-:W-:-:S04]  /*8730*/  LEA.HI.SX32 R29, R29, R116, 0x1c ;  /* 0x000000741d1d7211 */ /* 0x000fc800078fe2ff */
[----:B------:R-:W-:Y:S01]  /*8740*/  SHF.R.S32.HI R28, RZ, 0x1f, R29 ;  /* 0x0000001fff1c7819 */ /* 0x000fe2000001141d */
[----:B------:R-:W-:-:S03]  /*8750*/  IMAD.SHL.U32 R31, R29, 0x8, RZ ;  /* 0x000000081d1f7824 */ /* 0x000fc600078e00ff */
[----:B------:R-:W-:Y:S02]  /*8760*/  LEA.HI R28, R28, R29, RZ, 0x3 ;  /* 0x0000001d1c1c7211 */ /* 0x000fe400078f18ff */
[----:B------:R-:W-:Y:S02]  /*8770*/  ISETP.GE.AND P0, PT, R31, R144, PT ;  /* 0x000000901f00720c */ /* 0x000fe40003f06270 */
[----:B------:R-:W-:Y:S02]  /*8780*/  SHF.R.S32.HI R35, RZ, 0x3, R28 ;  /* 0x00000003ff237819 */ /* 0x000fe4000001141c */
[----:B------:R-:W-:-:S03]  /*8790*/  LOP3.LUT R29, R173, 0x38, R31, 0xf8, !PT ;  /* 0x00000038ad1d7812 */ /* 0x000fc600078ef81f */
[----:B------:R-:W-:Y:S01]  /*87a0*/  IMAD R28, R35, 0x1800, R178 ;  /* 0x00001800231c7824 */ /* 0x000fe200078e02b2 */
[----:B------:R-:W-:-:S05]  /*87b0*/  LOP3.LUT R29, R29, R208, RZ, 0x3c, !PT ;  /* 0x000000d01d1d7212 */ /* 0x000fca00078e3cff */
[----:B------:R-:W-:Y:S01]  /*87c0*/  @!P0 SHF.R.S32.HI R33, RZ, 0x1f, R31 ;  /* 0x0000001fff218819 */ /* 0x000fe2000001141f */
[----:B------:R-:W-:Y:S01]  /*87d0*/  IMAD.IADD R28, R28, 0x1, R29 ;  /* 0x000000011c1c7824 */ /* 0x000fe200078e021d */
[----:B------:R-:W-:Y:S01]  /*87e0*/  @!P0 IADD3 R30, P4, P5, R86, R124, R31 ;  /* 0x0000007c561e8210 */ /* 0x000fe20007d9e01f */
[C---:B------:R-:W-:Y:S02]  /*87f0*/  IMAD R29, R17.reuse, 0x4800, R140 ;  /* 0x00004800111d7824 */ /* 0x040fe400078e028c */
[----:B------:R-:W-:Y:S01]  /*8800*/  IMAD R31, R17, 0x4800, R28 ;  /* 0x00004800111f7824 */ /* 0x000fe200078e021c */
[----:B------:R-:W-:Y:S01]  /*8810*/  @!P0 IADD3.X R33, R84, R40, R33, P4, P5 ;  /* 0x0000002854218210 */ /* 0x000fe200027ea421 */
[----:B------:R-:W-:Y:S01]  /*8820*/  IMAD R29, R29, 0x2, R16 ;  /* 0x000000021d1d7824 */ /* 0x000fe200078e0210 */
[----:B0--3--:R-:W-:-:S04]  /*8830*/  LEA R36, P4, R32, R114, 0x1 ;  /* 0x0000007220247211 */ /* 0x009fc800078808ff */
[----:B------:R-:W-:Y:S02]  /*8840*/  LEA.HI.X R37, R32, R115, R34, 0x1, P4 ;  /* 0x0000007320257211 */ /* 0x000fe400020f0c22 */
[----:B------:R-:W-:Y:S02]  /*8850*/  LEA R32, R31, R16, 0x1 ;  /* 0x000000101f207211 */ /* 0x000fe400078e08ff */
[----:B------:R-:W-:-:S04]  /*8860*/  @!P0 LEA R38, P4, R30, R114, 0x1 ;  /* 0x000000721e268211 */ /* 0x000fc800078808ff */
[----:B------:R-:W-:Y:S02]  /*8870*/  @!P0 LEA.HI.X R39, R30, R115, R33, 0x1, P4 ;  /* 0x000000731e278211 */ /* 0x000fe400020f0c21 */
[----:B------:R-:W0:Y:S01]  /*8880*/  LDS.128 R28, [R29+0x18400] ;  /* 0x018400001d1c7984 */ /* 0x000e220000000c00 */
[----:B------:R-:W-:-:S03]  /*8890*/  ISETP.GE.AND P4, PT, R18, R119, PT ;  /* 0x000000771200720c */ /* 0x000fc60003f86270 */
[----:B------:R-:W2:Y:S10]  /*88a0*/  LDS.128 R32, [R32+0x18400] ;  /* 0x0184000020207984 */ /* 0x000eb40000000c00 */
[----:B------:R-:W-:Y:S05]  /*88b0*/  @P4 BRA `(.L_x_1754) ;  /* 0x00000004004c4947 */ /* 0x000fea0003800000 */
[----:B------:R-:W-:Y:S01]  /*88c0*/  SHF.R.U64 R42, R72, 0x10, R73 ;  /* 0x00000010482a7819 */ /* 0x000fe20000001249 */
[----:B--2---:R-:W-:Y:S01]  /*88d0*/  IMAD.MOV.U32 R45, RZ, RZ, R33 ;  /* 0x000000ffff2d7224 */ /* 0x004fe200078e0021 */
[----:B------:R-:W-:Y:S01]  /*88e0*/  SHF.R.U32.HI R72, RZ, 0x10, R73 ;  /* 0x00000010ff487819 */ /* 0x000fe20000011649 */
[----:B0-----:R-:W-:Y:S01]  /*88f0*/  IMAD.MOV.U32 R33, RZ, RZ, R31 ;  /* 0x000000ffff217224 */ /* 0x001fe200078e001f */
[--C-:B------:R-:W-:Y:S01]  /*8900*/  SHF.R.U64 R41, R60, 0x10, R61.reuse ;  /* 0x000000103c297819 */ /* 0x100fe2000000123d */
[----:B------:R-:W-:Y:S01]  /*8910*/  HADD2.F32 R50, -RZ, R217.H1_H1 ;  /* 0x300000d9ff327230 */ /* 0x000fe20000004100 */
[----:B------:R-:W-:Y:S01]  /*8920*/  SHF.R.U32.HI R60, RZ, 0x10, R61 ;  /* 0x00000010ff3c7819 */ /* 0x000fe2000001163d */
[--C-:B------:R-:W-:Y:S01]  /*8930*/  HADD2.F32 R47, -RZ, R45.reuse.H0_H0 ;  /* 0x2000002dff2f7230 */ /* 0x100fe20000004100 */
[--C-:B------:R-:W-:Y:S01]  /*8940*/  SHF.R.U64 R44, R74, 0x10, R75.reuse ;  /* 0x000000104a2c7819 */ /* 0x100fe2000000124b */
[----:B------:R-:W-:Y:S01]  /*8950*/  HADD2.F32 R45, -RZ, R45.H1_H1 ;  /* 0x3000002dff2d7230 */ /* 0x000fe20000004100 */
[----:B------:R-:W-:Y:S01]  /*8960*/  SHF.R.U32.HI R74, RZ, 0x10, R75 ;  /* 0x00000010ff4a7819 */ /* 0x000fe2000001164b */
[----:B------:R-:W-:-:S02]  /*8970*/  HADD2.F32 R31, -RZ, R29.H0_H0 ;  /* 0x2000001dff1f7230 */ /* 0x000fc40000004100 */
[-C--:B------:R-:W-:Y:S01]  /*8980*/  FMUL.FTZ R76, R47, R50.reuse ;  /* 0x000000322f4c7220 */ /* 0x080fe20000410000 */
[----:B------:R-:W-:Y:S01]  /*8990*/  HADD2.F32 R72, -RZ, R72.H0_H0 ;  /* 0x20000048ff487230 */ /* 0x000fe20000004100 */
[--C-:B------:R-:W-:Y:S01]  /*89a0*/  SHF.R.U64 R43, R62, 0x10, R63.reuse ;  /* 0x000000103e2b7819 */ /* 0x100fe2000000123f */
[----:B------:R-:W-:Y:S02]  /*89b0*/  HADD2.F32 R46, -RZ, R29.H1_H1 ;  /* 0x3000001dff2e7230 */ /* 0x000fe40000004100 */
[----:B------:R-:W-:Y:S01]  /*89c0*/  FMUL.FTZ R50, R31, R50 ;  /* 0x000000321f327220 */ /* 0x000fe20000410000 */
[----:B------:R-:W-:Y:S02]  /*89d0*/  HADD2.F32 R48, -RZ, R215.H1_H1 ;  /* 0x300000d7ff307230 */ /* 0x000fe40000004100 */
[-C--:B------:R-:W-:Y:S01]  /*89e0*/  FMUL.FTZ R49, R45, R72.reuse ;  /* 0x000000482d317220 */ /* 0x080fe20000410000 */
[----:B------:R-:W-:Y:S02]  /*89f0*/  HADD2.F32 R60, -RZ, R60.H0_H0 ;  /* 0x2000003cff3c7230 */ /* 0x000fe40000004100 */
[C---:B------:R-:W-:Y:S01]  /*8a00*/  FMUL.FTZ R72, R46.reuse, R72 ;  /* 0x000000482e487220 */ /* 0x040fe20000410000 */
[----:B------:R-:W-:Y:S01]  /*8a10*/  SHF.R.U32.HI R62, RZ, 0x10, R63 ;  /* 0x00000010ff3e7819 */ /* 0x000fe2000001163f */
[-C--:B------:R-:W-:Y:S01]  /*8a20*/  FFMA.FTZ R29, R31, R48.reuse, -R76 ;  /* 0x000000301f1d7223 */ /* 0x080fe2000001084c */
[----:B------:R-:W-:Y:S01]  /*8a30*/  FFMA.FTZ R31, R47, R48, R50 ;  /* 0x000000302f1f7223 */ /* 0x000fe20000010032 */
[-C--:B------:R-:W-:Y:S01]  /*8a40*/  FFMA.FTZ R46, R46, R60.reuse, -R49 ;  /* 0x0000003c2e2e7223 */ /* 0x080fe20000010831 */
[----:B------:R-:W-:Y:S01]  /*8a50*/  FFMA.FTZ R48, R45, R60, R72 ;  /* 0x0000003c2d307223 */ /* 0x000fe20000010048 */
[----:B------:R-:W-:-:S02]  /*8a60*/  HADD2.F32 R76, -RZ, R216.H1_H1 ;  /* 0x300000d8ff4c7230 */ /* 0x000fc40000004100 */
[--C-:B------:R-:W-:Y:S01]  /*8a70*/  HADD2.F32 R45, -RZ, R35.reuse.H0_H0 ;  /* 0x20000023ff2d7230 */ /* 0x100fe20000004100 */
[----:B------:R-:W-:Y:S01]  /*8a80*/  F2FP.F16.F32.PACK_AB R29, R46, R29 ;  /* 0x0000001d2e1d723e */ /* 0x000fe200000000ff */
[----:B------:R-:W-:Y:S02]  /*8a90*/  HADD2.F32 R60, -RZ, R35.H1_H1 ;  /* 0x30000023ff3c7230 */ /* 0x000fe40000004100 */
[----:B------:R-:W-:Y:S02]  /*8aa0*/  HADD2.F32 R49, -RZ, R74.H0_H0 ;  /* 0x2000004aff317230 */ /* 0x000fe40000004100 */
[--C-:B------:R-:W-:Y:S02]  /*8ab0*/  HADD2.F32 R35, -RZ, R33.reuse.H0_H0 ;  /* 0x20000021ff237230 */ /* 0x100fe40000004100 */
[----:B------:R-:W-:Y:S02]  /*8ac0*/  HADD2.F32 R50, -RZ, R33.H1_H1 ;  /* 0x30000021ff327230 */ /* 0x000fe40000004100 */
[----:B------:R-:W-:Y:S01]  /*8ad0*/  FMUL.FTZ R51, R60, R49 ;  /* 0x000000313c337220 */ /* 0x000fe20000410000 */
[----:B------:R-:W-:-:S02]  /*8ae0*/  HADD2.F32 R72, -RZ, R214.H1_H1 ;  /* 0x300000d6ff487230 */ /* 0x000fc40000004100 */
[----:B------:R-:W-:Y:S02]  /*8af0*/  HADD2.F32 R47, -RZ, R62.H0_H0 ;  /* 0x2000003eff2f7230 */ /* 0x000fe40000004100 */
[-C--:B------:R-:W-:Y:S01]  /*8b00*/  FMUL.FTZ R62, R45, R76.reuse ;  /* 0x0000004c2d3e7220 */ /* 0x080fe20000410000 */
[C---:B------:R-:W-:Y:S01]  /*8b10*/  FMUL.FTZ R76, R35.reuse, R76 ;  /* 0x0000004c234c7220 */ /* 0x040fe20000410000 */
[----:B------:R-:W-:Y:S01]  /*8b20*/  FMUL.FTZ R49, R50, R49 ;  /* 0x0000003132317220 */ /* 0x000fe20000410000 */
[----:B------:R-:W-:Y:S02]  /*8b30*/  HADD2.F32 R217, -RZ, R217.H0_H0 ;  /* 0x200000d9ffd97230 */ /* 0x000fe40000004100 */
[-C--:B------:R-:W-:Y:S01]  /*8b40*/  FFMA.FTZ R33, R35, R72.reuse, -R62 ;  /* 0x0000004823217223 */ /* 0x080fe2000001083e */
[----:B------:R-:W-:Y:S01]  /*8b50*/  FFMA.FTZ R35, R45, R72, R76 ;  /* 0x000000482d237223 */ /* 0x000fe2000001004c */
[----:B------:R-:W-:Y:S01]  /*8b60*/  FFMA.FTZ R60, R60, R47, R49 ;  /* 0x0000002f3c3c7223 */ /* 0x000fe20000010031 */
[----:B------:R-:W-:-:S02]  /*8b70*/  HADD2.F32 R72, -RZ, R42.H0_H0 ;  /* 0x2000002aff487230 */ /* 0x000fc40000004100 */
[----:B------:R-:W-:Y:S01]  /*8b80*/  FFMA.FTZ R50, R50, R47, -R51 ;  /* 0x0000002f32327223 */ /* 0x000fe20000010833 */
[----:B------:R-:W-:Y:S02]  /*8b90*/  HADD2.F32 R49, -RZ, R32.H1_H1 ;  /* 0x30000020ff317230 */ /* 0x000fe40000004100 */
[----:B------:R-:W-:Y:S01]  /*8ba0*/  HADD2.F32 R45, -RZ, R28.H1_H1 ;  /* 0x3000001cff2d7230 */ /* 0x000fe20000004100 */
[----:B------:R-:W-:Y:S01]  /*8bb0*/  F2FP.F16.F32.PACK_AB R35, R60, R35 ;  /* 0x000000233c23723e */ /* 0x000fe200000000ff */
[----:B------:R-:W-:Y:S02]  /*8bc0*/  HADD2.F32 R47, -RZ, R32.H0_H0 ;  /* 0x20000020ff2f7230 */ /* 0x000fe40000004100 */
[-C--:B------:R-:W-:Y:S01]  /*8bd0*/  FMUL.FTZ R74, R49, R72.reuse ;  /* 0x00000048314a7220 */ /* 0x080fe20000410000 */
[----:B------:R-:W-:Y:S02]  /*8be0*/  HADD2.F32 R42, -RZ, R28.H0_H0 ;  /* 0x2000001cff2a7230 */ /* 0x000fe40000004100 */
[----:B------:R-:W-:Y:S01]  /*8bf0*/  FMUL.FTZ R72, R45, R72 ;  /* 0x000000482d487220 */ /* 0x000fe20000410000 */
[----:B------:R-:W-:-:S02]  /*8c00*/  HADD2.F32 R62, -RZ, R41.H0_H0 ;  /* 0x20000029ff3e7230 */ /* 0x000fc40000004100 */
[-C--:B------:R-:W-:Y:S01]  /*8c10*/  FMUL.FTZ R41, R47, R217.reuse ;  /* 0x000000d92f297220 */ /* 0x080fe20000410000 */
[----:B------:R-:W-:Y:S02]  /*8c20*/  HADD2.F32 R215, -RZ, R215.H0_H0 ;  /* 0x200000d7ffd77230 */ /* 0x000fe40000004100 */
[C---:B------:R-:W-:Y:S01]  /*8c30*/  FMUL.FTZ R32, R42.reuse, R217 ;  /* 0x000000d92a207220 */ /* 0x040fe20000410000 */
[----:B------:R-:W-:Y:S02]  /*8c40*/  HADD2.F32 R43, -RZ, R43.H0_H0 ;  /* 0x2000002bff2b7230 */ /* 0x000fe40000004100 */
[----:B------:R-:W-:Y:S01]  /*8c50*/  FFMA.FTZ R51, R49, R62, R72 ;  /* 0x0000003e31337223 */ /* 0x000fe20000010048 */
[----:B------:R-:W-:Y:S02]  /*8c60*/  HADD2.F32 R49, -RZ, R44.H0_H0 ;  /* 0x2000002cff317230 */ /* 0x000fe40000004100 */
[-C--:B------:R-:W-:Y:S01]  /*8c70*/  FFMA.FTZ R28, R42, R215.reuse, -R41 ;  /* 0x000000d72a1c7223 */ /* 0x080fe20000010829 */
[----:B------:R-:W-:Y:S01]  /*8c80*/  FFMA.FTZ R32, R47, R215, R32 ;  /* 0x000000d72f207223 */ /* 0x000fe20000010020 */
[----:B------:R-:W-:-:S02]  /*8c90*/  HADD2.F32 R44, -RZ, R34.H0_H0 ;  /* 0x20000022ff2c7230 */ /* 0x000fc40000004100 */
[----:B------:R-:W-:Y:S01]  /*8ca0*/  FFMA.FTZ R41, R45, R62, -R74 ;  /* 0x0000003e2d297223 */ /* 0x000fe2000001084a */
[----:B------:R-:W-:Y:S01]  /*8cb0*/  HADD2.F32 R47, -RZ, R216.H0_H0 ;  /* 0x200000d8ff2f7230 */ /* 0x000fe20000004100 */
[----:B------:R-:W-:Y:S01]  /*8cc0*/  F2FP.F16.F32.PACK_AB R50, R50, R33 ;  /* 0x000000213232723e */ /* 0x000fe200000000ff */
[----:B------:R-:W-:Y:S01]  /*8cd0*/  HADD2.F32 R42, -RZ, R30.H0_H0 ;  /* 0x2000001eff2a7230 */ /* 0x000fe20000004100 */
[----:B------:R-:W-:Y:S01]  /*8ce0*/  F2FP.F16.F32.PACK_AB R33, R48, R31 ;  /* 0x0000001f3021723e */ /* 0x000fe200000000ff */
[----:B------:R-:W-:Y:S02]  /*8cf0*/  HADD2.F32 R34, -RZ, R34.H1_H1 ;  /* 0x30000022ff227230 */ /* 0x000fe40000004100 */
[-C--:B------:R-:W-:Y:S01]  /*8d00*/  FMUL.FTZ R61, R44, R47.reuse ;  /* 0x0000002f2c3d7220 */ /* 0x080fe20000410000 */
[----:B------:R-:W-:Y:S02]  /*8d10*/  HADD2.F32 R30, -RZ, R30.H1_H1 ;  /* 0x3000001eff1e7230 */ /* 0x000fe40000004100 */
[----:B------:R-:W-:Y:S01]  /*8d20*/  FMUL.FTZ R47, R42, R47 ;  /* 0x0000002f2a2f7220 */ /* 0x000fe20000410000 */
[----:B------:R-:W-:-:S02]  /*8d30*/  HADD2.F32 R45, -RZ, R214.H0_H0 ;  /* 0x200000d6ff2d7230 */ /* 0x000fc40000004100 */
[-C--:B------:R-:W-:Y:S01]  /*8d40*/  FMUL.FTZ R63, R34, R49.reuse ;  /* 0x00000031223f7220 */ /* 0x080fe20000410000 */
[----:B------:R-:W-:Y:S01]  /*8d50*/  F2FP.F16.F32.PACK_AB R28, R41, R28 ;  /* 0x0000001c291c723e */ /* 0x000fe200000000ff */
[----:B------:R-:W-:Y:S01]  /*8d60*/  FMUL.FTZ R49, R30, R49 ;  /* 0x000000311e317220 */ /* 0x000fe20000410000 */
[----:B------:R-:W-:Y:S01]  /*8d70*/  F2FP.F16.F32.PACK_AB R32, R51, R32 ;  /* 0x000000203320723e */ /* 0x000fe200000000ff */
[-C--:B------:R-:W-:Y:S01]  /*8d80*/  FFMA.FTZ R61, R42, R45.reuse, -R61 ;  /* 0x0000002d2a3d7223 */ /* 0x080fe2000001083d */
[----:B------:R-:W-:Y:S01]  /*8d90*/  FFMA.FTZ R47, R44, R45, R47 ;  /* 0x0000002d2c2f7223 */ /* 0x000fe2000001002f */
[-C--:B------:R-:W-:Y:S01]  /*8da0*/  FFMA.FTZ R30, R30, R43.reuse, -R63 ;  /* 0x0000002b1e1e7223 */ /* 0x080fe2000001083f */
[----:B------:R-:W-:Y:S01]  /*8db0*/  FFMA.FTZ R34, R34, R43, R49 ;  /* 0x0000002b22227223 */ /* 0x000fe20000010031 */
[----:B------:R-:W-:-:S03]  /*8dc0*/  IMAD.MOV.U32 R31, RZ, RZ, R50 ;  /* 0x000000ffff1f7224 */ /* 0x000fc600078e0032 */
[----:B------:R-:W-:Y:S02]  /*8dd0*/  F2FP.F16.F32.PACK_AB R30, R30, R61 ;  /* 0x0000003d1e1e723e */ /* 0x000fe400000000ff */
[----:B------:R-:W-:-:S07]  /*8de0*/  F2FP.F16.F32.PACK_AB R34, R34, R47 ;  /* 0x0000002f2222723e */ /* 0x000fce00000000ff */
.L_x_1754:
[----:B------:R-:W-:Y:S05]  /*8df0*/  BSYNC B2 ;  /* 0x0000000000027941 */ /* 0x000fea0003800000 */
.L_x_1753:
[----:B------:R-:W-:Y:S02]  /*8e00*/  ULDC.64 UR4, c[0x0][0x208] ;  /* 0x0000820000047ab9 */ /* 0x000fe40000000a00 */
[----:B0-----:R0:W-:Y:S04]  /*8e10*/  STG.E.128 desc[UR4][R36.64], R28 ;  /* 0x0000001c24007986 */ /* 0x0011e8000c101d04 */
[----:B--2---:R0:W-:Y:S02]  /*8e20*/  @!P0 STG.E.128 desc[UR4][R38.64], R32 ;  /* 0x0000002026008986 */ /* 0x0041e4000c101d04 */
.L_x_1752:
[----:B------:R-:W-:Y:S05]  /*8e30*/  BSYNC B1 ;  /* 0x0000000000017941 */ /* 0x000fea0003800000 */
.L_x_1751:
[----:B------:R-:W-:Y:S01]  /*8e40*/  ISETP.NE.AND P0, PT, R10, RZ, PT ;  /* 0x000000ff0a00720c */ /* 0x000fe20003f05270 */
[----:B------:R-:W-:-:S12]  /*8e50*/  BSSY B1, `(.L_x_1755) ;  /* 0x000007c000017945 */ /* 0x000fd80003800000 */
[----:B------:R-:W-:Y:S05]  /*8e60*/  @!P0 BRA `(.L_x_1756) ;  /* 0x0000000400e88947 */ /* 0x000fea0003800000 */
[----:B0-----:R-:W-:Y:S01]  /*8e70*/  SEL R28, R126, R146, !P2 ;  /* 0x000000927e1c7207 */ /* 0x001fe20005000000 */
        /* <DEDUP_REMOVED lines=10> */
[----:B------:R-:W-:-:S05]  /*8f20*/  SHF.R.S32.HI R31, RZ, 0x3, R31 ;  /* 0x00000003ff1f7819 */ /* 0x000fca000001141f */
[----:B------:R-:W-:-:S06]  /*8f30*/  IMAD R28, R31, 0x1800, R178 ;  /* 0x000018001f1c7824 */ /* 0x000fcc00078e02b2 */
[--C-:B------:R-:W-:Y:S02]  /*8f40*/  @!P0 SHF.R.S32.HI R33, RZ, 0x1f, R29.reuse ;  /* 0x0000001fff218819 */ /* 0x100fe4000001141d */
[--C-:B------:R-:W-:Y:S02]  /*8f50*/  @!P0 IADD3 R30, P4, P5, R86, R124, R29.reuse ;  /* 0x0000007c561e8210 */ /* 0x100fe40007d9e01d */
[----:B------:R-:W-:Y:S02]  /*8f60*/  LOP3.LUT R29, R173, 0x38, R29, 0xf8, !PT ;  /* 0x00000038ad1d7812 */ /* 0x000fe400078ef81d */
[----:B------:R-:W-:Y:S02]  /*8f70*/  @!P0 IADD3.X R33, R84, R40, R33, P4, P5 ;  /* 0x0000002854218210 */ /* 0x000fe400027ea421 */
[----:B------:R-:W-:Y:S02]  /*8f80*/  LOP3.LUT R29, R29, R208, RZ, 0x3c, !PT ;  /* 0x000000d01d1d7212 */ /* 0x000fe400078e3cff */
[----:B---3--:R-:W-:-:S02]  /*8f90*/  LEA R36, P4, R32, R114, 0x1 ;  /* 0x0000007220247211 */ /* 0x008fc400078808ff */
[----:B------:R-:W-:Y:S01]  /*8fa0*/  IADD3 R28, R28, R29, RZ ;  /* 0x0000001d1c1c7210 */ /* 0x000fe20007ffe0ff */
[C---:B------:R-:W-:Y:S01]  /*8fb0*/  IMAD R29, R17.reuse, 0x4800, R138 ;  /* 0x00004800111d7824 */ /* 0x040fe200078e028a */
[-C--:B------:R-:W-:Y:S02]  /*8fc0*/  LEA.HI.X R37, R32, R115.reuse, R34, 0x1, P4 ;  /* 0x0000007320257211 */ /* 0x080fe400020f0c22 */
[C---:B------:R-:W-:Y:S01]  /*8fd0*/  @!P0 LEA R38, P4, R30.reuse, R114, 0x1 ;  /* 0x000000721e268211 */ /* 0x040fe200078808ff */
[----:B------:R-:W-:Y:S02]  /*8fe0*/  IMAD R31, R17, 0x4800, R28 ;  /* 0x00004800111f7824 */ /* 0x000fe400078e021c */
[--C-:B------:R-:W-:Y:S01]  /*8ff0*/  IMAD R29, R29, 0x2, R16.reuse ;  /* 0x000000021d1d7824 */ /* 0x100fe200078e0210 */
[----:B------:R-:W-:Y:S01]  /*9000*/  @!P0 LEA.HI.X R39, R30, R115, R33, 0x1, P4 ;  /* 0x000000731e278211 */ /* 0x000fe200020f0c21 */
[----:B------:R-:W-:Y:S01]  /*9010*/  IMAD R32, R31, 0x2, R16 ;  /* 0x000000021f207824 */ /* 0x000fe200078e0210 */
[----:B------:R-:W-:-:S03]  /*9020*/  ISETP.GE.AND P4, PT, R165, R119, PT ;  /* 0x00000077a500720c */ /* 0x000fc60003f86270 */
[----:B------:R-:W0:Y:S04]  /*9030*/  LDS.128 R28, [R29+0x18400] ;  /* 0x018400001d1c7984 */ /* 0x000e280000000c00 */
[----:B------:R-:W2:Y:S06]  /*9040*/  LDS.128 R32, [R32+0x18400] ;  /* 0x0184000020207984 */ /* 0x000eac0000000c00 */
[----:B------:R-:W-:Y:S05]  /*9050*/  @P4 BRA `(.L_x_1758) ;  /* 0x00000004005c4947 */ /* 0x000fea0003800000 */
[----:B0-----:R-:W-:Y:S01]  /*9060*/  IMAD.MOV.U32 R45, RZ, RZ, R28 ;  /* 0x000000ffff2d7224 */ /* 0x001fe200078e001c */
[----:B------:R-:W-:Y:S01]  /*9070*/  SHF.R.U32.HI R50, RZ, 0x10, R69 ;  /* 0x00000010ff327819 */ /* 0x000fe20000011645 */
[----:B--2---:R-:W-:Y:S01]  /*9080*/  IMAD.MOV.U32 R28, RZ, RZ, R33 ;  /* 0x000000ffff1c7224 */ /* 0x004fe200078e0021 */
[----:B------:R-:W-:Y:S01]  /*9090*/  MOV R46, R32 ;  /* 0x00000020002e7202 */ /* 0x000fe20000000f00 */
[----:B------:R-:W-:Y:S01]  /*90a0*/  IMAD.MOV.U32 R47, RZ, RZ, R35 ;  /* 0x000000ffff2f7224 */ /* 0x000fe200078e0023 */
[--C-:B------:R-:W-:Y:S01]  /*90b0*/  SHF.R.U32.HI R48, RZ, 0x10, R57.reuse ;  /* 0x00000010ff307819 */ /* 0x100fe20000011639 */
[----:B------:R-:W-:Y:S01]  /*90c0*/  HADD2.F32 R51, -RZ, R213.H1_H1 ;  /* 0x300000d5ff337230 */ /* 0x000fe20000004100 */
[----:B------:R-:W-:Y:S01]  /*90d0*/  SHF.R.U64 R42, R56, 0x10, R57 ;  /* 0x00000010382a7819 */ /* 0x000fe20000001239 */
[--C-:B------:R-:W-:Y:S01]  /*90e0*/  HADD2.F32 R32, -RZ, R28.reuse.H0_H0 ;  /* 0x2000001cff207230 */ /* 0x100fe20000004100 */
[--C-:B------:R-:W-:Y:S01]  /*90f0*/  SHF.R.U64 R43, R70, 0x10, R71.reuse ;  /* 0x00000010462b7819 */ /* 0x100fe20000001247 */
[----:B------:R-:W-:Y:S01]  /*9100*/  HADD2.F32 R35, -RZ, R28.H1_H1 ;  /* 0x3000001cff237230 */ /* 0x000fe20000004100 */
[----:B------:R-:W-:Y:S01]  /*9110*/  SHF.R.U32.HI R70, RZ, 0x10, R71 ;  /* 0x00000010ff467819 */ /* 0x000fe20000011647 */
[----:B------:R-:W-:Y:S01]  /*9120*/  IMAD.MOV.U32 R33, RZ, RZ, R31 ;  /* 0x000000ffff217224 */ /* 0x000fe200078e001f */
        /* <DEDUP_REMOVED lines=11> */
[C---:B------:R-:W-:Y:S01]  /*91e0*/  FMUL.FTZ R50, R31.reuse, R50 ;  /* 0x000000321f327220 */ /* 0x040fe20000410000 */
        /* <DEDUP_REMOVED lines=9> */
[----:B------:R-:W-:Y:S01]  /*9280*/  FMUL.FTZ R60, R48, R51 ;  /* 0x00000033303c7220 */ /* 0x000fe20000410000 */
[--C-:B------:R-:W-:Y:S02]  /*9290*/  HADD2.F32 R35, -RZ, R33.reuse.H0_H0 ;  /* 0x20000021ff237230 */ /* 0x100fe40000004100 */
[----:B------:R-:W-:Y:S02]  /*92a0*/  HADD2.F32 R50, -RZ, R156.H1_H1 ;  /* 0x3000009cff327230 */ /* 0x000fe40000004100 */
[----:B------:R-:W-:Y:S01]  /*92b0*/  FMUL.FTZ R62, R49, R56 ;  /* 0x00000038313e7220 */ /* 0x000fe20000410000 */
[----:B------:R-:W-:-:S02]  /*92c0*/  HADD2.F32 R47, -RZ, R33.H1_H1 ;  /* 0x30000021ff2f7230 */ /* 0x000fc40000004100 */
[C---:B------:R-:W-:Y:S01]  /*92d0*/  FMUL.FTZ R51, R35.reuse, R51 ;  /* 0x0000003323337220 */ /* 0x040fe20000410000 */
[----:B------:R-:W-:Y:S02]  /*92e0*/  HADD2.F32 R58, -RZ, R58.H0_H0 ;  /* 0x2000003aff3a7230 */ /* 0x000fe40000004100 */
[----:B------:R-:W-:Y:S01]  /*92f0*/  FFMA.FTZ R33, R35, R50, -R60 ;  /* 0x0000003223217223 */ /* 0x000fe2000001083c */
[----:B------:R-:W-:Y:S02]  /*9300*/  HADD2.F32 R42, -RZ, R42.H0_H0 ;  /* 0x2000002aff2a7230 */ /* 0x000fe40000004100 */
[C---:B------:R-:W-:Y:S01]  /*9310*/  FMUL.FTZ R56, R47.reuse, R56 ;  /* 0x000000382f387220 */ /* 0x040fe20000410000 */
[----:B------:R-:W-:Y:S01]  /*9320*/  FFMA.FTZ R35, R48, R50, R51 ;  /* 0x0000003230237223 */ /* 0x000fe20000010033 */
[-C--:B------:R-:W-:Y:S01]  /*9330*/  FFMA.FTZ R62, R47, R58.reuse, -R62 ;  /* 0x0000003a2f3e7223 */ /* 0x080fe2000001083e */
[----:B------:R-:W-:Y:S02]  /*9340*/  HADD2.F32 R47, -RZ, R46.H0_H0 ;  /* 0x2000002eff2f7230 */ /* 0x000fe40000004100 */
[----:B------:R-:W-:Y:S01]  /*9350*/  FFMA.FTZ R58, R49, R58, R56 ;  /* 0x0000003a313a7223 */ /* 0x000fe20000010038 */
[----:B------:R-:W-:-:S02]  /*9360*/  HADD2.F32 R48, -RZ, R44.H0_H0 ;  /* 0x2000002cff307230 */ /* 0x000fc40000004100 */
[----:B------:R-:W-:Y:S01]  /*9370*/  HADD2.F32 R46, -RZ, R46.H1_H1 ;  /* 0x3000002eff2e7230 */ /* 0x000fe20000004100 */
[----:B------:R-:W-:Y:S01]  /*9380*/  F2FP.F16.F32.PACK_AB R62, R62, R33 ;  /* 0x000000213e3e723e */ /* 0x000fe200000000ff */
[--C-:B------:R-:W-:Y:S01]  /*9390*/  HADD2.F32 R44, -RZ, R45.reuse.H0_H0 ;  /* 0x2000002dff2c7230 */ /* 0x100fe20000004100 */
[----:B------:R-:W-:Y:S01]  /*93a0*/  F2FP.F16.F32.PACK_AB R33, R32, R29 ;  /* 0x0000001d2021723e */ /* 0x000fe200000000ff */
[----:B------:R-:W-:Y:S02]  /*93b0*/  HADD2.F32 R45, -RZ, R45.H1_H1 ;  /* 0x3000002dff2d7230 */ /* 0x000fe40000004100 */
[-C--:B------:R-:W-:Y:S01]  /*93c0*/  FMUL.FTZ R56, R46, R48.reuse ;  /* 0x000000302e387220 */ /* 0x080fe20000410000 */
[----:B------:R-:W-:Y:S01]  /*93d0*/  HADD2.F32 R213, -RZ, R213.H0_H0 ;  /* 0x200000d5ffd57230 */ /* 0x000fe20000004100 */
[----:B------:R-:W-:Y:S01]  /*93e0*/  F2FP.F16.F32.PACK_AB R35, R58, R35 ;  /* 0x000000233a23723e */ /* 0x000fe200000000ff */
[----:B------:R-:W-:Y:S02]  /*93f0*/  HADD2.F32 R157, -RZ, R157.H0_H0 ;  /* 0x2000009dff9d7230 */ /* 0x000fe40000004100 */
[C---:B------:R-:W-:Y:S01]  /*9400*/  FMUL.FTZ R51, R45.reuse, R48 ;  /* 0x000000302d337220 */ /* 0x040fe20000410000 */
[----:B------:R-:W-:Y:S01]  /*9410*/  FFMA.FTZ R56, R45, R42, -R56 ;  /* 0x0000002a2d387223 */ /* 0x000fe20000010838 */
[----:B------:R-:W-:-:S02]  /*9420*/  HADD2.F32 R45, -RZ, R43.H0_H0 ;  /* 0x2000002bff2d7230 */ /* 0x000fc40000004100 */
[-C--:B------:R-:W-:Y:S01]  /*9430*/  FMUL.FTZ R50, R44, R213.reuse ;  /* 0x000000d52c327220 */ /* 0x080fe20000410000 */
[----:B------:R-:W-:Y:S01]  /*9440*/  FFMA.FTZ R51, R46, R42, R51 ;  /* 0x0000002a2e337223 */ /* 0x000fe20000010033 */
[----:B------:R-:W-:Y:S02]  /*9450*/  HADD2.F32 R43, -RZ, R34.H0_H0 ;  /* 0x20000022ff2b7230 */ /* 0x000fe40000004100 */
[C---:B------:R-:W-:Y:S01]  /*9460*/  FMUL.FTZ R49, R47.reuse, R213 ;  /* 0x000000d52f317220 */ /* 0x040fe20000410000 */
[----:B------:R-:W-:Y:S02]  /*9470*/  HADD2.F32 R158, -RZ, R158.H0_H0 ;  /* 0x2000009eff9e7230 */ /* 0x000fe40000004100 */
[-C--:B------:R-:W-:Y:S01]  /*9480*/  FFMA.FTZ R50, R47, R157.reuse, R50 ;  /* 0x0000009d2f327223 */ /* 0x080fe20000010032 */
[----:B------:R-:W-:Y:S02]  /*9490*/  HADD2.F32 R42, -RZ, R30.H0_H0 ;  /* 0x2000001eff2a7230 */ /* 0x000fe40000004100 */
[----:B------:R-:W-:Y:S01]  /*94a0*/  FFMA.FTZ R49, R44, R157, -R49 ;  /* 0x0000009d2c317223 */ /* 0x000fe20000010831 */
        /* <DEDUP_REMOVED lines=8> */
[----:B------:R-:W-:-:S02]  /*9530*/  IMAD.MOV.U32 R29, RZ, RZ, R31 ;  /* 0x000000ffff1d7224 */ /* 0x000fc400078e001f */
        /* <DEDUP_REMOVED lines=8> */
[----:B------:R-:W-:-:S07]  /*95c0*/  F2FP.F16.F32.PACK_AB R34, R45, R158 ;  /* 0x0000009e2d22723e */ /* 0x000fce00000000ff */
.L_x_1758:
[----:B------:R-:W-:Y:S05]  /*95d0*/  BSYNC B2 ;  /* 0x0000000000027941 */ /* 0x000fea0003800000 */
.L_x_1757:
[----:B------:R-:W-:Y:S02]  /*95e0*/  ULDC.64 UR4, c[0x0][0x208] ;  /* 0x0000820000047ab9 */ /* 0x000fe40000000a00 */
[----:B0-----:R0:W-:Y:S04]  /*95f0*/  STG.E.128 desc[UR4][R36.64], R28 ;  /* 0x0000001c24007986 */ /* 0x0011e8000c101d04 */
[----:B--2---:R0:W-:Y:S02]  /*9600*/  @!P0 STG.E.128 desc[UR4][R38.64], R32 ;  /* 0x0000002026008986 */ /* 0x0041e4000c101d04 */
.L_x_1756:
[----:B------:R-:W-:Y:S05]  /*9610*/  BSYNC B1 ;  /* 0x0000000000017941 */ /* 0x000fea0003800000 */
.L_x_1755:
[----:B------:R-:W-:-:S13]  /*9620*/  ISETP.NE.AND P0, PT, R9, RZ, PT ;  /* 0x000000ff0900720c */ /* 0x000fda0003f05270 */
[----:B------:R-:W-:Y:S05]  /*9630*/  @!P0 BRA `(.L_x_1709) ;  /* 0x0000000800dc8947 */ /* 0x000fea0003800000 */
[----:B0-----:R-:W2:Y:S01]  /*9640*/  LDL R28, [R1+0x4] ;  /* 0x00000400011c7983 */ /* 0x001ea20000100800 */
[----:B------:R-:W-:Y:S01]  /*9650*/  BSSY B1, `(.L_x_1759) ;  /* 0x0000070000017945 */ /* 0x000fe20003800000 */
[----:B--2---:R-:W-:-:S04]  /*9660*/  LOP3.LUT P4, RZ, R28, 0x1, RZ, 0xc0, !PT ;  /* 0x000000011cff7812 */ /* 0x004fc8000788c0ff */
[----:B------:R-:W-:Y:S02]  /*9670*/  SEL R146, R126, R146, !P4 ;  /* 0x000000927e927207 */ /* 0x000fe40006000000 */
[----:B---34-:R-:W-:Y:S02]  /*9680*/  IADD3 R37, P0, P4, R86, R124, R12 ;  /* 0x0000007c56257210 */ /* 0x018fe40007c1e00c */
[----:B------:R-:W-:Y:S02]  /*9690*/  SHF.R.S32.HI R29, RZ, 0x1f, R146 ;  /* 0x0000001fff1d7819 */ /* 0x000fe40000011492 */
[----:B------:R-:W-:Y:S02]  /*96a0*/  IADD3.X R38, R84, R40, R109, P0, P4 ;  /* 0x0000002854267210 */ /* 0x000fe400007e846d */
[----:B------:R-:W-:Y:S02]  /*96b0*/  LEA.HI R29, R29, R146, RZ, 0x4 ;  /* 0x000000921d1d7211 */ /* 0x000fe400078f20ff */
[----:B------:R-:W-:-:S02]  /*96c0*/  ISETP.GE.AND P4, PT, R166, R119, PT ;  /* 0x00000077a600720c */ /* 0x000fc40003f86270 */
[----:B------:R-:W-:Y:S02]  /*96d0*/  LEA.HI.SX32 R29, R29, R112, 0x1c ;  /* 0x000000701d1d7211 */ /* 0x000fe400078fe2ff */
[----:B------:R-:W-:Y:S02]  /*96e0*/  LEA R36, P0, R37, R114, 0x1 ;  /* 0x0000007225247211 */ /* 0x000fe400078008ff */
[----:B------:R-:W-:Y:S02]  /*96f0*/  SHF.R.S32.HI R28, RZ, 0x1f, R29 ;  /* 0x0000001fff1c7819 */ /* 0x000fe4000001141d */
[----:B------:R-:W-:Y:S02]  /*9700*/  SHF.L.U32 R39, R29, 0x3, RZ ;  /* 0x000000031d277819 */ /* 0x000fe400000006ff */
[----:B------:R-:W-:Y:S02]  /*9710*/  LEA.HI R28, R28, R29, RZ, 0x3 ;  /* 0x0000001d1c1c7211 */ /* 0x000fe400078f18ff */
[----:B------:R-:W-:-:S02]  /*9720*/  LOP3.LUT R29, R173, 0x38, R39, 0xf8, !PT ;  /* 0x00000038ad1d7812 */ /* 0x000fc400078ef827 */
[----:B------:R-:W-:Y:S02]  /*9730*/  SHF.R.S32.HI R31, RZ, 0x3, R28 ;  /* 0x00000003ff1f7819 */ /* 0x000fe4000001141c */
[----:B------:R-:W-:Y:S02]  /*9740*/  LOP3.LUT R29, R29, R208, RZ, 0x3c, !PT ;  /* 0x000000d01d1d7212 */ /* 0x000fe400078e3cff */
[----:B------:R-:W-:Y:S01]  /*9750*/  LEA.HI.X R37, R37, R115, R38, 0x1, P0 ;  /* 0x0000007325257211 */ /* 0x000fe200000f0c26 */
[----:B------:R-:W-:-:S04]  /*9760*/  IMAD R28, R31, 0x1800, R178 ;  /* 0x000018001f1c7824 */ /* 0x000fc800078e02b2 */
[----:B------:R-:W-:Y:S02]  /*9770*/  IMAD.IADD R28, R28, 0x1, R29 ;  /* 0x000000011c1c7824 */ /* 0x000fe400078e021d */
[C---:B------:R-:W-:Y:S02]  /*9780*/  IMAD R29, R17.reuse, 0x4800, R137 ;  /* 0x00004800111d7824 */ /* 0x040fe400078e0289 */
[----:B------:R-:W-:Y:S02]  /*9790*/  IMAD R31, R17, 0x4800, R28 ;  /* 0x00004800111f7824 */ /* 0x000fe400078e021c */
[--C-:B------:R-:W-:Y:S02]  /*97a0*/  IMAD R29, R29, 0x2, R16.reuse ;  /* 0x000000021d1d7824 */ /* 0x100fe400078e0210 */
[----:B------:R-:W-:-:S04]  /*97b0*/  IMAD R32, R31, 0x2, R16 ;  /* 0x000000021f207824 */ /* 0x000fc800078e0210 */
[----:B------:R-:W0:Y:S04]  /*97c0*/  LDS.128 R28, [R29+0x18400] ;  /* 0x018400001d1c7984 */ /* 0x000e280000000c00 */
[----:B------:R-:W2:Y:S01]  /*97d0*/  LDS.128 R32, [R32+0x18400] ;  /* 0x0184000020207984 */ /* 0x000ea20000000c00 */
[----:B------:R-:W-:Y:S05]  /*97e0*/  @P4 BRA `(.L_x_1760) ;  /* 0x0000000400584947 */ /* 0x000fea0003800000 */
[----:B------:R-:W-:Y:S01]  /*97f0*/  SHF.R.U32.HI R50, RZ, 0x10, R65 ;  /* 0x00000010ff327819 */ /* 0x000fe20000011641 */
[----:B--2---:R-:W-:Y:S01]  /*9800*/  IMAD.MOV.U32 R45, RZ, RZ, R35 ;  /* 0x000000ffff2d7224 */ /* 0x004fe200078e0023 */
[----:B------:R-:W-:Y:S01]  /*9810*/  MOV R44, R32 ;  /* 0x00000020002c7202 */ /* 0x000fe20000000f00 */
[--C-:B------:R-:W-:Y:S01]  /*9820*/  HADD2.F32 R35, -RZ, R33.reuse.H0_H0 ;  /* 0x20000021ff237230 */ /* 0x100fe20000004100 */
[----:B------:R-:W-:Y:S01]  /*9830*/  SHF.R.U32.HI R48, RZ, 0x10, R53 ;  /* 0x00000010ff307819 */ /* 0x000fe20000011635 */
[----:B0-----:R-:W-:Y:S01]  /*9840*/  IMAD.MOV.U32 R32, RZ, RZ, R31 ;  /* 0x000000ffff207224 */ /* 0x001fe200078e001f */
[----:B------:R-:W-:Y:S01]  /*9850*/  SHF.R.U64 R38, R54, 0x10, R55 ;  /* 0x0000001036267819 */ /* 0x000fe20000001237 */
[----:B------:R-:W-:Y:S01]  /*9860*/  HADD2.F32 R33, -RZ, R33.H1_H1 ;  /* 0x30000021ff217230 */ /* 0x000fe20000004100 */
[--C-:B------:R-:W-:Y:S01]  /*9870*/  SHF.R.U64 R41, R66, 0x10, R67.reuse ;  /* 0x0000001042297819 */ /* 0x100fe20000001243 */
[----:B------:R-:W-:Y:S01]  /*9880*/  HADD2.F32 R50, -RZ, R50.H0_H0 ;  /* 0x20000032ff327230 */ /* 0x000fe20000004100 */
[----:B------:R-:W-:Y:S01]  /*9890*/  SHF.R.U32.HI R66, RZ, 0x10, R67 ;  /* 0x00000010ff427819 */ /* 0x000fe20000011643 */
[----:B------:R-:W-:Y:S01]  /*98a0*/  HADD2.F32 R31, -RZ, R29.H1_H1 ;  /* 0x3000001dff1f7230 */ /* 0x000fe20000004100 */
[----:B------:R-:W-:Y:S01]  /*98b0*/  SHF.R.U64 R42, R52, 0x10, R53 ;  /* 0x00000010342a7819 */ /* 0x000fe20000001235 */
[----:B------:R-:W-:-:S02]  /*98c0*/  IMAD.MOV.U32 R43, RZ, RZ, R28 ;  /* 0x000000ffff2b7224 */ /* 0x000fc400078e001c */
[-C--:B------:R-:W-:Y:S01]  /*98d0*/  FMUL.FTZ R54, R33, R50.reuse ;  /* 0x0000003221367220 */ /* 0x080fe20000410000 */
[----:B------:R-:W-:Y:S02]  /*98e0*/  HADD2.F32 R47, -RZ, R154.H1_H1 ;  /* 0x3000009aff2f7230 */ /* 0x000fe40000004100 */
[----:B------:R-:W-:Y:S01]  /*98f0*/  FMUL.FTZ R50, R31, R50 ;  /* 0x000000321f327220 */ /* 0x000fe20000410000 */
[----:B------:R-:W-:Y:S01]  /*9900*/  HADD2.F32 R28, -RZ, R29.H0_H0 ;  /* 0x2000001dff1c7230 */ /* 0x000fe20000004100 */
[----:B------:R-:W-:Y:S01]  /*9910*/  SHF.R.U32.HI R55, RZ, 0x10, R55 ;  /* 0x00000010ff377819 */ /* 0x000fe20000011637 */
[----:B------:R-:W-:Y:S02]  /*9920*/  HADD2.F32 R48, -RZ, R48.H0_H0 ;  /* 0x20000030ff307230 */ /* 0x000fe40000004100 */
[-C--:B------:R-:W-:Y:S01]  /*9930*/  FMUL.FTZ R29, R35, R47.reuse ;  /* 0x0000002f231d7220 */ /* 0x080fe20000410000 */
[----:B------:R-:W-:Y:S02]  /*9940*/  HADD2.F32 R46, -RZ, R152.H1_H1 ;  /* 0x30000098ff2e7230 */ /* 0x000fe40000004100 */
[----:B------:R-:W-:Y:S01]  /*9950*/  FMUL.FTZ R52, R28, R47 ;  /* 0x0000002f1c347220 */ /* 0x000fe20000410000 */
[----:B------:R-:W-:-:S02]  /*9960*/  HADD2.F32 R47, -RZ, R66.H0_H0 ;  /* 0x20000042ff2f7230 */ /* 0x000fc40000004100 */
[-C--:B------:R-:W-:Y:S01]  /*9970*/  FFMA.FTZ R49, R31, R48.reuse, -R54 ;  /* 0x000000301f317223 */ /* 0x080fe20000010836 */
[----:B------:R-:W-:Y:S01]  /*9980*/  FFMA.FTZ R50, R33, R48, R50 ;  /* 0x0000003021327223 */ /* 0x000fe20000010032 */
[----:B------:R-:W-:Y:S02]  /*9990*/  HADD2.F32 R48, -RZ, R153.H1_H1 ;  /* 0x30000099ff307230 */ /* 0x000fe40000004100 */
[-C--:B------:R-:W-:Y:S01]  /*99a0*/  FFMA.FTZ R28, R28, R46.reuse, -R29 ;  /* 0x0000002e1c1c7223 */ /* 0x080fe2000001081d */
[--C-:B------:R-:W-:Y:S02]  /*99b0*/  HADD2.F32 R33, -RZ, R45.reuse.H0_H0 ;  /* 0x2000002dff217230 */ /* 0x100fe40000004100 */
[----:B------:R-:W-:Y:S01]  /*99c0*/  FFMA.FTZ R29, R35, R46, R52 ;  /* 0x0000002e231d7223 */ /* 0x000fe20000010034 */
[----:B------:R-:W-:Y:S01]  /*99d0*/  HADD2.F32 R45, -RZ, R45.H1_H1 ;  /* 0x3000002dff2d7230 */ /* 0x000fe20000004100 */
[----:B------:R-:W-:Y:S01]  /*99e0*/  SHF.R.U64 R53, R64, 0x10, R65 ;  /* 0x0000001040357819 */ /* 0x000fe20000001241 */
[----:B------:R-:W-:-:S02]  /*99f0*/  HADD2.F32 R46, -RZ, R151.H1_H1 ;  /* 0x30000097ff2e7230 */ /* 0x000fc40000004100 */
[----:B------:R-:W-:Y:S01]  /*9a00*/  FMUL.FTZ R52, R33, R48 ;  /* 0x0000003021347220 */ /* 0x000fe20000410000 */
[--C-:B------:R-:W-:Y:S02]  /*9a10*/  HADD2.F32 R31, -RZ, R32.reuse.H0_H0 ;  /* 0x20000020ff1f7230 */ /* 0x100fe40000004100 */
[-C--:B------:R-:W-:Y:S01]  /*9a20*/  FMUL.FTZ R51, R45, R47.reuse ;  /* 0x0000002f2d337220 */ /* 0x080fe20000410000 */
[----:B------:R-:W-:Y:S01]  /*9a30*/  HADD2.F32 R32, -RZ, R32.H1_H1 ;  /* 0x30000020ff207230 */ /* 0x000fe20000004100 */
[----:B------:R-:W-:Y:S01]  /*9a40*/  F2FP.F16.F32.PACK_AB R49, R49, R28 ;  /* 0x0000001c3131723e */ /* 0x000fe200000000ff */
[----:B------:R-:W-:Y:S02]  /*9a50*/  HADD2.F32 R35, -RZ, R55.H0_H0 ;  /* 0x20000037ff237230 */ /* 0x000fe40000004100 */
[C---:B------:R-:W-:Y:S01]  /*9a60*/  FMUL.FTZ R48, R31.reuse, R48 ;  /* 0x000000301f307220 */ /* 0x040fe20000410000 */
[----:B------:R-:W-:Y:S01]  /*9a70*/  FFMA.FTZ R52, R31, R46, -R52 ;  /* 0x0000002e1f347223 */ /* 0x000fe20000010834 */
[----:B------:R-:W-:Y:S01]  /*9a80*/  FMUL.FTZ R54, R32, R47 ;  /* 0x0000002f20367220 */ /* 0x000fe20000410000 */
[----:B------:R-:W-:-:S02]  /*9a90*/  HADD2.F32 R154, -RZ, R154.H0_H0 ;  /* 0x2000009aff9a7230 */ /* 0x000fc40000004100 */
[-C--:B------:R-:W-:Y:S01]  /*9aa0*/  FFMA.FTZ R51, R32, R35.reuse, -R51 ;  /* 0x0000002320337223 */ /* 0x080fe20000010833 */
[----:B------:R-:W-:Y:S02]  /*9ab0*/  HADD2.F32 R31, -RZ, R43.H0_H0 ;  /* 0x2000002bff1f7230 */ /* 0x000fe40000004100 */
[----:B------:R-:W-:Y:S01]  /*9ac0*/  FFMA.FTZ R47, R33, R46, R48 ;  /* 0x0000002e212f7223 */ /* 0x000fe20000010030 */
[----:B------:R-:W-:Y:S02]  /*9ad0*/  HADD2.F32 R32, -RZ, R44.H0_H0 ;  /* 0x2000002cff207230 */ /* 0x000fe40000004100 */
[----:B------:R-:W-:Y:S01]  /*9ae0*/  FFMA.FTZ R54, R45, R35, R54 ;  /* 0x000000232d367223 */ /* 0x000fe20000010036 */
[----:B------:R-:W-:Y:S02]  /*9af0*/  HADD2.F32 R152, -RZ, R152.H0_H0 ;  /* 0x20000098ff987230 */ /* 0x000fe40000004100 */
[----:B------:R-:W-:Y:S01]  /*9b00*/  FMUL.FTZ R35, R31, R154 ;  /* 0x0000009a1f237220 */ /* 0x000fe20000410000 */
[----:B------:R-:W-:-:S02]  /*9b10*/  HADD2.F32 R33, -RZ, R53.H0_H0 ;  /* 0x20000035ff217230 */ /* 0x000fc40000004100 */
[C---:B------:R-:W-:Y:S01]  /*9b20*/  FMUL.FTZ R46, R32.reuse, R154 ;  /* 0x0000009a202e7220 */ /* 0x040fe20000410000 */
[----:B------:R-:W-:Y:S02]  /*9b30*/  HADD2.F32 R44, -RZ, R44.H1_H1 ;  /* 0x3000002cff2c7230 */ /* 0x000fe40000004100 */
[-C--:B------:R-:W-:Y:S01]  /*9b40*/  FFMA.FTZ R35, R32, R152.reuse, R35 ;  /* 0x0000009820237223 */ /* 0x080fe20000010023 */
[----:B------:R-:W-:Y:S02]  /*9b50*/  HADD2.F32 R43, -RZ, R43.H1_H1 ;  /* 0x3000002bff2b7230 */ /* 0x000fe40000004100 */
[----:B------:R-:W-:Y:S01]  /*9b60*/  FFMA.FTZ R46, R31, R152, -R46 ;  /* 0x000000981f2e7223 */ /* 0x000fe2000001082e */
        /* <DEDUP_REMOVED lines=8> */
[----:B------:R-:W-:Y:S01]  /*9bf0*/  HADD2.F32 R31, -RZ, R30.H0_H0 ;  /* 0x2000001eff1f7230 */ /* 0x000fe20000004100 */
[----:B------:R-:W-:Y:S01]  /*9c00*/  F2FP.F16.F32.PACK_AB R47, R54, R47 ;  /* 0x0000002f362f723e */ /* 0x000fe200000000ff */
[----:B------:R-:W-:Y:S01]  /*9c10*/  HADD2.F32 R34, -RZ, R34.H1_H1 ;  /* 0x30000022ff227230 */ /* 0x000fe20000004100 */
[----:B------:R-:W-:Y:S01]  /*9c20*/  F2FP.F16.F32.PACK_AB R28, R43, R46 ;  /* 0x0000002e2b1c723e */ /* 0x000fe200000000ff */
[----:B------:R-:W-:-:S02]  /*9c30*/  HADD2.F32 R30, -RZ, R30.H1_H1 ;  /* 0x3000001eff1e7230 */ /* 0x000fc40000004100 */
[----:B------:R-:W-:Y:S02]  /*9c40*/  HADD2.F32 R33, -RZ, R38.H0_H0 ;  /* 0x20000026ff217230 */ /* 0x000fe40000004100 */
[----:B------:R-:W-:Y:S01]  /*9c50*/  FMUL.FTZ R38, R32, R153 ;  /* 0x0000009920267220 */ /* 0x000fe20000410000 */
[----:B------:R-:W-:Y:S02]  /*9c60*/  HADD2.F32 R151, -RZ, R151.H0_H0 ;  /* 0x20000097ff977230 */ /* 0x000fe40000004100 */
[----:B------:R-:W-:Y:S01]  /*9c70*/  FMUL.FTZ R45, R34, R41 ;  /* 0x00000029222d7220 */ /* 0x000fe20000410000 */
[C---:B------:R-:W-:Y:S01]  /*9c80*/  FMUL.FTZ R153, R31.reuse, R153 ;  /* 0x000000991f997220 */ /* 0x040fe20000410000 */
[----:B------:R-:W-:Y:S01]  /*9c90*/  FMUL.FTZ R41, R30, R41 ;  /* 0x000000291e297220 */ /* 0x000fe20000410000 */
[-C--:B------:R-:W-:Y:S02]  /*9ca0*/  FFMA.FTZ R38, R31, R151.reuse, -R38 ;  /* 0x000000971f267223 */ /* 0x080fe40000010826 */
[----:B------:R-:W-:Y:S01]  /*9cb0*/  FFMA.FTZ R153, R32, R151, R153 ;  /* 0x0000009720997223 */ /* 0x000fe20000010099 */
[-C--:B------:R-:W-:Y:S01]  /*9cc0*/  FFMA.FTZ R45, R30, R33.reuse, -R45 ;  /* 0x000000211e2d7223 */ /* 0x080fe2000001082d */
[----:B------:R-:W-:Y:S01]  /*9cd0*/  FFMA.FTZ R34, R34, R33, R41 ;  /* 0x0000002122227223 */ /* 0x000fe20000010029 */
[----:B------:R-:W-:Y:S01]  /*9ce0*/  F2FP.F16.F32.PACK_AB R33, R50, R29 ;  /* 0x0000001d3221723e */ /* 0x000fe200000000ff */
[----:B------:R-:W-:Y:S01]  /*9cf0*/  IMAD.MOV.U32 R29, RZ, RZ, R49 ;  /* 0x000000ffff1d7224 */ /* 0x000fe200078e0031 */
[----:B------:R-:W-:Y:S01]  /*9d00*/  F2FP.F16.F32.PACK_AB R32, R42, R35 ;  /* 0x000000232a20723e */ /* 0x000fe200000000ff */
[----:B------:R-:W-:Y:S01]  /*9d10*/  IMAD.MOV.U32 R35, RZ, RZ, R47 ;  /* 0x000000ffff237224 */ /* 0x000fe200078e002f */
[----:B------:R-:W-:-:S02]  /*9d20*/  F2FP.F16.F32.PACK_AB R31, R51, R52 ;  /* 0x00000034331f723e */ /* 0x000fc400000000ff */
[----:B------:R-:W-:Y:S02]  /*9d30*/  F2FP.F16.F32.PACK_AB R30, R45, R38 ;  /* 0x000000262d1e723e */ /* 0x000fe400000000ff */
[----:B------:R-:W-:-:S07]  /*9d40*/  F2FP.F16.F32.PACK_AB R34, R34, R153 ;  /* 0x000000992222723e */ /* 0x000fce00000000ff */
.L_x_1760:
[----:B------:R-:W-:Y:S05]  /*9d50*/  BSYNC B1 ;  /* 0x0000000000017941 */ /* 0x000fea0003800000 */
.L_x_1759:
[----:B------:R-:W-:Y:S01]  /*9d60*/  ISETP.GE.AND P0, PT, R39, R144, PT ;  /* 0x000000902700720c */ /* 0x000fe20003f06270 */
[----:B------:R-:W-:Y:S02]  /*9d70*/  ULDC.64 UR4, c[0x0][0x208] ;  /* 0x0000820000047ab9 */ /* 0x000fe40000000a00 */
[----:B0-----:R0:W-:Y:S10]  /*9d80*/  STG.E.128 desc[UR4][R36.64], R28 ;  /* 0x0000001c24007986 */ /* 0x0011f4000c101d04 */
[----:B------:R-:W-:Y:S05]  /*9d90*/  @P0 BRA `(.L_x_1709) ;  /* 0x0000000400040947 */ /* 0x000fea0003800000 */
[--C-:B------:R-:W-:Y:S01]  /*9da0*/  IADD3 R124, P0, P4, R86, R124, R39.reuse ;  /* 0x0000007c567c7210 */ /* 0x100fe20007c1e027 */
[----:B------:R-:W-:Y:S01]  /*9db0*/  ULDC.64 UR4, c[0x0][0x208] ;  /* 0x0000820000047ab9 */ /* 0x000fe20000000a00 */
[----:B------:R-:W-:-:S04]  /*9dc0*/  SHF.R.S32.HI R39, RZ, 0x1f, R39 ;  /* 0x0000001fff277819 */ /* 0x000fc80000011427 */
[----:B------:R-:W-:Y:S02]  /*9dd0*/  IADD3.X R40, R84, R40, R39, P0, P4 ;  /* 0x0000002854287210 */ /* 0x000fe400007e8427 */
[----:B------:R-:W-:-:S04]  /*9de0*/  LEA R114, P0, R124, R114, 0x1 ;  /* 0x000000727c727211 */ /* 0x000fc800078008ff */
[----:B------:R-:W-:-:S05]  /*9df0*/  LEA.HI.X R115, R124, R115, R40, 0x1, P0 ;  /* 0x000000737c737211 */ /* 0x000fca00000f0c28 */
[----:B--2---:R2:W-:Y:S01]  /*9e00*/  STG.E.128 desc[UR4][R114.64], R32 ;  /* 0x0000002072007986 */ /* 0x0045e2000c101d04 */
[----:B------:R-:W-:Y:S05]  /*9e10*/  BRA `(.L_x_1709) ;  /* 0x0000000000e47947 */ /* 0x000fea0003800000 */
.L_x_1676:
[----:B------:R-:W-:-:S04]  /*9e20*/  ULOP3.LUT UR4, UR60, 0x1, URZ, 0xfc, !UPT ;  /* 0x000000013c047892 */ /* 0x000fc8000f8efc3f */
[----:B------:R-:W-:-:S06]  /*9e30*/  UISETP.NE.AND UP0, UPT, UR4, 0x3, UPT ;  /* 0x000000030400788c */ /* 0x000fcc000bf05270 */
[----:B------:R-:W-:-:S13]  /*9e40*/  PLOP3.LUT P1, PT, PT, PT, UP0, 0x80, 0x0 ;  /* 0x000000000000781c */ /* 0x000fda0003f2f008 */
[----:B------:R-:W-:Y:S05]  /*9e50*/  @!P1 BRA `(.L_x_1761) ;  /* 0x0000000000049947 */ /* 0x000fea0003800000 */
[----:B------:R-:W-:Y:S01]  /*9e60*/  BPT.TRAP 0x1 ;  /* 0x000000040000795c */ /* 0x000fe20000300000 */
.L_x_1761:
[----:B------:R-:W-:Y:S01]  /*9e70*/  LEA R3, R17, R16, 0x3 ;  /* 0x0000001011037211 */ /* 0x000fe200078e18ff */
[----:B------:R-:W-:Y:S01]  /*9e80*/  IMAD R4, R2, -0x60, R24 ;  /* 0xffffffa002047824 */ /* 0x000fe200078e0218 */
[----:B------:R-:W-:Y:S01]  /*9e90*/  SHF.L.U32 R0, R167, 0x1f, RZ ;  /* 0x0000001fa7007819 */ /* 0x000fe200000006ff */
[----:B------:R-:W-:Y:S03]  /*9ea0*/  BSSY B1, `(.L_x_1762) ;  /* 0x0000005000017945 */ /* 0x000fe60003800000 */
[----:B------:R-:W1:Y:S01]  /*9eb0*/  SYNCS.PHASECHK.TRANS64.TRYWAIT P4, [R3+URZ+0x2a890], R0 ;  /* 0x02a89000030075a7 */ /* 0x000e62000808017f */
[----:B------:R-:W-:-:S04]  /*9ec0*/  VIMNMX R4, R4, 0x60, PT ;  /* 0x0000006004047848 */ /* 0x000fc80003fe0100 */
[----:B------:R-:W-:Y:S01]  /*9ed0*/  ISETP.GE.AND P0, PT, R162, R4, PT ;  /* 0x00000004a200720c */ /* 0x000fe20003f06270 */
[----:B-1----:R-:W-:-:S12]  /*9ee0*/  @!P4 BRA `(.L_x_1763) ;  /* 0x000001fc00b8c947 */ /* 0x002fd80003800000 */
.L_x_2127:
[----:B------:R-:W-:Y:S05]  /*9ef0*/  BSYNC B1 ;  /* 0x0000000000017941 */ /* 0x000fea0003800000 */
.L_x_1762:
[----:B------:R-:W-:Y:S04]  /*9f00*/  BSSY B1, `(.L_x_1764) ;  /* 0x0000015000017945 */ /* 0x000fe80003800000 */
[----:B------:R-:W-:Y:S05]  /*9f10*/  @P0 BRA `(.L_x_1765) ;  /* 0x00000000004c0947 */ /* 0x000fea0003800000 */
[----:B------:R-:W-:Y:S01]  /*9f20*/  ISETP.NE.AND P4, PT, R11, RZ, PT ;  /* 0x000000ff0b00720c */ /* 0x000fe20003f85270 */
[----:B------:R-:W-:Y:S01]  /*9f30*/  ULDC.64 UR4, c[0x0][0x208] ;  /* 0x0000820000047ab9 */ /* 0x000fe20000000a00 */
        /* <DEDUP_REMOVED lines=17> */
.L_x_1765:
[----:B------:R-:W-:Y:S05]  /*a050*/  BSYNC B1 ;  /* 0x0000000000017941 */ /* 0x000fea0003800000 */
.L_x_1764:
[----:B------:R-:W-:-:S13]  /*a060*/  ISETP.GE.AND P0, PT, R188, R4, PT ;  /* 0x00000004bc00720c */ /* 0x000fda0003f06270 */
[----:B------:R-:W-:Y:S05]  /*a070*/  @P0 BRA `(.L_x_1709) ;  /* 0x00000000004c0947 */ /* 0x000fea0003800000 */
[----:B------:R-:W-:Y:S01]  /*a080*/  ISETP.NE.AND P4, PT, R11, RZ, PT ;  /* 0x000000ff0b00720c */ /* 0x000fe20003f85270 */
[----:B------:R-:W-:Y:S01]  /*a090*/  ULDC.64 UR4, c[0x0][0x208] ;  /* 0x0000820000047ab9 */ /* 0x000fe20000000a00 */
        /* <DEDUP_REMOVED lines=17> */
.L_x_1709:
[----:B------:R-:W-:Y:S05]  /*a1b0*/  BSYNC B0 ;  /* 0x0000000000007941 */ /* 0x000fea0003800000 */
.L_x_1675:
        /* <DEDUP_REMOVED lines=17> */
.L_x_1767:
[----:B------:R-:W-:Y:S05]  /*a2d0*/  BSYNC B0 ;  /* 0x0000000000007941 */ /* 0x000fea0003800000 */
.L_x_1766:
[----:B------:R-:W2:Y:S01]  /*a2e0*/  SYNCS.PHASECHK.TRANS64.TRYWAIT P4, [R3+URZ+0x2a8b0], R0 ;  /* 0x02a8b000030075a7 */ /* 0x000ea2000808017f */
[----:B0-----:R-:W-:Y:S01]  /*a2f0*/  IMAD R28, R17, 0x3000, R25 ;  /* 0x00003000111c7824 */ /* 0x001fe200078e0219 */
[----:B------:R-:W-:Y:S01]  /*a300*/  ULDC UR61, c[0x0][0x320] ;  /* 0x0000c800003d7ab9 */ /* 0x000fe20000000800 */
[----:B------:R-:W-:Y:S01]  /*a310*/  ULDC.64 UR56, c[0x0][0x328] ;  /* 0x0000ca0000387ab9 */ /* 0x000fe20000000a00 */
[----:B------:R-:W-:Y:S01]  /*a320*/  ULDC.64 UR58, c[0x0][0x318] ;  /* 0x0000c600003a7ab9 */ /* 0x000fe20000000a00 */
[----:B------:R-:W-:Y:S01]  /*a330*/  BSSY B0, `(.L_x_1768) ;  /* 0x0000004000007945 */ /* 0x000fe20003800000 */
[----:B------:R-:W-:Y:S01]  /*a340*/  ISETP.GE.AND P1, PT, R162, R4, PT ;  /* 0x00000004a200720c */ /* 0x000fe20003f26270 */
[----:B------:R-:W-:Y:S02]  /*a350*/  IMAD.IADD R30, R128, 0x1, R28 ;  /* 0x00000001801e7824 */ /* 0x000fe400078e021c */
[----:B--2---:R-:W-:Y:S10]  /*a360*/  @!P4 BRA `(.L_x_1769) ;  /* 0x000001f800acc947 */ /* 0x004ff40003800000 */
.L_x_2128:
[----:B------:R-:W-:Y:S05]  /*a370*/  BSYNC B0 ;  /* 0x0000000000007941 */ /* 0x000fea0003800000 */
.L_x_1768:
[----:B------:R-:W-:Y:S01]  /*a380*/  BSSY B0, `(.L_x_1770) ;  /* 0x000001a000007945 */ /* 0x000fe20003800000 */
[----:B01----:R-:W-:Y:S02]  /*a390*/  IMAD R0, R28, 0x2, R117 ;  /* 0x000000021c007824 */ /* 0x003fe400078e0275 */
[----:B------:R-:W-:-:S04]  /*a3a0*/  IMAD.WIDE R36, R2, 0x60, R120 ;  /* 0x0000006002247825 */ /* 0x000fc800078e0278 */
[----:B------:R-:W-:Y:S01]  /*a3b0*/  IMAD R40, R30, 0x2, R117 ;  /* 0x000000021e287824 */ /* 0x000fe200078e0275 */
[----:B------:R-:W-:Y:S06]  /*a3c0*/  @P1 BRA `(.L_x_1771) ;  /* 0x0000000000541947 */ /* 0x000fec0003800000 */
[----:B------:R-:W-:Y:S01]  /*a3d0*/  MOV R28, R88 ;  /* 0x00000058001c7202 */ /* 0x000fe20000000f00 */
[----:B------:R-:W-:Y:S01]  /*a3e0*/  IMAD R31, R37, UR56, RZ ;  /* 0x00000038251f7c24 */ /* 0x000fe2000f8e02ff */
[----:B------:R-:W-:Y:S01]  /*a3f0*/  ISETP.GE.AND P4, PT, R18, UR61, PT ;  /* 0x0000003d12007c0c */ /* 0x000fe2000bf86270 */
[----:B------:R-:W-:Y:S01]  /*a400*/  IMAD.MOV.U32 R29, RZ, RZ, R5 ;  /* 0x000000ffff1d7224 */ /* 0x000fe200078e0005 */
[----:B------:R-:W-:Y:S01]  /*a410*/  ULDC.64 UR4, c[0x0][0x208] ;  /* 0x0000820000047ab9 */ /* 0x000fe20000000a00 */
[C---:B------:R-:W-:Y:S02]  /*a420*/  IMAD R31, R36.reuse, UR57, R31 ;  /* 0x00000039241f7c24 */ /* 0x040fe4000f8e021f */
[----:B------:R-:W-:-:S04]  /*a430*/  IMAD.WIDE.U32 R28, R36, UR56, R28 ;  /* 0x00000038241c7c25 */ /* 0x000fc8000f8e001c */
[----:B------:R-:W-:Y:S01]  /*a440*/  IMAD.IADD R29, R29, 0x1, R31 ;  /* 0x000000011d1d7824 */ /* 0x000fe200078e021f */
        /* <DEDUP_REMOVED lines=13> */
.L_x_1771:
[----:B------:R-:W-:Y:S05]  /*a520*/  BSYNC B0 ;  /* 0x0000000000007941 */ /* 0x000fea0003800000 */
.L_x_1770:
[----:B------:R-:W-:Y:S01]  /*a530*/  ISETP.GE.AND P1, PT, R188, R4, PT ;  /* 0x00000004bc00720c */ /* 0x000fe20003f26270 */
[----:B------:R-:W-:-:S12]  /*a540*/  BSSY B0, `(.L_x_1772) ;  /* 0x0000018000007945 */ /* 0x000fd80003800000 */
[----:B------:R-:W-:Y:S05]  /*a550*/  @P1 BRA `(.L_x_1773) ;  /* 0x0000000000581947 */ /* 0x000fea0003800000 */
[----:B0-----:R-:W-:Y:S01]  /*a560*/  IADD3 R31, P1, R36, 0x40, RZ ;  /* 0x00000040241f7810 */ /* 0x001fe20007f3e0ff */
[----:B------:R-:W-:Y:S01]  /*a570*/  IMAD.MOV.U32 R4, RZ, RZ, R88 ;  /* 0x000000ffff047224 */ /* 0x000fe200078e0058 */
[----:B------:R-:W-:Y:S01]  /*a580*/  ISETP.GE.AND P4, PT, R18, UR61, PT ;  /* 0x0000003d12007c0c */ /* 0x000fe2000bf86270 */
[----:B------:R-:W-:Y:S02]  /*a590*/  ULDC.64 UR4, c[0x0][0x208] ;  /* 0x0000820000047ab9 */ /* 0x000fe40000000a00 */
        /* <DEDUP_REMOVED lines=18> */
.L_x_1773:
[----:B------:R-:W-:Y:S05]  /*a6c0*/  BSYNC B0 ;  /* 0x0000000000007941 */ /* 0x000fea0003800000 */
.L_x_1772:
[----:B------:R-:W3:Y:S01]  /*a6d0*/  LDL R0, [R1+0x4] ;  /* 0x0000040001007983 */ /* 0x000ee20000100800 */
[----:B------:R-:W-:Y:S02]  /*a6e0*/  VIADD R17, R17, 0x1 ;  /* 0x0000000111117836 */ /* 0x000fe40000000000 */
[----:B------:R-:W-:Y:S01]  /*a6f0*/  @!P0 VIADD R3, R3, 0x2a8c0 ;  /* 0x0002a8c003038836 */ /* 0x000fe20000000000 */
[----:B------:R-:W-:Y:S01]  /*a700*/  @!PT LDS RZ, [RZ] ;  /* 0x00000000fffff984 */ /* 0x000fe20000000800 */
[----:B------:R-:W-:Y:S01]  /*a710*/  @!PT LDS RZ, [RZ] ;  /* 0x00000000fffff984 */ /* 0x000fe20000000800 */
[----:B------:R-:W-:Y:S01]  /*a720*/  @!PT LDS RZ, [RZ] ;  /* 0x00000000fffff984 */ /* 0x000fe20000000800 */
[----:B------:R-:W-:Y:S01]  /*a730*/  @!PT LDS RZ, [RZ] ;  /* 0x00000000fffff984 */ /* 0x000fe20000000800 */
[----:B------:R1:W-:Y:S06]  /*a740*/  MEMBAR.ALL.CTA ;  /* 0x0000000000007992 */ /* 0x0003ec0000008000 */
[----:B-1----:R-:W1:Y:S02]  /*a750*/  FENCE.VIEW.ASYNC.S ;  /* 0x00000000000073c6 */ /* 0x002e640000000000 */
[----:B-1----:R1:W-:Y:S01]  /*a760*/  BAR.SYNC.DEFER_BLOCKING R150, 0x80 ;  /* 0x000200960000751d */ /* 0x0023e20000010000 */
[----:B------:R-:W-:-:S02]  /*a770*/  ISETP.NE.AND P1, PT, R17, 0x2, PT ;  /* 0x000000021100780c */ /* 0x000fc40003f25270 */
[----:B------:R-:W-:Y:S02]  /*a780*/  @!P0 PRMT R3, RZ, 0x654, R3 ;  /* 0x00000654ff038816 */ /* 0x000fe40000000003 */
[----:B------:R-:W-:Y:S02]  /*a790*/  SEL R17, R17, RZ, P1 ;  /* 0x000000ff11117207 */ /* 0x000fe40000800000 */
[----:B------:R1:W-:Y:S01]  /*a7a0*/  @!P0 SYNCS.ARRIVE.TRANS64.RED.A1T0 RZ, [R3+URZ], RZ ;  /* 0x000000ff03ff89a7 */ /* 0x0003e2000810043f */
[----:B------:R-:W-:Y:S02]  /*a7b0*/  PLOP3.LUT P0, PT, PT, PT, PT, 0x8, 0x0 ;  /* 0x000000000000781c */ /* 0x000fe40003f0e170 */
[----:B---3--:R-:W-:Y:S02]  /*a7c0*/  LOP3.LUT P4, RZ, R0, 0x2, RZ, 0xc0, !PT ;  /* 0x0000000200ff7812 */ /* 0x008fe4000788c0ff */
[----:B------:R-:W-:-:S04]  /*a7d0*/  SEL R0, RZ, 0x1, P1 ;  /* 0x00000001ff007807 */ /* 0x000fc80000800000 */
[----:B------:R-:W-:-:S07]  /*a7e0*/  LOP3.LUT R167, R167, R0, RZ, 0x3c, !PT ;  /* 0x00000000a7a77212 */ /* 0x000fce00078e3cff */
[----:B-1----:R-:W-:Y:S05]  /*a7f0*/  @P4 BRA `(.L_x_1774) ;  /* 0xffffff8000c84947 */ /* 0x002fea000383ffff */
.L_x_1670:
[----:B------:R-:W1:Y:S01]  /*a800*/  LDC R0, c[0x0][0x448] ;  /* 0x00011200ff007b82 */ /* 0x000e620000000800 */
[----:B------:R-:W-:Y:S01]  /*a810*/  IADD3 R5, R164, 0x1, -R163 ;  /* 0x00000001a4057810 */ /* 0x000fe20007ffe8a3 */
[----:B------:R-:W-:Y:S06]  /*a820*/  BSSY B0, `(.L_x_1775) ;  /* 0x000000d000007945 */ /* 0x000fec0003800000 */
[----:B------:R-:W3:Y:S01]  /*a830*/  LDC.64 R6, c[0x0][0x9e0] ;  /* 0x00027800ff067b82 */ /* 0x000ee20000000a00 */
[----:B-1----:R-:W-:Y:S01]  /*a840*/  ISETP.NE.AND P1, PT, R0, 0x1, PT ;  /* 0x000000010000780c */ /* 0x002fe20003f25270 */
[----:B------:R-:W-:Y:S01]  /*a850*/  VIADD R0, R177, 0x7f ;  /* 0x0000007fb1007836 */ /* 0x000fe20000000000 */
[----:B---3--:R-:W-:-:S11]  /*a860*/  ISETP.GE.AND P2, PT, R7, 0x1, PT ;  /* 0x000000010700780c */ /* 0x008fd60003f46270 */
[----:B------:R-:W1:Y:S08]  /*a870*/  @P1 LDC R3, c[0x0][0x44c] ;  /* 0x00011300ff031b82 */ /* 0x000e700000000800 */
[----:B------:R-:W3:Y:S01]  /*a880*/  @P1 LDC R2, c[0x0][0x450] ;  /* 0x00011400ff021b82 */ /* 0x000ee20000000800 */
[----:B-1----:R-:W-:-:S05]  /*a890*/  @P1 IMAD.HI.U32 R3, R0, R3, RZ ;  /* 0x0000000300031227 */ /* 0x002fca00078e00ff */
[----:B---3--:R-:W-:-:S05]  /*a8a0*/  @P1 SHF.R.U32.HI R0, RZ, R2, R3 ;  /* 0x00000002ff001219 */ /* 0x008fca0000011603 */
[----:B------:R-:W-:Y:S01]  /*a8b0*/  IMAD.IADD R3, R5, 0x1, R0 ;  /* 0x0000000105037824 */ /* 0x000fe200078e0200 */
[----:B------:R-:W-:Y:S06]  /*a8c0*/  @P0 BRA `(.L_x_1776) ;  /* 0x0000000000080947 */ /* 0x000fec0003800000 */
[----:B------:R-:W1:Y:S02]  /*a8d0*/  FENCE.VIEW.ASYNC.G ;  /* 0x00000000000073c6 */ /* 0x000e640000000100 */
[----:B-1----:R-:W-:Y:S06]  /*a8e0*/  BAR.ARV 0xc, 0x180 ;  /* 0x0306000000007b1d */ /* 0x002fec0000002000 */
.L_x_1776:
[----:B------:R-:W-:Y:S05]  /*a8f0*/  BSYNC B0 ;  /* 0x0000000000007941 */ /* 0x000fea0003800000 */
.L_x_1775:
[----:B------:R-:W-:Y:S01]  /*a900*/  IADD3 R0, R3, R6, RZ ;  /* 0x0000000603007210 */ /* 0x000fe20007ffe0ff */
[----:B------:R-:W-:Y:S06]  /*a910*/  @!P2 BRA `(.L_x_1777) ;  /* 0x000000000048a947 */ /* 0x000fec0003800000 */
[C---:B------:R-:W-:Y:S01]  /*a920*/  ISETP.GT.AND P0, PT, R3.reuse, RZ, PT ;  /* 0x000000ff0300720c */ /* 0x040fe20003f04270 */
[----:B------:R-:W-:Y:S01]  /*a930*/  BSSY B0, `(.L_x_1778) ;  /* 0x000000e000007945 */ /* 0x000fe20003800000 */
[----:B------:R-:W-:-:S11]  /*a940*/  VIADD R2, R3, 0xffffffff ;  /* 0xffffffff03027836 */ /* 0x000fd60000000000 */
[----:B------:R-:W-:Y:S05]  /*a950*/  @P0 BRA `(.L_x_1779) ;  /* 0x00000000001c0947 */ /* 0x000fea0003800000 */
[----:B------:R-:W-:Y:S01]  /*a960*/  ISETP.NE.AND P0, PT, R7, 0x1, PT ;  /* 0x000000010700780c */ /* 0x000fe20003f05270 */
[----:B------:R-:W-:-:S12]  /*a970*/  IMAD.MOV R3, RZ, RZ, -R3 ;  /* 0x000000ffff037224 */ /* 0x000fd800078e0a03 */
[----:B------:R-:W1:Y:S02]  /*a980*/  @P0 LDC.64 R4, c[0x0][0x9e8] ;  /* 0x00027a00ff040b82 */ /* 0x000e640000000a00 */
[----:B-1----:R-:W-:-:S05]  /*a990*/  @P0 IMAD.HI.U32 R2, R3, R4, RZ ;  /* 0x0000000403020227 */ /* 0x002fca00078e00ff */
[----:B------:R-:W-:-:S04]  /*a9a0*/  @P0 SHF.R.U32.HI R3, RZ, R5, R2 ;  /* 0x00000005ff030219 */ /* 0x000fc80000011602 */
[----:B------:R-:W-:Y:S01]  /*a9b0*/  LOP3.LUT R2, RZ, R3, RZ, 0x33, !PT ;  /* 0x00000003ff027212 */ /* 0x000fe200078e33ff */
[----:B------:R-:W-:Y:S06]  /*a9c0*/  BRA `(.L_x_1780) ;  /* 0x0000000000107947 */ /* 0x000fec0003800000 */
.L_x_1779:
[----:B------:R-:W-:-:S13]  /*a9d0*/  ISETP.NE.AND P0, PT, R7, 0x1, PT ;  /* 0x000000010700780c */ /* 0x000fda0003f05270 */
[----:B------:R-:W1:Y:S02]  /*a9e0*/  @P0 LDC.64 R4, c[0x0][0x9e8] ;  /* 0x00027a00ff040b82 */ /* 0x000e640000000a00 */
[----:B-1----:R-:W-:-:S05]  /*a9f0*/  @P0 IMAD.HI.U32 R4, R2, R4, RZ ;  /* 0x0000000402040227 */ /* 0x002fca00078e00ff */
[----:B------:R-:W-:-:S07]  /*aa00*/  @P0 SHF.R.U32.HI R2, RZ, R5, R4 ;  /* 0x00000005ff020219 */ /* 0x000fce0000011604 */
.L_x_1780:
[----:B------:R-:W-:Y:S05]  /*aa10*/  BSYNC B0 ;  /* 0x0000000000007941 */ /* 0x000fea0003800000 */
.L_x_1778:
[----:B------:R-:W-:-:S05]  /*aa20*/  IMAD R3, R2, R7, R7 ;  /* 0x0000000702037224 */ /* 0x000fca00078e0207 */
[----:B------:R-:W-:-:S07]  /*aa30*/  VIMNMX R0, R0, R3, PT ;  /* 0x0000000300007248 */ /* 0x000fce0003fe0100 */
.L_x_1777:
[----:B------:R-:W1:Y:S01]  /*aa40*/  @P1 LDC R2, c[0x0][0x44c] ;  /* 0x00011300ff021b82 */ /* 0x000e620000000800 */
[----:B------:R-:W-:Y:S01]  /*aa50*/  VIADD R0, R0, 0x5f ;  /* 0x0000005f00007836 */ /* 0x000fe20000000000 */
[----:B------:R-:W-:Y:S01]  /*aa60*/  ULDC UR4, c[0x0][0x9dc] ;  /* 0x0002770000047ab9 */ /* 0x000fe20000000800 */
[----:B------:R-:W-:Y:S02]  /*aa70*/  IMAD.MOV.U32 R5, RZ, RZ, R177 ;  /* 0x000000ffff057224 */ /* 0x000fe400078e00b1 */
[----:B------:R-:W-:-:S03]  /*aa80*/  IMAD.HI R0, R0, 0x2aaaaaab, RZ ;  /* 0x2aaaaaab00007827 */ /* 0x000fc600078e02ff */
[----:B------:R-:W3:Y:S02]  /*aa90*/  @P1 LDC R9, c[0x0][0x450] ;  /* 0x00011400ff091b82 */ /* 0x000ee40000000800 */
[----:B------:R-:W-:Y:S01]  /*aaa0*/  SHF.R.U32.HI R3, RZ, 0x1f, R0 ;  /* 0x0000001fff037819 */ /* 0x000fe20000011600 */
[----:B-1----:R-:W-:-:S05]  /*aab0*/  @P1 IMAD.HI.U32 R2, R177, R2, RZ ;  /* 0x00000002b1021227 */ /* 0x002fca00078e00ff */
[----:B---3--:R-:W-:Y:S02]  /*aac0*/  @P1 SHF.R.U32.HI R5, RZ, R9, R2 ;  /* 0x00000009ff051219 */ /* 0x008fe40000011602 */
[----:B------:R-:W-:Y:S02]  /*aad0*/  LEA.HI.SX32 R2, R0, R3, 0x1c ;  /* 0x0000000300027211 */ /* 0x000fe400078fe2ff */
[----:B------:R-:W-:Y:S02]  /*aae0*/  IADD3 R0, R148, R5, RZ ;  /* 0x0000000594007210 */ /* 0x000fe40007ffe0ff */
[----:B------:R-:W-:-:S03]  /*aaf0*/  VIMNMX R2, R149, R2, PT ;  /* 0x0000000295027248 */ /* 0x000fc60003fe0100 */
[----:B------:R-:W-:Y:S01]  /*ab00*/  VIADD R3, R0, -UR4 ;  /* 0x8000000400037c36 */ /* 0x000fe20008000000 */
[----:B------:R-:W-:Y:S06]  /*ab10*/  @!P2 BRA `(.L_x_1781) ;  /* 0x000000000044a947 */ /* 0x000fec0003800000 */
[----:B------:R-:W-:Y:S01]  /*ab20*/  ISETP.GT.AND P0, PT, R0, -0x1, PT ;  /* 0xffffffff0000780c */ /* 0x000fe20003f04270 */
[----:B------:R-:W-:-:S12]  /*ab30*/  BSSY B0, `(.L_x_1782) ;  /* 0x000000d000007945 */ /* 0x000fd80003800000 */
        /* <DEDUP_REMOVED lines=8> */
.L_x_1783:
[----:B------:R-:W-:-:S13]  /*abc0*/  ISETP.NE.AND P0, PT, R7, 0x1, PT ;  /* 0x000000010700780c */ /* 0x000fda0003f05270 */
[----:B------:R-:W1:Y:S02]  /*abd0*/  @P0 LDC.64 R4, c[0x0][0x9e8] ;  /* 0x00027a00ff040b82 */ /* 0x000e640000000a00 */
[----:B-1----:R-:W-:-:S05]  /*abe0*/  @P0 IMAD.HI.U32 R4, R0, R4, RZ ;  /* 0x0000000400040227 */ /* 0x002fca00078e00ff */
[----:B------:R-:W-:-:S07]  /*abf0*/  @P0 SHF.R.U32.HI R0, RZ, R5, R4 ;  /* 0x00000005ff000219 */ /* 0x000fce0000011604 */
.L_x_1784:
[----:B------:R-:W-:Y:S05]  /*ac00*/  BSYNC B0 ;  /* 0x0000000000007941 */ /* 0x000fea0003800000 */
.L_x_1782:
[----:B------:R-:W-:-:S05]  /*ac10*/  IMAD R0, R0, R7, RZ ;  /* 0x0000000700007224 */ /* 0x000fca00078e02ff */
[----:B------:R-:W-:-:S07]  /*ac20*/  VIMNMX R3, R3, R0, !PT ;  /* 0x0000000003037248 */ /* 0x000fce0007fe0100 */
.L_x_1781:
        /* <DEDUP_REMOVED lines=9> */
[----:B------:R-:W-:Y:S01]  /*acc0*/  LEA.HI.SX32 R179, R3, R0, 0x1c ;  /* 0x0000000003b37211 */ /* 0x000fe200078fe2ff */
[----:B------:R-:W-:Y:S01]  /*acd0*/  IMAD.MOV.U32 R0, RZ, RZ, RZ ;  /* 0x000000ffff007224 */ /* 0x000fe200078e00ff */
[----:B0-----:R-:W-:Y:S02]  /*ace0*/  CS2R R38, SRZ ;  /* 0x0000000000267805 */ /* 0x001fe4000001ff00 */
[----:B------:R-:W-:Y:S02]  /*acf0*/  CS2R R76, SRZ ;  /* 0x00000000004c7805 */ /* 0x000fe4000001ff00 */
[----:B------:R-:W-:-:S02]  /*ad00*/  VIMNMX R179, RZ, R179, !PT ;  /* 0x000000b3ffb37248 */ /* 0x000fc40007fe0100 */
[----:B--2---:R-:W-:Y:S02]  /*ad10*/  CS2R R36, SRZ ;  /* 0x0000000000247805 */ /* 0x004fe4000001ff00 */
[----:B------:R-:W-:Y:S02]  /*ad20*/  CS2R R72, SRZ ;  /* 0x0000000000487805 */ /* 0x000fe4000001ff00 */
[----:B------:R-:W-:Y:S02]  /*ad30*/  CS2R R46, SRZ ;  /* 0x00000000002e7805 */ /* 0x000fe4000001ff00 */
[----:B------:R-:W-:Y:S02]  /*ad40*/  ISETP.GT.AND P1, PT, R2, R179, PT ;  /* 0x000000b30200720c */ /* 0x000fe40003f24270 */
        /* <DEDUP_REMOVED lines=19> */
[----:B------:R-:W-:Y:S01]  /*ae80*/  IMAD.MOV.U32 R28, RZ, RZ, RZ ;  /* 0x000000ffff1c7224 */ /* 0x000fe200078e00ff */
[----:B------:R-:W-:Y:S01]  /*ae90*/  CS2R R6, SRZ ;  /* 0x0000000000067805 */ /* 0x000fe2000001ff00 */
[----:B------:R-:W-:Y:S01]  /*aea0*/  IMAD.MOV.U32 R32, RZ, RZ, RZ ;  /* 0x000000ffff207224 */ /* 0x000fe200078e00ff */
[----:B------:R-:W-:Y:S01]  /*aeb0*/  MOV R99, RZ ;  /* 0x000000ff00637202 */ /* 0x000fe20000000f00 */
[----:B------:R-:W-:Y:S06]  /*aec0*/  @!P1 BRA `(.L_x_1785) ;  /* 0x0000014800689947 */ /* 0x000fec0003800000 */
[----:B------:R-:W2:Y:S04]  /*aed0*/  LDL R4, [R1+0x40] ;  /* 0x0000400001047983 */ /* 0x000ea80000100800 */
[----:B------:R-:W0:Y:S02]  /*aee0*/  SHFL.IDX PT, R0, R222, RZ, 0x1f ;  /* 0x00001fffde007589 */ /* 0x000e2400000e0000 */
[----:B0-----:R-:W-:-:S04]  /*aef0*/  LEA.HI R3, R0, R0, RZ, 0x1 ;  /* 0x0000000000037211 */ /* 0x001fc800078f08ff */
[----:B------:R-:W-:-:S05]  /*af00*/  LOP3.LUT R3, R3, 0x1e, RZ, 0xc0, !PT ;  /* 0x0000001e03037812 */ /* 0x000fca00078ec0ff */
[----:B------:R-:W-:Y:S01]  /*af10*/  IMAD.IADD R3, R0, 0x1, -R3 ;  /* 0x0000000100037824 */ /* 0x000fe200078e0a03 */
[----:B--2---:R-:W-:-:S13]  /*af20*/  R2UR UR4, R4 ;  /* 0x00000000040472ca */ /* 0x004fda00000e0000 */
[----:B------:R-:W-:Y:S02]  /*af30*/  ULOP3.LUT UP0, URZ, UR4, 0x1bf, URZ, 0xc0, !UPT ;  /* 0x000001bf043f7892 */ /* 0x000fe4000f80c03f */
[----:B------:R-:W-:-:S04]  /*af40*/  LEA R3, R3, UR4, 0xd ;  /* 0x0000000403037c11 */ /* 0x000fc8000f8e68ff */
[----:B------:R-:W-:Y:S02]  /*af50*/  SHF.R.U32.HI R3, RZ, 0x4, R3 ;  /* 0x00000004ff037819 */ /* 0x000fe40000011603 */
[----:B------:R-:W-:Y:S02]  /*af60*/  PLOP3.LUT P0, PT, PT, PT, UP0, 0x80, 0x0 ;  /* 0x000000000000781c */ /* 0x000fe40003f0f008 */
[----:B------:R-:W-:-:S11]  /*af70*/  LOP3.LUT R68, R3, 0x3fff, RZ, 0xc0, !PT ;  /* 0x00003fff03447812 */ /* 0x000fd600078ec0ff */
        /* <DEDUP_REMOVED lines=11> */
[----:B------:R-:W-:Y:S01]  /*b030*/  MOV R13, RZ ;  /* 0x000000ff000d7202 */ /* 0x000fe20000000f00 */
[----:B------:R-:W-:-:S02]  /*b040*/  IMAD.U32 R11, RZ, RZ, UR7 ;  /* 0x00000007ff0b7e24 */ /* 0x000fc4000f8e00ff */
[----:B------:R-:W-:Y:S02]  /*b050*/  IMAD.MOV.U32 R8, RZ, RZ, 0x70 ;  /* 0x00000070ff087424 */ /* 0x000fe400078e00ff */
[----:B0-----:R-:W-:-:S07]  /*b060*/  IMAD.MOV.U32 R12, RZ, RZ, 0x1 ;  /* 0x00000001ff0c7424 */ /* 0x001fce00078e00ff */
[----:B------:R-:W-:-:S07]  /*b070*/  LEPC R20, `(.L_x_1786) ;  /* 0x000000001014794e */ /* 0x000fce0000000000 */
[----:B-1---5:R-:W-:Y:S05]  /*b080*/  CALL.ABS.NOINC R14 ;  /* 0x000000000e007343 */ /* 0x022fea0003c00000 */
.L_x_1786:
[----:B------:R-:W-:Y:S02]  /*b090*/  ULDC UR4, c[0x0][0x3f4] ;  /* 0x0000fd0000047ab9 */ /* 0x000fe40000000800 */
[----:B------:R-:W-:-:S13]  /*b0a0*/  ISETP.LT.AND P0, PT, RZ, UR4, PT ;  /* 0x00000004ff007c0c */ /* 0x000fda000bf01270 */
[----:B------:R-:W-:Y:S05]  /*b0b0*/  @P0 BRA `(.L_x_1787) ;  /* 0x00000000003c0947 */ /* 0x000fea0003800000 */
[----:B------:R-:W-:-:S04]  /*b0c0*/  LEA.HI R0, R187, R187, RZ, 0x1 ;  /* 0x000000bbbb007211 */ /* 0x000fc800078f08ff */
[----:B------:R-:W-:-:S05]  /*b0d0*/  LOP3.LUT R0, R0, 0xfffffffe, RZ, 0xc0, !PT ;  /* 0xfffffffe00007812 */ /* 0x000fca00078ec0ff */
[----:B------:R-:W-:-:S05]  /*b0e0*/  IMAD.IADD R0, R187, 0x1, -R0 ;  /* 0x00000001bb007824 */ /* 0x000fca00078e0a00 */
[----:B------:R-:W-:-:S04]  /*b0f0*/  SHF.L.U32 R3, R0, 0x1f, RZ ;  /* 0x0000001f00037819 */ /* 0x000fc800000006ff */
[----:B------:R0:W1:Y:S03]  /*b100*/  SYNCS.PHASECHK.TRANS64.TRYWAIT P0, [R16+URZ+0x2a800], R3 ;  /* 0x02a80003100075a7 */ /* 0x000066000800017f */
[----:B-1----:R-:W-:Y:S05]  /*b110*/  @!P0 NANOSLEEP.SYNCS 0x989680 ;  /* 0x009896800000895d */ /* 0x002fea0003900000 */
[----:B------:R-:W1:Y:S01]  /*b120*/  @!P0 SYNCS.PHASECHK.TRANS64 P0, [R16+URZ+0x2a800], R3 ;  /* 0x02a80003100085a7 */ /* 0x000e62000800007f */
[----:B------:R-:W-:Y:S04]  /*b130*/  BSSY B0, `(.L_x_1788) ;  /* 0x0000006000007945 */ /* 0x000fe80003800000 */
[----:B-1----:R-:W-:Y:S05]  /*b140*/  @P0 BRA `(.L_x_1789) ;  /* 0x0000000000100947 */ /* 0x002fea0003800000 */
.L_x_1790:
[----:B-1----:R1:W2:Y:S02]  /*b150*/  SYNCS.PHASECHK.TRANS64.TRYWAIT P0, [R16+URZ+0x2a800], R3 ;  /* 0x02a80003100075a7 */ /* 0x0022a4000800017f */
[----:B--2---:R-:W-:Y:S05]  /*b160*/  @!P0 NANOSLEEP.SYNCS 0x989680 ;  /* 0x009896800000895d */ /* 0x004fea0003900000 */
[----:B------:R-:W2:Y:S02]  /*b170*/  @!P0 SYNCS.PHASECHK.TRANS64 P0, [R16+URZ+0x2a800], R3 ;  /* 0x02a80003100085a7 */ /* 0x000ea4000800007f */
[----:B--2---:R-:W-:Y:S05]  /*b180*/  @!P0 BRA `(.L_x_1790) ;  /* 0xfffffffc00f08947 */ /* 0x004fea000383ffff */
.L_x_1789:
[----:B------:R-:W-:Y:S05]  /*b190*/  BSYNC B0 ;  /* 0x0000000000007941 */ /* 0x000fea0003800000 */
.L_x_1788:
[----:B------:R-:W-:Y:S05]  /*b1a0*/  BRA `(.L_x_1791) ;  /* 0x0000006c00147947 */ /* 0x000fea0003800000 */
.L_x_1787:
[----:B------:R-:W2:Y:S01]  /*b1b0*/  LDL R0, [R1+0x40] ;  /* 0x0000400001007983 */ /* 0x000ea20000100800 */
[----:B------:R-:W-:Y:S02]  /*b1c0*/  ULDC.64 UR6, c[0x0][0x408] ;  /* 0x0001020000067ab9 */ /* 0x000fe40000000a00 */
[----:B-----5:R-:W-:Y:S01]  /*b1d0*/  IMAD.WIDE.U32 R26, R143, UR6, RZ ;  /* 0x000000068f1a7c25 */ /* 0x020fe2000f8e00ff */
[----:B--2---:R-:W-:Y:S02]  /*b1e0*/  R2UR UR4, R0 ;  /* 0x00000000000472ca */ /* 0x004fe400000e0000 */
[----:B------:R-:W-:-:S11]  /*b1f0*/  SHF.R.S32.HI R0, RZ, 0x1f, R143 ;  /* 0x0000001fff007819 */ /* 0x000fd6000001148f */
[----:B------:R-:W-:-:S03]  /*b200*/  ULOP3.LUT UP0, URZ, UR4, 0x3ff, URZ, 0xc0, !UPT ;  /* 0x000003ff043f7892 */ /* 0x000fc6000f80c03f */
[----:B------:R-:W-:Y:S02]  /*b210*/  ULDC.64 UR4, c[0x0][0x3f8] ;  /* 0x0000fe0000047ab9 */ /* 0x000fe40000000a00 */
[C---:B------:R-:W-:Y:S01]  /*b220*/  IMAD R4, R0.reuse, UR4, RZ ;  /* 0x0000000400047c24 */ /* 0x040fe2000f8e02ff */
[----:B------:R-:W-:Y:S01]  /*b230*/  PLOP3.LUT P0, PT, PT, PT, UP0, 0x80, 0x0 ;  /* 0x000000000000781c */ /* 0x000fe20003f0f008 */
[----:B------:R-:W-:Y:S02]  /*b240*/  IMAD R0, R0, UR6, RZ ;  /* 0x0000000600007c24 */ /* 0x000fe4000f8e02ff */
[----:B------:R-:W-:-:S04]  /*b250*/  IMAD.WIDE.U32 R24, R143, UR4, RZ ;  /* 0x000000048f187c25 */ /* 0x000fc8000f8e00ff */
[C---:B------:R-:W-:Y:S02]  /*b260*/  IMAD R29, R143.reuse, UR5, R4 ;  /* 0x000000058f1d7c24 */ /* 0x040fe4000f8e0204 */
[----:B------:R-:W-:Y:S02]  /*b270*/  IMAD R31, R143, UR7, R0 ;  /* 0x000000078f1f7c24 */ /* 0x000fe4000f8e0200 */
[----:B------:R-:W-:Y:S02]  /*b280*/  IMAD.IADD R29, R29, 0x1, R25 ;  /* 0x000000011d1d7824 */ /* 0x000fe400078e0219 */
[----:B------:R-:W-:Y:S01]  /*b290*/  IMAD.IADD R31, R31, 0x1, R27 ;  /* 0x000000011f1f7824 */ /* 0x000fe200078e021b */
[----:B------:R-:W-:Y:S06]  /*b2a0*/  @!P0 BRA `(.L_x_1792) ;  /* 0x0000000000408947 */ /* 0x000fec0003800000 */
        /* <DEDUP_REMOVED lines=16> */
.L_x_1792:
[----:B------:R-:W-:Y:S01]  /*b3b0*/  ULDC.U8 UR4, c[0x0][0x410] ;  /* 0x0001040000047ab9 */ /* 0x000fe20000000000 */
[----:B------:R-:W-:Y:S01]  /*b3c0*/  BSSY B0, `(.L_x_1793) ;  /* 0x000069b000007945 */ /* 0x000fe20003800000 */
[----:B------:R-:W-:Y:S01]  /*b3d0*/  ISETP.NE.AND P0, PT, RZ, UR4, PT ;  /* 0x00000004ff007c0c */ /* 0x000fe2000bf05270 */
[----:B------:R-:W-:-:S12]  /*b3e0*/  IMAD.IADD R10, R162, 0x1, R177 ;  /* 0x00000001a20a7824 */ /* 0x000fd800078e02b1 */
[----:B------:R-:W-:Y:S05]  /*b3f0*/  @!P0 BRA `(.L_x_1794) ;  /* 0x00000034006c8947 */ /* 0x000fea0003800000 */
[----:B------:R-:W0:Y:S01]  /*b400*/  LDC R20, c[0x0][0x448] ;  /* 0x00011200ff147b82 */ /* 0x000e220000000800 */
[----:B------:R-:W-:Y:S01]  /*b410*/  IMAD R3, R189, 0x40, R10 ;  /* 0x00000040bd037824 */ /* 0x000fe200078e020a */
[----:B------:R-:W-:Y:S01]  /*b420*/  ULDC.64 UR4, c[0x0][0x3f8] ;  /* 0x0000fe0000047ab9 */ /* 0x000fe20000000a00 */
[----:B------:R-:W-:Y:S01]  /*b430*/  MOV R8, R24 ;  /* 0x0000001800087202 */ /* 0x000fe20000000f00 */
[----:B------:R-:W-:Y:S01]  /*b440*/  ULDC.64 UR6, c[0x0][0x408] ;  /* 0x0001020000067ab9 */ /* 0x000fe20000000a00 */
[----:B------:R-:W-:Y:S02]  /*b450*/  IMAD.MOV.U32 R9, RZ, RZ, R29 ;  /* 0x000000ffff097224 */ /* 0x000fe400078e001d */
[----:B------:R-:W-:Y:S02]  /*b460*/  IMAD.MOV.U32 R12, RZ, RZ, R26 ;  /* 0x000000ffff0c7224 */ /* 0x000fe400078e001a */
[----:B------:R-:W-:Y:S01]  /*b470*/  IMAD.MOV.U32 R13, RZ, RZ, R31 ;  /* 0x000000ffff0d7224 */ /* 0x000fe200078e001f */
[----:B0-----:R-:W-:-:S13]  /*b480*/  ISETP.NE.AND P0, PT, R20, 0x1, PT ;  /* 0x000000011400780c */ /* 0x001fda0003f05270 */
[----:B------:R-:W0:Y:S08]  /*b490*/  @P0 LDC R0, c[0x0][0x44c] ;  /* 0x00011300ff000b82 */ /* 0x000e300000000800 */
[----:B------:R-:W1:Y:S01]  /*b4a0*/  @P0 LDC R5, c[0x0][0x450] ;  /* 0x00011400ff050b82 */ /* 0x000e620000000800 */
[----:B0-----:R-:W-:-:S05]  /*b4b0*/  @P0 IMAD.HI.U32 R0, R3, R0, RZ ;  /* 0x0000000003000227 */ /* 0x001fca00078e00ff */
[----:B-1----:R-:W-:-:S04]  /*b4c0*/  @P0 SHF.R.U32.HI R3, RZ, R5, R0 ;  /* 0x00000005ff030219 */ /* 0x002fc80000011600 */
[----:B------:R-:W-:Y:S01]  /*b4d0*/  SHF.R.S32.HI R0, RZ, 0x1f, R3 ;  /* 0x0000001fff007819 */ /* 0x000fe20000011403 */
[----:B------:R-:W-:-:S04]  /*b4e0*/  IMAD.WIDE.U32 R8, R3, UR4, R8 ;  /* 0x0000000403087c25 */ /* 0x000fc8000f8e0008 */
[C---:B------:R-:W-:Y:S02]  /*b4f0*/  IMAD R4, R0.reuse, UR4, RZ ;  /* 0x0000000400047c24 */ /* 0x040fe4000f8e02ff */
[----:B------:R-:W-:Y:S02]  /*b500*/  IMAD R0, R0, UR6, RZ ;  /* 0x0000000600007c24 */ /* 0x000fe4000f8e02ff */
[C---:B------:R-:W-:Y:S01]  /*b510*/  IMAD R7, R3.reuse, UR5, R4 ;  /* 0x0000000503077c24 */ /* 0x040fe2000f8e0204 */
[----:B------:R-:W-:Y:S01]  /*b520*/  ULDC.64 UR4, c[0x0][0x3e8] ;  /* 0x0000fa0000047ab9 */ /* 0x000fe20000000a00 */
[C---:B------:R-:W-:Y:S01]  /*b530*/  IMAD.WIDE.U32 R12, R3.reuse, UR6, R12 ;  /* 0x00000006030c7c25 */ /* 0x040fe2000f8e000c */
[----:B------:R-:W-:Y:S01]  /*b540*/  LEA R6, P0, R8, UR4, 0x1 ;  /* 0x0000000408067c11 */ /* 0x000fe2000f8008ff */
[----:B------:R-:W-:Y:S02]  /*b550*/  UMOV UR4, 0xffffffff ;  /* 0xffffffff00047882 */ /* 0x000fe40000000000 */
[----:B------:R-:W-:Y:S01]  /*b560*/  IMAD R3, R3, UR7, R0 ;  /* 0x0000000703037c24 */ /* 0x000fe2000f8e0200 */
[----:B------:R-:W-:Y:S01]  /*b570*/  ULDC.64 UR6, c[0x0][0x400] ;  /* 0x0001000000067ab9 */ /* 0x000fe20000000a00 */
[----:B------:R-:W-:Y:S01]  /*b580*/  IMAD.IADD R7, R9, 0x1, R7 ;  /* 0x0000000109077824 */ /* 0x000fe200078e0207 */
[----:B------:R-:W-:-:S02]  /*b590*/  LEA R4, P1, R12, UR6, 0x1 ;  /* 0x000000060c047c11 */ /* 0x000fc4000f8208ff */
[----:B------:R-:W-:Y:S02]  /*b5a0*/  IADD3 R3, R13, R3, RZ ;  /* 0x000000030d037210 */ /* 0x000fe40007ffe0ff */
[----:B------:R-:W-:Y:S02]  /*b5b0*/  LEA.HI.X R7, R8, UR5, R7, 0x1, P0 ;  /* 0x0000000508077c11 */ /* 0x000fe400080f0c07 */
[----:B------:R-:W-:Y:S01]  /*b5c0*/  LEA.HI.X R8, R12, UR7, R3, 0x1, P1 ;  /* 0x000000070c087c11 */ /* 0x000fe200088f0c03 */
[----:B------:R-:W-:Y:S06]  /*b5d0*/  BRA.DIV UR4, `(.L_x_1795) ;  /* 0x000001ea04247947 */ /* 0x000fec000b800000 */
[----:B------:R0:W1:Y:S04]  /*b5e0*/  SHFL.IDX PT, R3, R7, RZ, 0x1c1f ;  /* 0x001c1fff07037589 */ /* 0x00006800000e0000 */
[----:B------:R0:W2:Y:S04]  /*b5f0*/  SHFL.IDX PT, R0, R6, RZ, 0x1c1f ;  /* 0x001c1fff06007589 */ /* 0x0000a800000e0000 */
[----:B------:R0:W3:Y:S04]  /*b600*/  SHFL.IDX PT, R5, R8, RZ, 0x1c1f ;  /* 0x001c1fff08057589 */ /* 0x0000e800000e0000 */
[----:B------:R0:W4:Y:S02]  /*b610*/  SHFL.IDX PT, R14, R4, RZ, 0x1c1f ;  /* 0x001c1fff040e7589 */ /* 0x00012400000e0000 */
.L_x_2134:
[----:B------:R-:W-:Y:S01]  /*b620*/  IMAD R63, R163, R20, RZ ;  /* 0x00000014a33f7224 */ /* 0x000fe200078e02ff */
[----:B------:R-:W-:Y:S01]  /*b630*/  BSSY B1, `(.L_x_1796) ;  /* 0x0000052000017945 */ /* 0x000fe20003800000 */
[----:B------:R-:W-:Y:S02]  /*b640*/  CS2R R58, SRZ ;  /* 0x00000000003a7805 */ /* 0x000fe4000001ff00 */
[----:B------:R-:W-:Y:S02]  /*b650*/  CS2R R56, SRZ ;  /* 0x0000000000387805 */ /* 0x000fe4000001ff00 */
[----:B------:R-:W-:Y:S02]  /*b660*/  CS2R R50, SRZ ;  /* 0x0000000000327805 */ /* 0x000fe4000001ff00 */
[----:B------:R-:W-:Y:S02]  /*b670*/  ISETP.GE.AND P0, PT, R10, R63, PT ;  /* 0x0000003f0a00720c */ /* 0x000fe40003f06270 */
        /* <DEDUP_REMOVED lines=10> */
[----:B------:R-:W-:Y:S01]  /*b720*/  ULDC UR4, c[0x0][0x3f4] ;  /* 0x0000fd0000047ab9 */ /* 0x000fe20000000800 */
[----:B------:R-:W-:Y:S02]  /*b730*/  CS2R R60, SRZ ;  /* 0x00000000003c7805 */ /* 0x000fe4000001ff00 */
[----:B------:R-:W-:Y:S02]  /*b740*/  ISETP.GE.AND P3, PT, R171, UR4, PT ;  /* 0x00000004ab007c0c */ /* 0x000fe4000bf66270 */
[----:B------:R-:W-:Y:S02]  /*b750*/  CS2R R58, SRZ ;  /* 0x00000000003a7805 */ /* 0x000fe4000001ff00 */
[----:B------:R-:W-:Y:S01]  /*b760*/  ISETP.GE.AND P2, PT, R169, UR4, PT ;  /* 0x00000004a9007c0c */ /* 0x000fe2000bf46270 */
[----:B------:R-:W-:Y:S01]  /*b770*/  ULDC.64 UR6, c[0x0][0x208] ;  /* 0x0000820000067ab9 */ /* 0x000fe20000000a00 */
[----:B------:R-:W-:Y:S02]  /*b780*/  ISETP.GE.AND P1, PT, R170, UR4, PT ;  /* 0x00000004aa007c0c */ /* 0x000fe4000bf26270 */
[----:B------:R-:W-:-:S02]  /*b790*/  ISETP.GE.AND P0, PT, R168, UR4, PT ;  /* 0x00000004a8007c0c */ /* 0x000fc4000bf06270 */
[----:B------:R-:W-:-:S03]  /*b7a0*/  ISETP.GE.AND P4, PT, R160, UR4, PT ;  /* 0x00000004a0007c0c */ /* 0x000fc6000bf86270 */
[C---:B------:R-:W-:Y:S01]  /*b7b0*/  @!P3 IMAD.SHL.U32 R27, R171.reuse, 0x2, RZ ;  /* 0x00000002ab1bb824 */ /* 0x040fe200078e00ff */
[----:B------:R-:W-:-:S03]  /*b7c0*/  @!P3 SHF.L.U64.HI R20, R171, 0x1, R197 ;  /* 0x00000001ab14b819 */ /* 0x000fc600000102c5 */
[C---:B------:R-:W-:Y:S01]  /*b7d0*/  @!P2 IMAD.SHL.U32 R31, R169.reuse, 0x2, RZ ;  /* 0x00000002a91fa824 */ /* 0x040fe200078e00ff */
[----:B------:R-:W-:Y:S01]  /*b7e0*/  @!P2 SHF.L.U64.HI R12, R169, 0x1, R196 ;  /* 0x00000001a90ca819 */ /* 0x000fe200000102c4 */
[----:B------:R-:W-:Y:S01]  /*b7f0*/  @!P1 IMAD.SHL.U32 R39, R170, 0x2, RZ ;  /* 0x00000002aa279824 */ /* 0x000fe200078e00ff */
[-C--:B--2---:R-:W-:Y:S01]  /*b800*/  @!P3 IADD3 R24, P6, R0, R27.reuse, RZ ;  /* 0x0000001b0018b210 */ /* 0x084fe20007fde0ff */
[----:B------:R-:W-:Y:S01]  /*b810*/  @!P0 IMAD.SHL.U32 R65, R168, 0x2, RZ ;  /* 0x00000002a8418824 */ /* 0x000fe200078e00ff */
[----:B----4-:R-:W-:Y:S01]  /*b820*/  @!P3 IADD3 R26, P5, R14, R27, RZ ;  /* 0x0000001b0e1ab210 */ /* 0x010fe20007fbe0ff */
[----:B-1----:R-:W-:Y:S01]  /*b830*/  @!P4 IMAD.MOV.U32 R13, RZ, RZ, R3 ;  /* 0x000000ffff0dc224 */ /* 0x002fe200078e0003 */
[----:B------:R-:W-:Y:S01]  /*b840*/  @!P0 SHF.L.U64.HI R34, R168, 0x1, R194 ;  /* 0x00000001a8228819 */ /* 0x000fe200000102c2 */
[----:B------:R-:W-:Y:S01]  /*b850*/  @!P3 IMAD.X R25, R3, 0x1, R20, P6 ;  /* 0x000000010319b824 */ /* 0x000fe200030e0614 */
[----:B------:R-:W-:Y:S01]  /*b860*/  @!P2 IADD3 R28, P6, R0, R31, RZ ;  /* 0x0000001f001ca210 */ /* 0x000fe20007fde0ff */
[----:B---3--:R-:W-:Y:S01]  /*b870*/  @!P4 IMAD.MOV.U32 R15, RZ, RZ, R5 ;  /* 0x000000ffff0fc224 */ /* 0x008fe200078e0005 */
[----:B------:R-:W-:-:S02]  /*b880*/  @!P3 IADD3.X R27, R5, R20, RZ, P5, !PT ;  /* 0x00000014051bb210 */ /* 0x000fc40002ffe4ff */
[----:B------:R-:W-:Y:S01]  /*b890*/  @!P1 SHF.L.U64.HI R20, R170, 0x1, R195 ;  /* 0x00000001aa149819 */ /* 0x000fe200000102c3 */
[----:B------:R-:W-:Y:S01]  /*b8a0*/  @!P2 IMAD.X R29, R3, 0x1, R12, P6 ;  /* 0x00000001031da824 */ /* 0x000fe200030e060c */
[----:B------:R-:W-:Y:S02]  /*b8b0*/  @!P1 IADD3 R36, P6, R0, R39, RZ ;  /* 0x0000002700249210 */ /* 0x000fe40007fde0ff */
[----:B------:R-:W-:-:S03]  /*b8c0*/  @!P2 IADD3 R30, P5, R14, R31, RZ ;  /* 0x0000001f0e1ea210 */ /* 0x000fc60007fbe0ff */
[----:B------:R-:W-:Y:S01]  /*b8d0*/  @!P1 IMAD.X R37, R3, 0x1, R20, P6 ;  /* 0x0000000103259824 */ /* 0x000fe200030e0614 */
[----:B------:R-:W-:Y:S01]  /*b8e0*/  @!P1 IADD3 R38, P6, R14, R39, RZ ;  /* 0x000000270e269210 */ /* 0x000fe20007fde0ff */
[C---:B------:R-:W-:Y:S01]  /*b8f0*/  @!P2 IMAD.X R31, R5.reuse, 0x1, R12, P5 ;  /* 0x00000001051fa824 */ /* 0x040fe200028e060c */
[----:B------:R-:W-:Y:S02]  /*b900*/  ISETP.GE.AND P5, PT, R172, UR4, PT ;  /* 0x00000004ac007c0c */ /* 0x000fe4000bfa6270 */
[----:B------:R-:W-:Y:S01]  /*b910*/  @!P4 MOV R12, R0 ;  /* 0x00000000000cc202 */ /* 0x000fe20000000f00 */
[----:B------:R-:W-:Y:S01]  /*b920*/  @!P1 IMAD.X R39, R5, 0x1, R20, P6 ;  /* 0x0000000105279824 */ /* 0x000fe200030e0614 */
[----:B------:R-:W-:Y:S01]  /*b930*/  @!P0 IADD3 R44, P6, R0, R65, RZ ;  /* 0x00000041002c8210 */ /* 0x000fe20007fde0ff */
[----:B------:R-:W-:-:S04]  /*b940*/  @!P4 IMAD.WIDE R20, R160, 0x2, R14 ;  /* 0x00000002a014c825 */ /* 0x000fc800078e020e */
[----:B------:R-:W-:Y:S01]  /*b950*/  @!P0 IMAD.X R45, R3, 0x1, R34, P6 ;  /* 0x00000001032d8824 */ /* 0x000fe200030e0622 */
[----:B------:R-:W-:Y:S01]  /*b960*/  @!P0 IADD3 R64, P6, R14, R65, RZ ;  /* 0x000000410e408210 */ /* 0x000fe20007fde0ff */
[----:B------:R-:W-:Y:S01]  /*b970*/  @!P4 IMAD.WIDE R12, R160, 0x2, R12 ;  /* 0x00000002a00cc825 */ /* 0x000fe200078e020c */
[----:B------:R1:W5:Y:S01]  /*b980*/  @!P4 LD.E.64 R58, desc[UR6][R20.64] ;  /* 0x00000006143ac980 */ /* 0x000362000c101b00 */
[C---:B------:R-:W-:Y:S02]  /*b990*/  @!P5 SHF.L.U32 R15, R172.reuse, 0x1, RZ ;  /* 0x00000001ac0fd819 */ /* 0x040fe400000006ff */
[----:B------:R-:W-:Y:S01]  /*b9a0*/  @!P0 IMAD.X R65, R5, 0x1, R34, P6 ;  /* 0x0000000105418824 */ /* 0x000fe200030e0622 */
[----:B------:R1:W5:Y:S01]  /*b9b0*/  @!P4 LD.E.64 R60, desc[UR6][R12.64] ;  /* 0x000000060c3cc980 */ /* 0x000362000c101b00 */
[----:B------:R-:W-:Y:S02]  /*b9c0*/  @!P5 SHF.L.U64.HI R32, R172, 0x1, R193 ;  /* 0x00000001ac20d819 */ /* 0x000fe400000102c1 */
[----:B------:R-:W-:-:S02]  /*b9d0*/  @!P5 IADD3 R66, P4, R0, R15, RZ ;  /* 0x0000000f0042d210 */ /* 0x000fc40007f9e0ff */
[----:B------:R-:W-:Y:S02]  /*b9e0*/  @!P5 IADD3 R14, P6, R14, R15, RZ ;  /* 0x0000000f0e0ed210 */ /* 0x000fe40007fde0ff */
[----:B------:R-:W-:Y:S02]  /*b9f0*/  CS2R R54, SRZ ;  /* 0x0000000000367805 */ /* 0x000fe4000001ff00 */
[----:B------:R-:W-:Y:S01]  /*ba00*/  CS2R R56, SRZ ;  /* 0x0000000000387805 */ /* 0x000fe2000001ff00 */
[--C-:B------:R-:W-:Y:S01]  /*ba10*/  @!P5 IMAD.X R67, R3, 0x1, R32.reuse, P4 ;  /* 0x000000010343d824 */ /* 0x100fe200020e0620 */
[----:B------:R-:W-:Y:S01]  /*ba20*/  CS2R R52, SRZ ;  /* 0x0000000000347805 */ /* 0x000fe2000001ff00 */
[----:B------:R-:W-:Y:S01]  /*ba30*/  @!P5 IMAD.X R15, R5, 0x1, R32, P6 ;  /* 0x00000001050fd824 */ /* 0x000fe200030e0620 */
[----:B------:R-:W-:Y:S02]  /*ba40*/  CS2R R50, SRZ ;  /* 0x0000000000327805 */ /* 0x000fe4000001ff00 */
[----:B------:R-:W-:-:S02]  /*ba50*/  CS2R R48, SRZ ;  /* 0x0000000000307805 */ /* 0x000fc4000001ff00 */
[----:B------:R-:W-:Y:S02]  /*ba60*/  CS2R R46, SRZ ;  /* 0x00000000002e7805 */ /* 0x000fe4000001ff00 */
[----:B------:R-:W-:Y:S02]  /*ba70*/  CS2R R42, SRZ ;  /* 0x00000000002a7805 */ /* 0x000fe4000001ff00 */
[----:B------:R-:W-:Y:S02]  /*ba80*/  CS2R R40, SRZ ;  /* 0x0000000000287805 */ /* 0x000fe4000001ff00 */
[----:B------:R-:W-:Y:S02]  /*ba90*/  CS2R R32, SRZ ;  /* 0x0000000000207805 */ /* 0x000fe4000001ff00 */
[----:B------:R-:W-:Y:S01]  /*baa0*/  CS2R R34, SRZ ;  /* 0x0000000000227805 */ /* 0x000fe2000001ff00 */
[----:B------:R1:W5:Y:S04]  /*bab0*/  @!P3 LD.E.64 R54, desc[UR6][R24.64] ;  /* 0x000000061836b980 */ /* 0x000368000c101b00 */
        /* <DEDUP_REMOVED lines=8> */
[----:B------:R1:W5:Y:S02]  /*bb40*/  @!P5 LD.E.64 R34, desc[UR6][R14.64] ;  /* 0x000000060e22d980 */ /* 0x000364000c101b00 */
.L_x_1797:
[----:B------:R-:W-:Y:S05]  /*bb50*/  BSYNC B1 ;  /* 0x0000000000017941 */ /* 0x000fea0003800000 */
.L_x_1796:
[----:B--2--5:R-:W-:Y:S01]  /*bb60*/  IMAD.MOV.U32 R0, RZ, RZ, R58 ;  /* 0x000000ffff007224 */ /* 0x024fe200078e003a */
[----:B-1----:R-:W-:Y:S01]  /*bb70*/  MOV R3, R59 ;  /* 0x0000003b00037202 */ /* 0x002fe20000000f00 */
[----:B---3--:R-:W-:Y:S01]  /*bb80*/  IMAD.MOV.U32 R5, RZ, RZ, R56 ;  /* 0x000000ffff057224 */ /* 0x008fe200078e0038 */
[----:B------:R-:W-:Y:S01]  /*bb90*/  UMOV UR4, 0xffffffff ;  /* 0xffffffff00047882 */ /* 0x000fe20000000000 */
        /* <DEDUP_REMOVED lines=8> */
[----:B------:R-:W-:Y:S02]  /*bc20*/  CS2R R30, SRZ ;  /* 0x00000000001e7805 */ /* 0x000fe4000001ff00 */
[----:B------:R-:W-:Y:S01]  /*bc30*/  PRMT R83, R0, 0x5410, R3 ;  /* 0x0000541000537816 */ /* 0x000fe20000000003 */
[----:B------:R-:W-:Y:S01]  /*bc40*/  IMAD.MOV.U32 R0, RZ, RZ, R40 ;  /* 0x000000ffff007224 */ /* 0x000fe200078e0028 */
[----:B------:R-:W-:Y:S01]  /*bc50*/  PRMT R81, R5, 0x5410, R9 ;  /* 0x0000541005517816 */ /* 0x000fe20000000009 */
[----:B------:R-:W-:Y:S01]  /*bc60*/  IMAD.MOV.U32 R3, RZ, RZ, R41 ;  /* 0x000000ffff037224 */ /* 0x000fe200078e0029 */
[----:B------:R-:W-:Y:S01]  /*bc70*/  MOV R9, R35 ;  /* 0x0000002300097202 */ /* 0x000fe20000000f00 */
[----:B------:R-:W-:-:S03]  /*bc80*/  IMAD.MOV.U32 R5, RZ, RZ, R34 ;  /* 0x000000ffff057224 */ /* 0x000fc600078e0022 */
[----:B------:R-:W-:Y:S01]  /*bc90*/  PRMT R79, R0, 0x5410, R3 ;  /* 0x00005410004f7816 */ /* 0x000fe20000000003 */
[----:B------:R-:W-:Y:S01]  /*bca0*/  IMAD.MOV.U32 R3, RZ, RZ, R61 ;  /* 0x000000ffff037224 */ /* 0x000fe200078e003d */
[----:B------:R-:W-:Y:S01]  /*bcb0*/  PRMT R78, R9, 0x5410, R5 ;  /* 0x00005410094e7816 */ /* 0x000fe20000000005 */
[----:B------:R-:W-:Y:S02]  /*bcc0*/  IMAD.MOV.U32 R5, RZ, RZ, R54 ;  /* 0x000000ffff057224 */ /* 0x000fe400078e0036 */
[----:B------:R-:W-:Y:S01]  /*bcd0*/  IMAD.MOV.U32 R9, RZ, RZ, R55 ;  /* 0x000000ffff097224 */ /* 0x000fe200078e0037 */
[----:B------:R-:W-:Y:S01]  /*bce0*/  PRMT R87, R3, 0x7610, R87 ;  /* 0x0000761003577816 */ /* 0x000fe20000000057 */
[----:B------:R-:W-:Y:S02]  /*bcf0*/  IMAD.MOV.U32 R0, RZ, RZ, R60 ;  /* 0x000000ffff007224 */ /* 0x000fe400078e003c */
[----:B------:R-:W-:Y:S01]  /*bd00*/  IMAD.MOV.U32 R3, RZ, RZ, R53 ;  /* 0x000000ffff037224 */ /* 0x000fe200078e0035 */
[----:B------:R-:W-:Y:S01]  /*bd10*/  PRMT R86, R5, 0x5410, R9 ;  /* 0x0000541005567816 */ /* 0x000fe20000000009 */
[----:B------:R-:W-:Y:S01]  /*bd20*/  IMAD.MOV.U32 R5, RZ, RZ, R48 ;  /* 0x000000ffff057224 */ /* 0x000fe200078e0030 */
[----:B------:R-:W-:Y:S01]  /*bd30*/  PRMT R88, R88, 0x5410, R0 ;  /* 0x0000541058587816 */ /* 0x000fe20000000000 */
[----:B------:R-:W-:Y:S01]  /*bd40*/  IMAD.MOV.U32 R9, RZ, RZ, R49 ;  /* 0x000000ffff097224 */ /* 0x000fe200078e0031 */
[----:B------:R-:W-:-:S04]  /*bd50*/  MOV R0, R52 ;  /* 0x0000003400007202 */ /* 0x000fc80000000f00 */
[----:B------:R-:W-:Y:S01]  /*bd60*/  PRMT R84, R0, 0x5410, R3 ;  /* 0x0000541000547816 */ /* 0x000fe20000000003 */
[----:B------:R-:W-:Y:S01]  /*bd70*/  IMAD.MOV.U32 R0, RZ, RZ, R42 ;  /* 0x000000ffff007224 */ /* 0x000fe200078e002a */
[----:B------:R-:W-:Y:S01]  /*bd80*/  PRMT R82, R5, 0x5410, R9 ;  /* 0x0000541005527816 */ /* 0x000fe20000000009 */
[----:B------:R-:W-:Y:S01]  /*bd90*/  IMAD.MOV.U32 R5, RZ, RZ, R32 ;  /* 0x000000ffff057224 */ /* 0x000fe200078e0020 */
[----:B------:R-:W-:Y:S01]  /*bda0*/  MOV R3, R43 ;  /* 0x0000002b00037202 */ /* 0x000fe20000000f00 */
[----:B------:R-:W-:-:S03]  /*bdb0*/  IMAD.MOV.U32 R9, RZ, RZ, R33 ;  /* 0x000000ffff097224 */ /* 0x000fc600078e0021 */
[----:B------:R-:W-:Y:S02]  /*bdc0*/  PRMT R80, R0, 0x5410, R3 ;  /* 0x0000541000507816 */ /* 0x000fe40000000003 */
[----:B------:R-:W-:Y:S01]  /*bdd0*/  PRMT R69, R9, 0x5410, R5 ;  /* 0x0000541009457816 */ /* 0x000fe20000000005 */
[----:B------:R-:W-:Y:S06]  /*bde0*/  BRA.DIV UR4, `(.L_x_1798) ;  /* 0x000001e204907947 */ /* 0x000fec000b800000 */
[----:B------:R1:W2:Y:S04]  /*bdf0*/  SHFL.IDX PT, R3, R7, 0x1, 0x1c1f ;  /* 0x003c1f0007037f89 */ /* 0x0002a800000e0000 */
[----:B------:R1:W3:Y:S04]  /*be00*/  SHFL.IDX PT, R0, R6, 0x1, 0x1c1f ;  /* 0x003c1f0006007f89 */ /* 0x0002e800000e0000 */
[----:B------:R1:W1:Y:S04]  /*be10*/  SHFL.IDX PT, R5, R8, 0x1, 0x1c1f ;  /* 0x003c1f0008057f89 */ /* 0x00026800000e0000 */
[----:B0-----:R-:W0:Y:S02]  /*be20*/  SHFL.IDX PT, R4, R4, 0x1, 0x1c1f ;  /* 0x003c1f0004047f89 */ /* 0x001e2400000e0000 */
.L_x_2140:
[----:B------:R-:W-:Y:S01]  /*be30*/  VIADD R10, R10, 0x40 ;  /* 0x000000400a0a7836 */ /* 0x000fe20000000000 */
[----:B-1----:R-:W-:Y:S01]  /*be40*/  LOP3.LUT R6, R174, 0x18, R18, 0xf8, !PT ;  /* 0x00000018ae067812 */ /* 0x002fe200078ef812 */
[----:B------:R-:W-:Y:S01]  /*be50*/  BSSY B1, `(.L_x_1799) ;  /* 0x0000054000017945 */ /* 0x000fe20003800000 */
[----:B------:R-:W-:Y:S02]  /*be60*/  LOP3.LUT P0, RZ, R200, 0x4, RZ, 0xc0, !PT ;  /* 0x00000004c8ff7812 */ /* 0x000fe4000780c0ff */
[----:B------:R-:W-:Y:S02]  /*be70*/  CS2R R36, SRZ ;  /* 0x0000000000247805 */ /* 0x000fe4000001ff00 */
[----:B------:R-:W-:Y:S02]  /*be80*/  ISETP.GE.AND P1, PT, R10, R63, PT ;  /* 0x0000003f0a00720c */ /* 0x000fe40003f26270 */
[----:B------:R-:W-:Y:S02]  /*be90*/  CS2R R26, SRZ ;  /* 0x00000000001a7805 */ /* 0x000fe4000001ff00 */
[----:B------:R-:W-:-:S02]  /*bea0*/  LOP3.LUT R7, R6, R175, RZ, 0x3c, !PT ;  /* 0x000000af06077212 */ /* 0x000fc400078e3cff */
[----:B------:R-:W-:Y:S02]  /*beb0*/  CS2R R20, SRZ ;  /* 0x0000000000147805 */ /* 0x000fe4000001ff00 */
[----:B------:R-:W-:Y:S02]  /*bec0*/  CS2R R12, SRZ ;  /* 0x00000000000c7805 */ /* 0x000fe4000001ff00 */
[----:B------:R-:W-:Y:S02]  /*bed0*/  CS2R R8, SRZ ;  /* 0x0000000000087805 */ /* 0x000fe4000001ff00 */
[----:B------:R-:W-:Y:S01]  /*bee0*/  CS2R R44, SRZ ;  /* 0x00000000002c7805 */ /* 0x000fe2000001ff00 */
[----:B------:R-:W-:Y:S01]  /*bef0*/  IMAD.IADD R7, R176, 0x1, R7 ;  /* 0x00000001b0077824 */ /* 0x000fe200078e0207 */
[----:B------:R-:W-:Y:S02]  /*bf00*/  CS2R R38, SRZ ;  /* 0x0000000000267805 */ /* 0x000fe4000001ff00 */
[----:B------:R-:W-:-:S02]  /*bf10*/  CS2R R28, SRZ ;  /* 0x00000000001c7805 */ /* 0x000fc4000001ff00 */
[----:B------:R-:W-:Y:S02]  /*bf20*/  CS2R R24, SRZ ;  /* 0x0000000000187805 */ /* 0x000fe4000001ff00 */
[----:B----4-:R-:W-:Y:S02]  /*bf30*/  CS2R R14, SRZ ;  /* 0x00000000000e7805 */ /* 0x010fe4000001ff00 */
[----:B------:R-:W-:Y:S02]  /*bf40*/  LEA R62, R7, R16, 0x1 ;  /* 0x00000010073e7211 */ /* 0x000fe400078e08ff */
        /* <DEDUP_REMOVED lines=9> */
[----:B------:R-:W-:-:S05]  /*bfe0*/  ISETP.GE.AND P1, PT, R168, UR4, PT ;  /* 0x00000004a8007c0c */ /* 0x000fca000bf26270 */
[C---:B------:R-:W-:Y:S01]  /*bff0*/  @!P4 IMAD.SHL.U32 R9, R171.reuse, 0x2, RZ ;  /* 0x00000002ab09c824 */ /* 0x040fe200078e00ff */
[----:B------:R-:W-:-:S03]  /*c000*/  @!P4 SHF.L.U64.HI R6, R171, 0x1, R197 ;  /* 0x00000001ab06c819 */ /* 0x000fc600000102c5 */
[C---:B------:R-:W-:Y:S01]  /*c010*/  @!P3 IMAD.SHL.U32 R73, R169.reuse, 0x2, RZ ;  /* 0x00000002a949b824 */ /* 0x040fe200078e00ff */
[----:B------:R-:W-:Y:S01]  /*c020*/  @!P3 SHF.L.U64.HI R12, R169, 0x1, R196 ;  /* 0x00000001a90cb819 */ /* 0x000fe200000102c4 */
[----:B------:R-:W-:Y:S01]  /*c030*/  @!P2 IMAD.SHL.U32 R67, R170, 0x2, RZ ;  /* 0x00000002aa43a824 */ /* 0x000fe200078e00ff */
[-C--:B---3--:R-:W-:Y:S01]  /*c040*/  @!P4 IADD3 R10, P5, R0, R9.reuse, RZ ;  /* 0x00000009000ac210 */ /* 0x088fe20007fbe0ff */
[----:B------:R-:W-:Y:S01]  /*c050*/  @!P1 IMAD.SHL.U32 R7, R168, 0x2, RZ ;  /* 0x00000002a8079824 */ /* 0x000fe200078e00ff */
[----:B0-----:R-:W-:Y:S02]  /*c060*/  @!P4 IADD3 R8, P6, R4, R9, RZ ;  /* 0x000000090408c210 */ /* 0x001fe40007fde0ff */
[----:B------:R-:W-:Y:S01]  /*c070*/  @!P2 SHF.L.U64.HI R14, R170, 0x1, R195 ;  /* 0x00000001aa0ea819 */ /* 0x000fe200000102c3 */
[----:B--2---:R-:W-:Y:S01]  /*c080*/  @!P4 IMAD.X R11, R3, 0x1, R6, P5 ;  /* 0x00000001030bc824 */ /* 0x004fe200028e0606 */
[----:B------:R-:W-:Y:S02]  /*c090*/  @!P3 IADD3 R76, P5, R0, R73, RZ ;  /* 0x00000049004cb210 */ /* 0x000fe40007fbe0ff */
[----:B------:R-:W-:-:S02]  /*c0a0*/  @!P4 IADD3.X R9, R5, R6, RZ, P6, !PT ;  /* 0x000000060509c210 */ /* 0x000fc400037fe4ff */
[----:B------:R-:W-:Y:S01]  /*c0b0*/  @!P3 IADD3 R72, P6, R4, R73, RZ ;  /* 0x000000490448b210 */ /* 0x000fe20007fde0ff */
[----:B------:R-:W-:Y:S01]  /*c0c0*/  @!P3 IMAD.X R77, R3, 0x1, R12, P5 ;  /* 0x00000001034db824 */ /* 0x000fe200028e060c */
[-C--:B------:R-:W-:Y:S02]  /*c0d0*/  @!P2 IADD3 R70, P5, R0, R67.reuse, RZ ;  /* 0x000000430046a210 */ /* 0x080fe40007fbe0ff */
[----:B------:R-:W-:Y:S01]  /*c0e0*/  @!P1 SHF.L.U64.HI R20, R168, 0x1, R194 ;  /* 0x00000001a8149819 */ /* 0x000fe200000102c2 */
[----:B------:R-:W-:Y:S01]  /*c0f0*/  @!P3 IMAD.X R73, R5, 0x1, R12, P6 ;  /* 0x000000010549b824 */ /* 0x000fe200030e060c */
[----:B------:R-:W-:Y:S01]  /*c100*/  @!P2 IADD3 R66, P6, R4, R67, RZ ;  /* 0x000000430442a210 */ /* 0x000fe20007fde0ff */
[----:B------:R-:W-:Y:S01]  /*c110*/  @!P2 IMAD.X R71, R3, 0x1, R14, P5 ;  /* 0x000000010347a824 */ /* 0x000fe200028e060e */
[----:B------:R-:W-:Y:S02]  /*c120*/  @!P1 IADD3 R64, P5, R0, R7, RZ ;  /* 0x0000000700409210 */ /* 0x000fe40007fbe0ff */
[----:B------:R-:W-:-:S02]  /*c130*/  @!P2 IADD3.X R67, R5, R14, RZ, P6, !PT ;  /* 0x0000000e0543a210 */ /* 0x000fc400037fe4ff */
[----:B------:R-:W-:Y:S01]  /*c140*/  ISETP.GE.AND P6, PT, R160, UR4, PT ;  /* 0x00000004a0007c0c */ /* 0x000fe2000bfc6270 */
[----:B------:R-:W-:Y:S01]  /*c150*/  @!P1 IMAD.X R65, R3, 0x1, R20, P5 ;  /* 0x0000000103419824 */ /* 0x000fe200028e0614 */
[----:B------:R-:W-:-:S05]  /*c160*/  @!P1 IADD3 R6, P5, R4, R7, RZ ;  /* 0x0000000704069210 */ /* 0x000fca0007fbe0ff */
[----:B------:R-:W-:Y:S01]  /*c170*/  @!P1 IMAD.X R7, R5, 0x1, R20, P5 ;  /* 0x0000000105079824 */ /* 0x000fe200028e0614 */
[----:B------:R-:W-:-:S05]  /*c180*/  ISETP.GE.AND P5, PT, R172, UR4, PT ;  /* 0x00000004ac007c0c */ /* 0x000fca000bfa6270 */
[----:B------:R-:W-:Y:S02]  /*c190*/  @!P6 IMAD.MOV.U32 R12, RZ, RZ, R0 ;  /* 0x000000ffff0ce224 */ /* 0x000fe400078e0000 */
[----:B------:R-:W-:Y:S02]  /*c1a0*/  @!P6 IMAD.MOV.U32 R13, RZ, RZ, R3 ;  /* 0x000000ffff0de224 */ /* 0x000fe400078e0003 */
[----:B------:R-:W-:-:S04]  /*c1b0*/  @!P6 IMAD.WIDE R14, R160, 0x2, R4 ;  /* 0x00000002a00ee825 */ /* 0x000fc800078e0204 */
[----:B------:R-:W-:Y:S01]  /*c1c0*/  @!P6 IMAD.WIDE R12, R160, 0x2, R12 ;  /* 0x00000002a00ce825 */ /* 0x000fe200078e020c */
[C---:B------:R-:W-:Y:S01]  /*c1d0*/  @!P5 SHF.L.U32 R21, R172.reuse, 0x1, RZ ;  /* 0x00000001ac15d819 */ /* 0x040fe200000006ff */
[----:B------:R0:W5:Y:S01]  /*c1e0*/  @!P6 LD.E.64 R30, desc[UR6][R14.64] ;  /* 0x000000060e1ee980 */ /* 0x000162000c101b00 */
[----:B------:R-:W-:-:S03]  /*c1f0*/  @!P5 SHF.L.U64.HI R20, R172, 0x1, R193 ;  /* 0x00000001ac14d819 */ /* 0x000fc600000102c1 */
[----:B------:R1:W5:Y:S01]  /*c200*/  @!P6 LD.E.64 R44, desc[UR6][R12.64] ;  /* 0x000000060c2ce980 */ /* 0x000362000c101b00 */
[-C--:B------:R-:W-:Y:S02]  /*c210*/  @!P5 IADD3 R74, P6, R0, R21.reuse, RZ ;  /* 0x00000015004ad210 */ /* 0x080fe40007fde0ff */
[----:B------:R-:W-:Y:S02]  /*c220*/  CS2R R38, SRZ ;  /* 0x0000000000267805 */ /* 0x000fe4000001ff00 */
[----:B------:R-:W-:Y:S01]  /*c230*/  CS2R R36, SRZ ;  /* 0x0000000000247805 */ /* 0x000fe2000001ff00 */
[----:B------:R-:W-:Y:S01]  /*c240*/  @!P5 IMAD.X R75, R3, 0x1, R20, P6 ;  /* 0x00000001034bd824 */ /* 0x000fe200030e0614 */
[----:B------:R-:W-:Y:S02]  /*c250*/  @!P5 IADD3 R4, P6, R4, R21, RZ ;  /* 0x000000150404d210 */ /* 0x000fe40007fde0ff */
[----:B------:R2:W5:Y:S01]  /*c260*/  @!P4 LD.E.64 R38, desc[UR6][R10.64] ;  /* 0x000000060a26c980 */ /* 0x000562000c101b00 */
[----:B------:R-:W-:-:S02]  /*c270*/  CS2R R28, SRZ ;  /* 0x00000000001c7805 */ /* 0x000fc4000001ff00 */
[----:B------:R-:W-:Y:S02]  /*c280*/  CS2R R26, SRZ ;  /* 0x00000000001a7805 */ /* 0x000fe4000001ff00 */
[----:B------:R-:W-:Y:S01]  /*c290*/  CS2R R24, SRZ ;  /* 0x0000000000187805 */ /* 0x000fe2000001ff00 */
[----:B------:R-:W-:Y:S01]  /*c2a0*/  @!P5 IMAD.X R5, R5, 0x1, R20, P6 ;  /* 0x000000010505d824 */ /* 0x000fe200030e0614 */
[----:B------:R3:W5:Y:S01]  /*c2b0*/  @!P4 LD.E.64 R36, desc[UR6][R8.64] ;  /* 0x000000060824c980 */ /* 0x000762000c101b00 */
[----:B------:R-:W-:Y:S02]  /*c2c0*/  CS2R R20, SRZ ;  /* 0x0000000000147805 */ /* 0x000fe4000001ff00 */
[----:B0-----:R-:W-:Y:S02]  /*c2d0*/  CS2R R14, SRZ ;  /* 0x00000000000e7805 */ /* 0x001fe4000001ff00 */
[----:B-1----:R-:W-:Y:S01]  /*c2e0*/  CS2R R12, SRZ ;  /* 0x00000000000c7805 */ /* 0x002fe2000001ff00 */
[----:B------:R1:W5:Y:S01]  /*c2f0*/  @!P3 LD.E.64 R28, desc[UR6][R76.64] ;  /* 0x000000064c1cb980 */ /* 0x000362000c101b00 */
[----:B--2---:R-:W-:-:S03]  /*c300*/  CS2R R10, SRZ ;  /* 0x00000000000a7805 */ /* 0x004fc6000001ff00 */
[----:B------:R1:W5:Y:S01]  /*c310*/  @!P3 LD.E.64 R26, desc[UR6][R72.64] ;  /* 0x00000006481ab980 */ /* 0x000362000c101b00 */
[----:B---3--:R-:W-:-:S03]  /*c320*/  CS2R R8, SRZ ;  /* 0x0000000000087805 */ /* 0x008fc6000001ff00 */
[----:B------:R1:W5:Y:S04]  /*c330*/  @!P2 LD.E.64 R24, desc[UR6][R70.64] ;  /* 0x000000064618a980 */ /* 0x000368000c101b00 */
[----:B------:R1:W5:Y:S04]  /*c340*/  @!P2 LD.E.64 R20, desc[UR6][R66.64] ;  /* 0x000000064214a980 */ /* 0x000368000c101b00 */
[----:B------:R1:W5:Y:S04]  /*c350*/  @!P1 LD.E.64 R14, desc[UR6][R64.64] ;  /* 0x00000006400e9980 */ /* 0x000368000c101b00 */
[----:B------:R1:W5:Y:S04]  /*c360*/  @!P1 LD.E.64 R12, desc[UR6][R6.64] ;  /* 0x00000006060c9980 */ /* 0x000368000c101b00 */
[----:B------:R1:W5:Y:S04]  /*c370*/  @!P5 LD.E.64 R10, desc[UR6][R74.64] ;  /* 0x000000064a0ad980 */ /* 0x000368000c101b00 */
[----:B------:R1:W5:Y:S02]  /*c380*/  @!P5 LD.E.64 R8, desc[UR6][R4.64] ;  /* 0x000000060408d980 */ /* 0x000364000c101b00 */
.L_x_1800:
[----:B------:R-:W-:Y:S05]  /*c390*/  BSYNC B1 ;  /* 0x0000000000017941 */ /* 0x000fea0003800000 */
.L_x_1799:
[----:B01---5:R-:W-:Y:S01]  /*c3a0*/  MOV R4, R30 ;  /* 0x0000001e00047202 */ /* 0x023fe20000000f00 */
[C---:B------:R-:W-:Y:S01]  /*c3b0*/  VIADD R5, R62.reuse, 0xc400 ;  /* 0x0000c4003e057836 */ /* 0x040fe20000000000 */
[----:B--2---:R-:W-:Y:S01]  /*c3c0*/  LEA.HI R3, R187, R187, RZ, 0x1 ;  /* 0x000000bbbb037211 */ /* 0x004fe200078f08ff */
[----:B---3--:R-:W-:Y:S01]  /*c3d0*/  VIADD R0, R62, 0xc440 ;  /* 0x0000c4403e007836 */ /* 0x008fe20000000000 */
[----:B------:R-:W-:Y:S01]  /*c3e0*/  PRMT R75, R4, 0x7610, R75 ;  /* 0x00007610044b7816 */ /* 0x000fe2000000004b */
[----:B------:R-:W-:Y:S01]  /*c3f0*/  @P0 VIADD R0, R5, 0xffffffc0 ;  /* 0xffffffc005000836 */ /* 0x000fe20000000000 */
[----:B------:R-:W-:Y:S01]  /*c400*/  LOP3.LUT R4, R3, 0xfffffffe, RZ, 0xc0, !PT ;  /* 0xfffffffe03047812 */ /* 0x000fe200078ec0ff */
[----:B------:R-:W-:Y:S01]  /*c410*/  IMAD.MOV.U32 R5, RZ, RZ, R31 ;  /* 0x000000ffff057224 */ /* 0x000fe200078e001f */
[----:B------:R-:W-:Y:S01]  /*c420*/  VIADDMNMX R71, R63, -R177, 0x80, PT ;  /* 0x000000803f477446 */ /* 0x000fe200038009b1 */
[----:B------:R-:W-:Y:S01]  /*c430*/  IMAD.MOV.U32 R6, RZ, RZ, R36 ;  /* 0x000000ffff067224 */ /* 0x000fe200078e0024 */
[----:B------:R-:W-:Y:S01]  /*c440*/  IADD3 R4, R187, -R4, RZ ;  /* 0x80000004bb047210 */ /* 0x000fe20007ffe0ff */
[----:B------:R-:W-:Y:S01]  /*c450*/  IMAD.MOV.U32 R7, RZ, RZ, R37 ;  /* 0x000000ffff077224 */ /* 0x000fe200078e0025 */
[----:B------:R-:W-:Y:S01]  /*c460*/  PRMT R75, R75, 0x5410, R5 ;  /* 0x000054104b4b7816 */ /* 0x000fe20000000005 */
[----:B------:R-:W-:Y:S01]  /*c470*/  IMAD.MOV.U32 R3, RZ, RZ, R26 ;  /* 0x000000ffff037224 */ /* 0x000fe200078e001a */
[----:B------:R-:W-:Y:S01]  /*c480*/  SHF.L.U32 R5, R4, 0x1f, RZ ;  /* 0x0000001f04057819 */ /* 0x000fe200000006ff */
[----:B------:R-:W-:Y:S01]  /*c490*/  IMAD.MOV.U32 R65, RZ, RZ, R38 ;  /* 0x000000ffff417224 */ /* 0x000fe200078e0026 */
[----:B------:R-:W-:Y:S01]  /*c4a0*/  PRMT R73, R6, 0x5410, R7 ;  /* 0x0000541006497816 */ /* 0x000fe20000000007 */
[----:B------:R-:W-:Y:S01]  /*c4b0*/  IMAD.MOV.U32 R6, RZ, RZ, R27 ;  /* 0x000000ffff067224 */ /* 0x000fe200078e001b */
[----:B------:R-:W0:Y:S01]  /*c4c0*/  SYNCS.PHASECHK.TRANS64.TRYWAIT P0, [R16+URZ+0x2a800], R5 ;  /* 0x02a80005100075a7 */ /* 0x000e22000800017f */
        /* <DEDUP_REMOVED lines=9> */
[--C-:B------:R-:W-:Y:S01]  /*c560*/  PRMT R66, R66, 0x5410, R3.reuse ;  /* 0x0000541042427816 */ /* 0x100fe20000000003 */
[----:B------:R-:W-:Y:S01]  /*c570*/  BSSY B1, `(.L_x_1801) ;  /* 0x0000016000017945 */ /* 0x000fe20003800000 */
[----:B------:R-:W-:Y:S01]  /*c580*/  PRMT R64, R4, 0x5410, R6 ;  /* 0x0000541004407816 */ /* 0x000fe20000000006 */
[----:B------:R-:W-:Y:S01]  /*c590*/  IMAD.MOV.U32 R6, RZ, RZ, R44 ;  /* 0x000000ffff067224 */ /* 0x000fe200078e002c */
[----:B------:R-:W-:Y:S01]  /*c5a0*/  PRMT R3, R7, 0x7610, R3 ;  /* 0x0000761007037816 */ /* 0x000fe20000000003 */
[----:B------:R-:W-:Y:S01]  /*c5b0*/  IMAD.MOV.U32 R4, RZ, RZ, R9 ;  /* 0x000000ffff047224 */ /* 0x000fe200078e0009 */
[----:B------:R-:W-:-:S02]  /*c5c0*/  MOV R7, R45 ;  /* 0x0000002d00077202 */ /* 0x000fc40000000f00 */
[----:B------:R-:W-:Y:S02]  /*c5d0*/  ISETP.GE.AND P1, PT, R162, R71, PT ;  /* 0x00000047a200720c */ /* 0x000fe40003f26270 */
[----:B------:R-:W-:Y:S01]  /*c5e0*/  PRMT R76, R6, 0x5410, R7 ;  /* 0x00005410064c7816 */ /* 0x000fe20000000007 */
[----:B------:R-:W-:Y:S01]  /*c5f0*/  IMAD.MOV.U32 R6, RZ, RZ, R28 ;  /* 0x000000ffff067224 */ /* 0x000fe200078e001c */
[----:B------:R-:W-:Y:S01]  /*c600*/  PRMT R3, R3, 0x5410, R4 ;  /* 0x0000541003037816 */ /* 0x000fe20000000004 */
[----:B------:R-:W-:Y:S02]  /*c610*/  IMAD.MOV.U32 R7, RZ, RZ, R29 ;  /* 0x000000ffff077224 */ /* 0x000fe400078e001d */
[----:B------:R-:W-:-:S03]  /*c620*/  IMAD.MOV.U32 R4, RZ, RZ, R39 ;  /* 0x000000ffff047224 */ /* 0x000fc600078e0027 */
[----:B------:R-:W-:Y:S01]  /*c630*/  PRMT R72, R6, 0x5410, R7 ;  /* 0x0000541006487816 */ /* 0x000fe20000000007 */
[----:B------:R-:W-:Y:S01]  /*c640*/  IMAD.MOV.U32 R6, RZ, RZ, R25 ;  /* 0x000000ffff067224 */ /* 0x000fe200078e0019 */
[----:B------:R-:W-:Y:S01]  /*c650*/  PRMT R74, R74, 0x5410, R4 ;  /* 0x000054104a4a7816 */ /* 0x000fe20000000004 */
[----:B------:R-:W-:Y:S01]  /*c660*/  IMAD.MOV.U32 R7, RZ, RZ, R14 ;  /* 0x000000ffff077224 */ /* 0x000fe200078e000e */
[----:B------:R-:W-:-:S04]  /*c670*/  MOV R4, R24 ;  /* 0x0000001800047202 */ /* 0x000fc80000000f00 */
[----:B------:R-:W-:Y:S01]  /*c680*/  PRMT R67, R4, 0x5410, R6 ;  /* 0x0000541004437816 */ /* 0x000fe20000000006 */
[----:B------:R-:W-:Y:S01]  /*c690*/  IMAD.MOV.U32 R4, RZ, RZ, R10 ;  /* 0x000000ffff047224 */ /* 0x000fe200078e000a */
[----:B------:R-:W-:Y:S02]  /*c6a0*/  PRMT R65, R7, 0x5410, R63 ;  /* 0x0000541007417816 */ /* 0x000fe4000000003f */
[----:B------:R-:W-:Y:S01]  /*c6b0*/  MOV R6, R11 ;  /* 0x0000000b00067202 */ /* 0x000fe20000000f00 */
[----:B0-----:R-:W-:Y:S06]  /*c6c0*/  @!P0 BRA `(.L_x_1802) ;  /* 0x000001d800cc8947 */ /* 0x001fec0003800000 */
.L_x_2141:
[----:B------:R-:W-:Y:S05]  /*c6d0*/  BSYNC B1 ;  /* 0x0000000000017941 */ /* 0x000fea0003800000 */
.L_x_1801:
        /* <DEDUP_REMOVED lines=13> */
[----:B------:R-:W-:Y:S01]  /*c7b0*/  SHF.R.U32.HI R90, RZ, 0x10, R59 ;  /* 0x00000010ff5a7819 */ /* 0x000fe2000001163b */
[--C-:B------:R-:W-:Y:S01]  /*c7c0*/  HADD2.F32 R77, -RZ, R88.reuse.H1_H1 ;  /* 0x30000058ff4d7230 */ /* 0x100fe20000004100 */
[--C-:B------:R-:W-:Y:S01]  /*c7d0*/  SHF.R.U32.HI R91, RZ, 0x10, R61.reuse ;  /* 0x00000010ff5b7819 */ /* 0x100fe2000001163d */
[----:B------:R-:W-:Y:S01]  /*c7e0*/  HADD2.F32 R89, -RZ, R88.H0_H0 ;  /* 0x20000058ff597230 */ /* 0x000fe20000004100 */
[----:B------:R-:W-:Y:S01]  /*c7f0*/  SHF.R.U64 R94, R60, 0x10, R61 ;  /* 0x000000103c5e7819 */ /* 0x000fe2000000123d */
[----:B------:R-:W-:Y:S01]  /*c800*/  HADD2.F32 R90, -RZ, R90.H0_H0 ;  /* 0x2000005aff5a7230 */ /* 0x000fe20000004100 */
[----:B------:R-:W-:Y:S01]  /*c810*/  SHF.R.U64 R93, R58, 0x10, R59 ;  /* 0x000000103a5d7819 */ /* 0x000fe2000000123b */
[----:B------:R-:W-:Y:S02]  /*c820*/  HADD2.F32 R88, -RZ, R91.H0_H0 ;  /* 0x2000005bff587230 */ /* 0x000fe40000004100 */
[----:B0-----:R-:W-:-:S02]  /*c830*/  HADD2.F32 R61, -RZ, R7.H1_H1 ;  /* 0x30000007ff3d7230 */ /* 0x001fc40000004100 */
[----:B------:R-:W-:Y:S02]  /*c840*/  HADD2.F32 R60, -RZ, R7.H0_H0 ;  /* 0x20000007ff3c7230 */ /* 0x000fe40000004100 */
[--C-:B------:R-:W-:Y:S02]  /*c850*/  HADD2.F32 R7, -RZ, R4.reuse.H0_H0 ;  /* 0x20000004ff077230 */ /* 0x100fe40000004100 */
[C---:B------:R-:W-:Y:S01]  /*c860*/  FMUL.FTZ R91, R61.reuse, R90 ;  /* 0x0000005a3d5b7220 */ /* 0x040fe20000410000 */
[----:B------:R-:W-:Y:S01]  /*c870*/  FMUL.FTZ R61, R61, R88 ;  /* 0x000000583d3d7220 */ /* 0x000fe20000410000 */
[----:B------:R-:W-:Y:S02]  /*c880*/  HADD2.F32 R4, -RZ, R4.H1_H1 ;  /* 0x30000004ff047230 */ /* 0x000fe40000004100 */
[--C-:B------:R-:W-:Y:S02]  /*c890*/  HADD2.F32 R58, -RZ, R6.reuse.H0_H0 ;  /* 0x20000006ff3a7230 */ /* 0x100fe40000004100 */
[----:B------:R-:W-:Y:S01]  /*c8a0*/  FFMA.FTZ R90, R60, R90, R61 ;  /* 0x0000005a3c5a7223 */ /* 0x000fe2000001003d */
[----:B------:R-:W-:-:S02]  /*c8b0*/  HADD2.F32 R59, -RZ, R6.H1_H1 ;  /* 0x30000006ff3b7230 */ /* 0x000fc40000004100 */
[----:B------:R-:W-:Y:S01]  /*c8c0*/  FFMA.FTZ R91, R60, R88, -R91 ;  /* 0x000000583c5b7223 */ /* 0x000fe2000001085b */
[----:B------:R-:W-:Y:S02]  /*c8d0*/  HADD2.F32 R61, -RZ, R87.H1_H1 ;  /* 0x30000057ff3d7230 */ /* 0x000fe40000004100 */
[C---:B------:R-:W-:Y:S01]  /*c8e0*/  FMUL.FTZ R92, R4.reuse, R89 ;  /* 0x00000059045c7220 */ /* 0x040fe20000410000 */
[----:B------:R-:W-:Y:S02]  /*c8f0*/  HADD2.F32 R6, -RZ, R5.H0_H0 ;  /* 0x20000005ff067230 */ /* 0x000fe40000004100 */
[-C--:B------:R-:W-:Y:S01]  /*c900*/  FMUL.FTZ R88, R4, R77.reuse ;  /* 0x0000004d04587220 */ /* 0x080fe20000410000 */
[----:B------:R-:W-:Y:S02]  /*c910*/  HADD2.F32 R87, -RZ, R87.H0_H0 ;  /* 0x20000057ff577230 */ /* 0x000fe40000004100 */
[----:B------:R-:W-:Y:S01]  /*c920*/  FFMA.FTZ R92, R7, R77, -R92 ;  /* 0x0000004d075c7223 */ /* 0x000fe2000001085c */
[----:B------:R-:W-:-:S02]  /*c930*/  HADD2.F32 R5, -RZ, R5.H1_H1 ;  /* 0x30000005ff057230 */ /* 0x000fc40000004100 */
[----:B------:R-:W-:Y:S01]  /*c940*/  FFMA.FTZ R89, R7, R89, R88 ;  /* 0x0000005907597223 */ /* 0x000fe20000010058 */
[----:B------:R-:W-:Y:S02]  /*c950*/  HADD2.F32 R60, -RZ, R93.H0_H0 ;  /* 0x2000005dff3c7230 */ /* 0x000fe40000004100 */
[C---:B------:R-:W-:Y:S01]  /*c960*/  FMUL.FTZ R77, R59.reuse, R61 ;  /* 0x0000003d3b4d7220 */ /* 0x040fe20000410000 */
[----:B------:R-:W-:Y:S02]  /*c970*/  HADD2.F32 R4, -RZ, R94.H0_H0 ;  /* 0x2000005eff047230 */ /* 0x000fe40000004100 */
[-C--:B------:R-:W-:Y:S01]  /*c980*/  FMUL.FTZ R88, R59, R87.reuse ;  /* 0x000000573b587220 */ /* 0x080fe20000410000 */
[C---:B------:R-:W-:Y:S01]  /*c990*/  FMUL.FTZ R7, R5.reuse, R60 ;  /* 0x0000003c05077220 */ /* 0x040fe20000410000 */
[C---:B------:R-:W-:Y:S01]  /*c9a0*/  FFMA.FTZ R77, R58.reuse, R87, -R77 ;  /* 0x000000573a4d7223 */ /* 0x040fe2000001084d */
[-C--:B------:R-:W-:Y:S01]  /*c9b0*/  FMUL.FTZ R59, R5, R4.reuse ;  /* 0x00000004053b7220 */ /* 0x080fe20000410000 */
[----:B------:R-:W-:Y:S01]  /*c9c0*/  FFMA.FTZ R88, R58, R61, R88 ;  /* 0x0000003d3a587223 */ /* 0x000fe20000010058 */
[----:B------:R-:W-:Y:S01]  /*c9d0*/  FFMA.FTZ R5, R6, R4, -R7 ;  /* 0x0000000406057223 */ /* 0x000fe20000010807 */
[----:B------:R-:W-:Y:S01]  /*c9e0*/  F2FP.F16.F32.PACK_AB R7, R90, R91 ;  /* 0x0000005b5a07723e */ /* 0x000fe200000000ff */
[----:B------:R-:W-:Y:S01]  /*c9f0*/  FFMA.FTZ R60, R6, R60, R59 ;  /* 0x0000003c063c7223 */ /* 0x000fe2000001003b */
[----:B------:R-:W-:-:S02]  /*ca00*/  F2FP.F16.F32.PACK_AB R4, R89, R92 ;  /* 0x0000005c5904723e */ /* 0x000fc400000000ff */
[----:B------:R-:W-:Y:S02]  /*ca10*/  F2FP.F16.F32.PACK_AB R6, R88, R77 ;  /* 0x0000004d5806723e */ /* 0x000fe400000000ff */
[----:B------:R-:W-:-:S05]  /*ca20*/  F2FP.F16.F32.PACK_AB R5, R60, R5 ;  /* 0x000000053c05723e */ /* 0x000fca00000000ff */
[----:B------:R0:W-:Y:S02]  /*ca30*/  STS.128 [R62+0xc400], R4 ;  /* 0x00c400043e007388 */ /* 0x0001e40000000c00 */
.L_x_1806:
[----:B------:R-:W-:Y:S05]  /*ca40*/  BSYNC B2 ;  /* 0x0000000000027941 */ /* 0x000fea0003800000 */
.L_x_1805:
[----:B------:R-:W-:Y:S04]  /*ca50*/  BSSY B2, `(.L_x_1807) ;  /* 0x000002c000027945 */ /* 0x000fe80003800000 */
[----:B------:R-:W-:Y:S05]  /*ca60*/  @P1 BRA `(.L_x_1808) ;  /* 0x0000000000a81947 */ /* 0x000fea0003800000 */
[----:B0-----:R-:W0:Y:S01]  /*ca70*/  LDS.128 R4, [R0] ;  /* 0x0000000000047984 */ /* 0x001e220000000c00 */
[----:B------:R-:W-:Y:S01]  /*ca80*/  SHF.R.U32.HI R59, RZ, 0x10, R55 ;  /* 0x00000010ff3b7819 */ /* 0x000fe20000011637 */
[----:B------:R-:W-:Y:S01]  /*ca90*/  HADD2.F32 R58, -RZ, R86.H0_H0 ;  /* 0x20000056ff3a7230 */ /* 0x000fe20000004100 */
[--C-:B------:R-:W-:Y:S01]  /*caa0*/  SHF.R.U32.HI R61, RZ, 0x10, R57.reuse ;  /* 0x00000010ff3d7819 */ /* 0x100fe20000011639 */
[----:B------:R-:W-:Y:S01]  /*cab0*/  HADD2.F32 R60, -RZ, R85.H0_H0 ;  /* 0x20000055ff3c7230 */ /* 0x000fe20000004100 */
[----:B------:R-:W-:Y:S01]  /*cac0*/  SHF.R.U64 R87, R56, 0x10, R57 ;  /* 0x0000001038577819 */ /* 0x000fe20000001239 */
[----:B------:R-:W-:Y:S01]  /*cad0*/  HADD2.F32 R59, -RZ, R59.H0_H0 ;  /* 0x2000003bff3b7230 */ /* 0x000fe20000004100 */
[----:B------:R-:W-:Y:S01]  /*cae0*/  SHF.R.U64 R89, R54, 0x10, R55 ;  /* 0x0000001036597819 */ /* 0x000fe20000001237 */
[----:B------:R-:W-:Y:S02]  /*caf0*/  HADD2.F32 R61, -RZ, R61.H0_H0 ;  /* 0x2000003dff3d7230 */ /* 0x000fe40000004100 */
[----:B------:R-:W-:-:S02]  /*cb00*/  HADD2.F32 R85, -RZ, R85.H1_H1 ;  /* 0x30000055ff557230 */ /* 0x000fc40000004100 */
[----:B------:R-:W-:Y:S02]  /*cb10*/  HADD2.F32 R86, -RZ, R86.H1_H1 ;  /* 0x30000056ff567230 */ /* 0x000fe40000004100 */
[--C-:B0-----:R-:W-:Y:S02]  /*cb20*/  HADD2.F32 R57, -RZ, R7.reuse.H1_H1 ;  /* 0x30000007ff397230 */ /* 0x101fe40000004100 */
[----:B------:R-:W-:Y:S02]  /*cb30*/  HADD2.F32 R56, -RZ, R7.H0_H0 ;  /* 0x20000007ff387230 */ /* 0x000fe40000004100 */
[--C-:B------:R-:W-:Y:S02]  /*cb40*/  HADD2.F32 R7, -RZ, R4.reuse.H0_H0 ;  /* 0x20000004ff077230 */ /* 0x100fe40000004100 */
[C---:B------:R-:W-:Y:S01]  /*cb50*/  FMUL.FTZ R90, R57.reuse, R59 ;  /* 0x0000003b395a7220 */ /* 0x040fe20000410000 */
[----:B------:R-:W-:Y:S02]  /*cb60*/  HADD2.F32 R4, -RZ, R4.H1_H1 ;  /* 0x30000004ff047230 */ /* 0x000fe40000004100 */
[----:B------:R-:W-:Y:S01]  /*cb70*/  FMUL.FTZ R77, R57, R61 ;  /* 0x0000003d394d7220 */ /* 0x000fe20000410000 */
[----:B------:R-:W-:-:S02]  /*cb80*/  HADD2.F32 R54, -RZ, R6.H0_H0 ;  /* 0x20000006ff367230 */ /* 0x000fc40000004100 */
[----:B------:R-:W-:Y:S01]  /*cb90*/  FFMA.FTZ R92, R56, R61, R90 ;  /* 0x0000003d385c7223 */ /* 0x000fe2000001005a */
[----:B------:R-:W-:Y:S02]  /*cba0*/  HADD2.F32 R55, -RZ, R6.H1_H1 ;  /* 0x30000006ff377230 */ /* 0x000fe40000004100 */
[----:B------:R-:W-:Y:S01]  /*cbb0*/  FMUL.FTZ R88, R4, R60 ;  /* 0x0000003c04587220 */ /* 0x000fe20000410000 */
[--C-:B------:R-:W-:Y:S02]  /*cbc0*/  HADD2.F32 R6, -RZ, R5.reuse.H0_H0 ;  /* 0x20000005ff067230 */ /* 0x100fe40000004100 */
[----:B------:R-:W-:Y:S01]  /*cbd0*/  FFMA.FTZ R77, R56, R59, -R77 ;  /* 0x0000003b384d7223 */ /* 0x000fe2000001084d */
[-C--:B------:R-:W-:Y:S01]  /*cbe0*/  FMUL.FTZ R90, R4, R58.reuse ;  /* 0x0000003a045a7220 */ /* 0x080fe20000410000 */
[----:B------:R-:W-:Y:S02]  /*cbf0*/  HADD2.F32 R5, -RZ, R5.H1_H1 ;  /* 0x30000005ff057230 */ /* 0x000fe40000004100 */
[----:B------:R-:W-:Y:S01]  /*cc00*/  FFMA.FTZ R88, R7, R58, -R88 ;  /* 0x0000003a07587223 */ /* 0x000fe20000010858 */
[----:B------:R-:W-:-:S02]  /*cc10*/  HADD2.F32 R56, -RZ, R87.H0_H0 ;  /* 0x20000057ff387230 */ /* 0x000fc40000004100 */
[----:B------:R-:W-:Y:S01]  /*cc20*/  FFMA.FTZ R57, R7, R60, R90 ;  /* 0x0000003c07397223 */ /* 0x000fe2000001005a */
[----:B------:R-:W-:Y:S02]  /*cc30*/  HADD2.F32 R4, -RZ, R89.H0_H0 ;  /* 0x20000059ff047230 */ /* 0x000fe40000004100 */
[CC--:B------:R-:W-:Y:S01]  /*cc40*/  FMUL.FTZ R59, R55.reuse, R85.reuse ;  /* 0x00000055373b7220 */ /* 0x0c0fe20000410000 */
[----:B------:R-:W-:Y:S01]  /*cc50*/  FMUL.FTZ R58, R55, R86 ;  /* 0x00000056373a7220 */ /* 0x000fe20000410000 */
[C---:B------:R-:W-:Y:S01]  /*cc60*/  FMUL.FTZ R7, R5.reuse, R56 ;  /* 0x0000003805077220 */ /* 0x040fe20000410000 */
[----:B------:R-:W-:Y:S01]  /*cc70*/  FMUL.FTZ R55, R5, R4 ;  /* 0x0000000405377220 */ /* 0x000fe20000410000 */
[C---:B------:R-:W-:Y:S01]  /*cc80*/  FFMA.FTZ R59, R54.reuse, R86, -R59 ;  /* 0x00000056363b7223 */ /* 0x040fe2000001083b */
[----:B------:R-:W-:Y:S01]  /*cc90*/  FFMA.FTZ R58, R54, R85, R58 ;  /* 0x00000055363a7223 */ /* 0x000fe2000001003a */
[C---:B------:R-:W-:Y:S01]  /*cca0*/  FFMA.FTZ R5, R6.reuse, R4, -R7 ;  /* 0x0000000406057223 */ /* 0x040fe20000010807 */
[----:B------:R-:W-:Y:S01]  /*ccb0*/  FFMA.FTZ R56, R6, R56, R55 ;  /* 0x0000003806387223 */ /* 0x000fe20000010037 */
[----:B------:R-:W-:-:S02]  /*ccc0*/  F2FP.F16.F32.PACK_AB R7, R92, R77 ;  /* 0x0000004d5c07723e */ /* 0x000fc400000000ff */
[----:B------:R-:W-:Y:S02]  /*ccd0*/  F2FP.F16.F32.PACK_AB R6, R58, R59 ;  /* 0x0000003b3a06723e */ /* 0x000fe400000000ff */
[----:B------:R-:W-:Y:S02]  /*cce0*/  F2FP.F16.F32.PACK_AB R4, R57, R88 ;  /* 0x000000583904723e */ /* 0x000fe400000000ff */
[----:B------:R-:W-:-:S05]  /*ccf0*/  F2FP.F16.F32.PACK_AB R5, R56, R5 ;  /* 0x000000053805723e */ /* 0x000fca00000000ff */
[----:B------:R1:W-:Y:S02]  /*cd00*/  STS.128 [R0], R4 ;  /* 0x0000000400007388 */ /* 0x0003e40000000c00 */
.L_x_1808:
[----:B------:R-:W-:Y:S05]  /*cd10*/  BSYNC B2 ;  /* 0x0000000000027941 */ /* 0x000fea0003800000 */
.L_x_1807:
[----:B------:R-:W-:Y:S04]  /*cd20*/  BSSY B2, `(.L_x_1809) ;  /* 0x000002c000027945 */ /* 0x000fe80003800000 */
[----:B------:R-:W-:Y:S05]  /*cd30*/  @P2 BRA `(.L_x_1810) ;  /* 0x0000000000a82947 */ /* 0x000fea0003800000 */
[----:B01----:R-:W0:Y:S01]  /*cd40*/  LDS.128 R4, [R62+0x10400] ;  /* 0x010400003e047984 */ /* 0x003e220000000c00 */
[----:B------:R-:W-:Y:S01]  /*cd50*/  SHF.R.U32.HI R55, RZ, 0x10, R53 ;  /* 0x00000010ff377819 */ /* 0x000fe20000011635 */
[----:B------:R-:W-:Y:S01]  /*cd60*/  HADD2.F32 R54, -RZ, R84.H0_H0 ;  /* 0x20000054ff367230 */ /* 0x000fe20000004100 */
[----:B------:R-:W-:Y:S01]  /*cd70*/  SHF.R.U32.HI R57, RZ, 0x10, R51 ;  /* 0x00000010ff397819 */ /* 0x000fe20000011633 */
        /* <DEDUP_REMOVED lines=37> */
[----:B------:R2:W-:Y:S02]  /*cfd0*/  STS.128 [R62+0x10400], R4 ;  /* 0x010400043e007388 */ /* 0x0005e40000000c00 */
.L_x_1810:
[----:B------:R-:W-:Y:S05]  /*cfe0*/  BSYNC B2 ;  /* 0x0000000000027941 */ /* 0x000fea0003800000 */
.L_x_1809:
[----:B------:R-:W-:Y:S04]  /*cff0*/  BSSY B2, `(.L_x_1811) ;  /* 0x000002c000027945 */ /* 0x000fe80003800000 */
[----:B------:R-:W-:Y:S05]  /*d000*/  @P3 BRA `(.L_x_1812) ;  /* 0x0000000000a83947 */ /* 0x000fea0003800000 */
[----:B012---:R-:W0:Y:S01]  /*d010*/  LDS.128 R4, [R0+0x4000] ;  /* 0x0040000000047984 */ /* 0x007e220000000c00 */
        /* <DEDUP_REMOVED lines=41> */
.L_x_1812:
[----:B------:R-:W-:Y:S05]  /*d2b0*/  BSYNC B2 ;  /* 0x0000000000027941 */ /* 0x000fea0003800000 */
.L_x_1811:
[----:B------:R-:W-:Y:S04]  /*d2c0*/  BSSY B2, `(.L_x_1813) ;  /* 0x000002c000027945 */ /* 0x000fe80003800000 */
[----:B------:R-:W-:Y:S05]  /*d2d0*/  @P4 BRA `(.L_x_1814) ;  /* 0x0000000000a84947 */ /* 0x000fea0003800000 */
[----:B0123--:R-:W0:Y:S01]  /*d2e0*/  LDS.128 R4, [R62+0x14400] ;  /* 0x014400003e047984 */ /* 0x00fe220000000c00 */
        /* <DEDUP_REMOVED lines=41> */
.L_x_1814:
[----:B------:R-:W-:Y:S05]  /*d580*/  BSYNC B2 ;  /* 0x0000000000027941 */ /* 0x000fea0003800000 */
.L_x_1813:
[----:B------:R-:W-:Y:S05]  /*d590*/  @P5 BRA `(.L_x_1804) ;  /* 0x0000000000a85947 */ /* 0x000fea0003800000 */
[----:B01234-:R-:W0:Y:S01]  /*d5a0*/  LDS.128 R4, [R0+0x8000] ;  /* 0x0080000000047984 */ /* 0x01fe220000000c00 */
[----:B------:R-:W-:Y:S01]  /*d5b0*/  SHF.R.U32.HI R41, RZ, 0x10, R33 ;  /* 0x00000010ff297819 */ /* 0x000fe20000011621 */
[----:B------:R-:W-:Y:S01]  /*d5c0*/  HADD2.F32 R40, -RZ, R69.H1_H1 ;  /* 0x30000045ff287230 */ /* 0x000fe20000004100 */
[--C-:B------:R-:W-:Y:S01]  /*d5d0*/  SHF.R.U32.HI R43, RZ, 0x10, R35.reuse ;  /* 0x00000010ff2b7819 */ /* 0x100fe20000011623 */
[--C-:B------:R-:W-:Y:S01]  /*d5e0*/  HADD2.F32 R42, -RZ, R78.reuse.H1_H1 ;  /* 0x3000004eff2a7230 */ /* 0x100fe20000004100 */
[----:B------:R-:W-:Y:S01]  /*d5f0*/  SHF.R.U64 R49, R34, 0x10, R35 ;  /* 0x0000001022317819 */ /* 0x000fe20000001223 */
[----:B------:R-:W-:Y:S01]  /*d600*/  HADD2.F32 R41, -RZ, R41.H0_H0 ;  /* 0x20000029ff297230 */ /* 0x000fe20000004100 */
[----:B------:R-:W-:Y:S01]  /*d610*/  SHF.R.U64 R51, R32, 0x10, R33 ;  /* 0x0000001020337819 */ /* 0x000fe20000001221 */
[----:B------:R-:W-:Y:S02]  /*d620*/  HADD2.F32 R43, -RZ, R43.H0_H0 ;  /* 0x2000002bff2b7230 */ /* 0x000fe40000004100 */
[----:B------:R-:W-:-:S02]  /*d630*/  HADD2.F32 R78, -RZ, R78.H0_H0 ;  /* 0x2000004eff4e7230 */ /* 0x000fc40000004100 */
[----:B------:R-:W-:Y:S02]  /*d640*/  HADD2.F32 R69, -RZ, R69.H0_H0 ;  /* 0x20000045ff457230 */ /* 0x000fe40000004100 */
        /* <DEDUP_REMOVED lines=18> */
[C---:B------:R-:W-:Y:S01]  /*d770*/  FMUL.FTZ R41, R33.reuse, R78 ;  /* 0x0000004e21297220 */ /* 0x040fe20000410000 */
[-C--:B------:R-:W-:Y:S01]  /*d780*/  FMUL.FTZ R43, R33, R69.reuse ;  /* 0x00000045212b7220 */ /* 0x080fe20000410000 */
        /* <DEDUP_REMOVED lines=11> */
.L_x_1804:
[----:B------:R-:W-:Y:S05]  /*d840*/  BSYNC B1 ;  /* 0x0000000000017941 */ /* 0x000fea0003800000 */
.L_x_1803:
        /* <DEDUP_REMOVED lines=53> */
.L_x_1817:
[----:B------:R-:W-:Y:S05]  /*dba0*/  BSYNC B1 ;  /* 0x0000000000017941 */ /* 0x000fea0003800000 */
.L_x_1816:
[----:B------:R-:W-:Y:S04]  /*dbb0*/  BSSY B1, `(.L_x_1818) ;  /* 0x000002c000017945 */ /* 0x000fe80003800000 */
[----:B------:R-:W-:Y:S05]  /*dbc0*/  @P1 BRA `(.L_x_1819) ;  /* 0x0000000000a81947 */ /* 0x000fea0003800000 */
[----:B0-----:R-:W0:Y:S01]  /*dbd0*/  LDS.128 R4, [R0+0x2000] ;  /* 0x0020000000047984 */ /* 0x001e220000000c00 */
[----:B------:R-:W-:Y:S01]  /*dbe0*/  SHF.R.U32.HI R35, RZ, 0x10, R39 ;  /* 0x00000010ff237819 */ /* 0x000fe20000011627 */
[----:B------:R-:W-:Y:S01]  /*dbf0*/  HADD2.F32 R34, -RZ, R74.H0_H0 ;  /* 0x2000004aff227230 */ /* 0x000fe20000004100 */
[--C-:B------:R-:W-:Y:S01]  /*dc00*/  SHF.R.U64 R41, R36, 0x10, R37.reuse ;  /* 0x0000001024297819 */ /* 0x100fe20000001225 */
[----:B------:R-:W-:Y:S01]  /*dc10*/  HADD2.F32 R36, -RZ, R73.H0_H0 ;  /* 0x20000049ff247230 */ /* 0x000fe20000004100 */
[----:B------:R-:W-:Y:S01]  /*dc20*/  SHF.R.U32.HI R37, RZ, 0x10, R37 ;  /* 0x00000010ff257819 */ /* 0x000fe20000011625 */
[----:B------:R-:W-:Y:S01]  /*dc30*/  HADD2.F32 R35, -RZ, R35.H0_H0 ;  /* 0x20000023ff237230 */ /* 0x000fe20000004100 */
[----:B------:R-:W-:Y:S01]  /*dc40*/  SHF.R.U64 R43, R38, 0x10, R39 ;  /* 0x00000010262b7819 */ /* 0x000fe20000001227 */
[----:B------:R-:W-:Y:S02]  /*dc50*/  HADD2.F32 R73, -RZ, R73.H1_H1 ;  /* 0x30000049ff497230 */ /* 0x000fe40000004100 */
[----:B------:R-:W-:-:S02]  /*dc60*/  HADD2.F32 R37, -RZ, R37.H0_H0 ;  /* 0x20000025ff257230 */ /* 0x000fc40000004100 */
        /* <DEDUP_REMOVED lines=32> */
.L_x_1819:
[----:B------:R-:W-:Y:S05]  /*de70*/  BSYNC B1 ;  /* 0x0000000000017941 */ /* 0x000fea0003800000 */
.L_x_1818:
[----:B------:R-:W-:Y:S04]  /*de80*/  BSSY B1, `(.L_x_1820) ;  /* 0x000002c000017945 */ /* 0x000fe80003800000 */
[----:B------:R-:W-:Y:S05]  /*de90*/  @P2 BRA `(.L_x_1821) ;  /* 0x0000000000a82947 */ /* 0x000fea0003800000 */
[----:B01----:R-:W0:Y:S01]  /*dea0*/  LDS.128 R4, [R62+0x12400] ;  /* 0x012400003e047984 */ /* 0x003e220000000c00 */
[----:B------:R-:W-:Y:S01]  /*deb0*/  SHF.R.U32.HI R31, RZ, 0x10, R29 ;  /* 0x00000010ff1f7819 */ /* 0x000fe2000001161d */
[----:B------:R-:W-:Y:S01]  /*dec0*/  HADD2.F32 R30, -RZ, R72.H0_H0 ;  /* 0x20000048ff1e7230 */ /* 0x000fe20000004100 */
[----:B------:R-:W-:Y:S01]  /*ded0*/  SHF.R.U32.HI R33, RZ, 0x10, R27 ;  /* 0x00000010ff217819 */ /* 0x000fe2000001161b */
[--C-:B------:R-:W-:Y:S01]  /*dee0*/  HADD2.F32 R32, -RZ, R70.reuse.H0_H0 ;  /* 0x20000046ff207230 */ /* 0x100fe20000004100 */
        /* <DEDUP_REMOVED lines=37> */
.L_x_1821:
[----:B------:R-:W-:Y:S05]  /*e140*/  BSYNC B1 ;  /* 0x0000000000017941 */ /* 0x000fea0003800000 */
.L_x_1820:
[----:B------:R-:W-:Y:S04]  /*e150*/  BSSY B1, `(.L_x_1822) ;  /* 0x000002c000017945 */ /* 0x000fe80003800000 */
[----:B------:R-:W-:Y:S05]  /*e160*/  @P3 BRA `(.L_x_1823) ;  /* 0x0000000000a83947 */ /* 0x000fea0003800000 */
[----:B012---:R-:W0:Y:S01]  /*e170*/  LDS.128 R4, [R0+0x6000] ;  /* 0x0060000000047984 */ /* 0x007e220000000c00 */
        /* <DEDUP_REMOVED lines=41> */
.L_x_1823:
[----:B------:R-:W-:Y:S05]  /*e410*/  BSYNC B1 ;  /* 0x0000000000017941 */ /* 0x000fea0003800000 */
.L_x_1822:
[----:B------:R-:W-:Y:S04]  /*e420*/  BSSY B1, `(.L_x_1824) ;  /* 0x000002c000017945 */ /* 0x000fe80003800000 */
[----:B------:R-:W-:Y:S05]  /*e430*/  @P4 BRA `(.L_x_1825) ;  /* 0x0000000000a84947 */ /* 0x000fea0003800000 */
[----:B0123--:R-:W0:Y:S01]  /*e440*/  LDS.128 R4, [R62+0x16400] ;  /* 0x016400003e047984 */ /* 0x00fe220000000c00 */
        /* <DEDUP_REMOVED lines=41> */
.L_x_1825:
[----:B------:R-:W-:Y:S05]  /*e6e0*/  BSYNC B1 ;  /* 0x0000000000017941 */ /* 0x000fea0003800000 */
.L_x_1824:
[----:B------:R-:W-:Y:S05]  /*e6f0*/  @P5 BRA `(.L_x_1815) ;  /* 0x00000034009c5947 */ /* 0x000fea0003800000 */
[----:B01234-:R-:W0:Y:S01]  /*e700*/  LDS.128 R4, [R0+0xa000] ;  /* 0x00a0000000047984 */ /* 0x01fe220000000c00 */
        /* <DEDUP_REMOVED lines=9> */
[--C-:B0-----:R-:W-:Y:S02]  /*e7a0*/  HADD2.F32 R11, -RZ, R7.reuse.H1_H1 ;  /* 0x30000007ff0b7230 */ /* 0x101fe40000004100 */
[----:B------:R-:W-:Y:S02]  /*e7b0*/  HADD2.F32 R10, -RZ, R7.H0_H0 ;  /* 0x20000007ff0a7230 */ /* 0x000fe40000004100 */
[--C-:B------:R-:W-:Y:S02]  /*e7c0*/  HADD2.F32 R7, -RZ, R4.reuse.H0_H0 ;  /* 0x20000004ff077230 */ /* 0x100fe40000004100 */
[C---:B------:R-:W-:Y:S01]  /*e7d0*/  FMUL.FTZ R21, R11.reuse, R15 ;  /* 0x0000000f0b157220 */ /* 0x040fe20000410000 */
[----:B------:R-:W-:Y:S02]  /*e7e0*/  HADD2.F32 R4, -RZ, R4.H1_H1 ;  /* 0x30000004ff047230 */ /* 0x000fe40000004100 */
[----:B------:R-:W-:Y:S01]  /*e7f0*/  FMUL.FTZ R24, R11, R13 ;  /* 0x0000000d0b187220 */ /* 0x000fe20000410000 */
[----:B------:R-:W-:-:S02]  /*e800*/  HADD2.F32 R8, -RZ, R6.H0_H0 ;  /* 0x20000006ff087230 */ /* 0x000fc40000004100 */
[C---:B------:R-:W-:Y:S01]  /*e810*/  FFMA.FTZ R21, R10.reuse, R13, -R21 ;  /* 0x0000000d0a157223 */ /* 0x040fe20000010815 */
[----:B------:R-:W-:Y:S02]  /*e820*/  HADD2.F32 R9, -RZ, R6.H1_H1 ;  /* 0x30000006ff097230 */ /* 0x000fe40000004100 */
[----:B------:R-:W-:Y:S01]  /*e830*/  FFMA.FTZ R26, R10, R15, R24 ;  /* 0x0000000f0a1a7223 */ /* 0x000fe20000010018 */
[----:B------:R-:W-:Y:S02]  /*e840*/  HADD2.F32 R6, -RZ, R5.H0_H0 ;  /* 0x20000005ff067230 */ /* 0x000fe40000004100 */
[C---:B------:R-:W-:Y:S01]  /*e850*/  FMUL.FTZ R20, R4.reuse, R14 ;  /* 0x0000000e04147220 */ /* 0x040fe20000410000 */
[----:B------:R-:W-:Y:S01]  /*e860*/  FMUL.FTZ R24, R4, R12 ;  /* 0x0000000c04187220 */ /* 0x000fe20000410000 */
[----:B------:R-:W-:Y:S02]  /*e870*/  HADD2.F32 R10, -RZ, R3.H1_H1 ;  /* 0x30000003ff0a7230 */ /* 0x000fe40000004100 */
[----:B------:R-:W-:Y:S01]  /*e880*/  FMUL.FTZ R15, R9, R63 ;  /* 0x0000003f090f7220 */ /* 0x000fe20000410000 */
[----:B------:R-:W-:-:S02]  /*e890*/  HADD2.F32 R5, -RZ, R5.H1_H1 ;  /* 0x30000005ff057230 */ /* 0x000fc40000004100 */
[C---:B------:R-:W-:Y:S01]  /*e8a0*/  FFMA.FTZ R20, R7.reuse, R12, -R20 ;  /* 0x0000000c07147223 */ /* 0x040fe20000010814 */
[----:B------:R-:W-:Y:S02]  /*e8b0*/  HADD2.F32 R4, -RZ, R25.H0_H0 ;  /* 0x20000019ff047230 */ /* 0x000fe40000004100 */
[----:B------:R-:W-:Y:S01]  /*e8c0*/  FFMA.FTZ R11, R7, R14, R24 ;  /* 0x0000000e070b7223 */ /* 0x000fe20000010018 */
[----:B------:R-:W-:Y:S02]  /*e8d0*/  HADD2.F32 R3, -RZ, R27.H0_H0 ;  /* 0x2000001bff037230 */ /* 0x000fe40000004100 */
[-C--:B------:R-:W-:Y:S01]  /*e8e0*/  FMUL.FTZ R13, R9, R10.reuse ;  /* 0x0000000a090d7220 */ /* 0x080fe20000410000 */
[C---:B------:R-:W-:Y:S01]  /*e8f0*/  FFMA.FTZ R10, R8.reuse, R10, R15 ;  /* 0x0000000a080a7223 */ /* 0x040fe2000001000f */
[C---:B------:R-:W-:Y:S01]  /*e900*/  FMUL.FTZ R7, R5.reuse, R4 ;  /* 0x0000000405077220 */ /* 0x040fe20000410000 */
[----:B------:R-:W-:Y:S01]  /*e910*/  FMUL.FTZ R9, R5, R3 ;  /* 0x0000000305097220 */ /* 0x000fe20000410000 */
[----:B------:R-:W-:-:S02]  /*e920*/  FFMA.FTZ R13, R8, R63, -R13 ;  /* 0x0000003f080d7223 */ /* 0x000fc4000001080d */
[----:B------:R-:W-:Y:S01]  /*e930*/  FFMA.FTZ R5, R6, R3, -R7 ;  /* 0x0000000306057223 */ /* 0x000fe20000010807 */
[----:B------:R-:W-:Y:S01]  /*e940*/  F2FP.F16.F32.PACK_AB R7, R26, R21 ;  /* 0x000000151a07723e */ /* 0x000fe200000000ff */
[----:B------:R-:W-:Y:S01]  /*e950*/  FFMA.FTZ R8, R6, R4, R9 ;  /* 0x0000000406087223 */ /* 0x000fe20000010009 */
[----:B------:R-:W-:Y:S02]  /*e960*/  F2FP.F16.F32.PACK_AB R4, R11, R20 ;  /* 0x000000140b04723e */ /* 0x000fe400000000ff */
[----:B------:R-:W-:Y:S02]  /*e970*/  F2FP.F16.F32.PACK_AB R6, R10, R13 ;  /* 0x0000000d0a06723e */ /* 0x000fe400000000ff */
[----:B------:R-:W-:-:S05]  /*e980*/  F2FP.F16.F32.PACK_AB R5, R8, R5 ;  /* 0x000000050805723e */ /* 0x000fca00000000ff */
[----:B------:R0:W-:Y:S01]  /*e990*/  STS.128 [R0+0xa000], R4 ;  /* 0x00a0000400007388 */ /* 0x0001e20000000c00 */
[----:B------:R-:W-:Y:S05]  /*e9a0*/  BRA `(.L_x_1815) ;  /* 0x0000003000f07947 */ /* 0x000fea0003800000 */
.L_x_1794:
[----:B------:R-:W0:Y:S01]  /*e9b0*/  LDC R28, c[0x0][0x448] ;  /* 0x00011200ff1c7b82 */ /* 0x000e220000000800 */
[----:B------:R-:W-:Y:S01]  /*e9c0*/  IMAD R3, R189, 0x40, R10 ;  /* 0x00000040bd037824 */ /* 0x000fe200078e020a */
[----:B------:R-:W-:Y:S01]  /*e9d0*/  ULDC.64 UR4, c[0x0][0x3f8] ;  /* 0x0000fe0000047ab9 */ /* 0x000fe20000000a00 */
        /* <DEDUP_REMOVED lines=8> */
[----:B-1----:R-:W-:Y:S02]  /*ea60*/  @P0 SHF.R.U32.HI R3, RZ, R5, R0 ;  /* 0x00000005ff030219 */ /* 0x002fe40000011600 */
[----:B------:R-:W-:Y:S02]  /*ea70*/  MOV R5, R31 ;  /* 0x0000001f00057202 */ /* 0x000fe40000000f00 */
        /* <DEDUP_REMOVED lines=12> */
[----:B------:R-:W-:Y:S01]  /*eb40*/  LEA R9, P1, R4, UR6, 0x1 ;  /* 0x0000000604097c11 */ /* 0x000fe2000f8208ff */
[----:B------:R-:W-:-:S03]  /*eb50*/  IMAD.IADD R7, R5, 0x1, R11 ;  /* 0x0000000105077824 */ /* 0x000fc600078e020b */
[----:B------:R-:W-:Y:S02]  /*eb60*/  LEA.HI.X R8, R8, UR5, R3, 0x1, P0 ;  /* 0x0000000508087c11 */ /* 0x000fe400080f0c03 */
[----:B------:R-:W-:Y:S01]  /*eb70*/  LEA.HI.X R7, R4, UR7, R7, 0x1, P1 ;  /* 0x0000000704077c11 */ /* 0x000fe200088f0c07 */
[----:B------:R-:W-:Y:S06]  /*eb80*/  BRA.DIV UR4, `(.L_x_1826) ;  /* 0x000001b604b07947 */ /* 0x000fec000b800000 */
[----:B------:R-:W0:Y:S04]  /*eb90*/  SHFL.IDX PT, R3, R8, RZ, 0x1c1f ;  /* 0x001c1fff08037589 */ /* 0x000e2800000e0000 */
[----:B------:R-:W1:Y:S04]  /*eba0*/  SHFL.IDX PT, R0, R6, RZ, 0x1c1f ;  /* 0x001c1fff06007589 */ /* 0x000e6800000e0000 */
[----:B------:R2:W3:Y:S04]  /*ebb0*/  SHFL.IDX PT, R5, R7, RZ, 0x1c1f ;  /* 0x001c1fff07057589 */ /* 0x0004e800000e0000 */
[----:B------:R2:W4:Y:S01]  /*ebc0*/  SHFL.IDX PT, R14, R9, RZ, 0x1c1f ;  /* 0x001c1fff090e7589 */ /* 0x00052200000e0000 */
[----:B0-----:R-:W-:-:S02]  /*ebd0*/  IMAD.MOV.U32 R21, RZ, RZ, R3 ;  /* 0x000000ffff157224 */ /* 0x001fc400078e0003 */
[----:B-12---:R-:W-:-:S07]  /*ebe0*/  IMAD.MOV.U32 R20, RZ, RZ, R0 ;  /* 0x000000ffff147224 */ /* 0x006fce00078e0000 */
.L_x_2147:
[----:B------:R-:W-:Y:S01]  /*ebf0*/  IMAD R73, R163, R28, RZ ;  /* 0x0000001ca3497224 */ /* 0x000fe200078e02ff */
[----:B------:R-:W-:Y:S01]  /*ec00*/  BSSY B1, `(.L_x_1827) ;  /* 0x0000030000017945 */ /* 0x000fe20003800000 */
[----:B----4-:R-:W-:Y:S01]  /*ec10*/  MOV R50, R14 ;  /* 0x0000000e00327202 */ /* 0x010fe20000000f00 */
[----:B---3--:R-:W-:Y:S01]  /*ec20*/  IMAD.MOV.U32 R51, RZ, RZ, R5 ;  /* 0x000000ffff337224 */ /* 0x008fe200078e0005 */
[----:B------:R-:W-:Y:S02]  /*ec30*/  CS2R R44, SRZ ;  /* 0x00000000002c7805 */ /* 0x000fe4000001ff00 */
[----:B------:R-:W-:Y:S02]  /*ec40*/  ISETP.GE.AND P0, PT, R10, R73, PT ;  /* 0x000000490a00720c */ /* 0x000fe40003f06270 */
        /* <DEDUP_REMOVED lines=19> */
[----:B------:R-:W-:-:S02]  /*ed80*/  CS2R R44, SRZ ;  /* 0x00000000002c7805 */ /* 0x000fc4000001ff00 */
[----:B------:R-:W-:Y:S02]  /*ed90*/  CS2R R46, SRZ ;  /* 0x00000000002e7805 */ /* 0x000fe4000001ff00 */
[----:B------:R-:W-:Y:S02]  /*eda0*/  CS2R R28, SRZ ;  /* 0x00000000001c7805 */ /* 0x000fe4000001ff00 */
[----:B------:R-:W-:Y:S01]  /*edb0*/  CS2R R30, SRZ ;  /* 0x00000000001e7805 */ /* 0x000fe2000001ff00 */
[----:B------:R-:W-:-:S04]  /*edc0*/  @!P0 IMAD.WIDE R4, R18, 0x2, R20 ;  /* 0x0000000212048825 */ /* 0x000fc800078e0214 */
[----:B------:R-:W-:Y:S01]  /*edd0*/  @!P1 IMAD.SHL.U32 R15, R191, 0x8, RZ ;  /* 0x00000008bf0f9824 */ /* 0x000fe200078e00ff */
[----:B------:R0:W5:Y:S01]  /*ede0*/  @!P0 LD.E.128 R32, desc[UR6][R4.64] ;  /* 0x0000000604208980 */ /* 0x000162000c101d00 */
[----:B------:R-:W-:Y:S01]  /*edf0*/  @!P2 IMAD.SHL.U32 R49, R192, 0x8, RZ ;  /* 0x00000008c031a824 */ /* 0x000fe200078e00ff */
        /* <DEDUP_REMOVED lines=9> */
[----:B------:R-:W-:-:S03]  /*ee90*/  @!P1 IMAD.WIDE R14, R15, 0x2, R50 ;  /* 0x000000020f0e9825 */ /* 0x000fc600078e0232 */
[----:B------:R1:W5:Y:S01]  /*eea0*/  @!P2 LD.E.128 R24, desc[UR6][R20.64] ;  /* 0x000000061418a980 */ /* 0x000362000c101d00 */
[----:B------:R-:W-:-:S03]  /*eeb0*/  @!P2 IMAD.WIDE R48, R49, 0x2, R50 ;  /* 0x000000023130a825 */ /* 0x000fc600078e0232 */
[----:B------:R1:W5:Y:S01]  /*eec0*/  @!P1 LD.E.128 R40, desc[UR6][R14.64] ;  /* 0x000000060e289980 */ /* 0x000362000c101d00 */
[----:B0-----:R-:W-:-:S03]  /*eed0*/  @!P0 IMAD.WIDE R4, R18, 0x2, R50 ;  /* 0x0000000212048825 */ /* 0x001fc600078e0232 */
[----:B------:R1:W5:Y:S04]  /*eee0*/  @!P2 LD.E.128 R36, desc[UR6][R48.64] ;  /* 0x000000063024a980 */ /* 0x000368000c101d00 */
[----:B------:R1:W5:Y:S02]  /*eef0*/  @!P0 LD.E.128 R44, desc[UR6][R4.64] ;  /* 0x00000006042c8980 */ /* 0x000364000c101d00 */
.L_x_1828:
[----:B------:R-:W-:Y:S05]  /*ef00*/  BSYNC B1 ;  /* 0x0000000000017941 */ /* 0x000fea0003800000 */
.L_x_1827:
[----:B-1---5:R-:W-:Y:S01]  /*ef10*/  IMAD.MOV.U32 R5, RZ, RZ, R47 ;  /* 0x000000ffff057224 */ /* 0x022fe200078e002f */
[----:B------:R-:W-:Y:S01]  /*ef20*/  MOV R3, R45 ;  /* 0x0000002d00037202 */ /* 0x000fe20000000f00 */
[----:B------:R-:W-:Y:S01]  /*ef30*/  IMAD.MOV.U32 R0, RZ, RZ, R44 ;  /* 0x000000ffff007224 */ /* 0x000fe200078e002c */
        /* <DEDUP_REMOVED lines=34> */
[----:B------:R-:W-:Y:S01]  /*f160*/  MOV R3, R25 ;  /* 0x0000001900037202 */ /* 0x000fe20000000f00 */
[----:B------:R-:W-:-:S03]  /*f170*/  IMAD.MOV.U32 R0, RZ, RZ, R24 ;  /* 0x000000ffff007224 */ /* 0x000fc600078e0018 */
[----:B------:R-:W-:Y:S02]  /*f180*/  PRMT R77, R4, 0x5410, R5 ;  /* 0x00005410044d7816 */ /* 0x000fe40000000005 */
[----:B------:R-:W-:Y:S02]  /*f190*/  CS2R R4, SRZ ;  /* 0x0000000000047805 */ /* 0x000fe4000001ff00 */
[----:B------:R-:W-:Y:S01]  /*f1a0*/  PRMT R76, R0, 0x5410, R3 ;  /* 0x00005410004c7816 */ /* 0x000fe20000000003 */
[----:B------:R-:W-:Y:S06]  /*f1b0*/  BRA.DIV UR4, `(.L_x_1829) ;  /* 0x000001b2049c7947 */ /* 0x000fec000b800000 */
[----:B------:R-:W0:Y:S04]  /*f1c0*/  SHFL.IDX PT, R3, R8, 0x1, 0x1c1f ;  /* 0x003c1f0008037f89 */ /* 0x000e2800000e0000 */
[----:B------:R-:W1:Y:S04]  /*f1d0*/  SHFL.IDX PT, R0, R6, 0x1, 0x1c1f ;  /* 0x003c1f0006007f89 */ /* 0x000e6800000e0000 */
[----:B------:R-:W2:Y:S04]  /*f1e0*/  SHFL.IDX PT, R7, R7, 0x1, 0x1c1f ;  /* 0x003c1f0007077f89 */ /* 0x000ea800000e0000 */
[----:B------:R3:W4:Y:S01]  /*f1f0*/  SHFL.IDX PT, R14, R9, 0x1, 0x1c1f ;  /* 0x003c1f00090e7f89 */ /* 0x00072200000e0000 */
[----:B0-----:R-:W-:-:S02]  /*f200*/  IMAD.MOV.U32 R61, RZ, RZ, R3 ;  /* 0x000000ffff3d7224 */ /* 0x001fc400078e0003 */
[----:B-1-3--:R-:W-:-:S07]  /*f210*/  IMAD.MOV.U32 R60, RZ, RZ, R0 ;  /* 0x000000ffff3c7224 */ /* 0x00afce00078e0000 */
.L_x_2153:
[----:B------:R-:W-:Y:S01]  /*f220*/  IADD3 R10, R10, 0x40, RZ ;  /* 0x000000400a0a7810 */ /* 0x000fe20007ffe0ff */
[----:B------:R-:W-:Y:S01]  /*f230*/  BSSY B1, `(.L_x_1830) ;  /* 0x000002f000017945 */ /* 0x000fe20003800000 */
[----:B----4-:R-:W-:Y:S01]  /*f240*/  IMAD.MOV.U32 R62, RZ, RZ, R14 ;  /* 0x000000ffff3e7224 */ /* 0x010fe200078e000e */
[----:B------:R-:W-:Y:S02]  /*f250*/  CS2R R8, SRZ ;  /* 0x0000000000087805 */ /* 0x000fe4000001ff00 */
[----:B------:R-:W-:Y:S01]  /*f260*/  ISETP.GE.AND P0, PT, R10, R73, PT ;  /* 0x000000490a00720c */ /* 0x000fe20003f06270 */
[----:B--2---:R-:W-:Y:S01]  /*f270*/  IMAD.MOV.U32 R63, RZ, RZ, R7 ;  /* 0x000000ffff3f7224 */ /* 0x004fe200078e0007 */
        /* <DEDUP_REMOVED lines=32> */
[----:B------:R-:W-:Y:S02]  /*f480*/  CS2R R14, SRZ ;  /* 0x00000000000e7805 */ /* 0x000fe4000001ff00 */
[----:B0-----:R-:W-:Y:S01]  /*f490*/  CS2R R12, SRZ ;  /* 0x00000000000c7805 */ /* 0x001fe2000001ff00 */
[--C-:B------:R-:W-:Y:S01]  /*f4a0*/  @!P1 IMAD.WIDE R64, R65, 0x2, R62.reuse ;  /* 0x0000000241409825 */ /* 0x100fe200078e023e */
[----:B------:R0:W5:Y:S03]  /*f4b0*/  @!P1 LD.E.128 R52, desc[UR6][R20.64] ;  /* 0x0000000614349980 */ /* 0x000166000c101d00 */
[--C-:B------:R-:W-:Y:S01]  /*f4c0*/  @!P2 IMAD.WIDE R66, R67, 0x2, R62.reuse ;  /* 0x000000024342a825 */ /* 0x100fe200078e023e */
[----:B------:R0:W5:Y:S03]  /*f4d0*/  @!P1 LD.E.128 R8, desc[UR6][R64.64] ;  /* 0x0000000640089980 */ /* 0x000166000c101d00 */
[----:B------:R-:W-:Y:S01]  /*f4e0*/  @!P0 IMAD.WIDE R62, R18, 0x2, R62 ;  /* 0x00000002123e8825 */ /* 0x000fe200078e023e */
[----:B------:R0:W5:Y:S04]  /*f4f0*/  @!P2 LD.E.128 R56, desc[UR6][R60.64] ;  /* 0x000000063c38a980 */ /* 0x000168000c101d00 */
[----:B------:R0:W5:Y:S04]  /*f500*/  @!P0 LD.E.128 R4, desc[UR6][R62.64] ;  /* 0x000000063e048980 */ /* 0x000168000c101d00 */
[----:B------:R0:W5:Y:S02]  /*f510*/  @!P2 LD.E.128 R12, desc[UR6][R66.64] ;  /* 0x00000006420ca980 */ /* 0x000164000c101d00 */
.L_x_1831:
[----:B------:R-:W-:Y:S05]  /*f520*/  BSYNC B1 ;  /* 0x0000000000017941 */ /* 0x000fea0003800000 */
.L_x_1830:
[----:B------:R-:W-:Y:S01]  /*f530*/  LEA.HI R0, R187, R187, RZ, 0x1 ;  /* 0x000000bbbb007211 */ /* 0x000fe200078f08ff */
[----:B0----5:R-:W-:Y:S01]  /*f540*/  IMAD.MOV.U32 R20, RZ, RZ, R5 ;  /* 0x000000ffff147224 */ /* 0x021fe200078e0005 */
[----:B------:R-:W-:Y:S01]  /*f550*/  MOV R3, R4 ;  /* 0x0000000400037202 */ /* 0x000fe20000000f00 */
[----:B------:R-:W-:Y:S01]  /*f560*/  IMAD.MOV.U32 R21, RZ, RZ, R7 ;  /* 0x000000ffff157224 */ /* 0x000fe200078e0007 */
[----:B------:R-:W-:Y:S01]  /*f570*/  LOP3.LUT R0, R0, 0xfffffffe, RZ, 0xc0, !PT ;  /* 0xfffffffe00007812 */ /* 0x000fe200078ec0ff */
[----:B------:R-:W-:Y:S01]  /*f580*/  IMAD.MOV.U32 R60, RZ, RZ, R10 ;  /* 0x000000ffff3c7224 */ /* 0x000fe200078e000a */
[----:B------:R-:W-:Y:S01]  /*f590*/  PRMT R78, R3, 0x5410, R20 ;  /* 0x00005410034e7816 */ /* 0x000fe20000000014 */
[----:B------:R-:W-:Y:S01]  /*f5a0*/  IMAD.MOV.U32 R3, RZ, RZ, R6 ;  /* 0x000000ffff037224 */ /* 0x000fe200078e0006 */
[----:B------:R-:W-:Y:S01]  /*f5b0*/  MOV R62, R50 ;  /* 0x00000032003e7202 */ /* 0x000fe20000000f00 */
[----:B------:R-:W-:Y:S01]  /*f5c0*/  IMAD.IADD R0, R187, 0x1, -R0 ;  /* 0x00000001bb007824 */ /* 0x000fe200078e0a00 */
[----:B------:R-:W-:Y:S01]  /*f5d0*/  PRMT R70, R60, 0x7610, R70 ;  /* 0x000076103c467816 */ /* 0x000fe20000000046 */
[----:B------:R-:W-:Y:S01]  /*f5e0*/  IMAD.MOV.U32 R20, RZ, RZ, R9 ;  /* 0x000000ffff147224 */ /* 0x000fe200078e0009 */
[----:B------:R-:W-:Y:S01]  /*f5f0*/  PRMT R79, R3, 0x5410, R21 ;  /* 0x00005410034f7816 */ /* 0x000fe20000000015 */
[----:B------:R-:W-:Y:S01]  /*f600*/  IMAD.MOV.U32 R60, RZ, RZ, R14 ;  /* 0x000000ffff3c7224 */ /* 0x000fe200078e000e */
[----:B------:R-:W-:Y:S01]  /*f610*/  SHF.L.U32 R21, R0, 0x1f, RZ ;  /* 0x0000001f00157819 */ /* 0x000fe200000006ff */
[----:B------:R-:W-:Y:S01]  /*f620*/  IMAD.MOV.U32 R0, RZ, RZ, R11 ;  /* 0x000000ffff007224 */ /* 0x000fe200078e000b */
[----:B------:R-:W-:Y:S01]  /*f630*/  MOV R3, R8 ;  /* 0x0000000800037202 */ /* 0x000fe20000000f00 */
[----:B------:R-:W-:Y:S01]  /*f640*/  IMAD.MOV.U32 R61, RZ, RZ, R49 ;  /* 0x000000ffff3d7224 */ /* 0x000fe200078e0031 */
[----:B------:R-:W0:Y:S01]  /*f650*/  SYNCS.PHASECHK.TRANS64.TRYWAIT P0, [R16+URZ+0x2a800], R21 ;  /* 0x02a80015100075a7 */ /* 0x000e22000800017f */
[----:B------:R-:W-:Y:S01]  /*f660*/  PRMT R81, R62, 0x7610, R81 ;  /* 0x000076103e517816 */ /* 0x000fe20000000051 */
[----:B------:R-:W-:Y:S01]  /*f670*/  IMAD.MOV.U32 R62, RZ, RZ, R57 ;  /* 0x000000ffff3e7224 */ /* 0x000fe200078e0039 */
[----:B------:R-:W-:Y:S01]  /*f680*/  PRMT R69, R3, 0x5410, R20 ;  /* 0x0000541003457816 */ /* 0x000fe20000000014 */
[----:B------:R-:W-:Y:S01]  /*f690*/  IMAD.MOV.U32 R3, RZ, RZ, R12 ;  /* 0x000000ffff037224 */ /* 0x000fe200078e000c */
[----:B------:R-:W-:Y:S01]  /*f6a0*/  MOV R20, R13 ;  /* 0x0000000d00147202 */ /* 0x000fe20000000f00 */
[----:B------:R-:W-:Y:S01]  /*f6b0*/  BSSY B1, `(.L_x_1832) ;  /* 0x0000017000017945 */ /* 0x000fe20003800000 */
[----:B------:R-:W-:-:S02]  /*f6c0*/  PRMT R70, R70, 0x5410, R0 ;  /* 0x0000541046467816 */ /* 0x000fc40000000000 */
[----:B------:R-:W-:Y:S01]  /*f6d0*/  PRMT R0, R3, 0x5410, R20 ;  /* 0x0000541003007816 */ /* 0x000fe20000000014 */
[----:B------:R-:W-:Y:S01]  /*f6e0*/  IMAD.MOV.U32 R20, RZ, RZ, R15 ;  /* 0x000000ffff147224 */ /* 0x000fe200078e000f */
[----:B------:R-:W-:Y:S01]  /*f6f0*/  PRMT R3, R60, 0x7610, R3 ;  /* 0x000076103c037816 */ /* 0x000fe20000000003 */
[----:B------:R-:W-:Y:S01]  /*f700*/  IMAD.MOV.U32 R60, RZ, RZ, R48 ;  /* 0x000000ffff3c7224 */ /* 0x000fe200078e0030 */
[----:B------:R-:W-:Y:S02]  /*f710*/  VIADDMNMX R73, R73, -R177, 0x80, PT ;  /* 0x0000008049497446 */ /* 0x000fe400038009b1 */
[----:B------:R-:W-:Y:S01]  /*f720*/  PRMT R3, R3, 0x5410, R20 ;  /* 0x0000541003037816 */ /* 0x000fe20000000014 */
[----:B------:R-:W-:Y:S01]  /*f730*/  IMAD.MOV.U32 R20, RZ, RZ, R51 ;  /* 0x000000ffff147224 */ /* 0x000fe200078e0033 */
[----:B------:R-:W-:Y:S01]  /*f740*/  PRMT R80, R60, 0x5410, R61 ;  /* 0x000054103c507816 */ /* 0x000fe2000000003d */
[----:B------:R-:W-:Y:S01]  /*f750*/  IMAD.MOV.U32 R60, RZ, RZ, R52 ;  /* 0x000000ffff3c7224 */ /* 0x000fe200078e0034 */
[----:B------:R-:W-:Y:S01]  /*f760*/  ISETP.GE.AND P1, PT, R162, R73, PT ;  /* 0x00000049a200720c */ /* 0x000fe20003f26270 */
[----:B------:R-:W-:Y:S01]  /*f770*/  IMAD.MOV.U32 R61, RZ, RZ, R53 ;  /* 0x000000ffff3d7224 */ /* 0x000fe200078e0035 */
[----:B------:R-:W-:Y:S01]  /*f780*/  PRMT R81, R81, 0x5410, R20 ;  /* 0x0000541051517816 */ /* 0x000fe20000000014 */
[----:B------:R-:W-:-:S03]  /*f790*/  IMAD.MOV.U32 R20, RZ, RZ, R54 ;  /* 0x000000ffff147224 */ /* 0x000fc600078e0036 */
[----:B------:R-:W-:Y:S01]  /*f7a0*/  PRMT R71, R60, 0x5410, R61 ;  /* 0x000054103c477816 */ /* 0x000fe2000000003d */
[----:B------:R-:W-:Y:S01]  /*f7b0*/  IMAD.MOV.U32 R61, RZ, RZ, R56 ;  /* 0x000000ffff3d7224 */ /* 0x000fe200078e0038 */
[----:B------:R-:W-:-:S04]  /*f7c0*/  MOV R60, R55 ;  /* 0x00000037003c7202 */ /* 0x000fc80000000f00 */
[----:B------:R-:W-:Y:S01]  /*f7d0*/  PRMT R72, R20, 0x5410, R60 ;  /* 0x0000541014487816 */ /* 0x000fe2000000003c */
[----:B------:R-:W-:Y:S01]  /*f7e0*/  IMAD.MOV.U32 R60, RZ, RZ, R58 ;  /* 0x000000ffff3c7224 */ /* 0x000fe200078e003a */
[----:B------:R-:W-:Y:S01]  /*f7f0*/  PRMT R20, R61, 0x5410, R62 ;  /* 0x000054103d147816 */ /* 0x000fe2000000003e */
[----:B------:R-:W-:Y:S01]  /*f800*/  IMAD.MOV.U32 R61, RZ, RZ, R59 ;  /* 0x000000ffff3d7224 */ /* 0x000fe200078e003b */
[----:B0-----:R-:W-:Y:S06]  /*f810*/  @!P0 BRA `(.L_x_1833) ;  /* 0x000001ac007c8947 */ /* 0x001fec0003800000 */
.L_x_2154:
[----:B------:R-:W-:Y:S05]  /*f820*/  BSYNC B1 ;  /* 0x0000000000017941 */ /* 0x000fea0003800000 */
.L_x_1832:
[----:B------:R-:W-:Y:S01]  /*f830*/  BSSY B1, `(.L_x_1834) ;  /* 0x000012c000017945 */ /* 0x000fe20003800000 */
[----:B0-----:R-:W-:-:S03]  /*f840*/  PRMT R21, R60, 0x5410, R61 ;  /* 0x000054103c157816 */ /* 0x001fc6000000003d */
[----:B------:R-:W-:Y:S05]  /*f850*/  @P1 BRA `(.L_x_1835) ;  /* 0x0000001000a41947 */ /* 0x000fea0003800000 */
[----:B------:R-:W0:Y:S01]  /*f860*/  LDC R82, c[0x0][0x3f4] ;  /* 0x0000fd00ff527b82 */ /* 0x000e220000000800 */
[----:B------:R-:W-:Y:S01]  /*f870*/  BSSY B2, `(.L_x_1836) ;  /* 0x0000067000027945 */ /* 0x000fe20003800000 */
[-C--:B0-----:R-:W-:Y:S02]  /*f880*/  ISETP.GE.AND P0, PT, R18, R82.reuse, PT ;  /* 0x000000521200720c */ /* 0x081fe40003f06270 */
[-C--:B------:R-:W-:Y:S02]  /*f890*/  ISETP.GE.AND P1, PT, R165, R82.reuse, PT ;  /* 0x00000052a500720c */ /* 0x080fe40003f26270 */
[----:B------:R-:W-:-:S09]  /*f8a0*/  ISETP.GE.AND P2, PT, R166, R82, PT ;  /* 0x00000052a600720c */ /* 0x000fd20003f46270 */
[----:B------:R-:W-:Y:S05]  /*f8b0*/  @P0 BRA `(.L_x_1837) ;  /* 0x0000000400880947 */ /* 0x000fea0003800000 */
[----:B------:R-:W-:Y:S01]  /*f8c0*/  LEA.HI R62, R82, R189, RZ, 0x1d ;  /* 0x000000bd523e7211 */ /* 0x000fe200078fe8ff */
[--C-:B------:R-:W-:Y:S01]  /*f8d0*/  HADD2.F32 R97, -RZ, R92.reuse.H0_H0 ;  /* 0x2000005cff617230 */ /* 0x100fe20000004100 */
[----:B------:R-:W-:Y:S01]  /*f8e0*/  LOP3.LUT R60, R174, 0x38, R18, 0xf8, !PT ;  /* 0x00000038ae3c7812 */ /* 0x000fe200078ef812 */
[----:B------:R-:W-:Y:S01]  /*f8f0*/  HADD2.F32 R96, -RZ, R92.H1_H1 ;  /* 0x3000005cff607230 */ /* 0x000fe20000004100 */
[----:B------:R-:W-:Y:S02]  /*f900*/  SHF.R.S32.HI R65, RZ, 0x1f, R62 ;  /* 0x0000001fff417819 */ /* 0x000fe4000001143e */
[----:B------:R-:W-:Y:S02]  /*f910*/  SHF.L.U32 R63, R62, 0x3, RZ ;  /* 0x000000033e3f7819 */ /* 0x000fe400000006ff */
[----:B------:R-:W-:Y:S02]  /*f920*/  LEA.HI R65, R65, R62, RZ, 0x3 ;  /* 0x0000003e41417211 */ /* 0x000fe400078f18ff */
[----:B------:R-:W-:-:S02]  /*f930*/  LOP3.LUT R61, R60, R175, RZ, 0x3c, !PT ;  /* 0x000000af3c3d7212 */ /* 0x000fc400078e3cff */
[----:B------:R-:W-:Y:S01]  /*f940*/  LOP3.LUT R60, R174, 0x38, R63, 0xf8, !PT ;  /* 0x00000038ae3c7812 */ /* 0x000fe200078ef83f */
[----:B------:R-:W-:Y:S01]  /*f950*/  IMAD.SHL.U32 R65, R65, 0x400, RZ ;  /* 0x0000040041417824 */ /* 0x000fe200078e00ff */
[----:B------:R-:W-:Y:S01]  /*f960*/  SHF.R.U64 R44, R44, 0x10, R45 ;  /* 0x000000102c2c7819 */ /* 0x000fe2000000122d */
[----:B------:R-:W-:Y:S01]  /*f970*/  IMAD.IADD R61, R176, 0x1, R61 ;  /* 0x00000001b03d7824 */ /* 0x000fe200078e023d */
[----:B------:R-:W-:Y:S02]  /*f980*/  LOP3.LUT R64, R60, R175, RZ, 0x3c, !PT ;  /* 0x000000af3c407212 */ /* 0x000fe400078e3cff */
[----:B------:R-:W-:Y:S01]  /*f990*/  LOP3.LUT R65, R65, 0x7fffe000, RZ, 0xc0, !PT ;  /* 0x7fffe00041417812 */ /* 0x000fe200078ec0ff */
[----:B------:R-:W-:Y:S01]  /*f9a0*/  IMAD R87, R61, 0x2, R16 ;  /* 0x000000023d577824 */ /* 0x000fe200078e0210 */
[----:B------:R-:W-:Y:S02]  /*f9b0*/  SHF.R.U32.HI R99, RZ, 0x10, R45 ;  /* 0x00000010ff637819 */ /* 0x000fe4000001162d */
[----:B------:R-:W-:-:S02]  /*f9c0*/  IADD3 R65, R64, R65, R176 ;  /* 0x0000004140417210 */ /* 0x000fc40007ffe0b0 */
[----:B------:R-:W0:Y:S01]  /*f9d0*/  LDS.128 R60, [R87+0xc400] ;  /* 0x00c40000573c7984 */ /* 0x000e220000000c00 */
[--C-:B------:R-:W-:Y:S01]  /*f9e0*/  SHF.R.U64 R32, R32, 0x10, R33.reuse ;  /* 0x0000001020207819 */ /* 0x100fe20000001221 */
[----:B------:R-:W-:Y:S01]  /*f9f0*/  HADD2.F32 R99, -RZ, R99.H0_H0 ;  /* 0x20000063ff637230 */ /* 0x000fe20000004100 */
[----:B------:R-:W-:Y:S01]  /*fa00*/  SHF.R.U32.HI R98, RZ, 0x10, R33 ;  /* 0x00000010ff627819 */ /* 0x000fe20000011621 */
[----:B------:R-:W-:Y:S01]  /*fa10*/  IMAD R90, R65, 0x2, R16 ;  /* 0x00000002415a7824 */ /* 0x000fe200078e0210 */
[----:B------:R-:W-:Y:S02]  /*fa20*/  SHF.R.U64 R33, R34, 0x10, R35 ;  /* 0x0000001022217819 */ /* 0x000fe40000001223 */
[----:B------:R-:W-:Y:S02]  /*fa30*/  SHF.R.U64 R34, R46, 0x10, R47 ;  /* 0x000000102e227819 */ /* 0x000fe4000000122f */
[----:B------:R-:W1:Y:S01]  /*fa40*/  LDS.128 R64, [R90+0xc400] ;  /* 0x00c400005a407984 */ /* 0x000e620000000c00 */
[----:B------:R-:W-:Y:S01]  /*fa50*/  SHF.R.U32.HI R105, RZ, 0x10, R35 ;  /* 0x00000010ff697819 */ /* 0x000fe20000011623 */
[----:B------:R-:W-:Y:S01]  /*fa60*/  HADD2.F32 R33, -RZ, R33.H0_H0 ;  /* 0x20000021ff217230 */ /* 0x000fe20000004100 */
[----:B------:R-:W-:Y:S01]  /*fa70*/  SHF.R.U32.HI R104, RZ, 0x10, R47 ;  /* 0x00000010ff687819 */ /* 0x000fe2000001162f */
[----:B0-----:R-:W-:-:S02]  /*fa80*/  HADD2.F32 R46, -RZ, R61.H0_H0 ;  /* 0x2000003dff2e7230 */ /* 0x001fc40000004100 */
[----:B------:R-:W-:Y:S02]  /*fa90*/  HADD2.F32 R35, -RZ, R60.H0_H0 ;  /* 0x2000003cff237230 */ /* 0x000fe40000004100 */
[----:B------:R-:W-:Y:S02]  /*faa0*/  HADD2.F32 R61, -RZ, R61.H1_H1 ;  /* 0x3000003dff3d7230 */ /* 0x000fe40000004100 */
[----:B------:R-:W-:Y:S02]  /*fab0*/  HADD2.F32 R47, -RZ, R62.H0_H0 ;  /* 0x2000003eff2f7230 */ /* 0x000fe40000004100 */
[----:B------:R-:W-:Y:S02]  /*fac0*/  HADD2.F32 R93, -RZ, R63.H0_H0 ;  /* 0x2000003fff5d7230 */ /* 0x000fe40000004100 */
[--C-:B-1----:R-:W-:Y:S02]  /*fad0*/  HADD2.F32 R45, -RZ, R65.reuse.H0_H0 ;  /* 0x20000041ff2d7230 */ /* 0x102fe40000004100 */
[----:B------:R-:W-:-:S02]  /*fae0*/  HADD2.F32 R92, -RZ, R65.H1_H1 ;  /* 0x30000041ff5c7230 */ /* 0x000fc40000004100 */
[----:B------:R-:W-:Y:S02]  /*faf0*/  HADD2.F32 R65, -RZ, R64.H0_H0 ;  /* 0x20000040ff417230 */ /* 0x000fe40000004100 */
[C---:B------:R-:W-:Y:S01]  /*fb00*/  FMUL.FTZ R101, R45.reuse, R97 ;  /* 0x000000612d657220 */ /* 0x040fe20000410000 */
[-C--:B------:R-:W-:Y:S01]  /*fb10*/  FMUL.FTZ R103, R45, R96.reuse ;  /* 0x000000602d677220 */ /* 0x080fe20000410000 */
[----:B------:R-:W-:Y:S01]  /*fb20*/  FMUL.FTZ R100, R92, R99 ;  /* 0x000000635c647220 */ /* 0x000fe20000410000 */
[----:B------:R-:W-:Y:S02]  /*fb30*/  HADD2.F32 R94, -RZ, R66.H0_H0 ;  /* 0x20000042ff5e7230 */ /* 0x000fe40000004100 */
[C---:B------:R-:W-:Y:S01]  /*fb40*/  FFMA.FTZ R45, R46.reuse, R96, -R101 ;  /* 0x000000602e2d7223 */ /* 0x040fe20000010865 */
[----:B------:R-:W-:Y:S02]  /*fb50*/  HADD2.F32 R96, -RZ, R98.H0_H0 ;  /* 0x20000062ff607230 */ /* 0x000fe40000004100 */
[----:B------:R-:W-:Y:S01]  /*fb60*/  FFMA.FTZ R103, R46, R97, R103 ;  /* 0x000000612e677223 */ /* 0x000fe20000010067 */
[----:B------:R-:W-:-:S02]  /*fb70*/  HADD2.F32 R98, -RZ, R91.H1_H1 ;  /* 0x3000005bff627230 */ /* 0x000fc40000004100 */
[----:B------:R-:W-:Y:S02]  /*fb80*/  HADD2.F32 R46, -RZ, R91.H0_H0 ;  /* 0x2000005bff2e7230 */ /* 0x000fe40000004100 */
[----:B------:R-:W-:Y:S01]  /*fb90*/  FMUL.FTZ R102, R92, R96 ;  /* 0x000000605c667220 */ /* 0x000fe20000410000 */
[--C-:B------:R-:W-:Y:S02]  /*fba0*/  HADD2.F32 R91, -RZ, R89.reuse.H1_H1 ;  /* 0x30000059ff5b7230 */ /* 0x100fe40000004100 */
[C---:B------:R-:W-:Y:S01]  /*fbb0*/  FMUL.FTZ R92, R65.reuse, R98 ;  /* 0x00000062415c7220 */ /* 0x040fe20000410000 */
[----:B------:R-:W-:Y:S02]  /*fbc0*/  HADD2.F32 R89, -RZ, R89.H0_H0 ;  /* 0x20000059ff597230 */ /* 0x000fe40000004100 */
[-C--:B------:R-:W-:Y:S01]  /*fbd0*/  FMUL.FTZ R97, R65, R46.reuse ;  /* 0x0000002e41617220 */ /* 0x080fe20000410000 */
[----:B------:R-:W-:Y:S02]  /*fbe0*/  HADD2.F32 R95, -RZ, R67.H0_H0 ;  /* 0x20000043ff5f7230 */ /* 0x000fe40000004100 */
[----:B------:R-:W-:Y:S01]  /*fbf0*/  FFMA.FTZ R65, R35, R46, -R92 ;  /* 0x0000002e23417223 */ /* 0x000fe2000001085c */
[----:B------:R-:W-:-:S02]  /*fc00*/  HADD2.F32 R92, -RZ, R88.H0_H0 ;  /* 0x20000058ff5c7230 */ /* 0x000fc40000004100 */
[----:B------:R-:W-:Y:S01]  /*fc10*/  FFMA.FTZ R100, R61, R96, -R100 ;  /* 0x000000603d647223 */ /* 0x000fe20000010864 */
[----:B------:R-:W-:Y:S01]  /*fc20*/  FFMA.FTZ R97, R35, R98, R97 ;  /* 0x0000006223617223 */ /* 0x000fe20000010061 */
[C---:B------:R-:W-:Y:S01]  /*fc30*/  FMUL.FTZ R96, R94.reuse, R91 ;  /* 0x0000005b5e607220 */ /* 0x040fe20000410000 */
[----:B------:R-:W-:Y:S01]  /*fc40*/  FMUL.FTZ R98, R94, R89 ;  /* 0x000000595e627220 */ /* 0x000fe20000410000 */
[----:B------:R-:W-:Y:S02]  /*fc50*/  HADD2.F32 R46, -RZ, R88.H1_H1 ;  /* 0x30000058ff2e7230 */ /* 0x000fe40000004100 */
[----:B------:R-:W-:Y:S01]  /*fc60*/  FFMA.FTZ R102, R61, R99, R102 ;  /* 0x000000633d667223 */ /* 0x000fe20000010066 */
[----:B------:R-:W-:Y:S02]  /*fc70*/  HADD2.F32 R94, -RZ, R104.H0_H0 ;  /* 0x20000068ff5e7230 */ /* 0x000fe40000004100 */
[----:B------:R-:W-:Y:S01]  /*fc80*/  FMUL.FTZ R104, R95, R92 ;  /* 0x0000005c5f687220 */ /* 0x000fe20000410000 */
[----:B------:R-:W-:-:S02]  /*fc90*/  HADD2.F32 R67, -RZ, R67.H1_H1 ;  /* 0x30000043ff437230 */ /* 0x000fc40000004100 */
[----:B------:R-:W-:Y:S01]  /*fca0*/  FFMA.FTZ R96, R47, R89, -R96 ;  /* 0x000000592f607223 */ /* 0x000fe20000010860 */
[----:B------:R-:W-:Y:S02]  /*fcb0*/  HADD2.F32 R88, -RZ, R105.H0_H0 ;  /* 0x20000069ff587230 */ /* 0x000fe40000004100 */
[-C--:B------:R-:W-:Y:S01]  /*fcc0*/  FMUL.FTZ R95, R95, R46.reuse ;  /* 0x0000002e5f5f7220 */ /* 0x080fe20000410000 */
[----:B------:R-:W-:Y:S02]  /*fcd0*/  HADD2.F32 R63, -RZ, R63.H1_H1 ;  /* 0x3000003fff3f7230 */ /* 0x000fe40000004100 */
[----:B------:R-:W-:Y:S01]  /*fce0*/  FFMA.FTZ R98, R47, R91, R98 ;  /* 0x0000005b2f627223 */ /* 0x000fe20000010062 */
[----:B------:R-:W-:Y:S01]  /*fcf0*/  FFMA.FTZ R104, R93, R46, -R104 ;  /* 0x0000002e5d687223 */ /* 0x000fe20000010868 */
[----:B------:R-:W-:Y:S02]  /*fd00*/  HADD2.F32 R64, -RZ, R64.H1_H1 ;  /* 0x30000040ff407230 */ /* 0x000fe40000004100 */
[----:B------:R-:W-:Y:S01]  /*fd10*/  FMUL.FTZ R106, R67, R94 ;  /* 0x0000005e436a7220 */ /* 0x000fe20000410000 */
[----:B------:R-:W-:-:S02]  /*fd20*/  HADD2.F32 R66, -RZ, R66.H1_H1 ;  /* 0x30000042ff427230 */ /* 0x000fc40000004100 */
[-C--:B------:R-:W-:Y:S01]  /*fd30*/  FMUL.FTZ R46, R67, R88.reuse ;  /* 0x00000058432e7220 */ /* 0x080fe20000410000 */
[----:B------:R-:W-:Y:S02]  /*fd40*/  HADD2.F32 R47, -RZ, R44.H0_H0 ;  /* 0x2000002cff2f7230 */ /* 0x000fe40000004100 */
[C---:B------:R-:W-:Y:S01]  /*fd50*/  FFMA.FTZ R89, R63.reuse, R88, -R106 ;  /* 0x000000583f597223 */ /* 0x040fe2000001086a */
[----:B------:R-:W-:Y:S02]  /*fd60*/  HADD2.F32 R61, -RZ, R34.H0_H0 ;  /* 0x20000022ff3d7230 */ /* 0x000fe40000004100 */
[----:B------:R-:W-:Y:S01]  /*fd70*/  FFMA.FTZ R46, R63, R94, R46 ;  /* 0x0000005e3f2e7223 */ /* 0x000fe2000001002e */
[----:B------:R-:W-:Y:S02]  /*fd80*/  HADD2.F32 R35, -RZ, R32.H0_H0 ;  /* 0x20000020ff237230 */ /* 0x000fe40000004100 */
[----:B------:R-:W-:Y:S01]  /*fd90*/  FMUL.FTZ R63, R64, R47 ;  /* 0x0000002f403f7220 */ /* 0x000fe20000410000 */
[----:B------:R-:W-:-:S02]  /*fda0*/  HADD2.F32 R60, -RZ, R60.H1_H1 ;  /* 0x3000003cff3c7230 */ /* 0x000fc40000004100 */
[----:B------:R-:W-:Y:S01]  /*fdb0*/  FMUL.FTZ R67, R66, R61 ;  /* 0x0000003d42437220 */ /* 0x000fe20000410000 */
[----:B------:R-:W-:Y:S02]  /*fdc0*/  HADD2.F32 R62, -RZ, R62.H1_H1 ;  /* 0x3000003eff3e7230 */ /* 0x000fe40000004100 */
[----:B------:R-:W-:Y:S01]  /*fdd0*/  FMUL.FTZ R64, R64, R35 ;  /* 0x0000002340407220 */ /* 0x000fe20000410000 */
[----:B------:R-:W-:Y:S01]  /*fde0*/  FMUL.FTZ R66, R66, R33 ;  /* 0x0000002142427220 */ /* 0x000fe20000410000 */
[----:B------:R-:W-:Y:S01]  /*fdf0*/  FFMA.FTZ R95, R93, R92, R95 ;  /* 0x0000005c5d5f7223 */ /* 0x000fe2000001005f */
        /* <DEDUP_REMOVED lines=9> */
[----:B------:R-:W-:Y:S02]  /*fe90*/  F2FP.F16.F32.PACK_AB R45, R102, R103 ;  /* 0x00000067662d723e */ /* 0x000fe400000000ff */
[----:B------:R-:W-:Y:S01]  /*fea0*/  F2FP.F16.F32.PACK_AB R44, R44, R97 ;  /* 0x000000612c2c723e */ /* 0x000fe200000000ff */
[----:B------:R0:W-:Y:S01]  /*feb0*/  STS.128 [R87+0xc400], R32 ;  /* 0x00c4002057007388 */ /* 0x0001e20000000c00 */
[----:B------:R-:W-:-:S05]  /*fec0*/  F2FP.F16.F32.PACK_AB R46, R61, R98 ;  /* 0x000000623d2e723e */ /* 0x000fca00000000ff */
[----:B------:R0:W-:Y:S02]  /*fed0*/  STS.128 [R90+0xc400], R44 ;  /* 0x00c4002c5a007388 */ /* 0x0001e40000000c00 */
.L_x_1837:
[----:B------:R-:W-:Y:S05]  /*fee0*/  BSYNC B2 ;  /* 0x0000000000027941 */ /* 0x000fea0003800000 */
.L_x_1836:
[----:B------:R-:W-:Y:S04]  /*fef0*/  BSSY B2, `(.L_x_1838) ;  /* 0x0000060000027945 */ /* 0x000fe80003800000 */
[----:B------:R-:W-:Y:S05]  /*ff00*/  @P1 BRA `(.L_x_1839) ;  /* 0x0000000400781947 */ /* 0x000fea0003800000 */
[----:B0-----:R-:W-:Y:S01]  /*ff10*/  LEA.HI R32, R82, R191, RZ, 0x1d ;  /* 0x000000bf52207211 */ /* 0x001fe200078fe8ff */
[----:B------:R-:W-:Y:S01]  /*ff20*/  HADD2.F32 R62, -RZ, R85.H1_H1 ;  /* 0x30000055ff3e7230 */ /* 0x000fe20000004100 */
[----:B------:R-:W-:Y:S01]  /*ff30*/  SHF.R.U64 R87, R40, 0x10, R41 ;  /* 0x0000001028577819 */ /* 0x000fe20000001229 */
[--C-:B------:R-:W-:Y:S01]  /*ff40*/  HADD2.F32 R64, -RZ, R83.reuse.H1_H1 ;  /* 0x30000053ff407230 */ /* 0x100fe20000004100 */
[----:B------:R-:W-:Y:S01]  /*ff50*/  SHF.R.S32.HI R35, RZ, 0x1f, R32 ;  /* 0x0000001fff237819 */ /* 0x000fe20000011420 */
[----:B------:R-:W-:Y:S01]  /*ff60*/  HADD2.F32 R83, -RZ, R83.H0_H0 ;  /* 0x20000053ff537230 */ /* 0x000fe20000004100 */
[----:B------:R-:W-:Y:S01]  /*ff70*/  SHF.L.U32 R33, R32, 0x3, RZ ;  /* 0x0000000320217819 */ /* 0x000fe200000006ff */
[----:B------:R-:W-:Y:S01]  /*ff80*/  HADD2.F32 R85, -RZ, R85.H0_H0 ;  /* 0x20000055ff557230 */ /* 0x000fe20000004100 */
[----:B------:R-:W-:Y:S02]  /*ff90*/  LEA.HI R35, R35, R32, RZ, 0x3 ;  /* 0x0000002023237211 */ /* 0x000fe400078f18ff */
[----:B------:R-:W-:-:S02]  /*ffa0*/  LOP3.LUT R32, R174, 0x38, R33, 0xf8, !PT ;  /* 0x00000038ae207812 */ /* 0x000fc400078ef821 */
[----:B------:R-:W-:Y:S01]  /*ffb0*/  SHF.R.U32.HI R66, RZ, 0x10, R41 ;  /* 0x00000010ff427819 */ /* 0x000fe20000011629 */
[----:B------:R-:W-:Y:S01]  /*ffc0*/  IMAD.SHL.U32 R35, R35, 0x400, RZ ;  /* 0x0000040023237824 */ /* 0x000fe200078e00ff */
[----:B------:R-:W-:Y:S02]  /*ffd0*/  LOP3.LUT R44, R32, R175, RZ, 0x3c, !PT ;  /* 0x000000af202c7212 */ /* 0x000fe400078e3cff */
[--C-:B------:R-:W-:Y:S01]  /*ffe0*/  SHF.R.U64 R93, R28, 0x10, R29.reuse ;  /* 0x000000101c5d7819 */ /* 0x100fe2000000121d */
[----:B------:R-:W-:Y:S01]  /*fff0*/  HADD2.F32 R66, -RZ, R66.H0_H0 ;  /* 0x20000042ff427230 */ /* 0x000fe20000004100 */
[----:B------:R-:W-:Y:S02]  /*10000*/  LOP3.LUT R45, R35, 0x7fffe000, RZ, 0xc0, !PT ;  /* 0x7fffe000232d7812 */ /* 0x000fe400078ec0ff */
[----:B------:R-:W0:Y:S01]  /*10010*/  LDS.128 R32, [R207] ;  /* 0x00000000cf207984 */ /* 0x000e220000000c00 */
[----:B------:R-:W-:Y:S02]  /*10020*/  SHF.R.U32.HI R61, RZ, 0x10, R29 ;  /* 0x00000010ff3d7819 */ /* 0x000fe4000001161d */
[----:B------:R-:W-:-:S02]  /*10030*/  IADD3 R45, R44, R45, R176 ;  /* 0x0000002d2c2d7210 */ /* 0x000fc40007ffe0b0 */
[--C-:B------:R-:W-:Y:S02]  /*10040*/  SHF.R.U64 R67, R42, 0x10, R43.reuse ;  /* 0x000000102a437819 */ /* 0x100fe4000000122b */
[----:B------:R-:W-:Y:S01]  /*10050*/  SHF.R.U32.HI R65, RZ, 0x10, R43 ;  /* 0x00000010ff417819 */ /* 0x000fe2000001162b */
[----:B------:R-:W-:Y:S01]  /*10060*/  IMAD R60, R45, 0x2, R16 ;  /* 0x000000022d3c7824 */ /* 0x000fe200078e0210 */
[--C-:B------:R-:W-:Y:S02]  /*10070*/  SHF.R.U32.HI R89, RZ, 0x10, R31.reuse ;  /* 0x00000010ff597819 */ /* 0x100fe4000001161f */
[----:B------:R-:W-:Y:S02]  /*10080*/  SHF.R.U64 R91, R30, 0x10, R31 ;  /* 0x000000101e5b7819 */ /* 0x000fe4000000121f */
[----:B------:R-:W1:Y:S01]  /*10090*/  LDS.128 R44, [R60+0xc400] ;  /* 0x00c400003c2c7984 */ /* 0x000e620000000c00 */
[----:B0-----:R-:W-:Y:S02]  /*100a0*/  HADD2.F32 R29, -RZ, R33.H0_H0 ;  /* 0x20000021ff1d7230 */ /* 0x001fe40000004100 */
[----:B------:R-:W-:-:S02]  /*100b0*/  HADD2.F32 R28, -RZ, R32.H0_H0 ;  /* 0x20000020ff1c7230 */ /* 0x000fc40000004100 */
[----:B------:R-:W-:Y:S02]  /*100c0*/  HADD2.F32 R33, -RZ, R33.H1_H1 ;  /* 0x30000021ff217230 */ /* 0x000fe40000004100 */
[----:B------:R-:W-:Y:S02]  /*100d0*/  HADD2.F32 R30, -RZ, R34.H0_H0 ;  /* 0x20000022ff1e7230 */ /* 0x000fe40000004100 */
[--C-:B------:R-:W-:Y:S02]  /*100e0*/  HADD2.F32 R31, -RZ, R35.reuse.H0_H0 ;  /* 0x20000023ff1f7230 */ /* 0x100fe40000004100 */
[----:B------:R-:W-:Y:S02]  /*100f0*/  HADD2.F32 R35, -RZ, R35.H1_H1 ;  /* 0x30000023ff237230 */ /* 0x000fe40000004100 */
[----:B------:R-:W-:Y:S02]  /*10100*/  HADD2.F32 R32, -RZ, R32.H1_H1 ;  /* 0x30000020ff207230 */ /* 0x000fe40000004100 */
[----:B-1----:R-:W-:-:S02]  /*10110*/  HADD2.F32 R41, -RZ, R45.H0_H0 ;  /* 0x2000002dff297230 */ /* 0x002fc40000004100 */
[----:B------:R-:W-:Y:S02]  /*10120*/  HADD2.F32 R40, -RZ, R44.H0_H0 ;  /* 0x2000002cff287230 */ /* 0x000fe40000004100 */
[----:B------:R-:W-:Y:S02]  /*10130*/  HADD2.F32 R45, -RZ, R45.H1_H1 ;  /* 0x3000002dff2d7230 */ /* 0x000fe40000004100 */
[C---:B------:R-:W-:Y:S01]  /*10140*/  FMUL.FTZ R88, R41.reuse, R64 ;  /* 0x0000004029587220 */ /* 0x040fe20000410000 */
[-C--:B------:R-:W-:Y:S01]  /*10150*/  FMUL.FTZ R90, R41, R62.reuse ;  /* 0x0000003e295a7220 */ /* 0x080fe20000410000 */
[----:B------:R-:W-:Y:S02]  /*10160*/  HADD2.F32 R41, -RZ, R84.H0_H0 ;  /* 0x20000054ff297230 */ /* 0x000fe40000004100 */
[C---:B------:R-:W-:Y:S01]  /*10170*/  FFMA.FTZ R88, R29.reuse, R62, -R88 ;  /* 0x0000003e1d587223 */ /* 0x040fe20000010858 */
[----:B------:R-:W-:Y:S01]  /*10180*/  FFMA.FTZ R90, R29, R64, R90 ;  /* 0x000000401d5a7223 */ /* 0x000fe2000001005a */
[----:B------:R-:W-:-:S02]  /*10190*/  HADD2.F32 R62, -RZ, R61.H0_H0 ;  /* 0x2000003dff3e7230 */ /* 0x000fc40000004100 */
[C---:B------:R-:W-:Y:S01]  /*101a0*/  FMUL.FTZ R29, R40.reuse, R83 ;  /* 0x00000053281d7220 */ /* 0x040fe20000410000 */
[-C--:B------:R-:W-:Y:S01]  /*101b0*/  FMUL.FTZ R40, R40, R85.reuse ;  /* 0x0000005528287220 */ /* 0x080fe20000410000 */
[----:B------:R-:W-:Y:S02]  /*101c0*/  HADD2.F32 R42, -RZ, R46.H0_H0 ;  /* 0x2000002eff2a7230 */ /* 0x000fe40000004100 */
[C---:B------:R-:W-:Y:S01]  /*101d0*/  FMUL.FTZ R92, R45.reuse, R66 ;  /* 0x000000422d5c7220 */ /* 0x040fe20000410000 */
[----:B------:R-:W-:Y:S01]  /*101e0*/  FFMA.FTZ R85, R28, R85, -R29 ;  /* 0x000000551c557223 */ /* 0x000fe2000001081d */
[----:B------:R-:W-:Y:S02]  /*101f0*/  HADD2.F32 R43, -RZ, R47.H0_H0 ;  /* 0x2000002fff2b7230 */ /* 0x000fe40000004100 */
[-C--:B------:R-:W-:Y:S01]  /*10200*/  FMUL.FTZ R64, R45, R62.reuse ;  /* 0x0000003e2d407220 */ /* 0x080fe20000410000 */
[----:B------:R-:W-:Y:S02]  /*10210*/  HADD2.F32 R29, -RZ, R86.H0_H0 ;  /* 0x20000056ff1d7230 */ /* 0x000fe40000004100 */
[----:B------:R-:W-:Y:S01]  /*10220*/  FFMA.FTZ R45, R33, R62, -R92 ;  /* 0x0000003e212d7223 */ /* 0x000fe2000001085c */
[----:B------:R-:W-:-:S02]  /*10230*/  HADD2.F32 R84, -RZ, R84.H1_H1 ;  /* 0x30000054ff547230 */ /* 0x000fc40000004100 */
[----:B------:R-:W-:Y:S01]  /*10240*/  FFMA.FTZ R61, R33, R66, R64 ;  /* 0x00000042213d7223 */ /* 0x000fe20000010040 */
[----:B------:R-:W-:Y:S02]  /*10250*/  HADD2.F32 R86, -RZ, R86.H1_H1 ;  /* 0x30000056ff567230 */ /* 0x000fe40000004100 */
[----:B------:R-:W-:Y:S01]  /*10260*/  FFMA.FTZ R83, R28, R83, R40 ;  /* 0x000000531c537223 */ /* 0x000fe20000010028 */
[----:B------:R-:W-:Y:S02]  /*10270*/  HADD2.F32 R47, -RZ, R47.H1_H1 ;  /* 0x3000002fff2f7230 */ /* 0x000fe40000004100 */
[C---:B------:R-:W-:Y:S01]  /*10280*/  FMUL.FTZ R33, R42.reuse, R41 ;  /* 0x000000292a217220 */ /* 0x040fe20000410000 */
[----:B------:R-:W-:Y:S01]  /*10290*/  FMUL.FTZ R63, R42, R29 ;  /* 0x0000001d2a3f7220 */ /* 0x000fe20000410000 */
[----:B------:R-:W-:Y:S02]  /*102a0*/  HADD2.F32 R40, -RZ, R65.H0_H0 ;  /* 0x20000041ff287230 */ /* 0x000fe40000004100 */
[----:B------:R-:W-:Y:S01]  /*102b0*/  FMUL.FTZ R62, R43, R84 ;  /* 0x000000542b3e7220 */ /* 0x000fe20000410000 */
[----:B------:R-:W-:-:S02]  /*102c0*/  HADD2.F32 R28, -RZ, R89.H0_H0 ;  /* 0x20000059ff1c7230 */ /* 0x000fc40000004100 */
[----:B------:R-:W-:Y:S01]  /*102d0*/  FMUL.FTZ R43, R43, R86 ;  /* 0x000000562b2b7220 */ /* 0x000fe20000410000 */
[C---:B------:R-:W-:Y:S01]  /*102e0*/  FFMA.FTZ R42, R30.reuse, R29, -R33 ;  /* 0x0000001d1e2a7223 */ /* 0x040fe20000010821 */
[----:B------:R-:W-:Y:S01]  /*102f0*/  FFMA.FTZ R63, R30, R41, R63 ;  /* 0x000000291e3f7223 */ /* 0x000fe2000001003f */
[----:B------:R-:W-:Y:S02]  /*10300*/  HADD2.F32 R44, -RZ, R44.H1_H1 ;  /* 0x3000002cff2c7230 */ /* 0x000fe40000004100 */
[----:B------:R-:W-:Y:S01]  /*10310*/  FMUL.FTZ R30, R47, R40 ;  /* 0x000000282f1e7220 */ /* 0x000fe20000410000 */
[----:B------:R-:W-:Y:S02]  /*10320*/  HADD2.F32 R46, -RZ, R46.H1_H1 ;  /* 0x3000002eff2e7230 */ /* 0x000fe40000004100 */
[C---:B------:R-:W-:Y:S01]  /*10330*/  FFMA.FTZ R62, R31.reuse, R86, -R62 ;  /* 0x000000561f3e7223 */ /* 0x040fe2000001083e */
[----:B------:R-:W-:Y:S01]  /*10340*/  FFMA.FTZ R84, R31, R84, R43 ;  /* 0x000000541f547223 */ /* 0x000fe2000001002b */
[----:B------:R-:W-:Y:S01]  /*10350*/  FMUL.FTZ R64, R47, R28 ;  /* 0x0000001c2f407220 */ /* 0x000fe20000410000 */
[----:B------:R-:W-:-:S02]  /*10360*/  HADD2.F32 R33, -RZ, R87.H0_H0 ;  /* 0x20000057ff217230 */ /* 0x000fc40000004100 */
[C---:B------:R-:W-:Y:S01]  /*10370*/  FFMA.FTZ R47, R35.reuse, R28, -R30 ;  /* 0x0000001c232f7223 */ /* 0x040fe2000001081e */
[----:B------:R-:W-:Y:S02]  /*10380*/  HADD2.F32 R41, -RZ, R67.H0_H0 ;  /* 0x20000043ff297230 */ /* 0x000fe40000004100 */
[----:B------:R-:W-:Y:S01]  /*10390*/  FFMA.FTZ R65, R35, R40, R64 ;  /* 0x0000002823417223 */ /* 0x000fe20000010040 */
[----:B------:R-:W-:Y:S02]  /*103a0*/  HADD2.F32 R29, -RZ, R93.H0_H0 ;  /* 0x2000005dff1d7230 */ /* 0x000fe40000004100 */
[----:B------:R-:W-:Y:S01]  /*103b0*/  FMUL.FTZ R35, R44, R33 ;  /* 0x000000212c237220 */ /* 0x000fe20000410000 */
[----:B------:R-:W-:Y:S02]  /*103c0*/  HADD2.F32 R31, -RZ, R91.H0_H0 ;  /* 0x2000005bff1f7230 */ /* 0x000fe40000004100 */
[----:B------:R-:W-:Y:S01]  /*103d0*/  FMUL.FTZ R43, R46, R41 ;  /* 0x000000292e2b7220 */ /* 0x000fe20000410000 */
[----:B------:R-:W-:-:S02]  /*103e0*/  HADD2.F32 R34, -RZ, R34.H1_H1 ;  /* 0x30000022ff227230 */ /* 0x000fc40000004100 */
[-C--:B------:R-:W-:Y:S01]  /*103f0*/  FMUL.FTZ R44, R44, R29.reuse ;  /* 0x0000001d2c2c7220 */ /* 0x080fe20000410000 */
[----:B------:R-:W-:Y:S01]  /*10400*/  FFMA.FTZ R28, R32, R29, -R35 ;  /* 0x0000001d201c7223 */ /* 0x000fe20000010823 */
[-C--:B------:R-:W-:Y:S01]  /*10410*/  FMUL.FTZ R46, R46, R31.reuse ;  /* 0x0000001f2e2e7220 */ /* 0x080fe20000410000 */
[----:B------:R-:W-:Y:S01]  /*10420*/  F2FP.F16.F32.PACK_AB R29, R45, R88 ;  /* 0x000000582d1d723e */ /* 0x000fe200000000ff */
[----:B------:R-:W-:Y:S01]  /*10430*/  FFMA.FTZ R43, R34, R31, -R43 ;  /* 0x0000001f222b7223 */ /* 0x000fe2000001082b */
[----:B------:R-:W-:Y:S01]  /*10440*/  FFMA.FTZ R32, R32, R33, R44 ;  /* 0x0000002120207223 */ /* 0x000fe2000001002c */
[----:B------:R-:W-:Y:S01]  /*10450*/  FFMA.FTZ R34, R34, R41, R46 ;  /* 0x0000002922227223 */ /* 0x000fe2000001002e */
        /* <DEDUP_REMOVED lines=9> */
.L_x_1839:
[----:B------:R-:W-:Y:S05]  /*104f0*/  BSYNC B2 ;  /* 0x0000000000027941 */ /* 0x000fea0003800000 */
.L_x_1838:
[----:B------:R-:W-:Y:S05]  /*10500*/  @P2 BRA `(.L_x_1835) ;  /* 0x0000000400782947 */ /* 0x000fea0003800000 */
[----:B------:R-:W-:Y:S01]  /*10510*/  LEA.HI R82, R82, R192, RZ, 0x1d ;  /* 0x000000c052527211 */ /* 0x000fe200078fe8ff */
[----:B------:R-:W-:Y:S01]  /*10520*/  HADD2.F32 R41, -RZ, R76.H1_H1 ;  /* 0x3000004cff297230 */ /* 0x000fe20000004100 */
[----:B------:R-:W-:Y:S01]  /*10530*/  SHF.R.U64 R63, R36, 0x10, R37 ;  /* 0x00000010243f7819 */ /* 0x000fe20000001225 */
[--C-:B------:R-:W-:Y:S01]  /*10540*/  HADD2.F32 R42, -RZ, R74.reuse.H1_H1 ;  /* 0x3000004aff2a7230 */ /* 0x100fe20000004100 */
[----:B-1----:R-:W-:Y:S01]  /*10550*/  SHF.R.S32.HI R31, RZ, 0x1f, R82 ;  /* 0x0000001fff1f7819 */ /* 0x002fe20000011452 */
[----:B------:R-:W-:Y:S01]  /*10560*/  IMAD.SHL.U32 R29, R82, 0x8, RZ ;  /* 0x00000008521d7824 */ /* 0x000fe200078e00ff */
[----:B------:R-:W-:Y:S01]  /*10570*/  SHF.R.U32.HI R43, RZ, 0x10, R25 ;  /* 0x00000010ff2b7819 */ /* 0x000fe20000011619 */
[----:B------:R-:W-:Y:S01]  /*10580*/  HADD2.F32 R74, -RZ, R74.H0_H0 ;  /* 0x2000004aff4a7230 */ /* 0x000fe20000004100 */
[----:B------:R-:W-:Y:S01]  /*10590*/  LEA.HI R31, R31, R82, RZ, 0x3 ;  /* 0x000000521f1f7211 */ /* 0x000fe200078f18ff */
[----:B------:R-:W-:Y:S01]  /*105a0*/  HADD2.F32 R76, -RZ, R76.H0_H0 ;  /* 0x2000004cff4c7230 */ /* 0x000fe20000004100 */
[----:B------:R-:W-:-:S02]  /*105b0*/  LOP3.LUT R28, R174, 0x38, R29, 0xf8, !PT ;  /* 0x00000038ae1c7812 */ /* 0x000fc400078ef81d */
[----:B0-----:R-:W-:Y:S01]  /*105c0*/  SHF.R.U32.HI R44, RZ, 0x10, R37 ;  /* 0x00000010ff2c7819 */ /* 0x001fe20000011625 */
[----:B------:R-:W-:Y:S01]  /*105d0*/  IMAD.SHL.U32 R31, R31, 0x400, RZ ;  /* 0x000004001f1f7824 */ /* 0x000fe200078e00ff */
[----:B------:R-:W-:Y:S02]  /*105e0*/  LOP3.LUT R32, R28, R175, RZ, 0x3c, !PT ;  /* 0x000000af1c207212 */ /* 0x000fe400078e3cff */
[----:B------:R-:W-:Y:S01]  /*105f0*/  SHF.R.U64 R65, R24, 0x10, R25 ;  /* 0x0000001018417819 */ /* 0x000fe20000001219 */
[----:B------:R-:W-:Y:S01]  /*10600*/  HADD2.F32 R44, -RZ, R44.H0_H0 ;  /* 0x2000002cff2c7230 */ /* 0x000fe20000004100 */
[----:B------:R-:W-:Y:S02]  /*10610*/  LOP3.LUT R33, R31, 0x7fffe000, RZ, 0xc0, !PT ;  /* 0x7fffe0001f217812 */ /* 0x000fe400078ec0ff */
[----:B------:R-:W0:Y:S01]  /*10620*/  LDS.128 R28, [R205] ;  /* 0x00000000cd1c7984 */ /* 0x000e220000000c00 */
[----:B------:R-:W-:Y:S02]  /*10630*/  SHF.R.U64 R61, R38, 0x10, R39 ;  /* 0x00000010263d7819 */ /* 0x000fe40000001227 */
[----:B------:R-:W-:-:S02]  /*10640*/  IADD3 R33, R32, R33, R176 ;  /* 0x0000002120217210 */ /* 0x000fc40007ffe0b0 */
[----:B------:R-:W-:Y:S02]  /*10650*/  SHF.R.U64 R64, R26, 0x10, R27 ;  /* 0x000000101a407819 */ /* 0x000fe4000000121b */
[----:B------:R-:W-:Y:S02]  /*10660*/  LEA R40, R33, R16, 0x1 ;  /* 0x0000001021287211 */ /* 0x000fe400078e08ff */
[----:B------:R-:W-:Y:S02]  /*10670*/  SHF.R.U32.HI R45, RZ, 0x10, R39 ;  /* 0x00000010ff2d7819 */ /* 0x000fe40000011627 */
[----:B------:R-:W-:Y:S01]  /*10680*/  SHF.R.U32.HI R47, RZ, 0x10, R27 ;  /* 0x00000010ff2f7819 */ /* 0x000fe2000001161b */
[----:B------:R-:W1:Y:S01]  /*10690*/  LDS.128 R32, [R40+0xc400] ;  /* 0x00c4000028207984 */ /* 0x000e620000000c00 */
[----:B0-----:R-:W-:Y:S02]  /*106a0*/  HADD2.F32 R25, -RZ, R29.H0_H0 ;  /* 0x2000001dff197230 */ /* 0x001fe40000004100 */
[----:B------:R-:W-:-:S02]  /*106b0*/  HADD2.F32 R24, -RZ, R28.H0_H0 ;  /* 0x2000001cff187230 */ /* 0x000fc40000004100 */
[----:B------:R-:W-:Y:S02]  /*106c0*/  HADD2.F32 R29, -RZ, R29.H1_H1 ;  /* 0x3000001dff1d7230 */ /* 0x000fe40000004100 */
[----:B------:R-:W-:Y:S02]  /*106d0*/  HADD2.F32 R26, -RZ, R30.H0_H0 ;  /* 0x2000001eff1a7230 */ /* 0x000fe40000004100 */
[--C-:B------:R-:W-:Y:S02]  /*106e0*/  HADD2.F32 R27, -RZ, R31.reuse.H0_H0 ;  /* 0x2000001fff1b7230 */ /* 0x100fe40000004100 */
[----:B------:R-:W-:Y:S02]  /*106f0*/  HADD2.F32 R31, -RZ, R31.H1_H1 ;  /* 0x3000001fff1f7230 */ /* 0x000fe40000004100 */
[--C-:B-1----:R-:W-:Y:S02]  /*10700*/  HADD2.F32 R36, -RZ, R33.reuse.H0_H0 ;  /* 0x20000021ff247230 */ /* 0x102fe40000004100 */
[----:B------:R-:W-:-:S02]  /*10710*/  HADD2.F32 R37, -RZ, R33.H1_H1 ;  /* 0x30000021ff257230 */ /* 0x000fc40000004100 */
[----:B------:R-:W-:Y:S02]  /*10720*/  HADD2.F32 R33, -RZ, R32.H0_H0 ;  /* 0x20000020ff217230 */ /* 0x000fe40000004100 */
[C---:B------:R-:W-:Y:S01]  /*10730*/  FMUL.FTZ R46, R36.reuse, R42 ;  /* 0x0000002a242e7220 */ /* 0x040fe20000410000 */
[-C--:B------:R-:W-:Y:S01]  /*10740*/  FMUL.FTZ R60, R36, R41.reuse ;  /* 0x00000029243c7220 */ /* 0x080fe20000410000 */
[----:B------:R-:W-:Y:S02]  /*10750*/  HADD2.F32 R36, -RZ, R43.H0_H0 ;  /* 0x2000002bff247230 */ /* 0x000fe40000004100 */
[----:B------:R-:W-:Y:S01]  /*10760*/  FMUL.FTZ R62, R37, R44 ;  /* 0x0000002c253e7220 */ /* 0x000fe20000410000 */
[C---:B------:R-:W-:Y:S01]  /*10770*/  FFMA.FTZ R46, R25.reuse, R41, -R46 ;  /* 0x00000029192e7223 */ /* 0x040fe2000001082e */
[----:B------:R-:W-:Y:S01]  /*10780*/  FFMA.FTZ R60, R25, R42, R60 ;  /* 0x0000002a193c7223 */ /* 0x000fe2000001003c */
[----:B------:R-:W-:Y:S01]  /*10790*/  FMUL.FTZ R25, R33, R74 ;  /* 0x0000004a21197220 */ /* 0x000fe20000410000 */
[----:B------:R-:W-:Y:S01]  /*107a0*/  FMUL.FTZ R42, R37, R36 ;  /* 0x00000024252a7220 */ /* 0x000fe20000410000 */
[----:B------:R-:W-:-:S02]  /*107b0*/  HADD2.F32 R38, -RZ, R34.H0_H0 ;  /* 0x20000022ff267230 */ /* 0x000fc40000004100 */
[-C--:B------:R-:W-:Y:S01]  /*107c0*/  FMUL.FTZ R33, R33, R76.reuse ;  /* 0x0000004c21217220 */ /* 0x080fe20000410000 */
[----:B------:R-:W-:Y:S02]  /*107d0*/  HADD2.F32 R37, -RZ, R75.H0_H0 ;  /* 0x2000004bff257230 */ /* 0x000fe40000004100 */
[C---:B------:R-:W-:Y:S01]  /*107e0*/  FFMA.FTZ R76, R24.reuse, R76, -R25 ;  /* 0x0000004c184c7223 */ /* 0x040fe20000010819 */
[C---:B------:R-:W-:Y:S01]  /*107f0*/  FFMA.FTZ R43, R29.reuse, R44, R42 ;  /* 0x0000002c1d2b7223 */ /* 0x040fe2000001002a */
[----:B------:R-:W-:Y:S02]  /*10800*/  HADD2.F32 R25, -RZ, R77.H0_H0 ;  /* 0x2000004dff197230 */ /* 0x000fe40000004100 */
[----:B------:R-:W-:Y:S01]  /*10810*/  FFMA.FTZ R41, R29, R36, -R62 ;  /* 0x000000241d297223 */ /* 0x000fe2000001083e */
[----:B------:R-:W-:Y:S02]  /*10820*/  HADD2.F32 R39, -RZ, R35.H0_H0 ;  /* 0x20000023ff277230 */ /* 0x000fe40000004100 */
[----:B------:R-:W-:Y:S01]  /*10830*/  FFMA.FTZ R74, R24, R74, R33 ;  /* 0x0000004a184a7223 */ /* 0x000fe20000010021 */
[----:B------:R-:W-:-:S02]  /*10840*/  HADD2.F32 R42, -RZ, R75.H1_H1 ;  /* 0x3000004bff2a7230 */ /* 0x000fc40000004100 */
[C---:B------:R-:W-:Y:S01]  /*10850*/  FMUL.FTZ R29, R38.reuse, R37 ;  /* 0x00000025261d7220 */ /* 0x040fe20000410000 */
[----:B------:R-:W-:Y:S02]  /*10860*/  HADD2.F32 R24, -RZ, R77.H1_H1 ;  /* 0x3000004dff187230 */ /* 0x000fe40000004100 */
[-C--:B------:R-:W-:Y:S01]  /*10870*/  FMUL.FTZ R33, R38, R25.reuse ;  /* 0x0000001926217220 */ /* 0x080fe20000410000 */
[----:B------:R-:W-:Y:S02]  /*10880*/  HADD2.F32 R35, -RZ, R35.H1_H1 ;  /* 0x30000023ff237230 */ /* 0x000fe40000004100 */
[----:B------:R-:W-:Y:S01]  /*10890*/  FFMA.FTZ R44, R26, R25, -R29 ;  /* 0x000000191a2c7223 */ /* 0x000fe2000001081d */
[----:B------:R-:W-:Y:S02]  /*108a0*/  HADD2.F32 R38, -RZ, R45.H0_H0 ;  /* 0x2000002dff267230 */ /* 0x000fe40000004100 */
[----:B------:R-:W-:Y:S01]  /*108b0*/  FMUL.FTZ R62, R39, R42 ;  /* 0x0000002a273e7220 */ /* 0x000fe20000410000 */
[----:B------:R-:W-:-:S02]  /*108c0*/  HADD2.F32 R36, -RZ, R47.H0_H0 ;  /* 0x2000002fff247230 */ /* 0x000fc40000004100 */
[-C--:B------:R-:W-:Y:S01]  /*108d0*/  FMUL.FTZ R25, R39, R24.reuse ;  /* 0x0000001827197220 */ /* 0x080fe20000410000 */
[----:B------:R-:W-:Y:S01]  /*108e0*/  FFMA.FTZ R39, R26, R37, R33 ;  /* 0x000000251a277223 */ /* 0x000fe20000010021 */
[----:B------:R-:W-:Y:S01]  /*108f0*/  FFMA.FTZ R62, R27, R24, -R62 ;  /* 0x000000181b3e7223 */ /* 0x000fe2000001083e */
[----:B------:R-:W-:Y:S02]  /*10900*/  HADD2.F32 R32, -RZ, R32.H1_H1 ;  /* 0x30000020ff207230 */ /* 0x000fe40000004100 */
[----:B------:R-:W-:Y:S01]  /*10910*/  FMUL.FTZ R26, R35, R38 ;  /* 0x00000026231a7220 */ /* 0x000fe20000410000 */
[----:B------:R-:W-:Y:S02]  /*10920*/  HADD2.F32 R34, -RZ, R34.H1_H1 ;  /* 0x30000022ff227230 */ /* 0x000fe40000004100 */
        /* <DEDUP_REMOVED lines=11> */
[----:B------:R-:W-:Y:S01]  /*109e0*/  FMUL.FTZ R32, R32, R25 ;  /* 0x0000001920207220 */ /* 0x000fe20000410000 */
[----:B------:R-:W-:Y:S02]  /*109f0*/  HADD2.F32 R30, -RZ, R30.H1_H1 ;  /* 0x3000001eff1e7230 */ /* 0x000fe40000004100 */
[----:B------:R-:W-:Y:S01]  /*10a00*/  FMUL.FTZ R34, R34, R27 ;  /* 0x0000001b22227220 */ /* 0x000fe20000410000 */
        /* <DEDUP_REMOVED lines=14> */
.L_x_1835:
[----:B------:R-:W-:Y:S05]  /*10af0*/  BSYNC B1 ;  /* 0x0000000000017941 */ /* 0x000fea0003800000 */
.L_x_1834:
[----:B------:R-:W-:-:S13]  /*10b00*/  ISETP.GE.AND P0, PT, R188, R73, PT ;  /* 0x00000049bc00720c */ /* 0x000fda0003f06270 */
[----:B------:R-:W-:Y:S05]  /*10b10*/  @P0 BRA `(.L_x_1815) ;  /* 0x0000001000940947 */ /* 0x000fea0003800000 */
[----:B01----:R-:W0:Y:S01]  /*10b20*/  LDC R32, c[0x0][0x3f4] ;  /* 0x0000fd00ff207b82 */ /* 0x003e220000000800 */
[----:B------:R-:W-:Y:S01]  /*10b30*/  BSSY B1, `(.L_x_1840) ;  /* 0x0000063000017945 */ /* 0x000fe20003800000 */
[-C--:B0-----:R-:W-:Y:S02]  /*10b40*/  ISETP.GE.AND P0, PT, R18, R32.reuse, PT ;  /* 0x000000201200720c */ /* 0x081fe40003f06270 */
[-C--:B------:R-:W-:Y:S02]  /*10b50*/  ISETP.GE.AND P1, PT, R165, R32.reuse, PT ;  /* 0x00000020a500720c */ /* 0x080fe40003f26270 */
[----:B------:R-:W-:-:S09]  /*10b60*/  ISETP.GE.AND P2, PT, R166, R32, PT ;  /* 0x00000020a600720c */ /* 0x000fd20003f46270 */
[----:B------:R-:W-:Y:S05]  /*10b70*/  @P0 BRA `(.L_x_1841) ;  /* 0x0000000400780947 */ /* 0x000fea0003800000 */
[----:B--2---:R-:W-:Y:S01]  /*10b80*/  LEA.HI R24, R32, R189, RZ, 0x1d ;  /* 0x000000bd20187211 */ /* 0x004fe200078fe8ff */
[----:B------:R-:W-:Y:S01]  /*10b90*/  HADD2.F32 R38, -RZ, R80.H1_H1 ;  /* 0x30000050ff267230 */ /* 0x000fe20000004100 */
[----:B------:R-:W-:Y:S01]  /*10ba0*/  SHF.R.U32.HI R41, RZ, 0x10, R49 ;  /* 0x00000010ff297819 */ /* 0x000fe20000011631 */
[--C-:B------:R-:W-:Y:S01]  /*10bb0*/  HADD2.F32 R39, -RZ, R78.reuse.H1_H1 ;  /* 0x3000004eff277230 */ /* 0x100fe20000004100 */
[----:B------:R-:W-:Y:S01]  /*10bc0*/  SHF.R.S32.HI R25, RZ, 0x1f, R24 ;  /* 0x0000001fff197819 */ /* 0x000fe20000011418 */
[----:B------:R-:W-:Y:S01]  /*10bd0*/  IMAD.SHL.U32 R26, R24, 0x8, RZ ;  /* 0x00000008181a7824 */ /* 0x000fe200078e00ff */
[----:B------:R-:W-:Y:S01]  /*10be0*/  SHF.R.U32.HI R40, RZ, 0x10, R5 ;  /* 0x00000010ff287819 */ /* 0x000fe20000011605 */
[----:B------:R-:W-:Y:S01]  /*10bf0*/  HADD2.F32 R78, -RZ, R78.H0_H0 ;  /* 0x2000004eff4e7230 */ /* 0x000fe20000004100 */
[----:B------:R-:W-:Y:S01]  /*10c00*/  LEA.HI R24, R25, R24, RZ, 0x3 ;  /* 0x0000001819187211 */ /* 0x000fe200078f18ff */
[----:B------:R-:W-:Y:S01]  /*10c10*/  HADD2.F32 R80, -RZ, R80.H0_H0 ;  /* 0x20000050ff507230 */ /* 0x000fe20000004100 */
[----:B------:R-:W-:Y:S01]  /*10c20*/  LOP3.LUT R25, R173, 0x38, R26, 0xf8, !PT ;  /* 0x00000038ad197812 */ /* 0x000fe200078ef81a */
[----:B------:R-:W-:Y:S01]  /*10c30*/  HADD2.F32 R40, -RZ, R40.H0_H0 ;  /* 0x20000028ff287230 */ /* 0x000fe20000004100 */
[----:B------:R-:W-:Y:S01]  /*10c40*/  SHF.R.U64 R60, R48, 0x10, R49 ;  /* 0x00000010303c7819 */ /* 0x000fe20000001231 */
[----:B------:R-:W-:Y:S01]  /*10c50*/  IMAD.SHL.U32 R24, R24, 0x400, RZ ;  /* 0x0000040018187824 */ /* 0x000fe200078e00ff */
[----:B------:R-:W-:-:S02]  /*10c60*/  LOP3.LUT R29, R25, R208, RZ, 0x3c, !PT ;  /* 0x000000d0191d7212 */ /* 0x000fc400078e3cff */
[----:B------:R-:W-:Y:S02]  /*10c70*/  SHF.R.U64 R48, R4, 0x10, R5 ;  /* 0x0000001004307819 */ /* 0x000fe40000001205 */
[----:B------:R-:W-:Y:S02]  /*10c80*/  LOP3.LUT R28, R24, 0x7fffe000, RZ, 0xc0, !PT ;  /* 0x7fffe000181c7812 */ /* 0x000fe400078ec0ff */
[----:B------:R-:W0:Y:S01]  /*10c90*/  LDS.128 R24, [R206] ;  /* 0x00000000ce187984 */ /* 0x000e220000000c00 */
[----:B------:R-:W-:Y:S02]  /*10ca0*/  SHF.R.U64 R49, R50, 0x10, R51 ;  /* 0x0000001032317819 */ /* 0x000fe40000001233 */
[----:B------:R-:W-:Y:S02]  /*10cb0*/  IADD3 R29, R29, R28, R178 ;  /* 0x0000001c1d1d7210 */ /* 0x000fe40007ffe0b2 */
[----:B------:R-:W-:Y:S02]  /*10cc0*/  SHF.R.U64 R47, R6, 0x10, R7 ;  /* 0x00000010062f7819 */ /* 0x000fe40000001207 */
[----:B------:R-:W-:Y:S01]  /*10cd0*/  SHF.R.U32.HI R50, RZ, 0x10, R51 ;  /* 0x00000010ff327819 */ /* 0x000fe20000011633 */
[----:B------:R-:W-:Y:S01]  /*10ce0*/  IMAD R33, R29, 0x2, R16 ;  /* 0x000000021d217824 */ /* 0x000fe200078e0210 */
[----:B------:R-:W-:-:S04]  /*10cf0*/  SHF.R.U32.HI R43, RZ, 0x10, R7 ;  /* 0x00000010ff2b7819 */ /* 0x000fc80000011607 */
[----:B------:R-:W1:Y:S01]  /*10d00*/  LDS.128 R28, [R33+0xc400] ;  /* 0x00c40000211c7984 */ /* 0x000e620000000c00 */
[--C-:B0-----:R-:W-:Y:S02]  /*10d10*/  HADD2.F32 R5, -RZ, R25.reuse.H0_H0 ;  /* 0x20000019ff057230 */ /* 0x101fe40000004100 */
[----:B------:R-:W-:Y:S02]  /*10d20*/  HADD2.F32 R4, -RZ, R24.H0_H0 ;  /* 0x20000018ff047230 */ /* 0x000fe40000004100 */
[----:B------:R-:W-:Y:S02]  /*10d30*/  HADD2.F32 R25, -RZ, R25.H1_H1 ;  /* 0x30000019ff197230 */ /* 0x000fe40000004100 */
[----:B------:R-:W-:Y:S02]  /*10d40*/  HADD2.F32 R6, -RZ, R26.H0_H0 ;  /* 0x2000001aff067230 */ /* 0x000fe40000004100 */
[--C-:B------:R-:W-:Y:S02]  /*10d50*/  HADD2.F32 R7, -RZ, R27.reuse.H0_H0 ;  /* 0x2000001bff077230 */ /* 0x100fe40000004100 */
[----:B------:R-:W-:-:S02]  /*10d60*/  HADD2.F32 R27, -RZ, R27.H1_H1 ;  /* 0x3000001bff1b7230 */ /* 0x000fc40000004100 */
[----:B------:R-:W-:Y:S02]  /*10d70*/  HADD2.F32 R24, -RZ, R24.H1_H1 ;  /* 0x30000018ff187230 */ /* 0x000fe40000004100 */
[--C-:B-1----:R-:W-:Y:S02]  /*10d80*/  HADD2.F32 R34, -RZ, R29.reuse.H0_H0 ;  /* 0x2000001dff227230 */ /* 0x102fe40000004100 */
[----:B------:R-:W-:Y:S02]  /*10d90*/  HADD2.F32 R35, -RZ, R29.H1_H1 ;  /* 0x3000001dff237230 */ /* 0x000fe40000004100 */
[----:B------:R-:W-:Y:S02]  /*10da0*/  HADD2.F32 R29, -RZ, R28.H0_H0 ;  /* 0x2000001cff1d7230 */ /* 0x000fe40000004100 */
[C---:B------:R-:W-:Y:S01]  /*10db0*/  FMUL.FTZ R42, R34.reuse, R39 ;  /* 0x00000027222a7220 */ /* 0x040fe20000410000 */
[----:B------:R-:W-:Y:S01]  /*10dc0*/  FMUL.FTZ R44, R34, R38 ;  /* 0x00000026222c7220 */ /* 0x000fe20000410000 */
[----:B------:R-:W-:-:S02]  /*10dd0*/  HADD2.F32 R34, -RZ, R41.H0_H0 ;  /* 0x20000029ff227230 */ /* 0x000fc40000004100 */
[C---:B------:R-:W-:Y:S01]  /*10de0*/  FFMA.FTZ R42, R5.reuse, R38, -R42 ;  /* 0x00000026052a7223 */ /* 0x040fe2000001082a */
[----:B------:R-:W-:Y:S01]  /*10df0*/  FFMA.FTZ R44, R5, R39, R44 ;  /* 0x00000027052c7223 */ /* 0x000fe2000001002c */
[----:B------:R-:W-:Y:S01]  /*10e00*/  FMUL.FTZ R5, R29, R78 ;  /* 0x0000004e1d057220 */ /* 0x000fe20000410000 */
[C---:B------:R-:W-:Y:S01]  /*10e10*/  FMUL.FTZ R38, R35.reuse, R40 ;  /* 0x0000002823267220 */ /* 0x040fe20000410000 */
[----:B------:R-:W-:Y:S01]  /*10e20*/  FMUL.FTZ R46, R35, R34 ;  /* 0x00000022232e7220 */ /* 0x000fe20000410000 */
[----:B------:R-:W-:Y:S02]  /*10e30*/  HADD2.F32 R36, -RZ, R30.H0_H0 ;  /* 0x2000001eff247230 */ /* 0x000fe40000004100 */
[-C--:B------:R-:W-:Y:S01]  /*10e40*/  FMUL.FTZ R29, R29, R80.reuse ;  /* 0x000000501d1d7220 */ /* 0x080fe20000410000 */
[----:B------:R-:W-:Y:S02]  /*10e50*/  HADD2.F32 R35, -RZ, R79.H0_H0 ;  /* 0x2000004fff237230 */ /* 0x000fe40000004100 */
[----:B------:R-:W-:Y:S01]  /*10e60*/  FFMA.FTZ R80, R4, R80, -R5 ;  /* 0x0000005004507223 */ /* 0x000fe20000010805 */
[----:B------:R-:W-:Y:S01]  /*10e70*/  FFMA.FTZ R39, R25, R34, -R38 ;  /* 0x0000002219277223 */ /* 0x000fe20000010826 */
[----:B------:R-:W-:-:S02]  /*10e80*/  HADD2.F32 R5, -RZ, R81.H0_H0 ;  /* 0x20000051ff057230 */ /* 0x000fc40000004100 */
[----:B------:R-:W-:Y:S01]  /*10e90*/  FFMA.FTZ R41, R25, R40, R46 ;  /* 0x0000002819297223 */ /* 0x000fe2000001002e */
[----:B------:R-:W-:Y:S02]  /*10ea0*/  HADD2.F32 R37, -RZ, R31.H0_H0 ;  /* 0x2000001fff257230 */ /* 0x000fe40000004100 */
[----:B------:R-:W-:Y:S01]  /*10eb0*/  FFMA.FTZ R78, R4, R78, R29 ;  /* 0x0000004e044e7223 */ /* 0x000fe2000001001d */
[----:B------:R-:W-:Y:S02]  /*10ec0*/  HADD2.F32 R38, -RZ, R79.H1_H1 ;  /* 0x3000004fff267230 */ /* 0x000fe40000004100 */
[C---:B------:R-:W-:Y:S01]  /*10ed0*/  FMUL.FTZ R25, R36.reuse, R35 ;  /* 0x0000002324197220 */ /* 0x040fe20000410000 */
[----:B------:R-:W-:Y:S02]  /*10ee0*/  HADD2.F32 R4, -RZ, R81.H1_H1 ;  /* 0x30000051ff047230 */ /* 0x000fe40000004100 */
[----:B------:R-:W-:Y:S01]  /*10ef0*/  FMUL.FTZ R29, R36, R5 ;  /* 0x00000005241d7220 */ /* 0x000fe20000410000 */
[----:B------:R-:W-:-:S02]  /*10f00*/  HADD2.F32 R31, -RZ, R31.H1_H1 ;  /* 0x3000001fff1f7230 */ /* 0x000fc40000004100 */
[C---:B------:R-:W-:Y:S01]  /*10f10*/  FFMA.FTZ R40, R6.reuse, R5, -R25 ;  /* 0x0000000506287223 */ /* 0x040fe20000010819 */
[----:B------:R-:W-:Y:S02]  /*10f20*/  HADD2.F32 R36, -RZ, R43.H0_H0 ;  /* 0x2000002bff247230 */ /* 0x000fe40000004100 */
[C---:B------:R-:W-:Y:S01]  /*10f30*/  FMUL.FTZ R46, R37.reuse, R38 ;  /* 0x00000026252e7220 */ /* 0x040fe20000410000 */
[----:B------:R-:W-:Y:S02]  /*10f40*/  HADD2.F32 R34, -RZ, R50.H0_H0 ;  /* 0x20000032ff227230 */ /* 0x000fe40000004100 */
[-C--:B------:R-:W-:Y:S01]  /*10f50*/  FMUL.FTZ R5, R37, R4.reuse ;  /* 0x0000000425057220 */ /* 0x080fe20000410000 */
[----:B------:R-:W-:Y:S01]  /*10f60*/  FFMA.FTZ R37, R6, R35, R29 ;  /* 0x0000002306257223 */ /* 0x000fe2000001001d */
[----:B------:R-:W-:Y:S01]  /*10f70*/  FFMA.FTZ R46, R7, R4, -R46 ;  /* 0x00000004072e7223 */ /* 0x000fe2000001082e */
[----:B------:R-:W-:Y:S02]  /*10f80*/  HADD2.F32 R28, -RZ, R28.H1_H1 ;  /* 0x3000001cff1c7230 */ /* 0x000fe40000004100 */
[----:B------:R-:W-:Y:S01]  /*10f90*/  FMUL.FTZ R6, R31, R36 ;  /* 0x000000241f067220 */ /* 0x000fe20000410000 */
[----:B------:R-:W-:-:S02]  /*10fa0*/  HADD2.F32 R30, -RZ, R30.H1_H1 ;  /* 0x3000001eff1e7230 */ /* 0x000fc40000004100 */
[----:B------:R-:W-:Y:S01]  /*10fb0*/  FFMA.FTZ R38, R7, R38, R5 ;  /* 0x0000002607267223 */ /* 0x000fe20000010005 */
[-C--:B------:R-:W-:Y:S01]  /*10fc0*/  FMUL.FTZ R4, R31, R34.reuse ;  /* 0x000000221f047220 */ /* 0x080fe20000410000 */
[----:B------:R-:W-:Y:S02]  /*10fd0*/  HADD2.F32 R25, -RZ, R48.H0_H0 ;  /* 0x20000030ff197230 */ /* 0x000fe40000004100 */
[C---:B------:R-:W-:Y:S01]  /*10fe0*/  FFMA.FTZ R45, R27.reuse, R34, -R6 ;  /* 0x000000221b2d7223 */ /* 0x040fe20000010806 */
[----:B------:R-:W-:Y:S02]  /*10ff0*/  HADD2.F32 R29, -RZ, R47.H0_H0 ;  /* 0x2000002fff1d7230 */ /* 0x000fe40000004100 */
[----:B------:R-:W-:Y:S01]  /*11000*/  FFMA.FTZ R47, R27, R36, R4 ;  /* 0x000000241b2f7223 */ /* 0x000fe20000010004 */
[----:B------:R-:W-:Y:S02]  /*11010*/  HADD2.F32 R5, -RZ, R60.H0_H0 ;  /* 0x2000003cff057230 */ /* 0x000fe40000004100 */
[----:B------:R-:W-:Y:S01]  /*11020*/  FMUL.FTZ R27, R28, R25 ;  /* 0x000000191c1b7220 */ /* 0x000fe20000410000 */
[----:B------:R-:W-:-:S02]  /*11030*/  HADD2.F32 R7, -RZ, R49.H0_H0 ;  /* 0x20000031ff077230 */ /* 0x000fc40000004100 */
[----:B------:R-:W-:Y:S01]  /*11040*/  FMUL.FTZ R43, R30, R29 ;  /* 0x0000001d1e2b7220 */ /* 0x000fe20000410000 */
[----:B------:R-:W-:Y:S02]  /*11050*/  HADD2.F32 R26, -RZ, R26.H1_H1 ;  /* 0x3000001aff1a7230 */ /* 0x000fe40000004100 */
[-C--:B------:R-:W-:Y:S01]  /*11060*/  FMUL.FTZ R28, R28, R5.reuse ;  /* 0x000000051c1c7220 */ /* 0x080fe20000410000 */
[----:B------:R-:W-:Y:S01]  /*11070*/  FFMA.FTZ R31, R24, R5, -R27 ;  /* 0x00000005181f7223 */ /* 0x000fe2000001081b */
[-C--:B------:R-:W-:Y:S01]  /*11080*/  FMUL.FTZ R30, R30, R7.reuse ;  /* 0x000000071e1e7220 */ /* 0x080fe20000410000 */
[----:B------:R-:W-:Y:S01]  /*11090*/  F2FP.F16.F32.PACK_AB R5, R39, R42 ;  /* 0x0000002a2705723e */ /* 0x000fe200000000ff */
[----:B------:R-:W-:Y:S01]  /*110a0*/  FFMA.FTZ R43, R26, R7, -R43 ;  /* 0x000000071a2b7223 */ /* 0x000fe2000001082b */
        /* <DEDUP_REMOVED lines=11> */
.L_x_1841:
[----:B------:R-:W-:Y:S05]  /*11160*/  BSYNC B1 ;  /* 0x0000000000017941 */ /* 0x000fea0003800000 */
.L_x_1840:
[----:B------:R-:W-:Y:S04]  /*11170*/  BSSY B1, `(.L_x_1842) ;  /* 0x0000060000017945 */ /* 0x000fe80003800000 */
[----:B------:R-:W-:Y:S05]  /*11180*/  @P1 BRA `(.L_x_1843) ;  /* 0x0000000400781947 */ /* 0x000fea0003800000 */
[----:B0-----:R-:W-:Y:S01]  /*11190*/  LEA.HI R4, R32, R191, RZ, 0x1d ;  /* 0x000000bf20047211 */ /* 0x001fe200078fe8ff */
[----:B------:R-:W-:Y:S01]  /*111a0*/  HADD2.F32 R35, -RZ, R69.H1_H1 ;  /* 0x30000045ff237230 */ /* 0x000fe20000004100 */
[----:B------:R-:W-:Y:S01]  /*111b0*/  SHF.R.U32.HI R36, RZ, 0x10, R9 ;  /* 0x00000010ff247819 */ /* 0x000fe20000011609 */
[----:B------:R-:W-:Y:S01]  /*111c0*/  HADD2.F32 R34, -RZ, R71.H1_H1 ;  /* 0x30000047ff227230 */ /* 0x000fe20000004100 */
[----:B------:R-:W-:Y:S01]  /*111d0*/  SHF.R.S32.HI R5, RZ, 0x1f, R4 ;  /* 0x0000001fff057819 */ /* 0x000fe20000011404 */
[----:B------:R-:W-:Y:S01]  /*111e0*/  IMAD.SHL.U32 R6, R4, 0x8, RZ ;  /* 0x0000000804067824 */ /* 0x000fe200078e00ff */
[----:B------:R-:W-:Y:S01]  /*111f0*/  SHF.R.U64 R47, R52, 0x10, R53 ;  /* 0x00000010342f7819 */ /* 0x000fe20000001235 */
[----:B------:R-:W-:Y:S01]  /*11200*/  HADD2.F32 R36, -RZ, R36.H0_H0 ;  /* 0x20000024ff247230 */ /* 0x000fe20000004100 */
[----:B------:R-:W-:Y:S02]  /*11210*/  LEA.HI R4, R5, R4, RZ, 0x3 ;  /* 0x0000000405047211 */ /* 0x000fe400078f18ff */
[----:B------:R-:W-:-:S02]  /*11220*/  LOP3.LUT R5, R173, 0x38, R6, 0xf8, !PT ;  /* 0x00000038ad057812 */ /* 0x000fc400078ef806 */
[----:B------:R-:W-:Y:S02]  /*11230*/  SHF.L.U32 R4, R4, 0xa, RZ ;  /* 0x0000000a04047819 */ /* 0x000fe400000006ff */
[----:B--2---:R-:W-:Y:S02]  /*11240*/  LOP3.LUT R25, R5, R208, RZ, 0x3c, !PT ;  /* 0x000000d005197212 */ /* 0x004fe400078e3cff */
[----:B------:R-:W-:Y:S02]  /*11250*/  LOP3.LUT R24, R4, 0x7fffe000, RZ, 0xc0, !PT ;  /* 0x7fffe00004187812 */ /* 0x000fe400078ec0ff */
[----:B------:R-:W0:Y:S01]  /*11260*/  LDS.128 R4, [R204] ;  /* 0x00000000cc047984 */ /* 0x000e220000000c00 */
[----:B------:R-:W-:Y:S02]  /*11270*/  SHF.R.U64 R45, R8, 0x10, R9 ;  /* 0x00000010082d7819 */ /* 0x000fe40000001209 */
[----:B------:R-:W-:Y:S02]  /*11280*/  IADD3 R25, R25, R24, R178 ;  /* 0x0000001819197210 */ /* 0x000fe40007ffe0b2 */
[----:B------:R-:W-:-:S02]  /*11290*/  SHF.R.U32.HI R52, RZ, 0x10, R53 ;  /* 0x00000010ff347819 */ /* 0x000fc40000011635 */
[----:B------:R-:W-:Y:S01]  /*112a0*/  SHF.R.U64 R43, R10, 0x10, R11 ;  /* 0x000000100a2b7819 */ /* 0x000fe2000000120b */
[----:B------:R-:W-:Y:S01]  /*112b0*/  IMAD R28, R25, 0x2, R16 ;  /* 0x00000002191c7824 */ /* 0x000fe200078e0210 */
[--C-:B------:R-:W-:Y:S02]  /*112c0*/  SHF.R.U64 R46, R54, 0x10, R55.reuse ;  /* 0x00000010362e7819 */ /* 0x100fe40000001237 */
[----:B------:R-:W-:Y:S02]  /*112d0*/  SHF.R.U32.HI R54, RZ, 0x10, R55 ;  /* 0x00000010ff367819 */ /* 0x000fe40000011637 */
[----:B------:R-:W1:Y:S01]  /*112e0*/  LDS.128 R24, [R28+0xc400] ;  /* 0x00c400001c187984 */ /* 0x000e620000000c00 */
[----:B------:R-:W-:Y:S01]  /*112f0*/  SHF.R.U32.HI R41, RZ, 0x10, R11 ;  /* 0x00000010ff297819 */ /* 0x000fe2000001160b */
[--C-:B0-----:R-:W-:Y:S02]  /*11300*/  HADD2.F32 R8, -RZ, R5.reuse.H0_H0 ;  /* 0x20000005ff087230 */ /* 0x101fe40000004100 */
[----:B------:R-:W-:-:S02]  /*11310*/  HADD2.F32 R9, -RZ, R5.H1_H1 ;  /* 0x30000005ff097230 */ /* 0x000fc40000004100 */
[----:B------:R-:W-:Y:S02]  /*11320*/  HADD2.F32 R5, -RZ, R4.H0_H0 ;  /* 0x20000004ff057230 */ /* 0x000fe40000004100 */
[----:B------:R-:W-:Y:S02]  /*11330*/  HADD2.F32 R10, -RZ, R6.H0_H0 ;  /* 0x20000006ff0a7230 */ /* 0x000fe40000004100 */
[--C-:B------:R-:W-:Y:S02]  /*11340*/  HADD2.F32 R11, -RZ, R7.reuse.H0_H0 ;  /* 0x20000007ff0b7230 */ /* 0x100fe40000004100 */
[----:B------:R-:W-:Y:S02]  /*11350*/  HADD2.F32 R7, -RZ, R7.H1_H1 ;  /* 0x30000007ff077230 */ /* 0x000fe40000004100 */
[----:B------:R-:W-:Y:S02]  /*11360*/  HADD2.F32 R4, -RZ, R4.H1_H1 ;  /* 0x30000004ff047230 */ /* 0x000fe40000004100 */
[----:B-1----:R-:W-:-:S02]  /*11370*/  HADD2.F32 R29, -RZ, R25.H0_H0 ;  /* 0x20000019ff1d7230 */ /* 0x002fc40000004100 */
[----:B------:R-:W-:Y:S02]  /*11380*/  HADD2.F32 R30, -RZ, R25.H1_H1 ;  /* 0x30000019ff1e7230 */ /* 0x000fe40000004100 */
[----:B------:R-:W-:Y:S02]  /*11390*/  HADD2.F32 R25, -RZ, R24.H0_H0 ;  /* 0x20000018ff197230 */ /* 0x000fe40000004100 */
[C---:B------:R-:W-:Y:S01]  /*113a0*/  FMUL.FTZ R37, R29.reuse, R35 ;  /* 0x000000231d257220 */ /* 0x040fe20000410000 */
[----:B------:R-:W-:Y:S01]  /*113b0*/  FMUL.FTZ R39, R29, R34 ;  /* 0x000000221d277220 */ /* 0x000fe20000410000 */
[----:B------:R-:W-:Y:S02]  /*113c0*/  HADD2.F32 R29, -RZ, R52.H0_H0 ;  /* 0x20000034ff1d7230 */ /* 0x000fe40000004100 */
[----:B------:R-:W-:Y:S01]  /*113d0*/  FMUL.FTZ R38, R30, R36 ;  /* 0x000000241e267220 */ /* 0x000fe20000410000 */
[----:B------:R-:W-:Y:S01]  /*113e0*/  FFMA.FTZ R37, R8, R34, -R37 ;  /* 0x0000002208257223 */ /* 0x000fe20000010825 */
[----:B------:R-:W-:-:S02]  /*113f0*/  HADD2.F32 R34, -RZ, R69.H0_H0 ;  /* 0x20000045ff227230 */ /* 0x000fc40000004100 */
[----:B------:R-:W-:Y:S01]  /*11400*/  FFMA.FTZ R39, R8, R35, R39 ;  /* 0x0000002308277223 */ /* 0x000fe20000010027 */
[----:B------:R-:W-:Y:S02]  /*11410*/  HADD2.F32 R8, -RZ, R71.H0_H0 ;  /* 0x20000047ff087230 */ /* 0x000fe40000004100 */
[-C--:B------:R-:W-:Y:S01]  /*11420*/  FMUL.FTZ R40, R30, R29.reuse ;  /* 0x0000001d1e287220 */ /* 0x080fe20000410000 */
[----:B------:R-:W-:Y:S01]  /*11430*/  FFMA.FTZ R38, R9, R29, -R38 ;  /* 0x0000001d09267223 */ /* 0x000fe20000010826 */
[C---:B------:R-:W-:Y:S01]  /*11440*/  FMUL.FTZ R30, R25.reuse, R34 ;  /* 0x00000022191e7220 */ /* 0x040fe20000410000 */
[----:B------:R-:W-:Y:S02]  /*11450*/  HADD2.F32 R31, -RZ, R26.H0_H0 ;  /* 0x2000001aff1f7230 */ /* 0x000fe40000004100 */
[-C--:B------:R-:W-:Y:S01]  /*11460*/  FMUL.FTZ R25, R25, R8.reuse ;  /* 0x0000000819197220 */ /* 0x080fe20000410000 */
[----:B------:R-:W-:Y:S02]  /*11470*/  HADD2.F32 R29, -RZ, R70.H0_H0 ;  /* 0x20000046ff1d7230 */ /* 0x000fe40000004100 */
[----:B------:R-:W-:Y:S01]  /*11480*/  FFMA.FTZ R35, R5, R8, -R30 ;  /* 0x0000000805237223 */ /* 0x000fe2000001081e */
[----:B------:R-:W-:-:S02]  /*11490*/  HADD2.F32 R8, -RZ, R72.H0_H0 ;  /* 0x20000048ff087230 */ /* 0x000fc40000004100 */
[----:B------:R-:W-:Y:S01]  /*114a0*/  FFMA.FTZ R34, R5, R34, R25 ;  /* 0x0000002205227223 */ /* 0x000fe20000010019 */
[--C-:B------:R-:W-:Y:S02]  /*114b0*/  HADD2.F32 R33, -RZ, R27.reuse.H0_H0 ;  /* 0x2000001bff217230 */ /* 0x100fe40000004100 */
[----:B------:R-:W-:Y:S01]  /*114c0*/  FMUL.FTZ R5, R31, R29 ;  /* 0x0000001d1f057220 */ /* 0x000fe20000410000 */
[----:B------:R-:W-:Y:S02]  /*114d0*/  HADD2.F32 R70, -RZ, R70.H1_H1 ;  /* 0x30000046ff467230 */ /* 0x000fe40000004100 */
[----:B------:R-:W-:Y:S01]  /*114e0*/  FFMA.FTZ R40, R9, R36, R40 ;  /* 0x0000002409287223 */ /* 0x000fe20000010028 */
[----:B------:R-:W-:Y:S02]  /*114f0*/  HADD2.F32 R72, -RZ, R72.H1_H1 ;  /* 0x30000048ff487230 */ /* 0x000fe40000004100 */
[-C--:B------:R-:W-:Y:S01]  /*11500*/  FMUL.FTZ R9, R31, R8.reuse ;  /* 0x000000081f097220 */ /* 0x080fe20000410000 */
[----:B------:R-:W-:Y:S01]  /*11510*/  FFMA.FTZ R31, R10, R8, -R5 ;  /* 0x000000080a1f7223 */ /* 0x000fe20000010805 */
[----:B------:R-:W-:Y:S01]  /*11520*/  FMUL.FTZ R36, R33, R70 ;  /* 0x0000004621247220 */ /* 0x000fe20000410000 */
[----:B------:R-:W-:-:S02]  /*11530*/  HADD2.F32 R27, -RZ, R27.H1_H1 ;  /* 0x3000001bff1b7230 */ /* 0x000fc40000004100 */
[-C--:B------:R-:W-:Y:S01]  /*11540*/  FMUL.FTZ R33, R33, R72.reuse ;  /* 0x0000004821217220 */ /* 0x080fe20000410000 */
[----:B------:R-:W-:Y:S02]  /*11550*/  HADD2.F32 R30, -RZ, R41.H0_H0 ;  /* 0x20000029ff1e7230 */ /* 0x000fe40000004100 */
[C---:B------:R-:W-:Y:S01]  /*11560*/  FFMA.FTZ R36, R11.reuse, R72, -R36 ;  /* 0x000000480b247223 */ /* 0x040fe20000010824 */
[----:B------:R-:W-:Y:S02]  /*11570*/  HADD2.F32 R8, -RZ, R54.H0_H0 ;  /* 0x20000036ff087230 */ /* 0x000fe40000004100 */
[----:B------:R-:W-:Y:S01]  /*11580*/  FFMA.FTZ R33, R11, R70, R33 ;  /* 0x000000460b217223 */ /* 0x000fe20000010021 */
[----:B------:R-:W-:Y:S02]  /*11590*/  HADD2.F32 R24, -RZ, R24.H1_H1 ;  /* 0x30000018ff187230 */ /* 0x000fe40000004100 */
[----:B------:R-:W-:Y:S01]  /*115a0*/  FMUL.FTZ R42, R27, R30 ;  /* 0x0000001e1b2a7220 */ /* 0x000fe20000410000 */
[----:B------:R-:W-:-:S02]  /*115b0*/  HADD2.F32 R11, -RZ, R45.H0_H0 ;  /* 0x2000002dff0b7230 */ /* 0x000fc40000004100 */
[-C--:B------:R-:W-:Y:S01]  /*115c0*/  FMUL.FTZ R44, R27, R8.reuse ;  /* 0x000000081b2c7220 */ /* 0x080fe20000410000 */
[----:B------:R-:W-:Y:S02]  /*115d0*/  HADD2.F32 R5, -RZ, R47.H0_H0 ;  /* 0x2000002fff057230 */ /* 0x000fe40000004100 */
[----:B------:R-:W-:Y:S01]  /*115e0*/  FFMA.FTZ R10, R10, R29, R9 ;  /* 0x0000001d0a0a7223 */ /* 0x000fe20000010009 */
[----:B------:R-:W-:Y:S02]  /*115f0*/  HADD2.F32 R26, -RZ, R26.H1_H1 ;  /* 0x3000001aff1a7230 */ /* 0x000fe40000004100 */
[C---:B------:R-:W-:Y:S01]  /*11600*/  FFMA.FTZ R41, R7.reuse, R8, -R42 ;  /* 0x0000000807297223 */ /* 0x040fe2000001082a */
[----:B------:R-:W-:Y:S02]  /*11610*/  HADD2.F32 R25, -RZ, R43.H0_H0 ;  /* 0x2000002bff197230 */ /* 0x000fe40000004100 */
[----:B------:R-:W-:Y:S01]  /*11620*/  FFMA.FTZ R44, R7, R30, R44 ;  /* 0x0000001e072c7223 */ /* 0x000fe2000001002c */
[----:B------:R-:W-:-:S02]  /*11630*/  HADD2.F32 R9, -RZ, R46.H0_H0 ;  /* 0x2000002eff097230 */ /* 0x000fc40000004100 */
[C---:B------:R-:W-:Y:S01]  /*11640*/  FMUL.FTZ R7, R24.reuse, R11 ;  /* 0x0000000b18077220 */ /* 0x040fe20000410000 */
[----:B------:R-:W-:Y:S02]  /*11650*/  HADD2.F32 R6, -RZ, R6.H1_H1 ;  /* 0x30000006ff067230 */ /* 0x000fe40000004100 */
        /* <DEDUP_REMOVED lines=14> */
[----:B------:R-:W-:-:S02]  /*11740*/  F2FP.F16.F32.PACK_AB R8, R27, R34 ;  /* 0x000000221b08723e */ /* 0x000fc400000000ff */
[----:B------:R-:W-:-:S05]  /*11750*/  F2FP.F16.F32.PACK_AB R10, R25, R10 ;  /* 0x0000000a190a723e */ /* 0x000fca00000000ff */
[----:B------:R1:W-:Y:S02]  /*11760*/  STS.128 [R28+0xc400], R8 ;  /* 0x00c400081c007388 */ /* 0x0003e40000000c00 */
.L_x_1843:
[----:B------:R-:W-:Y:S05]  /*11770*/  BSYNC B1 ;  /* 0x0000000000017941 */ /* 0x000fea0003800000 */
.L_x_1842:
[----:B------:R-:W-:Y:S05]  /*11780*/  @P2 BRA `(.L_x_1815) ;  /* 0x0000000400782947 */ /* 0x000fea0003800000 */
[----:B------:R-:W-:Y:S01]  /*11790*/  LEA.HI R32, R32, R192, RZ, 0x1d ;  /* 0x000000c020207211 */ /* 0x000fe200078fe8ff */
[----:B--2---:R-:W-:Y:S01]  /*117a0*/  HADD2.F32 R29, -RZ, R20.H1_H1 ;  /* 0x30000014ff1d7230 */ /* 0x004fe20000004100 */
[--C-:B------:R-:W-:Y:S01]  /*117b0*/  SHF.R.U64 R40, R56, 0x10, R57.reuse ;  /* 0x0000001038287819 */ /* 0x100fe20000001239 */
[--C-:B------:R-:W-:Y:S01]  /*117c0*/  HADD2.F32 R31, -RZ, R0.reuse.H1_H1 ;  /* 0x30000000ff1f7230 */ /* 0x100fe20000004100 */
[----:B01----:R-:W-:Y:S01]  /*117d0*/  SHF.R.S32.HI R5, RZ, 0x1f, R32 ;  /* 0x0000001fff057819 */ /* 0x003fe20000011420 */
[----:B------:R-:W-:Y:S01]  /*117e0*/  IMAD.SHL.U32 R4, R32, 0x8, RZ ;  /* 0x0000000820047824 */ /* 0x000fe200078e00ff */
[----:B------:R-:W-:Y:S01]  /*117f0*/  SHF.R.U32.HI R56, RZ, 0x10, R57 ;  /* 0x00000010ff387819 */ /* 0x000fe20000011639 */
[----:B------:R-:W-:Y:S01]  /*11800*/  HADD2.F32 R30, -RZ, R0.H0_H0 ;  /* 0x20000000ff1e7230 */ /* 0x000fe20000004100 */
[----:B------:R-:W-:Y:S01]  /*11810*/  LEA.HI R32, R5, R32, RZ, 0x3 ;  /* 0x0000002005207211 */ /* 0x000fe200078f18ff */
[----:B------:R-:W-:Y:S01]  /*11820*/  HADD2.F32 R20, -RZ, R20.H0_H0 ;  /* 0x20000014ff147230 */ /* 0x000fe20000004100 */
[----:B------:R-:W-:-:S02]  /*11830*/  LOP3.LUT R5, R173, 0x38, R4, 0xf8, !PT ;  /* 0x00000038ad057812 */ /* 0x000fc400078ef804 */
[----:B------:R-:W-:Y:S01]  /*11840*/  SHF.R.U64 R38, R12, 0x10, R13 ;  /* 0x000000100c267819 */ /* 0x000fe2000000120d */
[----:B------:R-:W-:Y:S01]  /*11850*/  IMAD.SHL.U32 R32, R32, 0x400, RZ ;  /* 0x0000040020207824 */ /* 0x000fe200078e00ff */
[----:B------:R-:W-:Y:S02]  /*11860*/  LOP3.LUT R9, R5, R208, RZ, 0x3c, !PT ;  /* 0x000000d005097212 */ /* 0x000fe400078e3cff */
[----:B------:R-:W0:Y:S01]  /*11870*/  LDS.128 R4, [R203] ;  /* 0x00000000cb047984 */ /* 0x000e220000000c00 */
[----:B------:R-:W-:Y:S02]  /*11880*/  SHF.R.U64 R37, R14, 0x10, R15 ;  /* 0x000000100e257819 */ /* 0x000fe4000000120f */
[----:B------:R-:W-:Y:S02]  /*11890*/  LOP3.LUT R32, R32, 0x7fffe000, RZ, 0xc0, !PT ;  /* 0x7fffe00020207812 */ /* 0x000fe400078ec0ff */
[----:B------:R-:W-:Y:S02]  /*118a0*/  SHF.R.U64 R39, R58, 0x10, R59 ;  /* 0x000000103a277819 */ /* 0x000fe4000000123b */
[----:B------:R-:W-:-:S02]  /*118b0*/  IADD3 R9, R9, R32, R178 ;  /* 0x0000002009097210 */ /* 0x000fc40007ffe0b2 */
[----:B------:R-:W-:Y:S02]  /*118c0*/  SHF.R.U32.HI R32, RZ, 0x10, R13 ;  /* 0x00000010ff207819 */ /* 0x000fe4000001160d */
[----:B------:R-:W-:Y:S01]  /*118d0*/  SHF.R.U32.HI R58, RZ, 0x10, R59 ;  /* 0x00000010ff3a7819 */ /* 0x000fe2000001163b */
[----:B------:R-:W-:Y:S01]  /*118e0*/  IMAD R24, R9, 0x2, R16 ;  /* 0x0000000209187824 */ /* 0x000fe200078e0210 */
[----:B------:R-:W-:Y:S01]  /*118f0*/  SHF.R.U32.HI R36, RZ, 0x10, R15 ;  /* 0x00000010ff247819 */ /* 0x000fe2000001160f */
[----:B------:R-:W-:-:S03]  /*11900*/  HADD2.F32 R32, -RZ, R32.H0_H0 ;  /* 0x20000020ff207230 */ /* 0x000fc60000004100 */
[----:B------:R-:W1:Y:S01]  /*11910*/  LDS.128 R8, [R24+0xc400] ;  /* 0x00c4000018087984 */ /* 0x000e620000000c00 */
[--C-:B0-----:R-:W-:Y:S02]  /*11920*/  HADD2.F32 R13, -RZ, R5.reuse.H1_H1 ;  /* 0x30000005ff0d7230 */ /* 0x101fe40000004100 */
[----:B------:R-:W-:Y:S02]  /*11930*/  HADD2.F32 R12, -RZ, R5.H0_H0 ;  /* 0x20000005ff0c7230 */ /* 0x000fe40000004100 */
[----:B------:R-:W-:Y:S02]  /*11940*/  HADD2.F32 R5, -RZ, R4.H0_H0 ;  /* 0x20000004ff057230 */ /* 0x000fe40000004100 */
[----:B------:R-:W-:Y:S02]  /*11950*/  HADD2.F32 R14, -RZ, R6.H0_H0 ;  /* 0x20000006ff0e7230 */ /* 0x000fe40000004100 */
[--C-:B------:R-:W-:Y:S02]  /*11960*/  HADD2.F32 R15, -RZ, R7.reuse.H0_H0 ;  /* 0x20000007ff0f7230 */ /* 0x100fe40000004100 */
[----:B------:R-:W-:-:S02]  /*11970*/  HADD2.F32 R7, -RZ, R7.H1_H1 ;  /* 0x30000007ff077230 */ /* 0x000fc40000004100 */
[----:B------:R-:W-:Y:S02]  /*11980*/  HADD2.F32 R4, -RZ, R4.H1_H1 ;  /* 0x30000004ff047230 */ /* 0x000fe40000004100 */
[----:B------:R-:W-:Y:S02]  /*11990*/  HADD2.F32 R6, -RZ, R6.H1_H1 ;  /* 0x30000006ff067230 */ /* 0x000fe40000004100 */
[--C-:B-1----:R-:W-:Y:S02]  /*119a0*/  HADD2.F32 R25, -RZ, R9.reuse.H0_H0 ;  /* 0x20000009ff197230 */ /* 0x102fe40000004100 */
[----:B------:R-:W-:Y:S02]  /*119b0*/  HADD2.F32 R26, -RZ, R9.H1_H1 ;  /* 0x30000009ff1a7230 */ /* 0x000fe40000004100 */
[----:B------:R-:W-:Y:S02]  /*119c0*/  HADD2.F32 R9, -RZ, R8.H0_H0 ;  /* 0x20000008ff097230 */ /* 0x000fe40000004100 */
[C---:B------:R-:W-:Y:S01]  /*119d0*/  FMUL.FTZ R33, R25.reuse, R31 ;  /* 0x0000001f19217220 */ /* 0x040fe20000410000 */
[----:B------:R-:W-:Y:S01]  /*119e0*/  FMUL.FTZ R35, R25, R29 ;  /* 0x0000001d19237220 */ /* 0x000fe20000410000 */
[----:B------:R-:W-:-:S02]  /*119f0*/  HADD2.F32 R25, -RZ, R56.H0_H0 ;  /* 0x20000038ff197230 */ /* 0x000fc40000004100 */
[----:B------:R-:W-:Y:S01]  /*11a00*/  FMUL.FTZ R0, R26, R32 ;  /* 0x000000201a007220 */ /* 0x000fe20000410000 */
[C---:B------:R-:W-:Y:S01]  /*11a10*/  FFMA.FTZ R33, R12.reuse, R29, -R33 ;  /* 0x0000001d0c217223 */ /* 0x040fe20000010821 */
[----:B------:R-:W-:Y:S01]  /*11a20*/  FFMA.FTZ R35, R12, R31, R35 ;  /* 0x0000001f0c237223 */ /* 0x000fe20000010023 */
[----:B------:R-:W-:Y:S02]  /*11a30*/  HADD2.F32 R27, -RZ, R10.H0_H0 ;  /* 0x2000000aff1b7230 */ /* 0x000fe40000004100 */
[-C--:B------:R-:W-:Y:S01]  /*11a40*/  FMUL.FTZ R34, R26, R25.reuse ;  /* 0x000000191a227220 */ /* 0x080fe20000410000 */
[----:B------:R-:W-:Y:S01]  /*11a50*/  FFMA.FTZ R26, R13, R25, -R0 ;  /* 0x000000190d1a7223 */ /* 0x000fe20000010800 */
[C---:B------:R-:W-:Y:S01]  /*11a60*/  FMUL.FTZ R0, R9.reuse, R30 ;  /* 0x0000001e09007220 */ /* 0x040fe20000410000 */
[----:B------:R-:W-:Y:S02]  /*11a70*/  HADD2.F32 R12, -RZ, R3.H0_H0 ;  /* 0x20000003ff0c7230 */ /* 0x000fe40000004100 */
[----:B------:R-:W-:Y:S01]  /*11a80*/  FMUL.FTZ R9, R9, R20 ;  /* 0x0000001409097220 */ /* 0x000fe20000410000 */
[----:B------:R-:W-:Y:S01]  /*11a90*/  FFMA.FTZ R34, R13, R32, R34 ;  /* 0x000000200d227223 */ /* 0x000fe20000010022 */
[----:B------:R-:W-:Y:S01]  /*11aa0*/  FFMA.FTZ R13, R5, R20, -R0 ;  /* 0x00000014050d7223 */ /* 0x000fe20000010800 */
[----:B------:R-:W-:-:S02]  /*11ab0*/  HADD2.F32 R0, -RZ, R21.H0_H0 ;  /* 0x20000015ff007230 */ /* 0x000fc40000004100 */
[----:B------:R-:W-:Y:S01]  /*11ac0*/  FFMA.FTZ R30, R5, R30, R9 ;  /* 0x0000001e051e7223 */ /* 0x000fe20000010009 */
[C---:B------:R-:W-:Y:S01]  /*11ad0*/  FMUL.FTZ R5, R27.reuse, R12 ;  /* 0x0000000c1b057220 */ /* 0x040fe20000410000 */
[----:B------:R-:W-:Y:S02]  /*11ae0*/  HADD2.F32 R28, -RZ, R11.H0_H0 ;  /* 0x2000000bff1c7230 */ /* 0x000fe40000004100 */
[----:B------:R-:W-:Y:S02]  /*11af0*/  HADD2.F32 R3, -RZ, R3.H1_H1 ;  /* 0x30000003ff037230 */ /* 0x000fe40000004100 */
[-C--:B------:R-:W-:Y:S01]  /*11b00*/  FMUL.FTZ R27, R27, R0.reuse ;  /* 0x000000001b1b7220 */ /* 0x080fe20000410000 */
[----:B------:R-:W-:Y:S02]  /*11b10*/  HADD2.F32 R21, -RZ, R21.H1_H1 ;  /* 0x30000015ff157230 */ /* 0x000fe40000004100 */
[----:B------:R-:W-:Y:S01]  /*11b20*/  FFMA.FTZ R25, R14, R0, -R5 ;  /* 0x000000000e197223 */ /* 0x000fe20000010805 */
[----:B------:R-:W-:-:S02]  /*11b30*/  HADD2.F32 R11, -RZ, R11.H1_H1 ;  /* 0x3000000bff0b7230 */ /* 0x000fc40000004100 */
[C---:B------:R-:W-:Y:S01]  /*11b40*/  FMUL.FTZ R32, R28.reuse, R3 ;  /* 0x000000031c207220 */ /* 0x040fe20000410000 */
[----:B------:R-:W-:Y:S02]  /*11b50*/  HADD2.F32 R20, -RZ, R36.H0_H0 ;  /* 0x20000024ff147230 */ /* 0x000fe40000004100 */
[----:B------:R-:W-:Y:S01]  /*11b60*/  FMUL.FTZ R28, R28, R21 ;  /* 0x000000151c1c7220 */ /* 0x000fe20000410000 */
[----:B------:R-:W-:Y:S02]  /*11b70*/  HADD2.F32 R0, -RZ, R58.H0_H0 ;  /* 0x2000003aff007230 */ /* 0x000fe40000004100 */
[----:B------:R-:W-:Y:S01]  /*11b80*/  FFMA.FTZ R27, R14, R12, R27 ;  /* 0x0000000c0e1b7223 */ /* 0x000fe2000001001b */
[----:B------:R-:W-:Y:S02]  /*11b90*/  HADD2.F32 R8, -RZ, R8.H1_H1 ;  /* 0x30000008ff087230 */ /* 0x000fe40000004100 */
[----:B------:R-:W-:Y:S01]  /*11ba0*/  FMUL.FTZ R12, R11, R20 ;  /* 0x000000140b0c7220 */ /* 0x000fe20000410000 */
[----:B------:R-:W-:-:S02]  /*11bb0*/  HADD2.F32 R10, -RZ, R10.H1_H1 ;  /* 0x3000000aff0a7230 */ /* 0x000fc40000004100 */
[-C--:B------:R-:W-:Y:S01]  /*11bc0*/  FMUL.FTZ R14, R11, R0.reuse ;  /* 0x000000000b0e7220 */ /* 0x080fe20000410000 */
[C---:B------:R-:W-:Y:S01]  /*11bd0*/  FFMA.FTZ R28, R15.reuse, R3, R28 ;  /* 0x000000030f1c7223 */ /* 0x040fe2000001001c */
[----:B------:R-:W-:Y:S02]  /*11be0*/  HADD2.F32 R9, -RZ, R38.H0_H0 ;  /* 0x20000026ff097230 */ /* 0x000fe40000004100 */
[----:B------:R-:W-:Y:S01]  /*11bf0*/  FFMA.FTZ R32, R15, R21, -R32 ;  /* 0x000000150f207223 */ /* 0x000fe20000010820 */
[----:B------:R-:W-:Y:S02]  /*11c00*/  HADD2.F32 R11, -RZ, R37.H0_H0 ;  /* 0x20000025ff0b7230 */ /* 0x000fe40000004100 */
[C---:B------:R-:W-:Y:S01]  /*11c10*/  FFMA.FTZ R21, R7.reuse, R0, -R12 ;  /* 0x0000000007157223 */ /* 0x040fe2000001080c */
[----:B------:R-:W-:Y:S02]  /*11c20*/  HADD2.F32 R3, -RZ, R40.H0_H0 ;  /* 0x20000028ff037230 */ /* 0x000fe40000004100 */
[----:B------:R-:W-:Y:S01]  /*11c30*/  FFMA.FTZ R29, R7, R20, R14 ;  /* 0x00000014071d7223 */ /* 0x000fe2000001000e */
[----:B------:R-:W-:-:S02]  /*11c40*/  HADD2.F32 R5, -RZ, R39.H0_H0 ;  /* 0x20000027ff057230 */ /* 0x000fc40000004100 */
[----:B------:R-:W-:Y:S01]  /*11c50*/  FMUL.FTZ R7, R8, R9 ;  /* 0x0000000908077220 */ /* 0x000fe20000410000 */
[----:B------:R-:W-:Y:S01]  /*11c60*/  FMUL.FTZ R15, R10, R11 ;  /* 0x0000000b0a0f7220 */ /* 0x000fe20000410000 */
[----:B------:R-:W-:Y:S01]  /*11c70*/  FMUL.FTZ R8, R8, R3 ;  /* 0x0000000308087220 */ /* 0x000fe20000410000 */
[----:B------:R-:W-:Y:S01]  /*11c80*/  FMUL.FTZ R12, R10, R5 ;  /* 0x000000050a0c7220 */ /* 0x000fe20000410000 */
[----:B------:R-:W-:Y:S01]  /*11c90*/  FFMA.FTZ R0, R4, R3, -R7 ;  /* 0x0000000304007223 */ /* 0x000fe20000010807 */
[----:B------:R-:W-:Y:S01]  /*11ca0*/  FFMA.FTZ R10, R6, R5, -R15 ;  /* 0x00000005060a7223 */ /* 0x000fe2000001080f */
        /* <DEDUP_REMOVED lines=12> */
.L_x_1815:
[----:B------:R-:W-:Y:S05]  /*11d70*/  BSYNC B0 ;  /* 0x0000000000007941 */ /* 0x000fea0003800000 */
.L_x_1793:
        /* <DEDUP_REMOVED lines=8> */
.L_x_1791:
[----:B------:R-:W-:-:S06]  /*11e00*/  ULOP3.LUT UR4, UR60, 0x1, URZ, 0xfc, !UPT ;  /* 0x000000013c047892 */ /* 0x000fcc000f8efc3f */
[----:B01-3--:R-:W-:-:S04]  /*11e10*/  MOV R0, UR4 ;  /* 0x0000000400007c02 */ /* 0x00bfc80008000f00 */
[----:B------:R-:W-:-:S13]  /*11e20*/  ISETP.NE.AND P0, PT, R0, 0x3, PT ;  /* 0x000000030000780c */ /* 0x000fda0003f05270 */
[----:B------:R-:W-:Y:S05]  /*11e30*/  @!P0 BRA `(.L_x_1844) ;  /* 0x0000000000048947 */ /* 0x000fea0003800000 */
[----:B------:R-:W-:Y:S01]  /*11e40*/  BPT.TRAP 0x1 ;  /* 0x000000040000795c */ /* 0x000fe20000300000 */
.L_x_1844:
[----:B------:R-:W-:Y:S01]  /*11e50*/  IMAD R21, R22, 0x8, R16 ;  /* 0x0000000816157824 */ /* 0x000fe200078e0210 */
[----:B------:R-:W-:-:S04]  /*11e60*/  SHF.L.U32 R0, R23, 0x1f, RZ ;  /* 0x0000001f17007819 */ /* 0x000fc800000006ff */
[----:B------:R0:W1:Y:S01]  /*11e70*/  SYNCS.PHASECHK.TRANS64.TRYWAIT P2, [R21+URZ+0x2a830], R0 ;  /* 0x02a83000150075a7 */ /* 0x000062000804017f */
[----:B------:R-:W-:Y:S05]  /*11e80*/  @!P0 BRA `(.L_x_1845) ;  /* 0x0000000000048947 */ /* 0x000fea0003800000 */
[----:B------:R-:W-:Y:S01]  /*11e90*/  BPT.TRAP 0x1 ;  /* 0x000000040000795c */ /* 0x000fe20000300000 */
.L_x_1845:
[----:B------:R-:W3:Y:S02]  /*11ea0*/  S2R R3, SR_TID.X ;  /* 0x0000000000037919 */ /* 0x000ee40000002100 */
[----:B---3--:R-:W-:-:S04]  /*11eb0*/  LOP3.LUT R3, R3, 0x7f, RZ, 0xc0, !PT ;  /* 0x0000007f03037812 */ /* 0x008fc800078ec0ff */
[----:B------:R-:W-:Y:S01]  /*11ec0*/  ISETP.NE.AND P1, PT, R3, RZ, PT ;  /* 0x000000ff0300720c */ /* 0x000fe20003f25270 */
[----:B-1----:R-:W-:-:S12]  /*11ed0*/  @P2 BRA `(.L_x_1846) ;  /* 0x0000000000082947 */ /* 0x002fd80003800000 */
[----:B------:R-:W1:Y:S02]  /*11ee0*/  SYNCS.PHASECHK.TRANS64.TRYWAIT P2, [R21+URZ+0x2a830], R0 ;  /* 0x02a83000150075a7 */ /* 0x000e64000804017f */
[----:B-1----:R-:W-:Y:S05]  /*11ef0*/  @!P2 BRA `(.L_x_1847) ;  /* 0x0000018400d8a947 */ /* 0x002fea0003800000 */
.L_x_1846:
[----:B------:R-:W-:Y:S05]  /*11f00*/  WARPSYNC.ALL ;  /* 0x0000000000007948 */ /* 0x000fea0003800000 */
[----:B01----:R-:W-:Y:S01]  /*11f10*/  VIADD R0, R16, 0x18400 ;  /* 0x0001840010007836 */ /* 0x003fe20000000000 */
[----:B------:R-:W-:Y:S01]  /*11f20*/  R2UR UR4, R68 ;  /* 0x00000000440472ca */ /* 0x000fe200000e0000 */
[----:B--2-4-:R-:W-:Y:S01]  /*11f30*/  IMAD.MOV.U32 R5, RZ, RZ, 0x40000040 ;  /* 0x40000040ff057424 */ /* 0x014fe200078e00ff */
[----:B------:R-:W-:Y:S01]  /*11f40*/  WARPGROUP.ARRIVE ;  /* 0x00000000000079c5 */ /* 0x000fe20000000000 */
[----:B------:R-:W-:Y:S01]  /*11f50*/  UMOV UR9, 0x40000040 ;  /* 0x4000004000097882 */ /* 0x000fe20000000000 */
[----:B------:R-:W-:Y:S01]  /*11f60*/  SHF.R.U32.HI R0, RZ, 0x4, R0 ;  /* 0x00000004ff007819 */ /* 0x000fe20000011600 */
[----:B------:R-:W-:Y:S01]  /*11f70*/  IMAD.MOV.U32 R9, RZ, RZ, 0x40000040 ;  /* 0x40000040ff097424 */ /* 0x000fe200078e00ff */
[----:B------:R-:W-:-:S02]  /*11f80*/  R2UR UR11, R5 ;  /* 0x00000000050b72ca */ /* 0x000fc400000e0000 */
[----:B------:R-:W-:Y:S02]  /*11f90*/  LOP3.LUT R0, R0, 0x3fff, RZ, 0xc0, !PT ;  /* 0x00003fff00007812 */ /* 0x000fe400078ec0ff */
[----:B------:R-:W-:Y:S02]  /*11fa0*/  MOV R11, UR9 ;  /* 0x00000009000b7c02 */ /* 0x000fe40008000f00 */
[----:B------:R-:W-:Y:S01]  /*11fb0*/  LOP3.LUT R7, R0, 0x10000, RZ, 0xfc, !PT ;  /* 0x0001000000077812 */ /* 0x000fe200078efcff */
[----:B------:R-:W-:-:S04]  /*11fc0*/  ULOP3.LUT UR4, UR4, 0x10000, URZ, 0xfc, !UPT ;  /* 0x0001000004047892 */ /* 0x000fc8000f8efc3f */
[----:B------:R-:W-:Y:S01]  /*11fd0*/  IMAD R4, R22, 0x900, R7 ;  /* 0x0000090016047824 */ /* 0x000fe200078e0207 */
[----:B------:R-:W-:Y:S02]  /*11fe0*/  UIADD3 UR5, UR4, 0x2, URZ ;  /* 0x0000000204057890 */ /* 0x000fe4000fffe03f */
[----:B------:R-:W-:Y:S01]  /*11ff0*/  UMOV UR8, UR4 ;  /* 0x0000000400087c82 */ /* 0x000fe20008000000 */
[C---:B------:R-:W-:Y:S01]  /*12000*/  VIADD R8, R4.reuse, 0x2 ;  /* 0x0000000204087836 */ /* 0x040fe20000000000 */
[----:B------:R-:W-:Y:S01]  /*12010*/  R2UR UR10, R4 ;  /* 0x00000000040a72ca */ /* 0x000fe200000e0000 */
[----:B------:R-:W-:-:S05]  /*12020*/  IMAD.U32 R10, RZ, RZ, UR8 ;  /* 0x00000008ff0a7e24 */ /* 0x000fca000f8e00ff */
[----:B------:R0:W-:Y:S07]  /*12030*/  STL.64 [R1+0x38], R10 ;  /* 0x0000380a01007387 */ /* 0x0001ee0000100a00 */
[----:B------:R-:W-:Y:S01]  /*12040*/  HGMMA.64x96x16.F32 R24, gdesc[UR8], RZ, !UPT, gsb0 ;  /* 0x01600000081879f0 */ /* 0x000fe2000c0008ff */
[----:B------:R-:W-:Y:S01]  /*12050*/  R2UR UR10, R8 ;  /* 0x00000000080a72ca */ /* 0x000fe200000e0000 */
[----:B------:R-:W-:Y:S01]  /*12060*/  UMOV UR8, UR5 ;  /* 0x0000000500087c82 */ /* 0x000fe20008000000 */
[----:B------:R-:W-:Y:S01]  /*12070*/  R2UR UR11, R9 ;  /* 0x00000000090b72ca */ /* 0x000fe200000e0000 */
[----:B------:R-:W-:Y:S01]  /*12080*/  UMOV UR9, 0x40000040 ;  /* 0x4000004000097882 */ /* 0x000fe20000000000 */
[----:B------:R-:W-:Y:S01]  /*12090*/  IMAD.MOV.U32 R9, RZ, RZ, 0x40000040 ;  /* 0x40000040ff097424 */ /* 0x000fe200078e00ff */
[----:B------:R-:W-:Y:S01]  /*120a0*/  IADD3 R8, R4, 0x4, RZ ;  /* 0x0000000404087810 */ /* 0x000fe20007ffe0ff */
[----:B------:R-:W-:Y:S01]  /*120b0*/  UIADD3 UR5, UR4, 0x4, URZ ;  /* 0x0000000404057890 */ /* 0x000fe2000fffe03f */
[----:B0-----:R-:W-:-:S02]  /*120c0*/  IMAD.U32 R10, RZ, RZ, UR8 ;  /* 0x00000008ff0a7e24 */ /* 0x001fc4000f8e00ff */
[----:B------:R-:W-:-:S05]  /*120d0*/  IMAD.U32 R11, RZ, RZ, UR9 ;  /* 0x00000009ff0b7e24 */ /* 0x000fca000f8e00ff */
[----:B------:R0:W-:Y:S01]  /*120e0*/  STL.64 [R1+0x30], R10 ;  /* 0x0000300a01007387 */ /* 0x0001e20000100a00 */
[----:B------:R-:W-:Y:S02]  /*120f0*/  WARPGROUP.DEPBAR.LE gsb0, 0x0 ;  /* 0x00008000000079c5 */ /* 0x000fe40000010000 */
[----:B------:R-:W-:-:S06]  /*12100*/  WARPGROUP.ARRIVE ;  /* 0x00000000000079c5 */ /* 0x000fcc0000000000 */
[----:B------:R-:W-:Y:S01]  /*12110*/  HGMMA.64x96x16.F32 R24, gdesc[UR8], R24, gsb0 ;  /* 0x01600000081879f0 */ /* 0x000fe20008000818 */
[----:B------:R-:W-:Y:S01]  /*12120*/  R2UR UR10, R8 ;  /* 0x00000000080a72ca */ /* 0x000fe200000e0000 */
[----:B------:R-:W-:Y:S01]  /*12130*/  UMOV UR8, UR5 ;  /* 0x0000000500087c82 */ /* 0x000fe20008000000 */
[----:B------:R-:W-:Y:S01]  /*12140*/  R2UR UR11, R9 ;  /* 0x00000000090b72ca */ /* 0x000fe200000e0000 */
[----:B------:R-:W-:Y:S01]  /*12150*/  UMOV UR9, 0x40000040 ;  /* 0x4000004000097882 */ /* 0x000fe20000000000 */
[----:B------:R-:W-:Y:S01]  /*12160*/  VIADD R8, R4, 0x6 ;  /* 0x0000000604087836 */ /* 0x000fe20000000000 */
[----:B------:R-:W-:Y:S01]  /*12170*/  MOV R9, 0x40000040 ;  /* 0x4000004000097802 */ /* 0x000fe20000000f00 */
[----:B------:R-:W-:Y:S01]  /*12180*/  UIADD3 UR5, UR4, 0x6, URZ ;  /* 0x0000000604057890 */ /* 0x000fe2000fffe03f */
[----:B0-----:R-:W-:Y:S02]  /*12190*/  IMAD.U32 R10, RZ, RZ, UR8 ;  /* 0x00000008ff0a7e24 */ /* 0x001fe4000f8e00ff */
        /* <DEDUP_REMOVED lines=10> */
[----:B------:R-:W-:Y:S01]  /*12240*/  UIADD3 UR5, UR4, 0x400, URZ ;  /* 0x0000040004057890 */ /* 0x000fe2000fffe03f */
[----:B------:R-:W-:Y:S02]  /*12250*/  IMAD.MOV.U32 R9, RZ, RZ, 0x40000040 ;  /* 0x40000040ff097424 */ /* 0x000fe400078e00ff */
        /* <DEDUP_REMOVED lines=27> */
[----:B------:R-:W-:Y:S01]  /*12410*/  IMAD.U32 R10, RZ, RZ, UR8 ;  /* 0x00000008ff0a7e24 */ /* 0x000fe2000f8e00ff */
[----:B------:R-:W-:Y:S01]  /*12420*/  UIADD3 UR52, UR4, 0x406, URZ ;  /* 0x0000040604347890 */ /* 0x000fe2000fffe03f */
[----:B------:R-:W-:Y:S01]  /*12430*/  UMOV UR53, 0x40000040 ;  /* 0x4000004000357882 */ /* 0x000fe20000000000 */
[----:B------:R-:W-:-:S02]  /*12440*/  UIADD3 UR48, UR4, 0x800, URZ ;  /* 0x0000080004307890 */ /* 0x000fc4000fffe03f */
[----:B------:R0:W-:Y:S01]  /*12450*/  STL.64 [R1+0x10], R10 ;  /* 0x0000100a01007387 */ /* 0x0001e20000100a00 */
[----:B------:R-:W-:Y:S01]  /*12460*/  UMOV UR49, 0x40000040 ;  /* 0x4000004000317882 */ /* 0x000fe20000000000 */
[----:B------:R-:W-:Y:S01]  /*12470*/  UIADD3 UR44, UR4, 0x802, URZ ;  /* 0x00000802042c7890 */ /* 0x000fe2000fffe03f */
[----:B------:R-:W-:Y:S01]  /*12480*/  UMOV UR45, 0x40000040 ;  /* 0x40000040002d7882 */ /* 0x000fe20000000000 */
[----:B------:R-:W2:Y:S01]  /*12490*/  LDL.LU R72, [R1+0x4] ;  /* 0x0000040001487983 */ /* 0x000ea20000300800 */
[----:B------:R-:W-:Y:S02]  /*124a0*/  WARPGROUP.DEPBAR.LE gsb0, 0x0 ;  /* 0x00008000000079c5 */ /* 0x000fe40000010000 */
[----:B------:R-:W-:-:S06]  /*124b0*/  WARPGROUP.ARRIVE ;  /* 0x00000000000079c5 */ /* 0x000fcc0000000000 */
[----:B------:R-:W-:Y:S01]  /*124c0*/  HGMMA.64x96x16.F32 R24, gdesc[UR8], R24, gsb0 ;  /* 0x01600000081879f0 */ /* 0x000fe20008000818 */
[----:B------:R-:W-:Y:S01]  /*124d0*/  R2UR UR10, R8 ;  /* 0x00000000080a72ca */ /* 0x000fe200000e0000 */
[----:B------:R-:W-:Y:S01]  /*124e0*/  UMOV UR8, UR5 ;  /* 0x0000000500087c82 */ /* 0x000fe20008000000 */
[----:B------:R-:W-:Y:S01]  /*124f0*/  R2UR UR11, R9 ;  /* 0x00000000090b72ca */ /* 0x000fe200000e0000 */
[----:B------:R-:W-:Y:S01]  /*12500*/  UMOV UR9, 0x40000040 ;  /* 0x4000004000097882 */ /* 0x000fe20000000000 */
[----:B------:R-:W-:Y:S01]  /*12510*/  IMAD.MOV.U32 R9, RZ, RZ, 0x40000040 ;  /* 0x40000040ff097424 */ /* 0x000fe200078e00ff */
[----:B------:R-:W-:Y:S01]  /*12520*/  IADD3 R8, R4, 0x306, RZ ;  /* 0x0000030604087810 */ /* 0x000fe20007ffe0ff */
[----:B------:R-:W-:Y:S01]  /*12530*/  UIADD3 UR40, UR4, 0x804, URZ ;  /* 0x0000080404287890 */ /* 0x000fe2000fffe03f */
[----:B------:R-:W-:Y:S01]  /*12540*/  UMOV UR41, 0x40000040 ;  /* 0x4000004000297882 */ /* 0x000fe20000000000 */
[----:B------:R-:W-:Y:S02]  /*12550*/  WARPGROUP.DEPBAR.LE gsb0, 0x0 ;  /* 0x00008000000079c5 */ /* 0x000fe40000010000 */
[----:B------:R-:W-:Y:S01]  /*12560*/  WARPGROUP.ARRIVE ;  /* 0x00000000000079c5 */ /* 0x000fe20000000000 */
[----:B------:R-:W-:Y:S01]  /*12570*/  IMAD.MOV.U32 R5, RZ, RZ, 0x40000040 ;  /* 0x40000040ff057424 */ /* 0x000fe200078e00ff */
[----:B------:R-:W-:Y:S01]  /*12580*/  UIADD3 UR36, UR4, 0x806, URZ ;  /* 0x0000080604247890 */ /* 0x000fe2000fffe03f */
[----:B------:R-:W-:Y:S01]  /*12590*/  R2UR UR54, R8 ;  /* 0x00000000083672ca */ /* 0x000fe200000e0000 */
[----:B------:R-:W-:Y:S01]  /*125a0*/  UMOV UR37, 0x40000040 ;  /* 0x4000004000257882 */ /* 0x000fe20000000000 */
[----:B------:R-:W-:Y:S01]  /*125b0*/  IADD3 R12, R181, R177, RZ ;  /* 0x000000b1b50c7210 */ /* 0x000fe20007ffe0ff */
[----:B------:R-:W-:Y:S01]  /*125c0*/  HGMMA.64x96x16.F32 R24, gdesc[UR8], R24, gsb0 ;  /* 0x01600000081879f0 */ /* 0x000fe20008000818 */
[----:B------:R-:W-:Y:S01]  /*125d0*/  R2UR UR55, R9 ;  /* 0x00000000093772ca */ /* 0x000fe200000e0000 */
[----:B------:R-:W-:Y:S01]  /*125e0*/  VIADD R8, R4, 0x600 ;  /* 0x0000060004087836 */ /* 0x000fe20000000000 */
[----:B------:R-:W-:Y:S01]  /*125f0*/  R2UR UR39, R5 ;  /* 0x00000000052772ca */ /* 0x000fe200000e0000 */
[----:B------:R-:W-:Y:S01]  /*12600*/  IMAD.MOV.U32 R9, RZ, RZ, 0x40000040 ;  /* 0x40000040ff097424 */ /* 0x000fe200078e00ff */
[----:B------:R-:W-:Y:S01]  /*12610*/  ULDC UR4, c[0x0][0x9d8] ;  /* 0x0002760000047ab9 */ /* 0x000fe20000000800 */
[----:B0-----:R-:W-:Y:S01]  /*12620*/  IMAD.U32 R10, RZ, RZ, UR8 ;  /* 0x00000008ff0a7e24 */ /* 0x001fe2000f8e00ff */
[----:B------:R-:W-:Y:S01]  /*12630*/  R2UR UR50, R8 ;  /* 0x00000000083272ca */ /* 0x000fe200000e0000 */
[----:B------:R-:W-:Y:S01]  /*12640*/  IMAD.U32 R11, RZ, RZ, UR9 ;  /* 0x00000009ff0b7e24 */ /* 0x000fe2000f8e00ff */
[----:B------:R-:W-:Y:S01]  /*12650*/  R2UR UR51, R9 ;  /* 0x00000000093372ca */ /* 0x000fe200000e0000 */
[----:B------:R-:W-:-:S02]  /*12660*/  WARPGROUP.DEPBAR.LE gsb0, 0x0 ;  /* 0x00008000000079c5 */ /* 0x000fc40000010000 */
[----:B------:R-:W-:-:S06]  /*12670*/  WARPGROUP.ARRIVE ;  /* 0x00000000000079c5 */ /* 0x000fcc0000000000 */
[----:B------:R-:W-:Y:S01]  /*12680*/  HGMMA.64x96x16.F32 R24, gdesc[UR52], R24, gsb0 ;  /* 0x01600000341879f0 */ /* 0x000fe20008000818 */
[----:B------:R-:W-:Y:S01]  /*12690*/  VIADD R8, R4, 0x602 ;  /* 0x0000060204087836 */ /* 0x000fe20000000000 */
[----:B------:R-:W-:-:S04]  /*126a0*/  MOV R9, 0x40000040 ;  /* 0x4000004000097802 */ /* 0x000fc80000000f00 */
[----:B------:R-:W-:Y:S02]  /*126b0*/  R2UR UR46, R8 ;  /* 0x00000000082e72ca */ /* 0x000fe400000e0000 */
[----:B------:R-:W-:Y:S01]  /*126c0*/  R2UR UR47, R9 ;  /* 0x00000000092f72ca */ /* 0x000fe200000e0000 */
[----:B------:R-:W-:Y:S02]  /*126d0*/  WARPGROUP.DEPBAR.LE gsb0, 0x0 ;  /* 0x00008000000079c5 */ /* 0x000fe40000010000 */
[----:B------:R-:W-:-:S06]  /*126e0*/  WARPGROUP.ARRIVE ;  /* 0x00000000000079c5 */ /* 0x000fcc0000000000 */
[----:B------:R-:W-:Y:S01]  /*126f0*/  HGMMA.64x96x16.F32 R24, gdesc[UR48], R24, gsb0 ;  /* 0x01600000301879f0 */ /* 0x000fe20008000818 */
[----:B------:R-:W-:Y:S02]  /*12700*/  VIADD R8, R4, 0x604 ;  /* 0x0000060404087836 */ /* 0x000fe40000000000 */
[----:B------:R-:W-:-:S03]  /*12710*/  IMAD.MOV.U32 R9, RZ, RZ, 0x40000040 ;  /* 0x40000040ff097424 */ /* 0x000fc600078e00ff */
[----:B------:R-:W-:Y:S02]  /*12720*/  R2UR UR42, R8 ;  /* 0x00000000082a72ca */ /* 0x000fe400000e0000 */
[----:B------:R-:W-:Y:S01]  /*12730*/  R2UR UR43, R9 ;  /* 0x00000000092b72ca */ /* 0x000fe200000e0000 */
[----:B------:R-:W-:Y:S02]  /*12740*/  WARPGROUP.DEPBAR.LE gsb0, 0x0 ;  /* 0x00008000000079c5 */ /* 0x000fe40000010000 */
[----:B------:R-:W-:Y:S01]  /*12750*/  WARPGROUP.ARRIVE ;  /* 0x00000000000079c5 */ /* 0x000fe20000000000 */
[----:B------:R-:W-:Y:S01]  /*12760*/  VIADD R4, R4, 0x606 ;  /* 0x0000060604047836 */ /* 0x000fe20000000000 */
[----:B------:R-:W0:Y:S04]  /*12770*/  LDC R9, c[0x0][0x448] ;  /* 0x00011200ff097b82 */ /* 0x000e280000000800 */
[----:B------:R-:W-:Y:S01]  /*12780*/  HGMMA.64x96x16.F32 R24, gdesc[UR44], R24, gsb0 ;  /* 0x016000002c1879f0 */ /* 0x000fe20008000818 */
[----:B------:R-:W-:-:S02]  /*12790*/  R2UR UR38, R4 ;  /* 0x00000000042672ca */ /* 0x000fc400000e0000 */
[----:B------:R-:W-:Y:S02]  /*127a0*/  WARPGROUP.DEPBAR.LE gsb0, 0x0 ;  /* 0x00008000000079c5 */ /* 0x000fe40000010000 */
[----:B------:R-:W-:-:S06]  /*127b0*/  WARPGROUP.ARRIVE ;  /* 0x00000000000079c5 */ /* 0x000fcc0000000000 */
[----:B------:R-:W-:Y:S01]  /*127c0*/  HGMMA.64x96x16.F32 R24, gdesc[UR40], R24, gsb0 ;  /* 0x01600000281879f0 */ /* 0x000fe20008000818 */
[----:B0-----:R-:W-:-:S13]  /*127d0*/  ISETP.NE.AND P2, PT, R9, 0x1, PT ;  /* 0x000000010900780c */ /* 0x001fda0003f45270 */
[----:B------:R-:W0:Y:S01]  /*127e0*/  @P2 LDC R13, c[0x0][0x44c] ;  /* 0x00011300ff0d2b82 */ /* 0x000e220000000800 */
[----:B------:R-:W-:Y:S02]  /*127f0*/  WARPGROUP.DEPBAR.LE gsb0, 0x0 ;  /* 0x00008000000079c5 */ /* 0x000fe40000010000 */
[----:B------:R-:W-:-:S06]  /*12800*/  WARPGROUP.ARRIVE ;  /* 0x00000000000079c5 */ /* 0x000fcc0000000000 */
[----:B------:R-:W-:Y:S01]  /*12810*/  HGMMA.64x96x16.F32 R24, gdesc[UR36], R24, gsb0 ;  /* 0x01600000241879f0 */ /* 0x000fe20008000818 */
[----:B0-----:R-:W-:Y:S01]  /*12820*/  @P2 IMAD.HI.U32 R13, R12, R13, RZ ;  /* 0x0000000d0c0d2227 */ /* 0x001fe200078e00ff */
[----:B--2---:R-:W-:Y:S01]  /*12830*/  LOP3.LUT R72, R72, 0xffdfffff, RZ, 0xc0, !PT ;  /* 0xffdfffff48487812 */ /* 0x004fe200078ec0ff */
[----:B------:R0:W-:Y:S03]  /*12840*/  STL.64 [R1+0x8], R10 ;  /* 0x0000080a01007387 */ /* 0x0001e60000100a00 */
[----:B------:R-:W-:-:S04]  /*12850*/  @P2 LOP3.LUT R72, R72, 0x200000, RZ, 0xfc, !PT ;  /* 0x0020000048482812 */ /* 0x000fc800078efcff */
[----:B------:R-:W-:Y:S01]  /*12860*/  LOP3.LUT R72, R72, 0xffefffff, RZ, 0xc0, !PT ;  /* 0xffefffff48487812 */ /* 0x000fe200078ec0ff */
[----:B------:R-:W-:-:S05]  /*12870*/  @!P1 VIADD R21, R21, 0x2a840 ;  /* 0x0002a84015159836 */ /* 0x000fca0000000000 */
[----:B------:R-:W-:Y:S01]  /*12880*/  @!P1 PRMT R21, RZ, 0x654, R21 ;  /* 0x00000654ff159816 */ /* 0x000fe20000000015 */
[----:B------:R-:W-:Y:S02]  /*12890*/  WARPGROUP.DEPBAR.LE gsb0, 0x0 ;  /* 0x00008000000079c5 */ /* 0x000fe40000010000 */
[----:B------:R-:W-:Y:S01]  /*128a0*/  FMUL.FTZ R4, R24, UR4 ;  /* 0x0000000418047c20 */ /* 0x000fe20008410000 */
[----:B------:R1:W-:Y:S01]  /*128b0*/  @!P1 SYNCS.ARRIVE.TRANS64.RED.A1T0 RZ, [R21+URZ], RZ ;  /* 0x000000ff15ff99a7 */ /* 0x0003e2000810043f */
[----:B------:R-:W2:Y:S01]  /*128c0*/  @P2 LDC R24, c[0x0][0x450] ;  /* 0x00011400ff182b82 */ /* 0x000ea20000000800 */
[----:B------:R-:W-:Y:S01]  /*128d0*/  FMUL.FTZ R0, R26, UR4 ;  /* 0x000000041a007c20 */ /* 0x000fe20008410000 */
[----:B------:R-:W-:Y:S01]  /*128e0*/  FMUL.FTZ R26, R42, UR4 ;  /* 0x000000042a1a7c20 */ /* 0x000fe20008410000 */
[----:B------:R-:W-:Y:S01]  /*128f0*/  IMAD.MOV.U32 R42, RZ, RZ, R12 ;  /* 0x000000ffff2a7224 */ /* 0x000fe200078e000c */
[----:B--2---:R-:W-:-:S04]  /*12900*/  @P2 SHF.R.U32.HI R42, RZ, R24, R13 ;  /* 0x00000018ff2a2219 */ /* 0x004fc8000001160d */
[----:B------:R-:W2:Y:S01]  /*12910*/  LDC.64 R12, c[0x0][0x9e0] ;  /* 0x00027800ff0c7b82 */ /* 0x000ea20000000a00 */
[----:B------:R-:W-:Y:S01]  /*12920*/  FMUL.FTZ R5, R25, UR4 ;  /* 0x0000000419057c20 */ /* 0x000fe20008410000 */
[----:B------:R-:W-:Y:S01]  /*12930*/  FMUL.FTZ R3, R27, UR4 ;  /* 0x000000041b037c20 */ /* 0x000fe20008410000 */
[----:B------:R-:W-:Y:S01]  /*12940*/  FMUL.FTZ R25, R28, UR4 ;  /* 0x000000041c197c20 */ /* 0x000fe20008410000 */
[----:B------:R-:W-:Y:S01]  /*12950*/  FMUL.FTZ R27, R29, UR4 ;  /* 0x000000041d1b7c20 */ /* 0x000fe20008410000 */
[----:B------:R-:W-:Y:S01]  /*12960*/  FMUL.FTZ R6, R30, UR4 ;  /* 0x000000041e067c20 */ /* 0x000fe20008410000 */
[----:B0-----:R-:W-:Y:S01]  /*12970*/  FMUL.FTZ R10, R34, UR4 ;  /* 0x00000004220a7c20 */ /* 0x001fe20008410000 */
        /* <DEDUP_REMOVED lines=15> */
[----:B--2---:R-:W-:Y:S01]  /*12a70*/  ISETP.GE.AND P2, PT, R13, 0x1, PT ;  /* 0x000000010d00780c */ /* 0x004fe20003f46270 */
        /* <DEDUP_REMOVED lines=24> */
[----:B------:R-:W-:-:S02]  /*12c00*/  ULDC UR4, c[0x0][0x9dc] ;  /* 0x0002770000047ab9 */ /* 0x000fc40000000800 */
[----:B------:R-:W-:Y:S01]  /*12c10*/  ULOP3.LUT UR5, URZ, UR4, URZ, 0x33, !UPT ;  /* 0x000000043f057292 */ /* 0x000fe2000f8e333f */
[----:B------:R0:W2:Y:S01]  /*12c20*/  MUFU.TANH R95, R40 ;  /* 0x00000028005f7308 */ /* 0x0000a20000002400 */
[----:B------:R-:W-:Y:S01]  /*12c30*/  @P2 LOP3.LUT R72, R72, 0x100000, RZ, 0xfc, !PT ;  /* 0x0010000048482812 */ /* 0x000fe200078efcff */
[----:B------:R-:W-:-:S06]  /*12c40*/  IMAD.MOV.U32 R33, RZ, RZ, -0x60 ;  /* 0xffffffa0ff217424 */ /* 0x000fcc00078e00ff */
[----:B------:R3:W4:Y:S01]  /*12c50*/  MUFU.TANH R39, R53 ;  /* 0x0000003500277308 */ /* 0x0007220000002400 */
[----:B0-----:R-:W-:Y:S01]  /*12c60*/  MOV R40, UR5 ;  /* 0x0000000500287c02 */ /* 0x001fe20008000f00 */
[----:B------:R-:W-:-:S04]  /*12c70*/  IMAD R33, R2, R33, 0x61 ;  /* 0x0000006102217424 */ /* 0x000fc800078e0221 */
[----:B------:R-:W-:Y:S04]  /*12c80*/  STL [R1], R40 ;  /* 0x0000002801007387 */ /* 0x000fe80000100800 */
[----:B---3--:R-:W0:Y:S04]  /*12c90*/  SHFL.IDX PT, R53, R42, RZ, 0x1c1f ;  /* 0x001c1fff2a357589 */ /* 0x008e2800000e0000 */
[----:B------:R3:W-:Y:S01]  /*12ca0*/  STL [R1+0x4], R72 ;  /* 0x0000044801007387 */ /* 0x0007e20000100800 */
[----:B------:R-:W-:Y:S01]  /*12cb0*/  IMAD R32, R180, -0x2, R33 ;  /* 0xfffffffeb4207824 */ /* 0x000fe200078e0221 */
[----:B------:R-:W0:Y:S01]  /*12cc0*/  MUFU.TANH R4, R4 ;  /* 0x0000000400047308 */ /* 0x000e220000002400 */
[----:B------:R-:W-:-:S03]  /*12cd0*/  IMAD R31, R2, -0x60, R164 ;  /* 0xffffffa0021f7824 */ /* 0x000fc600078e02a4 */
[----:B------:R-:W-:Y:S01]  /*12ce0*/  IADD3 R35, -R163, R32, R164 ;  /* 0x00000020a3237210 */ /* 0x000fe20007ffe1a4 */
[----:B------:R-:W-:-:S03]  /*12cf0*/  VIADD R31, R31, 0x60 ;  /* 0x000000601f1f7836 */ /* 0x000fc60000000000 */
[----:B------:R-:W0:Y:S01]  /*12d00*/  MUFU.TANH R5, R5 ;  /* 0x0000000500057308 */ /* 0x000e220000002400 */
[----:B------:R-:W-:-:S07]  /*12d10*/  IMAD R50, R180, -0x2, R31 ;  /* 0xfffffffeb4327824 */ /* 0x000fce00078e021f */
[----:B------:R-:W0:Y:S01]  /*12d20*/  MUFU.TANH R0, R0 ;  /* 0x0000000000007308 */ /* 0x000e220000002400 */
[----:B------:R-:W-:-:S07]  /*12d30*/  IMAD.IADD R51, R35, 0x1, R12 ;  /* 0x0000000123337824 */ /* 0x000fce00078e020c */
        /* <DEDUP_REMOVED lines=39> */
[----:B-1----:R-:W1:Y:S08]  /*12fb0*/  MUFU.TANH R21, R70 ;  /* 0x0000004600157308 */ /* 0x002e700000002400 */
[----:B------:R-:W1:Y:S01]  /*12fc0*/  MUFU.TANH R24, R24 ;  /* 0x0000001800187308 */ /* 0x000e620000002400 */
[----:B------:R-:W-:Y:S01]  /*12fd0*/  VIADD R54, R33, 0xffffffff ;  /* 0xffffffff21367836 */ /* 0x000fe20000000000 */
[----:B0-----:R-:W-:-:S06]  /*12fe0*/  VIADDMNMX R40, R53, R51, R50, PT ;  /* 0x0000003335287246 */ /* 0x001fcc0003800132 */
[----:B------:R0:W1:Y:S01]  /*12ff0*/  MUFU.TANH R43, R52 ;  /* 0x00000034002b7308 */ /* 0x0000620000002400 */
[----:B------:R-:W-:Y:S02]  /*13000*/  VIADD R58, R32, 0xffffffff ;  /* 0xffffffff203a7836 */ /* 0x000fe40000000000 */
[----:B0-----:R-:W-:-:S05]  /*13010*/  VIADD R52, R35, UR5 ;  /* 0x0000000523347c36 */ /* 0x001fca0008000000 */
[----:B------:R0:W1:Y:S02]  /*13020*/  MUFU.TANH R37, R44 ;  /* 0x0000002c00257308 */ /* 0x0000640000002400 */
[----:B0-----:R-:W-:Y:S01]  /*13030*/  IADD3 R44, R52, R53, RZ ;  /* 0x00000035342c7210 */ /* 0x001fe20007ffe0ff */
[----:B--234-:R-:W-:Y:S06]  /*13040*/  @!P2 BRA `(.L_x_1848) ;  /* 0x00000000004ca947 */ /* 0x01cfec0003800000 */
        /* <DEDUP_REMOVED lines=11> */
.L_x_1850:
[----:B------:R-:W-:-:S13]  /*13100*/  ISETP.NE.AND P2, PT, R13, 0x1, PT ;  /* 0x000000010d00780c */ /* 0x000fda0003f45270 */
[----:B------:R-:W0:Y:S02]  /*13110*/  @P2 LDC.64 R32, c[0x0][0x9e8] ;  /* 0x00027a00ff202b82 */ /* 0x000e240000000a00 */
[----:B0-----:R-:W-:-:S05]  /*13120*/  @P2 IMAD.HI.U32 R32, R31, R32, RZ ;  /* 0x000000201f202227 */ /* 0x001fca00078e00ff */
[----:B------:R-:W-:-:S07]  /*13130*/  @P2 SHF.R.U32.HI R31, RZ, R33, R32 ;  /* 0x00000021ff1f2219 */ /* 0x000fce0000011620 */
.L_x_1851:
[----:B------:R-:W-:Y:S05]  /*13140*/  BSYNC B0 ;  /* 0x0000000000007941 */ /* 0x000fea0003800000 */
.L_x_1849:
[----:B------:R-:W-:-:S05]  /*13150*/  IMAD R31, R31, R13, R58 ;  /* 0x0000000d1f1f7224 */ /* 0x000fca00078e023a */
[----:B------:R-:W-:Y:S02]  /*13160*/  VIMNMX R44, R44, R31, !PT ;  /* 0x0000001f2c2c7248 */ /* 0x000fe40007fe0100 */
[----:B------:R-:W-:-:S07]  /*13170*/  VIADDMNMX R40, R31, R13, R40, PT ;  /* 0x0000000d1f287246 */ /* 0x000fce0003800128 */
.L_x_1848:
[C---:B------:R-:W-:Y:S02]  /*13180*/  ISETP.GE.AND P2, PT, R54.reuse, 0x2, PT ;  /* 0x000000023600780c */ /* 0x040fe40003f46270 */
[----:B------:R-:W-:Y:S02]  /*13190*/  ISETP.GE.AND P6, PT, R54, 0x9, PT ;  /* 0x000000093600780c */ /* 0x000fe40003fc6270 */
[----:B------:R-:W-:Y:S02]  /*131a0*/  ISETP.GT.AND P3, PT, R44, 0x1, !P2 ;  /* 0x000000012c00780c */ /* 0x000fe40005764270 */
[----:B------:R-:W-:Y:S02]  /*131b0*/  ISETP.GE.AND P4, PT, R54, 0xa, PT ;  /* 0x0000000a3600780c */ /* 0x000fe40003f86270 */
[----:B------:R-:W-:Y:S02]  /*131c0*/  ISETP.LT.OR P3, PT, R40, 0x2, P3 ;  /* 0x000000022800780c */ /* 0x000fe40001f61670 */
[----:B------:R-:W-:-:S02]  /*131d0*/  P2R R55, PR, RZ, 0x10 ;  /* 0x00000010ff377803 */ /* 0x000fc40000000000 */
[----:B------:R-:W-:Y:S02]  /*131e0*/  FSEL R87, R5, -INF , !P3 ;  /* 0xff80000005577808 */ /* 0x000fe40005800000 */
[----:B------:R-:W-:Y:S01]  /*131f0*/  ISETP.GT.AND P3, PT, R44, 0x8, !P6 ;  /* 0x000000082c00780c */ /* 0x000fe20007764270 */
[----:B------:R-:W0:Y:S03]  /*13200*/  SHFL.IDX PT, R5, R42, 0x1, 0x1c1f ;  /* 0x003c1f002a057f89 */ /* 0x000e2600000e0000 */
        /* <DEDUP_REMOVED lines=41> */
[----:B-1----:R-:W-:Y:S02]  /*134a0*/  FSEL R61, R37, -INF , !P3 ;  /* 0xff800000253d7808 */ /* 0x002fe40005800000 */
        /* <DEDUP_REMOVED lines=8> */
[----:B0-----:R-:W-:Y:S02]  /*13530*/  VIADDMNMX R32, R5, R51, R50, PT ;  /* 0x0000003305207246 */ /* 0x001fe40003800132 */
        /* <DEDUP_REMOVED lines=55> */
[----:B------:R-:W-:-:S04]  /*138b0*/  ISETP.GT.AND P5, PT, R44, 0x59, !P5 ;  /* 0x000000592c00780c */ /* 0x000fc80006fa4270 */
[----:B------:R-:W-:Y:S01]  /*138c0*/  ISETP.LT.OR P5, PT, R40, 0x5a, P5 ;  /* 0x0000005a2800780c */ /* 0x000fe20002fa1670 */
[----:B------:R-:W-:-:S03]  /*138d0*/  IMAD.IADD R40, R52, 0x1, R5 ;  /* 0x0000000134287824 */ /* 0x000fc600078e0205 */
        /* <DEDUP_REMOVED lines=14> */
.L_x_1854:
[----:B------:R-:W-:-:S13]  /*139c0*/  ISETP.NE.AND P5, PT, R13, 0x1, PT ;  /* 0x000000010d00780c */ /* 0x000fda0003fa5270 */
[----:B------:R-:W0:Y:S02]  /*139d0*/  @P5 LDC.64 R4, c[0x0][0x9e8] ;  /* 0x00027a00ff045b82 */ /* 0x000e240000000a00 */
[----:B0-----:R-:W-:-:S05]  /*139e0*/  @P5 IMAD.HI.U32 R4, R42, R4, RZ ;  /* 0x000000042a045227 */ /* 0x001fca00078e00ff */
[----:B------:R-:W-:-:S07]  /*139f0*/  @P5 SHF.R.U32.HI R42, RZ, R5, R4 ;  /* 0x00000005ff2a5219 */ /* 0x000fce0000011604 */
.L_x_1855:
[----:B------:R-:W-:Y:S05]  /*13a00*/  BSYNC B0 ;  /* 0x0000000000007941 */ /* 0x000fea0003800000 */
.L_x_1853:
[----:B------:R-:W-:-:S05]  /*13a10*/  IMAD R5, R42, R13, R58 ;  /* 0x0000000d2a057224 */ /* 0x000fca00078e023a */
[----:B------:R-:W-:Y:S02]  /*13a20*/  VIMNMX R40, R40, R5, !PT ;  /* 0x0000000528287248 */ /* 0x000fe40007fe0100 */
[----:B------:R-:W-:-:S07]  /*13a30*/  VIADDMNMX R32, R5, R13, R32, PT ;  /* 0x0000000d05207246 */ /* 0x000fce0003800120 */
.L_x_1852:
[----:B------:R-:W-:Y:S01]  /*13a40*/  ISETP.GT.AND P2, PT, R40, 0x1, !P2 ;  /* 0x000000012800780c */ /* 0x000fe20005744270 */
[----:B------:R-:W-:Y:S01]  /*13a50*/  ULDC UR4, c[0x0][0x988] ;  /* 0x0002620000047ab9 */ /* 0x000fe20000000800 */
[----:B------:R-:W-:Y:S02]  /*13a60*/  FMNMX.FTZ R4, R105, R87, !PT ;  /* 0x0000005769047209 */ /* 0x000fe40007810000 */
[----:B------:R-:W-:Y:S02]  /*13a70*/  ISETP.LT.OR P2, PT, R32, 0x2, P2 ;  /* 0x000000022000780c */ /* 0x000fe40001741670 */
[----:B------:R-:W-:Y:S02]  /*13a80*/  FMNMX.FTZ R4, R103, R4, !PT ;  /* 0x0000000467047209 */ /* 0x000fe40007810000 */
[----:B------:R-:W-:Y:S02]  /*13a90*/  FSEL R45, R3, -INF , !P2 ;  /* 0xff800000032d7808 */ /* 0x000fe40005000000 */
[----:B------:R-:W-:-:S02]  /*13aa0*/  ISETP.NE.AND P2, PT, R55, RZ, PT ;  /* 0x000000ff3700720c */ /* 0x000fc40003f45270 */
[C---:B------:R-:W-:Y:S02]  /*13ab0*/  ISETP.GT.AND P6, PT, R40.reuse, 0x8, !P6 ;  /* 0x000000082800780c */ /* 0x040fe400077c4270 */
[----:B------:R-:W-:Y:S02]  /*13ac0*/  ISETP.GT.AND P2, PT, R40, 0x9, !P2 ;  /* 0x000000092800780c */ /* 0x000fe40005744270 */
[----:B------:R-:W-:Y:S02]  /*13ad0*/  FMNMX.FTZ R4, R89, R4, !PT ;  /* 0x0000000459047209 */ /* 0x000fe40007810000 */
[C---:B------:R-:W-:Y:S02]  /*13ae0*/  ISETP.LT.OR P2, PT, R32.reuse, 0xa, P2 ;  /* 0x0000000a2000780c */ /* 0x040fe40001741670 */
[----:B------:R-:W-:Y:S02]  /*13af0*/  ISETP.LT.OR P6, PT, R32, 0x9, P6 ;  /* 0x000000092000780c */ /* 0x000fe400037c1670 */
[----:B------:R-:W-:-:S02]  /*13b00*/  FSEL R47, R8, -INF , !P2 ;  /* 0xff800000082f7808 */ /* 0x000fc40005000000 */
[----:B------:R-:W-:Y:S02]  /*13b10*/  ISETP.NE.AND P2, PT, R59, RZ, PT ;  /* 0x000000ff3b00720c */ /* 0x000fe40003f45270 */
[----:B------:R-:W-:Y:S02]  /*13b20*/  FMNMX.FTZ R4, R101, R4, !PT ;  /* 0x0000000465047209 */ /* 0x000fe40007810000 */
[----:B------:R-:W-:Y:S02]  /*13b30*/  ISETP.GT.AND P2, PT, R40, 0x10, !P2 ;  /* 0x000000102800780c */ /* 0x000fe40005744270 */
[----:B------:R-:W-:Y:S02]  /*13b40*/  FSEL R3, R6, -INF , !P6 ;  /* 0xff80000006037808 */ /* 0x000fe40007000000 */
[----:B------:R-:W-:Y:S02]  /*13b50*/  ISETP.LT.OR P2, PT, R32, 0x11, P2 ;  /* 0x000000112000780c */ /* 0x000fe40001741670 */
[----:B------:R-:W-:-:S02]  /*13b60*/  ISETP.NE.AND P6, PT, R66, RZ, PT ;  /* 0x000000ff4200720c */ /* 0x000fc40003fc5270 */
[----:B------:R-:W-:Y:S01]  /*13b70*/  FSEL R51, R10, -INF , !P2 ;  /* 0xff8000000a337808 */ /* 0x000fe20005000000 */
[----:B------:R-:W-:Y:S01]  /*13b80*/  IMAD.U32 R10, RZ, RZ, UR4 ;  /* 0x00000004ff0a7e24 */ /* 0x000fe2000f8e00ff */
[----:B------:R-:W-:Y:S02]  /*13b90*/  ISETP.NE.AND P2, PT, R62, RZ, PT ;  /* 0x000000ff3e00720c */ /* 0x000fe40003f45270 */
[----:B------:R-:W-:Y:S02]  /*13ba0*/  FMNMX.FTZ R4, R91, R4, !PT ;  /* 0x000000045b047209 */ /* 0x000fe40007810000 */
[----:B------:R-:W-:Y:S02]  /*13bb0*/  ISETP.GT.AND P2, PT, R40, 0x11, !P2 ;  /* 0x000000112800780c */ /* 0x000fe40005744270 */
[----:B------:R-:W-:Y:S02]  /*13bc0*/  FMNMX.FTZ R4, R99, R4, !PT ;  /* 0x0000000463047209 */ /* 0x000fe40007810000 */
[----:B------:R-:W-:-:S02]  /*13bd0*/  ISETP.LT.OR P2, PT, R32, 0x12, P2 ;  /* 0x000000122000780c */ /* 0x000fc40001741670 */
[----:B------:R-:W-:Y:S02]  /*13be0*/  ISETP.NE.AND P5, PT, R67, RZ, PT ;  /* 0x000000ff4300720c */ /* 0x000fe40003fa5270 */
        /* <DEDUP_REMOVED lines=41> */
[C---:B------:R-:W-:Y:S02]  /*13e80*/  ISETP.GT.AND P2, PT, R40.reuse, 0x30, !P2 ;  /* 0x000000302800780c */ /* 0x040fe40005744270 */
[----:B------:R-:W-:Y:S01]  /*13e90*/  ISETP.GT.AND P4, PT, R40, RZ, !P4 ;  /* 0x000000ff2800720c */ /* 0x000fe20006784270 */
[----:B------:R-:W0:Y:S01]  /*13ea0*/  SHFL.BFLY PT, R5, R4, 0x2, 0x1f ;  /* 0x0c401f0004057f89 */ /* 0x000e2200000e0000 */
        /* <DEDUP_REMOVED lines=11> */
[C---:B------:R-:W-:Y:S02]  /*13f60*/  ISETP.GT.AND P3, PT, R40.reuse, 0x58, !P3 ;  /* 0x000000582800780c */ /* 0x040fe40005f64270 */
[----:B------:R-:W-:Y:S02]  /*13f70*/  ISETP.GT.AND P2, PT, R40, 0x38, !P2 ;  /* 0x000000382800780c */ /* 0x000fe40005744270 */
[----:B0-----:R-:W-:Y:S02]  /*13f80*/  FMNMX.FTZ R6, R4, R5, !PT ;  /* 0x0000000504067209 */ /* 0x001fe40007810000 */
[----:B------:R-:W-:Y:S02]  /*13f90*/  ISETP.LT.OR P2, PT, R32, 0x39, P2 ;  /* 0x000000392000780c */ /* 0x000fe40001741670 */
[----:B------:R-:W-:Y:S01]  /*13fa0*/  FMNMX.FTZ R4, R0, R45, !PT ;  /* 0x0000002d00047209 */ /* 0x000fe20007810000 */
[----:B------:R-:W0:Y:S01]  /*13fb0*/  SHFL.BFLY PT, R5, R6, 0x1, 0x1f ;  /* 0x0c201f0006057f89 */ /* 0x000e2200000e0000 */
        /* <DEDUP_REMOVED lines=28> */
[----:B0-----:R-:W-:Y:S02]  /*14180*/  FMNMX.FTZ R5, R6, R5, !PT ;  /* 0x0000000506057209 */ /* 0x001fe40007810000 */
[----:B------:R-:W-:Y:S02]  /*14190*/  FMNMX.FTZ R4, R71, R4, !PT ;  /* 0x0000000447047209 */ /* 0x000fe40007810000 */
[----:B------:R-:W-:Y:S01]  /*141a0*/  ISETP.LT.OR P2, PT, R32, 0x4a, P2 ;  /* 0x0000004a2000780c */ /* 0x000fe20001741670 */
[----:B------:R-:W-:Y:S01]  /*141b0*/  FMUL.FTZ R8, R5, R10 ;  /* 0x0000000a05087220 */ /* 0x000fe20000410000 */
[----:B------:R-:W-:-:S02]  /*141c0*/  FMNMX.FTZ R4, R73, R4, !PT ;  /* 0x0000000449047209 */ /* 0x000fc40007810000 */
[----:B------:R-:W-:Y:S02]  /*141d0*/  FSEL R83, R83, -INF , !P2 ;  /* 0xff80000053537808 */ /* 0x000fe40005000000 */
[----:B------:R-:W-:Y:S02]  /*141e0*/  FSETP.NEU.FTZ.AND P2, PT, R5, -INF , PT ;  /* 0xff8000000500780b */ /* 0x000fe40003f5d000 */
[----:B------:R-:W-:Y:S02]  /*141f0*/  ISETP.NE.AND P5, PT, R82, RZ, PT ;  /* 0x000000ff5200720c */ /* 0x000fe40003fa5270 */
[----:B------:R-:W-:Y:S02]  /*14200*/  FMNMX.FTZ R4, R75, R4, !PT ;  /* 0x000000044b047209 */ /* 0x000fe40007810000 */
[----:B------:R-:W-:Y:S02]  /*14210*/  FSEL R8, R8, RZ, P2 ;  /* 0x000000ff08087208 */ /* 0x000fe40001000000 */
[----:B------:R-:W-:-:S02]  /*14220*/  ISETP.GT.AND P2, PT, R40, 0x50, !P5 ;  /* 0x000000502800780c */ /* 0x000fc40006f44270 */
[----:B------:R-:W-:Y:S01]  /*14230*/  FMNMX.FTZ R4, R77, R4, !PT ;  /* 0x000000044d047209 */ /* 0x000fe20007810000 */
[-CC-:B------:R-:W-:Y:S01]  /*14240*/  FFMA.FTZ R14, R95, R10.reuse, -R8.reuse ;  /* 0x0000000a5f0e7223 */ /* 0x180fe20000010808 */
[----:B------:R-:W-:Y:S01]  /*14250*/  ISETP.LT.OR P2, PT, R32, 0x51, P2 ;  /* 0x000000512000780c */ /* 0x000fe20001741670 */
[-CC-:B------:R-:W-:Y:S01]  /*14260*/  FFMA.FTZ R154, R99, R10.reuse, -R8.reuse ;  /* 0x0000000a639a7223 */ /* 0x180fe20000010808 */
[----:B------:R-:W-:Y:S01]  /*14270*/  ISETP.NE.AND P6, PT, R64, RZ, PT ;  /* 0x000000ff4000720c */ /* 0x000fe20003fc5270 */
[--C-:B------:R-:W-:Y:S01]  /*14280*/  FFMA.FTZ R150, R61, R10, -R8.reuse ;  /* 0x0000000a3d967223 */ /* 0x100fe20000010808 */
[----:B------:R-:W-:Y:S01]  /*14290*/  FMNMX.FTZ R4, R79, R4, !PT ;  /* 0x000000044f047209 */ /* 0x000fe20007810000 */
[-CC-:B------:R-:W-:Y:S01]  /*142a0*/  FFMA.FTZ R156, R105, R10.reuse, -R8.reuse ;  /* 0x0000000a699c7223 */ /* 0x180fe20000010808 */
[----:B------:R-:W-:Y:S01]  /*142b0*/  FSEL R85, R85, -INF , !P2 ;  /* 0xff80000055557808 */ /* 0x000fe20005000000 */
[-CC-:B------:R-:W-:Y:S01]  /*142c0*/  FFMA.FTZ R87, R87, R10.reuse, -R8.reuse ;  /* 0x0000000a57577223 */ /* 0x180fe20000010808 */
[----:B------:R-:W-:Y:S01]  /*142d0*/  ISETP.GT.AND P2, PT, R40, 0x51, !P6 ;  /* 0x000000512800780c */ /* 0x000fe20007744270 */
[--C-:B------:R-:W-:Y:S01]  /*142e0*/  FFMA.FTZ R158, R103, R10, -R8.reuse ;  /* 0x0000000a679e7223 */ /* 0x100fe20000010808 */
[----:B------:R-:W-:Y:S01]  /*142f0*/  FMNMX.FTZ R6, R81, R4, !PT ;  /* 0x0000000451067209 */ /* 0x000fe20007810000 */
[----:B------:R-:W-:Y:S01]  /*14300*/  MUFU.EX2 R156, R156 ;  /* 0x0000009c009c7308 */ /* 0x000fe20000000800 */
[----:B------:R-:W-:Y:S01]  /*14310*/  ISETP.NE.AND P5, PT, R54, RZ, PT ;  /* 0x000000ff3600720c */ /* 0x000fe20003fa5270 */
[-CC-:B------:R-:W-:Y:S01]  /*14320*/  FFMA.FTZ R89, R89, R10.reuse, -R8.reuse ;  /* 0x0000000a59597223 */ /* 0x180fe20000010808 */
[----:B------:R-:W-:Y:S01]  /*14330*/  ISETP.LT.OR P2, PT, R32, 0x52, P2 ;  /* 0x000000522000780c */ /* 0x000fe20001741670 */
[--C-:B------:R-:W-:Y:S01]  /*14340*/  FFMA.FTZ R152, R101, R10, -R8.reuse ;  /* 0x0000000a65987223 */ /* 0x100fe20000010808 */
[----:B------:R-:W-:Y:S01]  /*14350*/  FMNMX.FTZ R6, R83, R6, !PT ;  /* 0x0000000653067209 */ /* 0x000fe20007810000 */
[-CC-:B------:R-:W-:Y:S01]  /*14360*/  FFMA.FTZ R91, R91, R10.reuse, -R8.reuse ;  /* 0x0000000a5b5b7223 */ /* 0x180fe20000010808 */
[----:B------:R-:W-:Y:S01]  /*14370*/  ISETP.GT.AND P4, PT, R40, 0x59, !P5 ;  /* 0x000000592800780c */ /* 0x000fe20006f84270 */
[----:B------:R-:W-:Y:S01]  /*14380*/  MUFU.EX2 R4, R14 ;  /* 0x0000000e00047308 */ /* 0x000fe20000000800 */
[----:B------:R-:W-:Y:S01]  /*14390*/  ISETP.LT.OR P3, PT, R32, 0x59, P3 ;  /* 0x000000592000780c */ /* 0x000fe20001f61670 */
[-CC-:B------:R-:W-:Y:S01]  /*143a0*/  FFMA.FTZ R138, R25, R10.reuse, -R8.reuse ;  /* 0x0000000a198a7223 */ /* 0x180fe20000010808 */
[----:B------:R-:W-:Y:S01]  /*143b0*/  FSEL R95, R20, -INF , !P2 ;  /* 0xff800000145f7808 */ /* 0x000fe20005000000 */
[--C-:B------:R-:W-:Y:S01]  /*143c0*/  FFMA.FTZ R20, R97, R10, -R8.reuse ;  /* 0x0000000a61147223 */ /* 0x100fe20000010808 */
[----:B------:R-:W-:Y:S01]  /*143d0*/  FMNMX.FTZ R6, R85, R6, !PT ;  /* 0x0000000655067209 */ /* 0x000fe20007810000 */
[-CC-:B------:R-:W-:Y:S01]  /*143e0*/  FFMA.FTZ R93, R93, R10.reuse, -R8.reuse ;  /* 0x0000000a5d5d7223 */ /* 0x180fe20000010808 */
[----:B------:R-:W-:Y:S01]  /*143f0*/  ISETP.LT.OR P4, PT, R32, 0x5a, P4 ;  /* 0x0000005a2000780c */ /* 0x000fe20002781670 */
[----:B------:R-:W-:Y:S01]  /*14400*/  MUFU.EX2 R87, R87 ;  /* 0x0000005700577308 */ /* 0x000fe20000000800 */
[----:B------:R-:W-:Y:S01]  /*14410*/  FSEL R97, R21, -INF , !P3 ;  /* 0xff80000015617808 */ /* 0x000fe20005800000 */
[--C-:B------:R-:W-:Y:S01]  /*14420*/  FFMA.FTZ R57, R57, R10, -R8.reuse ;  /* 0x0000000a39397223 */ /* 0x100fe20000010808 */
[----:B------:R-:W-:Y:S01]  /*14430*/  FMNMX.FTZ R6, R95, R6, !PT ;  /* 0x000000065f067209 */ /* 0x000fe20007810000 */
[-CC-:B------:R-:W-:Y:S01]  /*14440*/  FFMA.FTZ R144, R53, R10.reuse, -R8.reuse ;  /* 0x0000000a35907223 */ /* 0x180fe20000010808 */
[----:B------:R-:W-:Y:S01]  /*14450*/  FSEL R99, R24, -INF , !P4 ;  /* 0xff80000018637808 */ /* 0x000fe20006000000 */
[--C-:B------:R-:W-:Y:S01]  /*14460*/  FFMA.FTZ R49, R49, R10, -R8.reuse ;  /* 0x0000000a31317223 */ /* 0x100fe20000010808 */
[----:B------:R-:W-:Y:S01]  /*14470*/  FMNMX.FTZ R6, R97, R6, !PT ;  /* 0x0000000661067209 */ /* 0x000fe20007810000 */
[----:B------:R-:W-:Y:S01]  /*14480*/  MUFU.EX2 R158, R158 ;  /* 0x0000009e009e7308 */ /* 0x000fe20000000800 */
[----:B------:R-:W-:Y:S01]  /*14490*/  ISETP.NE.AND P5, PT, R9, 0x1, PT ;  /* 0x000000010900780c */ /* 0x000fe20003fa5270 */
[--C-:B------:R-:W-:Y:S01]  /*144a0*/  FFMA.FTZ R146, R43, R10, -R8.reuse ;  /* 0x0000000a2b927223 */ /* 0x100fe20000010808 */
[----:B------:R-:W-:Y:S01]  /*144b0*/  FMNMX.FTZ R6, R99, R6, !PT ;  /* 0x0000000663067209 */ /* 0x000fe20007810000 */
[-CC-:B------:R-:W-:Y:S01]  /*144c0*/  FFMA.FTZ R41, R41, R10.reuse, -R8.reuse ;  /* 0x0000000a29297223 */ /* 0x180fe20000010808 */
[-CC-:B------:R-:W-:Y:S01]  /*144d0*/  FFMA.FTZ R140, R39, R10.reuse, -R8.reuse ;  /* 0x0000000a278c7223 */ /* 0x180fe20000010808 */
[-CC-:B------:R-:W-:Y:S01]  /*144e0*/  FFMA.FTZ R37, R37, R10.reuse, -R8.reuse ;  /* 0x0000000a25257223 */ /* 0x180fe20000010808 */
[-CC-:B------:R-:W-:Y:S01]  /*144f0*/  FFMA.FTZ R142, R35, R10.reuse, -R8.reuse ;  /* 0x0000000a238e7223 */ /* 0x180fe20000010808 */
[----:B------:R-:W0:Y:S01]  /*14500*/  SHFL.BFLY PT, R61, R6, 0x2, 0x1f ;  /* 0x0c401f00063d7f89 */ /* 0x000e2200000e0000 */
[----:B------:R-:W-:Y:S01]  /*14510*/  MUFU.EX2 R89, R89 ;  /* 0x0000005900597308 */ /* 0x000fe20000000800 */
[-CC-:B------:R-:W-:Y:S01]  /*14520*/  FFMA.FTZ R33, R33, R10.reuse, -R8.reuse ;  /* 0x0000000a21217223 */ /* 0x180fe20000010808 */
[-CC-:B------:R-:W-:Y:S01]  /*14530*/  FFMA.FTZ R136, R31, R10.reuse, -R8.reuse ;  /* 0x0000000a1f887223 */ /* 0x180fe20000010808 */
[-CC-:B------:R-:W-:Y:S01]  /*14540*/  FFMA.FTZ R29, R29, R10.reuse, -R8.reuse ;  /* 0x0000000a1d1d7223 */ /* 0x180fe20000010808 */
[----:B------:R-:W-:Y:S01]  /*14550*/  FFMA.FTZ R25, R27, R10, -R8 ;  /* 0x0000000a1b197223 */ /* 0x000fe20000010808 */
[----:B------:R-:W1:Y:S01]  /*14560*/  @P5 LDC R38, c[0x0][0x44c] ;  /* 0x00011300ff265b82 */ /* 0x000e620000000800 */
[----:B------:R-:W-:-:S02]  /*14570*/  IMAD.MOV.U32 R27, RZ, RZ, R177 ;  /* 0x000000ffff1b7224 */ /* 0x000fc400078e00b1 */
[----:B------:R-:W-:Y:S05]  /*14580*/  MUFU.EX2 R152, R152 ;  /* 0x0000009800987308 */ /* 0x000fea0000000800 */
[----:B------:R-:W2:Y:S03]  /*14590*/  @P5 LDC R40, c[0x0][0x450] ;  /* 0x00011400ff285b82 */ /* 0x000ea60000000800 */
[----:B------:R-:W3:Y:S01]  /*145a0*/  MUFU.EX2 R21, R20 ;  /* 0x0000001400157308 */ /* 0x000ee20000000800 */
[----:B0-----:R-:W-:-:S07]  /*145b0*/  FMNMX.FTZ R61, R6, R61, !PT ;  /* 0x0000003d063d7209 */ /* 0x001fce0007810000 */
[----:B------:R-:W-:Y:S01]  /*145c0*/  MUFU.EX2 R91, R91 ;  /* 0x0000005b005b7308 */ /* 0x000fe20000000800 */
[----:B------:R-:W0:Y:S01]  /*145d0*/  SHFL.BFLY PT, R6, R61, 0x1, 0x1f ;  /* 0x0c201f003d067f89 */ /* 0x000e2200000e0000 */
[----:B-1----:R-:W-:-:S06]  /*145e0*/  @P5 IMAD.HI.U32 R31, R177, R38, RZ ;  /* 0x00000026b11f5227 */ /* 0x002fcc00078e00ff */
[----:B------:R-:W-:Y:S01]  /*145f0*/  MUFU.EX2 R154, R154 ;  /* 0x0000009a009a7308 */ /* 0x000fe20000000800 */
[----:B--2---:R-:W-:Y:S02]  /*14600*/  @P5 SHF.R.U32.HI R27, RZ, R40, R31 ;  /* 0x00000028ff1b5219 */ /* 0x004fe4000001161f */
[----:B------:R-:W-:-:S05]  /*14610*/  ISETP.GE.AND P5, PT, R13, 0x1, PT ;  /* 0x000000010d00780c */ /* 0x000fca0003fa6270 */
[----:B------:R-:W-:Y:S01]  /*14620*/  MUFU.EX2 R93, R93 ;  /* 0x0000005d005d7308 */ /* 0x000fe20000000800 */
[----:B------:R-:W-:Y:S01]  /*14630*/  IMAD.IADD R27, R148, 0x1, R27 ;  /* 0x00000001941b7824 */ /* 0x000fe200078e021b */
[----:B---3--:R-:W-:-:S03]  /*14640*/  F2FP.F16.F32.PACK_AB R148, R21, R4 ;  /* 0x000000041594723e */ /* 0x008fc600000000ff */
[----:B------:R-:W-:-:S03]  /*14650*/  IMAD.IADD R12, R27, 0x1, R12 ;  /* 0x000000011b0c7824 */ /* 0x000fc600078e020c */
[----:B------:R-:W-:Y:S01]  /*14660*/  MUFU.EX2 R150, R150 ;  /* 0x0000009600967308 */ /* 0x000fe20000000800 */
[----:B0-----:R-:W-:-:S04]  /*14670*/  FMNMX.FTZ R6, R61, R6, !PT ;  /* 0x000000063d067209 */ /* 0x001fc80007810000 */
[C---:B------:R-:W-:Y:S01]  /*14680*/  FSETP.NEU.FTZ.AND P2, PT, R6.reuse, -INF , PT ;  /* 0xff8000000600780b */ /* 0x040fe20003f5d000 */
[----:B------:R-:W-:Y:S02]  /*14690*/  FMUL.FTZ R14, R6, R10 ;  /* 0x0000000a060e7220 */ /* 0x000fe40000410000 */
[----:B------:R-:W-:Y:S03]  /*146a0*/  MUFU.EX2 R57, R57 ;  /* 0x0000003900397308 */ /* 0x000fe60000000800 */
[----:B------:R-:W-:-:S05]  /*146b0*/  FSEL R14, R14, RZ, P2 ;  /* 0x000000ff0e0e7208 */ /* 0x000fca0001000000 */
        /* <DEDUP_REMOVED lines=24> */
[----:B------:R-:W1:Y:S01]  /*14840*/  MUFU.EX2 R3, R3 ;  /* 0x0000000300037308 */ /* 0x000e620000000800 */
[-CC-:B------:R-:W-:Y:S01]  /*14850*/  FFMA.FTZ R95, R95, R10.reuse, -R14.reuse ;  /* 0x0000000a5f5f7223 */ /* 0x180fe2000001080e */
[-CC-:B------:R-:W-:Y:S01]  /*14860*/  FFMA.FTZ R97, R97, R10.reuse, -R14.reuse ;  /* 0x0000000a61617223 */ /* 0x180fe2000001080e */
[----:B------:R-:W-:-:S05]  /*14870*/  FFMA.FTZ R99, R99, R10, -R14 ;  /* 0x0000000a63637223 */ /* 0x000fca000001080e */
[----:B------:R2:W-:Y:S08]  /*14880*/  MUFU.EX2 R20, R11 ;  /* 0x0000000b00147308 */ /* 0x0005f00000000800 */
[----:B------:R-:W3:Y:S01]  /*14890*/  MUFU.EX2 R8, R47 ;  /* 0x0000002f00087308 */ /* 0x000ee20000000800 */
[----:B--2---:R-:W-:Y:S01]  /*148a0*/  FADD.FTZ R11, R156, R87 ;  /* 0x000000579c0b7221 */ /* 0x004fe20000010000 */
[----:B------:R-:W-:-:S03]  /*148b0*/  F2FP.F16.F32.PACK_AB R156, R87, R156 ;  /* 0x0000009c579c723e */ /* 0x000fc600000000ff */
[----:B------:R-:W-:Y:S01]  /*148c0*/  FADD.FTZ R32, R158, R11 ;  /* 0x0000000b9e207221 */ /* 0x000fe20000010000 */
[C---:B------:R-:W-:Y:S02]  /*148d0*/  F2FP.F16.F32.PACK_AB R158, R89.reuse, R158 ;  /* 0x0000009e599e723e */ /* 0x040fe400000000ff */
[----:B------:R-:W2:Y:S01]  /*148e0*/  MUFU.EX2 R51, R51 ;  /* 0x0000003300337308 */ /* 0x000ea20000000800 */
[----:B------:R-:W-:Y:S01]  /*148f0*/  FADD.FTZ R11, R89, R32 ;  /* 0x00000020590b7221 */ /* 0x000fe20000010000 */
[----:B0-----:R-:W-:Y:S01]  /*14900*/  FADD.FTZ R32, R157, R0 ;  /* 0x000000009d207221 */ /* 0x001fe20000010000 */
[----:B------:R-:W-:Y:S02]  /*14910*/  F2FP.F16.F32.PACK_AB R157, R0, R157 ;  /* 0x0000009d009d723e */ /* 0x000fe400000000ff */
[----:B------:R-:W-:Y:S01]  /*14920*/  FADD.FTZ R34, R152, R11 ;  /* 0x0000000b98227221 */ /* 0x000fe20000010000 */
[----:B-1----:R-:W-:Y:S01]  /*14930*/  FADD.FTZ R11, R3, R32 ;  /* 0x00000020030b7221 */ /* 0x002fe20000010000 */
[----:B------:R-:W-:Y:S01]  /*14940*/  F2FP.F16.F32.PACK_AB R152, R91, R152 ;  /* 0x000000985b98723e */ /* 0x000fe200000000ff */
[----:B------:R-:W-:Y:S01]  /*14950*/  MUFU.EX2 R55, R55 ;  /* 0x0000003700377308 */ /* 0x000fe20000000800 */
[----:B---3--:R-:W-:-:S07]  /*14960*/  F2FP.F16.F32.PACK_AB R159, R8, R3 ;  /* 0x00000003089f723e */ /* 0x008fce00000000ff */
[----:B------:R0:W1:Y:S01]  /*14970*/  MUFU.EX2 R24, R15 ;  /* 0x0000000f00187308 */ /* 0x0000620000000800 */
[----:B--2---:R-:W-:-:S07]  /*14980*/  F2FP.F16.F32.PACK_AB R153, R20, R51 ;  /* 0x000000331499723e */ /* 0x004fce00000000ff */
[----:B------:R-:W2:Y:S01]  /*14990*/  MUFU.EX2 R59, R59 ;  /* 0x0000003b003b7308 */ /* 0x000ea20000000800 */
[----:B0-----:R-:W-:Y:S01]  /*149a0*/  FADD.FTZ R15, R91, R34 ;  /* 0x000000225b0f7221 */ /* 0x001fe20000010000 */
[----:B------:R-:W-:Y:S01]  /*149b0*/  FADD.FTZ R34, R8, R11 ;  /* 0x0000000b08227221 */ /* 0x000fe20000010000 */
[----:B------:R-:W-:Y:S02]  /*149c0*/  IADD3 R8, R2, -0x2, RZ ;  /* 0xfffffffe02087810 */ /* 0x000fe40007ffe0ff */
[----:B------:R-:W-:Y:S01]  /*149d0*/  FADD.FTZ R36, R154, R15 ;  /* 0x0000000f9a247221 */ /* 0x000fe20000010000 */
[----:B------:R-:W-:Y:S01]  /*149e0*/  FADD.FTZ R11, R51, R34 ;  /* 0x00000022330b7221 */ /* 0x000fe20000010000 */
[C---:B------:R-:W-:Y:S01]  /*149f0*/  F2FP.F16.F32.PACK_AB R154, R93.reuse, R154 ;  /* 0x0000009a5d9a723e */ /* 0x040fe200000000ff */
[----:B------:R-:W0:Y:S01]  /*14a00*/  MUFU.EX2 R26, R63 ;  /* 0x0000003f001a7308 */ /* 0x000e220000000800 */
[----:B------:R-:W-:Y:S01]  /*14a10*/  FADD.FTZ R15, R93, R36 ;  /* 0x000000245d0f7221 */ /* 0x000fe20000010000 */
[----:B------:R-:W-:Y:S01]  /*14a20*/  FADD.FTZ R34, R20, R11 ;  /* 0x0000000b14227221 */ /* 0x000fe20000010000 */
[----:B-1----:R-:W-:-:S02]  /*14a30*/  F2FP.F16.F32.PACK_AB R155, R24, R55 ;  /* 0x00000037189b723e */ /* 0x002fc400000000ff */
[----:B------:R-:W-:Y:S01]  /*14a40*/  FADD.FTZ R36, R4, R15 ;  /* 0x0000000f04247221 */ /* 0x000fe20000010000 */
[----:B------:R-:W-:Y:S02]  /*14a50*/  FADD.FTZ R11, R55, R34 ;  /* 0x00000022370b7221 */ /* 0x000fe40000010000 */
[----:B------:R-:W1:Y:S01]  /*14a60*/  MUFU.EX2 R65, R65 ;  /* 0x0000004100417308 */ /* 0x000e620000000800 */
[----:B------:R-:W-:Y:S01]  /*14a70*/  FADD.FTZ R15, R21, R36 ;  /* 0x00000024150f7221 */ /* 0x000fe20000010000 */
[----:B------:R-:W-:-:S03]  /*14a80*/  FADD.FTZ R36, R24, R11 ;  /* 0x0000000b18247221 */ /* 0x000fc60000010000 */
[----:B------:R-:W-:Y:S01]  /*14a90*/  FADD.FTZ R38, R150, R15 ;  /* 0x0000000f96267221 */ /* 0x000fe20000010000 */
[----:B--2---:R-:W-:Y:S01]  /*14aa0*/  FADD.FTZ R11, R59, R36 ;  /* 0x000000243b0b7221 */ /* 0x004fe20000010000 */
[C---:B------:R-:W-:Y:S01]  /*14ab0*/  F2FP.F16.F32.PACK_AB R150, R57.reuse, R150 ;  /* 0x000000963996723e */ /* 0x040fe200000000ff */
[----:B------:R-:W2:Y:S01]  /*14ac0*/  MUFU.EX2 R49, R49 ;  /* 0x0000003100317308 */ /* 0x000ea20000000800 */
[----:B------:R-:W-:Y:S01]  /*14ad0*/  FADD.FTZ R15, R57, R38 ;  /* 0x00000026390f7221 */ /* 0x000fe20000010000 */
[C---:B0-----:R-:W-:Y:S01]  /*14ae0*/  FADD.FTZ R36, R26.reuse, R11 ;  /* 0x0000000b1a247221 */ /* 0x041fe20000010000 */
[----:B------:R-:W-:Y:S02]  /*14af0*/  F2FP.F16.F32.PACK_AB R149, R26, R59 ;  /* 0x0000003b1a95723e */ /* 0x000fe400000000ff */
[----:B------:R-:W-:-:S03]  /*14b00*/  FADD.FTZ R38, R144, R15 ;  /* 0x0000000f90267221 */ /* 0x000fc60000010000 */
        /* <DEDUP_REMOVED lines=47> */
[----:B-----5:R-:W-:-:S06]  /*14e00*/  F2FP.F16.F32.PACK_AB R143, R14, R81 ;  /* 0x000000510e8f723e */ /* 0x020fcc00000000ff */
[----:B------:R-:W1:Y:S01]  /*14e10*/  MUFU.EX2 R138, R138 ;  /* 0x0000008a008a7308 */ /* 0x000e620000000800 */
[----:B--2---:R-:W-:-:S07]  /*14e20*/  FADD.FTZ R3, R85, R40 ;  /* 0x0000002855037221 */ /* 0x004fce0000010000 */
[----:B------:R-:W2:Y:S01]  /*14e30*/  MUFU.EX2 R97, R97 ;  /* 0x0000006100617308 */ /* 0x000ea20000000800 */
[C---:B0-----:R-:W-:Y:S01]  /*14e40*/  FADD.FTZ R0, R36.reuse, R3 ;  /* 0x0000000324007221 */ /* 0x041fe20000010000 */
[----:B------:R-:W-:-:S06]  /*14e50*/  F2FP.F16.F32.PACK_AB R137, R36, R85 ;  /* 0x000000552489723e */ /* 0x000fcc00000000ff */
[----:B------:R-:W0:Y:S01]  /*14e60*/  MUFU.EX2 R25, R25 ;  /* 0x0000001900197308 */ /* 0x000e220000000800 */
[----:B-1----:R-:W-:-:S07]  /*14e70*/  FADD.FTZ R4, R138, R15 ;  /* 0x0000000f8a047221 */ /* 0x002fce0000010000 */
[----:B------:R-:W1:Y:S01]  /*14e80*/  MUFU.EX2 R38, R99 ;  /* 0x0000006300267308 */ /* 0x000e620000000800 */
[----:B--2---:R-:W-:Y:S01]  /*14e90*/  FADD.FTZ R3, R97, R0 ;  /* 0x0000000061037221 */ /* 0x004fe20000010000 */
[C---:B0-----:R-:W-:Y:S01]  /*14ea0*/  FADD.FTZ R4, R25.reuse, R4 ;  /* 0x0000000419047221 */ /* 0x041fe20000010000 */
[----:B------:R-:W-:Y:S02]  /*14eb0*/  F2FP.F16.F32.PACK_AB R138, R25, R138 ;  /* 0x0000008a198a723e */ /* 0x000fe400000000ff */
[C---:B-1----:R-:W-:Y:S01]  /*14ec0*/  FADD.FTZ R3, R38.reuse, R3 ;  /* 0x0000000326037221 */ /* 0x042fe20000010000 */
[----:B------:R-:W-:Y:S01]  /*14ed0*/  F2FP.F16.F32.PACK_AB R139, R38, R97 ;  /* 0x00000061268b723e */ /* 0x000fe200000000ff */
[----:B------:R-:W-:Y:S06]  /*14ee0*/  @!P5 BRA `(.L_x_1856) ;  /* 0x000000000048d947 */ /* 0x000fec0003800000 */
        /* <DEDUP_REMOVED lines=11> */
.L_x_1858:
[----:B------:R-:W-:-:S13]  /*14fa0*/  ISETP.NE.AND P2, PT, R13, 0x1, PT ;  /* 0x000000010d00780c */ /* 0x000fda0003f45270 */
[----:B------:R-:W0:Y:S02]  /*14fb0*/  @P2 LDC.64 R14, c[0x0][0x9e8] ;  /* 0x00027a00ff0e2b82 */ /* 0x000e240000000a00 */
[----:B0-----:R-:W-:-:S05]  /*14fc0*/  @P2 IMAD.HI.U32 R2, R0, R14, RZ ;  /* 0x0000000e00022227 */ /* 0x001fca00078e00ff */
[----:B------:R-:W-:-:S07]  /*14fd0*/  @P2 SHF.R.U32.HI R0, RZ, R15, R2 ;  /* 0x0000000fff002219 */ /* 0x000fce0000011602 */
.L_x_1859:
[----:B------:R-:W-:Y:S05]  /*14fe0*/  BSYNC B0 ;  /* 0x0000000000007941 */ /* 0x000fea0003800000 */
.L_x_1857:
[----:B------:R-:W-:-:S05]  /*14ff0*/  IMAD R13, R0, R13, R13 ;  /* 0x0000000d000d7224 */ /* 0x000fca00078e020d */
[----:B------:R-:W-:-:S07]  /*15000*/  VIMNMX R12, R12, R13, PT ;  /* 0x0000000d0c0c7248 */ /* 0x000fce0003fe0100 */
.L_x_1856:
[----:B------:R-:W-:Y:S01]  /*15010*/  IMAD.HI R12, R12, 0x2aaaaaab, RZ ;  /* 0x2aaaaaab0c0c7827 */ /* 0x000fe200078e02ff */
[----:B------:R-:W-:Y:S01]  /*15020*/  ULDC UR46, c[0x0][0x9e4] ;  /* 0x00027900002e7ab9 */ /* 0x000fe20000000800 */
[----:B------:R-:W-:Y:S01]  /*15030*/  ULDC UR39, c[0x0][0x9e4] ;  /* 0x0002790000277ab9 */ /* 0x000fe20000000800 */
[----:B------:R-:W-:Y:S01]  /*15040*/  ULDC UR50, c[0x0][0x9d8] ;  /* 0x0002760000327ab9 */ /* 0x000fe20000000800 */
[----:B------:R-:W-:Y:S01]  /*15050*/  ULDC UR55, c[0x0][0x9d8] ;  /* 0x0002760000377ab9 */ /* 0x000fe20000000800 */
[----:B------:R-:W-:Y:S01]  /*15060*/  SHF.R.U32.HI R11, RZ, 0x1f, R12 ;  /* 0x0000001fff0b7819 */ /* 0x000fe2000001160c */
[----:B------:R-:W-:Y:S01]  /*15070*/  ULDC UR51, c[0x0][0x9d8] ;  /* 0x0002760000337ab9 */ /* 0x000fe20000000800 */
[----:B------:R-:W-:Y:S01]  /*15080*/  ULDC UR38, c[0x0][0x988] ;  /* 0x0002620000267ab9 */ /* 0x000fe20000000800 */
[----:B------:R-:W-:Y:S01]  /*15090*/  ULDC UR43, c[0x0][0x988] ;  /* 0x00026200002b7ab9 */ /* 0x000fe20000000800 */
[----:B------:R-:W-:Y:S01]  /*150a0*/  LEA.HI.SX32 R14, R12, R11, 0x1c ;  /* 0x0000000b0c0e7211 */ /* 0x000fe200078fe2ff */
[----:B------:R-:W-:Y:S01]  /*150b0*/  ULDC UR42, c[0x0][0x988] ;  /* 0x00026200002a7ab9 */ /* 0x000fe20000000800 */
[----:B------:R-:W-:Y:S01]  /*150c0*/  ULDC UR54, c[0x0][0x9e0] ;  /* 0x0002780000367ab9 */ /* 0x000fe20000000800 */
[----:B------:R-:W-:Y:S01]  /*150d0*/  ULDC UR47, c[0x0][0x9e0] ;  /* 0x00027800002f7ab9 */ /* 0x000fe20000000800 */
[----:B------:R-:W-:Y:S01]  /*150e0*/  VIMNMX R14, R179, R14, !PT ;  /* 0x0000000eb30e7248 */ /* 0x000fe20007fe0100 */
[----:B------:R-:W-:Y:S01]  /*150f0*/  BSSY B0, `(.L_x_1860) ;  /* 0x000039c000007945 */ /* 0x000fe20003800000 */
[----:B------:R-:W-:Y:S01]  /*15100*/  IMAD.MOV.U32 R2, RZ, RZ, 0x3f800000 ;  /* 0x3f800000ff027424 */ /* 0x000fe200078e00ff */
[----:B------:R-:W-:-:S02]  /*15110*/  MOV R0, 0x3f800000 ;  /* 0x3f80000000007802 */ /* 0x000fc40000000f00 */
[----:B------:R-:W-:Y:S02]  /*15120*/  CS2R R86, SRZ ;  /* 0x0000000000567805 */ /* 0x000fe4000001ff00 */
[----:B------:R-:W-:Y:S02]  /*15130*/  ISETP.GE.AND P2, PT, R8, R14, PT ;  /* 0x0000000e0800720c */ /* 0x000fe40003f46270 */
        /* <DEDUP_REMOVED lines=31> */
[----:B------:R-:W-:Y:S06]  /*15330*/  @!P2 BRA `(.L_x_1861) ;  /* 0x0000003400dca947 */ /* 0x000fec0003800000 */
[----:B------:R-:W-:Y:S01]  /*15340*/  BSSY B1, `(.L_x_1862) ;  /* 0x0000372000017945 */ /* 0x000fe20003800000 */
[----:B------:R-:W-:Y:S02]  /*15350*/  IMAD.MOV.U32 R2, RZ, RZ, 0x3f800000 ;  /* 0x3f800000ff027424 */ /* 0x000fe400078e00ff */
[----:B------:R-:W-:-:S07]  /*15360*/  IMAD.MOV.U32 R87, RZ, RZ, RZ ;  /* 0x000000ffff577224 */ /* 0x000fce00078e00ff */
.L_x_1881:
[----:B------:R-:W-:-:S05]  /*15370*/  VIADD R15, R22, 0x1 ;  /* 0x00000001160f7836 */ /* 0x000fca0000000000 */
[----:B------:R-:W-:-:S04]  /*15380*/  ISETP.NE.AND P2, PT, R15, 0x2, PT ;  /* 0x000000020f00780c */ /* 0x000fc80003f45270 */
[----:B------:R-:W-:Y:S02]  /*15390*/  SEL R20, RZ, 0x1, P2 ;  /* 0x00000001ff147807 */ /* 0x000fe40001000000 */
[----:B------:R-:W-:Y:S02]  /*153a0*/  SEL R15, R15, RZ, P2 ;  /* 0x000000ff0f0f7207 */ /* 0x000fe40001000000 */
[----:B------:R-:W-:Y:S01]  /*153b0*/  LOP3.LUT R20, R23, R20, RZ, 0x3c, !PT ;  /* 0x0000001417147212 */ /* 0x000fe200078e3cff */
[----:B------:R-:W-:Y:S06]  /*153c0*/  @!P0 BRA `(.L_x_1863) ;  /* 0x0000000000048947 */ /* 0x000fec0003800000 */
[----:B------:R-:W-:Y:S01]  /*153d0*/  BPT.TRAP 0x1 ;  /* 0x000000040000795c */ /* 0x000fe20000300000 */
.L_x_1863:
[----:B------:R-:W-:Y:S01]  /*153e0*/  IMAD R21, R15, 0x8, R16 ;  /* 0x000000080f157824 */ /* 0x000fe200078e0210 */
[----:B------:R-:W-:-:S04]  /*153f0*/  SHF.L.U32 R12, R20, 0x1f, RZ ;  /* 0x0000001f140c7819 */ /* 0x000fc800000006ff */
[----:B------:R0:W1:Y:S01]  /*15400*/  SYNCS.PHASECHK.TRANS64.TRYWAIT P2, [R21+URZ+0x2a830], R12 ;  /* 0x02a8300c150075a7 */ /* 0x000062000804017f */
[----:B------:R-:W-:Y:S05]  /*15410*/  @!P0 BRA `(.L_x_1864) ;  /* 0x0000000000048947 */ /* 0x000fea0003800000 */
[----:B------:R-:W-:Y:S01]  /*15420*/  BPT.TRAP 0x1 ;  /* 0x000000040000795c */ /* 0x000fe20000300000 */
.L_x_1864:
[----:B------:R-:W-:Y:S01]  /*15430*/  BSSY B2, `(.L_x_1865) ;  /* 0x0000006000027945 */ /* 0x000fe20003800000 */
[----:B------:R-:W-:Y:S01]  /*15440*/  IMAD R10, R15, 0x900, R7 ;  /* 0x000009000f0a7824 */ /* 0x000fe200078e0207 */
[----:B------:R-:W-:Y:S02]  /*15450*/  MOV R11, 0x40000040 ;  /* 0x40000040000b7802 */ /* 0x000fe40000000f00 */
[----:B-1----:R-:W-:Y:S05]  /*15460*/  @P2 BRA `(.L_x_1866) ;  /* 0x0000000000082947 */ /* 0x002fea0003800000 */
[----:B------:R-:W1:Y:S02]  /*15470*/  SYNCS.PHASECHK.TRANS64.TRYWAIT P2, [R21+URZ+0x2a830], R12 ;  /* 0x02a8300c150075a7 */ /* 0x000e64000804017f */
[----:B-1----:R-:W-:Y:S05]  /*15480*/  @!P2 BRA `(.L_x_1867) ;  /* 0x000001500088a947 */ /* 0x002fea0003800000 */
.L_x_1866:
[----:B------:R-:W-:Y:S05]  /*15490*/  BSYNC B2 ;  /* 0x0000000000027941 */ /* 0x000fea0003800000 */
.L_x_1865:
[----:B------:R-:W2:Y:S04]  /*154a0*/  LDL.64 R88, [R1+0x38] ;  /* 0x0000380001587983 */ /* 0x000ea80000100a00 */
[----:B------:R-:W3:Y:S04]  /*154b0*/  LDL.64 R218, [R1+0x30] ;  /* 0x0000300001da7983 */ /* 0x000ee80000100a00 */
[----:B------:R-:W4:Y:S01]  /*154c0*/  LDL.64 R216, [R1+0x28] ;  /* 0x0000280001d87983 */ /* 0x000f220000100a00 */
[----:B------:R-:W-:-:S03]  /*154d0*/  R2UR UR6, R10 ;  /* 0x000000000a0672ca */ /* 0x000fc600000e0000 */
[----:B------:R-:W5:Y:S01]  /*154e0*/  LDL.64 R214, [R1+0x20] ;  /* 0x0000200001d67983 */ /* 0x000f620000100a00 */
[----:B------:R-:W-:Y:S01]  /*154f0*/  R2UR UR7, R11 ;  /* 0x000000000b0772ca */ /* 0x000fe200000e0000 */
[----:B01----:R-:W-:Y:S02]  /*15500*/  VIADD R12, R10, 0x2 ;  /* 0x000000020a0c7836 */ /* 0x003fe40000000000 */
[----:B------:R-:W-:Y:S01]  /*15510*/  IMAD.MOV.U32 R13, RZ, RZ, 0x40000040 ;  /* 0x40000040ff0d7424 */ /* 0x000fe200078e00ff */
[----:B------:R-:W5:Y:S04]  /*15520*/  LDL.64 R212, [R1+0x18] ;  /* 0x0000180001d47983 */ /* 0x000f680000100a00 */
[----:B------:R-:W5:Y:S04]  /*15530*/  LDL.64 R210, [R1+0x10] ;  /* 0x0000100001d27983 */ /* 0x000f680000100a00 */
[----:B------:R-:W5:Y:S01]  /*15540*/  LDL.64 R198, [R1+0x8] ;  /* 0x0000080001c67983 */ /* 0x000f620000100a00 */
[----:B--2---:R-:W-:-:S02]  /*15550*/  R2UR UR4, R88 ;  /* 0x00000000580472ca */ /* 0x004fc400000e0000 */
[----:B------:R-:W-:Y:S02]  /*15560*/  R2UR UR5, R89 ;  /* 0x00000000590572ca */ /* 0x000fe400000e0000 */
[----:B------:R-:W-:-:S11]  /*15570*/  WARPGROUP.ARRIVE ;  /* 0x00000000000079c5 */ /* 0x000fd60000000000 */
[----:B------:R-:W-:Y:S01]  /*15580*/  HGMMA.64x96x16.F32 R88, gdesc[UR4], RZ, !UPT, gsb0 ;  /* 0x01600000045879f0 */ /* 0x000fe2000c0008ff */
[----:B------:R-:W-:Y:S02]  /*15590*/  R2UR UR6, R12 ;  /* 0x000000000c0672ca */ /* 0x000fe400000e0000 */
[----:B------:R-:W-:Y:S02]  /*155a0*/  R2UR UR7, R13 ;  /* 0x000000000d0772ca */ /* 0x000fe400000e0000 */
[----:B---3--:R-:W-:Y:S02]  /*155b0*/  R2UR UR4, R218 ;  /* 0x00000000da0472ca */ /* 0x008fe400000e0000 */
[----:B------:R-:W-:Y:S01]  /*155c0*/  R2UR UR5, R219 ;  /* 0x00000000db0572ca */ /* 0x000fe200000e0000 */
[----:B------:R-:W-:Y:S02]  /*155d0*/  VIADD R12, R10, 0x4 ;  /* 0x000000040a0c7836 */ /* 0x000fe40000000000 */
[----:B------:R-:W-:Y:S01]  /*155e0*/  IMAD.MOV.U32 R13, RZ, RZ, 0x40000040 ;  /* 0x40000040ff0d7424 */ /* 0x000fe200078e00ff */
[----:B------:R-:W-:-:S02]  /*155f0*/  WARPGROUP.DEPBAR.LE gsb0, 0x0 ;  /* 0x00008000000079c5 */ /* 0x000fc40000010000 */
[----:B------:R-:W-:-:S07]  /*15600*/  WARPGROUP.ARRIVE ;  /* 0x00000000000079c5 */ /* 0x000fce0000000000 */
[----:B------:R-:W-:Y:S01]  /*15610*/  HGMMA.64x96x16.F32 R88, gdesc[UR4], R88, gsb0 ;  /* 0x01600000045879f0 */ /* 0x000fe20008000858 */
[----:B------:R-:W-:Y:S02]  /*15620*/  R2UR UR6, R12 ;  /* 0x000000000c0672ca */ /* 0x000fe400000e0000 */
[----:B------:R-:W-:Y:S02]  /*15630*/  R2UR UR7, R13 ;  /* 0x000000000d0772ca */ /* 0x000fe400000e0000 */
[----:B----4-:R-:W-:Y:S02]  /*15640*/  R2UR UR4, R216 ;  /* 0x00000000d80472ca */ /* 0x010fe400000e0000 */
[----:B------:R-:W-:Y:S01]  /*15650*/  R2UR UR5, R217 ;  /* 0x00000000d90572ca */ /* 0x000fe200000e0000 */
[----:B------:R-:W-:Y:S01]  /*15660*/  IMAD.MOV.U32 R13, RZ, RZ, 0x40000040 ;  /* 0x40000040ff0d7424 */ /* 0x000fe200078e00ff */
[----:B------:R-:W-:Y:S01]  /*15670*/  IADD3 R12, R10, 0x6, RZ ;  /* 0x000000060a0c7810 */ /* 0x000fe20007ffe0ff */
[----:B------:R-:W-:-:S02]  /*15680*/  WARPGROUP.DEPBAR.LE gsb0, 0x0 ;  /* 0x00008000000079c5 */ /* 0x000fc40000010000 */
[----:B------:R-:W-:-:S08]  /*15690*/  WARPGROUP.ARRIVE ;  /* 0x00000000000079c5 */ /* 0x000fd00000000000 */
[----:B------:R-:W-:Y:S01]  /*156a0*/  HGMMA.64x96x16.F32 R88, gdesc[UR4], R88, gsb0 ;  /* 0x01600000045879f0 */ /* 0x000fe20008000858 */
[----:B------:R-:W-:Y:S02]  /*156b0*/  R2UR UR6, R12 ;  /* 0x000000000c0672ca */ /* 0x000fe400000e0000 */
[----:B------:R-:W-:Y:S02]  /*156c0*/  R2UR UR7, R13 ;  /* 0x000000000d0772ca */ /* 0x000fe400000e0000 */
[----:B-----5:R-:W-:Y:S02]  /*156d0*/  R2UR UR4, R214 ;  /* 0x00000000d60472ca */ /* 0x020fe400000e0000 */
        /* <DEDUP_REMOVED lines=8> */
[----:B------:R-:W-:Y:S02]  /*15760*/  R2UR UR4, R212 ;  /* 0x00000000d40472ca */ /* 0x000fe400000e0000 */
[----:B------:R-:W-:Y:S01]  /*15770*/  R2UR UR5, R213 ;  /* 0x00000000d50572ca */ /* 0x000fe200000e0000 */
[----:B------:R-:W-:Y:S01]  /*15780*/  VIADD R12, R10, 0x302 ;  /* 0x000003020a0c7836 */ /* 0x000fe20000000000 */
[----:B------:R-:W-:Y:S01]  /*15790*/  MOV R13, 0x40000040 ;  /* 0x40000040000d7802 */ /* 0x000fe20000000f00 */
[----:B------:R-:W-:-:S02]  /*157a0*/  WARPGROUP.DEPBAR.LE gsb0, 0x0 ;  /* 0x00008000000079c5 */ /* 0x000fc40000010000 */
[----:B------:R-:W-:-:S08]  /*157b0*/  WARPGROUP.ARRIVE ;  /* 0x00000000000079c5 */ /* 0x000fd00000000000 */
[----:B------:R-:W-:Y:S01]  /*157c0*/  HGMMA.64x96x16.F32 R88, gdesc[UR4], R88, gsb0 ;  /* 0x01600000045879f0 */ /* 0x000fe20008000858 */
[----:B------:R-:W-:Y:S02]  /*157d0*/  R2UR UR6, R12 ;  /* 0x000000000c0672ca */ /* 0x000fe400000e0000 */
[----:B------:R-:W-:Y:S02]  /*157e0*/  R2UR UR7, R13 ;  /* 0x000000000d0772ca */ /* 0x000fe400000e0000 */
[----:B------:R-:W-:Y:S02]  /*157f0*/  R2UR UR4, R210 ;  /* 0x00000000d20472ca */ /* 0x000fe400000e0000 */
        /* <DEDUP_REMOVED lines=16> */
[----:B------:R-:W-:Y:S01]  /*15900*/  R2UR UR7, R13 ;  /* 0x000000000d0772ca */ /* 0x000fe200000e0000 */
[----:B------:R-:W-:Y:S01]  /*15910*/  UMOV UR4, UR52 ;  /* 0x0000003400047c82 */ /* 0x000fe20008000000 */
[----:B------:R-:W-:Y:S01]  /*15920*/  UMOV UR5, UR53 ;  /* 0x0000003500057c82 */ /* 0x000fe20008000000 */
[----:B------:R-:W-:Y:S01]  /*15930*/  IMAD.MOV.U32 R13, RZ, RZ, 0x40000040 ;  /* 0x40000040ff0d7424 */ /* 0x000fe200078e00ff */
[----:B------:R-:W-:Y:S01]  /*15940*/  IADD3 R12, R10, 0x600, RZ ;  /* 0x000006000a0c7810 */ /* 0x000fe20007ffe0ff */
[----:B------:R-:W-:Y:S02]  /*15950*/  WARPGROUP.DEPBAR.LE gsb0, 0x0 ;  /* 0x00008000000079c5 */ /* 0x000fe40000010000 */
[----:B------:R-:W-:-:S06]  /*15960*/  WARPGROUP.ARRIVE ;  /* 0x00000000000079c5 */ /* 0x000fcc0000000000 */
[----:B------:R-:W-:Y:S01]  /*15970*/  HGMMA.64x96x16.F32 R88, gdesc[UR4], R88, gsb0 ;  /* 0x01600000045879f0 */ /* 0x000fe20008000858 */
[----:B------:R-:W-:Y:S02]  /*15980*/  R2UR UR6, R12 ;  /* 0x000000000c0672ca */ /* 0x000fe400000e0000 */
[----:B------:R-:W-:Y:S01]  /*15990*/  R2UR UR7, R13 ;  /* 0x000000000d0772ca */ /* 0x000fe200000e0000 */
[----:B------:R-:W-:Y:S01]  /*159a0*/  UMOV UR4, UR48 ;  /* 0x0000003000047c82 */ /* 0x000fe20008000000 */
[----:B------:R-:W-:Y:S01]  /*159b0*/  UMOV UR5, UR49 ;  /* 0x0000003100057c82 */ /* 0x000fe20008000000 */
[----:B------:R-:W-:Y:S02]  /*159c0*/  VIADD R12, R10, 0x602 ;  /* 0x000006020a0c7836 */ /* 0x000fe40000000000 */
[----:B------:R-:W-:Y:S01]  /*159d0*/  IMAD.MOV.U32 R13, RZ, RZ, 0x40000040 ;  /* 0x40000040ff0d7424 */ /* 0x000fe200078e00ff */
[----:B------:R-:W-:Y:S02]  /*159e0*/  WARPGROUP.DEPBAR.LE gsb0, 0x0 ;  /* 0x00008000000079c5 */ /* 0x000fe40000010000 */
[----:B------:R-:W-:-:S06]  /*159f0*/  WARPGROUP.ARRIVE ;  /* 0x00000000000079c5 */ /* 0x000fcc0000000000 */
[----:B------:R-:W-:Y:S01]  /*15a00*/  HGMMA.64x96x16.F32 R88, gdesc[UR4], R88, gsb0 ;  /* 0x01600000045879f0 */ /* 0x000fe20008000858 */
[----:B------:R-:W-:Y:S02]  /*15a10*/  R2UR UR6, R12 ;  /* 0x000000000c0672ca */ /* 0x000fe400000e0000 */
[----:B------:R-:W-:Y:S01]  /*15a20*/  R2UR UR7, R13 ;  /* 0x000000000d0772ca */ /* 0x000fe200000e0000 */
[----:B------:R-:W-:Y:S01]  /*15a30*/  UMOV UR4, UR44 ;  /* 0x0000002c00047c82 */ /* 0x000fe20008000000 */
[----:B------:R-:W-:Y:S01]  /*15a40*/  UMOV UR5, UR45 ;  /* 0x0000002d00057c82 */ /* 0x000fe20008000000 */
[----:B------:R-:W-:Y:S01]  /*15a50*/  VIADD R12, R10, 0x604 ;  /* 0x000006040a0c7836 */ /* 0x000fe20000000000 */
[----:B------:R-:W-:Y:S01]  /*15a60*/  MOV R13, 0x40000040 ;  /* 0x40000040000d7802 */ /* 0x000fe20000000f00 */
        /* <DEDUP_REMOVED lines=16> */
[----:B------:R-:W-:Y:S02]  /*15b70*/  WARPGROUP.DEPBAR.LE gsb0, 0x0 ;  /* 0x00008000000079c5 */ /* 0x000fe40000010000 */
[----:B------:R-:W-:-:S08]  /*15b80*/  WARPGROUP.ARRIVE ;  /* 0x00000000000079c5 */ /* 0x000fd00000000000 */
[----:B------:R-:W-:Y:S01]  /*15b90*/  HGMMA.64x96x16.F32 R88, gdesc[UR4], R88, gsb0 ;  /* 0x01600000045879f0 */ /* 0x000fe20008000858 */
        /* <DEDUP_REMOVED lines=65> */
[----:B------:R-:W-:Y:S05]  /*15fb0*/  @!P0 BRA `(.L_x_1868) ;  /* 0x0000000000048947 */ /* 0x000fea0003800000 */
[----:B------:R-:W-:Y:S01]  /*15fc0*/  BPT.TRAP 0x1 ;  /* 0x000000040000795c */ /* 0x000fe20000300000 */
.L_x_1868:
[----:B------:R-:W-:Y:S01]  /*15fd0*/  SHF.L.U32 R11, R23, 0x1f, RZ ;  /* 0x0000001f170b7819 */ /* 0x000fe200000006ff */
[----:B------:R-:W-:-:S04]  /*15fe0*/  IMAD R12, R22, 0x8, R16 ;  /* 0x00000008160c7824 */ /* 0x000fc800078e0210 */
[----:B------:R0:W1:Y:S01]  /*15ff0*/  SYNCS.PHASECHK.TRANS64.TRYWAIT P2, [R12+URZ+0x2a850], R11 ;  /* 0x02a8500b0c0075a7 */ /* 0x000062000804017f */
[----:B------:R-:W-:Y:S05]  /*16000*/  @!P0 BRA `(.L_x_1869) ;  /* 0x0000000000048947 */ /* 0x000fea0003800000 */
[----:B------:R-:W-:Y:S01]  /*16010*/  BPT.TRAP 0x1 ;  /* 0x000000040000795c */ /* 0x000fe20000300000 */
.L_x_1869:
[----:B------:R-:W-:Y:S01]  /*16020*/  VIADD R0, R16, 0x400 ;  /* 0x0000040010007836 */ /* 0x000fe20000000000 */
[----:B------:R-:W-:Y:S04]  /*16030*/  BSSY B2, `(.L_x_1870) ;  /* 0x0000008000027945 */ /* 0x000fe80003800000 */
[----:B------:R-:W-:-:S04]  /*16040*/  SHF.R.U32.HI R0, RZ, 0x4, R0 ;  /* 0x00000004ff007819 */ /* 0x000fc80000011600 */
[----:B------:R-:W-:-:S04]  /*16050*/  LOP3.LUT R0, R0, 0x3fff, RZ, 0xc0, !PT ;  /* 0x00003fff00007812 */ /* 0x000fc800078ec0ff */
[----:B------:R-:W-:-:S05]  /*16060*/  LOP3.LUT R13, R0, 0x3000000, RZ, 0xfc, !PT ;  /* 0x03000000000d7812 */ /* 0x000fca00078efcff */
[----:B------:R-:W-:Y:S01]  /*16070*/  IMAD R0, R22, 0x600, R13 ;  /* 0x0000060016007824 */ /* 0x000fe200078e020d */
[----:B-1----:R-:W-:Y:S06]  /*16080*/  @P2 BRA `(.L_x_1871) ;  /* 0x0000000000082947 */ /* 0x002fec0003800000 */
[----:B------:R-:W1:Y:S02]  /*16090*/  SYNCS.PHASECHK.TRANS64.TRYWAIT P2, [R12+URZ+0x2a850], R11 ;  /* 0x02a8500b0c0075a7 */ /* 0x000e64000804017f */
[----:B-1----:R-:W-:Y:S05]  /*160a0*/  @!P2 BRA `(.L_x_1872) ;  /* 0x000001440094a947 */ /* 0x002fea0003800000 */
.L_x_1871:
[----:B------:R-:W-:Y:S05]  /*160b0*/  BSYNC B2 ;  /* 0x0000000000027941 */ /* 0x000fea0003800000 */
.L_x_1870:
[----:B01----:R-:W-:Y:S01]  /*160c0*/  IMAD.MOV.U32 R11, RZ, RZ, 0x40000040 ;  /* 0x40000040ff0b7424 */ /* 0x003fe200078e00ff */
[----:B------:R-:W-:Y:S01]  /*160d0*/  MOV R10, R0 ;  /* 0x00000000000a7202 */ /* 0x000fe20000000f00 */
[----:B------:R-:W2:Y:S03]  /*160e0*/  LDL R2, [R1] ;  /* 0x0000000001027983 */ /* 0x000ea60000100800 */
[----:B------:R-:W-:Y:S01]  /*160f0*/  R2UR UR6, R10 ;  /* 0x000000000a0672ca */ /* 0x000fe200000e0000 */
[----:B------:R-:W3:Y:S01]  /*16100*/  LDL R198, [R1+0x4] ;  /* 0x0000040001c67983 */ /* 0x000ee20000100800 */
[----:B------:R-:W-:Y:S01]  /*16110*/  R2UR UR7, R11 ;  /* 0x000000000b0772ca */ /* 0x000fe200000e0000 */
[----:B------:R-:W-:Y:S01]  /*16120*/  WARPGROUP.ARRIVE ;  /* 0x00000000000079c5 */ /* 0x000fe20000000000 */
[----:B------:R-:W-:Y:S01]  /*16130*/  VIADD R10, R0, 0x80 ;  /* 0x00000080000a7836 */ /* 0x000fe20000000000 */
[----:B------:R-:W-:Y:S01]  /*16140*/  ISETP.NE.AND P3, PT, R9, 0x1, PT ;  /* 0x000000010900780c */ /* 0x000fe20003f65270 */
[----:B------:R-:W-:-:S02]  /*16150*/  IMAD.MOV.U32 R11, RZ, RZ, 0x40000040 ;  /* 0x40000040ff0b7424 */ /* 0x000fc400078e00ff */
        /* <DEDUP_REMOVED lines=8> */
[----:B------:R-:W-:Y:S01]  /*161e0*/  HGMMA.64x128x16.F32 R24, R156, gdesc[UR4].tnspB, R24, gsb0 ;  /* 0x41e000049c187df0 */ /* 0x000fe20008000818 */
[----:B------:R-:W-:Y:S01]  /*161f0*/  R2UR UR6, R10 ;  /* 0x000000000a0672ca */ /* 0x000fe200000e0000 */
[----:B------:R-:W-:Y:S01]  /*16200*/  VIADD R10, R0, 0x100 ;  /* 0x00000100000a7836 */ /* 0x000fe20000000000 */
[----:B------:R-:W-:Y:S01]  /*16210*/  R2UR UR7, R11 ;  /* 0x000000000b0772ca */ /* 0x000fe200000e0000 */
[----:B------:R-:W-:Y:S01]  /*16220*/  FMUL.FTZ R93, R99, UR55 ;  /* 0x00000037635d7c20 */ /* 0x000fe20008410000 */
[----:B------:R-:W-:Y:S01]  /*16230*/  MOV R11, 0x40000040 ;  /* 0x40000040000b7802 */ /* 0x000fe20000000f00 */
        /* <DEDUP_REMOVED lines=23> */
[----:B------:R-:W-:-:S02]  /*163b0*/  @!P1 VIADD R21, R21, 0x2a840 ;  /* 0x0002a84015159836 */ /* 0x000fc40000000000 */
[----:B------:R-:W-:Y:S01]  /*163c0*/  FMUL.FTZ R125, R135, UR55 ;  /* 0x00000037877d7c20 */ /* 0x000fe20008410000 */
[----:B------:R-:W0:Y:S08]  /*163d0*/  MUFU.TANH R22, R22 ;  /* 0x0000001600167308 */ /* 0x000e300000002400 */
[----:B------:R-:W1:Y:S08]  /*163e0*/  MUFU.TANH R23, R23 ;  /* 0x0000001700177308 */ /* 0x000e700000002400 */
        /* <DEDUP_REMOVED lines=13> */
[----:B------:R-:W-:-:S05]  /*164c0*/  WARPGROUP.ARRIVE ;  /* 0x00000000000079c5 */ /* 0x000fca0000000000 */
[----:B------:R-:W0:Y:S01]  /*164d0*/  MUFU.TANH R101, R101 ;  /* 0x0000006500657308 */ /* 0x000e220000002400 */
[----:B------:R-:W-:Y:S01]  /*164e0*/  HGMMA.64x128x16.F32 R24, R152, gdesc[UR4].tnspB, R24, gsb0 ;  /* 0x41e0000498187df0 */ /* 0x000fe20008000818 */
[----:B------:R-:W-:Y:S01]  /*164f0*/  R2UR UR6, R10 ;  /* 0x000000000a0672ca */ /* 0x000fe200000e0000 */
[----:B------:R-:W-:Y:S01]  /*16500*/  VIADD R10, R0, 0x180 ;  /* 0x00000180000a7836 */ /* 0x000fe20000000000 */
[----:B------:R-:W-:Y:S01]  /*16510*/  R2UR UR7, R11 ;  /* 0x000000000b0772ca */ /* 0x000fe200000e0000 */
[----:B------:R-:W-:-:S03]  /*16520*/  IMAD.MOV.U32 R11, RZ, RZ, 0x40000040 ;  /* 0x40000040ff0b7424 */ /* 0x000fc600078e00ff */
        /* <DEDUP_REMOVED lines=16> */
[----:B--2---:R-:W-:Y:S01]  /*16630*/  R2UR UR4, R2 ;  /* 0x00000000020472ca */ /* 0x004fe200000e0000 */
        /* <DEDUP_REMOVED lines=9> */
[----:B------:R-:W-:-:S02]  /*166d0*/  WARPGROUP.DEPBAR.LE gsb0, 0x0 ;  /* 0x00008000000079c5 */ /* 0x000fc40000010000 */
[----:B------:R-:W-:Y:S01]  /*166e0*/  WARPGROUP.ARRIVE ;  /* 0x00000000000079c5 */ /* 0x000fe20000000000 */
[----:B------:R-:W-:Y:S01]  /*166f0*/  FMUL.FTZ R121, R124, UR55 ;  /* 0x000000377c797c20 */ /* 0x000fe20008410000 */
[----:B------:R-:W-:Y:S01]  /*16700*/  FMUL.FTZ R124, R131, UR55 ;  /* 0x00000037837c7c20 */ /* 0x000fe20008410000 */
[----:B---3--:R-:W-:Y:S01]  /*16710*/  LOP3.LUT P2, RZ, R198, 0x100000, RZ, 0xc0, !PT ;  /* 0x00100000c6ff7812 */ /* 0x008fe2000784c0ff */
[----:B------:R-:W2:Y:S02]  /*16720*/  MUFU.TANH R2, R2 ;  /* 0x0000000200027308 */ /* 0x000ea40000002400 */
[----:B------:R-:W-:Y:S01]  /*16730*/  HGMMA.64x128x16.F32 R24, R148, gdesc[UR4].tnspB, R24, gsb0 ;  /* 0x41e0000494187df0 */ /* 0x000fe20008000818 */
[----:B------:R-:W-:Y:S01]  /*16740*/  R2UR UR6, R10 ;  /* 0x000000000a0672ca */ /* 0x000fe200000e0000 */
[----:B------:R-:W-:Y:S01]  /*16750*/  VIADD R10, R0, 0x200 ;  /* 0x00000200000a7836 */ /* 0x000fe20000000000 */
[----:B------:R-:W-:Y:S01]  /*16760*/  R2UR UR7, R11 ;  /* 0x000000000b0772ca */ /* 0x000fe200000e0000 */
[----:B------:R-:W-:-:S02]  /*16770*/  IMAD.MOV.U32 R11, RZ, RZ, 0x40000040 ;  /* 0x40000040ff0b7424 */ /* 0x000fc400078e00ff */
[----:B------:R-:W3:Y:S08]  /*16780*/  MUFU.TANH R90, R90 ;  /* 0x0000005a005a7308 */ /* 0x000ef00000002400 */
        /* <DEDUP_REMOVED lines=11> */
[----:B------:R-:W-:-:S06]  /*16840*/  WARPGROUP.ARRIVE ;  /* 0x00000000000079c5 */ /* 0x000fcc0000000000 */
[----:B------:R-:W-:Y:S01]  /*16850*/  HGMMA.64x128x16.F32 R24, R144, gdesc[UR4].tnspB, R24, gsb0 ;  /* 0x41e0000490187df0 */ /* 0x000fe20008000818 */
[----:B------:R-:W-:Y:S02]  /*16860*/  R2UR UR6, R10 ;  /* 0x000000000a0672ca */ /* 0x000fe400000e0000 */
[----:B------:R-:W-:Y:S01]  /*16870*/  R2UR UR7, R11 ;  /* 0x000000000b0772ca */ /* 0x000fe200000e0000 */
[----:B------:R-:W-:Y:S01]  /*16880*/  IMAD.MOV.U32 R11, RZ, RZ, 0x40000040 ;  /* 0x40000040ff0b7424 */ /* 0x000fe200078e00ff */
[----:B------:R-:W-:Y:S02]  /*16890*/  IADD3 R10, R0, 0x280, RZ ;  /* 0x00000280000a7810 */ /* 0x000fe40007ffe0ff */
[----:B------:R5:W0:Y:S02]  /*168a0*/  MUFU.TANH R0, R119 ;  /* 0x0000007700007308 */ /* 0x000a240000002400 */
[----:B-----5:R-:W-:-:S06]  /*168b0*/  FMUL.FTZ R119, R126, UR55 ;  /* 0x000000377e777c20 */ /* 0x020fcc0008410000 */
[----:B------:R-:W0:Y:S01]  /*168c0*/  MUFU.TANH R119, R119 ;  /* 0x0000007700777308 */ /* 0x000e220000002400 */
[----:B------:R-:W-:Y:S02]  /*168d0*/  WARPGROUP.DEPBAR.LE gsb0, 0x0 ;  /* 0x00008000000079c5 */ /* 0x000fe40000010000 */
[----:B------:R-:W-:-:S06]  /*168e0*/  WARPGROUP.ARRIVE ;  /* 0x00000000000079c5 */ /* 0x000fcc0000000000 */
[----:B------:R-:W-:Y:S01]  /*168f0*/  HGMMA.64x128x16.F32 R24, R140, gdesc[UR4].tnspB, R24, gsb0 ;  /* 0x41e000048c187df0 */ /* 0x000fe20008000818 */
[----:B------:R-:W-:Y:S02]  /*16900*/  R2UR UR6, R10 ;  /* 0x000000000a0672ca */ /* 0x000fe400000e0000 */
[----:B------:R-:W-:Y:S01]  /*16910*/  R2UR UR7, R11 ;  /* 0x000000000b0772ca */ /* 0x000fe200000e0000 */
[----:B------:R-:W5:Y:S08]  /*16920*/  @P3 LDC R10, c[0x0][0x450] ;  /* 0x00011400ff0a3b82 */ /* 0x000f700000000800 */
[----:B------:R-:W1:Y:S01]  /*16930*/  @P3 LDC R11, c[0x0][0x44c] ;  /* 0x00011300ff0b3b82 */ /* 0x000e620000000800 */
[----:B------:R-:W-:-:S02]  /*16940*/  WARPGROUP.DEPBAR.LE gsb0, 0x0 ;  /* 0x00008000000079c5 */ /* 0x000fc40000010000 */
[----:B------:R-:W-:-:S06]  /*16950*/  WARPGROUP.ARRIVE ;  /* 0x00000000000079c5 */ /* 0x000fcc0000000000 */
[----:B------:R-:W-:Y:S03]  /*16960*/  HGMMA.64x128x16.F32 R24, R136, gdesc[UR4].tnspB, R24, gsb0 ;  /* 0x41e0000488187df0 */ /* 0x000fe60008000818 */
[----:B------:R-:W-:Y:S02]  /*16970*/  WARPGROUP.DEPBAR.LE gsb0, 0x0 ;  /* 0x00008000000079c5 */ /* 0x000fe40000010000 */
[----:B------:R-:W-:Y:S01]  /*16980*/  FMUL.FTZ R136, R128, UR55 ;  /* 0x0000003780887c20 */ /* 0x000fe20008410000 */
[----:B------:R-:W-:Y:S02]  /*16990*/  IMAD.IADD R128, R181, 0x1, R177 ;  /* 0x00000001b5807824 */ /* 0x000fe400078e02b1 */
[----:B------:R-:W-:Y:S01]  /*169a0*/  FMUL.FTZ R137, R132, UR55 ;  /* 0x0000003784897c20 */ /* 0x000fe20008410000 */
[----:B------:R-:W-:Y:S02]  /*169b0*/  IMAD R132, R8, -0x60, RZ ;  /* 0xffffffa008847824 */ /* 0x000fe400078e02ff */
[----:B-1----:R-:W-:Y:S01]  /*169c0*/  @P3 IMAD.HI.U32 R11, R128, R11, RZ ;  /* 0x0000000b800b3227 */ /* 0x002fe200078e00ff */
[----:B------:R-:W1:Y:S03]  /*169d0*/  MUFU.TANH R136, R136 ;  /* 0x0000008800887308 */ /* 0x000e660000002400 */
[----:B------:R-:W-:Y:S01]  /*169e0*/  VIADD R127, R132, 0x1 ;  /* 0x00000001847f7836 */ /* 0x000fe20000000000 */
[----:B-----5:R-:W-:Y:S01]  /*169f0*/  @P3 SHF.R.U32.HI R128, RZ, R10, R11 ;  /* 0x0000000aff803219 */ /* 0x020fe2000001160b */
[----:B------:R-:W-:Y:S01]  /*16a00*/  FMUL.FTZ R11, R134, UR55 ;  /* 0x00000037860b7c20 */ /* 0x000fe20008410000 */
[----:B------:R-:W-:Y:S01]  /*16a10*/  @!P1 PRMT R10, RZ, 0x654, R21 ;  /* 0x00000654ff0a9816 */ /* 0x000fe20000000015 */
[----:B------:R-:W-:Y:S01]  /*16a20*/  IMAD R127, R180, -0x2, R127 ;  /* 0xfffffffeb47f7824 */ /* 0x000fe200078e027f */
[----:B------:R-:W0:Y:S01]  /*16a30*/  MUFU.TANH R137, R137 ;  /* 0x0000008900897308 */ /* 0x000e220000002400 */
[----:B------:R-:W5:Y:S01]  /*16a40*/  SHFL.IDX PT, R131, R128, RZ, 0x1c1f ;  /* 0x001c1fff80837589 */ /* 0x000f6200000e0000 */
[----:B------:R0:W-:Y:S01]  /*16a50*/  @!P1 SYNCS.ARRIVE.TRANS64.RED.A1T0 RZ, [R10+URZ], RZ ;  /* 0x000000ff0aff99a7 */ /* 0x0001e2000810043f */
[----:B------:R-:W-:Y:S01]  /*16a60*/  VIADD R126, R127, 0xffffffff ;  /* 0xffffffff7f7e7836 */ /* 0x000fe20000000000 */
[----:B------:R-:W-:-:S04]  /*16a70*/  IADD3 R130, -R163, R127, R164 ;  /* 0x0000007fa3827210 */ /* 0x000fc80007ffe1a4 */
[----:B------:R0:W0:Y:S01]  /*16a80*/  MUFU.TANH R21, R11 ;  /* 0x0000000b00157308 */ /* 0x0000220000002400 */
[C---:B------:R-:W-:Y:S01]  /*16a90*/  IADD3 R134, R130.reuse, UR54, RZ ;  /* 0x0000003682867c10 */ /* 0x040fe2000fffe0ff */
[----:B------:R-:W-:-:S04]  /*16aa0*/  VIADD R130, R130, UR4 ;  /* 0x0000000482827c36 */ /* 0x000fc80008000000 */
[--C-:B-----5:R-:W-:Y:S02]  /*16ab0*/  IMAD.IADD R138, R134, 0x1, R131.reuse ;  /* 0x00000001868a7824 */ /* 0x120fe400078e0283 */
[----:B------:R-:W-:Y:S01]  /*16ac0*/  IMAD.IADD R135, R130, 0x1, R131 ;  /* 0x0000000182877824 */ /* 0x000fe200078e0283 */
[----:B01234-:R-:W-:Y:S06]  /*16ad0*/  @!P2 BRA `(.L_x_1873) ;  /* 0x000000000054a947 */ /* 0x01ffec0003800000 */
[----:B------:R-:W-:Y:S01]  /*16ae0*/  IADD3 R127, -R163, R164, R131 ;  /* 0x000000a4a37f7210 */ /* 0x000fe20007ffe183 */
[----:B------:R-:W-:Y:S03]  /*16af0*/  BSSY B2, `(.L_x_1874) ;  /* 0x0000010000027945 */ /* 0x000fe60003800000 */
[----:B------:R-:W-:-:S13]  /*16b00*/  ISETP.GT.AND P2, PT, R127, -0x1, PT ;  /* 0xffffffff7f00780c */ /* 0x000fda0003f44270 */
[----:B------:R-:W-:Y:S05]  /*16b10*/  @P2 BRA `(.L_x_1875) ;  /* 0x0000000000202947 */ /* 0x000fea0003800000 */
[----:B------:R-:W-:Y:S02]  /*16b20*/  MOV R131, UR46 ;  /* 0x0000002e00837c02 */ /* 0x000fe40008000f00 */
[----:B------:R-:W-:Y:S02]  /*16b30*/  LOP3.LUT R127, RZ, R127, RZ, 0x33, !PT ;  /* 0x0000007fff7f7212 */ /* 0x000fe400078e33ff */
[----:B------:R-:W-:-:S13]  /*16b40*/  ISETP.NE.AND P2, PT, R131, 0x1, PT ;  /* 0x000000018300780c */ /* 0x000fda0003f45270 */
[----:B------:R-:W0:Y:S02]  /*16b50*/  @P2 LDC.64 R10, c[0x0][0x9e8] ;  /* 0x00027a00ff0a2b82 */ /* 0x000e240000000a00 */
[----:B0-----:R-:W-:-:S05]  /*16b60*/  @P2 IMAD.HI.U32 R10, R127, R10, RZ ;  /* 0x0000000a7f0a2227 */ /* 0x001fca00078e00ff */
[----:B------:R-:W-:-:S04]  /*16b70*/  @P2 SHF.R.U32.HI R127, RZ, R11, R10 ;  /* 0x0000000bff7f2219 */ /* 0x000fc8000001160a */
[----:B------:R-:W-:Y:S01]  /*16b80*/  LOP3.LUT R127, RZ, R127, RZ, 0x33, !PT ;  /* 0x0000007fff7f7212 */ /* 0x000fe200078e33ff */
[----:B------:R-:W-:Y:S06]  /*16b90*/  BRA `(.L_x_1876) ;  /* 0x0000000000147947 */ /* 0x000fec0003800000 */
.L_x_1875:
[----:B------:R-:W-:-:S05]  /*16ba0*/  IMAD.U32 R131, RZ, RZ, UR46 ;  /* 0x0000002eff837e24 */ /* 0x000fca000f8e00ff */
[----:B------:R-:W-:-:S13]  /*16bb0*/  ISETP.NE.AND P2, PT, R131, 0x1, PT ;  /* 0x000000018300780c */ /* 0x000fda0003f45270 */
[----:B------:R-:W0:Y:S02]  /*16bc0*/  @P2 LDC.64 R10, c[0x0][0x9e8] ;  /* 0x00027a00ff0a2b82 */ /* 0x000e240000000a00 */
[----:B0-----:R-:W-:-:S05]  /*16bd0*/  @P2 IMAD.HI.U32 R10, R127, R10, RZ ;  /* 0x0000000a7f0a2227 */ /* 0x001fca00078e00ff */
[----:B------:R-:W-:-:S07]  /*16be0*/  @P2 SHF.R.U32.HI R127, RZ, R11, R10 ;  /* 0x0000000bff7f2219 */ /* 0x000fce000001160a */
.L_x_1876:
[----:B------:R-:W-:Y:S05]  /*16bf0*/  BSYNC B2 ;  /* 0x0000000000027941 */ /* 0x000fea0003800000 */
.L_x_1874:
[----:B------:R-:W-:-:S05]  /*16c00*/  IMAD R127, R127, R131, R126 ;  /* 0x000000837f7f7224 */ /* 0x000fca00078e027e */
[----:B------:R-:W-:Y:S02]  /*16c10*/  VIADDMNMX R138, R127, R131, R138, PT ;  /* 0x000000837f8a7246 */ /* 0x000fe4000380018a */
[----:B------:R-:W-:-:S07]  /*16c20*/  VIMNMX R135, R135, R127, !PT ;  /* 0x0000007f87877248 */ /* 0x000fce0007fe0100 */
.L_x_1873:
        /* <DEDUP_REMOVED lines=111> */
[----:B------:R-:W-:-:S04]  /*17320*/  ISETP.GE.AND P6, PT, R132, 0x5a, PT ;  /* 0x0000005a8400780c */ /* 0x000fc80003fc6270 */
[----:B------:R-:W-:Y:S02]  /*17330*/  P2R R132, PR, RZ, 0x40 ;  /* 0x00000040ff847803 */ /* 0x000fe40000000000 */
[----:B------:R-:W-:Y:S02]  /*17340*/  ISETP.GT.AND P6, PT, R135, 0x59, !P6 ;  /* 0x000000598700780c */ /* 0x000fe400077c4270 */
[----:B------:R-:W0:Y:S02]  /*17350*/  SHFL.IDX PT, R135, R128, 0x1, 0x1c1f ;  /* 0x003c1f0080877f89 */ /* 0x000e2400000e0000 */
[----:B------:R-:W-:-:S04]  /*17360*/  ISETP.LT.OR P6, PT, R138, 0x5a, P6 ;  /* 0x0000005a8a00780c */ /* 0x000fc800037c1670 */
[----:B------:R-:W-:Y:S02]  /*17370*/  FSEL R133, R133, -INF , !P6 ;  /* 0xff80000085857808 */ /* 0x000fe40007000000 */
[----:B------:R-:W-:Y:S01]  /*17380*/  LOP3.LUT P6, RZ, R198, 0x100000, RZ, 0xc0, !PT ;  /* 0x00100000c6ff7812 */ /* 0x000fe200078cc0ff */
        /* <DEDUP_REMOVED lines=15> */
.L_x_1879:
[----:B------:R-:W-:-:S04]  /*17480*/  MOV R128, UR46 ;  /* 0x0000002e00807c02 */ /* 0x000fc80008000f00 */
[----:B------:R-:W-:-:S13]  /*17490*/  ISETP.NE.AND P6, PT, R128, 0x1, PT ;  /* 0x000000018000780c */ /* 0x000fda0003fc5270 */
[----:B------:R-:W0:Y:S02]  /*174a0*/  @P6 LDC.64 R10, c[0x0][0x9e8] ;  /* 0x00027a00ff0a6b82 */ /* 0x000e240000000a00 */
[----:B0-----:R-:W-:-:S05]  /*174b0*/  @P6 IMAD.HI.U32 R10, R135, R10, RZ ;  /* 0x0000000a870a6227 */ /* 0x001fca00078e00ff */
[----:B------:R-:W-:-:S07]  /*174c0*/  @P6 SHF.R.U32.HI R135, RZ, R11, R10 ;  /* 0x0000000bff876219 */ /* 0x000fce000001160a */
.L_x_1880:
[----:B------:R-:W-:Y:S05]  /*174d0*/  BSYNC B2 ;  /* 0x0000000000027941 */ /* 0x000fea0003800000 */
.L_x_1878:
[----:B------:R-:W-:-:S05]  /*174e0*/  IMAD R135, R135, R128, R126 ;  /* 0x0000008087877224 */ /* 0x000fca00078e027e */
[----:B------:R-:W-:Y:S02]  /*174f0*/  VIADDMNMX R134, R135, R128, R134, PT ;  /* 0x0000008087867246 */ /* 0x000fe40003800186 */
[----:B------:R-:W-:-:S07]  /*17500*/  VIMNMX R130, R130, R135, !PT ;  /* 0x0000008782827248 */ /* 0x000fce0007fe0100 */
.L_x_1877:
[C---:B------:R-:W-:Y:S01]  /*17510*/  ISETP.GT.AND P2, PT, R130.reuse, 0x1, !P2 ;  /* 0x000000018200780c */ /* 0x040fe20005744270 */
[----:B------:R-:W-:Y:S01]  /*17520*/  IMAD.U32 R10, RZ, RZ, UR43 ;  /* 0x0000002bff0a7e24 */ /* 0x000fe2000f8e00ff */
[----:B------:R-:W-:Y:S01]  /*17530*/  ISETP.GT.AND P3, PT, R130, 0x8, !P3 ;  /* 0x000000088200780c */ /* 0x000fe20005f64270 */
[----:B------:R-:W-:Y:S01]  /*17540*/  @!P1 VIADD R12, R12, 0x2a860 ;  /* 0x0002a8600c0c9836 */ /* 0x000fe20000000000 */
        /* <DEDUP_REMOVED lines=13> */
[C---:B------:R-:W-:Y:S02]  /*17620*/  ISETP.LT.OR P4, PT, R134.reuse, 0x52, P4 ;  /* 0x000000528600780c */ /* 0x040fe40002781670 */
[----:B------:R-:W-:Y:S02]  /*17630*/  ISETP.LT.OR P2, PT, R134, 0x11, P2 ;  /* 0x000000118600780c */ /* 0x000fe40001741670 */
[----:B------:R-:W-:-:S02]  /*17640*/  ISETP.GT.AND P5, PT, R130, 0x58, !P5 ;  /* 0x000000588200780c */ /* 0x000fc40006fa4270 */
[----:B------:R-:W-:Y:S02]  /*17650*/  FSEL R135, R92, -INF , !P2 ;  /* 0xff8000005c877808 */ /* 0x000fe40005000000 */
[----:B------:R-:W-:Y:S02]  /*17660*/  ISETP.NE.AND P2, PT, R94, RZ, PT ;  /* 0x000000ff5e00720c */ /* 0x000fe40003f45270 */
[----:B------:R-:W-:Y:S02]  /*17670*/  FSEL R219, R124, -INF , !P4 ;  /* 0xff8000007cdb7808 */ /* 0x000fe40006000000 */
[----:B------:R-:W-:Y:S02]  /*17680*/  ISETP.GT.AND P2, PT, R130, 0x11, !P2 ;  /* 0x000000118200780c */ /* 0x000fe40005744270 */
[C---:B------:R-:W-:Y:S02]  /*17690*/  ISETP.LT.OR P5, PT, R134.reuse, 0x59, P5 ;  /* 0x000000598600780c */ /* 0x040fe40002fa1670 */
[----:B------:R-:W-:-:S04]  /*176a0*/  ISETP.LT.OR P2, PT, R134, 0x12, P2 ;  /* 0x000000128600780c */ /* 0x000fc80001741670 */
[----:B------:R-:W-:Y:S02]  /*176b0*/  FSEL R93, R93, -INF , !P2 ;  /* 0xff8000005d5d7808 */ /* 0x000fe40005000000 */
[----:B------:R-:W-:-:S04]  /*176c0*/  ISETP.NE.AND P2, PT, R142, RZ, PT ;  /* 0x000000ff8e00720c */ /* 0x000fc80003f45270 */
[----:B------:R-:W-:-:S04]  /*176d0*/  ISETP.GT.AND P2, PT, R130, 0x18, !P2 ;  /* 0x000000188200780c */ /* 0x000fc80005744270 */
[----:B------:R-:W-:-:S04]  /*176e0*/  ISETP.LT.OR P2, PT, R134, 0x19, P2 ;  /* 0x000000198600780c */ /* 0x000fc80001741670 */
[----:B------:R-:W-:Y:S02]  /*176f0*/  FSEL R157, R96, -INF , !P2 ;  /* 0xff800000609d7808 */ /* 0x000fe40005000000 */
[----:B------:R-:W-:-:S04]  /*17700*/  ISETP.NE.AND P2, PT, R144, RZ, PT ;  /* 0x000000ff9000720c */ /* 0x000fc80003f45270 */
        /* <DEDUP_REMOVED lines=11> */
[----:B------:R-:W-:-:S04]  /*177c0*/  ISETP.NE.AND P2, PT, R102, RZ, PT ;  /* 0x000000ff6600720c */ /* 0x000fc80003f45270 */
[----:B------:R-:W-:-:S04]  /*177d0*/  ISETP.GT.AND P2, PT, R130, 0x28, !P2 ;  /* 0x000000288200780c */ /* 0x000fc80005744270 */
[----:B------:R-:W-:-:S04]  /*177e0*/  ISETP.LT.OR P2, PT, R134, 0x29, P2 ;  /* 0x000000298600780c */ /* 0x000fc80001741670 */
[----:B------:R-:W-:Y:S02]  /*177f0*/  FSEL R209, R104, -INF , !P2 ;  /* 0xff80000068d17808 */ /* 0x000fe40005000000 */
[----:B------:R-:W-:Y:S02]  /*17800*/  ISETP.NE.AND P2, PT, R106, RZ, PT ;  /* 0x000000ff6a00720c */ /* 0x000fe40003f45270 */
[----:B------:R-:W-:Y:S02]  /*17810*/  @!P1 PRMT R104, RZ, 0x654, R12 ;  /* 0x00000654ff689816 */ /* 0x000fe4000000000c */
[----:B------:R-:W-:Y:S02]  /*17820*/  ISETP.GT.AND P2, PT, R130, 0x29, !P2 ;  /* 0x000000298200780c */ /* 0x000fe40005744270 */
[----:B------:R0:W-:Y:S02]  /*17830*/  @!P1 SYNCS.ARRIVE.TRANS64.RED.A1T0 RZ, [R104+URZ], RZ ;  /* 0x000000ff68ff99a7 */ /* 0x0001e4000810043f */
        /* <DEDUP_REMOVED lines=18> */
[----:B------:R-:W-:Y:S02]  /*17960*/  FMNMX.FTZ R0, R22, R5, !PT ;  /* 0x0000000516007209 */ /* 0x000fe40007810000 */
[----:B------:R-:W-:Y:S02]  /*17970*/  ISETP.NE.AND P2, PT, R114, RZ, PT ;  /* 0x000000ff7200720c */ /* 0x000fe40003f45270 */
[----:B------:R-:W-:Y:S02]  /*17980*/  FMNMX.FTZ R0, R23, R0, !PT ;  /* 0x0000000017007209 */ /* 0x000fe40007810000 */
[----:B------:R-:W-:Y:S02]  /*17990*/  ISETP.GT.AND P2, PT, R130, 0x40, !P2 ;  /* 0x000000408200780c */ /* 0x000fe40005744270 */
[----:B------:R-:W-:-:S02]  /*179a0*/  FMNMX.FTZ R0, R127, R0, !PT ;  /* 0x000000007f007209 */ /* 0x000fc40007810000 */
[----:B------:R-:W-:Y:S02]  /*179b0*/  ISETP.LT.OR P2, PT, R134, 0x41, P2 ;  /* 0x000000418600780c */ /* 0x000fe40001741670 */
[----:B------:R-:W-:Y:S02]  /*179c0*/  FMNMX.FTZ R0, R91, R0, !PT ;  /* 0x000000005b007209 */ /* 0x000fe40007810000 */
[----:B------:R-:W-:Y:S02]  /*179d0*/  FSEL R117, R117, -INF , !P2 ;  /* 0xff80000075757808 */ /* 0x000fe40005000000 */
[----:B------:R-:W-:Y:S02]  /*179e0*/  FMNMX.FTZ R0, R131, R0, !PT ;  /* 0x0000000083007209 */ /* 0x000fe40007810000 */
[----:B------:R-:W-:Y:S02]  /*179f0*/  ISETP.NE.AND P2, PT, R154, RZ, PT ;  /* 0x000000ff9a00720c */ /* 0x000fe40003f45270 */
[----:B------:R-:W-:-:S02]  /*17a00*/  FMNMX.FTZ R0, R95, R0, !PT ;  /* 0x000000005f007209 */ /* 0x000fc40007810000 */
[----:B------:R-:W-:Y:S02]  /*17a10*/  ISETP.GT.AND P2, PT, R130, 0x41, !P2 ;  /* 0x000000418200780c */ /* 0x000fe40005744270 */
[----:B------:R-:W-:Y:S02]  /*17a20*/  FMNMX.FTZ R0, R97, R0, !PT ;  /* 0x0000000061007209 */ /* 0x000fe40007810000 */
[----:B------:R-:W-:Y:S02]  /*17a30*/  ISETP.LT.OR P2, PT, R134, 0x42, P2 ;  /* 0x000000428600780c */ /* 0x000fe40001741670 */
[----:B------:R-:W-:Y:S02]  /*17a40*/  FMNMX.FTZ R0, R99, R0, !PT ;  /* 0x0000000063007209 */ /* 0x000fe40007810000 */
[----:B------:R-:W-:Y:S02]  /*17a50*/  FSEL R215, R118, -INF , !P2 ;  /* 0xff80000076d77808 */ /* 0x000fe40005000000 */
[----:B------:R-:W-:-:S02]  /*17a60*/  FMNMX.FTZ R0, R139, R0, !PT ;  /* 0x000000008b007209 */ /* 0x000fc40007810000 */
[----:B------:R-:W-:Y:S02]  /*17a70*/  ISETP.NE.AND P2, PT, R116, RZ, PT ;  /* 0x000000ff7400720c */ /* 0x000fe40003f45270 */
[----:B------:R-:W-:Y:S02]  /*17a80*/  FMNMX.FTZ R0, R103, R0, !PT ;  /* 0x0000000067007209 */ /* 0x000fe40007810000 */
[----:B------:R-:W-:Y:S02]  /*17a90*/  ISETP.GT.AND P2, PT, R130, 0x48, !P2 ;  /* 0x000000488200780c */ /* 0x000fe40005744270 */
[----:B------:R-:W-:Y:S02]  /*17aa0*/  FMNMX.FTZ R0, R141, R0, !PT ;  /* 0x000000008d007209 */ /* 0x000fe40007810000 */
[----:B------:R-:W-:Y:S02]  /*17ab0*/  ISETP.LT.OR P2, PT, R134, 0x49, P2 ;  /* 0x000000498600780c */ /* 0x000fe40001741670 */
[----:B------:R-:W-:-:S02]  /*17ac0*/  FMNMX.FTZ R0, R107, R0, !PT ;  /* 0x000000006b007209 */ /* 0x000fc40007810000 */
[----:B------:R-:W-:Y:S02]  /*17ad0*/  FSEL R119, R119, -INF , !P2 ;  /* 0xff80000077777808 */ /* 0x000fe40005000000 */
        /* <DEDUP_REMOVED lines=10> */
[----:B------:R-:W-:-:S02]  /*17b80*/  ISETP.NE.AND P6, PT, R136, RZ, PT ;  /* 0x000000ff8800720c */ /* 0x000fc40003fc5270 */
[----:B------:R-:W-:Y:S02]  /*17b90*/  FMNMX.FTZ R0, R147, R0, !PT ;  /* 0x0000000093007209 */ /* 0x000fe40007810000 */
[----:B------:R-:W-:Y:S02]  /*17ba0*/  FSEL R123, R123, -INF , !P2 ;  /* 0xff8000007b7b7808 */ /* 0x000fe40005000000 */
[----:B------:R-:W-:Y:S02]  /*17bb0*/  ISETP.GT.AND P2, PT, R130, RZ, !P6 ;  /* 0x000000ff8200720c */ /* 0x000fe40007744270 */
[----:B------:R-:W-:Y:S02]  /*17bc0*/  FMNMX.FTZ R0, R121, R0, !PT ;  /* 0x0000000079007209 */ /* 0x000fe40007810000 */
[----:B------:R-:W-:Y:S02]  /*17bd0*/  ISETP.LT.OR P2, PT, R134, 0x1, P2 ;  /* 0x000000018600780c */ /* 0x000fe40001741670 */
[----:B------:R-:W-:-:S02]  /*17be0*/  FMNMX.FTZ R0, R149, R0, !PT ;  /* 0x0000000095007209 */ /* 0x000fc40007810000 */
[----:B------:R-:W-:Y:S02]  /*17bf0*/  FSEL R229, R2, -INF , !P2 ;  /* 0xff80000002e57808 */ /* 0x000fe40005000000 */
[----:B------:R-:W-:Y:S02]  /*17c00*/  FMNMX.FTZ R0, R151, R0, !PT ;  /* 0x0000000097007209 */ /* 0x000fe40007810000 */
[----:B------:R-:W-:Y:S02]  /*17c10*/  FMNMX.FTZ R2, R229, R6, !PT ;  /* 0x00000006e5027209 */ /* 0x000fe40007810000 */
[----:B------:R-:W-:Y:S02]  /*17c20*/  FMNMX.FTZ R0, R129, R0, !PT ;  /* 0x0000000081007209 */ /* 0x000fe40007810000 */
[----:B------:R-:W-:Y:S02]  /*17c30*/  FMNMX.FTZ R2, R13, R2, !PT ;  /* 0x000000020d027209 */ /* 0x000fe40007810000 */
[----:B------:R-:W-:-:S02]  /*17c40*/  FMNMX.FTZ R0, R137, R0, !PT ;  /* 0x0000000089007209 */ /* 0x000fc40007810000 */
[----:B------:R-:W-:Y:S02]  /*17c50*/  FMNMX.FTZ R2, R11, R2, !PT ;  /* 0x000000020b027209 */ /* 0x000fe40007810000 */
[----:B------:R-:W-:Y:S02]  /*17c60*/  FMNMX.FTZ R88, R133, R0, !PT ;  /* 0x0000000085587209 */ /* 0x000fe40007810000 */
[----:B------:R-:W-:Y:S02]  /*17c70*/  FMNMX.FTZ R2, R89, R2, !PT ;  /* 0x0000000259027209 */ /* 0x000fe40007810000 */
[----:B------:R-:W-:Y:S01]  /*17c80*/  ISETP.NE.AND P6, PT, R132, RZ, PT ;  /* 0x000000ff8400720c */ /* 0x000fe20003fc5270 */
[----:B------:R-:W1:Y:S01]  /*17c90*/  SHFL.BFLY PT, R101, R88, 0x2, 0x1f ;  /* 0x0c401f0058657f89 */ /* 0x000e6200000e0000 */
[----:B------:R-:W-:Y:S02]  /*17ca0*/  FMNMX.FTZ R2, R135, R2, !PT ;  /* 0x0000000287027209 */ /* 0x000fe40007810000 */
[----:B------:R-:W-:-:S02]  /*17cb0*/  ISETP.GT.AND P3, PT, R130, 0x59, !P6 ;  /* 0x000000598200780c */ /* 0x000fc40007764270 */
[----:B------:R-:W-:Y:S02]  /*17cc0*/  FMNMX.FTZ R2, R93, R2, !PT ;  /* 0x000000025d027209 */ /* 0x000fe40007810000 */
[----:B------:R-:W-:Y:S02]  /*17cd0*/  ISETP.LT.OR P3, PT, R134, 0x5a, P3 ;  /* 0x0000005a8600780c */ /* 0x000fe40001f61670 */
[----:B------:R-:W-:Y:S02]  /*17ce0*/  FMNMX.FTZ R2, R157, R2, !PT ;  /* 0x000000029d027209 */ /* 0x000fe40007810000 */
[----:B------:R-:W-:Y:S02]  /*17cf0*/  FSEL R125, R125, -INF , !P3 ;  /* 0xff8000007d7d7808 */ /* 0x000fe40005800000 */
[----:B------:R-:W-:-:S04]  /*17d00*/  FMNMX.FTZ R2, R159, R2, !PT ;  /* 0x000000029f027209 */ /* 0x000fc80007810000 */
[----:B------:R-:W-:-:S04]  /*17d10*/  FMNMX.FTZ R2, R199, R2, !PT ;  /* 0x00000002c7027209 */ /* 0x000fc80007810000 */
[----:B------:R-:W-:Y:S02]  /*17d20*/  FMNMX.FTZ R2, R155, R2, !PT ;  /* 0x000000029b027209 */ /* 0x000fe40007810000 */
[----:B-1----:R-:W-:Y:S02]  /*17d30*/  FMNMX.FTZ R90, R88, R101, !PT ;  /* 0x00000065585a7209 */ /* 0x002fe40007810000 */
[----:B------:R-:W-:-:S03]  /*17d40*/  FMNMX.FTZ R2, R209, R2, !PT ;  /* 0x00000002d1027209 */ /* 0x000fc60007810000 */
[----:B------:R-:W1:Y:S01]  /*17d50*/  SHFL.BFLY PT, R101, R90, 0x1, 0x1f ;  /* 0x0c201f005a657f89 */ /* 0x000e6200000e0000 */
[----:B------:R-:W-:-:S04]  /*17d60*/  FMNMX.FTZ R2, R105, R2, !PT ;  /* 0x0000000269027209 */ /* 0x000fc80007810000 */
[----:B------:R-:W-:-:S04]  /*17d70*/  FMNMX.FTZ R2, R211, R2, !PT ;  /* 0x00000002d3027209 */ /* 0x000fc80007810000 */
[----:B------:R-:W-:-:S04]  /*17d80*/  FMNMX.FTZ R2, R109, R2, !PT ;  /* 0x000000026d027209 */ /* 0x000fc80007810000 */
[----:B------:R-:W-:-:S04]  /*17d90*/  FMNMX.FTZ R2, R213, R2, !PT ;  /* 0x00000002d5027209 */ /* 0x000fc80007810000 */
[----:B------:R-:W-:-:S04]  /*17da0*/  FMNMX.FTZ R2, R153, R2, !PT ;  /* 0x0000000299027209 */ /* 0x000fc80007810000 */
[----:B------:R-:W-:Y:S02]  /*17db0*/  FMNMX.FTZ R2, R117, R2, !PT ;  /* 0x0000000275027209 */ /* 0x000fe40007810000 */
[----:B-1----:R-:W-:Y:S02]  /*17dc0*/  FMNMX.FTZ R101, R90, R101, !PT ;  /* 0x000000655a657209 */ /* 0x002fe40007810000 */
[----:B------:R-:W-:Y:S02]  /*17dd0*/  FMNMX.FTZ R2, R215, R2, !PT ;  /* 0x00000002d7027209 */ /* 0x000fe40007810000 */
[C---:B------:R-:W-:Y:S01]  /*17de0*/  FSETP.NEU.FTZ.AND P2, PT, R101.reuse, -INF , PT ;  /* 0xff8000006500780b */ /* 0x040fe20003f5d000 */
[----:B------:R-:W-:Y:S01]  /*17df0*/  FMUL.FTZ R0, R101, R10 ;  /* 0x0000000a65007220 */ /* 0x000fe20000410000 */
[----:B------:R-:W-:-:S04]  /*17e00*/  FMNMX.FTZ R2, R119, R2, !PT ;  /* 0x0000000277027209 */ /* 0x000fc80007810000 */
[----:B------:R-:W-:Y:S02]  /*17e10*/  FMNMX.FTZ R2, R217, R2, !PT ;  /* 0x00000002d9027209 */ /* 0x000fe40007810000 */
[----:B------:R-:W-:Y:S02]  /*17e20*/  FSEL R0, R0, RZ, P2 ;  /* 0x000000ff00007208 */ /* 0x000fe40001000000 */
[----:B------:R-:W-:-:S03]  /*17e30*/  FMNMX.FTZ R2, R123, R2, !PT ;  /* 0x000000027b027209 */ /* 0x000fc60007810000 */
        /* <DEDUP_REMOVED lines=8> */
[-CC-:B------:R-:W-:Y:S01]  /*17ec0*/  FFMA.FTZ R142, R121, R10.reuse, -R0.reuse ;  /* 0x0000000a798e7223 */ /* 0x180fe20000010800 */
[-CC-:B------:R-:W-:Y:S01]  /*17ed0*/  FFMA.FTZ R91, R95, R10.reuse, -R0.reuse ;  /* 0x0000000a5f5b7223 */ /* 0x180fe20000010800 */
[--C-:B------:R-:W-:Y:S01]  /*17ee0*/  FFMA.FTZ R154, R97, R10, -R0.reuse ;  /* 0x0000000a619a7223 */ /* 0x100fe20000010800 */
[----:B------:R-:W-:Y:S01]  /*17ef0*/  FMNMX.FTZ R2, R125, R2, !PT ;  /* 0x000000027d027209 */ /* 0x000fe20007810000 */
[----:B------:R-:W-:Y:S01]  /*17f00*/  FADD.FTZ R121, -R22, R5 ;  /* 0x0000000516797221 */ /* 0x000fe20000010100 */
[-CC-:B------:R-:W-:Y:S01]  /*17f10*/  FFMA.FTZ R95, R99, R10.reuse, -R0.reuse ;  /* 0x0000000a635f7223 */ /* 0x180fe20000010800 */
[-CC-:B------:R-:W-:Y:S01]  /*17f20*/  FFMA.FTZ R97, R103, R10.reuse, -R0.reuse ;  /* 0x0000000a67617223 */ /* 0x180fe20000010800 */
[-CC-:B------:R-:W-:Y:S01]  /*17f30*/  FFMA.FTZ R99, R107, R10.reuse, -R0.reuse ;  /* 0x0000000a6b637223 */ /* 0x180fe20000010800 */
[----:B------:R-:W1:Y:S01]  /*17f40*/  SHFL.BFLY PT, R21, R2, 0x2, 0x1f ;  /* 0x0c401f0002157f89 */ /* 0x000e6200000e0000 */
        /* <DEDUP_REMOVED lines=14> */
[----:B------:R-:W-:Y:S01]  /*18030*/  FMUL.FTZ R0, R121, R10 ;  /* 0x0000000a79007220 */ /* 0x000fe20000410000 */
[----:B------:R-:W-:Y:S01]  /*18040*/  MUFU.EX2 R221, R221 ;  /* 0x000000dd00dd7308 */ /* 0x000fe20000000800 */
[----:B-1----:R-:W-:-:S07]  /*18050*/  FMNMX.FTZ R21, R2, R21, !PT ;  /* 0x0000001502157209 */ /* 0x002fce0007810000 */
[----:B------:R-:W1:Y:S01]  /*18060*/  MUFU.EX2 R0, R0 ;  /* 0x0000000000007308 */ /* 0x000e620000000800 */
[----:B------:R-:W2:Y:S07]  /*18070*/  SHFL.BFLY PT, R2, R21, 0x1, 0x1f ;  /* 0x0c201f0015027f89 */ /* 0x000eae00000e0000 */
[----:B------:R-:W3:Y:S08]  /*18080*/  MUFU.EX2 R156, R156 ;  /* 0x0000009c009c7308 */ /* 0x000ef00000000800 */
[----:B------:R-:W4:Y:S01]  /*18090*/  MUFU.EX2 R158, R158 ;  /* 0x0000009e009e7308 */ /* 0x000f220000000800 */
[----:B-1----:R-:W-:-:S07]  /*180a0*/  FFMA.FTZ R129, R0, R4, R221 ;  /* 0x0000000400817223 */ /* 0x002fce00000100dd */
[----:B------:R-:W1:Y:S01]  /*180b0*/  MUFU.EX2 R23, R23 ;  /* 0x0000001700177308 */ /* 0x000e620000000800 */
[C---:B---3--:R-:W-:Y:S01]  /*180c0*/  FADD.FTZ R129, R156.reuse, R129 ;  /* 0x000000819c817221 */ /* 0x048fe20000010000 */
[----:B------:R-:W-:Y:S02]  /*180d0*/  F2FP.F16.F32.PACK_AB R156, R156, R221 ;  /* 0x000000dd9c9c723e */ /* 0x000fe400000000ff */
[----:B--2---:R-:W-:-:S04]  /*180e0*/  FMNMX.FTZ R21, R21, R2, !PT ;  /* 0x0000000215157209 */ /* 0x004fc80007810000 */
[C---:B------:R-:W-:Y:S01]  /*180f0*/  FSETP.NEU.FTZ.AND P2, PT, R21.reuse, -INF , PT ;  /* 0xff8000001500780b */ /* 0x040fe20003f5d000 */
[----:B------:R-:W-:Y:S01]  /*18100*/  FMUL.FTZ R92, R21, R10 ;  /* 0x0000000a155c7220 */ /* 0x000fe20000410000 */
[----:B------:R-:W2:Y:S01]  /*18110*/  MUFU.EX2 R152, R152 ;  /* 0x0000009800987308 */ /* 0x000ea20000000800 */
[----:B----4-:R-:W-:-:S03]  /*18120*/  FADD.FTZ R4, R158, R129 ;  /* 0x000000819e047221 */ /* 0x010fc60000010000 */
[----:B------:R-:W-:Y:S02]  /*18130*/  FSEL R92, R92, RZ, P2 ;  /* 0x000000ff5c5c7208 */ /* 0x000fe40001000000 */
[----:B-1----:R-:W-:Y:S02]  /*18140*/  F2FP.F16.F32.PACK_AB R158, R23, R158 ;  /* 0x0000009e179e723e */ /* 0x002fe400000000ff */
[----:B------:R-:W1:Y:S01]  /*18150*/  MUFU.EX2 R91, R91 ;  /* 0x0000005b005b7308 */ /* 0x000e620000000800 */
[-CC-:B------:R-:W-:Y:S01]  /*18160*/  FFMA.FTZ R90, R93, R10.reuse, -R92.reuse ;  /* 0x0000000a5d5a7223 */ /* 0x180fe2000001085c */
[----:B------:R-:W-:Y:S01]  /*18170*/  FSEL R93, R21, RZ, P2 ;  /* 0x000000ff155d7208 */ /* 0x000fe20001000000 */
[-CC-:B------:R-:W-:Y:S01]  /*18180*/  FFMA.FTZ R121, R229, R10.reuse, -R92.reuse ;  /* 0x0000000ae5797223 */ /* 0x180fe2000001085c */
[-CC-:B------:R-:W-:Y:S01]  /*18190*/  FFMA.FTZ R22, R13, R10.reuse, -R92.reuse ;  /* 0x0000000a0d167223 */ /* 0x180fe2000001085c */
[-CC-:B------:R-:W-:Y:S01]  /*181a0*/  FFMA.FTZ R11, R11, R10.reuse, -R92.reuse ;  /* 0x0000000a0b0b7223 */ /* 0x180fe2000001085c */
[-C--:B------:R-:W-:Y:S01]  /*181b0*/  FFMA.FTZ R88, R89, R10.reuse, -R92 ;  /* 0x0000000a59587223 */ /* 0x080fe2000001085c */
[----:B------:R-:W-:Y:S01]  /*181c0*/  FADD.FTZ R93, -R93, R6 ;  /* 0x000000065d5d7221 */ /* 0x000fe20000010100 */
[-CC-:B------:R-:W-:Y:S01]  /*181d0*/  FFMA.FTZ R13, R135, R10.reuse, -R92.reuse ;  /* 0x0000000a870d7223 */ /* 0x180fe2000001085c */
[----:B------:R-:W-:Y:S01]  /*181e0*/  MUFU.EX2 R121, R121 ;  /* 0x0000007900797308 */ /* 0x000fe20000000800 */
[-C--:B------:R-:W-:Y:S01]  /*181f0*/  FFMA.FTZ R98, R109, R10.reuse, -R92 ;  /* 0x0000000a6d627223 */ /* 0x080fe2000001085c */
[-C--:B------:R-:W-:Y:S01]  /*18200*/  FMUL.FTZ R93, R93, R10.reuse ;  /* 0x0000000a5d5d7220 */ /* 0x080fe20000410000 */
[----:B------:R-:W-:Y:S01]  /*18210*/  FADD.FTZ R109, R23, R4 ;  /* 0x00000004176d7221 */ /* 0x000fe20000010000 */
[-CC-:B------:R-:W-:Y:S01]  /*18220*/  FFMA.FTZ R89, R157, R10.reuse, -R92.reuse ;  /* 0x0000000a9d597223 */ /* 0x180fe2000001085c */
[-CC-:B------:R-:W-:Y:S01]  /*18230*/  FFMA.FTZ R94, R159, R10.reuse, -R92.reuse ;  /* 0x0000000a9f5e7223 */ /* 0x180fe2000001085c */
[-CC-:B------:R-:W-:Y:S01]  /*18240*/  FFMA.FTZ R149, R199, R10.reuse, -R92.reuse ;  /* 0x0000000ac7957223 */ /* 0x180fe2000001085c */
[----:B--2---:R-:W-:Y:S01]  /*18250*/  FADD.FTZ R4, R152, R109 ;  /* 0x0000006d98047221 */ /* 0x004fe20000010000 */
[----:B------:R1:W2:Y:S01]  /*18260*/  MUFU.EX2 R2, R93 ;  /* 0x0000005d00027308 */ /* 0x0002a20000000800 */
[-CC-:B------:R-:W-:Y:S01]  /*18270*/  FFMA.FTZ R96, R155, R10.reuse, -R92.reuse ;  /* 0x0000000a9b607223 */ /* 0x180fe2000001085c */
[-CC-:B------:R-:W-:Y:S01]  /*18280*/  FFMA.FTZ R151, R209, R10.reuse, -R92.reuse ;  /* 0x0000000ad1977223 */ /* 0x180fe2000001085c */
[-CC-:B------:R-:W-:Y:S01]  /*18290*/  FFMA.FTZ R105, R105, R10.reuse, -R92.reuse ;  /* 0x0000000a69697223 */ /* 0x180fe2000001085c */
[-CC-:B------:R-:W-:Y:S01]  /*182a0*/  FFMA.FTZ R145, R211, R10.reuse, -R92.reuse ;  /* 0x0000000ad3917223 */ /* 0x180fe2000001085c */
[-CC-:B------:R-:W-:Y:S01]  /*182b0*/  FFMA.FTZ R147, R213, R10.reuse, -R92.reuse ;  /* 0x0000000ad5937223 */ /* 0x180fe2000001085c */
[-CC-:B------:R-:W-:Y:S01]  /*182c0*/  FFMA.FTZ R100, R153, R10.reuse, -R92.reuse ;  /* 0x0000000a99647223 */ /* 0x180fe2000001085c */
[-C--:B------:R-:W-:Y:S01]  /*182d0*/  FFMA.FTZ R141, R117, R10.reuse, -R92 ;  /* 0x0000000a758d7223 */ /* 0x080fe2000001085c */
[----:B------:R-:W3:Y:S01]  /*182e0*/  MUFU.EX2 R22, R22 ;  /* 0x0000001600167308 */ /* 0x000ee20000000800 */
[----:B-1----:R-:W-:Y:S01]  /*182f0*/  FADD.FTZ R93, R91, R4 ;  /* 0x000000045b5d7221 */ /* 0x002fe20000010000 */
[-CC-:B------:R-:W-:Y:S01]  /*18300*/  FFMA.FTZ R12, R215, R10.reuse, -R92.reuse ;  /* 0x0000000ad70c7223 */ /* 0x180fe2000001085c */
[-CC-:B------:R-:W-:Y:S01]  /*18310*/  FFMA.FTZ R143, R119, R10.reuse, -R92.reuse ;  /* 0x0000000a778f7223 */ /* 0x180fe2000001085c */
[-CC-:B------:R-:W-:Y:S01]  /*18320*/  FFMA.FTZ R217, R217, R10.reuse, -R92.reuse ;  /* 0x0000000ad9d97223 */ /* 0x180fe2000001085c */
[-CC-:B------:R-:W-:Y:S01]  /*18330*/  FFMA.FTZ R123, R123, R10.reuse, -R92.reuse ;  /* 0x0000000a7b7b7223 */ /* 0x180fe2000001085c */
[-CC-:B------:R-:W-:Y:S01]  /*18340*/  FFMA.FTZ R219, R219, R10.reuse, -R92.reuse ;  /* 0x0000000adbdb7223 */ /* 0x180fe2000001085c */
[-CC-:B------:R-:W-:Y:S01]  /*18350*/  FFMA.FTZ R127, R127, R10.reuse, -R92.reuse ;  /* 0x0000000a7f7f7223 */ /* 0x180fe2000001085c */
[----:B------:R-:W1:Y:S01]  /*18360*/  MUFU.EX2 R11, R11 ;  /* 0x0000000b000b7308 */ /* 0x000e620000000800 */
[----:B--2---:R-:W-:Y:S01]  /*18370*/  FFMA.FTZ R3, R2, R3, R121 ;  /* 0x0000000302037223 */ /* 0x004fe20000010079 */
[----:B------:R-:W-:Y:S01]  /*18380*/  FFMA.FTZ R125, R125, R10, -R92 ;  /* 0x0000000a7d7d7223 */ /* 0x000fe2000001085c */
[C---:B------:R-:W-:Y:S01]  /*18390*/  ISETP.GT.AND P2, PT, R8.reuse, R14, PT ;  /* 0x0000000e0800720c */ /* 0x040fe20003f44270 */
[----:B------:R-:W-:Y:S01]  /*183a0*/  VIADD R8, R8, 0xffffffff ;  /* 0xffffffff08087836 */ /* 0x000fe20000000000 */
[----:B------:R-:W-:-:S03]  /*183b0*/  F2FP.F16.F32.PACK_AB R152, R91, R152 ;  /* 0x000000985b98723e */ /* 0x000fc600000000ff */
[----:B------:R-:W2:Y:S01]  /*183c0*/  MUFU.EX2 R88, R88 ;  /* 0x0000005800587308 */ /* 0x000ea20000000800 */
[C---:B---3--:R-:W-:Y:S01]  /*183d0*/  FADD.FTZ R4, R22.reuse, R3 ;  /* 0x0000000316047221 */ /* 0x048fe20000010000 */
[----:B------:R-:W-:Y:S02]  /*183e0*/  F2FP.F16.F32.PACK_AB R157, R22, R121 ;  /* 0x00000079169d723e */ /* 0x000fe400000000ff */
[----:B------:R-:W-:-:S04]  /*183f0*/  MOV R22, R15 ;  /* 0x0000000f00167202 */ /* 0x000fc80000000f00 */
[----:B------:R-:W3:Y:S01]  /*18400*/  MUFU.EX2 R13, R13 ;  /* 0x0000000d000d7308 */ /* 0x000ee20000000800 */
[----:B-1----:R-:W-:-:S07]  /*18410*/  FADD.FTZ R3, R11, R4 ;  /* 0x000000040b037221 */ /* 0x002fce0000010000 */
[----:B------:R-:W1:Y:S01]  /*18420*/  MUFU.EX2 R90, R90 ;  /* 0x0000005a005a7308 */ /* 0x000e620000000800 */
[C---:B--2---:R-:W-:Y:S01]  /*18430*/  FADD.FTZ R4, R88.reuse, R3 ;  /* 0x0000000358047221 */ /* 0x044fe20000010000 */
[----:B------:R-:W-:-:S06]  /*18440*/  F2FP.F16.F32.PACK_AB R159, R88, R11 ;  /* 0x0000000b589f723e */ /* 0x000fcc00000000ff */
[----:B------:R-:W2:Y:S01]  /*18450*/  MUFU.EX2 R154, R154 ;  /* 0x0000009a009a7308 */ /* 0x000ea20000000800 */
[----:B---3--:R-:W-:-:S07]  /*18460*/  FADD.FTZ R3, R13, R4 ;  /* 0x000000040d037221 */ /* 0x008fce0000010000 */
[----:B------:R-:W3:Y:S01]  /*18470*/  MUFU.EX2 R89, R89 ;  /* 0x0000005900597308 */ /* 0x000ee20000000800 */
[C---:B-1----:R-:W-:Y:S01]  /*18480*/  FADD.FTZ R4, R90.reuse, R3 ;  /* 0x000000035a047221 */ /* 0x042fe20000010000 */
[----:B------:R-:W-:-:S06]  /*18490*/  F2FP.F16.F32.PACK_AB R153, R90, R13 ;  /* 0x0000000d5a99723e */ /* 0x000fcc00000000ff */
[----:B------:R-:W1:Y:S01]  /*184a0*/  MUFU.EX2 R95, R95 ;  /* 0x0000005f005f7308 */ /* 0x000e620000000800 */
[----:B--2---:R-:W-:-:S07]  /*184b0*/  FADD.FTZ R102, R154, R93 ;  /* 0x0000005d9a667221 */ /* 0x004fce0000010000 */
[----:B------:R-:W2:Y:S01]  /*184c0*/  MUFU.EX2 R94, R94 ;  /* 0x0000005e005e7308 */ /* 0x000ea20000000800 */
[----:B---3--:R-:W-:-:S07]  /*184d0*/  FADD.FTZ R3, R89, R4 ;  /* 0x0000000459037221 */ /* 0x008fce0000010000 */
[----:B------:R-:W3:Y:S01]  /*184e0*/  MUFU.EX2 R148, R148 ;  /* 0x0000009400947308 */ /* 0x000ee20000000800 */
[C---:B-1----:R-:W-:Y:S01]  /*184f0*/  FADD.FTZ R93, R95.reuse, R102 ;  /* 0x000000665f5d7221 */ /* 0x042fe20000010000 */
[----:B------:R-:W-:-:S06]  /*18500*/  F2FP.F16.F32.PACK_AB R154, R95, R154 ;  /* 0x0000009a5f9a723e */ /* 0x000fcc00000000ff */
[----:B------:R-:W1:Y:S01]  /*18510*/  MUFU.EX2 R149, R149 ;  /* 0x0000009500957308 */ /* 0x000e620000000800 */
[C---:B--2---:R-:W-:Y:S01]  /*18520*/  FADD.FTZ R4, R94.reuse, R3 ;  /* 0x000000035e047221 */ /* 0x044fe20000010000 */
[----:B------:R-:W-:-:S06]  /*18530*/  F2FP.F16.F32.PACK_AB R155, R94, R89 ;  /* 0x000000595e9b723e */ /* 0x000fcc00000000ff */
[----:B------:R-:W2:Y:S01]  /*18540*/  MUFU.EX2 R97, R97 ;  /* 0x0000006100617308 */ /* 0x000ea20000000800 */
[----:B---3--:R-:W-:-:S07]  /*18550*/  FADD.FTZ R102, R148, R93 ;  /* 0x0000005d94667221 */ /* 0x008fce0000010000 */
[----:B------:R-:W3:Y:S01]  /*18560*/  MUFU.EX2 R96, R96 ;  /* 0x0000006000607308 */ /* 0x000ee20000000800 */
[----:B-1----:R-:W-:-:S07]  /*18570*/  FADD.FTZ R3, R149, R4 ;  /* 0x0000000495037221 */ /* 0x002fce0000010000 */
[----:B------:R-:W1:Y:S01]  /*18580*/  MUFU.EX2 R150, R150 ;  /* 0x0000009600967308 */ /* 0x000e620000000800 */
[C---:B--2---:R-:W-:Y:S01]  /*18590*/  FADD.FTZ R93, R97.reuse, R102 ;  /* 0x00000066615d7221 */ /* 0x044fe20000010000 */
[----:B------:R-:W-:-:S06]  /*185a0*/  F2FP.F16.F32.PACK_AB R148, R97, R148 ;  /* 0x000000946194723e */ /* 0x000fcc00000000ff */
[----:B------:R-:W2:Y:S01]  /*185b0*/  MUFU.EX2 R151, R151 ;  /* 0x0000009700977308 */ /* 0x000ea20000000800 */
[C---:B---3--:R-:W-:Y:S01]  /*185c0*/  FADD.FTZ R4, R96.reuse, R3 ;  /* 0x0000000360047221 */ /* 0x048fe20000010000 */
[----:B------:R-:W-:-:S06]  /*185d0*/  F2FP.F16.F32.PACK_AB R149, R96, R149 ;  /* 0x000000956095723e */ /* 0x000fcc00000000ff */
[----:B------:R-:W3:Y:S01]  /*185e0*/  MUFU.EX2 R99, R99 ;  /* 0x0000006300637308 */ /* 0x000ee20000000800 */
[----:B-1----:R-:W-:-:S07]  /*185f0*/  FADD.FTZ R102, R150, R93 ;  /* 0x0000005d96667221 */ /* 0x002fce0000010000 */
[----:B------:R-:W1:Y:S01]  /*18600*/  MUFU.EX2 R6, R105 ;  /* 0x0000006900067308 */ /* 0x000e620000000800 */
[----:B--2---:R-:W-:-:S07]  /*18610*/  FADD.FTZ R3, R151, R4 ;  /* 0x0000000497037221 */ /* 0x004fce0000010000 */
[----:B------:R-:W2:Y:S01]  /*18620*/  MUFU.EX2 R144, R144 ;  /* 0x0000009000907308 */ /* 0x000ea20000000800 */
[C---:B---3--:R-:W-:Y:S01]  /*18630*/  FADD.FTZ R93, R99.reuse, R102 ;  /* 0x00000066635d7221 */ /* 0x048fe20000010000 */
[----:B------:R-:W-:-:S06]  /*18640*/  F2FP.F16.F32.PACK_AB R150, R99, R150 ;  /* 0x000000966396723e */ /* 0x000fcc00000000ff */
[----:B------:R-:W3:Y:S01]  /*18650*/  MUFU.EX2 R145, R145 ;  /* 0x0000009100917308 */ /* 0x000ee20000000800 */
[C---:B-1----:R-:W-:Y:S01]  /*18660*/  FADD.FTZ R4, R6.reuse, R3 ;  /* 0x0000000306047221 */ /* 0x042fe20000010000 */
[----:B------:R-:W-:Y:S01]  /*18670*/  F2FP.F16.F32.PACK_AB R151, R6, R151 ;  /* 0x000000970697723e */ /* 0x000fe200000000ff */
[----:B------:R-:W-:-:S05]  /*18680*/  IMAD.MOV.U32 R6, RZ, RZ, R21 ;  /* 0x000000ffff067224 */ /* 0x000fca00078e0015 */
        /* <DEDUP_REMOVED lines=37> */
[----:B0-----:R-:W0:Y:S01]  /*188e0*/  MUFU.EX2 R104, R123 ;  /* 0x0000007b00687308 */ /* 0x001e220000000800 */
[C---:B--2---:R-:W-:Y:S01]  /*188f0*/  FADD.FTZ R3, R92.reuse, R3 ;  /* 0x000000035c037221 */ /* 0x044fe20000010000 */
[----:B------:R-:W-:-:S06]  /*18900*/  F2FP.F16.F32.PACK_AB R143, R92, R143 ;  /* 0x0000008f5c8f723e */ /* 0x000fcc00000000ff */
[----:B------:R-:W1:Y:S01]  /*18910*/  MUFU.EX2 R115, R115 ;  /* 0x0000007300737308 */ /* 0x000e620000000800 */
[----:B---3--:R-:W-:-:S07]  /*18920*/  FADD.FTZ R102, R136, R23 ;  /* 0x0000001788667221 */ /* 0x008fce0000010000 */
        /* <DEDUP_REMOVED lines=9> */
[----:B0-----:R-:W-:Y:S01]  /*189c0*/  FADD.FTZ R102, R138, R23 ;  /* 0x000000178a667221 */ /* 0x001fe20000010000 */
[----:B------:R-:W-:-:S06]  /*189d0*/  IMAD.MOV.U32 R23, RZ, RZ, R20 ;  /* 0x000000ffff177224 */ /* 0x000fcc00078e0014 */
[----:B------:R-:W0:Y:S01]  /*189e0*/  MUFU.EX2 R125, R125 ;  /* 0x0000007d007d7308 */ /* 0x000e220000000800 */
[----:B-1----:R-:W-:Y:S01]  /*189f0*/  FADD.FTZ R3, R106, R3 ;  /* 0x000000036a037221 */ /* 0x002fe20000010000 */
[C---:B--2---:R-:W-:Y:S01]  /*18a00*/  FADD.FTZ R4, R5.reuse, R102 ;  /* 0x0000006605047221 */ /* 0x044fe20000010000 */
[----:B------:R-:W-:Y:S01]  /*18a10*/  F2FP.F16.F32.PACK_AB R138, R5, R138 ;  /* 0x0000008a058a723e */ /* 0x000fe200000000ff */
[----:B------:R-:W-:Y:S02]  /*18a20*/  IMAD.MOV.U32 R5, RZ, RZ, R101 ;  /* 0x000000ffff057224 */ /* 0x000fe400078e0065 */
[C---:B0-----:R-:W-:Y:S01]  /*18a30*/  FADD.FTZ R3, R125.reuse, R3 ;  /* 0x000000037d037221 */ /* 0x041fe20000010000 */
[----:B------:R-:W-:Y:S01]  /*18a40*/  F2FP.F16.F32.PACK_AB R139, R125, R106 ;  /* 0x0000006a7d8b723e */ /* 0x000fe200000000ff */
[----:B------:R-:W-:Y:S06]  /*18a50*/  @P2 BRA `(.L_x_1881) ;  /* 0xffffffc800442947 */ /* 0x000fec000383ffff */
[----:B------:R-:W-:Y:S05]  /*18a60*/  BSYNC B1 ;  /* 0x0000000000017941 */ /* 0x000fea0003800000 */
.L_x_1862:
[----:B------:R-:W-:Y:S01]  /*18a70*/  IMAD.MOV.U32 R6, RZ, RZ, R21 ;  /* 0x000000ffff067224 */ /* 0x000fe200078e0015 */
[----:B------:R-:W-:Y:S01]  /*18a80*/  MOV R22, R15 ;  /* 0x0000000f00167202 */ /* 0x000fe20000000f00 */
[----:B------:R-:W-:Y:S02]  /*18a90*/  IMAD.MOV.U32 R5, RZ, RZ, R101 ;  /* 0x000000ffff057224 */ /* 0x000fe400078e0065 */
[----:B------:R-:W-:-:S07]  /*18aa0*/  IMAD.MOV.U32 R23, RZ, RZ, R20 ;  /* 0x000000ffff177224 */ /* 0x000fce00078e0014 */
.L_x_1861:
[----:B------:R-:W-:Y:S05]  /*18ab0*/  BSYNC B0 ;  /* 0x0000000000007941 */ /* 0x000fea0003800000 */
.L_x_1860:
        /* <DEDUP_REMOVED lines=24> */
.L_x_1884:
[----:B------:R-:W-:-:S13]  /*18c40*/  ISETP.NE.AND P2, PT, R14, 0x1, PT ;  /* 0x000000010e00780c */ /* 0x000fda0003f45270 */
[----:B------:R-:W0:Y:S02]  /*18c50*/  @P2 LDC.64 R12, c[0x0][0x9e8] ;  /* 0x00027a00ff0c2b82 */ /* 0x000e240000000a00 */
[----:B0-----:R-:W-:-:S05]  /*18c60*/  @P2 IMAD.HI.U32 R12, R9, R12, RZ ;  /* 0x0000000c090c2227 */ /* 0x001fca00078e00ff */
[----:B------:R-:W-:-:S07]  /*18c70*/  @P2 SHF.R.U32.HI R9, RZ, R13, R12 ;  /* 0x0000000dff092219 */ /* 0x000fce000001160c */
.L_x_1885:
[----:B------:R-:W-:Y:S05]  /*18c80*/  BSYNC B0 ;  /* 0x0000000000007941 */ /* 0x000fea0003800000 */
.L_x_1883:
[----:B------:R-:W-:-:S05]  /*18c90*/  IMAD R12, R9, R14, RZ ;  /* 0x0000000e090c7224 */ /* 0x000fca00078e02ff */
[----:B------:R-:W-:-:S07]  /*18ca0*/  VIMNMX R11, R11, R12, !PT ;  /* 0x0000000c0b0b7248 */ /* 0x000fce0007fe0100 */
.L_x_1882:
[----:B------:R-:W-:Y:S01]  /*18cb0*/  IADD3 R11, R11, 0x5f, RZ ;  /* 0x0000005f0b0b7810 */ /* 0x000fe20007ffe0ff */
[----:B------:R-:W-:Y:S04]  /*18cc0*/  BSSY B0, `(.L_x_1886) ;  /* 0x0000265000007945 */ /* 0x000fe80003800000 */
[----:B------:R-:W-:-:S05]  /*18cd0*/  IMAD.HI R11, R11, 0x2aaaaaab, RZ ;  /* 0x2aaaaaab0b0b7827 */ /* 0x000fca00078e02ff */
[----:B------:R-:W-:-:S04]  /*18ce0*/  SHF.R.U32.HI R12, RZ, 0x1f, R11 ;  /* 0x0000001fff0c7819 */ /* 0x000fc8000001160b */
[----:B------:R-:W-:-:S04]  /*18cf0*/  LEA.HI.SX32 R12, R11, R12, 0x1c ;  /* 0x0000000c0b0c7211 */ /* 0x000fc800078fe2ff */
[----:B------:R-:W-:-:S04]  /*18d00*/  VIMNMX R15, R179, R12, !PT ;  /* 0x0000000cb30f7248 */ /* 0x000fc80007fe0100 */
[----:B------:R-:W-:-:S13]  /*18d10*/  ISETP.GE.AND P2, PT, R8, R15, PT ;  /* 0x0000000f0800720c */ /* 0x000fda0003f46270 */
[----:B------:R-:W-:Y:S05]  /*18d20*/  @!P2 BRA `(.L_x_1887) ;  /* 0x000000240078a947 */ /* 0x000fea0003800000 */
[----:B------:R-:W-:Y:S01]  /*18d30*/  BSSY B1, `(.L_x_1887) ;  /* 0x000025d000017945 */ /* 0x000fe20003800000 */
[----:B------:R-:W-:Y:S01]  /*18d40*/  IMAD.MOV.U32 R13, RZ, RZ, R6 ;  /* 0x000000ffff0d7224 */ /* 0x000fe200078e0006 */
[----:B------:R-:W-:Y:S01]  /*18d50*/  MOV R199, R22 ;  /* 0x0000001600c77202 */ /* 0x000fe20000000f00 */
[----:B------:R-:W-:Y:S02]  /*18d60*/  IMAD.MOV.U32 R12, RZ, RZ, R5 ;  /* 0x000000ffff0c7224 */ /* 0x000fe400078e0005 */
[----:B------:R-:W-:Y:S02]  /*18d70*/  IMAD.MOV.U32 R20, RZ, RZ, R8 ;  /* 0x000000ffff147224 */ /* 0x000fe400078e0008 */
[----:B------:R-:W-:-:S07]  /*18d80*/  IMAD.MOV.U32 R198, RZ, RZ, R23 ;  /* 0x000000ffffc67224 */ /* 0x000fce00078e0017 */
.L_x_1898:
[----:B------:R-:W-:-:S05]  /*18d90*/  VIADD R21, R199, 0x1 ;  /* 0x00000001c7157836 */ /* 0x000fca0000000000 */
[----:B------:R-:W-:-:S04]  /*18da0*/  ISETP.NE.AND P2, PT, R21, 0x2, PT ;  /* 0x000000021500780c */ /* 0x000fc80003f45270 */
[----:B------:R-:W-:Y:S02]  /*18db0*/  SEL R21, R21, RZ, P2 ;  /* 0x000000ff15157207 */ /* 0x000fe40001000000 */
[----:B------:R-:W-:-:S03]  /*18dc0*/  SEL R23, RZ, 0x1, P2 ;  /* 0x00000001ff177807 */ /* 0x000fc60001000000 */
[----:B------:R-:W-:Y:S01]  /*18dd0*/  IMAD.MOV.U32 R22, RZ, RZ, R21 ;  /* 0x000000ffff167224 */ /* 0x000fe200078e0015 */
[----:B------:R-:W-:Y:S01]  /*18de0*/  LOP3.LUT R23, R198, R23, RZ, 0x3c, !PT ;  /* 0x00000017c6177212 */ /* 0x000fe200078e3cff */
[----:B------:R-:W-:Y:S06]  /*18df0*/  @!P0 BRA `(.L_x_1888) ;  /* 0x0000000000048947 */ /* 0x000fec0003800000 */
[----:B------:R-:W-:Y:S01]  /*18e00*/  BPT.TRAP 0x1 ;  /* 0x000000040000795c */ /* 0x000fe20000300000 */
.L_x_1888:
[----:B------:R-:W-:Y:S01]  /*18e10*/  IMAD R5, R22, 0x8, R16 ;  /* 0x0000000816057824 */ /* 0x000fe200078e0210 */
[----:B------:R-:W-:-:S04]  /*18e20*/  SHF.L.U32 R6, R23, 0x1f, RZ ;  /* 0x0000001f17067819 */ /* 0x000fc800000006ff */
[----:B------:R0:W1:Y:S01]  /*18e30*/  SYNCS.PHASECHK.TRANS64.TRYWAIT P2, [R5+URZ+0x2a830], R6 ;  /* 0x02a83006050075a7 */ /* 0x000062000804017f */
[----:B------:R-:W-:Y:S05]  /*18e40*/  @!P0 BRA `(.L_x_1889) ;  /* 0x0000000000048947 */ /* 0x000fea0003800000 */
[----:B------:R-:W-:Y:S01]  /*18e50*/  BPT.TRAP 0x1 ;  /* 0x000000040000795c */ /* 0x000fe20000300000 */
.L_x_1889:
[----:B------:R-:W-:Y:S01]  /*18e60*/  BSSY B2, `(.L_x_1890) ;  /* 0x0000006000027945 */ /* 0x000fe20003800000 */
[----:B------:R-:W-:Y:S02]  /*18e70*/  IMAD R8, R22, 0x900, R7 ;  /* 0x0000090016087824 */ /* 0x000fe400078e0207 */
[----:B------:R-:W-:Y:S01]  /*18e80*/  IMAD.MOV.U32 R9, RZ, RZ, 0x40000040 ;  /* 0x40000040ff097424 */ /* 0x000fe200078e00ff */
[----:B-1----:R-:W-:Y:S06]  /*18e90*/  @P2 BRA `(.L_x_1891) ;  /* 0x0000000000082947 */ /* 0x002fec0003800000 */
[----:B------:R-:W1:Y:S02]  /*18ea0*/  SYNCS.PHASECHK.TRANS64.TRYWAIT P2, [R5+URZ+0x2a830], R6 ;  /* 0x02a83006050075a7 */ /* 0x000e64000804017f */
[----:B-1----:R-:W-:Y:S05]  /*18eb0*/  @!P2 BRA `(.L_x_1892) ;  /* 0x000001180024a947 */ /* 0x002fea0003800000 */
.L_x_1891:
[----:B------:R-:W-:Y:S05]  /*18ec0*/  BSYNC B2 ;  /* 0x0000000000027941 */ /* 0x000fea0003800000 */
.L_x_1890:
[----:B------:R-:W2:Y:S04]  /*18ed0*/  LDL.64 R88, [R1+0x38] ;  /* 0x0000380001587983 */ /* 0x000ea80000100a00 */
[----:B------:R-:W3:Y:S04]  /*18ee0*/  LDL.64 R220, [R1+0x30] ;  /* 0x0000300001dc7983 */ /* 0x000ee80000100a00 */
[----:B------:R-:W4:Y:S01]  /*18ef0*/  LDL.64 R218, [R1+0x28] ;  /* 0x0000280001da7983 */ /* 0x000f220000100a00 */
[----:B------:R-:W-:-:S03]  /*18f00*/  R2UR UR6, R8 ;  /* 0x00000000080672ca */ /* 0x000fc600000e0000 */
[----:B------:R-:W5:Y:S01]  /*18f10*/  LDL.64 R216, [R1+0x20] ;  /* 0x0000200001d87983 */ /* 0x000f620000100a00 */
[----:B------:R-:W-:Y:S01]  /*18f20*/  R2UR UR7, R9 ;  /* 0x00000000090772ca */ /* 0x000fe200000e0000 */
[----:B------:R-:W-:Y:S01]  /*18f30*/  IMAD.MOV.U32 R11, RZ, RZ, 0x40000040 ;  /* 0x40000040ff0b7424 */ /* 0x000fe200078e00ff */
[----:B------:R-:W-:Y:S01]  /*18f40*/  IADD3 R10, R8, 0x2, RZ ;  /* 0x00000002080a7810 */ /* 0x000fe20007ffe0ff */
        /* <DEDUP_REMOVED lines=171> */
.L_x_1893:
[----:B01----:R-:W-:Y:S01]  /*19a00*/  SHF.L.U32 R5, R198, 0x1f, RZ ;  /* 0x0000001fc6057819 */ /* 0x003fe200000006ff */
[----:B------:R-:W-:-:S04]  /*19a10*/  IMAD R198, R199, 0x8, R16 ;  /* 0x00000008c7c67824 */ /* 0x000fc800078e0210 */
[----:B------:R0:W1:Y:S01]  /*19a20*/  SYNCS.PHASECHK.TRANS64.TRYWAIT P2, [R198+URZ+0x2a850], R5 ;  /* 0x02a85005c60075a7 */ /* 0x000062000804017f */
[----:B------:R-:W-:Y:S05]  /*19a30*/  @!P0 BRA `(.L_x_1894) ;  /* 0x0000000000048947 */ /* 0x000fea0003800000 */
[----:B------:R-:W-:Y:S01]  /*19a40*/  BPT.TRAP 0x1 ;  /* 0x000000040000795c */ /* 0x000fe20000300000 */
.L_x_1894:
[----:B------:R-:W-:Y:S04]  /*19a50*/  BSSY B2, `(.L_x_1895) ;  /* 0x0000004000027945 */ /* 0x000fe80003800000 */
[----:B-1----:R-:W-:Y:S05]  /*19a60*/  @P2 BRA `(.L_x_1896) ;  /* 0x0000000000082947 */ /* 0x002fea0003800000 */
[----:B------:R-:W1:Y:S02]  /*19a70*/  SYNCS.PHASECHK.TRANS64.TRYWAIT P2, [R198+URZ+0x2a850], R5 ;  /* 0x02a85005c60075a7 */ /* 0x000e64000804017f */
[----:B-1----:R-:W-:Y:S05]  /*19a80*/  @!P2 BRA `(.L_x_1897) ;  /* 0x0000010c0044a947 */ /* 0x002fea0003800000 */
.L_x_1896:
[----:B------:R-:W-:Y:S05]  /*19a90*/  BSYNC B2 ;  /* 0x0000000000027941 */ /* 0x000fea0003800000 */
.L_x_1895:
[----:B------:R-:W-:Y:S01]  /*19aa0*/  VIADD R0, R16, 0x400 ;  /* 0x0000040010007836 */ /* 0x000fe20000000000 */
[----:B------:R-:W-:Y:S01]  /*19ab0*/  WARPGROUP.ARRIVE ;  /* 0x00000000000079c5 */ /* 0x000fe20000000000 */
[----:B------:R-:W-:Y:S02]  /*19ac0*/  IMAD.MOV.U32 R9, RZ, RZ, 0x40000040 ;  /* 0x40000040ff097424 */ /* 0x000fe400078e00ff */
[----:B------:R-:W-:Y:S01]  /*19ad0*/  FMUL.FTZ R2, R88, UR51 ;  /* 0x0000003358027c20 */ /* 0x000fe20008410000 */
[----:B------:R-:W-:Y:S01]  /*19ae0*/  IMAD.MOV.U32 R11, RZ, RZ, 0x40000040 ;  /* 0x40000040ff0b7424 */ /* 0x000fe200078e00ff */
[----:B------:R-:W-:Y:S01]  /*19af0*/  SHF.R.U32.HI R0, RZ, 0x4, R0 ;  /* 0x00000004ff007819 */ /* 0x000fe20000011600 */
[----:B------:R-:W-:Y:S01]  /*19b00*/  FMUL.FTZ R6, R89, UR51 ;  /* 0x0000003359067c20 */ /* 0x000fe20008410000 */
[----:B------:R-:W-:Y:S01]  /*19b10*/  R2UR UR7, R9 ;  /* 0x00000000090772ca */ /* 0x000fe200000e0000 */
[----:B------:R-:W-:Y:S01]  /*19b20*/  FMUL.FTZ R89, R92, UR51 ;  /* 0x000000335c597c20 */ /* 0x000fe20008410000 */
[----:B------:R-:W-:Y:S01]  /*19b30*/  LOP3.LUT R0, R0, 0x3fff, RZ, 0xc0, !PT ;  /* 0x00003fff00007812 */ /* 0x000fe200078ec0ff */
[----:B------:R-:W0:Y:S01]  /*19b40*/  MUFU.TANH R2, R2 ;  /* 0x0000000200027308 */ /* 0x000e220000002400 */
[----:B------:R-:W-:Y:S01]  /*19b50*/  FMUL.FTZ R209, R93, UR51 ;  /* 0x000000335dd17c20 */ /* 0x000fe20008410000 */
[----:B------:R-:W-:Y:S01]  /*19b60*/  FMUL.FTZ R93, R95, UR51 ;  /* 0x000000335f5d7c20 */ /* 0x000fe20008410000 */
[----:B------:R-:W-:Y:S01]  /*19b70*/  LOP3.LUT R0, R0, 0x3000000, RZ, 0xfc, !PT ;  /* 0x0300000000007812 */ /* 0x000fe200078efcff */
[----:B------:R-:W-:Y:S01]  /*19b80*/  FMUL.FTZ R95, R96, UR51 ;  /* 0x00000033605f7c20 */ /* 0x000fe20008410000 */
[----:B------:R-:W-:Y:S01]  /*19b90*/  FMUL.FTZ R97, R97, UR51 ;  /* 0x0000003361617c20 */ /* 0x000fe20008410000 */
[----:B------:R-:W-:Y:S01]  /*19ba0*/  FMUL.FTZ R211, R105, UR51 ;  /* 0x0000003369d37c20 */ /* 0x000fe20008410000 */
[----:B------:R-:W-:Y:S01]  /*19bb0*/  FMUL.FTZ R213, R108, UR51 ;  /* 0x000000336cd57c20 */ /* 0x000fe20008410000 */
[----:B------:R-:W-:Y:S01]  /*19bc0*/  IMAD R8, R199, 0x600, R0 ;  /* 0x00000600c7087824 */ /* 0x000fe200078e0200 */
[----:B------:R-:W2:Y:S01]  /*19bd0*/  MUFU.TANH R6, R6 ;  /* 0x0000000600067308 */ /* 0x000ea20000002400 */
[----:B------:R-:W-:Y:S01]  /*19be0*/  FMUL.FTZ R199, R104, UR51 ;  /* 0x0000003368c77c20 */ /* 0x000fe20008410000 */
[----:B------:R-:W-:Y:S01]  /*19bf0*/  FMUL.FTZ R215, R109, UR51 ;  /* 0x000000336dd77c20 */ /* 0x000fe20008410000 */
[----:B------:R-:W-:Y:S01]  /*19c00*/  FMUL.FTZ R217, R112, UR51 ;  /* 0x0000003370d97c20 */ /* 0x000fe20008410000 */
[C---:B------:R-:W-:Y:S01]  /*19c10*/  R2UR UR6, R8.reuse ;  /* 0x00000000080672ca */ /* 0x040fe200000e0000 */
[----:B------:R-:W-:Y:S01]  /*19c20*/  FMUL.FTZ R113, R113, UR51 ;  /* 0x0000003371717c20 */ /* 0x000fe20008410000 */
[----:B------:R-:W-:Y:S01]  /*19c30*/  IADD3 R10, R8, 0x80, RZ ;  /* 0x00000080080a7810 */ /* 0x000fe20007ffe0ff */
[----:B------:R-:W-:Y:S01]  /*19c40*/  FMUL.FTZ R219, R116, UR51 ;  /* 0x0000003374db7c20 */ /* 0x000fe20008410000 */
[----:B------:R-:W3:Y:S01]  /*19c50*/  MUFU.TANH R89, R89 ;  /* 0x0000005900597308 */ /* 0x000ee20000002400 */
        /* <DEDUP_REMOVED lines=8> */
[----:B------:R-:W-:Y:S01]  /*19ce0*/  HGMMA.64x128x16.F32 R24, R156, gdesc[UR4].tnspB, R24, gsb0 ;  /* 0x41e000049c187df0 */ /* 0x000fe20008000818 */
[----:B------:R-:W-:Y:S01]  /*19cf0*/  R2UR UR6, R10 ;  /* 0x000000000a0672ca */ /* 0x000fe200000e0000 */
[----:B------:R-:W-:Y:S01]  /*19d00*/  FMUL.FTZ R133, R133, UR51 ;  /* 0x0000003385857c20 */ /* 0x000fe20008410000 */
[----:B------:R-:W-:Y:S01]  /*19d10*/  R2UR UR7, R11 ;  /* 0x000000000b0772ca */ /* 0x000fe200000e0000 */
[----:B------:R-:W-:Y:S01]  /*19d20*/  VIADD R10, R8, 0x100 ;  /* 0x00000100080a7836 */ /* 0x000fe20000000000 */
[----:B--2---:R-:W-:Y:S01]  /*19d30*/  FMNMX.FTZ R0, R6, R5, !PT ;  /* 0x0000000506007209 */ /* 0x004fe20007810000 */
[----:B------:R-:W-:Y:S01]  /*19d40*/  IMAD.MOV.U32 R11, RZ, RZ, 0x40000040 ;  /* 0x40000040ff0b7424 */ /* 0x000fe200078e00ff */
[----:B------:R-:W1:Y:S01]  /*19d50*/  MUFU.TANH R95, R95 ;  /* 0x0000005f005f7308 */ /* 0x000e620000002400 */
[----:B------:R-:W-:Y:S01]  /*19d60*/  FMUL.FTZ R90, R90, UR51 ;  /* 0x000000335a5a7c20 */ /* 0x000fe20008410000 */
[----:B---3--:R-:W-:Y:S01]  /*19d70*/  FMNMX.FTZ R0, R89, R0, !PT ;  /* 0x0000000059007209 */ /* 0x008fe20007810000 */
[----:B------:R-:W-:Y:S01]  /*19d80*/  FMUL.FTZ R91, R91, UR51 ;  /* 0x000000335b5b7c20 */ /* 0x000fe20008410000 */
[----:B------:R-:W-:Y:S01]  /*19d90*/  FMUL.FTZ R92, R94, UR51 ;  /* 0x000000335e5c7c20 */ /* 0x000fe20008410000 */
[----:B------:R-:W-:Y:S01]  /*19da0*/  FMUL.FTZ R9, R98, UR51 ;  /* 0x0000003362097c20 */ /* 0x000fe20008410000 */
[----:B------:R-:W-:Y:S01]  /*19db0*/  FMUL.FTZ R99, R99, UR51 ;  /* 0x0000003363637c20 */ /* 0x000fe20008410000 */
[----:B------:R-:W-:Y:S01]  /*19dc0*/  FMUL.FTZ R103, R103, UR51 ;  /* 0x0000003367677c20 */ /* 0x000fe20008410000 */
[----:B------:R-:W2:Y:S01]  /*19dd0*/  MUFU.TANH R97, R97 ;  /* 0x0000006100617308 */ /* 0x000ea20000002400 */
[----:B0-----:R-:W-:Y:S01]  /*19de0*/  FMNMX.FTZ R0, R209, R0, !PT ;  /* 0x00000000d1007209 */ /* 0x001fe20007810000 */
[----:B------:R-:W-:Y:S01]  /*19df0*/  FMUL.FTZ R105, R106, UR51 ;  /* 0x000000336a697c20 */ /* 0x000fe20008410000 */
[----:B------:R-:W-:Y:S01]  /*19e00*/  FMUL.FTZ R107, R107, UR51 ;  /* 0x000000336b6b7c20 */ /* 0x000fe20008410000 */
[----:B------:R-:W-:Y:S01]  /*19e10*/  FMUL.FTZ R109, R110, UR51 ;  /* 0x000000336e6d7c20 */ /* 0x000fe20008410000 */
[----:B------:R-:W-:Y:S01]  /*19e20*/  IADD3 R88, R8, 0x180, RZ ;  /* 0x0000018008587810 */ /* 0x000fe20007ffe0ff */
[----:B------:R-:W-:Y:S01]  /*19e30*/  FMUL.FTZ R111, R111, UR51 ;  /* 0x000000336f6f7c20 */ /* 0x000fe20008410000 */
[----:B------:R-:W-:Y:S01]  /*19e40*/  FMUL.FTZ R129, R114, UR51 ;  /* 0x0000003372817c20 */ /* 0x000fe20008410000 */
[----:B------:R-:W-:Y:S01]  /*19e50*/  MUFU.TANH R199, R199 ;  /* 0x000000c700c77308 */ /* 0x000fe20000002400 */
[----:B-1----:R-:W-:Y:S01]  /*19e60*/  FMNMX.FTZ R0, R95, R0, !PT ;  /* 0x000000005f007209 */ /* 0x002fe20007810000 */
        /* <DEDUP_REMOVED lines=9> */
[----:B------:R-:W-:Y:S01]  /*19f00*/  ISETP.GT.AND P2, PT, R20, R15, PT ;  /* 0x0000000f1400720c */ /* 0x000fe20003f44270 */
[----:B------:R-:W-:-:S04]  /*19f10*/  @!P1 VIADD R198, R198, 0x2a860 ;  /* 0x0002a860c6c69836 */ /* 0x000fc80000000000 */
[----:B------:R-:W-:Y:S01]  /*19f20*/  MUFU.TANH R213, R213 ;  /* 0x000000d500d57308 */ /* 0x000fe20000002400 */
[----:B------:R-:W-:-:S07]  /*19f30*/  @!P1 PRMT R198, RZ, 0x654, R198 ;  /* 0x00000654ffc69816 */ /* 0x000fce00000000c6 */
        /* <DEDUP_REMOVED lines=17> */
[----:B------:R-:W-:Y:S01]  /*1a050*/  FMUL.FTZ R101, R102, UR51 ;  /* 0x0000003366657c20 */ /* 0x000fe20008410000 */
[----:B------:R-:W-:Y:S01]  /*1a060*/  HGMMA.64x128x16.F32 R24, R152, gdesc[UR4].tnspB, R24, gsb0 ;  /* 0x41e0000498187df0 */ /* 0x000fe20008000818 */
[----:B------:R-:W-:Y:S01]  /*1a070*/  R2UR UR6, R10 ;  /* 0x000000000a0672ca */ /* 0x000fe200000e0000 */
[----:B------:R-:W-:Y:S01]  /*1a080*/  IMAD.U32 R10, RZ, RZ, UR42 ;  /* 0x0000002aff0a7e24 */ /* 0x000fe2000f8e00ff */
[----:B------:R-:W-:Y:S01]  /*1a090*/  R2UR UR7, R11 ;  /* 0x000000000b0772ca */ /* 0x000fe200000e0000 */
[----:B------:R-:W-:Y:S02]  /*1a0a0*/  FMUL.FTZ R11, R119, UR51 ;  /* 0x00000033770b7c20 */ /* 0x000fe40008410000 */
[----:B------:R-:W0:Y:S01]  /*1a0b0*/  MUFU.TANH R157, R157 ;  /* 0x0000009d009d7308 */ /* 0x000e220000002400 */
[----:B------:R-:W-:-:S07]  /*1a0c0*/  FMUL.FTZ R119, R122, UR51 ;  /* 0x000000337a777c20 */ /* 0x000fce0008410000 */
[----:B------:R-:W1:Y:S08]  /*1a0d0*/  MUFU.TANH R159, R159 ;  /* 0x0000009f009f7308 */ /* 0x000e700000002400 */
[----:B------:R-:W-:Y:S01]  /*1a0e0*/  MUFU.TANH R93, R93 ;  /* 0x0000005d005d7308 */ /* 0x000fe20000002400 */
[----:B0-----:R-:W-:-:S07]  /*1a0f0*/  FMNMX.FTZ R0, R157, R0, !PT ;  /* 0x000000009d007209 */ /* 0x001fce0007810000 */
        /* <DEDUP_REMOVED lines=25> */
[----:B------:R-:W-:Y:S01]  /*1a290*/  FMUL.FTZ R155, R121, UR51 ;  /* 0x00000033799b7c20 */ /* 0x000fe20008410000 */
[----:B------:R-:W-:Y:S01]  /*1a2a0*/  FMUL.FTZ R121, R124, UR51 ;  /* 0x000000337c797c20 */ /* 0x000fe20008410000 */
[----:B------:R-:W-:-:S03]  /*1a2b0*/  WARPGROUP.ARRIVE ;  /* 0x00000000000079c5 */ /* 0x000fc60000000000 */
[----:B------:R-:W0:Y:S03]  /*1a2c0*/  MUFU.TANH R153, R120 ;  /* 0x0000007800997308 */ /* 0x000e260000002400 */
[----:B------:R-:W-:Y:S01]  /*1a2d0*/  HGMMA.64x128x16.F32 R24, R148, gdesc[UR4].tnspB, R24, gsb0 ;  /* 0x41e0000494187df0 */ /* 0x000fe20008000818 */
[----:B------:R-:W-:Y:S01]  /*1a2e0*/  R2UR UR6, R88 ;  /* 0x00000000580672ca */ /* 0x000fe200000e0000 */
[C---:B------:R-:W-:Y:S02]  /*1a2f0*/  VIADD R88, R8.reuse, 0x200 ;  /* 0x0000020008587836 */ /* 0x040fe40000000000 */
[----:B------:R-:W-:Y:S01]  /*1a300*/  VIADD R8, R8, 0x280 ;  /* 0x0000028008087836 */ /* 0x000fe20000000000 */
[----:B------:R-:W1:Y:S08]  /*1a310*/  MUFU.TANH R155, R155 ;  /* 0x0000009b009b7308 */ /* 0x000e700000002400 */
[----:B------:R-:W2:Y:S01]  /*1a320*/  MUFU.TANH R121, R121 ;  /* 0x0000007900797308 */ /* 0x000ea20000002400 */
[----:B0-----:R-:W-:-:S07]  /*1a330*/  FMNMX.FTZ R0, R153, R0, !PT ;  /* 0x0000000099007209 */ /* 0x001fce0007810000 */
[----:B------:R-:W-:Y:S01]  /*1a340*/  MUFU.TANH R131, R131 ;  /* 0x0000008300837308 */ /* 0x000fe20000002400 */
[----:B-1----:R-:W-:-:S07]  /*1a350*/  FMNMX.FTZ R0, R155, R0, !PT ;  /* 0x000000009b007209 */ /* 0x002fce0007810000 */
[----:B------:R-:W-:Y:S01]  /*1a360*/  MUFU.TANH R235, R235 ;  /* 0x000000eb00eb7308 */ /* 0x000fe20000002400 */
[----:B--2---:R-:W-:-:S04]  /*1a370*/  FMNMX.FTZ R0, R121, R0, !PT ;  /* 0x0000000079007209 */ /* 0x004fc80007810000 */
[----:B------:R-:W-:-:S03]  /*1a380*/  FMNMX.FTZ R0, R125, R0, !PT ;  /* 0x000000007d007209 */ /* 0x000fc60007810000 */
[----:B------:R-:W-:Y:S01]  /*1a390*/  MUFU.TANH R135, R135 ;  /* 0x0000008700877308 */ /* 0x000fe20000002400 */
[----:B------:R-:W-:-:S04]  /*1a3a0*/  FMNMX.FTZ R0, R221, R0, !PT ;  /* 0x00000000dd007209 */ /* 0x000fc80007810000 */
[----:B------:R-:W-:-:S04]  /*1a3b0*/  FMNMX.FTZ R0, R229, R0, !PT ;  /* 0x00000000e5007209 */ /* 0x000fc80007810000 */
[----:B------:R-:W-:-:S04]  /*1a3c0*/  FMNMX.FTZ R0, R233, R0, !PT ;  /* 0x00000000e9007209 */ /* 0x000fc80007810000 */
[----:B------:R-:W-:-:S05]  /*1a3d0*/  FMNMX.FTZ R0, R133, R0, !PT ;  /* 0x0000000085007209 */ /* 0x000fca0007810000 */
[----:B------:R-:W0:Y:S02]  /*1a3e0*/  SHFL.BFLY PT, R5, R0, 0x2, 0x1f ;  /* 0x0c401f0000057f89 */ /* 0x000e2400000e0000 */
[----:B0-----:R-:W-:-:S05]  /*1a3f0*/  FMNMX.FTZ R0, R0, R5, !PT ;  /* 0x0000000500007209 */ /* 0x001fca0007810000 */
[----:B------:R-:W0:Y:S02]  /*1a400*/  SHFL.BFLY PT, R5, R0, 0x1, 0x1f ;  /* 0x0c201f0000057f89 */ /* 0x000e2400000e0000 */
[----:B0-----:R-:W-:-:S05]  /*1a410*/  FMNMX.FTZ R5, R0, R5, !PT ;  /* 0x0000000500057209 */ /* 0x001fca0007810000 */
[C---:B------:R-:W-:Y:S01]  /*1a420*/  FADD.FTZ R237, -R5.reuse, R12 ;  /* 0x0000000c05ed7221 */ /* 0x040fe20000010100 */
[----:B------:R-:W-:-:S03]  /*1a430*/  FMUL.FTZ R12, R5, R10 ;  /* 0x0000000a050c7220 */ /* 0x000fc60000410000 */
[-C--:B------:R-:W-:Y:S01]  /*1a440*/  FMUL.FTZ R0, R237, R10.reuse ;  /* 0x0000000aed007220 */ /* 0x080fe20000410000 */
[-CC-:B------:R-:W-:Y:S01]  /*1a450*/  FFMA.FTZ R237, R2, R10.reuse, -R12.reuse ;  /* 0x0000000a02ed7223 */ /* 0x180fe2000001080c */
[----:B------:R-:W-:Y:S01]  /*1a460*/  FMNMX.FTZ R2, R90, R13, !PT ;  /* 0x0000000d5a027209 */ /* 0x000fe20007810000 */
[-CC-:B------:R-:W-:Y:S01]  /*1a470*/  FFMA.FTZ R158, R89, R10.reuse, -R12.reuse ;  /* 0x0000000a599e7223 */ /* 0x180fe2000001080c */
[----:B------:R-:W-:Y:S02]  /*1a480*/  IMAD.MOV.U32 R89, RZ, RZ, 0x40000040 ;  /* 0x40000040ff597424 */ /* 0x000fe400078e00ff */
[--C-:B------:R-:W-:Y:S01]  /*1a490*/  FFMA.FTZ R156, R6, R10, -R12.reuse ;  /* 0x0000000a069c7223 */ /* 0x100fe2000001080c */
[----:B------:R-:W-:Y:S01]  /*1a4a0*/  FMNMX.FTZ R2, R91, R2, !PT ;  /* 0x000000025b027209 */ /* 0x000fe20007810000 */
[-CC-:B------:R-:W-:Y:S01]  /*1a4b0*/  FFMA.FTZ R94, R153, R10.reuse, -R12.reuse ;  /* 0x0000000a995e7223 */ /* 0x180fe2000001080c */
[-CC-:B------:R-:W-:Y:S01]  /*1a4c0*/  FFMA.FTZ R152, R95, R10.reuse, -R12.reuse ;  /* 0x0000000a5f987223 */ /* 0x180fe2000001080c */
[----:B------:R-:W-:Y:S01]  /*1a4d0*/  R2UR UR7, R89 ;  /* 0x00000000590772ca */ /* 0x000fe200000e0000 */
        /* <DEDUP_REMOVED lines=12> */
[----:B------:R-:W-:Y:S01]  /*1a5a0*/  FFMA.FTZ R133, R133, R10, -R12 ;  /* 0x0000000a85857223 */ /* 0x000fe2000001080c */
[----:B------:R-:W-:Y:S01]  /*1a5b0*/  FMNMX.FTZ R2, R99, R2, !PT ;  /* 0x0000000263027209 */ /* 0x000fe20007810000 */
[----:B------:R-:W-:Y:S01]  /*1a5c0*/  MUFU.EX2 R0, R0 ;  /* 0x0000000000007308 */ /* 0x000fe20000000800 */
[----:B------:R-:W-:-:S02]  /*1a5d0*/  WARPGROUP.DEPBAR.LE gsb0, 0x0 ;  /* 0x00008000000079c5 */ /* 0x000fc40000010000 */
[----:B------:R-:W-:Y:S01]  /*1a5e0*/  FMNMX.FTZ R2, R101, R2, !PT ;  /* 0x0000000265027209 */ /* 0x000fe20007810000 */
[----:B------:R-:W-:Y:S01]  /*1a5f0*/  WARPGROUP.ARRIVE ;  /* 0x00000000000079c5 */ /* 0x000fe20000000000 */
[----:B------:R-:W-:Y:S01]  /*1a600*/  FMUL.FTZ R149, R126, UR51 ;  /* 0x000000337e957c20 */ /* 0x000fe20008410000 */
[----:B------:R-:W-:Y:S01]  /*1a610*/  FMUL.FTZ R151, R130, UR51 ;  /* 0x0000003382977c20 */ /* 0x000fe20008410000 */
[----:B------:R-:W-:Y:S01]  /*1a620*/  FMNMX.FTZ R2, R103, R2, !PT ;  /* 0x0000000267027209 */ /* 0x000fe20007810000 */
[-CC-:B------:R-:W-:Y:S01]  /*1a630*/  FFMA.FTZ R148, R199, R10.reuse, -R12.reuse ;  /* 0x0000000ac7947223 */ /* 0x180fe2000001080c */
[--C-:B------:R-:W-:Y:S01]  /*1a640*/  FFMA.FTZ R150, R213, R10, -R12.reuse ;  /* 0x0000000ad5967223 */ /* 0x100fe2000001080c */
[----:B------:R-:W-:Y:S01]  /*1a650*/  HGMMA.64x128x16.F32 R24, R144, gdesc[UR4].tnspB, R24, gsb0 ;  /* 0x41e0000490187df0 */ /* 0x000fe20008000818 */
[----:B------:R-:W-:Y:S01]  /*1a660*/  FMNMX.FTZ R2, R105, R2, !PT ;  /* 0x0000000269027209 */ /* 0x000fe20007810000 */
[----:B------:R-:W0:Y:S01]  /*1a670*/  MUFU.TANH R149, R149 ;  /* 0x0000009500957308 */ /* 0x000e220000002400 */
[----:B------:R-:W-:Y:S01]  /*1a680*/  R2UR UR6, R88 ;  /* 0x00000000580672ca */ /* 0x000fe200000e0000 */
[--C-:B------:R-:W-:Y:S01]  /*1a690*/  FFMA.FTZ R199, R155, R10, -R12.reuse ;  /* 0x0000000a9bc77223 */ /* 0x100fe2000001080c */
[----:B------:R-:W-:Y:S01]  /*1a6a0*/  FMNMX.FTZ R2, R107, R2, !PT ;  /* 0x000000026b027209 */ /* 0x000fe20007810000 */
[----:B------:R-:W-:-:S03]  /*1a6b0*/  FFMA.FTZ R88, R221, R10, -R12 ;  /* 0x0000000add587223 */ /* 0x000fc6000001080c */
[----:B------:R-:W-:Y:S01]  /*1a6c0*/  FMNMX.FTZ R2, R109, R2, !PT ;  /* 0x000000026d027209 */ /* 0x000fe20007810000 */
[----:B------:R-:W1:Y:S03]  /*1a6d0*/  MUFU.TANH R151, R151 ;  /* 0x0000009700977308 */ /* 0x000e660000002400 */
[----:B------:R-:W-:-:S04]  /*1a6e0*/  FMNMX.FTZ R2, R111, R2, !PT ;  /* 0x000000026f027209 */ /* 0x000fc80007810000 */
[----:B------:R-:W-:Y:S01]  /*1a6f0*/  FMNMX.FTZ R2, R129, R2, !PT ;  /* 0x0000000281027209 */ /* 0x000fe20007810000 */
[----:B------:R-:W2:Y:S03]  /*1a700*/  MUFU.EX2 R237, R237 ;  /* 0x000000ed00ed7308 */ /* 0x000ea60000000800 */
[----:B------:R-:W-:-:S04]  /*1a710*/  FMNMX.FTZ R2, R115, R2, !PT ;  /* 0x0000000273027209 */ /* 0x000fc80007810000 */
[----:B------:R-:W-:Y:S01]  /*1a720*/  FMNMX.FTZ R2, R231, R2, !PT ;  /* 0x00000002e7027209 */ /* 0x000fe20007810000 */
[----:B------:R-:W3:Y:S03]  /*1a730*/  MUFU.EX2 R156, R156 ;  /* 0x0000009c009c7308 */ /* 0x000ee60000000800 */
[----:B------:R-:W-:-:S04]  /*1a740*/  FMNMX.FTZ R2, R11, R2, !PT ;  /* 0x000000020b027209 */ /* 0x000fc80007810000 */
[----:B------:R-:W-:Y:S01]  /*1a750*/  FMNMX.FTZ R2, R119, R2, !PT ;  /* 0x0000000277027209 */ /* 0x000fe20007810000 */
[----:B------:R-:W4:Y:S03]  /*1a760*/  MUFU.EX2 R158, R158 ;  /* 0x0000009e009e7308 */ /* 0x000f260000000800 */
[----:B------:R-:W-:-:S04]  /*1a770*/  FMNMX.FTZ R2, R123, R2, !PT ;  /* 0x000000027b027209 */ /* 0x000fc80007810000 */
[----:B0-----:R-:W-:Y:S01]  /*1a780*/  FMNMX.FTZ R2, R149, R2, !PT ;  /* 0x0000000295027209 */ /* 0x001fe20007810000 */
[----:B------:R-:W0:Y:S03]  /*1a790*/  MUFU.EX2 R209, R209 ;  /* 0x000000d100d17308 */ /* 0x000e260000000800 */
[----:B------:R-:W-:-:S04]  /*1a7a0*/  FMNMX.FTZ R2, R127, R2, !PT ;  /* 0x000000027f027209 */ /* 0x000fc80007810000 */
[----:B-1----:R-:W-:Y:S01]  /*1a7b0*/  FMNMX.FTZ R2, R151, R2, !PT ;  /* 0x0000000297027209 */ /* 0x002fe20007810000 */
[----:B------:R-:W-:Y:S03]  /*1a7c0*/  MUFU.EX2 R152, R152 ;  /* 0x0000009800987308 */ /* 0x000fe60000000800 */
[----:B------:R-:W-:-:S04]  /*1a7d0*/  FMNMX.FTZ R2, R131, R2, !PT ;  /* 0x0000000283027209 */ /* 0x000fc80007810000 */
[----:B------:R-:W-:Y:S01]  /*1a7e0*/  FMNMX.FTZ R2, R235, R2, !PT ;  /* 0x00000002eb027209 */ /* 0x000fe20007810000 */
[----:B------:R-:W-:Y:S03]  /*1a7f0*/  MUFU.EX2 R95, R95 ;  /* 0x0000005f005f7308 */ /* 0x000fe60000000800 */
[----:B------:R-:W-:-:S05]  /*1a800*/  FMNMX.FTZ R2, R135, R2, !PT ;  /* 0x0000000287027209 */ /* 0x000fca0007810000 */
[----:B------:R-:W1:Y:S01]  /*1a810*/  SHFL.BFLY PT, R89, R2, 0x2, 0x1f ;  /* 0x0c401f0002597f89 */ /* 0x000e6200000e0000 */
[----:B------:R-:W-:Y:S08]  /*1a820*/  MUFU.EX2 R154, R154 ;  /* 0x0000009a009a7308 */ /* 0x000ff00000000800 */
[----:B------:R-:W-:Y:S08]  /*1a830*/  MUFU.EX2 R97, R97 ;  /* 0x0000006100617308 */ /* 0x000ff00000000800 */
[----:B------:R-:W-:Y:S01]  /*1a840*/  MUFU.EX2 R148, R148 ;  /* 0x0000009400947308 */ /* 0x000fe20000000800 */
[----:B-1----:R-:W-:Y:S01]  /*1a850*/  FMNMX.FTZ R6, R2, R89, !PT ;  /* 0x0000005902067209 */ /* 0x002fe20007810000 */
[----:B------:R-:W-:-:S06]  /*1a860*/  IMAD.MOV.U32 R89, RZ, RZ, 0x40000040 ;  /* 0x40000040ff597424 */ /* 0x000fcc00078e00ff */
[----:B------:R-:W-:Y:S01]  /*1a870*/  MUFU.EX2 R150, R150 ;  /* 0x0000009600967308 */ /* 0x000fe20000000800 */
[----:B------:R-:W1:Y:S01]  /*1a880*/  SHFL.BFLY PT, R153, R6, 0x1, 0x1f ;  /* 0x0c201f0006997f89 */ /* 0x000e6200000e0000 */
[----:B------:R-:W-:Y:S01]  /*1a890*/  R2UR UR7, R89 ;  /* 0x00000000590772ca */ /* 0x000fe200000e0000 */
[----:B------:R-:W-:-:S05]  /*1a8a0*/  FFMA.FTZ R89, R125, R10, -R12 ;  /* 0x0000000a7d597223 */ /* 0x000fca000001080c */
[----:B------:R-:W-:Y:S08]  /*1a8b0*/  MUFU.EX2 R113, R113 ;  /* 0x0000007100717308 */ /* 0x000ff00000000800 */
[----:B------:R-:W-:Y:S08]  /*1a8c0*/  MUFU.EX2 R117, R117 ;  /* 0x0000007500757308 */ /* 0x000ff00000000800 */
[----:B------:R-:W-:Y:S01]  /*1a8d0*/  MUFU.EX2 R94, R94 ;  /* 0x0000005e005e7308 */ /* 0x000fe20000000800 */
[----:B-1----:R-:W-:-:S05]  /*1a8e0*/  FMNMX.FTZ R6, R6, R153, !PT ;  /* 0x0000009906067209 */ /* 0x002fca0007810000 */
[----:B------:R-:W-:Y:S02]  /*1a8f0*/  FADD.FTZ R125, -R6, R13 ;  /* 0x0000000d067d7221 */ /* 0x000fe40000010100 */
[----:B------:R-:W1:Y:S02]  /*1a900*/  MUFU.EX2 R199, R199 ;  /* 0x000000c700c77308 */ /* 0x000e640000000800 */
[----:B------:R-:W-:-:S06]  /*1a910*/  FMUL.FTZ R125, R125, R10 ;  /* 0x0000000a7d7d7220 */ /* 0x000fcc0000410000 */
[----:B------:R-:W-:Y:S08]  /*1a920*/  MUFU.EX2 R2, R125 ;  /* 0x0000007d00027308 */ /* 0x000ff00000000800 */
[----:B------:R-:W-:Y:S01]  /*1a930*/  MUFU.EX2 R96, R96 ;  /* 0x0000006000607308 */ /* 0x000fe20000000800 */
[----:B------:R-:W-:Y:S02]  /*1a940*/  WARPGROUP.DEPBAR.LE gsb0, 0x0 ;  /* 0x00008000000079c5 */ /* 0x000fe40000010000 */
[----:B------:R-:W-:Y:S01]  /*1a950*/  WARPGROUP.ARRIVE ;  /* 0x00000000000079c5 */ /* 0x000fe20000000000 */
[-CC-:B------:R-:W-:Y:S01]  /*1a960*/  FFMA.FTZ R145, R211, R10.reuse, -R12.reuse ;  /* 0x0000000ad3917223 */ /* 0x180fe2000001080c */
[-CC-:B------:R-:W-:Y:S01]  /*1a970*/  FFMA.FTZ R147, R215, R10.reuse, -R12.reuse ;  /* 0x0000000ad7937223 */ /* 0x180fe2000001080c */
[-CC-:B------:R-:W-:Y:S01]  /*1a980*/  FFMA.FTZ R144, R217, R10.reuse, -R12.reuse ;  /* 0x0000000ad9907223 */ /* 0x180fe2000001080c */
[-C--:B------:R-:W-:Y:S01]  /*1a990*/  FFMA.FTZ R146, R219, R10.reuse, -R12 ;  /* 0x0000000adb927223 */ /* 0x080fe2000001080c */
[-C--:B------:R-:W-:Y:S01]  /*1a9a0*/  FMUL.FTZ R12, R6, R10.reuse ;  /* 0x0000000a060c7220 */ /* 0x080fe20000410000 */
[----:B------:R-:W-:Y:S01]  /*1a9b0*/  HGMMA.64x128x16.F32 R24, R140, gdesc[UR4].tnspB, R24, gsb0 ;  /* 0x41e000048c187df0 */ /* 0x000fe20008000818 */
[----:B------:R-:W-:Y:S01]  /*1a9c0*/  R2UR UR6, R8 ;  /* 0x00000000080672ca */ /* 0x000fe200000e0000 */
[----:B------:R-:W-:Y:S01]  /*1a9d0*/  MUFU.EX2 R145, R145 ;  /* 0x0000009100917308 */ /* 0x000fe20000000800 */
[-CC-:B------:R-:W-:Y:S01]  /*1a9e0*/  FFMA.FTZ R153, R9, R10.reuse, -R12.reuse ;  /* 0x0000000a09997223 */ /* 0x180fe2000001080c */
[----:B------:R-:W-:Y:S01]  /*1a9f0*/  MOV R9, 0x40000040 ;  /* 0x4000004000097802 */ /* 0x000fe20000000f00 */
[-CC-:B------:R-:W-:Y:S01]  /*1aa00*/  FFMA.FTZ R157, R90, R10.reuse, -R12.reuse ;  /* 0x0000000a5a9d7223 */ /* 0x180fe2000001080c */
[-CC-:B------:R-:W-:Y:S01]  /*1aa10*/  FFMA.FTZ R90, R91, R10.reuse, -R12.reuse ;  /* 0x0000000a5b5a7223 */ /* 0x180fe2000001080c */
[----:B------:R-:W-:Y:S01]  /*1aa20*/  FFMA.FTZ R159, R92, R10, -R12 ;  /* 0x0000000a5c9f7223 */ /* 0x000fe2000001080c */
[----:B------:R-:W-:Y:S01]  /*1aa30*/  R2UR UR7, R9 ;  /* 0x00000000090772ca */ /* 0x000fe200000e0000 */
[----:B------:R-:W-:-:S02]  /*1aa40*/  @!P1 IMAD R9, R21, 0x8, R16 ;  /* 0x0000000815099824 */ /* 0x000fc400078e0210 */
[-CC-:B------:R-:W-:Y:S01]  /*1aa50*/  FFMA.FTZ R92, R93, R10.reuse, -R12.reuse ;  /* 0x0000000a5d5c7223 */ /* 0x180fe2000001080c */
[----:B------:R-:W-:Y:S01]  /*1aa60*/  MUFU.EX2 R157, R157 ;  /* 0x0000009d009d7308 */ /* 0x000fe20000000800 */
[--C-:B------:R-:W-:Y:S01]  /*1aa70*/  FFMA.FTZ R100, R99, R10, -R12.reuse ;  /* 0x0000000a63647223 */ /* 0x100fe2000001080c */
[----:B------:R-:W-:Y:S02]  /*1aa80*/  @!P1 VIADD R9, R9, 0x2a840 ;  /* 0x0002a84009099836 */ /* 0x000fe40000000000 */
[----:B--2---:R-:W-:Y:S01]  /*1aa90*/  FFMA.FTZ R99, R0, R4, R237 ;  /* 0x0000000400637223 */ /* 0x004fe200000100ed */
[-CC-:B------:R-:W-:Y:S01]  /*1aaa0*/  FFMA.FTZ R155, R101, R10.reuse, -R12.reuse ;  /* 0x0000000a659b7223 */ /* 0x180fe2000001080c */
[-CC-:B------:R-:W-:Y:S01]  /*1aab0*/  FFMA.FTZ R102, R103, R10.reuse, -R12.reuse ;  /* 0x0000000a67667223 */ /* 0x180fe2000001080c */
[-CC-:B------:R-:W-:Y:S01]  /*1aac0*/  FFMA.FTZ R4, R11, R10.reuse, -R12.reuse ;  /* 0x0000000a0b047223 */ /* 0x180fe2000001080c */
[----:B------:R-:W-:Y:S01]  /*1aad0*/  @!P1 PRMT R21, RZ, 0x654, R9 ;  /* 0x00000654ff159816 */ /* 0x000fe20000000009 */
[----:B------:R-:W-:Y:S01]  /*1aae0*/  MUFU.EX2 R90, R90 ;  /* 0x0000005a005a7308 */ /* 0x000fe20000000800 */
[----:B---3--:R-:W-:Y:S01]  /*1aaf0*/  FADD.FTZ R99, R156, R99 ;  /* 0x000000639c637221 */ /* 0x008fe20000010000 */
[-CC-:B------:R-:W-:Y:S01]  /*1ab00*/  FFMA.FTZ R91, R105, R10.reuse, -R12.reuse ;  /* 0x0000000a695b7223 */ /* 0x180fe2000001080c */
[-CC-:B------:R-:W-:Y:S01]  /*1ab10*/  FFMA.FTZ R104, R107, R10.reuse, -R12.reuse ;  /* 0x0000000a6b687223 */ /* 0x180fe2000001080c */
[-CC-:B------:R-:W-:Y:S01]  /*1ab20*/  FFMA.FTZ R93, R109, R10.reuse, -R12.reuse ;  /* 0x0000000a6d5d7223 */ /* 0x180fe2000001080c */
[----:B----4-:R-:W-:Y:S01]  /*1ab30*/  FADD.FTZ R110, R158, R99 ;  /* 0x000000639e6e7221 */ /* 0x010fe20000010000 */
        /* <DEDUP_REMOVED lines=8> */
[----:B------:R-:W-:Y:S01]  /*1abc0*/  FFMA.FTZ R235, R235, R10, -R12 ;  /* 0x0000000aebeb7223 */ /* 0x000fe2000001080c */
[----:B------:R-:W-:Y:S01]  /*1abd0*/  F2FP.F16.F32.PACK_AB R156, R156, R237 ;  /* 0x000000ed9c9c723e */ /* 0x000fe200000000ff */
[----:B------:R-:W-:Y:S01]  /*1abe0*/  MUFU.EX2 R92, R92 ;  /* 0x0000005c005c7308 */ /* 0x000fe20000000800 */
[----:B0-----:R-:W-:-:S07]  /*1abf0*/  F2FP.F16.F32.PACK_AB R158, R209, R158 ;  /* 0x0000009ed19e723e */ /* 0x001fce00000000ff */
[----:B------:R-:W-:Y:S08]  /*1ac00*/  MUFU.EX2 R153, R153 ;  /* 0x0000009900997308 */ /* 0x000ff00000000800 */
[----:B------:R-:W-:Y:S08]  /*1ac10*/  MUFU.EX2 R100, R100 ;  /* 0x0000006400647308 */ /* 0x000ff00000000800 */
[----:B------:R-:W-:Y:S08]  /*1ac20*/  MUFU.EX2 R155, R155 ;  /* 0x0000009b009b7308 */ /* 0x000ff00000000800 */
[----:B------:R-:W-:Y:S08]  /*1ac30*/  MUFU.EX2 R102, R102 ;  /* 0x0000006600667308 */ /* 0x000ff00000000800 */
[----:B------:R-:W-:Y:S08]  /*1ac40*/  MUFU.EX2 R91, R91 ;  /* 0x0000005b005b7308 */ /* 0x000ff00000000800 */
[----:B------:R-:W0:Y:S08]  /*1ac50*/  MUFU.EX2 R104, R104 ;  /* 0x0000006800687308 */ /* 0x000e300000000800 */
        /* <DEDUP_REMOVED lines=10> */
[----:B------:R-:W-:-:S03]  /*1ad00*/  FFMA.FTZ R143, R149, R10, -R12 ;  /* 0x0000000a958f7223 */ /* 0x000fc6000001080c */
[----:B------:R-:W-:Y:S01]  /*1ad10*/  MUFU.EX2 R4, R4 ;  /* 0x0000000400047308 */ /* 0x000fe20000000800 */
[----:B-1----:R-:W-:Y:S01]  /*1ad20*/  F2FP.F16.F32.PACK_AB R140, R199, R94 ;  /* 0x0000005ec78c723e */ /* 0x002fe200000000ff */
[----:B------:R-:W-:Y:S01]  /*1ad30*/  HGMMA.64x128x16.F32 R24, R136, gdesc[UR4].tnspB, R24, gsb0 ;  /* 0x41e0000488187df0 */ /* 0x000fe20008000818 */
[----:B0-----:R-:W-:-:S05]  /*1ad40*/  F2FP.F16.F32.PACK_AB R149, R104, R91 ;  /* 0x0000005b6895723e */ /* 0x001fca00000000ff */
[----:B------:R-:W-:Y:S08]  /*1ad50*/  MUFU.EX2 R141, R141 ;  /* 0x0000008d008d7308 */ /* 0x000ff00000000800 */
[----:B------:R-:W-:Y:S08]  /*1ad60*/  MUFU.EX2 R143, R143 ;  /* 0x0000008f008f7308 */ /* 0x000ff00000000800 */
[----:B------:R-:W0:Y:S08]  /*1ad70*/  MUFU.EX2 R89, R89 ;  /* 0x0000005900597308 */ /* 0x000e300000000800 */
[----:B------:R-:W-:Y:S08]  /*1ad80*/  MUFU.EX2 R127, R127 ;  /* 0x0000007f007f7308 */ /* 0x000ff00000000800 */
[----:B------:R-:W-:Y:S01]  /*1ad90*/  MUFU.EX2 R88, R88 ;  /* 0x0000005800587308 */ /* 0x000fe20000000800 */
[----:B0-----:R-:W-:-:S07]  /*1ada0*/  F2FP.F16.F32.PACK_AB R142, R89, R96 ;  /* 0x00000060598e723e */ /* 0x001fce00000000ff */
[----:B------:R-:W-:Y:S08]  /*1adb0*/  MUFU.EX2 R121, R121 ;  /* 0x0000007900797308 */ /* 0x000ff00000000800 */
[----:B------:R-:W-:Y:S08]  /*1adc0*/  MUFU.EX2 R131, R131 ;  /* 0x0000008300837308 */ /* 0x000ff00000000800 */
[----:B------:R-:W-:Y:S08]  /*1add0*/  MUFU.EX2 R98, R98 ;  /* 0x0000006200627308 */ /* 0x000ff00000000800 */
[----:B------:R-:W0:Y:S01]  /*1ade0*/  MUFU.EX2 R13, R133 ;  /* 0x00000085000d7308 */ /* 0x000e220000000800 */
[----:B------:R-:W-:-:S02]  /*1adf0*/  WARPGROUP.DEPBAR.LE gsb0, 0x0 ;  /* 0x00008000000079c5 */ /* 0x000fc40000010000 */
[----:B------:R1:W-:Y:S05]  /*1ae00*/  @!P1 SYNCS.ARRIVE.TRANS64.RED.A1T0 RZ, [R21+URZ], RZ ;  /* 0x000000ff15ff99a7 */ /* 0x0003ea000810043f */
[----:B------:R2:W-:Y:S01]  /*1ae10*/  MUFU.EX2 R137, R151 ;  /* 0x0000009700897308 */ /* 0x0005e20000000800 */
[----:B0-----:R-:W-:Y:S02]  /*1ae20*/  F2FP.F16.F32.PACK_AB R138, R13, R98 ;  /* 0x000000620d8a723e */ /* 0x001fe400000000ff */
[----:B------:R-:W-:Y:S01]  /*1ae30*/  F2FP.F16.F32.PACK_AB R136, R121, R88 ;  /* 0x000000587988723e */ /* 0x000fe200000000ff */
[----:B-1----:R-:W-:Y:S01]  /*1ae40*/  FFMA.FTZ R21, R2, R3, R157 ;  /* 0x0000000302157223 */ /* 0x002fe2000001009d */
[----:B------:R-:W-:-:S03]  /*1ae50*/  F2FP.F16.F32.PACK_AB R157, R90, R157 ;  /* 0x0000009d5a9d723e */ /* 0x000fc600000000ff */
[----:B------:R-:W0:Y:S01]  /*1ae60*/  MUFU.EX2 R3, R231 ;  /* 0x000000e700037308 */ /* 0x000e220000000800 */
[----:B------:R1:W-:Y:S01]  /*1ae70*/  @!P1 SYNCS.ARRIVE.TRANS64.RED.A1T0 RZ, [R198+URZ], RZ ;  /* 0x000000ffc6ff99a7 */ /* 0x0003e2000810043f */
[----:B------:R-:W-:Y:S01]  /*1ae80*/  FADD.FTZ R108, R90, R21 ;  /* 0x000000155a6c7221 */ /* 0x000fe20000010000 */
[----:B------:R-:W-:Y:S01]  /*1ae90*/  FADD.FTZ R21, R209, R110 ;  /* 0x0000006ed1157221 */ /* 0x000fe20000010000 */
[----:B--2---:R-:W-:Y:S02]  /*1aea0*/  F2FP.F16.F32.PACK_AB R151, R106, R93 ;  /* 0x0000005d6a97723e */ /* 0x004fe400000000ff */
[----:B------:R-:W-:Y:S01]  /*1aeb0*/  FADD.FTZ R11, R159, R108 ;  /* 0x0000006c9f0b7221 */ /* 0x000fe20000010000 */
[----:B------:R-:W-:Y:S01]  /*1aec0*/  FADD.FTZ R112, R152, R21 ;  /* 0x0000001598707221 */ /* 0x000fe20000010000 */
[-C--:B------:R-:W-:Y:S01]  /*1aed0*/  FFMA.FTZ R108, R123, R10.reuse, -R12 ;  /* 0x0000000a7b6c7223 */ /* 0x080fe2000001080c */
[C---:B------:R-:W-:Y:S01]  /*1aee0*/  F2FP.F16.F32.PACK_AB R159, R92.reuse, R159 ;  /* 0x0000009f5c9f723e */ /* 0x040fe200000000ff */
[----:B------:R-:W-:Y:S01]  /*1aef0*/  FADD.FTZ R110, R92, R11 ;  /* 0x0000000b5c6e7221 */ /* 0x000fe20000010000 */
[----:B------:R-:W-:Y:S01]  /*1af00*/  FADD.FTZ R21, R95, R112 ;  /* 0x000000705f157221 */ /* 0x000fe20000010000 */
[----:B------:R-:W-:Y:S01]  /*1af10*/  FFMA.FTZ R12, R135, R10, -R12 ;  /* 0x0000000a870c7223 */ /* 0x000fe2000001080c */
[----:B------:R-:W-:Y:S01]  /*1af20*/  MUFU.EX2 R139, R235 ;  /* 0x000000eb008b7308 */ /* 0x000fe20000000800 */
[----:B------:R-:W-:Y:S01]  /*1af30*/  FADD.FTZ R11, R153, R110 ;  /* 0x0000006e990b7221 */ /* 0x000fe20000010000 */
[----:B------:R-:W-:Y:S01]  /*1af40*/  FADD.FTZ R112, R154, R21 ;  /* 0x000000159a707221 */ /* 0x000fe20000010000 */
[----:B------:R-:W-:-:S02]  /*1af50*/  F2FP.F16.F32.PACK_AB R152, R95, R152 ;  /* 0x000000985f98723e */ /* 0x000fc400000000ff */
[C---:B------:R-:W-:Y:S01]  /*1af60*/  FADD.FTZ R110, R100.reuse, R11 ;  /* 0x0000000b646e7221 */ /* 0x040fe20000010000 */
[----:B------:R-:W-:Y:S01]  /*1af70*/  FADD.FTZ R21, R97, R112 ;  /* 0x0000007061157221 */ /* 0x000fe20000010000 */
[----:B------:R-:W-:Y:S01]  /*1af80*/  F2FP.F16.F32.PACK_AB R153, R100, R153 ;  /* 0x000000996499723e */ /* 0x000fe200000000ff */
[----:B------:R-:W2:Y:S01]  /*1af90*/  MUFU.EX2 R108, R108 ;  /* 0x0000006c006c7308 */ /* 0x000ea20000000800 */
[----:B------:R-:W-:Y:S01]  /*1afa0*/  FADD.FTZ R11, R155, R110 ;  /* 0x0000006e9b0b7221 */ /* 0x000fe20000010000 */
[----:B------:R-:W-:Y:S01]  /*1afb0*/  FADD.FTZ R112, R148, R21 ;  /* 0x0000001594707221 */ /* 0x000fe20000010000 */
[C---:B------:R-:W-:Y:S02]  /*1afc0*/  F2FP.F16.F32.PACK_AB R148, R145.reuse, R148 ;  /* 0x000000949194723e */ /* 0x040fe400000000ff */
[----:B------:R-:W-:Y:S01]  /*1afd0*/  FADD.FTZ R110, R102, R11 ;  /* 0x0000000b666e7221 */ /* 0x000fe20000010000 */
[----:B------:R-:W-:Y:S01]  /*1afe0*/  FADD.FTZ R21, R145, R112 ;  /* 0x0000007091157221 */ /* 0x000fe20000010000 */
[----:B------:R-:W-:Y:S01]  /*1aff0*/  F2FP.F16.F32.PACK_AB R145, R9, R8 ;  /* 0x000000080991723e */ /* 0x000fe200000000ff */
[----:B------:R-:W3:Y:S01]  /*1b000*/  MUFU.EX2 R12, R12 ;  /* 0x0000000c000c7308 */ /* 0x000ee20000000800 */
[----:B------:R-:W-:Y:S01]  /*1b010*/  FADD.FTZ R11, R91, R110 ;  /* 0x0000006e5b0b7221 */ /* 0x000fe20000010000 */
[----:B------:R-:W-:Y:S01]  /*1b020*/  FADD.FTZ R112, R150, R21 ;  /* 0x0000001596707221 */ /* 0x000fe20000010000 */
[----:B------:R-:W-:-:S02]  /*1b030*/  F2FP.F16.F32.PACK_AB R150, R147, R150 ;  /* 0x000000969396723e */ /* 0x000fc400000000ff */
[----:B------:R-:W-:Y:S01]  /*1b040*/  FADD.FTZ R110, R104, R11 ;  /* 0x0000000b686e7221 */ /* 0x000fe20000010000 */
[----:B------:R-:W-:Y:S01]  /*1b050*/  FADD.FTZ R21, R147, R112 ;  /* 0x0000007093157221 */ /* 0x000fe20000010000 */
[----:B0-----:R-:W-:Y:S02]  /*1b060*/  F2FP.F16.F32.PACK_AB R147, R4, R3 ;  /* 0x000000030493723e */ /* 0x001fe400000000ff */
[----:B------:R-:W-:Y:S01]  /*1b070*/  FADD.FTZ R11, R93, R110 ;  /* 0x0000006e5d0b7221 */ /* 0x000fe20000010000 */
[----:B------:R-:W-:Y:S01]  /*1b080*/  FADD.FTZ R90, R144, R21 ;  /* 0x00000015905a7221 */ /* 0x000fe20000010000 */
[----:B------:R-:W-:Y:S02]  /*1b090*/  F2FP.F16.F32.PACK_AB R154, R97, R154 ;  /* 0x0000009a619a723e */ /* 0x000fe400000000ff */
[----:B------:R-:W-:Y:S01]  /*1b0a0*/  FADD.FTZ R11, R106, R11 ;  /* 0x0000000b6a0b7221 */ /* 0x000fe20000010000 */
[----:B------:R-:W-:Y:S02]  /*1b0b0*/  F2FP.F16.F32.PACK_AB R155, R102, R155 ;  /* 0x0000009b669b723e */ /* 0x000fe400000000ff */
[C---:B------:R-:W-:Y:S01]  /*1b0c0*/  F2FP.F16.F32.PACK_AB R144, R113.reuse, R144 ;  /* 0x000000907190723e */ /* 0x040fe200000000ff */
[----:B------:R-:W-:Y:S01]  /*1b0d0*/  FADD.FTZ R92, R8, R11 ;  /* 0x0000000b085c7221 */ /* 0x000fe20000010000 */
[----:B------:R-:W-:Y:S01]  /*1b0e0*/  FADD.FTZ R11, R113, R90 ;  /* 0x0000005a710b7221 */ /* 0x000fe20000010000 */
[----:B------:R-:W-:Y:S01]  /*1b0f0*/  VIADD R8, R20, 0xffffffff ;  /* 0xffffffff14087836 */ /* 0x000fe20000000000 */
[----:B-1----:R-:W-:Y:S01]  /*1b100*/  MOV R198, R23 ;  /* 0x0000001700c67202 */ /* 0x002fe20000000f00 */
[----:B------:R-:W-:Y:S01]  /*1b110*/  FADD.FTZ R92, R9, R92 ;  /* 0x0000005c095c7221 */ /* 0x000fe20000010000 */
[----:B------:R-:W-:Y:S01]  /*1b120*/  FADD.FTZ R90, R146, R11 ;  /* 0x0000000b925a7221 */ /* 0x000fe20000010000 */
[----:B------:R-:W-:Y:S01]  /*1b130*/  F2FP.F16.F32.PACK_AB R146, R117, R146 ;  /* 0x000000927592723e */ /* 0x000fe200000000ff */
[----:B------:R-:W-:-:S02]  /*1b140*/  IMAD.MOV.U32 R20, RZ, RZ, R8 ;  /* 0x000000ffff147224 */ /* 0x000fc400078e0008 */
[----:B------:R-:W-:Y:S01]  /*1b150*/  FADD.FTZ R11, R3, R92 ;  /* 0x0000005c030b7221 */ /* 0x000fe20000010000 */
[----:B------:R-:W-:-:S03]  /*1b160*/  FADD.FTZ R21, R117, R90 ;  /* 0x0000005a75157221 */ /* 0x000fc60000010000 */
[----:B------:R-:W-:Y:S01]  /*1b170*/  FADD.FTZ R90, R4, R11 ;  /* 0x0000000b045a7221 */ /* 0x000fe20000010000 */
[----:B------:R-:W-:-:S03]  /*1b180*/  FADD.FTZ R92, R94, R21 ;  /* 0x000000155e5c7221 */ /* 0x000fc60000010000 */
[----:B------:R-:W-:Y:S01]  /*1b190*/  FADD.FTZ R11, R141, R90 ;  /* 0x0000005a8d0b7221 */ /* 0x000fe20000010000 */
[----:B------:R-:W-:Y:S01]  /*1b1a0*/  FADD.FTZ R21, R199, R92 ;  /* 0x0000005cc7157221 */ /* 0x000fe20000010000 */
[C---:B--2---:R-:W-:Y:S01]  /*1b1b0*/  F2FP.F16.F32.PACK_AB R141, R108.reuse, R141 ;  /* 0x0000008d6c8d723e */ /* 0x044fe200000000ff */
[----:B------:R-:W-:Y:S02]  /*1b1c0*/  IMAD.MOV.U32 R199, RZ, RZ, R22 ;  /* 0x000000ffffc77224 */ /* 0x000fe400078e0016 */
        /* <DEDUP_REMOVED lines=14> */
[C---:B---3--:R-:W-:Y:S01]  /*1b2b0*/  F2FP.F16.F32.PACK_AB R139, R12.reuse, R139 ;  /* 0x0000008b0c8b723e */ /* 0x048fe200000000ff */
[----:B------:R-:W-:Y:S02]  /*1b2c0*/  IMAD.MOV.U32 R13, RZ, RZ, R6 ;  /* 0x000000ffff0d7224 */ /* 0x000fe400078e0006 */
[----:B------:R-:W-:Y:S01]  /*1b2d0*/  FADD.FTZ R3, R12, R90 ;  /* 0x0000005a0c037221 */ /* 0x000fe20000010000 */
[----:B------:R-:W-:Y:S01]  /*1b2e0*/  IMAD.MOV.U32 R12, RZ, RZ, R5 ;  /* 0x000000ffff0c7224 */ /* 0x000fe200078e0005 */
[----:B------:R-:W-:Y:S06]  /*1b2f0*/  @P2 BRA `(.L_x_1898) ;  /* 0xffffffd800a42947 */ /* 0x000fec000383ffff */
[----:B------:R-:W-:Y:S05]  /*1b300*/  BSYNC B1 ;  /* 0x0000000000017941 */ /* 0x000fea0003800000 */
.L_x_1887:
[----:B------:R-:W-:Y:S05]  /*1b310*/  BSYNC B0 ;  /* 0x0000000000007941 */ /* 0x000fea0003800000 */
.L_x_1886:
[----:B------:R-:W-:Y:S01]  /*1b320*/  ISETP.GE.AND P2, PT, R8, R179, PT ;  /* 0x000000b30800720c */ /* 0x000fe20003f46270 */
[----:B------:R-:W-:-:S12]  /*1b330*/  BSSY B0, `(.L_x_1899) ;  /* 0x0000376000007945 */ /* 0x000fd80003800000 */
[----:B------:R-:W-:Y:S05]  /*1b340*/  @!P2 BRA `(.L_x_1900) ;  /* 0x0000003400d0a947 */ /* 0x000fea0003800000 */
[----:B------:R-:W-:Y:S01]  /*1b350*/  MOV R9, R6 ;  /* 0x0000000600097202 */ /* 0x000fe20000000f00 */
[----:B------:R-:W-:Y:S02]  /*1b360*/  IMAD.MOV.U32 R15, RZ, RZ, R5 ;  /* 0x000000ffff0f7224 */ /* 0x000fe400078e0005 */
[----:B------:R-:W-:Y:S02]  /*1b370*/  IMAD.MOV.U32 R20, RZ, RZ, R23 ;  /* 0x000000ffff147224 */ /* 0x000fe400078e0017 */
[----:B------:R-:W-:-:S07]  /*1b380*/  IMAD.MOV.U32 R21, RZ, RZ, R22 ;  /* 0x000000ffff157224 */ /* 0x000fce00078e0016 */
.L_x_1919:
[----:B------:R-:W-:-:S05]  /*1b390*/  VIADD R5, R21, 0x1 ;  /* 0x0000000115057836 */ /* 0x000fca0000000000 */
[----:B------:R-:W-:-:S04]  /*1b3a0*/  ISETP.NE.AND P2, PT, R5, 0x2, PT ;  /* 0x000000020500780c */ /* 0x000fc80003f45270 */
[----:B------:R-:W-:Y:S02]  /*1b3b0*/  SEL R23, RZ, 0x1, P2 ;  /* 0x00000001ff177807 */ /* 0x000fe40001000000 */
[----:B------:R-:W-:Y:S02]  /*1b3c0*/  SEL R5, R5, RZ, P2 ;  /* 0x000000ff05057207 */ /* 0x000fe40001000000 */
[----:B------:R-:W-:Y:S02]  /*1b3d0*/  LOP3.LUT R23, R20, R23, RZ, 0x3c, !PT ;  /* 0x0000001714177212 */ /* 0x000fe400078e3cff */
[----:B------:R-:W-:Y:S01]  /*1b3e0*/  MOV R22, R5 ;  /* 0x0000000500167202 */ /* 0x000fe20000000f00 */
[----:B------:R-:W-:Y:S06]  /*1b3f0*/  @!P0 BRA `(.L_x_1901) ;  /* 0x0000000000048947 */ /* 0x000fec0003800000 */
[----:B------:R-:W-:Y:S01]  /*1b400*/  BPT.TRAP 0x1 ;  /* 0x000000040000795c */ /* 0x000fe20000300000 */
.L_x_1901:
[----:B------:R-:W-:Y:S01]  /*1b410*/  IMAD R6, R22, 0x8, R16 ;  /* 0x0000000816067824 */ /* 0x000fe200078e0210 */
[----:B------:R-:W-:-:S04]  /*1b420*/  SHF.L.U32 R13, R23, 0x1f, RZ ;  /* 0x0000001f170d7819 */ /* 0x000fc800000006ff */
[----:B------:R0:W1:Y:S01]  /*1b430*/  SYNCS.PHASECHK.TRANS64.TRYWAIT P2, [R6+URZ+0x2a830], R13 ;  /* 0x02a8300d060075a7 */ /* 0x000062000804017f */
[----:B------:R-:W-:Y:S05]  /*1b440*/  @!P0 BRA `(.L_x_1902) ;  /* 0x0000000000048947 */ /* 0x000fea0003800000 */
[----:B------:R-:W-:Y:S01]  /*1b450*/  BPT.TRAP 0x1 ;  /* 0x000000040000795c */ /* 0x000fe20000300000 */
.L_x_1902:
[----:B------:R-:W-:Y:S01]  /*1b460*/  BSSY B1, `(.L_x_1903) ;  /* 0x0000006000017945 */ /* 0x000fe20003800000 */
[----:B------:R-:W-:Y:S02]  /*1b470*/  IMAD R10, R22, 0x900, R7 ;  /* 0x00000900160a7824 */ /* 0x000fe400078e0207 */
[----:B------:R-:W-:Y:S01]  /*1b480*/  IMAD.MOV.U32 R11, RZ, RZ, 0x40000040 ;  /* 0x40000040ff0b7424 */ /* 0x000fe200078e00ff */
[----:B-1----:R-:W-:Y:S06]  /*1b490*/  @P2 BRA `(.L_x_1904) ;  /* 0x0000000000082947 */ /* 0x002fec0003800000 */
[----:B------:R-:W1:Y:S02]  /*1b4a0*/  SYNCS.PHASECHK.TRANS64.TRYWAIT P2, [R6+URZ+0x2a830], R13 ;  /* 0x02a8300d060075a7 */ /* 0x000e64000804017f */
[----:B-1----:R-:W-:Y:S05]  /*1b4b0*/  @!P2 BRA `(.L_x_1905) ;  /* 0x000000f000cca947 */ /* 0x002fea0003800000 */
.L_x_1904:
[----:B------:R-:W-:Y:S05]  /*1b4c0*/  BSYNC B1 ;  /* 0x0000000000017941 */ /* 0x000fea0003800000 */
.L_x_1903:
[----:B------:R-:W2:Y:S04]  /*1b4d0*/  LDL.64 R88, [R1+0x38] ;  /* 0x0000380001587983 */ /* 0x000ea80000100a00 */
[----:B------:R-:W3:Y:S04]  /*1b4e0*/  LDL.64 R218, [R1+0x30] ;  /* 0x0000300001da7983 */ /* 0x000ee80000100a00 */
[----:B------:R-:W4:Y:S01]  /*1b4f0*/  LDL.64 R216, [R1+0x28] ;  /* 0x0000280001d87983 */ /* 0x000f220000100a00 */
[----:B------:R-:W-:-:S03]  /*1b500*/  R2UR UR6, R10 ;  /* 0x000000000a0672ca */ /* 0x000fc600000e0000 */
[----:B------:R-:W5:Y:S01]  /*1b510*/  LDL.64 R214, [R1+0x20] ;  /* 0x0000200001d67983 */ /* 0x000f620000100a00 */
[----:B------:R-:W-:Y:S01]  /*1b520*/  R2UR UR7, R11 ;  /* 0x000000000b0772ca */ /* 0x000fe200000e0000 */
[----:B------:R-:W-:Y:S02]  /*1b530*/  VIADD R12, R10, 0x2 ;  /* 0x000000020a0c7836 */ /* 0x000fe40000000000 */
[----:B01----:R-:W-:Y:S01]  /*1b540*/  IMAD.MOV.U32 R13, RZ, RZ, 0x40000040 ;  /* 0x40000040ff0d7424 */ /* 0x003fe200078e00ff */
        /* <DEDUP_REMOVED lines=18> */
[----:B----4-:R-:W-:Y:S02]  /*1b670*/  R2UR UR4, R216 ;  /* 0x00000000d80472ca */ /* 0x010fe400000e0000 */
        /* <DEDUP_REMOVED lines=8> */
[----:B-----5:R-:W-:Y:S02]  /*1b700*/  R2UR UR4, R214 ;  /* 0x00000000d60472ca */ /* 0x020fe400000e0000 */
        /* <DEDUP_REMOVED lines=143> */
.L_x_1906:
[----:B------:R-:W-:Y:S02]  /*1c000*/  SHF.L.U32 R11, R20, 0x1f, RZ ;  /* 0x0000001f140b7819 */ /* 0x000fe400000006ff */
[----:B------:R-:W-:-:S04]  /*1c010*/  LEA R12, R21, R16, 0x3 ;  /* 0x00000010150c7211 */ /* 0x000fc800078e18ff */
[----:B------:R0:W1:Y:S01]  /*1c020*/  SYNCS.PHASECHK.TRANS64.TRYWAIT P2, [R12+URZ+0x2a850], R11 ;  /* 0x02a8500b0c0075a7 */ /* 0x000062000804017f */
[----:B------:R-:W-:Y:S05]  /*1c030*/  @!P0 BRA `(.L_x_1907) ;  /* 0x0000000000048947 */ /* 0x000fea0003800000 */
[----:B------:R-:W-:Y:S01]  /*1c040*/  BPT.TRAP 0x1 ;  /* 0x000000040000795c */ /* 0x000fe20000300000 */
.L_x_1907:
        /* <DEDUP_REMOVED lines=9> */
.L_x_1909:
[----:B------:R-:W-:Y:S05]  /*1c0e0*/  BSYNC B1 ;  /* 0x0000000000017941 */ /* 0x000fea0003800000 */
.L_x_1908:
[----:B------:R-:W-:Y:S01]  /*1c0f0*/  IMAD.MOV.U32 R10, RZ, RZ, R0 ;  /* 0x000000ffff0a7224 */ /* 0x000fe200078e0000 */
[----:B------:R-:W2:Y:S01]  /*1c100*/  LDL R2, [R1] ;  /* 0x0000000001027983 */ /* 0x000ea20000100800 */
[----:B01----:R-:W-:Y:S01]  /*1c110*/  IMAD.MOV.U32 R11, RZ, RZ, 0x40000040 ;  /* 0x40000040ff0b7424 */ /* 0x003fe200078e00ff */
[----:B------:R-:W-:Y:S01]  /*1c120*/  WARPGROUP.ARRIVE ;  /* 0x00000000000079c5 */ /* 0x000fe20000000000 */
[----:B------:R-:W-:Y:S01]  /*1c130*/  ISETP.NE.AND P2, PT, R202, 0x1, PT ;  /* 0x00000001ca00780c */ /* 0x000fe20003f45270 */
[----:B------:R-:W-:Y:S01]  /*1c140*/  FMUL.FTZ R6, R91, UR50 ;  /* 0x000000325b067c20 */ /* 0x000fe20008410000 */
        /* <DEDUP_REMOVED lines=10> */
[----:B------:R-:W-:-:S02]  /*1c1f0*/  IMAD.IADD R126, R181, 0x1, R177 ;  /* 0x00000001b57e7824 */ /* 0x000fc400078e02b1 */
        /* <DEDUP_REMOVED lines=8> */
[----:B------:R-:W-:Y:S02]  /*1c280*/  IMAD.MOV.U32 R11, RZ, RZ, 0x40000040 ;  /* 0x40000040ff0b7424 */ /* 0x000fe400078e00ff */
        /* <DEDUP_REMOVED lines=23> */
[----:B------:R-:W-:Y:S01]  /*1c400*/  @!P1 LEA R5, R5, R16, 0x3 ;  /* 0x0000001005059211 */ /* 0x000fe200078e18ff */
[----:B------:R-:W0:Y:S04]  /*1c410*/  MUFU.TANH R13, R13 ;  /* 0x0000000d000d7308 */ /* 0x000e280000002400 */
[----:B------:R-:W-:-:S04]  /*1c420*/  @!P1 VIADD R5, R5, 0x2a840 ;  /* 0x0002a84005059836 */ /* 0x000fc80000000000 */
[----:B------:R-:W1:Y:S01]  /*1c430*/  MUFU.TANH R20, R20 ;  /* 0x0000001400147308 */ /* 0x000e620000002400 */
[----:B------:R-:W-:-:S07]  /*1c440*/  @!P1 PRMT R5, RZ, 0x654, R5 ;  /* 0x00000654ff059816 */ /* 0x000fce0000000005 */
        /* <DEDUP_REMOVED lines=48> */
[----:B------:R-:W-:-:S02]  /*1c750*/  WARPGROUP.DEPBAR.LE gsb0, 0x0 ;  /* 0x00008000000079c5 */ /* 0x000fc40000010000 */
[----:B------:R-:W-:-:S05]  /*1c760*/  WARPGROUP.ARRIVE ;  /* 0x00000000000079c5 */ /* 0x000fca0000000000 */
[----:B------:R-:W0:Y:S01]  /*1c770*/  MUFU.TANH R90, R90 ;  /* 0x0000005a005a7308 */ /* 0x000e220000002400 */
[----:B------:R-:W-:Y:S01]  /*1c780*/  HGMMA.64x128x16.F32 R24, R148, gdesc[UR4].tnspB, R24, gsb0 ;  /* 0x41e0000494187df0 */ /* 0x000fe20008000818 */
[----:B------:R-:W-:Y:S02]  /*1c790*/  R2UR UR6, R10 ;  /* 0x000000000a0672ca */ /* 0x000fe400000e0000 */
[----:B------:R-:W-:Y:S01]  /*1c7a0*/  R2UR UR7, R11 ;  /* 0x000000000b0772ca */ /* 0x000fe200000e0000 */
[----:B------:R-:W-:Y:S01]  /*1c7b0*/  IMAD.MOV.U32 R11, RZ, RZ, 0x40000040 ;  /* 0x40000040ff0b7424 */ /* 0x000fe200078e00ff */
[----:B------:R-:W-:Y:S02]  /*1c7c0*/  IADD3 R10, R0, 0x200, RZ ;  /* 0x00000200000a7810 */ /* 0x000fe40007ffe0ff */
        /* <DEDUP_REMOVED lines=11> */
[----:B------:R-:W-:Y:S01]  /*1c880*/  R2UR UR6, R10 ;  /* 0x000000000a0672ca */ /* 0x000fe200000e0000 */
[----:B------:R-:W-:Y:S01]  /*1c890*/  VIADD R10, R0, 0x280 ;  /* 0x00000280000a7836 */ /* 0x000fe20000000000 */
[----:B------:R-:W-:Y:S01]  /*1c8a0*/  R2UR UR7, R11 ;  /* 0x000000000b0772ca */ /* 0x000fe200000e0000 */
[----:B------:R-:W-:Y:S01]  /*1c8b0*/  IMAD.MOV.U32 R11, RZ, RZ, 0x40000040 ;  /* 0x40000040ff0b7424 */ /* 0x000fe200078e00ff */
        /* <DEDUP_REMOVED lines=9> */
[----:B------:R-:W1:Y:S02]  /*1c950*/  @P2 LDC R11, c[0x0][0x44c] ;  /* 0x00011300ff0b2b82 */ /* 0x000e640000000800 */
[----:B-1----:R-:W-:-:S05]  /*1c960*/  @P2 IMAD.HI.U32 R11, R126, R11, RZ ;  /* 0x0000000b7e0b2227 */ /* 0x002fca00078e00ff */
[----:B-----5:R-:W-:Y:S02]  /*1c970*/  @P2 SHF.R.U32.HI R126, RZ, R10, R11 ;  /* 0x0000000aff7e2219 */ /* 0x020fe4000001160b */
[----:B------:R-:W-:-:S03]  /*1c980*/  ISETP.GE.AND P2, PT, R14, 0x1, PT ;  /* 0x000000010e00780c */ /* 0x000fc60003f46270 */
[----:B------:R-:W1:Y:S01]  /*1c990*/  SHFL.IDX PT, R127, R126, RZ, 0x1c1f ;  /* 0x001c1fff7e7f7589 */ /* 0x000e6200000e0000 */
[----:B------:R-:W-:Y:S02]  /*1c9a0*/  WARPGROUP.DEPBAR.LE gsb0, 0x0 ;  /* 0x00008000000079c5 */ /* 0x000fe40000010000 */
[----:B------:R-:W-:-:S06]  /*1c9b0*/  WARPGROUP.ARRIVE ;  /* 0x00000000000079c5 */ /* 0x000fcc0000000000 */
[----:B------:R-:W-:Y:S03]  /*1c9c0*/  HGMMA.64x128x16.F32 R24, R136, gdesc[UR4].tnspB, R24, gsb0 ;  /* 0x41e0000488187df0 */ /* 0x000fe60008000818 */
[----:B------:R-:W-:Y:S02]  /*1c9d0*/  WARPGROUP.DEPBAR.LE gsb0, 0x0 ;  /* 0x00008000000079c5 */ /* 0x000fe40000010000 */
[----:B------:R-:W-:Y:S01]  /*1c9e0*/  FMUL.FTZ R138, R132, UR50 ;  /* 0x00000032848a7c20 */ /* 0x000fe20008410000 */
[----:B------:R-:W-:Y:S02]  /*1c9f0*/  IMAD R132, R8, -0x60, RZ ;  /* 0xffffffa008847824 */ /* 0x000fe400078e02ff */
[----:B------:R-:W-:Y:S01]  /*1ca00*/  FMUL.FTZ R136, R128, UR50 ;  /* 0x0000003280887c20 */ /* 0x000fe20008410000 */
[----:B------:R-:W-:Y:S01]  /*1ca10*/  FMUL.FTZ R128, R129, UR50 ;  /* 0x0000003281807c20 */ /* 0x000fe20008410000 */
[----:B------:R-:W-:Y:S01]  /*1ca20*/  FMUL.FTZ R137, R133, UR50 ;  /* 0x0000003285897c20 */ /* 0x000fe20008410000 */
[----:B------:R-:W-:Y:S01]  /*1ca30*/  VIADD R11, R132, 0x1 ;  /* 0x00000001840b7836 */ /* 0x000fe20000000000 */
[----:B------:R-:W0:Y:S01]  /*1ca40*/  MUFU.TANH R138, R138 ;  /* 0x0000008a008a7308 */ /* 0x000e220000002400 */
[----:B------:R5:W-:Y:S02]  /*1ca50*/  @!P1 SYNCS.ARRIVE.TRANS64.RED.A1T0 RZ, [R5+URZ], RZ ;  /* 0x000000ff05ff99a7 */ /* 0x000be4000810043f */
[----:B------:R-:W-:-:S05]  /*1ca60*/  IMAD R11, R180, -0x2, R11 ;  /* 0xfffffffeb40b7824 */ /* 0x000fca00078e020b */
[----:B------:R-:W0:Y:S01]  /*1ca70*/  MUFU.TANH R136, R136 ;  /* 0x0000008800887308 */ /* 0x000e220000002400 */
[----:B------:R-:W-:Y:S02]  /*1ca80*/  IADD3 R130, -R163, R11, R164 ;  /* 0x0000000ba3827210 */ /* 0x000fe40007ffe1a4 */
[----:B-----5:R-:W-:-:S03]  /*1ca90*/  IADD3 R5, R11, -0x1, RZ ;  /* 0xffffffff0b057810 */ /* 0x020fc60007ffe0ff */
[C---:B------:R-:W-:Y:S02]  /*1caa0*/  VIADD R134, R130.reuse, UR47 ;  /* 0x0000002f82867c36 */ /* 0x040fe40008000000 */
[----:B------:R-:W0:Y:S01]  /*1cab0*/  MUFU.TANH R128, R128 ;  /* 0x0000008000807308 */ /* 0x000e220000002400 */
[----:B------:R-:W-:Y:S02]  /*1cac0*/  VIADD R130, R130, UR4 ;  /* 0x0000000482827c36 */ /* 0x000fe40008000000 */
[--C-:B-1----:R-:W-:Y:S02]  /*1cad0*/  IMAD.IADD R140, R134, 0x1, R127.reuse ;  /* 0x00000001868c7824 */ /* 0x102fe400078e027f */
[----:B------:R-:W-:-:S03]  /*1cae0*/  IMAD.IADD R139, R130, 0x1, R127 ;  /* 0x00000001828b7824 */ /* 0x000fc600078e027f */
[----:B------:R-:W1:Y:S01]  /*1caf0*/  MUFU.TANH R137, R137 ;  /* 0x0000008900897308 */ /* 0x000e620000002400 */
[----:B--234-:R-:W-:Y:S05]  /*1cb00*/  @!P2 BRA `(.L_x_1911) ;  /* 0x000000000054a947 */ /* 0x01cfea0003800000 */
[----:B------:R-:W-:Y:S01]  /*1cb10*/  IADD3 R127, -R163, R164, R127 ;  /* 0x000000a4a37f7210 */ /* 0x000fe20007ffe17f */
[----:B------:R-:W-:Y:S03]  /*1cb20*/  BSSY B1, `(.L_x_1912) ;  /* 0x0000010000017945 */ /* 0x000fe60003800000 */
[----:B------:R-:W-:-:S13]  /*1cb30*/  ISETP.GT.AND P2, PT, R127, -0x1, PT ;  /* 0xffffffff7f00780c */ /* 0x000fda0003f44270 */
[----:B------:R-:W-:Y:S05]  /*1cb40*/  @P2 BRA `(.L_x_1913) ;  /* 0x0000000000202947 */ /* 0x000fea0003800000 */
[----:B------:R-:W-:Y:S01]  /*1cb50*/  IMAD.U32 R142, RZ, RZ, UR39 ;  /* 0x00000027ff8e7e24 */ /* 0x000fe2000f8e00ff */
[----:B------:R-:W-:-:S04]  /*1cb60*/  LOP3.LUT R127, RZ, R127, RZ, 0x33, !PT ;  /* 0x0000007fff7f7212 */ /* 0x000fc800078e33ff */
[----:B------:R-:W-:-:S13]  /*1cb70*/  ISETP.NE.AND P2, PT, R142, 0x1, PT ;  /* 0x000000018e00780c */ /* 0x000fda0003f45270 */
[----:B------:R-:W2:Y:S02]  /*1cb80*/  @P2 LDC.64 R10, c[0x0][0x9e8] ;  /* 0x00027a00ff0a2b82 */ /* 0x000ea40000000a00 */
[----:B--2---:R-:W-:-:S05]  /*1cb90*/  @P2 IMAD.HI.U32 R10, R127, R10, RZ ;  /* 0x0000000a7f0a2227 */ /* 0x004fca00078e00ff */
[----:B------:R-:W-:-:S04]  /*1cba0*/  @P2 SHF.R.U32.HI R127, RZ, R11, R10 ;  /* 0x0000000bff7f2219 */ /* 0x000fc8000001160a */
[----:B------:R-:W-:Y:S01]  /*1cbb0*/  LOP3.LUT R127, RZ, R127, RZ, 0x33, !PT ;  /* 0x0000007fff7f7212 */ /* 0x000fe200078e33ff */
[----:B------:R-:W-:Y:S06]  /*1cbc0*/  BRA `(.L_x_1914) ;  /* 0x0000000000147947 */ /* 0x000fec0003800000 */
.L_x_1913:
[----:B------:R-:W-:-:S05]  /*1cbd0*/  IMAD.U32 R142, RZ, RZ, UR39 ;  /* 0x00000027ff8e7e24 */ /* 0x000fca000f8e00ff */
[----:B------:R-:W-:-:S13]  /*1cbe0*/  ISETP.NE.AND P2, PT, R142, 0x1, PT ;  /* 0x000000018e00780c */ /* 0x000fda0003f45270 */
[----:B------:R-:W2:Y:S02]  /*1cbf0*/  @P2 LDC.64 R10, c[0x0][0x9e8] ;  /* 0x00027a00ff0a2b82 */ /* 0x000ea40000000a00 */
[----:B--2---:R-:W-:-:S05]  /*1cc00*/  @P2 IMAD.HI.U32 R10, R127, R10, RZ ;  /* 0x0000000a7f0a2227 */ /* 0x004fca00078e00ff */
[----:B------:R-:W-:-:S07]  /*1cc10*/  @P2 SHF.R.U32.HI R127, RZ, R11, R10 ;  /* 0x0000000bff7f2219 */ /* 0x000fce000001160a */
.L_x_1914:
[----:B------:R-:W-:Y:S05]  /*1cc20*/  BSYNC B1 ;  /* 0x0000000000017941 */ /* 0x000fea0003800000 */
.L_x_1912:
[----:B------:R-:W-:-:S05]  /*1cc30*/  IMAD R127, R127, R142, R5 ;  /* 0x0000008e7f7f7224 */ /* 0x000fca00078e0205 */
[----:B------:R-:W-:Y:S02]  /*1cc40*/  VIADDMNMX R140, R127, R142, R140, PT ;  /* 0x0000008e7f8c7246 */ /* 0x000fe4000380018c */
[----:B------:R-:W-:-:S07]  /*1cc50*/  VIMNMX R139, R139, R127, !PT ;  /* 0x0000007f8b8b7248 */ /* 0x000fce0007fe0100 */
.L_x_1911:
[C---:B------:R-:W-:Y:S01]  /*1cc60*/  ISETP.GE.AND P2, PT, R132.reuse, 0x2, PT ;  /* 0x000000028400780c */ /* 0x040fe20003f46270 */
[----:B------:R-:W2:Y:S01]  /*1cc70*/  SHFL.IDX PT, R11, R126, 0x1, 0x1c1f ;  /* 0x003c1f007e0b7f89 */ /* 0x000ea200000e0000 */
        /* <DEDUP_REMOVED lines=9> */
[----:B------:R-:W-:Y:S01]  /*1cd10*/  ISETP.GT.AND P4, PT, R139, 0x9, !P5 ;  /* 0x000000098b00780c */ /* 0x000fe20006f84270 */
[----:B--2---:R-:W-:Y:S01]  /*1cd20*/  IMAD.IADD R130, R130, 0x1, R11 ;  /* 0x0000000182827824 */ /* 0x004fe200078e020b */
[----:B------:R-:W-:Y:S02]  /*1cd30*/  ISETP.GE.AND P5, PT, R132, 0x11, PT ;  /* 0x000000118400780c */ /* 0x000fe40003fa6270 */
[----:B------:R-:W-:Y:S02]  /*1cd40*/  ISETP.LT.OR P4, PT, R140, 0xa, P4 ;  /* 0x0000000a8c00780c */ /* 0x000fe40002781670 */
[----:B------:R-:W-:Y:S02]  /*1cd50*/  P2R R20, PR, RZ, 0x20 ;  /* 0x00000020ff147803 */ /* 0x000fe40000000000 */
[----:B0-----:R-:W-:-:S02]  /*1cd60*/  FSEL R129, R90, -INF , !P4 ;  /* 0xff8000005a817808 */ /* 0x001fc40006000000 */
        /* <DEDUP_REMOVED lines=8> */
[----:B------:R-:W-:Y:S02]  /*1cdf0*/  IADD3 R134, R134, R11, RZ ;  /* 0x0000000b86867210 */ /* 0x000fe40007ffe0ff */
        /* <DEDUP_REMOVED lines=90> */
[----:B------:R-:W-:-:S04]  /*1d3a0*/  ISETP.GT.AND P6, PT, R139, 0x59, !P6 ;  /* 0x000000598b00780c */ /* 0x000fc800077c4270 */
[----:B------:R-:W-:-:S04]  /*1d3b0*/  ISETP.LT.OR P6, PT, R140, 0x5a, P6 ;  /* 0x0000005a8c00780c */ /* 0x000fc800037c1670 */
[----:B-1----:R-:W-:Y:S02]  /*1d3c0*/  FSEL R137, R137, -INF , !P6 ;  /* 0xff80000089897808 */ /* 0x002fe40007000000 */
        /* <DEDUP_REMOVED lines=14> */
.L_x_1917:
[----:B------:R-:W-:-:S05]  /*1d4b0*/  IMAD.U32 R136, RZ, RZ, UR39 ;  /* 0x00000027ff887e24 */ /* 0x000fca000f8e00ff */
[----:B------:R-:W-:-:S13]  /*1d4c0*/  ISETP.NE.AND P6, PT, R136, 0x1, PT ;  /* 0x000000018800780c */ /* 0x000fda0003fc5270 */
[----:B------:R-:W0:Y:S02]  /*1d4d0*/  @P6 LDC.64 R10, c[0x0][0x9e8] ;  /* 0x00027a00ff0a6b82 */ /* 0x000e240000000a00 */
[----:B0-----:R-:W-:-:S05]  /*1d4e0*/  @P6 IMAD.HI.U32 R10, R126, R10, RZ ;  /* 0x0000000a7e0a6227 */ /* 0x001fca00078e00ff */
[----:B------:R-:W-:-:S07]  /*1d4f0*/  @P6 SHF.R.U32.HI R126, RZ, R11, R10 ;  /* 0x0000000bff7e6219 */ /* 0x000fce000001160a */
.L_x_1918:
[----:B------:R-:W-:Y:S05]  /*1d500*/  BSYNC B1 ;  /* 0x0000000000017941 */ /* 0x000fea0003800000 */
.L_x_1916:
[----:B------:R-:W-:-:S05]  /*1d510*/  IMAD R5, R126, R136, R5 ;  /* 0x000000887e057224 */ /* 0x000fca00078e0205 */
[----:B------:R-:W-:Y:S02]  /*1d520*/  VIADDMNMX R134, R5, R136, R134, PT ;  /* 0x0000008805867246 */ /* 0x000fe40003800186 */
[----:B------:R-:W-:-:S07]  /*1d530*/  VIMNMX R130, R130, R5, !PT ;  /* 0x0000000582827248 */ /* 0x000fce0007fe0100 */
.L_x_1915:
[C---:B------:R-:W-:Y:S01]  /*1d540*/  ISETP.GT.AND P2, PT, R130.reuse, 0x1, !P2 ;  /* 0x000000018200780c */ /* 0x040fe20005744270 */
[----:B------:R-:W-:Y:S01]  /*1d550*/  IMAD.U32 R10, RZ, RZ, UR38 ;  /* 0x00000026ff0a7e24 */ /* 0x000fe2000f8e00ff */
        /* <DEDUP_REMOVED lines=22> */
[----:B------:R-:W-:-:S02]  /*1d6c0*/  ISETP.LT.OR P2, PT, R134, 0x12, P2 ;  /* 0x000000128600780c */ /* 0x000fc40001741670 */
[----:B------:R-:W-:Y:S02]  /*1d6d0*/  @!P1 IADD3 R12, R12, 0x2a860, RZ ;  /* 0x0002a8600c0c9810 */ /* 0x000fe40007ffe0ff */
        /* <DEDUP_REMOVED lines=76> */
[----:B------:R-:W-:Y:S02]  /*1dba0*/  ISETP.NE.AND P6, PT, R128, RZ, PT ;  /* 0x000000ff8000720c */ /* 0x000fe40003fc5270 */
[----:B------:R-:W-:Y:S02]  /*1dbb0*/  FMNMX.FTZ R0, R151, R0, !PT ;  /* 0x0000000097007209 */ /* 0x000fe40007810000 */
[----:B------:R-:W-:Y:S02]  /*1dbc0*/  FSEL R219, R122, -INF , !P2 ;  /* 0xff8000007adb7808 */ /* 0x000fe40005000000 */
[----:B------:R-:W-:Y:S02]  /*1dbd0*/  FMNMX.FTZ R0, R121, R0, !PT ;  /* 0x0000000079007209 */ /* 0x000fe40007810000 */
[----:B------:R-:W-:Y:S02]  /*1dbe0*/  ISETP.GT.AND P2, PT, R130, RZ, !P6 ;  /* 0x000000ff8200720c */ /* 0x000fe40007744270 */
[----:B------:R-:W-:-:S02]  /*1dbf0*/  FMNMX.FTZ R0, R153, R0, !PT ;  /* 0x0000000099007209 */ /* 0x000fc40007810000 */
[----:B------:R-:W-:Y:S02]  /*1dc00*/  ISETP.LT.OR P2, PT, R134, 0x1, P2 ;  /* 0x000000018600780c */ /* 0x000fe40001741670 */
[----:B------:R-:W-:Y:S02]  /*1dc10*/  FMNMX.FTZ R0, R155, R0, !PT ;  /* 0x000000009b007209 */ /* 0x000fe40007810000 */
[----:B------:R-:W-:Y:S02]  /*1dc20*/  FSEL R2, R2, -INF , !P2 ;  /* 0xff80000002027808 */ /* 0x000fe40005000000 */
[----:B------:R-:W-:Y:S02]  /*1dc30*/  FMNMX.FTZ R0, R157, R0, !PT ;  /* 0x000000009d007209 */ /* 0x000fe40007810000 */
[----:B------:R-:W-:Y:S02]  /*1dc40*/  ISETP.NE.AND P6, PT, R132, RZ, PT ;  /* 0x000000ff8400720c */ /* 0x000fe40003fc5270 */
[----:B------:R-:W-:-:S02]  /*1dc50*/  FMNMX.FTZ R6, R137, R0, !PT ;  /* 0x0000000089067209 */ /* 0x000fc40007810000 */
[----:B------:R-:W-:-:S03]  /*1dc60*/  ISETP.GT.AND P3, PT, R130, 0x59, !P6 ;  /* 0x000000598200780c */ /* 0x000fc60007764270 */
[----:B------:R-:W0:Y:S01]  /*1dc70*/  SHFL.BFLY PT, R5, R6, 0x2, 0x1f ;  /* 0x0c401f0006057f89 */ /* 0x000e2200000e0000 */
[----:B------:R-:W-:-:S04]  /*1dc80*/  ISETP.LT.OR P3, PT, R134, 0x5a, P3 ;  /* 0x0000005a8600780c */ /* 0x000fc80001f61670 */
[----:B------:R-:W-:Y:S02]  /*1dc90*/  FSEL R125, R125, -INF , !P3 ;  /* 0xff8000007d7d7808 */ /* 0x000fe40005800000 */
[----:B0-----:R-:W-:Y:S02]  /*1dca0*/  FMNMX.FTZ R20, R6, R5, !PT ;  /* 0x0000000506147209 */ /* 0x001fe40007810000 */
[----:B------:R-:W-:-:S03]  /*1dcb0*/  FMNMX.FTZ R6, R2, R9, !PT ;  /* 0x0000000902067209 */ /* 0x000fc60007810000 */
[----:B------:R-:W0:Y:S01]  /*1dcc0*/  SHFL.BFLY PT, R5, R20, 0x1, 0x1f ;  /* 0x0c201f0014057f89 */ /* 0x000e2200000e0000 */
[----:B------:R-:W-:-:S04]  /*1dcd0*/  FMNMX.FTZ R6, R11, R6, !PT ;  /* 0x000000060b067209 */ /* 0x000fc80007810000 */
[----:B------:R-:W-:-:S04]  /*1dce0*/  FMNMX.FTZ R6, R21, R6, !PT ;  /* 0x0000000615067209 */ /* 0x000fc80007810000 */
[----:B------:R-:W-:-:S04]  /*1dcf0*/  FMNMX.FTZ R6, R139, R6, !PT ;  /* 0x000000068b067209 */ /* 0x000fc80007810000 */
[----:B------:R-:W-:-:S04]  /*1dd00*/  FMNMX.FTZ R6, R91, R6, !PT ;  /* 0x000000065b067209 */ /* 0x000fc80007810000 */
[----:B------:R-:W-:-:S04]  /*1dd10*/  FMNMX.FTZ R6, R159, R6, !PT ;  /* 0x000000069f067209 */ /* 0x000fc80007810000 */
[----:B------:R-:W-:Y:S02]  /*1dd20*/  FMNMX.FTZ R6, R95, R6, !PT ;  /* 0x000000065f067209 */ /* 0x000fe40007810000 */
[----:B0-----:R-:W-:Y:S02]  /*1dd30*/  FMNMX.FTZ R5, R20, R5, !PT ;  /* 0x0000000514057209 */ /* 0x001fe40007810000 */
[----:B------:R-:W-:Y:S02]  /*1dd40*/  FMNMX.FTZ R6, R97, R6, !PT ;  /* 0x0000000661067209 */ /* 0x000fe40007810000 */
[C---:B------:R-:W-:Y:S01]  /*1dd50*/  FSETP.NEU.FTZ.AND P2, PT, R5.reuse, -INF , PT ;  /* 0xff8000000500780b */ /* 0x040fe20003f5d000 */
[----:B------:R-:W-:Y:S01]  /*1dd60*/  FMUL.FTZ R0, R5, R10 ;  /* 0x0000000a05007220 */ /* 0x000fe20000410000 */
[----:B------:R-:W-:Y:S02]  /*1dd70*/  FMNMX.FTZ R6, R99, R6, !PT ;  /* 0x0000000663067209 */ /* 0x000fe40007810000 */
[----:B------:R-:W-:-:S02]  /*1dd80*/  FSEL R88, R5, RZ, P2 ;  /* 0x000000ff05587208 */ /* 0x000fc40001000000 */
[----:B------:R-:W-:Y:S02]  /*1dd90*/  FMNMX.FTZ R6, R199, R6, !PT ;  /* 0x00000006c7067209 */ /* 0x000fe40007810000 */
[----:B------:R-:W-:Y:S02]  /*1dda0*/  FSEL R0, R0, RZ, P2 ;  /* 0x000000ff00007208 */ /* 0x000fe40001000000 */
[----:B------:R-:W-:-:S03]  /*1ddb0*/  FMNMX.FTZ R6, R103, R6, !PT ;  /* 0x0000000667067209 */ /* 0x000fc60007810000 */
[--C-:B------:R-:W-:Y:S01]  /*1ddc0*/  FFMA.FTZ R158, R89, R10, -R0.reuse ;  /* 0x0000000a599e7223 */ /* 0x100fe20000010800 */
[----:B------:R-:W-:Y:S01]  /*1ddd0*/  FMNMX.FTZ R6, R209, R6, !PT ;  /* 0x00000006d1067209 */ /* 0x000fe20007810000 */
[-CC-:B------:R-:W-:Y:S01]  /*1dde0*/  FFMA.FTZ R89, R129, R10.reuse, -R0.reuse ;  /* 0x0000000a81597223 */ /* 0x180fe20000010800 */
[----:B------:R-:W-:Y:S01]  /*1ddf0*/  FSEL R129, R124, -INF , !P5 ;  /* 0xff8000007c817808 */ /* 0x000fe20006800000 */
        /* <DEDUP_REMOVED lines=48> */
[----:B------:R-:W-:-:S03]  /*1e100*/  FADD.FTZ R133, -R88, R15 ;  /* 0x0000000f58857221 */ /* 0x000fc60000010100 */
[C---:B------:R-:W-:Y:S01]  /*1e110*/  FSETP.NEU.FTZ.AND P2, PT, R6.reuse, -INF , PT ;  /* 0xff8000000600780b */ /* 0x040fe20003f5d000 */
[-C--:B------:R-:W-:Y:S01]  /*1e120*/  FMUL.FTZ R92, R6, R10.reuse ;  /* 0x0000000a065c7220 */ /* 0x080fe20000410000 */
[----:B------:R-:W-:Y:S01]  /*1e130*/  FMUL.FTZ R133, R133, R10 ;  /* 0x0000000a85857220 */ /* 0x000fe20000410000 */
[----:B------:R-:W-:Y:S03]  /*1e140*/  MUFU.EX2 R150, R150 ;  /* 0x0000009600967308 */ /* 0x000fe60000000800 */
[----:B------:R-:W-:-:S05]  /*1e150*/  FSEL R92, R92, RZ, P2 ;  /* 0x000000ff5c5c7208 */ /* 0x000fca0001000000 */
[----:B------:R-:W0:Y:S01]  /*1e160*/  MUFU.EX2 R0, R133 ;  /* 0x0000008500007308 */ /* 0x000e220000000800 */
[-CC-:B------:R-:W-:Y:S01]  /*1e170*/  FFMA.FTZ R157, R2, R10.reuse, -R92.reuse ;  /* 0x0000000a029d7223 */ /* 0x180fe2000001085c */
[----:B------:R-:W-:Y:S01]  /*1e180*/  FSEL R2, R6, RZ, P2 ;  /* 0x000000ff06027208 */ /* 0x000fe20001000000 */
[-CC-:B------:R-:W-:Y:S01]  /*1e190*/  FFMA.FTZ R20, R11, R10.reuse, -R92.reuse ;  /* 0x0000000a0b147223 */ /* 0x180fe2000001085c */
[-CC-:B------:R-:W-:Y:S01]  /*1e1a0*/  FFMA.FTZ R11, R21, R10.reuse, -R92.reuse ;  /* 0x0000000a150b7223 */ /* 0x180fe2000001085c */
[-CC-:B------:R-:W-:Y:S01]  /*1e1b0*/  FFMA.FTZ R88, R139, R10.reuse, -R92.reuse ;  /* 0x0000000a8b587223 */ /* 0x180fe2000001085c */
[-CC-:B------:R-:W-:Y:S01]  /*1e1c0*/  FFMA.FTZ R153, R91, R10.reuse, -R92.reuse ;  /* 0x0000000a5b997223 */ /* 0x180fe2000001085c */
[----:B------:R-:W-:Y:S01]  /*1e1d0*/  FADD.FTZ R9, -R2, R9 ;  /* 0x0000000902097221 */ /* 0x000fe20000010100 */
[----:B------:R-:W-:Y:S01]  /*1e1e0*/  MUFU.EX2 R157, R157 ;  /* 0x0000009d009d7308 */ /* 0x000fe20000000800 */
[-CC-:B------:R-:W-:Y:S01]  /*1e1f0*/  FFMA.FTZ R90, R159, R10.reuse, -R92.reuse ;  /* 0x0000000a9f5a7223 */ /* 0x180fe2000001085c */
[-CC-:B------:R-:W-:Y:S01]  /*1e200*/  FFMA.FTZ R155, R95, R10.reuse, -R92.reuse ;  /* 0x0000000a5f9b7223 */ /* 0x180fe2000001085c */
[-C--:B------:R-:W-:Y:S01]  /*1e210*/  FMUL.FTZ R9, R9, R10.reuse ;  /* 0x0000000a09097220 */ /* 0x080fe20000410000 */
[-CC-:B------:R-:W-:Y:S01]  /*1e220*/  FFMA.FTZ R94, R97, R10.reuse, -R92.reuse ;  /* 0x0000000a615e7223 */ /* 0x180fe2000001085c */
[-CC-:B------:R-:W-:Y:S01]  /*1e230*/  FFMA.FTZ R149, R99, R10.reuse, -R92.reuse ;  /* 0x0000000a63957223 */ /* 0x180fe2000001085c */
[-CC-:B------:R-:W-:Y:S01]  /*1e240*/  FFMA.FTZ R96, R199, R10.reuse, -R92.reuse ;  /* 0x0000000ac7607223 */ /* 0x180fe2000001085c */
[--C-:B------:R-:W-:Y:S01]  /*1e250*/  FFMA.FTZ R151, R103, R10, -R92.reuse ;  /* 0x0000000a67977223 */ /* 0x100fe2000001085c */
[----:B------:R-:W1:Y:S01]  /*1e260*/  MUFU.EX2 R2, R9 ;  /* 0x0000000900027308 */ /* 0x000e620000000800 */
[----:B0-----:R-:W-:Y:S01]  /*1e270*/  FFMA.FTZ R21, R0, R4, R13 ;  /* 0x0000000400157223 */ /* 0x001fe2000001000d */
[-CC-:B------:R-:W-:Y:S01]  /*1e280*/  FFMA.FTZ R98, R209, R10.reuse, -R92.reuse ;  /* 0x0000000ad1627223 */ /* 0x180fe2000001085c */
[-CC-:B------:R-:W-:Y:S01]  /*1e290*/  FFMA.FTZ R145, R107, R10.reuse, -R92.reuse ;  /* 0x0000000a6b917223 */ /* 0x180fe2000001085c */
[-CC-:B------:R-:W-:Y:S01]  /*1e2a0*/  FFMA.FTZ R100, R211, R10.reuse, -R92.reuse ;  /* 0x0000000ad3647223 */ /* 0x180fe2000001085c */
[----:B------:R-:W-:Y:S01]  /*1e2b0*/  FADD.FTZ R21, R156, R21 ;  /* 0x000000159c157221 */ /* 0x000fe20000010000 */
[-CC-:B------:R-:W-:Y:S01]  /*1e2c0*/  FFMA.FTZ R147, R111, R10.reuse, -R92.reuse ;  /* 0x0000000a6f937223 */ /* 0x180fe2000001085c */
[-CC-:B------:R-:W-:Y:S01]  /*1e2d0*/  FFMA.FTZ R102, R213, R10.reuse, -R92.reuse ;  /* 0x0000000ad5667223 */ /* 0x180fe2000001085c */
[----:B------:R-:W0:Y:S01]  /*1e2e0*/  MUFU.EX2 R20, R20 ;  /* 0x0000001400147308 */ /* 0x000e220000000800 */
[----:B------:R-:W-:Y:S01]  /*1e2f0*/  FADD.FTZ R4, R158, R21 ;  /* 0x000000159e047221 */ /* 0x000fe20000010000 */
[-CC-:B------:R-:W-:Y:S01]  /*1e300*/  FFMA.FTZ R141, R215, R10.reuse, -R92.reuse ;  /* 0x0000000ad78d7223 */ /* 0x180fe2000001085c */
[-CC-:B------:R-:W-:Y:S01]  /*1e310*/  FFMA.FTZ R143, R217, R10.reuse, -R92.reuse ;  /* 0x0000000ad98f7223 */ /* 0x180fe2000001085c */
[-C--:B------:R-:W-:Y:S01]  /*1e320*/  FFMA.FTZ R119, R119, R10.reuse, -R92 ;  /* 0x0000000a77777223 */ /* 0x080fe2000001085c */
[----:B------:R-:W-:Y:S01]  /*1e330*/  FADD.FTZ R21, R89, R4 ;  /* 0x0000000459157221 */ /* 0x000fe20000010000 */
[-CC-:B------:R-:W-:Y:S01]  /*1e340*/  FFMA.FTZ R219, R219, R10.reuse, -R92.reuse ;  /* 0x0000000adbdb7223 */ /* 0x180fe2000001085c */
[-C--:B------:R-:W-:Y:S01]  /*1e350*/  FFMA.FTZ R123, R123, R10.reuse, -R92 ;  /* 0x0000000a7b7b7223 */ /* 0x080fe2000001085c */
[----:B------:R-:W2:Y:S01]  /*1e360*/  MUFU.EX2 R11, R11 ;  /* 0x0000000b000b7308 */ /* 0x000ea20000000800 */
[----:B------:R-:W-:Y:S01]  /*1e370*/  FADD.FTZ R4, R152, R21 ;  /* 0x0000001598047221 */ /* 0x000fe20000010000 */
[----:B-1----:R-:W-:Y:S01]  /*1e380*/  FFMA.FTZ R3, R2, R3, R157 ;  /* 0x0000000302037223 */ /* 0x002fe2000001009d */
[----:B------:R-:W-:Y:S01]  /*1e390*/  @!P1 PRMT R21, RZ, 0x654, R12 ;  /* 0x00000654ff159816 */ /* 0x000fe2000000000c */
[-C--:B------:R-:W-:Y:S01]  /*1e3a0*/  FFMA.FTZ R12, R117, R10.reuse, -R92 ;  /* 0x0000000a750c7223 */ /* 0x080fe2000001085c */
[----:B------:R-:W-:Y:S01]  /*1e3b0*/  FADD.FTZ R9, R93, R4 ;  /* 0x000000045d097221 */ /* 0x000fe20000010000 */
[-CC-:B------:R-:W-:Y:S01]  /*1e3c0*/  FFMA.FTZ R129, R129, R10.reuse, -R92.reuse ;  /* 0x0000000a81817223 */ /* 0x180fe2000001085c */
[----:B------:R-:W-:Y:S01]  /*1e3d0*/  FFMA.FTZ R125, R125, R10, -R92 ;  /* 0x0000000a7d7d7223 */ /* 0x000fe2000001085c */
[----:B------:R-:W1:Y:S01]  /*1e3e0*/  MUFU.EX2 R88, R88 ;  /* 0x0000005800587308 */ /* 0x000e620000000800 */
[----:B0-----:R-:W-:Y:S01]  /*1e3f0*/  FADD.FTZ R4, R20, R3 ;  /* 0x0000000314047221 */ /* 0x001fe20000010000 */
[----:B------:R-:W-:Y:S01]  /*1e400*/  FADD.FTZ R104, R154, R9 ;  /* 0x000000099a687221 */ /* 0x000fe20000010000 */
[----:B------:R-:W-:Y:S01]  /*1e410*/  ISETP.GT.AND P2, PT, R8, R179, PT ;  /* 0x000000b30800720c */ /* 0x000fe20003f44270 */
[----:B------:R0:W-:Y:S01]  /*1e420*/  @!P1 SYNCS.ARRIVE.TRANS64.RED.A1T0 RZ, [R21+URZ], RZ ;  /* 0x000000ff15ff99a7 */ /* 0x0001e2000810043f */
[----:B------:R-:W-:Y:S01]  /*1e430*/  F2FP.F16.F32.PACK_AB R157, R20, R157 ;  /* 0x0000009d149d723e */ /* 0x000fe200000000ff */
[----:B------:R-:W-:Y:S01]  /*1e440*/  FADD.FTZ R9, R127, R104 ;  /* 0x000000687f097221 */ /* 0x000fe20000010000 */
[----:B------:R-:W-:Y:S01]  /*1e450*/  F2FP.F16.F32.PACK_AB R156, R156, R13 ;  /* 0x0000000d9c9c723e */ /* 0x000fe200000000ff */
[----:B------:R-:W3:Y:S01]  /*1e460*/  MUFU.EX2 R153, R153 ;  /* 0x0000009900997308 */ /* 0x000ee20000000800 */
[----:B--2---:R-:W-:Y:S01]  /*1e470*/  FADD.FTZ R3, R11, R4 ;  /* 0x000000040b037221 */ /* 0x004fe20000010000 */
[----:B------:R-:W-:Y:S01]  /*1e480*/  FADD.FTZ R104, R148, R9 ;  /* 0x0000000994687221 */ /* 0x000fe20000010000 */
[----:B------:R-:W-:Y:S01]  /*1e490*/  F2FP.F16.F32.PACK_AB R158, R89, R158 ;  /* 0x0000009e599e723e */ /* 0x000fe200000000ff */
[----:B------:R-:W-:Y:S01]  /*1e4a0*/  VIADD R8, R8, 0xffffffff ;  /* 0xffffffff08087836 */ /* 0x000fe20000000000 */
[----:B------:R-:W-:Y:S01]  /*1e4b0*/  F2FP.F16.F32.PACK_AB R152, R93, R152 ;  /* 0x000000985d98723e */ /* 0x000fe200000000ff */
[----:B------:R-:W-:Y:S01]  /*1e4c0*/  FADD.FTZ R9, R101, R104 ;  /* 0x0000006865097221 */ /* 0x000fe20000010000 */
[----:B------:R-:W-:Y:S01]  /*1e4d0*/  F2FP.F16.F32.PACK_AB R154, R127, R154 ;  /* 0x0000009a7f9a723e */ /* 0x000fe200000000ff */
[----:B------:R-:W2:Y:S01]  /*1e4e0*/  MUFU.EX2 R90, R90 ;  /* 0x0000005a005a7308 */ /* 0x000ea20000000800 */
[----:B-1----:R-:W-:Y:S01]  /*1e4f0*/  FADD.FTZ R4, R88, R3 ;  /* 0x0000000358047221 */ /* 0x002fe20000010000 */
[----:B------:R-:W-:Y:S01]  /*1e500*/  FADD.FTZ R104, R150, R9 ;  /* 0x0000000996687221 */ /* 0x000fe20000010000 */
[----:B------:R-:W-:Y:S01]  /*1e510*/  F2FP.F16.F32.PACK_AB R148, R101, R148 ;  /* 0x000000946594723e */ /* 0x000fe200000000ff */
[----:B------:R-:W-:Y:S01]  /*1e520*/  IMAD.MOV.U32 R20, RZ, RZ, R23 ;  /* 0x000000ffff147224 */ /* 0x000fe200078e0017 */
[----:B------:R-:W-:Y:S01]  /*1e530*/  F2FP.F16.F32.PACK_AB R159, R88, R11 ;  /* 0x0000000b589f723e */ /* 0x000fe200000000ff */
[----:B0-----:R-:W-:-:S02]  /*1e540*/  IMAD.MOV.U32 R21, RZ, RZ, R22 ;  /* 0x000000ffff157224 */ /* 0x001fc400078e0016 */
[----:B------:R-:W0:Y:S01]  /*1e550*/  MUFU.EX2 R155, R155 ;  /* 0x0000009b009b7308 */ /* 0x000e220000000800 */
[----:B---3--:R-:W-:-:S07]  /*1e560*/  FADD.FTZ R3, R153, R4 ;  /* 0x0000000499037221 */ /* 0x008fce0000010000 */
        /* <DEDUP_REMOVED lines=69> */
[----:B--2---:R-:W-:-:S07]  /*1e9c0*/  FADD.FTZ R3, R123, R3 ;  /* 0x000000037b037221 */ /* 0x004fce0000010000 */
[----:B------:R2:W3:Y:S01]  /*1e9d0*/  MUFU.EX2 R15, R137 ;  /* 0x00000089000f7308 */ /* 0x0004e20000000800 */
[----:B0-----:R-:W-:Y:S01]  /*1e9e0*/  FADD.FTZ R104, R138, R9 ;  /* 0x000000098a687221 */ /* 0x001fe20000010000 */
[----:B------:R-:W-:-:S06]  /*1e9f0*/  MOV R9, R6 ;  /* 0x0000000600097202 */ /* 0x000fcc0000000f00 */
[----:B------:R-:W0:Y:S01]  /*1ea00*/  MUFU.EX2 R125, R125 ;  /* 0x0000007d007d7308 */ /* 0x000e220000000800 */
[----:B-1----:R-:W-:Y:S01]  /*1ea10*/  FADD.FTZ R3, R108, R3 ;  /* 0x000000036c037221 */ /* 0x002fe20000010000 */
[----:B--2---:R-:W-:Y:S01]  /*1ea20*/  F2FP.F16.F32.PACK_AB R137, R123, R106 ;  /* 0x0000006a7b89723e */ /* 0x004fe200000000ff */
[C---:B---3--:R-:W-:Y:S01]  /*1ea30*/  FADD.FTZ R4, R15.reuse, R104 ;  /* 0x000000680f047221 */ /* 0x048fe20000010000 */
[----:B------:R-:W-:Y:S01]  /*1ea40*/  F2FP.F16.F32.PACK_AB R138, R15, R138 ;  /* 0x0000008a0f8a723e */ /* 0x000fe200000000ff */
[----:B------:R-:W-:Y:S02]  /*1ea50*/  IMAD.MOV.U32 R15, RZ, RZ, R5 ;  /* 0x000000ffff0f7224 */ /* 0x000fe400078e0005 */
[C---:B0-----:R-:W-:Y:S01]  /*1ea60*/  FADD.FTZ R3, R125.reuse, R3 ;  /* 0x000000037d037221 */ /* 0x041fe20000010000 */
[----:B------:R-:W-:Y:S01]  /*1ea70*/  F2FP.F16.F32.PACK_AB R139, R125, R108 ;  /* 0x0000006c7d8b723e */ /* 0x000fe200000000ff */
[----:B------:R-:W-:Y:S06]  /*1ea80*/  @P2 BRA `(.L_x_1919) ;  /* 0xffffffc800402947 */ /* 0x000fec000383ffff */
.L_x_1900:
[----:B------:R-:W-:Y:S05]  /*1ea90*/  BSYNC B0 ;  /* 0x0000000000007941 */ /* 0x000fea0003800000 */
.L_x_1899:
        /* <DEDUP_REMOVED lines=67> */
.L_x_1920:
[----:B------:R-:W-:Y:S01]  /*1eed0*/  IMAD R11, R22, 0x8, R16 ;  /* 0x00000008160b7824 */ /* 0x000fe200078e0210 */
[----:B------:R-:W-:-:S04]  /*1eee0*/  SHF.L.U32 R0, R23, 0x1f, RZ ;  /* 0x0000001f17007819 */ /* 0x000fc800000006ff */
[----:B------:R0:W1:Y:S01]  /*1eef0*/  SYNCS.PHASECHK.TRANS64.TRYWAIT P2, [R11+URZ+0x2a850], R0 ;  /* 0x02a850000b0075a7 */ /* 0x000062000804017f */
[----:B------:R-:W-:Y:S05]  /*1ef00*/  @!P0 BRA `(.L_x_1921) ;  /* 0x0000000000048947 */ /* 0x000fea0003800000 */
[----:B------:R-:W-:Y:S01]  /*1ef10*/  BPT.TRAP 0x1 ;  /* 0x000000040000795c */ /* 0x000fe20000300000 */
.L_x_1921:
        /* <DEDUP_REMOVED lines=9> */
.L_x_1923:
[----:B------:R-:W-:Y:S05]  /*1efb0*/  BSYNC B0 ;  /* 0x0000000000007941 */ /* 0x000fea0003800000 */
.L_x_1922:
[----:B------:R-:W-:Y:S01]  /*1efc0*/  IMAD.MOV.U32 R9, RZ, RZ, 0x40000040 ;  /* 0x40000040ff097424 */ /* 0x000fe200078e00ff */
[C---:B------:R-:W-:Y:S01]  /*1efd0*/  R2UR UR6, R8.reuse ;  /* 0x00000000080672ca */ /* 0x040fe200000e0000 */
[----:B------:R-:W-:Y:S01]  /*1efe0*/  WARPGROUP.ARRIVE ;  /* 0x00000000000079c5 */ /* 0x000fe20000000000 */
[----:B------:R-:W-:Y:S01]  /*1eff0*/  VIADD R12, R8, 0x80 ;  /* 0x00000080080c7836 */ /* 0x000fe20000000000 */
[----:B------:R-:W-:Y:S01]  /*1f000*/  MOV R13, 0x40000040 ;  /* 0x40000040000d7802 */ /* 0x000fe20000000f00 */
[----:B01----:R-:W0:Y:S01]  /*1f010*/  SHFL.BFLY PT, R0, R3, 0x2, 0x1f ;  /* 0x0c401f0003007f89 */ /* 0x003e2200000e0000 */
[----:B------:R-:W-:Y:S01]  /*1f020*/  R2UR UR7, R9 ;  /* 0x00000000090772ca */ /* 0x000fe200000e0000 */
[----:B------:R-:W-:Y:S01]  /*1f030*/  IMAD.MOV.U32 R9, RZ, RZ, 0x40000040 ;  /* 0x40000040ff097424 */ /* 0x000fe200078e00ff */
[----:B------:R-:W-:Y:S01]  /*1f040*/  IADD3 R187, R187, 0x1, RZ ;  /* 0x00000001bbbb7810 */ /* 0x000fe20007ffe0ff */
[----:B------:R-:W1:Y:S01]  /*1f050*/  SHFL.BFLY PT, R7, R4, 0x2, 0x1f ;  /* 0x0c401f0004077f89 */ /* 0x000e6200000e0000 */
[----:B------:R-:W-:-:S02]  /*1f060*/  @!P1 VIADD R11, R11, 0x2a860 ;  /* 0x0002a8600b0b9836 */ /* 0x000fc40000000000 */
[----:B------:R-:W-:Y:S02]  /*1f070*/  VIADD R22, R22, 0x1 ;  /* 0x0000000116167836 */ /* 0x000fe40000000000 */
[----:B------:R-:W-:Y:S01]  /*1f080*/  IMAD.MOV.U32 R20, RZ, RZ, -0x800000 ;  /* 0xff800000ff147424 */ /* 0x000fe200078e00ff */
[----:B------:R-:W-:Y:S02]  /*1f090*/  @!P1 PRMT R11, RZ, 0x654, R11 ;  /* 0x00000654ff0b9816 */ /* 0x000fe4000000000b */
[----:B------:R-:W-:Y:S02]  /*1f0a0*/  ISETP.NE.AND P2, PT, R22, 0x2, PT ;  /* 0x000000021600780c */ /* 0x000fe40003f45270 */
[----:B------:R-:W-:Y:S01]  /*1f0b0*/  HGMMA.64x128x16.F32 R24, R156, gdesc[UR4].tnspB, R24, gsb0 ;  /* 0x41e000049c187df0 */ /* 0x000fe20008000818 */
[----:B------:R-:W-:Y:S01]  /*1f0c0*/  R2UR UR6, R12 ;  /* 0x000000000c0672ca */ /* 0x000fe200000e0000 */
[----:B------:R-:W-:Y:S01]  /*1f0d0*/  VIADD R12, R8, 0x100 ;  /* 0x00000100080c7836 */ /* 0x000fe20000000000 */
[----:B------:R-:W-:Y:S01]  /*1f0e0*/  R2UR UR7, R13 ;  /* 0x000000000d0772ca */ /* 0x000fe200000e0000 */
[----:B------:R-:W-:Y:S01]  /*1f0f0*/  IMAD.MOV.U32 R13, RZ, RZ, 0x40000040 ;  /* 0x40000040ff0d7424 */ /* 0x000fe200078e00ff */
[----:B------:R-:W-:Y:S01]  /*1f100*/  SEL R22, R22, RZ, P2 ;  /* 0x000000ff16167207 */ /* 0x000fe20001000000 */
[----:B0-----:R-:W-:Y:S01]  /*1f110*/  FADD.FTZ R2, R0, R3 ;  /* 0x0000000300027221 */ /* 0x001fe20000010000 */
[----:B------:R-:W-:Y:S01]  /*1f120*/  MOV R3, RZ ;  /* 0x000000ff00037202 */ /* 0x000fe20000000f00 */
[----:B-1----:R-:W-:-:S05]  /*1f130*/  FADD.FTZ R7, R7, R4 ;  /* 0x0000000407077221 */ /* 0x002fca0000010000 */
[----:B------:R-:W0:Y:S01]  /*1f140*/  SHFL.BFLY PT, R0, R7, 0x1, 0x1f ;  /* 0x0c201f0007007f89 */ /* 0x000e2200000e0000 */
        /* <DEDUP_REMOVED lines=13> */
[C---:B------:R-:W-:Y:S01]  /*1f220*/  IADD3 R12, R8.reuse, 0x200, RZ ;  /* 0x00000200080c7810 */ /* 0x040fe20007ffe0ff */
[----:B------:R-:W-:Y:S01]  /*1f230*/  VIADD R8, R8, 0x280 ;  /* 0x0000028008087836 */ /* 0x000fe20000000000 */
[----:B------:R-:W-:Y:S02]  /*1f240*/  WARPGROUP.DEPBAR.LE gsb0, 0x0 ;  /* 0x00008000000079c5 */ /* 0x000fe40000010000 */
[----:B------:R-:W-:-:S07]  /*1f250*/  WARPGROUP.ARRIVE ;  /* 0x00000000000079c5 */ /* 0x000fce0000000000 */
[----:B------:R-:W-:Y:S01]  /*1f260*/  HGMMA.64x128x16.F32 R24, R144, gdesc[UR4].tnspB, R24, gsb0 ;  /* 0x41e0000490187df0 */ /* 0x000fe20008000818 */
[----:B------:R-:W-:Y:S01]  /*1f270*/  R2UR UR6, R12 ;  /* 0x000000000c0672ca */ /* 0x000fe200000e0000 */
[----:B0-----:R-:W-:Y:S01]  /*1f280*/  FADD.FTZ R12, R7, R0 ;  /* 0x00000000070c7221 */ /* 0x001fe20000010000 */
[----:B------:R-:W-:Y:S02]  /*1f290*/  R2UR UR7, R13 ;  /* 0x000000000d0772ca */ /* 0x000fe400000e0000 */
[----:B------:R-:W-:Y:S02]  /*1f2a0*/  SEL R0, RZ, 0x1, P2 ;  /* 0x00000001ff007807 */ /* 0x000fe40001000000 */
[----:B------:R-:W-:Y:S02]  /*1f2b0*/  FSETP.NE.FTZ.AND P0, PT, R12, RZ, PT ;  /* 0x000000ff0c00720b */ /* 0x000fe40003f15000 */
[----:B------:R-:W-:Y:S01]  /*1f2c0*/  LOP3.LUT R23, R23, R0, RZ, 0x3c, !PT ;  /* 0x0000000017177212 */ /* 0x000fe200078e3cff */
[----:B------:R-:W-:-:S10]  /*1f2d0*/  IMAD.MOV.U32 R0, RZ, RZ, -0x800000 ;  /* 0xff800000ff007424 */ /* 0x000fd400078e00ff */
[----:B------:R-:W0:Y:S08]  /*1f2e0*/  @P0 MUFU.LG2 R4, R12 ;  /* 0x0000000c00040308 */ /* 0x000e300000000c00 */
[----:B------:R-:W-:Y:S01]  /*1f2f0*/  @P0 MUFU.RCP R3, R12 ;  /* 0x0000000c00030308 */ /* 0x000fe20000001000 */
[----:B0-----:R-:W-:Y:S01]  /*1f300*/  @P0 FMUL.FTZ R7, R4, 0.69314718246459960938 ;  /* 0x3f31721804070820 */ /* 0x001fe20000410000 */
[----:B------:R-:W-:-:S02]  /*1f310*/  WARPGROUP.DEPBAR.LE gsb0, 0x0 ;  /* 0x00008000000079c5 */ /* 0x000fc40000010000 */
[----:B------:R-:W-:-:S06]  /*1f320*/  WARPGROUP.ARRIVE ;  /* 0x00000000000079c5 */ /* 0x000fcc0000000000 */
[----:B------:R-:W-:Y:S01]  /*1f330*/  HGMMA.64x128x16.F32 R24, R140, gdesc[UR4].tnspB, R24, gsb0 ;  /* 0x41e000048c187df0 */ /* 0x000fe20008000818 */
[----:B------:R-:W-:Y:S01]  /*1f340*/  R2UR UR6, R8 ;  /* 0x00000000080672ca */ /* 0x000fe200000e0000 */
[----:B------:R-:W-:Y:S01]  /*1f350*/  IMAD.MOV.U32 R8, RZ, RZ, RZ ;  /* 0x000000ffff087224 */ /* 0x000fe200078e00ff */
[----:B------:R-:W-:Y:S02]  /*1f360*/  R2UR UR7, R9 ;  /* 0x00000000090772ca */ /* 0x000fe400000e0000 */
[----:B------:R-:W0:Y:S02]  /*1f370*/  SHFL.BFLY PT, R9, R2, 0x1, 0x1f ;  /* 0x0c201f0002097f89 */ /* 0x000e2400000e0000 */
[----:B0-----:R-:W-:Y:S01]  /*1f380*/  FADD.FTZ R13, R2, R9 ;  /* 0x00000009020d7221 */ /* 0x001fe20000010000 */
[----:B------:R-:W-:-:S04]  /*1f390*/  @P0 FMUL.FTZ R2, R10, 0.69314718246459960938 ;  /* 0x3f3172180a020820 */ /* 0x000fc80000410000 */
[----:B------:R-:W-:Y:S01]  /*1f3a0*/  FSETP.NE.FTZ.AND P3, PT, R13, RZ, PT ;  /* 0x000000ff0d00720b */ /* 0x000fe20003f75000 */
[----:B------:R-:W-:Y:S01]  /*1f3b0*/  @P0 FFMA.FTZ R0, R2, R5, R7 ;  /* 0x0000000502000223 */ /* 0x000fe20000010007 */
[----:B------:R-:W-:-:S11]  /*1f3c0*/  PLOP3.LUT P0, PT, PT, PT, PT, 0x8, 0x0 ;  /* 0x000000000000781c */ /* 0x000fd60003f0e170 */
        /* <DEDUP_REMOVED lines=9> */
[----:B------:R0:W-:Y:S01]  /*1f460*/  @!P1 SYNCS.ARRIVE.TRANS64.RED.A1T0 RZ, [R11+URZ], RZ ;  /* 0x000000ff0bff99a7 */ /* 0x0001e2000810043f */
[-C--:B------:R-:W-:Y:S01]  /*1f470*/  FMUL.FTZ R21, R36, R3.reuse ;  /* 0x0000000324157220 */ /* 0x080fe20000410000 */
        /* <DEDUP_REMOVED lines=62> */
[----:B0-----:R-:W-:-:S07]  /*1f860*/  FMUL.FTZ R87, R87, R8 ;  /* 0x0000000857577220 */ /* 0x001fce0000410000 */
.L_x_1785:
        /* <DEDUP_REMOVED lines=10> */
[----:B------:R-:W-:Y:S01]  /*1f910*/  ULDC.64 UR4, c[0x0][0xc00] ;  /* 0x0003000000047ab9 */ /* 0x000fe20000000a00 */
[----:B------:R-:W-:Y:S01]  /*1f920*/  F2FP.F16.F32.PACK_AB R6, R91, R6 ;  /* 0x000000065b06723e */ /* 0x000fe200000000ff */
[----:B------:R-:W-:Y:S01]  /*1f930*/  ULDC.64 UR6, c[0x0][0x208] ;  /* 0x0000820000067ab9 */ /* 0x000fe20000000a00 */
[----:B------:R-:W-:Y:S02]  /*1f940*/  F2FP.F16.F32.PACK_AB R35, R46, R35 ;  /* 0x000000232e23723e */ /* 0x000fe400000000ff */
[----:B------:R-:W-:Y:S02]  /*1f950*/  F2FP.F16.F32.PACK_AB R37, R38, R37 ;  /* 0x000000252625723e */ /* 0x000fe400000000ff */
[----:B------:R-:W-:Y:S02]  /*1f960*/  F2FP.F16.F32.PACK_AB R36, R73, R36 ;  /* 0x000000244924723e */ /* 0x000fe400000000ff */
[----:B------:R-:W-:-:S02]  /*1f970*/  F2FP.F16.F32.PACK_AB R38, R77, R76 ;  /* 0x0000004c4d26723e */ /* 0x000fc400000000ff */
[----:B------:R-:W-:Y:S02]  /*1f980*/  F2FP.F16.F32.PACK_AB R39, R42, R39 ;  /* 0x000000272a27723e */ /* 0x000fe400000000ff */
[----:B------:R-:W-:Y:S02]  /*1f990*/  MOV R2, R16 ;  /* 0x0000001000027202 */ /* 0x000fe40000000f00 */
[----:B--2---:R-:W-:-:S03]  /*1f9a0*/  MOV R3, R5 ;  /* 0x0000000500037202 */ /* 0x004fc60000000f00 */
[----:B------:R-:W-:-:S03]  /*1f9b0*/  IMAD.WIDE R4, R224, 0x2, R2 ;  /* 0x00000002e0047825 */ /* 0x000fc600078e0202 */
[C---:B------:R-:W-:Y:S02]  /*1f9c0*/  IADD3 R101, P3, R4.reuse, 0x4000, RZ ;  /* 0x0000400004657810 */ /* 0x040fe40007f7e0ff */
[----:B------:R-:W-:Y:S02]  /*1f9d0*/  LOP3.LUT R15, R4, 0x380, RZ, 0xc0, !PT ;  /* 0x00000380040f7812 */ /* 0x000fe400078ec0ff */
[----:B------:R-:W-:Y:S02]  /*1f9e0*/  LOP3.LUT R14, R101, 0x380, RZ, 0xc0, !PT ;  /* 0x00000380650e7812 */ /* 0x000fe400078ec0ff */
[----:B------:R-:W-:Y:S02]  /*1f9f0*/  SHF.R.U64 R15, R15, 0x3, RZ ;  /* 0x000000030f0f7819 */ /* 0x000fe400000012ff */
[----:B------:R-:W-:Y:S01]  /*1fa00*/  SHF.R.U64 R14, R14, 0x3, RZ ;  /* 0x000000030e0e7819 */ /* 0x000fe200000012ff */
[----:B------:R-:W-:Y:S01]  /*1fa10*/  BAR.SYNC.DEFER_BLOCKING 0x1, 0x100 ;  /* 0x0044000000007b1d */ /* 0x000fe20000010000 */
[----:B------:R-:W-:-:S02]  /*1fa20*/  IADD3 R71, P6, R4, 0x20, RZ ;  /* 0x0000002004477810 */ /* 0x000fc40007fde0ff */
[C---:B------:R-:W-:Y:S02]  /*1fa30*/  IADD3 R75, P5, R4.reuse, 0x40, RZ ;  /* 0x00000040044b7810 */ /* 0x040fe40007fbe0ff */
[C---:B------:R-:W-:Y:S01]  /*1fa40*/  IADD3 R79, P4, R4.reuse, 0x60, RZ ;  /* 0x00000060044f7810 */ /* 0x040fe20007f9e0ff */
[--C-:B------:R-:W-:Y:S01]  /*1fa50*/  IMAD.X R9, RZ, RZ, R5.reuse, P6 ;  /* 0x000000ffff097224 */ /* 0x100fe200030e0605 */
        /* <DEDUP_REMOVED lines=8> */
[----:B------:R-:W-:Y:S01]  /*1fae0*/  IADD3.X R15, RZ, R5, RZ, P3, !PT ;  /* 0x00000005ff0f7210 */ /* 0x000fe20001ffe4ff */
[----:B------:R-:W-:Y:S01]  /*1faf0*/  IMAD.X R33, RZ, RZ, R5, P0 ;  /* 0x000000ffff217224 */ /* 0x000fe200000e0605 */
[----:B------:R-:W-:-:S02]  /*1fb00*/  LOP3.LUT R14, R14, R101, RZ, 0x3c, !PT ;  /* 0x000000650e0e7212 */ /* 0x000fc400078e3cff */
[----:B------:R-:W-:Y:S02]  /*1fb10*/  ISETP.NE.U32.AND P0, PT, RZ, UR4, PT ;  /* 0x00000004ff007c0c */ /* 0x000fe4000bf05070 */
[----:B------:R-:W-:Y:S02]  /*1fb20*/  MOV R74, R14 ;  /* 0x0000000e004a7202 */ /* 0x000fe40000000f00 */
[----:B------:R-:W-:Y:S02]  /*1fb30*/  F2FP.F16.F32.PACK_AB R15, R55, R54 ;  /* 0x00000036370f723e */ /* 0x000fe400000000ff */
[----:B------:R-:W2:Y:S01]  /*1fb40*/  LDC R55, c[0x0][0xbe8] ;  /* 0x0002fa00ff377b82 */ /* 0x000ea20000000800 */
[----:B------:R-:W-:Y:S01]  /*1fb50*/  ISETP.NE.AND.EX P0, PT, RZ, UR5, PT, P0 ;  /* 0x00000005ff007c0c */ /* 0x000fe2000bf05300 */
[----:B------:R-:W-:Y:S01]  /*1fb60*/  ULDC.64 UR4, c[0x0][0xc08] ;  /* 0x0003020000047ab9 */ /* 0x000fe20000000a00 */
[----:B------:R-:W-:Y:S02]  /*1fb70*/  LOP3.LUT R8, R71, 0x380, RZ, 0xc0, !PT ;  /* 0x0000038047087812 */ /* 0x000fe400078ec0ff */
[----:B------:R-:W-:-:S02]  /*1fb80*/  LOP3.LUT R10, R75, 0x380, RZ, 0xc0, !PT ;  /* 0x000003804b0a7812 */ /* 0x000fc400078ec0ff */
[----:B------:R-:W-:Y:S02]  /*1fb90*/  LOP3.LUT R12, R79, 0x380, RZ, 0xc0, !PT ;  /* 0x000003804f0c7812 */ /* 0x000fe400078ec0ff */
[----:B------:R-:W-:Y:S02]  /*1fba0*/  MOV R98, R4 ;  /* 0x0000000400627202 */ /* 0x000fe40000000f00 */
[----:B------:R-:W-:Y:S02]  /*1fbb0*/  F2FP.F16.F32.PACK_AB R5, R32, R99 ;  /* 0x000000632005723e */ /* 0x000fe400000000ff */
[----:B-1----:R-:W-:Y:S02]  /*1fbc0*/  LOP3.LUT R24, R103, 0x380, RZ, 0xc0, !PT ;  /* 0x0000038067187812 */ /* 0x002fe400078ec0ff */
[----:B------:R-:W-:Y:S02]  /*1fbd0*/  LOP3.LUT R30, R105, 0x380, RZ, 0xc0, !PT ;  /* 0x00000380691e7812 */ /* 0x000fe400078ec0ff */
[----:B------:R-:W-:-:S02]  /*1fbe0*/  ISETP.NE.U32.AND P2, PT, RZ, UR4, PT ;  /* 0x00000004ff007c0c */ /* 0x000fc4000bf45070 */
[----:B------:R-:W-:Y:S02]  /*1fbf0*/  LOP3.LUT R32, R107, 0x380, RZ, 0xc0, !PT ;  /* 0x000003806b207812 */ /* 0x000fe400078ec0ff */
[----:B------:R-:W-:Y:S02]  /*1fc00*/  SHF.R.U64 R8, R8, 0x3, RZ ;  /* 0x0000000308087819 */ /* 0x000fe400000012ff */
[----:B------:R-:W-:Y:S02]  /*1fc10*/  SHF.R.U64 R10, R10, 0x3, RZ ;  /* 0x000000030a0a7819 */ /* 0x000fe400000012ff */
[----:B------:R-:W-:Y:S02]  /*1fc20*/  SHF.R.U64 R12, R12, 0x3, RZ ;  /* 0x000000030c0c7819 */ /* 0x000fe400000012ff */
[----:B------:R-:W-:Y:S02]  /*1fc30*/  F2FP.F16.F32.PACK_AB R4, R92, R7 ;  /* 0x000000075c04723e */ /* 0x000fe400000000ff */
[----:B------:R-:W-:-:S02]  /*1fc40*/  SHF.R.U64 R24, R24, 0x3, RZ ;  /* 0x0000000318187819 */ /* 0x000fc400000012ff */
[----:B------:R-:W-:Y:S02]  /*1fc50*/  SHF.R.U64 R30, R30, 0x3, RZ ;  /* 0x000000031e1e7819 */ /* 0x000fe400000012ff */
[----:B------:R-:W-:Y:S02]  /*1fc60*/  F2FP.F16.F32.PACK_AB R7, R28, R97 ;  /* 0x000000611c07723e */ /* 0x000fe400000000ff */
[----:B------:R-:W-:Y:S02]  /*1fc70*/  ISETP.NE.AND.EX P2, PT, RZ, UR5, PT, P2 ;  /* 0x00000005ff007c0c */ /* 0x000fe4000bf45320 */
[----:B------:R-:W-:Y:S01]  /*1fc80*/  SHF.R.U64 R32, R32, 0x3, RZ ;  /* 0x0000000320207819 */ /* 0x000fe200000012ff */
[----:B------:R1:W-:Y:S01]  /*1fc90*/  STSM.16.M88.4 [R98], R4 ;  /* 0x0000000462007844 */ /* 0x0003e20000000200 */
[----:B------:R-:W-:Y:S02]  /*1fca0*/  LOP3.LUT R8, R8, R71, RZ, 0x3c, !PT ;  /* 0x0000004708087212 */ /* 0x000fe400078e3cff */
[----:B------:R-:W-:-:S02]  /*1fcb0*/  LOP3.LUT R10, R10, R75, RZ, 0x3c, !PT ;  /* 0x0000004b0a0a7212 */ /* 0x000fc400078e3cff */
[----:B------:R-:W-:Y:S02]  /*1fcc0*/  LOP3.LUT R12, R12, R79, RZ, 0x3c, !PT ;  /* 0x0000004f0c0c7212 */ /* 0x000fe400078e3cff */
[----:B------:R-:W-:Y:S02]  /*1fcd0*/  LOP3.LUT R28, R24, R103, RZ, 0x3c, !PT ;  /* 0x00000067181c7212 */ /* 0x000fe400078e3cff */
[----:B------:R-:W-:Y:S02]  /*1fce0*/  LOP3.LUT R30, R30, R105, RZ, 0x3c, !PT ;  /* 0x000000691e1e7212 */ /* 0x000fe400078e3cff */
[----:B------:R-:W-:Y:S02]  /*1fcf0*/  LOP3.LUT R32, R32, R107, RZ, 0x3c, !PT ;  /* 0x0000006b20207212 */ /* 0x000fe400078e3cff */
[----:B------:R-:W-:Y:S02]  /*1fd00*/  MOV R79, R8 ;  /* 0x00000008004f7202 */ /* 0x000fe40000000f00 */
[----:B------:R-:W-:-:S02]  /*1fd10*/  MOV R78, R10 ;  /* 0x0000000a004e7202 */ /* 0x000fc40000000f00 */
[----:B-1----:R-:W-:Y:S02]  /*1fd20*/  F2FP.F16.F32.PACK_AB R4, R90, R89 ;  /* 0x000000595a04723e */ /* 0x002fe400000000ff */
[----:B------:R-:W-:Y:S02]  /*1fd30*/  F2FP.F16.F32.PACK_AB R5, R95, R96 ;  /* 0x000000605f05723e */ /* 0x000fe400000000ff */
[----:B------:R-:W-:Y:S02]  /*1fd40*/  F2FP.F16.F32.PACK_AB R6, R88, R21 ;  /* 0x000000155806723e */ /* 0x000fe400000000ff */
[----:B------:R-:W-:Y:S02]  /*1fd50*/  F2FP.F16.F32.PACK_AB R7, R93, R94 ;  /* 0x0000005e5d07723e */ /* 0x000fe400000000ff */
[----:B------:R-:W-:Y:S02]  /*1fd60*/  MOV R75, R12 ;  /* 0x0000000c004b7202 */ /* 0x000fe40000000f00 */
[----:B------:R-:W-:Y:S01]  /*1fd70*/  F2FP.F16.F32.PACK_AB R8, R41, R40 ;  /* 0x000000282908723e */ /* 0x000fe200000000ff */
[----:B------:R-:W-:Y:S01]  /*1fd80*/  STSM.16.M88.4 [R79], R4 ;  /* 0x000000044f007844 */ /* 0x000fe20000000200 */
[----:B------:R-:W-:Y:S01]  /*1fd90*/  F2FP.F16.F32.PACK_AB R9, R43, R72 ;  /* 0x000000482b09723e */ /* 0x000fe200000000ff */
[----:B------:R-:W1:Y:S01]  /*1fda0*/  LDC.64 R40, c[0x0][0xc00] ;  /* 0x00030000ff287b82 */ /* 0x000e620000000a00 */
[----:B------:R-:W-:-:S02]  /*1fdb0*/  F2FP.F16.F32.PACK_AB R10, R45, R44 ;  /* 0x0000002c2d0a723e */ /* 0x000fc400000000ff */
[----:B------:R-:W-:Y:S02]  /*1fdc0*/  F2FP.F16.F32.PACK_AB R11, R47, R34 ;  /* 0x000000222f0b723e */ /* 0x000fe400000000ff */
[----:B------:R-:W-:Y:S02]  /*1fdd0*/  MOV R71, R28 ;  /* 0x0000001c00477202 */ /* 0x000fe40000000f00 */
[----:B------:R-:W-:Y:S01]  /*1fde0*/  MOV R70, R30 ;  /* 0x0000001e00467202 */ /* 0x000fe20000000f00 */
[----:B------:R3:W-:Y:S01]  /*1fdf0*/  STSM.16.M88.4 [R78], R8 ;  /* 0x000000084e007844 */ /* 0x0007e20000000200 */
[----:B------:R-:W-:Y:S02]  /*1fe00*/  F2FP.F16.F32.PACK_AB R12, R49, R48 ;  /* 0x00000030310c723e */ /* 0x000fe400000000ff */
[----:B------:R-:W-:Y:S02]  /*1fe10*/  F2FP.F16.F32.PACK_AB R14, R53, R52 ;  /* 0x00000034350e723e */ /* 0x000fe400000000ff */
[----:B--2---:R-:W-:Y:S01]  /*1fe20*/  ISETP.NE.AND P1, PT, R55, 0x1, PT ;  /* 0x000000013700780c */ /* 0x004fe20003f25270 */
[----:B------:R-:W-:Y:S01]  /*1fe30*/  ULDC UR4, c[0x0][0xa88] ;  /* 0x0002a20000047ab9 */ /* 0x000fe20000000800 */
[----:B------:R-:W-:Y:S01]  /*1fe40*/  F2FP.F16.F32.PACK_AB R13, R51, R50 ;  /* 0x00000032330d723e */ /* 0x000fe200000000ff */
[----:B------:R-:W-:Y:S01]  /*1fe50*/  IMAD.MOV.U32 R48, RZ, RZ, RZ ;  /* 0x000000ffff307224 */ /* 0x000fe200078e00ff */
[----:B------:R-:W-:-:S02]  /*1fe60*/  MOV R24, R32 ;  /* 0x0000002000187202 */ /* 0x000fc40000000f00 */
[----:B------:R-:W-:Y:S01]  /*1fe70*/  F2FP.F16.F32.PACK_AB R28, R57, R56 ;  /* 0x00000038391c723e */ /* 0x000fe200000000ff */
[----:B------:R2:W-:Y:S01]  /*1fe80*/  STSM.16.M88.4 [R75], R12 ;  /* 0x0000000c4b007844 */ /* 0x0005e20000000200 */
[----:B------:R-:W-:Y:S02]  /*1fe90*/  F2FP.F16.F32.PACK_AB R29, R59, R58 ;  /* 0x0000003a3b1d723e */ /* 0x000fe400000000ff */
[----:B------:R-:W-:Y:S01]  /*1fea0*/  F2FP.F16.F32.PACK_AB R30, R61, R60 ;  /* 0x0000003c3d1e723e */ /* 0x000fe200000000ff */
[----:B---3--:R-:W3:Y:S01]  /*1feb0*/  @P2 LDC.64 R8, c[0x0][0xc08] ;  /* 0x00030200ff082b82 */ /* 0x008ee20000000a00 */
[----:B------:R-:W-:Y:S01]  /*1fec0*/  F2FP.F16.F32.PACK_AB R31, R63, R62 ;  /* 0x0000003e3f1f723e */ /* 0x000fe200000000ff */
[----:B-1----:R-:W-:Y:S01]  /*1fed0*/  IMAD.WIDE R40, R186, 0x4, R40 ;  /* 0x00000004ba287825 */ /* 0x002fe200078e0228 */
[----:B------:R-:W-:Y:S02]  /*1fee0*/  F2FP.F16.F32.PACK_AB R32, R65, R64 ;  /* 0x000000404120723e */ /* 0x000fe400000000ff */
[----:B------:R-:W-:Y:S01]  /*1fef0*/  F2FP.F16.F32.PACK_AB R33, R67, R66 ;  /* 0x000000424321723e */ /* 0x000fe200000000ff */
[----:B------:R-:W-:Y:S01]  /*1ff00*/  STSM.16.M88.4 [R74], R28 ;  /* 0x0000001c4a007844 */ /* 0x000fe20000000200 */
[----:B------:R-:W-:Y:S01]  /*1ff10*/  F2FP.F16.F32.PACK_AB R34, R69, R68 ;  /* 0x000000444522723e */ /* 0x000fe200000000ff */
[----:B------:R-:W1:Y:S01]  /*1ff20*/  @P1 LDC R10, c[0x0][0xbec] ;  /* 0x0002fb00ff0a1b82 */ /* 0x000e620000000800 */
[----:B------:R-:W-:-:S02]  /*1ff30*/  F2FP.F16.F32.PACK_AB R4, R81, R80 ;  /* 0x000000505104723e */ /* 0x000fc400000000ff */
[----:B------:R-:W-:Y:S01]  /*1ff40*/  F2FP.F16.F32.PACK_AB R5, R83, R82 ;  /* 0x000000525305723e */ /* 0x000fe200000000ff */
[----:B------:R-:W-:Y:S01]  /*1ff50*/  STSM.16.M88.4 [R71], R32 ;  /* 0x0000002047007844 */ /* 0x000fe20000000200 */
[----:B------:R-:W-:Y:S02]  /*1ff60*/  F2FP.F16.F32.PACK_AB R6, R85, R84 ;  /* 0x000000545506723e */ /* 0x000fe400000000ff */
[----:B------:R-:W-:Y:S01]  /*1ff70*/  F2FP.F16.F32.PACK_AB R7, R87, R86 ;  /* 0x000000565707723e */ /* 0x000fe200000000ff */
[----:B------:R-:W-:Y:S01]  /*1ff80*/  STSM.16.M88.4 [R70], R36 ;  /* 0x0000002446007844 */ /* 0x000fe20000000200 */
[----:B--2---:R-:W2:Y:S03]  /*1ff90*/  @P1 LDC R13, c[0x0][0xbf0] ;  /* 0x0002fc00ff0d1b82 */ /* 0x004ea60000000800 */
[----:B------:R4:W-:Y:S05]  /*1ffa0*/  STSM.16.M88.4 [R24], R4 ;  /* 0x0000000418007844 */ /* 0x0009ea0000000200 */
[----:B------:R-:W-:Y:S01]  /*1ffb0*/  BAR.SYNC.DEFER_BLOCKING 0x1, 0x100 ;  /* 0x0044000000007b1d */ /* 0x000fe20000010000 */
[----:B----4-:R-:W-:Y:S01]  /*1ffc0*/  MOV R6, UR4 ;  /* 0x0000000400067c02 */ /* 0x010fe20008000f00 */
[----:B---3--:R-:W-:-:S04]  /*1ffd0*/  @P2 IMAD.WIDE R4, R186, 0x4, R8 ;  /* 0x00000004ba042825 */ /* 0x008fc800078e0208 */
[----:B------:R3:W5:Y:S04]  /*1ffe0*/  @P0 LDG.E R48, desc[UR6][R40.64] ;  /* 0x0000000628300981 */ /* 0x000768000c1e1900 */
[----:B------:R3:W5:Y:S01]  /*1fff0*/  @P2 LDG.E R6, desc[UR6][R4.64] ;  /* 0x0000000604062981 */ /* 0x000762000c1e1900 */
[----:B------:R-:W-:Y:S05]  /*20000*/  @P2 BRA `(.L_x_1927) ;  /* 0x0000000000142947 */ /* 0x000fea0003800000 */
[----:B------:R-:W-:Y:S05]  /*20010*/  @!P0 BRA `(.L_x_1927) ;  /* 0x0000000000108947 */ /* 0x000fea0003800000 */
[----:B------:R-:W-:Y:S02]  /*20020*/  ULDC.64 UR4, c[0x0][0x208] ;  /* 0x0000820000047ab9 */ /* 0x000fe40000000a00 */
[----:B---3--:R-:W3:Y:S04]  /*20030*/  LDG.E R5, desc[UR4][R40.64] ;  /* 0x0000000428057981 */ /* 0x008ee8000c1e1900 */
[----:B-----5:R-:W3:Y:S02]  /*20040*/  LDG.E R6, desc[UR4][R40.64+0x4] ;  /* 0x0000040428067981 */ /* 0x020ee4000c1e1900 */
[----:B---3--:R-:W-:-:S07]  /*20050*/  IMAD.IADD R6, R6, 0x1, -R5 ;  /* 0x0000000106067824 */ /* 0x008fce00078e0a05 */
.L_x_1927:
[----:B------:R-:W-:Y:S01]  /*20060*/  SHF.R.S32.HI R54, RZ, 0x1f, R185 ;  /* 0x0000001fff367819 */ /* 0x000fe200000114b9 */
[----:B------:R-:W-:Y:S01]  /*20070*/  IMAD.IADD R15, R181, 0x1, R177 ;  /* 0x00000001b50f7824 */ /* 0x000fe200078e02b1 */
[----:B------:R-:W-:Y:S01]  /*20080*/  ULDC.64 UR4, c[0x0][0xb90] ;  /* 0x0002e40000047ab9 */ /* 0x000fe20000000a00 */
[----:B-----5:R-:W-:Y:S01]  /*20090*/  SHF.R.S32.HI R49, RZ, 0x1f, R48 ;  /* 0x0000001fff317819 */ /* 0x020fe20000011430 */
[----:B------:R-:W-:Y:S01]  /*200a0*/  IMAD R9, R190, 0x40, R182 ;  /* 0x00000040be097824 */ /* 0x000fe200078e02b6 */
[----:B------:R-:W-:Y:S01]  /*200b0*/  SEL R57, R186, RZ, !P0 ;  /* 0x000000ffba397207 */ /* 0x000fe20004000000 */
[----:B---3--:R-:W-:Y:S01]  /*200c0*/  IMAD R4, R54, UR4, RZ ;  /* 0x0000000436047c24 */ /* 0x008fe2000f8e02ff */
[----:B------:R-:W-:Y:S01]  /*200d0*/  ULDC.64 UR6, c[0x0][0x208] ;  /* 0x0000820000067ab9 */ /* 0x000fe20000000a00 */
[----:B-1----:R-:W-:Y:S01]  /*200e0*/  @P1 IMAD.HI.U32 R8, R15, R10, RZ ;  /* 0x0000000a0f081227 */ /* 0x002fe200078e00ff */
[----:B------:R-:W-:-:S03]  /*200f0*/  SHF.R.S32.HI R10, RZ, 0x1f, R186 ;  /* 0x0000001fff0a7819 */ /* 0x000fc600000114ba */
[C---:B------:R-:W-:Y:S01]  /*20100*/  IMAD R11, R185.reuse, UR5, R4 ;  /* 0x00000005b90b7c24 */ /* 0x040fe2000f8e0204 */
[----:B------:R-:W-:Y:S01]  /*20110*/  SEL R24, R10, RZ, !P0 ;  /* 0x000000ff0a187207 */ /* 0x000fe20004000000 */
[----:B------:R-:W-:Y:S01]  /*20120*/  IMAD.WIDE.U32 R4, R185, UR4, R48 ;  /* 0x00000004b9047c25 */ /* 0x000fe2000f8e0030 */
[----:B------:R-:W-:-:S03]  /*20130*/  ULDC.64 UR4, c[0x0][0xb98] ;  /* 0x0002e60000047ab9 */ /* 0x000fc60000000a00 */
[----:B------:R-:W-:Y:S01]  /*20140*/  IMAD.MOV.U32 R7, RZ, RZ, R15 ;  /* 0x000000ffff077224 */ /* 0x000fe200078e000f */
[----:B--2---:R-:W-:Y:S01]  /*20150*/  @P1 SHF.R.U32.HI R7, RZ, R13, R8 ;  /* 0x0000000dff071219 */ /* 0x004fe20000011608 */
[----:B------:R-:W-:Y:S01]  /*20160*/  IMAD.WIDE R2, R9, 0x2, R2 ;  /* 0x0000000209027825 */ /* 0x000fe200078e0202 */
[----:B------:R-:W-:Y:S02]  /*20170*/  IADD3 R5, R5, R11, RZ ;  /* 0x0000000b05057210 */ /* 0x000fe40007ffe0ff */
[--C-:B------:R-:W-:Y:S01]  /*20180*/  SHF.R.S32.HI R11, RZ, 0x1f, R7.reuse ;  /* 0x0000001fff0b7819 */ /* 0x100fe20000011407 */
[----:B------:R-:W-:Y:S01]  /*20190*/  IMAD.MOV R10, RZ, RZ, -R7 ;  /* 0x000000ffff0a7224 */ /* 0x000fe200078e0a07 */
[C---:B------:R-:W-:Y:S01]  /*201a0*/  IADD3 R13, P3, R2.reuse, 0x2000, RZ ;  /* 0x00002000020d7810 */ /* 0x040fe20007f7e0ff */
[----:B------:R-:W-:Y:S01]  /*201b0*/  IMAD.WIDE.U32 R4, R57, UR4, R4 ;  /* 0x0000000439047c25 */ /* 0x000fe2000f8e0004 */
[----:B------:R-:W-:Y:S02]  /*201c0*/  IADD3 R33, P6, R2, 0x4000, RZ ;  /* 0x0000400002217810 */ /* 0x000fe40007fde0ff */
[----:B------:R-:W-:Y:S01]  /*201d0*/  LOP3.LUT R12, R13, 0x380, RZ, 0xc0, !PT ;  /* 0x000003800d0c7812 */ /* 0x000fe200078ec0ff */
[----:B------:R-:W-:Y:S01]  /*201e0*/  IMAD R8, R24, UR4, RZ ;  /* 0x0000000418087c24 */ /* 0x000fe2000f8e02ff */
[----:B------:R-:W-:Y:S01]  /*201f0*/  IADD3 R4, P2, R7, R4, RZ ;  /* 0x0000000407047210 */ /* 0x000fe20007f5e0ff */
[----:B------:R-:W-:Y:S01]  /*20200*/  IMAD R9, R55, R10, R15 ;  /* 0x0000000a37097224 */ /* 0x000fe200078e020f */
[----:B------:R-:W-:Y:S01]  /*20210*/  IADD3 R15, P0, R2, 0x1000, RZ ;  /* 0x00001000020f7810 */ /* 0x000fe20007f1e0ff */
[----:B------:R-:W-:Y:S01]  /*20220*/  IMAD R8, R57, UR5, R8 ;  /* 0x0000000539087c24 */ /* 0x000fe2000f8e0208 */
[----:B------:R-:W-:Y:S01]  /*20230*/  ULDC.64 UR4, c[0x0][0xb88] ;  /* 0x0002e20000047ab9 */ /* 0x000fe20000000a00 */
[----:B------:R-:W-:Y:S01]  /*20240*/  IMAD.IADD R14, R223, 0x1, R177 ;  /* 0x00000001df0e7824 */ /* 0x000fe200078e02b1 */
[----:B------:R-:W-:Y:S01]  /*20250*/  SHF.R.S32.HI R7, RZ, 0x1f, R9 ;  /* 0x0000001fff077819 */ /* 0x000fe20000011409 */
[----:B------:R-:W-:Y:S01]  /*20260*/  IMAD R59, R6, R55, RZ ;  /* 0x00000037063b7224 */ /* 0x000fe200078e02ff */
[----:B------:R-:W-:-:S02]  /*20270*/  IADD3.X R5, R11, R5, R8, P2, !PT ;  /* 0x000000050b057210 */ /* 0x000fc400017fe408 */
[----:B------:R-:W-:Y:S01]  /*20280*/  IADD3 R29, P2, R2, 0x3000, RZ ;  /* 0x00003000021d7810 */ /* 0x000fe20007f5e0ff */
[----:B------:R-:W-:Y:S01]  /*20290*/  IMAD R10, R7, UR4, RZ ;  /* 0x00000004070a7c24 */ /* 0x000fe2000f8e02ff */
[----:B------:R-:W-:Y:S01]  /*202a0*/  SHF.R.U64 R12, R12, 0x3, RZ ;  /* 0x000000030c0c7819 */ /* 0x000fe200000012ff */
[----:B------:R-:W-:Y:S01]  /*202b0*/  IMAD.WIDE.U32 R4, R9, UR4, R4 ;  /* 0x0000000409047c25 */ /* 0x000fe2000f8e0004 */
[----:B------:R-:W-:Y:S02]  /*202c0*/  LOP3.LUT R28, R29, 0x380, RZ, 0xc0, !PT ;  /* 0x000003801d1c7812 */ /* 0x000fe400078ec0ff */
[----:B------:R-:W-:Y:S01]  /*202d0*/  LOP3.LUT R12, R12, R13, RZ, 0x3c, !PT ;  /* 0x0000000d0c0c7212 */ /* 0x000fe200078e3cff */
[----:B------:R-:W-:Y:S01]  /*202e0*/  IMAD R7, R9, UR5, R10 ;  /* 0x0000000509077c24 */ /* 0x000fe2000f8e020a */
[----:B------:R-:W-:Y:S01]  /*202f0*/  ULDC.64 UR4, c[0x0][0xb50] ;  /* 0x0002d40000047ab9 */ /* 0x000fe20000000a00 */
[----:B------:R-:W-:Y:S01]  /*20300*/  SHF.R.U64 R28, R28, 0x3, RZ ;  /* 0x000000031c1c7819 */ /* 0x000fe200000012ff */
[----:B------:R-:W-:Y:S01]  /*20310*/  IMAD.X R9, RZ, RZ, R3, P0 ;  /* 0x000000ffff097224 */ /* 0x000fe200000e0603 */
[----:B------:R-:W-:Y:S01]  /*20320*/  LEA R10, P4, R4, UR4, 0x2 ;  /* 0x00000004040a7c11 */ /* 0x000fe2000f8810ff */
[----:B------:R-:W-:Y:S01]  /*20330*/  IMAD.IADD R5, R5, 0x1, R7 ;  /* 0x0000000105057824 */ /* 0x000fe200078e0207 */
[----:B------:R-:W-:Y:S01]  /*20340*/  LOP3.LUT P0, RZ, R201, 0x3, RZ, 0xc0, !PT ;  /* 0x00000003c9ff7812 */ /* 0x000fe2000780c0ff */
[----:B------:R-:W-:Y:S01]  /*20350*/  IMAD.X R13, RZ, RZ, R3, P3 ;  /* 0x000000ffff0d7224 */ /* 0x000fe200018e0603 */
[----:B------:R-:W-:Y:S01]  /*20360*/  LOP3.LUT R28, R28, R29, RZ, 0x3c, !PT ;  /* 0x0000001d1c1c7212 */ /* 0x000fe200078e3cff */
[----:B------:R-:W-:Y:S01]  /*20370*/  SHFL.IDX PT, R50, R10, RZ, 0x1c1f ;  /* 0x001c1fff0a327589 */ /* 0x000fe200000e0000 */
[----:B------:R-:W-:Y:S01]  /*20380*/  LEA.HI.X R11, R4, UR5, R5, 0x2, P4 ;  /* 0x00000005040b7c11 */ /* 0x000fe2000a0f1405 */
[----:B------:R-:W-:Y:S01]  /*20390*/  IMAD.X R29, RZ, RZ, R3, P2 ;  /* 0x000000ffff1d7224 */ /* 0x000fe200010e0603 */
[CC--:B------:R-:W-:Y:S01]  /*203a0*/  ISETP.GE.OR P2, PT, R14.reuse, R59.reuse, P0 ;  /* 0x0000003b0e00720c */ /* 0x0c0fe20000746670 */
[----:B------:R-:W-:Y:S01]  /*203b0*/  SHFL.IDX PT, R52, R10, 0x1, 0x1c1f ;  /* 0x003c1f000a347f89 */ /* 0x000fe200000e0000 */
[----:B------:R-:W-:Y:S01]  /*203c0*/  IADD3 R4, R14, 0x8, RZ ;  /* 0x000000080e047810 */ /* 0x000fe20007ffe0ff */
[----:B------:R-:W-:Y:S01]  /*203d0*/  ULDC.64 UR4, c[0x0][0xaa0] ;  /* 0x0002a80000047ab9 */ /* 0x000fe20000000a00 */
[----:B------:R-:W-:Y:S01]  /*203e0*/  IADD3 R5, P3, R2, 0x7000, RZ ;  /* 0x0000700002057810 */ /* 0x000fe20007f7e0ff */
[----:B------:R-:W1:Y:S01]  /*203f0*/  SHFL.IDX PT, R51, R11, RZ, 0x1c1f ;  /* 0x001c1fff0b337589 */ /* 0x000e6200000e0000 */
[----:B------:R-:W-:-:S02]  /*20400*/  ISETP.GE.OR P0, PT, R4, R59, P0 ;  /* 0x0000003b0400720c */ /* 0x000fc40000706670 */
[C---:B------:R-:W-:Y:S01]  /*20410*/  IADD3 R37, P5, R2.reuse, 0x5000, RZ ;  /* 0x0000500002257810 */ /* 0x040fe20007fbe0ff */
[----:B------:R-:W2:Y:S01]  /*20420*/  SHFL.IDX PT, R53, R11, 0x1, 0x1c1f ;  /* 0x003c1f000b357f89 */ /* 0x000ea200000e0000 */
[C---:B------:R-:W-:Y:S02]  /*20430*/  IADD3 R41, P4, R2.reuse, 0x6000, RZ ;  /* 0x0000600002297810 */ /* 0x040fe40007f9e0ff */
[----:B------:R-:W-:Y:S01]  /*20440*/  LOP3.LUT R7, R2, 0x380, RZ, 0xc0, !PT ;  /* 0x0000038002077812 */ /* 0x000fe200078ec0ff */
[----:B------:R-:W-:Y:S01]  /*20450*/  IMAD R21, R49, UR4, RZ ;  /* 0x0000000431157c24 */ /* 0x000fe2000f8e02ff */
[----:B------:R-:W-:Y:S01]  /*20460*/  LOP3.LUT R4, R5, 0x380, RZ, 0xc0, !PT ;  /* 0x0000038005047812 */ /* 0x000fe200078ec0ff */
[----:B------:R-:W3:Y:S01]  /*20470*/  @P1 LDC R49, c[0x0][0xbf0] ;  /* 0x0002fc00ff311b82 */ /* 0x000ee20000000800 */
[----:B------:R-:W-:Y:S01]  /*20480*/  LOP3.LUT R32, R33, 0x380, RZ, 0xc0, !PT ;  /* 0x0000038021207812 */ /* 0x000fe200078ec0ff */
[----:B------:R-:W-:Y:S01]  /*20490*/  IMAD.X R45, RZ, RZ, R3, P3 ;  /* 0x000000ffff2d7224 */ /* 0x000fe200018e0603 */
[----:B------:R-:W-:-:S02]  /*204a0*/  LOP3.LUT R36, R37, 0x380, RZ, 0xc0, !PT ;  /* 0x0000038025247812 */ /* 0x000fc400078ec0ff */
[----:B------:R-:W-:Y:S02]  /*204b0*/  LOP3.LUT R40, R41, 0x380, RZ, 0xc0, !PT ;  /* 0x0000038029287812 */ /* 0x000fe400078ec0ff */
[----:B------:R-:W-:Y:S02]  /*204c0*/  SHF.R.U64 R7, R7, 0x3, RZ ;  /* 0x0000000307077819 */ /* 0x000fe400000012ff */
[----:B------:R-:W-:Y:S02]  /*204d0*/  SHF.R.U64 R4, R4, 0x3, RZ ;  /* 0x0000000304047819 */ /* 0x000fe400000012ff */
[----:B------:R-:W-:Y:S02]  /*204e0*/  SHF.R.U64 R32, R32, 0x3, RZ ;  /* 0x0000000320207819 */ /* 0x000fe400000012ff */
[----:B------:R-:W-:Y:S01]  /*204f0*/  SHF.R.U64 R36, R36, 0x3, RZ ;  /* 0x0000000324247819 */ /* 0x000fe200000012ff */
[----:B-1----:R1:W-:Y:S01]  /*20500*/  @!P2 ST.E desc[UR6][R50.64], R0 ;  /* 0x000000003200a985 */ /* 0x0023e2000c101906 */
[----:B------:R-:W-:-:S02]  /*20510*/  SHF.R.U64 R40, R40, 0x3, RZ ;  /* 0x0000000328287819 */ /* 0x000fc400000012ff */
[----:B------:R-:W-:Y:S01]  /*20520*/  LOP3.LUT R2, R7, R2, RZ, 0x3c, !PT ;  /* 0x0000000207027212 */ /* 0x000fe200078e3cff */
[----:B--2---:R2:W-:Y:S01]  /*20530*/  @!P0 ST.E desc[UR6][R52.64], R20 ;  /* 0x0000001434008985 */ /* 0x0045e2000c101906 */
[----:B------:R-:W-:Y:S01]  /*20540*/  LOP3.LUT R32, R32, R33, RZ, 0x3c, !PT ;  /* 0x0000002120207212 */ /* 0x000fe200078e3cff */
[--C-:B------:R-:W-:Y:S01]  /*20550*/  IMAD.X R33, RZ, RZ, R3.reuse, P6 ;  /* 0x000000ffff217224 */ /* 0x100fe200030e0603 */
[----:B------:R-:W-:Y:S01]  /*20560*/  LOP3.LUT R36, R36, R37, RZ, 0x3c, !PT ;  /* 0x0000002524247212 */ /* 0x000fe200078e3cff */
[----:B------:R-:W-:Y:S01]  /*20570*/  IMAD.X R37, RZ, RZ, R3, P5 ;  /* 0x000000ffff257224 */ /* 0x000fe200028e0603 */
[----:B------:R-:W-:Y:S01]  /*20580*/  LOP3.LUT R40, R40, R41, RZ, 0x3c, !PT ;  /* 0x0000002928287212 */ /* 0x000fe200078e3cff */
[----:B------:R-:W-:Y:S01]  /*20590*/  IMAD R21, R48, UR5, R21 ;  /* 0x0000000530157c24 */ /* 0x000fe2000f8e0215 */
[----:B------:R-:W-:Y:S01]  /*205a0*/  LOP3.LUT R44, R4, R5, RZ, 0x3c, !PT ;  /* 0x00000005042c7212 */ /* 0x000fe200078e3cff */
[----:B-1----:R-:W1:Y:S01]  /*205b0*/  @P1 LDC R51, c[0x0][0xbec] ;  /* 0x0002fb00ff331b82 */ /* 0x002e620000000800 */
[----:B------:R-:W-:Y:S01]  /*205c0*/  IADD3.X R41, RZ, R3, RZ, P4, !PT ;  /* 0x00000003ff297210 */ /* 0x000fe200027fe4ff */
[----:B------:R4:W5:Y:S01]  /*205d0*/  LD.E.128 R4, desc[UR6][R2.64] ;  /* 0x0000000602047980 */ /* 0x000962000c101d00 */
[----:B------:R-:W-:Y:S01]  /*205e0*/  IMAD R0, R184, 0x20, R190 ;  /* 0x00000020b8007824 */ /* 0x000fe200078e02be */
[----:B------:R-:W-:-:S02]  /*205f0*/  LOP3.LUT R8, R15, 0x380, RZ, 0xc0, !PT ;  /* 0x000003800f087812 */ /* 0x000fc400078ec0ff */
[----:B------:R-:W5:Y:S02]  /*20600*/  LD.E.128 R28, desc[UR6][R28.64] ;  /* 0x000000061c1c7980 */ /* 0x000f64000c101d00 */
[----:B------:R-:W-:Y:S02]  /*20610*/  SHF.R.U64 R8, R8, 0x3, RZ ;  /* 0x0000000308087819 */ /* 0x000fe400000012ff */
[----:B------:R-:W5:Y:S01]  /*20620*/  LD.E.128 R32, desc[UR6][R32.64] ;  /* 0x0000000620207980 */ /* 0x000f62000c101d00 */
[----:B----4-:R-:W-:Y:S01]  /*20630*/  IMAD.WIDE.U32 R2, R48, UR4, RZ ;  /* 0x0000000430027c25 */ /* 0x010fe2000f8e00ff */
[----:B------:R-:W-:Y:S01]  /*20640*/  ULDC.64 UR4, c[0x0][0xae8] ;  /* 0x0002ba0000047ab9 */ /* 0x000fe20000000a00 */
[----:B------:R-:W-:Y:S01]  /*20650*/  LOP3.LUT R8, R8, R15, RZ, 0x3c, !PT ;  /* 0x0000000f08087212 */ /* 0x000fe200078e3cff */
[----:B------:R-:W5:Y:S01]  /*20660*/  LD.E.128 R36, desc[UR6][R36.64] ;  /* 0x0000000624247980 */ /* 0x000f62000c101d00 */
[----:B------:R-:W-:Y:S02]  /*20670*/  IMAD.IADD R3, R3, 0x1, R21 ;  /* 0x0000000103037824 */ /* 0x000fe400078e0215 */
[----:B--2---:R-:W-:Y:S01]  /*20680*/  IMAD R20, R54, UR4, RZ ;  /* 0x0000000436147c24 */ /* 0x004fe2000f8e02ff */
[----:B------:R-:W5:Y:S01]  /*20690*/  LD.E.128 R12, desc[UR6][R12.64] ;  /* 0x000000060c0c7980 */ /* 0x000f62000c101d00 */
[----:B------:R-:W-:-:S02]  /*206a0*/  IMAD.IADD R48, R177, 0x1, R0 ;  /* 0x00000001b1307824 */ /* 0x000fc400078e0200 */
[C---:B------:R-:W-:Y:S01]  /*206b0*/  IMAD R21, R185.reuse, UR5, R20 ;  /* 0x00000005b9157c24 */ /* 0x040fe2000f8e0214 */
[----:B------:R-:W5:Y:S01]  /*206c0*/  LD.E.128 R8, desc[UR6][R8.64] ;  /* 0x0000000608087980 */ /* 0x000f62000c101d00 */
[----:B------:R-:W-:Y:S01]  /*206d0*/  IMAD.WIDE.U32 R2, R185, UR4, R2 ;  /* 0x00000004b9027c25 */ /* 0x000fe2000f8e0002 */
[----:B------:R-:W-:Y:S02]  /*206e0*/  ULDC.64 UR4, c[0x0][0xaf0] ;  /* 0x0002bc0000047ab9 */ /* 0x000fe40000000a00 */
[----:B------:R-:W5:Y:S01]  /*206f0*/  LD.E.128 R40, desc[UR6][R40.64] ;  /* 0x0000000628287980 */ /* 0x000f62000c101d00 */
[----:B-1----:R-:W-:Y:S01]  /*20700*/  @P1 IMAD.HI.U32 R0, R48, R51, RZ ;  /* 0x0000003330001227 */ /* 0x002fe200078e00ff */
[----:B------:R-:W-:Y:S02]  /*20710*/  IADD3 R3, R3, R21, RZ ;  /* 0x0000001503037210 */ /* 0x000fe40007ffe0ff */
[----:B------:R-:W5:Y:S01]  /*20720*/  LD.E.128 R44, desc[UR6][R44.64] ;  /* 0x000000062c2c7980 */ /* 0x000f62000c101d00 */
[----:B------:R-:W-:Y:S01]  /*20730*/  IMAD.MOV.U32 R21, RZ, RZ, R48 ;  /* 0x000000ffff157224 */ /* 0x000fe200078e0030 */
[----:B---3--:R-:W-:Y:S01]  /*20740*/  @P1 SHF.R.U32.HI R21, RZ, R49, R0 ;  /* 0x00000031ff151219 */ /* 0x008fe20000011600 */
[----:B------:R-:W-:Y:S01]  /*20750*/  IMAD R20, R24, UR4, RZ ;  /* 0x0000000418147c24 */ /* 0x000fe2000f8e02ff */
[----:B------:R-:W-:Y:S01]  /*20760*/  @!PT LDS RZ, [RZ] ;  /* 0x00000000fffff984 */ /* 0x000fe20000000800 */
[----:B------:R-:W-:Y:S01]  /*20770*/  @!PT LDS RZ, [RZ] ;  /* 0x00000000fffff984 */ /* 0x000fe20000000800 */
[----:B------:R-:W-:Y:S01]  /*20780*/  @!PT LDS RZ, [RZ] ;  /* 0x00000000fffff984 */ /* 0x000fe20000000800 */
[----:B------:R-:W-:Y:S01]  /*20790*/  @!PT LDS RZ, [RZ] ;  /* 0x00000000fffff984 */ /* 0x000fe20000000800 */
[----:B------:R1:W-:Y:S06]  /*207a0*/  MEMBAR.ALL.CTA ;  /* 0x0000000000007992 */ /* 0x0003ec0000008000 */
[----:B-1----:R-:W1:Y:S01]  /*207b0*/  FENCE.VIEW.ASYNC.S ;  /* 0x00000000000073c6 */ /* 0x002e620000000000 */
[----:B------:R-:W-:Y:S01]  /*207c0*/  IMAD.WIDE.U32 R2, R57, UR4, R2 ;  /* 0x0000000439027c25 */ /* 0x000fe2000f8e0002 */
[----:B------:R-:W-:-:S03]  /*207d0*/  SHF.R.S32.HI R0, RZ, 0x1f, R21 ;  /* 0x0000001fff007819 */ /* 0x000fc60000011415 */
        /* <DEDUP_REMOVED lines=10> */
[----:B------:R-:W-:Y:S01]  /*20880*/  IMAD.IADD R50, R190, 0x1, R177 ;  /* 0x00000001be327824 */ /* 0x000fe200078e02b1 */
[----:B------:R-:W-:Y:S01]  /*20890*/  IADD3 R3, R3, R51, RZ ;  /* 0x0000003303037210 */ /* 0x000fe20007ffe0ff */
[----:B------:R-:W-:Y:S02]  /*208a0*/  IMAD R20, R0, UR4, RZ ;  /* 0x0000000400147c24 */ /* 0x000fe4000f8e02ff */
[----:B------:R-:W-:Y:S02]  /*208b0*/  VIADD R0, R50, 0x20 ;  /* 0x0000002032007836 */ /* 0x000fe40000000000 */
[----:B------:R-:W-:-:S02]  /*208c0*/  IMAD R21, R49, UR5, R20 ;  /* 0x0000000531157c24 */ /* 0x000fc4000f8e0214 */
[----:B------:R-:W-:Y:S01]  /*208d0*/  IMAD.WIDE.U32 R2, R49, UR4, R2 ;  /* 0x0000000431027c25 */ /* 0x000fe2000f8e0002 */
[-C--:B------:R-:W-:Y:S01]  /*208e0*/  ISETP.GE.AND P0, PT, R0, R59.reuse, PT ;  /* 0x0000003b0000720c */ /* 0x080fe20003f06270 */
[----:B------:R-:W-:Y:S01]  /*208f0*/  ULDC.64 UR4, c[0x0][0xa80] ;  /* 0x0002a00000047ab9 */ /* 0x000fe20000000a00 */
[-C--:B------:R-:W-:Y:S01]  /*20900*/  ISETP.GE.AND P2, PT, R50, R59.reuse, PT ;  /* 0x0000003b3200720c */ /* 0x080fe20003f46270 */
[----:B------:R-:W-:Y:S01]  /*20910*/  VIADD R0, R16, 0x2a820 ;  /* 0x0002a82010007836 */ /* 0x000fe20000000000 */
[----:B------:R-:W-:Y:S01]  /*20920*/  LEA R24, P3, R2, UR4, 0x1 ;  /* 0x0000000402187c11 */ /* 0x000fe2000f8608ff */
[----:B------:R-:W-:Y:S02]  /*20930*/  IMAD.IADD R3, R3, 0x1, R21 ;  /* 0x0000000103037824 */ /* 0x000fe400078e0215 */
[----:B------:R-:W-:Y:S01]  /*20940*/  VIADD R20, R50, 0x40 ;  /* 0x0000004032147836 */ /* 0x000fe20000000000 */
[----:B------:R-:W-:Y:S02]  /*20950*/  PRMT R0, RZ, 0x654, R0 ;  /* 0x00000654ff007816 */ /* 0x000fe40000000000 */
[----:B------:R-:W-:Y:S01]  /*20960*/  LEA.HI.X R48, R2, UR5, R3, 0x1, P3 ;  /* 0x0000000502307c11 */ /* 0x000fe200098f0c03 */
[----:B------:R-:W-:Y:S01]  /*20970*/  BSSY B1, `(.L_x_1928) ;  /* 0x0000010000017945 */ /* 0x000fe20003800000 */
[----:B------:R-:W-:Y:S01]  /*20980*/  ISETP.GE.AND P1, PT, R20, R59, PT ;  /* 0x0000003b1400720c */ /* 0x000fe20003f26270 */
[----:B-1----:R1:W-:Y:S01]  /*20990*/  SYNCS.ARRIVE.TRANS64.RED.A1T0 RZ, [R0+URZ], RZ ;  /* 0x000000ff00ff79a7 */ /* 0x0023e2000810043f */
[----:B------:R2:W3:Y:S04]  /*209a0*/  SHFL.IDX PT, R20, R24, RZ, 0x181f ;  /* 0x00181fff18147589 */ /* 0x0004e800000e0000 */
[----:B-1----:R2:W1:Y:S01]  /*209b0*/  SHFL.IDX PT, R0, R48, RZ, 0x181f ;  /* 0x00181fff30007589 */ /* 0x00246200000e0000 */
[----:B------:R-:W-:Y:S06]  /*209c0*/  @P2 BRA `(.L_x_1929) ;  /* 0x0000000000282947 */ /* 0x000fec0003800000 */
[----:B------:R-:W-:Y:S01]  /*209d0*/  ULDC UR4, c[0x0][0xac8] ;  /* 0x0002b20000047ab9 */ /* 0x000fe20000000800 */
[----:B------:R-:W-:Y:S01]  /*209e0*/  ULDC.64 UR6, c[0x0][0x208] ;  /* 0x0000820000067ab9 */ /* 0x000fe20000000a00 */
[----:B------:R-:W-:Y:S02]  /*209f0*/  ISETP.GE.AND P2, PT, R182, UR4, PT ;  /* 0x00000004b6007c0c */ /* 0x000fe4000bf46270 */
[----:B------:R-:W-:-:S11]  /*20a00*/  ISETP.GE.AND P3, PT, R183, UR4, PT ;  /* 0x00000004b7007c0c */ /* 0x000fd6000bf66270 */
[CC--:B---3--:R-:W-:Y:S02]  /*20a10*/  @!P2 LEA R2, P4, R182.reuse, R20.reuse, 0x1 ;  /* 0x00000014b602a211 */ /* 0x0c8fe400078808ff */
[C---:B------:R-:W-:Y:S02]  /*20a20*/  @!P3 LEA R20, P5, R183.reuse, R20, 0x1 ;  /* 0x00000014b714b211 */ /* 0x040fe400078a08ff */
[-C--:B-1----:R-:W-:Y:S02]  /*20a30*/  @!P2 LEA.HI.X R3, R182, R0.reuse, R226, 0x1, P4 ;  /* 0x00000000b603a211 */ /* 0x082fe400020f0ce2 */
[----:B------:R-:W-:-:S03]  /*20a40*/  @!P3 LEA.HI.X R21, R183, R0, R225, 0x1, P5 ;  /* 0x00000000b715b211 */ /* 0x000fc600028f0ce1 */
[----:B-----5:R4:W-:Y:S04]  /*20a50*/  @!P2 ST.E.128 desc[UR6][R2.64], R4 ;  /* 0x000000040200a985 */ /* 0x0209e8000c101d06 */
[----:B------:R4:W-:Y:S02]  /*20a60*/  @!P3 ST.E.128 desc[UR6][R20.64], R32 ;  /* 0x000000201400b985 */ /* 0x0009e4000c101d06 */
.L_x_1929:
[----:B------:R-:W-:Y:S05]  /*20a70*/  BSYNC B1 ;  /* 0x0000000000017941 */ /* 0x000fea0003800000 */
.L_x_1928:
[----:B-1----:R1:W0:Y:S01]  /*20a80*/  SHFL.IDX PT, R0, R48, 0x1, 0x181f ;  /* 0x00381f0030007f89 */ /* 0x00222200000e0000 */
[----:B------:R-:W-:Y:S03]  /*20a90*/  BSSY B1, `(.L_x_1930) ;  /* 0x000000d000017945 */ /* 0x000fe60003800000 */
[----:B----45:R1:W4:Y:S01]  /*20aa0*/  SHFL.IDX PT, R4, R24, 0x1, 0x181f ;  /* 0x00381f0018047f89 */ /* 0x03032200000e0000 */
        /* <DEDUP_REMOVED lines=9> */
[----:B------:R0:W-:Y:S04]  /*20b40*/  @!P3 ST.E.128 desc[UR6][R2.64], R8 ;  /* 0x000000080200b985 */ /* 0x0001e8000c101d06 */
[----:B------:R0:W-:Y:S02]  /*20b50*/  @!P4 ST.E.128 desc[UR6][R4.64], R36 ;  /* 0x000000240400c985 */ /* 0x0001e4000c101d06 */
.L_x_1931:
[----:B------:R-:W-:Y:S05]  /*20b60*/  BSYNC B1 ;  /* 0x0000000000017941 */ /* 0x000fea0003800000 */
.L_x_1930:
[----:B0-----:R0:W0:Y:S01]  /*20b70*/  SHFL.IDX PT, R0, R48, 0x2, 0x181f ;  /* 0x00581f0030007f89 */ /* 0x00102200000e0000 */
[----:B------:R-:W-:Y:S03]  /*20b80*/  BSSY B1, `(.L_x_1932) ;  /* 0x000000d000017945 */ /* 0x000fe60003800000 */
[----:B----4-:R4:W0:Y:S01]  /*20b90*/  SHFL.IDX PT, R4, R24, 0x2, 0x181f ;  /* 0x00581f0018047f89 */ /* 0x01082200000e0000 */
[----:B------:R-:W-:Y:S05]  /*20ba0*/  @P1 BRA `(.L_x_1933) ;  /* 0x0000000000281947 */ /* 0x000fea0003800000 */
[----:B------:R-:W-:Y:S01]  /*20bb0*/  ULDC UR4, c[0x0][0xac8] ;  /* 0x0002b20000047ab9 */ /* 0x000fe20000000800 */
[----:B------:R-:W-:Y:S01]  /*20bc0*/  ULDC.64 UR6, c[0x0][0x208] ;  /* 0x0000820000067ab9 */ /* 0x000fe20000000a00 */
        /* <DEDUP_REMOVED lines=8> */
.L_x_1933:
[----:B------:R-:W-:Y:S05]  /*20c50*/  BSYNC B1 ;  /* 0x0000000000017941 */ /* 0x000fea0003800000 */
.L_x_1932:
[----:B0-----:R-:W-:Y:S01]  /*20c60*/  IADD3 R0, R50, 0x60, RZ ;  /* 0x0000006032007810 */ /* 0x001fe20007ffe0ff */
[----:B-12---:R-:W0:Y:S03]  /*20c70*/  SHFL.IDX PT, R48, R48, 0x3, 0x181f ;  /* 0x00781f0030307f89 */ /* 0x006e2600000e0000 */
[----:B------:R-:W-:Y:S01]  /*20c80*/  ISETP.GE.AND P0, PT, R0, R59, PT ;  /* 0x0000003b0000720c */ /* 0x000fe20003f06270 */
[----:B----4-:R-:W1:-:S12]  /*20c90*/  SHFL.IDX PT, R24, R24, 0x3, 0x181f ;  /* 0x00781f0018187f89 */ /* 0x010e5800000e0000 */
[----:B------:R-:W-:Y:S05]  /*20ca0*/  @P0 BRA `(.L_x_1934) ;  /* 0x0000000c00000947 */ /* 0x000fea0003800000 */
[----:B------:R-:W-:Y:S01]  /*20cb0*/  ULDC UR4, c[0x0][0xac8] ;  /* 0x0002b20000047ab9 */ /* 0x000fe20000000800 */
[----:B------:R-:W-:Y:S01]  /*20cc0*/  ULDC.64 UR6, c[0x0][0x208] ;  /* 0x0000820000067ab9 */ /* 0x000fe20000000a00 */
[----:B------:R-:W-:-:S13]  /*20cd0*/  ISETP.GE.AND P1, PT, R182, UR4, PT ;  /* 0x00000004b6007c0c */ /* 0x000fda000bf26270 */
[----:B-1----:R-:W-:-:S04]  /*20ce0*/  @!P1 LEA R2, P0, R182, R24, 0x1 ;  /* 0x00000018b6029211 */ /* 0x002fc800078008ff */
[----:B0-----:R-:W-:Y:S02]  /*20cf0*/  @!P1 LEA.HI.X R3, R182, R48, R226, 0x1, P0 ;  /* 0x00000030b6039211 */ /* 0x001fe400000f0ce2 */
[----:B------:R-:W-:-:S03]  /*20d00*/  ISETP.GE.AND P0, PT, R183, UR4, PT ;  /* 0x00000004b7007c0c */ /* 0x000fc6000bf06270 */
[----:B------:R0:W-:Y:S10]  /*20d10*/  @!P1 ST.E.128 desc[UR6][R2.64], R28 ;  /* 0x0000001c02009985 */ /* 0x0001f4000c101d06 */
[----:B------:R-:W-:Y:S05]  /*20d20*/  @P0 BRA `(.L_x_1934) ;  /* 0x0000000800e00947 */ /* 0x000fea0003800000 */
[----:B0-----:R-:W-:Y:S01]  /*20d30*/  LEA R2, P0, R183, R24, 0x1 ;  /* 0x00000018b7027211 */ /* 0x001fe200078008ff */
[----:B------:R-:W-:-:S03]  /*20d40*/  ULDC.64 UR4, c[0x0][0x208] ;  /* 0x0000820000047ab9 */ /* 0x000fc60000000a00 */
[----:B------:R-:W-:-:S05]  /*20d50*/  LEA.HI.X R3, R183, R48, R225, 0x1, P0 ;  /* 0x00000030b7037211 */ /* 0x000fca00000f0ce1 */
[----:B------:R0:W-:Y:S01]  /*20d60*/  ST.E.128 desc[UR4][R2.64], R44 ;  /* 0x0000002c02007985 */ /* 0x0001e2000c101d04 */
[----:B------:R-:W-:Y:S05]  /*20d70*/  BRA `(.L_x_1934) ;  /* 0x0000000800cc7947 */ /* 0x000fea0003800000 */
.L_x_1926:
[----:B------:R-:W-:Y:S01]  /*20d80*/  ULDC.64 UR4, c[0x0][0xc00] ;  /* 0x0003000000047ab9 */ /* 0x000fe20000000a00 */
[----:B------:R-:W2:Y:S01]  /*20d90*/  LDC R21, c[0x0][0xbe8] ;  /* 0x0002fa00ff157b82 */ /* 0x000ea20000000800 */
[----:B------:R-:W-:Y:S01]  /*20da0*/  ISETP.NE.U32.AND P0, PT, RZ, UR4, PT ;  /* 0x00000004ff007c0c */ /* 0x000fe2000bf05070 */
[----:B------:R-:W-:Y:S01]  /*20db0*/  IMAD.MOV.U32 R6, RZ, RZ, RZ ;  /* 0x000000ffff067224 */ /* 0x000fe200078e00ff */
[----:B------:R-:W-:Y:S02]  /*20dc0*/  ULDC.64 UR6, c[0x0][0x208] ;  /* 0x0000820000067ab9 */ /* 0x000fe40000000a00 */
[----:B------:R-:W-:Y:S01]  /*20dd0*/  ISETP.NE.AND.EX P0, PT, RZ, UR5, PT, P0 ;  /* 0x00000005ff007c0c */ /* 0x000fe2000bf05300 */
[----:B------:R-:W-:Y:S02]  /*20de0*/  ULDC.64 UR4, c[0x0][0xc08] ;  /* 0x0003020000047ab9 */ /* 0x000fe40000000a00 */
[----:B------:R-:W-:Y:S01]  /*20df0*/  ISETP.NE.U32.AND P1, PT, RZ, UR4, PT ;  /* 0x00000004ff007c0c */ /* 0x000fe2000bf25070 */
[----:B------:R-:W3:Y:S03]  /*20e00*/  LDC.64 R2, c[0x0][0xc00] ;  /* 0x00030000ff027b82 */ /* 0x000ee60000000a00 */
[----:B------:R-:W-:-:S02]  /*20e10*/  ISETP.NE.AND.EX P1, PT, RZ, UR5, PT, P1 ;  /* 0x00000005ff007c0c */ /* 0x000fc4000bf25310 */
[----:B--2---:R-:W-:-:S11]  /*20e20*/  ISETP.NE.AND P2, PT, R21, 0x1, PT ;  /* 0x000000011500780c */ /* 0x004fd60003f45270 */
[----:B------:R-:W2:Y:S01]  /*20e30*/  @P1 LDC.64 R4, c[0x0][0xc08] ;  /* 0x00030200ff041b82 */ /* 0x000ea20000000a00 */
[----:B------:R-:W-:Y:S01]  /*20e40*/  ULDC UR4, c[0x0][0xa88] ;  /* 0x0002a20000047ab9 */ /* 0x000fe20000000800 */
[----:B---3--:R-:W-:-:S06]  /*20e50*/  IMAD.WIDE R2, R186, 0x4, R2 ;  /* 0x00000004ba027825 */ /* 0x008fcc00078e0202 */
[----:B------:R-:W3:Y:S08]  /*20e60*/  @P2 LDC R20, c[0x0][0xbec] ;  /* 0x0002fb00ff142b82 */ /* 0x000ef00000000800 */
[----:B------:R-:W4:Y:S01]  /*20e70*/  @P2 LDC R29, c[0x0][0xbf0] ;  /* 0x0002fc00ff1d2b82 */ /* 0x000f220000000800 */
[----:B------:R-:W-:Y:S01]  /*20e80*/  IMAD.U32 R0, RZ, RZ, UR4 ;  /* 0x00000004ff007e24 */ /* 0x000fe2000f8e00ff */
[----:B------:R0:W5:Y:S01]  /*20e90*/  @P0 LDG.E R6, desc[UR6][R2.64] ;  /* 0x0000000602060981 */ /* 0x000162000c1e1900 */
[----:B--2---:R-:W-:Y:S01]  /*20ea0*/  @P1 IMAD.WIDE R4, R186, 0x4, R4 ;  /* 0x00000004ba041825 */ /* 0x004fe200078e0204 */
[----:B------:R-:W-:-:S04]  /*20eb0*/  ISETP.GE.AND P3, PT, R227, 0x80, PT ;  /* 0x00000080e300780c */ /* 0x000fc80003f66270 */
[----:B------:R0:W5:Y:S01]  /*20ec0*/  @P1 LDG.E R0, desc[UR6][R4.64] ;  /* 0x0000000604001981 */ /* 0x000162000c1e1900 */
[----:B------:R-:W-:Y:S01]  /*20ed0*/  SHF.R.S32.HI R7, RZ, 0x1f, R186 ;  /* 0x0000001fff077819 */ /* 0x000fe200000114ba */
[----:B------:R-:W-:Y:S07]  /*20ee0*/  @P1 BRA `(.L_x_1935) ;  /* 0x0000000000141947 */ /* 0x000fee0003800000 */
[----:B------:R-:W-:Y:S05]  /*20ef0*/  @!P0 BRA `(.L_x_1935) ;  /* 0x0000000000108947 */ /* 0x000fea0003800000 */
[----:B------:R-:W-:Y:S02]  /*20f00*/  ULDC.64 UR4, c[0x0][0x208] ;  /* 0x0000820000047ab9 */ /* 0x000fe40000000a00 */
[----:B0-----:R-:W2:Y:S04]  /*20f10*/  LDG.E R5, desc[UR4][R2.64] ;  /* 0x0000000402057981 */ /* 0x001ea8000c1e1900 */
[----:B-----5:R-:W2:Y:S02]  /*20f20*/  LDG.E R0, desc[UR4][R2.64+0x4] ;  /* 0x0000040402007981 */ /* 0x020ea4000c1e1900 */
[----:B--2---:R-:W-:-:S07]  /*20f30*/  IMAD.IADD R0, R0, 0x1, -R5 ;  /* 0x0000000100007824 */ /* 0x004fce00078e0a05 */
.L_x_1935:
[----:B------:R-:W-:Y:S01]  /*20f40*/  BSSY B1, `(.L_x_1936) ;  /* 0x000002e000017945 */ /* 0x000fe20003800000 */
[----:B------:R-:W-:Y:S02]  /*20f50*/  SHF.R.S32.HI R10, RZ, 0x1f, R185 ;  /* 0x0000001fff0a7819 */ /* 0x000fe400000114b9 */
[----:B------:R-:W-:Y:S02]  /*20f60*/  SEL R13, R186, RZ, !P0 ;  /* 0x000000ffba0d7207 */ /* 0x000fe40004000000 */
[----:B------:R-:W-:Y:S02]  /*20f70*/  SEL R12, R7, RZ, !P0 ;  /* 0x000000ff070c7207 */ /* 0x000fe40004000000 */
[----:B-----5:R-:W-:Y:S01]  /*20f80*/  SHF.R.S32.HI R11, RZ, 0x1f, R6 ;  /* 0x0000001fff0b7819 */ /* 0x020fe20000011406 */
[----:B------:R-:W-:Y:S06]  /*20f90*/  @P3 BRA `(.L_x_1937) ;  /* 0x0000000000a03947 */ /* 0x000fec0003800000 */
[----:B0-----:R-:W0:Y:S01]  /*20fa0*/  S2R R4, SR_TID.X ;  /* 0x0000000000047919 */ /* 0x001e220000002100 */
[----:B------:R-:W2:Y:S02]  /*20fb0*/  LDC R14, c[0x0][0xbe8] ;  /* 0x0002fa00ff0e7b82 */ /* 0x000ea40000000800 */
[----:B--2---:R-:W-:Y:S01]  /*20fc0*/  IMAD R2, R0, R14, RZ ;  /* 0x0000000e00027224 */ /* 0x004fe200078e02ff */
[----:B0-----:R-:W-:-:S04]  /*20fd0*/  IADD3 R9, R177, -0x80, R4 ;  /* 0xffffff80b1097810 */ /* 0x001fc80007ffe004 */
[----:B------:R-:W-:-:S13]  /*20fe0*/  ISETP.GE.AND P0, PT, R9, R2, PT ;  /* 0x000000020900720c */ /* 0x000fda0003f06270 */
[----:B------:R-:W-:Y:S05]  /*20ff0*/  @P0 BRA `(.L_x_1937) ;  /* 0x0000000000880947 */ /* 0x000fea0003800000 */
[----:B------:R-:W-:Y:S01]  /*21000*/  ISETP.NE.AND P0, PT, R14, 0x1, PT ;  /* 0x000000010e00780c */ /* 0x000fe20003f05270 */
[----:B------:R-:W-:Y:S01]  /*21010*/  ULDC.64 UR4, c[0x0][0xb90] ;  /* 0x0002e40000047ab9 */ /* 0x000fe20000000a00 */
[----:B------:R-:W-:Y:S01]  /*21020*/  MOV R2, R6 ;  /* 0x0000000600027202 */ /* 0x000fe20000000f00 */
[----:B------:R-:W-:Y:S01]  /*21030*/  IMAD R8, R10, UR4, RZ ;  /* 0x000000040a087c24 */ /* 0x000fe2000f8e02ff */
[----:B------:R-:W-:Y:S01]  /*21040*/  ULDC.64 UR6, c[0x0][0x208] ;  /* 0x0000820000067ab9 */ /* 0x000fe20000000a00 */
[----:B------:R-:W-:Y:S02]  /*21050*/  IMAD.MOV.U32 R3, RZ, RZ, R11 ;  /* 0x000000ffff037224 */ /* 0x000fe400078e000b */
[----:B------:R-:W-:Y:S02]  /*21060*/  IMAD.MOV.U32 R5, RZ, RZ, R9 ;  /* 0x000000ffff057224 */ /* 0x000fe400078e0009 */
[----:B------:R-:W-:-:S04]  /*21070*/  IMAD.WIDE.U32 R2, R185, UR4, R2 ;  /* 0x00000004b9027c25 */ /* 0x000fc8000f8e0002 */
        /* <DEDUP_REMOVED lines=23> */
[----:B------:R-:W-:Y:S02]  /*211f0*/  LEA.HI.X R5, R2, UR5, R3, 0x2, P0 ;  /* 0x0000000502057c11 */ /* 0x000fe400080f1403 */
[----:B------:R-:W-:-:S05]  /*21200*/  MOV R3, 0xff800000 ;  /* 0xff80000000037802 */ /* 0x000fca0000000f00 */
[----:B------:R2:W-:Y:S02]  /*21210*/  STG.E desc[UR6][R4.64], R3 ;  /* 0x0000000304007986 */ /* 0x0005e4000c101906 */
.L_x_1937:
[----:B------:R-:W-:Y:S05]  /*21220*/  BSYNC B1 ;  /* 0x0000000000017941 */ /* 0x000fea0003800000 */
.L_x_1936:
[----:B------:R-:W-:Y:S01]  /*21230*/  ULDC.64 UR4, c[0x0][0xaa0] ;  /* 0x0002a80000047ab9 */ /* 0x000fe20000000a00 */
[----:B0-2---:R-:W-:Y:S01]  /*21240*/  IMAD R4, R184, 0x20, R190 ;  /* 0x00000020b8047824 */ /* 0x005fe200078e02be */
[----:B------:R-:W-:Y:S01]  /*21250*/  BSSY B1, `(.L_x_1938) ;  /* 0x0000038000017945 */ /* 0x000fe20003800000 */
[----:B------:R-:W-:Y:S02]  /*21260*/  IMAD R3, R11, UR4, RZ ;  /* 0x000000040b037c24 */ /* 0x000fe4000f8e02ff */
[----:B------:R-:W-:Y:S02]  /*21270*/  IMAD.IADD R9, R177, 0x1, R4 ;  /* 0x00000001b1097824 */ /* 0x000fe400078e0204 */
[C---:B------:R-:W-:Y:S02]  /*21280*/  IMAD R5, R6.reuse, UR5, R3 ;  /* 0x0000000506057c24 */ /* 0x040fe4000f8e0203 */
[----:B------:R-:W-:Y:S01]  /*21290*/  IMAD.WIDE.U32 R2, R6, UR4, RZ ;  /* 0x0000000406027c25 */ /* 0x000fe2000f8e00ff */
[----:B------:R-:W-:-:S03]  /*212a0*/  ULDC.64 UR4, c[0x0][0xae8] ;  /* 0x0002ba0000047ab9 */ /* 0x000fc60000000a00 */
[----:B------:R-:W-:Y:S02]  /*212b0*/  IMAD.IADD R3, R3, 0x1, R5 ;  /* 0x0000000103037824 */ /* 0x000fe400078e0205 */
[----:B------:R-:W-:Y:S02]  /*212c0*/  IMAD R6, R10, UR4, RZ ;  /* 0x000000040a067c24 */ /* 0x000fe4000f8e02ff */
[----:B------:R-:W-:-:S04]  /*212d0*/  IMAD.WIDE.U32 R2, R185, UR4, R2 ;  /* 0x00000004b9027c25 */ /* 0x000fc8000f8e0002 */
[----:B------:R-:W-:Y:S01]  /*212e0*/  IMAD R7, R185, UR5, R6 ;  /* 0x00000005b9077c24 */ /* 0x000fe2000f8e0206 */
[----:B------:R-:W-:Y:S01]  /*212f0*/  ULDC.64 UR4, c[0x0][0xaf0] ;  /* 0x0002bc0000047ab9 */ /* 0x000fe20000000a00 */
[----:B---3--:R-:W-:-:S03]  /*21300*/  @P2 IMAD.HI.U32 R4, R9, R20, RZ ;  /* 0x0000001409042227 */ /* 0x008fc600078e00ff */
[----:B------:R-:W-:Y:S01]  /*21310*/  IADD3 R3, R3, R7, RZ ;  /* 0x0000000703037210 */ /* 0x000fe20007ffe0ff */
[----:B------:R-:W-:Y:S01]  /*21320*/  IMAD.MOV.U32 R5, RZ, RZ, R9 ;  /* 0x000000ffff057224 */ /* 0x000fe200078e0009 */
[----:B----4-:R-:W-:Y:S01]  /*21330*/  @P2 SHF.R.U32.HI R5, RZ, R29, R4 ;  /* 0x0000001dff052219 */ /* 0x010fe20000011604 */
[----:B------:R-:W-:Y:S02]  /*21340*/  IMAD R6, R12, UR4, RZ ;  /* 0x000000040c067c24 */ /* 0x000fe4000f8e02ff */
        /* <DEDUP_REMOVED lines=15> */
[----:B------:R-:W-:-:S02]  /*21440*/  IMAD R21, R0, R21, RZ ;  /* 0x0000001500157224 */ /* 0x000fc400078e02ff */
        /* <DEDUP_REMOVED lines=24> */
.L_x_1939:
[----:B------:R-:W-:Y:S05]  /*215d0*/  BSYNC B1 ;  /* 0x0000000000017941 */ /* 0x000fea0003800000 */
.L_x_1938:
        /* <DEDUP_REMOVED lines=14> */
.L_x_1941:
[----:B------:R-:W-:Y:S05]  /*216c0*/  BSYNC B1 ;  /* 0x0000000000017941 */ /* 0x000fea0003800000 */
.L_x_1940:
        /* <DEDUP_REMOVED lines=14> */
.L_x_1943:
[----:B------:R-:W-:Y:S05]  /*217b0*/  BSYNC B1 ;  /* 0x0000000000017941 */ /* 0x000fea0003800000 */
.L_x_1942:
        /* <DEDUP_REMOVED lines=15> */
.L_x_1934:
[----:B------:R-:W-:Y:S05]  /*218b0*/  BSYNC B0 ;  /* 0x0000000000007941 */ /* 0x000fea0003800000 */
.L_x_1925:
[----:B------:R-:W-:Y:S02]  /*218c0*/  ULDC UR4, c[0x0][0xc3c] ;  /* 0x00030f0000047ab9 */ /* 0x000fe40000000800 */
[----:B-1----:R-:W-:-:S13]  /*218d0*/  ISETP.GE.AND P0, PT, R27, UR4, PT ;  /* 0x000000041b007c0c */ /* 0x002fda000bf06270 */
[----:B------:R-:W-:Y:S05]  /*218e0*/  @!P0 BRA `(.L_x_1944) ;  /* 0xfffffdf800588947 */ /* 0x000fea000383ffff */
[----:B------:R-:W-:Y:S05]  /*218f0*/  BRA `(.L_x_1658) ;  /* 0x0000008400047947 */ /* 0x000fea0003800000 */
.L_x_1656:
[----:B------:R-:W-:-:S08]  /*21900*/  NOP ;  /* 0x0000000000007918 */ /* 0x000fd00000000000 */
[----:B------:R-:W0:-:S00]  /*21910*/  USETMAXREG.DEALLOC.CTAPOOL 0x18 ;  /* 0x00000018000079c8 */ /* 0x000e0000080e0500 */
        /* <DEDUP_REMOVED lines=16> */
.L_x_1945:
[----:B------:R-:W-:Y:S01]  /*21a20*/  LOP3.LUT R0, R4, 0x1f, RZ, 0xc0, !PT ;  /* 0x0000001f04007812 */ /* 0x000fe200078ec0ff */
[----:B------:R-:W-:Y:S01]  /*21a30*/  ULDC UR4, c[0x0][0xc3c] ;  /* 0x00030f0000047ab9 */ /* 0x000fe20000000800 */
[----:B------:R-:W-:Y:S01]  /*21a40*/  ULDC.64 UR6, c[0x0][0x208] ;  /* 0x0000820000067ab9 */ /* 0x000fe20000000a00 */
[----:B------:R-:W-:Y:S01]  /*21a50*/  ULDC UR5, c[0x0][0xc38] ;  /* 0x00030e0000057ab9 */ /* 0x000fe20000000800 */
        /* <DEDUP_REMOVED lines=9> */
[C---:B------:R-:W-:Y:S02]  /*21af0*/  ISETP.GE.U32.AND P3, PT, R0.reuse, 0x4, PT ;  /* 0x000000040000780c */ /* 0x040fe40003f66070 */
[C---:B------:R-:W-:Y:S02]  /*21b00*/  ISETP.GE.U32.AND P4, PT, R0.reuse, 0x8, PT ;  /* 0x000000080000780c */ /* 0x040fe40003f86070 */
[----:B------:R-:W-:Y:S02]  /*21b10*/  ISETP.GE.U32.AND P5, PT, R0, 0x10, PT ;  /* 0x000000100000780c */ /* 0x000fe40003fa6070 */
[----:B------:R-:W-:Y:S01]  /*21b20*/  MOV R16, RZ ;  /* 0x000000ff00107202 */ /* 0x000fe20000000f00 */
[----:B--2---:R-:W1:Y:S02]  /*21b30*/  SHFL.UP PT, R6, R5, 0x1, RZ ;  /* 0x0420000005067989 */ /* 0x004e6400000e00ff */
[----:B-1----:R-:W-:-:S04]  /*21b40*/  SEL R6, R6, RZ, P1 ;  /* 0x000000ff06067207 */ /* 0x002fc80000800000 */
[----:B------:R-:W-:-:S05]  /*21b50*/  IADD3 R6, R5, R6, RZ ;  /* 0x0000000605067210 */ /* 0x000fca0007ffe0ff */
        /* <DEDUP_REMOVED lines=22> */
.L_x_1951:
        /* <DEDUP_REMOVED lines=9> */
[----:B------:R-:W0:Y:S01]  /*21d50*/  LDC.64 R2, c[0x0][0xc80] ;  /* 0x00032000ff027b82 */ /* 0x000e220000000a00 */
[----:B------:R-:W-:Y:S01]  /*21d60*/  ULDC.64 UR8, c[0x0][0x208] ;  /* 0x0000820000087ab9 */ /* 0x000fe20000000a00 */
[----:B0-----:R-:W-:-:S05]  /*21d70*/  IMAD.WIDE R2, R9, 0x4, R2 ;  /* 0x0000000409027825 */ /* 0x001fca00078e0202 */
[----:B------:R0:W5:Y:S02]  /*21d80*/  LDG.E R5, desc[UR8][R2.64] ;  /* 0x0000000802057981 */ /* 0x000164000c1e1900 */
.L_x_1950:
[----:B------:R-:W-:Y:S05]  /*21d90*/  BSYNC B0 ;  /* 0x0000000000007941 */ /* 0x000fea0003800000 */
.L_x_1949:
        /* <DEDUP_REMOVED lines=17> */
[----:B------:R-:W-:-:S05]  /*21eb0*/  IMAD.IADD R7, R2, 0x1, R7 ;  /* 0x0000000102077824 */ /* 0x000fca00078e0207 */
[----:B------:R-:W-:-:S13]  /*21ec0*/  ISETP.GT.AND P6, PT, R7, UR6, PT ;  /* 0x0000000607007c0c */ /* 0x000fda000bfc4270 */
[----:B------:R-:W-:Y:S05]  /*21ed0*/  @!P6 BRA `(.L_x_1951) ;  /* 0xfffffffc0078e947 */ /* 0x000fea000383ffff */
[----:B------:R-:W-:-:S07]  /*21ee0*/  IMAD.MOV.U32 R6, RZ, RZ, R10 ;  /* 0x000000ffff067224 */ /* 0x000fce00078e000a */
.L_x_1947:
        /* <DEDUP_REMOVED lines=16> */
[----:B0-----:R-:W-:-:S06]  /*21ff0*/  IADD3 R14, R13, 0xffffffe, RZ ;  /* 0x0ffffffe0d0e7810 */ /* 0x001fcc0007ffe0ff */
[----:B------:R0:W1:Y:S01]  /*22000*/  F2I.FTZ.U32.TRUNC.NTZ R3, R14 ;  /* 0x0000000e00037305 */ /* 0x000062000021f000 */
[----:B------:R-:W-:Y:S05]  /*22010*/  @!P0 BRA `(.L_x_1952) ;  /* 0x0000000000088947 */ /* 0x000fea0003800000 */
[----:B------:R-:W-:-:S05]  /*22020*/  VIADD R13, R8, 0xffffffff ;  /* 0xffffffff080d7836 */ /* 0x000fca0000000000 */
[----:B------:R2:W3:Y:S02]  /*22030*/  SHFL.IDX PT, R16, R6, R13, 0x1f ;  /* 0x00001f0d06107589 */ /* 0x0004e400000e0000 */
.L_x_1952:
[----:B-1----:R-:W-:Y:S02]  /*22040*/  IMAD.MOV R2, RZ, RZ, -R3 ;  /* 0x000000ffff027224 */ /* 0x002fe400078e0a03 */
[----:B---3--:R-:W-:Y:S02]  /*22050*/  IMAD R16, R16, UR5, R7 ;  /* 0x0000000510107c24 */ /* 0x008fe4000f8e0207 */
[----:B------:R-:W-:Y:S02]  /*22060*/  IMAD R7, R2, R11, RZ ;  /* 0x0000000b02077224 */ /* 0x000fe400078e02ff */
[----:B------:R-:W-:-:S04]  /*22070*/  IMAD.MOV.U32 R2, RZ, RZ, RZ ;  /* 0x000000ffff027224 */ /* 0x000fc800078e00ff */
[----:B------:R-:W-:Y:S01]  /*22080*/  IMAD.HI.U32 R3, R3, R7, R2 ;  /* 0x0000000703037227 */ /* 0x000fe200078e0002 */
[----:B------:R-:W-:Y:S02]  /*22090*/  IADD3 R2, -R16, UR6, RZ ;  /* 0x0000000610027c10 */ /* 0x000fe4000fffe1ff */
[----:B------:R-:W-:Y:S02]  /*220a0*/  IABS R7, R9 ;  /* 0x0000000900077213 */ /* 0x000fe40000000000 */
[----:B--2---:R-:W-:-:S03]  /*220b0*/  IABS R6, R2 ;  /* 0x0000000200067213 */ /* 0x004fc60000000000 */
        /* <DEDUP_REMOVED lines=10> */
[----:B------:R-:W-:-:S04]  /*22160*/  @P0 VIADD R3, R3, 0x1 ;  /* 0x0000000103030836 */ /* 0x000fc80000000000 */
[----:B------:R-:W-:-:S04]  /*22170*/  IMAD.MOV.U32 R11, RZ, RZ, R3 ;  /* 0x000000ffff0b7224 */ /* 0x000fc800078e0003 */
[----:B------:R-:W-:Y:S01]  /*22180*/  @!P2 IMAD.MOV R11, RZ, RZ, -R11 ;  /* 0x000000ffff0ba224 */ /* 0x000fe200078e0a0b */
[----:B------:R-:W-:-:S05]  /*22190*/  @!P1 LOP3.LUT R11, RZ, R9, RZ, 0x33, !PT ;  /* 0x00000009ff0b9212 */ /* 0x000fca00078e33ff */
[----:B------:R-:W-:Y:S02]  /*221a0*/  IMAD R6, R10, R11, RZ ;  /* 0x0000000b0a067224 */ /* 0x000fe400078e02ff */
[----:B------:R-:W-:-:S03]  /*221b0*/  IMAD.MOV R11, RZ, RZ, -R11 ;  /* 0x000000ffff0b7224 */ /* 0x000fc600078e0a0b */
[----:B------:R-:W-:Y:S01]  /*221c0*/  IADD3 R3, -R6, RZ, RZ ;  /* 0x000000ff06037210 */ /* 0x000fe20007ffe1ff */
[----:B------:R-:W-:-:S03]  /*221d0*/  IMAD R9, R9, R11, R2 ;  /* 0x0000000b09097224 */ /* 0x000fc600078e0202 */
[----:B------:R-:W-:-:S04]  /*221e0*/  VIADDMNMX R10, R3, UR5, R10, PT ;  /* 0x00000005030a7c46 */ /* 0x000fc8000b80010a */
[----:B------:R-:W-:-:S04]  /*221f0*/  IABS R7, R10 ;  /* 0x0000000a00077213 */ /* 0x000fc80000000000 */
[----:B------:R-:W1:Y:S08]  /*22200*/  I2F.RP R8, R7 ;  /* 0x0000000700087306 */ /* 0x000e700000209400 */
[----:B-1----:R-:W1:Y:S02]  /*22210*/  MUFU.RCP R8, R8 ;  /* 0x0000000800087308 */ /* 0x002e640000001000 */
[----:B-1----:R-:W-:Y:S01]  /*22220*/  VIADD R3, R8, 0xffffffe ;  /* 0x0ffffffe08037836 */ /* 0x002fe20000000000 */
[----:B------:R-:W-:-:S04]  /*22230*/  IABS R8, R10 ;  /* 0x0000000a00087213 */ /* 0x000fc80000000000 */
[----:B------:R-:W-:Y:S01]  /*22240*/  IADD3 R8, RZ, -R8, RZ ;  /* 0x80000008ff087210 */ /* 0x000fe20007ffe0ff */
[----:B------:R-:W1:Y:S02]  /*22250*/  F2I.FTZ.U32.TRUNC.NTZ R3, R3 ;  /* 0x0000000300037305 */ /* 0x000e64000021f000 */
[----:B-1----:R-:W-:-:S04]  /*22260*/  IMAD.MOV R2, RZ, RZ, -R3 ;  /* 0x000000ffff027224 */ /* 0x002fc800078e0a03 */
[----:B------:R-:W-:Y:S02]  /*22270*/  IMAD R11, R2, R7, RZ ;  /* 0x00000007020b7224 */ /* 0x000fe400078e02ff */
[----:B------:R-:W-:-:S04]  /*22280*/  IMAD.MOV.U32 R2, RZ, RZ, RZ ;  /* 0x000000ffff027224 */ /* 0x000fc800078e00ff */
[----:B------:R-:W-:Y:S01]  /*22290*/  IMAD.HI.U32 R2, R3, R11, R2 ;  /* 0x0000000b03027227 */ /* 0x000fe200078e0002 */
[----:B------:R-:W-:Y:S02]  /*222a0*/  IABS R11, R9 ;  /* 0x00000009000b7213 */ /* 0x000fe40000000000 */
[C---:B------:R-:W-:Y:S02]  /*222b0*/  LOP3.LUT R3, R9.reuse, R10, RZ, 0x3c, !PT ;  /* 0x0000000a09037212 */ /* 0x040fe400078e3cff */
[----:B------:R-:W-:Y:S01]  /*222c0*/  IADD3 R9, R9, R6, RZ ;  /* 0x0000000609097210 */ /* 0x000fe20007ffe0ff */
[----:B------:R-:W-:Y:S01]  /*222d0*/  IMAD.HI.U32 R2, R2, R11, RZ ;  /* 0x0000000b02027227 */ /* 0x000fe200078e00ff */
[----:B------:R-:W-:-:S03]  /*222e0*/  ISETP.GE.AND P2, PT, R3, RZ, PT ;  /* 0x000000ff0300720c */ /* 0x000fc60003f46270 */
        /* <DEDUP_REMOVED lines=9> */
[----:B------:R-:W-:-:S04]  /*22380*/  IMAD.MOV R10, RZ, RZ, -R10 ;  /* 0x000000ffff0a7224 */ /* 0x000fc800078e0a0a */
[----:B------:R-:W-:Y:S01]  /*22390*/  IMAD R18, R2, R10, R9 ;  /* 0x0000000a02127224 */ /* 0x000fe200078e0209 */
[----:B------:R-:W-:-:S05]  /*223a0*/  LOP3.LUT R2, RZ, R2, RZ, 0x33, !PT ;  /* 0x00000002ff027212 */ /* 0x000fca00078e33ff */
[----:B------:R-:W-:Y:S01]  /*223b0*/  IMAD.IADD R17, R5, 0x1, R2 ;  /* 0x0000000105117824 */ /* 0x000fe200078e0202 */
[----:B------:R-:W-:Y:S06]  /*223c0*/  BRA `(.L_x_1953) ;  /* 0x00000000000c7947 */ /* 0x000fec0003800000 */
.L_x_1948:
[----:B------:R-:W-:Y:S01]  /*223d0*/  IMAD.MOV.U32 R17, RZ, RZ, RZ ;  /* 0x000000ffff117224 */ /* 0x000fe200078e00ff */
[----:B------:R-:W-:Y:S01]  /*223e0*/  MOV R18, RZ ;  /* 0x000000ff00127202 */ /* 0x000fe20000000f00 */
[----:B------:R-:W-:-:S07]  /*223f0*/  IMAD.U32 R16, RZ, RZ, UR6 ;  /* 0x00000006ff107e24 */ /* 0x000fce000f8e00ff */
.L_x_1953:
[----:B------:R-:W-:-:S13]  /*22400*/  ISETP.NE.AND P0, PT, R0, RZ, PT ;  /* 0x000000ff0000720c */ /* 0x000fda0003f05270 */
[----:B------:R-:W1:Y:S01]  /*22410*/  @!P0 S2R R3, SR_CgaCtaId ;  /* 0x0000000000038919 */ /* 0x000e620000008800 */
[----:B------:R-:W-:-:S04]  /*22420*/  @!P0 MOV R0, 0x400 ;  /* 0x0000040000008802 */ /* 0x000fc80000000f00 */
[----:B-1----:R-:W-:-:S05]  /*22430*/  @!P0 LEA R0, R3, R0, 0x18 ;  /* 0x0000000003008211 */ /* 0x002fca00078ec0ff */
[----:B------:R2:W-:Y:S01]  /*22440*/  @!P0 STS.128 [R0+0x2a8d0], R16 ;  /* 0x02a8d01000008388 */ /* 0x0005e20000000c00 */
[----:B------:R-:W-:Y:S06]  /*22450*/  BAR.ARV 0x5, 0x180 ;  /* 0x0146000000007b1d */ /* 0x000fec0000002000 */
.L_x_1946:
[----:B--2---:R-:W-:Y:S01]  /*22460*/  IMAD.MOV.U32 R0, RZ, RZ, 0x1 ;  /* 0x00000001ff007424 */ /* 0x004fe200078e00ff */
[----:B------:R2:W-:Y:S01]  /*22470*/  STL [R1+0x8], RZ ;  /* 0x000008ff01007387 */ /* 0x0005e20000100800 */
[----:B------:R-:W-:Y:S02]  /*22480*/  ULDC UR4, c[0x0][0xc3c] ;  /* 0x00030f0000047ab9 */ /* 0x000fe40000000800 */
[----:B-1----:R-:W-:Y:S01]  /*22490*/  ISETP.GE.AND P0, PT, R19, UR4, PT ;  /* 0x0000000413007c0c */ /* 0x002fe2000bf06270 */
[----:B------:R2:W-:Y:S04]  /*224a0*/  STL [R1+0x18], R0 ;  /* 0x0000180001007387 */ /* 0x0005e80000100800 */
[----:B------:R2:W-:Y:S08]  /*224b0*/  STL [R1+0x48], RZ ;  /* 0x000048ff01007387 */ /* 0x0005f00000100800 */
[----:B--2---:R-:W-:Y:S05]  /*224c0*/  @P0 BRA `(.L_x_1954) ;  /* 0x0000007400280947 */ /* 0x004fea0003800000 */
[----:B------:R-:W2:Y:S01]  /*224d0*/  LDL.LU R5, [R1+0x4] ;  /* 0x0000040001057983 */ /* 0x000ea20000300800 */
[C---:B------:R-:W-:Y:S01]  /*224e0*/  IMAD.SHL.U32 R0, R4.reuse, 0x8, RZ ;  /* 0x0000000804007824 */ /* 0x040fe200078e00ff */
[----:B------:R-:W1:Y:S01]  /*224f0*/  S2UR UR5, SR_CgaCtaId ;  /* 0x00000000000579c3 */ /* 0x000e620000008800 */
[----:B------:R-:W-:Y:S01]  /*22500*/  LOP3.LUT R7, R4, 0x7f, RZ, 0xc0, !PT ;  /* 0x0000007f04077812 */ /* 0x000fe200078ec0ff */
[----:B------:R-:W-:Y:S01]  /*22510*/  UMOV UR4, 0x400 ;  /* 0x0000040000047882 */ /* 0x000fe20000000000 */
[----:B------:R-:W-:Y:S01]  /*22520*/  BSSY B8, `(.L_x_1954) ;  /* 0x0000744000087945 */ /* 0x000fe20003800000 */
[C---:B------:R-:W-:Y:S01]  /*22530*/  LOP3.LUT R3, R0.reuse, 0x1f8, RZ, 0xc0, !PT ;  /* 0x000001f800037812 */ /* 0x040fe200078ec0ff */
[----:B------:R-:W-:Y:S01]  /*22540*/  ULDC.64 UR38, c[0x0][0x198] ;  /* 0x0000660000267ab9 */ /* 0x000fe20000000a00 */
[C---:B------:R-:W-:Y:S01]  /*22550*/  ISETP.NE.AND P1, PT, R7.reuse, RZ, PT ;  /* 0x000000ff0700720c */ /* 0x040fe20003f25270 */
[----:B0-----:R-:W-:Y:S01]  /*22560*/  IMAD.SHL.U32 R2, R7, 0x8, RZ ;  /* 0x0000000807027824 */ /* 0x001fe200078e00ff */
[----:B------:R-:W-:Y:S01]  /*22570*/  LOP3.LUT R3, R3, 0x38, R4, 0x78, !PT ;  /* 0x0000003803037812 */ /* 0x000fe200078e7804 */
[----:B------:R-:W-:Y:S01]  /*22580*/  ULOP3.LUT UR37, UR60, 0x2, URZ, 0xfc, !UPT ;  /* 0x000000023c257892 */ /* 0x000fe2000f8efc3f */
[----:B------:R-:W-:Y:S01]  /*22590*/  LOP3.LUT R0, R0, 0x38, RZ, 0xc0, !PT ;  /* 0x0000003800007812 */ /* 0x000fe200078ec0ff */
[----:B------:R-:W-:Y:S01]  /*225a0*/  ULDC UR36, c[0x0][0xc] ;  /* 0x0000030000247ab9 */ /* 0x000fe20000000800 */
[----:B------:R-:W-:-:S02]  /*225b0*/  LOP3.LUT R2, R3, 0x200, R2, 0xf8, !PT ;  /* 0x0000020003027812 */ /* 0x000fc400078ef802 */
[C---:B------:R-:W-:Y:S01]  /*225c0*/  LOP3.LUT P0, R3, R4.reuse, 0x1f, RZ, 0xc0, !PT ;  /* 0x0000001f04037812 */ /* 0x040fe2000780c0ff */
[----:B------:R-:W-:Y:S01]  /*225d0*/  IMAD.SHL.U32 R4, R4, 0x10, RZ ;  /* 0x0000001004047824 */ /* 0x000fe200078e00ff */
[----:B------:R-:W-:-:S03]  /*225e0*/  SHF.R.U32.HI R6, RZ, 0x3, R7 ;  /* 0x00000003ff067819 */ /* 0x000fc60000011607 */
[----:B------:R0:W-:Y:S01]  /*225f0*/  STL [R1+0x28], R3 ;  /* 0x0000280301007387 */ /* 0x0001e20000100800 */
[----:B------:R-:W-:Y:S01]  /*22600*/  LOP3.LUT R4, R6, 0x70, R4, 0xf8, !PT ;  /* 0x0000007006047812 */ /* 0x000fe200078ef804 */
[----:B-1----:R-:W-:-:S06]  /*22610*/  ULEA UR4, UR5, UR4, 0x18 ;  /* 0x0000000405047291 */ /* 0x002fcc000f8ec03f */
[----:B0-----:R-:W-:-:S05]  /*22620*/  MOV R3, UR4 ;  /* 0x0000000400037c02 */ /* 0x001fca0008000f00 */
[----:B------:R-:W-:Y:S01]  /*22630*/  IMAD R2, R2, 0x2, R3 ;  /* 0x0000000202027824 */ /* 0x000fe200078e0203 */
[----:B------:R0:W-:Y:S04]  /*22640*/  STL [R1], R3 ;  /* 0x0000000301007387 */ /* 0x0001e80000100800 */
[----:B------:R1:W-:Y:S04]  /*22650*/  STL [R1+0x2c], R2 ;  /* 0x00002c0201007387 */ /* 0x0003e80000100800 */
[----:B------:R-:W-:Y:S01]  /*22660*/  STL [R1+0x48], RZ ;  /* 0x000048ff01007387 */ /* 0x000fe20000100800 */
[----:B0-----:R-:W-:-:S02]  /*22670*/  IMAD.MOV.U32 R3, RZ, RZ, 0x1 ;  /* 0x00000001ff037424 */ /* 0x001fc400078e00ff */
[----:B-1----:R-:W-:Y:S01]  /*22680*/  IMAD.MOV.U32 R2, RZ, RZ, 0x1 ;  /* 0x00000001ff027424 */ /* 0x002fe200078e00ff */
[----:B--2---:R-:W-:-:S04]  /*22690*/  LOP3.LUT R5, R5, 0xfffffffd, RZ, 0xc0, !PT ;  /* 0xfffffffd05057812 */ /* 0x004fc800078ec0ff */
[----:B------:R-:W-:-:S04]  /*226a0*/  @P1 LOP3.LUT R5, R5, 0x2, RZ, 0xfc, !PT ;  /* 0x0000000205051812 */ /* 0x000fc800078efcff */
[----:B------:R-:W-:-:S04]  /*226b0*/  LOP3.LUT R5, R5, 0xfffffffe, RZ, 0xc0, !PT ;  /* 0xfffffffe05057812 */ /* 0x000fc800078ec0ff */
[----:B------:R-:W-:Y:S02]  /*226c0*/  @P0 LOP3.LUT R5, R5, 0x1, RZ, 0xfc, !PT ;  /* 0x0000000105050812 */ /* 0x000fe400078efcff */
[----:B------:R-:W-:Y:S02]  /*226d0*/  ISETP.NE.OR P0, PT, R7, RZ, !P0 ;  /* 0x000000ff0700720c */ /* 0x000fe40004705670 */
[----:B------:R-:W-:-:S11]  /*226e0*/  LOP3.LUT R5, R5, 0xfffffff7, RZ, 0xc0, !PT ;  /* 0xfffffff705057812 */ /* 0x000fd600078ec0ff */
[----:B------:R-:W-:-:S05]  /*226f0*/  @P0 LOP3.LUT R5, R5, 0x8, RZ, 0xfc, !PT ;  /* 0x0000000805050812 */ /* 0x000fca00078efcff */
[----:B------:R-:W-:Y:S04]  /*22700*/  STL [R1+0x4], R5 ;  /* 0x0000040501007387 */ /* 0x000fe80000100800 */
[----:B------:R0:W-:Y:S04]  /*22710*/  STL [R1+0x20], R2 ;  /* 0x0000200201007387 */ /* 0x0001e80000100800 */
[----:B------:R1:W-:Y:S04]  /*22720*/  STL [R1+0xc], RZ ;  /* 0x00000cff01007387 */ /* 0x0003e80000100800 */
[----:B------:R1:W-:Y:S01]  /*22730*/  STL [R1+0x8], RZ ;  /* 0x000008ff01007387 */ /* 0x0003e20000100800 */
[----:B0-----:R-:W-:-:S03]  /*22740*/  LOP3.LUT R2, R0, 0x40, RZ, 0xfc, !PT ;  /* 0x0000004000027812 */ /* 0x001fc600078efcff */
[----:B------:R1:W-:Y:S01]  /*22750*/  STL [R1+0x18], R3 ;  /* 0x0000180301007387 */ /* 0x0003e20000100800 */
[----:B------:R-:W-:-:S07]  /*22760*/  LOP3.LUT R0, R0, 0x80, RZ, 0xfc, !PT ;  /* 0x0000008000007812 */ /* 0x000fce00078efcff */
.L_x_2114:
[----:B0-----:R-:W0:Y:S01]  /*22770*/  LDC.64 R12, c[0x0][0xa00] ;  /* 0x00028000ff0c7b82 */ /* 0x001e220000000a00 */
[----:B------:R-:W-:Y:S05]  /*22780*/  YIELD ;  /* 0x0000000000007946 */ /* 0x000fea0003800000 */
[----:B------:R-:W-:Y:S01]  /*22790*/  ULDC.64 UR4, c[0x0][0xa28] ;  /* 0x00028a0000047ab9 */ /* 0x000fe20000000a00 */
[----:B------:R-:W-:Y:S02]  /*227a0*/  CS2R R6, SRZ ;  /* 0x0000000000067805 */ /* 0x000fe4000001ff00 */
[----:B------:R-:W-:Y:S01]  /*227b0*/  ISETP.NE.U32.AND P0, PT, RZ, UR4, PT ;  /* 0x00000004ff007c0c */ /* 0x000fe2000bf05070 */
[----:B------:R-:W-:Y:S01]  /*227c0*/  ULDC.64 UR10, c[0x0][0x208] ;  /* 0x00008200000a7ab9 */ /* 0x000fe20000000a00 */
[----:B------:R-:W-:Y:S01]  /*227d0*/  ULDC.64 UR8, c[0x0][0xa18] ;  /* 0x0002860000087ab9 */ /* 0x000fe20000000a00 */
[----:B--2---:R-:W2:Y:S01]  /*227e0*/  LDC.64 R4, c[0x0][0xa08] ;  /* 0x00028200ff047b82 */ /* 0x004ea20000000a00 */
[----:B------:R-:W-:Y:S01]  /*227f0*/  ISETP.NE.AND.EX P0, PT, RZ, UR5, PT, P0 ;  /* 0x00000005ff007c0c */ /* 0x000fe2000bf05300 */
[----:B------:R-:W-:Y:S01]  /*22800*/  ULDC.64 UR4, c[0x0][0xa00] ;  /* 0x0002800000047ab9 */ /* 0x000fe20000000a00 */
[----:B------:R-:W-:Y:S01]  /*22810*/  ULDC.64 UR6, c[0x0][0xa08] ;  /* 0x0002820000067ab9 */ /* 0x000fe20000000a00 */
[----:B------:R-:W-:-:S04]  /*22820*/  ISETP.NE.U32.AND P1, PT, RZ, UR4, PT ;  /* 0x00000004ff007c0c */ /* 0x000fc8000bf25070 */
[----:B------:R-:W-:Y:S01]  /*22830*/  ISETP.NE.AND.EX P1, PT, RZ, UR5, PT, P1 ;  /* 0x00000005ff007c0c */ /* 0x000fe2000bf25310 */
[----:B------:R-:W-:Y:S01]  /*22840*/  ULDC.64 UR4, c[0x0][0xa10] ;  /* 0x0002840000047ab9 */ /* 0x000fe20000000a00 */
[----:B0-----:R-:W-:Y:S01]  /*22850*/  IMAD.WIDE R12, R19, 0x4, R12 ;  /* 0x00000004130c7825 */ /* 0x001fe200078e020c */
[----:B------:R-:W-:-:S03]  /*22860*/  ISETP.NE.U32.AND P3, PT, RZ, UR8, PT ;  /* 0x00000008ff007c0c */ /* 0x000fc6000bf65070 */
[----:B-1----:R-:W0:Y:S07]  /*22870*/  @P0 LDC.64 R2, c[0x0][0xa28] ;  /* 0x00028a00ff020b82 */ /* 0x002e2e0000000a00 */
[----:B------:R-:W3:Y:S01]  /*22880*/  @P1 LDG.E R7, desc[UR10][R12.64] ;  /* 0x0000000a0c071981 */ /* 0x000ee2000c1e1900 */
[----:B------:R-:W-:-:S13]  /*22890*/  ISETP.NE.AND.EX P3, PT, RZ, UR9, PT, P3 ;  /* 0x00000009ff007c0c */ /* 0x000fda000bf65330 */
[----:B------:R-:W1:Y:S01]  /*228a0*/  @P3 LDC.64 R10, c[0x0][0xa18] ;  /* 0x00028600ff0a3b82 */ /* 0x000e620000000a00 */
[----:B0-----:R-:W-:-:S05]  /*228b0*/  @P0 IMAD.WIDE R2, R19, 0x4, R2 ;  /* 0x0000000413020825 */ /* 0x001fca00078e0202 */
[----:B-----5:R0:W5:Y:S01]  /*228c0*/  @P0 LDG.E R6, desc[UR10][R2.64] ;  /* 0x0000000a02060981 */ /* 0x020162000c1e1900 */
[----:B------:R-:W-:Y:S01]  /*228d0*/  ISETP.NE.U32.AND P0, PT, RZ, UR4, PT ;  /* 0x00000004ff007c0c */ /* 0x000fe2000bf05070 */
[----:B------:R-:W-:Y:S01]  /*228e0*/  ULDC UR4, c[0x0][0x288] ;  /* 0x0000a20000047ab9 */ /* 0x000fe20000000800 */
[----:B------:R-:W-:Y:S01]  /*228f0*/  ISETP.NE.U32.AND P2, PT, RZ, UR6, PT ;  /* 0x00000006ff007c0c */ /* 0x000fe2000bf45070 */
[----:B------:R-:W-:Y:S01]  /*22900*/  IMAD.MOV.U32 R8, RZ, RZ, RZ ;  /* 0x000000ffff087224 */ /* 0x000fe200078e00ff */
[----:B------:R-:W-:Y:S01]  /*22910*/  ISETP.NE.AND.EX P0, PT, RZ, UR5, PT, P0 ;  /* 0x00000005ff007c0c */ /* 0x000fe2000bf05300 */
[C---:B--2---:R-:W-:Y:S01]  /*22920*/  IMAD.WIDE R4, R19.reuse, 0x4, R4 ;  /* 0x0000000413047825 */ /* 0x044fe200078e0204 */
[----:B------:R-:W-:Y:S02]  /*22930*/  ISETP.NE.AND.EX P2, PT, RZ, UR7, PT, P2 ;  /* 0x00000007ff007c0c */ /* 0x000fe4000bf45320 */
[----:B------:R-:W-:Y:S01]  /*22940*/  MOV R0, RZ ;  /* 0x000000ff00007202 */ /* 0x000fe20000000f00 */
[----:B0-----:R-:W0:Y:S01]  /*22950*/  LDC.64 R2, c[0x0][0xa10] ;  /* 0x00028400ff027b82 */ /* 0x001e220000000a00 */
[----:B-1----:R-:W-:-:S09]  /*22960*/  @P3 IMAD.WIDE R10, R19, 0x4, R10 ;  /* 0x00000004130a3825 */ /* 0x002fd200078e020a */
[----:B------:R-:W5:Y:S01]  /*22970*/  @P2 LDG.E R8, desc[UR10][R4.64] ;  /* 0x0000000a04082981 */ /* 0x000f62000c1e1900 */
[----:B0-----:R-:W-:-:S05]  /*22980*/  IMAD.WIDE R2, R19, 0x4, R2 ;  /* 0x0000000413027825 */ /* 0x001fca00078e0202 */
[----:B------:R-:W5:Y:S04]  /*22990*/  @P0 LDG.E R0, desc[UR10][R2.64] ;  /* 0x0000000a02000981 */ /* 0x000f68000c1e1900 */
[----:B---3--:R0:W-:Y:S02]  /*229a0*/  STL [R1+0x40], R7 ;  /* 0x0000400701007387 */ /* 0x0081e40000100800 */
        /* <DEDUP_REMOVED lines=11> */
[----:B--2---:R0:W-:Y:S01]  /*22a60*/  STL [R1+0x3c], R7 ;  /* 0x00003c0701007387 */ /* 0x0041e20000100800 */
[----:B------:R-:W-:Y:S02]  /*22a70*/  IMAD.MOV.U32 R11, RZ, RZ, R7 ;  /* 0x000000ffff0b7224 */ /* 0x000fe400078e0007 */
[----:B0-----:R-:W-:Y:S01]  /*22a80*/  IMAD.U32 R7, RZ, RZ, UR4 ;  /* 0x00000004ff077e24 */ /* 0x001fe2000f8e00ff */
[----:B----4-:R-:W-:Y:S06]  /*22a90*/  @P3 BRA `(.L_x_1955) ;  /* 0x0000000000183947 */ /* 0x010fec0003800000 */
[----:B------:R-:W-:Y:S05]  /*22aa0*/  @!P1 BRA `(.L_x_1955) ;  /* 0x0000000000149947 */ /* 0x000fea0003800000 */
[----:B------:R-:W-:Y:S02]  /*22ab0*/  ULDC.64 UR4, c[0x0][0x208] ;  /* 0x0000820000047ab9 */ /* 0x000fe40000000a00 */
[----:B------:R-:W2:Y:S04]  /*22ac0*/  LDG.E R9, desc[UR4][R12.64] ;  /* 0x000000040c097981 */ /* 0x000ea8000c1e1900 */
[----:B------:R-:W2:Y:S02]  /*22ad0*/  LDG.E R12, desc[UR4][R12.64+0x4] ;  /* 0x000004040c0c7981 */ /* 0x000ea4000c1e1900 */
[----:B--2---:R-:W-:-:S05]  /*22ae0*/  IADD3 R11, -R9, R12, RZ ;  /* 0x0000000c090b7210 */ /* 0x004fca0007ffe1ff */
[----:B------:R0:W-:Y:S02]  /*22af0*/  STL [R1+0x3c], R11 ;  /* 0x00003c0b01007387 */ /* 0x0001e40000100800 */
.L_x_1955:
[----:B-----5:R-:W-:Y:S01]  /*22b00*/  IMAD.IADD R8, R8, 0x1, R6 ;  /* 0x0000000108087824 */ /* 0x020fe200078e0206 */
[----:B------:R-:W-:Y:S02]  /*22b10*/  ULDC.64 UR4, c[0x0][0xa20] ;  /* 0x0002880000047ab9 */ /* 0x000fe40000000a00 */
[----:B------:R-:W-:Y:S02]  /*22b20*/  ISETP.NE.U32.AND P1, PT, RZ, UR4, PT ;  /* 0x00000004ff007c0c */ /* 0x000fe4000bf25070 */
[----:B------:R1:W-:Y:S02]  /*22b30*/  STL [R1+0x1c], R8 ;  /* 0x00001c0801007387 */ /* 0x0003e40000100800 */
[----:B------:R-:W-:-:S13]  /*22b40*/  ISETP.NE.AND.EX P1, PT, RZ, UR5, PT, P1 ;  /* 0x00000005ff007c0c */ /* 0x000fda000bf25310 */
[----:B-1----:R-:W-:Y:S05]  /*22b50*/  @!P1 BRA `(.L_x_1956) ;  /* 0x0000000000149947 */ /* 0x002fea0003800000 */
[----:B------:R-:W1:Y:S01]  /*22b60*/  LDC.64 R4, c[0x0][0xa20] ;  /* 0x00028800ff047b82 */ /* 0x000e620000000a00 */
[----:B------:R-:W-:Y:S01]  /*22b70*/  ULDC.64 UR4, c[0x0][0x208] ;  /* 0x0000820000047ab9 */ /* 0x000fe20000000a00 */
[----:B-1----:R-:W-:-:S05]  /*22b80*/  IMAD.WIDE R4, R19, 0x4, R4 ;  /* 0x0000000413047825 */ /* 0x002fca00078e0204 */
[----:B------:R1:W5:Y:S01]  /*22b90*/  LDG.E R7, desc[UR4][R4.64] ;  /* 0x0000000404077981 */ /* 0x000362000c1e1900 */
[----:B------:R-:W-:Y:S05]  /*22ba0*/  BRA `(.L_x_1957) ;  /* 0x0000000000147947 */ /* 0x000fea0003800000 */
.L_x_1956:
[----:B------:R-:W-:Y:S05]  /*22bb0*/  @!P2 BRA `(.L_x_1957) ;  /* 0x000000000010a947 */ /* 0x000fea0003800000 */
[----:B------:R-:W-:Y:S02]  /*22bc0*/  ULDC.64 UR4, c[0x0][0x208] ;  /* 0x0000820000047ab9 */ /* 0x000fe40000000a00 */
[----:B------:R-:W2:Y:S04]  /*22bd0*/  LDG.E R7, desc[UR4][R4.64] ;  /* 0x0000000404077981 */ /* 0x000ea8000c1e1900 */
[----:B------:R-:W2:Y:S02]  /*22be0*/  LDG.E R4, desc[UR4][R4.64+0x4] ;  /* 0x0000040404047981 */ /* 0x000ea4000c1e1900 */
[----:B--2---:R-:W-:-:S07]  /*22bf0*/  IMAD.IADD R7, R4, 0x1, -R7 ;  /* 0x0000000104077824 */ /* 0x004fce00078e0a07 */
.L_x_1957:
[----:B------:R-:W-:Y:S02]  /*22c00*/  ULDC.64 UR4, c[0x0][0x208] ;  /* 0x0000820000047ab9 */ /* 0x000fe40000000a00 */
[----:B-1----:R-:W2:Y:S04]  /*22c10*/  @P0 LDG.E R4, desc[UR4][R2.64] ;  /* 0x0000000402040981 */ /* 0x002ea8000c1e1900 */
[----:B------:R1:W2:Y:S01]  /*22c20*/  @P0 LDG.E R2, desc[UR4][R2.64+0x4] ;  /* 0x0000040402020981 */ /* 0x0002a2000c1e1900 */
[----:B------:R-:W-:Y:S01]  /*22c30*/  IMAD.SHL.U32 R12, R17, 0x80, RZ ;  /* 0x00000080110c7824 */ /* 0x000fe200078e00ff */
[----:B-----5:R-:W-:-:S03]  /*22c40*/  IADD3 R9, -R6, R7, RZ ;  /* 0x0000000706097210 */ /* 0x020fc60007ffe1ff */
[----:B------:R-:W-:Y:S01]  /*22c50*/  VIADD R7, R12, 0x7f ;  /* 0x0000007f0c077836 */ /* 0x000fe20000000000 */
[----:B------:R3:W-:Y:S01]  /*22c60*/  STL [R1+0x34], R12 ;  /* 0x0000340c01007387 */ /* 0x0007e20000100800 */
[----:B-1----:R-:W1:Y:S02]  /*22c70*/  LDC R3, c[0x0][0x448] ;  /* 0x00011200ff037b82 */ /* 0x002e640000000800 */
[----:B-1----:R-:W-:-:S13]  /*22c80*/  ISETP.NE.AND P1, PT, R3, 0x1, PT ;  /* 0x000000010300780c */ /* 0x002fda0003f25270 */
[----:B------:R-:W1:Y:S08]  /*22c90*/  @P1 LDC R3, c[0x0][0x44c] ;  /* 0x00011300ff031b82 */ /* 0x000e700000000800 */
[----:B------:R-:W4:Y:S01]  /*22ca0*/  @P1 LDC R5, c[0x0][0x450] ;  /* 0x00011400ff051b82 */ /* 0x000f220000000800 */
[----:B--2---:R-:W-:Y:S02]  /*22cb0*/  @P0 IMAD.IADD R10, R2, 0x1, -R4 ;  /* 0x00000001020a0824 */ /* 0x004fe400078e0a04 */
[----:B-1----:R-:W-:-:S04]  /*22cc0*/  @P1 IMAD.HI.U32 R2, R7, R3, RZ ;  /* 0x0000000307021227 */ /* 0x002fc800078e00ff */
[----:B------:R-:W-:Y:S01]  /*22cd0*/  IMAD.IADD R6, R9, 0x1, R10 ;  /* 0x0000000109067824 */ /* 0x000fe200078e020a */
[----:B----4-:R-:W-:-:S03]  /*22ce0*/  @P1 SHF.R.U32.HI R7, RZ, R5, R2 ;  /* 0x00000005ff071219 */ /* 0x010fc60000011602 */
[C---:B------:R-:W-:Y:S01]  /*22cf0*/  VIADD R2, R6.reuse, 0x5f ;  /* 0x0000005f06027836 */ /* 0x040fe20000000000 */
[----:B------:R-:W-:-:S03]  /*22d00*/  IADD3 R17, R6, 0x1, -R11 ;  /* 0x0000000106117810 */ /* 0x000fc60007ffe80b */
[----:B------:R-:W-:-:S04]  /*22d10*/  IMAD.HI R2, R2, 0x2aaaaaab, RZ ;  /* 0x2aaaaaab02027827 */ /* 0x000fc800078e02ff */
[----:B------:R-:W-:Y:S01]  /*22d20*/  IMAD.IADD R7, R17, 0x1, R7 ;  /* 0x0000000111077824 */ /* 0x000fe200078e0207 */
[----:B------:R-:W-:-:S04]  /*22d30*/  SHF.R.U32.HI R21, RZ, 0x1f, R2 ;  /* 0x0000001fff157819 */ /* 0x000fc80000011602 */
[----:B------:R-:W-:Y:S02]  /*22d40*/  LEA.HI.SX32 R21, R2, R21, 0x1c ;  /* 0x0000001502157211 */ /* 0x000fe400078fe2ff */
[----:B------:R-:W1:Y:S02]  /*22d50*/  LDC.64 R2, c[0x0][0x9e0] ;  /* 0x00027800ff027b82 */ /* 0x000e640000000a00 */
[----:B-1----:R-:W-:Y:S02]  /*22d60*/  ISETP.GE.AND P2, PT, R3, 0x1, PT ;  /* 0x000000010300780c */ /* 0x002fe40003f46270 */
[----:B------:R-:W-:-:S11]  /*22d70*/  IADD3 R8, R7, R2, RZ ;  /* 0x0000000207087210 */ /* 0x000fd60007ffe0ff */
[----:B---3--:R-:W-:Y:S05]  /*22d80*/  @!P2 BRA `(.L_x_1958) ;  /* 0x000000000048a947 */ /* 0x008fea0003800000 */
        /* <DEDUP_REMOVED lines=11> */
.L_x_1960:
[----:B------:R-:W-:-:S13]  /*22e40*/  ISETP.NE.AND P3, PT, R3, 0x1, PT ;  /* 0x000000010300780c */ /* 0x000fda0003f65270 */
[----:B------:R-:W1:Y:S02]  /*22e50*/  @P3 LDC.64 R4, c[0x0][0x9e8] ;  /* 0x00027a00ff043b82 */ /* 0x000e640000000a00 */
[----:B-1----:R-:W-:-:S05]  /*22e60*/  @P3 IMAD.HI.U32 R4, R2, R4, RZ ;  /* 0x0000000402043227 */ /* 0x002fca00078e00ff */
[----:B------:R-:W-:-:S07]  /*22e70*/  @P3 SHF.R.U32.HI R2, RZ, R5, R4 ;  /* 0x00000005ff023219 */ /* 0x000fce0000011604 */
.L_x_1961:
[----:B------:R-:W-:Y:S05]  /*22e80*/  BSYNC B0 ;  /* 0x0000000000007941 */ /* 0x000fea0003800000 */
.L_x_1959:
[----:B------:R-:W-:-:S05]  /*22e90*/  IMAD R2, R2, R3, R3 ;  /* 0x0000000302027224 */ /* 0x000fca00078e0203 */
[----:B------:R-:W-:-:S07]  /*22ea0*/  VIMNMX R8, R8, R2, PT ;  /* 0x0000000208087248 */ /* 0x000fce0003fe0100 */
.L_x_1958:
[----:B------:R-:W1:Y:S01]  /*22eb0*/  @P1 LDC R4, c[0x0][0x44c] ;  /* 0x00011300ff041b82 */ /* 0x000e620000000800 */
[----:B------:R-:W-:Y:S01]  /*22ec0*/  IMAD.MOV.U32 R2, RZ, RZ, R12 ;  /* 0x000000ffff027224 */ /* 0x000fe200078e000c */
[----:B------:R-:W-:Y:S01]  /*22ed0*/  ULDC UR4, c[0x0][0x9dc] ;  /* 0x0002770000047ab9 */ /* 0x000fe20000000800 */
[----:B------:R-:W-:-:S05]  /*22ee0*/  IMAD.IADD R20, R6, 0x1, -R11 ;  /* 0x0000000106147824 */ /* 0x000fca00078e0a0b */
[----:B------:R-:W2:Y:S01]  /*22ef0*/  @P1 LDC R5, c[0x0][0x450] ;  /* 0x00011400ff051b82 */ /* 0x000ea20000000800 */
[----:B-1----:R-:W-:-:S05]  /*22f00*/  @P1 IMAD.HI.U32 R4, R12, R4, RZ ;  /* 0x000000040c041227 */ /* 0x002fca00078e00ff */
[----:B--2---:R-:W-:-:S04]  /*22f10*/  @P1 SHF.R.U32.HI R2, RZ, R5, R4 ;  /* 0x00000005ff021219 */ /* 0x004fc80000011604 */
        /* <DEDUP_REMOVED lines=13> */
.L_x_1964:
[----:B------:R-:W-:-:S13]  /*22ff0*/  ISETP.NE.AND P1, PT, R3, 0x1, PT ;  /* 0x000000010300780c */ /* 0x000fda0003f25270 */
[----:B------:R-:W1:Y:S02]  /*23000*/  @P1 LDC.64 R4, c[0x0][0x9e8] ;  /* 0x00027a00ff041b82 */ /* 0x000e640000000a00 */
[----:B-1----:R-:W-:-:S05]  /*23010*/  @P1 IMAD.HI.U32 R4, R2, R4, RZ ;  /* 0x0000000402041227 */ /* 0x002fca00078e00ff */
[----:B------:R-:W-:-:S07]  /*23020*/  @P1 SHF.R.U32.HI R2, RZ, R5, R4 ;  /* 0x00000005ff021219 */ /* 0x000fce0000011604 */
.L_x_1965:
[----:B------:R-:W-:Y:S05]  /*23030*/  BSYNC B0 ;  /* 0x0000000000007941 */ /* 0x000fea0003800000 */
.L_x_1963:
[----:B------:R-:W-:-:S05]  /*23040*/  IMAD R2, R2, R3, RZ ;  /* 0x0000000302027224 */ /* 0x000fca00078e02ff */
[----:B------:R-:W-:-:S07]  /*23050*/  VIMNMX R6, R6, R2, !PT ;  /* 0x0000000206067248 */ /* 0x000fce0007fe0100 */
.L_x_1962:
[----:B------:R-:W-:Y:S01]  /*23060*/  VIADD R8, R8, 0x5f ;  /* 0x0000005f08087836 */ /* 0x000fe20000000000 */
[----:B------:R-:W-:Y:S01]  /*23070*/  BSSY B0, `(.L_x_1966) ;  /* 0x000014d000007945 */ /* 0x000fe20003800000 */
[----:B------:R-:W-:Y:S01]  /*23080*/  IMAD.HI R6, R6, 0x2aaaaaab, RZ ;  /* 0x2aaaaaab06067827 */ /* 0x000fe200078e02ff */
[----:B------:R-:W-:-:S03]  /*23090*/  PLOP3.LUT P5, PT, PT, PT, PT, 0x80, 0x0 ;  /* 0x000000000000781c */ /* 0x000fc60003faf070 */
        /* <DEDUP_REMOVED lines=18> */
[----:B------:R-:W-:-:S04]  /*231c0*/  @P1 LEA.HI.SX32 R4, R2, R5, 0x1c ;  /* 0x0000000502041211 */ /* 0x000fc800078fe2ff */
[----:B------:R-:W-:-:S13]  /*231d0*/  ISETP.GT.AND P1, PT, R4, R3, PT ;  /* 0x000000030400720c */ /* 0x000fda0003f24270 */
[----:B------:R-:W-:Y:S05]  /*231e0*/  @!P1 BRA `(.L_x_1967) ;  /* 0x0000001000d49947 */ /* 0x000fea0003800000 */
[----:B------:R-:W-:Y:S01]  /*231f0*/  UMOV UR4, 0xffffffff ;  /* 0xffffffff00047882 */ /* 0x000fe20000000000 */
[----:B------:R-:W-:Y:S02]  /*23200*/  SEL R2, R19, RZ, !P0 ;  /* 0x000000ff13027207 */ /* 0x000fe40004000000 */
[----:B------:R-:W-:Y:S05]  /*23210*/  BRA.DIV UR4, `(.L_x_1968) ;  /* 0x0000007604b07947 */ /* 0x000fea000b800000 */
[----:B------:R-:W1:Y:S02]  /*23220*/  S2R R5, SR_TID.X ;  /* 0x0000000000057919 */ /* 0x000e640000002100 */
[----:B-1----:R-:W-:-:S04]  /*23230*/  SHF.R.U32.HI R5, RZ, 0x5, R5 ;  /* 0x00000005ff057819 */ /* 0x002fc80000011605 */
[----:B------:R-:W-:-:S05]  /*23240*/  LOP3.LUT R5, R5, 0x3, RZ, 0xc0, !PT ;  /* 0x0000000305057812 */ /* 0x000fca00078ec0ff */
[----:B------:R1:W2:Y:S02]  /*23250*/  SHFL.IDX PT, R14, R5, RZ, 0x1f ;  /* 0x00001fff050e7589 */ /* 0x0002a400000e0000 */
.L_x_2157:
[----:B--2---:R-:W-:Y:S02]  /*23260*/  ISETP.NE.AND P0, PT, R14, RZ, PT ;  /* 0x000000ff0e00720c */ /* 0x004fe40003f05270 */
[----:B------:R-:W-:-:S11]  /*23270*/  PLOP3.LUT P2, PT, PT, PT, PT, 0x8, 0x0 ;  /* 0x000000000000781c */ /* 0x000fd60003f4e170 */
[----:B------:R-:W-:Y:S05]  /*23280*/  @P0 BRA `(.L_x_1969) ;  /* 0x00000000000c0947 */ /* 0x000fea0003800000 */
[----:B------:R-:W-:-:S03]  /*23290*/  UMOV UR4, 0xffffffff ;  /* 0xffffffff00047882 */ /* 0x000fc60000000000 */
[----:B------:R-:W-:Y:S05]  /*232a0*/  BRA.DIV UR4, `(.L_x_1970) ;  /* 0x0000007604c07947 */ /* 0x000fea000b800000 */
[----:B------:R-:W-:-:S13]  /*232b0*/  ELECT P2, URZ, PT ;  /* 0x00000000003f782f */ /* 0x000fda0003840000 */
.L_x_1969:
[----:B-1----:R-:W2:Y:S04]  /*232c0*/  LDL R5, [R1+0x48] ;  /* 0x0000480001057983 */ /* 0x002ea80000100800 */
[----:B------:R-:W3:Y:S01]  /*232d0*/  LDL R7, [R1] ;  /* 0x0000000001077983 */ /* 0x000ee20000100800 */
[----:B------:R-:W-:Y:S01]  /*232e0*/  BSSY B1, `(.L_x_1971) ;  /* 0x0000008000017945 */ /* 0x000fe20003800000 */
[----:B--2---:R-:W-:-:S04]  /*232f0*/  IADD3 R5, R5, 0x1, RZ ;  /* 0x0000000105057810 */ /* 0x004fc80007ffe0ff */
[----:B------:R-:W-:-:S04]  /*23300*/  LEA.HI R6, R5, R5, RZ, 0x1 ;  /* 0x0000000505067211 */ /* 0x000fc800078f08ff */
[----:B------:R-:W-:-:S05]  /*23310*/  LOP3.LUT R6, R6, 0xfffffffe, RZ, 0xc0, !PT ;  /* 0xfffffffe06067812 */ /* 0x000fca00078ec0ff */
[----:B------:R-:W-:-:S05]  /*23320*/  IMAD.IADD R5, R5, 0x1, -R6 ;  /* 0x0000000105057824 */ /* 0x000fca00078e0a06 */
[----:B------:R-:W-:-:S04]  /*23330*/  SHF.L.U32 R5, R5, 0x1f, RZ ;  /* 0x0000001f05057819 */ /* 0x000fc800000006ff */
[----:B---3--:R-:W1:Y:S02]  /*23340*/  SYNCS.PHASECHK.TRANS64.TRYWAIT P0, [R7+URZ+0x2a820], R5 ;  /* 0x02a82005070075a7 */ /* 0x008e64000800017f */
[----:B-1----:R-:W-:Y:S05]  /*23350*/  @!P0 BRA `(.L_x_1972) ;  /* 0x0000007400b88947 */ /* 0x002fea0003800000 */
.L_x_2160:
[----:B------:R-:W-:Y:S05]  /*23360*/  BSYNC B1 ;  /* 0x0000000000017941 */ /* 0x000fea0003800000 */
.L_x_1971:
[----:B------:R-:W-:Y:S04]  /*23370*/  BSSY B1, `(.L_x_1973) ;  /* 0x0000081000017945 */ /* 0x000fe80003800000 */
[----:B------:R-:W-:Y:S05]  /*23380*/  @!P2 BRA `(.L_x_1974) ;  /* 0x0000000400fca947 */ /* 0x000fea0003800000 */
[----:B------:R-:W2:Y:S04]  /*23390*/  LDL R9, [R1] ;  /* 0x0000000001097983 */ /* 0x000ea80000100800 */
[----:B------:R-:W2:Y:S04]  /*233a0*/  LDL R7, [R1+0xc] ;  /* 0x00000c0001077983 */ /* 0x000ea80000100800 */
[----:B------:R-:W3:Y:S01]  /*233b0*/  LDL R8, [R1+0x20] ;  /* 0x0000200001087983 */ /* 0x000ee20000100800 */
[----:B------:R-:W-:Y:S01]  /*233c0*/  BSSY B2, `(.L_x_1975) ;  /* 0x0000008000027945 */ /* 0x000fe20003800000 */
[----:B-1----:R-:W1:Y:S02]  /*233d0*/  S2R R6, SR_TID.X ;  /* 0x0000000000067919 */ /* 0x002e640000002100 */
[----:B-1----:R-:W-:-:S04]  /*233e0*/  LOP3.LUT R6, R6, 0x7f, RZ, 0xc0, !PT ;  /* 0x0000007f06067812 */ /* 0x002fc800078ec0ff */
[----:B------:R-:W-:Y:S01]  /*233f0*/  ISETP.NE.AND P4, PT, R6, RZ, PT ;  /* 0x000000ff0600720c */ /* 0x000fe20003f85270 */
[----:B--2---:R-:W-:Y:S01]  /*23400*/  IMAD R7, R7, 0x8, R9 ;  /* 0x0000000807077824 */ /* 0x004fe200078e0209 */
[----:B---3--:R-:W-:-:S04]  /*23410*/  SHF.L.U32 R10, R8, 0x1f, RZ ;  /* 0x0000001f080a7819 */ /* 0x008fc800000006ff */
[----:B------:R-:W1:Y:S02]  /*23420*/  SYNCS.PHASECHK.TRANS64.TRYWAIT P0, [R7+URZ+0x2a8a0], R10 ;  /* 0x02a8a00a070075a7 */ /* 0x000e64000800017f */
[----:B-1----:R-:W-:Y:S05]  /*23430*/  @!P0 BRA `(.L_x_1976) ;  /* 0x0000007400988947 */ /* 0x002fea0003800000 */
.L_x_2161:
[----:B------:R-:W-:Y:S05]  /*23440*/  BSYNC B2 ;  /* 0x0000000000027941 */ /* 0x000fea0003800000 */
.L_x_1975:
        /* <DEDUP_REMOVED lines=8> */
.L_x_1978:
[----:B------:R-:W-:Y:S05]  /*234d0*/  BSYNC B2 ;  /* 0x0000000000027941 */ /* 0x000fea0003800000 */
.L_x_1977:
[----:B------:R-:W3:Y:S04]  /*234e0*/  LDL R8, [R1] ;  /* 0x0000000001087983 */ /* 0x000ee80000100800 */
[----:B--2---:R-:W3:Y:S01]  /*234f0*/  LDL R5, [R1+0xc] ;  /* 0x00000c0001057983 */ /* 0x004ee20000100800 */
[----:B------:R-:W-:Y:S01]  /*23500*/  IMAD.MOV.U32 R12, RZ, RZ, RZ ;  /* 0x000000ffff0c7224 */ /* 0x000fe200078e00ff */
[----:B------:R-:W-:Y:S01]  /*23510*/  UIADD3 UR4, UP0, UR38, 0x570, URZ ;  /* 0x0000057026047890 */ /* 0x000fe2000ff1e03f */
[----:B------:R-:W-:Y:S01]  /*23520*/  IMAD R6, R4, 0x60, R0 ;  /* 0x0000006004067824 */ /* 0x000fe200078e0200 */
[----:B------:R-:W-:Y:S01]  /*23530*/  PLOP3.LUT P0, PT, PT, PT, PT, 0x80, 0x0 ;  /* 0x000000000000781c */ /* 0x000fe20003f0f070 */
[----:B------:R-:W-:Y:S01]  /*23540*/  UMOV UR6, 0x0 ;  /* 0x0000000000067882 */ /* 0x000fe20000000000 */
[----:B------:R-:W-:Y:S01]  /*23550*/  R2UR UR10, R12 ;  /* 0x000000000c0a72ca */ /* 0x000fe200000e0000 */
[----:B------:R-:W-:Y:S01]  /*23560*/  UIADD3.X UR5, URZ, UR39, URZ, UP0, !UPT ;  /* 0x000000273f057290 */ /* 0x000fe200087fe43f */
[----:B------:R-:W-:Y:S01]  /*23570*/  IADD3 R6, R6, -0x60, RZ ;  /* 0xffffffa006067810 */ /* 0x000fe20007ffe0ff */
[----:B------:R-:W-:Y:S01]  /*23580*/  UMOV UR7, 0x12f00000 ;  /* 0x12f0000000077882 */ /* 0x000fe20000000000 */
[----:B---3--:R-:W-:-:S02]  /*23590*/  IMAD R9, R5, 0x9000, R8 ;  /* 0x0000900005097824 */ /* 0x008fc400078e0208 */
[----:B------:R-:W-:Y:S02]  /*235a0*/  VIADD R5, R7, 0x2a890 ;  /* 0x0002a89007057836 */ /* 0x000fe40000000000 */
[----:B------:R-:W-:-:S07]  /*235b0*/  VIADD R8, R9, 0x18400 ;  /* 0x0001840009087836 */ /* 0x000fce0000000000 */
.L_x_1979:
        /* <DEDUP_REMOVED lines=16> */
.L_x_1980:
        /* <DEDUP_REMOVED lines=15> */
.L_x_1981:
        /* <DEDUP_REMOVED lines=10> */
[----:B------:R-:W2:Y:S01]  /*23850*/  SYNCS.PHASECHK.TRANS64.TRYWAIT P0, [R7+URZ+0x2a8c0], R10 ;  /* 0x02a8c00a070075a7 */ /* 0x000ea2000800017f */
[----:B------:R-:W-:Y:S04]  /*23860*/  BSSY B2, `(.L_x_1982) ;  /* 0x0000002000027945 */ /* 0x000fe80003800000 */
[----:B--2---:R-:W-:Y:S05]  /*23870*/  @!P0 BRA `(.L_x_1983) ;  /* 0x00000070009c8947 */ /* 0x004fea0003800000 */
.L_x_2162:
[----:B------:R-:W-:Y:S05]  /*23880*/  BSYNC B2 ;  /* 0x0000000000027941 */ /* 0x000fea0003800000 */
.L_x_1982:
[----:B------:R-:W-:Y:S01]  /*23890*/  BSSY B2, `(.L_x_1984) ;  /* 0x000000a000027945 */ /* 0x000fe20003800000 */
[----:B-12---:R-:W-:Y:S02]  /*238a0*/  IMAD.MOV.U32 R10, RZ, RZ, 0x0 ;  /* 0x00000000ff0a7424 */ /* 0x006fe400078e00ff */
[----:B0-----:R-:W-:Y:S01]  /*238b0*/  IMAD.MOV.U32 R11, RZ, RZ, 0x12f00000 ;  /* 0x12f00000ff0b7424 */ /* 0x001fe200078e00ff */
[----:B------:R-:W-:Y:S06]  /*238c0*/  @P4 BRA `(.L_x_1985) ;  /* 0x0000000000184947 */ /* 0x000fec0003800000 */
[----:B------:R-:W2:Y:S02]  /*238d0*/  LDL R5, [R1+0x4] ;  /* 0x0000040001057983 */ /* 0x000ea40000100800 */
[----:B--2---:R-:W-:Y:S01]  /*238e0*/  LOP3.LUT P0, RZ, R5, 0x1, RZ, 0xc0, !PT ;  /* 0x0000000105ff7812 */ /* 0x004fe2000780c0ff */
[----:B------:R-:W-:-:S04]  /*238f0*/  IMAD.MOV.U32 R5, RZ, RZ, 0x6000 ;  /* 0x00006000ff057424 */ /* 0x000fc800078e00ff */
[----:B------:R0:W-:Y:S08]  /*23900*/  SYNCS.ARRIVE.TRANS64 RZ, [R7+URZ+0x2a8b0], R5 ;  /* 0x02a8b00507ff79a7 */ /* 0x0001f0000800003f */
[----:B------:R-:W-:Y:S05]  /*23910*/  @!P0 BRA `(.L_x_1985) ;  /* 0x0000000000048947 */ /* 0x000fea0003800000 */
[----:B------:R-:W-:Y:S01]  /*23920*/  BPT.TRAP 0x1 ;  /* 0x000000040000795c */ /* 0x000fe20000300000 */
.L_x_1985:
[----:B------:R-:W-:Y:S05]  /*23930*/  BSYNC B2 ;  /* 0x0000000000027941 */ /* 0x000fea0003800000 */
.L_x_1984:
[----:B------:R-:W2:Y:S04]  /*23940*/  LDL R8, [R1] ;  /* 0x0000000001087983 */ /* 0x000ea80000100800 */
[----:B0-----:R-:W2:Y:S01]  /*23950*/  LDL R5, [R1+0xc] ;  /* 0x00000c0001057983 */ /* 0x001ea20000100800 */
[----:B------:R-:W-:Y:S01]  /*23960*/  R2UR UR10, R12 ;  /* 0x000000000c0a72ca */ /* 0x000fe200000e0000 */
[----:B------:R-:W-:Y:S01]  /*23970*/  UIADD3 UR4, UP0, UR38, 0x670, URZ ;  /* 0x0000067026047890 */ /* 0x000fe2000ff1e03f */
[----:B------:R-:W-:Y:S01]  /*23980*/  R2UR UR6, R10 ;  /* 0x000000000a0672ca */ /* 0x000fe200000e0000 */
[----:B------:R-:W-:Y:S01]  /*23990*/  VIADD R7, R7, 0x2a8b0 ;  /* 0x0002a8b007077836 */ /* 0x000fe20000000000 */
[----:B------:R-:W-:Y:S01]  /*239a0*/  R2UR UR7, R11 ;  /* 0x000000000b0772ca */ /* 0x000fe200000e0000 */
[----:B------:R-:W-:Y:S01]  /*239b0*/  UIADD3.X UR5, URZ, UR39, URZ, UP0, !UPT ;  /* 0x000000273f057290 */ /* 0x000fe200087fe43f */
[----:B------:R-:W-:Y:S01]  /*239c0*/  PLOP3.LUT P0, PT, PT, PT, PT, 0x80, 0x0 ;  /* 0x000000000000781c */ /* 0x000fe20003f0f070 */
[----:B--2---:R-:W-:-:S05]  /*239d0*/  IMAD R8, R5, 0x6000, R8 ;  /* 0x0000600005087824 */ /* 0x004fca00078e0208 */
[----:B------:R-:W-:-:S07]  /*239e0*/  IADD3 R5, R8, 0x400, RZ ;  /* 0x0000040008057810 */ /* 0x000fce0007ffe0ff */
.L_x_1986:
        /* <DEDUP_REMOVED lines=15> */
.L_x_1987:
        /* <DEDUP_REMOVED lines=10> */
.L_x_1974:
[----:B------:R-:W-:Y:S05]  /*23b80*/  BSYNC B1 ;  /* 0x0000000000017941 */ /* 0x000fea0003800000 */
.L_x_1973:
[----:B------:R-:W1:Y:S04]  /*23b90*/  LDL.LU R9, [R1+0xc] ;  /* 0x00000c0001097983 */ /* 0x000e680000300800 */
[----:B------:R-:W2:Y:S01]  /*23ba0*/  LDL.LU R8, [R1+0x20] ;  /* 0x0000200001087983 */ /* 0x000ea20000300800 */
[----:B------:R-:W-:Y:S01]  /*23bb0*/  PLOP3.LUT P5, PT, PT, PT, PT, 0x8, 0x0 ;  /* 0x000000000000781c */ /* 0x000fe20003fae170 */
[----:B-1----:R-:W-:Y:S02]  /*23bc0*/  VIADD R5, R9, 0x1 ;  /* 0x0000000109057836 */ /* 0x002fe40000000000 */
[----:B------:R-:W-:-:S03]  /*23bd0*/  VIADD R9, R4, 0xfffffffe ;  /* 0xfffffffe04097836 */ /* 0x000fc60000000000 */
[----:B------:R-:W-:-:S04]  /*23be0*/  ISETP.NE.AND P0, PT, R5, 0x2, PT ;  /* 0x000000020500780c */ /* 0x000fc80003f05270 */
[----:B------:R-:W-:Y:S02]  /*23bf0*/  SEL R6, RZ, 0x1, P0 ;  /* 0x00000001ff067807 */ /* 0x000fe40000000000 */
[----:B------:R-:W-:Y:S02]  /*23c00*/  SEL R4, R5, RZ, P0 ;  /* 0x000000ff05047207 */ /* 0x000fe40000000000 */
[----:B--2---:R-:W-:Y:S02]  /*23c10*/  LOP3.LUT R8, R8, R6, RZ, 0x3c, !PT ;  /* 0x0000000608087212 */ /* 0x004fe400078e3cff */
[----:B------:R-:W-:-:S03]  /*23c20*/  ISETP.GE.AND P0, PT, R9, R3, PT ;  /* 0x000000030900720c */ /* 0x000fc60003f06270 */
[----:B------:R1:W-:Y:S04]  /*23c30*/  STL [R1+0x20], R8 ;  /* 0x0000200801007387 */ /* 0x0003e80000100800 */
[----:B------:R1:W-:Y:S06]  /*23c40*/  STL [R1+0xc], R4 ;  /* 0x00000c0401007387 */ /* 0x0003ec0000100800 */
[----:B------:R-:W-:Y:S05]  /*23c50*/  @!P0 BRA `(.L_x_1967) ;  /* 0x0000000800388947 */ /* 0x000fea0003800000 */
.L_x_2003:
[----:B------:R-:W-:Y:S05]  /*23c60*/  YIELD ;  /* 0x0000000000007946 */ /* 0x000fea0003800000 */
[----:B------:R-:W-:Y:S04]  /*23c70*/  BSSY B1, `(.L_x_1988) ;  /* 0x0000080000017945 */ /* 0x000fe80003800000 */
[----:B--2---:R-:W-:Y:S05]  /*23c80*/  @!P2 BRA `(.L_x_1989) ;  /* 0x0000000400f8a947 */ /* 0x004fea0003800000 */
        /* <DEDUP_REMOVED lines=11> */
.L_x_2163:
[----:B------:R-:W-:Y:S05]  /*23d40*/  BSYNC B2 ;  /* 0x0000000000027941 */ /* 0x000fea0003800000 */
.L_x_1990:
[----:B------:R-:W-:Y:S04]  /*23d50*/  BSSY B2, `(.L_x_1992) ;  /* 0x0000008000027945 */ /* 0x000fe80003800000 */
[----:B------:R-:W-:Y:S05]  /*23d60*/  @P1 BRA `(.L_x_1993) ;  /* 0x0000000000181947 */ /* 0x000fea0003800000 */
[----:B------:R-:W2:Y:S02]  /*23d70*/  LDL R4, [R1+0x4] ;  /* 0x0000040001047983 */ /* 0x000ea40000100800 */
[----:B--2---:R-:W-:Y:S02]  /*23d80*/  LOP3.LUT P0, RZ, R4, 0x1, RZ, 0xc0, !PT ;  /* 0x0000000104ff7812 */ /* 0x004fe4000780c0ff */
[----:B------:R-:W-:-:S04]  /*23d90*/  MOV R4, 0x9000 ;  /* 0x0000900000047802 */ /* 0x000fc80000000f00 */
[----:B------:R2:W-:Y:S07]  /*23da0*/  SYNCS.ARRIVE.TRANS64 RZ, [R8+URZ+0x2a890], R4 ;  /* 0x02a8900408ff79a7 */ /* 0x0005ee000800003f */
[----:B------:R-:W-:Y:S05]  /*23db0*/  @!P0 BRA `(.L_x_1993) ;  /* 0x0000000000048947 */ /* 0x000fea0003800000 */
[----:B------:R-:W-:Y:S01]  /*23dc0*/  BPT.TRAP 0x1 ;  /* 0x000000040000795c */ /* 0x000fe20000300000 */
.L_x_1993:
[----:B------:R-:W-:Y:S05]  /*23dd0*/  BSYNC B2 ;  /* 0x0000000000027941 */ /* 0x000fea0003800000 */
.L_x_1992:
[----:B------:R-:W3:Y:S04]  /*23de0*/  LDL R5, [R1] ;  /* 0x0000000001057983 */ /* 0x000ee80000100800 */
[----:B--2---:R-:W3:Y:S01]  /*23df0*/  LDL R4, [R1+0xc] ;  /* 0x00000c0001047983 */ /* 0x004ee20000100800 */
[----:B------:R-:W-:Y:S01]  /*23e00*/  IMAD.MOV.U32 R12, RZ, RZ, RZ ;  /* 0x000000ffff0c7224 */ /* 0x000fe200078e00ff */
[----:B------:R-:W-:Y:S01]  /*23e10*/  UIADD3 UR4, UP0, UR38, 0x570, URZ ;  /* 0x0000057026047890 */ /* 0x000fe2000ff1e03f */
[----:B------:R-:W-:Y:S01]  /*23e20*/  PLOP3.LUT P0, PT, PT, PT, PT, 0x80, 0x0 ;  /* 0x000000000000781c */ /* 0x000fe20003f0f070 */
[----:B------:R-:W-:Y:S01]  /*23e30*/  UMOV UR6, 0x0 ;  /* 0x0000000000067882 */ /* 0x000fe20000000000 */
[----:B------:R-:W-:Y:S01]  /*23e40*/  UMOV UR7, 0x12f00000 ;  /* 0x12f0000000077882 */ /* 0x000fe20000000000 */
[----:B------:R-:W-:Y:S01]  /*23e50*/  R2UR UR10, R12 ;  /* 0x000000000c0a72ca */ /* 0x000fe200000e0000 */
[----:B------:R-:W-:Y:S01]  /*23e60*/  UIADD3.X UR5, URZ, UR39, URZ, UP0, !UPT ;  /* 0x000000273f057290 */ /* 0x000fe200087fe43f */
[----:B---3--:R-:W-:-:S02]  /*23e70*/  IMAD R6, R4, 0x9000, R5 ;  /* 0x0000900004067824 */ /* 0x008fc400078e0205 */
[----:B------:R-:W-:Y:S02]  /*23e80*/  IMAD R5, R9, 0x60, R0 ;  /* 0x0000006009057824 */ /* 0x000fe400078e0200 */
[----:B------:R-:W-:Y:S02]  /*23e90*/  VIADD R4, R8, 0x2a890 ;  /* 0x0002a89008047836 */ /* 0x000fe40000000000 */
[----:B------:R-:W-:-:S07]  /*23ea0*/  VIADD R10, R6, 0x18400 ;  /* 0x00018400060a7836 */ /* 0x000fce0000000000 */
.L_x_1994:
        /* <DEDUP_REMOVED lines=11> */
[----:B------:R-:W-:Y:S01]  /*23f60*/  IADD3 R10, R6, 0x1b400, RZ ;  /* 0x0001b400060a7810 */ /* 0x000fe20007ffe0ff */
[----:B------:R-:W-:Y:S01]  /*23f70*/  UMOV UR6, 0x0 ;  /* 0x0000000000067882 */ /* 0x000fe20000000000 */
[----:B------:R-:W-:Y:S01]  /*23f80*/  PLOP3.LUT P0, PT, PT, PT, PT, 0x80, 0x0 ;  /* 0x000000000000781c */ /* 0x000fe20003f0f070 */
[----:B------:R-:W-:Y:S01]  /*23f90*/  UMOV UR7, 0x12f00000 ;  /* 0x12f0000000077882 */ /* 0x000fe20000000000 */
[----:B------:R-:W-:-:S15]  /*23fa0*/  R2UR UR10, R13 ;  /* 0x000000000d0a72ca */ /* 0x000fde00000e0000 */
.L_x_1995:
        /* <DEDUP_REMOVED lines=10> */
[----:B------:R-:W-:Y:S01]  /*24050*/  VIADD R6, R6, 0x1e400 ;  /* 0x0001e40006067836 */ /* 0x000fe20000000000 */
[----:B------:R-:W-:Y:S01]  /*24060*/  PLOP3.LUT P0, PT, PT, PT, PT, 0x80, 0x0 ;  /* 0x000000000000781c */ /* 0x000fe20003f0f070 */
[----:B------:R-:W-:Y:S01]  /*24070*/  UMOV UR6, 0x0 ;  /* 0x0000000000067882 */ /* 0x000fe20000000000 */
[----:B------:R-:W-:Y:S01]  /*24080*/  UMOV UR7, 0x12f00000 ;  /* 0x12f0000000077882 */ /* 0x000fe20000000000 */
[----:B------:R-:W-:-:S10]  /*24090*/  UMOV UR10, 0x80 ;  /* 0x00000080000a7882 */ /* 0x000fd40000000000 */
.L_x_1996:
        /* <DEDUP_REMOVED lines=13> */
.L_x_2164:
[----:B------:R-:W-:Y:S05]  /*24170*/  BSYNC B2 ;  /* 0x0000000000027941 */ /* 0x000fea0003800000 */
.L_x_1997:
[----:B------:R-:W-:Y:S01]  /*24180*/  BSSY B2, `(.L_x_1999) ;  /* 0x000000a000027945 */ /* 0x000fe20003800000 */
[----:B------:R-:W-:Y:S02]  /*24190*/  IMAD.MOV.U32 R10, RZ, RZ, 0x0 ;  /* 0x00000000ff0a7424 */ /* 0x000fe400078e00ff */
[----:B0-----:R-:W-:Y:S01]  /*241a0*/  IMAD.MOV.U32 R11, RZ, RZ, 0x12f00000 ;  /* 0x12f00000ff0b7424 */ /* 0x001fe200078e00ff */
[----:B------:R-:W-:Y:S06]  /*241b0*/  @P1 BRA `(.L_x_2000) ;  /* 0x0000000000181947 */ /* 0x000fec0003800000 */
[----:B------:R-:W3:Y:S02]  /*241c0*/  LDL R4, [R1+0x4] ;  /* 0x0000040001047983 */ /* 0x000ee40000100800 */
[----:B---3--:R-:W-:Y:S01]  /*241d0*/  LOP3.LUT P0, RZ, R4, 0x1, RZ, 0xc0, !PT ;  /* 0x0000000104ff7812 */ /* 0x008fe2000780c0ff */
[----:B------:R-:W-:-:S04]  /*241e0*/  IMAD.MOV.U32 R4, RZ, RZ, 0x6000 ;  /* 0x00006000ff047424 */ /* 0x000fc800078e00ff */
[----:B------:R0:W-:Y:S08]  /*241f0*/  SYNCS.ARRIVE.TRANS64 RZ, [R8+URZ+0x2a8b0], R4 ;  /* 0x02a8b00408ff79a7 */ /* 0x0001f0000800003f */
[----:B------:R-:W-:Y:S05]  /*24200*/  @!P0 BRA `(.L_x_2000) ;  /* 0x0000000000048947 */ /* 0x000fea0003800000 */
[----:B------:R-:W-:Y:S01]  /*24210*/  BPT.TRAP 0x1 ;  /* 0x000000040000795c */ /* 0x000fe20000300000 */
.L_x_2000:
[----:B------:R-:W-:Y:S05]  /*24220*/  BSYNC B2 ;  /* 0x0000000000027941 */ /* 0x000fea0003800000 */
.L_x_1999:
[----:B------:R-:W3:Y:S04]  /*24230*/  LDL R6, [R1] ;  /* 0x0000000001067983 */ /* 0x000ee80000100800 */
[----:B0-----:R-:W3:Y:S01]  /*24240*/  LDL R4, [R1+0xc] ;  /* 0x00000c0001047983 */ /* 0x001ee20000100800 */
[----:B------:R-:W-:Y:S01]  /*24250*/  R2UR UR10, R12 ;  /* 0x000000000c0a72ca */ /* 0x000fe200000e0000 */
[----:B------:R-:W-:Y:S01]  /*24260*/  UIADD3 UR4, UP0, UR38, 0x670, URZ ;  /* 0x0000067026047890 */ /* 0x000fe2000ff1e03f */
[----:B------:R-:W-:Y:S02]  /*24270*/  R2UR UR6, R10 ;  /* 0x000000000a0672ca */ /* 0x000fe400000e0000 */
[----:B------:R-:W-:Y:S01]  /*24280*/  R2UR UR7, R11 ;  /* 0x000000000b0772ca */ /* 0x000fe200000e0000 */
[----:B------:R-:W-:Y:S01]  /*24290*/  UIADD3.X UR5, URZ, UR39, URZ, UP0, !UPT ;  /* 0x000000273f057290 */ /* 0x000fe200087fe43f */
[----:B------:R-:W-:-:S02]  /*242a0*/  PLOP3.LUT P0, PT, PT, PT, PT, 0x80, 0x0 ;  /* 0x000000000000781c */ /* 0x000fc40003f0f070 */
[----:B-12---:R-:W-:Y:S01]  /*242b0*/  IADD3 R8, R8, 0x2a8b0, RZ ;  /* 0x0002a8b008087810 */ /* 0x006fe20007ffe0ff */
[----:B---3--:R-:W-:-:S04]  /*242c0*/  IMAD R4, R4, 0x6000, R6 ;  /* 0x0000600004047824 */ /* 0x008fc800078e0206 */
[----:B------:R-:W-:-:S07]  /*242d0*/  VIADD R6, R4, 0x400 ;  /* 0x0000040004067836 */ /* 0x000fce0000000000 */
.L_x_2001:
        /* <DEDUP_REMOVED lines=15> */
.L_x_2002:
        /* <DEDUP_REMOVED lines=10> */
.L_x_1989:
[----:B------:R-:W-:Y:S05]  /*24470*/  BSYNC B1 ;  /* 0x0000000000017941 */ /* 0x000fea0003800000 */
.L_x_1988:
[----:B------:R-:W1:Y:S04]  /*24480*/  LDL.LU R7, [R1+0xc] ;  /* 0x00000c0001077983 */ /* 0x000e680000300800 */
[----:B------:R-:W2:Y:S01]  /*24490*/  LDL.LU R6, [R1+0x20] ;  /* 0x0000200001067983 */ /* 0x000ea20000300800 */
[----:B-1----:R-:W-:-:S05]  /*244a0*/  VIADD R4, R7, 0x1 ;  /* 0x0000000107047836 */ /* 0x002fca0000000000 */
[----:B------:R-:W-:-:S04]  /*244b0*/  ISETP.NE.AND P0, PT, R4, 0x2, PT ;  /* 0x000000020400780c */ /* 0x000fc80003f05270 */
[----:B------:R-:W-:Y:S02]  /*244c0*/  SEL R5, RZ, 0x1, P0 ;  /* 0x00000001ff057807 */ /* 0x000fe40000000000 */
[----:B------:R-:W-:Y:S02]  /*244d0*/  SEL R4, R4, RZ, P0 ;  /* 0x000000ff04047207 */ /* 0x000fe40000000000 */
[----:B--2---:R-:W-:Y:S02]  /*244e0*/  LOP3.LUT R6, R6, R5, RZ, 0x3c, !PT ;  /* 0x0000000506067212 */ /* 0x004fe400078e3cff */
[C---:B------:R-:W-:Y:S01]  /*244f0*/  ISETP.GT.AND P0, PT, R9.reuse, R3, PT ;  /* 0x000000030900720c */ /* 0x040fe20003f04270 */
[----:B------:R-:W-:Y:S02]  /*24500*/  VIADD R9, R9, 0xffffffff ;  /* 0xffffffff09097836 */ /* 0x000fe40000000000 */
[----:B------:R2:W-:Y:S04]  /*24510*/  STL [R1+0x20], R6 ;  /* 0x0000200601007387 */ /* 0x0005e80000100800 */
[----:B------:R2:W-:Y:S06]  /*24520*/  STL [R1+0xc], R4 ;  /* 0x00000c0401007387 */ /* 0x0005ec0000100800 */
[----:B------:R-:W-:Y:S05]  /*24530*/  @P0 BRA `(.L_x_2003) ;  /* 0xfffffff400c80947 */ /* 0x000fea000383ffff */
.L_x_1967:
[----:B------:R-:W-:Y:S05]  /*24540*/  BSYNC B0 ;  /* 0x0000000000007941 */ /* 0x000fea0003800000 */
.L_x_1966:
[----:B------:R-:W3:Y:S01]  /*24550*/  LDL R7, [R1+0x34] ;  /* 0x0000340001077983 */ /* 0x000ee20000100800 */
[----:B------:R-:W4:Y:S01]  /*24560*/  LDC R0, c[0x0][0x448] ;  /* 0x00011200ff007b82 */ /* 0x000f220000000800 */
[----:B------:R-:W-:Y:S07]  /*24570*/  @!P5 WARPSYNC.ALL ;  /* 0x000000000000d948 */ /* 0x000fee0003800000 */
[----:B------:R-:W-:Y:S01]  /*24580*/  @!P5 BAR.SYNC.DEFER_BLOCKING 0xc, 0x180 ;  /* 0x030600000000db1d */ /* 0x000fe20000010000 */
[----:B----4-:R-:W-:-:S13]  /*24590*/  ISETP.NE.AND P0, PT, R0, 0x1, PT ;  /* 0x000000010000780c */ /* 0x010fda0003f05270 */
[----:B------:R-:W4:Y:S08]  /*245a0*/  @P0 LDC R2, c[0x0][0x44c] ;  /* 0x00011300ff020b82 */ /* 0x000f300000000800 */
[----:B------:R-:W5:Y:S01]  /*245b0*/  @P0 LDC R3, c[0x0][0x450] ;  /* 0x00011400ff030b82 */ /* 0x000f620000000800 */
[----:B---3--:R-:W-:-:S05]  /*245c0*/  IADD3 R0, R7, 0x7f, RZ ;  /* 0x0000007f07007810 */ /* 0x008fca0007ffe0ff */
[----:B----4-:R-:W-:-:S05]  /*245d0*/  @P0 IMAD.HI.U32 R2, R0, R2, RZ ;  /* 0x0000000200020227 */ /* 0x010fca00078e00ff */
[----:B-----5:R-:W-:Y:S02]  /*245e0*/  @P0 SHF.R.U32.HI R0, RZ, R3, R2 ;  /* 0x00000003ff000219 */ /* 0x020fe40000011602 */
[----:B------:R-:W3:Y:S03]  /*245f0*/  LDC.64 R2, c[0x0][0x9e0] ;  /* 0x00027800ff027b82 */ /* 0x000ee60000000a00 */
[----:B------:R-:W-:Y:S01]  /*24600*/  IMAD.IADD R0, R17, 0x1, R0 ;  /* 0x0000000111007824 */ /* 0x000fe200078e0200 */
[----:B---3--:R-:W-:-:S03]  /*24610*/  ISETP.GE.AND P1, PT, R3, 0x1, PT ;  /* 0x000000010300780c */ /* 0x008fc60003f26270 */
[----:B------:R-:W-:-:S10]  /*24620*/  IMAD.IADD R2, R0, 0x1, R2 ;  /* 0x0000000100027824 */ /* 0x000fd400078e0202 */
[----:B------:R-:W-:Y:S05]  /*24630*/  @!P1 BRA `(.L_x_2004) ;  /* 0x0000000000489947 */ /* 0x000fea0003800000 */
[C---:B------:R-:W-:Y:S01]  /*24640*/  ISETP.GT.AND P2, PT, R0.reuse, RZ, PT ;  /* 0x000000ff0000720c */ /* 0x040fe20003f44270 */
[----:B------:R-:W-:Y:S01]  /*24650*/  BSSY B0, `(.L_x_2005) ;  /* 0x000000e000007945 */ /* 0x000fe20003800000 */
[----:B--2---:R-:W-:-:S11]  /*24660*/  VIADD R6, R0, 0xffffffff ;  /* 0xffffffff00067836 */ /* 0x004fd60000000000 */
[----:B------:R-:W-:Y:S05]  /*24670*/  @P2 BRA `(.L_x_2006) ;  /* 0x00000000001c2947 */ /* 0x000fea0003800000 */
[----:B------:R-:W-:Y:S01]  /*24680*/  ISETP.NE.AND P2, PT, R3, 0x1, PT ;  /* 0x000000010300780c */ /* 0x000fe20003f45270 */
[----:B------:R-:W-:-:S12]  /*24690*/  IMAD.MOV R0, RZ, RZ, -R0 ;  /* 0x000000ffff007224 */ /* 0x000fd800078e0a00 */
[----:B-1----:R-:W1:Y:S02]  /*246a0*/  @P2 LDC.64 R4, c[0x0][0x9e8] ;  /* 0x00027a00ff042b82 */ /* 0x002e640000000a00 */
[----:B-1----:R-:W-:-:S05]  /*246b0*/  @P2 IMAD.HI.U32 R4, R0, R4, RZ ;  /* 0x0000000400042227 */ /* 0x002fca00078e00ff */
[----:B------:R-:W-:-:S04]  /*246c0*/  @P2 SHF.R.U32.HI R0, RZ, R5, R4 ;  /* 0x00000005ff002219 */ /* 0x000fc80000011604 */
[----:B------:R-:W-:Y:S01]  /*246d0*/  LOP3.LUT R6, RZ, R0, RZ, 0x33, !PT ;  /* 0x00000000ff067212 */ /* 0x000fe200078e33ff */
[----:B------:R-:W-:Y:S06]  /*246e0*/  BRA `(.L_x_2007) ;  /* 0x0000000000107947 */ /* 0x000fec0003800000 */
.L_x_2006:
[----:B------:R-:W-:-:S13]  /*246f0*/  ISETP.NE.AND P2, PT, R3, 0x1, PT ;  /* 0x000000010300780c */ /* 0x000fda0003f45270 */
[----:B-1----:R-:W1:Y:S02]  /*24700*/  @P2 LDC.64 R4, c[0x0][0x9e8] ;  /* 0x00027a00ff042b82 */ /* 0x002e640000000a00 */
[----:B-1----:R-:W-:-:S05]  /*24710*/  @P2 IMAD.HI.U32 R4, R6, R4, RZ ;  /* 0x0000000406042227 */ /* 0x002fca00078e00ff */
[----:B------:R-:W-:-:S07]  /*24720*/  @P2 SHF.R.U32.HI R6, RZ, R5, R4 ;  /* 0x00000005ff062219 */ /* 0x000fce0000011604 */
.L_x_2007:
[----:B------:R-:W-:Y:S05]  /*24730*/  BSYNC B0 ;  /* 0x0000000000007941 */ /* 0x000fea0003800000 */
.L_x_2005:
[----:B------:R-:W-:-:S05]  /*24740*/  IMAD R6, R6, R3, R3 ;  /* 0x0000000306067224 */ /* 0x000fca00078e0203 */
[----:B------:R-:W-:-:S07]  /*24750*/  VIMNMX R2, R2, R6, PT ;  /* 0x0000000602027248 */ /* 0x000fce0003fe0100 */
.L_x_2004:
[----:B------:R-:W-:Y:S01]  /*24760*/  IADD3 R0, R2, 0x5f, RZ ;  /* 0x0000005f02007810 */ /* 0x000fe20007ffe0ff */
[----:B-12---:R-:W1:Y:S01]  /*24770*/  @P0 LDC R4, c[0x0][0x450] ;  /* 0x00011400ff040b82 */ /* 0x006e620000000800 */
[----:B------:R-:W-:-:S03]  /*24780*/  ULDC UR4, c[0x0][0x9dc] ;  /* 0x0002770000047ab9 */ /* 0x000fc60000000800 */
[----:B------:R-:W-:-:S05]  /*24790*/  IMAD.HI R0, R0, 0x2aaaaaab, RZ ;  /* 0x2aaaaaab00007827 */ /* 0x000fca00078e02ff */
[----:B------:R-:W-:-:S04]  /*247a0*/  SHF.R.U32.HI R2, RZ, 0x1f, R0 ;  /* 0x0000001fff027819 */ /* 0x000fc80000011600 */
[----:B------:R-:W-:Y:S02]  /*247b0*/  LEA.HI.SX32 R2, R0, R2, 0x1c ;  /* 0x0000000200027211 */ /* 0x000fe400078fe2ff */
[----:B------:R-:W2:Y:S02]  /*247c0*/  @P0 LDC R0, c[0x0][0x44c] ;  /* 0x00011300ff000b82 */ /* 0x000ea40000000800 */
[----:B------:R-:W-:Y:S01]  /*247d0*/  VIMNMX R6, R21, R2, PT ;  /* 0x0000000215067248 */ /* 0x000fe20003fe0100 */
[----:B------:R-:W-:-:S04]  /*247e0*/  IMAD.MOV.U32 R2, RZ, RZ, R7 ;  /* 0x000000ffff027224 */ /* 0x000fc800078e0007 */
[----:B------:R3:W-:Y:S01]  /*247f0*/  STL [R1+0x38], R6 ;  /* 0x0000380601007387 */ /* 0x0007e20000100800 */
[----:B--2---:R-:W-:-:S05]  /*24800*/  @P0 IMAD.HI.U32 R0, R7, R0, RZ ;  /* 0x0000000007000227 */ /* 0x004fca00078e00ff */
[----:B-1----:R-:W-:-:S05]  /*24810*/  @P0 SHF.R.U32.HI R2, RZ, R4, R0 ;  /* 0x00000004ff020219 */ /* 0x002fca0000011600 */
[----:B------:R-:W-:-:S04]  /*24820*/  IMAD.IADD R0, R20, 0x1, R2 ;  /* 0x0000000114007824 */ /* 0x000fc800078e0202 */
[----:B------:R-:W-:Y:S01]  /*24830*/  VIADD R2, R0, -UR4 ;  /* 0x8000000400027c36 */ /* 0x000fe20008000000 */
[----:B---3--:R-:W-:Y:S06]  /*24840*/  @!P1 BRA `(.L_x_2008) ;  /* 0x0000000000449947 */ /* 0x008fec0003800000 */
        /* <DEDUP_REMOVED lines=10> */
.L_x_2010:
[----:B------:R-:W-:-:S13]  /*248f0*/  ISETP.NE.AND P0, PT, R3, 0x1, PT ;  /* 0x000000010300780c */ /* 0x000fda0003f05270 */
[----:B------:R-:W1:Y:S02]  /*24900*/  @P0 LDC.64 R4, c[0x0][0x9e8] ;  /* 0x00027a00ff040b82 */ /* 0x000e640000000a00 */
[----:B-1----:R-:W-:-:S05]  /*24910*/  @P0 IMAD.HI.U32 R4, R0, R4, RZ ;  /* 0x0000000400040227 */ /* 0x002fca00078e00ff */
[----:B------:R-:W-:-:S07]  /*24920*/  @P0 SHF.R.U32.HI R0, RZ, R5, R4 ;  /* 0x00000005ff000219 */ /* 0x000fce0000011604 */
.L_x_2011:
[----:B------:R-:W-:Y:S05]  /*24930*/  BSYNC B0 ;  /* 0x0000000000007941 */ /* 0x000fea0003800000 */
.L_x_2009:
[----:B------:R-:W-:-:S05]  /*24940*/  IMAD R0, R0, R3, RZ ;  /* 0x0000000300007224 */ /* 0x000fca00078e02ff */
[----:B------:R-:W-:-:S07]  /*24950*/  VIMNMX R2, R2, R0, !PT ;  /* 0x0000000002027248 */ /* 0x000fce0007fe0100 */
.L_x_2008:
[----:B------:R-:W-:Y:S01]  /*24960*/  IMAD.HI R2, R2, 0x2aaaaaab, RZ ;  /* 0x2aaaaaab02027827 */ /* 0x000fe200078e02ff */
[----:B------:R-:W-:Y:S04]  /*24970*/  BSSY B7, `(.L_x_2012) ;  /* 0x0000435000077945 */ /* 0x000fe80003800000 */
[----:B------:R-:W-:-:S04]  /*24980*/  SHF.R.U32.HI R0, RZ, 0x1f, R2 ;  /* 0x0000001fff007819 */ /* 0x000fc80000011602 */
[----:B------:R-:W-:-:S04]  /*24990*/  LEA.HI.SX32 R0, R2, R0, 0x1c ;  /* 0x0000000002007211 */ /* 0x000fc800078fe2ff */
[----:B------:R-:W-:-:S04]  /*249a0*/  VIMNMX R3, RZ, R0, !PT ;  /* 0x00000000ff037248 */ /* 0x000fc80007fe0100 */
[----:B------:R-:W-:Y:S01]  /*249b0*/  ISETP.GT.AND P0, PT, R6, R3, PT ;  /* 0x000000030600720c */ /* 0x000fe20003f04270 */
[----:B------:R1:W-:-:S12]  /*249c0*/  STL [R1+0x30], R3 ;  /* 0x0000300301007387 */ /* 0x0003d80000100800 */
[----:B-1----:R-:W-:Y:S05]  /*249d0*/  @P0 BRA `(.L_x_2013) ;  /* 0x0000000000480947 */ /* 0x002fea0003800000 */
[----:B------:R-:W1:Y:S02]  /*249e0*/  S2R R3, SR_TID.X ;  /* 0x0000000000037919 */ /* 0x000e640000002100 */
[----:B-1----:R-:W-:-:S04]  /*249f0*/  LOP3.LUT R3, R3, 0x7f, RZ, 0xc0, !PT ;  /* 0x0000007f03037812 */ /* 0x002fc800078ec0ff */
[----:B------:R-:W-:-:S13]  /*24a00*/  ISETP.NE.AND P1, PT, R3, RZ, PT ;  /* 0x000000ff0300720c */ /* 0x000fda0003f25270 */
[----:B------:R-:W-:Y:S05]  /*24a10*/  @P1 BRA `(.L_x_2014) ;  /* 0x0000004000a81947 */ /* 0x000fea0003800000 */
[----:B------:R-:W1:Y:S01]  /*24a20*/  S2R R3, SR_LANEID ;  /* 0x0000000000037919 */ /* 0x000e620000000000 */
[----:B------:R-:W-:Y:S01]  /*24a30*/  VOTEU.ANY UR4, UPT, PT ;  /* 0x0000000000047886 */ /* 0x000fe200038e0100 */
[----:B------:R-:W-:Y:S01]  /*24a40*/  ULDC.64 UR6, c[0x0][0x208] ;  /* 0x0000820000067ab9 */ /* 0x000fe20000000a00 */
[----:B------:R-:W1:Y:S08]  /*24a50*/  FLO.U32 R0, UR4 ;  /* 0x0000000400007d00 */ /* 0x000e7000080e0000 */
[----:B------:R-:W2:Y:S01]  /*24a60*/  POPC R5, UR4 ;  /* 0x0000000400057d09 */ /* 0x000ea20008000000 */
[----:B-1----:R-:W-:-:S02]  /*24a70*/  ISETP.EQ.U32.AND P0, PT, R0, R3, PT ;  /* 0x000000030000720c */ /* 0x002fc40003f02070 */
[----:B------:R-:W2:Y:S11]  /*24a80*/  LDC.64 R2, c[0x0][0xc60] ;  /* 0x00031800ff027b82 */ /* 0x000eb60000000a00 */
[----:B--2---:R-:W2:Y:S01]  /*24a90*/  @P0 ATOMG.E.ADD.STRONG.GPU PT, R3, desc[UR6][R2.64], R5 ;  /* 0x00000005020309a8 */ /* 0x004ea200081ee1c6 */
[----:B------:R-:W1:Y:S02]  /*24aa0*/  S2R R4, SR_LTMASK ;  /* 0x0000000000047919 */ /* 0x000e640000003900 */
[----:B-1----:R-:W-:-:S04]  /*24ab0*/  LOP3.LUT R4, R4, UR4, RZ, 0xc0, !PT ;  /* 0x0000000404047c12 */ /* 0x002fc8000f8ec0ff */
[----:B------:R-:W1:Y:S01]  /*24ac0*/  POPC R7, R4 ;  /* 0x0000000400077309 */ /* 0x000e620000000000 */
[----:B--2---:R-:W1:Y:S02]  /*24ad0*/  SHFL.IDX PT, R0, R3, R0, 0x1f ;  /* 0x00001f0003007589 */ /* 0x004e6400000e0000 */
[----:B-1----:R-:W-:Y:S01]  /*24ae0*/  IADD3 R16, R0, UR36, R7 ;  /* 0x0000002400107c10 */ /* 0x002fe2000fffe007 */
[----:B------:R-:W-:Y:S06]  /*24af0*/  BRA `(.L_x_2014) ;  /* 0x0000004000707947 */ /* 0x000fec0003800000 */
.L_x_2013:
[----:B------:R-:W2:Y:S01]  /*24b00*/  LDL R17, [R1] ;  /* 0x0000000001117983 */ /* 0x000ea20000100800 */
        /* <DEDUP_REMOVED lines=8> */
[----:B------:R-:W-:Y:S01]  /*24b90*/  MOV R4, UR6 ;  /* 0x0000000600047c02 */ /* 0x000fe20008000f00 */
[----:B------:R-:W-:Y:S01]  /*24ba0*/  IMAD.U32 R5, RZ, RZ, UR7 ;  /* 0x00000007ff057e24 */ /* 0x000fe2000f8e00ff */
[----:B------:R-:W1:Y:S01]  /*24bb0*/  LDC.64 R2, c[0x4][R2] ;  /* 0x0100000002027b82 */ /* 0x000e620000000a00 */
[----:B------:R-:W-:Y:S01]  /*24bc0*/  IMAD.U32 R6, RZ, RZ, UR8 ;  /* 0x00000008ff067e24 */ /* 0x000fe2000f8e00ff */
[----:B0-----:R-:W-:Y:S01]  /*24bd0*/  MOV R11, UR5 ;  /* 0x00000005000b7c02 */ /* 0x001fe20008000f00 */
[----:B------:R-:W-:Y:S02]  /*24be0*/  IMAD.U32 R7, RZ, RZ, UR9 ;  /* 0x00000009ff077e24 */ /* 0x000fe4000f8e00ff */
[----:B------:R-:W-:-:S02]  /*24bf0*/  IMAD.U32 R10, RZ, RZ, UR4 ;  /* 0x00000004ff0a7e24 */ /* 0x000fc4000f8e00ff */
[----:B------:R-:W-:Y:S02]  /*24c00*/  IMAD.MOV.U32 R8, RZ, RZ, 0x70 ;  /* 0x00000070ff087424 */ /* 0x000fe400078e00ff */
[----:B------:R-:W-:Y:S02]  /*24c10*/  IMAD.MOV.U32 R12, RZ, RZ, 0x1 ;  /* 0x00000001ff0c7424 */ /* 0x000fe400078e00ff */
[----:B------:R-:W-:-:S07]  /*24c20*/  IMAD.MOV.U32 R13, RZ, RZ, RZ ;  /* 0x000000ffff0d7224 */ /* 0x000fce00078e00ff */
[----:B------:R-:W-:-:S07]  /*24c30*/  LEPC R20, `(.L_x_2016) ;  /* 0x000000001014794e */ /* 0x000fce0000000000 */
[----:B-1----:R-:W-:Y:S05]  /*24c40*/  CALL.ABS.NOINC R2 ;  /* 0x0000000002007343 */ /* 0x002fea0003c00000 */
.L_x_2016:
[----:B------:R-:W-:Y:S05]  /*24c50*/  BSYNC B6 ;  /* 0x0000000000067941 */ /* 0x000fea0003800000 */
.L_x_2015:
        /* <DEDUP_REMOVED lines=8> */
[----:B------:R1:W2:Y:S01]  /*24ce0*/  LDC.64 R2, c[0x4][R17] ;  /* 0x0100000011027b82 */ /* 0x0002a20000000a00 */
[----:B------:R-:W-:Y:S01]  /*24cf0*/  MOV R4, UR6 ;  /* 0x0000000600047c02 */ /* 0x000fe20008000f00 */
[----:B------:R-:W-:Y:S01]  /*24d00*/  IMAD.U32 R5, RZ, RZ, UR7 ;  /* 0x00000007ff057e24 */ /* 0x000fe2000f8e00ff */
[----:B0-----:R-:W-:Y:S01]  /*24d10*/  MOV R11, UR5 ;  /* 0x00000005000b7c02 */ /* 0x001fe20008000f00 */
[----:B------:R-:W-:Y:S02]  /*24d20*/  IMAD.U32 R6, RZ, RZ, UR8 ;  /* 0x00000008ff067e24 */ /* 0x000fe4000f8e00ff */
[----:B------:R-:W-:-:S02]  /*24d30*/  IMAD.U32 R7, RZ, RZ, UR9 ;  /* 0x00000009ff077e24 */ /* 0x000fc4000f8e00ff */
[----:B------:R-:W-:Y:S02]  /*24d40*/  IMAD.U32 R10, RZ, RZ, UR4 ;  /* 0x00000004ff0a7e24 */ /* 0x000fe4000f8e00ff */
[----:B------:R-:W-:Y:S02]  /*24d50*/  IMAD.MOV.U32 R8, RZ, RZ, 0x70 ;  /* 0x00000070ff087424 */ /* 0x000fe400078e00ff */
[----:B------:R-:W-:Y:S02]  /*24d60*/  IMAD.MOV.U32 R12, RZ, RZ, 0x1 ;  /* 0x00000001ff0c7424 */ /* 0x000fe400078e00ff */
[----:B-1----:R-:W-:-:S07]  /*24d70*/  IMAD.MOV.U32 R13, RZ, RZ, RZ ;  /* 0x000000ffff0d7224 */ /* 0x002fce00078e00ff */
[----:B------:R-:W-:-:S07]  /*24d80*/  LEPC R20, `(.L_x_2019) ;  /* 0x000000001014794e */ /* 0x000fce0000000000 */
[----:B--2---:R-:W-:Y:S05]  /*24d90*/  CALL.ABS.NOINC R2 ;  /* 0x0000000002007343 */ /* 0x004fea0003c00000 */
.L_x_2019:
[----:B------:R0:W1:Y:S01]  /*24da0*/  LDC.64 R2, c[0x4][R17] ;  /* 0x0100000011027b82 */ /* 0x0000620000000a00 */
[----:B------:R-:W-:Y:S01]  /*24db0*/  ULDC.64 UR4, c[0x4][0x118] ;  /* 0x0100460000047ab9 */ /* 0x000fe20000000a00 */
[----:B------:R-:W-:Y:S01]  /*24dc0*/  ULDC.64 UR6, c[0x4][0x120] ;  /* 0x0100480000067ab9 */ /* 0x000fe20000000a00 */
[----:B------:R-:W-:Y:S01]  /*24dd0*/  ULDC.64 UR8, c[0x4][0xb0] ;  /* 0x01002c0000087ab9 */ /* 0x000fe20000000a00 */
[----:B------:R-:W-:Y:S01]  /*24de0*/  IMAD.U32 R4, RZ, RZ, UR4 ;  /* 0x00000004ff047e24 */ /* 0x000fe2000f8e00ff */
[----:B------:R-:W-:Y:S01]  /*24df0*/  MOV R5, UR5 ;  /* 0x0000000500057c02 */ /* 0x000fe20008000f00 */
        /* <DEDUP_REMOVED lines=9> */
.L_x_2018:
[----:B------:R-:W-:Y:S05]  /*24e90*/  BSYNC B6 ;  /* 0x0000000000067941 */ /* 0x000fea0003800000 */
.L_x_2017:
[----:B------:R-:W-:Y:S01]  /*24ea0*/  ULDC.64 UR4, c[0x0][0x9f8] ;  /* 0x00027e0000047ab9 */ /* 0x000fe20000000a00 */
[----:B------:R-:W2:Y:S01]  /*24eb0*/  LDL R17, [R1+0x38] ;  /* 0x0000380001117983 */ /* 0x000ea20000100800 */
[----:B------:R-:W-:Y:S01]  /*24ec0*/  ISETP.NE.U32.AND P0, PT, RZ, UR4, PT ;  /* 0x00000004ff007c0c */ /* 0x000fe2000bf05070 */
[----:B------:R-:W-:Y:S01]  /*24ed0*/  IMAD.MOV.U32 R7, RZ, RZ, R19 ;  /* 0x000000ffff077224 */ /* 0x000fe200078e0013 */
[----:B------:R-:W-:Y:S02]  /*24ee0*/  ULDC.64 UR6, c[0x0][0x208] ;  /* 0x0000820000067ab9 */ /* 0x000fe40000000a00 */
[----:B------:R-:W-:Y:S01]  /*24ef0*/  ISETP.NE.AND.EX P0, PT, RZ, UR5, PT, P0 ;  /* 0x00000005ff007c0c */ /* 0x000fe2000bf05300 */
[----:B------:R-:W-:-:S12]  /*24f00*/  ULDC.64 UR4, c[0x0][0xa08] ;  /* 0x0002820000047ab9 */ /* 0x000fd80000000a00 */
[----:B------:R-:W1:Y:S02]  /*24f10*/  @P0 LDC.64 R2, c[0x0][0x9f8] ;  /* 0x00027e00ff020b82 */ /* 0x000e640000000a00 */
[----:B-1----:R-:W-:-:S05]  /*24f20*/  @P0 IMAD.WIDE R2, R19, 0x4, R2 ;  /* 0x0000000413020825 */ /* 0x002fca00078e0202 */
[----:B------:R1:W3:Y:S02]  /*24f30*/  @P0 LDG.E R7, desc[UR6][R2.64] ;  /* 0x0000000602070981 */ /* 0x0002e4000c1e1900 */
[----:B-1----:R-:W1:Y:S02]  /*24f40*/  LDC.64 R2, c[0x0][0x418] ;  /* 0x00010600ff027b82 */ /* 0x002e640000000a00 */
[----:B-1----:R-:W-:Y:S01]  /*24f50*/  LOP3.LUT P0, RZ, R2, UR4, RZ, 0xfc, !PT ;  /* 0x0000000402ff7c12 */ /* 0x002fe2000f80fcff */
[----:B------:R-:W-:-:S03]  /*24f60*/  UMOV UR4, 0xffffffff ;  /* 0xffffffff00047882 */ /* 0x000fc60000000000 */
[----:B------:R-:W-:Y:S01]  /*24f70*/  LOP3.LUT P0, RZ, R3, UR5, RZ, 0xfc, P0 ;  /* 0x0000000503ff7c12 */ /* 0x000fe2000800fcff */
[----:B--2---:R-:W-:Y:S01]  /*24f80*/  VIADD R0, R17, 0xffffffff ;  /* 0xffffffff11007836 */ /* 0x004fe20000000000 */
[----:B---3--:R-:W-:Y:S01]  /*24f90*/  SHF.R.S32.HI R8, RZ, 0x1f, R7 ;  /* 0x0000001fff087819 */ /* 0x008fe20000011407 */
[----:B------:R1:W-:Y:S01]  /*24fa0*/  STL [R1+0x14], R7 ;  /* 0x0000140701007387 */ /* 0x0003e20000100800 */
[----:B------:R-:W-:-:S03]  /*24fb0*/  SEL R17, R7, RZ, !P0 ;  /* 0x000000ff07117207 */ /* 0x000fc60004000000 */
[----:B------:R1:W-:Y:S01]  /*24fc0*/  STL [R1+0x24], R8 ;  /* 0x0000240801007387 */ /* 0x0003e20000100800 */
[----:B------:R-:W-:Y:S05]  /*24fd0*/  BRA.DIV UR4, `(.L_x_2020) ;  /* 0x0000005e04007947 */ /* 0x000fea000b800000 */
[----:B------:R-:W2:Y:S02]  /*24fe0*/  S2R R4, SR_TID.X ;  /* 0x0000000000047919 */ /* 0x000ea40000002100 */
[----:B--2---:R-:W-:-:S04]  /*24ff0*/  SHF.R.U32.HI R4, RZ, 0x5, R4 ;  /* 0x00000005ff047819 */ /* 0x004fc80000011604 */
[----:B------:R-:W-:-:S05]  /*25000*/  LOP3.LUT R4, R4, 0x3, RZ, 0xc0, !PT ;  /* 0x0000000304047812 */ /* 0x000fca00078ec0ff */
[----:B------:R2:W3:Y:S02]  /*25010*/  SHFL.IDX PT, R14, R4, RZ, 0x1f ;  /* 0x00001fff040e7589 */ /* 0x0004e400000e0000 */
.L_x_2167:
[----:B--2---:R-:W2:Y:S01]  /*25020*/  LDL.LU R4, [R1+0x4] ;  /* 0x0000040001047983 */ /* 0x004ea20000300800 */
[----:B------:R-:W-:Y:S02]  /*25030*/  PLOP3.LUT P1, PT, PT, PT, PT, 0x8, 0x0 ;  /* 0x000000000000781c */ /* 0x000fe40003f2e170 */
[----:B---3--:R-:W-:Y:S01]  /*25040*/  ISETP.NE.AND P0, PT, R14, RZ, PT ;  /* 0x000000ff0e00720c */ /* 0x008fe20003f05270 */
[----:B------:R3:W-:Y:S01]  /*25050*/  STL [R1+0x10], R0 ;  /* 0x0000100001007387 */ /* 0x0007e20000100800 */
[----:B--2---:R-:W-:-:S09]  /*25060*/  LOP3.LUT R4, R4, 0xfffffffb, RZ, 0xc0, !PT ;  /* 0xfffffffb04047812 */ /* 0x004fd200078ec0ff */
[----:B------:R-:W-:-:S05]  /*25070*/  @P1 LOP3.LUT R4, R4, 0x4, RZ, 0xfc, !PT ;  /* 0x0000000404041812 */ /* 0x000fca00078efcff */
[----:B------:R3:W-:Y:S01]  /*25080*/  STL [R1+0x4], R4 ;  /* 0x0000040401007387 */ /* 0x0007e20000100800 */
[----:B------:R-:W-:Y:S05]  /*25090*/  @P0 BRA `(.L_x_2021) ;  /* 0x0000000400440947 */ /* 0x000fea0003800000 */
[----:B------:R-:W-:-:S03]  /*250a0*/  UMOV UR4, 0xffffffff ;  /* 0xffffffff00047882 */ /* 0x000fc60000000000 */
[----:B------:R-:W-:Y:S05]  /*250b0*/  BRA.DIV UR4, `(.L_x_2022) ;  /* 0x0000005a04fc7947 */ /* 0x000fea000b800000 */
[----:B------:R-:W-:-:S13]  /*250c0*/  ELECT P6, URZ, PT ;  /* 0x00000000003f782f */ /* 0x000fda00038c0000 */
.L_x_2170:
[----:B------:R-:W-:Y:S05]  /*250d0*/  @!P6 BRA `(.L_x_2021) ;  /* 0x000000040034e947 */ /* 0x000fea0003800000 */
[----:B------:R-:W-:-:S04]  /*250e0*/  ISETP.NE.U32.AND P0, PT, R2, RZ, PT ;  /* 0x000000ff0200720c */ /* 0x000fc80003f05070 */
[----:B------:R-:W-:-:S13]  /*250f0*/  ISETP.NE.AND.EX P0, PT, R3, RZ, PT, P0 ;  /* 0x000000ff0300720c */ /* 0x000fda0003f05300 */
[----:B------:R-:W-:Y:S05]  /*25100*/  @!P0 BRA `(.L_x_2023) ;  /* 0x0000000000548947 */ /* 0x000fea0003800000 */
[----:B------:R-:W2:Y:S01]  /*25110*/  LDC R6, c[0x0][0x43c] ;  /* 0x00010f00ff067b82 */ /* 0x000ea20000000800 */
[----:B------:R-:W-:Y:S01]  /*25120*/  MOV R9, R0 ;  /* 0x0000000000097202 */ /* 0x000fe20000000f00 */
[----:B------:R-:W-:Y:S01]  /*25130*/  ULDC.64 UR4, c[0x0][0x428] ;  /* 0x00010a0000047ab9 */ /* 0x000fe20000000a00 */
[----:B------:R-:W-:-:S03]  /*25140*/  ULDC.64 UR6, c[0x0][0x208] ;  /* 0x0000820000067ab9 */ /* 0x000fc60000000a00 */
[----:B---3--:R-:W-:Y:S01]  /*25150*/  IMAD.MOV.U32 R0, RZ, RZ, R9 ;  /* 0x000000ffff007224 */ /* 0x008fe200078e0009 */
[----:B--2---:R-:W-:-:S13]  /*25160*/  ISETP.NE.AND P0, PT, R6, 0x1, PT ;  /* 0x000000010600780c */ /* 0x004fda0003f05270 */
[----:B------:R-:W2:Y:S02]  /*25170*/  @P0 LDC.64 R4, c[0x0][0x440] ;  /* 0x00011000ff040b82 */ /* 0x000ea40000000a00 */
[----:B--2---:R-:W-:-:S05]  /*25180*/  @P0 IMAD.HI.U32 R4, R9, R4, RZ ;  /* 0x0000000409040227 */ /* 0x004fca00078e00ff */
        /* <DEDUP_REMOVED lines=13> */
.L_x_2023:
[----:B-1----:R-:W4:Y:S04]  /*25260*/  LDL R7, [R1] ;  /* 0x0000000001077983 */ /* 0x002f280000100800 */
[----:B---3--:R-:W4:Y:S04]  /*25270*/  LDL R0, [R1+0x8] ;  /* 0x0000080001007983 */ /* 0x008f280000100800 */
[----:B--2---:R-:W2:Y:S01]  /*25280*/  LDL R2, [R1+0x18] ;  /* 0x0000180001027983 */ /* 0x004ea20000100800 */
[----:B----4-:R-:W-:Y:S02]  /*25290*/  LEA R0, R0, R7, 0x3 ;  /* 0x0000000700007211 */ /* 0x010fe400078e18ff */
[----:B--2---:R-:W-:-:S04]  /*252a0*/  SHF.L.U32 R2, R2, 0x1f, RZ ;  /* 0x0000001f02027819 */ /* 0x004fc800000006ff */
[----:B------:R-:W1:Y:S02]  /*252b0*/  SYNCS.PHASECHK.TRANS64.TRYWAIT P0, [R0+URZ+0x2a840], R2 ;  /* 0x02a84002000075a7 */ /* 0x000e64000800017f */
[----:B-1----:R-:W-:Y:S05]  /*252c0*/  @!P0 BRA `(.L_x_2024) ;  /* 0x0000005800988947 */ /* 0x002fea0003800000 */
.L_x_2171:
[----:B------:R2:W5:Y:S01]  /*252d0*/  LDL R3, [R1+0x4] ;  /* 0x0000040001037983 */ /* 0x0005620000100800 */
[----:B------:R-:W3:Y:S02]  /*252e0*/  S2R R4, SR_TID.X ;  /* 0x0000000000047919 */ /* 0x000ee40000002100 */
[----:B---3--:R-:W-:-:S04]  /*252f0*/  LOP3.LUT R4, R4, 0x7f, RZ, 0xc0, !PT ;  /* 0x0000007f04047812 */ /* 0x008fc800078ec0ff */
[----:B------:R-:W-:-:S13]  /*25300*/  ISETP.NE.AND P0, PT, R4, RZ, PT ;  /* 0x000000ff0400720c */ /* 0x000fda0003f05270 */
[----:B--2---:R-:W-:Y:S05]  /*25310*/  @P0 BRA `(.L_x_2025) ;  /* 0x0000000000140947 */ /* 0x004fea0003800000 */
[----:B-----5:R-:W-:Y:S01]  /*25320*/  LOP3.LUT P1, RZ, R3, 0x1, RZ, 0xc0, !PT ;  /* 0x0000000103ff7812 */ /* 0x020fe2000782c0ff */
[----:B-1----:R-:W-:-:S04]  /*25330*/  IMAD.MOV.U32 R2, RZ, RZ, 0x9000 ;  /* 0x00009000ff027424 */ /* 0x002fc800078e00ff */
[----:B------:R2:W-:Y:S08]  /*25340*/  SYNCS.ARRIVE.TRANS64 RZ, [R0+URZ+0x2a830], R2 ;  /* 0x02a8300200ff79a7 */ /* 0x0005f0000800003f */
[----:B------:R-:W-:Y:S05]  /*25350*/  @!P1 BRA `(.L_x_2025) ;  /* 0x0000000000049947 */ /* 0x000fea0003800000 */
[----:B------:R-:W-:Y:S01]  /*25360*/  BPT.TRAP 0x1 ;  /* 0x000000040000795c */ /* 0x000fe20000300000 */
.L_x_2025:
[----:B------:R-:W3:Y:S04]  /*25370*/  LDL R6, [R1] ;  /* 0x0000000001067983 */ /* 0x000ee80000100800 */
[----:B------:R-:W3:Y:S04]  /*25380*/  LDL R5, [R1+0x8] ;  /* 0x0000080001057983 */ /* 0x000ee80000100800 */
[----:B------:R-:W4:Y:S04]  /*25390*/  LDL R4, [R1+0x10] ;  /* 0x0000100001047983 */ /* 0x000f280000100800 */
[----:B-12---:R-:W2:Y:S01]  /*253a0*/  LDL R2, [R1+0x1c] ;  /* 0x00001c0001027983 */ /* 0x006ea20000100800 */
        /* <DEDUP_REMOVED lines=8> */
[----:B------:R-:W-:Y:S01]  /*25430*/  LOP3.LUT R3, R3, 0xfffffffb, RZ, 0xc0, !PT ;  /* 0xfffffffb03037812 */ /* 0x000fe200078ec0ff */
[----:B------:R-:W-:-:S04]  /*25440*/  UMOV UR17, 0x40 ;  /* 0x0000004000117882 */ /* 0x000fc80000000000 */
[----:B------:R-:W-:-:S06]  /*25450*/  UIADD3 UR9, UR9, 0x2a830, URZ ;  /* 0x0002a83009097890 */ /* 0x000fcc000fffe03f */
[----:B------:R-:W-:-:S05]  /*25460*/  @P0 LOP3.LUT R3, R3, 0x4, RZ, 0xfc, !PT ;  /* 0x0000000403030812 */ /* 0x000fca00078efcff */
[----:B------:R1:W-:Y:S01]  /*25470*/  STL [R1+0x4], R3 ;  /* 0x0000040301007387 */ /* 0x0003e20000100800 */
[----:B---3--:R-:W-:Y:S01]  /*25480*/  IMAD R0, R5, 0x9000, R6 ;  /* 0x0000900005007824 */ /* 0x008fe200078e0206 */
[----:B----4-:R-:W-:-:S04]  /*25490*/  R2UR UR11, R4 ;  /* 0x00000000040b72ca */ /* 0x010fc800000e0000 */
[----:B------:R-:W-:Y:S02]  /*254a0*/  R2UR UR8, R0 ;  /* 0x00000000000872ca */ /* 0x000fe400000e0000 */
[----:B--2---:R-:W-:-:S11]  /*254b0*/  R2UR UR5, R2 ;  /* 0x00000000020572ca */ /* 0x004fd600000e0000 */
[----:B------:R-:W-:Y:S02]  /*254c0*/  UIADD3 UR14, UR8, 0x18400, URZ ;  /* 0x00018400080e7890 */ /* 0x000fe4000fffe03f */
[----:B------:R-:W-:Y:S02]  /*254d0*/  UIMAD UR11, UR11, 0x60, UR5 ;  /* 0x000000600b0b78a4 */ /* 0x000fe4000f8e0205 */
        /* <DEDUP_REMOVED lines=12> */
[----:B-1----:R-:W-:Y:S01]  /*255a0*/  NOP ;  /* 0x0000000000007918 */ /* 0x002fe20000000000 */
.L_x_2021:
[----:B---3--:R-:W2:Y:S04]  /*255b0*/  LDL R4, [R1] ;  /* 0x0000000001047983 */ /* 0x008ea80000100800 */
[----:B------:R-:W3:Y:S01]  /*255c0*/  LDL.LU R3, [R1+0x40] ;  /* 0x0000400001037983 */ /* 0x000ee20000300800 */
[----:B------:R-:W-:Y:S05]  /*255d0*/  WARPSYNC.ALL ;  /* 0x0000000000007948 */ /* 0x000fea0003800000 */
[----:B------:R-:W-:Y:S01]  /*255e0*/  ULDC.64 UR4, c[0x0][0x298] ;  /* 0x0000a60000047ab9 */ /* 0x000fe20000000a00 */
[----:B------:R-:W-:Y:S01]  /*255f0*/  BSSY B6, `(.L_x_2026) ;  /* 0x000001c000067945 */ /* 0x000fe20003800000 */
[----:B------:R-:W-:Y:S01]  /*25600*/  BAR.SYNC.DEFER_BLOCKING 0x8, 0x180 ;  /* 0x0206000000007b1d */ /* 0x000fe20000010000 */
[----:B---3--:R-:W-:-:S05]  /*25610*/  SHF.R.S32.HI R0, RZ, 0x1f, R3 ;  /* 0x0000001fff007819 */ /* 0x008fca0000011403 */
[----:B------:R-:W-:Y:S02]  /*25620*/  IMAD R2, R0, UR4, RZ ;  /* 0x0000000400027c24 */ /* 0x000fe4000f8e02ff */
[----:B--2---:R-:W-:Y:S02]  /*25630*/  VIADD R0, R4, 0xc400 ;  /* 0x0000c40004007836 */ /* 0x004fe40000000000 */
[C---:B------:R-:W-:Y:S02]  /*25640*/  IMAD R2, R3.reuse, UR5, R2 ;  /* 0x0000000503027c24 */ /* 0x040fe4000f8e0202 */
[----:B------:R-:W-:Y:S01]  /*25650*/  IMAD.WIDE.U32 R4, R3, UR4, RZ ;  /* 0x0000000403047c25 */ /* 0x000fe2000f8e00ff */
[----:B------:R-:W-:-:S03]  /*25660*/  LOP3.LUT P0, RZ, R0, 0x3ff, RZ, 0xc0, !PT ;  /* 0x000003ff00ff7812 */ /* 0x000fc6000780c0ff */
[----:B------:R-:W-:Y:S01]  /*25670*/  IMAD.IADD R0, R5, 0x1, R2 ;  /* 0x0000000105007824 */ /* 0x000fe200078e0202 */
[----:B------:R2:W-:Y:S04]  /*25680*/  STL.64 [R1+0x40], R4 ;  /* 0x0000400401007387 */ /* 0x0005e80000100a00 */
[----:B------:R2:W-:Y:S05]  /*25690*/  STL [R1+0x4c], R0 ;  /* 0x00004c0001007387 */ /* 0x0005ea0000100800 */
[----:B------:R-:W-:Y:S05]  /*256a0*/  @!P0 BRA `(.L_x_2027) ;  /* 0x0000000000408947 */ /* 0x000fea0003800000 */
[----:B------:R-:W-:Y:S01]  /*256b0*/  MOV R2, 0x0 ;  /* 0x0000000000027802 */ /* 0x000fe20000000f00 */
[----:B------:R-:W-:Y:S01]  /*256c0*/  ULDC.64 UR4, c[0x4][0x118] ;  /* 0x0100460000047ab9 */ /* 0x000fe20000000a00 */
[----:B------:R-:W-:Y:S01]  /*256d0*/  ULDC.64 UR6, c[0x4][0x120] ;  /* 0x0100480000067ab9 */ /* 0x000fe20000000a00 */
[----:B------:R-:W-:Y:S01]  /*256e0*/  ULDC.64 UR8, c[0x4][0x88] ;  /* 0x0100220000087ab9 */ /* 0x000fe20000000a00 */
[----:B--2---:R-:W-:Y:S01]  /*256f0*/  IMAD.U32 R4, RZ, RZ, UR4 ;  /* 0x00000004ff047e24 */ /* 0x004fe2000f8e00ff */
[----:B------:R-:W-:Y:S01]  /*25700*/  MOV R5, UR5 ;  /* 0x0000000500057c02 */ /* 0x000fe20008000f00 */
[----:B------:R-:W2:Y:S01]  /*25710*/  LDC.64 R2, c[0x4][R2] ;  /* 0x0100000002027b82 */ /* 0x000ea20000000a00 */
[----:B------:R-:W-:Y:S01]  /*25720*/  IMAD.U32 R6, RZ, RZ, UR6 ;  /* 0x00000006ff067e24 */ /* 0x000fe2000f8e00ff */
[----:B-1----:R-:W-:Y:S01]  /*25730*/  MOV R8, 0x70 ;  /* 0x0000007000087802 */ /* 0x002fe20000000f00 */
[----:B------:R-:W-:Y:S02]  /*25740*/  IMAD.U32 R7, RZ, RZ, UR7 ;  /* 0x00000007ff077e24 */ /* 0x000fe4000f8e00ff */
[----:B------:R-:W-:-:S02]  /*25750*/  IMAD.U32 R10, RZ, RZ, UR8 ;  /* 0x00000008ff0a7e24 */ /* 0x000fc4000f8e00ff */
[----:B0-----:R-:W-:Y:S02]  /*25760*/  IMAD.U32 R11, RZ, RZ, UR9 ;  /* 0x00000009ff0b7e24 */ /* 0x001fe4000f8e00ff */
[----:B------:R-:W-:Y:S02]  /*25770*/  IMAD.MOV.U32 R12, RZ, RZ, 0x1 ;  /* 0x00000001ff0c7424 */ /* 0x000fe400078e00ff */
[----:B------:R-:W-:-:S07]  /*25780*/  IMAD.MOV.U32 R13, RZ, RZ, RZ ;  /* 0x000000ffff0d7224 */ /* 0x000fce00078e00ff */
[----:B------:R-:W-:-:S07]  /*25790*/  LEPC R20, `(.L_x_2027) ;  /* 0x000000001014794e */ /* 0x000fce0000000000 */
[----:B--2---:R-:W-:Y:S05]  /*257a0*/  CALL.ABS.NOINC R2 ;  /* 0x0000000002007343 */ /* 0x004fea0003c00000 */
.L_x_2027:
[----:B------:R-:W-:Y:S05]  /*257b0*/  BSYNC B6 ;  /* 0x0000000000067941 */ /* 0x000fea0003800000 */
.L_x_2026:
[----:B--2---:R-:W2:Y:S01]  /*257c0*/  LDL.LU R0, [R1+0x4c] ;  /* 0x00004c0001007983 */ /* 0x004ea20000300800 */
[----:B-1----:R-:W1:Y:S01]  /*257d0*/  LDC R7, c[0x0][0x448] ;  /* 0x00011200ff077b82 */ /* 0x002e620000000800 */
[----:B------:R-:W-:Y:S02]  /*257e0*/  ULDC.64 UR4, c[0x0][0x2d8] ;  /* 0x0000b60000047ab9 */ /* 0x000fe40000000a00 */
[----:B------:R-:W2:Y:S04]  /*257f0*/  LDL.LU.64 R2, [R1+0x40] ;  /* 0x0000400001027983 */ /* 0x000ea80000300a00 */
[----:B0-----:R-:W3:Y:S01]  /*25800*/  LDL R11, [R1+0x34] ;  /* 0x00003400010b7983 */ /* 0x001ee20000100800 */
[----:B------:R-:W0:Y:S01]  /*25810*/  S2R R5, SR_TID.X ;  /* 0x0000000000057919 */ /* 0x000e220000002100 */
[----:B------:R-:W4:Y:S01]  /*25820*/  S2R R8, SR_TID.X ;  /* 0x0000000000087919 */ /* 0x000f220000002100 */
[----:B0-----:R-:W-:-:S04]  /*25830*/  LOP3.LUT R5, R5, 0x7f, RZ, 0xc0, !PT ;  /* 0x0000007f05057812 */ /* 0x001fc800078ec0ff */
[----:B------:R-:W-:Y:S01]  /*25840*/  SHF.R.U32.HI R5, RZ, 0x3, R5 ;  /* 0x00000003ff057819 */ /* 0x000fe20000011605 */
[----:B----4-:R-:W-:-:S05]  /*25850*/  IMAD.SHL.U32 R8, R8, 0x10, RZ ;  /* 0x0000001008087824 */ /* 0x010fca00078e00ff */
[----:B------:R-:W-:Y:S01]  /*25860*/  LOP3.LUT R8, R5, 0x70, R8, 0xf8, !PT ;  /* 0x0000007005087812 */ /* 0x000fe200078ef808 */
[----:B------:R-:W0:Y:S01]  /*25870*/  S2R R9, SR_TID.X ;  /* 0x0000000000097919 */ /* 0x000e220000002100 */
[----:B------:R-:W4:Y:S01]  /*25880*/  S2R R10, SR_TID.X ;  /* 0x00000000000a7919 */ /* 0x000f220000002100 */
[----:B0-----:R-:W-:-:S05]  /*25890*/  IMAD.SHL.U32 R9, R9, 0x8, RZ ;  /* 0x0000000809097824 */ /* 0x001fca00078e00ff */
[----:B------:R-:W-:-:S04]  /*258a0*/  LOP3.LUT R9, R9, 0x38, RZ, 0xc0, !PT ;  /* 0x0000003809097812 */ /* 0x000fc800078ec0ff */
[C---:B------:R-:W-:Y:S02]  /*258b0*/  LOP3.LUT R12, R9.reuse, 0x40, RZ, 0xfc, !PT ;  /* 0x00000040090c7812 */ /* 0x040fe400078efcff */
[----:B------:R-:W-:Y:S02]  /*258c0*/  LOP3.LUT R9, R9, 0x80, RZ, 0xfc, !PT ;  /* 0x0000008009097812 */ /* 0x000fe400078efcff */
[----:B----4-:R-:W-:-:S04]  /*258d0*/  LOP3.LUT R10, R10, 0x7f, RZ, 0xc0, !PT ;  /* 0x0000007f0a0a7812 */ /* 0x010fc800078ec0ff */
[----:B------:R-:W-:Y:S01]  /*258e0*/  SHF.R.U32.HI R10, RZ, 0x3, R10 ;  /* 0x00000003ff0a7819 */ /* 0x000fe2000001160a */
[----:B--2---:R-:W-:Y:S01]  /*258f0*/  IMAD.MOV.U32 R3, RZ, RZ, R0 ;  /* 0x000000ffff037224 */ /* 0x004fe200078e0000 */
        /* <DEDUP_REMOVED lines=12> */
[----:B-1----:R-:W-:-:S13]  /*259c0*/  ISETP.NE.AND P0, PT, R7, 0x1, PT ;  /* 0x000000010700780c */ /* 0x002fda0003f05270 */
[----:B------:R-:W0:Y:S08]  /*259d0*/  @P0 LDC R5, c[0x0][0x44c] ;  /* 0x00011300ff050b82 */ /* 0x000e300000000800 */
[----:B------:R-:W1:Y:S01]  /*259e0*/  @P0 LDC R6, c[0x0][0x450] ;  /* 0x00011400ff060b82 */ /* 0x000e620000000800 */
[----:B------:R-:W-:Y:S02]  /*259f0*/  IMAD R4, R4, UR4, RZ ;  /* 0x0000000404047c24 */ /* 0x000fe4000f8e02ff */
[----:B------:R-:W-:-:S04]  /*25a00*/  IMAD.WIDE.U32 R2, R0, UR4, R2 ;  /* 0x0000000400027c25 */ /* 0x000fc8000f8e0002 */
[----:B------:R-:W-:Y:S01]  /*25a10*/  IMAD R0, R0, UR5, R4 ;  /* 0x0000000500007c24 */ /* 0x000fe2000f8e0204 */
[----:B------:R-:W-:Y:S01]  /*25a20*/  ULDC.64 UR4, c[0x0][0x2d0] ;  /* 0x0000b40000047ab9 */ /* 0x000fe20000000a00 */
[----:B---3--:R-:W-:-:S03]  /*25a30*/  IMAD.IADD R4, R8, 0x1, R11 ;  /* 0x0000000108047824 */ /* 0x008fc600078e020b */
[----:B------:R-:W-:Y:S01]  /*25a40*/  IADD3 R3, R3, R0, RZ ;  /* 0x0000000003037210 */ /* 0x000fe20007ffe0ff */
[----:B0-----:R-:W-:-:S04]  /*25a50*/  @P0 IMAD.HI.U32 R5, R4, R5, RZ ;  /* 0x0000000504050227 */ /* 0x001fc800078e00ff */
[----:B------:R-:W-:Y:S01]  /*25a60*/  IMAD.MOV.U32 R0, RZ, RZ, R4 ;  /* 0x000000ffff007224 */ /* 0x000fe200078e0004 */
[----:B-1----:R-:W-:Y:S01]  /*25a70*/  @P0 SHF.R.U32.HI R0, RZ, R6, R5 ;  /* 0x00000006ff000219 */ /* 0x002fe20000011605 */
[----:B------:R-:W0:Y:S04]  /*25a80*/  S2R R8, SR_TID.X ;  /* 0x0000000000087919 */ /* 0x000e280000002100 */
[----:B------:R-:W-:-:S04]  /*25a90*/  IMAD.MOV R5, RZ, RZ, -R0 ;  /* 0x000000ffff057224 */ /* 0x000fc800078e0a00 */
[----:B------:R-:W-:Y:S01]  /*25aa0*/  IMAD R4, R7, R5, R4 ;  /* 0x0000000507047224 */ /* 0x000fe200078e0204 */
[----:B------:R-:W-:Y:S01]  /*25ab0*/  SHF.R.S32.HI R5, RZ, 0x1f, R0 ;  /* 0x0000001fff057819 */ /* 0x000fe20000011400 */
[----:B------:R-:W-:-:S04]  /*25ac0*/  IMAD.WIDE.U32 R2, R0, UR4, R2 ;  /* 0x0000000400027c25 */ /* 0x000fc8000f8e0002 */
[----:B------:R-:W-:-:S04]  /*25ad0*/  IMAD R5, R5, UR4, RZ ;  /* 0x0000000405057c24 */ /* 0x000fc8000f8e02ff */
[----:B------:R-:W-:Y:S01]  /*25ae0*/  IMAD R0, R0, UR5, R5 ;  /* 0x0000000500007c24 */ /* 0x000fe2000f8e0205 */
[----:B------:R-:W-:-:S04]  /*25af0*/  ULDC.64 UR4, c[0x0][0x2c8] ;  /* 0x0000b20000047ab9 */ /* 0x000fc80000000a00 */
[----:B------:R-:W-:Y:S02]  /*25b00*/  IADD3 R3, R3, R0, RZ ;  /* 0x0000000003037210 */ /* 0x000fe40007ffe0ff */
[----:B------:R-:W-:-:S05]  /*25b10*/  SHF.R.S32.HI R0, RZ, 0x1f, R4 ;  /* 0x0000001fff007819 */ /* 0x000fca0000011404 */
[----:B------:R-:W-:Y:S02]  /*25b20*/  IMAD R0, R0, UR4, RZ ;  /* 0x0000000400007c24 */ /* 0x000fe4000f8e02ff */
[----:B------:R-:W-:-:S04]  /*25b30*/  IMAD.WIDE.U32 R2, R4, UR4, R2 ;  /* 0x0000000404027c25 */ /* 0x000fc8000f8e0002 */
[----:B------:R-:W-:Y:S01]  /*25b40*/  IMAD R4, R4, UR5, R0 ;  /* 0x0000000504047c24 */ /* 0x000fe2000f8e0200 */
[----:B------:R-:W-:Y:S01]  /*25b50*/  ULDC.64 UR4, c[0x0][0x280] ;  /* 0x0000a00000047ab9 */ /* 0x000fe20000000a00 */
[----:B0-----:R-:W-:Y:S02]  /*25b60*/  IMAD.SHL.U32 R8, R8, 0x8, RZ ;  /* 0x0000000808087824 */ /* 0x001fe400078e00ff */
[----:B------:R-:W-:Y:S01]  /*25b70*/  IMAD.IADD R3, R3, 0x1, R4 ;  /* 0x0000000103037824 */ /* 0x000fe200078e0204 */
[----:B------:R-:W-:Y:S01]  /*25b80*/  LEA R4, P0, R2, UR4, 0x1 ;  /* 0x0000000402047c11 */ /* 0x000fe2000f8008ff */
[----:B------:R-:W-:Y:S01]  /*25b90*/  ULDC UR4, c[0x0][0x2b8] ;  /* 0x0000ae0000047ab9 */ /* 0x000fe20000000800 */
[----:B------:R-:W-:Y:S02]  /*25ba0*/  LOP3.LUT R8, R8, 0x38, RZ, 0xc0, !PT ;  /* 0x0000003808087812 */ /* 0x000fe400078ec0ff */
[----:B------:R-:W-:Y:S01]  /*25bb0*/  LEA.HI.X R3, R2, UR5, R3, 0x1, P0 ;  /* 0x0000000502037c11 */ /* 0x000fe200080f0c03 */
[----:B------:R-:W-:Y:S01]  /*25bc0*/  UMOV UR5, 0xffffffff ;  /* 0xffffffff00057882 */ /* 0x000fe20000000000 */
[----:B------:R-:W-:-:S02]  /*25bd0*/  ISETP.GE.AND P3, PT, R8, UR4, PT ;  /* 0x0000000408007c0c */ /* 0x000fc4000bf66270 */
[----:B------:R-:W-:Y:S02]  /*25be0*/  ISETP.GE.AND P0, PT, R12, UR4, PT ;  /* 0x000000040c007c0c */ /* 0x000fe4000bf06270 */
[----:B------:R-:W-:Y:S01]  /*25bf0*/  ISETP.GE.AND P1, PT, R9, UR4, PT ;  /* 0x0000000409007c0c */ /* 0x000fe2000bf26270 */
[----:B------:R-:W-:-:S12]  /*25c00*/  BRA.DIV UR5, `(.L_x_2028) ;  /* 0x00000052055c7947 */ /* 0x000fd8000b800000 */
[----:B------:R-:W2:Y:S04]  /*25c10*/  LDL.LU R6, [R1+0x3c] ;  /* 0x00003c0001067983 */ /* 0x000ea80000300800 */
[----:B------:R-:W3:Y:S04]  /*25c20*/  LDL.LU R11, [R1+0x34] ;  /* 0x00003400010b7983 */ /* 0x000ee80000300800 */
[----:B------:R-:W4:Y:S01]  /*25c30*/  LDL R9, [R1+0x2c] ;  /* 0x00002c0001097983 */ /* 0x000f220000100800 */
[----:B------:R-:W-:Y:S01]  /*25c40*/  ULDC.64 UR4, c[0x0][0x208] ;  /* 0x0000820000047ab9 */ /* 0x000fe20000000a00 */
[----:B--2---:R-:W-:-:S02]  /*25c50*/  IMAD R2, R6, R7, RZ ;  /* 0x0000000706027224 */ /* 0x004fc400078e02ff */
[----:B------:R-:W0:Y:S01]  /*25c60*/  SHFL.IDX PT, R7, R4, RZ, 0x181f ;  /* 0x00181fff04077589 */ /* 0x000e2200000e0000 */
[----:B---3--:R-:W-:-:S03]  /*25c70*/  IMAD.IADD R0, R10, 0x1, R11 ;  /* 0x000000010a007824 */ /* 0x008fc600078e020b */
[----:B------:R-:W1:Y:S01]  /*25c80*/  SHFL.IDX PT, R6, R3, RZ, 0x181f ;  /* 0x00181fff03067589 */ /* 0x000e6200000e0000 */
[C---:B------:R-:W-:Y:S01]  /*25c90*/  VIADD R5, R0.reuse, 0x10 ;  /* 0x0000001000057836 */ /* 0x040fe20000000000 */
[----:B------:R-:W-:-:S13]  /*25ca0*/  ISETP.GE.AND P2, PT, R0, R2, PT ;  /* 0x000000020000720c */ /* 0x000fda0003f46270 */
[----:B0-----:R-:W-:-:S04]  /*25cb0*/  @!P2 LEA R7, P4, R8, R7, 0x1 ;  /* 0x000000070807a211 */ /* 0x001fc800078808ff */
[----:B-1----:R-:W-:-:S04]  /*25cc0*/  @!P2 IADD3.X R6, RZ, R6, RZ, P4, !PT ;  /* 0x00000006ff06a210 */ /* 0x002fc800027fe4ff */
[----:B------:R-:W-:-:S04]  /*25cd0*/  @!P2 LOP3.LUT R7, R7, R6, RZ, 0x3c, !PT ;  /* 0x000000060707a212 */ /* 0x000fc800078e3cff */
[----:B------:R-:W-:-:S04]  /*25ce0*/  @!P2 LOP3.LUT R6, R7, R6, RZ, 0x3c, !PT ;  /* 0x000000060706a212 */ /* 0x000fc800078e3cff */
[----:B------:R-:W-:-:S05]  /*25cf0*/  @!P2 LOP3.LUT R7, R7, R6, RZ, 0x3c, !PT ;  /* 0x000000060707a212 */ /* 0x000fca00078e3cff */
[----:B------:R-:W-:Y:S01]  /*25d00*/  @!PT LDS RZ, [RZ] ;  /* 0x00000000fffff984 */ /* 0x000fe20000000800 */
[----:B----4-:R-:W-:Y:S04]  /*25d10*/  @!P2 LDGSTS.E.BYPASS.LTC128B.128 [R9+0xc400], desc[UR4][R6.64], !P3 ;  /* 0x0c4000000609afae */ /* 0x010fe8000d901d44 */
        /* <DEDUP_REMOVED lines=64> */
[----:B------:R0:W1:Y:S04]  /*26120*/  SHFL.IDX PT, R5, R3, 0x7, 0x181f ;  /* 0x00f81f0003057f89 */ /* 0x00006800000e0000 */
[----:B------:R0:W-:Y:S04]  /*26130*/  @!P2 LDGSTS.E.BYPASS.LTC128B.128 [R9+0xf400], desc[UR4][R6.64], !P3 ;  /* 0x0f4000000609afae */ /* 0x0001e8000d901d44 */
[----:B------:R0:W-:Y:S04]  /*26140*/  @!P2 LDGSTS.E.BYPASS.LTC128B.128 [R9+0x13400], desc[UR4][R6.64+0x80], !P0 ;  /* 0x134000800609afae */ /* 0x0001e8000c101d44 */
[----:B------:R0:W-:Y:S04]  /*26150*/  @!P2 LDGSTS.E.BYPASS.LTC128B.128 [R9+0x17400], desc[UR4][R6.64+0x100], !P1 ;  /* 0x174001000609afae */ /* 0x0001e8000c901d44 */
[----:B------:R0:W2:Y:S02]  /*26160*/  SHFL.IDX PT, R3, R4, 0x7, 0x181f ;  /* 0x00f81f0004037f89 */ /* 0x0000a400000e0000 */
.L_x_2188:
[----:B------:R-:W-:Y:S01]  /*26170*/  IADD3 R0, R0, 0x70, RZ ;  /* 0x0000007000007810 */ /* 0x000fe20007ffe0ff */
[----:B------:R-:W-:Y:S03]  /*26180*/  BSSY B0, `(.L_x_2029) ;  /* 0x000000d000007945 */ /* 0x000fe60003800000 */
[----:B------:R-:W-:-:S13]  /*26190*/  ISETP.GE.AND P2, PT, R0, R2, PT ;  /* 0x000000020000720c */ /* 0x000fda0003f46270 */
[----:B------:R-:W-:Y:S05]  /*261a0*/  @P2 BRA `(.L_x_2030) ;  /* 0x0000000000282947 */ /* 0x000fea0003800000 */
[----:B0-----:R-:W3:Y:S01]  /*261b0*/  LDL R4, [R1+0x2c] ;  /* 0x00002c0001047983 */ /* 0x001ee20000100800 */
[----:B--2---:R-:W-:Y:S01]  /*261c0*/  LEA R2, P2, R8, R3, 0x1 ;  /* 0x0000000308027211 */ /* 0x004fe200078408ff */
[----:B------:R-:W-:-:S04]  /*261d0*/  ULDC.64 UR4, c[0x0][0x208] ;  /* 0x0000820000047ab9 */ /* 0x000fc80000000a00 */
[----:B-1----:R-:W-:-:S05]  /*261e0*/  IMAD.X R3, RZ, RZ, R5, P2 ;  /* 0x000000ffff037224 */ /* 0x002fca00010e0605 */
[----:B------:R-:W-:Y:S01]  /*261f0*/  @!PT LDS RZ, [RZ] ;  /* 0x00000000fffff984 */ /* 0x000fe20000000800 */
[----:B------:R-:W-:Y:S01]  /*26200*/  @!PT LDS RZ, [RZ] ;  /* 0x00000000fffff984 */ /* 0x000fe20000000800 */
[----:B------:R-:W-:Y:S01]  /*26210*/  @!PT LDS RZ, [RZ] ;  /* 0x00000000fffff984 */ /* 0x000fe20000000800 */
[----:B---3--:R3:W-:Y:S04]  /*26220*/  LDGSTS.E.BYPASS.LTC128B.128 [R4+0xfc00], desc[UR4][R2.64], !P3 ;  /* 0x0fc0000002047fae */ /* 0x0087e8000d901d44 */
[----:B------:R3:W-:Y:S04]  /*26230*/  LDGSTS.E.BYPASS.LTC128B.128 [R4+0x13c00], desc[UR4][R2.64+0x80], !P0 ;  /* 0x13c0008002047fae */ /* 0x0007e8000c101d44 */
[----:B------:R3:W-:Y:S02]  /*26240*/  LDGSTS.E.BYPASS.LTC128B.128 [R4+0x17c00], desc[UR4][R2.64+0x100], !P1 ;  /* 0x17c0010002047fae */ /* 0x0007e4000c901d44 */
.L_x_2030:
[----:B------:R-:W-:Y:S05]  /*26250*/  BSYNC B0 ;  /* 0x0000000000007941 */ /* 0x000fea0003800000 */
.L_x_2029:
[----:B------:R4:W5:Y:S01]  /*26260*/  LDL R8, [R1] ;  /* 0x0000000001087983 */ /* 0x0009620000100800 */
[----:B------:R-:W-:Y:S01]  /*26270*/  PLOP3.LUT P0, PT, PT, PT, PT, 0x80, 0x0 ;  /* 0x000000000000781c */ /* 0x000fe20003f0f070 */
[----:B------:R-:W-:-:S12]  /*26280*/  NOP ;  /* 0x0000000000007918 */ /* 0x000fd80000000000 */
.L_x_2031:
[----:B---3--:R-:W3:Y:S01]  /*26290*/  LDL R2, [R1] ;  /* 0x0000000001027983 */ /* 0x008ee20000100800 */
[----:B------:R-:W-:Y:S02]  /*262a0*/  PLOP3.LUT P1, PT, P1, P0, PT, 0xa2, 0x0 ;  /* 0x000000000000781c */ /* 0x000fe40000f21472 */
[----:B---3--:R-:W-:-:S08]  /*262b0*/  @P0 R2UR P1, UR4, R2 ;  /* 0x00000000020402ca */ /* 0x008fd00000020000 */
[----:B------:R-:W-:-:S05]  /*262c0*/  @P0 PLOP3.LUT P0, PT, P1, PT, PT, 0x80, 0x0 ;  /* 0x000000000000081c */ /* 0x000fca0000f0f070 */
[----:B------:R-:W-:Y:S01]  /*262d0*/  @!P1 SYNCS.ARRIVE.TRANS64.RED.A0T1 RZ, [UR4+0x2a800], RZ ;  /* 0x02a800ffffff99a7 */ /* 0x000fe20008200404 */
[----:B------:R-:W-:Y:S07]  /*262e0*/  @!P1 ARRIVES.LDGSTSBAR.64.TRANSCNT [UR4+0x2a800] ;  /* 0x02a80000ff0099b0 */ /* 0x000fee0008000a84 */
[----:B------:R-:W-:Y:S05]  /*262f0*/  @P0 BRA.U.ANY `(.L_x_2031) ;  /* 0xfffffffd00e40947 */ /* 0x000fea000393ffff */
[----:B0-2---:R-:W2:Y:S02]  /*26300*/  LDL.LU R3, [R1+0x48] ;  /* 0x0000480001037983 */ /* 0x005ea40000300800 */
        /* <DEDUP_REMOVED lines=9> */
[----:B------:R-:W2:Y:S03]  /*263a0*/  SYNCS.PHASECHK.TRANS64.TRYWAIT P0, [R2+URZ+0x2a820], R0 ;  /* 0x02a82000020075a7 */ /* 0x000ea6000800017f */
[----:B0-2---:R-:W-:Y:S05]  /*263b0*/  @!P0 BRA `(.L_x_2033) ;  /* 0x00000054005c8947 */ /* 0x005fea0003800000 */
.L_x_2189:
[----:B------:R-:W-:Y:S05]  /*263c0*/  BSYNC B0 ;  /* 0x0000000000007941 */ /* 0x000fea0003800000 */
.L_x_2032:
[----:B------:R-:W2:Y:S04]  /*263d0*/  LDL R3, [R1+0x38] ;  /* 0x0000380001037983 */ /* 0x000ea80000100800 */
[----:B0-----:R-:W3:Y:S01]  /*263e0*/  LDL R2, [R1+0x30] ;  /* 0x0000300001027983 */ /* 0x001ee20000100800 */
[----:B------:R-:W-:Y:S01]  /*263f0*/  BSSY B0, `(.L_x_2034) ;  /* 0x000022b000007945 */ /* 0x000fe20003800000 */
[----:B--2---:R-:W-:-:S05]  /*26400*/  VIADD R0, R3, 0xfffffffe ;  /* 0xfffffffe03007836 */ /* 0x004fca0000000000 */
[----:B---3--:R-:W-:-:S13]  /*26410*/  ISETP.GE.AND P0, PT, R0, R2, PT ;  /* 0x000000020000720c */ /* 0x008fda0003f06270 */
[----:B------:R-:W-:Y:S05]  /*26420*/  @!P0 BRA `(.L_x_2035) ;  /* 0x00000020009c8947 */ /* 0x000fea0003800000 */
[----:B------:R-:W-:Y:S01]  /*26430*/  LOP3.LUT R2, RZ, R2, RZ, 0x33, !PT ;  /* 0x00000002ff027212 */ /* 0x000fe200078e33ff */
[----:B------:R-:W-:Y:S01]  /*26440*/  BSSY B2, `(.L_x_2036) ;  /* 0x00000bb000027945 */ /* 0x000fe20003800000 */
[----:B-----5:R-:W-:-:S04]  /*26450*/  IADD3 R8, -R3, RZ, RZ ;  /* 0x000000ff03087210 */ /* 0x020fc80007ffe1ff */
[----:B------:R-:W-:-:S05]  /*26460*/  VIADDMNMX R8, R8, 0x1, R2, !PT ;  /* 0x0000000108087846 */ /* 0x000fca0007800102 */
[----:B------:R-:W-:-:S05]  /*26470*/  IMAD.IADD R2, R3, 0x1, R8 ;  /* 0x0000000103027824 */ /* 0x000fca00078e0208 */
[----:B------:R-:W-:-:S04]  /*26480*/  LOP3.LUT R2, R2, 0x1, RZ, 0xc0, !PT ;  /* 0x0000000102027812 */ /* 0x000fc800078ec0ff */
[----:B------:R-:W-:-:S13]  /*26490*/  ISETP.NE.U32.AND P0, PT, R2, 0x1, PT ;  /* 0x000000010200780c */ /* 0x000fda0003f05070 */
[----:B------:R-:W-:Y:S05]  /*264a0*/  @P0 BRA `(.L_x_2037) ;  /* 0x0000000800d00947 */ /* 0x000fea0003800000 */
[----:B-1----:R-:W2:Y:S04]  /*264b0*/  LDL R5, [R1+0x4] ;  /* 0x0000040001057983 */ /* 0x002ea80000100800 */
[----:B------:R-:W3:Y:S04]  /*264c0*/  LDL R4, [R1+0x8] ;  /* 0x0000080001047983 */ /* 0x000ee80000100800 */
[----:B------:R-:W5:Y:S01]  /*264d0*/  LDL R3, [R1+0x18] ;  /* 0x0000180001037983 */ /* 0x000f620000100800 */
[----:B------:R-:W-:Y:S01]  /*264e0*/  BSSY B1, `(.L_x_2038) ;  /* 0x00000ac000017945 */ /* 0x000fe20003800000 */
[----:B--2---:R-:W-:Y:S01]  /*264f0*/  LOP3.LUT P1, RZ, R5, 0x4, RZ, 0xc0, !PT ;  /* 0x0000000405ff7812 */ /* 0x004fe2000782c0ff */
[----:B---3--:R-:W-:-:S05]  /*26500*/  VIADD R7, R4, 0x1 ;  /* 0x0000000104077836 */ /* 0x008fca0000000000 */
[----:B------:R-:W-:-:S04]  /*26510*/  ISETP.NE.AND P0, PT, R7, 0x2, PT ;  /* 0x000000020700780c */ /* 0x000fc80003f05270 */
[----:B------:R-:W-:Y:S02]  /*26520*/  SEL R9, RZ, 0x1, P0 ;  /* 0x00000001ff097807 */ /* 0x000fe40000000000 */
[----:B------:R-:W-:Y:S02]  /*26530*/  SEL R7, R7, RZ, P0 ;  /* 0x000000ff07077207 */ /* 0x000fe40000000000 */
[----:B-----5:R-:W-:Y:S01]  /*26540*/  LOP3.LUT R9, R3, R9, RZ, 0x3c, !PT ;  /* 0x0000000903097212 */ /* 0x020fe200078e3cff */
        /* <DEDUP_REMOVED lines=26> */
.L_x_2040:
[----:B------:R-:W2:Y:S01]  /*266f0*/  LDL R2, [R1] ;  /* 0x0000000001027983 */ /* 0x000ea20000100800 */
[----:B------:R-:W-:Y:S01]  /*26700*/  BSSY B3, `(.L_x_2041) ;  /* 0x0000005000037945 */ /* 0x000fe20003800000 */
[----:B--2---:R-:W-:Y:S01]  /*26710*/  IMAD R3, R7, 0x8, R2 ;  /* 0x0000000807037824 */ /* 0x004fe200078e0202 */
[----:B------:R-:W-:-:S04]  /*26720*/  SHF.L.U32 R2, R9, 0x1f, RZ ;  /* 0x0000001f09027819 */ /* 0x000fc800000006ff */
[----:B------:R-:W1:Y:S02]  /*26730*/  SYNCS.PHASECHK.TRANS64.TRYWAIT P0, [R3+URZ+0x2a840], R2 ;  /* 0x02a84002030075a7 */ /* 0x000e64000800017f */
[----:B-1----:R-:W-:Y:S05]  /*26740*/  @!P0 BRA `(.L_x_2042) ;  /* 0x0000005000908947 */ /* 0x002fea0003800000 */
.L_x_2190:
[----:B------:R-:W-:Y:S05]  /*26750*/  BSYNC B3 ;  /* 0x0000000000037941 */ /* 0x000fea0003800000 */
.L_x_2041:
[----:B0-----:R-:W0:Y:S01]  /*26760*/  S2R R5, SR_TID.X ;  /* 0x0000000000057919 */ /* 0x001e220000002100 */
        /* <DEDUP_REMOVED lines=10> */
.L_x_2044:
[----:B------:R-:W-:Y:S05]  /*26810*/  BSYNC B3 ;  /* 0x0000000000037941 */ /* 0x000fea0003800000 */
.L_x_2043:
[----:B------:R-:W2:Y:S04]  /*26820*/  LDL R5, [R1] ;  /* 0x0000000001057983 */ /* 0x000ea80000100800 */
[----:B-1----:R-:W3:Y:S01]  /*26830*/  LDL R2, [R1+0x1c] ;  /* 0x00001c0001027983 */ /* 0x002ee20000100800 */
        /* <DEDUP_REMOVED lines=8> */
[----:B--2---:R-:W-:-:S02]  /*268c0*/  IMAD R6, R7, 0x9000, R5 ;  /* 0x0000900007067824 */ /* 0x004fc400078e0205 */
[----:B---3--:R-:W-:Y:S02]  /*268d0*/  IMAD R2, R0, 0x60, R2 ;  /* 0x0000006000027824 */ /* 0x008fe400078e0202 */
[----:B------:R-:W-:-:S09]  /*268e0*/  VIADD R5, R6, 0x18400 ;  /* 0x0001840006057836 */ /* 0x000fd20000000000 */
.L_x_2045:
        /* <DEDUP_REMOVED lines=16> */
.L_x_2046:
        /* <DEDUP_REMOVED lines=15> */
.L_x_2047:
        /* <DEDUP_REMOVED lines=11> */
[----:B------:R-:W3:Y:S04]  /*26b90*/  LDL R12, [R1] ;  /* 0x00000000010c7983 */ /* 0x000ee80000100800 */
[----:B------:R-:W3:Y:S01]  /*26ba0*/  LDL R6, [R1+0x8] ;  /* 0x0000080001067983 */ /* 0x000ee20000100800 */
[----:B------:R-:W-:Y:S01]  /*26bb0*/  BSSY B3, `(.L_x_2048) ;  /* 0x0000005000037945 */ /* 0x000fe20003800000 */
[----:B--2---:R-:W-:-:S02]  /*26bc0*/  SHF.L.U32 R3, R13, 0x1f, RZ ;  /* 0x0000001f0d037819 */ /* 0x004fc400000006ff */
[----:B---3--:R-:W-:-:S04]  /*26bd0*/  LEA R2, R6, R12, 0x3 ;  /* 0x0000000c06027211 */ /* 0x008fc800078e18ff */
[----:B------:R-:W0:Y:S02]  /*26be0*/  SYNCS.PHASECHK.TRANS64.TRYWAIT P0, [R2+URZ+0x2a860], R3 ;  /* 0x02a86003020075a7 */ /* 0x000e24000800017f */
[----:B0-----:R-:W-:Y:S05]  /*26bf0*/  @!P0 BRA `(.L_x_2049) ;  /* 0x0000004c00788947 */ /* 0x001fea0003800000 */
.L_x_2191:
[----:B------:R-:W-:Y:S05]  /*26c00*/  BSYNC B3 ;  /* 0x0000000000037941 */ /* 0x000fea0003800000 */
.L_x_2048:
[----:B------:R-:W1:Y:S01]  /*26c10*/  S2R R5, SR_TID.X ;  /* 0x0000000000057919 */ /* 0x000e620000002100 */
[----:B------:R-:W-:-:S04]  /*26c20*/  UPRMT UR4, UR37, 0x9910, URZ ;  /* 0x0000991025047896 */ /* 0x000fc8000800003f */
[----:B------:R-:W-:Y:S01]  /*26c30*/  UISETP.NE.AND UP0, UPT, UR4, 0x2, UPT ;  /* 0x000000020400788c */ /* 0x000fe2000bf05270 */
[----:B-1----:R-:W-:-:S04]  /*26c40*/  LOP3.LUT R5, R5, 0x7f, RZ, 0xc0, !PT ;  /* 0x0000007f05057812 */ /* 0x002fc800078ec0ff */
[----:B------:R-:W-:-:S13]  /*26c50*/  ISETP.NE.AND P0, PT, R5, RZ, PT ;  /* 0x000000ff0500720c */ /* 0x000fda0003f05270 */
[----:B0-----:R-:W-:-:S04]  /*26c60*/  @!P0 IMAD.MOV.U32 R3, RZ, RZ, 0x6000 ;  /* 0x00006000ff038424 */ /* 0x001fc800078e00ff */
[----:B------:R0:W-:Y:S01]  /*26c70*/  @!P0 SYNCS.ARRIVE.TRANS64 RZ, [R2+URZ+0x2a850], R3 ;  /* 0x02a8500302ff89a7 */ /* 0x0001e2000800003f */
[----:B------:R-:W-:-:S13]  /*26c80*/  PLOP3.LUT P0, PT, PT, PT, UP0, 0x80, 0x0 ;  /* 0x000000000000781c */ /* 0x000fda0003f0f008 */
[----:B0-----:R-:W-:Y:S05]  /*26c90*/  @P0 BRA `(.L_x_2050) ;  /* 0x0000000000040947 */ /* 0x001fea0003800000 */
[----:B------:R-:W-:Y:S01]  /*26ca0*/  BPT.TRAP 0x1 ;  /* 0x000000040000795c */ /* 0x000fe20000300000 */
.L_x_2050:
[----:B------:R-:W2:Y:S01]  /*26cb0*/  LDL R3, [R1+0x4] ;  /* 0x0000040001037983 */ /* 0x000ea20000100800 */
[----:B------:R-:W-:Y:S01]  /*26cc0*/  BSSY B3, `(.L_x_2051) ;  /* 0x0000004000037945 */ /* 0x000fe20003800000 */
[----:B--2---:R-:W-:-:S13]  /*26cd0*/  LOP3.LUT P0, RZ, R3, 0x8, RZ, 0xc0, !PT ;  /* 0x0000000803ff7812 */ /* 0x004fda000780c0ff */
[----:B------:R-:W-:Y:S05]  /*26ce0*/  @P0 BRA `(.L_x_2052) ;  /* 0x0000000000040947 */ /* 0x000fea0003800000 */
[----:B------:R-:W-:Y:S01]  /*26cf0*/  BPT.TRAP 0x1 ;  /* 0x000000040000795c */ /* 0x000fe20000300000 */
.L_x_2052:
[----:B------:R-:W-:Y:S05]  /*26d00*/  BSYNC B3 ;  /* 0x0000000000037941 */ /* 0x000fea0003800000 */
.L_x_2051:
[----:B------:R-:W2:Y:S04]  /*26d10*/  LDL R12, [R1] ;  /* 0x00000000010c7983 */ /* 0x000ea80000100800 */
        /* <DEDUP_REMOVED lines=10> */
[----:B--2---:R-:W-:-:S02]  /*26dc0*/  IMAD R6, R6, 0x6000, R12 ;  /* 0x0000600006067824 */ /* 0x004fc400078e020c */
[----:B---3--:R-:W-:Y:S02]  /*26dd0*/  IMAD R3, R3, 0x60, R5 ;  /* 0x0000006003037824 */ /* 0x008fe400078e0205 */
[----:B------:R-:W-:-:S07]  /*26de0*/  VIADD R5, R6, 0x400 ;  /* 0x0000040006057836 */ /* 0x000fce0000000000 */
.L_x_2053:
        /* <DEDUP_REMOVED lines=12> */
[----:B------:R-:W-:Y:S01]  /*26eb0*/  PLOP3.LUT P0, PT, PT, PT, PT, 0x80, 0x0 ;  /* 0x000000000000781c */ /* 0x000fe20003f0f070 */
[----:B------:R-:W-:Y:S01]  /*26ec0*/  UMOV UR6, 0x0 ;  /* 0x0000000000067882 */ /* 0x000fe20000000000 */
[----:B------:R-:W-:-:S11]  /*26ed0*/  UMOV UR7, 0x14f00000 ;  /* 0x14f0000000077882 */ /* 0x000fd60000000000 */
.L_x_2054:
        /* <DEDUP_REMOVED lines=11> */
[----:B------:R-:W-:-:S07]  /*26f90*/  MOV R17, R4 ;  /* 0x0000000400117202 */ /* 0x000fce0000000f00 */
.L_x_2039:
[----:B------:R-:W-:Y:S05]  /*26fa0*/  BSYNC B1 ;  /* 0x0000000000017941 */ /* 0x000fea0003800000 */
.L_x_2038:
[----:B0-----:R-:W2:Y:S04]  /*26fb0*/  LDL R0, [R1+0x38] ;  /* 0x0000380001007983 */ /* 0x001ea80000100800 */
[----:B------:R0:W-:Y:S04]  /*26fc0*/  STL [R1+0x8], R7 ;  /* 0x0000080701007387 */ /* 0x0001e80000100800 */
[----:B------:R0:W-:Y:S02]  /*26fd0*/  STL [R1+0x18], R9 ;  /* 0x0000180901007387 */ /* 0x0001e40000100800 */
[----:B0-2---:R-:W-:-:S07]  /*26fe0*/  VIADD R0, R0, 0xfffffffd ;  /* 0xfffffffd00007836 */ /* 0x005fce0000000000 */
.L_x_2037:
[----:B------:R-:W-:Y:S05]  /*26ff0*/  BSYNC B2 ;  /* 0x0000000000027941 */ /* 0x000fea0003800000 */
.L_x_2036:
[----:B------:R-:W2:Y:S01]  /*27000*/  LDL.LU R2, [R1+0x38] ;  /* 0x0000380001027983 */ /* 0x000ea20000300800 */
[----:B------:R-:W-:Y:S01]  /*27010*/  VIADD R8, R8, 0xfffffffe ;  /* 0xfffffffe08087836 */ /* 0x000fe20000000000 */
[----:B--2---:R-:W-:-:S04]  /*27020*/  LOP3.LUT R2, RZ, R2, RZ, 0x33, !PT ;  /* 0x00000002ff027212 */ /* 0x004fc800078e33ff */
[----:B------:R-:W-:-:S13]  /*27030*/  ISETP.NE.AND P0, PT, R8, R2, PT ;  /* 0x000000020800720c */ /* 0x000fda0003f05270 */
[----:B------:R-:W-:Y:S05]  /*27040*/  @!P0 BRA `(.L_x_2035) ;  /* 0x0000001400948947 */ /* 0x000fea0003800000 */
[----:B------:R-:W-:-:S07]  /*27050*/  IMAD.MOV.U32 R9, RZ, RZ, R17 ;  /* 0x000000ffff097224 */ /* 0x000fce00078e0011 */
.L_x_2089:
[----:B------:R-:W2:Y:S04]  /*27060*/  LDL R4, [R1+0x4] ;  /* 0x0000040001047983 */ /* 0x000ea80000100800 */
[----:B------:R-:W3:Y:S04]  /*27070*/  LDL R3, [R1+0x8] ;  /* 0x0000080001037983 */ /* 0x000ee80000100800 */
[----:B------:R-:W5:Y:S01]  /*27080*/  LDL R2, [R1+0x18] ;  /* 0x0000180001027983 */ /* 0x000f620000100800 */
[----:B------:R-:W-:Y:S05]  /*27090*/  YIELD ;  /* 0x0000000000007946 */ /* 0x000fea0003800000 */
[----:B------:R-:W-:Y:S01]  /*270a0*/  BSSY B1, `(.L_x_2055) ;  /* 0x00000ac000017945 */ /* 0x000fe20003800000 */
[----:B--2---:R-:W-:Y:S01]  /*270b0*/  LOP3.LUT P1, RZ, R4, 0x4, RZ, 0xc0, !PT ;  /* 0x0000000404ff7812 */ /* 0x004fe2000782c0ff */
[----:B---3--:R-:W-:-:S05]  /*270c0*/  VIADD R4, R3, 0x1 ;  /* 0x0000000103047836 */ /* 0x008fca0000000000 */
[----:B------:R-:W-:-:S04]  /*270d0*/  ISETP.NE.AND P0, PT, R4, 0x2, PT ;  /* 0x000000020400780c */ /* 0x000fc80003f05270 */
[----:B-1----:R-:W-:Y:S02]  /*270e0*/  SEL R5, RZ, 0x1, P0 ;  /* 0x00000001ff057807 */ /* 0x002fe40000000000 */
[----:B------:R-:W-:Y:S02]  /*270f0*/  SEL R4, R4, RZ, P0 ;  /* 0x000000ff04047207 */ /* 0x000fe40000000000 */
[----:B-----5:R-:W-:Y:S01]  /*27100*/  LOP3.LUT R5, R2, R5, RZ, 0x3c, !PT ;  /* 0x0000000502057212 */ /* 0x020fe200078e3cff */
[----:B0-----:R-:W-:Y:S06]  /*27110*/  @!P1 BRA `(.L_x_2056) ;  /* 0x0000000800909947 */ /* 0x001fec0003800000 */
[----:B------:R-:W-:Y:S01]  /*27120*/  ULDC.64 UR4, c[0x0][0x418] ;  /* 0x0001060000047ab9 */ /* 0x000fe20000000a00 */
[----:B------:R-:W-:Y:S02]  /*27130*/  MOV R6, R0 ;  /* 0x0000000000067202 */ /* 0x000fe40000000f00 */
        /* <DEDUP_REMOVED lines=21> */
[----:B------:R-:W-:-:S06]  /*27290*/  LEA.HI.X R9, R2, UR5, R3, 0x2, P0 ;  /* 0x0000000502097c11 */ /* 0x000fcc00080f1403 */
[----:B------:R0:W5:Y:S03]  /*272a0*/  LDG.E R9, desc[UR8][R8.64] ;  /* 0x0000000808097981 */ /* 0x000166000c1e1900 */
.L_x_2057:
[----:B------:R-:W2:Y:S01]  /*272b0*/  LDL R2, [R1] ;  /* 0x0000000001027983 */ /* 0x000ea20000100800 */
[----:B------:R-:W-:Y:S01]  /*272c0*/  BSSY B2, `(.L_x_2058) ;  /* 0x0000005000027945 */ /* 0x000fe20003800000 */
[----:B--2---:R-:W-:Y:S01]  /*272d0*/  IMAD R3, R4, 0x8, R2 ;  /* 0x0000000804037824 */ /* 0x004fe200078e0202 */
[----:B------:R-:W-:-:S04]  /*272e0*/  SHF.L.U32 R2, R5, 0x1f, RZ ;  /* 0x0000001f05027819 */ /* 0x000fc800000006ff */
[----:B------:R-:W1:Y:S02]  /*272f0*/  SYNCS.PHASECHK.TRANS64.TRYWAIT P0, [R3+URZ+0x2a840], R2 ;  /* 0x02a84002030075a7 */ /* 0x000e64000800017f */
[----:B-1----:R-:W-:Y:S05]  /*27300*/  @!P0 BRA `(.L_x_2059) ;  /* 0x0000004400c88947 */ /* 0x002fea0003800000 */
.L_x_2192:
[----:B------:R-:W-:Y:S05]  /*27310*/  BSYNC B2 ;  /* 0x0000000000027941 */ /* 0x000fea0003800000 */
.L_x_2058:
[----:B------:R-:W2:Y:S01]  /*27320*/  S2R R7, SR_TID.X ;  /* 0x0000000000077919 */ /* 0x000ea20000002100 */
[----:B------:R-:W-:Y:S01]  /*27330*/  BSSY B2, `(.L_x_2060) ;  /* 0x000000a000027945 */ /* 0x000fe20003800000 */
[----:B--2---:R-:W-:-:S04]  /*27340*/  LOP3.LUT R7, R7, 0x7f, RZ, 0xc0, !PT ;  /* 0x0000007f07077812 */ /* 0x004fc800078ec0ff */
[----:B------:R-:W-:-:S13]  /*27350*/  ISETP.NE.AND P0, PT, R7, RZ, PT ;  /* 0x000000ff0700720c */ /* 0x000fda0003f05270 */
[----:B------:R-:W-:Y:S05]  /*27360*/  @P0 BRA `(.L_x_2061) ;  /* 0x0000000000180947 */ /* 0x000fea0003800000 */
[----:B------:R-:W2:Y:S01]  /*27370*/  LDL R7, [R1+0x4] ;  /* 0x0000040001077983 */ /* 0x000ea20000100800 */
[----:B-1----:R-:W-:-:S04]  /*27380*/  MOV R2, 0x9000 ;  /* 0x0000900000027802 */ /* 0x002fc80000000f00 */
[----:B------:R3:W-:Y:S01]  /*27390*/  SYNCS.ARRIVE.TRANS64 RZ, [R3+URZ+0x2a830], R2 ;  /* 0x02a8300203ff79a7 */ /* 0x0007e2000800003f */
[----:B--2---:R-:W-:-:S13]  /*273a0*/  LOP3.LUT P1, RZ, R7, 0x1, RZ, 0xc0, !PT ;  /* 0x0000000107ff7812 */ /* 0x004fda000782c0ff */
[----:B---3--:R-:W-:Y:S05]  /*273b0*/  @!P1 BRA `(.L_x_2061) ;  /* 0x0000000000049947 */ /* 0x008fea0003800000 */
[----:B------:R-:W-:Y:S01]  /*273c0*/  BPT.TRAP 0x1 ;  /* 0x000000040000795c */ /* 0x000fe20000300000 */
.L_x_2061:
[----:B------:R-:W-:Y:S05]  /*273d0*/  BSYNC B2 ;  /* 0x0000000000027941 */ /* 0x000fea0003800000 */
.L_x_2060:
        /* <DEDUP_REMOVED lines=12> */
[----:B0-----:R-:W-:-:S08]  /*274a0*/  VIADD R8, R7, 0x18400 ;  /* 0x0001840007087836 */ /* 0x001fd00000000000 */
.L_x_2062:
        /* <DEDUP_REMOVED lines=16> */
.L_x_2063:
        /* <DEDUP_REMOVED lines=15> */
.L_x_2064:
        /* <DEDUP_REMOVED lines=14> */
[----:B--2---:R-:W-:Y:S01]  /*27780*/  SHF.L.U32 R3, R13, 0x1f, RZ ;  /* 0x0000001f0d037819 */ /* 0x004fe200000006ff */
[----:B---3--:R-:W-:-:S04]  /*27790*/  IMAD R2, R8, 0x8, R12 ;  /* 0x0000000808027824 */ /* 0x008fc800078e020c */
[----:B------:R-:W0:Y:S02]  /*277a0*/  SYNCS.PHASECHK.TRANS64.TRYWAIT P0, [R2+URZ+0x2a860], R3 ;  /* 0x02a86003020075a7 */ /* 0x000e24000800017f */
[----:B0-----:R-:W-:Y:S05]  /*277b0*/  @!P0 BRA `(.L_x_2066) ;  /* 0x0000004000b08947 */ /* 0x001fea0003800000 */
.L_x_2193:
[----:B------:R-:W-:Y:S05]  /*277c0*/  BSYNC B2 ;  /* 0x0000000000027941 */ /* 0x000fea0003800000 */
.L_x_2065:
        /* <DEDUP_REMOVED lines=10> */
.L_x_2067:
[----:B------:R-:W2:Y:S01]  /*27870*/  LDL R3, [R1+0x4] ;  /* 0x0000040001037983 */ /* 0x000ea20000100800 */
[----:B------:R-:W-:Y:S01]  /*27880*/  BSSY B2, `(.L_x_2068) ;  /* 0x0000004000027945 */ /* 0x000fe20003800000 */
[----:B--2---:R-:W-:-:S13]  /*27890*/  LOP3.LUT P0, RZ, R3, 0x8, RZ, 0xc0, !PT ;  /* 0x0000000803ff7812 */ /* 0x004fda000780c0ff */
[----:B------:R-:W-:Y:S05]  /*278a0*/  @P0 BRA `(.L_x_2069) ;  /* 0x0000000000040947 */ /* 0x000fea0003800000 */
[----:B------:R-:W-:Y:S01]  /*278b0*/  BPT.TRAP 0x1 ;  /* 0x000000040000795c */ /* 0x000fe20000300000 */
.L_x_2069:
[----:B------:R-:W-:Y:S05]  /*278c0*/  BSYNC B2 ;  /* 0x0000000000027941 */ /* 0x000fea0003800000 */
.L_x_2068:
        /* <DEDUP_REMOVED lines=12> */
[----:B---3--:R-:W-:-:S03]  /*27990*/  IMAD R7, R7, 0x60, R8 ;  /* 0x0000006007077824 */ /* 0x008fc600078e0208 */
[----:B------:R-:W-:-:S07]  /*279a0*/  IADD3 R8, R3, 0x400, RZ ;  /* 0x0000040003087810 */ /* 0x000fce0007ffe0ff */
.L_x_2070:
        /* <DEDUP_REMOVED lines=15> */
.L_x_2071:
        /* <DEDUP_REMOVED lines=12> */
.L_x_2056:
[----:B------:R-:W-:Y:S05]  /*27b60*/  BSYNC B1 ;  /* 0x0000000000017941 */ /* 0x000fea0003800000 */
.L_x_2055:
[----:B------:R-:W2:Y:S01]  /*27b70*/  LDL R2, [R1+0x4] ;  /* 0x0000040001027983 */ /* 0x000ea20000100800 */
[----:B------:R-:W-:Y:S01]  /*27b80*/  VIADD R3, R4, 0x1 ;  /* 0x0000000104037836 */ /* 0x000fe20000000000 */
[----:B------:R-:W-:Y:S01]  /*27b90*/  BSSY B1, `(.L_x_2072) ;  /* 0x00000ac000017945 */ /* 0x000fe20003800000 */
[----:B0-----:R-:W-:-:S03]  /*27ba0*/  VIADD R6, R0, 0xffffffff ;  /* 0xffffffff00067836 */ /* 0x001fc60000000000 */
        /* <DEDUP_REMOVED lines=9> */
[----:B------:R-:W-:Y:S02]  /*27c40*/  MOV R7, R6 ;  /* 0x0000000600077202 */ /* 0x000fe40000000f00 */
[----:B------:R-:W-:-:S04]  /*27c50*/  ISETP.NE.U32.AND P0, PT, RZ, UR4, PT ;  /* 0x00000004ff007c0c */ /* 0x000fc8000bf05070 */
[----:B------:R-:W-:-:S13]  /*27c60*/  ISETP.NE.AND.EX P0, PT, RZ, UR5, PT, P0 ;  /* 0x00000005ff007c0c */ /* 0x000fda000bf05300 */
[----:B------:R-:W-:Y:S05]  /*27c70*/  @!P0 BRA `(.L_x_2074) ;  /* 0x0000000000508947 */ /* 0x000fea0003800000 */
[----:B------:R-:W2:Y:S01]  /*27c80*/  LDL R13, [R1+0x24] ;  /* 0x00002400010d7983 */ /* 0x000ea20000100800 */
[----:B------:R-:W1:Y:S01]  /*27c90*/  LDC R8, c[0x0][0x43c] ;  /* 0x00010f00ff087b82 */ /* 0x000e620000000800 */
[----:B------:R-:W-:Y:S02]  /*27ca0*/  ULDC.64 UR6, c[0x0][0x428] ;  /* 0x00010a0000067ab9 */ /* 0x000fe40000000a00 */
[----:B------:R-:W3:Y:S01]  /*27cb0*/  LDL R12, [R1+0x14] ;  /* 0x00001400010c7983 */ /* 0x000ee20000100800 */
[----:B------:R-:W-:Y:S01]  /*27cc0*/  ULDC.64 UR8, c[0x0][0x208] ;  /* 0x0000820000087ab9 */ /* 0x000fe20000000a00 */
[----:B-1----:R-:W-:-:S13]  /*27cd0*/  ISETP.NE.AND P0, PT, R8, 0x1, PT ;  /* 0x000000010800780c */ /* 0x002fda0003f05270 */
[----:B------:R-:W1:Y:S02]  /*27ce0*/  @P0 LDC.64 R2, c[0x0][0x440] ;  /* 0x00011000ff020b82 */ /* 0x000e640000000a00 */
[----:B-1----:R-:W-:-:S04]  /*27cf0*/  @P0 IMAD.HI.U32 R7, R6, R2, RZ ;  /* 0x0000000206070227 */ /* 0x002fc800078e00ff */
        /* <DEDUP_REMOVED lines=12> */
.L_x_2074:
[----:B------:R-:W2:Y:S01]  /*27dc0*/  LDL R2, [R1] ;  /* 0x0000000001027983 */ /* 0x000ea20000100800 */
[----:B------:R-:W-:Y:S01]  /*27dd0*/  BSSY B2, `(.L_x_2075) ;  /* 0x0000005000027945 */ /* 0x000fe20003800000 */
[----:B--2---:R-:W-:Y:S01]  /*27de0*/  IMAD R3, R11, 0x8, R2 ;  /* 0x000000080b037824 */ /* 0x004fe200078e0202 */
[----:B------:R-:W-:-:S04]  /*27df0*/  SHF.L.U32 R2, R10, 0x1f, RZ ;  /* 0x0000001f0a027819 */ /* 0x000fc800000006ff */
[----:B------:R-:W2:Y:S02]  /*27e00*/  SYNCS.PHASECHK.TRANS64.TRYWAIT P0, [R3+URZ+0x2a840], R2 ;  /* 0x02a84002030075a7 */ /* 0x000ea4000800017f */
[----:B--2---:R-:W-:Y:S05]  /*27e10*/  @!P0 BRA `(.L_x_2076) ;  /* 0x0000003c002c8947 */ /* 0x004fea0003800000 */
.L_x_2194:
[----:B------:R-:W-:Y:S05]  /*27e20*/  BSYNC B2 ;  /* 0x0000000000027941 */ /* 0x000fea0003800000 */
.L_x_2075:
[----:B-1----:R-:W1:Y:S01]  /*27e30*/  S2R R8, SR_TID.X ;  /* 0x0000000000087919 */ /* 0x002e620000002100 */
[----:B------:R-:W-:Y:S01]  /*27e40*/  BSSY B2, `(.L_x_2077) ;  /* 0x000000a000027945 */ /* 0x000fe20003800000 */
[----:B-1----:R-:W-:-:S04]  /*27e50*/  LOP3.LUT R8, R8, 0x7f, RZ, 0xc0, !PT ;  /* 0x0000007f08087812 */ /* 0x002fc800078ec0ff */
[----:B------:R-:W-:-:S13]  /*27e60*/  ISETP.NE.AND P0, PT, R8, RZ, PT ;  /* 0x000000ff0800720c */ /* 0x000fda0003f05270 */
[----:B------:R-:W-:Y:S05]  /*27e70*/  @P0 BRA `(.L_x_2078) ;  /* 0x0000000000180947 */ /* 0x000fea0003800000 */
[----:B------:R-:W3:Y:S01]  /*27e80*/  LDL R8, [R1+0x4] ;  /* 0x0000040001087983 */ /* 0x000ee20000100800 */
[----:B--2---:R-:W-:-:S04]  /*27e90*/  MOV R2, 0x9000 ;  /* 0x0000900000027802 */ /* 0x004fc80000000f00 */
[----:B------:R1:W-:Y:S01]  /*27ea0*/  SYNCS.ARRIVE.TRANS64 RZ, [R3+URZ+0x2a830], R2 ;  /* 0x02a8300203ff79a7 */ /* 0x0003e2000800003f */
[----:B---3--:R-:W-:-:S13]  /*27eb0*/  LOP3.LUT P1, RZ, R8, 0x1, RZ, 0xc0, !PT ;  /* 0x0000000108ff7812 */ /* 0x008fda000782c0ff */
[----:B-1----:R-:W-:Y:S05]  /*27ec0*/  @!P1 BRA `(.L_x_2078) ;  /* 0x0000000000049947 */ /* 0x002fea0003800000 */
[----:B------:R-:W-:Y:S01]  /*27ed0*/  BPT.TRAP 0x1 ;  /* 0x000000040000795c */ /* 0x000fe20000300000 */
.L_x_2078:
[----:B------:R-:W-:Y:S05]  /*27ee0*/  BSYNC B2 ;  /* 0x0000000000027941 */ /* 0x000fea0003800000 */
.L_x_2077:
[----:B0-----:R-:W3:Y:S04]  /*27ef0*/  LDL R10, [R1] ;  /* 0x00000000010a7983 */ /* 0x001ee80000100800 */
[----:B------:R-:W3:Y:S04]  /*27f00*/  LDL R8, [R1+0x8] ;  /* 0x0000080001087983 */ /* 0x000ee80000100800 */
        /* <DEDUP_REMOVED lines=12> */
.L_x_2079:
        /* <DEDUP_REMOVED lines=16> */
.L_x_2080:
        /* <DEDUP_REMOVED lines=15> */
.L_x_2081:
        /* <DEDUP_REMOVED lines=10> */
[----:B------:R-:W2:Y:S01]  /*28260*/  LDL R10, [R1] ;  /* 0x00000000010a7983 */ /* 0x000ea20000100800 */
[----:B------:R-:W-:Y:S01]  /*28270*/  SHF.L.U32 R5, R5, 0x1f, RZ ;  /* 0x0000001f05057819 */ /* 0x000fe200000006ff */
[----:B------:R-:W-:Y:S01]  /*28280*/  BSSY B2, `(.L_x_2082) ;  /* 0x0000004000027945 */ /* 0x000fe20003800000 */
[----:B--2---:R-:W-:-:S04]  /*28290*/  IMAD R2, R4, 0x8, R10 ;  /* 0x0000000804027824 */ /* 0x004fc800078e020a */
[----:B------:R-:W0:Y:S02]  /*282a0*/  SYNCS.PHASECHK.TRANS64.TRYWAIT P0, [R2+URZ+0x2a860], R5 ;  /* 0x02a86005020075a7 */ /* 0x000e24000800017f */
[----:B0-----:R-:W-:Y:S05]  /*282b0*/  @!P0 BRA `(.L_x_2083) ;  /* 0x0000003800188947 */ /* 0x001fea0003800000 */
.L_x_2195:
[----:B------:R-:W-:Y:S05]  /*282c0*/  BSYNC B2 ;  /* 0x0000000000027941 */ /* 0x000fea0003800000 */
.L_x_2082:
[----:B------:R-:W1:Y:S01]  /*282d0*/  S2R R3, SR_TID.X ;  /* 0x0000000000037919 */ /* 0x000e620000002100 */
[----:B------:R-:W-:-:S04]  /*282e0*/  UPRMT UR4, UR37, 0x9910, URZ ;  /* 0x0000991025047896 */ /* 0x000fc8000800003f */
[----:B------:R-:W-:Y:S01]  /*282f0*/  UISETP.NE.AND UP0, UPT, UR4, 0x2, UPT ;  /* 0x000000020400788c */ /* 0x000fe2000bf05270 */
[----:B-1----:R-:W-:-:S04]  /*28300*/  LOP3.LUT R3, R3, 0x7f, RZ, 0xc0, !PT ;  /* 0x0000007f03037812 */ /* 0x002fc800078ec0ff */
[----:B------:R-:W-:-:S13]  /*28310*/  ISETP.NE.AND P0, PT, R3, RZ, PT ;  /* 0x000000ff0300720c */ /* 0x000fda0003f05270 */
[----:B------:R-:W-:-:S04]  /*28320*/  @!P0 IMAD.MOV.U32 R3, RZ, RZ, 0x6000 ;  /* 0x00006000ff038424 */ /* 0x000fc800078e00ff */
[----:B------:R1:W-:Y:S01]  /*28330*/  @!P0 SYNCS.ARRIVE.TRANS64 RZ, [R2+URZ+0x2a850], R3 ;  /* 0x02a8500302ff89a7 */ /* 0x0003e2000800003f */
[----:B------:R-:W-:-:S13]  /*28340*/  PLOP3.LUT P0, PT, PT, PT, UP0, 0x80, 0x0 ;  /* 0x000000000000781c */ /* 0x000fda0003f0f008 */
[----:B-1----:R-:W-:Y:S05]  /*28350*/  @P0 BRA `(.L_x_2084) ;  /* 0x0000000000040947 */ /* 0x002fea0003800000 */
[----:B------:R-:W-:Y:S01]  /*28360*/  BPT.TRAP 0x1 ;  /* 0x000000040000795c */ /* 0x000fe20000300000 */
.L_x_2084:
[----:B------:R-:W2:Y:S01]  /*28370*/  LDL R3, [R1+0x4] ;  /* 0x0000040001037983 */ /* 0x000ea20000100800 */
[----:B------:R-:W-:Y:S01]  /*28380*/  BSSY B2, `(.L_x_2085) ;  /* 0x0000004000027945 */ /* 0x000fe20003800000 */
[----:B--2---:R-:W-:-:S13]  /*28390*/  LOP3.LUT P0, RZ, R3, 0x8, RZ, 0xc0, !PT ;  /* 0x0000000803ff7812 */ /* 0x004fda000780c0ff */
[----:B------:R-:W-:Y:S05]  /*283a0*/  @P0 BRA `(.L_x_2086) ;  /* 0x0000000000040947 */ /* 0x000fea0003800000 */
[----:B------:R-:W-:Y:S01]  /*283b0*/  BPT.TRAP 0x1 ;  /* 0x000000040000795c */ /* 0x000fe20000300000 */
.L_x_2086:
[----:B------:R-:W-:Y:S05]  /*283c0*/  BSYNC B2 ;  /* 0x0000000000027941 */ /* 0x000fea0003800000 */
.L_x_2085:
[----:B------:R-:W2:Y:S04]  /*283d0*/  LDL R8, [R1] ;  /* 0x0000000001087983 */ /* 0x000ea80000100800 */
        /* <DEDUP_REMOVED lines=12> */
.L_x_2087:
        /* <DEDUP_REMOVED lines=15> */
.L_x_2088:
        /* <DEDUP_REMOVED lines=12> */
.L_x_2073:
[----:B------:R-:W-:Y:S05]  /*28650*/  BSYNC B1 ;  /* 0x0000000000017941 */ /* 0x000fea0003800000 */
.L_x_2072:
[----:B------:R-:W2:Y:S01]  /*28660*/  LDL R2, [R1+0x30] ;  /* 0x0000300001027983 */ /* 0x000ea20000100800 */
[----:B------:R-:W-:Y:S01]  /*28670*/  VIADD R0, R0, 0xfffffffe ;  /* 0xfffffffe00007836 */ /* 0x000fe20000000000 */
[----:B--2---:R-:W-:-:S13]  /*28680*/  ISETP.GT.AND P0, PT, R6, R2, PT ;  /* 0x000000020600720c */ /* 0x004fda0003f04270 */
[----:B------:R-:W-:Y:S05]  /*28690*/  @P0 BRA `(.L_x_2089) ;  /* 0xffffffe800700947 */ /* 0x000fea000383ffff */
.L_x_2035:
[----:B------:R-:W-:Y:S05]  /*286a0*/  BSYNC B0 ;  /* 0x0000000000007941 */ /* 0x000fea0003800000 */
.L_x_2034:
[----:B------:R-:W2:Y:S01]  /*286b0*/  S2R R2, SR_TID.X ;  /* 0x0000000000027919 */ /* 0x000ea20000002100 */
[----:B------:R-:W-:Y:S01]  /*286c0*/  BSSY B0, `(.L_x_2090) ;  /* 0x0000011000007945 */ /* 0x000fe20003800000 */
[----:B--2---:R-:W-:-:S04]  /*286d0*/  LOP3.LUT R2, R2, 0x7f, RZ, 0xc0, !PT ;  /* 0x0000007f02027812 */ /* 0x004fc800078ec0ff */
[----:B------:R-:W-:-:S13]  /*286e0*/  ISETP.NE.AND P0, PT, R2, RZ, PT ;  /* 0x000000ff0200720c */ /* 0x000fda0003f05270 */
[----:B------:R-:W-:Y:S05]  /*286f0*/  @P0 BRA `(.L_x_2091) ;  /* 0x0000000000340947 */ /* 0x000fea0003800000 */
[----:B------:R-:W2:Y:S01]  /*28700*/  S2R R2, SR_LANEID ;  /* 0x0000000000027919 */ /* 0x000ea20000000000 */
[----:B------:R-:W-:Y:S01]  /*28710*/  VOTEU.ANY UR4, UPT, PT ;  /* 0x0000000000047886 */ /* 0x000fe200038e0100 */
[----:B-1----:R-:W1:Y:S01]  /*28720*/  LDC.64 R4, c[0x0][0xc60] ;  /* 0x00031800ff047b82 */ /* 0x002e620000000a00 */
[----:B------:R-:W2:Y:S01]  /*28730*/  FLO.U32 R0, UR4 ;  /* 0x0000000400007d00 */ /* 0x000ea200080e0000 */
[----:B------:R-:W-:Y:S01]  /*28740*/  ULDC.64 UR6, c[0x0][0x208] ;  /* 0x0000820000067ab9 */ /* 0x000fe20000000a00 */
[----:B--2---:R-:W-:-:S06]  /*28750*/  ISETP.EQ.U32.AND P0, PT, R0, R2, PT ;  /* 0x000000020000720c */ /* 0x004fcc0003f02070 */
[----:B------:R-:W1:Y:S07]  /*28760*/  POPC R2, UR4 ;  /* 0x0000000400027d09 */ /* 0x000e6e0008000000 */
[----:B-1----:R-:W2:Y:S04]  /*28770*/  @P0 ATOMG.E.ADD.STRONG.GPU PT, R2, desc[UR6][R4.64], R2 ;  /* 0x00000002040209a8 */ /* 0x002ea800081ee1c6 */
[----:B--2---:R1:W2:Y:S02]  /*28780*/  SHFL.IDX PT, R2, R2, R0, 0x1f ;  /* 0x00001f0002027589 */ /* 0x0042a400000e0000 */
[----:B-1----:R-:W1:Y:S02]  /*28790*/  S2R R0, SR_LTMASK ;  /* 0x0000000000007919 */ /* 0x002e640000003900 */
[----:B-1----:R-:W-:-:S06]  /*287a0*/  LOP3.LUT R0, R0, UR4, RZ, 0xc0, !PT ;  /* 0x0000000400007c12 */ /* 0x002fcc000f8ec0ff */
[----:B------:R-:W2:Y:S02]  /*287b0*/  POPC R0, R0 ;  /* 0x0000000000007309 */ /* 0x000ea40000000000 */
[----:B--2---:R-:W-:-:S07]  /*287c0*/  IADD3 R16, R2, UR36, R0 ;  /* 0x0000002402107c10 */ /* 0x004fce000fffe000 */
.L_x_2091:
[----:B------:R-:W-:Y:S05]  /*287d0*/  BSYNC B0 ;  /* 0x0000000000007941 */ /* 0x000fea0003800000 */
.L_x_2090:
[----:B------:R-:W2:Y:S01]  /*287e0*/  LDL R0, [R1+0x4] ;  /* 0x0000040001007983 */ /* 0x000ea20000100800 */
[----:B------:R-:W-:Y:S01]  /*287f0*/  BSSY B0, `(.L_x_2092) ;  /* 0x0000043000007945 */ /* 0x000fe20003800000 */
[----:B--2---:R-:W-:-:S13]  /*28800*/  LOP3.LUT P0, RZ, R0, 0x4, RZ, 0xc0, !PT ;  /* 0x0000000400ff7812 */ /* 0x004fda000780c0ff */
[----:B------:R-:W-:Y:S05]  /*28810*/  @!P0 BRA `(.L_x_2093) ;  /* 0x0000000400008947 */ /* 0x000fea0003800000 */
[----:B------:R-:W2:Y:S04]  /*28820*/  LDL R3, [R1] ;  /* 0x0000000001037983 */ /* 0x000ea80000100800 */
[----:B------:R-:W2:Y:S04]  /*28830*/  LDL R0, [R1+0x8] ;  /* 0x0000080001007983 */ /* 0x000ea80000100800 */
[----:B------:R-:W3:Y:S01]  /*28840*/  LDL R2, [R1+0x18] ;  /* 0x0000180001027983 */ /* 0x000ee20000100800 */
[----:B------:R-:W-:Y:S01]  /*28850*/  BSSY B1, `(.L_x_2094) ;  /* 0x0000005000017945 */ /* 0x000fe20003800000 */
[----:B--2---:R-:W-:Y:S01]  /*28860*/  IMAD R0, R0, 0x8, R3 ;  /* 0x0000000800007824 */ /* 0x004fe200078e0203 */
[----:B---3--:R-:W-:-:S04]  /*28870*/  SHF.L.U32 R2, R2, 0x1f, RZ ;  /* 0x0000001f02027819 */ /* 0x008fc800000006ff */
[----:B------:R-:W2:Y:S02]  /*28880*/  SYNCS.PHASECHK.TRANS64.TRYWAIT P0, [R0+URZ+0x2a860], R2 ;  /* 0x02a86002000075a7 */ /* 0x000ea4000800017f */
[----:B--2---:R-:W-:Y:S05]  /*28890*/  @!P0 BRA `(.L_x_2095) ;  /* 0x0000003000b48947 */ /* 0x004fea0003800000 */
.L_x_2196:
[----:B------:R-:W-:Y:S05]  /*288a0*/  BSYNC B1 ;  /* 0x0000000000017941 */ /* 0x000fea0003800000 */
.L_x_2094:
[----:B------:R-:W3:Y:S01]  /*288b0*/  S2R R3, SR_TID.X ;  /* 0x0000000000037919 */ /* 0x000ee20000002100 */
[----:B------:R-:W-:-:S04]  /*288c0*/  UPRMT UR4, UR37, 0x9910, URZ ;  /* 0x0000991025047896 */ /* 0x000fc8000800003f */
[----:B------:R-:W-:Y:S01]  /*288d0*/  UISETP.NE.AND UP0, UPT, UR4, 0x2, UPT ;  /* 0x000000020400788c */ /* 0x000fe2000bf05270 */
[----:B---3--:R-:W-:-:S04]  /*288e0*/  LOP3.LUT R3, R3, 0x7f, RZ, 0xc0, !PT ;  /* 0x0000007f03037812 */ /* 0x008fc800078ec0ff */
[----:B------:R-:W-:-:S13]  /*288f0*/  ISETP.NE.AND P0, PT, R3, RZ, PT ;  /* 0x000000ff0300720c */ /* 0x000fda0003f05270 */
[----:B--2---:R-:W-:-:S04]  /*28900*/  @!P0 MOV R2, 0x6000 ;  /* 0x0000600000028802 */ /* 0x004fc80000000f00 */
[----:B------:R2:W-:Y:S01]  /*28910*/  @!P0 SYNCS.ARRIVE.TRANS64 RZ, [R0+URZ+0x2a850], R2 ;  /* 0x02a8500200ff89a7 */ /* 0x0005e2000800003f */
[----:B------:R-:W-:-:S13]  /*28920*/  PLOP3.LUT P0, PT, PT, PT, UP0, 0x80, 0x0 ;  /* 0x000000000000781c */ /* 0x000fda0003f0f008 */
[----:B--2---:R-:W-:Y:S05]  /*28930*/  @P0 BRA `(.L_x_2096) ;  /* 0x0000000000040947 */ /* 0x004fea0003800000 */
[----:B------:R-:W-:Y:S01]  /*28940*/  BPT.TRAP 0x1 ;  /* 0x000000040000795c */ /* 0x000fe20000300000 */
.L_x_2096:
[----:B------:R-:W2:Y:S01]  /*28950*/  LDL R2, [R1+0x4] ;  /* 0x0000040001027983 */ /* 0x000ea20000100800 */
[----:B------:R-:W-:Y:S01]  /*28960*/  BSSY B1, `(.L_x_2097) ;  /* 0x0000004000017945 */ /* 0x000fe20003800000 */
[----:B--2---:R-:W-:-:S13]  /*28970*/  LOP3.LUT P0, RZ, R2, 0x8, RZ, 0xc0, !PT ;  /* 0x0000000802ff7812 */ /* 0x004fda000780c0ff */
[----:B------:R-:W-:Y:S05]  /*28980*/  @P0 BRA `(.L_x_2098) ;  /* 0x0000000000040947 */ /* 0x000fea0003800000 */
[----:B------:R-:W-:Y:S01]  /*28990*/  BPT.TRAP 0x1 ;  /* 0x000000040000795c */ /* 0x000fe20000300000 */
.L_x_2098:
[----:B------:R-:W-:Y:S05]  /*289a0*/  BSYNC B1 ;  /* 0x0000000000017941 */ /* 0x000fea0003800000 */
.L_x_2097:
[----:B-1----:R-:W2:Y:S04]  /*289b0*/  LDL.LU R5, [R1+0x1c] ;  /* 0x00001c0001057983 */ /* 0x002ea80000300800 */
[----:B------:R-:W2:Y:S04]  /*289c0*/  LDL.LU R3, [R1+0x10] ;  /* 0x0000100001037983 */ /* 0x000ea80000300800 */
[----:B------:R-:W3:Y:S04]  /*289d0*/  LDL R4, [R1] ;  /* 0x0000000001047983 */ /* 0x000ee80000100800 */
[----:B------:R-:W3:Y:S01]  /*289e0*/  LDL R2, [R1+0x8] ;  /* 0x0000080001027983 */ /* 0x000ee20000100800 */
[----:B------:R-:W-:Y:S01]  /*289f0*/  UIADD3 UR4, UP0, UR38, 0x470, URZ ;  /* 0x0000047026047890 */ /* 0x000fe2000ff1e03f */
[----:B------:R-:W-:Y:S01]  /*28a00*/  PLOP3.LUT P0, PT, PT, PT, PT, 0x80, 0x0 ;  /* 0x000000000000781c */ /* 0x000fe20003f0f070 */
[----:B------:R-:W-:Y:S01]  /*28a10*/  VIADD R0, R0, 0x2a850 ;  /* 0x0002a85000007836 */ /* 0x000fe20000000000 */
[----:B------:R-:W-:Y:S01]  /*28a20*/  UMOV UR6, 0x0 ;  /* 0x0000000000067882 */ /* 0x000fe20000000000 */
[----:B------:R-:W-:Y:S01]  /*28a30*/  UIADD3.X UR5, URZ, UR39, URZ, UP0, !UPT ;  /* 0x000000273f057290 */ /* 0x000fe200087fe43f */
[----:B------:R-:W-:Y:S01]  /*28a40*/  UMOV UR7, 0x14f00000 ;  /* 0x14f0000000077882 */ /* 0x000fe20000000000 */
[----:B------:R-:W-:Y:S01]  /*28a50*/  UMOV UR10, URZ ;  /* 0x0000003f000a7c82 */ /* 0x000fe20008000000 */
[----:B--2---:R-:W-:-:S02]  /*28a60*/  IMAD R3, R3, 0x60, R5 ;  /* 0x0000006003037824 */ /* 0x004fc400078e0205 */
[----:B---3--:R-:W-:-:S04]  /*28a70*/  IMAD R2, R2, 0x6000, R4 ;  /* 0x0000600002027824 */ /* 0x008fc800078e0204 */
[----:B------:R-:W-:-:S07]  /*28a80*/  VIADD R4, R2, 0x400 ;  /* 0x0000040002047836 */ /* 0x000fce0000000000 */
.L_x_2099:
        /* <DEDUP_REMOVED lines=15> */
.L_x_2100:
        /* <DEDUP_REMOVED lines=10> */
.L_x_2093:
[----:B------:R-:W-:Y:S05]  /*28c20*/  BSYNC B0 ;  /* 0x0000000000007941 */ /* 0x000fea0003800000 */
.L_x_2092:
[----:B-1----:R-:W2:Y:S04]  /*28c30*/  LDL.LU R5, [R1+0x8] ;  /* 0x0000080001057983 */ /* 0x002ea80000300800 */
[----:B------:R-:W3:Y:S01]  /*28c40*/  LDL.LU R4, [R1+0x18] ;  /* 0x0000180001047983 */ /* 0x000ee20000300800 */
[----:B--2---:R-:W-:-:S05]  /*28c50*/  VIADD R0, R5, 0x1 ;  /* 0x0000000105007836 */ /* 0x004fca0000000000 */
[----:B------:R-:W-:-:S04]  /*28c60*/  ISETP.NE.AND P0, PT, R0, 0x2, PT ;  /* 0x000000020000780c */ /* 0x000fc80003f05270 */
[----:B------:R-:W-:Y:S02]  /*28c70*/  SEL R2, RZ, 0x1, P0 ;  /* 0x00000001ff027807 */ /* 0x000fe40000000000 */
[----:B------:R-:W-:Y:S02]  /*28c80*/  SEL R0, R0, RZ, P0 ;  /* 0x000000ff00007207 */ /* 0x000fe40000000000 */
[----:B---3--:R-:W-:-:S03]  /*28c90*/  LOP3.LUT R4, R4, R2, RZ, 0x3c, !PT ;  /* 0x0000000204047212 */ /* 0x008fc600078e3cff */
[----:B------:R1:W-:Y:S04]  /*28ca0*/  STL [R1+0x8], R0 ;  /* 0x0000080001007387 */ /* 0x0003e80000100800 */
[----:B------:R1:W-:Y:S02]  /*28cb0*/  STL [R1+0x18], R4 ;  /* 0x0000180401007387 */ /* 0x0003e40000100800 */
.L_x_2014:
[----:B------:R-:W-:Y:S05]  /*28cc0*/  BSYNC B7 ;  /* 0x0000000000077941 */ /* 0x000fea0003800000 */
.L_x_2012:
[----:B------:R-:W2:Y:S02]  /*28cd0*/  LDL R7, [R1+0x4] ;  /* 0x0000040001077983 */ /* 0x000ea40000100800 */
[----:B--2---:R-:W-:-:S13]  /*28ce0*/  LOP3.LUT P0, RZ, R7, 0x10, RZ, 0xc0, !PT ;  /* 0x0000001007ff7812 */ /* 0x004fda000780c0ff */
[----:B------:R-:W-:Y:S05]  /*28cf0*/  @!P0 BRA `(.L_x_2101) ;  /* 0x0000000000288947 */ /* 0x000fea0003800000 */
[----:B------:R-:W-:Y:S05]  /*28d00*/  WARPSYNC.ALL ;  /* 0x0000000000007948 */ /* 0x000fea0003800000 */
[----:B------:R-:W2:Y:S08]  /*28d10*/  S2UR UR5, SR_CgaCtaId ;  /* 0x00000000000579c3 */ /* 0x000eb00000008800 */
[----:B------:R-:W-:Y:S06]  /*28d20*/  BAR.SYNC.DEFER_BLOCKING 0x5, 0x180 ;  /* 0x0146000000007b1d */ /* 0x000fec0000010000 */
[----:B------:R-:W-:-:S02]  /*28d30*/  UMOV UR4, 0x400 ;  /* 0x0000040000047882 */ /* 0x000fc40000000000 */
[----:B--2---:R-:W-:-:S06]  /*28d40*/  ULEA UR4, UR5, UR4, 0x18 ;  /* 0x0000000405047291 */ /* 0x004fcc000f8ec03f */
[----:B-1----:R-:W-:-:S05]  /*28d50*/  MOV R0, UR4 ;  /* 0x0000000400007c02 */ /* 0x002fca0008000f00 */
[----:B------:R2:W3:Y:S04]  /*28d60*/  LDS.128 R16, [R0+0x2a8d0] ;  /* 0x02a8d00000107984 */ /* 0x0004e80000000c00 */
[----:B------:R2:W-:Y:S01]  /*28d70*/  STL [R1], R0 ;  /* 0x0000000001007387 */ /* 0x0005e20000100800 */
[----:B------:R-:W-:Y:S06]  /*28d80*/  BAR.ARV 0x4, 0x180 ;  /* 0x0106000000007b1d */ /* 0x000fec0000002000 */
[----:B------:R-:W-:Y:S05]  /*28d90*/  BRA `(.L_x_2102) ;  /* 0x0000000800e47947 */ /* 0x000fea0003800000 */
.L_x_2101:
[----:B------:R-:W2:Y:S01]  /*28da0*/  LDL R6, [R1+0x28] ;  /* 0x0000280001067983 */ /* 0x000ea20000100800 */
[----:B------:R-:W-:Y:S01]  /*28db0*/  UMOV UR4, 0xffffffff ;  /* 0xffffffff00047882 */ /* 0x000fe20000000000 */
[----:B--2---:R-:W-:Y:S02]  /*28dc0*/  ISETP.NE.AND P5, PT, R6, 0x1f, PT ;  /* 0x0000001f0600780c */ /* 0x004fe40003fa5270 */
[----:B------:R-:W-:Y:S11]  /*28dd0*/  BRA.DIV UR4, `(.L_x_2103) ;  /* 0x0000002e04787947 */ /* 0x000ff6000b800000 */
[----:B------:R-:W-:Y:S01]  /*28de0*/  IMAD.IADD R5, R19, 0x1, R6 ;  /* 0x0000000113057824 */ /* 0x000fe200078e0206 */
[----:B------:R-:W-:Y:S01]  /*28df0*/  ULDC UR4, c[0x0][0xc3c] ;  /* 0x00030f0000047ab9 */ /* 0x000fe20000000800 */
[----:B------:R-:W-:Y:S01]  /*28e00*/  ULDC.64 UR6, c[0x0][0x208] ;  /* 0x0000820000067ab9 */ /* 0x000fe20000000a00 */
[----:B------:R-:W-:Y:S02]  /*28e10*/  LOP3.LUT P4, RZ, R7, 0x1, RZ, 0xc0, !PT ;  /* 0x0000000107ff7812 */ /* 0x000fe4000788c0ff */
[----:B------:R-:W-:-:S13]  /*28e20*/  ISETP.GE.OR P0, PT, R5, UR4, !P5 ;  /* 0x0000000405007c0c */ /* 0x000fda000ef06670 */
[----:B------:R-:W2:Y:S02]  /*28e30*/  @!P0 LDC.64 R2, c[0x0][0xc80] ;  /* 0x00032000ff028b82 */ /* 0x000ea40000000a00 */
[----:B--2---:R-:W-:-:S06]  /*28e40*/  @!P0 IMAD.WIDE R2, R5, 0x4, R2 ;  /* 0x0000000405028825 */ /* 0x004fcc00078e0202 */
[----:B------:R2:W3:Y:S01]  /*28e50*/  @!P0 LDG.E R2, desc[UR6][R2.64] ;  /* 0x0000000602028981 */ /* 0x0004e2000c1e1900 */
[C---:B------:R-:W-:Y:S02]  /*28e60*/  ISETP.GE.U32.AND P1, PT, R6.reuse, 0x4, PT ;  /* 0x000000040600780c */ /* 0x040fe40003f26070 */
[C---:B------:R-:W-:Y:S02]  /*28e70*/  ISETP.GE.U32.AND P2, PT, R6.reuse, 0x8, PT ;  /* 0x000000080600780c */ /* 0x040fe40003f46070 */
[C---:B------:R-:W-:Y:S01]  /*28e80*/  ISETP.GE.U32.AND P3, PT, R6.reuse, 0x10, PT ;  /* 0x000000100600780c */ /* 0x040fe20003f66070 */
[----:B--2---:R-:W-:Y:S02]  /*28e90*/  IMAD.MOV.U32 R3, RZ, RZ, RZ ;  /* 0x000000ffff037224 */ /* 0x004fe400078e00ff */
[----:B---3--:R-:W-:Y:S01]  /*28ea0*/  @!P0 IMAD.MOV.U32 R3, RZ, RZ, R2 ;  /* 0x000000ffff038224 */ /* 0x008fe200078e0002 */
[----:B------:R-:W-:-:S04]  /*28eb0*/  ISETP.GE.U32.AND P0, PT, R6, 0x2, PT ;  /* 0x000000020600780c */ /* 0x000fc80003f06070 */
[----:B------:R-:W1:Y:S02]  /*28ec0*/  SHFL.UP PT, R2, R3, 0x1, RZ ;  /* 0x0420000003027989 */ /* 0x000e6400000e00ff */
[----:B-1----:R-:W-:-:S05]  /*28ed0*/  SEL R0, R2, RZ, P4 ;  /* 0x000000ff02007207 */ /* 0x002fca0002000000 */
[----:B------:R-:W-:Y:S02]  /*28ee0*/  IMAD.IADD R2, R3, 0x1, R0 ;  /* 0x0000000103027824 */ /* 0x000fe400078e0200 */
[----:B------:R-:W-:Y:S04]  /*28ef0*/  SHFL.IDX PT, R0, R16, RZ, 0x1f ;  /* 0x00001fff10007589 */ /* 0x000fe800000e0000 */
[----:B------:R-:W1:Y:S02]  /*28f00*/  SHFL.UP PT, R4, R2, 0x2, RZ ;  /* 0x0440000002047989 */ /* 0x000e6400000e00ff */
        /* <DEDUP_REMOVED lines=10> */
[----:B------:R-:W-:Y:S02]  /*28fb0*/  IMAD.IADD R2, R2, 0x1, R5 ;  /* 0x0000000102027824 */ /* 0x000fe400078e0205 */
[----:B------:R1:W2:Y:S04]  /*28fc0*/  SHFL.IDX PT, R5, R16, 0x1, 0x1f ;  /* 0x00201f0010057f89 */ /* 0x0002a800000e0000 */
[----:B------:R1:W3:Y:S02]  /*28fd0*/  SHFL.IDX PT, R16, R2, 0x1f, 0x1f ;  /* 0x03e01f0002107f89 */ /* 0x0002e400000e0000 */
.L_x_2206:
[----:B------:R-:W-:Y:S02]  /*28fe0*/  ULDC UR4, c[0x0][0xc38] ;  /* 0x00030e0000047ab9 */ /* 0x000fe40000000800 */
[----:B------:R-:W-:-:S04]  /*28ff0*/  IMAD.U32 R4, RZ, RZ, UR4 ;  /* 0x00000004ff047e24 */ /* 0x000fc8000f8e00ff */
[----:B-1-3--:R-:W-:-:S05]  /*29000*/  IMAD R16, R16, R4, RZ ;  /* 0x0000000410107224 */ /* 0x00afca00078e02ff */
[----:B--2---:R-:W-:-:S04]  /*29010*/  IADD3 R5, R5, R16, RZ ;  /* 0x0000001005057210 */ /* 0x004fc80007ffe0ff */
[----:B------:R-:W-:-:S13]  /*29020*/  ISETP.GT.AND P4, PT, R5, R0, PT ;  /* 0x000000000500720c */ /* 0x000fda0003f84270 */
[----:B------:R-:W-:Y:S05]  /*29030*/  @P4 BRA `(.L_x_2104) ;  /* 0x0000000000a44947 */ /* 0x000fea0003800000 */
.L_x_2109:
[----:B-1----:R-:W1:Y:S01]  /*29040*/  LDC R3, c[0x0][0xc3c] ;  /* 0x00030f00ff037b82 */ /* 0x002e620000000800 */
[----:B------:R-:W-:-:S05]  /*29050*/  VIADD R19, R19, 0x1f ;  /* 0x0000001f13137836 */ /* 0x000fca0000000000 */
[----:B-1----:R-:W-:-:S13]  /*29060*/  ISETP.GE.AND P4, PT, R19, R3, PT ;  /* 0x000000031300720c */ /* 0x002fda0003f86270 */
[----:B------:R-:W-:Y:S05]  /*29070*/  @P4 BRA `(.L_x_2105) ;  /* 0x0000000400e44947 */ /* 0x000fea0003800000 */
[----:B------:R-:W2:Y:S01]  /*29080*/  LDL R2, [R1+0x28] ;  /* 0x0000280001027983 */ /* 0x000ea20000100800 */
[----:B------:R-:W-:Y:S01]  /*29090*/  BSSY B0, `(.L_x_2106) ;  /* 0x0000009000007945 */ /* 0x000fe20003800000 */
[----:B--2---:R-:W-:-:S05]  /*290a0*/  IMAD.IADD R4, R19, 0x1, R2 ;  /* 0x0000000113047824 */ /* 0x004fca00078e0202 */
[----:B------:R-:W-:Y:S01]  /*290b0*/  ISETP.GE.OR P4, PT, R4, R3, !P5 ;  /* 0x000000030400720c */ /* 0x000fe20006f86670 */
[----:B------:R-:W-:-:S12]  /*290c0*/  IMAD.MOV.U32 R3, RZ, RZ, RZ ;  /* 0x000000ffff037224 */ /* 0x000fd800078e00ff */
[----:B------:R-:W-:Y:S05]  /*290d0*/  @P4 BRA `(.L_x_2107) ;  /* 0x0000000000104947 */ /* 0x000fea0003800000 */
[----:B------:R-:W1:Y:S01]  /*290e0*/  LDC.64 R2, c[0x0][0xc80] ;  /* 0x00032000ff027b82 */ /* 0x000e620000000a00 */
[----:B------:R-:W-:Y:S01]  /*290f0*/  ULDC.64 UR4, c[0x0][0x208] ;  /* 0x0000820000047ab9 */ /* 0x000fe20000000a00 */
[----:B-1----:R-:W-:-:S06]  /*29100*/  IMAD.WIDE R2, R4, 0x4, R2 ;  /* 0x0000000404027825 */ /* 0x002fcc00078e0202 */
[----:B------:R1:W5:Y:S02]  /*29110*/  LDG.E R3, desc[UR4][R2.64] ;  /* 0x0000000402037981 */ /* 0x000364000c1e1900 */
.L_x_2107:
[----:B------:R-:W-:Y:S05]  /*29120*/  BSYNC B0 ;  /* 0x0000000000007941 */ /* 0x000fea0003800000 */
.L_x_2106:
[----:B------:R-:W-:-:S03]  /*29130*/  UMOV UR4, 0xffffffff ;  /* 0xffffffff00047882 */ /* 0x000fc60000000000 */
[----:B------:R-:W-:Y:S05]  /*29140*/  BRA.DIV UR4, `(.L_x_2108) ;  /* 0x0000002e04dc7947 */ /* 0x000fea000b800000 */
[----:B------:R-:W2:Y:S04]  /*29150*/  LDL R4, [R1+0x4] ;  /* 0x0000040001047983 */ /* 0x000ea80000100800 */
[----:B-----5:R-:W1:Y:S01]  /*29160*/  SHFL.UP PT, R14, R3, 0x1, RZ ;  /* 0x04200000030e7989 */ /* 0x020e6200000e00ff */
[----:B--2---:R-:W-:-:S04]  /*29170*/  LOP3.LUT P4, RZ, R4, 0x1, RZ, 0xc0, !PT ;  /* 0x0000000104ff7812 */ /* 0x004fc8000788c0ff */
[----:B-1----:R-:W-:-:S05]  /*29180*/  SEL R2, R14, RZ, P4 ;  /* 0x000000ff0e027207 */ /* 0x002fca0002000000 */
[----:B------:R-:W-:-:S05]  /*29190*/  IMAD.IADD R2, R3, 0x1, R2 ;  /* 0x0000000103027824 */ /* 0x000fca00078e0202 */
        /* <DEDUP_REMOVED lines=12> */
[----:B------:R1:W2:Y:S02]  /*29260*/  SHFL.IDX PT, R16, R2, 0x1f, 0x1f ;  /* 0x03e01f0002107f89 */ /* 0x0002a400000e0000 */
.L_x_2214:
[----:B------:R-:W-:Y:S02]  /*29270*/  ULDC UR4, c[0x0][0xc38] ;  /* 0x00030e0000047ab9 */ /* 0x000fe40000000800 */
[----:B------:R-:W-:-:S04]  /*29280*/  IMAD.U32 R4, RZ, RZ, UR4 ;  /* 0x00000004ff047e24 */ /* 0x000fc8000f8e00ff */
[----:B--2---:R-:W-:-:S05]  /*29290*/  IMAD R16, R16, R4, RZ ;  /* 0x0000000410107224 */ /* 0x004fca00078e02ff */
[----:B------:R-:W-:-:S04]  /*292a0*/  IADD3 R5, R16, R5, RZ ;  /* 0x0000000510057210 */ /* 0x000fc80007ffe0ff */
[----:B------:R-:W-:-:S13]  /*292b0*/  ISETP.GT.AND P4, PT, R5, R0, PT ;  /* 0x000000000500720c */ /* 0x000fda0003f84270 */
[----:B------:R-:W-:Y:S05]  /*292c0*/  @!P4 BRA `(.L_x_2109) ;  /* 0xfffffffc005cc947 */ /* 0x000fea000383ffff */
.L_x_2104:
[----:B------:R-:W-:Y:S01]  /*292d0*/  IMAD.IADD R16, R5, 0x1, -R16 ;  /* 0x0000000105107824 */ /* 0x000fe200078e0a10 */
[----:B------:R-:W-:-:S03]  /*292e0*/  UMOV UR4, 0xffffffff ;  /* 0xffffffff00047882 */ /* 0x000fc60000000000 */
[----:B------:R-:W-:-:S05]  /*292f0*/  IMAD R5, R2, R4, R16 ;  /* 0x0000000402057224 */ /* 0x000fca00078e0210 */
[----:B------:R-:W-:Y:S01]  /*29300*/  ISETP.GT.AND P6, PT, R5, R0, PT ;  /* 0x000000000500720c */ /* 0x000fe20003fc4270 */
[----:B------:R-:W-:-:S12]  /*29310*/  BRA.DIV UR4, `(.L_x_2110) ;  /* 0x0000003204447947 */ /* 0x000fd8000b800000 */
[----:B------:R-:W-:-:S04]  /*29320*/  VOTE.ANY R5, PT, !P6 ;  /* 0x0000000000057806 */ /* 0x000fc800070e0100 */
[----:B------:R-:W2:Y:S02]  /*29330*/  POPC R6, R5 ;  /* 0x0000000500067309 */ /* 0x000ea40000000000 */
[----:B--2---:R2:W3:Y:S02]  /*29340*/  SHFL.IDX PT, R17, R3, R6, 0x1f ;  /* 0x00001f0603117589 */ /* 0x0044e400000e0000 */
.L_x_2218:
[----:B------:R-:W-:Y:S01]  /*29350*/  ISETP.NE.AND P0, PT, R5, RZ, PT ;  /* 0x000000ff0500720c */ /* 0x000fe20003f05270 */
[----:B------:R-:W-:-:S12]  /*29360*/  IMAD.MOV.U32 R5, RZ, RZ, RZ ;  /* 0x000000ffff057224 */ /* 0x000fd800078e00ff */
[----:B------:R-:W-:Y:S05]  /*29370*/  @!P0 BRA `(.L_x_2111) ;  /* 0x0000000000148947 */ /* 0x000fea0003800000 */
[----:B------:R-:W-:Y:S01]  /*29380*/  UMOV UR4, 0xffffffff ;  /* 0xffffffff00047882 */ /* 0x000fe20000000000 */
[----:B------:R-:W-:Y:S02]  /*29390*/  VIADD R12, R6, 0xffffffff ;  /* 0xffffffff060c7836 */ /* 0x000fe40000000000 */
[----:B------:R-:W-:Y:S05]  /*293a0*/  BRA.DIV UR4, `(.L_x_2112) ;  /* 0x0000003204687947 */ /* 0x000fea000b800000 */
[----:B-1----:R1:W0:Y:S02]  /*293b0*/  SHFL.IDX PT, R2, R2, R12, 0x1f ;  /* 0x00001f0c02027589 */ /* 0x00222400000e0000 */
.L_x_2221:
[----:B0-----:R-:W-:-:S07]  /*293c0*/  IMAD.MOV.U32 R5, RZ, RZ, R2 ;  /* 0x000000ffff057224 */ /* 0x001fce00078e0002 */
.L_x_2111:
[----:B-12---:R-:W1:Y:S01]  /*293d0*/  LDC.64 R2, c[0x0][0xc90] ;  /* 0x00032400ff027b82 */ /* 0x006e620000000a00 */
[----:B------:R-:W-:Y:S01]  /*293e0*/  IADD3 R19, R6, R19, RZ ;  /* 0x0000001306137210 */ /* 0x000fe20007ffe0ff */
[----:B------:R-:W-:-:S04]  /*293f0*/  ULDC.64 UR4, c[0x0][0x208] ;  /* 0x0000820000047ab9 */ /* 0x000fc80000000a00 */
[----:B-1----:R-:W-:-:S05]  /*29400*/  IMAD.WIDE R2, R19, 0x4, R2 ;  /* 0x0000000413027825 */ /* 0x002fca00078e0202 */
[----:B------:R-:W3:Y:S01]  /*29410*/  LDG.E R7, desc[UR4][R2.64] ;  /* 0x0000000402077981 */ /* 0x000ee2000c1e1900 */
[----:B------:R-:W-:-:S04]  /*29420*/  IMAD R16, R5, R4, R16 ;  /* 0x0000000405107224 */ /* 0x000fc800078e0210 */
[----:B------:R-:W-:Y:S02]  /*29430*/  IMAD.IADD R0, R0, 0x1, -R16 ;  /* 0x0000000100007824 */ /* 0x000fe400078e0a10 */
[----:B---3--:R-:W-:-:S05]  /*29440*/  IMAD R6, R17, R7, RZ ;  /* 0x0000000711067224 */ /* 0x008fca00078e02ff */
[----:B-----5:R-:W-:-:S04]  /*29450*/  IABS R8, R6 ;  /* 0x0000000600087213 */ /* 0x020fc80000000000 */
[----:B------:R-:W1:Y:S08]  /*29460*/  I2F.RP R2, R8 ;  /* 0x0000000800027306 */ /* 0x000e700000209400 */
[----:B-1----:R-:W1:Y:S02]  /*29470*/  MUFU.RCP R2, R2 ;  /* 0x0000000200027308 */ /* 0x002e640000001000 */
[----:B-1----:R-:W-:-:S06]  /*29480*/  VIADD R2, R2, 0xffffffe ;  /* 0x0ffffffe02027836 */ /* 0x002fcc0000000000 */
[----:B------:R-:W1:Y:S02]  /*29490*/  F2I.FTZ.U32.TRUNC.NTZ R3, R2 ;  /* 0x0000000200037305 */ /* 0x000e64000021f000 */
[----:B-1----:R-:W-:-:S04]  /*294a0*/  IMAD.MOV R2, RZ, RZ, -R3 ;  /* 0x000000ffff027224 */ /* 0x002fc800078e0a03 */
[----:B------:R-:W-:Y:S02]  /*294b0*/  IMAD R9, R2, R8, RZ ;  /* 0x0000000802097224 */ /* 0x000fe400078e02ff */
[----:B------:R-:W-:-:S04]  /*294c0*/  IMAD.MOV.U32 R2, RZ, RZ, RZ ;  /* 0x000000ffff027224 */ /* 0x000fc800078e00ff */
[----:B------:R-:W-:Y:S01]  /*294d0*/  IMAD.HI.U32 R9, R3, R9, R2 ;  /* 0x0000000903097227 */ /* 0x000fe200078e0002 */
[----:B------:R-:W-:Y:S02]  /*294e0*/  IABS R2, R0 ;  /* 0x0000000000027213 */ /* 0x000fe40000000000 */
[----:B------:R-:W-:-:S03]  /*294f0*/  IABS R3, R6 ;  /* 0x0000000600037213 */ /* 0x000fc60000000000 */
[----:B------:R-:W-:Y:S01]  /*29500*/  IMAD.HI.U32 R9, R9, R2, RZ ;  /* 0x0000000209097227 */ /* 0x000fe200078e00ff */
[----:B------:R-:W-:-:S05]  /*29510*/  IADD3 R3, RZ, -R3, RZ ;  /* 0x80000003ff037210 */ /* 0x000fca0007ffe0ff */
        /* <DEDUP_REMOVED lines=8> */
[----:B------:R-:W-:-:S04]  /*295a0*/  @P0 VIADD R9, R9, 0x1 ;  /* 0x0000000109090836 */ /* 0x000fc80000000000 */
[----:B------:R-:W-:-:S05]  /*295b0*/  IMAD.MOV.U32 R2, RZ, RZ, R9 ;  /* 0x000000ffff027224 */ /* 0x000fca00078e0009 */
[----:B------:R-:W-:Y:S02]  /*295c0*/  @!P1 IADD3 R2, -R2, RZ, RZ ;  /* 0x000000ff02029210 */ /* 0x000fe40007ffe1ff */
[----:B------:R-:W-:-:S05]  /*295d0*/  @!P2 LOP3.LUT R2, RZ, R6, RZ, 0x33, !PT ;  /* 0x00000006ff02a212 */ /* 0x000fca00078e33ff */
[----:B------:R-:W-:Y:S02]  /*295e0*/  IMAD R5, R7, R2, RZ ;  /* 0x0000000207057224 */ /* 0x000fe400078e02ff */
[----:B------:R-:W-:Y:S02]  /*295f0*/  IMAD.MOV R2, RZ, RZ, -R2 ;  /* 0x000000ffff027224 */ /* 0x000fe400078e0a02 */
[----:B------:R-:W-:Y:S02]  /*29600*/  IMAD.MOV R3, RZ, RZ, -R5 ;  /* 0x000000ffff037224 */ /* 0x000fe400078e0a05 */
[----:B------:R-:W-:-:S03]  /*29610*/  IMAD R0, R6, R2, R0 ;  /* 0x0000000206007224 */ /* 0x000fc600078e0200 */
[----:B------:R-:W-:-:S04]  /*29620*/  VIADDMNMX R4, R3, R4, R7, PT ;  /* 0x0000000403047246 */ /* 0x000fc80003800107 */
[----:B------:R-:W-:-:S04]  /*29630*/  IABS R7, R4 ;  /* 0x0000000400077213 */ /* 0x000fc80000000000 */
[----:B------:R-:W1:Y:S08]  /*29640*/  I2F.RP R3, R7 ;  /* 0x0000000700037306 */ /* 0x000e700000209400 */
[----:B-1----:R-:W1:Y:S02]  /*29650*/  MUFU.RCP R3, R3 ;  /* 0x0000000300037308 */ /* 0x002e640000001000 */
[----:B-1----:R-:W-:-:S06]  /*29660*/  VIADD R3, R3, 0xffffffe ;  /* 0x0ffffffe03037836 */ /* 0x002fcc0000000000 */
[----:B------:R-:W1:Y:S02]  /*29670*/  F2I.FTZ.U32.TRUNC.NTZ R3, R3 ;  /* 0x0000000300037305 */ /* 0x000e64000021f000 */
[----:B-1----:R-:W-:-:S04]  /*29680*/  IMAD.MOV R2, RZ, RZ, -R3 ;  /* 0x000000ffff027224 */ /* 0x002fc800078e0a03 */
[----:B------:R-:W-:Y:S01]  /*29690*/  IMAD R6, R2, R7, RZ ;  /* 0x0000000702067224 */ /* 0x000fe200078e02ff */
[----:B------:R-:W-:-:S05]  /*296a0*/  MOV R2, RZ ;  /* 0x000000ff00027202 */ /* 0x000fca0000000f00 */
        /* <DEDUP_REMOVED lines=11> */
[C---:B------:R-:W-:Y:S01]  /*29760*/  LOP3.LUT R3, R0.reuse, R4, RZ, 0x3c, !PT ;  /* 0x0000000400037212 */ /* 0x040fe200078e3cff */
[----:B------:R-:W-:-:S03]  /*29770*/  IMAD.IADD R0, R0, 0x1, R5 ;  /* 0x0000000100007824 */ /* 0x000fc600078e0205 */
[----:B------:R-:W-:-:S07]  /*29780*/  ISETP.GE.AND P1, PT, R3, RZ, PT ;  /* 0x000000ff0300720c */ /* 0x000fce0003f26270 */
[----:B------:R-:W-:-:S06]  /*29790*/  @P0 VIADD R2, R2, 0x1 ;  /* 0x0000000102020836 */ /* 0x000fcc0000000000 */
[----:B------:R-:W-:Y:S02]  /*297a0*/  @!P1 IADD3 R2, -R2, RZ, RZ ;  /* 0x000000ff02029210 */ /* 0x000fe40007ffe1ff */
[----:B------:R-:W-:Y:S01]  /*297b0*/  @!P2 LOP3.LUT R2, RZ, R4, RZ, 0x33, !PT ;  /* 0x00000004ff02a212 */ /* 0x000fe200078e33ff */
[----:B------:R-:W-:-:S04]  /*297c0*/  IMAD.MOV R4, RZ, RZ, -R4 ;  /* 0x000000ffff047224 */ /* 0x000fc800078e0a04 */
[----:B------:R-:W-:Y:S01]  /*297d0*/  IMAD R18, R2, R4, R0 ;  /* 0x0000000402127224 */ /* 0x000fe200078e0200 */
[----:B------:R-:W-:-:S05]  /*297e0*/  LOP3.LUT R2, RZ, R2, RZ, 0x33, !PT ;  /* 0x00000002ff027212 */ /* 0x000fca00078e33ff */
[----:B------:R-:W-:Y:S01]  /*297f0*/  IMAD.IADD R17, R17, 0x1, R2 ;  /* 0x0000000111117824 */ /* 0x000fe200078e0202 */
[----:B------:R-:W-:Y:S06]  /*29800*/  BRA `(.L_x_2113) ;  /* 0x00000000001c7947 */ /* 0x000fec0003800000 */
.L_x_2105:
[----:B------:R-:W-:Y:S01]  /*29810*/  UMOV UR4, URZ ;  /* 0x0000003f00047c82 */ /* 0x000fe20008000000 */
[----:B------:R-:W-:Y:S01]  /*29820*/  UMOV UR5, URZ ;  /* 0x0000003f00057c82 */ /* 0x000fe20008000000 */
[----:B------:R-:W-:Y:S01]  /*29830*/  ULDC UR6, c[0x0][0xc3c] ;  /* 0x00030f0000067ab9 */ /* 0x000fe20000000800 */
[----:B------:R-:W-:Y:S01]  /*29840*/  IMAD.MOV.U32 R16, RZ, RZ, R0 ;  /* 0x000000ffff107224 */ /* 0x000fe200078e0000 */
[----:B------:R-:W-:Y:S01]  /*29850*/  MOV R17, UR4 ;  /* 0x0000000400117c02 */ /* 0x000fe20008000f00 */
[----:B------:R-:W-:Y:S02]  /*29860*/  IMAD.U32 R18, RZ, RZ, UR5 ;  /* 0x00000005ff127e24 */ /* 0x000fe4000f8e00ff */
[----:B------:R-:W-:-:S07]  /*29870*/  IMAD.U32 R19, RZ, RZ, UR6 ;  /* 0x00000006ff137e24 */ /* 0x000fce000f8e00ff */
.L_x_2113:
[----:B------:R-:W2:Y:S04]  /*29880*/  LDL R0, [R1+0x28] ;  /* 0x0000280001007983 */ /* 0x000ea80000100800 */
[----:B------:R1:W3:Y:S01]  /*29890*/  LDL R3, [R1] ;  /* 0x0000000001037983 */ /* 0x0002e20000100800 */
[----:B------:R-:W-:Y:S05]  /*298a0*/  WARPSYNC.ALL ;  /* 0x0000000000007948 */ /* 0x000fea0003800000 */
[----:B------:R-:W-:Y:S01]  /*298b0*/  BAR.SYNC.DEFER_BLOCKING 0x4, 0x180 ;  /* 0x0106000000007b1d */ /* 0x000fe20000010000 */
[----:B--2---:R-:W-:-:S13]  /*298c0*/  ISETP.NE.AND P0, PT, R0, RZ, PT ;  /* 0x000000ff0000720c */ /* 0x004fda0003f05270 */
[----:B------:R-:W3:Y:S01]  /*298d0*/  @!P0 S2R R0, SR_CgaCtaId ;  /* 0x0000000000008919 */ /* 0x000ee20000008800 */
[----:B------:R-:W-:-:S04]  /*298e0*/  @!P0 MOV R2, 0x400 ;  /* 0x0000040000028802 */ /* 0x000fc80000000f00 */
[----:B---3--:R-:W-:-:S05]  /*298f0*/  @!P0 LEA R3, R0, R2, 0x18 ;  /* 0x0000000200038211 */ /* 0x008fca00078ec0ff */
[----:B------:R1:W-:Y:S04]  /*29900*/  @!P0 STS.128 [R3+0x2a8d0], R16 ;  /* 0x02a8d01003008388 */ /* 0x0003e80000000c00 */
[----:B------:R1:W-:Y:S01]  /*29910*/  @!P0 STL [R1], R3 ;  /* 0x0000000301008387 */ /* 0x0003e20000100800 */
[----:B------:R-:W-:Y:S06]  /*29920*/  BAR.ARV 0x5, 0x180 ;  /* 0x0146000000007b1d */ /* 0x000fec0000002000 */
.L_x_2102:
[----:B------:R-:W-:Y:S02]  /*29930*/  ULDC UR4, c[0x0][0xc3c] ;  /* 0x00030f0000047ab9 */ /* 0x000fe40000000800 */
[----:B---3--:R-:W-:-:S13]  /*29940*/  ISETP.GE.AND P0, PT, R19, UR4, PT ;  /* 0x0000000413007c0c */ /* 0x008fda000bf06270 */
[----:B------:R-:W-:Y:S05]  /*29950*/  @!P0 BRA `(.L_x_2114) ;  /* 0xffffff8c00848947 */ /* 0x000fea000383ffff */
[----:B------:R-:W-:Y:S05]  /*29960*/  BSYNC B8 ;  /* 0x0000000000087941 */ /* 0x000fea0003800000 */
.L_x_1954:
[----:B--2---:R-:W2:Y:S01]  /*29970*/  LDL.LU R0, [R1+0x48] ;  /* 0x0000480001007983 */ /* 0x004ea20000300800 */
[----:B------:R-:W-:Y:S01]  /*29980*/  BSSY B0, `(.L_x_2115) ;  /* 0x000000b000007945 */ /* 0x000fe20003800000 */
[----:B------:R-:W3:Y:S01]  /*29990*/  S2R R5, SR_CgaCtaId ;  /* 0x0000000000057919 */ /* 0x000ee20000008800 */
[----:B--2---:R-:W-:-:S05]  /*299a0*/  VIADD R0, R0, 0x1 ;  /* 0x0000000100007836 */ /* 0x004fca0000000000 */
[----:B0-----:R-:W-:-:S04]  /*299b0*/  LEA.HI R2, R0, R0, RZ, 0x1 ;  /* 0x0000000000027211 */ /* 0x001fc800078f08ff */
[----:B-1----:R-:W-:-:S05]  /*299c0*/  LOP3.LUT R3, R2, 0xfffffffe, RZ, 0xc0, !PT ;  /* 0xfffffffe02037812 */ /* 0x002fca00078ec0ff */
[----:B------:R-:W-:Y:S01]  /*299d0*/  IMAD.IADD R3, R0, 0x1, -R3 ;  /* 0x0000000100037824 */ /* 0x000fe200078e0a03 */
[----:B------:R-:W-:-:S04]  /*299e0*/  MOV R0, 0x400 ;  /* 0x0000040000007802 */ /* 0x000fc80000000f00 */
[----:B---3--:R-:W-:Y:S02]  /*299f0*/  LEA R0, R5, R0, 0x18 ;  /* 0x0000000005007211 */ /* 0x008fe400078ec0ff */
[----:B------:R-:W-:-:S04]  /*29a00*/  SHF.L.U32 R3, R3, 0x1f, RZ ;  /* 0x0000001f03037819 */ /* 0x000fc800000006ff */
[----:B------:R-:W0:Y:S02]  /*29a10*/  SYNCS.PHASECHK.TRANS64.TRYWAIT P0, [R0+URZ+0x2a820], R3 ;  /* 0x02a82003000075a7 */ /* 0x000e24000800017f */
[----:B0-----:R-:W-:Y:S05]  /*29a20*/  @!P0 BRA `(.L_x_2116) ;  /* 0x0000002800f08947 */ /* 0x001fea0003800000 */
.L_x_2222:
[----:B------:R-:W-:Y:S05]  /*29a30*/  BSYNC B0 ;  /* 0x0000000000007941 */ /* 0x000fea0003800000 */
.L_x_2115:
[----:B------:R-:W-:-:S03]  /*29a40*/  UMOV UR4, 0xffffffff ;  /* 0xffffffff00047882 */ /* 0x000fc60000000000 */
[----:B------:R-:W-:Y:S05]  /*29a50*/  BRA.DIV UR4, `(.L_x_2117) ;  /* 0x0000002a04f87947 */ /* 0x000fea000b800000 */
[----:B------:R-:W1:Y:S02]  /*29a60*/  S2R R2, SR_TID.X ;  /* 0x0000000000027919 */ /* 0x000e640000002100 */
[----:B-1----:R-:W-:-:S04]  /*29a70*/  SHF.R.U32.HI R2, RZ, 0x5, R2 ;  /* 0x00000005ff027819 */ /* 0x002fc80000011602 */
[----:B------:R-:W-:-:S05]  /*29a80*/  LOP3.LUT R2, R2, 0x3, RZ, 0xc0, !PT ;  /* 0x0000000302027812 */ /* 0x000fca00078ec0ff */
[----:B------:R1:W2:Y:S02]  /*29a90*/  SHFL.IDX PT, R14, R2, RZ, 0x1f ;  /* 0x00001fff020e7589 */ /* 0x0002a400000e0000 */
.L_x_2225:
[----:B--2---:R-:W-:-:S13]  /*29aa0*/  ISETP.NE.AND P0, PT, R14, RZ, PT ;  /* 0x000000ff0e00720c */ /* 0x004fda0003f05270 */
[----:B------:R-:W-:Y:S05]  /*29ab0*/  @P0 BRA `(.L_x_1658) ;  /* 0x0000000000940947 */ /* 0x000fea0003800000 */
[----:B------:R-:W-:-:S03]  /*29ac0*/  UMOV UR4, 0xffffffff ;  /* 0xffffffff00047882 */ /* 0x000fc60000000000 */
[----:B------:R-:W-:Y:S05]  /*29ad0*/  BRA.DIV UR4, `(.L_x_2118) ;  /* 0x0000002e040c7947 */ /* 0x000fea000b800000 */
[----:B------:R-:W-:-:S13]  /*29ae0*/  ELECT P6, URZ, PT ;  /* 0x00000000003f782f */ /* 0x000fda00038c0000 */
.L_x_2228:
[----:B------:R-:W-:Y:S05]  /*29af0*/  @!P6 BRA `(.L_x_1658) ;  /* 0x000000000084e947 */ /* 0x000fea0003800000 */
[----:B------:R-:W-:-:S06]  /*29b00*/  ULOP3.LUT UR4, UR60, 0x2, URZ, 0xfc, !UPT ;  /* 0x000000023c047892 */ /* 0x000fcc000f8efc3f */
[----:B-1----:R-:W-:-:S04]  /*29b10*/  MOV R2, UR4 ;  /* 0x0000000400027c02 */ /* 0x002fc80008000f00 */
[----:B------:R-:W-:-:S13]  /*29b20*/  ISETP.NE.AND P2, PT, R2, 0x3, PT ;  /* 0x000000030200780c */ /* 0x000fda0003f45270 */
[----:B------:R-:W-:Y:S05]  /*29b30*/  @!P2 BRA `(.L_x_2119) ;  /* 0x000000000004a947 */ /* 0x000fea0003800000 */
[----:B------:R-:W-:Y:S01]  /*29b40*/  BPT.TRAP 0x1 ;  /* 0x000000040000795c */ /* 0x000fe20000300000 */
.L_x_2119:
[----:B0-----:R-:W2:Y:S04]  /*29b50*/  LDL R3, [R1+0x8] ;  /* 0x0000080001037983 */ /* 0x001ea80000100800 */
[----:B------:R-:W3:Y:S01]  /*29b60*/  LDL.LU R7, [R1+0x18] ;  /* 0x0000180001077983 */ /* 0x000ee20000300800 */
[----:B------:R-:W-:-:S04]  /*29b70*/  VIADD R2, R0, 0x2a840 ;  /* 0x0002a84000027836 */ /* 0x000fc80000000000 */
[C---:B--2---:R-:W-:Y:S02]  /*29b80*/  IMAD R6, R3.reuse, 0x8, R2 ;  /* 0x0000000803067824 */ /* 0x044fe400078e0202 */
        /* <DEDUP_REMOVED lines=10> */
.L_x_2229:
[----:B------:R-:W1:Y:S02]  /*29c30*/  SYNCS.PHASECHK.TRANS64.TRYWAIT P0, [R7+URZ], R2 ;  /* 0x00000002070075a7 */ /* 0x000e64000800017f */
[----:B-1----:R-:W-:Y:S05]  /*29c40*/  @!P0 BRA `(.L_x_2121) ;  /* 0x0000002800e48947 */ /* 0x002fea0003800000 */
.L_x_2230:
[----:B------:R-:W-:Y:S05]  /*29c50*/  @!P2 BRA `(.L_x_2122) ;  /* 0x000000000004a947 */ /* 0x000fea0003800000 */
[----:B------:R-:W-:Y:S01]  /*29c60*/  BPT.TRAP 0x1 ;  /* 0x000000040000795c */ /* 0x000fe20000300000 */
.L_x_2122:
[----:B------:R-:W2:Y:S01]  /*29c70*/  LDL.LU R4, [R1+0x8] ;  /* 0x0000080001047983 */ /* 0x000ea20000300800 */
[----:B------:R-:W-:-:S05]  /*29c80*/  IADD3 R0, R0, 0x2a860, RZ ;  /* 0x0002a86000007810 */ /* 0x000fca0007ffe0ff */
[----:B--2---:R-:W-:-:S04]  /*29c90*/  IMAD R4, R4, 0x8, R0 ;  /* 0x0000000804047824 */ /* 0x004fc800078e0200 */
[----:B------:R-:W2:Y:S02]  /*29ca0*/  SYNCS.PHASECHK.TRANS64.TRYWAIT P0, [R4+URZ], R5 ;  /* 0x00000005040075a7 */ /* 0x000ea4000800017f */
[----:B--2---:R-:W-:Y:S05]  /*29cb0*/  @!P0 BRA `(.L_x_2123) ;  /* 0x0000002800dc8947 */ /* 0x004fea0003800000 */
.L_x_2231:
[----:B------:R-:W-:-:S07]  /*29cc0*/  IMAD R3, R3, 0x8, R0 ;  /* 0x0000000803037824 */ /* 0x000fce00078e0200 */
.L_x_2124:
[----:B---3--:R3:W0:Y:S02]  /*29cd0*/  SYNCS.PHASECHK.TRANS64.TRYWAIT P0, [R3+URZ], R2 ;  /* 0x00000002030075a7 */ /* 0x008624000800017f */
[----:B0-----:R-:W-:Y:S05]  /*29ce0*/  @!P0 NANOSLEEP.SYNCS 0x989680 ;  /* 0x009896800000895d */ /* 0x001fea0003900000 */
[----:B------:R-:W0:Y:S02]  /*29cf0*/  @!P0 SYNCS.PHASECHK.TRANS64 P0, [R3+URZ], R2 ;  /* 0x00000002030085a7 */ /* 0x000e24000800007f */
[----:B0-----:R-:W-:Y:S05]  /*29d00*/  @!P0 BRA `(.L_x_2124) ;  /* 0xfffffffc00f08947 */ /* 0x001fea000383ffff */
.L_x_1658:
[----:B------:R-:W-:Y:S05]  /*29d10*/  BSYNC B9 ;  /* 0x0000000000097941 */ /* 0x000fea0003800000 */
.L_x_1655:
[----:B------:R-:W-:Y:S05]  /*29d20*/  EXIT ;  /* 0x000000000000794d */ /* 0x000fea0003800000 */
.L_x_1684:
[----:B-1----:R1:W2:Y:S02]  /*29d30*/  SYNCS.PHASECHK.TRANS64.TRYWAIT P5, [R3+URZ+0x2a890], R0 ;  /* 0x02a89000030075a7 */ /* 0x0022a400080a017f */
[----:B--2---:R-:W-:Y:S05]  /*29d40*/  @!P5 NANOSLEEP.SYNCS 0x989680 ;  /* 0x009896800000d95d */ /* 0x004fea0003900000 */
[----:B------:R-:W2:Y:S02]  /*29d50*/  @!P5 SYNCS.PHASECHK.TRANS64 P5, [R3+URZ+0x2a890], R0 ;  /* 0x02a890000300d5a7 */ /* 0x000ea400080a007f */
[----:B--2---:R-:W-:Y:S05]  /*29d60*/  @!P5 BRA `(.L_x_1684) ;  /* 0xfffffffc00f0d947 */ /* 0x004fea000383ffff */
[----:B------:R-:W-:Y:S05]  /*29d70*/  BRA `(.L_x_2125) ;  /* 0xfffffd9c005c7947 */ /* 0x000fea000383ffff */
.L_x_1738:
[----:B-1----:R1:W3:Y:S02]  /*29d80*/  SYNCS.PHASECHK.TRANS64.TRYWAIT P5, [R3+URZ+0x2a890], R0 ;  /* 0x02a89000030075a7 */ /* 0x0022e400080a017f */
[----:B---3--:R-:W-:Y:S05]  /*29d90*/  @!P5 NANOSLEEP.SYNCS 0x989680 ;  /* 0x009896800000d95d */ /* 0x008fea0003900000 */
[----:B------:R-:W3:Y:S02]  /*29da0*/  @!P5 SYNCS.PHASECHK.TRANS64 P5, [R3+URZ+0x2a890], R0 ;  /* 0x02a890000300d5a7 */ /* 0x000ee400080a007f */
[----:B---3--:R-:W-:Y:S05]  /*29db0*/  @!P5 BRA `(.L_x_1738) ;  /* 0xfffffffc00f0d947 */ /* 0x008fea000383ffff */
[----:B------:R-:W-:Y:S05]  /*29dc0*/  BRA `(.L_x_2126) ;  /* 0xfffffdd000107947 */ /* 0x000fea000383ffff */
.L_x_1763:
[----:B-1----:R1:W2:Y:S02]  /*29dd0*/  SYNCS.PHASECHK.TRANS64.TRYWAIT P4, [R3+URZ+0x2a890], R0 ;  /* 0x02a89000030075a7 */ /* 0x0022a4000808017f */
[----:B--2---:R-:W-:Y:S05]  /*29de0*/  @!P4 NANOSLEEP.SYNCS 0x989680 ;  /* 0x009896800000c95d */ /* 0x004fea0003900000 */
[----:B------:R-:W2:Y:S02]  /*29df0*/  @!P4 SYNCS.PHASECHK.TRANS64 P4, [R3+URZ+0x2a890], R0 ;  /* 0x02a890000300c5a7 */ /* 0x000ea4000808007f */
[----:B--2---:R-:W-:Y:S05]  /*29e00*/  @!P4 BRA `(.L_x_1763) ;  /* 0xfffffffc00f0c947 */ /* 0x004fea000383ffff */
[----:B------:R-:W-:Y:S05]  /*29e10*/  BRA `(.L_x_2127) ;  /* 0xfffffe0000347947 */ /* 0x000fea000383ffff */
.L_x_1769:
[----:B0-----:R0:W2:Y:S02]  /*29e20*/  SYNCS.PHASECHK.TRANS64.TRYWAIT P4, [R3+URZ+0x2a8b0], R0 ;  /* 0x02a8b000030075a7 */ /* 0x0010a4000808017f */
[----:B--2---:R-:W-:Y:S05]  /*29e30*/  @!P4 NANOSLEEP.SYNCS 0x989680 ;  /* 0x009896800000c95d */ /* 0x004fea0003900000 */
[----:B------:R-:W2:Y:S02]  /*29e40*/  @!P4 SYNCS.PHASECHK.TRANS64 P4, [R3+URZ+0x2a8b0], R0 ;  /* 0x02a8b0000300c5a7 */ /* 0x000ea4000808007f */
[----:B--2---:R-:W-:Y:S05]  /*29e50*/  @!P4 BRA `(.L_x_1769) ;  /* 0xfffffffc00f0c947 */ /* 0x004fea000383ffff */
[----:B------:R-:W-:Y:S05]  /*29e60*/  BRA `(.L_x_2128) ;  /* 0xfffffe0400407947 */ /* 0x000fea000383ffff */
.L_x_1795:
[----:B------:R-:W-:Y:S01]  /*29e70*/  BSSY B1, `(.L_x_2129) ;  /* 0x0000008000017945 */ /* 0x000fe20003800000 */
[----:B------:R-:W-:Y:S01]  /*29e80*/  IMAD.MOV.U32 R13, RZ, RZ, R7 ;  /* 0x000000ffff0d7224 */ /* 0x000fe200078e0007 */
[----:B------:R-:W-:Y:S01]  /*29e90*/  MOV R11, 0x1c1f ;  /* 0x00001c1f000b7802 */ /* 0x000fe20000000f00 */
[----:B------:R-:W-:Y:S02]  /*29ea0*/  IMAD.MOV.U32 R12, RZ, RZ, RZ ;  /* 0x000000ffff0c7224 */ /* 0x000fe400078e00ff */
[----:B------:R-:W-:-:S07]  /*29eb0*/  IMAD.MOV.U32 R15, RZ, RZ, -0x1 ;  /* 0xffffffffff0f7424 */ /* 0x000fce00078e00ff */
[----:B------:R-:W-:Y:S05]  /*29ec0*/  WARPSYNC.COLLECTIVE R15, `(.L_x_2130) ;  /* 0x000000000f087348 */ /* 0x000fea0003c00000 */
[----:B------:R0:W1:Y:S02]  /*29ed0*/  SHFL.IDX P6, R14, R13, R12, R11 ;  /* 0x0000000c0d0e7389 */ /* 0x00006400000c000b */
[----:B01----:R-:W-:Y:S01]  /*29ee0*/  ENDCOLLECTIVE ;  /* 0x000000000000791b */ /* 0x003fe20003800000 */
.L_x_2130:
[----:B------:R-:W-:Y:S05]  /*29ef0*/  BSYNC B1 ;  /* 0x0000000000017941 */ /* 0x000fea0003800000 */
.L_x_2129:
[----:B------:R-:W-:Y:S01]  /*29f00*/  IMAD.MOV.U32 R13, RZ, RZ, R6 ;  /* 0x000000ffff0d7224 */ /* 0x000fe200078e0006 */
[----:B------:R-:W-:Y:S01]  /*29f10*/  MOV R11, 0x1c1f ;  /* 0x00001c1f000b7802 */ /* 0x000fe20000000f00 */
[----:B------:R-:W-:Y:S02]  /*29f20*/  IMAD.MOV.U32 R12, RZ, RZ, RZ ;  /* 0x000000ffff0c7224 */ /* 0x000fe400078e00ff */
[----:B------:R-:W-:Y:S02]  /*29f30*/  IMAD.MOV.U32 R15, RZ, RZ, -0x1 ;  /* 0xffffffffff0f7424 */ /* 0x000fe400078e00ff */
[----:B------:R-:W-:-:S07]  /*29f40*/  IMAD.MOV.U32 R3, RZ, RZ, R14 ;  /* 0x000000ffff037224 */ /* 0x000fce00078e000e */
[----:B------:R-:W-:Y:S05]  /*29f50*/  WARPSYNC.COLLECTIVE R15, `(.L_x_2131) ;  /* 0x000000000f087348 */ /* 0x000fea0003c00000 */
[----:B------:R0:W1:Y:S02]  /*29f60*/  SHFL.IDX P6, R14, R13, R12, R11 ;  /* 0x0000000c0d0e7389 */ /* 0x00006400000c000b */
[----:B01----:R-:W-:Y:S01]  /*29f70*/  ENDCOLLECTIVE ;  /* 0x000000000000791b */ /* 0x003fe20003800000 */
.L_x_2131:
[----:B------:R-:W-:Y:S02]  /*29f80*/  IMAD.MOV.U32 R13, RZ, RZ, R8 ;  /* 0x000000ffff0d7224 */ /* 0x000fe400078e0008 */
[----:B------:R-:W-:-:S07]  /*29f90*/  IMAD.MOV.U32 R0, RZ, RZ, R14 ;  /* 0x000000ffff007224 */ /* 0x000fce00078e000e */
[----:B------:R-:W-:Y:S05]  /*29fa0*/  WARPSYNC.COLLECTIVE R15, `(.L_x_2132) ;  /* 0x000000000f087348 */ /* 0x000fea0003c00000 */
[----:B------:R0:W1:Y:S02]  /*29fb0*/  SHFL.IDX P6, R14, R13, R12, R11 ;  /* 0x0000000c0d0e7389 */ /* 0x00006400000c000b */
[----:B01----:R-:W-:Y:S01]  /*29fc0*/  ENDCOLLECTIVE ;  /* 0x000000000000791b */ /* 0x003fe20003800000 */
.L_x_2132:
[----:B------:R-:W-:Y:S01]  /*29fd0*/  MOV R13, R4 ;  /* 0x00000004000d7202 */ /* 0x000fe20000000f00 */
[----:B------:R-:W-:-:S07]  /*29fe0*/  IMAD.MOV.U32 R5, RZ, RZ, R14 ;  /* 0x000000ffff057224 */ /* 0x000fce00078e000e */
[----:B------:R-:W-:Y:S05]  /*29ff0*/  WARPSYNC.COLLECTIVE R15, `(.L_x_2133) ;  /* 0x000000000f087348 */ /* 0x000fea0003c00000 */
[----:B------:R0:W1:Y:S02]  /*2a000*/  SHFL.IDX P6, R14, R13, R12, R11 ;  /* 0x0000000c0d0e7389 */ /* 0x00006400000c000b */
[----:B01----:R-:W-:Y:S01]  /*2a010*/  ENDCOLLECTIVE ;  /* 0x000000000000791b */ /* 0x003fe20003800000 */
.L_x_2133:
[----:B------:R-:W-:Y:S05]  /*2a020*/  BRA `(.L_x_2134) ;  /* 0xfffffe14007c7947 */ /* 0x000fea000383ffff */
.L_x_1798:
[----:B------:R-:W-:Y:S01]  /*2a030*/  BSSY B1, `(.L_x_2135) ;  /* 0x0000008000017945 */ /* 0x000fe20003800000 */
[----:B------:R-:W-:Y:S02]  /*2a040*/  IMAD.MOV.U32 R13, RZ, RZ, R7 ;  /* 0x000000ffff0d7224 */ /* 0x000fe400078e0007 */
[----:B------:R-:W-:Y:S02]  /*2a050*/  IMAD.MOV.U32 R12, RZ, RZ, 0x1 ;  /* 0x00000001ff0c7424 */ /* 0x000fe400078e00ff */
[----:B------:R-:W-:Y:S02]  /*2a060*/  IMAD.MOV.U32 R11, RZ, RZ, 0x1c1f ;  /* 0x00001c1fff0b7424 */ /* 0x000fe400078e00ff */
[----:B------:R-:W-:-:S07]  /*2a070*/  IMAD.MOV.U32 R15, RZ, RZ, -0x1 ;  /* 0xffffffffff0f7424 */ /* 0x000fce00078e00ff */
[----:B0---4-:R-:W-:Y:S05]  /*2a080*/  WARPSYNC.COLLECTIVE R15, `(.L_x_2136) ;  /* 0x000000000f087348 */ /* 0x011fea0003c00000 */
[----:B----4-:R1:W2:Y:S02]  /*2a090*/  SHFL.IDX P6, R14, R13, R12, R11 ;  /* 0x0000000c0d0e7389 */ /* 0x0102a400000c000b */
[----:B012---:R-:W-:Y:S01]  /*2a0a0*/  ENDCOLLECTIVE ;  /* 0x000000000000791b */ /* 0x007fe20003800000 */
.L_x_2136:
[----:B------:R-:W-:Y:S05]  /*2a0b0*/  BSYNC B1 ;  /* 0x0000000000017941 */ /* 0x000fea0003800000 */
.L_x_2135:
[----:B------:R-:W-:Y:S01]  /*2a0c0*/  IMAD.MOV.U32 R13, RZ, RZ, R6 ;  /* 0x000000ffff0d7224 */ /* 0x000fe200078e0006 */
[----:B------:R-:W-:Y:S01]  /*2a0d0*/  MOV R3, R14 ;  /* 0x0000000e00037202 */ /* 0x000fe20000000f00 */
[----:B------:R-:W-:Y:S02]  /*2a0e0*/  IMAD.MOV.U32 R12, RZ, RZ, 0x1 ;  /* 0x00000001ff0c7424 */ /* 0x000fe400078e00ff */
[----:B------:R-:W-:Y:S02]  /*2a0f0*/  IMAD.MOV.U32 R11, RZ, RZ, 0x1c1f ;  /* 0x00001c1fff0b7424 */ /* 0x000fe400078e00ff */
[----:B------:R-:W-:-:S07]  /*2a100*/  IMAD.MOV.U32 R15, RZ, RZ, -0x1 ;  /* 0xffffffffff0f7424 */ /* 0x000fce00078e00ff */
[----:B------:R-:W-:Y:S05]  /*2a110*/  WARPSYNC.COLLECTIVE R15, `(.L_x_2137) ;  /* 0x000000000f087348 */ /* 0x000fea0003c00000 */
[----:B------:R0:W1:Y:S02]  /*2a120*/  SHFL.IDX P6, R14, R13, R12, R11 ;  /* 0x0000000c0d0e7389 */ /* 0x00006400000c000b */
[----:B01----:R-:W-:Y:S01]  /*2a130*/  ENDCOLLECTIVE ;  /* 0x000000000000791b */ /* 0x003fe20003800000 */
.L_x_2137:
[----:B------:R-:W-:Y:S01]  /*2a140*/  IMAD.MOV.U32 R13, RZ, RZ, R8 ;  /* 0x000000ffff0d7224 */ /* 0x000fe200078e0008 */
[----:B------:R-:W-:-:S07]  /*2a150*/  MOV R0, R14 ;  /* 0x0000000e00007202 */ /* 0x000fce0000000f00 */
[----:B------:R-:W-:Y:S05]  /*2a160*/  WARPSYNC.COLLECTIVE R15, `(.L_x_2138) ;  /* 0x000000000f087348 */ /* 0x000fea0003c00000 */
[----:B------:R0:W1:Y:S02]  /*2a170*/  SHFL.IDX P6, R14, R13, R12, R11 ;  /* 0x0000000c0d0e7389 */ /* 0x00006400000c000b */
[----:B01----:R-:W-:Y:S01]  /*2a180*/  ENDCOLLECTIVE ;  /* 0x000000000000791b */ /* 0x003fe20003800000 */
.L_x_2138:
[----:B------:R-:W-:Y:S02]  /*2a190*/  IMAD.MOV.U32 R13, RZ, RZ, R4 ;  /* 0x000000ffff0d7224 */ /* 0x000fe400078e0004 */
[----:B------:R-:W-:-:S07]  /*2a1a0*/  IMAD.MOV.U32 R5, RZ, RZ, R14 ;  /* 0x000000ffff057224 */ /* 0x000fce00078e000e */
[----:B------:R-:W-:Y:S05]  /*2a1b0*/  WARPSYNC.COLLECTIVE R15, `(.L_x_2139) ;  /* 0x000000000f087348 */ /* 0x000fea0003c00000 */
[----:B------:R0:W1:Y:S02]  /*2a1c0*/  SHFL.IDX P6, R14, R13, R12, R11 ;  /* 0x0000000c0d0e7389 */ /* 0x00006400000c000b */
[----:B01----:R-:W-:Y:S01]  /*2a1d0*/  ENDCOLLECTIVE ;  /* 0x000000000000791b */ /* 0x003fe20003800000 */
.L_x_2139:
[----:B------:R-:W-:Y:S01]  /*2a1e0*/  IMAD.MOV.U32 R4, RZ, RZ, R14 ;  /* 0x000000ffff047224 */ /* 0x000fe200078e000e */
[----:B------:R-:W-:Y:S06]  /*2a1f0*/  BRA `(.L_x_2140) ;  /* 0xfffffe1c000c7947 */ /* 0x000fec000383ffff */
.L_x_1802:
[----:B0-----:R0:W1:Y:S02]  /*2a200*/  SYNCS.PHASECHK.TRANS64.TRYWAIT P0, [R16+URZ+0x2a800], R5 ;  /* 0x02a80005100075a7 */ /* 0x001064000800017f */
[----:B-1----:R-:W-:Y:S05]  /*2a210*/  @!P0 NANOSLEEP.SYNCS 0x989680 ;  /* 0x009896800000895d */ /* 0x002fea0003900000 */
[----:B------:R-:W1:Y:S02]  /*2a220*/  @!P0 SYNCS.PHASECHK.TRANS64 P0, [R16+URZ+0x2a800], R5 ;  /* 0x02a80005100085a7 */ /* 0x000e64000800007f */
[----:B-1----:R-:W-:Y:S05]  /*2a230*/  @!P0 BRA `(.L_x_1802) ;  /* 0xfffffffc00f08947 */ /* 0x002fea000383ffff */
[----:B------:R-:W-:Y:S05]  /*2a240*/  BRA `(.L_x_2141) ;  /* 0xfffffe2400207947 */ /* 0x000fea000383ffff */
.L_x_1826:
[----:B------:R-:W-:Y:S01]  /*2a250*/  BSSY B1, `(.L_x_2142) ;  /* 0x0000008000017945 */ /* 0x000fe20003800000 */
[----:B------:R-:W-:Y:S01]  /*2a260*/  MOV R13, R8 ;  /* 0x00000008000d7202 */ /* 0x000fe20000000f00 */
[----:B------:R-:W-:Y:S02]  /*2a270*/  IMAD.MOV.U32 R12, RZ, RZ, RZ ;  /* 0x000000ffff0c7224 */ /* 0x000fe400078e00ff */
[----:B------:R-:W-:Y:S02]  /*2a280*/  IMAD.MOV.U32 R11, RZ, RZ, 0x1c1f ;  /* 0x00001c1fff0b7424 */ /* 0x000fe400078e00ff */
[----:B------:R-:W-:-:S07]  /*2a290*/  IMAD.MOV.U32 R15, RZ, RZ, -0x1 ;  /* 0xffffffffff0f7424 */ /* 0x000fce00078e00ff */
[----:B------:R-:W-:Y:S05]  /*2a2a0*/  WARPSYNC.COLLECTIVE R15, `(.L_x_2143) ;  /* 0x000000000f087348 */ /* 0x000fea0003c00000 */
[----:B------:R0:W1:Y:S02]  /*2a2b0*/  SHFL.IDX P6, R14, R13, R12, R11 ;  /* 0x0000000c0d0e7389 */ /* 0x00006400000c000b */
[----:B01----:R-:W-:Y:S01]  /*2a2c0*/  ENDCOLLECTIVE ;  /* 0x000000000000791b */ /* 0x003fe20003800000 */
.L_x_2143:
[----:B------:R-:W-:Y:S05]  /*2a2d0*/  BSYNC B1 ;  /* 0x0000000000017941 */ /* 0x000fea0003800000 */
.L_x_2142:
[----:B------:R-:W-:Y:S01]  /*2a2e0*/  MOV R13, R6 ;  /* 0x00000006000d7202 */ /* 0x000fe20000000f00 */
[----:B------:R-:W-:Y:S02]  /*2a2f0*/  IMAD.MOV.U32 R12, RZ, RZ, RZ ;  /* 0x000000ffff0c7224 */ /* 0x000fe400078e00ff */
[----:B------:R-:W-:Y:S02]  /*2a300*/  IMAD.MOV.U32 R11, RZ, RZ, 0x1c1f ;  /* 0x00001c1fff0b7424 */ /* 0x000fe400078e00ff */
[----:B------:R-:W-:Y:S02]  /*2a310*/  IMAD.MOV.U32 R15, RZ, RZ, -0x1 ;  /* 0xffffffffff0f7424 */ /* 0x000fe400078e00ff */
[----:B------:R-:W-:-:S07]  /*2a320*/  IMAD.MOV.U32 R3, RZ, RZ, R14 ;  /* 0x000000ffff037224 */ /* 0x000fce00078e000e */
[----:B------:R-:W-:Y:S05]  /*2a330*/  WARPSYNC.COLLECTIVE R15, `(.L_x_2144) ;  /* 0x000000000f087348 */ /* 0x000fea0003c00000 */
[----:B------:R0:W1:Y:S02]  /*2a340*/  SHFL.IDX P6, R14, R13, R12, R11 ;  /* 0x0000000c0d0e7389 */ /* 0x00006400000c000b */
[----:B01----:R-:W-:Y:S01]  /*2a350*/  ENDCOLLECTIVE ;  /* 0x000000000000791b */ /* 0x003fe20003800000 */
.L_x_2144:
[----:B------:R-:W-:Y:S01]  /*2a360*/  IMAD.MOV.U32 R21, RZ, RZ, R3 ;  /* 0x000000ffff157224 */ /* 0x000fe200078e0003 */
[----:B------:R-:W-:Y:S01]  /*2a370*/  MOV R13, R7 ;  /* 0x00000007000d7202 */ /* 0x000fe20000000f00 */
[----:B------:R-:W-:-:S07]  /*2a380*/  IMAD.MOV.U32 R0, RZ, RZ, R14 ;  /* 0x000000ffff007224 */ /* 0x000fce00078e000e */
[----:B------:R-:W-:Y:S05]  /*2a390*/  WARPSYNC.COLLECTIVE R15, `(.L_x_2145) ;  /* 0x000000000f087348 */ /* 0x000fea0003c00000 */
[----:B------:R0:W1:Y:S02]  /*2a3a0*/  SHFL.IDX P6, R14, R13, R12, R11 ;  /* 0x0000000c0d0e7389 */ /* 0x00006400000c000b */
[----:B01----:R-:W-:Y:S01]  /*2a3b0*/  ENDCOLLECTIVE ;  /* 0x000000000000791b */ /* 0x003fe20003800000 */
.L_x_2145:
[----:B------:R-:W-:Y:S02]  /*2a3c0*/  IMAD.MOV.U32 R20, RZ, RZ, R0 ;  /* 0x000000ffff147224 */ /* 0x000fe400078e0000 */
[----:B------:R-:W-:Y:S02]  /*2a3d0*/  IMAD.MOV.U32 R13, RZ, RZ, R9 ;  /* 0x000000ffff0d7224 */ /* 0x000fe400078e0009 */
[----:B------:R-:W-:-:S07]  /*2a3e0*/  IMAD.MOV.U32 R5, RZ, RZ, R14 ;  /* 0x000000ffff057224 */ /* 0x000fce00078e000e */
[----:B------:R-:W-:Y:S05]  /*2a3f0*/  WARPSYNC.COLLECTIVE R15, `(.L_x_2146) ;  /* 0x000000000f087348 */ /* 0x000fea0003c00000 */
[----:B------:R0:W1:Y:S02]  /*2a400*/  SHFL.IDX P6, R14, R13, R12, R11 ;  /* 0x0000000c0d0e7389 */ /* 0x00006400000c000b */
[----:B01----:R-:W-:Y:S01]  /*2a410*/  ENDCOLLECTIVE ;  /* 0x000000000000791b */ /* 0x003fe20003800000 */
.L_x_2146:
[----:B------:R-:W-:Y:S05]  /*2a420*/  BRA `(.L_x_2147) ;  /* 0xfffffe4400f07947 */ /* 0x000fea000383ffff */
.L_x_1829:
[----:B------:R-:W-:Y:S01]  /*2a430*/  BSSY B1, `(.L_x_2148) ;  /* 0x0000008000017945 */ /* 0x000fe20003800000 */
[----:B------:R-:W-:Y:S01]  /*2a440*/  MOV R13, R8 ;  /* 0x00000008000d7202 */ /* 0x000fe20000000f00 */
[----:B------:R-:W-:Y:S02]  /*2a450*/  IMAD.MOV.U32 R12, RZ, RZ, 0x1 ;  /* 0x00000001ff0c7424 */ /* 0x000fe400078e00ff */
[----:B------:R-:W-:Y:S02]  /*2a460*/  IMAD.MOV.U32 R11, RZ, RZ, 0x1c1f ;  /* 0x00001c1fff0b7424 */ /* 0x000fe400078e00ff */
[----:B------:R-:W-:-:S07]  /*2a470*/  IMAD.MOV.U32 R15, RZ, RZ, -0x1 ;  /* 0xffffffffff0f7424 */ /* 0x000fce00078e00ff */
[----:B------:R-:W-:Y:S05]  /*2a480*/  WARPSYNC.COLLECTIVE R15, `(.L_x_2149) ;  /* 0x000000000f087348 */ /* 0x000fea0003c00000 */
[----:B------:R0:W1:Y:S02]  /*2a490*/  SHFL.IDX P6, R14, R13, R12, R11 ;  /* 0x0000000c0d0e7389 */ /* 0x00006400000c000b */
[----:B01----:R-:W-:Y:S01]  /*2a4a0*/  ENDCOLLECTIVE ;  /* 0x000000000000791b */ /* 0x003fe20003800000 */
.L_x_2149:
[----:B------:R-:W-:Y:S05]  /*2a4b0*/  BSYNC B1 ;  /* 0x0000000000017941 */ /* 0x000fea0003800000 */
.L_x_2148:
[----:B------:R-:W-:Y:S01]  /*2a4c0*/  MOV R13, R6 ;  /* 0x00000006000d7202 */ /* 0x000fe20000000f00 */
[----:B------:R-:W-:Y:S02]  /*2a4d0*/  IMAD.MOV.U32 R12, RZ, RZ, 0x1 ;  /* 0x00000001ff0c7424 */ /* 0x000fe400078e00ff */
[----:B------:R-:W-:Y:S02]  /*2a4e0*/  IMAD.MOV.U32 R11, RZ, RZ, 0x1c1f ;  /* 0x00001c1fff0b7424 */ /* 0x000fe400078e00ff */
[----:B------:R-:W-:Y:S02]  /*2a4f0*/  IMAD.MOV.U32 R15, RZ, RZ, -0x1 ;  /* 0xffffffffff0f7424 */ /* 0x000fe400078e00ff */
[----:B------:R-:W-:-:S07]  /*2a500*/  IMAD.MOV.U32 R3, RZ, RZ, R14 ;  /* 0x000000ffff037224 */ /* 0x000fce00078e000e */
[----:B------:R-:W-:Y:S05]  /*2a510*/  WARPSYNC.COLLECTIVE R15, `(.L_x_2150) ;  /* 0x000000000f087348 */ /* 0x000fea0003c00000 */
[----:B------:R0:W1:Y:S02]  /*2a520*/  SHFL.IDX P6, R14, R13, R12, R11 ;  /* 0x0000000c0d0e7389 */ /* 0x00006400000c000b */
[----:B01----:R-:W-:Y:S01]  /*2a530*/  ENDCOLLECTIVE ;  /* 0x000000000000791b */ /* 0x003fe20003800000 */
.L_x_2150:
[----:B------:R-:W-:Y:S01]  /*2a540*/  IMAD.MOV.U32 R61, RZ, RZ, R3 ;  /* 0x000000ffff3d7224 */ /* 0x000fe200078e0003 */
[----:B------:R-:W-:Y:S01]  /*2a550*/  MOV R13, R7 ;  /* 0x00000007000d7202 */ /* 0x000fe20000000f00 */
[----:B------:R-:W-:-:S07]  /*2a560*/  IMAD.MOV.U32 R0, RZ, RZ, R14 ;  /* 0x000000ffff007224 */ /* 0x000fce00078e000e */
[----:B------:R-:W-:Y:S05]  /*2a570*/  WARPSYNC.COLLECTIVE R15, `(.L_x_2151) ;  /* 0x000000000f087348 */ /* 0x000fea0003c00000 */
[----:B------:R0:W1:Y:S02]  /*2a580*/  SHFL.IDX P6, R14, R13, R12, R11 ;  /* 0x0000000c0d0e7389 */ /* 0x00006400000c000b */
[----:B01----:R-:W-:Y:S01]  /*2a590*/  ENDCOLLECTIVE ;  /* 0x000000000000791b */ /* 0x003fe20003800000 */
.L_x_2151:
[----:B------:R-:W-:Y:S02]  /*2a5a0*/  IMAD.MOV.U32 R60, RZ, RZ, R0 ;  /* 0x000000ffff3c7224 */ /* 0x000fe400078e0000 */
[----:B------:R-:W-:Y:S02]  /*2a5b0*/  IMAD.MOV.U32 R13, RZ, RZ, R9 ;  /* 0x000000ffff0d7224 */ /* 0x000fe400078e0009 */
[----:B------:R-:W-:-:S07]  /*2a5c0*/  IMAD.MOV.U32 R7, RZ, RZ, R14 ;  /* 0x000000ffff077224 */ /* 0x000fce00078e000e */
[----:B------:R-:W-:Y:S05]  /*2a5d0*/  WARPSYNC.COLLECTIVE R15, `(.L_x_2152) ;  /* 0x000000000f087348 */ /* 0x000fea0003c00000 */
[----:B------:R0:W1:Y:S02]  /*2a5e0*/  SHFL.IDX P6, R14, R13, R12, R11 ;  /* 0x0000000c0d0e7389 */ /* 0x00006400000c000b */
[----:B01----:R-:W-:Y:S01]  /*2a5f0*/  ENDCOLLECTIVE ;  /* 0x000000000000791b */ /* 0x003fe20003800000 */
.L_x_2152:
[----:B------:R-:W-:Y:S05]  /*2a600*/  BRA `(.L_x_2153) ;  /* 0xfffffe4c00047947 */ /* 0x000fea000383ffff */
.L_x_1833:
[----:B0-----:R0:W1:Y:S02]  /*2a610*/  SYNCS.PHASECHK.TRANS64.TRYWAIT P0, [R16+URZ+0x2a800], R21 ;  /* 0x02a80015100075a7 */ /* 0x001064000800017f */
[----:B-1----:R-:W-:Y:S05]  /*2a620*/  @!P0 NANOSLEEP.SYNCS 0x989680 ;  /* 0x009896800000895d */ /* 0x002fea0003900000 */
[----:B------:R-:W1:Y:S02]  /*2a630*/  @!P0 SYNCS.PHASECHK.TRANS64 P0, [R16+URZ+0x2a800], R21 ;  /* 0x02a80015100085a7 */ /* 0x000e64000800007f */
[----:B-1----:R-:W-:Y:S05]  /*2a640*/  @!P0 BRA `(.L_x_1833) ;  /* 0xfffffffc00f08947 */ /* 0x002fea000383ffff */
[----:B------:R-:W-:Y:S05]  /*2a650*/  BRA `(.L_x_2154) ;  /* 0xfffffe5000707947 */ /* 0x000fea000383ffff */
.L_x_1847:
[----:B-1----:R1:W3:Y:S02]  /*2a660*/  SYNCS.PHASECHK.TRANS64.TRYWAIT P2, [R21+URZ+0x2a830], R0 ;  /* 0x02a83000150075a7 */ /* 0x0022e4000804017f */
[----:B---3--:R-:W-:Y:S05]  /*2a670*/  @!P2 NANOSLEEP.SYNCS 0x989680 ;  /* 0x009896800000a95d */ /* 0x008fea0003900000 */
[----:B------:R-:W3:Y:S02]  /*2a680*/  @!P2 SYNCS.PHASECHK.TRANS64 P2, [R21+URZ+0x2a830], R0 ;  /* 0x02a830001500a5a7 */ /* 0x000ee4000804007f */
[----:B---3--:R-:W-:Y:S05]  /*2a690*/  @!P2 BRA `(.L_x_1847) ;  /* 0xfffffffc00f0a947 */ /* 0x008fea000383ffff */
[----:B------:R-:W-:Y:S05]  /*2a6a0*/  BRA `(.L_x_1846) ;  /* 0xfffffe7800147947 */ /* 0x000fea000383ffff */
.L_x_1867:
[----:B-1----:R1:W2:Y:S02]  /*2a6b0*/  SYNCS.PHASECHK.TRANS64.TRYWAIT P2, [R21+URZ+0x2a830], R12 ;  /* 0x02a8300c150075a7 */ /* 0x0022a4000804017f */
[----:B--2---:R-:W-:Y:S05]  /*2a6c0*/  @!P2 NANOSLEEP.SYNCS 0x989680 ;  /* 0x009896800000a95d */ /* 0x004fea0003900000 */
[----:B------:R-:W2:Y:S02]  /*2a6d0*/  @!P2 SYNCS.PHASECHK.TRANS64 P2, [R21+URZ+0x2a830], R12 ;  /* 0x02a8300c1500a5a7 */ /* 0x000ea4000804007f */
[----:B--2---:R-:W-:Y:S05]  /*2a6e0*/  @!P2 BRA `(.L_x_1867) ;  /* 0xfffffffc00f0a947 */ /* 0x004fea000383ffff */
[----:B------:R-:W-:Y:S05]  /*2a6f0*/  BRA `(.L_x_1866) ;  /* 0xfffffeac00647947 */ /* 0x000fea000383ffff */
.L_x_1872:
[----:B-1----:R1:W2:Y:S02]  /*2a700*/  SYNCS.PHASECHK.TRANS64.TRYWAIT P2, [R12+URZ+0x2a850], R11 ;  /* 0x02a8500b0c0075a7 */ /* 0x0022a4000804017f */
[----:B--2---:R-:W-:Y:S05]  /*2a710*/  @!P2 NANOSLEEP.SYNCS 0x989680 ;  /* 0x009896800000a95d */ /* 0x004fea0003900000 */
[----:B------:R-:W2:Y:S02]  /*2a720*/  @!P2 SYNCS.PHASECHK.TRANS64 P2, [R12+URZ+0x2a850], R11 ;  /* 0x02a8500b0c00a5a7 */ /* 0x000ea4000804007f */
[----:B--2---:R-:W-:Y:S05]  /*2a730*/  @!P2 BRA `(.L_x_1872) ;  /* 0xfffffffc00f0a947 */ /* 0x004fea000383ffff */
[----:B------:R-:W-:Y:S05]  /*2a740*/  BRA `(.L_x_1871) ;  /* 0xfffffeb800587947 */ /* 0x000fea000383ffff */
.L_x_1892:
[----:B-1----:R1:W2:Y:S02]  /*2a750*/  SYNCS.PHASECHK.TRANS64.TRYWAIT P2, [R5+URZ+0x2a830], R6 ;  /* 0x02a83006050075a7 */ /* 0x0022a4000804017f */
[----:B--2---:R-:W-:Y:S05]  /*2a760*/  @!P2 NANOSLEEP.SYNCS 0x989680 ;  /* 0x009896800000a95d */ /* 0x004fea0003900000 */
[----:B------:R-:W2:Y:S02]  /*2a770*/  @!P2 SYNCS.PHASECHK.TRANS64 P2, [R5+URZ+0x2a830], R6 ;  /* 0x02a830060500a5a7 */ /* 0x000ea4000804007f */
[----:B--2---:R-:W-:Y:S05]  /*2a780*/  @!P2 BRA `(.L_x_1892) ;  /* 0xfffffffc00f0a947 */ /* 0x004fea000383ffff */
[----:B------:R-:W-:Y:S05]  /*2a790*/  BRA `(.L_x_1891) ;  /* 0xfffffee400c87947 */ /* 0x000fea000383ffff */
.L_x_1897:
[----:B-1----:R1:W2:Y:S02]  /*2a7a0*/  SYNCS.PHASECHK.TRANS64.TRYWAIT P2, [R198+URZ+0x2a850], R5 ;  /* 0x02a85005c60075a7 */ /* 0x0022a4000804017f */
[----:B--2---:R-:W-:Y:S05]  /*2a7b0*/  @!P2 NANOSLEEP.SYNCS 0x989680 ;  /* 0x009896800000a95d */ /* 0x004fea0003900000 */
[----:B------:R-:W2:Y:S02]  /*2a7c0*/  @!P2 SYNCS.PHASECHK.TRANS64 P2, [R198+URZ+0x2a850], R5 ;  /* 0x02a85005c600a5a7 */ /* 0x000ea4000804007f */
[----:B--2---:R-:W-:Y:S05]  /*2a7d0*/  @!P2 BRA `(.L_x_1897) ;  /* 0xfffffffc00f0a947 */ /* 0x004fea000383ffff */
[----:B------:R-:W-:Y:S05]  /*2a7e0*/  BRA `(.L_x_1896) ;  /* 0xfffffef000a87947 */ /* 0x000fea000383ffff */
.L_x_1905:
[----:B-1----:R1:W2:Y:S02]  /*2a7f0*/  SYNCS.PHASECHK.TRANS64.TRYWAIT P2, [R6+URZ+0x2a830], R13 ;  /* 0x02a8300d060075a7 */ /* 0x0022a4000804017f */
[----:B--2---:R-:W-:Y:S05]  /*2a800*/  @!P2 NANOSLEEP.SYNCS 0x989680 ;  /* 0x009896800000a95d */ /* 0x004fea0003900000 */
[----:B------:R-:W2:Y:S02]  /*2a810*/  @!P2 SYNCS.PHASECHK.TRANS64 P2, [R6+URZ+0x2a830], R13 ;  /* 0x02a8300d0600a5a7 */ /* 0x000ea4000804007f */
[----:B--2---:R-:W-:Y:S05]  /*2a820*/  @!P2 BRA `(.L_x_1905) ;  /* 0xfffffffc00f0a947 */ /* 0x004fea000383ffff */
[----:B------:R-:W-:Y:S05]  /*2a830*/  BRA `(.L_x_1904) ;  /* 0xffffff0c00207947 */ /* 0x000fea000383ffff */
.L_x_1910:
[----:B-1----:R1:W2:Y:S02]  /*2a840*/  SYNCS.PHASECHK.TRANS64.TRYWAIT P2, [R12+URZ+0x2a850], R11 ;  /* 0x02a8500b0c0075a7 */ /* 0x0022a4000804017f */
[----:B--2---:R-:W-:Y:S05]  /*2a850*/  @!P2 NANOSLEEP.SYNCS 0x989680 ;  /* 0x009896800000a95d */ /* 0x004fea0003900000 */
[----:B------:R-:W2:Y:S02]  /*2a860*/  @!P2 SYNCS.PHASECHK.TRANS64 P2, [R12+URZ+0x2a850], R11 ;  /* 0x02a8500b0c00a5a7 */ /* 0x000ea4000804007f */
[----:B--2---:R-:W-:Y:S05]  /*2a870*/  @!P2 BRA `(.L_x_1910) ;  /* 0xfffffffc00f0a947 */ /* 0x004fea000383ffff */
[----:B------:R-:W-:Y:S05]  /*2a880*/  BRA `(.L_x_1909) ;  /* 0xffffff1800147947 */ /* 0x000fea000383ffff */
.L_x_1924:
[----:B-1----:R1:W2:Y:S02]  /*2a890*/  SYNCS.PHASECHK.TRANS64.TRYWAIT P0, [R11+URZ+0x2a850], R0 ;  /* 0x02a850000b0075a7 */ /* 0x0022a4000800017f */
[----:B--2---:R-:W-:Y:S05]  /*2a8a0*/  @!P0 NANOSLEEP.SYNCS 0x989680 ;  /* 0x009896800000895d */ /* 0x004fea0003900000 */
[----:B------:R-:W2:Y:S02]  /*2a8b0*/  @!P0 SYNCS.PHASECHK.TRANS64 P0, [R11+URZ+0x2a850], R0 ;  /* 0x02a850000b0085a7 */ /* 0x000ea4000800007f */
[----:B--2---:R-:W-:Y:S05]  /*2a8c0*/  @!P0 BRA `(.L_x_1924) ;  /* 0xfffffffc00f08947 */ /* 0x004fea000383ffff */
[----:B------:R-:W-:Y:S05]  /*2a8d0*/  BRA `(.L_x_1923) ;  /* 0xffffff4400b47947 */ /* 0x000fea000383ffff */
.L_x_1968:
[----:B------:R-:W1:Y:S01]  /*2a8e0*/  S2R R7, SR_TID.X ;  /* 0x0000000000077919 */ /* 0x000e620000002100 */
[----:B------:R-:W-:Y:S01]  /*2a8f0*/  BSSY B1, `(.L_x_2155) ;  /* 0x000000a000017945 */ /* 0x000fe20003800000 */
[----:B------:R-:W-:Y:S02]  /*2a900*/  IMAD.MOV.U32 R12, RZ, RZ, RZ ;  /* 0x000000ffff0c7224 */ /* 0x000fe400078e00ff */
[----:B0-----:R-:W-:Y:S02]  /*2a910*/  IMAD.MOV.U32 R11, RZ, RZ, 0x1f ;  /* 0x0000001fff0b7424 */ /* 0x001fe400078e00ff */
[----:B------:R-:W-:Y:S01]  /*2a920*/  IMAD.MOV.U32 R15, RZ, RZ, -0x1 ;  /* 0xffffffffff0f7424 */ /* 0x000fe200078e00ff */
[----:B-1----:R-:W-:-:S04]  /*2a930*/  SHF.R.U32.HI R7, RZ, 0x5, R7 ;  /* 0x00000005ff077819 */ /* 0x002fc80000011607 */
[----:B------:R-:W-:-:S04]  /*2a940*/  LOP3.LUT R7, R7, 0x3, RZ, 0xc0, !PT ;  /* 0x0000000307077812 */ /* 0x000fc800078ec0ff */
[----:B------:R-:W-:-:S07]  /*2a950*/  MOV R13, R7 ;  /* 0x00000007000d7202 */ /* 0x000fce0000000f00 */
[----:B------:R-:W-:Y:S05]  /*2a960*/  WARPSYNC.COLLECTIVE R15, `(.L_x_2156) ;  /* 0x000000000f087348 */ /* 0x000fea0003c00000 */
[----:B------:R0:W1:Y:S02]  /*2a970*/  SHFL.IDX P6, R14, R13, R12, R11 ;  /* 0x0000000c0d0e7389 */ /* 0x00006400000c000b */
[----:B01----:R-:W-:Y:S01]  /*2a980*/  ENDCOLLECTIVE ;  /* 0x000000000000791b */ /* 0x003fe20003800000 */
.L_x_2156:
[----:B------:R-:W-:Y:S05]  /*2a990*/  BSYNC B1 ;  /* 0x0000000000017941 */ /* 0x000fea0003800000 */
.L_x_2155:
[----:B------:R-:W-:Y:S05]  /*2a9a0*/  BRA `(.L_x_2157) ;  /* 0xffffff88002c7947 */ /* 0x000fea000383ffff */
.L_x_1970:
[----:B------:R-:W-:Y:S01]  /*2a9b0*/  BSSY B1, `(.L_x_2158) ;  /* 0x0000006000017945 */ /* 0x000fe20003800000 */
[----:B------:R-:W-:-:S07]  /*2a9c0*/  MOV R15, 0xffffffff ;  /* 0xffffffff000f7802 */ /* 0x000fce0000000f00 */
[----:B01----:R-:W-:Y:S05]  /*2a9d0*/  WARPSYNC.COLLECTIVE R15, `(.L_x_2159) ;  /* 0x000000000f0c7348 */ /* 0x003fea0003c00000 */
[----:B------:R-:W-:Y:S02]  /*2a9e0*/  ELECT P6, UR62, PT ;  /* 0x00000000003e782f */ /* 0x000fe400038c0000 */
[----:B------:R-:W-:Y:S01]  /*2a9f0*/  MOV R14, UR62 ;  /* 0x0000003e000e7c02 */ /* 0x000fe20008000f00 */
[----:B01----:R-:W-:Y:S10]  /*2aa00*/  ENDCOLLECTIVE ;  /* 0x000000000000791b */ /* 0x003ff40003800000 */
.L_x_2159:
[----:B------:R-:W-:Y:S05]  /*2aa10*/  BSYNC B1 ;  /* 0x0000000000017941 */ /* 0x000fea0003800000 */
.L_x_2158:
[----:B------:R-:W-:Y:S01]  /*2aa20*/  PLOP3.LUT P2, PT, P6, PT, PT, 0x80, 0x0 ;  /* 0x000000000000781c */ /* 0x000fe2000374f070 */
[----:B------:R-:W-:-:S12]  /*2aa30*/  BRA `(.L_x_1969) ;  /* 0xffffff8800207947 */ /* 0x000fd8000383ffff */
.L_x_1972:
[----:B-1----:R-:W2:Y:S02]  /*2aa40*/  LDL R6, [R1] ;  /* 0x0000000001067983 */ /* 0x002ea40000100800 */
[----:B--2---:R1:W2:Y:S02]  /*2aa50*/  SYNCS.PHASECHK.TRANS64.TRYWAIT P0, [R6+URZ+0x2a820], R5 ;  /* 0x02a82005060075a7 */ /* 0x0042a4000800017f */
[----:B--2---:R-:W-:Y:S05]  /*2aa60*/  @!P0 NANOSLEEP.SYNCS 0x989680 ;  /* 0x009896800000895d */ /* 0x004fea0003900000 */
[----:B------:R-:W2:Y:S02]  /*2aa70*/  @!P0 SYNCS.PHASECHK.TRANS64 P0, [R6+URZ+0x2a820], R5 ;  /* 0x02a82005060085a7 */ /* 0x000ea4000800007f */
[----:B--2---:R-:W-:Y:S05]  /*2aa80*/  @!P0 BRA `(.L_x_1972) ;  /* 0xfffffffc00ec8947 */ /* 0x004fea000383ffff */
[----:B------:R-:W-:Y:S05]  /*2aa90*/  BRA `(.L_x_2160) ;  /* 0xffffff8800307947 */ /* 0x000fea000383ffff */
.L_x_1976:
[----:B-1----:R1:W2:Y:S02]  /*2aaa0*/  SYNCS.PHASECHK.TRANS64.TRYWAIT P0, [R7+URZ+0x2a8a0], R10 ;  /* 0x02a8a00a070075a7 */ /* 0x0022a4000800017f */
[----:B--2---:R-:W-:Y:S05]  /*2aab0*/  @!P0 NANOSLEEP.SYNCS 0x989680 ;  /* 0x009896800000895d */ /* 0x004fea0003900000 */
[----:B------:R-:W2:Y:S02]  /*2aac0*/  @!P0 SYNCS.PHASECHK.TRANS64 P0, [R7+URZ+0x2a8a0], R10 ;  /* 0x02a8a00a070085a7 */ /* 0x000ea4000800007f */
[----:B--2---:R-:W-:Y:S05]  /*2aad0*/  @!P0 BRA `(.L_x_1976) ;  /* 0xfffffffc00f08947 */ /* 0x004fea000383ffff */
[----:B------:R-:W-:Y:S05]  /*2aae0*/  BRA `(.L_x_2161) ;  /* 0xffffff8800547947 */ /* 0x000fea000383ffff */
.L_x_1983:
[----:B--2---:R2:W3:Y:S02]  /*2aaf0*/  SYNCS.PHASECHK.TRANS64.TRYWAIT P0, [R7+URZ+0x2a8c0], R10 ;  /* 0x02a8c00a070075a7 */ /* 0x0044e4000800017f */
[----:B---3--:R-:W-:Y:S05]  /*2ab00*/  @!P0 NANOSLEEP.SYNCS 0x989680 ;  /* 0x009896800000895d */ /* 0x008fea0003900000 */
[----:B------:R-:W3:Y:S02]  /*2ab10*/  @!P0 SYNCS.PHASECHK.TRANS64 P0, [R7+URZ+0x2a8c0], R10 ;  /* 0x02a8c00a070085a7 */ /* 0x000ee4000800007f */
[----:B---3--:R-:W-:Y:S05]  /*2ab20*/  @!P0 BRA `(.L_x_1983) ;  /* 0xfffffffc00f08947 */ /* 0x008fea000383ffff */
[----:B------:R-:W-:Y:S05]  /*2ab30*/  BRA `(.L_x_2162) ;  /* 0xffffff8c00507947 */ /* 0x000fea000383ffff */
.L_x_1991:
[----:B-1----:R1:W2:Y:S02]  /*2ab40*/  SYNCS.PHASECHK.TRANS64.TRYWAIT P0, [R8+URZ+0x2a8a0], R7 ;  /* 0x02a8a007080075a7 */ /* 0x0022a4000800017f */
[----:B--2---:R-:W-:Y:S05]  /*2ab50*/  @!P0 NANOSLEEP.SYNCS 0x989680 ;  /* 0x009896800000895d */ /* 0x004fea0003900000 */
[----:B------:R-:W2:Y:S02]  /*2ab60*/  @!P0 SYNCS.PHASECHK.TRANS64 P0, [R8+URZ+0x2a8a0], R7 ;  /* 0x02a8a007080085a7 */ /* 0x000ea4000800007f */
[----:B--2---:R-:W-:Y:S05]  /*2ab70*/  @!P0 BRA `(.L_x_1991) ;  /* 0xfffffffc00f08947 */ /* 0x004fea000383ffff */
[----:B------:R-:W-:Y:S05]  /*2ab80*/  BRA `(.L_x_2163) ;  /* 0xffffff90006c7947 */ /* 0x000fea000383ffff */
.L_x_1998:
[----:B--2---:R2:W3:Y:S02]  /*2ab90*/  SYNCS.PHASECHK.TRANS64.TRYWAIT P0, [R8+URZ+0x2a8c0], R7 ;  /* 0x02a8c007080075a7 */ /* 0x0044e4000800017f */
[----:B---3--:R-:W-:Y:S05]  /*2aba0*/  @!P0 NANOSLEEP.SYNCS 0x989680 ;  /* 0x009896800000895d */ /* 0x008fea0003900000 */
[----:B------:R-:W3:Y:S02]  /*2abb0*/  @!P0 SYNCS.PHASECHK.TRANS64 P0, [R8+URZ+0x2a8c0], R7 ;  /* 0x02a8c007080085a7 */ /* 0x000ee4000800007f */
[----:B---3--:R-:W-:Y:S05]  /*2abc0*/  @!P0 BRA `(.L_x_1998) ;  /* 0xfffffffc00f08947 */ /* 0x008fea000383ffff */
[----:B------:R-:W-:Y:S05]  /*2abd0*/  BRA `(.L_x_2164) ;  /* 0xffffff9400647947 */ /* 0x000fea000383ffff */
.L_x_2020:
[----:B------:R-:W2:Y:S01]  /*2abe0*/  S2R R4, SR_TID.X ;  /* 0x0000000000047919 */ /* 0x000ea20000002100 */
[----:B------:R-:W-:Y:S01]  /*2abf0*/  BSSY B0, `(.L_x_2165) ;  /* 0x000000a000007945 */ /* 0x000fe20003800000 */
[----:B------:R-:W-:Y:S01]  /*2ac00*/  IMAD.MOV.U32 R12, RZ, RZ, RZ ;  /* 0x000000ffff0c7224 */ /* 0x000fe200078e00ff */
[----:B------:R-:W-:Y:S01]  /*2ac10*/  MOV R15, 0xffffffff ;  /* 0xffffffff000f7802 */ /* 0x000fe20000000f00 */
[----:B0-----:R-:W-:Y:S01]  /*2ac20*/  IMAD.MOV.U32 R11, RZ, RZ, 0x1f ;  /* 0x0000001fff0b7424 */ /* 0x001fe200078e00ff */
[----:B--2---:R-:W-:-:S04]  /*2ac30*/  SHF.R.U32.HI R4, RZ, 0x5, R4 ;  /* 0x00000005ff047819 */ /* 0x004fc80000011604 */
[----:B------:R-:W-:-:S05]  /*2ac40*/  LOP3.LUT R4, R4, 0x3, RZ, 0xc0, !PT ;  /* 0x0000000304047812 */ /* 0x000fca00078ec0ff */
[----:B------:R-:W-:-:S07]  /*2ac50*/  IMAD.MOV.U32 R13, RZ, RZ, R4 ;  /* 0x000000ffff0d7224 */ /* 0x000fce00078e0004 */
[----:B-1----:R-:W-:Y:S05]  /*2ac60*/  WARPSYNC.COLLECTIVE R15, `(.L_x_2166) ;  /* 0x000000000f087348 */ /* 0x002fea0003c00000 */
[----:B------:R0:W2:Y:S02]  /*2ac70*/  SHFL.IDX P6, R14, R13, R12, R11 ;  /* 0x0000000c0d0e7389 */ /* 0x0000a400000c000b */
[----:B012---:R-:W-:Y:S01]  /*2ac80*/  ENDCOLLECTIVE ;  /* 0x000000000000791b */ /* 0x007fe20003800000 */
.L_x_2166:
[----:B------:R-:W-:Y:S05]  /*2ac90*/  BSYNC B0 ;  /* 0x0000000000007941 */ /* 0x000fea0003800000 */
.L_x_2165:
[----:B------:R-:W-:Y:S05]  /*2aca0*/  BRA `(.L_x_2167) ;  /* 0xffffffa000dc7947 */ /* 0x000fea000383ffff */
.L_x_2022:
[----:B------:R-:W-:Y:S01]  /*2acb0*/  BSSY B0, `(.L_x_2168) ;  /* 0x0000006000007945 */ /* 0x000fe20003800000 */
[----:B------:R-:W-:-:S07]  /*2acc0*/  IMAD.MOV.U32 R15, RZ, RZ, -0x1 ;  /* 0xffffffffff0f7424 */ /* 0x000fce00078e00ff */
[----:B01-3--:R-:W-:Y:S05]  /*2acd0*/  WARPSYNC.COLLECTIVE R15, `(.L_x_2169) ;  /* 0x000000000f0c7348 */ /* 0x00bfea0003c00000 */
[----:B------:R-:W-:Y:S02]  /*2ace0*/  ELECT P6, UR62, PT ;  /* 0x00000000003e782f */ /* 0x000fe400038c0000 */
[----:B------:R-:W-:Y:S01]  /*2acf0*/  MOV R14, UR62 ;  /* 0x0000003e000e7c02 */ /* 0x000fe20008000f00 */
[----:B01-3--:R-:W-:Y:S10]  /*2ad00*/  ENDCOLLECTIVE ;  /* 0x000000000000791b */ /* 0x00bff40003800000 */
.L_x_2169:
[----:B------:R-:W-:Y:S05]  /*2ad10*/  BSYNC B0 ;  /* 0x0000000000007941 */ /* 0x000fea0003800000 */
.L_x_2168:
[----:B------:R-:W-:Y:S05]  /*2ad20*/  BRA `(.L_x_2170) ;  /* 0xffffffa000e87947 */ /* 0x000fea000383ffff */
.L_x_2024:
[----:B-1----:R1:W2:Y:S02]  /*2ad30*/  SYNCS.PHASECHK.TRANS64.TRYWAIT P0, [R0+URZ+0x2a840], R2 ;  /* 0x02a84002000075a7 */ /* 0x0022a4000800017f */
[----:B--2---:R-:W-:Y:S05]  /*2ad40*/  @!P0 NANOSLEEP.SYNCS 0x989680 ;  /* 0x009896800000895d */ /* 0x004fea0003900000 */
[----:B------:R-:W2:Y:S02]  /*2ad50*/  @!P0 SYNCS.PHASECHK.TRANS64 P0, [R0+URZ+0x2a840], R2 ;  /* 0x02a84002000085a7 */ /* 0x000ea4000800007f */
[----:B--2---:R-:W-:Y:S05]  /*2ad60*/  @!P0 BRA `(.L_x_2024) ;  /* 0xfffffffc00f08947 */ /* 0x004fea000383ffff */
[----:B------:R-:W-:Y:S05]  /*2ad70*/  BRA `(.L_x_2171) ;  /* 0xffffffa400547947 */ /* 0x000fea000383ffff */
.L_x_2028:
[----:B------:R0:W5:Y:S01]  /*2ad80*/  LDL.LU R9, [R1+0x3c] ;  /* 0x00003c0001097983 */ /* 0x0001620000300800 */
[----:B------:R-:W-:Y:S01]  /*2ad90*/  IMAD.MOV.U32 R5, RZ, RZ, R11 ;  /* 0x000000ffff057224 */ /* 0x000fe200078e000b */
[----:B------:R-:W-:Y:S01]  /*2ada0*/  MOV R12, RZ ;  /* 0x000000ff000c7202 */ /* 0x000fe20000000f00 */
[----:B------:R-:W-:Y:S02]  /*2adb0*/  IMAD.MOV.U32 R13, RZ, RZ, R3 ;  /* 0x000000ffff0d7224 */ /* 0x000fe400078e0003 */
[----:B------:R-:W-:Y:S02]  /*2adc0*/  IMAD.MOV.U32 R11, RZ, RZ, 0x181f ;  /* 0x0000181fff0b7424 */ /* 0x000fe400078e00ff */
[----:B------:R-:W-:-:S07]  /*2add0*/  IMAD.MOV.U32 R15, RZ, RZ, -0x1 ;  /* 0xffffffffff0f7424 */ /* 0x000fce00078e00ff */
[----:B0----5:R-:W-:Y:S05]  /*2ade0*/  WARPSYNC.COLLECTIVE R15, `(.L_x_2172) ;  /* 0x000000000f087348 */ /* 0x021fea0003c00000 */
[----:B------:R1:W2:Y:S02]  /*2adf0*/  SHFL.IDX P6, R14, R13, R12, R11 ;  /* 0x0000000c0d0e7389 */ /* 0x0002a400000c000b */
[----:B012--5:R-:W-:Y:S01]  /*2ae00*/  ENDCOLLECTIVE ;  /* 0x000000000000791b */ /* 0x027fe20003800000 */
.L_x_2172:
[----:B------:R-:W-:Y:S01]  /*2ae10*/  MOV R13, R4 ;  /* 0x00000004000d7202 */ /* 0x000fe20000000f00 */
[----:B------:R-:W-:-:S07]  /*2ae20*/  IMAD.MOV.U32 R6, RZ, RZ, R14 ;  /* 0x000000ffff067224 */ /* 0x000fce00078e000e */
[----:B------:R-:W-:Y:S05]  /*2ae30*/  WARPSYNC.COLLECTIVE R15, `(.L_x_2173) ;  /* 0x000000000f087348 */ /* 0x000fea0003c00000 */
[----:B------:R0:W1:Y:S02]  /*2ae40*/  SHFL.IDX P6, R14, R13, R12, R11 ;  /* 0x0000000c0d0e7389 */ /* 0x00006400000c000b */
[----:B01----:R-:W-:Y:S01]  /*2ae50*/  ENDCOLLECTIVE ;  /* 0x000000000000791b */ /* 0x003fe20003800000 */
.L_x_2173:
[----:B------:R-:W-:Y:S02]  /*2ae60*/  IMAD.IADD R0, R10, 0x1, R5 ;  /* 0x000000010a007824 */ /* 0x000fe400078e0205 */
[----:B------:R-:W-:Y:S02]  /*2ae70*/  IMAD R2, R9, R7, RZ ;  /* 0x0000000709027224 */ /* 0x000fe400078e02ff */
[----:B------:R-:W2:Y:S01]  /*2ae80*/  LDL R9, [R1+0x2c] ;  /* 0x00002c0001097983 */ /* 0x000ea20000100800 */
[----:B------:R-:W-:Y:S01]  /*2ae90*/  IMAD.MOV.U32 R7, RZ, RZ, R14 ;  /* 0x000000ffff077224 */ /* 0x000fe200078e000e */
[----:B------:R-:W-:Y:S01]  /*2aea0*/  ULDC.64 UR4, c[0x0][0x208] ;  /* 0x0000820000047ab9 */ /* 0x000fe20000000a00 */
[C---:B------:R-:W-:Y:S01]  /*2aeb0*/  ISETP.GE.AND P2, PT, R0.reuse, R2, PT ;  /* 0x000000020000720c */ /* 0x040fe20003f46270 */
[----:B------:R-:W-:Y:S01]  /*2aec0*/  IMAD.MOV.U32 R13, RZ, RZ, R3 ;  /* 0x000000ffff0d7224 */ /* 0x000fe200078e0003 */
[----:B------:R-:W-:Y:S01]  /*2aed0*/  IADD3 R5, R0, 0x10, RZ ;  /* 0x0000001000057810 */ /* 0x000fe20007ffe0ff */
[----:B------:R-:W-:-:S10]  /*2aee0*/  IMAD.MOV.U32 R12, RZ, RZ, 0x1 ;  /* 0x00000001ff0c7424 */ /* 0x000fd400078e00ff */
        /* <DEDUP_REMOVED lines=8> */
[----:B--2---:R0:W-:Y:S04]  /*2af70*/  @!P2 LDGSTS.E.BYPASS.LTC128B.128 [R9+0xc400], desc[UR4][R6.64], !P3 ;  /* 0x0c4000000609afae */ /* 0x0041e8000d901d44 */
[----:B------:R0:W-:Y:S04]  /*2af80*/  @!P2 LDGSTS.E.BYPASS.LTC128B.128 [R9+0x10400], desc[UR4][R6.64+0x80], !P0 ;  /* 0x104000800609afae */ /* 0x0001e8000c101d44 */
[----:B------:R0:W-:Y:S01]  /*2af90*/  @!P2 LDGSTS.E.BYPASS.LTC128B.128 [R9+0x14400], desc[UR4][R6.64+0x100], !P1 ;  /* 0x144001000609afae */ /* 0x0001e2000c901d44 */
[----:B------:R-:W-:-:S13]  /*2afa0*/  ISETP.GE.AND P2, PT, R5, R2, PT ;  /* 0x000000020500720c */ /* 0x000fda0003f46270 */
[----:B0-----:R-:W-:Y:S05]  /*2afb0*/  WARPSYNC.COLLECTIVE R15, `(.L_x_2174) ;  /* 0x000000000f087348 */ /* 0x001fea0003c00000 */
[----:B------:R1:W2:Y:S02]  /*2afc0*/  SHFL.IDX P6, R14, R13, R12, R11 ;  /* 0x0000000c0d0e7389 */ /* 0x0002a400000c000b */
[----:B012---:R-:W-:Y:S01]  /*2afd0*/  ENDCOLLECTIVE ;  /* 0x000000000000791b */ /* 0x007fe20003800000 */
.L_x_2174:
[----:B------:R-:W-:Y:S01]  /*2afe0*/  MOV R13, R4 ;  /* 0x00000004000d7202 */ /* 0x000fe20000000f00 */
[----:B------:R-:W-:-:S07]  /*2aff0*/  IMAD.MOV.U32 R6, RZ, RZ, R14 ;  /* 0x000000ffff067224 */ /* 0x000fce00078e000e */
[----:B------:R-:W-:Y:S05]  /*2b000*/  WARPSYNC.COLLECTIVE R15, `(.L_x_2175) ;  /* 0x000000000f087348 */ /* 0x000fea0003c00000 */
[----:B------:R0:W1:Y:S02]  /*2b010*/  SHFL.IDX P6, R14, R13, R12, R11 ;  /* 0x0000000c0d0e7389 */ /* 0x00006400000c000b */
[----:B01----:R-:W-:Y:S01]  /*2b020*/  ENDCOLLECTIVE ;  /* 0x000000000000791b */ /* 0x003fe20003800000 */
.L_x_2175:
[----:B------:R-:W-:Y:S01]  /*2b030*/  ULDC.64 UR4, c[0x0][0x208] ;  /* 0x0000820000047ab9 */ /* 0x000fe20000000a00 */
[----:B------:R-:W-:Y:S02]  /*2b040*/  IMAD.MOV.U32 R13, RZ, RZ, R3 ;  /* 0x000000ffff0d7224 */ /* 0x000fe400078e0003 */
[----:B------:R-:W-:Y:S02]  /*2b050*/  IMAD.MOV.U32 R12, RZ, RZ, 0x2 ;  /* 0x00000002ff0c7424 */ /* 0x000fe400078e00ff */
[----:B------:R-:W-:-:S05]  /*2b060*/  IMAD.MOV.U32 R5, RZ, RZ, R14 ;  /* 0x000000ffff057224 */ /* 0x000fca00078e000e */
[----:B------:R-:W-:-:S05]  /*2b070*/  @!P2 LEA R5, P4, R8, R5, 0x1 ;  /* 0x000000050805a211 */ /* 0x000fca00078808ff */
[----:B------:R-:W-:-:S04]  /*2b080*/  @!P2 IMAD.X R6, RZ, RZ, R6, P4 ;  /* 0x000000ffff06a224 */ /* 0x000fc800020e0606 */
[----:B------:R-:W-:Y:S01]  /*2b090*/  @!P2 IMAD.MOV.U32 R7, RZ, RZ, R6 ;  /* 0x000000ffff07a224 */ /* 0x000fe200078e0006 */
[----:B------:R-:W-:Y:S01]  /*2b0a0*/  @!P2 MOV R6, R5 ;  /* 0x000000050006a202 */ /* 0x000fe20000000f00 */
[----:B------:R-:W-:-:S04]  /*2b0b0*/  VIADD R5, R0, 0x20 ;  /* 0x0000002000057836 */ /* 0x000fc80000000000 */
        /* <DEDUP_REMOVED lines=10> */
.L_x_2176:
[----:B------:R-:W-:Y:S01]  /*2b160*/  IMAD.MOV.U32 R13, RZ, RZ, R4 ;  /* 0x000000ffff0d7224 */ /* 0x000fe200078e0004 */
[----:B------:R-:W-:-:S07]  /*2b170*/  MOV R6, R14 ;  /* 0x0000000e00067202 */ /* 0x000fce0000000f00 */
[----:B------:R-:W-:Y:S05]  /*2b180*/  WARPSYNC.COLLECTIVE R15, `(.L_x_2177) ;  /* 0x000000000f087348 */ /* 0x000fea0003c00000 */
[----:B------:R0:W1:Y:S02]  /*2b190*/  SHFL.IDX P6, R14, R13, R12, R11 ;  /* 0x0000000c0d0e7389 */ /* 0x00006400000c000b */
[----:B01----:R-:W-:Y:S01]  /*2b1a0*/  ENDCOLLECTIVE ;  /* 0x000000000000791b */ /* 0x003fe20003800000 */
.L_x_2177:
[----:B------:R-:W-:Y:S01]  /*2b1b0*/  ULDC.64 UR4, c[0x0][0x208] ;  /* 0x0000820000047ab9 */ /* 0x000fe20000000a00 */
[----:B------:R-:W-:Y:S01]  /*2b1c0*/  IMAD.MOV.U32 R13, RZ, RZ, R3 ;  /* 0x000000ffff0d7224 */ /* 0x000fe200078e0003 */
[----:B------:R-:W-:Y:S01]  /*2b1d0*/  MOV R12, 0x3 ;  /* 0x00000003000c7802 */ /* 0x000fe20000000f00 */
[----:B------:R-:W-:-:S05]  /*2b1e0*/  IMAD.MOV.U32 R5, RZ, RZ, R14 ;  /* 0x000000ffff057224 */ /* 0x000fca00078e000e */
[----:B------:R-:W-:-:S05]  /*2b1f0*/  @!P2 LEA R5, P4, R8, R5, 0x1 ;  /* 0x000000050805a211 */ /* 0x000fca00078808ff */
[----:B------:R-:W-:-:S05]  /*2b200*/  @!P2 IMAD.X R6, RZ, RZ, R6, P4 ;  /* 0x000000ffff06a224 */ /* 0x000fca00020e0606 */
[----:B------:R-:W-:Y:S01]  /*2b210*/  @!P2 MOV R7, R6 ;  /* 0x000000060007a202 */ /* 0x000fe20000000f00 */
        /* <DEDUP_REMOVED lines=12> */
.L_x_2178:
[----:B------:R-:W-:Y:S02]  /*2b2e0*/  IMAD.MOV.U32 R13, RZ, RZ, R4 ;  /* 0x000000ffff0d7224 */ /* 0x000fe400078e0004 */
[----:B------:R-:W-:-:S07]  /*2b2f0*/  IMAD.MOV.U32 R6, RZ, RZ, R14 ;  /* 0x000000ffff067224 */ /* 0x000fce00078e000e */
[----:B------:R-:W-:Y:S05]  /*2b300*/  WARPSYNC.COLLECTIVE R15, `(.L_x_2179) ;  /* 0x000000000f087348 */ /* 0x000fea0003c00000 */
[----:B------:R0:W1:Y:S02]  /*2b310*/  SHFL.IDX P6, R14, R13, R12, R11 ;  /* 0x0000000c0d0e7389 */ /* 0x00006400000c000b */
[----:B01----:R-:W-:Y:S01]  /*2b320*/  ENDCOLLECTIVE ;  /* 0x000000000000791b */ /* 0x003fe20003800000 */
.L_x_2179:
[----:B------:R-:W-:Y:S01]  /*2b330*/  ULDC.64 UR4, c[0x0][0x208] ;  /* 0x0000820000047ab9 */ /* 0x000fe20000000a00 */
[----:B------:R-:W-:Y:S01]  /*2b340*/  MOV R13, R3 ;  /* 0x00000003000d7202 */ /* 0x000fe20000000f00 */
[----:B------:R-:W-:Y:S02]  /*2b350*/  IMAD.MOV.U32 R12, RZ, RZ, 0x4 ;  /* 0x00000004ff0c7424 */ /* 0x000fe400078e00ff */
[----:B------:R-:W-:-:S05]  /*2b360*/  IMAD.MOV.U32 R5, RZ, RZ, R14 ;  /* 0x000000ffff057224 */ /* 0x000fca00078e000e */
[----:B------:R-:W-:-:S04]  /*2b370*/  @!P2 LEA R5, P4, R8, R5, 0x1 ;  /* 0x000000050805a211 */ /* 0x000fc800078808ff */
[----:B------:R-:W-:-:S05]  /*2b380*/  @!P2 IADD3.X R6, RZ, R6, RZ, P4, !PT ;  /* 0x00000006ff06a210 */ /* 0x000fca00027fe4ff */
        /* <DEDUP_REMOVED lines=13> */
.L_x_2180:
[----:B------:R-:W-:Y:S02]  /*2b460*/  IMAD.MOV.U32 R13, RZ, RZ, R4 ;  /* 0x000000ffff0d7224 */ /* 0x000fe400078e0004 */
[----:B------:R-:W-:-:S07]  /*2b470*/  IMAD.MOV.U32 R6, RZ, RZ, R14 ;  /* 0x000000ffff067224 */ /* 0x000fce00078e000e */
[----:B------:R-:W-:Y:S05]  /*2b480*/  WARPSYNC.COLLECTIVE R15, `(.L_x_2181) ;  /* 0x000000000f087348 */ /* 0x000fea0003c00000 */
[----:B------:R0:W1:Y:S02]  /*2b490*/  SHFL.IDX P6, R14, R13, R12, R11 ;  /* 0x0000000c0d0e7389 */ /* 0x00006400000c000b */
[----:B01----:R-:W-:Y:S01]  /*2b4a0*/  ENDCOLLECTIVE ;  /* 0x000000000000791b */ /* 0x003fe20003800000 */
.L_x_2181:
[----:B------:R-:W-:Y:S01]  /*2b4b0*/  ULDC.64 UR4, c[0x0][0x208] ;  /* 0x0000820000047ab9 */ /* 0x000fe20000000a00 */
[----:B------:R-:W-:Y:S02]  /*2b4c0*/  IMAD.MOV.U32 R13, RZ, RZ, R3 ;  /* 0x000000ffff0d7224 */ /* 0x000fe400078e0003 */
[----:B------:R-:W-:Y:S01]  /*2b4d0*/  IMAD.MOV.U32 R12, RZ, RZ, 0x5 ;  /* 0x00000005ff0c7424 */ /* 0x000fe200078e00ff */
[----:B------:R-:W-:-:S04]  /*2b4e0*/  MOV R5, R14 ;  /* 0x0000000e00057202 */ /* 0x000fc80000000f00 */
[----:B------:R-:W-:-:S05]  /*2b4f0*/  @!P2 LEA R5, P4, R8, R5, 0x1 ;  /* 0x000000050805a211 */ /* 0x000fca00078808ff */
[----:B------:R-:W-:-:S04]  /*2b500*/  @!P2 IMAD.X R6, RZ, RZ, R6, P4 ;  /* 0x000000ffff06a224 */ /* 0x000fc800020e0606 */
        /* <DEDUP_REMOVED lines=13> */
.L_x_2182:
[----:B------:R-:W-:Y:S01]  /*2b5e0*/  MOV R13, R4 ;  /* 0x00000004000d7202 */ /* 0x000fe20000000f00 */
[----:B------:R-:W-:-:S07]  /*2b5f0*/  IMAD.MOV.U32 R6, RZ, RZ, R14 ;  /* 0x000000ffff067224 */ /* 0x000fce00078e000e */
[----:B------:R-:W-:Y:S05]  /*2b600*/  WARPSYNC.COLLECTIVE R15, `(.L_x_2183) ;  /* 0x000000000f087348 */ /* 0x000fea0003c00000 */
[----:B------:R0:W1:Y:S02]  /*2b610*/  SHFL.IDX P6, R14, R13, R12, R11 ;  /* 0x0000000c0d0e7389 */ /* 0x00006400000c000b */
[----:B01----:R-:W-:Y:S01]  /*2b620*/  ENDCOLLECTIVE ;  /* 0x000000000000791b */ /* 0x003fe20003800000 */
.L_x_2183:
        /* <DEDUP_REMOVED lines=19> */
.L_x_2184:
[----:B------:R-:W-:Y:S01]  /*2b760*/  IMAD.MOV.U32 R13, RZ, RZ, R4 ;  /* 0x000000ffff0d7224 */ /* 0x000fe200078e0004 */
[----:B------:R-:W-:-:S07]  /*2b770*/  MOV R6, R14 ;  /* 0x0000000e00067202 */ /* 0x000fce0000000f00 */
[----:B------:R-:W-:Y:S05]  /*2b780*/  WARPSYNC.COLLECTIVE R15, `(.L_x_2185) ;  /* 0x000000000f087348 */ /* 0x000fea0003c00000 */
[----:B------:R0:W1:Y:S02]  /*2b790*/  SHFL.IDX P6, R14, R13, R12, R11 ;  /* 0x0000000c0d0e7389 */ /* 0x00006400000c000b */
[----:B01----:R-:W-:Y:S01]  /*2b7a0*/  ENDCOLLECTIVE ;  /* 0x000000000000791b */ /* 0x003fe20003800000 */
.L_x_2185:
[----:B------:R-:W-:Y:S01]  /*2b7b0*/  ULDC.64 UR4, c[0x0][0x208] ;  /* 0x0000820000047ab9 */ /* 0x000fe20000000a00 */
[----:B------:R-:W-:Y:S02]  /*2b7c0*/  IMAD.MOV.U32 R13, RZ, RZ, R3 ;  /* 0x000000ffff0d7224 */ /* 0x000fe400078e0003 */
[----:B------:R-:W-:Y:S02]  /*2b7d0*/  IMAD.MOV.U32 R12, RZ, RZ, 0x7 ;  /* 0x00000007ff0c7424 */ /* 0x000fe400078e00ff */
[----:B------:R-:W-:-:S05]  /*2b7e0*/  IMAD.MOV.U32 R5, RZ, RZ, R14 ;  /* 0x000000ffff057224 */ /* 0x000fca00078e000e */
[----:B------:R-:W-:-:S05]  /*2b7f0*/  @!P2 LEA R5, P4, R8, R5, 0x1 ;  /* 0x000000050805a211 */ /* 0x000fca00078808ff */
[----:B------:R-:W-:-:S05]  /*2b800*/  @!P2 IMAD.X R6, RZ, RZ, R6, P4 ;  /* 0x000000ffff06a224 */ /* 0x000fca00020e0606 */
[----:B------:R-:W-:Y:S01]  /*2b810*/  @!P2 MOV R7, R6 ;  /* 0x000000060007a202 */ /* 0x000fe20000000f00 */
        /* <DEDUP_REMOVED lines=10> */
.L_x_2186:
[----:B------:R-:W-:Y:S01]  /*2b8c0*/  IMAD.MOV.U32 R13, RZ, RZ, R4 ;  /* 0x000000ffff0d7224 */ /* 0x000fe200078e0004 */
[----:B------:R-:W-:-:S07]  /*2b8d0*/  MOV R5, R14 ;  /* 0x0000000e00057202 */ /* 0x000fce0000000f00 */
[----:B------:R-:W-:Y:S05]  /*2b8e0*/  WARPSYNC.COLLECTIVE R15, `(.L_x_2187) ;  /* 0x000000000f087348 */ /* 0x000fea0003c00000 */
[----:B------:R0:W1:Y:S02]  /*2b8f0*/  SHFL.IDX P6, R14, R13, R12, R11 ;  /* 0x0000000c0d0e7389 */ /* 0x00006400000c000b */
[----:B01----:R-:W-:Y:S01]  /*2b900*/  ENDCOLLECTIVE ;  /* 0x000000000000791b */ /* 0x003fe20003800000 */
.L_x_2187:
[----:B------:R-:W-:Y:S01]  /*2b910*/  IMAD.MOV.U32 R3, RZ, RZ, R14 ;  /* 0x000000ffff037224 */ /* 0x000fe200078e000e */
[----:B------:R-:W-:Y:S06]  /*2b920*/  BRA `(.L_x_2188) ;  /* 0xffffffa800107947 */ /* 0x000fec000383ffff */
.L_x_2033:
[----:B0-----:R-:W2:Y:S02]  /*2b930*/  LDL R2, [R1] ;  /* 0x0000000001027983 */ /* 0x001ea40000100800 */
[----:B--2---:R0:W2:Y:S02]  /*2b940*/  SYNCS.PHASECHK.TRANS64.TRYWAIT P0, [R2+URZ+0x2a820], R0 ;  /* 0x02a82000020075a7 */ /* 0x0040a4000800017f */
[----:B--2---:R-:W-:Y:S05]  /*2b950*/  @!P0 NANOSLEEP.SYNCS 0x989680 ;  /* 0x009896800000895d */ /* 0x004fea0003900000 */
[----:B------:R-:W2:Y:S02]  /*2b960*/  @!P0 SYNCS.PHASECHK.TRANS64 P0, [R2+URZ+0x2a820], R0 ;  /* 0x02a82000020085a7 */ /* 0x000ea4000800007f */
[----:B--2---:R-:W-:Y:S05]  /*2b970*/  @!P0 BRA `(.L_x_2033) ;  /* 0xfffffffc00ec8947 */ /* 0x004fea000383ffff */
[----:B------:R-:W-:Y:S05]  /*2b980*/  BRA `(.L_x_2189) ;  /* 0xffffffa8008c7947 */ /* 0x000fea000383ffff */
.L_x_2042:
[----:B-1----:R1:W2:Y:S02]  /*2b990*/  SYNCS.PHASECHK.TRANS64.TRYWAIT P0, [R3+URZ+0x2a840], R2 ;  /* 0x02a84002030075a7 */ /* 0x0022a4000800017f */
[----:B--2---:R-:W-:Y:S05]  /*2b9a0*/  @!P0 NANOSLEEP.SYNCS 0x989680 ;  /* 0x009896800000895d */ /* 0x004fea0003900000 */
[----:B------:R-:W2:Y:S02]  /*2b9b0*/  @!P0 SYNCS.PHASECHK.TRANS64 P0, [R3+URZ+0x2a840], R2 ;  /* 0x02a84002030085a7 */ /* 0x000ea4000800007f */
[----:B--2---:R-:W-:Y:S05]  /*2b9c0*/  @!P0 BRA `(.L_x_2042) ;  /* 0xfffffffc00f08947 */ /* 0x004fea000383ffff */
[----:B------:R-:W-:Y:S05]  /*2b9d0*/  BRA `(.L_x_2190) ;  /* 0xffffffac005c7947 */ /* 0x000fea000383ffff */
.L_x_2049:
[----:B0-----:R0:W1:Y:S02]  /*2b9e0*/  SYNCS.PHASECHK.TRANS64.TRYWAIT P0, [R2+URZ+0x2a860], R3 ;  /* 0x02a86003020075a7 */ /* 0x001064000800017f */
[----:B-1----:R-:W-:Y:S05]  /*2b9f0*/  @!P0 NANOSLEEP.SYNCS 0x989680 ;  /* 0x009896800000895d */ /* 0x002fea0003900000 */
[----:B------:R-:W1:Y:S02]  /*2ba00*/  @!P0 SYNCS.PHASECHK.TRANS64 P0, [R2+URZ+0x2a860], R3 ;  /* 0x02a86003020085a7 */ /* 0x000e64000800007f */
[----:B-1----:R-:W-:Y:S05]  /*2ba10*/  @!P0 BRA `(.L_x_2049) ;  /* 0xfffffffc00f08947 */ /* 0x002fea000383ffff */
[----:B------:R-:W-:Y:S05]  /*2ba20*/  BRA `(.L_x_2191) ;  /* 0xffffffb000747947 */ /* 0x000fea000383ffff */
.L_x_2059:
[----:B-1----:R1:W2:Y:S02]  /*2ba30*/  SYNCS.PHASECHK.TRANS64.TRYWAIT P0, [R3+URZ+0x2a840], R2 ;  /* 0x02a84002030075a7 */ /* 0x0022a4000800017f */
[----:B--2---:R-:W-:Y:S05]  /*2ba40*/  @!P0 NANOSLEEP.SYNCS 0x989680 ;  /* 0x009896800000895d */ /* 0x004fea0003900000 */
[----:B------:R-:W2:Y:S02]  /*2ba50*/  @!P0 SYNCS.PHASECHK.TRANS64 P0, [R3+URZ+0x2a840], R2 ;  /* 0x02a84002030085a7 */ /* 0x000ea4000800007f */
[----:B--2---:R-:W-:Y:S05]  /*2ba60*/  @!P0 BRA `(.L_x_2059) ;  /* 0xfffffffc00f08947 */ /* 0x004fea000383ffff */
[----:B------:R-:W-:Y:S05]  /*2ba70*/  BRA `(.L_x_2192) ;  /* 0xffffffb800247947 */ /* 0x000fea000383ffff */
.L_x_2066:
[----:B0-----:R0:W1:Y:S02]  /*2ba80*/  SYNCS.PHASECHK.TRANS64.TRYWAIT P0, [R2+URZ+0x2a860], R3 ;  /* 0x02a86003020075a7 */ /* 0x001064000800017f */
[----:B-1----:R-:W-:Y:S05]  /*2ba90*/  @!P0 NANOSLEEP.SYNCS 0x989680 ;  /* 0x009896800000895d */ /* 0x002fea0003900000 */
[----:B------:R-:W1:Y:S02]  /*2baa0*/  @!P0 SYNCS.PHASECHK.TRANS64 P0, [R2+URZ+0x2a860], R3 ;  /* 0x02a86003020085a7 */ /* 0x000e64000800007f */
[----:B-1----:R-:W-:Y:S05]  /*2bab0*/  @!P0 BRA `(.L_x_2066) ;  /* 0xfffffffc00f08947 */ /* 0x002fea000383ffff */
[----:B------:R-:W-:Y:S05]  /*2bac0*/  BRA `(.L_x_2193) ;  /* 0xffffffbc003c7947 */ /* 0x000fea000383ffff */
.L_x_2076:
[----:B--2---:R2:W3:Y:S02]  /*2bad0*/  SYNCS.PHASECHK.TRANS64.TRYWAIT P0, [R3+URZ+0x2a840], R2 ;  /* 0x02a84002030075a7 */ /* 0x0044e4000800017f */
[----:B---3--:R-:W-:Y:S05]  /*2bae0*/  @!P0 NANOSLEEP.SYNCS 0x989680 ;  /* 0x009896800000895d */ /* 0x008fea0003900000 */
[----:B------:R-:W3:Y:S02]  /*2baf0*/  @!P0 SYNCS.PHASECHK.TRANS64 P0, [R3+URZ+0x2a840], R2 ;  /* 0x02a84002030085a7 */ /* 0x000ee4000800007f */
[----:B---3--:R-:W-:Y:S05]  /*2bb00*/  @!P0 BRA `(.L_x_2076) ;  /* 0xfffffffc00f08947 */ /* 0x008fea000383ffff */
[----:B------:R-:W-:Y:S05]  /*2bb10*/  BRA `(.L_x_2194) ;  /* 0xffffffc000c07947 */ /* 0x000fea000383ffff */
.L_x_2083:
[----:B0-----:R0:W1:Y:S02]  /*2bb20*/  SYNCS.PHASECHK.TRANS64.TRYWAIT P0, [R2+URZ+0x2a860], R5 ;  /* 0x02a86005020075a7 */ /* 0x001064000800017f */
[----:B-1----:R-:W-:Y:S05]  /*2bb30*/  @!P0 NANOSLEEP.SYNCS 0x989680 ;  /* 0x009896800000895d */ /* 0x002fea0003900000 */
[----:B------:R-:W1:Y:S02]  /*2bb40*/  @!P0 SYNCS.PHASECHK.TRANS64 P0, [R2+URZ+0x2a860], R5 ;  /* 0x02a86005020085a7 */ /* 0x000e64000800007f */
[----:B-1----:R-:W-:Y:S05]  /*2bb50*/  @!P0 BRA `(.L_x_2083) ;  /* 0xfffffffc00f08947 */ /* 0x002fea000383ffff */
[----:B------:R-:W-:Y:S05]  /*2bb60*/  BRA `(.L_x_2195) ;  /* 0xffffffc400d47947 */ /* 0x000fea000383ffff */
.L_x_2095:
[----:B--2---:R2:W3:Y:S02]  /*2bb70*/  SYNCS.PHASECHK.TRANS64.TRYWAIT P0, [R0+URZ+0x2a860], R2 ;  /* 0x02a86002000075a7 */ /* 0x0044e4000800017f */
[----:B---3--:R-:W-:Y:S05]  /*2bb80*/  @!P0 NANOSLEEP.SYNCS 0x989680 ;  /* 0x009896800000895d */ /* 0x008fea0003900000 */
[----:B------:R-:W3:Y:S02]  /*2bb90*/  @!P0 SYNCS.PHASECHK.TRANS64 P0, [R0+URZ+0x2a860], R2 ;  /* 0x02a86002000085a7 */ /* 0x000ee4000800007f */
[----:B---3--:R-:W-:Y:S05]  /*2bba0*/  @!P0 BRA `(.L_x_2095) ;  /* 0xfffffffc00f08947 */ /* 0x008fea000383ffff */
[----:B------:R-:W-:Y:S05]  /*2bbb0*/  BRA `(.L_x_2196) ;  /* 0xffffffcc00387947 */ /* 0x000fea000383ffff */
.L_x_2103:
[----:B------:R-:W-:Y:S01]  /*2bbc0*/  BSSY B0, `(.L_x_2197) ;  /* 0x0000008000007945 */ /* 0x000fe20003800000 */
[----:B------:R-:W-:Y:S01]  /*2bbd0*/  IMAD.MOV.U32 R13, RZ, RZ, R16 ;  /* 0x000000ffff0d7224 */ /* 0x000fe200078e0010 */
[----:B------:R-:W-:Y:S01]  /*2bbe0*/  MOV R12, RZ ;  /* 0x000000ff000c7202 */ /* 0x000fe20000000f00 */
[----:B0-----:R-:W-:Y:S02]  /*2bbf0*/  IMAD.MOV.U32 R11, RZ, RZ, 0x1f ;  /* 0x0000001fff0b7424 */ /* 0x001fe400078e00ff */
[----:B------:R-:W-:-:S07]  /*2bc00*/  IMAD.MOV.U32 R15, RZ, RZ, -0x1 ;  /* 0xffffffffff0f7424 */ /* 0x000fce00078e00ff */
[----:B-1--45:R-:W-:Y:S05]  /*2bc10*/  WARPSYNC.COLLECTIVE R15, `(.L_x_2198) ;  /* 0x000000000f087348 */ /* 0x032fea0003c00000 */
[----:B------:R0:W2:Y:S02]  /*2bc20*/  SHFL.IDX P6, R14, R13, R12, R11 ;  /* 0x0000000c0d0e7389 */ /* 0x0000a400000c000b */
[----:B012-45:R-:W-:Y:S01]  /*2bc30*/  ENDCOLLECTIVE ;  /* 0x000000000000791b */ /* 0x037fe20003800000 */
.L_x_2198:
[----:B------:R-:W-:Y:S05]  /*2bc40*/  BSYNC B0 ;  /* 0x0000000000007941 */ /* 0x000fea0003800000 */
.L_x_2197:
[----:B------:R-:W-:Y:S01]  /*2bc50*/  MOV R13, R16 ;  /* 0x00000010000d7202 */ /* 0x000fe20000000f00 */
[----:B------:R-:W-:Y:S01]  /*2bc60*/  IMAD.MOV.U32 R12, RZ, RZ, 0x1 ;  /* 0x00000001ff0c7424 */ /* 0x000fe200078e00ff */
[----:B------:R-:W-:Y:S01]  /*2bc70*/  LOP3.LUT P1, RZ, R7, 0x1, RZ, 0xc0, !PT ;  /* 0x0000000107ff7812 */ /* 0x000fe2000782c0ff */
[----:B------:R-:W-:Y:S02]  /*2bc80*/  IMAD.MOV.U32 R11, RZ, RZ, 0x1f ;  /* 0x0000001fff0b7424 */ /* 0x000fe400078e00ff */
[----:B------:R-:W-:Y:S02]  /*2bc90*/  IMAD.MOV.U32 R15, RZ, RZ, -0x1 ;  /* 0xffffffffff0f7424 */ /* 0x000fe400078e00ff */
[----:B------:R-:W-:Y:S02]  /*2bca0*/  IMAD.IADD R4, R19, 0x1, R6 ;  /* 0x0000000113047824 */ /* 0x000fe400078e0206 */
[----:B------:R-:W-:-:S07]  /*2bcb0*/  IMAD.MOV.U32 R0, RZ, RZ, R14 ;  /* 0x000000ffff007224 */ /* 0x000fce00078e000e */
[----:B------:R-:W-:Y:S05]  /*2bcc0*/  WARPSYNC.COLLECTIVE R15, `(.L_x_2199) ;  /* 0x000000000f087348 */ /* 0x000fea0003c00000 */
[----:B------:R0:W1:Y:S02]  /*2bcd0*/  SHFL.IDX P6, R14, R13, R12, R11 ;  /* 0x0000000c0d0e7389 */ /* 0x00006400000c000b */
[----:B01----:R-:W-:Y:S01]  /*2bce0*/  ENDCOLLECTIVE ;  /* 0x000000000000791b */ /* 0x003fe20003800000 */
.L_x_2199:
        /* <DEDUP_REMOVED lines=9> */
[C---:B------:R-:W-:Y:S01]  /*2bd80*/  ISETP.GE.U32.AND P3, PT, R6.reuse, 0x10, PT ;  /* 0x000000100600780c */ /* 0x040fe20003f66070 */
[----:B0-----:R-:W-:Y:S02]  /*2bd90*/  IMAD.MOV.U32 R3, RZ, RZ, RZ ;  /* 0x000000ffff037224 */ /* 0x001fe400078e00ff */
[----:B--2---:R-:W-:Y:S01]  /*2bda0*/  @!P0 IMAD.MOV.U32 R3, RZ, RZ, R2 ;  /* 0x000000ffff038224 */ /* 0x004fe200078e0002 */
[----:B------:R-:W-:-:S04]  /*2bdb0*/  ISETP.GE.U32.AND P0, PT, R6, 0x2, PT ;  /* 0x000000020600780c */ /* 0x000fc80003f06070 */
[----:B------:R-:W-:-:S09]  /*2bdc0*/  MOV R13, R3 ;  /* 0x00000003000d7202 */ /* 0x000fd20000000f00 */
[----:B------:R-:W-:Y:S05]  /*2bdd0*/  WARPSYNC.COLLECTIVE R15, `(.L_x_2200) ;  /* 0x000000000f087348 */ /* 0x000fea0003c00000 */
[----:B------:R0:W1:Y:S02]  /*2bde0*/  SHFL.UP P6, R14, R13, R12, R11 ;  /* 0x0400000c0d0e7389 */ /* 0x00006400000c000b */
[----:B01----:R-:W-:Y:S01]  /*2bdf0*/  ENDCOLLECTIVE ;  /* 0x000000000000791b */ /* 0x003fe20003800000 */
.L_x_2200:
[----:B------:R-:W-:Y:S02]  /*2be00*/  IMAD.MOV.U32 R12, RZ, RZ, 0x2 ;  /* 0x00000002ff0c7424 */ /* 0x000fe400078e00ff */
[----:B------:R-:W-:-:S05]  /*2be10*/  IMAD.MOV.U32 R2, RZ, RZ, R14 ;  /* 0x000000ffff027224 */ /* 0x000fca00078e000e */
[----:B------:R-:W-:Y:S02]  /*2be20*/  SEL R4, R2, RZ, P1 ;  /* 0x000000ff02047207 */ /* 0x000fe40000800000 */
[----:B------:R-:W-:-:S03]  /*2be30*/  ISETP.GE.U32.AND P1, PT, R6, 0x4, PT ;  /* 0x000000040600780c */ /* 0x000fc60003f26070 */
[----:B------:R-:W-:-:S05]  /*2be40*/  IMAD.IADD R2, R3, 0x1, R4 ;  /* 0x0000000103027824 */ /* 0x000fca00078e0204 */
[----:B------:R-:W-:-:S07]  /*2be50*/  MOV R13, R2 ;  /* 0x00000002000d7202 */ /* 0x000fce0000000f00 */
[----:B------:R-:W-:Y:S05]  /*2be60*/  WARPSYNC.COLLECTIVE R15, `(.L_x_2201) ;  /* 0x000000000f087348 */ /* 0x000fea0003c00000 */
[----:B------:R0:W1:Y:S02]  /*2be70*/  SHFL.UP P6, R14, R13, R12, R11 ;  /* 0x0400000c0d0e7389 */ /* 0x00006400000c000b */
[----:B01----:R-:W-:Y:S01]  /*2be80*/  ENDCOLLECTIVE ;  /* 0x000000000000791b */ /* 0x003fe20003800000 */
.L_x_2201:
[----:B------:R-:W-:Y:S02]  /*2be90*/  IMAD.MOV.U32 R12, RZ, RZ, 0x4 ;  /* 0x00000004ff0c7424 */ /* 0x000fe400078e00ff */
[----:B------:R-:W-:-:S05]  /*2bea0*/  IMAD.MOV.U32 R4, RZ, RZ, R14 ;  /* 0x000000ffff047224 */ /* 0x000fca00078e000e */
[----:B------:R-:W-:-:S05]  /*2beb0*/  SEL R4, R4, RZ, P0 ;  /* 0x000000ff04047207 */ /* 0x000fca0000000000 */
[----:B------:R-:W-:-:S05]  /*2bec0*/  IMAD.IADD R2, R2, 0x1, R4 ;  /* 0x0000000102027824 */ /* 0x000fca00078e0204 */
[----:B------:R-:W-:-:S07]  /*2bed0*/  MOV R13, R2 ;  /* 0x00000002000d7202 */ /* 0x000fce0000000f00 */
[----:B------:R-:W-:Y:S05]  /*2bee0*/  WARPSYNC.COLLECTIVE R15, `(.L_x_2202) ;  /* 0x000000000f087348 */ /* 0x000fea0003c00000 */
[----:B------:R0:W1:Y:S02]  /*2bef0*/  SHFL.UP P6, R14, R13, R12, R11 ;  /* 0x0400000c0d0e7389 */ /* 0x00006400000c000b */
[----:B01----:R-:W-:Y:S01]  /*2bf00*/  ENDCOLLECTIVE ;  /* 0x000000000000791b */ /* 0x003fe20003800000 */
.L_x_2202:
        /* <DEDUP_REMOVED lines=8> */
.L_x_2203:
        /* <DEDUP_REMOVED lines=8> */
.L_x_2204:
[----:B------:R-:W-:Y:S02]  /*2c010*/  IMAD.MOV.U32 R12, RZ, RZ, 0x1f ;  /* 0x0000001fff0c7424 */ /* 0x000fe400078e00ff */
[----:B------:R-:W-:Y:S02]  /*2c020*/  IMAD.MOV.U32 R11, RZ, RZ, 0x1f ;  /* 0x0000001fff0b7424 */ /* 0x000fe400078e00ff */
[----:B------:R-:W-:-:S05]  /*2c030*/  IMAD.MOV.U32 R4, RZ, RZ, R14 ;  /* 0x000000ffff047224 */ /* 0x000fca00078e000e */
[----:B------:R-:W-:-:S05]  /*2c040*/  SEL R4, R4, RZ, P3 ;  /* 0x000000ff04047207 */ /* 0x000fca0001800000 */
[----:B------:R-:W-:-:S05]  /*2c050*/  IMAD.IADD R2, R2, 0x1, R4 ;  /* 0x0000000102027824 */ /* 0x000fca00078e0204 */
[----:B------:R-:W-:-:S07]  /*2c060*/  MOV R13, R2 ;  /* 0x00000002000d7202 */ /* 0x000fce0000000f00 */
[----:B------:R-:W-:Y:S05]  /*2c070*/  WARPSYNC.COLLECTIVE R15, `(.L_x_2205) ;  /* 0x000000000f087348 */ /* 0x000fea0003c00000 */
[----:B------:R0:W1:Y:S02]  /*2c080*/  SHFL.IDX P6, R14, R13, R12, R11 ;  /* 0x0000000c0d0e7389 */ /* 0x00006400000c000b */
[----:B01----:R-:W-:Y:S01]  /*2c090*/  ENDCOLLECTIVE ;  /* 0x000000000000791b */ /* 0x003fe20003800000 */
.L_x_2205:
[----:B------:R-:W-:Y:S01]  /*2c0a0*/  IMAD.MOV.U32 R16, RZ, RZ, R14 ;  /* 0x000000ffff107224 */ /* 0x000fe200078e000e */
[----:B------:R-:W-:Y:S06]  /*2c0b0*/  BRA `(.L_x_2206) ;  /* 0xffffffcc00c87947 */ /* 0x000fec000383ffff */
.L_x_2108:
[----:B------:R-:W-:Y:S01]  /*2c0c0*/  BSSY B0, `(.L_x_2207) ;  /* 0x0000008000007945 */ /* 0x000fe20003800000 */
[----:B-----5:R-:W-:Y:S01]  /*2c0d0*/  MOV R13, R3 ;  /* 0x00000003000d7202 */ /* 0x020fe20000000f00 */
[----:B------:R-:W-:Y:S02]  /*2c0e0*/  IMAD.MOV.U32 R12, RZ, RZ, 0x1 ;  /* 0x00000001ff0c7424 */ /* 0x000fe400078e00ff */
[----:B0-----:R-:W-:Y:S02]  /*2c0f0*/  IMAD.MOV.U32 R11, RZ, RZ, RZ ;  /* 0x000000ffff0b7224 */ /* 0x001fe400078e00ff */
[----:B------:R-:W-:-:S07]  /*2c100*/  IMAD.MOV.U32 R15, RZ, RZ, -0x1 ;  /* 0xffffffffff0f7424 */ /* 0x000fce00078e00ff */
[----:B-1--4-:R-:W-:Y:S05]  /*2c110*/  WARPSYNC.COLLECTIVE R15, `(.L_x_2208) ;  /* 0x000000000f087348 */ /* 0x012fea0003c00000 */
[----:B------:R0:W2:Y:S02]  /*2c120*/  SHFL.UP P6, R14, R13, R12, R11 ;  /* 0x0400000c0d0e7389 */ /* 0x0000a400000c000b */
[----:B012-4-:R-:W-:Y:S01]  /*2c130*/  ENDCOLLECTIVE ;  /* 0x000000000000791b */ /* 0x017fe20003800000 */
.L_x_2208:
[----:B------:R-:W-:Y:S05]  /*2c140*/  BSYNC B0 ;  /* 0x0000000000007941 */ /* 0x000fea0003800000 */
.L_x_2207:
[----:B------:R-:W2:Y:S01]  /*2c150*/  LDL R2, [R1+0x4] ;  /* 0x0000040001027983 */ /* 0x000ea20000100800 */
[----:B------:R-:W-:Y:S01]  /*2c160*/  IMAD.MOV.U32 R12, RZ, RZ, 0x2 ;  /* 0x00000002ff0c7424 */ /* 0x000fe200078e00ff */
[----:B------:R-:W-:Y:S01]  /*2c170*/  MOV R15, 0xffffffff ;  /* 0xffffffff000f7802 */ /* 0x000fe20000000f00 */
[----:B------:R-:W-:Y:S01]  /*2c180*/  IMAD.MOV.U32 R11, RZ, RZ, RZ ;  /* 0x000000ffff0b7224 */ /* 0x000fe200078e00ff */
[----:B--2---:R-:W-:-:S04]  /*2c190*/  LOP3.LUT P4, RZ, R2, 0x1, RZ, 0xc0, !PT ;  /* 0x0000000102ff7812 */ /* 0x004fc8000788c0ff */
[----:B------:R-:W-:-:S04]  /*2c1a0*/  SEL R2, R14, RZ, P4 ;  /* 0x000000ff0e027207 */ /* 0x000fc80002000000 */
[----:B------:R-:W-:-:S05]  /*2c1b0*/  IADD3 R2, R3, R2, RZ ;  /* 0x0000000203027210 */ /* 0x000fca0007ffe0ff */
[----:B------:R-:W-:-:S07]  /*2c1c0*/  IMAD.MOV.U32 R13, RZ, RZ, R2 ;  /* 0x000000ffff0d7224 */ /* 0x000fce00078e0002 */
[----:B------:R-:W-:Y:S05]  /*2c1d0*/  WARPSYNC.COLLECTIVE R15, `(.L_x_2209) ;  /* 0x000000000f087348 */ /* 0x000fea0003c00000 */
[----:B------:R0:W1:Y:S02]  /*2c1e0*/  SHFL.UP P6, R14, R13, R12, R11 ;  /* 0x0400000c0d0e7389 */ /* 0x00006400000c000b */
[----:B01----:R-:W-:Y:S01]  /*2c1f0*/  ENDCOLLECTIVE ;  /* 0x000000000000791b */ /* 0x003fe20003800000 */
.L_x_2209:
        /* <DEDUP_REMOVED lines=8> */
.L_x_2210:
        /* <DEDUP_REMOVED lines=8> */
.L_x_2211:
        /* <DEDUP_REMOVED lines=8> */
.L_x_2212:
[----:B------:R-:W-:Y:S01]  /*2c380*/  MOV R12, 0x1f ;  /* 0x0000001f000c7802 */ /* 0x000fe20000000f00 */
        /* <DEDUP_REMOVED lines=8> */
.L_x_2213:
[----:B------:R-:W-:Y:S01]  /*2c410*/  IMAD.MOV.U32 R16, RZ, RZ, R14 ;  /* 0x000000ffff107224 */ /* 0x000fe200078e000e */
[----:B------:R-:W-:Y:S06]  /*2c420*/  BRA `(.L_x_2214) ;  /* 0xffffffcc00907947 */ /* 0x000fec000383ffff */
.L_x_2110:
[----:B------:R-:W-:Y:S01]  /*2c430*/  BSSY B0, `(.L_x_2215) ;  /* 0x0000006000007945 */ /* 0x000fe20003800000 */
[----:B------:R-:W-:Y:S01]  /*2c440*/  PLOP3.LUT P6, PT, P6, PT, PT, 0x8, 0x0 ;  /* 0x000000000000781c */ /* 0x000fe200037ce170 */
[----:B------:R-:W-:-:S12]  /*2c450*/  IMAD.MOV.U32 R15, RZ, RZ, -0x1 ;  /* 0xffffffffff0f7424 */ /* 0x000fd800078e00ff */
[----:B01--45:R-:W-:Y:S05]  /*2c460*/  WARPSYNC.COLLECTIVE R15, `(.L_x_2216) ;  /* 0x000000000f087348 */ /* 0x033fea0003c00000 */
[----:B------:R-:W-:Y:S01]  /*2c470*/  VOTE.ANY R14, PT, P6 ;  /* 0x00000000000e7806 */ /* 0x000fe200030e0100 */
[----:B01--45:R-:W-:Y:S06]  /*2c480*/  ENDCOLLECTIVE ;  /* 0x000000000000791b */ /* 0x033fec0003800000 */
.L_x_2216:
[----:B------:R-:W-:Y:S05]  /*2c490*/  BSYNC B0 ;  /* 0x0000000000007941 */ /* 0x000fea0003800000 */
.L_x_2215:
[----:B------:R-:W-:Y:S01]  /*2c4a0*/  MOV R5, R14 ;  /* 0x0000000e00057202 */ /* 0x000fe20000000f00 */
[----:B------:R-:W-:Y:S01]  /*2c4b0*/  IMAD.MOV.U32 R13, RZ, RZ, R3 ;  /* 0x000000ffff0d7224 */ /* 0x000fe200078e0003 */
[----:B------:R-:W-:Y:S01]  /*2c4c0*/  MOV R15, 0xffffffff ;  /* 0xffffffff000f7802 */ /* 0x000fe20000000f00 */
[----:B------:R-:W-:Y:S01]  /*2c4d0*/  IMAD.MOV.U32 R11, RZ, RZ, 0x1f ;  /* 0x0000001fff0b7424 */ /* 0x000fe200078e00ff */
[----:B------:R-:W0:Y:S02]  /*2c4e0*/  POPC R6, R5 ;  /* 0x0000000500067309 */ /* 0x000e240000000000 */
[----:B0-----:R-:W-:-:S07]  /*2c4f0*/  IMAD.MOV.U32 R12, RZ, RZ, R6 ;  /* 0x000000ffff0c7224 */ /* 0x001fce00078e0006 */
[----:B------:R-:W-:Y:S05]  /*2c500*/  WARPSYNC.COLLECTIVE R15, `(.L_x_2217) ;  /* 0x000000000f087348 */ /* 0x000fea0003c00000 */
[----:B------:R0:W1:Y:S02]  /*2c510*/  SHFL.IDX P6, R14, R13, R12, R11 ;  /* 0x0000000c0d0e7389 */ /* 0x00006400000c000b */
[----:B01----:R-:W-:Y:S01]  /*2c520*/  ENDCOLLECTIVE ;  /* 0x000000000000791b */ /* 0x003fe20003800000 */
.L_x_2217:
[----:B------:R-:W-:Y:S01]  /*2c530*/  IMAD.MOV.U32 R17, RZ, RZ, R14 ;  /* 0x000000ffff117224 */ /* 0x000fe200078e000e */
[----:B------:R-:W-:Y:S06]  /*2c540*/  BRA `(.L_x_2218) ;  /* 0xffffffcc00807947 */ /* 0x000fec000383ffff */
.L_x_2112:
[----:B------:R-:W-:Y:S01]  /*2c550*/  BSSY B0, `(.L_x_2219) ;  /* 0x0000007000007945 */ /* 0x000fe20003800000 */
[----:B------:R-:W-:Y:S01]  /*2c560*/  IMAD.MOV.U32 R13, RZ, RZ, R2 ;  /* 0x000000ffff0d7224 */ /* 0x000fe200078e0002 */
[----:B------:R-:W-:Y:S01]  /*2c570*/  MOV R15, 0xffffffff ;  /* 0xffffffff000f7802 */ /* 0x000fe20000000f00 */
[----:B0-----:R-:W-:-:S07]  /*2c580*/  IMAD.MOV.U32 R11, RZ, RZ, 0x1f ;  /* 0x0000001fff0b7424 */ /* 0x001fce00078e00ff */
[----:B-12345:R-:W-:Y:S05]  /*2c590*/  WARPSYNC.COLLECTIVE R15, `(.L_x_2220) ;  /* 0x000000000f087348 */ /* 0x03efea0003c00000 */
[----:B------:R0:W0:Y:S02]  /*2c5a0*/  SHFL.IDX P6, R14, R13, R12, R11 ;  /* 0x0000000c0d0e7389 */ /* 0x00002400000c000b */
[----:B012345:R-:W-:Y:S01]  /*2c5b0*/  ENDCOLLECTIVE ;  /* 0x000000000000791b */ /* 0x03ffe20003800000 */
.L_x_2220:
[----:B------:R-:W-:Y:S05]  /*2c5c0*/  BSYNC B0 ;  /* 0x0000000000007941 */ /* 0x000fea0003800000 */
.L_x_2219:
[----:B------:R-:W-:Y:S01]  /*2c5d0*/  IMAD.MOV.U32 R2, RZ, RZ, R14 ;  /* 0x000000ffff027224 */ /* 0x000fe200078e000e */
[----:B------:R-:W-:Y:S06]  /*2c5e0*/  BRA `(.L_x_2221) ;  /* 0xffffffcc00747947 */ /* 0x000fec000383ffff */
.L_x_2116:
[----:B0-----:R0:W1:Y:S02]  /*2c5f0*/  SYNCS.PHASECHK.TRANS64.TRYWAIT P0, [R0+URZ+0x2a820], R3 ;  /* 0x02a82003000075a7 */ /* 0x001064000800017f */
[----:B-1----:R-:W-:Y:S05]  /*2c600*/  @!P0 NANOSLEEP.SYNCS 0x989680 ;  /* 0x009896800000895d */ /* 0x002fea0003900000 */
[----:B------:R-:W1:Y:S02]  /*2c610*/  @!P0 SYNCS.PHASECHK.TRANS64 P0, [R0+URZ+0x2a820], R3 ;  /* 0x02a82003000085a7 */ /* 0x000e64000800007f */
[----:B-1----:R-:W-:Y:S05]  /*2c620*/  @!P0 BRA `(.L_x_2116) ;  /* 0xfffffffc00f08947 */ /* 0x002fea000383ffff */
[----:B------:R-:W-:Y:S05]  /*2c630*/  BRA `(.L_x_2222) ;  /* 0xffffffd000fc7947 */ /* 0x000fea000383ffff */
.L_x_2117:
[----:B------:R-:W1:Y:S01]  /*2c640*/  S2R R2, SR_TID.X ;  /* 0x0000000000027919 */ /* 0x000e620000002100 */
[----:B------:R-:W-:Y:S01]  /*2c650*/  BSSY B0, `(.L_x_2223) ;  /* 0x000000a000007945 */ /* 0x000fe20003800000 */
[----:B------:R-:W-:Y:S01]  /*2c660*/  IMAD.MOV.U32 R12, RZ, RZ, RZ ;  /* 0x000000ffff0c7224 */ /* 0x000fe200078e00ff */
[----:B------:R-:W-:Y:S01]  /*2c670*/  MOV R11, 0x1f ;  /* 0x0000001f000b7802 */ /* 0x000fe20000000f00 */
[----:B------:R-:W-:Y:S01]  /*2c680*/  IMAD.MOV.U32 R15, RZ, RZ, -0x1 ;  /* 0xffffffffff0f7424 */ /* 0x000fe200078e00ff */
[----:B-1----:R-:W-:-:S04]  /*2c690*/  SHF.R.U32.HI R2, RZ, 0x5, R2 ;  /* 0x00000005ff027819 */ /* 0x002fc80000011602 */
[----:B------:R-:W-:-:S05]  /*2c6a0*/  LOP3.LUT R2, R2, 0x3, RZ, 0xc0, !PT ;  /* 0x0000000302027812 */ /* 0x000fca00078ec0ff */
[----:B------:R-:W-:-:S07]  /*2c6b0*/  IMAD.MOV.U32 R13, RZ, RZ, R2 ;  /* 0x000000ffff0d7224 */ /* 0x000fce00078e0002 */
[----:B0---45:R-:W-:Y:S05]  /*2c6c0*/  WARPSYNC.COLLECTIVE R15, `(.L_x_2224) ;  /* 0x000000000f087348 */ /* 0x031fea0003c00000 */
[----:B------:R1:W2:Y:S02]  /*2c6d0*/  SHFL.IDX P6, R14, R13, R12, R11 ;  /* 0x0000000c0d0e7389 */ /* 0x0002a400000c000b */
[----:B012-45:R-:W-:Y:S01]  /*2c6e0*/  ENDCOLLECTIVE ;  /* 0x000000000000791b */ /* 0x037fe20003800000 */
.L_x_2224:
[----:B------:R-:W-:Y:S05]  /*2c6f0*/  BSYNC B0 ;  /* 0x0000000000007941 */ /* 0x000fea0003800000 */
.L_x_2223:
[----:B------:R-:W-:Y:S05]  /*2c700*/  BRA `(.L_x_2225) ;  /* 0xffffffd000e47947 */ /* 0x000fea000383ffff */
.L_x_2118:
[----:B------:R-:W-:Y:S01]  /*2c710*/  BSSY B0, `(.L_x_2226) ;  /* 0x0000006000007945 */ /* 0x000fe20003800000 */
[----:B------:R-:W-:-:S07]  /*2c720*/  IMAD.MOV.U32 R15, RZ, RZ, -0x1 ;  /* 0xffffffffff0f7424 */ /* 0x000fce00078e00ff */
[----:B01--45:R-:W-:Y:S05]  /*2c730*/  WARPSYNC.COLLECTIVE R15, `(.L_x_2227) ;  /* 0x000000000f0c7348 */ /* 0x033fea0003c00000 */
[----:B------:R-:W-:Y:S02]  /*2c740*/  ELECT P6, UR62, PT ;  /* 0x00000000003e782f */ /* 0x000fe400038c0000 */
[----:B------:R-:W-:Y:S01]  /*2c750*/  MOV R14, UR62 ;  /* 0x0000003e000e7c02 */ /* 0x000fe20008000f00 */
[----:B01--45:R-:W-:Y:S10]  /*2c760*/  ENDCOLLECTIVE ;  /* 0x000000000000791b */ /* 0x033ff40003800000 */
.L_x_2227:
[----:B------:R-:W-:Y:S05]  /*2c770*/  BSYNC B0 ;  /* 0x0000000000007941 */ /* 0x000fea0003800000 */
.L_x_2226:
[----:B------:R-:W-:Y:S05]  /*2c780*/  BRA `(.L_x_2228) ;  /* 0xffffffd000d87947 */ /* 0x000fea000383ffff */
.L_x_2120:
[----:B0-----:R0:W1:Y:S02]  /*2c790*/  SYNCS.PHASECHK.TRANS64.TRYWAIT P0, [R6+URZ], R5 ;  /* 0x00000005060075a7 */ /* 0x001064000800017f */
[----:B-1----:R-:W-:Y:S05]  /*2c7a0*/  @!P0 NANOSLEEP.SYNCS 0x989680 ;  /* 0x009896800000895d */ /* 0x002fea0003900000 */
[----:B------:R-:W1:Y:S02]  /*2c7b0*/  @!P0 SYNCS.PHASECHK.TRANS64 P0, [R6+URZ], R5 ;  /* 0x00000005060085a7 */ /* 0x000e64000800007f */
[----:B-1----:R-:W-:Y:S05]  /*2c7c0*/  @!P0 BRA `(.L_x_2120) ;  /* 0xfffffffc00f08947 */ /* 0x002fea000383ffff */
[----:B------:R-:W-:Y:S05]  /*2c7d0*/  BRA `(.L_x_2229) ;  /* 0xffffffd400147947 */ /* 0x000fea000383ffff */
.L_x_2121:
[----:B-1----:R1:W2:Y:S02]  /*2c7e0*/  SYNCS.PHASECHK.TRANS64.TRYWAIT P0, [R7+URZ], R2 ;  /* 0x00000002070075a7 */ /* 0x0022a4000800017f */
[----:B--2---:R-:W-:Y:S05]  /*2c7f0*/  @!P0 NANOSLEEP.SYNCS 0x989680 ;  /* 0x009896800000895d */ /* 0x004fea0003900000 */
[----:B------:R-:W2:Y:S02]  /*2c800*/  @!P0 SYNCS.PHASECHK.TRANS64 P0, [R7+URZ], R2 ;  /* 0x00000002070085a7 */ /* 0x000ea4000800007f */
[----:B--2---:R-:W-:Y:S05]  /*2c810*/  @!P0 BRA `(.L_x_2121) ;  /* 0xfffffffc00f08947 */ /* 0x004fea000383ffff */
[----:B------:R-:W-:Y:S05]  /*2c820*/  BRA `(.L_x_2230) ;  /* 0xffffffd400087947 */ /* 0x000fea000383ffff */
.L_x_2123:
[----:B--2---:R2:W3:Y:S02]  /*2c830*/  SYNCS.PHASECHK.TRANS64.TRYWAIT P0, [R4+URZ], R5 ;  /* 0x00000005040075a7 */ /* 0x0044e4000800017f */
[----:B---3--:R-:W-:Y:S05]  /*2c840*/  @!P0 NANOSLEEP.SYNCS 0x989680 ;  /* 0x009896800000895d */ /* 0x008fea0003900000 */
[----:B------:R-:W3:Y:S02]  /*2c850*/  @!P0 SYNCS.PHASECHK.TRANS64 P0, [R4+URZ], R5 ;  /* 0x00000005040085a7 */ /* 0x000ee4000800007f */
[----:B---3--:R-:W-:Y:S05]  /*2c860*/  @!P0 BRA `(.L_x_2123) ;  /* 0xfffffffc00f08947 */ /* 0x008fea000383ffff */
[----:B------:R-:W-:Y:S05]  /*2c870*/  BRA `(.L_x_2231) ;  /* 0xffffffd400107947 */ /* 0x000fea000383ffff */
.L_x_2232:
        /* <DEDUP_REMOVED lines=16> */
.L_x_15280:


//--------------------- .text._ZN7cutlass13device_kernelIN5flash11enable_sm90INS1_16FlashAttnFwdSm90INS1_25CollectiveMainloopFwdSm90ILi2EN4cute5tupleIJNS5_1CILi1EEES8_S8_EEENS6_IJNS7_ILi128EEESA_NS7_ILi192EEEEEELi128ENS_6half_tEfNS_4arch4Sm90ELb1ELb0ELb1ELb0ELb0ELb0ELb0ELb1ELb1ELb1ELb0ELb0EEENS1_21CollectiveEpilogueFwdINS6_IJSA_SA_SA_EEES9_SD_SF_Li256ELb0ELb1ELb0ELb0EEENS1_30DynamicPersistentTileSchedulerILi256ELi128ELb0ELb1ELb1EEEEEEEEEvNT_6ParamsE --------------------------
	.section	.text._ZN7cutlass13device_kernelIN5flash11enable_sm90INS1_16FlashAttnFwdSm90INS1_25CollectiveMainloopFwdSm90ILi2EN4cute5tupleIJNS5_1CILi1EEES8_S8_EEENS6_IJNS7_ILi128EEESA_NS7_ILi192EEEEEELi128ENS_6half_tEfNS_4arch4Sm90ELb1ELb0ELb1ELb0ELb0ELb0ELb0ELb1ELb1ELb1ELb0ELb0EEENS1_21CollectiveEpilogueFwdINS6_IJSA_SA_SA_EEES9_SD_SF_Li256ELb0ELb1ELb0ELb0EEENS1_30DynamicPersistentTileSchedulerILi256ELi128ELb0ELb1ELb1EEEEEEEEEvNT_6ParamsE,"ax",@progbits
	.align	128
.text._ZN7cutlass13device_kernelIN5flash11enable_sm90INS1_16FlashAttnFwdSm90INS1_25CollectiveMainloopFwdSm90ILi2EN4cute5tupleIJNS5_1CILi1EEES8_S8_EEENS6_IJNS7_ILi128EEESA_NS7_ILi192EEEEEELi128ENS_6half_tEfNS_4arch4Sm90ELb1ELb0ELb1ELb0ELb0ELb0ELb0ELb1ELb1ELb1ELb0ELb0EEENS1_21CollectiveEpilogueFwdINS6_IJSA_SA_SA_EEES9_SD_SF_Li256ELb0ELb1ELb0ELb0EEENS1_30DynamicPersistentTileSchedulerILi256ELi128ELb0ELb1ELb1EEEEEEEEEvNT_6ParamsE:
        .type           _ZN7cutlass13device_kernelIN5flash11enable_sm90INS1_16FlashAttnFwdSm90INS1_25CollectiveMainloopFwdSm90ILi2EN4cute5tupleIJNS5_1CILi1EEES8_S8_EEENS6_IJNS7_ILi128EEESA_NS7_ILi192EEEEEELi128ENS_6half_tEfNS_4arch4Sm90ELb1ELb0ELb1ELb0ELb0ELb0ELb0ELb1ELb1ELb1ELb0ELb0EEENS1_21CollectiveEpilogueFwdINS6_IJSA_SA_SA_EEES9_SD_SF_Li256ELb0ELb1ELb0ELb0EEENS1_30DynamicPersistentTileSchedulerILi256ELi128ELb0ELb1ELb1EEEEEEEEEvNT_6ParamsE,@function
        .size           _ZN7cutlass13device_kernelIN5flash11enable_sm90INS1_16FlashAttnFwdSm90INS1_25CollectiveMainloopFwdSm90ILi2EN4cute5tupleIJNS5_1CILi1EEES8_S8_EEENS6_IJNS7_ILi128EEESA_NS7_ILi192EEEEEELi128ENS_6half_tEfNS_4arch4Sm90ELb1ELb0ELb1ELb0ELb0ELb0ELb0ELb1ELb1ELb1ELb0ELb0EEENS1_21CollectiveEpilogueFwdINS6_IJSA_SA_SA_EEES9_SD_SF_Li256ELb0ELb1ELb0ELb0EEENS1_30DynamicPersistentTileSchedulerILi256ELi128ELb0ELb1ELb1EEEEEEEEEvNT_6ParamsE,(.L_x_15281 - _ZN7cutlass13device_kernelIN5flash11enable_sm90INS1_16FlashAttnFwdSm90INS1_25CollectiveMainloopFwdSm90ILi2EN4cute5tupleIJNS5_1CILi1EEES8_S8_EEENS6_IJNS7_ILi128EEESA_NS7_ILi192EEEEEELi128ENS_6half_tEfNS_4arch4Sm90ELb1ELb0ELb1ELb0ELb0ELb0ELb0ELb1ELb1ELb1ELb0ELb0EEENS1_21CollectiveEpilogueFwdINS6_IJSA_SA_SA_EEES9_SD_SF_Li256ELb0ELb1ELb0ELb0EEENS1_30DynamicPersistentTileSchedulerILi256ELi128ELb0ELb1ELb1EEEEEEEEEvNT_6ParamsE)
        .other          _ZN7cutlass13device_kernelIN5flash11enable_sm90INS1_16FlashAttnFwdSm90INS1_25CollectiveMainloopFwdSm90ILi2EN4cute5tupleIJNS5_1CILi1EEES8_S8_EEENS6_IJNS7_ILi128EEESA_NS7_ILi192EEEEEELi128ENS_6half_tEfNS_4arch4Sm90ELb1ELb0ELb1ELb0ELb0ELb0ELb0ELb1ELb1ELb1ELb0ELb0EEENS1_21CollectiveEpilogueFwdINS6_IJSA_SA_SA_EEES9_SD_SF_Li256ELb0ELb1ELb0ELb0EEENS1_30DynamicPersistentTileSchedulerILi256ELi128ELb0ELb1ELb1EEEEEEEEEvNT_6ParamsE,@"STO_CUDA_ENTRY STV_DEFAULT"
_ZN7cutlass13device_kernelIN5flash11enable_sm90INS1_16FlashAttnFwdSm90INS1_25CollectiveMainloopFwdSm90ILi2EN4cute5tupleIJNS5_1CILi1EEES8_S8_EEENS6_IJNS7_ILi128EEESA_NS7_ILi192EEEEEELi128ENS_6half_tEfNS_4arch4Sm90ELb1ELb0ELb1ELb0ELb0ELb0ELb0ELb1ELb1ELb1ELb0ELb0EEENS1_21CollectiveEpilogueFwdINS6_IJSA_SA_SA_EEES9_SD_SF_Li256ELb0ELb1ELb0ELb0EEENS1_30DynamicPersistentTileSchedulerILi256ELi128ELb0ELb1ELb1EEEEEEEEEvNT_6ParamsE:
        /* <DEDUP_REMOVED lines=18> */
.L_x_2234:
[----:B------:R-:W-:Y:S05]  /*0120*/  BSYNC B0 ;  /* 0x0000000000007941 */ /* 0x000fea0003800000 */
.L_x_2233:
        /* <DEDUP_REMOVED lines=41> */
.L_x_2235:
        /* <DEDUP_REMOVED lines=22> */
.L_x_2236:
        /* <DEDUP_REMOVED lines=18> */
.L_x_2237:
        /* <DEDUP_REMOVED lines=22> */
.L_x_2238:
        /* <DEDUP_REMOVED lines=22> */
.L_x_2239:
        /* <DEDUP_REMOVED lines=8> */
.L_x_2241:
        /* <DEDUP_REMOVED lines=11> */
[----:B------:R-:W-:Y:S01]  /*0a30*/  UMOV UR37, URZ ;  /* 0x0000003f00257c82 */ /* 0x000fe20008000000 */
[----:B------:R-:W-:Y:S01]  /*0a40*/  UMOV UR36, URZ ;  /* 0x0000003f00247c82 */ /* 0x000fe20008000000 */
[----:B0-----:R-:W0:Y:S02]  /*0a50*/  S2R R2, SR_TID.X ;  /* 0x0000000000027919 */ /* 0x001e240000002100 */
[----:B0-----:R-:W-:-:S05]  /*0a60*/  VIADD R193, R2, 0xffffff80 ;  /* 0xffffff8002c17836 */ /* 0x001fca0000000000 */
[----:B------:R-:W-:-:S04]  /*0a70*/  SHF.R.S32.HI R0, RZ, 0x1f, R193 ;  /* 0x0000001fff007819 */ /* 0x000fc800000114c1 */
[CC--:B------:R-:W-:Y:S02]  /*0a80*/  LEA.HI R2, R0.reuse, R193.reuse, RZ, 0x7 ;  /* 0x000000c100027211 */ /* 0x0c0fe400078f38ff */
[----:B------:R-:W-:Y:S02]  /*0a90*/  LEA.HI R4, R0, R193, RZ, 0x5 ;  /* 0x000000c100047211 */ /* 0x000fe400078f28ff */
[----:B------:R-:W-:Y:S02]  /*0aa0*/  LOP3.LUT R186, R2, 0xffffff80, RZ, 0xc0, !PT ;  /* 0xffffff8002ba7812 */ /* 0x000fe400078ec0ff */
[----:B------:R-:W-:Y:S01]  /*0ab0*/  SHF.R.S32.HI R187, RZ, 0x7, R2 ;  /* 0x00000007ffbb7819 */ /* 0x000fe20000011402 */
[----:B------:R-:W-:Y:S02]  /*0ac0*/  IMAD.SHL.U32 R5, R4, 0x20, RZ ;  /* 0x0000002004057824 */ /* 0x000fe400078e00ff */
[----:B------:R-:W-:Y:S01]  /*0ad0*/  IMAD.IADD R186, R193, 0x1, -R186 ;  /* 0x00000001c1ba7824 */ /* 0x000fe200078e0aba */
[----:B------:R-:W-:-:S02]  /*0ae0*/  LEA.HI R2, R2, R187, RZ, 0x1 ;  /* 0x000000bb02027211 */ /* 0x000fc400078f08ff */
[----:B------:R-:W-:Y:S02]  /*0af0*/  LOP3.LUT R5, R5, 0xfffffc00, RZ, 0xc0, !PT ;  /* 0xfffffc0005057812 */ /* 0x000fe400078ec0ff */
[----:B------:R-:W-:Y:S02]  /*0b00*/  SHF.R.S32.HI R7, RZ, 0x1f, R186 ;  /* 0x0000001fff077819 */ /* 0x000fe400000114ba */
[----:B------:R-:W-:Y:S02]  /*0b10*/  LOP3.LUT R2, R2, 0x3fffffe, RZ, 0xc0, !PT ;  /* 0x03fffffe02027812 */ /* 0x000fe400078ec0ff */
[CC--:B------:R-:W-:Y:S02]  /*0b20*/  LEA.HI R8, R7.reuse, R186.reuse, RZ, 0x2 ;  /* 0x000000ba07087211 */ /* 0x0c0fe400078f10ff */
[----:B------:R-:W-:Y:S01]  /*0b30*/  LEA.HI R7, R7, R186, RZ, 0x5 ;  /* 0x000000ba07077211 */ /* 0x000fe200078f28ff */
[----:B------:R-:W-:Y:S01]  /*0b40*/  IMAD.IADD R2, R187, 0x1, -R2 ;  /* 0x00000001bb027824 */ /* 0x000fe200078e0a02 */
[----:B------:R-:W-:-:S02]  /*0b50*/  SHF.R.S32.HI R9, RZ, 0x2, R8 ;  /* 0x00000002ff097819 */ /* 0x000fc40000011408 */
[----:B------:R-:W-:Y:S02]  /*0b60*/  SHF.R.S32.HI R10, RZ, 0x1f, R8 ;  /* 0x0000001fff0a7819 */ /* 0x000fe40000011408 */
[----:B------:R-:W-:Y:S02]  /*0b70*/  SHF.R.S32.HI R7, RZ, 0x5, R7 ;  /* 0x00000005ff077819 */ /* 0x000fe40000011407 */
[----:B------:R-:W-:Y:S02]  /*0b80*/  LEA.HI R10, R10, R9, RZ, 0x3 ;  /* 0x000000090a0a7211 */ /* 0x000fe400078f18ff */
[----:B------:R-:W-:Y:S02]  /*0b90*/  LOP3.LUT R17, R8, 0x7ffffffc, RZ, 0xc0, !PT ;  /* 0x7ffffffc08117812 */ /* 0x000fe400078ec0ff */
[----:B------:R-:W-:-:S03]  /*0ba0*/  LOP3.LUT R10, R10, 0xfffffff8, RZ, 0xc0, !PT ;  /* 0xfffffff80a0a7812 */ /* 0x000fc600078ec0ff */
[----:B------:R-:W-:Y:S02]  /*0bb0*/  IMAD.IADD R17, R186, 0x1, -R17 ;  /* 0x00000001ba117824 */ /* 0x000fe400078e0a11 */
[----:B------:R-:W-:-:S04]  /*0bc0*/  IMAD.IADD R10, R9, 0x1, -R10 ;  /* 0x00000001090a7824 */ /* 0x000fc800078e0a0a */
[----:B------:R-:W-:-:S04]  /*0bd0*/  IMAD R7, R7, 0x10, R10 ;  /* 0x0000001007077824 */ /* 0x000fc800078e020a */
[----:B------:R-:W-:Y:S01]  /*0be0*/  IMAD R188, R2, 0x40, R7 ;  /* 0x0000004002bc7824 */ /* 0x000fe200078e0207 */
[----:B--2---:R-:W-:Y:S02]  /*0bf0*/  R2UR UR5, R3 ;  /* 0x00000000030572ca */ /* 0x004fe400000e0000 */
[----:B------:R-:W-:-:S04]  /*0c00*/  LEA.HI R3, R0, R193, RZ, 0x4 ;  /* 0x000000c100037211 */ /* 0x000fc800078f20ff */
[----:B------:R-:W-:Y:S02]  /*0c10*/  SHF.R.S32.HI R6, RZ, 0x4, R3 ;  /* 0x00000004ff067819 */ /* 0x000fe40000011403 */
[C---:B------:R-:W-:Y:S02]  /*0c20*/  LOP3.LUT R4, R3.reuse, 0x3fffff0, RZ, 0xc0, !PT ;  /* 0x03fffff003047812 */ /* 0x040fe400078ec0ff */
[----:B------:R-:W-:-:S03]  /*0c30*/  LEA.HI R3, R3, R6, RZ, 0x1 ;  /* 0x0000000603037211 */ /* 0x000fc600078f08ff */
[----:B------:R-:W-:Y:S01]  /*0c40*/  IMAD.IADD R4, R193, 0x1, -R4 ;  /* 0x00000001c1047824 */ /* 0x000fe200078e0a04 */
[----:B------:R-:W-:Y:S01]  /*0c50*/  LOP3.LUT R3, R3, 0x1ffffffe, RZ, 0xc0, !PT ;  /* 0x1ffffffe03037812 */ /* 0x000fe200078ec0ff */
[----:B------:R-:W-:Y:S02]  /*0c60*/  ULOP3.LUT UR6, UR5, 0x1, URZ, 0xfc, !UPT ;  /* 0x0000000105067892 */ /* 0x000fe4000f8efc3f */
[----:B------:R-:W-:Y:S01]  /*0c70*/  IMAD R4, R4, 0x40, R5 ;  /* 0x0000004004047824 */ /* 0x000fe200078e0205 */
[-C--:B------:R-:W-:Y:S01]  /*0c80*/  LEA.HI R5, R0, R193.reuse, RZ, 0x2 ;  /* 0x000000c100057211 */ /* 0x080fe200078f10ff */
[----:B------:R-:W-:Y:S01]  /*0c90*/  IMAD.IADD R3, R6, 0x1, -R3 ;  /* 0x0000000106037824 */ /* 0x000fe200078e0a03 */
[----:B------:R-:W-:Y:S01]  /*0ca0*/  LEA.HI R0, R0, R193, RZ, 0x3 ;  /* 0x000000c100007211 */ /* 0x000fe200078f18ff */
[----:B------:R-:W-:Y:S01]  /*0cb0*/  UMOV UR5, URZ ;  /* 0x0000003f00057c82 */ /* 0x000fe20008000000 */
[----:B------:R-:W-:Y:S01]  /*0cc0*/  LOP3.LUT R6, R5, 0xfffffffc, RZ, 0xc0, !PT ;  /* 0xfffffffc05067812 */ /* 0x000fe200078ec0ff */
[----:B------:R-:W-:Y:S01]  /*0cd0*/  IMAD R189, R3, 0x8, R4 ;  /* 0x0000000803bd7824 */ /* 0x000fe200078e0204 */
[----:B------:R-:W-:Y:S01]  /*0ce0*/  LOP3.LUT R22, R0, 0xfffffff8, RZ, 0xc0, !PT ;  /* 0xfffffff800167812 */ /* 0x000fe200078ec0ff */
[----:B------:R-:W-:Y:S01]  /*0cf0*/  IMAD.U32 R190, RZ, RZ, UR6 ;  /* 0x00000006ffbe7e24 */ /* 0x000fe2000f8e00ff */
[----:B------:R-:W-:Y:S01]  /*0d00*/  SHF.R.S32.HI R184, RZ, 0x3, R0 ;  /* 0x00000003ffb87819 */ /* 0x000fe20000011400 */
[----:B------:R-:W-:-:S02]  /*0d10*/  IMAD.IADD R6, R193, 0x1, -R6 ;  /* 0x00000001c1067824 */ /* 0x000fc400078e0a06 */
[----:B------:R-:W-:Y:S02]  /*0d20*/  IMAD.IADD R22, R193, 0x1, -R22 ;  /* 0x00000001c1167824 */ /* 0x000fe400078e0a16 */
[----:B------:R-:W-:Y:S01]  /*0d30*/  IMAD.U32 R185, RZ, RZ, UR5 ;  /* 0x00000005ffb97e24 */ /* 0x000fe2000f8e00ff */
[----:B------:R-:W-:Y:S01]  /*0d40*/  LEA.HI R3, R6, R6, RZ, 0x1 ;  /* 0x0000000606037211 */ /* 0x000fe200078f08ff */
[----:B------:R-:W-:-:S03]  /*0d50*/  IMAD.SHL.U32 R16, R22, 0x8, RZ ;  /* 0x0000000816107824 */ /* 0x000fc600078e00ff */
[----:B------:R-:W-:Y:S01]  /*0d60*/  LOP3.LUT R3, R3, 0x1ffffffe, RZ, 0xc0, !PT ;  /* 0x1ffffffe03037812 */ /* 0x000fe200078ec0ff */
[----:B------:R-:W-:Y:S01]  /*0d70*/  VIADD R19, R16, 0x40 ;  /* 0x0000004010137836 */ /* 0x000fe20000000000 */
[----:B------:R-:W-:Y:S02]  /*0d80*/  SHF.R.S32.HI R192, RZ, 0x1f, R16 ;  /* 0x0000001fffc07819 */ /* 0x000fe40000011410 */
[----:B------:R-:W-:Y:S02]  /*0d90*/  IADD3 R3, R6, -R3, RZ ;  /* 0x8000000306037210 */ /* 0x000fe40007ffe0ff */
[----:B------:R-:W-:-:S03]  /*0da0*/  SHF.R.S32.HI R191, RZ, 0x1f, R19 ;  /* 0x0000001fffbf7819 */ /* 0x000fc60000011413 */
[----:B------:R-:W-:-:S07]  /*0db0*/  IMAD R18, R3, 0x8, R188 ;  /* 0x0000000803127824 */ /* 0x000fce00078e02bc */
.L_x_2292:
[----:B------:R-:W-:Y:S01]  /*0dc0*/  ULDC UR5, c[0x0][0xc60] ;  /* 0x0003180000057ab9 */ /* 0x000fe20000000800 */
[----:B------:R-:W-:Y:S01]  /*0dd0*/  UMOV UR8, UR4 ;  /* 0x0000000400087c82 */ /* 0x000fe20008000000 */
[----:B------:R-:W-:-:S11]  /*0de0*/  UISETP.NE.AND UP0, UPT, UR5, 0x1, UPT ;  /* 0x000000010500788c */ /* 0x000fd6000bf05270 */
[----:B------:R-:W-:Y:S01]  /*0df0*/  @UP0 ULDC UR6, c[0x0][0xc64] ;  /* 0x0003190000060ab9 */ /* 0x000fe20000000800 */
[----:B------:R-:W-:Y:S01]  /*0e00*/  @UP0 ULDC UR9, c[0x0][0xc68] ;  /* 0x00031a0000090ab9 */ /* 0x000fe20000000800 */
[----:B------:R-:W-:-:S04]  /*0e10*/  UIMAD.WIDE.U32 UR6, UR4, UR6, URZ ;  /* 0x00000006040672a5 */ /* 0x000fc8000f8e003f */
[----:B------:R-:W-:-:S03]  /*0e20*/  @UP0 USHF.R.U32.HI UR8, URZ, UR9, UR7 ;  /* 0x000000093f080299 */ /* 0x000fc60008011607 */
[----:B------:R-:W-:Y:S02]  /*0e30*/  ULDC UR6, c[0x0][0xc78] ;  /* 0x00031e0000067ab9 */ /* 0x000fe40000000800 */
[----:B------:R-:W-:Y:S02]  /*0e40*/  UISETP.GE.AND UP0, UPT, UR8, UR6, UPT ;  /* 0x000000060800728c */ /* 0x000fe4000bf06270 */
[----:B------:R-:W-:-:S04]  /*0e50*/  UIADD3 UR6, -UR8, URZ, URZ ;  /* 0x0000003f08067290 */ /* 0x000fc8000fffe13f */
[----:B------:R-:W-:Y:S01]  /*0e60*/  PLOP3.LUT P0, PT, PT, PT, UP0, 0x80, 0x0 ;  /* 0x000000000000781c */ /* 0x000fe20003f0f008 */
[----:B------:R-:W-:-:S12]  /*0e70*/  UIMAD UR9, UR5, UR6, UR4 ;  /* 0x00000006050972a4 */ /* 0x000fd8000f8e0204 */
[----:B012345:R-:W-:Y:S05]  /*0e80*/  @!P0 BRA `(.L_x_2242) ;  /* 0x0000000000208947 */ /* 0x03ffea0003800000 */
        /* <DEDUP_REMOVED lines=8> */
.L_x_2242:
[----:B------:R-:W-:Y:S01]  /*0f10*/  ULDC UR7, c[0x0][0xc54] ;  /* 0x0003150000077ab9 */ /* 0x000fe20000000800 */
[----:B------:R-:W-:Y:S01]  /*0f20*/  UMOV UR6, UR9 ;  /* 0x0000000900067c82 */ /* 0x000fe20008000000 */
[----:B------:R-:W-:-:S11]  /*0f30*/  UISETP.NE.AND UP0, UPT, UR7, 0x1, UPT ;  /* 0x000000010700788c */ /* 0x000fd6000bf05270 */
[----:B------:R-:W-:Y:S02]  /*0f40*/  @UP0 ULDC.64 UR10, c[0x0][0xc58] ;  /* 0x00031600000a0ab9 */ /* 0x000fe40000000a00 */
[----:B------:R-:W-:-:S04]  /*0f50*/  UIMAD.WIDE.U32 UR4, UR9, UR10, URZ ;  /* 0x0000000a090472a5 */ /* 0x000fc8000f8e003f */
[----:B------:R-:W-:-:S04]  /*0f60*/  @UP0 USHF.R.U32.HI UR6, URZ, UR11, UR5 ;  /* 0x0000000b3f060299 */ /* 0x000fc80008011605 */
[----:B------:R-:W-:-:S12]  /*0f70*/  UIMAD UR4, UR6, UR7, URZ ;  /* 0x00000007060472a4 */ /* 0x000fd8000f8e023f */
.L_x_2243:
[----:B------:R-:W-:Y:S01]  /*0f80*/  ULDC.64 UR12, c[0x0][0x418] ;  /* 0x00010600000c7ab9 */ /* 0x000fe20000000a00 */
[----:B------:R-:W-:Y:S01]  /*0f90*/  ULOP3.LUT UR6, URZ, UR6, URZ, 0x33, !UPT ;  /* 0x000000063f067292 */ /* 0x000fe2000f8e333f */
[----:B------:R-:W-:Y:S01]  /*0fa0*/  PLOP3.LUT P0, PT, PT, PT, PT, 0x80, 0x0 ;  /* 0x000000000000781c */ /* 0x000fe20003f0f070 */
[----:B------:R-:W-:Y:S01]  /*0fb0*/  UISETP.NE.U32.AND UP0, UPT, UR12, URZ, UPT ;  /* 0x0000003f0c00728c */ /* 0x000fe2000bf05070 */
[----:B------:R-:W-:Y:S01]  /*0fc0*/  IMAD.MOV.U32 R0, RZ, RZ, RZ ;  /* 0x000000ffff007224 */ /* 0x000fe200078e00ff */
[----:B------:R-:W-:Y:S01]  /*0fd0*/  ULDC UR5, c[0x0][0xc3c] ;  /* 0x00030f0000057ab9 */ /* 0x000fe20000000800 */
[----:B------:R-:W-:Y:S01]  /*0fe0*/  ULDC UR12, c[0x0][0x448] ;  /* 0x00011200000c7ab9 */ /* 0x000fe20000000800 */
[----:B------:R-:W-:Y:S01]  /*0ff0*/  UIADD3 UR6, UR6, UR5, URZ ;  /* 0x0000000506067290 */ /* 0x000fe2000fffe03f */
[----:B------:R-:W-:Y:S01]  /*1000*/  CS2R R88, SRZ ;  /* 0x0000000000587805 */ /* 0x000fe2000001ff00 */
[----:B------:R-:W-:Y:S01]  /*1010*/  UISETP.NE.AND UP2, UPT, UR12, 0x1, UPT ;  /* 0x000000010c00788c */ /* 0x000fe2000bf45270 */
[----:B------:R-:W-:Y:S01]  /*1020*/  CS2R R86, SRZ ;  /* 0x0000000000567805 */ /* 0x000fe2000001ff00 */
[----:B------:R-:W-:Y:S01]  /*1030*/  UIADD3 UR4, UR9, -UR4, URZ ;  /* 0x8000000409047290 */ /* 0x000fe2000fffe03f */
[----:B------:R-:W-:Y:S01]  /*1040*/  CS2R R84, SRZ ;  /* 0x0000000000547805 */ /* 0x000fe2000001ff00 */
[----:B------:R-:W-:Y:S01]  /*1050*/  USHF.L.U32 UR39, UR6, 0x7, URZ ;  /* 0x0000000706277899 */ /* 0x000fe2000800063f */
[----:B------:R-:W-:Y:S01]  /*1060*/  CS2R R82, SRZ ;  /* 0x0000000000527805 */ /* 0x000fe2000001ff00 */
[----:B------:R-:W-:Y:S01]  /*1070*/  ULDC UR11, c[0x0][0xc54] ;  /* 0x00031500000b7ab9 */ /* 0x000fe20000000800 */
[----:B------:R-:W-:Y:S01]  /*1080*/  UISETP.NE.AND.EX UP0, UPT, UR13, URZ, UPT, UP0 ;  /* 0x0000003f0d00728c */ /* 0x000fe2000bf05300 */
[----:B------:R-:W-:Y:S01]  /*1090*/  CS2R R80, SRZ ;  /* 0x0000000000507805 */ /* 0x000fe2000001ff00 */
[----:B------:R-:W-:Y:S01]  /*10a0*/  UIADD3 UR6, UR39, 0x7f, URZ ;  /* 0x0000007f27067890 */ /* 0x000fe2000fffe03f */
[----:B------:R-:W-:Y:S01]  /*10b0*/  CS2R R78, SRZ ;  /* 0x00000000004e7805 */ /* 0x000fe2000001ff00 */
[----:B------:R-:W-:Y:S01]  /*10c0*/  UIMAD UR11, UR8, UR11, UR4 ;  /* 0x0000000b080b72a4 */ /* 0x000fe2000f8e0204 */
[----:B------:R-:W-:Y:S01]  /*10d0*/  CS2R R76, SRZ ;  /* 0x00000000004c7805 */ /* 0x000fe2000001ff00 */
[----:B------:R-:W-:Y:S01]  /*10e0*/  ULDC UR60, c[0x0][0x424] ;  /* 0x00010900003c7ab9 */ /* 0x000fe20000000800 */
[----:B------:R-:W-:Y:S01]  /*10f0*/  ULDC UR7, c[0x0][0x288] ;  /* 0x0000a20000077ab9 */ /* 0x000fe20000000800 */
[----:B------:R-:W-:Y:S01]  /*1100*/  @UP2 ULDC UR4, c[0x0][0x44c] ;  /* 0x0001130000042ab9 */ /* 0x000fe20000000800 */
[----:B------:R-:W-:Y:S01]  /*1110*/  UIADD3 UR7, -UR7, 0x80, URZ ;  /* 0x0000008007077890 */ /* 0x000fe2000fffe13f */
[----:B------:R-:W-:Y:S01]  /*1120*/  CS2R R74, SRZ ;  /* 0x00000000004a7805 */ /* 0x000fe2000001ff00 */
[----:B------:R-:W-:Y:S01]  /*1130*/  UIMAD.WIDE.U32 UR4, UR6, UR4, URZ ;  /* 0x00000004060472a5 */ /* 0x000fe2000f8e003f */
[----:B------:R-:W-:Y:S01]  /*1140*/  CS2R R72, SRZ ;  /* 0x0000000000487805 */ /* 0x000fe2000001ff00 */
[----:B------:R-:W-:Y:S01]  /*1150*/  USEL UR60, UR60, 0x1, UP0 ;  /* 0x000000013c3c7887 */ /* 0x000fe20008000000 */
[----:B------:R-:W-:Y:S01]  /*1160*/  CS2R R70, SRZ ;  /* 0x0000000000467805 */ /* 0x000fe2000001ff00 */
[----:B------:R-:W-:Y:S01]  /*1170*/  ULDC UR10, c[0x0][0x2f0] ;  /* 0x0000bc00000a7ab9 */ /* 0x000fe20000000800 */
[----:B------:R-:W-:Y:S01]  /*1180*/  @UP2 ULDC UR12, c[0x0][0x450] ;  /* 0x00011400000c2ab9 */ /* 0x000fe20000000800 */
[----:B------:R-:W-:Y:S01]  /*1190*/  UIMAD UR7, UR60, UR10, UR7 ;  /* 0x0000000a3c0772a4 */ /* 0x000fe2000f8e0207 */
[----:B------:R-:W-:Y:S01]  /*11a0*/  CS2R R68, SRZ ;  /* 0x0000000000447805 */ /* 0x000fe2000001ff00 */
[----:B------:R-:W-:Y:S01]  /*11b0*/  @UP2 USHF.R.U32.HI UR6, URZ, UR12, UR5 ;  /* 0x0000000c3f062299 */ /* 0x000fe20008011605 */
[----:B------:R-:W-:Y:S01]  /*11c0*/  CS2R R66, SRZ ;  /* 0x0000000000427805 */ /* 0x000fe2000001ff00 */
[----:B------:R-:W-:Y:S01]  /*11d0*/  UIMAD UR4, UR60, UR10, 0x7f ;  /* 0x0000007f3c0474a4 */ /* 0x000fe2000f8e020a */
[----:B------:R-:W-:Y:S01]  /*11e0*/  CS2R R64, SRZ ;  /* 0x0000000000407805 */ /* 0x000fe2000001ff00 */
[----:B------:R-:W-:Y:S01]  /*11f0*/  UIADD3 UR6, UR7, UR6, URZ ;  /* 0x0000000607067290 */ /* 0x000fe2000fffe03f */
[----:B------:R-:W-:Y:S01]  /*1200*/  CS2R R62, SRZ ;  /* 0x00000000003e7805 */ /* 0x000fe2000001ff00 */
[----:B------:R-:W-:Y:S01]  /*1210*/  USHF.R.S32.HI UR5, URZ, 0x1f, UR4 ;  /* 0x0000001f3f057899 */ /* 0x000fe20008011404 */
[----:B------:R-:W-:Y:S01]  /*1220*/  CS2R R60, SRZ ;  /* 0x00000000003c7805 */ /* 0x000fe2000001ff00 */
[----:B------:R-:W-:Y:S01]  /*1230*/  USHF.R.S32.HI UR7, URZ, 0x1f, UR6 ;  /* 0x0000001f3f077899 */ /* 0x000fe20008011406 */
[----:B------:R-:W-:Y:S01]  /*1240*/  CS2R R58, SRZ ;  /* 0x00000000003a7805 */ /* 0x000fe2000001ff00 */
[----:B------:R-:W-:Y:S01]  /*1250*/  ULEA.HI UR5, UR5, UR4, URZ, 0x7 ;  /* 0x0000000405057291 */ /* 0x000fe2000f8f383f */
[----:B------:R-:W-:Y:S01]  /*1260*/  CS2R R56, SRZ ;  /* 0x0000000000387805 */ /* 0x000fe2000001ff00 */
[----:B------:R-:W-:Y:S01]  /*1270*/  ULEA.HI UR7, UR7, UR6, URZ, 0x7 ;  /* 0x0000000607077291 */ /* 0x000fe2000f8f383f */
[----:B------:R-:W-:Y:S01]  /*1280*/  CS2R R54, SRZ ;  /* 0x0000000000367805 */ /* 0x000fe2000001ff00 */
[----:B------:R-:W-:Y:S01]  /*1290*/  ULDC UR9, c[0x0][0xc48] ;  /* 0x0003120000097ab9 */ /* 0x000fe20000000800 */
[----:B------:R-:W-:Y:S01]  /*12a0*/  USHF.R.S32.HI UR6, URZ, 0x7, UR5 ;  /* 0x000000073f067899 */ /* 0x000fe20008011405 */
[----:B------:R-:W-:Y:S01]  /*12b0*/  CS2R R52, SRZ ;  /* 0x0000000000347805 */ /* 0x000fe2000001ff00 */
[----:B------:R-:W-:Y:S01]  /*12c0*/  UISETP.NE.AND UP1, UPT, UR9, 0x1, UPT ;  /* 0x000000010900788c */ /* 0x000fe2000bf25270 */
[----:B------:R-:W-:Y:S01]  /*12d0*/  CS2R R50, SRZ ;  /* 0x0000000000327805 */ /* 0x000fe2000001ff00 */
[----:B------:R-:W-:Y:S01]  /*12e0*/  USHF.R.S32.HI UR7, URZ, 0x7, UR7 ;  /* 0x000000073f077899 */ /* 0x000fe20008011407 */
[----:B------:R-:W-:Y:S01]  /*12f0*/  CS2R R48, SRZ ;  /* 0x0000000000307805 */ /* 0x000fe2000001ff00 */
[----:B------:R-:W-:Y:S01]  /*1300*/  UMOV UR61, UR11 ;  /* 0x0000000b003d7c82 */ /* 0x000fe20008000000 */
[----:B------:R-:W-:Y:S01]  /*1310*/  CS2R R46, SRZ ;  /* 0x00000000002e7805 */ /* 0x000fe2000001ff00 */
[----:B------:R-:W-:Y:S01]  /*1320*/  UISETP.LT.AND UP0, UPT, UR6, UR7, UPT ;  /* 0x000000070600728c */ /* 0x000fe2000bf01270 */
[----:B------:R-:W-:-:S02]  /*1330*/  CS2R R44, SRZ ;  /* 0x00000000002c7805 */ /* 0x000fc4000001ff00 */
[----:B------:R-:W-:Y:S02]  /*1340*/  CS2R R94, SRZ ;  /* 0x00000000005e7805 */ /* 0x000fe4000001ff00 */
[----:B------:R-:W-:Y:S01]  /*1350*/  CS2R R98, SRZ ;  /* 0x0000000000627805 */ /* 0x000fe2000001ff00 */
[----:B------:R-:W-:Y:S01]  /*1360*/  USEL UR14, UR6, UR7, UP0 ;  /* 0x00000007060e7287 */ /* 0x000fe20008000000 */
[----:B------:R-:W-:Y:S01]  /*1370*/  CS2R R90, SRZ ;  /* 0x00000000005a7805 */ /* 0x000fe2000001ff00 */
[----:B------:R-:W-:Y:S01]  /*1380*/  @UP1 ULDC UR8, c[0x0][0xc4c] ;  /* 0x0003130000081ab9 */ /* 0x000fe20000000800 */
[----:B------:R-:W-:Y:S01]  /*1390*/  IMAD.MOV.U32 R37, RZ, RZ, RZ ;  /* 0x000000ffff257224 */ /* 0x000fe200078e00ff */
[----:B------:R-:W-:Y:S01]  /*13a0*/  UIMAD.WIDE.U32 UR4, UR11, UR8, URZ ;  /* 0x000000080b0472a5 */ /* 0x000fe2000f8e003f */
[----:B------:R-:W-:Y:S01]  /*13b0*/  CS2R R96, SRZ ;  /* 0x0000000000607805 */ /* 0x000fe2000001ff00 */
[----:B------:R-:W-:Y:S02]  /*13c0*/  UISETP.GE.AND UP0, UPT, UR14, 0x1, UPT ;  /* 0x000000010e00788c */ /* 0x000fe4000bf06270 */
[----:B------:R-:W-:Y:S01]  /*13d0*/  IMAD.U32 R105, RZ, RZ, UR14 ;  /* 0x0000000eff697e24 */ /* 0x000fe2000f8e00ff */
[----:B------:R-:W-:Y:S01]  /*13e0*/  @UP1 ULDC UR8, c[0x0][0xc50] ;  /* 0x0003140000081ab9 */ /* 0x000fe20000000800 */
[----:B------:R-:W-:Y:S01]  /*13f0*/  CS2R R100, SRZ ;  /* 0x0000000000647805 */ /* 0x000fe2000001ff00 */
[----:B------:R-:W-:Y:S01]  /*1400*/  @UP1 USHF.R.U32.HI UR61, URZ, UR8, UR5 ;  /* 0x000000083f3d1299 */ /* 0x000fe20008011605 */
[----:B------:R-:W-:-:S02]  /*1410*/  CS2R R102, SRZ ;  /* 0x0000000000667805 */ /* 0x000fc4000001ff00 */
[----:B------:R-:W-:Y:S02]  /*1420*/  PLOP3.LUT P1, PT, PT, PT, UP0, 0x80, 0x0 ;  /* 0x000000000000781c */ /* 0x000fe40003f2f008 */
[----:B------:R-:W-:Y:S01]  /*1430*/  CS2R R92, SRZ ;  /* 0x00000000005c7805 */ /* 0x000fe2000001ff00 */
[----:B------:R-:W-:Y:S01]  /*1440*/  UIADD3 UR4, -UR61, URZ, URZ ;  /* 0x0000003f3d047290 */ /* 0x000fe2000fffe13f */
[----:B------:R-:W-:Y:S01]  /*1450*/  IMAD.MOV.U32 R104, RZ, RZ, RZ ;  /* 0x000000ffff687224 */ /* 0x000fe200078e00ff */
[----:B------:R-:W-:Y:S01]  /*1460*/  CS2R R6, SRZ ;  /* 0x0000000000067805 */ /* 0x000fe2000001ff00 */
[----:B------:R-:W-:Y:S01]  /*1470*/  IMAD.MOV.U32 R106, RZ, RZ, RZ ;  /* 0x000000ffff6a7224 */ /* 0x000fe200078e00ff */
[----:B------:R-:W-:-:S06]  /*1480*/  UIMAD UR4, UR9, UR4, UR11 ;  /* 0x00000004090472a4 */ /* 0x000fcc000f8e020b */
[----:B------:R-:W-:Y:S01]  /*1490*/  IMAD.U32 R23, RZ, RZ, UR4 ;  /* 0x00000004ff177e24 */ /* 0x000fe2000f8e00ff */
        /* <DEDUP_REMOVED lines=21> */
[----:B------:R-:W-:Y:S01]  /*15f0*/  MOV R5, UR5 ;  /* 0x0000000500057c02 */ /* 0x000fe20008000f00 */
        /* <DEDUP_REMOVED lines=10> */
.L_x_2245:
[----:B------:R-:W-:Y:S02]  /*16a0*/  R2UR UR6, R185 ;  /* 0x00000000b90672ca */ /* 0x000fe400000e0000 */
[----:B------:R-:W-:-:S11]  /*16b0*/  R2UR UR5, R190 ;  /* 0x00000000be0572ca */ /* 0x000fd600000e0000 */
[----:B------:R-:W-:Y:S02]  /*16c0*/  ULEA.HI UR4, UR6, UR6, URZ, 0x1 ;  /* 0x0000000606047291 */ /* 0x000fe4000f8f083f */
[----:B------:R-:W-:Y:S02]  /*16d0*/  IMAD.U32 R2, RZ, RZ, UR5 ;  /* 0x00000005ff027e24 */ /* 0x000fe4000f8e00ff */
[----:B------:R-:W-:-:S03]  /*16e0*/  ULOP3.LUT UR4, UR4, 0xfffffffe, URZ, 0xc0, !UPT ;  /* 0xfffffffe04047892 */ /* 0x000fc6000f8ec03f */
[----:B------:R-:W-:Y:S01]  /*16f0*/  ISETP.NE.AND P0, PT, R2, 0x3, PT ;  /* 0x000000030200780c */ /* 0x000fe20003f05270 */
[----:B------:R-:W-:-:S06]  /*1700*/  UIADD3 UR4, UR6, -UR4, URZ ;  /* 0x8000000406047290 */ /* 0x000fcc000fffe03f */
[----:B------:R-:W-:-:S05]  /*1710*/  IMAD.U32 R0, RZ, RZ, UR4 ;  /* 0x00000004ff007e24 */ /* 0x000fca000f8e00ff */
[----:B------:R-:W-:-:S04]  /*1720*/  SHF.L.U32 R0, R0, 0x1f, RZ ;  /* 0x0000001f00007819 */ /* 0x000fc800000006ff */
[----:B------:R-:W0:Y:S02]  /*1730*/  SYNCS.PHASECHK.TRANS64.TRYWAIT P1, [UR38+0x34800], R0 ;  /* 0x03480000ff0075a7 */ /* 0x000e240008020166 */
[----:B0-----:R-:W-:Y:S05]  /*1740*/  @!P1 BRA `(.L_x_2246) ;  /* 0x0000010000709947 */ /* 0x001fea0003800000 */
.L_x_2396:
[----:B------:R-:W-:Y:S05]  /*1750*/  @!P0 BRA `(.L_x_2247) ;  /* 0x0000000000048947 */ /* 0x000fea0003800000 */
[----:B------:R-:W-:Y:S01]  /*1760*/  BPT.TRAP 0x1 ;  /* 0x000000040000795c */ /* 0x000fe20000300000 */
.L_x_2247:
[----:B0-----:R-:W-:Y:S02]  /*1770*/  IMAD.U32 R0, RZ, RZ, UR36 ;  /* 0x00000024ff007e24 */ /* 0x001fe4000f8e00ff */
[----:B------:R-:W-:-:S03]  /*1780*/  IMAD.U32 R3, RZ, RZ, UR37 ;  /* 0x00000025ff037e24 */ /* 0x000fc6000f8e00ff */
[----:B------:R-:W-:Y:S02]  /*1790*/  LEA R0, R0, UR38, 0x3 ;  /* 0x0000002600007c11 */ /* 0x000fe4000f8e18ff */
[----:B------:R-:W-:-:S04]  /*17a0*/  SHF.L.U32 R3, R3, 0x1f, RZ ;  /* 0x0000001f03037819 */ /* 0x000fc800000006ff */
[----:B------:R0:W1:Y:S01]  /*17b0*/  SYNCS.PHASECHK.TRANS64.TRYWAIT P2, [R0+URZ+0x34830], R3 ;  /* 0x03483003000075a7 */ /* 0x000062000804017f */
[----:B------:R-:W-:Y:S05]  /*17c0*/  @!P0 BRA `(.L_x_2248) ;  /* 0x0000000000048947 */ /* 0x000fea0003800000 */
[----:B------:R-:W-:Y:S01]  /*17d0*/  BPT.TRAP 0x1 ;  /* 0x000000040000795c */ /* 0x000fe20000300000 */
.L_x_2248:
[----:B------:R-:W2:Y:S02]  /*17e0*/  S2R R2, SR_TID.X ;  /* 0x0000000000027919 */ /* 0x000ea40000002100 */
[----:B--2---:R-:W-:Y:S01]  /*17f0*/  LOP3.LUT P1, RZ, R2, 0x7f, RZ, 0xc0, !PT ;  /* 0x0000007f02ff7812 */ /* 0x004fe2000782c0ff */
[----:B-1----:R-:W-:-:S12]  /*1800*/  @P2 BRA `(.L_x_2249) ;  /* 0x0000000000082947 */ /* 0x002fd80003800000 */
[----:B------:R-:W1:Y:S02]  /*1810*/  SYNCS.PHASECHK.TRANS64.TRYWAIT P2, [R0+URZ+0x34830], R3 ;  /* 0x03483003000075a7 */ /* 0x000e64000804017f */
[----:B-1----:R-:W-:Y:S05]  /*1820*/  @!P2 BRA `(.L_x_2250) ;  /* 0x000001000050a947 */ /* 0x002fea0003800000 */
.L_x_2249:
        /* <DEDUP_REMOVED lines=10> */
[----:B------:R-:W-:Y:S01]  /*18d0*/  VIADD R5, R18, UR39 ;  /* 0x0000002712057c36 */ /* 0x000fe20008000000 */
[----:B------:R-:W-:Y:S01]  /*18e0*/  UMOV UR53, 0x40000040 ;  /* 0x4000004000357882 */ /* 0x000fe20000000000 */
[----:B------:R-:W-:Y:S01]  /*18f0*/  UMOV UR55, 0x40000040 ;  /* 0x4000004000377882 */ /* 0x000fe20000000000 */
[----:B------:R-:W-:Y:S01]  /*1900*/  ULOP3.LUT UR11, UR4, 0x10000, URZ, 0xfc, !UPT ;  /* 0x00010000040b7892 */ /* 0x000fe2000f8efc3f */
[----:B01----:R-:W-:Y:S01]  /*1910*/  @!P1 VIADD R0, R0, 0x34840 ;  /* 0x0003484000009836 */ /* 0x003fe20000000000 */
[----:B------:R-:W-:Y:S01]  /*1920*/  ULOP3.LUT UR4, UR40, 0x10000, URZ, 0xfc, !UPT ;  /* 0x0001000028047892 */ /* 0x000fe2000f8efc3f */
[----:B------:R-:W-:Y:S01]  /*1930*/  CS2R R150, SRZ ;  /* 0x0000000000967805 */ /* 0x000fe2000001ff00 */
[----:B------:R-:W-:Y:S01]  /*1940*/  UIMAD UR5, UR36, 0xc00, UR11 ;  /* 0x00000c00240578a4 */ /* 0x000fe2000f8e020b */
[----:B------:R-:W-:Y:S01]  /*1950*/  CS2R R148, SRZ ;  /* 0x0000000000947805 */ /* 0x000fe2000001ff00 */
[----:B------:R-:W-:Y:S01]  /*1960*/  UIADD3 UR6, UR4, 0x2, URZ ;  /* 0x0000000204067890 */ /* 0x000fe2000fffe03f */
[----:B------:R-:W-:Y:S01]  /*1970*/  @!P1 PRMT R0, RZ, 0x654, R0 ;  /* 0x00000654ff009816 */ /* 0x000fe20000000000 */
[----:B------:R-:W-:Y:S01]  /*1980*/  UIADD3 UR7, UR5, 0x2, URZ ;  /* 0x0000000205077890 */ /* 0x000fe2000fffe03f */
[----:B------:R-:W-:Y:S01]  /*1990*/  CS2R R146, SRZ ;  /* 0x0000000000927805 */ /* 0x000fe2000001ff00 */
[----:B------:R-:W-:Y:S01]  /*19a0*/  UMOV UR12, UR4 ;  /* 0x00000004000c7c82 */ /* 0x000fe20008000000 */
[----:B------:R-:W-:Y:S01]  /*19b0*/  UMOV UR14, UR5 ;  /* 0x00000005000e7c82 */ /* 0x000fe20008000000 */
[----:B------:R-:W-:Y:S01]  /*19c0*/  IMAD.U32 R8, RZ, RZ, UR12 ;  /* 0x0000000cff087e24 */ /* 0x000fe2000f8e00ff */
[----:B------:R-:W-:Y:S01]  /*19d0*/  HGMMA.64x128x16.F32 R24, gdesc[UR12], RZ, !UPT, gsb0 ;  /* 0x01e000000c1879f0 */ /* 0x000fe2000c0008ff */
[----:B------:R-:W-:Y:S01]  /*19e0*/  UMOV UR12, UR6 ;  /* 0x00000006000c7c82 */ /* 0x000fe20008000000 */
[----:B------:R-:W-:Y:S01]  /*19f0*/  UMOV UR13, 0x40000040 ;  /* 0x40000040000d7882 */ /* 0x000fe20000000000 */
[----:B------:R-:W-:Y:S01]  /*1a00*/  UMOV UR14, UR7 ;  /* 0x00000007000e7c82 */ /* 0x000fe20008000000 */
[----:B------:R-:W-:Y:S01]  /*1a10*/  UMOV UR15, 0x40000040 ;  /* 0x40000040000f7882 */ /* 0x000fe20000000000 */
[----:B------:R-:W-:Y:S01]  /*1a20*/  UIADD3 UR56, UR4, 0x4, URZ ;  /* 0x0000000404387890 */ /* 0x000fe2000fffe03f */
[----:B------:R-:W-:Y:S01]  /*1a30*/  IMAD.U32 R6, RZ, RZ, UR12 ;  /* 0x0000000cff067e24 */ /* 0x000fe2000f8e00ff */
[----:B------:R-:W-:Y:S01]  /*1a40*/  UIADD3 UR58, UR5, 0x4, URZ ;  /* 0x00000004053a7890 */ /* 0x000fe2000fffe03f */
[----:B------:R-:W-:Y:S01]  /*1a50*/  MOV R7, UR13 ;  /* 0x0000000d00077c02 */ /* 0x000fe20008000f00 */
[----:B------:R-:W-:Y:S01]  /*1a60*/  UIADD3 UR52, UR4, 0x6, URZ ;  /* 0x0000000604347890 */ /* 0x000fe2000fffe03f */
[----:B------:R-:W-:Y:S01]  /*1a70*/  R2UR UR7, R105 ;  /* 0x00000000690772ca */ /* 0x000fe200000e0000 */
[----:B------:R-:W-:Y:S01]  /*1a80*/  UIADD3 UR54, UR5, 0x6, URZ ;  /* 0x0000000605367890 */ /* 0x000fe2000fffe03f */
[----:B------:R-:W-:Y:S01]  /*1a90*/  CS2R R144, SRZ ;  /* 0x0000000000907805 */ /* 0x000fe2000001ff00 */
[----:B------:R-:W-:Y:S01]  /*1aa0*/  UIADD3 UR48, UR4, 0x400, URZ ;  /* 0x0000040004307890 */ /* 0x000fe2000fffe03f */
[----:B------:R-:W-:Y:S01]  /*1ab0*/  CS2R R142, SRZ ;  /* 0x00000000008e7805 */ /* 0x000fe2000001ff00 */
[----:B------:R-:W-:Y:S01]  /*1ac0*/  UIADD3 UR50, UR5, 0x400, URZ ;  /* 0x0000040005327890 */ /* 0x000fe2000fffe03f */
[----:B------:R-:W-:Y:S01]  /*1ad0*/  CS2R R140, SRZ ;  /* 0x00000000008c7805 */ /* 0x000fe2000001ff00 */
[----:B------:R-:W-:Y:S01]  /*1ae0*/  UMOV UR49, 0x40000040 ;  /* 0x4000004000317882 */ /* 0x000fe20000000000 */
[----:B------:R-:W-:Y:S01]  /*1af0*/  UMOV UR51, 0x40000040 ;  /* 0x4000004000337882 */ /* 0x000fe20000000000 */
        /* <DEDUP_REMOVED lines=32> */
[----:B------:R-:W-:Y:S01]  /*1d00*/  ULDC UR6, c[0x0][0x9d8] ;  /* 0x0002760000067ab9 */ /* 0x000fe20000000800 */
[----:B------:R-:W-:Y:S01]  /*1d10*/  ULDC UR8, c[0x0][0x2f0] ;  /* 0x0000bc0000087ab9 */ /* 0x000fe20000000800 */
[----:B------:R-:W-:Y:S01]  /*1d20*/  ULDC UR9, c[0x0][0x288] ;  /* 0x0000a20000097ab9 */ /* 0x000fe20000000800 */
[----:B------:R-:W-:-:S02]  /*1d30*/  WARPGROUP.DEPBAR.LE gsb0, 0x0 ;  /* 0x00008000000079c5 */ /* 0x000fc40000010000 */
[----:B------:R-:W-:-:S06]  /*1d40*/  WARPGROUP.ARRIVE ;  /* 0x00000000000079c5 */ /* 0x000fcc0000000000 */
[----:B------:R-:W-:Y:S01]  /*1d50*/  HGMMA.64x128x16.F32 R24, gdesc[UR12], R24, gsb0 ;  /* 0x01e000000c1879f0 */ /* 0x000fe20008000818 */
[----:B------:R-:W-:Y:S02]  /*1d60*/  UIADD3 UR12, UR4, 0x404, URZ ;  /* 0x00000404040c7890 */ /* 0x000fe4000fffe03f */
[----:B------:R-:W-:Y:S01]  /*1d70*/  UIADD3 UR14, UR5, 0x404, URZ ;  /* 0x00000404050e7890 */ /* 0x000fe2000fffe03f */
[----:B------:R-:W-:Y:S01]  /*1d80*/  UMOV UR13, 0x40000040 ;  /* 0x40000040000d7882 */ /* 0x000fe20000000000 */
[----:B------:R-:W-:Y:S01]  /*1d90*/  UMOV UR15, 0x40000040 ;  /* 0x40000040000f7882 */ /* 0x000fe20000000000 */
[----:B------:R-:W-:Y:S02]  /*1da0*/  ULDC UR4, c[0x0][0x448] ;  /* 0x0001120000047ab9 */ /* 0x000fe40000000800 */
[----:B------:R-:W-:-:S06]  /*1db0*/  UISETP.NE.AND UP0, UPT, UR4, 0x1, UPT ;  /* 0x000000010400788c */ /* 0x000fcc000bf05270 */
[----:B------:R-:W-:-:S05]  /*1dc0*/  PLOP3.LUT P2, PT, PT, PT, UP0, 0x80, 0x0 ;  /* 0x000000000000781c */ /* 0x000fca0003f4f008 */
[----:B------:R-:W-:-:S08]  /*1dd0*/  @UP0 ULDC UR4, c[0x0][0x44c] ;  /* 0x0001130000040ab9 */ /* 0x000fd00000000800 */
[----:B------:R-:W-:Y:S01]  /*1de0*/  @P2 IMAD.HI.U32 R10, R5, UR4, RZ ;  /* 0x00000004050a2c27 */ /* 0x000fe2000f8e00ff */
[----:B------:R-:W-:Y:S01]  /*1df0*/  @UP0 ULDC UR4, c[0x0][0x450] ;  /* 0x0001140000040ab9 */ /* 0x000fe20000000800 */
        /* <DEDUP_REMOVED lines=35> */
[----:B------:R0:W1:Y:S01]  /*2030*/  MUFU.TANH R32, R26 ;  /* 0x0000001a00207308 */ /* 0x0000620000002400 */
[----:B------:R-:W-:Y:S01]  /*2040*/  FMUL.FTZ R25, R36, UR6 ;  /* 0x0000000624197c20 */ /* 0x000fe20008410000 */
[----:B------:R-:W-:Y:S01]  /*2050*/  FMUL.FTZ R38, R38, UR6 ;  /* 0x0000000626267c20 */ /* 0x000fe20008410000 */
[----:B------:R-:W-:Y:S01]  /*2060*/  FMUL.FTZ R31, R31, UR6 ;  /* 0x000000061f1f7c20 */ /* 0x000fe20008410000 */
[----:B------:R-:W-:Y:S01]  /*2070*/  FMUL.FTZ R27, R27, UR6 ;  /* 0x000000061b1b7c20 */ /* 0x000fe20008410000 */
[----:B------:R-:W-:Y:S01]  /*2080*/  FMUL.FTZ R90, R29, UR6 ;  /* 0x000000061d5a7c20 */ /* 0x000fe20008410000 */
[----:B------:R-:W-:Y:S01]  /*2090*/  FMUL.FTZ R30, R30, UR6 ;  /* 0x000000061e1e7c20 */ /* 0x000fe20008410000 */
[----:B------:R-:W-:Y:S01]  /*20a0*/  FMUL.FTZ R29, R33, UR6 ;  /* 0x00000006211d7c20 */ /* 0x000fe20008410000 */
[----:B------:R2:W-:Y:S01]  /*20b0*/  MUFU.TANH R110, R38 ;  /* 0x00000026006e7308 */ /* 0x0005e20000002400 */
[----:B0-----:R-:W-:Y:S01]  /*20c0*/  IMAD.MOV.U32 R26, RZ, RZ, R5 ;  /* 0x000000ffff1a7224 */ /* 0x001fe200078e0005 */
[----:B------:R-:W-:Y:S01]  /*20d0*/  @P2 SHF.R.U32.HI R26, RZ, UR4, R10 ;  /* 0x00000004ff1a2c19 */ /* 0x000fe2000801160a */
[----:B------:R-:W-:Y:S01]  /*20e0*/  UMOV UR4, 0xffffff80 ;  /* 0xffffff8000047882 */ /* 0x000fe20000000000 */
[----:B------:R-:W-:Y:S01]  /*20f0*/  FMUL.FTZ R34, R34, UR6 ;  /* 0x0000000622227c20 */ /* 0x000fe20008410000 */
[----:B------:R-:W-:Y:S01]  /*2100*/  UIMAD UR4, UR7, UR4, 0x80 ;  /* 0x00000080070474a4 */ /* 0x000fe2000f8e0204 */
[----:B------:R-:W-:Y:S01]  /*2110*/  FMUL.FTZ R35, R35, UR6 ;  /* 0x0000000623237c20 */ /* 0x000fe20008410000 */
[----:B------:R-:W0:Y:S01]  /*2120*/  SHFL.IDX PT, R10, R26, 0x1, 0x1c1f ;  /* 0x003c1f001a0a7f89 */ /* 0x000e2200000e0000 */
[----:B------:R3:W-:Y:S01]  /*2130*/  MUFU.TANH R104, R31 ;  /* 0x0000001f00687308 */ /* 0x0007e20000002400 */
[----:B------:R-:W-:Y:S01]  /*2140*/  UIADD3 UR5, UR4, 0x1, URZ ;  /* 0x0000000104057890 */ /* 0x000fe2000fffe03f */
[----:B--2---:R-:W-:Y:S01]  /*2150*/  IMAD.U32 R38, RZ, RZ, UR8 ;  /* 0x00000008ff267e24 */ /* 0x004fe2000f8e00ff */
[----:B------:R-:W-:Y:S01]  /*2160*/  UIMAD UR4, UR60, UR8, UR4 ;  /* 0x000000083c0472a4 */ /* 0x000fe2000f8e0204 */
[----:B------:R-:W-:Y:S01]  /*2170*/  FMUL.FTZ R39, R39, UR6 ;  /* 0x0000000627277c20 */ /* 0x000fe20008410000 */
[----:B------:R-:W-:Y:S01]  /*2180*/  FMUL.FTZ R42, R42, UR6 ;  /* 0x000000062a2a7c20 */ /* 0x000fe20008410000 */
[----:B------:R-:W-:Y:S01]  /*2190*/  FMUL.FTZ R43, R43, UR6 ;  /* 0x000000062b2b7c20 */ /* 0x000fe20008410000 */
[----:B------:R-:W-:Y:S01]  /*21a0*/  IMAD.U32 R36, RZ, RZ, UR5 ;  /* 0x00000005ff247e24 */ /* 0x000fe2000f8e00ff */
[----:B------:R2:W4:Y:S01]  /*21b0*/  MUFU.TANH R33, R27 ;  /* 0x0000001b00217308 */ /* 0x0005220000002400 */
[----:B------:R-:W-:Y:S01]  /*21c0*/  FMUL.FTZ R46, R46, UR6 ;  /* 0x000000062e2e7c20 */ /* 0x000fe20008410000 */
[----:B------:R-:W-:Y:S01]  /*21d0*/  FMUL.FTZ R47, R47, UR6 ;  /* 0x000000062f2f7c20 */ /* 0x000fe20008410000 */
[----:B------:R-:W-:-:S02]  /*21e0*/  IMAD R5, R17, -0x2, R36 ;  /* 0xfffffffe11057824 */ /* 0x000fc400078e0224 */
[----:B------:R-:W-:Y:S01]  /*21f0*/  FMUL.FTZ R50, R50, UR6 ;  /* 0x0000000632327c20 */ /* 0x000fe20008410000 */
[----:B------:R-:W-:Y:S02]  /*2200*/  IMAD.U32 R36, RZ, RZ, UR4 ;  /* 0x00000004ff247e24 */ /* 0x000fe4000f8e00ff */
[----:B------:R-:W-:Y:S01]  /*2210*/  FMUL.FTZ R51, R51, UR6 ;  /* 0x0000000633337c20 */ /* 0x000fe20008410000 */
[----:B---3--:R-:W-:Y:S01]  /*2220*/  IMAD R31, R38, UR60, R5 ;  /* 0x0000003c261f7c24 */ /* 0x008fe2000f8e0205 */
[----:B------:R-:W3:Y:S01]  /*2230*/  MUFU.TANH R30, R30 ;  /* 0x0000001e001e7308 */ /* 0x000ee20000002400 */
[----:B--2---:R-:W-:Y:S02]  /*2240*/  IMAD R27, R17, -0x2, R36 ;  /* 0xfffffffe111b7824 */ /* 0x004fe400078e0224 */
[----:B------:R-:W-:Y:S01]  /*2250*/  FMUL.FTZ R54, R54, UR6 ;  /* 0x0000000636367c20 */ /* 0x000fe20008410000 */
[----:B------:R-:W-:Y:S01]  /*2260*/  FMUL.FTZ R55, R55, UR6 ;  /* 0x0000000637377c20 */ /* 0x000fe20008410000 */
[----:B------:R-:W-:Y:S01]  /*2270*/  FMUL.FTZ R58, R58, UR6 ;  /* 0x000000063a3a7c20 */ /* 0x000fe20008410000 */
[----:B------:R-:W-:Y:S01]  /*2280*/  FMUL.FTZ R59, R59, UR6 ;  /* 0x000000063b3b7c20 */ /* 0x000fe20008410000 */
[----:B------:R-:W-:Y:S01]  /*2290*/  FMUL.FTZ R62, R62, UR6 ;  /* 0x000000063e3e7c20 */ /* 0x000fe20008410000 */
[----:B0-----:R-:W-:Y:S01]  /*22a0*/  IADD3 R10, R10, -UR9, R31 ;  /* 0x800000090a0a7c10 */ /* 0x001fe2000fffe01f */
[----:B------:R-:W0:Y:S01]  /*22b0*/  MUFU.TANH R34, R34 ;  /* 0x0000002200227308 */ /* 0x000e220000002400 */
[----:B------:R-:W-:Y:S01]  /*22c0*/  FMUL.FTZ R63, R63, UR6 ;  /* 0x000000063f3f7c20 */ /* 0x000fe20008410000 */
[----:B------:R-:W-:Y:S01]  /*22d0*/  FMUL.FTZ R70, R70, UR6 ;  /* 0x0000000646467c20 */ /* 0x000fe20008410000 */
[----:B------:R-:W-:Y:S01]  /*22e0*/  VIMNMX R10, R27, R10, PT ;  /* 0x0000000a1b0a7248 */ /* 0x000fe20003fe0100 */
[----:B------:R-:W-:Y:S01]  /*22f0*/  FMUL.FTZ R20, R40, UR6 ;  /* 0x0000000628147c20 */ /* 0x000fe20008410000 */
[----:B------:R-:W-:Y:S01]  /*2300*/  FMUL.FTZ R66, R66, UR6 ;  /* 0x0000000642427c20 */ /* 0x000fe20008410000 */
[----:B------:R-:W-:Y:S01]  /*2310*/  FMUL.FTZ R67, R67, UR6 ;  /* 0x0000000643437c20 */ /* 0x000fe20008410000 */
[C---:B------:R-:W-:Y:S01]  /*2320*/  ISETP.GT.AND P3, PT, R10.reuse, RZ, PT ;  /* 0x000000ff0a00720c */ /* 0x040fe20003f64270 */
[----:B------:R-:W2:Y:S01]  /*2330*/  MUFU.TANH R35, R35 ;  /* 0x0000002300237308 */ /* 0x000ea20000002400 */
[C---:B------:R-:W-:Y:S01]  /*2340*/  ISETP.GT.AND P4, PT, R10.reuse, 0x1, PT ;  /* 0x000000010a00780c */ /* 0x040fe20003f84270 */
[----:B------:R-:W-:Y:S01]  /*2350*/  FMUL.FTZ R71, R71, UR6 ;  /* 0x0000000647477c20 */ /* 0x000fe20008410000 */
[----:B------:R-:W-:Y:S01]  /*2360*/  ISETP.GT.AND P5, PT, R10, 0x8, PT ;  /* 0x000000080a00780c */ /* 0x000fe20003fa4270 */
[----:B------:R-:W-:Y:S01]  /*2370*/  FMUL.FTZ R75, R75, UR6 ;  /* 0x000000064b4b7c20 */ /* 0x000fe20008410000 */
[----:B-1----:R-:W-:Y:S01]  /*2380*/  FSEL R38, R32, -INF , P3 ;  /* 0xff80000020267808 */ /* 0x002fe20001800000 */
[----:B------:R-:W-:Y:S01]  /*2390*/  FMUL.FTZ R78, R78, UR6 ;  /* 0x000000064e4e7c20 */ /* 0x000fe20008410000 */
[----:B----4-:R-:W-:Y:S01]  /*23a0*/  FSEL R33, R33, -INF , P4 ;  /* 0xff80000021217808 */ /* 0x010fe20002000000 */
[----:B------:R-:W1:Y:S01]  /*23b0*/  MUFU.TANH R39, R39 ;  /* 0x0000002700277308 */ /* 0x000e620000002400 */
[----:B------:R-:W-:Y:S01]  /*23c0*/  ISETP.GT.AND P3, PT, R10, 0x9, PT ;  /* 0x000000090a00780c */ /* 0x000fe20003f64270 */
[----:B------:R-:W-:Y:S01]  /*23d0*/  FMUL.FTZ R12, R48, UR6 ;  /* 0x00000006300c7c20 */ /* 0x000fe20008410000 */
[----:B---3--:R-:W-:Y:S01]  /*23e0*/  FSEL R102, R30, -INF , P5 ;  /* 0xff8000001e667808 */ /* 0x008fe20002800000 */
[----:B------:R-:W-:Y:S01]  /*23f0*/  FMUL.FTZ R79, R79, UR6 ;  /* 0x000000064f4f7c20 */ /* 0x000fe20008410000 */
[----:B------:R-:W-:Y:S01]  /*2400*/  FMNMX.FTZ R5, R38, R33, !PT ;  /* 0x0000002126057209 */ /* 0x000fe20007810000 */
[----:B------:R-:W-:Y:S01]  /*2410*/  FMUL.FTZ R82, R82, UR6 ;  /* 0x0000000652527c20 */ /* 0x000fe20008410000 */
[----:B------:R-:W-:Y:S01]  /*2420*/  ISETP.GT.AND P4, PT, R10, 0x10, PT ;  /* 0x000000100a00780c */ /* 0x000fe20003f84270 */
[----:B------:R-:W3:Y:S01]  /*2430*/  MUFU.TANH R42, R42 ;  /* 0x0000002a002a7308 */ /* 0x000ee20000002400 */
[----:B------:R-:W-:Y:S01]  /*2440*/  FSEL R104, R104, -INF , P3 ;  /* 0xff80000068687808 */ /* 0x000fe20001800000 */
[----:B------:R-:W-:Y:S01]  /*2450*/  FMUL.FTZ R11, R52, UR6 ;  /* 0x00000006340b7c20 */ /* 0x000fe20008410000 */
[----:B------:R-:W-:Y:S01]  /*2460*/  FMNMX.FTZ R5, R102, R5, !PT ;  /* 0x0000000566057209 */ /* 0x000fe20007810000 */
[----:B------:R-:W-:Y:S01]  /*2470*/  FMUL.FTZ R15, R44, UR6 ;  /* 0x000000062c0f7c20 */ /* 0x000fe20008410000 */
[----:B------:R-:W-:Y:S01]  /*2480*/  ISETP.GT.AND P3, PT, R10, 0x11, PT ;  /* 0x000000110a00780c */ /* 0x000fe20003f64270 */
[----:B------:R-:W-:Y:S01]  /*2490*/  FMUL.FTZ R83, R83, UR6 ;  /* 0x0000000653537c20 */ /* 0x000fe20008410000 */
[----:B0-----:R-:W-:Y:S01]  /*24a0*/  FSEL R106, R34, -INF , P4 ;  /* 0xff800000226a7808 */ /* 0x001fe20002000000 */
[----:B------:R-:W0:Y:S01]  /*24b0*/  MUFU.TANH R43, R43 ;  /* 0x0000002b002b7308 */ /* 0x000e220000002400 */
[----:B------:R-:W-:Y:S01]  /*24c0*/  FMNMX.FTZ R5, R104, R5, !PT ;  /* 0x0000000568057209 */ /* 0x000fe20007810000 */
[----:B------:R-:W-:Y:S01]  /*24d0*/  FMUL.FTZ R86, R86, UR6 ;  /* 0x0000000656567c20 */ /* 0x000fe20008410000 */
[----:B------:R-:W-:Y:S01]  /*24e0*/  ISETP.GT.AND P4, PT, R10, 0x18, PT ;  /* 0x000000180a00780c */ /* 0x000fe20003f84270 */
[----:B------:R-:W-:Y:S01]  /*24f0*/  FMUL.FTZ R2, R56, UR6 ;  /* 0x0000000638027c20 */ /* 0x000fe20008410000 */
[----:B--2---:R-:W-:Y:S01]  /*2500*/  FSEL R108, R35, -INF , P3 ;  /* 0xff800000236c7808 */ /* 0x004fe20001800000 */
[----:B------:R-:W-:Y:S01]  /*2510*/  FMUL.FTZ R87, R87, UR6 ;  /* 0x0000000657577c20 */ /* 0x000fe20008410000 */
[----:B------:R-:W-:Y:S01]  /*2520*/  FMNMX.FTZ R5, R106, R5, !PT ;  /* 0x000000056a057209 */ /* 0x000fe20007810000 */
[----:B------:R-:W2:Y:S01]  /*2530*/  MUFU.TANH R46, R46 ;  /* 0x0000002e002e7308 */ /* 0x000ea20000002400 */
[----:B------:R-:W-:Y:S01]  /*2540*/  ISETP.GT.AND P3, PT, R10, 0x19, PT ;  /* 0x000000190a00780c */ /* 0x000fe20003f64270 */
[----:B------:R-:W-:Y:S01]  /*2550*/  SHFL.IDX PT, R26, R26, RZ, 0x1c1f ;  /* 0x001c1fff1a1a7589 */ /* 0x000fe200000e0000 */
[----:B------:R-:W-:Y:S01]  /*2560*/  FSEL R110, R110, -INF , P4 ;  /* 0xff8000006e6e7808 */ /* 0x000fe20002000000 */
[----:B------:R-:W-:Y:S01]  /*2570*/  ULDC UR4, c[0x0][0x988] ;  /* 0x0002620000047ab9 */ /* 0x000fe20000000800 */
[----:B------:R-:W-:Y:S01]  /*2580*/  FMNMX.FTZ R5, R108, R5, !PT ;  /* 0x000000056c057209 */ /* 0x000fe20007810000 */
[----:B------:R-:W-:Y:S01]  /*2590*/  FMUL.FTZ R88, R24, UR6 ;  /* 0x0000000618587c20 */ /* 0x000fe20008410000 */
[----:B------:R-:W-:Y:S01]  /*25a0*/  ISETP.GT.AND P4, PT, R10, 0x20, PT ;  /* 0x000000200a00780c */ /* 0x000fe20003f84270 */
[----:B------:R-:W4:Y:S01]  /*25b0*/  MUFU.TANH R47, R47 ;  /* 0x0000002f002f7308 */ /* 0x000f220000002400 */
[----:B-1----:R-:W-:Y:S01]  /*25c0*/  FSEL R112, R39, -INF , P3 ;  /* 0xff80000027707808 */ /* 0x002fe20001800000 */
[----:B------:R-:W-:Y:S01]  /*25d0*/  FMUL.FTZ R64, R64, UR6 ;  /* 0x0000000640407c20 */ /* 0x000fe20008410000 */
[----:B------:R-:W-:Y:S01]  /*25e0*/  FMNMX.FTZ R5, R110, R5, !PT ;  /* 0x000000056e057209 */ /* 0x000fe20007810000 */
[----:B------:R-:W-:Y:S01]  /*25f0*/  FMUL.FTZ R24, R37, UR6 ;  /* 0x0000000625187c20 */ /* 0x000fe20008410000 */
[----:B------:R-:W-:Y:S01]  /*2600*/  ISETP.GT.AND P3, PT, R10, 0x21, PT ;  /* 0x000000210a00780c */ /* 0x000fe20003f64270 */
[----:B------:R-:W-:Y:S01]  /*2610*/  FMUL.FTZ R68, R68, UR6 ;  /* 0x0000000644447c20 */ /* 0x000fe20008410000 */
[----:B---3--:R-:W-:Y:S01]  /*2620*/  FSEL R114, R42, -INF , P4 ;  /* 0xff8000002a727808 */ /* 0x008fe20002000000 */
[----:B------:R-:W1:Y:S01]  /*2630*/  MUFU.TANH R50, R50 ;  /* 0x0000003200327308 */ /* 0x000e620000002400 */
[----:B------:R-:W-:Y:S01]  /*2640*/  FMNMX.FTZ R5, R112, R5, !PT ;  /* 0x0000000570057209 */ /* 0x000fe20007810000 */
[----:B------:R-:W-:Y:S01]  /*2650*/  FMUL.FTZ R21, R41, UR6 ;  /* 0x0000000629157c20 */ /* 0x000fe20008410000 */
[----:B------:R-:W-:Y:S01]  /*2660*/  ISETP.GT.AND P4, PT, R10, 0x28, PT ;  /* 0x000000280a00780c */ /* 0x000fe20003f84270 */
[----:B------:R-:W-:Y:S01]  /*2670*/  FMUL.FTZ R72, R72, UR6 ;  /* 0x0000000648487c20 */ /* 0x000fe20008410000 */
[----:B0-----:R-:W-:Y:S01]  /*2680*/  FSEL R100, R43, -INF , P3 ;  /* 0xff8000002b647808 */ /* 0x001fe20001800000 */
[----:B------:R-:W-:Y:S01]  /*2690*/  FMUL.FTZ R76, R76, UR6 ;  /* 0x000000064c4c7c20 */ /* 0x000fe20008410000 */
[----:B------:R-:W-:Y:S01]  /*26a0*/  FMNMX.FTZ R5, R114, R5, !PT ;  /* 0x0000000572057209 */ /* 0x000fe20007810000 */
[----:B------:R-:W0:Y:S01]  /*26b0*/  MUFU.TANH R51, R51 ;  /* 0x0000003300337308 */ /* 0x000e220000002400 */
[----:B------:R-:W-:Y:S01]  /*26c0*/  ISETP.GT.AND P3, PT, R10, 0x29, PT ;  /* 0x000000290a00780c */ /* 0x000fe20003f64270 */
[----:B------:R-:W-:Y:S01]  /*26d0*/  FMUL.FTZ R14, R45, UR6 ;  /* 0x000000062d0e7c20 */ /* 0x000fe20008410000 */
[----:B--2---:R-:W-:Y:S01]  /*26e0*/  FSEL R98, R46, -INF , P4 ;  /* 0xff8000002e627808 */ /* 0x004fe20002000000 */
[----:B------:R-:W-:Y:S01]  /*26f0*/  FMUL.FTZ R80, R80, UR6 ;  /* 0x0000000650507c20 */ /* 0x000fe20008410000 */
[----:B------:R-:W-:Y:S01]  /*2700*/  FMNMX.FTZ R5, R100, R5, !PT ;  /* 0x0000000564057209 */ /* 0x000fe20007810000 */
[----:B------:R-:W-:Y:S01]  /*2710*/  FMUL.FTZ R13, R49, UR6 ;  /* 0x00000006310d7c20 */ /* 0x000fe20008410000 */
[----:B------:R-:W-:Y:S01]  /*2720*/  ISETP.GT.AND P4, PT, R10, 0x30, PT ;  /* 0x000000300a00780c */ /* 0x000fe20003f84270 */
[----:B------:R-:W2:Y:S01]  /*2730*/  MUFU.TANH R54, R54 ;  /* 0x0000003600367308 */ /* 0x000ea20000002400 */
[----:B----4-:R-:W-:Y:S01]  /*2740*/  FSEL R96, R47, -INF , P3 ;  /* 0xff8000002f607808 */ /* 0x010fe20001800000 */
[----:B------:R-:W-:Y:S01]  /*2750*/  FMUL.FTZ R84, R84, UR6 ;  /* 0x0000000654547c20 */ /* 0x000fe20008410000 */
[----:B------:R-:W-:Y:S01]  /*2760*/  FMNMX.FTZ R35, R98, R5, !PT ;  /* 0x0000000562237209 */ /* 0x000fe20007810000 */
[----:B------:R-:W-:Y:S01]  /*2770*/  FMUL.FTZ R5, R74, UR6 ;  /* 0x000000064a057c20 */ /* 0x000fe20008410000 */
[----:B------:R-:W-:Y:S01]  /*2780*/  ISETP.GT.AND P3, PT, R10, 0x31, PT ;  /* 0x000000310a00780c */ /* 0x000fe20003f64270 */
[----:B------:R-:W-:Y:S01]  /*2790*/  FMUL.FTZ R4, R53, UR6 ;  /* 0x0000000635047c20 */ /* 0x000fe20008410000 */
[----:B-1----:R-:W-:Y:S01]  /*27a0*/  FSEL R94, R50, -INF , P4 ;  /* 0xff800000325e7808 */ /* 0x002fe20002000000 */
        /* <DEDUP_REMOVED lines=8> */
[----:B------:R-:W-:Y:S01]  /*2830*/  MUFU.TANH R58, R58 ;  /* 0x0000003a003a7308 */ /* 0x000fe20000002400 */
[----:B------:R-:W-:Y:S01]  /*2840*/  ISETP.GT.AND P3, PT, R10, 0x39, PT ;  /* 0x000000390a00780c */ /* 0x000fe20003f64270 */
[----:B------:R-:W-:Y:S01]  /*2850*/  FMUL.FTZ R65, R65, UR6 ;  /* 0x0000000641417c20 */ /* 0x000fe20008410000 */
[----:B--2---:R-:W-:Y:S01]  /*2860*/  FSEL R74, R54, -INF , P4 ;  /* 0xff800000364a7808 */ /* 0x004fe20002000000 */
[----:B------:R-:W-:Y:S01]  /*2870*/  FMUL.FTZ R69, R69, UR6 ;  /* 0x0000000645457c20 */ /* 0x000fe20008410000 */
[----:B------:R-:W-:Y:S01]  /*2880*/  FMNMX.FTZ R35, R92, R35, !PT ;  /* 0x000000235c237209 */ /* 0x000fe20007810000 */
[----:B------:R-:W-:Y:S01]  /*2890*/  FMUL.FTZ R73, R73, UR6 ;  /* 0x0000000649497c20 */ /* 0x000fe20008410000 */
[----:B------:R-:W-:Y:S01]  /*28a0*/  ISETP.GT.AND P4, PT, R10, 0x40, PT ;  /* 0x000000400a00780c */ /* 0x000fe20003f84270 */
[----:B------:R-:W0:Y:S01]  /*28b0*/  MUFU.TANH R59, R59 ;  /* 0x0000003b003b7308 */ /* 0x000e220000002400 */
[----:B------:R-:W-:Y:S01]  /*28c0*/  FMNMX.FTZ R35, R74, R35, !PT ;  /* 0x000000234a237209 */ /* 0x000fe20007810000 */
[----:B------:R-:W-:Y:S01]  /*28d0*/  FMUL.FTZ R77, R77, UR6 ;  /* 0x000000064d4d7c20 */ /* 0x000fe20008410000 */
[----:B------:R-:W-:Y:S01]  /*28e0*/  FMUL.FTZ R81, R81, UR6 ;  /* 0x0000000651517c20 */ /* 0x000fe20008410000 */
[----:B------:R-:W-:Y:S01]  /*28f0*/  FMUL.FTZ R85, R85, UR6 ;  /* 0x0000000655557c20 */ /* 0x000fe20008410000 */
[----:B------:R2:W-:Y:S01]  /*2900*/  @!P1 SYNCS.ARRIVE.TRANS64.RED.A1T0 RZ, [R0+URZ], RZ ;  /* 0x000000ff00ff99a7 */ /* 0x0005e2000810043f */
[----:B------:R-:W-:Y:S01]  /*2910*/  @UP0 ULDC UR6, c[0x0][0x44c] ;  /* 0x0001130000060ab9 */ /* 0x000fe20000000800 */
[----:B------:R-:W-:Y:S01]  /*2920*/  UIMAD UR8, UR60, UR8, -UR9 ;  /* 0x000000083c0872a4 */ /* 0x000fe2000f8e0a09 */
[----:B------:R-:W3:Y:S01]  /*2930*/  MUFU.TANH R36, R62 ;  /* 0x0000003e00247308 */ /* 0x000ee20000002400 */
[----:B------:R-:W-:-:S07]  /*2940*/  UMOV UR5, UR39 ;  /* 0x0000002700057c82 */ /* 0x000fce0008000000 */
[----:B------:R-:W4:Y:S08]  /*2950*/  MUFU.TANH R63, R63 ;  /* 0x0000003f003f7308 */ /* 0x000f300000002400 */
[----:B------:R1:W-:Y:S08]  /*2960*/  MUFU.TANH R40, R70 ;  /* 0x0000004600287308 */ /* 0x0003f00000002400 */
[----:B------:R5:W2:Y:S01]  /*2970*/  MUFU.TANH R32, R66 ;  /* 0x0000004200207308 */ /* 0x000aa20000002400 */
[----:B-1----:R-:W-:-:S02]  /*2980*/  FSEL R70, R55, -INF , P3 ;  /* 0xff80000037467808 */ /* 0x002fc40001800000 */
[----:B------:R-:W-:Y:S02]  /*2990*/  ISETP.GT.AND P3, PT, R10, 0x41, PT ;  /* 0x000000410a00780c */ /* 0x000fe40003f64270 */
[----:B------:R-:W-:Y:S02]  /*29a0*/  FMNMX.FTZ R35, R70, R35, !PT ;  /* 0x0000002346237209 */ /* 0x000fe40007810000 */
[----:B0-----:R-:W-:Y:S01]  /*29b0*/  FSEL R62, R59, -INF , P3 ;  /* 0xff8000003b3e7808 */ /* 0x001fe20001800000 */
[----:B------:R-:W0:Y:S01]  /*29c0*/  MUFU.TANH R67, R67 ;  /* 0x0000004300437308 */ /* 0x000e220000002400 */
[----:B-----5:R-:W-:Y:S02]  /*29d0*/  FSEL R66, R58, -INF , P4 ;  /* 0xff8000003a427808 */ /* 0x020fe40002000000 */
[----:B------:R-:W-:Y:S02]  /*29e0*/  ISETP.GT.AND P4, PT, R10, 0x48, PT ;  /* 0x000000480a00780c */ /* 0x000fe40003f84270 */
[----:B------:R-:W-:-:S02]  /*29f0*/  FMNMX.FTZ R35, R66, R35, !PT ;  /* 0x0000002342237209 */ /* 0x000fc40007810000 */
[----:B------:R-:W-:Y:S01]  /*2a00*/  ISETP.GT.AND P3, PT, R10, 0x49, PT ;  /* 0x000000490a00780c */ /* 0x000fe20003f64270 */
[----:B------:R-:W1:Y:S01]  /*2a10*/  MUFU.TANH R42, R71 ;  /* 0x00000047002a7308 */ /* 0x000e620000002400 */
[----:B---3--:R-:W-:Y:S02]  /*2a20*/  FSEL R30, R36, -INF , P4 ;  /* 0xff800000241e7808 */ /* 0x008fe40002000000 */
[----:B------:R-:W-:Y:S02]  /*2a30*/  FMNMX.FTZ R35, R62, R35, !PT ;  /* 0x000000233e237209 */ /* 0x000fe40007810000 */
[----:B------:R-:W-:Y:S02]  /*2a40*/  ISETP.GT.AND P4, PT, R10, 0x50, PT ;  /* 0x000000500a00780c */ /* 0x000fe40003f84270 */
[----:B----4-:R-:W-:Y:S01]  /*2a50*/  FSEL R34, R63, -INF , P3 ;  /* 0xff8000003f227808 */ /* 0x010fe20001800000 */
[----:B------:R-:W3:Y:S01]  /*2a60*/  MUFU.TANH R5, R5 ;  /* 0x0000000500057308 */ /* 0x000ee20000002400 */
[----:B------:R-:W-:-:S02]  /*2a70*/  FMNMX.FTZ R35, R30, R35, !PT ;  /* 0x000000231e237209 */ /* 0x000fc40007810000 */
[----:B------:R-:W-:Y:S02]  /*2a80*/  ISETP.GT.AND P3, PT, R10, 0x51, PT ;  /* 0x000000510a00780c */ /* 0x000fe40003f64270 */
[----:B--2---:R-:W-:Y:S02]  /*2a90*/  FSEL R32, R32, -INF , P4 ;  /* 0xff80000020207808 */ /* 0x004fe40002000000 */
[----:B------:R-:W-:Y:S01]  /*2aa0*/  FMNMX.FTZ R35, R34, R35, !PT ;  /* 0x0000002322237209 */ /* 0x000fe20007810000 */
[----:B------:R-:W2:Y:S01]  /*2ab0*/  MUFU.TANH R46, R75 ;  /* 0x0000004b002e7308 */ /* 0x000ea20000002400 */
[----:B------:R-:W-:Y:S02]  /*2ac0*/  ISETP.GT.AND P4, PT, R10, 0x58, PT ;  /* 0x000000580a00780c */ /* 0x000fe40003f84270 */
[----:B0-----:R-:W-:Y:S02]  /*2ad0*/  FSEL R36, R67, -INF , P3 ;  /* 0xff80000043247808 */ /* 0x001fe40001800000 */
[----:B------:R-:W-:-:S02]  /*2ae0*/  FMNMX.FTZ R35, R32, R35, !PT ;  /* 0x0000002320237209 */ /* 0x000fc40007810000 */
[----:B------:R-:W-:Y:S01]  /*2af0*/  ISETP.GT.AND P3, PT, R10, 0x59, PT ;  /* 0x000000590a00780c */ /* 0x000fe20003f64270 */
[----:B------:R-:W0:Y:S01]  /*2b00*/  MUFU.TANH R48, R78 ;  /* 0x0000004e00307308 */ /* 0x000e220000002400 */
[----:B------:R-:W-:Y:S02]  /*2b10*/  FSEL R40, R40, -INF , P4 ;  /* 0xff80000028287808 */ /* 0x000fe40002000000 */
[----:B------:R-:W-:Y:S02]  /*2b20*/  FMNMX.FTZ R35, R36, R35, !PT ;  /* 0x0000002324237209 */ /* 0x000fe40007810000 */
[----:B------:R-:W-:Y:S02]  /*2b30*/  ISETP.GT.AND P4, PT, R10, 0x60, PT ;  /* 0x000000600a00780c */ /* 0x000fe40003f84270 */
[----:B-1----:R-:W-:Y:S01]  /*2b40*/  FSEL R42, R42, -INF , P3 ;  /* 0xff8000002a2a7808 */ /* 0x002fe20001800000 */
[----:B------:R-:W1:Y:S01]  /*2b50*/  MUFU.TANH R50, R79 ;  /* 0x0000004f00327308 */ /* 0x000e620000002400 */
[----:B------:R-:W-:-:S02]  /*2b60*/  FMNMX.FTZ R35, R40, R35, !PT ;  /* 0x0000002328237209 */ /* 0x000fc40007810000 */
[----:B------:R-:W-:Y:S02]  /*2b70*/  ISETP.GT.AND P3, PT, R10, 0x61, PT ;  /* 0x000000610a00780c */ /* 0x000fe40003f64270 */
[----:B---3--:R-:W-:Y:S02]  /*2b80*/  FSEL R44, R5, -INF , P4 ;  /* 0xff800000052c7808 */ /* 0x008fe40002000000 */
[----:B------:R-:W-:Y:S01]  /*2b90*/  FMNMX.FTZ R35, R42, R35, !PT ;  /* 0x000000232a237209 */ /* 0x000fe20007810000 */
[----:B------:R-:W3:Y:S01]  /*2ba0*/  MUFU.TANH R52, R82 ;  /* 0x0000005200347308 */ /* 0x000ee20000002400 */
[----:B------:R-:W-:Y:S02]  /*2bb0*/  ISETP.GT.AND P4, PT, R10, 0x68, PT ;  /* 0x000000680a00780c */ /* 0x000fe40003f84270 */
[----:B--2---:R-:W-:Y:S02]  /*2bc0*/  FSEL R46, R46, -INF , P3 ;  /* 0xff8000002e2e7808 */ /* 0x004fe40001800000 */
[----:B------:R-:W-:-:S02]  /*2bd0*/  FMNMX.FTZ R35, R44, R35, !PT ;  /* 0x000000232c237209 */ /* 0x000fc40007810000 */
[----:B------:R-:W-:Y:S01]  /*2be0*/  ISETP.GT.AND P3, PT, R10, 0x69, PT ;  /* 0x000000690a00780c */ /* 0x000fe20003f64270 */
[----:B------:R-:W2:Y:S01]  /*2bf0*/  MUFU.TANH R54, R83 ;  /* 0x0000005300367308 */ /* 0x000ea20000002400 */
[----:B0-----:R-:W-:Y:S02]  /*2c00*/  FSEL R48, R48, -INF , P4 ;  /* 0xff80000030307808 */ /* 0x001fe40002000000 */
[----:B------:R-:W-:Y:S02]  /*2c10*/  FMNMX.FTZ R35, R46, R35, !PT ;  /* 0x000000232e237209 */ /* 0x000fe40007810000 */
[----:B------:R-:W-:Y:S02]  /*2c20*/  ISETP.GT.AND P4, PT, R10, 0x70, PT ;  /* 0x000000700a00780c */ /* 0x000fe40003f84270 */
[----:B-1----:R-:W-:Y:S01]  /*2c30*/  FSEL R50, R50, -INF , P3 ;  /* 0xff80000032327808 */ /* 0x002fe20001800000 */
[----:B------:R-:W0:Y:S01]  /*2c40*/  MUFU.TANH R56, R86 ;  /* 0x0000005600387308 */ /* 0x000e220000002400 */
[----:B------:R-:W-:-:S02]  /*2c50*/  FMNMX.FTZ R35, R48, R35, !PT ;  /* 0x0000002330237209 */ /* 0x000fc40007810000 */
[----:B------:R-:W-:Y:S02]  /*2c60*/  ISETP.GT.AND P3, PT, R10, 0x71, PT ;  /* 0x000000710a00780c */ /* 0x000fe40003f64270 */
[----:B---3--:R-:W-:Y:S02]  /*2c70*/  FSEL R52, R52, -INF , P4 ;  /* 0xff80000034347808 */ /* 0x008fe40002000000 */
[----:B------:R-:W-:Y:S01]  /*2c80*/  FMNMX.FTZ R35, R50, R35, !PT ;  /* 0x0000002332237209 */ /* 0x000fe20007810000 */
[----:B------:R-:W1:Y:S01]  /*2c90*/  MUFU.TANH R58, R87 ;  /* 0x00000057003a7308 */ /* 0x000e620000002400 */
[----:B------:R-:W-:Y:S02]  /*2ca0*/  ISETP.GT.AND P4, PT, R10, 0x78, PT ;  /* 0x000000780a00780c */ /* 0x000fe40003f84270 */
[----:B--2---:R-:W-:Y:S02]  /*2cb0*/  FSEL R54, R54, -INF , P3 ;  /* 0xff80000036367808 */ /* 0x004fe40001800000 */
[----:B------:R-:W-:-:S02]  /*2cc0*/  FMNMX.FTZ R35, R52, R35, !PT ;  /* 0x0000002334237209 */ /* 0x000fc40007810000 */
[----:B------:R-:W-:Y:S01]  /*2cd0*/  ISETP.GT.AND P3, PT, R10, 0x79, PT ;  /* 0x000000790a00780c */ /* 0x000fe20003f64270 */
[----:B------:R-:W2:Y:S01]  /*2ce0*/  MUFU.TANH R88, R88 ;  /* 0x0000005800587308 */ /* 0x000ea20000002400 */
[----:B0-----:R-:W-:Y:S02]  /*2cf0*/  FSEL R56, R56, -INF , P4 ;  /* 0xff80000038387808 */ /* 0x001fe40002000000 */
[----:B------:R-:W-:-:S04]  /*2d00*/  FMNMX.FTZ R35, R54, R35, !PT ;  /* 0x0000002336237209 */ /* 0x000fc80007810000 */
[----:B------:R-:W-:Y:S01]  /*2d10*/  FMNMX.FTZ R35, R56, R35, !PT ;  /* 0x0000002338237209 */ /* 0x000fe20007810000 */
[----:B------:R-:W0:Y:S01]  /*2d20*/  MUFU.TANH R89, R89 ;  /* 0x0000005900597308 */ /* 0x000e220000002400 */
[----:B-1----:R-:W-:-:S04]  /*2d30*/  FSEL R58, R58, -INF , P3 ;  /* 0xff8000003a3a7808 */ /* 0x002fc80001800000 */
[----:B------:R-:W-:-:S03]  /*2d40*/  FMNMX.FTZ R35, R58, R35, !PT ;  /* 0x000000233a237209 */ /* 0x000fc60007810000 */
[----:B------:R-:W1:Y:S02]  /*2d50*/  MUFU.TANH R91, R91 ;  /* 0x0000005b005b7308 */ /* 0x000e640000002400 */
[----:B------:R-:W3:Y:S06]  /*2d60*/  SHFL.BFLY PT, R10, R35, 0x2, 0x1f ;  /* 0x0c401f00230a7f89 */ /* 0x000eec00000e0000 */
[----:B------:R-:W4:Y:S08]  /*2d70*/  MUFU.TANH R90, R90 ;  /* 0x0000005a005a7308 */ /* 0x000f300000002400 */
[----:B------:R-:W5:Y:S08]  /*2d80*/  MUFU.TANH R28, R28 ;  /* 0x0000001c001c7308 */ /* 0x000f700000002400 */
[----:B------:R-:W5:Y:S01]  /*2d90*/  MUFU.TANH R29, R29 ;  /* 0x0000001d001d7308 */ /* 0x000f620000002400 */
[----:B---3--:R-:W-:-:S05]  /*2da0*/  FMNMX.FTZ R5, R35, R10, !PT ;  /* 0x0000000a23057209 */ /* 0x008fca0007810000 */
[----:B------:R-:W3:Y:S02]  /*2db0*/  SHFL.BFLY PT, R10, R5, 0x1, 0x1f ;  /* 0x0c201f00050a7f89 */ /* 0x000ee400000e0000 */
[----:B------:R-:W5:Y:S08]  /*2dc0*/  MUFU.TANH R25, R25 ;  /* 0x0000001900197308 */ /* 0x000f700000002400 */
[----:B------:R1:W-:Y:S08]  /*2dd0*/  MUFU.TANH R37, R64 ;  /* 0x0000004000257308 */ /* 0x0003f00000002400 */
[----:B------:R-:W5:Y:S01]  /*2de0*/  MUFU.TANH R24, R24 ;  /* 0x0000001800187308 */ /* 0x000f620000002400 */
[----:B---3--:R-:W-:Y:S01]  /*2df0*/  FMNMX.FTZ R10, R5, R10, !PT ;  /* 0x0000000a050a7209 */ /* 0x008fe20007810000 */
[----:B------:R-:W-:-:S06]  /*2e00*/  IMAD.U32 R5, RZ, RZ, UR4 ;  /* 0x00000004ff057e24 */ /* 0x000fcc000f8e00ff */
[----:B------:R-:W-:Y:S01]  /*2e10*/  MUFU.TANH R20, R20 ;  /* 0x0000001400147308 */ /* 0x000fe20000002400 */
[----:B------:R-:W-:Y:S01]  /*2e20*/  UIADD3 UR4, UR7, -0x2, URZ ;  /* 0xfffffffe07047890 */ /* 0x000fe2000fffe03f */
[C---:B------:R-:W-:Y:S01]  /*2e30*/  FSETP.NEU.FTZ.AND P3, PT, R10.reuse, -INF , PT ;  /* 0xff8000000a00780b */ /* 0x040fe20003f7d000 */
[----:B------:R-:W-:Y:S01]  /*2e40*/  FMUL.FTZ R35, R10, R5 ;  /* 0x000000050a237220 */ /* 0x000fe20000410000 */
[----:B------:R-:W-:-:S04]  /*2e50*/  UIMAD.WIDE.U32 UR6, UR39, UR6, URZ ;  /* 0x00000006270672a5 */ /* 0x000fc8000f8e003f */
[----:B------:R-:W-:Y:S01]  /*2e60*/  FSEL R35, R35, RZ, P3 ;  /* 0x000000ff23237208 */ /* 0x000fe20001800000 */
[----:B------:R5:W-:Y:S04]  /*2e70*/  MUFU.TANH R39, R68 ;  /* 0x0000004400277308 */ /* 0x000be80000002400 */
[-CC-:B------:R-:W-:Y:S01]  /*2e80*/  FFMA.FTZ R181, R38, R5.reuse, -R35.reuse ;  /* 0x0000000526b57223 */ /* 0x180fe20000010823 */
[----:B------:R-:W-:Y:S02]  /*2e90*/  VIADD R38, R31, -UR9 ;  /* 0x800000091f267c36 */ /* 0x000fe40008000000 */
[-CC-:B------:R-:W-:Y:S01]  /*2ea0*/  FFMA.FTZ R183, R102, R5.reuse, -R35.reuse ;  /* 0x0000000566b77223 */ /* 0x180fe20000010823 */
[-CC-:B------:R-:W-:Y:S01]  /*2eb0*/  FFMA.FTZ R177, R106, R5.reuse, -R35.reuse ;  /* 0x000000056ab17223 */ /* 0x180fe20000010823 */
[----:B------:R-:W3:Y:S01]  /*2ec0*/  MUFU.TANH R21, R21 ;  /* 0x0000001500157308 */ /* 0x000ee20000002400 */
[-C--:B------:R-:W-:Y:S01]  /*2ed0*/  FFMA.FTZ R108, R108, R5.reuse, -R35 ;  /* 0x000000056c6c7223 */ /* 0x080fe20000010823 */
[----:B------:R-:W-:Y:S01]  /*2ee0*/  VIADDMNMX R27, R26, R38, R27, PT ;  /* 0x000000261a1b7246 */ /* 0x000fe2000380011b */
[-CC-:B------:R-:W-:Y:S01]  /*2ef0*/  FFMA.FTZ R38, R104, R5.reuse, -R35.reuse ;  /* 0x0000000568267223 */ /* 0x180fe20000010823 */
[-CC-:B------:R-:W-:Y:S01]  /*2f00*/  FFMA.FTZ R175, R98, R5.reuse, -R35.reuse ;  /* 0x0000000562af7223 */ /* 0x180fe20000010823 */
[-CC-:B------:R-:W-:Y:S01]  /*2f10*/  FFMA.FTZ R179, R110, R5.reuse, -R35.reuse ;  /* 0x000000056eb37223 */ /* 0x180fe20000010823 */
[C---:B------:R-:W-:Y:S01]  /*2f20*/  ISETP.GT.AND P3, PT, R27.reuse, RZ, PT ;  /* 0x000000ff1b00720c */ /* 0x040fe20003f64270 */
[-CC-:B------:R-:W-:Y:S01]  /*2f30*/  FFMA.FTZ R112, R112, R5.reuse, -R35.reuse ;  /* 0x0000000570707223 */ /* 0x180fe20000010823 */
[C---:B------:R-:W-:Y:S01]  /*2f40*/  ISETP.GT.AND P4, PT, R27.reuse, 0x1, PT ;  /* 0x000000011b00780c */ /* 0x040fe20003f84270 */
[----:B------:R3:W-:Y:S01]  /*2f50*/  MUFU.TANH R116, R72 ;  /* 0x0000004800747308 */ /* 0x0007e20000002400 */
[----:B------:R-:W-:Y:S01]  /*2f60*/  ISETP.GT.AND P5, PT, R27, 0x8, PT ;  /* 0x000000081b00780c */ /* 0x000fe20003fa4270 */
[-CC-:B------:R-:W-:Y:S01]  /*2f70*/  FFMA.FTZ R169, R94, R5.reuse, -R35.reuse ;  /* 0x000000055ea97223 */ /* 0x180fe20000010823 */
[----:B--2---:R-:W-:Y:S01]  /*2f80*/  FSEL R88, R88, -INF , P3 ;  /* 0xff80000058587808 */ /* 0x004fe20001800000 */
[-CC-:B------:R-:W-:Y:S01]  /*2f90*/  FFMA.FTZ R173, R114, R5.reuse, -R35.reuse ;  /* 0x0000000572ad7223 */ /* 0x180fe20000010823 */
[----:B0-----:R-:W-:Y:S01]  /*2fa0*/  FSEL R89, R89, -INF , P4 ;  /* 0xff80000059597808 */ /* 0x001fe20002000000 */
[-CC-:B------:R-:W-:Y:S01]  /*2fb0*/  FFMA.FTZ R171, R74, R5.reuse, -R35.reuse ;  /* 0x000000054aab7223 */ /* 0x180fe20000010823 */
[----:B------:R-:W-:Y:S01]  /*2fc0*/  ISETP.GT.AND P3, PT, R27, 0x9, PT ;  /* 0x000000091b00780c */ /* 0x000fe20003f64270 */
[----:B------:R-:W-:Y:S01]  /*2fd0*/  MUFU.TANH R15, R15 ;  /* 0x0000000f000f7308 */ /* 0x000fe20000002400 */
[----:B-1----:R-:W-:Y:S01]  /*2fe0*/  FSEL R64, R91, -INF , P5 ;  /* 0xff8000005b407808 */ /* 0x002fe20002800000 */
[--C-:B------:R-:W-:Y:S01]  /*2ff0*/  FFMA.FTZ R165, R66, R5, -R35.reuse ;  /* 0x0000000542a57223 */ /* 0x100fe20000010823 */
[----:B------:R-:W-:Y:S01]  /*3000*/  FMNMX.FTZ R31, R88, R89, !PT ;  /* 0x00000059581f7209 */ /* 0x000fe20007810000 */
[-CC-:B------:R-:W-:Y:S01]  /*3010*/  FFMA.FTZ R33, R33, R5.reuse, -R35.reuse ;  /* 0x0000000521217223 */ /* 0x180fe20000010823 */
[C---:B------:R-:W-:Y:S01]  /*3020*/  ISETP.GT.AND P4, PT, R27.reuse, 0x10, PT ;  /* 0x000000101b00780c */ /* 0x040fe20003f84270 */
[--C-:B------:R-:W-:Y:S01]  /*3030*/  FFMA.FTZ R167, R30, R5, -R35.reuse ;  /* 0x000000051ea77223 */ /* 0x100fe20000010823 */
[----:B----4-:R-:W-:Y:S01]  /*3040*/  FSEL R90, R90, -INF , P3 ;  /* 0xff8000005a5a7808 */ /* 0x010fe20001800000 */
[----:B------:R0:W-:Y:S01]  /*3050*/  MUFU.TANH R118, R76 ;  /* 0x0000004c00767308 */ /* 0x0001e20000002400 */
[----:B------:R-:W-:Y:S01]  /*3060*/  FMNMX.FTZ R31, R64, R31, !PT ;  /* 0x0000001f401f7209 */ /* 0x000fe20007810000 */
[-CC-:B------:R-:W-:Y:S01]  /*3070*/  FFMA.FTZ R30, R34, R5.reuse, -R35.reuse ;  /* 0x00000005221e7223 */ /* 0x180fe20000010823 */
[C---:B------:R-:W-:Y:S01]  /*3080*/  ISETP.GT.AND P3, PT, R27.reuse, 0x11, PT ;  /* 0x000000111b00780c */ /* 0x040fe20003f64270 */
[-CC-:B------:R-:W-:Y:S01]  /*3090*/  FFMA.FTZ R161, R32, R5.reuse, -R35.reuse ;  /* 0x0000000520a17223 */ /* 0x180fe20000010823 */
[----:B-----5:R-:W-:Y:S01]  /*30a0*/  FSEL R68, R28, -INF , P4 ;  /* 0xff8000001c447808 */ /* 0x020fe20002000000 */
[--C-:B------:R-:W-:Y:S01]  /*30b0*/  FFMA.FTZ R28, R70, R5, -R35.reuse ;  /* 0x00000005461c7223 */ /* 0x100fe20000010823 */
[----:B------:R-:W-:Y:S01]  /*30c0*/  FMNMX.FTZ R31, R90, R31, !PT ;  /* 0x0000001f5a1f7209 */ /* 0x000fe20007810000 */
[----:B------:R-:W1:Y:S01]  /*30d0*/  MUFU.TANH R14, R14 ;  /* 0x0000000e000e7308 */ /* 0x000e620000002400 */
[----:B------:R-:W-:Y:S01]  /*30e0*/  ISETP.GT.AND P4, PT, R27, 0x18, PT ;  /* 0x000000181b00780c */ /* 0x000fe20003f84270 */
[-CC-:B------:R-:W-:Y:S01]  /*30f0*/  FFMA.FTZ R32, R36, R5.reuse, -R35.reuse ;  /* 0x0000000524207223 */ /* 0x180fe20000010823 */
[----:B---3--:R-:W-:Y:S01]  /*3100*/  FSEL R72, R29, -INF , P3 ;  /* 0xff8000001d487808 */ /* 0x008fe20001800000 */
[--C-:B------:R-:W-:Y:S01]  /*3110*/  FFMA.FTZ R163, R40, R5, -R35.reuse ;  /* 0x0000000528a37223 */ /* 0x100fe20000010823 */
[----:B------:R-:W-:Y:S01]  /*3120*/  FMNMX.FTZ R31, R68, R31, !PT ;  /* 0x0000001f441f7209 */ /* 0x000fe20007810000 */
[-CC-:B------:R-:W-:Y:S01]  /*3130*/  FFMA.FTZ R42, R42, R5.reuse, -R35.reuse ;  /* 0x000000052a2a7223 */ /* 0x180fe20000010823 */
[----:B------:R-:W-:Y:S01]  /*3140*/  ISETP.GT.AND P3, PT, R27, 0x19, PT ;  /* 0x000000191b00780c */ /* 0x000fe20003f64270 */
[----:B------:R-:W-:Y:S01]  /*3150*/  MUFU.TANH R12, R12 ;  /* 0x0000000c000c7308 */ /* 0x000fe20000002400 */
[----:B0-----:R-:W-:Y:S01]  /*3160*/  FSEL R76, R25, -INF , P4 ;  /* 0xff800000194c7808 */ /* 0x001fe20002000000 */
[--C-:B------:R-:W-:Y:S01]  /*3170*/  FFMA.FTZ R44, R44, R5, -R35.reuse ;  /* 0x000000052c2c7223 */ /* 0x100fe20000010823 */
[----:B------:R-:W-:Y:S01]  /*3180*/  FMNMX.FTZ R31, R72, R31, !PT ;  /* 0x0000001f481f7209 */ /* 0x000fe20007810000 */
[-CC-:B------:R-:W-:Y:S01]  /*3190*/  FFMA.FTZ R46, R46, R5.reuse, -R35.reuse ;  /* 0x000000052e2e7223 */ /* 0x180fe20000010823 */
[C---:B------:R-:W-:Y:S01]  /*31a0*/  ISETP.GT.AND P4, PT, R27.reuse, 0x20, PT ;  /* 0x000000201b00780c */ /* 0x040fe20003f84270 */
[--C-:B------:R-:W-:Y:S01]  /*31b0*/  FFMA.FTZ R48, R48, R5, -R35.reuse ;  /* 0x0000000530307223 */ /* 0x100fe20000010823 */
[----:B------:R-:W-:Y:S01]  /*31c0*/  FSEL R78, R24, -INF , P3 ;  /* 0xff800000184e7808 */ /* 0x000fe20001800000 */
[----:B------:R0:W-:Y:S01]  /*31d0*/  MUFU.TANH R120, R80 ;  /* 0x0000005000787308 */ /* 0x0001e20000002400 */
[----:B------:R-:W-:Y:S01]  /*31e0*/  FMNMX.FTZ R31, R76, R31, !PT ;  /* 0x0000001f4c1f7209 */ /* 0x000fe20007810000 */
[-CC-:B------:R-:W-:Y:S01]  /*31f0*/  FFMA.FTZ R50, R50, R5.reuse, -R35.reuse ;  /* 0x0000000532327223 */ /* 0x180fe20000010823 */
[----:B------:R-:W-:Y:S01]  /*3200*/  ISETP.GT.AND P3, PT, R27, 0x21, PT ;  /* 0x000000211b00780c */ /* 0x000fe20003f64270 */
[--C-:B------:R-:W-:Y:S01]  /*3210*/  FFMA.FTZ R52, R52, R5, -R35.reuse ;  /* 0x0000000534347223 */ /* 0x100fe20000010823 */
[----:B------:R-:W-:Y:S01]  /*3220*/  FMNMX.FTZ R31, R78, R31, !PT ;  /* 0x0000001f4e1f7209 */ /* 0x000fe20007810000 */
[-CC-:B------:R-:W-:Y:S01]  /*3230*/  FFMA.FTZ R54, R54, R5.reuse, -R35.reuse ;  /* 0x0000000536367223 */ /* 0x180fe20000010823 */
[----:B------:R-:W-:Y:S01]  /*3240*/  FSEL R82, R21, -INF , P3 ;  /* 0xff80000015527808 */ /* 0x000fe20001800000 */
[----:B------:R-:W2:Y:S01]  /*3250*/  MUFU.TANH R13, R13 ;  /* 0x0000000d000d7308 */ /* 0x000ea20000002400 */
[----:B0-----:R-:W-:Y:S01]  /*3260*/  FSEL R80, R20, -INF , P4 ;  /* 0xff80000014507808 */ /* 0x001fe20002000000 */
[-CC-:B------:R-:W-:Y:S01]  /*3270*/  FFMA.FTZ R20, R92, R5.reuse, -R35.reuse ;  /* 0x000000055c147223 */ /* 0x180fe20000010823 */
[C---:B------:R-:W-:Y:S01]  /*3280*/  ISETP.GT.AND P4, PT, R27.reuse, 0x28, PT ;  /* 0x000000281b00780c */ /* 0x040fe20003f84270 */
[----:B------:R-:W-:Y:S01]  /*3290*/  FFMA.FTZ R56, R56, R5, -R35 ;  /* 0x0000000538387223 */ /* 0x000fe20000010823 */
[----:B------:R-:W-:Y:S01]  /*32a0*/  FMNMX.FTZ R31, R80, R31, !PT ;  /* 0x0000001f501f7209 */ /* 0x000fe20007810000 */
[----:B------:R-:W-:Y:S01]  /*32b0*/  @UP0 ULDC UR9, c[0x0][0x450] ;  /* 0x0001140000090ab9 */ /* 0x000fe20000000800 */
[----:B------:R-:W-:Y:S01]  /*32c0*/  ISETP.GT.AND P3, PT, R27, 0x29, PT ;  /* 0x000000291b00780c */ /* 0x000fe20003f64270 */
[----:B------:R-:W0:Y:S01]  /*32d0*/  MUFU.TANH R11, R11 ;  /* 0x0000000b000b7308 */ /* 0x000e220000002400 */
[----:B------:R-:W-:Y:S01]  /*32e0*/  FMNMX.FTZ R31, R82, R31, !PT ;  /* 0x0000001f521f7209 */ /* 0x000fe20007810000 */
[----:B------:R-:W-:Y:S01]  /*32f0*/  @UP0 USHF.R.U32.HI UR5, URZ, UR9, UR7 ;  /* 0x000000093f050299 */ /* 0x000fe20008011607 */
[----:B-1----:R-:W-:-:S02]  /*3300*/  FSEL R86, R14, -INF , P3 ;  /* 0xff8000000e567808 */ /* 0x002fc40001800000 */
[----:B------:R-:W-:Y:S01]  /*3310*/  ISETP.GT.AND P3, PT, R27, 0x31, PT ;  /* 0x000000311b00780c */ /* 0x000fe20003f64270 */
[----:B------:R-:W-:Y:S02]  /*3320*/  UIADD3 UR8, UR8, UR5, URZ ;  /* 0x0000000508087290 */ /* 0x000fe4000fffe03f */
[----:B------:R1:W-:Y:S01]  /*3330*/  MUFU.TANH R122, R84 ;  /* 0x00000054007a7308 */ /* 0x0003e20000002400 */
[----:B--2---:R-:W-:Y:S01]  /*3340*/  FSEL R104, R13, -INF , P3 ;  /* 0xff8000000d687808 */ /* 0x004fe20001800000 */
[----:B------:R-:W-:Y:S01]  /*3350*/  USHF.R.S32.HI UR5, URZ, 0x1f, UR8 ;  /* 0x0000001f3f057899 */ /* 0x000fe20008011408 */
[----:B------:R-:W-:-:S03]  /*3360*/  ISETP.GT.AND P3, PT, R27, 0x39, PT ;  /* 0x000000391b00780c */ /* 0x000fc60003f64270 */
[----:B------:R-:W-:Y:S02]  /*3370*/  ULEA.HI UR5, UR5, UR8, URZ, 0x7 ;  /* 0x0000000805057291 */ /* 0x000fe4000f8f383f */
[----:B------:R-:W2:Y:S01]  /*3380*/  MUFU.TANH R4, R4 ;  /* 0x0000000400047308 */ /* 0x000ea20000002400 */
[----:B-1----:R-:W-:Y:S01]  /*3390*/  FSEL R84, R15, -INF , P4 ;  /* 0xff8000000f547808 */ /* 0x002fe20002000000 */
[----:B------:R-:W-:Y:S01]  /*33a0*/  USHF.R.S32.HI UR5, URZ, 0x7, UR5 ;  /* 0x000000073f057899 */ /* 0x000fe20008011405 */
[C---:B------:R-:W-:Y:S02]  /*33b0*/  ISETP.GT.AND P4, PT, R27.reuse, 0x30, PT ;  /* 0x000000301b00780c */ /* 0x040fe40003f84270 */
[----:B------:R-:W-:Y:S01]  /*33c0*/  FMNMX.FTZ R31, R84, R31, !PT ;  /* 0x0000001f541f7209 */ /* 0x000fe20007810000 */
[----:B------:R-:W-:Y:S01]  /*33d0*/  UISETP.LT.AND UP1, UPT, URZ, UR5, UPT ;  /* 0x000000053f00728c */ /* 0x000fe2000bf21270 */
[----:B------:R-:W-:Y:S01]  /*33e0*/  FSEL R102, R12, -INF , P4 ;  /* 0xff8000000c667808 */ /* 0x000fe20002000000 */
[----:B------:R-:W-:Y:S01]  /*33f0*/  MUFU.TANH R2, R2 ;  /* 0x0000000200027308 */ /* 0x000fe20000002400 */
[----:B------:R-:W-:Y:S01]  /*3400*/  FMNMX.FTZ R31, R86, R31, !PT ;  /* 0x0000001f561f7209 */ /* 0x000fe20007810000 */
[----:B------:R-:W-:Y:S01]  /*3410*/  USEL UR10, URZ, UR5, !UP1 ;  /* 0x000000053f0a7287 */ /* 0x000fe2000c800000 */
[----:B------:R-:W-:-:S02]  /*3420*/  ISETP.GT.AND P4, PT, R27, 0x38, PT ;  /* 0x000000381b00780c */ /* 0x000fc40003f84270 */
[----:B------:R-:W-:Y:S01]  /*3430*/  FMNMX.FTZ R31, R102, R31, !PT ;  /* 0x0000001f661f7209 */ /* 0x000fe20007810000 */
[----:B------:R-:W-:Y:S01]  /*3440*/  UISETP.GE.AND UP1, UPT, UR4, UR10, UPT ;  /* 0x0000000a0400728c */ /* 0x000fe2000bf26270 */
[----:B0-----:R-:W-:Y:S01]  /*3450*/  FSEL R106, R11, -INF , P4 ;  /* 0xff8000000b6a7808 */ /* 0x001fe20002000000 */
[----:B------:R-:W0:Y:S01]  /*3460*/  MUFU.TANH R3, R3 ;  /* 0x0000000300037308 */ /* 0x000e220000002400 */
[----:B------:R-:W-:Y:S01]  /*3470*/  FMNMX.FTZ R31, R104, R31, !PT ;  /* 0x0000001f681f7209 */ /* 0x000fe20007810000 */
[----:B------:R-:W-:Y:S01]  /*3480*/  FFMA.FTZ R11, R100, R5, -R35 ;  /* 0x00000005640b7223 */ /* 0x000fe20000010823 */
[C---:B------:R-:W-:Y:S02]  /*3490*/  ISETP.GT.AND P4, PT, R27.reuse, 0x40, PT ;  /* 0x000000401b00780c */ /* 0x040fe40003f84270 */
[----:B--2---:R-:W-:Y:S02]  /*34a0*/  FSEL R100, R4, -INF , P3 ;  /* 0xff80000004647808 */ /* 0x004fe40001800000 */
[----:B------:R-:W-:Y:S01]  /*34b0*/  FMNMX.FTZ R31, R106, R31, !PT ;  /* 0x0000001f6a1f7209 */ /* 0x000fe20007810000 */
[----:B------:R-:W1:Y:S01]  /*34c0*/  MUFU.TANH R60, R60 ;  /* 0x0000003c003c7308 */ /* 0x000e620000002400 */
[----:B------:R-:W-:-:S02]  /*34d0*/  ISETP.GT.AND P3, PT, R27, 0x41, PT ;  /* 0x000000411b00780c */ /* 0x000fc40003f64270 */
[----:B------:R-:W-:-:S05]  /*34e0*/  FMNMX.FTZ R31, R100, R31, !PT ;  /* 0x0000001f641f7209 */ /* 0x000fca0007810000 */
[----:B------:R-:W2:Y:S01]  /*34f0*/  MUFU.TANH R61, R61 ;  /* 0x0000003d003d7308 */ /* 0x000ea20000002400 */
[----:B0-----:R-:W-:Y:S02]  /*3500*/  FSEL R98, R3, -INF , P3 ;  /* 0xff80000003627808 */ /* 0x001fe40001800000 */
[----:B------:R-:W-:-:S05]  /*3510*/  ISETP.GT.AND P3, PT, R27, 0x49, PT ;  /* 0x000000491b00780c */ /* 0x000fca0003f64270 */
[----:B------:R0:W-:Y:S08]  /*3520*/  MUFU.EX2 R24, R108 ;  /* 0x0000006c00187308 */ /* 0x0001f00000000800 */
[----:B------:R-:W3:Y:S01]  /*3530*/  MUFU.TANH R65, R65 ;  /* 0x0000004100417308 */ /* 0x000ee20000002400 */
[----:B0-----:R-:W-:Y:S01]  /*3540*/  FSEL R108, R2, -INF , P4 ;  /* 0xff800000026c7808 */ /* 0x001fe20002000000 */
[----:B------:R-:W-:Y:S01]  /*3550*/  FFMA.FTZ R2, R96, R5, -R35 ;  /* 0x0000000560027223 */ /* 0x000fe20000010823 */
[----:B------:R-:W-:-:S02]  /*3560*/  ISETP.GT.AND P4, PT, R27, 0x48, PT ;  /* 0x000000481b00780c */ /* 0x000fc40003f84270 */
[----:B------:R-:W-:Y:S02]  /*3570*/  FMNMX.FTZ R31, R108, R31, !PT ;  /* 0x0000001f6c1f7209 */ /* 0x000fe40007810000 */
[----:B-1----:R-:W-:Y:S01]  /*3580*/  FSEL R110, R60, -INF , P4 ;  /* 0xff8000003c6e7808 */ /* 0x002fe20002000000 */
[----:B------:R-:W0:Y:S01]  /*3590*/  MUFU.TANH R69, R69 ;  /* 0x0000004500457308 */ /* 0x000e220000002400 */
[----:B------:R-:W-:Y:S01]  /*35a0*/  FMNMX.FTZ R31, R98, R31, !PT ;  /* 0x0000001f621f7209 */ /* 0x000fe20007810000 */
[-CC-:B------:R-:W-:Y:S01]  /*35b0*/  FFMA.FTZ R60, R62, R5.reuse, -R35.reuse ;  /* 0x000000053e3c7223 */ /* 0x180fe20000010823 */
[----:B------:R-:W-:Y:S01]  /*35c0*/  ISETP.GT.AND P4, PT, R27, 0x50, PT ;  /* 0x000000501b00780c */ /* 0x000fe20003f84270 */
[----:B------:R-:W-:Y:S01]  /*35d0*/  FFMA.FTZ R35, R58, R5, -R35 ;  /* 0x000000053a237223 */ /* 0x000fe20000010823 */
[----:B--2---:R-:W-:Y:S02]  /*35e0*/  FSEL R96, R61, -INF , P3 ;  /* 0xff8000003d607808 */ /* 0x004fe40001800000 */
[----:B------:R-:W-:Y:S01]  /*35f0*/  FMNMX.FTZ R31, R110, R31, !PT ;  /* 0x0000001f6e1f7209 */ /* 0x000fe20007810000 */
[----:B------:R1:W-:Y:S01]  /*3600*/  MUFU.EX2 R14, R112 ;  /* 0x00000070000e7308 */ /* 0x0003e20000000800 */
[----:B------:R-:W-:-:S02]  /*3610*/  ISETP.GT.AND P3, PT, R27, 0x51, PT ;  /* 0x000000511b00780c */ /* 0x000fc40003f64270 */
[----:B------:R-:W-:Y:S02]  /*3620*/  FMNMX.FTZ R31, R96, R31, !PT ;  /* 0x0000001f601f7209 */ /* 0x000fe40007810000 */
[----:B---3--:R-:W-:Y:S02]  /*3630*/  FSEL R94, R65, -INF , P3 ;  /* 0xff800000415e7808 */ /* 0x008fe40001800000 */
[----:B------:R-:W-:Y:S01]  /*3640*/  ISETP.GT.AND P3, PT, R27, 0x59, PT ;  /* 0x000000591b00780c */ /* 0x000fe20003f64270 */
[----:B------:R-:W2:Y:S01]  /*3650*/  MUFU.TANH R73, R73 ;  /* 0x0000004900497308 */ /* 0x000ea20000002400 */
[----:B-1----:R-:W-:Y:S02]  /*3660*/  FSEL R112, R37, -INF , P4 ;  /* 0xff80000025707808 */ /* 0x002fe40002000000 */
[----:B------:R-:W-:Y:S02]  /*3670*/  ISETP.GT.AND P4, PT, R27, 0x58, PT ;  /* 0x000000581b00780c */ /* 0x000fe40003f84270 */
[----:B------:R-:W-:-:S02]  /*3680*/  FMNMX.FTZ R31, R112, R31, !PT ;  /* 0x0000001f701f7209 */ /* 0x000fc40007810000 */
[----:B------:R-:W-:Y:S01]  /*3690*/  FSEL R114, R39, -INF , P4 ;  /* 0xff80000027727808 */ /* 0x000fe20002000000 */
[----:B------:R-:W1:Y:S01]  /*36a0*/  MUFU.TANH R77, R77 ;  /* 0x0000004d004d7308 */ /* 0x000e620000002400 */
[----:B------:R-:W-:Y:S02]  /*36b0*/  FMNMX.FTZ R31, R94, R31, !PT ;  /* 0x0000001f5e1f7209 */ /* 0x000fe40007810000 */
[----:B------:R-:W-:Y:S02]  /*36c0*/  ISETP.GT.AND P4, PT, R27, 0x60, PT ;  /* 0x000000601b00780c */ /* 0x000fe40003f84270 */
[----:B0-----:R-:W-:Y:S02]  /*36d0*/  FSEL R92, R69, -INF , P3 ;  /* 0xff800000455c7808 */ /* 0x001fe40001800000 */
[----:B------:R-:W-:Y:S01]  /*36e0*/  FMNMX.FTZ R31, R114, R31, !PT ;  /* 0x0000001f721f7209 */ /* 0x000fe20007810000 */
[----:B------:R-:W0:Y:S01]  /*36f0*/  MUFU.TANH R81, R81 ;  /* 0x0000005100517308 */ /* 0x000e220000002400 */
[----:B------:R-:W-:-:S02]  /*3700*/  ISETP.GT.AND P3, PT, R27, 0x61, PT ;  /* 0x000000611b00780c */ /* 0x000fc40003f64270 */
[----:B------:R-:W-:Y:S02]  /*3710*/  FSEL R116, R116, -INF , P4 ;  /* 0xff80000074747808 */ /* 0x000fe40002000000 */
[----:B------:R-:W-:Y:S02]  /*3720*/  FMNMX.FTZ R31, R92, R31, !PT ;  /* 0x0000001f5c1f7209 */ /* 0x000fe40007810000 */
[----:B------:R-:W-:Y:S01]  /*3730*/  ISETP.GT.AND P4, PT, R27, 0x68, PT ;  /* 0x000000681b00780c */ /* 0x000fe20003f84270 */
[----:B------:R-:W-:Y:S01]  /*3740*/  MUFU.TANH R85, R85 ;  /* 0x0000005500557308 */ /* 0x000fe20000002400 */
[----:B--2---:R-:W-:Y:S02]  /*3750*/  FSEL R74, R73, -INF , P3 ;  /* 0xff800000494a7808 */ /* 0x004fe40001800000 */
[----:B------:R-:W-:Y:S02]  /*3760*/  FMNMX.FTZ R31, R116, R31, !PT ;  /* 0x0000001f741f7209 */ /* 0x000fe40007810000 */
[----:B------:R-:W-:-:S02]  /*3770*/  ISETP.GT.AND P3, PT, R27, 0x69, PT ;  /* 0x000000691b00780c */ /* 0x000fc40003f64270 */
[----:B------:R-:W-:Y:S01]  /*3780*/  FSEL R118, R118, -INF , P4 ;  /* 0xff80000076767808 */ /* 0x000fe20002000000 */
[----:B------:R-:W-:Y:S01]  /*3790*/  MUFU.EX2 R181, R181 ;  /* 0x000000b500b57308 */ /* 0x000fe20000000800 */
[----:B------:R-:W-:Y:S02]  /*37a0*/  FMNMX.FTZ R31, R74, R31, !PT ;  /* 0x0000001f4a1f7209 */ /* 0x000fe40007810000 */
[----:B------:R-:W-:Y:S02]  /*37b0*/  ISETP.GT.AND P4, PT, R27, 0x70, PT ;  /* 0x000000701b00780c */ /* 0x000fe40003f84270 */
[----:B-1----:R-:W-:Y:S02]  /*37c0*/  FSEL R70, R77, -INF , P3 ;  /* 0xff8000004d467808 */ /* 0x002fe40001800000 */
[----:B------:R-:W-:Y:S01]  /*37d0*/  FMNMX.FTZ R31, R118, R31, !PT ;  /* 0x0000001f761f7209 */ /* 0x000fe20007810000 */
[----:B------:R-:W1:Y:S01]  /*37e0*/  MUFU.EX2 R26, R33 ;  /* 0x00000021001a7308 */ /* 0x000e620000000800 */
[----:B------:R-:W-:-:S02]  /*37f0*/  ISETP.GT.AND P3, PT, R27, 0x71, PT ;  /* 0x000000711b00780c */ /* 0x000fc40003f64270 */
[----:B------:R-:W-:Y:S02]  /*3800*/  FSEL R120, R120, -INF , P4 ;  /* 0xff80000078787808 */ /* 0x000fe40002000000 */
[----:B------:R-:W-:Y:S02]  /*3810*/  FMNMX.FTZ R31, R70, R31, !PT ;  /* 0x0000001f461f7209 */ /* 0x000fe40007810000 */
[----:B------:R-:W-:Y:S01]  /*3820*/  ISETP.GT.AND P4, PT, R27, 0x78, PT ;  /* 0x000000781b00780c */ /* 0x000fe20003f84270 */
[----:B------:R-:W2:Y:S01]  /*3830*/  MUFU.EX2 R183, R183 ;  /* 0x000000b700b77308 */ /* 0x000ea20000000800 */
[----:B0-----:R-:W-:Y:S02]  /*3840*/  FSEL R66, R81, -INF , P3 ;  /* 0xff80000051427808 */ /* 0x001fe40001800000 */
[----:B------:R-:W-:Y:S02]  /*3850*/  FMNMX.FTZ R31, R120, R31, !PT ;  /* 0x0000001f781f7209 */ /* 0x000fe40007810000 */
[----:B------:R-:W-:-:S02]  /*3860*/  ISETP.GT.AND P3, PT, R27, 0x79, PT ;  /* 0x000000791b00780c */ /* 0x000fc40003f64270 */
[----:B------:R-:W-:Y:S01]  /*3870*/  FSEL R122, R122, -INF , P4 ;  /* 0xff8000007a7a7808 */ /* 0x000fe20002000000 */
[----:B------:R-:W0:Y:S01]  /*3880*/  MUFU.EX2 R38, R38 ;  /* 0x0000002600267308 */ /* 0x000e220000000800 */
[----:B------:R-:W-:Y:S01]  /*3890*/  FMNMX.FTZ R31, R66, R31, !PT ;  /* 0x0000001f421f7209 */ /* 0x000fe20007810000 */
[----:B-1----:R-:W-:Y:S01]  /*38a0*/  FADD.FTZ R34, R181, R26 ;  /* 0x0000001ab5227221 */ /* 0x002fe20000010000 */
[----:B------:R-:W-:Y:S02]  /*38b0*/  FSEL R62, R85, -INF , P3 ;  /* 0xff800000553e7808 */ /* 0x000fe40001800000 */
[----:B------:R-:W-:Y:S02]  /*38c0*/  FMNMX.FTZ R31, R122, R31, !PT ;  /* 0x0000001f7a1f7209 */ /* 0x000fe40007810000 */
[----:B------:R-:W-:Y:S01]  /*38d0*/  F2FP.F16.F32.PACK_AB R181, R26, R181 ;  /* 0x000000b51ab5723e */ /* 0x000fe200000000ff */
[----:B------:R-:W1:Y:S01]  /*38e0*/  MUFU.EX2 R177, R177 ;  /* 0x000000b100b17308 */ /* 0x000e620000000800 */
[----:B------:R-:W-:-:S05]  /*38f0*/  FMNMX.FTZ R31, R62, R31, !PT ;  /* 0x0000001f3e1f7209 */ /* 0x000fca0007810000 */
[----:B------:R-:W3:Y:S02]  /*3900*/  SHFL.BFLY PT, R12, R31, 0x2, 0x1f ;  /* 0x0c401f001f0c7f89 */ /* 0x000ee400000e0000 */
[----:B------:R-:W4:Y:S08]  /*3910*/  MUFU.EX2 R179, R179 ;  /* 0x000000b300b37308 */ /* 0x000f300000000800 */
[----:B------:R-:W5:Y:S08]  /*3920*/  MUFU.EX2 R173, R173 ;  /* 0x000000ad00ad7308 */ /* 0x000f700000000800 */
[----:B------:R-:W5:Y:S01]  /*3930*/  MUFU.EX2 R4, R11 ;  /* 0x0000000b00047308 */ /* 0x000f620000000800 */
[----:B---3--:R-:W-:Y:S01]  /*3940*/  FMNMX.FTZ R3, R31, R12, !PT ;  /* 0x0000000c1f037209 */ /* 0x008fe20007810000 */
[----:B--2---:R-:W-:-:S06]  /*3950*/  FADD.FTZ R31, R183, R34 ;  /* 0x00000022b71f7221 */ /* 0x004fcc0000010000 */
[----:B------:R-:W2:Y:S01]  /*3960*/  MUFU.EX2 R175, R175 ;  /* 0x000000af00af7308 */ /* 0x000ea20000000800 */
[C---:B0-----:R-:W-:Y:S01]  /*3970*/  F2FP.F16.F32.PACK_AB R183, R38.reuse, R183 ;  /* 0x000000b726b7723e */ /* 0x041fe200000000ff */
[----:B------:R-:W0:Y:S01]  /*3980*/  SHFL.BFLY PT, R12, R3, 0x1, 0x1f ;  /* 0x0c201f00030c7f89 */ /* 0x000e2200000e0000 */
[----:B------:R-:W-:-:S04]  /*3990*/  FADD.FTZ R34, R38, R31 ;  /* 0x0000001f26227221 */ /* 0x000fc80000010000 */
[----:B-1----:R-:W-:Y:S01]  /*39a0*/  FADD.FTZ R33, R177, R34 ;  /* 0x00000022b1217221 */ /* 0x002fe20000010000 */
[----:B------:R4:W-:Y:S01]  /*39b0*/  MUFU.EX2 R155, R35 ;  /* 0x00000023009b7308 */ /* 0x0009e20000000800 */
[C---:B------:R-:W-:Y:S02]  /*39c0*/  F2FP.F16.F32.PACK_AB R177, R24.reuse, R177 ;  /* 0x000000b118b1723e */ /* 0x040fe400000000ff */
[----:B------:R-:W-:-:S05]  /*39d0*/  FADD.FTZ R34, R24, R33 ;  /* 0x0000002118227221 */ /* 0x000fca0000010000 */
[----:B------:R-:W1:Y:S01]  /*39e0*/  MUFU.EX2 R2, R2 ;  /* 0x0000000200027308 */ /* 0x000e620000000800 */
[----:B----4-:R-:W-:Y:S01]  /*39f0*/  FADD.FTZ R35, R179, R34 ;  /* 0x00000022b3237221 */ /* 0x010fe20000010000 */
[----:B------:R-:W-:-:S03]  /*3a00*/  F2FP.F16.F32.PACK_AB R179, R14, R179 ;  /* 0x000000b30eb3723e */ /* 0x000fc600000000ff */
[----:B------:R-:W-:-:S03]  /*3a10*/  FADD.FTZ R36, R14, R35 ;  /* 0x000000230e247221 */ /* 0x000fc60000010000 */
[----:B------:R-:W3:Y:S01]  /*3a20*/  MUFU.EX2 R169, R169 ;  /* 0x000000a900a97308 */ /* 0x000ee20000000800 */
[----:B-----5:R-:W-:Y:S01]  /*3a30*/  FADD.FTZ R37, R173, R36 ;  /* 0x00000024ad257221 */ /* 0x020fe20000010000 */
[----:B0-----:R-:W-:Y:S02]  /*3a40*/  FMNMX.FTZ R12, R3, R12, !PT ;  /* 0x0000000c030c7209 */ /* 0x001fe40007810000 */
[C---:B------:R-:W-:Y:S01]  /*3a50*/  F2FP.F16.F32.PACK_AB R173, R4.reuse, R173 ;  /* 0x000000ad04ad723e */ /* 0x040fe200000000ff */
[----:B------:R-:W-:Y:S01]  /*3a60*/  FADD.FTZ R36, R4, R37 ;  /* 0x0000002504247221 */ /* 0x000fe20000010000 */
[C---:B------:R-:W-:Y:S01]  /*3a70*/  FSETP.NEU.FTZ.AND P3, PT, R12.reuse, -INF , PT ;  /* 0xff8000000c00780b */ /* 0x040fe20003f7d000 */
[----:B------:R-:W-:Y:S01]  /*3a80*/  FMUL.FTZ R3, R12, R5 ;  /* 0x000000050c037220 */ /* 0x000fe20000410000 */
[----:B------:R-:W0:Y:S01]  /*3a90*/  MUFU.EX2 R20, R20 ;  /* 0x0000001400147308 */ /* 0x000e220000000800 */
[----:B--2---:R-:W-:Y:S01]  /*3aa0*/  FADD.FTZ R37, R175, R36 ;  /* 0x00000024af257221 */ /* 0x004fe20000010000 */
[----:B-1----:R-:W-:-:S02]  /*3ab0*/  F2FP.F16.F32.PACK_AB R175, R2, R175 ;  /* 0x000000af02af723e */ /* 0x002fc400000000ff */
[----:B------:R-:W-:Y:S01]  /*3ac0*/  FSEL R3, R3, RZ, P3 ;  /* 0x000000ff03037208 */ /* 0x000fe20001800000 */
[----:B------:R-:W-:Y:S01]  /*3ad0*/  FADD.FTZ R36, R2, R37 ;  /* 0x0000002502247221 */ /* 0x000fe20000010000 */
[----:B------:R-:W-:Y:S02]  /*3ae0*/  PLOP3.LUT P3, PT, PT, PT, UP1, 0x80, 0x0 ;  /* 0x000000000000781c */ /* 0x000fe40003f6f018 */
[----:B------:R-:W1:Y:S01]  /*3af0*/  MUFU.EX2 R171, R171 ;  /* 0x000000ab00ab7308 */ /* 0x000e620000000800 */
        /* <DEDUP_REMOVED lines=14> */
[----:B---3--:R-:W-:Y:S01]  /*3be0*/  FADD.FTZ R39, R169, R36 ;  /* 0x00000024a9277221 */ /* 0x008fe20000010000 */
[----:B------:R-:W2:Y:S01]  /*3bf0*/  MUFU.EX2 R89, R89 ;  /* 0x0000005900597308 */ /* 0x000ea20000000800 */
[-CC-:B------:R-:W-:Y:S01]  /*3c00*/  FFMA.FTZ R104, R104, R5.reuse, -R3.reuse ;  /* 0x0000000568687223 */ /* 0x180fe20000010803 */
[-C--:B------:R-:W-:Y:S01]  /*3c10*/  FFMA.FTZ R106, R106, R5.reuse, -R3 ;  /* 0x000000056a6a7223 */ /* 0x080fe20000010803 */
[----:B0-----:R-:W-:Y:S01]  /*3c20*/  FADD.FTZ R36, R20, R39 ;  /* 0x0000002714247221 */ /* 0x001fe20000010000 */
[-CC-:B------:R-:W-:Y:S01]  /*3c30*/  FFMA.FTZ R100, R100, R5.reuse, -R3.reuse ;  /* 0x0000000564647223 */ /* 0x180fe20000010803 */
[-CC-:B------:R-:W-:Y:S01]  /*3c40*/  FFMA.FTZ R108, R108, R5.reuse, -R3.reuse ;  /* 0x000000056c6c7223 */ /* 0x180fe20000010803 */
[-CC-:B------:R-:W-:Y:S01]  /*3c50*/  FFMA.FTZ R98, R98, R5.reuse, -R3.reuse ;  /* 0x0000000562627223 */ /* 0x180fe20000010803 */
[----:B-1----:R-:W-:Y:S01]  /*3c60*/  FADD.FTZ R39, R171, R36 ;  /* 0x00000024ab277221 */ /* 0x002fe20000010000 */
[----:B------:R-:W0:Y:S01]  /*3c70*/  MUFU.EX2 R64, R64 ;  /* 0x0000004000407308 */ /* 0x000e220000000800 */
[-CC-:B------:R-:W-:Y:S01]  /*3c80*/  FFMA.FTZ R110, R110, R5.reuse, -R3.reuse ;  /* 0x000000056e6e7223 */ /* 0x180fe20000010803 */
[-CC-:B------:R-:W-:Y:S01]  /*3c90*/  FFMA.FTZ R96, R96, R5.reuse, -R3.reuse ;  /* 0x0000000560607223 */ /* 0x180fe20000010803 */
[-CC-:B------:R-:W-:Y:S01]  /*3ca0*/  FFMA.FTZ R112, R112, R5.reuse, -R3.reuse ;  /* 0x0000000570707223 */ /* 0x180fe20000010803 */
[-CC-:B------:R-:W-:Y:S01]  /*3cb0*/  FFMA.FTZ R94, R94, R5.reuse, -R3.reuse ;  /* 0x000000055e5e7223 */ /* 0x180fe20000010803 */
[-CC-:B------:R-:W-:Y:S01]  /*3cc0*/  FFMA.FTZ R114, R114, R5.reuse, -R3.reuse ;  /* 0x0000000572727223 */ /* 0x180fe20000010803 */
[-CC-:B------:R-:W-:Y:S01]  /*3cd0*/  FFMA.FTZ R92, R92, R5.reuse, -R3.reuse ;  /* 0x000000055c5c7223 */ /* 0x180fe20000010803 */
[-C--:B------:R-:W-:Y:S01]  /*3ce0*/  FFMA.FTZ R116, R116, R5.reuse, -R3 ;  /* 0x0000000574747223 */ /* 0x080fe20000010803 */
[----:B------:R1:W3:Y:S01]  /*3cf0*/  MUFU.EX2 R11, R90 ;  /* 0x0000005a000b7308 */ /* 0x0002e20000000800 */
[----:B--2---:R-:W-:Y:S01]  /*3d00*/  FADD.FTZ R33, R88, R89 ;  /* 0x0000005958217221 */ /* 0x004fe20000010000 */
[-CC-:B------:R-:W-:Y:S01]  /*3d10*/  FFMA.FTZ R74, R74, R5.reuse, -R3.reuse ;  /* 0x000000054a4a7223 */ /* 0x180fe20000010803 */
[-CC-:B------:R-:W-:Y:S01]  /*3d20*/  FFMA.FTZ R118, R118, R5.reuse, -R3.reuse ;  /* 0x0000000576767223 */ /* 0x180fe20000010803 */
[-CC-:B------:R-:W-:Y:S01]  /*3d30*/  FFMA.FTZ R70, R70, R5.reuse, -R3.reuse ;  /* 0x0000000546467223 */ /* 0x180fe20000010803 */
[-CC-:B------:R-:W-:Y:S01]  /*3d40*/  FFMA.FTZ R120, R120, R5.reuse, -R3.reuse ;  /* 0x0000000578787223 */ /* 0x180fe20000010803 */
[-CC-:B------:R-:W-:Y:S01]  /*3d50*/  FFMA.FTZ R66, R66, R5.reuse, -R3.reuse ;  /* 0x0000000542427223 */ /* 0x180fe20000010803 */
[-C--:B------:R-:W-:Y:S01]  /*3d60*/  FFMA.FTZ R122, R122, R5.reuse, -R3 ;  /* 0x000000057a7a7223 */ /* 0x080fe20000010803 */
[----:B------:R-:W2:Y:S01]  /*3d70*/  MUFU.EX2 R68, R68 ;  /* 0x0000004400447308 */ /* 0x000ea20000000800 */
[----:B0-----:R-:W-:Y:S01]  /*3d80*/  FADD.FTZ R34, R64, R33 ;  /* 0x0000002140227221 */ /* 0x001fe20000010000 */
[----:B------:R-:W-:Y:S01]  /*3d90*/  FFMA.FTZ R62, R62, R5, -R3 ;  /* 0x000000053e3e7223 */ /* 0x000fe20000010803 */
[----:B------:R-:W-:-:S02]  /*3da0*/  F2FP.F16.F32.PACK_AB R180, R89, R88 ;  /* 0x0000005859b4723e */ /* 0x000fc400000000ff */
[----:B-1----:R-:W-:Y:S02]  /*3db0*/  CS2R R90, SRZ ;  /* 0x00000000005a7805 */ /* 0x002fe4000001ff00 */
[----:B------:R-:W-:Y:S02]  /*3dc0*/  F2FP.F16.F32.PACK_AB R169, R20, R169 ;  /* 0x000000a914a9723e */ /* 0x000fe400000000ff */
[----:B------:R-:W-:Y:S01]  /*3dd0*/  CS2R R88, SRZ ;  /* 0x0000000000587805 */ /* 0x000fe2000001ff00 */
[----:B------:R-:W0:Y:S01]  /*3de0*/  MUFU.EX2 R13, R72 ;  /* 0x00000048000d7308 */ /* 0x000e220000000800 */
[C---:B---3--:R-:W-:Y:S01]  /*3df0*/  FADD.FTZ R35, R11.reuse, R34 ;  /* 0x000000220b237221 */ /* 0x048fe20000010000 */
        /* <DEDUP_REMOVED lines=29> */
[----:B------:R0:W3:Y:S01]  /*3fd0*/  MUFU.EX2 R27, R104 ;  /* 0x00000068001b7308 */ /* 0x0000e20000000800 */
[----:B-1----:R-:W-:-:S07]  /*3fe0*/  FADD.FTZ R0, R102, R39 ;  /* 0x0000002766007221 */ /* 0x002fce0000010000 */
[----:B------:R-:W1:Y:S01]  /*3ff0*/  MUFU.EX2 R30, R30 ;  /* 0x0000001e001e7308 */ /* 0x000e620000000800 */
[----:B--2---:R-:W-:Y:S01]  /*4000*/  FADD.FTZ R41, R167, R34 ;  /* 0x00000022a7297221 */ /* 0x004fe20000010000 */
[----:B0-----:R-:W-:-:S06]  /*4010*/  CS2R R104, SRZ ;  /* 0x0000000000687805 */ /* 0x001fcc000001ff00 */
[----:B------:R-:W0:Y:S01]  /*4020*/  MUFU.EX2 R106, R106 ;  /* 0x0000006a006a7308 */ /* 0x000e220000000800 */
[C---:B---3--:R-:W-:Y:S01]  /*4030*/  FADD.FTZ R39, R27.reuse, R0 ;  /* 0x000000001b277221 */ /* 0x048fe20000010000 */
[----:B------:R-:W-:Y:S02]  /*4040*/  F2FP.F16.F32.PACK_AB R168, R27, R102 ;  /* 0x000000661ba8723e */ /* 0x000fe400000000ff */
[----:B------:R-:W-:-:S04]  /*4050*/  CS2R R102, SRZ ;  /* 0x0000000000667805 */ /* 0x000fc8000001ff00 */
[----:B------:R-:W2:Y:S01]  /*4060*/  MUFU.EX2 R161, R161 ;  /* 0x000000a100a17308 */ /* 0x000ea20000000800 */
[C---:B-1----:R-:W-:Y:S01]  /*4070*/  FADD.FTZ R34, R30.reuse, R41 ;  /* 0x000000291e227221 */ /* 0x042fe20000010000 */
[----:B------:R-:W-:-:S06]  /*4080*/  F2FP.F16.F32.PACK_AB R167, R30, R167 ;  /* 0x000000a71ea7723e */ /* 0x000fcc00000000ff */
[----:B------:R1:W3:Y:S01]  /*4090*/  MUFU.EX2 R29, R100 ;  /* 0x00000064001d7308 */ /* 0x0002e20000000800 */
[----:B0-----:R-:W-:-:S07]  /*40a0*/  FADD.FTZ R0, R106, R39 ;  /* 0x000000276a007221 */ /* 0x001fce0000010000 */
[----:B------:R-:W0:Y:S01]  /*40b0*/  MUFU.EX2 R32, R32 ;  /* 0x0000002000207308 */ /* 0x000e220000000800 */
[----:B--2---:R-:W-:Y:S01]  /*40c0*/  FADD.FTZ R41, R161, R34 ;  /* 0x00000022a1297221 */ /* 0x004fe20000010000 */
[----:B-1----:R-:W-:-:S06]  /*40d0*/  CS2R R100, SRZ ;  /* 0x0000000000647805 */ /* 0x002fcc000001ff00 */
[----:B------:R-:W1:Y:S01]  /*40e0*/  MUFU.EX2 R108, R108 ;  /* 0x0000006c006c7308 */ /* 0x000e620000000800 */
[C---:B---3--:R-:W-:Y:S01]  /*40f0*/  FADD.FTZ R3, R29.reuse, R0 ;  /* 0x000000001d037221 */ /* 0x048fe20000010000 */
[----:B------:R-:W-:Y:S02]  /*4100*/  F2FP.F16.F32.PACK_AB R170, R29, R106 ;  /* 0x0000006a1daa723e */ /* 0x000fe400000000ff */
[----:B------:R-:W-:-:S04]  /*4110*/  CS2R R106, SRZ ;  /* 0x00000000006a7805 */ /* 0x000fc8000001ff00 */
        /* <DEDUP_REMOVED lines=51> */
[----:B------:R-:W0:Y:S01]  /*4450*/  MUFU.EX2 R39, R74 ;  /* 0x0000004a00277308 */ /* 0x000e220000000800 */
[----:B-1----:R-:W-:-:S07]  /*4460*/  FADD.FTZ R0, R116, R3 ;  /* 0x0000000374007221 */ /* 0x002fce0000010000 */
[----:B------:R-:W1:Y:S01]  /*4470*/  MUFU.EX2 R118, R118 ;  /* 0x0000007600767308 */ /* 0x000e620000000800 */
[----:B--2---:R-:W-:-:S04]  /*4480*/  FADD.FTZ R2, R56, R45 ;  /* 0x0000002d38027221 */ /* 0x004fc80000010000 */
[C---:B------:R-:W-:Y:S01]  /*4490*/  FADD.FTZ R3, R155.reuse, R2 ;  /* 0x000000029b037221 */ /* 0x040fe20000010000 */
[----:B------:R-:W-:Y:S01]  /*44a0*/  F2FP.F16.F32.PACK_AB R155, R155, R56 ;  /* 0x000000389b9b723e */ /* 0x000fe200000000ff */
[----:B------:R-:W-:Y:S01]  /*44b0*/  IMAD.MOV.U32 R2, RZ, RZ, 0x3f800000 ;  /* 0x3f800000ff027424 */ /* 0x000fe200078e00ff */
[----:B------:R-:W2:Y:S01]  /*44c0*/  MUFU.EX2 R41, R70 ;  /* 0x0000004600297308 */ /* 0x000ea20000000800 */
[C---:B0-----:R-:W-:Y:S01]  /*44d0*/  FADD.FTZ R45, R39.reuse, R0 ;  /* 0x00000000272d7221 */ /* 0x041fe20000010000 */
[----:B------:R-:W-:Y:S02]  /*44e0*/  F2FP.F16.F32.PACK_AB R156, R39, R116 ;  /* 0x00000074279c723e */ /* 0x000fe400000000ff */
[----:B------:R-:W-:-:S04]  /*44f0*/  CS2R R116, SRZ ;  /* 0x0000000000747805 */ /* 0x000fc8000001ff00 */
[----:B------:R-:W0:Y:S01]  /*4500*/  MUFU.EX2 R120, R120 ;  /* 0x0000007800787308 */ /* 0x000e220000000800 */
[----:B-1----:R-:W-:-:S07]  /*4510*/  FADD.FTZ R0, R118, R45 ;  /* 0x0000002d76007221 */ /* 0x002fce0000010000 */
[----:B------:R-:W1:Y:S01]  /*4520*/  MUFU.EX2 R43, R66 ;  /* 0x00000042002b7308 */ /* 0x000e620000000800 */
[C---:B--2---:R-:W-:Y:S01]  /*4530*/  FADD.FTZ R13, R41.reuse, R0 ;  /* 0x00000000290d7221 */ /* 0x044fe20000010000 */
[----:B------:R-:W-:Y:S02]  /*4540*/  F2FP.F16.F32.PACK_AB R158, R41, R118 ;  /* 0x00000076299e723e */ /* 0x000fe400000000ff */
[----:B------:R-:W-:-:S04]  /*4550*/  CS2R R118, SRZ ;  /* 0x0000000000767805 */ /* 0x000fc8000001ff00 */
[----:B------:R-:W2:Y:S01]  /*4560*/  MUFU.EX2 R122, R122 ;  /* 0x0000007a007a7308 */ /* 0x000ea20000000800 */
[----:B0-----:R-:W-:-:S07]  /*4570*/  FADD.FTZ R0, R120, R13 ;  /* 0x0000000d78007221 */ /* 0x001fce0000010000 */
[----:B------:R-:W0:Y:S01]  /*4580*/  MUFU.EX2 R11, R62 ;  /* 0x0000003e000b7308 */ /* 0x000e220000000800 */
[C---:B-1----:R-:W-:Y:S01]  /*4590*/  FADD.FTZ R13, R43.reuse, R0 ;  /* 0x000000002b0d7221 */ /* 0x042fe20000010000 */
[----:B------:R-:W-:Y:S01]  /*45a0*/  F2FP.F16.F32.PACK_AB R152, R43, R120 ;  /* 0x000000782b98723e */ /* 0x000fe200000000ff */
[----:B------:R-:W-:Y:S01]  /*45b0*/  IMAD.MOV.U32 R0, RZ, RZ, 0x3f800000 ;  /* 0x3f800000ff007424 */ /* 0x000fe200078e00ff */
[----:B------:R-:W-:Y:S01]  /*45c0*/  CS2R R120, SRZ ;  /* 0x0000000000787805 */ /* 0x000fe2000001ff00 */
[----:B--2---:R-:W-:Y:S01]  /*45d0*/  FADD.FTZ R4, R122, R13 ;  /* 0x0000000d7a047221 */ /* 0x004fe20000010000 */
[----:B0-----:R-:W-:-:S03]  /*45e0*/  F2FP.F16.F32.PACK_AB R154, R11, R122 ;  /* 0x0000007a0b9a723e */ /* 0x001fc600000000ff */
[----:B------:R-:W-:Y:S01]  /*45f0*/  FADD.FTZ R4, R11, R4 ;  /* 0x000000040b047221 */ /* 0x000fe20000010000 */
[----:B------:R-:W-:Y:S01]  /*4600*/  CS2R R122, SRZ ;  /* 0x00000000007a7805 */ /* 0x000fe2000001ff00 */
[----:B------:R-:W-:Y:S06]  /*4610*/  @!P3 BRA `(.L_x_2251) ;  /* 0x0000003000c4b947 */ /* 0x000fec0003800000 */
[----:B------:R-:W-:Y:S01]  /*4620*/  IMAD.MOV.U32 R11, RZ, RZ, R10 ;  /* 0x000000ffff0b7224 */ /* 0x000fe200078e000a */
[----:B------:R-:W-:Y:S01]  /*4630*/  UMOV UR5, UR37 ;  /* 0x0000002500057c82 */ /* 0x000fe20008000000 */
[----:B------:R-:W-:Y:S01]  /*4640*/  IMAD.MOV.U32 R13, RZ, RZ, R12 ;  /* 0x000000ffff0d7224 */ /* 0x000fe200078e000c */
[----:B------:R-:W-:Y:S01]  /*4650*/  UMOV UR6, UR36 ;  /* 0x0000002400067c82 */ /* 0x000fe20008000000 */
[----:B------:R-:W-:Y:S01]  /*4660*/  IMAD.MOV.U32 R0, RZ, RZ, 0x3f800000 ;  /* 0x3f800000ff007424 */ /* 0x000fe200078e00ff */
[----:B------:R-:W-:Y:S01]  /*4670*/  ULDC UR42, c[0x0][0x288] ;  /* 0x0000a200002a7ab9 */ /* 0x000fe20000000800 */
[----:B------:R-:W-:Y:S01]  /*4680*/  IMAD.MOV.U32 R151, RZ, RZ, RZ ;  /* 0x000000ffff977224 */ /* 0x000fe200078e00ff */
[----:B------:R-:W-:-:S06]  /*4690*/  ULDC UR7, c[0x0][0x9d8] ;  /* 0x0002760000077ab9 */ /* 0x000fcc0000000800 */
.L_x_2260:
[----:B------:R-:W-:-:S04]  /*46a0*/  UIADD3 UR8, UR6, 0x1, URZ ;  /* 0x0000000106087890 */ /* 0x000fc8000fffe03f */
[----:B------:R-:W-:-:S04]  /*46b0*/  UISETP.NE.AND UP1, UPT, UR8, 0x2, UPT ;  /* 0x000000020800788c */ /* 0x000fc8000bf25270 */
[----:B------:R-:W-:Y:S02]  /*46c0*/  USEL UR37, URZ, 0x1, UP1 ;  /* 0x000000013f257887 */ /* 0x000fe40008800000 */
[----:B------:R-:W-:Y:S02]  /*46d0*/  USEL UR36, UR8, URZ, UP1 ;  /* 0x0000003f08247287 */ /* 0x000fe40008800000 */
[----:B------:R-:W-:Y:S01]  /*46e0*/  ULOP3.LUT UR37, UR5, UR37, URZ, 0x3c, !UPT ;  /* 0x0000002505257292 */ /* 0x000fe2000f8e3c3f */
[----:B------:R-:W-:Y:S11]  /*46f0*/  @!P0 BRA `(.L_x_2252) ;  /* 0x0000000000048947 */ /* 0x000ff60003800000 */
[----:B------:R-:W-:Y:S01]  /*4700*/  BPT.TRAP 0x1 ;  /* 0x000000040000795c */ /* 0x000fe20000300000 */
.L_x_2252:
[----:B------:R-:W-:Y:S01]  /*4710*/  ULEA UR8, UR36, UR38, 0x3 ;  /* 0x0000002624087291 */ /* 0x000fe2000f8e183f */
[----:B------:R-:W-:-:S04]  /*4720*/  MOV R5, UR37 ;  /* 0x0000002500057c02 */ /* 0x000fc80008000f00 */
[----:B------:R-:W-:-:S04]  /*4730*/  SHF.L.U32 R5, R5, 0x1f, RZ ;  /* 0x0000001f05057819 */ /* 0x000fc800000006ff */
[----:B------:R0:W1:Y:S01]  /*4740*/  SYNCS.PHASECHK.TRANS64.TRYWAIT P3, [UR8+0x34830], R5 ;  /* 0x03483005ff0075a7 */ /* 0x0000620008060148 */
[----:B------:R-:W-:Y:S05]  /*4750*/  @!P0 BRA `(.L_x_2253) ;  /* 0x0000000000048947 */ /* 0x000fea0003800000 */
[----:B------:R-:W-:Y:S01]  /*4760*/  BPT.TRAP 0x1 ;  /* 0x000000040000795c */ /* 0x000fe20000300000 */
.L_x_2253:
[----:B-1----:R-:W-:Y:S05]  /*4770*/  @P3 BRA `(.L_x_2254) ;  /* 0x0000000000083947 */ /* 0x002fea0003800000 */
[----:B------:R-:W1:Y:S02]  /*4780*/  SYNCS.PHASECHK.TRANS64.TRYWAIT P3, [UR8+0x34830], R5 ;  /* 0x03483005ff0075a7 */ /* 0x000e640008060148 */
[----:B-1----:R-:W-:Y:S05]  /*4790*/  @!P3 BRA `(.L_x_2255) ;  /* 0x000000d00088b947 */ /* 0x002fea0003800000 */
.L_x_2254:
        /* <DEDUP_REMOVED lines=141> */
.L_x_2256:
[----:B------:R-:W-:Y:S01]  /*5070*/  ULEA UR9, UR6, UR38, 0x3 ;  /* 0x0000002606097291 */ /* 0x000fe2000f8e183f */
[----:B------:R-:W-:-:S05]  /*5080*/  IMAD.U32 R0, RZ, RZ, UR5 ;  /* 0x00000005ff007e24 */ /* 0x000fca000f8e00ff */
[----:B------:R-:W-:-:S04]  /*5090*/  SHF.L.U32 R0, R0, 0x1f, RZ ;  /* 0x0000001f00007819 */ /* 0x000fc800000006ff */
[----:B------:R2:W3:Y:S01]  /*50a0*/  SYNCS.PHASECHK.TRANS64.TRYWAIT P3, [UR9+0x34850], R0 ;  /* 0x03485000ff0075a7 */ /* 0x0004e20008060149 */
[----:B------:R-:W-:Y:S05]  /*50b0*/  @!P0 BRA `(.L_x_2257) ;  /* 0x0000000000048947 */ /* 0x000fea0003800000 */
[----:B------:R-:W-:Y:S01]  /*50c0*/  BPT.TRAP 0x1 ;  /* 0x000000040000795c */ /* 0x000fe20000300000 */
.L_x_2257:
[----:B---3--:R-:W-:Y:S05]  /*50d0*/  @P3 BRA `(.L_x_2258) ;  /* 0x0000000000083947 */ /* 0x008fea0003800000 */
[----:B------:R-:W3:Y:S02]  /*50e0*/  SYNCS.PHASECHK.TRANS64.TRYWAIT P3, [UR9+0x34850], R0 ;  /* 0x03485000ff0075a7 */ /* 0x000ee40008060149 */
[----:B---3--:R-:W-:Y:S05]  /*50f0*/  @!P3 BRA `(.L_x_2259) ;  /* 0x000000c80048b947 */ /* 0x008fea0003800000 */
.L_x_2258:
[----:B------:R-:W-:Y:S01]  /*5100*/  UIADD3 UR5, UR38, 0x400, URZ ;  /* 0x0000040026057890 */ /* 0x000fe2000fffe03f */
[----:B------:R-:W-:Y:S01]  /*5110*/  WARPGROUP.ARRIVE ;  /* 0x00000000000079c5 */ /* 0x000fe20000000000 */
[----:B------:R-:W-:Y:S01]  /*5120*/  UMOV UR15, 0x40000040 ;  /* 0x40000040000f7882 */ /* 0x000fe20000000000 */
[----:B------:R-:W-:Y:S01]  /*5130*/  FMUL.FTZ R194, R27, UR7 ;  /* 0x000000071bc27c20 */ /* 0x000fe20008410000 */
[----:B------:R-:W-:Y:S01]  /*5140*/  USHF.R.U32.HI UR5, URZ, 0x4, UR5 ;  /* 0x000000043f057899 */ /* 0x000fe20008011605 */
[----:B------:R-:W-:Y:S02]  /*5150*/  VIADD R27, R18, UR39 ;  /* 0x00000027121b7c36 */ /* 0x000fe40008000000 */
[----:B0-2---:R-:W-:Y:S01]  /*5160*/  FMUL.FTZ R0, R24, UR7 ;  /* 0x0000000718007c20 */ /* 0x005fe20008410000 */
[----:B------:R-:W-:Y:S01]  /*5170*/  FMUL.FTZ R196, R26, UR7 ;  /* 0x000000071ac47c20 */ /* 0x000fe20008410000 */
[----:B------:R-:W-:Y:S01]  /*5180*/  ULOP3.LUT UR5, UR5, 0x3fff, URZ, 0xc0, !UPT ;  /* 0x00003fff05057892 */ /* 0x000fe2000f8ec03f */
[----:B------:R-:W-:Y:S01]  /*5190*/  FMUL.FTZ R24, R36, UR7 ;  /* 0x0000000724187c20 */ /* 0x000fe20008410000 */
[----:B------:R-:W-:Y:S01]  /*51a0*/  FMUL.FTZ R12, R29, UR7 ;  /* 0x000000071d0c7c20 */ /* 0x000fe20008410000 */
[----:B------:R-:W-:Y:S01]  /*51b0*/  FMUL.FTZ R29, R45, UR7 ;  /* 0x000000072d1d7c20 */ /* 0x000fe20008410000 */
[----:B------:R-:W-:Y:S01]  /*51c0*/  ULOP3.LUT UR5, UR5, 0x4000000, URZ, 0xfc, !UPT ;  /* 0x0400000005057892 */ /* 0x000fe2000f8efc3f */
[----:B------:R-:W0:Y:S01]  /*51d0*/  MUFU.TANH R196, R196 ;  /* 0x000000c400c47308 */ /* 0x000e220000002400 */
[----:B------:R-:W-:Y:S01]  /*51e0*/  FMUL.FTZ R47, R47, UR7 ;  /* 0x000000072f2f7c20 */ /* 0x000fe20008410000 */
[----:B------:R-:W-:Y:S01]  /*51f0*/  FMUL.FTZ R21, R32, UR7 ;  /* 0x0000000720157c20 */ /* 0x000fe20008410000 */
[----:B------:R-:W-:Y:S01]  /*5200*/  ULEA UR5, UR6, UR5, 0xb ;  /* 0x0000000506057291 */ /* 0x000fe2000f8e583f */
[----:B------:R-:W-:Y:S01]  /*5210*/  FMUL.FTZ R14, R28, UR7 ;  /* 0x000000071c0e7c20 */ /* 0x000fe20008410000 */
[----:B------:R-:W-:Y:S01]  /*5220*/  FMUL.FTZ R28, R42, UR7 ;  /* 0x000000072a1c7c20 */ /* 0x000fe20008410000 */
[----:B------:R-:W-:Y:S01]  /*5230*/  @UP0 ULDC UR6, c[0x0][0x44c] ;  /* 0x0001130000060ab9 */ /* 0x000fe20000000800 */
[----:B-1----:R-:W-:Y:S01]  /*5240*/  FMUL.FTZ R10, R43, UR7 ;  /* 0x000000072b0a7c20 */ /* 0x002fe20008410000 */
[----:B------:R-:W-:Y:S01]  /*5250*/  @P2 IMAD.HI.U32 R5, R27, UR6, RZ ;  /* 0x000000061b052c27 */ /* 0x000fe2000f8e00ff */
[----:B------:R-:W-:Y:S01]  /*5260*/  @UP0 ULDC UR6, c[0x0][0x450] ;  /* 0x0001140000060ab9 */ /* 0x000fe20000000800 */
[----:B------:R-:W-:Y:S01]  /*5270*/  UMOV UR14, UR5 ;  /* 0x00000005000e7c82 */ /* 0x000fe20008000000 */
[----:B------:R-:W1:Y:S01]  /*5280*/  MUFU.TANH R194, R194 ;  /* 0x000000c200c27308 */ /* 0x000e620000002400 */
[----:B------:R-:W-:Y:S01]  /*5290*/  HGMMA.64x128x16.F32 R88, R180, gdesc[UR12].tnspB, R88, gsb0 ;  /* 0x41e0000cb4587df0 */ /* 0x000fe20008000858 */
[----:B------:R-:W-:Y:S01]  /*52a0*/  UIADD3 UR14, UR5, 0x80, URZ ;  /* 0x00000080050e7890 */ /* 0x000fe2000fffe03f */
[----:B------:R-:W-:Y:S01]  /*52b0*/  @P2 SHF.R.U32.HI R27, RZ, UR6, R5 ;  /* 0x00000006ff1b2c19 */ /* 0x000fe20008011605 */
[----:B------:R-:W-:Y:S01]  /*52c0*/  UMOV UR15, 0x40000040 ;  /* 0x40000040000f7882 */ /* 0x000fe20000000000 */
[----:B------:R-:W-:Y:S01]  /*52d0*/  UMOV UR6, 0xffffff80 ;  /* 0xffffff8000067882 */ /* 0x000fe20000000000 */
[----:B------:R-:W-:Y:S01]  /*52e0*/  FMUL.FTZ R46, R46, UR7 ;  /* 0x000000072e2e7c20 */ /* 0x000fe20008410000 */
[----:B------:R-:W-:Y:S01]  /*52f0*/  UIMAD UR6, UR4, UR6, 0x1 ;  /* 0x00000001040674a4 */ /* 0x000fe2000f8e0206 */
[----:B------:R-:W-:Y:S01]  /*5300*/  MUFU.TANH R32, R47 ;  /* 0x0000002f00207308 */ /* 0x000fe20000002400 */
[----:B------:R-:W-:Y:S01]  /*5310*/  FMUL.FTZ R50, R50, UR7 ;  /* 0x0000000732327c20 */ /* 0x000fe20008410000 */
[----:B------:R-:W-:Y:S01]  /*5320*/  FMUL.FTZ R51, R51, UR7 ;  /* 0x0000000733337c20 */ /* 0x000fe20008410000 */
[----:B------:R-:W-:Y:S01]  /*5330*/  FMUL.FTZ R54, R54, UR7 ;  /* 0x0000000736367c20 */ /* 0x000fe20008410000 */
[----:B------:R-:W-:Y:S01]  /*5340*/  FMUL.FTZ R55, R55, UR7 ;  /* 0x0000000737377c20 */ /* 0x000fe20008410000 */
[----:B------:R-:W-:-:S02]  /*5350*/  IMAD.U32 R36, RZ, RZ, UR6 ;  /* 0x00000006ff247e24 */ /* 0x000fc4000f8e00ff */
[----:B------:R-:W-:Y:S01]  /*5360*/  FMUL.FTZ R58, R58, UR7 ;  /* 0x000000073a3a7c20 */ /* 0x000fe20008410000 */
[----:B------:R-:W-:Y:S01]  /*5370*/  FMUL.FTZ R59, R59, UR7 ;  /* 0x000000073b3b7c20 */ /* 0x000fe20008410000 */
[----:B------:R-:W-:Y:S01]  /*5380*/  MUFU.TANH R28, R28 ;  /* 0x0000001c001c7308 */ /* 0x000fe20000002400 */
[----:B------:R-:W-:Y:S02]  /*5390*/  IMAD R45, R17, -0x2, R36 ;  /* 0xfffffffe112d7824 */ /* 0x000fe400078e0224 */
        /* <DEDUP_REMOVED lines=28> */
[----:B------:R-:W-:-:S02]  /*5560*/  UISETP.GT.AND UP1, UPT, UR4, UR10, UPT ;  /* 0x0000000a0400728c */ /* 0x000fc4000bf24270 */
[----:B------:R-:W-:Y:S01]  /*5570*/  MUFU.TANH R51, R51 ;  /* 0x0000003300337308 */ /* 0x000fe20000002400 */
[----:B------:R-:W-:Y:S01]  /*5580*/  UIADD3 UR4, UR4, -0x1, URZ ;  /* 0xffffffff04047890 */ /* 0x000fe2000fffe03f */
[----:B------:R-:W-:-:S06]  /*5590*/  UMOV UR6, UR36 ;  /* 0x0000002400067c82 */ /* 0x000fcc0008000000 */
[----:B------:R-:W-:Y:S08]  /*55a0*/  MUFU.TANH R54, R54 ;  /* 0x0000003600367308 */ /* 0x000ff00000002400 */
[----:B------:R-:W-:Y:S08]  /*55b0*/  MUFU.TANH R55, R55 ;  /* 0x0000003700377308 */ /* 0x000ff00000002400 */
[----:B------:R-:W-:Y:S08]  /*55c0*/  MUFU.TANH R58, R58 ;  /* 0x0000003a003a7308 */ /* 0x000ff00000002400 */
[----:B------:R2:W-:Y:S08]  /*55d0*/  MUFU.TANH R56, R59 ;  /* 0x0000003b00387308 */ /* 0x0005f00000002400 */
[----:B------:R-:W-:Y:S01]  /*55e0*/  MUFU.TANH R63, R63 ;  /* 0x0000003f003f7308 */ /* 0x000fe20000002400 */
[----:B--2---:R-:W-:-:S07]  /*55f0*/  FMUL.FTZ R59, R73, UR7 ;  /* 0x00000007493b7c20 */ /* 0x004fce0008410000 */
        /* <DEDUP_REMOVED lines=10> */
[----:B------:R-:W2:Y:S01]  /*56a0*/  SHFL.IDX PT, R30, R27, 0x1, 0x1c1f ;  /* 0x003c1f001b1e7f89 */ /* 0x000ea200000e0000 */
[----:B------:R-:W-:Y:S01]  /*56b0*/  FMUL.FTZ R31, R44, UR7 ;  /* 0x000000072c1f7c20 */ /* 0x000fe20008410000 */
[----:B------:R-:W-:Y:S01]  /*56c0*/  MUFU.TANH R2, R2 ;  /* 0x0000000200027308 */ /* 0x000fe20000002400 */
[----:B------:R-:W-:Y:S01]  /*56d0*/  HGMMA.64x128x16.F32 R88, R176, gdesc[UR12].tnspB, R88, gsb0 ;  /* 0x41e0000cb0587df0 */ /* 0x000fe20008000858 */
[----:B------:R-:W-:Y:S01]  /*56e0*/  UIADD3 UR14, UR5, 0x100, URZ ;  /* 0x00000100050e7890 */ /* 0x000fe2000fffe03f */
[----:B------:R-:W-:-:S05]  /*56f0*/  UMOV UR15, 0x40000040 ;  /* 0x40000040000f7882 */ /* 0x000fca0000000000 */
[----:B------:R-:W3:Y:S08]  /*5700*/  MUFU.TANH R182, R182 ;  /* 0x000000b600b67308 */ /* 0x000ef00000002400 */
[----:B------:R-:W4:Y:S08]  /*5710*/  MUFU.TANH R180, R180 ;  /* 0x000000b400b47308 */ /* 0x000f300000002400 */
        /* <DEDUP_REMOVED lines=19> */
[----:B------:R-:W5:Y:S01]  /*5850*/  LDC R34, c[0x0][0x2f0] ;  /* 0x0000bc00ff227b82 */ /* 0x000f620000000800 */
[----:B------:R-:W-:Y:S01]  /*5860*/  FMUL.FTZ R35, R48, UR7 ;  /* 0x0000000730237c20 */ /* 0x000fe20008410000 */
[----:B------:R-:W-:Y:S01]  /*5870*/  MUFU.TANH R53, R53 ;  /* 0x0000003500357308 */ /* 0x000fe20000002400 */
[----:B------:R-:W-:Y:S01]  /*5880*/  HGMMA.64x128x16.F32 R88, R172, gdesc[UR12].tnspB, R88, gsb0 ;  /* 0x41e0000cac587df0 */ /* 0x000fe20008000858 */
[----:B------:R-:W-:Y:S01]  /*5890*/  UIADD3 UR14, UR5, 0x180, URZ ;  /* 0x00000180050e7890 */ /* 0x000fe2000fffe03f */
[----:B------:R-:W-:-:S05]  /*58a0*/  UMOV UR15, 0x40000040 ;  /* 0x40000040000f7882 */ /* 0x000fca0000000000 */
[----:B------:R-:W4:Y:S08]  /*58b0*/  MUFU.TANH R178, R178 ;  /* 0x000000b200b27308 */ /* 0x000f300000002400 */
[----:B------:R-:W4:Y:S01]  /*58c0*/  MUFU.TANH R176, R176 ;  /* 0x000000b000b07308 */ /* 0x000f220000002400 */
[----:B-----5:R-:W-:-:S07]  /*58d0*/  IMAD R45, R34, UR60, R45 ;  /* 0x0000003c222d7c24 */ /* 0x020fce000f8e022d */
[----:B------:R-:W-:Y:S01]  /*58e0*/  MUFU.TANH R48, R66 ;  /* 0x0000004200307308 */ /* 0x000fe20000002400 */
[----:B--2---:R-:W-:-:S04]  /*58f0*/  IADD3 R5, R30, -UR42, R45 ;  /* 0x8000002a1e057c10 */ /* 0x004fc8000fffe02d */
[----:B------:R-:W-:-:S03]  /*5900*/  ISETP.GT.AND P3, PT, R5, RZ, PT ;  /* 0x000000ff0500720c */ /* 0x000fc60003f64270 */
[----:B------:R-:W-:Y:S01]  /*5910*/  MUFU.TANH R30, R62 ;  /* 0x0000003e001e7308 */ /* 0x000fe20000002400 */
[C---:B------:R-:W-:Y:S02]  /*5920*/  ISETP.GT.AND P4, PT, R5.reuse, 0x1, PT ;  /* 0x000000010500780c */ /* 0x040fe40003f84270 */
[----:B0-----:R-:W-:Y:S02]  /*5930*/  FSEL R196, R196, -INF , P3 ;  /* 0xff800000c4c47808 */ /* 0x001fe40001800000 */
[C---:B------:R-:W-:Y:S02]  /*5940*/  ISETP.GT.AND P3, PT, R5.reuse, 0x8, PT ;  /* 0x000000080500780c */ /* 0x040fe40003f64270 */
[----:B-1----:R-:W-:Y:S01]  /*5950*/  FSEL R194, R194, -INF , P4 ;  /* 0xff800000c2c27808 */ /* 0x002fe20002000000 */
[----:B------:R-:W-:Y:S01]  /*5960*/  MUFU.TANH R35, R35 ;  /* 0x0000002300237308 */ /* 0x000fe20000002400 */
[----:B------:R-:W-:Y:S02]  /*5970*/  FMNMX.FTZ R47, R196, R11, !PT ;  /* 0x0000000bc42f7209 */ /* 0x000fe40007810000 */
[----:B------:R-:W-:-:S02]  /*5980*/  ISETP.GT.AND P4, PT, R5, 0x9, PT ;  /* 0x000000090500780c */ /* 0x000fc40003f84270 */
[----:B---3--:R-:W-:Y:S02]  /*5990*/  FSEL R182, R182, -INF , P3 ;  /* 0xff800000b6b67808 */ /* 0x008fe40001800000 */
[----:B------:R-:W-:Y:S01]  /*59a0*/  FMNMX.FTZ R47, R194, R47, !PT ;  /* 0x0000002fc22f7209 */ /* 0x000fe20007810000 */
[----:B------:R-:W-:Y:S01]  /*59b0*/  MUFU.TANH R57, R57 ;  /* 0x0000003900397308 */ /* 0x000fe20000002400 */
[C---:B------:R-:W-:Y:S02]  /*59c0*/  ISETP.GT.AND P3, PT, R5.reuse, 0x10, PT ;  /* 0x000000100500780c */ /* 0x040fe40003f64270 */
[----:B----4-:R-:W-:Y:S02]  /*59d0*/  FSEL R180, R180, -INF , P4 ;  /* 0xff800000b4b47808 */ /* 0x010fe40002000000 */
[----:B------:R-:W-:Y:S02]  /*59e0*/  FMNMX.FTZ R47, R182, R47, !PT ;  /* 0x0000002fb62f7209 */ /* 0x000fe40007810000 */
[----:B------:R-:W-:Y:S01]  /*59f0*/  ISETP.GT.AND P4, PT, R5, 0x11, PT ;  /* 0x000000110500780c */ /* 0x000fe20003f84270 */
[----:B------:R-:W-:Y:S01]  /*5a00*/  MUFU.TANH R59, R59 ;  /* 0x0000003b003b7308 */ /* 0x000fe20000002400 */
[----:B------:R-:W-:-:S02]  /*5a10*/  FSEL R178, R178, -INF , P3 ;  /* 0xff800000b2b27808 */ /* 0x000fc40001800000 */
[----:B------:R-:W-:Y:S02]  /*5a20*/  FMNMX.FTZ R47, R180, R47, !PT ;  /* 0x0000002fb42f7209 */ /* 0x000fe40007810000 */
[C---:B------:R-:W-:Y:S02]  /*5a30*/  ISETP.GT.AND P3, PT, R5.reuse, 0x18, PT ;  /* 0x000000180500780c */ /* 0x040fe40003f64270 */
[----:B------:R-:W-:Y:S02]  /*5a40*/  FSEL R176, R176, -INF , P4 ;  /* 0xff800000b0b07808 */ /* 0x000fe40002000000 */
[----:B------:R-:W-:Y:S02]  /*5a50*/  FMNMX.FTZ R47, R178, R47, !PT ;  /* 0x0000002fb22f7209 */ /* 0x000fe40007810000 */
[----:B------:R-:W-:Y:S02]  /*5a60*/  ISETP.GT.AND P4, PT, R5, 0x19, PT ;  /* 0x000000190500780c */ /* 0x000fe40003f84270 */
[----:B------:R-:W-:Y:S01]  /*5a70*/  FMNMX.FTZ R47, R176, R47, !PT ;  /* 0x0000002fb02f7209 */ /* 0x000fe20007810000 */
[----:B------:R-:W-:-:S02]  /*5a80*/  WARPGROUP.DEPBAR.LE gsb0, 0x0 ;  /* 0x00008000000079c5 */ /* 0x000fc40000010000 */
[----:B------:R-:W-:Y:S01]  /*5a90*/  WARPGROUP.ARRIVE ;  /* 0x00000000000079c5 */ /* 0x000fe20000000000 */
[----:B------:R-:W-:Y:S01]  /*5aa0*/  FMUL.FTZ R174, R38, UR7 ;  /* 0x0000000726ae7c20 */ /* 0x000fe20008410000 */
[----:B------:R-:W-:Y:S01]  /*5ab0*/  FMUL.FTZ R172, R39, UR7 ;  /* 0x0000000727ac7c20 */ /* 0x000fe20008410000 */
[----:B------:R-:W-:Y:S01]  /*5ac0*/  MUFU.TANH R38, R82 ;  /* 0x0000005200267308 */ /* 0x000fe20000002400 */
[----:B------:R-:W-:Y:S02]  /*5ad0*/  FMUL.FTZ R39, R52, UR7 ;  /* 0x0000000734277c20 */ /* 0x000fe40008410000 */
[----:B------:R-:W-:Y:S01]  /*5ae0*/  HGMMA.64x128x16.F32 R88, R168, gdesc[UR12].tnspB, R88, gsb0 ;  /* 0x41e0000ca8587df0 */ /* 0x000fe20008000858 */
[----:B------:R-:W-:Y:S01]  /*5af0*/  UIADD3 UR14, UR5, 0x200, URZ ;  /* 0x00000200050e7890 */ /* 0x000fe2000fffe03f */
[----:B------:R-:W-:-:S03]  /*5b00*/  UMOV UR15, 0x40000040 ;  /* 0x40000040000f7882 */ /* 0x000fc60000000000 */
[----:B------:R-:W0:Y:S08]  /*5b10*/  MUFU.TANH R174, R174 ;  /* 0x000000ae00ae7308 */ /* 0x000e300000002400 */
[----:B------:R-:W1:Y:S08]  /*5b20*/  MUFU.TANH R172, R172 ;  /* 0x000000ac00ac7308 */ /* 0x000e700000002400 */
[----:B------:R-:W-:Y:S01]  /*5b30*/  MUFU.TANH R52, R86 ;  /* 0x0000005600347308 */ /* 0x000fe20000002400 */
[----:B0-----:R-:W-:-:S02]  /*5b40*/  FSEL R174, R174, -INF , P3 ;  /* 0xff800000aeae7808 */ /* 0x001fc40001800000 */
[----:B------:R-:W-:Y:S02]  /*5b50*/  ISETP.GT.AND P3, PT, R5, 0x20, PT ;  /* 0x000000200500780c */ /* 0x000fe40003f64270 */
[----:B------:R-:W-:-:S03]  /*5b60*/  FMNMX.FTZ R47, R174, R47, !PT ;  /* 0x0000002fae2f7209 */ /* 0x000fc60007810000 */
[----:B------:R-:W-:Y:S01]  /*5b70*/  MUFU.TANH R39, R39 ;  /* 0x0000002700277308 */ /* 0x000fe20000002400 */
[----:B-1----:R-:W-:Y:S02]  /*5b80*/  FSEL R172, R172, -INF , P4 ;  /* 0xff800000acac7808 */ /* 0x002fe40002000000 */
[C---:B------:R-:W-:Y:S02]  /*5b90*/  ISETP.GT.AND P4, PT, R5.reuse, 0x21, PT ;  /* 0x000000210500780c */ /* 0x040fe40003f84270 */
[----:B------:R-:W-:Y:S01]  /*5ba0*/  FMNMX.FTZ R47, R172, R47, !PT ;  /* 0x0000002fac2f7209 */ /* 0x000fe20007810000 */
[----:B------:R-:W-:Y:S02]  /*5bb0*/  WARPGROUP.DEPBAR.LE gsb0, 0x0 ;  /* 0x00008000000079c5 */ /* 0x000fe40000010000 */
[----:B------:R-:W-:Y:S01]  /*5bc0*/  WARPGROUP.ARRIVE ;  /* 0x00000000000079c5 */ /* 0x000fe20000000000 */
[----:B------:R-:W-:Y:S02]  /*5bd0*/  FSEL R170, R28, -INF , P3 ;  /* 0xff8000001caa7808 */ /* 0x000fe40001800000 */
[C---:B------:R-:W-:Y:S01]  /*5be0*/  ISETP.GT.AND P3, PT, R5.reuse, 0x28, PT ;  /* 0x000000280500780c */ /* 0x040fe20003f64270 */
[----:B------:R0:W1:Y:S01]  /*5bf0*/  MUFU.TANH R28, R70 ;  /* 0x00000046001c7308 */ /* 0x0000620000002400 */
[----:B------:R-:W-:Y:S01]  /*5c00*/  FSEL R168, R10, -INF , P4 ;  /* 0xff8000000aa87808 */ /* 0x000fe20002000000 */
[----:B------:R-:W-:Y:S01]  /*5c10*/  HGMMA.64x128x16.F32 R88, R164, gdesc[UR12].tnspB, R88, gsb0 ;  /* 0x41e0000ca4587df0 */ /* 0x000fe20008000858 */
[----:B------:R-:W-:Y:S01]  /*5c20*/  FMNMX.FTZ R47, R170, R47, !PT ;  /* 0x0000002faa2f7209 */ /* 0x000fe20007810000 */
[----:B------:R-:W-:Y:S01]  /*5c30*/  FMUL.FTZ R10, R74, UR7 ;  /* 0x000000074a0a7c20 */ /* 0x000fe20008410000 */
[----:B------:R-:W-:Y:S01]  /*5c40*/  ISETP.GT.AND P4, PT, R5, 0x29, PT ;  /* 0x000000290500780c */ /* 0x000fe20003f84270 */
[----:B------:R-:W-:Y:S01]  /*5c50*/  UIADD3 UR14, UR5, 0x280, URZ ;  /* 0x00000280050e7890 */ /* 0x000fe2000fffe03f */
[----:B------:R-:W-:Y:S01]  /*5c60*/  FMNMX.FTZ R47, R168, R47, !PT ;  /* 0x0000002fa82f7209 */ /* 0x000fe20007810000 */
[----:B------:R-:W-:-:S02]  /*5c70*/  UMOV UR15, 0x40000040 ;  /* 0x40000040000f7882 */ /* 0x000fc40000000000 */
[----:B------:R-:W2:Y:S01]  /*5c80*/  MUFU.TANH R10, R10 ;  /* 0x0000000a000a7308 */ /* 0x000ea20000002400 */
[----:B------:R-:W-:Y:S02]  /*5c90*/  WARPGROUP.DEPBAR.LE gsb0, 0x0 ;  /* 0x00008000000079c5 */ /* 0x000fe40000010000 */
[----:B------:R-:W-:Y:S01]  /*5ca0*/  FSEL R166, R46, -INF , P3 ;  /* 0xff8000002ea67808 */ /* 0x000fe20001800000 */
[----:B------:R-:W-:Y:S01]  /*5cb0*/  WARPGROUP.ARRIVE ;  /* 0x00000000000079c5 */ /* 0x000fe20000000000 */
[----:B------:R-:W-:-:S03]  /*5cc0*/  ISETP.GT.AND P3, PT, R5, 0x30, PT ;  /* 0x000000300500780c */ /* 0x000fc60003f64270 */
[----:B------:R-:W3:Y:S01]  /*5cd0*/  MUFU.TANH R46, R79 ;  /* 0x0000004f002e7308 */ /* 0x000ee20000002400 */
[----:B------:R-:W-:Y:S02]  /*5ce0*/  FSEL R164, R32, -INF , P4 ;  /* 0xff80000020a47808 */ /* 0x000fe40002000000 */
[----:B------:R-:W-:Y:S01]  /*5cf0*/  FMNMX.FTZ R47, R166, R47, !PT ;  /* 0x0000002fa62f7209 */ /* 0x000fe20007810000 */
[----:B------:R-:W-:Y:S01]  /*5d00*/  HGMMA.64x128x16.F32 R88, R160, gdesc[UR12].tnspB, R88, gsb0 ;  /* 0x41e0000ca0587df0 */ /* 0x000fe20008000858 */
[C---:B------:R-:W-:Y:S01]  /*5d10*/  ISETP.GT.AND P4, PT, R5.reuse, 0x31, PT ;  /* 0x000000310500780c */ /* 0x040fe20003f84270 */
[----:B------:R-:W-:Y:S01]  /*5d20*/  UIADD3 UR14, UR5, 0x300, URZ ;  /* 0x00000300050e7890 */ /* 0x000fe2000fffe03f */
[----:B------:R-:W-:Y:S01]  /*5d30*/  FSEL R74, R50, -INF , P3 ;  /* 0xff800000324a7808 */ /* 0x000fe20001800000 */
[----:B------:R-:W-:Y:S01]  /*5d40*/  UMOV UR15, 0x40000040 ;  /* 0x40000040000f7882 */ /* 0x000fe20000000000 */
[----:B------:R-:W-:Y:S02]  /*5d50*/  FMNMX.FTZ R47, R164, R47, !PT ;  /* 0x0000002fa42f7209 */ /* 0x000fe40007810000 */
[----:B------:R-:W-:-:S02]  /*5d60*/  ISETP.GT.AND P3, PT, R5, 0x38, PT ;  /* 0x000000380500780c */ /* 0x000fc40003f64270 */
[----:B0-----:R-:W-:Y:S02]  /*5d70*/  FSEL R70, R51, -INF , P4 ;  /* 0xff80000033467808 */ /* 0x001fe40002000000 */
[----:B------:R-:W-:Y:S02]  /*5d80*/  FMNMX.FTZ R47, R74, R47, !PT ;  /* 0x0000002f4a2f7209 */ /* 0x000fe40007810000 */
[C---:B------:R-:W-:Y:S02]  /*5d90*/  ISETP.GT.AND P4, PT, R5.reuse, 0x39, PT ;  /* 0x000000390500780c */ /* 0x040fe40003f84270 */
[----:B------:R-:W-:Y:S02]  /*5da0*/  FSEL R66, R54, -INF , P3 ;  /* 0xff80000036427808 */ /* 0x000fe40001800000 */
[----:B------:R-:W-:Y:S02]  /*5db0*/  FMNMX.FTZ R47, R70, R47, !PT ;  /* 0x0000002f462f7209 */ /* 0x000fe40007810000 */
[----:B------:R-:W-:-:S02]  /*5dc0*/  ISETP.GT.AND P3, PT, R5, 0x40, PT ;  /* 0x000000400500780c */ /* 0x000fc40003f64270 */
[----:B------:R-:W-:Y:S01]  /*5dd0*/  FSEL R62, R55, -INF , P4 ;  /* 0xff800000373e7808 */ /* 0x000fe20002000000 */
[----:B------:R-:W-:Y:S01]  /*5de0*/  FMUL.FTZ R55, R69, UR7 ;  /* 0x0000000745377c20 */ /* 0x000fe20008410000 */
[----:B------:R-:W-:Y:S01]  /*5df0*/  FMNMX.FTZ R47, R66, R47, !PT ;  /* 0x0000002f422f7209 */ /* 0x000fe20007810000 */
[----:B------:R-:W-:Y:S01]  /*5e00*/  FMUL.FTZ R69, R80, UR7 ;  /* 0x0000000750457c20 */ /* 0x000fe20008410000 */
[C---:B------:R-:W-:Y:S02]  /*5e10*/  ISETP.GT.AND P4, PT, R5.reuse, 0x41, PT ;  /* 0x000000410500780c */ /* 0x040fe40003f84270 */
[----:B------:R-:W-:Y:S01]  /*5e20*/  FSEL R58, R58, -INF , P3 ;  /* 0xff8000003a3a7808 */ /* 0x000fe20001800000 */
[----:B------:R-:W-:Y:S01]  /*5e30*/  MUFU.TANH R55, R55 ;  /* 0x0000003700377308 */ /* 0x000fe20000002400 */
[----:B------:R-:W-:Y:S02]  /*5e40*/  FMNMX.FTZ R47, R62, R47, !PT ;  /* 0x0000002f3e2f7209 */ /* 0x000fe40007810000 */
[----:B------:R-:W-:-:S02]  /*5e50*/  ISETP.GT.AND P3, PT, R5, 0x48, PT ;  /* 0x000000480500780c */ /* 0x000fc40003f64270 */
[----:B------:R-:W-:Y:S02]  /*5e60*/  FSEL R56, R56, -INF , P4 ;  /* 0xff80000038387808 */ /* 0x000fe40002000000 */
[----:B------:R-:W-:Y:S01]  /*5e70*/  FMNMX.FTZ R47, R58, R47, !PT ;  /* 0x0000002f3a2f7209 */ /* 0x000fe20007810000 */
[----:B------:R-:W-:Y:S01]  /*5e80*/  MUFU.TANH R69, R69 ;  /* 0x0000004500457308 */ /* 0x000fe20000002400 */
[C---:B------:R-:W-:Y:S02]  /*5e90*/  ISETP.GT.AND P4, PT, R5.reuse, 0x49, PT ;  /* 0x000000490500780c */ /* 0x040fe40003f84270 */
[----:B------:R-:W-:Y:S02]  /*5ea0*/  FSEL R54, R30, -INF , P3 ;  /* 0xff8000001e367808 */ /* 0x000fe40001800000 */
[----:B------:R-:W-:Y:S02]  /*5eb0*/  FMNMX.FTZ R47, R56, R47, !PT ;  /* 0x0000002f382f7209 */ /* 0x000fe40007810000 */
[----:B------:R-:W-:-:S02]  /*5ec0*/  ISETP.GT.AND P3, PT, R5, 0x50, PT ;  /* 0x000000500500780c */ /* 0x000fc40003f64270 */
[----:B------:R-:W-:Y:S01]  /*5ed0*/  FSEL R50, R63, -INF , P4 ;  /* 0xff8000003f327808 */ /* 0x000fe20002000000 */
[----:B------:R-:W-:Y:S01]  /*5ee0*/  FMUL.FTZ R63, R76, UR7 ;  /* 0x000000074c3f7c20 */ /* 0x000fe20008410000 */
[----:B------:R-:W-:Y:S02]  /*5ef0*/  FMNMX.FTZ R47, R54, R47, !PT ;  /* 0x0000002f362f7209 */ /* 0x000fe40007810000 */
[C---:B------:R-:W-:Y:S02]  /*5f00*/  ISETP.GT.AND P4, PT, R5.reuse, 0x51, PT ;  /* 0x000000510500780c */ /* 0x040fe40003f84270 */
[----:B------:R-:W-:Y:S01]  /*5f10*/  FSEL R48, R48, -INF , P3 ;  /* 0xff80000030307808 */ /* 0x000fe20001800000 */
[----:B------:R-:W-:Y:S01]  /*5f20*/  MUFU.TANH R63, R63 ;  /* 0x0000003f003f7308 */ /* 0x000fe20000002400 */
[----:B------:R-:W-:Y:S02]  /*5f30*/  FMNMX.FTZ R47, R50, R47, !PT ;  /* 0x0000002f322f7209 */ /* 0x000fe40007810000 */
[----:B------:R-:W-:-:S02]  /*5f40*/  ISETP.GT.AND P3, PT, R5, 0x58, PT ;  /* 0x000000580500780c */ /* 0x000fc40003f64270 */
[----:B------:R-:W-:Y:S01]  /*5f50*/  FSEL R30, R67, -INF , P4 ;  /* 0xff800000431e7808 */ /* 0x000fe20002000000 */
[----:B------:R-:W-:Y:S01]  /*5f60*/  FMUL.FTZ R67, R81, UR7 ;  /* 0x0000000751437c20 */ /* 0x000fe20008410000 */
[----:B------:R-:W-:Y:S02]  /*5f70*/  FMNMX.FTZ R47, R48, R47, !PT ;  /* 0x0000002f302f7209 */ /* 0x000fe40007810000 */
[C---:B------:R-:W-:Y:S02]  /*5f80*/  ISETP.GT.AND P4, PT, R5.reuse, 0x59, PT ;  /* 0x000000590500780c */ /* 0x040fe40003f84270 */
[----:B-1----:R-:W-:Y:S01]  /*5f90*/  FSEL R28, R28, -INF , P3 ;  /* 0xff8000001c1c7808 */ /* 0x002fe20001800000 */
[----:B------:R-:W-:Y:S01]  /*5fa0*/  MUFU.TANH R67, R67 ;  /* 0x0000004300437308 */ /* 0x000fe20000002400 */
[----:B------:R-:W-:Y:S02]  /*5fb0*/  FMNMX.FTZ R47, R30, R47, !PT ;  /* 0x0000002f1e2f7209 */ /* 0x000fe40007810000 */
[----:B------:R-:W-:-:S02]  /*5fc0*/  ISETP.GT.AND P3, PT, R5, 0x60, PT ;  /* 0x000000600500780c */ /* 0x000fc40003f64270 */
[----:B------:R-:W-:Y:S02]  /*5fd0*/  FSEL R32, R71, -INF , P4 ;  /* 0xff80000047207808 */ /* 0x000fe40002000000 */
[----:B------:R-:W-:Y:S02]  /*5fe0*/  FMNMX.FTZ R47, R28, R47, !PT ;  /* 0x0000002f1c2f7209 */ /* 0x000fe40007810000 */
[C---:B------:R-:W-:Y:S02]  /*5ff0*/  ISETP.GT.AND P4, PT, R5.reuse, 0x61, PT ;  /* 0x000000610500780c */ /* 0x040fe40003f84270 */
[----:B--2---:R-:W-:Y:S02]  /*6000*/  FSEL R34, R10, -INF , P3 ;  /* 0xff8000000a227808 */ /* 0x004fe40001800000 */
[----:B------:R-:W-:Y:S02]  /*6010*/  FMNMX.FTZ R47, R32, R47, !PT ;  /* 0x0000002f202f7209 */ /* 0x000fe40007810000 */
[----:B------:R-:W-:-:S02]  /*6020*/  ISETP.GT.AND P3, PT, R5, 0x68, PT ;  /* 0x000000680500780c */ /* 0x000fc40003f64270 */
[----:B------:R-:W-:Y:S02]  /*6030*/  FSEL R36, R36, -INF , P4 ;  /* 0xff80000024247808 */ /* 0x000fe40002000000 */
[----:B------:R-:W-:Y:S02]  /*6040*/  FMNMX.FTZ R47, R34, R47, !PT ;  /* 0x0000002f222f7209 */ /* 0x000fe40007810000 */
[C---:B------:R-:W-:Y:S02]  /*6050*/  ISETP.GT.AND P4, PT, R5.reuse, 0x69, PT ;  /* 0x000000690500780c */ /* 0x040fe40003f84270 */
[----:B------:R-:W-:Y:S02]  /*6060*/  FSEL R40, R40, -INF , P3 ;  /* 0xff80000028287808 */ /* 0x000fe40001800000 */
[----:B------:R-:W-:Y:S02]  /*6070*/  FMNMX.FTZ R47, R36, R47, !PT ;  /* 0x0000002f242f7209 */ /* 0x000fe40007810000 */
[----:B------:R-:W-:-:S02]  /*6080*/  ISETP.GT.AND P3, PT, R5, 0x70, PT ;  /* 0x000000700500780c */ /* 0x000fc40003f64270 */
[----:B---3--:R-:W-:Y:S02]  /*6090*/  FSEL R46, R46, -INF , P4 ;  /* 0xff8000002e2e7808 */ /* 0x008fe40002000000 */
[----:B------:R-:W-:Y:S01]  /*60a0*/  FMNMX.FTZ R49, R40, R47, !PT ;  /* 0x0000002f28317209 */ /* 0x000fe20007810000 */
[----:B------:R-:W-:Y:S01]  /*60b0*/  FMUL.FTZ R47, R60, UR7 ;  /* 0x000000073c2f7c20 */ /* 0x000fe20008410000 */
[C---:B------:R-:W-:Y:S01]  /*60c0*/  ISETP.GT.AND P4, PT, R5.reuse, 0x71, PT ;  /* 0x000000710500780c */ /* 0x040fe20003f84270 */
[----:B------:R-:W0:Y:S01]  /*60d0*/  SHFL.IDX PT, R60, R27, RZ, 0x1c1f ;  /* 0x001c1fff1b3c7589 */ /* 0x000e2200000e0000 */
[----:B------:R-:W-:Y:S02]  /*60e0*/  FSEL R38, R38, -INF , P3 ;  /* 0xff80000026267808 */ /* 0x000fe40001800000 */
[----:B------:R-:W-:Y:S01]  /*60f0*/  FMNMX.FTZ R49, R46, R49, !PT ;  /* 0x000000312e317209 */ /* 0x000fe20007810000 */
[----:B------:R-:W1:Y:S01]  /*6100*/  MUFU.TANH R47, R47 ;  /* 0x0000002f002f7308 */ /* 0x000e620000002400 */
[----:B------:R-:W-:-:S02]  /*6110*/  ISETP.GT.AND P3, PT, R5, 0x78, PT ;  /* 0x000000780500780c */ /* 0x000fc40003f64270 */
[----:B------:R-:W-:Y:S02]  /*6120*/  FSEL R42, R42, -INF , P4 ;  /* 0xff8000002a2a7808 */ /* 0x000fe40002000000 */
[----:B------:R-:W-:Y:S01]  /*6130*/  FMNMX.FTZ R51, R38, R49, !PT ;  /* 0x0000003126337209 */ /* 0x000fe20007810000 */
[----:B------:R-:W-:Y:S01]  /*6140*/  FMUL.FTZ R49, R61, UR7 ;  /* 0x000000073d317c20 */ /* 0x000fe20008410000 */
[----:B------:R-:W-:Y:S01]  /*6150*/  ISETP.GT.AND P4, PT, R5, 0x79, PT ;  /* 0x000000790500780c */ /* 0x000fe20003f84270 */
[----:B------:R-:W-:Y:S01]  /*6160*/  FMUL.FTZ R61, R72, UR7 ;  /* 0x00000007483d7c20 */ /* 0x000fe20008410000 */
[----:B------:R-:W-:Y:S02]  /*6170*/  FSEL R52, R52, -INF , P3 ;  /* 0xff80000034347808 */ /* 0x000fe40001800000 */
[----:B------:R-:W-:Y:S01]  /*6180*/  FMNMX.FTZ R51, R42, R51, !PT ;  /* 0x000000332a337209 */ /* 0x000fe20007810000 */
[----:B------:R-:W2:Y:S01]  /*6190*/  MUFU.TANH R49, R49 ;  /* 0x0000003100317308 */ /* 0x000ea20000002400 */
[----:B------:R-:W-:-:S02]  /*61a0*/  FSEL R44, R44, -INF , P4 ;  /* 0xff8000002c2c7808 */ /* 0x000fc40002000000 */
[----:B------:R-:W-:-:S04]  /*61b0*/  FMNMX.FTZ R51, R52, R51, !PT ;  /* 0x0000003334337209 */ /* 0x000fc80007810000 */
[----:B------:R-:W-:Y:S01]  /*61c0*/  FMNMX.FTZ R5, R44, R51, !PT ;  /* 0x000000332c057209 */ /* 0x000fe20007810000 */
[----:B------:R-:W-:Y:S01]  /*61d0*/  FMUL.FTZ R51, R65, UR7 ;  /* 0x0000000741337c20 */ /* 0x000fe20008410000 */
[----:B0-----:R-:W-:Y:S01]  /*61e0*/  IADD3 R73, R60, -UR42, R45 ;  /* 0x8000002a3c497c10 */ /* 0x001fe2000fffe02d */
[----:B------:R-:W-:Y:S01]  /*61f0*/  MUFU.TANH R61, R61 ;  /* 0x0000003d003d7308 */ /* 0x000fe20000002400 */
[----:B------:R-:W-:Y:S01]  /*6200*/  FMUL.FTZ R65, R77, UR7 ;  /* 0x000000074d417c20 */ /* 0x000fe20008410000 */
[----:B------:R-:W0:Y:S01]  /*6210*/  SHFL.BFLY PT, R10, R5, 0x2, 0x1f ;  /* 0x0c401f00050a7f89 */ /* 0x000e2200000e0000 */
[C---:B------:R-:W-:Y:S02]  /*6220*/  ISETP.GT.AND P4, PT, R73.reuse, RZ, PT ;  /* 0x000000ff4900720c */ /* 0x040fe40003f84270 */
[C---:B------:R-:W-:Y:S02]  /*6230*/  ISETP.GT.AND P5, PT, R73.reuse, 0x1, PT ;  /* 0x000000014900780c */ /* 0x040fe40003fa4270 */
[----:B------:R-:W-:Y:S01]  /*6240*/  FSEL R0, R0, -INF , P4 ;  /* 0xff80000000007808 */ /* 0x000fe20002000000 */
[----:B------:R-:W3:Y:S01]  /*6250*/  MUFU.TANH R51, R51 ;  /* 0x0000003300337308 */ /* 0x000ee20000002400 */
[----:B------:R-:W-:-:S02]  /*6260*/  ISETP.GT.AND P4, PT, R73, 0x8, PT ;  /* 0x000000084900780c */ /* 0x000fc40003f84270 */
[----:B------:R-:W-:Y:S02]  /*6270*/  FSEL R2, R2, -INF , P5 ;  /* 0xff80000002027808 */ /* 0x000fe40002800000 */
[----:B------:R-:W-:Y:S02]  /*6280*/  FMNMX.FTZ R75, R0, R13, !PT ;  /* 0x0000000d004b7209 */ /* 0x000fe40007810000 */
[C---:B------:R-:W-:Y:S01]  /*6290*/  ISETP.GT.AND P5, PT, R73.reuse, 0x9, PT ;  /* 0x000000094900780c */ /* 0x040fe20003fa4270 */
[----:B------:R-:W4:Y:S01]  /*62a0*/  MUFU.TANH R65, R65 ;  /* 0x0000004100417308 */ /* 0x000f220000002400 */
[----:B------:R-:W-:Y:S01]  /*62b0*/  FSEL R60, R14, -INF , P4 ;  /* 0xff8000000e3c7808 */ /* 0x000fe20002000000 */
[----:B------:R-:W-:Y:S02]  /*62c0*/  WARPGROUP.DEPBAR.LE gsb0, 0x0 ;  /* 0x00008000000079c5 */ /* 0x000fe40000010000 */
[----:B------:R-:W-:Y:S01]  /*62d0*/  FMNMX.FTZ R75, R2, R75, !PT ;  /* 0x0000004b024b7209 */ /* 0x000fe20007810000 */
[----:B------:R-:W-:Y:S01]  /*62e0*/  WARPGROUP.ARRIVE ;  /* 0x00000000000079c5 */ /* 0x000fe20000000000 */
[----:B------:R-:W-:-:S02]  /*62f0*/  ISETP.GT.AND P4, PT, R73, 0x10, PT ;  /* 0x000000104900780c */ /* 0x000fc40003f84270 */
[----:B------:R-:W-:Y:S01]  /*6300*/  FMNMX.FTZ R75, R60, R75, !PT ;  /* 0x0000004b3c4b7209 */ /* 0x000fe20007810000 */
[----:B------:R-:W-:Y:S01]  /*6310*/  MUFU.TANH R45, R85 ;  /* 0x00000055002d7308 */ /* 0x000fe20000002400 */
[----:B0-----:R-:W-:Y:S01]  /*6320*/  FMNMX.FTZ R10, R5, R10, !PT ;  /* 0x0000000a050a7209 */ /* 0x001fe20007810000 */
[----:B------:R-:W-:Y:S01]  /*6330*/  HGMMA.64x128x16.F32 R88, R156, gdesc[UR12].tnspB, R88, gsb0 ;  /* 0x41e0000c9c587df0 */ /* 0x000fe20008000858 */
[----:B------:R-:W0:Y:S01]  /*6340*/  LDC R5, c[0x0][0x988] ;  /* 0x00026200ff057b82 */ /* 0x000e220000000800 */
[----:B------:R-:W-:Y:S01]  /*6350*/  FSEL R68, R21, -INF , P4 ;  /* 0xff80000015447808 */ /* 0x000fe20002000000 */
[----:B------:R-:W-:Y:S01]  /*6360*/  UIADD3 UR14, UR5, 0x380, URZ ;  /* 0x00000380050e7890 */ /* 0x000fe2000fffe03f */
[----:B------:R-:W5:Y:S01]  /*6370*/  SHFL.BFLY PT, R71, R10, 0x1, 0x1f ;  /* 0x0c201f000a477f89 */ /* 0x000f6200000e0000 */
[----:B------:R-:W-:Y:S01]  /*6380*/  ISETP.GT.AND P4, PT, R73, 0x18, PT ;  /* 0x000000184900780c */ /* 0x000fe20003f84270 */
[----:B------:R-:W-:Y:S01]  /*6390*/  UMOV UR15, 0x40000040 ;  /* 0x40000040000f7882 */ /* 0x000fe20000000000 */
[----:B------:R-:W-:-:S02]  /*63a0*/  UMOV UR5, UR37 ;  /* 0x0000002500057c82 */ /* 0x000fc40008000000 */
[----:B------:R-:W-:Y:S02]  /*63b0*/  FSEL R76, R24, -INF , P4 ;  /* 0xff800000184c7808 */ /* 0x000fe40002000000 */
[----:B------:R-:W-:-:S04]  /*63c0*/  ISETP.GT.AND P4, PT, R73, 0x20, PT ;  /* 0x000000204900780c */ /* 0x000fc80003f84270 */
[----:B------:R-:W-:Y:S02]  /*63d0*/  FSEL R82, R26, -INF , P4 ;  /* 0xff8000001a527808 */ /* 0x000fe40002000000 */
[----:B------:R-:W-:-:S04]  /*63e0*/  ISETP.GT.AND P4, PT, R73, 0x28, PT ;  /* 0x000000284900780c */ /* 0x000fc80003f84270 */
[----:B------:R-:W-:Y:S02]  /*63f0*/  FSEL R86, R31, -INF , P4 ;  /* 0xff8000001f567808 */ /* 0x000fe40002000000 */
[----:B------:R-:W-:-:S04]  /*6400*/  ISETP.GT.AND P4, PT, R73, 0x30, PT ;  /* 0x000000304900780c */ /* 0x000fc80003f84270 */
[----:B------:R-:W-:Y:S02]  /*6410*/  FSEL R162, R35, -INF , P4 ;  /* 0xff80000023a27808 */ /* 0x000fe40002000000 */
[----:B-----5:R-:W-:Y:S01]  /*6420*/  FMNMX.FTZ R10, R10, R71, !PT ;  /* 0x000000470a0a7209 */ /* 0x020fe20007810000 */
[----:B------:R-:W-:Y:S01]  /*6430*/  FMUL.FTZ R71, R84, UR7 ;  /* 0x0000000754477c20 */ /* 0x000fe20008410000 */
[----:B------:R-:W-:Y:S02]  /*6440*/  ISETP.GT.AND P4, PT, R73, 0x38, PT ;  /* 0x000000384900780c */ /* 0x000fe40003f84270 */
[C---:B------:R-:W-:Y:S01]  /*6450*/  FSETP.NEU.FTZ.AND P3, PT, R10.reuse, -INF , PT ;  /* 0xff8000000a00780b */ /* 0x040fe20003f7d000 */
[----:B0-----:R-:W-:Y:S02]  /*6460*/  FMUL.FTZ R64, R10, R5 ;  /* 0x000000050a407220 */ /* 0x001fe40000410000 */
[----:B------:R-:W0:Y:S03]  /*6470*/  MUFU.TANH R71, R71 ;  /* 0x0000004700477308 */ /* 0x000e260000002400 */
[----:B------:R-:W-:-:S02]  /*6480*/  FSEL R27, R64, RZ, P3 ;  /* 0x000000ff401b7208 */ /* 0x000fc40001800000 */
[----:B------:R-:W-:Y:S02]  /*6490*/  FSEL R64, R12, -INF , P5 ;  /* 0xff8000000c407808 */ /* 0x000fe40002800000 */
[----:B------:R-:W-:Y:S01]  /*64a0*/  ISETP.GT.AND P5, PT, R73, 0x11, PT ;  /* 0x000000114900780c */ /* 0x000fe20003fa4270 */
[--C-:B------:R-:W-:Y:S01]  /*64b0*/  FFMA.FTZ R179, R174, R5, -R27.reuse ;  /* 0x00000005aeb37223 */ /* 0x100fe2000001081b */
[----:B------:R-:W-:Y:S01]  /*64c0*/  FMNMX.FTZ R75, R64, R75, !PT ;  /* 0x0000004b404b7209 */ /* 0x000fe20007810000 */
[-CC-:B------:R-:W-:Y:S01]  /*64d0*/  FFMA.FTZ R26, R172, R5.reuse, -R27.reuse ;  /* 0x00000005ac1a7223 */ /* 0x180fe2000001081b */
[----:B------:R-:W-:Y:S01]  /*64e0*/  FSEL R72, R15, -INF , P5 ;  /* 0xff8000000f487808 */ /* 0x000fe20002800000 */
[--C-:B------:R-:W-:Y:S01]  /*64f0*/  FFMA.FTZ R180, R180, R5, -R27.reuse ;  /* 0x00000005b4b47223 */ /* 0x100fe2000001081b */
[----:B------:R-:W-:Y:S01]  /*6500*/  FMNMX.FTZ R75, R68, R75, !PT ;  /* 0x0000004b444b7209 */ /* 0x000fe20007810000 */
[--C-:B------:R-:W-:Y:S01]  /*6510*/  FFMA.FTZ R173, R170, R5, -R27.reuse ;  /* 0x00000005aaad7223 */ /* 0x100fe2000001081b */
[C---:B------:R-:W-:Y:S01]  /*6520*/  ISETP.GT.AND P5, PT, R73.reuse, 0x19, PT ;  /* 0x000000194900780c */ /* 0x040fe20003fa4270 */
[----:B------:R5:W-:Y:S01]  /*6530*/  MUFU.EX2 R24, R180 ;  /* 0x000000b400187308 */ /* 0x000be20000000800 */
[----:B------:R-:W-:Y:S01]  /*6540*/  FMNMX.FTZ R75, R72, R75, !PT ;  /* 0x0000004b484b7209 */ /* 0x000fe20007810000 */
[-CC-:B------:R-:W-:Y:S01]  /*6550*/  FFMA.FTZ R80, R168, R5.reuse, -R27.reuse ;  /* 0x00000005a8507223 */ /* 0x180fe2000001081b */
[----:B------:R-:W-:Y:S01]  /*6560*/  FSEL R78, R20, -INF , P5 ;  /* 0xff800000144e7808 */ /* 0x000fe20002800000 */
[--C-:B------:R-:W-:Y:S01]  /*6570*/  FFMA.FTZ R20, R176, R5, -R27.reuse ;  /* 0x00000005b0147223 */ /* 0x100fe2000001081b */
[----:B------:R-:W-:Y:S01]  /*6580*/  FMNMX.FTZ R75, R76, R75, !PT ;  /* 0x0000004b4c4b7209 */ /* 0x000fe20007810000 */
[-CC-:B------:R-:W-:Y:S01]  /*6590*/  FFMA.FTZ R177, R178, R5.reuse, -R27.reuse ;  /* 0x00000005b2b17223 */ /* 0x180fe2000001081b */
[----:B------:R-:W-:Y:S01]  /*65a0*/  ISETP.GT.AND P5, PT, R73, 0x21, PT ;  /* 0x000000214900780c */ /* 0x000fe20003fa4270 */
[--C-:B------:R-:W-:Y:S01]  /*65b0*/  FFMA.FTZ R175, R166, R5, -R27.reuse ;  /* 0x00000005a6af7223 */ /* 0x100fe2000001081b */
[----:B------:R-:W-:Y:S01]  /*65c0*/  FMNMX.FTZ R75, R78, R75, !PT ;  /* 0x0000004b4e4b7209 */ /* 0x000fe20007810000 */
[-CC-:B------:R-:W-:Y:S01]  /*65d0*/  FFMA.FTZ R194, R194, R5.reuse, -R27.reuse ;  /* 0x00000005c2c27223 */ /* 0x180fe2000001081b */
[----:B------:R-:W-:Y:S01]  /*65e0*/  FSEL R84, R25, -INF , P5 ;  /* 0xff80000019547808 */ /* 0x000fe20002800000 */
[--C-:B------:R-:W-:Y:S01]  /*65f0*/  FFMA.FTZ R183, R182, R5, -R27.reuse ;  /* 0x00000005b6b77223 */ /* 0x100fe2000001081b */
[----:B------:R-:W-:Y:S01]  /*6600*/  FMNMX.FTZ R75, R82, R75, !PT ;  /* 0x0000004b524b7209 */ /* 0x000fe20007810000 */
[----:B------:R4:W-:Y:S01]  /*6610*/  MUFU.EX2 R14, R194 ;  /* 0x000000c2000e7308 */ /* 0x0009e20000000800 */
[----:B------:R-:W-:Y:S01]  /*6620*/  ISETP.GT.AND P5, PT, R73, 0x29, PT ;  /* 0x000000294900780c */ /* 0x000fe20003fa4270 */
[--C-:B------:R-:W-:Y:S01]  /*6630*/  FFMA.FTZ R181, R196, R5, -R27.reuse ;  /* 0x00000005c4b57223 */ /* 0x100fe2000001081b */
[----:B------:R-:W-:Y:S01]  /*6640*/  FMNMX.FTZ R75, R84, R75, !PT ;  /* 0x0000004b544b7209 */ /* 0x000fe20007810000 */
[-CC-:B------:R-:W-:Y:S01]  /*6650*/  FFMA.FTZ R169, R74, R5.reuse, -R27.reuse ;  /* 0x000000054aa97223 */ /* 0x180fe2000001081b */
[----:B------:R-:W-:Y:S01]  /*6660*/  FSEL R160, R29, -INF , P5 ;  /* 0xff8000001da07808 */ /* 0x000fe20002800000 */
[--C-:B------:R-:W-:Y:S01]  /*6670*/  FFMA.FTZ R171, R66, R5, -R27.reuse ;  /* 0x0000000542ab7223 */ /* 0x100fe2000001081b */
[----:B------:R-:W-:Y:S01]  /*6680*/  FMNMX.FTZ R75, R86, R75, !PT ;  /* 0x0000004b564b7209 */ /* 0x000fe20007810000 */
[----:B------:R-:W-:Y:S01]  /*6690*/  MUFU.EX2 R181, R181 ;  /* 0x000000b500b57308 */ /* 0x000fe20000000800 */
        /* <DEDUP_REMOVED lines=9> */
[-CC-:B------:R-:W-:Y:S01]  /*6730*/  FFMA.FTZ R32, R36, R5.reuse, -R27.reuse ;  /* 0x0000000524207223 */ /* 0x180fe2000001081b */
[----:B------:R-:W-:Y:S01]  /*6740*/  FSEL R172, R39, -INF , P4 ;  /* 0xff80000027ac7808 */ /* 0x000fe20002000000 */
[--C-:B------:R-:W-:Y:S01]  /*6750*/  FFMA.FTZ R36, R42, R5, -R27.reuse ;  /* 0x000000052a247223 */ /* 0x100fe2000001081b */
[----:B------:R-:W-:Y:S01]  /*6760*/  FMNMX.FTZ R75, R174, R75, !PT ;  /* 0x0000004bae4b7209 */ /* 0x000fe20007810000 */
[-CC-:B------:R-:W-:Y:S01]  /*6770*/  FFMA.FTZ R15, R34, R5.reuse, -R27.reuse ;  /* 0x00000005220f7223 */ /* 0x180fe2000001081b */
[----:B------:R-:W-:Y:S01]  /*6780*/  ISETP.GT.AND P4, PT, R73, 0x40, PT ;  /* 0x000000404900780c */ /* 0x000fe20003f84270 */
[----:B------:R-:W-:Y:S01]  /*6790*/  MUFU.EX2 R177, R177 ;  /* 0x000000b100b17308 */ /* 0x000fe20000000800 */
[----:B------:R-:W-:Y:S01]  /*67a0*/  FSEL R176, R37, -INF , P5 ;  /* 0xff80000025b07808 */ /* 0x000fe20002800000 */
[--C-:B------:R-:W-:Y:S01]  /*67b0*/  FFMA.FTZ R34, R46, R5, -R27.reuse ;  /* 0x000000052e227223 */ /* 0x100fe2000001081b */
[----:B------:R-:W-:Y:S01]  /*67c0*/  FMNMX.FTZ R75, R172, R75, !PT ;  /* 0x0000004bac4b7209 */ /* 0x000fe20007810000 */
[-CC-:B------:R-:W-:Y:S01]  /*67d0*/  FFMA.FTZ R164, R164, R5.reuse, -R27.reuse ;  /* 0x00000005a4a47223 */ /* 0x180fe2000001081b */
[----:B------:R-:W-:Y:S01]  /*67e0*/  ISETP.GT.AND P5, PT, R73, 0x41, PT ;  /* 0x000000414900780c */ /* 0x000fe20003fa4270 */
[--C-:B------:R-:W-:Y:S01]  /*67f0*/  FFMA.FTZ R70, R70, R5, -R27.reuse ;  /* 0x0000000546467223 */ /* 0x100fe2000001081b */
[----:B-----5:R-:W-:Y:S01]  /*6800*/  FSEL R180, R43, -INF , P4 ;  /* 0xff8000002bb47808 */ /* 0x020fe20002000000 */
[----:B------:R-:W-:Y:S01]  /*6810*/  MUFU.EX2 R20, R20 ;  /* 0x0000001400147308 */ /* 0x000fe20000000800 */
[----:B------:R-:W-:Y:S01]  /*6820*/  FMNMX.FTZ R75, R176, R75, !PT ;  /* 0x0000004bb04b7209 */ /* 0x000fe20007810000 */
[-CC-:B------:R-:W-:Y:S01]  /*6830*/  FFMA.FTZ R62, R62, R5.reuse, -R27.reuse ;  /* 0x000000053e3e7223 */ /* 0x180fe2000001081b */
[----:B------:R-:W-:Y:S01]  /*6840*/  ISETP.GT.AND P4, PT, R73, 0x48, PT ;  /* 0x000000484900780c */ /* 0x000fe20003f84270 */
[-CC-:B------:R-:W-:Y:S01]  /*6850*/  FFMA.FTZ R165, R58, R5.reuse, -R27.reuse ;  /* 0x000000053aa57223 */ /* 0x180fe2000001081b */
[----:B------:R-:W-:Y:S01]  /*6860*/  FSEL R170, R41, -INF , P5 ;  /* 0xff80000029aa7808 */ /* 0x000fe20002800000 */
[--C-:B------:R-:W-:Y:S01]  /*6870*/  FFMA.FTZ R56, R56, R5, -R27.reuse ;  /* 0x0000000538387223 */ /* 0x100fe2000001081b */
[----:B------:R-:W-:Y:S01]  /*6880*/  FMNMX.FTZ R75, R180, R75, !PT ;  /* 0x0000004bb44b7209 */ /* 0x000fe20007810000 */
[----:B------:R-:W-:Y:S01]  /*6890*/  MUFU.EX2 R179, R179 ;  /* 0x000000b300b37308 */ /* 0x000fe20000000800 */
[----:B------:R-:W-:Y:S01]  /*68a0*/  ISETP.GT.AND P5, PT, R73, 0x49, PT ;  /* 0x000000494900780c */ /* 0x000fe20003fa4270 */
[-CC-:B------:R-:W-:Y:S01]  /*68b0*/  FFMA.FTZ R167, R54, R5.reuse, -R27.reuse ;  /* 0x0000000536a77223 */ /* 0x180fe2000001081b */
[----:B-1----:R-:W-:Y:S01]  /*68c0*/  FSEL R168, R47, -INF , P4 ;  /* 0xff8000002fa87808 */ /* 0x002fe20002000000 */
[--C-:B------:R-:W-:Y:S01]  /*68d0*/  FFMA.FTZ R50, R50, R5, -R27.reuse ;  /* 0x0000000532327223 */ /* 0x100fe2000001081b */
[----:B------:R-:W-:Y:S01]  /*68e0*/  FMNMX.FTZ R75, R170, R75, !PT ;  /* 0x0000004baa4b7209 */ /* 0x000fe20007810000 */
[-CC-:B------:R-:W-:Y:S01]  /*68f0*/  FFMA.FTZ R161, R48, R5.reuse, -R27.reuse ;  /* 0x0000000530a17223 */ /* 0x180fe2000001081b */
[----:B------:R-:W-:Y:S01]  /*6900*/  ISETP.GT.AND P4, PT, R73, 0x50, PT ;  /* 0x000000504900780c */ /* 0x000fe20003f84270 */
[-CC-:B------:R-:W-:Y:S01]  /*6910*/  FFMA.FTZ R30, R30, R5.reuse, -R27.reuse ;  /* 0x000000051e1e7223 */ /* 0x180fe2000001081b */
[----:B--2---:R-:W-:Y:S01]  /*6920*/  FSEL R178, R49, -INF , P5 ;  /* 0xff80000031b27808 */ /* 0x004fe20002800000 */
[----:B------:R-:W-:Y:S01]  /*6930*/  FFMA.FTZ R29, R52, R5, -R27 ;  /* 0x00000005341d7223 */ /* 0x000fe2000001081b */
[----:B------:R-:W-:Y:S01]  /*6940*/  FMNMX.FTZ R75, R168, R75, !PT ;  /* 0x0000004ba84b7209 */ /* 0x000fe20007810000 */
[----:B------:R-:W-:Y:S01]  /*6950*/  MUFU.EX2 R26, R26 ;  /* 0x0000001a001a7308 */ /* 0x000fe20000000800 */
[----:B------:R-:W-:-:S02]  /*6960*/  ISETP.GT.AND P5, PT, R73, 0x51, PT ;  /* 0x000000514900780c */ /* 0x000fc40003fa4270 */
[----:B------:R-:W-:Y:S01]  /*6970*/  FSEL R166, R53, -INF , P4 ;  /* 0xff80000035a67808 */ /* 0x000fe20002000000 */
[----:B------:R-:W-:Y:S01]  /*6980*/  IMAD.U32 R53, RZ, RZ, UR9 ;  /* 0x00000009ff357e24 */ /* 0x000fe2000f8e00ff */
[----:B------:R-:W-:Y:S02]  /*6990*/  FMNMX.FTZ R75, R178, R75, !PT ;  /* 0x0000004bb24b7209 */ /* 0x000fe40007810000 */
[----:B------:R-:W-:Y:S01]  /*69a0*/  ISETP.GT.AND P4, PT, R73, 0x58, PT ;  /* 0x000000584900780c */ /* 0x000fe20003f84270 */
[----:B------:R-:W-:Y:S01]  /*69b0*/  MUFU.EX2 R173, R173 ;  /* 0x000000ad00ad7308 */ /* 0x000fe20000000800 */
[----:B---3--:R-:W-:Y:S02]  /*69c0*/  FSEL R182, R51, -INF , P5 ;  /* 0xff80000033b67808 */ /* 0x008fe40002800000 */
[----:B------:R-:W-:Y:S02]  /*69d0*/  FMNMX.FTZ R75, R166, R75, !PT ;  /* 0x0000004ba64b7209 */ /* 0x000fe40007810000 */
[----:B------:R-:W-:-:S02]  /*69e0*/  ISETP.GT.AND P5, PT, R73, 0x59, PT ;  /* 0x000000594900780c */ /* 0x000fc40003fa4270 */
[----:B----4-:R-:W-:Y:S01]  /*69f0*/  FSEL R194, R57, -INF , P4 ;  /* 0xff80000039c27808 */ /* 0x010fe20002000000 */
[----:B------:R-:W-:Y:S01]  /*6a00*/  MUFU.EX2 R80, R80 ;  /* 0x0000005000507308 */ /* 0x000fe20000000800 */
[----:B------:R-:W-:Y:S02]  /*6a10*/  FMNMX.FTZ R75, R182, R75, !PT ;  /* 0x0000004bb64b7209 */ /* 0x000fe40007810000 */
[----:B------:R-:W-:Y:S02]  /*6a20*/  ISETP.GT.AND P4, PT, R73, 0x60, PT ;  /* 0x000000604900780c */ /* 0x000fe40003f84270 */
[----:B------:R-:W-:Y:S02]  /*6a30*/  FSEL R196, R55, -INF , P5 ;  /* 0xff80000037c47808 */ /* 0x000fe40002800000 */
[----:B------:R-:W-:Y:S01]  /*6a40*/  FMNMX.FTZ R75, R194, R75, !PT ;  /* 0x0000004bc24b7209 */ /* 0x000fe20007810000 */
[----:B------:R-:W-:Y:S02]  /*6a50*/  WARPGROUP.DEPBAR.LE gsb0, 0x0 ;  /* 0x00008000000079c5 */ /* 0x000fe40000010000 */
[----:B------:R-:W-:Y:S01]  /*6a60*/  ISETP.GT.AND P5, PT, R73, 0x61, PT ;  /* 0x000000614900780c */ /* 0x000fe20003fa4270 */
[----:B------:R-:W-:Y:S01]  /*6a70*/  WARPGROUP.ARRIVE ;  /* 0x00000000000079c5 */ /* 0x000fe20000000000 */
[----:B------:R-:W-:Y:S01]  /*6a80*/  FSEL R74, R61, -INF , P4 ;  /* 0xff8000003d4a7808 */ /* 0x000fe20002000000 */
[----:B------:R-:W-:Y:S01]  /*6a90*/  MUFU.EX2 R175, R175 ;  /* 0x000000af00af7308 */ /* 0x000fe20000000800 */
[----:B------:R-:W-:-:S02]  /*6aa0*/  FMNMX.FTZ R75, R196, R75, !PT ;  /* 0x0000004bc44b7209 */ /* 0x000fc40007810000 */
[----:B------:R-:W-:Y:S01]  /*6ab0*/  ISETP.GT.AND P4, PT, R73, 0x68, PT ;  /* 0x000000684900780c */ /* 0x000fe20003f84270 */
[----:B------:R-:W-:Y:S01]  /*6ac0*/  HGMMA.64x128x16.F32 R88, R152, gdesc[UR12].tnspB, R88, gsb0 ;  /* 0x41e0000c98587df0 */ /* 0x000fe20008000858 */
[----:B------:R-:W-:Y:S02]  /*6ad0*/  FSEL R198, R59, -INF , P5 ;  /* 0xff8000003bc67808 */ /* 0x000fe40002800000 */
[----:B------:R-:W-:Y:S01]  /*6ae0*/  FMNMX.FTZ R75, R74, R75, !PT ;  /* 0x0000004b4a4b7209 */ /* 0x000fe20007810000 */
[----:B------:R-:W-:Y:S01]  /*6af0*/  MUFU.EX2 R164, R164 ;  /* 0x000000a400a47308 */ /* 0x000fe20000000800 */
[----:B------:R-:W-:Y:S02]  /*6b00*/  ISETP.GT.AND P5, PT, R73, 0x69, PT ;  /* 0x000000694900780c */ /* 0x000fe40003fa4270 */
[----:B------:R-:W-:Y:S02]  /*6b10*/  FSEL R200, R63, -INF , P4 ;  /* 0xff8000003fc87808 */ /* 0x000fe40002000000 */
[----:B------:R-:W-:-:S02]  /*6b20*/  FMNMX.FTZ R75, R198, R75, !PT ;  /* 0x0000004bc64b7209 */ /* 0x000fc40007810000 */
[----:B------:R-:W-:Y:S01]  /*6b30*/  ISETP.GT.AND P4, PT, R73, 0x70, PT ;  /* 0x000000704900780c */ /* 0x000fe20003f84270 */
[----:B------:R-:W-:Y:S01]  /*6b40*/  MUFU.EX2 R169, R169 ;  /* 0x000000a900a97308 */ /* 0x000fe20000000800 */
[----:B------:R-:W-:Y:S02]  /*6b50*/  FSEL R202, R65, -INF , P5 ;  /* 0xff80000041ca7808 */ /* 0x000fe40002800000 */
[----:B------:R-:W-:Y:S02]  /*6b60*/  FMNMX.FTZ R75, R200, R75, !PT ;  /* 0x0000004bc84b7209 */ /* 0x000fe40007810000 */
[----:B------:R-:W-:Y:S02]  /*6b70*/  ISETP.GT.AND P5, PT, R73, 0x71, PT ;  /* 0x000000714900780c */ /* 0x000fe40003fa4270 */
[----:B------:R-:W-:Y:S01]  /*6b80*/  FSEL R66, R69, -INF , P4 ;  /* 0xff80000045427808 */ /* 0x000fe20002000000 */
[----:B------:R-:W-:Y:S01]  /*6b90*/  MUFU.EX2 R70, R70 ;  /* 0x0000004600467308 */ /* 0x000fe20000000800 */
[----:B------:R-:W-:-:S02]  /*6ba0*/  FMNMX.FTZ R75, R202, R75, !PT ;  /* 0x0000004bca4b7209 */ /* 0x000fc40007810000 */
[----:B------:R-:W-:Y:S02]  /*6bb0*/  ISETP.GT.AND P4, PT, R73, 0x78, PT ;  /* 0x000000784900780c */ /* 0x000fe40003f84270 */
[----:B------:R-:W-:Y:S02]  /*6bc0*/  FSEL R204, R67, -INF , P5 ;  /* 0xff80000043cc7808 */ /* 0x000fe40002800000 */
[----:B------:R-:W-:Y:S01]  /*6bd0*/  FMNMX.FTZ R75, R66, R75, !PT ;  /* 0x0000004b424b7209 */ /* 0x000fe20007810000 */
[----:B------:R-:W-:Y:S01]  /*6be0*/  MUFU.EX2 R171, R171 ;  /* 0x000000ab00ab7308 */ /* 0x000fe20000000800 */
[----:B------:R-:W-:Y:S02]  /*6bf0*/  ISETP.GT.AND P5, PT, R73, 0x79, PT ;  /* 0x000000794900780c */ /* 0x000fe40003fa4270 */
[----:B0-----:R-:W-:Y:S02]  /*6c00*/  FSEL R206, R71, -INF , P4 ;  /* 0xff80000047ce7808 */ /* 0x001fe40002000000 */
[----:B------:R-:W-:-:S02]  /*6c10*/  FMNMX.FTZ R75, R204, R75, !PT ;  /* 0x0000004bcc4b7209 */ /* 0x000fc40007810000 */
[----:B------:R-:W-:Y:S01]  /*6c20*/  FSEL R208, R45, -INF , P5 ;  /* 0xff8000002dd07808 */ /* 0x000fe20002800000 */
[----:B------:R-:W-:Y:S01]  /*6c30*/  MUFU.EX2 R62, R62 ;  /* 0x0000003e003e7308 */ /* 0x000fe20000000800 */
[----:B------:R-:W-:-:S04]  /*6c40*/  FMNMX.FTZ R75, R206, R75, !PT ;  /* 0x0000004bce4b7209 */ /* 0x000fc80007810000 */
[----:B------:R-:W-:-:S03]  /*6c50*/  FMNMX.FTZ R75, R208, R75, !PT ;  /* 0x0000004bd04b7209 */ /* 0x000fc60007810000 */
        /* <DEDUP_REMOVED lines=11> */
[-CC-:B------:R-:W-:Y:S01]  /*6d10*/  FFMA.FTZ R25, R38, R5.reuse, -R27.reuse ;  /* 0x0000000526197223 */ /* 0x180fe2000001081b */
[----:B------:R-:W-:-:S05]  /*6d20*/  FFMA.FTZ R27, R44, R5, -R27 ;  /* 0x000000052c1b7223 */ /* 0x000fca000001081b */
[----:B------:R-:W-:Y:S01]  /*6d30*/  MUFU.EX2 R28, R28 ;  /* 0x0000001c001c7308 */ /* 0x000fe20000000800 */
[C---:B------:R-:W-:Y:S01]  /*6d40*/  FSETP.NEU.FTZ.AND P4, PT, R12.reuse, -INF , PT ;  /* 0xff8000000c00780b */ /* 0x040fe20003f9d000 */
[----:B------:R-:W-:-:S05]  /*6d50*/  FMUL.FTZ R31, R12, R5 ;  /* 0x000000050c1f7220 */ /* 0x000fca0000410000 */
[----:B------:R-:W-:Y:S01]  /*6d60*/  FSEL R31, R31, RZ, P4 ;  /* 0x000000ff1f1f7208 */ /* 0x000fe20002000000 */
[----:B------:R-:W-:Y:S04]  /*6d70*/  MUFU.EX2 R15, R15 ;  /* 0x0000000f000f7308 */ /* 0x000fe80000000800 */
[-CC-:B------:R-:W-:Y:S01]  /*6d80*/  FFMA.FTZ R33, R0, R5.reuse, -R31.reuse ;  /* 0x0000000500217223 */ /* 0x180fe2000001081f */
[----:B------:R-:W-:Y:S01]  /*6d90*/  FSEL R0, R10, RZ, P3 ;  /* 0x000000ff0a007208 */ /* 0x000fe20001800000 */
[-CC-:B------:R-:W-:Y:S01]  /*6da0*/  FFMA.FTZ R38, R2, R5.reuse, -R31.reuse ;  /* 0x0000000502267223 */ /* 0x180fe2000001081f */
[-CC-:B------:R-:W-:Y:S01]  /*6db0*/  FFMA.FTZ R35, R60, R5.reuse, -R31.reuse ;  /* 0x000000053c237223 */ /* 0x180fe2000001081f */
[-CC-:B------:R-:W-:Y:S01]  /*6dc0*/  FFMA.FTZ R40, R64, R5.reuse, -R31.reuse ;  /* 0x0000000540287223 */ /* 0x180fe2000001081f */
[-C--:B------:R-:W-:Y:S01]  /*6dd0*/  FFMA.FTZ R37, R68, R5.reuse, -R31 ;  /* 0x0000000544257223 */ /* 0x080fe2000001081f */
[----:B------:R-:W-:Y:S01]  /*6de0*/  FADD.FTZ R2, -R0, R11 ;  /* 0x0000000b00027221 */ /* 0x000fe20000010100 */
[----:B------:R-:W-:Y:S01]  /*6df0*/  FSEL R0, R12, RZ, P4 ;  /* 0x000000ff0c007208 */ /* 0x000fe20002000000 */
[----:B------:R-:W-:Y:S01]  /*6e00*/  MUFU.EX2 R33, R33 ;  /* 0x0000002100217308 */ /* 0x000fe20000000800 */
[-CC-:B------:R-:W-:Y:S01]  /*6e10*/  FFMA.FTZ R42, R72, R5.reuse, -R31.reuse ;  /* 0x00000005482a7223 */ /* 0x180fe2000001081f */
[-C--:B------:R-:W-:Y:S01]  /*6e20*/  FMUL.FTZ R51, R2, R5.reuse ;  /* 0x0000000502337220 */ /* 0x080fe20000410000 */
[----:B------:R-:W-:Y:S01]  /*6e30*/  FFMA.FTZ R39, R76, R5, -R31 ;  /* 0x000000054c277223 */ /* 0x000fe2000001081f */
[----:B------:R-:W-:Y:S01]  /*6e40*/  FADD.FTZ R2, -R0, R13 ;  /* 0x0000000d00027221 */ /* 0x000fe20000010100 */
[----:B------:R-:W-:-:S02]  /*6e50*/  IMAD.U32 R13, RZ, RZ, UR8 ;  /* 0x00000008ff0d7e24 */ /* 0x000fc4000f8e00ff */
[-CC-:B------:R-:W-:Y:S01]  /*6e60*/  FFMA.FTZ R46, R78, R5.reuse, -R31.reuse ;  /* 0x000000054e2e7223 */ /* 0x180fe2000001081f */
[-CC-:B------:R-:W-:Y:S01]  /*6e70*/  FFMA.FTZ R41, R82, R5.reuse, -R31.reuse ;  /* 0x0000000552297223 */ /* 0x180fe2000001081f */
[-C--:B------:R-:W-:Y:S01]  /*6e80*/  FMUL.FTZ R2, R2, R5.reuse ;  /* 0x0000000502027220 */ /* 0x080fe20000410000 */
[----:B------:R-:W0:Y:S01]  /*6e90*/  MUFU.EX2 R0, R51 ;  /* 0x0000003300007308 */ /* 0x000e220000000800 */
[----:B------:R-:W-:Y:S02]  /*6ea0*/  @!P1 VIADD R13, R13, 0x34840 ;  /* 0x000348400d0d9836 */ /* 0x000fe40000000000 */
[-CC-:B------:R-:W-:Y:S01]  /*6eb0*/  FFMA.FTZ R48, R84, R5.reuse, -R31.reuse ;  /* 0x0000000554307223 */ /* 0x180fe2000001081f */
[-CC-:B------:R-:W-:Y:S01]  /*6ec0*/  FFMA.FTZ R43, R86, R5.reuse, -R31.reuse ;  /* 0x00000005562b7223 */ /* 0x180fe2000001081f */
[-CC-:B------:R-:W-:Y:S01]  /*6ed0*/  FFMA.FTZ R52, R160, R5.reuse, -R31.reuse ;  /* 0x00000005a0347223 */ /* 0x180fe2000001081f */
[-C--:B------:R-:W-:Y:S01]  /*6ee0*/  FFMA.FTZ R45, R162, R5.reuse, -R31 ;  /* 0x00000005a22d7223 */ /* 0x080fe2000001081f */
[----:B------:R-:W-:Y:S01]  /*6ef0*/  @!P1 PRMT R49, RZ, 0x654, R13 ;  /* 0x00000654ff319816 */ /* 0x000fe2000000000d */
[-CC-:B------:R-:W-:Y:S01]  /*6f00*/  FFMA.FTZ R54, R174, R5.reuse, -R31.reuse ;  /* 0x00000005ae367223 */ /* 0x180fe2000001081f */
[----:B------:R-:W1:Y:S01]  /*6f10*/  MUFU.EX2 R2, R2 ;  /* 0x0000000200027308 */ /* 0x000e620000000800 */
[-CC-:B------:R-:W-:Y:S01]  /*6f20*/  FFMA.FTZ R47, R172, R5.reuse, -R31.reuse ;  /* 0x00000005ac2f7223 */ /* 0x180fe2000001081f */
[----:B------:R-:W-:Y:S01]  /*6f30*/  FFMA.FTZ R58, R176, R5, -R31 ;  /* 0x00000005b03a7223 */ /* 0x000fe2000001081f */
[----:B------:R-:W-:-:S02]  /*6f40*/  WARPGROUP.DEPBAR.LE gsb0, 0x0 ;  /* 0x00008000000079c5 */ /* 0x000fc40000010000 */
[----:B------:R1:W-:Y:S01]  /*6f50*/  @!P1 SYNCS.ARRIVE.TRANS64.RED.A1T0 RZ, [R49+URZ], RZ ;  /* 0x000000ff31ff99a7 */ /* 0x0003e2000810043f */
[-CC-:B------:R-:W-:Y:S01]  /*6f60*/  FFMA.FTZ R11, R180, R5.reuse, -R31.reuse ;  /* 0x00000005b40b7223 */ /* 0x180fe2000001081f */
[----:B------:R-:W-:Y:S01]  /*6f70*/  FFMA.FTZ R60, R170, R5, -R31 ;  /* 0x00000005aa3c7223 */ /* 0x000fe2000001081f */
[----:B------:R-:W2:Y:S01]  /*6f80*/  MUFU.EX2 R38, R38 ;  /* 0x0000002600267308 */ /* 0x000ea20000000800 */
[----:B0-----:R-:W-:Y:S01]  /*6f90*/  FFMA.FTZ R3, R0, R3, R181 ;  /* 0x0000000300037223 */ /* 0x001fe200000100b5 */
[----:B------:R-:W-:Y:S01]  /*6fa0*/  F2FP.F16.F32.PACK_AB R181, R14, R181 ;  /* 0x000000b50eb5723e */ /* 0x000fe200000000ff */
[-C--:B------:R-:W-:Y:S01]  /*6fb0*/  FFMA.FTZ R13, R168, R5.reuse, -R31 ;  /* 0x00000005a80d7223 */ /* 0x080fe2000001081f */
[----:B------:R-:W-:Y:S02]  /*6fc0*/  @!P1 VIADD R51, R53, 0x34860 ;  /* 0x0003486035339836 */ /* 0x000fe40000000000 */
[----:B------:R-:W-:Y:S01]  /*6fd0*/  FADD.FTZ R68, R14, R3 ;  /* 0x000000030e447221 */ /* 0x000fe20000010000 */
[-CC-:B------:R-:W-:Y:S01]  /*6fe0*/  FFMA.FTZ R160, R166, R5.reuse, -R31.reuse ;  /* 0x00000005a6a07223 */ /* 0x180fe2000001081f */
[-C--:B------:R-:W-:Y:S01]  /*6ff0*/  FFMA.FTZ R182, R182, R5.reuse, -R31 ;  /* 0x00000005b6b67223 */ /* 0x080fe2000001081f */
[----:B------:R-:W0:Y:S01]  /*7000*/  MUFU.EX2 R35, R35 ;  /* 0x0000002300237308 */ /* 0x000e220000000800 */
[----:B-1----:R-:W-:Y:S01]  /*7010*/  FFMA.FTZ R49, R2, R4, R33 ;  /* 0x0000000402317223 */ /* 0x002fe20000010021 */
[-C--:B------:R-:W-:Y:S01]  /*7020*/  FFMA.FTZ R4, R178, R5.reuse, -R31 ;  /* 0x00000005b2047223 */ /* 0x080fe2000001081f */
[----:B------:R-:W-:Y:S01]  /*7030*/  @!P1 PRMT R51, RZ, 0x654, R51 ;  /* 0x00000654ff339816 */ /* 0x000fe20000000033 */
[-CC-:B------:R-:W-:Y:S01]  /*7040*/  FFMA.FTZ R194, R194, R5.reuse, -R31.reuse ;  /* 0x00000005c2c27223 */ /* 0x180fe2000001081f */
[-CC-:B------:R-:W-:Y:S01]  /*7050*/  FFMA.FTZ R196, R196, R5.reuse, -R31.reuse ;  /* 0x00000005c4c47223 */ /* 0x180fe2000001081f */
[----:B------:R-:W-:Y:S01]  /*7060*/  FFMA.FTZ R74, R74, R5, -R31 ;  /* 0x000000054a4a7223 */ /* 0x000fe2000001081f */
[----:B------:R1:W-:Y:S01]  /*7070*/  @!P1 SYNCS.ARRIVE.TRANS64.RED.A1T0 RZ, [R51+URZ], RZ ;  /* 0x000000ff33ff99a7 */ /* 0x0003e2000810043f */
[----:B------:R-:W3:Y:S01]  /*7080*/  MUFU.EX2 R40, R40 ;  /* 0x0000002800287308 */ /* 0x000ee20000000800 */
[----:B--2---:R-:W-:Y:S01]  /*7090*/  FADD.FTZ R64, R38, R49 ;  /* 0x0000003126407221 */ /* 0x004fe20000010000 */
[----:B------:R-:W-:Y:S01]  /*70a0*/  FADD.FTZ R49, R183, R68 ;  /* 0x00000044b7317221 */ /* 0x000fe20000010000 */
[----:B------:R-:W-:Y:S01]  /*70b0*/  F2FP.F16.F32.PACK_AB R183, R24, R183 ;  /* 0x000000b718b7723e */ /* 0x000fe200000000ff */
[--C-:B------:R-:W-:Y:S01]  /*70c0*/  FFMA.FTZ R198, R198, R5, -R31.reuse ;  /* 0x00000005c6c67223 */ /* 0x100fe2000001081f */
[----:B------:R-:W-:Y:S01]  /*70d0*/  F2FP.F16.F32.PACK_AB R180, R38, R33 ;  /* 0x0000002126b4723e */ /* 0x000fe200000000ff */
[-CC-:B------:R-:W-:Y:S01]  /*70e0*/  FFMA.FTZ R200, R200, R5.reuse, -R31.reuse ;  /* 0x00000005c8c87223 */ /* 0x180fe2000001081f */
[-C--:B------:R-:W-:Y:S01]  /*70f0*/  FFMA.FTZ R202, R202, R5.reuse, -R31 ;  /* 0x00000005caca7223 */ /* 0x080fe2000001081f */
[----:B------:R-:W2:Y:S01]  /*7100*/  MUFU.EX2 R37, R37 ;  /* 0x0000002500257308 */ /* 0x000ea20000000800 */
[----:B0-----:R-:W-:Y:S01]  /*7110*/  FADD.FTZ R3, R35, R64 ;  /* 0x0000004023037221 */ /* 0x001fe20000010000 */
[----:B------:R-:W-:Y:S01]  /*7120*/  FADD.FTZ R64, R24, R49 ;  /* 0x0000003118407221 */ /* 0x000fe20000010000 */
[-CC-:B------:R-:W-:Y:S01]  /*7130*/  FFMA.FTZ R66, R66, R5.reuse, -R31.reuse ;  /* 0x0000000542427223 */ /* 0x180fe2000001081f */
[-CC-:B------:R-:W-:Y:S01]  /*7140*/  FFMA.FTZ R204, R204, R5.reuse, -R31.reuse ;  /* 0x00000005cccc7223 */ /* 0x180fe2000001081f */
[----:B------:R-:W-:Y:S01]  /*7150*/  FFMA.FTZ R206, R206, R5, -R31 ;  /* 0x00000005cece7223 */ /* 0x000fe2000001081f */
[----:B------:R-:W-:Y:S01]  /*7160*/  FADD.FTZ R49, R177, R64 ;  /* 0x00000040b1317221 */ /* 0x000fe20000010000 */
[----:B------:R-:W-:Y:S01]  /*7170*/  F2FP.F16.F32.PACK_AB R177, R20, R177 ;  /* 0x000000b114b1723e */ /* 0x000fe200000000ff */
[----:B------:R-:W0:Y:S01]  /*7180*/  MUFU.EX2 R42, R42 ;  /* 0x0000002a002a7308 */ /* 0x000e220000000800 */
[----:B---3--:R-:W-:Y:S01]  /*7190*/  FADD.FTZ R44, R40, R3 ;  /* 0x00000003282c7221 */ /* 0x008fe20000010000 */
[----:B------:R-:W-:Y:S01]  /*71a0*/  FADD.FTZ R64, R20, R49 ;  /* 0x0000003114407221 */ /* 0x000fe20000010000 */
[----:B------:R-:W-:Y:S01]  /*71b0*/  FFMA.FTZ R31, R208, R5, -R31 ;  /* 0x00000005d01f7223 */ /* 0x000fe2000001081f */
[----:B------:R-:W-:-:S02]  /*71c0*/  PLOP3.LUT P3, PT, PT, PT, UP1, 0x80, 0x0 ;  /* 0x000000000000781c */ /* 0x000fc40003f6f018 */
[----:B------:R-:W-:Y:S01]  /*71d0*/  FADD.FTZ R49, R179, R64 ;  /* 0x00000040b3317221 */ /* 0x000fe20000010000 */
[C---:B------:R-:W-:Y:S01]  /*71e0*/  F2FP.F16.F32.PACK_AB R179, R26.reuse, R179 ;  /* 0x000000b31ab3723e */ /* 0x040fe200000000ff */
[----:B------:R-:W3:Y:S01]  /*71f0*/  MUFU.EX2 R39, R39 ;  /* 0x0000002700277308 */ /* 0x000ee20000000800 */
[----:B--2---:R-:W-:Y:S01]  /*7200*/  FADD.FTZ R3, R37, R44 ;  /* 0x0000002c25037221 */ /* 0x004fe20000010000 */
[----:B------:R-:W-:-:S04]  /*7210*/  FADD.FTZ R64, R26, R49 ;  /* 0x000000311a407221 */ /* 0x000fc80000010000 */
[----:B------:R-:W-:Y:S01]  /*7220*/  FADD.FTZ R49, R173, R64 ;  /* 0x00000040ad317221 */ /* 0x000fe20000010000 */
[----:B------:R-:W-:Y:S01]  /*7230*/  F2FP.F16.F32.PACK_AB R173, R80, R173 ;  /* 0x000000ad50ad723e */ /* 0x000fe200000000ff */
[----:B------:R-:W2:Y:S01]  /*7240*/  MUFU.EX2 R46, R46 ;  /* 0x0000002e002e7308 */ /* 0x000ea20000000800 */
[----:B0-----:R-:W-:Y:S01]  /*7250*/  FADD.FTZ R44, R42, R3 ;  /* 0x000000032a2c7221 */ /* 0x001fe20000010000 */
[----:B------:R-:W-:Y:S01]  /*7260*/  FADD.FTZ R64, R80, R49 ;  /* 0x0000003150407221 */ /* 0x000fe20000010000 */
[----:B------:R-:W-:-:S03]  /*7270*/  F2FP.F16.F32.PACK_AB R176, R42, R37 ;  /* 0x000000252ab0723e */ /* 0x000fc600000000ff */
[----:B------:R-:W-:Y:S01]  /*7280*/  FADD.FTZ R49, R175, R64 ;  /* 0x00000040af317221 */ /* 0x000fe20000010000 */
[C---:B------:R-:W-:Y:S01]  /*7290*/  F2FP.F16.F32.PACK_AB R175, R164.reuse, R175 ;  /* 0x000000afa4af723e */ /* 0x040fe200000000ff */
[----:B------:R-:W0:Y:S01]  /*72a0*/  MUFU.EX2 R41, R41 ;  /* 0x0000002900297308 */ /* 0x000e220000000800 */
[----:B---3--:R-:W-:Y:S01]  /*72b0*/  FADD.FTZ R3, R39, R44 ;  /* 0x0000002c27037221 */ /* 0x008fe20000010000 */
[----:B------:R-:W-:-:S04]  /*72c0*/  FADD.FTZ R24, R164, R49 ;  /* 0x00000031a4187221 */ /* 0x000fc80000010000 */
[----:B------:R-:W-:Y:S01]  /*72d0*/  FADD.FTZ R33, R169, R24 ;  /* 0x00000018a9217221 */ /* 0x000fe20000010000 */
[----:B------:R-:W-:Y:S01]  /*72e0*/  F2FP.F16.F32.PACK_AB R169, R70, R169 ;  /* 0x000000a946a9723e */ /* 0x000fe200000000ff */
[----:B------:R-:W3:Y:S01]  /*72f0*/  MUFU.EX2 R48, R48 ;  /* 0x0000003000307308 */ /* 0x000ee20000000800 */
[----:B--2---:R-:W-:Y:S01]  /*7300*/  FADD.FTZ R44, R46, R3 ;  /* 0x000000032e2c7221 */ /* 0x004fe20000010000 */
[----:B------:R-:W-:Y:S01]  /*7310*/  FADD.FTZ R20, R70, R33 ;  /* 0x0000002146147221 */ /* 0x000fe20000010000 */
[----:B------:R-:W-:-:S03]  /*7320*/  F2FP.F16.F32.PACK_AB R178, R46, R39 ;  /* 0x000000272eb2723e */ /* 0x000fc600000000ff */
[----:B------:R-:W-:Y:S01]  /*7330*/  FADD.FTZ R33, R171, R20 ;  /* 0x00000014ab217221 */ /* 0x000fe20000010000 */
[C---:B------:R-:W-:Y:S01]  /*7340*/  F2FP.F16.F32.PACK_AB R171, R62.reuse, R171 ;  /* 0x000000ab3eab723e */ /* 0x040fe200000000ff */
[----:B------:R-:W2:Y:S01]  /*7350*/  MUFU.EX2 R43, R43 ;  /* 0x0000002b002b7308 */ /* 0x000ea20000000800 */
[----:B0-----:R-:W-:Y:S01]  /*7360*/  FADD.FTZ R3, R41, R44 ;  /* 0x0000002c29037221 */ /* 0x001fe20000010000 */
[----:B------:R-:W-:-:S04]  /*7370*/  FADD.FTZ R20, R62, R33 ;  /* 0x000000213e147221 */ /* 0x000fc80000010000 */
[----:B------:R-:W-:Y:S01]  /*7380*/  FADD.FTZ R33, R165, R20 ;  /* 0x00000014a5217221 */ /* 0x000fe20000010000 */
[----:B------:R-:W-:Y:S01]  /*7390*/  F2FP.F16.F32.PACK_AB R165, R56, R165 ;  /* 0x000000a538a5723e */ /* 0x000fe200000000ff */
[----:B------:R-:W0:Y:S01]  /*73a0*/  MUFU.EX2 R52, R52 ;  /* 0x0000003400347308 */ /* 0x000e220000000800 */
[----:B---3--:R-:W-:Y:S01]  /*73b0*/  FADD.FTZ R44, R48, R3 ;  /* 0x00000003302c7221 */ /* 0x008fe20000010000 */
[----:B------:R-:W-:Y:S01]  /*73c0*/  FADD.FTZ R20, R56, R33 ;  /* 0x0000002138147221 */ /* 0x000fe20000010000 */
[----:B------:R-:W-:-:S03]  /*73d0*/  F2FP.F16.F32.PACK_AB R172, R48, R41 ;  /* 0x0000002930ac723e */ /* 0x000fc600000000ff */
[----:B------:R-:W-:Y:S01]  /*73e0*/  FADD.FTZ R33, R167, R20 ;  /* 0x00000014a7217221 */ /* 0x000fe20000010000 */
[----:B------:R-:W-:Y:S01]  /*73f0*/  F2FP.F16.F32.PACK_AB R167, R50, R167 ;  /* 0x000000a732a7723e */ /* 0x000fe200000000ff */
[----:B------:R-:W3:Y:S01]  /*7400*/  MUFU.EX2 R45, R45 ;  /* 0x0000002d002d7308 */ /* 0x000ee20000000800 */
[----:B--2---:R-:W-:-:S07]  /*7410*/  FADD.FTZ R3, R43, R44 ;  /* 0x0000002c2b037221 */ /* 0x004fce0000010000 */
[----:B------:R-:W2:Y:S01]  /*7420*/  MUFU.EX2 R54, R54 ;  /* 0x0000003600367308 */ /* 0x000ea20000000800 */
[C---:B0-----:R-:W-:Y:S01]  /*7430*/  FADD.FTZ R14, R52.reuse, R3 ;  /* 0x00000003340e7221 */ /* 0x041fe20000010000 */
[----:B------:R-:W-:-:S06]  /*7440*/  F2FP.F16.F32.PACK_AB R174, R52, R43 ;  /* 0x0000002b34ae723e */ /* 0x000fcc00000000ff */
[----:B------:R-:W0:Y:S01]  /*7450*/  MUFU.EX2 R47, R47 ;  /* 0x0000002f002f7308 */ /* 0x000e220000000800 */
[----:B---3--:R-:W-:-:S07]  /*7460*/  FADD.FTZ R3, R45, R14 ;  /* 0x0000000e2d037221 */ /* 0x008fce0000010000 */
[----:B------:R-:W3:Y:S01]  /*7470*/  MUFU.EX2 R58, R58 ;  /* 0x0000003a003a7308 */ /* 0x000ee20000000800 */
[C---:B--2---:R-:W-:Y:S01]  /*7480*/  FADD.FTZ R14, R54.reuse, R3 ;  /* 0x00000003360e7221 */ /* 0x044fe20000010000 */
[----:B------:R-:W-:-:S06]  /*7490*/  F2FP.F16.F32.PACK_AB R168, R54, R45 ;  /* 0x0000002d36a8723e */ /* 0x000fcc00000000ff */
[----:B------:R-:W2:Y:S01]  /*74a0*/  MUFU.EX2 R11, R11 ;  /* 0x0000000b000b7308 */ /* 0x000ea20000000800 */
[----:B0-----:R-:W-:-:S07]  /*74b0*/  FADD.FTZ R3, R47, R14 ;  /* 0x0000000e2f037221 */ /* 0x001fce0000010000 */
[----:B------:R-:W0:Y:S01]  /*74c0*/  MUFU.EX2 R60, R60 ;  /* 0x0000003c003c7308 */ /* 0x000e220000000800 */
[C---:B---3--:R-:W-:Y:S01]  /*74d0*/  FADD.FTZ R14, R58.reuse, R3 ;  /* 0x000000033a0e7221 */ /* 0x048fe20000010000 */
[----:B------:R-:W-:-:S06]  /*74e0*/  F2FP.F16.F32.PACK_AB R170, R58, R47 ;  /* 0x0000002f3aaa723e */ /* 0x000fcc00000000ff */
[----:B------:R-:W3:Y:S01]  /*74f0*/  MUFU.EX2 R13, R13 ;  /* 0x0000000d000d7308 */ /* 0x000ee20000000800 */
[----:B--2---:R-:W-:-:S07]  /*7500*/  FADD.FTZ R3, R11, R14 ;  /* 0x0000000e0b037221 */ /* 0x004fce0000010000 */
[----:B------:R-:W2:Y:S01]  /*7510*/  MUFU.EX2 R4, R4 ;  /* 0x0000000400047308 */ /* 0x000ea20000000800 */
[C---:B0-----:R-:W-:Y:S01]  /*7520*/  FADD.FTZ R14, R60.reuse, R3 ;  /* 0x000000033c0e7221 */ /* 0x041fe20000010000 */
[----:B------:R-:W-:-:S06]  /*7530*/  F2FP.F16.F32.PACK_AB R164, R60, R11 ;  /* 0x0000000b3ca4723e */ /* 0x000fcc00000000ff */
[----:B------:R-:W0:Y:S01]  /*7540*/  MUFU.EX2 R160, R160 ;  /* 0x000000a000a07308 */ /* 0x000e220000000800 */
[----:B---3--:R-:W-:Y:S01]  /*7550*/  FADD.FTZ R3, R13, R14 ;  /* 0x0000000e0d037221 */ /* 0x008fe20000010000 */
[----:B------:R-:W-:-:S04]  /*7560*/  FADD.FTZ R14, R50, R33 ;  /* 0x00000021320e7221 */ /* 0x000fc80000010000 */
[----:B------:R-:W-:Y:S01]  /*7570*/  FADD.FTZ R33, R161, R14 ;  /* 0x0000000ea1217221 */ /* 0x000fe20000010000 */
[----:B------:R-:W-:Y:S01]  /*7580*/  F2FP.F16.F32.PACK_AB R161, R30, R161 ;  /* 0x000000a11ea1723e */ /* 0x000fe200000000ff */
[----:B-1----:R1:W3:Y:S01]  /*7590*/  MUFU.EX2 R51, R182 ;  /* 0x000000b600337308 */ /* 0x0022e20000000800 */
[----:B--2---:R-:W-:Y:S01]  /*75a0*/  FADD.FTZ R3, R4, R3 ;  /* 0x0000000304037221 */ /* 0x004fe20000010000 */
[----:B------:R-:W-:Y:S01]  /*75b0*/  FADD.FTZ R14, R30, R33 ;  /* 0x000000211e0e7221 */ /* 0x000fe20000010000 */
[----:B------:R-:W-:Y:S01]  /*75c0*/  F2FP.F16.F32.PACK_AB R166, R4, R13 ;  /* 0x0000000d04a6723e */ /* 0x000fe200000000ff */
[----:B------:R-:W-:Y:S02]  /*75d0*/  IMAD.MOV.U32 R13, RZ, RZ, R12 ;  /* 0x000000ffff0d7224 */ /* 0x000fe400078e000c */
[----:B------:R-:W-:Y:S01]  /*75e0*/  FADD.FTZ R11, R163, R14 ;  /* 0x0000000ea30b7221 */ /* 0x000fe20000010000 */
[----:B------:R-:W-:Y:S01]  /*75f0*/  F2FP.F16.F32.PACK_AB R163, R28, R163 ;  /* 0x000000a31ca3723e */ /* 0x000fe200000000ff */
[----:B------:R-:W2:Y:S01]  /*7600*/  MUFU.EX2 R162, R194 ;  /* 0x000000c200a27308 */ /* 0x000ea20000000800 */
[----:B0-----:R-:W-:Y:S01]  /*7610*/  FADD.FTZ R3, R160, R3 ;  /* 0x00000003a0037221 */ /* 0x001fe20000010000 */
[----:B------:R-:W-:Y:S01]  /*7620*/  FADD.FTZ R4, R28, R11 ;  /* 0x0000000b1c047221 */ /* 0x000fe20000010000 */
[----:B-1----:R-:W-:-:S03]  /*7630*/  F2FP.F16.F32.PACK_AB R182, R40, R35 ;  /* 0x0000002328b6723e */ /* 0x002fc600000000ff */
[----:B------:R-:W-:Y:S02]  /*7640*/  FADD.FTZ R11, R15, R4 ;  /* 0x000000040f0b7221 */ /* 0x000fe40000010000 */
        /* <DEDUP_REMOVED lines=44> */
[----:B------:R-:W-:Y:S01]  /*7910*/  IMAD.MOV.U32 R11, RZ, RZ, R10 ;  /* 0x000000ffff0b7224 */ /* 0x000fe200078e000a */
[----:B------:R-:W-:Y:S06]  /*7920*/  @P3 BRA `(.L_x_2260) ;  /* 0xffffffcc005c3947 */ /* 0x000fec000383ffff */
.L_x_2251:
[----:B------:R-:W-:-:S13]  /*7930*/  ISETP.LE.AND P2, PT, RZ, UR4, PT ;  /* 0x00000004ff007c0c */ /* 0x000fda000bf43270 */
[----:B------:R-:W-:Y:S05]  /*7940*/  @!P2 BRA `(.L_x_2261) ;  /* 0x000000280070a947 */ /* 0x000fea0003800000 */
[----:B------:R-:W-:Y:S01]  /*7950*/  IMAD.MOV.U32 R11, RZ, RZ, R10 ;  /* 0x000000ffff0b7224 */ /* 0x000fe200078e000a */
[----:B------:R-:W-:Y:S01]  /*7960*/  UMOV UR5, UR37 ;  /* 0x0000002500057c82 */ /* 0x000fe20008000000 */
[----:B------:R-:W-:Y:S01]  /*7970*/  IMAD.MOV.U32 R13, RZ, RZ, R12 ;  /* 0x000000ffff0d7224 */ /* 0x000fe200078e000c */
[----:B------:R-:W-:Y:S01]  /*7980*/  UMOV UR6, UR36 ;  /* 0x0000002400067c82 */ /* 0x000fe20008000000 */
[----:B------:R-:W-:-:S05]  /*7990*/  ULDC UR7, c[0x0][0x9d8] ;  /* 0x0002760000077ab9 */ /* 0x000fca0000000800 */
.L_x_2270:
[----:B------:R-:W-:-:S04]  /*79a0*/  UIADD3 UR9, UR6, 0x1, URZ ;  /* 0x0000000106097890 */ /* 0x000fc8000fffe03f */
[----:B------:R-:W-:-:S04]  /*79b0*/  UISETP.NE.AND UP0, UPT, UR9, 0x2, UPT ;  /* 0x000000020900788c */ /* 0x000fc8000bf05270 */
[----:B------:R-:W-:Y:S02]  /*79c0*/  USEL UR9, UR9, URZ, UP0 ;  /* 0x0000003f09097287 */ /* 0x000fe40008000000 */
[----:B------:R-:W-:-:S04]  /*79d0*/  USEL UR37, URZ, 0x1, UP0 ;  /* 0x000000013f257887 */ /* 0x000fc80008000000 */
[----:B------:R-:W-:Y:S01]  /*79e0*/  ULOP3.LUT UR37, UR5, UR37, URZ, 0x3c, !UPT ;  /* 0x0000002505257292 */ /* 0x000fe2000f8e3c3f */
[----:B------:R-:W-:Y:S01]  /*79f0*/  UMOV UR36, UR9 ;  /* 0x0000000900247c82 */ /* 0x000fe20008000000 */
[----:B------:R-:W-:Y:S10]  /*7a00*/  @!P0 BRA `(.L_x_2262) ;  /* 0x0000000000048947 */ /* 0x000ff40003800000 */
[----:B------:R-:W-:Y:S01]  /*7a10*/  BPT.TRAP 0x1 ;  /* 0x000000040000795c */ /* 0x000fe20000300000 */
.L_x_2262:
[----:B------:R-:W-:Y:S01]  /*7a20*/  ULEA UR8, UR36, UR38, 0x3 ;  /* 0x0000002624087291 */ /* 0x000fe2000f8e183f */
[----:B------:R-:W-:-:S05]  /*7a30*/  IMAD.U32 R5, RZ, RZ, UR37 ;  /* 0x00000025ff057e24 */ /* 0x000fca000f8e00ff */
[----:B------:R-:W-:-:S04]  /*7a40*/  SHF.L.U32 R5, R5, 0x1f, RZ ;  /* 0x0000001f05057819 */ /* 0x000fc800000006ff */
[----:B------:R0:W1:Y:S01]  /*7a50*/  SYNCS.PHASECHK.TRANS64.TRYWAIT P2, [UR8+0x34830], R5 ;  /* 0x03483005ff0075a7 */ /* 0x0000620008040148 */
[----:B------:R-:W-:Y:S05]  /*7a60*/  @!P0 BRA `(.L_x_2263) ;  /* 0x0000000000048947 */ /* 0x000fea0003800000 */
[----:B------:R-:W-:Y:S01]  /*7a70*/  BPT.TRAP 0x1 ;  /* 0x000000040000795c */ /* 0x000fe20000300000 */
.L_x_2263:
[----:B-1----:R-:W-:Y:S05]  /*7a80*/  @P2 BRA `(.L_x_2264) ;  /* 0x0000000000082947 */ /* 0x002fea0003800000 */
[----:B------:R-:W1:Y:S02]  /*7a90*/  SYNCS.PHASECHK.TRANS64.TRYWAIT P2, [UR8+0x34830], R5 ;  /* 0x03483005ff0075a7 */ /* 0x000e640008040148 */
[----:B-1----:R-:W-:Y:S05]  /*7aa0*/  @!P2 BRA `(.L_x_2265) ;  /* 0x0000009c00f4a947 */ /* 0x002fea0003800000 */
.L_x_2264:
        /* <DEDUP_REMOVED lines=141> */
.L_x_2266:
[----:B------:R-:W-:Y:S01]  /*8380*/  ULEA UR8, UR6, UR38, 0x3 ;  /* 0x0000002606087291 */ /* 0x000fe2000f8e183f */
[----:B------:R-:W-:-:S05]  /*8390*/  IMAD.U32 R0, RZ, RZ, UR5 ;  /* 0x00000005ff007e24 */ /* 0x000fca000f8e00ff */
[----:B------:R-:W-:-:S04]  /*83a0*/  SHF.L.U32 R0, R0, 0x1f, RZ ;  /* 0x0000001f00007819 */ /* 0x000fc800000006ff */
[----:B------:R2:W3:Y:S01]  /*83b0*/  SYNCS.PHASECHK.TRANS64.TRYWAIT P2, [UR8+0x34850], R0 ;  /* 0x03485000ff0075a7 */ /* 0x0004e20008040148 */
[----:B------:R-:W-:Y:S05]  /*83c0*/  @!P0 BRA `(.L_x_2267) ;  /* 0x0000000000048947 */ /* 0x000fea0003800000 */
[----:B------:R-:W-:Y:S01]  /*83d0*/  BPT.TRAP 0x1 ;  /* 0x000000040000795c */ /* 0x000fe20000300000 */
.L_x_2267:
[----:B---3--:R-:W-:Y:S05]  /*83e0*/  @P2 BRA `(.L_x_2268) ;  /* 0x0000000000082947 */ /* 0x008fea0003800000 */
[----:B------:R-:W3:Y:S02]  /*83f0*/  SYNCS.PHASECHK.TRANS64.TRYWAIT P2, [UR8+0x34850], R0 ;  /* 0x03485000ff0075a7 */ /* 0x000ee40008040148 */
[----:B---3--:R-:W-:Y:S05]  /*8400*/  @!P2 BRA `(.L_x_2269) ;  /* 0x0000009400b4a947 */ /* 0x008fea0003800000 */
.L_x_2268:
[----:B------:R-:W-:Y:S01]  /*8410*/  UIADD3 UR5, UR38, 0x400, URZ ;  /* 0x0000040026057890 */ /* 0x000fe2000fffe03f */
[----:B------:R-:W-:Y:S01]  /*8420*/  WARPGROUP.ARRIVE ;  /* 0x00000000000079c5 */ /* 0x000fe20000000000 */
[----:B------:R-:W-:Y:S01]  /*8430*/  UMOV UR15, 0x40000040 ;  /* 0x40000040000f7882 */ /* 0x000fe20000000000 */
[----:B0-2---:R-:W-:Y:S01]  /*8440*/  FMUL.FTZ R0, R24, UR7 ;  /* 0x0000000718007c20 */ /* 0x005fe20008410000 */
[----:B------:R-:W-:Y:S01]  /*8450*/  USHF.R.U32.HI UR5, URZ, 0x4, UR5 ;  /* 0x000000043f057899 */ /* 0x000fe20008011605 */
[----:B-1----:R-:W-:Y:S01]  /*8460*/  FMUL.FTZ R10, R25, UR7 ;  /* 0x00000007190a7c20 */ /* 0x002fe20008410000 */
        /* <DEDUP_REMOVED lines=10> */
[----:B------:R-:W-:Y:S01]  /*8510*/  ULEA UR5, UR6, UR5, 0xb ;  /* 0x0000000506057291 */ /* 0x000fe2000f8e583f */
[----:B------:R-:W1:Y:S01]  /*8520*/  MUFU.TANH R10, R10 ;  /* 0x0000000a000a7308 */ /* 0x000e620000002400 */
        /* <DEDUP_REMOVED lines=11> */
[----:B0-----:R-:W-:Y:S01]  /*85e0*/  FMNMX.FTZ R5, R0, R13, !PT ;  /* 0x0000000d00057209 */ /* 0x001fe20007810000 */
[----:B------:R-:W-:Y:S01]  /*85f0*/  FMUL.FTZ R214, R60, UR7 ;  /* 0x000000073cd67c20 */ /* 0x000fe20008410000 */
[----:B------:R-:W-:Y:S01]  /*8600*/  FMUL.FTZ R14, R26, UR7 ;  /* 0x000000071a0e7c20 */ /* 0x000fe20008410000 */
[----:B------:R-:W-:Y:S01]  /*8610*/  FMUL.FTZ R216, R61, UR7 ;  /* 0x000000073dd87c20 */ /* 0x000fe20008410000 */
[----:B------:R-:W-:Y:S01]  /*8620*/  FMUL.FTZ R20, R27, UR7 ;  /* 0x000000071b147c20 */ /* 0x000fe20008410000 */
[----:B-1----:R-:W-:Y:S01]  /*8630*/  FMNMX.FTZ R5, R10, R5, !PT ;  /* 0x000000050a057209 */ /* 0x002fe20007810000 */
        /* <DEDUP_REMOVED lines=41> */
[----:B------:R-:W-:Y:S01]  /*88d0*/  UIADD3 UR6, UR5, 0x380, URZ ;  /* 0x0000038005067890 */ /* 0x000fe2000fffe03f */
[----:B------:R-:W-:-:S06]  /*88e0*/  ISETP.LT.AND P2, PT, RZ, UR4, PT ;  /* 0x00000004ff007c0c */ /* 0x000fcc000bf41270 */
[----:B------:R-:W-:Y:S08]  /*88f0*/  MUFU.TANH R202, R202 ;  /* 0x000000ca00ca7308 */ /* 0x000ff00000002400 */
[----:B------:R-:W-:Y:S08]  /*8900*/  MUFU.TANH R204, R204 ;  /* 0x000000cc00cc7308 */ /* 0x000ff00000002400 */
[----:B------:R-:W-:Y:S08]  /*8910*/  MUFU.TANH R206, R206 ;  /* 0x000000ce00ce7308 */ /* 0x000ff00000002400 */
        /* <DEDUP_REMOVED lines=8> */
[----:B------:R-:W-:Y:S01]  /*89a0*/  MUFU.TANH R218, R218 ;  /* 0x000000da00da7308 */ /* 0x000fe20000002400 */
[----:B------:R-:W-:Y:S02]  /*89b0*/  WARPGROUP.DEPBAR.LE gsb0, 0x0 ;  /* 0x00008000000079c5 */ /* 0x000fe40000010000 */
[----:B------:R-:W-:Y:S01]  /*89c0*/  WARPGROUP.ARRIVE ;  /* 0x00000000000079c5 */ /* 0x000fe20000000000 */
[----:B------:R-:W-:Y:S01]  /*89d0*/  FMUL.FTZ R180, R29, UR7 ;  /* 0x000000071db47c20 */ /* 0x000fe20008410000 */
[----:B------:R-:W-:-:S03]  /*89e0*/  FMUL.FTZ R182, R33, UR7 ;  /* 0x0000000721b67c20 */ /* 0x000fc60008410000 */
[----:B------:R-:W0:Y:S01]  /*89f0*/  MUFU.TANH R26, R26 ;  /* 0x0000001a001a7308 */ /* 0x000e220000002400 */
[----:B-1----:R-:W-:Y:S01]  /*8a00*/  FMNMX.FTZ R25, R20, R25, !PT ;  /* 0x0000001914197209 */ /* 0x002fe20007810000 */
[----:B------:R-:W-:Y:S01]  /*8a10*/  HGMMA.64x128x16.F32 R88, R176, gdesc[UR12].tnspB, R88, gsb0 ;  /* 0x41e0000cb0587df0 */ /* 0x000fe20008000858 */
[----:B------:R-:W-:Y:S01]  /*8a20*/  UIADD3 UR14, UR5, 0x100, URZ ;  /* 0x00000100050e7890 */ /* 0x000fe2000fffe03f */
[----:B------:R-:W-:-:S04]  /*8a30*/  UMOV UR15, 0x40000040 ;  /* 0x40000040000f7882 */ /* 0x000fc80000000000 */
[----:B------:R-:W1:Y:S08]  /*8a40*/  MUFU.TANH R180, R180 ;  /* 0x000000b400b47308 */ /* 0x000e700000002400 */
[----:B------:R-:W2:Y:S01]  /*8a50*/  MUFU.TANH R182, R182 ;  /* 0x000000b600b67308 */ /* 0x000ea20000002400 */
[----:B0-----:R-:W-:-:S07]  /*8a60*/  FMNMX.FTZ R25, R26, R25, !PT ;  /* 0x000000191a197209 */ /* 0x001fce0007810000 */
[----:B------:R-:W0:Y:S01]  /*8a70*/  MUFU.TANH R28, R28 ;  /* 0x0000001c001c7308 */ /* 0x000e220000002400 */
[----:B-1----:R-:W-:-:S04]  /*8a80*/  FMNMX.FTZ R5, R180, R5, !PT ;  /* 0x00000005b4057209 */ /* 0x002fc80007810000 */
[----:B------:R-:W-:-:S03]  /*8a90*/  FMNMX.FTZ R5, R32, R5, !PT ;  /* 0x0000000520057209 */ /* 0x000fc60007810000 */
[----:B------:R-:W1:Y:S01]  /*8aa0*/  MUFU.TANH R30, R30 ;  /* 0x0000001e001e7308 */ /* 0x000e620000002400 */
[----:B--2---:R-:W-:-:S04]  /*8ab0*/  FMNMX.FTZ R5, R182, R5, !PT ;  /* 0x00000005b6057209 */ /* 0x004fc80007810000 */
[----:B------:R-:W-:-:S03]  /*8ac0*/  FMNMX.FTZ R5, R194, R5, !PT ;  /* 0x00000005c2057209 */ /* 0x000fc60007810000 */
[----:B------:R-:W-:Y:S01]  /*8ad0*/  MUFU.TANH R220, R220 ;  /* 0x000000dc00dc7308 */ /* 0x000fe20000002400 */
[----:B------:R-:W-:Y:S02]  /*8ae0*/  FMNMX.FTZ R5, R196, R5, !PT ;  /* 0x00000005c4057209 */ /* 0x000fe40007810000 */
[----:B0-----:R-:W-:Y:S02]  /*8af0*/  FMNMX.FTZ R25, R28, R25, !PT ;  /* 0x000000191c197209 */ /* 0x001fe40007810000 */
[----:B------:R-:W-:-:S03]  /*8b00*/  FMNMX.FTZ R5, R198, R5, !PT ;  /* 0x00000005c6057209 */ /* 0x000fc60007810000 */
[----:B------:R-:W0:Y:S01]  /*8b10*/  MUFU.TANH R34, R34 ;  /* 0x0000002200227308 */ /* 0x000e220000002400 */
[----:B------:R-:W-:Y:S02]  /*8b20*/  FMNMX.FTZ R5, R200, R5, !PT ;  /* 0x00000005c8057209 */ /* 0x000fe40007810000 */
[----:B-1----:R-:W-:Y:S02]  /*8b30*/  FMNMX.FTZ R27, R30, R25, !PT ;  /* 0x000000191e1b7209 */ /* 0x002fe40007810000 */
[----:B------:R-:W-:-:S03]  /*8b40*/  FMNMX.FTZ R5, R44, R5, !PT ;  /* 0x000000052c057209 */ /* 0x000fc60007810000 */
[----:B------:R-:W-:Y:S01]  /*8b50*/  MUFU.TANH R222, R222 ;  /* 0x000000de00de7308 */ /* 0x000fe20000002400 */
[----:B------:R-:W-:-:S07]  /*8b60*/  FMNMX.FTZ R5, R202, R5, !PT ;  /* 0x00000005ca057209 */ /* 0x000fce0007810000 */
        /* <DEDUP_REMOVED lines=25> */
[----:B-1----:R-:W-:Y:S01]  /*8d00*/  FMNMX.FTZ R29, R46, R29, !PT ;  /* 0x0000001d2e1d7209 */ /* 0x002fe20007810000 */
[----:B------:R-:W-:-:S04]  /*8d10*/  UMOV UR15, 0x40000040 ;  /* 0x40000040000f7882 */ /* 0x000fc80000000000 */
[----:B------:R-:W0:Y:S08]  /*8d20*/  MUFU.TANH R178, R178 ;  /* 0x000000b200b27308 */ /* 0x000e300000002400 */
[----:B------:R-:W1:Y:S08]  /*8d30*/  MUFU.TANH R176, R176 ;  /* 0x000000b000b07308 */ /* 0x000e700000002400 */
[----:B------:R-:W2:Y:S01]  /*8d40*/  MUFU.TANH R48, R48 ;  /* 0x0000003000307308 */ /* 0x000ea20000002400 */
[----:B0-----:R-:W-:-:S04]  /*8d50*/  FMNMX.FTZ R5, R178, R5, !PT ;  /* 0x00000005b2057209 */ /* 0x001fc80007810000 */
[----:B------:R-:W-:-:S03]  /*8d60*/  FMNMX.FTZ R5, R204, R5, !PT ;  /* 0x00000005cc057209 */ /* 0x000fc60007810000 */
[----:B------:R-:W0:Y:S01]  /*8d70*/  MUFU.TANH R50, R50 ;  /* 0x0000003200327308 */ /* 0x000e220000002400 */
[----:B------:R-:W-:Y:S02]  /*8d80*/  FMNMX.FTZ R5, R206, R5, !PT ;  /* 0x00000005ce057209 */ /* 0x000fe40007810000 */
[----:B-1----:R-:W-:Y:S02]  /*8d90*/  FMNMX.FTZ R29, R176, R29, !PT ;  /* 0x0000001db01d7209 */ /* 0x002fe40007810000 */
[----:B------:R-:W-:-:S03]  /*8da0*/  FMNMX.FTZ R5, R208, R5, !PT ;  /* 0x00000005d0057209 */ /* 0x000fc60007810000 */
[----:B------:R-:W1:Y:S01]  /*8db0*/  MUFU.TANH R52, R52 ;  /* 0x0000003400347308 */ /* 0x000e620000002400 */
[----:B------:R-:W-:Y:S02]  /*8dc0*/  FMNMX.FTZ R5, R210, R5, !PT ;  /* 0x00000005d2057209 */ /* 0x000fe40007810000 */
[----:B--2---:R-:W-:Y:S02]  /*8dd0*/  FMNMX.FTZ R31, R48, R29, !PT ;  /* 0x0000001d301f7209 */ /* 0x004fe40007810000 */
[----:B------:R-:W-:-:S03]  /*8de0*/  FMNMX.FTZ R5, R212, R5, !PT ;  /* 0x00000005d4057209 */ /* 0x000fc60007810000 */
[----:B------:R-:W2:Y:S01]  /*8df0*/  MUFU.TANH R54, R54 ;  /* 0x0000003600367308 */ /* 0x000ea20000002400 */
[----:B------:R-:W-:Y:S02]  /*8e00*/  FMNMX.FTZ R5, R214, R5, !PT ;  /* 0x00000005d6057209 */ /* 0x000fe40007810000 */
[----:B0-----:R-:W-:Y:S02]  /*8e10*/  FMNMX.FTZ R31, R50, R31, !PT ;  /* 0x0000001f321f7209 */ /* 0x001fe40007810000 */
[----:B------:R-:W-:-:S03]  /*8e20*/  FMNMX.FTZ R5, R216, R5, !PT ;  /* 0x00000005d8057209 */ /* 0x000fc60007810000 */
[----:B------:R-:W0:Y:S01]  /*8e30*/  MUFU.TANH R56, R56 ;  /* 0x0000003800387308 */ /* 0x000e220000002400 */
[----:B------:R-:W-:Y:S02]  /*8e40*/  FMNMX.FTZ R5, R218, R5, !PT ;  /* 0x00000005da057209 */ /* 0x000fe40007810000 */
[----:B-1----:R-:W-:-:S05]  /*8e50*/  FMNMX.FTZ R31, R52, R31, !PT ;  /* 0x0000001f341f7209 */ /* 0x002fca0007810000 */
[----:B------:R-:W1:Y:S01]  /*8e60*/  MUFU.TANH R58, R58 ;  /* 0x0000003a003a7308 */ /* 0x000e620000002400 */
[----:B--2---:R-:W-:-:S07]  /*8e70*/  FMNMX.FTZ R31, R54, R31, !PT ;  /* 0x0000001f361f7209 */ /* 0x004fce0007810000 */
[----:B------:R-:W2:Y:S01]  /*8e80*/  MUFU.TANH R60, R60 ;  /* 0x0000003c003c7308 */ /* 0x000ea20000002400 */
[----:B0-----:R-:W-:-:S07]  /*8e90*/  FMNMX.FTZ R33, R56, R31, !PT ;  /* 0x0000001f38217209 */ /* 0x001fce0007810000 */
[----:B------:R-:W0:Y:S01]  /*8ea0*/  MUFU.TANH R62, R62 ;  /* 0x0000003e003e7308 */ /* 0x000e220000002400 */
[----:B-1----:R-:W-:-:S07]  /*8eb0*/  FMNMX.FTZ R33, R58, R33, !PT ;  /* 0x000000213a217209 */ /* 0x002fce0007810000 */
[----:B------:R-:W1:Y:S01]  /*8ec0*/  MUFU.TANH R64, R64 ;  /* 0x0000004000407308 */ /* 0x000e620000002400 */
[----:B--2---:R-:W-:-:S07]  /*8ed0*/  FMNMX.FTZ R33, R60, R33, !PT ;  /* 0x000000213c217209 */ /* 0x004fce0007810000 */
[----:B------:R-:W2:Y:S01]  /*8ee0*/  MUFU.TANH R66, R66 ;  /* 0x0000004200427308 */ /* 0x000ea20000002400 */
[----:B0-----:R-:W-:-:S07]  /*8ef0*/  FMNMX.FTZ R33, R62, R33, !PT ;  /* 0x000000213e217209 */ /* 0x001fce0007810000 */
[----:B------:R-:W-:Y:S01]  /*8f00*/  MUFU.TANH R72, R72 ;  /* 0x0000004800487308 */ /* 0x000fe20000002400 */
[----:B-1----:R-:W-:-:S07]  /*8f10*/  FMNMX.FTZ R37, R64, R33, !PT ;  /* 0x0000002140257209 */ /* 0x002fce0007810000 */
[----:B------:R-:W-:Y:S01]  /*8f20*/  MUFU.TANH R74, R74 ;  /* 0x0000004a004a7308 */ /* 0x000fe20000002400 */
[----:B--2---:R-:W-:-:S07]  /*8f30*/  FMNMX.FTZ R37, R66, R37, !PT ;  /* 0x0000002542257209 */ /* 0x004fce0007810000 */
        /* <DEDUP_REMOVED lines=20> */
[----:B------:R-:W1:Y:S01]  /*9080*/  MUFU.TANH R86, R86 ;  /* 0x0000005600567308 */ /* 0x000e620000002400 */
        /* <DEDUP_REMOVED lines=15> */
[----:B------:R-:W0:Y:S01]  /*9180*/  SHFL.BFLY PT, R2, R5, 0x2, 0x1f ;  /* 0x0c401f0005027f89 */ /* 0x000e2200000e0000 */
[----:B------:R-:W-:-:S04]  /*9190*/  FMNMX.FTZ R41, R82, R41, !PT ;  /* 0x0000002952297209 */ /* 0x000fc80007810000 */
[----:B-1----:R-:W-:Y:S02]  /*91a0*/  FMNMX.FTZ R41, R86, R41, !PT ;  /* 0x0000002956297209 */ /* 0x002fe40007810000 */
        /* <DEDUP_REMOVED lines=8> */
[-CC-:B------:R-:W-:Y:S01]  /*9230*/  FFMA.FTZ R194, R194, R5.reuse, -R35.reuse ;  /* 0x00000005c2c27223 */ /* 0x180fe20000010823 */
[-CC-:B------:R-:W-:Y:S01]  /*9240*/  FFMA.FTZ R198, R198, R5.reuse, -R35.reuse ;  /* 0x00000005c6c67223 */ /* 0x180fe20000010823 */
[-CC-:B------:R-:W-:Y:S01]  /*9250*/  FFMA.FTZ R206, R206, R5.reuse, -R35.reuse ;  /* 0x00000005cece7223 */ /* 0x180fe20000010823 */
[----:B------:R-:W-:Y:S01]  /*9260*/  MUFU.EX2 R29, R0 ;  /* 0x00000000001d7308 */ /* 0x000fe20000000800 */
[-C--:B------:R-:W-:Y:S01]  /*9270*/  FMUL.FTZ R2, R2, R5.reuse ;  /* 0x0000000502027220 */ /* 0x080fe20000410000 */
[----:B------:R-:W-:Y:S02]  /*9280*/  WARPGROUP.DEPBAR.LE gsb0, 0x0 ;  /* 0x00008000000079c5 */ /* 0x000fe40000010000 */
[----:B------:R-:W-:Y:S01]  /*9290*/  WARPGROUP.ARRIVE ;  /* 0x00000000000079c5 */ /* 0x000fe20000000000 */
[----:B------:R-:W-:Y:S01]  /*92a0*/  FMUL.FTZ R168, R87, UR7 ;  /* 0x0000000757a87c20 */ /* 0x000fe20008410000 */
[-CC-:B------:R-:W-:Y:S01]  /*92b0*/  FFMA.FTZ R170, R10, R5.reuse, -R35.reuse ;  /* 0x000000050aaa7223 */ /* 0x180fe20000010823 */
[-CC-:B------:R-:W-:Y:S01]  /*92c0*/  FFMA.FTZ R15, R24, R5.reuse, -R35.reuse ;  /* 0x00000005180f7223 */ /* 0x180fe20000010823 */
[----:B------:R0:W-:Y:S01]  /*92d0*/  MUFU.EX2 R25, R194 ;  /* 0x000000c200197308 */ /* 0x0001e20000000800 */
[-CC-:B------:R-:W-:Y:S01]  /*92e0*/  FFMA.FTZ R21, R32, R5.reuse, -R35.reuse ;  /* 0x0000000520157223 */ /* 0x180fe20000010823 */
[----:B------:R-:W-:Y:S01]  /*92f0*/  HGMMA.64x128x16.F32 R88, R164, gdesc[UR12].tnspB, R88, gsb0 ;  /* 0x41e0000ca4587df0 */ /* 0x000fe20008000858 */
[----:B------:R-:W-:Y:S01]  /*9300*/  UIADD3 UR14, UR5, 0x280, URZ ;  /* 0x00000280050e7890 */ /* 0x000fe2000fffe03f */
[-CC-:B------:R-:W-:Y:S01]  /*9310*/  FFMA.FTZ R44, R202, R5.reuse, -R35.reuse ;  /* 0x00000005ca2c7223 */ /* 0x180fe20000010823 */
[----:B------:R-:W-:Y:S01]  /*9320*/  UMOV UR15, 0x40000040 ;  /* 0x40000040000f7882 */ /* 0x000fe20000000000 */
[-CC-:B------:R-:W-:Y:S01]  /*9330*/  FFMA.FTZ R51, R84, R5.reuse, -R35.reuse ;  /* 0x0000000554337223 */ /* 0x180fe20000010823 */
        /* <DEDUP_REMOVED lines=13> */
[----:B------:R-:W-:-:S04]  /*9410*/  FFMA.FTZ R84, R234, R5, -R35 ;  /* 0x00000005ea547223 */ /* 0x000fc80000010823 */
[----:B------:R2:W-:Y:S01]  /*9420*/  MUFU.EX2 R33, R206 ;  /* 0x000000ce00217308 */ /* 0x0005e20000000800 */
[----:B-1----:R-:W-:Y:S01]  /*9430*/  FMNMX.FTZ R0, R168, R41, !PT ;  /* 0x00000029a8007209 */ /* 0x002fe20007810000 */
[-CC-:B------:R-:W-:Y:S01]  /*9440*/  FFMA.FTZ R41, R218, R5.reuse, -R35.reuse ;  /* 0x00000005da297223 */ /* 0x180fe20000010823 */
[----:B0-----:R-:W-:-:S03]  /*9450*/  FFMA.FTZ R198, R172, R5, -R35 ;  /* 0x00000005acc67223 */ /* 0x001fc60000010823 */
[----:B------:R-:W0:Y:S02]  /*9460*/  SHFL.BFLY PT, R47, R0, 0x2, 0x1f ;  /* 0x0c401f00002f7f89 */ /* 0x000e2400000e0000 */
[----:B------:R-:W-:Y:S01]  /*9470*/  MUFU.EX2 R2, R2 ;  /* 0x0000000200027308 */ /* 0x000fe20000000800 */
[----:B--2---:R-:W-:-:S07]  /*9480*/  FFMA.FTZ R206, R232, R5, -R35 ;  /* 0x00000005e8ce7223 */ /* 0x004fce0000010823 */
[----:B------:R-:W-:Y:S08]  /*9490*/  MUFU.EX2 R13, R13 ;  /* 0x0000000d000d7308 */ /* 0x000ff00000000800 */
[----:B------:R-:W1:Y:S01]  /*94a0*/  MUFU.EX2 R170, R170 ;  /* 0x000000aa00aa7308 */ /* 0x000e620000000800 */
[----:B0-----:R-:W-:Y:S01]  /*94b0*/  FMNMX.FTZ R53, R0, R47, !PT ;  /* 0x0000002f00357209 */ /* 0x001fe20007810000 */
[----:B------:R-:W-:-:S06]  /*94c0*/  FFMA.FTZ R47, R226, R5, -R35 ;  /* 0x00000005e22f7223 */ /* 0x000fcc0000010823 */
[----:B------:R-:W-:Y:S01]  /*94d0*/  MUFU.EX2 R15, R15 ;  /* 0x0000000f000f7308 */ /* 0x000fe20000000800 */
[----:B------:R-:W0:Y:S07]  /*94e0*/  SHFL.BFLY PT, R10, R53, 0x1, 0x1f ;  /* 0x0c201f00350a7f89 */ /* 0x000e2e00000e0000 */
[----:B------:R-:W2:Y:S01]  /*94f0*/  MUFU.EX2 R24, R24 ;  /* 0x0000001800187308 */ /* 0x000ea20000000800 */
[----:B-1----:R-:W-:-:S07]  /*9500*/  F2FP.F16.F32.PACK_AB R180, R170, R13 ;  /* 0x0000000daab4723e */ /* 0x002fce00000000ff */
[----:B------:R-:W-:Y:S08]  /*9510*/  MUFU.EX2 R21, R21 ;  /* 0x0000001500157308 */ /* 0x000ff00000000800 */
[----:B------:R-:W-:Y:S01]  /*9520*/  MUFU.EX2 R32, R32 ;  /* 0x0000002000207308 */ /* 0x000fe20000000800 */
[----:B--2---:R-:W-:Y:S02]  /*9530*/  F2FP.F16.F32.PACK_AB R182, R24, R15 ;  /* 0x0000000f18b6723e */ /* 0x004fe400000000ff */
[----:B0-----:R-:W-:-:S05]  /*9540*/  FMNMX.FTZ R10, R53, R10, !PT ;  /* 0x0000000a350a7209 */ /* 0x001fca0007810000 */
[C---:B------:R-:W-:Y:S01]  /*9550*/  FADD.FTZ R0, -R10.reuse, R11 ;  /* 0x0000000b0a007221 */ /* 0x040fe20000010100 */
[-C--:B------:R-:W-:Y:S01]  /*9560*/  FMUL.FTZ R11, R10, R5.reuse ;  /* 0x000000050a0b7220 */ /* 0x080fe20000410000 */
[----:B------:R-:W-:Y:S02]  /*9570*/  MUFU.EX2 R44, R44 ;  /* 0x0000002c002c7308 */ /* 0x000fe40000000800 */
[-C--:B------:R-:W-:Y:S01]  /*9580*/  FMUL.FTZ R0, R0, R5.reuse ;  /* 0x0000000500007220 */ /* 0x080fe20000410000 */
[-CC-:B------:R-:W-:Y:S01]  /*9590*/  FFMA.FTZ R181, R14, R5.reuse, -R11.reuse ;  /* 0x000000050eb57223 */ /* 0x180fe2000001080b */
[-CC-:B------:R-:W-:Y:S01]  /*95a0*/  FFMA.FTZ R14, R20, R5.reuse, -R11.reuse ;  /* 0x00000005140e7223 */ /* 0x180fe2000001080b */
[-CC-:B------:R-:W-:Y:S01]  /*95b0*/  FFMA.FTZ R183, R26, R5.reuse, -R11.reuse ;  /* 0x000000051ab77223 */ /* 0x180fe2000001080b */
[-CC-:B------:R-:W-:Y:S01]  /*95c0*/  FFMA.FTZ R20, R28, R5.reuse, -R11.reuse ;  /* 0x000000051c147223 */ /* 0x180fe2000001080b */
[-CC-:B------:R-:W-:Y:S01]  /*95d0*/  FFMA.FTZ R177, R30, R5.reuse, -R11.reuse ;  /* 0x000000051eb17223 */ /* 0x180fe2000001080b */
[----:B------:R-:W-:Y:S01]  /*95e0*/  MUFU.EX2 R0, R0 ;  /* 0x0000000000007308 */ /* 0x000fe20000000800 */
[----:B------:R-:W-:Y:S01]  /*95f0*/  FFMA.FTZ R30, R42, R5, -R11 ;  /* 0x000000052a1e7223 */ /* 0x000fe2000001080b */
[----:B------:R-:W-:-:S02]  /*9600*/  IMAD.U32 R42, RZ, RZ, UR8 ;  /* 0x00000008ff2a7e24 */ /* 0x000fc4000f8e00ff */
[-CC-:B------:R-:W-:Y:S01]  /*9610*/  FFMA.FTZ R26, R34, R5.reuse, -R11.reuse ;  /* 0x00000005221a7223 */ /* 0x180fe2000001080b */
[-CC-:B------:R-:W-:Y:S01]  /*9620*/  FFMA.FTZ R179, R36, R5.reuse, -R11.reuse ;  /* 0x0000000524b37223 */ /* 0x180fe2000001080b */
[-CC-:B------:R-:W-:Y:S01]  /*9630*/  FFMA.FTZ R175, R46, R5.reuse, -R11.reuse ;  /* 0x000000052eaf7223 */ /* 0x180fe2000001080b */
[----:B------:R-:W-:Y:S02]  /*9640*/  @!P1 VIADD R42, R42, 0x34860 ;  /* 0x000348602a2a9836 */ /* 0x000fe40000000000 */
[-CC-:B------:R-:W-:Y:S01]  /*9650*/  FFMA.FTZ R28, R38, R5.reuse, -R11.reuse ;  /* 0x00000005261c7223 */ /* 0x180fe2000001080b */
[----:B------:R-:W0:Y:S01]  /*9660*/  MUFU.EX2 R181, R181 ;  /* 0x000000b500b57308 */ /* 0x000e220000000800 */
[-CC-:B------:R-:W-:Y:S01]  /*9670*/  FFMA.FTZ R173, R40, R5.reuse, -R11.reuse ;  /* 0x0000000528ad7223 */ /* 0x180fe2000001080b */
[-CC-:B------:R-:W-:Y:S01]  /*9680*/  FFMA.FTZ R34, R176, R5.reuse, -R11.reuse ;  /* 0x00000005b0227223 */ /* 0x180fe2000001080b */
[----:B------:R-:W-:Y:S01]  /*9690*/  @!P1 PRMT R46, RZ, 0x654, R42 ;  /* 0x00000654ff2e9816 */ /* 0x000fe2000000002a */
[-CC-:B------:R-:W-:Y:S01]  /*96a0*/  FFMA.FTZ R169, R48, R5.reuse, -R11.reuse ;  /* 0x0000000530a97223 */ /* 0x180fe2000001080b */
[-CC-:B------:R-:W-:Y:S01]  /*96b0*/  FFMA.FTZ R36, R50, R5.reuse, -R11.reuse ;  /* 0x0000000532247223 */ /* 0x180fe2000001080b */
[-CC-:B------:R-:W-:Y:S01]  /*96c0*/  FFMA.FTZ R171, R52, R5.reuse, -R11.reuse ;  /* 0x0000000534ab7223 */ /* 0x180fe2000001080b */
[-CC-:B------:R-:W-:Y:S01]  /*96d0*/  FFMA.FTZ R38, R54, R5.reuse, -R11.reuse ;  /* 0x0000000536267223 */ /* 0x180fe2000001080b */
[----:B------:R-:W1:Y:S01]  /*96e0*/  MUFU.EX2 R14, R14 ;  /* 0x0000000e000e7308 */ /* 0x000e620000000800 */
[-CC-:B------:R-:W-:Y:S01]  /*96f0*/  FFMA.FTZ R40, R58, R5.reuse, -R11.reuse ;  /* 0x000000053a287223 */ /* 0x180fe2000001080b */
[-CC-:B------:R-:W-:Y:S01]  /*9700*/  FFMA.FTZ R64, R64, R5.reuse, -R11.reuse ;  /* 0x0000000540407223 */ /* 0x180fe2000001080b */
[-CC-:B------:R-:W-:Y:S01]  /*9710*/  FFMA.FTZ R66, R66, R5.reuse, -R11.reuse ;  /* 0x0000000542427223 */ /* 0x180fe2000001080b */
[-CC-:B------:R-:W-:Y:S01]  /*9720*/  FFMA.FTZ R68, R68, R5.reuse, -R11.reuse ;  /* 0x0000000544447223 */ /* 0x180fe2000001080b */
[-CC-:B------:R-:W-:Y:S01]  /*9730*/  FFMA.FTZ R70, R70, R5.reuse, -R11.reuse ;  /* 0x0000000546467223 */ /* 0x180fe2000001080b */
[-CC-:B------:R-:W-:Y:S01]  /*9740*/  FFMA.FTZ R72, R72, R5.reuse, -R11.reuse ;  /* 0x0000000548487223 */ /* 0x180fe2000001080b */
[----:B------:R-:W-:Y:S01]  /*9750*/  FFMA.FTZ R74, R74, R5, -R11 ;  /* 0x000000054a4a7223 */ /* 0x000fe2000001080b */
[----:B------:R-:W-:Y:S01]  /*9760*/  MUFU.EX2 R183, R183 ;  /* 0x000000b700b77308 */ /* 0x000fe20000000800 */
[----:B0-----:R-:W-:Y:S01]  /*9770*/  FFMA.FTZ R3, R0, R3, R181 ;  /* 0x0000000300037223 */ /* 0x001fe200000100b5 */
[-CC-:B------:R-:W-:Y:S01]  /*9780*/  FFMA.FTZ R76, R76, R5.reuse, -R11.reuse ;  /* 0x000000054c4c7223 */ /* 0x180fe2000001080b */
[-CC-:B------:R-:W-:Y:S01]  /*9790*/  FFMA.FTZ R78, R78, R5.reuse, -R11.reuse ;  /* 0x000000054e4e7223 */ /* 0x180fe2000001080b */
[-CC-:B------:R-:W-:Y:S01]  /*97a0*/  FFMA.FTZ R80, R80, R5.reuse, -R11.reuse ;  /* 0x0000000550507223 */ /* 0x180fe2000001080b */
[-CC-:B------:R-:W-:Y:S01]  /*97b0*/  FFMA.FTZ R82, R82, R5.reuse, -R11.reuse ;  /* 0x0000000552527223 */ /* 0x180fe2000001080b */
[----:B------:R-:W-:Y:S01]  /*97c0*/  FFMA.FTZ R86, R86, R5, -R11 ;  /* 0x0000000556567223 */ /* 0x000fe2000001080b */
[----:B------:R-:W-:Y:S01]  /*97d0*/  F2FP.F16.F32.PACK_AB R176, R32, R21 ;  /* 0x0000001520b0723e */ /* 0x000fe200000000ff */
[----:B------:R-:W-:Y:S01]  /*97e0*/  MUFU.EX2 R20, R20 ;  /* 0x0000001400147308 */ /* 0x000fe20000000800 */
[C---:B-1----:R-:W-:Y:S01]  /*97f0*/  FADD.FTZ R42, R14.reuse, R3 ;  /* 0x000000030e2a7221 */ /* 0x042fe20000010000 */
[----:B------:R-:W-:-:S02]  /*9800*/  F2FP.F16.F32.PACK_AB R181, R14, R181 ;  /* 0x000000b50eb5723e */ /* 0x000fc400000000ff */
[----:B------:R-:W-:-:S04]  /*9810*/  F2FP.F16.F32.PACK_AB R174, R44, R29 ;  /* 0x0000001d2cae723e */ /* 0x000fc800000000ff */
        /* <DEDUP_REMOVED lines=12> */
[----:B------:R-:W-:Y:S01]  /*98e0*/  FFMA.FTZ R167, R60, R5, -R11 ;  /* 0x000000053ca77223 */ /* 0x000fe2000001080b */
[----:B------:R-:W-:-:S02]  /*98f0*/  UMOV UR5, UR37 ;  /* 0x0000002500057c82 */ /* 0x000fc40008000000 */
[----:B------:R-:W-:Y:S08]  /*9900*/  MUFU.EX2 R179, R179 ;  /* 0x000000b300b37308 */ /* 0x000ff00000000800 */
[----:B------:R-:W-:Y:S08]  /*9910*/  MUFU.EX2 R164, R164 ;  /* 0x000000a400a47308 */ /* 0x000ff00000000800 */
[----:B------:R-:W-:Y:S08]  /*9920*/  MUFU.EX2 R28, R28 ;  /* 0x0000001c001c7308 */ /* 0x000ff00000000800 */
[----:B------:R-:W-:Y:S08]  /*9930*/  MUFU.EX2 R173, R173 ;  /* 0x000000ad00ad7308 */ /* 0x000ff00000000800 */
[----:B------:R-:W0:Y:S08]  /*9940*/  MUFU.EX2 R166, R166 ;  /* 0x000000a600a67308 */ /* 0x000e300000000800 */
[----:B------:R-:W-:Y:S08]  /*9950*/  MUFU.EX2 R30, R30 ;  /* 0x0000001e001e7308 */ /* 0x000ff00000000800 */
[----:B------:R-:W-:Y:S01]  /*9960*/  MUFU.EX2 R175, R175 ;  /* 0x000000af00af7308 */ /* 0x000fe20000000800 */
[----:B0-----:R-:W-:-:S07]  /*9970*/  F2FP.F16.F32.PACK_AB R172, R166, R27 ;  /* 0x0000001ba6ac723e */ /* 0x001fce00000000ff */
[----:B------:R-:W-:Y:S08]  /*9980*/  MUFU.EX2 R34, R34 ;  /* 0x0000002200227308 */ /* 0x000ff00000000800 */
[----:B------:R0:W-:Y:S08]  /*9990*/  MUFU.EX2 R31, R178 ;  /* 0x000000b2001f7308 */ /* 0x0001f00000000800 */
        /* <DEDUP_REMOVED lines=13> */
[----:B------:R-:W-:Y:S02]  /*9a70*/  IMAD.U32 R35, RZ, RZ, UR9 ;  /* 0x00000009ff237e24 */ /* 0x000fe4000f8e00ff */
[----:B------:R-:W-:Y:S01]  /*9a80*/  MUFU.EX2 R40, R40 ;  /* 0x0000002800287308 */ /* 0x000fe20000000800 */
[----:B------:R-:W-:Y:S01]  /*9a90*/  HGMMA.64x128x16.F32 R88, R156, gdesc[UR12].tnspB, R88, gsb0 ;  /* 0x41e0000c9c587df0 */ /* 0x000fe20008000858 */
[----:B------:R-:W-:Y:S01]  /*9aa0*/  UMOV UR14, UR6 ;  /* 0x00000006000e7c82 */ /* 0x000fe20008000000 */
[----:B------:R-:W-:Y:S01]  /*9ab0*/  UMOV UR15, 0x40000040 ;  /* 0x40000040000f7882 */ /* 0x000fe20000000000 */
[----:B------:R-:W-:Y:S01]  /*9ac0*/  @!P1 LEA R35, R35, UR38, 0x3 ;  /* 0x0000002623239c11 */ /* 0x000fe2000f8e18ff */
[----:B------:R-:W-:-:S03]  /*9ad0*/  UIADD3 UR6, UR4, -0x1, URZ ;  /* 0xffffffff04067890 */ /* 0x000fc6000fffe03f */
[----:B------:R-:W-:Y:S01]  /*9ae0*/  MUFU.EX2 R160, R160 ;  /* 0x000000a000a07308 */ /* 0x000fe20000000800 */
[----:B------:R-:W-:-:S04]  /*9af0*/  @!P1 IADD3 R35, R35, 0x34840, RZ ;  /* 0x0003484023239810 */ /* 0x000fc80007ffe0ff */
[----:B------:R-:W-:Y:S01]  /*9b00*/  @!P1 PRMT R35, RZ, 0x654, R35 ;  /* 0x00000654ff239816 */ /* 0x000fe20000000023 */
[----:B------:R-:W-:Y:S01]  /*9b10*/  UMOV UR4, UR6 ;  /* 0x0000000600047c82 */ /* 0x000fe20008000000 */
[----:B------:R-:W-:Y:S01]  /*9b20*/  UMOV UR6, UR36 ;  /* 0x0000002400067c82 */ /* 0x000fe20008000000 */
        /* <DEDUP_REMOVED lines=11> */
[----:B------:R-:W0:Y:S08]  /*9be0*/  MUFU.EX2 R70, R70 ;  /* 0x0000004600467308 */ /* 0x000e300000000800 */
[----:B------:R-:W-:Y:S08]  /*9bf0*/  MUFU.EX2 R45, R45 ;  /* 0x0000002d002d7308 */ /* 0x000ff00000000800 */
[----:B------:R-:W-:Y:S01]  /*9c00*/  MUFU.EX2 R72, R72 ;  /* 0x0000004800487308 */ /* 0x000fe20000000800 */
[----:B0-----:R-:W-:-:S07]  /*9c10*/  F2FP.F16.F32.PACK_AB R163, R70, R68 ;  /* 0x0000004446a3723e */ /* 0x001fce00000000ff */
[----:B------:R-:W0:Y:S08]  /*9c20*/  MUFU.EX2 R202, R202 ;  /* 0x000000ca00ca7308 */ /* 0x000e300000000800 */
[----:B------:R-:W1:Y:S08]  /*9c30*/  MUFU.EX2 R74, R74 ;  /* 0x0000004a004a7308 */ /* 0x000e700000000800 */
[----:B------:R-:W-:Y:S01]  /*9c40*/  MUFU.EX2 R47, R47 ;  /* 0x0000002f002f7308 */ /* 0x000fe20000000800 */
[----:B------:R-:W-:-:S02]  /*9c50*/  WARPGROUP.DEPBAR.LE gsb0, 0x0 ;  /* 0x00008000000079c5 */ /* 0x000fc40000010000 */
[----:B------:R-:W-:-:S05]  /*9c60*/  WARPGROUP.ARRIVE ;  /* 0x00000000000079c5 */ /* 0x000fca0000000000 */
[----:B------:R-:W-:Y:S01]  /*9c70*/  MUFU.EX2 R76, R76 ;  /* 0x0000004c004c7308 */ /* 0x000fe20000000800 */
[----:B0-----:R-:W-:Y:S02]  /*9c80*/  F2FP.F16.F32.PACK_AB R156, R202, R45 ;  /* 0x0000002dca9c723e */ /* 0x001fe400000000ff */
[----:B-1----:R-:W-:Y:S01]  /*9c90*/  F2FP.F16.F32.PACK_AB R157, R74, R72 ;  /* 0x000000484a9d723e */ /* 0x002fe200000000ff */
[----:B------:R-:W-:Y:S04]  /*9ca0*/  HGMMA.64x128x16.F32 R88, R152, gdesc[UR12].tnspB, R88, gsb0 ;  /* 0x41e0000c98587df0 */ /* 0x000fe80008000858 */
[----:B------:R-:W0:Y:S08]  /*9cb0*/  MUFU.EX2 R204, R204 ;  /* 0x000000cc00cc7308 */ /* 0x000e300000000800 */
[----:B------:R-:W1:Y:S08]  /*9cc0*/  MUFU.EX2 R78, R78 ;  /* 0x0000004e004e7308 */ /* 0x000e700000000800 */
[----:B------:R-:W-:Y:S01]  /*9cd0*/  MUFU.EX2 R49, R49 ;  /* 0x0000003100317308 */ /* 0x000fe20000000800 */
[----:B0-----:R-:W-:-:S07]  /*9ce0*/  F2FP.F16.F32.PACK_AB R158, R204, R47 ;  /* 0x0000002fcc9e723e */ /* 0x001fce00000000ff */
[----:B------:R-:W-:Y:S01]  /*9cf0*/  MUFU.EX2 R80, R80 ;  /* 0x0000005000507308 */ /* 0x000fe20000000800 */
[----:B-1----:R-:W-:-:S07]  /*9d00*/  F2FP.F16.F32.PACK_AB R159, R78, R76 ;  /* 0x0000004c4e9f723e */ /* 0x002fce00000000ff */
[----:B------:R-:W0:Y:S08]  /*9d10*/  MUFU.EX2 R206, R206 ;  /* 0x000000ce00ce7308 */ /* 0x000e300000000800 */
[----:B------:R-:W1:Y:S08]  /*9d20*/  MUFU.EX2 R82, R82 ;  /* 0x0000005200527308 */ /* 0x000e700000000800 */
[----:B------:R-:W-:Y:S08]  /*9d30*/  MUFU.EX2 R51, R51 ;  /* 0x0000003300337308 */ /* 0x000ff00000000800 */
[----:B------:R-:W-:Y:S08]  /*9d40*/  MUFU.EX2 R86, R86 ;  /* 0x0000005600567308 */ /* 0x000ff00000000800 */
[----:B------:R-:W2:Y:S01]  /*9d50*/  MUFU.EX2 R84, R84 ;  /* 0x0000005400547308 */ /* 0x000ea20000000800 */
[----:B------:R-:W-:-:S02]  /*9d60*/  WARPGROUP.DEPBAR.LE gsb0, 0x0 ;  /* 0x00008000000079c5 */ /* 0x000fc40000010000 */
[----:B------:R3:W-:Y:S01]  /*9d70*/  @!P1 SYNCS.ARRIVE.TRANS64.RED.A1T0 RZ, [R35+URZ], RZ ;  /* 0x000000ff23ff99a7 */ /* 0x0007e2000810043f */
[----:B0-----:R-:W-:Y:S02]  /*9d80*/  F2FP.F16.F32.PACK_AB R152, R206, R49 ;  /* 0x00000031ce98723e */ /* 0x001fe400000000ff */
[----:B-1----:R-:W-:Y:S02]  /*9d90*/  F2FP.F16.F32.PACK_AB R153, R82, R80 ;  /* 0x000000505299723e */ /* 0x002fe400000000ff */
[----:B--2---:R-:W-:Y:S01]  /*9da0*/  F2FP.F16.F32.PACK_AB R154, R84, R51 ;  /* 0x00000033549a723e */ /* 0x004fe200000000ff */
[----:B---3--:R-:W-:Y:S01]  /*9db0*/  FFMA.FTZ R35, R2, R4, R13 ;  /* 0x0000000402237223 */ /* 0x008fe2000001000d */
[----:B------:R0:W-:Y:S03]  /*9dc0*/  @!P1 SYNCS.ARRIVE.TRANS64.RED.A1T0 RZ, [R46+URZ], RZ ;  /* 0x000000ff2eff99a7 */ /* 0x0001e6000810043f */
[----:B------:R-:W-:Y:S01]  /*9dd0*/  FADD.FTZ R4, R170, R35 ;  /* 0x00000023aa047221 */ /* 0x000fe20000010000 */
[----:B------:R-:W-:Y:S01]  /*9de0*/  FADD.FTZ R35, R183, R42 ;  /* 0x0000002ab7237221 */ /* 0x000fe20000010000 */
[----:B------:R-:W-:-:S02]  /*9df0*/  F2FP.F16.F32.PACK_AB R183, R20, R183 ;  /* 0x000000b714b7723e */ /* 0x000fc400000000ff */
[----:B------:R-:W-:Y:S01]  /*9e00*/  FADD.FTZ R3, R15, R4 ;  /* 0x000000040f037221 */ /* 0x000fe20000010000 */
[----:B0-----:R-:W-:Y:S01]  /*9e10*/  FADD.FTZ R46, R20, R35 ;  /* 0x00000023142e7221 */ /* 0x001fe20000010000 */
[-CC-:B------:R-:W-:Y:S01]  /*9e20*/  FFMA.FTZ R4, R62, R5.reuse, -R11.reuse ;  /* 0x000000053e047223 */ /* 0x180fe2000001080b */
[----:B------:R-:W-:Y:S01]  /*9e30*/  FFMA.FTZ R11, R168, R5, -R11 ;  /* 0x00000005a80b7223 */ /* 0x000fe2000001080b */
[----:B------:R-:W-:Y:S01]  /*9e40*/  FADD.FTZ R42, R24, R3 ;  /* 0x00000003182a7221 */ /* 0x000fe20000010000 */
[----:B------:R-:W-:Y:S01]  /*9e50*/  FADD.FTZ R35, R177, R46 ;  /* 0x0000002eb1237221 */ /* 0x000fe20000010000 */
[C---:B------:R-:W-:Y:S02]  /*9e60*/  F2FP.F16.F32.PACK_AB R177, R26.reuse, R177 ;  /* 0x000000b11ab1723e */ /* 0x040fe400000000ff */
[----:B------:R-:W-:Y:S01]  /*9e70*/  FADD.FTZ R3, R21, R42 ;  /* 0x0000002a15037221 */ /* 0x000fe20000010000 */
[----:B------:R-:W-:Y:S01]  /*9e80*/  FADD.FTZ R46, R26, R35 ;  /* 0x000000231a2e7221 */ /* 0x000fe20000010000 */
[----:B------:R-:W-:Y:S01]  /*9e90*/  MUFU.EX2 R4, R4 ;  /* 0x0000000400047308 */ /* 0x000fe20000000800 */
[----:B------:R-:W-:Y:S01]  /*9ea0*/  F2FP.F16.F32.PACK_AB R168, R194, R31 ;  /* 0x0000001fc2a8723e */ /* 0x000fe200000000ff */
[----:B------:R-:W-:Y:S01]  /*9eb0*/  FADD.FTZ R42, R32, R3 ;  /* 0x00000003202a7221 */ /* 0x000fe20000010000 */
[----:B------:R-:W-:Y:S01]  /*9ec0*/  FADD.FTZ R35, R179, R46 ;  /* 0x0000002eb3237221 */ /* 0x000fe20000010000 */
[----:B------:R-:W-:-:S02]  /*9ed0*/  F2FP.F16.F32.PACK_AB R179, R28, R179 ;  /* 0x000000b31cb3723e */ /* 0x000fc400000000ff */
[----:B------:R-:W-:Y:S01]  /*9ee0*/  FADD.FTZ R3, R25, R42 ;  /* 0x0000002a19037221 */ /* 0x000fe20000010000 */
[----:B------:R-:W-:Y:S01]  /*9ef0*/  FADD.FTZ R46, R28, R35 ;  /* 0x000000231c2e7221 */ /* 0x000fe20000010000 */
[----:B------:R-:W0:Y:S01]  /*9f00*/  MUFU.EX2 R11, R11 ;  /* 0x0000000b000b7308 */ /* 0x000e220000000800 */
[----:B------:R-:W-:Y:S01]  /*9f10*/  F2FP.F16.F32.PACK_AB R170, R196, R33 ;  /* 0x00000021c4aa723e */ /* 0x000fe200000000ff */
[----:B------:R-:W-:Y:S01]  /*9f20*/  FADD.FTZ R42, R164, R3 ;  /* 0x00000003a42a7221 */ /* 0x000fe20000010000 */
[----:B------:R-:W-:Y:S01]  /*9f30*/  FADD.FTZ R35, R173, R46 ;  /* 0x0000002ead237221 */ /* 0x000fe20000010000 */
[----:B------:R-:W-:Y:S02]  /*9f40*/  F2FP.F16.F32.PACK_AB R164, R160, R37 ;  /* 0x00000025a0a4723e */ /* 0x000fe400000000ff */
[----:B------:R-:W-:Y:S01]  /*9f50*/  FADD.FTZ R3, R27, R42 ;  /* 0x0000002a1b037221 */ /* 0x000fe20000010000 */
[C---:B------:R-:W-:Y:S01]  /*9f60*/  FADD.FTZ R46, R30.reuse, R35 ;  /* 0x000000231e2e7221 */ /* 0x040fe20000010000 */
[----:B------:R-:W-:-:S02]  /*9f70*/  F2FP.F16.F32.PACK_AB R173, R30, R173 ;  /* 0x000000ad1ead723e */ /* 0x000fc400000000ff */
[----:B------:R-:W-:Y:S01]  /*9f80*/  FADD.FTZ R42, R166, R3 ;  /* 0x00000003a62a7221 */ /* 0x000fe20000010000 */
[----:B------:R-:W-:Y:S01]  /*9f90*/  FADD.FTZ R35, R175, R46 ;  /* 0x0000002eaf237221 */ /* 0x000fe20000010000 */
[----:B------:R-:W-:Y:S02]  /*9fa0*/  F2FP.F16.F32.PACK_AB R166, R162, R39 ;  /* 0x00000027a2a6723e */ /* 0x000fe400000000ff */
[----:B------:R-:W-:Y:S01]  /*9fb0*/  FADD.FTZ R3, R29, R42 ;  /* 0x0000002a1d037221 */ /* 0x000fe20000010000 */
[C---:B------:R-:W-:Y:S01]  /*9fc0*/  FADD.FTZ R46, R34.reuse, R35 ;  /* 0x00000023222e7221 */ /* 0x040fe20000010000 */
[----:B------:R-:W-:Y:S02]  /*9fd0*/  F2FP.F16.F32.PACK_AB R175, R34, R175 ;  /* 0x000000af22af723e */ /* 0x000fe400000000ff */
[----:B------:R-:W-:Y:S01]  /*9fe0*/  FADD.FTZ R42, R44, R3 ;  /* 0x000000032c2a7221 */ /* 0x000fe20000010000 */
[----:B------:R-:W-:Y:S01]  /*9ff0*/  FADD.FTZ R13, R169, R46 ;  /* 0x0000002ea90d7221 */ /* 0x000fe20000010000 */
[----:B0-----:R-:W-:-:S02]  /*a000*/  F2FP.F16.F32.PACK_AB R155, R11, R86 ;  /* 0x000000560b9b723e */ /* 0x001fc400000000ff */
[----:B------:R-:W-:Y:S01]  /*a010*/  FADD.FTZ R3, R31, R42 ;  /* 0x0000002a1f037221 */ /* 0x000fe20000010000 */
[C---:B------:R-:W-:Y:S01]  /*a020*/  FADD.FTZ R24, R36.reuse, R13 ;  /* 0x0000000d24187221 */ /* 0x040fe20000010000 */
        /* <DEDUP_REMOVED lines=15> */
[----:B------:R-:W-:Y:S01]  /*a120*/  FADD.FTZ R13, R4, R13 ;  /* 0x0000000d040d7221 */ /* 0x000fe20000010000 */
[----:B------:R-:W-:Y:S02]  /*a130*/  F2FP.F16.F32.PACK_AB R160, R198, R41 ;  /* 0x00000029c6a0723e */ /* 0x000fe400000000ff */
[----:B------:R-:W-:Y:S01]  /*a140*/  FADD.FTZ R14, R162, R3 ;  /* 0x00000003a20e7221 */ /* 0x000fe20000010000 */
[----:B------:R-:W-:Y:S01]  /*a150*/  FADD.FTZ R13, R64, R13 ;  /* 0x0000000d400d7221 */ /* 0x000fe20000010000 */
[----:B------:R-:W-:-:S02]  /*a160*/  F2FP.F16.F32.PACK_AB R162, R200, R43 ;  /* 0x0000002bc8a2723e */ /* 0x000fc400000000ff */
[----:B------:R-:W-:Y:S01]  /*a170*/  FADD.FTZ R3, R41, R14 ;  /* 0x0000000e29037221 */ /* 0x000fe20000010000 */
[----:B------:R-:W-:-:S03]  /*a180*/  FADD.FTZ R13, R66, R13 ;  /* 0x0000000d420d7221 */ /* 0x000fc60000010000 */
        /* <DEDUP_REMOVED lines=18> */
[----:B------:R-:W-:-:S04]  /*a2b0*/  FADD.FTZ R3, R51, R4 ;  /* 0x0000000433037221 */ /* 0x000fc80000010000 */
[----:B------:R-:W-:Y:S01]  /*a2c0*/  FADD.FTZ R4, R84, R3 ;  /* 0x0000000354047221 */ /* 0x000fe20000010000 */
[----:B------:R-:W-:Y:S01]  /*a2d0*/  FADD.FTZ R3, R11, R13 ;  /* 0x0000000d0b037221 */ /* 0x000fe20000010000 */
[----:B------:R-:W-:Y:S02]  /*a2e0*/  IMAD.MOV.U32 R11, RZ, RZ, R10 ;  /* 0x000000ffff0b7224 */ /* 0x000fe400078e000a */
[----:B------:R-:W-:Y:S01]  /*a2f0*/  IMAD.MOV.U32 R13, RZ, RZ, R12 ;  /* 0x000000ffff0d7224 */ /* 0x000fe200078e000c */
[----:B------:R-:W-:Y:S06]  /*a300*/  @P2 BRA `(.L_x_2270) ;  /* 0xffffffd400a42947 */ /* 0x000fec000383ffff */
.L_x_2261:
        /* <DEDUP_REMOVED lines=67> */
.L_x_2271:
[----:B------:R-:W-:Y:S01]  /*a740*/  ULEA UR5, UR36, UR38, 0x3 ;  /* 0x0000002624057291 */ /* 0x000fe2000f8e183f */
[----:B------:R-:W-:-:S05]  /*a750*/  IMAD.U32 R0, RZ, RZ, UR37 ;  /* 0x00000025ff007e24 */ /* 0x000fca000f8e00ff */
[----:B------:R-:W-:-:S04]  /*a760*/  SHF.L.U32 R0, R0, 0x1f, RZ ;  /* 0x0000001f00007819 */ /* 0x000fc800000006ff */
[----:B------:R0:W1:Y:S01]  /*a770*/  SYNCS.PHASECHK.TRANS64.TRYWAIT P2, [UR5+0x34850], R0 ;  /* 0x03485000ff0075a7 */ /* 0x0000620008040145 */
[----:B------:R-:W-:Y:S05]  /*a780*/  @!P0 BRA `(.L_x_2272) ;  /* 0x0000000000048947 */ /* 0x000fea0003800000 */
[----:B------:R-:W-:Y:S01]  /*a790*/  BPT.TRAP 0x1 ;  /* 0x000000040000795c */ /* 0x000fe20000300000 */
.L_x_2272:
[----:B-1----:R-:W-:Y:S05]  /*a7a0*/  @P2 BRA `(.L_x_2273) ;  /* 0x0000000000082947 */ /* 0x002fea0003800000 */
[----:B------:R-:W1:Y:S02]  /*a7b0*/  SYNCS.PHASECHK.TRANS64.TRYWAIT P0, [UR5+0x34850], R0 ;  /* 0x03485000ff0075a7 */ /* 0x000e640008000145 */
[----:B-1----:R-:W-:Y:S05]  /*a7c0*/  @!P0 BRA `(.L_x_2274) ;  /* 0x0000007000dc8947 */ /* 0x002fea0003800000 */
.L_x_2273:
[----:B------:R-:W-:Y:S01]  /*a7d0*/  UIADD3 UR38, UR38, 0x400, URZ ;  /* 0x0000040026267890 */ /* 0x000fe2000fffe03f */
[----:B------:R-:W-:Y:S01]  /*a7e0*/  WARPGROUP.ARRIVE ;  /* 0x00000000000079c5 */ /* 0x000fe20000000000 */
[----:B------:R-:W-:Y:S01]  /*a7f0*/  UMOV UR7, 0x40000040 ;  /* 0x4000004000077882 */ /* 0x000fe20000000000 */
[----:B-1----:R-:W1:Y:S01]  /*a800*/  SHFL.BFLY PT, R7, R4, 0x2, 0x1f ;  /* 0x0c401f0004077f89 */ /* 0x002e6200000e0000 */
[----:B------:R-:W-:Y:S01]  /*a810*/  USHF.R.U32.HI UR38, URZ, 0x4, UR38 ;  /* 0x000000043f267899 */ /* 0x000fe20008011626 */
[----:B------:R-:W-:Y:S01]  /*a820*/  R2UR UR8, R185 ;  /* 0x00000000b90872ca */ /* 0x000fe200000e0000 */
[----:B------:R-:W-:Y:S01]  /*a830*/  IMAD.MOV.U32 R88, RZ, RZ, -0x800000 ;  /* 0xff800000ff587424 */ /* 0x000fe200078e00ff */
[----:B0-----:R-:W0:Y:S01]  /*a840*/  SHFL.BFLY PT, R0, R3, 0x2, 0x1f ;  /* 0x0c401f0003007f89 */ /* 0x001e2200000e0000 */
[----:B------:R-:W-:-:S04]  /*a850*/  ULOP3.LUT UR38, UR38, 0x3fff, URZ, 0xc0, !UPT ;  /* 0x00003fff26267892 */ /* 0x000fc8000f8ec03f */
[----:B------:R-:W-:-:S04]  /*a860*/  ULOP3.LUT UR4, UR38, 0x4000000, URZ, 0xfc, !UPT ;  /* 0x0400000026047892 */ /* 0x000fc8000f8efc3f */
[----:B------:R-:W-:Y:S02]  /*a870*/  ULEA UR4, UR36, UR4, 0xb ;  /* 0x0000000424047291 */ /* 0x000fe4000f8e583f */
[----:B------:R-:W-:Y:S02]  /*a880*/  UIADD3 UR36, UR36, 0x1, URZ ;  /* 0x0000000124247890 */ /* 0x000fe4000fffe03f */
[----:B------:R-:W-:Y:S02]  /*a890*/  UIADD3 UR8, UR8, 0x1, URZ ;  /* 0x0000000108087890 */ /* 0x000fe4000fffe03f */
[----:B------:R-:W-:Y:S01]  /*a8a0*/  UISETP.NE.AND UP0, UPT, UR36, 0x2, UPT ;  /* 0x000000022400788c */ /* 0x000fe2000bf05270 */
[----:B------:R-:W-:Y:S02]  /*a8b0*/  UMOV UR6, UR4 ;  /* 0x0000000400067c82 */ /* 0x000fe40008000000 */
[----:B------:R-:W-:Y:S01]  /*a8c0*/  HGMMA.64x128x16.F32 R24, R180, gdesc[UR4].tnspB, R24, gsb0 ;  /* 0x41e00004b4187df0 */ /* 0x000fe20008000818 */
[----:B------:R-:W-:Y:S01]  /*a8d0*/  UIADD3 UR6, UR4, 0x80, URZ ;  /* 0x0000008004067890 */ /* 0x000fe2000fffe03f */
[----:B-1----:R-:W-:Y:S01]  /*a8e0*/  FADD.FTZ R7, R7, R4 ;  /* 0x0000000407077221 */ /* 0x002fe20000010000 */
[----:B------:R-:W-:Y:S01]  /*a8f0*/  UMOV UR7, 0x40000040 ;  /* 0x4000004000077882 */ /* 0x000fe20000000000 */
[----:B------:R-:W-:-:S02]  /*a900*/  IMAD.MOV.U32 R4, RZ, RZ, RZ ;  /* 0x000000ffff047224 */ /* 0x000fc400078e00ff */
[----:B0-----:R-:W-:Y:S01]  /*a910*/  FADD.FTZ R2, R0, R3 ;  /* 0x0000000300027221 */ /* 0x001fe20000010000 */
[----:B------:R-:W-:Y:S01]  /*a920*/  IMAD.MOV.U32 R3, RZ, RZ, RZ ;  /* 0x000000ffff037224 */ /* 0x000fe200078e00ff */
[----:B------:R-:W0:Y:S01]  /*a930*/  SHFL.BFLY PT, R0, R7, 0x1, 0x1f ;  /* 0x0c201f0007007f89 */ /* 0x000e2200000e0000 */
[----:B------:R-:W-:Y:S01]  /*a940*/  IMAD.U32 R185, RZ, RZ, UR8 ;  /* 0x00000008ffb97e24 */ /* 0x000fe2000f8e00ff */
[----:B------:R-:W-:Y:S02]  /*a950*/  USEL UR36, UR36, URZ, UP0 ;  /* 0x0000003f24247287 */ /* 0x000fe40008000000 */
[----:B------:R-:W1:Y:S01]  /*a960*/  SHFL.BFLY PT, R9, R2, 0x1, 0x1f ;  /* 0x0c201f0002097f89 */ /* 0x000e6200000e0000 */
[----:B0-----:R-:W-:Y:S01]  /*a970*/  FADD.FTZ R11, R7, R0 ;  /* 0x00000000070b7221 */ /* 0x001fe20000010000 */
[----:B------:R-:W-:Y:S02]  /*a980*/  IMAD.MOV.U32 R0, RZ, RZ, -0x800000 ;  /* 0xff800000ff007424 */ /* 0x000fe400078e00ff */
[----:B-1----:R-:W-:-:S02]  /*a990*/  FADD.FTZ R9, R2, R9 ;  /* 0x0000000902097221 */ /* 0x002fc40000010000 */
[----:B------:R-:W-:Y:S01]  /*a9a0*/  FSETP.NE.FTZ.AND P0, PT, R11, RZ, PT ;  /* 0x000000ff0b00720b */ /* 0x000fe20003f15000 */
[----:B------:R-:W-:Y:S02]  /*a9b0*/  IMAD.U32 R2, RZ, RZ, UR5 ;  /* 0x00000005ff027e24 */ /* 0x000fe4000f8e00ff */
[----:B------:R-:W-:Y:S02]  /*a9c0*/  FSETP.NE.FTZ.AND P2, PT, R9, RZ, PT ;  /* 0x000000ff0900720b */ /* 0x000fe40003f55000 */
[----:B------:R-:W-:-:S05]  /*a9d0*/  @!P1 VIADD R2, R2, 0x34860 ;  /* 0x0003486002029836 */ /* 0x000fca0000000000 */
[----:B------:R-:W-:-:S03]  /*a9e0*/  @!P1 PRMT R2, RZ, 0x654, R2 ;  /* 0x00000654ff029816 */ /* 0x000fc60000000002 */
[----:B------:R-:W0:Y:S01]  /*a9f0*/  @P0 MUFU.LG2 R6, R11 ;  /* 0x0000000b00060308 */ /* 0x000e220000000c00 */
[C---:B------:R-:W-:Y:S02]  /*aa00*/  @P0 FMUL.FTZ R7, R5.reuse, 0.69314718246459960938 ;  /* 0x3f31721805070820 */ /* 0x040fe40000410000 */
[----:B------:R-:W-:-:S05]  /*aa10*/  @P2 FMUL.FTZ R14, R5, 0.69314718246459960938 ;  /* 0x3f317218050e2820 */ /* 0x000fca0000410000 */
        /* <DEDUP_REMOVED lines=110> */
.L_x_2244:
[----:B------:R-:W0:Y:S01]  /*b100*/  S2R R3, SR_CgaCtaId ;  /* 0x0000000000037919 */ /* 0x000e220000008800 */
[----:B------:R-:W-:Y:S01]  /*b110*/  MOV R36, 0x400 ;  /* 0x0000040000247802 */ /* 0x000fe20000000f00 */
[----:B------:R-:W-:Y:S01]  /*b120*/  BSSY B0, `(.L_x_2275) ;  /* 0x00001d4000007945 */ /* 0x000fe20003800000 */
[----:B------:R-:W-:Y:S02]  /*b130*/  BAR.SYNC.DEFER_BLOCKING 0x5, 0x180 ;  /* 0x0146000000007b1d */ /* 0x000fe40000010000 */
[----:B0-----:R-:W-:-:S05]  /*b140*/  LEA R36, R3, R36, 0x18 ;  /* 0x0000002403247211 */ /* 0x001fca00078ec0ff */
[----:B------:R-:W0:Y:S02]  /*b150*/  LDS R2, [R36+0x348d0] ;  /* 0x0348d00024027984 */ /* 0x000e240000000800 */
[----:B0-----:R-:W-:Y:S01]  /*b160*/  R2UR UR4, R2 ;  /* 0x00000000020472ca */ /* 0x001fe200000e0000 */
[----:B------:R-:W-:Y:S06]  /*b170*/  BAR.ARV 0x4, 0x180 ;  /* 0x0106000000007b1d */ /* 0x000fec0000002000 */
[----:B------:R-:W-:Y:S08]  /*b180*/  @P0 BRA `(.L_x_2276) ;  /* 0x0000001000c00947 */ /* 0x000ff00003800000 */
[----:B------:R-:W0:Y:S01]  /*b190*/  S2R R3, SR_SWINHI ;  /* 0x0000000000037919 */ /* 0x000e220000002f00 */
[----:B------:R-:W-:Y:S01]  /*b1a0*/  R2UR UR14, R23 ;  /* 0x00000000170e72ca */ /* 0x000fe200000e0000 */
[----:B------:R-:W-:Y:S01]  /*b1b0*/  ULDC.64 UR8, c[0x0][0xb90] ;  /* 0x0002e40000087ab9 */ /* 0x000fe20000000a00 */
[----:B------:R-:W-:Y:S01]  /*b1c0*/  F2FP.F16.F32.PACK_AB R6, R93, R6 ;  /* 0x000000065d06723e */ /* 0x000fe200000000ff */
[----:B------:R-:W-:Y:S01]  /*b1d0*/  USHF.R.S32.HI UR13, URZ, 0x1f, UR61 ;  /* 0x0000001f3f0d7899 */ /* 0x000fe2000801143d */
[----:B------:R-:W-:Y:S01]  /*b1e0*/  F2FP.F16.F32.PACK_AB R72, R73, R72 ;  /* 0x000000484948723e */ /* 0x000fe200000000ff */
[----:B------:R-:W-:Y:S01]  /*b1f0*/  ULDC.64 UR10, c[0x0][0xb98] ;  /* 0x0002e600000a7ab9 */ /* 0x000fe20000000a00 */
[----:B------:R-:W-:Y:S01]  /*b200*/  F2FP.F16.F32.PACK_AB R73, R75, R74 ;  /* 0x0000004a4b49723e */ /* 0x000fe200000000ff */
[----:B------:R-:W-:Y:S01]  /*b210*/  ULDC.64 UR16, c[0x0][0x208] ;  /* 0x0000820000107ab9 */ /* 0x000fe20000000a00 */
[----:B------:R-:W-:Y:S02]  /*b220*/  F2FP.F16.F32.PACK_AB R80, R81, R80 ;  /* 0x000000505150723e */ /* 0x000fe400000000ff */
[----:B------:R-:W-:-:S02]  /*b230*/  F2FP.F16.F32.PACK_AB R74, R77, R76 ;  /* 0x0000004c4d4a723e */ /* 0x000fc400000000ff */
[----:B------:R-:W-:Y:S01]  /*b240*/  F2FP.F16.F32.PACK_AB R75, R79, R78 ;  /* 0x0000004e4f4b723e */ /* 0x000fe200000000ff */
[----:B------:R-:W-:Y:S01]  /*b250*/  USHF.R.S32.HI UR12, URZ, 0x1f, UR14 ;  /* 0x0000001f3f0c7899 */ /* 0x000fe2000801140e */
[----:B------:R-:W-:Y:S01]  /*b260*/  F2FP.F16.F32.PACK_AB R81, R83, R82 ;  /* 0x000000525351723e */ /* 0x000fe200000000ff */
[----:B------:R-:W-:Y:S01]  /*b270*/  UIMAD.WIDE.U32 UR6, UR14, UR8, URZ ;  /* 0x000000080e0672a5 */ /* 0x000fe2000f8e003f */
[----:B------:R-:W-:Y:S01]  /*b280*/  F2FP.F16.F32.PACK_AB R82, R85, R84 ;  /* 0x000000545552723e */ /* 0x000fe200000000ff */
[----:B------:R-:W-:Y:S01]  /*b290*/  UIMAD UR5, UR12, UR8, URZ ;  /* 0x000000080c0572a4 */ /* 0x000fe2000f8e023f */
[----:B------:R-:W-:Y:S01]  /*b2a0*/  F2FP.F16.F32.PACK_AB R83, R87, R86 ;  /* 0x000000565753723e */ /* 0x000fe200000000ff */
[----:B------:R-:W-:Y:S02]  /*b2b0*/  UIMAD UR8, UR13, UR10, URZ ;  /* 0x0000000a0d0872a4 */ /* 0x000fe4000f8e023f */
[----:B------:R-:W-:Y:S02]  /*b2c0*/  UIMAD UR5, UR14, UR9, UR5 ;  /* 0x000000090e0572a4 */ /* 0x000fe4000f8e0205 */
[----:B------:R-:W-:-:S02]  /*b2d0*/  UIMAD UR8, UR61, UR11, UR8 ;  /* 0x0000000b3d0872a4 */ /* 0x000fc4000f8e0208 */
[----:B------:R-:W-:-:S03]  /*b2e0*/  UIADD3 UR7, UR7, UR5, URZ ;  /* 0x0000000507077290 */ /* 0x000fc6000fffe03f */
[----:B------:R-:W-:Y:S01]  /*b2f0*/  ULDC UR5, c[0x0][0xa88] ;  /* 0x0002a20000057ab9 */ /* 0x000fe20000000800 */
[----:B------:R-:W-:Y:S01]  /*b300*/  UIMAD.WIDE.U32 UR6, UR61, UR10, UR6 ;  /* 0x0000000a3d0672a5 */ /* 0x000fe2000f8e0006 */
[----:B------:R-:W-:Y:S02]  /*b310*/  MOV R34, R36 ;  /* 0x0000002400227202 */ /* 0x000fe40000000f00 */
[----:B0-----:R-:W-:Y:S01]  /*b320*/  MOV R35, R3 ;  /* 0x0000000300237202 */ /* 0x001fe20000000f00 */
[----:B------:R-:W-:Y:S01]  /*b330*/  IMAD R3, R184, 0x40, R16 ;  /* 0x00000040b8037824 */ /* 0x000fe200078e0210 */
[----:B------:R-:W-:Y:S01]  /*b340*/  ULDC.64 UR10, c[0x0][0xaf0] ;  /* 0x0002bc00000a7ab9 */ /* 0x000fe20000000a00 */
[----:B------:R-:W-:-:S04]  /*b350*/  IMAD.WIDE R4, R189, 0x2, R34 ;  /* 0x00000002bd047825 */ /* 0x000fc800078e0222 */
[----:B------:R-:W-:Y:S01]  /*b360*/  IMAD.WIDE R34, R3, 0x2, R34 ;  /* 0x0000000203227825 */ /* 0x000fe200078e0222 */
[C---:B------:R-:W-:Y:S02]  /*b370*/  IADD3 R23, P2, R4.reuse, 0x4020, RZ ;  /* 0x0000402004177810 */ /* 0x040fe40007f5e0ff */
[C---:B------:R-:W-:Y:S02]  /*b380*/  LOP3.LUT R3, R4.reuse, 0x380, RZ, 0xc0, !PT ;  /* 0x0000038004037812 */ /* 0x040fe400078ec0ff */
[----:B------:R-:W-:Y:S01]  /*b390*/  LOP3.LUT R12, R23, 0x380, RZ, 0xc0, !PT ;  /* 0x00000380170c7812 */ /* 0x000fe200078ec0ff */
[----:B------:R-:W-:Y:S01]  /*b3a0*/  IMAD.X R39, RZ, RZ, R5, P2 ;  /* 0x000000ffff277224 */ /* 0x000fe200010e0605 */
[----:B------:R-:W-:Y:S02]  /*b3b0*/  IADD3 R27, P1, R4, 0x4040, RZ ;  /* 0x00004040041b7810 */ /* 0x000fe40007f3e0ff */
[----:B------:R-:W-:Y:S02]  /*b3c0*/  SHF.R.U64 R12, R12, 0x3, RZ ;  /* 0x000000030c0c7819 */ /* 0x000fe400000012ff */
[----:B------:R-:W-:-:S02]  /*b3d0*/  IADD3 R21, P6, R4, 0x20, RZ ;  /* 0x0000002004157810 */ /* 0x000fc40007fde0ff */
[----:B------:R-:W-:Y:S02]  /*b3e0*/  LOP3.LUT R38, R12, R23, RZ, 0x3c, !PT ;  /* 0x000000170c267212 */ /* 0x000fe400078e3cff */
[----:B------:R-:W0:Y:S01]  /*b3f0*/  LDC R23, c[0x0][0xbe8] ;  /* 0x0002fa00ff177b82 */ /* 0x000e220000000800 */
[----:B------:R-:W-:Y:S01]  /*b400*/  SHF.R.U64 R3, R3, 0x3, RZ ;  /* 0x0000000303037819 */ /* 0x000fe200000012ff */
[--C-:B------:R-:W-:Y:S01]  /*b410*/  IMAD.X R13, RZ, RZ, R5.reuse, P6 ;  /* 0x000000ffff0d7224 */ /* 0x100fe200030e0605 */
[C---:B------:R-:W-:Y:S02]  /*b420*/  IADD3 R10, P3, R4.reuse, 0x4000, RZ ;  /* 0x00004000040a7810 */ /* 0x040fe40007f7e0ff */
[C---:B------:R-:W-:Y:S02]  /*b430*/  IADD3 R43, P0, R4.reuse, 0x4060, RZ ;  /* 0x00004060042b7810 */ /* 0x040fe40007f1e0ff */
[C---:B------:R-:W-:Y:S01]  /*b440*/  IADD3 R8, P4, R4.reuse, 0x60, RZ ;  /* 0x0000006004087810 */ /* 0x040fe20007f9e0ff */
[----:B------:R-:W-:Y:S01]  /*b450*/  IMAD.X R15, RZ, RZ, R5, P3 ;  /* 0x000000ffff0f7224 */ /* 0x000fe200018e0605 */
[----:B------:R-:W-:-:S02]  /*b460*/  IADD3 R25, P5, R4, 0x40, RZ ;  /* 0x0000004004197810 */ /* 0x000fc40007fbe0ff */
[----:B------:R-:W-:Y:S01]  /*b470*/  LOP3.LUT R4, R3, R4, RZ, 0x3c, !PT ;  /* 0x0000000403047212 */ /* 0x000fe200078e3cff */
[--C-:B------:R-:W-:Y:S01]  /*b480*/  IMAD.X R11, RZ, RZ, R5.reuse, P4 ;  /* 0x000000ffff0b7224 */ /* 0x100fe200020e0605 */
[----:B------:R-:W-:Y:S01]  /*b490*/  LOP3.LUT R14, R27, 0x380, RZ, 0xc0, !PT ;  /* 0x000003801b0e7812 */ /* 0x000fe200078ec0ff */
[----:B------:R-:W-:Y:S01]  /*b4a0*/  IMAD.X R9, RZ, RZ, R5, P5 ;  /* 0x000000ffff097224 */ /* 0x000fe200028e0605 */
[----:B------:R-:W-:Y:S02]  /*b4b0*/  LOP3.LUT R3, R10, 0x380, RZ, 0xc0, !PT ;  /* 0x000003800a037812 */ /* 0x000fe400078ec0ff */
[----:B------:R-:W-:Y:S02]  /*b4c0*/  LOP3.LUT R2, R21, 0x380, RZ, 0xc0, !PT ;  /* 0x0000038015027812 */ /* 0x000fe400078ec0ff */
[----:B------:R-:W-:Y:S02]  /*b4d0*/  IADD3 R33, P6, R34, 0x1000, RZ ;  /* 0x0000100022217810 */ /* 0x000fe40007fde0ff */
[----:B------:R-:W-:-:S02]  /*b4e0*/  SHF.R.U64 R14, R14, 0x3, RZ ;  /* 0x000000030e0e7819 */ /* 0x000fc400000012ff */
[----:B------:R-:W-:Y:S02]  /*b4f0*/  SHF.R.U64 R3, R3, 0x3, RZ ;  /* 0x0000000303037819 */ /* 0x000fe400000012ff */
[----:B------:R-:W-:Y:S02]  /*b500*/  SHF.R.U64 R2, R2, 0x3, RZ ;  /* 0x0000000302027819 */ /* 0x000fe400000012ff */
[----:B------:R-:W-:Y:S02]  /*b510*/  LOP3.LUT R32, R33, 0x380, RZ, 0xc0, !PT ;  /* 0x0000038021207812 */ /* 0x000fe400078ec0ff */
[----:B------:R-:W-:Y:S02]  /*b520*/  LOP3.LUT R40, R14, R27, RZ, 0x3c, !PT ;  /* 0x0000001b0e287212 */ /* 0x000fe400078e3cff */
[----:B------:R-:W-:Y:S02]  /*b530*/  LOP3.LUT R14, R3, R10, RZ, 0x3c, !PT ;  /* 0x0000000a030e7212 */ /* 0x000fe400078e3cff */
[----:B------:R-:W-:-:S02]  /*b540*/  LOP3.LUT R12, R2, R21, RZ, 0x3c, !PT ;  /* 0x00000015020c7212 */ /* 0x000fc400078e3cff */
[----:B------:R-:W-:Y:S02]  /*b550*/  LOP3.LUT R3, R8, 0x380, RZ, 0xc0, !PT ;  /* 0x0000038008037812 */ /* 0x000fe400078ec0ff */
[----:B------:R-:W-:Y:S02]  /*b560*/  SHF.R.U64 R32, R32, 0x3, RZ ;  /* 0x0000000320207819 */ /* 0x000fe400000012ff */
[----:B------:R-:W-:Y:S02]  /*b570*/  LOP3.LUT R2, R25, 0x380, RZ, 0xc0, !PT ;  /* 0x0000038019027812 */ /* 0x000fe400078ec0ff */
[----:B------:R-:W-:Y:S02]  /*b580*/  IADD3.X R41, RZ, R5, RZ, P1, !PT ;  /* 0x00000005ff297210 */ /* 0x000fe40000ffe4ff */
[----:B------:R-:W-:Y:S02]  /*b590*/  SHF.R.U64 R3, R3, 0x3, RZ ;  /* 0x0000000303037819 */ /* 0x000fe400000012ff */
[----:B------:R-:W-:Y:S01]  /*b5a0*/  LOP3.LUT R32, R32, R33, RZ, 0x3c, !PT ;  /* 0x0000002120207212 */ /* 0x000fe200078e3cff */
[----:B------:R-:W-:Y:S01]  /*b5b0*/  IMAD.X R33, RZ, RZ, R35, P6 ;  /* 0x000000ffff217224 */ /* 0x000fe200030e0623 */
[----:B0-----:R-:W-:-:S02]  /*b5c0*/  ISETP.NE.AND P1, PT, R23, 0x1, PT ;  /* 0x000000011700780c */ /* 0x001fc40003f25270 */
[----:B------:R-:W-:Y:S02]  /*b5d0*/  SHF.R.U64 R2, R2, 0x3, RZ ;  /* 0x0000000302027819 */ /* 0x000fe400000012ff */
[----:B------:R-:W-:Y:S02]  /*b5e0*/  IADD3 R105, P6, R34, 0x7000, RZ ;  /* 0x0000700022697810 */ /* 0x000fe40007fde0ff */
[----:B------:R-:W-:Y:S02]  /*b5f0*/  LOP3.LUT R10, R3, R8, RZ, 0x3c, !PT ;  /* 0x00000008030a7212 */ /* 0x000fe400078e3cff */
[----:B------:R-:W-:Y:S02]  /*b600*/  LOP3.LUT R8, R2, R25, RZ, 0x3c, !PT ;  /* 0x0000001902087212 */ /* 0x000fe400078e3cff */
[----:B------:R-:W-:Y:S02]  /*b610*/  LOP3.LUT R2, R105, 0x380, RZ, 0xc0, !PT ;  /* 0x0000038069027812 */ /* 0x000fe400078ec0ff */
[----:B------:R-:W-:Y:S01]  /*b620*/  LOP3.LUT R42, R43, 0x380, RZ, 0xc0, !PT ;  /* 0x000003802b2a7812 */ /* 0x000fe200078ec0ff */
[----:B------:R-:W0:Y:S01]  /*b630*/  @P1 LDC R107, c[0x0][0xbec] ;  /* 0x0002fb00ff6b1b82 */ /* 0x000e220000000800 */
[----:B------:R-:W-:-:S02]  /*b640*/  SHF.R.U64 R2, R2, 0x3, RZ ;  /* 0x0000000302027819 */ /* 0x000fc400000012ff */
[----:B------:R-:W-:Y:S02]  /*b650*/  SHF.R.U64 R42, R42, 0x3, RZ ;  /* 0x000000032a2a7819 */ /* 0x000fe400000012ff */
[----:B------:R-:W-:Y:S02]  /*b660*/  LOP3.LUT R2, R2, R105, RZ, 0x3c, !PT ;  /* 0x0000006902027212 */ /* 0x000fe400078e3cff */
[----:B------:R-:W-:Y:S02]  /*b670*/  MOV R105, R4 ;  /* 0x0000000400697202 */ /* 0x000fe40000000f00 */
[----:B------:R-:W-:Y:S02]  /*b680*/  F2FP.F16.F32.PACK_AB R4, R96, R7 ;  /* 0x000000076004723e */ /* 0x000fe400000000ff */
[----:B------:R-:W-:Y:S02]  /*b690*/  F2FP.F16.F32.PACK_AB R7, R101, R104 ;  /* 0x000000686507723e */ /* 0x000fe400000000ff */
[----:B------:R-:W1:Y:S01]  /*b6a0*/  @P1 LDC R104, c[0x0][0xbf0] ;  /* 0x0002fc00ff681b82 */ /* 0x000e620000000800 */
[----:B------:R-:W-:Y:S01]  /*b6b0*/  LOP3.LUT R42, R42, R43, RZ, 0x3c, !PT ;  /* 0x0000002b2a2a7212 */ /* 0x000fe200078e3cff */
[----:B------:R-:W-:Y:S01]  /*b6c0*/  IMAD.X R43, RZ, RZ, R5, P0 ;  /* 0x000000ffff2b7224 */ /* 0x000fe200000e0605 */
[----:B------:R-:W-:-:S05]  /*b6d0*/  F2FP.F16.F32.PACK_AB R5, R103, R106 ;  /* 0x0000006a6705723e */ /* 0x000fca00000000ff */
[----:B------:R-:W-:Y:S01]  /*b6e0*/  BAR.SYNC.DEFER_BLOCKING 0x1, 0x100 ;  /* 0x0044000000007b1d */ /* 0x000fe20000010000 */
[----:B------:R-:W-:Y:S01]  /*b6f0*/  MOV R96, R40 ;  /* 0x0000002800607202 */ /* 0x000fe20000000f00 */
[----:B------:R-:W-:Y:S01]  /*b700*/  VIADD R40, R18, UR39 ;  /* 0x0000002712287c36 */ /* 0x000fe20008000000 */
[----:B------:R-:W-:Y:S02]  /*b710*/  IADD3 R21, P0, R34, 0x6000, RZ ;  /* 0x0000600022157810 */ /* 0x000fe40007f1e0ff */
[----:B------:R-:W-:Y:S02]  /*b720*/  MOV R103, R14 ;  /* 0x0000000e00677202 */ /* 0x000fe40000000f00 */
[----:B------:R-:W-:Y:S02]  /*b730*/  LOP3.LUT R20, R21, 0x380, RZ, 0xc0, !PT ;  /* 0x0000038015147812 */ /* 0x000fe400078ec0ff */
[----:B------:R-:W-:Y:S02]  /*b740*/  MOV R15, R12 ;  /* 0x0000000c000f7202 */ /* 0x000fe40000000f00 */
[----:B------:R-:W-:-:S02]  /*b750*/  SHF.R.U64 R20, R20, 0x3, RZ ;  /* 0x0000000314147819 */ /* 0x000fc400000012ff */
[----:B------:R-:W-:Y:S01]  /*b760*/  MOV R14, UR8 ;  /* 0x00000008000e7c02 */ /* 0x000fe20008000f00 */
[----:B------:R-:W-:Y:S01]  /*b770*/  ULDC.64 UR8, c[0x0][0xae8] ;  /* 0x0002ba0000087ab9 */ /* 0x000fe20000000a00 */
[----:B------:R-:W-:Y:S01]  /*b780*/  LOP3.LUT R20, R20, R21, RZ, 0x3c, !PT ;  /* 0x0000001514147212 */ /* 0x000fe200078e3cff */
[----:B------:R-:W-:Y:S01]  /*b790*/  IMAD.X R21, RZ, RZ, R35, P0 ;  /* 0x000000ffff157224 */ /* 0x000fe200000e0623 */
[C---:B------:R-:W-:Y:S02]  /*b7a0*/  IADD3 R27, P3, R34.reuse, 0x4000, RZ ;  /* 0x00004000221b7810 */ /* 0x040fe40007f7e0ff */
[----:B------:R-:W-:Y:S02]  /*b7b0*/  IADD3 R25, P2, R34, 0x5000, RZ ;  /* 0x0000500022197810 */ /* 0x000fe40007f5e0ff */
[----:B------:R-:W-:Y:S02]  /*b7c0*/  LOP3.LUT R26, R27, 0x380, RZ, 0xc0, !PT ;  /* 0x000003801b1a7812 */ /* 0x000fe400078ec0ff */
[----:B------:R-:W-:Y:S01]  /*b7d0*/  LOP3.LUT R24, R25, 0x380, RZ, 0xc0, !PT ;  /* 0x0000038019187812 */ /* 0x000fe200078ec0ff */
[----:B------:R0:W-:Y:S01]  /*b7e0*/  STSM.16.M88.4 [R105], R4 ;  /* 0x0000000469007844 */ /* 0x0001e20000000200 */
[----:B------:R-:W-:-:S02]  /*b7f0*/  SHF.R.U64 R26, R26, 0x3, RZ ;  /* 0x000000031a1a7819 */ /* 0x000fc400000012ff */
[----:B------:R-:W-:Y:S01]  /*b800*/  MOV R101, R38 ;  /* 0x0000002600657202 */ /* 0x000fe20000000f00 */
[----:B------:R-:W-:Y:S01]  /*b810*/  VIADD R38, R188, UR39 ;  /* 0x00000027bc267c36 */ /* 0x000fe20008000000 */
[----:B------:R-:W-:Y:S02]  /*b820*/  SHF.R.U64 R24, R24, 0x3, RZ ;  /* 0x0000000318187819 */ /* 0x000fe400000012ff */
[----:B------:R-:W-:Y:S01]  /*b830*/  LOP3.LUT R26, R26, R27, RZ, 0x3c, !PT ;  /* 0x0000001b1a1a7212 */ /* 0x000fe200078e3cff */
[--C-:B------:R-:W-:Y:S01]  /*b840*/  IMAD.X R27, RZ, RZ, R35.reuse, P3 ;  /* 0x000000ffff1b7224 */ /* 0x100fe200018e0623 */
[----:B------:R-:W-:Y:S01]  /*b850*/  LOP3.LUT R24, R24, R25, RZ, 0x3c, !PT ;  /* 0x0000001918187212 */ /* 0x000fe200078e3cff */
[----:B------:R-:W-:Y:S01]  /*b860*/  IMAD.X R25, RZ, RZ, R35, P2 ;  /* 0x000000ffff197224 */ /* 0x000fe200010e0623 */
[----:B------:R-:W-:Y:S02]  /*b870*/  MOV R93, R42 ;  /* 0x0000002a005d7202 */ /* 0x000fe40000000f00 */
[----:B------:R-:W-:-:S02]  /*b880*/  IADD3 R31, P5, R34, 0x2000, RZ ;  /* 0x00002000221f7810 */ /* 0x000fc40007fbe0ff */
[----:B------:R-:W-:Y:S01]  /*b890*/  IADD3 R29, P4, R34, 0x3000, RZ ;  /* 0x00003000221d7810 */ /* 0x000fe20007f9e0ff */
[----:B0-----:R-:W-:Y:S01]  /*b8a0*/  @P1 IMAD.HI.U32 R5, R40, R107, RZ ;  /* 0x0000006b28051227 */ /* 0x001fe200078e00ff */
[----:B------:R-:W-:Y:S02]  /*b8b0*/  F2FP.F16.F32.PACK_AB R7, R97, R100 ;  /* 0x000000646107723e */ /* 0x000fe400000000ff */
[----:B------:R-:W-:Y:S01]  /*b8c0*/  LOP3.LUT R3, R34, 0x380, RZ, 0xc0, !PT ;  /* 0x0000038022037812 */ /* 0x000fe200078ec0ff */
[----:B------:R-:W-:Y:S01]  /*b8d0*/  IMAD.MOV.U32 R4, RZ, RZ, R40 ;  /* 0x000000ffff047224 */ /* 0x000fe200078e0028 */
[----:B-1----:R-:W-:Y:S02]  /*b8e0*/  @P1 SHF.R.U32.HI R4, RZ, R104, R5 ;  /* 0x00000068ff041219 */ /* 0x002fe40000011605 */
[----:B------:R-:W-:Y:S02]  /*b8f0*/  MOV R104, R10 ;  /* 0x0000000a00687202 */ /* 0x000fe40000000f00 */
[--C-:B------:R-:W-:Y:S01]  /*b900*/  SHF.R.S32.HI R5, RZ, 0x1f, R4.reuse ;  /* 0x0000001fff057819 */ /* 0x100fe20000011404 */
[----:B------:R-:W-:Y:S01]  /*b910*/  IMAD.MOV R6, RZ, RZ, -R4 ;  /* 0x000000ffff067224 */ /* 0x000fe200078e0a04 */
[----:B------:R-:W-:-:S02]  /*b920*/  IADD3 R12, P0, R4, UR6, RZ ;  /* 0x00000006040c7c10 */ /* 0x000fc4000ff1e0ff */
[----:B------:R-:W-:Y:S01]  /*b930*/  F2FP.F16.F32.PACK_AB R4, R92, R91 ;  /* 0x0000005b5c04723e */ /* 0x000fe200000000ff */
[----:B------:R-:W-:Y:S01]  /*b940*/  IMAD R11, R23, R6, R40 ;  /* 0x00000006170b7224 */ /* 0x000fe200078e0228 */
[----:B------:R-:W-:Y:S01]  /*b950*/  IADD3.X R13, R5, UR7, R14, P0, !PT ;  /* 0x00000007050d7c10 */ /* 0x000fe200087fe40e */
[----:B------:R-:W-:Y:S01]  /*b960*/  ULDC.64 UR6, c[0x0][0xb88] ;  /* 0x0002e20000067ab9 */ /* 0x000fe20000000a00 */
[----:B------:R-:W-:Y:S02]  /*b970*/  F2FP.F16.F32.PACK_AB R5, R99, R102 ;  /* 0x000000666305723e */ /* 0x000fe400000000ff */
[----:B------:R-:W-:Y:S01]  /*b980*/  SHF.R.S32.HI R10, RZ, 0x1f, R11 ;  /* 0x0000001fff0a7819 */ /* 0x000fe2000001140b */
[----:B------:R-:W-:Y:S01]  /*b990*/  IMAD.WIDE.U32 R12, R11, UR6, R12 ;  /* 0x000000060b0c7c25 */ /* 0x000fe2000f8e000c */
[----:B------:R-:W-:Y:S02]  /*b9a0*/  F2FP.F16.F32.PACK_AB R6, R94, R89 ;  /* 0x000000595e06723e */ /* 0x000fe400000000ff */
[----:B------:R-:W-:Y:S01]  /*b9b0*/  MOV R14, R8 ;  /* 0x00000008000e7202 */ /* 0x000fe20000000f00 */
[----:B------:R-:W-:Y:S01]  /*b9c0*/  IMAD R10, R10, UR6, RZ ;  /* 0x000000060a0a7c24 */ /* 0x000fe2000f8e02ff */
[----:B------:R-:W-:Y:S01]  /*b9d0*/  F2FP.F16.F32.PACK_AB R8, R90, R37 ;  /* 0x000000255a08723e */ /* 0x000fe200000000ff */
[----:B------:R0:W-:Y:S01]  /*b9e0*/  STSM.16.M88.4 [R15], R4 ;  /* 0x000000040f007844 */ /* 0x0001e20000000200 */
[----:B------:R-:W-:Y:S01]  /*b9f0*/  IMAD R37, R23, UR5, RZ ;  /* 0x0000000517257c24 */ /* 0x000fe2000f8e02ff */
[----:B------:R-:W-:Y:S01]  /*ba00*/  LOP3.LUT P0, RZ, R186, 0x3, RZ, 0xc0, !PT ;  /* 0x00000003baff7812 */ /* 0x000fe2000780c0ff */
[----:B------:R-:W-:Y:S01]  /*ba10*/  IMAD R39, R11, UR7, R10 ;  /* 0x000000070b277c24 */ /* 0x000fe2000f8e020a */
[----:B------:R-:W-:Y:S01]  /*ba20*/  ULDC.64 UR6, c[0x0][0xb50] ;  /* 0x0002d40000067ab9 */ /* 0x000fe20000000a00 */
[----:B------:R-:W-:-:S02]  /*ba30*/  F2FP.F16.F32.PACK_AB R9, R95, R98 ;  /* 0x000000625f09723e */ /* 0x000fc400000000ff */
[----:B------:R-:W-:Y:S02]  /*ba40*/  F2FP.F16.F32.PACK_AB R10, R45, R44 ;  /* 0x0000002c2d0a723e */ /* 0x000fe400000000ff */
[----:B------:R-:W-:Y:S02]  /*ba50*/  F2FP.F16.F32.PACK_AB R11, R47, R46 ;  /* 0x0000002e2f0b723e */ /* 0x000fe400000000ff */
[----:B------:R-:W-:Y:S02]  /*ba60*/  LEA R40, P3, R12, UR6, 0x2 ;  /* 0x000000060c287c11 */ /* 0x000fe4000f8610ff */
[CC--:B------:R-:W-:Y:S01]  /*ba70*/  ISETP.GE.OR P2, PT, R38.reuse, R37.reuse, P0 ;  /* 0x000000252600720c */ /* 0x0c0fe20000746670 */
[----:B------:R1:W-:Y:S01]  /*ba80*/  STSM.16.M88.4 [R14], R8 ;  /* 0x000000080e007844 */ /* 0x0003e20000000200 */
[----:B------:R-:W-:Y:S01]  /*ba90*/  LOP3.LUT R30, R31, 0x380, RZ, 0xc0, !PT ;  /* 0x000003801f1e7812 */ /* 0x000fe200078ec0ff */
[----:B0-----:R-:W-:Y:S01]  /*baa0*/  VIADD R4, R38, 0x8 ;  /* 0x0000000826047836 */ /* 0x001fe20000000000 */
[----:B------:R-:W-:Y:S01]  /*bab0*/  F2FP.F16.F32.PACK_AB R6, R53, R52 ;  /* 0x000000343506723e */ /* 0x000fe200000000ff */
[----:B------:R-:W-:Y:S01]  /*bac0*/  IMAD.IADD R5, R13, 0x1, R39 ;  /* 0x000000010d057824 */ /* 0x000fe200078e0227 */
[----:B------:R-:W-:Y:S01]  /*bad0*/  F2FP.F16.F32.PACK_AB R7, R55, R54 ;  /* 0x000000363707723e */ /* 0x000fe200000000ff */
[----:B------:R-:W-:Y:S01]  /*bae0*/  SHFL.IDX PT, R38, R40, RZ, 0x1c1f ;  /* 0x001c1fff28267589 */ /* 0x000fe200000e0000 */
[----:B------:R-:W-:-:S02]  /*baf0*/  ISETP.GE.OR P0, PT, R4, R37, P0 ;  /* 0x000000250400720c */ /* 0x000fc40000706670 */
[----:B------:R-:W-:Y:S01]  /*bb00*/  LEA.HI.X R41, R12, UR7, R5, 0x2, P3 ;  /* 0x000000070c297c11 */ /* 0x000fe200098f1405 */
[----:B------:R-:W-:Y:S01]  /*bb10*/  SHFL.IDX PT, R90, R40, 0x1, 0x1c1f ;  /* 0x003c1f00285a7f89 */ /* 0x000fe200000e0000 */
[----:B------:R-:W-:Y:S02]  /*bb20*/  F2FP.F16.F32.PACK_AB R4, R49, R48 ;  /* 0x000000303104723e */ /* 0x000fe400000000ff */
[----:B------:R-:W-:Y:S01]  /*bb30*/  F2FP.F16.F32.PACK_AB R5, R51, R50 ;  /* 0x000000323305723e */ /* 0x000fe200000000ff */
[----:B------:R-:W0:Y:S01]  /*bb40*/  SHFL.IDX PT, R39, R41, RZ, 0x1c1f ;  /* 0x001c1fff29277589 */ /* 0x000e2200000e0000 */
[----:B------:R-:W-:Y:S02]  /*bb50*/  F2FP.F16.F32.PACK_AB R12, R57, R56 ;  /* 0x00000038390c723e */ /* 0x000fe400000000ff */
[----:B------:R-:W-:Y:S01]  /*bb60*/  F2FP.F16.F32.PACK_AB R13, R59, R58 ;  /* 0x0000003a3b0d723e */ /* 0x000fe200000000ff */
[----:B------:R-:W-:Y:S01]  /*bb70*/  STSM.16.M88.4 [R104], R4 ;  /* 0x0000000468007844 */ /* 0x000fe20000000200 */
[----:B-1----:R-:W-:-:S02]  /*bb80*/  F2FP.F16.F32.PACK_AB R14, R61, R60 ;  /* 0x0000003c3d0e723e */ /* 0x002fc400000000ff */
[----:B------:R-:W-:Y:S01]  /*bb90*/  F2FP.F16.F32.PACK_AB R15, R63, R62 ;  /* 0x0000003e3f0f723e */ /* 0x000fe200000000ff */
[----:B------:R-:W1:Y:S01]  /*bba0*/  SHFL.IDX PT, R91, R41, 0x1, 0x1c1f ;  /* 0x003c1f00295b7f89 */ /* 0x000e6200000e0000 */
[----:B------:R-:W-:Y:S01]  /*bbb0*/  F2FP.F16.F32.PACK_AB R8, R65, R64 ;  /* 0x000000404108723e */ /* 0x000fe200000000ff */
[----:B------:R-:W2:Y:S01]  /*bbc0*/  @P1 LDC R61, c[0x0][0xbec] ;  /* 0x0002fb00ff3d1b82 */ /* 0x000ea20000000800 */
[----:B------:R-:W-:Y:S01]  /*bbd0*/  F2FP.F16.F32.PACK_AB R9, R67, R66 ;  /* 0x000000424309723e */ /* 0x000fe200000000ff */
[----:B------:R-:W-:Y:S01]  /*bbe0*/  STSM.16.M88.4 [R103], R12 ;  /* 0x0000000c67007844 */ /* 0x000fe20000000200 */
[----:B------:R-:W-:Y:S02]  /*bbf0*/  F2FP.F16.F32.PACK_AB R10, R69, R68 ;  /* 0x00000044450a723e */ /* 0x000fe400000000ff */
[----:B------:R-:W-:Y:S01]  /*bc00*/  F2FP.F16.F32.PACK_AB R11, R71, R70 ;  /* 0x00000046470b723e */ /* 0x000fe200000000ff */
[----:B------:R-:W-:Y:S01]  /*bc10*/  UIMAD UR5, UR12, UR8, URZ ;  /* 0x000000080c0572a4 */ /* 0x000fe2000f8e023f */
[----:B------:R-:W-:-:S02]  /*bc20*/  LOP3.LUT R28, R29, 0x380, RZ, 0xc0, !PT ;  /* 0x000003801d1c7812 */ /* 0x000fc400078ec0ff */
[----:B------:R-:W-:Y:S01]  /*bc30*/  SHF.R.U64 R3, R3, 0x3, RZ ;  /* 0x0000000303037819 */ /* 0x000fe200000012ff */
[----:B------:R-:W-:Y:S01]  /*bc40*/  STSM.16.M88.4 [R101], R8 ;  /* 0x0000000865007844 */ /* 0x000fe20000000200 */
[----:B------:R-:W-:Y:S01]  /*bc50*/  UIMAD.WIDE.U32 UR6, UR14, UR8, URZ ;  /* 0x000000080e0672a5 */ /* 0x000fe2000f8e003f */
[----:B------:R-:W-:Y:S02]  /*bc60*/  SHF.R.U64 R30, R30, 0x3, RZ ;  /* 0x000000031e1e7819 */ /* 0x000fe400000012ff */
[----:B------:R-:W-:Y:S01]  /*bc70*/  STSM.16.M88.4 [R96], R72 ;  /* 0x0000004860007844 */ /* 0x000fe20000000200 */
[----:B------:R-:W-:Y:S01]  /*bc80*/  UIMAD UR5, UR14, UR9, UR5 ;  /* 0x000000090e0572a4 */ /* 0x000fe2000f8e0205 */
[----:B------:R-:W-:Y:S02]  /*bc90*/  SHF.R.U64 R28, R28, 0x3, RZ ;  /* 0x000000031c1c7819 */ /* 0x000fe400000012ff */
[----:B------:R-:W-:Y:S01]  /*bca0*/  STSM.16.M88.4 [R93], R80 ;  /* 0x000000505d007844 */ /* 0x000fe20000000200 */
[----:B------:R-:W-:Y:S01]  /*bcb0*/  UIMAD UR8, UR13, UR10, URZ ;  /* 0x0000000a0d0872a4 */ /* 0x000fe2000f8e023f */
[----:B------:R-:W-:Y:S01]  /*bcc0*/  LOP3.LUT R34, R3, R34, RZ, 0x3c, !PT ;  /* 0x0000002203227212 */ /* 0x000fe200078e3cff */
[----:B------:R-:W-:Y:S01]  /*bcd0*/  UIADD3 UR7, UR7, UR5, URZ ;  /* 0x0000000507077290 */ /* 0x000fe2000fffe03f */
[----:B------:R-:W-:Y:S01]  /*bce0*/  BAR.SYNC.DEFER_BLOCKING 0x1, 0x100 ;  /* 0x0044000000007b1d */ /* 0x000fe20000010000 */
[--C-:B------:R-:W-:Y:S01]  /*bcf0*/  IMAD.X R3, RZ, RZ, R35.reuse, P6 ;  /* 0x000000ffff037224 */ /* 0x100fe200030e0623 */
[----:B------:R-:W-:Y:S01]  /*bd00*/  LOP3.LUT R30, R30, R31, RZ, 0x3c, !PT ;  /* 0x0000001f1e1e7212 */ /* 0x000fe200078e3cff */
[----:B------:R-:W-:Y:S01]  /*bd10*/  UIMAD UR5, UR61, UR11, UR8 ;  /* 0x0000000b3d0572a4 */ /* 0x000fe2000f8e0208 */
[----:B------:R-:W-:Y:S01]  /*bd20*/  LOP3.LUT R28, R28, R29, RZ, 0x3c, !PT ;  /* 0x0000001d1c1c7212 */ /* 0x000fe200078e3cff */
[----:B------:R-:W-:Y:S01]  /*bd30*/  UIMAD.WIDE.U32 UR6, UR61, UR10, UR6 ;  /* 0x0000000a3d0672a5 */ /* 0x000fe2000f8e0006 */
[--C-:B------:R-:W-:Y:S01]  /*bd40*/  IMAD.X R31, RZ, RZ, R35.reuse, P5 ;  /* 0x000000ffff1f7224 */ /* 0x100fe200028e0623 */
[----:B------:R-:W-:Y:S01]  /*bd50*/  ULDC.64 UR8, c[0x0][0xae0] ;  /* 0x0002b80000087ab9 */ /* 0x000fe20000000a00 */
[----:B------:R-:W-:Y:S01]  /*bd60*/  IMAD.X R29, RZ, RZ, R35, P4 ;  /* 0x000000ffff1d7224 */ /* 0x000fe200020e0623 */
[----:B0-----:R0:W-:Y:S04]  /*bd70*/  @!P2 ST.E desc[UR16][R38.64], R88 ;  /* 0x000000582600a985 */ /* 0x0011e8000c101910 */
[----:B-1----:R1:W-:Y:S04]  /*bd80*/  @!P0 ST.E desc[UR16][R90.64], R0 ;  /* 0x000000005a008985 */ /* 0x0023e8000c101910 */
[----:B------:R3:W5:Y:S01]  /*bd90*/  LD.E.128 R52, desc[UR16][R24.64] ;  /* 0x0000001018347980 */ /* 0x000762000c101d00 */
[----:B0-----:R-:W0:Y:S03]  /*bda0*/  @P1 LDC R39, c[0x0][0xbf0] ;  /* 0x0002fc00ff271b82 */ /* 0x001e260000000800 */
[----:B------:R4:W5:Y:S01]  /*bdb0*/  LD.E.128 R12, desc[UR16][R20.64] ;  /* 0x00000010140c7980 */ /* 0x000962000c101d00 */
[----:B-1----:R-:W-:Y:S01]  /*bdc0*/  IMAD R0, R22, 0x20, R184 ;  /* 0x0000002016007824 */ /* 0x002fe200078e02b8 */
[----:B------:R-:W-:-:S02]  /*bdd0*/  UIADD3 UR5, UR7, UR5, URZ ;  /* 0x0000000507057290 */ /* 0x000fc4000fffe03f */
[----:B------:R1:W5:Y:S01]  /*bde0*/  LD.E.128 R8, desc[UR16][R2.64] ;  /* 0x0000001002087980 */ /* 0x000362000c101d00 */
[----:B---3--:R-:W-:-:S03]  /*bdf0*/  VIADD R24, R0, UR39 ;  /* 0x0000002700187c36 */ /* 0x008fc60008000000 */
[----:B------:R-:W5:Y:S01]  /*be00*/  LD.E.128 R48, desc[UR16][R34.64] ;  /* 0x0000001022307980 */ /* 0x000f62000c101d00 */
[----:B--2---:R-:W-:-:S03]  /*be10*/  @P1 IMAD.HI.U32 R0, R24, R61, RZ ;  /* 0x0000003d18001227 */ /* 0x004fc600078e00ff */
[----:B------:R-:W5:Y:S01]  /*be20*/  LD.E.128 R44, desc[UR16][R32.64] ;  /* 0x00000010202c7980 */ /* 0x000f62000c101d00 */
[----:B----4-:R-:W-:-:S03]  /*be30*/  IMAD.MOV.U32 R21, RZ, RZ, R24 ;  /* 0x000000ffff157224 */ /* 0x010fc600078e0018 */
[----:B------:R-:W5:Y:S04]  /*be40*/  LD.E.128 R40, desc[UR16][R30.64] ;  /* 0x000000101e287980 */ /* 0x000f68000c101d00 */
[----:B------:R-:W5:Y:S01]  /*be50*/  LD.E.128 R4, desc[UR16][R28.64] ;  /* 0x000000101c047980 */ /* 0x000f62000c101d00 */
[----:B0-----:R-:W-:-:S03]  /*be60*/  @P1 SHF.R.U32.HI R21, RZ, R39, R0 ;  /* 0x00000027ff151219 */ /* 0x001fc60000011600 */
        /* <DEDUP_REMOVED lines=8> */
[----:B--2---:R-:W2:Y:S01]  /*bef0*/  FENCE.VIEW.ASYNC.S ;  /* 0x00000000000073c6 */ /* 0x004ea20000000000 */
[----:B-1----:R-:W-:-:S02]  /*bf00*/  IMAD.U32 R3, RZ, RZ, UR7 ;  /* 0x00000007ff037e24 */ /* 0x002fc4000f8e00ff */
[----:B------:R-:W-:Y:S02]  /*bf10*/  IMAD R0, R0, UR8, RZ ;  /* 0x0000000800007c24 */ /* 0x000fe4000f8e02ff */
[----:B------:R-:W-:Y:S02]  /*bf20*/  IMAD R23, R23, R20, R24 ;  /* 0x0000001417177224 */ /* 0x000fe400078e0218 */
[----:B------:R-:W-:Y:S01]  /*bf30*/  IMAD.U32 R2, RZ, RZ, UR6 ;  /* 0x00000006ff027e24 */ /* 0x000fe2000f8e00ff */
[----:B------:R-:W-:Y:S01]  /*bf40*/  ULDC.64 UR6, c[0x0][0xad8] ;  /* 0x0002b60000067ab9 */ /* 0x000fe20000000a00 */
[----:B------:R-:W-:Y:S02]  /*bf50*/  IMAD.U32 R3, RZ, RZ, UR5 ;  /* 0x00000005ff037e24 */ /* 0x000fe4000f8e00ff */
[C---:B------:R-:W-:Y:S01]  /*bf60*/  IMAD R25, R21.reuse, UR9, R0 ;  /* 0x0000000915197c24 */ /* 0x040fe2000f8e0200 */
[----:B------:R-:W-:Y:S01]  /*bf70*/  SHF.R.S32.HI R0, RZ, 0x1f, R23 ;  /* 0x0000001fff007819 */ /* 0x000fe20000011417 */
[----:B------:R-:W-:-:S04]  /*bf80*/  IMAD.WIDE.U32 R2, R21, UR8, R2 ;  /* 0x0000000815027c25 */ /* 0x000fc8000f8e0002 */
[----:B------:R-:W-:Y:S02]  /*bf90*/  IMAD.IADD R3, R3, 0x1, R25 ;  /* 0x0000000103037824 */ /* 0x000fe400078e0219 */
[----:B------:R-:W-:Y:S02]  /*bfa0*/  IMAD R20, R0, UR6, RZ ;  /* 0x0000000600147c24 */ /* 0x000fe4000f8e02ff */
[----:B0-----:R-:W-:Y:S02]  /*bfb0*/  VIADD R26, R184, UR39 ;  /* 0x00000027b81a7c36 */ /* 0x001fe40008000000 */
[C---:B------:R-:W-:Y:S02]  /*bfc0*/  IMAD R21, R23.reuse, UR7, R20 ;  /* 0x0000000717157c24 */ /* 0x040fe4000f8e0214 */
[----:B------:R-:W-:Y:S01]  /*bfd0*/  IMAD.WIDE.U32 R2, R23, UR6, R2 ;  /* 0x0000000617027c25 */ /* 0x000fe2000f8e0002 */
[----:B------:R-:W-:Y:S01]  /*bfe0*/  ISETP.GE.AND P2, PT, R26, R37, PT ;  /* 0x000000251a00720c */ /* 0x000fe20003f46270 */
[----:B------:R-:W-:-:S02]  /*bff0*/  ULDC.64 UR6, c[0x0][0xa80] ;  /* 0x0002a00000067ab9 */ /* 0x000fc40000000a00 */
[----:B------:R-:W-:Y:S01]  /*c000*/  VIADD R0, R26, 0x20 ;  /* 0x000000201a007836 */ /* 0x000fe20000000000 */
[----:B------:R-:W-:Y:S01]  /*c010*/  LEA R23, P3, R2, UR6, 0x1 ;  /* 0x0000000602177c11 */ /* 0x000fe2000f8608ff */
[----:B------:R-:W-:Y:S01]  /*c020*/  IMAD.IADD R3, R3, 0x1, R21 ;  /* 0x0000000103037824 */ /* 0x000fe200078e0215 */
[----:B------:R-:W-:Y:S02]  /*c030*/  IADD3 R36, R36, 0x34820, RZ ;  /* 0x0003482024247810 */ /* 0x000fe40007ffe0ff */
[-C--:B------:R-:W-:Y:S01]  /*c040*/  ISETP.GE.AND P0, PT, R0, R37.reuse, PT ;  /* 0x000000250000720c */ /* 0x080fe20003f06270 */
[----:B------:R-:W-:Y:S01]  /*c050*/  VIADD R0, R26, 0x40 ;  /* 0x000000401a007836 */ /* 0x000fe20000000000 */
[----:B------:R-:W-:Y:S02]  /*c060*/  LEA.HI.X R24, R2, UR7, R3, 0x1, P3 ;  /* 0x0000000702187c11 */ /* 0x000fe400098f0c03 */
[----:B------:R-:W-:Y:S01]  /*c070*/  PRMT R36, RZ, 0x654, R36 ;  /* 0x00000654ff247816 */ /* 0x000fe20000000024 */
[----:B--2---:R0:W1:Y:S01]  /*c080*/  SHFL.IDX PT, R20, R23, RZ, 0x181f ;  /* 0x00181fff17147589 */ /* 0x00406200000e0000 */
        /* <DEDUP_REMOVED lines=13> */
[----:B-----5:R3:W-:Y:S04]  /*c160*/  @!P2 ST.E.128 desc[UR6][R2.64], R48 ;  /* 0x000000300200a985 */ /* 0x0207e8000c101d06 */
[----:B------:R3:W-:Y:S02]  /*c170*/  @!P3 ST.E.128 desc[UR6][R20.64], R56 ;  /* 0x000000381400b985 */ /* 0x0007e4000c101d06 */
.L_x_2278:
[----:B------:R-:W-:Y:S05]  /*c180*/  BSYNC B1 ;  /* 0x0000000000017941 */ /* 0x000fea0003800000 */
.L_x_2277:
        /* <DEDUP_REMOVED lines=12> */
[----:B-----5:R3:W-:Y:S04]  /*c250*/  @!P3 ST.E.128 desc[UR6][R2.64], R44 ;  /* 0x0000002c0200b985 */ /* 0x0207e8000c101d06 */
[----:B------:R3:W-:Y:S02]  /*c260*/  @!P4 ST.E.128 desc[UR6][R20.64], R52 ;  /* 0x000000341400c985 */ /* 0x0007e4000c101d06 */
.L_x_2280:
[----:B------:R-:W-:Y:S05]  /*c270*/  BSYNC B1 ;  /* 0x0000000000017941 */ /* 0x000fea0003800000 */
.L_x_2279:
        /* <DEDUP_REMOVED lines=12> */
[----:B-----5:R3:W-:Y:S04]  /*c340*/  @!P2 ST.E.128 desc[UR6][R2.64], R40 ;  /* 0x000000280200a985 */ /* 0x0207e8000c101d06 */
[----:B------:R3:W-:Y:S02]  /*c350*/  @!P3 ST.E.128 desc[UR6][R20.64], R12 ;  /* 0x0000000c1400b985 */ /* 0x0007e4000c101d06 */
.L_x_2282:
[----:B------:R-:W-:Y:S05]  /*c360*/  BSYNC B1 ;  /* 0x0000000000017941 */ /* 0x000fea0003800000 */
.L_x_2281:
[----:B0-----:R-:W-:Y:S01]  /*c370*/  VIADD R0, R26, 0x60 ;  /* 0x000000601a007836 */ /* 0x001fe20000000000 */
[----:B--2-4-:R-:W4:Y:S04]  /*c380*/  SHFL.IDX PT, R24, R24, 0x3, 0x181f ;  /* 0x00781f0018187f89 */ /* 0x014f2800000e0000 */
[----:B------:R-:W-:Y:S01]  /*c390*/  ISETP.GE.AND P0, PT, R0, R37, PT ;  /* 0x000000250000720c */ /* 0x000fe20003f06270 */
[----:B------:R-:W0:-:S12]  /*c3a0*/  SHFL.IDX PT, R23, R23, 0x3, 0x181f ;  /* 0x00781f0017177f89 */ /* 0x000e1800000e0000 */
[----:B------:R-:W-:Y:S05]  /*c3b0*/  @P0 BRA `(.L_x_2283) ;  /* 0x0000000800a80947 */ /* 0x000fea0003800000 */
[----:B------:R-:W-:Y:S01]  /*c3c0*/  ULDC UR5, c[0x0][0xac8] ;  /* 0x0002b20000057ab9 */ /* 0x000fe20000000800 */
[----:B------:R-:W-:Y:S01]  /*c3d0*/  ULDC.64 UR6, c[0x0][0x208] ;  /* 0x0000820000067ab9 */ /* 0x000fe20000000a00 */
[----:B------:R-:W-:-:S13]  /*c3e0*/  ISETP.GE.AND P1, PT, R16, UR5, PT ;  /* 0x0000000510007c0c */ /* 0x000fda000bf26270 */
[----:B0--3--:R-:W-:-:S04]  /*c3f0*/  @!P1 LEA R2, P0, R16, R23, 0x1 ;  /* 0x0000001710029211 */ /* 0x009fc800078008ff */
[----:B----4-:R-:W-:Y:S02]  /*c400*/  @!P1 LEA.HI.X R3, R16, R24, R192, 0x1, P0 ;  /* 0x0000001810039211 */ /* 0x010fe400000f0cc0 */
        /* <DEDUP_REMOVED lines=8> */
.L_x_2276:
[----:B------:R-:W0:Y:S01]  /*c490*/  LDC R8, c[0x0][0xbe8] ;  /* 0x0002fa00ff087b82 */ /* 0x000e220000000800 */
[----:B------:R-:W-:Y:S01]  /*c4a0*/  R2UR UR5, R23 ;  /* 0x00000000170572ca */ /* 0x000fe200000e0000 */
[----:B------:R-:W-:Y:S01]  /*c4b0*/  USHF.R.S32.HI UR9, URZ, 0x1f, UR61 ;  /* 0x0000001f3f097899 */ /* 0x000fe2000801143d */
[----:B------:R-:W-:Y:S01]  /*c4c0*/  ISETP.GE.AND P0, PT, R193, 0x80, PT ;  /* 0x00000080c100780c */ /* 0x000fe20003f06270 */
[----:B------:R-:W-:Y:S01]  /*c4d0*/  BSSY B1, `(.L_x_2284) ;  /* 0x0000031000017945 */ /* 0x000fe20003800000 */
[----:B------:R-:W-:-:S09]  /*c4e0*/  IMAD R6, R22, 0x20, R184 ;  /* 0x0000002016067824 */ /* 0x000fd200078e02b8 */
[----:B------:R-:W-:Y:S01]  /*c4f0*/  USHF.R.S32.HI UR8, URZ, 0x1f, UR5 ;  /* 0x0000001f3f087899 */ /* 0x000fe20008011405 */
[----:B0-----:R-:W-:-:S13]  /*c500*/  ISETP.NE.AND P1, PT, R8, 0x1, PT ;  /* 0x000000010800780c */ /* 0x001fda0003f25270 */
[----:B------:R-:W0:Y:S08]  /*c510*/  @P1 LDC R9, c[0x0][0xbec] ;  /* 0x0002fb00ff091b82 */ /* 0x000e300000000800 */
[----:B------:R-:W1:Y:S01]  /*c520*/  @P1 LDC R11, c[0x0][0xbf0] ;  /* 0x0002fc00ff0b1b82 */ /* 0x000e620000000800 */
[----:B------:R-:W-:Y:S05]  /*c530*/  @P0 BRA `(.L_x_2285) ;  /* 0x0000000000a80947 */ /* 0x000fea0003800000 */
[----:B------:R-:W2:Y:S01]  /*c540*/  S2R R0, SR_TID.X ;  /* 0x0000000000007919 */ /* 0x000ea20000002100 */
[----:B------:R-:W3:Y:S01]  /*c550*/  LDC R3, c[0x0][0xbe8] ;  /* 0x0002fa00ff037b82 */ /* 0x000ee20000000800 */
[----:B------:R-:W-:Y:S01]  /*c560*/  IMAD.U32 R4, RZ, RZ, UR39 ;  /* 0x00000027ff047e24 */ /* 0x000fe2000f8e00ff */
[----:B------:R-:W-:Y:S02]  /*c570*/  ULDC UR5, c[0x0][0xa88] ;  /* 0x0002a20000057ab9 */ /* 0x000fe40000000800 */
[----:B---3--:R-:W-:Y:S02]  /*c580*/  IMAD R5, R3, UR5, RZ ;  /* 0x0000000503057c24 */ /* 0x008fe4000f8e02ff */
[----:B--2---:R-:W-:-:S04]  /*c590*/  IADD3 R4, R4, -0x80, R0 ;  /* 0xffffff8004047810 */ /* 0x004fc80007ffe000 */
[----:B------:R-:W-:-:S13]  /*c5a0*/  ISETP.GE.AND P0, PT, R4, R5, PT ;  /* 0x000000050400720c */ /* 0x000fda0003f06270 */
[----:B------:R-:W-:Y:S05]  /*c5b0*/  @P0 BRA `(.L_x_2285) ;  /* 0x0000000000880947 */ /* 0x000fea0003800000 */
[----:B------:R-:W-:Y:S01]  /*c5c0*/  ISETP.NE.AND P0, PT, R3, 0x1, PT ;  /* 0x000000010300780c */ /* 0x000fe20003f05270 */
[----:B------:R-:W-:Y:S01]  /*c5d0*/  ULDC.64 UR10, c[0x0][0xb90] ;  /* 0x0002e400000a7ab9 */ /* 0x000fe20000000a00 */
[----:B------:R-:W-:Y:S01]  /*c5e0*/  R2UR UR12, R23 ;  /* 0x00000000170c72ca */ /* 0x000fe200000e0000 */
[----:B------:R-:W-:Y:S01]  /*c5f0*/  UIMAD UR5, UR8, UR10, URZ ;  /* 0x0000000a080572a4 */ /* 0x000fe2000f8e023f */
[----:B------:R-:W-:-:S09]  /*c600*/  IMAD.MOV.U32 R2, RZ, RZ, R4 ;  /* 0x000000ffff027224 */ /* 0x000fd200078e0004 */
[----:B------:R-:W2:Y:S02]  /*c610*/  @P0 LDC R5, c[0x0][0xbec] ;  /* 0x0002fb00ff050b82 */ /* 0x000ea40000000800 */
[----:B------:R-:W-:Y:S02]  /*c620*/  UIMAD.WIDE.U32 UR6, UR12, UR10, URZ ;  /* 0x0000000a0c0672a5 */ /* 0x000fe4000f8e003f */
[----:B------:R-:W-:-:S03]  /*c630*/  UIMAD UR5, UR12, UR11, UR5 ;  /* 0x0000000b0c0572a4 */ /* 0x000fc6000f8e0205 */
[----:B------:R-:W-:Y:S01]  /*c640*/  ULDC.64 UR10, c[0x0][0xb98] ;  /* 0x0002e600000a7ab9 */ /* 0x000fe20000000a00 */
[----:B------:R-:W3:Y:S01]  /*c650*/  @P0 LDC R7, c[0x0][0xbf0] ;  /* 0x0002fc00ff070b82 */ /* 0x000ee20000000800 */
[----:B------:R-:W-:Y:S02]  /*c660*/  UIADD3 UR7, UR7, UR5, URZ ;  /* 0x0000000507077290 */ /* 0x000fe4000fffe03f */
[----:B------:R-:W-:Y:S02]  /*c670*/  UIMAD UR5, UR9, UR10, URZ ;  /* 0x0000000a090572a4 */ /* 0x000fe4000f8e023f */
[----:B------:R-:W-:Y:S02]  /*c680*/  UIMAD.WIDE.U32 UR6, UR61, UR10, UR6 ;  /* 0x0000000a3d0672a5 */ /* 0x000fe4000f8e0006 */
[----:B------:R-:W-:Y:S01]  /*c690*/  UIMAD UR5, UR61, UR11, UR5 ;  /* 0x0000000b3d0572a4 */ /* 0x000fe2000f8e0205 */
[----:B------:R-:W-:Y:S02]  /*c6a0*/  ULDC.64 UR12, c[0x0][0x208] ;  /* 0x00008200000c7ab9 */ /* 0x000fe40000000a00 */
[----:B------:R-:W-:Y:S01]  /*c6b0*/  ULDC.64 UR10, c[0x0][0xb88] ;  /* 0x0002e200000a7ab9 */ /* 0x000fe20000000a00 */
[----:B--2---:R-:W-:-:S05]  /*c6c0*/  @P0 IMAD.HI.U32 R0, R4, R5, RZ ;  /* 0x0000000504000227 */ /* 0x004fca00078e00ff */
[----:B---3--:R-:W-:-:S05]  /*c6d0*/  @P0 SHF.R.U32.HI R2, RZ, R7, R0 ;  /* 0x00000007ff020219 */ /* 0x008fca0000011600 */
[----:B------:R-:W-:-:S04]  /*c6e0*/  IMAD.MOV R5, RZ, RZ, -R2 ;  /* 0x000000ffff057224 */ /* 0x000fc800078e0a02 */
[----:B------:R-:W-:Y:S01]  /*c6f0*/  IMAD R5, R3, R5, R4 ;  /* 0x0000000503057224 */ /* 0x000fe200078e0204 */
[----:B------:R-:W-:Y:S01]  /*c700*/  SHF.R.S32.HI R3, RZ, 0x1f, R2 ;  /* 0x0000001fff037819 */ /* 0x000fe20000011402 */
[----:B------:R-:W-:Y:S01]  /*c710*/  IMAD.U32 R4, RZ, RZ, UR5 ;  /* 0x00000005ff047e24 */ /* 0x000fe2000f8e00ff */
        /* <DEDUP_REMOVED lines=12> */
.L_x_2285:
[----:B------:R-:W-:Y:S05]  /*c7e0*/  BSYNC B1 ;  /* 0x0000000000017941 */ /* 0x000fea0003800000 */
.L_x_2284:
[----:B------:R-:W-:Y:S01]  /*c7f0*/  R2UR UR12, R23 ;  /* 0x00000000170c72ca */ /* 0x000fe200000e0000 */
[----:B------:R-:W-:Y:S01]  /*c800*/  ULDC.64 UR10, c[0x0][0xae8] ;  /* 0x0002ba00000a7ab9 */ /* 0x000fe20000000a00 */
[----:B------:R-:W-:Y:S01]  /*c810*/  VIADD R6, R6, UR39 ;  /* 0x0000002706067c36 */ /* 0x000fe20008000000 */
[----:B------:R-:W-:Y:S01]  /*c820*/  UIMAD UR5, UR8, UR10, URZ ;  /* 0x0000000a080572a4 */ /* 0x000fe2000f8e023f */
[----:B------:R-:W-:Y:S02]  /*c830*/  BSSY B1, `(.L_x_2286) ;  /* 0x0000035000017945 */ /* 0x000fe40003800000 */
[----:B0-----:R-:W-:-:S04]  /*c840*/  @P1 IMAD.HI.U32 R0, R6, R9, RZ ;  /* 0x0000000906001227 */ /* 0x001fc800078e00ff */
[----:B--2---:R-:W-:Y:S01]  /*c850*/  IMAD.MOV.U32 R5, RZ, RZ, R6 ;  /* 0x000000ffff057224 */ /* 0x004fe200078e0006 */
[----:B-1----:R-:W-:Y:S02]  /*c860*/  @P1 SHF.R.U32.HI R5, RZ, R11, R0 ;  /* 0x0000000bff051219 */ /* 0x002fe40000011600 */
[----:B------:R-:W-:Y:S02]  /*c870*/  UIMAD.WIDE.U32 UR6, UR12, UR10, URZ ;  /* 0x0000000a0c0672a5 */ /* 0x000fe4000f8e003f */
[----:B------:R-:W-:Y:S01]  /*c880*/  UIMAD UR5, UR12, UR11, UR5 ;  /* 0x0000000b0c0572a4 */ /* 0x000fe2000f8e0205 */
[--C-:B------:R-:W-:Y:S01]  /*c890*/  SHF.R.S32.HI R0, RZ, 0x1f, R5.reuse ;  /* 0x0000001fff007819 */ /* 0x100fe20000011405 */
[----:B------:R-:W-:Y:S01]  /*c8a0*/  IMAD.MOV R7, RZ, RZ, -R5 ;  /* 0x000000ffff077224 */ /* 0x000fe200078e0a05 */
[----:B------:R-:W-:Y:S01]  /*c8b0*/  ULDC.64 UR10, c[0x0][0xaf0] ;  /* 0x0002bc00000a7ab9 */ /* 0x000fe20000000a00 */
[----:B------:R-:W-:Y:S02]  /*c8c0*/  UIADD3 UR7, UR7, UR5, URZ ;  /* 0x0000000507077290 */ /* 0x000fe4000fffe03f */
[----:B------:R-:W-:Y:S01]  /*c8d0*/  UIMAD UR5, UR9, UR10, URZ ;  /* 0x0000000a090572a4 */ /* 0x000fe2000f8e023f */
[----:B------:R-:W-:Y:S01]  /*c8e0*/  IMAD R7, R8, R7, R6 ;  /* 0x0000000708077224 */ /* 0x000fe200078e0206 */
[----:B------:R-:W-:Y:S01]  /*c8f0*/  UIMAD.WIDE.U32 UR6, UR61, UR10, UR6 ;  /* 0x0000000a3d0672a5 */ /* 0x000fe2000f8e0006 */
[----:B------:R-:W-:Y:S01]  /*c900*/  VIADD R6, R184, UR39 ;  /* 0x00000027b8067c36 */ /* 0x000fe20008000000 */
[----:B------:R-:W-:Y:S01]  /*c910*/  UIMAD UR5, UR61, UR11, UR5 ;  /* 0x0000000b3d0572a4 */ /* 0x000fe2000f8e0205 */
[----:B------:R-:W-:-:S03]  /*c920*/  ULDC.64 UR8, c[0x0][0xae0] ;  /* 0x0002b80000087ab9 */ /* 0x000fc60000000a00 */
[----:B------:R-:W-:Y:S01]  /*c930*/  UIADD3 UR5, UR7, UR5, URZ ;  /* 0x0000000507057290 */ /* 0x000fe2000fffe03f */
[----:B------:R-:W-:Y:S01]  /*c940*/  IMAD R0, R0, UR8, RZ ;  /* 0x0000000800007c24 */ /* 0x000fe2000f8e02ff */
[----:B------:R-:W-:Y:S01]  /*c950*/  MOV R3, UR7 ;  /* 0x0000000700037c02 */ /* 0x000fe20008000f00 */
[----:B------:R-:W-:Y:S01]  /*c960*/  IMAD.U32 R2, RZ, RZ, UR6 ;  /* 0x00000006ff027e24 */ /* 0x000fe2000f8e00ff */
[----:B------:R-:W-:Y:S01]  /*c970*/  ULDC.64 UR6, c[0x0][0xad8] ;  /* 0x0002b60000067ab9 */ /* 0x000fe20000000a00 */
[C---:B------:R-:W-:Y:S01]  /*c980*/  IMAD R9, R5.reuse, UR9, R0 ;  /* 0x0000000905097c24 */ /* 0x040fe2000f8e0200 */
[----:B------:R-:W-:Y:S01]  /*c990*/  SHF.R.S32.HI R0, RZ, 0x1f, R7 ;  /* 0x0000001fff007819 */ /* 0x000fe20000011407 */
[----:B------:R-:W-:Y:S01]  /*c9a0*/  IMAD.U32 R3, RZ, RZ, UR5 ;  /* 0x00000005ff037e24 */ /* 0x000fe2000f8e00ff */
[----:B------:R-:W-:Y:S01]  /*c9b0*/  ULDC UR5, c[0x0][0xa88] ;  /* 0x0002a20000057ab9 */ /* 0x000fe20000000800 */
[----:B------:R-:W-:-:S04]  /*c9c0*/  IMAD.WIDE.U32 R2, R5, UR8, R2 ;  /* 0x0000000805027c25 */ /* 0x000fc8000f8e0002 */
[----:B------:R-:W-:Y:S02]  /*c9d0*/  IMAD.IADD R3, R3, 0x1, R9 ;  /* 0x0000000103037824 */ /* 0x000fe400078e0209 */
[----:B------:R-:W-:Y:S02]  /*c9e0*/  IMAD R4, R0, UR6, RZ ;  /* 0x0000000600047c24 */ /* 0x000fe4000f8e02ff */
[----:B------:R-:W-:Y:S02]  /*c9f0*/  IMAD R9, R8, UR5, RZ ;  /* 0x0000000508097c24 */ /* 0x000fe4000f8e02ff */
        /* <DEDUP_REMOVED lines=24> */
.L_x_2287:
[----:B------:R-:W-:Y:S05]  /*cb80*/  BSYNC B1 ;  /* 0x0000000000017941 */ /* 0x000fea0003800000 */
.L_x_2286:
        /* <DEDUP_REMOVED lines=14> */
.L_x_2289:
[----:B------:R-:W-:Y:S05]  /*cc70*/  BSYNC B1 ;  /* 0x0000000000017941 */ /* 0x000fea0003800000 */
.L_x_2288:
        /* <DEDUP_REMOVED lines=14> */
.L_x_2291:
[----:B------:R-:W-:Y:S05]  /*cd60*/  BSYNC B1 ;  /* 0x0000000000017941 */ /* 0x000fea0003800000 */
.L_x_2290:
        /* <DEDUP_REMOVED lines=15> */
.L_x_2283:
[----:B------:R-:W-:Y:S05]  /*ce60*/  BSYNC B0 ;  /* 0x0000000000007941 */ /* 0x000fea0003800000 */
.L_x_2275:
[----:B------:R-:W-:Y:S02]  /*ce70*/  ULDC UR5, c[0x0][0xc38] ;  /* 0x00030e0000057ab9 */ /* 0x000fe40000000800 */
[----:B------:R-:W-:-:S06]  /*ce80*/  UISETP.GE.AND UP0, UPT, UR4, UR5, UPT ;  /* 0x000000050400728c */ /* 0x000fcc000bf06270 */
[----:B------:R-:W-:-:S13]  /*ce90*/  PLOP3.LUT P0, PT, PT, PT, UP0, 0x80, 0x0 ;  /* 0x000000000000781c */ /* 0x000fda0003f0f008 */
[----:B------:R-:W-:Y:S05]  /*cea0*/  @!P0 BRA `(.L_x_2292) ;  /* 0xffffff3c00c48947 */ /* 0x000fea000383ffff */
[----:B------:R-:W-:Y:S05]  /*ceb0*/  EXIT ;  /* 0x000000000000794d */ /* 0x000fea0003800000 */
.L_x_2240:
[----:B------:R-:W-:-:S08]  /*cec0*/  NOP ;  /* 0x0000000000007918 */ /* 0x000fd00000000000 */
[----:B0-----:R-:W0:-:S00]  /*ced0*/  USETMAXREG.DEALLOC.CTAPOOL 0x18 ;  /* 0x00000018000079c8 */ /* 0x001e0000080e0500 */
[----:B0-----:R-:W-:-:S06]  /*cee0*/  LOP3.LUT R0, R0, 0x3, RZ, 0xc0, !PT ;  /* 0x0000000300007812 */ /* 0x001fcc00078ec0ff */
[----:B------:R-:W0:Y:S01]  /*cef0*/  S2UR UR6, SR_CTAID.X ;  /* 0x00000000000679c3 */ /* 0x000e220000002500 */
[----:B------:R-:W-:Y:S01]  /*cf00*/  IMAD.MOV.U32 R18, RZ, RZ, RZ ;  /* 0x000000ffff127224 */ /* 0x000fe200078e00ff */
[----:B------:R-:W1:Y:S02]  /*cf10*/  SHFL.IDX PT, R0, R0, RZ, 0x1f ;  /* 0x00001fff00007589 */ /* 0x000e6400000e0000 */
[----:B-1----:R-:W-:-:S04]  /*cf20*/  ISETP.NE.AND P0, PT, R0, RZ, PT ;  /* 0x000000ff0000720c */ /* 0x002fc80003f05270 */
[----:B------:R-:W0:Y:S01]  /*cf30*/  LDC R0, c[0x0][0xc38] ;  /* 0x00030e00ff007b82 */ /* 0x000e220000000800 */
[----:B------:R-:W-:-:S05]  /*cf40*/  P2R R2, PR, RZ, 0x1 ;  /* 0x00000001ff027803 */ /* 0x000fca0000000000 */
[----:B------:R1:W-:Y:S03]  /*cf50*/  STL [R1+0x20], R2 ;  /* 0x0000200201007387 */ /* 0x0003e60000100800 */
[----:B------:R-:W-:Y:S06]  /*cf60*/  @P0 BAR.ARV 0x4, 0x180 ;  /* 0x0106000000000b1d */ /* 0x000fec0000002000 */
[----:B------:R1:W-:Y:S01]  /*cf70*/  STL [R1+0x1c], RZ ;  /* 0x00001cff01007387 */ /* 0x0003e20000100800 */
[----:B0-----:R-:W-:Y:S01]  /*cf80*/  ISETP.LE.AND P0, PT, R0, UR6, PT ;  /* 0x0000000600007c0c */ /* 0x001fe2000bf03270 */
[----:B------:R-:W-:-:S05]  /*cf90*/  IMAD.MOV.U32 R0, RZ, RZ, 0x1 ;  /* 0x00000001ff007424 */ /* 0x000fca00078e00ff */
[----:B------:R1:W-:Y:S07]  /*cfa0*/  STL [R1+0x4], R0 ;  /* 0x0000040001007387 */ /* 0x0003ee0000100800 */
[----:B------:R-:W-:Y:S05]  /*cfb0*/  @P0 BRA `(.L_x_2293) ;  /* 0x0000004400600947 */ /* 0x000fea0003800000 */
[----:B------:R-:W0:Y:S01]  /*cfc0*/  S2R R6, SR_TID.X ;  /* 0x0000000000067919 */ /* 0x000e220000002100 */
[----:B------:R-:W2:Y:S01]  /*cfd0*/  S2UR UR5, SR_CgaCtaId ;  /* 0x00000000000579c3 */ /* 0x000ea20000008800 */
[----:B------:R-:W-:Y:S01]  /*cfe0*/  UMOV UR4, 0x400 ;  /* 0x0000040000047882 */ /* 0x000fe20000000000 */
[----:B------:R-:W-:Y:S01]  /*cff0*/  IMAD.MOV.U32 R18, RZ, RZ, RZ ;  /* 0x000000ffff127224 */ /* 0x000fe200078e00ff */
[----:B------:R-:W-:Y:S01]  /*d000*/  ULDC UR43, c[0x0][0xc] ;  /* 0x00000300002b7ab9 */ /* 0x000fe20000000800 */
[----:B------:R-:W-:Y:S01]  /*d010*/  ULDC.64 UR38, c[0x0][0x198] ;  /* 0x0000660000267ab9 */ /* 0x000fe20000000a00 */
[----:B--2---:R-:W-:-:S06]  /*d020*/  ULEA UR4, UR5, UR4, 0x18 ;  /* 0x0000000405047291 */ /* 0x004fcc000f8ec03f */
[----:B------:R-:W-:Y:S01]  /*d030*/  IMAD.U32 R17, RZ, RZ, UR4 ;  /* 0x00000004ff117e24 */ /* 0x000fe2000f8e00ff */
[C---:B0-----:R-:W-:Y:S01]  /*d040*/  LOP3.LUT R5, R6.reuse, 0x7f, RZ, 0xc0, !PT ;  /* 0x0000007f06057812 */ /* 0x041fe200078ec0ff */
[----:B-1----:R-:W-:-:S05]  /*d050*/  IMAD.SHL.U32 R0, R6, 0x8, RZ ;  /* 0x0000000806007824 */ /* 0x002fca00078e00ff */
        /* <DEDUP_REMOVED lines=9> */
[----:B------:R-:W-:Y:S01]  /*d0f0*/  IMAD.MOV.U32 R2, RZ, RZ, 0x1 ;  /* 0x00000001ff027424 */ /* 0x000fe200078e00ff */
[----:B------:R-:W-:Y:S02]  /*d100*/  MOV R3, UR6 ;  /* 0x0000000600037c02 */ /* 0x000fe40008000f00 */
[----:B------:R-:W-:Y:S04]  /*d110*/  STL [R1+0x14], R4 ;  /* 0x0000140401007387 */ /* 0x000fe80000100800 */
[----:B------:R-:W-:Y:S04]  /*d120*/  STL [R1+0x18], R3 ;  /* 0x0000180301007387 */ /* 0x000fe80000100800 */
[----:B------:R0:W-:Y:S04]  /*d130*/  STL [R1+0x4], R2 ;  /* 0x0000040201007387 */ /* 0x0001e80000100800 */
[----:B------:R1:W-:Y:S01]  /*d140*/  STL [R1+0x1c], RZ ;  /* 0x00001cff01007387 */ /* 0x0003e20000100800 */
[----:B0-----:R-:W-:-:S02]  /*d150*/  LOP3.LUT R2, R0, 0x40, RZ, 0xfc, !PT ;  /* 0x0000004000027812 */ /* 0x001fc400078efcff */
[----:B-1----:R-:W-:-:S07]  /*d160*/  LOP3.LUT R0, R0, 0x80, RZ, 0xfc, !PT ;  /* 0x0000008000007812 */ /* 0x002fce00078efcff */
.L_x_2383:
        /* <DEDUP_REMOVED lines=23> */
.L_x_2294:
[----:B------:R-:W-:Y:S01]  /*d2e0*/  ULDC UR8, c[0x0][0xc54] ;  /* 0x0003150000087ab9 */ /* 0x000fe20000000800 */
[----:B------:R-:W-:Y:S01]  /*d2f0*/  UMOV UR7, UR9 ;  /* 0x0000000900077c82 */ /* 0x000fe20008000000 */
[----:B------:R-:W-:-:S11]  /*d300*/  UISETP.NE.AND UP0, UPT, UR8, 0x1, UPT ;  /* 0x000000010800788c */ /* 0x000fd6000bf05270 */
[----:B------:R-:W-:Y:S02]  /*d310*/  @UP0 ULDC.64 UR10, c[0x0][0xc58] ;  /* 0x00031600000a0ab9 */ /* 0x000fe40000000a00 */
[----:B------:R-:W-:-:S04]  /*d320*/  UIMAD.WIDE.U32 UR4, UR9, UR10, URZ ;  /* 0x0000000a090472a5 */ /* 0x000fc8000f8e003f */
[----:B------:R-:W-:-:S04]  /*d330*/  @UP0 USHF.R.U32.HI UR7, URZ, UR11, UR5 ;  /* 0x0000000b3f070299 */ /* 0x000fc80008011605 */
[----:B------:R-:W-:-:S12]  /*d340*/  UIMAD UR8, UR7, UR8, URZ ;  /* 0x00000008070872a4 */ /* 0x000fd8000f8e023f */
.L_x_2295:
[----:B------:R-:W-:Y:S01]  /*d350*/  ULOP3.LUT UR42, URZ, UR7, URZ, 0x33, !UPT ;  /* 0x000000073f2a7292 */ /* 0x000fe2000f8e333f */
[----:B------:R-:W-:Y:S01]  /*d360*/  BSSY B7, `(.L_x_2296) ;  /* 0x0000400000077945 */ /* 0x000fe20003800000 */
[----:B------:R-:W-:Y:S01]  /*d370*/  ULDC UR5, c[0x0][0x448] ;  /* 0x0001120000057ab9 */ /* 0x000fe20000000800 */
[----:B------:R-:W-:Y:S01]  /*d380*/  ULDC UR4, c[0x0][0xc3c] ;  /* 0x00030f0000047ab9 */ /* 0x000fe20000000800 */
[----:B------:R-:W-:Y:S02]  /*d390*/  UISETP.NE.AND UP1, UPT, UR5, 0x1, UPT ;  /* 0x000000010500788c */ /* 0x000fe4000bf25270 */
[----:B------:R-:W-:Y:S01]  /*d3a0*/  UIADD3 UR42, UR42, UR4, URZ ;  /* 0x000000042a2a7290 */ /* 0x000fe2000fffe03f */
[----:B------:R-:W-:Y:S01]  /*d3b0*/  ULDC.64 UR10, c[0x0][0x418] ;  /* 0x00010600000a7ab9 */ /* 0x000fe20000000a00 */
[----:B------:R-:W-:Y:S01]  /*d3c0*/  ULDC UR5, c[0x0][0x288] ;  /* 0x0000a20000057ab9 */ /* 0x000fe20000000800 */
[----:B------:R-:W-:Y:S02]  /*d3d0*/  UISETP.NE.U32.AND UP0, UPT, UR10, URZ, UPT ;  /* 0x0000003f0a00728c */ /* 0x000fe4000bf05070 */
[----:B------:R-:W-:-:S02]  /*d3e0*/  USHF.L.U32 UR7, UR42, 0x7, URZ ;  /* 0x000000072a077899 */ /* 0x000fc4000800063f */
[----:B------:R-:W-:Y:S02]  /*d3f0*/  UISETP.NE.AND.EX UP0, UPT, UR11, URZ, UPT, UP0 ;  /* 0x0000003f0b00728c */ /* 0x000fe4000bf05300 */
[----:B------:R-:W-:Y:S01]  /*d400*/  UIADD3 UR7, UR7, 0x7f, URZ ;  /* 0x0000007f07077890 */ /* 0x000fe2000fffe03f */
[----:B------:R-:W-:Y:S01]  /*d410*/  ULDC UR4, c[0x0][0x424] ;  /* 0x0001090000047ab9 */ /* 0x000fe20000000800 */
[----:B------:R-:W-:Y:S02]  /*d420*/  UIADD3 UR13, -UR5, 0x80, URZ ;  /* 0x00000080050d7890 */ /* 0x000fe4000fffe13f */
[----:B------:R-:W-:Y:S01]  /*d430*/  USEL UR11, UR4, 0x1, UP0 ;  /* 0x00000001040b7887 */ /* 0x000fe20008000000 */
[----:B------:R-:W-:Y:S01]  /*d440*/  @UP1 ULDC UR5, c[0x0][0x44c] ;  /* 0x0001130000051ab9 */ /* 0x000fe20000000800 */
[----:B------:R-:W-:Y:S01]  /*d450*/  ULDC UR12, c[0x0][0x2f0] ;  /* 0x0000bc00000c7ab9 */ /* 0x000fe20000000800 */
[----:B------:R-:W-:Y:S01]  /*d460*/  UIMAD.WIDE.U32 UR4, UR7, UR5, URZ ;  /* 0x00000005070472a5 */ /* 0x000fe2000f8e003f */
[----:B------:R-:W-:Y:S01]  /*d470*/  @UP1 ULDC UR14, c[0x0][0x450] ;  /* 0x00011400000e1ab9 */ /* 0x000fe20000000800 */
[----:B------:R-:W-:-:S02]  /*d480*/  UIMAD UR13, UR11, UR12, UR13 ;  /* 0x0000000c0b0d72a4 */ /* 0x000fc4000f8e020d */
[----:B------:R-:W-:Y:S02]  /*d490*/  @UP1 USHF.R.U32.HI UR7, URZ, UR14, UR5 ;  /* 0x0000000e3f071299 */ /* 0x000fe40008011605 */
[----:B------:R-:W-:Y:S02]  /*d4a0*/  UIMAD UR11, UR11, UR12, 0x7f ;  /* 0x0000007f0b0b74a4 */ /* 0x000fe4000f8e020c */
[----:B------:R-:W-:Y:S02]  /*d4b0*/  UIADD3 UR7, UR13, UR7, URZ ;  /* 0x000000070d077290 */ /* 0x000fe4000fffe03f */
[----:B------:R-:W-:Y:S02]  /*d4c0*/  UIADD3 UR8, UR9, -UR8, URZ ;  /* 0x8000000809087290 */ /* 0x000fe4000fffe03f */
[----:B------:R-:W-:Y:S02]  /*d4d0*/  USHF.R.S32.HI UR9, URZ, 0x1f, UR11 ;  /* 0x0000001f3f097899 */ /* 0x000fe4000801140b */
[----:B------:R-:W-:-:S02]  /*d4e0*/  USHF.R.S32.HI UR4, URZ, 0x1f, UR7 ;  /* 0x0000001f3f047899 */ /* 0x000fc40008011407 */
[----:B------:R-:W-:Y:S02]  /*d4f0*/  ULEA.HI UR9, UR9, UR11, URZ, 0x7 ;  /* 0x0000000b09097291 */ /* 0x000fe4000f8f383f */
[----:B------:R-:W-:Y:S01]  /*d500*/  ULEA.HI UR7, UR4, UR7, URZ, 0x7 ;  /* 0x0000000704077291 */ /* 0x000fe2000f8f383f */
[----:B------:R-:W-:Y:S01]  /*d510*/  ULDC UR10, c[0x0][0xc48] ;  /* 0x00031200000a7ab9 */ /* 0x000fe20000000800 */
[----:B------:R-:W-:Y:S02]  /*d520*/  USHF.R.S32.HI UR9, URZ, 0x7, UR9 ;  /* 0x000000073f097899 */ /* 0x000fe40008011409 */
[----:B------:R-:W-:Y:S02]  /*d530*/  USHF.R.S32.HI UR7, URZ, 0x7, UR7 ;  /* 0x000000073f077899 */ /* 0x000fe40008011407 */
[----:B------:R-:W-:Y:S02]  /*d540*/  UISETP.NE.AND UP0, UPT, UR10, 0x1, UPT ;  /* 0x000000010a00788c */ /* 0x000fe4000bf05270 */
[----:B------:R-:W-:Y:S01]  /*d550*/  UISETP.LT.AND UP1, UPT, UR9, UR7, UPT ;  /* 0x000000070900728c */ /* 0x000fe2000bf21270 */
[----:B------:R-:W-:-:S03]  /*d560*/  ULDC UR5, c[0x0][0xc54] ;  /* 0x0003150000057ab9 */ /* 0x000fc60000000800 */
[----:B------:R-:W-:Y:S02]  /*d570*/  USEL UR41, UR9, UR7, UP1 ;  /* 0x0000000709297287 */ /* 0x000fe40008800000 */
[----:B------:R-:W-:-:S03]  /*d580*/  UIMAD UR8, UR6, UR5, UR8 ;  /* 0x00000005060872a4 */ /* 0x000fc6000f8e0208 */
[----:B------:R-:W-:Y:S01]  /*d590*/  @UP0 ULDC UR5, c[0x0][0xc4c] ;  /* 0x0003130000050ab9 */ /* 0x000fe20000000800 */
[----:B------:R-:W-:Y:S01]  /*d5a0*/  ISETP.LT.AND P0, PT, RZ, UR41, PT ;  /* 0x00000029ff007c0c */ /* 0x000fe2000bf01270 */
[----:B------:R-:W-:Y:S01]  /*d5b0*/  UIMAD.WIDE.U32 UR4, UR8, UR5, URZ ;  /* 0x00000005080472a5 */ /* 0x000fe2000f8e003f */
[----:B------:R-:W-:Y:S01]  /*d5c0*/  @UP0 ULDC UR6, c[0x0][0xc50] ;  /* 0x0003140000060ab9 */ /* 0x000fe20000000800 */
[----:B------:R-:W-:Y:S02]  /*d5d0*/  UMOV UR40, UR8 ;  /* 0x0000000800287c82 */ /* 0x000fe40008000000 */
[----:B------:R-:W-:-:S04]  /*d5e0*/  @UP0 USHF.R.U32.HI UR40, URZ, UR6, UR5 ;  /* 0x000000063f280299 */ /* 0x000fc80008011605 */
[----:B------:R-:W-:-:S04]  /*d5f0*/  UIADD3 UR36, -UR40, URZ, URZ ;  /* 0x0000003f28247290 */ /* 0x000fc8000fffe13f */
[----:B------:R-:W-:Y:S01]  /*d600*/  UIMAD UR36, UR10, UR36, UR8 ;  /* 0x000000240a2472a4 */ /* 0x000fe2000f8e0208 */
[----:B------:R-:W-:Y:S11]  /*d610*/  @P0 BRA `(.L_x_2297) ;  /* 0x00000000004c0947 */ /* 0x000ff60003800000 */
        /* <DEDUP_REMOVED lines=19> */
.L_x_2297:
        /* <DEDUP_REMOVED lines=20> */
.L_x_2300:
[----:B------:R-:W-:Y:S05]  /*d890*/  BSYNC B6 ;  /* 0x0000000000067941 */ /* 0x000fea0003800000 */
.L_x_2299:
        /* <DEDUP_REMOVED lines=20> */
.L_x_2303:
[----:B------:R0:W1:Y:S01]  /*d9e0*/  LDC.64 R2, c[0x4][R16] ;  /* 0x0100000010027b82 */ /* 0x0000620000000a00 */
[----:B------:R-:W-:Y:S01]  /*d9f0*/  ULDC.64 UR6, c[0x4][0x118] ;  /* 0x0100460000067ab9 */ /* 0x000fe20000000a00 */
[----:B------:R-:W-:Y:S01]  /*da00*/  ULDC.64 UR8, c[0x4][0x120] ;  /* 0x0100480000087ab9 */ /* 0x000fe20000000a00 */
[----:B------:R-:W-:Y:S01]  /*da10*/  ULDC.64 UR4, c[0x4][0x80] ;  /* 0x0100200000047ab9 */ /* 0x000fe20000000a00 */
[----:B------:R-:W-:Y:S01]  /*da20*/  IMAD.U32 R4, RZ, RZ, UR6 ;  /* 0x00000006ff047e24 */ /* 0x000fe2000f8e00ff */
[----:B------:R-:W-:Y:S01]  /*da30*/  MOV R12, 0x1 ;  /* 0x00000001000c7802 */ /* 0x000fe20000000f00 */
[----:B------:R-:W-:Y:S02]  /*da40*/  IMAD.U32 R5, RZ, RZ, UR7 ;  /* 0x00000007ff057e24 */ /* 0x000fe4000f8e00ff */
[----:B------:R-:W-:Y:S02]  /*da50*/  IMAD.U32 R6, RZ, RZ, UR8 ;  /* 0x00000008ff067e24 */ /* 0x000fe4000f8e00ff */
[----:B------:R-:W-:-:S02]  /*da60*/  IMAD.U32 R7, RZ, RZ, UR9 ;  /* 0x00000009ff077e24 */ /* 0x000fc4000f8e00ff */
[----:B------:R-:W-:Y:S02]  /*da70*/  IMAD.U32 R10, RZ, RZ, UR4 ;  /* 0x00000004ff0a7e24 */ /* 0x000fe4000f8e00ff */
[----:B------:R-:W-:Y:S02]  /*da80*/  IMAD.U32 R11, RZ, RZ, UR5 ;  /* 0x00000005ff0b7e24 */ /* 0x000fe4000f8e00ff */
[----:B------:R-:W-:Y:S02]  /*da90*/  IMAD.MOV.U32 R8, RZ, RZ, 0x70 ;  /* 0x00000070ff087424 */ /* 0x000fe400078e00ff */
[----:B0-----:R-:W-:-:S07]  /*daa0*/  IMAD.MOV.U32 R13, RZ, RZ, RZ ;  /* 0x000000ffff0d7224 */ /* 0x001fce00078e00ff */
[----:B------:R-:W-:-:S07]  /*dab0*/  LEPC R20, `(.L_x_2302) ;  /* 0x000000001014794e */ /* 0x000fce0000000000 */
[----:B-1----:R-:W-:Y:S05]  /*dac0*/  CALL.ABS.NOINC R2 ;  /* 0x0000000002007343 */ /* 0x002fea0003c00000 */
.L_x_2302:
[----:B------:R-:W-:Y:S05]  /*dad0*/  BSYNC B6 ;  /* 0x0000000000067941 */ /* 0x000fea0003800000 */
.L_x_2301:
[----:B------:R-:W-:Y:S01]  /*dae0*/  ULDC.64 UR4, c[0x0][0x9f8] ;  /* 0x00027e0000047ab9 */ /* 0x000fe20000000a00 */
[----:B------:R-:W-:Y:S01]  /*daf0*/  IMAD.U32 R7, RZ, RZ, UR40 ;  /* 0x00000028ff077e24 */ /* 0x000fe2000f8e00ff */
[----:B------:R-:W-:Y:S01]  /*db00*/  UISETP.NE.U32.AND UP0, UPT, UR4, URZ, UPT ;  /* 0x0000003f0400728c */ /* 0x000fe2000bf05070 */
[----:B------:R-:W-:-:S03]  /*db10*/  ULDC.64 UR6, c[0x0][0x208] ;  /* 0x0000820000067ab9 */ /* 0x000fc60000000a00 */
[----:B------:R-:W-:-:S06]  /*db20*/  UISETP.NE.AND.EX UP0, UPT, UR5, URZ, UPT, UP0 ;  /* 0x0000003f0500728c */ /* 0x000fcc000bf05300 */
[----:B------:R-:W-:-:S05]  /*db30*/  PLOP3.LUT P0, PT, PT, PT, UP0, 0x80, 0x0 ;  /* 0x000000000000781c */ /* 0x000fca0003f0f008 */
[----:B------:R-:W-:Y:S02]  /*db40*/  @UP0 ULDC.64 UR4, c[0x0][0x9f8] ;  /* 0x00027e0000040ab9 */ /* 0x000fe40000000a00 */
[----:B------:R-:W-:-:S06]  /*db50*/  @UP0 UIMAD.WIDE UR4, UR40, 0x4, UR4 ;  /* 0x00000004280408a5 */ /* 0x000fcc000f8e0204 */
[----:B------:R-:W-:Y:S02]  /*db60*/  IMAD.U32 R2, RZ, RZ, UR4 ;  /* 0x00000004ff027e24 */ /* 0x000fe4000f8e00ff */
[----:B------:R-:W-:-:S05]  /*db70*/  IMAD.U32 R3, RZ, RZ, UR5 ;  /* 0x00000005ff037e24 */ /* 0x000fca000f8e00ff */
[----:B------:R0:W2:Y:S01]  /*db80*/  @P0 LDG.E R7, desc[UR6][R2.64] ;  /* 0x0000000602070981 */ /* 0x0000a2000c1e1900 */
        /* <DEDUP_REMOVED lines=9> */
[----:B------:R-:W-:Y:S02]  /*dc20*/  P2R R4, PR, RZ, 0x2 ;  /* 0x00000002ff047803 */ /* 0x000fe40000000000 */
[----:B--2---:R-:W-:Y:S01]  /*dc30*/  SHF.R.S32.HI R8, RZ, 0x1f, R7 ;  /* 0x0000001fff087819 */ /* 0x004fe20000011407 */
[----:B------:R0:W-:Y:S01]  /*dc40*/  STL [R1], R7 ;  /* 0x0000000701007387 */ /* 0x0001e20000100800 */
[----:B------:R-:W-:-:S03]  /*dc50*/  SEL R16, R7, RZ, !P1 ;  /* 0x000000ff07107207 */ /* 0x000fc60004800000 */
[----:B------:R0:W-:Y:S04]  /*dc60*/  STL [R1+0x10], R4 ;  /* 0x0000100401007387 */ /* 0x0001e80000100800 */
[----:B------:R0:W-:Y:S01]  /*dc70*/  STL [R1+0x8], R8 ;  /* 0x0000080801007387 */ /* 0x0001e20000100800 */
[----:B------:R-:W-:Y:S05]  /*dc80*/  BRA.DIV UR4, `(.L_x_2304) ;  /* 0x0000003e04c47947 */ /* 0x000fea000b800000 */
[----:B------:R1:W2:Y:S02]  /*dc90*/  SHFL.IDX PT, R14, R0, RZ, 0x1f ;  /* 0x00001fff000e7589 */ /* 0x0002a400000e0000 */
.L_x_2398:
[----:B------:R-:W-:Y:S02]  /*dca0*/  PLOP3.LUT P2, PT, PT, PT, PT, 0x8, 0x0 ;  /* 0x000000000000781c */ /* 0x000fe40003f4e170 */
[----:B--2---:R-:W-:Y:S02]  /*dcb0*/  ISETP.NE.AND P0, PT, R14, RZ, PT ;  /* 0x000000ff0e00720c */ /* 0x004fe40003f05270 */
[----:B-1----:R-:W-:-:S05]  /*dcc0*/  P2R R0, PR, RZ, 0x4 ;  /* 0x00000004ff007803 */ /* 0x002fca0000000000 */
[----:B------:R1:W-:Y:S06]  /*dcd0*/  STL [R1+0xc], R0 ;  /* 0x00000c0001007387 */ /* 0x0003ec0000100800 */
[----:B------:R-:W-:Y:S05]  /*dce0*/  @P0 BRA `(.L_x_2305) ;  /* 0x0000000400200947 */ /* 0x000fea0003800000 */
[----:B------:R-:W-:-:S03]  /*dcf0*/  UMOV UR4, 0xffffffff ;  /* 0xffffffff00047882 */ /* 0x000fc60000000000 */
[----:B------:R-:W-:Y:S05]  /*dd00*/  BRA.DIV UR4, `(.L_x_2306) ;  /* 0x0000003e04c47947 */ /* 0x000fea000b800000 */
[----:B------:R-:W-:-:S13]  /*dd10*/  ELECT P6, URZ, PT ;  /* 0x00000000003f782f */ /* 0x000fda00038c0000 */
.L_x_2401:
[----:B------:R-:W-:Y:S05]  /*dd20*/  @!P6 BRA `(.L_x_2305) ;  /* 0x000000040010e947 */ /* 0x000fea0003800000 */
[----:B------:R-:W-:Y:S01]  /*dd30*/  IMAD.MOV.U32 R16, RZ, RZ, R7 ;  /* 0x000000ffff107224 */ /* 0x000fe200078e0007 */
[----:B------:R-:W-:Y:S06]  /*dd40*/  @!P1 BRA `(.L_x_2307) ;  /* 0x0000000000489947 */ /* 0x000fec0003800000 */
[----:B------:R-:W2:Y:S01]  /*dd50*/  LDC R6, c[0x0][0x43c] ;  /* 0x00010f00ff067b82 */ /* 0x000ea20000000800 */
[----:B------:R-:W-:Y:S01]  /*dd60*/  ULDC.64 UR4, c[0x0][0x428] ;  /* 0x00010a0000047ab9 */ /* 0x000fe20000000a00 */
[----:B------:R-:W-:Y:S01]  /*dd70*/  ULDC.64 UR6, c[0x0][0x208] ;  /* 0x0000820000067ab9 */ /* 0x000fe20000000a00 */
[----:B--2---:R-:W-:-:S13]  /*dd80*/  ISETP.NE.AND P0, PT, R6, 0x1, PT ;  /* 0x000000010600780c */ /* 0x004fda0003f05270 */
[----:B0-----:R-:W1:Y:S02]  /*dd90*/  @P0 LDC.64 R4, c[0x0][0x440] ;  /* 0x00011000ff040b82 */ /* 0x001e640000000a00 */
[----:B-1----:R-:W-:-:S04]  /*dda0*/  @P0 IMAD.HI.U32 R0, R19, R4, RZ ;  /* 0x0000000413000227 */ /* 0x002fc800078e00ff */
        /* <DEDUP_REMOVED lines=12> */
.L_x_2307:
[----:B--2---:R-:W2:Y:S01]  /*de70*/  LDL R2, [R1+0x4] ;  /* 0x0000040001027983 */ /* 0x004ea20000100800 */
[----:B-1----:R-:W-:Y:S01]  /*de80*/  IMAD R0, R18, 0x8, R17 ;  /* 0x0000000812007824 */ /* 0x002fe200078e0211 */
[----:B--2---:R-:W-:-:S04]  /*de90*/  SHF.L.U32 R2, R2, 0x1f, RZ ;  /* 0x0000001f02027819 */ /* 0x004fc800000006ff */
[----:B------:R-:W1:Y:S02]  /*dea0*/  SYNCS.PHASECHK.TRANS64.TRYWAIT P0, [R0+URZ+0x34840], R2 ;  /* 0x03484002000075a7 */ /* 0x000e64000800017f */
[----:B-1----:R-:W-:Y:S05]  /*deb0*/  @!P0 BRA `(.L_x_2308) ;  /* 0x0000003c00788947 */ /* 0x002fea0003800000 */
.L_x_2402:
[----:B------:R-:W2:Y:S02]  /*dec0*/  S2R R3, SR_TID.X ;  /* 0x0000000000037919 */ /* 0x000ea40000002100 */
        /* <DEDUP_REMOVED lines=10> */
.L_x_2309:
[----:B------:R-:W-:Y:S01]  /*df70*/  R2UR UR33, R0 ;  /* 0x00000000002172ca */ /* 0x000fe200000e0000 */
[----:B-1----:R-:W-:Y:S01]  /*df80*/  IMAD R0, R18, 0xc000, R17 ;  /* 0x0000c00012007824 */ /* 0x002fe200078e0211 */
[----:B------:R-:W-:Y:S01]  /*df90*/  R2UR UR35, R19 ;  /* 0x00000000132372ca */ /* 0x000fe200000e0000 */
[----:B------:R-:W-:Y:S01]  /*dfa0*/  UIADD3 UR4, UP0, UR38, 0x370, URZ ;  /* 0x0000037026047890 */ /* 0x000fe2000ff1e03f */
[----:B-----5:R-:W-:Y:S01]  /*dfb0*/  R2UR UR37, R16 ;  /* 0x00000000102572ca */ /* 0x020fe200000e0000 */
[----:B------:R-:W-:Y:S01]  /*dfc0*/  UMOV UR6, 0x0 ;  /* 0x0000000000067882 */ /* 0x000fe20000000000 */
[----:B------:R-:W-:Y:S01]  /*dfd0*/  R2UR UR8, R0 ;  /* 0x00000000000872ca */ /* 0x000fe200000e0000 */
[----:B------:R-:W-:Y:S01]  /*dfe0*/  UIADD3.X UR5, URZ, UR39, URZ, UP0, !UPT ;  /* 0x000000273f057290 */ /* 0x000fe200087fe43f */
[----:B------:R-:W-:Y:S01]  /*dff0*/  PLOP3.LUT P0, PT, PT, PT, PT, 0x80, 0x0 ;  /* 0x000000000000781c */ /* 0x000fe20003f0f070 */
[----:B------:R-:W-:Y:S01]  /*e000*/  UMOV UR7, 0x14f00000 ;  /* 0x14f0000000077882 */ /* 0x000fe20000000000 */
[----:B------:R-:W-:Y:S01]  /*e010*/  UMOV UR34, URZ ;  /* 0x0000003f00227c82 */ /* 0x000fe20008000000 */
[----:B------:R-:W-:Y:S01]  /*e020*/  UMOV UR18, 0x40 ;  /* 0x0000004000127882 */ /* 0x000fe20000000000 */
[----:B------:R-:W-:Y:S01]  /*e030*/  P2R R0, PR, RZ, 0x1 ;  /* 0x00000001ff007803 */ /* 0x000fe20000000000 */
[----:B------:R-:W-:-:S02]  /*e040*/  UIADD3 UR33, UR33, 0x34830, URZ ;  /* 0x0003483021217890 */ /* 0x000fc4000fffe03f */
[----:B------:R-:W-:Y:S01]  /*e050*/  USHF.L.U32 UR35, UR35, 0x7, URZ ;  /* 0x0000000723237899 */ /* 0x000fe2000800063f */
[----:B------:R-:W-:Y:S01]  /*e060*/  UMOV UR20, UR36 ;  /* 0x0000002400147c82 */ /* 0x000fe20008000000 */
[----:B------:R-:W-:Y:S02]  /*e070*/  UMOV UR21, UR37 ;  /* 0x0000002500157c82 */ /* 0x000fe40008000000 */
[----:B------:R-:W-:Y:S01]  /*e080*/  UIADD3 UR32, UR8, 0x1c400, URZ ;  /* 0x0001c40008207890 */ /* 0x000fe2000fffe03f */
[----:B------:R2:W-:Y:S01]  /*e090*/  STL [R1+0xc], R0 ;  /* 0x00000c0001007387 */ /* 0x0005e20000100800 */
[----:B------:R-:W-:Y:S02]  /*e0a0*/  UIADD3 UR16, UR8, 0x20400, URZ ;  /* 0x0002040008107890 */ /* 0x000fe4000fffe03f */
[----:B------:R-:W-:Y:S01]  /*e0b0*/  UIADD3 UR8, UR8, 0x24400, URZ ;  /* 0x0002440008087890 */ /* 0x000fe2000fffe03f */
[----:B------:R-:W-:Y:S01]  /*e0c0*/  UMOV UR17, UR33 ;  /* 0x0000002100117c82 */ /* 0x000fe20008000000 */
[----:B------:R-:W-:Y:S01]  /*e0d0*/  UMOV UR19, UR35 ;  /* 0x0000002300137c82 */ /* 0x000fe20008000000 */
[----:B------:R-:W-:Y:S01]  /*e0e0*/  UMOV UR10, 0x80 ;  /* 0x00000080000a7882 */ /* 0x000fe20000000000 */
[----:B------:R-:W-:Y:S01]  /*e0f0*/  UMOV UR12, UR36 ;  /* 0x00000024000c7c82 */ /* 0x000fe20008000000 */
[----:B------:R-:W-:Y:S01]  /*e100*/  UMOV UR13, UR37 ;  /* 0x00000025000d7c82 */ /* 0x000fe20008000000 */
[----:B------:R-:W-:Y:S01]  /*e110*/  UMOV UR9, UR33 ;  /* 0x0000002100097c82 */ /* 0x000fe20008000000 */
[----:B------:R-:W-:Y:S01]  /*e120*/  UMOV UR11, UR35 ;  /* 0x00000023000b7c82 */ /* 0x000fe20008000000 */
[----:B------:R2:W-:Y:S01]  /*e130*/  UTMALDG.4D [UR32], [UR4], desc[UR6] ;  /* 0x00000620040075b4 */ /* 0x0005e20008019000 */
[----:B------:R2:W-:Y:S01]  /*e140*/  UTMALDG.4D [UR16], [UR4], desc[UR6] ;  /* 0x00000610040075b4 */ /* 0x0005e20008019000 */
[----:B------:R2:W-:Y:S02]  /*e150*/  UTMALDG.4D [UR8], [UR4], desc[UR6] ;  /* 0x00000608040075b4 */ /* 0x0005e40008019000 */
[----:B--2---:R-:W-:Y:S01]  /*e160*/  NOP ;  /* 0x0000000000007918 */ /* 0x004fe20000000000 */
.L_x_2305:
[----:B-1----:R-:W-:Y:S01]  /*e170*/  VIADD R0, R17, 0x10400 ;  /* 0x0001040011007836 */ /* 0x002fe20000000000 */
[----:B------:R-:W-:Y:S05]  /*e180*/  WARPSYNC.ALL ;  /* 0x0000000000007948 */ /* 0x000fea0003800000 */
[----:B------:R-:W-:Y:S01]  /*e190*/  BAR.SYNC.DEFER_BLOCKING 0x8, 0x180 ;  /* 0x0206000000007b1d */ /* 0x000fe20000010000 */
[----:B------:R-:W-:-:S05]  /*e1a0*/  LOP3.LUT P0, RZ, R0, 0x3ff, RZ, 0xc0, !PT ;  /* 0x000003ff00ff7812 */ /* 0x000fca000780c0ff */
[----:B------:R-:W-:Y:S08]  /*e1b0*/  BSSY B6, `(.L_x_2310) ;  /* 0x0000012000067945 */ /* 0x000ff00003800000 */
[----:B------:R-:W-:Y:S05]  /*e1c0*/  @!P0 BRA `(.L_x_2311) ;  /* 0x0000000000408947 */ /* 0x000fea0003800000 */
[----:B------:R-:W-:Y:S01]  /*e1d0*/  MOV R2, 0x0 ;  /* 0x0000000000027802 */ /* 0x000fe20000000f00 */
[----:B------:R-:W-:Y:S01]  /*e1e0*/  ULDC.64 UR6, c[0x4][0x118] ;  /* 0x0100460000067ab9 */ /* 0x000fe20000000a00 */
[----:B------:R-:W-:Y:S01]  /*e1f0*/  ULDC.64 UR8, c[0x4][0x120] ;  /* 0x0100480000087ab9 */ /* 0x000fe20000000a00 */
[----:B------:R-:W-:Y:S01]  /*e200*/  ULDC.64 UR4, c[0x4][0x88] ;  /* 0x0100220000047ab9 */ /* 0x000fe20000000a00 */
[----:B0-----:R-:W-:Y:S01]  /*e210*/  MOV R4, UR6 ;  /* 0x0000000600047c02 */ /* 0x001fe20008000f00 */
[----:B------:R-:W-:Y:S01]  /*e220*/  IMAD.U32 R5, RZ, RZ, UR7 ;  /* 0x00000007ff057e24 */ /* 0x000fe2000f8e00ff */
        /* <DEDUP_REMOVED lines=10> */
.L_x_2311:
[----:B------:R-:W-:Y:S05]  /*e2d0*/  BSYNC B6 ;  /* 0x0000000000067941 */ /* 0x000fea0003800000 */
.L_x_2310:
[----:B0-----:R-:W0:Y:S01]  /*e2e0*/  LDC R7, c[0x0][0x448] ;  /* 0x00011200ff077b82 */ /* 0x001e220000000800 */
[----:B------:R-:W1:Y:S01]  /*e2f0*/  S2R R0, SR_TID.X ;  /* 0x0000000000007919 */ /* 0x000e620000002100 */
[----:B------:R-:W-:Y:S01]  /*e300*/  USHF.R.S32.HI UR4, URZ, 0x1f, UR36 ;  /* 0x0000001f3f047899 */ /* 0x000fe20008011424 */
[----:B------:R-:W-:Y:S01]  /*e310*/  ULDC.64 UR8, c[0x0][0x2d8] ;  /* 0x0000b60000087ab9 */ /* 0x000fe20000000a00 */
[----:B------:R-:W2:Y:S02]  /*e320*/  S2R R2, SR_TID.X ;  /* 0x0000000000027919 */ /* 0x000ea40000002100 */
[----:B------:R-:W-:Y:S02]  /*e330*/  UIMAD UR6, UR4, UR8, URZ ;  /* 0x00000008040672a4 */ /* 0x000fe4000f8e023f */
[----:B------:R-:W-:Y:S01]  /*e340*/  UIMAD.WIDE.U32 UR4, UR36, UR8, URZ ;  /* 0x00000008240472a5 */ /* 0x000fe2000f8e003f */
[----:B------:R-:W3:Y:S01]  /*e350*/  S2R R8, SR_TID.X ;  /* 0x0000000000087919 */ /* 0x000ee20000002100 */
[----:B------:R-:W-:-:S02]  /*e360*/  UIMAD UR6, UR36, UR9, UR6 ;  /* 0x00000009240672a4 */ /* 0x000fc4000f8e0206 */
[----:B------:R-:W-:Y:S01]  /*e370*/  USHF.R.S32.HI UR7, URZ, 0x1f, UR40 ;  /* 0x0000001f3f077899 */ /* 0x000fe20008011428 */
[----:B------:R-:W4:Y:S01]  /*e380*/  S2R R10, SR_TID.X ;  /* 0x00000000000a7919 */ /* 0x000f220000002100 */
[----:B------:R-:W-:Y:S01]  /*e390*/  UIADD3 UR5, UR5, UR6, URZ ;  /* 0x0000000605057290 */ /* 0x000fe2000fffe03f */
[----:B------:R-:W-:-:S03]  /*e3a0*/  ULDC.64 UR8, c[0x0][0x2e0] ;  /* 0x0000b80000087ab9 */ /* 0x000fc60000000a00 */
[----:B------:R-:W-:Y:S02]  /*e3b0*/  UIMAD.WIDE.U32 UR4, UR40, UR8, UR4 ;  /* 0x00000008280472a5 */ /* 0x000fe4000f8e0004 */
[----:B------:R-:W-:Y:S01]  /*e3c0*/  UIMAD UR6, UR7, UR8, URZ ;  /* 0x00000008070672a4 */ /* 0x000fe2000f8e023f */
[----:B0-----:R-:W-:-:S03]  /*e3d0*/  ISETP.NE.AND P0, PT, R7, 0x1, PT ;  /* 0x000000010700780c */ /* 0x001fc60003f05270 */
[----:B------:R-:W-:Y:S01]  /*e3e0*/  UIMAD UR6, UR40, UR9, UR6 ;  /* 0x00000009280672a4 */ /* 0x000fe2000f8e0206 */
[----:B------:R-:W-:-:S03]  /*e3f0*/  IMAD.U32 R5, RZ, RZ, UR5 ;  /* 0x00000005ff057e24 */ /* 0x000fc6000f8e00ff */
[----:B------:R-:W-:Y:S01]  /*e400*/  UIADD3 UR6, UR5, UR6, URZ ;  /* 0x0000000605067290 */ /* 0x000fe2000fffe03f */
[----:B-1----:R-:W-:-:S05]  /*e410*/  IMAD.SHL.U32 R4, R0, 0x10, RZ ;  /* 0x0000001000047824 */ /* 0x002fca00078e00ff */
[----:B------:R-:W0:Y:S01]  /*e420*/  @P0 LDC R3, c[0x0][0x44c] ;  /* 0x00011300ff030b82 */ /* 0x000e220000000800 */
[----:B--2---:R-:W-:Y:S01]  /*e430*/  LOP3.LUT R2, R2, 0x7f, RZ, 0xc0, !PT ;  /* 0x0000007f02027812 */ /* 0x004fe200078ec0ff */
[----:B---3--:R-:W-:-:S03]  /*e440*/  IMAD.SHL.U32 R8, R8, 0x8, RZ ;  /* 0x0000000808087824 */ /* 0x008fc600078e00ff */
[----:B------:R-:W-:-:S03]  /*e450*/  SHF.R.U32.HI R2, RZ, 0x3, R2 ;  /* 0x00000003ff027819 */ /* 0x000fc60000011602 */
[----:B------:R-:W1:Y:S01]  /*e460*/  @P0 LDC R0, c[0x0][0x450] ;  /* 0x00011400ff000b82 */ /* 0x000e620000000800 */
[----:B------:R-:W-:Y:S01]  /*e470*/  LOP3.LUT R4, R2, 0x70, R4, 0xf8, !PT ;  /* 0x0000007002047812 */ /* 0x000fe200078ef804 */
[----:B------:R-:W-:Y:S01]  /*e480*/  IMAD.U32 R2, RZ, RZ, UR42 ;  /* 0x0000002aff027e24 */ /* 0x000fe2000f8e00ff */
[----:B------:R-:W-:Y:S01]  /*e490*/  LOP3.LUT R8, R8, 0x38, RZ, 0xc0, !PT ;  /* 0x0000003808087812 */ /* 0x000fe200078ec0ff */
[----:B----4-:R-:W-:Y:S02]  /*e4a0*/  IMAD.SHL.U32 R9, R10, 0x8, RZ ;  /* 0x000000080a097824 */ /* 0x010fe400078e00ff */
[----:B------:R-:W-:Y:S01]  /*e4b0*/  IMAD R2, R2, 0x80, R4 ;  /* 0x0000008002027824 */ /* 0x000fe200078e0204 */
[C---:B------:R-:W-:Y:S01]  /*e4c0*/  LOP3.LUT R11, R8.reuse, 0x40, RZ, 0xfc, !PT ;  /* 0x00000040080b7812 */ /* 0x040fe200078efcff */
[----:B------:R-:W-:Y:S01]  /*e4d0*/  IMAD.U32 R4, RZ, RZ, UR4 ;  /* 0x00000004ff047e24 */ /* 0x000fe2000f8e00ff */
[----:B------:R-:W-:Y:S01]  /*e4e0*/  ULDC.64 UR4, c[0x0][0x2d0] ;  /* 0x0000b40000047ab9 */ /* 0x000fe20000000a00 */
[----:B------:R-:W-:Y:S01]  /*e4f0*/  IMAD.MOV.U32 R6, RZ, RZ, R2 ;  /* 0x000000ffff067224 */ /* 0x000fe200078e0002 */
[----:B------:R-:W-:-:S02]  /*e500*/  LOP3.LUT R8, R8, 0x80, RZ, 0xfc, !PT ;  /* 0x0000008008087812 */ /* 0x000fc400078efcff */
[----:B------:R-:W-:Y:S01]  /*e510*/  LOP3.LUT R9, R9, 0x38, RZ, 0xc0, !PT ;  /* 0x0000003809097812 */ /* 0x000fe200078ec0ff */
[----:B0-----:R-:W-:-:S05]  /*e520*/  @P0 IMAD.HI.U32 R3, R2, R3, RZ ;  /* 0x0000000302030227 */ /* 0x001fca00078e00ff */
[----:B-1----:R-:W-:Y:S02]  /*e530*/  @P0 SHF.R.U32.HI R6, RZ, R0, R3 ;  /* 0x00000000ff060219 */ /* 0x002fe40000011603 */
[----:B------:R-:W-:Y:S01]  /*e540*/  MOV R3, UR6 ;  /* 0x0000000600037c02 */ /* 0x000fe20008000f00 */
[----:B------:R-:W-:Y:S02]  /*e550*/  ULDC.64 UR6, c[0x0][0x280] ;  /* 0x0000a00000067ab9 */ /* 0x000fe40000000a00 */
        /* <DEDUP_REMOVED lines=21> */
[----:B------:R-:W-:-:S02]  /*e6b0*/  LOP3.LUT R10, R10, 0x7f, RZ, 0xc0, !PT ;  /* 0x0000007f0a0a7812 */ /* 0x000fc400078ec0ff */
[----:B------:R-:W-:Y:S02]  /*e6c0*/  LEA.HI.X R4, R2, UR7, R4, 0x1, P3 ;  /* 0x0000000702047c11 */ /* 0x000fe400098f0c04 */
[----:B------:R-:W-:Y:S01]  /*e6d0*/  SHF.R.U32.HI R10, RZ, 0x3, R10 ;  /* 0x00000003ff0a7819 */ /* 0x000fe2000001160a */
[----:B0-----:R-:W-:Y:S06]  /*e6e0*/  BRA.DIV UR4, `(.L_x_2312) ;  /* 0x0000003604807947 */ /* 0x001fec000b800000 */
[----:B------:R-:W0:Y:S01]  /*e6f0*/  SHFL.IDX PT, R6, R0, RZ, 0x181f ;  /* 0x00181fff00067589 */ /* 0x000e2200000e0000 */
[----:B------:R-:W-:Y:S01]  /*e700*/  IMAD.U32 R2, RZ, RZ, UR42 ;  /* 0x0000002aff027e24 */ /* 0x000fe2000f8e00ff */
[----:B------:R-:W-:Y:S01]  /*e710*/  ULDC UR4, c[0x0][0x288] ;  /* 0x0000a20000047ab9 */ /* 0x000fe20000000800 */
[----:B------:R-:W-:Y:S01]  /*e720*/  ULDC.64 UR6, c[0x0][0x208] ;  /* 0x0000820000067ab9 */ /* 0x000fe20000000a00 */
[----:B------:R-:W1:Y:S01]  /*e730*/  SHFL.IDX PT, R5, R4, RZ, 0x181f ;  /* 0x00181fff04057589 */ /* 0x000e6200000e0000 */
[----:B------:R-:W-:Y:S02]  /*e740*/  IMAD R3, R7, UR4, RZ ;  /* 0x0000000407037c24 */ /* 0x000fe4000f8e02ff */
[----:B------:R-:W-:-:S05]  /*e750*/  IMAD R2, R2, 0x80, R10 ;  /* 0x0000008002027824 */ /* 0x000fca00078e020a */
[----:B------:R-:W-:-:S13]  /*e760*/  ISETP.GE.AND P4, PT, R2, R3, PT ;  /* 0x000000030200720c */ /* 0x000fda0003f86270 */
[----:B0-----:R-:W-:-:S05]  /*e770*/  @!P4 LEA R6, P3, R9, R6, 0x1 ;  /* 0x000000060906c211 */ /* 0x001fca00078608ff */
[----:B-1----:R-:W-:-:S04]  /*e780*/  @!P4 IMAD.X R5, RZ, RZ, R5, P3 ;  /* 0x000000ffff05c224 */ /* 0x002fc800018e0605 */
[----:B------:R-:W-:Y:S02]  /*e790*/  @!P4 IMAD.MOV.U32 R7, RZ, RZ, R5 ;  /* 0x000000ffff07c224 */ /* 0x000fe400078e0005 */
[----:B------:R-:W-:-:S03]  /*e7a0*/  VIADD R5, R2, 0x10 ;  /* 0x0000001002057836 */ /* 0x000fc60000000000 */
[----:B------:R-:W-:Y:S01]  /*e7b0*/  @!PT LDS RZ, [RZ] ;  /* 0x00000000fffff984 */ /* 0x000fe20000000800 */
[----:B-----5:R-:W-:Y:S04]  /*e7c0*/  @!P4 LDGSTS.E.BYPASS.LTC128B.128 [R8+0x10400], desc[UR6][R6.64], !P0 ;  /* 0x104000000608cfae */ /* 0x020fe8000c101d46 */
[----:B------:R-:W-:Y:S04]  /*e7d0*/  @!P4 LDGSTS.E.BYPASS.LTC128B.128 [R8+0x14400], desc[UR6][R6.64+0x80], !P1 ;  /* 0x144000800608cfae */ /* 0x000fe8000c901d46 */
[----:B------:R0:W-:Y:S01]  /*e7e0*/  @!P4 LDGSTS.E.BYPASS.LTC128B.128 [R8+0x18400], desc[UR6][R6.64+0x100], !P2 ;  /* 0x184001000608cfae */ /* 0x0001e2000d101d46 */
[----:B------:R-:W-:-:S03]  /*e7f0*/  ISETP.GE.AND P4, PT, R5, R3, PT ;  /* 0x000000030500720c */ /* 0x000fc60003f86270 */
[----:B------:R-:W-:Y:S04]  /*e800*/  SHFL.IDX PT, R5, R4, 0x1, 0x181f ;  /* 0x00381f0004057f89 */ /* 0x000fe800000e0000 */
[----:B0-----:R-:W0:Y:S06]  /*e810*/  SHFL.IDX PT, R6, R0, 0x1, 0x181f ;  /* 0x00381f0000067f89 */ /* 0x001e2c00000e0000 */
[----:B0-----:R-:W-:-:S05]  /*e820*/  @!P4 LEA R6, P3, R9, R6, 0x1 ;  /* 0x000000060906c211 */ /* 0x001fca00078608ff */
[----:B------:R-:W-:-:S05]  /*e830*/  @!P4 IMAD.X R5, RZ, RZ, R5, P3 ;  /* 0x000000ffff05c224 */ /* 0x000fca00018e0605 */
[----:B------:R-:W-:Y:S01]  /*e840*/  @!P4 MOV R7, R5 ;  /* 0x000000050007c202 */ /* 0x000fe20000000f00 */
[----:B------:R-:W-:-:S04]  /*e850*/  VIADD R5, R2, 0x20 ;  /* 0x0000002002057836 */ /* 0x000fc80000000000 */
        /* <DEDUP_REMOVED lines=45> */
[----:B------:R-:W-:Y:S04]  /*eb30*/  SHFL.IDX PT, R4, R4, 0x7, 0x181f ;  /* 0x00f81f0004047f89 */ /* 0x000fe800000e0000 */
[----:B0-----:R-:W0:Y:S04]  /*eb40*/  SHFL.IDX PT, R6, R0, 0x6, 0x181f ;  /* 0x00d81f0000067f89 */ /* 0x001e2800000e0000 */
[----:B------:R-:W1:Y:S01]  /*eb50*/  SHFL.IDX PT, R0, R0, 0x7, 0x181f ;  /* 0x00f81f0000007f89 */ /* 0x000e6200000e0000 */
[----:B0-----:R-:W-:-:S04]  /*eb60*/  @!P4 LEA R6, P3, R9, R6, 0x1 ;  /* 0x000000060906c211 */ /* 0x001fc800078608ff */
[----:B------:R-:W-:-:S05]  /*eb70*/  @!P4 IADD3.X R5, RZ, R5, RZ, P3, !PT ;  /* 0x00000005ff05c210 */ /* 0x000fca0001ffe4ff */
[----:B------:R-:W-:-:S05]  /*eb80*/  @!P4 IMAD.MOV.U32 R7, RZ, RZ, R5 ;  /* 0x000000ffff07c224 */ /* 0x000fca00078e0005 */
[----:B------:R0:W-:Y:S04]  /*eb90*/  @!P4 LDGSTS.E.BYPASS.LTC128B.128 [R8+0x13400], desc[UR6][R6.64], !P0 ;  /* 0x134000000608cfae */ /* 0x0001e8000c101d46 */
[----:B------:R0:W-:Y:S04]  /*eba0*/  @!P4 LDGSTS.E.BYPASS.LTC128B.128 [R8+0x17400], desc[UR6][R6.64+0x80], !P1 ;  /* 0x174000800608cfae */ /* 0x0001e8000c901d46 */
[----:B-1----:R0:W-:Y:S02]  /*ebb0*/  @!P4 LDGSTS.E.BYPASS.LTC128B.128 [R8+0x1b400], desc[UR6][R6.64+0x100], !P2 ;  /* 0x1b4001000608cfae */ /* 0x0021e4000d101d46 */
.L_x_2419:
[----:B------:R-:W-:Y:S01]  /*ebc0*/  VIADD R2, R2, 0x70 ;  /* 0x0000007002027836 */ /* 0x000fe20000000000 */
[----:B------:R-:W-:Y:S04]  /*ebd0*/  BSSY B0, `(.L_x_2313) ;  /* 0x000000c000007945 */ /* 0x000fe80003800000 */
[----:B------:R-:W-:-:S13]  /*ebe0*/  ISETP.GE.AND P3, PT, R2, R3, PT ;  /* 0x000000030200720c */ /* 0x000fda0003f66270 */
[----:B------:R-:W-:Y:S05]  /*ebf0*/  @P3 BRA `(.L_x_2314) ;  /* 0x0000000000243947 */ /* 0x000fea0003800000 */
[----:B------:R-:W-:Y:S01]  /*ec00*/  LEA R2, P3, R9, R0, 0x1 ;  /* 0x0000000009027211 */ /* 0x000fe200078608ff */
        /* <DEDUP_REMOVED lines=8> */
.L_x_2314:
[----:B------:R-:W-:Y:S05]  /*ec90*/  BSYNC B0 ;  /* 0x0000000000007941 */ /* 0x000fea0003800000 */
.L_x_2313:
[----:B------:R-:W-:Y:S01]  /*eca0*/  NOP ;  /* 0x0000000000007918 */ /* 0x000fe20000000000 */
[----:B------:R-:W-:Y:S01]  /*ecb0*/  PLOP3.LUT P0, PT, PT, PT, PT, 0x80, 0x0 ;  /* 0x000000000000781c */ /* 0x000fe20003f0f070 */
[----:B0-----:R-:W-:-:S12]  /*ecc0*/  VIADD R6, R17, 0x34800 ;  /* 0x0003480011067836 */ /* 0x001fd80000000000 */
.L_x_2315:
[----:B------:R-:W-:Y:S02]  /*ecd0*/  PLOP3.LUT P1, PT, P1, P0, PT, 0xa2, 0x0 ;  /* 0x000000000000781c */ /* 0x000fe40000f21472 */
[----:B------:R-:W-:-:S08]  /*ece0*/  @P0 R2UR P1, UR4, R17 ;  /* 0x00000000110402ca */ /* 0x000fd00000020000 */
[----:B------:R-:W-:-:S05]  /*ecf0*/  @P0 PLOP3.LUT P0, PT, P1, PT, PT, 0x80, 0x0 ;  /* 0x000000000000081c */ /* 0x000fca0000f0f070 */
[----:B------:R-:W-:Y:S01]  /*ed00*/  @!P1 SYNCS.ARRIVE.TRANS64.RED.A0T1 RZ, [UR4+0x34800], RZ ;  /* 0x034800ffffff99a7 */ /* 0x000fe20008200404 */
[----:B------:R-:W-:Y:S07]  /*ed10*/  @!P1 ARRIVES.LDGSTSBAR.64.TRANSCNT [UR4+0x34800] ;  /* 0x03480000ff0099b0 */ /* 0x000fee0008000a84 */
[----:B------:R-:W-:Y:S05]  /*ed20*/  @P0 BRA.U.ANY `(.L_x_2315) ;  /* 0xfffffffd00e80947 */ /* 0x000fea000393ffff */
[----:B-1----:R-:W2:Y:S02]  /*ed30*/  LDL.LU R2, [R1+0x1c] ;  /* 0x00001c0001027983 */ /* 0x002ea40000300800 */
        /* <DEDUP_REMOVED lines=11> */
.L_x_2420:
[----:B------:R-:W-:Y:S05]  /*edf0*/  BSYNC B0 ;  /* 0x0000000000007941 */ /* 0x000fea0003800000 */
.L_x_2316:
[----:B------:R-:W-:-:S06]  /*ee00*/  UISETP.GE.AND UP0, UPT, UR41, 0x2, UPT ;  /* 0x000000022900788c */ /* 0x000fcc000bf06270 */
[----:B------:R-:W-:-:S13]  /*ee10*/  PLOP3.LUT P0, PT, PT, PT, UP0, 0x80, 0x0 ;  /* 0x000000000000781c */ /* 0x000fda0003f0f008 */
[----:B------:R-:W-:Y:S05]  /*ee20*/  @!P0 BRA `(.L_x_2318) ;  /* 0x0000001c00f88947 */ /* 0x000fea0003800000 */
[----:B------:R-:W-:Y:S02]  /*ee30*/  ULOP3.LUT UR4, UR41, 0x1, URZ, 0xc0, !UPT ;  /* 0x0000000129047892 */ /* 0x000fe4000f8ec03f */
[----:B------:R-:W-:Y:S02]  /*ee40*/  IMAD.U32 R7, RZ, RZ, UR41 ;  /* 0x00000029ff077e24 */ /* 0x000fe4000f8e00ff */
[----:B------:R-:W-:Y:S02]  /*ee50*/  UISETP.NE.U32.AND UP0, UPT, UR4, 0x1, UPT ;  /* 0x000000010400788c */ /* 0x000fe4000bf05070 */
[----:B------:R-:W-:-:S04]  /*ee60*/  VIADD R7, R7, 0xfffffffe ;  /* 0xfffffffe07077836 */ /* 0x000fc80000000000 */
[----:B0-----:R-:W-:Y:S01]  /*ee70*/  IMAD.MOV.U32 R0, RZ, RZ, R7 ;  /* 0x000000ffff007224 */ /* 0x001fe200078e0007 */
[----:B------:R-:W-:-:S13]  /*ee80*/  PLOP3.LUT P0, PT, PT, PT, UP0, 0x80, 0x0 ;  /* 0x000000000000781c */ /* 0x000fda0003f0f008 */
[----:B------:R-:W-:Y:S05]  /*ee90*/  @!P0 BRA `(.L_x_2319) ;  /* 0x0000000800a08947 */ /* 0x000fea0003800000 */
[----:B------:R-:W2:Y:S04]  /*eea0*/  LDL R3, [R1+0xc] ;  /* 0x00000c0001037983 */ /* 0x000ea80000100800 */
[----:B------:R-:W3:Y:S01]  /*eeb0*/  LDL R2, [R1+0x4] ;  /* 0x0000040001027983 */ /* 0x000ee20000100800 */
[----:B------:R-:W-:Y:S01]  /*eec0*/  VIADD R0, R18, 0x1 ;  /* 0x0000000112007836 */ /* 0x000fe20000000000 */
[----:B------:R-:W-:Y:S04]  /*eed0*/  BSSY B0, `(.L_x_2320) ;  /* 0x00000a0000007945 */ /* 0x000fe80003800000 */
[----:B------:R-:W-:-:S04]  /*eee0*/  ISETP.NE.AND P0, PT, R0, 0x2, PT ;  /* 0x000000020000780c */ /* 0x000fc80003f05270 */
[----:B------:R-:W-:Y:S02]  /*eef0*/  SEL R9, RZ, 0x1, P0 ;  /* 0x00000001ff097807 */ /* 0x000fe40000000000 */
[----:B------:R-:W-:Y:S02]  /*ef00*/  SEL R0, R0, RZ, P0 ;  /* 0x000000ff00007207 */ /* 0x000fe40000000000 */
[----:B--2---:R-:W-:Y:S02]  /*ef10*/  ISETP.NE.AND P1, PT, R3, RZ, PT ;  /* 0x000000ff0300720c */ /* 0x004fe40003f25270 */
[----:B---3--:R-:W-:-:S11]  /*ef20*/  LOP3.LUT R9, R2, R9, RZ, 0x3c, !PT ;  /* 0x0000000902097212 */ /* 0x008fd600078e3cff */
[----:B------:R-:W-:Y:S05]  /*ef30*/  @!P1 BRA `(.L_x_2321) ;  /* 0x0000000800649947 */ /* 0x000fea0003800000 */
[----:B------:R-:W2:Y:S01]  /*ef40*/  LDL R2, [R1+0x10] ;  /* 0x0000100001027983 */ /* 0x000ea20000100800 */
[----:B------:R-:W-:Y:S02]  /*ef50*/  IMAD.MOV.U32 R4, RZ, RZ, R16 ;  /* 0x000000ffff047224 */ /* 0x000fe400078e0010 */
[----:B------:R-:W-:Y:S01]  /*ef60*/  IMAD.MOV.U32 R8, RZ, RZ, R7 ;  /* 0x000000ffff087224 */ /* 0x000fe200078e0007 */
[----:B--2---:R-:W-:-:S13]  /*ef70*/  ISETP.NE.AND P1, PT, R2, RZ, PT ;  /* 0x000000ff0200720c */ /* 0x004fda0003f25270 */
        /* <DEDUP_REMOVED lines=10> */
[----:B------:R-:W-:Y:S02]  /*f020*/  @P0 SHF.R.U32.HI R4, RZ, R3, R2 ;  /* 0x00000003ff040219 */ /* 0x000fe40000011602 */
[----:B------:R-:W0:Y:S02]  /*f030*/  LDC.64 R2, c[0x0][0x418] ;  /* 0x00010600ff027b82 */ /* 0x000e240000000a00 */
[----:B------:R-:W-:-:S05]  /*f040*/  IADD3 R8, -R4, RZ, RZ ;  /* 0x000000ff04087210 */ /* 0x000fca0007ffe1ff */
[----:B------:R-:W-:Y:S01]  /*f050*/  IMAD R8, R5, R8, R7 ;  /* 0x0000000805087224 */ /* 0x000fe200078e0207 */
[----:B------:R-:W-:Y:S01]  /*f060*/  SHF.R.S32.HI R5, RZ, 0x1f, R4 ;  /* 0x0000001fff057819 */ /* 0x000fe20000011404 */
[----:B--2---:R-:W-:-:S04]  /*f070*/  IMAD R10, R10, UR4, RZ ;  /* 0x000000040a0a7c24 */ /* 0x004fc8000f8e02ff */
[C---:B---3--:R-:W-:Y:S02]  /*f080*/  IMAD R10, R11.reuse, UR5, R10 ;  /* 0x000000050b0a7c24 */ /* 0x048fe4000f8e020a */
[----:B------:R-:W-:-:S04]  /*f090*/  IMAD.WIDE.U32 R4, R11, UR4, R4 ;  /* 0x000000040b047c25 */ /* 0x000fc8000f8e0004 */
[----:B------:R-:W-:Y:S01]  /*f0a0*/  IMAD.IADD R5, R10, 0x1, R5 ;  /* 0x000000010a057824 */ /* 0x000fe200078e0205 */
[----:B0-----:R-:W-:-:S04]  /*f0b0*/  LEA R2, P0, R4, R2, 0x2 ;  /* 0x0000000204027211 */ /* 0x001fc800078010ff */
[----:B------:R-:W-:-:S05]  /*f0c0*/  LEA.HI.X R3, R4, R3, R5, 0x2, P0 ;  /* 0x0000000304037211 */ /* 0x000fca00000f1405 */
[----:B------:R0:W5:Y:S04]  /*f0d0*/  LDG.E R4, desc[UR6][R2.64] ;  /* 0x0000000602047981 */ /* 0x000168000c1e1900 */
.L_x_2322:
[----:B0-----:R-:W-:Y:S01]  /*f0e0*/  IMAD R2, R0, 0x8, R17 ;  /* 0x0000000800027824 */ /* 0x001fe200078e0211 */
[----:B------:R-:W-:Y:S01]  /*f0f0*/  SHF.L.U32 R3, R9, 0x1f, RZ ;  /* 0x0000001f09037819 */ /* 0x000fe200000006ff */
[----:B------:R-:W-:Y:S03]  /*f100*/  BSSY B1, `(.L_x_2323) ;  /* 0x0000003000017945 */ /* 0x000fe60003800000 */
[----:B------:R-:W0:Y:S02]  /*f110*/  SYNCS.PHASECHK.TRANS64.TRYWAIT P0, [R2+URZ+0x34840], R3 ;  /* 0x03484003020075a7 */ /* 0x000e24000800017f */
[----:B0-----:R-:W-:Y:S05]  /*f120*/  @!P0 BRA `(.L_x_2324) ;  /* 0x0000003400cc8947 */ /* 0x001fea0003800000 */
.L_x_2421:
[----:B------:R-:W-:Y:S05]  /*f130*/  BSYNC B1 ;  /* 0x0000000000017941 */ /* 0x000fea0003800000 */
.L_x_2323:
        /* <DEDUP_REMOVED lines=12> */
.L_x_2326:
[----:B------:R-:W-:Y:S05]  /*f200*/  BSYNC B1 ;  /* 0x0000000000017941 */ /* 0x000fea0003800000 */
.L_x_2325:
[----:B------:R-:W-:Y:S01]  /*f210*/  IMAD.MOV.U32 R10, RZ, RZ, RZ ;  /* 0x000000ffff0a7224 */ /* 0x000fe200078e00ff */
[----:B------:R-:W-:Y:S01]  /*f220*/  R2UR UR11, R8 ;  /* 0x00000000080b72ca */ /* 0x000fe200000e0000 */
[----:B0-----:R-:W-:Y:S01]  /*f230*/  IMAD R3, R0, 0xc000, R17 ;  /* 0x0000c00000037824 */ /* 0x001fe200078e0211 */
[----:B------:R-:W-:Y:S01]  /*f240*/  UIADD3 UR4, UP0, UR38, 0x370, URZ ;  /* 0x0000037026047890 */ /* 0x000fe2000ff1e03f */
[----:B------:R-:W-:Y:S01]  /*f250*/  PLOP3.LUT P0, PT, PT, PT, PT, 0x80, 0x0 ;  /* 0x000000000000781c */ /* 0x000fe20003f0f070 */
[----:B------:R-:W-:Y:S01]  /*f260*/  VIADD R2, R2, 0x34830 ;  /* 0x0003483002027836 */ /* 0x000fe20000000000 */
[----:B------:R-:W-:Y:S01]  /*f270*/  R2UR UR10, R10 ;  /* 0x000000000a0a72ca */ /* 0x000fe200000e0000 */
[----:B------:R-:W-:Y:S01]  /*f280*/  VIADD R5, R3, 0x1c400 ;  /* 0x0001c40003057836 */ /* 0x000fe20000000000 */
[----:B------:R-:W-:Y:S01]  /*f290*/  UIADD3.X UR5, URZ, UR39, URZ, UP0, !UPT ;  /* 0x000000273f057290 */ /* 0x000fe200087fe43f */
[----:B------:R-:W-:Y:S01]  /*f2a0*/  UMOV UR6, 0x0 ;  /* 0x0000000000067882 */ /* 0x000fe20000000000 */
[----:B------:R-:W-:-:S04]  /*f2b0*/  UMOV UR7, 0x14f00000 ;  /* 0x14f0000000077882 */ /* 0x000fc80000000000 */
[----:B------:R-:W-:-:S12]  /*f2c0*/  USHF.L.U32 UR11, UR11, 0x7, URZ ;  /* 0x000000070b0b7899 */ /* 0x000fd8000800063f */
.L_x_2327:
[----:B------:R-:W-:-:S13]  /*f2d0*/  @P0 ELECT P2, URZ, PT ;  /* 0x00000000003f082f */ /* 0x000fda0003840000 */
[----:B-----5:R-:W-:Y:S01]  /*f2e0*/  @P2 R2UR UR13, R4 ;  /* 0x00000000040d22ca */ /* 0x020fe200000e0000 */
[----:B------:R-:W-:Y:S01]  /*f2f0*/  UMOV UR12, UR36 ;  /* 0x00000024000c7c82 */ /* 0x000fe20008000000 */
        /* <DEDUP_REMOVED lines=12> */
.L_x_2328:
[----:B------:R-:W-:-:S13]  /*f3c0*/  @P0 ELECT P2, URZ, PT ;  /* 0x00000000003f082f */ /* 0x000fda0003840000 */
[----:B------:R-:W-:Y:S01]  /*f3d0*/  @P2 R2UR UR13, R4 ;  /* 0x00000000040d22ca */ /* 0x000fe200000e0000 */
[----:B------:R-:W-:Y:S01]  /*f3e0*/  UMOV UR12, UR36 ;  /* 0x00000024000c7c82 */ /* 0x000fe20008000000 */
        /* <DEDUP_REMOVED lines=11> */
.L_x_2329:
        /* <DEDUP_REMOVED lines=15> */
.L_x_2422:
[----:B------:R-:W-:Y:S05]  /*f590*/  BSYNC B1 ;  /* 0x0000000000017941 */ /* 0x000fea0003800000 */
.L_x_2330:
[----:B------:R-:W-:Y:S01]  /*f5a0*/  BSSY B1, `(.L_x_2332) ;  /* 0x000000c000017945 */ /* 0x000fe20003800000 */
[----:B------:R-:W-:Y:S02]  /*f5b0*/  IMAD.MOV.U32 R12, RZ, RZ, 0x0 ;  /* 0x00000000ff0c7424 */ /* 0x000fe400078e00ff */
[----:B------:R-:W-:Y:S01]  /*f5c0*/  IMAD.MOV.U32 R13, RZ, RZ, 0x14f00000 ;  /* 0x14f00000ff0d7424 */ /* 0x000fe200078e00ff */
[----:B------:R-:W-:Y:S06]  /*f5d0*/  @P1 BRA `(.L_x_2333) ;  /* 0x0000000000201947 */ /* 0x000fec0003800000 */
[----:B------:R-:W1:Y:S01]  /*f5e0*/  S2R R5, SR_TID.X ;  /* 0x0000000000057919 */ /* 0x000e620000002100 */
[----:B0-----:R-:W-:Y:S01]  /*f5f0*/  IMAD R2, R18, 0x8, R17 ;  /* 0x0000000812027824 */ /* 0x001fe200078e0211 */
[----:B------:R-:W-:-:S04]  /*f600*/  MOV R3, 0x8000 ;  /* 0x0000800000037802 */ /* 0x000fc80000000f00 */
[----:B------:R2:W-:Y:S01]  /*f610*/  SYNCS.ARRIVE.TRANS64 RZ, [R2+URZ+0x34850], R3 ;  /* 0x0348500302ff79a7 */ /* 0x0005e2000800003f */
[----:B-1----:R-:W-:-:S04]  /*f620*/  LOP3.LUT R5, R5, 0x1f, RZ, 0xc0, !PT ;  /* 0x0000001f05057812 */ /* 0x002fc800078ec0ff */
[----:B------:R-:W-:-:S13]  /*f630*/  ISETP.NE.AND P0, PT, R5, RZ, PT ;  /* 0x000000ff0500720c */ /* 0x000fda0003f05270 */
[----:B--2---:R-:W-:Y:S05]  /*f640*/  @!P0 BRA `(.L_x_2333) ;  /* 0x0000000000048947 */ /* 0x004fea0003800000 */
[----:B------:R-:W-:Y:S01]  /*f650*/  BPT.TRAP 0x1 ;  /* 0x000000040000795c */ /* 0x000fe20000300000 */
.L_x_2333:
[----:B------:R-:W-:Y:S05]  /*f660*/  BSYNC B1 ;  /* 0x0000000000017941 */ /* 0x000fea0003800000 */
.L_x_2332:
[----:B------:R-:W-:Y:S01]  /*f670*/  R2UR UR6, R12 ;  /* 0x000000000c0672ca */ /* 0x000fe200000e0000 */
[C-C-:B0-----:R-:W-:Y:S01]  /*f680*/  IMAD R2, R18.reuse, 0x8, R17.reuse ;  /* 0x0000000812027824 */ /* 0x141fe200078e0211 */
[----:B------:R-:W-:Y:S01]  /*f690*/  R2UR UR7, R13 ;  /* 0x000000000d0772ca */ /* 0x000fe200000e0000 */
[----:B------:R-:W-:Y:S01]  /*f6a0*/  IMAD R3, R18, 0x8000, R17 ;  /* 0x0000800012037824 */ /* 0x000fe200078e0211 */
[----:B------:R-:W-:Y:S01]  /*f6b0*/  R2UR UR10, R10 ;  /* 0x000000000a0a72ca */ /* 0x000fe200000e0000 */
[----:B------:R-:W-:Y:S01]  /*f6c0*/  UIADD3 UR4, UP0, UR38, 0x470, URZ ;  /* 0x0000047026047890 */ /* 0x000fe2000ff1e03f */
[----:B------:R-:W-:Y:S01]  /*f6d0*/  PLOP3.LUT P0, PT, PT, PT, PT, 0x80, 0x0 ;  /* 0x000000000000781c */ /* 0x000fe20003f0f070 */
[----:B------:R-:W-:Y:S02]  /*f6e0*/  IMAD.SHL.U32 R5, R19, 0x80, RZ ;  /* 0x0000008013057824 */ /* 0x000fe400078e00ff */
[----:B------:R-:W-:Y:S01]  /*f6f0*/  VIADD R2, R2, 0x34850 ;  /* 0x0003485002027836 */ /* 0x000fe20000000000 */
[----:B------:R-:W-:Y:S01]  /*f700*/  UIADD3.X UR5, URZ, UR39, URZ, UP0, !UPT ;  /* 0x000000273f057290 */ /* 0x000fe200087fe43f */
[----:B------:R-:W-:-:S11]  /*f710*/  VIADD R10, R3, 0x400 ;  /* 0x00000400030a7836 */ /* 0x000fd60000000000 */
.L_x_2334:
        /* <DEDUP_REMOVED lines=15> */
.L_x_2335:
        /* <DEDUP_REMOVED lines=12> */
.L_x_2321:
[----:B------:R-:W-:Y:S05]  /*f8d0*/  BSYNC B0 ;  /* 0x0000000000007941 */ /* 0x000fea0003800000 */
.L_x_2320:
[----:B------:R0:W-:Y:S01]  /*f8e0*/  STL [R1+0x4], R9 ;  /* 0x0000040901007387 */ /* 0x0001e20000100800 */
[----:B------:R-:W-:Y:S01]  /*f8f0*/  UIADD3 UR4, UR41, -0x3, URZ ;  /* 0xfffffffd29047890 */ /* 0x000fe2000fffe03f */
[----:B------:R-:W-:-:S05]  /*f900*/  IMAD.MOV.U32 R18, RZ, RZ, R0 ;  /* 0x000000ffff127224 */ /* 0x000fca00078e0000 */
[----:B------:R-:W-:-:S07]  /*f910*/  IMAD.U32 R0, RZ, RZ, UR4 ;  /* 0x00000004ff007e24 */ /* 0x000fce000f8e00ff */
.L_x_2319:
[----:B------:R-:W-:Y:S01]  /*f920*/  ISETP.NE.AND P0, PT, R7, RZ, PT ;  /* 0x000000ff0700720c */ /* 0x000fe20003f05270 */
[----:B------:R-:W-:-:S12]  /*f930*/  BSSY B0, `(.L_x_2318) ;  /* 0x000014d000007945 */ /* 0x000fd80003800000 */
[----:B------:R-:W-:Y:S05]  /*f940*/  @!P0 BRA `(.L_x_2336) ;  /* 0x00000014002c8947 */ /* 0x000fea0003800000 */
[----:B------:R-:W-:-:S07]  /*f950*/  IMAD.MOV.U32 R8, RZ, RZ, R16 ;  /* 0x000000ffff087224 */ /* 0x000fce00078e0010 */
.L_x_2369:
        /* <DEDUP_REMOVED lines=8> */
[----:B--2---:R-:W-:Y:S02]  /*f9e0*/  ISETP.NE.AND P1, PT, R3, RZ, PT ;  /* 0x000000ff0300720c */ /* 0x004fe40003f25270 */
[----:B---3--:R-:W-:-:S11]  /*f9f0*/  LOP3.LUT R5, R2, R5, RZ, 0x3c, !PT ;  /* 0x0000000502057212 */ /* 0x008fd600078e3cff */
[----:B-1----:R-:W-:Y:S05]  /*fa00*/  @!P1 BRA `(.L_x_2338) ;  /* 0x0000000800609947 */ /* 0x002fea0003800000 */
[----:B------:R-:W2:Y:S01]  /*fa10*/  LDL R2, [R1+0x10] ;  /* 0x0000100001027983 */ /* 0x000ea20000100800 */
[----:B------:R-:W-:Y:S01]  /*fa20*/  IMAD.MOV.U32 R7, RZ, RZ, R0 ;  /* 0x000000ffff077224 */ /* 0x000fe200078e0000 */
[----:B--2---:R-:W-:-:S13]  /*fa30*/  ISETP.NE.AND P1, PT, R2, RZ, PT ;  /* 0x000000ff0200720c */ /* 0x004fda0003f25270 */
[----:B------:R-:W-:Y:S05]  /*fa40*/  @!P1 BRA `(.L_x_2339) ;  /* 0x0000000000549947 */ /* 0x000fea0003800000 */
[----:B------:R-:W2:Y:S01]  /*fa50*/  LDL R10, [R1+0x8] ;  /* 0x00000800010a7983 */ /* 0x000ea20000100800 */
[----:B------:R-:W1:Y:S01]  /*fa60*/  LDC R8, c[0x0][0x43c] ;  /* 0x00010f00ff087b82 */ /* 0x000e620000000800 */
[----:B------:R-:W-:Y:S02]  /*fa70*/  ULDC.64 UR4, c[0x0][0x428] ;  /* 0x00010a0000047ab9 */ /* 0x000fe40000000a00 */
[----:B0-----:R-:W3:Y:S01]  /*fa80*/  LDL R9, [R1] ;  /* 0x0000000001097983 */ /* 0x001ee20000100800 */
[----:B------:R-:W-:Y:S01]  /*fa90*/  ULDC.64 UR6, c[0x0][0x208] ;  /* 0x0000820000067ab9 */ /* 0x000fe20000000a00 */
[----:B-1----:R-:W-:-:S13]  /*faa0*/  ISETP.NE.AND P0, PT, R8, 0x1, PT ;  /* 0x000000010800780c */ /* 0x002fda0003f05270 */
        /* <DEDUP_REMOVED lines=15> */
.L_x_2339:
[----:B------:R-:W-:Y:S01]  /*fba0*/  IMAD R3, R4, 0x8, R17 ;  /* 0x0000000804037824 */ /* 0x000fe200078e0211 */
[----:B------:R-:W-:Y:S01]  /*fbb0*/  SHF.L.U32 R2, R5, 0x1f, RZ ;  /* 0x0000001f05027819 */ /* 0x000fe200000006ff */
[----:B------:R-:W-:Y:S03]  /*fbc0*/  BSSY B2, `(.L_x_2340) ;  /* 0x0000003000027945 */ /* 0x000fe60003800000 */
[----:B------:R-:W2:Y:S02]  /*fbd0*/  SYNCS.PHASECHK.TRANS64.TRYWAIT P0, [R3+URZ+0x34840], R2 ;  /* 0x03484002030075a7 */ /* 0x000ea4000800017f */
[----:B--2---:R-:W-:Y:S05]  /*fbe0*/  @!P0 BRA `(.L_x_2341) ;  /* 0x0000002c00448947 */ /* 0x004fea0003800000 */
.L_x_2423:
[----:B------:R-:W-:Y:S05]  /*fbf0*/  BSYNC B2 ;  /* 0x0000000000027941 */ /* 0x000fea0003800000 */
.L_x_2340:
[----:B01----:R-:W0:Y:S01]  /*fc00*/  S2R R9, SR_TID.X ;  /* 0x0000000000097919 */ /* 0x003e220000002100 */
        /* <DEDUP_REMOVED lines=9> */
[----:B-1----:R-:W-:Y:S05]  /*fca0*/  @!P0 BRA `(.L_x_2343) ;  /* 0x0000000000048947 */ /* 0x002fea0003800000 */
[----:B------:R-:W-:Y:S01]  /*fcb0*/  BPT.TRAP 0x1 ;  /* 0x000000040000795c */ /* 0x000fe20000300000 */
.L_x_2343:
[----:B------:R-:W-:Y:S05]  /*fcc0*/  BSYNC B2 ;  /* 0x0000000000027941 */ /* 0x000fea0003800000 */
.L_x_2342:
[----:B------:R-:W-:Y:S01]  /*fcd0*/  IMAD.MOV.U32 R12, RZ, RZ, RZ ;  /* 0x000000ffff0c7224 */ /* 0x000fe200078e00ff */
[----:B------:R-:W-:Y:S01]  /*fce0*/  UIADD3 UR4, UP0, UR38, 0x370, URZ ;  /* 0x0000037026047890 */ /* 0x000fe2000ff1e03f */
[----:B------:R-:W-:Y:S01]  /*fcf0*/  IMAD R9, R4, 0xc000, R17 ;  /* 0x0000c00004097824 */ /* 0x000fe200078e0211 */
[----:B------:R-:W-:Y:S01]  /*fd00*/  PLOP3.LUT P0, PT, PT, PT, PT, 0x80, 0x0 ;  /* 0x000000000000781c */ /* 0x000fe20003f0f070 */
[----:B--2---:R-:W-:Y:S01]  /*fd10*/  VIADD R3, R3, 0x34830 ;  /* 0x0003483003037836 */ /* 0x004fe20000000000 */
[----:B------:R-:W-:Y:S01]  /*fd20*/  R2UR UR10, R12 ;  /* 0x000000000c0a72ca */ /* 0x000fe200000e0000 */
[----:B------:R-:W-:Y:S01]  /*fd30*/  IMAD.SHL.U32 R2, R7, 0x80, RZ ;  /* 0x0000008007027824 */ /* 0x000fe200078e00ff */
[----:B------:R-:W-:Y:S01]  /*fd40*/  UIADD3.X UR5, URZ, UR39, URZ, UP0, !UPT ;  /* 0x000000273f057290 */ /* 0x000fe200087fe43f */
[----:B------:R-:W-:Y:S01]  /*fd50*/  VIADD R10, R9, 0x1c400 ;  /* 0x0001c400090a7836 */ /* 0x000fe20000000000 */
[----:B------:R-:W-:Y:S01]  /*fd60*/  UMOV UR6, 0x0 ;  /* 0x0000000000067882 */ /* 0x000fe20000000000 */
[----:B------:R-:W-:-:S10]  /*fd70*/  UMOV UR7, 0x14f00000 ;  /* 0x14f0000000077882 */ /* 0x000fd40000000000 */
.L_x_2344:
        /* <DEDUP_REMOVED lines=16> */
.L_x_2345:
        /* <DEDUP_REMOVED lines=15> */
.L_x_2346:
        /* <DEDUP_REMOVED lines=16> */
.L_x_2424:
[----:B------:R-:W-:Y:S05]  /*10070*/  BSYNC B2 ;  /* 0x0000000000027941 */ /* 0x000fea0003800000 */
.L_x_2347:
[----:B------:R-:W-:Y:S01]  /*10080*/  BSSY B2, `(.L_x_2349) ;  /* 0x000000b000027945 */ /* 0x000fe20003800000 */
[----:B------:R-:W-:Y:S01]  /*10090*/  IMAD.MOV.U32 R10, RZ, RZ, 0x0 ;  /* 0x00000000ff0a7424 */ /* 0x000fe200078e00ff */
[----:B------:R-:W-:Y:S02]  /*100a0*/  MOV R11, 0x14f00000 ;  /* 0x14f00000000b7802 */ /* 0x000fe40000000f00 */
        /* <DEDUP_REMOVED lines=8> */
.L_x_2350:
[----:B------:R-:W-:Y:S05]  /*10130*/  BSYNC B2 ;  /* 0x0000000000027941 */ /* 0x000fea0003800000 */
.L_x_2349:
[----:B------:R-:W-:Y:S01]  /*10140*/  R2UR UR10, R12 ;  /* 0x000000000c0a72ca */ /* 0x000fe200000e0000 */
[----:B------:R-:W-:Y:S01]  /*10150*/  IMAD R18, R18, 0x8000, R17 ;  /* 0x0000800012127824 */ /* 0x000fe200078e0211 */
[----:B------:R-:W-:Y:S01]  /*10160*/  R2UR UR6, R10 ;  /* 0x000000000a0672ca */ /* 0x000fe200000e0000 */
[----:B------:R-:W-:Y:S01]  /*10170*/  UIADD3 UR4, UP0, UR38, 0x470, URZ ;  /* 0x0000047026047890 */ /* 0x000fe2000ff1e03f */
[----:B------:R-:W-:Y:S01]  /*10180*/  R2UR UR7, R11 ;  /* 0x000000000b0772ca */ /* 0x000fe200000e0000 */
[----:B0-----:R-:W-:Y:S01]  /*10190*/  IMAD.SHL.U32 R3, R19, 0x80, RZ ;  /* 0x0000008013037824 */ /* 0x001fe200078e00ff */
[----:B------:R-:W-:Y:S01]  /*101a0*/  PLOP3.LUT P0, PT, PT, PT, PT, 0x80, 0x0 ;  /* 0x000000000000781c */ /* 0x000fe20003f0f070 */
[----:B------:R-:W-:Y:S01]  /*101b0*/  VIADD R2, R2, 0x50 ;  /* 0x0000005002027836 */ /* 0x000fe20000000000 */
[----:B------:R-:W-:Y:S01]  /*101c0*/  UIADD3.X UR5, URZ, UR39, URZ, UP0, !UPT ;  /* 0x000000273f057290 */ /* 0x000fe200087fe43f */
[----:B------:R-:W-:-:S11]  /*101d0*/  VIADD R9, R18, 0x400 ;  /* 0x0000040012097836 */ /* 0x000fd60000000000 */
.L_x_2351:
        /* <DEDUP_REMOVED lines=15> */
.L_x_2352:
        /* <DEDUP_REMOVED lines=12> */
.L_x_2338:
[----:B------:R-:W-:Y:S05]  /*10390*/  BSYNC B1 ;  /* 0x0000000000017941 */ /* 0x000fea0003800000 */
.L_x_2337:
        /* <DEDUP_REMOVED lines=8> */
[----:B------:R1:W-:Y:S02]  /*10420*/  STL [R1+0x4], R10 ;  /* 0x0000040a01007387 */ /* 0x0003e40000100800 */
[----:B------:R-:W-:Y:S05]  /*10430*/  @!P1 BRA `(.L_x_2354) ;  /* 0x0000000800609947 */ /* 0x000fea0003800000 */
[----:B------:R-:W2:Y:S01]  /*10440*/  LDL R3, [R1+0x10] ;  /* 0x0000100001037983 */ /* 0x000ea20000100800 */
[----:B------:R-:W-:Y:S01]  /*10450*/  VIADD R7, R0, 0xffffffff ;  /* 0xffffffff00077836 */ /* 0x000fe20000000000 */
[----:B--2---:R-:W-:-:S13]  /*10460*/  ISETP.NE.AND P1, PT, R3, RZ, PT ;  /* 0x000000ff0300720c */ /* 0x004fda0003f25270 */
[----:B------:R-:W-:Y:S05]  /*10470*/  @!P1 BRA `(.L_x_2355) ;  /* 0x0000000000549947 */ /* 0x000fea0003800000 */
[----:B------:R-:W2:Y:S01]  /*10480*/  LDL R12, [R1+0x8] ;  /* 0x00000800010c7983 */ /* 0x000ea20000100800 */
[----:B0-----:R-:W0:Y:S01]  /*10490*/  LDC R9, c[0x0][0x43c] ;  /* 0x00010f00ff097b82 */ /* 0x001e220000000800 */
[----:B------:R-:W-:Y:S02]  /*104a0*/  ULDC.64 UR4, c[0x0][0x428] ;  /* 0x00010a0000047ab9 */ /* 0x000fe40000000a00 */
[----:B------:R-:W3:Y:S01]  /*104b0*/  LDL R11, [R1] ;  /* 0x00000000010b7983 */ /* 0x000ee20000100800 */
        /* <DEDUP_REMOVED lines=17> */
.L_x_2355:
[----:B------:R-:W-:Y:S01]  /*105d0*/  LEA R2, R18, R17, 0x3 ;  /* 0x0000001112027211 */ /* 0x000fe200078e18ff */
[----:B------:R-:W-:Y:S01]  /*105e0*/  BSSY B2, `(.L_x_2356) ;  /* 0x0000004000027945 */ /* 0x000fe20003800000 */
[----:B------:R-:W-:-:S04]  /*105f0*/  SHF.L.U32 R3, R10, 0x1f, RZ ;  /* 0x0000001f0a037819 */ /* 0x000fc800000006ff */
[----:B------:R-:W3:Y:S02]  /*10600*/  SYNCS.PHASECHK.TRANS64.TRYWAIT P0, [R2+URZ+0x34840], R3 ;  /* 0x03484003020075a7 */ /* 0x000ee4000800017f */
[----:B---3--:R-:W-:Y:S05]  /*10610*/  @!P0 BRA `(.L_x_2357) ;  /* 0x0000002000e08947 */ /* 0x008fea0003800000 */
.L_x_2425:
[----:B------:R-:W-:Y:S05]  /*10620*/  BSYNC B2 ;  /* 0x0000000000027941 */ /* 0x000fea0003800000 */
.L_x_2356:
[----:B0-2---:R-:W0:Y:S01]  /*10630*/  S2R R9, SR_TID.X ;  /* 0x0000000000097919 */ /* 0x005e220000002100 */
[----:B------:R-:W-:Y:S01]  /*10640*/  BSSY B2, `(.L_x_2358) ;  /* 0x000000b000027945 */ /* 0x000fe20003800000 */
[----:B0-----:R-:W-:-:S04]  /*10650*/  LOP3.LUT R9, R9, 0x7f, RZ, 0xc0, !PT ;  /* 0x0000007f09097812 */ /* 0x001fc800078ec0ff */
[----:B------:R-:W-:-:S13]  /*10660*/  ISETP.NE.AND P1, PT, R9, RZ, PT ;  /* 0x000000ff0900720c */ /* 0x000fda0003f25270 */
[----:B------:R-:W-:Y:S05]  /*10670*/  @P1 BRA `(.L_x_2359) ;  /* 0x00000000001c1947 */ /* 0x000fea0003800000 */
[----:B------:R-:W0:Y:S01]  /*10680*/  S2R R9, SR_TID.X ;  /* 0x0000000000097919 */ /* 0x000e220000002100 */
[----:B---3--:R-:W-:-:S04]  /*10690*/  IMAD.MOV.U32 R3, RZ, RZ, 0xc000 ;  /* 0x0000c000ff037424 */ /* 0x008fc800078e00ff */
[----:B------:R2:W-:Y:S01]  /*106a0*/  SYNCS.ARRIVE.TRANS64 RZ, [R2+URZ+0x34830], R3 ;  /* 0x0348300302ff79a7 */ /* 0x0005e2000800003f */
[----:B0-----:R-:W-:-:S04]  /*106b0*/  LOP3.LUT R9, R9, 0x1f, RZ, 0xc0, !PT ;  /* 0x0000001f09097812 */ /* 0x001fc800078ec0ff */
[----:B------:R-:W-:-:S13]  /*106c0*/  ISETP.NE.AND P0, PT, R9, RZ, PT ;  /* 0x000000ff0900720c */ /* 0x000fda0003f05270 */
[----:B--2---:R-:W-:Y:S05]  /*106d0*/  @!P0 BRA `(.L_x_2359) ;  /* 0x0000000000048947 */ /* 0x004fea0003800000 */
[----:B------:R-:W-:Y:S01]  /*106e0*/  BPT.TRAP 0x1 ;  /* 0x000000040000795c */ /* 0x000fe20000300000 */
.L_x_2359:
[----:B------:R-:W-:Y:S05]  /*106f0*/  BSYNC B2 ;  /* 0x0000000000027941 */ /* 0x000fea0003800000 */
.L_x_2358:
[----:B------:R-:W-:Y:S01]  /*10700*/  IMAD.MOV.U32 R12, RZ, RZ, RZ ;  /* 0x000000ffff0c7224 */ /* 0x000fe200078e00ff */
[----:B------:R-:W-:Y:S01]  /*10710*/  UIADD3 UR4, UP0, UR38, 0x370, URZ ;  /* 0x0000037026047890 */ /* 0x000fe2000ff1e03f */
[C---:B---3--:R-:W-:Y:S01]  /*10720*/  IMAD R3, R18.reuse, 0x8, R6 ;  /* 0x0000000812037824 */ /* 0x048fe200078e0206 */
[----:B------:R-:W-:Y:S01]  /*10730*/  PLOP3.LUT P0, PT, PT, PT, PT, 0x80, 0x0 ;  /* 0x000000000000781c */ /* 0x000fe20003f0f070 */
[----:B------:R-:W-:Y:S01]  /*10740*/  IMAD R9, R18, 0xc000, R17 ;  /* 0x0000c00012097824 */ /* 0x000fe200078e0211 */
[----:B------:R-:W-:Y:S01]  /*10750*/  R2UR UR10, R12 ;  /* 0x000000000c0a72ca */ /* 0x000fe200000e0000 */
[----:B------:R-:W-:Y:S01]  /*10760*/  VIADD R3, R3, 0x30 ;  /* 0x0000003003037836 */ /* 0x000fe20000000000 */
[----:B------:R-:W-:Y:S01]  /*10770*/  UIADD3.X UR5, URZ, UR39, URZ, UP0, !UPT ;  /* 0x000000273f057290 */ /* 0x000fe200087fe43f */
[----:B------:R-:W-:Y:S01]  /*10780*/  IMAD.SHL.U32 R2, R7, 0x80, RZ ;  /* 0x0000008007027824 */ /* 0x000fe200078e00ff */
[----:B------:R-:W-:Y:S01]  /*10790*/  UMOV UR6, 0x0 ;  /* 0x0000000000067882 */ /* 0x000fe20000000000 */
[----:B-1----:R-:W-:Y:S01]  /*107a0*/  VIADD R10, R9, 0x1c400 ;  /* 0x0001c400090a7836 */ /* 0x002fe20000000000 */
[----:B------:R-:W-:-:S09]  /*107b0*/  UMOV UR7, 0x14f00000 ;  /* 0x14f0000000077882 */ /* 0x000fd20000000000 */
.L_x_2360:
        /* <DEDUP_REMOVED lines=16> */
.L_x_2361:
        /* <DEDUP_REMOVED lines=15> */
.L_x_2362:
        /* <DEDUP_REMOVED lines=15> */
.L_x_2426:
[----:B------:R-:W-:Y:S05]  /*10aa0*/  BSYNC B2 ;  /* 0x0000000000027941 */ /* 0x000fea0003800000 */
.L_x_2363:
        /* <DEDUP_REMOVED lines=11> */
.L_x_2366:
[----:B------:R-:W-:Y:S05]  /*10b60*/  BSYNC B2 ;  /* 0x0000000000027941 */ /* 0x000fea0003800000 */
.L_x_2365:
[----:B------:R-:W-:Y:S01]  /*10b70*/  R2UR UR10, R12 ;  /* 0x000000000c0a72ca */ /* 0x000fe200000e0000 */
[----:B------:R-:W-:Y:S01]  /*10b80*/  UIADD3 UR4, UP0, UR38, 0x470, URZ ;  /* 0x0000047026047890 */ /* 0x000fe2000ff1e03f */
[----:B------:R-:W-:Y:S01]  /*10b90*/  R2UR UR6, R10 ;  /* 0x000000000a0672ca */ /* 0x000fe200000e0000 */
[----:B------:R-:W-:Y:S01]  /*10ba0*/  IMAD.SHL.U32 R3, R19, 0x80, RZ ;  /* 0x0000008013037824 */ /* 0x000fe200078e00ff */
[----:B------:R-:W-:Y:S01]  /*10bb0*/  R2UR UR7, R11 ;  /* 0x000000000b0772ca */ /* 0x000fe200000e0000 */
[----:B0-----:R-:W-:Y:S01]  /*10bc0*/  VIADD R2, R2, 0x50 ;  /* 0x0000005002027836 */ /* 0x001fe20000000000 */
[----:B------:R-:W-:Y:S01]  /*10bd0*/  LEA R4, R4, R17, 0xf ;  /* 0x0000001104047211 */ /* 0x000fe200078e78ff */
[----:B------:R-:W-:Y:S01]  /*10be0*/  UIADD3.X UR5, URZ, UR39, URZ, UP0, !UPT ;  /* 0x000000273f057290 */ /* 0x000fe200087fe43f */
[----:B------:R-:W-:-:S03]  /*10bf0*/  PLOP3.LUT P0, PT, PT, PT, PT, 0x80, 0x0 ;  /* 0x000000000000781c */ /* 0x000fc60003f0f070 */
[----:B------:R-:W-:-:S10]  /*10c00*/  VIADD R5, R4, 0x400 ;  /* 0x0000040004057836 */ /* 0x000fd40000000000 */
.L_x_2367:
        /* <DEDUP_REMOVED lines=15> */
.L_x_2368:
        /* <DEDUP_REMOVED lines=12> */
.L_x_2354:
[----:B------:R-:W-:Y:S05]  /*10dc0*/  BSYNC B1 ;  /* 0x0000000000017941 */ /* 0x000fea0003800000 */
.L_x_2353:
[C---:B------:R-:W-:Y:S01]  /*10dd0*/  ISETP.GT.AND P0, PT, R0.reuse, 0x1, PT ;  /* 0x000000010000780c */ /* 0x040fe20003f04270 */
[----:B------:R-:W-:-:S12]  /*10de0*/  VIADD R0, R0, 0xfffffffe ;  /* 0xfffffffe00007836 */ /* 0x000fd80000000000 */
[----:B------:R-:W-:Y:S05]  /*10df0*/  @P0 BRA `(.L_x_2369) ;  /* 0xffffffe800d80947 */ /* 0x000fea000383ffff */
.L_x_2336:
[----:B------:R-:W-:Y:S05]  /*10e00*/  BSYNC B0 ;  /* 0x0000000000007941 */ /* 0x000fea0003800000 */
.L_x_2318:
[----:B0-----:R-:W0:Y:S01]  /*10e10*/  S2R R0, SR_TID.X ;  /* 0x0000000000007919 */ /* 0x001e220000002100 */
[----:B------:R-:W-:Y:S01]  /*10e20*/  BSSY B0, `(.L_x_2370) ;  /* 0x0000012000007945 */ /* 0x000fe20003800000 */
[----:B0-----:R-:W-:-:S04]  /*10e30*/  LOP3.LUT R6, R0, 0x7f, RZ, 0xc0, !PT ;  /* 0x0000007f00067812 */ /* 0x001fc800078ec0ff */
[----:B------:R-:W-:-:S13]  /*10e40*/  ISETP.NE.AND P1, PT, R6, RZ, PT ;  /* 0x000000ff0600720c */ /* 0x000fda0003f25270 */
[----:B------:R-:W-:Y:S05]  /*10e50*/  @P1 BRA `(.L_x_2371) ;  /* 0x0000000000381947 */ /* 0x000fea0003800000 */
[----:B------:R-:W0:Y:S01]  /*10e60*/  S2R R3, SR_LANEID ;  /* 0x0000000000037919 */ /* 0x000e220000000000 */
[----:B------:R-:W-:Y:S01]  /*10e70*/  VOTEU.ANY UR4, UPT, PT ;  /* 0x0000000000047886 */ /* 0x000fe200038e0100 */
[----:B------:R-:W2:Y:S01]  /*10e80*/  LDC.64 R4, c[0x0][0xc80] ;  /* 0x00032000ff047b82 */ /* 0x000ea20000000a00 */
[----:B------:R-:W0:Y:S01]  /*10e90*/  FLO.U32 R0, UR4 ;  /* 0x0000000400007d00 */ /* 0x000e2200080e0000 */
[----:B------:R-:W-:-:S07]  /*10ea0*/  ULDC.64 UR6, c[0x0][0x208] ;  /* 0x0000820000067ab9 */ /* 0x000fce0000000a00 */
[----:B------:R-:W2:Y:S01]  /*10eb0*/  POPC R2, UR4 ;  /* 0x0000000400027d09 */ /* 0x000ea20008000000 */
[----:B0-----:R-:W-:-:S13]  /*10ec0*/  ISETP.EQ.U32.AND P0, PT, R0, R3, PT ;  /* 0x000000030000720c */ /* 0x001fda0003f02070 */
[----:B--2---:R-:W2:Y:S01]  /*10ed0*/  @P0 ATOMG.E.ADD.STRONG.GPU PT, R5, desc[UR6][R4.64], R2 ;  /* 0x00000002040509a8 */ /* 0x004ea200081ee1c6 */
[----:B------:R-:W0:Y:S02]  /*10ee0*/  S2R R3, SR_LTMASK ;  /* 0x0000000000037919 */ /* 0x000e240000003900 */
[----:B0-----:R-:W-:-:S06]  /*10ef0*/  LOP3.LUT R3, R3, UR4, RZ, 0xc0, !PT ;  /* 0x0000000403037c12 */ /* 0x001fcc000f8ec0ff */
[----:B------:R-:W0:Y:S01]  /*10f00*/  POPC R3, R3 ;  /* 0x0000000300037309 */ /* 0x000e220000000000 */
[----:B--2---:R-:W0:Y:S02]  /*10f10*/  SHFL.IDX PT, R0, R5, R0, 0x1f ;  /* 0x00001f0005007589 */ /* 0x004e2400000e0000 */
[----:B0-----:R-:W-:-:S05]  /*10f20*/  IADD3 R0, R0, UR43, R3 ;  /* 0x0000002b00007c10 */ /* 0x001fca000fffe003 */
[----:B------:R0:W-:Y:S02]  /*10f30*/  STL [R1+0x18], R0 ;  /* 0x0000180001007387 */ /* 0x0001e40000100800 */
.L_x_2371:
[----:B------:R-:W-:Y:S05]  /*10f40*/  BSYNC B0 ;  /* 0x0000000000007941 */ /* 0x000fea0003800000 */
.L_x_2370:
[----:B0-----:R-:W2:Y:S01]  /*10f50*/  LDL.LU R0, [R1+0xc] ;  /* 0x00000c0001007983 */ /* 0x001ea20000300800 */
[----:B------:R-:W-:Y:S01]  /*10f60*/  BSSY B0, `(.L_x_2372) ;  /* 0x0000038000007945 */ /* 0x000fe20003800000 */
[----:B--2---:R-:W-:-:S13]  /*10f70*/  ISETP.NE.AND P0, PT, R0, RZ, PT ;  /* 0x000000ff0000720c */ /* 0x004fda0003f05270 */
        /* <DEDUP_REMOVED lines=8> */
.L_x_2427:
[----:B------:R-:W-:Y:S05]  /*11000*/  BSYNC B1 ;  /* 0x0000000000017941 */ /* 0x000fea0003800000 */
.L_x_2374:
        /* <DEDUP_REMOVED lines=9> */
.L_x_2377:
[----:B------:R-:W-:Y:S05]  /*110a0*/  BSYNC B1 ;  /* 0x0000000000017941 */ /* 0x000fea0003800000 */
.L_x_2376:
[----:B------:R-:W-:Y:S01]  /*110b0*/  IMAD R2, R18, 0x8000, R17 ;  /* 0x0000800012027824 */ /* 0x000fe200078e0211 */
[----:B------:R-:W-:Y:S01]  /*110c0*/  UIADD3 UR4, UP0, UR38, 0x470, URZ ;  /* 0x0000047026047890 */ /* 0x000fe2000ff1e03f */
[----:B------:R-:W-:Y:S01]  /*110d0*/  IMAD.SHL.U32 R19, R19, 0x80, RZ ;  /* 0x0000008013137824 */ /* 0x000fe200078e00ff */
[----:B------:R-:W-:Y:S01]  /*110e0*/  PLOP3.LUT P0, PT, PT, PT, PT, 0x80, 0x0 ;  /* 0x000000000000781c */ /* 0x000fe20003f0f070 */
[----:B0-----:R-:W-:Y:S01]  /*110f0*/  VIADD R0, R0, 0x34850 ;  /* 0x0003485000007836 */ /* 0x001fe20000000000 */
[----:B------:R-:W-:Y:S01]  /*11100*/  UIADD3.X UR5, URZ, UR39, URZ, UP0, !UPT ;  /* 0x000000273f057290 */ /* 0x000fe200087fe43f */
[----:B------:R-:W-:Y:S01]  /*11110*/  VIADD R3, R2, 0x400 ;  /* 0x0000040002037836 */ /* 0x000fe20000000000 */
[----:B------:R-:W-:Y:S01]  /*11120*/  UMOV UR6, 0x0 ;  /* 0x0000000000067882 */ /* 0x000fe20000000000 */
[----:B------:R-:W-:Y:S01]  /*11130*/  UMOV UR7, 0x14f00000 ;  /* 0x14f0000000077882 */ /* 0x000fe20000000000 */
[----:B------:R-:W-:-:S08]  /*11140*/  UMOV UR10, URZ ;  /* 0x0000003f000a7c82 */ /* 0x000fd00008000000 */
.L_x_2378:
        /* <DEDUP_REMOVED lines=15> */
.L_x_2379:
        /* <DEDUP_REMOVED lines=10> */
.L_x_2373:
[----:B------:R-:W-:Y:S05]  /*112e0*/  BSYNC B0 ;  /* 0x0000000000007941 */ /* 0x000fea0003800000 */
.L_x_2372:
[----:B------:R-:W2:Y:S01]  /*112f0*/  LDL.LU R3, [R1+0x4] ;  /* 0x0000040001037983 */ /* 0x000ea20000300800 */
[----:B------:R-:W-:-:S05]  /*11300*/  VIADD R18, R18, 0x1 ;  /* 0x0000000112127836 */ /* 0x000fca0000000000 */
[----:B------:R-:W-:-:S04]  /*11310*/  ISETP.NE.AND P0, PT, R18, 0x2, PT ;  /* 0x000000021200780c */ /* 0x000fc80003f05270 */
[----:B------:R-:W-:Y:S02]  /*11320*/  SEL R0, RZ, 0x1, P0 ;  /* 0x00000001ff007807 */ /* 0x000fe40000000000 */
[----:B------:R-:W-:Y:S02]  /*11330*/  SEL R18, R18, RZ, P0 ;  /* 0x000000ff12127207 */ /* 0x000fe40000000000 */
[----:B--2---:R-:W-:-:S05]  /*11340*/  LOP3.LUT R3, R3, R0, RZ, 0x3c, !PT ;  /* 0x0000000003037212 */ /* 0x004fca00078e3cff */
[----:B------:R2:W-:Y:S02]  /*11350*/  STL [R1+0x4], R3 ;  /* 0x0000040301007387 */ /* 0x0005e40000100800 */
.L_x_2298:
[----:B------:R-:W-:Y:S05]  /*11360*/  BSYNC B7 ;  /* 0x0000000000077941 */ /* 0x000fea0003800000 */
.L_x_2296:
[----:B0-----:R-:W3:Y:S04]  /*11370*/  LDL R0, [R1+0x20] ;  /* 0x0000200001007983 */ /* 0x001ee80000100800 */
[----:B------:R0:W5:Y:S01]  /*11380*/  LDL R2, [R1+0x18] ;  /* 0x0000180001027983 */ /* 0x0001620000100800 */
[----:B---3--:R-:W-:-:S13]  /*11390*/  ISETP.NE.AND P0, PT, R0, RZ, PT ;  /* 0x000000ff0000720c */ /* 0x008fda0003f05270 */
[----:B0-----:R-:W-:Y:S05]  /*113a0*/  @!P0 BRA `(.L_x_2380) ;  /* 0x0000000000288947 */ /* 0x001fea0003800000 */
[----:B------:R-:W-:Y:S05]  /*113b0*/  WARPSYNC.ALL ;  /* 0x0000000000007948 */ /* 0x000fea0003800000 */
[----:B------:R-:W0:Y:S08]  /*113c0*/  S2UR UR5, SR_CgaCtaId ;  /* 0x00000000000579c3 */ /* 0x000e300000008800 */
[----:B------:R-:W-:Y:S06]  /*113d0*/  BAR.SYNC.DEFER_BLOCKING 0x5, 0x180 ;  /* 0x0146000000007b1d */ /* 0x000fec0000010000 */
[----:B------:R-:W-:-:S02]  /*113e0*/  UMOV UR4, 0x400 ;  /* 0x0000040000047882 */ /* 0x000fc40000000000 */
[----:B0-----:R-:W-:-:S06]  /*113f0*/  ULEA UR4, UR5, UR4, 0x18 ;  /* 0x0000000405047291 */ /* 0x001fcc000f8ec03f */
[----:B------:R-:W-:-:S05]  /*11400*/  IMAD.U32 R17, RZ, RZ, UR4 ;  /* 0x00000004ff117e24 */ /* 0x000fca000f8e00ff */
[----:B-----5:R-:W0:Y:S04]  /*11410*/  LDS R2, [R17+0x348d0] ;  /* 0x0348d00011027984 */ /* 0x020e280000000800 */
[----:B0-----:R0:W-:Y:S01]  /*11420*/  STL [R1+0x18], R2 ;  /* 0x0000180201007387 */ /* 0x0011e20000100800 */
[----:B------:R-:W-:Y:S06]  /*11430*/  BAR.ARV 0x4, 0x180 ;  /* 0x0106000000007b1d */ /* 0x000fec0000002000 */
[----:B------:R-:W-:Y:S05]  /*11440*/  BRA `(.L_x_2381) ;  /* 0x00000000002c7947 */ /* 0x000fea0003800000 */
.L_x_2380:
[----:B------:R-:W-:-:S03]  /*11450*/  UMOV UR4, 0xffffffff ;  /* 0xffffffff00047882 */ /* 0x000fc60000000000 */
[----:B------:R-:W-:Y:S05]  /*11460*/  BRA.DIV UR4, `(.L_x_2382) ;  /* 0x0000001604887947 */ /* 0x000fea000b800000 */
[----:B-----5:R0:W3:Y:S02]  /*11470*/  SHFL.IDX PT, R14, R2, RZ, 0x1f ;  /* 0x00001fff020e7589 */ /* 0x0200e400000e0000 */
.L_x_2430:
[----:B--2---:R-:W2:Y:S01]  /*11480*/  @!P1 S2R R3, SR_CgaCtaId ;  /* 0x0000000000039919 */ /* 0x004ea20000008800 */
[----:B------:R-:W-:Y:S05]  /*11490*/  WARPSYNC.ALL ;  /* 0x0000000000007948 */ /* 0x000fea0003800000 */
[----:B------:R-:W-:Y:S01]  /*114a0*/  BAR.SYNC.DEFER_BLOCKING 0x4, 0x180 ;  /* 0x0106000000007b1d */ /* 0x000fe20000010000 */
[----:B------:R-:W-:-:S05]  /*114b0*/  @!P1 MOV R0, 0x400 ;  /* 0x0000040000009802 */ /* 0x000fca0000000f00 */
[----:B---3--:R3:W-:Y:S01]  /*114c0*/  STL [R1+0x18], R14 ;  /* 0x0000180e01007387 */ /* 0x0087e20000100800 */
[----:B--2---:R-:W-:-:S05]  /*114d0*/  @!P1 LEA R17, R3, R0, 0x18 ;  /* 0x0000000003119211 */ /* 0x004fca00078ec0ff */
[----:B------:R3:W-:Y:S01]  /*114e0*/  @!P1 STS [R17+0x348d0], R2 ;  /* 0x0348d00211009388 */ /* 0x0007e20000000800 */
[----:B------:R-:W-:Y:S06]  /*114f0*/  BAR.ARV 0x5, 0x180 ;  /* 0x0146000000007b1d */ /* 0x000fec0000002000 */
.L_x_2381:
[----:B------:R-:W4:Y:S01]  /*11500*/  LDL R0, [R1+0x18] ;  /* 0x0000180001007983 */ /* 0x000f220000100800 */
[----:B------:R-:W-:Y:S02]  /*11510*/  ULDC UR4, c[0x0][0xc38] ;  /* 0x00030e0000047ab9 */ /* 0x000fe40000000800 */
[----:B----4-:R-:W-:-:S13]  /*11520*/  ISETP.GE.AND P0, PT, R0, UR4, PT ;  /* 0x0000000400007c0c */ /* 0x010fda000bf06270 */
[----:B------:R-:W-:Y:S05]  /*11530*/  @!P0 BRA `(.L_x_2383) ;  /* 0xffffffbc000c8947 */ /* 0x000fea000383ffff */
.L_x_2293:
[----:B-1----:R-:W4:Y:S01]  /*11540*/  LDL.LU R0, [R1+0x1c] ;  /* 0x00001c0001007983 */ /* 0x002f220000300800 */
[----:B------:R-:W-:Y:S01]  /*11550*/  BSSY B0, `(.L_x_2384) ;  /* 0x000000b000007945 */ /* 0x000fe20003800000 */
[----:B------:R-:W1:Y:S01]  /*11560*/  S2R R5, SR_CgaCtaId ;  /* 0x0000000000057919 */ /* 0x000e620000008800 */
[----:B----4-:R-:W-:-:S05]  /*11570*/  VIADD R0, R0, 0x1 ;  /* 0x0000000100007836 */ /* 0x010fca0000000000 */
[----:B0--3--:R-:W-:-:S04]  /*11580*/  LEA.HI R2, R0, R0, RZ, 0x1 ;  /* 0x0000000000027211 */ /* 0x009fc800078f08ff */
[----:B--2---:R-:W-:-:S05]  /*11590*/  LOP3.LUT R3, R2, 0xfffffffe, RZ, 0xc0, !PT ;  /* 0xfffffffe02037812 */ /* 0x004fca00078ec0ff */
[----:B------:R-:W-:Y:S01]  /*115a0*/  IMAD.IADD R3, R0, 0x1, -R3 ;  /* 0x0000000100037824 */ /* 0x000fe200078e0a03 */
[----:B------:R-:W-:-:S04]  /*115b0*/  MOV R0, 0x400 ;  /* 0x0000040000007802 */ /* 0x000fc80000000f00 */
[----:B-1----:R-:W-:Y:S02]  /*115c0*/  LEA R0, R5, R0, 0x18 ;  /* 0x0000000005007211 */ /* 0x002fe400078ec0ff */
[----:B------:R-:W-:-:S04]  /*115d0*/  SHF.L.U32 R3, R3, 0x1f, RZ ;  /* 0x0000001f03037819 */ /* 0x000fc800000006ff */
[----:B------:R-:W0:Y:S02]  /*115e0*/  SYNCS.PHASECHK.TRANS64.TRYWAIT P0, [R0+URZ+0x34820], R3 ;  /* 0x03482003000075a7 */ /* 0x000e24000800017f */
[----:B0-----:R-:W-:Y:S05]  /*115f0*/  @!P0 BRA `(.L_x_2385) ;  /* 0x00000014004c8947 */ /* 0x001fea0003800000 */
.L_x_2431:
[----:B------:R-:W-:Y:S05]  /*11600*/  BSYNC B0 ;  /* 0x0000000000007941 */ /* 0x000fea0003800000 */
.L_x_2384:
[----:B------:R-:W-:-:S03]  /*11610*/  UMOV UR4, 0xffffffff ;  /* 0xffffffff00047882 */ /* 0x000fc60000000000 */
[----:B------:R-:W-:Y:S05]  /*11620*/  BRA.DIV UR4, `(.L_x_2386) ;  /* 0x0000001604547947 */ /* 0x000fea000b800000 */
[----:B------:R-:W1:Y:S02]  /*11630*/  S2R R2, SR_TID.X ;  /* 0x0000000000027919 */ /* 0x000e640000002100 */
[----:B-1----:R-:W-:-:S04]  /*11640*/  SHF.R.U32.HI R2, RZ, 0x5, R2 ;  /* 0x00000005ff027819 */ /* 0x002fc80000011602 */
[----:B------:R-:W-:-:S05]  /*11650*/  LOP3.LUT R2, R2, 0x3, RZ, 0xc0, !PT ;  /* 0x0000000302027812 */ /* 0x000fca00078ec0ff */
[----:B------:R1:W2:Y:S02]  /*11660*/  SHFL.IDX PT, R14, R2, RZ, 0x1f ;  /* 0x00001fff020e7589 */ /* 0x0002a400000e0000 */
.L_x_2434:
[----:B--2---:R-:W-:Y:S01]  /*11670*/  ISETP.NE.AND P0, PT, R14, RZ, PT ;  /* 0x000000ff0e00720c */ /* 0x004fe20003f05270 */
[----:B------:R-:W-:-:S12]  /*11680*/  BSSY B0, `(.L_x_2387) ;  /* 0x0000027000007945 */ /* 0x000fd80003800000 */
[----:B------:R-:W-:Y:S05]  /*11690*/  @P0 BRA `(.L_x_2388) ;  /* 0x0000000000940947 */ /* 0x000fea0003800000 */
[----:B------:R-:W-:-:S03]  /*116a0*/  UMOV UR4, 0xffffffff ;  /* 0xffffffff00047882 */ /* 0x000fc60000000000 */
[----:B------:R-:W-:Y:S05]  /*116b0*/  BRA.DIV UR4, `(.L_x_2389) ;  /* 0x0000001604647947 */ /* 0x000fea000b800000 */
[----:B------:R-:W-:-:S13]  /*116c0*/  ELECT P6, URZ, PT ;  /* 0x00000000003f782f */ /* 0x000fda00038c0000 */
.L_x_2437:
        /* <DEDUP_REMOVED lines=8> */
.L_x_2390:
        /* <DEDUP_REMOVED lines=13> */
.L_x_2438:
[----:B------:R-:W1:Y:S02]  /*11820*/  SYNCS.PHASECHK.TRANS64.TRYWAIT P0, [R3+URZ], R2 ;  /* 0x00000002030075a7 */ /* 0x000e64000800017f */
[----:B-1----:R-:W-:Y:S05]  /*11830*/  @!P0 BRA `(.L_x_2392) ;  /* 0x0000001400388947 */ /* 0x002fea0003800000 */
.L_x_2439:
[----:B------:R-:W-:Y:S05]  /*11840*/  @!P2 BRA `(.L_x_2393) ;  /* 0x000000000004a947 */ /* 0x000fea0003800000 */
[----:B------:R-:W-:Y:S01]  /*11850*/  BPT.TRAP 0x1 ;  /* 0x000000040000795c */ /* 0x000fe20000300000 */
.L_x_2393:
[----:B-1----:R-:W-:-:S04]  /*11860*/  VIADD R3, R0, 0x34860 ;  /* 0x0003486000037836 */ /* 0x002fc80000000000 */
[----:B------:R-:W-:-:S04]  /*11870*/  IMAD R18, R18, 0x8, R3 ;  /* 0x0000000812127824 */ /* 0x000fc800078e0203 */
[----:B------:R-:W1:Y:S02]  /*11880*/  SYNCS.PHASECHK.TRANS64.TRYWAIT P0, [R18+URZ], R5 ;  /* 0x00000005120075a7 */ /* 0x000e64000800017f */
[----:B-1----:R-:W-:Y:S05]  /*11890*/  @!P0 BRA `(.L_x_2394) ;  /* 0x0000001400348947 */ /* 0x002fea0003800000 */
.L_x_2440:
[----:B------:R-:W-:-:S07]  /*118a0*/  IMAD R3, R4, 0x8, R3 ;  /* 0x0000000804037824 */ /* 0x000fce00078e0203 */
.L_x_2395:
[----:B--2---:R2:W3:Y:S02]  /*118b0*/  SYNCS.PHASECHK.TRANS64.TRYWAIT P0, [R3+URZ], R2 ;  /* 0x00000002030075a7 */ /* 0x0044e4000800017f */
[----:B---3--:R-:W-:Y:S05]  /*118c0*/  @!P0 NANOSLEEP.SYNCS 0x989680 ;  /* 0x009896800000895d */ /* 0x008fea0003900000 */
[----:B------:R-:W3:Y:S02]  /*118d0*/  @!P0 SYNCS.PHASECHK.TRANS64 P0, [R3+URZ], R2 ;  /* 0x00000002030085a7 */ /* 0x000ee4000800007f */
[----:B---3--:R-:W-:Y:S05]  /*118e0*/  @!P0 BRA `(.L_x_2395) ;  /* 0xfffffffc00f08947 */ /* 0x008fea000383ffff */
.L_x_2388:
[----:B------:R-:W-:Y:S05]  /*118f0*/  BSYNC B0 ;  /* 0x0000000000007941 */ /* 0x000fea0003800000 */
.L_x_2387:
[----:B------:R-:W-:Y:S05]  /*11900*/  EXIT ;  /* 0x000000000000794d */ /* 0x000fea0003800000 */
.L_x_2246:
[----:B0-----:R-:W-:-:S04]  /*11910*/  IMAD.U32 R3, RZ, RZ, UR38 ;  /* 0x00000026ff037e24 */ /* 0x001fc8000f8e00ff */
[----:B------:R0:W1:Y:S03]  /*11920*/  SYNCS.PHASECHK.TRANS64.TRYWAIT P1, [R3+URZ+0x34800], R0 ;  /* 0x03480000030075a7 */ /* 0x000066000802017f */
[----:B-1----:R-:W-:Y:S05]  /*11930*/  @!P1 NANOSLEEP.SYNCS 0x989680 ;  /* 0x009896800000995d */ /* 0x002fea0003900000 */
[----:B------:R-:W1:Y:S02]  /*11940*/  @!P1 SYNCS.PHASECHK.TRANS64 P1, [R3+URZ+0x34800], R0 ;  /* 0x03480000030095a7 */ /* 0x000e64000802007f */
[----:B-1----:R-:W-:Y:S05]  /*11950*/  @!P1 BRA `(.L_x_2246) ;  /* 0xfffffffc00ec9947 */ /* 0x002fea000383ffff */
[----:B------:R-:W-:Y:S05]  /*11960*/  BRA `(.L_x_2396) ;  /* 0xfffffefc00787947 */ /* 0x000fea000383ffff */
.L_x_2250:
[----:B-1----:R1:W2:Y:S02]  /*11970*/  SYNCS.PHASECHK.TRANS64.TRYWAIT P2, [R0+URZ+0x34830], R3 ;  /* 0x03483003000075a7 */ /* 0x0022a4000804017f */
[----:B--2---:R-:W-:Y:S05]  /*11980*/  @!P2 NANOSLEEP.SYNCS 0x989680 ;  /* 0x009896800000a95d */ /* 0x004fea0003900000 */
[----:B------:R-:W2:Y:S02]  /*11990*/  @!P2 SYNCS.PHASECHK.TRANS64 P2, [R0+URZ+0x34830], R3 ;  /* 0x034830030000a5a7 */ /* 0x000ea4000804007f */
[----:B--2---:R-:W-:Y:S05]  /*119a0*/  @!P2 BRA `(.L_x_2250) ;  /* 0xfffffffc00f0a947 */ /* 0x004fea000383ffff */
[----:B------:R-:W-:Y:S05]  /*119b0*/  BRA `(.L_x_2249) ;  /* 0xfffffefc009c7947 */ /* 0x000fea000383ffff */
.L_x_2255:
[----:B-1----:R-:W-:-:S04]  /*119c0*/  MOV R10, UR8 ;  /* 0x00000008000a7c02 */ /* 0x002fc80008000f00 */
[----:B------:R1:W2:Y:S03]  /*119d0*/  SYNCS.PHASECHK.TRANS64.TRYWAIT P3, [R10+URZ+0x34830], R5 ;  /* 0x034830050a0075a7 */ /* 0x0002a6000806017f */
[----:B--2---:R-:W-:Y:S05]  /*119e0*/  @!P3 NANOSLEEP.SYNCS 0x989680 ;  /* 0x009896800000b95d */ /* 0x004fea0003900000 */
[----:B------:R-:W2:Y:S02]  /*119f0*/  @!P3 SYNCS.PHASECHK.TRANS64 P3, [R10+URZ+0x34830], R5 ;  /* 0x034830050a00b5a7 */ /* 0x000ea4000806007f */
[----:B--2---:R-:W-:Y:S05]  /*11a00*/  @!P3 BRA `(.L_x_2255) ;  /* 0xfffffffc00ecb947 */ /* 0x004fea000383ffff */
[----:B------:R-:W-:Y:S05]  /*11a10*/  BRA `(.L_x_2254) ;  /* 0xffffff2c00607947 */ /* 0x000fea000383ffff */
.L_x_2259:
[----:B01----:R-:W-:-:S04]  /*11a20*/  IMAD.U32 R5, RZ, RZ, UR9 ;  /* 0x00000009ff057e24 */ /* 0x003fc8000f8e00ff */
[----:B------:R0:W1:Y:S03]  /*11a30*/  SYNCS.PHASECHK.TRANS64.TRYWAIT P3, [R5+URZ+0x34850], R0 ;  /* 0x03485000050075a7 */ /* 0x000066000806017f */
[----:B-1----:R-:W-:Y:S05]  /*11a40*/  @!P3 NANOSLEEP.SYNCS 0x989680 ;  /* 0x009896800000b95d */ /* 0x002fea0003900000 */
[----:B------:R-:W1:Y:S02]  /*11a50*/  @!P3 SYNCS.PHASECHK.TRANS64 P3, [R5+URZ+0x34850], R0 ;  /* 0x034850000500b5a7 */ /* 0x000e64000806007f */
[----:B-1----:R-:W-:Y:S05]  /*11a60*/  @!P3 BRA `(.L_x_2259) ;  /* 0xfffffffc00ecb947 */ /* 0x002fea000383ffff */
[----:B------:R-:W-:Y:S05]  /*11a70*/  BRA `(.L_x_2258) ;  /* 0xffffff3400a07947 */ /* 0x000fea000383ffff */
.L_x_2265:
[----:B-1----:R-:W-:-:S04]  /*11a80*/  IMAD.U32 R10, RZ, RZ, UR8 ;  /* 0x00000008ff0a7e24 */ /* 0x002fc8000f8e00ff */
[----:B------:R1:W2:Y:S03]  /*11a90*/  SYNCS.PHASECHK.TRANS64.TRYWAIT P2, [R10+URZ+0x34830], R5 ;  /* 0x034830050a0075a7 */ /* 0x0002a6000804017f */
[----:B--2---:R-:W-:Y:S05]  /*11aa0*/  @!P2 NANOSLEEP.SYNCS 0x989680 ;  /* 0x009896800000a95d */ /* 0x004fea0003900000 */
[----:B------:R-:W2:Y:S02]  /*11ab0*/  @!P2 SYNCS.PHASECHK.TRANS64 P2, [R10+URZ+0x34830], R5 ;  /* 0x034830050a00a5a7 */ /* 0x000ea4000804007f */
[----:B--2---:R-:W-:Y:S05]  /*11ac0*/  @!P2 BRA `(.L_x_2265) ;  /* 0xfffffffc00eca947 */ /* 0x004fea000383ffff */
[----:B------:R-:W-:Y:S05]  /*11ad0*/  BRA `(.L_x_2264) ;  /* 0xffffff5c00f47947 */ /* 0x000fea000383ffff */
.L_x_2269:
[----:B01----:R-:W-:-:S04]  /*11ae0*/  IMAD.U32 R5, RZ, RZ, UR8 ;  /* 0x00000008ff057e24 */ /* 0x003fc8000f8e00ff */
[----:B------:R0:W1:Y:S03]  /*11af0*/  SYNCS.PHASECHK.TRANS64.TRYWAIT P2, [R5+URZ+0x34850], R0 ;  /* 0x03485000050075a7 */ /* 0x000066000804017f */
[----:B-1----:R-:W-:Y:S05]  /*11b00*/  @!P2 NANOSLEEP.SYNCS 0x989680 ;  /* 0x009896800000a95d */ /* 0x002fea0003900000 */
[----:B------:R-:W1:Y:S02]  /*11b10*/  @!P2 SYNCS.PHASECHK.TRANS64 P2, [R5+URZ+0x34850], R0 ;  /* 0x034850000500a5a7 */ /* 0x000e64000804007f */
[----:B-1----:R-:W-:Y:S05]  /*11b20*/  @!P2 BRA `(.L_x_2269) ;  /* 0xfffffffc00eca947 */ /* 0x002fea000383ffff */
[----:B------:R-:W-:Y:S05]  /*11b30*/  BRA `(.L_x_2268) ;  /* 0xffffff6800347947 */ /* 0x000fea000383ffff */
.L_x_2274:
[----:B-1----:R-:W-:-:S04]  /*11b40*/  IMAD.U32 R7, RZ, RZ, UR5 ;  /* 0x00000005ff077e24 */ /* 0x002fc8000f8e00ff */
[----:B------:R1:W2:Y:S03]  /*11b50*/  SYNCS.PHASECHK.TRANS64.TRYWAIT P0, [R7+URZ+0x34850], R0 ;  /* 0x03485000070075a7 */ /* 0x0002a6000800017f */
[----:B--2---:R-:W-:Y:S05]  /*11b60*/  @!P0 NANOSLEEP.SYNCS 0x989680 ;  /* 0x009896800000895d */ /* 0x004fea0003900000 */
[----:B------:R-:W2:Y:S02]  /*11b70*/  @!P0 SYNCS.PHASECHK.TRANS64 P0, [R7+URZ+0x34850], R0 ;  /* 0x03485000070085a7 */ /* 0x000ea4000800007f */
[----:B--2---:R-:W-:Y:S05]  /*11b80*/  @!P0 BRA `(.L_x_2274) ;  /* 0xfffffffc00ec8947 */ /* 0x004fea000383ffff */
[----:B------:R-:W-:Y:S05]  /*11b90*/  BRA `(.L_x_2273) ;  /* 0xffffff8c000c7947 */ /* 0x000fea000383ffff */
.L_x_2304:
[----:B------:R-:W-:Y:S02]  /*11ba0*/  IMAD.MOV.U32 R13, RZ, RZ, R0 ;  /* 0x000000ffff0d7224 */ /* 0x000fe400078e0000 */
[----:B------:R-:W-:Y:S02]  /*11bb0*/  IMAD.MOV.U32 R12, RZ, RZ, RZ ;  /* 0x000000ffff0c7224 */ /* 0x000fe400078e00ff */
[----:B------:R-:W-:Y:S02]  /*11bc0*/  IMAD.MOV.U32 R11, RZ, RZ, 0x1f ;  /* 0x0000001fff0b7424 */ /* 0x000fe400078e00ff */
[----:B------:R-:W-:-:S07]  /*11bd0*/  IMAD.MOV.U32 R15, RZ, RZ, -0x1 ;  /* 0xffffffffff0f7424 */ /* 0x000fce00078e00ff */
[----:B0-----:R-:W-:Y:S05]  /*11be0*/  WARPSYNC.COLLECTIVE R15, `(.L_x_2397) ;  /* 0x000000000f087348 */ /* 0x001fea0003c00000 */
[----:B------:R1:W2:Y:S02]  /*11bf0*/  SHFL.IDX P6, R14, R13, R12, R11 ;  /* 0x0000000c0d0e7389 */ /* 0x0002a400000c000b */
[----:B012---:R-:W-:Y:S01]  /*11c00*/  ENDCOLLECTIVE ;  /* 0x000000000000791b */ /* 0x007fe20003800000 */
.L_x_2397:
[----:B------:R-:W-:Y:S05]  /*11c10*/  BRA `(.L_x_2398) ;  /* 0xffffffc000207947 */ /* 0x000fea000383ffff */
.L_x_2306:
[----:B------:R-:W-:Y:S01]  /*11c20*/  BSSY B0, `(.L_x_2399) ;  /* 0x0000006000007945 */ /* 0x000fe20003800000 */
[----:B------:R-:W-:-:S07]  /*11c30*/  IMAD.MOV.U32 R15, RZ, RZ, -0x1 ;  /* 0xffffffffff0f7424 */ /* 0x000fce00078e00ff */
[----:B01----:R-:W-:Y:S05]  /*11c40*/  WARPSYNC.COLLECTIVE R15, `(.L_x_2400) ;  /* 0x000000000f0c7348 */ /* 0x003fea0003c00000 */
[----:B------:R-:W-:Y:S02]  /*11c50*/  ELECT P6, UR62, PT ;  /* 0x00000000003e782f */ /* 0x000fe400038c0000 */
[----:B------:R-:W-:Y:S01]  /*11c60*/  MOV R14, UR62 ;  /* 0x0000003e000e7c02 */ /* 0x000fe20008000f00 */
[----:B01----:R-:W-:Y:S10]  /*11c70*/  ENDCOLLECTIVE ;  /* 0x000000000000791b */ /* 0x003ff40003800000 */
.L_x_2400:
[----:B------:R-:W-:Y:S05]  /*11c80*/  BSYNC B0 ;  /* 0x0000000000007941 */ /* 0x000fea0003800000 */
.L_x_2399:
[----:B------:R-:W-:Y:S05]  /*11c90*/  BRA `(.L_x_2401) ;  /* 0xffffffc000207947 */ /* 0x000fea000383ffff */
.L_x_2308:
[----:B-1----:R1:W2:Y:S02]  /*11ca0*/  SYNCS.PHASECHK.TRANS64.TRYWAIT P0, [R0+URZ+0x34840], R2 ;  /* 0x03484002000075a7 */ /* 0x0022a4000800017f */
[----:B--2---:R-:W-:Y:S05]  /*11cb0*/  @!P0 NANOSLEEP.SYNCS 0x989680 ;  /* 0x009896800000895d */ /* 0x004fea0003900000 */
[----:B------:R-:W2:Y:S02]  /*11cc0*/  @!P0 SYNCS.PHASECHK.TRANS64 P0, [R0+URZ+0x34840], R2 ;  /* 0x03484002000085a7 */ /* 0x000ea4000800007f */
[----:B--2---:R-:W-:Y:S05]  /*11cd0*/  @!P0 BRA `(.L_x_2308) ;  /* 0xfffffffc00f08947 */ /* 0x004fea000383ffff */
[----:B------:R-:W-:Y:S05]  /*11ce0*/  BRA `(.L_x_2402) ;  /* 0xffffffc000747947 */ /* 0x000fea000383ffff */
.L_x_2312:
[----:B------:R-:W-:Y:S02]  /*11cf0*/  IMAD.MOV.U32 R13, RZ, RZ, R4 ;  /* 0x000000ffff0d7224 */ /* 0x000fe400078e0004 */
[----:B------:R-:W-:Y:S02]  /*11d00*/  IMAD.MOV.U32 R12, RZ, RZ, RZ ;  /* 0x000000ffff0c7224 */ /* 0x000fe400078e00ff */
[----:B------:R-:W-:Y:S02]  /*11d10*/  IMAD.MOV.U32 R11, RZ, RZ, 0x181f ;  /* 0x0000181fff0b7424 */ /* 0x000fe400078e00ff */
[----:B------:R-:W-:Y:S02]  /*11d20*/  IMAD.MOV.U32 R15, RZ, RZ, -0x1 ;  /* 0xffffffffff0f7424 */ /* 0x000fe400078e00ff */
[----:B------:R-:W-:-:S07]  /*11d30*/  IMAD.U32 R2, RZ, RZ, UR42 ;  /* 0x0000002aff027e24 */ /* 0x000fce000f8e00ff */
[----:B-----5:R-:W-:Y:S05]  /*11d40*/  WARPSYNC.COLLECTIVE R15, `(.L_x_2403) ;  /* 0x000000000f087348 */ /* 0x020fea0003c00000 */
[----:B------:R0:W1:Y:S02]  /*11d50*/  SHFL.IDX P6, R14, R13, R12, R11 ;  /* 0x0000000c0d0e7389 */ /* 0x00006400000c000b */
[----:B01---5:R-:W-:Y:S01]  /*11d60*/  ENDCOLLECTIVE ;  /* 0x000000000000791b */ /* 0x023fe20003800000 */
.L_x_2403:
[----:B------:R-:W-:Y:S02]  /*11d70*/  IMAD R2, R2, 0x80, R10 ;  /* 0x0000008002027824 */ /* 0x000fe400078e020a */
[----:B------:R-:W-:Y:S01]  /*11d80*/  IMAD.MOV.U32 R13, RZ, RZ, R0 ;  /* 0x000000ffff0d7224 */ /* 0x000fe200078e0000 */
[----:B------:R-:W-:-:S07]  /*11d90*/  MOV R5, R14 ;  /* 0x0000000e00057202 */ /* 0x000fce0000000f00 */
[----:B------:R-:W-:Y:S05]  /*11da0*/  WARPSYNC.COLLECTIVE R15, `(.L_x_2404) ;  /* 0x000000000f087348 */ /* 0x000fea0003c00000 */
[----:B------:R0:W1:Y:S02]  /*11db0*/  SHFL.IDX P6, R14, R13, R12, R11 ;  /* 0x0000000c0d0e7389 */ /* 0x00006400000c000b */
[----:B01----:R-:W-:Y:S01]  /*11dc0*/  ENDCOLLECTIVE ;  /* 0x000000000000791b */ /* 0x003fe20003800000 */
.L_x_2404:
        /* <DEDUP_REMOVED lines=8> */
[----:B------:R-:W-:-:S04]  /*11e50*/  @!P4 IMAD.X R5, RZ, RZ, R5, P3 ;  /* 0x000000ffff05c224 */ /* 0x000fc800018e0605 */
        /* <DEDUP_REMOVED lines=12> */
.L_x_2405:
[----:B------:R-:W-:Y:S02]  /*11f20*/  IMAD.MOV.U32 R13, RZ, RZ, R0 ;  /* 0x000000ffff0d7224 */ /* 0x000fe400078e0000 */
[----:B------:R-:W-:-:S07]  /*11f30*/  IMAD.MOV.U32 R5, RZ, RZ, R14 ;  /* 0x000000ffff057224 */ /* 0x000fce00078e000e */
[----:B------:R-:W-:Y:S05]  /*11f40*/  WARPSYNC.COLLECTIVE R15, `(.L_x_2406) ;  /* 0x000000000f087348 */ /* 0x000fea0003c00000 */
[----:B------:R0:W1:Y:S02]  /*11f50*/  SHFL.IDX P6, R14, R13, R12, R11 ;  /* 0x0000000c0d0e7389 */ /* 0x00006400000c000b */
[----:B01----:R-:W-:Y:S01]  /*11f60*/  ENDCOLLECTIVE ;  /* 0x000000000000791b */ /* 0x003fe20003800000 */
.L_x_2406:
[----:B------:R-:W-:Y:S01]  /*11f70*/  ULDC.64 UR4, c[0x0][0x208] ;  /* 0x0000820000047ab9 */ /* 0x000fe20000000a00 */
[----:B------:R-:W-:Y:S02]  /*11f80*/  IMAD.MOV.U32 R13, RZ, RZ, R4 ;  /* 0x000000ffff0d7224 */ /* 0x000fe400078e0004 */
[----:B------:R-:W-:Y:S02]  /*11f90*/  IMAD.MOV.U32 R12, RZ, RZ, 0x2 ;  /* 0x00000002ff0c7424 */ /* 0x000fe400078e00ff */
[----:B------:R-:W-:-:S05]  /*11fa0*/  IMAD.MOV.U32 R6, RZ, RZ, R14 ;  /* 0x000000ffff067224 */ /* 0x000fca00078e000e */
[----:B------:R-:W-:-:S05]  /*11fb0*/  @!P4 LEA R6, P3, R9, R6, 0x1 ;  /* 0x000000060906c211 */ /* 0x000fca00078608ff */
[----:B------:R-:W-:-:S05]  /*11fc0*/  @!P4 IMAD.X R5, RZ, RZ, R5, P3 ;  /* 0x000000ffff05c224 */ /* 0x000fca00018e0605 */
        /* <DEDUP_REMOVED lines=12> */
.L_x_2407:
[----:B------:R-:W-:Y:S02]  /*12090*/  IMAD.MOV.U32 R13, RZ, RZ, R0 ;  /* 0x000000ffff0d7224 */ /* 0x000fe400078e0000 */
[----:B------:R-:W-:-:S07]  /*120a0*/  IMAD.MOV.U32 R5, RZ, RZ, R14 ;  /* 0x000000ffff057224 */ /* 0x000fce00078e000e */
[----:B------:R-:W-:Y:S05]  /*120b0*/  WARPSYNC.COLLECTIVE R15, `(.L_x_2408) ;  /* 0x000000000f087348 */ /* 0x000fea0003c00000 */
[----:B------:R0:W1:Y:S02]  /*120c0*/  SHFL.IDX P6, R14, R13, R12, R11 ;  /* 0x0000000c0d0e7389 */ /* 0x00006400000c000b */
[----:B01----:R-:W-:Y:S01]  /*120d0*/  ENDCOLLECTIVE ;  /* 0x000000000000791b */ /* 0x003fe20003800000 */
.L_x_2408:
[----:B------:R-:W-:Y:S01]  /*120e0*/  ULDC.64 UR4, c[0x0][0x208] ;  /* 0x0000820000047ab9 */ /* 0x000fe20000000a00 */
[----:B------:R-:W-:Y:S02]  /*120f0*/  IMAD.MOV.U32 R13, RZ, RZ, R4 ;  /* 0x000000ffff0d7224 */ /* 0x000fe400078e0004 */
[----:B------:R-:W-:Y:S02]  /*12100*/  IMAD.MOV.U32 R12, RZ, RZ, 0x3 ;  /* 0x00000003ff0c7424 */ /* 0x000fe400078e00ff */
[----:B------:R-:W-:-:S05]  /*12110*/  IMAD.MOV.U32 R6, RZ, RZ, R14 ;  /* 0x000000ffff067224 */ /* 0x000fca00078e000e */
        /* <DEDUP_REMOVED lines=14> */
.L_x_2409:
[----:B------:R-:W-:Y:S02]  /*12200*/  IMAD.MOV.U32 R13, RZ, RZ, R0 ;  /* 0x000000ffff0d7224 */ /* 0x000fe400078e0000 */
[----:B------:R-:W-:-:S07]  /*12210*/  IMAD.MOV.U32 R5, RZ, RZ, R14 ;  /* 0x000000ffff057224 */ /* 0x000fce00078e000e */
[----:B------:R-:W-:Y:S05]  /*12220*/  WARPSYNC.COLLECTIVE R15, `(.L_x_2410) ;  /* 0x000000000f087348 */ /* 0x000fea0003c00000 */
[----:B------:R0:W1:Y:S02]  /*12230*/  SHFL.IDX P6, R14, R13, R12, R11 ;  /* 0x0000000c0d0e7389 */ /* 0x00006400000c000b */
[----:B01----:R-:W-:Y:S01]  /*12240*/  ENDCOLLECTIVE ;  /* 0x000000000000791b */ /* 0x003fe20003800000 */
.L_x_2410:
[----:B------:R-:W-:Y:S01]  /*12250*/  ULDC.64 UR4, c[0x0][0x208] ;  /* 0x0000820000047ab9 */ /* 0x000fe20000000a00 */
[----:B------:R-:W-:Y:S02]  /*12260*/  IMAD.MOV.U32 R13, RZ, RZ, R4 ;  /* 0x000000ffff0d7224 */ /* 0x000fe400078e0004 */
[----:B------:R-:W-:Y:S01]  /*12270*/  IMAD.MOV.U32 R12, RZ, RZ, 0x4 ;  /* 0x00000004ff0c7424 */ /* 0x000fe200078e00ff */
[----:B------:R-:W-:-:S04]  /*12280*/  MOV R6, R14 ;  /* 0x0000000e00067202 */ /* 0x000fc80000000f00 */
        /* <DEDUP_REMOVED lines=14> */
.L_x_2411:
[----:B------:R-:W-:Y:S02]  /*12370*/  IMAD.MOV.U32 R13, RZ, RZ, R0 ;  /* 0x000000ffff0d7224 */ /* 0x000fe400078e0000 */
[----:B------:R-:W-:-:S07]  /*12380*/  IMAD.MOV.U32 R5, RZ, RZ, R14 ;  /* 0x000000ffff057224 */ /* 0x000fce00078e000e */
[----:B------:R-:W-:Y:S05]  /*12390*/  WARPSYNC.COLLECTIVE R15, `(.L_x_2412) ;  /* 0x000000000f087348 */ /* 0x000fea0003c00000 */
[----:B------:R0:W1:Y:S02]  /*123a0*/  SHFL.IDX P6, R14, R13, R12, R11 ;  /* 0x0000000c0d0e7389 */ /* 0x00006400000c000b */
[----:B01----:R-:W-:Y:S01]  /*123b0*/  ENDCOLLECTIVE ;  /* 0x000000000000791b */ /* 0x003fe20003800000 */
.L_x_2412:
        /* <DEDUP_REMOVED lines=18> */
.L_x_2413:
[----:B------:R-:W-:Y:S01]  /*124e0*/  IMAD.MOV.U32 R13, RZ, RZ, R0 ;  /* 0x000000ffff0d7224 */ /* 0x000fe200078e0000 */
[----:B------:R-:W-:-:S07]  /*124f0*/  MOV R5, R14 ;  /* 0x0000000e00057202 */ /* 0x000fce0000000f00 */
[----:B------:R-:W-:Y:S05]  /*12500*/  WARPSYNC.COLLECTIVE R15, `(.L_x_2414) ;  /* 0x000000000f087348 */ /* 0x000fea0003c00000 */
[----:B------:R0:W1:Y:S02]  /*12510*/  SHFL.IDX P6, R14, R13, R12, R11 ;  /* 0x0000000c0d0e7389 */ /* 0x00006400000c000b */
[----:B01----:R-:W-:Y:S01]  /*12520*/  ENDCOLLECTIVE ;  /* 0x000000000000791b */ /* 0x003fe20003800000 */
.L_x_2414:
        /* <DEDUP_REMOVED lines=18> */
.L_x_2415:
[----:B------:R-:W-:Y:S02]  /*12650*/  IMAD.MOV.U32 R13, RZ, RZ, R0 ;  /* 0x000000ffff0d7224 */ /* 0x000fe400078e0000 */
[----:B------:R-:W-:-:S07]  /*12660*/  IMAD.MOV.U32 R5, RZ, RZ, R14 ;  /* 0x000000ffff057224 */ /* 0x000fce00078e000e */
[----:B------:R-:W-:Y:S05]  /*12670*/  WARPSYNC.COLLECTIVE R15, `(.L_x_2416) ;  /* 0x000000000f087348 */ /* 0x000fea0003c00000 */
[----:B------:R0:W1:Y:S02]  /*12680*/  SHFL.IDX P6, R14, R13, R12, R11 ;  /* 0x0000000c0d0e7389 */ /* 0x00006400000c000b */
[----:B01----:R-:W-:Y:S01]  /*12690*/  ENDCOLLECTIVE ;  /* 0x000000000000791b */ /* 0x003fe20003800000 */
.L_x_2416:
[----:B------:R-:W-:Y:S01]  /*126a0*/  ULDC.64 UR4, c[0x0][0x208] ;  /* 0x0000820000047ab9 */ /* 0x000fe20000000a00 */
[----:B------:R-:W-:Y:S01]  /*126b0*/  IMAD.MOV.U32 R13, RZ, RZ, R4 ;  /* 0x000000ffff0d7224 */ /* 0x000fe200078e0004 */
[----:B------:R-:W-:Y:S01]  /*126c0*/  MOV R12, 0x7 ;  /* 0x00000007000c7802 */ /* 0x000fe20000000f00 */
[----:B------:R-:W-:-:S05]  /*126d0*/  IMAD.MOV.U32 R6, RZ, RZ, R14 ;  /* 0x000000ffff067224 */ /* 0x000fca00078e000e */
[----:B------:R-:W-:-:S05]  /*126e0*/  @!P4 LEA R6, P3, R9, R6, 0x1 ;  /* 0x000000060906c211 */ /* 0x000fca00078608ff */
[----:B------:R-:W-:-:S04]  /*126f0*/  @!P4 IMAD.X R5, RZ, RZ, R5, P3 ;  /* 0x000000ffff05c224 */ /* 0x000fc800018e0605 */
        /* <DEDUP_REMOVED lines=10> */
.L_x_2417:
[----:B------:R-:W-:Y:S02]  /*127a0*/  IMAD.MOV.U32 R13, RZ, RZ, R0 ;  /* 0x000000ffff0d7224 */ /* 0x000fe400078e0000 */
[----:B------:R-:W-:-:S07]  /*127b0*/  IMAD.MOV.U32 R4, RZ, RZ, R14 ;  /* 0x000000ffff047224 */ /* 0x000fce00078e000e */
[----:B------:R-:W-:Y:S05]  /*127c0*/  WARPSYNC.COLLECTIVE R15, `(.L_x_2418) ;  /* 0x000000000f087348 */ /* 0x000fea0003c00000 */
[----:B------:R0:W1:Y:S02]  /*127d0*/  SHFL.IDX P6, R14, R13, R12, R11 ;  /* 0x0000000c0d0e7389 */ /* 0x00006400000c000b */
[----:B01----:R-:W-:Y:S01]  /*127e0*/  ENDCOLLECTIVE ;  /* 0x000000000000791b */ /* 0x003fe20003800000 */
.L_x_2418:
[----:B------:R-:W-:Y:S01]  /*127f0*/  IMAD.MOV.U32 R0, RZ, RZ, R14 ;  /* 0x000000ffff007224 */ /* 0x000fe200078e000e */
[----:B------:R-:W-:Y:S06]  /*12800*/  BRA `(.L_x_2419) ;  /* 0xffffffc000ec7947 */ /* 0x000fec000383ffff */
.L_x_2317:
[----:B0-----:R0:W1:Y:S02]  /*12810*/  SYNCS.PHASECHK.TRANS64.TRYWAIT P0, [R17+URZ+0x34820], R0 ;  /* 0x03482000110075a7 */ /* 0x001064000800017f */
[----:B-1----:R-:W-:Y:S05]  /*12820*/  @!P0 NANOSLEEP.SYNCS 0x989680 ;  /* 0x009896800000895d */ /* 0x002fea0003900000 */
[----:B------:R-:W1:Y:S02]  /*12830*/  @!P0 SYNCS.PHASECHK.TRANS64 P0, [R17+URZ+0x34820], R0 ;  /* 0x03482000110085a7 */ /* 0x000e64000800007f */
[----:B-1----:R-:W-:Y:S05]  /*12840*/  @!P0 BRA `(.L_x_2317) ;  /* 0xfffffffc00f08947 */ /* 0x002fea000383ffff */
[----:B------:R-:W-:Y:S05]  /*12850*/  BRA `(.L_x_2420) ;  /* 0xffffffc400647947 */ /* 0x000fea000383ffff */
.L_x_2324:
[----:B0-----:R0:W1:Y:S02]  /*12860*/  SYNCS.PHASECHK.TRANS64.TRYWAIT P0, [R2+URZ+0x34840], R3 ;  /* 0x03484003020075a7 */ /* 0x001064000800017f */
[----:B-1----:R-:W-:Y:S05]  /*12870*/  @!P0 NANOSLEEP.SYNCS 0x989680 ;  /* 0x009896800000895d */ /* 0x002fea0003900000 */
[----:B------:R-:W1:Y:S02]  /*12880*/  @!P0 SYNCS.PHASECHK.TRANS64 P0, [R2+URZ+0x34840], R3 ;  /* 0x03484003020085a7 */ /* 0x000e64000800007f */
[----:B-1----:R-:W-:Y:S05]  /*12890*/  @!P0 BRA `(.L_x_2324) ;  /* 0xfffffffc00f08947 */ /* 0x002fea000383ffff */
[----:B------:R-:W-:Y:S05]  /*128a0*/  BRA `(.L_x_2421) ;  /* 0xffffffc800207947 */ /* 0x000fea000383ffff */
.L_x_2331:
[----:B0-----:R0:W1:Y:S02]  /*128b0*/  SYNCS.PHASECHK.TRANS64.TRYWAIT P0, [R3+URZ+0x60], R2 ;  /* 0x00006002030075a7 */ /* 0x001064000800017f */
[----:B-1----:R-:W-:Y:S05]  /*128c0*/  @!P0 NANOSLEEP.SYNCS 0x989680 ;  /* 0x009896800000895d */ /* 0x002fea0003900000 */
[----:B------:R-:W1:Y:S02]  /*128d0*/  @!P0 SYNCS.PHASECHK.TRANS64 P0, [R3+URZ+0x60], R2 ;  /* 0x00006002030085a7 */ /* 0x000e64000800007f */
[----:B-1----:R-:W-:Y:S05]  /*128e0*/  @!P0 BRA `(.L_x_2331) ;  /* 0xfffffffc00f08947 */ /* 0x002fea000383ffff */
[----:B------:R-:W-:Y:S05]  /*128f0*/  BRA `(.L_x_2422) ;  /* 0xffffffcc00247947 */ /* 0x000fea000383ffff */
.L_x_2341:
[----:B--2---:R2:W3:Y:S02]  /*12900*/  SYNCS.PHASECHK.TRANS64.TRYWAIT P0, [R3+URZ+0x34840], R2 ;  /* 0x03484002030075a7 */ /* 0x0044e4000800017f */
[----:B---3--:R-:W-:Y:S05]  /*12910*/  @!P0 NANOSLEEP.SYNCS 0x989680 ;  /* 0x009896800000895d */ /* 0x008fea0003900000 */
[----:B------:R-:W3:Y:S02]  /*12920*/  @!P0 SYNCS.PHASECHK.TRANS64 P0, [R3+URZ+0x34840], R2 ;  /* 0x03484002030085a7 */ /* 0x000ee4000800007f */
[----:B---3--:R-:W-:Y:S05]  /*12930*/  @!P0 BRA `(.L_x_2341) ;  /* 0xfffffffc00f08947 */ /* 0x008fea000383ffff */
[----:B------:R-:W-:Y:S05]  /*12940*/  BRA `(.L_x_2423) ;  /* 0xffffffd000a87947 */ /* 0x000fea000383ffff */
.L_x_2348:
[----:B0-----:R0:W1:Y:S02]  /*12950*/  SYNCS.PHASECHK.TRANS64.TRYWAIT P0, [R2+URZ+0x60], R3 ;  /* 0x00006003020075a7 */ /* 0x001064000800017f */
[----:B-1----:R-:W-:Y:S05]  /*12960*/  @!P0 NANOSLEEP.SYNCS 0x989680 ;  /* 0x009896800000895d */ /* 0x002fea0003900000 */
[----:B------:R-:W1:Y:S02]  /*12970*/  @!P0 SYNCS.PHASECHK.TRANS64 P0, [R2+URZ+0x60], R3 ;  /* 0x00006003020085a7 */ /* 0x000e64000800007f */
[----:B-1----:R-:W-:Y:S05]  /*12980*/  @!P0 BRA `(.L_x_2348) ;  /* 0xfffffffc00f08947 */ /* 0x002fea000383ffff */
[----:B------:R-:W-:Y:S05]  /*12990*/  BRA `(.L_x_2424) ;  /* 0xffffffd400b47947 */ /* 0x000fea000383ffff */
.L_x_2357:
[----:B---3--:R3:W4:Y:S02]  /*129a0*/  SYNCS.PHASECHK.TRANS64.TRYWAIT P0, [R2+URZ+0x34840], R3 ;  /* 0x03484003020075a7 */ /* 0x008724000800017f */
[----:B----4-:R-:W-:Y:S05]  /*129b0*/  @!P0 NANOSLEEP.SYNCS 0x989680 ;  /* 0x009896800000895d */ /* 0x010fea0003900000 */
[----:B------:R-:W4:Y:S02]  /*129c0*/  @!P0 SYNCS.PHASECHK.TRANS64 P0, [R2+URZ+0x34840], R3 ;  /* 0x03484003020085a7 */ /* 0x000f24000800007f */
[----:B----4-:R-:W-:Y:S05]  /*129d0*/  @!P0 BRA `(.L_x_2357) ;  /* 0xfffffffc00f08947 */ /* 0x010fea000383ffff */
[----:B------:R-:W-:Y:S05]  /*129e0*/  BRA `(.L_x_2425) ;  /* 0xffffffdc000c7947 */ /* 0x000fea000383ffff */
.L_x_2364:
[----:B0-----:R0:W1:Y:S02]  /*129f0*/  SYNCS.PHASECHK.TRANS64.TRYWAIT P0, [R2+URZ+0x60], R5 ;  /* 0x00006005020075a7 */ /* 0x001064000800017f */
[----:B-1----:R-:W-:Y:S05]  /*12a00*/  @!P0 NANOSLEEP.SYNCS 0x989680 ;  /* 0x009896800000895d */ /* 0x002fea0003900000 */
[----:B------:R-:W1:Y:S02]  /*12a10*/  @!P0 SYNCS.PHASECHK.TRANS64 P0, [R2+URZ+0x60], R5 ;  /* 0x00006005020085a7 */ /* 0x000e64000800007f */
[----:B-1----:R-:W-:Y:S05]  /*12a20*/  @!P0 BRA `(.L_x_2364) ;  /* 0xfffffffc00f08947 */ /* 0x002fea000383ffff */
[----:B------:R-:W-:Y:S05]  /*12a30*/  BRA `(.L_x_2426) ;  /* 0xffffffe000187947 */ /* 0x000fea000383ffff */
.L_x_2375:
[----:B0-----:R0:W2:Y:S02]  /*12a40*/  SYNCS.PHASECHK.TRANS64.TRYWAIT P0, [R0+URZ+0x34860], R3 ;  /* 0x03486003000075a7 */ /* 0x0010a4000800017f */
[----:B--2---:R-:W-:Y:S05]  /*12a50*/  @!P0 NANOSLEEP.SYNCS 0x989680 ;  /* 0x009896800000895d */ /* 0x004fea0003900000 */
[----:B------:R-:W2:Y:S02]  /*12a60*/  @!P0 SYNCS.PHASECHK.TRANS64 P0, [R0+URZ+0x34860], R3 ;  /* 0x03486003000085a7 */ /* 0x000ea4000800007f */
[----:B--2---:R-:W-:Y:S05]  /*12a70*/  @!P0 BRA `(.L_x_2375) ;  /* 0xfffffffc00f08947 */ /* 0x004fea000383ffff */
[----:B------:R-:W-:Y:S05]  /*12a80*/  BRA `(.L_x_2427) ;  /* 0xffffffe4005c7947 */ /* 0x000fea000383ffff */
.L_x_2382:
[----:B------:R-:W-:Y:S01]  /*12a90*/  BSSY B0, `(.L_x_2428) ;  /* 0x0000008000007945 */ /* 0x000fe20003800000 */
[----:B-----5:R-:W-:Y:S02]  /*12aa0*/  IMAD.MOV.U32 R13, RZ, RZ, R2 ;  /* 0x000000ffff0d7224 */ /* 0x020fe400078e0002 */
[----:B------:R-:W-:Y:S02]  /*12ab0*/  IMAD.MOV.U32 R12, RZ, RZ, RZ ;  /* 0x000000ffff0c7224 */ /* 0x000fe400078e00ff */
[----:B------:R-:W-:Y:S02]  /*12ac0*/  IMAD.MOV.U32 R11, RZ, RZ, 0x1f ;  /* 0x0000001fff0b7424 */ /* 0x000fe400078e00ff */
[----:B------:R-:W-:-:S07]  /*12ad0*/  IMAD.MOV.U32 R15, RZ, RZ, -0x1 ;  /* 0xffffffffff0f7424 */ /* 0x000fce00078e00ff */
[----:B-12---:R-:W-:Y:S05]  /*12ae0*/  WARPSYNC.COLLECTIVE R15, `(.L_x_2429) ;  /* 0x000000000f087348 */ /* 0x006fea0003c00000 */
[----:B------:R0:W3:Y:S02]  /*12af0*/  SHFL.IDX P6, R14, R13, R12, R11 ;  /* 0x0000000c0d0e7389 */ /* 0x0000e400000c000b */
[----:B0123--:R-:W-:Y:S01]  /*12b00*/  ENDCOLLECTIVE ;  /* 0x000000000000791b */ /* 0x00ffe20003800000 */
.L_x_2429:
[----:B------:R-:W-:Y:S05]  /*12b10*/  BSYNC B0 ;  /* 0x0000000000007941 */ /* 0x000fea0003800000 */
.L_x_2428:
[----:B------:R-:W-:Y:S05]  /*12b20*/  BRA `(.L_x_2430) ;  /* 0xffffffe800547947 */ /* 0x000fea000383ffff */
.L_x_2385:
[----:B0-----:R0:W1:Y:S02]  /*12b30*/  SYNCS.PHASECHK.TRANS64.TRYWAIT P0, [R0+URZ+0x34820], R3 ;  /* 0x03482003000075a7 */ /* 0x001064000800017f */
[----:B-1----:R-:W-:Y:S05]  /*12b40*/  @!P0 NANOSLEEP.SYNCS 0x989680 ;  /* 0x009896800000895d */ /* 0x002fea0003900000 */
[----:B------:R-:W1:Y:S02]  /*12b50*/  @!P0 SYNCS.PHASECHK.TRANS64 P0, [R0+URZ+0x34820], R3 ;  /* 0x03482003000085a7 */ /* 0x000e64000800007f */
[----:B-1----:R-:W-:Y:S05]  /*12b60*/  @!P0 BRA `(.L_x_2385) ;  /* 0xfffffffc00f08947 */ /* 0x002fea000383ffff */
[----:B------:R-:W-:Y:S05]  /*12b70*/  BRA `(.L_x_2431) ;  /* 0xffffffe800a07947 */ /* 0x000fea000383ffff */
.L_x_2386:
        /* <DEDUP_REMOVED lines=11> */
.L_x_2433:
[----:B------:R-:W-:Y:S05]  /*12c30*/  BSYNC B0 ;  /* 0x0000000000007941 */ /* 0x000fea0003800000 */
.L_x_2432:
[----:B------:R-:W-:Y:S05]  /*12c40*/  BRA `(.L_x_2434) ;  /* 0xffffffe800887947 */ /* 0x000fea000383ffff */
.L_x_2389:
[----:B------:R-:W-:Y:S01]  /*12c50*/  BSSY B1, `(.L_x_2435) ;  /* 0x0000006000017945 */ /* 0x000fe20003800000 */
[----:B------:R-:W-:-:S07]  /*12c60*/  IMAD.MOV.U32 R15, RZ, RZ, -0x1 ;  /* 0xffffffffff0f7424 */ /* 0x000fce00078e00ff */
[----:B01----:R-:W-:Y:S05]  /*12c70*/  WARPSYNC.COLLECTIVE R15, `(.L_x_2436) ;  /* 0x000000000f0c7348 */ /* 0x003fea0003c00000 */
[----:B------:R-:W-:Y:S02]  /*12c80*/  ELECT P6, UR62, PT ;  /* 0x00000000003e782f */ /* 0x000fe400038c0000 */
[----:B------:R-:W-:Y:S01]  /*12c90*/  MOV R14, UR62 ;  /* 0x0000003e000e7c02 */ /* 0x000fe20008000f00 */
[----:B01----:R-:W-:Y:S10]  /*12ca0*/  ENDCOLLECTIVE ;  /* 0x000000000000791b */ /* 0x003ff40003800000 */
.L_x_2436:
[----:B------:R-:W-:Y:S05]  /*12cb0*/  BSYNC B1 ;  /* 0x0000000000017941 */ /* 0x000fea0003800000 */
.L_x_2435:
[----:B------:R-:W-:Y:S05]  /*12cc0*/  BRA `(.L_x_2437) ;  /* 0xffffffe800807947 */ /* 0x000fea000383ffff */
.L_x_2391:
[----:B0-----:R0:W1:Y:S02]  /*12cd0*/  SYNCS.PHASECHK.TRANS64.TRYWAIT P0, [R6+URZ], R5 ;  /* 0x00000005060075a7 */ /* 0x001064000800017f */
[----:B-1----:R-:W-:Y:S05]  /*12ce0*/  @!P0 NANOSLEEP.SYNCS 0x989680 ;  /* 0x009896800000895d */ /* 0x002fea0003900000 */
[----:B------:R-:W1:Y:S02]  /*12cf0*/  @!P0 SYNCS.PHASECHK.TRANS64 P0, [R6+URZ], R5 ;  /* 0x00000005060085a7 */ /* 0x000e64000800007f */
[----:B-1----:R-:W-:Y:S05]  /*12d00*/  @!P0 BRA `(.L_x_2391) ;  /* 0xfffffffc00f08947 */ /* 0x002fea000383ffff */
[----:B------:R-:W-:Y:S05]  /*12d10*/  BRA `(.L_x_2438) ;  /* 0xffffffe800c07947 */ /* 0x000fea000383ffff */
.L_x_2392:
[----:B-1----:R1:W2:Y:S02]  /*12d20*/  SYNCS.PHASECHK.TRANS64.TRYWAIT P0, [R3+URZ], R2 ;  /* 0x00000002030075a7 */ /* 0x0022a4000800017f */
[----:B--2---:R-:W-:Y:S05]  /*12d30*/  @!P0 NANOSLEEP.SYNCS 0x989680 ;  /* 0x009896800000895d */ /* 0x004fea0003900000 */
[----:B------:R-:W2:Y:S02]  /*12d40*/  @!P0 SYNCS.PHASECHK.TRANS64 P0, [R3+URZ], R2 ;  /* 0x00000002030085a7 */ /* 0x000ea4000800007f */
[----:B--2---:R-:W-:Y:S05]  /*12d50*/  @!P0 BRA `(.L_x_2392) ;  /* 0xfffffffc00f08947 */ /* 0x004fea000383ffff */
[----:B------:R-:W-:Y:S05]  /*12d60*/  BRA `(.L_x_2439) ;  /* 0xffffffe800b47947 */ /* 0x000fea000383ffff */
.L_x_2394:
[----:B-1----:R1:W2:Y:S02]  /*12d70*/  SYNCS.PHASECHK.TRANS64.TRYWAIT P0, [R18+URZ], R5 ;  /* 0x00000005120075a7 */ /* 0x0022a4000800017f */
[----:B--2---:R-:W-:Y:S05]  /*12d80*/  @!P0 NANOSLEEP.SYNCS 0x989680 ;  /* 0x009896800000895d */ /* 0x004fea0003900000 */
[----:B------:R-:W2:Y:S02]  /*12d90*/  @!P0 SYNCS.PHASECHK.TRANS64 P0, [R18+URZ], R5 ;  /* 0x00000005120085a7 */ /* 0x000ea4000800007f */
[----:B--2---:R-:W-:Y:S05]  /*12da0*/  @!P0 BRA `(.L_x_2394) ;  /* 0xfffffffc00f08947 */ /* 0x004fea000383ffff */
[----:B------:R-:W-:Y:S05]  /*12db0*/  BRA `(.L_x_2440) ;  /* 0xffffffe800b87947 */ /* 0x000fea000383ffff */
.L_x_2441:
        /* <DEDUP_REMOVED lines=12> */
.L_x_15281:


//--------------------- .text._ZN7cutlass13device_kernelIN5flash11enable_sm90INS1_16FlashAttnFwdSm90INS1_25CollectiveMainloopFwdSm90ILi2EN4cute5tupleIJNS5_1CILi1EEES8_S8_EEENS6_IJNS7_ILi128EEESA_NS7_ILi192EEEEEELi128ENS_6half_tEfNS_4arch4Sm90ELb1ELb0ELb1ELb1ELb0ELb0ELb0ELb1ELb1ELb1ELb0ELb0EEENS1_21CollectiveEpilogueFwdINS6_IJSA_SA_SA_EEES9_SD_SF_Li256ELb1ELb1ELb0ELb0EEENS1_36VarlenDynamicPersistentTileSchedulerILi128ELi128ELi256ELi128ELb0ELb1ELb1ELb1ELb1ELb1EEEEEEEEEvNT_6ParamsE --------------------------
	.section	.text._ZN7cutlass13device_kernelIN5flash11enable_sm90INS1_16FlashAttnFwdSm90INS1_25CollectiveMainloopFwdSm90ILi2EN4cute5tupleIJNS5_1CILi1EEES8_S8_EEENS6_IJNS7_ILi128EEESA_NS7_ILi192EEEEEELi128ENS_6half_tEfNS_4arch4Sm90ELb1ELb0ELb1ELb1ELb0ELb0ELb0ELb1ELb1ELb1ELb0ELb0EEENS1_21CollectiveEpilogueFwdINS6_IJSA_SA_SA_EEES9_SD_SF_Li256ELb1ELb1ELb0ELb0EEENS1_36VarlenDynamicPersistentTileSchedulerILi128ELi128ELi256ELi128ELb0ELb1ELb1ELb1ELb1ELb1EEEEEEEEEvNT_6ParamsE,"ax",@progbits
	.align	128
.text._ZN7cutlass13device_kernelIN5flash11enable_sm90INS1_16FlashAttnFwdSm90INS1_25CollectiveMainloopFwdSm90ILi2EN4cute5tupleIJNS5_1CILi1EEES8_S8_EEENS6_IJNS7_ILi128EEESA_NS7_ILi192EEEEEELi128ENS_6half_tEfNS_4arch4Sm90ELb1ELb0ELb1ELb1ELb0ELb0ELb0ELb1ELb1ELb1ELb0ELb0EEENS1_21CollectiveEpilogueFwdINS6_IJSA_SA_SA_EEES9_SD_SF_Li256ELb1ELb1ELb0ELb0EEENS1_36VarlenDynamicPersistentTileSchedulerILi128ELi128ELi256ELi128ELb0ELb1ELb1ELb1ELb1ELb1EEEEEEEEEvNT_6ParamsE:
        .type           _ZN7cutlass13device_kernelIN5flash11enable_sm90INS1_16FlashAttnFwdSm90INS1_25CollectiveMainloopFwdSm90ILi2EN4cute5tupleIJNS5_1CILi1EEES8_S8_EEENS6_IJNS7_ILi128EEESA_NS7_ILi192EEEEEELi128ENS_6half_tEfNS_4arch4Sm90ELb1ELb0ELb1ELb1ELb0ELb0ELb0ELb1ELb1ELb1ELb0ELb0EEENS1_21CollectiveEpilogueFwdINS6_IJSA_SA_SA_EEES9_SD_SF_Li256ELb1ELb1ELb0ELb0EEENS1_36VarlenDynamicPersistentTileSchedulerILi128ELi128ELi256ELi128ELb0ELb1ELb1ELb1ELb1ELb1EEEEEEEEEvNT_6ParamsE,@function
        .size           _ZN7cutlass13device_kernelIN5flash11enable_sm90INS1_16FlashAttnFwdSm90INS1_25CollectiveMainloopFwdSm90ILi2EN4cute5tupleIJNS5_1CILi1EEES8_S8_EEENS6_IJNS7_ILi128EEESA_NS7_ILi192EEEEEELi128ENS_6half_tEfNS_4arch4Sm90ELb1ELb0ELb1ELb1ELb0ELb0ELb0ELb1ELb1ELb1ELb0ELb0EEENS1_21CollectiveEpilogueFwdINS6_IJSA_SA_SA_EEES9_SD_SF_Li256ELb1ELb1ELb0ELb0EEENS1_36VarlenDynamicPersistentTileSchedulerILi128ELi128ELi256ELi128ELb0ELb1ELb1ELb1ELb1ELb1EEEEEEEEEvNT_6ParamsE,(.L_x_15282 - _ZN7cutlass13device_kernelIN5flash11enable_sm90INS1_16FlashAttnFwdSm90INS1_25CollectiveMainloopFwdSm90ILi2EN4cute5tupleIJNS5_1CILi1EEES8_S8_EEENS6_IJNS7_ILi128EEESA_NS7_ILi192EEEEEELi128ENS_6half_tEfNS_4arch4Sm90ELb1ELb0ELb1ELb1ELb0ELb0ELb0ELb1ELb1ELb1ELb0ELb0EEENS1_21CollectiveEpilogueFwdINS6_IJSA_SA_SA_EEES9_SD_SF_Li256ELb1ELb1ELb0ELb0EEENS1_36VarlenDynamicPersistentTileSchedulerILi128ELi128ELi256ELi128ELb0ELb1ELb1ELb1ELb1ELb1EEEEEEEEEvNT_6ParamsE)
        .other          _ZN7cutlass13device_kernelIN5flash11enable_sm90INS1_16FlashAttnFwdSm90INS1_25CollectiveMainloopFwdSm90ILi2EN4cute5tupleIJNS5_1CILi1EEES8_S8_EEENS6_IJNS7_ILi128EEESA_NS7_ILi192EEEEEELi128ENS_6half_tEfNS_4arch4Sm90ELb1ELb0ELb1ELb1ELb0ELb0ELb0ELb1ELb1ELb1ELb0ELb0EEENS1_21CollectiveEpilogueFwdINS6_IJSA_SA_SA_EEES9_SD_SF_Li256ELb1ELb1ELb0ELb0EEENS1_36VarlenDynamicPersistentTileSchedulerILi128ELi128ELi256ELi128ELb0ELb1ELb1ELb1ELb1ELb1EEEEEEEEEvNT_6ParamsE,@"STO_CUDA_ENTRY STV_DEFAULT"
_ZN7cutlass13device_kernelIN5flash11enable_sm90INS1_16FlashAttnFwdSm90INS1_25CollectiveMainloopFwdSm90ILi2EN4cute5tupleIJNS5_1CILi1EEES8_S8_EEENS6_IJNS7_ILi128EEESA_NS7_ILi192EEEEEELi128ENS_6half_tEfNS_4arch4Sm90ELb1ELb0ELb1ELb1ELb0ELb0ELb0ELb1ELb1ELb1ELb0ELb0EEENS1_21CollectiveEpilogueFwdINS6_IJSA_SA_SA_EEES9_SD_SF_Li256ELb1ELb1ELb0ELb0EEENS1_36VarlenDynamicPersistentTileSchedulerILi128ELi128ELi256ELi128ELb0ELb1ELb1ELb1ELb1ELb1EEEEEEEEEvNT_6ParamsE:
        /* <DEDUP_REMOVED lines=17> */
.L_x_2443:
[----:B------:R-:W-:Y:S05]  /*0110*/  BSYNC B0 ;  /* 0x0000000000007941 */ /* 0x000fea0003800000 */
.L_x_2442:
        /* <DEDUP_REMOVED lines=40> */
.L_x_2444:
        /* <DEDUP_REMOVED lines=22> */
.L_x_2445:
        /* <DEDUP_REMOVED lines=18> */
.L_x_2446:
        /* <DEDUP_REMOVED lines=22> */
.L_x_2447:
        /* <DEDUP_REMOVED lines=22> */
.L_x_2448:
        /* <DEDUP_REMOVED lines=8> */
.L_x_2450:
        /* <DEDUP_REMOVED lines=14> */
[----:B------:R-:W2:Y:S01]  /*0a40*/  LDL.LU R12, [R1+0x54] ;  /* 0x00005400010c7983 */ /* 0x000ea20000300800 */
[----:B------:R-:W1:Y:S02]  /*0a50*/  S2R R0, SR_TID.X ;  /* 0x0000000000007919 */ /* 0x000e640000002100 */
[----:B-1----:R-:W-:-:S05]  /*0a60*/  VIADD R198, R0, 0xffffff80 ;  /* 0xffffff8000c67836 */ /* 0x002fca0000000000 */
[----:B------:R-:W-:-:S04]  /*0a70*/  SHF.R.S32.HI R3, RZ, 0x1f, R198 ;  /* 0x0000001fff037819 */ /* 0x000fc800000114c6 */
[CC--:B------:R-:W-:Y:S02]  /*0a80*/  LEA.HI R0, R3.reuse, R198.reuse, RZ, 0x7 ;  /* 0x000000c603007211 */ /* 0x0c0fe400078f38ff */
[----:B0-----:R-:W-:Y:S02]  /*0a90*/  LEA.HI R2, R3, R198, RZ, 0x4 ;  /* 0x000000c603027211 */ /* 0x001fe400078f20ff */
[----:B------:R-:W-:Y:S02]  /*0aa0*/  LOP3.LUT R5, R0, 0xffffff80, RZ, 0xc0, !PT ;  /* 0xffffff8000057812 */ /* 0x000fe400078ec0ff */
[----:B------:R-:W-:-:S03]  /*0ab0*/  SHF.R.S32.HI R7, RZ, 0x4, R2 ;  /* 0x00000004ff077819 */ /* 0x000fc60000011402 */
[----:B------:R-:W-:Y:S01]  /*0ac0*/  IMAD.IADD R192, R198, 0x1, -R5 ;  /* 0x00000001c6c07824 */ /* 0x000fe200078e0a05 */
[C---:B------:R-:W-:Y:S02]  /*0ad0*/  LOP3.LUT R5, R2.reuse, 0x3fffff0, RZ, 0xc0, !PT ;  /* 0x03fffff002057812 */ /* 0x040fe400078ec0ff */
[----:B------:R-:W-:Y:S02]  /*0ae0*/  LEA.HI R2, R2, R7, RZ, 0x1 ;  /* 0x0000000702027211 */ /* 0x000fe400078f08ff */
[----:B------:R-:W-:Y:S02]  /*0af0*/  SHF.R.S32.HI R9, RZ, 0x1f, R192 ;  /* 0x0000001fff097819 */ /* 0x000fe400000114c0 */
[----:B------:R-:W-:Y:S02]  /*0b00*/  LEA.HI R4, R3, R198, RZ, 0x5 ;  /* 0x000000c603047211 */ /* 0x000fe400078f28ff */
[----:B------:R-:W-:Y:S02]  /*0b10*/  LEA.HI R6, R9, R192, RZ, 0x2 ;  /* 0x000000c009067211 */ /* 0x000fe400078f10ff */
[----:B------:R-:W-:-:S02]  /*0b20*/  LOP3.LUT R2, R2, 0x1ffffffe, RZ, 0xc0, !PT ;  /* 0x1ffffffe02027812 */ /* 0x000fc400078ec0ff */
[-C--:B------:R-:W-:Y:S01]  /*0b30*/  LEA.HI R10, R3, R198.reuse, RZ, 0x2 ;  /* 0x000000c6030a7211 */ /* 0x080fe200078f10ff */
[----:B------:R-:W-:Y:S01]  /*0b40*/  IMAD.SHL.U32 R4, R4, 0x20, RZ ;  /* 0x0000002004047824 */ /* 0x000fe200078e00ff */
[----:B------:R-:W-:Y:S01]  /*0b50*/  SHF.R.S32.HI R8, RZ, 0x2, R6 ;  /* 0x00000002ff087819 */ /* 0x000fe20000011406 */
[----:B------:R-:W-:Y:S01]  /*0b60*/  IMAD.IADD R2, R7, 0x1, -R2 ;  /* 0x0000000107027824 */ /* 0x000fe200078e0a02 */
[----:B------:R-:W-:Y:S02]  /*0b70*/  SHF.R.S32.HI R11, RZ, 0x1f, R6 ;  /* 0x0000001fff0b7819 */ /* 0x000fe40000011406 */
[----:B------:R-:W-:Y:S02]  /*0b80*/  LOP3.LUT R7, R10, 0xfffffffc, RZ, 0xc0, !PT ;  /* 0xfffffffc0a077812 */ /* 0x000fe400078ec0ff */
[----:B------:R-:W-:Y:S02]  /*0b90*/  LEA.HI R3, R3, R198, RZ, 0x3 ;  /* 0x000000c603037211 */ /* 0x000fe400078f18ff */
[----:B------:R-:W-:-:S02]  /*0ba0*/  LEA.HI R11, R11, R8, RZ, 0x3 ;  /* 0x000000080b0b7211 */ /* 0x000fc400078f18ff */
[----:B------:R-:W-:Y:S01]  /*0bb0*/  SHF.R.S32.HI R193, RZ, 0x7, R0 ;  /* 0x00000007ffc17819 */ /* 0x000fe20000011400 */
[----:B------:R-:W-:Y:S01]  /*0bc0*/  IMAD.IADD R5, R198, 0x1, -R5 ;  /* 0x00000001c6057824 */ /* 0x000fe200078e0a05 */
[----:B------:R-:W-:Y:S01]  /*0bd0*/  LOP3.LUT R4, R4, 0xfffffc00, RZ, 0xc0, !PT ;  /* 0xfffffc0004047812 */ /* 0x000fe200078ec0ff */
[----:B------:R-:W-:Y:S01]  /*0be0*/  IMAD.IADD R7, R198, 0x1, -R7 ;  /* 0x00000001c6077824 */ /* 0x000fe200078e0a07 */
[----:B------:R-:W-:Y:S02]  /*0bf0*/  LOP3.LUT R187, R3, 0xfffffff8, RZ, 0xc0, !PT ;  /* 0xfffffff803bb7812 */ /* 0x000fe400078ec0ff */
[----:B------:R-:W-:Y:S02]  /*0c00*/  LOP3.LUT R11, R11, 0xfffffff8, RZ, 0xc0, !PT ;  /* 0xfffffff80b0b7812 */ /* 0x000fe400078ec0ff */
[----:B------:R-:W-:Y:S02]  /*0c10*/  LEA.HI R9, R9, R192, RZ, 0x5 ;  /* 0x000000c009097211 */ /* 0x000fe400078f28ff */
[----:B------:R-:W-:Y:S01]  /*0c20*/  LEA.HI R0, R0, R193, RZ, 0x1 ;  /* 0x000000c100007211 */ /* 0x000fe200078f08ff */
[----:B------:R-:W-:Y:S01]  /*0c30*/  IMAD R5, R5, 0x40, R4 ;  /* 0x0000004005057824 */ /* 0x000fe200078e0204 */
[----:B------:R-:W-:Y:S01]  /*0c40*/  SHF.R.S32.HI R9, RZ, 0x5, R9 ;  /* 0x00000005ff097819 */ /* 0x000fe20000011409 */
[----:B------:R-:W-:Y:S01]  /*0c50*/  IMAD.IADD R187, R198, 0x1, -R187 ;  /* 0x00000001c6bb7824 */ /* 0x000fe200078e0abb */
[----:B------:R-:W-:Y:S01]  /*0c60*/  LEA.HI R4, R7, R7, RZ, 0x1 ;  /* 0x0000000707047211 */ /* 0x000fe200078f08ff */
[----:B------:R-:W-:Y:S01]  /*0c70*/  IMAD.IADD R8, R8, 0x1, -R11 ;  /* 0x0000000108087824 */ /* 0x000fe200078e0a0b */
[----:B------:R-:W-:Y:S01]  /*0c80*/  LOP3.LUT R0, R0, 0x3fffffe, RZ, 0xc0, !PT ;  /* 0x03fffffe00007812 */ /* 0x000fe200078ec0ff */
[----:B------:R-:W-:Y:S01]  /*0c90*/  IMAD.SHL.U32 R22, R187, 0x8, RZ ;  /* 0x00000008bb167824 */ /* 0x000fe200078e00ff */
[----:B------:R-:W-:Y:S01]  /*0ca0*/  LOP3.LUT R4, R4, 0x1ffffffe, RZ, 0xc0, !PT ;  /* 0x1ffffffe04047812 */ /* 0x000fe200078ec0ff */
[----:B------:R-:W-:-:S02]  /*0cb0*/  IMAD R9, R9, 0x10, R8 ;  /* 0x0000001009097824 */ /* 0x000fc400078e0208 */
[----:B------:R-:W-:Y:S01]  /*0cc0*/  IMAD.IADD R0, R193, 0x1, -R0 ;  /* 0x00000001c1007824 */ /* 0x000fe200078e0a00 */
[----:B------:R-:W-:Y:S01]  /*0cd0*/  LOP3.LUT R23, R6, 0x7ffffffc, RZ, 0xc0, !PT ;  /* 0x7ffffffc06177812 */ /* 0x000fe200078ec0ff */
[----:B------:R-:W-:Y:S02]  /*0ce0*/  VIADD R186, R22, 0x40 ;  /* 0x0000004016ba7836 */ /* 0x000fe40000000000 */
[----:B------:R-:W-:Y:S02]  /*0cf0*/  IMAD.IADD R7, R7, 0x1, -R4 ;  /* 0x0000000107077824 */ /* 0x000fe400078e0a04 */
[----:B------:R-:W-:Y:S01]  /*0d00*/  IMAD R194, R0, 0x40, R9 ;  /* 0x0000004000c27824 */ /* 0x000fe200078e0209 */
[----:B------:R-:W-:Y:S01]  /*0d10*/  MOV R191, RZ ;  /* 0x000000ff00bf7202 */ /* 0x000fe20000000f00 */
[----:B------:R-:W-:Y:S01]  /*0d20*/  IMAD R195, R2, 0x8, R5 ;  /* 0x0000000802c37824 */ /* 0x000fe200078e0205 */
[----:B------:R-:W-:Y:S01]  /*0d30*/  SHF.R.S32.HI R190, RZ, 0x3, R3 ;  /* 0x00000003ffbe7819 */ /* 0x000fe20000011403 */
[----:B------:R-:W-:Y:S01]  /*0d40*/  IMAD.IADD R23, R192, 0x1, -R23 ;  /* 0x00000001c0177824 */ /* 0x000fe200078e0a17 */
[----:B------:R-:W-:Y:S01]  /*0d50*/  SHF.R.S32.HI R197, RZ, 0x1f, R22 ;  /* 0x0000001fffc57819 */ /* 0x000fe20000011416 */
[----:B------:R-:W-:Y:S01]  /*0d60*/  IMAD R184, R7, 0x8, R194 ;  /* 0x0000000807b87824 */ /* 0x000fe200078e02c2 */
[----:B------:R-:W-:Y:S01]  /*0d70*/  SHF.R.S32.HI R196, RZ, 0x1f, R186 ;  /* 0x0000001fffc47819 */ /* 0x000fe200000114ba */
[----:B------:R-:W-:Y:S01]  /*0d80*/  UMOV UR38, URZ ;  /* 0x0000003f00267c82 */ /* 0x000fe20008000000 */
[----:B------:R-:W-:Y:S01]  /*0d90*/  UMOV UR36, URZ ;  /* 0x0000003f00247c82 */ /* 0x000fe20008000000 */
[----:B--2---:R-:W-:-:S07]  /*0da0*/  LOP3.LUT R19, R12, 0x1, RZ, 0xfc, !PT ;  /* 0x000000010c137812 */ /* 0x004fce00078efcff */
.L_x_2504:
[----:B0--3--:R-:W0:Y:S01]  /*0db0*/  LDC.64 R2, c[0x0][0xc88] ;  /* 0x00032200ff027b82 */ /* 0x009e220000000a00 */
[----:B------:R-:W-:Y:S01]  /*0dc0*/  ULDC.64 UR4, c[0x0][0xa28] ;  /* 0x00028a0000047ab9 */ /* 0x000fe20000000a00 */
[----:B------:R-:W-:Y:S01]  /*0dd0*/  ULDC.64 UR6, c[0x0][0xa18] ;  /* 0x0002860000067ab9 */ /* 0x000fe20000000a00 */
[----:B------:R-:W-:Y:S01]  /*0de0*/  IMAD.MOV.U32 R7, RZ, RZ, RZ ;  /* 0x000000ffff077224 */ /* 0x000fe200078e00ff */
[----:B------:R-:W-:Y:S01]  /*0df0*/  ULDC.64 UR8, c[0x0][0xa20] ;  /* 0x0002880000087ab9 */ /* 0x000fe20000000a00 */
[----:B0-----:R-:W-:-:S05]  /*0e00*/  IMAD.WIDE R2, R47, 0x4, R2 ;  /* 0x000000042f027825 */ /* 0x001fca00078e0202 */
[----:B--2---:R-:W2:Y:S01]  /*0e10*/  LDG.E R185, desc[UR56][R2.64] ;  /* 0x0000003802b97981 */ /* 0x004ea2000c1e1900 */
[----:B------:R-:W-:Y:S02]  /*0e20*/  ISETP.NE.U32.AND P0, PT, RZ, UR4, PT ;  /* 0x00000004ff007c0c */ /* 0x000fe4000bf05070 */
[----:B------:R-:W-:Y:S02]  /*0e30*/  ISETP.NE.U32.AND P1, PT, RZ, UR6, PT ;  /* 0x00000006ff007c0c */ /* 0x000fe4000bf25070 */
[----:B------:R-:W-:Y:S02]  /*0e40*/  ISETP.NE.AND.EX P0, PT, RZ, UR5, PT, P0 ;  /* 0x00000005ff007c0c */ /* 0x000fe4000bf05300 */
[----:B------:R-:W-:Y:S02]  /*0e50*/  ISETP.NE.AND.EX P1, PT, RZ, UR7, PT, P1 ;  /* 0x00000007ff007c0c */ /* 0x000fe4000bf25310 */
[----:B--2---:R-:W-:-:S09]  /*0e60*/  SHF.R.S32.HI R189, RZ, 0x1f, R185 ;  /* 0x0000001fffbd7819 */ /* 0x004fd200000114b9 */
[----:B------:R-:W-:Y:S01]  /*0e70*/  @P0 LEA R4, P2, R185, UR4, 0x2 ;  /* 0x00000004b9040c11 */ /* 0x000fe2000f8410ff */
[----:B------:R-:W-:-:S03]  /*0e80*/  ULDC UR4, c[0x0][0x288] ;  /* 0x0000a20000047ab9 */ /* 0x000fc60000000800 */
[C-C-:B------:R-:W-:Y:S02]  /*0e90*/  @P0 LEA.HI.X R5, R185.reuse, UR5, R189.reuse, 0x2, P2 ;  /* 0x00000005b9050c11 */ /* 0x140fe400090f14bd */
[C---:B------:R-:W-:Y:S01]  /*0ea0*/  @P1 LEA R2, P2, R185.reuse, UR6, 0x2 ;  /* 0x00000006b9021c11 */ /* 0x040fe2000f8410ff */
[----:B------:R-:W-:Y:S01]  /*0eb0*/  IMAD.U32 R17, RZ, RZ, UR4 ;  /* 0x00000004ff117e24 */ /* 0x000fe2000f8e00ff */
[----:B------:R-:W-:Y:S01]  /*0ec0*/  ULDC.64 UR4, c[0x0][0x418] ;  /* 0x0001060000047ab9 */ /* 0x000fe20000000a00 */
[----:B------:R0:W5:Y:S01]  /*0ed0*/  @P0 LDG.E R7, desc[UR56][R4.64] ;  /* 0x0000003804070981 */ /* 0x000162000c1e1900 */
[----:B------:R-:W-:-:S05]  /*0ee0*/  @P1 LEA.HI.X R3, R185, UR7, R189, 0x2, P2 ;  /* 0x00000007b9031c11 */ /* 0x000fca00090f14bd */
[----:B------:R0:W5:Y:S01]  /*0ef0*/  @P1 LDG.E R17, desc[UR56][R2.64] ;  /* 0x0000003802111981 */ /* 0x000162000c1e1900 */
[----:B------:R-:W-:Y:S01]  /*0f00*/  UISETP.NE.U32.AND UP0, UPT, UR4, URZ, UPT ;  /* 0x0000003f0400728c */ /* 0x000fe2000bf05070 */
[----:B------:R-:W-:Y:S02]  /*0f10*/  ISETP.NE.U32.AND P2, PT, RZ, UR8, PT ;  /* 0x00000008ff007c0c */ /* 0x000fe4000bf45070 */
[----:B------:R-:W-:Y:S01]  /*0f20*/  ULDC UR4, c[0x0][0x424] ;  /* 0x0001090000047ab9 */ /* 0x000fe20000000800 */
[----:B------:R-:W-:Y:S01]  /*0f30*/  UISETP.NE.AND.EX UP0, UPT, UR5, URZ, UPT, UP0 ;  /* 0x0000003f0500728c */ /* 0x000fe2000bf05300 */
[----:B------:R-:W-:Y:S02]  /*0f40*/  ISETP.NE.AND.EX P2, PT, RZ, UR9, PT, P2 ;  /* 0x00000009ff007c0c */ /* 0x000fe4000bf45320 */
[----:B------:R-:W-:Y:S01]  /*0f50*/  ULDC UR5, c[0x0][0x2f0] ;  /* 0x0000bc0000057ab9 */ /* 0x000fe20000000800 */
[----:B------:R-:W-:-:S04]  /*0f60*/  USEL UR4, UR4, 0x1, UP0 ;  /* 0x0000000104047887 */ /* 0x000fc80008000000 */
[----:B------:R-:W-:Y:S01]  /*0f70*/  UIMAD UR4, UR4, UR5, URZ ;  /* 0x00000005040472a4 */ /* 0x000fe2000f8e023f */
[----:B0---4-:R-:W-:Y:S11]  /*0f80*/  @P1 BRA `(.L_x_2451) ;  /* 0x0000000000241947 */ /* 0x011ff60003800000 */
        /* <DEDUP_REMOVED lines=8> */
[----:B--2---:R-:W-:-:S07]  /*1010*/  IMAD.IADD R17, R0, 0x1, -R17 ;  /* 0x0000000100117824 */ /* 0x004fce00078e0a11 */
.L_x_2451:
[----:B------:R-:W-:Y:S02]  /*1020*/  IMAD.U32 R16, RZ, RZ, UR4 ;  /* 0x00000004ff107e24 */ /* 0x000fe4000f8e00ff */
[----:B------:R-:W-:Y:S01]  /*1030*/  IMAD.MOV.U32 R188, RZ, RZ, R46 ;  /* 0x000000ffffbc7224 */ /* 0x000fe200078e002e */
[----:B------:R-:W-:Y:S06]  /*1040*/  @!P2 BRA `(.L_x_2452) ;  /* 0x000000000010a947 */ /* 0x000fec0003800000 */
[----:B------:R-:W-:-:S04]  /*1050*/  LEA R2, P0, R185, UR8, 0x2 ;  /* 0x00000008b9027c11 */ /* 0x000fc8000f8010ff */
[----:B------:R-:W-:-:S05]  /*1060*/  LEA.HI.X R3, R185, UR9, R189, 0x2, P0 ;  /* 0x00000009b9037c11 */ /* 0x000fca00080f14bd */
[----:B------:R0:W5:Y:S01]  /*1070*/  LDG.E R16, desc[UR56][R2.64] ;  /* 0x0000003802107981 */ /* 0x000162000c1e1900 */
[----:B------:R-:W-:Y:S05]  /*1080*/  BRA `(.L_x_2453) ;  /* 0x0000000000247947 */ /* 0x000fea0003800000 */
.L_x_2452:
[----:B------:R-:W-:Y:S02]  /*1090*/  ULDC.64 UR4, c[0x0][0xa08] ;  /* 0x0002820000047ab9 */ /* 0x000fe40000000a00 */
[----:B------:R-:W-:-:S04]  /*10a0*/  ISETP.NE.U32.AND P0, PT, RZ, UR4, PT ;  /* 0x00000004ff007c0c */ /* 0x000fc8000bf05070 */
[----:B------:R-:W-:-:S13]  /*10b0*/  ISETP.NE.AND.EX P0, PT, RZ, UR5, PT, P0 ;  /* 0x00000005ff007c0c */ /* 0x000fda000bf05300 */
[----:B------:R-:W-:Y:S05]  /*10c0*/  @!P0 BRA `(.L_x_2453) ;  /* 0x0000000000148947 */ /* 0x000fea0003800000 */
[----:B------:R-:W0:Y:S02]  /*10d0*/  LDC.64 R2, c[0x0][0xa08] ;  /* 0x00028200ff027b82 */ /* 0x000e240000000a00 */
[----:B0-----:R-:W-:-:S05]  /*10e0*/  IMAD.WIDE R2, R185, 0x4, R2 ;  /* 0x00000004b9027825 */ /* 0x001fca00078e0202 */
[----:B------:R-:W2:Y:S04]  /*10f0*/  LDG.E R16, desc[UR56][R2.64] ;  /* 0x0000003802107981 */ /* 0x000ea8000c1e1900 */
[----:B------:R-:W2:Y:S02]  /*1100*/  LDG.E R5, desc[UR56][R2.64+0x4] ;  /* 0x0000043802057981 */ /* 0x000ea4000c1e1900 */
[----:B--2---:R-:W-:-:S07]  /*1110*/  IMAD.IADD R16, R5, 0x1, -R16 ;  /* 0x0000000105107824 */ /* 0x004fce00078e0a10 */
.L_x_2453:
[----:B------:R-:W1:Y:S01]  /*1120*/  LDC R0, c[0x0][0x448] ;  /* 0x00011200ff007b82 */ /* 0x000e620000000800 */
[----:B------:R-:W-:Y:S01]  /*1130*/  IMAD.SHL.U32 R18, R45, 0x80, RZ ;  /* 0x000000802d127824 */ /* 0x000fe200078e00ff */
[----:B------:R-:W-:Y:S01]  /*1140*/  CS2R R86, SRZ ;  /* 0x0000000000567805 */ /* 0x000fe2000001ff00 */
[----:B-----5:R-:W-:Y:S01]  /*1150*/  IMAD.IADD R16, R16, 0x1, -R7 ;  /* 0x0000000110107824 */ /* 0x020fe200078e0a07 */
        /* <DEDUP_REMOVED lines=20> */
[----:B-1----:R-:W-:Y:S01]  /*12a0*/  ISETP.NE.AND P0, PT, R0, 0x1, PT ;  /* 0x000000010000780c */ /* 0x002fe20003f05270 */
[----:B------:R-:W-:Y:S01]  /*12b0*/  VIADD R0, R18, 0x7f ;  /* 0x0000007f12007836 */ /* 0x000fe20000000000 */
[----:B------:R-:W-:-:S02]  /*12c0*/  CS2R R32, SRZ ;  /* 0x0000000000207805 */ /* 0x000fc4000001ff00 */
[----:B------:R-:W-:Y:S02]  /*12d0*/  CS2R R42, SRZ ;  /* 0x00000000002a7805 */ /* 0x000fe4000001ff00 */
[----:B------:R-:W-:Y:S02]  /*12e0*/  CS2R R40, SRZ ;  /* 0x0000000000287805 */ /* 0x000fe4000001ff00 */
[----:B------:R-:W-:Y:S02]  /*12f0*/  CS2R R38, SRZ ;  /* 0x0000000000267805 */ /* 0x000fe4000001ff00 */
[----:B------:R-:W-:Y:S02]  /*1300*/  CS2R R36, SRZ ;  /* 0x0000000000247805 */ /* 0x000fe4000001ff00 */
[----:B------:R-:W-:Y:S02]  /*1310*/  CS2R R34, SRZ ;  /* 0x0000000000227805 */ /* 0x000fe4000001ff00 */
[----:B------:R-:W-:-:S02]  /*1320*/  MOV R89, RZ ;  /* 0x000000ff00597202 */ /* 0x000fc40000000f00 */
[----:B------:R-:W-:Y:S02]  /*1330*/  CS2R R90, SRZ ;  /* 0x00000000005a7805 */ /* 0x000fe4000001ff00 */
[----:B------:R-:W-:Y:S01]  /*1340*/  CS2R R6, SRZ ;  /* 0x0000000000067805 */ /* 0x000fe2000001ff00 */
[----:B------:R-:W-:Y:S01]  /*1350*/  IMAD.MOV.U32 R30, RZ, RZ, RZ ;  /* 0x000000ffff1e7224 */ /* 0x000fe200078e00ff */
[----:B0-----:R-:W0:Y:S01]  /*1360*/  @P0 LDC R3, c[0x0][0x44c] ;  /* 0x00011300ff030b82 */ /* 0x001e220000000800 */
[----:B------:R-:W-:Y:S02]  /*1370*/  IMAD.MOV.U32 R8, RZ, RZ, RZ ;  /* 0x000000ffff087224 */ /* 0x000fe400078e00ff */
[----:B------:R-:W-:Y:S02]  /*1380*/  IMAD.MOV.U32 R93, RZ, RZ, RZ ;  /* 0x000000ffff5d7224 */ /* 0x000fe400078e00ff */
[----:B------:R-:W-:Y:S02]  /*1390*/  IMAD.MOV.U32 R10, RZ, RZ, RZ ;  /* 0x000000ffff0a7224 */ /* 0x000fe400078e00ff */
[----:B------:R-:W-:Y:S01]  /*13a0*/  IMAD.MOV.U32 R95, RZ, RZ, RZ ;  /* 0x000000ffff5f7224 */ /* 0x000fe200078e00ff */
[----:B------:R-:W1:Y:S01]  /*13b0*/  @P0 LDC R5, c[0x0][0x450] ;  /* 0x00011400ff050b82 */ /* 0x000e620000000800 */
[----:B0-----:R-:W-:Y:S01]  /*13c0*/  @P0 IMAD.HI.U32 R2, R0, R3, RZ ;  /* 0x0000000300020227 */ /* 0x001fe200078e00ff */
[----:B------:R-:W-:-:S04]  /*13d0*/  IADD3 R3, R16, 0x80, -R17 ;  /* 0x0000008010037810 */ /* 0x000fc80007ffe811 */
[----:B-1----:R-:W-:Y:S01]  /*13e0*/  @P0 SHF.R.U32.HI R0, RZ, R5, R2 ;  /* 0x00000005ff000219 */ /* 0x002fe20000011602 */
[----:B------:R-:W-:Y:S01]  /*13f0*/  VIADD R2, R16, 0x7f ;  /* 0x0000007f10027836 */ /* 0x000fe20000000000 */
[----:B------:R-:W-:-:S03]  /*1400*/  PLOP3.LUT P0, PT, PT, PT, PT, 0x80, 0x0 ;  /* 0x000000000000781c */ /* 0x000fc60003f0f070 */
[----:B------:R-:W-:Y:S01]  /*1410*/  IMAD.IADD R0, R3, 0x1, R0 ;  /* 0x0000000103007824 */ /* 0x000fe200078e0200 */
[----:B------:R-:W-:-:S04]  /*1420*/  SHF.R.S32.HI R3, RZ, 0x1f, R2 ;  /* 0x0000001fff037819 */ /* 0x000fc80000011402 */
[----:B------:R-:W-:Y:S02]  /*1430*/  SHF.R.S32.HI R5, RZ, 0x1f, R0 ;  /* 0x0000001fff057819 */ /* 0x000fe40000011400 */
[----:B------:R-:W-:Y:S01]  /*1440*/  LEA.HI R3, R3, R2, RZ, 0x7 ;  /* 0x0000000203037211 */ /* 0x000fe200078f38ff */
[----:B------:R-:W-:Y:S01]  /*1450*/  IMAD.MOV.U32 R2, RZ, RZ, RZ ;  /* 0x000000ffff027224 */ /* 0x000fe200078e00ff */
[----:B------:R-:W-:Y:S01]  /*1460*/  LEA.HI R5, R5, R0, RZ, 0x7 ;  /* 0x0000000005057211 */ /* 0x000fe200078f38ff */
[----:B------:R-:W-:Y:S01]  /*1470*/  IMAD.MOV.U32 R0, RZ, RZ, RZ ;  /* 0x000000ffff007224 */ /* 0x000fe200078e00ff */
[----:B------:R-:W-:Y:S02]  /*1480*/  SHF.R.S32.HI R3, RZ, 0x7, R3 ;  /* 0x00000007ff037819 */ /* 0x000fe40000011403 */
[----:B------:R-:W-:-:S04]  /*1490*/  SHF.R.S32.HI R88, RZ, 0x7, R5 ;  /* 0x00000007ff587819 */ /* 0x000fc80000011405 */
[----:B------:R-:W-:-:S04]  /*14a0*/  VIMNMX R88, R3, R88, PT ;  /* 0x0000005803587248 */ /* 0x000fc80003fe0100 */
[----:B------:R-:W-:-:S13]  /*14b0*/  ISETP.GE.AND P1, PT, R88, 0x1, PT ;  /* 0x000000015800780c */ /* 0x000fda0003f26270 */
[----:B------:R-:W-:Y:S05]  /*14c0*/  @!P1 BRA `(.L_x_2454) ;  /* 0x0000009800189947 */ /* 0x000fea0003800000 */
        /* <DEDUP_REMOVED lines=31> */
.L_x_2455:
[----:B------:R-:W-:Y:S02]  /*16c0*/  LEA.HI R0, R191, R191, RZ, 0x1 ;  /* 0x000000bfbf007211 */ /* 0x000fe400078f08ff */
[----:B------:R-:W-:Y:S02]  /*16d0*/  ISETP.NE.AND P0, PT, R19, 0x3, PT ;  /* 0x000000031300780c */ /* 0x000fe40003f05270 */
[----:B------:R-:W-:-:S05]  /*16e0*/  LOP3.LUT R0, R0, 0xfffffffe, RZ, 0xc0, !PT ;  /* 0xfffffffe00007812 */ /* 0x000fca00078ec0ff */
[----:B------:R-:W-:-:S05]  /*16f0*/  IMAD.IADD R0, R191, 0x1, -R0 ;  /* 0x00000001bf007824 */ /* 0x000fca00078e0a00 */
[----:B------:R-:W-:-:S04]  /*1700*/  SHF.L.U32 R0, R0, 0x1f, RZ ;  /* 0x0000001f00007819 */ /* 0x000fc800000006ff */
[----:B------:R-:W0:Y:S02]  /*1710*/  SYNCS.PHASECHK.TRANS64.TRYWAIT P1, [UR37+0x34800], R0 ;  /* 0x03480000ff0075a7 */ /* 0x000e240008020165 */
[----:B0-----:R-:W-:Y:S05]  /*1720*/  @!P1 BRA `(.L_x_2456) ;  /* 0x0000011800dc9947 */ /* 0x001fea0003800000 */
.L_x_2629:
[----:B------:R-:W-:Y:S05]  /*1730*/  @!P0 BRA `(.L_x_2457) ;  /* 0x0000000000048947 */ /* 0x000fea0003800000 */
[----:B------:R-:W-:Y:S01]  /*1740*/  BPT.TRAP 0x1 ;  /* 0x000000040000795c */ /* 0x000fe20000300000 */
.L_x_2457:
[----:B0-----:R-:W-:Y:S01]  /*1750*/  IMAD.U32 R0, RZ, RZ, UR36 ;  /* 0x00000024ff007e24 */ /* 0x001fe2000f8e00ff */
[----:B------:R-:W-:-:S04]  /*1760*/  MOV R3, UR38 ;  /* 0x0000002600037c02 */ /* 0x000fc80008000f00 */
[----:B------:R-:W-:Y:S02]  /*1770*/  LEA R0, R0, UR37, 0x3 ;  /* 0x0000002500007c11 */ /* 0x000fe4000f8e18ff */
[----:B------:R-:W-:-:S04]  /*1780*/  SHF.L.U32 R3, R3, 0x1f, RZ ;  /* 0x0000001f03037819 */ /* 0x000fc800000006ff */
[----:B------:R0:W1:Y:S01]  /*1790*/  SYNCS.PHASECHK.TRANS64.TRYWAIT P2, [R0+URZ+0x34830], R3 ;  /* 0x03483003000075a7 */ /* 0x000062000804017f */
[----:B------:R-:W-:Y:S05]  /*17a0*/  @!P0 BRA `(.L_x_2458) ;  /* 0x0000000000048947 */ /* 0x000fea0003800000 */
[----:B------:R-:W-:Y:S01]  /*17b0*/  BPT.TRAP 0x1 ;  /* 0x000000040000795c */ /* 0x000fe20000300000 */
.L_x_2458:
[----:B------:R-:W2:Y:S02]  /*17c0*/  S2R R2, SR_TID.X ;  /* 0x0000000000027919 */ /* 0x000ea40000002100 */
[----:B--2---:R-:W-:Y:S01]  /*17d0*/  LOP3.LUT P1, RZ, R2, 0x7f, RZ, 0xc0, !PT ;  /* 0x0000007f02ff7812 */ /* 0x004fe2000782c0ff */
[----:B-1----:R-:W-:-:S12]  /*17e0*/  @P2 BRA `(.L_x_2459) ;  /* 0x0000000000082947 */ /* 0x002fd80003800000 */
[----:B------:R-:W1:Y:S02]  /*17f0*/  SYNCS.PHASECHK.TRANS64.TRYWAIT P2, [R0+URZ+0x34830], R3 ;  /* 0x03483003000075a7 */ /* 0x000e64000804017f */
[----:B-1----:R-:W-:Y:S05]  /*1800*/  @!P2 BRA `(.L_x_2460) ;  /* 0x0000011800bca947 */ /* 0x002fea0003800000 */
.L_x_2459:
[----:B------:R-:W-:Y:S05]  /*1810*/  WARPSYNC.ALL ;  /* 0x0000000000007948 */ /* 0x000fea0003800000 */
[----:B------:R-:W-:Y:S01]  /*1820*/  UIADD3 UR4, UR37, 0x1c400, URZ ;  /* 0x0001c40025047890 */ /* 0x000fe2000fffe03f */
[----:B------:R-:W-:Y:S01]  /*1830*/  WARPGROUP.ARRIVE ;  /* 0x00000000000079c5 */ /* 0x000fe20000000000 */
[----:B------:R-:W-:Y:S01]  /*1840*/  ULOP3.LUT UR52, UR52, 0x10000, URZ, 0xfc, !UPT ;  /* 0x0001000034347892 */ /* 0x000fe2000f8efc3f */
[----:B------:R-:W2:Y:S01]  /*1850*/  LDC R5, c[0x0][0x448] ;  /* 0x00011200ff057b82 */ /* 0x000ea20000000800 */
[----:B------:R-:W-:Y:S01]  /*1860*/  USHF.R.U32.HI UR4, URZ, 0x4, UR4 ;  /* 0x000000043f047899 */ /* 0x000fe20008011604 */
[----:B01----:R-:W-:Y:S01]  /*1870*/  @!P1 VIADD R0, R0, 0x34840 ;  /* 0x0003484000009836 */ /* 0x003fe20000000000 */
[----:B------:R-:W-:Y:S01]  /*1880*/  UMOV UR53, 0x40000040 ;  /* 0x4000004000357882 */ /* 0x000fe20000000000 */
[----:B------:R-:W-:Y:S01]  /*1890*/  UMOV UR55, 0x40000040 ;  /* 0x4000004000377882 */ /* 0x000fe20000000000 */
[----:B------:R-:W-:Y:S01]  /*18a0*/  ULOP3.LUT UR4, UR4, 0x3fff, URZ, 0xc0, !UPT ;  /* 0x00003fff04047892 */ /* 0x000fe2000f8ec03f */
[----:B------:R-:W-:Y:S01]  /*18b0*/  CS2R R150, SRZ ;  /* 0x0000000000967805 */ /* 0x000fe2000001ff00 */
[----:B------:R-:W-:Y:S01]  /*18c0*/  UMOV UR5, 0x40000040 ;  /* 0x4000004000057882 */ /* 0x000fe20000000000 */
[----:B------:R-:W-:Y:S01]  /*18d0*/  UMOV UR7, 0x40000040 ;  /* 0x4000004000077882 */ /* 0x000fe20000000000 */
[----:B------:R-:W-:Y:S01]  /*18e0*/  ULOP3.LUT UR39, UR4, 0x10000, URZ, 0xfc, !UPT ;  /* 0x0001000004277892 */ /* 0x000fe2000f8efc3f */
[----:B------:R-:W-:Y:S01]  /*18f0*/  @!P1 PRMT R0, RZ, 0x654, R0 ;  /* 0x00000654ff009816 */ /* 0x000fe20000000000 */
[----:B------:R-:W-:Y:S01]  /*1900*/  UIADD3 UR4, UR52, 0x2, URZ ;  /* 0x0000000234047890 */ /* 0x000fe2000fffe03f */
[----:B------:R-:W-:Y:S01]  /*1910*/  CS2R R148, SRZ ;  /* 0x0000000000947805 */ /* 0x000fe2000001ff00 */
[----:B------:R-:W-:Y:S01]  /*1920*/  UIMAD UR54, UR36, 0xc00, UR39 ;  /* 0x00000c00243678a4 */ /* 0x000fe2000f8e0227 */
[----:B------:R-:W-:Y:S01]  /*1930*/  CS2R R146, SRZ ;  /* 0x0000000000927805 */ /* 0x000fe2000001ff00 */
[----:B------:R-:W-:Y:S01]  /*1940*/  UIADD3 UR8, UR52, 0x4, URZ ;  /* 0x0000000434087890 */ /* 0x000fe2000fffe03f */
[----:B------:R-:W-:Y:S01]  /*1950*/  CS2R R144, SRZ ;  /* 0x0000000000907805 */ /* 0x000fe2000001ff00 */
[----:B------:R-:W-:Y:S01]  /*1960*/  UIADD3 UR6, UR54, 0x2, URZ ;  /* 0x0000000236067890 */ /* 0x000fe2000fffe03f */
[----:B------:R-:W-:Y:S01]  /*1970*/  CS2R R142, SRZ ;  /* 0x00000000008e7805 */ /* 0x000fe2000001ff00 */
[----:B------:R-:W-:Y:S01]  /*1980*/  UIADD3 UR10, UR54, 0x4, URZ ;  /* 0x00000004360a7890 */ /* 0x000fe2000fffe03f */
[----:B------:R-:W-:Y:S01]  /*1990*/  CS2R R140, SRZ ;  /* 0x00000000008c7805 */ /* 0x000fe2000001ff00 */
[----:B------:R-:W-:Y:S01]  /*19a0*/  UMOV UR9, 0x40000040 ;  /* 0x4000004000097882 */ /* 0x000fe20000000000 */
[----:B------:R-:W-:Y:S01]  /*19b0*/  HGMMA.64x128x16.F32 R24, gdesc[UR52], RZ, !UPT, gsb0 ;  /* 0x01e00000341879f0 */ /* 0x000fe2000c0008ff */
[----:B------:R-:W-:Y:S01]  /*19c0*/  UMOV UR11, 0x40000040 ;  /* 0x40000040000b7882 */ /* 0x000fe20000000000 */
[----:B------:R-:W-:Y:S01]  /*19d0*/  UIADD3 UR12, UR52, 0x6, URZ ;  /* 0x00000006340c7890 */ /* 0x000fe2000fffe03f */
[----:B--2---:R-:W-:Y:S01]  /*19e0*/  ISETP.NE.AND P2, PT, R5, 0x1, PT ;  /* 0x000000010500780c */ /* 0x004fe20003f45270 */
[----:B------:R-:W-:Y:S01]  /*19f0*/  UIADD3 UR14, UR54, 0x6, URZ ;  /* 0x00000006360e7890 */ /* 0x000fe2000fffe03f */
[----:B------:R-:W-:Y:S01]  /*1a00*/  IMAD.IADD R5, R184, 0x1, R18 ;  /* 0x00000001b8057824 */ /* 0x000fe200078e0212 */
        /* <DEDUP_REMOVED lines=11> */
[----:B------:R-:W0:Y:S01]  /*1ac0*/  @P2 LDC R6, c[0x0][0x44c] ;  /* 0x00011300ff062b82 */ /* 0x000e220000000800 */
        /* <DEDUP_REMOVED lines=22> */
[----:B0-----:R-:W-:Y:S01]  /*1c30*/  @P2 IMAD.HI.U32 R6, R5, R6, RZ ;  /* 0x0000000605062227 */ /* 0x001fe200078e00ff */
        /* <DEDUP_REMOVED lines=10> */
[----:B------:R-:W-:-:S02]  /*1ce0*/  WARPGROUP.DEPBAR.LE gsb0, 0x0 ;  /* 0x00008000000079c5 */ /* 0x000fc40000010000 */
[----:B------:R-:W-:-:S06]  /*1cf0*/  WARPGROUP.ARRIVE ;  /* 0x00000000000079c5 */ /* 0x000fcc0000000000 */
[----:B------:R-:W-:Y:S01]  /*1d00*/  HGMMA.64x128x16.F32 R24, gdesc[UR4], R24, gsb0 ;  /* 0x01e00000041879f0 */ /* 0x000fe20008000818 */
[----:B------:R-:W-:Y:S01]  /*1d10*/  ULDC UR6, c[0x0][0x9d8] ;  /* 0x0002760000067ab9 */ /* 0x000fe20000000800 */
[----:B------:R-:W-:Y:S01]  /*1d20*/  ULDC UR7, c[0x0][0x988] ;  /* 0x0002620000077ab9 */ /* 0x000fe20000000800 */
        /* <DEDUP_REMOVED lines=35> */
[----:B------:R0:W-:Y:S01]  /*1f60*/  MUFU.TANH R32, R27 ;  /* 0x0000001b00207308 */ /* 0x0001e20000002400 */
[----:B------:R-:W-:Y:S01]  /*1f70*/  FMUL.FTZ R28, R29, UR6 ;  /* 0x000000061d1c7c20 */ /* 0x000fe20008410000 */
[----:B------:R-:W-:Y:S01]  /*1f80*/  FMUL.FTZ R30, R30, UR6 ;  /* 0x000000061e1e7c20 */ /* 0x000fe20008410000 */
[----:B------:R-:W-:Y:S01]  /*1f90*/  FMUL.FTZ R31, R31, UR6 ;  /* 0x000000061f1f7c20 */ /* 0x000fe20008410000 */
[----:B------:R-:W-:Y:S01]  /*1fa0*/  FMUL.FTZ R34, R34, UR6 ;  /* 0x0000000622227c20 */ /* 0x000fe20008410000 */
[----:B------:R-:W-:Y:S01]  /*1fb0*/  FMUL.FTZ R35, R35, UR6 ;  /* 0x0000000623237c20 */ /* 0x000fe20008410000 */
[----:B------:R-:W-:Y:S01]  /*1fc0*/  FMUL.FTZ R38, R38, UR6 ;  /* 0x0000000626267c20 */ /* 0x000fe20008410000 */
[----:B------:R-:W-:Y:S01]  /*1fd0*/  FMUL.FTZ R39, R39, UR6 ;  /* 0x0000000627277c20 */ /* 0x000fe20008410000 */
[----:B------:R1:W2:Y:S01]  /*1fe0*/  MUFU.TANH R100, R26 ;  /* 0x0000001a00647308 */ /* 0x0002a20000002400 */
[----:B0-----:R-:W0:Y:S01]  /*1ff0*/  @P2 LDC R27, c[0x0][0x450] ;  /* 0x00011400ff1b2b82 */ /* 0x001e220000000800 */
[----:B------:R-:W-:Y:S01]  /*2000*/  FMUL.FTZ R42, R42, UR6 ;  /* 0x000000062a2a7c20 */ /* 0x000fe20008410000 */
[----:B------:R-:W-:Y:S01]  /*2010*/  FMUL.FTZ R43, R43, UR6 ;  /* 0x000000062b2b7c20 */ /* 0x000fe20008410000 */
[----:B------:R-:W-:Y:S01]  /*2020*/  FMUL.FTZ R46, R46, UR6 ;  /* 0x000000062e2e7c20 */ /* 0x000fe20008410000 */
[----:B------:R-:W-:Y:S01]  /*2030*/  FMUL.FTZ R47, R47, UR6 ;  /* 0x000000062f2f7c20 */ /* 0x000fe20008410000 */
[----:B------:R-:W-:Y:S01]  /*2040*/  FMUL.FTZ R50, R50, UR6 ;  /* 0x0000000632327c20 */ /* 0x000fe20008410000 */
[----:B------:R-:W-:Y:S01]  /*2050*/  FMUL.FTZ R51, R51, UR6 ;  /* 0x0000000633337c20 */ /* 0x000fe20008410000 */
[----:B------:R3:W4:Y:S01]  /*2060*/  MUFU.TANH R102, R30 ;  /* 0x0000001e00667308 */ /* 0x0007220000002400 */
[----:B-1----:R-:W-:-:S02]  /*2070*/  IMAD.MOV.U32 R26, RZ, RZ, R5 ;  /* 0x000000ffff1a7224 */ /* 0x002fc400078e0005 */
[----:B------:R-:W-:Y:S01]  /*2080*/  FMUL.FTZ R54, R54, UR6 ;  /* 0x0000000636367c20 */ /* 0x000fe20008410000 */
[----:B------:R-:W-:Y:S02]  /*2090*/  IMAD.MOV.U32 R5, RZ, RZ, -0x80 ;  /* 0xffffff80ff057424 */ /* 0x000fe400078e00ff */
[----:B------:R-:W-:Y:S01]  /*20a0*/  FMUL.FTZ R55, R55, UR6 ;  /* 0x0000000637377c20 */ /* 0x000fe20008410000 */
[----:B------:R-:W-:Y:S01]  /*20b0*/  FMUL.FTZ R58, R58, UR6 ;  /* 0x000000063a3a7c20 */ /* 0x000fe20008410000 */
[----:B------:R-:W-:Y:S01]  /*20c0*/  FMUL.FTZ R20, R24, UR6 ;  /* 0x0000000618147c20 */ /* 0x000fe20008410000 */
[----:B------:R-:W-:Y:S01]  /*20d0*/  IMAD R5, R88, R5, 0x80 ;  /* 0x0000008058057424 */ /* 0x000fe200078e0205 */
[----:B------:R1:W5:Y:S01]  /*20e0*/  MUFU.TANH R104, R31 ;  /* 0x0000001f00687308 */ /* 0x0003620000002400 */
[----:B------:R-:W-:Y:S01]  /*20f0*/  FMUL.FTZ R24, R33, UR6 ;  /* 0x0000000621187c20 */ /* 0x000fe20008410000 */
[----:B------:R-:W-:Y:S01]  /*2100*/  FMUL.FTZ R59, R59, UR6 ;  /* 0x000000063b3b7c20 */ /* 0x000fe20008410000 */
[----:B---3--:R-:W-:-:S02]  /*2110*/  VIADD R30, R5, 0x1 ;  /* 0x00000001051e7836 */ /* 0x008fc40000000000 */
[----:B------:R-:W-:Y:S01]  /*2120*/  FMUL.FTZ R62, R62, UR6 ;  /* 0x000000063e3e7c20 */ /* 0x000fe20008410000 */
[----:B------:R-:W-:Y:S01]  /*2130*/  FMUL.FTZ R70, R70, UR6 ;  /* 0x0000000646467c20 */ /* 0x000fe20008410000 */
[----:B------:R-:W-:Y:S01]  /*2140*/  FMUL.FTZ R63, R63, UR6 ;  /* 0x000000063f3f7c20 */ /* 0x000fe20008410000 */
[----:B------:R-:W-:Y:S01]  /*2150*/  IMAD R30, R23, -0x2, R30 ;  /* 0xfffffffe171e7824 */ /* 0x000fe200078e021e */
[----:B------:R-:W3:Y:S01]  /*2160*/  MUFU.TANH R34, R34 ;  /* 0x0000002200227308 */ /* 0x000ee20000002400 */
[----:B0-----:R-:W-:Y:S01]  /*2170*/  @P2 SHF.R.U32.HI R26, RZ, R27, R6 ;  /* 0x0000001bff1a2219 */ /* 0x001fe20000011606 */
[----:B------:R-:W-:Y:S02]  /*2180*/  IMAD.IADD R6, R16, 0x1, R5 ;  /* 0x0000000110067824 */ /* 0x000fe400078e0205 */
[----:B------:R-:W-:Y:S01]  /*2190*/  FMUL.FTZ R66, R66, UR6 ;  /* 0x0000000642427c20 */ /* 0x000fe20008410000 */
[----:B------:R-:W-:Y:S01]  /*21a0*/  IADD3 R98, -R17, R30, R16 ;  /* 0x0000001e11627210 */ /* 0x000fe20007ffe110 */
[----:B------:R-:W-:Y:S01]  /*21b0*/  FMUL.FTZ R67, R67, UR6 ;  /* 0x0000000643437c20 */ /* 0x000fe20008410000 */
[----:B------:R-:W0:Y:S01]  /*21c0*/  SHFL.IDX PT, R29, R26, 0x1, 0x1c1f ;  /* 0x003c1f001a1d7f89 */ /* 0x000e2200000e0000 */
[----:B------:R-:W-:Y:S01]  /*21d0*/  IMAD R27, R23, -0x2, R6 ;  /* 0xfffffffe171b7824 */ /* 0x000fe200078e0206 */
        /* <DEDUP_REMOVED lines=17> */
[----:B------:R-:W3:Y:S01]  /*22f0*/  SHFL.IDX PT, R26, R26, RZ, 0x1c1f ;  /* 0x001c1fff1a1a7589 */ /* 0x000ee200000e0000 */
[----:B------:R-:W-:Y:S01]  /*2300*/  FMUL.FTZ R25, R25, UR6 ;  /* 0x0000000619197c20 */ /* 0x000fe20008410000 */
[----:B------:R-:W-:Y:S01]  /*2310*/  FMUL.FTZ R60, R60, UR6 ;  /* 0x000000063c3c7c20 */ /* 0x000fe20008410000 */
[----:B------:R-:W-:Y:S01]  /*2320*/  FMUL.FTZ R64, R64, UR6 ;  /* 0x0000000640407c20 */ /* 0x000fe20008410000 */
[----:B------:R-:W-:Y:S01]  /*2330*/  FMUL.FTZ R14, R37, UR6 ;  /* 0x00000006250e7c20 */ /* 0x000fe20008410000 */
[----:B0-----:R-:W-:Y:S01]  /*2340*/  VIADDMNMX R29, R29, R98, R27, PT ;  /* 0x000000621d1d7246 */ /* 0x001fe2000380011b */
[----:B------:R-:W-:Y:S01]  /*2350*/  FMUL.FTZ R68, R68, UR6 ;  /* 0x0000000644447c20 */ /* 0x000fe20008410000 */
[----:B------:R-:W0:Y:S01]  /*2360*/  MUFU.TANH R42, R42 ;  /* 0x0000002a002a7308 */ /* 0x000e220000002400 */
[----:B------:R-:W-:Y:S01]  /*2370*/  FMUL.FTZ R72, R72, UR6 ;  /* 0x0000000648487c20 */ /* 0x000fe20008410000 */
[----:B------:R-:W-:Y:S01]  /*2380*/  ISETP.GT.AND P3, PT, R29, RZ, PT ;  /* 0x000000ff1d00720c */ /* 0x000fe20003f64270 */
[----:B------:R-:W-:Y:S01]  /*2390*/  FMUL.FTZ R13, R41, UR6 ;  /* 0x00000006290d7c20 */ /* 0x000fe20008410000 */
[C---:B------:R-:W-:Y:S01]  /*23a0*/  ISETP.GT.AND P4, PT, R29.reuse, 0x1, PT ;  /* 0x000000011d00780c */ /* 0x040fe20003f84270 */
[----:B------:R-:W-:Y:S01]  /*23b0*/  FMUL.FTZ R76, R76, UR6 ;  /* 0x000000064c4c7c20 */ /* 0x000fe20008410000 */
[----:B------:R-:W-:Y:S01]  /*23c0*/  ISETP.GT.AND P5, PT, R29, 0x8, PT ;  /* 0x000000081d00780c */ /* 0x000fe20003fa4270 */
[----:B------:R-:W-:Y:S01]  /*23d0*/  FMUL.FTZ R10, R45, UR6 ;  /* 0x000000062d0a7c20 */ /* 0x000fe20008410000 */
[----:B--2---:R-:W-:Y:S01]  /*23e0*/  FSEL R100, R100, -INF , P3 ;  /* 0xff80000064647808 */ /* 0x004fe20001800000 */
[----:B------:R-:W2:Y:S01]  /*23f0*/  MUFU.TANH R43, R43 ;  /* 0x0000002b002b7308 */ /* 0x000ea20000002400 */
[----:B-1----:R-:W-:Y:S01]  /*2400*/  FSEL R31, R32, -INF , P4 ;  /* 0xff800000201f7808 */ /* 0x002fe20002000000 */
[----:B------:R-:W-:Y:S01]  /*2410*/  FMUL.FTZ R80, R80, UR6 ;  /* 0x0000000650507c20 */ /* 0x000fe20008410000 */
[----:B------:R-:W-:Y:S01]  /*2420*/  ISETP.GT.AND P3, PT, R29, 0x9, PT ;  /* 0x000000091d00780c */ /* 0x000fe20003f64270 */
[----:B------:R-:W-:Y:S01]  /*2430*/  FMUL.FTZ R9, R49, UR6 ;  /* 0x0000000631097c20 */ /* 0x000fe20008410000 */
[----:B----4-:R-:W-:Y:S01]  /*2440*/  FSEL R102, R102, -INF , P5 ;  /* 0xff80000066667808 */ /* 0x010fe20002800000 */
[----:B------:R-:W-:Y:S01]  /*2450*/  FMUL.FTZ R84, R84, UR6 ;  /* 0x0000000654547c20 */ /* 0x000fe20008410000 */
[----:B------:R-:W-:Y:S01]  /*2460*/  FMNMX.FTZ R5, R100, R31, !PT ;  /* 0x0000001f64057209 */ /* 0x000fe20007810000 */
[----:B------:R-:W1:Y:S01]  /*2470*/  MUFU.TANH R46, R46 ;  /* 0x0000002e002e7308 */ /* 0x000e620000002400 */
[----:B------:R-:W-:Y:S01]  /*2480*/  ISETP.GT.AND P4, PT, R29, 0x10, PT ;  /* 0x000000101d00780c */ /* 0x000fe20003f84270 */
[----:B------:R-:W-:Y:S01]  /*2490*/  FMUL.FTZ R4, R53, UR6 ;  /* 0x0000000635047c20 */ /* 0x000fe20008410000 */
[----:B-----5:R-:W-:Y:S01]  /*24a0*/  FSEL R104, R104, -INF , P3 ;  /* 0xff80000068687808 */ /* 0x020fe20001800000 */
[----:B------:R-:W-:Y:S01]  /*24b0*/  FMUL.FTZ R3, R57, UR6 ;  /* 0x0000000639037c20 */ /* 0x000fe20008410000 */
[----:B------:R-:W-:Y:S01]  /*24c0*/  FMNMX.FTZ R5, R102, R5, !PT ;  /* 0x0000000566057209 */ /* 0x000fe20007810000 */
[----:B------:R-:W-:Y:S01]  /*24d0*/  FMUL.FTZ R61, R61, UR6 ;  /* 0x000000063d3d7c20 */ /* 0x000fe20008410000 */
[----:B------:R-:W-:Y:S01]  /*24e0*/  ISETP.GT.AND P3, PT, R29, 0x11, PT ;  /* 0x000000111d00780c */ /* 0x000fe20003f64270 */
[----:B------:R-:W4:Y:S01]  /*24f0*/  MUFU.TANH R47, R47 ;  /* 0x0000002f002f7308 */ /* 0x000f220000002400 */
[----:B---3--:R-:W-:Y:S01]  /*2500*/  FSEL R106, R34, -INF , P4 ;  /* 0xff800000226a7808 */ /* 0x008fe20002000000 */
[----:B------:R-:W-:Y:S01]  /*2510*/  FMUL.FTZ R65, R65, UR6 ;  /* 0x0000000641417c20 */ /* 0x000fe20008410000 */
[----:B------:R-:W-:Y:S01]  /*2520*/  FMNMX.FTZ R5, R104, R5, !PT ;  /* 0x0000000568057209 */ /* 0x000fe20007810000 */
[----:B------:R-:W-:Y:S01]  /*2530*/  FMUL.FTZ R69, R69, UR6 ;  /* 0x0000000645457c20 */ /* 0x000fe20008410000 */
[----:B------:R-:W-:Y:S01]  /*2540*/  ISETP.GT.AND P4, PT, R29, 0x18, PT ;  /* 0x000000181d00780c */ /* 0x000fe20003f84270 */
[----:B------:R-:W-:Y:S01]  /*2550*/  FMUL.FTZ R73, R73, UR6 ;  /* 0x0000000649497c20 */ /* 0x000fe20008410000 */
[----:B------:R-:W-:Y:S01]  /*2560*/  FSEL R108, R35, -INF , P3 ;  /* 0xff800000236c7808 */ /* 0x000fe20001800000 */
[----:B------:R-:W3:Y:S01]  /*2570*/  MUFU.TANH R50, R50 ;  /* 0x0000003200327308 */ /* 0x000ee20000002400 */
[----:B------:R-:W-:Y:S01]  /*2580*/  FMNMX.FTZ R5, R106, R5, !PT ;  /* 0x000000056a057209 */ /* 0x000fe20007810000 */
[----:B------:R-:W-:Y:S01]  /*2590*/  FMUL.FTZ R77, R77, UR6 ;  /* 0x000000064d4d7c20 */ /* 0x000fe20008410000 */
[----:B------:R-:W-:Y:S01]  /*25a0*/  ISETP.GT.AND P3, PT, R29, 0x19, PT ;  /* 0x000000191d00780c */ /* 0x000fe20003f64270 */
[----:B------:R-:W-:Y:S01]  /*25b0*/  FMUL.FTZ R81, R81, UR6 ;  /* 0x0000000651517c20 */ /* 0x000fe20008410000 */
[----:B------:R-:W-:Y:S01]  /*25c0*/  FSEL R110, R38, -INF , P4 ;  /* 0xff800000266e7808 */ /* 0x000fe20002000000 */
[----:B------:R-:W-:Y:S01]  /*25d0*/  FMUL.FTZ R85, R85, UR6 ;  /* 0x0000000655557c20 */ /* 0x000fe20008410000 */
[----:B------:R-:W-:Y:S01]  /*25e0*/  FMNMX.FTZ R5, R108, R5, !PT ;  /* 0x000000056c057209 */ /* 0x000fe20007810000 */
[----:B------:R-:W5:Y:S01]  /*25f0*/  MUFU.TANH R51, R51 ;  /* 0x0000003300337308 */ /* 0x000f620000002400 */
[----:B------:R-:W-:Y:S01]  /*2600*/  ISETP.GT.AND P4, PT, R29, 0x20, PT ;  /* 0x000000201d00780c */ /* 0x000fe20003f84270 */
[----:B------:R5:W-:Y:S01]  /*2610*/  @!P1 SYNCS.ARRIVE.TRANS64.RED.A1T0 RZ, [R0+URZ], RZ ;  /* 0x000000ff00ff99a7 */ /* 0x000be2000810043f */
[----:B------:R-:W-:-:S02]  /*2620*/  FSEL R112, R39, -INF , P3 ;  /* 0xff80000027707808 */ /* 0x000fc40001800000 */
[----:B------:R-:W-:Y:S02]  /*2630*/  FMNMX.FTZ R5, R110, R5, !PT ;  /* 0x000000056e057209 */ /* 0x000fe40007810000 */
[C---:B------:R-:W-:Y:S01]  /*2640*/  ISETP.GT.AND P3, PT, R29.reuse, 0x21, PT ;  /* 0x000000211d00780c */ /* 0x040fe20003f64270 */
[----:B------:R-:W5:Y:S01]  /*2650*/  MUFU.TANH R54, R54 ;  /* 0x0000003600367308 */ /* 0x000f620000002400 */
[----:B0-----:R-:W-:Y:S02]  /*2660*/  FSEL R114, R42, -INF , P4 ;  /* 0xff8000002a727808 */ /* 0x001fe40002000000 */
[----:B------:R-:W-:Y:S02]  /*2670*/  FMNMX.FTZ R5, R112, R5, !PT ;  /* 0x0000000570057209 */ /* 0x000fe40007810000 */
[----:B------:R-:W-:Y:S02]  /*2680*/  ISETP.GT.AND P4, PT, R29, 0x28, PT ;  /* 0x000000281d00780c */ /* 0x000fe40003f84270 */
[----:B--2---:R-:W-:Y:S01]  /*2690*/  FSEL R96, R43, -INF , P3 ;  /* 0xff8000002b607808 */ /* 0x004fe20001800000 */
[----:B------:R-:W-:Y:S01]  /*26a0*/  MUFU.TANH R55, R55 ;  /* 0x0000003700377308 */ /* 0x000fe20000002400 */
[----:B------:R-:W-:-:S02]  /*26b0*/  FMNMX.FTZ R5, R114, R5, !PT ;  /* 0x0000000572057209 */ /* 0x000fc40007810000 */
[C---:B------:R-:W-:Y:S02]  /*26c0*/  ISETP.GT.AND P3, PT, R29.reuse, 0x29, PT ;  /* 0x000000291d00780c */ /* 0x040fe40003f64270 */
[----:B-1----:R-:W-:Y:S02]  /*26d0*/  FSEL R94, R46, -INF , P4 ;  /* 0xff8000002e5e7808 */ /* 0x002fe40002000000 */
[----:B------:R-:W-:Y:S01]  /*26e0*/  FMNMX.FTZ R5, R96, R5, !PT ;  /* 0x0000000560057209 */ /* 0x000fe20007810000 */
[----:B------:R-:W0:Y:S01]  /*26f0*/  MUFU.TANH R58, R58 ;  /* 0x0000003a003a7308 */ /* 0x000e220000002400 */
[----:B------:R-:W-:Y:S02]  /*2700*/  ISETP.GT.AND P4, PT, R29, 0x30, PT ;  /* 0x000000301d00780c */ /* 0x000fe40003f84270 */
[----:B----4-:R-:W-:Y:S02]  /*2710*/  FSEL R92, R47, -INF , P3 ;  /* 0xff8000002f5c7808 */ /* 0x010fe40001800000 */
[----:B------:R-:W-:Y:S01]  /*2720*/  FMNMX.FTZ R33, R94, R5, !PT ;  /* 0x000000055e217209 */ /* 0x000fe20007810000 */
[----:B------:R-:W-:Y:S01]  /*2730*/  FMUL.FTZ R5, R74, UR6 ;  /* 0x000000064a057c20 */ /* 0x000fe20008410000 */
[----:B------:R-:W-:Y:S01]  /*2740*/  ISETP.GT.AND P3, PT, R29, 0x31, PT ;  /* 0x000000311d00780c */ /* 0x000fe20003f64270 */
[----:B------:R-:W-:Y:S01]  /*2750*/  MUFU.TANH R59, R59 ;  /* 0x0000003b003b7308 */ /* 0x000fe20000002400 */
[----:B---3--:R-:W-:-:S02]  /*2760*/  FSEL R90, R50, -INF , P4 ;  /* 0xff800000325a7808 */ /* 0x008fc40002000000 */
[----:B------:R-:W-:Y:S02]  /*2770*/  FMNMX.FTZ R33, R92, R33, !PT ;  /* 0x000000215c217209 */ /* 0x000fe40007810000 */
[----:B------:R-:W-:Y:S02]  /*2780*/  ISETP.GT.AND P4, PT, R29, 0x38, PT ;  /* 0x000000381d00780c */ /* 0x000fe40003f84270 */
[----:B-----5:R-:W-:Y:S01]  /*2790*/  FSEL R74, R51, -INF , P3 ;  /* 0xff800000334a7808 */ /* 0x020fe20001800000 */
[----:B------:R-:W1:Y:S01]  /*27a0*/  MUFU.TANH R30, R62 ;  /* 0x0000003e001e7308 */ /* 0x000e620000002400 */
[----:B------:R-:W-:Y:S02]  /*27b0*/  FMNMX.FTZ R33, R90, R33, !PT ;  /* 0x000000215a217209 */ /* 0x000fe40007810000 */
[----:B------:R-:W-:Y:S02]  /*27c0*/  ISETP.GT.AND P3, PT, R29, 0x39, PT ;  /* 0x000000391d00780c */ /* 0x000fe40003f64270 */
[----:B------:R-:W-:-:S02]  /*27d0*/  FMNMX.FTZ R33, R74, R33, !PT ;  /* 0x000000214a217209 */ /* 0x000fc40007810000 */
[----:B------:R-:W-:Y:S01]  /*27e0*/  VIADDMNMX R27, R26, R98, R27, PT ;  /* 0x000000621a1b7246 */ /* 0x000fe2000380011b */
[----:B------:R2:W-:Y:S03]  /*27f0*/  MUFU.TANH R38, R70 ;  /* 0x0000004600267308 */ /* 0x0005e60000002400 */
[----:B------:R-:W-:-:S05]  /*2800*/  ISETP.GT.AND P5, PT, R27, 0x8, PT ;  /* 0x000000081b00780c */ /* 0x000fca0003fa4270 */
[----:B------:R-:W3:Y:S01]  /*2810*/  MUFU.TANH R63, R63 ;  /* 0x0000003f003f7308 */ /* 0x000ee20000002400 */
[----:B--2---:R-:W-:Y:S02]  /*2820*/  FSEL R70, R54, -INF , P4 ;  /* 0xff80000036467808 */ /* 0x004fe40002000000 */
[C---:B------:R-:W-:Y:S02]  /*2830*/  ISETP.GT.AND P4, PT, R29.reuse, 0x40, PT ;  /* 0x000000401d00780c */ /* 0x040fe40003f84270 */
[----:B------:R-:W-:Y:S02]  /*2840*/  FMNMX.FTZ R33, R70, R33, !PT ;  /* 0x0000002146217209 */ /* 0x000fe40007810000 */
[----:B0-----:R-:W-:Y:S01]  /*2850*/  FSEL R62, R58, -INF , P4 ;  /* 0xff8000003a3e7808 */ /* 0x001fe20002000000 */
[----:B------:R0:W2:Y:S01]  /*2860*/  MUFU.TANH R32, R66 ;  /* 0x0000004200207308 */ /* 0x0000a20000002400 */
[----:B------:R-:W-:-:S04]  /*2870*/  ISETP.GT.AND P4, PT, R29, 0x48, PT ;  /* 0x000000481d00780c */ /* 0x000fc80003f84270 */
[----:B-1----:R-:W-:Y:S02]  /*2880*/  FSEL R30, R30, -INF , P4 ;  /* 0xff8000001e1e7808 */ /* 0x002fe40002000000 */
[----:B------:R-:W-:Y:S01]  /*2890*/  ISETP.GT.AND P4, PT, R29, 0x50, PT ;  /* 0x000000501d00780c */ /* 0x000fe20003f84270 */
[----:B------:R-:W1:Y:S01]  /*28a0*/  MUFU.TANH R36, R67 ;  /* 0x0000004300247308 */ /* 0x000e620000002400 */
[----:B0-----:R-:W-:Y:S02]  /*28b0*/  FSEL R66, R55, -INF , P3 ;  /* 0xff80000037427808 */ /* 0x001fe40001800000 */
[----:B------:R-:W-:Y:S02]  /*28c0*/  ISETP.GT.AND P3, PT, R29, 0x41, PT ;  /* 0x000000411d00780c */ /* 0x000fe40003f64270 */
[----:B------:R-:W-:Y:S02]  /*28d0*/  FMNMX.FTZ R33, R66, R33, !PT ;  /* 0x0000002142217209 */ /* 0x000fe40007810000 */
[----:B------:R-:W-:Y:S01]  /*28e0*/  FSEL R58, R59, -INF , P3 ;  /* 0xff8000003b3a7808 */ /* 0x000fe20001800000 */
[----:B------:R-:W0:Y:S01]  /*28f0*/  MUFU.TANH R44, R71 ;  /* 0x00000047002c7308 */ /* 0x000e220000002400 */
[----:B------:R-:W-:-:S02]  /*2900*/  FMNMX.FTZ R33, R62, R33, !PT ;  /* 0x000000213e217209 */ /* 0x000fc40007810000 */
[----:B------:R-:W-:Y:S02]  /*2910*/  ISETP.GT.AND P3, PT, R29, 0x49, PT ;  /* 0x000000491d00780c */ /* 0x000fe40003f64270 */
[----:B------:R-:W-:Y:S02]  /*2920*/  FMNMX.FTZ R33, R58, R33, !PT ;  /* 0x000000213a217209 */ /* 0x000fe40007810000 */
[----:B---3--:R-:W-:Y:S01]  /*2930*/  FSEL R34, R63, -INF , P3 ;  /* 0xff8000003f227808 */ /* 0x008fe20001800000 */
[----:B------:R-:W3:Y:S01]  /*2940*/  MUFU.TANH R5, R5 ;  /* 0x0000000500057308 */ /* 0x000ee20000002400 */
[----:B------:R-:W-:Y:S02]  /*2950*/  FMNMX.FTZ R33, R30, R33, !PT ;  /* 0x000000211e217209 */ /* 0x000fe40007810000 */
[----:B------:R-:W-:Y:S02]  /*2960*/  ISETP.GT.AND P3, PT, R29, 0x51, PT ;  /* 0x000000511d00780c */ /* 0x000fe40003f64270 */
[----:B--2---:R-:W-:-:S02]  /*2970*/  FSEL R32, R32, -INF , P4 ;  /* 0xff80000020207808 */ /* 0x004fc40002000000 */
[----:B------:R-:W-:Y:S01]  /*2980*/  FMNMX.FTZ R33, R34, R33, !PT ;  /* 0x0000002122217209 */ /* 0x000fe20007810000 */
[----:B------:R-:W2:Y:S01]  /*2990*/  MUFU.TANH R40, R75 ;  /* 0x0000004b00287308 */ /* 0x000ea20000002400 */
[C---:B------:R-:W-:Y:S02]  /*29a0*/  ISETP.GT.AND P4, PT, R29.reuse, 0x58, PT ;  /* 0x000000581d00780c */ /* 0x040fe40003f84270 */
[----:B-1----:R-:W-:Y:S02]  /*29b0*/  FSEL R36, R36, -INF , P3 ;  /* 0xff80000024247808 */ /* 0x002fe40001800000 */
[----:B------:R-:W-:Y:S02]  /*29c0*/  FMNMX.FTZ R33, R32, R33, !PT ;  /* 0x0000002120217209 */ /* 0x000fe40007810000 */
[----:B------:R-:W-:Y:S01]  /*29d0*/  ISETP.GT.AND P3, PT, R29, 0x59, PT ;  /* 0x000000591d00780c */ /* 0x000fe20003f64270 */
[----:B------:R-:W1:Y:S01]  /*29e0*/  MUFU.TANH R46, R78 ;  /* 0x0000004e002e7308 */ /* 0x000e620000002400 */
[----:B------:R-:W-:-:S02]  /*29f0*/  FSEL R38, R38, -INF , P4 ;  /* 0xff80000026267808 */ /* 0x000fc40002000000 */
[----:B------:R-:W-:Y:S02]  /*2a00*/  FMNMX.FTZ R33, R36, R33, !PT ;  /* 0x0000002124217209 */ /* 0x000fe40007810000 */
[C---:B------:R-:W-:Y:S02]  /*2a10*/  ISETP.GT.AND P4, PT, R29.reuse, 0x60, PT ;  /* 0x000000601d00780c */ /* 0x040fe40003f84270 */
[----:B0-----:R-:W-:Y:S01]  /*2a20*/  FSEL R44, R44, -INF , P3 ;  /* 0xff8000002c2c7808 */ /* 0x001fe20001800000 */
[----:B------:R-:W0:Y:S01]  /*2a30*/  MUFU.TANH R48, R79 ;  /* 0x0000004f00307308 */ /* 0x000e220000002400 */
[----:B------:R-:W-:Y:S02]  /*2a40*/  FMNMX.FTZ R33, R38, R33, !PT ;  /* 0x0000002126217209 */ /* 0x000fe40007810000 */
[----:B------:R-:W-:Y:S02]  /*2a50*/  ISETP.GT.AND P3, PT, R29, 0x61, PT ;  /* 0x000000611d00780c */ /* 0x000fe40003f64270 */
[----:B---3--:R-:W-:-:S02]  /*2a60*/  FSEL R42, R5, -INF , P4 ;  /* 0xff800000052a7808 */ /* 0x008fc40002000000 */
[----:B------:R-:W-:Y:S01]  /*2a70*/  FMNMX.FTZ R33, R44, R33, !PT ;  /* 0x000000212c217209 */ /* 0x000fe20007810000 */
[----:B------:R-:W3:Y:S01]  /*2a80*/  MUFU.TANH R50, R82 ;  /* 0x0000005200327308 */ /* 0x000ee20000002400 */
[C---:B------:R-:W-:Y:S02]  /*2a90*/  ISETP.GT.AND P4, PT, R29.reuse, 0x68, PT ;  /* 0x000000681d00780c */ /* 0x040fe40003f84270 */
[----:B--2---:R-:W-:Y:S02]  /*2aa0*/  FSEL R40, R40, -INF , P3 ;  /* 0xff80000028287808 */ /* 0x004fe40001800000 */
[----:B------:R-:W-:Y:S02]  /*2ab0*/  FMNMX.FTZ R33, R42, R33, !PT ;  /* 0x000000212a217209 */ /* 0x000fe40007810000 */
[----:B------:R-:W-:Y:S01]  /*2ac0*/  ISETP.GT.AND P3, PT, R29, 0x69, PT ;  /* 0x000000691d00780c */ /* 0x000fe20003f64270 */
[----:B------:R-:W2:Y:S01]  /*2ad0*/  MUFU.TANH R52, R83 ;  /* 0x0000005300347308 */ /* 0x000ea20000002400 */
[----:B-1----:R-:W-:-:S02]  /*2ae0*/  FSEL R46, R46, -INF , P4 ;  /* 0xff8000002e2e7808 */ /* 0x002fc40002000000 */
        /* <DEDUP_REMOVED lines=8> */
[----:B------:R-:W1:Y:S01]  /*2b70*/  MUFU.TANH R54, R87 ;  /* 0x0000005700367308 */ /* 0x000e620000002400 */
[C---:B------:R-:W-:Y:S02]  /*2b80*/  ISETP.GT.AND P4, PT, R29.reuse, 0x78, PT ;  /* 0x000000781d00780c */ /* 0x040fe40003f84270 */
[----:B--2---:R-:W-:Y:S02]  /*2b90*/  FSEL R52, R52, -INF , P3 ;  /* 0xff80000034347808 */ /* 0x004fe40001800000 */
[----:B------:R-:W-:Y:S02]  /*2ba0*/  FMNMX.FTZ R33, R50, R33, !PT ;  /* 0x0000002132217209 */ /* 0x000fe40007810000 */
[----:B------:R-:W-:Y:S01]  /*2bb0*/  ISETP.GT.AND P3, PT, R29, 0x79, PT ;  /* 0x000000791d00780c */ /* 0x000fe20003f64270 */
[----:B------:R-:W-:Y:S01]  /*2bc0*/  MUFU.TANH R20, R20 ;  /* 0x0000001400147308 */ /* 0x000fe20000002400 */
[----:B0-----:R-:W-:-:S02]  /*2bd0*/  FSEL R56, R56, -INF , P4 ;  /* 0xff80000038387808 */ /* 0x001fc40002000000 */
[----:B------:R-:W-:Y:S02]  /*2be0*/  FMNMX.FTZ R33, R52, R33, !PT ;  /* 0x0000002134217209 */ /* 0x000fe40007810000 */
[----:B------:R-:W-:Y:S02]  /*2bf0*/  ISETP.GT.AND P4, PT, R27, 0x1, PT ;  /* 0x000000011b00780c */ /* 0x000fe40003f84270 */
[----:B------:R-:W-:Y:S01]  /*2c00*/  FMNMX.FTZ R33, R56, R33, !PT ;  /* 0x0000002138217209 */ /* 0x000fe20007810000 */
[----:B------:R-:W0:Y:S01]  /*2c10*/  MUFU.TANH R25, R25 ;  /* 0x0000001900197308 */ /* 0x000e220000002400 */
[----:B-1----:R-:W-:-:S04]  /*2c20*/  FSEL R54, R54, -INF , P3 ;  /* 0xff80000036367808 */ /* 0x002fc80001800000 */
[----:B------:R-:W-:-:S03]  /*2c30*/  FMNMX.FTZ R33, R54, R33, !PT ;  /* 0x0000002136217209 */ /* 0x000fc60007810000 */
[----:B------:R-:W1:Y:S02]  /*2c40*/  MUFU.TANH R89, R89 ;  /* 0x0000005900597308 */ /* 0x000e640000002400 */
[----:B------:R-:W2:Y:S06]  /*2c50*/  SHFL.BFLY PT, R6, R33, 0x2, 0x1f ;  /* 0x0c401f0021067f89 */ /* 0x000eac00000e0000 */
[----:B------:R-:W3:Y:S01]  /*2c60*/  MUFU.TANH R28, R28 ;  /* 0x0000001c001c7308 */ /* 0x000ee20000002400 */
[----:B0-----:R-:W-:Y:S02]  /*2c70*/  FSEL R25, R25, -INF , P4 ;  /* 0xff80000019197808 */ /* 0x001fe40002000000 */
[----:B------:R-:W-:-:S05]  /*2c80*/  ISETP.GT.AND P4, PT, R27, 0x10, PT ;  /* 0x000000101b00780c */ /* 0x000fca0003f84270 */
[----:B------:R-:W0:Y:S08]  /*2c90*/  MUFU.TANH R21, R21 ;  /* 0x0000001500157308 */ /* 0x000e300000002400 */
[----:B------:R-:W-:Y:S01]  /*2ca0*/  MUFU.TANH R24, R24 ;  /* 0x0000001800187308 */ /* 0x000fe20000002400 */
[----:B--2---:R-:W-:-:S05]  /*2cb0*/  FMNMX.FTZ R6, R33, R6, !PT ;  /* 0x0000000621067209 */ /* 0x004fca0007810000 */
[----:B------:R-:W2:Y:S02]  /*2cc0*/  SHFL.BFLY PT, R5, R6, 0x1, 0x1f ;  /* 0x0c201f0006057f89 */ /* 0x000ea400000e0000 */
[----:B------:R-:W-:Y:S08]  /*2cd0*/  MUFU.TANH R35, R60 ;  /* 0x0000003c00237308 */ /* 0x000ff00000002400 */
[----:B------:R-:W4:Y:S08]  /*2ce0*/  MUFU.TANH R15, R15 ;  /* 0x0000000f000f7308 */ /* 0x000f300000002400 */
[----:B------:R1:W-:Y:S01]  /*2cf0*/  MUFU.TANH R37, R64 ;  /* 0x0000004000257308 */ /* 0x0003e20000002400 */
[----:B--2---:R-:W-:Y:S01]  /*2d00*/  FMNMX.FTZ R6, R6, R5, !PT ;  /* 0x0000000506067209 */ /* 0x004fe20007810000 */
[----:B------:R-:W-:Y:S01]  /*2d10*/  IMAD.U32 R5, RZ, RZ, UR7 ;  /* 0x00000007ff057e24 */ /* 0x000fe2000f8e00ff */
[----:B-1----:R-:W-:-:S05]  /*2d20*/  FSEL R64, R89, -INF , P5 ;  /* 0xff80000059407808 */ /* 0x002fca0002800000 */
[----:B------:R-:W-:Y:S01]  /*2d30*/  MUFU.TANH R14, R14 ;  /* 0x0000000e000e7308 */ /* 0x000fe20000002400 */
[C---:B------:R-:W-:Y:S01]  /*2d40*/  FSETP.NEU.FTZ.AND P3, PT, R6.reuse, -INF , PT ;  /* 0xff8000000600780b */ /* 0x040fe20003f7d000 */
[----:B------:R-:W-:-:S05]  /*2d50*/  FMUL.FTZ R29, R6, R5 ;  /* 0x00000005061d7220 */ /* 0x000fca0000410000 */
[----:B------:R-:W-:Y:S01]  /*2d60*/  FSEL R33, R29, RZ, P3 ;  /* 0x000000ff1d217208 */ /* 0x000fe20001800000 */
[----:B------:R3:W-:Y:S01]  /*2d70*/  MUFU.TANH R39, R68 ;  /* 0x0000004400277308 */ /* 0x0007e20000002400 */
[----:B------:R-:W-:-:S03]  /*2d80*/  ISETP.GT.AND P3, PT, R27, RZ, PT ;  /* 0x000000ff1b00720c */ /* 0x000fc60003f64270 */
[-CC-:B------:R-:W-:Y:S01]  /*2d90*/  FFMA.FTZ R181, R100, R5.reuse, -R33.reuse ;  /* 0x0000000564b57223 */ /* 0x180fe20000010821 */
[----:B------:R-:W-:Y:S01]  /*2da0*/  FSEL R60, R20, -INF , P3 ;  /* 0xff800000143c7808 */ /* 0x000fe20001800000 */
[--C-:B------:R-:W-:Y:S01]  /*2db0*/  FFMA.FTZ R183, R102, R5, -R33.reuse ;  /* 0x0000000566b77223 */ /* 0x100fe20000010821 */
[C---:B------:R-:W-:Y:S01]  /*2dc0*/  ISETP.GT.AND P3, PT, R27.reuse, 0x9, PT ;  /* 0x000000091b00780c */ /* 0x040fe20003f64270 */
[----:B------:R-:W1:Y:S01]  /*2dd0*/  MUFU.TANH R12, R12 ;  /* 0x0000000c000c7308 */ /* 0x000e620000002400 */
[----:B------:R-:W-:Y:S01]  /*2de0*/  FMNMX.FTZ R29, R60, R25, !PT ;  /* 0x000000193c1d7209 */ /* 0x000fe20007810000 */
[-CC-:B------:R-:W-:Y:S01]  /*2df0*/  FFMA.FTZ R20, R104, R5.reuse, -R33.reuse ;  /* 0x0000000568147223 */ /* 0x180fe20000010821 */
[----:B---3--:R-:W-:Y:S01]  /*2e00*/  FSEL R68, R28, -INF , P3 ;  /* 0xff8000001c447808 */ /* 0x008fe20001800000 */
[--C-:B------:R-:W-:Y:S01]  /*2e10*/  FFMA.FTZ R177, R106, R5, -R33.reuse ;  /* 0x000000056ab17223 */ /* 0x100fe20000010821 */
[----:B------:R-:W-:Y:S01]  /*2e20*/  FMNMX.FTZ R29, R64, R29, !PT ;  /* 0x0000001d401d7209 */ /* 0x000fe20007810000 */
[--C-:B------:R-:W-:Y:S01]  /*2e30*/  FFMA.FTZ R108, R108, R5, -R33.reuse ;  /* 0x000000056c6c7223 */ /* 0x100fe20000010821 */
[----:B------:R-:W-:Y:S01]  /*2e40*/  ISETP.GT.AND P3, PT, R27, 0x11, PT ;  /* 0x000000111b00780c */ /* 0x000fe20003f64270 */
[----:B------:R0:W-:Y:S01]  /*2e50*/  MUFU.TANH R41, R72 ;  /* 0x0000004800297308 */ /* 0x0001e20000002400 */
[----:B------:R-:W-:Y:S01]  /*2e60*/  FMNMX.FTZ R29, R68, R29, !PT ;  /* 0x0000001d441d7209 */ /* 0x000fe20007810000 */
[-CC-:B------:R-:W-:Y:S01]  /*2e70*/  FFMA.FTZ R175, R94, R5.reuse, -R33.reuse ;  /* 0x000000055eaf7223 */ /* 0x180fe20000010821 */
[-CC-:B------:R-:W-:Y:S01]  /*2e80*/  FFMA.FTZ R179, R110, R5.reuse, -R33.reuse ;  /* 0x000000056eb37223 */ /* 0x180fe20000010821 */
[-CC-:B------:R-:W-:Y:S01]  /*2e90*/  FFMA.FTZ R169, R90, R5.reuse, -R33.reuse ;  /* 0x000000055aa97223 */ /* 0x180fe20000010821 */
[-CC-:B------:R-:W-:Y:S01]  /*2ea0*/  FFMA.FTZ R173, R114, R5.reuse, -R33.reuse ;  /* 0x0000000572ad7223 */ /* 0x180fe20000010821 */
[-CC-:B------:R-:W-:Y:S01]  /*2eb0*/  FFMA.FTZ R171, R70, R5.reuse, -R33.reuse ;  /* 0x0000000546ab7223 */ /* 0x180fe20000010821 */
[-CC-:B------:R-:W-:Y:S01]  /*2ec0*/  FFMA.FTZ R165, R62, R5.reuse, -R33.reuse ;  /* 0x000000053ea57223 */ /* 0x180fe20000010821 */
[----:B------:R-:W-:Y:S01]  /*2ed0*/  MUFU.TANH R13, R13 ;  /* 0x0000000d000d7308 */ /* 0x000fe20000002400 */
[----:B0-----:R-:W-:Y:S01]  /*2ee0*/  FSEL R72, R21, -INF , P4 ;  /* 0xff80000015487808 */ /* 0x001fe20002000000 */
[-CC-:B------:R-:W-:Y:S01]  /*2ef0*/  FFMA.FTZ R28, R58, R5.reuse, -R33.reuse ;  /* 0x000000053a1c7223 */ /* 0x180fe20000010821 */
[----:B------:R-:W-:Y:S01]  /*2f00*/  ISETP.GT.AND P4, PT, R27, 0x18, PT ;  /* 0x000000181b00780c */ /* 0x000fe20003f84270 */
[--C-:B------:R-:W-:Y:S01]  /*2f10*/  FFMA.FTZ R31, R31, R5, -R33.reuse ;  /* 0x000000051f1f7223 */ /* 0x100fe20000010821 */
[----:B------:R-:W-:Y:S01]  /*2f20*/  FMNMX.FTZ R29, R72, R29, !PT ;  /* 0x0000001d481d7209 */ /* 0x000fe20007810000 */
[-CC-:B------:R-:W-:Y:S01]  /*2f30*/  FFMA.FTZ R157, R42, R5.reuse, -R33.reuse ;  /* 0x000000052a9d7223 */ /* 0x180fe20000010821 */
[----:B----4-:R-:W-:Y:S01]  /*2f40*/  FSEL R78, R15, -INF , P4 ;  /* 0xff8000000f4e7808 */ /* 0x010fe20002000000 */
[----:B------:R0:W-:Y:S01]  /*2f50*/  MUFU.TANH R116, R76 ;  /* 0x0000004c00747308 */ /* 0x0001e20000002400 */
[C---:B------:R-:W-:Y:S01]  /*2f60*/  ISETP.GT.AND P4, PT, R27.reuse, 0x20, PT ;  /* 0x000000201b00780c */ /* 0x040fe20003f84270 */
[-CC-:B------:R-:W-:Y:S01]  /*2f70*/  FFMA.FTZ R167, R30, R5.reuse, -R33.reuse ;  /* 0x000000051ea77223 */ /* 0x180fe20000010821 */
[-CC-:B------:R-:W-:Y:S01]  /*2f80*/  FFMA.FTZ R161, R32, R5.reuse, -R33.reuse ;  /* 0x0000000520a17223 */ /* 0x180fe20000010821 */
[-CC-:B------:R-:W-:Y:S01]  /*2f90*/  FFMA.FTZ R30, R34, R5.reuse, -R33.reuse ;  /* 0x00000005221e7223 */ /* 0x180fe20000010821 */
[----:B-1----:R-:W-:Y:S01]  /*2fa0*/  FSEL R82, R12, -INF , P4 ;  /* 0xff8000000c527808 */ /* 0x002fe20002000000 */
[-CC-:B------:R-:W-:Y:S01]  /*2fb0*/  FFMA.FTZ R12, R112, R5.reuse, -R33.reuse ;  /* 0x00000005700c7223 */ /* 0x180fe20000010821 */
[C---:B------:R-:W-:Y:S01]  /*2fc0*/  ISETP.GT.AND P4, PT, R27.reuse, 0x28, PT ;  /* 0x000000281b00780c */ /* 0x040fe20003f84270 */
[----:B------:R-:W1:Y:S01]  /*2fd0*/  MUFU.TANH R11, R11 ;  /* 0x0000000b000b7308 */ /* 0x000e620000002400 */
[----:B0-----:R-:W-:Y:S01]  /*2fe0*/  FSEL R76, R24, -INF , P3 ;  /* 0xff800000184c7808 */ /* 0x001fe20001800000 */
[-CC-:B------:R-:W-:Y:S01]  /*2ff0*/  FFMA.FTZ R24, R66, R5.reuse, -R33.reuse ;  /* 0x0000000542187223 */ /* 0x180fe20000010821 */
[----:B------:R-:W-:Y:S01]  /*3000*/  ISETP.GT.AND P3, PT, R27, 0x19, PT ;  /* 0x000000191b00780c */ /* 0x000fe20003f64270 */
[--C-:B------:R-:W-:Y:S01]  /*3010*/  FFMA.FTZ R32, R36, R5, -R33.reuse ;  /* 0x0000000524207223 */ /* 0x100fe20000010821 */
[----:B------:R-:W-:Y:S01]  /*3020*/  FMNMX.FTZ R29, R76, R29, !PT ;  /* 0x0000001d4c1d7209 */ /* 0x000fe20007810000 */
[-CC-:B------:R-:W-:Y:S01]  /*3030*/  FFMA.FTZ R163, R38, R5.reuse, -R33.reuse ;  /* 0x0000000526a37223 */ /* 0x180fe20000010821 */
[--C-:B------:R-:W-:Y:S01]  /*3040*/  FFMA.FTZ R34, R44, R5, -R33.reuse ;  /* 0x000000052c227223 */ /* 0x100fe20000010821 */
[----:B------:R-:W-:Y:S01]  /*3050*/  MUFU.TANH R10, R10 ;  /* 0x0000000a000a7308 */ /* 0x000fe20000002400 */
[----:B------:R-:W-:Y:S01]  /*3060*/  FMNMX.FTZ R29, R78, R29, !PT ;  /* 0x0000001d4e1d7209 */ /* 0x000fe20007810000 */
[-CC-:B------:R-:W-:Y:S01]  /*3070*/  FFMA.FTZ R36, R40, R5.reuse, -R33.reuse ;  /* 0x0000000528247223 */ /* 0x180fe20000010821 */
[-CC-:B------:R-:W-:Y:S01]  /*3080*/  FFMA.FTZ R159, R46, R5.reuse, -R33.reuse ;  /* 0x000000052e9f7223 */ /* 0x180fe20000010821 */
[-CC-:B------:R-:W-:Y:S01]  /*3090*/  FFMA.FTZ R38, R48, R5.reuse, -R33.reuse ;  /* 0x0000000530267223 */ /* 0x180fe20000010821 */
[-CC-:B------:R-:W-:Y:S01]  /*30a0*/  FFMA.FTZ R153, R50, R5.reuse, -R33.reuse ;  /* 0x0000000532997223 */ /* 0x180fe20000010821 */
[-CC-:B------:R-:W-:Y:S01]  /*30b0*/  FFMA.FTZ R52, R52, R5.reuse, -R33.reuse ;  /* 0x0000000534347223 */ /* 0x180fe20000010821 */
[----:B------:R-:W-:Y:S01]  /*30c0*/  FFMA.FTZ R155, R56, R5, -R33 ;  /* 0x00000005389b7223 */ /* 0x000fe20000010821 */
[----:B------:R0:W-:Y:S01]  /*30d0*/  MUFU.TANH R118, R80 ;  /* 0x0000005000767308 */ /* 0x0001e20000002400 */
[----:B-1----:R-:W-:Y:S01]  /*30e0*/  FSEL R86, R11, -INF , P4 ;  /* 0xff8000000b567808 */ /* 0x002fe20002000000 */
[----:B------:R-:W1:Y:S01]  /*30f0*/  @P2 LDC R46, c[0x0][0x450] ;  /* 0x00011400ff2e2b82 */ /* 0x000e620000000800 */
[----:B------:R-:W-:-:S05]  /*3100*/  ISETP.GT.AND P4, PT, R27, 0x30, PT ;  /* 0x000000301b00780c */ /* 0x000fca0003f84270 */
[----:B------:R-:W2:Y:S01]  /*3110*/  MUFU.TANH R8, R8 ;  /* 0x0000000800087308 */ /* 0x000ea20000002400 */
[----:B0-----:R-:W-:Y:S02]  /*3120*/  FSEL R80, R14, -INF , P3 ;  /* 0xff8000000e507808 */ /* 0x001fe40001800000 */
[----:B------:R-:W-:Y:S02]  /*3130*/  ISETP.GT.AND P3, PT, R27, 0x21, PT ;  /* 0x000000211b00780c */ /* 0x000fe40003f64270 */
[----:B------:R-:W-:-:S03]  /*3140*/  FMNMX.FTZ R29, R80, R29, !PT ;  /* 0x0000001d501d7209 */ /* 0x000fc60007810000 */
[----:B------:R-:W0:Y:S01]  /*3150*/  MUFU.TANH R9, R9 ;  /* 0x0000000900097308 */ /* 0x000e220000002400 */
[----:B------:R-:W-:-:S07]  /*3160*/  FMNMX.FTZ R29, R82, R29, !PT ;  /* 0x0000001d521d7209 */ /* 0x000fce0007810000 */
[----:B------:R3:W-:Y:S01]  /*3170*/  MUFU.TANH R120, R84 ;  /* 0x0000005400787308 */ /* 0x0007e20000002400 */
[----:B--2---:R-:W-:Y:S01]  /*3180*/  FSEL R100, R8, -INF , P4 ;  /* 0xff80000008647808 */ /* 0x004fe20002000000 */
[----:B------:R-:W-:Y:S01]  /*3190*/  FFMA.FTZ R8, R74, R5, -R33 ;  /* 0x000000054a087223 */ /* 0x000fe20000010821 */
[----:B------:R-:W-:-:S05]  /*31a0*/  ISETP.GT.AND P4, PT, R27, 0x38, PT ;  /* 0x000000381b00780c */ /* 0x000fca0003f84270 */
[----:B------:R-:W2:Y:S01]  /*31b0*/  MUFU.TANH R7, R7 ;  /* 0x0000000700077308 */ /* 0x000ea20000002400 */
[----:B---3--:R-:W-:Y:S02]  /*31c0*/  FSEL R84, R13, -INF , P3 ;  /* 0xff8000000d547808 */ /* 0x008fe40001800000 */
[C---:B------:R-:W-:Y:S02]  /*31d0*/  ISETP.GT.AND P3, PT, R27.reuse, 0x29, PT ;  /* 0x000000291b00780c */ /* 0x040fe40003f64270 */
[----:B------:R-:W-:Y:S02]  /*31e0*/  FMNMX.FTZ R29, R84, R29, !PT ;  /* 0x0000001d541d7209 */ /* 0x000fe40007810000 */
[----:B------:R-:W-:Y:S01]  /*31f0*/  FSEL R98, R10, -INF , P3 ;  /* 0xff8000000a627808 */ /* 0x000fe20001800000 */
[----:B------:R-:W3:Y:S01]  /*3200*/  MUFU.TANH R4, R4 ;  /* 0x0000000400047308 */ /* 0x000ee20000002400 */
[----:B------:R-:W-:Y:S02]  /*3210*/  FMNMX.FTZ R29, R86, R29, !PT ;  /* 0x0000001d561d7209 */ /* 0x000fe40007810000 */
[----:B------:R-:W-:-:S02]  /*3220*/  ISETP.GT.AND P3, PT, R27, 0x31, PT ;  /* 0x000000311b00780c */ /* 0x000fc40003f64270 */
[----:B------:R-:W-:Y:S02]  /*3230*/  FMNMX.FTZ R29, R98, R29, !PT ;  /* 0x0000001d621d7209 */ /* 0x000fe40007810000 */
[----:B0-----:R-:W-:Y:S01]  /*3240*/  FSEL R102, R9, -INF , P3 ;  /* 0xff80000009667808 */ /* 0x001fe20001800000 */
[----:B------:R-:W0:Y:S01]  /*3250*/  MUFU.TANH R2, R2 ;  /* 0x0000000200027308 */ /* 0x000e220000002400 */
[----:B------:R-:W-:Y:S02]  /*3260*/  FMNMX.FTZ R29, R100, R29, !PT ;  /* 0x0000001d641d7209 */ /* 0x000fe40007810000 */
[----:B------:R-:W-:Y:S02]  /*3270*/  ISETP.GT.AND P3, PT, R27, 0x39, PT ;  /* 0x000000391b00780c */ /* 0x000fe40003f64270 */
[----:B--2---:R-:W-:Y:S01]  /*3280*/  FSEL R104, R7, -INF , P4 ;  /* 0xff80000007687808 */ /* 0x004fe20002000000 */
[----:B------:R-:W-:Y:S01]  /*3290*/  FFMA.FTZ R7, R96, R5, -R33 ;  /* 0x0000000560077223 */ /* 0x000fe20000010821 */
[----:B------:R-:W-:Y:S01]  /*32a0*/  FMNMX.FTZ R29, R102, R29, !PT ;  /* 0x0000001d661d7209 */ /* 0x000fe20007810000 */
[----:B------:R-:W2:Y:S01]  /*32b0*/  MUFU.TANH R3, R3 ;  /* 0x0000000300037308 */ /* 0x000ea20000002400 */
[----:B------:R-:W-:-:S02]  /*32c0*/  ISETP.GT.AND P4, PT, R27, 0x40, PT ;  /* 0x000000401b00780c */ /* 0x000fc40003f84270 */
[----:B---3--:R-:W-:Y:S02]  /*32d0*/  FSEL R96, R4, -INF , P3 ;  /* 0xff80000004607808 */ /* 0x008fe40001800000 */
[----:B------:R-:W-:Y:S02]  /*32e0*/  FMNMX.FTZ R29, R104, R29, !PT ;  /* 0x0000001d681d7209 */ /* 0x000fe40007810000 */
[C---:B------:R-:W-:Y:S01]  /*32f0*/  ISETP.GT.AND P3, PT, R27.reuse, 0x41, PT ;  /* 0x000000411b00780c */ /* 0x040fe20003f64270 */
[----:B------:R-:W3:Y:S01]  /*3300*/  MUFU.TANH R61, R61 ;  /* 0x0000003d003d7308 */ /* 0x000ee20000002400 */
[----:B0-----:R-:W-:Y:S01]  /*3310*/  FSEL R106, R2, -INF , P4 ;  /* 0xff800000026a7808 */ /* 0x001fe20002000000 */
[--C-:B------:R-:W-:Y:S01]  /*3320*/  FFMA.FTZ R2, R92, R5, -R33.reuse ;  /* 0x000000055c027223 */ /* 0x100fe20000010821 */
[----:B------:R-:W-:Y:S01]  /*3330*/  FMNMX.FTZ R29, R96, R29, !PT ;  /* 0x0000001d601d7209 */ /* 0x000fe20007810000 */
[----:B------:R-:W-:Y:S01]  /*3340*/  FFMA.FTZ R33, R54, R5, -R33 ;  /* 0x0000000536217223 */ /* 0x000fe20000010821 */
[----:B------:R-:W-:-:S02]  /*3350*/  ISETP.GT.AND P4, PT, R27, 0x48, PT ;  /* 0x000000481b00780c */ /* 0x000fc40003f84270 */
[----:B------:R-:W-:Y:S01]  /*3360*/  FMNMX.FTZ R29, R106, R29, !PT ;  /* 0x0000001d6a1d7209 */ /* 0x000fe20007810000 */
[----:B------:R-:W0:Y:S01]  /*3370*/  MUFU.TANH R65, R65 ;  /* 0x0000004100417308 */ /* 0x000e220000002400 */
[----:B--2---:R-:W-:Y:S02]  /*3380*/  FSEL R94, R3, -INF , P3 ;  /* 0xff800000035e7808 */ /* 0x004fe40001800000 */
[----:B------:R-:W-:Y:S02]  /*3390*/  ISETP.GT.AND P3, PT, R27, 0x49, PT ;  /* 0x000000491b00780c */ /* 0x000fe40003f64270 */
[----:B------:R-:W-:-:S03]  /*33a0*/  FMNMX.FTZ R29, R94, R29, !PT ;  /* 0x0000001d5e1d7209 */ /* 0x000fc60007810000 */
[----:B------:R2:W-:Y:S01]  /*33b0*/  MUFU.EX2 R14, R108 ;  /* 0x0000006c000e7308 */ /* 0x0005e20000000800 */
[----:B---3--:R-:W-:Y:S02]  /*33c0*/  FSEL R92, R61, -INF , P3 ;  /* 0xff8000003d5c7808 */ /* 0x008fe40001800000 */
[----:B------:R-:W-:-:S05]  /*33d0*/  ISETP.GT.AND P3, PT, R27, 0x51, PT ;  /* 0x000000511b00780c */ /* 0x000fca0003f64270 */
[----:B------:R-:W3:Y:S01]  /*33e0*/  MUFU.TANH R69, R69 ;  /* 0x0000004500457308 */ /* 0x000ee20000002400 */
[----:B--2---:R-:W-:Y:S02]  /*33f0*/  FSEL R108, R35, -INF , P4 ;  /* 0xff800000236c7808 */ /* 0x004fe40002000000 */
[----:B------:R-:W-:Y:S02]  /*3400*/  ISETP.GT.AND P4, PT, R27, 0x50, PT ;  /* 0x000000501b00780c */ /* 0x000fe40003f84270 */
[----:B------:R-:W-:Y:S02]  /*3410*/  FMNMX.FTZ R29, R108, R29, !PT ;  /* 0x0000001d6c1d7209 */ /* 0x000fe40007810000 */
[----:B------:R-:W-:Y:S01]  /*3420*/  FSEL R110, R37, -INF , P4 ;  /* 0xff800000256e7808 */ /* 0x000fe20002000000 */
[----:B------:R-:W2:Y:S01]  /*3430*/  MUFU.TANH R73, R73 ;  /* 0x0000004900497308 */ /* 0x000ea20000002400 */
[----:B------:R-:W-:Y:S01]  /*3440*/  FMNMX.FTZ R29, R92, R29, !PT ;  /* 0x0000001d5c1d7209 */ /* 0x000fe20007810000 */
[----:B------:R-:W4:Y:S01]  /*3450*/  @P2 LDC R37, c[0x0][0x44c] ;  /* 0x00011300ff252b82 */ /* 0x000f220000000800 */
[----:B------:R-:W-:-:S02]  /*3460*/  ISETP.GT.AND P4, PT, R27, 0x58, PT ;  /* 0x000000581b00780c */ /* 0x000fc40003f84270 */
[----:B0-----:R-:W-:Y:S02]  /*3470*/  FSEL R90, R65, -INF , P3 ;  /* 0xff800000415a7808 */ /* 0x001fe40001800000 */
[----:B------:R-:W-:Y:S01]  /*3480*/  FMNMX.FTZ R29, R110, R29, !PT ;  /* 0x0000001d6e1d7209 */ /* 0x000fe20007810000 */
[----:B------:R-:W0:Y:S01]  /*3490*/  MUFU.TANH R77, R77 ;  /* 0x0000004d004d7308 */ /* 0x000e220000002400 */
[----:B------:R-:W-:Y:S02]  /*34a0*/  ISETP.GT.AND P3, PT, R27, 0x59, PT ;  /* 0x000000591b00780c */ /* 0x000fe40003f64270 */
[----:B------:R-:W-:Y:S01]  /*34b0*/  FSEL R112, R39, -INF , P4 ;  /* 0xff80000027707808 */ /* 0x000fe20002000000 */
[----:B------:R-:W-:Y:S01]  /*34c0*/  IMAD.MOV.U32 R39, RZ, RZ, R18 ;  /* 0x000000ffff277224 */ /* 0x000fe200078e0012 */
[----:B------:R-:W-:Y:S02]  /*34d0*/  FMNMX.FTZ R29, R90, R29, !PT ;  /* 0x0000001d5a1d7209 */ /* 0x000fe40007810000 */
[----:B------:R-:W-:Y:S01]  /*34e0*/  ISETP.GT.AND P4, PT, R27, 0x60, PT ;  /* 0x000000601b00780c */ /* 0x000fe20003f84270 */
[----:B------:R-:W5:Y:S01]  /*34f0*/  MUFU.TANH R81, R81 ;  /* 0x0000005100517308 */ /* 0x000f620000002400 */
[----:B---3--:R-:W-:-:S02]  /*3500*/  FSEL R74, R69, -INF , P3 ;  /* 0xff800000454a7808 */ /* 0x008fc40001800000 */
[----:B------:R-:W-:Y:S02]  /*3510*/  FMNMX.FTZ R29, R112, R29, !PT ;  /* 0x0000001d701d7209 */ /* 0x000fe40007810000 */
[----:B------:R-:W-:Y:S02]  /*3520*/  ISETP.GT.AND P3, PT, R27, 0x61, PT ;  /* 0x000000611b00780c */ /* 0x000fe40003f64270 */
[----:B------:R-:W-:Y:S01]  /*3530*/  FSEL R114, R41, -INF , P4 ;  /* 0xff80000029727808 */ /* 0x000fe20002000000 */
[----:B------:R-:W-:Y:S01]  /*3540*/  MUFU.TANH R85, R85 ;  /* 0x0000005500557308 */ /* 0x000fe20000002400 */
[----:B------:R-:W-:Y:S01]  /*3550*/  FMNMX.FTZ R29, R74, R29, !PT ;  /* 0x0000001d4a1d7209 */ /* 0x000fe20007810000 */
[----:B----4-:R-:W-:Y:S01]  /*3560*/  @P2 IMAD.HI.U32 R37, R18, R37, RZ ;  /* 0x0000002512252227 */ /* 0x010fe200078e00ff */
[----:B------:R-:W-:Y:S02]  /*3570*/  ISETP.GT.AND P4, PT, R27, 0x68, PT ;  /* 0x000000681b00780c */ /* 0x000fe40003f84270 */
[----:B--2---:R-:W-:-:S02]  /*3580*/  FSEL R70, R73, -INF , P3 ;  /* 0xff80000049467808 */ /* 0x004fc40001800000 */
[----:B------:R-:W-:Y:S01]  /*3590*/  FMNMX.FTZ R29, R114, R29, !PT ;  /* 0x0000001d721d7209 */ /* 0x000fe20007810000 */
[----:B------:R-:W-:Y:S01]  /*35a0*/  MUFU.EX2 R181, R181 ;  /* 0x000000b500b57308 */ /* 0x000fe20000000800 */
[C---:B------:R-:W-:Y:S02]  /*35b0*/  ISETP.GT.AND P3, PT, R27.reuse, 0x69, PT ;  /* 0x000000691b00780c */ /* 0x040fe40003f64270 */
[----:B------:R-:W-:Y:S02]  /*35c0*/  FSEL R116, R116, -INF , P4 ;  /* 0xff80000074747808 */ /* 0x000fe40002000000 */
[----:B------:R-:W-:Y:S02]  /*35d0*/  FMNMX.FTZ R29, R70, R29, !PT ;  /* 0x0000001d461d7209 */ /* 0x000fe40007810000 */
[----:B------:R-:W-:Y:S01]  /*35e0*/  ISETP.GT.AND P4, PT, R27, 0x70, PT ;  /* 0x000000701b00780c */ /* 0x000fe20003f84270 */
[----:B------:R-:W2:Y:S01]  /*35f0*/  MUFU.EX2 R26, R31 ;  /* 0x0000001f001a7308 */ /* 0x000ea20000000800 */
[----:B0-----:R-:W-:-:S02]  /*3600*/  FSEL R66, R77, -INF , P3 ;  /* 0xff8000004d427808 */ /* 0x001fc40001800000 */
[----:B------:R-:W-:Y:S02]  /*3610*/  FMNMX.FTZ R29, R116, R29, !PT ;  /* 0x0000001d741d7209 */ /* 0x000fe40007810000 */
[C---:B------:R-:W-:Y:S02]  /*3620*/  ISETP.GT.AND P3, PT, R27.reuse, 0x71, PT ;  /* 0x000000711b00780c */ /* 0x040fe40003f64270 */
[----:B------:R-:W-:Y:S01]  /*3630*/  FSEL R118, R118, -INF , P4 ;  /* 0xff80000076767808 */ /* 0x000fe20002000000 */
[----:B------:R-:W0:Y:S01]  /*3640*/  MUFU.EX2 R183, R183 ;  /* 0x000000b700b77308 */ /* 0x000e220000000800 */
[----:B------:R-:W-:Y:S02]  /*3650*/  FMNMX.FTZ R29, R66, R29, !PT ;  /* 0x0000001d421d7209 */ /* 0x000fe40007810000 */
[----:B------:R-:W-:Y:S02]  /*3660*/  ISETP.GT.AND P4, PT, R27, 0x78, PT ;  /* 0x000000781b00780c */ /* 0x000fe40003f84270 */
[----:B-----5:R-:W-:-:S02]  /*3670*/  FSEL R62, R81, -INF , P3 ;  /* 0xff800000513e7808 */ /* 0x020fc40001800000 */
[----:B------:R-:W-:Y:S01]  /*3680*/  FMNMX.FTZ R29, R118, R29, !PT ;  /* 0x0000001d761d7209 */ /* 0x000fe20007810000 */
[----:B------:R-:W3:Y:S01]  /*3690*/  MUFU.EX2 R20, R20 ;  /* 0x0000001400147308 */ /* 0x000ee20000000800 */
[----:B------:R-:W-:Y:S01]  /*36a0*/  ISETP.GT.AND P3, PT, R27, 0x79, PT ;  /* 0x000000791b00780c */ /* 0x000fe20003f64270 */
[----:B--2---:R-:W-:Y:S01]  /*36b0*/  FADD.FTZ R42, R181, R26 ;  /* 0x0000001ab52a7221 */ /* 0x004fe20000010000 */
[----:B------:R-:W-:Y:S02]  /*36c0*/  FSEL R120, R120, -INF , P4 ;  /* 0xff80000078787808 */ /* 0x000fe40002000000 */
[----:B------:R-:W-:Y:S02]  /*36d0*/  FMNMX.FTZ R29, R62, R29, !PT ;  /* 0x0000001d3e1d7209 */ /* 0x000fe40007810000 */
[----:B------:R-:W-:Y:S01]  /*36e0*/  FSEL R58, R85, -INF , P3 ;  /* 0xff800000553a7808 */ /* 0x000fe20001800000 */
[----:B------:R-:W2:Y:S01]  /*36f0*/  MUFU.EX2 R177, R177 ;  /* 0x000000b100b17308 */ /* 0x000ea20000000800 */
[----:B------:R-:W-:-:S02]  /*3700*/  FMNMX.FTZ R29, R120, R29, !PT ;  /* 0x0000001d781d7209 */ /* 0x000fc40007810000 */
[----:B-1----:R-:W-:Y:S02]  /*3710*/  @P2 SHF.R.U32.HI R39, RZ, R46, R37 ;  /* 0x0000002eff272219 */ /* 0x002fe40000011625 */
[----:B------:R-:W-:Y:S02]  /*3720*/  FMNMX.FTZ R29, R58, R29, !PT ;  /* 0x0000001d3a1d7209 */ /* 0x000fe40007810000 */
[----:B------:R-:W-:Y:S01]  /*3730*/  IADD3 R41, R39, R16, -R17 ;  /* 0x0000001027297210 */ /* 0x000fe20007ffe811 */
[----:B------:R-:W1:Y:S01]  /*3740*/  MUFU.EX2 R179, R179 ;  /* 0x000000b300b37308 */ /* 0x000e620000000800 */
[----:B------:R-:W-:Y:S01]  /*3750*/  F2FP.F16.F32.PACK_AB R181, R26, R181 ;  /* 0x000000b51ab5723e */ /* 0x000fe200000000ff */
[----:B------:R-:W4:Y:S06]  /*3760*/  SHFL.BFLY PT, R10, R29, 0x2, 0x1f ;  /* 0x0c401f001d0a7f89 */ /* 0x000f2c00000e0000 */
[----:B------:R-:W5:Y:S08]  /*3770*/  MUFU.EX2 R12, R12 ;  /* 0x0000000c000c7308 */ /* 0x000f700000000800 */
[----:B------:R-:W-:Y:S08]  /*3780*/  MUFU.EX2 R4, R7 ;  /* 0x0000000700047308 */ /* 0x000ff00000000800 */
[----:B------:R-:W5:Y:S01]  /*3790*/  MUFU.EX2 R173, R173 ;  /* 0x000000ad00ad7308 */ /* 0x000f620000000800 */
[----:B----4-:R-:W-:Y:S01]  /*37a0*/  FMNMX.FTZ R3, R29, R10, !PT ;  /* 0x0000000a1d037209 */ /* 0x010fe20007810000 */
[----:B0-----:R-:W-:Y:S01]  /*37b0*/  FADD.FTZ R29, R183, R42 ;  /* 0x0000002ab71d7221 */ /* 0x001fe20000010000 */
[----:B---3--:R-:W-:-:S03]  /*37c0*/  F2FP.F16.F32.PACK_AB R183, R20, R183 ;  /* 0x000000b714b7723e */ /* 0x008fc600000000ff */
[----:B------:R-:W0:Y:S01]  /*37d0*/  SHFL.BFLY PT, R10, R3, 0x1, 0x1f ;  /* 0x0c201f00030a7f89 */ /* 0x000e2200000e0000 */
[----:B------:R-:W-:Y:S01]  /*37e0*/  FADD.FTZ R42, R20, R29 ;  /* 0x0000001d142a7221 */ /* 0x000fe20000010000 */
[----:B------:R-:W-:Y:S03]  /*37f0*/  MUFU.EX2 R175, R175 ;  /* 0x000000af00af7308 */ /* 0x000fe60000000800 */
[----:B--2---:R-:W-:Y:S01]  /*3800*/  FADD.FTZ R31, R177, R42 ;  /* 0x0000002ab11f7221 */ /* 0x004fe20000010000 */
[----:B------:R-:W-:-:S03]  /*3810*/  F2FP.F16.F32.PACK_AB R177, R14, R177 ;  /* 0x000000b10eb1723e */ /* 0x000fc600000000ff */
[----:B------:R-:W-:Y:S01]  /*3820*/  FADD.FTZ R42, R14, R31 ;  /* 0x0000001f0e2a7221 */ /* 0x000fe20000010000 */
[----:B------:R1:W-:Y:S08]  /*3830*/  MUFU.EX2 R40, R33 ;  /* 0x0000002100287308 */ /* 0x0003f00000000800 */
[----:B------:R-:W-:Y:S01]  /*3840*/  MUFU.EX2 R2, R2 ;  /* 0x0000000200027308 */ /* 0x000fe20000000800 */
[----:B-1----:R-:W-:Y:S01]  /*3850*/  FADD.FTZ R33, R179, R42 ;  /* 0x0000002ab3217221 */ /* 0x002fe20000010000 */
[----:B-----5:R-:W-:-:S03]  /*3860*/  F2FP.F16.F32.PACK_AB R179, R12, R179 ;  /* 0x000000b30cb3723e */ /* 0x020fc600000000ff */
[----:B------:R-:W-:Y:S01]  /*3870*/  FADD.FTZ R44, R12, R33 ;  /* 0x000000210c2c7221 */ /* 0x000fe20000010000 */
[----:B0-----:R-:W-:Y:S02]  /*3880*/  FMNMX.FTZ R10, R3, R10, !PT ;  /* 0x0000000a030a7209 */ /* 0x001fe40007810000 */
[----:B------:R-:W-:Y:S01]  /*3890*/  MUFU.EX2 R169, R169 ;  /* 0x000000a900a97308 */ /* 0x000fe20000000800 */
[----:B------:R-:W-:Y:S01]  /*38a0*/  FADD.FTZ R35, R173, R44 ;  /* 0x0000002cad237221 */ /* 0x000fe20000010000 */
[C---:B------:R-:W-:Y:S01]  /*38b0*/  FSETP.NEU.FTZ.AND P3, PT, R10.reuse, -INF , PT ;  /* 0xff8000000a00780b */ /* 0x040fe20003f7d000 */
[----:B------:R-:W-:Y:S01]  /*38c0*/  FMUL.FTZ R3, R10, R5 ;  /* 0x000000050a037220 */ /* 0x000fe20000410000 */
[----:B------:R-:W-:Y:S02]  /*38d0*/  SHF.R.S32.HI R44, RZ, 0x1f, R41 ;  /* 0x0000001fff2c7819 */ /* 0x000fe40000011429 */
[----:B------:R-:W-:Y:S02]  /*38e0*/  F2FP.F16.F32.PACK_AB R173, R4, R173 ;  /* 0x000000ad04ad723e */ /* 0x000fe400000000ff */
[----:B------:R-:W-:Y:S01]  /*38f0*/  FSEL R3, R3, RZ, P3 ;  /* 0x000000ff03037208 */ /* 0x000fe20001800000 */
[----:B------:R-:W-:Y:S01]  /*3900*/  MUFU.EX2 R8, R8 ;  /* 0x0000000800087308 */ /* 0x000fe20000000800 */
[----:B------:R-:W-:-:S03]  /*3910*/  LEA.HI R44, R44, R41, RZ, 0x7 ;  /* 0x000000292c2c7211 */ /* 0x000fc600078f38ff */
        /* <DEDUP_REMOVED lines=32> */
[-CC-:B------:R-:W-:Y:S01]  /*3b20*/  FFMA.FTZ R66, R66, R5.reuse, -R3.reuse ;  /* 0x0000000542427223 */ /* 0x180fe20000010803 */
[-CC-:B------:R-:W-:Y:S01]  /*3b30*/  FFMA.FTZ R118, R118, R5.reuse, -R3.reuse ;  /* 0x0000000576767223 */ /* 0x180fe20000010803 */
[-CC-:B------:R-:W-:Y:S01]  /*3b40*/  FFMA.FTZ R62, R62, R5.reuse, -R3.reuse ;  /* 0x000000053e3e7223 */ /* 0x180fe20000010803 */
[-CC-:B------:R-:W-:Y:S01]  /*3b50*/  FFMA.FTZ R120, R120, R5.reuse, -R3.reuse ;  /* 0x0000000578787223 */ /* 0x180fe20000010803 */
[----:B------:R-:W-:Y:S01]  /*3b60*/  FFMA.FTZ R58, R58, R5, -R3 ;  /* 0x000000053a3a7223 */ /* 0x000fe20000010803 */
[----:B------:R-:W-:Y:S01]  /*3b70*/  F2FP.F16.F32.PACK_AB R180, R25, R60 ;  /* 0x0000003c19b4723e */ /* 0x000fe200000000ff */
[----:B------:R-:W0:Y:S01]  /*3b80*/  MUFU.EX2 R72, R72 ;  /* 0x0000004800487308 */ /* 0x000e220000000800 */
[----:B-1----:R-:W-:-:S07]  /*3b90*/  FADD.FTZ R42, R64, R31 ;  /* 0x0000001f402a7221 */ /* 0x002fce0000010000 */
[----:B------:R-:W1:Y:S01]  /*3ba0*/  MUFU.EX2 R9, R76 ;  /* 0x0000004c00097308 */ /* 0x000e620000000800 */
[C---:B--2---:R-:W-:Y:S01]  /*3bb0*/  FADD.FTZ R33, R7.reuse, R42 ;  /* 0x0000002a07217221 */ /* 0x044fe20000010000 */
[----:B------:R-:W-:Y:S01]  /*3bc0*/  FADD.FTZ R42, R4, R35 ;  /* 0x00000023042a7221 */ /* 0x000fe20000010000 */
[----:B------:R-:W-:-:S03]  /*3bd0*/  F2FP.F16.F32.PACK_AB R182, R7, R64 ;  /* 0x0000004007b6723e */ /* 0x000fc600000000ff */
[----:B------:R-:W-:Y:S01]  /*3be0*/  FADD.FTZ R35, R175, R42 ;  /* 0x0000002aaf237221 */ /* 0x000fe20000010000 */
[----:B------:R-:W-:Y:S01]  /*3bf0*/  F2FP.F16.F32.PACK_AB R175, R2, R175 ;  /* 0x000000af02af723e */ /* 0x000fe200000000ff */
[----:B------:R-:W2:Y:S01]  /*3c00*/  MUFU.EX2 R78, R78 ;  /* 0x0000004e004e7308 */ /* 0x000ea20000000800 */
[----:B0-----:R-:W-:Y:S01]  /*3c10*/  FADD.FTZ R0, R72, R33 ;  /* 0x0000002148007221 */ /* 0x001fe20000010000 */
[----:B------:R-:W-:-:S04]  /*3c20*/  FADD.FTZ R42, R2, R35 ;  /* 0x00000023022a7221 */ /* 0x000fc80000010000 */
[----:B------:R-:W-:Y:S01]  /*3c30*/  FADD.FTZ R37, R169, R42 ;  /* 0x0000002aa9257221 */ /* 0x000fe20000010000 */
[C---:B------:R-:W-:Y:S01]  /*3c40*/  F2FP.F16.F32.PACK_AB R169, R8.reuse, R169 ;  /* 0x000000a908a9723e */ /* 0x040fe200000000ff */
[----:B------:R-:W0:Y:S01]  /*3c50*/  MUFU.EX2 R11, R80 ;  /* 0x00000050000b7308 */ /* 0x000e220000000800 */
[C---:B-1----:R-:W-:Y:S01]  /*3c60*/  FADD.FTZ R33, R9.reuse, R0 ;  /* 0x0000000009217221 */ /* 0x042fe20000010000 */
[----:B------:R-:W-:Y:S01]  /*3c70*/  FADD.FTZ R42, R8, R37 ;  /* 0x00000025082a7221 */ /* 0x000fe20000010000 */
[----:B------:R-:W-:Y:S01]  /*3c80*/  VIADD R8, R88, 0xfffffffe ;  /* 0xfffffffe58087836 */ /* 0x000fe20000000000 */
[----:B------:R-:W-:Y:S02]  /*3c90*/  F2FP.F16.F32.PACK_AB R176, R9, R72 ;  /* 0x0000004809b0723e */ /* 0x000fe400000000ff */
[----:B------:R-:W-:Y:S02]  /*3ca0*/  CS2R R88, SRZ ;  /* 0x0000000000587805 */ /* 0x000fe4000001ff00 */
[----:B------:R-:W1:Y:S01]  /*3cb0*/  MUFU.EX2 R82, R82 ;  /* 0x0000005200527308 */ /* 0x000e620000000800 */
[----:B--2---:R-:W-:-:S07]  /*3cc0*/  FADD.FTZ R0, R78, R33 ;  /* 0x000000214e007221 */ /* 0x004fce0000010000 */
[----:B------:R-:W2:Y:S01]  /*3cd0*/  MUFU.EX2 R13, R84 ;  /* 0x00000054000d7308 */ /* 0x000ea20000000800 */
[C---:B0-----:R-:W-:Y:S01]  /*3ce0*/  FADD.FTZ R35, R11.reuse, R0 ;  /* 0x000000000b237221 */ /* 0x041fe20000010000 */
[----:B------:R-:W-:Y:S02]  /*3cf0*/  F2FP.F16.F32.PACK_AB R178, R11, R78 ;  /* 0x0000004e0bb2723e */ /* 0x000fe400000000ff */
[----:B------:R-:W-:-:S04]  /*3d00*/  SHF.R.S32.HI R11, RZ, 0x7, R44 ;  /* 0x00000007ff0b7819 */ /* 0x000fc8000001142c */
[----:B------:R-:W0:Y:S01]  /*3d10*/  MUFU.EX2 R171, R171 ;  /* 0x000000ab00ab7308 */ /* 0x000e220000000800 */
[----:B-1----:R-:W-:Y:S01]  /*3d20*/  FADD.FTZ R0, R82, R35 ;  /* 0x0000002352007221 */ /* 0x002fe20000010000 */
[----:B------:R-:W-:-:S04]  /*3d30*/  VIMNMX R11, RZ, R11, !PT ;  /* 0x0000000bff0b7248 */ /* 0x000fc80007fe0100 */
[----:B------:R-:W-:Y:S02]  /*3d40*/  ISETP.GE.AND P3, PT, R8, R11, PT ;  /* 0x0000000b0800720c */ /* 0x000fe40003f66270 */
        /* <DEDUP_REMOVED lines=24> */
[----:B------:R-:W-:Y:S02]  /*3ed0*/  F2FP.F16.F32.PACK_AB R168, R21, R100 ;  /* 0x0000006415a8723e */ /* 0x000fe400000000ff */
[----:B------:R-:W-:-:S04]  /*3ee0*/  CS2R R100, SRZ ;  /* 0x0000000000647805 */ /* 0x000fc8000001ff00 */
        /* <DEDUP_REMOVED lines=10> */
[----:B------:R-:W-:Y:S02]  /*3f90*/  F2FP.F16.F32.PACK_AB R170, R27, R104 ;  /* 0x000000681baa723e */ /* 0x000fe400000000ff */
[----:B------:R-:W-:-:S04]  /*3fa0*/  CS2R R104, SRZ ;  /* 0x0000000000687805 */ /* 0x000fc8000001ff00 */
        /* <DEDUP_REMOVED lines=45> */
[----:B------:R-:W-:Y:S02]  /*4280*/  F2FP.F16.F32.PACK_AB R162, R35, R112 ;  /* 0x0000007023a2723e */ /* 0x000fe400000000ff */
[----:B------:R-:W-:-:S04]  /*4290*/  CS2R R112, SRZ ;  /* 0x0000000000707805 */ /* 0x000fc8000001ff00 */
        /* <DEDUP_REMOVED lines=9> */
[----:B------:R-:W-:Y:S02]  /*4330*/  F2FP.F16.F32.PACK_AB R156, R37, R114 ;  /* 0x00000072259c723e */ /* 0x000fe400000000ff */
[----:B------:R-:W-:-:S04]  /*4340*/  CS2R R114, SRZ ;  /* 0x0000000000727805 */ /* 0x000fc8000001ff00 */
[----:B------:R-:W1:Y:S01]  /*4350*/  MUFU.EX2 R118, R118 ;  /* 0x0000007600767308 */ /* 0x000e620000000800 */
[----:B--2---:R-:W-:-:S07]  /*4360*/  FADD.FTZ R0, R116, R43 ;  /* 0x0000002b74007221 */ /* 0x004fce0000010000 */
        /* <DEDUP_REMOVED lines=8> */
[----:B------:R-:W-:Y:S01]  /*43f0*/  F2FP.F16.F32.PACK_AB R152, R41, R118 ;  /* 0x000000762998723e */ /* 0x000fe200000000ff */
[----:B------:R-:W-:Y:S01]  /*4400*/  IMAD.MOV.U32 R0, RZ, RZ, 0x3f800000 ;  /* 0x3f800000ff007424 */ /* 0x000fe200078e00ff */
[----:B------:R-:W-:-:S04]  /*4410*/  CS2R R118, SRZ ;  /* 0x0000000000767805 */ /* 0x000fc8000001ff00 */
[----:B------:R-:W2:Y:S01]  /*4420*/  MUFU.EX2 R7, R58 ;  /* 0x0000003a00077308 */ /* 0x000ea20000000800 */
[----:B0-----:R-:W-:Y:S01]  /*4430*/  FADD.FTZ R3, R155, R2 ;  /* 0x000000029b037221 */ /* 0x001fe20000010000 */
[C---:B------:R-:W-:Y:S01]  /*4440*/  F2FP.F16.F32.PACK_AB R155, R40.reuse, R155 ;  /* 0x0000009b289b723e */ /* 0x040fe200000000ff */
[----:B------:R-:W-:Y:S02]  /*4450*/  IMAD.MOV.U32 R2, RZ, RZ, 0x3f800000 ;  /* 0x3f800000ff027424 */ /* 0x000fe400078e00ff */
[----:B------:R-:W-:Y:S01]  /*4460*/  FADD.FTZ R3, R40, R3 ;  /* 0x0000000328037221 */ /* 0x000fe20000010000 */
[----:B-1----:R-:W-:Y:S01]  /*4470*/  FADD.FTZ R4, R120, R9 ;  /* 0x0000000978047221 */ /* 0x002fe20000010000 */
[----:B--2---:R-:W-:-:S03]  /*4480*/  F2FP.F16.F32.PACK_AB R154, R7, R120 ;  /* 0x00000078079a723e */ /* 0x004fc600000000ff */
        /* <DEDUP_REMOVED lines=9> */
[----:B------:R-:W-:-:S07]  /*4520*/  IMAD.MOV.U32 R151, RZ, RZ, RZ ;  /* 0x000000ffff977224 */ /* 0x000fce00078e00ff */
.L_x_2470:
[----:B------:R-:W-:-:S04]  /*4530*/  UIADD3 UR6, UR60, 0x1, URZ ;  /* 0x000000013c067890 */ /* 0x000fc8000fffe03f */
[----:B------:R-:W-:-:S04]  /*4540*/  UISETP.NE.AND UP0, UPT, UR6, 0x2, UPT ;  /* 0x000000020600788c */ /* 0x000fc8000bf05270 */
[----:B------:R-:W-:Y:S02]  /*4550*/  USEL UR38, URZ, 0x1, UP0 ;  /* 0x000000013f267887 */ /* 0x000fe40008000000 */
[----:B------:R-:W-:Y:S02]  /*4560*/  USEL UR36, UR6, URZ, UP0 ;  /* 0x0000003f06247287 */ /* 0x000fe40008000000 */
[----:B------:R-:W-:Y:S01]  /*4570*/  ULOP3.LUT UR38, UR61, UR38, URZ, 0x3c, !UPT ;  /* 0x000000263d267292 */ /* 0x000fe2000f8e3c3f */
[----:B------:R-:W-:Y:S11]  /*4580*/  @!P0 BRA `(.L_x_2462) ;  /* 0x0000000000048947 */ /* 0x000ff60003800000 */
[----:B------:R-:W-:Y:S01]  /*4590*/  BPT.TRAP 0x1 ;  /* 0x000000040000795c */ /* 0x000fe20000300000 */
.L_x_2462:
[----:B------:R-:W-:Y:S01]  /*45a0*/  ULEA UR59, UR36, UR37, 0x3 ;  /* 0x00000025243b7291 */ /* 0x000fe2000f8e183f */
[----:B------:R-:W-:-:S05]  /*45b0*/  IMAD.U32 R5, RZ, RZ, UR38 ;  /* 0x00000026ff057e24 */ /* 0x000fca000f8e00ff */
[----:B------:R-:W-:-:S04]  /*45c0*/  SHF.L.U32 R5, R5, 0x1f, RZ ;  /* 0x0000001f05057819 */ /* 0x000fc800000006ff */
[----:B------:R0:W1:Y:S01]  /*45d0*/  SYNCS.PHASECHK.TRANS64.TRYWAIT P3, [UR59+0x34830], R5 ;  /* 0x03483005ff0075a7 */ /* 0x000062000806017b */
[----:B------:R-:W-:Y:S05]  /*45e0*/  @!P0 BRA `(.L_x_2463) ;  /* 0x0000000000048947 */ /* 0x000fea0003800000 */
[----:B------:R-:W-:Y:S01]  /*45f0*/  BPT.TRAP 0x1 ;  /* 0x000000040000795c */ /* 0x000fe20000300000 */
.L_x_2463:
[----:B-1----:R-:W-:Y:S05]  /*4600*/  @P3 BRA `(.L_x_2464) ;  /* 0x0000000000083947 */ /* 0x002fea0003800000 */
[----:B------:R-:W1:Y:S02]  /*4610*/  SYNCS.PHASECHK.TRANS64.TRYWAIT P3, [UR59+0x34830], R5 ;  /* 0x03483005ff0075a7 */ /* 0x000e64000806017b */
[----:B-1----:R-:W-:Y:S05]  /*4620*/  @!P3 BRA `(.L_x_2465) ;  /* 0x000000ec0048b947 */ /* 0x002fea0003800000 */
.L_x_2464:
[----:B------:R-:W-:Y:S01]  /*4630*/  UIMAD UR54, UR36, 0xc00, UR39 ;  /* 0x00000c00243678a4 */ /* 0x000fe2000f8e0227 */
[----:B------:R-:W-:Y:S01]  /*4640*/  WARPGROUP.ARRIVE ;  /* 0x00000000000079c5 */ /* 0x000fe20000000000 */
[----:B------:R-:W-:Y:S01]  /*4650*/  UMOV UR55, 0x40000040 ;  /* 0x4000004000377882 */ /* 0x000fe20000000000 */
[----:B------:R-:W-:Y:S01]  /*4660*/  UMOV UR7, 0x40000040 ;  /* 0x4000004000077882 */ /* 0x000fe20000000000 */
[----:B------:R-:W-:Y:S01]  /*4670*/  UIADD3 UR6, UR54, 0x2, URZ ;  /* 0x0000000236067890 */ /* 0x000fe2000fffe03f */
[-C--:B------:R-:W-:Y:S01]  /*4680*/  FMUL.FTZ R88, R88, R2.reuse ;  /* 0x0000000258587220 */ /* 0x080fe20000410000 */
[----:B------:R-:W-:Y:S01]  /*4690*/  UIADD3 UR10, UR54, 0x4, URZ ;  /* 0x00000004360a7890 */ /* 0x000fe2000fffe03f */
[-C--:B------:R-:W-:Y:S01]  /*46a0*/  FMUL.FTZ R89, R89, R2.reuse ;  /* 0x0000000259597220 */ /* 0x080fe20000410000 */
[----:B------:R-:W-:Y:S01]  /*46b0*/  UMOV UR11, 0x40000040 ;  /* 0x40000040000b7882 */ /* 0x000fe20000000000 */
[----:B------:R-:W-:Y:S01]  /*46c0*/  HGMMA.64x128x16.F32 R24, gdesc[UR52], RZ, !UPT, gsb0 ;  /* 0x01e00000341879f0 */ /* 0x000fe2000c0008ff */
        /* <DEDUP_REMOVED lines=116> */
.L_x_2466:
[----:B------:R-:W-:Y:S01]  /*4e10*/  ULEA UR7, UR60, UR37, 0x3 ;  /* 0x000000253c077291 */ /* 0x000fe2000f8e183f */
[----:B------:R-:W-:-:S04]  /*4e20*/  MOV R0, UR61 ;  /* 0x0000003d00007c02 */ /* 0x000fc80008000f00 */
[----:B------:R-:W-:-:S04]  /*4e30*/  SHF.L.U32 R0, R0, 0x1f, RZ ;  /* 0x0000001f00007819 */ /* 0x000fc800000006ff */
[----:B------:R2:W3:Y:S01]  /*4e40*/  SYNCS.PHASECHK.TRANS64.TRYWAIT P3, [UR7+0x34850], R0 ;  /* 0x03485000ff0075a7 */ /* 0x0004e20008060147 */
[----:B------:R-:W-:Y:S05]  /*4e50*/  @!P0 BRA `(.L_x_2467) ;  /* 0x0000000000048947 */ /* 0x000fea0003800000 */
[----:B------:R-:W-:Y:S01]  /*4e60*/  BPT.TRAP 0x1 ;  /* 0x000000040000795c */ /* 0x000fe20000300000 */
.L_x_2467:
[----:B---3--:R-:W-:Y:S05]  /*4e70*/  @P3 BRA `(.L_x_2468) ;  /* 0x0000000000083947 */ /* 0x008fea0003800000 */
[----:B------:R-:W3:Y:S02]  /*4e80*/  SYNCS.PHASECHK.TRANS64.TRYWAIT P3, [UR7+0x34850], R0 ;  /* 0x03485000ff0075a7 */ /* 0x000ee40008060147 */
[----:B---3--:R-:W-:Y:S05]  /*4e90*/  @!P3 BRA `(.L_x_2469) ;  /* 0x000000e40044b947 */ /* 0x008fea0003800000 */
.L_x_2468:
[----:B------:R-:W-:Y:S01]  /*4ea0*/  UIADD3 UR6, UR37, 0x400, URZ ;  /* 0x0000040025067890 */ /* 0x000fe2000fffe03f */
[----:B------:R-:W-:Y:S01]  /*4eb0*/  WARPGROUP.ARRIVE ;  /* 0x00000000000079c5 */ /* 0x000fe20000000000 */
[----:B------:R-:W-:Y:S01]  /*4ec0*/  UMOV UR11, 0x40000040 ;  /* 0x40000040000b7882 */ /* 0x000fe20000000000 */
[----:B------:R-:W-:Y:S01]  /*4ed0*/  FMUL.FTZ R14, R32, UR58 ;  /* 0x0000003a200e7c20 */ /* 0x000fe20008410000 */
[----:B------:R-:W-:Y:S01]  /*4ee0*/  USHF.R.U32.HI UR6, URZ, 0x4, UR6 ;  /* 0x000000043f067899 */ /* 0x000fe20008011606 */
[----:B------:R-:W3:Y:S01]  /*4ef0*/  @P2 LDC R32, c[0x0][0x44c] ;  /* 0x00011300ff202b82 */ /* 0x000ee20000000800 */
[----:B------:R-:W-:Y:S01]  /*4f00*/  FMUL.FTZ R200, R31, UR58 ;  /* 0x0000003a1fc87c20 */ /* 0x000fe20008410000 */
[----:B------:R-:W-:Y:S01]  /*4f10*/  FMUL.FTZ R12, R33, UR58 ;  /* 0x0000003a210c7c20 */ /* 0x000fe20008410000 */
[----:B------:R-:W-:Y:S01]  /*4f20*/  ULOP3.LUT UR6, UR6, 0x3fff, URZ, 0xc0, !UPT ;  /* 0x00003fff06067892 */ /* 0x000fe2000f8ec03f */
[----:B------:R-:W-:Y:S02]  /*4f30*/  IMAD.IADD R33, R184, 0x1, R18 ;  /* 0x00000001b8217824 */ /* 0x000fe400078e0212 */
[----:B------:R-:W-:Y:S01]  /*4f40*/  FMUL.FTZ R15, R36, UR58 ;  /* 0x0000003a240f7c20 */ /* 0x000fe20008410000 */
[----:B01----:R-:W-:Y:S01]  /*4f50*/  FMUL.FTZ R5, R26, UR58 ;  /* 0x0000003a1a057c20 */ /* 0x003fe20008410000 */
[----:B------:R-:W-:Y:S01]  /*4f60*/  ULOP3.LUT UR6, UR6, 0x4000000, URZ, 0xfc, !UPT ;  /* 0x0400000006067892 */ /* 0x000fe2000f8efc3f */
[----:B------:R-:W0:Y:S01]  /*4f70*/  @P2 LDC R31, c[0x0][0x450] ;  /* 0x00011400ff1f2b82 */ /* 0x000e220000000800 */
        /* <DEDUP_REMOVED lines=15> */
[----:B---3--:R-:W-:-:S04]  /*5070*/  @P2 IMAD.HI.U32 R32, R33, R32, RZ ;  /* 0x0000002021202227 */ /* 0x008fc800078e00ff */
[----:B------:R-:W-:Y:S01]  /*5080*/  FMUL.FTZ R10, R29, UR58 ;  /* 0x0000003a1d0a7c20 */ /* 0x000fe20008410000 */
[----:B------:R-:W-:Y:S01]  /*5090*/  FMUL.FTZ R29, R52, UR58 ;  /* 0x0000003a341d7c20 */ /* 0x000fe20008410000 */
[----:B------:R-:W-:Y:S01]  /*50a0*/  FMUL.FTZ R62, R62, UR58 ;  /* 0x0000003a3e3e7c20 */ /* 0x000fe20008410000 */
[----:B------:R-:W-:Y:S01]  /*50b0*/  FMUL.FTZ R63, R63, UR58 ;  /* 0x0000003a3f3f7c20 */ /* 0x000fe20008410000 */
[----:B------:R-:W-:Y:S01]  /*50c0*/  FMUL.FTZ R66, R66, UR58 ;  /* 0x0000003a42427c20 */ /* 0x000fe20008410000 */
[----:B------:R-:W3:Y:S01]  /*50d0*/  MUFU.TANH R202, R202 ;  /* 0x000000ca00ca7308 */ /* 0x000ee20000002400 */
[----:B------:R-:W-:Y:S01]  /*50e0*/  FMUL.FTZ R70, R70, UR58 ;  /* 0x0000003a46467c20 */ /* 0x000fe20008410000 */
[----:B0-----:R-:W-:Y:S01]  /*50f0*/  @P2 SHF.R.U32.HI R33, RZ, R31, R32 ;  /* 0x0000001fff212219 */ /* 0x001fe20000011620 */
[----:B------:R-:W-:Y:S01]  /*5100*/  FMUL.FTZ R31, R56, UR58 ;  /* 0x0000003a381f7c20 */ /* 0x000fe20008410000 */
[----:B------:R-:W-:Y:S01]  /*5110*/  FMUL.FTZ R67, R67, UR58 ;  /* 0x0000003a43437c20 */ /* 0x000fe20008410000 */
[----:B------:R-:W-:Y:S01]  /*5120*/  FMUL.FTZ R71, R71, UR58 ;  /* 0x0000003a47477c20 */ /* 0x000fe20008410000 */
[----:B--2---:R-:W-:Y:S01]  /*5130*/  FMUL.FTZ R0, R24, UR58 ;  /* 0x0000003a18007c20 */ /* 0x004fe20008410000 */
        /* <DEDUP_REMOVED lines=27> */
[----:B------:R-:W-:Y:S01]  /*52f0*/  UMOV UR61, UR38 ;  /* 0x00000026003d7c82 */ /* 0x000fe20008000000 */
[----:B------:R-:W-:-:S05]  /*5300*/  UMOV UR60, UR36 ;  /* 0x00000024003c7c82 */ /* 0x000fca0008000000 */
        /* <DEDUP_REMOVED lines=16> */
[----:B------:R-:W-:Y:S02]  /*5410*/  IMAD.MOV.U32 R35, RZ, RZ, -0x80 ;  /* 0xffffff80ff237424 */ /* 0x000fe400078e00ff */
[----:B------:R-:W-:Y:S01]  /*5420*/  FMUL.FTZ R182, R34, UR58 ;  /* 0x0000003a22b67c20 */ /* 0x000fe20008410000 */
[----:B------:R-:W-:Y:S01]  /*5430*/  FMUL.FTZ R34, R51, UR58 ;  /* 0x0000003a33227c20 */ /* 0x000fe20008410000 */
[----:B------:R-:W-:Y:S01]  /*5440*/  MUFU.TANH R14, R14 ;  /* 0x0000000e000e7308 */ /* 0x000fe20000002400 */
[----:B------:R-:W-:Y:S01]  /*5450*/  HGMMA.64x128x16.F32 R88, R176, gdesc[UR8].tnspB, R88, gsb0 ;  /* 0x41e00008b0587df0 */ /* 0x000fe20008000858 */
[----:B------:R-:W-:Y:S01]  /*5460*/  UIADD3 UR10, UR6, 0x100, URZ ;  /* 0x00000100060a7890 */ /* 0x000fe2000fffe03f */
[----:B------:R-:W-:Y:S01]  /*5470*/  IMAD R36, R8, R35, 0x1 ;  /* 0x0000000108247424 */ /* 0x000fe200078e0223 */
[----:B------:R-:W-:Y:S01]  /*5480*/  UMOV UR11, 0x40000040 ;  /* 0x40000040000b7882 */ /* 0x000fe20000000000 */
[----:B------:R-:W-:-:S02]  /*5490*/  FMUL.FTZ R51, R73, UR58 ;  /* 0x0000003a49337c20 */ /* 0x000fc40008410000 */
[----:B------:R-:W-:Y:S01]  /*54a0*/  IMAD R35, R23, -0x2, R36 ;  /* 0xfffffffe17237824 */ /* 0x000fe200078e0224 */
[----:B------:R-:W2:Y:S04]  /*54b0*/  MUFU.TANH R182, R182 ;  /* 0x000000b600b67308 */ /* 0x000ea80000002400 */
[----:B------:R-:W-:-:S04]  /*54c0*/  IADD3 R35, -R17, R35, R16 ;  /* 0x0000002311237210 */ /* 0x000fc80007ffe110 */
[----:B------:R-:W5:Y:S08]  /*54d0*/  MUFU.TANH R180, R180 ;  /* 0x000000b400b47308 */ /* 0x000f700000002400 */
        /* <DEDUP_REMOVED lines=19> */
[----:B------:R-:W1:Y:S02]  /*5610*/  SHFL.IDX PT, R38, R33, 0x1, 0x1c1f ;  /* 0x003c1f0021267f89 */ /* 0x000e6400000e0000 */
[----:B------:R-:W-:Y:S01]  /*5620*/  MUFU.TANH R41, R41 ;  /* 0x0000002900297308 */ /* 0x000fe20000002400 */
[----:B------:R-:W-:Y:S01]  /*5630*/  HGMMA.64x128x16.F32 R88, R172, gdesc[UR8].tnspB, R88, gsb0 ;  /* 0x41e00008ac587df0 */ /* 0x000fe20008000858 */
[----:B------:R-:W-:Y:S01]  /*5640*/  UIADD3 UR10, UR6, 0x180, URZ ;  /* 0x00000180060a7890 */ /* 0x000fe2000fffe03f */
[----:B------:R-:W-:-:S05]  /*5650*/  UMOV UR11, 0x40000040 ;  /* 0x40000040000b7882 */ /* 0x000fca0000000000 */
[----:B------:R-:W5:Y:S08]  /*5660*/  MUFU.TANH R178, R178 ;  /* 0x000000b200b27308 */ /* 0x000f700000002400 */
[----:B------:R-:W5:Y:S01]  /*5670*/  MUFU.TANH R176, R176 ;  /* 0x000000b000b07308 */ /* 0x000f620000002400 */
[----:B-1----:R-:W-:-:S07]  /*5680*/  IMAD.IADD R39, R35, 0x1, R38 ;  /* 0x0000000123277824 */ /* 0x002fce00078e0226 */
[----:B------:R-:W-:Y:S01]  /*5690*/  MUFU.TANH R45, R45 ;  /* 0x0000002d002d7308 */ /* 0x000fe20000002400 */
[C---:B------:R-:W-:Y:S02]  /*56a0*/  ISETP.GT.AND P3, PT, R39.reuse, RZ, PT ;  /* 0x000000ff2700720c */ /* 0x040fe40003f64270 */
[----:B------:R-:W-:Y:S02]  /*56b0*/  ISETP.GT.AND P4, PT, R39, 0x1, PT ;  /* 0x000000012700780c */ /* 0x000fe40003f84270 */
[----:B------:R-:W-:-:S03]  /*56c0*/  FSEL R206, R5, -INF , P3 ;  /* 0xff80000005ce7808 */ /* 0x000fc60001800000 */
[----:B------:R-:W-:Y:S01]  /*56d0*/  MUFU.TANH R38, R70 ;  /* 0x0000004600267308 */ /* 0x000fe20000002400 */
[C---:B------:R-:W-:Y:S02]  /*56e0*/  ISETP.GT.AND P3, PT, R39.reuse, 0x8, PT ;  /* 0x000000082700780c */ /* 0x040fe40003f64270 */
[----:B----4-:R-:W-:Y:S02]  /*56f0*/  FSEL R204, R6, -INF , P4 ;  /* 0xff80000006cc7808 */ /* 0x010fe40002000000 */
[----:B------:R-:W-:Y:S02]  /*5700*/  FMNMX.FTZ R5, R206, R7, !PT ;  /* 0x00000007ce057209 */ /* 0x000fe40007810000 */
[----:B------:R-:W-:Y:S01]  /*5710*/  ISETP.GT.AND P4, PT, R39, 0x9, PT ;  /* 0x000000092700780c */ /* 0x000fe20003f84270 */
[----:B------:R-:W-:Y:S01]  /*5720*/  MUFU.TANH R49, R49 ;  /* 0x0000003100317308 */ /* 0x000fe20000002400 */
[----:B---3--:R-:W-:Y:S02]  /*5730*/  FSEL R202, R202, -INF , P3 ;  /* 0xff800000caca7808 */ /* 0x008fe40001800000 */
[----:B------:R-:W-:-:S02]  /*5740*/  FMNMX.FTZ R5, R204, R5, !PT ;  /* 0x00000005cc057209 */ /* 0x000fc40007810000 */
[C---:B------:R-:W-:Y:S02]  /*5750*/  ISETP.GT.AND P3, PT, R39.reuse, 0x10, PT ;  /* 0x000000102700780c */ /* 0x040fe40003f64270 */
[----:B0-----:R-:W-:Y:S01]  /*5760*/  FSEL R200, R200, -INF , P4 ;  /* 0xff800000c8c87808 */ /* 0x001fe20002000000 */
[----:B------:R-:W-:Y:S01]  /*5770*/  MUFU.TANH R51, R51 ;  /* 0x0000003300337308 */ /* 0x000fe20000002400 */
[----:B------:R-:W-:Y:S02]  /*5780*/  FMNMX.FTZ R5, R202, R5, !PT ;  /* 0x00000005ca057209 */ /* 0x000fe40007810000 */
[C---:B------:R-:W-:Y:S02]  /*5790*/  ISETP.GT.AND P4, PT, R39.reuse, 0x11, PT ;  /* 0x000000112700780c */ /* 0x040fe40003f84270 */
[----:B--2---:R-:W-:Y:S02]  /*57a0*/  FSEL R182, R182, -INF , P3 ;  /* 0xff800000b6b67808 */ /* 0x004fe40001800000 */
[----:B------:R-:W-:Y:S01]  /*57b0*/  FMNMX.FTZ R5, R200, R5, !PT ;  /* 0x00000005c8057209 */ /* 0x000fe20007810000 */
[----:B------:R-:W-:Y:S01]  /*57c0*/  MUFU.TANH R53, R53 ;  /* 0x0000003500357308 */ /* 0x000fe20000002400 */
[----:B------:R-:W-:-:S02]  /*57d0*/  ISETP.GT.AND P3, PT, R39, 0x18, PT ;  /* 0x000000182700780c */ /* 0x000fc40003f64270 */
[----:B-----5:R-:W-:Y:S02]  /*57e0*/  FSEL R180, R180, -INF , P4 ;  /* 0xff800000b4b47808 */ /* 0x020fe40002000000 */
[----:B------:R-:W-:Y:S02]  /*57f0*/  FMNMX.FTZ R5, R182, R5, !PT ;  /* 0x00000005b6057209 */ /* 0x000fe40007810000 */
[C---:B------:R-:W-:Y:S01]  /*5800*/  ISETP.GT.AND P4, PT, R39.reuse, 0x19, PT ;  /* 0x000000192700780c */ /* 0x040fe20003f84270 */
[----:B------:R-:W-:Y:S01]  /*5810*/  MUFU.TANH R59, R59 ;  /* 0x0000003b003b7308 */ /* 0x000fe20000002400 */
[----:B------:R-:W-:Y:S02]  /*5820*/  FSEL R178, R178, -INF , P3 ;  /* 0xff800000b2b27808 */ /* 0x000fe40001800000 */
[----:B------:R-:W-:Y:S02]  /*5830*/  FMNMX.FTZ R5, R180, R5, !PT ;  /* 0x00000005b4057209 */ /* 0x000fe40007810000 */
[----:B------:R-:W-:-:S02]  /*5840*/  ISETP.GT.AND P3, PT, R39, 0x20, PT ;  /* 0x000000202700780c */ /* 0x000fc40003f64270 */
[----:B------:R-:W-:Y:S01]  /*5850*/  FSEL R176, R176, -INF , P4 ;  /* 0xff800000b0b07808 */ /* 0x000fe20002000000 */
[----:B------:R-:W-:Y:S01]  /*5860*/  MUFU.TANH R57, R57 ;  /* 0x0000003900397308 */ /* 0x000fe20000002400 */
[----:B------:R-:W-:Y:S02]  /*5870*/  FMNMX.FTZ R5, R178, R5, !PT ;  /* 0x00000005b2057209 */ /* 0x000fe40007810000 */
[----:B------:R-:W-:Y:S02]  /*5880*/  ISETP.GT.AND P4, PT, R39, 0x21, PT ;  /* 0x000000212700780c */ /* 0x000fe40003f84270 */
[----:B------:R-:W-:Y:S01]  /*5890*/  FMNMX.FTZ R5, R176, R5, !PT ;  /* 0x00000005b0057209 */ /* 0x000fe20007810000 */
[----:B------:R-:W-:Y:S02]  /*58a0*/  WARPGROUP.DEPBAR.LE gsb0, 0x0 ;  /* 0x00008000000079c5 */ /* 0x000fe40000010000 */
[----:B------:R-:W-:Y:S01]  /*58b0*/  WARPGROUP.ARRIVE ;  /* 0x00000000000079c5 */ /* 0x000fe20000000000 */
[----:B------:R-:W-:Y:S01]  /*58c0*/  FMUL.FTZ R174, R42, UR58 ;  /* 0x0000003a2aae7c20 */ /* 0x000fe20008410000 */
[----:B------:R-:W-:Y:S01]  /*58d0*/  FMUL.FTZ R172, R43, UR58 ;  /* 0x0000003a2bac7c20 */ /* 0x000fe20008410000 */
[----:B------:R-:W-:Y:S01]  /*58e0*/  MUFU.TANH R42, R66 ;  /* 0x00000042002a7308 */ /* 0x000fe20000002400 */
[----:B------:R-:W-:-:S02]  /*58f0*/  FMUL.FTZ R43, R64, UR58 ;  /* 0x0000003a402b7c20 */ /* 0x000fc40008410000 */
[----:B------:R-:W-:Y:S01]  /*5900*/  HGMMA.64x128x16.F32 R88, R168, gdesc[UR8].tnspB, R88, gsb0 ;  /* 0x41e00008a8587df0 */ /* 0x000fe20008000858 */
[----:B------:R-:W-:Y:S01]  /*5910*/  UIADD3 UR10, UR6, 0x200, URZ ;  /* 0x00000200060a7890 */ /* 0x000fe2000fffe03f */
[----:B------:R-:W0:Y:S01]  /*5920*/  SHFL.IDX PT, R64, R33, RZ, 0x1c1f ;  /* 0x001c1fff21407589 */ /* 0x000e2200000e0000 */
[----:B------:R-:W-:Y:S02]  /*5930*/  UMOV UR11, 0x40000040 ;  /* 0x40000040000b7882 */ /* 0x000fe40000000000 */
[----:B------:R-:W1:Y:S08]  /*5940*/  MUFU.TANH R174, R174 ;  /* 0x000000ae00ae7308 */ /* 0x000e700000002400 */
[----:B------:R-:W2:Y:S08]  /*5950*/  MUFU.TANH R172, R172 ;  /* 0x000000ac00ac7308 */ /* 0x000eb00000002400 */
[----:B------:R-:W-:Y:S01]  /*5960*/  MUFU.TANH R43, R43 ;  /* 0x0000002b002b7308 */ /* 0x000fe20000002400 */
[----:B-1----:R-:W-:-:S02]  /*5970*/  FSEL R174, R174, -INF , P3 ;  /* 0xff800000aeae7808 */ /* 0x002fc40001800000 */
[C---:B------:R-:W-:Y:S02]  /*5980*/  ISETP.GT.AND P3, PT, R39.reuse, 0x28, PT ;  /* 0x000000282700780c */ /* 0x040fe40003f64270 */
[----:B------:R-:W-:Y:S02]  /*5990*/  FMNMX.FTZ R5, R174, R5, !PT ;  /* 0x00000005ae057209 */ /* 0x000fe40007810000 */
[----:B--2---:R-:W-:Y:S02]  /*59a0*/  FSEL R172, R172, -INF , P4 ;  /* 0xff800000acac7808 */ /* 0x004fe40002000000 */
        /* <DEDUP_REMOVED lines=10> */
[----:B------:R-:W-:-:S03]  /*5a50*/  UMOV UR11, 0x40000040 ;  /* 0x40000040000b7882 */ /* 0x000fc60000000000 */
[----:B------:R-:W1:Y:S08]  /*5a60*/  MUFU.TANH R170, R170 ;  /* 0x000000aa00aa7308 */ /* 0x000e700000002400 */
[----:B------:R-:W2:Y:S08]  /*5a70*/  MUFU.TANH R168, R168 ;  /* 0x000000a800a87308 */ /* 0x000eb00000002400 */
[----:B------:R-:W-:Y:S01]  /*5a80*/  MUFU.TANH R47, R47 ;  /* 0x0000002f002f7308 */ /* 0x000fe20000002400 */
[----:B-1----:R-:W-:-:S02]  /*5a90*/  FSEL R170, R170, -INF , P3 ;  /* 0xff800000aaaa7808 */ /* 0x002fc40001800000 */
[C---:B------:R-:W-:Y:S02]  /*5aa0*/  ISETP.GT.AND P3, PT, R39.reuse, 0x30, PT ;  /* 0x000000302700780c */ /* 0x040fe40003f64270 */
[----:B------:R-:W-:Y:S01]  /*5ab0*/  FMNMX.FTZ R37, R170, R5, !PT ;  /* 0x00000005aa257209 */ /* 0x000fe20007810000 */
[----:B------:R-:W-:Y:S01]  /*5ac0*/  FMUL.FTZ R5, R74, UR58 ;  /* 0x0000003a4a057c20 */ /* 0x000fe20008410000 */
[----:B--2---:R-:W-:Y:S02]  /*5ad0*/  FSEL R168, R168, -INF , P4 ;  /* 0xff800000a8a87808 */ /* 0x004fe40002000000 */
[----:B------:R-:W-:-:S03]  /*5ae0*/  ISETP.GT.AND P4, PT, R39, 0x31, PT ;  /* 0x000000312700780c */ /* 0x000fc60003f84270 */
[----:B------:R-:W1:Y:S01]  /*5af0*/  MUFU.TANH R5, R5 ;  /* 0x0000000500057308 */ /* 0x000e620000002400 */
[----:B------:R-:W-:Y:S01]  /*5b00*/  FMNMX.FTZ R37, R168, R37, !PT ;  /* 0x00000025a8257209 */ /* 0x000fe20007810000 */
[----:B------:R-:W-:Y:S02]  /*5b10*/  WARPGROUP.DEPBAR.LE gsb0, 0x0 ;  /* 0x00008000000079c5 */ /* 0x000fe40000010000 */
[----:B------:R-:W-:Y:S01]  /*5b20*/  FSEL R166, R50, -INF , P3 ;  /* 0xff80000032a67808 */ /* 0x000fe20001800000 */
[----:B------:R-:W-:Y:S01]  /*5b30*/  WARPGROUP.ARRIVE ;  /* 0x00000000000079c5 */ /* 0x000fe20000000000 */
[C---:B------:R-:W-:Y:S02]  /*5b40*/  ISETP.GT.AND P3, PT, R39.reuse, 0x38, PT ;  /* 0x000000382700780c */ /* 0x040fe40003f64270 */
[----:B------:R-:W-:Y:S01]  /*5b50*/  MUFU.TANH R50, R83 ;  /* 0x0000005300327308 */ /* 0x000fe20000002400 */
[----:B------:R-:W-:Y:S02]  /*5b60*/  FSEL R164, R34, -INF , P4 ;  /* 0xff80000022a47808 */ /* 0x000fe40002000000 */
[----:B------:R-:W-:Y:S01]  /*5b70*/  FMNMX.FTZ R37, R166, R37, !PT ;  /* 0x00000025a6257209 */ /* 0x000fe20007810000 */
[----:B------:R-:W-:Y:S01]  /*5b80*/  HGMMA.64x128x16.F32 R88, R160, gdesc[UR8].tnspB, R88, gsb0 ;  /* 0x41e00008a0587df0 */ /* 0x000fe20008000858 */
[C---:B------:R-:W-:Y:S01]  /*5b90*/  ISETP.GT.AND P4, PT, R39.reuse, 0x39, PT ;  /* 0x000000392700780c */ /* 0x040fe20003f84270 */
[----:B------:R-:W-:Y:S01]  /*5ba0*/  UIADD3 UR10, UR6, 0x300, URZ ;  /* 0x00000300060a7890 */ /* 0x000fe2000fffe03f */
[----:B------:R-:W-:Y:S01]  /*5bb0*/  FSEL R74, R54, -INF , P3 ;  /* 0xff800000364a7808 */ /* 0x000fe20001800000 */
[----:B------:R-:W-:Y:S01]  /*5bc0*/  UMOV UR11, 0x40000040 ;  /* 0x40000040000b7882 */ /* 0x000fe20000000000 */
[----:B------:R-:W-:Y:S01]  /*5bd0*/  FMNMX.FTZ R37, R164, R37, !PT ;  /* 0x00000025a4257209 */ /* 0x000fe20007810000 */
[----:B------:R-:W2:Y:S01]  /*5be0*/  MUFU.TANH R54, R78 ;  /* 0x0000004e00367308 */ /* 0x000ea20000002400 */
[----:B------:R-:W-:Y:S01]  /*5bf0*/  ISETP.GT.AND P3, PT, R39, 0x40, PT ;  /* 0x000000402700780c */ /* 0x000fe20003f64270 */
[----:B------:R-:W-:Y:S01]  /*5c00*/  UIADD3 UR6, UR6, 0x380, URZ ;  /* 0x0000038006067890 */ /* 0x000fe2000fffe03f */
[----:B------:R-:W-:Y:S01]  /*5c10*/  FSEL R66, R55, -INF , P4 ;  /* 0xff80000037427808 */ /* 0x000fe20002000000 */
[----:B------:R-:W-:Y:S01]  /*5c20*/  FMUL.FTZ R55, R77, UR58 ;  /* 0x0000003a4d377c20 */ /* 0x000fe20008410000 */
[----:B------:R-:W-:-:S02]  /*5c30*/  FMNMX.FTZ R37, R74, R37, !PT ;  /* 0x000000254a257209 */ /* 0x000fc40007810000 */
[C---:B------:R-:W-:Y:S02]  /*5c40*/  ISETP.GT.AND P4, PT, R39.reuse, 0x41, PT ;  /* 0x000000412700780c */ /* 0x040fe40003f84270 */
[----:B------:R-:W-:Y:S01]  /*5c50*/  FSEL R70, R58, -INF , P3 ;  /* 0xff8000003a467808 */ /* 0x000fe20001800000 */
[----:B------:R-:W-:Y:S01]  /*5c60*/  MUFU.TANH R55, R55 ;  /* 0x0000003700377308 */ /* 0x000fe20000002400 */
[----:B------:R-:W-:Y:S02]  /*5c70*/  FMNMX.FTZ R37, R66, R37, !PT ;  /* 0x0000002542257209 */ /* 0x000fe40007810000 */
[C---:B------:R-:W-:Y:S02]  /*5c80*/  ISETP.GT.AND P3, PT, R39.reuse, 0x48, PT ;  /* 0x000000482700780c */ /* 0x040fe40003f64270 */
[----:B------:R-:W-:Y:S02]  /*5c90*/  FSEL R52, R52, -INF , P4 ;  /* 0xff80000034347808 */ /* 0x000fe40002000000 */
[----:B------:R-:W-:Y:S01]  /*5ca0*/  FMNMX.FTZ R37, R70, R37, !PT ;  /* 0x0000002546257209 */ /* 0x000fe20007810000 */
[----:B------:R-:W3:Y:S01]  /*5cb0*/  MUFU.TANH R58, R87 ;  /* 0x00000057003a7308 */ /* 0x000ee20000002400 */
[----:B------:R-:W-:-:S02]  /*5cc0*/  ISETP.GT.AND P4, PT, R39, 0x49, PT ;  /* 0x000000492700780c */ /* 0x000fc40003f84270 */
[----:B------:R-:W-:Y:S02]  /*5cd0*/  FSEL R56, R56, -INF , P3 ;  /* 0xff80000038387808 */ /* 0x000fe40001800000 */
[----:B------:R-:W-:Y:S02]  /*5ce0*/  FMNMX.FTZ R37, R52, R37, !PT ;  /* 0x0000002534257209 */ /* 0x000fe40007810000 */
[----:B------:R-:W-:Y:S02]  /*5cf0*/  ISETP.GT.AND P3, PT, R39, 0x50, PT ;  /* 0x000000502700780c */ /* 0x000fe40003f64270 */
[----:B------:R-:W-:Y:S01]  /*5d00*/  FSEL R34, R63, -INF , P4 ;  /* 0xff8000003f227808 */ /* 0x000fe20002000000 */
[----:B0-----:R-:W-:Y:S01]  /*5d10*/  IMAD.IADD R63, R35, 0x1, R64 ;  /* 0x00000001233f7824 */ /* 0x001fe200078e0240 */
[----:B------:R-:W-:Y:S01]  /*5d20*/  FMNMX.FTZ R37, R56, R37, !PT ;  /* 0x0000002538257209 */ /* 0x000fe20007810000 */
[----:B------:R-:W-:Y:S01]  /*5d30*/  MUFU.TANH R35, R85 ;  /* 0x0000005500237308 */ /* 0x000fe20000002400 */
[----:B------:R-:W-:-:S02]  /*5d40*/  ISETP.GT.AND P4, PT, R39, 0x51, PT ;  /* 0x000000512700780c */ /* 0x000fc40003f84270 */
[----:B------:R-:W-:Y:S02]  /*5d50*/  FSEL R42, R42, -INF , P3 ;  /* 0xff8000002a2a7808 */ /* 0x000fe40001800000 */
[----:B------:R-:W-:Y:S02]  /*5d60*/  FMNMX.FTZ R37, R34, R37, !PT ;  /* 0x0000002522257209 */ /* 0x000fe40007810000 */
[C---:B------:R-:W-:Y:S02]  /*5d70*/  ISETP.GT.AND P3, PT, R39.reuse, 0x58, PT ;  /* 0x000000582700780c */ /* 0x040fe40003f64270 */
[----:B------:R-:W-:Y:S02]  /*5d80*/  FSEL R36, R36, -INF , P4 ;  /* 0xff80000024247808 */ /* 0x000fe40002000000 */
        /* <DEDUP_REMOVED lines=8> */
[----:B-1----:R-:W-:Y:S02]  /*5e10*/  FSEL R44, R5, -INF , P3 ;  /* 0xff800000052c7808 */ /* 0x002fe40001800000 */
[----:B------:R-:W-:Y:S02]  /*5e20*/  FMNMX.FTZ R37, R40, R37, !PT ;  /* 0x0000002528257209 */ /* 0x000fe40007810000 */
[C---:B------:R-:W-:Y:S02]  /*5e30*/  ISETP.GT.AND P3, PT, R39.reuse, 0x68, PT ;  /* 0x000000682700780c */ /* 0x040fe40003f64270 */
[----:B------:R-:W-:Y:S02]  /*5e40*/  FSEL R46, R46, -INF , P4 ;  /* 0xff8000002e2e7808 */ /* 0x000fe40002000000 */
[----:B------:R-:W-:Y:S02]  /*5e50*/  FMNMX.FTZ R37, R44, R37, !PT ;  /* 0x000000252c257209 */ /* 0x000fe40007810000 */
[----:B------:R-:W-:-:S02]  /*5e60*/  ISETP.GT.AND P4, PT, R39, 0x69, PT ;  /* 0x000000692700780c */ /* 0x000fc40003f84270 */
[----:B--2---:R-:W-:Y:S02]  /*5e70*/  FSEL R54, R54, -INF , P3 ;  /* 0xff80000036367808 */ /* 0x004fe40001800000 */
[----:B------:R-:W-:Y:S02]  /*5e80*/  FMNMX.FTZ R37, R46, R37, !PT ;  /* 0x000000252e257209 */ /* 0x000fe40007810000 */
[C---:B------:R-:W-:Y:S02]  /*5e90*/  ISETP.GT.AND P3, PT, R39.reuse, 0x70, PT ;  /* 0x000000702700780c */ /* 0x040fe40003f64270 */
[----:B------:R-:W-:Y:S02]  /*5ea0*/  FSEL R62, R62, -INF , P4 ;  /* 0xff8000003e3e7808 */ /* 0x000fe40002000000 */
[----:B------:R-:W-:Y:S01]  /*5eb0*/  FMNMX.FTZ R5, R54, R37, !PT ;  /* 0x0000002536057209 */ /* 0x000fe20007810000 */
[----:B------:R-:W-:Y:S01]  /*5ec0*/  FMUL.FTZ R37, R60, UR58 ;  /* 0x0000003a3c257c20 */ /* 0x000fe20008410000 */
[----:B------:R-:W-:-:S02]  /*5ed0*/  ISETP.GT.AND P4, PT, R39, 0x71, PT ;  /* 0x000000712700780c */ /* 0x000fc40003f84270 */
[----:B------:R-:W-:Y:S02]  /*5ee0*/  FSEL R48, R48, -INF , P3 ;  /* 0xff80000030307808 */ /* 0x000fe40001800000 */
[----:B------:R-:W-:Y:S01]  /*5ef0*/  FMNMX.FTZ R5, R62, R5, !PT ;  /* 0x000000053e057209 */ /* 0x000fe20007810000 */
[----:B------:R-:W0:Y:S01]  /*5f00*/  MUFU.TANH R37, R37 ;  /* 0x0000002500257308 */ /* 0x000e220000002400 */
[C---:B------:R-:W-:Y:S02]  /*5f10*/  ISETP.GT.AND P3, PT, R39.reuse, 0x78, PT ;  /* 0x000000782700780c */ /* 0x040fe40003f64270 */
[----:B------:R-:W-:Y:S02]  /*5f20*/  FSEL R50, R50, -INF , P4 ;  /* 0xff80000032327808 */ /* 0x000fe40002000000 */
[----:B------:R-:W-:Y:S02]  /*5f30*/  FMNMX.FTZ R5, R48, R5, !PT ;  /* 0x0000000530057209 */ /* 0x000fe40007810000 */
[----:B------:R-:W-:Y:S01]  /*5f40*/  ISETP.GT.AND P4, PT, R39, 0x79, PT ;  /* 0x000000792700780c */ /* 0x000fe20003f84270 */
[----:B------:R-:W-:Y:S01]  /*5f50*/  FMUL.FTZ R39, R61, UR58 ;  /* 0x0000003a3d277c20 */ /* 0x000fe20008410000 */
[----:B------:R-:W-:-:S02]  /*5f60*/  FSEL R60, R86, -INF , P3 ;  /* 0xff800000563c7808 */ /* 0x000fc40001800000 */
[----:B------:R-:W-:Y:S02]  /*5f70*/  FMNMX.FTZ R5, R50, R5, !PT ;  /* 0x0000000532057209 */ /* 0x000fe40007810000 */
[----:B---3--:R-:W-:Y:S01]  /*5f80*/  FSEL R58, R58, -INF , P4 ;  /* 0xff8000003a3a7808 */ /* 0x008fe20002000000 */
[----:B------:R-:W1:Y:S01]  /*5f90*/  MUFU.TANH R39, R39 ;  /* 0x0000002700277308 */ /* 0x000e620000002400 */
[----:B------:R-:W-:Y:S02]  /*5fa0*/  FMNMX.FTZ R5, R60, R5, !PT ;  /* 0x000000053c057209 */ /* 0x000fe40007810000 */
[C---:B------:R-:W-:Y:S02]  /*5fb0*/  ISETP.GT.AND P4, PT, R63.reuse, RZ, PT ;  /* 0x000000ff3f00720c */ /* 0x040fe40003f84270 */
[----:B------:R-:W-:Y:S02]  /*5fc0*/  FMNMX.FTZ R5, R58, R5, !PT ;  /* 0x000000053a057209 */ /* 0x000fe40007810000 */
[----:B------:R-:W-:-:S02]  /*5fd0*/  ISETP.GT.AND P5, PT, R63, 0x1, PT ;  /* 0x000000013f00780c */ /* 0x000fc40003fa4270 */
[----:B------:R-:W-:Y:S01]  /*5fe0*/  FSEL R0, R0, -INF , P4 ;  /* 0xff80000000007808 */ /* 0x000fe20002000000 */
[----:B------:R-:W2:Y:S01]  /*5ff0*/  SHFL.BFLY PT, R6, R5, 0x2, 0x1f ;  /* 0x0c401f0005067f89 */ /* 0x000ea200000e0000 */
[C---:B------:R-:W-:Y:S02]  /*6000*/  ISETP.GT.AND P4, PT, R63.reuse, 0x8, PT ;  /* 0x000000083f00780c */ /* 0x040fe40003f84270 */
[----:B------:R-:W-:Y:S02]  /*6010*/  FSEL R2, R2, -INF , P5 ;  /* 0xff80000002027808 */ /* 0x000fe40002800000 */
[----:B------:R-:W-:Y:S02]  /*6020*/  ISETP.GT.AND P5, PT, R63, 0x9, PT ;  /* 0x000000093f00780c */ /* 0x000fe40003fa4270 */
[----:B------:R-:W-:Y:S02]  /*6030*/  FSEL R68, R13, -INF , P4 ;  /* 0xff8000000d447808 */ /* 0x000fe40002000000 */
[----:B------:R-:W-:-:S02]  /*6040*/  ISETP.GT.AND P4, PT, R63, 0x10, PT ;  /* 0x000000103f00780c */ /* 0x000fc40003f84270 */
[----:B------:R-:W-:Y:S02]  /*6050*/  FSEL R72, R10, -INF , P5 ;  /* 0xff8000000a487808 */ /* 0x000fe40002800000 */
[C---:B------:R-:W-:Y:S02]  /*6060*/  ISETP.GT.AND P5, PT, R63.reuse, 0x11, PT ;  /* 0x000000113f00780c */ /* 0x040fe40003fa4270 */
[----:B------:R-:W-:Y:S02]  /*6070*/  FSEL R76, R14, -INF , P4 ;  /* 0xff8000000e4c7808 */ /* 0x000fe40002000000 */
[C---:B------:R-:W-:Y:S02]  /*6080*/  ISETP.GT.AND P4, PT, R63.reuse, 0x18, PT ;  /* 0x000000183f00780c */ /* 0x040fe40003f84270 */
[----:B------:R-:W-:Y:S02]  /*6090*/  FSEL R78, R12, -INF , P5 ;  /* 0xff8000000c4e7808 */ /* 0x000fe40002800000 */
[----:B------:R-:W-:-:S02]  /*60a0*/  ISETP.GT.AND P5, PT, R63, 0x19, PT ;  /* 0x000000193f00780c */ /* 0x000fc40003fa4270 */
[----:B------:R-:W-:Y:S02]  /*60b0*/  FSEL R80, R15, -INF , P4 ;  /* 0xff8000000f507808 */ /* 0x000fe40002000000 */
[----:B--2---:R-:W-:Y:S02]  /*60c0*/  FMNMX.FTZ R6, R5, R6, !PT ;  /* 0x0000000605067209 */ /* 0x004fe40007810000 */
[----:B------:R-:W2:Y:S01]  /*60d0*/  LDC R5, c[0x0][0x988] ;  /* 0x00026200ff057b82 */ /* 0x000ea20000000800 */
[----:B------:R-:W-:Y:S02]  /*60e0*/  WARPGROUP.DEPBAR.LE gsb0, 0x0 ;  /* 0x00008000000079c5 */ /* 0x000fe40000010000 */
[----:B------:R-:W3:Y:S01]  /*60f0*/  SHFL.BFLY PT, R61, R6, 0x1, 0x1f ;  /* 0x0c201f00063d7f89 */ /* 0x000ee200000e0000 */
[----:B------:R-:W-:Y:S01]  /*6100*/  ISETP.GT.AND P4, PT, R63, 0x20, PT ;  /* 0x000000203f00780c */ /* 0x000fe20003f84270 */
[----:B------:R-:W-:Y:S01]  /*6110*/  WARPGROUP.ARRIVE ;  /* 0x00000000000079c5 */ /* 0x000fe20000000000 */
[----:B------:R-:W-:-:S02]  /*6120*/  FSEL R82, R20, -INF , P5 ;  /* 0xff80000014527808 */ /* 0x000fc40002800000 */
[----:B------:R-:W-:-:S03]  /*6130*/  ISETP.GT.AND P5, PT, R63, 0x21, PT ;  /* 0x000000213f00780c */ /* 0x000fc60003fa4270 */
[----:B------:R-:W-:Y:S01]  /*6140*/  HGMMA.64x128x16.F32 R88, R156, gdesc[UR8].tnspB, R88, gsb0 ;  /* 0x41e000089c587df0 */ /* 0x000fe20008000858 */
[----:B------:R-:W-:Y:S02]  /*6150*/  FSEL R86, R21, -INF , P5 ;  /* 0xff80000015567808 */ /* 0x000fe40002800000 */
[----:B------:R-:W-:-:S04]  /*6160*/  ISETP.GT.AND P5, PT, R63, 0x29, PT ;  /* 0x000000293f00780c */ /* 0x000fc80003fa4270 */
[----:B------:R-:W-:Y:S02]  /*6170*/  FSEL R26, R26, -INF , P5 ;  /* 0xff8000001a1a7808 */ /* 0x000fe40002800000 */
[C---:B------:R-:W-:Y:S02]  /*6180*/  ISETP.GT.AND P5, PT, R63.reuse, 0x31, PT ;  /* 0x000000313f00780c */ /* 0x040fe40003fa4270 */
[----:B---3--:R-:W-:Y:S01]  /*6190*/  FMNMX.FTZ R6, R6, R61, !PT ;  /* 0x0000003d06067209 */ /* 0x008fe20007810000 */
[----:B------:R-:W-:Y:S01]  /*61a0*/  FMUL.FTZ R61, R84, UR58 ;  /* 0x0000003a543d7c20 */ /* 0x000fe20008410000 */
[----:B------:R-:W-:Y:S02]  /*61b0*/  FSEL R84, R24, -INF , P4 ;  /* 0xff80000018547808 */ /* 0x000fe40002000000 */
[C---:B------:R-:W-:Y:S01]  /*61c0*/  FSETP.NEU.FTZ.AND P3, PT, R6.reuse, -INF , PT ;  /* 0xff8000000600780b */ /* 0x040fe20003f7d000 */
[----:B--2---:R-:W-:Y:S01]  /*61d0*/  FMUL.FTZ R65, R6, R5 ;  /* 0x0000000506417220 */ /* 0x004fe20000410000 */
[----:B------:R-:W-:Y:S01]  /*61e0*/  ISETP.GT.AND P4, PT, R63, 0x28, PT ;  /* 0x000000283f00780c */ /* 0x000fe20003f84270 */
[----:B------:R-:W2:Y:S03]  /*61f0*/  MUFU.TANH R61, R61 ;  /* 0x0000003d003d7308 */ /* 0x000ea60000002400 */
[----:B------:R-:W-:-:S02]  /*6200*/  FSEL R33, R65, RZ, P3 ;  /* 0x000000ff41217208 */ /* 0x000fc40001800000 */
[----:B------:R-:W-:Y:S02]  /*6210*/  FMNMX.FTZ R65, R0, R9, !PT ;  /* 0x0000000900417209 */ /* 0x000fe40007810000 */
        /* <DEDUP_REMOVED lines=11> */
[-CC-:B------:R-:W-:Y:S01]  /*62d0*/  FFMA.FTZ R175, R170, R5.reuse, -R33.reuse ;  /* 0x00000005aaaf7223 */ /* 0x180fe20000010821 */
[C---:B------:R-:W-:Y:S01]  /*62e0*/  ISETP.GT.AND P4, PT, R63.reuse, 0x38, PT ;  /* 0x000000383f00780c */ /* 0x040fe20003f84270 */
[--C-:B------:R-:W-:Y:S01]  /*62f0*/  FFMA.FTZ R177, R182, R5, -R33.reuse ;  /* 0x00000005b6b17223 */ /* 0x100fe20000010821 */
        /* <DEDUP_REMOVED lines=42> */
[----:B0-----:R-:W-:Y:S01]  /*65a0*/  FSEL R180, R37, -INF , P4 ;  /* 0xff80000025b47808 */ /* 0x001fe20002000000 */
[--C-:B------:R-:W-:Y:S01]  /*65b0*/  FFMA.FTZ R52, R52, R5, -R33.reuse ;  /* 0x0000000534347223 */ /* 0x100fe20000010821 */
[----:B------:R-:W-:Y:S01]  /*65c0*/  FMNMX.FTZ R65, R30, R65, !PT ;  /* 0x000000411e417209 */ /* 0x000fe20007810000 */
[----:B------:R-:W-:Y:S01]  /*65d0*/  MUFU.EX2 R12, R12 ;  /* 0x0000000c000c7308 */ /* 0x000fe20000000800 */
[----:B------:R-:W-:Y:S01]  /*65e0*/  ISETP.GT.AND P4, PT, R63, 0x50, PT ;  /* 0x000000503f00780c */ /* 0x000fe20003f84270 */
[--C-:B------:R-:W-:Y:S01]  /*65f0*/  FFMA.FTZ R167, R56, R5, -R33.reuse ;  /* 0x0000000538a77223 */ /* 0x100fe20000010821 */
[----:B------:R-:W-:Y:S01]  /*6600*/  FMNMX.FTZ R65, R174, R65, !PT ;  /* 0x00000041ae417209 */ /* 0x000fe20007810000 */
[-CC-:B------:R-:W-:Y:S01]  /*6610*/  FFMA.FTZ R34, R34, R5.reuse, -R33.reuse ;  /* 0x0000000522227223 */ /* 0x180fe20000010821 */
[----:B-1----:R-:W-:Y:S01]  /*6620*/  FSEL R172, R39, -INF , P5 ;  /* 0xff80000027ac7808 */ /* 0x002fe20002800000 */
[--C-:B------:R-:W-:Y:S01]  /*6630*/  FFMA.FTZ R36, R36, R5, -R33.reuse ;  /* 0x0000000524247223 */ /* 0x100fe20000010821 */
[----:B------:R-:W-:Y:S01]  /*6640*/  FMNMX.FTZ R65, R32, R65, !PT ;  /* 0x0000004120417209 */ /* 0x000fe20007810000 */
[----:B------:R-:W-:Y:S01]  /*6650*/  MUFU.EX2 R177, R177 ;  /* 0x000000b100b17308 */ /* 0x000fe20000000800 */
[----:B------:R-:W-:Y:S01]  /*6660*/  ISETP.GT.AND P5, PT, R63, 0x51, PT ;  /* 0x000000513f00780c */ /* 0x000fe20003fa4270 */
[----:B------:R-:W-:Y:S01]  /*6670*/  FFMA.FTZ R25, R60, R5, -R33 ;  /* 0x000000053c197223 */ /* 0x000fe20000010821 */
[----:B------:R-:W-:-:S02]  /*6680*/  FMNMX.FTZ R65, R180, R65, !PT ;  /* 0x00000041b4417209 */ /* 0x000fc40007810000 */
[----:B------:R-:W-:Y:S02]  /*6690*/  FSEL R170, R43, -INF , P4 ;  /* 0xff8000002baa7808 */ /* 0x000fe40002000000 */
[----:B------:R-:W-:Y:S01]  /*66a0*/  FMNMX.FTZ R65, R172, R65, !PT ;  /* 0x00000041ac417209 */ /* 0x000fe20007810000 */
[----:B------:R-:W-:Y:S01]  /*66b0*/  MUFU.EX2 R14, R14 ;  /* 0x0000000e000e7308 */ /* 0x000fe20000000800 */
[----:B------:R-:W-:Y:S02]  /*66c0*/  ISETP.GT.AND P4, PT, R63, 0x58, PT ;  /* 0x000000583f00780c */ /* 0x000fe40003f84270 */
[----:B------:R-:W-:Y:S02]  /*66d0*/  FSEL R182, R41, -INF , P5 ;  /* 0xff80000029b67808 */ /* 0x000fe40002800000 */
[----:B------:R-:W-:Y:S02]  /*66e0*/  FMNMX.FTZ R65, R170, R65, !PT ;  /* 0x00000041aa417209 */ /* 0x000fe40007810000 */
[----:B------:R-:W-:Y:S01]  /*66f0*/  ISETP.GT.AND P5, PT, R63, 0x59, PT ;  /* 0x000000593f00780c */ /* 0x000fe20003fa4270 */
[----:B------:R-:W-:Y:S01]  /*6700*/  MUFU.EX2 R179, R179 ;  /* 0x000000b300b37308 */ /* 0x000fe20000000800 */
[----:B------:R-:W-:-:S02]  /*6710*/  FSEL R168, R47, -INF , P4 ;  /* 0xff8000002fa87808 */ /* 0x000fc40002000000 */
[----:B------:R-:W-:Y:S02]  /*6720*/  FMNMX.FTZ R65, R182, R65, !PT ;  /* 0x00000041b6417209 */ /* 0x000fe40007810000 */
[----:B------:R-:W-:Y:S02]  /*6730*/  ISETP.GT.AND P4, PT, R63, 0x60, PT ;  /* 0x000000603f00780c */ /* 0x000fe40003f84270 */
[----:B------:R-:W-:Y:S01]  /*6740*/  FSEL R200, R45, -INF , P5 ;  /* 0xff8000002dc87808 */ /* 0x000fe20002800000 */
[----:B------:R-:W-:Y:S01]  /*6750*/  MUFU.EX2 R20, R20 ;  /* 0x0000001400147308 */ /* 0x000fe20000000800 */
[----:B------:R-:W-:Y:S02]  /*6760*/  FMNMX.FTZ R65, R168, R65, !PT ;  /* 0x00000041a8417209 */ /* 0x000fe40007810000 */
[----:B------:R-:W-:Y:S02]  /*6770*/  ISETP.GT.AND P5, PT, R63, 0x61, PT ;  /* 0x000000613f00780c */ /* 0x000fe40003fa4270 */
[----:B------:R-:W-:-:S02]  /*6780*/  FSEL R166, R49, -INF , P4 ;  /* 0xff80000031a67808 */ /* 0x000fc40002000000 */
[----:B------:R-:W-:Y:S01]  /*6790*/  FMNMX.FTZ R65, R200, R65, !PT ;  /* 0x00000041c8417209 */ /* 0x000fe20007810000 */
[----:B------:R-:W-:Y:S01]  /*67a0*/  MUFU.EX2 R173, R173 ;  /* 0x000000ad00ad7308 */ /* 0x000fe20000000800 */
[----:B------:R-:W-:Y:S02]  /*67b0*/  ISETP.GT.AND P4, PT, R63, 0x68, PT ;  /* 0x000000683f00780c */ /* 0x000fe40003f84270 */
[----:B------:R-:W-:Y:S01]  /*67c0*/  FSEL R202, R51, -INF , P5 ;  /* 0xff80000033ca7808 */ /* 0x000fe20002800000 */
[----:B------:R-:W-:Y:S01]  /*67d0*/  IMAD.U32 R51, RZ, RZ, UR7 ;  /* 0x00000007ff337e24 */ /* 0x000fe2000f8e00ff */
[----:B------:R-:W-:Y:S01]  /*67e0*/  FMNMX.FTZ R65, R166, R65, !PT ;  /* 0x00000041a6417209 */ /* 0x000fe20007810000 */
[----:B------:R-:W-:Y:S01]  /*67f0*/  UMOV UR7, 0x40000040 ;  /* 0x4000004000077882 */ /* 0x000fe20000000000 */
[----:B------:R-:W-:Y:S01]  /*6800*/  ISETP.GT.AND P5, PT, R63, 0x69, PT ;  /* 0x000000693f00780c */ /* 0x000fe20003fa4270 */
[----:B------:R-:W-:Y:S01]  /*6810*/  MUFU.EX2 R24, R24 ;  /* 0x0000001800187308 */ /* 0x000fe20000000800 */
[----:B------:R-:W-:-:S02]  /*6820*/  FSEL R204, R53, -INF , P4 ;  /* 0xff80000035cc7808 */ /* 0x000fc40002000000 */
[----:B------:R-:W-:Y:S02]  /*6830*/  FMNMX.FTZ R65, R202, R65, !PT ;  /* 0x00000041ca417209 */ /* 0x000fe40007810000 */
[----:B------:R-:W-:Y:S01]  /*6840*/  ISETP.GT.AND P4, PT, R63, 0x70, PT ;  /* 0x000000703f00780c */ /* 0x000fe20003f84270 */
[----:B------:R-:W-:Y:S02]  /*6850*/  WARPGROUP.DEPBAR.LE gsb0, 0x0 ;  /* 0x00008000000079c5 */ /* 0x000fe40000010000 */
[----:B------:R-:W-:Y:S01]  /*6860*/  FSEL R206, R55, -INF , P5 ;  /* 0xff80000037ce7808 */ /* 0x000fe20002800000 */
[----:B------:R-:W-:Y:S01]  /*6870*/  WARPGROUP.ARRIVE ;  /* 0x00000000000079c5 */ /* 0x000fe20000000000 */
[----:B------:R-:W-:Y:S01]  /*6880*/  FMNMX.FTZ R65, R204, R65, !PT ;  /* 0x00000041cc417209 */ /* 0x000fe20007810000 */
[----:B------:R-:W-:Y:S01]  /*6890*/  MUFU.EX2 R175, R175 ;  /* 0x000000af00af7308 */ /* 0x000fe20000000800 */
[----:B------:R-:W-:Y:S02]  /*68a0*/  ISETP.GT.AND P5, PT, R63, 0x71, PT ;  /* 0x000000713f00780c */ /* 0x000fe40003fa4270 */
[----:B------:R-:W-:Y:S01]  /*68b0*/  FSEL R74, R59, -INF , P4 ;  /* 0xff8000003b4a7808 */ /* 0x000fe20002000000 */
[----:B------:R-:W-:Y:S01]  /*68c0*/  HGMMA.64x128x16.F32 R88, R152, gdesc[UR4].tnspB, R88, gsb0 ;  /* 0x41e0000498587df0 */ /* 0x000fe20008000858 */
[----:B------:R-:W-:-:S02]  /*68d0*/  FMNMX.FTZ R65, R206, R65, !PT ;  /* 0x00000041ce417209 */ /* 0x000fc40007810000 */
[----:B------:R-:W-:Y:S01]  /*68e0*/  ISETP.GT.AND P4, PT, R63, 0x78, PT ;  /* 0x000000783f00780c */ /* 0x000fe20003f84270 */
[----:B------:R-:W-:Y:S01]  /*68f0*/  MUFU.EX2 R28, R28 ;  /* 0x0000001c001c7308 */ /* 0x000fe20000000800 */
[----:B------:R-:W-:Y:S02]  /*6900*/  FSEL R208, R57, -INF , P5 ;  /* 0xff80000039d07808 */ /* 0x000fe40002800000 */
[----:B------:R-:W-:Y:S02]  /*6910*/  FMNMX.FTZ R65, R74, R65, !PT ;  /* 0x000000414a417209 */ /* 0x000fe40007810000 */
[----:B------:R-:W-:Y:S02]  /*6920*/  ISETP.GT.AND P5, PT, R63, 0x79, PT ;  /* 0x000000793f00780c */ /* 0x000fe40003fa4270 */
[----:B--2---:R-:W-:Y:S01]  /*6930*/  FSEL R210, R61, -INF , P4 ;  /* 0xff8000003dd27808 */ /* 0x004fe20002000000 */
[----:B------:R-:W-:Y:S01]  /*6940*/  MUFU.EX2 R169, R169 ;  /* 0x000000a900a97308 */ /* 0x000fe20000000800 */
[----:B------:R-:W-:-:S02]  /*6950*/  FMNMX.FTZ R65, R208, R65, !PT ;  /* 0x00000041d0417209 */ /* 0x000fc40007810000 */
[----:B------:R-:W-:Y:S02]  /*6960*/  FSEL R212, R35, -INF , P5 ;  /* 0xff80000023d47808 */ /* 0x000fe40002800000 */
[----:B------:R-:W-:-:S03]  /*6970*/  FMNMX.FTZ R65, R210, R65, !PT ;  /* 0x00000041d2417209 */ /* 0x000fc60007810000 */
[----:B------:R-:W-:Y:S01]  /*6980*/  MUFU.EX2 R164, R164 ;  /* 0x000000a400a47308 */ /* 0x000fe20000000800 */
[----:B------:R-:W-:-:S05]  /*6990*/  FMNMX.FTZ R65, R212, R65, !PT ;  /* 0x00000041d4417209 */ /* 0x000fca0007810000 */
[----:B------:R-:W0:Y:S02]  /*69a0*/  SHFL.BFLY PT, R10, R65, 0x2, 0x1f ;  /* 0x0c401f00410a7f89 */ /* 0x000e2400000e0000 */
        /* <DEDUP_REMOVED lines=9> */
[----:B0-----:R-:W-:Y:S01]  /*6a40*/  FMNMX.FTZ R10, R21, R10, !PT ;  /* 0x0000000a150a7209 */ /* 0x001fe20007810000 */
[-CC-:B------:R-:W-:Y:S01]  /*6a50*/  FFMA.FTZ R21, R48, R5.reuse, -R33.reuse ;  /* 0x0000000530157223 */ /* 0x180fe20000010821 */
[----:B------:R-:W-:-:S02]  /*6a60*/  FFMA.FTZ R33, R58, R5, -R33 ;  /* 0x000000053a217223 */ /* 0x000fc40000010821 */
[C---:B------:R-:W-:Y:S01]  /*6a70*/  FSETP.NEU.FTZ.AND P4, PT, R10.reuse, -INF , PT ;  /* 0xff8000000a00780b */ /* 0x040fe20003f9d000 */
[----:B------:R-:W-:Y:S02]  /*6a80*/  FMUL.FTZ R27, R10, R5 ;  /* 0x000000050a1b7220 */ /* 0x000fe40000410000 */
[----:B------:R-:W-:Y:S03]  /*6a90*/  MUFU.EX2 R36, R36 ;  /* 0x0000002400247308 */ /* 0x000fe60000000800 */
[----:B------:R-:W-:-:S05]  /*6aa0*/  FSEL R27, R27, RZ, P4 ;  /* 0x000000ff1b1b7208 */ /* 0x000fca0002000000 */
[----:B------:R-:W-:Y:S01]  /*6ab0*/  MUFU.EX2 R163, R163 ;  /* 0x000000a300a37308 */ /* 0x000fe20000000800 */
        /* <DEDUP_REMOVED lines=17> */
[----:B------:R0:W1:Y:S01]  /*6bd0*/  MUFU.EX2 R0, R49 ;  /* 0x0000003100007308 */ /* 0x0000620000000800 */
[----:B------:R-:W-:Y:S02]  /*6be0*/  @!P1 VIADD R9, R9, 0x34840 ;  /* 0x0003484009099836 */ /* 0x000fe40000000000 */
[-CC-:B------:R-:W-:Y:S01]  /*6bf0*/  FFMA.FTZ R56, R86, R5.reuse, -R27.reuse ;  /* 0x0000000556387223 */ /* 0x180fe2000001081b */
[-CC-:B------:R-:W-:Y:S01]  /*6c00*/  FFMA.FTZ R41, R160, R5.reuse, -R27.reuse ;  /* 0x00000005a0297223 */ /* 0x180fe2000001081b */
[-CC-:B------:R-:W-:Y:S01]  /*6c10*/  FFMA.FTZ R26, R26, R5.reuse, -R27.reuse ;  /* 0x000000051a1a7223 */ /* 0x180fe2000001081b */
[-C--:B------:R-:W-:Y:S01]  /*6c20*/  FFMA.FTZ R43, R162, R5.reuse, -R27 ;  /* 0x00000005a22b7223 */ /* 0x080fe2000001081b */
[----:B------:R-:W-:Y:S01]  /*6c30*/  @!P1 PRMT R47, RZ, 0x654, R9 ;  /* 0x00000654ff2f9816 */ /* 0x000fe20000000009 */
[-CC-:B------:R-:W-:Y:S01]  /*6c40*/  FFMA.FTZ R60, R178, R5.reuse, -R27.reuse ;  /* 0x00000005b23c7223 */ /* 0x180fe2000001081b */
[----:B------:R-:W2:Y:S01]  /*6c50*/  MUFU.EX2 R2, R2 ;  /* 0x0000000200027308 */ /* 0x000ea20000000800 */
[-CC-:B------:R-:W-:Y:S01]  /*6c60*/  FFMA.FTZ R45, R176, R5.reuse, -R27.reuse ;  /* 0x00000005b02d7223 */ /* 0x180fe2000001081b */
[-CC-:B------:R-:W-:Y:S01]  /*6c70*/  FFMA.FTZ R30, R30, R5.reuse, -R27.reuse ;  /* 0x000000051e1e7223 */ /* 0x180fe2000001081b */
[-CC-:B------:R-:W-:Y:S01]  /*6c80*/  FFMA.FTZ R7, R174, R5.reuse, -R27.reuse ;  /* 0x00000005ae077223 */ /* 0x180fe2000001081b */
[-CC-:B------:R-:W-:Y:S01]  /*6c90*/  FFMA.FTZ R32, R32, R5.reuse, -R27.reuse ;  /* 0x0000000520207223 */ /* 0x180fe2000001081b */
[----:B------:R-:W-:Y:S01]  /*6ca0*/  FFMA.FTZ R180, R180, R5, -R27 ;  /* 0x00000005b4b47223 */ /* 0x000fe2000001081b */
[----:B0-----:R-:W-:-:S02]  /*6cb0*/  @!P1 VIADD R49, R51, 0x34860 ;  /* 0x0003486033319836 */ /* 0x001fc40000000000 */
[----:B------:R-:W-:Y:S01]  /*6cc0*/  FFMA.FTZ R160, R170, R5, -R27 ;  /* 0x00000005aaa07223 */ /* 0x000fe2000001081b */
[----:B------:R-:W0:Y:S01]  /*6cd0*/  MUFU.EX2 R46, R46 ;  /* 0x0000002e002e7308 */ /* 0x000e220000000800 */
[----:B-1----:R-:W-:Y:S01]  /*6ce0*/  FFMA.FTZ R3, R0, R3, R181 ;  /* 0x0000000300037223 */ /* 0x002fe200000100b5 */
[-C--:B------:R-:W-:Y:S01]  /*6cf0*/  FFMA.FTZ R182, R182, R5.reuse, -R27 ;  /* 0x00000005b6b67223 */ /* 0x080fe2000001081b */
[----:B------:R-:W-:Y:S01]  /*6d00*/  @!P1 PRMT R49, RZ, 0x654, R49 ;  /* 0x00000654ff319816 */ /* 0x000fe20000000031 */
[-C--:B------:R-:W-:Y:S01]  /*6d10*/  FFMA.FTZ R168, R168, R5.reuse, -R27 ;  /* 0x00000005a8a87223 */ /* 0x080fe2000001081b */
[----:B------:R-:W-:Y:S01]  /*6d20*/  FADD.FTZ R68, R64, R3 ;  /* 0x0000000340447221 */ /* 0x000fe20000010000 */
        /* <DEDUP_REMOVED lines=8> */
[----:B------:R-:W-:Y:S01]  /*6db0*/  FFMA.FTZ R210, R210, R5, -R27 ;  /* 0x00000005d2d27223 */ /* 0x000fe2000001081b */
[----:B------:R-:W-:-:S02]  /*6dc0*/  WARPGROUP.DEPBAR.LE gsb0, 0x0 ;  /* 0x00008000000079c5 */ /* 0x000fc40000010000 */
[----:B------:R-:W3:Y:S01]  /*6dd0*/  MUFU.EX2 R48, R48 ;  /* 0x0000003000307308 */ /* 0x000ee20000000800 */
[----:B------:R2:W-:Y:S01]  /*6de0*/  @!P1 SYNCS.ARRIVE.TRANS64.RED.A1T0 RZ, [R47+URZ], RZ ;  /* 0x000000ff2fff99a7 */ /* 0x0005e2000810043f */
[C---:B------:R-:W-:Y:S01]  /*6df0*/  ISETP.GT.AND P3, PT, R8.reuse, R11, PT ;  /* 0x0000000b0800720c */ /* 0x040fe20003f64270 */
[----:B------:R-:W-:Y:S01]  /*6e00*/  VIADD R8, R8, 0xffffffff ;  /* 0xffffffff08087836 */ /* 0x000fe20000000000 */
[----:B------:R-:W-:-:S04]  /*6e10*/  F2FP.F16.F32.PACK_AB R181, R64, R181 ;  /* 0x000000b540b5723e */ /* 0x000fc800000000ff */
[----:B------:R-:W4:Y:S01]  /*6e20*/  MUFU.EX2 R35, R35 ;  /* 0x0000002300237308 */ /* 0x000f220000000800 */
[----:B--2---:R-:W-:Y:S01]  /*6e30*/  FFMA.FTZ R47, R2, R4, R29 ;  /* 0x00000004022f7223 */ /* 0x004fe2000001001d */
[-CC-:B------:R-:W-:Y:S01]  /*6e40*/  FFMA.FTZ R4, R172, R5.reuse, -R27.reuse ;  /* 0x00000005ac047223 */ /* 0x180fe2000001081b */
[----:B------:R2:W-:Y:S01]  /*6e50*/  @!P1 SYNCS.ARRIVE.TRANS64.RED.A1T0 RZ, [R49+URZ], RZ ;  /* 0x000000ff31ff99a7 */ /* 0x0005e2000810043f */
[----:B------:R-:W-:Y:S01]  /*6e60*/  FFMA.FTZ R27, R212, R5, -R27 ;  /* 0x00000005d41b7223 */ /* 0x000fe2000001081b */
[----:B0-----:R-:W-:Y:S01]  /*6e70*/  FADD.FTZ R62, R46, R47 ;  /* 0x0000002f2e3e7221 */ /* 0x001fe20000010000 */
[----:B------:R-:W-:Y:S01]  /*6e80*/  FADD.FTZ R47, R183, R68 ;  /* 0x00000044b72f7221 */ /* 0x000fe20000010000 */
[C---:B------:R-:W-:Y:S01]  /*6e90*/  F2FP.F16.F32.PACK_AB R183, R12.reuse, R183 ;  /* 0x000000b70cb7723e */ /* 0x040fe200000000ff */
[----:B------:R-:W0:Y:S01]  /*6ea0*/  MUFU.EX2 R50, R50 ;  /* 0x0000003200327308 */ /* 0x000e220000000800 */
[----:B-1----:R-:W-:Y:S01]  /*6eb0*/  FADD.FTZ R3, R31, R62 ;  /* 0x0000003e1f037221 */ /* 0x002fe20000010000 */
[----:B------:R-:W-:-:S03]  /*6ec0*/  FADD.FTZ R62, R12, R47 ;  /* 0x0000002f0c3e7221 */ /* 0x000fc60000010000 */
[----:B---3--:R-:W-:Y:S01]  /*6ed0*/  FADD.FTZ R58, R48, R3 ;  /* 0x00000003303a7221 */ /* 0x008fe20000010000 */
[----:B------:R-:W-:Y:S01]  /*6ee0*/  FADD.FTZ R47, R177, R62 ;  /* 0x0000003eb12f7221 */ /* 0x000fe20000010000 */
[C---:B------:R-:W-:Y:S01]  /*6ef0*/  F2FP.F16.F32.PACK_AB R177, R14.reuse, R177 ;  /* 0x000000b10eb1723e */ /* 0x040fe200000000ff */
[----:B------:R-:W1:Y:S01]  /*6f00*/  MUFU.EX2 R37, R37 ;  /* 0x0000002500257308 */ /* 0x000e620000000800 */
[----:B----4-:R-:W-:Y:S01]  /*6f10*/  FADD.FTZ R3, R35, R58 ;  /* 0x0000003a23037221 */ /* 0x010fe20000010000 */
[----:B------:R-:W-:-:S04]  /*6f20*/  FADD.FTZ R62, R14, R47 ;  /* 0x0000002f0e3e7221 */ /* 0x000fc80000010000 */
[----:B------:R-:W-:Y:S01]  /*6f30*/  FADD.FTZ R47, R179, R62 ;  /* 0x0000003eb32f7221 */ /* 0x000fe20000010000 */
[----:B------:R-:W-:Y:S01]  /*6f40*/  F2FP.F16.F32.PACK_AB R179, R20, R179 ;  /* 0x000000b314b3723e */ /* 0x000fe200000000ff */
[----:B------:R-:W3:Y:S01]  /*6f50*/  MUFU.EX2 R54, R54 ;  /* 0x0000003600367308 */ /* 0x000ee20000000800 */
[----:B0-----:R-:W-:Y:S01]  /*6f60*/  FADD.FTZ R58, R50, R3 ;  /* 0x00000003323a7221 */ /* 0x001fe20000010000 */
[----:B------:R-:W-:Y:S01]  /*6f70*/  FADD.FTZ R62, R20, R47 ;  /* 0x0000002f143e7221 */ /* 0x000fe20000010000 */
[----:B------:R-:W-:-:S03]  /*6f80*/  F2FP.F16.F32.PACK_AB R176, R50, R35 ;  /* 0x0000002332b0723e */ /* 0x000fc600000000ff */
[----:B------:R-:W-:Y:S01]  /*6f90*/  FADD.FTZ R47, R173, R62 ;  /* 0x0000003ead2f7221 */ /* 0x000fe20000010000 */
[C---:B------:R-:W-:Y:S01]  /*6fa0*/  F2FP.F16.F32.PACK_AB R173, R24.reuse, R173 ;  /* 0x000000ad18ad723e */ /* 0x040fe200000000ff */
[----:B------:R-:W0:Y:S01]  /*6fb0*/  MUFU.EX2 R39, R39 ;  /* 0x0000002700277308 */ /* 0x000e220000000800 */
[----:B-1----:R-:W-:Y:S01]  /*6fc0*/  FADD.FTZ R3, R37, R58 ;  /* 0x0000003a25037221 */ /* 0x002fe20000010000 */
[----:B------:R-:W-:-:S04]  /*6fd0*/  FADD.FTZ R62, R24, R47 ;  /* 0x0000002f183e7221 */ /* 0x000fc80000010000 */
[----:B------:R-:W-:Y:S01]  /*6fe0*/  FADD.FTZ R47, R175, R62 ;  /* 0x0000003eaf2f7221 */ /* 0x000fe20000010000 */
[----:B------:R-:W-:Y:S01]  /*6ff0*/  F2FP.F16.F32.PACK_AB R175, R28, R175 ;  /* 0x000000af1caf723e */ /* 0x000fe200000000ff */
[----:B------:R-:W1:Y:S01]  /*7000*/  MUFU.EX2 R56, R56 ;  /* 0x0000003800387308 */ /* 0x000e620000000800 */
[----:B---3--:R-:W-:Y:S01]  /*7010*/  FADD.FTZ R58, R54, R3 ;  /* 0x00000003363a7221 */ /* 0x008fe20000010000 */
[----:B------:R-:W-:Y:S01]  /*7020*/  FADD.FTZ R62, R28, R47 ;  /* 0x0000002f1c3e7221 */ /* 0x000fe20000010000 */
[----:B------:R-:W-:-:S03]  /*7030*/  F2FP.F16.F32.PACK_AB R178, R54, R37 ;  /* 0x0000002536b2723e */ /* 0x000fc600000000ff */
[----:B------:R-:W-:Y:S01]  /*7040*/  FADD.FTZ R47, R169, R62 ;  /* 0x0000003ea92f7221 */ /* 0x000fe20000010000 */
[C---:B------:R-:W-:Y:S01]  /*7050*/  F2FP.F16.F32.PACK_AB R169, R164.reuse, R169 ;  /* 0x000000a9a4a9723e */ /* 0x040fe200000000ff */
[----:B------:R-:W3:Y:S01]  /*7060*/  MUFU.EX2 R41, R41 ;  /* 0x0000002900297308 */ /* 0x000ee20000000800 */
[----:B0-----:R-:W-:Y:S01]  /*7070*/  FADD.FTZ R3, R39, R58 ;  /* 0x0000003a27037221 */ /* 0x001fe20000010000 */
[----:B------:R-:W-:-:S06]  /*7080*/  FADD.FTZ R14, R164, R47 ;  /* 0x0000002fa40e7221 */ /* 0x000fcc0000010000 */
[----:B------:R-:W0:Y:S01]  /*7090*/  MUFU.EX2 R26, R26 ;  /* 0x0000001a001a7308 */ /* 0x000e220000000800 */
[C---:B-1----:R-:W-:Y:S01]  /*70a0*/  FADD.FTZ R58, R56.reuse, R3 ;  /* 0x00000003383a7221 */ /* 0x042fe20000010000 */
[----:B------:R-:W-:-:S06]  /*70b0*/  F2FP.F16.F32.PACK_AB R172, R56, R39 ;  /* 0x0000002738ac723e */ /* 0x000fcc00000000ff */
[----:B------:R-:W1:Y:S01]  /*70c0*/  MUFU.EX2 R43, R43 ;  /* 0x0000002b002b7308 */ /* 0x000e620000000800 */
[----:B---3--:R-:W-:-:S07]  /*70d0*/  FADD.FTZ R3, R41, R58 ;  /* 0x0000003a29037221 */ /* 0x008fce0000010000 */
[----:B------:R-:W3:Y:S01]  /*70e0*/  MUFU.EX2 R60, R60 ;  /* 0x0000003c003c7308 */ /* 0x000ee20000000800 */
[C---:B0-----:R-:W-:Y:S01]  /*70f0*/  FADD.FTZ R58, R26.reuse, R3 ;  /* 0x000000031a3a7221 */ /* 0x041fe20000010000 */
[----:B------:R-:W-:-:S06]  /*7100*/  F2FP.F16.F32.PACK_AB R174, R26, R41 ;  /* 0x000000291aae723e */ /* 0x000fcc00000000ff */
[----:B------:R-:W0:Y:S01]  /*7110*/  MUFU.EX2 R45, R45 ;  /* 0x0000002d002d7308 */ /* 0x000e220000000800 */
[----:B-1----:R-:W-:-:S07]  /*7120*/  FADD.FTZ R3, R43, R58 ;  /* 0x0000003a2b037221 */ /* 0x002fce0000010000 */
[----:B------:R-:W1:Y:S01]  /*7130*/  MUFU.EX2 R30, R30 ;  /* 0x0000001e001e7308 */ /* 0x000e620000000800 */
[----:B---3--:R-:W-:-:S07]  /*7140*/  FADD.FTZ R12, R60, R3 ;  /* 0x000000033c0c7221 */ /* 0x008fce0000010000 */
[----:B------:R-:W3:Y:S01]  /*7150*/  MUFU.EX2 R7, R7 ;  /* 0x0000000700077308 */ /* 0x000ee20000000800 */
[----:B0-----:R-:W-:-:S07]  /*7160*/  FADD.FTZ R3, R45, R12 ;  /* 0x0000000c2d037221 */ /* 0x001fce0000010000 */
[----:B------:R-:W0:Y:S01]  /*7170*/  MUFU.EX2 R32, R32 ;  /* 0x0000002000207308 */ /* 0x000e220000000800 */
[C---:B-1----:R-:W-:Y:S01]  /*7180*/  FADD.FTZ R12, R30.reuse, R3 ;  /* 0x000000031e0c7221 */ /* 0x042fe20000010000 */
[----:B------:R-:W-:-:S06]  /*7190*/  F2FP.F16.F32.PACK_AB R170, R30, R45 ;  /* 0x0000002d1eaa723e */ /* 0x000fcc00000000ff */
[----:B------:R1:W4:Y:S01]  /*71a0*/  MUFU.EX2 R9, R180 ;  /* 0x000000b400097308 */ /* 0x0003220000000800 */
[----:B---3--:R-:W-:-:S07]  /*71b0*/  FADD.FTZ R3, R7, R12 ;  /* 0x0000000c07037221 */ /* 0x008fce0000010000 */
[----:B------:R-:W3:Y:S01]  /*71c0*/  MUFU.EX2 R4, R4 ;  /* 0x0000000400047308 */ /* 0x000ee20000000800 */
[----:B-1----:R-:W-:Y:S01]  /*71d0*/  F2FP.F16.F32.PACK_AB R180, R46, R29 ;  /* 0x0000001d2eb4723e */ /* 0x002fe200000000ff */
[----:B------:R-:W-:Y:S01]  /*71e0*/  FADD.FTZ R29, R171, R14 ;  /* 0x0000000eab1d7221 */ /* 0x000fe20000010000 */
[C---:B0-----:R-:W-:Y:S01]  /*71f0*/  FADD.FTZ R12, R32.reuse, R3 ;  /* 0x00000003200c7221 */ /* 0x041fe20000010000 */
[----:B------:R-:W-:Y:S02]  /*7200*/  F2FP.F16.F32.PACK_AB R164, R32, R7 ;  /* 0x0000000720a4723e */ /* 0x000fe400000000ff */
[C---:B------:R-:W-:Y:S01]  /*7210*/  FADD.FTZ R14, R66.reuse, R29 ;  /* 0x0000001d420e7221 */ /* 0x040fe20000010000 */
[----:B------:R-:W-:Y:S01]  /*7220*/  F2FP.F16.F32.PACK_AB R171, R66, R171 ;  /* 0x000000ab42ab723e */ /* 0x000fe200000000ff */
[----:B------:R-:W0:Y:S01]  /*7230*/  MUFU.EX2 R160, R160 ;  /* 0x000000a000a07308 */ /* 0x000e220000000800 */
[----:B----4-:R-:W-:Y:S01]  /*7240*/  FADD.FTZ R3, R9, R12 ;  /* 0x0000000c09037221 */ /* 0x010fe20000010000 */
[----:B------:R-:W-:Y:S01]  /*7250*/  FADD.FTZ R29, R165, R14 ;  /* 0x0000000ea51d7221 */ /* 0x000fe20000010000 */
[----:B------:R-:W-:-:S03]  /*7260*/  F2FP.F16.F32.PACK_AB R165, R52, R165 ;  /* 0x000000a534a5723e */ /* 0x000fc600000000ff */
[----:B------:R-:W-:Y:S02]  /*7270*/  FADD.FTZ R14, R52, R29 ;  /* 0x0000001d340e7221 */ /* 0x000fe40000010000 */
[----:B--2---:R1:W2:Y:S01]  /*7280*/  MUFU.EX2 R49, R182 ;  /* 0x000000b600317308 */ /* 0x0042a20000000800 */
[----:B---3--:R-:W-:Y:S01]  /*7290*/  FADD.FTZ R3, R4, R3 ;  /* 0x0000000304037221 */ /* 0x008fe20000010000 */
[----:B------:R-:W-:Y:S01]  /*72a0*/  FADD.FTZ R29, R167, R14 ;  /* 0x0000000ea71d7221 */ /* 0x000fe20000010000 */
[----:B------:R-:W-:-:S03]  /*72b0*/  F2FP.F16.F32.PACK_AB R167, R34, R167 ;  /* 0x000000a722a7723e */ /* 0x000fc600000000ff */
[----:B------:R-:W-:Y:S02]  /*72c0*/  FADD.FTZ R12, R34, R29 ;  /* 0x0000001d220c7221 */ /* 0x000fe40000010000 */
[----:B------:R3:W4:Y:S01]  /*72d0*/  MUFU.EX2 R162, R168 ;  /* 0x000000a800a27308 */ /* 0x0007220000000800 */
[----:B0-----:R-:W-:Y:S01]  /*72e0*/  FADD.FTZ R3, R160, R3 ;  /* 0x00000003a0037221 */ /* 0x001fe20000010000 */
[----:B------:R-:W-:Y:S01]  /*72f0*/  FADD.FTZ R29, R161, R12 ;  /* 0x0000000ca11d7221 */ /* 0x000fe20000010000 */
[----:B-1----:R-:W-:Y:S02]  /*7300*/  F2FP.F16.F32.PACK_AB R182, R48, R31 ;  /* 0x0000001f30b6723e */ /* 0x002fe400000000ff */
[C---:B------:R-:W-:Y:S01]  /*7310*/  F2FP.F16.F32.PACK_AB R161, R36.reuse, R161 ;  /* 0x000000a124a1723e */ /* 0x040fe200000000ff */
[----:B------:R-:W-:Y:S02]  /*7320*/  FADD.FTZ R12, R36, R29 ;  /* 0x0000001d240c7221 */ /* 0x000fe40000010000 */
[----:B------:R-:W0:Y:S01]  /*7330*/  MUFU.EX2 R200, R200 ;  /* 0x000000c800c87308 */ /* 0x000e220000000800 */
[----:B--2---:R-:W-:Y:S01]  /*7340*/  FADD.FTZ R3, R49, R3 ;  /* 0x0000000331037221 */ /* 0x004fe20000010000 */
[----:B------:R-:W-:Y:S01]  /*7350*/  FADD.FTZ R7, R163, R12 ;  /* 0x0000000ca3077221 */ /* 0x000fe20000010000 */
[----:B---3--:R-:W-:-:S02]  /*7360*/  F2FP.F16.F32.PACK_AB R168, R60, R43 ;  /* 0x0000002b3ca8723e */ /* 0x008fc400000000ff */
[----:B------:R-:W-:-:S03]  /*7370*/  F2FP.F16.F32.PACK_AB R160, R49, R160 ;  /* 0x000000a031a0723e */ /* 0x000fc600000000ff */
[----:B------:R-:W1:Y:S01]  /*7380*/  MUFU.EX2 R38, R38 ;  /* 0x0000002600267308 */ /* 0x000e620000000800 */
[----:B----4-:R-:W-:-:S07]  /*7390*/  FADD.FTZ R3, R162, R3 ;  /* 0x00000003a2037221 */ /* 0x010fce0000010000 */
[----:B------:R2:W3:Y:S01]  /*73a0*/  MUFU.EX2 R156, R166 ;  /* 0x000000a6009c7308 */ /* 0x0004e20000000800 */
[C---:B0-----:R-:W-:Y:S01]  /*73b0*/  FADD.FTZ R3, R200.reuse, R3 ;  /* 0x00000003c8037221 */ /* 0x041fe20000010000 */
[----:B------:R-:W-:-:S06]  /*73c0*/  F2FP.F16.F32.PACK_AB R162, R200, R162 ;  /* 0x000000a2c8a2723e */ /* 0x000fcc00000000ff */
[----:B------:R-:W0:Y:S01]  /*73d0*/  MUFU.EX2 R13, R13 ;  /* 0x0000000d000d7308 */ /* 0x000e220000000800 */
[----:B--2---:R-:W-:Y:S01]  /*73e0*/  F2FP.F16.F32.PACK_AB R166, R4, R9 ;  /* 0x0000000904a6723e */ /* 0x004fe200000000ff */
[C---:B-1----:R-:W-:Y:S01]  /*73f0*/  FADD.FTZ R4, R38.reuse, R7 ;  /* 0x0000000726047221 */ /* 0x042fe20000010000 */
[----:B------:R-:W-:Y:S01]  /*7400*/  F2FP.F16.F32.PACK_AB R163, R38, R163 ;  /* 0x000000a326a3723e */ /* 0x000fe200000000ff */
[----:B------:R-:W-:-:S04]  /*7410*/  IMAD.MOV.U32 R9, RZ, RZ, R10 ;  /* 0x000000ffff097224 */ /* 0x000fc800078e000a */
        /* <DEDUP_REMOVED lines=33> */
[----:B0-----:R-:W-:Y:S01]  /*7630*/  FADD.FTZ R7, R25, R4 ;  /* 0x0000000419077221 */ /* 0x001fe20000010000 */
[C---:B-1----:R-:W-:Y:S01]  /*7640*/  FADD.FTZ R4, R27.reuse, R3 ;  /* 0x000000031b047221 */ /* 0x042fe20000010000 */
[----:B------:R-:W-:Y:S02]  /*7650*/  F2FP.F16.F32.PACK_AB R154, R27, R154 ;  /* 0x0000009a1b9a723e */ /* 0x000fe400000000ff */
[C---:B--2---:R-:W-:Y:S01]  /*7660*/  FADD.FTZ R3, R12.reuse, R7 ;  /* 0x000000070c037221 */ /* 0x044fe20000010000 */
[----:B------:R-:W-:Y:S01]  /*7670*/  F2FP.F16.F32.PACK_AB R155, R12, R25 ;  /* 0x000000190c9b723e */ /* 0x000fe200000000ff */
[----:B------:R-:W-:Y:S01]  /*7680*/  IMAD.MOV.U32 R7, RZ, RZ, R6 ;  /* 0x000000ffff077224 */ /* 0x000fe200078e0006 */
[----:B------:R-:W-:Y:S06]  /*7690*/  @P3 BRA `(.L_x_2470) ;  /* 0xffffffcc00a43947 */ /* 0x000fec000383ffff */
.L_x_2461:
[----:B------:R-:W-:-:S13]  /*76a0*/  ISETP.GE.AND P2, PT, R8, RZ, PT ;  /* 0x000000ff0800720c */ /* 0x000fda0003f46270 */
[----:B------:R-:W-:Y:S05]  /*76b0*/  @!P2 BRA `(.L_x_2471) ;  /* 0x000000280028a947 */ /* 0x000fea0003800000 */
[----:B------:R-:W-:Y:S01]  /*76c0*/  IMAD.MOV.U32 R7, RZ, RZ, R6 ;  /* 0x000000ffff077224 */ /* 0x000fe200078e0006 */
[----:B------:R-:W-:Y:S01]  /*76d0*/  UMOV UR60, UR38 ;  /* 0x00000026003c7c82 */ /* 0x000fe20008000000 */
[----:B------:R-:W-:Y:S01]  /*76e0*/  IMAD.MOV.U32 R9, RZ, RZ, R10 ;  /* 0x000000ffff097224 */ /* 0x000fe200078e000a */
[----:B------:R-:W-:Y:S01]  /*76f0*/  UMOV UR59, UR36 ;  /* 0x00000024003b7c82 */ /* 0x000fe20008000000 */
[----:B------:R-:W-:-:S05]  /*7700*/  ULDC UR58, c[0x0][0x9d8] ;  /* 0x00027600003a7ab9 */ /* 0x000fca0000000800 */
.L_x_2480:
[----:B------:R-:W-:-:S04]  /*7710*/  UIADD3 UR36, UR59, 0x1, URZ ;  /* 0x000000013b247890 */ /* 0x000fc8000fffe03f */
[----:B------:R-:W-:-:S04]  /*7720*/  UISETP.NE.AND UP0, UPT, UR36, 0x2, UPT ;  /* 0x000000022400788c */ /* 0x000fc8000bf05270 */
[----:B------:R-:W-:Y:S02]  /*7730*/  USEL UR38, URZ, 0x1, UP0 ;  /* 0x000000013f267887 */ /* 0x000fe40008000000 */
[----:B------:R-:W-:Y:S02]  /*7740*/  USEL UR36, UR36, URZ, UP0 ;  /* 0x0000003f24247287 */ /* 0x000fe40008000000 */
[----:B------:R-:W-:Y:S01]  /*7750*/  ULOP3.LUT UR38, UR60, UR38, URZ, 0x3c, !UPT ;  /* 0x000000263c267292 */ /* 0x000fe2000f8e3c3f */
[----:B------:R-:W-:Y:S11]  /*7760*/  @!P0 BRA `(.L_x_2472) ;  /* 0x0000000000048947 */ /* 0x000ff60003800000 */
[----:B------:R-:W-:Y:S01]  /*7770*/  BPT.TRAP 0x1 ;  /* 0x000000040000795c */ /* 0x000fe20000300000 */
.L_x_2472:
[----:B------:R-:W-:Y:S01]  /*7780*/  ULEA UR6, UR36, UR37, 0x3 ;  /* 0x0000002524067291 */ /* 0x000fe2000f8e183f */
[----:B------:R-:W-:-:S05]  /*7790*/  IMAD.U32 R5, RZ, RZ, UR38 ;  /* 0x00000026ff057e24 */ /* 0x000fca000f8e00ff */
[----:B------:R-:W-:-:S04]  /*77a0*/  SHF.L.U32 R5, R5, 0x1f, RZ ;  /* 0x0000001f05057819 */ /* 0x000fc800000006ff */
[----:B------:R0:W1:Y:S01]  /*77b0*/  SYNCS.PHASECHK.TRANS64.TRYWAIT P2, [UR6+0x34830], R5 ;  /* 0x03483005ff0075a7 */ /* 0x0000620008040146 */
[----:B------:R-:W-:Y:S05]  /*77c0*/  @!P0 BRA `(.L_x_2473) ;  /* 0x0000000000048947 */ /* 0x000fea0003800000 */
[----:B------:R-:W-:Y:S01]  /*77d0*/  BPT.TRAP 0x1 ;  /* 0x000000040000795c */ /* 0x000fe20000300000 */
.L_x_2473:
[----:B-1----:R-:W-:Y:S05]  /*77e0*/  @P2 BRA `(.L_x_2474) ;  /* 0x0000000000082947 */ /* 0x002fea0003800000 */
[----:B------:R-:W1:Y:S02]  /*77f0*/  SYNCS.PHASECHK.TRANS64.TRYWAIT P2, [UR6+0x34830], R5 ;  /* 0x03483005ff0075a7 */ /* 0x000e640008040146 */
[----:B-1----:R-:W-:Y:S05]  /*7800*/  @!P2 BRA `(.L_x_2475) ;  /* 0x000000bc0000a947 */ /* 0x002fea0003800000 */
.L_x_2474:
        /* <DEDUP_REMOVED lines=126> */
.L_x_2476:
[----:B------:R-:W-:Y:S01]  /*7ff0*/  ULEA UR7, UR59, UR37, 0x3 ;  /* 0x000000253b077291 */ /* 0x000fe2000f8e183f */
[----:B------:R-:W-:-:S05]  /*8000*/  IMAD.U32 R0, RZ, RZ, UR60 ;  /* 0x0000003cff007e24 */ /* 0x000fca000f8e00ff */
[----:B------:R-:W-:-:S04]  /*8010*/  SHF.L.U32 R0, R0, 0x1f, RZ ;  /* 0x0000001f00007819 */ /* 0x000fc800000006ff */
[----:B------:R2:W3:Y:S01]  /*8020*/  SYNCS.PHASECHK.TRANS64.TRYWAIT P2, [UR7+0x34850], R0 ;  /* 0x03485000ff0075a7 */ /* 0x0004e20008040147 */
[----:B------:R-:W-:Y:S05]  /*8030*/  @!P0 BRA `(.L_x_2477) ;  /* 0x0000000000048947 */ /* 0x000fea0003800000 */
[----:B------:R-:W-:Y:S01]  /*8040*/  BPT.TRAP 0x1 ;  /* 0x000000040000795c */ /* 0x000fe20000300000 */
.L_x_2477:
[----:B---3--:R-:W-:Y:S05]  /*8050*/  @P2 BRA `(.L_x_2478) ;  /* 0x0000000000082947 */ /* 0x008fea0003800000 */
[----:B------:R-:W3:Y:S02]  /*8060*/  SYNCS.PHASECHK.TRANS64.TRYWAIT P2, [UR7+0x34850], R0 ;  /* 0x03485000ff0075a7 */ /* 0x000ee40008040147 */
[----:B---3--:R-:W-:Y:S05]  /*8070*/  @!P2 BRA `(.L_x_2479) ;  /* 0x000000b000fca947 */ /* 0x008fea0003800000 */
.L_x_2478:
        /* <DEDUP_REMOVED lines=44> */
[----:B--2---:R-:W-:Y:S01]  /*8340*/  FMNMX.FTZ R5, R16, R5, !PT ;  /* 0x0000000510057209 */ /* 0x004fe20007810000 */
[----:B------:R-:W-:Y:S01]  /*8350*/  FMUL.FTZ R226, R73, UR58 ;  /* 0x0000003a49e27c20 */ /* 0x000fe20008410000 */
        /* <DEDUP_REMOVED lines=31> */
[C---:B------:R-:W-:Y:S01]  /*8550*/  ISETP.GT.AND P2, PT, R8.reuse, RZ, PT ;  /* 0x000000ff0800720c */ /* 0x040fe20003f44270 */
[----:B------:R-:W-:Y:S01]  /*8560*/  UMOV UR60, UR38 ;  /* 0x00000026003c7c82 */ /* 0x000fe20008000000 */
[----:B------:R-:W-:Y:S01]  /*8570*/  UMOV UR59, UR36 ;  /* 0x00000024003b7c82 */ /* 0x000fe20008000000 */
[----:B------:R-:W-:-:S03]  /*8580*/  VIADD R8, R8, 0xffffffff ;  /* 0xffffffff08087836 */ /* 0x000fc60000000000 */
        /* <DEDUP_REMOVED lines=18> */
[----:B------:R-:W-:Y:S01]  /*86b0*/  MUFU.TANH R220, R220 ;  /* 0x000000dc00dc7308 */ /* 0x000fe20000002400 */
[----:B------:R-:W-:Y:S01]  /*86c0*/  FMUL.FTZ R36, R38, UR58 ;  /* 0x0000003a26247c20 */ /* 0x000fe20008410000 */
[----:B------:R-:W-:Y:S01]  /*86d0*/  FMUL.FTZ R38, R39, UR58 ;  /* 0x0000003a27267c20 */ /* 0x000fe20008410000 */
[----:B------:R-:W-:Y:S01]  /*86e0*/  HGMMA.64x128x16.F32 R88, R176, gdesc[UR8].tnspB, R88, gsb0 ;  /* 0x41e00008b0587df0 */ /* 0x000fe20008000858 */
[----:B------:R-:W-:Y:S01]  /*86f0*/  UIADD3 UR10, UR6, 0x100, URZ ;  /* 0x00000100060a7890 */ /* 0x000fe2000fffe03f */
[----:B------:R-:W-:-:S03]  /*8700*/  UMOV UR11, 0x40000040 ;  /* 0x40000040000b7882 */ /* 0x000fc60000000000 */
[----:B------:R-:W0:Y:S01]  /*8710*/  MUFU.TANH R180, R180 ;  /* 0x000000b400b47308 */ /* 0x000e220000002400 */
[----:B-1----:R-:W-:-:S07]  /*8720*/  FMNMX.FTZ R15, R24, R15, !PT ;  /* 0x0000000f180f7209 */ /* 0x002fce0007810000 */
        /* <DEDUP_REMOVED lines=12> */
[----:B0-----:R-:W-:-:S05]  /*87f0*/  FMNMX.FTZ R17, R34, R17, !PT ;  /* 0x0000001122117209 */ /* 0x001fca0007810000 */
        /* <DEDUP_REMOVED lines=110> */
[-C--:B------:R-:W-:Y:S01]  /*8ee0*/  FMUL.FTZ R2, R2, R5.reuse ;  /* 0x0000000502027220 */ /* 0x080fe20000410000 */
[-CC-:B------:R-:W-:Y:S01]  /*8ef0*/  FFMA.FTZ R11, R16, R5.reuse, -R29.reuse ;  /* 0x00000005100b7223 */ /* 0x180fe2000001081d */
[-CC-:B------:R-:W-:Y:S01]  /*8f00*/  FFMA.FTZ R16, R26, R5.reuse, -R29.reuse ;  /* 0x000000051a107223 */ /* 0x180fe2000001081d */
        /* <DEDUP_REMOVED lines=34> */
[----:B------:R-:W-:Y:S01]  /*9130*/  MUFU.EX2 R170, R170 ;  /* 0x000000aa00aa7308 */ /* 0x000fe20000000800 */
[----:B0-----:R-:W-:Y:S01]  /*9140*/  FMNMX.FTZ R47, R0, R41, !PT ;  /* 0x00000029002f7209 */ /* 0x001fe20007810000 */
[----:B------:R-:W-:-:S06]  /*9150*/  FFMA.FTZ R41, R228, R5, -R29 ;  /* 0x00000005e4297223 */ /* 0x000fcc000001081d */
[----:B------:R-:W-:Y:S01]  /*9160*/  MUFU.EX2 R11, R11 ;  /* 0x0000000b000b7308 */ /* 0x000fe20000000800 */
[----:B------:R-:W0:Y:S07]  /*9170*/  SHFL.BFLY PT, R6, R47, 0x1, 0x1f ;  /* 0x0c201f002f067f89 */ /* 0x000e2e00000e0000 */
[----:B------:R-:W1:Y:S08]  /*9180*/  MUFU.EX2 R16, R16 ;  /* 0x0000001000107308 */ /* 0x000e700000000800 */
[----:B------:R-:W-:Y:S08]  /*9190*/  MUFU.EX2 R13, R13 ;  /* 0x0000000d000d7308 */ /* 0x000ff00000000800 */
[----:B------:R-:W-:Y:S01]  /*91a0*/  MUFU.EX2 R26, R26 ;  /* 0x0000001a001a7308 */ /* 0x000fe20000000800 */
[----:B-1----:R-:W-:-:S02]  /*91b0*/  F2FP.F16.F32.PACK_AB R182, R16, R11 ;  /* 0x0000000b10b6723e */ /* 0x002fc400000000ff */
[----:B0-----:R-:W-:-:S05]  /*91c0*/  FMNMX.FTZ R6, R47, R6, !PT ;  /* 0x000000062f067209 */ /* 0x001fca0007810000 */
[C---:B------:R-:W-:Y:S01]  /*91d0*/  FADD.FTZ R0, -R6.reuse, R7 ;  /* 0x0000000706007221 */ /* 0x040fe20000010100 */
[-C--:B------:R-:W-:Y:S01]  /*91e0*/  FMUL.FTZ R7, R6, R5.reuse ;  /* 0x0000000506077220 */ /* 0x080fe20000410000 */
[----:B------:R0:W-:Y:S02]  /*91f0*/  MUFU.EX2 R15, R180 ;  /* 0x000000b4000f7308 */ /* 0x0001e40000000800 */
[-C--:B------:R-:W-:Y:S01]  /*9200*/  FMUL.FTZ R0, R0, R5.reuse ;  /* 0x0000000500007220 */ /* 0x080fe20000410000 */
[-CC-:B------:R-:W-:Y:S01]  /*9210*/  FFMA.FTZ R177, R28, R5.reuse, -R7.reuse ;  /* 0x000000051cb17223 */ /* 0x180fe20000010807 */
[-CC-:B------:R-:W-:Y:S01]  /*9220*/  FFMA.FTZ R28, R42, R5.reuse, -R7.reuse ;  /* 0x000000052a1c7223 */ /* 0x180fe20000010807 */
[----:B------:R-:W-:Y:S01]  /*9230*/  IMAD.U32 R42, RZ, RZ, UR7 ;  /* 0x00000007ff2a7e24 */ /* 0x000fe2000f8e00ff */
[----:B------:R-:W-:Y:S01]  /*9240*/  UMOV UR7, 0x40000040 ;  /* 0x4000004000077882 */ /* 0x000fe20000000000 */
[-CC-:B------:R-:W-:Y:S01]  /*9250*/  FFMA.FTZ R181, R12, R5.reuse, -R7.reuse ;  /* 0x000000050cb57223 */ /* 0x180fe20000010807 */
[-CC-:B------:R-:W-:Y:S01]  /*9260*/  FFMA.FTZ R12, R14, R5.reuse, -R7.reuse ;  /* 0x000000050e0c7223 */ /* 0x180fe20000010807 */
[----:B------:R-:W-:Y:S01]  /*9270*/  MUFU.EX2 R0, R0 ;  /* 0x0000000000007308 */ /* 0x000fe20000000800 */
[-CC-:B------:R-:W-:Y:S01]  /*9280*/  FFMA.FTZ R183, R20, R5.reuse, -R7.reuse ;  /* 0x0000000514b77223 */ /* 0x180fe20000010807 */
[-CC-:B------:R-:W-:Y:S01]  /*9290*/  FFMA.FTZ R14, R24, R5.reuse, -R7.reuse ;  /* 0x00000005180e7223 */ /* 0x180fe20000010807 */
[----:B------:R-:W-:Y:S01]  /*92a0*/  FFMA.FTZ R20, R34, R5, -R7 ;  /* 0x0000000522147223 */ /* 0x000fe20000010807 */
[----:B------:R-:W-:-:S02]  /*92b0*/  @!P1 VIADD R42, R42, 0x34860 ;  /* 0x000348602a2a9836 */ /* 0x000fc40000000000 */
[-CC-:B------:R-:W-:Y:S01]  /*92c0*/  FFMA.FTZ R179, R36, R5.reuse, -R7.reuse ;  /* 0x0000000524b37223 */ /* 0x180fe20000010807 */
[-CC-:B------:R-:W-:Y:S01]  /*92d0*/  FFMA.FTZ R175, R44, R5.reuse, -R7.reuse ;  /* 0x000000052caf7223 */ /* 0x180fe20000010807 */
[-CC-:B------:R-:W-:Y:S01]  /*92e0*/  FFMA.FTZ R24, R38, R5.reuse, -R7.reuse ;  /* 0x0000000526187223 */ /* 0x180fe20000010807 */
[----:B------:R-:W1:Y:S01]  /*92f0*/  MUFU.EX2 R181, R181 ;  /* 0x000000b500b57308 */ /* 0x000e620000000800 */
[----:B------:R-:W-:Y:S01]  /*9300*/  @!P1 PRMT R44, RZ, 0x654, R42 ;  /* 0x00000654ff2c9816 */ /* 0x000fe2000000002a */
[-CC-:B------:R-:W-:Y:S01]  /*9310*/  FFMA.FTZ R173, R40, R5.reuse, -R7.reuse ;  /* 0x0000000528ad7223 */ /* 0x180fe20000010807 */
[-CC-:B------:R-:W-:Y:S01]  /*9320*/  FFMA.FTZ R34, R46, R5.reuse, -R7.reuse ;  /* 0x000000052e227223 */ /* 0x180fe20000010807 */
[-CC-:B------:R-:W-:Y:S01]  /*9330*/  FFMA.FTZ R169, R48, R5.reuse, -R7.reuse ;  /* 0x0000000530a97223 */ /* 0x180fe20000010807 */
[-CC-:B------:R-:W-:Y:S01]  /*9340*/  FFMA.FTZ R36, R50, R5.reuse, -R7.reuse ;  /* 0x0000000532247223 */ /* 0x180fe20000010807 */
[-CC-:B------:R-:W-:Y:S01]  /*9350*/  FFMA.FTZ R171, R52, R5.reuse, -R7.reuse ;  /* 0x0000000534ab7223 */ /* 0x180fe20000010807 */
[-CC-:B------:R-:W-:Y:S01]  /*9360*/  FFMA.FTZ R38, R54, R5.reuse, -R7.reuse ;  /* 0x0000000536267223 */ /* 0x180fe20000010807 */
[----:B------:R-:W2:Y:S01]  /*9370*/  MUFU.EX2 R12, R12 ;  /* 0x0000000c000c7308 */ /* 0x000ea20000000800 */
[--C-:B------:R-:W-:Y:S01]  /*9380*/  FFMA.FTZ R40, R58, R5, -R7.reuse ;  /* 0x000000053a287223 */ /* 0x100fe20000010807 */
[----:B0-----:R-:W-:Y:S01]  /*9390*/  F2FP.F16.F32.PACK_AB R180, R170, R9 ;  /* 0x00000009aab4723e */ /* 0x001fe200000000ff */
[-CC-:B------:R-:W-:Y:S01]  /*93a0*/  FFMA.FTZ R64, R64, R5.reuse, -R7.reuse ;  /* 0x0000000540407223 */ /* 0x180fe20000010807 */
[-CC-:B------:R-:W-:Y:S01]  /*93b0*/  FFMA.FTZ R66, R66, R5.reuse, -R7.reuse ;  /* 0x0000000542427223 */ /* 0x180fe20000010807 */
[-CC-:B------:R-:W-:Y:S01]  /*93c0*/  FFMA.FTZ R68, R68, R5.reuse, -R7.reuse ;  /* 0x0000000544447223 */ /* 0x180fe20000010807 */
[-CC-:B------:R-:W-:Y:S01]  /*93d0*/  FFMA.FTZ R70, R70, R5.reuse, -R7.reuse ;  /* 0x0000000546467223 */ /* 0x180fe20000010807 */
[----:B------:R-:W-:Y:S01]  /*93e0*/  FFMA.FTZ R72, R72, R5, -R7 ;  /* 0x0000000548487223 */ /* 0x000fe20000010807 */
[----:B------:R-:W-:Y:S01]  /*93f0*/  MUFU.EX2 R183, R183 ;  /* 0x000000b700b77308 */ /* 0x000fe20000000800 */
[----:B-1----:R-:W-:Y:S01]  /*9400*/  FFMA.FTZ R3, R0, R3, R181 ;  /* 0x0000000300037223 */ /* 0x002fe200000100b5 */
[-CC-:B------:R-:W-:Y:S01]  /*9410*/  FFMA.FTZ R74, R74, R5.reuse, -R7.reuse ;  /* 0x000000054a4a7223 */ /* 0x180fe20000010807 */
[-CC-:B------:R-:W-:Y:S01]  /*9420*/  FFMA.FTZ R76, R76, R5.reuse, -R7.reuse ;  /* 0x000000054c4c7223 */ /* 0x180fe20000010807 */
[-CC-:B------:R-:W-:Y:S01]  /*9430*/  FFMA.FTZ R78, R78, R5.reuse, -R7.reuse ;  /* 0x000000054e4e7223 */ /* 0x180fe20000010807 */
[-CC-:B------:R-:W-:Y:S01]  /*9440*/  FFMA.FTZ R80, R80, R5.reuse, -R7.reuse ;  /* 0x0000000550507223 */ /* 0x180fe20000010807 */
[-CC-:B------:R-:W-:Y:S01]  /*9450*/  FFMA.FTZ R82, R82, R5.reuse, -R7.reuse ;  /* 0x0000000552527223 */ /* 0x180fe20000010807 */
[----:B------:R-:W-:Y:S01]  /*9460*/  FFMA.FTZ R86, R86, R5, -R7 ;  /* 0x0000000556567223 */ /* 0x000fe20000010807 */
[----:B------:R-:W-:Y:S01]  /*9470*/  MUFU.EX2 R14, R14 ;  /* 0x0000000e000e7308 */ /* 0x000fe20000000800 */
[C---:B--2---:R-:W-:Y:S01]  /*9480*/  FADD.FTZ R42, R12.reuse, R3 ;  /* 0x000000030c2a7221 */ /* 0x044fe20000010000 */
[----:B------:R-:W-:-:S06]  /*9490*/  F2FP.F16.F32.PACK_AB R181, R12, R181 ;  /* 0x000000b50cb5723e */ /* 0x000fcc00000000ff */
[----:B------:R-:W-:Y:S01]  /*94a0*/  MUFU.EX2 R177, R177 ;  /* 0x000000b100b17308 */ /* 0x000fe20000000800 */
[----:B------:R-:W-:Y:S02]  /*94b0*/  WARPGROUP.DEPBAR.LE gsb0, 0x0 ;  /* 0x00008000000079c5 */ /* 0x000fe40000010000 */
[----:B------:R-:W-:Y:S01]  /*94c0*/  WARPGROUP.ARRIVE ;  /* 0x00000000000079c5 */ /* 0x000fe20000000000 */
[-CC-:B------:R-:W-:Y:S01]  /*94d0*/  FFMA.FTZ R164, R204, R5.reuse, -R29.reuse ;  /* 0x00000005cca47223 */ /* 0x180fe2000001081d */
[-CC-:B------:R-:W-:Y:S01]  /*94e0*/  FFMA.FTZ R166, R178, R5.reuse, -R29.reuse ;  /* 0x00000005b2a67223 */ /* 0x180fe2000001081d */
[-C--:B------:R-:W-:Y:S02]  /*94f0*/  FFMA.FTZ R204, R222, R5.reuse, -R29 ;  /* 0x00000005decc7223 */ /* 0x080fe4000001081d */
[----:B------:R-:W-:Y:S01]  /*9500*/  MUFU.EX2 R20, R20 ;  /* 0x0000001400147308 */ /* 0x000fe20000000800 */
[-CC-:B------:R-:W-:Y:S01]  /*9510*/  FFMA.FTZ R165, R56, R5.reuse, -R7.reuse ;  /* 0x0000000538a57223 */ /* 0x180fe20000010807 */
[----:B------:R-:W-:Y:S01]  /*9520*/  HGMMA.64x128x16.F32 R88, R160, gdesc[UR8].tnspB, R88, gsb0 ;  /* 0x41e00008a0587df0 */ /* 0x000fe20008000858 */
[----:B------:R-:W-:Y:S01]  /*9530*/  UIADD3 UR10, UR6, 0x300, URZ ;  /* 0x00000300060a7890 */ /* 0x000fe2000fffe03f */
[----:B------:R-:W-:Y:S01]  /*9540*/  FFMA.FTZ R167, R60, R5, -R7 ;  /* 0x000000053ca77223 */ /* 0x000fe20000010807 */
[----:B------:R-:W-:Y:S01]  /*9550*/  UMOV UR11, 0x40000040 ;  /* 0x40000040000b7882 */ /* 0x000fe20000000000 */
[----:B------:R-:W-:-:S02]  /*9560*/  UIADD3 UR6, UR6, 0x380, URZ ;  /* 0x0000038006067890 */ /* 0x000fc4000fffe03f */
[----:B------:R-:W-:Y:S08]  /*9570*/  MUFU.EX2 R179, R179 ;  /* 0x000000b300b37308 */ /* 0x000ff00000000800 */
[----:B------:R-:W0:Y:S08]  /*9580*/  MUFU.EX2 R30, R30 ;  /* 0x0000001e001e7308 */ /* 0x000e300000000800 */
[----:B------:R-:W-:Y:S08]  /*9590*/  MUFU.EX2 R24, R24 ;  /* 0x0000001800187308 */ /* 0x000ff00000000800 */
[----:B------:R-:W-:Y:S01]  /*95a0*/  MUFU.EX2 R173, R173 ;  /* 0x000000ad00ad7308 */ /* 0x000fe20000000800 */
[----:B0-----:R-:W-:-:S07]  /*95b0*/  F2FP.F16.F32.PACK_AB R178, R30, R15 ;  /* 0x0000000f1eb2723e */ /* 0x001fce00000000ff */
[----:B------:R-:W0:Y:S08]  /*95c0*/  MUFU.EX2 R32, R32 ;  /* 0x0000002000207308 */ /* 0x000e300000000800 */
[----:B------:R-:W-:Y:S08]  /*95d0*/  MUFU.EX2 R28, R28 ;  /* 0x0000001c001c7308 */ /* 0x000ff00000000800 */
[----:B------:R-:W-:Y:S01]  /*95e0*/  MUFU.EX2 R175, R175 ;  /* 0x000000af00af7308 */ /* 0x000fe20000000800 */
[----:B0-----:R-:W-:-:S07]  /*95f0*/  F2FP.F16.F32.PACK_AB R172, R32, R17 ;  /* 0x0000001120ac723e */ /* 0x001fce00000000ff */
[----:B------:R-:W0:Y:S08]  /*9600*/  MUFU.EX2 R164, R164 ;  /* 0x000000a400a47308 */ /* 0x000e300000000800 */
[----:B------:R-:W-:Y:S08]  /*9610*/  MUFU.EX2 R34, R34 ;  /* 0x0000002200227308 */ /* 0x000ff00000000800 */
[----:B------:R1:W-:Y:S01]  /*9620*/  MUFU.EX2 R25, R176 ;  /* 0x000000b000197308 */ /* 0x0003e20000000800 */
[----:B0-----:R-:W-:-:S07]  /*9630*/  F2FP.F16.F32.PACK_AB R174, R164, R21 ;  /* 0x00000015a4ae723e */ /* 0x001fce00000000ff */
[----:B------:R-:W-:Y:S01]  /*9640*/  MUFU.EX2 R169, R169 ;  /* 0x000000a900a97308 */ /* 0x000fe20000000800 */
[----:B-1----:R-:W-:-:S07]  /*9650*/  F2FP.F16.F32.PACK_AB R176, R26, R13 ;  /* 0x0000000d1ab0723e */ /* 0x002fce00000000ff */
        /* <DEDUP_REMOVED lines=12> */
[----:B------:R-:W-:Y:S02]  /*9720*/  HGMMA.64x128x16.F32 R88, R156, gdesc[UR8].tnspB, R88, gsb0 ;  /* 0x41e000089c587df0 */ /* 0x000fe40008000858 */
[----:B------:R-:W-:-:S04]  /*9730*/  @!P1 LEA R29, R29, UR37, 0x3 ;  /* 0x000000251d1d9c11 */ /* 0x000fc8000f8e18ff */
[----:B------:R-:W-:Y:S01]  /*9740*/  @!P1 IADD3 R29, R29, 0x34840, RZ ;  /* 0x000348401d1d9810 */ /* 0x000fe20007ffe0ff */
[----:B------:R-:W-:Y:S03]  /*9750*/  MUFU.EX2 R160, R160 ;  /* 0x000000a000a07308 */ /* 0x000fe60000000800 */
[----:B------:R-:W-:-:S05]  /*9760*/  @!P1 PRMT R29, RZ, 0x654, R29 ;  /* 0x00000654ff1d9816 */ /* 0x000fca000000001d */
        /* <DEDUP_REMOVED lines=17> */
[----:B------:R-:W1:Y:S01]  /*9880*/  MUFU.EX2 R74, R74 ;  /* 0x0000004a004a7308 */ /* 0x000e620000000800 */
[----:B------:R-:W-:Y:S02]  /*9890*/  WARPGROUP.DEPBAR.LE gsb0, 0x0 ;  /* 0x00008000000079c5 */ /* 0x000fe40000010000 */
[----:B------:R-:W-:-:S05]  /*98a0*/  WARPGROUP.ARRIVE ;  /* 0x00000000000079c5 */ /* 0x000fca0000000000 */
[----:B------:R-:W-:Y:S01]  /*98b0*/  MUFU.EX2 R41, R41 ;  /* 0x0000002900297308 */ /* 0x000fe20000000800 */
[----:B0-----:R-:W-:Y:S01]  /*98c0*/  F2FP.F16.F32.PACK_AB R156, R206, R39 ;  /* 0x00000027ce9c723e */ /* 0x001fe200000000ff */
[----:B------:R-:W-:Y:S01]  /*98d0*/  HGMMA.64x128x16.F32 R88, R152, gdesc[UR4].tnspB, R88, gsb0 ;  /* 0x41e0000498587df0 */ /* 0x000fe20008000858 */
[----:B-1----:R-:W-:-:S05]  /*98e0*/  F2FP.F16.F32.PACK_AB R157, R74, R72 ;  /* 0x000000484a9d723e */ /* 0x002fca00000000ff */
[----:B------:R-:W-:Y:S08]  /*98f0*/  MUFU.EX2 R76, R76 ;  /* 0x0000004c004c7308 */ /* 0x000ff00000000800 */
        /* <DEDUP_REMOVED lines=27> */
[----:B------:R-:W-:Y:S02]  /*9ab0*/  F2FP.F16.F32.PACK_AB R168, R166, R25 ;  /* 0x00000019a6a8723e */ /* 0x000fe400000000ff */
[----:B------:R-:W-:Y:S01]  /*9ac0*/  FADD.FTZ R3, R13, R42 ;  /* 0x0000002a0d037221 */ /* 0x000fe20000010000 */
[C---:B------:R-:W-:Y:S01]  /*9ad0*/  FADD.FTZ R44, R20.reuse, R29 ;  /* 0x0000001d142c7221 */ /* 0x040fe20000010000 */
        /* <DEDUP_REMOVED lines=19> */
[----:B0-----:R-:W-:Y:S02]  /*9c10*/  F2FP.F16.F32.PACK_AB R155, R7, R86 ;  /* 0x00000056079b723e */ /* 0x001fe400000000ff */
[----:B------:R-:W-:Y:S01]  /*9c20*/  FADD.FTZ R42, R164, R3 ;  /* 0x00000003a42a7221 */ /* 0x000fe20000010000 */
[----:B------:R-:W-:Y:S01]  /*9c30*/  FADD.FTZ R9, R169, R44 ;  /* 0x0000002ca9097221 */ /* 0x000fe20000010000 */
[----:B------:R-:W-:-:S02]  /*9c40*/  F2FP.F16.F32.PACK_AB R164, R160, R31 ;  /* 0x0000001fa0a4723e */ /* 0x000fc400000000ff */
[----:B------:R-:W-:Y:S01]  /*9c50*/  FADD.FTZ R3, R25, R42 ;  /* 0x0000002a19037221 */ /* 0x000fe20000010000 */
[C---:B------:R-:W-:Y:S01]  /*9c60*/  FADD.FTZ R16, R36.reuse, R9 ;  /* 0x0000000924107221 */ /* 0x040fe20000010000 */
[----:B------:R-:W-:Y:S02]  /*9c70*/  F2FP.F16.F32.PACK_AB R169, R36, R169 ;  /* 0x000000a924a9723e */ /* 0x000fe400000000ff */
        /* <DEDUP_REMOVED lines=46> */
.L_x_2471:
        /* <DEDUP_REMOVED lines=67> */
.L_x_2481:
[----:B------:R-:W-:Y:S01]  /*a390*/  ULEA UR5, UR36, UR37, 0x3 ;  /* 0x0000002524057291 */ /* 0x000fe2000f8e183f */
[----:B------:R-:W-:-:S05]  /*a3a0*/  IMAD.U32 R0, RZ, RZ, UR38 ;  /* 0x00000026ff007e24 */ /* 0x000fca000f8e00ff */
[----:B------:R-:W-:-:S04]  /*a3b0*/  SHF.L.U32 R0, R0, 0x1f, RZ ;  /* 0x0000001f00007819 */ /* 0x000fc800000006ff */
[----:B------:R0:W1:Y:S01]  /*a3c0*/  SYNCS.PHASECHK.TRANS64.TRYWAIT P2, [UR5+0x34850], R0 ;  /* 0x03485000ff0075a7 */ /* 0x0000620008040145 */
[----:B------:R-:W-:Y:S05]  /*a3d0*/  @!P0 BRA `(.L_x_2482) ;  /* 0x0000000000048947 */ /* 0x000fea0003800000 */
[----:B------:R-:W-:Y:S01]  /*a3e0*/  BPT.TRAP 0x1 ;  /* 0x000000040000795c */ /* 0x000fe20000300000 */
.L_x_2482:
[----:B-1----:R-:W-:Y:S05]  /*a3f0*/  @P2 BRA `(.L_x_2483) ;  /* 0x0000000000082947 */ /* 0x002fea0003800000 */
[----:B------:R-:W1:Y:S02]  /*a400*/  SYNCS.PHASECHK.TRANS64.TRYWAIT P0, [UR5+0x34850], R0 ;  /* 0x03485000ff0075a7 */ /* 0x000e640008000145 */
[----:B-1----:R-:W-:Y:S05]  /*a410*/  @!P0 BRA `(.L_x_2484) ;  /* 0x00000090002c8947 */ /* 0x002fea0003800000 */
.L_x_2483:
        /* <DEDUP_REMOVED lines=8> */
[----:B------:R-:W-:-:S03]  /*a4a0*/  VIADD R191, R191, 0x1 ;  /* 0x00000001bfbf7836 */ /* 0x000fc60000000000 */
[----:B------:R-:W-:-:S04]  /*a4b0*/  ULOP3.LUT UR4, UR37, 0x4000000, URZ, 0xfc, !UPT ;  /* 0x0400000025047892 */ /* 0x000fc8000f8efc3f */
[----:B------:R-:W-:Y:S02]  /*a4c0*/  ULEA UR4, UR36, UR4, 0xb ;  /* 0x0000000424047291 */ /* 0x000fe4000f8e583f */
[----:B------:R-:W-:-:S04]  /*a4d0*/  UIADD3 UR36, UR36, 0x1, URZ ;  /* 0x0000000124247890 */ /* 0x000fc8000fffe03f */
[----:B------:R-:W-:Y:S01]  /*a4e0*/  UISETP.NE.AND UP0, UPT, UR36, 0x2, UPT ;  /* 0x000000022400788c */ /* 0x000fe2000bf05270 */
[----:B------:R-:W-:Y:S02]  /*a4f0*/  UMOV UR6, UR4 ;  /* 0x0000000400067c82 */ /* 0x000fe40008000000 */
[----:B------:R-:W-:Y:S01]  /*a500*/  HGMMA.64x128x16.F32 R24, R180, gdesc[UR4].tnspB, R24, gsb0 ;  /* 0x41e00004b4187df0 */ /* 0x000fe20008000818 */
[----:B------:R-:W-:Y:S01]  /*a510*/  UIADD3 UR6, UR4, 0x80, URZ ;  /* 0x0000008004067890 */ /* 0x000fe2000fffe03f */
[----:B-1----:R-:W-:Y:S01]  /*a520*/  FADD.FTZ R7, R7, R4 ;  /* 0x0000000407077221 */ /* 0x002fe20000010000 */
[----:B------:R-:W-:Y:S01]  /*a530*/  UMOV UR7, 0x40000040 ;  /* 0x4000004000077882 */ /* 0x000fe20000000000 */
[----:B------:R-:W-:Y:S02]  /*a540*/  IMAD.MOV.U32 R4, RZ, RZ, RZ ;  /* 0x000000ffff047224 */ /* 0x000fe400078e00ff */
[----:B0-----:R-:W-:Y:S01]  /*a550*/  FADD.FTZ R2, R0, R3 ;  /* 0x0000000300027221 */ /* 0x001fe20000010000 */
[----:B------:R-:W-:Y:S01]  /*a560*/  IMAD.MOV.U32 R3, RZ, RZ, RZ ;  /* 0x000000ffff037224 */ /* 0x000fe200078e00ff */
[----:B------:R-:W0:Y:S01]  /*a570*/  SHFL.BFLY PT, R0, R7, 0x1, 0x1f ;  /* 0x0c201f0007007f89 */ /* 0x000e2200000e0000 */
[----:B------:R-:W-:-:S03]  /*a580*/  USEL UR36, UR36, URZ, UP0 ;  /* 0x0000003f24247287 */ /* 0x000fc60008000000 */
[----:B------:R-:W1:Y:S01]  /*a590*/  SHFL.BFLY PT, R9, R2, 0x1, 0x1f ;  /* 0x0c201f0002097f89 */ /* 0x000e6200000e0000 */
[----:B0-----:R-:W-:Y:S01]  /*a5a0*/  FADD.FTZ R11, R7, R0 ;  /* 0x00000000070b7221 */ /* 0x001fe20000010000 */
[----:B------:R-:W-:Y:S02]  /*a5b0*/  IMAD.MOV.U32 R0, RZ, RZ, -0x800000 ;  /* 0xff800000ff007424 */ /* 0x000fe400078e00ff */
[----:B-1----:R-:W-:Y:S02]  /*a5c0*/  FADD.FTZ R12, R2, R9 ;  /* 0x00000009020c7221 */ /* 0x002fe40000010000 */
[----:B------:R-:W-:Y:S01]  /*a5d0*/  FSETP.NE.FTZ.AND P0, PT, R11, RZ, PT ;  /* 0x000000ff0b00720b */ /* 0x000fe20003f15000 */
[----:B------:R-:W-:Y:S02]  /*a5e0*/  IMAD.MOV.U32 R2, RZ, RZ, -0x800000 ;  /* 0xff800000ff027424 */ /* 0x000fe400078e00ff */
[----:B------:R-:W-:-:S10]  /*a5f0*/  FSETP.NE.FTZ.AND P2, PT, R12, RZ, PT ;  /* 0x000000ff0c00720b */ /* 0x000fd40003f55000 */
[C---:B------:R-:W-:Y:S01]  /*a600*/  @P0 FMUL.FTZ R7, R5.reuse, 0.69314718246459960938 ;  /* 0x3f31721805070820 */ /* 0x040fe20000410000 */
[----:B------:R-:W0:Y:S02]  /*a610*/  @P0 MUFU.LG2 R8, R11 ;  /* 0x0000000b00080308 */ /* 0x000e240000000c00 */
[----:B------:R-:W-:Y:S01]  /*a620*/  @P2 FMUL.FTZ R14, R5, 0.69314718246459960938 ;  /* 0x3f317218050e2820 */ /* 0x000fe20000410000 */
[----:B------:R-:W-:-:S05]  /*a630*/  @!P1 VIADD R5, R13, 0x34860 ;  /* 0x000348600d059836 */ /* 0x000fca0000000000 */
[----:B------:R-:W1:Y:S01]  /*a640*/  @P2 MUFU.LG2 R9, R12 ;  /* 0x0000000c00092308 */ /* 0x000e620000000c00 */
[----:B------:R-:W-:-:S07]  /*a650*/  @!P1 PRMT R5, RZ, 0x654, R5 ;  /* 0x00000654ff059816 */ /* 0x000fce0000000005 */
        /* <DEDUP_REMOVED lines=109> */
.L_x_2454:
        /* <DEDUP_REMOVED lines=24> */
[----:B------:R-:W-:Y:S02]  /*aeb0*/  MOV R16, R3 ;  /* 0x0000000300107202 */ /* 0x000fe40000000f00 */
[----:B--2---:R-:W-:-:S03]  /*aec0*/  MOV R17, R4 ;  /* 0x0000000400117202 */ /* 0x004fc60000000f00 */
[----:B------:R-:W-:-:S03]  /*aed0*/  IMAD.WIDE R4, R195, 0x2, R16 ;  /* 0x00000002c3047825 */ /* 0x000fc600078e0210 */
[C---:B------:R-:W-:Y:S02]  /*aee0*/  LOP3.LUT R9, R4.reuse, 0x380, RZ, 0xc0, !PT ;  /* 0x0000038004097812 */ /* 0x040fe400078ec0ff */
[C---:B------:R-:W-:Y:S02]  /*aef0*/  IADD3 R31, P6, R4.reuse, 0x20, RZ ;  /* 0x00000020041f7810 */ /* 0x040fe40007fde0ff */
[----:B------:R-:W-:Y:S02]  /*af00*/  SHF.R.U64 R9, R9, 0x3, RZ ;  /* 0x0000000309097819 */ /* 0x000fe400000012ff */
[----:B------:R-:W-:Y:S01]  /*af10*/  LOP3.LUT R12, R31, 0x380, RZ, 0xc0, !PT ;  /* 0x000003801f0c7812 */ /* 0x000fe200078ec0ff */
[----:B------:R-:W-:Y:S01]  /*af20*/  IMAD.X R27, RZ, RZ, R5, P6 ;  /* 0x000000ffff1b7224 */ /* 0x000fe200030e0605 */
[----:B------:R-:W-:Y:S01]  /*af30*/  BAR.SYNC.DEFER_BLOCKING 0x1, 0x100 ;  /* 0x0044000000007b1d */ /* 0x000fe20000010000 */
[C---:B------:R-:W-:Y:S02]  /*af40*/  IADD3 R97, P5, R4.reuse, 0x40, RZ ;  /* 0x0000004004617810 */ /* 0x040fe40007fbe0ff */
[----:B------:R-:W-:-:S02]  /*af50*/  IADD3 R99, P4, R4, 0x60, RZ ;  /* 0x0000006004637810 */ /* 0x000fc40007f9e0ff */
[C---:B------:R-:W-:Y:S01]  /*af60*/  IADD3 R101, P3, R4.reuse, 0x4000, RZ ;  /* 0x0000400004657810 */ /* 0x040fe20007f7e0ff */
[--C-:B------:R-:W-:Y:S01]  /*af70*/  IMAD.X R25, RZ, RZ, R5.reuse, P5 ;  /* 0x000000ffff197224 */ /* 0x100fe200028e0605 */
[C---:B------:R-:W-:Y:S01]  /*af80*/  IADD3 R103, P2, R4.reuse, 0x4020, RZ ;  /* 0x0000402004677810 */ /* 0x040fe20007f5e0ff */
[--C-:B------:R-:W-:Y:S01]  /*af90*/  IMAD.X R21, RZ, RZ, R5.reuse, P4 ;  /* 0x000000ffff157224 */ /* 0x100fe200020e0605 */
[C---:B------:R-:W-:Y:S02]  /*afa0*/  IADD3 R105, P1, R4.reuse, 0x4040, RZ ;  /* 0x0000404004697810 */ /* 0x040fe40007f3e0ff */
[----:B------:R-:W-:Y:S01]  /*afb0*/  IADD3 R88, P0, R4, 0x4060, RZ ;  /* 0x0000406004587810 */ /* 0x000fe20007f1e0ff */
[--C-:B------:R-:W-:Y:S01]  /*afc0*/  IMAD.X R13, RZ, RZ, R5.reuse, P2 ;  /* 0x000000ffff0d7224 */ /* 0x100fe200010e0605 */
[----:B------:R-:W-:Y:S01]  /*afd0*/  LOP3.LUT R4, R9, R4, RZ, 0x3c, !PT ;  /* 0x0000000409047212 */ /* 0x000fe200078e3cff */
[--C-:B------:R-:W-:Y:S01]  /*afe0*/  IMAD.X R11, RZ, RZ, R5.reuse, P1 ;  /* 0x000000ffff0b7224 */ /* 0x100fe200008e0605 */
[----:B------:R-:W-:Y:S01]  /*aff0*/  SHF.R.U64 R12, R12, 0x3, RZ ;  /* 0x000000030c0c7819 */ /* 0x000fe200000012ff */
[----:B------:R-:W-:Y:S01]  /*b000*/  IMAD.X R9, RZ, RZ, R5, P0 ;  /* 0x000000ffff097224 */ /* 0x000fe200000e0605 */
[----:B------:R-:W-:-:S02]  /*b010*/  IADD3.X R15, RZ, R5, RZ, P3, !PT ;  /* 0x00000005ff0f7210 */ /* 0x000fc40001ffe4ff */
[----:B------:R-:W-:Y:S02]  /*b020*/  MOV R94, R4 ;  /* 0x00000004005e7202 */ /* 0x000fe40000000f00 */
[----:B------:R-:W-:Y:S02]  /*b030*/  F2FP.F16.F32.PACK_AB R5, R8, R93 ;  /* 0x0000005d0805723e */ /* 0x000fe400000000ff */
[----:B------:R-:W-:Y:S02]  /*b040*/  LOP3.LUT R14, R97, 0x380, RZ, 0xc0, !PT ;  /* 0x00000380610e7812 */ /* 0x000fe400078ec0ff */
[----:B------:R-:W-:Y:S02]  /*b050*/  LOP3.LUT R26, R12, R31, RZ, 0x3c, !PT ;  /* 0x0000001f0c1a7212 */ /* 0x000fe400078e3cff */
[----:B------:R-:W-:Y:S02]  /*b060*/  F2FP.F16.F32.PACK_AB R4, R10, R95 ;  /* 0x0000005f0a04723e */ /* 0x000fe400000000ff */
[----:B------:R-:W-:-:S02]  /*b070*/  LOP3.LUT R8, R103, 0x380, RZ, 0xc0, !PT ;  /* 0x0000038067087812 */ /* 0x000fc400078ec0ff */
[----:B------:R-:W-:Y:S01]  /*b080*/  LOP3.LUT R10, R105, 0x380, RZ, 0xc0, !PT ;  /* 0x00000380690a7812 */ /* 0x000fe200078ec0ff */
[----:B------:R2:W-:Y:S01]  /*b090*/  STSM.16.M88.4 [R94], R4 ;  /* 0x000000045e007844 */ /* 0x0005e20000000200 */
[----:B------:R-:W-:Y:S02]  /*b0a0*/  LOP3.LUT R31, R88, 0x380, RZ, 0xc0, !PT ;  /* 0x00000380581f7812 */ /* 0x000fe400078ec0ff */
[----:B-1----:R-:W-:Y:S02]  /*b0b0*/  LOP3.LUT R44, R101, 0x380, RZ, 0xc0, !PT ;  /* 0x00000380652c7812 */ /* 0x002fe400078ec0ff */
[----:B------:R-:W-:Y:S02]  /*b0c0*/  LOP3.LUT R20, R99, 0x380, RZ, 0xc0, !PT ;  /* 0x0000038063147812 */ /* 0x000fe400078ec0ff */
[----:B------:R-:W-:Y:S02]  /*b0d0*/  SHF.R.U64 R14, R14, 0x3, RZ ;  /* 0x000000030e0e7819 */ /* 0x000fe400000012ff */
[----:B------:R-:W-:-:S02]  /*b0e0*/  SHF.R.U64 R8, R8, 0x3, RZ ;  /* 0x0000000308087819 */ /* 0x000fc400000012ff */
[----:B------:R-:W-:Y:S02]  /*b0f0*/  SHF.R.U64 R10, R10, 0x3, RZ ;  /* 0x000000030a0a7819 */ /* 0x000fe400000012ff */
[----:B------:R-:W-:Y:S02]  /*b100*/  SHF.R.U64 R31, R31, 0x3, RZ ;  /* 0x000000031f1f7819 */ /* 0x000fe400000012ff */
[----:B------:R-:W-:Y:S02]  /*b110*/  SHF.R.U64 R44, R44, 0x3, RZ ;  /* 0x000000032c2c7819 */ /* 0x000fe400000012ff */
[----:B------:R-:W-:Y:S02]  /*b120*/  SHF.R.U64 R20, R20, 0x3, RZ ;  /* 0x0000000314147819 */ /* 0x000fe400000012ff */
[----:B------:R-:W-:Y:S02]  /*b130*/  LOP3.LUT R24, R14, R97, RZ, 0x3c, !PT ;  /* 0x000000610e187212 */ /* 0x000fe400078e3cff */
[----:B------:R-:W-:Y:S01]  /*b140*/  LOP3.LUT R12, R8, R103, RZ, 0x3c, !PT ;  /* 0x00000067080c7212 */ /* 0x000fe200078e3cff */
[----:B------:R-:W1:Y:S01]  /*b150*/  LDC.64 R96, c[0x0][0xc00] ;  /* 0x00030000ff607b82 */ /* 0x000e620000000a00 */
[----:B------:R-:W-:-:S02]  /*b160*/  LOP3.LUT R10, R10, R105, RZ, 0x3c, !PT ;  /* 0x000000690a0a7212 */ /* 0x000fc400078e3cff */
[----:B------:R-:W-:Y:S02]  /*b170*/  LOP3.LUT R8, R31, R88, RZ, 0x3c, !PT ;  /* 0x000000581f087212 */ /* 0x000fe400078e3cff */
[----:B------:R-:W-:Y:S02]  /*b180*/  LOP3.LUT R14, R44, R101, RZ, 0x3c, !PT ;  /* 0x000000652c0e7212 */ /* 0x000fe400078e3cff */
[----:B------:R-:W-:Y:S02]  /*b190*/  LOP3.LUT R20, R20, R99, RZ, 0x3c, !PT ;  /* 0x0000006314147212 */ /* 0x000fe400078e3cff */
[----:B------:R-:W-:Y:S02]  /*b1a0*/  MOV R31, R10 ;  /* 0x0000000a001f7202 */ /* 0x000fe40000000f00 */
[----:B------:R-:W-:Y:S02]  /*b1b0*/  MOV R30, R8 ;  /* 0x00000008001e7202 */ /* 0x000fe40000000f00 */
[----:B------:R-:W-:-:S02]  /*b1c0*/  MOV R93, R26 ;  /* 0x0000001a005d7202 */ /* 0x000fc40000000f00 */
[----:B------:R-:W-:Y:S02]  /*b1d0*/  F2FP.F16.F32.PACK_AB R8, R89, R90 ;  /* 0x0000005a5908723e */ /* 0x000fe400000000ff */
[----:B------:R-:W-:Y:S02]  /*b1e0*/  F2FP.F16.F32.PACK_AB R9, R35, R34 ;  /* 0x000000222309723e */ /* 0x000fe400000000ff */
[----:B------:R-:W-:Y:S02]  /*b1f0*/  F2FP.F16.F32.PACK_AB R10, R37, R36 ;  /* 0x00000024250a723e */ /* 0x000fe400000000ff */
[----:B------:R-:W-:Y:S02]  /*b200*/  F2FP.F16.F32.PACK_AB R11, R39, R38 ;  /* 0x00000026270b723e */ /* 0x000fe400000000ff */
[----:B------:R-:W-:Y:S02]  /*b210*/  MOV R92, R24 ;  /* 0x00000018005c7202 */ /* 0x000fe40000000f00 */
[----:B------:R-:W-:Y:S01]  /*b220*/  MOV R88, R14 ;  /* 0x0000000e00587202 */ /* 0x000fe20000000f00 */
[----:B------:R-:W-:Y:S01]  /*b230*/  STSM.16.M88.4 [R93], R8 ;  /* 0x000000085d007844 */ /* 0x000fe20000000200 */
[----:B------:R-:W-:-:S02]  /*b240*/  MOV R44, R12 ;  /* 0x0000000c002c7202 */ /* 0x000fc40000000f00 */
[----:B--2---:R-:W-:Y:S02]  /*b250*/  F2FP.F16.F32.PACK_AB R4, R41, R40 ;  /* 0x000000282904723e */ /* 0x004fe400000000ff */
[----:B------:R-:W-:Y:S02]  /*b260*/  F2FP.F16.F32.PACK_AB R5, R43, R42 ;  /* 0x0000002a2b05723e */ /* 0x000fe400000000ff */
[----:B------:R-:W-:Y:S02]  /*b270*/  F2FP.F16.F32.PACK_AB R6, R32, R33 ;  /* 0x000000212006723e */ /* 0x000fe400000000ff */
[----:B------:R-:W-:Y:S02]  /*b280*/  F2FP.F16.F32.PACK_AB R7, R28, R29 ;  /* 0x0000001d1c07723e */ /* 0x000fe400000000ff */
[----:B------:R-:W-:Y:S02]  /*b290*/  MOV R91, R20 ;  /* 0x00000014005b7202 */ /* 0x000fe40000000f00 */
[----:B------:R-:W-:Y:S01]  /*b2a0*/  F2FP.F16.F32.PACK_AB R12, R49, R48 ;  /* 0x00000030310c723e */ /* 0x000fe200000000ff */
[----:B------:R2:W-:Y:S01]  /*b2b0*/  STSM.16.M88.4 [R92], R4 ;  /* 0x000000045c007844 */ /* 0x0005e20000000200 */
[----:B------:R-:W-:Y:S01]  /*b2c0*/  F2FP.F16.F32.PACK_AB R13, R51, R50 ;  /* 0x00000032330d723e */ /* 0x000fe200000000ff */
[----:B------:R-:W3:Y:S01]  /*b2d0*/  LDC.64 R20, c[0x0][0xc00] ;  /* 0x00030000ff147b82 */ /* 0x000ee20000000a00 */
[----:B------:R-:W-:Y:S01]  /*b2e0*/  F2FP.F16.F32.PACK_AB R14, R53, R52 ;  /* 0x00000034350e723e */ /* 0x000fe200000000ff */
[----:B------:R-:W-:Y:S01]  /*b2f0*/  IMAD.MOV.U32 R53, RZ, RZ, RZ ;  /* 0x000000ffff357224 */ /* 0x000fe200078e00ff */
[----:B------:R-:W-:-:S02]  /*b300*/  F2FP.F16.F32.PACK_AB R15, R55, R54 ;  /* 0x00000036370f723e */ /* 0x000fc400000000ff */
[----:B------:R-:W-:Y:S02]  /*b310*/  F2FP.F16.F32.PACK_AB R24, R57, R56 ;  /* 0x000000383918723e */ /* 0x000fe400000000ff */
[----:B------:R-:W-:Y:S01]  /*b320*/  F2FP.F16.F32.PACK_AB R25, R59, R58 ;  /* 0x0000003a3b19723e */ /* 0x000fe200000000ff */
[----:B------:R4:W-:Y:S01]  /*b330*/  STSM.16.M88.4 [R91], R12 ;  /* 0x0000000c5b007844 */ /* 0x0009e20000000200 */
[----:B------:R-:W-:Y:S01]  /*b340*/  F2FP.F16.F32.PACK_AB R26, R61, R60 ;  /* 0x0000003c3d1a723e */ /* 0x000fe200000000ff */
[----:B------:R-:W0:Y:S01]  /*b350*/  LDC R55, c[0x0][0xbe8] ;  /* 0x0002fa00ff377b82 */ /* 0x000e220000000800 */
[----:B------:R-:W-:Y:S02]  /*b360*/  F2FP.F16.F32.PACK_AB R27, R63, R62 ;  /* 0x0000003e3f1b723e */ /* 0x000fe400000000ff */
[----:B------:R-:W-:Y:S02]  /*b370*/  ISETP.NE.U32.AND P2, PT, RZ, UR4, PT ;  /* 0x00000004ff007c0c */ /* 0x000fe4000bf45070 */
[----:B-1----:R-:W-:Y:S01]  /*b380*/  ISETP.NE.U32.AND P0, PT, R96, RZ, PT ;  /* 0x000000ff6000720c */ /* 0x002fe20003f05070 */
[----:B------:R4:W-:Y:S01]  /*b390*/  STSM.16.M88.4 [R88], R24 ;  /* 0x0000001858007844 */ /* 0x0009e20000000200 */
[----:B------:R-:W-:-:S02]  /*b3a0*/  ISETP.NE.AND.EX P2, PT, RZ, UR5, PT, P2 ;  /* 0x00000005ff007c0c */ /* 0x000fc4000bf45320 */
[----:B------:R-:W-:Y:S01]  /*b3b0*/  ISETP.NE.AND.EX P0, PT, R97, RZ, PT, P0 ;  /* 0x000000ff6100720c */ /* 0x000fe20003f05300 */
[----:B------:R4:W-:Y:S04]  /*b3c0*/  STSM.16.M88.4 [R44], R64 ;  /* 0x000000402c007844 */ /* 0x0009e80000000200 */
[----:B------:R4:W-:Y:S01]  /*b3d0*/  STSM.16.M88.4 [R31], R72 ;  /* 0x000000481f007844 */ /* 0x0009e20000000200 */
[----:B---3--:R-:W-:-:S03]  /*b3e0*/  IMAD.WIDE R20, R185, 0x4, R20 ;  /* 0x00000004b9147825 */ /* 0x008fc600078e0214 */
[----:B------:R4:W-:Y:S01]  /*b3f0*/  STSM.16.M88.4 [R30], R80 ;  /* 0x000000501e007844 */ /* 0x0009e20000000200 */
[----:B------:R-:W-:Y:S01]  /*b400*/  BAR.SYNC.DEFER_BLOCKING 0x1, 0x100 ;  /* 0x0044000000007b1d */ /* 0x000fe20000010000 */
[----:B--2---:R-:W-:-:S05]  /*b410*/  @P2 LEA R4, P3, R185, UR4, 0x2 ;  /* 0x00000004b9042c11 */ /* 0x004fca000f8610ff */
[----:B------:R-:W-:Y:S01]  /*b420*/  ULDC UR4, c[0x0][0xa88] ;  /* 0x0002a20000047ab9 */ /* 0x000fe20000000800 */
[----:B------:R-:W-:Y:S01]  /*b430*/  @P2 LEA.HI.X R5, R185, UR5, R189, 0x2, P3 ;  /* 0x00000005b9052c11 */ /* 0x000fe200098f14bd */
[----:B------:R-:W-:Y:S01]  /*b440*/  IMAD.U32 R6, RZ, RZ, UR4 ;  /* 0x00000004ff067e24 */ /* 0x000fe2000f8e00ff */
[----:B------:R4:W5:Y:S01]  /*b450*/  @P0 LDG.E R53, desc[UR56][R20.64] ;  /* 0x0000003814350981 */ /* 0x000962000c1e1900 */
[----:B0-----:R-:W-:-:S04]  /*b460*/  ISETP.NE.AND P1, PT, R55, 0x1, PT ;  /* 0x000000013700780c */ /* 0x001fc80003f25270 */
[----:B------:R4:W5:Y:S09]  /*b470*/  @P2 LDG.E R6, desc[UR56][R4.64] ;  /* 0x0000003804062981 */ /* 0x000972000c1e1900 */
[----:B------:R-:W0:Y:S08]  /*b480*/  @P1 LDC R8, c[0x0][0xbec] ;  /* 0x0002fb00ff081b82 */ /* 0x000e300000000800 */
[----:B------:R-:W1:Y:S01]  /*b490*/  @P1 LDC R9, c[0x0][0xbf0] ;  /* 0x0002fc00ff091b82 */ /* 0x000e620000000800 */
[----:B----4-:R-:W-:Y:S05]  /*b4a0*/  @P2 BRA `(.L_x_2487) ;  /* 0x0000000000102947 */ /* 0x010fea0003800000 */
[----:B------:R-:W-:Y:S05]  /*b4b0*/  @!P0 BRA `(.L_x_2487) ;  /* 0x00000000000c8947 */ /* 0x000fea0003800000 */
[----:B------:R-:W2:Y:S04]  /*b4c0*/  LDG.E R5, desc[UR56][R20.64] ;  /* 0x0000003814057981 */ /* 0x000ea8000c1e1900 */
[----:B-----5:R-:W2:Y:S02]  /*b4d0*/  LDG.E R6, desc[UR56][R20.64+0x4] ;  /* 0x0000043814067981 */ /* 0x020ea4000c1e1900 */
[----:B--2---:R-:W-:-:S07]  /*b4e0*/  IMAD.IADD R6, R6, 0x1, -R5 ;  /* 0x0000000106067824 */ /* 0x004fce00078e0a05 */
.L_x_2487:
[----:B------:R-:W-:Y:S01]  /*b4f0*/  SHF.R.S32.HI R44, RZ, 0x1f, R188 ;  /* 0x0000001fff2c7819 */ /* 0x000fe200000114bc */
[----:B------:R-:W-:Y:S01]  /*b500*/  IMAD.IADD R13, R184, 0x1, R18 ;  /* 0x00000001b80d7824 */ /* 0x000fe200078e0212 */
[----:B------:R-:W-:Y:S01]  /*b510*/  ULDC.64 UR4, c[0x0][0xb90] ;  /* 0x0002e40000047ab9 */ /* 0x000fe20000000a00 */
[--C-:B-----5:R-:W-:Y:S01]  /*b520*/  SHF.R.S32.HI R21, RZ, 0x1f, R53.reuse ;  /* 0x0000001fff157819 */ /* 0x120fe20000011435 */
[----:B------:R-:W-:Y:S01]  /*b530*/  IMAD.MOV.U32 R20, RZ, RZ, R53 ;  /* 0x000000ffff147224 */ /* 0x000fe200078e0035 */
[----:B------:R-:W-:Y:S01]  /*b540*/  SEL R185, R185, RZ, !P0 ;  /* 0x000000ffb9b97207 */ /* 0x000fe20004000000 */
[----:B------:R-:W-:Y:S01]  /*b550*/  IMAD R5, R44, UR4, RZ ;  /* 0x000000042c057c24 */ /* 0x000fe2000f8e02ff */
[----:B------:R-:W-:Y:S01]  /*b560*/  SEL R189, R189, RZ, !P0 ;  /* 0x000000ffbdbd7207 */ /* 0x000fe20004000000 */
[----:B0-----:R-:W-:Y:S01]  /*b570*/  @P1 IMAD.HI.U32 R8, R13, R8, RZ ;  /* 0x000000080d081227 */ /* 0x001fe200078e00ff */
[----:B------:R-:W0:Y:S03]  /*b580*/  @P1 LDC R59, c[0x0][0xbec] ;  /* 0x0002fb00ff3b1b82 */ /* 0x000e260000000800 */
[----:B------:R-:W-:Y:S01]  /*b590*/  IMAD.MOV.U32 R7, RZ, RZ, R13 ;  /* 0x000000ffff077224 */ /* 0x000fe200078e000d */
[----:B-1----:R-:W-:Y:S01]  /*b5a0*/  @P1 SHF.R.U32.HI R7, RZ, R9, R8 ;  /* 0x00000009ff071219 */ /* 0x002fe20000011608 */
[----:B------:R-:W-:-:S02]  /*b5b0*/  IMAD R11, R188, UR5, R5 ;  /* 0x00000005bc0b7c24 */ /* 0x000fc4000f8e0205 */
[----:B------:R-:W-:Y:S01]  /*b5c0*/  IMAD.WIDE.U32 R4, R188, UR4, R20 ;  /* 0x00000004bc047c25 */ /* 0x000fe2000f8e0014 */
[----:B------:R-:W-:-:S03]  /*b5d0*/  ULDC.64 UR4, c[0x0][0xb98] ;  /* 0x0002e60000047ab9 */ /* 0x000fc60000000a00 */
[----:B------:R-:W-:Y:S02]  /*b5e0*/  IMAD R9, R190, 0x40, R22 ;  /* 0x00000040be097824 */ /* 0x000fe400078e0216 */
[----:B------:R-:W-:Y:S01]  /*b5f0*/  IMAD.IADD R5, R5, 0x1, R11 ;  /* 0x0000000105057824 */ /* 0x000fe200078e020b */
[--C-:B------:R-:W-:Y:S01]  /*b600*/  SHF.R.S32.HI R11, RZ, 0x1f, R7.reuse ;  /* 0x0000001fff0b7819 */ /* 0x100fe20000011407 */
[----:B------:R-:W-:Y:S02]  /*b610*/  IMAD.MOV R10, RZ, RZ, -R7 ;  /* 0x000000ffff0a7224 */ /* 0x000fe400078e0a07 */
        /* <DEDUP_REMOVED lines=23> */
[----:B------:R-:W-:Y:S01]  /*b790*/  LEA R10, P4, R4, UR4, 0x2 ;  /* 0x00000004040a7c11 */ /* 0x000fe2000f8810ff */
[----:B------:R-:W-:Y:S01]  /*b7a0*/  IMAD.IADD R9, R5, 0x1, R11 ;  /* 0x0000000105097824 */ /* 0x000fe200078e020b */
[----:B------:R-:W-:Y:S02]  /*b7b0*/  LOP3.LUT R5, R7, 0x380, RZ, 0xc0, !PT ;  /* 0x0000038007057812 */ /* 0x000fe400078ec0ff */
[----:B------:R-:W-:Y:S01]  /*b7c0*/  LOP3.LUT P0, RZ, R192, 0x3, RZ, 0xc0, !PT ;  /* 0x00000003c0ff7812 */ /* 0x000fe2000780c0ff */
[----:B------:R-:W-:Y:S01]  /*b7d0*/  SHFL.IDX PT, R48, R10, RZ, 0x1c1f ;  /* 0x001c1fff0a307589 */ /* 0x000fe200000e0000 */
[----:B------:R-:W-:Y:S01]  /*b7e0*/  LEA.HI.X R14, R4, UR5, R9, 0x2, P4 ;  /* 0x00000005040e7c11 */ /* 0x000fe2000a0f1409 */
[----:B------:R-:W-:Y:S01]  /*b7f0*/  ULDC.64 UR4, c[0x0][0xaa0] ;  /* 0x0002a80000047ab9 */ /* 0x000fe20000000a00 */
[----:B------:R-:W-:Y:S01]  /*b800*/  SHF.R.U64 R4, R5, 0x3, RZ ;  /* 0x0000000305047819 */ /* 0x000fe200000012ff */
[----:B------:R-:W-:Y:S01]  /*b810*/  SHFL.IDX PT, R50, R10, 0x1, 0x1c1f ;  /* 0x003c1f000a327f89 */ /* 0x000fe200000e0000 */
[----:B------:R-:W-:Y:S01]  /*b820*/  IMAD.X R5, RZ, RZ, R17, P2 ;  /* 0x000000ffff057224 */ /* 0x000fe200010e0611 */
[----:B------:R-:W-:-:S02]  /*b830*/  ISETP.GE.OR P2, PT, R20, R57, P0 ;  /* 0x000000391400720c */ /* 0x000fc40000746670 */
[----:B------:R-:W1:Y:S01]  /*b840*/  SHFL.IDX PT, R49, R14, RZ, 0x1c1f ;  /* 0x001c1fff0e317589 */ /* 0x000e6200000e0000 */
[----:B------:R-:W-:Y:S01]  /*b850*/  LOP3.LUT R4, R4, R7, RZ, 0x3c, !PT ;  /* 0x0000000704047212 */ /* 0x000fe200078e3cff */
[----:B------:R-:W-:Y:S01]  /*b860*/  VIADD R7, R20, 0x8 ;  /* 0x0000000814077836 */ /* 0x000fe20000000000 */
[----:B------:R-:W-:Y:S01]  /*b870*/  SHF.R.U64 R12, R12, 0x3, RZ ;  /* 0x000000030c0c7819 */ /* 0x000fe200000012ff */
[----:B------:R-:W2:Y:S01]  /*b880*/  SHFL.IDX PT, R51, R14, 0x1, 0x1c1f ;  /* 0x003c1f000e337f89 */ /* 0x000ea200000e0000 */
[----:B------:R-:W-:Y:S02]  /*b890*/  IADD3 R41, P6, R16, 0x4000, RZ ;  /* 0x0000400010297810 */ /* 0x000fe40007fde0ff */
[----:B------:R-:W-:Y:S02]  /*b8a0*/  ISETP.GE.OR P0, PT, R7, R57, P0 ;  /* 0x000000390700720c */ /* 0x000fe40000706670 */
[----:B------:R-:W-:Y:S02]  /*b8b0*/  LOP3.LUT R12, R12, R15, RZ, 0x3c, !PT ;  /* 0x0000000f0c0c7212 */ /* 0x000fe400078e3cff */
[----:B------:R-:W-:-:S02]  /*b8c0*/  IADD3 R37, P5, R16, 0x5000, RZ ;  /* 0x0000500010257810 */ /* 0x000fc40007fbe0ff */
[C---:B------:R-:W-:Y:S02]  /*b8d0*/  IADD3 R33, P4, R16.reuse, 0x6000, RZ ;  /* 0x0000600010217810 */ /* 0x040fe40007f9e0ff */
[----:B------:R-:W-:Y:S02]  /*b8e0*/  LOP3.LUT R15, R16, 0x380, RZ, 0xc0, !PT ;  /* 0x00000380100f7812 */ /* 0x000fe400078ec0ff */
[----:B------:R-:W-:Y:S02]  /*b8f0*/  LOP3.LUT R40, R41, 0x380, RZ, 0xc0, !PT ;  /* 0x0000038029287812 */ /* 0x000fe400078ec0ff */
[----:B------:R-:W-:Y:S02]  /*b900*/  LOP3.LUT R36, R37, 0x380, RZ, 0xc0, !PT ;  /* 0x0000038025247812 */ /* 0x000fe400078ec0ff */
[----:B------:R-:W-:Y:S02]  /*b910*/  LOP3.LUT R32, R33, 0x380, RZ, 0xc0, !PT ;  /* 0x0000038021207812 */ /* 0x000fe400078ec0ff */
[----:B------:R-:W-:Y:S01]  /*b920*/  SHF.R.U64 R15, R15, 0x3, RZ ;  /* 0x000000030f0f7819 */ /* 0x000fe200000012ff */
[----:B-1----:R-:W-:Y:S01]  /*b930*/  @!P2 ST.E desc[UR56][R48.64], R2 ;  /* 0x000000023000a985 */ /* 0x002fe2000c101938 */
[----:B------:R-:W-:-:S02]  /*b940*/  IADD3.X R9, RZ, R17, RZ, P3, !PT ;  /* 0x00000011ff097210 */ /* 0x000fc40001ffe4ff */
[----:B------:R-:W-:Y:S01]  /*b950*/  IADD3 R11, P3, R16, 0x7000, RZ ;  /* 0x00007000100b7810 */ /* 0x000fe20007f7e0ff */
[----:B--2---:R1:W-:Y:S01]  /*b960*/  @!P0 ST.E desc[UR56][R50.64], R0 ;  /* 0x0000000032008985 */ /* 0x0043e2000c101938 */
[----:B------:R-:W-:Y:S02]  /*b970*/  SHF.R.U64 R40, R40, 0x3, RZ ;  /* 0x0000000328287819 */ /* 0x000fe400000012ff */
[----:B------:R-:W-:Y:S01]  /*b980*/  SHF.R.U64 R36, R36, 0x3, RZ ;  /* 0x0000000324247819 */ /* 0x000fe200000012ff */
[--C-:B------:R-:W-:Y:S01]  /*b990*/  IMAD.X R29, RZ, RZ, R17.reuse, P3 ;  /* 0x000000ffff1d7224 */ /* 0x100fe200018e0611 */
[----:B------:R-:W-:Y:S02]  /*b9a0*/  SHF.R.U64 R32, R32, 0x3, RZ ;  /* 0x0000000320207819 */ /* 0x000fe400000012ff */
[----:B------:R-:W-:Y:S02]  /*b9b0*/  LOP3.LUT R16, R15, R16, RZ, 0x3c, !PT ;  /* 0x000000100f107212 */ /* 0x000fe400078e3cff */
[----:B------:R-:W-:Y:S01]  /*b9c0*/  LOP3.LUT R40, R40, R41, RZ, 0x3c, !PT ;  /* 0x0000002928287212 */ /* 0x000fe200078e3cff */
[--C-:B------:R-:W-:Y:S01]  /*b9d0*/  IMAD.X R41, RZ, RZ, R17.reuse, P6 ;  /* 0x000000ffff297224 */ /* 0x100fe200030e0611 */
[----:B------:R-:W-:Y:S01]  /*b9e0*/  LOP3.LUT R36, R36, R37, RZ, 0x3c, !PT ;  /* 0x0000002524247212 */ /* 0x000fe200078e3cff */
[----:B-1----:R-:W1:Y:S01]  /*b9f0*/  @P1 LDC R51, c[0x0][0xbf0] ;  /* 0x0002fc00ff331b82 */ /* 0x002e620000000800 */
[----:B------:R-:W-:Y:S01]  /*ba00*/  IMAD R0, R21, UR4, RZ ;  /* 0x0000000415007c24 */ /* 0x000fe2000f8e02ff */
[----:B------:R-:W-:Y:S01]  /*ba10*/  LOP3.LUT R32, R32, R33, RZ, 0x3c, !PT ;  /* 0x0000002120207212 */ /* 0x000fe200078e3cff */
[--C-:B------:R-:W-:Y:S01]  /*ba20*/  IMAD.X R37, RZ, RZ, R17.reuse, P5 ;  /* 0x000000ffff257224 */ /* 0x100fe200028e0611 */
[----:B------:R2:W5:Y:S01]  /*ba30*/  LD.E.128 R24, desc[UR56][R16.64] ;  /* 0x0000003810187980 */ /* 0x000562000c101d00 */
[----:B------:R-:W-:Y:S01]  /*ba40*/  IMAD.X R33, RZ, RZ, R17, P4 ;  /* 0x000000ffff217224 */ /* 0x000fe200020e0611 */
[----:B------:R-:W-:Y:S01]  /*ba50*/  LOP3.LUT R6, R11, 0x380, RZ, 0xc0, !PT ;  /* 0x000003800b067812 */ /* 0x000fe200078ec0ff */
[----:B------:R-:W-:Y:S01]  /*ba60*/  IMAD R21, R53, UR5, R0 ;  /* 0x0000000535157c24 */ /* 0x000fe2000f8e0200 */
[----:B------:R-:W5:Y:S02]  /*ba70*/  LD.E.128 R12, desc[UR56][R12.64] ;  /* 0x000000380c0c7980 */ /* 0x000f64000c101d00 */
[----:B------:R-:W-:-:S02]  /*ba80*/  SHF.R.U64 R6, R6, 0x3, RZ ;  /* 0x0000000306067819 */ /* 0x000fc400000012ff */
[----:B------:R-:W5:Y:S01]  /*ba90*/  LD.E.128 R40, desc[UR56][R40.64] ;  /* 0x0000003828287980 */ /* 0x000f62000c101d00 */
[----:B--2---:R-:W-:Y:S01]  /*baa0*/  IMAD.WIDE.U32 R16, R53, UR4, RZ ;  /* 0x0000000435107c25 */ /* 0x004fe2000f8e00ff */
[----:B------:R-:W-:Y:S01]  /*bab0*/  ULDC.64 UR4, c[0x0][0xae8] ;  /* 0x0002ba0000047ab9 */ /* 0x000fe20000000a00 */
[----:B------:R-:W-:Y:S01]  /*bac0*/  LOP3.LUT R28, R6, R11, RZ, 0x3c, !PT ;  /* 0x0000000b061c7212 */ /* 0x000fe200078e3cff */
[----:B------:R-:W5:Y:S01]  /*bad0*/  LD.E.128 R36, desc[UR56][R36.64] ;  /* 0x0000003824247980 */ /* 0x000f62000c101d00 */
[----:B------:R-:W-:Y:S02]  /*bae0*/  IMAD.IADD R17, R17, 0x1, R21 ;  /* 0x0000000111117824 */ /* 0x000fe400078e0215 */
[----:B------:R-:W-:Y:S01]  /*baf0*/  IMAD R21, R187, 0x20, R190 ;  /* 0x00000020bb157824 */ /* 0x000fe200078e02be */
[----:B------:R-:W5:Y:S01]  /*bb00*/  LD.E.128 R8, desc[UR56][R8.64] ;  /* 0x0000003808087980 */ /* 0x000f62000c101d00 */
[----:B------:R-:W-:Y:S02]  /*bb10*/  IMAD R49, R44, UR4, RZ ;  /* 0x000000042c317c24 */ /* 0x000fe4000f8e02ff */
[----:B------:R-:W-:Y:S01]  /*bb20*/  IMAD.IADD R20, R18, 0x1, R21 ;  /* 0x0000000112147824 */ /* 0x000fe200078e0215 */
[----:B------:R-:W5:Y:S01]  /*bb30*/  LD.E.128 R4, desc[UR56][R4.64] ;  /* 0x0000003804047980 */ /* 0x000f62000c101d00 */
[----:B------:R-:W-:-:S02]  /*bb40*/  IMAD R49, R188, UR5, R49 ;  /* 0x00000005bc317c24 */ /* 0x000fc4000f8e0231 */
[----:B0-----:R-:W-:Y:S01]  /*bb50*/  @P1 IMAD.HI.U32 R0, R20, R59, RZ ;  /* 0x0000003b14001227 */ /* 0x001fe200078e00ff */
[----:B------:R-:W5:Y:S03]  /*bb60*/  LD.E.128 R32, desc[UR56][R32.64] ;  /* 0x0000003820207980 */ /* 0x000f66000c101d00 */
[----:B------:R-:W-:Y:S01]  /*bb70*/  IMAD.WIDE.U32 R16, R188, UR4, R16 ;  /* 0x00000004bc107c25 */ /* 0x000fe2000f8e0010 */
[----:B------:R-:W-:Y:S01]  /*bb80*/  ULDC.64 UR4, c[0x0][0xaf0] ;  /* 0x0002bc0000047ab9 */ /* 0x000fe20000000a00 */
[----:B------:R-:W5:Y:S02]  /*bb90*/  LD.E.128 R28, desc[UR56][R28.64] ;  /* 0x000000381c1c7980 */ /* 0x000f64000c101d00 */
[----:B------:R-:W-:Y:S01]  /*bba0*/  IMAD.MOV.U32 R21, RZ, RZ, R20 ;  /* 0x000000ffff157224 */ /* 0x000fe200078e0014 */
[----:B-1----:R-:W-:Y:S01]  /*bbb0*/  @P1 SHF.R.U32.HI R21, RZ, R51, R0 ;  /* 0x00000033ff151219 */ /* 0x002fe20000011600 */
[----:B------:R-:W-:Y:S01]  /*bbc0*/  IMAD.IADD R17, R17, 0x1, R49 ;  /* 0x0000000111117824 */ /* 0x000fe200078e0231 */
[----:B------:R-:W-:Y:S01]  /*bbd0*/  @!PT LDS RZ, [RZ] ;  /* 0x00000000fffff984 */ /* 0x000fe20000000800 */
[----:B------:R-:W-:Y:S01]  /*bbe0*/  @!PT LDS RZ, [RZ] ;  /* 0x00000000fffff984 */ /* 0x000fe20000000800 */
[----:B------:R-:W-:Y:S01]  /*bbf0*/  @!PT LDS RZ, [RZ] ;  /* 0x00000000fffff984 */ /* 0x000fe20000000800 */
[----:B------:R-:W-:Y:S01]  /*bc00*/  @!PT LDS RZ, [RZ] ;  /* 0x00000000fffff984 */ /* 0x000fe20000000800 */
[----:B------:R0:W-:Y:S06]  /*bc10*/  MEMBAR.ALL.CTA ;  /* 0x0000000000007992 */ /* 0x0001ec0000008000 */
[----:B0-----:R-:W0:Y:S01]  /*bc20*/  FENCE.VIEW.ASYNC.S ;  /* 0x00000000000073c6 */ /* 0x001e220000000000 */
[----:B------:R-:W-:Y:S01]  /*bc30*/  IMAD R2, R189, UR4, RZ ;  /* 0x00000004bd027c24 */ /* 0x000fe2000f8e02ff */
[----:B------:R-:W-:Y:S01]  /*bc40*/  SHF.R.S32.HI R0, RZ, 0x1f, R21 ;  /* 0x0000001fff007819 */ /* 0x000fe20000011415 */
[----:B------:R-:W-:-:S04]  /*bc50*/  IMAD.WIDE.U32 R16, R185, UR4, R16 ;  /* 0x00000004b9107c25 */ /* 0x000fc8000f8e0010 */
        /* <DEDUP_REMOVED lines=15> */
[----:B------:R-:W-:Y:S01]  /*bd50*/  ISETP.GE.AND P2, PT, R44, R57, PT ;  /* 0x000000392c00720c */ /* 0x000fe20003f46270 */
[----:B------:R-:W-:Y:S02]  /*bd60*/  ULDC.64 UR4, c[0x0][0xa80] ;  /* 0x0002a00000047ab9 */ /* 0x000fe40000000a00 */
[----:B------:R-:W-:Y:S01]  /*bd70*/  VIADD R3, R3, 0x34820 ;  /* 0x0003482003037836 */ /* 0x000fe20000000000 */
[----:B------:R-:W-:Y:S01]  /*bd80*/  LEA R18, P3, R16, UR4, 0x1 ;  /* 0x0000000410127c11 */ /* 0x000fe2000f8608ff */
[----:B------:R-:W-:Y:S02]  /*bd90*/  IMAD.IADD R17, R17, 0x1, R21 ;  /* 0x0000000111117824 */ /* 0x000fe400078e0215 */
[----:B------:R-:W-:Y:S01]  /*bda0*/  VIADD R0, R44, 0x20 ;  /* 0x000000202c007836 */ /* 0x000fe20000000000 */
[----:B------:R-:W-:Y:S02]  /*bdb0*/  PRMT R3, RZ, 0x654, R3 ;  /* 0x00000654ff037816 */ /* 0x000fe40000000003 */
[----:B------:R-:W-:-:S02]  /*bdc0*/  LEA.HI.X R20, R16, UR5, R17, 0x1, P3 ;  /* 0x0000000510147c11 */ /* 0x000fc400098f0c11 */
[-C--:B------:R-:W-:Y:S01]  /*bdd0*/  ISETP.GE.AND P0, PT, R0, R57.reuse, PT ;  /* 0x000000390000720c */ /* 0x080fe20003f06270 */
[----:B0-----:R0:W-:Y:S01]  /*bde0*/  SYNCS.ARRIVE.TRANS64.RED.A1T0 RZ, [R3+URZ], RZ ;  /* 0x000000ff03ff79a7 */ /* 0x0011e2000810043f */
[----:B------:R-:W-:Y:S01]  /*bdf0*/  IADD3 R0, R44, 0x40, RZ ;  /* 0x000000402c007810 */ /* 0x000fe20007ffe0ff */
[----:B------:R1:W2:Y:S01]  /*be00*/  SHFL.IDX PT, R17, R20, RZ, 0x181f ;  /* 0x00181fff14117589 */ /* 0x0002a200000e0000 */
[----:B------:R-:W-:Y:S02]  /*be10*/  BSSY B1, `(.L_x_2488) ;  /* 0x000000d000017945 */ /* 0x000fe40003800000 */
[----:B------:R-:W-:Y:S01]  /*be20*/  ISETP.GE.AND P1, PT, R0, R57, PT ;  /* 0x000000390000720c */ /* 0x000fe20003f26270 */
[----:B0-----:R1:W0:Y:S01]  /*be30*/  SHFL.IDX PT, R3, R18, RZ, 0x181f ;  /* 0x00181fff12037589 */ /* 0x00122200000e0000 */
[----:B------:R-:W-:Y:S11]  /*be40*/  @P2 BRA `(.L_x_2489) ;  /* 0x0000000000242947 */ /* 0x000ff60003800000 */
[----:B------:R-:W-:Y:S02]  /*be50*/  ULDC UR4, c[0x0][0xac8] ;  /* 0x0002b20000047ab9 */ /* 0x000fe40000000800 */
[----:B------:R-:W-:Y:S02]  /*be60*/  ISETP.GE.AND P2, PT, R22, UR4, PT ;  /* 0x0000000416007c0c */ /* 0x000fe4000bf46270 */
[----:B------:R-:W-:-:S11]  /*be70*/  ISETP.GE.AND P3, PT, R186, UR4, PT ;  /* 0x00000004ba007c0c */ /* 0x000fd6000bf66270 */
[-C--:B0-----:R-:W-:Y:S02]  /*be80*/  @!P2 LEA R2, P4, R22, R3.reuse, 0x1 ;  /* 0x000000031602a211 */ /* 0x081fe400078808ff */
[----:B------:R-:W-:Y:S02]  /*be90*/  @!P3 LEA R16, P5, R186, R3, 0x1 ;  /* 0x00000003ba10b211 */ /* 0x000fe400078a08ff */
[-C--:B--2---:R-:W-:Y:S02]  /*bea0*/  @!P2 LEA.HI.X R3, R22, R17.reuse, R197, 0x1, P4 ;  /* 0x000000111603a211 */ /* 0x084fe400020f0cc5 */
[----:B------:R-:W-:-:S03]  /*beb0*/  @!P3 LEA.HI.X R17, R186, R17, R196, 0x1, P5 ;  /* 0x00000011ba11b211 */ /* 0x000fc600028f0cc4 */
[----:B-----5:R3:W-:Y:S04]  /*bec0*/  @!P2 ST.E.128 desc[UR56][R2.64], R24 ;  /* 0x000000180200a985 */ /* 0x0207e8000c101d38 */
[----:B------:R3:W-:Y:S02]  /*bed0*/  @!P3 ST.E.128 desc[UR56][R16.64], R40 ;  /* 0x000000281000b985 */ /* 0x0007e4000c101d38 */
.L_x_2489:
[----:B------:R-:W-:Y:S05]  /*bee0*/  BSYNC B1 ;  /* 0x0000000000017941 */ /* 0x000fea0003800000 */
.L_x_2488:
[----:B--23--:R2:W3:Y:S01]  /*bef0*/  SHFL.IDX PT, R17, R20, 0x1, 0x181f ;  /* 0x00381f0014117f89 */ /* 0x00c4e200000e0000 */
[----:B------:R-:W-:Y:S03]  /*bf00*/  BSSY B1, `(.L_x_2490) ;  /* 0x000000c000017945 */ /* 0x000fe60003800000 */
[----:B0-----:R2:W0:Y:S01]  /*bf10*/  SHFL.IDX PT, R3, R18, 0x1, 0x181f ;  /* 0x00381f0012037f89 */ /* 0x00142200000e0000 */
[----:B------:R-:W-:Y:S05]  /*bf20*/  @P0 BRA `(.L_x_2491) ;  /* 0x0000000000240947 */ /* 0x000fea0003800000 */
[----:B------:R-:W-:Y:S02]  /*bf30*/  ULDC UR4, c[0x0][0xac8] ;  /* 0x0002b20000047ab9 */ /* 0x000fe40000000800 */
[----:B------:R-:W-:Y:S02]  /*bf40*/  ISETP.GE.AND P3, PT, R22, UR4, PT ;  /* 0x0000000416007c0c */ /* 0x000fe4000bf66270 */
[----:B------:R-:W-:-:S11]  /*bf50*/  ISETP.GE.AND P4, PT, R186, UR4, PT ;  /* 0x00000004ba007c0c */ /* 0x000fd6000bf86270 */
[-C--:B0-----:R-:W-:Y:S02]  /*bf60*/  @!P3 LEA R2, P0, R22, R3.reuse, 0x1 ;  /* 0x000000031602b211 */ /* 0x081fe400078008ff */
[----:B------:R-:W-:Y:S02]  /*bf70*/  @!P4 LEA R16, P2, R186, R3, 0x1 ;  /* 0x00000003ba10c211 */ /* 0x000fe400078408ff */
[-C--:B---3--:R-:W-:Y:S02]  /*bf80*/  @!P3 LEA.HI.X R3, R22, R17.reuse, R197, 0x1, P0 ;  /* 0x000000111603b211 */ /* 0x088fe400000f0cc5 */
[----:B------:R-:W-:-:S03]  /*bf90*/  @!P4 LEA.HI.X R17, R186, R17, R196, 0x1, P2 ;  /* 0x00000011ba11c211 */ /* 0x000fc600010f0cc4 */
[----:B-----5:R4:W-:Y:S04]  /*bfa0*/  @!P3 ST.E.128 desc[UR56][R2.64], R12 ;  /* 0x0000000c0200b985 */ /* 0x0209e8000c101d38 */
[----:B------:R4:W-:Y:S02]  /*bfb0*/  @!P4 ST.E.128 desc[UR56][R16.64], R36 ;  /* 0x000000241000c985 */ /* 0x0009e4000c101d38 */
.L_x_2491:
[----:B------:R-:W-:Y:S05]  /*bfc0*/  BSYNC B1 ;  /* 0x0000000000017941 */ /* 0x000fea0003800000 */
.L_x_2490:
[----:B----45:R4:W1:Y:S01]  /*bfd0*/  SHFL.IDX PT, R13, R20, 0x2, 0x181f ;  /* 0x00581f00140d7f89 */ /* 0x03086200000e0000 */
        /* <DEDUP_REMOVED lines=8> */
[-C--:B-1----:R-:W-:Y:S02]  /*c060*/  @!P2 LEA.HI.X R3, R22, R13.reuse, R197, 0x1, P0 ;  /* 0x0000000d1603a211 */ /* 0x082fe400000f0cc5 */
[----:B------:R-:W-:-:S03]  /*c070*/  @!P3 LEA.HI.X R13, R186, R13, R196, 0x1, P1 ;  /* 0x0000000dba0db211 */ /* 0x000fc600008f0cc4 */
[----:B------:R0:W-:Y:S04]  /*c080*/  @!P2 ST.E.128 desc[UR56][R2.64], R8 ;  /* 0x000000080200a985 */ /* 0x0001e8000c101d38 */
[----:B------:R0:W-:Y:S02]  /*c090*/  @!P3 ST.E.128 desc[UR56][R12.64], R32 ;  /* 0x000000200c00b985 */ /* 0x0001e4000c101d38 */
.L_x_2493:
[----:B------:R-:W-:Y:S05]  /*c0a0*/  BSYNC B1 ;  /* 0x0000000000017941 */ /* 0x000fea0003800000 */
.L_x_2492:
[----:B------:R-:W-:Y:S01]  /*c0b0*/  VIADD R0, R44, 0x60 ;  /* 0x000000602c007836 */ /* 0x000fe20000000000 */
[----:B0-----:R0:W0:Y:S04]  /*c0c0*/  SHFL.IDX PT, R9, R20, 0x3, 0x181f ;  /* 0x00781f0014097f89 */ /* 0x00102800000e0000 */
[----:B------:R-:W-:Y:S01]  /*c0d0*/  ISETP.GE.AND P0, PT, R0, R57, PT ;  /* 0x000000390000720c */ /* 0x000fe20003f06270 */
[----:B------:R0:W0:-:S12]  /*c0e0*/  SHFL.IDX PT, R11, R18, 0x3, 0x181f ;  /* 0x00781f00120b7f89 */ /* 0x00001800000e0000 */
[----:B------:R-:W-:Y:S05]  /*c0f0*/  @P0 BRA `(.L_x_2494) ;  /* 0x0000000800e00947 */ /* 0x000fea0003800000 */
[----:B------:R-:W-:Y:S02]  /*c100*/  ULDC UR4, c[0x0][0xac8] ;  /* 0x0002b20000047ab9 */ /* 0x000fe40000000800 */
[----:B------:R-:W-:-:S13]  /*c110*/  ISETP.GE.AND P1, PT, R22, UR4, PT ;  /* 0x0000000416007c0c */ /* 0x000fda000bf26270 */
[----:B0-----:R-:W-:-:S04]  /*c120*/  @!P1 LEA R2, P0, R22, R11, 0x1 ;  /* 0x0000000b16029211 */ /* 0x001fc800078008ff */
[----:B------:R-:W-:Y:S02]  /*c130*/  @!P1 LEA.HI.X R3, R22, R9, R197, 0x1, P0 ;  /* 0x0000000916039211 */ /* 0x000fe400000f0cc5 */
[----:B------:R-:W-:-:S03]  /*c140*/  ISETP.GE.AND P0, PT, R186, UR4, PT ;  /* 0x00000004ba007c0c */ /* 0x000fc6000bf06270 */
[----:B------:R0:W-:Y:S10]  /*c150*/  @!P1 ST.E.128 desc[UR56][R2.64], R4 ;  /* 0x0000000402009985 */ /* 0x0001f4000c101d38 */
[----:B------:R-:W-:Y:S05]  /*c160*/  @P0 BRA `(.L_x_2494) ;  /* 0x0000000800c40947 */ /* 0x000fea0003800000 */
[----:B0-----:R-:W-:-:S04]  /*c170*/  LEA R2, P0, R186, R11, 0x1 ;  /* 0x0000000bba027211 */ /* 0x001fc800078008ff */
[----:B------:R-:W-:-:S05]  /*c180*/  LEA.HI.X R3, R186, R9, R196, 0x1, P0 ;  /* 0x00000009ba037211 */ /* 0x000fca00000f0cc4 */
[----:B------:R0:W-:Y:S01]  /*c190*/  ST.E.128 desc[UR56][R2.64], R28 ;  /* 0x0000001c02007985 */ /* 0x0001e2000c101d38 */
[----:B------:R-:W-:Y:S05]  /*c1a0*/  BRA `(.L_x_2494) ;  /* 0x0000000800b47947 */ /* 0x000fea0003800000 */
.L_x_2486:
[----:B------:R-:W2:Y:S01]  /*c1b0*/  LDC.64 R4, c[0x0][0xc00] ;  /* 0x00030000ff047b82 */ /* 0x000ea20000000a00 */
[C---:B0-----:R-:W-:Y:S01]  /*c1c0*/  IMAD.SHL.U32 R3, R185.reuse, 0x4, RZ ;  /* 0x00000004b9037824 */ /* 0x041fe200078e00ff */
[----:B------:R-:W-:Y:S01]  /*c1d0*/  SHF.L.U64.HI R0, R185, 0x2, R189 ;  /* 0x00000002b9007819 */ /* 0x000fe200000102bd */
[----:B------:R-:W-:Y:S01]  /*c1e0*/  ULDC.64 UR4, c[0x0][0xc08] ;  /* 0x0003020000047ab9 */ /* 0x000fe20000000a00 */
[----:B------:R-:W-:-:S04]  /*c1f0*/  IMAD.MOV.U32 R6, RZ, RZ, RZ ;  /* 0x000000ffff067224 */ /* 0x000fc800078e00ff */
[----:B------:R-:W0:Y:S01]  /*c200*/  LDC R17, c[0x0][0xbe8] ;  /* 0x0002fa00ff117b82 */ /* 0x000e220000000800 */
[----:B--2---:R-:W-:Y:S02]  /*c210*/  ISETP.NE.U32.AND P0, PT, R4, RZ, PT ;  /* 0x000000ff0400720c */ /* 0x004fe40003f05070 */
[----:B------:R-:W-:Y:S02]  /*c220*/  IADD3 R4, P1, R3, R4, RZ ;  /* 0x0000000403047210 */ /* 0x000fe40007f3e0ff */
[----:B------:R-:W-:-:S03]  /*c230*/  ISETP.NE.AND.EX P0, PT, R5, RZ, PT, P0 ;  /* 0x000000ff0500720c */ /* 0x000fc60003f05300 */
[----:B------:R-:W-:Y:S01]  /*c240*/  IMAD.X R5, R0, 0x1, R5, P1 ;  /* 0x0000000100057824 */ /* 0x000fe200008e0605 */
[----:B------:R-:W-:-:S04]  /*c250*/  ISETP.NE.U32.AND P1, PT, RZ, UR4, PT ;  /* 0x00000004ff007c0c */ /* 0x000fc8000bf25070 */
[----:B------:R-:W-:-:S05]  /*c260*/  ISETP.NE.AND.EX P1, PT, RZ, UR5, PT, P1 ;  /* 0x00000005ff007c0c */ /* 0x000fca000bf25310 */
[----:B------:R2:W5:Y:S08]  /*c270*/  @P0 LDG.E R6, desc[UR56][R4.64] ;  /* 0x0000003804060981 */ /* 0x000570000c1e1900 */
[----:B------:R-:W-:Y:S01]  /*c280*/  @P1 IADD3 R2, P2, R3, UR4, RZ ;  /* 0x0000000403021c10 */ /* 0x000fe2000ff5e0ff */
[----:B------:R-:W-:-:S03]  /*c290*/  ULDC UR4, c[0x0][0xa88] ;  /* 0x0002a20000047ab9 */ /* 0x000fc60000000800 */
[----:B------:R-:W-:Y:S01]  /*c2a0*/  @P1 IADD3.X R3, R0, UR5, RZ, P2, !PT ;  /* 0x0000000500031c10 */ /* 0x000fe200097fe4ff */
[----:B------:R-:W-:-:S06]  /*c2b0*/  IMAD.U32 R0, RZ, RZ, UR4 ;  /* 0x00000004ff007e24 */ /* 0x000fcc000f8e00ff */
[----:B------:R2:W5:Y:S01]  /*c2c0*/  @P1 LDG.E R0, desc[UR56][R2.64] ;  /* 0x0000003802001981 */ /* 0x000562000c1e1900 */
[----:B0-----:R-:W-:Y:S02]  /*c2d0*/  ISETP.NE.AND P2, PT, R17, 0x1, PT ;  /* 0x000000011100780c */ /* 0x001fe40003f45270 */
[----:B------:R-:W-:-:S11]  /*c2e0*/  ISETP.GE.AND P3, PT, R198, 0x80, PT ;  /* 0x00000080c600780c */ /* 0x000fd60003f66270 */
[----:B------:R-:W0:Y:S08]  /*c2f0*/  @P2 LDC R12, c[0x0][0xbec] ;  /* 0x0002fb00ff0c2b82 */ /* 0x000e300000000800 */
[----:B------:R-:W3:Y:S01]  /*c300*/  @P2 LDC R21, c[0x0][0xbf0] ;  /* 0x0002fc00ff152b82 */ /* 0x000ee20000000800 */
[----:B--2---:R-:W-:Y:S05]  /*c310*/  @P1 BRA `(.L_x_2495) ;  /* 0x0000000000101947 */ /* 0x004fea0003800000 */
[----:B------:R-:W-:Y:S05]  /*c320*/  @!P0 BRA `(.L_x_2495) ;  /* 0x00000000000c8947 */ /* 0x000fea0003800000 */
[----:B------:R-:W2:Y:S04]  /*c330*/  LDG.E R3, desc[UR56][R4.64] ;  /* 0x0000003804037981 */ /* 0x000ea8000c1e1900 */
[----:B-----5:R-:W2:Y:S02]  /*c340*/  LDG.E R0, desc[UR56][R4.64+0x4] ;  /* 0x0000043804007981 */ /* 0x020ea4000c1e1900 */
[----:B--2---:R-:W-:-:S07]  /*c350*/  IMAD.IADD R0, R0, 0x1, -R3 ;  /* 0x0000000100007824 */ /* 0x004fce00078e0a03 */
.L_x_2495:
[----:B------:R-:W-:Y:S01]  /*c360*/  BSSY B1, `(.L_x_2496) ;  /* 0x000002d000017945 */ /* 0x000fe20003800000 */
[----:B------:R-:W-:Y:S02]  /*c370*/  SHF.R.S32.HI R10, RZ, 0x1f, R188 ;  /* 0x0000001fff0a7819 */ /* 0x000fe400000114bc */
[----:B------:R-:W-:Y:S02]  /*c380*/  SEL R185, R185, RZ, !P0 ;  /* 0x000000ffb9b97207 */ /* 0x000fe40004000000 */
[----:B------:R-:W-:Y:S02]  /*c390*/  SEL R189, R189, RZ, !P0 ;  /* 0x000000ffbdbd7207 */ /* 0x000fe40004000000 */
[----:B-----5:R-:W-:Y:S01]  /*c3a0*/  SHF.R.S32.HI R11, RZ, 0x1f, R6 ;  /* 0x0000001fff0b7819 */ /* 0x020fe20000011406 */
[----:B------:R-:W-:Y:S06]  /*c3b0*/  @P3 BRA `(.L_x_2497) ;  /* 0x00000000009c3947 */ /* 0x000fec0003800000 */
[----:B------:R-:W2:Y:S01]  /*c3c0*/  S2R R3, SR_TID.X ;  /* 0x0000000000037919 */ /* 0x000ea20000002100 */
[----:B------:R-:W4:Y:S02]  /*c3d0*/  LDC R9, c[0x0][0xbe8] ;  /* 0x0002fa00ff097b82 */ /* 0x000f240000000800 */
[----:B----4-:R-:W-:Y:S01]  /*c3e0*/  IMAD R2, R0, R9, RZ ;  /* 0x0000000900027224 */ /* 0x010fe200078e02ff */
[----:B--2---:R-:W-:-:S04]  /*c3f0*/  IADD3 R8, R18, -0x80, R3 ;  /* 0xffffff8012087810 */ /* 0x004fc80007ffe003 */
[----:B------:R-:W-:-:S13]  /*c400*/  ISETP.GE.AND P0, PT, R8, R2, PT ;  /* 0x000000020800720c */ /* 0x000fda0003f06270 */
[----:B------:R-:W-:Y:S05]  /*c410*/  @P0 BRA `(.L_x_2497) ;  /* 0x0000000000840947 */ /* 0x000fea0003800000 */
[----:B------:R-:W-:Y:S01]  /*c420*/  ISETP.NE.AND P0, PT, R9, 0x1, PT ;  /* 0x000000010900780c */ /* 0x000fe20003f05270 */
[----:B------:R-:W-:Y:S01]  /*c430*/  ULDC.64 UR4, c[0x0][0xb90] ;  /* 0x0002e40000047ab9 */ /* 0x000fe20000000a00 */
[----:B------:R-:W-:Y:S02]  /*c440*/  IMAD.MOV.U32 R2, RZ, RZ, R6 ;  /* 0x000000ffff027224 */ /* 0x000fe400078e0006 */
[----:B------:R-:W-:Y:S02]  /*c450*/  IMAD R7, R10, UR4, RZ ;  /* 0x000000040a077c24 */ /* 0x000fe4000f8e02ff */
[----:B------:R-:W-:Y:S02]  /*c460*/  IMAD.MOV.U32 R3, RZ, RZ, R11 ;  /* 0x000000ffff037224 */ /* 0x000fe400078e000b */
[----:B------:R-:W-:Y:S02]  /*c470*/  IMAD.MOV.U32 R5, RZ, RZ, R8 ;  /* 0x000000ffff057224 */ /* 0x000fe400078e0008 */
[----:B------:R-:W-:-:S03]  /*c480*/  IMAD.WIDE.U32 R2, R188, UR4, R2 ;  /* 0x00000004bc027c25 */ /* 0x000fc6000f8e0002 */
[----:B------:R-:W2:Y:S01]  /*c490*/  @P0 LDC R13, c[0x0][0xbec] ;  /* 0x0002fb00ff0d0b82 */ /* 0x000ea20000000800 */
[----:B------:R-:W-:Y:S01]  /*c4a0*/  IMAD R7, R188, UR5, R7 ;  /* 0x00000005bc077c24 */ /* 0x000fe2000f8e0207 */
[----:B------:R-:W-:-:S03]  /*c4b0*/  ULDC.64 UR4, c[0x0][0xb98] ;  /* 0x0002e60000047ab9 */ /* 0x000fc60000000a00 */
[----:B------:R-:W-:-:S03]  /*c4c0*/  IMAD.IADD R3, R3, 0x1, R7 ;  /* 0x0000000103037824 */ /* 0x000fc600078e0207 */
[----:B------:R-:W4:Y:S01]  /*c4d0*/  @P0 LDC R15, c[0x0][0xbf0] ;  /* 0x0002fc00ff0f0b82 */ /* 0x000f220000000800 */
[----:B------:R-:W-:-:S04]  /*c4e0*/  IMAD.WIDE.U32 R2, R185, UR4, R2 ;  /* 0x00000004b9027c25 */ /* 0x000fc8000f8e0002 */
[----:B--2---:R-:W-:-:S05]  /*c4f0*/  @P0 IMAD.HI.U32 R4, R8, R13, RZ ;  /* 0x0000000d08040227 */ /* 0x004fca00078e00ff */
[----:B----4-:R-:W-:Y:S01]  /*c500*/  @P0 SHF.R.U32.HI R5, RZ, R15, R4 ;  /* 0x0000000fff050219 */ /* 0x010fe20000011604 */
[----:B------:R-:W-:-:S03]  /*c510*/  IMAD R4, R189, UR4, RZ ;  /* 0x00000004bd047c24 */ /* 0x000fc6000f8e02ff */
[----:B------:R-:W-:Y:S01]  /*c520*/  IADD3 R2, P0, R5, R2, RZ ;  /* 0x0000000205027210 */ /* 0x000fe20007f1e0ff */
[----:B------:R-:W-:-:S04]  /*c530*/  IMAD.MOV R7, RZ, RZ, -R5 ;  /* 0x000000ffff077224 */ /* 0x000fc800078e0a05 */
        /* <DEDUP_REMOVED lines=15> */
.L_x_2497:
[----:B------:R-:W-:Y:S05]  /*c630*/  BSYNC B1 ;  /* 0x0000000000017941 */ /* 0x000fea0003800000 */
.L_x_2496:
[----:B------:R-:W-:Y:S01]  /*c640*/  ULDC.64 UR4, c[0x0][0xaa0] ;  /* 0x0002a80000047ab9 */ /* 0x000fe20000000a00 */
[----:B------:R-:W-:Y:S01]  /*c650*/  IMAD R7, R187, 0x20, R190 ;  /* 0x00000020bb077824 */ /* 0x000fe200078e02be */
[----:B------:R-:W-:Y:S01]  /*c660*/  BSSY B1, `(.L_x_2498) ;  /* 0x0000037000017945 */ /* 0x000fe20003800000 */
[----:B--2---:R-:W-:-:S03]  /*c670*/  IMAD R3, R11, UR4, RZ ;  /* 0x000000040b037c24 */ /* 0x004fc6000f8e02ff */
[----:B------:R-:W-:Y:S01]  /*c680*/  IADD3 R9, R18, R7, RZ ;  /* 0x0000000712097210 */ /* 0x000fe20007ffe0ff */
[C---:B------:R-:W-:Y:S02]  /*c690*/  IMAD R5, R6.reuse, UR5, R3 ;  /* 0x0000000506057c24 */ /* 0x040fe4000f8e0203 */
[----:B------:R-:W-:Y:S01]  /*c6a0*/  IMAD.WIDE.U32 R2, R6, UR4, RZ ;  /* 0x0000000406027c25 */ /* 0x000fe2000f8e00ff */
[----:B------:R-:W-:-:S03]  /*c6b0*/  ULDC.64 UR4, c[0x0][0xae8] ;  /* 0x0002ba0000047ab9 */ /* 0x000fc60000000a00 */
[----:B------:R-:W-:Y:S02]  /*c6c0*/  IMAD.IADD R3, R3, 0x1, R5 ;  /* 0x0000000103037824 */ /* 0x000fe400078e0205 */
[----:B------:R-:W-:Y:S02]  /*c6d0*/  IMAD R7, R10, UR4, RZ ;  /* 0x000000040a077c24 */ /* 0x000fe4000f8e02ff */
[----:B0-----:R-:W-:-:S04]  /*c6e0*/  @P2 IMAD.HI.U32 R4, R9, R12, RZ ;  /* 0x0000000c09042227 */ /* 0x001fc800078e00ff */
[C---:B------:R-:W-:Y:S02]  /*c6f0*/  IMAD R7, R188.reuse, UR5, R7 ;  /* 0x00000005bc077c24 */ /* 0x040fe4000f8e0207 */
[----:B------:R-:W-:Y:S01]  /*c700*/  IMAD.WIDE.U32 R2, R188, UR4, R2 ;  /* 0x00000004bc027c25 */ /* 0x000fe2000f8e0002 */
[----:B------:R-:W-:-:S03]  /*c710*/  ULDC.64 UR4, c[0x0][0xaf0] ;  /* 0x0002bc0000047ab9 */ /* 0x000fc60000000a00 */
[----:B------:R-:W-:Y:S01]  /*c720*/  IMAD.MOV.U32 R5, RZ, RZ, R9 ;  /* 0x000000ffff057224 */ /* 0x000fe200078e0009 */
[----:B---3--:R-:W-:Y:S01]  /*c730*/  @P2 SHF.R.U32.HI R5, RZ, R21, R4 ;  /* 0x00000015ff052219 */ /* 0x008fe20000011604 */
        /* <DEDUP_REMOVED lines=22> */
[----:B------:R-:W-:Y:S01]  /*c8a0*/  IMAD.IADD R3, R3, 0x1, R5 ;  /* 0x0000000103037824 */ /* 0x000fe200078e0205 */
[----:B------:R-:W-:Y:S01]  /*c8b0*/  LEA R4, P3, R2, UR4, 0x1 ;  /* 0x0000000402047c11 */ /* 0x000fe2000f8608ff */
[----:B------:R-:W-:-:S03]  /*c8c0*/  VIADD R0, R18, 0x20 ;  /* 0x0000002012007836 */ /* 0x000fc60000000000 */
[----:B------:R-:W-:Y:S01]  /*c8d0*/  LEA.HI.X R5, R2, UR5, R3, 0x1, P3 ;  /* 0x0000000502057c11 */ /* 0x000fe200098f0c03 */
[----:B------:R0:W2:Y:S01]  /*c8e0*/  SHFL.IDX PT, R7, R4, RZ, 0x181f ;  /* 0x00181fff04077589 */ /* 0x0000a200000e0000 */
[-C--:B------:R-:W-:Y:S01]  /*c8f0*/  ISETP.GE.AND P1, PT, R0, R17.reuse, PT ;  /* 0x000000110000720c */ /* 0x080fe20003f26270 */
[----:B------:R-:W-:Y:S02]  /*c900*/  VIADD R0, R18, 0x40 ;  /* 0x0000004012007836 */ /* 0x000fe40000000000 */
[----:B------:R0:W3:Y:S03]  /*c910*/  SHFL.IDX PT, R3, R5, RZ, 0x181f ;  /* 0x00181fff05037589 */ /* 0x0000e600000e0000 */
[----:B------:R-:W-:Y:S01]  /*c920*/  ISETP.GE.AND P0, PT, R0, R17, PT ;  /* 0x000000110000720c */ /* 0x000fe20003f06270 */
[----:B------:R-:W-:-:S12]  /*c930*/  @P2 BRA `(.L_x_2499) ;  /* 0x0000000000242947 */ /* 0x000fd80003800000 */
[----:B------:R-:W-:Y:S02]  /*c940*/  ULDC UR4, c[0x0][0xac8] ;  /* 0x0002b20000047ab9 */ /* 0x000fe40000000800 */
[----:B------:R-:W-:Y:S02]  /*c950*/  ISETP.GE.AND P4, PT, R22, UR4, PT ;  /* 0x0000000416007c0c */ /* 0x000fe4000bf86270 */
[----:B------:R-:W-:-:S11]  /*c960*/  ISETP.GE.AND P5, PT, R186, UR4, PT ;  /* 0x00000004ba007c0c */ /* 0x000fd6000bfa6270 */
[-C--:B--2---:R-:W-:Y:S02]  /*c970*/  @!P4 LEA R6, P2, R22, R7.reuse, 0x1 ;  /* 0x000000071606c211 */ /* 0x084fe400078408ff */
[----:B------:R-:W-:Y:S02]  /*c980*/  @!P5 LEA R2, P3, R186, R7, 0x1 ;  /* 0x00000007ba02d211 */ /* 0x000fe400078608ff */
[-C--:B---3--:R-:W-:Y:S02]  /*c990*/  @!P4 LEA.HI.X R7, R22, R3.reuse, R197, 0x1, P2 ;  /* 0x000000031607c211 */ /* 0x088fe400010f0cc5 */
[----:B------:R-:W-:-:S03]  /*c9a0*/  @!P5 LEA.HI.X R3, R186, R3, R196, 0x1, P3 ;  /* 0x00000003ba03d211 */ /* 0x000fc600018f0cc4 */
[----:B------:R4:W-:Y:S04]  /*c9b0*/  @!P4 ST.E.128 desc[UR56][R6.64], RZ ;  /* 0x000000ff0600c985 */ /* 0x0009e8000c101d38 */
[----:B------:R4:W-:Y:S02]  /*c9c0*/  @!P5 ST.E.128 desc[UR56][R2.64], RZ ;  /* 0x000000ff0200d985 */ /* 0x0009e4000c101d38 */
.L_x_2499:
[----:B------:R-:W-:Y:S05]  /*c9d0*/  BSYNC B1 ;  /* 0x0000000000017941 */ /* 0x000fea0003800000 */
.L_x_2498:
[----:B---34-:R3:W4:Y:S01]  /*c9e0*/  SHFL.IDX PT, R3, R5, 0x1, 0x181f ;  /* 0x00381f0005037f89 */ /* 0x01872200000e0000 */
[----:B------:R-:W-:Y:S03]  /*c9f0*/  BSSY B1, `(.L_x_2500) ;  /* 0x000000c000017945 */ /* 0x000fe60003800000 */
[----:B--2---:R3:W2:Y:S01]  /*ca00*/  SHFL.IDX PT, R7, R4, 0x1, 0x181f ;  /* 0x00381f0004077f89 */ /* 0x0046a200000e0000 */
[----:B------:R-:W-:Y:S05]  /*ca10*/  @P1 BRA `(.L_x_2501) ;  /* 0x0000000000241947 */ /* 0x000fea0003800000 */
[----:B------:R-:W-:Y:S02]  /*ca20*/  ULDC UR4, c[0x0][0xac8] ;  /* 0x0002b20000047ab9 */ /* 0x000fe40000000800 */
[----:B------:R-:W-:Y:S02]  /*ca30*/  ISETP.GE.AND P3, PT, R22, UR4, PT ;  /* 0x0000000416007c0c */ /* 0x000fe4000bf66270 */
[----:B------:R-:W-:-:S11]  /*ca40*/  ISETP.GE.AND P4, PT, R186, UR4, PT ;  /* 0x00000004ba007c0c */ /* 0x000fd6000bf86270 */
[-C--:B--2---:R-:W-:Y:S02]  /*ca50*/  @!P3 LEA R6, P1, R22, R7.reuse, 0x1 ;  /* 0x000000071606b211 */ /* 0x084fe400078208ff */
[----:B------:R-:W-:Y:S02]  /*ca60*/  @!P4 LEA R2, P2, R186, R7, 0x1 ;  /* 0x00000007ba02c211 */ /* 0x000fe400078408ff */
[-C--:B----4-:R-:W-:Y:S02]  /*ca70*/  @!P3 LEA.HI.X R7, R22, R3.reuse, R197, 0x1, P1 ;  /* 0x000000031607b211 */ /* 0x090fe400008f0cc5 */
[----:B------:R-:W-:-:S03]  /*ca80*/  @!P4 LEA.HI.X R3, R186, R3, R196, 0x1, P2 ;  /* 0x00000003ba03c211 */ /* 0x000fc600010f0cc4 */
[----:B------:R2:W-:Y:S04]  /*ca90*/  @!P3 ST.E.128 desc[UR56][R6.64], RZ ;  /* 0x000000ff0600b985 */ /* 0x0005e8000c101d38 */
[----:B------:R2:W-:Y:S02]  /*caa0*/  @!P4 ST.E.128 desc[UR56][R2.64], RZ ;  /* 0x000000ff0200c985 */ /* 0x0005e4000c101d38 */
.L_x_2501:
[----:B------:R-:W-:Y:S05]  /*cab0*/  BSYNC B1 ;  /* 0x0000000000017941 */ /* 0x000fea0003800000 */
.L_x_2500:
[----:B--2-4-:R2:W4:Y:S01]  /*cac0*/  SHFL.IDX PT, R3, R5, 0x2, 0x181f ;  /* 0x00581f0005037f89 */ /* 0x01452200000e0000 */
[----:B------:R-:W-:Y:S03]  /*cad0*/  BSSY B1, `(.L_x_2502) ;  /* 0x000000c000017945 */ /* 0x000fe60003800000 */
[----:B------:R2:W0:Y:S01]  /*cae0*/  SHFL.IDX PT, R7, R4, 0x2, 0x181f ;  /* 0x00581f0004077f89 */ /* 0x00042200000e0000 */
[----:B------:R-:W-:Y:S05]  /*caf0*/  @P0 BRA `(.L_x_2503) ;  /* 0x0000000000240947 */ /* 0x000fea0003800000 */
[----:B------:R-:W-:Y:S02]  /*cb00*/  ULDC UR4, c[0x0][0xac8] ;  /* 0x0002b20000047ab9 */ /* 0x000fe40000000800 */
[----:B------:R-:W-:Y:S02]  /*cb10*/  ISETP.GE.AND P2, PT, R22, UR4, PT ;  /* 0x0000000416007c0c */ /* 0x000fe4000bf46270 */
[----:B------:R-:W-:-:S11]  /*cb20*/  ISETP.GE.AND P3, PT, R186, UR4, PT ;  /* 0x00000004ba007c0c */ /* 0x000fd6000bf66270 */
[-C--:B0-----:R-:W-:Y:S02]  /*cb30*/  @!P2 LEA R6, P0, R22, R7.reuse, 0x1 ;  /* 0x000000071606a211 */ /* 0x081fe400078008ff */
[----:B------:R-:W-:Y:S02]  /*cb40*/  @!P3 LEA R2, P1, R186, R7, 0x1 ;  /* 0x00000007ba02b211 */ /* 0x000fe400078208ff */
[-C--:B----4-:R-:W-:Y:S02]  /*cb50*/  @!P2 LEA.HI.X R7, R22, R3.reuse, R197, 0x1, P0 ;  /* 0x000000031607a211 */ /* 0x090fe400000f0cc5 */
[----:B------:R-:W-:-:S03]  /*cb60*/  @!P3 LEA.HI.X R3, R186, R3, R196, 0x1, P1 ;  /* 0x00000003ba03b211 */ /* 0x000fc600008f0cc4 */
[----:B------:R0:W-:Y:S04]  /*cb70*/  @!P2 ST.E.128 desc[UR56][R6.64], RZ ;  /* 0x000000ff0600a985 */ /* 0x0001e8000c101d38 */
[----:B------:R0:W-:Y:S02]  /*cb80*/  @!P3 ST.E.128 desc[UR56][R2.64], RZ ;  /* 0x000000ff0200b985 */ /* 0x0001e4000c101d38 */
.L_x_2503:
[----:B------:R-:W-:Y:S05]  /*cb90*/  BSYNC B1 ;  /* 0x0000000000017941 */ /* 0x000fea0003800000 */
.L_x_2502:
[----:B------:R-:W-:Y:S01]  /*cba0*/  VIADD R0, R18, 0x60 ;  /* 0x0000006012007836 */ /* 0x000fe20000000000 */
[----:B0-23--:R-:W0:Y:S04]  /*cbb0*/  SHFL.IDX PT, R5, R5, 0x3, 0x181f ;  /* 0x00781f0005057f89 */ /* 0x00de2800000e0000 */
[----:B------:R-:W-:Y:S01]  /*cbc0*/  ISETP.GE.AND P0, PT, R0, R17, PT ;  /* 0x000000110000720c */ /* 0x000fe20003f06270 */
[----:B----4-:R2:W3:-:S12]  /*cbd0*/  SHFL.IDX PT, R3, R4, 0x3, 0x181f ;  /* 0x00781f0004037f89 */ /* 0x0104d800000e0000 */
[----:B--2---:R-:W-:Y:S05]  /*cbe0*/  @P0 BRA `(.L_x_2494) ;  /* 0x0000000000240947 */ /* 0x004fea0003800000 */
[----:B------:R-:W-:Y:S02]  /*cbf0*/  ULDC UR4, c[0x0][0xac8] ;  /* 0x0002b20000047ab9 */ /* 0x000fe40000000800 */
[----:B------:R-:W-:Y:S02]  /*cc00*/  ISETP.GE.AND P2, PT, R22, UR4, PT ;  /* 0x0000000416007c0c */ /* 0x000fe4000bf46270 */
[----:B------:R-:W-:-:S11]  /*cc10*/  ISETP.GE.AND P3, PT, R186, UR4, PT ;  /* 0x00000004ba007c0c */ /* 0x000fd6000bf66270 */
[-C--:B---3--:R-:W-:Y:S02]  /*cc20*/  @!P2 LEA R6, P0, R22, R3.reuse, 0x1 ;  /* 0x000000031606a211 */ /* 0x088fe400078008ff */
[----:B------:R-:W-:Y:S02]  /*cc30*/  @!P3 LEA R2, P1, R186, R3, 0x1 ;  /* 0x00000003ba02b211 */ /* 0x000fe400078208ff */
[-C--:B0-----:R-:W-:Y:S02]  /*cc40*/  @!P2 LEA.HI.X R7, R22, R5.reuse, R197, 0x1, P0 ;  /* 0x000000051607a211 */ /* 0x081fe400000f0cc5 */
[----:B------:R-:W-:-:S03]  /*cc50*/  @!P3 LEA.HI.X R3, R186, R5, R196, 0x1, P1 ;  /* 0x00000005ba03b211 */ /* 0x000fc600008f0cc4 */
[----:B------:R0:W-:Y:S04]  /*cc60*/  @!P2 ST.E.128 desc[UR56][R6.64], RZ ;  /* 0x000000ff0600a985 */ /* 0x0001e8000c101d38 */
[----:B------:R0:W-:Y:S02]  /*cc70*/  @!P3 ST.E.128 desc[UR56][R2.64], RZ ;  /* 0x000000ff0200b985 */ /* 0x0001e4000c101d38 */
.L_x_2494:
[----:B------:R-:W-:Y:S05]  /*cc80*/  BSYNC B0 ;  /* 0x0000000000007941 */ /* 0x000fea0003800000 */
.L_x_2485:
[----:B------:R-:W-:Y:S02]  /*cc90*/  ULDC UR4, c[0x0][0xc3c] ;  /* 0x00030f0000047ab9 */ /* 0x000fe40000000800 */
[----:B-1----:R-:W-:-:S13]  /*cca0*/  ISETP.GE.AND P0, PT, R47, UR4, PT ;  /* 0x000000042f007c0c */ /* 0x002fda000bf06270 */
[----:B------:R-:W-:Y:S05]  /*ccb0*/  @!P0 BRA `(.L_x_2504) ;  /* 0xffffff40003c8947 */ /* 0x000fea000383ffff */
[----:B------:R-:W-:Y:S05]  /*ccc0*/  EXIT ;  /* 0x000000000000794d */ /* 0x000fea0003800000 */
.L_x_2449:
[----:B------:R-:W-:-:S08]  /*ccd0*/  NOP ;  /* 0x0000000000007918 */ /* 0x000fd00000000000 */
[----:B0-----:R-:W0:-:S00]  /*cce0*/  USETMAXREG.DEALLOC.CTAPOOL 0x18 ;  /* 0x00000018000079c8 */ /* 0x001e0000080e0500 */
[----:B0-----:R-:W-:Y:S01]  /*ccf0*/  LOP3.LUT R0, R0, 0x3, RZ, 0xc0, !PT ;  /* 0x0000000300007812 */ /* 0x001fe200078ec0ff */
[----:B------:R-:W-:-:S05]  /*cd00*/  IMAD.MOV.U32 R5, RZ, RZ, RZ ;  /* 0x000000ffff057224 */ /* 0x000fca00078e00ff */
[----:B------:R-:W0:Y:S02]  /*cd10*/  SHFL.IDX PT, R0, R0, RZ, 0x1f ;  /* 0x00001fff00007589 */ /* 0x000e2400000e0000 */
[----:B0-----:R-:W-:-:S04]  /*cd20*/  ISETP.NE.AND P0, PT, R0, RZ, PT ;  /* 0x000000ff0000720c */ /* 0x001fc80003f05270 */
[----:B------:R-:W-:-:S05]  /*cd30*/  P2R R0, PR, RZ, 0x1 ;  /* 0x00000001ff007803 */ /* 0x000fca0000000000 */
[----:B------:R0:W-:Y:S04]  /*cd40*/  STL [R1+0x50], R0 ;  /* 0x0000500001007387 */ /* 0x0001e80000100800 */
        /* <DEDUP_REMOVED lines=8> */
.L_x_2505:
[----:B0-----:R-:W0:Y:S01]  /*cdd0*/  S2R R0, SR_TID.X ;  /* 0x0000000000007919 */ /* 0x001e220000002100 */
[----:B------:R-:W-:Y:S01]  /*cde0*/  ULDC UR4, c[0x0][0xc3c] ;  /* 0x00030f0000047ab9 */ /* 0x000fe20000000800 */
[----:B------:R-:W1:Y:S01]  /*cdf0*/  S2UR UR6, SR_CTAID.X ;  /* 0x00000000000679c3 */ /* 0x000e620000002500 */
        /* <DEDUP_REMOVED lines=8> */
[----:B------:R-:W-:Y:S01]  /*ce80*/  UMOV UR4, URZ ;  /* 0x0000003f00047c82 */ /* 0x000fe20008000000 */
[C---:B------:R-:W-:Y:S02]  /*ce90*/  ISETP.GE.U32.AND P2, PT, R0.reuse, 0x2, PT ;  /* 0x000000020000780c */ /* 0x040fe40003f46070 */
[C---:B------:R-:W-:Y:S02]  /*cea0*/  ISETP.GE.U32.AND P3, PT, R0.reuse, 0x4, PT ;  /* 0x000000040000780c */ /* 0x040fe40003f66070 */
[C---:B------:R-:W-:Y:S02]  /*ceb0*/  ISETP.GE.U32.AND P4, PT, R0.reuse, 0x8, PT ;  /* 0x000000080000780c */ /* 0x040fe40003f86070 */
[----:B------:R-:W-:Y:S02]  /*cec0*/  ISETP.GE.U32.AND P5, PT, R0, 0x10, PT ;  /* 0x000000100000780c */ /* 0x000fe40003fa6070 */
[----:B------:R-:W-:Y:S01]  /*ced0*/  MOV R16, RZ ;  /* 0x000000ff00107202 */ /* 0x000fe20000000f00 */
[----:B--2---:R-:W0:Y:S02]  /*cee0*/  SHFL.UP PT, R4, R5, 0x1, RZ ;  /* 0x0420000005047989 */ /* 0x004e2400000e00ff */
        /* <DEDUP_REMOVED lines=16> */
[----:B------:R-:W-:Y:S01]  /*cff0*/  IMAD.MOV.U32 R7, RZ, RZ, R6 ;  /* 0x000000ffff077224 */ /* 0x000fe200078e0006 */
[----:B-1----:R-:W-:-:S13]  /*d000*/  ISETP.GT.AND P6, PT, R6, UR6, PT ;  /* 0x0000000606007c0c */ /* 0x002fda000bfc4270 */
[----:B------:R-:W-:Y:S05]  /*d010*/  @P6 BRA `(.L_x_2507) ;  /* 0x00000000009c6947 */ /* 0x000fea0003800000 */
[----:B------:R-:W0:Y:S01]  /*d020*/  LDC R4, c[0x0][0xc3c] ;  /* 0x00030f00ff047b82 */ /* 0x000e220000000800 */
[----:B------:R-:W-:Y:S01]  /*d030*/  IMAD.MOV.U32 R6, RZ, RZ, R7 ;  /* 0x000000ffff067224 */ /* 0x000fe200078e0007 */
[----:B------:R-:W-:Y:S01]  /*d040*/  UMOV UR4, URZ ;  /* 0x0000003f00047c82 */ /* 0x000fe20008000000 */
[----:B------:R-:W-:Y:S01]  /*d050*/  ULDC UR7, c[0x0][0xc3c] ;  /* 0x00030f0000077ab9 */ /* 0x000fe20000000800 */
[----:B------:R-:W-:-:S05]  /*d060*/  ULDC UR5, c[0x0][0xc38] ;  /* 0x00030e0000057ab9 */ /* 0x000fca0000000800 */
.L_x_2511:
        /* <DEDUP_REMOVED lines=9> */
[----:B------:R-:W0:Y:S02]  /*d100*/  LDC.64 R2, c[0x0][0xc80] ;  /* 0x00032000ff027b82 */ /* 0x000e240000000a00 */
[----:B0-----:R-:W-:-:S05]  /*d110*/  IMAD.WIDE R2, R7, 0x4, R2 ;  /* 0x0000000407027825 */ /* 0x001fca00078e0202 */
[----:B------:R0:W5:Y:S02]  /*d120*/  LDG.E R5, desc[UR56][R2.64] ;  /* 0x0000003802057981 */ /* 0x000164000c1e1900 */
.L_x_2510:
[----:B------:R-:W-:Y:S05]  /*d130*/  BSYNC B0 ;  /* 0x0000000000007941 */ /* 0x000fea0003800000 */
.L_x_2509:
        /* <DEDUP_REMOVED lines=21> */
.L_x_2507:
[----:B------:R-:W-:-:S04]  /*d290*/  IMAD.IADD R7, R6, 0x1, -R7 ;  /* 0x0000000106077824 */ /* 0x000fc800078e0a07 */
        /* <DEDUP_REMOVED lines=19> */
.L_x_2512:
[----:B-1----:R-:W-:Y:S01]  /*d3d0*/  IADD3 R2, RZ, -R3, RZ ;  /* 0x80000003ff027210 */ /* 0x002fe20007ffe0ff */
[----:B---3--:R-:W-:Y:S01]  /*d3e0*/  IMAD R16, R16, UR5, R7 ;  /* 0x0000000510107c24 */ /* 0x008fe2000f8e0207 */
[----:B--2---:R-:W-:-:S03]  /*d3f0*/  IABS R4, R8 ;  /* 0x0000000800047213 */ /* 0x004fc60000000000 */
        /* <DEDUP_REMOVED lines=46> */
[----:B------:R-:W-:-:S05]  /*d6e0*/  @P0 VIADD R3, R3, 0x1 ;  /* 0x0000000103030836 */ /* 0x000fca0000000000 */
[----:B------:R-:W-:Y:S02]  /*d6f0*/  @!P2 IADD3 R3, -R3, RZ, RZ ;  /* 0x000000ff0303a210 */ /* 0x000fe40007ffe1ff */
[----:B------:R-:W-:Y:S01]  /*d700*/  @!P1 LOP3.LUT R3, RZ, R10, RZ, 0x33, !PT ;  /* 0x0000000aff039212 */ /* 0x000fe200078e33ff */
[----:B------:R-:W-:-:S03]  /*d710*/  IMAD.MOV R10, RZ, RZ, -R10 ;  /* 0x000000ffff0a7224 */ /* 0x000fc600078e0a0a */
[----:B------:R-:W-:Y:S01]  /*d720*/  LOP3.LUT R2, RZ, R3, RZ, 0x33, !PT ;  /* 0x00000003ff027212 */ /* 0x000fe200078e33ff */
[----:B------:R-:W-:-:S04]  /*d730*/  IMAD R18, R3, R10, R4 ;  /* 0x0000000a03127224 */ /* 0x000fc800078e0204 */
[----:B------:R-:W-:Y:S01]  /*d740*/  IMAD.IADD R17, R5, 0x1, R2 ;  /* 0x0000000105117824 */ /* 0x000fe200078e0202 */
[----:B------:R-:W-:Y:S06]  /*d750*/  BRA `(.L_x_2513) ;  /* 0x00000000000c7947 */ /* 0x000fec0003800000 */
.L_x_2508:
[----:B------:R-:W-:Y:S02]  /*d760*/  IMAD.MOV.U32 R17, RZ, RZ, RZ ;  /* 0x000000ffff117224 */ /* 0x000fe400078e00ff */
[----:B------:R-:W-:Y:S02]  /*d770*/  IMAD.U32 R16, RZ, RZ, UR6 ;  /* 0x00000006ff107e24 */ /* 0x000fe4000f8e00ff */
[----:B------:R-:W-:-:S07]  /*d780*/  IMAD.MOV.U32 R18, RZ, RZ, RZ ;  /* 0x000000ffff127224 */ /* 0x000fce00078e00ff */
.L_x_2513:
[----:B------:R-:W-:-:S13]  /*d790*/  ISETP.NE.AND P0, PT, R0, RZ, PT ;  /* 0x000000ff0000720c */ /* 0x000fda0003f05270 */
[----:B------:R-:W1:Y:S01]  /*d7a0*/  @!P0 S2R R3, SR_CgaCtaId ;  /* 0x0000000000038919 */ /* 0x000e620000008800 */
[----:B------:R-:W-:-:S04]  /*d7b0*/  @!P0 MOV R0, 0x400 ;  /* 0x0000040000008802 */ /* 0x000fc80000000f00 */
[----:B-1----:R-:W-:-:S05]  /*d7c0*/  @!P0 LEA R0, R3, R0, 0x18 ;  /* 0x0000000003008211 */ /* 0x002fca00078ec0ff */
[----:B------:R1:W-:Y:S01]  /*d7d0*/  @!P0 STS.128 [R0+0x348d0], R16 ;  /* 0x0348d01000008388 */ /* 0x0003e20000000c00 */
[----:B------:R-:W-:Y:S06]  /*d7e0*/  BAR.ARV 0x5, 0x180 ;  /* 0x0146000000007b1d */ /* 0x000fec0000002000 */
.L_x_2506:
[----:B01----:R-:W-:Y:S01]  /*d7f0*/  IMAD.MOV.U32 R0, RZ, RZ, 0x1 ;  /* 0x00000001ff007424 */ /* 0x003fe200078e00ff */
[----:B------:R0:W-:Y:S01]  /*d800*/  STL [R1+0x48], RZ ;  /* 0x000048ff01007387 */ /* 0x0001e20000100800 */
[----:B------:R-:W-:Y:S02]  /*d810*/  ULDC UR4, c[0x0][0xc3c] ;  /* 0x00030f0000047ab9 */ /* 0x000fe40000000800 */
[----:B--2---:R-:W-:Y:S01]  /*d820*/  ISETP.GE.AND P0, PT, R19, UR4, PT ;  /* 0x0000000413007c0c */ /* 0x004fe2000bf06270 */
        /* <DEDUP_REMOVED lines=22> */
[----:B------:R-:W-:Y:S01]  /*d990*/  STL [R1+0x4], R4 ;  /* 0x0000040401007387 */ /* 0x000fe20000100800 */
[----:B------:R-:W-:-:S03]  /*d9a0*/  IMAD.MOV.U32 R2, RZ, RZ, 0x1 ;  /* 0x00000001ff027424 */ /* 0x000fc600078e00ff */
[----:B------:R-:W-:Y:S04]  /*d9b0*/  STL [R1+0x24], R3 ;  /* 0x0000240301007387 */ /* 0x000fe80000100800 */
[----:B------:R-:W-:Y:S04]  /*d9c0*/  STL [R1+0x8], RZ ;  /* 0x000008ff01007387 */ /* 0x000fe80000100800 */
[----:B------:R0:W-:Y:S04]  /*d9d0*/  STL [R1+0x14], R2 ;  /* 0x0000140201007387 */ /* 0x0001e80000100800 */
[----:B------:R1:W-:Y:S01]  /*d9e0*/  STL [R1+0x48], RZ ;  /* 0x000048ff01007387 */ /* 0x0003e20000100800 */
[----:B0-----:R-:W-:-:S02]  /*d9f0*/  LOP3.LUT R2, R0, 0x40, RZ, 0xfc, !PT ;  /* 0x0000004000027812 */ /* 0x001fc400078efcff */
[----:B-1----:R-:W-:-:S07]  /*da00*/  LOP3.LUT R0, R0, 0x80, RZ, 0xfc, !PT ;  /* 0x0000008000007812 */ /* 0x002fce00078efcff */
.L_x_2616:
[----:B0-----:R-:W0:Y:S02]  /*da10*/  LDC.64 R2, c[0x0][0xc88] ;  /* 0x00032200ff027b82 */ /* 0x001e240000000a00 */
[----:B0-----:R-:W-:-:S05]  /*da20*/  IMAD.WIDE R2, R19, 0x4, R2 ;  /* 0x0000000413027825 */ /* 0x001fca00078e0202 */
[----:B--2---:R-:W2:Y:S01]  /*da30*/  LDG.E R12, desc[UR56][R2.64] ;  /* 0x00000038020c7981 */ /* 0x004ea2000c1e1900 */
[----:B------:R-:W-:Y:S05]  /*da40*/  YIELD ;  /* 0x0000000000007946 */ /* 0x000fea0003800000 */
[----:B------:R-:W-:Y:S01]  /*da50*/  ULDC.64 UR4, c[0x0][0xa28] ;  /* 0x00028a0000047ab9 */ /* 0x000fe20000000a00 */
[----:B------:R-:W-:Y:S01]  /*da60*/  IMAD.MOV.U32 R0, RZ, RZ, RZ ;  /* 0x000000ffff007224 */ /* 0x000fe200078e00ff */
[----:B------:R-:W-:Y:S01]  /*da70*/  ISETP.NE.U32.AND P0, PT, RZ, UR4, PT ;  /* 0x00000004ff007c0c */ /* 0x000fe2000bf05070 */
[----:B------:R-:W-:Y:S01]  /*da80*/  IMAD.MOV.U32 R6, RZ, RZ, RZ ;  /* 0x000000ffff067224 */ /* 0x000fe200078e00ff */
[----:B------:R-:W-:Y:S01]  /*da90*/  ULDC.64 UR8, c[0x0][0xa18] ;  /* 0x0002860000087ab9 */ /* 0x000fe20000000a00 */
[----:B------:R-:W-:Y:S01]  /*daa0*/  ULDC.64 UR6, c[0x0][0xa08] ;  /* 0x0002820000067ab9 */ /* 0x000fe20000000a00 */
[----:B------:R-:W-:-:S02]  /*dab0*/  ISETP.NE.AND.EX P0, PT, RZ, UR5, PT, P0 ;  /* 0x00000005ff007c0c */ /* 0x000fc4000bf05300 */
        /* <DEDUP_REMOVED lines=10> */
[----:B------:R-:W-:Y:S02]  /*db60*/  ISETP.NE.AND.EX P1, PT, RZ, UR5, PT, P1 ;  /* 0x00000005ff007c0c */ /* 0x000fe4000bf25310 */
[----:B------:R-:W-:Y:S01]  /*db70*/  ISETP.NE.U32.AND P2, PT, RZ, UR8, PT ;  /* 0x00000008ff007c0c */ /* 0x000fe2000bf45070 */
[----:B------:R-:W-:Y:S01]  /*db80*/  STL [R1], R11 ;  /* 0x0000000b01007387 */ /* 0x000fe20000100800 */
[----:B------:R-:W-:Y:S02]  /*db90*/  ISETP.NE.U32.AND P0, PT, RZ, UR6, PT ;  /* 0x00000006ff007c0c */ /* 0x000fe4000bf05070 */
[----:B------:R-:W-:Y:S01]  /*dba0*/  ISETP.NE.AND.EX P2, PT, RZ, UR9, PT, P2 ;  /* 0x00000009ff007c0c */ /* 0x000fe2000bf45320 */
[----:B------:R-:W-:Y:S01]  /*dbb0*/  STL [R1+0xc], R10 ;  /* 0x00000c0a01007387 */ /* 0x000fe20000100800 */
[----:B------:R-:W-:Y:S02]  /*dbc0*/  ISETP.NE.AND.EX P0, PT, RZ, UR7, PT, P0 ;  /* 0x00000007ff007c0c */ /* 0x000fe4000bf05300 */
[----:B-1----:R-:W-:-:S02]  /*dbd0*/  IADD3 R2, P3, R11, UR4, RZ ;  /* 0x000000040b027c10 */ /* 0x002fc4000ff7e0ff */
[C---:B0-----:R-:W-:Y:S02]  /*dbe0*/  IADD3 R4, P4, R11.reuse, UR6, RZ ;  /* 0x000000060b047c10 */ /* 0x041fe4000ff9e0ff */
[C---:B------:R-:W-:Y:S01]  /*dbf0*/  IADD3.X R3, R10.reuse, UR5, RZ, P3, !PT ;  /* 0x000000050a037c10 */ /* 0x040fe20009ffe4ff */
[----:B------:R-:W-:Y:S01]  /*dc00*/  ULDC UR4, c[0x0][0x288] ;  /* 0x0000a20000047ab9 */ /* 0x000fe20000000800 */
[----:B----4-:R-:W-:Y:S02]  /*dc10*/  MOV R8, RZ ;  /* 0x000000ff00087202 */ /* 0x010fe40000000f00 */
[----:B------:R-:W-:Y:S01]  /*dc20*/  IADD3.X R5, R10, UR7, RZ, P4, !PT ;  /* 0x000000070a057c10 */ /* 0x000fe2000a7fe4ff */
        /* <DEDUP_REMOVED lines=18> */
[----:B------:R-:W0:Y:S04]  /*dd50*/  LDG.E R7, desc[UR56][R2.64] ;  /* 0x0000003802077981 */ /* 0x000e28000c1e1900 */
[----:B------:R-:W0:Y:S02]  /*dd60*/  LDG.E R2, desc[UR56][R2.64+0x4] ;  /* 0x0000043802027981 */ /* 0x000e24000c1e1900 */
[----:B0-----:R-:W-:-:S05]  /*dd70*/  IMAD.IADD R9, R2, 0x1, -R7 ;  /* 0x0000000102097824 */ /* 0x001fca00078e0a07 */
[----:B------:R1:W-:Y:S02]  /*dd80*/  STL [R1+0x34], R9 ;  /* 0x0000340901007387 */ /* 0x0003e40000100800 */
.L_x_2515:
[----:B------:R-:W-:Y:S01]  /*dd90*/  IMAD.MOV.U32 R2, RZ, RZ, R12 ;  /* 0x000000ffff027224 */ /* 0x000fe200078e000c */
[----:B------:R-:W-:Y:S01]  /*dda0*/  ULDC.64 UR4, c[0x0][0xa20] ;  /* 0x0002880000047ab9 */ /* 0x000fe20000000a00 */
[----:B-----5:R-:W-:Y:S01]  /*ddb0*/  IMAD.IADD R3, R8, 0x1, R0 ;  /* 0x0000000108037824 */ /* 0x020fe200078e0200 */
[----:B------:R-:W-:Y:S02]  /*ddc0*/  ISETP.NE.U32.AND P1, PT, RZ, UR4, PT ;  /* 0x00000004ff007c0c */ /* 0x000fe4000bf25070 */
[----:B------:R2:W-:Y:S02]  /*ddd0*/  STL [R1+0x10], R2 ;  /* 0x0000100201007387 */ /* 0x0005e40000100800 */
[----:B------:R-:W-:Y:S02]  /*dde0*/  ISETP.NE.AND.EX P1, PT, RZ, UR5, PT, P1 ;  /* 0x00000005ff007c0c */ /* 0x000fe4000bf25310 */
[----:B------:R2:W-:Y:S11]  /*ddf0*/  STL [R1+0x18], R3 ;  /* 0x0000180301007387 */ /* 0x0005f60000100800 */
[----:B--2---:R-:W-:Y:S05]  /*de00*/  @!P1 BRA `(.L_x_2516) ;  /* 0x0000000000109947 */ /* 0x004fea0003800000 */
[----:B------:R-:W-:-:S04]  /*de10*/  IADD3 R6, P0, R11, UR4, RZ ;  /* 0x000000040b067c10 */ /* 0x000fc8000ff1e0ff */
[----:B------:R-:W-:-:S05]  /*de20*/  IADD3.X R7, R10, UR5, RZ, P0, !PT ;  /* 0x000000050a077c10 */ /* 0x000fca00087fe4ff */
[----:B------:R2:W5:Y:S01]  /*de30*/  LDG.E R6, desc[UR56][R6.64] ;  /* 0x0000003806067981 */ /* 0x000562000c1e1900 */
[----:B------:R-:W-:Y:S05]  /*de40*/  BRA `(.L_x_2517) ;  /* 0x0000000000107947 */ /* 0x000fea0003800000 */
.L_x_2516:
[----:B------:R-:W-:Y:S05]  /*de50*/  @!P0 BRA `(.L_x_2517) ;  /* 0x00000000000c8947 */ /* 0x000fea0003800000 */
[----:B------:R-:W2:Y:S04]  /*de60*/  LDG.E R6, desc[UR56][R4.64] ;  /* 0x0000003804067981 */ /* 0x000ea8000c1e1900 */
[----:B------:R-:W2:Y:S02]  /*de70*/  LDG.E R4, desc[UR56][R4.64+0x4] ;  /* 0x0000043804047981 */ /* 0x000ea4000c1e1900 */
[----:B--2---:R-:W-:-:S07]  /*de80*/  IMAD.IADD R6, R4, 0x1, -R6 ;  /* 0x0000000104067824 */ /* 0x004fce00078e0a06 */
.L_x_2517:
[----:B-----5:R-:W-:Y:S01]  /*de90*/  IMAD.IADD R6, R6, 0x1, -R0 ;  /* 0x0000000106067824 */ /* 0x020fe200078e0a00 */
[----:B------:R-:W-:Y:S01]  /*dea0*/  BSSY B7, `(.L_x_2518) ;  /* 0x000043b000077945 */ /* 0x000fe20003800000 */
[----:B------:R-:W3:Y:S02]  /*deb0*/  LDC R0, c[0x0][0x448] ;  /* 0x00011200ff007b82 */ /* 0x000ee40000000800 */
[----:B---3--:R-:W-:Y:S01]  /*dec0*/  ISETP.NE.AND P0, PT, R0, 0x1, PT ;  /* 0x000000010000780c */ /* 0x008fe20003f05270 */
[----:B------:R-:W-:-:S04]  /*ded0*/  IMAD.SHL.U32 R0, R17, 0x80, RZ ;  /* 0x0000008011007824 */ /* 0x000fc800078e00ff */
[----:B------:R-:W-:-:S08]  /*dee0*/  VIADD R0, R0, 0x7f ;  /* 0x0000007f00007836 */ /* 0x000fd00000000000 */
[----:B------:R-:W3:Y:S08]  /*def0*/  @P0 LDC R2, c[0x0][0x44c] ;  /* 0x00011300ff020b82 */ /* 0x000ef00000000800 */
[----:B------:R-:W4:Y:S01]  /*df00*/  @P0 LDC R3, c[0x0][0x450] ;  /* 0x00011400ff030b82 */ /* 0x000f220000000800 */
[----:B---3--:R-:W-:-:S05]  /*df10*/  @P0 IMAD.HI.U32 R2, R0, R2, RZ ;  /* 0x0000000200020227 */ /* 0x008fca00078e00ff */
[----:B----4-:R-:W-:Y:S02]  /*df20*/  @P0 SHF.R.U32.HI R0, RZ, R3, R2 ;  /* 0x00000003ff000219 */ /* 0x010fe40000011602 */
[C---:B------:R-:W-:Y:S01]  /*df30*/  IADD3 R2, R6.reuse, 0x80, -R9 ;  /* 0x0000008006027810 */ /* 0x040fe20007ffe809 */
[----:B------:R-:W-:-:S04]  /*df40*/  VIADD R6, R6, 0x7f ;  /* 0x0000007f06067836 */ /* 0x000fc80000000000 */
[----:B------:R-:W-:Y:S01]  /*df50*/  IMAD.IADD R0, R2, 0x1, R0 ;  /* 0x0000000102007824 */ /* 0x000fe200078e0200 */
[----:B------:R-:W-:-:S04]  /*df60*/  SHF.R.S32.HI R2, RZ, 0x1f, R6 ;  /* 0x0000001fff027819 */ /* 0x000fc80000011406 */
[----:B------:R-:W-:Y:S02]  /*df70*/  SHF.R.S32.HI R3, RZ, 0x1f, R0 ;  /* 0x0000001fff037819 */ /* 0x000fe40000011400 */
[----:B------:R-:W-:Y:S02]  /*df80*/  LEA.HI R2, R2, R6, RZ, 0x7 ;  /* 0x0000000602027211 */ /* 0x000fe400078f38ff */
[----:B------:R-:W-:Y:S02]  /*df90*/  LEA.HI R3, R3, R0, RZ, 0x7 ;  /* 0x0000000003037211 */ /* 0x000fe400078f38ff */
[----:B------:R-:W-:Y:S02]  /*dfa0*/  SHF.R.S32.HI R2, RZ, 0x7, R2 ;  /* 0x00000007ff027819 */ /* 0x000fe40000011402 */
[----:B------:R-:W-:-:S04]  /*dfb0*/  SHF.R.S32.HI R3, RZ, 0x7, R3 ;  /* 0x00000007ff037819 */ /* 0x000fc80000011403 */
[----:B------:R-:W-:-:S04]  /*dfc0*/  VIMNMX R4, R2, R3, PT ;  /* 0x0000000302047248 */ /* 0x000fc80003fe0100 */
[----:B------:R-:W-:Y:S01]  /*dfd0*/  ISETP.GT.AND P0, PT, R4, RZ, PT ;  /* 0x000000ff0400720c */ /* 0x000fe20003f04270 */
[----:B------:R3:W-:-:S12]  /*dfe0*/  STL [R1+0x2c], R4 ;  /* 0x00002c0401007387 */ /* 0x0007d80000100800 */
[----:B---3--:R-:W-:Y:S05]  /*dff0*/  @P0 BRA `(.L_x_2519) ;  /* 0x0000000000440947 */ /* 0x008fea0003800000 */
[----:B------:R-:W3:Y:S02]  /*e000*/  S2R R4, SR_TID.X ;  /* 0x0000000000047919 */ /* 0x000ee40000002100 */
[----:B---3--:R-:W-:-:S04]  /*e010*/  LOP3.LUT R4, R4, 0x7f, RZ, 0xc0, !PT ;  /* 0x0000007f04047812 */ /* 0x008fc800078ec0ff */
[----:B------:R-:W-:-:S13]  /*e020*/  ISETP.NE.AND P0, PT, R4, RZ, PT ;  /* 0x000000ff0400720c */ /* 0x000fda0003f05270 */
[----:B------:R-:W-:Y:S05]  /*e030*/  @P0 BRA `(.L_x_2520) ;  /* 0x0000004000840947 */ /* 0x000fea0003800000 */
[----:B------:R-:W3:Y:S01]  /*e040*/  S2R R3, SR_LANEID ;  /* 0x0000000000037919 */ /* 0x000ee20000000000 */
[----:B------:R-:W-:Y:S02]  /*e050*/  VOTEU.ANY UR4, UPT, PT ;  /* 0x0000000000047886 */ /* 0x000fe400038e0100 */
[----:B------:R-:W3:Y:S08]  /*e060*/  FLO.U32 R0, UR4 ;  /* 0x0000000400007d00 */ /* 0x000ef000080e0000 */
[----:B------:R-:W4:Y:S01]  /*e070*/  POPC R5, UR4 ;  /* 0x0000000400057d09 */ /* 0x000f220008000000 */
[----:B---3--:R-:W-:-:S02]  /*e080*/  ISETP.EQ.U32.AND P0, PT, R0, R3, PT ;  /* 0x000000030000720c */ /* 0x008fc40003f02070 */
[----:B------:R-:W4:Y:S11]  /*e090*/  LDC.64 R2, c[0x0][0xc60] ;  /* 0x00031800ff027b82 */ /* 0x000f360000000a00 */
[----:B----4-:R-:W3:Y:S01]  /*e0a0*/  @P0 ATOMG.E.ADD.STRONG.GPU PT, R3, desc[UR56][R2.64], R5 ;  /* 0x00000005020309a8 */ /* 0x010ee200081ee1f8 */
[----:B------:R-:W4:Y:S02]  /*e0b0*/  S2R R4, SR_LTMASK ;  /* 0x0000000000047919 */ /* 0x000f240000003900 */
[----:B----4-:R-:W-:-:S04]  /*e0c0*/  LOP3.LUT R4, R4, UR4, RZ, 0xc0, !PT ;  /* 0x0000000404047c12 */ /* 0x010fc8000f8ec0ff */
[----:B--2---:R-:W2:Y:S01]  /*e0d0*/  POPC R7, R4 ;  /* 0x0000000400077309 */ /* 0x004ea20000000000 */
[----:B---3--:R-:W2:Y:S02]  /*e0e0*/  SHFL.IDX PT, R0, R3, R0, 0x1f ;  /* 0x00001f0003007589 */ /* 0x008ea400000e0000 */
[----:B--2---:R-:W-:Y:S01]  /*e0f0*/  IADD3 R16, R0, UR36, R7 ;  /* 0x0000002400107c10 */ /* 0x004fe2000fffe007 */
[----:B------:R-:W-:Y:S06]  /*e100*/  BRA `(.L_x_2520) ;  /* 0x0000004000507947 */ /* 0x000fec0003800000 */
.L_x_2519:
[----:B------:R-:W3:Y:S01]  /*e110*/  LDL R0, [R1+0x4] ;  /* 0x0000040001007983 */ /* 0x000ee20000100800 */
        /* <DEDUP_REMOVED lines=13> */
[----:B--2---:R-:W-:-:S02]  /*e1f0*/  IMAD.U32 R7, RZ, RZ, UR9 ;  /* 0x00000009ff077e24 */ /* 0x004fc4000f8e00ff */
[----:B------:R-:W-:Y:S02]  /*e200*/  IMAD.U32 R11, RZ, RZ, UR5 ;  /* 0x00000005ff0b7e24 */ /* 0x000fe4000f8e00ff */
[----:B------:R-:W-:Y:S02]  /*e210*/  IMAD.MOV.U32 R8, RZ, RZ, 0x70 ;  /* 0x00000070ff087424 */ /* 0x000fe400078e00ff */
[----:B------:R-:W-:Y:S02]  /*e220*/  IMAD.MOV.U32 R12, RZ, RZ, 0x1 ;  /* 0x00000001ff0c7424 */ /* 0x000fe400078e00ff */
[----:B------:R-:W-:-:S07]  /*e230*/  IMAD.MOV.U32 R13, RZ, RZ, RZ ;  /* 0x000000ffff0d7224 */ /* 0x000fce00078e00ff */
[----:B------:R-:W-:-:S07]  /*e240*/  LEPC R20, `(.L_x_2522) ;  /* 0x000000001014794e */ /* 0x000fce0000000000 */
[----:B01-3--:R-:W-:Y:S05]  /*e250*/  CALL.ABS.NOINC R2 ;  /* 0x0000000002007343 */ /* 0x00bfea0003c00000 */
.L_x_2522:
[----:B------:R-:W-:Y:S05]  /*e260*/  BSYNC B6 ;  /* 0x0000000000067941 */ /* 0x000fea0003800000 */
.L_x_2521:
        /* <DEDUP_REMOVED lines=21> */
.L_x_2525:
        /* <DEDUP_REMOVED lines=16> */
.L_x_2524:
[----:B------:R-:W-:Y:S05]  /*e4c0*/  BSYNC B6 ;  /* 0x0000000000067941 */ /* 0x000fea0003800000 */
.L_x_2523:
[----:B------:R-:W3:Y:S01]  /*e4d0*/  LDL.LU R2, [R1] ;  /* 0x0000000001027983 */ /* 0x000ee20000300800 */
[----:B------:R-:W-:-:S03]  /*e4e0*/  ULDC.64 UR4, c[0x0][0x9f8] ;  /* 0x00027e0000047ab9 */ /* 0x000fc60000000a00 */
[----:B------:R-:W4:Y:S04]  /*e4f0*/  LDL.LU R4, [R1+0xc] ;  /* 0x00000c0001047983 */ /* 0x000f280000300800 */
[----:B--2---:R-:W2:Y:S01]  /*e500*/  LDL R7, [R1+0x10] ;  /* 0x0000100001077983 */ /* 0x004ea20000100800 */
[----:B------:R-:W-:-:S03]  /*e510*/  ISETP.NE.U32.AND P0, PT, RZ, UR4, PT ;  /* 0x00000004ff007c0c */ /* 0x000fc6000bf05070 */
[----:B------:R-:W5:Y:S01]  /*e520*/  LDL R0, [R1+0x2c] ;  /* 0x00002c0001007983 */ /* 0x000f620000100800 */
[----:B------:R-:W-:-:S13]  /*e530*/  ISETP.NE.AND.EX P0, PT, RZ, UR5, PT, P0 ;  /* 0x00000005ff007c0c */ /* 0x000fda000bf05300 */
[----:B---3--:R-:W-:-:S04]  /*e540*/  @P0 IADD3 R2, P1, R2, UR4, RZ ;  /* 0x0000000402020c10 */ /* 0x008fc8000ff3e0ff */
[----:B----4-:R-:W-:Y:S01]  /*e550*/  @P0 IADD3.X R3, R4, UR5, RZ, P1, !PT ;  /* 0x0000000504030c10 */ /* 0x010fe20008ffe4ff */
[----:B------:R-:W-:-:S04]  /*e560*/  ULDC.64 UR4, c[0x0][0xa08] ;  /* 0x0002820000047ab9 */ /* 0x000fc80000000a00 */
[----:B--2---:R2:W3:Y:S02]  /*e570*/  @P0 LDG.E R7, desc[UR56][R2.64] ;  /* 0x0000003802070981 */ /* 0x0044e4000c1e1900 */
[----:B--2---:R-:W2:Y:S01]  /*e580*/  LDC.64 R2, c[0x0][0x418] ;  /* 0x00010600ff027b82 */ /* 0x004ea20000000a00 */
[----:B-----5:R-:W-:Y:S01]  /*e590*/  VIADD R4, R0, 0xffffffff ;  /* 0xffffffff00047836 */ /* 0x020fe20000000000 */
[----:B---3--:R-:W-:Y:S01]  /*e5a0*/  SHF.R.S32.HI R8, RZ, 0x1f, R7 ;  /* 0x0000001fff087819 */ /* 0x008fe20000011407 */
[----:B------:R3:W-:Y:S04]  /*e5b0*/  @P0 STL [R1+0x10], R7 ;  /* 0x0000100701000387 */ /* 0x0007e80000100800 */
[----:B------:R3:W-:Y:S01]  /*e5c0*/  STL [R1+0x1c], R8 ;  /* 0x00001c0801007387 */ /* 0x0007e20000100800 */
[----:B--2---:R-:W-:Y:S01]  /*e5d0*/  LOP3.LUT P0, RZ, R2, UR4, RZ, 0xfc, !PT ;  /* 0x0000000402ff7c12 */ /* 0x004fe2000f80fcff */
[----:B------:R-:W-:-:S03]  /*e5e0*/  UMOV UR4, 0xffffffff ;  /* 0xffffffff00047882 */ /* 0x000fc60000000000 */
[----:B------:R-:W-:-:S04]  /*e5f0*/  LOP3.LUT P0, RZ, R3, UR5, RZ, 0xfc, P0 ;  /* 0x0000000503ff7c12 */ /* 0x000fc8000800fcff */
[----:B------:R-:W-:Y:S01]  /*e600*/  SEL R0, R7, RZ, !P0 ;  /* 0x000000ff07007207 */ /* 0x000fe20004000000 */
[----:B---3--:R-:W-:Y:S08]  /*e610*/  BRA.DIV UR4, `(.L_x_2526) ;  /* 0x0000004e04c47947 */ /* 0x008ff0000b800000 */
[----:B------:R-:W2:Y:S02]  /*e620*/  S2R R5, SR_TID.X ;  /* 0x0000000000057919 */ /* 0x000ea40000002100 */
[----:B--2---:R-:W-:-:S04]  /*e630*/  SHF.R.U32.HI R5, RZ, 0x5, R5 ;  /* 0x00000005ff057819 */ /* 0x004fc80000011605 */
[----:B------:R-:W-:-:S05]  /*e640*/  LOP3.LUT R5, R5, 0x3, RZ, 0xc0, !PT ;  /* 0x0000000305057812 */ /* 0x000fca00078ec0ff */
[----:B------:R2:W3:Y:S02]  /*e650*/  SHFL.IDX PT, R14, R5, RZ, 0x1f ;  /* 0x00001fff050e7589 */ /* 0x0004e400000e0000 */
.L_x_2632:
[----:B------:R-:W-:Y:S01]  /*e660*/  PLOP3.LUT P1, PT, PT, PT, PT, 0x8, 0x0 ;  /* 0x000000000000781c */ /* 0x000fe20003f2e170 */
[----:B------:R4:W-:Y:S01]  /*e670*/  STL [R1], R0 ;  /* 0x0000000001007387 */ /* 0x0009e20000100800 */
[----:B---3--:R-:W-:-:S03]  /*e680*/  ISETP.NE.AND P0, PT, R14, RZ, PT ;  /* 0x000000ff0e00720c */ /* 0x008fc60003f05270 */
[----:B------:R3:W-:Y:S01]  /*e690*/  STL [R1+0xc], R4 ;  /* 0x00000c0401007387 */ /* 0x0007e20000100800 */
[----:B----4-:R-:W-:-:S05]  /*e6a0*/  P2R R0, PR, RZ, 0x2 ;  /* 0x00000002ff007803 */ /* 0x010fca0000000000 */
[----:B------:R3:W-:Y:S04]  /*e6b0*/  STL [R1+0x20], R0 ;  /* 0x0000200001007387 */ /* 0x0007e80000100800 */
[----:B------:R-:W-:Y:S05]  /*e6c0*/  @P0 BRA `(.L_x_2527) ;  /* 0x0000000400480947 */ /* 0x000fea0003800000 */
[----:B------:R-:W-:-:S03]  /*e6d0*/  UMOV UR4, 0xffffffff ;  /* 0xffffffff00047882 */ /* 0x000fc60000000000 */
[----:B------:R-:W-:Y:S05]  /*e6e0*/  BRA.DIV UR4, `(.L_x_2528) ;  /* 0x0000004e04c47947 */ /* 0x000fea000b800000 */
[----:B------:R-:W-:-:S13]  /*e6f0*/  ELECT P6, URZ, PT ;  /* 0x00000000003f782f */ /* 0x000fda00038c0000 */
.L_x_2635:
[----:B------:R-:W-:Y:S05]  /*e700*/  @!P6 BRA `(.L_x_2527) ;  /* 0x000000040038e947 */ /* 0x000fea0003800000 */
[----:B------:R-:W-:-:S04]  /*e710*/  ISETP.NE.U32.AND P0, PT, R2, RZ, PT ;  /* 0x000000ff0200720c */ /* 0x000fc80003f05070 */
[----:B------:R-:W-:-:S13]  /*e720*/  ISETP.NE.AND.EX P0, PT, R3, RZ, PT, P0 ;  /* 0x000000ff0300720c */ /* 0x000fda0003f05300 */
[----:B------:R-:W-:Y:S05]  /*e730*/  @!P0 BRA `(.L_x_2529) ;  /* 0x0000000000548947 */ /* 0x000fea0003800000 */
[----:B------:R-:W4:Y:S01]  /*e740*/  LDC R6, c[0x0][0x43c] ;  /* 0x00010f00ff067b82 */ /* 0x000f220000000800 */
[----:B01----:R-:W-:Y:S01]  /*e750*/  IMAD.MOV.U32 R9, RZ, RZ, R4 ;  /* 0x000000ffff097224 */ /* 0x003fe200078e0004 */
[----:B------:R-:W-:-:S03]  /*e760*/  ULDC.64 UR4, c[0x0][0x428] ;  /* 0x00010a0000047ab9 */ /* 0x000fc60000000a00 */
[----:B---3--:R-:W-:Y:S01]  /*e770*/  IMAD.MOV.U32 R0, RZ, RZ, R9 ;  /* 0x000000ffff007224 */ /* 0x008fe200078e0009 */
[----:B----4-:R-:W-:-:S13]  /*e780*/  ISETP.NE.AND P0, PT, R6, 0x1, PT ;  /* 0x000000010600780c */ /* 0x010fda0003f05270 */
[----:B--2---:R-:W0:Y:S02]  /*e790*/  @P0 LDC.64 R4, c[0x0][0x440] ;  /* 0x00011000ff040b82 */ /* 0x004e240000000a00 */
        /* <DEDUP_REMOVED lines=13> */
[----:B------:R-:W2:Y:S04]  /*e870*/  LDG.E R0, desc[UR56][R2.64] ;  /* 0x0000003802007981 */ /* 0x000ea8000c1e1900 */
[----:B--2---:R4:W-:Y:S02]  /*e880*/  STL [R1], R0 ;  /* 0x0000000001007387 */ /* 0x0049e40000100800 */
.L_x_2529:
[----:B------:R-:W5:Y:S04]  /*e890*/  LDL R7, [R1+0x4] ;  /* 0x0000040001077983 */ /* 0x000f680000100800 */
[----:B---34-:R-:W5:Y:S04]  /*e8a0*/  LDL R0, [R1+0x8] ;  /* 0x0000080001007983 */ /* 0x018f680000100800 */
[----:B------:R-:W3:Y:S01]  /*e8b0*/  LDL R2, [R1+0x14] ;  /* 0x0000140001027983 */ /* 0x000ee20000100800 */
[----:B-----5:R-:W-:Y:S01]  /*e8c0*/  IMAD R0, R0, 0x8, R7 ;  /* 0x0000000800007824 */ /* 0x020fe200078e0207 */
[----:B---3--:R-:W-:-:S04]  /*e8d0*/  SHF.L.U32 R2, R2, 0x1f, RZ ;  /* 0x0000001f02027819 */ /* 0x008fc800000006ff */
[----:B------:R-:W3:Y:S02]  /*e8e0*/  SYNCS.PHASECHK.TRANS64.TRYWAIT P0, [R0+URZ+0x34840], R2 ;  /* 0x03484002000075a7 */ /* 0x000ee4000800017f */
[----:B---3--:R-:W-:Y:S05]  /*e8f0*/  @!P0 BRA `(.L_x_2530) ;  /* 0x0000004c00608947 */ /* 0x008fea0003800000 */
.L_x_2636:
[----:B------:R-:W4:Y:S02]  /*e900*/  S2R R3, SR_TID.X ;  /* 0x0000000000037919 */ /* 0x000f240000002100 */
[----:B----4-:R-:W-:-:S04]  /*e910*/  LOP3.LUT R3, R3, 0x7f, RZ, 0xc0, !PT ;  /* 0x0000007f03037812 */ /* 0x010fc800078ec0ff */
[----:B------:R-:W-:-:S13]  /*e920*/  ISETP.NE.AND P0, PT, R3, RZ, PT ;  /* 0x000000ff0300720c */ /* 0x000fda0003f05270 */
[----:B------:R-:W-:Y:S05]  /*e930*/  @P0 BRA `(.L_x_2531) ;  /* 0x00000000001c0947 */ /* 0x000fea0003800000 */
[----:B------:R-:W4:Y:S01]  /*e940*/  S2R R3, SR_TID.X ;  /* 0x0000000000037919 */ /* 0x000f220000002100 */
[----:B---3--:R-:W-:-:S04]  /*e950*/  IMAD.MOV.U32 R2, RZ, RZ, 0xc000 ;  /* 0x0000c000ff027424 */ /* 0x008fc800078e00ff */
[----:B------:R3:W-:Y:S01]  /*e960*/  SYNCS.ARRIVE.TRANS64 RZ, [R0+URZ+0x34830], R2 ;  /* 0x0348300200ff79a7 */ /* 0x0007e2000800003f */
[----:B----4-:R-:W-:-:S04]  /*e970*/  LOP3.LUT R3, R3, 0x1f, RZ, 0xc0, !PT ;  /* 0x0000001f03037812 */ /* 0x010fc800078ec0ff */
[----:B------:R-:W-:-:S13]  /*e980*/  ISETP.NE.AND P0, PT, R3, RZ, PT ;  /* 0x000000ff0300720c */ /* 0x000fda0003f05270 */
[----:B---3--:R-:W-:Y:S05]  /*e990*/  @!P0 BRA `(.L_x_2531) ;  /* 0x0000000000048947 */ /* 0x008fea0003800000 */
[----:B------:R-:W-:Y:S01]  /*e9a0*/  BPT.TRAP 0x1 ;  /* 0x000000040000795c */ /* 0x000fe20000300000 */
.L_x_2531:
[----:B------:R-:W4:Y:S04]  /*e9b0*/  LDL R6, [R1+0x4] ;  /* 0x0000040001067983 */ /* 0x000f280000100800 */
[----:B--2---:R-:W4:Y:S04]  /*e9c0*/  LDL R5, [R1+0x8] ;  /* 0x0000080001057983 */ /* 0x004f280000100800 */
[----:B------:R-:W2:Y:S04]  /*e9d0*/  LDL R4, [R1+0xc] ;  /* 0x00000c0001047983 */ /* 0x000ea80000100800 */
[----:B------:R-:W5:Y:S04]  /*e9e0*/  LDL R3, [R1+0x18] ;  /* 0x0000180001037983 */ /* 0x000f680000100800 */
[----:B---3--:R-:W3:Y:S01]  /*e9f0*/  LDL R2, [R1] ;  /* 0x0000000001027983 */ /* 0x008ee20000100800 */
        /* <DEDUP_REMOVED lines=9> */
[----:B----4-:R-:W-:Y:S01]  /*ea90*/  IMAD R0, R5, 0xc000, R6 ;  /* 0x0000c00005007824 */ /* 0x010fe200078e0206 */
[----:B--2---:R-:W-:-:S04]  /*eaa0*/  R2UR UR11, R4 ;  /* 0x00000000040b72ca */ /* 0x004fc800000e0000 */
[----:B------:R-:W-:Y:S02]  /*eab0*/  R2UR UR8, R0 ;  /* 0x00000000000872ca */ /* 0x000fe400000e0000 */
[----:B-----5:R-:W-:Y:S02]  /*eac0*/  R2UR UR5, R3 ;  /* 0x00000000030572ca */ /* 0x020fe400000e0000 */
[----:B------:R-:W-:Y:S02]  /*ead0*/  P2R R0, PR, RZ, 0x1 ;  /* 0x00000001ff007803 */ /* 0x000fe40000000000 */
[----:B---3--:R-:W-:-:S03]  /*eae0*/  R2UR UR13, R2 ;  /* 0x00000000020d72ca */ /* 0x008fc600000e0000 */
        /* <DEDUP_REMOVED lines=15> */
[----:B----4-:R-:W-:Y:S01]  /*ebe0*/  NOP ;  /* 0x0000000000007918 */ /* 0x010fe20000000000 */
.L_x_2527:
[----:B------:R-:W4:Y:S04]  /*ebf0*/  LDL R2, [R1+0x4] ;  /* 0x0000040001027983 */ /* 0x000f280000100800 */
[----:B------:R-:W5:Y:S04]  /*ec00*/  LDL.LU R3, [R1+0x30] ;  /* 0x0000300001037983 */ /* 0x000f680000300800 */
[----:B--2---:R-:W2:Y:S04]  /*ec10*/  LDL.LU R5, [R1+0x28] ;  /* 0x0000280001057983 */ /* 0x004ea80000300800 */
[----:B---3--:R-:W3:Y:S01]  /*ec20*/  LDL.LU R4, [R1+0x38] ;  /* 0x0000380001047983 */ /* 0x008ee20000300800 */
[----:B------:R-:W-:Y:S05]  /*ec30*/  WARPSYNC.ALL ;  /* 0x0000000000007948 */ /* 0x000fea0003800000 */
[----:B------:R-:W-:Y:S01]  /*ec40*/  ULDC.64 UR4, c[0x0][0x298] ;  /* 0x0000a60000047ab9 */ /* 0x000fe20000000a00 */
[----:B------:R-:W-:Y:S01]  /*ec50*/  ULDC.64 UR6, c[0x0][0xa00] ;  /* 0x0002800000067ab9 */ /* 0x000fe20000000a00 */
[----:B------:R-:W-:Y:S01]  /*ec60*/  BSSY B6, `(.L_x_2532) ;  /* 0x0000024000067945 */ /* 0x000fe20003800000 */
[----:B------:R-:W-:Y:S01]  /*ec70*/  BAR.SYNC.DEFER_BLOCKING 0x8, 0x180 ;  /* 0x0206000000007b1d */ /* 0x000fe20000010000 */
[----:B------:R-:W-:-:S04]  /*ec80*/  ISETP.NE.U32.AND P0, PT, RZ, UR6, PT ;  /* 0x00000006ff007c0c */ /* 0x000fc8000bf05070 */
[----:B------:R-:W-:Y:S01]  /*ec90*/  ISETP.NE.AND.EX P0, PT, RZ, UR7, PT, P0 ;  /* 0x00000007ff007c0c */ /* 0x000fe2000bf05300 */
[----:B----4-:R-:W-:Y:S01]  /*eca0*/  VIADD R2, R2, 0x10400 ;  /* 0x0001040002027836 */ /* 0x010fe20000000000 */
[----:B-----5:R-:W-:-:S04]  /*ecb0*/  SHF.R.S32.HI R0, RZ, 0x1f, R3 ;  /* 0x0000001fff007819 */ /* 0x020fc80000011403 */
[----:B------:R-:W-:Y:S02]  /*ecc0*/  LOP3.LUT P1, RZ, R2, 0x3ff, RZ, 0xc0, !PT ;  /* 0x000003ff02ff7812 */ /* 0x000fe4000782c0ff */
[----:B--2---:R-:W-:Y:S01]  /*ecd0*/  SEL R5, R5, RZ, !P0 ;  /* 0x000000ff05057207 */ /* 0x004fe20004000000 */
[----:B------:R-:W-:Y:S01]  /*ece0*/  IMAD R0, R0, UR4, RZ ;  /* 0x0000000400007c24 */ /* 0x000fe2000f8e02ff */
[----:B---3--:R-:W-:-:S03]  /*ecf0*/  SEL R4, R4, RZ, !P0 ;  /* 0x000000ff04047207 */ /* 0x008fc60004000000 */
[C---:B------:R-:W-:Y:S02]  /*ed00*/  IMAD R0, R3.reuse, UR5, R0 ;  /* 0x0000000503007c24 */ /* 0x040fe4000f8e0200 */
[----:B------:R-:W-:-:S05]  /*ed10*/  IMAD.WIDE.U32 R2, R3, UR4, RZ ;  /* 0x0000000403027c25 */ /* 0x000fca000f8e00ff */
[----:B------:R2:W-:Y:S04]  /*ed20*/  STL.64 [R1+0x40], R2 ;  /* 0x0000400201007387 */ /* 0x0005e80000100a00 */
[----:B------:R3:W-:Y:S04]  /*ed30*/  STL [R1+0x28], R5 ;  /* 0x0000280501007387 */ /* 0x0007e80000100800 */
[----:B------:R3:W-:Y:S01]  /*ed40*/  STL [R1+0x4c], R4 ;  /* 0x00004c0401007387 */ /* 0x0007e20000100800 */
[----:B--2---:R-:W-:Y:S01]  /*ed50*/  IMAD.IADD R2, R3, 0x1, R0 ;  /* 0x0000000103027824 */ /* 0x004fe200078e0200 */
[----:B------:R-:W-:-:S05]  /*ed60*/  SHF.R.S32.HI R0, RZ, 0x1f, R18 ;  /* 0x0000001fff007819 */ /* 0x000fca0000011412 */
[----:B------:R3:W-:Y:S04]  /*ed70*/  STL [R1+0x38], R0 ;  /* 0x0000380001007387 */ /* 0x0007e80000100800 */
[----:B------:R3:W-:Y:S01]  /*ed80*/  STL [R1+0x30], R2 ;  /* 0x0000300201007387 */ /* 0x0007e20000100800 */
[----:B------:R-:W-:Y:S05]  /*ed90*/  @!P1 BRA `(.L_x_2533) ;  /* 0x0000000000409947 */ /* 0x000fea0003800000 */
[----:B---3--:R-:W-:Y:S01]  /*eda0*/  MOV R2, 0x0 ;  /* 0x0000000000027802 */ /* 0x008fe20000000f00 */
[----:B------:R-:W-:Y:S01]  /*edb0*/  ULDC.64 UR6, c[0x4][0x118] ;  /* 0x0100460000067ab9 */ /* 0x000fe20000000a00 */
[----:B------:R-:W-:Y:S01]  /*edc0*/  ULDC.64 UR8, c[0x4][0x120] ;  /* 0x0100480000087ab9 */ /* 0x000fe20000000a00 */
[----:B------:R-:W-:Y:S01]  /*edd0*/  ULDC.64 UR4, c[0x4][0x88] ;  /* 0x0100220000047ab9 */ /* 0x000fe20000000a00 */
[----:B------:R-:W-:Y:S01]  /*ede0*/  MOV R4, UR6 ;  /* 0x0000000600047c02 */ /* 0x000fe20008000f00 */
[----:B------:R-:W-:Y:S01]  /*edf0*/  IMAD.U32 R5, RZ, RZ, UR7 ;  /* 0x00000007ff057e24 */ /* 0x000fe2000f8e00ff */
[----:B------:R-:W2:Y:S01]  /*ee00*/  LDC.64 R2, c[0x4][R2] ;  /* 0x0100000002027b82 */ /* 0x000ea20000000a00 */
        /* <DEDUP_REMOVED lines=8> */
[----:B012---:R-:W-:Y:S05]  /*ee90*/  CALL.ABS.NOINC R2 ;  /* 0x0000000002007343 */ /* 0x007fea0003c00000 */
.L_x_2533:
[----:B------:R-:W-:Y:S05]  /*eea0*/  BSYNC B6 ;  /* 0x0000000000067941 */ /* 0x000fea0003800000 */
.L_x_2532:
[----:B---3--:R-:W2:Y:S01]  /*eeb0*/  LDL.LU R5, [R1+0x30] ;  /* 0x0000300001057983 */ /* 0x008ea20000300800 */
[----:B------:R-:W-:Y:S01]  /*eec0*/  ULDC.64 UR4, c[0x0][0x2d8] ;  /* 0x0000b60000047ab9 */ /* 0x000fe20000000a00 */
[----:B------:R-:W3:Y:S01]  /*eed0*/  LDC R7, c[0x0][0x448] ;  /* 0x00011200ff077b82 */ /* 0x000ee20000000800 */
[----:B------:R-:W-:Y:S01]  /*eee0*/  ULDC.64 UR6, c[0x0][0x280] ;  /* 0x0000a00000067ab9 */ /* 0x000fe20000000a00 */
[----:B------:R-:W2:Y:S04]  /*eef0*/  LDL.LU.64 R2, [R1+0x40] ;  /* 0x0000400001027983 */ /* 0x000ea80000300a00 */
[----:B------:R-:W4:Y:S04]  /*ef00*/  LDL.LU R0, [R1+0x38] ;  /* 0x0000380001007983 */ /* 0x000f280000300800 */
[----:B------:R-:W4:Y:S04]  /*ef10*/  LDL.LU R6, [R1+0x4c] ;  /* 0x00004c0001067983 */ /* 0x000f280000300800 */
[----:B------:R-:W4:Y:S01]  /*ef20*/  LDL.LU R4, [R1+0x28] ;  /* 0x0000280001047983 */ /* 0x000f220000300800 */
[----:B01----:R-:W0:Y:S01]  /*ef30*/  S2R R9, SR_TID.X ;  /* 0x0000000000097919 */ /* 0x003e220000002100 */
[----:B------:R-:W1:Y:S01]  /*ef40*/  S2R R8, SR_TID.X ;  /* 0x0000000000087919 */ /* 0x000e620000002100 */
[----:B---3--:R-:W-:Y:S01]  /*ef50*/  ISETP.NE.AND P0, PT, R7, 0x1, PT ;  /* 0x000000010700780c */ /* 0x008fe20003f05270 */
[----:B0-----:R-:W-:Y:S01]  /*ef60*/  IMAD.SHL.U32 R9, R9, 0x8, RZ ;  /* 0x0000000809097824 */ /* 0x001fe200078e00ff */
[----:B-1----:R-:W-:-:S04]  /*ef70*/  SHF.L.U32 R10, R8, 0x3, RZ ;  /* 0x00000003080a7819 */ /* 0x002fc800000006ff */
[----:B------:R-:W-:Y:S02]  /*ef80*/  LOP3.LUT R9, R9, 0x38, RZ, 0xc0, !PT ;  /* 0x0000003809097812 */ /* 0x000fe400078ec0ff */
[----:B------:R-:W-:Y:S02]  /*ef90*/  LOP3.LUT R10, R10, 0x38, RZ, 0xc0, !PT ;  /* 0x000000380a0a7812 */ /* 0x000fe400078ec0ff */
[C---:B------:R-:W-:Y:S02]  /*efa0*/  LOP3.LUT R11, R9.reuse, 0x40, RZ, 0xfc, !PT ;  /* 0x00000040090b7812 */ /* 0x040fe400078efcff */
[----:B------:R-:W-:Y:S01]  /*efb0*/  LOP3.LUT R9, R9, 0x80, RZ, 0xfc, !PT ;  /* 0x0000008009097812 */ /* 0x000fe200078efcff */
[----:B--2---:R-:W-:Y:S02]  /*efc0*/  IMAD.MOV.U32 R3, RZ, RZ, R5 ;  /* 0x000000ffff037224 */ /* 0x004fe400078e0005 */
[----:B------:R-:W0:Y:S01]  /*efd0*/  S2R R5, SR_TID.X ;  /* 0x0000000000057919 */ /* 0x000e220000002100 */
[----:B----4-:R-:W-:-:S02]  /*efe0*/  IMAD R0, R0, UR4, RZ ;  /* 0x0000000400007c24 */ /* 0x010fc4000f8e02ff */
[----:B------:R-:W-:-:S04]  /*eff0*/  IMAD.WIDE.U32 R2, R18, UR4, R2 ;  /* 0x0000000412027c25 */ /* 0x000fc8000f8e0002 */
[----:B------:R-:W-:Y:S01]  /*f000*/  IMAD R0, R18, UR5, R0 ;  /* 0x0000000512007c24 */ /* 0x000fe2000f8e0200 */
[----:B------:R-:W-:-:S03]  /*f010*/  ULDC.64 UR4, c[0x0][0x2e0] ;  /* 0x0000b80000047ab9 */ /* 0x000fc60000000a00 */
[----:B------:R-:W-:Y:S02]  /*f020*/  IMAD.IADD R3, R3, 0x1, R0 ;  /* 0x0000000103037824 */ /* 0x000fe400078e0200 */
[----:B------:R-:W-:Y:S02]  /*f030*/  IMAD R0, R6, UR4, RZ ;  /* 0x0000000406007c24 */ /* 0x000fe4000f8e02ff */
[C---:B------:R-:W-:Y:S01]  /*f040*/  IMAD.WIDE.U32 R2, R4.reuse, UR4, R2 ;  /* 0x0000000404027c25 */ /* 0x040fe2000f8e0002 */
[----:B------:R-:W1:Y:S03]  /*f050*/  @P0 LDC R6, c[0x0][0x450] ;  /* 0x00011400ff060b82 */ /* 0x000e660000000800 */
[----:B------:R-:W-:Y:S01]  /*f060*/  IMAD R0, R4, UR5, R0 ;  /* 0x0000000504007c24 */ /* 0x000fe2000f8e0200 */
[----:B------:R-:W-:Y:S01]  /*f070*/  ULDC.64 UR4, c[0x0][0x2d0] ;  /* 0x0000b40000047ab9 */ /* 0x000fe20000000a00 */
[----:B------:R-:W2:Y:S02]  /*f080*/  S2R R4, SR_TID.X ;  /* 0x0000000000047919 */ /* 0x000ea40000002100 */
[----:B------:R-:W-:Y:S01]  /*f090*/  IMAD.IADD R3, R3, 0x1, R0 ;  /* 0x0000000103037824 */ /* 0x000fe200078e0200 */
[----:B0-----:R-:W-:-:S04]  /*f0a0*/  LOP3.LUT R5, R5, 0x7f, RZ, 0xc0, !PT ;  /* 0x0000007f05057812 */ /* 0x001fc800078ec0ff */
[----:B------:R-:W-:Y:S01]  /*f0b0*/  SHF.R.U32.HI R5, RZ, 0x3, R5 ;  /* 0x00000003ff057819 */ /* 0x000fe20000011605 */
[----:B--2---:R-:W-:-:S05]  /*f0c0*/  IMAD.SHL.U32 R4, R4, 0x10, RZ ;  /* 0x0000001004047824 */ /* 0x004fca00078e00ff */
[----:B------:R-:W-:Y:S02]  /*f0d0*/  LOP3.LUT R4, R5, 0x70, R4, 0xf8, !PT ;  /* 0x0000007005047812 */ /* 0x000fe400078ef804 */
[----:B------:R-:W0:Y:S03]  /*f0e0*/  @P0 LDC R5, c[0x0][0x44c] ;  /* 0x00011300ff050b82 */ /* 0x000e260000000800 */
[----:B------:R-:W-:-:S04]  /*f0f0*/  IMAD R0, R17, 0x80, R4 ;  /* 0x0000008011007824 */ /* 0x000fc800078e0204 */
        /* <DEDUP_REMOVED lines=11> */
[----:B------:R-:W-:-:S05]  /*f1b0*/  SHF.R.S32.HI R4, RZ, 0x1f, R0 ;  /* 0x0000001fff047819 */ /* 0x000fca0000011400 */
[----:B------:R-:W-:Y:S02]  /*f1c0*/  IMAD R6, R4, UR4, RZ ;  /* 0x0000000404067c24 */ /* 0x000fe4000f8e02ff */
[C---:B------:R-:W-:Y:S01]  /*f1d0*/  IMAD.WIDE.U32 R4, R0.reuse, UR4, R2 ;  /* 0x0000000400047c25 */ /* 0x040fe2000f8e0002 */
        /* <DEDUP_REMOVED lines=11> */
[----:B------:R-:W0:Y:S02]  /*f290*/  S2R R4, SR_TID.X ;  /* 0x0000000000047919 */ /* 0x000e240000002100 */
[----:B0-----:R-:W-:-:S04]  /*f2a0*/  LOP3.LUT R4, R4, 0x7f, RZ, 0xc0, !PT ;  /* 0x0000007f04047812 */ /* 0x001fc800078ec0ff */
[----:B------:R-:W-:Y:S02]  /*f2b0*/  SHF.R.U32.HI R5, RZ, 0x3, R4 ;  /* 0x00000003ff057819 */ /* 0x000fe40000011604 */
[----:B------:R-:W2:Y:S03]  /*f2c0*/  LDL.LU R4, [R1+0x34] ;  /* 0x0000340001047983 */ /* 0x000ea60000300800 */
[----:B------:R-:W-:Y:S01]  /*f2d0*/  IMAD R17, R17, 0x80, R5 ;  /* 0x0000008011117824 */ /* 0x000fe200078e0205 */
[----:B------:R-:W-:Y:S04]  /*f2e0*/  SHFL.IDX PT, R6, R3, 0x1, 0x181f ;  /* 0x00381f0003067f89 */ /* 0x000fe800000e0000 */
[----:B------:R-:W0:Y:S04]  /*f2f0*/  SHFL.IDX PT, R5, R3, RZ, 0x181f ;  /* 0x00181fff03057589 */ /* 0x000e2800000e0000 */
[----:B------:R-:W-:Y:S01]  /*f300*/  SHFL.IDX PT, R8, R0, 0x1, 0x181f ;  /* 0x00381f0000087f89 */ /* 0x000fe200000e0000 */
[----:B--2---:R-:W-:-:S02]  /*f310*/  IMAD R2, R4, R7, RZ ;  /* 0x0000000704027224 */ /* 0x004fc400078e02ff */
[----:B------:R-:W-:-:S03]  /*f320*/  VIADD R4, R17, 0x10 ;  /* 0x0000001011047836 */ /* 0x000fc60000000000 */
[-C--:B------:R-:W-:Y:S02]  /*f330*/  ISETP.GE.AND P4, PT, R17, R2.reuse, PT ;  /* 0x000000021100720c */ /* 0x080fe40003f86270 */
[----:B------:R-:W-:Y:S02]  /*f340*/  ISETP.GE.AND P3, PT, R4, R2, PT ;  /* 0x000000020400720c */ /* 0x000fe40003f66270 */
[----:B------:R-:W1:Y:S09]  /*f350*/  SHFL.IDX PT, R4, R0, RZ, 0x181f ;  /* 0x00181fff00047589 */ /* 0x000e7200000e0000 */
[----:B0-----:R-:W-:-:S05]  /*f360*/  @!P4 LEA R5, P5, R10, R5, 0x1 ;  /* 0x000000050a05c211 */ /* 0x001fca00078a08ff */
[----:B-1----:R-:W-:Y:S01]  /*f370*/  @!P4 IMAD.X R4, RZ, RZ, R4, P5 ;  /* 0x000000ffff04c224 */ /* 0x002fe200028e0604 */
[----:B------:R-:W-:-:S04]  /*f380*/  @!P3 LEA R7, P5, R10, R6, 0x1 ;  /* 0x000000060a07b211 */ /* 0x000fc800078a08ff */
        /* <DEDUP_REMOVED lines=9> */
[----:B------:R-:W0:Y:S04]  /*f420*/  SHFL.IDX PT, R7, R3, 0x2, 0x181f ;  /* 0x00581f0003077f89 */ /* 0x000e2800000e0000 */
[----:B------:R-:W-:Y:S04]  /*f430*/  @!P3 LDGSTS.E.BYPASS.LTC128B.128 [R9+0x10c00], desc[UR56][R4.64], !P2 ;  /* 0x10c000000409bfae */ /* 0x000fe8000d101d78 */
[----:B------:R-:W-:Y:S04]  /*f440*/  @!P3 LDGSTS.E.BYPASS.LTC128B.128 [R9+0x14c00], desc[UR56][R4.64+0x80], !P1 ;  /* 0x14c000800409bfae */ /* 0x000fe8000c901d78 */
[----:B------:R1:W-:Y:S04]  /*f450*/  @!P3 LDGSTS.E.BYPASS.LTC128B.128 [R9+0x18c00], desc[UR56][R4.64+0x100], !P0 ;  /* 0x18c001000409bfae */ /* 0x0003e8000c101d78 */
[----:B------:R-:W2:Y:S01]  /*f460*/  SHFL.IDX PT, R6, R0, 0x2, 0x181f ;  /* 0x00581f0000067f89 */ /* 0x000ea200000e0000 */
[----:B-1----:R-:W-:-:S05]  /*f470*/  VIADD R4, R17, 0x20 ;  /* 0x0000002011047836 */ /* 0x002fca0000000000 */
[----:B------:R-:W-:-:S13]  /*f480*/  ISETP.GE.AND P3, PT, R4, R2, PT ;  /* 0x000000020400720c */ /* 0x000fda0003f66270 */
[----:B0-----:R-:W-:-:S05]  /*f490*/  @!P3 LEA R7, P4, R10, R7, 0x1 ;  /* 0x000000070a07b211 */ /* 0x001fca00078808ff */
[----:B--2---:R-:W-:-:S04]  /*f4a0*/  @!P3 IMAD.X R4, RZ, RZ, R6, P4 ;  /* 0x000000ffff04b224 */ /* 0x004fc800020e0606 */
[----:B------:R-:W-:Y:S02]  /*f4b0*/  @!P3 IMAD.MOV.U32 R5, RZ, RZ, R4 ;  /* 0x000000ffff05b224 */ /* 0x000fe400078e0004 */
[----:B------:R-:W-:-:S05]  /*f4c0*/  @!P3 IMAD.MOV.U32 R4, RZ, RZ, R7 ;  /* 0x000000ffff04b224 */ /* 0x000fca00078e0007 */
        /* <DEDUP_REMOVED lines=27> */
[----:B0-----:R-:W-:-:S02]  /*f680*/  IADD3 R4, R17, 0x50, RZ ;  /* 0x0000005011047810 */ /* 0x001fc40007ffe0ff */
[----:B------:R-:W0:Y:S02]  /*f690*/  SHFL.IDX PT, R5, R3, 0x5, 0x181f ;  /* 0x00b81f0003057f89 */ /* 0x000e2400000e0000 */
        /* <DEDUP_REMOVED lines=24> */
.L_x_2653:
        /* <DEDUP_REMOVED lines=12> */
.L_x_2536:
[----:B------:R-:W-:Y:S05]  /*f8e0*/  BSYNC B0 ;  /* 0x0000000000007941 */ /* 0x000fea0003800000 */
.L_x_2535:
[----:B012---:R-:W2:Y:S01]  /*f8f0*/  LDL R9, [R1+0x4] ;  /* 0x0000040001097983 */ /* 0x007ea20000100800 */
[----:B------:R-:W-:Y:S01]  /*f900*/  PLOP3.LUT P0, PT, PT, PT, PT, 0x80, 0x0 ;  /* 0x000000000000781c */ /* 0x000fe20003f0f070 */
[----:B------:R-:W-:Y:S01]  /*f910*/  NOP ;  /* 0x0000000000007918 */ /* 0x000fe20000000000 */
[----:B--2---:R-:W-:-:S11]  /*f920*/  VIADD R6, R9, 0x34800 ;  /* 0x0003480009067836 */ /* 0x004fd60000000000 */
.L_x_2537:
        /* <DEDUP_REMOVED lines=19> */
.L_x_2654:
[----:B------:R-:W-:Y:S05]  /*fa60*/  BSYNC B0 ;  /* 0x0000000000007941 */ /* 0x000fea0003800000 */
.L_x_2538:
[----:B0-----:R-:W2:Y:S01]  /*fa70*/  LDL R2, [R1+0x2c] ;  /* 0x00002c0001027983 */ /* 0x001ea20000100800 */
[----:B------:R-:W-:Y:S01]  /*fa80*/  BSSY B0, `(.L_x_2540) ;  /* 0x000021f000007945 */ /* 0x000fe20003800000 */
[----:B--2---:R-:W-:-:S13]  /*fa90*/  ISETP.GE.AND P0, PT, R2, 0x2, PT ;  /* 0x000000020200780c */ /* 0x004fda0003f06270 */
[----:B------:R-:W-:Y:S05]  /*faa0*/  @!P0 BRA `(.L_x_2541) ;  /* 0x0000002000708947 */ /* 0x000fea0003800000 */
[C---:B------:R-:W-:Y:S01]  /*fab0*/  LOP3.LUT R0, R2.reuse, 0x1, RZ, 0xc0, !PT ;  /* 0x0000000102007812 */ /* 0x040fe200078ec0ff */
[----:B------:R-:W-:Y:S01]  /*fac0*/  VIADD R4, R2, 0xfffffffe ;  /* 0xfffffffe02047836 */ /* 0x000fe20000000000 */
[----:B------:R-:W-:Y:S02]  /*fad0*/  BSSY B2, `(.L_x_2542) ;  /* 0x00000b9000027945 */ /* 0x000fe40003800000 */
[----:B------:R-:W-:Y:S01]  /*fae0*/  ISETP.NE.U32.AND P0, PT, R0, 0x1, PT ;  /* 0x000000010000780c */ /* 0x000fe20003f05070 */
[----:B------:R-:W-:-:S12]  /*faf0*/  IMAD.MOV.U32 R0, RZ, RZ, R4 ;  /* 0x000000ffff007224 */ /* 0x000fd800078e0004 */
[----:B------:R-:W-:Y:S05]  /*fb00*/  @!P0 BRA `(.L_x_2543) ;  /* 0x0000000800d48947 */ /* 0x000fea0003800000 */
[----:B------:R-:W2:Y:S04]  /*fb10*/  LDL R5, [R1+0x20] ;  /* 0x0000200001057983 */ /* 0x000ea80000100800 */
[----:B------:R-:W3:Y:S04]  /*fb20*/  LDL R3, [R1+0x8] ;  /* 0x0000080001037983 */ /* 0x000ee80000100800 */
[----:B------:R-:W4:Y:S01]  /*fb30*/  LDL R2, [R1+0x14] ;  /* 0x0000140001027983 */ /* 0x000f220000100800 */
        /* <DEDUP_REMOVED lines=11> */
[----:B------:R-:W-:Y:S01]  /*fbf0*/  ISETP.NE.AND.EX P0, PT, RZ, UR5, PT, P0 ;  /* 0x00000005ff007c0c */ /* 0x000fe2000bf05300 */
[----:B------:R-:W-:-:S12]  /*fc00*/  IMAD.MOV.U32 R8, RZ, RZ, R4 ;  /* 0x000000ffff087224 */ /* 0x000fd800078e0004 */
[----:B0-----:R-:W-:Y:S05]  /*fc10*/  @!P0 BRA `(.L_x_2546) ;  /* 0x0000000000508947 */ /* 0x001fea0003800000 */
[----:B------:R-:W2:Y:S01]  /*fc20*/  LDL R10, [R1+0x1c] ;  /* 0x00001c00010a7983 */ /* 0x000ea20000100800 */
[----:B------:R-:W0:Y:S03]  /*fc30*/  LDC R5, c[0x0][0x43c] ;  /* 0x00010f00ff057b82 */ /* 0x000e260000000800 */
[----:B------:R-:W3:Y:S01]  /*fc40*/  LDL R7, [R1+0x10] ;  /* 0x0000100001077983 */ /* 0x000ee20000100800 */
[----:B------:R-:W-:Y:S01]  /*fc50*/  IMAD.MOV.U32 R0, RZ, RZ, R4 ;  /* 0x000000ffff007224 */ /* 0x000fe200078e0004 */
[----:B------:R-:W-:Y:S01]  /*fc60*/  ULDC.64 UR6, c[0x0][0x428] ;  /* 0x00010a0000067ab9 */ /* 0x000fe20000000a00 */
[----:B0-----:R-:W-:-:S13]  /*fc70*/  ISETP.NE.AND P0, PT, R5, 0x1, PT ;  /* 0x000000010500780c */ /* 0x001fda0003f05270 */
[----:B-----5:R-:W0:Y:S02]  /*fc80*/  @P0 LDC.64 R2, c[0x0][0x440] ;  /* 0x00011000ff020b82 */ /* 0x020e240000000a00 */
[----:B0-----:R-:W-:-:S05]  /*fc90*/  @P0 IMAD.HI.U32 R2, R4, R2, RZ ;  /* 0x0000000204020227 */ /* 0x001fca00078e00ff */
[----:B------:R-:W-:-:S04]  /*fca0*/  @P0 SHF.R.U32.HI R0, RZ, R3, R2 ;  /* 0x00000003ff000219 */ /* 0x000fc80000011602 */
[--C-:B------:R-:W-:Y:S01]  /*fcb0*/  SHF.R.S32.HI R3, RZ, 0x1f, R0.reuse ;  /* 0x0000001fff037819 */ /* 0x100fe20000011400 */
[----:B------:R-:W-:-:S04]  /*fcc0*/  IMAD.MOV R8, RZ, RZ, -R0 ;  /* 0x000000ffff087224 */ /* 0x000fc800078e0a00 */
[----:B------:R-:W-:Y:S02]  /*fcd0*/  IMAD R8, R5, R8, R4 ;  /* 0x0000000805087224 */ /* 0x000fe400078e0204 */
[----:B--2---:R-:W-:-:S04]  /*fce0*/  IMAD R2, R10, UR6, RZ ;  /* 0x000000060a027c24 */ /* 0x004fc8000f8e02ff */
[----:B---3--:R-:W-:Y:S02]  /*fcf0*/  IMAD R5, R7, UR7, R2 ;  /* 0x0000000707057c24 */ /* 0x008fe4000f8e0202 */
[----:B------:R-:W-:-:S04]  /*fd00*/  IMAD.MOV.U32 R2, RZ, RZ, R0 ;  /* 0x000000ffff027224 */ /* 0x000fc800078e0000 */
[----:B------:R-:W-:-:S04]  /*fd10*/  IMAD.WIDE.U32 R2, R7, UR6, R2 ;  /* 0x0000000607027c25 */ /* 0x000fc8000f8e0002 */
[----:B------:R-:W-:Y:S01]  /*fd20*/  IMAD.IADD R0, R5, 0x1, R3 ;  /* 0x0000000105007824 */ /* 0x000fe200078e0203 */
[----:B------:R-:W-:-:S04]  /*fd30*/  LEA R10, P0, R2, UR4, 0x2 ;  /* 0x00000004020a7c11 */ /* 0x000fc8000f8010ff */
[----:B------:R-:W-:-:S05]  /*fd40*/  LEA.HI.X R11, R2, UR5, R0, 0x2, P0 ;  /* 0x00000005020b7c11 */ /* 0x000fca00080f1400 */
[----:B------:R0:W5:Y:S04]  /*fd50*/  LDG.E R3, desc[UR56][R10.64] ;  /* 0x000000380a037981 */ /* 0x000168000c1e1900 */
.L_x_2546:
[----:B------:R-:W2:Y:S01]  /*fd60*/  LDL R0, [R1+0x4] ;  /* 0x0000040001007983 */ /* 0x000ea20000100800 */
[----:B------:R-:W-:Y:S01]  /*fd70*/  BSSY B3, `(.L_x_2547) ;  /* 0x0000005000037945 */ /* 0x000fe20003800000 */
[----:B--2---:R-:W-:Y:S02]  /*fd80*/  LEA R2, R9, R0, 0x3 ;  /* 0x0000000009027211 */ /* 0x004fe400078e18ff */
[----:B------:R-:W-:-:S04]  /*fd90*/  SHF.L.U32 R0, R12, 0x1f, RZ ;  /* 0x0000001f0c007819 */ /* 0x000fc800000006ff */
[----:B------:R-:W1:Y:S02]  /*fda0*/  SYNCS.PHASECHK.TRANS64.TRYWAIT P0, [R2+URZ+0x34840], R0 ;  /* 0x03484000020075a7 */ /* 0x000e64000800017f */
[----:B-1----:R-:W-:Y:S05]  /*fdb0*/  @!P0 BRA `(.L_x_2548) ;  /* 0x00000044003c8947 */ /* 0x002fea0003800000 */
.L_x_2655:
[----:B------:R-:W-:Y:S05]  /*fdc0*/  BSYNC B3 ;  /* 0x0000000000037941 */ /* 0x000fea0003800000 */
.L_x_2547:
[----:B------:R-:W2:Y:S01]  /*fdd0*/  S2R R5, SR_TID.X ;  /* 0x0000000000057919 */ /* 0x000ea20000002100 */
        /* <DEDUP_REMOVED lines=11> */
.L_x_2550:
[----:B------:R-:W-:Y:S05]  /*fe90*/  BSYNC B3 ;  /* 0x0000000000037941 */ /* 0x000fea0003800000 */
.L_x_2549:
        /* <DEDUP_REMOVED lines=13> */
.L_x_2551:
        /* <DEDUP_REMOVED lines=12> */
[----:B------:R-:W-:Y:S01]  /*10030*/  VIADD R5, R7, 0x20400 ;  /* 0x0002040007057836 */ /* 0x000fe20000000000 */
[----:B------:R-:W-:Y:S01]  /*10040*/  UMOV UR6, 0x0 ;  /* 0x0000000000067882 */ /* 0x000fe20000000000 */
[----:B------:R-:W-:Y:S01]  /*10050*/  UMOV UR7, 0x14f00000 ;  /* 0x14f0000000077882 */ /* 0x000fe20000000000 */
[----:B------:R-:W-:-:S15]  /*10060*/  R2UR UR10, R14 ;  /* 0x000000000e0a72ca */ /* 0x000fde00000e0000 */
.L_x_2552:
        /* <DEDUP_REMOVED lines=15> */
.L_x_2553:
        /* <DEDUP_REMOVED lines=10> */
[----:B0-----:R-:W2:Y:S04]  /*10200*/  LDL.LU R10, [R1+0x14] ;  /* 0x00001400010a7983 */ /* 0x001ea80000300800 */
[----:B------:R-:W3:Y:S01]  /*10210*/  LDL R5, [R1+0x8] ;  /* 0x0000080001057983 */ /* 0x000ee20000100800 */
[----:B------:R-:W-:Y:S01]  /*10220*/  BSSY B3, `(.L_x_2554) ;  /* 0x0000005000037945 */ /* 0x000fe20003800000 */
[----:B--2---:R-:W-:Y:S01]  /*10230*/  SHF.L.U32 R0, R10, 0x1f, RZ ;  /* 0x0000001f0a007819 */ /* 0x004fe200000006ff */
[----:B---3--:R-:W-:-:S04]  /*10240*/  IMAD R2, R5, 0x8, R6 ;  /* 0x0000000805027824 */ /* 0x008fc800078e0206 */
[----:B------:R-:W0:Y:S02]  /*10250*/  SYNCS.PHASECHK.TRANS64.TRYWAIT P0, [R2+URZ+0x60], R0 ;  /* 0x00006000020075a7 */ /* 0x000e24000800017f */
[----:B0-----:R-:W-:Y:S05]  /*10260*/  @!P0 BRA `(.L_x_2555) ;  /* 0x0000004000248947 */ /* 0x001fea0003800000 */
.L_x_2656:
[----:B------:R-:W-:Y:S05]  /*10270*/  BSYNC B3 ;  /* 0x0000000000037941 */ /* 0x000fea0003800000 */
.L_x_2554:
        /* <DEDUP_REMOVED lines=14> */
.L_x_2557:
[----:B------:R-:W-:Y:S05]  /*10360*/  BSYNC B3 ;  /* 0x0000000000037941 */ /* 0x000fea0003800000 */
.L_x_2556:
[----:B------:R-:W2:Y:S04]  /*10370*/  LDL R7, [R1+0x18] ;  /* 0x0000180001077983 */ /* 0x000ea80000100800 */
[----:B0-----:R-:W2:Y:S01]  /*10380*/  LDL.LU R2, [R1+0xc] ;  /* 0x00000c0001027983 */ /* 0x001ea20000300800 */
[----:B------:R-:W-:Y:S01]  /*10390*/  R2UR UR10, R13 ;  /* 0x000000000d0a72ca */ /* 0x000fe200000e0000 */
[C-C-:B-----5:R-:W-:Y:S01]  /*103a0*/  IMAD R5, R15.reuse, 0x8, R17.reuse ;  /* 0x000000080f057824 */ /* 0x160fe200078e0211 */
[----:B------:R-:W-:Y:S01]  /*103b0*/  R2UR UR6, R10 ;  /* 0x000000000a0672ca */ /* 0x000fe200000e0000 */
[----:B------:R-:W-:Y:S01]  /*103c0*/  IMAD R0, R15, 0x8000, R17 ;  /* 0x000080000f007824 */ /* 0x000fe200078e0211 */
[----:B------:R-:W-:Y:S01]  /*103d0*/  R2UR UR7, R11 ;  /* 0x000000000b0772ca */ /* 0x000fe200000e0000 */
[----:B------:R-:W-:Y:S01]  /*103e0*/  UIADD3 UR4, UP0, UR38, 0x470, URZ ;  /* 0x0000047026047890 */ /* 0x000fe2000ff1e03f */
[----:B------:R-:W-:-:S02]  /*103f0*/  PLOP3.LUT P0, PT, PT, PT, PT, 0x80, 0x0 ;  /* 0x000000000000781c */ /* 0x000fc40003f0f070 */
[----:B------:R-:W-:Y:S01]  /*10400*/  IADD3 R5, R5, 0x34850, RZ ;  /* 0x0003485005057810 */ /* 0x000fe20007ffe0ff */
[----:B------:R-:W-:Y:S01]  /*10410*/  UIADD3.X UR5, URZ, UR39, URZ, UP0, !UPT ;  /* 0x000000273f057290 */ /* 0x000fe200087fe43f */
[----:B--2---:R-:W-:Y:S02]  /*10420*/  IMAD R2, R2, 0x80, R7 ;  /* 0x0000008002027824 */ /* 0x004fe400078e0207 */
[----:B------:R-:W-:-:S09]  /*10430*/  VIADD R7, R0, 0x400 ;  /* 0x0000040000077836 */ /* 0x000fd20000000000 */
.L_x_2558:
        /* <DEDUP_REMOVED lines=16> */
.L_x_2559:
        /* <DEDUP_REMOVED lines=13> */
.L_x_2545:
[----:B------:R-:W-:Y:S05]  /*10610*/  BSYNC B1 ;  /* 0x0000000000017941 */ /* 0x000fea0003800000 */
.L_x_2544:
[----:B------:R-:W2:Y:S04]  /*10620*/  LDL.LU R0, [R1+0x2c] ;  /* 0x00002c0001007983 */ /* 0x000ea80000300800 */
[----:B------:R3:W-:Y:S04]  /*10630*/  STL [R1+0x8], R9 ;  /* 0x0000080901007387 */ /* 0x0007e80000100800 */
[----:B------:R3:W-:Y:S02]  /*10640*/  STL [R1+0x14], R12 ;  /* 0x0000140c01007387 */ /* 0x0007e40000100800 */
[----:B--23--:R-:W-:-:S07]  /*10650*/  VIADD R0, R0, 0xfffffffd ;  /* 0xfffffffd00007836 */ /* 0x00cfce0000000000 */
.L_x_2543:
[----:B------:R-:W-:Y:S05]  /*10660*/  BSYNC B2 ;  /* 0x0000000000027941 */ /* 0x000fea0003800000 */
.L_x_2542:
[----:B------:R-:W-:-:S13]  /*10670*/  ISETP.NE.AND P0, PT, R4, RZ, PT ;  /* 0x000000ff0400720c */ /* 0x000fda0003f05270 */
[----:B------:R-:W-:Y:S05]  /*10680*/  @!P0 BRA `(.L_x_2541) ;  /* 0x0000001400788947 */ /* 0x000fea0003800000 */
[----:B0-----:R0:W5:Y:S02]  /*10690*/  LDL R8, [R1] ;  /* 0x0000000001087983 */ /* 0x0011640000100800 */
.L_x_2592:
        /* <DEDUP_REMOVED lines=18> */
[----:B-----5:R-:W3:Y:S01]  /*107c0*/  LDC R8, c[0x0][0x43c] ;  /* 0x00010f00ff087b82 */ /* 0x020ee20000000800 */
[----:B------:R-:W-:Y:S02]  /*107d0*/  ULDC.64 UR6, c[0x0][0x428] ;  /* 0x00010a0000067ab9 */ /* 0x000fe40000000a00 */
[----:B------:R-:W4:Y:S01]  /*107e0*/  LDL R9, [R1+0x10] ;  /* 0x0000100001097983 */ /* 0x000f220000100800 */
        /* <DEDUP_REMOVED lines=15> */
.L_x_2562:
[----:B------:R-:W3:Y:S01]  /*108e0*/  LDL R2, [R1+0x4] ;  /* 0x0000040001027983 */ /* 0x000ee20000100800 */
[----:B------:R-:W-:Y:S01]  /*108f0*/  BSSY B2, `(.L_x_2563) ;  /* 0x0000005000027945 */ /* 0x000fe20003800000 */
[----:B---3--:R-:W-:Y:S01]  /*10900*/  IMAD R3, R4, 0x8, R2 ;  /* 0x0000000804037824 */ /* 0x008fe200078e0202 */
[----:B------:R-:W-:-:S04]  /*10910*/  SHF.L.U32 R2, R5, 0x1f, RZ ;  /* 0x0000001f05027819 */ /* 0x000fc800000006ff */
[----:B------:R-:W3:Y:S02]  /*10920*/  SYNCS.PHASECHK.TRANS64.TRYWAIT P0, [R3+URZ+0x34840], R2 ;  /* 0x03484002030075a7 */ /* 0x000ee4000800017f */
[----:B---3--:R-:W-:Y:S05]  /*10930*/  @!P0 BRA `(.L_x_2564) ;  /* 0x0000003800848947 */ /* 0x008fea0003800000 */
.L_x_2657:
[----:B------:R-:W-:Y:S05]  /*10940*/  BSYNC B2 ;  /* 0x0000000000027941 */ /* 0x000fea0003800000 */
.L_x_2563:
        /* <DEDUP_REMOVED lines=12> */
.L_x_2566:
[----:B------:R-:W-:Y:S05]  /*10a10*/  BSYNC B2 ;  /* 0x0000000000027941 */ /* 0x000fea0003800000 */
.L_x_2565:
        /* <DEDUP_REMOVED lines=13> */
.L_x_2567:
        /* <DEDUP_REMOVED lines=16> */
.L_x_2568:
        /* <DEDUP_REMOVED lines=15> */
.L_x_2569:
        /* <DEDUP_REMOVED lines=17> */
.L_x_2658:
[----:B------:R-:W-:Y:S05]  /*10df0*/  BSYNC B2 ;  /* 0x0000000000027941 */ /* 0x000fea0003800000 */
.L_x_2570:
        /* <DEDUP_REMOVED lines=11> */
.L_x_2573:
[----:B------:R-:W-:Y:S05]  /*10eb0*/  BSYNC B2 ;  /* 0x0000000000027941 */ /* 0x000fea0003800000 */
.L_x_2572:
        /* <DEDUP_REMOVED lines=14> */
.L_x_2574:
        /* <DEDUP_REMOVED lines=16> */
.L_x_2575:
        /* <DEDUP_REMOVED lines=13> */
.L_x_2561:
[----:B------:R-:W-:Y:S05]  /*11170*/  BSYNC B1 ;  /* 0x0000000000017941 */ /* 0x000fea0003800000 */
.L_x_2560:
        /* <DEDUP_REMOVED lines=35> */
.L_x_2578:
[----:B------:R-:W4:Y:S01]  /*113b0*/  LDL R2, [R1+0x4] ;  /* 0x0000040001027983 */ /* 0x000f220000100800 */
[----:B------:R-:W-:Y:S01]  /*113c0*/  SHF.L.U32 R3, R10, 0x1f, RZ ;  /* 0x0000001f0a037819 */ /* 0x000fe200000006ff */
[----:B------:R-:W-:Y:S01]  /*113d0*/  BSSY B2, `(.L_x_2579) ;  /* 0x0000004000027945 */ /* 0x000fe20003800000 */
[----:B----4-:R-:W-:-:S04]  /*113e0*/  IMAD R2, R11, 0x8, R2 ;  /* 0x000000080b027824 */ /* 0x010fc800078e0202 */
[----:B------:R-:W4:Y:S02]  /*113f0*/  SYNCS.PHASECHK.TRANS64.TRYWAIT P0, [R2+URZ+0x34840], R3 ;  /* 0x03484003020075a7 */ /* 0x000f24000800017f */
[----:B----4-:R-:W-:Y:S05]  /*11400*/  @!P0 BRA `(.L_x_2580) ;  /* 0x0000002c00f88947 */ /* 0x010fea0003800000 */
.L_x_2659:
[----:B------:R-:W-:Y:S05]  /*11410*/  BSYNC B2 ;  /* 0x0000000000027941 */ /* 0x000fea0003800000 */
.L_x_2579:
        /* <DEDUP_REMOVED lines=12> */
.L_x_2582:
[----:B------:R-:W-:Y:S05]  /*114e0*/  BSYNC B2 ;  /* 0x0000000000027941 */ /* 0x000fea0003800000 */
.L_x_2581:
[----:B------:R-:W2:Y:S04]  /*114f0*/  LDL R9, [R1+0x8] ;  /* 0x0000080001097983 */ /* 0x000ea80000100800 */
[----:B---3--:R-:W3:Y:S04]  /*11500*/  LDL R10, [R1+0x4] ;  /* 0x00000400010a7983 */ /* 0x008ee80000100800 */
[----:B----4-:R-:W4:Y:S01]  /*11510*/  LDL R2, [R1+0x18] ;  /* 0x0000180001027983 */ /* 0x010f220000100800 */
[----:B------:R-:W-:-:S04]  /*11520*/  MOV R12, RZ ;  /* 0x000000ff000c7202 */ /* 0x000fc80000000f00 */
        /* <DEDUP_REMOVED lines=11> */
.L_x_2583:
        /* <DEDUP_REMOVED lines=16> */
.L_x_2584:
        /* <DEDUP_REMOVED lines=15> */
.L_x_2585:
        /* <DEDUP_REMOVED lines=15> */
.L_x_2660:
[----:B------:R-:W-:Y:S05]  /*118c0*/  BSYNC B2 ;  /* 0x0000000000027941 */ /* 0x000fea0003800000 */
.L_x_2586:
        /* <DEDUP_REMOVED lines=11> */
.L_x_2589:
[----:B------:R-:W-:Y:S05]  /*11980*/  BSYNC B2 ;  /* 0x0000000000027941 */ /* 0x000fea0003800000 */
.L_x_2588:
        /* <DEDUP_REMOVED lines=13> */
.L_x_2590:
        /* <DEDUP_REMOVED lines=16> */
.L_x_2591:
        /* <DEDUP_REMOVED lines=13> */
.L_x_2577:
[----:B------:R-:W-:Y:S05]  /*11c30*/  BSYNC B1 ;  /* 0x0000000000017941 */ /* 0x000fea0003800000 */
.L_x_2576:
[C---:B------:R-:W-:Y:S02]  /*11c40*/  ISETP.GT.AND P0, PT, R0.reuse, 0x1, PT ;  /* 0x000000010000780c */ /* 0x040fe40003f04270 */
[----:B------:R-:W-:-:S11]  /*11c50*/  IADD3 R0, R0, -0x2, RZ ;  /* 0xfffffffe00007810 */ /* 0x000fd60007ffe0ff */
[----:B------:R-:W-:Y:S05]  /*11c60*/  @P0 BRA `(.L_x_2592) ;  /* 0xffffffe8008c0947 */ /* 0x000fea000383ffff */
.L_x_2541:
[----:B------:R-:W-:Y:S05]  /*11c70*/  BSYNC B0 ;  /* 0x0000000000007941 */ /* 0x000fea0003800000 */
.L_x_2540:
        /* <DEDUP_REMOVED lines=8> */
[----:B------:R-:W0:Y:S02]  /*11d00*/  FLO.U32 R0, UR4 ;  /* 0x0000000400007d00 */ /* 0x000e2400080e0000 */
        /* <DEDUP_REMOVED lines=8> */
.L_x_2594:
[----:B------:R-:W-:Y:S05]  /*11d90*/  BSYNC B0 ;  /* 0x0000000000007941 */ /* 0x000fea0003800000 */
.L_x_2593:
        /* <DEDUP_REMOVED lines=13> */
.L_x_2661:
[----:B------:R-:W-:Y:S05]  /*11e70*/  BSYNC B1 ;  /* 0x0000000000017941 */ /* 0x000fea0003800000 */
.L_x_2597:
        /* <DEDUP_REMOVED lines=9> */
.L_x_2600:
[----:B------:R-:W-:Y:S05]  /*11f10*/  BSYNC B1 ;  /* 0x0000000000017941 */ /* 0x000fea0003800000 */
.L_x_2599:
[----:B------:R-:W2:Y:S04]  /*11f20*/  LDL.LU R5, [R1+0x18] ;  /* 0x0000180001057983 */ /* 0x000ea80000300800 */
[----:B------:R-:W2:Y:S04]  /*11f30*/  LDL.LU R3, [R1+0xc] ;  /* 0x00000c0001037983 */ /* 0x000ea80000300800 */
[----:B------:R-:W3:Y:S04]  /*11f40*/  LDL R4, [R1+0x4] ;  /* 0x0000040001047983 */ /* 0x000ee80000100800 */
[----:B0-----:R-:W3:Y:S01]  /*11f50*/  LDL R2, [R1+0x8] ;  /* 0x0000080001027983 */ /* 0x001ee20000100800 */
        /* <DEDUP_REMOVED lines=10> */
.L_x_2601:
        /* <DEDUP_REMOVED lines=16> */
.L_x_2602:
        /* <DEDUP_REMOVED lines=11> */
.L_x_2596:
[----:B------:R-:W-:Y:S05]  /*121b0*/  BSYNC B0 ;  /* 0x0000000000007941 */ /* 0x000fea0003800000 */
.L_x_2595:
[----:B------:R-:W2:Y:S04]  /*121c0*/  LDL.LU R5, [R1+0x8] ;  /* 0x0000080001057983 */ /* 0x000ea80000300800 */
        /* <DEDUP_REMOVED lines=8> */
.L_x_2520:
[----:B------:R-:W-:Y:S05]  /*12250*/  BSYNC B7 ;  /* 0x0000000000077941 */ /* 0x000fea0003800000 */
.L_x_2518:
[----:B0-----:R-:W3:Y:S02]  /*12260*/  LDL R0, [R1+0x50] ;  /* 0x0000500001007983 */ /* 0x001ee40000100800 */
[----:B---3--:R-:W-:-:S13]  /*12270*/  ISETP.NE.AND P0, PT, R0, RZ, PT ;  /* 0x000000ff0000720c */ /* 0x008fda0003f05270 */
[----:B------:R-:W-:Y:S05]  /*12280*/  @!P0 BRA `(.L_x_2603) ;  /* 0x0000000000288947 */ /* 0x000fea0003800000 */
[----:B------:R-:W-:Y:S05]  /*12290*/  WARPSYNC.ALL ;  /* 0x0000000000007948 */ /* 0x000fea0003800000 */
[----:B------:R-:W0:Y:S08]  /*122a0*/  S2UR UR5, SR_CgaCtaId ;  /* 0x00000000000579c3 */ /* 0x000e300000008800 */
[----:B------:R-:W-:Y:S06]  /*122b0*/  BAR.SYNC.DEFER_BLOCKING 0x5, 0x180 ;  /* 0x0146000000007b1d */ /* 0x000fec0000010000 */
[----:B------:R-:W-:-:S02]  /*122c0*/  UMOV UR4, 0x400 ;  /* 0x0000040000047882 */ /* 0x000fc40000000000 */
[----:B0-----:R-:W-:-:S06]  /*122d0*/  ULEA UR4, UR5, UR4, 0x18 ;  /* 0x0000000405047291 */ /* 0x001fcc000f8ec03f */
[----:B------:R-:W-:-:S05]  /*122e0*/  IMAD.U32 R0, RZ, RZ, UR4 ;  /* 0x00000004ff007e24 */ /* 0x000fca000f8e00ff */
[----:B------:R0:W3:Y:S04]  /*122f0*/  LDS.128 R16, [R0+0x348d0] ;  /* 0x0348d00000107984 */ /* 0x0000e80000000c00 */
[----:B------:R0:W-:Y:S01]  /*12300*/  STL [R1+0x4], R0 ;  /* 0x0000040001007387 */ /* 0x0001e20000100800 */
[----:B------:R-:W-:Y:S06]  /*12310*/  BAR.ARV 0x4, 0x180 ;  /* 0x0106000000007b1d */ /* 0x000fec0000002000 */
[----:B------:R-:W-:Y:S05]  /*12320*/  BRA `(.L_x_2604) ;  /* 0x0000000800d87947 */ /* 0x000fea0003800000 */
.L_x_2603:
[----:B------:R-:W0:Y:S01]  /*12330*/  S2R R0, SR_TID.X ;  /* 0x0000000000007919 */ /* 0x000e220000002100 */
[----:B------:R-:W-:Y:S01]  /*12340*/  UMOV UR4, 0xffffffff ;  /* 0xffffffff00047882 */ /* 0x000fe20000000000 */
[----:B0-----:R-:W-:-:S04]  /*12350*/  LOP3.LUT R6, R0, 0x1f, RZ, 0xc0, !PT ;  /* 0x0000001f00067812 */ /* 0x001fc800078ec0ff */
[----:B------:R-:W-:Y:S01]  /*12360*/  ISETP.NE.AND P0, PT, R6, 0x1f, PT ;  /* 0x0000001f0600780c */ /* 0x000fe20003f05270 */
[----:B------:R-:W-:-:S12]  /*12370*/  BRA.DIV UR4, `(.L_x_2605) ;  /* 0x0000002204587947 */ /* 0x000fd8000b800000 */
[----:B------:R-:W-:Y:S01]  /*12380*/  IMAD.IADD R5, R19, 0x1, R6 ;  /* 0x0000000113057824 */ /* 0x000fe200078e0206 */
[----:B------:R-:W-:-:S04]  /*12390*/  ULDC UR4, c[0x0][0xc3c] ;  /* 0x00030f0000047ab9 */ /* 0x000fc80000000800 */
[----:B------:R-:W-:-:S13]  /*123a0*/  ISETP.GE.OR P1, PT, R5, UR4, !P0 ;  /* 0x0000000405007c0c */ /* 0x000fda000c726670 */
[----:B------:R-:W0:Y:S02]  /*123b0*/  @!P1 LDC.64 R2, c[0x0][0xc80] ;  /* 0x00032000ff029b82 */ /* 0x000e240000000a00 */
[----:B0-----:R-:W-:-:S06]  /*123c0*/  @!P1 IMAD.WIDE R2, R5, 0x4, R2 ;  /* 0x0000000405029825 */ /* 0x001fcc00078e0202 */
[----:B------:R0:W3:Y:S01]  /*123d0*/  @!P1 LDG.E R3, desc[UR56][R2.64] ;  /* 0x0000003802039981 */ /* 0x0000e2000c1e1900 */
[C---:B------:R-:W-:Y:S02]  /*123e0*/  ISETP.GE.U32.AND P2, PT, R6.reuse, 0x2, PT ;  /* 0x000000020600780c */ /* 0x040fe40003f46070 */
[C---:B------:R-:W-:Y:S01]  /*123f0*/  ISETP.GE.U32.AND P3, PT, R6.reuse, 0x4, PT ;  /* 0x000000040600780c */ /* 0x040fe20003f66070 */
[----:B------:R-:W-:Y:S01]  /*12400*/  SHFL.IDX PT, R0, R16, RZ, 0x1f ;  /* 0x00001fff10007589 */ /* 0x000fe200000e0000 */
[C---:B------:R-:W-:Y:S02]  /*12410*/  ISETP.GE.U32.AND P4, PT, R6.reuse, 0x8, PT ;  /* 0x000000080600780c */ /* 0x040fe40003f86070 */
[C---:B------:R-:W-:Y:S01]  /*12420*/  ISETP.GE.U32.AND P5, PT, R6.reuse, 0x10, PT ;  /* 0x000000100600780c */ /* 0x040fe20003fa6070 */
[----:B0-----:R-:W-:Y:S02]  /*12430*/  IMAD.MOV.U32 R2, RZ, RZ, RZ ;  /* 0x000000ffff027224 */ /* 0x001fe400078e00ff */
[----:B---3--:R-:W-:Y:S01]  /*12440*/  @!P1 IMAD.MOV.U32 R2, RZ, RZ, R3 ;  /* 0x000000ffff029224 */ /* 0x008fe200078e0003 */
[----:B------:R-:W-:-:S04]  /*12450*/  ISETP.NE.AND P1, PT, R6, RZ, PT ;  /* 0x000000ff0600720c */ /* 0x000fc80003f25270 */
[----:B------:R-:W0:Y:S02]  /*12460*/  SHFL.UP PT, R14, R2, 0x1, RZ ;  /* 0x04200000020e7989 */ /* 0x000e2400000e00ff */
[----:B0-----:R-:W-:-:S05]  /*12470*/  SEL R5, R14, RZ, P1 ;  /* 0x000000ff0e057207 */ /* 0x001fca0000800000 */
[----:B------:R-:W-:Y:S02]  /*12480*/  IMAD.IADD R3, R2, 0x1, R5 ;  /* 0x0000000102037824 */ /* 0x000fe400078e0205 */
[----:B------:R-:W-:Y:S04]  /*12490*/  SHFL.IDX PT, R5, R16, 0x1, 0x1f ;  /* 0x00201f0010057f89 */ /* 0x000fe800000e0000 */
        /* <DEDUP_REMOVED lines=12> */
[----:B------:R0:W3:Y:S02]  /*12560*/  SHFL.IDX PT, R16, R3, 0x1f, 0x1f ;  /* 0x03e01f0003107f89 */ /* 0x0000e400000e0000 */
.L_x_2671:
[----:B------:R-:W-:Y:S02]  /*12570*/  ULDC UR4, c[0x0][0xc38] ;  /* 0x00030e0000047ab9 */ /* 0x000fe40000000800 */
[----:B------:R-:W-:-:S04]  /*12580*/  IMAD.U32 R4, RZ, RZ, UR4 ;  /* 0x00000004ff047e24 */ /* 0x000fc8000f8e00ff */
[----:B---3--:R-:W-:-:S04]  /*12590*/  IMAD R16, R16, R4, RZ ;  /* 0x0000000410107224 */ /* 0x008fc800078e02ff */
[----:B------:R-:W-:-:S05]  /*125a0*/  IMAD.IADD R5, R5, 0x1, R16 ;  /* 0x0000000105057824 */ /* 0x000fca00078e0210 */
[----:B------:R-:W-:-:S13]  /*125b0*/  ISETP.GT.AND P6, PT, R5, R0, PT ;  /* 0x000000000500720c */ /* 0x000fda0003fc4270 */
[----:B------:R-:W-:Y:S05]  /*125c0*/  @P6 BRA `(.L_x_2606) ;  /* 0x00000000009c6947 */ /* 0x000fea0003800000 */
.L_x_2611:
[----:B------:R-:W3:Y:S01]  /*125d0*/  LDC R2, c[0x0][0xc3c] ;  /* 0x00030f00ff027b82 */ /* 0x000ee20000000800 */
[----:B------:R-:W-:-:S05]  /*125e0*/  VIADD R19, R19, 0x1f ;  /* 0x0000001f13137836 */ /* 0x000fca0000000000 */
[----:B---3--:R-:W-:-:S13]  /*125f0*/  ISETP.GE.AND P6, PT, R19, R2, PT ;  /* 0x000000021300720c */ /* 0x008fda0003fc6270 */
[----:B------:R-:W-:Y:S05]  /*12600*/  @P6 BRA `(.L_x_2607) ;  /* 0x0000000400d46947 */ /* 0x000fea0003800000 */
[----:B0-----:R-:W0:Y:S01]  /*12610*/  S2R R3, SR_TID.X ;  /* 0x0000000000037919 */ /* 0x001e220000002100 */
[----:B------:R-:W-:Y:S01]  /*12620*/  BSSY B0, `(.L_x_2608) ;  /* 0x0000009000007945 */ /* 0x000fe20003800000 */
[----:B0-----:R-:W-:-:S05]  /*12630*/  LOP3.LUT R3, R3, 0x1f, RZ, 0xc0, !PT ;  /* 0x0000001f03037812 */ /* 0x001fca00078ec0ff */
[----:B------:R-:W-:-:S05]  /*12640*/  IMAD.IADD R4, R19, 0x1, R3 ;  /* 0x0000000113047824 */ /* 0x000fca00078e0203 */
[----:B------:R-:W-:Y:S01]  /*12650*/  ISETP.GE.OR P6, PT, R4, R2, !P0 ;  /* 0x000000020400720c */ /* 0x000fe200047c6670 */
[----:B------:R-:W-:-:S12]  /*12660*/  IMAD.MOV.U32 R2, RZ, RZ, RZ ;  /* 0x000000ffff027224 */ /* 0x000fd800078e00ff */
[----:B------:R-:W-:Y:S05]  /*12670*/  @P6 BRA `(.L_x_2609) ;  /* 0x00000000000c6947 */ /* 0x000fea0003800000 */
[----:B------:R-:W0:Y:S02]  /*12680*/  LDC.64 R2, c[0x0][0xc80] ;  /* 0x00032000ff027b82 */ /* 0x000e240000000a00 */
[----:B0-----:R-:W-:-:S06]  /*12690*/  IMAD.WIDE R2, R4, 0x4, R2 ;  /* 0x0000000404027825 */ /* 0x001fcc00078e0202 */
[----:B------:R0:W5:Y:S02]  /*126a0*/  LDG.E R2, desc[UR56][R2.64] ;  /* 0x0000003802027981 */ /* 0x000164000c1e1900 */
.L_x_2609:
[----:B------:R-:W-:Y:S05]  /*126b0*/  BSYNC B0 ;  /* 0x0000000000007941 */ /* 0x000fea0003800000 */
.L_x_2608:
        /* <DEDUP_REMOVED lines=17> */
[----:B------:R0:W3:Y:S02]  /*127d0*/  SHFL.IDX PT, R16, R3, 0x1f, 0x1f ;  /* 0x03e01f0003107f89 */ /* 0x0000e400000e0000 */
.L_x_2679:
[----:B------:R-:W-:Y:S02]  /*127e0*/  ULDC UR4, c[0x0][0xc38] ;  /* 0x00030e0000047ab9 */ /* 0x000fe40000000800 */
[----:B------:R-:W-:-:S04]  /*127f0*/  IMAD.U32 R4, RZ, RZ, UR4 ;  /* 0x00000004ff047e24 */ /* 0x000fc8000f8e00ff */
[----:B---3--:R-:W-:-:S04]  /*12800*/  IMAD R16, R16, R4, RZ ;  /* 0x0000000410107224 */ /* 0x008fc800078e02ff */
[----:B------:R-:W-:-:S05]  /*12810*/  IMAD.IADD R5, R16, 0x1, R5 ;  /* 0x0000000110057824 */ /* 0x000fca00078e0205 */
[----:B------:R-:W-:-:S13]  /*12820*/  ISETP.GT.AND P6, PT, R5, R0, PT ;  /* 0x000000000500720c */ /* 0x000fda0003fc4270 */
[----:B------:R-:W-:Y:S05]  /*12830*/  @!P6 BRA `(.L_x_2611) ;  /* 0xfffffffc0064e947 */ /* 0x000fea000383ffff */
.L_x_2606:
[----:B------:R-:W-:Y:S01]  /*12840*/  IMAD.IADD R16, R5, 0x1, -R16 ;  /* 0x0000000105107824 */ /* 0x000fe200078e0a10 */
[----:B------:R-:W-:-:S03]  /*12850*/  UMOV UR4, 0xffffffff ;  /* 0xffffffff00047882 */ /* 0x000fc60000000000 */
[----:B------:R-:W-:-:S05]  /*12860*/  IMAD R5, R3, R4, R16 ;  /* 0x0000000403057224 */ /* 0x000fca00078e0210 */
[----:B------:R-:W-:Y:S01]  /*12870*/  ISETP.GT.AND P6, PT, R5, R0, PT ;  /* 0x000000000500720c */ /* 0x000fe20003fc4270 */
[----:B------:R-:W-:-:S12]  /*12880*/  BRA.DIV UR4, `(.L_x_2612) ;  /* 0x0000002604107947 */ /* 0x000fd8000b800000 */
[----:B------:R-:W-:-:S04]  /*12890*/  VOTE.ANY R5, PT, !P6 ;  /* 0x0000000000057806 */ /* 0x000fc800070e0100 */
[----:B------:R-:W3:Y:S02]  /*128a0*/  POPC R6, R5 ;  /* 0x0000000500067309 */ /* 0x000ee40000000000 */
[----:B---3--:R3:W0:Y:S02]  /*128b0*/  SHFL.IDX PT, R17, R2, R6, 0x1f ;  /* 0x00001f0602117589 */ /* 0x00862400000e0000 */
.L_x_2683:
[----:B------:R-:W-:Y:S01]  /*128c0*/  ISETP.NE.AND P0, PT, R5, RZ, PT ;  /* 0x000000ff0500720c */ /* 0x000fe20003f05270 */
[----:B------:R-:W-:-:S12]  /*128d0*/  IMAD.MOV.U32 R5, RZ, RZ, RZ ;  /* 0x000000ffff057224 */ /* 0x000fd800078e00ff */
[----:B------:R-:W-:Y:S05]  /*128e0*/  @!P0 BRA `(.L_x_2613) ;  /* 0x0000000000148947 */ /* 0x000fea0003800000 */
[----:B------:R-:W-:Y:S01]  /*128f0*/  UMOV UR4, 0xffffffff ;  /* 0xffffffff00047882 */ /* 0x000fe20000000000 */
[----:B------:R-:W-:Y:S02]  /*12900*/  VIADD R12, R6, 0xffffffff ;  /* 0xffffffff060c7836 */ /* 0x000fe40000000000 */
[----:B------:R-:W-:Y:S05]  /*12910*/  BRA.DIV UR4, `(.L_x_2614) ;  /* 0x0000002604347947 */ /* 0x000fea000b800000 */
[----:B0-----:R0:W0:Y:S02]  /*12920*/  SHFL.IDX PT, R3, R3, R12, 0x1f ;  /* 0x00001f0c03037589 */ /* 0x00102400000e0000 */
.L_x_2686:
[----:B0-----:R-:W-:-:S07]  /*12930*/  IMAD.MOV.U32 R5, RZ, RZ, R3 ;  /* 0x000000ffff057224 */ /* 0x001fce00078e0003 */
.L_x_2613:
[----:B0--3--:R-:W0:Y:S01]  /*12940*/  LDC.64 R2, c[0x0][0xc90] ;  /* 0x00032400ff027b82 */ /* 0x009e220000000a00 */
[----:B------:R-:W-:-:S05]  /*12950*/  IADD3 R19, R6, R19, RZ ;  /* 0x0000001306137210 */ /* 0x000fca0007ffe0ff */
[----:B0-----:R-:W-:-:S05]  /*12960*/  IMAD.WIDE R2, R19, 0x4, R2 ;  /* 0x0000000413027825 */ /* 0x001fca00078e0202 */
[----:B--2-4-:R-:W2:Y:S01]  /*12970*/  LDG.E R7, desc[UR56][R2.64] ;  /* 0x0000003802077981 */ /* 0x014ea2000c1e1900 */
[----:B------:R-:W-:-:S04]  /*12980*/  IMAD R16, R5, R4, R16 ;  /* 0x0000000405107224 */ /* 0x000fc800078e0210 */
[----:B------:R-:W-:Y:S02]  /*12990*/  IMAD.IADD R0, R0, 0x1, -R16 ;  /* 0x0000000100007824 */ /* 0x000fe400078e0a10 */
[----:B--2---:R-:W-:-:S05]  /*129a0*/  IMAD R6, R17, R7, RZ ;  /* 0x0000000711067224 */ /* 0x004fca00078e02ff */
[----:B-----5:R-:W-:-:S04]  /*129b0*/  IABS R8, R6 ;  /* 0x0000000600087213 */ /* 0x020fc80000000000 */
        /* <DEDUP_REMOVED lines=58> */
.L_x_2607:
[----:B------:R-:W-:Y:S01]  /*12d60*/  UMOV UR4, URZ ;  /* 0x0000003f00047c82 */ /* 0x000fe20008000000 */
[----:B------:R-:W-:Y:S01]  /*12d70*/  UMOV UR5, URZ ;  /* 0x0000003f00057c82 */ /* 0x000fe20008000000 */
[----:B------:R-:W-:Y:S01]  /*12d80*/  ULDC UR6, c[0x0][0xc3c] ;  /* 0x00030f0000067ab9 */ /* 0x000fe20000000800 */
[----:B------:R-:W-:Y:S02]  /*12d90*/  IMAD.MOV.U32 R16, RZ, RZ, R0 ;  /* 0x000000ffff107224 */ /* 0x000fe400078e0000 */
[----:B------:R-:W-:Y:S02]  /*12da0*/  IMAD.U32 R17, RZ, RZ, UR4 ;  /* 0x00000004ff117e24 */ /* 0x000fe4000f8e00ff */
[----:B------:R-:W-:Y:S02]  /*12db0*/  IMAD.U32 R18, RZ, RZ, UR5 ;  /* 0x00000005ff127e24 */ /* 0x000fe4000f8e00ff */
[----:B------:R-:W-:-:S07]  /*12dc0*/  IMAD.U32 R19, RZ, RZ, UR6 ;  /* 0x00000006ff137e24 */ /* 0x000fce000f8e00ff */
.L_x_2615:
        /* <DEDUP_REMOVED lines=12> */
.L_x_2604:
[----:B------:R-:W-:Y:S02]  /*12e90*/  ULDC UR4, c[0x0][0xc3c] ;  /* 0x00030f0000047ab9 */ /* 0x000fe40000000800 */
[----:B---3--:R-:W-:-:S13]  /*12ea0*/  ISETP.GE.AND P0, PT, R19, UR4, PT ;  /* 0x0000000413007c0c */ /* 0x008fda000bf06270 */
[----:B------:R-:W-:Y:S05]  /*12eb0*/  @!P0 BRA `(.L_x_2616) ;  /* 0xffffffa800d48947 */ /* 0x000fea000383ffff */
[----:B------:R-:W-:Y:S05]  /*12ec0*/  BSYNC B8 ;  /* 0x0000000000087941 */ /* 0x000fea0003800000 */
.L_x_2514:
[----:B0-----:R-:W3:Y:S01]  /*12ed0*/  LDL.LU R0, [R1+0x48] ;  /* 0x0000480001007983 */ /* 0x001ee20000300800 */
[----:B------:R-:W-:Y:S01]  /*12ee0*/  BSSY B0, `(.L_x_2617) ;  /* 0x000000b000007945 */ /* 0x000fe20003800000 */
[----:B------:R-:W0:Y:S01]  /*12ef0*/  S2R R5, SR_CgaCtaId ;  /* 0x0000000000057919 */ /* 0x000e220000008800 */
[----:B---3--:R-:W-:-:S05]  /*12f00*/  VIADD R0, R0, 0x1 ;  /* 0x0000000100007836 */ /* 0x008fca0000000000 */
[----:B------:R-:W-:-:S04]  /*12f10*/  LEA.HI R2, R0, R0, RZ, 0x1 ;  /* 0x0000000000027211 */ /* 0x000fc800078f08ff */
[----:B------:R-:W-:-:S05]  /*12f20*/  LOP3.LUT R3, R2, 0xfffffffe, RZ, 0xc0, !PT ;  /* 0xfffffffe02037812 */ /* 0x000fca00078ec0ff */
[----:B------:R-:W-:Y:S01]  /*12f30*/  IMAD.IADD R3, R0, 0x1, -R3 ;  /* 0x0000000100037824 */ /* 0x000fe200078e0a03 */
[----:B------:R-:W-:-:S04]  /*12f40*/  MOV R0, 0x400 ;  /* 0x0000040000007802 */ /* 0x000fc80000000f00 */
[----:B0-----:R-:W-:Y:S02]  /*12f50*/  LEA R0, R5, R0, 0x18 ;  /* 0x0000000005007211 */ /* 0x001fe400078ec0ff */
[----:B------:R-:W-:-:S04]  /*12f60*/  SHF.L.U32 R3, R3, 0x1f, RZ ;  /* 0x0000001f03037819 */ /* 0x000fc800000006ff */
[----:B------:R-:W0:Y:S02]  /*12f70*/  SYNCS.PHASECHK.TRANS64.TRYWAIT P0, [R0+URZ+0x34820], R3 ;  /* 0x03482003000075a7 */ /* 0x000e24000800017f */
[----:B0-----:R-:W-:Y:S05]  /*12f80*/  @!P0 BRA `(.L_x_2618) ;  /* 0x0000001c00c08947 */ /* 0x001fea0003800000 */
.L_x_2687:
[----:B------:R-:W-:Y:S05]  /*12f90*/  BSYNC B0 ;  /* 0x0000000000007941 */ /* 0x000fea0003800000 */
.L_x_2617:
[----:B------:R-:W-:-:S03]  /*12fa0*/  UMOV UR4, 0xffffffff ;  /* 0xffffffff00047882 */ /* 0x000fc60000000000 */
[----:B------:R-:W-:Y:S05]  /*12fb0*/  BRA.DIV UR4, `(.L_x_2619) ;  /* 0x0000001e04c87947 */ /* 0x000fea000b800000 */
[----:B------:R-:W3:Y:S02]  /*12fc0*/  S2R R2, SR_TID.X ;  /* 0x0000000000027919 */ /* 0x000ee40000002100 */
[----:B---3--:R-:W-:-:S04]  /*12fd0*/  SHF.R.U32.HI R2, RZ, 0x5, R2 ;  /* 0x00000005ff027819 */ /* 0x008fc80000011602 */
[----:B------:R-:W-:-:S05]  /*12fe0*/  LOP3.LUT R2, R2, 0x3, RZ, 0xc0, !PT ;  /* 0x0000000302027812 */ /* 0x000fca00078ec0ff */
[----:B------:R3:W0:Y:S02]  /*12ff0*/  SHFL.IDX PT, R14, R2, RZ, 0x1f ;  /* 0x00001fff020e7589 */ /* 0x00062400000e0000 */
.L_x_2690:
[----:B0-----:R-:W-:Y:S01]  /*13000*/  ISETP.NE.AND P0, PT, R14, RZ, PT ;  /* 0x000000ff0e00720c */ /* 0x001fe20003f05270 */
[----:B------:R-:W-:-:S12]  /*13010*/  BSSY B0, `(.L_x_2620) ;  /* 0x0000027000007945 */ /* 0x000fd80003800000 */
[----:B------:R-:W-:Y:S05]  /*13020*/  @P0 BRA `(.L_x_2621) ;  /* 0x0000000000940947 */ /* 0x000fea0003800000 */
[----:B------:R-:W-:-:S03]  /*13030*/  UMOV UR4, 0xffffffff ;  /* 0xffffffff00047882 */ /* 0x000fc60000000000 */
[----:B------:R-:W-:Y:S05]  /*13040*/  BRA.DIV UR4, `(.L_x_2622) ;  /* 0x0000001e04d87947 */ /* 0x000fea000b800000 */
[----:B------:R-:W-:-:S13]  /*13050*/  ELECT P6, URZ, PT ;  /* 0x00000000003f782f */ /* 0x000fda00038c0000 */
.L_x_2693:
[----:B------:R-:W-:Y:S05]  /*13060*/  @!P6 BRA `(.L_x_2621) ;  /* 0x000000000084e947 */ /* 0x000fea0003800000 */
[----:B---3--:R-:W3:Y:S02]  /*13070*/  LDL.LU R2, [R1+0x54] ;  /* 0x0000540001027983 */ /* 0x008ee40000300800 */
[----:B---3--:R-:W-:-:S04]  /*13080*/  LOP3.LUT R2, R2, 0x2, RZ, 0xfc, !PT ;  /* 0x0000000202027812 */ /* 0x008fc800078efcff */
[----:B------:R-:W-:-:S13]  /*13090*/  ISETP.NE.AND P2, PT, R2, 0x3, PT ;  /* 0x000000030200780c */ /* 0x000fda0003f45270 */
[----:B------:R-:W-:Y:S05]  /*130a0*/  @!P2 BRA `(.L_x_2623) ;  /* 0x000000000004a947 */ /* 0x000fea0003800000 */
[----:B------:R-:W-:Y:S01]  /*130b0*/  BPT.TRAP 0x1 ;  /* 0x000000040000795c */ /* 0x000fe20000300000 */
.L_x_2623:
[----:B------:R-:W3:Y:S04]  /*130c0*/  LDL R3, [R1+0x8] ;  /* 0x0000080001037983 */ /* 0x000ee80000100800 */
[----:B--2-4-:R-:W2:Y:S01]  /*130d0*/  LDL.LU R7, [R1+0x14] ;  /* 0x0000140001077983 */ /* 0x014ea20000300800 */
[----:B------:R-:W-:-:S04]  /*130e0*/  VIADD R2, R0, 0x34840 ;  /* 0x0003484000027836 */ /* 0x000fc80000000000 */
[C---:B---3--:R-:W-:Y:S02]  /*130f0*/  IMAD R6, R3.reuse, 0x8, R2 ;  /* 0x0000000803067824 */ /* 0x048fe400078e0202 */
        /* <DEDUP_REMOVED lines=10> */
.L_x_2694:
[----:B------:R-:W2:Y:S02]  /*131a0*/  SYNCS.PHASECHK.TRANS64.TRYWAIT P0, [R7+URZ], R2 ;  /* 0x00000002070075a7 */ /* 0x000ea4000800017f */
[----:B--2---:R-:W-:Y:S05]  /*131b0*/  @!P0 BRA `(.L_x_2625) ;  /* 0x0000001c00b08947 */ /* 0x004fea0003800000 */
.L_x_2695:
[----:B------:R-:W-:Y:S05]  /*131c0*/  @!P2 BRA `(.L_x_2626) ;  /* 0x000000000004a947 */ /* 0x000fea0003800000 */
[----:B------:R-:W-:Y:S01]  /*131d0*/  BPT.TRAP 0x1 ;  /* 0x000000040000795c */ /* 0x000fe20000300000 */
.L_x_2626:
[----:B------:R-:W3:Y:S01]  /*131e0*/  LDL.LU R4, [R1+0x8] ;  /* 0x0000080001047983 */ /* 0x000ee20000300800 */
[----:B------:R-:W-:-:S05]  /*131f0*/  VIADD R0, R0, 0x34860 ;  /* 0x0003486000007836 */ /* 0x000fca0000000000 */
[----:B---3--:R-:W-:-:S04]  /*13200*/  LEA R4, R4, R0, 0x3 ;  /* 0x0000000004047211 */ /* 0x008fc800078e18ff */
[----:B------:R-:W3:Y:S02]  /*13210*/  SYNCS.PHASECHK.TRANS64.TRYWAIT P0, [R4+URZ], R5 ;  /* 0x00000005040075a7 */ /* 0x000ee4000800017f */
[----:B---3--:R-:W-:Y:S05]  /*13220*/  @!P0 BRA `(.L_x_2627) ;  /* 0x0000001c00a88947 */ /* 0x008fea0003800000 */
.L_x_2696:
[----:B------:R-:W-:-:S07]  /*13230*/  IMAD R3, R3, 0x8, R0 ;  /* 0x0000000803037824 */ /* 0x000fce00078e0200 */
.L_x_2628:
[----:B----4-:R4:W0:Y:S02]  /*13240*/  SYNCS.PHASECHK.TRANS64.TRYWAIT P0, [R3+URZ], R2 ;  /* 0x00000002030075a7 */ /* 0x010824000800017f */
[----:B0-----:R-:W-:Y:S05]  /*13250*/  @!P0 NANOSLEEP.SYNCS 0x989680 ;  /* 0x009896800000895d */ /* 0x001fea0003900000 */
[----:B------:R-:W0:Y:S02]  /*13260*/  @!P0 SYNCS.PHASECHK.TRANS64 P0, [R3+URZ], R2 ;  /* 0x00000002030085a7 */ /* 0x000e24000800007f */
[----:B0-----:R-:W-:Y:S05]  /*13270*/  @!P0 BRA `(.L_x_2628) ;  /* 0xfffffffc00f08947 */ /* 0x001fea000383ffff */
.L_x_2621:
[----:B------:R-:W-:Y:S05]  /*13280*/  BSYNC B0 ;  /* 0x0000000000007941 */ /* 0x000fea0003800000 */
.L_x_2620:
[----:B------:R-:W-:Y:S05]  /*13290*/  EXIT ;  /* 0x000000000000794d */ /* 0x000fea0003800000 */
.L_x_2456:
[----:B0-----:R-:W-:-:S04]  /*132a0*/  IMAD.U32 R3, RZ, RZ, UR37 ;  /* 0x00000025ff037e24 */ /* 0x001fc8000f8e00ff */
[----:B------:R0:W1:Y:S03]  /*132b0*/  SYNCS.PHASECHK.TRANS64.TRYWAIT P1, [R3+URZ+0x34800], R0 ;  /* 0x03480000030075a7 */ /* 0x000066000802017f */
[----:B-1----:R-:W-:Y:S05]  /*132c0*/  @!P1 NANOSLEEP.SYNCS 0x989680 ;  /* 0x009896800000995d */ /* 0x002fea0003900000 */
[----:B------:R-:W1:Y:S02]  /*132d0*/  @!P1 SYNCS.PHASECHK.TRANS64 P1, [R3+URZ+0x34800], R0 ;  /* 0x03480000030095a7 */ /* 0x000e64000802007f */
[----:B-1----:R-:W-:Y:S05]  /*132e0*/  @!P1 BRA `(.L_x_2456) ;  /* 0xfffffffc00ec9947 */ /* 0x002fea000383ffff */
[----:B------:R-:W-:Y:S05]  /*132f0*/  BRA `(.L_x_2629) ;  /* 0xfffffee4000c7947 */ /* 0x000fea000383ffff */
.L_x_2460:
[----:B-1----:R1:W2:Y:S02]  /*13300*/  SYNCS.PHASECHK.TRANS64.TRYWAIT P2, [R0+URZ+0x34830], R3 ;  /* 0x03483003000075a7 */ /* 0x0022a4000804017f */
[----:B--2---:R-:W-:Y:S05]  /*13310*/  @!P2 NANOSLEEP.SYNCS 0x989680 ;  /* 0x009896800000a95d */ /* 0x004fea0003900000 */
[----:B------:R-:W2:Y:S02]  /*13320*/  @!P2 SYNCS.PHASECHK.TRANS64 P2, [R0+URZ+0x34830], R3 ;  /* 0x034830030000a5a7 */ /* 0x000ea4000804007f */
[----:B--2---:R-:W-:Y:S05]  /*13330*/  @!P2 BRA `(.L_x_2460) ;  /* 0xfffffffc00f0a947 */ /* 0x004fea000383ffff */
[----:B------:R-:W-:Y:S05]  /*13340*/  BRA `(.L_x_2459) ;  /* 0xfffffee400307947 */ /* 0x000fea000383ffff */
.L_x_2465:
[----:B-1----:R-:W-:-:S04]  /*13350*/  IMAD.U32 R6, RZ, RZ, UR59 ;  /* 0x0000003bff067e24 */ /* 0x002fc8000f8e00ff */
[----:B------:R1:W2:Y:S03]  /*13360*/  SYNCS.PHASECHK.TRANS64.TRYWAIT P3, [R6+URZ+0x34830], R5 ;  /* 0x03483005060075a7 */ /* 0x0002a6000806017f */
[----:B--2---:R-:W-:Y:S05]  /*13370*/  @!P3 NANOSLEEP.SYNCS 0x989680 ;  /* 0x009896800000b95d */ /* 0x004fea0003900000 */
[----:B------:R-:W2:Y:S02]  /*13380*/  @!P3 SYNCS.PHASECHK.TRANS64 P3, [R6+URZ+0x34830], R5 ;  /* 0x034830050600b5a7 */ /* 0x000ea4000806007f */
[----:B--2---:R-:W-:Y:S05]  /*13390*/  @!P3 BRA `(.L_x_2465) ;  /* 0xfffffffc00ecb947 */ /* 0x004fea000383ffff */
[----:B------:R-:W-:Y:S05]  /*133a0*/  BRA `(.L_x_2464) ;  /* 0xffffff1000a07947 */ /* 0x000fea000383ffff */
.L_x_2469:
[----:B01----:R-:W-:-:S04]  /*133b0*/  IMAD.U32 R5, RZ, RZ, UR7 ;  /* 0x00000007ff057e24 */ /* 0x003fc8000f8e00ff */
[----:B------:R0:W1:Y:S03]  /*133c0*/  SYNCS.PHASECHK.TRANS64.TRYWAIT P3, [R5+URZ+0x34850], R0 ;  /* 0x03485000050075a7 */ /* 0x000066000806017f */
[----:B-1----:R-:W-:Y:S05]  /*133d0*/  @!P3 NANOSLEEP.SYNCS 0x989680 ;  /* 0x009896800000b95d */ /* 0x002fea0003900000 */
[----:B------:R-:W1:Y:S02]  /*133e0*/  @!P3 SYNCS.PHASECHK.TRANS64 P3, [R5+URZ+0x34850], R0 ;  /* 0x034850000500b5a7 */ /* 0x000e64000806007f */
[----:B-1----:R-:W-:Y:S05]  /*133f0*/  @!P3 BRA `(.L_x_2469) ;  /* 0xfffffffc00ecb947 */ /* 0x002fea000383ffff */
[----:B------:R-:W-:Y:S05]  /*13400*/  BRA `(.L_x_2468) ;  /* 0xffffff1800a47947 */ /* 0x000fea000383ffff */
.L_x_2475:
[----:B-1----:R-:W-:-:S04]  /*13410*/  IMAD.U32 R6, RZ, RZ, UR6 ;  /* 0x00000006ff067e24 */ /* 0x002fc8000f8e00ff */
[----:B------:R1:W2:Y:S03]  /*13420*/  SYNCS.PHASECHK.TRANS64.TRYWAIT P2, [R6+URZ+0x34830], R5 ;  /* 0x03483005060075a7 */ /* 0x0002a6000804017f */
[----:B--2---:R-:W-:Y:S05]  /*13430*/  @!P2 NANOSLEEP.SYNCS 0x989680 ;  /* 0x009896800000a95d */ /* 0x004fea0003900000 */
[----:B------:R-:W2:Y:S02]  /*13440*/  @!P2 SYNCS.PHASECHK.TRANS64 P2, [R6+URZ+0x34830], R5 ;  /* 0x034830050600a5a7 */ /* 0x000ea4000804007f */
[----:B--2---:R-:W-:Y:S05]  /*13450*/  @!P2 BRA `(.L_x_2475) ;  /* 0xfffffffc00eca947 */ /* 0x004fea000383ffff */
[----:B------:R-:W-:Y:S05]  /*13460*/  BRA `(.L_x_2474) ;  /* 0xffffff4000e87947 */ /* 0x000fea000383ffff */
.L_x_2479:
[----:B01----:R-:W-:-:S04]  /*13470*/  IMAD.U32 R5, RZ, RZ, UR7 ;  /* 0x00000007ff057e24 */ /* 0x003fc8000f8e00ff */
[----:B------:R0:W1:Y:S03]  /*13480*/  SYNCS.PHASECHK.TRANS64.TRYWAIT P2, [R5+URZ+0x34850], R0 ;  /* 0x03485000050075a7 */ /* 0x000066000804017f */
[----:B-1----:R-:W-:Y:S05]  /*13490*/  @!P2 NANOSLEEP.SYNCS 0x989680 ;  /* 0x009896800000a95d */ /* 0x002fea0003900000 */
[----:B------:R-:W1:Y:S02]  /*134a0*/  @!P2 SYNCS.PHASECHK.TRANS64 P2, [R5+URZ+0x34850], R0 ;  /* 0x034850000500a5a7 */ /* 0x000e64000804007f */
[----:B-1----:R-:W-:Y:S05]  /*134b0*/  @!P2 BRA `(.L_x_2479) ;  /* 0xfffffffc00eca947 */ /* 0x002fea000383ffff */
[----:B------:R-:W-:Y:S05]  /*134c0*/  BRA `(.L_x_2478) ;  /* 0xffffff4800ec7947 */ /* 0x000fea000383ffff */
.L_x_2484:
[----:B-1----:R-:W-:-:S04]  /*134d0*/  IMAD.U32 R7, RZ, RZ, UR5 ;  /* 0x00000005ff077e24 */ /* 0x002fc8000f8e00ff */
[----:B------:R1:W2:Y:S03]  /*134e0*/  SYNCS.PHASECHK.TRANS64.TRYWAIT P0, [R7+URZ+0x34850], R0 ;  /* 0x03485000070075a7 */ /* 0x0002a6000800017f */
[----:B--2---:R-:W-:Y:S05]  /*134f0*/  @!P0 NANOSLEEP.SYNCS 0x989680 ;  /* 0x009896800000895d */ /* 0x004fea0003900000 */
[----:B------:R-:W2:Y:S02]  /*13500*/  @!P0 SYNCS.PHASECHK.TRANS64 P0, [R7+URZ+0x34850], R0 ;  /* 0x03485000070085a7 */ /* 0x000ea4000800007f */
[----:B--2---:R-:W-:Y:S05]  /*13510*/  @!P0 BRA `(.L_x_2484) ;  /* 0xfffffffc00ec8947 */ /* 0x004fea000383ffff */
[----:B------:R-:W-:Y:S05]  /*13520*/  BRA `(.L_x_2483) ;  /* 0xffffff6c00bc7947 */ /* 0x000fea000383ffff */
.L_x_2526:
        /* <DEDUP_REMOVED lines=11> */
.L_x_2631:
[----:B------:R-:W-:Y:S05]  /*135e0*/  BSYNC B0 ;  /* 0x0000000000007941 */ /* 0x000fea0003800000 */
.L_x_2630:
[----:B------:R-:W-:Y:S05]  /*135f0*/  BRA `(.L_x_2632) ;  /* 0xffffffb000187947 */ /* 0x000fea000383ffff */
.L_x_2528:
[----:B------:R-:W-:Y:S01]  /*13600*/  BSSY B0, `(.L_x_2633) ;  /* 0x0000006000007945 */ /* 0x000fe20003800000 */
[----:B------:R-:W-:-:S07]  /*13610*/  IMAD.MOV.U32 R15, RZ, RZ, -0x1 ;  /* 0xffffffffff0f7424 */ /* 0x000fce00078e00ff */
[----:B0123--:R-:W-:Y:S05]  /*13620*/  WARPSYNC.COLLECTIVE R15, `(.L_x_2634) ;  /* 0x000000000f0c7348 */ /* 0x00ffea0003c00000 */
[----:B------:R-:W-:Y:S02]  /*13630*/  ELECT P6, UR62, PT ;  /* 0x00000000003e782f */ /* 0x000fe400038c0000 */
[----:B------:R-:W-:Y:S01]  /*13640*/  MOV R14, UR62 ;  /* 0x0000003e000e7c02 */ /* 0x000fe20008000f00 */
[----:B0123--:R-:W-:Y:S10]  /*13650*/  ENDCOLLECTIVE ;  /* 0x000000000000791b */ /* 0x00fff40003800000 */
.L_x_2634:
[----:B------:R-:W-:Y:S05]  /*13660*/  BSYNC B0 ;  /* 0x0000000000007941 */ /* 0x000fea0003800000 */
.L_x_2633:
[----:B------:R-:W-:Y:S05]  /*13670*/  BRA `(.L_x_2635) ;  /* 0xffffffb000207947 */ /* 0x000fea000383ffff */
.L_x_2530:
[----:B---3--:R3:W4:Y:S02]  /*13680*/  SYNCS.PHASECHK.TRANS64.TRYWAIT P0, [R0+URZ+0x34840], R2 ;  /* 0x03484002000075a7 */ /* 0x008724000800017f */
[----:B----4-:R-:W-:Y:S05]  /*13690*/  @!P0 NANOSLEEP.SYNCS 0x989680 ;  /* 0x009896800000895d */ /* 0x010fea0003900000 */
[----:B------:R-:W4:Y:S02]  /*136a0*/  @!P0 SYNCS.PHASECHK.TRANS64 P0, [R0+URZ+0x34840], R2 ;  /* 0x03484002000085a7 */ /* 0x000f24000800007f */
[----:B----4-:R-:W-:Y:S05]  /*136b0*/  @!P0 BRA `(.L_x_2530) ;  /* 0xfffffffc00f08947 */ /* 0x010fea000383ffff */
[----:B------:R-:W-:Y:S05]  /*136c0*/  BRA `(.L_x_2636) ;  /* 0xffffffb0008c7947 */ /* 0x000fea000383ffff */
.L_x_2534:
[----:B------:R-:W2:Y:S01]  /*136d0*/  LDL.LU R11, [R1+0x34] ;  /* 0x00003400010b7983 */ /* 0x000ea20000300800 */
[----:B------:R-:W-:Y:S01]  /*136e0*/  IMAD.MOV.U32 R13, RZ, RZ, R0 ;  /* 0x000000ffff0d7224 */ /* 0x000fe200078e0000 */
[----:B------:R-:W-:Y:S01]  /*136f0*/  LOP3.LUT R8, R8, 0x7f, RZ, 0xc0, !PT ;  /* 0x0000007f08087812 */ /* 0x000fe200078ec0ff */
[----:B------:R-:W-:Y:S02]  /*13700*/  IMAD.MOV.U32 R12, RZ, RZ, RZ ;  /* 0x000000ffff0c7224 */ /* 0x000fe400078e00ff */
[----:B------:R-:W-:Y:S01]  /*13710*/  IMAD.MOV.U32 R15, RZ, RZ, -0x1 ;  /* 0xffffffffff0f7424 */ /* 0x000fe200078e00ff */
[----:B------:R-:W-:-:S05]  /*13720*/  SHF.R.U32.HI R6, RZ, 0x3, R8 ;  /* 0x00000003ff067819 */ /* 0x000fca0000011608 */
[----:B------:R-:W-:Y:S02]  /*13730*/  IMAD R17, R17, 0x80, R6 ;  /* 0x0000008011117824 */ /* 0x000fe400078e0206 */
[----:B--2---:R-:W-:Y:S02]  /*13740*/  IMAD R2, R11, R7, RZ ;  /* 0x000000070b027224 */ /* 0x004fe400078e02ff */
[----:B------:R-:W-:-:S03]  /*13750*/  IMAD.MOV.U32 R11, RZ, RZ, 0x181f ;  /* 0x0000181fff0b7424 */ /* 0x000fc600078e00ff */
[----:B------:R-:W-:-:S13]  /*13760*/  ISETP.GE.AND P3, PT, R17, R2, PT ;  /* 0x000000021100720c */ /* 0x000fda0003f66270 */
[----:B-----5:R-:W-:Y:S05]  /*13770*/  WARPSYNC.COLLECTIVE R15, `(.L_x_2637) ;  /* 0x000000000f087348 */ /* 0x020fea0003c00000 */
[----:B------:R0:W1:Y:S02]  /*13780*/  SHFL.IDX P6, R14, R13, R12, R11 ;  /* 0x0000000c0d0e7389 */ /* 0x00006400000c000b */
[----:B01---5:R-:W-:Y:S01]  /*13790*/  ENDCOLLECTIVE ;  /* 0x000000000000791b */ /* 0x023fe20003800000 */
.L_x_2637:
[----:B------:R-:W-:Y:S01]  /*137a0*/  IMAD.MOV.U32 R13, RZ, RZ, R3 ;  /* 0x000000ffff0d7224 */ /* 0x000fe200078e0003 */
[----:B------:R-:W-:-:S07]  /*137b0*/  MOV R4, R14 ;  /* 0x0000000e00047202 */ /* 0x000fce0000000f00 */
[----:B------:R-:W-:Y:S05]  /*137c0*/  WARPSYNC.COLLECTIVE R15, `(.L_x_2638) ;  /* 0x000000000f087348 */ /* 0x000fea0003c00000 */
[----:B------:R0:W1:Y:S02]  /*137d0*/  SHFL.IDX P6, R14, R13, R12, R11 ;  /* 0x0000000c0d0e7389 */ /* 0x00006400000c000b */
[----:B01----:R-:W-:Y:S01]  /*137e0*/  ENDCOLLECTIVE ;  /* 0x000000000000791b */ /* 0x003fe20003800000 */
.L_x_2638:
[----:B------:R-:W-:Y:S02]  /*137f0*/  IMAD.MOV.U32 R13, RZ, RZ, R0 ;  /* 0x000000ffff0d7224 */ /* 0x000fe400078e0000 */
[----:B------:R-:W-:Y:S02]  /*13800*/  IMAD.MOV.U32 R12, RZ, RZ, 0x1 ;  /* 0x00000001ff0c7424 */ /* 0x000fe400078e00ff */
[----:B------:R-:W-:-:S07]  /*13810*/  IMAD.MOV.U32 R5, RZ, RZ, R14 ;  /* 0x000000ffff057224 */ /* 0x000fce00078e000e */
[----:B------:R-:W-:Y:S05]  /*13820*/  WARPSYNC.COLLECTIVE R15, `(.L_x_2639) ;  /* 0x000000000f087348 */ /* 0x000fea0003c00000 */
[----:B------:R0:W1:Y:S02]  /*13830*/  SHFL.IDX P6, R14, R13, R12, R11 ;  /* 0x0000000c0d0e7389 */ /* 0x00006400000c000b */
[----:B01----:R-:W-:Y:S01]  /*13840*/  ENDCOLLECTIVE ;  /* 0x000000000000791b */ /* 0x003fe20003800000 */
.L_x_2639:
        /* <DEDUP_REMOVED lines=10> */
.L_x_2640:
[----:B------:R-:W-:Y:S01]  /*138f0*/  @!PT LDS RZ, [RZ] ;  /* 0x00000000fffff984 */ /* 0x000fe20000000800 */
[----:B------:R-:W-:Y:S01]  /*13900*/  @!PT LDS RZ, [RZ] ;  /* 0x00000000fffff984 */ /* 0x000fe20000000800 */
[----:B------:R-:W-:Y:S01]  /*13910*/  @!PT LDS RZ, [RZ] ;  /* 0x00000000fffff984 */ /* 0x000fe20000000800 */
[----:B------:R-:W-:Y:S04]  /*13920*/  @!P3 LDGSTS.E.BYPASS.LTC128B.128 [R9+0x10400], desc[UR56][R4.64], !P2 ;  /* 0x104000000409bfae */ /* 0x000fe8000d101d78 */
[----:B------:R-:W-:Y:S04]  /*13930*/  @!P3 LDGSTS.E.BYPASS.LTC128B.128 [R9+0x14400], desc[UR56][R4.64+0x80], !P1 ;  /* 0x144000800409bfae */ /* 0x000fe8000c901d78 */
[----:B------:R0:W-:Y:S01]  /*13940*/  @!P3 LDGSTS.E.BYPASS.LTC128B.128 [R9+0x18400], desc[UR56][R4.64+0x100], !P0 ;  /* 0x184001000409bfae */ /* 0x0001e2000c101d78 */
[----:B------:R-:W-:Y:S02]  /*13950*/  IMAD.MOV.U32 R13, RZ, RZ, R0 ;  /* 0x000000ffff0d7224 */ /* 0x000fe400078e0000 */
[----:B------:R-:W-:-:S02]  /*13960*/  IMAD.MOV.U32 R12, RZ, RZ, 0x2 ;  /* 0x00000002ff0c7424 */ /* 0x000fc400078e00ff */
[----:B0-----:R-:W-:Y:S02]  /*13970*/  VIADD R4, R17, 0x10 ;  /* 0x0000001011047836 */ /* 0x001fe40000000000 */
[----:B------:R-:W-:-:S07]  /*13980*/  IMAD.MOV.U32 R6, RZ, RZ, R14 ;  /* 0x000000ffff067224 */ /* 0x000fce00078e000e */
[----:B------:R-:W-:Y:S05]  /*13990*/  WARPSYNC.COLLECTIVE R15, `(.L_x_2641) ;  /* 0x000000000f087348 */ /* 0x000fea0003c00000 */
[----:B------:R0:W1:Y:S02]  /*139a0*/  SHFL.IDX P6, R14, R13, R12, R11 ;  /* 0x0000000c0d0e7389 */ /* 0x00006400000c000b */
[----:B01----:R-:W-:Y:S01]  /*139b0*/  ENDCOLLECTIVE ;  /* 0x000000000000791b */ /* 0x003fe20003800000 */
.L_x_2641:
[----:B------:R-:W-:-:S13]  /*139c0*/  ISETP.GE.AND P3, PT, R4, R2, PT ;  /* 0x000000020400720c */ /* 0x000fda0003f66270 */
[----:B------:R-:W-:Y:S01]  /*139d0*/  @!P3 LEA R7, P5, R10, R6, 0x1 ;  /* 0x000000060a07b211 */ /* 0x000fe200078a08ff */
[----:B------:R-:W-:-:S04]  /*139e0*/  IMAD.MOV.U32 R13, RZ, RZ, R3 ;  /* 0x000000ffff0d7224 */ /* 0x000fc800078e0003 */
[----:B------:R-:W-:Y:S02]  /*139f0*/  @!P3 IMAD.X R6, RZ, RZ, R8, P5 ;  /* 0x000000ffff06b224 */ /* 0x000fe400028e0608 */
[----:B------:R-:W-:Y:S02]  /*13a00*/  @!P3 IMAD.MOV.U32 R4, RZ, RZ, R7 ;  /* 0x000000ffff04b224 */ /* 0x000fe400078e0007 */
[----:B------:R-:W-:Y:S01]  /*13a10*/  @!P3 IMAD.MOV.U32 R5, RZ, RZ, R6 ;  /* 0x000000ffff05b224 */ /* 0x000fe200078e0006 */
[----:B------:R-:W-:-:S07]  /*13a20*/  MOV R6, R14 ;  /* 0x0000000e00067202 */ /* 0x000fce0000000f00 */
[----:B------:R-:W-:Y:S05]  /*13a30*/  WARPSYNC.COLLECTIVE R15, `(.L_x_2642) ;  /* 0x000000000f087348 */ /* 0x000fea0003c00000 */
[----:B------:R0:W1:Y:S02]  /*13a40*/  SHFL.IDX P6, R14, R13, R12, R11 ;  /* 0x0000000c0d0e7389 */ /* 0x00006400000c000b */
[----:B01----:R-:W-:Y:S01]  /*13a50*/  ENDCOLLECTIVE ;  /* 0x000000000000791b */ /* 0x003fe20003800000 */
.L_x_2642:
        /* <DEDUP_REMOVED lines=13> */
.L_x_2643:
[----:B------:R-:W-:-:S13]  /*13b30*/  ISETP.GE.AND P3, PT, R4, R2, PT ;  /* 0x000000020400720c */ /* 0x000fda0003f66270 */
[----:B------:R-:W-:Y:S01]  /*13b40*/  @!P3 LEA R7, P4, R10, R7, 0x1 ;  /* 0x000000070a07b211 */ /* 0x000fe200078808ff */
[----:B------:R-:W-:-:S04]  /*13b50*/  IMAD.MOV.U32 R13, RZ, RZ, R3 ;  /* 0x000000ffff0d7224 */ /* 0x000fc800078e0003 */
[----:B------:R-:W-:-:S04]  /*13b60*/  @!P3 IMAD.X R4, RZ, RZ, R6, P4 ;  /* 0x000000ffff04b224 */ /* 0x000fc800020e0606 */
[----:B------:R-:W-:Y:S02]  /*13b70*/  @!P3 IMAD.MOV.U32 R5, RZ, RZ, R4 ;  /* 0x000000ffff05b224 */ /* 0x000fe400078e0004 */
[----:B------:R-:W-:Y:S02]  /*13b80*/  @!P3 IMAD.MOV.U32 R4, RZ, RZ, R7 ;  /* 0x000000ffff04b224 */ /* 0x000fe400078e0007 */
[----:B------:R-:W-:-:S03]  /*13b90*/  VIADD R7, R17, 0x60 ;  /* 0x0000006011077836 */ /* 0x000fc60000000000 */
[----:B------:R-:W-:Y:S01]  /*13ba0*/  @!PT LDS RZ, [RZ] ;  /* 0x00000000fffff984 */ /* 0x000fe20000000800 */
[----:B------:R-:W-:Y:S01]  /*13bb0*/  @!PT LDS RZ, [RZ] ;  /* 0x00000000fffff984 */ /* 0x000fe20000000800 */
[----:B------:R-:W-:Y:S01]  /*13bc0*/  @!PT LDS RZ, [RZ] ;  /* 0x00000000fffff984 */ /* 0x000fe20000000800 */
[----:B------:R-:W-:Y:S04]  /*13bd0*/  @!P3 LDGSTS.E.BYPASS.LTC128B.128 [R9+0x11400], desc[UR56][R4.64], !P2 ;  /* 0x114000000409bfae */ /* 0x000fe8000d101d78 */
[----:B------:R-:W-:Y:S04]  /*13be0*/  @!P3 LDGSTS.E.BYPASS.LTC128B.128 [R9+0x15400], desc[UR56][R4.64+0x80], !P1 ;  /* 0x154000800409bfae */ /* 0x000fe8000c901d78 */
[----:B------:R0:W-:Y:S02]  /*13bf0*/  @!P3 LDGSTS.E.BYPASS.LTC128B.128 [R9+0x19400], desc[UR56][R4.64+0x100], !P0 ;  /* 0x194001000409bfae */ /* 0x0001e4000c101d78 */
[----:B0-----:R-:W-:-:S05]  /*13c00*/  VIADD R4, R17, 0x30 ;  /* 0x0000003011047836 */ /* 0x001fca0000000000 */
[----:B------:R-:W-:Y:S01]  /*13c10*/  ISETP.GE.AND P3, PT, R4, R2, PT ;  /* 0x000000020400720c */ /* 0x000fe20003f66270 */
[----:B------:R-:W-:-:S12]  /*13c20*/  IMAD.MOV.U32 R4, RZ, RZ, R14 ;  /* 0x000000ffff047224 */ /* 0x000fd800078e000e */
[----:B------:R-:W-:Y:S05]  /*13c30*/  WARPSYNC.COLLECTIVE R15, `(.L_x_2644) ;  /* 0x000000000f087348 */ /* 0x000fea0003c00000 */
[----:B------:R0:W1:Y:S02]  /*13c40*/  SHFL.IDX P6, R14, R13, R12, R11 ;  /* 0x0000000c0d0e7389 */ /* 0x00006400000c000b */
[----:B01----:R-:W-:Y:S01]  /*13c50*/  ENDCOLLECTIVE ;  /* 0x000000000000791b */ /* 0x003fe20003800000 */
.L_x_2644:
[----:B------:R-:W-:Y:S02]  /*13c60*/  IMAD.MOV.U32 R13, RZ, RZ, R0 ;  /* 0x000000ffff0d7224 */ /* 0x000fe400078e0000 */
[----:B------:R-:W-:Y:S02]  /*13c70*/  IMAD.MOV.U32 R12, RZ, RZ, 0x4 ;  /* 0x00000004ff0c7424 */ /* 0x000fe400078e00ff */
[----:B------:R-:W-:-:S07]  /*13c80*/  IMAD.MOV.U32 R5, RZ, RZ, R14 ;  /* 0x000000ffff057224 */ /* 0x000fce00078e000e */
[----:B------:R-:W-:Y:S05]  /*13c90*/  WARPSYNC.COLLECTIVE R15, `(.L_x_2645) ;  /* 0x000000000f087348 */ /* 0x000fea0003c00000 */
[----:B------:R0:W1:Y:S02]  /*13ca0*/  SHFL.IDX P6, R14, R13, R12, R11 ;  /* 0x0000000c0d0e7389 */ /* 0x00006400000c000b */
[----:B01----:R-:W-:Y:S01]  /*13cb0*/  ENDCOLLECTIVE ;  /* 0x000000000000791b */ /* 0x003fe20003800000 */
.L_x_2645:
[----:B------:R-:W-:-:S05]  /*13cc0*/  @!P3 LEA R5, P4, R10, R5, 0x1 ;  /* 0x000000050a05b211 */ /* 0x000fca00078808ff */
[----:B------:R-:W-:-:S05]  /*13cd0*/  @!P3 IMAD.X R4, RZ, RZ, R4, P4 ;  /* 0x000000ffff04b224 */ /* 0x000fca00020e0604 */
[-C--:B------:R-:W-:Y:S02]  /*13ce0*/  @!P3 LOP3.LUT R5, R5, R4.reuse, RZ, 0x3c, !PT ;  /* 0x000000040505b212 */ /* 0x080fe400078e3cff */
[----:B------:R-:W-:Y:S02]  /*13cf0*/  MOV R13, R3 ;  /* 0x00000003000d7202 */ /* 0x000fe40000000f00 */
[----:B------:R-:W-:-:S04]  /*13d00*/  @!P3 LOP3.LUT R4, R5, R4, RZ, 0x3c, !PT ;  /* 0x000000040504b212 */ /* 0x000fc800078e3cff */
[----:B------:R-:W-:-:S05]  /*13d10*/  @!P3 LOP3.LUT R5, R5, R4, RZ, 0x3c, !PT ;  /* 0x000000040505b212 */ /* 0x000fca00078e3cff */
        /* <DEDUP_REMOVED lines=12> */
.L_x_2646:
[----:B------:R-:W-:Y:S02]  /*13de0*/  IMAD.MOV.U32 R13, RZ, RZ, R0 ;  /* 0x000000ffff0d7224 */ /* 0x000fe400078e0000 */
[----:B------:R-:W-:Y:S02]  /*13df0*/  IMAD.MOV.U32 R12, RZ, RZ, 0x5 ;  /* 0x00000005ff0c7424 */ /* 0x000fe400078e00ff */
[----:B------:R-:W-:-:S07]  /*13e00*/  IMAD.MOV.U32 R5, RZ, RZ, R14 ;  /* 0x000000ffff057224 */ /* 0x000fce00078e000e */
[----:B------:R-:W-:Y:S05]  /*13e10*/  WARPSYNC.COLLECTIVE R15, `(.L_x_2647) ;  /* 0x000000000f087348 */ /* 0x000fea0003c00000 */
[----:B------:R0:W1:Y:S02]  /*13e20*/  SHFL.IDX P6, R14, R13, R12, R11 ;  /* 0x0000000c0d0e7389 */ /* 0x00006400000c000b */
[----:B01----:R-:W-:Y:S01]  /*13e30*/  ENDCOLLECTIVE ;  /* 0x000000000000791b */ /* 0x003fe20003800000 */
.L_x_2647:
        /* <DEDUP_REMOVED lines=18> */
.L_x_2648:
[----:B------:R-:W-:Y:S02]  /*13f60*/  IMAD.MOV.U32 R13, RZ, RZ, R0 ;  /* 0x000000ffff0d7224 */ /* 0x000fe400078e0000 */
[----:B------:R-:W-:Y:S02]  /*13f70*/  IMAD.MOV.U32 R12, RZ, RZ, 0x6 ;  /* 0x00000006ff0c7424 */ /* 0x000fe400078e00ff */
[----:B------:R-:W-:-:S07]  /*13f80*/  IMAD.MOV.U32 R5, RZ, RZ, R14 ;  /* 0x000000ffff057224 */ /* 0x000fce00078e000e */
[----:B------:R-:W-:Y:S05]  /*13f90*/  WARPSYNC.COLLECTIVE R15, `(.L_x_2649) ;  /* 0x000000000f087348 */ /* 0x000fea0003c00000 */
[----:B------:R0:W1:Y:S02]  /*13fa0*/  SHFL.IDX P6, R14, R13, R12, R11 ;  /* 0x0000000c0d0e7389 */ /* 0x00006400000c000b */
[----:B01----:R-:W-:Y:S01]  /*13fb0*/  ENDCOLLECTIVE ;  /* 0x000000000000791b */ /* 0x003fe20003800000 */
.L_x_2649:
[----:B------:R-:W-:-:S05]  /*13fc0*/  @!P3 LEA R5, P4, R10, R5, 0x1 ;  /* 0x000000050a05b211 */ /* 0x000fca00078808ff */
[----:B------:R-:W-:Y:S01]  /*13fd0*/  @!P3 IMAD.X R4, RZ, RZ, R4, P4 ;  /* 0x000000ffff04b224 */ /* 0x000fe200020e0604 */
[----:B------:R-:W-:-:S04]  /*13fe0*/  ISETP.GE.AND P4, PT, R7, R2, PT ;  /* 0x000000020700720c */ /* 0x000fc80003f86270 */
        /* <DEDUP_REMOVED lines=10> */
[----:B0-----:R-:W-:-:S07]  /*14090*/  IMAD.MOV.U32 R4, RZ, RZ, R14 ;  /* 0x000000ffff047224 */ /* 0x001fce00078e000e */
[----:B------:R-:W-:Y:S05]  /*140a0*/  WARPSYNC.COLLECTIVE R15, `(.L_x_2650) ;  /* 0x000000000f087348 */ /* 0x000fea0003c00000 */
[----:B------:R0:W1:Y:S02]  /*140b0*/  SHFL.IDX P6, R14, R13, R12, R11 ;  /* 0x0000000c0d0e7389 */ /* 0x00006400000c000b */
[----:B01----:R-:W-:Y:S01]  /*140c0*/  ENDCOLLECTIVE ;  /* 0x000000000000791b */ /* 0x003fe20003800000 */
.L_x_2650:
[----:B------:R-:W-:Y:S01]  /*140d0*/  MOV R13, R0 ;  /* 0x00000000000d7202 */ /* 0x000fe20000000f00 */
[----:B------:R-:W-:Y:S02]  /*140e0*/  IMAD.MOV.U32 R12, RZ, RZ, 0x7 ;  /* 0x00000007ff0c7424 */ /* 0x000fe400078e00ff */
[----:B------:R-:W-:-:S07]  /*140f0*/  IMAD.MOV.U32 R5, RZ, RZ, R14 ;  /* 0x000000ffff057224 */ /* 0x000fce00078e000e */
[----:B------:R-:W-:Y:S05]  /*14100*/  WARPSYNC.COLLECTIVE R15, `(.L_x_2651) ;  /* 0x000000000f087348 */ /* 0x000fea0003c00000 */
[----:B------:R0:W1:Y:S02]  /*14110*/  SHFL.IDX P6, R14, R13, R12, R11 ;  /* 0x0000000c0d0e7389 */ /* 0x00006400000c000b */
[----:B01----:R-:W-:Y:S01]  /*14120*/  ENDCOLLECTIVE ;  /* 0x000000000000791b */ /* 0x003fe20003800000 */
.L_x_2651:
        /* <DEDUP_REMOVED lines=10> */
.L_x_2652:
        /* <DEDUP_REMOVED lines=8> */
.L_x_2539:
[----:B0-----:R-:W2:Y:S02]  /*14250*/  LDL R2, [R1+0x4] ;  /* 0x0000040001027983 */ /* 0x001ea40000100800 */
[----:B--2---:R0:W1:Y:S02]  /*14260*/  SYNCS.PHASECHK.TRANS64.TRYWAIT P0, [R2+URZ+0x34820], R0 ;  /* 0x03482000020075a7 */ /* 0x004064000800017f */
[----:B-1----:R-:W-:Y:S05]  /*14270*/  @!P0 NANOSLEEP.SYNCS 0x989680 ;  /* 0x009896800000895d */ /* 0x002fea0003900000 */
[----:B------:R-:W1:Y:S02]  /*14280*/  @!P0 SYNCS.PHASECHK.TRANS64 P0, [R2+URZ+0x34820], R0 ;  /* 0x03482000020085a7 */ /* 0x000e64000800007f */
[----:B-1----:R-:W-:Y:S05]  /*14290*/  @!P0 BRA `(.L_x_2539) ;  /* 0xfffffffc00ec8947 */ /* 0x002fea000383ffff */
[----:B------:R-:W-:Y:S05]  /*142a0*/  BRA `(.L_x_2654) ;  /* 0xffffffb400ec7947 */ /* 0x000fea000383ffff */
.L_x_2548:
[----:B-1----:R1:W2:Y:S02]  /*142b0*/  SYNCS.PHASECHK.TRANS64.TRYWAIT P0, [R2+URZ+0x34840], R0 ;  /* 0x03484000020075a7 */ /* 0x0022a4000800017f */
[----:B--2---:R-:W-:Y:S05]  /*142c0*/  @!P0 NANOSLEEP.SYNCS 0x989680 ;  /* 0x009896800000895d */ /* 0x004fea0003900000 */
[----:B------:R-:W2:Y:S02]  /*142d0*/  @!P0 SYNCS.PHASECHK.TRANS64 P0, [R2+URZ+0x34840], R0 ;  /* 0x03484000020085a7 */ /* 0x000ea4000800007f */
[----:B--2---:R-:W-:Y:S05]  /*142e0*/  @!P0 BRA `(.L_x_2548) ;  /* 0xfffffffc00f08947 */ /* 0x004fea000383ffff */
[----:B------:R-:W-:Y:S05]  /*142f0*/  BRA `(.L_x_2655) ;  /* 0xffffffb800b07947 */ /* 0x000fea000383ffff */
.L_x_2555:
[----:B0-----:R0:W1:Y:S02]  /*14300*/  SYNCS.PHASECHK.TRANS64.TRYWAIT P0, [R2+URZ+0x60], R0 ;  /* 0x00006000020075a7 */ /* 0x001064000800017f */
[----:B-1----:R-:W-:Y:S05]  /*14310*/  @!P0 NANOSLEEP.SYNCS 0x989680 ;  /* 0x009896800000895d */ /* 0x002fea0003900000 */
[----:B------:R-:W1:Y:S02]  /*14320*/  @!P0 SYNCS.PHASECHK.TRANS64 P0, [R2+URZ+0x60], R0 ;  /* 0x00006000020085a7 */ /* 0x000e64000800007f */
[----:B-1----:R-:W-:Y:S05]  /*14330*/  @!P0 BRA `(.L_x_2555) ;  /* 0xfffffffc00f08947 */ /* 0x002fea000383ffff */
[----:B------:R-:W-:Y:S05]  /*14340*/  BRA `(.L_x_2656) ;  /* 0xffffffbc00c87947 */ /* 0x000fea000383ffff */
.L_x_2564:
[----:B---3--:R3:W4:Y:S02]  /*14350*/  SYNCS.PHASECHK.TRANS64.TRYWAIT P0, [R3+URZ+0x34840], R2 ;  /* 0x03484002030075a7 */ /* 0x008724000800017f */
[----:B----4-:R-:W-:Y:S05]  /*14360*/  @!P0 NANOSLEEP.SYNCS 0x989680 ;  /* 0x009896800000895d */ /* 0x010fea0003900000 */
[----:B------:R-:W4:Y:S02]  /*14370*/  @!P0 SYNCS.PHASECHK.TRANS64 P0, [R3+URZ+0x34840], R2 ;  /* 0x03484002030085a7 */ /* 0x000f24000800007f */
[----:B----4-:R-:W-:Y:S05]  /*14380*/  @!P0 BRA `(.L_x_2564) ;  /* 0xfffffffc00f08947 */ /* 0x010fea000383ffff */
[----:B------:R-:W-:Y:S05]  /*14390*/  BRA `(.L_x_2657) ;  /* 0xffffffc400687947 */ /* 0x000fea000383ffff */
.L_x_2571:
[----:B--2---:R2:W3:Y:S02]  /*143a0*/  SYNCS.PHASECHK.TRANS64.TRYWAIT P0, [R2+URZ+0x60], R3 ;  /* 0x00006003020075a7 */ /* 0x0044e4000800017f */
[----:B---3--:R-:W-:Y:S05]  /*143b0*/  @!P0 NANOSLEEP.SYNCS 0x989680 ;  /* 0x009896800000895d */ /* 0x008fea0003900000 */
[----:B------:R-:W3:Y:S02]  /*143c0*/  @!P0 SYNCS.PHASECHK.TRANS64 P0, [R2+URZ+0x60], R3 ;  /* 0x00006003020085a7 */ /* 0x000ee4000800007f */
[----:B---3--:R-:W-:Y:S05]  /*143d0*/  @!P0 BRA `(.L_x_2571) ;  /* 0xfffffffc00f08947 */ /* 0x008fea000383ffff */
[----:B------:R-:W-:Y:S05]  /*143e0*/  BRA `(.L_x_2658) ;  /* 0xffffffc800807947 */ /* 0x000fea000383ffff */
.L_x_2580:
[----:B----4-:R4:W0:Y:S02]  /*143f0*/  SYNCS.PHASECHK.TRANS64.TRYWAIT P0, [R2+URZ+0x34840], R3 ;  /* 0x03484003020075a7 */ /* 0x010824000800017f */
[----:B0-----:R-:W-:Y:S05]  /*14400*/  @!P0 NANOSLEEP.SYNCS 0x989680 ;  /* 0x009896800000895d */ /* 0x001fea0003900000 */
[----:B------:R-:W0:Y:S02]  /*14410*/  @!P0 SYNCS.PHASECHK.TRANS64 P0, [R2+URZ+0x34840], R3 ;  /* 0x03484003020085a7 */ /* 0x000e24000800007f */
[----:B0-----:R-:W-:Y:S05]  /*14420*/  @!P0 BRA `(.L_x_2580) ;  /* 0xfffffffc00f08947 */ /* 0x001fea000383ffff */
[----:B------:R-:W-:Y:S05]  /*14430*/  BRA `(.L_x_2659) ;  /* 0xffffffcc00f47947 */ /* 0x000fea000383ffff */
.L_x_2587:
[----:B--2---:R2:W3:Y:S02]  /*14440*/  SYNCS.PHASECHK.TRANS64.TRYWAIT P0, [R2+URZ+0x60], R5 ;  /* 0x00006005020075a7 */ /* 0x0044e4000800017f */
[----:B---3--:R-:W-:Y:S05]  /*14450*/  @!P0 NANOSLEEP.SYNCS 0x989680 ;  /* 0x009896800000895d */ /* 0x008fea0003900000 */
[----:B------:R-:W3:Y:S02]  /*14460*/  @!P0 SYNCS.PHASECHK.TRANS64 P0, [R2+URZ+0x60], R5 ;  /* 0x00006005020085a7 */ /* 0x000ee4000800007f */
[----:B---3--:R-:W-:Y:S05]  /*14470*/  @!P0 BRA `(.L_x_2587) ;  /* 0xfffffffc00f08947 */ /* 0x008fea000383ffff */
[----:B------:R-:W-:Y:S05]  /*14480*/  BRA `(.L_x_2660) ;  /* 0xffffffd4000c7947 */ /* 0x000fea000383ffff */
.L_x_2598:
[----:B0-----:R0:W2:Y:S02]  /*14490*/  SYNCS.PHASECHK.TRANS64.TRYWAIT P0, [R0+URZ+0x34860], R2 ;  /* 0x03486002000075a7 */ /* 0x0010a4000800017f */
[----:B--2---:R-:W-:Y:S05]  /*144a0*/  @!P0 NANOSLEEP.SYNCS 0x989680 ;  /* 0x009896800000895d */ /* 0x004fea0003900000 */
[----:B------:R-:W2:Y:S02]  /*144b0*/  @!P0 SYNCS.PHASECHK.TRANS64 P0, [R0+URZ+0x34860], R2 ;  /* 0x03486002000085a7 */ /* 0x000ea4000800007f */
[----:B--2---:R-:W-:Y:S05]  /*144c0*/  @!P0 BRA `(.L_x_2598) ;  /* 0xfffffffc00f08947 */ /* 0x004fea000383ffff */
[----:B------:R-:W-:Y:S05]  /*144d0*/  BRA `(.L_x_2661) ;  /* 0xffffffd800647947 */ /* 0x000fea000383ffff */
.L_x_2605:
[----:B------:R-:W-:Y:S01]  /*144e0*/  BSSY B0, `(.L_x_2662) ;  /* 0x0000008000007945 */ /* 0x000fe20003800000 */
[----:B------:R-:W-:Y:S02]  /*144f0*/  IMAD.MOV.U32 R13, RZ, RZ, R16 ;  /* 0x000000ffff0d7224 */ /* 0x000fe400078e0010 */
[----:B------:R-:W-:Y:S02]  /*14500*/  IMAD.MOV.U32 R12, RZ, RZ, RZ ;  /* 0x000000ffff0c7224 */ /* 0x000fe400078e00ff */
[----:B------:R-:W-:Y:S02]  /*14510*/  IMAD.MOV.U32 R11, RZ, RZ, 0x1f ;  /* 0x0000001fff0b7424 */ /* 0x000fe400078e00ff */
[----:B------:R-:W-:-:S07]  /*14520*/  IMAD.MOV.U32 R15, RZ, RZ, -0x1 ;  /* 0xffffffffff0f7424 */ /* 0x000fce00078e00ff */
[----:B-12-45:R-:W-:Y:S05]  /*14530*/  WARPSYNC.COLLECTIVE R15, `(.L_x_2663) ;  /* 0x000000000f087348 */ /* 0x036fea0003c00000 */
[----:B------:R0:W3:Y:S02]  /*14540*/  SHFL.IDX P6, R14, R13, R12, R11 ;  /* 0x0000000c0d0e7389 */ /* 0x0000e400000c000b */
[----:B012345:R-:W-:Y:S01]  /*14550*/  ENDCOLLECTIVE ;  /* 0x000000000000791b */ /* 0x03ffe20003800000 */
.L_x_2663:
[----:B------:R-:W-:Y:S05]  /*14560*/  BSYNC B0 ;  /* 0x0000000000007941 */ /* 0x000fea0003800000 */
.L_x_2662:
        /* <DEDUP_REMOVED lines=9> */
.L_x_2664:
[----:B------:R-:W-:Y:S02]  /*14600*/  ULDC UR4, c[0x0][0xc3c] ;  /* 0x00030f0000047ab9 */ /* 0x000fe40000000800 */
        /* <DEDUP_REMOVED lines=10> */
[----:B0-----:R-:W-:Y:S01]  /*146b0*/  IMAD.MOV.U32 R2, RZ, RZ, RZ ;  /* 0x000000ffff027224 */ /* 0x001fe200078e00ff */
[----:B--2---:R-:W-:Y:S02]  /*146c0*/  @!P1 MOV R2, R3 ;  /* 0x0000000300029202 */ /* 0x004fe40000000f00 */
[----:B------:R-:W-:-:S03]  /*146d0*/  ISETP.NE.AND P1, PT, R6, RZ, PT ;  /* 0x000000ff0600720c */ /* 0x000fc60003f25270 */
[----:B------:R-:W-:-:S10]  /*146e0*/  IMAD.MOV.U32 R13, RZ, RZ, R2 ;  /* 0x000000ffff0d7224 */ /* 0x000fd400078e0002 */
[----:B------:R-:W-:Y:S05]  /*146f0*/  WARPSYNC.COLLECTIVE R15, `(.L_x_2665) ;  /* 0x000000000f087348 */ /* 0x000fea0003c00000 */
[----:B------:R0:W1:Y:S02]  /*14700*/  SHFL.UP P6, R14, R13, R12, R11 ;  /* 0x0400000c0d0e7389 */ /* 0x00006400000c000b */
[----:B01----:R-:W-:Y:S01]  /*14710*/  ENDCOLLECTIVE ;  /* 0x000000000000791b */ /* 0x003fe20003800000 */
.L_x_2665:
[----:B------:R-:W-:Y:S01]  /*14720*/  IMAD.MOV.U32 R12, RZ, RZ, 0x2 ;  /* 0x00000002ff0c7424 */ /* 0x000fe200078e00ff */
[----:B------:R-:W-:-:S05]  /*14730*/  SEL R7, R14, RZ, P1 ;  /* 0x000000ff0e077207 */ /* 0x000fca0000800000 */
[----:B------:R-:W-:-:S04]  /*14740*/  IMAD.IADD R3, R2, 0x1, R7 ;  /* 0x0000000102037824 */ /* 0x000fc800078e0207 */
[----:B------:R-:W-:-:S07]  /*14750*/  IMAD.MOV.U32 R13, RZ, RZ, R3 ;  /* 0x000000ffff0d7224 */ /* 0x000fce00078e0003 */
[----:B------:R-:W-:Y:S05]  /*14760*/  WARPSYNC.COLLECTIVE R15, `(.L_x_2666) ;  /* 0x000000000f087348 */ /* 0x000fea0003c00000 */
[----:B------:R0:W1:Y:S02]  /*14770*/  SHFL.UP P6, R14, R13, R12, R11 ;  /* 0x0400000c0d0e7389 */ /* 0x00006400000c000b */
[----:B01----:R-:W-:Y:S01]  /*14780*/  ENDCOLLECTIVE ;  /* 0x000000000000791b */ /* 0x003fe20003800000 */
.L_x_2666:
        /* <DEDUP_REMOVED lines=8> */
.L_x_2667:
        /* <DEDUP_REMOVED lines=8> */
.L_x_2668:
        /* <DEDUP_REMOVED lines=8> */
.L_x_2669:
        /* <DEDUP_REMOVED lines=9> */
.L_x_2670:
[----:B------:R-:W-:Y:S01]  /*149a0*/  IMAD.MOV.U32 R16, RZ, RZ, R14 ;  /* 0x000000ffff107224 */ /* 0x000fe200078e000e */
[----:B------:R-:W-:Y:S06]  /*149b0*/  BRA `(.L_x_2671) ;  /* 0xffffffd800ec7947 */ /* 0x000fec000383ffff */
.L_x_2610:
[----:B------:R-:W-:Y:S01]  /*149c0*/  BSSY B0, `(.L_x_2672) ;  /* 0x0000008000007945 */ /* 0x000fe20003800000 */
[----:B-----5:R-:W-:Y:S02]  /*149d0*/  IMAD.MOV.U32 R13, RZ, RZ, R2 ;  /* 0x000000ffff0d7224 */ /* 0x020fe400078e0002 */
[----:B------:R-:W-:Y:S02]  /*149e0*/  IMAD.MOV.U32 R12, RZ, RZ, 0x1 ;  /* 0x00000001ff0c7424 */ /* 0x000fe400078e00ff */
[----:B------:R-:W-:Y:S02]  /*149f0*/  IMAD.MOV.U32 R11, RZ, RZ, RZ ;  /* 0x000000ffff0b7224 */ /* 0x000fe400078e00ff */
[----:B------:R-:W-:-:S07]  /*14a00*/  IMAD.MOV.U32 R15, RZ, RZ, -0x1 ;  /* 0xffffffffff0f7424 */ /* 0x000fce00078e00ff */
[----:B012-4-:R-:W-:Y:S05]  /*14a10*/  WARPSYNC.COLLECTIVE R15, `(.L_x_2673) ;  /* 0x000000000f087348 */ /* 0x017fea0003c00000 */
[----:B------:R3:W0:Y:S02]  /*14a20*/  SHFL.UP P6, R14, R13, R12, R11 ;  /* 0x0400000c0d0e7389 */ /* 0x00062400000c000b */
[----:B01234-:R-:W-:Y:S01]  /*14a30*/  ENDCOLLECTIVE ;  /* 0x000000000000791b */ /* 0x01ffe20003800000 */
.L_x_2673:
[----:B------:R-:W-:Y:S05]  /*14a40*/  BSYNC B0 ;  /* 0x0000000000007941 */ /* 0x000fea0003800000 */
.L_x_2672:
        /* <DEDUP_REMOVED lines=9> */
.L_x_2674:
[----:B------:R-:W-:Y:S01]  /*14ae0*/  IMAD.MOV.U32 R12, RZ, RZ, 0x4 ;  /* 0x00000004ff0c7424 */ /* 0x000fe200078e00ff */
[----:B------:R-:W-:-:S05]  /*14af0*/  SEL R14, R14, RZ, P2 ;  /* 0x000000ff0e0e7207 */ /* 0x000fca0001000000 */
[----:B------:R-:W-:-:S04]  /*14b00*/  IMAD.IADD R3, R3, 0x1, R14 ;  /* 0x0000000103037824 */ /* 0x000fc800078e020e */
[----:B------:R-:W-:-:S07]  /*14b10*/  IMAD.MOV.U32 R13, RZ, RZ, R3 ;  /* 0x000000ffff0d7224 */ /* 0x000fce00078e0003 */
[----:B------:R-:W-:Y:S05]  /*14b20*/  WARPSYNC.COLLECTIVE R15, `(.L_x_2675) ;  /* 0x000000000f087348 */ /* 0x000fea0003c00000 */
[----:B------:R0:W1:Y:S02]  /*14b30*/  SHFL.UP P6, R14, R13, R12, R11 ;  /* 0x0400000c0d0e7389 */ /* 0x00006400000c000b */
[----:B01----:R-:W-:Y:S01]  /*14b40*/  ENDCOLLECTIVE ;  /* 0x000000000000791b */ /* 0x003fe20003800000 */
.L_x_2675:
[----:B------:R-:W-:Y:S01]  /*14b50*/  IMAD.MOV.U32 R12, RZ, RZ, 0x8 ;  /* 0x00000008ff0c7424 */ /* 0x000fe200078e00ff */
[----:B------:R-:W-:-:S05]  /*14b60*/  SEL R14, R14, RZ, P3 ;  /* 0x000000ff0e0e7207 */ /* 0x000fca0001800000 */
[----:B------:R-:W-:-:S04]  /*14b70*/  IMAD.IADD R3, R3, 0x1, R14 ;  /* 0x0000000103037824 */ /* 0x000fc800078e020e */
[----:B------:R-:W-:-:S07]  /*14b80*/  IMAD.MOV.U32 R13, RZ, RZ, R3 ;  /* 0x000000ffff0d7224 */ /* 0x000fce00078e0003 */
[----:B------:R-:W-:Y:S05]  /*14b90*/  WARPSYNC.COLLECTIVE R15, `(.L_x_2676) ;  /* 0x000000000f087348 */ /* 0x000fea0003c00000 */
[----:B------:R0:W1:Y:S02]  /*14ba0*/  SHFL.UP P6, R14, R13, R12, R11 ;  /* 0x0400000c0d0e7389 */ /* 0x00006400000c000b */
[----:B01----:R-:W-:Y:S01]  /*14bb0*/  ENDCOLLECTIVE ;  /* 0x000000000000791b */ /* 0x003fe20003800000 */
.L_x_2676:
[----:B------:R-:W-:Y:S01]  /*14bc0*/  IMAD.MOV.U32 R12, RZ, RZ, 0x10 ;  /* 0x00000010ff0c7424 */ /* 0x000fe200078e00ff */
[----:B------:R-:W-:-:S05]  /*14bd0*/  SEL R14, R14, RZ, P4 ;  /* 0x000000ff0e0e7207 */ /* 0x000fca0002000000 */
[----:B------:R-:W-:-:S04]  /*14be0*/  IMAD.IADD R3, R3, 0x1, R14 ;  /* 0x0000000103037824 */ /* 0x000fc800078e020e */
[----:B------:R-:W-:-:S07]  /*14bf0*/  IMAD.MOV.U32 R13, RZ, RZ, R3 ;  /* 0x000000ffff0d7224 */ /* 0x000fce00078e0003 */
[----:B------:R-:W-:Y:S05]  /*14c00*/  WARPSYNC.COLLECTIVE R15, `(.L_x_2677) ;  /* 0x000000000f087348 */ /* 0x000fea0003c00000 */
[----:B------:R0:W1:Y:S02]  /*14c10*/  SHFL.UP P6, R14, R13, R12, R11 ;  /* 0x0400000c0d0e7389 */ /* 0x00006400000c000b */
[----:B01----:R-:W-:Y:S01]  /*14c20*/  ENDCOLLECTIVE ;  /* 0x000000000000791b */ /* 0x003fe20003800000 */
.L_x_2677:
        /* <DEDUP_REMOVED lines=8> */
.L_x_2678:
[----:B------:R-:W-:Y:S01]  /*14cb0*/  IMAD.MOV.U32 R16, RZ, RZ, R14 ;  /* 0x000000ffff107224 */ /* 0x000fe200078e000e */
[----:B------:R-:W-:Y:S06]  /*14cc0*/  BRA `(.L_x_2679) ;  /* 0xffffffd800c47947 */ /* 0x000fec000383ffff */
.L_x_2612:
[----:B------:R-:W-:Y:S01]  /*14cd0*/  BSSY B0, `(.L_x_2680) ;  /* 0x0000006000007945 */ /* 0x000fe20003800000 */
[----:B------:R-:W-:Y:S01]  /*14ce0*/  PLOP3.LUT P6, PT, P6, PT, PT, 0x8, 0x0 ;  /* 0x000000000000781c */ /* 0x000fe200037ce170 */
[----:B------:R-:W-:-:S12]  /*14cf0*/  IMAD.MOV.U32 R15, RZ, RZ, -0x1 ;  /* 0xffffffffff0f7424 */ /* 0x000fd800078e00ff */
[----:B012-45:R-:W-:Y:S05]  /*14d00*/  WARPSYNC.COLLECTIVE R15, `(.L_x_2681) ;  /* 0x000000000f087348 */ /* 0x037fea0003c00000 */
[----:B------:R-:W-:Y:S01]  /*14d10*/  VOTE.ANY R14, PT, P6 ;  /* 0x00000000000e7806 */ /* 0x000fe200030e0100 */
[----:B012-45:R-:W-:Y:S06]  /*14d20*/  ENDCOLLECTIVE ;  /* 0x000000000000791b */ /* 0x037fec0003800000 */
.L_x_2681:
[----:B------:R-:W-:Y:S05]  /*14d30*/  BSYNC B0 ;  /* 0x0000000000007941 */ /* 0x000fea0003800000 */
.L_x_2680:
[----:B------:R-:W-:Y:S01]  /*14d40*/  MOV R5, R14 ;  /* 0x0000000e00057202 */ /* 0x000fe20000000f00 */
[----:B------:R-:W-:Y:S02]  /*14d50*/  IMAD.MOV.U32 R13, RZ, RZ, R2 ;  /* 0x000000ffff0d7224 */ /* 0x000fe400078e0002 */
[----:B------:R-:W-:Y:S01]  /*14d60*/  IMAD.MOV.U32 R11, RZ, RZ, 0x1f ;  /* 0x0000001fff0b7424 */ /* 0x000fe200078e00ff */
[----:B------:R-:W0:Y:S01]  /*14d70*/  POPC R6, R5 ;  /* 0x0000000500067309 */ /* 0x000e220000000000 */
[----:B------:R-:W-:Y:S02]  /*14d80*/  IMAD.MOV.U32 R15, RZ, RZ, -0x1 ;  /* 0xffffffffff0f7424 */ /* 0x000fe400078e00ff */
[----:B0-----:R-:W-:-:S07]  /*14d90*/  IMAD.MOV.U32 R12, RZ, RZ, R6 ;  /* 0x000000ffff0c7224 */ /* 0x001fce00078e0006 */
[----:B------:R-:W-:Y:S05]  /*14da0*/  WARPSYNC.COLLECTIVE R15, `(.L_x_2682) ;  /* 0x000000000f087348 */ /* 0x000fea0003c00000 */
[----:B------:R0:W1:Y:S02]  /*14db0*/  SHFL.IDX P6, R14, R13, R12, R11 ;  /* 0x0000000c0d0e7389 */ /* 0x00006400000c000b */
[----:B01----:R-:W-:Y:S01]  /*14dc0*/  ENDCOLLECTIVE ;  /* 0x000000000000791b */ /* 0x003fe20003800000 */
.L_x_2682:
[----:B------:R-:W-:Y:S01]  /*14dd0*/  IMAD.MOV.U32 R17, RZ, RZ, R14 ;  /* 0x000000ffff117224 */ /* 0x000fe200078e000e */
[----:B------:R-:W-:Y:S06]  /*14de0*/  BRA `(.L_x_2683) ;  /* 0xffffffd800b47947 */ /* 0x000fec000383ffff */
.L_x_2614:
[----:B------:R-:W-:Y:S01]  /*14df0*/  BSSY B0, `(.L_x_2684) ;  /* 0x0000007000007945 */ /* 0x000fe20003800000 */
[----:B------:R-:W-:Y:S02]  /*14e00*/  IMAD.MOV.U32 R13, RZ, RZ, R3 ;  /* 0x000000ffff0d7224 */ /* 0x000fe400078e0003 */
[----:B------:R-:W-:Y:S02]  /*14e10*/  IMAD.MOV.U32 R11, RZ, RZ, 0x1f ;  /* 0x0000001fff0b7424 */ /* 0x000fe400078e00ff */
[----:B------:R-:W-:-:S07]  /*14e20*/  IMAD.MOV.U32 R15, RZ, RZ, -0x1 ;  /* 0xffffffffff0f7424 */ /* 0x000fce00078e00ff */
[----:B012345:R-:W-:Y:S05]  /*14e30*/  WARPSYNC.COLLECTIVE R15, `(.L_x_2685) ;  /* 0x000000000f087348 */ /* 0x03ffea0003c00000 */
[----:B------:R0:W0:Y:S02]  /*14e40*/  SHFL.IDX P6, R14, R13, R12, R11 ;  /* 0x0000000c0d0e7389 */ /* 0x00002400000c000b */
[----:B012345:R-:W-:Y:S01]  /*14e50*/  ENDCOLLECTIVE ;  /* 0x000000000000791b */ /* 0x03ffe20003800000 */
.L_x_2685:
[----:B------:R-:W-:Y:S05]  /*14e60*/  BSYNC B0 ;  /* 0x0000000000007941 */ /* 0x000fea0003800000 */
.L_x_2684:
[----:B------:R-:W-:Y:S01]  /*14e70*/  IMAD.MOV.U32 R3, RZ, RZ, R14 ;  /* 0x000000ffff037224 */ /* 0x000fe200078e000e */
[----:B------:R-:W-:Y:S06]  /*14e80*/  BRA `(.L_x_2686) ;  /* 0xffffffd800a87947 */ /* 0x000fec000383ffff */
.L_x_2618:
[----:B0-----:R0:W3:Y:S02]  /*14e90*/  SYNCS.PHASECHK.TRANS64.TRYWAIT P0, [R0+URZ+0x34820], R3 ;  /* 0x03482003000075a7 */ /* 0x0010e4000800017f */
[----:B---3--:R-:W-:Y:S05]  /*14ea0*/  @!P0 NANOSLEEP.SYNCS 0x989680 ;  /* 0x009896800000895d */ /* 0x008fea0003900000 */
[----:B------:R-:W3:Y:S02]  /*14eb0*/  @!P0 SYNCS.PHASECHK.TRANS64 P0, [R0+URZ+0x34820], R3 ;  /* 0x03482003000085a7 */ /* 0x000ee4000800007f */
[----:B---3--:R-:W-:Y:S05]  /*14ec0*/  @!P0 BRA `(.L_x_2618) ;  /* 0xfffffffc00f08947 */ /* 0x008fea000383ffff */
[----:B------:R-:W-:Y:S05]  /*14ed0*/  BRA `(.L_x_2687) ;  /* 0xffffffe0002c7947 */ /* 0x000fea000383ffff */
.L_x_2619:
        /* <DEDUP_REMOVED lines=8> */
[----:B012-45:R-:W-:Y:S05]  /*14f60*/  WARPSYNC.COLLECTIVE R15, `(.L_x_2689) ;  /* 0x000000000f087348 */ /* 0x037fea0003c00000 */
[----:B------:R3:W0:Y:S02]  /*14f70*/  SHFL.IDX P6, R14, R13, R12, R11 ;  /* 0x0000000c0d0e7389 */ /* 0x00062400000c000b */
[----:B012345:R-:W-:Y:S01]  /*14f80*/  ENDCOLLECTIVE ;  /* 0x000000000000791b */ /* 0x03ffe20003800000 */
.L_x_2689:
[----:B------:R-:W-:Y:S05]  /*14f90*/  BSYNC B0 ;  /* 0x0000000000007941 */ /* 0x000fea0003800000 */
.L_x_2688:
[----:B------:R-:W-:Y:S05]  /*14fa0*/  BRA `(.L_x_2690) ;  /* 0xffffffe000147947 */ /* 0x000fea000383ffff */
.L_x_2622:
[----:B------:R-:W-:Y:S01]  /*14fb0*/  BSSY B1, `(.L_x_2691) ;  /* 0x0000006000017945 */ /* 0x000fe20003800000 */
[----:B------:R-:W-:-:S07]  /*14fc0*/  IMAD.MOV.U32 R15, RZ, RZ, -0x1 ;  /* 0xffffffffff0f7424 */ /* 0x000fce00078e00ff */
[----:B-12345:R-:W-:Y:S05]  /*14fd0*/  WARPSYNC.COLLECTIVE R15, `(.L_x_2692) ;  /* 0x000000000f0c7348 */ /* 0x03efea0003c00000 */
[----:B------:R-:W-:Y:S02]  /*14fe0*/  ELECT P6, UR62, PT ;  /* 0x00000000003e782f */ /* 0x000fe400038c0000 */
[----:B------:R-:W-:Y:S01]  /*14ff0*/  MOV R14, UR62 ;  /* 0x0000003e000e7c02 */ /* 0x000fe20008000f00 */
[----:B-12345:R-:W-:Y:S10]  /*15000*/  ENDCOLLECTIVE ;  /* 0x000000000000791b */ /* 0x03eff40003800000 */
.L_x_2692:
[----:B------:R-:W-:Y:S05]  /*15010*/  BSYNC B1 ;  /* 0x0000000000017941 */ /* 0x000fea0003800000 */
.L_x_2691:
[----:B------:R-:W-:Y:S05]  /*15020*/  BRA `(.L_x_2693) ;  /* 0xffffffe0000c7947 */ /* 0x000fea000383ffff */
.L_x_2624:
[----:B0-----:R0:W2:Y:S02]  /*15030*/  SYNCS.PHASECHK.TRANS64.TRYWAIT P0, [R6+URZ], R5 ;  /* 0x00000005060075a7 */ /* 0x0010a4000800017f */
[----:B--2---:R-:W-:Y:S05]  /*15040*/  @!P0 NANOSLEEP.SYNCS 0x989680 ;  /* 0x009896800000895d */ /* 0x004fea0003900000 */
[----:B------:R-:W2:Y:S02]  /*15050*/  @!P0 SYNCS.PHASECHK.TRANS64 P0, [R6+URZ], R5 ;  /* 0x00000005060085a7 */ /* 0x000ea4000800007f */
[----:B--2---:R-:W-:Y:S05]  /*15060*/  @!P0 BRA `(.L_x_2624) ;  /* 0xfffffffc00f08947 */ /* 0x004fea000383ffff */
[----:B------:R-:W-:Y:S05]  /*15070*/  BRA `(.L_x_2694) ;  /* 0xffffffe000487947 */ /* 0x000fea000383ffff */
.L_x_2625:
[----:B--2---:R2:W3:Y:S02]  /*15080*/  SYNCS.PHASECHK.TRANS64.TRYWAIT P0, [R7+URZ], R2 ;  /* 0x00000002070075a7 */ /* 0x0044e4000800017f */
[----:B---3--:R-:W-:Y:S05]  /*15090*/  @!P0 NANOSLEEP.SYNCS 0x989680 ;  /* 0x009896800000895d */ /* 0x008fea0003900000 */
[----:B------:R-:W3:Y:S02]  /*150a0*/  @!P0 SYNCS.PHASECHK.TRANS64 P0, [R7+URZ], R2 ;  /* 0x00000002070085a7 */ /* 0x000ee4000800007f */
[----:B---3--:R-:W-:Y:S05]  /*150b0*/  @!P0 BRA `(.L_x_2625) ;  /* 0xfffffffc00f08947 */ /* 0x008fea000383ffff */
[----:B------:R-:W-:Y:S05]  /*150c0*/  BRA `(.L_x_2695) ;  /* 0xffffffe0003c7947 */ /* 0x000fea000383ffff */
.L_x_2627:
[----:B---3--:R3:W4:Y:S02]  /*150d0*/  SYNCS.PHASECHK.TRANS64.TRYWAIT P0, [R4+URZ], R5 ;  /* 0x00000005040075a7 */ /* 0x008724000800017f */
[----:B----4-:R-:W-:Y:S05]  /*150e0*/  @!P0 NANOSLEEP.SYNCS 0x989680 ;  /* 0x009896800000895d */ /* 0x010fea0003900000 */
[----:B------:R-:W4:Y:S02]  /*150f0*/  @!P0 SYNCS.PHASECHK.TRANS64 P0, [R4+URZ], R5 ;  /* 0x00000005040085a7 */ /* 0x000f24000800007f */
[----:B----4-:R-:W-:Y:S05]  /*15100*/  @!P0 BRA `(.L_x_2627) ;  /* 0xfffffffc00f08947 */ /* 0x010fea000383ffff */
[----:B------:R-:W-:Y:S05]  /*15110*/  BRA `(.L_x_2696) ;  /* 0xffffffe000447947 */ /* 0x000fea000383ffff */
.L_x_2697:
        /* <DEDUP_REMOVED lines=14> */
.L_x_15282:


//--------------------- .text._ZN7cutlass13device_kernelIN5flash11enable_sm90INS1_16FlashAttnFwdSm90INS1_25CollectiveMainloopFwdSm90ILi2EN4cute5tupleIJNS5_1CILi1EEES8_S8_EEENS6_IJNS7_ILi128EEESA_NS7_ILi192EEEEEELi128ENS_6half_tEfNS_4arch4Sm90ELb1ELb0ELb1ELb1ELb0ELb1ELb0ELb1ELb1ELb1ELb0ELb0EEENS1_21CollectiveEpilogueFwdINS6_IJSA_SA_SA_EEES9_SD_SF_Li256ELb1ELb1ELb0ELb0EEENS1_36VarlenDynamicPersistentTileSchedulerILi128ELi128ELi256ELi128ELb0ELb1ELb1ELb1ELb1ELb1EEEEEEEEEvNT_6ParamsE --------------------------
	.section	.text._ZN7cutlass13device_kernelIN5flash11enable_sm90INS1_16FlashAttnFwdSm90INS1_25CollectiveMainloopFwdSm90ILi2EN4cute5tupleIJNS5_1CILi1EEES8_S8_EEENS6_IJNS7_ILi128EEESA_NS7_ILi192EEEEEELi128ENS_6half_tEfNS_4arch4Sm90ELb1ELb0ELb1ELb1ELb0ELb1ELb0ELb1ELb1ELb1ELb0ELb0EEENS1_21CollectiveEpilogueFwdINS6_IJSA_SA_SA_EEES9_SD_SF_Li256ELb1ELb1ELb0ELb0EEENS1_36VarlenDynamicPersistentTileSchedulerILi128ELi128ELi256ELi128ELb0ELb1ELb1ELb1ELb1ELb1EEEEEEEEEvNT_6ParamsE,"ax",@progbits
	.align	128
.text._ZN7cutlass13device_kernelIN5flash11enable_sm90INS1_16FlashAttnFwdSm90INS1_25CollectiveMainloopFwdSm90ILi2EN4cute5tupleIJNS5_1CILi1EEES8_S8_EEENS6_IJNS7_ILi128EEESA_NS7_ILi192EEEEEELi128ENS_6half_tEfNS_4arch4Sm90ELb1ELb0ELb1ELb1ELb0ELb1ELb0ELb1ELb1ELb1ELb0ELb0EEENS1_21CollectiveEpilogueFwdINS6_IJSA_SA_SA_EEES9_SD_SF_Li256ELb1ELb1ELb0ELb0EEENS1_36VarlenDynamicPersistentTileSchedulerILi128ELi128ELi256ELi128ELb0ELb1ELb1ELb1ELb1ELb1EEEEEEEEEvNT_6ParamsE:
        .type           _ZN7cutlass13device_kernelIN5flash11enable_sm90INS1_16FlashAttnFwdSm90INS1_25CollectiveMainloopFwdSm90ILi2EN4cute5tupleIJNS5_1CILi1EEES8_S8_EEENS6_IJNS7_ILi128EEESA_NS7_ILi192EEEEEELi128ENS_6half_tEfNS_4arch4Sm90ELb1ELb0ELb1ELb1ELb0ELb1ELb0ELb1ELb1ELb1ELb0ELb0EEENS1_21CollectiveEpilogueFwdINS6_IJSA_SA_SA_EEES9_SD_SF_Li256ELb1ELb1ELb0ELb0EEENS1_36VarlenDynamicPersistentTileSchedulerILi128ELi128ELi256ELi128ELb0ELb1ELb1ELb1ELb1ELb1EEEEEEEEEvNT_6ParamsE,@function
        .size           _ZN7cutlass13device_kernelIN5flash11enable_sm90INS1_16FlashAttnFwdSm90INS1_25CollectiveMainloopFwdSm90ILi2EN4cute5tupleIJNS5_1CILi1EEES8_S8_EEENS6_IJNS7_ILi128EEESA_NS7_ILi192EEEEEELi128ENS_6half_tEfNS_4arch4Sm90ELb1ELb0ELb1ELb1ELb0ELb1ELb0ELb1ELb1ELb1ELb0ELb0EEENS1_21CollectiveEpilogueFwdINS6_IJSA_SA_SA_EEES9_SD_SF_Li256ELb1ELb1ELb0ELb0EEENS1_36VarlenDynamicPersistentTileSchedulerILi128ELi128ELi256ELi128ELb0ELb1ELb1ELb1ELb1ELb1EEEEEEEEEvNT_6ParamsE,(.L_x_15283 - _ZN7cutlass13device_kernelIN5flash11enable_sm90INS1_16FlashAttnFwdSm90INS1_25CollectiveMainloopFwdSm90ILi2EN4cute5tupleIJNS5_1CILi1EEES8_S8_EEENS6_IJNS7_ILi128EEESA_NS7_ILi192EEEEEELi128ENS_6half_tEfNS_4arch4Sm90ELb1ELb0ELb1ELb1ELb0ELb1ELb0ELb1ELb1ELb1ELb0ELb0EEENS1_21CollectiveEpilogueFwdINS6_IJSA_SA_SA_EEES9_SD_SF_Li256ELb1ELb1ELb0ELb0EEENS1_36VarlenDynamicPersistentTileSchedulerILi128ELi128ELi256ELi128ELb0ELb1ELb1ELb1ELb1ELb1EEEEEEEEEvNT_6ParamsE)
        .other          _ZN7cutlass13device_kernelIN5flash11enable_sm90INS1_16FlashAttnFwdSm90INS1_25CollectiveMainloopFwdSm90ILi2EN4cute5tupleIJNS5_1CILi1EEES8_S8_EEENS6_IJNS7_ILi128EEESA_NS7_ILi192EEEEEELi128ENS_6half_tEfNS_4arch4Sm90ELb1ELb0ELb1ELb1ELb0ELb1ELb0ELb1ELb1ELb1ELb0ELb0EEENS1_21CollectiveEpilogueFwdINS6_IJSA_SA_SA_EEES9_SD_SF_Li256ELb1ELb1ELb0ELb0EEENS1_36VarlenDynamicPersistentTileSchedulerILi128ELi128ELi256ELi128ELb0ELb1ELb1ELb1ELb1ELb1EEEEEEEEEvNT_6ParamsE,@"STO_CUDA_ENTRY STV_DEFAULT"
_ZN7cutlass13device_kernelIN5flash11enable_sm90INS1_16FlashAttnFwdSm90INS1_25CollectiveMainloopFwdSm90ILi2EN4cute5tupleIJNS5_1CILi1EEES8_S8_EEENS6_IJNS7_ILi128EEESA_NS7_ILi192EEEEEELi128ENS_6half_tEfNS_4arch4Sm90ELb1ELb0ELb1ELb1ELb0ELb1ELb0ELb1ELb1ELb1ELb0ELb0EEENS1_21CollectiveEpilogueFwdINS6_IJSA_SA_SA_EEES9_SD_SF_Li256ELb1ELb1ELb0ELb0EEENS1_36VarlenDynamicPersistentTileSchedulerILi128ELi128ELi256ELi128ELb0ELb1ELb1ELb1ELb1ELb1EEEEEEEEEvNT_6ParamsE:
        /* <DEDUP_REMOVED lines=24> */
.L_x_2699:
[----:B------:R-:W-:Y:S05]  /*0180*/  BSYNC B0 ;  /* 0x0000000000007941 */ /* 0x000fea0003800000 */
.L_x_2698:
        /* <DEDUP_REMOVED lines=41> */
.L_x_2700:
        /* <DEDUP_REMOVED lines=22> */
.L_x_2701:
        /* <DEDUP_REMOVED lines=18> */
.L_x_2702:
        /* <DEDUP_REMOVED lines=22> */
.L_x_2703:
        /* <DEDUP_REMOVED lines=22> */
.L_x_2704:
        /* <DEDUP_REMOVED lines=10> */
.L_x_2707:
        /* <DEDUP_REMOVED lines=9> */
[----:B------:R-:W-:Y:S01]  /*0a90*/  IMAD.U32 R16, RZ, RZ, UR4 ;  /* 0x00000004ff107e24 */ /* 0x000fe2000f8e00ff */
[----:B------:R-:W-:-:S04]  /*0aa0*/  ULDC UR4, c[0x0][0xc3c] ;  /* 0x00030f0000047ab9 */ /* 0x000fc80000000800 */
[----:B------:R-:W1:Y:S01]  /*0ab0*/  LDS.128 R24, [R16+0x348d0] ;  /* 0x0348d00010187984 */ /* 0x000e620000000c00 */
[----:B------:R-:W-:Y:S06]  /*0ac0*/  BAR.ARV 0x4, 0x180 ;  /* 0x0106000000007b1d */ /* 0x000fec0000002000 */
[----:B-1----:R-:W-:-:S13]  /*0ad0*/  ISETP.GE.AND P0, PT, R27, UR4, PT ;  /* 0x000000041b007c0c */ /* 0x002fda000bf06270 */
[----:B------:R-:W-:Y:S05]  /*0ae0*/  @P0 BRA `(.L_x_2708) ;  /* 0x0000024c00640947 */ /* 0x000fea0003800000 */
[----:B------:R-:W2:Y:S01]  /*0af0*/  LDL R0, [R1+0x58] ;  /* 0x0000580001007983 */ /* 0x000ea20000100800 */
[----:B------:R-:W-:Y:S01]  /*0b00*/  IADD3 R10, R4, -0x80, RZ ;  /* 0xffffff80040a7810 */ /* 0x000fe20007ffe0ff */
[----:B------:R-:W-:Y:S01]  /*0b10*/  IMAD.MOV.U32 R212, RZ, RZ, RZ ;  /* 0x000000ffffd47224 */ /* 0x000fe200078e00ff */
[----:B------:R-:W-:Y:S01]  /*0b20*/  R2UR UR4, R16 ;  /* 0x00000000100472ca */ /* 0x000fe200000e0000 */
[----:B------:R-:W-:Y:S01]  /*0b30*/  IMAD.MOV.U32 R17, RZ, RZ, RZ ;  /* 0x000000ffff117224 */ /* 0x000fe200078e00ff */
[----:B------:R-:W-:Y:S01]  /*0b40*/  CS2R R188, SRZ ;  /* 0x0000000000bc7805 */ /* 0x000fe2000001ff00 */
[----:B------:R-:W-:-:S10]  /*0b50*/  IMAD.MOV.U32 R185, RZ, RZ, RZ ;  /* 0x000000ffffb97224 */ /* 0x000fd400078e00ff */
[----:B------:R-:W-:Y:S01]  /*0b60*/  UIADD3 UR4, UR4, 0x10400, URZ ;  /* 0x0001040004047890 */ /* 0x000fe2000fffe03f */
[----:B--2---:R-:W-:Y:S02]  /*0b70*/  R2UR UR5, R0 ;  /* 0x00000000000572ca */ /* 0x004fe400000e0000 */
[----:B------:R-:W-:-:S04]  /*0b80*/  SHF.R.S32.HI R0, RZ, 0x1f, R10 ;  /* 0x0000001fff007819 */ /* 0x000fc8000001140a */
[CC--:B------:R-:W-:Y:S02]  /*0b90*/  LEA.HI R3, R0.reuse, R10.reuse, RZ, 0x4 ;  /* 0x0000000a00037211 */ /* 0x0c0fe400078f20ff */
[-C--:B0-----:R-:W-:Y:S02]  /*0ba0*/  LEA.HI R2, R0, R10.reuse, RZ, 0x7 ;  /* 0x0000000a00027211 */ /* 0x081fe400078f38ff */
[----:B------:R-:W-:Y:S02]  /*0bb0*/  SHF.R.S32.HI R6, RZ, 0x4, R3 ;  /* 0x00000004ff067819 */ /* 0x000fe40000011403 */
[C---:B------:R-:W-:Y:S01]  /*0bc0*/  LOP3.LUT R4, R3.reuse, 0x3fffff0, RZ, 0xc0, !PT ;  /* 0x03fffff003047812 */ /* 0x040fe200078ec0ff */
[----:B------:R-:W-:Y:S01]  /*0bd0*/  ULOP3.LUT UR5, UR5, 0x1, URZ, 0xfc, !UPT ;  /* 0x0000000105057892 */ /* 0x000fe2000f8efc3f */
[----:B------:R-:W-:Y:S02]  /*0be0*/  LOP3.LUT R226, R2, 0xffffff80, RZ, 0xc0, !PT ;  /* 0xffffff8002e27812 */ /* 0x000fe400078ec0ff */
[----:B------:R-:W-:Y:S01]  /*0bf0*/  LEA.HI R197, R0, R10, RZ, 0x5 ;  /* 0x0000000a00c57211 */ /* 0x000fe200078f28ff */
[C---:B------:R-:W-:Y:S01]  /*0c00*/  IMAD.IADD R4, R10.reuse, 0x1, -R4 ;  /* 0x000000010a047824 */ /* 0x040fe200078e0a04 */
[----:B------:R-:W-:Y:S01]  /*0c10*/  LEA.HI R3, R3, R6, RZ, 0x1 ;  /* 0x0000000603037211 */ /* 0x000fe200078f08ff */
[----:B------:R-:W-:Y:S01]  /*0c20*/  IMAD.IADD R226, R10, 0x1, -R226 ;  /* 0x000000010ae27824 */ /* 0x000fe200078e0ae2 */
[----:B------:R-:W-:-:S02]  /*0c30*/  SHF.R.S32.HI R197, RZ, 0x5, R197 ;  /* 0x00000005ffc57819 */ /* 0x000fc400000114c5 */
[----:B------:R-:W-:Y:S02]  /*0c40*/  LOP3.LUT R3, R3, 0x1ffffffe, RZ, 0xc0, !PT ;  /* 0x1ffffffe03037812 */ /* 0x000fe400078ec0ff */
[----:B------:R-:W-:Y:S02]  /*0c50*/  LEA R4, R197, R4, 0x4 ;  /* 0x00000004c5047211 */ /* 0x000fe400078e20ff */
[----:B------:R-:W-:Y:S01]  /*0c60*/  SHF.R.S32.HI R5, RZ, 0x1f, R226 ;  /* 0x0000001fff057819 */ /* 0x000fe200000114e2 */
[----:B------:R-:W-:Y:S01]  /*0c70*/  IMAD.IADD R3, R6, 0x1, -R3 ;  /* 0x0000000106037824 */ /* 0x000fe200078e0a03 */
[----:B------:R-:W-:Y:S02]  /*0c80*/  SHF.R.S32.HI R233, RZ, 0x7, R2 ;  /* 0x00000007ffe97819 */ /* 0x000fe40000011402 */
[----:B------:R-:W-:Y:S01]  /*0c90*/  LEA.HI R7, R5, R226, RZ, 0x2 ;  /* 0x000000e205077211 */ /* 0x000fe200078f10ff */
[----:B------:R-:W-:Y:S01]  /*0ca0*/  IMAD R235, R4, 0x8, R3 ;  /* 0x0000000804eb7824 */ /* 0x000fe200078e0203 */
[----:B------:R-:W-:-:S02]  /*0cb0*/  LEA.HI R3, R0, R10, RZ, 0x2 ;  /* 0x0000000a00037211 */ /* 0x000fc400078f10ff */
[--C-:B------:R-:W-:Y:S01]  /*0cc0*/  SHF.R.S32.HI R8, RZ, 0x2, R7.reuse ;  /* 0x00000002ff087819 */ /* 0x100fe20000011407 */
[----:B------:R-:W-:Y:S01]  /*0cd0*/  IMAD.SHL.U32 R235, R235, 0x8, RZ ;  /* 0x00000008ebeb7824 */ /* 0x000fe200078e00ff */
[----:B------:R-:W-:Y:S02]  /*0ce0*/  SHF.R.S32.HI R9, RZ, 0x1f, R7 ;  /* 0x0000001fff097819 */ /* 0x000fe40000011407 */
[----:B------:R-:W-:Y:S02]  /*0cf0*/  LOP3.LUT R215, R3, 0xfffffffc, RZ, 0xc0, !PT ;  /* 0xfffffffc03d77812 */ /* 0x000fe400078ec0ff */
[----:B------:R-:W-:Y:S02]  /*0d00*/  LEA.HI R9, R9, R8, RZ, 0x3 ;  /* 0x0000000809097211 */ /* 0x000fe400078f18ff */
[----:B------:R-:W-:Y:S01]  /*0d10*/  SHF.R.S32.HI R184, RZ, 0x2, R3 ;  /* 0x00000002ffb87819 */ /* 0x000fe20000011403 */
[----:B------:R-:W-:Y:S01]  /*0d20*/  IMAD.IADD R215, R10, 0x1, -R215 ;  /* 0x000000010ad77824 */ /* 0x000fe200078e0ad7 */
[----:B------:R-:W-:-:S02]  /*0d30*/  LOP3.LUT R9, R9, 0xfffffff8, RZ, 0xc0, !PT ;  /* 0xfffffff809097812 */ /* 0x000fc400078ec0ff */
[----:B------:R-:W-:Y:S01]  /*0d40*/  LEA.HI R5, R5, R226, RZ, 0x5 ;  /* 0x000000e205057211 */ /* 0x000fe200078f28ff */
[----:B------:R-:W-:Y:S01]  /*0d50*/  VIADD R214, R184, 0x40 ;  /* 0x00000040b8d67836 */ /* 0x000fe20000000000 */
[----:B------:R-:W-:Y:S01]  /*0d60*/  LEA.HI R2, R2, R233, RZ, 0x1 ;  /* 0x000000e902027211 */ /* 0x000fe200078f08ff */
[----:B------:R-:W-:Y:S01]  /*0d70*/  IMAD.IADD R8, R8, 0x1, -R9 ;  /* 0x0000000108087824 */ /* 0x000fe200078e0a09 */
[C---:B------:R-:W-:Y:S01]  /*0d80*/  SHF.L.U32 R22, R215.reuse, 0x2, RZ ;  /* 0x00000002d7167819 */ /* 0x040fe200000006ff */
[----:B------:R-:W-:Y:S01]  /*0d90*/  IMAD.SHL.U32 R195, R214, 0x40, RZ ;  /* 0x00000040d6c37824 */ /* 0x000fe200078e00ff */
[----:B------:R-:W-:Y:S01]  /*0da0*/  SHF.R.S32.HI R9, RZ, 0x1f, R3 ;  /* 0x0000001fff097819 */ /* 0x000fe20000011403 */
[----:B------:R-:W-:Y:S01]  /*0db0*/  IMAD.SHL.U32 R18, R215, 0x8, RZ ;  /* 0x00000008d7127824 */ /* 0x000fe200078e00ff */
[----:B------:R-:W-:Y:S01]  /*0dc0*/  SHF.R.S32.HI R5, RZ, 0x5, R5 ;  /* 0x00000005ff057819 */ /* 0x000fe20000011405 */
[----:B------:R-:W-:Y:S01]  /*0dd0*/  VIADD R191, R22, 0x20 ;  /* 0x0000002016bf7836 */ /* 0x000fe20000000000 */
[----:B------:R-:W-:Y:S01]  /*0de0*/  LOP3.LUT R2, R2, 0x3fffffe, RZ, 0xc0, !PT ;  /* 0x03fffffe02027812 */ /* 0x000fe200078ec0ff */
[C---:B------:R-:W-:Y:S01]  /*0df0*/  VIADD R193, R22.reuse, 0x10 ;  /* 0x0000001016c17836 */ /* 0x040fe20000000000 */
[----:B------:R-:W-:Y:S01]  /*0e00*/  LEA.HI R9, R9, R184, RZ, 0x3 ;  /* 0x000000b809097211 */ /* 0x000fe200078f18ff */
[----:B------:R-:W-:Y:S01]  /*0e10*/  IMAD R5, R5, 0x10, R8 ;  /* 0x0000001005057824 */ /* 0x000fe200078e0208 */
[----:B------:R-:W-:Y:S01]  /*0e20*/  IADD3 R2, R233, -R2, RZ ;  /* 0x80000002e9027210 */ /* 0x000fe20007ffe0ff */
[C---:B------:R-:W-:Y:S01]  /*0e30*/  IMAD.IADD R186, R22.reuse, 0x1, R191 ;  /* 0x0000000116ba7824 */ /* 0x040fe200078e02bf */
[----:B------:R-:W-:Y:S01]  /*0e40*/  SHF.R.S32.HI R3, RZ, 0x1f, R214 ;  /* 0x0000001fff037819 */ /* 0x000fe200000114d6 */
[----:B------:R-:W-:Y:S01]  /*0e50*/  VIADD R192, R22, 0x30 ;  /* 0x0000003016c07836 */ /* 0x000fe20000000000 */
[----:B------:R-:W-:Y:S01]  /*0e60*/  LOP3.LUT R9, R9, 0xfffffff8, RZ, 0xc0, !PT ;  /* 0xfffffff809097812 */ /* 0x000fe200078ec0ff */
[----:B------:R-:W-:Y:S01]  /*0e70*/  IMAD R234, R2, 0x40, R5 ;  /* 0x0000004002ea7824 */ /* 0x000fe200078e0205 */
[C---:B------:R-:W-:Y:S01]  /*0e80*/  IADD3 R190, R22.reuse, 0x40, RZ ;  /* 0x0000004016be7810 */ /* 0x040fe20007ffe0ff */
[----:B------:R-:W-:Y:S01]  /*0e90*/  VIADD R194, R22, 0x50 ;  /* 0x0000005016c27836 */ /* 0x000fe20000000000 */
[----:B------:R-:W-:Y:S01]  /*0ea0*/  LEA.HI R3, R3, R214, RZ, 0x3 ;  /* 0x000000d603037211 */ /* 0x000fe200078f18ff */
[----:B------:R-:W-:Y:S01]  /*0eb0*/  IMAD.IADD R225, R184, 0x1, -R9 ;  /* 0x00000001b8e17824 */ /* 0x000fe200078e0a09 */
[----:B------:R-:W-:-:S02]  /*0ec0*/  SHF.R.S32.HI R5, RZ, 0x1f, R186 ;  /* 0x0000001fff057819 */ /* 0x000fc400000114ba */
[----:B------:R-:W-:Y:S01]  /*0ed0*/  IADD3 R187, R22, R190, RZ ;  /* 0x000000be16bb7210 */ /* 0x000fe20007ffe0ff */
[----:B------:R-:W-:Y:S01]  /*0ee0*/  IMAD.SHL.U32 R3, R3, 0x40, RZ ;  /* 0x0000004003037824 */ /* 0x000fe200078e00ff */
[-C--:B------:R-:W-:Y:S01]  /*0ef0*/  LEA.HI R218, R5, R186.reuse, RZ, 0x3 ;  /* 0x000000ba05da7211 */ /* 0x080fe200078f18ff */
[----:B------:R-:W-:Y:S01]  /*0f00*/  IMAD.SHL.U32 R196, R225, 0x40, RZ ;  /* 0x00000040e1c47824 */ /* 0x000fe200078e00ff */
[----:B------:R-:W-:Y:S02]  /*0f10*/  SHF.R.S32.HI R2, RZ, 0x1f, R187 ;  /* 0x0000001fff027819 */ /* 0x000fe400000114bb */
[----:B------:R-:W-:Y:S02]  /*0f20*/  LEA.HI R5, R5, R186, RZ, 0x6 ;  /* 0x000000ba05057211 */ /* 0x000fe400078f30ff */
[----:B------:R-:W-:Y:S02]  /*0f30*/  LOP3.LUT R195, R195, 0x1c0, RZ, 0xc0, !PT ;  /* 0x000001c0c3c37812 */ /* 0x000fe400078ec0ff */
[----:B------:R-:W-:Y:S01]  /*0f40*/  LOP3.LUT R199, R3, 0xfffffe00, RZ, 0xc0, !PT ;  /* 0xfffffe0003c77812 */ /* 0x000fe200078ec0ff */
[----:B------:R-:W-:Y:S01]  /*0f50*/  IMAD.SHL.U32 R5, R5, 0x80, RZ ;  /* 0x0000008005057824 */ /* 0x000fe200078e00ff */
[----:B------:R-:W-:-:S02]  /*0f60*/  LEA.HI R3, R2, R187, RZ, 0x6 ;  /* 0x000000bb02037211 */ /* 0x000fc400078f30ff */
[----:B------:R-:W-:Y:S02]  /*0f70*/  LOP3.LUT R196, R196, 0x1c0, RZ, 0xc0, !PT ;  /* 0x000001c0c4c47812 */ /* 0x000fe400078ec0ff */
[----:B------:R-:W-:Y:S01]  /*0f80*/  SHF.R.U32.HI R232, RZ, 0x3, R195 ;  /* 0x00000003ffe87819 */ /* 0x000fe200000116c3 */
[----:B------:R-:W-:Y:S01]  /*0f90*/  IMAD.SHL.U32 R6, R3, 0x80, RZ ;  /* 0x0000008003067824 */ /* 0x000fe200078e00ff */
[----:B------:R-:W-:Y:S02]  /*0fa0*/  LOP3.LUT R11, R195, 0x38, R218, 0xf8, !PT ;  /* 0x00000038c30b7812 */ /* 0x000fe400078ef8da */
[----:B------:R-:W-:Y:S02]  /*0fb0*/  LEA.HI R219, R2, R187, RZ, 0x3 ;  /* 0x000000bb02db7211 */ /* 0x000fe400078f18ff */
[----:B------:R-:W-:Y:S02]  /*0fc0*/  SHF.R.U32.HI R198, RZ, 0x3, R196 ;  /* 0x00000003ffc67819 */ /* 0x000fe400000116c4 */
[----:B------:R-:W-:-:S02]  /*0fd0*/  LOP3.LUT R3, R196, 0x38, R218, 0xf8, !PT ;  /* 0x00000038c4037812 */ /* 0x000fc400078ef8da */
[----:B------:R-:W-:Y:S02]  /*0fe0*/  LOP3.LUT R2, R5, 0xffffe000, RZ, 0xc0, !PT ;  /* 0xffffe00005027812 */ /* 0x000fe400078ec0ff */
[----:B------:R-:W-:Y:S02]  /*0ff0*/  LOP3.LUT R11, R11, R232, RZ, 0x3c, !PT ;  /* 0x000000e80b0b7212 */ /* 0x000fe400078e3cff */
[----:B------:R-:W-:Y:S02]  /*1000*/  LEA.HI R0, R0, R10, RZ, 0x3 ;  /* 0x0000000a00007211 */ /* 0x000fe400078f18ff */
[----:B------:R-:W-:Y:S01]  /*1010*/  LOP3.LUT R4, R3, R198, RZ, 0x3c, !PT ;  /* 0x000000c603047212 */ /* 0x000fe200078e3cff */
[----:B------:R-:W-:Y:S01]  /*1020*/  IMAD R3, R197, 0x200, R2 ;  /* 0x00000200c5037824 */ /* 0x000fe200078e0202 */
[----:B------:R-:W-:Y:S02]  /*1030*/  IADD3 R11, R11, R2, R199 ;  /* 0x000000020b0b7210 */ /* 0x000fe40007ffe0c7 */
[----:B------:R-:W-:Y:S01]  /*1040*/  MOV R2, UR5 ;  /* 0x0000000500027c02 */ /* 0x000fe20008000f00 */
[----:B------:R-:W-:Y:S01]  /*1050*/  IMAD.IADD R3, R3, 0x1, R4 ;  /* 0x0000000103037824 */ /* 0x000fe200078e0204 */
[----:B------:R-:W-:-:S02]  /*1060*/  LOP3.LUT R207, R0, 0xfffffff8, RZ, 0xc0, !PT ;  /* 0xfffffff800cf7812 */ /* 0x000fc400078ec0ff */
[----:B------:R-:W-:Y:S01]  /*1070*/  SHF.R.S32.HI R216, RZ, 0x3, R0 ;  /* 0x00000003ffd87819 */ /* 0x000fe20000011400 */
[----:B------:R0:W-:Y:S01]  /*1080*/  STL [R1+0xc], R2 ;  /* 0x00000c0201007387 */ /* 0x0001e20000100800 */
[----:B------:R-:W-:Y:S01]  /*1090*/  LOP3.LUT R9, R196, 0x38, R219, 0xf8, !PT ;  /* 0x00000038c4097812 */ /* 0x000fe200078ef8db */
[----:B------:R-:W-:Y:S01]  /*10a0*/  IMAD.U32 R0, RZ, RZ, UR4 ;  /* 0x00000004ff007e24 */ /* 0x000fe2000f8e00ff */
[----:B------:R-:W-:Y:S01]  /*10b0*/  LOP3.LUT R6, R6, 0xffffe000, RZ, 0xc0, !PT ;  /* 0xffffe00006067812 */ /* 0x000fe200078ec0ff */
[----:B------:R-:W-:Y:S01]  /*10c0*/  IMAD.IADD R207, R10, 0x1, -R207 ;  /* 0x000000010acf7824 */ /* 0x000fe200078e0acf */
[----:B------:R-:W-:Y:S02]  /*10d0*/  LOP3.LUT R13, R195, 0x38, R219, 0xf8, !PT ;  /* 0x00000038c30d7812 */ /* 0x000fe400078ef8db */
[----:B------:R-:W-:Y:S01]  /*10e0*/  LOP3.LUT R8, R9, R198, RZ, 0x3c, !PT ;  /* 0x000000c609087212 */ /* 0x000fe200078e3cff */
[----:B------:R1:W-:Y:S01]  /*10f0*/  STL [R1+0x40], R0 ;  /* 0x0000400001007387 */ /* 0x0003e20000100800 */
[----:B------:R-:W-:-:S02]  /*1100*/  LEA R5, R197, R6, 0x9 ;  /* 0x00000006c5057211 */ /* 0x000fc400078e48ff */
[----:B0-----:R-:W-:Y:S02]  /*1110*/  LEA.HI R2, R215, R215, RZ, 0x1 ;  /* 0x000000d7d7027211 */ /* 0x001fe400078f08ff */
[----:B------:R-:W-:Y:S01]  /*1120*/  LOP3.LUT R13, R13, R232, RZ, 0x3c, !PT ;  /* 0x000000e80d0d7212 */ /* 0x000fe200078e3cff */
[----:B------:R-:W-:Y:S01]  /*1130*/  IMAD.IADD R5, R5, 0x1, R8 ;  /* 0x0000000105057824 */ /* 0x000fe200078e0208 */
[----:B------:R-:W-:Y:S02]  /*1140*/  LOP3.LUT R2, R2, 0x1ffffffe, RZ, 0xc0, !PT ;  /* 0x1ffffffe02027812 */ /* 0x000fe400078ec0ff */
[----:B------:R-:W-:Y:S02]  /*1150*/  SHF.L.U32 R203, R207, 0x3, RZ ;  /* 0x00000003cfcb7819 */ /* 0x000fe400000006ff */
[----:B-1----:R-:W-:Y:S01]  /*1160*/  LOP3.LUT R0, R195, 0x38, R18, 0xf8, !PT ;  /* 0x00000038c3007812 */ /* 0x002fe200078ef812 */
[----:B------:R-:W-:Y:S01]  /*1170*/  IMAD.IADD R205, R215, 0x1, -R2 ;  /* 0x00000001d7cd7824 */ /* 0x000fe200078e0a02 */
[----:B------:R-:W-:-:S02]  /*1180*/  IADD3 R13, R13, R6, R199 ;  /* 0x000000060d0d7210 */ /* 0x000fc40007ffe0c7 */
[----:B------:R-:W-:Y:S01]  /*1190*/  IADD3 R206, R203, 0x40, RZ ;  /* 0x00000040cbce7810 */ /* 0x000fe20007ffe0ff */
[----:B------:R-:W-:Y:S01]  /*11a0*/  IMAD R205, R205, 0x8, R234 ;  /* 0x00000008cdcd7824 */ /* 0x000fe200078e02ea */
[----:B------:R-:W-:Y:S02]  /*11b0*/  LOP3.LUT R7, R7, 0x7ffffffc, RZ, 0xc0, !PT ;  /* 0x7ffffffc07077812 */ /* 0x000fe400078ec0ff */
[----:B------:R-:W-:Y:S02]  /*11c0*/  LOP3.LUT R0, R199, R0, R232, 0xf6, !PT ;  /* 0x00000000c7007212 */ /* 0x000fe400078ef6e8 */
[----:B------:R-:W-:Y:S02]  /*11d0*/  SHF.R.S32.HI R237, RZ, 0x1f, R203 ;  /* 0x0000001fffed7819 */ /* 0x000fe400000114cb */
[----:B------:R-:W-:Y:S02]  /*11e0*/  SHF.R.S32.HI R224, RZ, 0x1f, R193 ;  /* 0x0000001fffe07819 */ /* 0x000fe400000114c1 */
[----:B------:R-:W-:-:S02]  /*11f0*/  SHF.R.S32.HI R236, RZ, 0x1f, R206 ;  /* 0x0000001fffec7819 */ /* 0x000fc400000114ce */
[----:B------:R-:W-:Y:S02]  /*1200*/  SHF.R.S32.HI R223, RZ, 0x1f, R191 ;  /* 0x0000001fffdf7819 */ /* 0x000fe400000114bf */
[----:B------:R-:W-:Y:S02]  /*1210*/  SHF.R.S32.HI R222, RZ, 0x1f, R192 ;  /* 0x0000001fffde7819 */ /* 0x000fe400000114c0 */
[----:B------:R-:W-:Y:S02]  /*1220*/  SHF.R.S32.HI R221, RZ, 0x1f, R190 ;  /* 0x0000001fffdd7819 */ /* 0x000fe400000114be */
[----:B------:R-:W-:Y:S02]  /*1230*/  SHF.R.S32.HI R220, RZ, 0x1f, R194 ;  /* 0x0000001fffdc7819 */ /* 0x000fe400000114c2 */
[----:B------:R-:W-:Y:S02]  /*1240*/  IADD3 R204, R226, -R7, RZ ;  /* 0x80000007e2cc7210 */ /* 0x000fe40007ffe0ff */
[----:B------:R-:W-:-:S02]  /*1250*/  SHF.R.S32.HI R218, RZ, 0x3, R218 ;  /* 0x00000003ffda7819 */ /* 0x000fc400000114da */
[----:B------:R-:W-:Y:S02]  /*1260*/  SHF.R.S32.HI R219, RZ, 0x3, R219 ;  /* 0x00000003ffdb7819 */ /* 0x000fe400000114db */
[----:B------:R-:W-:Y:S02]  /*1270*/  LEA R230, R0, UR4, 0x1 ;  /* 0x0000000400e67c11 */ /* 0x000fe4000f8e08ff */
[----:B------:R-:W-:Y:S02]  /*1280*/  LEA R228, R11, UR4, 0x1 ;  /* 0x000000040be47c11 */ /* 0x000fe4000f8e08ff */
[----:B------:R-:W-:Y:S02]  /*1290*/  LEA R227, R13, UR4, 0x1 ;  /* 0x000000040de37c11 */ /* 0x000fe4000f8e08ff */
[----:B------:R-:W-:Y:S02]  /*12a0*/  LEA R231, R3, UR4, 0x1 ;  /* 0x0000000403e77c11 */ /* 0x000fe4000f8e08ff */
[----:B------:R-:W-:-:S07]  /*12b0*/  LEA R229, R5, UR4, 0x1 ;  /* 0x0000000405e57c11 */ /* 0x000fce000f8e08ff */
.L_x_2932:
[----:B0-2-4-:R-:W0:Y:S01]  /*12c0*/  LDC.64 R2, c[0x0][0xc88] ;  /* 0x00032200ff027b82 */ /* 0x015e220000000a00 */
[----:B------:R-:W-:Y:S01]  /*12d0*/  ULDC.64 UR4, c[0x0][0xa28] ;  /* 0x00028a0000047ab9 */ /* 0x000fe20000000a00 */
[----:B------:R-:W-:Y:S01]  /*12e0*/  ULDC.64 UR8, c[0x0][0xa18] ;  /* 0x0002860000087ab9 */ /* 0x000fe20000000a00 */
[----:B------:R-:W-:Y:S01]  /*12f0*/  ULDC.64 UR6, c[0x0][0xa08] ;  /* 0x0002820000067ab9 */ /* 0x000fe20000000a00 */
[----:B0-----:R-:W-:-:S05]  /*1300*/  IMAD.WIDE R2, R27, 0x4, R2 ;  /* 0x000000041b027825 */ /* 0x001fca00078e0202 */
[----:B------:R-:W2:Y:S01]  /*1310*/  LDG.E R211, desc[UR60][R2.64] ;  /* 0x0000003c02d37981 */ /* 0x000ea2000c1e1900 */
        /* <DEDUP_REMOVED lines=20> */
[----:B------:R-:W-:Y:S01]  /*1460*/  @P1 IADD3.X R5, R210, UR9, RZ, P2, !PT ;  /* 0x00000009d2051c10 */ /* 0x000fe200097fe4ff */
[----:B------:R-:W-:Y:S02]  /*1470*/  ULDC.64 UR6, c[0x0][0xa20] ;  /* 0x0002880000067ab9 */ /* 0x000fe40000000a00 */
[----:B------:R0:W5:Y:S04]  /*1480*/  @P0 LDG.E R117, desc[UR60][R6.64] ;  /* 0x0000003c06750981 */ /* 0x000168000c1e1900 */
[----:B------:R0:W5:Y:S01]  /*1490*/  @P1 LDG.E R201, desc[UR60][R4.64] ;  /* 0x0000003c04c91981 */ /* 0x000162000c1e1900 */
[----:B------:R-:W-:-:S03]  /*14a0*/  UISETP.NE.U32.AND UP0, UPT, UR4, URZ, UPT ;  /* 0x0000003f0400728c */ /* 0x000fc6000bf05070 */
[----:B------:R-:W-:Y:S01]  /*14b0*/  ULDC UR4, c[0x0][0x424] ;  /* 0x0001090000047ab9 */ /* 0x000fe20000000800 */
[----:B------:R-:W-:Y:S01]  /*14c0*/  UISETP.NE.AND.EX UP0, UPT, UR5, URZ, UPT, UP0 ;  /* 0x0000003f0500728c */ /* 0x000fe2000bf05300 */
[----:B------:R-:W-:Y:S02]  /*14d0*/  ISETP.NE.U32.AND P2, PT, RZ, UR6, PT ;  /* 0x00000006ff007c0c */ /* 0x000fe4000bf45070 */
[----:B------:R-:W-:Y:S01]  /*14e0*/  ULDC UR5, c[0x0][0x2f0] ;  /* 0x0000bc0000057ab9 */ /* 0x000fe20000000800 */
[----:B------:R-:W-:Y:S01]  /*14f0*/  USEL UR4, UR4, 0x1, UP0 ;  /* 0x0000000104047887 */ /* 0x000fe20008000000 */
[----:B------:R-:W-:-:S03]  /*1500*/  ISETP.NE.AND.EX P2, PT, RZ, UR7, PT, P2 ;  /* 0x00000007ff007c0c */ /* 0x000fc6000bf45320 */
[----:B------:R-:W-:-:S03]  /*1510*/  UIMAD UR4, UR4, UR5, URZ ;  /* 0x00000005040472a4 */ /* 0x000fc6000f8e023f */
[----:B------:R-:W-:Y:S01]  /*1520*/  ULDC UR5, c[0x0][0x348] ;  /* 0x0000d20000057ab9 */ /* 0x000fe20000000800 */
[----:B------:R-:W-:Y:S01]  /*1530*/  IMAD.MOV.U32 R208, RZ, RZ, R26 ;  /* 0x000000ffffd07224 */ /* 0x000fe200078e001a */
[----:B------:R-:W-:Y:S01]  /*1540*/  MOV R27, R211 ;  /* 0x000000d3001b7202 */ /* 0x000fe20000000f00 */
[----:B0--3--:R-:W-:Y:S06]  /*1550*/  @P1 BRA `(.L_x_2709) ;  /* 0x0000000000241947 */ /* 0x009fec0003800000 */
        /* <DEDUP_REMOVED lines=9> */
.L_x_2709:
[----:B------:R-:W-:Y:S02]  /*15f0*/  IMAD.U32 R24, RZ, RZ, UR5 ;  /* 0x00000005ff187e24 */ /* 0x000fe4000f8e00ff */
[----:B------:R-:W-:Y:S01]  /*1600*/  IMAD.U32 R28, RZ, RZ, UR4 ;  /* 0x00000004ff1c7e24 */ /* 0x000fe2000f8e00ff */
[----:B------:R-:W-:Y:S06]  /*1610*/  @!P2 BRA `(.L_x_2710) ;  /* 0x000000000010a947 */ /* 0x000fec0003800000 */
[----:B------:R-:W-:-:S04]  /*1620*/  IADD3 R2, P0, R209, UR6, RZ ;  /* 0x00000006d1027c10 */ /* 0x000fc8000ff1e0ff */
[----:B------:R-:W-:-:S05]  /*1630*/  IADD3.X R3, R210, UR7, RZ, P0, !PT ;  /* 0x00000007d2037c10 */ /* 0x000fca00087fe4ff */
[----:B------:R0:W5:Y:S01]  /*1640*/  LDG.E R28, desc[UR60][R2.64] ;  /* 0x0000003c021c7981 */ /* 0x000162000c1e1900 */
[----:B------:R-:W-:Y:S05]  /*1650*/  BRA `(.L_x_2711) ;  /* 0x0000000000107947 */ /* 0x000fea0003800000 */
.L_x_2710:
[----:B------:R-:W-:Y:S05]  /*1660*/  @!P0 BRA `(.L_x_2711) ;  /* 0x00000000000c8947 */ /* 0x000fea0003800000 */
[----:B------:R-:W2:Y:S04]  /*1670*/  LDG.E R3, desc[UR60][R6.64] ;  /* 0x0000003c06037981 */ /* 0x000ea8000c1e1900 */
[----:B------:R-:W2:Y:S02]  /*1680*/  LDG.E R28, desc[UR60][R6.64+0x4] ;  /* 0x0000043c061c7981 */ /* 0x000ea4000c1e1900 */
[----:B--2---:R-:W-:-:S07]  /*1690*/  IADD3 R28, -R3, R28, RZ ;  /* 0x0000001c031c7210 */ /* 0x004fce0007ffe1ff */
.L_x_2711:
[----:B------:R-:W-:Y:S01]  /*16a0*/  ULDC.64 UR4, c[0x0][0xa10] ;  /* 0x0002840000047ab9 */ /* 0x000fe20000000a00 */
[----:B------:R-:W1:Y:S01]  /*16b0*/  LDC R6, c[0x0][0x448] ;  /* 0x00011200ff067b82 */ /* 0x000e620000000800 */
[----:B------:R-:W-:-:S04]  /*16c0*/  ISETP.NE.U32.AND P0, PT, RZ, UR4, PT ;  /* 0x00000004ff007c0c */ /* 0x000fc8000bf05070 */
[----:B------:R-:W-:Y:S01]  /*16d0*/  ISETP.NE.AND.EX P0, PT, RZ, UR5, PT, P0 ;  /* 0x00000005ff007c0c */ /* 0x000fe2000bf05300 */
[----:B------:R-:W-:-:S12]  /*16e0*/  ULDC.64 UR4, c[0x0][0xa30] ;  /* 0x00028c0000047ab9 */ /* 0x000fd80000000a00 */
[----:B0-----:R-:W0:Y:S02]  /*16f0*/  @P0 LDC.64 R2, c[0x0][0xa10] ;  /* 0x00028400ff020b82 */ /* 0x001e240000000a00 */
[----:B0-----:R-:W-:-:S05]  /*1700*/  @P0 IMAD.WIDE R2, R27, 0x4, R2 ;  /* 0x000000041b020825 */ /* 0x001fca00078e0202 */
[----:B------:R-:W2:Y:S04]  /*1710*/  @P0 LDG.E R0, desc[UR60][R2.64] ;  /* 0x0000003c02000981 */ /* 0x000ea8000c1e1900 */
[----:B------:R0:W2:Y:S01]  /*1720*/  @P0 LDG.E R7, desc[UR60][R2.64+0x4] ;  /* 0x0000043c02070981 */ /* 0x0000a2000c1e1900 */
[----:B------:R-:W-:Y:S01]  /*1730*/  ISETP.NE.U32.AND P1, PT, RZ, UR4, PT ;  /* 0x00000004ff007c0c */ /* 0x000fe2000bf25070 */
[----:B-----5:R-:W-:-:S03]  /*1740*/  IMAD.MOV.U32 R140, RZ, RZ, R28 ;  /* 0x000000ffff8c7224 */ /* 0x020fc600078e001c */
[----:B------:R-:W-:-:S13]  /*1750*/  ISETP.NE.AND.EX P1, PT, RZ, UR5, PT, P1 ;  /* 0x00000005ff007c0c */ /* 0x000fda000bf25310 */
[----:B------:R-:W-:-:S04]  /*1760*/  @P1 IADD3 R4, P2, R209, UR4, RZ ;  /* 0x00000004d1041c10 */ /* 0x000fc8000ff5e0ff */
[----:B------:R-:W-:-:S05]  /*1770*/  @P1 IADD3.X R5, R210, UR5, RZ, P2, !PT ;  /* 0x00000005d2051c10 */ /* 0x000fca00097fe4ff */
[----:B------:R3:W5:Y:S01]  /*1780*/  @P1 LDG.E R140, desc[UR60][R4.64] ;  /* 0x0000003c048c1981 */ /* 0x000762000c1e1900 */
[----:B-1----:R-:W-:Y:S01]  /*1790*/  ISETP.NE.AND P1, PT, R6, 0x1, PT ;  /* 0x000000010600780c */ /* 0x002fe20003f25270 */
[----:B------:R-:W-:Y:S02]  /*17a0*/  IMAD.SHL.U32 R200, R25, 0x80, RZ ;  /* 0x0000008019c87824 */ /* 0x000fe400078e00ff */
[----:B------:R-:W-:Y:S02]  /*17b0*/  IMAD.IADD R9, R28, 0x1, -R9 ;  /* 0x000000011c097824 */ /* 0x000fe400078e0a09 */
[----:B0-----:R-:W-:Y:S02]  /*17c0*/  VIADD R2, R200, 0x7f ;  /* 0x0000007fc8027836 */ /* 0x001fe40000000000 */
[----:B------:R-:W-:-:S05]  /*17d0*/  IMAD.MOV R120, RZ, RZ, -R9 ;  /* 0x000000ffff787224 */ /* 0x000fca00078e0a09 */
[----:B------:R-:W-:Y:S01]  /*17e0*/  VIMNMX R120, RZ, R120, !PT ;  /* 0x00000078ff787248 */ /* 0x000fe20007fe0100 */
[----:B------:R-:W0:Y:S08]  /*17f0*/  @P1 LDC R11, c[0x0][0x44c] ;  /* 0x00011300ff0b1b82 */ /* 0x000e300000000800 */
[----:B------:R-:W1:Y:S01]  /*1800*/  @P1 LDC R3, c[0x0][0x450] ;  /* 0x00011400ff031b82 */ /* 0x000e620000000800 */
[----:B--2---:R-:W-:Y:S01]  /*1810*/  @P0 IADD3 R24, -R0, R7, RZ ;  /* 0x0000000700180210 */ /* 0x004fe20007ffe1ff */
[----:B0-----:R-:W-:-:S04]  /*1820*/  @P1 IMAD.HI.U32 R0, R2, R11, RZ ;  /* 0x0000000b02001227 */ /* 0x001fc800078e00ff */
[----:B------:R-:W-:Y:S01]  /*1830*/  IMAD.IADD R202, R9, 0x1, R24 ;  /* 0x0000000109ca7824 */ /* 0x000fe200078e0218 */
[----:B-1----:R-:W-:-:S03]  /*1840*/  @P1 SHF.R.U32.HI R2, RZ, R3, R0 ;  /* 0x00000003ff021219 */ /* 0x002fc60000011600 */
[C---:B------:R-:W-:Y:S01]  /*1850*/  VIADD R0, R202.reuse, 0x7f ;  /* 0x0000007fca007836 */ /* 0x040fe20000000000 */
[----:B------:R-:W-:-:S04]  /*1860*/  IADD3 R145, R202, 0x80, -R201 ;  /* 0x00000080ca917810 */ /* 0x000fc80007ffe8c9 */
[----:B------:R-:W-:Y:S02]  /*1870*/  IADD3 R2, R145, R2, RZ ;  /* 0x0000000291027210 */ /* 0x000fe40007ffe0ff */
[----:B------:R-:W-:Y:S02]  /*1880*/  SHF.R.S32.HI R3, RZ, 0x1f, R0 ;  /* 0x0000001fff037819 */ /* 0x000fe40000011400 */
[----:B---3--:R-:W-:Y:S02]  /*1890*/  SHF.R.S32.HI R5, RZ, 0x1f, R2 ;  /* 0x0000001fff057819 */ /* 0x008fe40000011402 */
[----:B------:R-:W-:Y:S02]  /*18a0*/  LEA.HI R3, R3, R0, RZ, 0x7 ;  /* 0x0000000003037211 */ /* 0x000fe400078f38ff */
[----:B------:R-:W-:Y:S02]  /*18b0*/  LEA.HI R5, R5, R2, RZ, 0x7 ;  /* 0x0000000205057211 */ /* 0x000fe400078f38ff */
[----:B------:R-:W-:-:S02]  /*18c0*/  SHF.R.S32.HI R146, RZ, 0x7, R3 ;  /* 0x00000007ff927819 */ /* 0x000fc40000011403 */
[----:B------:R-:W-:-:S04]  /*18d0*/  SHF.R.S32.HI R5, RZ, 0x7, R5 ;  /* 0x00000007ff057819 */ /* 0x000fc80000011405 */
[----:B------:R-:W-:-:S05]  /*18e0*/  VIMNMX R5, R146, R5, PT ;  /* 0x0000000592057248 */ /* 0x000fca0003fe0100 */
[----:B------:R-:W-:-:S05]  /*18f0*/  IMAD R5, R5, 0x80, -R9 ;  /* 0x0000008005057824 */ /* 0x000fca00078e0a09 */
[----:B------:R-:W-:-:S04]  /*1900*/  VIMNMX R5, R5, R24, PT ;  /* 0x0000001805057248 */ /* 0x000fc80003fe0100 */
[----:B------:R-:W-:Y:S02]  /*1910*/  ISETP.GT.AND P0, PT, R5, R120, PT ;  /* 0x000000780500720c */ /* 0x000fe40003f04270 */
[----:B------:R-:W-:-:S04]  /*1920*/  SHF.R.U32.HI R120, RZ, 0x7, R120 ;  /* 0x00000007ff787819 */ /* 0x000fc80000011678 */
[----:B------:R-:W-:-:S07]  /*1930*/  MOV R2, R120 ;  /* 0x0000007800027202 */ /* 0x000fce0000000f00 */
[----:B------:R-:W-:-:S05]  /*1940*/  @P0 VIADD R0, R5, 0x7f ;  /* 0x0000007f05000836 */ /* 0x000fca0000000000 */
[----:B------:R-:W-:-:S04]  /*1950*/  @P0 SHF.R.S32.HI R3, RZ, 0x1f, R0 ;  /* 0x0000001fff030819 */ /* 0x000fc80000011400 */
[----:B------:R-:W-:-:S04]  /*1960*/  @P0 LEA.HI R3, R3, R0, RZ, 0x7 ;  /* 0x0000000003030211 */ /* 0x000fc800078f38ff */
[----:B------:R-:W-:Y:S02]  /*1970*/  @P0 SHF.R.S32.HI R2, RZ, 0x7, R3 ;  /* 0x00000007ff020819 */ /* 0x000fe40000011403 */
[----:B------:R-:W-:Y:S02]  /*1980*/  PLOP3.LUT P0, PT, PT, PT, PT, 0x80, 0x0 ;  /* 0x000000000000781c */ /* 0x000fe40003f0f070 */
[----:B------:R-:W-:-:S13]  /*1990*/  ISETP.GT.AND P1, PT, R2, R120, PT ;  /* 0x000000780200720c */ /* 0x000fda0003f24270 */
[----:B------:R-:W-:Y:S05]  /*19a0*/  @!P1 BRA `(.L_x_2712) ;  /* 0x00000088007c9947 */ /* 0x000fea0003800000 */
        /* <DEDUP_REMOVED lines=20> */
.L_x_2714:
[----:B------:R-:W-:Y:S05]  /*1af0*/  BSYNC B6 ;  /* 0x0000000000067941 */ /* 0x000fea0003800000 */
.L_x_2713:
[----:B------:R-:W-:Y:S01]  /*1b00*/  VIADD R112, R16, 0x400 ;  /* 0x0000040010707836 */ /* 0x000fe20000000000 */
[----:B------:R-:W-:Y:S04]  /*1b10*/  BSSY B6, `(.L_x_2715) ;  /* 0x0000013000067945 */ /* 0x000fe80003800000 */
[----:B------:R-:W-:-:S13]  /*1b20*/  LOP3.LUT P0, RZ, R112, 0x3ff, RZ, 0xc0, !PT ;  /* 0x000003ff70ff7812 */ /* 0x000fda000780c0ff */
        /* <DEDUP_REMOVED lines=17> */
.L_x_2716:
[----:B------:R-:W-:Y:S05]  /*1c40*/  BSYNC B6 ;  /* 0x0000000000067941 */ /* 0x000fea0003800000 */
.L_x_2715:
[----:B------:R-:W-:Y:S01]  /*1c50*/  ULDC.64 UR4, c[0x0][0x9f8] ;  /* 0x00027e0000047ab9 */ /* 0x000fe20000000a00 */
[----:B------:R-:W2:Y:S01]  /*1c60*/  LDL.LU R20, [R1+0x8] ;  /* 0x0000080001147983 */ /* 0x000ea20000300800 */
[----:B------:R-:W-:Y:S01]  /*1c70*/  ISETP.NE.U32.AND P0, PT, RZ, UR4, PT ;  /* 0x00000004ff007c0c */ /* 0x000fe2000bf05070 */
[----:B------:R-:W0:Y:S01]  /*1c80*/  LDC.64 R128, c[0x0][0x300] ;  /* 0x0000c000ff807b82 */ /* 0x000e220000000a00 */
[----:B------:R-:W-:Y:S01]  /*1c90*/  SHF.R.S32.HI R8, RZ, 0x1f, R26 ;  /* 0x0000001fff087819 */ /* 0x000fe2000001141a */
[----:B------:R-:W-:Y:S01]  /*1ca0*/  IMAD.IADD R117, R117, 0x1, R28 ;  /* 0x0000000175757824 */ /* 0x000fe200078e021c */
[----:B------:R-:W-:Y:S01]  /*1cb0*/  ISETP.NE.AND.EX P0, PT, RZ, UR5, PT, P0 ;  /* 0x00000005ff007c0c */ /* 0x000fe2000bf05300 */
[C---:B------:R-:W-:Y:S01]  /*1cc0*/  VIADD R3, R18.reuse, 0xa0 ;  /* 0x000000a012037836 */ /* 0x040fe20000000000 */
[----:B------:R-:W-:Y:S01]  /*1cd0*/  ULDC.64 UR6, c[0x0][0x330] ;  /* 0x0000cc0000067ab9 */ /* 0x000fe20000000a00 */
[----:B------:R-:W-:Y:S01]  /*1ce0*/  SHF.R.S32.HI R19, RZ, 0x1f, R18 ;  /* 0x0000001fff137819 */ /* 0x000fe20000011412 */
[C---:B------:R-:W-:Y:S01]  /*1cf0*/  VIADD R0, R18.reuse, 0x80 ;  /* 0x0000008012007836 */ /* 0x040fe20000000000 */
[----:B------:R-:W1:Y:S08]  /*1d00*/  LDC.64 R28, c[0x0][0x408] ;  /* 0x00010200ff1c7b82 */ /* 0x000e700000000a00 */
[----:B------:R-:W-:Y:S01]  /*1d10*/  @P0 IADD3 R4, P1, R209, UR4, RZ ;  /* 0x00000004d1040c10 */ /* 0x000fe2000ff3e0ff */
[----:B------:R-:W-:Y:S01]  /*1d20*/  ULDC UR4, c[0x0][0x2f4] ;  /* 0x0000bd0000047ab9 */ /* 0x000fe20000000800 */
[----:B------:R-:W-:Y:S01]  /*1d30*/  VIADD R91, R18, 0x60 ;  /* 0x00000060125b7836 */ /* 0x000fe20000000000 */
[----:B------:R-:W3:Y:S01]  /*1d40*/  LDC R119, c[0x0][0x3f4] ;  /* 0x0000fd00ff777b82 */ /* 0x000ee20000000800 */
[----:B------:R-:W-:-:S05]  /*1d50*/  @P0 IADD3.X R5, R210, UR5, RZ, P1, !PT ;  /* 0x00000005d2050c10 */ /* 0x000fca0008ffe4ff */
[----:B------:R4:W2:Y:S01]  /*1d60*/  @P0 LDG.E R27, desc[UR60][R4.64] ;  /* 0x0000003c041b0981 */ /* 0x0008a2000c1e1900 */
[----:B------:R-:W-:Y:S01]  /*1d70*/  ISETP.GE.AND P2, PT, R186, UR4, PT ;  /* 0x00000004ba007c0c */ /* 0x000fe2000bf46270 */
[----:B------:R-:W-:Y:S01]  /*1d80*/  IMAD R7, R8, UR6, RZ ;  /* 0x0000000608077c24 */ /* 0x000fe2000f8e02ff */
[----:B------:R-:W-:Y:S01]  /*1d90*/  ISETP.GE.AND P1, PT, R3, UR4, PT ;  /* 0x0000000403007c0c */ /* 0x000fe2000bf26270 */
[----:B------:R-:W-:Y:S01]  /*1da0*/  IMAD.WIDE.U32 R94, R26, UR6, R18 ;  /* 0x000000061a5e7c25 */ /* 0x000fe2000f8e0012 */
[----:B------:R-:W-:Y:S01]  /*1db0*/  ISETP.GE.AND P0, PT, R18, UR4, PT ;  /* 0x0000000412007c0c */ /* 0x000fe2000bf06270 */
[----:B------:R-:W3:Y:S01]  /*1dc0*/  S2R R147, SR_TID.X ;  /* 0x0000000000937919 */ /* 0x000ee20000002100 */
[----:B------:R-:W-:Y:S01]  /*1dd0*/  SHF.R.S32.HI R3, RZ, 0x1f, R117 ;  /* 0x0000001fff037819 */ /* 0x000fe20000011475 */
[----:B------:R-:W-:Y:S01]  /*1de0*/  IMAD R7, R26, UR7, R7 ;  /* 0x000000071a077c24 */ /* 0x000fe2000f8e0207 */
[----:B------:R-:W-:Y:S01]  /*1df0*/  ISETP.GE.AND P3, PT, R0, UR4, PT ;  /* 0x0000000400007c0c */ /* 0x000fe2000bf66270 */
[----:B------:R-:W-:Y:S01]  /*1e00*/  ULDC.64 UR6, c[0x0][0xa08] ;  /* 0x0002820000067ab9 */ /* 0x000fe20000000a00 */
[----:B----4-:R-:W-:Y:S01]  /*1e10*/  SEL R4, RZ, 0xffffffff, P2 ;  /* 0xffffffffff047807 */ /* 0x010fe20001000000 */
[----:B0-----:R-:W-:Y:S01]  /*1e20*/  IMAD R10, R3, R128, RZ ;  /* 0x00000080030a7224 */ /* 0x001fe200078e02ff */
[----:B------:R-:W-:Y:S01]  /*1e30*/  SEL R0, RZ, 0x1, P0 ;  /* 0x00000001ff007807 */ /* 0x000fe20000000000 */
[----:B-1----:R-:W-:Y:S01]  /*1e40*/  IMAD.WIDE.U32 R98, R184, R28, R18 ;  /* 0x0000001cb8627225 */ /* 0x002fe200078e0012 */
[----:B------:R-:W-:-:S02]  /*1e50*/  ISETP.GE.AND P0, PT, R187, UR4, PT ;  /* 0x00000004bb007c0c */ /* 0x000fc4000bf06270 */
[----:B------:R-:W-:Y:S01]  /*1e60*/  ISETP.GE.AND P2, PT, R91, UR4, PT ;  /* 0x000000045b007c0c */ /* 0x000fe2000bf46270 */
[----:B------:R-:W-:Y:S01]  /*1e70*/  IMAD.SHL.U32 R5, R4, 0x2, RZ ;  /* 0x0000000204057824 */ /* 0x000fe200078e00ff */
[----:B------:R-:W-:Y:S01]  /*1e80*/  IADD3 R95, R95, R7, RZ ;  /* 0x000000075f5f7210 */ /* 0x000fe20007ffe0ff */
[----:B------:R-:W-:Y:S01]  /*1e90*/  IMAD R9, R117, R129, R10 ;  /* 0x0000008175097224 */ /* 0x000fe200078e020a */
[----:B------:R-:W-:Y:S01]  /*1ea0*/  SEL R7, RZ, 0x4, P0 ;  /* 0x00000004ff077807 */ /* 0x000fe20000000000 */
[----:B------:R-:W-:Y:S01]  /*1eb0*/  ULDC.64 UR4, c[0x0][0x308] ;  /* 0x0000c20000047ab9 */ /* 0x000fe20000000a00 */
[----:B------:R-:W-:Y:S01]  /*1ec0*/  LOP3.LUT R0, R5, 0x2, R0, 0xe2, !PT ;  /* 0x0000000205007812 */ /* 0x000fe200078ee200 */
[----:B------:R-:W-:Y:S01]  /*1ed0*/  IMAD.WIDE.U32 R4, R117, R128, RZ ;  /* 0x0000008075047225 */ /* 0x000fe200078e00ff */
[----:B------:R-:W-:Y:S02]  /*1ee0*/  SEL R6, RZ, 0x8, P2 ;  /* 0x00000008ff067807 */ /* 0x000fe40001000000 */
[----:B------:R-:W-:Y:S01]  /*1ef0*/  SEL R11, RZ, 0x10, P3 ;  /* 0x00000010ff0b7807 */ /* 0x000fe20001800000 */
[----:B------:R-:W-:Y:S01]  /*1f00*/  IMAD.IADD R5, R5, 0x1, R9 ;  /* 0x0000000105057824 */ /* 0x000fe200078e0209 */
[----:B------:R-:W-:Y:S01]  /*1f10*/  LOP3.LUT R0, R6, R0, R7, 0xfe, !PT ;  /* 0x0000000006007212 */ /* 0x000fe200078efe07 */
[----:B------:R-:W-:Y:S01]  /*1f20*/  IMAD R7, R8, UR4, RZ ;  /* 0x0000000408077c24 */ /* 0x000fe2000f8e02ff */
[----:B------:R-:W-:Y:S01]  /*1f30*/  ISETP.NE.U32.AND P0, PT, RZ, UR6, PT ;  /* 0x00000006ff007c0c */ /* 0x000fe2000bf05070 */
[----:B------:R-:W-:Y:S01]  /*1f40*/  IMAD.SHL.U32 R31, R128, 0x80, RZ ;  /* 0x00000080801f7824 */ /* 0x000fe200078e00ff */
[----:B------:R-:W-:Y:S01]  /*1f50*/  LOP3.LUT R11, R0, R11, RZ, 0xfc, !PT ;  /* 0x0000000b000b7212 */ /* 0x000fe200078efcff */
[C---:B------:R-:W-:Y:S01]  /*1f60*/  IMAD R9, R26.reuse, UR5, R7 ;  /* 0x000000051a097c24 */ /* 0x040fe2000f8e0207 */
[----:B------:R-:W-:Y:S01]  /*1f70*/  ISETP.NE.AND.EX P0, PT, RZ, UR7, PT, P0 ;  /* 0x00000007ff007c0c */ /* 0x000fe2000bf05300 */
[----:B------:R-:W-:Y:S01]  /*1f80*/  IMAD.WIDE.U32 R6, R26, UR4, R4 ;  /* 0x000000041a067c25 */ /* 0x000fe2000f8e0004 */
[----:B------:R-:W-:Y:S01]  /*1f90*/  ULDC.64 UR4, c[0x0][0x310] ;  /* 0x0000c40000047ab9 */ /* 0x000fe20000000a00 */
[----:B------:R-:W0:Y:S01]  /*1fa0*/  LDC.64 R4, c[0x0][0x3f8] ;  /* 0x0000fe00ff047b82 */ /* 0x000e220000000a00 */
[----:B------:R-:W-:Y:S01]  /*1fb0*/  SHF.R.S32.HI R142, RZ, 0x1f, R184 ;  /* 0x0000001fff8e7819 */ /* 0x000fe200000114b8 */
[----:B------:R-:W-:Y:S01]  /*1fc0*/  IMAD.SHL.U32 R132, R128, 0x40, RZ ;  /* 0x0000004080847824 */ /* 0x000fe200078e00ff */
[----:B------:R-:W-:-:S02]  /*1fd0*/  IADD3 R7, R7, R9, RZ ;  /* 0x0000000907077210 */ /* 0x000fc40007ffe0ff */
[----:B------:R-:W-:Y:S01]  /*1fe0*/  SHF.R.S32.HI R23, RZ, 0x1f, R22 ;  /* 0x0000001fff177819 */ /* 0x000fe20000011416 */
[-C--:B------:R-:W-:Y:S01]  /*1ff0*/  IMAD R8, R142, R28.reuse, RZ ;  /* 0x0000001c8e087224 */ /* 0x080fe200078e02ff */
[-C--:B---3--:R-:W-:Y:S02]  /*2000*/  ISETP.GE.AND P3, PT, R18, R119.reuse, PT ;  /* 0x000000771200720c */ /* 0x088fe40003f66270 */
[----:B------:R-:W-:Y:S01]  /*2010*/  ISETP.GE.AND P4, PT, R187, R119, PT ;  /* 0x00000077bb00720c */ /* 0x000fe20003f86270 */
[----:B------:R-:W-:Y:S01]  /*2020*/  IMAD R13, R184, R29, R8 ;  /* 0x0000001db80d7224 */ /* 0x000fe200078e0208 */
[----:B------:R-:W-:Y:S01]  /*2030*/  ISETP.GE.AND P2, PT, R186, R119, PT ;  /* 0x00000077ba00720c */ /* 0x000fe20003f46270 */
[-C--:B------:R-:W-:Y:S01]  /*2040*/  IMAD.WIDE.U32 R96, R184, R28.reuse, R22 ;  /* 0x0000001cb8607225 */ /* 0x080fe200078e0016 */
[----:B------:R-:W-:Y:S02]  /*2050*/  MOV R121, 0x20 ;  /* 0x0000002000797802 */ /* 0x000fe40000000f00 */
[----:B------:R-:W-:Y:S01]  /*2060*/  SHF.L.U64.HI R126, R128, 0x7, R129 ;  /* 0x00000007807e7819 */ /* 0x000fe20000010281 */
[----:B------:R-:W-:Y:S01]  /*2070*/  IMAD.IADD R97, R97, 0x1, R13 ;  /* 0x0000000161617824 */ /* 0x000fe200078e020d */
[----:B------:R-:W-:Y:S01]  /*2080*/  SHF.L.U64.HI R30, R28, 0x6, R29 ;  /* 0x000000061c1e7819 */ /* 0x000fe2000001021d */
[----:B------:R-:W-:Y:S01]  /*2090*/  IMAD.IADD R99, R13, 0x1, R99 ;  /* 0x000000010d637824 */ /* 0x000fe200078e0263 */
[----:B------:R-:W-:Y:S01]  /*20a0*/  SHF.R.S32.HI R143, RZ, 0x1f, R214 ;  /* 0x0000001fff8f7819 */ /* 0x000fe200000114d6 */
[----:B-----5:R-:W-:Y:S01]  /*20b0*/  IMAD.WIDE.U32 R96, R140, R28, R96 ;  /* 0x0000001c8c607225 */ /* 0x020fe200078e0060 */
[----:B------:R-:W-:-:S03]  /*20c0*/  LEA.HI R147, R147, 0x8, RZ, 0x19 ;  /* 0x0000000893937811 */ /* 0x000fc600078fc8ff */
[-C--:B0-----:R-:W-:Y:S01]  /*20d0*/  IMAD.WIDE.U32 R100, R184, R4.reuse, R22 ;  /* 0x00000004b8647225 */ /* 0x081fe200078e0016 */
[C-C-:B------:R-:W-:Y:S02]  /*20e0*/  SHF.L.U64.HI R127, R4.reuse, 0x7, R5.reuse ;  /* 0x00000007047f7819 */ /* 0x140fe40000010205 */
[----:B------:R-:W-:Y:S01]  /*20f0*/  SHF.L.U64.HI R104, R4, 0x6, R5 ;  /* 0x0000000604687819 */ /* 0x000fe20000010205 */
[----:B------:R-:W-:-:S04]  /*2100*/  IMAD.WIDE.U32 R102, R184, R4, R18 ;  /* 0x00000004b8667225 */ /* 0x000fc800078e0012 */
[----:B------:R-:W-:-:S04]  /*2110*/  IMAD.WIDE.U32 R98, R140, R28, R98 ;  /* 0x0000001c8c627225 */ /* 0x000fc800078e0062 */
[----:B------:R-:W-:Y:S01]  /*2120*/  IMAD.SHL.U32 R105, R4, 0x40, RZ ;  /* 0x0000004004697824 */ /* 0x000fe200078e00ff */
[----:B--2---:R-:W-:-:S04]  /*2130*/  LOP3.LUT R20, R20, 0xfffffffe, RZ, 0xc0, !PT ;  /* 0xfffffffe14147812 */ /* 0x004fc800078ec0ff */
[----:B------:R-:W-:-:S05]  /*2140*/  @P4 LOP3.LUT R20, R20, 0x1, RZ, 0xfc, !PT ;  /* 0x0000000114144812 */ /* 0x000fca00078efcff */
[----:B------:R0:W-:Y:S01]  /*2150*/  STL [R1+0x8], R20 ;  /* 0x0000081401007387 */ /* 0x0001e20000100800 */
[----:B------:R-:W-:Y:S02]  /*2160*/  SHF.R.S32.HI R0, RZ, 0x1f, R27 ;  /* 0x0000001fff007819 */ /* 0x000fe4000001141b */
[----:B------:R-:W-:Y:S02]  /*2170*/  SEL R9, R27, RZ, !P0 ;  /* 0x000000ff1b097207 */ /* 0x000fe40004000000 */
[----:B------:R-:W-:-:S03]  /*2180*/  SEL R0, R0, RZ, !P0 ;  /* 0x000000ff00007207 */ /* 0x000fc60004000000 */
[----:B------:R-:W-:-:S04]  /*2190*/  IMAD.WIDE.U32 R92, R9, UR4, R6 ;  /* 0x00000004095c7c25 */ /* 0x000fc8000f8e0006 */
[----:B------:R-:W-:Y:S02]  /*21a0*/  IMAD R10, R0, UR4, RZ ;  /* 0x00000004000a7c24 */ /* 0x000fe4000f8e02ff */
[----:B------:R-:W-:-:S04]  /*21b0*/  IMAD.WIDE.U32 R6, R184, R128, R18 ;  /* 0x00000080b8067225 */ /* 0x000fc800078e0012 */
[----:B------:R-:W-:Y:S01]  /*21c0*/  IMAD R89, R9, UR5, R10 ;  /* 0x0000000509597c24 */ /* 0x000fe2000f8e020a */
[----:B------:R-:W-:Y:S01]  /*21d0*/  ULDC.64 UR4, c[0x0][0x338] ;  /* 0x0000ce0000047ab9 */ /* 0x000fe20000000a00 */
[----:B------:R-:W-:Y:S01]  /*21e0*/  IMAD R10, R142, R128, RZ ;  /* 0x000000808e0a7224 */ /* 0x000fe200078e02ff */
[----:B------:R-:W-:Y:S01]  /*21f0*/  IADD3 R90, P0, R92, R6, RZ ;  /* 0x000000065c5a7210 */ /* 0x000fe20007f1e0ff */
[----:B------:R-:W-:Y:S02]  /*2200*/  IMAD R0, R0, UR4, RZ ;  /* 0x0000000400007c24 */ /* 0x000fe4000f8e02ff */
[----:B------:R-:W-:Y:S01]  /*2210*/  IMAD R10, R184, R129, R10 ;  /* 0x00000081b80a7224 */ /* 0x000fe200078e020a */
[----:B------:R-:W-:Y:S01]  /*2220*/  SHF.L.U64.HI R129, R128, 0x6, R129 ;  /* 0x0000000680817819 */ /* 0x000fe20000010281 */
[----:B------:R-:W-:Y:S01]  /*2230*/  IMAD.IADD R89, R93, 0x1, R89 ;  /* 0x000000015d597824 */ /* 0x000fe200078e0259 */
[----:B------:R-:W-:Y:S01]  /*2240*/  SHF.L.U64.HI R128, R28, 0x7, R29 ;  /* 0x000000071c807819 */ /* 0x000fe2000001021d */
[----:B------:R-:W-:-:S02]  /*2250*/  IMAD R33, R9, UR5, R0 ;  /* 0x0000000509217c24 */ /* 0x000fc4000f8e0200 */
[----:B------:R-:W-:Y:S01]  /*2260*/  IMAD R0, R142, R4, RZ ;  /* 0x000000048e007224 */ /* 0x000fe200078e02ff */
[----:B------:R-:W-:Y:S01]  /*2270*/  IADD3.X R88, R89, R7, R10, P0, !PT ;  /* 0x0000000759587210 */ /* 0x000fe200007fe40a */
[----:B------:R-:W-:Y:S01]  /*2280*/  IMAD.WIDE.U32 R94, R9, UR4, R94 ;  /* 0x00000004095e7c25 */ /* 0x000fe2000f8e005e */
[C---:B------:R-:W-:Y:S02]  /*2290*/  SEL R7, R119.reuse, RZ, P3 ;  /* 0x000000ff77077207 */ /* 0x040fe40001800000 */
[C---:B------:R-:W-:Y:S01]  /*22a0*/  SEL R9, R119.reuse, RZ, P2 ;  /* 0x000000ff77097207 */ /* 0x040fe20001000000 */
[----:B------:R-:W-:Y:S01]  /*22b0*/  IMAD R13, R184, R5, R0 ;  /* 0x00000005b80d7224 */ /* 0x000fe200078e0200 */
[----:B------:R-:W-:Y:S01]  /*22c0*/  SEL R0, R119, RZ, P4 ;  /* 0x000000ff77007207 */ /* 0x000fe20002000000 */
[----:B------:R-:W-:Y:S01]  /*22d0*/  IMAD.IADD R7, R18, 0x1, R7 ;  /* 0x0000000112077824 */ /* 0x000fe200078e0207 */
[----:B------:R-:W-:Y:S01]  /*22e0*/  LOP3.LUT P0, RZ, R225, 0x4, RZ, 0xc0, !PT ;  /* 0x00000004e1ff7812 */ /* 0x000fe2000780c0ff */
[----:B------:R-:W-:Y:S01]  /*22f0*/  IMAD.IADD R9, R186, 0x1, R9 ;  /* 0x00000001ba097824 */ /* 0x000fe200078e0209 */
[----:B------:R-:W-:Y:S01]  /*2300*/  IADD3 R8, R187, R0, RZ ;  /* 0x00000000bb087210 */ /* 0x000fe20007ffe0ff */
[----:B------:R-:W-:Y:S01]  /*2310*/  IMAD.IADD R103, R13, 0x1, R103 ;  /* 0x000000010d677824 */ /* 0x000fe200078e0267 */
[----:B------:R-:W-:Y:S01]  /*2320*/  SHF.R.S32.HI R0, RZ, 0x1f, R7 ;  /* 0x0000001fff007819 */ /* 0x000fe20000011407 */
[----:B------:R-:W-:Y:S01]  /*2330*/  IMAD.SHL.U32 R119, R119, 0x2, RZ ;  /* 0x0000000277777824 */ /* 0x000fe200078e00ff */
[----:B------:R-:W-:Y:S01]  /*2340*/  SHF.R.S32.HI R15, RZ, 0x1f, R8 ;  /* 0x0000001fff0f7819 */ /* 0x000fe20000011408 */
[----:B------:R-:W-:Y:S01]  /*2350*/  IMAD.WIDE.U32 R102, R140, R4, R102 ;  /* 0x000000048c667225 */ /* 0x000fe200078e0066 */
[----:B------:R-:W-:-:S02]  /*2360*/  SHF.R.S32.HI R6, RZ, 0x1f, R9 ;  /* 0x0000001fff067819 */ /* 0x000fc40000011409 */
[CC--:B------:R-:W-:Y:S02]  /*2370*/  LEA.HI R14, R0.reuse, R7.reuse, RZ, 0x3 ;  /* 0x00000007000e7211 */ /* 0x0c0fe400078f18ff */
[CC--:B------:R-:W-:Y:S02]  /*2380*/  LEA.HI R12, R15.reuse, R8.reuse, RZ, 0x3 ;  /* 0x000000080f0c7211 */ /* 0x0c0fe400078f18ff */
[----:B------:R-:W-:Y:S02]  /*2390*/  LEA.HI R0, R0, R7, RZ, 0x6 ;  /* 0x0000000700007211 */ /* 0x000fe400078f30ff */
[----:B------:R-:W-:Y:S02]  /*23a0*/  LEA.HI R15, R15, R8, RZ, 0x6 ;  /* 0x000000080f0f7211 */ /* 0x000fe400078f30ff */
[----:B------:R-:W-:Y:S01]  /*23b0*/  IADD3 R101, R101, R13, RZ ;  /* 0x0000000d65657210 */ /* 0x000fe20007ffe0ff */
[----:B------:R-:W-:Y:S01]  /*23c0*/  IMAD.SHL.U32 R0, R0, 0x80, RZ ;  /* 0x0000008000007824 */ /* 0x000fe200078e00ff */
[CC--:B------:R-:W-:Y:S01]  /*23d0*/  LEA.HI R13, R6.reuse, R9.reuse, RZ, 0x3 ;  /* 0x00000009060d7211 */ /* 0x0c0fe200078f18ff */
[----:B------:R-:W-:Y:S01]  /*23e0*/  IMAD.SHL.U32 R10, R15, 0x80, RZ ;  /* 0x000000800f0a7824 */ /* 0x000fe200078e00ff */
[----:B------:R-:W-:Y:S01]  /*23f0*/  LEA.HI R6, R6, R9, RZ, 0x6 ;  /* 0x0000000906067211 */ /* 0x000fe200078f30ff */
[----:B------:R-:W-:Y:S01]  /*2400*/  IMAD.WIDE.U32 R100, R140, R4, R100 ;  /* 0x000000048c647225 */ /* 0x000fe200078e0064 */
[----:B------:R-:W-:-:S02]  /*2410*/  LOP3.LUT R7, R196, 0x38, R14, 0xf8, !PT ;  /* 0x00000038c4077812 */ /* 0x000fc400078ef80e */
[----:B------:R-:W-:Y:S01]  /*2420*/  LOP3.LUT R15, R195, 0x38, R14, 0xf8, !PT ;  /* 0x00000038c30f7812 */ /* 0x000fe200078ef80e */
[----:B------:R-:W-:Y:S01]  /*2430*/  IMAD.SHL.U32 R8, R6, 0x80, RZ ;  /* 0x0000008006087824 */ /* 0x000fe200078e00ff */
[----:B------:R-:W-:Y:S02]  /*2440*/  LOP3.LUT R6, R7, R198, RZ, 0x3c, !PT ;  /* 0x000000c607067212 */ /* 0x000fe400078e3cff */
[----:B------:R-:W-:Y:S02]  /*2450*/  LOP3.LUT R0, R0, 0xffffe000, RZ, 0xc0, !PT ;  /* 0xffffe00000007812 */ /* 0x000fe400078ec0ff */
[----:B------:R-:W-:Y:S02]  /*2460*/  LOP3.LUT R15, R15, R232, RZ, 0x3c, !PT ;  /* 0x000000e80f0f7212 */ /* 0x000fe400078e3cff */
[----:B------:R-:W-:Y:S02]  /*2470*/  SHF.R.S32.HI R7, RZ, 0x1f, R140 ;  /* 0x0000001fff077819 */ /* 0x000fe4000001148c */
[----:B------:R-:W-:-:S02]  /*2480*/  IADD3 R137, R15, R0, R199 ;  /* 0x000000000f897210 */ /* 0x000fc40007ffe0c7 */
[----:B------:R-:W-:Y:S01]  /*2490*/  LEA R139, R197, R0, 0x9 ;  /* 0x00000000c58b7211 */ /* 0x000fe200078e48ff */
[C---:B------:R-:W-:Y:S01]  /*24a0*/  IMAD R0, R7.reuse, R28, RZ ;  /* 0x0000001c07007224 */ /* 0x040fe200078e02ff */
[----:B------:R-:W-:Y:S01]  /*24b0*/  LOP3.LUT R21, R196, 0x38, R12, 0xf8, !PT ;  /* 0x00000038c4157812 */ /* 0x000fe200078ef80c */
[----:B------:R-:W-:Y:S01]  /*24c0*/  IMAD R7, R7, R4, RZ ;  /* 0x0000000407077224 */ /* 0x000fe200078e02ff */
[----:B------:R-:W-:Y:S01]  /*24d0*/  LOP3.LUT R10, R10, 0xffffe000, RZ, 0xc0, !PT ;  /* 0xffffe0000a0a7812 */ /* 0x000fe200078ec0ff */
[----:B------:R-:W-:Y:S01]  /*24e0*/  IMAD.IADD R139, R139, 0x1, R6 ;  /* 0x000000018b8b7824 */ /* 0x000fe200078e0206 */
[-C--:B------:R-:W-:Y:S01]  /*24f0*/  LOP3.LUT R21, R21, R198.reuse, RZ, 0x3c, !PT ;  /* 0x000000c615157212 */ /* 0x080fe200078e3cff */
[----:B------:R-:W-:Y:S01]  /*2500*/  IMAD R7, R140, R5, R7 ;  /* 0x000000058c077224 */ /* 0x000fe200078e0207 */
[----:B------:R-:W-:Y:S01]  /*2510*/  LOP3.LUT R5, R196, 0x18, R18, 0xf8, !PT ;  /* 0x00000018c4057812 */ /* 0x000fe200078ef812 */
[----:B------:R-:W-:Y:S01]  /*2520*/  IMAD R136, R197, 0x200, R10 ;  /* 0x00000200c5887824 */ /* 0x000fe200078e020a */
[----:B------:R-:W-:Y:S01]  /*2530*/  LOP3.LUT R8, R8, 0xffffe000, RZ, 0xc0, !PT ;  /* 0xffffe00008087812 */ /* 0x000fe200078ec0ff */
[----:B0-----:R-:W-:Y:S01]  /*2540*/  IMAD.IADD R20, R101, 0x1, R7 ;  /* 0x0000000165147824 */ /* 0x001fe200078e0207 */
[----:B------:R-:W-:Y:S01]  /*2550*/  LOP3.LUT R25, R195, 0x38, R13, 0xf8, !PT ;  /* 0x00000038c3197812 */ /* 0x000fe200078ef80d */
[----:B------:R-:W-:Y:S01]  /*2560*/  IMAD.IADD R136, R136, 0x1, R21 ;  /* 0x0000000188887824 */ /* 0x000fe200078e0215 */
[----:B------:R-:W-:Y:S01]  /*2570*/  LOP3.LUT R26, R5, R198, RZ, 0x3c, !PT ;  /* 0x000000c6051a7212 */ /* 0x000fe200078e3cff */
[----:B------:R-:W-:Y:S01]  /*2580*/  IMAD R21, R140, R29, R0 ;  /* 0x0000001d8c157224 */ /* 0x000fe200078e0200 */
[----:B------:R-:W-:Y:S01]  /*2590*/  LOP3.LUT R9, R196, 0x38, R13, 0xf8, !PT ;  /* 0x00000038c4097812 */ /* 0x000fe200078ef80d */
[----:B------:R-:W-:Y:S01]  /*25a0*/  IMAD R138, R197, 0x200, R8 ;  /* 0x00000200c58a7824 */ /* 0x000fe200078e0208 */
[----:B------:R-:W-:Y:S01]  /*25b0*/  LOP3.LUT R27, R195, 0x38, R12, 0xf8, !PT ;  /* 0x00000038c31b7812 */ /* 0x000fe200078ef80c */
[----:B------:R-:W-:Y:S01]  /*25c0*/  IMAD R26, R197, 0x200, R26 ;  /* 0x00000200c51a7824 */ /* 0x000fe200078e021a */
[----:B------:R-:W-:Y:S01]  /*25d0*/  SEL R0, RZ, 0x20, P1 ;  /* 0x00000020ff007807 */ /* 0x000fe20000800000 */
[----:B------:R-:W-:Y:S01]  /*25e0*/  IMAD.IADD R5, R95, 0x1, R33 ;  /* 0x000000015f057824 */ /* 0x000fe200078e0221 */
[----:B------:R-:W-:-:S02]  /*25f0*/  LOP3.LUT R25, R25, R232, RZ, 0x3c, !PT ;  /* 0x000000e819197212 */ /* 0x000fc400078e3cff */
[----:B------:R-:W-:Y:S02]  /*2600*/  LOP3.LUT R9, R9, R198, RZ, 0x3c, !PT ;  /* 0x000000c609097212 */ /* 0x000fe400078e3cff */
[----:B------:R-:W-:Y:S02]  /*2610*/  LOP3.LUT R27, R27, R232, RZ, 0x3c, !PT ;  /* 0x000000e81b1b7212 */ /* 0x000fe400078e3cff */
[----:B------:R-:W-:Y:S02]  /*2620*/  IADD3 R116, P4, R184, R117, RZ ;  /* 0x00000075b8747210 */ /* 0x000fe40007f9e0ff */
[----:B------:R-:W-:Y:S02]  /*2630*/  SHF.R.S32.HI R111, RZ, 0x3, R14 ;  /* 0x00000003ff6f7819 */ /* 0x000fe4000001140e */
[----:B------:R-:W-:Y:S01]  /*2640*/  SHF.R.S32.HI R110, RZ, 0x3, R13 ;  /* 0x00000003ff6e7819 */ /* 0x000fe2000001140d */
[----:B------:R-:W-:Y:S01]  /*2650*/  IMAD.X R117, R3, 0x1, R142, P4 ;  /* 0x0000000103757824 */ /* 0x000fe200020e068e */
[----:B------:R-:W-:-:S02]  /*2660*/  SHF.R.S32.HI R109, RZ, 0x3, R12 ;  /* 0x00000003ff6d7819 */ /* 0x000fc4000001140c */
[----:B------:R-:W-:Y:S02]  /*2670*/  SEL R121, R121, 0xffffffe0, !P0 ;  /* 0xffffffe079797807 */ /* 0x000fe40004000000 */
[----:B------:R-:W-:Y:S02]  /*2680*/  LOP3.LUT R14, R14, 0xfffffff8, RZ, 0xc0, !PT ;  /* 0xfffffff80e0e7812 */ /* 0x000fe400078ec0ff */
[----:B------:R-:W-:Y:S02]  /*2690*/  LOP3.LUT R13, R13, 0xfffffff8, RZ, 0xc0, !PT ;  /* 0xfffffff80d0d7812 */ /* 0x000fe400078ec0ff */
[----:B------:R-:W-:Y:S02]  /*26a0*/  LOP3.LUT R12, R12, 0xfffffff8, RZ, 0xc0, !PT ;  /* 0xfffffff80c0c7812 */ /* 0x000fe400078ec0ff */
[----:B------:R-:W-:Y:S02]  /*26b0*/  LOP3.LUT R0, R11, R0, RZ, 0xfc, !PT ;  /* 0x000000000b007212 */ /* 0x000fe400078efcff */
[----:B------:R-:W-:Y:S01]  /*26c0*/  IADD3 R135, R25, R8, R199 ;  /* 0x0000000819877210 */ /* 0x000fe20007ffe0c7 */
[----:B------:R-:W-:Y:S01]  /*26d0*/  IMAD.IADD R25, R97, 0x1, R21 ;  /* 0x0000000161197824 */ /* 0x000fe200078e0215 */
[----:B------:R-:W-:Y:S01]  /*26e0*/  IADD3 R134, R27, R10, R199 ;  /* 0x0000000a1b867210 */ /* 0x000fe20007ffe0c7 */
[----:B------:R-:W-:Y:S01]  /*26f0*/  IMAD.SHL.U32 R27, R4, 0x80, RZ ;  /* 0x00000080041b7824 */ /* 0x000fe200078e00ff */
[----:B------:R-:W-:Y:S01]  /*2700*/  IADD3 R138, R138, R9, RZ ;  /* 0x000000098a8a7210 */ /* 0x000fe20007ffe0ff */
[----:B------:R-:W-:Y:S01]  /*2710*/  IMAD.IADD R21, R21, 0x1, R99 ;  /* 0x0000000115157824 */ /* 0x000fe200078e0263 */
[C---:B------:R-:W-:Y:S01]  /*2720*/  SHF.L.U32 R29, R28.reuse, 0x7, RZ ;  /* 0x000000071c1d7819 */ /* 0x040fe200000006ff */
[----:B------:R-:W-:Y:S01]  /*2730*/  IMAD.SHL.U32 R28, R28, 0x40, RZ ;  /* 0x000000401c1c7824 */ /* 0x000fe200078e00ff */
[----:B------:R-:W-:-:S02]  /*2740*/  IADD3 R15, R7, R103, RZ ;  /* 0x00000067070f7210 */ /* 0x000fc40007ffe0ff */
[----:B------:R-:W-:Y:S02]  /*2750*/  IADD3 R133, R121, R26, RZ ;  /* 0x0000001a79857210 */ /* 0x000fe40007ffe0ff */
[----:B------:R-:W-:Y:S02]  /*2760*/  LOP3.LUT R11, R11, 0x1, RZ, 0xc0, !PT ;  /* 0x000000010b0b7812 */ /* 0x000fe400078ec0ff */
[----:B------:R-:W-:Y:S02]  /*2770*/  SHF.R.S32.HI R108, RZ, 0x1f, R14 ;  /* 0x0000001fff6c7819 */ /* 0x000fe4000001140e */
[----:B------:R-:W-:Y:S02]  /*2780*/  SHF.R.S32.HI R107, RZ, 0x1f, R13 ;  /* 0x0000001fff6b7819 */ /* 0x000fe4000001140d */
[----:B------:R-:W-:Y:S02]  /*2790*/  SHF.R.S32.HI R106, RZ, 0x1f, R12 ;  /* 0x0000001fff6a7819 */ /* 0x000fe4000001140c */
[----:B------:R-:W-:-:S02]  /*27a0*/  LOP3.LUT R10, R0, 0x2, RZ, 0xc0, !PT ;  /* 0x00000002000a7812 */ /* 0x000fc400078ec0ff */
[C---:B------:R-:W-:Y:S02]  /*27b0*/  LOP3.LUT R9, R0.reuse, 0x4, RZ, 0xc0, !PT ;  /* 0x0000000400097812 */ /* 0x040fe400078ec0ff */
[C---:B------:R-:W-:Y:S02]  /*27c0*/  LOP3.LUT R8, R0.reuse, 0x8, RZ, 0xc0, !PT ;  /* 0x0000000800087812 */ /* 0x040fe400078ec0ff */
[C---:B------:R-:W-:Y:S02]  /*27d0*/  LOP3.LUT R7, R0.reuse, 0x10, RZ, 0xc0, !PT ;  /* 0x0000001000077812 */ /* 0x040fe400078ec0ff */
[----:B------:R-:W-:-:S07]  /*27e0*/  LOP3.LUT R6, R0, 0x20, RZ, 0xc0, !PT ;  /* 0x0000002000067812 */ /* 0x000fce00078ec0ff */
.L_x_2816:
        /* <DEDUP_REMOVED lines=20> */
[----:B------:R-:W-:-:S02]  /*2930*/  LEA.HI.X R45, R3, R115, R4, 0x1, P0 ;  /* 0x00000073032d7211 */ /* 0x000fc400000f0c04 */
[----:B-1----:R-:W-:Y:S02]  /*2940*/  ISETP.GE.AND P0, PT, R118, 0x1, PT ;  /* 0x000000017600780c */ /* 0x002fe40003f06270 */
[----:B------:R-:W-:Y:S01]  /*2950*/  LEA.HI.X R41, R0, R115, R2, 0x1, P5 ;  /* 0x0000007300297211 */ /* 0x000fe200028f0c02 */
[----:B------:R-:W-:Y:S02]  /*2960*/  IMAD R0, R17, 0x6000, R26 ;  /* 0x0000600011007824 */ /* 0x000fe400078e021a */
[----:B------:R-:W-:Y:S02]  /*2970*/  IMAD.MOV.U32 R2, RZ, RZ, R32 ;  /* 0x000000ffff027224 */ /* 0x000fe400078e0020 */
        /* <DEDUP_REMOVED lines=11> */
[----:B------:R-:W-:-:S04]  /*2a30*/  IMAD.WIDE.U32 R82, R27, R32, RZ ;  /* 0x000000201b527225 */ /* 0x000fc800078e00ff */
[----:B------:R-:W-:Y:S01]  /*2a40*/  IMAD R4, R2, -0x80, R24 ;  /* 0xffffff8002047824 */ /* 0x000fe200078e0218 */
[----:B------:R-:W-:Y:S01]  /*2a50*/  IADD3 R0, R83, R3, RZ ;  /* 0x0000000353007210 */ /* 0x000fe20007ffe0ff */
[----:B------:R-:W-:-:S03]  /*2a60*/  IMAD.WIDE.U32 R80, R29, R32, RZ ;  /* 0x000000201d507225 */ /* 0x000fc600078e00ff */
[----:B------:R-:W-:Y:S01]  /*2a70*/  VIMNMX R4, R4, 0x80, PT ;  /* 0x0000008004047848 */ /* 0x000fe20003fe0100 */
        /* <DEDUP_REMOVED lines=20> */
[----:B0-----:R-:W-:Y:S01]  /*2bc0*/  IADD3 R35, P1, R96, R80, RZ ;  /* 0x0000005060237210 */ /* 0x001fe20007f3e0ff */
[----:B------:R-:W-:Y:S01]  /*2bd0*/  ULDC.64 UR6, c[0x0][0x400] ;  /* 0x0001000000067ab9 */ /* 0x000fe20000000a00 */
[----:B------:R-:W-:Y:S01]  /*2be0*/  CS2R R122, SRZ ;  /* 0x00000000007a7805 */ /* 0x000fe2000001ff00 */
[----:B------:R-:W-:Y:S01]  /*2bf0*/  IMAD.X R34, R0, 0x1, R20, P4 ;  /* 0x0000000100227824 */ /* 0x000fe200020e0614 */
[----:B------:R-:W-:Y:S01]  /*2c00*/  LEA R32, P4, R33, UR4, 0x1 ;  /* 0x0000000421207c11 */ /* 0x000fe2000f8808ff */
[----:B------:R-:W-:Y:S01]  /*2c10*/  IMAD.X R38, R3, 0x1, R25, P1 ;  /* 0x0000000103267824 */ /* 0x000fe200008e0619 */
[----:B------:R-:W-:Y:S02]  /*2c20*/  ISETP.GE.AND P1, PT, R22, R118, PT ;  /* 0x000000761600720c */ /* 0x000fe40003f26270 */
[----:B------:R-:W-:-:S02]  /*2c30*/  CS2R R86, SRZ ;  /* 0x0000000000567805 */ /* 0x000fc4000001ff00 */
[----:B------:R-:W-:Y:S02]  /*2c40*/  LEA.HI.X R33, R33, UR5, R34, 0x1, P4 ;  /* 0x0000000521217c11 */ /* 0x000fe4000a0f0c22 */
[----:B------:R-:W-:Y:S02]  /*2c50*/  CS2R R124, SRZ ;  /* 0x00000000007c7805 */ /* 0x000fe4000001ff00 */
[C---:B------:R-:W-:Y:S02]  /*2c60*/  LEA R34, P4, R35.reuse, UR6, 0x1 ;  /* 0x0000000623227c11 */ /* 0x040fe4000f8808ff */
[----:B------:R-:W-:Y:S02]  /*2c70*/  CS2R R114, SRZ ;  /* 0x0000000000727805 */ /* 0x000fe4000001ff00 */
        /* <DEDUP_REMOVED lines=26> */
.L_x_2721:
[----:B------:R-:W-:Y:S05]  /*2e20*/  BSYNC B1 ;  /* 0x0000000000017941 */ /* 0x000fea0003800000 */
.L_x_2720:
        /* <DEDUP_REMOVED lines=12> */
[----:B-----5:R-:W-:Y:S01]  /*2ef0*/  MOV R130, R66 ;  /* 0x0000004200827202 */ /* 0x020fe20000000f00 */
[----:B------:R-:W-:Y:S01]  /*2f00*/  IMAD.MOV.U32 R131, RZ, RZ, R67 ;  /* 0x000000ffff837224 */ /* 0x000fe200078e0043 */
        /* <DEDUP_REMOVED lines=12> */
[----:B------:R-:W-:-:S04]  /*2fd0*/  LEA R34, P1, R80, UR6, 0x1 ;  /* 0x0000000650227c11 */ /* 0x000fc8000f8208ff */
[----:B0-----:R-:W-:Y:S02]  /*2fe0*/  LEA.HI.X R35, R80, UR7, R3, 0x1, P1 ;  /* 0x0000000750237c11 */ /* 0x001fe400088f0c03 */
        /* <DEDUP_REMOVED lines=28> */
.L_x_2723:
[----:B------:R-:W-:Y:S05]  /*31b0*/  BSYNC B1 ;  /* 0x0000000000017941 */ /* 0x000fea0003800000 */
.L_x_2722:
[----:B------:R-:W3:Y:S01]  /*31c0*/  LDL R0, [R1+0xc] ;  /* 0x00000c0001007983 */ /* 0x000ee20000100800 */
[----:B------:R-:W-:Y:S01]  /*31d0*/  IMAD.MOV.U32 R3, RZ, RZ, R71 ;  /* 0x000000ffff037224 */ /* 0x000fe200078e0047 */
[----:B-12---:R-:W-:Y:S02]  /*31e0*/  MOV R32, R74 ;  /* 0x0000004a00207202 */ /* 0x006fe40000000f00 */
[----:B------:R-:W-:Y:S02]  /*31f0*/  MOV R33, R86 ;  /* 0x0000005600217202 */ /* 0x000fe40000000f00 */
        /* <DEDUP_REMOVED lines=20> */
[----:B-----5:R-:W-:-:S04]  /*3340*/  MOV R33, R36 ;  /* 0x0000002400217202 */ /* 0x020fc80000000f00 */
[----:B------:R-:W-:Y:S01]  /*3350*/  PRMT R80, R80, 0x5410, R33 ;  /* 0x0000541050507816 */ /* 0x000fe20000000021 */
[----:B------:R-:W-:Y:S01]  /*3360*/  IMAD.MOV.U32 R33, RZ, RZ, R47 ;  /* 0x000000ffff217224 */ /* 0x000fe200078e002f */
[----:B---3--:R-:W-:Y:S01]  /*3370*/  R2UR UR4, R0 ;  /* 0x00000000000472ca */ /* 0x008fe200000e0000 */
[----:B------:R-:W-:-:S05]  /*3380*/  IMAD.MOV.U32 R0, RZ, RZ, R70 ;  /* 0x000000ffff007224 */ /* 0x000fca00078e0046 */
[----:B------:R-:W-:Y:S01]  /*3390*/  PRMT R158, R158, 0x5410, R0 ;  /* 0x000054109e9e7816 */ /* 0x000fe20000000000 */
[----:B------:R-:W-:-:S03]  /*33a0*/  IMAD.MOV.U32 R0, RZ, RZ, R75 ;  /* 0x000000ffff007224 */ /* 0x000fc600078e004b */
[----:B------:R-:W-:Y:S01]  /*33b0*/  PRMT R158, R3, 0x7610, R158 ;  /* 0x00007610039e7816 */ /* 0x000fe2000000009e */
[----:B------:R-:W-:Y:S01]  /*33c0*/  IMAD.MOV.U32 R3, RZ, RZ, R84 ;  /* 0x000000ffff037224 */ /* 0x000fe200078e0054 */
[----:B------:R-:W-:Y:S01]  /*33d0*/  PRMT R161, R0, 0x7610, R161 ;  /* 0x0000761000a17816 */ /* 0x000fe200000000a1 */
[----:B------:R-:W-:Y:S01]  /*33e0*/  IMAD.MOV.U32 R0, RZ, RZ, R87 ;  /* 0x000000ffff007224 */ /* 0x000fe200078e0057 */
[----:B------:R-:W-:Y:S02]  /*33f0*/  UISETP.NE.AND UP0, UPT, UR4, 0x3, UPT ;  /* 0x000000030400788c */ /* 0x000fe4000bf05270 */
[----:B------:R-:W-:Y:S01]  /*3400*/  PRMT R166, R3, 0x5410, R32 ;  /* 0x0000541003a67816 */ /* 0x000fe20000000020 */
[----:B------:R-:W-:Y:S01]  /*3410*/  IMAD.MOV.U32 R3, RZ, RZ, R124 ;  /* 0x000000ffff037224 */ /* 0x000fe200078e007c */
[----:B------:R-:W-:Y:S01]  /*3420*/  PRMT R163, R163, 0x5410, R0 ;  /* 0x00005410a3a37816 */ /* 0x000fe20000000000 */
[----:B------:R-:W-:Y:S01]  /*3430*/  IMAD.MOV.U32 R0, RZ, RZ, R69 ;  /* 0x000000ffff007224 */ /* 0x000fe200078e0045 */
[----:B------:R-:W-:Y:S01]  /*3440*/  PLOP3.LUT P1, PT, PT, PT, UP0, 0x80, 0x0 ;  /* 0x000000000000781c */ /* 0x000fe20003f2f008 */
        /* <DEDUP_REMOVED lines=19> */
[----:B------:R-:W-:Y:S02]  /*3580*/  MOV R0, R58 ;  /* 0x0000003a00007202 */ /* 0x000fe40000000f00 */
[----:B------:R-:W-:Y:S01]  /*3590*/  PRMT R130, R130, 0x5410, R33 ;  /* 0x0000541082827816 */ /* 0x000fe20000000021 */
[----:B------:R-:W-:Y:S01]  /*35a0*/  IMAD.MOV.U32 R33, RZ, RZ, R59 ;  /* 0x000000ffff217224 */ /* 0x000fe200078e003b */
[----:B------:R-:W-:Y:S02]  /*35b0*/  PRMT R144, R0, 0x7610, R144 ;  /* 0x0000761000907816 */ /* 0x000fe40000000090 */
[----:B------:R-:W-:-:S02]  /*35c0*/  MOV R0, R38 ;  /* 0x0000002600007202 */ /* 0x000fc40000000f00 */
        /* <DEDUP_REMOVED lines=25> */
.L_x_2724:
[----:B------:R-:W-:Y:S01]  /*3760*/  LEA R3, R17, R16, 0x3 ;  /* 0x0000001011037211 */ /* 0x000fe200078e18ff */
[----:B------:R-:W-:Y:S01]  /*3770*/  BSSY B1, `(.L_x_2725) ;  /* 0x0000004000017945 */ /* 0x000fe20003800000 */
[----:B------:R-:W-:-:S04]  /*3780*/  SHF.L.U32 R0, R189, 0x1f, RZ ;  /* 0x0000001fbd007819 */ /* 0x000fc800000006ff */
[----:B------:R-:W1:Y:S02]  /*3790*/  SYNCS.PHASECHK.TRANS64.TRYWAIT P5, [R3+URZ+0x34890], R0 ;  /* 0x03489000030075a7 */ /* 0x000e6400080a017f */
[----:B-1----:R-:W-:Y:S05]  /*37a0*/  @!P5 BRA `(.L_x_2726) ;  /* 0x00000220003cd947 */ /* 0x002fea0003800000 */
.L_x_3097:
[----:B------:R-:W-:Y:S05]  /*37b0*/  BSYNC B1 ;  /* 0x0000000000017941 */ /* 0x000fea0003800000 */
.L_x_2725:
        /* <DEDUP_REMOVED lines=49> */
.L_x_2732:
[----:B------:R-:W-:Y:S05]  /*3ad0*/  BSYNC B3 ;  /* 0x0000000000037941 */ /* 0x000fea0003800000 */
.L_x_2731:
[----:B--2---:R2:W-:Y:S02]  /*3ae0*/  STG.E.128 desc[UR60][R44.64], R32 ;  /* 0x000000202c007986 */ /* 0x0045e4000c101d3c */
.L_x_2730:
[----:B------:R-:W-:Y:S05]  /*3af0*/  BSYNC B2 ;  /* 0x0000000000027941 */ /* 0x000fea0003800000 */
.L_x_2729:
        /* <DEDUP_REMOVED lines=48> */
.L_x_2736:
[----:B------:R-:W-:Y:S05]  /*3e00*/  BSYNC B3 ;  /* 0x0000000000037941 */ /* 0x000fea0003800000 */
.L_x_2735:
[----:B--2---:R3:W-:Y:S02]  /*3e10*/  STG.E.128 desc[UR60][R44.64+0x40], R32 ;  /* 0x000040202c007986 */ /* 0x0047e4000c101d3c */
.L_x_2734:
[----:B------:R-:W-:Y:S05]  /*3e20*/  BSYNC B2 ;  /* 0x0000000000027941 */ /* 0x000fea0003800000 */
.L_x_2733:
        /* <DEDUP_REMOVED lines=48> */
.L_x_2740:
[----:B------:R-:W-:Y:S05]  /*4130*/  BSYNC B3 ;  /* 0x0000000000037941 */ /* 0x000fea0003800000 */
.L_x_2739:
[----:B--2---:R4:W-:Y:S02]  /*4140*/  STG.E.128 desc[UR60][R44.64+0x80], R32 ;  /* 0x000080202c007986 */ /* 0x0049e4000c101d3c */
.L_x_2738:
[----:B------:R-:W-:Y:S05]  /*4150*/  BSYNC B2 ;  /* 0x0000000000027941 */ /* 0x000fea0003800000 */
.L_x_2737:
        /* <DEDUP_REMOVED lines=48> */
.L_x_2744:
[----:B------:R-:W-:Y:S05]  /*4460*/  BSYNC B3 ;  /* 0x0000000000037941 */ /* 0x000fea0003800000 */
.L_x_2743:
[----:B--2---:R0:W-:Y:S02]  /*4470*/  STG.E.128 desc[UR60][R44.64+0xc0], R32 ;  /* 0x0000c0202c007986 */ /* 0x0041e4000c101d3c */
.L_x_2742:
[----:B------:R-:W-:Y:S05]  /*4480*/  BSYNC B2 ;  /* 0x0000000000027941 */ /* 0x000fea0003800000 */
.L_x_2741:
        /* <DEDUP_REMOVED lines=48> */
.L_x_2748:
[----:B------:R-:W-:Y:S05]  /*4790*/  BSYNC B3 ;  /* 0x0000000000037941 */ /* 0x000fea0003800000 */
.L_x_2747:
[----:B--2---:R0:W-:Y:S02]  /*47a0*/  STG.E.128 desc[UR60][R44.64+0x100], R32 ;  /* 0x000100202c007986 */ /* 0x0041e4000c101d3c */
.L_x_2746:
[----:B------:R-:W-:Y:S05]  /*47b0*/  BSYNC B2 ;  /* 0x0000000000027941 */ /* 0x000fea0003800000 */
.L_x_2745:
        /* <DEDUP_REMOVED lines=48> */
.L_x_2750:
[----:B------:R-:W-:Y:S05]  /*4ac0*/  BSYNC B2 ;  /* 0x0000000000027941 */ /* 0x000fea0003800000 */
.L_x_2749:
[----:B--2---:R0:W-:Y:S02]  /*4ad0*/  STG.E.128 desc[UR60][R44.64+0x140], R32 ;  /* 0x000140202c007986 */ /* 0x0041e4000c101d3c */
.L_x_2728:
[----:B------:R-:W-:Y:S05]  /*4ae0*/  BSYNC B1 ;  /* 0x0000000000017941 */ /* 0x000fea0003800000 */
.L_x_2727:
        /* <DEDUP_REMOVED lines=49> */
.L_x_2755:
[----:B------:R-:W-:Y:S05]  /*4e00*/  BSYNC B2 ;  /* 0x0000000000027941 */ /* 0x000fea0003800000 */
.L_x_2754:
[----:B--2---:R0:W-:Y:S02]  /*4e10*/  STG.E.128 desc[UR60][R40.64], R32 ;  /* 0x0000002028007986 */ /* 0x0041e4000c101d3c */
.L_x_2753:
[----:B------:R-:W-:Y:S05]  /*4e20*/  BSYNC B1 ;  /* 0x0000000000017941 */ /* 0x000fea0003800000 */
.L_x_2752:
        /* <DEDUP_REMOVED lines=21> */
[C---:B------:R-:W-:Y:S01]  /*4f80*/  FMUL.FTZ R59, R33.reuse, R59 ;  /* 0x0000003b213b7220 */ /* 0x040fe20000410000 */
[----:B------:R-:W-:Y:S01]  /*4f90*/  FFMA.FTZ R64, R33, R58, -R64 ;  /* 0x0000003a21407223 */ /* 0x000fe20000010840 */
[----:B------:R-:W-:Y:S02]  /*4fa0*/  FMUL.FTZ R66, R45, R62 ;  /* 0x0000003e2d427220 */ /* 0x000fe40000410000 */
[----:B------:R-:W-:Y:S01]  /*4fb0*/  FFMA.FTZ R61, R34, R58, R59 ;  /* 0x0000003a223d7223 */ /* 0x000fe2000001003b */
        /* <DEDUP_REMOVED lines=23> */
.L_x_2759:
[----:B------:R-:W-:Y:S05]  /*5130*/  BSYNC B2 ;  /* 0x0000000000027941 */ /* 0x000fea0003800000 */
.L_x_2758:
[----:B--2---:R0:W-:Y:S02]  /*5140*/  STG.E.128 desc[UR60][R40.64+0x40], R32 ;  /* 0x0000402028007986 */ /* 0x0041e4000c101d3c */
.L_x_2757:
[----:B------:R-:W-:Y:S05]  /*5150*/  BSYNC B1 ;  /* 0x0000000000017941 */ /* 0x000fea0003800000 */
.L_x_2756:
        /* <DEDUP_REMOVED lines=23> */
[----:B------:R-:W-:Y:S01]  /*52d0*/  FMUL.FTZ R58, R35, R58 ;  /* 0x0000003a233a7220 */ /* 0x000fe20000410000 */
[----:B------:R-:W-:Y:S01]  /*52e0*/  FFMA.FTZ R60, R33, R54, -R60 ;  /* 0x00000036213c7223 */ /* 0x000fe2000001083c */
[----:B------:R-:W-:-:S02]  /*52f0*/  HADD2.F32 R154, -RZ, R154.H1_H1 ;  /* 0x3000009aff9a7230 */ /* 0x000fc40000004100 */
[----:B------:R-:W-:Y:S01]  /*5300*/  FFMA.FTZ R57, R34, R54, R55 ;  /* 0x0000003622397223 */ /* 0x000fe20000010037 */
[-C--:B------:R-:W-:Y:S01]  /*5310*/  FFMA.FTZ R61, R45, R56.reuse, R58 ;  /* 0x000000382d3d7223 */ /* 0x080fe2000001003a */
[----:B------:R-:W-:Y:S02]  /*5320*/  HADD2.F32 R45, -RZ, R156.H1_H1 ;  /* 0x3000009cff2d7230 */ /* 0x000fe40000004100 */
[----:B------:R-:W-:Y:S01]  /*5330*/  FFMA.FTZ R62, R35, R56, -R62 ;  /* 0x00000038233e7223 */ /* 0x000fe2000001083e */
        /* <DEDUP_REMOVED lines=18> */
.L_x_2763:
[----:B------:R-:W-:Y:S05]  /*5460*/  BSYNC B2 ;  /* 0x0000000000027941 */ /* 0x000fea0003800000 */
.L_x_2762:
[----:B--2---:R0:W-:Y:S02]  /*5470*/  STG.E.128 desc[UR60][R40.64+0x80], R32 ;  /* 0x0000802028007986 */ /* 0x0041e4000c101d3c */
.L_x_2761:
[----:B------:R-:W-:Y:S05]  /*5480*/  BSYNC B1 ;  /* 0x0000000000017941 */ /* 0x000fea0003800000 */
.L_x_2760:
        /* <DEDUP_REMOVED lines=48> */
.L_x_2767:
[----:B------:R-:W-:Y:S05]  /*5790*/  BSYNC B2 ;  /* 0x0000000000027941 */ /* 0x000fea0003800000 */
.L_x_2766:
[----:B--2---:R0:W-:Y:S02]  /*57a0*/  STG.E.128 desc[UR60][R40.64+0xc0], R32 ;  /* 0x0000c02028007986 */ /* 0x0041e4000c101d3c */
.L_x_2765:
[----:B------:R-:W-:Y:S05]  /*57b0*/  BSYNC B1 ;  /* 0x0000000000017941 */ /* 0x000fea0003800000 */
.L_x_2764:
        /* <DEDUP_REMOVED lines=48> */
.L_x_2771:
[----:B------:R-:W-:Y:S05]  /*5ac0*/  BSYNC B2 ;  /* 0x0000000000027941 */ /* 0x000fea0003800000 */
.L_x_2770:
[----:B--2---:R0:W-:Y:S02]  /*5ad0*/  STG.E.128 desc[UR60][R40.64+0x100], R32 ;  /* 0x0001002028007986 */ /* 0x0041e4000c101d3c */
.L_x_2769:
[----:B------:R-:W-:Y:S05]  /*5ae0*/  BSYNC B1 ;  /* 0x0000000000017941 */ /* 0x000fea0003800000 */
.L_x_2768:
[----:B------:R-:W-:-:S13]  /*5af0*/  ISETP.NE.AND P0, PT, R6, RZ, PT ;  /* 0x000000ff0600720c */ /* 0x000fda0003f05270 */
        /* <DEDUP_REMOVED lines=18> */
[C---:B------:R-:W-:Y:S01]  /*5c20*/  FMUL.FTZ R39, R33.reuse, R39 ;  /* 0x0000002721277220 */ /* 0x040fe20000410000 */
[----:B------:R-:W-:Y:S02]  /*5c30*/  HADD2.F32 R35, -RZ, R35.H0_H0 ;  /* 0x20000023ff237230 */ /* 0x000fe40000004100 */
[----:B------:R-:W-:Y:S01]  /*5c40*/  FFMA.FTZ R46, R33, R38, -R46 ;  /* 0x00000026212e7223 */ /* 0x000fe2000001082e */
[----:B------:R-:W-:-:S02]  /*5c50*/  HADD2.F32 R33, -RZ, R32.H1_H1 ;  /* 0x30000020ff217230 */ /* 0x000fc40000004100 */
[----:B------:R-:W-:Y:S01]  /*5c60*/  FFMA.FTZ R43, R34, R38, R39 ;  /* 0x00000026222b7223 */ /* 0x000fe20000010027 */
[-C--:B------:R-:W-:Y:S01]  /*5c70*/  FMUL.FTZ R48, R37, R44.reuse ;  /* 0x0000002c25307220 */ /* 0x080fe20000410000 */
[--C-:B------:R-:W-:Y:S02]  /*5c80*/  HADD2.F32 R38, -RZ, R81.reuse.H0_H0 ;  /* 0x20000051ff267230 */ /* 0x100fe40000004100 */
[C---:B------:R-:W-:Y:S01]  /*5c90*/  FMUL.FTZ R44, R35.reuse, R44 ;  /* 0x0000002c232c7220 */ /* 0x040fe20000410000 */
[----:B------:R-:W-:Y:S02]  /*5ca0*/  HADD2.F32 R81, -RZ, R81.H1_H1 ;  /* 0x30000051ff517230 */ /* 0x000fe40000004100 */
[-C--:B------:R-:W-:Y:S01]  /*5cb0*/  FFMA.FTZ R48, R35, R42.reuse, -R48 ;  /* 0x0000002a23307223 */ /* 0x080fe20000010830 */
[----:B------:R-:W-:Y:S02]  /*5cc0*/  HADD2.F32 R34, -RZ, R36.H1_H1 ;  /* 0x30000024ff227230 */ /* 0x000fe40000004100 */
[----:B------:R-:W-:Y:S01]  /*5cd0*/  FFMA.FTZ R47, R37, R42, R44 ;  /* 0x0000002a252f7223 */ /* 0x000fe2000001002c */
[----:B------:R-:W-:-:S02]  /*5ce0*/  HADD2.F32 R32, -RZ, R32.H0_H0 ;  /* 0x20000020ff207230 */ /* 0x000fc40000004100 */
[CC--:B------:R-:W-:Y:S01]  /*5cf0*/  FMUL.FTZ R39, R33.reuse, R38.reuse ;  /* 0x0000002621277220 */ /* 0x0c0fe20000410000 */
[----:B------:R-:W-:Y:S02]  /*5d00*/  HADD2.F32 R36, -RZ, R36.H0_H0 ;  /* 0x20000024ff247230 */ /* 0x000fe40000004100 */
        /* <DEDUP_REMOVED lines=13> */
.L_x_2773:
[----:B------:R-:W-:Y:S05]  /*5de0*/  BSYNC B1 ;  /* 0x0000000000017941 */ /* 0x000fea0003800000 */
.L_x_2772:
[----:B--2---:R0:W-:Y:S01]  /*5df0*/  STG.E.128 desc[UR60][R40.64+0x140], R32 ;  /* 0x0001402028007986 */ /* 0x0041e2000c101d3c */
[----:B------:R-:W-:Y:S05]  /*5e00*/  BRA `(.L_x_2751) ;  /* 0x0000003c00d47947 */ /* 0x000fea0003800000 */
.L_x_2719:
        /* <DEDUP_REMOVED lines=27> */
[----:B------:R-:W-:Y:S01]  /*5fc0*/  ISETP.GE.AND P0, PT, R18, R118, PT ;  /* 0x000000761200720c */ /* 0x000fe20003f06270 */
[----:B------:R-:W-:Y:S01]  /*5fd0*/  IMAD.X R33, R3, 0x1, R21, P1 ;  /* 0x0000000103217824 */ /* 0x000fe200008e0615 */
[----:B------:R-:W-:-:S04]  /*5fe0*/  LEA R60, P1, R32, UR4, 0x1 ;  /* 0x00000004203c7c11 */ /* 0x000fc8000f8208ff */
[----:B------:R-:W-:Y:S02]  /*5ff0*/  LEA.HI.X R61, R32, UR5, R33, 0x1, P1 ;  /* 0x00000005203d7c11 */ /* 0x000fe400088f0c21 */
[----:B------:R-:W-:-:S05]  /*6000*/  ISETP.GE.AND P1, PT, R186, R118, PT ;  /* 0x00000076ba00720c */ /* 0x000fca0003f26270 */
        /* <DEDUP_REMOVED lines=15> */
.L_x_2775:
[----:B------:R-:W-:Y:S05]  /*6100*/  BSYNC B1 ;  /* 0x0000000000017941 */ /* 0x000fea0003800000 */
.L_x_2774:
        /* <DEDUP_REMOVED lines=47> */
.L_x_2777:
[----:B------:R-:W-:Y:S05]  /*6400*/  BSYNC B1 ;  /* 0x0000000000017941 */ /* 0x000fea0003800000 */
.L_x_2776:
[----:B------:R-:W2:Y:S01]  /*6410*/  LDL R0, [R1+0xc] ;  /* 0x00000c0001007983 */ /* 0x000ea20000100800 */
[----:B------:R-:W-:Y:S01]  /*6420*/  IMAD.MOV.U32 R3, RZ, RZ, R33 ;  /* 0x000000ffff037224 */ /* 0x000fe200078e0021 */
[----:B------:R-:W-:Y:S01]  /*6430*/  PRMT R170, R85, 0x5410, R86 ;  /* 0x0000541055aa7816 */ /* 0x000fe20000000056 */
[----:B0-----:R-:W-:Y:S02]  /*6440*/  IMAD.MOV.U32 R80, RZ, RZ, R38 ;  /* 0x000000ffff507224 */ /* 0x001fe400078e0026 */
[----:B------:R-:W-:-:S03]  /*6450*/  IMAD.MOV.U32 R81, RZ, RZ, R42 ;  /* 0x000000ffff517224 */ /* 0x000fc600078e002a */
[----:B------:R-:W-:Y:S01]  /*6460*/  PRMT R174, R174, 0x5410, R80 ;  /* 0x00005410aeae7816 */ /* 0x000fe20000000050 */
[----:B------:R-:W-:Y:S01]  /*6470*/  IMAD.MOV.U32 R80, RZ, RZ, R37 ;  /* 0x000000ffff507224 */ /* 0x000fe200078e0025 */
[----:B------:R-:W-:Y:S01]  /*6480*/  PRMT R177, R81, 0x7610, R177 ;  /* 0x0000761051b17816 */ /* 0x000fe200000000b1 */
[----:B------:R-:W-:-:S05]  /*6490*/  IMAD.MOV.U32 R81, RZ, RZ, R46 ;  /* 0x000000ffff517224 */ /* 0x000fca00078e002e */
[----:B------:R-:W-:Y:S01]  /*64a0*/  PRMT R172, R81, 0x7610, R172 ;  /* 0x0000761051ac7816 */ /* 0x000fe200000000ac */
[----:B------:R-:W-:-:S05]  /*64b0*/  IMAD.MOV.U32 R81, RZ, RZ, R50 ;  /* 0x000000ffff517224 */ /* 0x000fca00078e0032 */
[----:B------:R-:W-:Y:S01]  /*64c0*/  PRMT R174, R81, 0x7610, R174 ;  /* 0x0000761051ae7816 */ /* 0x000fe200000000ae */
[----:B------:R-:W-:Y:S01]  /*64d0*/  IMAD.MOV.U32 R81, RZ, RZ, R54 ;  /* 0x000000ffff517224 */ /* 0x000fe200078e0036 */
[----:B--2---:R-:W-:Y:S01]  /*64e0*/  R2UR UR4, R0 ;  /* 0x00000000000472ca */ /* 0x004fe200000e0000 */
[----:B------:R-:W-:-:S05]  /*64f0*/  IMAD.MOV.U32 R0, RZ, RZ, R32 ;  /* 0x000000ffff007224 */ /* 0x000fca00078e0020 */
        /* <DEDUP_REMOVED lines=8> */
[----:B------:R-:W-:Y:S01]  /*6580*/  UISETP.NE.AND UP0, UPT, UR4, 0x3, UPT ;  /* 0x000000030400788c */ /* 0x000fe2000bf05270 */
        /* <DEDUP_REMOVED lines=16> */
[----:B-----5:R-:W-:Y:S01]  /*6690*/  IMAD.MOV.U32 R81, RZ, RZ, R58 ;  /* 0x000000ffff517224 */ /* 0x020fe200078e003a */
[----:B------:R-:W-:-:S02]  /*66a0*/  MOV R0, R55 ;  /* 0x0000003700007202 */ /* 0x000fc40000000f00 */
[----:B------:R-:W-:Y:S01]  /*66b0*/  PRMT R164, R3, 0x7610, R164 ;  /* 0x0000761003a47816 */ /* 0x000fe200000000a4 */
[----:B------:R-:W-:Y:S01]  /*66c0*/  IMAD.MOV.U32 R3, RZ, RZ, R56 ;  /* 0x000000ffff037224 */ /* 0x000fe200078e0038 */
[----:B------:R-:W-:Y:S01]  /*66d0*/  PRMT R160, R80, 0x7610, R160 ;  /* 0x0000761050a07816 */ /* 0x000fe200000000a0 */
[----:B------:R-:W-:Y:S01]  /*66e0*/  IMAD.MOV.U32 R80, RZ, RZ, R57 ;  /* 0x000000ffff507224 */ /* 0x000fe200078e0039 */
[----:B------:R-:W-:Y:S02]  /*66f0*/  PRMT R162, R162, 0x5410, R0 ;  /* 0x00005410a2a27816 */ /* 0x000fe40000000000 */
        /* <DEDUP_REMOVED lines=21> */
[----:B------:R-:W-:Y:S01]  /*6850*/  PLOP3.LUT P1, PT, PT, PT, UP0, 0x80, 0x0 ;  /* 0x000000000000781c */ /* 0x000fe20003f2f008 */
[----:B------:R-:W-:Y:S01]  /*6860*/  IMAD.MOV.U32 R0, RZ, RZ, R74 ;  /* 0x000000ffff007224 */ /* 0x000fe200078e004a */
[----:B------:R-:W-:-:S02]  /*6870*/  PRMT R166, R166, 0x5410, R81 ;  /* 0x00005410a6a67816 */ /* 0x000fc40000000051 */
        /* <DEDUP_REMOVED lines=17> */
.L_x_2778:
[----:B------:R-:W-:Y:S01]  /*6990*/  IMAD R3, R17, 0x8, R16 ;  /* 0x0000000811037824 */ /* 0x000fe200078e0210 */
[----:B------:R-:W-:Y:S01]  /*69a0*/  SHF.L.U32 R0, R189, 0x1f, RZ ;  /* 0x0000001fbd007819 */ /* 0x000fe200000006ff */
[----:B------:R-:W0:Y:S01]  /*69b0*/  LDC R141, c[0x0][0x2f4] ;  /* 0x0000bd00ff8d7b82 */ /* 0x000e220000000800 */
[----:B------:R-:W-:Y:S02]  /*69c0*/  BSSY B1, `(.L_x_2779) ;  /* 0x0000004000017945 */ /* 0x000fe40003800000 */
[----:B------:R-:W1:Y:S05]  /*69d0*/  SYNCS.PHASECHK.TRANS64.TRYWAIT P5, [R3+URZ+0x34890], R0 ;  /* 0x03489000030075a7 */ /* 0x000e6a00080a017f */
[----:B------:R-:W2:Y:S01]  /*69e0*/  LDC.64 R122, c[0x0][0x300] ;  /* 0x0000c000ff7a7b82 */ /* 0x000ea20000000a00 */
[----:B-1----:R-:W-:Y:S05]  /*69f0*/  @!P5 BRA `(.L_x_2780) ;  /* 0x000001ec00bcd947 */ /* 0x002fea0003800000 */
.L_x_3098:
[----:B------:R-:W-:Y:S05]  /*6a00*/  BSYNC B1 ;  /* 0x0000000000017941 */ /* 0x000fea0003800000 */
.L_x_2779:
        /* <DEDUP_REMOVED lines=20> */
[----:B------:R-:W-:Y:S02]  /*6b50*/  SHF.L.U32 R80, R80, 0xa, RZ ;  /* 0x0000000a50507819 */ /* 0x000fe400000006ff */
[----:B------:R-:W-:Y:S02]  /*6b60*/  LOP3.LUT R81, R196, 0x38, R156, 0xf8, !PT ;  /* 0x00000038c4517812 */ /* 0x000fe400078ef89c */
[----:B------:R-:W-:Y:S02]  /*6b70*/  LOP3.LUT R80, R80, 0x7fffe000, RZ, 0xc0, !PT ;  /* 0x7fffe00050507812 */ /* 0x000fe400078ec0ff */
[----:B------:R-:W-:-:S03]  /*6b80*/  LOP3.LUT R81, R81, R198, RZ, 0x3c, !PT ;  /* 0x000000c651517212 */ /* 0x000fc600078e3cff */
[----:B------:R-:W-:-:S04]  /*6b90*/  IMAD R80, R197, 0x200, R80 ;  /* 0x00000200c5507824 */ /* 0x000fc800078e0250 */
[----:B------:R-:W-:Y:S02]  /*6ba0*/  IMAD.IADD R81, R80, 0x1, R81 ;  /* 0x0000000150517824 */ /* 0x000fe400078e0251 */
[C---:B------:R-:W-:Y:S02]  /*6bb0*/  IMAD R80, R17.reuse, 0x6000, R139 ;  /* 0x0000600011507824 */ /* 0x040fe400078e028b */
[----:B------:R-:W-:Y:S02]  /*6bc0*/  IMAD R84, R17, 0x6000, R81 ;  /* 0x0000600011547824 */ /* 0x000fe400078e0251 */
[----:B------:R-:W-:-:S03]  /*6bd0*/  IMAD R80, R80, 0x2, R16 ;  /* 0x0000000250507824 */ /* 0x000fc600078e0210 */
[----:B------:R-:W-:-:S03]  /*6be0*/  LEA R84, R84, R16, 0x1 ;  /* 0x0000001054547211 */ /* 0x000fc600078e08ff */
        /* <DEDUP_REMOVED lines=49> */
[----:B------:R-:W-:-:S02]  /*6f00*/  SHF.R.U32.HI R87, RZ, 0x10, R43 ;  /* 0x00000010ff577819 */ /* 0x000fc4000001162b */
[----:B------:R-:W-:Y:S01]  /*6f10*/  MOV R85, R157 ;  /* 0x0000009d00557202 */ /* 0x000fe20000000f00 */
        /* <DEDUP_REMOVED lines=39> */
[----:B------:R-:W-:-:S03]  /*7190*/  F2FP.F16.F32.PACK_AB R87, R54, R87 ;  /* 0x000000573657723e */ /* 0x000fc600000000ff */
[----:B------:R-:W-:Y:S02]  /*71a0*/  IMAD.MOV.U32 R82, RZ, RZ, R40 ;  /* 0x000000ffff527224 */ /* 0x000fe400078e0028 */
[----:B------:R-:W-:Y:S02]  /*71b0*/  IMAD.MOV.U32 R86, RZ, RZ, R87 ;  /* 0x000000ffff567224 */ /* 0x000fe400078e0057 */
[----:B------:R-:W-:-:S07]  /*71c0*/  IMAD.MOV.U32 R87, RZ, RZ, R52 ;  /* 0x000000ffff577224 */ /* 0x000fce00078e0034 */
.L_x_2786:
[----:B------:R-:W-:Y:S05]  /*71d0*/  BSYNC B3 ;  /* 0x0000000000037941 */ /* 0x000fea0003800000 */
.L_x_2785:
[----:B------:R-:W-:-:S04]  /*71e0*/  IADD3 R41, P4, P5, R92, R130, R14 ;  /* 0x000000825c297210 */ /* 0x000fc80007d9e00e */
        /* <DEDUP_REMOVED lines=11> */
.L_x_2784:
[----:B------:R-:W-:Y:S05]  /*72a0*/  BSYNC B2 ;  /* 0x0000000000027941 */ /* 0x000fea0003800000 */
.L_x_2783:
        /* <DEDUP_REMOVED lines=110> */
[----:B------:R-:W-:Y:S02]  /*7990*/  IMAD.MOV.U32 R41, RZ, RZ, R84 ;  /* 0x000000ffff297224 */ /* 0x000fe400078e0054 */
        /* <DEDUP_REMOVED lines=8> */
[----:B------:R-:W-:-:S02]  /*7a20*/  F2FP.F16.F32.PACK_AB R36, R36, R37 ;  /* 0x000000252424723e */ /* 0x000fc400000000ff */
[----:B------:R-:W-:Y:S02]  /*7a30*/  F2FP.F16.F32.PACK_AB R50, R50, R87 ;  /* 0x000000573232723e */ /* 0x000fe400000000ff */
[----:B------:R-:W-:Y:S01]  /*7a40*/  MOV R40, R48 ;  /* 0x0000003000287202 */ /* 0x000fe20000000f00 */
[----:B------:R-:W-:Y:S02]  /*7a50*/  IMAD.MOV.U32 R42, RZ, RZ, R36 ;  /* 0x000000ffff2a7224 */ /* 0x000fe400078e0024 */
[----:B------:R-:W-:-:S07]  /*7a60*/  IMAD.MOV.U32 R54, RZ, RZ, R50 ;  /* 0x000000ffff367224 */ /* 0x000fce00078e0032 */
.L_x_2790:
[----:B------:R-:W-:Y:S05]  /*7a70*/  BSYNC B3 ;  /* 0x0000000000037941 */ /* 0x000fea0003800000 */
.L_x_2789:
[----:B0-----:R3:W-:Y:S04]  /*7a80*/  STG.E.128 desc[UR60][R80.64], R40 ;  /* 0x0000002850007986 */ /* 0x0017e8000c101d3c */
[----:B--2---:R3:W-:Y:S02]  /*7a90*/  @!P4 STG.E.128 desc[UR60][R82.64], R52 ;  /* 0x000000345200c986 */ /* 0x0047e4000c101d3c */
.L_x_2788:
[----:B------:R-:W-:Y:S05]  /*7aa0*/  BSYNC B2 ;  /* 0x0000000000027941 */ /* 0x000fea0003800000 */
.L_x_2787:
        /* <DEDUP_REMOVED lines=14> */
[--C-:B------:R-:W-:Y:S02]  /*7b90*/  @!P4 IADD3 R130, P5, P6, R92, R130, R37.reuse ;  /* 0x000000825c82c210 */ /* 0x100fe40007ebe025 */
[----:B------:R-:W-:Y:S02]  /*7ba0*/  LOP3.LUT R37, R196, 0x38, R37, 0xf8, !PT ;  /* 0x00000038c4257812 */ /* 0x000fe400078ef825 */
[----:B------:R-:W-:Y:S02]  /*7bb0*/  @!P4 IADD3.X R40, R89, R152, R40, P5, P6 ;  /* 0x000000985928c210 */ /* 0x000fe40002fec428 */
[----:B------:R-:W-:Y:S02]  /*7bc0*/  LEA R48, P5, R39, R114, 0x1 ;  /* 0x0000007227307211 */ /* 0x000fe400078a08ff */
[----:B------:R-:W-:-:S02]  /*7bd0*/  LOP3.LUT R37, R37, R198, RZ, 0x3c, !PT ;  /* 0x000000c625257212 */ /* 0x000fc400078e3cff */
[-C--:B------:R-:W-:Y:S02]  /*7be0*/  LEA.HI.X R49, R39, R115.reuse, R38, 0x1, P5 ;  /* 0x0000007327317211 */ /* 0x080fe400028f0c26 */
[----:B------:R-:W-:Y:S02]  /*7bf0*/  SHF.R.S32.HI R39, RZ, 0x1f, R36 ;  /* 0x0000001fff277819 */ /* 0x000fe40000011424 */
[C---:B------:R-:W-:Y:S02]  /*7c00*/  @!P4 LEA R50, P5, R130.reuse, R114, 0x1 ;  /* 0x000000728232c211 */ /* 0x040fe400078a08ff */
        /* <DEDUP_REMOVED lines=90> */
[----:B------:R-:W-:Y:S01]  /*81b0*/  F2FP.F16.F32.PACK_AB R38, R43, R34 ;  /* 0x000000222b26723e */ /* 0x000fe200000000ff */
[----:B------:R-:W-:Y:S01]  /*81c0*/  IMAD.MOV.U32 R43, RZ, RZ, R46 ;  /* 0x000000ffff2b7224 */ /* 0x000fe200078e002e */
[----:B------:R-:W-:Y:S02]  /*81d0*/  F2FP.F16.F32.PACK_AB R37, R53, R52 ;  /* 0x000000343525723e */ /* 0x000fe400000000ff */
[----:B------:R-:W-:Y:S02]  /*81e0*/  F2FP.F16.F32.PACK_AB R41, R44, R81 ;  /* 0x000000512c29723e */ /* 0x000fe400000000ff */
[----:B------:R-:W-:-:S07]  /*81f0*/  F2FP.F16.F32.PACK_AB R42, R45, R172 ;  /* 0x000000ac2d2a723e */ /* 0x000fce00000000ff */
.L_x_2792:
[----:B------:R-:W-:Y:S05]  /*8200*/  BSYNC B2 ;  /* 0x0000000000027941 */ /* 0x000fea0003800000 */
.L_x_2791:
[----:B0-----:R4:W-:Y:S04]  /*8210*/  STG.E.128 desc[UR60][R48.64], R36 ;  /* 0x0000002430007986 */ /* 0x0019e8000c101d3c */
[----:B--2---:R4:W-:Y:S02]  /*8220*/  @!P4 STG.E.128 desc[UR60][R50.64], R40 ;  /* 0x000000283200c986 */ /* 0x0049e4000c101d3c */
.L_x_2782:
[----:B------:R-:W-:Y:S05]  /*8230*/  BSYNC B1 ;  /* 0x0000000000017941 */ /* 0x000fea0003800000 */
.L_x_2781:
        /* <DEDUP_REMOVED lines=19> */
[----:B------:R-:W-:-:S04]  /*8370*/  SHF.L.U32 R35, R35, 0xa, RZ ;  /* 0x0000000a23237819 */ /* 0x000fc800000006ff */
[----:B------:R-:W-:-:S07]  /*8380*/  LOP3.LUT R35, R35, 0x7fffe000, RZ, 0xc0, !PT ;  /* 0x7fffe00023237812 */ /* 0x000fce00078ec0ff */
[--C-:B------:R-:W-:Y:S02]  /*8390*/  @!P0 SHF.R.S32.HI R37, RZ, 0x1f, R33.reuse ;  /* 0x0000001fff258819 */ /* 0x100fe40000011421 */
[--C-:B------:R-:W-:Y:S02]  /*83a0*/  @!P0 IADD3 R34, P4, P5, R92, R124, R33.reuse ;  /* 0x0000007c5c228210 */ /* 0x100fe40007d9e021 */
[----:B------:R-:W-:Y:S02]  /*83b0*/  LOP3.LUT R33, R195, 0x38, R33, 0xf8, !PT ;  /* 0x00000038c3217812 */ /* 0x000fe400078ef821 */
[----:B------:R-:W-:Y:S02]  /*83c0*/  @!P0 IADD3.X R37, R89, R44, R37, P4, P5 ;  /* 0x0000002c59258210 */ /* 0x000fe400027ea425 */
[----:B------:R-:W-:Y:S01]  /*83d0*/  LOP3.LUT R32, R33, R232, RZ, 0x3c, !PT ;  /* 0x000000e821207212 */ /* 0x000fe200078e3cff */
[----:B------:R-:W-:Y:S01]  /*83e0*/  IMAD R33, R17, 0x6000, R137 ;  /* 0x0000600011217824 */ /* 0x000fe200078e0289 */
[----:B0--3--:R-:W-:-:S02]  /*83f0*/  LEA R40, P4, R36, R114, 0x1 ;  /* 0x0000007224287211 */ /* 0x009fc400078808ff */
[----:B------:R-:W-:Y:S01]  /*8400*/  IADD3 R32, R32, R35, R199 ;  /* 0x0000002320207210 */ /* 0x000fe20007ffe0c7 */
[----:B------:R-:W-:Y:S01]  /*8410*/  IMAD R33, R33, 0x2, R16 ;  /* 0x0000000221217824 */ /* 0x000fe200078e0210 */
[----:B------:R-:W-:Y:S02]  /*8420*/  LEA.HI.X R41, R36, R115, R38, 0x1, P4 ;  /* 0x0000007324297211 */ /* 0x000fe400020f0c26 */
[----:B------:R-:W-:Y:S01]  /*8430*/  @!P0 LEA R42, P4, R34, R114, 0x1 ;  /* 0x00000072222a8211 */ /* 0x000fe200078808ff */
[----:B------:R-:W-:-:S03]  /*8440*/  IMAD R35, R17, 0x6000, R32 ;  /* 0x0000600011237824 */ /* 0x000fc600078e0220 */
[----:B------:R-:W-:Y:S01]  /*8450*/  @!P0 LEA.HI.X R43, R34, R115, R37, 0x1, P4 ;  /* 0x00000073222b8211 */ /* 0x000fe200020f0c25 */
[----:B------:R-:W-:Y:S01]  /*8460*/  IMAD R36, R35, 0x2, R16 ;  /* 0x0000000223247824 */ /* 0x000fe200078e0210 */
[----:B------:R-:W-:Y:S01]  /*8470*/  ISETP.GE.AND P4, PT, R18, R118, PT ;  /* 0x000000761200720c */ /* 0x000fe20003f86270 */
[----:B------:R-:W0:Y:S04]  /*8480*/  LDS.128 R32, [R33+0x1c400] ;  /* 0x01c4000021207984 */ /* 0x000e280000000c00 */
[----:B------:R-:W2:Y:S08]  /*8490*/  LDS.128 R36, [R36+0x1c400] ;  /* 0x01c4000024247984 */ /* 0x000eb00000000c00 */
[----:B------:R-:W-:Y:S05]  /*84a0*/  @P4 BRA `(.L_x_2796) ;  /* 0x00000004004c4947 */ /* 0x000fea0003800000 */
[----:B------:R-:W-:Y:S01]  /*84b0*/  SHF.R.U64 R46, R76, 0x10, R77 ;  /* 0x000000104c2e7819 */ /* 0x000fe2000000124d */
[----:B--2---:R-:W-:Y:S01]  /*84c0*/  IMAD.MOV.U32 R49, RZ, RZ, R37 ;  /* 0x000000ffff317224 */ /* 0x004fe200078e0025 */
[----:B------:R-:W-:Y:S01]  /*84d0*/  SHF.R.U32.HI R76, RZ, 0x10, R77 ;  /* 0x00000010ff4c7819 */ /* 0x000fe2000001164d */
[----:B------:R-:W-:Y:S01]  /*84e0*/  HADD2.F32 R54, -RZ, R169.H1_H1 ;  /* 0x300000a9ff367230 */ /* 0x000fe20000004100 */
[--C-:B------:R-:W-:Y:S01]  /*84f0*/  SHF.R.U64 R45, R64, 0x10, R65.reuse ;  /* 0x00000010402d7819 */ /* 0x100fe20000001241 */
[----:B0-----:R-:W-:Y:S01]  /*8500*/  HADD2.F32 R50, -RZ, R33.H1_H1 ;  /* 0x30000021ff327230 */ /* 0x001fe20000004100 */
[----:B------:R-:W-:Y:S01]  /*8510*/  MOV R37, R35 ;  /* 0x0000002300257202 */ /* 0x000fe20000000f00 */
[--C-:B------:R-:W-:Y:S01]  /*8520*/  HADD2.F32 R51, -RZ, R49.reuse.H0_H0 ;  /* 0x20000031ff337230 */ /* 0x100fe20000004100 */
[----:B------:R-:W-:Y:S01]  /*8530*/  SHF.R.U32.HI R64, RZ, 0x10, R65 ;  /* 0x00000010ff407819 */ /* 0x000fe20000011641 */
[----:B------:R-:W-:Y:S01]  /*8540*/  HADD2.F32 R49, -RZ, R49.H1_H1 ;  /* 0x30000031ff317230 */ /* 0x000fe20000004100 */
[----:B------:R-:W-:Y:S01]  /*8550*/  SHF.R.U64 R48, R78, 0x10, R79 ;  /* 0x000000104e307819 */ /* 0x000fe2000000124f */
[----:B------:R-:W-:-:S02]  /*8560*/  HADD2.F32 R35, -RZ, R33.H0_H0 ;  /* 0x20000021ff237230 */ /* 0x000fc40000004100 */
[-C--:B------:R-:W-:Y:S01]  /*8570*/  FMUL.FTZ R80, R51, R54.reuse ;  /* 0x0000003633507220 */ /* 0x080fe20000410000 */
[----:B------:R-:W-:Y:S01]  /*8580*/  HADD2.F32 R76, -RZ, R76.H0_H0 ;  /* 0x2000004cff4c7230 */ /* 0x000fe20000004100 */
[----:B------:R-:W-:Y:S01]  /*8590*/  SHF.R.U32.HI R78, RZ, 0x10, R79 ;  /* 0x00000010ff4e7819 */ /* 0x000fe2000001164f */
[----:B------:R-:W-:Y:S02]  /*85a0*/  HADD2.F32 R52, -RZ, R167.H1_H1 ;  /* 0x300000a7ff347230 */ /* 0x000fe40000004100 */
[----:B------:R-:W-:Y:S01]  /*85b0*/  FMUL.FTZ R54, R35, R54 ;  /* 0x0000003623367220 */ /* 0x000fe20000410000 */
[----:B------:R-:W-:Y:S02]  /*85c0*/  HADD2.F32 R64, -RZ, R64.H0_H0 ;  /* 0x20000040ff407230 */ /* 0x000fe40000004100 */
[-C--:B------:R-:W-:Y:S01]  /*85d0*/  FMUL.FTZ R53, R49, R76.reuse ;  /* 0x0000004c31357220 */ /* 0x080fe20000410000 */
[----:B------:R-:W-:Y:S01]  /*85e0*/  FMUL.FTZ R76, R50, R76 ;  /* 0x0000004c324c7220 */ /* 0x000fe20000410000 */
[-C--:B------:R-:W-:Y:S01]  /*85f0*/  FFMA.FTZ R33, R35, R52.reuse, -R80 ;  /* 0x0000003423217223 */ /* 0x080fe20000010850 */
[--C-:B------:R-:W-:Y:S01]  /*8600*/  SHF.R.U64 R47, R66, 0x10, R67.reuse ;  /* 0x00000010422f7819 */ /* 0x100fe20000001243 */
[----:B------:R-:W-:Y:S01]  /*8610*/  FFMA.FTZ R35, R51, R52, R54 ;  /* 0x0000003433237223 */ /* 0x000fe20000010036 */
[----:B------:R-:W-:Y:S01]  /*8620*/  SHF.R.U32.HI R66, RZ, 0x10, R67 ;  /* 0x00000010ff427819 */ /* 0x000fe20000011643 */
        /* <DEDUP_REMOVED lines=59> */
.L_x_2796:
[----:B------:R-:W-:Y:S05]  /*89e0*/  BSYNC B2 ;  /* 0x0000000000027941 */ /* 0x000fea0003800000 */
.L_x_2795:
[----:B0-----:R0:W-:Y:S04]  /*89f0*/  STG.E.128 desc[UR60][R40.64], R32 ;  /* 0x0000002028007986 */ /* 0x0011e8000c101d3c */
[----:B--2---:R0:W-:Y:S02]  /*8a00*/  @!P0 STG.E.128 desc[UR60][R42.64], R36 ;  /* 0x000000242a008986 */ /* 0x0041e4000c101d3c */
.L_x_2794:
[----:B------:R-:W-:Y:S05]  /*8a10*/  BSYNC B1 ;  /* 0x0000000000017941 */ /* 0x000fea0003800000 */
.L_x_2793:
        /* <DEDUP_REMOVED lines=10> */
[----:B---3--:R-:W-:Y:S01]  /*8ac0*/  SHF.R.S32.HI R40, RZ, 0x1f, R33 ;  /* 0x0000001fff287819 */ /* 0x008fe20000011421 */
        /* <DEDUP_REMOVED lines=58> */
[----:B------:R-:W-:Y:S02]  /*8e70*/  HADD2.F32 R39, -RZ, R37.H0_H0 ;  /* 0x20000025ff277230 */ /* 0x000fe40000004100 */
        /* <DEDUP_REMOVED lines=25> */
[CC--:B------:R-:W-:Y:S01]  /*9010*/  FMUL.FTZ R53, R51.reuse, R165.reuse ;  /* 0x000000a533357220 */ /* 0x0c0fe20000410000 */
[----:B------:R-:W-:Y:S01]  /*9020*/  FFMA.FTZ R55, R50, R46, R55 ;  /* 0x0000002e32377223 */ /* 0x000fe20000010037 */
[----:B------:R-:W-:Y:S02]  /*9030*/  HADD2.F32 R47, -RZ, R38.H0_H0 ;  /* 0x20000026ff2f7230 */ /* 0x000fe40000004100 */
[C---:B------:R-:W-:Y:S01]  /*9040*/  FMUL.FTZ R54, R48.reuse, R165 ;  /* 0x000000a530367220 */ /* 0x040fe20000410000 */
[----:B------:R-:W-:Y:S02]  /*9050*/  HADD2.F32 R46, -RZ, R34.H0_H0 ;  /* 0x20000022ff2e7230 */ /* 0x000fe40000004100 */
[-C--:B------:R-:W-:Y:S01]  /*9060*/  FFMA.FTZ R53, R48, R154.reuse, -R53 ;  /* 0x0000009a30357223 */ /* 0x080fe20000010835 */
[----:B------:R-:W-:Y:S02]  /*9070*/  HADD2.F32 R38, -RZ, R38.H1_H1 ;  /* 0x30000026ff267230 */ /* 0x000fe40000004100 */
[----:B------:R-:W-:Y:S01]  /*9080*/  FFMA.FTZ R54, R51, R154, R54 ;  /* 0x0000009a33367223 */ /* 0x000fe20000010036 */
[----:B------:R-:W-:-:S02]  /*9090*/  HADD2.F32 R155, -RZ, R155.H0_H0 ;  /* 0x2000009bff9b7230 */ /* 0x000fc40000004100 */
[----:B------:R-:W-:Y:S02]  /*90a0*/  HADD2.F32 R34, -RZ, R34.H1_H1 ;  /* 0x30000022ff227230 */ /* 0x000fe40000004100 */
[----:B------:R-:W-:Y:S01]  /*90b0*/  FMUL.FTZ R61, R38, R49 ;  /* 0x00000031263d7220 */ /* 0x000fe20000410000 */
[----:B------:R-:W-:Y:S02]  /*90c0*/  HADD2.F32 R153, -RZ, R153.H0_H0 ;  /* 0x20000099ff997230 */ /* 0x000fe40000004100 */
[-C--:B------:R-:W-:Y:S01]  /*90d0*/  FMUL.FTZ R51, R47, R155.reuse ;  /* 0x0000009b2f337220 */ /* 0x080fe20000410000 */
[----:B------:R-:W-:Y:S02]  /*90e0*/  HADD2.F32 R45, -RZ, R45.H0_H0 ;  /* 0x2000002dff2d7230 */ /* 0x000fe40000004100 */
[----:B------:R-:W-:Y:S01]  /*90f0*/  FMUL.FTZ R48, R46, R155 ;  /* 0x0000009b2e307220 */ /* 0x000fe20000410000 */
[----:B------:R-:W-:Y:S01]  /*9100*/  FMUL.FTZ R49, R34, R49 ;  /* 0x0000003122317220 */ /* 0x000fe20000410000 */
[----:B------:R-:W-:Y:S01]  /*9110*/  FFMA.FTZ R51, R46, R153, -R51 ;  /* 0x000000992e337223 */ /* 0x000fe20000010833 */
[----:B------:R-:W-:-:S02]  /*9120*/  IMAD.MOV.U32 R33, RZ, RZ, R35 ;  /* 0x000000ffff217224 */ /* 0x000fc400078e0023 */
[----:B------:R-:W-:Y:S01]  /*9130*/  FFMA.FTZ R48, R47, R153, R48 ;  /* 0x000000992f307223 */ /* 0x000fe20000010030 */
[-C--:B------:R-:W-:Y:S01]  /*9140*/  FFMA.FTZ R34, R34, R45.reuse, -R61 ;  /* 0x0000002d22227223 */ /* 0x080fe2000001083d */
[----:B------:R-:W-:Y:S01]  /*9150*/  FFMA.FTZ R49, R38, R45, R49 ;  /* 0x0000002d26317223 */ /* 0x000fe20000010031 */
[----:B------:R-:W-:Y:S02]  /*9160*/  F2FP.F16.F32.PACK_AB R32, R60, R53 ;  /* 0x000000353c20723e */ /* 0x000fe400000000ff */
[----:B------:R-:W-:Y:S02]  /*9170*/  F2FP.F16.F32.PACK_AB R36, R55, R54 ;  /* 0x000000363724723e */ /* 0x000fe400000000ff */
[----:B------:R-:W-:Y:S02]  /*9180*/  F2FP.F16.F32.PACK_AB R34, R34, R51 ;  /* 0x000000332222723e */ /* 0x000fe400000000ff */
[----:B------:R-:W-:Y:S02]  /*9190*/  F2FP.F16.F32.PACK_AB R38, R49, R48 ;  /* 0x000000303126723e */ /* 0x000fe400000000ff */
[----:B------:R-:W-:-:S07]  /*91a0*/  MOV R35, R66 ;  /* 0x0000004200237202 */ /* 0x000fce0000000f00 */
.L_x_2800:
[----:B------:R-:W-:Y:S05]  /*91b0*/  BSYNC B2 ;  /* 0x0000000000027941 */ /* 0x000fea0003800000 */
.L_x_2799:
[----:B0-----:R0:W-:Y:S04]  /*91c0*/  STG.E.128 desc[UR60][R40.64], R32 ;  /* 0x0000002028007986 */ /* 0x0011e8000c101d3c */
[----:B--2---:R0:W-:Y:S02]  /*91d0*/  @!P0 STG.E.128 desc[UR60][R42.64], R36 ;  /* 0x000000242a008986 */ /* 0x0041e4000c101d3c */
.L_x_2798:
[----:B------:R-:W-:Y:S05]  /*91e0*/  BSYNC B1 ;  /* 0x0000000000017941 */ /* 0x000fea0003800000 */
.L_x_2797:
        /* <DEDUP_REMOVED lines=12> */
[C---:B------:R-:W-:Y:S02]  /*92b0*/  LEA R40, P0, R41.reuse, R114, 0x1 ;  /* 0x0000007229287211 */ /* 0x040fe400078008ff */
[----:B------:R-:W-:Y:S01]  /*92c0*/  SHF.R.S32.HI R33, RZ, 0x1f, R144 ;  /* 0x0000001fff217819 */ /* 0x000fe20000011490 */
[----:B------:R-:W-:Y:S01]  /*92d0*/  IMAD.SHL.U32 R42, R144, 0x8, RZ ;  /* 0x00000008902a7824 */ /* 0x000fe200078e00ff */
[----:B------:R-:W-:Y:S02]  /*92e0*/  LEA.HI.X R41, R41, R115, R46, 0x1, P0 ;  /* 0x0000007329297211 */ /* 0x000fe400000f0c2e */
[----:B------:R-:W-:Y:S02]  /*92f0*/  LEA.HI R144, R33, R144, RZ, 0x3 ;  /* 0x0000009021907211 */ /* 0x000fe400078f18ff */
[----:B------:R-:W-:-:S03]  /*9300*/  LOP3.LUT R33, R195, 0x38, R42, 0xf8, !PT ;  /* 0x00000038c3217812 */ /* 0x000fc600078ef82a */
[----:B------:R-:W-:Y:S01]  /*9310*/  IMAD.SHL.U32 R144, R144, 0x400, RZ ;  /* 0x0000040090907824 */ /* 0x000fe200078e00ff */
[----:B------:R-:W-:Y:S01]  /*9320*/  LOP3.LUT R32, R33, R232, RZ, 0x3c, !PT ;  /* 0x000000e821207212 */ /* 0x000fe200078e3cff */
[----:B------:R-:W-:-:S03]  /*9330*/  IMAD R33, R17, 0x6000, R134 ;  /* 0x0000600011217824 */ /* 0x000fc600078e0286 */
[----:B------:R-:W-:Y:S01]  /*9340*/  LOP3.LUT R144, R144, 0x7fffe000, RZ, 0xc0, !PT ;  /* 0x7fffe00090907812 */ /* 0x000fe200078ec0ff */
[----:B------:R-:W-:-:S03]  /*9350*/  IMAD R33, R33, 0x2, R16 ;  /* 0x0000000221217824 */ /* 0x000fc600078e0210 */
[----:B------:R-:W-:-:S05]  /*9360*/  IADD3 R32, R32, R144, R199 ;  /* 0x0000009020207210 */ /* 0x000fca0007ffe0c7 */
[----:B------:R-:W-:-:S05]  /*9370*/  IMAD R35, R17, 0x6000, R32 ;  /* 0x0000600011237824 */ /* 0x000fca00078e0220 */
[----:B------:R-:W-:Y:S02]  /*9380*/  LEA R36, R35, R16, 0x1 ;  /* 0x0000001023247211 */ /* 0x000fe400078e08ff */
        /* <DEDUP_REMOVED lines=23> */
[----:B------:R-:W-:Y:S01]  /*9500*/  FMUL.FTZ R33, R39, R51 ;  /* 0x0000003327217220 */ /* 0x000fe20000410000 */
[----:B------:R-:W-:Y:S02]  /*9510*/  HADD2.F32 R50, -RZ, R149.H1_H1 ;  /* 0x30000095ff327230 */ /* 0x000fe40000004100 */
[----:B------:R-:W-:Y:S01]  /*9520*/  FFMA.FTZ R54, R37, R52, R54 ;  /* 0x0000003425367223 */ /* 0x000fe20000010036 */
[----:B------:R-:W-:-:S02]  /*9530*/  HADD2.F32 R37, -RZ, R49.H0_H0 ;  /* 0x20000031ff257230 */ /* 0x000fc40000004100 */
[C---:B------:R-:W-:Y:S01]  /*9540*/  FMUL.FTZ R56, R32.reuse, R51 ;  /* 0x0000003320387220 */ /* 0x040fe20000410000 */
[----:B------:R-:W-:Y:S01]  /*9550*/  FFMA.FTZ R53, R35, R52, -R58 ;  /* 0x0000003423357223 */ /* 0x000fe2000001083a */
[----:B------:R-:W-:Y:S02]  /*9560*/  HADD2.F32 R49, -RZ, R49.H1_H1 ;  /* 0x30000031ff317230 */ /* 0x000fe40000004100 */
[-C--:B------:R-:W-:Y:S01]  /*9570*/  FFMA.FTZ R32, R32, R50.reuse, -R33 ;  /* 0x0000003220207223 */ /* 0x080fe20000010821 */
[----:B------:R-:W-:Y:S02]  /*9580*/  HADD2.F32 R51, -RZ, R70.H0_H0 ;  /* 0x20000046ff337230 */ /* 0x000fe40000004100 */
[----:B------:R-:W-:Y:S01]  /*9590*/  FFMA.FTZ R33, R39, R50, R56 ;  /* 0x0000003227217223 */ /* 0x000fe20000010038 */
[----:B------:R-:W-:Y:S01]  /*95a0*/  HADD2.F32 R52, -RZ, R150.H1_H1 ;  /* 0x30000096ff347230 */ /* 0x000fe20000004100 */
[----:B------:R-:W-:Y:S01]  /*95b0*/  SHF.R.U64 R57, R68, 0x10, R69 ;  /* 0x0000001044397819 */ /* 0x000fe20000001245 */
[----:B------:R-:W-:-:S02]  /*95c0*/  HADD2.F32 R35, -RZ, R36.H0_H0 ;  /* 0x20000024ff237230 */ /* 0x000fc40000004100 */
[-C--:B------:R-:W-:Y:S01]  /*95d0*/  FMUL.FTZ R55, R49, R51.reuse ;  /* 0x0000003331377220 */ /* 0x080fe20000410000 */
[----:B------:R-:W-:Y:S02]  /*95e0*/  HADD2.F32 R36, -RZ, R36.H1_H1 ;  /* 0x30000024ff247230 */ /* 0x000fe40000004100 */
[-C--:B------:R-:W-:Y:S01]  /*95f0*/  FMUL.FTZ R56, R37, R52.reuse ;  /* 0x0000003425387220 */ /* 0x080fe20000410000 */
[----:B------:R-:W-:Y:S02]  /*9600*/  HADD2.F32 R39, -RZ, R59.H0_H0 ;  /* 0x2000003bff277230 */ /* 0x000fe40000004100 */
[----:B------:R-:W-:Y:S01]  /*9610*/  FMUL.FTZ R52, R35, R52 ;  /* 0x0000003423347220 */ /* 0x000fe20000410000 */
[----:B------:R-:W-:Y:S02]  /*9620*/  HADD2.F32 R50, -RZ, R148.H1_H1 ;  /* 0x30000094ff327230 */ /* 0x000fe40000004100 */
[----:B------:R-:W-:Y:S01]  /*9630*/  FMUL.FTZ R58, R36, R51 ;  /* 0x00000033243a7220 */ /* 0x000fe20000410000 */
[----:B------:R-:W-:-:S02]  /*9640*/  HADD2.F32 R151, -RZ, R151.H0_H0 ;  /* 0x20000097ff977230 */ /* 0x000fc40000004100 */
[----:B------:R-:W-:Y:S01]  /*9650*/  FFMA.FTZ R55, R36, R39, -R55 ;  /* 0x0000002724377223 */ /* 0x000fe20000010837 */
[----:B------:R-:W-:Y:S02]  /*9660*/  HADD2.F32 R36, -RZ, R48.H0_H0 ;  /* 0x20000030ff247230 */ /* 0x000fe40000004100 */
[-C--:B------:R-:W-:Y:S01]  /*9670*/  FFMA.FTZ R56, R35, R50.reuse, -R56 ;  /* 0x0000003223387223 */ /* 0x080fe20000010838 */
[----:B------:R-:W-:Y:S02]  /*9680*/  HADD2.F32 R35, -RZ, R47.H0_H0 ;  /* 0x2000002fff237230 */ /* 0x000fe40000004100 */
        /* <DEDUP_REMOVED lines=9> */
[----:B------:R-:W-:Y:S02]  /*9720*/  HADD2.F32 R46, -RZ, R46.H0_H0 ;  /* 0x2000002eff2e7230 */ /* 0x000fe40000004100 */
[----:B------:R-:W-:Y:S01]  /*9730*/  FMUL.FTZ R52, R48, R37 ;  /* 0x0000002530347220 */ /* 0x000fe20000410000 */
[----:B------:R-:W-:-:S02]  /*9740*/  HADD2.F32 R36, -RZ, R38.H0_H0 ;  /* 0x20000026ff247230 */ /* 0x000fc40000004100 */
[----:B------:R-:W-:Y:S01]  /*9750*/  FMUL.FTZ R37, R47, R37 ;  /* 0x000000252f257220 */ /* 0x000fe20000410000 */
[----:B------:R-:W-:Y:S02]  /*9760*/  HADD2.F32 R45, -RZ, R45.H0_H0 ;  /* 0x2000002dff2d7230 */ /* 0x000fe40000004100 */
[----:B------:R-:W-:Y:S01]  /*9770*/  FFMA.FTZ R58, R49, R39, R58 ;  /* 0x00000027313a7223 */ /* 0x000fe2000001003a */
[----:B------:R-:W-:Y:S02]  /*9780*/  HADD2.F32 R35, -RZ, R34.H0_H0 ;  /* 0x20000022ff237230 */ /* 0x000fe40000004100 */
[-C--:B------:R-:W-:Y:S01]  /*9790*/  FFMA.FTZ R47, R47, R46.reuse, -R52 ;  /* 0x0000002e2f2f7223 */ /* 0x080fe20000010834 */
[----:B------:R-:W-:Y:S02]  /*97a0*/  HADD2.F32 R38, -RZ, R38.H1_H1 ;  /* 0x30000026ff267230 */ /* 0x000fe40000004100 */
[----:B------:R-:W-:Y:S01]  /*97b0*/  FFMA.FTZ R46, R48, R46, R37 ;  /* 0x0000002e302e7223 */ /* 0x000fe20000010025 */
[----:B------:R-:W-:Y:S01]  /*97c0*/  HADD2.F32 R150, -RZ, R150.H0_H0 ;  /* 0x20000096ff967230 */ /* 0x000fe20000004100 */
[----:B------:R-:W-:Y:S01]  /*97d0*/  F2FP.F16.F32.PACK_AB R53, R53, R32 ;  /* 0x000000203535723e */ /* 0x000fe200000000ff */
[----:B------:R-:W-:-:S02]  /*97e0*/  HADD2.F32 R34, -RZ, R34.H1_H1 ;  /* 0x30000022ff227230 */ /* 0x000fc40000004100 */
[-C--:B------:R-:W-:Y:S01]  /*97f0*/  FMUL.FTZ R39, R38, R45.reuse ;  /* 0x0000002d26277220 */ /* 0x080fe20000410000 */
[----:B------:R-:W-:Y:S02]  /*9800*/  HADD2.F32 R148, -RZ, R148.H0_H0 ;  /* 0x20000094ff947230 */ /* 0x000fe40000004100 */
[-C--:B------:R-:W-:Y:S01]  /*9810*/  FMUL.FTZ R48, R36, R150.reuse ;  /* 0x0000009624307220 */ /* 0x080fe20000410000 */
[----:B------:R-:W-:Y:S02]  /*9820*/  HADD2.F32 R43, -RZ, R43.H0_H0 ;  /* 0x2000002bff2b7230 */ /* 0x000fe40000004100 */
[C---:B------:R-:W-:Y:S01]  /*9830*/  FMUL.FTZ R37, R35.reuse, R150 ;  /* 0x0000009623257220 */ /* 0x040fe20000410000 */
[----:B------:R-:W-:Y:S01]  /*9840*/  FMUL.FTZ R45, R34, R45 ;  /* 0x0000002d222d7220 */ /* 0x000fe20000410000 */
[-C--:B------:R-:W-:Y:S01]  /*9850*/  FFMA.FTZ R48, R35, R148.reuse, -R48 ;  /* 0x0000009423307223 */ /* 0x080fe20000010830 */
[----:B------:R-:W-:Y:S01]  /*9860*/  F2FP.F16.F32.PACK_AB R54, R54, R33 ;  /* 0x000000213636723e */ /* 0x000fe200000000ff */
[----:B------:R-:W-:Y:S01]  /*9870*/  FFMA.FTZ R37, R36, R148, R37 ;  /* 0x0000009424257223 */ /* 0x000fe20000010025 */
[-C--:B------:R-:W-:Y:S01]  /*9880*/  FFMA.FTZ R39, R34, R43.reuse, -R39 ;  /* 0x0000002b22277223 */ /* 0x080fe20000010827 */
[----:B------:R-:W-:Y:S01]  /*9890*/  FFMA.FTZ R38, R38, R43, R45 ;  /* 0x0000002b26267223 */ /* 0x000fe2000001002d */
[----:B------:R-:W-:Y:S01]  /*98a0*/  F2FP.F16.F32.PACK_AB R51, R58, R51 ;  /* 0x000000333a33723e */ /* 0x000fe200000000ff */
[----:B------:R-:W-:Y:S01]  /*98b0*/  IMAD.MOV.U32 R33, RZ, RZ, R53 ;  /* 0x000000ffff217224 */ /* 0x000fe200078e0035 */
[----:B------:R-:W-:-:S02]  /*98c0*/  F2FP.F16.F32.PACK_AB R35, R55, R56 ;  /* 0x000000383723723e */ /* 0x000fc400000000ff */
[----:B------:R-:W-:Y:S01]  /*98d0*/  F2FP.F16.F32.PACK_AB R34, R39, R48 ;  /* 0x000000302722723e */ /* 0x000fe200000000ff */
[----:B------:R-:W-:Y:S01]  /*98e0*/  IMAD.MOV.U32 R39, RZ, RZ, R51 ;  /* 0x000000ffff277224 */ /* 0x000fe200078e0033 */
[----:B------:R-:W-:Y:S01]  /*98f0*/  F2FP.F16.F32.PACK_AB R38, R38, R37 ;  /* 0x000000252626723e */ /* 0x000fe200000000ff */
[----:B------:R-:W-:Y:S01]  /*9900*/  IMAD.MOV.U32 R37, RZ, RZ, R54 ;  /* 0x000000ffff257224 */ /* 0x000fe200078e0036 */
[----:B------:R-:W-:Y:S02]  /*9910*/  F2FP.F16.F32.PACK_AB R32, R47, R50 ;  /* 0x000000322f20723e */ /* 0x000fe400000000ff */
[----:B------:R-:W-:-:S07]  /*9920*/  F2FP.F16.F32.PACK_AB R36, R46, R151 ;  /* 0x000000972e24723e */ /* 0x000fce00000000ff */
.L_x_2802:
[----:B------:R-:W-:Y:S05]  /*9930*/  BSYNC B1 ;  /* 0x0000000000017941 */ /* 0x000fea0003800000 */
.L_x_2801:
        /* <DEDUP_REMOVED lines=10> */
.L_x_2718:
[----:B------:R-:W2:Y:S02]  /*99e0*/  LDL R32, [R1+0xc] ;  /* 0x00000c0001207983 */ /* 0x000ea40000100800 */
[----:B--2---:R-:W-:-:S13]  /*99f0*/  R2UR UR4, R32 ;  /* 0x00000000200472ca */ /* 0x004fda00000e0000 */
[----:B------:R-:W-:-:S06]  /*9a00*/  UISETP.NE.AND UP0, UPT, UR4, 0x3, UPT ;  /* 0x000000030400788c */ /* 0x000fcc000bf05270 */
[----:B------:R-:W-:-:S13]  /*9a10*/  PLOP3.LUT P1, PT, PT, PT, UP0, 0x80, 0x0 ;  /* 0x000000000000781c */ /* 0x000fda0003f2f008 */
[----:B------:R-:W-:Y:S05]  /*9a20*/  @!P1 BRA `(.L_x_2803) ;  /* 0x0000000000049947 */ /* 0x000fea0003800000 */
[----:B------:R-:W-:Y:S01]  /*9a30*/  BPT.TRAP 0x1 ;  /* 0x000000040000795c */ /* 0x000fe20000300000 */
.L_x_2803:
        /* <DEDUP_REMOVED lines=8> */
.L_x_3099:
[----:B------:R-:W-:Y:S05]  /*9ac0*/  BSYNC B1 ;  /* 0x0000000000017941 */ /* 0x000fea0003800000 */
.L_x_2804:
        /* <DEDUP_REMOVED lines=20> */
.L_x_2807:
[----:B------:R-:W-:Y:S05]  /*9c10*/  BSYNC B1 ;  /* 0x0000000000017941 */ /* 0x000fea0003800000 */
.L_x_2806:
        /* <DEDUP_REMOVED lines=20> */
.L_x_2751:
[----:B------:R-:W-:Y:S05]  /*9d60*/  BSYNC B0 ;  /* 0x0000000000007941 */ /* 0x000fea0003800000 */
.L_x_2717:
        /* <DEDUP_REMOVED lines=17> */
.L_x_2809:
[----:B------:R-:W-:Y:S05]  /*9e80*/  BSYNC B0 ;  /* 0x0000000000007941 */ /* 0x000fea0003800000 */
.L_x_2808:
[----:B------:R-:W2:Y:S01]  /*9e90*/  SYNCS.PHASECHK.TRANS64.TRYWAIT P4, [R3+URZ+0x348b0], R0 ;  /* 0x0348b000030075a7 */ /* 0x000ea2000808017f */
[----:B0-----:R-:W-:Y:S01]  /*9ea0*/  IMAD R32, R17, 0x4000, R26 ;  /* 0x0000400011207824 */ /* 0x001fe200078e021a */
[----:B------:R-:W-:Y:S01]  /*9eb0*/  ULDC.64 UR56, c[0x0][0x328] ;  /* 0x0000ca0000387ab9 */ /* 0x000fe20000000a00 */
[----:B------:R-:W-:Y:S01]  /*9ec0*/  ULDC.64 UR58, c[0x0][0x318] ;  /* 0x0000c600003a7ab9 */ /* 0x000fe20000000a00 */
[----:B------:R-:W-:Y:S01]  /*9ed0*/  BSSY B0, `(.L_x_2810) ;  /* 0x0000004000007945 */ /* 0x000fe20003800000 */
[----:B------:R-:W-:Y:S01]  /*9ee0*/  ISETP.GE.AND P1, PT, R184, R4, PT ;  /* 0x00000004b800720c */ /* 0x000fe20003f26270 */
[----:B------:R-:W-:Y:S02]  /*9ef0*/  IMAD.IADD R33, R121, 0x1, R32 ;  /* 0x0000000179217824 */ /* 0x000fe400078e0220 */
[----:B--2---:R-:W-:Y:S10]  /*9f00*/  @!P4 BRA `(.L_x_2811) ;  /* 0x000001b800a0c947 */ /* 0x004ff40003800000 */
.L_x_3100:
[----:B------:R-:W-:Y:S05]  /*9f10*/  BSYNC B0 ;  /* 0x0000000000007941 */ /* 0x000fea0003800000 */
.L_x_2810:
[----:B------:R-:W-:Y:S01]  /*9f20*/  BSSY B0, `(.L_x_2812) ;  /* 0x000001a000007945 */ /* 0x000fe20003800000 */
[----:B01----:R-:W-:Y:S01]  /*9f30*/  LEA R0, R32, R112, 0x1 ;  /* 0x0000007020007211 */ /* 0x003fe200078e08ff */
[----:B------:R-:W-:-:S04]  /*9f40*/  IMAD.WIDE R40, R2, 0x80, R116 ;  /* 0x0000008002287825 */ /* 0x000fc800078e0274 */
[----:B------:R-:W-:Y:S01]  /*9f50*/  IMAD R44, R33, 0x2, R112 ;  /* 0x00000002212c7824 */ /* 0x000fe200078e0270 */
[----:B------:R-:W-:Y:S06]  /*9f60*/  @P1 BRA `(.L_x_2813) ;  /* 0x0000000000541947 */ /* 0x000fec0003800000 */
[----:B------:R-:W-:Y:S01]  /*9f70*/  IMAD R35, R41, UR56, RZ ;  /* 0x0000003829237c24 */ /* 0x000fe2000f8e02ff */
[----:B------:R-:W-:Y:S01]  /*9f80*/  ULDC UR4, c[0x0][0x320] ;  /* 0x0000c80000047ab9 */ /* 0x000fe20000000800 */
[----:B------:R-:W-:Y:S01]  /*9f90*/  IMAD.MOV.U32 R32, RZ, RZ, R94 ;  /* 0x000000ffff207224 */ /* 0x000fe200078e005e */
[----:B------:R-:W-:Y:S01]  /*9fa0*/  ISETP.GE.AND P4, PT, R18, UR4, PT ;  /* 0x0000000412007c0c */ /* 0x000fe2000bf86270 */
        /* <DEDUP_REMOVED lines=17> */
.L_x_2813:
[----:B------:R-:W-:Y:S05]  /*a0c0*/  BSYNC B0 ;  /* 0x0000000000007941 */ /* 0x000fea0003800000 */
.L_x_2812:
[----:B------:R-:W-:Y:S01]  /*a0d0*/  ISETP.GE.AND P1, PT, R214, R4, PT ;  /* 0x00000004d600720c */ /* 0x000fe20003f26270 */
[----:B------:R-:W-:-:S12]  /*a0e0*/  BSSY B0, `(.L_x_2814) ;  /* 0x0000018000007945 */ /* 0x000fd80003800000 */
[----:B------:R-:W-:Y:S05]  /*a0f0*/  @P1 BRA `(.L_x_2815) ;  /* 0x0000000000581947 */ /* 0x000fea0003800000 */
[----:B0-----:R-:W-:Y:S01]  /*a100*/  IADD3 R35, P1, R40, 0x40, RZ ;  /* 0x0000004028237810 */ /* 0x001fe20007f3e0ff */
[----:B------:R-:W-:Y:S01]  /*a110*/  IMAD.MOV.U32 R4, RZ, RZ, R94 ;  /* 0x000000ffff047224 */ /* 0x000fe200078e005e */
[----:B------:R-:W-:Y:S02]  /*a120*/  ULDC UR4, c[0x0][0x320] ;  /* 0x0000c80000047ab9 */ /* 0x000fe40000000800 */
[----:B------:R-:W-:Y:S01]  /*a130*/  ISETP.GE.AND P4, PT, R18, UR4, PT ;  /* 0x0000000412007c0c */ /* 0x000fe2000bf86270 */
[----:B------:R-:W-:Y:S02]  /*a140*/  IMAD.X R40, RZ, RZ, R41, P1 ;  /* 0x000000ffff287224 */ /* 0x000fe400008e0629 */
[----:B------:R-:W-:-:S04]  /*a150*/  IMAD.WIDE.U32 R32, R35, UR56, R4 ;  /* 0x0000003823207c25 */ /* 0x000fc8000f8e0004 */
[----:B------:R-:W-:-:S04]  /*a160*/  IMAD R40, R40, UR56, RZ ;  /* 0x0000003828287c24 */ /* 0x000fc8000f8e02ff */
[----:B------:R-:W-:Y:S01]  /*a170*/  IMAD R35, R35, UR57, R40 ;  /* 0x0000003923237c24 */ /* 0x000fe2000f8e0228 */
[----:B------:R-:W-:-:S03]  /*a180*/  LEA R40, P1, R32, UR58, 0x1 ;  /* 0x0000003a20287c11 */ /* 0x000fc6000f8208ff */
[----:B------:R-:W-:-:S05]  /*a190*/  IMAD.IADD R33, R33, 0x1, R35 ;  /* 0x0000000121217824 */ /* 0x000fca00078e0223 */
        /* <DEDUP_REMOVED lines=12> */
.L_x_2815:
[----:B------:R-:W-:Y:S05]  /*a260*/  BSYNC B0 ;  /* 0x0000000000007941 */ /* 0x000fea0003800000 */
.L_x_2814:
[----:B------:R-:W3:Y:S01]  /*a270*/  LDL R0, [R1+0x8] ;  /* 0x0000080001007983 */ /* 0x000ee20000100800 */
[----:B------:R-:W-:Y:S01]  /*a280*/  VIADD R17, R17, 0x1 ;  /* 0x0000000111117836 */ /* 0x000fe20000000000 */
[----:B------:R-:W-:Y:S01]  /*a290*/  @!P0 IADD3 R3, R3, 0x348c0, RZ ;  /* 0x000348c003038810 */ /* 0x000fe20007ffe0ff */
        /* <DEDUP_REMOVED lines=16> */
.L_x_2712:
[----:B------:R-:W1:Y:S01]  /*a3a0*/  LDC R0, c[0x0][0x448] ;  /* 0x00011200ff007b82 */ /* 0x000e620000000800 */
[----:B------:R-:W-:Y:S01]  /*a3b0*/  BSSY B0, `(.L_x_2817) ;  /* 0x0000036000007945 */ /* 0x000fe20003800000 */
[----:B------:R-:W-:Y:S02]  /*a3c0*/  CS2R R88, SRZ ;  /* 0x0000000000587805 */ /* 0x000fe4000001ff00 */
[----:B------:R-:W-:Y:S02]  /*a3d0*/  CS2R R86, SRZ ;  /* 0x0000000000567805 */ /* 0x000fe4000001ff00 */
[----:B------:R-:W-:Y:S02]  /*a3e0*/  CS2R R84, SRZ ;  /* 0x0000000000547805 */ /* 0x000fe4000001ff00 */
[----:B------:R-:W-:Y:S02]  /*a3f0*/  CS2R R82, SRZ ;  /* 0x0000000000527805 */ /* 0x000fe4000001ff00 */
[----:B------:R-:W-:Y:S01]  /*a400*/  CS2R R80, SRZ ;  /* 0x0000000000507805 */ /* 0x000fe2000001ff00 */
[----:B0-2---:R-:W-:Y:S01]  /*a410*/  IMAD.MOV.U32 R39, RZ, RZ, RZ ;  /* 0x000000ffff277224 */ /* 0x005fe200078e00ff */
[----:B------:R-:W-:Y:S01]  /*a420*/  CS2R R76, SRZ ;  /* 0x00000000004c7805 */ /* 0x000fe2000001ff00 */
[----:B------:R-:W-:Y:S01]  /*a430*/  IMAD.MOV.U32 R78, RZ, RZ, RZ ;  /* 0x000000ffff4e7224 */ /* 0x000fe200078e00ff */
[----:B------:R-:W-:Y:S01]  /*a440*/  CS2R R36, SRZ ;  /* 0x0000000000247805 */ /* 0x000fe2000001ff00 */
[----:B------:R-:W-:Y:S01]  /*a450*/  IMAD.MOV.U32 R74, RZ, RZ, RZ ;  /* 0x000000ffff4a7224 */ /* 0x000fe200078e00ff */
[----:B------:R-:W-:-:S02]  /*a460*/  CS2R R72, SRZ ;  /* 0x0000000000487805 */ /* 0x000fc4000001ff00 */
[----:B------:R-:W-:Y:S02]  /*a470*/  CS2R R34, SRZ ;  /* 0x0000000000227805 */ /* 0x000fe4000001ff00 */
[----:B------:R-:W-:Y:S02]  /*a480*/  MOV R70, RZ ;  /* 0x000000ff00467202 */ /* 0x000fe40000000f00 */
        /* <DEDUP_REMOVED lines=20> */
[----:B------:R-:W-:Y:S01]  /*a5d0*/  IMAD.MOV.U32 R95, RZ, RZ, RZ ;  /* 0x000000ffff5f7224 */ /* 0x000fe200078e00ff */
[----:B------:R-:W-:Y:S01]  /*a5e0*/  MOV R10, RZ ;  /* 0x000000ff000a7202 */ /* 0x000fe20000000f00 */
[----:B------:R-:W0:Y:S01]  /*a5f0*/  @P1 LDC R3, c[0x0][0x44c] ;  /* 0x00011300ff031b82 */ /* 0x000e220000000800 */
[----:B------:R-:W-:Y:S02]  /*a600*/  IMAD.MOV.U32 R28, RZ, RZ, RZ ;  /* 0x000000ffff1c7224 */ /* 0x000fe400078e00ff */
[----:B------:R-:W-:Y:S02]  /*a610*/  IMAD.MOV.U32 R97, RZ, RZ, RZ ;  /* 0x000000ffff617224 */ /* 0x000fe400078e00ff */
[----:B------:R-:W-:-:S03]  /*a620*/  IMAD.MOV.U32 R99, RZ, RZ, RZ ;  /* 0x000000ffff637224 */ /* 0x000fc600078e00ff */
[----:B------:R-:W1:Y:S01]  /*a630*/  @P1 LDC R2, c[0x0][0x450] ;  /* 0x00011400ff021b82 */ /* 0x000e620000000800 */
[----:B0-----:R-:W-:-:S05]  /*a640*/  @P1 IMAD.HI.U32 R3, R0, R3, RZ ;  /* 0x0000000300031227 */ /* 0x001fca00078e00ff */
[----:B-1----:R-:W-:Y:S02]  /*a650*/  @P1 SHF.R.U32.HI R0, RZ, R2, R3 ;  /* 0x00000002ff001219 */ /* 0x002fe40000011603 */
[----:B------:R-:W-:-:S03]  /*a660*/  PLOP3.LUT P1, PT, PT, PT, PT, 0x80, 0x0 ;  /* 0x000000000000781c */ /* 0x000fc60003f2f070 */
[----:B------:R-:W-:-:S05]  /*a670*/  IMAD.IADD R0, R145, 0x1, R0 ;  /* 0x0000000191007824 */ /* 0x000fca00078e0200 */
[----:B------:R-:W-:-:S04]  /*a680*/  SHF.R.S32.HI R3, RZ, 0x1f, R0 ;  /* 0x0000001fff037819 */ /* 0x000fc80000011400 */
[----:B------:R-:W-:Y:S02]  /*a690*/  LEA.HI R3, R3, R0, RZ, 0x7 ;  /* 0x0000000003037211 */ /* 0x000fe400078f38ff */
[----:B------:R-:W-:Y:S02]  /*a6a0*/  MOV R0, RZ ;  /* 0x000000ff00007202 */ /* 0x000fe40000000f00 */
[----:B------:R-:W-:-:S04]  /*a6b0*/  SHF.R.S32.HI R3, RZ, 0x7, R3 ;  /* 0x00000007ff037819 */ /* 0x000fc80000011403 */
[----:B------:R-:W-:-:S04]  /*a6c0*/  VIMNMX R146, R146, R3, PT ;  /* 0x0000000392927248 */ /* 0x000fc80003fe0100 */
[----:B------:R-:W-:Y:S01]  /*a6d0*/  ISETP.GE.AND P2, PT, R146, 0x1, PT ;  /* 0x000000019200780c */ /* 0x000fe20003f46270 */
[----:B------:R-:W-:-:S12]  /*a6e0*/  @P0 BRA `(.L_x_2818) ;  /* 0x0000000000080947 */ /* 0x000fd80003800000 */
[----:B------:R-:W0:Y:S02]  /*a6f0*/  FENCE.VIEW.ASYNC.G ;  /* 0x00000000000073c6 */ /* 0x000e240000000100 */
[----:B0-----:R-:W-:Y:S06]  /*a700*/  BAR.ARV 0xc, 0x180 ;  /* 0x0306000000007b1d */ /* 0x001fec0000002000 */
.L_x_2818:
[----:B------:R-:W-:Y:S05]  /*a710*/  BSYNC B0 ;  /* 0x0000000000007941 */ /* 0x000fea0003800000 */
.L_x_2817:
[----:B------:R-:W-:Y:S02]  /*a720*/  IMAD.MOV.U32 R20, RZ, RZ, RZ ;  /* 0x000000ffff147224 */ /* 0x000fe400078e00ff */
[----:B------:R-:W-:Y:S01]  /*a730*/  IMAD.MOV.U32 R11, RZ, RZ, RZ ;  /* 0x000000ffff0b7224 */ /* 0x000fe200078e00ff */
[----:B------:R-:W-:Y:S06]  /*a740*/  @!P2 BRA `(.L_x_2819) ;  /* 0x0000011000d4a947 */ /* 0x000fec0003800000 */
[----:B------:R-:W2:Y:S04]  /*a750*/  LDL R2, [R1+0x40] ;  /* 0x0000400001027983 */ /* 0x000ea80000100800 */
[----:B------:R-:W0:Y:S01]  /*a760*/  SHFL.IDX PT, R0, R233, RZ, 0x1f ;  /* 0x00001fffe9007589 */ /* 0x000e2200000e0000 */
[----:B--2---:R-:W-:Y:S02]  /*a770*/  R2UR UR4, R2 ;  /* 0x00000000020472ca */ /* 0x004fe400000e0000 */
[----:B0-----:R-:W-:-:S04]  /*a780*/  LEA.HI R2, R0, R0, RZ, 0x1 ;  /* 0x0000000000027211 */ /* 0x001fc800078f08ff */
[----:B------:R-:W-:-:S04]  /*a790*/  LOP3.LUT R3, R2, 0x1e, RZ, 0xc0, !PT ;  /* 0x0000001e02037812 */ /* 0x000fc800078ec0ff */
[----:B------:R-:W-:-:S03]  /*a7a0*/  IADD3 R3, R0, -R3, RZ ;  /* 0x8000000300037210 */ /* 0x000fc60007ffe0ff */
[----:B------:R-:W-:Y:S01]  /*a7b0*/  IMAD.U32 R0, RZ, RZ, UR4 ;  /* 0x00000004ff007e24 */ /* 0x000fe2000f8e00ff */
[----:B------:R-:W-:-:S04]  /*a7c0*/  LEA R3, R3, UR4, 0xd ;  /* 0x0000000403037c11 */ /* 0x000fc8000f8e68ff */
        /* <DEDUP_REMOVED lines=13> */
[----:B------:R-:W-:Y:S01]  /*a8a0*/  IMAD.U32 R7, RZ, RZ, UR7 ;  /* 0x00000007ff077e24 */ /* 0x000fe2000f8e00ff */
[----:B------:R-:W-:Y:S01]  /*a8b0*/  MOV R8, 0x70 ;  /* 0x0000007000087802 */ /* 0x000fe20000000f00 */
[----:B------:R-:W-:-:S02]  /*a8c0*/  IMAD.U32 R10, RZ, RZ, UR4 ;  /* 0x00000004ff0a7e24 */ /* 0x000fc4000f8e00ff */
[----:B------:R-:W-:Y:S02]  /*a8d0*/  IMAD.U32 R11, RZ, RZ, UR5 ;  /* 0x00000005ff0b7e24 */ /* 0x000fe4000f8e00ff */
[----:B------:R-:W-:Y:S02]  /*a8e0*/  IMAD.MOV.U32 R12, RZ, RZ, 0x1 ;  /* 0x00000001ff0c7424 */ /* 0x000fe400078e00ff */
[----:B0-----:R-:W-:-:S07]  /*a8f0*/  IMAD.MOV.U32 R13, RZ, RZ, RZ ;  /* 0x000000ffff0d7224 */ /* 0x001fce00078e00ff */
[----:B------:R-:W-:-:S07]  /*a900*/  LEPC R20, `(.L_x_2820) ;  /* 0x000000001014794e */ /* 0x000fce0000000000 */
[----:B-1---5:R-:W-:Y:S05]  /*a910*/  CALL.ABS.NOINC R14 ;  /* 0x000000000e007343 */ /* 0x022fea0003c00000 */
.L_x_2820:
        /* <DEDUP_REMOVED lines=12> */
.L_x_2824:
[----:B-1----:R1:W2:Y:S02]  /*a9e0*/  SYNCS.PHASECHK.TRANS64.TRYWAIT P0, [R16+URZ+0x34800], R3 ;  /* 0x03480003100075a7 */ /* 0x0022a4000800017f */
[----:B--2---:R-:W-:Y:S05]  /*a9f0*/  @!P0 NANOSLEEP.SYNCS 0x989680 ;  /* 0x009896800000895d */ /* 0x004fea0003900000 */
[----:B------:R-:W2:Y:S02]  /*aa00*/  @!P0 SYNCS.PHASECHK.TRANS64 P0, [R16+URZ+0x34800], R3 ;  /* 0x03480003100085a7 */ /* 0x000ea4000800007f */
[----:B--2---:R-:W-:Y:S05]  /*aa10*/  @!P0 BRA `(.L_x_2824) ;  /* 0xfffffffc00f08947 */ /* 0x004fea000383ffff */
.L_x_2823:
[----:B------:R-:W-:Y:S05]  /*aa20*/  BSYNC B0 ;  /* 0x0000000000007941 */ /* 0x000fea0003800000 */
.L_x_2822:
[----:B------:R-:W-:Y:S05]  /*aa30*/  BRA `(.L_x_2825) ;  /* 0x0000006c00047947 */ /* 0x000fea0003800000 */
.L_x_2821:
[----:B------:R-:W-:Y:S01]  /*aa40*/  ISETP.NE.AND P0, PT, R24, RZ, PT ;  /* 0x000000ff1800720c */ /* 0x000fe20003f05270 */
[----:B------:R-:W-:Y:S01]  /*aa50*/  ULDC.64 UR4, c[0x0][0x3f8] ;  /* 0x0000fe0000047ab9 */ /* 0x000fe20000000a00 */
[----:B-----5:R-:W-:Y:S01]  /*aa60*/  SHF.R.S32.HI R0, RZ, 0x1f, R140 ;  /* 0x0000001fff007819 */ /* 0x020fe2000001148c */
[----:B------:R-:W-:Y:S01]  /*aa70*/  ULDC.64 UR6, c[0x0][0x408] ;  /* 0x0001020000067ab9 */ /* 0x000fe20000000a00 */
[----:B------:R-:W-:-:S04]  /*aa80*/  IMAD.WIDE.U32 R24, R140, UR4, RZ ;  /* 0x000000048c187c25 */ /* 0x000fc8000f8e00ff */
[C---:B------:R-:W-:Y:S02]  /*aa90*/  IMAD R3, R0.reuse, UR4, RZ ;  /* 0x0000000400037c24 */ /* 0x040fe4000f8e02ff */
[----:B------:R-:W-:Y:S02]  /*aaa0*/  IMAD R5, R0, UR6, RZ ;  /* 0x0000000600057c24 */ /* 0x000fe4000f8e02ff */
[C---:B------:R-:W-:Y:S02]  /*aab0*/  IMAD R3, R140.reuse, UR5, R3 ;  /* 0x000000058c037c24 */ /* 0x040fe4000f8e0203 */
[C---:B------:R-:W-:Y:S02]  /*aac0*/  IMAD R5, R140.reuse, UR7, R5 ;  /* 0x000000078c057c24 */ /* 0x040fe4000f8e0205 */
[----:B------:R-:W-:Y:S01]  /*aad0*/  IMAD.WIDE.U32 R140, R140, UR6, RZ ;  /* 0x000000068c8c7c25 */ /* 0x000fe2000f8e00ff */
[----:B------:R-:W-:-:S03]  /*aae0*/  IADD3 R27, R3, R25, RZ ;  /* 0x00000019031b7210 */ /* 0x000fc60007ffe0ff */
[----:B------:R-:W-:Y:S01]  /*aaf0*/  IMAD.IADD R29, R5, 0x1, R141 ;  /* 0x00000001051d7824 */ /* 0x000fe200078e028d */
[----:B------:R-:W-:Y:S06]  /*ab00*/  @!P0 BRA `(.L_x_2826) ;  /* 0x0000000000408947 */ /* 0x000fec0003800000 */
        /* <DEDUP_REMOVED lines=15> */
[----:B-1----:R-:W-:Y:S05]  /*ac00*/  CALL.ABS.NOINC R14 ;  /* 0x000000000e007343 */ /* 0x002fea0003c00000 */
.L_x_2826:
[----:B------:R-:W-:Y:S01]  /*ac10*/  ULDC.U8 UR4, c[0x0][0x410] ;  /* 0x0001040000047ab9 */ /* 0x000fe20000000000 */
[----:B------:R-:W-:Y:S01]  /*ac20*/  BSSY B0, `(.L_x_2827) ;  /* 0x000069a000007945 */ /* 0x000fe20003800000 */
[----:B------:R-:W-:Y:S01]  /*ac30*/  ISETP.NE.AND P0, PT, RZ, UR4, PT ;  /* 0x00000004ff007c0c */ /* 0x000fe2000bf05270 */
[----:B------:R-:W-:-:S12]  /*ac40*/  IMAD.IADD R10, R184, 0x1, R200 ;  /* 0x00000001b80a7824 */ /* 0x000fd800078e02c8 */
[----:B------:R-:W-:Y:S05]  /*ac50*/  @!P0 BRA `(.L_x_2828) ;  /* 0x0000003400648947 */ /* 0x000fea0003800000 */
[----:B------:R-:W0:Y:S01]  /*ac60*/  LDC R20, c[0x0][0x448] ;  /* 0x00011200ff147b82 */ /* 0x000e220000000800 */
[----:B------:R-:W-:Y:S01]  /*ac70*/  LEA R3, R215, R10, 0x6 ;  /* 0x0000000ad7037211 */ /* 0x000fe200078e30ff */
[----:B------:R-:W-:Y:S01]  /*ac80*/  ULDC.64 UR4, c[0x0][0x3f8] ;  /* 0x0000fe0000047ab9 */ /* 0x000fe20000000a00 */
[----:B------:R-:W-:Y:S01]  /*ac90*/  ULDC.64 UR6, c[0x0][0x408] ;  /* 0x0001020000067ab9 */ /* 0x000fe20000000a00 */
[----:B------:R-:W-:Y:S01]  /*aca0*/  MOV R13, R29 ;  /* 0x0000001d000d7202 */ /* 0x000fe20000000f00 */
        /* <DEDUP_REMOVED lines=25> */
[----:B------:R0:W1:Y:S04]  /*ae40*/  SHFL.IDX PT, R3, R7, RZ, 0x1c1f ;  /* 0x001c1fff07037589 */ /* 0x00006800000e0000 */
[----:B------:R0:W2:Y:S04]  /*ae50*/  SHFL.IDX PT, R0, R6, RZ, 0x1c1f ;  /* 0x001c1fff06007589 */ /* 0x0000a800000e0000 */
[----:B------:R0:W3:Y:S04]  /*ae60*/  SHFL.IDX PT, R5, R8, RZ, 0x1c1f ;  /* 0x001c1fff08057589 */ /* 0x0000e800000e0000 */
[----:B------:R0:W4:Y:S02]  /*ae70*/  SHFL.IDX PT, R14, R4, RZ, 0x1c1f ;  /* 0x001c1fff040e7589 */ /* 0x00012400000e0000 */
.L_x_3106:
        /* <DEDUP_REMOVED lines=20> */
[----:B------:R-:W-:Y:S02]  /*afc0*/  ISETP.GE.AND P2, PT, R191, UR4, PT ;  /* 0x00000004bf007c0c */ /* 0x000fe4000bf46270 */
[----:B------:R-:W-:Y:S02]  /*afd0*/  ISETP.GE.AND P1, PT, R192, UR4, PT ;  /* 0x00000004c0007c0c */ /* 0x000fe4000bf26270 */
[----:B------:R-:W-:-:S02]  /*afe0*/  ISETP.GE.AND P0, PT, R190, UR4, PT ;  /* 0x00000004be007c0c */ /* 0x000fc4000bf06270 */
[----:B------:R-:W-:-:S03]  /*aff0*/  ISETP.GE.AND P4, PT, R22, UR4, PT ;  /* 0x0000000416007c0c */ /* 0x000fc6000bf86270 */
[C---:B------:R-:W-:Y:S01]  /*b000*/  @!P3 IMAD.SHL.U32 R27, R193.reuse, 0x2, RZ ;  /* 0x00000002c11bb824 */ /* 0x040fe200078e00ff */
[----:B------:R-:W-:-:S03]  /*b010*/  @!P3 SHF.L.U64.HI R20, R193, 0x1, R224 ;  /* 0x00000001c114b819 */ /* 0x000fc600000102e0 */
[C---:B------:R-:W-:Y:S02]  /*b020*/  @!P2 SHF.L.U32 R31, R191.reuse, 0x1, RZ ;  /* 0x00000001bf1fa819 */ /* 0x040fe400000006ff */
[----:B------:R-:W-:Y:S01]  /*b030*/  @!P1 IMAD.SHL.U32 R39, R192, 0x2, RZ ;  /* 0x00000002c0279824 */ /* 0x000fe200078e00ff */
[-C--:B--2---:R-:W-:Y:S01]  /*b040*/  @!P3 IADD3 R24, P6, R0, R27.reuse, RZ ;  /* 0x0000001b0018b210 */ /* 0x084fe20007fde0ff */
[----:B------:R-:W-:Y:S01]  /*b050*/  @!P0 IMAD.SHL.U32 R65, R190, 0x2, RZ ;  /* 0x00000002be418824 */ /* 0x000fe200078e00ff */
[----:B----4-:R-:W-:Y:S01]  /*b060*/  @!P3 IADD3 R26, P5, R14, R27, RZ ;  /* 0x0000001b0e1ab210 */ /* 0x010fe20007fbe0ff */
[----:B-1----:R-:W-:Y:S01]  /*b070*/  @!P4 IMAD.MOV.U32 R13, RZ, RZ, R3 ;  /* 0x000000ffff0dc224 */ /* 0x002fe200078e0003 */
[----:B------:R-:W-:Y:S01]  /*b080*/  @!P2 SHF.L.U64.HI R12, R191, 0x1, R223 ;  /* 0x00000001bf0ca819 */ /* 0x000fe200000102df */
[--C-:B------:R-:W-:Y:S01]  /*b090*/  @!P3 IMAD.X R25, R3, 0x1, R20.reuse, P6 ;  /* 0x000000010319b824 */ /* 0x100fe200030e0614 */
[-C--:B------:R-:W-:Y:S01]  /*b0a0*/  @!P2 IADD3 R28, P6, R0, R31.reuse, RZ ;  /* 0x0000001f001ca210 */ /* 0x080fe20007fde0ff */
[----:B---3--:R-:W-:Y:S01]  /*b0b0*/  @!P3 IMAD.X R27, R5, 0x1, R20, P5 ;  /* 0x00000001051bb824 */ /* 0x008fe200028e0614 */
[----:B------:R-:W-:Y:S01]  /*b0c0*/  @!P2 IADD3 R30, P5, R14, R31, RZ ;  /* 0x0000001f0e1ea210 */ /* 0x000fe20007fbe0ff */
[----:B------:R-:W-:Y:S01]  /*b0d0*/  @!P4 IMAD.MOV.U32 R15, RZ, RZ, R5 ;  /* 0x000000ffff0fc224 */ /* 0x000fe200078e0005 */
[----:B------:R-:W-:-:S02]  /*b0e0*/  @!P2 IADD3.X R29, R3, R12, RZ, P6, !PT ;  /* 0x0000000c031da210 */ /* 0x000fc400037fe4ff */
[----:B------:R-:W-:Y:S01]  /*b0f0*/  @!P1 SHF.L.U64.HI R20, R192, 0x1, R222 ;  /* 0x00000001c0149819 */ /* 0x000fe200000102de */
[----:B------:R-:W-:Y:S01]  /*b100*/  @!P2 IMAD.X R31, R5, 0x1, R12, P5 ;  /* 0x00000001051fa824 */ /* 0x000fe200028e060c */
[-C--:B------:R-:W-:Y:S02]  /*b110*/  @!P1 IADD3 R36, P6, R0, R39.reuse, RZ ;  /* 0x0000002700249210 */ /* 0x080fe40007fde0ff */
[----:B------:R-:W-:Y:S02]  /*b120*/  ISETP.GE.AND P5, PT, R194, UR4, PT ;  /* 0x00000004c2007c0c */ /* 0x000fe4000bfa6270 */
[----:B------:R-:W-:Y:S01]  /*b130*/  @!P4 MOV R12, R0 ;  /* 0x00000000000cc202 */ /* 0x000fe20000000f00 */
[----:B------:R-:W-:Y:S01]  /*b140*/  @!P1 IMAD.X R37, R3, 0x1, R20, P6 ;  /* 0x0000000103259824 */ /* 0x000fe200030e0614 */
[----:B------:R-:W-:Y:S02]  /*b150*/  @!P1 IADD3 R38, P6, R14, R39, RZ ;  /* 0x000000270e269210 */ /* 0x000fe40007fde0ff */
[----:B------:R-:W-:Y:S01]  /*b160*/  @!P0 SHF.L.U64.HI R34, R190, 0x1, R221 ;  /* 0x00000001be228819 */ /* 0x000fe200000102dd */
[----:B------:R-:W-:-:S04]  /*b170*/  @!P4 IMAD.WIDE R12, R22, 0x2, R12 ;  /* 0x00000002160cc825 */ /* 0x000fc800078e020c */
[----:B------:R-:W-:Y:S01]  /*b180*/  @!P1 IMAD.X R39, R5, 0x1, R20, P6 ;  /* 0x0000000105279824 */ /* 0x000fe200030e0614 */
[-C--:B------:R-:W-:Y:S01]  /*b190*/  @!P0 IADD3 R44, P6, R0, R65.reuse, RZ ;  /* 0x00000041002c8210 */ /* 0x080fe20007fde0ff */
[----:B------:R-:W-:Y:S01]  /*b1a0*/  @!P4 IMAD.WIDE R20, R22, 0x2, R14 ;  /* 0x000000021614c825 */ /* 0x000fe200078e020e */
[----:B------:R1:W5:Y:S02]  /*b1b0*/  @!P4 LD.E.64 R60, desc[UR60][R12.64] ;  /* 0x0000003c0c3cc980 */ /* 0x000364000c101b00 */
[----:B------:R-:W-:Y:S01]  /*b1c0*/  @!P0 IADD3.X R45, R3, R34, RZ, P6, !PT ;  /* 0x00000022032d8210 */ /* 0x000fe200037fe4ff */
[----:B------:R-:W-:Y:S01]  /*b1d0*/  @!P5 IMAD.SHL.U32 R15, R194, 0x2, RZ ;  /* 0x00000002c20fd824 */ /* 0x000fe200078e00ff */
[----:B------:R-:W-:Y:S01]  /*b1e0*/  @!P0 IADD3 R64, P6, R14, R65, RZ ;  /* 0x000000410e408210 */ /* 0x000fe20007fde0ff */
[----:B------:R1:W5:Y:S01]  /*b1f0*/  @!P4 LD.E.64 R58, desc[UR60][R20.64] ;  /* 0x0000003c143ac980 */ /* 0x000362000c101b00 */
[----:B------:R-:W-:Y:S02]  /*b200*/  @!P5 SHF.L.U64.HI R32, R194, 0x1, R220 ;  /* 0x00000001c220d819 */ /* 0x000fe400000102dc */
[----:B------:R-:W-:-:S02]  /*b210*/  CS2R R56, SRZ ;  /* 0x0000000000387805 */ /* 0x000fc4000001ff00 */
[-C--:B------:R-:W-:Y:S01]  /*b220*/  @!P5 IADD3 R66, P4, R0, R15.reuse, RZ ;  /* 0x0000000f0042d210 */ /* 0x080fe20007f9e0ff */
[----:B------:R-:W-:Y:S01]  /*b230*/  @!P0 IMAD.X R65, R5, 0x1, R34, P6 ;  /* 0x0000000105418824 */ /* 0x000fe200030e0622 */
[----:B------:R-:W-:Y:S02]  /*b240*/  @!P5 IADD3 R14, P6, R14, R15, RZ ;  /* 0x0000000f0e0ed210 */ /* 0x000fe40007fde0ff */
[----:B------:R-:W-:Y:S02]  /*b250*/  CS2R R54, SRZ ;  /* 0x0000000000367805 */ /* 0x000fe4000001ff00 */
[----:B------:R-:W-:Y:S01]  /*b260*/  CS2R R52, SRZ ;  /* 0x0000000000347805 */ /* 0x000fe2000001ff00 */
[----:B------:R-:W-:Y:S01]  /*b270*/  @!P5 IMAD.X R67, R3, 0x1, R32, P4 ;  /* 0x000000010343d824 */ /* 0x000fe200020e0620 */
[----:B------:R-:W-:Y:S02]  /*b280*/  @!P5 IADD3.X R15, R5, R32, RZ, P6, !PT ;  /* 0x00000020050fd210 */ /* 0x000fe400037fe4ff */
[----:B------:R-:W-:-:S02]  /*b290*/  CS2R R50, SRZ ;  /* 0x0000000000327805 */ /* 0x000fc4000001ff00 */
[----:B------:R-:W-:Y:S02]  /*b2a0*/  CS2R R48, SRZ ;  /* 0x0000000000307805 */ /* 0x000fe4000001ff00 */
        /* <DEDUP_REMOVED lines=15> */
.L_x_2831:
[----:B------:R-:W-:Y:S05]  /*b3a0*/  BSYNC B1 ;  /* 0x0000000000017941 */ /* 0x000fea0003800000 */
.L_x_2830:
[----:B--2--5:R-:W-:Y:S01]  /*b3b0*/  IMAD.MOV.U32 R0, RZ, RZ, R58 ;  /* 0x000000ffff007224 */ /* 0x024fe200078e003a */
[----:B------:R-:W-:Y:S01]  /*b3c0*/  MOV R9, R55 ;  /* 0x0000003700097202 */ /* 0x000fe20000000f00 */
[----:B-1----:R-:W-:Y:S01]  /*b3d0*/  IMAD.MOV.U32 R3, RZ, RZ, R59 ;  /* 0x000000ffff037224 */ /* 0x002fe200078e003b */
[----:B------:R-:W-:Y:S01]  /*b3e0*/  UMOV UR4, 0xffffffff ;  /* 0xffffffff00047882 */ /* 0x000fe20000000000 */
[----:B---3--:R-:W-:Y:S01]  /*b3f0*/  IMAD.MOV.U32 R5, RZ, RZ, R54 ;  /* 0x000000ffff057224 */ /* 0x008fe200078e0036 */
        /* <DEDUP_REMOVED lines=40> */
.L_x_3112:
        /* <DEDUP_REMOVED lines=12> */
[----:B------:R-:W-:Y:S01]  /*b740*/  IMAD R7, R197, 0x200, R6 ;  /* 0x00000200c5077824 */ /* 0x000fe200078e0206 */
[----:B------:R-:W-:Y:S02]  /*b750*/  CS2R R38, SRZ ;  /* 0x0000000000267805 */ /* 0x000fe4000001ff00 */
[----:B------:R-:W-:-:S02]  /*b760*/  CS2R R28, SRZ ;  /* 0x00000000001c7805 */ /* 0x000fc4000001ff00 */
[----:B------:R-:W-:Y:S02]  /*b770*/  CS2R R24, SRZ ;  /* 0x0000000000187805 */ /* 0x000fe4000001ff00 */
[----:B----4-:R-:W-:Y:S01]  /*b780*/  CS2R R14, SRZ ;  /* 0x00000000000e7805 */ /* 0x010fe2000001ff00 */
[----:B------:R-:W-:Y:S01]  /*b790*/  IMAD R62, R7, 0x2, R16 ;  /* 0x00000002073e7824 */ /* 0x000fe200078e0210 */
        /* <DEDUP_REMOVED lines=8> */
[----:B------:R-:W-:-:S05]  /*b820*/  ISETP.GE.AND P1, PT, R190, UR4, PT ;  /* 0x00000004be007c0c */ /* 0x000fca000bf26270 */
[C---:B------:R-:W-:Y:S02]  /*b830*/  @!P4 SHF.L.U32 R9, R193.reuse, 0x1, RZ ;  /* 0x00000001c109c819 */ /* 0x040fe400000006ff */
[----:B------:R-:W-:Y:S02]  /*b840*/  @!P4 SHF.L.U64.HI R6, R193, 0x1, R224 ;  /* 0x00000001c106c819 */ /* 0x000fe400000102e0 */
[C---:B------:R-:W-:Y:S01]  /*b850*/  @!P3 IMAD.SHL.U32 R71, R191.reuse, 0x2, RZ ;  /* 0x00000002bf47b824 */ /* 0x040fe200078e00ff */
[-C--:B---3--:R-:W-:Y:S01]  /*b860*/  @!P4 IADD3 R10, P5, R0, R9.reuse, RZ ;  /* 0x00000009000ac210 */ /* 0x088fe20007fbe0ff */
[----:B------:R-:W-:Y:S01]  /*b870*/  @!P2 IMAD.SHL.U32 R67, R192, 0x2, RZ ;  /* 0x00000002c043a824 */ /* 0x000fe200078e00ff */
[----:B------:R-:W-:Y:S01]  /*b880*/  @!P3 SHF.L.U64.HI R12, R191, 0x1, R223 ;  /* 0x00000001bf0cb819 */ /* 0x000fe200000102df */
[----:B------:R-:W-:Y:S01]  /*b890*/  @!P1 IMAD.SHL.U32 R7, R190, 0x2, RZ ;  /* 0x00000002be079824 */ /* 0x000fe200078e00ff */
[----:B0-----:R-:W-:Y:S01]  /*b8a0*/  @!P4 IADD3 R8, P6, R4, R9, RZ ;  /* 0x000000090408c210 */ /* 0x001fe20007fde0ff */
[----:B--2---:R-:W-:Y:S01]  /*b8b0*/  @!P4 IMAD.X R11, R3, 0x1, R6, P5 ;  /* 0x00000001030bc824 */ /* 0x004fe200028e0606 */
[----:B------:R-:W-:-:S02]  /*b8c0*/  @!P3 IADD3 R74, P5, R0, R71, RZ ;  /* 0x00000047004ab210 */ /* 0x000fc40007fbe0ff */
[----:B------:R-:W-:Y:S02]  /*b8d0*/  @!P4 IADD3.X R9, R5, R6, RZ, P6, !PT ;  /* 0x000000060509c210 */ /* 0x000fe400037fe4ff */
[----:B------:R-:W-:Y:S01]  /*b8e0*/  @!P3 IADD3 R70, P6, R4, R71, RZ ;  /* 0x000000470446b210 */ /* 0x000fe20007fde0ff */
[----:B------:R-:W-:Y:S01]  /*b8f0*/  @!P3 IMAD.X R75, R3, 0x1, R12, P5 ;  /* 0x00000001034bb824 */ /* 0x000fe200028e060c */
[----:B------:R-:W-:Y:S02]  /*b900*/  @!P2 SHF.L.U64.HI R14, R192, 0x1, R222 ;  /* 0x00000001c00ea819 */ /* 0x000fe400000102de */
[----:B------:R-:W-:Y:S01]  /*b910*/  @!P2 IADD3 R68, P5, R0, R67, RZ ;  /* 0x000000430044a210 */ /* 0x000fe20007fbe0ff */
[----:B------:R-:W-:Y:S01]  /*b920*/  @!P3 IMAD.X R71, R5, 0x1, R12, P6 ;  /* 0x000000010547b824 */ /* 0x000fe200030e060c */
[----:B------:R-:W-:Y:S02]  /*b930*/  @!P1 SHF.L.U64.HI R20, R190, 0x1, R221 ;  /* 0x00000001be149819 */ /* 0x000fe400000102dd */
[----:B------:R-:W-:-:S02]  /*b940*/  @!P2 IADD3.X R69, R3, R14, RZ, P5, !PT ;  /* 0x0000000e0345a210 */ /* 0x000fc40002ffe4ff */
[----:B------:R-:W-:Y:S02]  /*b950*/  @!P2 IADD3 R66, P6, R4, R67, RZ ;  /* 0x000000430442a210 */ /* 0x000fe40007fde0ff */
[----:B------:R-:W-:-:S03]  /*b960*/  @!P1 IADD3 R64, P5, R0, R7, RZ ;  /* 0x0000000700409210 */ /* 0x000fc60007fbe0ff */
[----:B------:R-:W-:Y:S01]  /*b970*/  @!P2 IMAD.X R67, R5, 0x1, R14, P6 ;  /* 0x000000010543a824 */ /* 0x000fe200030e060e */
[----:B------:R-:W-:Y:S01]  /*b980*/  ISETP.GE.AND P6, PT, R22, UR4, PT ;  /* 0x0000000416007c0c */ /* 0x000fe2000bfc6270 */
[----:B------:R-:W-:Y:S01]  /*b990*/  @!P1 IMAD.X R65, R3, 0x1, R20, P5 ;  /* 0x0000000103419824 */ /* 0x000fe200028e0614 */
[----:B------:R-:W-:-:S05]  /*b9a0*/  @!P1 IADD3 R6, P5, R4, R7, RZ ;  /* 0x0000000704069210 */ /* 0x000fca0007fbe0ff */
[----:B------:R-:W-:Y:S01]  /*b9b0*/  @!P1 IMAD.X R7, R5, 0x1, R20, P5 ;  /* 0x0000000105079824 */ /* 0x000fe200028e0614 */
[----:B------:R-:W-:-:S05]  /*b9c0*/  ISETP.GE.AND P5, PT, R194, UR4, PT ;  /* 0x00000004c2007c0c */ /* 0x000fca000bfa6270 */
[----:B------:R-:W-:Y:S01]  /*b9d0*/  @!P6 MOV R12, R0 ;  /* 0x00000000000ce202 */ /* 0x000fe20000000f00 */
[----:B------:R-:W-:Y:S02]  /*b9e0*/  @!P6 IMAD.MOV.U32 R13, RZ, RZ, R3 ;  /* 0x000000ffff0de224 */ /* 0x000fe400078e0003 */
[----:B------:R-:W-:-:S04]  /*b9f0*/  @!P6 IMAD.WIDE R14, R22, 0x2, R4 ;  /* 0x00000002160ee825 */ /* 0x000fc800078e0204 */
[----:B------:R-:W-:Y:S01]  /*ba00*/  @!P6 IMAD.WIDE R12, R22, 0x2, R12 ;  /* 0x00000002160ce825 */ /* 0x000fe200078e020c */
[----:B------:R0:W5:Y:S03]  /*ba10*/  @!P6 LD.E.64 R30, desc[UR60][R14.64] ;  /* 0x0000003c0e1ee980 */ /* 0x000166000c101b00 */
[C---:B------:R-:W-:Y:S01]  /*ba20*/  @!P5 IMAD.SHL.U32 R21, R194.reuse, 0x2, RZ ;  /* 0x00000002c215d824 */ /* 0x040fe200078e00ff */
[----:B------:R1:W5:Y:S01]  /*ba30*/  @!P6 LD.E.64 R44, desc[UR60][R12.64] ;  /* 0x0000003c0c2ce980 */ /* 0x000362000c101b00 */
[----:B------:R-:W-:-:S03]  /*ba40*/  @!P5 SHF.L.U64.HI R20, R194, 0x1, R220 ;  /* 0x00000001c214d819 */ /* 0x000fc600000102dc */
[-C--:B------:R-:W-:Y:S02]  /*ba50*/  @!P5 IADD3 R72, P6, R0, R21.reuse, RZ ;  /* 0x000000150048d210 */ /* 0x080fe40007fde0ff */
[----:B------:R-:W-:Y:S02]  /*ba60*/  CS2R R38, SRZ ;  /* 0x0000000000267805 */ /* 0x000fe4000001ff00 */
[----:B------:R-:W-:Y:S01]  /*ba70*/  CS2R R36, SRZ ;  /* 0x0000000000247805 */ /* 0x000fe2000001ff00 */
[----:B------:R-:W-:Y:S01]  /*ba80*/  @!P5 IMAD.X R73, R3, 0x1, R20, P6 ;  /* 0x000000010349d824 */ /* 0x000fe200030e0614 */
[----:B------:R-:W-:Y:S02]  /*ba90*/  @!P5 IADD3 R4, P6, R4, R21, RZ ;  /* 0x000000150404d210 */ /* 0x000fe40007fde0ff */
[----:B------:R2:W5:Y:S01]  /*baa0*/  @!P4 LD.E.64 R38, desc[UR60][R10.64] ;  /* 0x0000003c0a26c980 */ /* 0x000562000c101b00 */
[----:B------:R-:W-:Y:S02]  /*bab0*/  CS2R R28, SRZ ;  /* 0x00000000001c7805 */ /* 0x000fe4000001ff00 */
[----:B------:R-:W-:-:S02]  /*bac0*/  CS2R R26, SRZ ;  /* 0x00000000001a7805 */ /* 0x000fc4000001ff00 */
[----:B------:R-:W-:Y:S01]  /*bad0*/  @!P5 IADD3.X R5, R5, R20, RZ, P6, !PT ;  /* 0x000000140505d210 */ /* 0x000fe200037fe4ff */
[----:B------:R3:W5:Y:S01]  /*bae0*/  @!P4 LD.E.64 R36, desc[UR60][R8.64] ;  /* 0x0000003c0824c980 */ /* 0x000762000c101b00 */
[----:B------:R-:W-:Y:S02]  /*baf0*/  CS2R R24, SRZ ;  /* 0x0000000000187805 */ /* 0x000fe4000001ff00 */
        /* <DEDUP_REMOVED lines=13> */
.L_x_2834:
[----:B------:R-:W-:Y:S05]  /*bbd0*/  BSYNC B1 ;  /* 0x0000000000017941 */ /* 0x000fea0003800000 */
.L_x_2833:
[----:B--2---:R-:W-:Y:S01]  /*bbe0*/  LEA.HI R3, R212, R212, RZ, 0x1 ;  /* 0x000000d4d4037211 */ /* 0x004fe200078f08ff */
[C---:B-1----:R-:W-:Y:S01]  /*bbf0*/  VIADD R5, R62.reuse, 0x10400 ;  /* 0x000104003e057836 */ /* 0x042fe20000000000 */
[----:B-----5:R-:W-:Y:S01]  /*bc00*/  MOV R6, R37 ;  /* 0x0000002500067202 */ /* 0x020fe20000000f00 */
[----:B---3--:R-:W-:Y:S01]  /*bc10*/  VIADD R0, R62, 0x10440 ;  /* 0x000104403e007836 */ /* 0x008fe20000000000 */
[----:B------:R-:W-:Y:S01]  /*bc20*/  LOP3.LUT R3, R3, 0xfffffffe, RZ, 0xc0, !PT ;  /* 0xfffffffe03037812 */ /* 0x000fe200078ec0ff */
[----:B0-----:R-:W-:Y:S01]  /*bc30*/  IMAD.MOV.U32 R4, RZ, RZ, R30 ;  /* 0x000000ffff047224 */ /* 0x001fe200078e001e */
[----:B------:R-:W-:Y:S01]  /*bc40*/  @P0 IADD3 R0, R5, -0x40, RZ ;  /* 0xffffffc005000810 */ /* 0x000fe20007ffe0ff */
        /* <DEDUP_REMOVED lines=12> */
[----:B------:R-:W-:Y:S01]  /*bd10*/  MOV R6, R27 ;  /* 0x0000001b00067202 */ /* 0x000fe20000000f00 */
[----:B------:R-:W-:Y:S01]  /*bd20*/  BSSY B1, `(.L_x_2835) ;  /* 0x000001f000017945 */ /* 0x000fe20003800000 */
[----:B------:R-:W-:Y:S01]  /*bd30*/  PRMT R66, R7, 0x7610, R66 ;  /* 0x0000761007427816 */ /* 0x000fe20000000042 */
[----:B------:R-:W-:Y:S01]  /*bd40*/  IMAD.MOV.U32 R7, RZ, RZ, R8 ;  /* 0x000000ffff077224 */ /* 0x000fe200078e0008 */
[----:B------:R-:W-:Y:S01]  /*bd50*/  PRMT R68, R4, 0x5410, R6 ;  /* 0x0000541004447816 */ /* 0x000fe20000000006 */
[----:B------:R-:W-:Y:S01]  /*bd60*/  IMAD.MOV.U32 R6, RZ, RZ, R13 ;  /* 0x000000ffff067224 */ /* 0x000fe200078e000d */
[----:B------:R-:W-:-:S02]  /*bd70*/  MOV R4, R12 ;  /* 0x0000000c00047202 */ /* 0x000fc40000000f00 */
[--C-:B------:R-:W-:Y:S02]  /*bd80*/  PRMT R66, R66, 0x5410, R3.reuse ;  /* 0x0000541042427816 */ /* 0x100fe40000000003 */
        /* <DEDUP_REMOVED lines=15> */
[----:B------:R-:W-:Y:S01]  /*be80*/  VIADDMNMX R69, R63, -R200, 0x80, PT ;  /* 0x000000803f457446 */ /* 0x000fe200038009c8 */
[----:B------:R-:W-:Y:S01]  /*be90*/  IMAD.MOV.U32 R63, RZ, RZ, R15 ;  /* 0x000000ffff3f7224 */ /* 0x000fe200078e000f */
[----:B------:R-:W-:Y:S02]  /*bea0*/  MOV R7, R14 ;  /* 0x0000000e00077202 */ /* 0x000fe40000000f00 */
[----:B------:R-:W-:Y:S01]  /*beb0*/  PRMT R67, R4, 0x5410, R6 ;  /* 0x0000541004437816 */ /* 0x000fe20000000006 */
[----:B------:R-:W-:Y:S01]  /*bec0*/  IMAD.MOV.U32 R4, RZ, RZ, R10 ;  /* 0x000000ffff047224 */ /* 0x000fe200078e000a */
[----:B------:R-:W-:-:S02]  /*bed0*/  ISETP.GE.AND P1, PT, R184, R69, PT ;  /* 0x00000045b800720c */ /* 0x000fc40003f26270 */
[----:B------:R-:W-:Y:S02]  /*bee0*/  PRMT R65, R7, 0x5410, R63 ;  /* 0x0000541007417816 */ /* 0x000fe4000000003f */
[----:B------:R-:W-:Y:S01]  /*bef0*/  MOV R6, R11 ;  /* 0x0000000b00067202 */ /* 0x000fe20000000f00 */
[----:B0-----:R-:W-:Y:S08]  /*bf00*/  @!P0 BRA `(.L_x_2836) ;  /* 0x0000019c00988947 */ /* 0x001ff00003800000 */
.L_x_3113:
[----:B------:R-:W-:Y:S05]  /*bf10*/  BSYNC B1 ;  /* 0x0000000000017941 */ /* 0x000fea0003800000 */
.L_x_2835:
        /* <DEDUP_REMOVED lines=15> */
[----:B------:R-:W-:Y:S01]  /*c010*/  SHF.R.U32.HI R89, RZ, 0x10, R59 ;  /* 0x00000010ff597819 */ /* 0x000fe2000001163b */
        /* <DEDUP_REMOVED lines=9> */
[----:B------:R-:W-:Y:S02]  /*c0b0*/  HADD2.F32 R4, -RZ, R4.H1_H1 ;  /* 0x30000004ff047230 */ /* 0x000fe40000004100 */
[-C--:B------:R-:W-:Y:S01]  /*c0c0*/  FMUL.FTZ R91, R61, R89.reuse ;  /* 0x000000593d5b7220 */ /* 0x080fe20000410000 */
[--C-:B------:R-:W-:Y:S02]  /*c0d0*/  HADD2.F32 R58, -RZ, R6.reuse.H0_H0 ;  /* 0x20000006ff3a7230 */ /* 0x100fe40000004100 */
[----:B------:R-:W-:Y:S01]  /*c0e0*/  FFMA.FTZ R94, R60, R89, R92 ;  /* 0x000000593c5e7223 */ /* 0x000fe2000001005c */
[----:B------:R-:W-:-:S02]  /*c0f0*/  HADD2.F32 R59, -RZ, R6.H1_H1 ;  /* 0x30000006ff3b7230 */ /* 0x000fc40000004100 */
[----:B------:R-:W-:Y:S01]  /*c100*/  FMUL.FTZ R90, R4, R88 ;  /* 0x00000058045a7220 */ /* 0x000fe20000410000 */
[--C-:B------:R-:W-:Y:S02]  /*c110*/  HADD2.F32 R61, -RZ, R86.reuse.H1_H1 ;  /* 0x30000056ff3d7230 */ /* 0x100fe40000004100 */
[----:B------:R-:W-:Y:S01]  /*c120*/  FFMA.FTZ R91, R60, R87, -R91 ;  /* 0x000000573c5b7223 */ /* 0x000fe2000001085b */
[--C-:B------:R-:W-:Y:S02]  /*c130*/  HADD2.F32 R6, -RZ, R5.reuse.H0_H0 ;  /* 0x20000005ff067230 */ /* 0x100fe40000004100 */
[-C--:B------:R-:W-:Y:S01]  /*c140*/  FMUL.FTZ R92, R4, R75.reuse ;  /* 0x0000004b045c7220 */ /* 0x080fe20000410000 */
[----:B------:R-:W-:Y:S02]  /*c150*/  HADD2.F32 R86, -RZ, R86.H0_H0 ;  /* 0x20000056ff567230 */ /* 0x000fe40000004100 */
[----:B------:R-:W-:Y:S01]  /*c160*/  FFMA.FTZ R90, R7, R75, -R90 ;  /* 0x0000004b075a7223 */ /* 0x000fe2000001085a */
[----:B------:R-:W-:-:S02]  /*c170*/  HADD2.F32 R5, -RZ, R5.H1_H1 ;  /* 0x30000005ff057230 */ /* 0x000fc40000004100 */
[----:B------:R-:W-:Y:S01]  /*c180*/  FFMA.FTZ R75, R7, R88, R92 ;  /* 0x00000058074b7223 */ /* 0x000fe2000001005c */
[----:B------:R-:W-:Y:S02]  /*c190*/  HADD2.F32 R60, -RZ, R93.H0_H0 ;  /* 0x2000005dff3c7230 */ /* 0x000fe40000004100 */
[CC--:B------:R-:W-:Y:S01]  /*c1a0*/  FMUL.FTZ R87, R59.reuse, R61.reuse ;  /* 0x0000003d3b577220 */ /* 0x0c0fe20000410000 */
[----:B------:R-:W-:Y:S02]  /*c1b0*/  HADD2.F32 R4, -RZ, R95.H0_H0 ;  /* 0x2000005fff047230 */ /* 0x000fe40000004100 */
[----:B------:R-:W-:Y:S01]  /*c1c0*/  FMUL.FTZ R88, R59, R86 ;  /* 0x000000563b587220 */ /* 0x000fe20000410000 */
        /* <DEDUP_REMOVED lines=11> */
.L_x_2840:
[----:B------:R-:W-:Y:S05]  /*c280*/  BSYNC B2 ;  /* 0x0000000000027941 */ /* 0x000fea0003800000 */
.L_x_2839:
[----:B------:R-:W-:Y:S04]  /*c290*/  BSSY B2, `(.L_x_2841) ;  /* 0x000002c000027945 */ /* 0x000fe80003800000 */
[----:B------:R-:W-:Y:S05]  /*c2a0*/  @P1 BRA `(.L_x_2842) ;  /* 0x0000000000a81947 */ /* 0x000fea0003800000 */
[----:B0-----:R-:W0:Y:S01]  /*c2b0*/  LDS.128 R4, [R0] ;  /* 0x0000000000047984 */ /* 0x001e220000000c00 */
        /* <DEDUP_REMOVED lines=41> */
.L_x_2842:
[----:B------:R-:W-:Y:S05]  /*c550*/  BSYNC B2 ;  /* 0x0000000000027941 */ /* 0x000fea0003800000 */
.L_x_2841:
        /* <DEDUP_REMOVED lines=44> */
.L_x_2844:
[----:B------:R-:W-:Y:S05]  /*c820*/  BSYNC B2 ;  /* 0x0000000000027941 */ /* 0x000fea0003800000 */
.L_x_2843:
        /* <DEDUP_REMOVED lines=44> */
.L_x_2846:
[----:B------:R-:W-:Y:S05]  /*caf0*/  BSYNC B2 ;  /* 0x0000000000027941 */ /* 0x000fea0003800000 */
.L_x_2845:
        /* <DEDUP_REMOVED lines=44> */
.L_x_2848:
[----:B------:R-:W-:Y:S05]  /*cdc0*/  BSYNC B2 ;  /* 0x0000000000027941 */ /* 0x000fea0003800000 */
.L_x_2847:
[----:B------:R-:W-:Y:S05]  /*cdd0*/  @P5 BRA `(.L_x_2838) ;  /* 0x0000000000a85947 */ /* 0x000fea0003800000 */
[----:B01234-:R-:W0:Y:S01]  /*cde0*/  LDS.128 R4, [R0+0x8000] ;  /* 0x0080000000047984 */ /* 0x01fe220000000c00 */
[----:B------:R-:W-:Y:S01]  /*cdf0*/  SHF.R.U32.HI R41, RZ, 0x10, R33 ;  /* 0x00000010ff297819 */ /* 0x000fe20000011621 */
[----:B------:R-:W-:Y:S01]  /*ce00*/  HADD2.F32 R40, -RZ, R77.H0_H0 ;  /* 0x2000004dff287230 */ /* 0x000fe20000004100 */
[--C-:B------:R-:W-:Y:S01]  /*ce10*/  SHF.R.U32.HI R43, RZ, 0x10, R35.reuse ;  /* 0x00000010ff2b7819 */ /* 0x100fe20000011623 */
        /* <DEDUP_REMOVED lines=38> */
.L_x_2838:
[----:B------:R-:W-:Y:S05]  /*d080*/  BSYNC B1 ;  /* 0x0000000000017941 */ /* 0x000fea0003800000 */
.L_x_2837:
        /* <DEDUP_REMOVED lines=53> */
.L_x_2851:
[----:B------:R-:W-:Y:S05]  /*d3e0*/  BSYNC B1 ;  /* 0x0000000000017941 */ /* 0x000fea0003800000 */
.L_x_2850:
        /* <DEDUP_REMOVED lines=44> */
.L_x_2853:
[----:B------:R-:W-:Y:S05]  /*d6b0*/  BSYNC B1 ;  /* 0x0000000000017941 */ /* 0x000fea0003800000 */
.L_x_2852:
        /* <DEDUP_REMOVED lines=44> */
.L_x_2855:
[----:B------:R-:W-:Y:S05]  /*d980*/  BSYNC B1 ;  /* 0x0000000000017941 */ /* 0x000fea0003800000 */
.L_x_2854:
        /* <DEDUP_REMOVED lines=44> */
.L_x_2857:
[----:B------:R-:W-:Y:S05]  /*dc50*/  BSYNC B1 ;  /* 0x0000000000017941 */ /* 0x000fea0003800000 */
.L_x_2856:
        /* <DEDUP_REMOVED lines=44> */
.L_x_2859:
[----:B------:R-:W-:Y:S05]  /*df20*/  BSYNC B1 ;  /* 0x0000000000017941 */ /* 0x000fea0003800000 */
.L_x_2858:
        /* <DEDUP_REMOVED lines=44> */
.L_x_2828:
[----:B------:R-:W0:Y:S01]  /*e1f0*/  LDC R26, c[0x0][0x448] ;  /* 0x00011200ff1a7b82 */ /* 0x000e220000000800 */
[----:B------:R-:W-:Y:S01]  /*e200*/  IMAD R3, R215, 0x40, R10 ;  /* 0x00000040d7037824 */ /* 0x000fe200078e020a */
[----:B------:R-:W-:Y:S01]  /*e210*/  ULDC.64 UR4, c[0x0][0x3f8] ;  /* 0x0000fe0000047ab9 */ /* 0x000fe20000000a00 */
[----:B------:R-:W-:Y:S01]  /*e220*/  MOV R9, R27 ;  /* 0x0000001b00097202 */ /* 0x000fe20000000f00 */
[----:B------:R-:W-:Y:S01]  /*e230*/  IMAD.MOV.U32 R8, RZ, RZ, R24 ;  /* 0x000000ffff087224 */ /* 0x000fe200078e0018 */
[----:B------:R-:W-:Y:S01]  /*e240*/  ULDC.64 UR6, c[0x0][0x408] ;  /* 0x0001020000067ab9 */ /* 0x000fe20000000a00 */
[----:B------:R-:W-:Y:S01]  /*e250*/  IMAD.MOV.U32 R4, RZ, RZ, R140 ;  /* 0x000000ffff047224 */ /* 0x000fe200078e008c */
[----:B0-----:R-:W-:-:S13]  /*e260*/  ISETP.NE.AND P0, PT, R26, 0x1, PT ;  /* 0x000000011a00780c */ /* 0x001fda0003f05270 */
[----:B------:R-:W0:Y:S08]  /*e270*/  @P0 LDC R0, c[0x0][0x44c] ;  /* 0x00011300ff000b82 */ /* 0x000e300000000800 */
[----:B------:R-:W1:Y:S01]  /*e280*/  @P0 LDC R5, c[0x0][0x450] ;  /* 0x00011400ff050b82 */ /* 0x000e620000000800 */
[----:B0-----:R-:W-:-:S05]  /*e290*/  @P0 IMAD.HI.U32 R0, R3, R0, RZ ;  /* 0x0000000003000227 */ /* 0x001fca00078e00ff */
[----:B-1----:R-:W-:Y:S01]  /*e2a0*/  @P0 SHF.R.U32.HI R3, RZ, R5, R0 ;  /* 0x00000005ff030219 */ /* 0x002fe20000011600 */
[----:B------:R-:W-:-:S03]  /*e2b0*/  IMAD.MOV.U32 R5, RZ, RZ, R29 ;  /* 0x000000ffff057224 */ /* 0x000fc600078e001d */
        /* <DEDUP_REMOVED lines=11> */
[----:B------:R-:W-:-:S02]  /*e370*/  IADD3 R3, R9, R7, RZ ;  /* 0x0000000709037210 */ /* 0x000fc40007ffe0ff */
[----:B------:R-:W-:Y:S01]  /*e380*/  IMAD.IADD R7, R5, 0x1, R11 ;  /* 0x0000000105077824 */ /* 0x000fe200078e020b */
[----:B------:R-:W-:Y:S02]  /*e390*/  LEA R9, P1, R4, UR6, 0x1 ;  /* 0x0000000604097c11 */ /* 0x000fe4000f8208ff */
[----:B------:R-:W-:Y:S02]  /*e3a0*/  LEA.HI.X R8, R8, UR5, R3, 0x1, P0 ;  /* 0x0000000508087c11 */ /* 0x000fe400080f0c03 */
[----:B------:R-:W-:Y:S01]  /*e3b0*/  LEA.HI.X R7, R4, UR7, R7, 0x1, P1 ;  /* 0x0000000704077c11 */ /* 0x000fe200088f0c07 */
[----:B------:R-:W-:Y:S08]  /*e3c0*/  BRA.DIV UR4, `(.L_x_2860) ;  /* 0x0000017a047c7947 */ /* 0x000ff0000b800000 */
[----:B------:R-:W0:Y:S04]  /*e3d0*/  SHFL.IDX PT, R3, R8, RZ, 0x1c1f ;  /* 0x001c1fff08037589 */ /* 0x000e2800000e0000 */
[----:B------:R-:W1:Y:S04]  /*e3e0*/  SHFL.IDX PT, R0, R6, RZ, 0x1c1f ;  /* 0x001c1fff06007589 */ /* 0x000e6800000e0000 */
[----:B------:R2:W3:Y:S04]  /*e3f0*/  SHFL.IDX PT, R5, R7, RZ, 0x1c1f ;  /* 0x001c1fff07057589 */ /* 0x0004e800000e0000 */
[----:B------:R2:W4:Y:S01]  /*e400*/  SHFL.IDX PT, R14, R9, RZ, 0x1c1f ;  /* 0x001c1fff090e7589 */ /* 0x00052200000e0000 */
[----:B0-----:R-:W-:Y:S01]  /*e410*/  MOV R21, R3 ;  /* 0x0000000300157202 */ /* 0x001fe20000000f00 */
[----:B-12---:R-:W-:-:S07]  /*e420*/  IMAD.MOV.U32 R20, RZ, RZ, R0 ;  /* 0x000000ffff147224 */ /* 0x006fce00078e0000 */
.L_x_3119:
[----:B------:R-:W-:Y:S01]  /*e430*/  IMAD R69, R201, R26, RZ ;  /* 0x0000001ac9457224 */ /* 0x000fe200078e02ff */
[----:B------:R-:W-:Y:S01]  /*e440*/  BSSY B1, `(.L_x_2861) ;  /* 0x000002f000017945 */ /* 0x000fe20003800000 */
[----:B----4-:R-:W-:Y:S01]  /*e450*/  IMAD.MOV.U32 R50, RZ, RZ, R14 ;  /* 0x000000ffff327224 */ /* 0x010fe200078e000e */
[----:B------:R-:W-:Y:S01]  /*e460*/  CS2R R44, SRZ ;  /* 0x00000000002c7805 */ /* 0x000fe2000001ff00 */
[----:B---3--:R-:W-:Y:S01]  /*e470*/  IMAD.MOV.U32 R51, RZ, RZ, R5 ;  /* 0x000000ffff337224 */ /* 0x008fe200078e0005 */
        /* <DEDUP_REMOVED lines=19> */
[----:B------:R-:W-:-:S02]  /*e5b0*/  CS2R R44, SRZ ;  /* 0x00000000002c7805 */ /* 0x000fc4000001ff00 */
[----:B------:R-:W-:Y:S02]  /*e5c0*/  CS2R R46, SRZ ;  /* 0x00000000002e7805 */ /* 0x000fe4000001ff00 */
[----:B------:R-:W-:Y:S02]  /*e5d0*/  CS2R R28, SRZ ;  /* 0x00000000001c7805 */ /* 0x000fe4000001ff00 */
[----:B------:R-:W-:-:S03]  /*e5e0*/  @!P1 SHF.L.U32 R15, R218, 0x3, RZ ;  /* 0x00000003da0f9819 */ /* 0x000fc600000006ff */
[----:B------:R-:W-:-:S04]  /*e5f0*/  @!P0 IMAD.WIDE R4, R18, 0x2, R20 ;  /* 0x0000000212048825 */ /* 0x000fc800078e0214 */
[----:B------:R-:W-:Y:S01]  /*e600*/  @!P2 IMAD.SHL.U32 R49, R219, 0x8, RZ ;  /* 0x00000008db31a824 */ /* 0x000fe200078e00ff */
[----:B------:R0:W5:Y:S01]  /*e610*/  @!P0 LD.E.128 R32, desc[UR60][R4.64] ;  /* 0x0000003c04208980 */ /* 0x000162000c101d00 */
[--C-:B------:R-:W-:Y:S01]  /*e620*/  @!P1 IMAD.WIDE R12, R15, 0x2, R20.reuse ;  /* 0x000000020f0c9825 */ /* 0x100fe200078e0214 */
[----:B------:R-:W-:Y:S02]  /*e630*/  CS2R R30, SRZ ;  /* 0x00000000001e7805 */ /* 0x000fe4000001ff00 */
[----:B------:R-:W-:Y:S02]  /*e640*/  CS2R R40, SRZ ;  /* 0x0000000000287805 */ /* 0x000fe4000001ff00 */
[----:B------:R-:W-:Y:S01]  /*e650*/  CS2R R42, SRZ ;  /* 0x00000000002a7805 */ /* 0x000fe2000001ff00 */
[----:B------:R-:W-:Y:S01]  /*e660*/  @!P2 IMAD.WIDE R20, R49, 0x2, R20 ;  /* 0x000000023114a825 */ /* 0x000fe200078e0214 */
[----:B------:R-:W-:Y:S02]  /*e670*/  CS2R R24, SRZ ;  /* 0x0000000000187805 */ /* 0x000fe4000001ff00 */
[----:B------:R-:W-:-:S02]  /*e680*/  CS2R R26, SRZ ;  /* 0x00000000001a7805 */ /* 0x000fc4000001ff00 */
[----:B------:R-:W-:Y:S02]  /*e690*/  CS2R R36, SRZ ;  /* 0x0000000000247805 */ /* 0x000fe4000001ff00 */
[----:B------:R-:W-:Y:S01]  /*e6a0*/  CS2R R38, SRZ ;  /* 0x0000000000267805 */ /* 0x000fe2000001ff00 */
[--C-:B------:R-:W-:Y:S01]  /*e6b0*/  @!P1 IMAD.WIDE R14, R15, 0x2, R50.reuse ;  /* 0x000000020f0e9825 */ /* 0x100fe200078e0232 */
[----:B------:R1:W5:Y:S03]  /*e6c0*/  @!P1 LD.E.128 R28, desc[UR60][R12.64] ;  /* 0x0000003c0c1c9980 */ /* 0x000366000c101d00 */
[--C-:B------:R-:W-:Y:S01]  /*e6d0*/  @!P2 IMAD.WIDE R48, R49, 0x2, R50.reuse ;  /* 0x000000023130a825 */ /* 0x100fe200078e0232 */
[----:B------:R1:W5:Y:S03]  /*e6e0*/  @!P1 LD.E.128 R40, desc[UR60][R14.64] ;  /* 0x0000003c0e289980 */ /* 0x000366000c101d00 */
[----:B0-----:R-:W-:Y:S01]  /*e6f0*/  @!P0 IMAD.WIDE R4, R18, 0x2, R50 ;  /* 0x0000000212048825 */ /* 0x001fe200078e0232 */
[----:B------:R1:W5:Y:S04]  /*e700*/  @!P2 LD.E.128 R24, desc[UR60][R20.64] ;  /* 0x0000003c1418a980 */ /* 0x000368000c101d00 */
[----:B------:R1:W5:Y:S04]  /*e710*/  @!P0 LD.E.128 R44, desc[UR60][R4.64] ;  /* 0x0000003c042c8980 */ /* 0x000368000c101d00 */
[----:B------:R1:W5:Y:S02]  /*e720*/  @!P2 LD.E.128 R36, desc[UR60][R48.64] ;  /* 0x0000003c3024a980 */ /* 0x000364000c101d00 */
.L_x_2862:
[----:B------:R-:W-:Y:S05]  /*e730*/  BSYNC B1 ;  /* 0x0000000000017941 */ /* 0x000fea0003800000 */
.L_x_2861:
[----:B-1---5:R-:W-:Y:S01]  /*e740*/  IMAD.MOV.U32 R4, RZ, RZ, R46 ;  /* 0x000000ffff047224 */ /* 0x022fe200078e002e */
[----:B------:R-:W-:Y:S01]  /*e750*/  MOV R3, R45 ;  /* 0x0000002d00037202 */ /* 0x000fe20000000f00 */
[----:B------:R-:W-:Y:S01]  /*e760*/  IMAD.MOV.U32 R5, RZ, RZ, R47 ;  /* 0x000000ffff057224 */ /* 0x000fe200078e002f */
[----:B------:R-:W-:Y:S01]  /*e770*/  UMOV UR4, 0xffffffff ;  /* 0xffffffff00047882 */ /* 0x000fe20000000000 */
[----:B------:R-:W-:Y:S01]  /*e780*/  IMAD.MOV.U32 R0, RZ, RZ, R44 ;  /* 0x000000ffff007224 */ /* 0x000fe200078e002c */
[----:B------:R-:W-:Y:S01]  /*e790*/  PRMT R89, R89, 0x5410, R4 ;  /* 0x0000541059597816 */ /* 0x000fe20000000004 */
[----:B------:R-:W-:Y:S01]  /*e7a0*/  IMAD.MOV.U32 R4, RZ, RZ, R42 ;  /* 0x000000ffff047224 */ /* 0x000fe200078e002a */
[----:B------:R-:W-:Y:S02]  /*e7b0*/  PRMT R87, R5, 0x7610, R87 ;  /* 0x0000761005577816 */ /* 0x000fe40000000057 */
[----:B------:R-:W-:Y:S01]  /*e7c0*/  PRMT R91, R3, 0x7610, R91 ;  /* 0x00007610035b7816 */ /* 0x000fe2000000005b */
[----:B------:R-:W-:Y:S01]  /*e7d0*/  IMAD.MOV.U32 R3, RZ, RZ, R41 ;  /* 0x000000ffff037224 */ /* 0x000fe200078e0029 */
[----:B------:R-:W-:-:S02]  /*e7e0*/  MOV R5, R43 ;  /* 0x0000002b00057202 */ /* 0x000fc40000000f00 */
[----:B------:R-:W-:Y:S02]  /*e7f0*/  PRMT R90, R90, 0x5410, R0 ;  /* 0x000054105a5a7816 */ /* 0x000fe40000000000 */
        /* <DEDUP_REMOVED lines=17> */
[----:B------:R-:W-:-:S02]  /*e910*/  PRMT R87, R87, 0x5410, R5 ;  /* 0x0000541057577816 */ /* 0x000fc40000000005 */
[----:B------:R-:W-:Y:S02]  /*e920*/  PRMT R90, R0, 0x7610, R90 ;  /* 0x00007610005a7816 */ /* 0x000fe4000000005a */
[----:B------:R-:W-:Y:S02]  /*e930*/  MOV R5, R31 ;  /* 0x0000001f00057202 */ /* 0x000fe40000000f00 */
[----:B------:R-:W-:Y:S02]  /*e940*/  MOV R0, R28 ;  /* 0x0000001c00007202 */ /* 0x000fe40000000f00 */
        /* <DEDUP_REMOVED lines=14> */
[----:B0-----:R-:W-:Y:S01]  /*ea30*/  MOV R61, R3 ;  /* 0x00000003003d7202 */ /* 0x001fe20000000f00 */
[----:B-1-3--:R-:W-:-:S07]  /*ea40*/  IMAD.MOV.U32 R60, RZ, RZ, R0 ;  /* 0x000000ffff3c7224 */ /* 0x00afce00078e0000 */
.L_x_3125:
[----:B------:R-:W-:Y:S01]  /*ea50*/  VIADD R10, R10, 0x40 ;  /* 0x000000400a0a7836 */ /* 0x000fe20000000000 */
[----:B------:R-:W-:Y:S01]  /*ea60*/  BSSY B1, `(.L_x_2864) ;  /* 0x000002e000017945 */ /* 0x000fe20003800000 */
[----:B----4-:R-:W-:Y:S01]  /*ea70*/  IMAD.MOV.U32 R62, RZ, RZ, R14 ;  /* 0x000000ffff3e7224 */ /* 0x010fe200078e000e */
[----:B--2---:R-:W-:Y:S02]  /*ea80*/  MOV R63, R7 ;  /* 0x00000007003f7202 */ /* 0x004fe40000000f00 */
        /* <DEDUP_REMOVED lines=43> */
.L_x_2865:
[----:B------:R-:W-:Y:S05]  /*ed40*/  BSYNC B1 ;  /* 0x0000000000017941 */ /* 0x000fea0003800000 */
.L_x_2864:
[----:B0----5:R-:W-:Y:S01]  /*ed50*/  IMAD.MOV.U32 R20, RZ, RZ, R5 ;  /* 0x000000ffff147224 */ /* 0x021fe200078e0005 */
[----:B------:R-:W-:Y:S01]  /*ed60*/  MOV R3, R4 ;  /* 0x0000000400037202 */ /* 0x000fe20000000f00 */
[----:B------:R-:W-:Y:S01]  /*ed70*/  IMAD.MOV.U32 R21, RZ, RZ, R6 ;  /* 0x000000ffff157224 */ /* 0x000fe200078e0006 */
[----:B------:R-:W-:Y:S01]  /*ed80*/  LEA.HI R0, R212, R212, RZ, 0x1 ;  /* 0x000000d4d4007211 */ /* 0x000fe200078f08ff */
[----:B------:R-:W-:Y:S01]  /*ed90*/  IMAD.MOV.U32 R61, RZ, RZ, R49 ;  /* 0x000000ffff3d7224 */ /* 0x000fe200078e0031 */
[----:B------:R-:W-:Y:S01]  /*eda0*/  PRMT R78, R3, 0x5410, R20 ;  /* 0x00005410034e7816 */ /* 0x000fe20000000014 */
[----:B------:R-:W-:Y:S01]  /*edb0*/  BSSY B1, `(.L_x_2866) ;  /* 0x0000029000017945 */ /* 0x000fe20003800000 */
[----:B------:R-:W-:Y:S01]  /*edc0*/  LOP3.LUT R3, R0, 0xfffffffe, RZ, 0xc0, !PT ;  /* 0xfffffffe00037812 */ /* 0x000fe200078ec0ff */
[----:B------:R-:W-:Y:S01]  /*edd0*/  IMAD.MOV.U32 R0, RZ, RZ, R8 ;  /* 0x000000ffff007224 */ /* 0x000fe200078e0008 */
[----:B------:R-:W-:Y:S02]  /*ede0*/  MOV R60, R7 ;  /* 0x00000007003c7202 */ /* 0x000fe40000000f00 */
        /* <DEDUP_REMOVED lines=11> */
[----:B------:R-:W-:-:S02]  /*eea0*/  MOV R3, R12 ;  /* 0x0000000c00037202 */ /* 0x000fc40000000f00 */
[----:B------:R-:W-:Y:S02]  /*eeb0*/  PRMT R70, R70, 0x5410, R0 ;  /* 0x0000541046467816 */ /* 0x000fe40000000000 */
[----:B------:R-:W-:Y:S02]  /*eec0*/  PRMT R0, R3, 0x5410, R20 ;  /* 0x0000541003007816 */ /* 0x000fe40000000014 */
        /* <DEDUP_REMOVED lines=16> */
[----:B------:R-:W-:Y:S02]  /*efd0*/  VIADDMNMX R69, R69, -R200, 0x80, PT ;  /* 0x0000008045457446 */ /* 0x000fe400038009c8 */
[----:B------:R-:W-:Y:S01]  /*efe0*/  PRMT R72, R20, 0x5410, R60 ;  /* 0x0000541014487816 */ /* 0x000fe2000000003c */
[----:B------:R-:W-:Y:S01]  /*eff0*/  IMAD.MOV.U32 R60, RZ, RZ, R58 ;  /* 0x000000ffff3c7224 */ /* 0x000fe200078e003a */
[----:B------:R-:W-:-:S02]  /*f000*/  PRMT R20, R61, 0x5410, R62 ;  /* 0x000054103d147816 */ /* 0x000fc4000000003e */
[----:B------:R-:W-:Y:S02]  /*f010*/  ISETP.GE.AND P1, PT, R184, R69, PT ;  /* 0x00000045b800720c */ /* 0x000fe40003f26270 */
[----:B------:R-:W-:Y:S01]  /*f020*/  MOV R61, R59 ;  /* 0x0000003b003d7202 */ /* 0x000fe20000000f00 */
[----:B0-----:R-:W-:Y:S10]  /*f030*/  @!P0 BRA `(.L_x_2867) ;  /* 0x0000017000508947 */ /* 0x001ff40003800000 */
.L_x_3126:
[----:B------:R-:W-:Y:S05]  /*f040*/  BSYNC B1 ;  /* 0x0000000000017941 */ /* 0x000fea0003800000 */
.L_x_2866:
        /* <DEDUP_REMOVED lines=10> */
[--C-:B------:R-:W-:Y:S01]  /*f0f0*/  HADD2.F32 R95, -RZ, R91.reuse.H1_H1 ;  /* 0x3000005bff5f7230 */ /* 0x100fe20000004100 */
[----:B------:R-:W-:Y:S01]  /*f100*/  LOP3.LUT R61, R196, 0x38, R18, 0xf8, !PT ;  /* 0x00000038c43d7812 */ /* 0x000fe200078ef812 */
[----:B------:R-:W-:Y:S01]  /*f110*/  HADD2.F32 R97, -RZ, R91.H0_H0 ;  /* 0x2000005bff617230 */ /* 0x000fe20000004100 */
[----:B------:R-:W-:Y:S01]  /*f120*/  SHF.R.S32.HI R63, RZ, 0x1f, R62 ;  /* 0x0000001fff3f7819 */ /* 0x000fe2000001143e */
[--C-:B------:R-:W-:Y:S01]  /*f130*/  HADD2.F32 R98, -RZ, R90.reuse.H1_H1 ;  /* 0x3000005aff627230 */ /* 0x100fe20000004100 */
[----:B------:R-:W-:Y:S01]  /*f140*/  LOP3.LUT R60, R61, R198, RZ, 0x3c, !PT ;  /* 0x000000c63d3c7212 */ /* 0x000fe200078e3cff */
[----:B------:R-:W-:Y:S01]  /*f150*/  HADD2.F32 R90, -RZ, R90.H0_H0 ;  /* 0x2000005aff5a7230 */ /* 0x000fe20000004100 */
[----:B------:R-:W-:Y:S01]  /*f160*/  LEA.HI R64, R63, R62, RZ, 0x3 ;  /* 0x0000003e3f407211 */ /* 0x000fe200078f18ff */
[----:B------:R-:W-:Y:S01]  /*f170*/  IMAD.SHL.U32 R63, R62, 0x8, RZ ;  /* 0x000000083e3f7824 */ /* 0x000fe200078e00ff */
[----:B------:R-:W-:-:S02]  /*f180*/  LEA R61, R197, R60, 0x9 ;  /* 0x0000003cc53d7211 */ /* 0x000fc400078e48ff */
[----:B------:R-:W-:Y:S01]  /*f190*/  SHF.R.U32.HI R100, RZ, 0x10, R45 ;  /* 0x00000010ff647819 */ /* 0x000fe2000001162d */
[----:B------:R-:W-:Y:S01]  /*f1a0*/  IMAD.SHL.U32 R64, R64, 0x400, RZ ;  /* 0x0000040040407824 */ /* 0x000fe200078e00ff */
[----:B------:R-:W-:Y:S01]  /*f1b0*/  LOP3.LUT R63, R196, 0x38, R63, 0xf8, !PT ;  /* 0x00000038c43f7812 */ /* 0x000fe200078ef83f */
[----:B------:R-:W-:Y:S01]  /*f1c0*/  IMAD R86, R61, 0x2, R16 ;  /* 0x000000023d567824 */ /* 0x000fe200078e0210 */
[----:B------:R-:W-:Y:S01]  /*f1d0*/  SHF.R.U32.HI R96, RZ, 0x10, R33 ;  /* 0x00000010ff607819 */ /* 0x000fe20000011621 */
[----:B------:R-:W-:Y:S01]  /*f1e0*/  HADD2.F32 R100, -RZ, R100.H0_H0 ;  /* 0x20000064ff647230 */ /* 0x000fe20000004100 */
[----:B------:R-:W-:Y:S02]  /*f1f0*/  LOP3.LUT R64, R64, 0x7fffe000, RZ, 0xc0, !PT ;  /* 0x7fffe00040407812 */ /* 0x000fe400078ec0ff */
[----:B------:R-:W-:Y:S01]  /*f200*/  LOP3.LUT R65, R63, R198, RZ, 0x3c, !PT ;  /* 0x000000c63f417212 */ /* 0x000fe200078e3cff */
[----:B------:R-:W-:Y:S01]  /*f210*/  HADD2.F32 R96, -RZ, R96.H0_H0 ;  /* 0x20000060ff607230 */ /* 0x000fe20000004100 */
[----:B------:R-:W0:Y:S01]  /*f220*/  LDS.128 R60, [R86+0x10400] ;  /* 0x01040000563c7984 */ /* 0x000e220000000c00 */
[----:B------:R-:W-:Y:S01]  /*f230*/  IMAD R64, R197, 0x200, R64 ;  /* 0x00000200c5407824 */ /* 0x000fe200078e0240 */
[----:B------:R-:W-:-:S02]  /*f240*/  SHF.R.U64 R44, R44, 0x10, R45 ;  /* 0x000000102c2c7819 */ /* 0x000fc4000000122d */
[----:B------:R-:W-:Y:S02]  /*f250*/  SHF.R.U64 R32, R32, 0x10, R33 ;  /* 0x0000001020207819 */ /* 0x000fe40000001221 */
[----:B------:R-:W-:Y:S02]  /*f260*/  IADD3 R65, R64, R65, RZ ;  /* 0x0000004140417210 */ /* 0x000fe40007ffe0ff */
[----:B------:R-:W-:Y:S02]  /*f270*/  SHF.R.U64 R33, R34, 0x10, R35 ;  /* 0x0000001022217819 */ /* 0x000fe40000001223 */
[----:B------:R-:W-:Y:S01]  /*f280*/  SHF.R.U64 R34, R46, 0x10, R47 ;  /* 0x000000102e227819 */ /* 0x000fe2000000122f */
[----:B------:R-:W-:Y:S01]  /*f290*/  IMAD R88, R65, 0x2, R16 ;  /* 0x0000000241587824 */ /* 0x000fe200078e0210 */
[----:B------:R-:W-:Y:S01]  /*f2a0*/  SHF.R.U32.HI R105, RZ, 0x10, R35 ;  /* 0x00000010ff697819 */ /* 0x000fe20000011623 */
[----:B------:R-:W-:Y:S01]  /*f2b0*/  HADD2.F32 R33, -RZ, R33.H0_H0 ;  /* 0x20000021ff217230 */ /* 0x000fe20000004100 */
[----:B------:R-:W-:-:S02]  /*f2c0*/  SHF.R.U32.HI R103, RZ, 0x10, R47 ;  /* 0x00000010ff677819 */ /* 0x000fc4000001162f */
[----:B------:R-:W1:Y:S01]  /*f2d0*/  LDS.128 R64, [R88+0x10400] ;  /* 0x0104000058407984 */ /* 0x000e620000000c00 */
[--C-:B0-----:R-:W-:Y:S02]  /*f2e0*/  HADD2.F32 R46, -RZ, R61.reuse.H0_H0 ;  /* 0x2000003dff2e7230 */ /* 0x101fe40000004100 */
[----:B------:R-:W-:Y:S02]  /*f2f0*/  HADD2.F32 R61, -RZ, R61.H1_H1 ;  /* 0x3000003dff3d7230 */ /* 0x000fe40000004100 */
        /* <DEDUP_REMOVED lines=10> */
[-C--:B------:R-:W-:Y:S01]  /*f3a0*/  FMUL.FTZ R101, R45, R95.reuse ;  /* 0x0000005f2d657220 */ /* 0x080fe20000410000 */
[C---:B------:R-:W-:Y:S01]  /*f3b0*/  FMUL.FTZ R102, R91.reuse, R100 ;  /* 0x000000645b667220 */ /* 0x040fe20000410000 */
[----:B------:R-:W-:Y:S01]  /*f3c0*/  FMUL.FTZ R104, R91, R96 ;  /* 0x000000605b687220 */ /* 0x000fe20000410000 */
[C---:B------:R-:W-:Y:S01]  /*f3d0*/  FFMA.FTZ R45, R46.reuse, R95, -R99 ;  /* 0x0000005f2e2d7223 */ /* 0x040fe20000010863 */
[----:B------:R-:W-:Y:S01]  /*f3e0*/  FFMA.FTZ R101, R46, R97, R101 ;  /* 0x000000612e657223 */ /* 0x000fe20000010065 */
[C---:B------:R-:W-:Y:S01]  /*f3f0*/  FMUL.FTZ R46, R65.reuse, R98 ;  /* 0x00000062412e7220 */ /* 0x040fe20000410000 */
[----:B------:R-:W-:Y:S01]  /*f400*/  FMUL.FTZ R91, R65, R90 ;  /* 0x0000005a415b7220 */ /* 0x000fe20000410000 */
[----:B------:R-:W-:Y:S01]  /*f410*/  FFMA.FTZ R102, R61, R96, -R102 ;  /* 0x000000603d667223 */ /* 0x000fe20000010866 */
[----:B------:R-:W-:-:S02]  /*f420*/  HADD2.F32 R93, -RZ, R66.H0_H0 ;  /* 0x20000042ff5d7230 */ /* 0x000fc40000004100 */
[C---:B------:R-:W-:Y:S01]  /*f430*/  FFMA.FTZ R65, R35.reuse, R90, -R46 ;  /* 0x0000005a23417223 */ /* 0x040fe2000001082e */
[----:B------:R-:W-:Y:S02]  /*f440*/  HADD2.F32 R96, -RZ, R89.H1_H1 ;  /* 0x30000059ff607230 */ /* 0x000fe40000004100 */
[----:B------:R-:W-:Y:S01]  /*f450*/  FFMA.FTZ R91, R35, R98, R91 ;  /* 0x00000062235b7223 */ /* 0x000fe2000001005b */
[----:B------:R-:W-:Y:S02]  /*f460*/  HADD2.F32 R35, -RZ, R87.H1_H1 ;  /* 0x30000057ff237230 */ /* 0x000fe40000004100 */
[----:B------:R-:W-:Y:S01]  /*f470*/  FFMA.FTZ R104, R61, R100, R104 ;  /* 0x000000643d687223 */ /* 0x000fe20000010068 */
[----:B------:R-:W-:Y:S02]  /*f480*/  HADD2.F32 R94, -RZ, R67.H0_H0 ;  /* 0x20000043ff5e7230 */ /* 0x000fe40000004100 */
[----:B------:R-:W-:Y:S01]  /*f490*/  FMUL.FTZ R90, R93, R96 ;  /* 0x000000605d5a7220 */ /* 0x000fe20000410000 */
[----:B------:R-:W-:-:S02]  /*f4a0*/  HADD2.F32 R46, -RZ, R89.H0_H0 ;  /* 0x20000059ff2e7230 */ /* 0x000fc40000004100 */
[----:B------:R-:W-:Y:S02]  /*f4b0*/  HADD2.F32 R87, -RZ, R87.H0_H0 ;  /* 0x20000057ff577230 */ /* 0x000fe40000004100 */
[----:B------:R-:W-:Y:S02]  /*f4c0*/  HADD2.F32 R67, -RZ, R67.H1_H1 ;  /* 0x30000043ff437230 */ /* 0x000fe40000004100 */
[-C--:B------:R-:W-:Y:S01]  /*f4d0*/  FMUL.FTZ R98, R93, R46.reuse ;  /* 0x0000002e5d627220 */ /* 0x080fe20000410000 */
[----:B------:R-:W-:Y:S01]  /*f4e0*/  FFMA.FTZ R89, R47, R46, -R90 ;  /* 0x0000002e2f597223 */ /* 0x000fe2000001085a */
[C---:B------:R-:W-:Y:S01]  /*f4f0*/  FMUL.FTZ R61, R94.reuse, R87 ;  /* 0x000000575e3d7220 */ /* 0x040fe20000410000 */
[----:B------:R-:W-:Y:S02]  /*f500*/  HADD2.F32 R90, -RZ, R103.H0_H0 ;  /* 0x20000067ff5a7230 */ /* 0x000fe40000004100 */
[----:B------:R-:W-:Y:S01]  /*f510*/  FMUL.FTZ R94, R94, R35 ;  /* 0x000000235e5e7220 */ /* 0x000fe20000410000 */
[----:B------:R-:W-:-:S02]  /*f520*/  HADD2.F32 R46, -RZ, R105.H0_H0 ;  /* 0x20000069ff2e7230 */ /* 0x000fc40000004100 */
[----:B------:R-:W-:Y:S01]  /*f530*/  FFMA.FTZ R98, R47, R96, R98 ;  /* 0x000000602f627223 */ /* 0x000fe20000010062 */
[C---:B------:R-:W-:Y:S01]  /*f540*/  FFMA.FTZ R93, R92.reuse, R35, -R61 ;  /* 0x000000235c5d7223 */ /* 0x040fe2000001083d */
[----:B------:R-:W-:Y:S01]  /*f550*/  FFMA.FTZ R94, R92, R87, R94 ;  /* 0x000000575c5e7223 */ /* 0x000fe2000001005e */
[----:B------:R-:W-:Y:S02]  /*f560*/  HADD2.F32 R64, -RZ, R64.H1_H1 ;  /* 0x30000040ff407230 */ /* 0x000fe40000004100 */
[C---:B------:R-:W-:Y:S01]  /*f570*/  FMUL.FTZ R96, R67.reuse, R90 ;  /* 0x0000005a43607220 */ /* 0x040fe20000410000 */
[----:B------:R-:W-:Y:S02]  /*f580*/  HADD2.F32 R66, -RZ, R66.H1_H1 ;  /* 0x30000042ff427230 */ /* 0x000fe40000004100 */
[-C--:B------:R-:W-:Y:S01]  /*f590*/  FMUL.FTZ R92, R67, R46.reuse ;  /* 0x0000002e435c7220 */ /* 0x080fe20000410000 */
[----:B------:R-:W-:Y:S02]  /*f5a0*/  HADD2.F32 R47, -RZ, R44.H0_H0 ;  /* 0x2000002cff2f7230 */ /* 0x000fe40000004100 */
[----:B------:R-:W-:Y:S01]  /*f5b0*/  FFMA.FTZ R96, R63, R46, -R96 ;  /* 0x0000002e3f607223 */ /* 0x000fe20000010860 */
[----:B------:R-:W-:-:S02]  /*f5c0*/  HADD2.F32 R61, -RZ, R34.H0_H0 ;  /* 0x20000022ff3d7230 */ /* 0x000fc40000004100 */
[----:B------:R-:W-:Y:S01]  /*f5d0*/  FFMA.FTZ R87, R63, R90, R92 ;  /* 0x0000005a3f577223 */ /* 0x000fe2000001005c */
[----:B------:R-:W-:Y:S02]  /*f5e0*/  HADD2.F32 R35, -RZ, R32.H0_H0 ;  /* 0x20000020ff237230 */ /* 0x000fe40000004100 */
[----:B------:R-:W-:Y:S01]  /*f5f0*/  FMUL.FTZ R63, R64, R47 ;  /* 0x0000002f403f7220 */ /* 0x000fe20000410000 */
[C---:B------:R-:W-:Y:S01]  /*f600*/  FMUL.FTZ R67, R66.reuse, R61 ;  /* 0x0000003d42437220 */ /* 0x040fe20000410000 */
[----:B------:R-:W-:Y:S01]  /*f610*/  FMUL.FTZ R66, R66, R33 ;  /* 0x0000002142427220 */ /* 0x000fe20000410000 */
[-C--:B------:R-:W-:Y:S01]  /*f620*/  FMUL.FTZ R64, R64, R35.reuse ;  /* 0x0000002340407220 */ /* 0x080fe20000410000 */
[----:B------:R-:W-:Y:S01]  /*f630*/  FFMA.FTZ R32, R60, R35, -R63 ;  /* 0x000000233c207223 */ /* 0x000fe2000001083f */
[C---:B------:R-:W-:Y:S01]  /*f640*/  FFMA.FTZ R34, R62.reuse, R33, -R67 ;  /* 0x000000213e227223 */ /* 0x040fe20000010843 */
        /* <DEDUP_REMOVED lines=12> */
.L_x_2871:
[----:B------:R-:W-:Y:S05]  /*f710*/  BSYNC B2 ;  /* 0x0000000000027941 */ /* 0x000fea0003800000 */
.L_x_2870:
[----:B------:R-:W-:Y:S04]  /*f720*/  BSSY B2, `(.L_x_2872) ;  /* 0x0000061000027945 */ /* 0x000fe80003800000 */
[----:B------:R-:W-:Y:S05]  /*f730*/  @P1 BRA `(.L_x_2873) ;  /* 0x00000004007c1947 */ /* 0x000fea0003800000 */
[----:B0-----:R-:W-:Y:S01]  /*f740*/  LEA.HI R32, R77, R218, RZ, 0x1d ;  /* 0x000000da4d207211 */ /* 0x001fe200078fe8ff */
[----:B------:R-:W-:Y:S01]  /*f750*/  HADD2.F32 R62, -RZ, R84.H1_H1 ;  /* 0x30000054ff3e7230 */ /* 0x000fe20000004100 */
[--C-:B------:R-:W-:Y:S01]  /*f760*/  SHF.R.U64 R90, R40, 0x10, R41.reuse ;  /* 0x00000010285a7819 */ /* 0x100fe20000001229 */
[----:B------:R-:W-:Y:S01]  /*f770*/  HADD2.F32 R64, -RZ, R82.H1_H1 ;  /* 0x30000052ff407230 */ /* 0x000fe20000004100 */
[----:B------:R-:W-:Y:S02]  /*f780*/  SHF.R.S32.HI R33, RZ, 0x1f, R32 ;  /* 0x0000001fff217819 */ /* 0x000fe40000011420 */
[----:B------:R-:W-:Y:S02]  /*f790*/  SHF.R.U32.HI R66, RZ, 0x10, R41 ;  /* 0x00000010ff427819 */ /* 0x000fe40000011629 */
[----:B------:R-:W-:Y:S01]  /*f7a0*/  LEA.HI R34, R33, R32, RZ, 0x3 ;  /* 0x0000002021227211 */ /* 0x000fe200078f18ff */
[----:B------:R-:W-:Y:S01]  /*f7b0*/  IMAD.SHL.U32 R33, R32, 0x8, RZ ;  /* 0x0000000820217824 */ /* 0x000fe200078e00ff */
[----:B------:R-:W-:Y:S01]  /*f7c0*/  SHF.R.U64 R93, R28, 0x10, R29 ;  /* 0x000000101c5d7819 */ /* 0x000fe2000000121d */
[----:B------:R-:W-:Y:S01]  /*f7d0*/  HADD2.F32 R66, -RZ, R66.H0_H0 ;  /* 0x20000042ff427230 */ /* 0x000fe20000004100 */
[----:B------:R-:W-:-:S02]  /*f7e0*/  SHF.L.U32 R34, R34, 0xa, RZ ;  /* 0x0000000a22227819 */ /* 0x000fc400000006ff */
[----:B------:R-:W-:Y:S02]  /*f7f0*/  LOP3.LUT R33, R196, 0x38, R33, 0xf8, !PT ;  /* 0x00000038c4217812 */ /* 0x000fe400078ef821 */
[----:B------:R-:W-:Y:S02]  /*f800*/  LOP3.LUT R34, R34, 0x7fffe000, RZ, 0xc0, !PT ;  /* 0x7fffe00022227812 */ /* 0x000fe400078ec0ff */
[----:B------:R-:W-:Y:S02]  /*f810*/  LOP3.LUT R45, R33, R198, RZ, 0x3c, !PT ;  /* 0x000000c6212d7212 */ /* 0x000fe400078e3cff */
[----:B------:R-:W-:Y:S01]  /*f820*/  SHF.R.U32.HI R61, RZ, 0x10, R29 ;  /* 0x00000010ff3d7819 */ /* 0x000fe2000001161d */
[----:B------:R-:W-:Y:S01]  /*f830*/  IMAD R44, R197, 0x200, R34 ;  /* 0x00000200c52c7824 */ /* 0x000fe200078e0222 */
[--C-:B------:R-:W-:Y:S01]  /*f840*/  SHF.R.U64 R89, R42, 0x10, R43.reuse ;  /* 0x000000102a597819 */ /* 0x100fe2000000122b */
[----:B------:R-:W0:Y:S01]  /*f850*/  LDS.128 R32, [R231] ;  /* 0x00000000e7207984 */ /* 0x000e220000000c00 */
[----:B------:R-:W-:Y:S01]  /*f860*/  SHF.R.U32.HI R87, RZ, 0x10, R43 ;  /* 0x00000010ff577819 */ /* 0x000fe2000001162b */
[----:B------:R-:W-:Y:S01]  /*f870*/  IMAD.IADD R45, R44, 0x1, R45 ;  /* 0x000000012c2d7824 */ /* 0x000fe200078e022d */
[----:B------:R-:W-:-:S02]  /*f880*/  SHF.R.U32.HI R91, RZ, 0x10, R31 ;  /* 0x00000010ff5b7819 */ /* 0x000fc4000001161f */
[----:B------:R-:W-:Y:S02]  /*f890*/  SHF.R.U64 R92, R30, 0x10, R31 ;  /* 0x000000101e5c7819 */ /* 0x000fe4000000121f */
[----:B------:R-:W-:-:S05]  /*f8a0*/  LEA R60, R45, R16, 0x1 ;  /* 0x000000102d3c7211 */ /* 0x000fca00078e08ff */
[----:B------:R-:W1:Y:S01]  /*f8b0*/  LDS.128 R44, [R60+0x10400] ;  /* 0x010400003c2c7984 */ /* 0x000e620000000c00 */
[--C-:B0-----:R-:W-:Y:S02]  /*f8c0*/  HADD2.F32 R29, -RZ, R33.reuse.H0_H0 ;  /* 0x20000021ff1d7230 */ /* 0x101fe40000004100 */
[----:B------:R-:W-:Y:S02]  /*f8d0*/  HADD2.F32 R28, -RZ, R32.H0_H0 ;  /* 0x20000020ff1c7230 */ /* 0x000fe40000004100 */
[----:B------:R-:W-:Y:S02]  /*f8e0*/  HADD2.F32 R33, -RZ, R33.H1_H1 ;  /* 0x30000021ff217230 */ /* 0x000fe40000004100 */
[----:B------:R-:W-:Y:S02]  /*f8f0*/  HADD2.F32 R30, -RZ, R34.H0_H0 ;  /* 0x20000022ff1e7230 */ /* 0x000fe40000004100 */
[--C-:B------:R-:W-:Y:S02]  /*f900*/  HADD2.F32 R31, -RZ, R35.reuse.H0_H0 ;  /* 0x20000023ff1f7230 */ /* 0x100fe40000004100 */
[----:B------:R-:W-:-:S02]  /*f910*/  HADD2.F32 R35, -RZ, R35.H1_H1 ;  /* 0x30000023ff237230 */ /* 0x000fc40000004100 */
[--C-:B-1----:R-:W-:Y:S02]  /*f920*/  HADD2.F32 R41, -RZ, R45.reuse.H0_H0 ;  /* 0x2000002dff297230 */ /* 0x102fe40000004100 */
        /* <DEDUP_REMOVED lines=9> */
[----:B------:R-:W-:Y:S02]  /*f9c0*/  HADD2.F32 R62, -RZ, R61.H0_H0 ;  /* 0x2000003dff3e7230 */ /* 0x000fe40000004100 */
[C---:B------:R-:W-:Y:S01]  /*f9d0*/  FMUL.FTZ R61, R40.reuse, R41 ;  /* 0x00000029283d7220 */ /* 0x040fe20000410000 */
[----:B------:R-:W-:Y:S02]  /*f9e0*/  HADD2.F32 R42, -RZ, R46.H0_H0 ;  /* 0x2000002eff2a7230 */ /* 0x000fe40000004100 */
[-C--:B------:R-:W-:Y:S01]  /*f9f0*/  FMUL.FTZ R40, R40, R29.reuse ;  /* 0x0000001d28287220 */ /* 0x080fe20000410000 */
[----:B------:R-:W-:Y:S02]  /*fa00*/  HADD2.F32 R43, -RZ, R47.H0_H0 ;  /* 0x2000002fff2b7230 */ /* 0x000fe40000004100 */
[-C--:B------:R-:W-:Y:S01]  /*fa10*/  FMUL.FTZ R64, R45, R62.reuse ;  /* 0x0000003e2d407220 */ /* 0x080fe20000410000 */
        /* <DEDUP_REMOVED lines=11> */
[C---:B------:R-:W-:Y:S01]  /*fad0*/  FMUL.FTZ R66, R43.reuse, R62 ;  /* 0x0000003e2b427220 */ /* 0x040fe20000410000 */
[----:B------:R-:W-:Y:S02]  /*fae0*/  HADD2.F32 R42, -RZ, R87.H0_H0 ;  /* 0x20000057ff2a7230 */ /* 0x000fe40000004100 */
[-C--:B------:R-:W-:Y:S01]  /*faf0*/  FMUL.FTZ R43, R43, R28.reuse ;  /* 0x0000001c2b2b7220 */ /* 0x080fe20000410000 */
[----:B------:R-:W-:Y:S02]  /*fb00*/  HADD2.F32 R40, -RZ, R91.H0_H0 ;  /* 0x2000005bff287230 */ /* 0x000fe40000004100 */
[C---:B------:R-:W-:Y:S01]  /*fb10*/  FFMA.FTZ R64, R30.reuse, R29, -R33 ;  /* 0x0000001d1e407223 */ /* 0x040fe20000010821 */
        /* <DEDUP_REMOVED lines=16> */
[----:B------:R-:W-:Y:S01]  /*fc20*/  FMUL.FTZ R44, R44, R29 ;  /* 0x0000001d2c2c7220 */ /* 0x000fe20000410000 */
[----:B------:R-:W-:Y:S02]  /*fc30*/  HADD2.F32 R34, -RZ, R34.H1_H1 ;  /* 0x30000022ff227230 */ /* 0x000fe40000004100 */
        /* <DEDUP_REMOVED lines=15> */
.L_x_2873:
[----:B------:R-:W-:Y:S05]  /*fd30*/  BSYNC B2 ;  /* 0x0000000000027941 */ /* 0x000fea0003800000 */
.L_x_2872:
[----:B------:R-:W-:Y:S05]  /*fd40*/  @P2 BRA `(.L_x_2869) ;  /* 0x00000004007c2947 */ /* 0x000fea0003800000 */
[----:B------:R-:W-:Y:S01]  /*fd50*/  LEA.HI R77, R77, R219, RZ, 0x1d ;  /* 0x000000db4d4d7211 */ /* 0x000fe200078fe8ff */
[----:B------:R-:W-:Y:S01]  /*fd60*/  HADD2.F32 R41, -RZ, R73.H1_H1 ;  /* 0x30000049ff297230 */ /* 0x000fe20000004100 */
[----:B------:R-:W-:Y:S01]  /*fd70*/  SHF.R.U64 R61, R36, 0x10, R37 ;  /* 0x00000010243d7819 */ /* 0x000fe20000001225 */
[----:B------:R-:W-:Y:S01]  /*fd80*/  HADD2.F32 R40, -RZ, R75.H1_H1 ;  /* 0x3000004bff287230 */ /* 0x000fe20000004100 */
[----:B-1----:R-:W-:Y:S01]  /*fd90*/  SHF.R.S32.HI R28, RZ, 0x1f, R77 ;  /* 0x0000001fff1c7819 */ /* 0x002fe2000001144d */
[----:B------:R-:W-:Y:S01]  /*fda0*/  HADD2.F32 R73, -RZ, R73.H0_H0 ;  /* 0x20000049ff497230 */ /* 0x000fe20000004100 */
[----:B------:R-:W-:Y:S01]  /*fdb0*/  SHF.R.U32.HI R42, RZ, 0x10, R37 ;  /* 0x00000010ff2a7819 */ /* 0x000fe20000011625 */
[----:B------:R-:W-:Y:S01]  /*fdc0*/  HADD2.F32 R75, -RZ, R75.H0_H0 ;  /* 0x2000004bff4b7230 */ /* 0x000fe20000004100 */
[----:B------:R-:W-:Y:S01]  /*fdd0*/  LEA.HI R28, R28, R77, RZ, 0x3 ;  /* 0x0000004d1c1c7211 */ /* 0x000fe200078f18ff */
[----:B------:R-:W-:Y:S01]  /*fde0*/  IMAD.SHL.U32 R77, R77, 0x8, RZ ;  /* 0x000000084d4d7824 */ /* 0x000fe200078e00ff */
[--C-:B------:R-:W-:Y:S01]  /*fdf0*/  SHF.R.U64 R64, R24, 0x10, R25.reuse ;  /* 0x0000001018407819 */ /* 0x100fe20000001219 */
[----:B------:R-:W-:Y:S01]  /*fe00*/  HADD2.F32 R42, -RZ, R42.H0_H0 ;  /* 0x2000002aff2a7230 */ /* 0x000fe20000004100 */
[----:B------:R-:W-:Y:S01]  /*fe10*/  SHF.R.U32.HI R43, RZ, 0x10, R25 ;  /* 0x00000010ff2b7819 */ /* 0x000fe20000011619 */
[----:B------:R-:W-:Y:S01]  /*fe20*/  IMAD.SHL.U32 R28, R28, 0x400, RZ ;  /* 0x000004001c1c7824 */ /* 0x000fe200078e00ff */
[----:B------:R-:W-:-:S02]  /*fe30*/  LOP3.LUT R77, R196, 0x38, R77, 0xf8, !PT ;  /* 0x00000038c44d7812 */ /* 0x000fc400078ef84d */
[--C-:B0-----:R-:W-:Y:S02]  /*fe40*/  SHF.R.U64 R47, R38, 0x10, R39.reuse ;  /* 0x00000010262f7819 */ /* 0x101fe40000001227 */
[----:B------:R-:W-:Y:S02]  /*fe50*/  LOP3.LUT R28, R28, 0x7fffe000, RZ, 0xc0, !PT ;  /* 0x7fffe0001c1c7812 */ /* 0x000fe400078ec0ff */
[----:B------:R-:W-:Y:S02]  /*fe60*/  LOP3.LUT R77, R77, R198, RZ, 0x3c, !PT ;  /* 0x000000c64d4d7212 */ /* 0x000fe400078e3cff */
[----:B------:R-:W-:Y:S02]  /*fe70*/  LEA R32, R197, R28, 0x9 ;  /* 0x0000001cc5207211 */ /* 0x000fe400078e48ff */
[----:B------:R-:W0:Y:S01]  /*fe80*/  LDS.128 R28, [R229] ;  /* 0x00000000e51c7984 */ /* 0x000e220000000c00 */
[----:B------:R-:W-:Y:S02]  /*fe90*/  SHF.R.U32.HI R45, RZ, 0x10, R39 ;  /* 0x00000010ff2d7819 */ /* 0x000fe40000011627 */
[----:B------:R-:W-:Y:S01]  /*fea0*/  IMAD.IADD R77, R32, 0x1, R77 ;  /* 0x00000001204d7824 */ /* 0x000fe200078e024d */
[----:B------:R-:W-:-:S02]  /*feb0*/  SHF.R.U32.HI R62, RZ, 0x10, R27 ;  /* 0x00000010ff3e7819 */ /* 0x000fc4000001161b */
[----:B------:R-:W-:Y:S01]  /*fec0*/  SHF.R.U64 R63, R26, 0x10, R27 ;  /* 0x000000101a3f7819 */ /* 0x000fe2000000121b */
[----:B------:R-:W-:-:S05]  /*fed0*/  IMAD R77, R77, 0x2, R16 ;  /* 0x000000024d4d7824 */ /* 0x000fca00078e0210 */
[----:B------:R-:W1:Y:S01]  /*fee0*/  LDS.128 R32, [R77+0x10400] ;  /* 0x010400004d207984 */ /* 0x000e620000000c00 */
[--C-:B0-----:R-:W-:Y:S02]  /*fef0*/  HADD2.F32 R25, -RZ, R29.reuse.H0_H0 ;  /* 0x2000001dff197230 */ /* 0x101fe40000004100 */
[----:B------:R-:W-:Y:S02]  /*ff00*/  HADD2.F32 R29, -RZ, R29.H1_H1 ;  /* 0x3000001dff1d7230 */ /* 0x000fe40000004100 */
[----:B------:R-:W-:Y:S02]  /*ff10*/  HADD2.F32 R24, -RZ, R28.H0_H0 ;  /* 0x2000001cff187230 */ /* 0x000fe40000004100 */
[----:B------:R-:W-:Y:S02]  /*ff20*/  HADD2.F32 R26, -RZ, R30.H0_H0 ;  /* 0x2000001eff1a7230 */ /* 0x000fe40000004100 */
[--C-:B------:R-:W-:Y:S02]  /*ff30*/  HADD2.F32 R27, -RZ, R31.reuse.H0_H0 ;  /* 0x2000001fff1b7230 */ /* 0x100fe40000004100 */
[----:B------:R-:W-:-:S02]  /*ff40*/  HADD2.F32 R31, -RZ, R31.H1_H1 ;  /* 0x3000001fff1f7230 */ /* 0x000fc40000004100 */
[--C-:B-1----:R-:W-:Y:S02]  /*ff50*/  HADD2.F32 R36, -RZ, R33.reuse.H0_H0 ;  /* 0x20000021ff247230 */ /* 0x102fe40000004100 */
[----:B------:R-:W-:Y:S02]  /*ff60*/  HADD2.F32 R37, -RZ, R33.H1_H1 ;  /* 0x30000021ff257230 */ /* 0x000fe40000004100 */
[----:B------:R-:W-:Y:S02]  /*ff70*/  HADD2.F32 R33, -RZ, R32.H0_H0 ;  /* 0x20000020ff217230 */ /* 0x000fe40000004100 */
[CC--:B------:R-:W-:Y:S01]  /*ff80*/  FMUL.FTZ R44, R36.reuse, R41.reuse ;  /* 0x00000029242c7220 */ /* 0x0c0fe20000410000 */
[-C--:B------:R-:W-:Y:S01]  /*ff90*/  FMUL.FTZ R46, R36, R40.reuse ;  /* 0x00000028242e7220 */ /* 0x080fe20000410000 */
[----:B------:R-:W-:Y:S02]  /*ffa0*/  HADD2.F32 R36, -RZ, R43.H0_H0 ;  /* 0x2000002bff247230 */ /* 0x000fe40000004100 */
[----:B------:R-:W-:Y:S01]  /*ffb0*/  FFMA.FTZ R44, R25, R40, -R44 ;  /* 0x00000028192c7223 */ /* 0x000fe2000001082c */
[----:B------:R-:W-:Y:S01]  /*ffc0*/  FMUL.FTZ R40, R37, R42 ;  /* 0x0000002a25287220 */ /* 0x000fe20000410000 */
[----:B------:R-:W-:Y:S01]  /*ffd0*/  FFMA.FTZ R46, R25, R41, R46 ;  /* 0x00000029192e7223 */ /* 0x000fe2000001002e */
[----:B------:R-:W-:Y:S01]  /*ffe0*/  FMUL.FTZ R25, R33, R73 ;  /* 0x0000004921197220 */ /* 0x000fe20000410000 */
[-C--:B------:R-:W-:Y:S01]  /*fff0*/  FMUL.FTZ R60, R37, R36.reuse ;  /* 0x00000024253c7220 */ /* 0x080fe20000410000 */
[----:B------:R-:W-:Y:S01]  /*10000*/  FFMA.FTZ R41, R29, R36, -R40 ;  /* 0x000000241d297223 */ /* 0x000fe20000010828 */
[----:B------:R-:W-:Y:S01]  /*10010*/  FMUL.FTZ R36, R33, R75 ;  /* 0x0000004b21247220 */ /* 0x000fe20000410000 */
[----:B------:R-:W-:-:S02]  /*10020*/  HADD2.F32 R37, -RZ, R74.H0_H0 ;  /* 0x2000004aff257230 */ /* 0x000fc40000004100 */
[C---:B------:R-:W-:Y:S01]  /*10030*/  FFMA.FTZ R75, R24.reuse, R75, -R25 ;  /* 0x0000004b184b7223 */ /* 0x040fe20000010819 */
[----:B------:R-:W-:Y:S02]  /*10040*/  HADD2.F32 R38, -RZ, R34.H0_H0 ;  /* 0x20000022ff267230 */ /* 0x000fe40000004100 */
[----:B------:R-:W-:Y:S01]  /*10050*/  FFMA.FTZ R43, R29, R42, R60 ;  /* 0x0000002a1d2b7223 */ /* 0x000fe2000001003c */
[----:B------:R-:W-:Y:S02]  /*10060*/  HADD2.F32 R39, -RZ, R35.H0_H0 ;  /* 0x20000023ff277230 */ /* 0x000fe40000004100 */
[----:B------:R-:W-:Y:S01]  /*10070*/  FFMA.FTZ R73, R24, R73, R36 ;  /* 0x0000004918497223 */ /* 0x000fe20000010024 */
[----:B------:R-:W-:Y:S02]  /*10080*/  HADD2.F32 R25, -RZ, R76.H0_H0 ;  /* 0x2000004cff197230 */ /* 0x000fe40000004100 */
[----:B------:R-:W-:Y:S01]  /*10090*/  FMUL.FTZ R29, R38, R37 ;  /* 0x00000025261d7220 */ /* 0x000fe20000410000 */
[----:B------:R-:W-:-:S02]  /*100a0*/  HADD2.F32 R74, -RZ, R74.H1_H1 ;  /* 0x3000004aff4a7230 */ /* 0x000fc40000004100 */
[----:B------:R-:W-:Y:S02]  /*100b0*/  HADD2.F32 R76, -RZ, R76.H1_H1 ;  /* 0x3000004cff4c7230 */ /* 0x000fe40000004100 */
[-C--:B------:R-:W-:Y:S01]  /*100c0*/  FMUL.FTZ R33, R38, R25.reuse ;  /* 0x0000001926217220 */ /* 0x080fe20000410000 */
[----:B------:R-:W-:Y:S02]  /*100d0*/  HADD2.F32 R35, -RZ, R35.H1_H1 ;  /* 0x30000023ff237230 */ /* 0x000fe40000004100 */
[C---:B------:R-:W-:Y:S01]  /*100e0*/  FMUL.FTZ R40, R39.reuse, R74 ;  /* 0x0000004a27287220 */ /* 0x040fe20000410000 */
[----:B------:R-:W-:Y:S02]  /*100f0*/  HADD2.F32 R36, -RZ, R45.H0_H0 ;  /* 0x2000002dff247230 */ /* 0x000fe40000004100 */
[----:B------:R-:W-:Y:S01]  /*10100*/  FMUL.FTZ R39, R39, R76 ;  /* 0x0000004c27277220 */ /* 0x000fe20000410000 */
[----:B------:R-:W-:Y:S02]  /*10110*/  HADD2.F32 R24, -RZ, R62.H0_H0 ;  /* 0x2000003eff187230 */ /* 0x000fe40000004100 */
[C---:B------:R-:W-:Y:S01]  /*10120*/  FFMA.FTZ R38, R26.reuse, R25, -R29 ;  /* 0x000000191a267223 */ /* 0x040fe2000001081d */
[----:B------:R-:W-:Y:S01]  /*10130*/  FFMA.FTZ R37, R26, R37, R33 ;  /* 0x000000251a257223 */ /* 0x000fe20000010021 */
[----:B------:R-:W-:-:S02]  /*10140*/  HADD2.F32 R32, -RZ, R32.H1_H1 ;  /* 0x30000020ff207230 */ /* 0x000fc40000004100 */
[----:B------:R-:W-:Y:S01]  /*10150*/  FMUL.FTZ R26, R35, R36 ;  /* 0x00000024231a7220 */ /* 0x000fe20000410000 */
[----:B------:R-:W-:Y:S02]  /*10160*/  HADD2.F32 R34, -RZ, R34.H1_H1 ;  /* 0x30000022ff227230 */ /* 0x000fe40000004100 */
[C---:B------:R-:W-:Y:S01]  /*10170*/  FFMA.FTZ R40, R27.reuse, R76, -R40 ;  /* 0x0000004c1b287223 */ /* 0x040fe20000010828 */
[----:B------:R-:W-:Y:S01]  /*10180*/  FFMA.FTZ R39, R27, R74, R39 ;  /* 0x0000004a1b277223 */ /* 0x000fe20000010027 */
[-C--:B------:R-:W-:Y:S01]  /*10190*/  FMUL.FTZ R42, R35, R24.reuse ;  /* 0x00000018232a7220 */ /* 0x080fe20000410000 */
[----:B------:R-:W-:Y:S02]  /*101a0*/  HADD2.F32 R29, -RZ, R61.H0_H0 ;  /* 0x2000003dff1d7230 */ /* 0x000fe40000004100 */
[C---:B------:R-:W-:Y:S01]  /*101b0*/  FFMA.FTZ R45, R31.reuse, R24, -R26 ;  /* 0x000000181f2d7223 */ /* 0x040fe2000001081a */
[----:B------:R-:W-:Y:S02]  /*101c0*/  HADD2.F32 R33, -RZ, R47.H0_H0 ;  /* 0x2000002fff217230 */ /* 0x000fe40000004100 */
[----:B------:R-:W-:Y:S01]  /*101d0*/  FFMA.FTZ R42, R31, R36, R42 ;  /* 0x000000241f2a7223 */ /* 0x000fe2000001002a */
[----:B------:R-:W-:-:S02]  /*101e0*/  HADD2.F32 R25, -RZ, R64.H0_H0 ;  /* 0x20000040ff197230 */ /* 0x000fc40000004100 */
[----:B------:R-:W-:Y:S01]  /*101f0*/  FMUL.FTZ R31, R32, R29 ;  /* 0x0000001d201f7220 */ /* 0x000fe20000410000 */
[----:B------:R-:W-:Y:S02]  /*10200*/  HADD2.F32 R27, -RZ, R63.H0_H0 ;  /* 0x2000003fff1b7230 */ /* 0x000fe40000004100 */
        /* <DEDUP_REMOVED lines=19> */
.L_x_2869:
[----:B------:R-:W-:Y:S05]  /*10340*/  BSYNC B1 ;  /* 0x0000000000017941 */ /* 0x000fea0003800000 */
.L_x_2868:
        /* <DEDUP_REMOVED lines=28> */
[----:B------:R-:W-:Y:S01]  /*10510*/  SHF.R.U64 R47, R6, 0x10, R7 ;  /* 0x00000010062f7819 */ /* 0x000fe20000001207 */
[----:B------:R-:W-:Y:S01]  /*10520*/  IMAD R33, R29, 0x2, R16 ;  /* 0x000000021d217824 */ /* 0x000fe200078e0210 */
[----:B------:R-:W-:Y:S02]  /*10530*/  SHF.R.U32.HI R50, RZ, 0x10, R51 ;  /* 0x00000010ff327819 */ /* 0x000fe40000011633 */
[----:B------:R-:W-:Y:S02]  /*10540*/  SHF.R.U32.HI R43, RZ, 0x10, R7 ;  /* 0x00000010ff2b7819 */ /* 0x000fe40000011607 */
        /* <DEDUP_REMOVED lines=9> */
[----:B------:R-:W-:Y:S02]  /*105e0*/  HADD2.F32 R35, -RZ, R29.H1_H1 ;  /* 0x3000001dff237230 */ /* 0x000fe40000004100 */
[----:B------:R-:W-:Y:S02]  /*105f0*/  HADD2.F32 R29, -RZ, R28.H0_H0 ;  /* 0x2000001cff1d7230 */ /* 0x000fe40000004100 */
[CC--:B------:R-:W-:Y:S01]  /*10600*/  FMUL.FTZ R42, R34.reuse, R39.reuse ;  /* 0x00000027222a7220 */ /* 0x0c0fe20000410000 */
[-C--:B------:R-:W-:Y:S01]  /*10610*/  FMUL.FTZ R44, R34, R38.reuse ;  /* 0x00000026222c7220 */ /* 0x080fe20000410000 */
[----:B------:R-:W-:Y:S02]  /*10620*/  HADD2.F32 R34, -RZ, R41.H0_H0 ;  /* 0x20000029ff227230 */ /* 0x000fe40000004100 */
[C---:B------:R-:W-:Y:S01]  /*10630*/  FFMA.FTZ R42, R5.reuse, R38, -R42 ;  /* 0x00000026052a7223 */ /* 0x040fe2000001082a */
[----:B------:R-:W-:Y:S01]  /*10640*/  FFMA.FTZ R44, R5, R39, R44 ;  /* 0x00000027052c7223 */ /* 0x000fe2000001002c */
[----:B------:R-:W-:Y:S01]  /*10650*/  FMUL.FTZ R5, R29, R78 ;  /* 0x0000004e1d057220 */ /* 0x000fe20000410000 */
[C---:B------:R-:W-:Y:S01]  /*10660*/  FMUL.FTZ R38, R35.reuse, R40 ;  /* 0x0000002823267220 */ /* 0x040fe20000410000 */
[----:B------:R-:W-:Y:S01]  /*10670*/  FMUL.FTZ R46, R35, R34 ;  /* 0x00000022232e7220 */ /* 0x000fe20000410000 */
[----:B------:R-:W-:-:S02]  /*10680*/  HADD2.F32 R36, -RZ, R30.H0_H0 ;  /* 0x2000001eff247230 */ /* 0x000fc40000004100 */
[-C--:B------:R-:W-:Y:S01]  /*10690*/  FMUL.FTZ R29, R29, R80.reuse ;  /* 0x000000501d1d7220 */ /* 0x080fe20000410000 */
[----:B------:R-:W-:Y:S02]  /*106a0*/  HADD2.F32 R35, -RZ, R79.H0_H0 ;  /* 0x2000004fff237230 */ /* 0x000fe40000004100 */
[C---:B------:R-:W-:Y:S01]  /*106b0*/  FFMA.FTZ R80, R4.reuse, R80, -R5 ;  /* 0x0000005004507223 */ /* 0x040fe20000010805 */
[C---:B------:R-:W-:Y:S01]  /*106c0*/  FFMA.FTZ R39, R25.reuse, R34, -R38 ;  /* 0x0000002219277223 */ /* 0x040fe20000010826 */
[----:B------:R-:W-:Y:S02]  /*106d0*/  HADD2.F32 R5, -RZ, R81.H0_H0 ;  /* 0x20000051ff057230 */ /* 0x000fe40000004100 */
[----:B------:R-:W-:Y:S01]  /*106e0*/  FFMA.FTZ R41, R25, R40, R46 ;  /* 0x0000002819297223 */ /* 0x000fe2000001002e */
        /* <DEDUP_REMOVED lines=44> */
.L_x_2875:
[----:B------:R-:W-:Y:S05]  /*109b0*/  BSYNC B1 ;  /* 0x0000000000017941 */ /* 0x000fea0003800000 */
.L_x_2874:
[----:B------:R-:W-:Y:S04]  /*109c0*/  BSSY B1, `(.L_x_2876) ;  /* 0x0000060000017945 */ /* 0x000fe80003800000 */
[----:B------:R-:W-:Y:S05]  /*109d0*/  @P1 BRA `(.L_x_2877) ;  /* 0x0000000400781947 */ /* 0x000fea0003800000 */
[----:B0-----:R-:W-:Y:S01]  /*109e0*/  LEA.HI R4, R32, R218, RZ, 0x1d ;  /* 0x000000da20047211 */ /* 0x001fe200078fe8ff */
        /* <DEDUP_REMOVED lines=9> */
[--C-:B------:R-:W-:Y:S01]  /*10a80*/  SHF.R.U64 R47, R52, 0x10, R53.reuse ;  /* 0x00000010342f7819 */ /* 0x100fe20000001235 */
[----:B------:R-:W-:Y:S01]  /*10a90*/  IMAD.SHL.U32 R4, R4, 0x400, RZ ;  /* 0x0000040004047824 */ /* 0x000fe200078e00ff */
[----:B--2---:R-:W-:Y:S02]  /*10aa0*/  LOP3.LUT R24, R5, R232, RZ, 0x3c, !PT ;  /* 0x000000e805187212 */ /* 0x004fe400078e3cff */
[----:B------:R-:W-:Y:S02]  /*10ab0*/  SHF.R.U32.HI R52, RZ, 0x10, R53 ;  /* 0x00000010ff347819 */ /* 0x000fe40000011635 */
[----:B------:R-:W-:Y:S02]  /*10ac0*/  LOP3.LUT R25, R4, 0x7fffe000, RZ, 0xc0, !PT ;  /* 0x7fffe00004197812 */ /* 0x000fe400078ec0ff */
[----:B------:R-:W0:Y:S01]  /*10ad0*/  LDS.128 R4, [R228] ;  /* 0x00000000e4047984 */ /* 0x000e220000000c00 */
[----:B------:R-:W-:Y:S02]  /*10ae0*/  SHF.R.U64 R45, R8, 0x10, R9 ;  /* 0x00000010082d7819 */ /* 0x000fe40000001209 */
[----:B------:R-:W-:-:S02]  /*10af0*/  IADD3 R25, R24, R25, R199 ;  /* 0x0000001918197210 */ /* 0x000fc40007ffe0c7 */
[----:B------:R-:W-:Y:S02]  /*10b00*/  SHF.R.U64 R43, R10, 0x10, R11 ;  /* 0x000000100a2b7819 */ /* 0x000fe4000000120b */
[--C-:B------:R-:W-:Y:S01]  /*10b10*/  SHF.R.U64 R46, R54, 0x10, R55.reuse ;  /* 0x00000010362e7819 */ /* 0x100fe20000001237 */
[----:B------:R-:W-:Y:S01]  /*10b20*/  IMAD R28, R25, 0x2, R16 ;  /* 0x00000002191c7824 */ /* 0x000fe200078e0210 */
[----:B------:R-:W-:Y:S02]  /*10b30*/  SHF.R.U32.HI R54, RZ, 0x10, R55 ;  /* 0x00000010ff367819 */ /* 0x000fe40000011637 */
[----:B------:R-:W-:Y:S02]  /*10b40*/  SHF.R.U32.HI R41, RZ, 0x10, R11 ;  /* 0x00000010ff297819 */ /* 0x000fe4000001160b */
[----:B------:R-:W1:Y:S01]  /*10b50*/  LDS.128 R24, [R28+0x10400] ;  /* 0x010400001c187984 */ /* 0x000e620000000c00 */
        /* <DEDUP_REMOVED lines=16> */
[----:B------:R-:W-:-:S02]  /*10c60*/  HADD2.F32 R8, -RZ, R71.H0_H0 ;  /* 0x20000047ff087230 */ /* 0x000fc40000004100 */
[-C--:B------:R-:W-:Y:S01]  /*10c70*/  FMUL.FTZ R40, R30, R29.reuse ;  /* 0x0000001d1e287220 */ /* 0x080fe20000410000 */
[----:B------:R-:W-:Y:S01]  /*10c80*/  FMUL.FTZ R30, R25, R68 ;  /* 0x00000044191e7220 */ /* 0x000fe20000410000 */
[----:B------:R-:W-:Y:S01]  /*10c90*/  FFMA.FTZ R38, R9, R29, -R34 ;  /* 0x0000001d09267223 */ /* 0x000fe20000010822 */
[----:B------:R-:W-:Y:S02]  /*10ca0*/  HADD2.F32 R31, -RZ, R26.H0_H0 ;  /* 0x2000001aff1f7230 */ /* 0x000fe40000004100 */
[-C--:B------:R-:W-:Y:S01]  /*10cb0*/  FMUL.FTZ R25, R25, R8.reuse ;  /* 0x0000000819197220 */ /* 0x080fe20000410000 */
[----:B------:R-:W-:Y:S02]  /*10cc0*/  HADD2.F32 R29, -RZ, R70.H0_H0 ;  /* 0x20000046ff1d7230 */ /* 0x000fe40000004100 */
[C---:B------:R-:W-:Y:S01]  /*10cd0*/  FFMA.FTZ R34, R5.reuse, R8, -R30 ;  /* 0x0000000805227223 */ /* 0x040fe2000001081e */
[----:B------:R-:W-:Y:S02]  /*10ce0*/  HADD2.F32 R8, -RZ, R72.H0_H0 ;  /* 0x20000048ff087230 */ /* 0x000fe40000004100 */
[----:B------:R-:W-:Y:S01]  /*10cf0*/  FFMA.FTZ R68, R5, R68, R25 ;  /* 0x0000004405447223 */ /* 0x000fe20000010019 */
[----:B------:R-:W-:-:S02]  /*10d00*/  HADD2.F32 R33, -RZ, R27.H0_H0 ;  /* 0x2000001bff217230 */ /* 0x000fc40000004100 */
[----:B------:R-:W-:Y:S01]  /*10d10*/  FMUL.FTZ R5, R31, R29 ;  /* 0x0000001d1f057220 */ /* 0x000fe20000410000 */
[----:B------:R-:W-:Y:S02]  /*10d20*/  HADD2.F32 R70, -RZ, R70.H1_H1 ;  /* 0x30000046ff467230 */ /* 0x000fe40000004100 */
[----:B------:R-:W-:Y:S01]  /*10d30*/  FFMA.FTZ R40, R9, R36, R40 ;  /* 0x0000002409287223 */ /* 0x000fe20000010028 */
[----:B------:R-:W-:Y:S02]  /*10d40*/  HADD2.F32 R72, -RZ, R72.H1_H1 ;  /* 0x30000048ff487230 */ /* 0x000fe40000004100 */
[-C--:B------:R-:W-:Y:S01]  /*10d50*/  FMUL.FTZ R9, R31, R8.reuse ;  /* 0x000000081f097220 */ /* 0x080fe20000410000 */
[----:B------:R-:W-:Y:S01]  /*10d60*/  FFMA.FTZ R31, R10, R8, -R5 ;  /* 0x000000080a1f7223 */ /* 0x000fe20000010805 */
[C---:B------:R-:W-:Y:S01]  /*10d70*/  FMUL.FTZ R36, R33.reuse, R70 ;  /* 0x0000004621247220 */ /* 0x040fe20000410000 */
[----:B------:R-:W-:Y:S02]  /*10d80*/  HADD2.F32 R27, -RZ, R27.H1_H1 ;  /* 0x3000001bff1b7230 */ /* 0x000fe40000004100 */
[----:B------:R-:W-:Y:S01]  /*10d90*/  FMUL.FTZ R33, R33, R72 ;  /* 0x0000004821217220 */ /* 0x000fe20000410000 */
[----:B------:R-:W-:-:S02]  /*10da0*/  HADD2.F32 R30, -RZ, R41.H0_H0 ;  /* 0x20000029ff1e7230 */ /* 0x000fc40000004100 */
[C---:B------:R-:W-:Y:S01]  /*10db0*/  FFMA.FTZ R36, R11.reuse, R72, -R36 ;  /* 0x000000480b247223 */ /* 0x040fe20000010824 */
[----:B------:R-:W-:Y:S02]  /*10dc0*/  HADD2.F32 R8, -RZ, R54.H0_H0 ;  /* 0x20000036ff087230 */ /* 0x000fe40000004100 */
[----:B------:R-:W-:Y:S01]  /*10dd0*/  FFMA.FTZ R70, R11, R70, R33 ;  /* 0x000000460b467223 */ /* 0x000fe20000010021 */
[----:B------:R-:W-:Y:S02]  /*10de0*/  HADD2.F32 R24, -RZ, R24.H1_H1 ;  /* 0x30000018ff187230 */ /* 0x000fe40000004100 */
[C---:B------:R-:W-:Y:S01]  /*10df0*/  FMUL.FTZ R42, R27.reuse, R30 ;  /* 0x0000001e1b2a7220 */ /* 0x040fe20000410000 */
[----:B------:R-:W-:Y:S02]  /*10e00*/  HADD2.F32 R11, -RZ, R45.H0_H0 ;  /* 0x2000002dff0b7230 */ /* 0x000fe40000004100 */
[----:B------:R-:W-:Y:S01]  /*10e10*/  FMUL.FTZ R44, R27, R8 ;  /* 0x000000081b2c7220 */ /* 0x000fe20000410000 */
[----:B------:R-:W-:-:S02]  /*10e20*/  HADD2.F32 R5, -RZ, R47.H0_H0 ;  /* 0x2000002fff057230 */ /* 0x000fc40000004100 */
[----:B------:R-:W-:Y:S01]  /*10e30*/  FFMA.FTZ R10, R10, R29, R9 ;  /* 0x0000001d0a0a7223 */ /* 0x000fe20000010009 */
[----:B------:R-:W-:Y:S02]  /*10e40*/  HADD2.F32 R26, -RZ, R26.H1_H1 ;  /* 0x3000001aff1a7230 */ /* 0x000fe40000004100 */
[C---:B------:R-:W-:Y:S01]  /*10e50*/  FFMA.FTZ R35, R7.reuse, R8, -R42 ;  /* 0x0000000807237223 */ /* 0x040fe2000001082a */
[----:B------:R-:W-:Y:S02]  /*10e60*/  HADD2.F32 R25, -RZ, R43.H0_H0 ;  /* 0x2000002bff197230 */ /* 0x000fe40000004100 */
[----:B------:R-:W-:Y:S01]  /*10e70*/  FFMA.FTZ R41, R7, R30, R44 ;  /* 0x0000001e07297223 */ /* 0x000fe2000001002c */
[----:B------:R-:W-:Y:S02]  /*10e80*/  HADD2.F32 R9, -RZ, R46.H0_H0 ;  /* 0x2000002eff097230 */ /* 0x000fe40000004100 */
[----:B------:R-:W-:Y:S01]  /*10e90*/  FMUL.FTZ R7, R24, R11 ;  /* 0x0000000b18077220 */ /* 0x000fe20000410000 */
[----:B------:R-:W-:-:S02]  /*10ea0*/  HADD2.F32 R6, -RZ, R6.H1_H1 ;  /* 0x30000006ff067230 */ /* 0x000fc40000004100 */
[----:B------:R-:W-:Y:S01]  /*10eb0*/  FMUL.FTZ R24, R24, R5 ;  /* 0x0000000518187220 */ /* 0x000fe20000410000 */
[C---:B------:R-:W-:Y:S01]  /*10ec0*/  FMUL.FTZ R33, R26.reuse, R25 ;  /* 0x000000191a217220 */ /* 0x040fe20000410000 */
[----:B------:R-:W-:Y:S01]  /*10ed0*/  FMUL.FTZ R26, R26, R9 ;  /* 0x000000091a1a7220 */ /* 0x000fe20000410000 */
[C---:B------:R-:W-:Y:S01]  /*10ee0*/  FFMA.FTZ R27, R4.reuse, R5, -R7 ;  /* 0x00000005041b7223 */ /* 0x040fe20000010807 */
[----:B------:R-:W-:Y:S01]  /*10ef0*/  FFMA.FTZ R29, R4, R11, R24 ;  /* 0x0000000b041d7223 */ /* 0x000fe20000010018 */
[C---:B------:R-:W-:Y:S01]  /*10f00*/  FFMA.FTZ R24, R6.reuse, R9, -R33 ;  /* 0x0000000906187223 */ /* 0x040fe20000010821 */
[----:B------:R-:W-:Y:S01]  /*10f10*/  FFMA.FTZ R25, R6, R25, R26 ;  /* 0x0000001906197223 */ /* 0x000fe2000001001a */
[----:B------:R-:W-:Y:S02]  /*10f20*/  F2FP.F16.F32.PACK_AB R7, R35, R36 ;  /* 0x000000242307723e */ /* 0x000fe400000000ff */
[----:B------:R-:W-:Y:S02]  /*10f30*/  F2FP.F16.F32.PACK_AB R5, R38, R37 ;  /* 0x000000252605723e */ /* 0x000fe400000000ff */
[----:B------:R-:W-:-:S02]  /*10f40*/  F2FP.F16.F32.PACK_AB R4, R27, R34 ;  /* 0x000000221b04723e */ /* 0x000fc400000000ff */
[----:B------:R-:W-:Y:S02]  /*10f50*/  F2FP.F16.F32.PACK_AB R6, R24, R31 ;  /* 0x0000001f1806723e */ /* 0x000fe400000000ff */
[----:B------:R-:W-:Y:S02]  /*10f60*/  F2FP.F16.F32.PACK_AB R11, R41, R70 ;  /* 0x00000046290b723e */ /* 0x000fe400000000ff */
[----:B------:R-:W-:Y:S01]  /*10f70*/  F2FP.F16.F32.PACK_AB R9, R40, R39 ;  /* 0x000000272809723e */ /* 0x000fe200000000ff */
[----:B------:R1:W-:Y:S01]  /*10f80*/  STS.128 [R228], R4 ;  /* 0x00000004e4007388 */ /* 0x0003e20000000c00 */
[----:B------:R-:W-:Y:S02]  /*10f90*/  F2FP.F16.F32.PACK_AB R8, R29, R68 ;  /* 0x000000441d08723e */ /* 0x000fe400000000ff */
[----:B------:R-:W-:-:S05]  /*10fa0*/  F2FP.F16.F32.PACK_AB R10, R25, R10 ;  /* 0x0000000a190a723e */ /* 0x000fca00000000ff */
[----:B------:R1:W-:Y:S02]  /*10fb0*/  STS.128 [R28+0x10400], R8 ;  /* 0x010400081c007388 */ /* 0x0003e40000000c00 */
.L_x_2877:
[----:B------:R-:W-:Y:S05]  /*10fc0*/  BSYNC B1 ;  /* 0x0000000000017941 */ /* 0x000fea0003800000 */
.L_x_2876:
[----:B------:R-:W-:Y:S05]  /*10fd0*/  @P2 BRA `(.L_x_2849) ;  /* 0x0000000400782947 */ /* 0x000fea0003800000 */
[----:B------:R-:W-:Y:S01]  /*10fe0*/  LEA.HI R32, R32, R219, RZ, 0x1d ;  /* 0x000000db20207211 */ /* 0x000fe200078fe8ff */
[----:B--2---:R-:W-:Y:S01]  /*10ff0*/  HADD2.F32 R29, -RZ, R20.H1_H1 ;  /* 0x30000014ff1d7230 */ /* 0x004fe20000004100 */
[----:B------:R-:W-:Y:S01]  /*11000*/  SHF.R.U64 R40, R56, 0x10, R57 ;  /* 0x0000001038287819 */ /* 0x000fe20000001239 */
[--C-:B------:R-:W-:Y:S01]  /*11010*/  HADD2.F32 R31, -RZ, R0.reuse.H1_H1 ;  /* 0x30000000ff1f7230 */ /* 0x100fe20000004100 */
[----:B01----:R-:W-:Y:S01]  /*11020*/  SHF.R.S32.HI R5, RZ, 0x1f, R32 ;  /* 0x0000001fff057819 */ /* 0x003fe20000011420 */
        /* <DEDUP_REMOVED lines=8> */
[----:B------:R-:W0:Y:S01]  /*110b0*/  LDS.128 R4, [R227] ;  /* 0x00000000e3047984 */ /* 0x000e220000000c00 */
[--C-:B------:R-:W-:Y:S02]  /*110c0*/  SHF.R.U64 R38, R12, 0x10, R13.reuse ;  /* 0x000000100c267819 */ /* 0x100fe4000000120d */
[----:B------:R-:W-:Y:S02]  /*110d0*/  LOP3.LUT R9, R32, 0x7fffe000, RZ, 0xc0, !PT ;  /* 0x7fffe00020097812 */ /* 0x000fe400078ec0ff */
[----:B------:R-:W-:Y:S02]  /*110e0*/  SHF.R.U32.HI R32, RZ, 0x10, R13 ;  /* 0x00000010ff207819 */ /* 0x000fe4000001160d */
[----:B------:R-:W-:-:S02]  /*110f0*/  IADD3 R9, R8, R9, R199 ;  /* 0x0000000908097210 */ /* 0x000fc40007ffe0c7 */
[----:B------:R-:W-:Y:S01]  /*11100*/  SHF.R.U64 R37, R14, 0x10, R15 ;  /* 0x000000100e257819 */ /* 0x000fe2000000120f */
[----:B------:R-:W-:Y:S01]  /*11110*/  HADD2.F32 R32, -RZ, R32.H0_H0 ;  /* 0x20000020ff207230 */ /* 0x000fe20000004100 */
[--C-:B------:R-:W-:Y:S01]  /*11120*/  SHF.R.U64 R39, R58, 0x10, R59.reuse ;  /* 0x000000103a277819 */ /* 0x100fe2000000123b */
[----:B------:R-:W-:Y:S01]  /*11130*/  IMAD R24, R9, 0x2, R16 ;  /* 0x0000000209187824 */ /* 0x000fe200078e0210 */
[----:B------:R-:W-:Y:S02]  /*11140*/  SHF.R.U32.HI R58, RZ, 0x10, R59 ;  /* 0x00000010ff3a7819 */ /* 0x000fe4000001163b */
[----:B------:R-:W-:Y:S02]  /*11150*/  SHF.R.U32.HI R36, RZ, 0x10, R15 ;  /* 0x00000010ff247819 */ /* 0x000fe4000001160f */
[----:B------:R-:W1:Y:S01]  /*11160*/  LDS.128 R8, [R24+0x10400] ;  /* 0x0104000018087984 */ /* 0x000e620000000c00 */
[--C-:B0-----:R-:W-:Y:S02]  /*11170*/  HADD2.F32 R13, -RZ, R5.reuse.H1_H1 ;  /* 0x30000005ff0d7230 */ /* 0x101fe40000004100 */
[----:B------:R-:W-:-:S02]  /*11180*/  HADD2.F32 R12, -RZ, R5.H0_H0 ;  /* 0x20000005ff0c7230 */ /* 0x000fc40000004100 */
[----:B------:R-:W-:Y:S02]  /*11190*/  HADD2.F32 R5, -RZ, R4.H0_H0 ;  /* 0x20000004ff057230 */ /* 0x000fe40000004100 */
[----:B------:R-:W-:Y:S02]  /*111a0*/  HADD2.F32 R14, -RZ, R6.H0_H0 ;  /* 0x20000006ff0e7230 */ /* 0x000fe40000004100 */
[--C-:B------:R-:W-:Y:S02]  /*111b0*/  HADD2.F32 R15, -RZ, R7.reuse.H0_H0 ;  /* 0x20000007ff0f7230 */ /* 0x100fe40000004100 */
[----:B------:R-:W-:Y:S02]  /*111c0*/  HADD2.F32 R7, -RZ, R7.H1_H1 ;  /* 0x30000007ff077230 */ /* 0x000fe40000004100 */
[----:B------:R-:W-:Y:S02]  /*111d0*/  HADD2.F32 R4, -RZ, R4.H1_H1 ;  /* 0x30000004ff047230 */ /* 0x000fe40000004100 */
        /* <DEDUP_REMOVED lines=10> */
[----:B------:R-:W-:-:S02]  /*11280*/  HADD2.F32 R27, -RZ, R10.H0_H0 ;  /* 0x2000000aff1b7230 */ /* 0x000fc40000004100 */
[-C--:B------:R-:W-:Y:S01]  /*11290*/  FMUL.FTZ R34, R26, R25.reuse ;  /* 0x000000191a227220 */ /* 0x080fe20000410000 */
[----:B------:R-:W-:Y:S01]  /*112a0*/  FFMA.FTZ R26, R13, R25, -R0 ;  /* 0x000000190d1a7223 */ /* 0x000fe20000010800 */
[C---:B------:R-:W-:Y:S01]  /*112b0*/  FMUL.FTZ R0, R9.reuse, R30 ;  /* 0x0000001e09007220 */ /* 0x040fe20000410000 */
[----:B------:R-:W-:Y:S02]  /*112c0*/  HADD2.F32 R12, -RZ, R3.H0_H0 ;  /* 0x20000003ff0c7230 */ /* 0x000fe40000004100 */
[----:B------:R-:W-:Y:S01]  /*112d0*/  FMUL.FTZ R9, R9, R20 ;  /* 0x0000001409097220 */ /* 0x000fe20000410000 */
[----:B------:R-:W-:Y:S01]  /*112e0*/  FFMA.FTZ R34, R13, R32, R34 ;  /* 0x000000200d227223 */ /* 0x000fe20000010022 */
[C---:B------:R-:W-:Y:S01]  /*112f0*/  FFMA.FTZ R13, R5.reuse, R20, -R0 ;  /* 0x00000014050d7223 */ /* 0x040fe20000010800 */
[----:B------:R-:W-:Y:S02]  /*11300*/  HADD2.F32 R0, -RZ, R21.H0_H0 ;  /* 0x20000015ff007230 */ /* 0x000fe40000004100 */
[----:B------:R-:W-:Y:S01]  /*11310*/  FFMA.FTZ R30, R5, R30, R9 ;  /* 0x0000001e051e7223 */ /* 0x000fe20000010009 */
[----:B------:R-:W-:Y:S01]  /*11320*/  FMUL.FTZ R5, R27, R12 ;  /* 0x0000000c1b057220 */ /* 0x000fe20000410000 */
[----:B------:R-:W-:-:S02]  /*11330*/  HADD2.F32 R28, -RZ, R11.H0_H0 ;  /* 0x2000000bff1c7230 */ /* 0x000fc40000004100 */
[----:B------:R-:W-:Y:S02]  /*11340*/  HADD2.F32 R3, -RZ, R3.H1_H1 ;  /* 0x30000003ff037230 */ /* 0x000fe40000004100 */
[-C--:B------:R-:W-:Y:S01]  /*11350*/  FMUL.FTZ R27, R27, R0.reuse ;  /* 0x000000001b1b7220 */ /* 0x080fe20000410000 */
[----:B------:R-:W-:Y:S02]  /*11360*/  HADD2.F32 R21, -RZ, R21.H1_H1 ;  /* 0x30000015ff157230 */ /* 0x000fe40000004100 */
[----:B------:R-:W-:Y:S01]  /*11370*/  FFMA.FTZ R25, R14, R0, -R5 ;  /* 0x000000000e197223 */ /* 0x000fe20000010805 */
[----:B------:R-:W-:Y:S02]  /*11380*/  HADD2.F32 R11, -RZ, R11.H1_H1 ;  /* 0x3000000bff0b7230 */ /* 0x000fe40000004100 */
[C---:B------:R-:W-:Y:S01]  /*11390*/  FMUL.FTZ R32, R28.reuse, R3 ;  /* 0x000000031c207220 */ /* 0x040fe20000410000 */
[----:B------:R-:W-:Y:S02]  /*113a0*/  HADD2.F32 R20, -RZ, R36.H0_H0 ;  /* 0x20000024ff147230 */ /* 0x000fe40000004100 */
[----:B------:R-:W-:Y:S01]  /*113b0*/  FMUL.FTZ R28, R28, R21 ;  /* 0x000000151c1c7220 */ /* 0x000fe20000410000 */
[----:B------:R-:W-:-:S02]  /*113c0*/  HADD2.F32 R0, -RZ, R58.H0_H0 ;  /* 0x2000003aff007230 */ /* 0x000fc40000004100 */
[----:B------:R-:W-:Y:S01]  /*113d0*/  FFMA.FTZ R27, R14, R12, R27 ;  /* 0x0000000c0e1b7223 */ /* 0x000fe2000001001b */
[----:B------:R-:W-:Y:S02]  /*113e0*/  HADD2.F32 R8, -RZ, R8.H1_H1 ;  /* 0x30000008ff087230 */ /* 0x000fe40000004100 */
[C---:B------:R-:W-:Y:S01]  /*113f0*/  FMUL.FTZ R12, R11.reuse, R20 ;  /* 0x000000140b0c7220 */ /* 0x040fe20000410000 */
[----:B------:R-:W-:Y:S02]  /*11400*/  HADD2.F32 R10, -RZ, R10.H1_H1 ;  /* 0x3000000aff0a7230 */ /* 0x000fe40000004100 */
[----:B------:R-:W-:Y:S01]  /*11410*/  FMUL.FTZ R14, R11, R0 ;  /* 0x000000000b0e7220 */ /* 0x000fe20000410000 */
[C---:B------:R-:W-:Y:S01]  /*11420*/  FFMA.FTZ R28, R15.reuse, R3, R28 ;  /* 0x000000030f1c7223 */ /* 0x040fe2000001001c */
[----:B------:R-:W-:Y:S02]  /*11430*/  HADD2.F32 R9, -RZ, R38.H0_H0 ;  /* 0x20000026ff097230 */ /* 0x000fe40000004100 */
[----:B------:R-:W-:Y:S01]  /*11440*/  FFMA.FTZ R32, R15, R21, -R32 ;  /* 0x000000150f207223 */ /* 0x000fe20000010820 */
[----:B------:R-:W-:-:S02]  /*11450*/  HADD2.F32 R11, -RZ, R37.H0_H0 ;  /* 0x20000025ff0b7230 */ /* 0x000fc40000004100 */
[C---:B------:R-:W-:Y:S01]  /*11460*/  FFMA.FTZ R21, R7.reuse, R0, -R12 ;  /* 0x0000000007157223 */ /* 0x040fe2000001080c */
[----:B------:R-:W-:Y:S02]  /*11470*/  HADD2.F32 R3, -RZ, R40.H0_H0 ;  /* 0x20000028ff037230 */ /* 0x000fe40000004100 */
[----:B------:R-:W-:Y:S01]  /*11480*/  FFMA.FTZ R29, R7, R20, R14 ;  /* 0x00000014071d7223 */ /* 0x000fe2000001000e */
[----:B------:R-:W-:Y:S02]  /*11490*/  HADD2.F32 R5, -RZ, R39.H0_H0 ;  /* 0x20000027ff057230 */ /* 0x000fe40000004100 */
        /* <DEDUP_REMOVED lines=18> */
.L_x_2849:
[----:B------:R-:W-:Y:S05]  /*115c0*/  BSYNC B0 ;  /* 0x0000000000007941 */ /* 0x000fea0003800000 */
.L_x_2827:
        /* <DEDUP_REMOVED lines=8> */
.L_x_2825:
[----:B01-3--:R-:W3:Y:S02]  /*11650*/  LDL R0, [R1+0xc] ;  /* 0x00000c0001007983 */ /* 0x00bee40000100800 */
[----:B---3--:R-:W-:-:S13]  /*11660*/  R2UR UR4, R0 ;  /* 0x00000000000472ca */ /* 0x008fda00000e0000 */
[----:B------:R-:W-:-:S04]  /*11670*/  MOV R0, UR4 ;  /* 0x0000000400007c02 */ /* 0x000fc80008000f00 */
[----:B------:R-:W-:-:S13]  /*11680*/  ISETP.NE.AND P0, PT, R0, 0x3, PT ;  /* 0x000000030000780c */ /* 0x000fda0003f05270 */
[----:B------:R-:W-:Y:S05]  /*11690*/  @!P0 BRA `(.L_x_2878) ;  /* 0x0000000000048947 */ /* 0x000fea0003800000 */
[----:B------:R-:W-:Y:S01]  /*116a0*/  BPT.TRAP 0x1 ;  /* 0x000000040000795c */ /* 0x000fe20000300000 */
.L_x_2878:
[----:B------:R-:W-:Y:S01]  /*116b0*/  IMAD R0, R185, 0x8, R16 ;  /* 0x00000008b9007824 */ /* 0x000fe200078e0210 */
[----:B------:R-:W-:-:S04]  /*116c0*/  SHF.L.U32 R3, R188, 0x1f, RZ ;  /* 0x0000001fbc037819 */ /* 0x000fc800000006ff */
[----:B------:R0:W1:Y:S01]  /*116d0*/  SYNCS.PHASECHK.TRANS64.TRYWAIT P2, [R0+URZ+0x34830], R3 ;  /* 0x03483003000075a7 */ /* 0x000062000804017f */
[----:B------:R-:W-:Y:S05]  /*116e0*/  @!P0 BRA `(.L_x_2879) ;  /* 0x0000000000048947 */ /* 0x000fea0003800000 */
[----:B------:R-:W-:Y:S01]  /*116f0*/  BPT.TRAP 0x1 ;  /* 0x000000040000795c */ /* 0x000fe20000300000 */
.L_x_2879:
[----:B--2-4-:R-:W2:Y:S02]  /*11700*/  S2R R4, SR_TID.X ;  /* 0x0000000000047919 */ /* 0x014ea40000002100 */
[----:B--2---:R-:W-:-:S04]  /*11710*/  LOP3.LUT R4, R4, 0x7f, RZ, 0xc0, !PT ;  /* 0x0000007f04047812 */ /* 0x004fc800078ec0ff */
[----:B------:R-:W-:Y:S01]  /*11720*/  ISETP.NE.AND P1, PT, R4, RZ, PT ;  /* 0x000000ff0400720c */ /* 0x000fe20003f25270 */
[----:B-1----:R-:W-:-:S12]  /*11730*/  @P2 BRA `(.L_x_2880) ;  /* 0x0000000000082947 */ /* 0x002fd80003800000 */
[----:B------:R-:W1:Y:S02]  /*11740*/  SYNCS.PHASECHK.TRANS64.TRYWAIT P2, [R0+URZ+0x34830], R3 ;  /* 0x03483003000075a7 */ /* 0x000e64000804017f */
[----:B-1----:R-:W-:Y:S05]  /*11750*/  @!P2 BRA `(.L_x_2881) ;  /* 0x00000148009ca947 */ /* 0x002fea0003800000 */
.L_x_2880:
[----:B------:R-:W-:Y:S05]  /*11760*/  WARPSYNC.ALL ;  /* 0x0000000000007948 */ /* 0x000fea0003800000 */
[----:B01----:R-:W-:Y:S01]  /*11770*/  VIADD R3, R16, 0x1c400 ;  /* 0x0001c40010037836 */ /* 0x003fe20000000000 */
[----:B------:R-:W-:Y:S01]  /*11780*/  R2UR UR4, R2 ;  /* 0x00000000020472ca */ /* 0x000fe200000e0000 */
[----:B------:R-:W-:Y:S01]  /*11790*/  WARPGROUP.ARRIVE ;  /* 0x00000000000079c5 */ /* 0x000fe20000000000 */
[----:B------:R-:W-:Y:S01]  /*117a0*/  UMOV UR9, 0x40000040 ;  /* 0x4000004000097882 */ /* 0x000fe20000000000 */
[----:B------:R-:W-:Y:S01]  /*117b0*/  IMAD.MOV.U32 R7, RZ, RZ, 0x40000040 ;  /* 0x40000040ff077424 */ /* 0x000fe200078e00ff */
[----:B------:R-:W-:Y:S01]  /*117c0*/  SHF.R.U32.HI R3, RZ, 0x4, R3 ;  /* 0x00000004ff037819 */ /* 0x000fe20000011603 */
[----:B------:R-:W-:Y:S01]  /*117d0*/  IMAD.U32 R9, RZ, RZ, UR9 ;  /* 0x00000009ff097e24 */ /* 0x000fe2000f8e00ff */
[----:B------:R-:W-:Y:S01]  /*117e0*/  UMOV UR53, 0x40000040 ;  /* 0x4000004000357882 */ /* 0x000fe20000000000 */
[----:B------:R-:W-:Y:S01]  /*117f0*/  UMOV UR49, 0x40000040 ;  /* 0x4000004000317882 */ /* 0x000fe20000000000 */
[----:B------:R-:W-:Y:S01]  /*11800*/  LOP3.LUT R3, R3, 0x3fff, RZ, 0xc0, !PT ;  /* 0x00003fff03037812 */ /* 0x000fe200078ec0ff */
[----:B------:R-:W-:Y:S01]  /*11810*/  UMOV UR45, 0x40000040 ;  /* 0x40000040002d7882 */ /* 0x000fe20000000000 */
[----:B------:R-:W-:Y:S01]  /*11820*/  UMOV UR41, 0x40000040 ;  /* 0x4000004000297882 */ /* 0x000fe20000000000 */
[----:B------:R-:W-:Y:S01]  /*11830*/  UMOV UR37, 0x40000040 ;  /* 0x4000004000257882 */ /* 0x000fe20000000000 */
[----:B------:R-:W-:Y:S01]  /*11840*/  LOP3.LUT R5, R3, 0x10000, RZ, 0xfc, !PT ;  /* 0x0001000003057812 */ /* 0x000fe200078efcff */
[----:B------:R-:W-:Y:S01]  /*11850*/  ULOP3.LUT UR4, UR4, 0x10000, URZ, 0xfc, !UPT ;  /* 0x0001000004047892 */ /* 0x000fe2000f8efc3f */
[----:B------:R-:W-:Y:S01]  /*11860*/  MOV R3, 0x40000040 ;  /* 0x4000004000037802 */ /* 0x000fe20000000f00 */
[----:B------:R-:W-:Y:S01]  /*11870*/  BSSY B0, `(.L_x_2882) ;  /* 0x000065e000007945 */ /* 0x000fe20003800000 */
[----:B------:R-:W-:Y:S01]  /*11880*/  @!P1 IADD3 R0, R0, 0x34840, RZ ;  /* 0x0003484000009810 */ /* 0x000fe20007ffe0ff */
[----:B------:R-:W-:Y:S01]  /*11890*/  IMAD R2, R185, 0xc00, R5 ;  /* 0x00000c00b9027824 */ /* 0x000fe200078e0205 */
[----:B------:R-:W-:Y:S01]  /*118a0*/  R2UR UR11, R3 ;  /* 0x00000000030b72ca */ /* 0x000fe200000e0000 */
[----:B------:R-:W-:Y:S01]  /*118b0*/  UIADD3 UR5, UR4, 0x2, URZ ;  /* 0x0000000204057890 */ /* 0x000fe2000fffe03f */
[----:B------:R-:W-:Y:S01]  /*118c0*/  MOV R3, 0x40000040 ;  /* 0x4000004000037802 */ /* 0x000fe20000000f00 */
[----:B------:R-:W-:Y:S01]  /*118d0*/  UMOV UR8, UR4 ;  /* 0x0000000400087c82 */ /* 0x000fe20008000000 */
[C---:B------:R-:W-:Y:S01]  /*118e0*/  R2UR UR10, R2.reuse ;  /* 0x00000000020a72ca */ /* 0x040fe200000e0000 */
[----:B------:R-:W-:Y:S01]  /*118f0*/  IMAD.U32 R8, RZ, RZ, UR8 ;  /* 0x00000008ff087e24 */ /* 0x000fe2000f8e00ff */
[----:B------:R-:W-:Y:S01]  /*11900*/  IADD3 R6, R2, 0x2, RZ ;  /* 0x0000000202067810 */ /* 0x000fe20007ffe0ff */
[----:B------:R-:W-:Y:S01]  /*11910*/  UIADD3 UR52, UR4, 0x406, URZ ;  /* 0x0000040604347890 */ /* 0x000fe2000fffe03f */
[----:B------:R-:W-:Y:S01]  /*11920*/  R2UR UR39, R3 ;  /* 0x00000000032772ca */ /* 0x000fe200000e0000 */
[----:B------:R-:W-:Y:S01]  /*11930*/  UIADD3 UR48, UR4, 0x800, URZ ;  /* 0x0000080004307890 */ /* 0x000fe2000fffe03f */
[----:B------:R0:W-:Y:S01]  /*11940*/  STL.64 [R1+0x38], R8 ;  /* 0x0000380801007387 */ /* 0x0001e20000100a00 */
[----:B------:R-:W-:Y:S01]  /*11950*/  UIADD3 UR44, UR4, 0x802, URZ ;  /* 0x00000802042c7890 */ /* 0x000fe2000fffe03f */
[----:B------:R-:W-:Y:S01]  /*11960*/  @!P1 PRMT R0, RZ, 0x654, R0 ;  /* 0x00000654ff009816 */ /* 0x000fe20000000000 */
[----:B------:R-:W-:Y:S01]  /*11970*/  UIADD3 UR40, UR4, 0x804, URZ ;  /* 0x0000080404287890 */ /* 0x000fe2000fffe03f */
[----:B------:R-:W-:Y:S01]  /*11980*/  CS2R R150, SRZ ;  /* 0x0000000000967805 */ /* 0x000fe2000001ff00 */
[----:B------:R-:W-:Y:S01]  /*11990*/  UIADD3 UR36, UR4, 0x806, URZ ;  /* 0x0000080604247890 */ /* 0x000fe2000fffe03f */
[----:B------:R-:W-:Y:S01]  /*119a0*/  CS2R R148, SRZ ;  /* 0x0000000000947805 */ /* 0x000fe2000001ff00 */
[----:B------:R-:W-:Y:S01]  /*119b0*/  HGMMA.64x128x16.F32 R24, gdesc[UR8], RZ, !UPT, gsb0 ;  /* 0x01e00000081879f0 */ /* 0x000fe2000c0008ff */
        /* <DEDUP_REMOVED lines=9> */
[----:B------:R-:W-:-:S02]  /*11a50*/  CS2R R144, SRZ ;  /* 0x0000000000907805 */ /* 0x000fc4000001ff00 */
[----:B------:R-:W-:Y:S02]  /*11a60*/  CS2R R142, SRZ ;  /* 0x00000000008e7805 */ /* 0x000fe4000001ff00 */
[----:B-----5:R-:W-:Y:S02]  /*11a70*/  CS2R R140, SRZ ;  /* 0x00000000008c7805 */ /* 0x020fe4000001ff00 */
[----:B------:R-:W-:Y:S01]  /*11a80*/  CS2R R138, SRZ ;  /* 0x00000000008a7805 */ /* 0x000fe2000001ff00 */
[----:B------:R0:W-:Y:S01]  /*11a90*/  STL.64 [R1+0x30], R8 ;  /* 0x0000300801007387 */ /* 0x0001e20000100a00 */
        /* <DEDUP_REMOVED lines=62> */
[----:B------:R-:W-:-:S04]  /*11e80*/  ULDC UR4, c[0x0][0x9d8] ;  /* 0x0002760000047ab9 */ /* 0x000fc80000000800 */
        /* <DEDUP_REMOVED lines=10> */
[----:B0-----:R-:W-:Y:S01]  /*11f30*/  IMAD.U32 R8, RZ, RZ, UR8 ;  /* 0x00000008ff087e24 */ /* 0x001fe2000f8e00ff */
[----:B------:R-:W-:Y:S01]  /*11f40*/  ULDC UR5, c[0x0][0x988] ;  /* 0x0002620000057ab9 */ /* 0x000fe20000000800 */
[----:B------:R-:W-:Y:S01]  /*11f50*/  IMAD.U32 R9, RZ, RZ, UR9 ;  /* 0x00000009ff097e24 */ /* 0x000fe2000f8e00ff */
[----:B------:R-:W-:Y:S01]  /*11f60*/  R2UR UR54, R6 ;  /* 0x00000000063672ca */ /* 0x000fe200000e0000 */
[----:B------:R-:W-:Y:S01]  /*11f70*/  VIADD R6, R2, 0x800 ;  /* 0x0000080002067836 */ /* 0x000fe20000000000 */
[----:B------:R-:W-:-:S02]  /*11f80*/  R2UR UR55, R7 ;  /* 0x00000000073772ca */ /* 0x000fc400000e0000 */
[----:B------:R-:W-:Y:S01]  /*11f90*/  MOV R7, 0x40000040 ;  /* 0x4000004000077802 */ /* 0x000fe20000000f00 */
[----:B------:R0:W-:Y:S01]  /*11fa0*/  STL.64 [R1], R8 ;  /* 0x0000000801007387 */ /* 0x0001e20000100a00 */
[----:B------:R-:W-:Y:S01]  /*11fb0*/  R2UR UR50, R6 ;  /* 0x00000000063272ca */ /* 0x000fe200000e0000 */
[----:B------:R-:W-:Y:S01]  /*11fc0*/  VIADD R6, R2, 0x802 ;  /* 0x0000080202067836 */ /* 0x000fe20000000000 */
[----:B------:R-:W-:Y:S01]  /*11fd0*/  R2UR UR51, R7 ;  /* 0x00000000073372ca */ /* 0x000fe200000e0000 */
[----:B------:R-:W-:-:S03]  /*11fe0*/  IMAD.MOV.U32 R7, RZ, RZ, 0x40000040 ;  /* 0x40000040ff077424 */ /* 0x000fc600078e00ff */
[----:B------:R-:W-:Y:S02]  /*11ff0*/  R2UR UR46, R6 ;  /* 0x00000000062e72ca */ /* 0x000fe400000e0000 */
[----:B------:R-:W-:Y:S01]  /*12000*/  R2UR UR47, R7 ;  /* 0x00000000072f72ca */ /* 0x000fe200000e0000 */
[----:B------:R-:W-:Y:S01]  /*12010*/  IMAD.MOV.U32 R7, RZ, RZ, 0x40000040 ;  /* 0x40000040ff077424 */ /* 0x000fe200078e00ff */
[C---:B------:R-:W-:Y:S01]  /*12020*/  IADD3 R6, R2.reuse, 0x804, RZ ;  /* 0x0000080402067810 */ /* 0x040fe20007ffe0ff */
[----:B------:R-:W-:-:S03]  /*12030*/  VIADD R2, R2, 0x806 ;  /* 0x0000080602027836 */ /* 0x000fc60000000000 */
[----:B------:R-:W-:Y:S02]  /*12040*/  R2UR UR42, R6 ;  /* 0x00000000062a72ca */ /* 0x000fe400000e0000 */
[----:B------:R-:W-:Y:S02]  /*12050*/  R2UR UR43, R7 ;  /* 0x00000000072b72ca */ /* 0x000fe400000e0000 */
[----:B------:R-:W-:Y:S02]  /*12060*/  R2UR UR38, R2 ;  /* 0x00000000022672ca */ /* 0x000fe400000e0000 */
[----:B------:R-:W1:Y:S02]  /*12070*/  LDC R2, c[0x0][0x448] ;  /* 0x00011200ff027b82 */ /* 0x000e640000000800 */
[----:B-1----:R-:W-:Y:S01]  /*12080*/  ISETP.NE.AND P2, PT, R2, 0x1, PT ;  /* 0x000000010200780c */ /* 0x002fe20003f45270 */
[----:B------:R-:W-:-:S12]  /*12090*/  IMAD.IADD R2, R205, 0x1, R200 ;  /* 0x00000001cd027824 */ /* 0x000fd800078e02c8 */
[----:B0-----:R-:W0:Y:S02]  /*120a0*/  @P2 LDC R9, c[0x0][0x44c] ;  /* 0x00011300ff092b82 */ /* 0x001e240000000800 */
[----:B0-----:R-:W-:Y:S01]  /*120b0*/  @P2 IMAD.HI.U32 R9, R2, R9, RZ ;  /* 0x0000000902092227 */ /* 0x001fe200078e00ff */
        /* <DEDUP_REMOVED lines=15> */
[----:B------:R-:W-:Y:S01]  /*121b0*/  ULDC UR42, c[0x0][0x988] ;  /* 0x00026200002a7ab9 */ /* 0x000fe20000000800 */
[----:B------:R-:W-:Y:S01]  /*121c0*/  ULDC UR43, c[0x0][0x988] ;  /* 0x00026200002b7ab9 */ /* 0x000fe20000000800 */
[----:B------:R-:W-:Y:S02]  /*121d0*/  WARPGROUP.DEPBAR.LE gsb0, 0x0 ;  /* 0x00008000000079c5 */ /* 0x000fe40000010000 */
[----:B------:R-:W-:-:S07]  /*121e0*/  WARPGROUP.ARRIVE ;  /* 0x00000000000079c5 */ /* 0x000fce0000000000 */
[----:B------:R-:W-:Y:S01]  /*121f0*/  HGMMA.64x128x16.F32 R24, gdesc[UR36], R24, gsb0 ;  /* 0x01e00000241879f0 */ /* 0x000fe20008000818 */
[----:B------:R-:W-:Y:S01]  /*12200*/  ULDC UR38, c[0x0][0x9d8] ;  /* 0x0002760000267ab9 */ /* 0x000fe20000000800 */
[----:B------:R-:W-:Y:S01]  /*12210*/  ULDC UR39, c[0x0][0x9d8] ;  /* 0x0002760000277ab9 */ /* 0x000fe20000000800 */
        /* <DEDUP_REMOVED lines=14> */
[----:B0-----:R-:W0:Y:S01]  /*12300*/  @P2 LDC R26, c[0x0][0x450] ;  /* 0x00011400ff1a2b82 */ /* 0x001e220000000800 */
        /* <DEDUP_REMOVED lines=23> */
[----:B0-----:R-:W-:Y:S01]  /*12480*/  @P2 SHF.R.U32.HI R2, RZ, R26, R9 ;  /* 0x0000001aff022219 */ /* 0x001fe20000011609 */
[----:B------:R-:W-:-:S02]  /*12490*/  IMAD.MOV.U32 R9, RZ, RZ, -0x80 ;  /* 0xffffff80ff097424 */ /* 0x000fc400078e00ff */
[----:B------:R-:W-:Y:S01]  /*124a0*/  FMUL.FTZ R4, R24, UR4 ;  /* 0x0000000418047c20 */ /* 0x000fe20008410000 */
[----:B------:R-:W-:Y:S01]  /*124b0*/  FMUL.FTZ R24, R40, UR4 ;  /* 0x0000000428187c20 */ /* 0x000fe20008410000 */
[----:B------:R-:W-:Y:S01]  /*124c0*/  FMUL.FTZ R78, R78, UR4 ;  /* 0x000000044e4e7c20 */ /* 0x000fe20008410000 */
[----:B------:R-:W0:Y:S01]  /*124d0*/  SHFL.IDX PT, R26, R2, 0x1, 0x1c1f ;  /* 0x003c1f00021a7f89 */ /* 0x000e2200000e0000 */
[----:B------:R-:W-:Y:S01]  /*124e0*/  IMAD R9, R146, R9, 0x80 ;  /* 0x0000008092097424 */ /* 0x000fe200078e0209 */
[----:B------:R-:W4:Y:S01]  /*124f0*/  MUFU.TANH R35, R35 ;  /* 0x0000002300237308 */ /* 0x000f220000002400 */
[----:B------:R-:W-:Y:S01]  /*12500*/  FMUL.FTZ R79, R79, UR4 ;  /* 0x000000044f4f7c20 */ /* 0x000fe20008410000 */
[----:B------:R-:W-:Y:S01]  /*12510*/  FMUL.FTZ R82, R82, UR4 ;  /* 0x0000000452527c20 */ /* 0x000fe20008410000 */
[----:B--2---:R-:W-:Y:S01]  /*12520*/  IMAD.IADD R31, R202, 0x1, R9 ;  /* 0x00000001ca1f7824 */ /* 0x004fe200078e0209 */
[----:B------:R-:W-:Y:S01]  /*12530*/  IADD3 R21, R9, 0x1, RZ ;  /* 0x0000000109157810 */ /* 0x000fe20007ffe0ff */
[----:B------:R-:W-:Y:S01]  /*12540*/  FMUL.FTZ R83, R83, UR4 ;  /* 0x0000000453537c20 */ /* 0x000fe20008410000 */
[----:B------:R-:W-:Y:S01]  /*12550*/  FMUL.FTZ R11, R36, UR4 ;  /* 0x00000004240b7c20 */ /* 0x000fe20008410000 */
[C---:B------:R-:W-:Y:S01]  /*12560*/  IMAD R31, R204.reuse, -0x2, R31 ;  /* 0xfffffffecc1f7824 */ /* 0x040fe200078e021f */
[----:B------:R-:W2:Y:S01]  /*12570*/  MUFU.TANH R38, R38 ;  /* 0x0000002600267308 */ /* 0x000ea20000002400 */
[----:B------:R-:W-:-:S02]  /*12580*/  IMAD R21, R204, -0x2, R21 ;  /* 0xfffffffecc157824 */ /* 0x000fc400078e0215 */
[----:B------:R-:W-:Y:S01]  /*12590*/  FMUL.FTZ R86, R86, UR4 ;  /* 0x0000000456567c20 */ /* 0x000fe20008410000 */
[----:B------:R-:W-:Y:S01]  /*125a0*/  FMUL.FTZ R87, R87, UR4 ;  /* 0x0000000457577c20 */ /* 0x000fe20008410000 */
[----:B------:R-:W2:Y:S01]  /*125b0*/  SHFL.IDX PT, R2, R2, RZ, 0x1c1f ;  /* 0x001c1fff02027589 */ /* 0x000ea200000e0000 */
[----:B------:R-:W-:Y:S01]  /*125c0*/  FMUL.FTZ R3, R25, UR4 ;  /* 0x0000000419037c20 */ /* 0x000fe20008410000 */
[----:B------:R-:W-:Y:S01]  /*125d0*/  IADD3 R108, -R201, R21, R202 ;  /* 0x00000015c96c7210 */ /* 0x000fe20007ffe1ca */
[----:B------:R-:W-:Y:S01]  /*125e0*/  FMUL.FTZ R7, R29, UR4 ;  /* 0x000000041d077c20 */ /* 0x000fe20008410000 */
[----:B------:R-:W2:Y:S01]  /*125f0*/  MUFU.TANH R39, R39 ;  /* 0x0000002700277308 */ /* 0x000ea20000002400 */
[----:B------:R-:W-:Y:S01]  /*12600*/  FMUL.FTZ R12, R33, UR4 ;  /* 0x00000004210c7c20 */ /* 0x000fe20008410000 */
        /* <DEDUP_REMOVED lines=10> */
[----:B------:R-:W-:Y:S01]  /*126b0*/  ISETP.GT.AND P4, PT, R9, 0x1, PT ;  /* 0x000000010900780c */ /* 0x000fe20003f84270 */
[----:B------:R-:W-:Y:S01]  /*126c0*/  FMUL.FTZ R13, R57, UR4 ;  /* 0x00000004390d7c20 */ /* 0x000fe20008410000 */
[----:B------:R-:W-:Y:S01]  /*126d0*/  ISETP.GT.AND P5, PT, R9, 0x8, PT ;  /* 0x000000080900780c */ /* 0x000fe20003fa4270 */
[----:B------:R-:W-:Y:S01]  /*126e0*/  FMUL.FTZ R45, R61, UR4 ;  /* 0x000000043d2d7c20 */ /* 0x000fe20008410000 */
[----:B-1----:R-:W-:Y:S01]  /*126f0*/  FSEL R114, R114, -INF , P3 ;  /* 0xff80000072727808 */ /* 0x002fe20001800000 */
[----:B------:R-:W1:Y:S01]  /*12700*/  MUFU.TANH R43, R43 ;  /* 0x0000002b002b7308 */ /* 0x000e620000002400 */
[----:B---3--:R-:W-:Y:S01]  /*12710*/  FSEL R112, R27, -INF , P4 ;  /* 0xff8000001b707808 */ /* 0x008fe20002000000 */
[----:B------:R-:W-:Y:S01]  /*12720*/  FMUL.FTZ R57, R65, UR4 ;  /* 0x0000000441397c20 */ /* 0x000fe20008410000 */
[----:B------:R-:W-:Y:S01]  /*12730*/  ISETP.GT.AND P3, PT, R9, 0x9, PT ;  /* 0x000000090900780c */ /* 0x000fe20003f64270 */
[----:B------:R-:W-:Y:S01]  /*12740*/  FMUL.FTZ R49, R69, UR4 ;  /* 0x0000000445317c20 */ /* 0x000fe20008410000 */
[----:B----4-:R-:W-:Y:S01]  /*12750*/  FSEL R110, R30, -INF , P5 ;  /* 0xff8000001e6e7808 */ /* 0x010fe20002800000 */
[----:B------:R-:W-:Y:S01]  /*12760*/  FMUL.FTZ R41, R81, UR4 ;  /* 0x0000000451297c20 */ /* 0x000fe20008410000 */
[----:B------:R-:W-:Y:S01]  /*12770*/  FMNMX.FTZ R21, R114, R112, !PT ;  /* 0x0000007072157209 */ /* 0x000fe20007810000 */
[----:B------:R-:W3:Y:S01]  /*12780*/  MUFU.TANH R46, R46 ;  /* 0x0000002e002e7308 */ /* 0x000ee20000002400 */
[----:B------:R-:W-:Y:S01]  /*12790*/  ISETP.GT.AND P4, PT, R9, 0x10, PT ;  /* 0x000000100900780c */ /* 0x000fe20003f84270 */
[----:B------:R-:W-:Y:S01]  /*127a0*/  FMUL.FTZ R61, R85, UR4 ;  /* 0x00000004553d7c20 */ /* 0x000fe20008410000 */
[----:B------:R-:W-:Y:S01]  /*127b0*/  FSEL R106, R106, -INF , P3 ;  /* 0xff8000006a6a7808 */ /* 0x000fe20001800000 */
[----:B------:R4:W-:Y:S01]  /*127c0*/  @!P1 SYNCS.ARRIVE.TRANS64.RED.A1T0 RZ, [R0+URZ], RZ ;  /* 0x000000ff00ff99a7 */ /* 0x0009e2000810043f */
[----:B------:R-:W-:-:S02]  /*127d0*/  FMNMX.FTZ R21, R110, R21, !PT ;  /* 0x000000156e157209 */ /* 0x000fc40007810000 */
[C---:B------:R-:W-:Y:S01]  /*127e0*/  ISETP.GT.AND P3, PT, R9.reuse, 0x11, PT ;  /* 0x000000110900780c */ /* 0x040fe20003f64270 */
[----:B------:R-:W4:Y:S01]  /*127f0*/  MUFU.TANH R47, R47 ;  /* 0x0000002f002f7308 */ /* 0x000f220000002400 */
[----:B------:R-:W-:Y:S02]  /*12800*/  FSEL R104, R34, -INF , P4 ;  /* 0xff80000022687808 */ /* 0x000fe40002000000 */
[----:B------:R-:W-:Y:S02]  /*12810*/  FMNMX.FTZ R21, R106, R21, !PT ;  /* 0x000000156a157209 */ /* 0x000fe40007810000 */
[----:B------:R-:W-:Y:S02]  /*12820*/  ISETP.GT.AND P4, PT, R9, 0x18, PT ;  /* 0x000000180900780c */ /* 0x000fe40003f84270 */
[----:B------:R-:W-:Y:S01]  /*12830*/  FSEL R102, R35, -INF , P3 ;  /* 0xff80000023667808 */ /* 0x000fe20001800000 */
[----:B------:R-:W4:Y:S01]  /*12840*/  MUFU.TANH R50, R50 ;  /* 0x0000003200327308 */ /* 0x000f220000002400 */
[----:B------:R-:W-:Y:S01]  /*12850*/  FMNMX.FTZ R21, R104, R21, !PT ;  /* 0x0000001568157209 */ /* 0x000fe20007810000 */
[----:B------:R-:W-:Y:S01]  /*12860*/  FMUL.FTZ R35, R60, UR4 ;  /* 0x000000043c237c20 */ /* 0x000fe20008410000 */
[----:B------:R-:W-:-:S02]  /*12870*/  ISETP.GT.AND P3, PT, R9, 0x19, PT ;  /* 0x000000190900780c */ /* 0x000fc40003f64270 */
[----:B--2---:R-:W-:Y:S02]  /*12880*/  FSEL R100, R38, -INF , P4 ;  /* 0xff80000026647808 */ /* 0x004fe40002000000 */
[----:B------:R-:W-:Y:S01]  /*12890*/  FMNMX.FTZ R21, R102, R21, !PT ;  /* 0x0000001566157209 */ /* 0x000fe20007810000 */
[----:B------:R-:W2:Y:S01]  /*128a0*/  MUFU.TANH R51, R51 ;  /* 0x0000003300337308 */ /* 0x000ea20000002400 */
[----:B------:R-:W-:Y:S02]  /*128b0*/  ISETP.GT.AND P4, PT, R9, 0x20, PT ;  /* 0x000000200900780c */ /* 0x000fe40003f84270 */
[----:B------:R-:W-:Y:S01]  /*128c0*/  FSEL R98, R39, -INF , P3 ;  /* 0xff80000027627808 */ /* 0x000fe20001800000 */
[----:B------:R-:W-:Y:S01]  /*128d0*/  FMUL.FTZ R39, R80, UR4 ;  /* 0x0000000450277c20 */ /* 0x000fe20008410000 */
[----:B------:R-:W-:Y:S02]  /*128e0*/  FMNMX.FTZ R21, R100, R21, !PT ;  /* 0x0000001564157209 */ /* 0x000fe40007810000 */
[----:B------:R-:W-:Y:S01]  /*128f0*/  ISETP.GT.AND P3, PT, R9, 0x21, PT ;  /* 0x000000210900780c */ /* 0x000fe20003f64270 */
[----:B------:R-:W2:Y:S01]  /*12900*/  MUFU.TANH R54, R54 ;  /* 0x0000003600367308 */ /* 0x000ea20000002400 */
[----:B0-----:R-:W-:-:S02]  /*12910*/  FSEL R96, R42, -INF , P4 ;  /* 0xff8000002a607808 */ /* 0x001fc40002000000 */
[----:B------:R-:W-:Y:S02]  /*12920*/  FMNMX.FTZ R21, R98, R21, !PT ;  /* 0x0000001562157209 */ /* 0x000fe40007810000 */
[----:B------:R-:W-:Y:S02]  /*12930*/  ISETP.GT.AND P4, PT, R9, 0x28, PT ;  /* 0x000000280900780c */ /* 0x000fe40003f84270 */
[----:B-1----:R-:W-:Y:S01]  /*12940*/  FSEL R94, R43, -INF , P3 ;  /* 0xff8000002b5e7808 */ /* 0x002fe20001800000 */
[----:B------:R-:W-:Y:S01]  /*12950*/  MUFU.TANH R55, R55 ;  /* 0x0000003700377308 */ /* 0x000fe20000002400 */
[----:B------:R-:W-:Y:S01]  /*12960*/  FMNMX.FTZ R21, R96, R21, !PT ;  /* 0x0000001560157209 */ /* 0x000fe20007810000 */
[----:B------:R-:W-:Y:S01]  /*12970*/  FMUL.FTZ R43, R77, UR4 ;  /* 0x000000044d2b7c20 */ /* 0x000fe20008410000 */
[----:B------:R-:W-:Y:S02]  /*12980*/  ISETP.GT.AND P3, PT, R9, 0x29, PT ;  /* 0x000000290900780c */ /* 0x000fe40003f64270 */
[----:B---3--:R-:W-:-:S02]  /*12990*/  FSEL R92, R46, -INF , P4 ;  /* 0xff8000002e5c7808 */ /* 0x008fc40002000000 */
[----:B------:R-:W-:Y:S01]  /*129a0*/  FMNMX.FTZ R21, R94, R21, !PT ;  /* 0x000000155e157209 */ /* 0x000fe20007810000 */
[----:B------:R-:W0:Y:S01]  /*129b0*/  MUFU.TANH R58, R58 ;  /* 0x0000003a003a7308 */ /* 0x000e220000002400 */
[----:B------:R-:W-:Y:S02]  /*129c0*/  ISETP.GT.AND P4, PT, R9, 0x30, PT ;  /* 0x000000300900780c */ /* 0x000fe40003f84270 */
[----:B----4-:R-:W-:Y:S01]  /*129d0*/  FSEL R90, R47, -INF , P3 ;  /* 0xff8000002f5a7808 */ /* 0x010fe20001800000 */
[----:B------:R-:W-:Y:S01]  /*129e0*/  FMUL.FTZ R47, R68, UR4 ;  /* 0x00000004442f7c20 */ /* 0x000fe20008410000 */
[----:B------:R-:W-:Y:S01]  /*129f0*/  FMNMX.FTZ R27, R92, R21, !PT ;  /* 0x000000155c1b7209 */ /* 0x000fe20007810000 */
[----:B------:R-:W-:Y:S01]  /*12a00*/  FMUL.FTZ R21, R74, UR4 ;  /* 0x000000044a157c20 */ /* 0x000fe20008410000 */
[----:B------:R-:W-:Y:S01]  /*12a10*/  ISETP.GT.AND P3, PT, R9, 0x31, PT ;  /* 0x000000310900780c */ /* 0x000fe20003f64270 */
[----:B------:R-:W-:Y:S01]  /*12a20*/  MUFU.TANH R59, R59 ;  /* 0x0000003b003b7308 */ /* 0x000fe20000002400 */
[----:B------:R-:W-:-:S02]  /*12a30*/  FSEL R88, R50, -INF , P4 ;  /* 0xff80000032587808 */ /* 0x000fc40002000000 */
[----:B------:R-:W-:Y:S02]  /*12a40*/  FMNMX.FTZ R27, R90, R27, !PT ;  /* 0x0000001b5a1b7209 */ /* 0x000fe40007810000 */
[----:B------:R-:W-:Y:S02]  /*12a50*/  ISETP.GT.AND P4, PT, R9, 0x38, PT ;  /* 0x000000380900780c */ /* 0x000fe40003f84270 */
[----:B--2---:R-:W-:Y:S01]  /*12a60*/  FSEL R74, R51, -INF , P3 ;  /* 0xff800000334a7808 */ /* 0x004fe20001800000 */
[----:B------:R-:W1:Y:S01]  /*12a70*/  MUFU.TANH R26, R62 ;  /* 0x0000003e001a7308 */ /* 0x000e620000002400 */
[----:B------:R-:W-:Y:S01]  /*12a80*/  FMNMX.FTZ R27, R88, R27, !PT ;  /* 0x0000001b581b7209 */ /* 0x000fe20007810000 */
[----:B------:R-:W-:Y:S01]  /*12a90*/  FMUL.FTZ R51, R76, UR4 ;  /* 0x000000044c337c20 */ /* 0x000fe20008410000 */
        /* <DEDUP_REMOVED lines=15> */
[----:B0-----:R-:W-:Y:S01]  /*12b90*/  FSEL R66, R55, -INF , P3 ;  /* 0xff80000037427808 */ /* 0x001fe20001800000 */
[----:B------:R-:W-:Y:S01]  /*12ba0*/  FMUL.FTZ R55, R73, UR4 ;  /* 0x0000000449377c20 */ /* 0x000fe20008410000 */
[----:B------:R-:W-:Y:S02]  /*12bb0*/  ISETP.GT.AND P3, PT, R9, 0x41, PT ;  /* 0x000000410900780c */ /* 0x000fe40003f64270 */
[----:B------:R-:W-:Y:S02]  /*12bc0*/  FMNMX.FTZ R27, R66, R27, !PT ;  /* 0x0000001b421b7209 */ /* 0x000fe40007810000 */
[----:B------:R-:W-:Y:S01]  /*12bd0*/  FSEL R58, R59, -INF , P3 ;  /* 0xff8000003b3a7808 */ /* 0x000fe20001800000 */
[----:B------:R-:W0:Y:S01]  /*12be0*/  MUFU.TANH R52, R71 ;  /* 0x0000004700347308 */ /* 0x000e220000002400 */
[----:B------:R-:W-:Y:S01]  /*12bf0*/  FMNMX.FTZ R27, R62, R27, !PT ;  /* 0x0000001b3e1b7209 */ /* 0x000fe20007810000 */
[----:B------:R-:W-:Y:S01]  /*12c00*/  FMUL.FTZ R59, R84, UR4 ;  /* 0x00000004543b7c20 */ /* 0x000fe20008410000 */
[----:B------:R-:W-:-:S02]  /*12c10*/  ISETP.GT.AND P3, PT, R9, 0x49, PT ;  /* 0x000000490900780c */ /* 0x000fc40003f64270 */
[----:B------:R-:W-:Y:S02]  /*12c20*/  FMNMX.FTZ R27, R58, R27, !PT ;  /* 0x0000001b3a1b7209 */ /* 0x000fe40007810000 */
[----:B---3--:R-:W-:Y:S01]  /*12c30*/  FSEL R56, R56, -INF , P3 ;  /* 0xff80000038387808 */ /* 0x008fe20001800000 */
[----:B------:R-:W3:Y:S01]  /*12c40*/  MUFU.TANH R21, R21 ;  /* 0x0000001500157308 */ /* 0x000ee20000002400 */
[----:B------:R-:W-:Y:S02]  /*12c50*/  FMNMX.FTZ R27, R46, R27, !PT ;  /* 0x0000001b2e1b7209 */ /* 0x000fe40007810000 */
[C---:B------:R-:W-:Y:S02]  /*12c60*/  ISETP.GT.AND P3, PT, R9.reuse, 0x51, PT ;  /* 0x000000510900780c */ /* 0x040fe40003f64270 */
[----:B--2---:R-:W-:Y:S02]  /*12c70*/  FSEL R48, R48, -INF , P4 ;  /* 0xff80000030307808 */ /* 0x004fe40002000000 */
[----:B------:R-:W-:Y:S01]  /*12c80*/  FMNMX.FTZ R27, R56, R27, !PT ;  /* 0x0000001b381b7209 */ /* 0x000fe20007810000 */
[----:B------:R-:W2:Y:S01]  /*12c90*/  MUFU.TANH R40, R75 ;  /* 0x0000004b00287308 */ /* 0x000ea20000002400 */
[----:B------:R-:W-:-:S02]  /*12ca0*/  ISETP.GT.AND P4, PT, R9, 0x58, PT ;  /* 0x000000580900780c */ /* 0x000fc40003f84270 */
[----:B-1----:R-:W-:Y:S02]  /*12cb0*/  FSEL R54, R67, -INF , P3 ;  /* 0xff80000043367808 */ /* 0x002fe40001800000 */
[----:B------:R-:W-:Y:S02]  /*12cc0*/  FMNMX.FTZ R27, R48, R27, !PT ;  /* 0x0000001b301b7209 */ /* 0x000fe40007810000 */
[C---:B------:R-:W-:Y:S01]  /*12cd0*/  ISETP.GT.AND P3, PT, R9.reuse, 0x59, PT ;  /* 0x000000590900780c */ /* 0x040fe20003f64270 */
[----:B------:R-:W1:Y:S01]  /*12ce0*/  MUFU.TANH R42, R78 ;  /* 0x0000004e002a7308 */ /* 0x000e620000002400 */
[----:B------:R-:W-:Y:S02]  /*12cf0*/  FSEL R44, R44, -INF , P4 ;  /* 0xff8000002c2c7808 */ /* 0x000fe40002000000 */
[----:B------:R-:W-:Y:S02]  /*12d00*/  FMNMX.FTZ R27, R54, R27, !PT ;  /* 0x0000001b361b7209 */ /* 0x000fe40007810000 */
[----:B------:R-:W-:-:S02]  /*12d10*/  ISETP.GT.AND P4, PT, R9, 0x60, PT ;  /* 0x000000600900780c */ /* 0x000fc40003f84270 */
[----:B0-----:R-:W-:Y:S01]  /*12d20*/  FSEL R52, R52, -INF , P3 ;  /* 0xff80000034347808 */ /* 0x001fe20001800000 */
[----:B------:R-:W0:Y:S01]  /*12d30*/  MUFU.TANH R38, R79 ;  /* 0x0000004f00267308 */ /* 0x000e220000002400 */
[----:B------:R-:W-:Y:S02]  /*12d40*/  FMNMX.FTZ R27, R44, R27, !PT ;  /* 0x0000001b2c1b7209 */ /* 0x000fe40007810000 */
[----:B------:R-:W-:Y:S02]  /*12d50*/  ISETP.GT.AND P3, PT, R9, 0x61, PT ;  /* 0x000000610900780c */ /* 0x000fe40003f64270 */
[----:B---3--:R-:W-:Y:S02]  /*12d60*/  FSEL R50, R21, -INF , P4 ;  /* 0xff80000015327808 */ /* 0x008fe40002000000 */
[----:B------:R-:W-:Y:S01]  /*12d70*/  FMNMX.FTZ R27, R52, R27, !PT ;  /* 0x0000001b341b7209 */ /* 0x000fe20007810000 */
[----:B------:R-:W3:Y:S01]  /*12d80*/  MUFU.TANH R26, R82 ;  /* 0x00000052001a7308 */ /* 0x000ee20000002400 */
[----:B------:R-:W-:-:S02]  /*12d90*/  ISETP.GT.AND P4, PT, R9, 0x68, PT ;  /* 0x000000680900780c */ /* 0x000fc40003f84270 */
[----:B--2---:R-:W-:Y:S02]  /*12da0*/  FSEL R40, R40, -INF , P3 ;  /* 0xff80000028287808 */ /* 0x004fe40001800000 */
[----:B------:R-:W-:Y:S02]  /*12db0*/  FMNMX.FTZ R27, R50, R27, !PT ;  /* 0x0000001b321b7209 */ /* 0x000fe40007810000 */
[C---:B------:R-:W-:Y:S01]  /*12dc0*/  ISETP.GT.AND P3, PT, R9.reuse, 0x69, PT ;  /* 0x000000690900780c */ /* 0x040fe20003f64270 */
[----:B------:R-:W2:Y:S01]  /*12dd0*/  MUFU.TANH R36, R83 ;  /* 0x0000005300247308 */ /* 0x000ea20000002400 */
[----:B-1----:R-:W-:Y:S02]  /*12de0*/  FSEL R42, R42, -INF , P4 ;  /* 0xff8000002a2a7808 */ /* 0x002fe40002000000 */
[----:B------:R-:W-:Y:S02]  /*12df0*/  FMNMX.FTZ R27, R40, R27, !PT ;  /* 0x0000001b281b7209 */ /* 0x000fe40007810000 */
[----:B------:R-:W-:-:S02]  /*12e00*/  ISETP.GT.AND P4, PT, R9, 0x70, PT ;  /* 0x000000700900780c */ /* 0x000fc40003f84270 */
[----:B0-----:R-:W-:Y:S01]  /*12e10*/  FSEL R38, R38, -INF , P3 ;  /* 0xff80000026267808 */ /* 0x001fe20001800000 */
[----:B------:R-:W0:Y:S01]  /*12e20*/  MUFU.TANH R34, R86 ;  /* 0x0000005600227308 */ /* 0x000e220000002400 */
[----:B------:R-:W-:Y:S02]  /*12e30*/  FMNMX.FTZ R27, R42, R27, !PT ;  /* 0x0000001b2a1b7209 */ /* 0x000fe40007810000 */
[C---:B------:R-:W-:Y:S02]  /*12e40*/  ISETP.GT.AND P3, PT, R9.reuse, 0x71, PT ;  /* 0x000000710900780c */ /* 0x040fe40003f64270 */
[----:B---3--:R-:W-:Y:S02]  /*12e50*/  FSEL R26, R26, -INF , P4 ;  /* 0xff8000001a1a7808 */ /* 0x008fe40002000000 */
[----:B------:R-:W-:Y:S01]  /*12e60*/  FMNMX.FTZ R27, R38, R27, !PT ;  /* 0x0000001b261b7209 */ /* 0x000fe20007810000 */
[----:B------:R-:W1:Y:S01]  /*12e70*/  MUFU.TANH R30, R87 ;  /* 0x00000057001e7308 */ /* 0x000e620000002400 */
[----:B------:R-:W-:-:S02]  /*12e80*/  ISETP.GT.AND P4, PT, R9, 0x78, PT ;  /* 0x000000780900780c */ /* 0x000fc40003f84270 */
[----:B--2---:R-:W-:Y:S02]  /*12e90*/  FSEL R36, R36, -INF , P3 ;  /* 0xff80000024247808 */ /* 0x004fe40001800000 */
[----:B------:R-:W-:Y:S02]  /*12ea0*/  FMNMX.FTZ R27, R26, R27, !PT ;  /* 0x0000001b1a1b7209 */ /* 0x000fe40007810000 */
[----:B------:R-:W-:Y:S01]  /*12eb0*/  ISETP.GT.AND P3, PT, R9, 0x79, PT ;  /* 0x000000790900780c */ /* 0x000fe20003f64270 */
[----:B------:R-:W-:Y:S01]  /*12ec0*/  MUFU.TANH R4, R4 ;  /* 0x0000000400047308 */ /* 0x000fe20000002400 */
[----:B0-----:R-:W-:Y:S01]  /*12ed0*/  FSEL R34, R34, -INF , P4 ;  /* 0xff80000022227808 */ /* 0x001fe20002000000 */
[----:B------:R-:W-:Y:S01]  /*12ee0*/  IMAD.U32 R9, RZ, RZ, UR5 ;  /* 0x00000005ff097e24 */ /* 0x000fe2000f8e00ff */
[----:B------:R-:W-:Y:S02]  /*12ef0*/  FMNMX.FTZ R27, R36, R27, !PT ;  /* 0x0000001b241b7209 */ /* 0x000fe40007810000 */
[----:B------:R-:W-:-:S02]  /*12f00*/  ISETP.GT.AND P4, PT, R31, 0x1, PT ;  /* 0x000000011f00780c */ /* 0x000fc40003f84270 */
[----:B------:R-:W-:Y:S01]  /*12f10*/  FMNMX.FTZ R27, R34, R27, !PT ;  /* 0x0000001b221b7209 */ /* 0x000fe20007810000 */
[----:B------:R-:W0:Y:S01]  /*12f20*/  MUFU.TANH R3, R3 ;  /* 0x0000000300037308 */ /* 0x000e220000002400 */
[----:B-1----:R-:W-:-:S04]  /*12f30*/  FSEL R30, R30, -INF , P3 ;  /* 0xff8000001e1e7808 */ /* 0x002fc80001800000 */
[----:B------:R-:W-:-:S03]  /*12f40*/  FMNMX.FTZ R27, R30, R27, !PT ;  /* 0x0000001b1e1b7209 */ /* 0x000fc60007810000 */
[----:B------:R-:W1:Y:S02]  /*12f50*/  MUFU.TANH R6, R6 ;  /* 0x0000000600067308 */ /* 0x000e640000002400 */
[----:B------:R-:W2:Y:S06]  /*12f60*/  SHFL.BFLY PT, R60, R27, 0x2, 0x1f ;  /* 0x0c401f001b3c7f89 */ /* 0x000eac00000e0000 */
[----:B------:R-:W-:Y:S01]  /*12f70*/  MUFU.TANH R7, R7 ;  /* 0x0000000700077308 */ /* 0x000fe20000002400 */
[----:B0-----:R-:W-:Y:S02]  /*12f80*/  FSEL R3, R3, -INF , P4 ;  /* 0xff80000003037808 */ /* 0x001fe40002000000 */
[----:B------:R-:W-:-:S05]  /*12f90*/  ISETP.GT.AND P4, PT, R31, 0x10, PT ;  /* 0x000000101f00780c */ /* 0x000fca0003f84270 */
[----:B------:R-:W0:Y:S01]  /*12fa0*/  MUFU.TANH R8, R8 ;  /* 0x0000000800087308 */ /* 0x000e220000002400 */
[----:B-1----:R-:W-:-:S07]  /*12fb0*/  FSEL R64, R6, -INF , P5 ;  /* 0xff80000006407808 */ /* 0x002fce0002800000 */
[----:B------:R-:W-:Y:S01]  /*12fc0*/  MUFU.TANH R12, R12 ;  /* 0x0000000c000c7308 */ /* 0x000fe20000002400 */
[----:B--2---:R-:W-:-:S05]  /*12fd0*/  FMNMX.FTZ R60, R27, R60, !PT ;  /* 0x0000003c1b3c7209 */ /* 0x004fca0007810000 */
[----:B------:R-:W1:Y:S02]  /*12fe0*/  SHFL.BFLY PT, R21, R60, 0x1, 0x1f ;  /* 0x0c201f003c157f89 */ /* 0x000e6400000e0000 */
[----:B------:R-:W2:Y:S01]  /*12ff0*/  MUFU.TANH R11, R11 ;  /* 0x0000000b000b7308 */ /* 0x000ea20000002400 */
[----:B0-----:R-:W-:Y:S02]  /*13000*/  FSEL R72, R8, -INF , P4 ;  /* 0xff80000008487808 */ /* 0x001fe40002000000 */
[----:B------:R-:W-:-:S05]  /*13010*/  ISETP.GT.AND P4, PT, R31, 0x18, PT ;  /* 0x000000181f00780c */ /* 0x000fca0003f84270 */
[----:B------:R-:W-:Y:S08]  /*13020*/  MUFU.TANH R15, R15 ;  /* 0x0000000f000f7308 */ /* 0x000ff00000002400 */
[----:B------:R-:W0:Y:S01]  /*13030*/  MUFU.TANH R24, R24 ;  /* 0x0000001800187308 */ /* 0x000e220000002400 */
[----:B--2---:R-:W-:Y:S02]  /*13040*/  FSEL R76, R11, -INF , P4 ;  /* 0xff8000000b4c7808 */ /* 0x004fe40002000000 */
[----:B------:R-:W-:-:S02]  /*13050*/  ISETP.GT.AND P4, PT, R31, 0x20, PT ;  /* 0x000000201f00780c */ /* 0x000fc40003f84270 */
[----:B-1----:R-:W-:-:S03]  /*13060*/  FMNMX.FTZ R21, R60, R21, !PT ;  /* 0x000000153c157209 */ /* 0x002fc60007810000 */
[----:B------:R-:W1:Y:S01]  /*13070*/  MUFU.TANH R25, R25 ;  /* 0x0000001900197308 */ /* 0x000e620000002400 */
[C---:B------:R-:W-:Y:S01]  /*13080*/  FSETP.NEU.FTZ.AND P3, PT, R21.reuse, -INF , PT ;  /* 0xff8000001500780b */ /* 0x040fe20003f7d000 */
[----:B------:R-:W-:-:S06]  /*13090*/  FMUL.FTZ R27, R21, R9 ;  /* 0x00000009151b7220 */ /* 0x000fcc0000410000 */
[----:B------:R-:W2:Y:S01]  /*130a0*/  MUFU.TANH R28, R28 ;  /* 0x0000001c001c7308 */ /* 0x000ea20000002400 */
[----:B------:R-:W-:Y:S02]  /*130b0*/  FSEL R27, R27, RZ, P3 ;  /* 0x000000ff1b1b7208 */ /* 0x000fe40001800000 */
[C---:B------:R-:W-:Y:S02]  /*130c0*/  ISETP.GT.AND P3, PT, R31.reuse, RZ, PT ;  /* 0x000000ff1f00720c */ /* 0x040fe40003f64270 */
[----:B0-----:R-:W-:Y:S01]  /*130d0*/  FSEL R24, R24, -INF , P4 ;  /* 0xff80000018187808 */ /* 0x001fe20002000000 */
[-CC-:B------:R-:W-:Y:S01]  /*130e0*/  FFMA.FTZ R175, R92, R9.reuse, -R27.reuse ;  /* 0x000000095caf7223 */ /* 0x180fe2000001081b */
[----:B------:R-:W-:Y:S01]  /*130f0*/  FSEL R60, R4, -INF , P3 ;  /* 0xff800000043c7808 */ /* 0x000fe20001800000 */
[----:B------:R-:W0:Y:S01]  /*13100*/  MUFU.TANH R29, R29 ;  /* 0x0000001d001d7308 */ /* 0x000e220000002400 */
[----:B------:R-:W-:Y:S01]  /*13110*/  ISETP.GT.AND P3, PT, R31, 0x9, PT ;  /* 0x000000091f00780c */ /* 0x000fe20003f64270 */
[--C-:B------:R-:W-:Y:S01]  /*13120*/  FFMA.FTZ R173, R96, R9, -R27.reuse ;  /* 0x0000000960ad7223 */ /* 0x100fe2000001081b */
[----:B------:R-:W-:Y:S01]  /*13130*/  FMNMX.FTZ R63, R60, R3, !PT ;  /* 0x000000033c3f7209 */ /* 0x000fe20007810000 */
[-CC-:B------:R-:W-:Y:S01]  /*13140*/  FFMA.FTZ R8, R98, R9.reuse, -R27.reuse ;  /* 0x0000000962087223 */ /* 0x180fe2000001081b */
[----:B------:R-:W-:Y:S01]  /*13150*/  FSEL R68, R7, -INF , P3 ;  /* 0xff80000007447808 */ /* 0x000fe20001800000 */
[--C-:B------:R-:W-:Y:S01]  /*13160*/  FFMA.FTZ R7, R94, R9, -R27.reuse ;  /* 0x000000095e077223 */ /* 0x100fe2000001081b */
[----:B------:R-:W-:Y:S01]  /*13170*/  FMNMX.FTZ R63, R64, R63, !PT ;  /* 0x0000003f403f7209 */ /* 0x000fe20007810000 */
[----:B------:R-:W3:Y:S01]  /*13180*/  MUFU.TANH R32, R32 ;  /* 0x0000002000207308 */ /* 0x000ee20000002400 */
[C---:B------:R-:W-:Y:S01]  /*13190*/  ISETP.GT.AND P3, PT, R31.reuse, 0x11, PT ;  /* 0x000000111f00780c */ /* 0x040fe20003f64270 */
[--C-:B------:R-:W-:Y:S01]  /*131a0*/  FFMA.FTZ R169, R88, R9, -R27.reuse ;  /* 0x0000000958a97223 */ /* 0x100fe2000001081b */
[----:B------:R-:W-:Y:S01]  /*131b0*/  FMNMX.FTZ R63, R68, R63, !PT ;  /* 0x0000003f443f7209 */ /* 0x000fe20007810000 */
[-CC-:B------:R-:W-:Y:S01]  /*131c0*/  FFMA.FTZ R179, R100, R9.reuse, -R27.reuse ;  /* 0x0000000964b37223 */ /* 0x180fe2000001081b */
[----:B------:R-:W-:Y:S01]  /*131d0*/  FSEL R12, R12, -INF , P3 ;  /* 0xff8000000c0c7808 */ /* 0x000fe20001800000 */
[--C-:B------:R-:W-:Y:S01]  /*131e0*/  FFMA.FTZ R6, R102, R9, -R27.reuse ;  /* 0x0000000966067223 */ /* 0x100fe2000001081b */
[----:B------:R-:W-:Y:S01]  /*131f0*/  FMNMX.FTZ R63, R72, R63, !PT ;  /* 0x0000003f483f7209 */ /* 0x000fe20007810000 */
[----:B------:R-:W4:Y:S01]  /*13200*/  MUFU.TANH R33, R33 ;  /* 0x0000002100217308 */ /* 0x000f220000002400 */
[----:B------:R-:W-:Y:S01]  /*13210*/  ISETP.GT.AND P3, PT, R31, 0x19, PT ;  /* 0x000000191f00780c */ /* 0x000fe20003f64270 */
[--C-:B------:R-:W-:Y:S01]  /*13220*/  FFMA.FTZ R177, R104, R9, -R27.reuse ;  /* 0x0000000968b17223 */ /* 0x100fe2000001081b */
[----:B------:R-:W-:Y:S01]  /*13230*/  FMNMX.FTZ R63, R12, R63, !PT ;  /* 0x0000003f0c3f7209 */ /* 0x000fe20007810000 */
[-CC-:B------:R-:W-:Y:S01]  /*13240*/  FFMA.FTZ R171, R70, R9.reuse, -R27.reuse ;  /* 0x0000000946ab7223 */ /* 0x180fe2000001081b */
[----:B------:R-:W-:Y:S01]  /*13250*/  FSEL R78, R15, -INF , P3 ;  /* 0xff8000000f4e7808 */ /* 0x000fe20001800000 */
[--C-:B------:R-:W-:Y:S01]  /*13260*/  FFMA.FTZ R4, R106, R9, -R27.reuse ;  /* 0x000000096a047223 */ /* 0x100fe2000001081b */
[----:B------:R-:W-:Y:S01]  /*13270*/  FMNMX.FTZ R63, R76, R63, !PT ;  /* 0x0000003f4c3f7209 */ /* 0x000fe20007810000 */
[----:B------:R-:W4:Y:S01]  /*13280*/  MUFU.TANH R20, R20 ;  /* 0x0000001400147308 */ /* 0x000f220000002400 */
[C---:B------:R-:W-:Y:S01]  /*13290*/  ISETP.GT.AND P3, PT, R31.reuse, 0x21, PT ;  /* 0x000000211f00780c */ /* 0x040fe20003f64270 */
[--C-:B------:R-:W-:Y:S01]  /*132a0*/  FFMA.FTZ R183, R110, R9, -R27.reuse ;  /* 0x000000096eb77223 */ /* 0x100fe2000001081b */
[----:B------:R-:W-:Y:S01]  /*132b0*/  FMNMX.FTZ R63, R78, R63, !PT ;  /* 0x0000003f4e3f7209 */ /* 0x000fe20007810000 */
[-CC-:B------:R-:W-:Y:S01]  /*132c0*/  FFMA.FTZ R112, R112, R9.reuse, -R27.reuse ;  /* 0x0000000970707223 */ /* 0x180fe2000001081b */
[----:B------:R-:W-:Y:S01]  /*132d0*/  ISETP.GT.AND P4, PT, R31, 0x28, PT ;  /* 0x000000281f00780c */ /* 0x000fe20003f84270 */
[--C-:B------:R-:W-:Y:S01]  /*132e0*/  FFMA.FTZ R165, R62, R9, -R27.reuse ;  /* 0x000000093ea57223 */ /* 0x100fe2000001081b */
[----:B-1----:R-:W-:Y:S01]  /*132f0*/  FSEL R80, R25, -INF , P3 ;  /* 0xff80000019507808 */ /* 0x002fe20001800000 */
[----:B------:R-:W1:Y:S01]  /*13300*/  MUFU.TANH R14, R14 ;  /* 0x0000000e000e7308 */ /* 0x000e620000002400 */
[----:B------:R-:W-:Y:S01]  /*13310*/  FMNMX.FTZ R63, R24, R63, !PT ;  /* 0x0000003f183f7209 */ /* 0x000fe20007810000 */
[-CC-:B------:R-:W-:Y:S01]  /*13320*/  FFMA.FTZ R181, R114, R9.reuse, -R27.reuse ;  /* 0x0000000972b57223 */ /* 0x180fe2000001081b */
[C---:B------:R-:W-:Y:S01]  /*13330*/  ISETP.GT.AND P3, PT, R31.reuse, 0x29, PT ;  /* 0x000000291f00780c */ /* 0x040fe20003f64270 */
[-CC-:B------:R-:W-:Y:S01]  /*13340*/  FFMA.FTZ R167, R46, R9.reuse, -R27.reuse ;  /* 0x000000092ea77223 */ /* 0x180fe2000001081b */
[----:B--2---:R-:W-:Y:S01]  /*13350*/  FSEL R28, R28, -INF , P4 ;  /* 0xff8000001c1c7808 */ /* 0x004fe20002000000 */
[--C-:B------:R-:W-:Y:S01]  /*13360*/  FFMA.FTZ R46, R56, R9, -R27.reuse ;  /* 0x00000009382e7223 */ /* 0x100fe2000001081b */
[----:B------:R-:W-:Y:S01]  /*13370*/  FMNMX.FTZ R63, R80, R63, !PT ;  /* 0x0000003f503f7209 */ /* 0x000fe20007810000 */
[----:B------:R-:W2:Y:S01]  /*13380*/  MUFU.TANH R10, R10 ;  /* 0x0000000a000a7308 */ /* 0x000ea20000002400 */
[----:B------:R-:W-:Y:S01]  /*13390*/  ISETP.GT.AND P4, PT, R31, 0x30, PT ;  /* 0x000000301f00780c */ /* 0x000fe20003f84270 */
[-CC-:B------:R-:W-:Y:S01]  /*133a0*/  FFMA.FTZ R161, R48, R9.reuse, -R27.reuse ;  /* 0x0000000930a17223 */ /* 0x180fe2000001081b */
[----:B0-----:R-:W-:Y:S01]  /*133b0*/  FSEL R82, R29, -INF , P3 ;  /* 0xff8000001d527808 */ /* 0x001fe20001800000 */
[--C-:B------:R-:W-:Y:S01]  /*133c0*/  FFMA.FTZ R163, R44, R9, -R27.reuse ;  /* 0x000000092ca37223 */ /* 0x100fe2000001081b */
[----:B------:R-:W-:Y:S01]  /*133d0*/  FMNMX.FTZ R63, R28, R63, !PT ;  /* 0x0000003f1c3f7209 */ /* 0x000fe20007810000 */
[-CC-:B------:R-:W-:Y:S01]  /*133e0*/  FFMA.FTZ R153, R26, R9.reuse, -R27.reuse ;  /* 0x000000091a997223 */ /* 0x180fe2000001081b */
[C---:B------:R-:W-:Y:S01]  /*133f0*/  ISETP.GT.AND P3, PT, R31.reuse, 0x31, PT ;  /* 0x000000311f00780c */ /* 0x040fe20003f64270 */
[----:B------:R-:W0:Y:S01]  /*13400*/  MUFU.TANH R13, R13 ;  /* 0x0000000d000d7308 */ /* 0x000e220000002400 */
[----:B---3--:R-:W-:Y:S01]  /*13410*/  FSEL R32, R32, -INF , P4 ;  /* 0xff80000020207808 */ /* 0x008fe20002000000 */
[--C-:B------:R-:W-:Y:S01]  /*13420*/  FFMA.FTZ R74, R74, R9, -R27.reuse ;  /* 0x000000094a4a7223 */ /* 0x100fe2000001081b */
[----:B------:R-:W-:Y:S01]  /*13430*/  FMNMX.FTZ R63, R82, R63, !PT ;  /* 0x0000003f523f7209 */ /* 0x000fe20007810000 */
[-CC-:B------:R-:W-:Y:S01]  /*13440*/  FFMA.FTZ R66, R66, R9.reuse, -R27.reuse ;  /* 0x0000000942427223 */ /* 0x180fe2000001081b */
[----:B------:R-:W-:Y:S01]  /*13450*/  ISETP.GT.AND P4, PT, R31, 0x38, PT ;  /* 0x000000381f00780c */ /* 0x000fe20003f84270 */
[--C-:B------:R-:W-:Y:S01]  /*13460*/  FFMA.FTZ R58, R58, R9, -R27.reuse ;  /* 0x000000093a3a7223 */ /* 0x100fe2000001081b */
[----:B----4-:R-:W-:Y:S01]  /*13470*/  FSEL R84, R33, -INF , P3 ;  /* 0xff80000021547808 */ /* 0x010fe20001800000 */
[----:B------:R-:W3:Y:S01]  /*13480*/  MUFU.TANH R35, R35 ;  /* 0x0000002300237308 */ /* 0x000ee20000002400 */
[----:B------:R-:W-:Y:S01]  /*13490*/  FMNMX.FTZ R63, R32, R63, !PT ;  /* 0x0000003f203f7209 */ /* 0x000fe20007810000 */
[-CC-:B------:R-:W-:Y:S01]  /*134a0*/  FFMA.FTZ R48, R54, R9.reuse, -R27.reuse ;  /* 0x0000000936307223 */ /* 0x180fe2000001081b */
[C---:B------:R-:W-:Y:S01]  /*134b0*/  ISETP.GT.AND P3, PT, R31.reuse, 0x39, PT ;  /* 0x000000391f00780c */ /* 0x040fe20003f64270 */
[-CC-:B------:R-:W-:Y:S01]  /*134c0*/  FFMA.FTZ R44, R52, R9.reuse, -R27.reuse ;  /* 0x00000009342c7223 */ /* 0x180fe2000001081b */
[----:B------:R-:W-:Y:S01]  /*134d0*/  FSEL R20, R20, -INF , P4 ;  /* 0xff80000014147808 */ /* 0x000fe20002000000 */
[--C-:B------:R-:W-:Y:S01]  /*134e0*/  FFMA.FTZ R157, R50, R9, -R27.reuse ;  /* 0x00000009329d7223 */ /* 0x100fe2000001081b */
[----:B------:R-:W-:Y:S01]  /*134f0*/  FMNMX.FTZ R63, R84, R63, !PT ;  /* 0x0000003f543f7209 */ /* 0x000fe20007810000 */
[----:B------:R-:W4:Y:S01]  /*13500*/  MUFU.TANH R45, R45 ;  /* 0x0000002d002d7308 */ /* 0x000f220000002400 */
[C---:B------:R-:W-:Y:S01]  /*13510*/  ISETP.GT.AND P4, PT, R31.reuse, 0x40, PT ;  /* 0x000000401f00780c */ /* 0x040fe20003f84270 */
[-CC-:B------:R-:W-:Y:S01]  /*13520*/  FFMA.FTZ R40, R40, R9.reuse, -R27.reuse ;  /* 0x0000000928287223 */ /* 0x180fe2000001081b */
[----:B-1----:R-:W-:Y:S01]  /*13530*/  FSEL R86, R14, -INF , P3 ;  /* 0xff8000000e567808 */ /* 0x002fe20001800000 */
[--C-:B------:R-:W-:Y:S01]  /*13540*/  FFMA.FTZ R159, R42, R9, -R27.reuse ;  /* 0x000000092a9f7223 */ /* 0x100fe2000001081b */
[----:B------:R-:W-:Y:S01]  /*13550*/  FMNMX.FTZ R63, R20, R63, !PT ;  /* 0x0000003f143f7209 */ /* 0x000fe20007810000 */
[-CC-:B------:R-:W-:Y:S01]  /*13560*/  FFMA.FTZ R38, R38, R9.reuse, -R27.reuse ;  /* 0x0000000926267223 */ /* 0x180fe2000001081b */
[C---:B------:R-:W-:Y:S01]  /*13570*/  ISETP.GT.AND P3, PT, R31.reuse, 0x41, PT ;  /* 0x000000411f00780c */ /* 0x040fe20003f64270 */
[----:B------:R-:W1:Y:S01]  /*13580*/  MUFU.TANH R53, R53 ;  /* 0x0000003500357308 */ /* 0x000e620000002400 */
[----:B--2---:R-:W-:Y:S01]  /*13590*/  FSEL R94, R10, -INF , P4 ;  /* 0xff8000000a5e7808 */ /* 0x004fe20002000000 */
[--C-:B------:R-:W-:Y:S01]  /*135a0*/  FFMA.FTZ R10, R90, R9, -R27.reuse ;  /* 0x000000095a0a7223 */ /* 0x100fe2000001081b */
[----:B------:R-:W-:Y:S01]  /*135b0*/  FMNMX.FTZ R63, R86, R63, !PT ;  /* 0x0000003f563f7209 */ /* 0x000fe20007810000 */
[-CC-:B------:R-:W-:Y:S01]  /*135c0*/  FFMA.FTZ R26, R36, R9.reuse, -R27.reuse ;  /* 0x00000009241a7223 */ /* 0x180fe2000001081b */
[----:B------:R-:W-:Y:S01]  /*135d0*/  ISETP.GT.AND P4, PT, R31, 0x48, PT ;  /* 0x000000481f00780c */ /* 0x000fe20003f84270 */
[--C-:B------:R-:W-:Y:S01]  /*135e0*/  FFMA.FTZ R155, R34, R9, -R27.reuse ;  /* 0x00000009229b7223 */ /* 0x100fe2000001081b */
[----:B0-----:R-:W-:Y:S01]  /*135f0*/  FSEL R92, R13, -INF , P3 ;  /* 0xff8000000d5c7808 */ /* 0x001fe20001800000 */
[----:B------:R-:W0:Y:S01]  /*13600*/  MUFU.TANH R57, R57 ;  /* 0x0000003900397308 */ /* 0x000e220000002400 */
[----:B------:R-:W-:Y:S01]  /*13610*/  FMNMX.FTZ R63, R94, R63, !PT ;  /* 0x0000003f5e3f7209 */ /* 0x000fe20007810000 */
[----:B------:R-:W-:Y:S01]  /*13620*/  FFMA.FTZ R30, R30, R9, -R27 ;  /* 0x000000091e1e7223 */ /* 0x000fe2000001081b */
[----:B------:R-:W-:-:S02]  /*13630*/  ISETP.GT.AND P3, PT, R31, 0x49, PT ;  /* 0x000000491f00780c */ /* 0x000fc40003f64270 */
[----:B---3--:R-:W-:Y:S02]  /*13640*/  FSEL R96, R35, -INF , P4 ;  /* 0xff80000023607808 */ /* 0x008fe40002000000 */
[----:B------:R-:W-:Y:S01]  /*13650*/  FMNMX.FTZ R63, R92, R63, !PT ;  /* 0x0000003f5c3f7209 */ /* 0x000fe20007810000 */
[----:B------:R-:W2:Y:S01]  /*13660*/  MUFU.TANH R47, R47 ;  /* 0x0000002f002f7308 */ /* 0x000ea20000002400 */
[----:B------:R-:W-:Y:S02]  /*13670*/  ISETP.GT.AND P4, PT, R31, 0x50, PT ;  /* 0x000000501f00780c */ /* 0x000fe40003f84270 */
[----:B----4-:R-:W-:Y:S02]  /*13680*/  FSEL R90, R45, -INF , P3 ;  /* 0xff8000002d5a7808 */ /* 0x010fe40001800000 */
[----:B------:R-:W-:Y:S02]  /*13690*/  FMNMX.FTZ R63, R96, R63, !PT ;  /* 0x0000003f603f7209 */ /* 0x000fe40007810000 */
[----:B------:R-:W-:Y:S01]  /*136a0*/  ISETP.GT.AND P3, PT, R31, 0x51, PT ;  /* 0x000000511f00780c */ /* 0x000fe20003f64270 */
[----:B------:R-:W3:Y:S01]  /*136b0*/  MUFU.TANH R49, R49 ;  /* 0x0000003100317308 */ /* 0x000ee20000002400 */
[----:B-1----:R-:W-:-:S02]  /*136c0*/  FSEL R98, R53, -INF , P4 ;  /* 0xff80000035627808 */ /* 0x002fc40002000000 */
[----:B------:R-:W-:Y:S02]  /*136d0*/  FMNMX.FTZ R63, R90, R63, !PT ;  /* 0x0000003f5a3f7209 */ /* 0x000fe40007810000 */
[----:B------:R-:W-:Y:S02]  /*136e0*/  ISETP.GT.AND P4, PT, R31, 0x58, PT ;  /* 0x000000581f00780c */ /* 0x000fe40003f84270 */
[----:B0-----:R-:W-:Y:S01]  /*136f0*/  FSEL R88, R57, -INF , P3 ;  /* 0xff80000039587808 */ /* 0x001fe20001800000 */
[----:B------:R-:W0:Y:S01]  /*13700*/  MUFU.TANH R37, R37 ;  /* 0x0000002500257308 */ /* 0x000e220000002400 */
[----:B------:R-:W-:Y:S02]  /*13710*/  FMNMX.FTZ R63, R98, R63, !PT ;  /* 0x0000003f623f7209 */ /* 0x000fe40007810000 */
[----:B------:R-:W-:Y:S02]  /*13720*/  ISETP.GT.AND P3, PT, R31, 0x59, PT ;  /* 0x000000591f00780c */ /* 0x000fe40003f64270 */
[----:B--2---:R-:W-:-:S02]  /*13730*/  FSEL R100, R47, -INF , P4 ;  /* 0xff8000002f647808 */ /* 0x004fc40002000000 */
[----:B------:R-:W-:Y:S01]  /*13740*/  FMNMX.FTZ R63, R88, R63, !PT ;  /* 0x0000003f583f7209 */ /* 0x000fe20007810000 */
[----:B------:R-:W1:Y:S01]  /*13750*/  MUFU.TANH R55, R55 ;  /* 0x0000003700377308 */ /* 0x000e620000002400 */
[----:B------:R-:W-:Y:S02]  /*13760*/  ISETP.GT.AND P4, PT, R31, 0x60, PT ;  /* 0x000000601f00780c */ /* 0x000fe40003f84270 */
[----:B---3--:R-:W-:Y:S02]  /*13770*/  FSEL R102, R49, -INF , P3 ;  /* 0xff80000031667808 */ /* 0x008fe40001800000 */
[----:B------:R-:W-:Y:S02]  /*13780*/  FMNMX.FTZ R63, R100, R63, !PT ;  /* 0x0000003f643f7209 */ /* 0x000fe40007810000 */
[----:B------:R-:W-:Y:S01]  /*13790*/  ISETP.GT.AND P3, PT, R31, 0x61, PT ;  /* 0x000000611f00780c */ /* 0x000fe20003f64270 */
[----:B------:R-:W2:Y:S01]  /*137a0*/  MUFU.TANH R51, R51 ;  /* 0x0000003300337308 */ /* 0x000ea20000002400 */
[----:B0-----:R-:W-:-:S02]  /*137b0*/  FSEL R104, R37, -INF , P4 ;  /* 0xff80000025687808 */ /* 0x001fc40002000000 */
[----:B------:R-:W-:Y:S02]  /*137c0*/  FMNMX.FTZ R63, R102, R63, !PT ;  /* 0x0000003f663f7209 */ /* 0x000fe40007810000 */
[----:B------:R-:W-:Y:S02]  /*137d0*/  ISETP.GT.AND P4, PT, R31, 0x68, PT ;  /* 0x000000681f00780c */ /* 0x000fe40003f84270 */
[----:B------:R-:W-:Y:S01]  /*137e0*/  FMNMX.FTZ R63, R104, R63, !PT ;  /* 0x0000003f683f7209 */ /* 0x000fe20007810000 */
[----:B------:R-:W0:Y:S01]  /*137f0*/  MUFU.TANH R43, R43 ;  /* 0x0000002b002b7308 */ /* 0x000e220000002400 */
[----:B-1----:R-:W-:Y:S02]  /*13800*/  FSEL R70, R55, -INF , P3 ;  /* 0xff80000037467808 */ /* 0x002fe40001800000 */
[----:B------:R-:W-:Y:S02]  /*13810*/  ISETP.GT.AND P3, PT, R31, 0x69, PT ;  /* 0x000000691f00780c */ /* 0x000fe40003f64270 */
[----:B------:R-:W-:-:S03]  /*13820*/  FMNMX.FTZ R63, R70, R63, !PT ;  /* 0x0000003f463f7209 */ /* 0x000fc60007810000 */
[----:B------:R-:W1:Y:S01]  /*13830*/  MUFU.TANH R39, R39 ;  /* 0x0000002700277308 */ /* 0x000e620000002400 */
[----:B--2---:R-:W-:Y:S02]  /*13840*/  FSEL R106, R51, -INF , P4 ;  /* 0xff800000336a7808 */ /* 0x004fe40002000000 */
[----:B------:R-:W-:Y:S02]  /*13850*/  ISETP.GT.AND P4, PT, R31, 0x70, PT ;  /* 0x000000701f00780c */ /* 0x000fe40003f84270 */
[----:B------:R-:W-:-:S03]  /*13860*/  FMNMX.FTZ R63, R106, R63, !PT ;  /* 0x0000003f6a3f7209 */ /* 0x000fc60007810000 */
[----:B------:R-:W2:Y:S01]  /*13870*/  MUFU.TANH R41, R41 ;  /* 0x0000002900297308 */ /* 0x000ea20000002400 */
[----:B0-----:R-:W-:Y:S02]  /*13880*/  FSEL R108, R43, -INF , P3 ;  /* 0xff8000002b6c7808 */ /* 0x001fe40001800000 */
[----:B------:R-:W-:Y:S01]  /*13890*/  ISETP.GT.AND P3, PT, R31, 0x71, PT ;  /* 0x000000711f00780c */ /* 0x000fe20003f64270 */
[----:B------:R-:W0:Y:S01]  /*138a0*/  @P2 LDC R43, c[0x0][0x450] ;  /* 0x00011400ff2b2b82 */ /* 0x000e220000000800 */
[----:B------:R-:W-:-:S03]  /*138b0*/  FMNMX.FTZ R63, R108, R63, !PT ;  /* 0x0000003f6c3f7209 */ /* 0x000fc60007810000 */
[----:B------:R-:W3:Y:S01]  /*138c0*/  MUFU.TANH R59, R59 ;  /* 0x0000003b003b7308 */ /* 0x000ee20000002400 */
[----:B-1----:R-:W-:Y:S02]  /*138d0*/  FSEL R110, R39, -INF , P4 ;  /* 0xff800000276e7808 */ /* 0x002fe40002000000 */
[----:B------:R-:W-:Y:S02]  /*138e0*/  ISETP.GT.AND P4, PT, R31, 0x78, PT ;  /* 0x000000781f00780c */ /* 0x000fe40003f84270 */
[----:B------:R-:W-:-:S03]  /*138f0*/  FMNMX.FTZ R63, R110, R63, !PT ;  /* 0x0000003f6e3f7209 */ /* 0x000fc60007810000 */
[----:B------:R-:W1:Y:S01]  /*13900*/  MUFU.TANH R61, R61 ;  /* 0x0000003d003d7308 */ /* 0x000e620000002400 */
[----:B--2---:R-:W-:Y:S02]  /*13910*/  FSEL R62, R41, -INF , P3 ;  /* 0xff800000293e7808 */ /* 0x004fe40001800000 */
[----:B------:R-:W-:Y:S01]  /*13920*/  ISETP.GT.AND P3, PT, R31, 0x79, PT ;  /* 0x000000791f00780c */ /* 0x000fe20003f64270 */
[----:B------:R-:W2:Y:S01]  /*13930*/  @P2 LDC R41, c[0x0][0x44c] ;  /* 0x00011300ff292b82 */ /* 0x000ea20000000800 */
[----:B------:R-:W-:-:S03]  /*13940*/  FMNMX.FTZ R63, R62, R63, !PT ;  /* 0x0000003f3e3f7209 */ /* 0x000fc60007810000 */
[----:B------:R3:W-:Y:S08]  /*13950*/  MUFU.EX2 R2, R112 ;  /* 0x0000007000027308 */ /* 0x0007f00000000800 */
[----:B------:R-:W4:Y:S01]  /*13960*/  MUFU.EX2 R181, R181 ;  /* 0x000000b500b57308 */ /* 0x000f220000000800 */
[----:B---3--:R-:W-:Y:S02]  /*13970*/  FSEL R112, R59, -INF , P4 ;  /* 0xff8000003b707808 */ /* 0x008fe40002000000 */
[----:B-1----:R-:W-:-:S02]  /*13980*/  FSEL R114, R61, -INF , P3 ;  /* 0xff8000003d727808 */ /* 0x002fc40001800000 */
[----:B------:R-:W-:-:S03]  /*13990*/  FMNMX.FTZ R63, R112, R63, !PT ;  /* 0x0000003f703f7209 */ /* 0x000fc60007810000 */
[----:B------:R1:W-:Y:S01]  /*139a0*/  MUFU.EX2 R14, R7 ;  /* 0x00000007000e7308 */ /* 0x0003e20000000800 */
[----:B------:R-:W-:-:S05]  /*139b0*/  FMNMX.FTZ R63, R114, R63, !PT ;  /* 0x0000003f723f7209 */ /* 0x000fca0007810000 */
[----:B------:R-:W3:Y:S02]  /*139c0*/  SHFL.BFLY PT, R56, R63, 0x2, 0x1f ;  /* 0x0c401f003f387f89 */ /* 0x000ee400000e0000 */
[----:B------:R-:W0:Y:S08]  /*139d0*/  MUFU.EX2 R183, R183 ;  /* 0x000000b700b77308 */ /* 0x000e300000000800 */
[----:B------:R-:W2:Y:S08]  /*139e0*/  MUFU.EX2 R4, R4 ;  /* 0x0000000400047308 */ /* 0x000eb00000000800 */
[----:B------:R-:W2:Y:S01]  /*139f0*/  MUFU.EX2 R177, R177 ;  /* 0x000000b100b17308 */ /* 0x000ea20000000800 */
[----:B---3--:R-:W-:-:S07]  /*13a00*/  FMNMX.FTZ R56, R63, R56, !PT ;  /* 0x000000383f387209 */ /* 0x008fce0007810000 */
[----:B------:R-:W3:Y:S01]  /*13a10*/  MUFU.EX2 R6, R6 ;  /* 0x0000000600067308 */ /* 0x000ee20000000800 */
[----:B------:R-:W1:Y:S07]  /*13a20*/  SHFL.BFLY PT, R213, R56, 0x1, 0x1f ;  /* 0x0c201f0038d57f89 */ /* 0x000e6e00000e0000 */
[----:B------:R-:W3:Y:S08]  /*13a30*/  MUFU.EX2 R179, R179 ;  /* 0x000000b300b37308 */ /* 0x000ef00000000800 */
[----:B------:R-:W3:Y:S08]  /*13a40*/  MUFU.EX2 R8, R8 ;  /* 0x0000000800087308 */ /* 0x000ef00000000800 */
[----:B------:R-:W-:Y:S01]  /*13a50*/  MUFU.EX2 R173, R173 ;  /* 0x000000ad00ad7308 */ /* 0x000fe20000000800 */
[----:B-1----:R-:W-:-:S04]  /*13a60*/  FMNMX.FTZ R213, R56, R213, !PT ;  /* 0x000000d538d57209 */ /* 0x002fc80007810000 */
        /* <DEDUP_REMOVED lines=9> */
[----:B----4-:R-:W-:Y:S01]  /*13b00*/  FADD.FTZ R12, R181, R2 ;  /* 0x00000002b50c7221 */ /* 0x010fe20000010000 */
[-CC-:B------:R-:W-:Y:S01]  /*13b10*/  FFMA.FTZ R13, R68, R9.reuse, -R7.reuse ;  /* 0x00000009440d7223 */ /* 0x180fe20000010807 */
[-CC-:B------:R-:W-:Y:S01]  /*13b20*/  FFMA.FTZ R176, R72, R9.reuse, -R7.reuse ;  /* 0x0000000948b07223 */ /* 0x180fe20000010807 */
[----:B------:R-:W-:Y:S01]  /*13b30*/  MUFU.EX2 R180, R180 ;  /* 0x000000b400b47308 */ /* 0x000fe20000000800 */
[----:B0-----:R-:W-:Y:S01]  /*13b40*/  FADD.FTZ R3, R183, R12 ;  /* 0x0000000cb7037221 */ /* 0x001fe20000010000 */
[-CC-:B------:R-:W-:Y:S01]  /*13b50*/  FFMA.FTZ R178, R76, R9.reuse, -R7.reuse ;  /* 0x000000094cb27223 */ /* 0x180fe20000010807 */
[-CC-:B------:R-:W-:Y:S01]  /*13b60*/  FFMA.FTZ R25, R78, R9.reuse, -R7.reuse ;  /* 0x000000094e197223 */ /* 0x180fe20000010807 */
[-C--:B------:R-:W-:Y:S01]  /*13b70*/  FFMA.FTZ R172, R24, R9.reuse, -R7 ;  /* 0x0000000918ac7223 */ /* 0x080fe20000010807 */
[----:B--2---:R-:W-:Y:S01]  /*13b80*/  FADD.FTZ R12, R4, R3 ;  /* 0x00000003040c7221 */ /* 0x004fe20000010000 */
[-CC-:B------:R-:W-:Y:S01]  /*13b90*/  FFMA.FTZ R170, R20, R9.reuse, -R7.reuse ;  /* 0x0000000914aa7223 */ /* 0x180fe20000010807 */
[-CC-:B------:R-:W-:Y:S01]  /*13ba0*/  FFMA.FTZ R27, R80, R9.reuse, -R7.reuse ;  /* 0x00000009501b7223 */ /* 0x180fe20000010807 */
[----:B------:R-:W0:Y:S01]  /*13bb0*/  MUFU.EX2 R11, R11 ;  /* 0x0000000b000b7308 */ /* 0x000e220000000800 */
[----:B------:R-:W-:Y:S01]  /*13bc0*/  FADD.FTZ R3, R177, R12 ;  /* 0x0000000cb1037221 */ /* 0x000fe20000010000 */
[-CC-:B------:R-:W-:Y:S01]  /*13bd0*/  FFMA.FTZ R174, R28, R9.reuse, -R7.reuse ;  /* 0x000000091cae7223 */ /* 0x180fe20000010807 */
[-CC-:B------:R-:W-:Y:S01]  /*13be0*/  FFMA.FTZ R29, R82, R9.reuse, -R7.reuse ;  /* 0x00000009521d7223 */ /* 0x180fe20000010807 */
[-C--:B------:R-:W-:Y:S01]  /*13bf0*/  FFMA.FTZ R168, R32, R9.reuse, -R7 ;  /* 0x0000000920a87223 */ /* 0x080fe20000010807 */
[----:B---3--:R-:W-:Y:S01]  /*13c00*/  FADD.FTZ R12, R6, R3 ;  /* 0x00000003060c7221 */ /* 0x008fe20000010000 */
[--C-:B------:R-:W-:Y:S01]  /*13c10*/  FFMA.FTZ R31, R84, R9, -R7.reuse ;  /* 0x00000009541f7223 */ /* 0x100fe20000010807 */
[----:B------:R-:W-:Y:S01]  /*13c20*/  @P2 IMAD.HI.U32 R24, R200, R41, RZ ;  /* 0x00000029c8182227 */ /* 0x000fe200078e00ff */
[----:B------:R-:W1:Y:S03]  /*13c30*/  MUFU.EX2 R182, R182 ;  /* 0x000000b600b67308 */ /* 0x000e660000000800 */
[----:B------:R-:W-:Y:S01]  /*13c40*/  FADD.FTZ R37, R179, R12 ;  /* 0x0000000cb3257221 */ /* 0x000fe20000010000 */
[-CC-:B------:R-:W-:Y:S01]  /*13c50*/  FFMA.FTZ R33, R86, R9.reuse, -R7.reuse ;  /* 0x0000000956217223 */ /* 0x180fe20000010807 */
[-CC-:B------:R-:W-:Y:S01]  /*13c60*/  FFMA.FTZ R164, R94, R9.reuse, -R7.reuse ;  /* 0x000000095ea47223 */ /* 0x180fe20000010807 */
[-C--:B------:R-:W-:Y:S01]  /*13c70*/  FFMA.FTZ R35, R92, R9.reuse, -R7 ;  /* 0x000000095c237223 */ /* 0x080fe20000010807 */
[----:B------:R-:W-:Y:S01]  /*13c80*/  FADD.FTZ R20, R8, R37 ;  /* 0x0000002508147221 */ /* 0x000fe20000010000 */
[-CC-:B------:R-:W-:Y:S01]  /*13c90*/  FFMA.FTZ R166, R96, R9.reuse, -R7.reuse ;  /* 0x0000000960a67223 */ /* 0x180fe20000010807 */
[----:B------:R-:W-:Y:S01]  /*13ca0*/  FFMA.FTZ R37, R90, R9, -R7 ;  /* 0x000000095a257223 */ /* 0x000fe20000010807 */
[----:B------:R-:W2:Y:S01]  /*13cb0*/  MUFU.EX2 R13, R13 ;  /* 0x0000000d000d7308 */ /* 0x000ea20000000800 */
[----:B0-----:R-:W-:Y:S01]  /*13cc0*/  FADD.FTZ R3, R180, R11 ;  /* 0x0000000bb4037221 */ /* 0x001fe20000010000 */
[----:B------:R-:W-:Y:S01]  /*13cd0*/  FADD.FTZ R39, R173, R20 ;  /* 0x00000014ad277221 */ /* 0x000fe20000010000 */
[----:B------:R-:W-:Y:S01]  /*13ce0*/  IMAD.MOV.U32 R20, RZ, RZ, R200 ;  /* 0x000000ffff147224 */ /* 0x000fe200078e00c8 */
[----:B------:R-:W-:Y:S01]  /*13cf0*/  @P2 SHF.R.U32.HI R20, RZ, R43, R24 ;  /* 0x0000002bff142219 */ /* 0x000fe20000011618 */
[-CC-:B------:R-:W-:Y:S01]  /*13d00*/  FFMA.FTZ R160, R98, R9.reuse, -R7.reuse ;  /* 0x0000000962a07223 */ /* 0x180fe20000010807 */
[-CC-:B------:R-:W-:Y:S01]  /*13d10*/  FFMA.FTZ R100, R100, R9.reuse, -R7.reuse ;  /* 0x0000000964647223 */ /* 0x180fe20000010807 */
[-C--:B------:R-:W-:Y:S01]  /*13d20*/  FFMA.FTZ R102, R102, R9.reuse, -R7 ;  /* 0x0000000966667223 */ /* 0x080fe20000010807 */
[----:B------:R-:W0:Y:S01]  /*13d30*/  MUFU.EX2 R176, R176 ;  /* 0x000000b000b07308 */ /* 0x000e220000000800 */
[----:B-1----:R-:W-:Y:S01]  /*13d40*/  FADD.FTZ R12, R182, R3 ;  /* 0x00000003b60c7221 */ /* 0x002fe20000010000 */
[----:B------:R-:W-:Y:S01]  /*13d50*/  IADD3 R20, R20, R202, -R201 ;  /* 0x000000ca14147210 */ /* 0x000fe20007ffe8c9 */
[--C-:B------:R-:W-:Y:S01]  /*13d60*/  FFMA.FTZ R104, R104, R9, -R7.reuse ;  /* 0x0000000968687223 */ /* 0x100fe20000010807 */
[----:B------:R-:W-:Y:S01]  /*13d70*/  F2FP.F16.F32.PACK_AB R181, R2, R181 ;  /* 0x000000b502b5723e */ /* 0x000fe200000000ff */
[-CC-:B------:R-:W-:Y:S01]  /*13d80*/  FFMA.FTZ R70, R70, R9.reuse, -R7.reuse ;  /* 0x0000000946467223 */ /* 0x180fe20000010807 */
[----:B------:R-:W-:Y:S01]  /*13d90*/  SHF.R.S32.HI R47, RZ, 0x1f, R20 ;  /* 0x0000001fff2f7819 */ /* 0x000fe20000011414 */
[-C--:B------:R-:W-:Y:S01]  /*13da0*/  FFMA.FTZ R106, R106, R9.reuse, -R7 ;  /* 0x000000096a6a7223 */ /* 0x080fe20000010807 */
[----:B------:R-:W1:Y:S01]  /*13db0*/  MUFU.EX2 R15, R15 ;  /* 0x0000000f000f7308 */ /* 0x000e620000000800 */
[----:B--2---:R-:W-:Y:S01]  /*13dc0*/  FADD.FTZ R3, R13, R12 ;  /* 0x0000000c0d037221 */ /* 0x004fe20000010000 */
[----:B------:R-:W-:Y:S01]  /*13dd0*/  FADD.FTZ R12, R14, R39 ;  /* 0x000000270e0c7221 */ /* 0x000fe20000010000 */
[-CC-:B------:R-:W-:Y:S01]  /*13de0*/  FFMA.FTZ R108, R108, R9.reuse, -R7.reuse ;  /* 0x000000096c6c7223 */ /* 0x180fe20000010807 */
[-CC-:B------:R-:W-:Y:S01]  /*13df0*/  FFMA.FTZ R110, R110, R9.reuse, -R7.reuse ;  /* 0x000000096e6e7223 */ /* 0x180fe20000010807 */
[-CC-:B------:R-:W-:Y:S01]  /*13e00*/  FFMA.FTZ R62, R62, R9.reuse, -R7.reuse ;  /* 0x000000093e3e7223 */ /* 0x180fe20000010807 */
[----:B------:R-:W-:Y:S01]  /*13e10*/  FADD.FTZ R39, R175, R12 ;  /* 0x0000000caf277221 */ /* 0x000fe20000010000 */
[-C--:B------:R-:W-:Y:S01]  /*13e20*/  FFMA.FTZ R112, R112, R9.reuse, -R7 ;  /* 0x0000000970707223 */ /* 0x080fe20000010807 */
[----:B------:R-:W2:Y:S01]  /*13e30*/  MUFU.EX2 R178, R178 ;  /* 0x000000b200b27308 */ /* 0x000ea20000000800 */
[----:B0-----:R-:W-:Y:S01]  /*13e40*/  FADD.FTZ R0, R176, R3 ;  /* 0x00000003b0007221 */ /* 0x001fe20000010000 */
[----:B------:R-:W-:Y:S01]  /*13e50*/  FADD.FTZ R12, R10, R39 ;  /* 0x000000270a0c7221 */ /* 0x000fe20000010000 */
[-CC-:B------:R-:W-:Y:S01]  /*13e60*/  FFMA.FTZ R39, R88, R9.reuse, -R7.reuse ;  /* 0x0000000958277223 */ /* 0x180fe20000010807 */
[----:B------:R-:W-:Y:S01]  /*13e70*/  FFMA.FTZ R114, R114, R9, -R7 ;  /* 0x0000000972727223 */ /* 0x000fe20000010807 */
[----:B------:R-:W-:-:S02]  /*13e80*/  LEA.HI R7, R47, R20, RZ, 0x7 ;  /* 0x000000142f077211 */ /* 0x000fc400078f38ff */
[----:B------:R-:W-:Y:S02]  /*13e90*/  CS2R R98, SRZ ;  /* 0x0000000000627805 */ /* 0x000fe4000001ff00 */
[----:B------:R-:W-:Y:S01]  /*13ea0*/  F2FP.F16.F32.PACK_AB R182, R13, R182 ;  /* 0x000000b60db6723e */ /* 0x000fe200000000ff */
[----:B------:R-:W0:Y:S01]  /*13eb0*/  MUFU.EX2 R25, R25 ;  /* 0x0000001900197308 */ /* 0x000e220000000800 */
[----:B-1----:R-:W-:Y:S01]  /*13ec0*/  FADD.FTZ R3, R15, R0 ;  /* 0x000000000f037221 */ /* 0x002fe20000010000 */
[----:B------:R-:W-:Y:S02]  /*13ed0*/  F2FP.F16.F32.PACK_AB R177, R6, R177 ;  /* 0x000000b106b1723e */ /* 0x000fe400000000ff */
[----:B------:R-:W-:Y:S02]  /*13ee0*/  CS2R R96, SRZ ;  /* 0x0000000000607805 */ /* 0x000fe4000001ff00 */
[----:B------:R-:W-:Y:S02]  /*13ef0*/  SHF.R.S32.HI R6, RZ, 0x7, R7 ;  /* 0x00000007ff067819 */ /* 0x000fe40000011407 */
[----:B------:R-:W-:-:S02]  /*13f00*/  CS2R R94, SRZ ;  /* 0x00000000005e7805 */ /* 0x000fc4000001ff00 */
[----:B------:R-:W-:Y:S02]  /*13f10*/  F2FP.F16.F32.PACK_AB R183, R4, R183 ;  /* 0x000000b704b7723e */ /* 0x000fe400000000ff */
[----:B------:R-:W-:Y:S01]  /*13f20*/  CS2R R92, SRZ ;  /* 0x00000000005c7805 */ /* 0x000fe2000001ff00 */
[----:B------:R-:W1:Y:S01]  /*13f30*/  MUFU.EX2 R169, R169 ;  /* 0x000000a900a97308 */ /* 0x000e620000000800 */
[----:B--2---:R-:W-:Y:S01]  /*13f40*/  FADD.FTZ R0, R178, R3 ;  /* 0x00000003b2007221 */ /* 0x004fe20000010000 */
[----:B------:R-:W-:Y:S02]  /*13f50*/  F2FP.F16.F32.PACK_AB R180, R11, R180 ;  /* 0x000000b40bb4723e */ /* 0x000fe400000000ff */
[----:B------:R-:W-:Y:S02]  /*13f60*/  CS2R R90, SRZ ;  /* 0x00000000005a7805 */ /* 0x000fe4000001ff00 */
[----:B------:R-:W-:Y:S02]  /*13f70*/  VIMNMX R6, RZ, R6, !PT ;  /* 0x00000006ff067248 */ /* 0x000fe40007fe0100 */
[----:B------:R-:W-:-:S02]  /*13f80*/  CS2R R88, SRZ ;  /* 0x0000000000587805 */ /* 0x000fc4000001ff00 */
        /* <DEDUP_REMOVED lines=79> */
[----:B------:R2:W3:Y:S01]  /*14480*/  MUFU.EX2 R41, R102 ;  /* 0x0000006600297308 */ /* 0x0004e20000000800 */
[----:B0-----:R-:W-:-:S07]  /*14490*/  FADD.FTZ R0, R100, R3 ;  /* 0x0000000364007221 */ /* 0x001fce0000010000 */
[----:B------:R-:W0:Y:S01]  /*144a0*/  MUFU.EX2 R153, R153 ;  /* 0x0000009900997308 */ /* 0x000e220000000800 */
[C---:B-1----:R-:W-:Y:S01]  /*144b0*/  FADD.FTZ R2, R38.reuse, R47 ;  /* 0x0000002f26027221 */ /* 0x042fe20000010000 */
[----:B------:R-:W-:Y:S02]  /*144c0*/  F2FP.F16.F32.PACK_AB R159, R38, R159 ;  /* 0x0000009f269f723e */ /* 0x000fe400000000ff */
[----:B--2---:R-:W-:-:S04]  /*144d0*/  CS2R R102, SRZ ;  /* 0x0000000000667805 */ /* 0x004fc8000001ff00 */
        /* <DEDUP_REMOVED lines=11> */
[----:B------:R2:W3:Y:S01]  /*14590*/  MUFU.EX2 R45, R108 ;  /* 0x0000006c002d7308 */ /* 0x0004e20000000800 */
[C---:B0-----:R-:W-:Y:S01]  /*145a0*/  FADD.FTZ R49, R43.reuse, R0 ;  /* 0x000000002b317221 */ /* 0x041fe20000010000 */
[----:B------:R-:W-:Y:S02]  /*145b0*/  F2FP.F16.F32.PACK_AB R156, R43, R104 ;  /* 0x000000682b9c723e */ /* 0x000fe400000000ff */
[----:B------:R-:W-:-:S04]  /*145c0*/  CS2R R104, SRZ ;  /* 0x0000000000687805 */ /* 0x000fc8000001ff00 */
[----:B------:R-:W0:Y:S01]  /*145d0*/  MUFU.EX2 R110, R110 ;  /* 0x0000006e006e7308 */ /* 0x000e220000000800 */
[----:B-1----:R-:W-:Y:S01]  /*145e0*/  FADD.FTZ R0, R106, R49 ;  /* 0x000000316a007221 */ /* 0x002fe20000010000 */
[----:B--2---:R-:W-:-:S06]  /*145f0*/  CS2R R108, SRZ ;  /* 0x00000000006c7805 */ /* 0x004fcc000001ff00 */
[----:B------:R-:W1:Y:S01]  /*14600*/  MUFU.EX2 R47, R62 ;  /* 0x0000003e002f7308 */ /* 0x000e620000000800 */
[C---:B---3--:R-:W-:Y:S01]  /*14610*/  FADD.FTZ R13, R45.reuse, R0 ;  /* 0x000000002d0d7221 */ /* 0x048fe20000010000 */
[----:B------:R-:W-:Y:S02]  /*14620*/  F2FP.F16.F32.PACK_AB R158, R45, R106 ;  /* 0x0000006a2d9e723e */ /* 0x000fe400000000ff */
[----:B------:R-:W-:-:S04]  /*14630*/  CS2R R106, SRZ ;  /* 0x00000000006a7805 */ /* 0x000fc8000001ff00 */
[----:B------:R-:W2:Y:S01]  /*14640*/  MUFU.EX2 R112, R112 ;  /* 0x0000007000707308 */ /* 0x000ea20000000800 */
[----:B0-----:R-:W-:-:S07]  /*14650*/  FADD.FTZ R0, R110, R13 ;  /* 0x0000000d6e007221 */ /* 0x001fce0000010000 */
[----:B------:R-:W0:Y:S01]  /*14660*/  MUFU.EX2 R155, R155 ;  /* 0x0000009b009b7308 */ /* 0x000e220000000800 */
[C---:B-1----:R-:W-:Y:S01]  /*14670*/  FADD.FTZ R13, R47.reuse, R0 ;  /* 0x000000002f0d7221 */ /* 0x042fe20000010000 */
[----:B------:R-:W-:Y:S02]  /*14680*/  F2FP.F16.F32.PACK_AB R152, R47, R110 ;  /* 0x0000006e2f98723e */ /* 0x000fe400000000ff */
[----:B------:R-:W-:Y:S02]  /*14690*/  CS2R R110, SRZ ;  /* 0x00000000006e7805 */ /* 0x000fe4000001ff00 */
[----:B------:R-:W-:Y:S02]  /*146a0*/  MOV R0, 0x3f800000 ;  /* 0x3f80000000007802 */ /* 0x000fe40000000f00 */
[----:B------:R1:W3:Y:S01]  /*146b0*/  MUFU.EX2 R11, R114 ;  /* 0x00000072000b7308 */ /* 0x0002e20000000800 */
[----:B--2---:R-:W-:Y:S01]  /*146c0*/  FADD.FTZ R4, R112, R13 ;  /* 0x0000000d70047221 */ /* 0x004fe20000010000 */
[----:B------:R-:W-:Y:S01]  /*146d0*/  VIADD R13, R146, 0xfffffffe ;  /* 0xfffffffe920d7836 */ /* 0x000fe20000000000 */
[----:B------:R-:W-:-:S04]  /*146e0*/  CS2R R146, SRZ ;  /* 0x0000000000927805 */ /* 0x000fc8000001ff00 */
[----:B------:R-:W-:Y:S01]  /*146f0*/  ISETP.GE.AND P3, PT, R13, R6, PT ;  /* 0x000000060d00720c */ /* 0x000fe20003f66270 */
[----:B------:R-:W2:Y:S01]  /*14700*/  MUFU.EX2 R30, R30 ;  /* 0x0000001e001e7308 */ /* 0x000ea20000000800 */
[----:B0-----:R-:W-:Y:S01]  /*14710*/  FADD.FTZ R3, R155, R2 ;  /* 0x000000029b037221 */ /* 0x001fe20000010000 */
[----:B------:R-:W-:Y:S01]  /*14720*/  IMAD.MOV.U32 R2, RZ, RZ, 0x3f800000 ;  /* 0x3f800000ff027424 */ /* 0x000fe200078e00ff */
[----:B-1----:R-:W-:Y:S02]  /*14730*/  CS2R R114, SRZ ;  /* 0x0000000000727805 */ /* 0x002fe4000001ff00 */
[C---:B---3--:R-:W-:Y:S01]  /*14740*/  F2FP.F16.F32.PACK_AB R154, R11.reuse, R112 ;  /* 0x000000700b9a723e */ /* 0x048fe200000000ff */
[----:B------:R-:W-:Y:S01]  /*14750*/  FADD.FTZ R4, R11, R4 ;  /* 0x000000040b047221 */ /* 0x000fe20000010000 */
[----:B------:R-:W-:Y:S01]  /*14760*/  CS2R R112, SRZ ;  /* 0x0000000000707805 */ /* 0x000fe2000001ff00 */
[C---:B--2---:R-:W-:Y:S01]  /*14770*/  FADD.FTZ R3, R30.reuse, R3 ;  /* 0x000000031e037221 */ /* 0x044fe20000010000 */
[----:B------:R-:W-:-:S03]  /*14780*/  F2FP.F16.F32.PACK_AB R155, R30, R155 ;  /* 0x0000009b1e9b723e */ /* 0x000fc600000000ff */
[----:B------:R-:W-:Y:S05]  /*14790*/  @!P3 BRA `(.L_x_2883) ;  /* 0x0000003400acb947 */ /* 0x000fea0003800000 */
[----:B------:R-:W-:Y:S01]  /*147a0*/  BSSY B1, `(.L_x_2883) ;  /* 0x000036a000017945 */ /* 0x000fe20003800000 */
[----:B------:R-:W-:Y:S01]  /*147b0*/  IMAD.MOV.U32 R7, RZ, RZ, R21 ;  /* 0x000000ffff077224 */ /* 0x000fe200078e0015 */
[----:B------:R-:W-:Y:S01]  /*147c0*/  MOV R12, R213 ;  /* 0x000000d5000c7202 */ /* 0x000fe20000000f00 */
[----:B------:R-:W-:Y:S01]  /*147d0*/  IMAD.MOV.U32 R15, RZ, RZ, R188 ;  /* 0x000000ffff0f7224 */ /* 0x000fe200078e00bc */
[----:B------:R-:W-:Y:S01]  /*147e0*/  MOV R0, 0x3f800000 ;  /* 0x3f80000000007802 */ /* 0x000fe20000000f00 */
[----:B------:R-:W-:Y:S02]  /*147f0*/  IMAD.MOV.U32 R20, RZ, RZ, R185 ;  /* 0x000000ffff147224 */ /* 0x000fe400078e00b9 */
[----:B------:R-:W-:-:S07]  /*14800*/  IMAD.MOV.U32 R151, RZ, RZ, RZ ;  /* 0x000000ffff977224 */ /* 0x000fce00078e00ff */
.L_x_2894:
[----:B------:R-:W-:-:S05]  /*14810*/  VIADD R8, R20, 0x1 ;  /* 0x0000000114087836 */ /* 0x000fca0000000000 */
[----:B------:R-:W-:-:S04]  /*14820*/  ISETP.NE.AND P3, PT, R8, 0x2, PT ;  /* 0x000000020800780c */ /* 0x000fc80003f65270 */
[----:B------:R-:W-:Y:S02]  /*14830*/  SEL R188, RZ, 0x1, P3 ;  /* 0x00000001ffbc7807 */ /* 0x000fe40001800000 */
[----:B------:R-:W-:Y:S02]  /*14840*/  SEL R185, R8, RZ, P3 ;  /* 0x000000ff08b97207 */ /* 0x000fe40001800000 */
[----:B------:R-:W-:Y:S01]  /*14850*/  LOP3.LUT R188, R15, R188, RZ, 0x3c, !PT ;  /* 0x000000bc0fbc7212 */ /* 0x000fe200078e3cff */
[----:B------:R-:W-:Y:S06]  /*14860*/  @!P0 BRA `(.L_x_2884) ;  /* 0x0000000000048947 */ /* 0x000fec0003800000 */
[----:B------:R-:W-:Y:S01]  /*14870*/  BPT.TRAP 0x1 ;  /* 0x000000040000795c */ /* 0x000fe20000300000 */
.L_x_2884:
[----:B------:R-:W-:Y:S02]  /*14880*/  LEA R14, R185, R16, 0x3 ;  /* 0x00000010b90e7211 */ /* 0x000fe400078e18ff */
[----:B------:R-:W-:-:S04]  /*14890*/  SHF.L.U32 R11, R188, 0x1f, RZ ;  /* 0x0000001fbc0b7819 */ /* 0x000fc800000006ff */
[----:B------:R0:W1:Y:S01]  /*148a0*/  SYNCS.PHASECHK.TRANS64.TRYWAIT P3, [R14+URZ+0x34830], R11 ;  /* 0x0348300b0e0075a7 */ /* 0x000062000806017f */
[----:B------:R-:W-:Y:S05]  /*148b0*/  @!P0 BRA `(.L_x_2885) ;  /* 0x0000000000048947 */ /* 0x000fea0003800000 */
[----:B------:R-:W-:Y:S01]  /*148c0*/  BPT.TRAP 0x1 ;  /* 0x000000040000795c */ /* 0x000fe20000300000 */
.L_x_2885:
[----:B------:R-:W-:Y:S01]  /*148d0*/  BSSY B2, `(.L_x_2886) ;  /* 0x0000006000027945 */ /* 0x000fe20003800000 */
[----:B------:R-:W-:Y:S02]  /*148e0*/  IMAD R8, R185, 0xc00, R5 ;  /* 0x00000c00b9087824 */ /* 0x000fe400078e0205 */
[----:B------:R-:W-:Y:S01]  /*148f0*/  IMAD.MOV.U32 R9, RZ, RZ, 0x40000040 ;  /* 0x40000040ff097424 */ /* 0x000fe200078e00ff */
[----:B-1----:R-:W-:Y:S06]  /*14900*/  @P3 BRA `(.L_x_2887) ;  /* 0x0000000000083947 */ /* 0x002fec0003800000 */
[----:B------:R-:W1:Y:S02]  /*14910*/  SYNCS.PHASECHK.TRANS64.TRYWAIT P3, [R14+URZ+0x34830], R11 ;  /* 0x0348300b0e0075a7 */ /* 0x000e64000806017f */
[----:B-1----:R-:W-:Y:S05]  /*14920*/  @!P3 BRA `(.L_x_2888) ;  /* 0x00000118003cb947 */ /* 0x002fea0003800000 */
.L_x_2887:
[----:B------:R-:W-:Y:S05]  /*14930*/  BSYNC B2 ;  /* 0x0000000000027941 */ /* 0x000fea0003800000 */
.L_x_2886:
[----:B------:R-:W2:Y:S04]  /*14940*/  LDL.64 R24, [R1+0x38] ;  /* 0x0000380001187983 */ /* 0x000ea80000100a00 */
[----:B------:R3:W-:Y:S04]  /*14950*/  STL.64 [R1+0x70], R12 ;  /* 0x0000700c01007387 */ /* 0x0007e80000100a00 */
[----:B---3--:R-:W3:Y:S04]  /*14960*/  LDL.64 R12, [R1+0x30] ;  /* 0x00003000010c7983 */ /* 0x008ee80000100a00 */
[----:B------:R4:W-:Y:S04]  /*14970*/  STL.64 [R1+0x68], R6 ;  /* 0x0000680601007387 */ /* 0x0009e80000100a00 */
[----:B----4-:R-:W4:Y:S01]  /*14980*/  LDL.64 R6, [R1+0x28] ;  /* 0x0000280001067983 */ /* 0x010f220000100a00 */
[----:B------:R-:W-:-:S02]  /*14990*/  R2UR UR6, R8 ;  /* 0x00000000080672ca */ /* 0x000fc400000e0000 */
[----:B------:R-:W-:Y:S01]  /*149a0*/  R2UR UR7, R9 ;  /* 0x00000000090772ca */ /* 0x000fe200000e0000 */
[----:B------:R0:W-:Y:S04]  /*149b0*/  STL.64 [R1+0x60], R4 ;  /* 0x0000600401007387 */ /* 0x0001e80000100a00 */
[----:B0-----:R-:W4:Y:S01]  /*149c0*/  LDL.64 R4, [R1+0x20] ;  /* 0x0000200001047983 */ /* 0x001f220000100a00 */
[----:B------:R-:W-:Y:S01]  /*149d0*/  VIADD R10, R8, 0x2 ;  /* 0x00000002080a7836 */ /* 0x000fe20000000000 */
[----:B-1----:R-:W-:Y:S02]  /*149e0*/  MOV R11, 0x40000040 ;  /* 0x40000040000b7802 */ /* 0x002fe40000000f00 */
[----:B--2---:R-:W-:Y:S02]  /*149f0*/  R2UR UR4, R24 ;  /* 0x00000000180472ca */ /* 0x004fe400000e0000 */
[----:B------:R-:W-:-:S02]  /*14a00*/  R2UR UR5, R25 ;  /* 0x00000000190572ca */ /* 0x000fc400000e0000 */
[----:B------:R-:W-:-:S11]  /*14a10*/  WARPGROUP.ARRIVE ;  /* 0x00000000000079c5 */ /* 0x000fd60000000000 */
[----:B------:R-:W-:Y:S01]  /*14a20*/  HGMMA.64x128x16.F32 R24, gdesc[UR4], RZ, !UPT, gsb0 ;  /* 0x01e00000041879f0 */ /* 0x000fe2000c0008ff */
[----:B------:R-:W-:Y:S02]  /*14a30*/  R2UR UR6, R10 ;  /* 0x000000000a0672ca */ /* 0x000fe400000e0000 */
[----:B------:R-:W-:Y:S02]  /*14a40*/  R2UR UR7, R11 ;  /* 0x000000000b0772ca */ /* 0x000fe400000e0000 */
[----:B---3--:R-:W-:Y:S02]  /*14a50*/  R2UR UR4, R12 ;  /* 0x000000000c0472ca */ /* 0x008fe400000e0000 */
[----:B------:R-:W-:Y:S02]  /*14a60*/  R2UR UR5, R13 ;  /* 0x000000000d0572ca */ /* 0x000fe400000e0000 */
[----:B------:R-:W2:Y:S01]  /*14a70*/  LDL.64 R12, [R1+0x18] ;  /* 0x00001800010c7983 */ /* 0x000ea20000100a00 */
[----:B------:R-:W-:-:S02]  /*14a80*/  VIADD R10, R8, 0x4 ;  /* 0x00000004080a7836 */ /* 0x000fc40000000000 */
[----:B------:R-:W-:Y:S01]  /*14a90*/  IMAD.MOV.U32 R11, RZ, RZ, 0x40000040 ;  /* 0x40000040ff0b7424 */ /* 0x000fe200078e00ff */
[----:B------:R-:W-:Y:S02]  /*14aa0*/  WARPGROUP.DEPBAR.LE gsb0, 0x0 ;  /* 0x00008000000079c5 */ /* 0x000fe40000010000 */
[----:B------:R-:W-:-:S06]  /*14ab0*/  WARPGROUP.ARRIVE ;  /* 0x00000000000079c5 */ /* 0x000fcc0000000000 */
[----:B------:R-:W-:Y:S01]  /*14ac0*/  HGMMA.64x128x16.F32 R24, gdesc[UR4], R24, gsb0 ;  /* 0x01e00000041879f0 */ /* 0x000fe20008000818 */
[----:B------:R-:W-:Y:S02]  /*14ad0*/  R2UR UR6, R10 ;  /* 0x000000000a0672ca */ /* 0x000fe400000e0000 */
[----:B------:R-:W-:Y:S02]  /*14ae0*/  R2UR UR7, R11 ;  /* 0x000000000b0772ca */ /* 0x000fe400000e0000 */
[----:B----4-:R-:W-:Y:S02]  /*14af0*/  R2UR UR4, R6 ;  /* 0x00000000060472ca */ /* 0x010fe400000e0000 */
[----:B------:R-:W-:Y:S02]  /*14b00*/  R2UR UR5, R7 ;  /* 0x00000000070572ca */ /* 0x000fe400000e0000 */
[----:B------:R-:W3:Y:S01]  /*14b10*/  LDL.64 R6, [R1+0x10] ;  /* 0x0000100001067983 */ /* 0x000ee20000100a00 */
[----:B------:R-:W-:Y:S01]  /*14b20*/  IMAD.MOV.U32 R11, RZ, RZ, 0x40000040 ;  /* 0x40000040ff0b7424 */ /* 0x000fe200078e00ff */
[----:B------:R-:W-:Y:S01]  /*14b30*/  IADD3 R10, R8, 0x6, RZ ;  /* 0x00000006080a7810 */ /* 0x000fe20007ffe0ff */
[----:B------:R-:W-:-:S02]  /*14b40*/  WARPGROUP.DEPBAR.LE gsb0, 0x0 ;  /* 0x00008000000079c5 */ /* 0x000fc40000010000 */
[----:B------:R-:W-:-:S06]  /*14b50*/  WARPGROUP.ARRIVE ;  /* 0x00000000000079c5 */ /* 0x000fcc0000000000 */
[----:B------:R-:W-:Y:S01]  /*14b60*/  HGMMA.64x128x16.F32 R24, gdesc[UR4], R24, gsb0 ;  /* 0x01e00000041879f0 */ /* 0x000fe20008000818 */
[----:B------:R-:W-:Y:S02]  /*14b70*/  R2UR UR6, R10 ;  /* 0x000000000a0672ca */ /* 0x000fe400000e0000 */
[----:B------:R-:W-:Y:S02]  /*14b80*/  R2UR UR7, R11 ;  /* 0x000000000b0772ca */ /* 0x000fe400000e0000 */
[----:B------:R-:W-:Y:S02]  /*14b90*/  R2UR UR4, R4 ;  /* 0x00000000040472ca */ /* 0x000fe400000e0000 */
[----:B------:R-:W-:Y:S02]  /*14ba0*/  R2UR UR5, R5 ;  /* 0x00000000050572ca */ /* 0x000fe400000e0000 */
[----:B------:R-:W4:Y:S01]  /*14bb0*/  LDL.64 R4, [R1] ;  /* 0x0000000001047983 */ /* 0x000f220000100a00 */
[----:B------:R-:W-:Y:S01]  /*14bc0*/  VIADD R10, R8, 0x400 ;  /* 0x00000400080a7836 */ /* 0x000fe20000000000 */
[----:B------:R-:W-:Y:S01]  /*14bd0*/  MOV R11, 0x40000040 ;  /* 0x40000040000b7802 */ /* 0x000fe20000000f00 */
[----:B------:R-:W-:-:S02]  /*14be0*/  WARPGROUP.DEPBAR.LE gsb0, 0x0 ;  /* 0x00008000000079c5 */ /* 0x000fc40000010000 */
[----:B------:R-:W-:-:S06]  /*14bf0*/  WARPGROUP.ARRIVE ;  /* 0x00000000000079c5 */ /* 0x000fcc0000000000 */
[----:B------:R-:W-:Y:S01]  /*14c00*/  HGMMA.64x128x16.F32 R24, gdesc[UR4], R24, gsb0 ;  /* 0x01e00000041879f0 */ /* 0x000fe20008000818 */
[----:B------:R-:W-:Y:S02]  /*14c10*/  R2UR UR6, R10 ;  /* 0x000000000a0672ca */ /* 0x000fe400000e0000 */
[----:B------:R-:W-:Y:S02]  /*14c20*/  R2UR UR7, R11 ;  /* 0x000000000b0772ca */ /* 0x000fe400000e0000 */
[----:B--2---:R-:W-:Y:S02]  /*14c30*/  R2UR UR4, R12 ;  /* 0x000000000c0472ca */ /* 0x004fe400000e0000 */
[----:B------:R-:W-:Y:S01]  /*14c40*/  R2UR UR5, R13 ;  /* 0x000000000d0572ca */ /* 0x000fe200000e0000 */
[----:B------:R-:W-:Y:S01]  /*14c50*/  VIADD R10, R8, 0x402 ;  /* 0x00000402080a7836 */ /* 0x000fe20000000000 */
[----:B------:R0:W5:Y:S01]  /*14c60*/  LDL.LU.64 R12, [R1+0x70] ;  /* 0x00007000010c7983 */ /* 0x0001620000300a00 */
[----:B------:R-:W-:Y:S01]  /*14c70*/  IMAD.MOV.U32 R11, RZ, RZ, 0x40000040 ;  /* 0x40000040ff0b7424 */ /* 0x000fe200078e00ff */
[----:B------:R-:W-:-:S02]  /*14c80*/  WARPGROUP.DEPBAR.LE gsb0, 0x0 ;  /* 0x00008000000079c5 */ /* 0x000fc40000010000 */
[----:B------:R-:W-:-:S07]  /*14c90*/  WARPGROUP.ARRIVE ;  /* 0x00000000000079c5 */ /* 0x000fce0000000000 */
[----:B------:R-:W-:Y:S01]  /*14ca0*/  HGMMA.64x128x16.F32 R24, gdesc[UR4], R24, gsb0 ;  /* 0x01e00000041879f0 */ /* 0x000fe20008000818 */
[----:B------:R-:W-:Y:S02]  /*14cb0*/  R2UR UR6, R10 ;  /* 0x000000000a0672ca */ /* 0x000fe400000e0000 */
[----:B------:R-:W-:Y:S02]  /*14cc0*/  R2UR UR7, R11 ;  /* 0x000000000b0772ca */ /* 0x000fe400000e0000 */
[----:B---3--:R-:W-:Y:S02]  /*14cd0*/  R2UR UR4, R6 ;  /* 0x00000000060472ca */ /* 0x008fe400000e0000 */
[----:B------:R-:W-:Y:S01]  /*14ce0*/  R2UR UR5, R7 ;  /* 0x00000000070572ca */ /* 0x000fe200000e0000 */
[----:B------:R-:W-:Y:S01]  /*14cf0*/  IMAD.MOV.U32 R11, RZ, RZ, 0x40000040 ;  /* 0x40000040ff0b7424 */ /* 0x000fe200078e00ff */
[----:B------:R-:W-:Y:S01]  /*14d00*/  IADD3 R10, R8, 0x404, RZ ;  /* 0x00000404080a7810 */ /* 0x000fe20007ffe0ff */
[----:B------:R0:W5:Y:S01]  /*14d10*/  LDL.LU.64 R6, [R1+0x68] ;  /* 0x0000680001067983 */ /* 0x0001620000300a00 */
[----:B------:R-:W-:-:S02]  /*14d20*/  WARPGROUP.DEPBAR.LE gsb0, 0x0 ;  /* 0x00008000000079c5 */ /* 0x000fc40000010000 */
[----:B------:R-:W-:-:S07]  /*14d30*/  WARPGROUP.ARRIVE ;  /* 0x00000000000079c5 */ /* 0x000fce0000000000 */
[----:B------:R-:W-:Y:S01]  /*14d40*/  HGMMA.64x128x16.F32 R24, gdesc[UR4], R24, gsb0 ;  /* 0x01e00000041879f0 */ /* 0x000fe20008000818 */
[----:B------:R-:W-:Y:S02]  /*14d50*/  R2UR UR6, R10 ;  /* 0x000000000a0672ca */ /* 0x000fe400000e0000 */
[----:B------:R-:W-:Y:S02]  /*14d60*/  R2UR UR7, R11 ;  /* 0x000000000b0772ca */ /* 0x000fe400000e0000 */
[----:B----4-:R-:W-:Y:S02]  /*14d70*/  R2UR UR4, R4 ;  /* 0x00000000040472ca */ /* 0x010fe400000e0000 */
[----:B------:R-:W-:Y:S01]  /*14d80*/  R2UR UR5, R5 ;  /* 0x00000000050572ca */ /* 0x000fe200000e0000 */
[----:B------:R-:W-:Y:S01]  /*14d90*/  VIADD R10, R8, 0x406 ;  /* 0x00000406080a7836 */ /* 0x000fe20000000000 */
[----:B------:R-:W-:Y:S01]  /*14da0*/  MOV R11, 0x40000040 ;  /* 0x40000040000b7802 */ /* 0x000fe20000000f00 */
[----:B------:R0:W5:Y:S01]  /*14db0*/  LDL.LU.64 R4, [R1+0x60] ;  /* 0x0000600001047983 */ /* 0x0001620000300a00 */
[----:B------:R-:W-:-:S02]  /*14dc0*/  WARPGROUP.DEPBAR.LE gsb0, 0x0 ;  /* 0x00008000000079c5 */ /* 0x000fc40000010000 */
[----:B------:R-:W-:-:S07]  /*14dd0*/  WARPGROUP.ARRIVE ;  /* 0x00000000000079c5 */ /* 0x000fce0000000000 */
[----:B------:R-:W-:Y:S01]  /*14de0*/  HGMMA.64x128x16.F32 R24, gdesc[UR4], R24, gsb0 ;  /* 0x01e00000041879f0 */ /* 0x000fe20008000818 */
        /* <DEDUP_REMOVED lines=8> */
[----:B------:R-:W-:Y:S01]  /*14e70*/  HGMMA.64x128x16.F32 R24, gdesc[UR4], R24, gsb0 ;  /* 0x01e00000041879f0 */ /* 0x000fe20008000818 */
        /* <DEDUP_REMOVED lines=8> */
[----:B------:R-:W-:Y:S01]  /*14f00*/  HGMMA.64x128x16.F32 R24, gdesc[UR4], R24, gsb0 ;  /* 0x01e00000041879f0 */ /* 0x000fe20008000818 */
        /* <DEDUP_REMOVED lines=92> */
.L_x_2889:
[----:B------:R-:W-:Y:S02]  /*154d0*/  SHF.L.U32 R0, R15, 0x1f, RZ ;  /* 0x0000001f0f007819 */ /* 0x000fe400000006ff */
[----:B------:R-:W-:-:S04]  /*154e0*/  LEA R15, R20, R16, 0x3 ;  /* 0x00000010140f7211 */ /* 0x000fc800078e18ff */
[----:B------:R0:W1:Y:S01]  /*154f0*/  SYNCS.PHASECHK.TRANS64.TRYWAIT P3, [R15+URZ+0x34850], R0 ;  /* 0x034850000f0075a7 */ /* 0x000062000806017f */
[----:B------:R-:W-:Y:S05]  /*15500*/  @!P0 BRA `(.L_x_2890) ;  /* 0x0000000000048947 */ /* 0x000fea0003800000 */
[----:B------:R-:W-:Y:S01]  /*15510*/  BPT.TRAP 0x1 ;  /* 0x000000040000795c */ /* 0x000fe20000300000 */
.L_x_2890:
[----:B------:R-:W-:Y:S04]  /*15520*/  BSSY B2, `(.L_x_2891) ;  /* 0x0000004000027945 */ /* 0x000fe80003800000 */
[----:B-1----:R-:W-:Y:S05]  /*15530*/  @P3 BRA `(.L_x_2892) ;  /* 0x0000000000083947 */ /* 0x002fea0003800000 */
[----:B------:R-:W1:Y:S02]  /*15540*/  SYNCS.PHASECHK.TRANS64.TRYWAIT P3, [R15+URZ+0x34850], R0 ;  /* 0x034850000f0075a7 */ /* 0x000e64000806017f */
[----:B-1----:R-:W-:Y:S05]  /*15550*/  @!P3 BRA `(.L_x_2893) ;  /* 0x0000010c0044b947 */ /* 0x002fea0003800000 */
.L_x_2892:
[----:B------:R-:W-:Y:S05]  /*15560*/  BSYNC B2 ;  /* 0x0000000000027941 */ /* 0x000fea0003800000 */
.L_x_2891:
        /* <DEDUP_REMOVED lines=10> */
[----:B------:R-:W-:Y:S01]  /*15610*/  FMUL.FTZ R25, R31, UR39 ;  /* 0x000000271f197c20 */ /* 0x000fe20008410000 */
        /* <DEDUP_REMOVED lines=14> */
[----:B------:R-:W-:Y:S01]  /*15700*/  FMUL.FTZ R37, R43, UR39 ;  /* 0x000000272b257c20 */ /* 0x000fe20008410000 */
[----:B------:R-:W-:Y:S01]  /*15710*/  FMUL.FTZ R43, R50, UR39 ;  /* 0x00000027322b7c20 */ /* 0x000fe20008410000 */
[----:B------:R-:W-:Y:S02]  /*15720*/  IMAD.IADD R50, R205, 0x1, R200 ;  /* 0x00000001cd327824 */ /* 0x000fe400078e02c8 */
[----:B------:R-:W-:Y:S01]  /*15730*/  FMUL.FTZ R46, R48, UR39 ;  /* 0x00000027302e7c20 */ /* 0x000fe20008410000 */
[----:B------:R-:W-:Y:S01]  /*15740*/  FMUL.FTZ R48, R49, UR39 ;  /* 0x0000002731307c20 */ /* 0x000fe20008410000 */
[----:B------:R-:W-:Y:S01]  /*15750*/  FMUL.FTZ R49, R52, UR39 ;  /* 0x0000002734317c20 */ /* 0x000fe20008410000 */
[----:B------:R-:W-:Y:S01]  /*15760*/  IMAD.MOV.U32 R52, RZ, RZ, -0x80 ;  /* 0xffffff80ff347424 */ /* 0x000fe200078e00ff */
[----:B------:R-:W0:Y:S01]  /*15770*/  MUFU.TANH R0, R0 ;  /* 0x0000000000007308 */ /* 0x000e220000002400 */
[----:B------:R-:W-:Y:S01]  /*15780*/  FMUL.FTZ R2, R26, UR39 ;  /* 0x000000271a027c20 */ /* 0x000fe20008410000 */
[----:B------:R-:W-:Y:S01]  /*15790*/  FMUL.FTZ R26, R29, UR39 ;  /* 0x000000271d1a7c20 */ /* 0x000fe20008410000 */
[----:B-----5:R-:W-:Y:S01]  /*157a0*/  IMAD R52, R13, R52, 0x1 ;  /* 0x000000010d347424 */ /* 0x020fe200078e0234 */
[----:B------:R-:W-:Y:S01]  /*157b0*/  HGMMA.64x128x16.F32 R88, R180, gdesc[UR4].tnspB, R88, gsb0 ;  /* 0x41e00004b4587df0 */ /* 0x000fe20008000858 */
[----:B------:R-:W-:Y:S01]  /*157c0*/  R2UR UR6, R10 ;  /* 0x000000000a0672ca */ /* 0x000fe200000e0000 */
[----:B------:R-:W-:Y:S01]  /*157d0*/  FMUL.FTZ R20, R27, UR39 ;  /* 0x000000271b147c20 */ /* 0x000fe20008410000 */
[----:B------:R-:W-:Y:S01]  /*157e0*/  R2UR UR7, R11 ;  /* 0x000000000b0772ca */ /* 0x000fe200000e0000 */
[----:B------:R-:W-:Y:S01]  /*157f0*/  IMAD.MOV.U32 R11, RZ, RZ, 0x40000040 ;  /* 0x40000040ff0b7424 */ /* 0x000fe200078e00ff */
[----:B------:R-:W-:Y:S01]  /*15800*/  IADD3 R10, R8, 0x100, RZ ;  /* 0x00000100080a7810 */ /* 0x000fe20007ffe0ff */
[----:B------:R-:W-:Y:S01]  /*15810*/  IMAD R52, R204, -0x2, R52 ;  /* 0xfffffffecc347824 */ /* 0x000fe200078e0234 */
[----:B------:R-:W-:Y:S01]  /*15820*/  MUFU.TANH R9, R9 ;  /* 0x0000000900097308 */ /* 0x000fe20000002400 */
[----:B------:R-:W-:Y:S01]  /*15830*/  FMUL.FTZ R27, R32, UR39 ;  /* 0x00000027201b7c20 */ /* 0x000fe20008410000 */
[----:B------:R-:W-:Y:S01]  /*15840*/  FMUL.FTZ R32, R36, UR39 ;  /* 0x0000002724207c20 */ /* 0x000fe20008410000 */
[----:B------:R-:W-:Y:S01]  /*15850*/  FMUL.FTZ R36, R40, UR39 ;  /* 0x0000002728247c20 */ /* 0x000fe20008410000 */
[----:B------:R-:W-:Y:S01]  /*15860*/  IADD3 R52, -R201, R52, R202 ;  /* 0x00000034c9347210 */ /* 0x000fe20007ffe1ca */
        /* <DEDUP_REMOVED lines=40> */
[----:B------:R-:W-:Y:S01]  /*15af0*/  @!P1 VIADD R14, R14, 0x34840 ;  /* 0x000348400e0e9836 */ /* 0x000fe20000000000 */
[----:B------:R-:W-:-:S02]  /*15b00*/  @!P1 IADD3 R15, R15, 0x34860, RZ ;  /* 0x000348600f0f9810 */ /* 0x000fc40007ffe0ff */
[----:B------:R-:W-:Y:S02]  /*15b10*/  MUFU.TANH R34, R34 ;  /* 0x0000002200227308 */ /* 0x000fe40000002400 */
[----:B------:R-:W-:Y:S02]  /*15b20*/  @!P1 PRMT R14, RZ, 0x654, R14 ;  /* 0x00000654ff0e9816 */ /* 0x000fe4000000000e */
[----:B------:R-:W-:-:S04]  /*15b30*/  @!P1 PRMT R15, RZ, 0x654, R15 ;  /* 0x00000654ff0f9816 */ /* 0x000fc8000000000f */
[----:B------:R-:W4:Y:S08]  /*15b40*/  MUFU.TANH R36, R36 ;  /* 0x0000002400247308 */ /* 0x000f300000002400 */
[----:B------:R-:W-:Y:S08]  /*15b50*/  MUFU.TANH R38, R38 ;  /* 0x0000002600267308 */ /* 0x000ff00000002400 */
[----:B------:R-:W4:Y:S08]  /*15b60*/  MUFU.TANH R40, R40 ;  /* 0x0000002800287308 */ /* 0x000f300000002400 */
[----:B------:R-:W-:Y:S08]  /*15b70*/  MUFU.TANH R42, R42 ;  /* 0x0000002a002a7308 */ /* 0x000ff00000002400 */
[----:B------:R-:W4:Y:S08]  /*15b80*/  MUFU.TANH R46, R46 ;  /* 0x0000002e002e7308 */ /* 0x000f300000002400 */
[----:B------:R-:W-:Y:S08]  /*15b90*/  MUFU.TANH R48, R48 ;  /* 0x0000003000307308 */ /* 0x000ff00000002400 */
[----:B------:R-:W4:Y:S08]  /*15ba0*/  MUFU.TANH R49, R49 ;  /* 0x0000003100317308 */ /* 0x000f300000002400 */
[----:B------:R-:W4:Y:S08]  /*15bb0*/  MUFU.TANH R51, R51 ;  /* 0x0000003300337308 */ /* 0x000f300000002400 */
[----:B------:R-:W-:Y:S08]  /*15bc0*/  MUFU.TANH R59, R59 ;  /* 0x0000003b003b7308 */ /* 0x000ff00000002400 */
[----:B------:R-:W-:Y:S01]  /*15bd0*/  MUFU.TANH R60, R60 ;  /* 0x0000003c003c7308 */ /* 0x000fe20000002400 */
[----:B------:R-:W-:-:S02]  /*15be0*/  WARPGROUP.DEPBAR.LE gsb0, 0x0 ;  /* 0x00008000000079c5 */ /* 0x000fc40000010000 */
[----:B------:R-:W-:-:S05]  /*15bf0*/  WARPGROUP.ARRIVE ;  /* 0x00000000000079c5 */ /* 0x000fca0000000000 */
[----:B------:R-:W-:Y:S01]  /*15c00*/  MUFU.TANH R61, R61 ;  /* 0x0000003d003d7308 */ /* 0x000fe20000002400 */
[----:B------:R-:W-:Y:S01]  /*15c10*/  HGMMA.64x128x16.F32 R88, R176, gdesc[UR4].tnspB, R88, gsb0 ;  /* 0x41e00004b0587df0 */ /* 0x000fe20008000858 */
[----:B------:R-:W-:Y:S02]  /*15c20*/  R2UR UR7, R11 ;  /* 0x000000000b0772ca */ /* 0x000fe400000e0000 */
[----:B------:R-:W0:Y:S01]  /*15c30*/  @P2 LDC R11, c[0x0][0x44c] ;  /* 0x00011300ff0b2b82 */ /* 0x000e220000000800 */
[----:B------:R-:W-:-:S03]  /*15c40*/  R2UR UR6, R10 ;  /* 0x000000000a0672ca */ /* 0x000fc600000e0000 */
[----:B------:R-:W-:Y:S04]  /*15c50*/  MUFU.TANH R64, R64 ;  /* 0x0000004000407308 */ /* 0x000fe80000002400 */
[----:B------:R-:W1:Y:S04]  /*15c60*/  @P2 LDC R10, c[0x0][0x450] ;  /* 0x00011400ff0a2b82 */ /* 0x000e680000000800 */
[----:B------:R-:W-:Y:S08]  /*15c70*/  MUFU.TANH R65, R65 ;  /* 0x0000004100417308 */ /* 0x000ff00000002400 */
[----:B------:R-:W-:Y:S01]  /*15c80*/  MUFU.TANH R68, R68 ;  /* 0x0000004400447308 */ /* 0x000fe20000002400 */
[----:B0-----:R-:W-:-:S07]  /*15c90*/  @P2 IMAD.HI.U32 R11, R50, R11, RZ ;  /* 0x0000000b320b2227 */ /* 0x001fce00078e00ff */
[----:B------:R-:W-:Y:S01]  /*15ca0*/  MUFU.TANH R69, R69 ;  /* 0x0000004500457308 */ /* 0x000fe20000002400 */
[----:B-1----:R-:W-:Y:S01]  /*15cb0*/  @P2 SHF.R.U32.HI R50, RZ, R10, R11 ;  /* 0x0000000aff322219 */ /* 0x002fe2000001160b */
[----:B------:R-:W-:Y:S01]  /*15cc0*/  IMAD.MOV.U32 R11, RZ, RZ, 0x40000040 ;  /* 0x40000040ff0b7424 */ /* 0x000fe200078e00ff */
[----:B------:R-:W-:-:S05]  /*15cd0*/  IADD3 R10, R8, 0x180, RZ ;  /* 0x00000180080a7810 */ /* 0x000fca0007ffe0ff */
[----:B------:R-:W-:Y:S01]  /*15ce0*/  MUFU.TANH R72, R72 ;  /* 0x0000004800487308 */ /* 0x000fe20000002400 */
[----:B------:R-:W0:Y:S07]  /*15cf0*/  SHFL.IDX PT, R55, R50, RZ, 0x1c1f ;  /* 0x001c1fff32377589 */ /* 0x000e2e00000e0000 */
[----:B------:R-:W-:Y:S08]  /*15d00*/  MUFU.TANH R73, R73 ;  /* 0x0000004900497308 */ /* 0x000ff00000002400 */
[----:B------:R-:W-:Y:S08]  /*15d10*/  MUFU.TANH R76, R76 ;  /* 0x0000004c004c7308 */ /* 0x000ff00000002400 */
[----:B------:R-:W-:Y:S01]  /*15d20*/  MUFU.TANH R77, R77 ;  /* 0x0000004d004d7308 */ /* 0x000fe20000002400 */
[----:B0-----:R-:W-:-:S04]  /*15d30*/  IADD3 R55, R52, R55, RZ ;  /* 0x0000003734377210 */ /* 0x001fc80007ffe0ff */
[C---:B------:R-:W-:Y:S02]  /*15d40*/  ISETP.GT.AND P3, PT, R55.reuse, RZ, PT ;  /* 0x000000ff3700720c */ /* 0x040fe40003f64270 */
[C---:B------:R-:W-:Y:S01]  /*15d50*/  ISETP.GT.AND P4, PT, R55.reuse, 0x1, PT ;  /* 0x000000013700780c */ /* 0x040fe20003f84270 */
[----:B------:R-:W-:Y:S01]  /*15d60*/  MUFU.TANH R80, R80 ;  /* 0x0000005000507308 */ /* 0x000fe20000002400 */
[----:B------:R-:W-:Y:S02]  /*15d70*/  FSEL R0, R0, -INF , P3 ;  /* 0xff80000000007808 */ /* 0x000fe40001800000 */
[----:B------:R-:W-:-:S04]  /*15d80*/  ISETP.GT.AND P3, PT, R55, 0x8, PT ;  /* 0x000000083700780c */ /* 0x000fc80003f64270 */
[----:B------:R-:W-:Y:S01]  /*15d90*/  FSEL R24, R24, -INF , P3 ;  /* 0xff80000018187808 */ /* 0x000fe20001800000 */
[----:B------:R-:W-:Y:S01]  /*15da0*/  MUFU.TANH R2, R2 ;  /* 0x0000000200027308 */ /* 0x000fe20000002400 */
[----:B------:R-:W-:-:S04]  /*15db0*/  ISETP.GT.AND P3, PT, R55, 0x10, PT ;  /* 0x000000103700780c */ /* 0x000fc80003f64270 */
[----:B--2---:R-:W-:Y:S02]  /*15dc0*/  FSEL R27, R27, -INF , P3 ;  /* 0xff8000001b1b7808 */ /* 0x004fe40001800000 */
[C---:B------:R-:W-:Y:S01]  /*15dd0*/  ISETP.GT.AND P3, PT, R55.reuse, 0x18, PT ;  /* 0x000000183700780c */ /* 0x040fe20003f64270 */
[----:B------:R-:W-:Y:S03]  /*15de0*/  MUFU.TANH R20, R20 ;  /* 0x0000001400147308 */ /* 0x000fe60000002400 */
[----:B---3--:R-:W-:Y:S02]  /*15df0*/  FSEL R32, R32, -INF , P3 ;  /* 0xff80000020207808 */ /* 0x008fe40001800000 */
[----:B------:R-:W-:-:S03]  /*15e00*/  ISETP.GT.AND P3, PT, R55, 0x20, PT ;  /* 0x000000203700780c */ /* 0x000fc60003f64270 */
[----:B------:R-:W-:Y:S01]  /*15e10*/  MUFU.TANH R21, R21 ;  /* 0x0000001500157308 */ /* 0x000fe20000002400 */
[----:B----4-:R-:W-:Y:S02]  /*15e20*/  FSEL R36, R36, -INF , P3 ;  /* 0xff80000024247808 */ /* 0x010fe40001800000 */
[----:B------:R-:W-:-:S04]  /*15e30*/  ISETP.GT.AND P3, PT, R55, 0x28, PT ;  /* 0x000000283700780c */ /* 0x000fc80003f64270 */
[----:B------:R-:W-:Y:S01]  /*15e40*/  FSEL R40, R40, -INF , P3 ;  /* 0xff80000028287808 */ /* 0x000fe20001800000 */
[----:B------:R-:W-:Y:S01]  /*15e50*/  MUFU.TANH R25, R25 ;  /* 0x0000001900197308 */ /* 0x000fe20000002400 */
[----:B------:R-:W-:-:S04]  /*15e60*/  ISETP.GT.AND P3, PT, R55, 0x30, PT ;  /* 0x000000303700780c */ /* 0x000fc80003f64270 */
[----:B------:R-:W-:Y:S02]  /*15e70*/  FSEL R46, R46, -INF , P3 ;  /* 0xff8000002e2e7808 */ /* 0x000fe40001800000 */
[----:B------:R-:W-:Y:S01]  /*15e80*/  ISETP.GT.AND P3, PT, R55, 0x38, PT ;  /* 0x000000383700780c */ /* 0x000fe20003f64270 */
[----:B------:R-:W-:Y:S03]  /*15e90*/  MUFU.TANH R28, R28 ;  /* 0x0000001c001c7308 */ /* 0x000fe60000002400 */
[----:B------:R-:W-:Y:S02]  /*15ea0*/  FSEL R49, R49, -INF , P3 ;  /* 0xff80000031317808 */ /* 0x000fe40001800000 */
[----:B------:R-:W-:-:S03]  /*15eb0*/  ISETP.GT.AND P3, PT, R55, 0x40, PT ;  /* 0x000000403700780c */ /* 0x000fc60003f64270 */
[----:B------:R-:W-:Y:S08]  /*15ec0*/  MUFU.TANH R29, R29 ;  /* 0x0000001d001d7308 */ /* 0x000ff00000002400 */
[----:B------:R-:W-:Y:S08]  /*15ed0*/  MUFU.TANH R31, R31 ;  /* 0x0000001f001f7308 */ /* 0x000ff00000002400 */
[----:B------:R-:W-:Y:S01]  /*15ee0*/  MUFU.TANH R33, R33 ;  /* 0x0000002100217308 */ /* 0x000fe20000002400 */
[----:B------:R-:W-:-:S02]  /*15ef0*/  WARPGROUP.DEPBAR.LE gsb0, 0x0 ;  /* 0x00008000000079c5 */ /* 0x000fc40000010000 */
[----:B------:R-:W-:-:S05]  /*15f00*/  WARPGROUP.ARRIVE ;  /* 0x00000000000079c5 */ /* 0x000fca0000000000 */
[----:B------:R-:W-:Y:S01]  /*15f10*/  MUFU.TANH R35, R35 ;  /* 0x0000002300237308 */ /* 0x000fe20000002400 */
[----:B------:R-:W-:Y:S01]  /*15f20*/  HGMMA.64x128x16.F32 R88, R172, gdesc[UR4].tnspB, R88, gsb0 ;  /* 0x41e00004ac587df0 */ /* 0x000fe20008000858 */
[----:B------:R-:W-:Y:S01]  /*15f30*/  R2UR UR6, R10 ;  /* 0x000000000a0672ca */ /* 0x000fe200000e0000 */
[----:B------:R-:W-:Y:S01]  /*15f40*/  FMUL.FTZ R10, R56, UR39 ;  /* 0x00000027380a7c20 */ /* 0x000fe20008410000 */
[----:B------:R-:W-:-:S04]  /*15f50*/  FSEL R56, R9, -INF , P4 ;  /* 0xff80000009387808 */ /* 0x000fc80002000000 */
[----:B------:R-:W-:Y:S01]  /*15f60*/  MUFU.TANH R37, R37 ;  /* 0x0000002500257308 */ /* 0x000fe20000002400 */
[----:B------:R-:W-:Y:S02]  /*15f70*/  FMNMX.FTZ R9, R0, R12, !PT ;  /* 0x0000000c00097209 */ /* 0x000fe40007810000 */
[C---:B------:R-:W-:Y:S02]  /*15f80*/  ISETP.GT.AND P4, PT, R55.reuse, 0x9, PT ;  /* 0x000000093700780c */ /* 0x040fe40003f84270 */
[----:B------:R-:W-:Y:S02]  /*15f90*/  FMNMX.FTZ R9, R56, R9, !PT ;  /* 0x0000000938097209 */ /* 0x000fe40007810000 */
[----:B------:R-:W-:Y:S01]  /*15fa0*/  FSEL R26, R26, -INF , P4 ;  /* 0xff8000001a1a7808 */ /* 0x000fe20002000000 */
[----:B------:R-:W0:Y:S01]  /*15fb0*/  MUFU.TANH R10, R10 ;  /* 0x0000000a000a7308 */ /* 0x000e220000002400 */
[----:B------:R-:W-:Y:S02]  /*15fc0*/  FMNMX.FTZ R9, R24, R9, !PT ;  /* 0x0000000918097209 */ /* 0x000fe40007810000 */
[----:B------:R-:W-:-:S02]  /*15fd0*/  ISETP.GT.AND P4, PT, R55, 0x11, PT ;  /* 0x000000113700780c */ /* 0x000fc40003f84270 */
[----:B------:R-:W-:Y:S02]  /*15fe0*/  FMNMX.FTZ R9, R26, R9, !PT ;  /* 0x000000091a097209 */ /* 0x000fe40007810000 */
[----:B------:R-:W-:Y:S01]  /*15ff0*/  FSEL R30, R30, -INF , P4 ;  /* 0xff8000001e1e7808 */ /* 0x000fe20002000000 */
[----:B------:R-:W-:Y:S01]  /*16000*/  MUFU.TANH R39, R39 ;  /* 0x0000002700277308 */ /* 0x000fe20000002400 */
[----:B------:R-:W-:Y:S02]  /*16010*/  FMNMX.FTZ R9, R27, R9, !PT ;  /* 0x000000091b097209 */ /* 0x000fe40007810000 */
[----:B------:R-:W-:Y:S02]  /*16020*/  ISETP.GT.AND P4, PT, R55, 0x19, PT ;  /* 0x000000193700780c */ /* 0x000fe40003f84270 */
[----:B------:R-:W-:Y:S02]  /*16030*/  FMNMX.FTZ R9, R30, R9, !PT ;  /* 0x000000091e097209 */ /* 0x000fe40007810000 */
[----:B------:R-:W-:Y:S01]  /*16040*/  FSEL R34, R34, -INF , P4 ;  /* 0xff80000022227808 */ /* 0x000fe20002000000 */
[----:B------:R-:W-:Y:S01]  /*16050*/  MUFU.TANH R41, R41 ;  /* 0x0000002900297308 */ /* 0x000fe20000002400 */
[----:B------:R-:W-:-:S02]  /*16060*/  FMNMX.FTZ R9, R32, R9, !PT ;  /* 0x0000000920097209 */ /* 0x000fc40007810000 */
[C---:B------:R-:W-:Y:S02]  /*16070*/  ISETP.GT.AND P4, PT, R55.reuse, 0x21, PT ;  /* 0x000000213700780c */ /* 0x040fe40003f84270 */
[----:B------:R-:W-:Y:S02]  /*16080*/  FMNMX.FTZ R9, R34, R9, !PT ;  /* 0x0000000922097209 */ /* 0x000fe40007810000 */
[----:B------:R-:W-:Y:S01]  /*16090*/  FSEL R38, R38, -INF , P4 ;  /* 0xff80000026267808 */ /* 0x000fe20002000000 */
[----:B------:R-:W-:Y:S01]  /*160a0*/  MUFU.TANH R43, R43 ;  /* 0x0000002b002b7308 */ /* 0x000fe20000002400 */
[----:B------:R-:W-:Y:S02]  /*160b0*/  FMNMX.FTZ R9, R36, R9, !PT ;  /* 0x0000000924097209 */ /* 0x000fe40007810000 */
[----:B------:R-:W-:Y:S02]  /*160c0*/  ISETP.GT.AND P4, PT, R55, 0x29, PT ;  /* 0x000000293700780c */ /* 0x000fe40003f84270 */
[----:B------:R-:W-:-:S02]  /*160d0*/  FMNMX.FTZ R9, R38, R9, !PT ;  /* 0x0000000926097209 */ /* 0x000fc40007810000 */
[----:B------:R-:W-:Y:S01]  /*160e0*/  R2UR UR7, R11 ;  /* 0x000000000b0772ca */ /* 0x000fe200000e0000 */
[----:B------:R-:W-:Y:S01]  /*160f0*/  FMUL.FTZ R11, R57, UR39 ;  /* 0x00000027390b7c20 */ /* 0x000fe20008410000 */
[----:B------:R-:W-:Y:S01]  /*16100*/  FSEL R42, R42, -INF , P4 ;  /* 0xff8000002a2a7808 */ /* 0x000fe20002000000 */
[----:B------:R-:W-:Y:S01]  /*16110*/  MUFU.TANH R44, R44 ;  /* 0x0000002c002c7308 */ /* 0x000fe20000002400 */
[----:B------:R-:W-:Y:S02]  /*16120*/  FMNMX.FTZ R9, R40, R9, !PT ;  /* 0x0000000928097209 */ /* 0x000fe40007810000 */
[----:B------:R-:W-:Y:S02]  /*16130*/  ISETP.GT.AND P4, PT, R55, 0x31, PT ;  /* 0x000000313700780c */ /* 0x000fe40003f84270 */
[----:B------:R-:W-:Y:S02]  /*16140*/  FMNMX.FTZ R9, R42, R9, !PT ;  /* 0x000000092a097209 */ /* 0x000fe40007810000 */
[----:B------:R-:W-:Y:S01]  /*16150*/  FSEL R48, R48, -INF , P4 ;  /* 0xff80000030307808 */ /* 0x000fe20002000000 */
[----:B------:R-:W1:Y:S01]  /*16160*/  MUFU.TANH R11, R11 ;  /* 0x0000000b000b7308 */ /* 0x000e620000002400 */
[----:B------:R-:W-:-:S02]  /*16170*/  FMNMX.FTZ R9, R46, R9, !PT ;  /* 0x000000092e097209 */ /* 0x000fc40007810000 */
[----:B------:R-:W-:Y:S02]  /*16180*/  ISETP.GT.AND P4, PT, R55, 0x39, PT ;  /* 0x000000393700780c */ /* 0x000fe40003f84270 */
[----:B------:R-:W-:Y:S02]  /*16190*/  FMNMX.FTZ R9, R48, R9, !PT ;  /* 0x0000000930097209 */ /* 0x000fe40007810000 */
[----:B------:R-:W-:Y:S01]  /*161a0*/  FSEL R51, R51, -INF , P4 ;  /* 0xff80000033337808 */ /* 0x000fe20002000000 */
[----:B------:R-:W-:Y:S01]  /*161b0*/  MUFU.TANH R45, R45 ;  /* 0x0000002d002d7308 */ /* 0x000fe20000002400 */
[----:B------:R-:W-:Y:S02]  /*161c0*/  FMNMX.FTZ R9, R49, R9, !PT ;  /* 0x0000000931097209 */ /* 0x000fe40007810000 */
[----:B------:R-:W-:Y:S02]  /*161d0*/  ISETP.GT.AND P4, PT, R55, 0x41, PT ;  /* 0x000000413700780c */ /* 0x000fe40003f84270 */
[----:B0-----:R-:W-:-:S02]  /*161e0*/  FSEL R57, R10, -INF , P3 ;  /* 0xff8000000a397808 */ /* 0x001fc40001800000 */
[----:B------:R-:W-:Y:S01]  /*161f0*/  FMNMX.FTZ R9, R51, R9, !PT ;  /* 0x0000000933097209 */ /* 0x000fe20007810000 */
[----:B------:R-:W-:Y:S01]  /*16200*/  MUFU.TANH R47, R47 ;  /* 0x0000002f002f7308 */ /* 0x000fe20000002400 */
[----:B------:R-:W-:Y:S02]  /*16210*/  ISETP.GT.AND P3, PT, R55, 0x48, PT ;  /* 0x000000483700780c */ /* 0x000fe40003f64270 */
[----:B-1----:R-:W-:Y:S02]  /*16220*/  FSEL R58, R11, -INF , P4 ;  /* 0xff8000000b3a7808 */ /* 0x002fe40002000000 */
[----:B------:R-:W-:Y:S02]  /*16230*/  FMNMX.FTZ R9, R57, R9, !PT ;  /* 0x0000000939097209 */ /* 0x000fe40007810000 */
[----:B------:R-:W-:Y:S01]  /*16240*/  ISETP.GT.AND P4, PT, R55, 0x49, PT ;  /* 0x000000493700780c */ /* 0x000fe20003f84270 */
[----:B------:R-:W-:Y:S01]  /*16250*/  MUFU.TANH R53, R53 ;  /* 0x0000003500357308 */ /* 0x000fe20000002400 */
[----:B------:R-:W-:-:S02]  /*16260*/  FSEL R59, R59, -INF , P3 ;  /* 0xff8000003b3b7808 */ /* 0x000fc40001800000 */
[----:B------:R-:W-:Y:S02]  /*16270*/  FMNMX.FTZ R9, R58, R9, !PT ;  /* 0x000000093a097209 */ /* 0x000fe40007810000 */
[----:B------:R-:W-:Y:S02]  /*16280*/  ISETP.GT.AND P3, PT, R55, 0x50, PT ;  /* 0x000000503700780c */ /* 0x000fe40003f64270 */
[----:B------:R-:W-:Y:S01]  /*16290*/  FSEL R60, R60, -INF , P4 ;  /* 0xff8000003c3c7808 */ /* 0x000fe20002000000 */
[----:B------:R-:W-:Y:S01]  /*162a0*/  MUFU.TANH R54, R54 ;  /* 0x0000003600367308 */ /* 0x000fe20000002400 */
[----:B------:R-:W-:Y:S02]  /*162b0*/  FMNMX.FTZ R9, R59, R9, !PT ;  /* 0x000000093b097209 */ /* 0x000fe40007810000 */
[----:B------:R-:W-:Y:S02]  /*162c0*/  ISETP.GT.AND P4, PT, R55, 0x51, PT ;  /* 0x000000513700780c */ /* 0x000fe40003f84270 */
[----:B------:R-:W-:-:S02]  /*162d0*/  FSEL R61, R61, -INF , P3 ;  /* 0xff8000003d3d7808 */ /* 0x000fc40001800000 */
[----:B------:R-:W-:Y:S01]  /*162e0*/  FMNMX.FTZ R9, R60, R9, !PT ;  /* 0x000000093c097209 */ /* 0x000fe20007810000 */
[----:B------:R-:W-:Y:S01]  /*162f0*/  MUFU.TANH R62, R62 ;  /* 0x0000003e003e7308 */ /* 0x000fe20000002400 */
[----:B------:R-:W-:Y:S02]  /*16300*/  ISETP.GT.AND P3, PT, R55, 0x58, PT ;  /* 0x000000583700780c */ /* 0x000fe40003f64270 */
[----:B------:R-:W-:Y:S02]  /*16310*/  FSEL R64, R64, -INF , P4 ;  /* 0xff80000040407808 */ /* 0x000fe40002000000 */
        /* <DEDUP_REMOVED lines=17> */
[----:B------:R0:W1:Y:S01]  /*16430*/  MUFU.TANH R9, R84 ;  /* 0x0000005400097308 */ /* 0x0000620000002400 */
[----:B------:R-:W-:-:S02]  /*16440*/  FSEL R73, R73, -INF , P3 ;  /* 0xff80000049497808 */ /* 0x000fc40001800000 */
[----:B------:R-:W-:Y:S02]  /*16450*/  FMNMX.FTZ R11, R72, R10, !PT ;  /* 0x0000000a480b7209 */ /* 0x000fe40007810000 */
[----:B------:R-:W-:Y:S02]  /*16460*/  ISETP.GT.AND P3, PT, R55, 0x70, PT ;  /* 0x000000703700780c */ /* 0x000fe40003f64270 */
[----:B------:R-:W-:Y:S01]  /*16470*/  FSEL R76, R76, -INF , P4 ;  /* 0xff8000004c4c7808 */ /* 0x000fe20002000000 */
[----:B------:R2:W3:Y:S01]  /*16480*/  MUFU.TANH R10, R85 ;  /* 0x00000055000a7308 */ /* 0x0004e20000002400 */
[----:B------:R-:W-:Y:S01]  /*16490*/  FMNMX.FTZ R11, R73, R11, !PT ;  /* 0x0000000b490b7209 */ /* 0x000fe20007810000 */
[----:B0-----:R-:W-:Y:S01]  /*164a0*/  FMUL.FTZ R84, R86, UR39 ;  /* 0x0000002756547c20 */ /* 0x001fe20008410000 */
[----:B------:R-:W-:Y:S02]  /*164b0*/  ISETP.GT.AND P4, PT, R55, 0x71, PT ;  /* 0x000000713700780c */ /* 0x000fe40003f84270 */
[----:B------:R-:W-:-:S02]  /*164c0*/  FSEL R77, R77, -INF , P3 ;  /* 0xff8000004d4d7808 */ /* 0x000fc40001800000 */
[----:B------:R-:W-:Y:S01]  /*164d0*/  FMNMX.FTZ R11, R76, R11, !PT ;  /* 0x0000000b4c0b7209 */ /* 0x000fe20007810000 */
[----:B------:R-:W-:Y:S02]  /*164e0*/  WARPGROUP.DEPBAR.LE gsb0, 0x0 ;  /* 0x00008000000079c5 */ /* 0x000fe40000010000 */
[----:B------:R-:W-:Y:S01]  /*164f0*/  WARPGROUP.ARRIVE ;  /* 0x00000000000079c5 */ /* 0x000fe20000000000 */
[----:B------:R-:W-:Y:S01]  /*16500*/  ISETP.GT.AND P3, PT, R55, 0x78, PT ;  /* 0x000000783700780c */ /* 0x000fe20003f64270 */
[----:B--2---:R0:W2:Y:S01]  /*16510*/  SHFL.IDX PT, R85, R50, 0x1, 0x1c1f ;  /* 0x003c1f0032557f89 */ /* 0x0040a200000e0000 */
[----:B------:R-:W-:Y:S01]  /*16520*/  FSEL R80, R80, -INF , P4 ;  /* 0xff80000050507808 */ /* 0x000fe20002000000 */
[----:B------:R-:W4:Y:S01]  /*16530*/  MUFU.TANH R70, R70 ;  /* 0x0000004600467308 */ /* 0x000f220000002400 */
[----:B------:R-:W-:Y:S01]  /*16540*/  FMNMX.FTZ R11, R77, R11, !PT ;  /* 0x0000000b4d0b7209 */ /* 0x000fe20007810000 */
[----:B------:R-:W-:Y:S01]  /*16550*/  HGMMA.64x128x16.F32 R88, R168, gdesc[UR4].tnspB, R88, gsb0 ;  /* 0x41e00004a8587df0 */ /* 0x000fe20008000858 */
[----:B------:R-:W-:-:S02]  /*16560*/  ISETP.GT.AND P4, PT, R55, 0x79, PT ;  /* 0x000000793700780c */ /* 0x000fc40003f84270 */
[----:B-1----:R-:W-:Y:S01]  /*16570*/  FSEL R55, R9, -INF , P3 ;  /* 0xff80000009377808 */ /* 0x002fe20001800000 */
[----:B0-----:R-:W-:Y:S01]  /*16580*/  FMUL.FTZ R50, R87, UR39 ;  /* 0x0000002757327c20 */ /* 0x001fe20008410000 */
[----:B------:R-:W-:Y:S01]  /*16590*/  FMNMX.FTZ R11, R80, R11, !PT ;  /* 0x0000000b500b7209 */ /* 0x000fe20007810000 */
[----:B------:R-:W0:Y:S01]  /*165a0*/  MUFU.TANH R71, R71 ;  /* 0x0000004700477308 */ /* 0x000e220000002400 */
[----:B---3--:R-:W-:Y:S01]  /*165b0*/  FSEL R63, R10, -INF , P4 ;  /* 0xff8000000a3f7808 */ /* 0x008fe20002000000 */
[----:B------:R-:W-:Y:S01]  /*165c0*/  VIADD R10, R8, 0x200 ;  /* 0x00000200080a7836 */ /* 0x000fe20000000000 */
[----:B------:R-:W-:-:S04]  /*165d0*/  FMNMX.FTZ R11, R55, R11, !PT ;  /* 0x0000000b370b7209 */ /* 0x000fc80007810000 */
[----:B------:R-:W-:Y:S01]  /*165e0*/  FMNMX.FTZ R213, R63, R11, !PT ;  /* 0x0000000b3fd57209 */ /* 0x000fe20007810000 */
[----:B------:R-:W1:Y:S01]  /*165f0*/  MUFU.TANH R74, R74 ;  /* 0x0000004a004a7308 */ /* 0x000e620000002400 */
[----:B------:R-:W-:Y:S02]  /*16600*/  MOV R11, 0x40000040 ;  /* 0x40000040000b7802 */ /* 0x000fe40000000f00 */
[----:B------:R-:W-:Y:S01]  /*16610*/  R2UR UR6, R10 ;  /* 0x000000000a0672ca */ /* 0x000fe200000e0000 */
[----:B------:R-:W3:Y:S01]  /*16620*/  SHFL.BFLY PT, R9, R213, 0x2, 0x1f ;  /* 0x0c401f00d5097f89 */ /* 0x000ee200000e0000 */
[----:B------:R-:W-:Y:S01]  /*16630*/  R2UR UR7, R11 ;  /* 0x000000000b0772ca */ /* 0x000fe200000e0000 */
[----:B--2---:R-:W-:Y:S01]  /*16640*/  IMAD.IADD R52, R52, 0x1, R85 ;  /* 0x0000000134347824 */ /* 0x004fe200078e0255 */
[----:B------:R-:W-:Y:S01]  /*16650*/  MOV R11, 0x40000040 ;  /* 0x40000040000b7802 */ /* 0x000fe20000000f00 */
[----:B------:R-:W-:Y:S01]  /*16660*/  VIADD R10, R8, 0x280 ;  /* 0x00000280080a7836 */ /* 0x000fe20000000000 */
[----:B------:R-:W2:Y:S02]  /*16670*/  MUFU.TANH R75, R75 ;  /* 0x0000004b004b7308 */ /* 0x000ea40000002400 */
[----:B------:R-:W-:-:S02]  /*16680*/  ISETP.GT.AND P4, PT, R52, RZ, PT ;  /* 0x000000ff3400720c */ /* 0x000fc40003f84270 */
[----:B------:R-:W-:Y:S02]  /*16690*/  ISETP.GT.AND P5, PT, R52, 0x1, PT ;  /* 0x000000013400780c */ /* 0x000fe40003fa4270 */
[----:B------:R-:W-:Y:S02]  /*166a0*/  FSEL R2, R2, -INF , P4 ;  /* 0xff80000002027808 */ /* 0x000fe40002000000 */
[----:B------:R-:W-:Y:S01]  /*166b0*/  R2UR UR11, R11 ;  /* 0x000000000b0b72ca */ /* 0x000fe200000e0000 */
[----:B------:R-:W2:Y:S01]  /*166c0*/  MUFU.TANH R78, R78 ;  /* 0x0000004e004e7308 */ /* 0x000ea20000002400 */
[----:B------:R-:W-:Y:S02]  /*166d0*/  ISETP.GT.AND P4, PT, R52, 0x8, PT ;  /* 0x000000083400780c */ /* 0x000fe40003f84270 */
[----:B------:R-:W-:Y:S02]  /*166e0*/  FSEL R20, R20, -INF , P5 ;  /* 0xff80000014147808 */ /* 0x000fe40002800000 */
[----:B------:R-:W-:-:S02]  /*166f0*/  FMNMX.FTZ R11, R2, R7, !PT ;  /* 0x00000007020b7209 */ /* 0x000fc40007810000 */
[----:B------:R-:W-:Y:S01]  /*16700*/  ISETP.GT.AND P5, PT, R52, 0x9, PT ;  /* 0x000000093400780c */ /* 0x000fe20003fa4270 */
[----:B------:R-:W2:Y:S01]  /*16710*/  MUFU.TANH R79, R79 ;  /* 0x0000004f004f7308 */ /* 0x000ea20000002400 */
[----:B------:R-:W-:Y:S02]  /*16720*/  FMNMX.FTZ R11, R20, R11, !PT ;  /* 0x0000000b140b7209 */ /* 0x000fe40007810000 */
[----:B---3--:R-:W-:Y:S02]  /*16730*/  FMNMX.FTZ R213, R213, R9, !PT ;  /* 0x00000009d5d57209 */ /* 0x008fe40007810000 */
[----:B------:R-:W-:Y:S02]  /*16740*/  FSEL R25, R25, -INF , P5 ;  /* 0xff80000019197808 */ /* 0x000fe40002800000 */
[----:B------:R-:W-:Y:S01]  /*16750*/  ISETP.GT.AND P5, PT, R52, 0x11, PT ;  /* 0x000000113400780c */ /* 0x000fe20003fa4270 */
[----:B------:R-:W3:Y:S01]  /*16760*/  SHFL.BFLY PT, R9, R213, 0x1, 0x1f ;  /* 0x0c201f00d5097f89 */ /* 0x000ee200000e0000 */
[----:B------:R-:W-:Y:S01]  /*16770*/  R2UR UR10, R10 ;  /* 0x000000000a0a72ca */ /* 0x000fe200000e0000 */
[----:B------:R-:W2:Y:S01]  /*16780*/  MUFU.TANH R82, R82 ;  /* 0x0000005200527308 */ /* 0x000ea20000002400 */
[----:B------:R-:W-:-:S02]  /*16790*/  FSEL R29, R29, -INF , P5 ;  /* 0xff8000001d1d7808 */ /* 0x000fc40002800000 */
[----:B------:R-:W-:-:S04]  /*167a0*/  ISETP.GT.AND P5, PT, R52, 0x19, PT ;  /* 0x000000193400780c */ /* 0x000fc80003fa4270 */
[----:B------:R-:W-:Y:S01]  /*167b0*/  FSEL R33, R33, -INF , P5 ;  /* 0xff80000021217808 */ /* 0x000fe20002800000 */
[----:B------:R-:W2:Y:S01]  /*167c0*/  MUFU.TANH R83, R83 ;  /* 0x0000005300537308 */ /* 0x000ea20000002400 */
[----:B------:R-:W-:-:S04]  /*167d0*/  ISETP.GT.AND P5, PT, R52, 0x21, PT ;  /* 0x000000213400780c */ /* 0x000fc80003fa4270 */
[----:B------:R-:W-:Y:S02]  /*167e0*/  FSEL R37, R37, -INF , P5 ;  /* 0xff80000025257808 */ /* 0x000fe40002800000 */
[C---:B------:R-:W-:Y:S01]  /*167f0*/  ISETP.GT.AND P5, PT, R52.reuse, 0x29, PT ;  /* 0x000000293400780c */ /* 0x040fe20003fa4270 */
[----:B------:R-:W2:Y:S03]  /*16800*/  MUFU.TANH R84, R84 ;  /* 0x0000005400547308 */ /* 0x000ea60000002400 */
[----:B------:R-:W-:Y:S02]  /*16810*/  FSEL R41, R41, -INF , P5 ;  /* 0xff80000029297808 */ /* 0x000fe40002800000 */
[----:B------:R-:W-:Y:S02]  /*16820*/  ISETP.GT.AND P5, PT, R52, 0x31, PT ;  /* 0x000000313400780c */ /* 0x000fe40003fa4270 */
[----:B---3--:R-:W-:Y:S01]  /*16830*/  FMNMX.FTZ R213, R213, R9, !PT ;  /* 0x00000009d5d57209 */ /* 0x008fe20007810000 */
[----:B------:R-:W-:Y:S01]  /*16840*/  IMAD.U32 R9, RZ, RZ, UR43 ;  /* 0x0000002bff097e24 */ /* 0x000fe2000f8e00ff */
[----:B------:R-:W-:Y:S01]  /*16850*/  FSEL R44, R44, -INF , P5 ;  /* 0xff8000002c2c7808 */ /* 0x000fe20002800000 */
[----:B------:R-:W3:Y:S01]  /*16860*/  MUFU.TANH R50, R50 ;  /* 0x0000003200327308 */ /* 0x000ee20000002400 */
[C---:B------:R-:W-:Y:S01]  /*16870*/  FSETP.NEU.FTZ.AND P3, PT, R213.reuse, -INF , PT ;  /* 0xff800000d500780b */ /* 0x040fe20003f7d000 */
[----:B------:R-:W-:Y:S01]  /*16880*/  FMUL.FTZ R86, R213, R9 ;  /* 0x00000009d5567220 */ /* 0x000fe20000410000 */
[----:B------:R-:W-:-:S04]  /*16890*/  ISETP.GT.AND P5, PT, R52, 0x39, PT ;  /* 0x000000393400780c */ /* 0x000fc80003fa4270 */
[----:B------:R-:W-:Y:S02]  /*168a0*/  FSEL R86, R86, RZ, P3 ;  /* 0x000000ff56567208 */ /* 0x000fe40001800000 */
[----:B------:R-:W-:Y:S02]  /*168b0*/  FSEL R47, R47, -INF , P5 ;  /* 0xff8000002f2f7808 */ /* 0x000fe40002800000 */
[----:B------:R-:W-:Y:S01]  /*168c0*/  ISETP.GT.AND P5, PT, R52, 0x41, PT ;  /* 0x000000413400780c */ /* 0x000fe20003fa4270 */
[-CC-:B------:R-:W-:Y:S01]  /*168d0*/  FFMA.FTZ R180, R0, R9.reuse, -R86.reuse ;  /* 0x0000000900b47223 */ /* 0x180fe20000010856 */
[----:B------:R-:W-:Y:S01]  /*168e0*/  FSEL R0, R21, -INF , P4 ;  /* 0xff80000015007808 */ /* 0x000fe20002000000 */
[-CC-:B------:R-:W-:Y:S01]  /*168f0*/  FFMA.FTZ R182, R24, R9.reuse, -R86.reuse ;  /* 0x0000000918b67223 */ /* 0x180fe20000010856 */
[----:B------:R-:W-:Y:S01]  /*16900*/  ISETP.GT.AND P4, PT, R52, 0x10, PT ;  /* 0x000000103400780c */ /* 0x000fe20003f84270 */
[--C-:B------:R-:W-:Y:S01]  /*16910*/  FFMA.FTZ R10, R26, R9, -R86.reuse ;  /* 0x000000091a0a7223 */ /* 0x100fe20000010856 */
[----:B------:R-:W-:Y:S01]  /*16920*/  FMNMX.FTZ R24, R0, R11, !PT ;  /* 0x0000000b00187209 */ /* 0x000fe20007810000 */
[-CC-:B------:R-:W-:Y:S01]  /*16930*/  FFMA.FTZ R176, R27, R9.reuse, -R86.reuse ;  /* 0x000000091bb07223 */ /* 0x180fe20000010856 */
[----:B------:R-:W-:Y:S01]  /*16940*/  FSEL R28, R28, -INF , P4 ;  /* 0xff8000001c1c7808 */ /* 0x000fe20002000000 */
[----:B------:R-:W-:Y:S01]  /*16950*/  IMAD.MOV.U32 R27, RZ, RZ, 0x40000040 ;  /* 0x40000040ff1b7424 */ /* 0x000fe200078e00ff */
[----:B------:R-:W-:Y:S01]  /*16960*/  FMNMX.FTZ R11, R25, R24, !PT ;  /* 0x00000018190b7209 */ /* 0x000fe20007810000 */
[--C-:B------:R-:W-:Y:S01]  /*16970*/  FFMA.FTZ R56, R56, R9, -R86.reuse ;  /* 0x0000000938387223 */ /* 0x100fe20000010856 */
[----:B------:R-:W-:Y:S01]  /*16980*/  ISETP.GT.AND P4, PT, R52, 0x18, PT ;  /* 0x000000183400780c */ /* 0x000fe20003f84270 */
[----:B------:R-:W-:Y:S01]  /*16990*/  MUFU.EX2 R180, R180 ;  /* 0x000000b400b47308 */ /* 0x000fe20000000800 */
[----:B------:R-:W-:Y:S01]  /*169a0*/  FMNMX.FTZ R24, R28, R11, !PT ;  /* 0x0000000b1c187209 */ /* 0x000fe20007810000 */
[-CC-:B------:R-:W-:Y:S01]  /*169b0*/  FFMA.FTZ R30, R30, R9.reuse, -R86.reuse ;  /* 0x000000091e1e7223 */ /* 0x180fe20000010856 */
[----:B------:R-:W-:Y:S01]  /*169c0*/  FSEL R31, R31, -INF , P4 ;  /* 0xff8000001f1f7808 */ /* 0x000fe20002000000 */
[-CC-:B------:R-:W-:Y:S01]  /*169d0*/  FFMA.FTZ R178, R32, R9.reuse, -R86.reuse ;  /* 0x0000000920b27223 */ /* 0x180fe20000010856 */
[----:B------:R-:W-:Y:S01]  /*169e0*/  FMNMX.FTZ R24, R29, R24, !PT ;  /* 0x000000181d187209 */ /* 0x000fe20007810000 */
[-CC-:B------:R-:W-:Y:S01]  /*169f0*/  FFMA.FTZ R34, R34, R9.reuse, -R86.reuse ;  /* 0x0000000922227223 */ /* 0x180fe20000010856 */
        /* <DEDUP_REMOVED lines=21> */
[----:B------:R-:W-:Y:S01]  /*16b50*/  FFMA.FTZ R55, R55, R9, -R86 ;  /* 0x0000000937377223 */ /* 0x000fe20000010856 */
[----:B------:R-:W-:-:S02]  /*16b60*/  FMNMX.FTZ R26, R41, R26, !PT ;  /* 0x0000001a291a7209 */ /* 0x000fc40007810000 */
[----:B------:R-:W-:Y:S01]  /*16b70*/  ISETP.GT.AND P4, PT, R52, 0x38, PT ;  /* 0x000000383400780c */ /* 0x000fe20003f84270 */
[----:B------:R-:W-:Y:S01]  /*16b80*/  MUFU.EX2 R176, R176 ;  /* 0x000000b000b07308 */ /* 0x000fe20000000800 */
[----:B------:R-:W-:Y:S02]  /*16b90*/  FMNMX.FTZ R21, R43, R26, !PT ;  /* 0x0000001a2b157209 */ /* 0x000fe40007810000 */
[----:B------:R-:W-:Y:S02]  /*16ba0*/  FSEL R45, R45, -INF , P4 ;  /* 0xff8000002d2d7808 */ /* 0x000fe40002000000 */
[----:B------:R-:W-:Y:S02]  /*16bb0*/  FMNMX.FTZ R26, R44, R21, !PT ;  /* 0x000000152c1a7209 */ /* 0x000fe40007810000 */
[----:B------:R-:W-:Y:S01]  /*16bc0*/  ISETP.GT.AND P4, PT, R52, 0x40, PT ;  /* 0x000000403400780c */ /* 0x000fe20003f84270 */
[----:B------:R4:W-:Y:S01]  /*16bd0*/  MUFU.EX2 R11, R30 ;  /* 0x0000001e000b7308 */ /* 0x0009e20000000800 */
[----:B------:R-:W-:Y:S01]  /*16be0*/  FMNMX.FTZ R26, R45, R26, !PT ;  /* 0x0000001a2d1a7209 */ /* 0x000fe20007810000 */
[----:B------:R-:W-:-:S02]  /*16bf0*/  WARPGROUP.DEPBAR.LE gsb0, 0x0 ;  /* 0x00008000000079c5 */ /* 0x000fc40000010000 */
[----:B------:R-:W-:Y:S01]  /*16c00*/  WARPGROUP.ARRIVE ;  /* 0x00000000000079c5 */ /* 0x000fe20000000000 */
[----:B------:R-:W-:Y:S01]  /*16c10*/  FSEL R53, R53, -INF , P4 ;  /* 0xff80000035357808 */ /* 0x000fe20002000000 */
[-CC-:B------:R-:W-:Y:S01]  /*16c20*/  FFMA.FTZ R170, R49, R9.reuse, -R86.reuse ;  /* 0x0000000931aa7223 */ /* 0x180fe20000010856 */
[----:B------:R-:W-:Y:S01]  /*16c30*/  FMNMX.FTZ R26, R47, R26, !PT ;  /* 0x0000001a2f1a7209 */ /* 0x000fe20007810000 */
[-CC-:B------:R-:W-:Y:S01]  /*16c40*/  FFMA.FTZ R49, R60, R9.reuse, -R86.reuse ;  /* 0x000000093c317223 */ /* 0x180fe20000010856 */
[----:B------:R-:W-:Y:S01]  /*16c50*/  ISETP.GT.AND P4, PT, R52, 0x48, PT ;  /* 0x000000483400780c */ /* 0x000fe20003f84270 */
[----:B------:R-:W-:Y:S01]  /*16c60*/  HGMMA.64x128x16.F32 R88, R164, gdesc[UR4].tnspB, R88, gsb0 ;  /* 0x41e00004a4587df0 */ /* 0x000fe20008000858 */
[----:B------:R-:W-:Y:S01]  /*16c70*/  FSEL R54, R54, -INF , P5 ;  /* 0xff80000036367808 */ /* 0x000fe20002800000 */
[----:B------:R-:W-:Y:S01]  /*16c80*/  MUFU.EX2 R178, R178 ;  /* 0x000000b200b27308 */ /* 0x000fe20000000800 */
[----:B------:R-:W-:Y:S01]  /*16c90*/  FMNMX.FTZ R21, R53, R26, !PT ;  /* 0x0000001a35157209 */ /* 0x000fe20007810000 */
[-CC-:B----4-:R-:W-:Y:S01]  /*16ca0*/  FFMA.FTZ R30, R38, R9.reuse, -R86.reuse ;  /* 0x00000009261e7223 */ /* 0x190fe20000010856 */
[----:B------:R-:W-:Y:S01]  /*16cb0*/  ISETP.GT.AND P5, PT, R52, 0x49, PT ;  /* 0x000000493400780c */ /* 0x000fe20003fa4270 */
[-CC-:B------:R-:W-:Y:S01]  /*16cc0*/  FFMA.FTZ R168, R46, R9.reuse, -R86.reuse ;  /* 0x000000092ea87223 */ /* 0x180fe20000010856 */
[----:B------:R-:W-:Y:S01]  /*16cd0*/  FSEL R62, R62, -INF , P4 ;  /* 0xff8000003e3e7808 */ /* 0x000fe20002000000 */
[--C-:B------:R-:W-:Y:S01]  /*16ce0*/  FFMA.FTZ R38, R58, R9, -R86.reuse ;  /* 0x000000093a267223 */ /* 0x100fe20000010856 */
[----:B------:R-:W-:Y:S01]  /*16cf0*/  FMNMX.FTZ R21, R54, R21, !PT ;  /* 0x0000001536157209 */ /* 0x000fe20007810000 */
[----:B------:R4:W-:Y:S01]  /*16d00*/  MUFU.EX2 R24, R34 ;  /* 0x0000002200187308 */ /* 0x0009e20000000800 */
[----:B------:R-:W-:Y:S01]  /*16d10*/  ISETP.GT.AND P4, PT, R52, 0x50, PT ;  /* 0x000000503400780c */ /* 0x000fe20003f84270 */
[-CC-:B------:R-:W-:Y:S01]  /*16d20*/  FFMA.FTZ R46, R72, R9.reuse, -R86.reuse ;  /* 0x00000009482e7223 */ /* 0x180fe20000010856 */
[----:B------:R-:W-:Y:S01]  /*16d30*/  FSEL R81, R81, -INF , P5 ;  /* 0xff80000051517808 */ /* 0x000fe20002800000 */
[----:B------:R-:W-:Y:S01]  /*16d40*/  FFMA.FTZ R58, R63, R9, -R86 ;  /* 0x000000093f3a7223 */ /* 0x000fe20000010856 */
[----:B------:R-:W-:-:S02]  /*16d50*/  FMNMX.FTZ R26, R62, R21, !PT ;  /* 0x000000153e1a7209 */ /* 0x000fc40007810000 */
[----:B------:R-:W-:Y:S01]  /*16d60*/  ISETP.GT.AND P5, PT, R52, 0x51, PT ;  /* 0x000000513400780c */ /* 0x000fe20003fa4270 */
[----:B------:R-:W-:Y:S01]  /*16d70*/  MUFU.EX2 R172, R172 ;  /* 0x000000ac00ac7308 */ /* 0x000fe20000000800 */
[----:B------:R-:W-:Y:S01]  /*16d80*/  FSEL R66, R66, -INF , P4 ;  /* 0xff80000042427808 */ /* 0x000fe20002000000 */
[-CC-:B----4-:R-:W-:Y:S01]  /*16d90*/  FFMA.FTZ R34, R48, R9.reuse, -R86.reuse ;  /* 0x0000000930227223 */ /* 0x190fe20000010856 */
[----:B------:R-:W-:Y:S01]  /*16da0*/  FMNMX.FTZ R21, R81, R26, !PT ;  /* 0x0000001a51157209 */ /* 0x000fe20007810000 */
[----:B------:R-:W-:Y:S01]  /*16db0*/  FFMA.FTZ R48, R64, R9, -R86 ;  /* 0x0000000940307223 */ /* 0x000fe20000010856 */
        /* <DEDUP_REMOVED lines=11> */
[----:B------:R-:W-:Y:S01]  /*16e70*/  ISETP.GT.AND P5, PT, R52, 0x61, PT ;  /* 0x000000613400780c */ /* 0x000fe20003fa4270 */
[----:B------:R-:W-:Y:S01]  /*16e80*/  MUFU.EX2 R32, R32 ;  /* 0x0000002000207308 */ /* 0x000fe20000000800 */
[----:B-1----:R-:W-:Y:S02]  /*16e90*/  FSEL R74, R74, -INF , P4 ;  /* 0xff8000004a4a7808 */ /* 0x002fe40002000000 */
[----:B------:R-:W-:Y:S02]  /*16ea0*/  FMNMX.FTZ R21, R71, R26, !PT ;  /* 0x0000001a47157209 */ /* 0x000fe40007810000 */
[----:B------:R-:W-:Y:S02]  /*16eb0*/  ISETP.GT.AND P4, PT, R52, 0x68, PT ;  /* 0x000000683400780c */ /* 0x000fe40003f84270 */
[----:B--2---:R-:W-:Y:S01]  /*16ec0*/  FSEL R75, R75, -INF , P5 ;  /* 0xff8000004b4b7808 */ /* 0x004fe20002800000 */
[----:B------:R-:W-:Y:S01]  /*16ed0*/  MUFU.EX2 R168, R168 ;  /* 0x000000a800a87308 */ /* 0x000fe20000000800 */
[----:B------:R-:W-:-:S02]  /*16ee0*/  FMNMX.FTZ R26, R74, R21, !PT ;  /* 0x000000154a1a7209 */ /* 0x000fc40007810000 */
[----:B------:R-:W-:Y:S02]  /*16ef0*/  ISETP.GT.AND P5, PT, R52, 0x69, PT ;  /* 0x000000693400780c */ /* 0x000fe40003fa4270 */
        /* <DEDUP_REMOVED lines=14> */
[----:B------:R-:W-:Y:S01]  /*16fe0*/  ISETP.GT.AND P5, PT, R52, 0x79, PT ;  /* 0x000000793400780c */ /* 0x000fe20003fa4270 */
[-CC-:B------:R-:W-:Y:S01]  /*16ff0*/  FFMA.FTZ R52, R77, R9.reuse, -R86.reuse ;  /* 0x000000094d347223 */ /* 0x180fe20000010856 */
[----:B------:R-:W-:Y:S02]  /*17000*/  FSEL R84, R84, -INF , P4 ;  /* 0xff80000054547808 */ /* 0x000fe40002000000 */
[----:B------:R-:W-:Y:S01]  /*17010*/  FMNMX.FTZ R21, R83, R26, !PT ;  /* 0x0000001a53157209 */ /* 0x000fe20007810000 */
[----:B------:R-:W-:Y:S01]  /*17020*/  MUFU.EX2 R38, R38 ;  /* 0x0000002600267308 */ /* 0x000fe20000000800 */
[----:B---3--:R-:W-:Y:S01]  /*17030*/  FSEL R85, R50, -INF , P5 ;  /* 0xff80000032557808 */ /* 0x008fe20002800000 */
[----:B------:R-:W-:Y:S01]  /*17040*/  FFMA.FTZ R50, R73, R9, -R86 ;  /* 0x0000000949327223 */ /* 0x000fe20000010856 */
[----:B------:R-:W-:Y:S02]  /*17050*/  FMNMX.FTZ R26, R84, R21, !PT ;  /* 0x00000015541a7209 */ /* 0x000fe40007810000 */
[----:B------:R-:W-:-:S02]  /*17060*/  R2UR UR7, R27 ;  /* 0x000000001b0772ca */ /* 0x000fc400000e0000 */
[----:B------:R-:W-:Y:S01]  /*17070*/  FMNMX.FTZ R21, R85, R26, !PT ;  /* 0x0000001a55157209 */ /* 0x000fe20007810000 */
[----:B------:R-:W-:Y:S01]  /*17080*/  MUFU.EX2 R49, R49 ;  /* 0x0000003100317308 */ /* 0x000fe20000000800 */
[----:B------:R-:W-:Y:S02]  /*17090*/  FSEL R27, R213, RZ, P3 ;  /* 0x000000ffd51b7208 */ /* 0x000fe40001800000 */
[C---:B------:R-:W-:Y:S01]  /*170a0*/  ISETP.GT.AND P3, PT, R13.reuse, R6, PT ;  /* 0x000000060d00720c */ /* 0x040fe20003f64270 */
[----:B------:R-:W0:Y:S01]  /*170b0*/  SHFL.BFLY PT, R26, R21, 0x2, 0x1f ;  /* 0x0c401f00151a7f89 */ /* 0x000e2200000e0000 */
[----:B------:R-:W-:-:S03]  /*170c0*/  VIADD R13, R13, 0xffffffff ;  /* 0xffffffff0d0d7836 */ /* 0x000fc60000000000 */
[----:B------:R-:W-:Y:S08]  /*170d0*/  MUFU.EX2 R48, R48 ;  /* 0x0000003000307308 */ /* 0x000ff00000000800 */
[----:B------:R-:W-:Y:S08]  /*170e0*/  MUFU.EX2 R42, R42 ;  /* 0x0000002a002a7308 */ /* 0x000ff00000000800 */
[----:B------:R-:W-:Y:S01]  /*170f0*/  MUFU.EX2 R40, R40 ;  /* 0x0000002800287308 */ /* 0x000fe20000000800 */
[----:B0-----:R-:W-:-:S07]  /*17100*/  FMNMX.FTZ R26, R21, R26, !PT ;  /* 0x0000001a151a7209 */ /* 0x001fce0007810000 */
[----:B------:R-:W-:Y:S01]  /*17110*/  MUFU.EX2 R46, R46 ;  /* 0x0000002e002e7308 */ /* 0x000fe20000000800 */
[----:B------:R-:W0:Y:S07]  /*17120*/  SHFL.BFLY PT, R21, R26, 0x1, 0x1f ;  /* 0x0c201f001a157f89 */ /* 0x000e2e00000e0000 */
[----:B------:R-:W-:Y:S08]  /*17130*/  MUFU.EX2 R50, R50 ;  /* 0x0000003200327308 */ /* 0x000ff00000000800 */
[----:B------:R-:W-:Y:S01]  /*17140*/  MUFU.EX2 R51, R51 ;  /* 0x0000003300337308 */ /* 0x000fe20000000800 */
[----:B------:R-:W-:-:S02]  /*17150*/  WARPGROUP.DEPBAR.LE gsb0, 0x0 ;  /* 0x00008000000079c5 */ /* 0x000fc40000010000 */
[----:B------:R-:W-:Y:S01]  /*17160*/  WARPGROUP.ARRIVE ;  /* 0x00000000000079c5 */ /* 0x000fe20000000000 */
[-CC-:B------:R-:W-:Y:S01]  /*17170*/  FFMA.FTZ R166, R59, R9.reuse, -R86.reuse ;  /* 0x000000093ba67223 */ /* 0x180fe20000010856 */
[--C-:B------:R-:W-:Y:S01]  /*17180*/  FFMA.FTZ R164, R57, R9, -R86.reuse ;  /* 0x0000000939a47223 */ /* 0x100fe20000010856 */
[----:B0-----:R-:W-:Y:S01]  /*17190*/  FMNMX.FTZ R21, R26, R21, !PT ;  /* 0x000000151a157209 */ /* 0x001fe20007810000 */
[----:B------:R-:W-:Y:S02]  /*171a0*/  VIADD R26, R8, 0x300 ;  /* 0x00000300081a7836 */ /* 0x000fe40000000000 */
[-C--:B------:R-:W-:Y:S01]  /*171b0*/  FFMA.FTZ R57, R80, R9.reuse, -R86 ;  /* 0x0000000950397223 */ /* 0x080fe20000010856 */
[----:B------:R-:W-:Y:S01]  /*171c0*/  HGMMA.64x128x16.F32 R88, R160, gdesc[UR8].tnspB, R88, gsb0 ;  /* 0x41e00008a0587df0 */ /* 0x000fe20008000858 */
[C---:B------:R-:W-:Y:S01]  /*171d0*/  FSETP.NEU.FTZ.AND P4, PT, R21.reuse, -INF , PT ;  /* 0xff8000001500780b */ /* 0x040fe20003f9d000 */
[C---:B------:R-:W-:Y:S01]  /*171e0*/  FMUL.FTZ R60, R21.reuse, R9 ;  /* 0x00000009153c7220 */ /* 0x040fe20000410000 */
[----:B------:R-:W-:Y:S01]  /*171f0*/  R2UR UR6, R26 ;  /* 0x000000001a0672ca */ /* 0x000fe200000e0000 */
[----:B------:R-:W-:Y:S01]  /*17200*/  MUFU.EX2 R164, R164 ;  /* 0x000000a400a47308 */ /* 0x000fe20000000800 */
[----:B------:R-:W-:-:S02]  /*17210*/  FSEL R26, R21, RZ, P4 ;  /* 0x000000ff151a7208 */ /* 0x000fc40002000000 */
[----:B------:R-:W-:-:S05]  /*17220*/  FSEL R60, R60, RZ, P4 ;  /* 0x000000ff3c3c7208 */ /* 0x000fca0002000000 */
[-C--:B------:R-:W-:Y:S01]  /*17230*/  FFMA.FTZ R183, R0, R9.reuse, -R60 ;  /* 0x0000000900b77223 */ /* 0x080fe2000001083c */
[----:B------:R-:W-:Y:S01]  /*17240*/  FADD.FTZ R0, -R27, R12 ;  /* 0x0000000c1b007221 */ /* 0x000fe20000010100 */
[-CC-:B------:R-:W-:Y:S01]  /*17250*/  FFMA.FTZ R181, R2, R9.reuse, -R60.reuse ;  /* 0x0000000902b57223 */ /* 0x180fe2000001083c */
[----:B------:R-:W-:Y:S02]  /*17260*/  IMAD.MOV.U32 R27, RZ, RZ, 0x40000040 ;  /* 0x40000040ff1b7424 */ /* 0x000fe400078e00ff */
[-CC-:B------:R-:W-:Y:S01]  /*17270*/  FFMA.FTZ R20, R20, R9.reuse, -R60.reuse ;  /* 0x0000000914147223 */ /* 0x180fe2000001083c */
[-C--:B------:R-:W-:Y:S01]  /*17280*/  FMUL.FTZ R2, R0, R9.reuse ;  /* 0x0000000900027220 */ /* 0x080fe20000410000 */
[----:B------:R-:W-:Y:S01]  /*17290*/  FADD.FTZ R0, -R26, R7 ;  /* 0x000000071a007221 */ /* 0x000fe20000010100 */
[----:B------:R-:W-:Y:S01]  /*172a0*/  IADD3 R26, R8, 0x380, RZ ;  /* 0x00000380081a7810 */ /* 0x000fe20007ffe0ff */
[----:B------:R-:W-:Y:S01]  /*172b0*/  MUFU.EX2 R181, R181 ;  /* 0x000000b500b57308 */ /* 0x000fe20000000800 */
[-CC-:B------:R-:W-:Y:S01]  /*172c0*/  FFMA.FTZ R59, R25, R9.reuse, -R60.reuse ;  /* 0x00000009193b7223 */ /* 0x180fe2000001083c */
[-C--:B------:R-:W-:Y:S01]  /*172d0*/  FMUL.FTZ R0, R0, R9.reuse ;  /* 0x0000000900007220 */ /* 0x080fe20000410000 */
        /* <DEDUP_REMOVED lines=25> */
[----:B------:R-:W2:Y:S01]  /*17470*/  MUFU.EX2 R183, R183 ;  /* 0x000000b700b77308 */ /* 0x000ea20000000800 */
[----:B0-----:R-:W-:-:S07]  /*17480*/  FFMA.FTZ R3, R0, R3, R181 ;  /* 0x0000000300037223 */ /* 0x001fce00000100b5 */
[----:B------:R-:W0:Y:S01]  /*17490*/  MUFU.EX2 R59, R59 ;  /* 0x0000003b003b7308 */ /* 0x000e220000000800 */
[C---:B-1----:R-:W-:Y:S01]  /*174a0*/  FADD.FTZ R8, R20.reuse, R3 ;  /* 0x0000000314087221 */ /* 0x042fe20000010000 */
[----:B------:R-:W-:-:S06]  /*174b0*/  F2FP.F16.F32.PACK_AB R181, R20, R181 ;  /* 0x000000b514b5723e */ /* 0x000fcc00000000ff */
[----:B------:R-:W-:Y:S01]  /*174c0*/  MUFU.EX2 R177, R177 ;  /* 0x000000b100b17308 */ /* 0x000fe20000000800 */
[----:B--2---:R-:W-:-:S07]  /*174d0*/  FADD.FTZ R8, R183, R8 ;  /* 0x00000008b7087221 */ /* 0x004fce0000010000 */
        /* <DEDUP_REMOVED lines=16> */
[-C--:B------:R-:W-:Y:S01]  /*175e0*/  FFMA.FTZ R163, R70, R9.reuse, -R60 ;  /* 0x0000000946a37223 */ /* 0x080fe2000001083c */
[----:B------:R-:W-:Y:S01]  /*175f0*/  HGMMA.64x128x16.F32 R88, R156, gdesc[UR4].tnspB, R88, gsb0 ;  /* 0x41e000049c587df0 */ /* 0x000fe20008000858 */
[----:B------:R-:W-:Y:S02]  /*17600*/  R2UR UR6, R26 ;  /* 0x000000001a0672ca */ /* 0x000fe400000e0000 */
[----:B------:R-:W-:Y:S01]  /*17610*/  R2UR UR7, R27 ;  /* 0x000000001b0772ca */ /* 0x000fe200000e0000 */
[----:B------:R-:W-:Y:S01]  /*17620*/  FFMA.FTZ R27, R2, R4, R180 ;  /* 0x00000004021b7223 */ /* 0x000fe200000100b4 */
[----:B------:R-:W-:Y:S01]  /*17630*/  FFMA.FTZ R4, R81, R9, -R60 ;  /* 0x0000000951047223 */ /* 0x000fe2000001083c */
[----:B------:R-:W-:Y:S01]  /*17640*/  MUFU.EX2 R12, R47 ;  /* 0x0000002f000c7308 */ /* 0x000fe20000000800 */
[C---:B------:R-:W-:Y:S01]  /*17650*/  F2FP.F16.F32.PACK_AB R180, R56.reuse, R180 ;  /* 0x000000b438b4723e */ /* 0x040fe200000000ff */
[----:B------:R-:W-:-:S04]  /*17660*/  FADD.FTZ R27, R56, R27 ;  /* 0x0000001b381b7221 */ /* 0x000fc80000010000 */
[----:B------:R-:W-:Y:S01]  /*17670*/  FADD.FTZ R27, R182, R27 ;  /* 0x0000001bb61b7221 */ /* 0x000fe20000010000 */
[C---:B------:R-:W-:Y:S01]  /*17680*/  F2FP.F16.F32.PACK_AB R182, R10.reuse, R182 ;  /* 0x000000b60ab6723e */ /* 0x040fe200000000ff */
[----:B------:R-:W-:Y:S02]  /*17690*/  MUFU.EX2 R165, R165 ;  /* 0x000000a500a57308 */ /* 0x000fe40000000800 */
[----:B------:R-:W-:-:S04]  /*176a0*/  FADD.FTZ R27, R10, R27 ;  /* 0x0000001b0a1b7221 */ /* 0x000fc80000010000 */
[----:B------:R-:W-:Y:S01]  /*176b0*/  FADD.FTZ R26, R176, R27 ;  /* 0x0000001bb01a7221 */ /* 0x000fe20000010000 */
[C---:B------:R-:W-:Y:S01]  /*176c0*/  F2FP.F16.F32.PACK_AB R176, R11.reuse, R176 ;  /* 0x000000b00bb0723e */ /* 0x040fe200000000ff */
[----:B------:R-:W-:Y:S02]  /*176d0*/  MUFU.EX2 R7, R7 ;  /* 0x0000000700077308 */ /* 0x000fe40000000800 */
[----:B------:R-:W-:-:S04]  /*176e0*/  FADD.FTZ R3, R11, R26 ;  /* 0x0000001a0b037221 */ /* 0x000fc80000010000 */
[----:B------:R-:W-:Y:S01]  /*176f0*/  FADD.FTZ R3, R178, R3 ;  /* 0x00000003b2037221 */ /* 0x000fe20000010000 */
[C---:B------:R-:W-:Y:S01]  /*17700*/  F2FP.F16.F32.PACK_AB R178, R24.reuse, R178 ;  /* 0x000000b218b2723e */ /* 0x040fe200000000ff */
[----:B------:R-:W0:Y:S02]  /*17710*/  MUFU.EX2 R166, R166 ;  /* 0x000000a600a67308 */ /* 0x000e240000000800 */
        /* <DEDUP_REMOVED lines=21> */
[----:B0-----:R-:W-:Y:S01]  /*17870*/  FADD.FTZ R20, R166, R3 ;  /* 0x00000003a6147221 */ /* 0x001fe20000010000 */
[----:B------:R-:W-:Y:S01]  /*17880*/  F2FP.F16.F32.PACK_AB R166, R49, R166 ;  /* 0x000000a631a6723e */ /* 0x000fe200000000ff */
[----:B------:R-:W-:Y:S08]  /*17890*/  MUFU.EX2 R163, R163 ;  /* 0x000000a300a37308 */ /* 0x000ff00000000800 */
[----:B------:R-:W-:Y:S08]  /*178a0*/  MUFU.EX2 R74, R74 ;  /* 0x0000004a004a7308 */ /* 0x000ff00000000800 */
[----:B------:R-:W0:Y:S08]  /*178b0*/  MUFU.EX2 R75, R75 ;  /* 0x0000004b004b7308 */ /* 0x000e300000000800 */
[----:B------:R-:W-:Y:S08]  /*178c0*/  MUFU.EX2 R78, R78 ;  /* 0x0000004e004e7308 */ /* 0x000ff00000000800 */
[----:B------:R-:W1:Y:S08]  /*178d0*/  MUFU.EX2 R79, R79 ;  /* 0x0000004f004f7308 */ /* 0x000e700000000800 */
[----:B------:R-:W-:Y:S08]  /*178e0*/  MUFU.EX2 R52, R52 ;  /* 0x0000003400347308 */ /* 0x000ff00000000800 */
[----:B------:R-:W2:Y:S08]  /*178f0*/  MUFU.EX2 R57, R57 ;  /* 0x0000003900397308 */ /* 0x000eb00000000800 */
[----:B------:R-:W-:Y:S01]  /*17900*/  MUFU.EX2 R83, R83 ;  /* 0x0000005300537308 */ /* 0x000fe20000000800 */
[----:B------:R-:W-:-:S02]  /*17910*/  WARPGROUP.DEPBAR.LE gsb0, 0x0 ;  /* 0x00008000000079c5 */ /* 0x000fc40000010000 */
[----:B------:R-:W-:-:S05]  /*17920*/  WARPGROUP.ARRIVE ;  /* 0x00000000000079c5 */ /* 0x000fca0000000000 */
[----:B------:R-:W-:Y:S01]  /*17930*/  MUFU.EX2 R55, R55 ;  /* 0x0000003700377308 */ /* 0x000fe20000000800 */
[----:B------:R-:W-:Y:S02]  /*17940*/  F2FP.F16.F32.PACK_AB R156, R46, R40 ;  /* 0x000000282e9c723e */ /* 0x000fe400000000ff */
[----:B0-----:R-:W-:Y:S01]  /*17950*/  F2FP.F16.F32.PACK_AB R157, R75, R74 ;  /* 0x0000004a4b9d723e */ /* 0x001fe200000000ff */
[----:B------:R-:W-:Y:S01]  /*17960*/  HGMMA.64x128x16.F32 R88, R152, gdesc[UR4].tnspB, R88, gsb0 ;  /* 0x41e0000498587df0 */ /* 0x000fe20008000858 */
[----:B------:R-:W-:-:S03]  /*17970*/  F2FP.F16.F32.PACK_AB R158, R51, R50 ;  /* 0x00000032339e723e */ /* 0x000fc600000000ff */
[----:B------:R-:W0:Y:S01]  /*17980*/  MUFU.EX2 R58, R58 ;  /* 0x0000003a003a7308 */ /* 0x000e220000000800 */
[----:B-1----:R-:W-:Y:S01]  /*17990*/  F2FP.F16.F32.PACK_AB R159, R79, R78 ;  /* 0x0000004e4f9f723e */ /* 0x002fe200000000ff */
[----:B------:R-:W-:Y:S02]  /*179a0*/  WARPGROUP.DEPBAR.LE gsb0, 0x0 ;  /* 0x00008000000079c5 */ /* 0x000fe40000010000 */
[----:B------:R1:W-:Y:S04]  /*179b0*/  @!P1 SYNCS.ARRIVE.TRANS64.RED.A1T0 RZ, [R14+URZ], RZ ;  /* 0x000000ff0eff99a7 */ /* 0x0003e8000810043f */
[----:B------:R-:W-:Y:S01]  /*179c0*/  MUFU.EX2 R153, R82 ;  /* 0x0000005200997308 */ /* 0x000fe20000000800 */
[----:B--2---:R-:W-:Y:S02]  /*179d0*/  F2FP.F16.F32.PACK_AB R152, R57, R52 ;  /* 0x000000343998723e */ /* 0x004fe400000000ff */
[----:B0-----:R-:W-:Y:S01]  /*179e0*/  F2FP.F16.F32.PACK_AB R154, R58, R55 ;  /* 0x000000373a9a723e */ /* 0x001fe200000000ff */
[----:B-1----:R-:W-:Y:S01]  /*179f0*/  FADD.FTZ R14, R59, R8 ;  /* 0x000000083b0e7221 */ /* 0x002fe20000010000 */
[----:B------:R0:W-:Y:S01]  /*17a00*/  @!P1 SYNCS.ARRIVE.TRANS64.RED.A1T0 RZ, [R15+URZ], RZ ;  /* 0x000000ff0fff99a7 */ /* 0x0001e2000810043f */
[----:B------:R-:W-:-:S02]  /*17a10*/  FFMA.FTZ R8, R67, R9, -R60 ;  /* 0x0000000943087223 */ /* 0x000fc4000001083c */
[----:B------:R-:W-:Y:S01]  /*17a20*/  MUFU.EX2 R155, R84 ;  /* 0x00000054009b7308 */ /* 0x000fe20000000800 */
[----:B------:R-:W-:Y:S01]  /*17a30*/  FADD.FTZ R14, R177, R14 ;  /* 0x0000000eb10e7221 */ /* 0x000fe20000010000 */
[----:B------:R-:W-:-:S03]  /*17a40*/  F2FP.F16.F32.PACK_AB R177, R25, R177 ;  /* 0x000000b119b1723e */ /* 0x000fc600000000ff */
[----:B------:R-:W-:Y:S01]  /*17a50*/  FADD.FTZ R26, R25, R14 ;  /* 0x0000000e191a7221 */ /* 0x000fe20000010000 */
[-CC-:B------:R-:W-:Y:S01]  /*17a60*/  FFMA.FTZ R14, R71, R9.reuse, -R60.reuse ;  /* 0x00000009470e7223 */ /* 0x180fe2000001083c */
[----:B------:R-:W-:Y:S01]  /*17a70*/  FFMA.FTZ R60, R85, R9, -R60 ;  /* 0x00000009553c7223 */ /* 0x000fe2000001083c */
[----:B------:R-:W1:Y:S01]  /*17a80*/  MUFU.EX2 R8, R8 ;  /* 0x0000000800087308 */ /* 0x000e620000000800 */
[----:B------:R-:W-:Y:S01]  /*17a90*/  FADD.FTZ R26, R179, R26 ;  /* 0x0000001ab31a7221 */ /* 0x000fe20000010000 */
[----:B------:R-:W-:-:S03]  /*17aa0*/  F2FP.F16.F32.PACK_AB R179, R29, R179 ;  /* 0x000000b31db3723e */ /* 0x000fc600000000ff */
[----:B------:R-:W-:-:S03]  /*17ab0*/  FADD.FTZ R26, R29, R26 ;  /* 0x0000001a1d1a7221 */ /* 0x000fc60000010000 */
[----:B------:R-:W2:Y:S01]  /*17ac0*/  MUFU.EX2 R14, R14 ;  /* 0x0000000e000e7308 */ /* 0x000ea20000000800 */
[----:B------:R-:W-:Y:S01]  /*17ad0*/  FADD.FTZ R26, R173, R26 ;  /* 0x0000001aad1a7221 */ /* 0x000fe20000010000 */
[----:B------:R-:W-:-:S03]  /*17ae0*/  F2FP.F16.F32.PACK_AB R173, R33, R173 ;  /* 0x000000ad21ad723e */ /* 0x000fc600000000ff */
[----:B------:R-:W-:-:S03]  /*17af0*/  FADD.FTZ R26, R33, R26 ;  /* 0x0000001a211a7221 */ /* 0x000fc60000010000 */
[----:B------:R-:W3:Y:S01]  /*17b00*/  MUFU.EX2 R60, R60 ;  /* 0x0000003c003c7308 */ /* 0x000ee20000000800 */
[----:B0-----:R-:W-:Y:S01]  /*17b10*/  FADD.FTZ R15, R175, R26 ;  /* 0x0000001aaf0f7221 */ /* 0x001fe20000010000 */
[----:B------:R-:W-:-:S03]  /*17b20*/  F2FP.F16.F32.PACK_AB R175, R28, R175 ;  /* 0x000000af1caf723e */ /* 0x000fc600000000ff */
[----:B------:R-:W-:Y:S01]  /*17b30*/  FADD.FTZ R26, R28, R15 ;  /* 0x0000000f1c1a7221 */ /* 0x000fe20000010000 */
[----:B------:R-:W-:-:S03]  /*17b40*/  IMAD.MOV.U32 R15, RZ, RZ, R188 ;  /* 0x000000ffff0f7224 */ /* 0x000fc600078e00bc */
[----:B------:R-:W-:Y:S01]  /*17b50*/  FADD.FTZ R26, R169, R26 ;  /* 0x0000001aa91a7221 */ /* 0x000fe20000010000 */
[----:B------:R-:W-:-:S03]  /*17b60*/  F2FP.F16.F32.PACK_AB R169, R31, R169 ;  /* 0x000000a91fa9723e */ /* 0x000fc600000000ff */
[----:B------:R-:W-:-:S04]  /*17b70*/  FADD.FTZ R26, R31, R26 ;  /* 0x0000001a1f1a7221 */ /* 0x000fc80000010000 */
[----:B------:R-:W-:Y:S01]  /*17b80*/  FADD.FTZ R11, R171, R26 ;  /* 0x0000001aab0b7221 */ /* 0x000fe20000010000 */
[----:B------:R-:W-:-:S03]  /*17b90*/  F2FP.F16.F32.PACK_AB R171, R12, R171 ;  /* 0x000000ab0cab723e */ /* 0x000fc600000000ff */
[----:B------:R-:W-:Y:S01]  /*17ba0*/  FADD.FTZ R10, R12, R11 ;  /* 0x0000000b0c0a7221 */ /* 0x000fe20000010000 */
[----:B------:R-:W-:Y:S01]  /*17bb0*/  FADD.FTZ R11, R49, R20 ;  /* 0x00000014310b7221 */ /* 0x000fe20000010000 */
[----:B------:R-:W-:Y:S01]  /*17bc0*/  MOV R20, R185 ;  /* 0x000000b900147202 */ /* 0x000fe20000000f00 */
[----:B------:R-:W-:Y:S02]  /*17bd0*/  IMAD.MOV.U32 R12, RZ, RZ, R213 ;  /* 0x000000ffff0c7224 */ /* 0x000fe400078e00d5 */
[----:B------:R-:W-:Y:S01]  /*17be0*/  FADD.FTZ R10, R165, R10 ;  /* 0x0000000aa50a7221 */ /* 0x000fe20000010000 */
[----:B------:R-:W-:Y:S01]  /*17bf0*/  FADD.FTZ R11, R160, R11 ;  /* 0x0000000ba00b7221 */ /* 0x000fe20000010000 */
[C---:B------:R-:W-:Y:S02]  /*17c00*/  F2FP.F16.F32.PACK_AB R165, R7.reuse, R165 ;  /* 0x000000a507a5723e */ /* 0x040fe400000000ff */
[----:B------:R-:W-:Y:S01]  /*17c10*/  FADD.FTZ R10, R7, R10 ;  /* 0x0000000a070a7221 */ /* 0x000fe20000010000 */
[C---:B------:R-:W-:Y:S01]  /*17c20*/  FADD.FTZ R11, R48.reuse, R11 ;  /* 0x0000000b300b7221 */ /* 0x040fe20000010000 */
[----:B------:R-:W-:Y:S01]  /*17c30*/  F2FP.F16.F32.PACK_AB R160, R48, R160 ;  /* 0x000000a030a0723e */ /* 0x000fe200000000ff */
[----:B------:R-:W-:-:S02]  /*17c40*/  IMAD.MOV.U32 R7, RZ, RZ, R21 ;  /* 0x000000ffff077224 */ /* 0x000fc400078e0015 */
        /* <DEDUP_REMOVED lines=8> */
[----:B-1----:R-:W-:-:S02]  /*17cd0*/  F2FP.F16.F32.PACK_AB R161, R8, R161 ;  /* 0x000000a108a1723e */ /* 0x002fc400000000ff */
[----:B------:R-:W-:Y:S01]  /*17ce0*/  FADD.FTZ R10, R8, R3 ;  /* 0x00000003080a7221 */ /* 0x000fe20000010000 */
[----:B------:R-:W-:-:S03]  /*17cf0*/  FADD.FTZ R11, R46, R11 ;  /* 0x0000000b2e0b7221 */ /* 0x000fc60000010000 */
[----:B------:R-:W-:Y:S01]  /*17d00*/  FADD.FTZ R3, R163, R10 ;  /* 0x0000000aa3037221 */ /* 0x000fe20000010000 */
[----:B--2---:R-:W-:-:S03]  /*17d10*/  F2FP.F16.F32.PACK_AB R163, R14, R163 ;  /* 0x000000a30ea3723e */ /* 0x004fc600000000ff */
[----:B------:R-:W-:-:S04]  /*17d20*/  FADD.FTZ R3, R14, R3 ;  /* 0x000000030e037221 */ /* 0x000fc80000010000 */
[----:B------:R-:W-:-:S04]  /*17d30*/  FADD.FTZ R4, R74, R3 ;  /* 0x000000034a047221 */ /* 0x000fc80000010000 */
        /* <DEDUP_REMOVED lines=13> */
[C---:B---3--:R-:W-:Y:S02]  /*17e10*/  F2FP.F16.F32.PACK_AB R155, R60.reuse, R155 ;  /* 0x0000009b3c9b723e */ /* 0x048fe400000000ff */
[----:B------:R-:W-:Y:S01]  /*17e20*/  FADD.FTZ R3, R60, R8 ;  /* 0x000000083c037221 */ /* 0x000fe20000010000 */
[----:B------:R-:W-:Y:S06]  /*17e30*/  @P3 BRA `(.L_x_2894) ;  /* 0xffffffc800743947 */ /* 0x000fec000383ffff */
[----:B------:R-:W-:Y:S05]  /*17e40*/  BSYNC B1 ;  /* 0x0000000000017941 */ /* 0x000fea0003800000 */
.L_x_2883:
[----:B------:R-:W-:Y:S05]  /*17e50*/  BSYNC B0 ;  /* 0x0000000000007941 */ /* 0x000fea0003800000 */
.L_x_2882:
[----:B------:R-:W-:Y:S01]  /*17e60*/  ISETP.GE.AND P2, PT, R13, RZ, PT ;  /* 0x000000ff0d00720c */ /* 0x000fe20003f46270 */
[----:B------:R-:W-:-:S12]  /*17e70*/  BSSY B0, `(.L_x_2895) ;  /* 0x00002d6000007945 */ /* 0x000fd80003800000 */
[----:B------:R-:W-:Y:S05]  /*17e80*/  @!P2 BRA `(.L_x_2896) ;  /* 0x0000002c0050a947 */ /* 0x000fea0003800000 */
[----:B------:R-:W-:Y:S01]  /*17e90*/  MOV R11, R21 ;  /* 0x00000015000b7202 */ /* 0x000fe20000000f00 */
[----:B------:R-:W-:Y:S01]  /*17ea0*/  IMAD.MOV.U32 R10, RZ, RZ, R213 ;  /* 0x000000ffff0a7224 */ /* 0x000fe200078e00d5 */
[----:B------:R-:W-:Y:S01]  /*17eb0*/  MOV R15, R185 ;  /* 0x000000b9000f7202 */ /* 0x000fe20000000f00 */
[----:B------:R-:W-:-:S07]  /*17ec0*/  IMAD.MOV.U32 R14, RZ, RZ, R188 ;  /* 0x000000ffff0e7224 */ /* 0x000fce00078e00bc */
.L_x_2907:
        /* <DEDUP_REMOVED lines=8> */
.L_x_2897:
[----:B------:R-:W-:Y:S02]  /*17f50*/  LEA R8, R185, R16, 0x3 ;  /* 0x00000010b9087211 */ /* 0x000fe400078e18ff */
[----:B------:R-:W-:-:S04]  /*17f60*/  SHF.L.U32 R9, R188, 0x1f, RZ ;  /* 0x0000001fbc097819 */ /* 0x000fc800000006ff */
[----:B------:R0:W1:Y:S01]  /*17f70*/  SYNCS.PHASECHK.TRANS64.TRYWAIT P2, [R8+URZ+0x34830], R9 ;  /* 0x03483009080075a7 */ /* 0x000062000804017f */
[----:B------:R-:W-:Y:S05]  /*17f80*/  @!P0 BRA `(.L_x_2898) ;  /* 0x0000000000048947 */ /* 0x000fea0003800000 */
[----:B------:R-:W-:Y:S01]  /*17f90*/  BPT.TRAP 0x1 ;  /* 0x000000040000795c */ /* 0x000fe20000300000 */
.L_x_2898:
[----:B------:R-:W-:Y:S01]  /*17fa0*/  BSSY B1, `(.L_x_2899) ;  /* 0x0000006000017945 */ /* 0x000fe20003800000 */
[----:B------:R-:W-:Y:S02]  /*17fb0*/  IMAD R6, R185, 0xc00, R5 ;  /* 0x00000c00b9067824 */ /* 0x000fe400078e0205 */
[----:B------:R-:W-:Y:S01]  /*17fc0*/  IMAD.MOV.U32 R7, RZ, RZ, 0x40000040 ;  /* 0x40000040ff077424 */ /* 0x000fe200078e00ff */
[----:B-1----:R-:W-:Y:S06]  /*17fd0*/  @P2 BRA `(.L_x_2900) ;  /* 0x0000000000082947 */ /* 0x002fec0003800000 */
[----:B------:R-:W1:Y:S02]  /*17fe0*/  SYNCS.PHASECHK.TRANS64.TRYWAIT P2, [R8+URZ+0x34830], R9 ;  /* 0x03483009080075a7 */ /* 0x000e64000804017f */
[----:B-1----:R-:W-:Y:S05]  /*17ff0*/  @!P2 BRA `(.L_x_2901) ;  /* 0x000000e000b0a947 */ /* 0x002fea0003800000 */
.L_x_2900:
[----:B------:R-:W-:Y:S05]  /*18000*/  BSYNC B1 ;  /* 0x0000000000017941 */ /* 0x000fea0003800000 */
.L_x_2899:
[----:B------:R-:W2:Y:S04]  /*18010*/  LDL.64 R20, [R1+0x38] ;  /* 0x0000380001147983 */ /* 0x000ea80000100a00 */
[----:B------:R3:W-:Y:S04]  /*18020*/  STL.64 [R1+0x68], R10 ;  /* 0x0000680a01007387 */ /* 0x0007e80000100a00 */
[----:B---3--:R-:W3:Y:S04]  /*18030*/  LDL.64 R10, [R1+0x30] ;  /* 0x00003000010a7983 */ /* 0x008ee80000100a00 */
[----:B------:R4:W-:Y:S04]  /*18040*/  STL.64 [R1+0x60], R4 ;  /* 0x0000600401007387 */ /* 0x0009e80000100a00 */
[----:B----4-:R-:W4:Y:S01]  /*18050*/  LDL.64 R4, [R1+0x28] ;  /* 0x0000280001047983 */ /* 0x010f220000100a00 */
[----:B------:R-:W-:-:S02]  /*18060*/  R2UR UR6, R6 ;  /* 0x00000000060672ca */ /* 0x000fc400000e0000 */
[----:B------:R-:W-:Y:S01]  /*18070*/  R2UR UR7, R7 ;  /* 0x00000000070772ca */ /* 0x000fe200000e0000 */
[----:B------:R-:W-:Y:S01]  /*18080*/  WARPGROUP.ARRIVE ;  /* 0x00000000000079c5 */ /* 0x000fe20000000000 */
[----:B01----:R-:W-:Y:S01]  /*18090*/  VIADD R8, R6, 0x2 ;  /* 0x0000000206087836 */ /* 0x003fe20000000000 */
[----:B------:R-:W-:Y:S02]  /*180a0*/  MOV R9, 0x40000040 ;  /* 0x4000004000097802 */ /* 0x000fe40000000f00 */
[----:B--2---:R-:W-:Y:S02]  /*180b0*/  R2UR UR4, R20 ;  /* 0x00000000140472ca */ /* 0x004fe400000e0000 */
[----:B------:R-:W-:Y:S02]  /*180c0*/  R2UR UR5, R21 ;  /* 0x00000000150572ca */ /* 0x000fe400000e0000 */
[----:B------:R-:W2:Y:S11]  /*180d0*/  LDL.64 R20, [R1+0x20] ;  /* 0x0000200001147983 */ /* 0x000eb60000100a00 */
[----:B------:R-:W-:Y:S01]  /*180e0*/  HGMMA.64x128x16.F32 R24, gdesc[UR4], RZ, !UPT, gsb0 ;  /* 0x01e00000041879f0 */ /* 0x000fe2000c0008ff */
[----:B------:R-:W-:-:S02]  /*180f0*/  R2UR UR6, R8 ;  /* 0x00000000080672ca */ /* 0x000fc400000e0000 */
[----:B------:R-:W-:Y:S02]  /*18100*/  R2UR UR7, R9 ;  /* 0x00000000090772ca */ /* 0x000fe400000e0000 */
[----:B---3--:R-:W-:Y:S02]  /*18110*/  R2UR UR4, R10 ;  /* 0x000000000a0472ca */ /* 0x008fe400000e0000 */
[----:B------:R-:W-:Y:S02]  /*18120*/  R2UR UR5, R11 ;  /* 0x000000000b0572ca */ /* 0x000fe400000e0000 */
[----:B------:R-:W3:Y:S01]  /*18130*/  LDL.64 R10, [R1+0x18] ;  /* 0x00001800010a7983 */ /* 0x000ee20000100a00 */
[----:B------:R-:W-:Y:S02]  /*18140*/  VIADD R8, R6, 0x4 ;  /* 0x0000000406087836 */ /* 0x000fe40000000000 */
[----:B------:R-:W-:Y:S01]  /*18150*/  IMAD.MOV.U32 R9, RZ, RZ, 0x40000040 ;  /* 0x40000040ff097424 */ /* 0x000fe200078e00ff */
[----:B------:R-:W-:-:S02]  /*18160*/  WARPGROUP.DEPBAR.LE gsb0, 0x0 ;  /* 0x00008000000079c5 */ /* 0x000fc40000010000 */
[----:B------:R-:W-:-:S06]  /*18170*/  WARPGROUP.ARRIVE ;  /* 0x00000000000079c5 */ /* 0x000fcc0000000000 */
[----:B------:R-:W-:Y:S01]  /*18180*/  HGMMA.64x128x16.F32 R24, gdesc[UR4], R24, gsb0 ;  /* 0x01e00000041879f0 */ /* 0x000fe20008000818 */
[----:B------:R-:W-:Y:S02]  /*18190*/  R2UR UR6, R8 ;  /* 0x00000000080672ca */ /* 0x000fe400000e0000 */
[----:B------:R-:W-:Y:S02]  /*181a0*/  R2UR UR7, R9 ;  /* 0x00000000090772ca */ /* 0x000fe400000e0000 */
[----:B----4-:R-:W-:Y:S02]  /*181b0*/  R2UR UR4, R4 ;  /* 0x00000000040472ca */ /* 0x010fe400000e0000 */
[----:B------:R-:W-:Y:S02]  /*181c0*/  R2UR UR5, R5 ;  /* 0x00000000050572ca */ /* 0x000fe400000e0000 */
[----:B------:R-:W4:Y:S01]  /*181d0*/  LDL.64 R4, [R1+0x10] ;  /* 0x0000100001047983 */ /* 0x000f220000100a00 */
[----:B------:R-:W-:Y:S01]  /*181e0*/  IMAD.MOV.U32 R9, RZ, RZ, 0x40000040 ;  /* 0x40000040ff097424 */ /* 0x000fe200078e00ff */
[----:B------:R-:W-:Y:S01]  /*181f0*/  IADD3 R8, R6, 0x6, RZ ;  /* 0x0000000606087810 */ /* 0x000fe20007ffe0ff */
[----:B------:R-:W-:-:S02]  /*18200*/  WARPGROUP.DEPBAR.LE gsb0, 0x0 ;  /* 0x00008000000079c5 */ /* 0x000fc40000010000 */
[----:B------:R-:W-:-:S06]  /*18210*/  WARPGROUP.ARRIVE ;  /* 0x00000000000079c5 */ /* 0x000fcc0000000000 */
[----:B------:R-:W-:Y:S01]  /*18220*/  HGMMA.64x128x16.F32 R24, gdesc[UR4], R24, gsb0 ;  /* 0x01e00000041879f0 */ /* 0x000fe20008000818 */
[----:B------:R-:W-:Y:S02]  /*18230*/  R2UR UR6, R8 ;  /* 0x00000000080672ca */ /* 0x000fe400000e0000 */
[----:B------:R-:W-:Y:S02]  /*18240*/  R2UR UR7, R9 ;  /* 0x00000000090772ca */ /* 0x000fe400000e0000 */
[----:B--2---:R-:W-:Y:S02]  /*18250*/  R2UR UR4, R20 ;  /* 0x00000000140472ca */ /* 0x004fe400000e0000 */
[----:B------:R-:W-:Y:S02]  /*18260*/  R2UR UR5, R21 ;  /* 0x00000000150572ca */ /* 0x000fe400000e0000 */
[----:B------:R-:W2:Y:S01]  /*18270*/  LDL.64 R20, [R1] ;  /* 0x0000000001147983 */ /* 0x000ea20000100a00 */
[----:B------:R-:W-:Y:S01]  /*18280*/  VIADD R8, R6, 0x400 ;  /* 0x0000040006087836 */ /* 0x000fe20000000000 */
[----:B------:R-:W-:Y:S01]  /*18290*/  MOV R9, 0x40000040 ;  /* 0x4000004000097802 */ /* 0x000fe20000000f00 */
[----:B------:R-:W-:-:S02]  /*182a0*/  WARPGROUP.DEPBAR.LE gsb0, 0x0 ;  /* 0x00008000000079c5 */ /* 0x000fc40000010000 */
[----:B------:R-:W-:-:S06]  /*182b0*/  WARPGROUP.ARRIVE ;  /* 0x00000000000079c5 */ /* 0x000fcc0000000000 */
[----:B------:R-:W-:Y:S01]  /*182c0*/  HGMMA.64x128x16.F32 R24, gdesc[UR4], R24, gsb0 ;  /* 0x01e00000041879f0 */ /* 0x000fe20008000818 */
[----:B------:R-:W-:Y:S02]  /*182d0*/  R2UR UR6, R8 ;  /* 0x00000000080672ca */ /* 0x000fe400000e0000 */
[----:B------:R-:W-:Y:S02]  /*182e0*/  R2UR UR7, R9 ;  /* 0x00000000090772ca */ /* 0x000fe400000e0000 */
[----:B---3--:R-:W-:Y:S02]  /*182f0*/  R2UR UR4, R10 ;  /* 0x000000000a0472ca */ /* 0x008fe400000e0000 */
        /* <DEDUP_REMOVED lines=9> */
[----:B----4-:R-:W-:Y:S02]  /*18390*/  R2UR UR4, R4 ;  /* 0x00000000040472ca */ /* 0x010fe400000e0000 */
        /* <DEDUP_REMOVED lines=9> */
[----:B--2---:R-:W-:Y:S02]  /*18430*/  R2UR UR4, R20 ;  /* 0x00000000140472ca */ /* 0x004fe400000e0000 */
[----:B------:R-:W-:Y:S01]  /*18440*/  R2UR UR5, R21 ;  /* 0x00000000150572ca */ /* 0x000fe200000e0000 */
[----:B------:R-:W-:Y:S01]  /*18450*/  VIADD R8, R6, 0x406 ;  /* 0x0000040606087836 */ /* 0x000fe20000000000 */
[----:B------:R-:W-:Y:S01]  /*18460*/  MOV R9, 0x40000040 ;  /* 0x4000004000097802 */ /* 0x000fe20000000f00 */
[----:B------:R-:W-:-:S02]  /*18470*/  WARPGROUP.DEPBAR.LE gsb0, 0x0 ;  /* 0x00008000000079c5 */ /* 0x000fc40000010000 */
[----:B------:R-:W-:-:S08]  /*18480*/  WARPGROUP.ARRIVE ;  /* 0x00000000000079c5 */ /* 0x000fd00000000000 */
        /* <DEDUP_REMOVED lines=111> */
.L_x_2902:
[----:B------:R-:W-:Y:S02]  /*18b80*/  SHF.L.U32 R0, R14, 0x1f, RZ ;  /* 0x0000001f0e007819 */ /* 0x000fe400000006ff */
[----:B------:R-:W-:-:S04]  /*18b90*/  LEA R14, R15, R16, 0x3 ;  /* 0x000000100f0e7211 */ /* 0x000fc800078e18ff */
[----:B------:R0:W1:Y:S01]  /*18ba0*/  SYNCS.PHASECHK.TRANS64.TRYWAIT P2, [R14+URZ+0x34850], R0 ;  /* 0x034850000e0075a7 */ /* 0x000062000804017f */
[----:B------:R-:W-:Y:S05]  /*18bb0*/  @!P0 BRA `(.L_x_2903) ;  /* 0x0000000000048947 */ /* 0x000fea0003800000 */
[----:B------:R-:W-:Y:S01]  /*18bc0*/  BPT.TRAP 0x1 ;  /* 0x000000040000795c */ /* 0x000fe20000300000 */
.L_x_2903:
[----:B------:R-:W-:Y:S04]  /*18bd0*/  BSSY B1, `(.L_x_2904) ;  /* 0x0000004000017945 */ /* 0x000fe80003800000 */
[----:B-1----:R-:W-:Y:S05]  /*18be0*/  @P2 BRA `(.L_x_2905) ;  /* 0x0000000000082947 */ /* 0x002fea0003800000 */
[----:B------:R-:W1:Y:S02]  /*18bf0*/  SYNCS.PHASECHK.TRANS64.TRYWAIT P2, [R14+URZ+0x34850], R0 ;  /* 0x034850000e0075a7 */ /* 0x000e64000804017f */
[----:B-1----:R-:W-:Y:S05]  /*18c00*/  @!P2 BRA `(.L_x_2906) ;  /* 0x000000d400c0a947 */ /* 0x002fea0003800000 */
.L_x_2905:
[----:B------:R-:W-:Y:S05]  /*18c10*/  BSYNC B1 ;  /* 0x0000000000017941 */ /* 0x000fea0003800000 */
.L_x_2904:
        /* <DEDUP_REMOVED lines=20> */
[----:B------:R-:W-:Y:S01]  /*18d60*/  MUFU.TANH R21, R21 ;  /* 0x0000001500157308 */ /* 0x000fe20000002400 */
[----:B------:R-:W-:Y:S01]  /*18d70*/  FMUL.FTZ R15, R27, UR38 ;  /* 0x000000261b0f7c20 */ /* 0x000fe20008410000 */
[C---:B------:R-:W-:Y:S01]  /*18d80*/  VIADD R8, R6.reuse, 0x80 ;  /* 0x0000008006087836 */ /* 0x040fe20000000000 */
[----:B------:R-:W-:Y:S01]  /*18d90*/  R2UR UR6, R6 ;  /* 0x00000000060672ca */ /* 0x000fe200000e0000 */
        /* <DEDUP_REMOVED lines=14> */
[----:B------:R-:W1:Y:S01]  /*18e80*/  MUFU.TANH R26, R26 ;  /* 0x0000001a001a7308 */ /* 0x000e620000002400 */
[----:B------:R-:W-:Y:S01]  /*18e90*/  R2UR UR7, R9 ;  /* 0x00000000090772ca */ /* 0x000fe200000e0000 */
[----:B------:R-:W-:Y:S01]  /*18ea0*/  IMAD.MOV.U32 R9, RZ, RZ, 0x40000040 ;  /* 0x40000040ff097424 */ /* 0x000fe200078e00ff */
[----:B------:R-:W-:Y:S01]  /*18eb0*/  IADD3 R8, R6, 0x100, RZ ;  /* 0x0000010006087810 */ /* 0x000fe20007ffe0ff */
[----:B------:R-:W-:Y:S01]  /*18ec0*/  FMUL.FTZ R45, R50, UR38 ;  /* 0x00000026322d7c20 */ /* 0x000fe20008410000 */
[----:B------:R-:W-:Y:S01]  /*18ed0*/  FMUL.FTZ R50, R52, UR38 ;  /* 0x0000002634327c20 */ /* 0x000fe20008410000 */
[----:B------:R-:W-:Y:S01]  /*18ee0*/  FMUL.FTZ R44, R47, UR38 ;  /* 0x000000262f2c7c20 */ /* 0x000fe20008410000 */
[----:B0----5:R-:W-:Y:S01]  /*18ef0*/  FMNMX.FTZ R2, R0, R10, !PT ;  /* 0x0000000a00027209 */ /* 0x021fe20007810000 */
[----:B------:R-:W0:Y:S01]  /*18f00*/  MUFU.TANH R28, R28 ;  /* 0x0000001c001c7308 */ /* 0x000e220000002400 */
[----:B------:R-:W-:Y:S01]  /*18f10*/  FMUL.FTZ R47, R51, UR38 ;  /* 0x00000026332f7c20 */ /* 0x000fe20008410000 */
[----:B------:R-:W-:Y:S01]  /*18f20*/  FMUL.FTZ R51, R53, UR38 ;  /* 0x0000002635337c20 */ /* 0x000fe20008410000 */
[----:B------:R-:W-:Y:S01]  /*18f30*/  FMNMX.FTZ R2, R20, R2, !PT ;  /* 0x0000000214027209 */ /* 0x000fe20007810000 */
[----:B------:R-:W-:Y:S01]  /*18f40*/  FMUL.FTZ R49, R54, UR38 ;  /* 0x0000002636317c20 */ /* 0x000fe20008410000 */
[----:B------:R-:W-:Y:S01]  /*18f50*/  FMUL.FTZ R54, R56, UR38 ;  /* 0x0000002638367c20 */ /* 0x000fe20008410000 */
[----:B------:R-:W-:Y:S01]  /*18f60*/  FMUL.FTZ R52, R55, UR38 ;  /* 0x0000002637347c20 */ /* 0x000fe20008410000 */
[----:B------:R-:W-:Y:S01]  /*18f70*/  FMNMX.FTZ R2, R21, R2, !PT ;  /* 0x0000000215027209 */ /* 0x000fe20007810000 */
[----:B------:R-:W2:Y:S01]  /*18f80*/  MUFU.TANH R29, R29 ;  /* 0x0000001d001d7308 */ /* 0x000ea20000002400 */
[----:B------:R-:W-:Y:S01]  /*18f90*/  FMUL.FTZ R55, R57, UR38 ;  /* 0x0000002639377c20 */ /* 0x000fe20008410000 */
[----:B------:R-:W-:Y:S01]  /*18fa0*/  FMUL.FTZ R57, R60, UR38 ;  /* 0x000000263c397c20 */ /* 0x000fe20008410000 */
[----:B-1----:R-:W-:Y:S01]  /*18fb0*/  FMNMX.FTZ R2, R26, R2, !PT ;  /* 0x000000021a027209 */ /* 0x002fe20007810000 */
[----:B------:R-:W-:Y:S01]  /*18fc0*/  FMUL.FTZ R56, R59, UR38 ;  /* 0x000000263b387c20 */ /* 0x000fe20008410000 */
[----:B------:R-:W-:Y:S01]  /*18fd0*/  FMUL.FTZ R59, R61, UR38 ;  /* 0x000000263d3b7c20 */ /* 0x000fe20008410000 */
[----:B------:R-:W-:Y:S01]  /*18fe0*/  FMUL.FTZ R60, R64, UR38 ;  /* 0x00000026403c7c20 */ /* 0x000fe20008410000 */
[----:B------:R-:W-:Y:S01]  /*18ff0*/  FMUL.FTZ R61, R65, UR38 ;  /* 0x00000026413d7c20 */ /* 0x000fe20008410000 */
[----:B------:R-:W1:Y:S01]  /*19000*/  MUFU.TANH R32, R32 ;  /* 0x0000002000207308 */ /* 0x000e620000002400 */
        /* <DEDUP_REMOVED lines=21> */
[----:B------:R-:W-:Y:S01]  /*19160*/  MOV R39, 0x40000040 ;  /* 0x4000004000277802 */ /* 0x000fe20000000f00 */
        /* <DEDUP_REMOVED lines=13> */
[----:B------:R-:W-:-:S02]  /*19240*/  @!P1 IADD3 R14, R14, 0x34860, RZ ;  /* 0x000348600e0e9810 */ /* 0x000fc40007ffe0ff */
[C---:B------:R-:W-:Y:S01]  /*19250*/  ISETP.GT.AND P2, PT, R13.reuse, RZ, PT ;  /* 0x000000ff0d00720c */ /* 0x040fe20003f44270 */
[----:B------:R-:W-:Y:S01]  /*19260*/  VIADD R13, R13, 0xffffffff ;  /* 0xffffffff0d0d7836 */ /* 0x000fe20000000000 */
[----:B------:R-:W4:Y:S01]  /*19270*/  MUFU.TANH R43, R43 ;  /* 0x0000002b002b7308 */ /* 0x000f220000002400 */
[----:B------:R-:W-:-:S07]  /*19280*/  @!P1 PRMT R14, RZ, 0x654, R14 ;  /* 0x00000654ff0e9816 */ /* 0x000fce000000000e */
[----:B------:R-:W4:Y:S08]  /*19290*/  MUFU.TANH R46, R46 ;  /* 0x0000002e002e7308 */ /* 0x000f300000002400 */
[----:B------:R-:W4:Y:S08]  /*192a0*/  MUFU.TANH R48, R48 ;  /* 0x0000003000307308 */ /* 0x000f300000002400 */
[----:B------:R-:W4:Y:S08]  /*192b0*/  MUFU.TANH R50, R50 ;  /* 0x0000003200327308 */ /* 0x000f300000002400 */
[----:B------:R-:W4:Y:S08]  /*192c0*/  MUFU.TANH R51, R51 ;  /* 0x0000003300337308 */ /* 0x000f300000002400 */
[----:B------:R-:W4:Y:S08]  /*192d0*/  MUFU.TANH R54, R54 ;  /* 0x0000003600367308 */ /* 0x000f300000002400 */
[----:B------:R-:W4:Y:S08]  /*192e0*/  MUFU.TANH R55, R55 ;  /* 0x0000003700377308 */ /* 0x000f300000002400 */
[----:B------:R-:W4:Y:S08]  /*192f0*/  MUFU.TANH R57, R57 ;  /* 0x0000003900397308 */ /* 0x000f300000002400 */
[----:B------:R-:W4:Y:S08]  /*19300*/  MUFU.TANH R59, R59 ;  /* 0x0000003b003b7308 */ /* 0x000f300000002400 */
[----:B------:R-:W4:Y:S01]  /*19310*/  MUFU.TANH R60, R60 ;  /* 0x0000003c003c7308 */ /* 0x000f220000002400 */
[----:B------:R-:W-:-:S02]  /*19320*/  WARPGROUP.DEPBAR.LE gsb0, 0x0 ;  /* 0x00008000000079c5 */ /* 0x000fc40000010000 */
[----:B------:R-:W-:-:S05]  /*19330*/  WARPGROUP.ARRIVE ;  /* 0x00000000000079c5 */ /* 0x000fca0000000000 */
[----:B------:R-:W4:Y:S01]  /*19340*/  MUFU.TANH R61, R61 ;  /* 0x0000003d003d7308 */ /* 0x000f220000002400 */
[----:B------:R-:W-:Y:S01]  /*19350*/  HGMMA.64x128x16.F32 R88, R176, gdesc[UR4].tnspB, R88, gsb0 ;  /* 0x41e00004b0587df0 */ /* 0x000fe20008000858 */
[----:B------:R-:W-:Y:S01]  /*19360*/  R2UR UR6, R8 ;  /* 0x00000000080672ca */ /* 0x000fe200000e0000 */
[----:B------:R-:W-:Y:S01]  /*19370*/  VIADD R8, R6, 0x180 ;  /* 0x0000018006087836 */ /* 0x000fe20000000000 */
[----:B------:R-:W-:-:S04]  /*19380*/  R2UR UR7, R9 ;  /* 0x00000000090772ca */ /* 0x000fc800000e0000 */
[----:B------:R-:W4:Y:S01]  /*19390*/  MUFU.TANH R62, R62 ;  /* 0x0000003e003e7308 */ /* 0x000f220000002400 */
[----:B-1----:R-:W-:-:S04]  /*193a0*/  FMNMX.FTZ R9, R32, R2, !PT ;  /* 0x0000000220097209 */ /* 0x002fc80007810000 */
[----:B0-----:R-:W-:-:S03]  /*193b0*/  FMNMX.FTZ R9, R34, R9, !PT ;  /* 0x0000000922097209 */ /* 0x001fc60007810000 */
[----:B------:R-:W0:Y:S01]  /*193c0*/  MUFU.TANH R64, R64 ;  /* 0x0000004000407308 */ /* 0x000e220000002400 */
[----:B--2---:R-:W-:-:S04]  /*193d0*/  FMNMX.FTZ R2, R36, R9, !PT ;  /* 0x0000000924027209 */ /* 0x004fc80007810000 */
[----:B---3--:R-:W-:-:S03]  /*193e0*/  FMNMX.FTZ R9, R37, R2, !PT ;  /* 0x0000000225097209 */ /* 0x008fc60007810000 */
[----:B------:R-:W1:Y:S01]  /*193f0*/  MUFU.TANH R65, R65 ;  /* 0x0000004100417308 */ /* 0x000e620000002400 */
[----:B----4-:R-:W-:-:S04]  /*19400*/  FMNMX.FTZ R2, R42, R9, !PT ;  /* 0x000000092a027209 */ /* 0x010fc80007810000 */
[----:B------:R-:W-:-:S03]  /*19410*/  FMNMX.FTZ R9, R43, R2, !PT ;  /* 0x000000022b097209 */ /* 0x000fc60007810000 */
[----:B------:R-:W2:Y:S01]  /*19420*/  MUFU.TANH R68, R68 ;  /* 0x0000004400447308 */ /* 0x000ea20000002400 */
[----:B------:R-:W-:-:S04]  /*19430*/  FMNMX.FTZ R9, R46, R9, !PT ;  /* 0x000000092e097209 */ /* 0x000fc80007810000 */
[----:B------:R-:W-:-:S03]  /*19440*/  FMNMX.FTZ R9, R48, R9, !PT ;  /* 0x0000000930097209 */ /* 0x000fc60007810000 */
[----:B------:R-:W3:Y:S01]  /*19450*/  MUFU.TANH R69, R69 ;  /* 0x0000004500457308 */ /* 0x000ee20000002400 */
[----:B------:R-:W-:-:S04]  /*19460*/  FMNMX.FTZ R2, R50, R9, !PT ;  /* 0x0000000932027209 */ /* 0x000fc80007810000 */
[----:B------:R-:W-:-:S03]  /*19470*/  FMNMX.FTZ R9, R51, R2, !PT ;  /* 0x0000000233097209 */ /* 0x000fc60007810000 */
[----:B------:R-:W4:Y:S01]  /*19480*/  MUFU.TANH R72, R72 ;  /* 0x0000004800487308 */ /* 0x000f220000002400 */
        /* <DEDUP_REMOVED lines=10> */
[----:B0-----:R-:W-:-:S03]  /*19530*/  FMNMX.FTZ R2, R64, R9, !PT ;  /* 0x0000000940027209 */ /* 0x001fc60007810000 */
[----:B------:R-:W0:Y:S01]  /*19540*/  MUFU.TANH R77, R77 ;  /* 0x0000004d004d7308 */ /* 0x000e220000002400 */
[----:B-1----:R-:W-:-:S04]  /*19550*/  FMNMX.FTZ R9, R65, R2, !PT ;  /* 0x0000000241097209 */ /* 0x002fc80007810000 */
[----:B--2---:R-:W-:Y:S02]  /*19560*/  FMNMX.FTZ R2, R68, R9, !PT ;  /* 0x0000000944027209 */ /* 0x004fe40007810000 */
[----:B------:R-:W-:Y:S01]  /*19570*/  MOV R9, 0x40000040 ;  /* 0x4000004000097802 */ /* 0x000fe20000000f00 */
[----:B------:R-:W1:Y:S01]  /*19580*/  MUFU.TANH R7, R7 ;  /* 0x0000000700077308 */ /* 0x000e620000002400 */
[----:B---3--:R-:W-:-:S04]  /*19590*/  FMNMX.FTZ R2, R69, R2, !PT ;  /* 0x0000000245027209 */ /* 0x008fc80007810000 */
[----:B----4-:R-:W-:-:S03]  /*195a0*/  FMNMX.FTZ R2, R72, R2, !PT ;  /* 0x0000000248027209 */ /* 0x010fc60007810000 */
[----:B------:R-:W2:Y:S08]  /*195b0*/  MUFU.TANH R15, R15 ;  /* 0x0000000f000f7308 */ /* 0x000eb00000002400 */
[----:B------:R-:W3:Y:S08]  /*195c0*/  MUFU.TANH R24, R24 ;  /* 0x0000001800187308 */ /* 0x000ef00000002400 */
        /* <DEDUP_REMOVED lines=9> */
[----:B------:R-:W-:Y:S02]  /*19660*/  R2UR UR6, R8 ;  /* 0x00000000080672ca */ /* 0x000fe400000e0000 */
[----:B------:R-:W-:Y:S02]  /*19670*/  R2UR UR7, R9 ;  /* 0x00000000090772ca */ /* 0x000fe400000e0000 */
[----:B------:R-:W-:Y:S02]  /*19680*/  FMNMX.FTZ R9, R73, R2, !PT ;  /* 0x0000000249097209 */ /* 0x000fe40007810000 */
[----:B------:R-:W-:Y:S02]  /*19690*/  MUFU.TANH R8, R63 ;  /* 0x0000003f00087308 */ /* 0x000fe40000002400 */
[----:B------:R-:W-:-:S04]  /*196a0*/  FMNMX.FTZ R9, R80, R9, !PT ;  /* 0x0000000950097209 */ /* 0x000fc80007810000 */
[----:B------:R-:W-:Y:S02]  /*196b0*/  FMNMX.FTZ R2, R76, R9, !PT ;  /* 0x000000094c027209 */ /* 0x000fe40007810000 */
[----:B------:R1:W-:Y:S02]  /*196c0*/  MUFU.TANH R63, R38 ;  /* 0x00000026003f7308 */ /* 0x0003e40000002400 */
[----:B0-----:R-:W-:-:S05]  /*196d0*/  FMNMX.FTZ R9, R77, R2, !PT ;  /* 0x000000024d097209 */ /* 0x001fca0007810000 */
[----:B------:R-:W0:Y:S01]  /*196e0*/  SHFL.BFLY PT, R2, R9, 0x2, 0x1f ;  /* 0x0c401f0009027f89 */ /* 0x000e2200000e0000 */
[----:B-1----:R-:W-:Y:S01]  /*196f0*/  VIADD R38, R6, 0x200 ;  /* 0x0000020006267836 */ /* 0x002fe20000000000 */
[----:B------:R-:W1:Y:S08]  /*19700*/  MUFU.TANH R40, R40 ;  /* 0x0000002800287308 */ /* 0x000e700000002400 */
[----:B------:R-:W1:Y:S08]  /*19710*/  MUFU.TANH R41, R41 ;  /* 0x0000002900297308 */ /* 0x000e700000002400 */
[----:B------:R-:W1:Y:S01]  /*19720*/  MUFU.TANH R44, R44 ;  /* 0x0000002c002c7308 */ /* 0x000e620000002400 */
[----:B0-----:R-:W-:Y:S01]  /*19730*/  FMNMX.FTZ R2, R9, R2, !PT ;  /* 0x0000000209027209 */ /* 0x001fe20007810000 */
[----:B------:R-:W-:-:S06]  /*19740*/  IMAD.U32 R9, RZ, RZ, UR42 ;  /* 0x0000002aff097e24 */ /* 0x000fcc000f8e00ff */
[----:B------:R-:W0:Y:S01]  /*19750*/  MUFU.TANH R45, R45 ;  /* 0x0000002d002d7308 */ /* 0x000e220000002400 */
[----:B------:R-:W2:Y:S07]  /*19760*/  SHFL.BFLY PT, R213, R2, 0x1, 0x1f ;  /* 0x0c201f0002d57f89 */ /* 0x000eae00000e0000 */
[----:B------:R-:W0:Y:S08]  /*19770*/  MUFU.TANH R47, R47 ;  /* 0x0000002f002f7308 */ /* 0x000e300000002400 */
[----:B------:R-:W0:Y:S08]  /*19780*/  MUFU.TANH R49, R49 ;  /* 0x0000003100317308 */ /* 0x000e300000002400 */
[----:B------:R-:W0:Y:S01]  /*19790*/  MUFU.TANH R52, R52 ;  /* 0x0000003400347308 */ /* 0x000e220000002400 */
[----:B--2---:R-:W-:-:S05]  /*197a0*/  FMNMX.FTZ R213, R2, R213, !PT ;  /* 0x000000d502d57209 */ /* 0x004fca0007810000 */
[C---:B------:R-:W-:Y:S01]  /*197b0*/  FADD.FTZ R2, -R213.reuse, R10 ;  /* 0x0000000ad5027221 */ /* 0x040fe20000010100 */
[-C--:B------:R-:W-:Y:S01]  /*197c0*/  FMUL.FTZ R10, R213, R9.reuse ;  /* 0x00000009d50a7220 */ /* 0x080fe20000410000 */
[----:B------:R-:W2:Y:S02]  /*197d0*/  MUFU.TANH R53, R53 ;  /* 0x0000003500357308 */ /* 0x000ea40000002400 */
[-C--:B------:R-:W-:Y:S01]  /*197e0*/  FMUL.FTZ R2, R2, R9.reuse ;  /* 0x0000000902027220 */ /* 0x080fe20000410000 */
[--C-:B------:R-:W-:Y:S01]  /*197f0*/  FFMA.FTZ R180, R0, R9, -R10.reuse ;  /* 0x0000000900b47223 */ /* 0x100fe2000001080a */
[----:B------:R-:W-:Y:S01]  /*19800*/  FMNMX.FTZ R0, R7, R11, !PT ;  /* 0x0000000b07007209 */ /* 0x000fe20007810000 */
[-CC-:B------:R-:W-:Y:S01]  /*19810*/  FFMA.FTZ R182, R21, R9.reuse, -R10.reuse ;  /* 0x0000000915b67223 */ /* 0x180fe2000001080a */
[-CC-:B------:R-:W-:Y:S01]  /*19820*/  FFMA.FTZ R84, R20, R9.reuse, -R10.reuse ;  /* 0x0000000914547223 */ /* 0x180fe2000001080a */
[----:B------:R-:W-:Y:S01]  /*19830*/  VIADD R20, R6, 0x280 ;  /* 0x0000028006147836 */ /* 0x000fe20000000000 */
[----:B------:R-:W-:Y:S01]  /*19840*/  FMNMX.FTZ R21, R15, R0, !PT ;  /* 0x000000000f157209 */ /* 0x000fe20007810000 */
[----:B------:R-:W2:Y:S01]  /*19850*/  MUFU.TANH R56, R56 ;  /* 0x0000003800387308 */ /* 0x000ea20000002400 */
[--C-:B------:R-:W-:Y:S01]  /*19860*/  FFMA.FTZ R176, R28, R9, -R10.reuse ;  /* 0x000000091cb07223 */ /* 0x100fe2000001080a */
[C---:B------:R-:W-:Y:S01]  /*19870*/  IADD3 R28, R6.reuse, 0x300, RZ ;  /* 0x00000300061c7810 */ /* 0x040fe20007ffe0ff */
[----:B------:R-:W-:Y:S01]  /*19880*/  VIADD R6, R6, 0x380 ;  /* 0x0000038006067836 */ /* 0x000fe20000000000 */
[----:B---3--:R-:W-:Y:S01]  /*19890*/  FMNMX.FTZ R0, R24, R21, !PT ;  /* 0x0000001518007209 */ /* 0x008fe20007810000 */
[-CC-:B------:R-:W-:Y:S01]  /*198a0*/  FFMA.FTZ R26, R26, R9.reuse, -R10.reuse ;  /* 0x000000091a1a7223 */ /* 0x180fe2000001080a */
[-CC-:B------:R-:W-:Y:S01]  /*198b0*/  FFMA.FTZ R178, R32, R9.reuse, -R10.reuse ;  /* 0x0000000920b27223 */ /* 0x180fe2000001080a */
[-CC-:B------:R-:W-:Y:S01]  /*198c0*/  FFMA.FTZ R32, R43, R9.reuse, -R10.reuse ;  /* 0x000000092b207223 */ /* 0x180fe2000001080a */
[----:B----4-:R-:W-:Y:S01]  /*198d0*/  FMNMX.FTZ R0, R25, R0, !PT ;  /* 0x0000000019007209 */ /* 0x010fe20007810000 */
[----:B------:R-:W3:Y:S01]  /*198e0*/  MUFU.TANH R58, R58 ;  /* 0x0000003a003a7308 */ /* 0x000ee20000002400 */
[----:B------:R-:W-:-:S02]  /*198f0*/  FFMA.FTZ R43, R64, R9, -R10 ;  /* 0x00000009402b7223 */ /* 0x000fc4000001080a */
[----:B------:R-:W-:-:S04]  /*19900*/  FMNMX.FTZ R21, R27, R0, !PT ;  /* 0x000000001b157209 */ /* 0x000fc80007810000 */
[----:B------:R-:W-:Y:S01]  /*19910*/  FMNMX.FTZ R0, R30, R21, !PT ;  /* 0x000000151e007209 */ /* 0x000fe20007810000 */
[----:B------:R-:W4:Y:S03]  /*19920*/  MUFU.TANH R66, R66 ;  /* 0x0000004200427308 */ /* 0x000f260000002400 */
[----:B------:R-:W-:-:S04]  /*19930*/  FMNMX.FTZ R0, R31, R0, !PT ;  /* 0x000000001f007209 */ /* 0x000fc80007810000 */
[----:B------:R-:W-:Y:S01]  /*19940*/  FMNMX.FTZ R0, R33, R0, !PT ;  /* 0x0000000021007209 */ /* 0x000fe20007810000 */
[----:B------:R-:W4:Y:S03]  /*19950*/  MUFU.TANH R67, R67 ;  /* 0x0000004300437308 */ /* 0x000f260000002400 */
[----:B------:R-:W-:-:S04]  /*19960*/  FMNMX.FTZ R21, R35, R0, !PT ;  /* 0x0000000023157209 */ /* 0x000fc80007810000 */
[----:B-1----:R-:W-:Y:S01]  /*19970*/  FMNMX.FTZ R0, R40, R21, !PT ;  /* 0x0000001528007209 */ /* 0x002fe20007810000 */
[----:B------:R-:W1:Y:S03]  /*19980*/  MUFU.TANH R70, R70 ;  /* 0x0000004600467308 */ /* 0x000e660000002400 */
[----:B------:R-:W-:-:S04]  /*19990*/  FMNMX.FTZ R21, R41, R0, !PT ;  /* 0x0000000029157209 */ /* 0x000fc80007810000 */
[----:B------:R-:W-:Y:S01]  /*199a0*/  FMNMX.FTZ R0, R44, R21, !PT ;  /* 0x000000152c007209 */ /* 0x000fe20007810000 */
[----:B------:R-:W1:Y:S03]  /*199b0*/  MUFU.TANH R71, R71 ;  /* 0x0000004700477308 */ /* 0x000e660000002400 */
[----:B0-----:R-:W-:-:S04]  /*199c0*/  FMNMX.FTZ R0, R45, R0, !PT ;  /* 0x000000002d007209 */ /* 0x001fc80007810000 */
[----:B------:R-:W-:Y:S01]  /*199d0*/  FMNMX.FTZ R0, R47, R0, !PT ;  /* 0x000000002f007209 */ /* 0x000fe20007810000 */
[----:B------:R-:W0:Y:S01]  /*199e0*/  MUFU.TANH R74, R74 ;  /* 0x0000004a004a7308 */ /* 0x000e220000002400 */
[----:B------:R-:W-:Y:S02]  /*199f0*/  WARPGROUP.DEPBAR.LE gsb0, 0x0 ;  /* 0x00008000000079c5 */ /* 0x000fe40000010000 */
[----:B------:R-:W-:Y:S01]  /*19a00*/  WARPGROUP.ARRIVE ;  /* 0x00000000000079c5 */ /* 0x000fe20000000000 */
[----:B------:R-:W-:Y:S01]  /*19a10*/  FMNMX.FTZ R21, R49, R0, !PT ;  /* 0x0000000031157209 */ /* 0x000fe20007810000 */
[-CC-:B------:R-:W-:Y:S01]  /*19a20*/  FFMA.FTZ R172, R36, R9.reuse, -R10.reuse ;  /* 0x0000000924ac7223 */ /* 0x180fe2000001080a */
[--C-:B------:R-:W-:Y:S02]  /*19a30*/  FFMA.FTZ R174, R42, R9, -R10.reuse ;  /* 0x000000092aae7223 */ /* 0x100fe4000001080a */
[----:B------:R-:W0:Y:S01]  /*19a40*/  MUFU.TANH R75, R75 ;  /* 0x0000004b004b7308 */ /* 0x000e220000002400 */
[----:B------:R-:W-:Y:S01]  /*19a50*/  FMNMX.FTZ R0, R52, R21, !PT ;  /* 0x0000001534007209 */ /* 0x000fe20007810000 */
[----:B------:R-:W-:Y:S01]  /*19a60*/  HGMMA.64x128x16.F32 R88, R168, gdesc[UR4].tnspB, R88, gsb0 ;  /* 0x41e00004a8587df0 */ /* 0x000fe20008000858 */
[----:B------:R-:W-:Y:S01]  /*19a70*/  R2UR UR6, R38 ;  /* 0x00000000260672ca */ /* 0x000fe200000e0000 */
[-CC-:B------:R-:W-:Y:S01]  /*19a80*/  FFMA.FTZ R38, R29, R9.reuse, -R10.reuse ;  /* 0x000000091d267223 */ /* 0x180fe2000001080a */
[----:B------:R-:W-:Y:S01]  /*19a90*/  R2UR UR7, R39 ;  /* 0x00000000270772ca */ /* 0x000fe200000e0000 */
[-CC-:B------:R-:W-:Y:S01]  /*19aa0*/  FFMA.FTZ R39, R34, R9.reuse, -R10.reuse ;  /* 0x0000000922277223 */ /* 0x180fe2000001080a */
[----:B--2---:R-:W-:Y:S01]  /*19ab0*/  FMNMX.FTZ R21, R53, R0, !PT ;  /* 0x0000000035157209 */ /* 0x004fe20007810000 */
[----:B------:R-:W2:Y:S01]  /*19ac0*/  MUFU.TANH R78, R78 ;  /* 0x0000004e004e7308 */ /* 0x000ea20000002400 */
[-CC-:B------:R-:W-:Y:S01]  /*19ad0*/  FFMA.FTZ R34, R37, R9.reuse, -R10.reuse ;  /* 0x0000000925227223 */ /* 0x180fe2000001080a */
[--C-:B------:R-:W-:Y:S01]  /*19ae0*/  FFMA.FTZ R36, R48, R9, -R10.reuse ;  /* 0x0000000930247223 */ /* 0x100fe2000001080a */
[----:B------:R-:W-:Y:S01]  /*19af0*/  FMNMX.FTZ R21, R56, R21, !PT ;  /* 0x0000001538157209 */ /* 0x000fe20007810000 */
[-CC-:B------:R-:W-:Y:S01]  /*19b00*/  FFMA.FTZ R42, R55, R9.reuse, -R10.reuse ;  /* 0x00000009372a7223 */ /* 0x180fe2000001080a */
[-CC-:B------:R-:W-:Y:S01]  /*19b10*/  FFMA.FTZ R48, R61, R9.reuse, -R10.reuse ;  /* 0x000000093d307223 */ /* 0x180fe2000001080a */
[--C-:B------:R-:W-:Y:S01]  /*19b20*/  FFMA.FTZ R37, R65, R9, -R10.reuse ;  /* 0x0000000941257223 */ /* 0x100fe2000001080a */
[----:B---3--:R-:W-:Y:S01]  /*19b30*/  FMNMX.FTZ R21, R58, R21, !PT ;  /* 0x000000153a157209 */ /* 0x008fe20007810000 */
[----:B------:R-:W3:Y:S01]  /*19b40*/  MUFU.TANH R79, R79 ;  /* 0x0000004f004f7308 */ /* 0x000ee20000002400 */
[----:B------:R-:W-:-:S02]  /*19b50*/  FFMA.FTZ R55, R73, R9, -R10 ;  /* 0x0000000949377223 */ /* 0x000fc4000001080a */
[----:B------:R-:W-:-:S04]  /*19b60*/  FMNMX.FTZ R0, R8, R21, !PT ;  /* 0x0000001508007209 */ /* 0x000fc80007810000 */
[----:B------:R-:W-:Y:S01]  /*19b70*/  FMNMX.FTZ R21, R63, R0, !PT ;  /* 0x000000003f157209 */ /* 0x000fe20007810000 */
[----:B------:R-:W3:Y:S03]  /*19b80*/  MUFU.TANH R81, R81 ;  /* 0x0000005100517308 */ /* 0x000ee60000002400 */
[----:B----4-:R-:W-:Y:S01]  /*19b90*/  FMNMX.FTZ R0, R66, R21, !PT ;  /* 0x0000001542007209 */ /* 0x010fe20007810000 */
[----:B------:R-:W-:-:S03]  /*19ba0*/  IMAD.MOV.U32 R21, RZ, RZ, 0x40000040 ;  /* 0x40000040ff157424 */ /* 0x000fc600078e00ff */
[----:B------:R-:W-:Y:S01]  /*19bb0*/  FMNMX.FTZ R29, R67, R0, !PT ;  /* 0x00000000431d7209 */ /* 0x000fe20007810000 */
[----:B------:R-:W4:Y:S03]  /*19bc0*/  MUFU.TANH R82, R82 ;  /* 0x0000005200527308 */ /* 0x000f260000002400 */
[----:B-1----:R-:W-:Y:S01]  /*19bd0*/  FMNMX.FTZ R0, R70, R29, !PT ;  /* 0x0000001d46007209 */ /* 0x002fe20007810000 */
[----:B------:R-:W-:-:S04]  /*19be0*/  IMAD.MOV.U32 R29, RZ, RZ, 0x40000040 ;  /* 0x40000040ff1d7424 */ /* 0x000fc800078e00ff */
[----:B------:R-:W1:Y:S08]  /*19bf0*/  MUFU.TANH R83, R83 ;  /* 0x0000005300537308 */ /* 0x000e700000002400 */
[----:B------:R-:W-:Y:S08]  /*19c00*/  MUFU.EX2 R2, R2 ;  /* 0x0000000200027308 */ /* 0x000ff00000000800 */
[----:B------:R-:W1:Y:S08]  /*19c10*/  MUFU.EX2 R180, R180 ;  /* 0x000000b400b47308 */ /* 0x000e700000000800 */
[----:B------:R-:W1:Y:S08]  /*19c20*/  MUFU.EX2 R84, R84 ;  /* 0x0000005400547308 */ /* 0x000e700000000800 */
[----:B------:R-:W1:Y:S08]  /*19c30*/  MUFU.EX2 R182, R182 ;  /* 0x000000b600b67308 */ /* 0x000e700000000800 */
[----:B------:R-:W1:Y:S08]  /*19c40*/  MUFU.EX2 R26, R26 ;  /* 0x0000001a001a7308 */ /* 0x000e700000000800 */
        /* <DEDUP_REMOVED lines=16> */
[-CC-:B------:R-:W-:Y:S01]  /*19d50*/  FFMA.FTZ R20, R51, R9.reuse, -R10.reuse ;  /* 0x0000000933147223 */ /* 0x180fe2000001080a */
[----:B------:R-:W-:Y:S01]  /*19d60*/  R2UR UR7, R21 ;  /* 0x00000000150772ca */ /* 0x000fe200000e0000 */
[----:B------:R-:W-:Y:S01]  /*19d70*/  MUFU.EX2 R168, R168 ;  /* 0x000000a800a87308 */ /* 0x000fe20000000800 */
[----:B------:R-:W-:Y:S01]  /*19d80*/  FMNMX.FTZ R21, R71, R0, !PT ;  /* 0x0000000047157209 */ /* 0x000fe20007810000 */
[-CC-:B------:R-:W-:Y:S01]  /*19d90*/  FFMA.FTZ R51, R69, R9.reuse, -R10.reuse ;  /* 0x0000000945337223 */ /* 0x180fe2000001080a */
[----:B------:R-:W-:-:S02]  /*19da0*/  FFMA.FTZ R59, R76, R9, -R10 ;  /* 0x000000094c3b7223 */ /* 0x000fc4000001080a */
[----:B0-----:R-:W-:-:S03]  /*19db0*/  FMNMX.FTZ R0, R74, R21, !PT ;  /* 0x000000154a007209 */ /* 0x001fc60007810000 */
[----:B------:R-:W-:Y:S01]  /*19dc0*/  MUFU.EX2 R36, R36 ;  /* 0x0000002400247308 */ /* 0x000fe20000000800 */
[----:B------:R-:W-:-:S04]  /*19dd0*/  FMNMX.FTZ R21, R75, R0, !PT ;  /* 0x000000004b157209 */ /* 0x000fc80007810000 */
[----:B--2---:R-:W-:-:S03]  /*19de0*/  FMNMX.FTZ R0, R78, R21, !PT ;  /* 0x000000154e007209 */ /* 0x004fc60007810000 */
[----:B------:R-:W-:Y:S01]  /*19df0*/  MUFU.EX2 R170, R170 ;  /* 0x000000aa00aa7308 */ /* 0x000fe20000000800 */
[----:B---3--:R-:W-:-:S04]  /*19e00*/  FMNMX.FTZ R0, R79, R0, !PT ;  /* 0x000000004f007209 */ /* 0x008fc80007810000 */
[----:B------:R-:W-:-:S03]  /*19e10*/  FMNMX.FTZ R21, R81, R0, !PT ;  /* 0x0000000051157209 */ /* 0x000fc60007810000 */
[----:B------:R-:W-:Y:S01]  /*19e20*/  MUFU.EX2 R20, R20 ;  /* 0x0000001400147308 */ /* 0x000fe20000000800 */
[----:B----4-:R-:W-:-:S04]  /*19e30*/  FMNMX.FTZ R0, R82, R21, !PT ;  /* 0x0000001552007209 */ /* 0x010fc80007810000 */
[----:B-1----:R-:W-:-:S03]  /*19e40*/  FMNMX.FTZ R0, R83, R0, !PT ;  /* 0x0000000053007209 */ /* 0x002fc60007810000 */
        /* <DEDUP_REMOVED lines=10> */
[----:B0-----:R-:W-:-:S07]  /*19ef0*/  FMNMX.FTZ R21, R21, R0, !PT ;  /* 0x0000000015157209 */ /* 0x001fce0007810000 */
[----:B------:R-:W-:Y:S01]  /*19f00*/  MUFU.EX2 R55, R55 ;  /* 0x0000003700377308 */ /* 0x000fe20000000800 */
[----:B------:R-:W-:-:S04]  /*19f10*/  FADD.FTZ R0, -R21, R11 ;  /* 0x0000000b15007221 */ /* 0x000fc80000010100 */
[----:B------:R-:W-:-:S03]  /*19f20*/  FMUL.FTZ R0, R0, R9 ;  /* 0x0000000900007220 */ /* 0x000fc60000410000 */
[----:B------:R-:W-:Y:S08]  /*19f30*/  MUFU.EX2 R59, R59 ;  /* 0x0000003b003b7308 */ /* 0x000ff00000000800 */
[----:B------:R-:W-:Y:S01]  /*19f40*/  MUFU.EX2 R0, R0 ;  /* 0x0000000000007308 */ /* 0x000fe20000000800 */
[----:B------:R-:W-:Y:S02]  /*19f50*/  WARPGROUP.DEPBAR.LE gsb0, 0x0 ;  /* 0x00008000000079c5 */ /* 0x000fe40000010000 */
[----:B------:R-:W-:Y:S01]  /*19f60*/  WARPGROUP.ARRIVE ;  /* 0x00000000000079c5 */ /* 0x000fe20000000000 */
[-CC-:B------:R-:W-:Y:S01]  /*19f70*/  FFMA.FTZ R164, R54, R9.reuse, -R10.reuse ;  /* 0x0000000936a47223 */ /* 0x180fe2000001080a */
[-CC-:B------:R-:W-:Y:S01]  /*19f80*/  FFMA.FTZ R166, R57, R9.reuse, -R10.reuse ;  /* 0x0000000939a67223 */ /* 0x180fe2000001080a */
[-CC-:B------:R-:W-:Y:S01]  /*19f90*/  FFMA.FTZ R54, R72, R9.reuse, -R10.reuse ;  /* 0x0000000948367223 */ /* 0x180fe2000001080a */
[----:B------:R-:W-:-:S02]  /*19fa0*/  FFMA.FTZ R57, R80, R9, -R10 ;  /* 0x0000000950397223 */ /* 0x000fc4000001080a */
[----:B------:R-:W-:Y:S01]  /*19fb0*/  HGMMA.64x128x16.F32 R88, R160, gdesc[UR4].tnspB, R88, gsb0 ;  /* 0x41e00004a0587df0 */ /* 0x000fe20008000858 */
[----:B------:R-:W-:Y:S01]  /*19fc0*/  R2UR UR6, R28 ;  /* 0x000000001c0672ca */ /* 0x000fe200000e0000 */
[-C--:B------:R-:W-:Y:S01]  /*19fd0*/  FMUL.FTZ R28, R21, R9.reuse ;  /* 0x00000009151c7220 */ /* 0x080fe20000410000 */
[----:B------:R-:W-:Y:S01]  /*19fe0*/  R2UR UR7, R29 ;  /* 0x000000001d0772ca */ /* 0x000fe200000e0000 */
[----:B------:R-:W-:Y:S02]  /*19ff0*/  MUFU.EX2 R164, R164 ;  /* 0x000000a400a47308 */ /* 0x000fe40000000800 */
[-CC-:B------:R-:W-:Y:S01]  /*1a000*/  FFMA.FTZ R181, R7, R9.reuse, -R28.reuse ;  /* 0x0000000907b57223 */ /* 0x180fe2000001081c */
[----:B------:R-:W-:Y:S01]  /*1a010*/  MOV R7, 0x40000040 ;  /* 0x4000004000077802 */ /* 0x000fe20000000f00 */
[-CC-:B------:R-:W-:Y:S01]  /*1a020*/  FFMA.FTZ R11, R15, R9.reuse, -R28.reuse ;  /* 0x000000090f0b7223 */ /* 0x180fe2000001081c */
[-CC-:B------:R-:W-:Y:S01]  /*1a030*/  FFMA.FTZ R183, R24, R9.reuse, -R28.reuse ;  /* 0x0000000918b77223 */ /* 0x180fe2000001081c */
[-CC-:B------:R-:W-:Y:S01]  /*1a040*/  FFMA.FTZ R15, R25, R9.reuse, -R28.reuse ;  /* 0x00000009190f7223 */ /* 0x180fe2000001081c */
[-CC-:B------:R-:W-:Y:S01]  /*1a050*/  FFMA.FTZ R177, R27, R9.reuse, -R28.reuse ;  /* 0x000000091bb17223 */ /* 0x180fe2000001081c */
[----:B------:R-:W0:Y:S01]  /*1a060*/  MUFU.EX2 R181, R181 ;  /* 0x000000b500b57308 */ /* 0x000e220000000800 */
[-CC-:B------:R-:W-:Y:S01]  /*1a070*/  FFMA.FTZ R24, R30, R9.reuse, -R28.reuse ;  /* 0x000000091e187223 */ /* 0x180fe2000001081c */
[-C--:B------:R-:W-:Y:S01]  /*1a080*/  FFMA.FTZ R25, R33, R9.reuse, -R28 ;  /* 0x0000000921197223 */ /* 0x080fe2000001081c */
[----:B------:R-:W-:Y:S01]  /*1a090*/  FFMA.FTZ R33, R2, R4, R180 ;  /* 0x0000000402217223 */ /* 0x000fe200000100b4 */
[-CC-:B------:R-:W-:Y:S01]  /*1a0a0*/  FFMA.FTZ R179, R31, R9.reuse, -R28.reuse ;  /* 0x000000091fb37223 */ /* 0x180fe2000001081c */
[-CC-:B------:R-:W-:Y:S01]  /*1a0b0*/  FFMA.FTZ R173, R35, R9.reuse, -R28.reuse ;  /* 0x0000000923ad7223 */ /* 0x180fe2000001081c */
[-CC-:B------:R-:W-:Y:S01]  /*1a0c0*/  FFMA.FTZ R27, R40, R9.reuse, -R28.reuse ;  /* 0x00000009281b7223 */ /* 0x180fe2000001081c */
[----:B------:R-:W-:Y:S01]  /*1a0d0*/  FADD.FTZ R33, R84, R33 ;  /* 0x0000002154217221 */ /* 0x000fe20000010000 */
[----:B------:R-:W1:Y:S01]  /*1a0e0*/  MUFU.EX2 R11, R11 ;  /* 0x0000000b000b7308 */ /* 0x000e620000000800 */
[-CC-:B------:R-:W-:Y:S01]  /*1a0f0*/  FFMA.FTZ R175, R41, R9.reuse, -R28.reuse ;  /* 0x0000000929af7223 */ /* 0x180fe2000001081c */
[-CC-:B------:R-:W-:Y:S01]  /*1a100*/  FFMA.FTZ R29, R44, R9.reuse, -R28.reuse ;  /* 0x000000092c1d7223 */ /* 0x180fe2000001081c */
[----:B------:R-:W-:Y:S01]  /*1a110*/  FADD.FTZ R33, R182, R33 ;  /* 0x00000021b6217221 */ /* 0x000fe20000010000 */
[-CC-:B------:R-:W-:Y:S01]  /*1a120*/  FFMA.FTZ R169, R45, R9.reuse, -R28.reuse ;  /* 0x000000092da97223 */ /* 0x180fe2000001081c */
[-CC-:B------:R-:W-:Y:S01]  /*1a130*/  FFMA.FTZ R30, R47, R9.reuse, -R28.reuse ;  /* 0x000000092f1e7223 */ /* 0x180fe2000001081c */
[--C-:B------:R-:W-:Y:S01]  /*1a140*/  FFMA.FTZ R171, R49, R9, -R28.reuse ;  /* 0x0000000931ab7223 */ /* 0x100fe2000001081c */
[----:B------:R-:W-:Y:S01]  /*1a150*/  FADD.FTZ R33, R26, R33 ;  /* 0x000000211a217221 */ /* 0x000fe20000010000 */
[----:B------:R-:W2:Y:S01]  /*1a160*/  MUFU.EX2 R183, R183 ;  /* 0x000000b700b77308 */ /* 0x000ea20000000800 */
[----:B0-----:R-:W-:Y:S01]  /*1a170*/  FFMA.FTZ R4, R0, R3, R181 ;  /* 0x0000000300047223 */ /* 0x001fe200000100b5 */
[-CC-:B------:R-:W-:Y:S01]  /*1a180*/  FFMA.FTZ R31, R52, R9.reuse, -R28.reuse ;  /* 0x00000009341f7223 */ /* 0x180fe2000001081c */
[----:B------:R-:W-:Y:S01]  /*1a190*/  FADD.FTZ R33, R176, R33 ;  /* 0x00000021b0217221 */ /* 0x000fe20000010000 */
[-CC-:B------:R-:W-:Y:S01]  /*1a1a0*/  FFMA.FTZ R165, R53, R9.reuse, -R28.reuse ;  /* 0x0000000935a57223 */ /* 0x180fe2000001081c */
[-CC-:B------:R-:W-:Y:S01]  /*1a1b0*/  FFMA.FTZ R56, R56, R9.reuse, -R28.reuse ;  /* 0x0000000938387223 */ /* 0x180fe2000001081c */
[-CC-:B------:R-:W-:Y:S01]  /*1a1c0*/  FFMA.FTZ R167, R58, R9.reuse, -R28.reuse ;  /* 0x000000093aa77223 */ /* 0x180fe2000001081c */
[----:B------:R-:W-:Y:S01]  /*1a1d0*/  FADD.FTZ R33, R38, R33 ;  /* 0x0000002126217221 */ /* 0x000fe20000010000 */
[----:B------:R-:W0:Y:S01]  /*1a1e0*/  MUFU.EX2 R15, R15 ;  /* 0x0000000f000f7308 */ /* 0x000e220000000800 */
[-CC-:B------:R-:W-:Y:S01]  /*1a1f0*/  FFMA.FTZ R71, R71, R9.reuse, -R28.reuse ;  /* 0x0000000947477223 */ /* 0x180fe2000001081c */
[-CC-:B------:R-:W-:Y:S01]  /*1a200*/  FFMA.FTZ R74, R74, R9.reuse, -R28.reuse ;  /* 0x000000094a4a7223 */ /* 0x180fe2000001081c */
[----:B------:R-:W-:Y:S01]  /*1a210*/  FADD.FTZ R40, R178, R33 ;  /* 0x00000021b2287221 */ /* 0x000fe20000010000 */
[-CC-:B------:R-:W-:Y:S01]  /*1a220*/  FFMA.FTZ R75, R75, R9.reuse, -R28.reuse ;  /* 0x000000094b4b7223 */ /* 0x180fe2000001081c */
[-CC-:B------:R-:W-:Y:S01]  /*1a230*/  FFMA.FTZ R78, R78, R9.reuse, -R28.reuse ;  /* 0x000000094e4e7223 */ /* 0x180fe2000001081c */
[-CC-:B------:R-:W-:Y:S01]  /*1a240*/  FFMA.FTZ R79, R79, R9.reuse, -R28.reuse ;  /* 0x000000094f4f7223 */ /* 0x180fe2000001081c */
[-CC-:B------:R-:W-:Y:S01]  /*1a250*/  FFMA.FTZ R81, R81, R9.reuse, -R28.reuse ;  /* 0x0000000951517223 */ /* 0x180fe2000001081c */
[----:B------:R-:W3:Y:S01]  /*1a260*/  MUFU.EX2 R177, R177 ;  /* 0x000000b100b17308 */ /* 0x000ee20000000800 */
[----:B------:R-:W-:Y:S01]  /*1a270*/  FFMA.FTZ R82, R82, R9, -R28 ;  /* 0x0000000952527223 */ /* 0x000fe2000001081c */
[----:B-1----:R-:W-:-:S02]  /*1a280*/  F2FP.F16.F32.PACK_AB R181, R11, R181 ;  /* 0x000000b50bb5723e */ /* 0x002fc400000000ff */
[----:B------:R-:W-:Y:S02]  /*1a290*/  F2FP.F16.F32.PACK_AB R180, R84, R180 ;  /* 0x000000b454b4723e */ /* 0x000fe400000000ff */
[----:B------:R-:W-:Y:S02]  /*1a2a0*/  F2FP.F16.F32.PACK_AB R182, R26, R182 ;  /* 0x000000b61ab6723e */ /* 0x000fe400000000ff */
[----:B------:R-:W1:Y:S01]  /*1a2b0*/  MUFU.EX2 R24, R24 ;  /* 0x0000001800187308 */ /* 0x000e620000000800 */
[----:B------:R-:W-:Y:S02]  /*1a2c0*/  F2FP.F16.F32.PACK_AB R176, R38, R176 ;  /* 0x000000b026b0723e */ /* 0x000fe400000000ff */
[----:B------:R-:W-:-:S05]  /*1a2d0*/  F2FP.F16.F32.PACK_AB R178, R39, R178 ;  /* 0x000000b227b2723e */ /* 0x000fca00000000ff */
        /* <DEDUP_REMOVED lines=19> */
[----:B------:R-:W-:Y:S01]  /*1a410*/  R2UR UR6, R6 ;  /* 0x00000000060672ca */ /* 0x000fe200000e0000 */
[----:B------:R-:W-:Y:S01]  /*1a420*/  @!P1 IMAD R6, R12, 0x8, R16 ;  /* 0x000000080c069824 */ /* 0x000fe200078e0210 */
[----:B------:R-:W-:Y:S01]  /*1a430*/  R2UR UR7, R7 ;  /* 0x00000000070772ca */ /* 0x000fe200000e0000 */
[----:B------:R-:W-:Y:S01]  /*1a440*/  FADD.FTZ R12, R11, R4 ;  /* 0x000000040b0c7221 */ /* 0x000fe20000010000 */
[-C--:B------:R-:W-:Y:S01]  /*1a450*/  FFMA.FTZ R4, R8, R9.reuse, -R28 ;  /* 0x0000000908047223 */ /* 0x080fe2000001081c */
[----:B------:R-:W-:Y:S01]  /*1a460*/  @!P1 VIADD R6, R6, 0x34840 ;  /* 0x0003484006069836 */ /* 0x000fe20000000000 */
[----:B------:R-:W-:Y:S01]  /*1a470*/  MUFU.EX2 R167, R167 ;  /* 0x000000a700a77308 */ /* 0x000fe20000000800 */
[----:B--2---:R-:W-:Y:S01]  /*1a480*/  FADD.FTZ R12, R183, R12 ;  /* 0x0000000cb70c7221 */ /* 0x004fe20000010000 */
[-C--:B------:R-:W-:Y:S01]  /*1a490*/  FFMA.FTZ R8, R66, R9.reuse, -R28 ;  /* 0x0000000942087223 */ /* 0x080fe2000001081c */
[----:B------:R-:W-:Y:S01]  /*1a4a0*/  FFMA.FTZ R10, R77, R9, -R10 ;  /* 0x000000094d0a7223 */ /* 0x000fe2000001080a */
[----:B------:R-:W-:Y:S01]  /*1a4b0*/  @!P1 PRMT R7, RZ, 0x654, R6 ;  /* 0x00000654ff079816 */ /* 0x000fe20000000006 */
[C---:B0-----:R-:W-:Y:S01]  /*1a4c0*/  FADD.FTZ R12, R15.reuse, R12 ;  /* 0x0000000c0f0c7221 */ /* 0x041fe20000010000 */
[----:B------:R-:W-:Y:S01]  /*1a4d0*/  F2FP.F16.F32.PACK_AB R183, R15, R183 ;  /* 0x000000b70fb7723e */ /* 0x000fe200000000ff */
[----:B------:R-:W-:Y:S01]  /*1a4e0*/  IMAD.MOV.U32 R11, RZ, RZ, R21 ;  /* 0x000000ffff0b7224 */ /* 0x000fe200078e0015 */
[----:B------:R-:W-:Y:S01]  /*1a4f0*/  MUFU.EX2 R6, R56 ;  /* 0x0000003800067308 */ /* 0x000fe20000000800 */
[----:B---3--:R-:W-:Y:S01]  /*1a500*/  FADD.FTZ R3, R177, R12 ;  /* 0x0000000cb1037221 */ /* 0x008fe20000010000 */
[--C-:B------:R-:W-:Y:S01]  /*1a510*/  FFMA.FTZ R12, R70, R9, -R28.reuse ;  /* 0x00000009460c7223 */ /* 0x100fe2000001081c */
[----:B-1----:R-:W-:Y:S01]  /*1a520*/  F2FP.F16.F32.PACK_AB R177, R24, R177 ;  /* 0x000000b118b1723e */ /* 0x002fe200000000ff */
[----:B------:R-:W-:Y:S01]  /*1a530*/  FFMA.FTZ R28, R83, R9, -R28 ;  /* 0x00000009531c7223 */ /* 0x000fe2000001081c */
[----:B------:R-:W-:-:S03]  /*1a540*/  MOV R15, R185 ;  /* 0x000000b9000f7202 */ /* 0x000fc60000000f00 */
        /* <DEDUP_REMOVED lines=10> */
[----:B------:R-:W1:Y:S08]  /*1a5f0*/  MUFU.EX2 R54, R54 ;  /* 0x0000003600367308 */ /* 0x000e700000000800 */
[----:B------:R-:W2:Y:S08]  /*1a600*/  MUFU.EX2 R78, R78 ;  /* 0x0000004e004e7308 */ /* 0x000eb00000000800 */
[----:B------:R-:W-:Y:S08]  /*1a610*/  MUFU.EX2 R57, R57 ;  /* 0x0000003900397308 */ /* 0x000ff00000000800 */
[----:B------:R-:W-:Y:S08]  /*1a620*/  MUFU.EX2 R81, R81 ;  /* 0x0000005100517308 */ /* 0x000ff00000000800 */
[----:B------:R-:W-:Y:S01]  /*1a630*/  MUFU.EX2 R82, R82 ;  /* 0x0000005200527308 */ /* 0x000fe20000000800 */
[----:B------:R-:W-:-:S02]  /*1a640*/  WARPGROUP.DEPBAR.LE gsb0, 0x0 ;  /* 0x00008000000079c5 */ /* 0x000fc40000010000 */
[----:B------:R-:W-:-:S05]  /*1a650*/  WARPGROUP.ARRIVE ;  /* 0x00000000000079c5 */ /* 0x000fca0000000000 */
[----:B------:R-:W3:Y:S01]  /*1a660*/  MUFU.EX2 R10, R10 ;  /* 0x0000000a000a7308 */ /* 0x000ee20000000800 */
[----:B------:R-:W-:Y:S02]  /*1a670*/  F2FP.F16.F32.PACK_AB R156, R46, R37 ;  /* 0x000000252e9c723e */ /* 0x000fe400000000ff */
[----:B0-----:R-:W-:Y:S01]  /*1a680*/  F2FP.F16.F32.PACK_AB R157, R74, R71 ;  /* 0x000000474a9d723e */ /* 0x001fe200000000ff */
[----:B------:R-:W-:Y:S01]  /*1a690*/  HGMMA.64x128x16.F32 R88, R152, gdesc[UR4].tnspB, R88, gsb0 ;  /* 0x41e0000498587df0 */ /* 0x000fe20008000858 */
[----:B-1----:R-:W-:-:S03]  /*1a6a0*/  F2FP.F16.F32.PACK_AB R158, R54, R51 ;  /* 0x00000033369e723e */ /* 0x002fc600000000ff */
[----:B------:R-:W0:Y:S01]  /*1a6b0*/  MUFU.EX2 R28, R28 ;  /* 0x0000001c001c7308 */ /* 0x000e220000000800 */
[----:B--2---:R-:W-:Y:S01]  /*1a6c0*/  F2FP.F16.F32.PACK_AB R159, R78, R75 ;  /* 0x0000004b4e9f723e */ /* 0x004fe200000000ff */
[----:B------:R-:W-:Y:S02]  /*1a6d0*/  WARPGROUP.DEPBAR.LE gsb0, 0x0 ;  /* 0x00008000000079c5 */ /* 0x000fe40000010000 */
[----:B------:R-:W-:Y:S01]  /*1a6e0*/  @!P1 SYNCS.ARRIVE.TRANS64.RED.A1T0 RZ, [R7+URZ], RZ ;  /* 0x000000ff07ff99a7 */ /* 0x000fe2000810043f */
[----:B---3--:R-:W-:Y:S02]  /*1a6f0*/  F2FP.F16.F32.PACK_AB R154, R10, R59 ;  /* 0x0000003b0a9a723e */ /* 0x008fe400000000ff */
[----:B------:R-:W-:Y:S02]  /*1a700*/  F2FP.F16.F32.PACK_AB R152, R57, R55 ;  /* 0x000000373998723e */ /* 0x000fe400000000ff */
[----:B0-----:R-:W-:Y:S01]  /*1a710*/  F2FP.F16.F32.PACK_AB R155, R28, R82 ;  /* 0x000000521c9b723e */ /* 0x001fe200000000ff */
[----:B------:R0:W-:Y:S02]  /*1a720*/  @!P1 SYNCS.ARRIVE.TRANS64.RED.A1T0 RZ, [R14+URZ], RZ ;  /* 0x000000ff0eff99a7 */ /* 0x0001e4000810043f */
[----:B0-----:R-:W-:Y:S01]  /*1a730*/  FADD.FTZ R14, R24, R3 ;  /* 0x00000003180e7221 */ /* 0x001fe20000010000 */
[----:B------:R-:W-:Y:S01]  /*1a740*/  FADD.FTZ R3, R39, R40 ;  /* 0x0000002827037221 */ /* 0x000fe20000010000 */
[----:B------:R-:W0:Y:S02]  /*1a750*/  MUFU.EX2 R24, R79 ;  /* 0x0000004f00187308 */ /* 0x000e240000000800 */
        /* <DEDUP_REMOVED lines=49> */
[C---:B------:R-:W-:Y:S01]  /*1aa70*/  F2FP.F16.F32.PACK_AB R163, R12.reuse, R163 ;  /* 0x000000a30ca3723e */ /* 0x040fe200000000ff */
[----:B------:R-:W-:Y:S01]  /*1aa80*/  IMAD.MOV.U32 R14, RZ, RZ, R188 ;  /* 0x000000ffff0e7224 */ /* 0x000fe200078e00bc */
[----:B0-----:R-:W-:Y:S01]  /*1aa90*/  F2FP.F16.F32.PACK_AB R153, R81, R24 ;  /* 0x000000185199723e */ /* 0x001fe200000000ff */
        /* <DEDUP_REMOVED lines=18> */
[----:B------:R-:W-:Y:S06]  /*1abc0*/  @P2 BRA `(.L_x_2907) ;  /* 0xffffffd000c02947 */ /* 0x000fec000383ffff */
.L_x_2896:
[----:B------:R-:W-:Y:S05]  /*1abd0*/  BSYNC B0 ;  /* 0x0000000000007941 */ /* 0x000fea0003800000 */
.L_x_2895:
        /* <DEDUP_REMOVED lines=67> */
.L_x_2908:
[----:B------:R-:W-:Y:S02]  /*1b010*/  LEA R11, R185, R16, 0x3 ;  /* 0x00000010b90b7211 */ /* 0x000fe400078e18ff */
[----:B------:R-:W-:-:S04]  /*1b020*/  SHF.L.U32 R2, R188, 0x1f, RZ ;  /* 0x0000001fbc027819 */ /* 0x000fc800000006ff */
[----:B------:R0:W1:Y:S01]  /*1b030*/  SYNCS.PHASECHK.TRANS64.TRYWAIT P2, [R11+URZ+0x34850], R2 ;  /* 0x034850020b0075a7 */ /* 0x000062000804017f */
[----:B------:R-:W-:Y:S05]  /*1b040*/  @!P0 BRA `(.L_x_2909) ;  /* 0x0000000000048947 */ /* 0x000fea0003800000 */
[----:B------:R-:W-:Y:S01]  /*1b050*/  BPT.TRAP 0x1 ;  /* 0x000000040000795c */ /* 0x000fe20000300000 */
.L_x_2909:
        /* <DEDUP_REMOVED lines=9> */
.L_x_2911:
[----:B------:R-:W-:Y:S05]  /*1b0f0*/  BSYNC B0 ;  /* 0x0000000000007941 */ /* 0x000fea0003800000 */
.L_x_2910:
[----:B------:R-:W-:Y:S01]  /*1b100*/  IMAD.MOV.U32 R7, RZ, RZ, 0x40000040 ;  /* 0x40000040ff077424 */ /* 0x000fe200078e00ff */
[----:B------:R-:W-:Y:S01]  /*1b110*/  MOV R6, R0 ;  /* 0x0000000000067202 */ /* 0x000fe20000000f00 */
[----:B------:R-:W-:Y:S01]  /*1b120*/  WARPGROUP.ARRIVE ;  /* 0x00000000000079c5 */ /* 0x000fe20000000000 */
[----:B------:R-:W2:Y:S01]  /*1b130*/  SHFL.BFLY PT, R5, R4, 0x2, 0x1f ;  /* 0x0c401f0004057f89 */ /* 0x000ea200000e0000 */
[----:B------:R-:W-:Y:S01]  /*1b140*/  VIADD R185, R185, 0x1 ;  /* 0x00000001b9b97836 */ /* 0x000fe20000000000 */
[----:B------:R-:W-:Y:S01]  /*1b150*/  R2UR UR6, R6 ;  /* 0x00000000060672ca */ /* 0x000fe200000e0000 */
[----:B------:R-:W-:Y:S01]  /*1b160*/  VIADD R6, R0, 0x80 ;  /* 0x0000008000067836 */ /* 0x000fe20000000000 */
[----:B------:R-:W-:Y:S01]  /*1b170*/  R2UR UR7, R7 ;  /* 0x00000000070772ca */ /* 0x000fe200000e0000 */
[----:B------:R-:W-:Y:S01]  /*1b180*/  IMAD.MOV.U32 R88, RZ, RZ, -0x800000 ;  /* 0xff800000ff587424 */ /* 0x000fe200078e00ff */
[----:B------:R-:W-:Y:S01]  /*1b190*/  MOV R7, 0x40000040 ;  /* 0x4000004000077802 */ /* 0x000fe20000000f00 */
[----:B------:R-:W-:Y:S01]  /*1b1a0*/  VIADD R212, R212, 0x1 ;  /* 0x00000001d4d47836 */ /* 0x000fe20000000000 */
[----:B------:R-:W-:-:S02]  /*1b1b0*/  ISETP.NE.AND P0, PT, R185, 0x2, PT ;  /* 0x00000002b900780c */ /* 0x000fc40003f05270 */
[----:B------:R-:W-:Y:S02]  /*1b1c0*/  @!P1 IADD3 R8, R11, 0x34860, RZ ;  /* 0x000348600b089810 */ /* 0x000fe40007ffe0ff */
[----:B------:R-:W-:Y:S02]  /*1b1d0*/  SEL R185, R185, RZ, P0 ;  /* 0x000000ffb9b97207 */ /* 0x000fe40000000000 */
[----:B------:R-:W-:-:S03]  /*1b1e0*/  @!P1 PRMT R8, RZ, 0x654, R8 ;  /* 0x00000654ff089816 */ /* 0x000fc60000000008 */
[----:B------:R-:W-:Y:S01]  /*1b1f0*/  HGMMA.64x128x16.F32 R24, R180, gdesc[UR4].tnspB, R24, gsb0 ;  /* 0x41e00004b4187df0 */ /* 0x000fe20008000818 */
[----:B------:R-:W-:Y:S01]  /*1b200*/  R2UR UR6, R6 ;  /* 0x00000000060672ca */ /* 0x000fe200000e0000 */
[----:B------:R-:W-:Y:S01]  /*1b210*/  VIADD R6, R0, 0x100 ;  /* 0x0000010000067836 */ /* 0x000fe20000000000 */
[----:B------:R-:W-:Y:S01]  /*1b220*/  R2UR UR7, R7 ;  /* 0x00000000070772ca */ /* 0x000fe200000e0000 */
[----:B------:R-:W-:Y:S02]  /*1b230*/  IMAD.MOV.U32 R7, RZ, RZ, 0x40000040 ;  /* 0x40000040ff077424 */ /* 0x000fe400078e00ff */
[----:B--2---:R-:W-:Y:S01]  /*1b240*/  FADD.FTZ R5, R5, R4 ;  /* 0x0000000405057221 */ /* 0x004fe20000010000 */
[----:B------:R-:W-:Y:S02]  /*1b250*/  WARPGROUP.DEPBAR.LE gsb0, 0x0 ;  /* 0x00008000000079c5 */ /* 0x000fe40000010000 */
[----:B------:R-:W-:-:S07]  /*1b260*/  WARPGROUP.ARRIVE ;  /* 0x00000000000079c5 */ /* 0x000fce0000000000 */
        /* <DEDUP_REMOVED lines=32> */
[----:B------:R-:W0:Y:S01]  /*1b470*/  SHFL.BFLY PT, R0, R3, 0x2, 0x1f ;  /* 0x0c401f0003007f89 */ /* 0x000e2200000e0000 */
[----:B------:R-:W-:Y:S01]  /*1b480*/  MOV R7, 0x40000040 ;  /* 0x4000004000077802 */ /* 0x000fe20000000f00 */
[----:B01----:R-:W-:Y:S01]  /*1b490*/  FADD.FTZ R2, R0, R3 ;  /* 0x0000000300027221 */ /* 0x003fe20000010000 */
[----:B------:R-:W-:Y:S01]  /*1b4a0*/  IMAD.MOV.U32 R3, RZ, RZ, RZ ;  /* 0x000000ffff037224 */ /* 0x000fe200078e00ff */
[----:B------:R-:W0:Y:S02]  /*1b4b0*/  SHFL.BFLY PT, R0, R5, 0x1, 0x1f ;  /* 0x0c201f0005007f89 */ /* 0x000e2400000e0000 */
[----:B0-----:R-:W-:Y:S01]  /*1b4c0*/  FADD.FTZ R10, R5, R0 ;  /* 0x00000000050a7221 */ /* 0x001fe20000010000 */
[----:B------:R-:W-:-:S02]  /*1b4d0*/  SEL R5, RZ, 0x1, P0 ;  /* 0x00000001ff057807 */ /* 0x000fc40000000000 */
[----:B------:R-:W-:Y:S02]  /*1b4e0*/  MOV R0, 0xff800000 ;  /* 0xff80000000007802 */ /* 0x000fe40000000f00 */
[----:B------:R-:W-:Y:S02]  /*1b4f0*/  FSETP.NE.FTZ.AND P2, PT, R10, RZ, PT ;  /* 0x000000ff0a00720b */ /* 0x000fe40003f55000 */
[----:B------:R-:W-:-:S11]  /*1b500*/  LOP3.LUT R188, R188, R5, RZ, 0x3c, !PT ;  /* 0x00000005bcbc7212 */ /* 0x000fd600078e3cff */
        /* <DEDUP_REMOVED lines=13> */
[----:B------:R-:W-:-:S12]  /*1b5e0*/  @P2 FFMA.FTZ R88, R2, R213, R5 ;  /* 0x000000d502582223 */ /* 0x000fd80000010005 */
        /* <DEDUP_REMOVED lines=9> */
[-C--:B------:R-:W-:Y:S01]  /*1b680*/  FMUL.FTZ R89, R32, R3.reuse ;  /* 0x0000000320597220 */ /* 0x080fe20000410000 */
[-C--:B------:R-:W-:Y:S01]  /*1b690*/  FMUL.FTZ R92, R33, R3.reuse ;  /* 0x00000003215c7220 */ /* 0x080fe20000410000 */
[-C--:B------:R-:W-:Y:S01]  /*1b6a0*/  FMUL.FTZ R33, R36, R3.reuse ;  /* 0x0000000324217220 */ /* 0x080fe20000410000 */
[-C--:B------:R-:W-:Y:S01]  /*1b6b0*/  FMUL.FTZ R32, R64, R3.reuse ;  /* 0x0000000340207220 */ /* 0x080fe20000410000 */
[-C--:B-1----:R-:W-:Y:S01]  /*1b6c0*/  FMUL.FTZ R95, R34, R6.reuse ;  /* 0x00000006225f7220 */ /* 0x082fe20000410000 */
        /* <DEDUP_REMOVED lines=31> */
[----:B------:R-:W-:Y:S01]  /*1b8c0*/  PLOP3.LUT P1, PT, PT, PT, PT, 0x8, 0x0 ;  /* 0x000000000000781c */ /* 0x000fe20003f2e170 */
        /* <DEDUP_REMOVED lines=29> */
.L_x_2819:
        /* <DEDUP_REMOVED lines=22> */
[----:B------:R-:W-:Y:S02]  /*1bc00*/  SHF.R.U64 R15, R15, 0x3, RZ ;  /* 0x000000030f0f7819 */ /* 0x000fe400000012ff */
[C---:B------:R-:W-:Y:S02]  /*1bc10*/  IADD3 R75, P5, R8.reuse, 0x40, RZ ;  /* 0x00000040084b7810 */ /* 0x040fe40007fbe0ff */
[C---:B------:R-:W-:Y:S02]  /*1bc20*/  IADD3 R79, P4, R8.reuse, 0x60, RZ ;  /* 0x00000060084f7810 */ /* 0x040fe40007f9e0ff */
[C---:B------:R-:W-:Y:S01]  /*1bc30*/  IADD3 R101, P3, R8.reuse, 0x4000, RZ ;  /* 0x0000400008657810 */ /* 0x040fe20007f7e0ff */
[--C-:B------:R-:W-:Y:S01]  /*1bc40*/  IMAD.X R7, RZ, RZ, R9.reuse, P5 ;  /* 0x000000ffff077224 */ /* 0x100fe200028e0609 */
[C---:B------:R-:W-:Y:S01]  /*1bc50*/  IADD3 R103, P2, R8.reuse, 0x4020, RZ ;  /* 0x0000402008677810 */ /* 0x040fe20007f5e0ff */
[----:B------:R-:W-:Y:S01]  /*1bc60*/  IMAD.X R13, RZ, RZ, R9, P4 ;  /* 0x000000ffff0d7224 */ /* 0x000fe200020e0609 */
[----:B------:R-:W-:-:S02]  /*1bc70*/  IADD3 R105, P1, R8, 0x4040, RZ ;  /* 0x0000404008697810 */ /* 0x000fc40007f3e0ff */
[----:B------:R-:W-:Y:S01]  /*1bc80*/  IADD3 R107, P0, R8, 0x4060, RZ ;  /* 0x00004060086b7810 */ /* 0x000fe20007f1e0ff */
[--C-:B------:R-:W-:Y:S01]  /*1bc90*/  IMAD.X R29, RZ, RZ, R9.reuse, P2 ;  /* 0x000000ffff1d7224 */ /* 0x100fe200010e0609 */
[----:B------:R-:W-:Y:S01]  /*1bca0*/  LOP3.LUT R8, R15, R8, RZ, 0x3c, !PT ;  /* 0x000000080f087212 */ /* 0x000fe200078e3cff */
[----:B------:R-:W-:Y:S01]  /*1bcb0*/  IMAD.X R31, RZ, RZ, R9, P1 ;  /* 0x000000ffff1f7224 */ /* 0x000fe200008e0609 */
[----:B------:R-:W-:Y:S02]  /*1bcc0*/  LOP3.LUT R4, R71, 0x380, RZ, 0xc0, !PT ;  /* 0x0000038047047812 */ /* 0x000fe400078ec0ff */
[----:B------:R-:W-:Y:S02]  /*1bcd0*/  LOP3.LUT R6, R75, 0x380, RZ, 0xc0, !PT ;  /* 0x000003804b067812 */ /* 0x000fe400078ec0ff */
[----:B------:R-:W-:Y:S02]  /*1bce0*/  MOV R94, R8 ;  /* 0x00000008005e7202 */ /* 0x000fe40000000f00 */
[----:B------:R-:W-:-:S02]  /*1bcf0*/  F2FP.F16.F32.PACK_AB R8, R20, R11 ;  /* 0x0000000b1408723e */ /* 0x000fc400000000ff */
[----:B------:R-:W-:Y:S02]  /*1bd00*/  LOP3.LUT R20, R103, 0x380, RZ, 0xc0, !PT ;  /* 0x0000038067147812 */ /* 0x000fe400078ec0ff */
[----:B------:R-:W-:Y:S02]  /*1bd10*/  LOP3.LUT R12, R79, 0x380, RZ, 0xc0, !PT ;  /* 0x000003804f0c7812 */ /* 0x000fe400078ec0ff */
[----:B------:R-:W-:Y:S02]  /*1bd20*/  LOP3.LUT R38, R107, 0x380, RZ, 0xc0, !PT ;  /* 0x000003806b267812 */ /* 0x000fe400078ec0ff */
[----:B------:R-:W-:Y:S02]  /*1bd30*/  SHF.R.U64 R4, R4, 0x3, RZ ;  /* 0x0000000304047819 */ /* 0x000fe400000012ff */
[----:B------:R-:W-:Y:S02]  /*1bd40*/  SHF.R.U64 R6, R6, 0x3, RZ ;  /* 0x0000000306067819 */ /* 0x000fe400000012ff */
[----:B------:R-:W-:-:S02]  /*1bd50*/  LOP3.LUT R14, R101, 0x380, RZ, 0xc0, !PT ;  /* 0x00000380650e7812 */ /* 0x000fc400078ec0ff */
[----:B------:R-:W-:Y:S02]  /*1bd60*/  SHF.R.U64 R20, R20, 0x3, RZ ;  /* 0x0000000314147819 */ /* 0x000fe400000012ff */
[-C--:B------:R-:W-:Y:S02]  /*1bd70*/  IADD3.X R5, RZ, R9.reuse, RZ, P6, !PT ;  /* 0x00000009ff057210 */ /* 0x080fe400037fe4ff */
[-C--:B------:R-:W-:Y:S02]  /*1bd80*/  IADD3.X R15, RZ, R9.reuse, RZ, P3, !PT ;  /* 0x00000009ff0f7210 */ /* 0x080fe40001ffe4ff */
[----:B------:R-:W-:Y:S02]  /*1bd90*/  IADD3.X R21, RZ, R9, RZ, P0, !PT ;  /* 0x00000009ff157210 */ /* 0x000fe400007fe4ff */
[----:B------:R-:W-:Y:S02]  /*1bda0*/  SHF.R.U64 R12, R12, 0x3, RZ ;  /* 0x000000030c0c7819 */ /* 0x000fe400000012ff */
[----:B-1----:R-:W-:-:S02]  /*1bdb0*/  LOP3.LUT R24, R105, 0x380, RZ, 0xc0, !PT ;  /* 0x0000038069187812 */ /* 0x002fc400078ec0ff */
[----:B------:R-:W-:Y:S02]  /*1bdc0*/  SHF.R.U64 R38, R38, 0x3, RZ ;  /* 0x0000000326267819 */ /* 0x000fe400000012ff */
[----:B------:R-:W-:Y:S02]  /*1bdd0*/  LOP3.LUT R4, R4, R71, RZ, 0x3c, !PT ;  /* 0x0000004704047212 */ /* 0x000fe400078e3cff */
[----:B------:R-:W-:Y:S02]  /*1bde0*/  LOP3.LUT R6, R6, R75, RZ, 0x3c, !PT ;  /* 0x0000004b06067212 */ /* 0x000fe400078e3cff */
[----:B------:R-:W-:Y:S02]  /*1bdf0*/  F2FP.F16.F32.PACK_AB R9, R72, R99 ;  /* 0x000000634809723e */ /* 0x000fe400000000ff */
[----:B------:R-:W-:Y:S01]  /*1be00*/  F2FP.F16.F32.PACK_AB R11, R28, R97 ;  /* 0x000000611c0b723e */ /* 0x000fe200000000ff */
[----:B------:R-:W-:Y:S01]  /*1be10*/  BAR.SYNC.DEFER_BLOCKING 0x1, 0x100 ;  /* 0x0044000000007b1d */ /* 0x000fe20000010000 */
[----:B------:R-:W-:-:S02]  /*1be20*/  SHF.R.U64 R14, R14, 0x3, RZ ;  /* 0x000000030e0e7819 */ /* 0x000fc400000012ff */
[----:B------:R-:W-:Y:S02]  /*1be30*/  LOP3.LUT R28, R20, R103, RZ, 0x3c, !PT ;  /* 0x00000067141c7212 */ /* 0x000fe400078e3cff */
[----:B------:R-:W-:Y:S02]  /*1be40*/  LOP3.LUT R12, R12, R79, RZ, 0x3c, !PT ;  /* 0x0000004f0c0c7212 */ /* 0x000fe400078e3cff */
[----:B------:R-:W-:Y:S02]  /*1be50*/  SHF.R.U64 R24, R24, 0x3, RZ ;  /* 0x0000000318187819 */ /* 0x000fe400000012ff */
[----:B------:R-:W-:Y:S02]  /*1be60*/  LOP3.LUT R20, R38, R107, RZ, 0x3c, !PT ;  /* 0x0000006b26147212 */ /* 0x000fe400078e3cff */
[----:B------:R-:W-:Y:S02]  /*1be70*/  MOV R79, R4 ;  /* 0x00000004004f7202 */ /* 0x000fe40000000f00 */
[----:B------:R-:W-:-:S02]  /*1be80*/  MOV R38, R6 ;  /* 0x0000000600267202 */ /* 0x000fc40000000f00 */
[----:B------:R-:W-:Y:S02]  /*1be90*/  F2FP.F16.F32.PACK_AB R4, R92, R89 ;  /* 0x000000595c04723e */ /* 0x000fe400000000ff */
[----:B------:R-:W-:Y:S02]  /*1bea0*/  F2FP.F16.F32.PACK_AB R5, R64, R95 ;  /* 0x0000005f4005723e */ /* 0x000fe400000000ff */
[----:B------:R-:W-:Y:S02]  /*1beb0*/  F2FP.F16.F32.PACK_AB R6, R90, R33 ;  /* 0x000000215a06723e */ /* 0x000fe400000000ff */
[----:B------:R-:W-:Y:S02]  /*1bec0*/  F2FP.F16.F32.PACK_AB R7, R34, R93 ;  /* 0x0000005d2207723e */ /* 0x000fe400000000ff */
[----:B------:R-:W-:Y:S01]  /*1bed0*/  LOP3.LUT R14, R14, R101, RZ, 0x3c, !PT ;  /* 0x000000650e0e7212 */ /* 0x000fe200078e3cff */
[----:B------:R1:W-:Y:S01]  /*1bee0*/  STSM.16.M88.4 [R94], R8 ;  /* 0x000000085e007844 */ /* 0x0003e20000000200 */
[----:B------:R-:W-:-:S02]  /*1bef0*/  LOP3.LUT R30, R24, R105, RZ, 0x3c, !PT ;  /* 0x00000069181e7212 */ /* 0x000fc400078e3cff */
[----:B------:R-:W-:Y:S01]  /*1bf00*/  MOV R75, R12 ;  /* 0x0000000c004b7202 */ /* 0x000fe20000000f00 */
[----:B------:R2:W-:Y:S01]  /*1bf10*/  STSM.16.M88.4 [R79], R4 ;  /* 0x000000044f007844 */ /* 0x0005e20000000200 */
[----:B------:R-:W-:Y:S02]  /*1bf20*/  MOV R72, R14 ;  /* 0x0000000e00487202 */ /* 0x000fe40000000f00 */
[----:B------:R-:W-:Y:S02]  /*1bf30*/  MOV R71, R28 ;  /* 0x0000001c00477202 */ /* 0x000fe40000000f00 */
[----:B------:R-:W-:Y:S02]  /*1bf40*/  MOV R24, R30 ;  /* 0x0000001e00187202 */ /* 0x000fe40000000f00 */
[----:B------:R-:W-:Y:S02]  /*1bf50*/  F2FP.F16.F32.PACK_AB R12, R49, R48 ;  /* 0x00000030310c723e */ /* 0x000fe400000000ff */
[----:B------:R-:W-:-:S02]  /*1bf60*/  F2FP.F16.F32.PACK_AB R13, R51, R50 ;  /* 0x00000032330d723e */ /* 0x000fc400000000ff */
[----:B------:R-:W-:Y:S02]  /*1bf70*/  F2FP.F16.F32.PACK_AB R14, R53, R52 ;  /* 0x00000034350e723e */ /* 0x000fe400000000ff */
[----:B-1----:R-:W-:Y:S01]  /*1bf80*/  F2FP.F16.F32.PACK_AB R8, R41, R40 ;  /* 0x000000282908723e */ /* 0x002fe200000000ff */
[----:B------:R-:W1:Y:S01]  /*1bf90*/  LDC R53, c[0x0][0xbe8] ;  /* 0x0002fa00ff357b82 */ /* 0x000e620000000800 */
[----:B------:R-:W-:Y:S02]  /*1bfa0*/  F2FP.F16.F32.PACK_AB R9, R43, R42 ;  /* 0x0000002a2b09723e */ /* 0x000fe400000000ff */
[----:B------:R-:W-:Y:S02]  /*1bfb0*/  F2FP.F16.F32.PACK_AB R10, R45, R44 ;  /* 0x0000002c2d0a723e */ /* 0x000fe400000000ff */
[----:B------:R-:W-:Y:S02]  /*1bfc0*/  F2FP.F16.F32.PACK_AB R11, R47, R46 ;  /* 0x0000002e2f0b723e */ /* 0x000fe400000000ff */
[----:B------:R-:W-:-:S02]  /*1bfd0*/  F2FP.F16.F32.PACK_AB R15, R55, R54 ;  /* 0x00000036370f723e */ /* 0x000fc400000000ff */
[----:B------:R-:W-:Y:S01]  /*1bfe0*/  F2FP.F16.F32.PACK_AB R28, R57, R56 ;  /* 0x00000038391c723e */ /* 0x000fe200000000ff */
[----:B------:R3:W-:Y:S01]  /*1bff0*/  STSM.16.M88.4 [R38], R8 ;  /* 0x0000000826007844 */ /* 0x0007e20000000200 */
[----:B------:R-:W-:Y:S02]  /*1c000*/  F2FP.F16.F32.PACK_AB R29, R59, R58 ;  /* 0x0000003a3b1d723e */ /* 0x000fe400000000ff */
[----:B------:R-:W-:Y:S01]  /*1c010*/  F2FP.F16.F32.PACK_AB R30, R61, R60 ;  /* 0x0000003c3d1e723e */ /* 0x000fe200000000ff */
[----:B------:R-:W-:Y:S01]  /*1c020*/  STSM.16.M88.4 [R75], R12 ;  /* 0x0000000c4b007844 */ /* 0x000fe20000000200 */
[----:B------:R-:W-:Y:S02]  /*1c030*/  F2FP.F16.F32.PACK_AB R31, R63, R62 ;  /* 0x0000003e3f1f723e */ /* 0x000fe400000000ff */
[----:B------:R-:W-:Y:S02]  /*1c040*/  ISETP.NE.U32.AND P0, PT, RZ, UR4, PT ;  /* 0x00000004ff007c0c */ /* 0x000fe4000bf05070 */
[----:B------:R-:W-:Y:S01]  /*1c050*/  F2FP.F16.F32.PACK_AB R33, R67, R66 ;  /* 0x000000424321723e */ /* 0x000fe200000000ff */
[----:B------:R-:W-:Y:S01]  /*1c060*/  STSM.16.M88.4 [R72], R28 ;  /* 0x0000001c48007844 */ /* 0x000fe20000000200 */
[----:B------:R-:W-:-:S02]  /*1c070*/  F2FP.F16.F32.PACK_AB R34, R69, R68 ;  /* 0x000000444522723e */ /* 0x000fc400000000ff */
[----:B------:R-:W-:Y:S01]  /*1c080*/  MOV R21, R20 ;  /* 0x0000001400157202 */ /* 0x000fe20000000f00 */
[----:B------:R-:W-:Y:S01]  /*1c090*/  IMAD.MOV.U32 R20, RZ, RZ, RZ ;  /* 0x000000ffff147224 */ /* 0x000fe200078e00ff */
[----:B--2---:R-:W-:Y:S01]  /*1c0a0*/  F2FP.F16.F32.PACK_AB R4, R81, R80 ;  /* 0x000000505104723e */ /* 0x004fe200000000ff */
[----:B------:R-:W-:Y:S01]  /*1c0b0*/  STSM.16.M88.4 [R71], R32 ;  /* 0x0000002047007844 */ /* 0x000fe20000000200 */
[----:B---3--:R-:W-:Y:S02]  /*1c0c0*/  IADD3 R10, P1, R209, UR4, RZ ;  /* 0x00000004d10a7c10 */ /* 0x008fe4000ff3e0ff */
[----:B------:R-:W-:Y:S02]  /*1c0d0*/  F2FP.F16.F32.PACK_AB R38, R77, R76 ;  /* 0x0000004c4d26723e */ /* 0x000fe400000000ff */
[----:B------:R-:W-:Y:S02]  /*1c0e0*/  F2FP.F16.F32.PACK_AB R5, R83, R82 ;  /* 0x000000525305723e */ /* 0x000fe400000000ff */
[----:B------:R-:W-:Y:S01]  /*1c0f0*/  F2FP.F16.F32.PACK_AB R6, R85, R84 ;  /* 0x000000545506723e */ /* 0x000fe200000000ff */
[----:B------:R-:W-:Y:S01]  /*1c100*/  STSM.16.M88.4 [R24], R36 ;  /* 0x0000002418007844 */ /* 0x000fe20000000200 */
[----:B------:R-:W-:-:S02]  /*1c110*/  F2FP.F16.F32.PACK_AB R7, R87, R86 ;  /* 0x000000565707723e */ /* 0x000fc400000000ff */
[----:B------:R-:W-:Y:S02]  /*1c120*/  ISETP.NE.AND.EX P0, PT, RZ, UR5, PT, P0 ;  /* 0x00000005ff007c0c */ /* 0x000fe4000bf05300 */
[----:B------:R-:W-:Y:S01]  /*1c130*/  IADD3.X R11, R210, UR5, RZ, P1, !PT ;  /* 0x00000005d20b7c10 */ /* 0x000fe20008ffe4ff */
[----:B------:R-:W-:Y:S01]  /*1c140*/  ULDC.64 UR4, c[0x0][0xc08] ;  /* 0x0003020000047ab9 */ /* 0x000fe20000000a00 */
[----:B------:R2:W-:Y:S01]  /*1c150*/  STSM.16.M88.4 [R21], R4 ;  /* 0x0000000415007844 */ /* 0x0005e20000000200 */
[----:B------:R-:W-:Y:S01]  /*1c160*/  BAR.SYNC.DEFER_BLOCKING 0x1, 0x100 ;  /* 0x0044000000007b1d */ /* 0x000fe20000010000 */
[----:B------:R-:W-:-:S04]  /*1c170*/  ISETP.NE.U32.AND P2, PT, RZ, UR4, PT ;  /* 0x00000004ff007c0c */ /* 0x000fc8000bf45070 */
[----:B------:R-:W-:-:S13]  /*1c180*/  ISETP.NE.AND.EX P2, PT, RZ, UR5, PT, P2 ;  /* 0x00000005ff007c0c */ /* 0x000fda000bf45320 */
[----:B------:R-:W-:Y:S01]  /*1c190*/  @P2 IADD3 R8, P3, R209, UR4, RZ ;  /* 0x00000004d1082c10 */ /* 0x000fe2000ff7e0ff */
[----:B------:R-:W-:Y:S02]  /*1c1a0*/  ULDC UR4, c[0x0][0xa88] ;  /* 0x0002a20000047ab9 */ /* 0x000fe40000000800 */
[----:B--2---:R-:W-:Y:S01]  /*1c1b0*/  IMAD.U32 R6, RZ, RZ, UR4 ;  /* 0x00000004ff067e24 */ /* 0x004fe2000f8e00ff */
[----:B------:R-:W-:Y:S01]  /*1c1c0*/  @P2 IADD3.X R9, R210, UR5, RZ, P3, !PT ;  /* 0x00000005d2092c10 */ /* 0x000fe20009ffe4ff */
[----:B------:R2:W5:Y:S01]  /*1c1d0*/  @P0 LDG.E R20, desc[UR60][R10.64] ;  /* 0x0000003c0a140981 */ /* 0x000562000c1e1900 */
[----:B-1----:R-:W-:-:S03]  /*1c1e0*/  ISETP.NE.AND P1, PT, R53, 0x1, PT ;  /* 0x000000013500780c */ /* 0x002fc60003f25270 */
[----:B------:R2:W5:Y:S10]  /*1c1f0*/  @P2 LDG.E R6, desc[UR60][R8.64] ;  /* 0x0000003c08062981 */ /* 0x000574000c1e1900 */
[----:B------:R-:W1:Y:S08]  /*1c200*/  @P1 LDC R12, c[0x0][0xbec] ;  /* 0x0002fb00ff0c1b82 */ /* 0x000e700000000800 */
[----:B------:R-:W3:Y:S01]  /*1c210*/  @P1 LDC R13, c[0x0][0xbf0] ;  /* 0x0002fc00ff0d1b82 */ /* 0x000ee20000000800 */
[----:B--2---:R-:W-:Y:S05]  /*1c220*/  @P2 BRA `(.L_x_2915) ;  /* 0x0000000000102947 */ /* 0x004fea0003800000 */
[----:B------:R-:W-:Y:S05]  /*1c230*/  @!P0 BRA `(.L_x_2915) ;  /* 0x00000000000c8947 */ /* 0x000fea0003800000 */
[----:B------:R-:W2:Y:S04]  /*1c240*/  LDG.E R5, desc[UR60][R10.64] ;  /* 0x0000003c0a057981 */ /* 0x000ea8000c1e1900 */
[----:B-----5:R-:W2:Y:S02]  /*1c250*/  LDG.E R6, desc[UR60][R10.64+0x4] ;  /* 0x0000043c0a067981 */ /* 0x020ea4000c1e1900 */
[----:B--2---:R-:W-:-:S07]  /*1c260*/  IADD3 R6, -R5, R6, RZ ;  /* 0x0000000605067210 */ /* 0x004fce0007ffe1ff */
.L_x_2915:
[----:B------:R-:W-:Y:S01]  /*1c270*/  SHF.R.S32.HI R24, RZ, 0x1f, R208 ;  /* 0x0000001fff187819 */ /* 0x000fe200000114d0 */
[----:B------:R-:W-:Y:S01]  /*1c280*/  IMAD.IADD R15, R205, 0x1, R200 ;  /* 0x00000001cd0f7824 */ /* 0x000fe200078e02c8 */
[----:B------:R-:W-:Y:S01]  /*1c290*/  ULDC.64 UR4, c[0x0][0xb90] ;  /* 0x0002e40000047ab9 */ /* 0x000fe20000000a00 */
[----:B-----5:R-:W-:Y:S01]  /*1c2a0*/  SHF.R.S32.HI R21, RZ, 0x1f, R20 ;  /* 0x0000001fff157819 */ /* 0x020fe20000011414 */
[----:B------:R-:W-:Y:S01]  /*1c2b0*/  IMAD.IADD R14, R234, 0x1, R200 ;  /* 0x00000001ea0e7824 */ /* 0x000fe200078e02c8 */
[----:B------:R-:W-:Y:S01]  /*1c2c0*/  LEA R9, R216, R203, 0x6 ;  /* 0x000000cbd8097211 */ /* 0x000fe200078e30ff */
[----:B------:R-:W-:Y:S01]  /*1c2d0*/  IMAD R5, R24, UR4, RZ ;  /* 0x0000000418057c24 */ /* 0x000fe2000f8e02ff */
[----:B------:R-:W-:Y:S01]  /*1c2e0*/  SEL R211, R211, RZ, !P0 ;  /* 0x000000ffd3d37207 */ /* 0x000fe20004000000 */
[----:B-1----:R-:W-:Y:S01]  /*1c2f0*/  @P1 IMAD.HI.U32 R8, R15, R12, RZ ;  /* 0x0000000c0f081227 */ /* 0x002fe200078e00ff */
[----:B------:R-:W-:Y:S01]  /*1c300*/  SEL R217, R217, RZ, !P0 ;  /* 0x000000ffd9d97207 */ /* 0x000fe20004000000 */
[----:B------:R-:W1:Y:S02]  /*1c310*/  @P1 LDC R57, c[0x0][0xbec] ;  /* 0x0002fb00ff391b82 */ /* 0x000e640000000800 */
[----:B------:R-:W-:Y:S01]  /*1c320*/  IMAD.MOV.U32 R7, RZ, RZ, R15 ;  /* 0x000000ffff077224 */ /* 0x000fe200078e000f */
[----:B---3--:R-:W-:Y:S01]  /*1c330*/  @P1 SHF.R.U32.HI R7, RZ, R13, R8 ;  /* 0x0000000dff071219 */ /* 0x008fe20000011608 */
[----:B------:R-:W-:-:S02]  /*1c340*/  IMAD R11, R208, UR5, R5 ;  /* 0x00000005d00b7c24 */ /* 0x000fc4000f8e0205 */
[----:B------:R-:W-:Y:S01]  /*1c350*/  IMAD.WIDE.U32 R4, R208, UR4, R20 ;  /* 0x00000004d0047c25 */ /* 0x000fe2000f8e0014 */
[----:B------:R-:W-:-:S03]  /*1c360*/  ULDC.64 UR4, c[0x0][0xb98] ;  /* 0x0002e60000047ab9 */ /* 0x000fc60000000a00 */
        /* <DEDUP_REMOVED lines=12> */
[----:B------:R-:W-:Y:S01]  /*1c430*/  LOP3.LUT R12, R13, 0x380, RZ, 0xc0, !PT ;  /* 0x000003800d0c7812 */ /* 0x000fe200078ec0ff */
[----:B------:R-:W-:Y:S01]  /*1c440*/  IMAD R55, R6, R53, RZ ;  /* 0x0000003506377224 */ /* 0x000fe200078e02ff */
[----:B------:R-:W-:Y:S02]  /*1c450*/  SHF.R.S32.HI R7, RZ, 0x1f, R9 ;  /* 0x0000001fff077819 */ /* 0x000fe40000011409 */
        /* <DEDUP_REMOVED lines=10> */
[--C-:B------:R-:W-:Y:S01]  /*1c500*/  IMAD.X R9, RZ, RZ, R3.reuse, P0 ;  /* 0x000000ffff097224 */ /* 0x100fe200000e0603 */
[----:B------:R-:W-:Y:S01]  /*1c510*/  LEA R10, P4, R4, UR4, 0x2 ;  /* 0x00000004040a7c11 */ /* 0x000fe2000f8810ff */
[----:B------:R-:W-:Y:S01]  /*1c520*/  IMAD.X R13, RZ, RZ, R3, P3 ;  /* 0x000000ffff0d7224 */ /* 0x000fe200018e0603 */
[----:B------:R-:W-:-:S02]  /*1c530*/  IADD3 R5, R5, R7, RZ ;  /* 0x0000000705057210 */ /* 0x000fc40007ffe0ff */
[----:B------:R-:W-:Y:S01]  /*1c540*/  LOP3.LUT P0, RZ, R226, 0x3, RZ, 0xc0, !PT ;  /* 0x00000003e2ff7812 */ /* 0x000fe2000780c0ff */
[----:B------:R-:W-:Y:S01]  /*1c550*/  SHFL.IDX PT, R48, R10, RZ, 0x1c1f ;  /* 0x001c1fff0a307589 */ /* 0x000fe200000e0000 */
[----:B------:R-:W-:Y:S01]  /*1c560*/  LEA.HI.X R11, R4, UR5, R5, 0x2, P4 ;  /* 0x00000005040b7c11 */ /* 0x000fe2000a0f1405 */
[----:B------:R-:W-:Y:S01]  /*1c570*/  ULDC.64 UR4, c[0x0][0xaa0] ;  /* 0x0002a80000047ab9 */ /* 0x000fe20000000a00 */
[----:B------:R-:W-:Y:S01]  /*1c580*/  IADD3 R4, R14, 0x8, RZ ;  /* 0x000000080e047810 */ /* 0x000fe20007ffe0ff */
[----:B------:R-:W-:Y:S01]  /*1c590*/  SHFL.IDX PT, R50, R10, 0x1, 0x1c1f ;  /* 0x003c1f000a327f89 */ /* 0x000fe200000e0000 */
[----:B------:R-:W-:Y:S01]  /*1c5a0*/  LOP3.LUT R28, R28, R29, RZ, 0x3c, !PT ;  /* 0x0000001d1c1c7212 */ /* 0x000fe200078e3cff */
[----:B------:R-:W-:Y:S01]  /*1c5b0*/  IMAD.X R29, RZ, RZ, R3, P2 ;  /* 0x000000ffff1d7224 */ /* 0x000fe200010e0603 */
[-C--:B------:R-:W-:Y:S01]  /*1c5c0*/  ISETP.GE.OR P2, PT, R14, R55.reuse, P0 ;  /* 0x000000370e00720c */ /* 0x080fe20000746670 */
[----:B------:R-:W2:Y:S01]  /*1c5d0*/  SHFL.IDX PT, R49, R11, RZ, 0x1c1f ;  /* 0x001c1fff0b317589 */ /* 0x000ea200000e0000 */
[----:B------:R-:W-:-:S02]  /*1c5e0*/  ISETP.GE.OR P0, PT, R4, R55, P0 ;  /* 0x000000370400720c */ /* 0x000fc40000706670 */
[C---:B------:R-:W-:Y:S01]  /*1c5f0*/  IADD3 R5, P3, R2.reuse, 0x7000, RZ ;  /* 0x0000700002057810 */ /* 0x040fe20007f7e0ff */
[----:B------:R-:W3:Y:S01]  /*1c600*/  SHFL.IDX PT, R51, R11, 0x1, 0x1c1f ;  /* 0x003c1f000b337f89 */ /* 0x000ee200000e0000 */
[C---:B------:R-:W-:Y:S02]  /*1c610*/  IADD3 R33, P6, R2.reuse, 0x4000, RZ ;  /* 0x0000400002217810 */ /* 0x040fe40007fde0ff */
[C---:B------:R-:W-:Y:S02]  /*1c620*/  IADD3 R37, P5, R2.reuse, 0x5000, RZ ;  /* 0x0000500002257810 */ /* 0x040fe40007fbe0ff */
[C---:B------:R-:W-:Y:S02]  /*1c630*/  IADD3 R41, P4, R2.reuse, 0x6000, RZ ;  /* 0x0000600002297810 */ /* 0x040fe40007f9e0ff */
[----:B------:R-:W-:Y:S02]  /*1c640*/  LOP3.LUT R7, R2, 0x380, RZ, 0xc0, !PT ;  /* 0x0000038002077812 */ /* 0x000fe400078ec0ff */
[----:B------:R-:W-:-:S02]  /*1c650*/  LOP3.LUT R4, R5, 0x380, RZ, 0xc0, !PT ;  /* 0x0000038005047812 */ /* 0x000fc400078ec0ff */
[----:B------:R-:W-:Y:S02]  /*1c660*/  LOP3.LUT R32, R33, 0x380, RZ, 0xc0, !PT ;  /* 0x0000038021207812 */ /* 0x000fe400078ec0ff */
[----:B------:R-:W-:Y:S02]  /*1c670*/  LOP3.LUT R36, R37, 0x380, RZ, 0xc0, !PT ;  /* 0x0000038025247812 */ /* 0x000fe400078ec0ff */
[----:B------:R-:W-:Y:S02]  /*1c680*/  LOP3.LUT R40, R41, 0x380, RZ, 0xc0, !PT ;  /* 0x0000038029287812 */ /* 0x000fe400078ec0ff */
[----:B------:R-:W-:Y:S02]  /*1c690*/  SHF.R.U64 R7, R7, 0x3, RZ ;  /* 0x0000000307077819 */ /* 0x000fe400000012ff */
[----:B------:R-:W-:Y:S01]  /*1c6a0*/  SHF.R.U64 R4, R4, 0x3, RZ ;  /* 0x0000000304047819 */ /* 0x000fe200000012ff */
[----:B--2---:R-:W-:Y:S01]  /*1c6b0*/  @!P2 ST.E desc[UR60][R48.64], R88 ;  /* 0x000000583000a985 */ /* 0x004fe2000c10193c */
[----:B------:R-:W-:-:S02]  /*1c6c0*/  SHF.R.U64 R32, R32, 0x3, RZ ;  /* 0x0000000320207819 */ /* 0x000fc400000012ff */
[----:B------:R-:W-:Y:S01]  /*1c6d0*/  SHF.R.U64 R36, R36, 0x3, RZ ;  /* 0x0000000324247819 */ /* 0x000fe200000012ff */
[----:B---3--:R2:W-:Y:S01]  /*1c6e0*/  @!P0 ST.E desc[UR60][R50.64], R0 ;  /* 0x0000000032008985 */ /* 0x0085e2000c10193c */
[----:B------:R-:W-:Y:S02]  /*1c6f0*/  SHF.R.U64 R40, R40, 0x3, RZ ;  /* 0x0000000328287819 */ /* 0x000fe400000012ff */
[----:B------:R-:W-:Y:S01]  /*1c700*/  LOP3.LUT R2, R7, R2, RZ, 0x3c, !PT ;  /* 0x0000000207027212 */ /* 0x000fe200078e3cff */
[----:B------:R-:W-:Y:S01]  /*1c710*/  IMAD R21, R21, UR4, RZ ;  /* 0x0000000415157c24 */ /* 0x000fe2000f8e02ff */
[----:B------:R-:W-:Y:S01]  /*1c720*/  LOP3.LUT R32, R32, R33, RZ, 0x3c, !PT ;  /* 0x0000002120207212 */ /* 0x000fe200078e3cff */
[----:B------:R-:W5:Y:S01]  /*1c730*/  LD.E.128 R28, desc[UR60][R28.64] ;  /* 0x0000003c1c1c7980 */ /* 0x000f62000c101d00 */
[----:B------:R-:W-:Y:S01]  /*1c740*/  LOP3.LUT R36, R36, R37, RZ, 0x3c, !PT ;  /* 0x0000002524247212 */ /* 0x000fe200078e3cff */
[--C-:B------:R-:W-:Y:S01]  /*1c750*/  IMAD.X R37, RZ, RZ, R3.reuse, P5 ;  /* 0x000000ffff257224 */ /* 0x100fe200028e0603 */
[----:B------:R-:W-:Y:S01]  /*1c760*/  LOP3.LUT R40, R40, R41, RZ, 0x3c, !PT ;  /* 0x0000002928287212 */ /* 0x000fe200078e3cff */
[----:B------:R-:W-:Y:S01]  /*1c770*/  IMAD.X R41, RZ, RZ, R3, P4 ;  /* 0x000000ffff297224 */ /* 0x000fe200020e0603 */
[----:B------:R-:W-:Y:S01]  /*1c780*/  LOP3.LUT R44, R4, R5, RZ, 0x3c, !PT ;  /* 0x00000005042c7212 */ /* 0x000fe200078e3cff */
[----:B--2---:R-:W2:Y:S01]  /*1c790*/  @P1 LDC R51, c[0x0][0xbf0] ;  /* 0x0002fc00ff331b82 */ /* 0x004ea20000000800 */
[-C--:B------:R-:W-:Y:S01]  /*1c7a0*/  IADD3.X R33, RZ, R3.reuse, RZ, P6, !PT ;  /* 0x00000003ff217210 */ /* 0x080fe200037fe4ff */
[----:B------:R3:W5:Y:S01]  /*1c7b0*/  LD.E.128 R4, desc[UR60][R2.64] ;  /* 0x0000003c02047980 */ /* 0x000762000c101d00 */
[----:B------:R-:W-:Y:S01]  /*1c7c0*/  IADD3.X R45, RZ, R3, RZ, P3, !PT ;  /* 0x00000003ff2d7210 */ /* 0x000fe20001ffe4ff */
[----:B------:R-:W-:Y:S01]  /*1c7d0*/  IMAD R21, R20, UR5, R21 ;  /* 0x0000000514157c24 */ /* 0x000fe2000f8e0215 */
[----:B------:R-:W-:Y:S01]  /*1c7e0*/  LOP3.LUT R8, R15, 0x380, RZ, 0xc0, !PT ;  /* 0x000003800f087812 */ /* 0x000fe200078ec0ff */
[----:B------:R-:W5:Y:S03]  /*1c7f0*/  LD.E.128 R36, desc[UR60][R36.64] ;  /* 0x0000003c24247980 */ /* 0x000f66000c101d00 */
[----:B------:R-:W-:Y:S01]  /*1c800*/  SHF.R.U64 R8, R8, 0x3, RZ ;  /* 0x0000000308087819 */ /* 0x000fe200000012ff */
[----:B------:R-:W5:Y:S01]  /*1c810*/  LD.E.128 R32, desc[UR60][R32.64] ;  /* 0x0000003c20207980 */ /* 0x000f62000c101d00 */
[----:B---3--:R-:W-:Y:S01]  /*1c820*/  IMAD.WIDE.U32 R2, R20, UR4, RZ ;  /* 0x0000000414027c25 */ /* 0x008fe2000f8e00ff */
[----:B------:R-:W-:Y:S01]  /*1c830*/  ULDC.64 UR4, c[0x0][0xae8] ;  /* 0x0002ba0000047ab9 */ /* 0x000fe20000000a00 */
[----:B------:R-:W-:Y:S01]  /*1c840*/  LOP3.LUT R8, R8, R15, RZ, 0x3c, !PT ;  /* 0x0000000f08087212 */ /* 0x000fe200078e3cff */
[----:B------:R-:W5:Y:S01]  /*1c850*/  LD.E.128 R40, desc[UR60][R40.64] ;  /* 0x0000003c28287980 */ /* 0x000f62000c101d00 */
[----:B------:R-:W-:-:S02]  /*1c860*/  IMAD.IADD R3, R3, 0x1, R21 ;  /* 0x0000000103037824 */ /* 0x000fc400078e0215 */
[----:B------:R-:W-:Y:S01]  /*1c870*/  IMAD R21, R207, 0x20, R216 ;  /* 0x00000020cf157824 */ /* 0x000fe200078e02d8 */
[----:B------:R-:W5:Y:S01]  /*1c880*/  LD.E.128 R12, desc[UR60][R12.64] ;  /* 0x0000003c0c0c7980 */ /* 0x000f62000c101d00 */
[----:B------:R-:W-:-:S03]  /*1c890*/  IMAD R49, R24, UR4, RZ ;  /* 0x0000000418317c24 */ /* 0x000fc6000f8e02ff */
[----:B------:R-:W-:Y:S01]  /*1c8a0*/  IADD3 R24, R200, R21, RZ ;  /* 0x00000015c8187210 */ /* 0x000fe20007ffe0ff */
[C---:B------:R-:W-:Y:S01]  /*1c8b0*/  IMAD R49, R208.reuse, UR5, R49 ;  /* 0x00000005d0317c24 */ /* 0x040fe2000f8e0231 */
[----:B------:R-:W5:Y:S01]  /*1c8c0*/  LD.E.128 R8, desc[UR60][R8.64] ;  /* 0x0000003c08087980 */ /* 0x000f62000c101d00 */
[----:B------:R-:W-:Y:S01]  /*1c8d0*/  IMAD.WIDE.U32 R2, R208, UR4, R2 ;  /* 0x00000004d0027c25 */ /* 0x000fe2000f8e0002 */
[----:B------:R-:W-:Y:S02]  /*1c8e0*/  ULDC.64 UR4, c[0x0][0xaf0] ;  /* 0x0002bc0000047ab9 */ /* 0x000fe40000000a00 */
[----:B------:R-:W5:Y:S01]  /*1c8f0*/  LD.E.128 R44, desc[UR60][R44.64] ;  /* 0x0000003c2c2c7980 */ /* 0x000f62000c101d00 */
[----:B-1----:R-:W-:Y:S01]  /*1c900*/  @P1 IMAD.HI.U32 R0, R24, R57, RZ ;  /* 0x0000003918001227 */ /* 0x002fe200078e00ff */
[----:B------:R-:W-:Y:S01]  /*1c910*/  @!PT LDS RZ, [RZ] ;  /* 0x00000000fffff984 */ /* 0x000fe20000000800 */
[----:B------:R-:W-:Y:S01]  /*1c920*/  @!PT LDS RZ, [RZ] ;  /* 0x00000000fffff984 */ /* 0x000fe20000000800 */
[----:B------:R-:W-:Y:S01]  /*1c930*/  @!PT LDS RZ, [RZ] ;  /* 0x00000000fffff984 */ /* 0x000fe20000000800 */
[----:B------:R-:W-:Y:S01]  /*1c940*/  @!PT LDS RZ, [RZ] ;  /* 0x00000000fffff984 */ /* 0x000fe20000000800 */
[----:B------:R1:W-:Y:S06]  /*1c950*/  MEMBAR.ALL.CTA ;  /* 0x0000000000007992 */ /* 0x0003ec0000008000 */
[----:B-1----:R-:W1:Y:S01]  /*1c960*/  FENCE.VIEW.ASYNC.S ;  /* 0x00000000000073c6 */ /* 0x002e620000000000 */
[----:B------:R-:W-:Y:S01]  /*1c970*/  IMAD.MOV.U32 R21, RZ, RZ, R24 ;  /* 0x000000ffff157224 */ /* 0x000fe200078e0018 */
[----:B--2---:R-:W-:Y:S01]  /*1c980*/  @P1 SHF.R.U32.HI R21, RZ, R51, R0 ;  /* 0x00000033ff151219 */ /* 0x004fe20000011600 */
[----:B------:R-:W-:-:S02]  /*1c990*/  IMAD R20, R217, UR4, RZ ;  /* 0x00000004d9147c24 */ /* 0x000fc4000f8e02ff */
[----:B------:R-:W-:Y:S01]  /*1c9a0*/  IMAD.IADD R3, R3, 0x1, R49 ;  /* 0x0000000103037824 */ /* 0x000fe200078e0231 */
[----:B------:R-:W-:Y:S01]  /*1c9b0*/  SHF.R.S32.HI R0, RZ, 0x1f, R21 ;  /* 0x0000001fff007819 */ /* 0x000fe20000011415 */
[----:B------:R-:W-:Y:S01]  /*1c9c0*/  IMAD R49, R211, UR5, R20 ;  /* 0x00000005d3317c24 */ /* 0x000fe2000f8e0214 */
[----:B------:R-:W-:Y:S01]  /*1c9d0*/  IADD3 R20, -R21, RZ, RZ ;  /* 0x000000ff15147210 */ /* 0x000fe20007ffe1ff */
[----:B------:R-:W-:Y:S01]  /*1c9e0*/  IMAD.WIDE.U32 R2, R211, UR4, R2 ;  /* 0x00000004d3027c25 */ /* 0x000fe2000f8e0002 */
[----:B------:R-:W-:-:S03]  /*1c9f0*/  ULDC.64 UR4, c[0x0][0xae0] ;  /* 0x0002b80000047ab9 */ /* 0x000fc60000000a00 */
[----:B------:R-:W-:Y:S02]  /*1ca00*/  IMAD.IADD R3, R3, 0x1, R49 ;  /* 0x0000000103037824 */ /* 0x000fe400078e0231 */
[----:B------:R-:W-:Y:S02]  /*1ca10*/  IMAD R0, R0, UR4, RZ ;  /* 0x0000000400007c24 */ /* 0x000fe4000f8e02ff */
[----:B------:R-:W-:Y:S02]  /*1ca20*/  IMAD R49, R53, R20, R24 ;  /* 0x0000001435317224 */ /* 0x000fe400078e0218 */
[C---:B------:R-:W-:Y:S02]  /*1ca30*/  IMAD R51, R21.reuse, UR5, R0 ;  /* 0x0000000515337c24 */ /* 0x040fe4000f8e0200 */
[----:B------:R-:W-:Y:S01]  /*1ca40*/  IMAD.WIDE.U32 R2, R21, UR4, R2 ;  /* 0x0000000415027c25 */ /* 0x000fe2000f8e0002 */
[----:B------:R-:W-:Y:S01]  /*1ca50*/  SHF.R.S32.HI R0, RZ, 0x1f, R49 ;  /* 0x0000001fff007819 */ /* 0x000fe20000011431 */
[----:B------:R-:W-:-:S02]  /*1ca60*/  ULDC.64 UR4, c[0x0][0xad8] ;  /* 0x0002b60000047ab9 */ /* 0x000fc40000000a00 */
[----:B------:R-:W-:Y:S01]  /*1ca70*/  IMAD.IADD R200, R216, 0x1, R200 ;  /* 0x00000001d8c87824 */ /* 0x000fe200078e02c8 */
[----:B------:R-:W-:Y:S01]  /*1ca80*/  IADD3 R3, R3, R51, RZ ;  /* 0x0000003303037210 */ /* 0x000fe20007ffe0ff */
[----:B------:R-:W-:Y:S02]  /*1ca90*/  IMAD R20, R0, UR4, RZ ;  /* 0x0000000400147c24 */ /* 0x000fe4000f8e02ff */
[----:B------:R-:W-:Y:S02]  /*1caa0*/  VIADD R0, R200, 0x20 ;  /* 0x00000020c8007836 */ /* 0x000fe40000000000 */
[C---:B------:R-:W-:Y:S02]  /*1cab0*/  IMAD R21, R49.reuse, UR5, R20 ;  /* 0x0000000531157c24 */ /* 0x040fe4000f8e0214 */
[----:B------:R-:W-:Y:S01]  /*1cac0*/  IMAD.WIDE.U32 R2, R49, UR4, R2 ;  /* 0x0000000431027c25 */ /* 0x000fe2000f8e0002 */
[-C--:B------:R-:W-:Y:S01]  /*1cad0*/  ISETP.GE.AND P0, PT, R0, R55.reuse, PT ;  /* 0x000000370000720c */ /* 0x080fe20003f06270 */
[----:B------:R-:W-:Y:S01]  /*1cae0*/  ULDC.64 UR4, c[0x0][0xa80] ;  /* 0x0002a00000047ab9 */ /* 0x000fe20000000a00 */
[----:B------:R-:W-:Y:S01]  /*1caf0*/  ISETP.GE.AND P2, PT, R200, R55, PT ;  /* 0x00000037c800720c */ /* 0x000fe20003f46270 */
[----:B------:R-:W-:Y:S01]  /*1cb00*/  VIADD R0, R16, 0x34820 ;  /* 0x0003482010007836 */ /* 0x000fe20000000000 */
[----:B------:R-:W-:Y:S01]  /*1cb10*/  LEA R24, P3, R2, UR4, 0x1 ;  /* 0x0000000402187c11 */ /* 0x000fe2000f8608ff */
[----:B------:R-:W-:Y:S01]  /*1cb20*/  IMAD.IADD R3, R3, 0x1, R21 ;  /* 0x0000000103037824 */ /* 0x000fe200078e0215 */
[----:B------:R-:W-:-:S02]  /*1cb30*/  IADD3 R20, R200, 0x40, RZ ;  /* 0x00000040c8147810 */ /* 0x000fc40007ffe0ff */
        /* <DEDUP_REMOVED lines=8> */
[----:B------:R-:W-:Y:S02]  /*1cbc0*/  ULDC UR4, c[0x0][0xac8] ;  /* 0x0002b20000047ab9 */ /* 0x000fe40000000800 */
        /* <DEDUP_REMOVED lines=8> */
.L_x_2917:
[----:B------:R-:W-:Y:S05]  /*1cc50*/  BSYNC B1 ;  /* 0x0000000000017941 */ /* 0x000fea0003800000 */
.L_x_2916:
[----:B-1----:R1:W0:Y:S01]  /*1cc60*/  SHFL.IDX PT, R0, R48, 0x1, 0x181f ;  /* 0x00381f0030007f89 */ /* 0x00222200000e0000 */
[----:B------:R-:W-:Y:S03]  /*1cc70*/  BSSY B1, `(.L_x_2918) ;  /* 0x000000c000017945 */ /* 0x000fe60003800000 */
[----:B----45:R1:W4:Y:S01]  /*1cc80*/  SHFL.IDX PT, R4, R24, 0x1, 0x181f ;  /* 0x00381f0018047f89 */ /* 0x03032200000e0000 */
        /* <DEDUP_REMOVED lines=10> */
.L_x_2919:
[----:B------:R-:W-:Y:S05]  /*1cd30*/  BSYNC B1 ;  /* 0x0000000000017941 */ /* 0x000fea0003800000 */
.L_x_2918:
[----:B0-----:R0:W0:Y:S01]  /*1cd40*/  SHFL.IDX PT, R0, R48, 0x2, 0x181f ;  /* 0x00581f0030007f89 */ /* 0x00102200000e0000 */
[----:B------:R-:W-:Y:S03]  /*1cd50*/  BSSY B1, `(.L_x_2920) ;  /* 0x000000c000017945 */ /* 0x000fe60003800000 */
[----:B----4-:R4:W0:Y:S01]  /*1cd60*/  SHFL.IDX PT, R4, R24, 0x2, 0x181f ;  /* 0x00581f0018047f89 */ /* 0x01082200000e0000 */
        /* <DEDUP_REMOVED lines=10> */
.L_x_2921:
[----:B------:R-:W-:Y:S05]  /*1ce10*/  BSYNC B1 ;  /* 0x0000000000017941 */ /* 0x000fea0003800000 */
.L_x_2920:
[----:B0-----:R-:W-:Y:S01]  /*1ce20*/  VIADD R0, R200, 0x60 ;  /* 0x00000060c8007836 */ /* 0x001fe20000000000 */
[----:B-12---:R-:W0:Y:S04]  /*1ce30*/  SHFL.IDX PT, R48, R48, 0x3, 0x181f ;  /* 0x00781f0030307f89 */ /* 0x006e2800000e0000 */
[----:B------:R-:W-:Y:S01]  /*1ce40*/  ISETP.GE.AND P0, PT, R0, R55, PT ;  /* 0x000000370000720c */ /* 0x000fe20003f06270 */
[----:B----4-:R-:W1:-:S12]  /*1ce50*/  SHFL.IDX PT, R24, R24, 0x3, 0x181f ;  /* 0x00781f0018187f89 */ /* 0x010e5800000e0000 */
[----:B------:R-:W-:Y:S05]  /*1ce60*/  @P0 BRA `(.L_x_2922) ;  /* 0x0000000800e00947 */ /* 0x000fea0003800000 */
[----:B------:R-:W-:Y:S02]  /*1ce70*/  ULDC UR4, c[0x0][0xac8] ;  /* 0x0002b20000047ab9 */ /* 0x000fe40000000800 */
[----:B------:R-:W-:-:S13]  /*1ce80*/  ISETP.GE.AND P1, PT, R203, UR4, PT ;  /* 0x00000004cb007c0c */ /* 0x000fda000bf26270 */
[----:B-1----:R-:W-:-:S04]  /*1ce90*/  @!P1 LEA R2, P0, R203, R24, 0x1 ;  /* 0x00000018cb029211 */ /* 0x002fc800078008ff */
[----:B0-----:R-:W-:Y:S02]  /*1cea0*/  @!P1 LEA.HI.X R3, R203, R48, R237, 0x1, P0 ;  /* 0x00000030cb039211 */ /* 0x001fe400000f0ced */
[----:B------:R-:W-:-:S03]  /*1ceb0*/  ISETP.GE.AND P0, PT, R206, UR4, PT ;  /* 0x00000004ce007c0c */ /* 0x000fc6000bf06270 */
[----:B------:R2:W-:Y:S10]  /*1cec0*/  @!P1 ST.E.128 desc[UR60][R2.64], R28 ;  /* 0x0000001c02009985 */ /* 0x0005f4000c101d3c */
[----:B------:R-:W-:Y:S05]  /*1ced0*/  @P0 BRA `(.L_x_2922) ;  /* 0x0000000800c40947 */ /* 0x000fea0003800000 */
[----:B--2---:R-:W-:-:S04]  /*1cee0*/  LEA R2, P0, R206, R24, 0x1 ;  /* 0x00000018ce027211 */ /* 0x004fc800078008ff */
[----:B------:R-:W-:-:S05]  /*1cef0*/  LEA.HI.X R3, R206, R48, R236, 0x1, P0 ;  /* 0x00000030ce037211 */ /* 0x000fca00000f0cec */
[----:B------:R4:W-:Y:S01]  /*1cf00*/  ST.E.128 desc[UR60][R2.64], R44 ;  /* 0x0000002c02007985 */ /* 0x0009e2000c101d3c */
[----:B------:R-:W-:Y:S05]  /*1cf10*/  BRA `(.L_x_2922) ;  /* 0x0000000800b47947 */ /* 0x000fea0003800000 */
.L_x_2914:
[----:B------:R-:W-:Y:S01]  /*1cf20*/  ULDC.64 UR4, c[0x0][0xc00] ;  /* 0x0003000000047ab9 */ /* 0x000fe20000000a00 */
[----:B------:R-:W-:Y:S01]  /*1cf30*/  MOV R6, RZ ;  /* 0x000000ff00067202 */ /* 0x000fe20000000f00 */
[----:B------:R-:W2:Y:S01]  /*1cf40*/  LDC R21, c[0x0][0xbe8] ;  /* 0x0002fa00ff157b82 */ /* 0x000ea20000000800 */
[----:B------:R-:W-:Y:S02]  /*1cf50*/  ISETP.NE.U32.AND P0, PT, RZ, UR4, PT ;  /* 0x00000004ff007c0c */ /* 0x000fe4000bf05070 */
[----:B------:R-:W-:Y:S02]  /*1cf60*/  IADD3 R2, P1, R209, UR4, RZ ;  /* 0x00000004d1027c10 */ /* 0x000fe4000ff3e0ff */
[----:B------:R-:W-:Y:S02]  /*1cf70*/  ISETP.NE.AND.EX P0, PT, RZ, UR5, PT, P0 ;  /* 0x00000005ff007c0c */ /* 0x000fe4000bf05300 */
[----:B------:R-:W-:Y:S01]  /*1cf80*/  IADD3.X R3, R210, UR5, RZ, P1, !PT ;  /* 0x00000005d2037c10 */ /* 0x000fe20008ffe4ff */
[----:B------:R-:W-:-:S02]  /*1cf90*/  ULDC.64 UR4, c[0x0][0xc08] ;  /* 0x0003020000047ab9 */ /* 0x000fc40000000a00 */
[----:B------:R-:W-:-:S04]  /*1cfa0*/  ISETP.NE.U32.AND P1, PT, RZ, UR4, PT ;  /* 0x00000004ff007c0c */ /* 0x000fc8000bf25070 */
[----:B------:R-:W-:-:S04]  /*1cfb0*/  ISETP.NE.AND.EX P1, PT, RZ, UR5, PT, P1 ;  /* 0x00000005ff007c0c */ /* 0x000fc8000bf25310 */
[----:B------:R3:W5:Y:S09]  /*1cfc0*/  @P0 LDG.E R6, desc[UR60][R2.64] ;  /* 0x0000003c02060981 */ /* 0x000772000c1e1900 */
[----:B------:R-:W-:Y:S01]  /*1cfd0*/  @P1 IADD3 R4, P2, R209, UR4, RZ ;  /* 0x00000004d1041c10 */ /* 0x000fe2000ff5e0ff */
[----:B------:R-:W-:-:S02]  /*1cfe0*/  ULDC UR4, c[0x0][0xa88] ;  /* 0x0002a20000047ab9 */ /* 0x000fc40000000800 */
[----:B------:R-:W-:Y:S01]  /*1cff0*/  IMAD.U32 R0, RZ, RZ, UR4 ;  /* 0x00000004ff007e24 */ /* 0x000fe2000f8e00ff */
        /* <DEDUP_REMOVED lines=12> */
[----:B--2---:R-:W-:-:S07]  /*1d0c0*/  IADD3 R0, -R5, R0, RZ ;  /* 0x0000000005007210 */ /* 0x004fce0007ffe1ff */
.L_x_2923:
[----:B------:R-:W-:Y:S01]  /*1d0d0*/  BSSY B1, `(.L_x_2924) ;  /* 0x000002d000017945 */ /* 0x000fe20003800000 */
[----:B------:R-:W-:Y:S02]  /*1d0e0*/  SHF.R.S32.HI R10, RZ, 0x1f, R208 ;  /* 0x0000001fff0a7819 */ /* 0x000fe400000114d0 */
[----:B------:R-:W-:Y:S02]  /*1d0f0*/  SEL R211, R211, RZ, !P0 ;  /* 0x000000ffd3d37207 */ /* 0x000fe40004000000 */
[----:B------:R-:W-:Y:S02]  /*1d100*/  SEL R217, R217, RZ, !P0 ;  /* 0x000000ffd9d97207 */ /* 0x000fe40004000000 */
[----:B-----5:R-:W-:Y:S01]  /*1d110*/  SHF.R.S32.HI R11, RZ, 0x1f, R6 ;  /* 0x0000001fff0b7819 */ /* 0x020fe20000011406 */
[----:B------:R-:W-:Y:S06]  /*1d120*/  @P3 BRA `(.L_x_2925) ;  /* 0x00000000009c3947 */ /* 0x000fec0003800000 */
[----:B------:R-:W2:Y:S01]  /*1d130*/  S2R R3, SR_TID.X ;  /* 0x0000000000037919 */ /* 0x000ea20000002100 */
[----:B------:R-:W3:Y:S02]  /*1d140*/  LDC R9, c[0x0][0xbe8] ;  /* 0x0002fa00ff097b82 */ /* 0x000ee40000000800 */
[----:B---3--:R-:W-:Y:S01]  /*1d150*/  IMAD R2, R0, R9, RZ ;  /* 0x0000000900027224 */ /* 0x008fe200078e02ff */
[----:B--2---:R-:W-:-:S04]  /*1d160*/  IADD3 R8, R200, -0x80, R3 ;  /* 0xffffff80c8087810 */ /* 0x004fc80007ffe003 */
        /* <DEDUP_REMOVED lines=30> */
[----:B------:R-:W-:Y:S02]  /*1d350*/  LEA R4, P0, R2, UR4, 0x2 ;  /* 0x0000000402047c11 */ /* 0x000fe4000f8010ff */
[----:B------:R-:W-:-:S04]  /*1d360*/  IADD3 R3, R3, R5, RZ ;  /* 0x0000000503037210 */ /* 0x000fc80007ffe0ff */
[----:B------:R-:W-:Y:S01]  /*1d370*/  LEA.HI.X R5, R2, UR5, R3, 0x2, P0 ;  /* 0x0000000502057c11 */ /* 0x000fe200080f1403 */
[----:B------:R-:W-:-:S05]  /*1d380*/  IMAD.MOV.U32 R3, RZ, RZ, -0x800000 ;  /* 0xff800000ff037424 */ /* 0x000fca00078e00ff */
[----:B------:R2:W-:Y:S02]  /*1d390*/  STG.E desc[UR60][R4.64], R3 ;  /* 0x0000000304007986 */ /* 0x0005e4000c10193c */
.L_x_2925:
[----:B------:R-:W-:Y:S05]  /*1d3a0*/  BSYNC B1 ;  /* 0x0000000000017941 */ /* 0x000fea0003800000 */
.L_x_2924:
[----:B------:R-:W-:Y:S01]  /*1d3b0*/  ULDC.64 UR4, c[0x0][0xaa0] ;  /* 0x0002a80000047ab9 */ /* 0x000fe20000000a00 */
[----:B------:R-:W-:Y:S01]  /*1d3c0*/  IMAD R7, R207, 0x20, R216 ;  /* 0x00000020cf077824 */ /* 0x000fe200078e02d8 */
[----:B------:R-:W-:Y:S01]  /*1d3d0*/  BSSY B1, `(.L_x_2926) ;  /* 0x0000037000017945 */ /* 0x000fe20003800000 */
[----:B--2---:R-:W-:Y:S02]  /*1d3e0*/  IMAD R3, R11, UR4, RZ ;  /* 0x000000040b037c24 */ /* 0x004fe4000f8e02ff */
[----:B------:R-:W-:Y:S02]  /*1d3f0*/  IMAD.IADD R9, R200, 0x1, R7 ;  /* 0x00000001c8097824 */ /* 0x000fe400078e0207 */
[C---:B------:R-:W-:Y:S02]  /*1d400*/  IMAD R5, R6.reuse, UR5, R3 ;  /* 0x0000000506057c24 */ /* 0x040fe4000f8e0203 */
[----:B------:R-:W-:Y:S01]  /*1d410*/  IMAD.WIDE.U32 R2, R6, UR4, RZ ;  /* 0x0000000406027c25 */ /* 0x000fe2000f8e00ff */
[----:B------:R-:W-:-:S03]  /*1d420*/  ULDC.64 UR4, c[0x0][0xae8] ;  /* 0x0002ba0000047ab9 */ /* 0x000fc60000000a00 */
[----:B------:R-:W-:Y:S01]  /*1d430*/  IMAD R7, R10, UR4, RZ ;  /* 0x000000040a077c24 */ /* 0x000fe2000f8e02ff */
[----:B------:R-:W-:Y:S01]  /*1d440*/  IADD3 R3, R3, R5, RZ ;  /* 0x0000000503037210 */ /* 0x000fe20007ffe0ff */
[----:B----4-:R-:W-:-:S04]  /*1d450*/  @P2 IMAD.HI.U32 R4, R9, R12, RZ ;  /* 0x0000000c09042227 */ /* 0x010fc800078e00ff */
[C---:B------:R-:W-:Y:S02]  /*1d460*/  IMAD R7, R208.reuse, UR5, R7 ;  /* 0x00000005d0077c24 */ /* 0x040fe4000f8e0207 */
[----:B------:R-:W-:Y:S01]  /*1d470*/  IMAD.WIDE.U32 R2, R208, UR4, R2 ;  /* 0x00000004d0027c25 */ /* 0x000fe2000f8e0002 */
[----:B------:R-:W-:-:S03]  /*1d480*/  ULDC.64 UR4, c[0x0][0xaf0] ;  /* 0x0002bc0000047ab9 */ /* 0x000fc60000000a00 */
[----:B------:R-:W-:Y:S01]  /*1d490*/  IMAD.MOV.U32 R5, RZ, RZ, R9 ;  /* 0x000000ffff057224 */ /* 0x000fe200078e0009 */
[----:B------:R-:W-:Y:S01]  /*1d4a0*/  IADD3 R3, R3, R7, RZ ;  /* 0x0000000703037210 */ /* 0x000fe20007ffe0ff */
[----:B------:R-:W-:Y:S01]  /*1d4b0*/  IMAD R6, R217, UR4, RZ ;  /* 0x00000004d9067c24 */ /* 0x000fe2000f8e02ff */
[----:B0-----:R-:W-:Y:S01]  /*1d4c0*/  @P2 SHF.R.U32.HI R5, RZ, R29, R4 ;  /* 0x0000001dff052219 */ /* 0x001fe20000011604 */
[----:B------:R-:W-:Y:S02]  /*1d4d0*/  IMAD.IADD R200, R216, 0x1, R200 ;  /* 0x00000001d8c87824 */ /* 0x000fe400078e02c8 */
[C---:B------:R-:W-:Y:S01]  /*1d4e0*/  IMAD R7, R211.reuse, UR5, R6 ;  /* 0x00000005d3077c24 */ /* 0x040fe2000f8e0206 */
[----:B------:R-:W-:Y:S01]  /*1d4f0*/  SHF.R.S32.HI R4, RZ, 0x1f, R5 ;  /* 0x0000001fff047819 */ /* 0x000fe20000011405 */
        /* <DEDUP_REMOVED lines=10> */
[----:B------:R-:W-:Y:S01]  /*1d5a0*/  IMAD R21, R0, R21, RZ ;  /* 0x0000001500157224 */ /* 0x000fe200078e02ff */
[----:B------:R-:W-:Y:S01]  /*1d5b0*/  IADD3 R3, R3, R9, RZ ;  /* 0x0000000903037210 */ /* 0x000fe20007ffe0ff */
[----:B------:R-:W-:Y:S02]  /*1d5c0*/  IMAD R4, R4, UR4, RZ ;  /* 0x0000000404047c24 */ /* 0x000fe4000f8e02ff */
[C---:B------:R-:W-:Y:S01]  /*1d5d0*/  VIADD R0, R200.reuse, 0x20 ;  /* 0x00000020c8007836 */ /* 0x040fe20000000000 */
[-C--:B------:R-:W-:Y:S01]  /*1d5e0*/  ISETP.GE.AND P2, PT, R200, R21.reuse, PT ;  /* 0x00000015c800720c */ /* 0x080fe20003f46270 */
[C---:B------:R-:W-:Y:S02]  /*1d5f0*/  IMAD R5, R7.reuse, UR5, R4 ;  /* 0x0000000507057c24 */ /* 0x040fe4000f8e0204 */
[----:B------:R-:W-:Y:S01]  /*1d600*/  IMAD.WIDE.U32 R2, R7, UR4, R2 ;  /* 0x0000000407027c25 */ /* 0x000fe2000f8e0002 */
[----:B------:R-:W-:Y:S01]  /*1d610*/  ULDC.64 UR4, c[0x0][0xa80] ;  /* 0x0002a00000047ab9 */ /* 0x000fe20000000a00 */
[----:B------:R-:W-:-:S02]  /*1d620*/  ISETP.GE.AND P1, PT, R0, R21, PT ;  /* 0x000000150000720c */ /* 0x000fc40003f26270 */
[----:B------:R-:W-:Y:S01]  /*1d630*/  IMAD.IADD R3, R3, 0x1, R5 ;  /* 0x0000000103037824 */ /* 0x000fe200078e0205 */
[----:B------:R-:W-:Y:S02]  /*1d640*/  LEA R4, P3, R2, UR4, 0x1 ;  /* 0x0000000402047c11 */ /* 0x000fe4000f8608ff */
[----:B------:R-:W-:Y:S02]  /*1d650*/  IADD3 R0, R200, 0x40, RZ ;  /* 0x00000040c8007810 */ /* 0x000fe40007ffe0ff */
        /* <DEDUP_REMOVED lines=14> */
.L_x_2927:
[----:B------:R-:W-:Y:S05]  /*1d740*/  BSYNC B1 ;  /* 0x0000000000017941 */ /* 0x000fea0003800000 */
.L_x_2926:
        /* <DEDUP_REMOVED lines=13> */
.L_x_2929:
[----:B------:R-:W-:Y:S05]  /*1d820*/  BSYNC B1 ;  /* 0x0000000000017941 */ /* 0x000fea0003800000 */
.L_x_2928:
        /* <DEDUP_REMOVED lines=13> */
.L_x_2931:
[----:B------:R-:W-:Y:S05]  /*1d900*/  BSYNC B1 ;  /* 0x0000000000017941 */ /* 0x000fea0003800000 */
.L_x_2930:
[----:B0-----:R-:W-:Y:S01]  /*1d910*/  VIADD R0, R200, 0x60 ;  /* 0x00000060c8007836 */ /* 0x001fe20000000000 */
[----:B---3--:R-:W0:Y:S04]  /*1d920*/  SHFL.IDX PT, R5, R5, 0x3, 0x181f ;  /* 0x00781f0005057f89 */ /* 0x008e2800000e0000 */
[----:B------:R-:W-:Y:S01]  /*1d930*/  ISETP.GE.AND P0, PT, R0, R21, PT ;  /* 0x000000150000720c */ /* 0x000fe20003f06270 */
[----:B----4-:R3:W4:-:S12]  /*1d940*/  SHFL.IDX PT, R2, R4, 0x3, 0x181f ;  /* 0x00781f0004027f89 */ /* 0x01071800000e0000 */
[----:B---3--:R-:W-:Y:S05]  /*1d950*/  @P0 BRA `(.L_x_2922) ;  /* 0x0000000000240947 */ /* 0x008fea0003800000 */
        /* <DEDUP_REMOVED lines=9> */
.L_x_2922:
[----:B------:R-:W-:Y:S05]  /*1d9f0*/  BSYNC B0 ;  /* 0x0000000000007941 */ /* 0x000fea0003800000 */
.L_x_2913:
[----:B------:R-:W-:Y:S02]  /*1da00*/  ULDC UR4, c[0x0][0xc3c] ;  /* 0x00030f0000047ab9 */ /* 0x000fe40000000800 */
[----:B-1----:R-:W-:-:S13]  /*1da10*/  ISETP.GE.AND P0, PT, R27, UR4, PT ;  /* 0x000000041b007c0c */ /* 0x002fda000bf06270 */
[----:B------:R-:W-:Y:S05]  /*1da20*/  @!P0 BRA `(.L_x_2932) ;  /* 0xfffffe3800248947 */ /* 0x000fea000383ffff */
[----:B------:R-:W-:Y:S05]  /*1da30*/  BRA `(.L_x_2708) ;  /* 0x0000007c00907947 */ /* 0x000fea0003800000 */
.L_x_2706:
[----:B------:R-:W-:-:S08]  /*1da40*/  NOP ;  /* 0x0000000000007918 */ /* 0x000fd00000000000 */
[----:B0-----:R-:W0:-:S00]  /*1da50*/  USETMAXREG.DEALLOC.CTAPOOL 0x18 ;  /* 0x00000018000079c8 */ /* 0x001e0000080e0500 */
[----:B0-----:R-:W2:Y:S01]  /*1da60*/  LDL.LU R2, [R1+0x8] ;  /* 0x0000080001027983 */ /* 0x001ea20000300800 */
[----:B------:R-:W-:Y:S02]  /*1da70*/  LOP3.LUT R0, R0, 0x3, RZ, 0xc0, !PT ;  /* 0x0000000300007812 */ /* 0x000fe400078ec0ff */
[----:B------:R-:W-:-:S04]  /*1da80*/  MOV R6, RZ ;  /* 0x000000ff00067202 */ /* 0x000fc80000000f00 */
        /* <DEDUP_REMOVED lines=13> */
.L_x_2933:
        /* <DEDUP_REMOVED lines=41> */
.L_x_2939:
[----:B------:R-:W-:Y:S01]  /*1ddf0*/  UIADD3 UR4, UR4, 0x1f, URZ ;  /* 0x0000001f04047890 */ /* 0x000fe2000fffe03f */
[----:B------:R-:W-:-:S05]  /*1de00*/  MOV R19, UR7 ;  /* 0x0000000700137c02 */ /* 0x000fca0008000f00 */
        /* <DEDUP_REMOVED lines=10> */
.L_x_2938:
[----:B------:R-:W-:Y:S05]  /*1deb0*/  BSYNC B0 ;  /* 0x0000000000007941 */ /* 0x000fea0003800000 */
.L_x_2937:
[----:B0----5:R-:W0:Y:S02]  /*1dec0*/  SHFL.UP PT, R2, R6, 0x1, RZ ;  /* 0x0420000006027989 */ /* 0x021e2400000e00ff */
        /* <DEDUP_REMOVED lines=19> */
[----:B------:R-:W-:-:S07]  /*1e000*/  MOV R5, R11 ;  /* 0x0000000b00057202 */ /* 0x000fce0000000f00 */
.L_x_2935:
        /* <DEDUP_REMOVED lines=18> */
[----:B------:R-:W-:-:S06]  /*1e130*/  VIADD R16, R7, 0xffffffff ;  /* 0xffffffff07107836 */ /* 0x000fcc0000000000 */
[----:B------:R2:W3:Y:S02]  /*1e140*/  SHFL.IDX PT, R16, R5, R16, 0x1f ;  /* 0x00001f1005107589 */ /* 0x0004e400000e0000 */
.L_x_2940:
[----:B-12---:R-:W-:Y:S01]  /*1e150*/  IMAD.MOV R5, RZ, RZ, -R3 ;  /* 0x000000ffff057224 */ /* 0x006fe200078e0a03 */
[----:B------:R-:W-:Y:S01]  /*1e160*/  MOV R2, RZ ;  /* 0x000000ff00027202 */ /* 0x000fe20000000f00 */
[----:B---3--:R-:W-:Y:S01]  /*1e170*/  IMAD R16, R16, UR5, R8 ;  /* 0x0000000510107c24 */ /* 0x008fe2000f8e0208 */
[----:B------:R-:W-:Y:S01]  /*1e180*/  IABS R7, R9 ;  /* 0x0000000900077213 */ /* 0x000fe20000000000 */
[----:B------:R-:W-:-:S04]  /*1e190*/  IMAD R5, R5, R10, RZ ;  /* 0x0000000a05057224 */ /* 0x000fc800078e02ff */
[----:B------:R-:W-:Y:S01]  /*1e1a0*/  IMAD.HI.U32 R3, R3, R5, R2 ;  /* 0x0000000503037227 */ /* 0x000fe200078e0002 */
[----:B------:R-:W-:-:S03]  /*1e1b0*/  IADD3 R2, -R16, UR6, RZ ;  /* 0x0000000610027c10 */ /* 0x000fc6000fffe1ff */
[----:B------:R-:W-:Y:S01]  /*1e1c0*/  IMAD.MOV R7, RZ, RZ, -R7 ;  /* 0x000000ffff077224 */ /* 0x000fe200078e0a07 */
[----:B------:R-:W-:-:S05]  /*1e1d0*/  IABS R5, R2 ;  /* 0x0000000200057213 */ /* 0x000fca0000000000 */
        /* <DEDUP_REMOVED lines=13> */
[----:B------:R-:W-:-:S03]  /*1e2b0*/  IMAD.MOV R8, RZ, RZ, -R8 ;  /* 0x000000ffff087224 */ /* 0x000fc600078e0a08 */
[----:B------:R-:W-:Y:S01]  /*1e2c0*/  IADD3 R10, -R5, RZ, RZ ;  /* 0x000000ff050a7210 */ /* 0x000fe20007ffe1ff */
[----:B------:R-:W-:-:S03]  /*1e2d0*/  IMAD R8, R9, R8, R2 ;  /* 0x0000000809087224 */ /* 0x000fc600078e0202 */
[----:B------:R-:W-:Y:S01]  /*1e2e0*/  VIADDMNMX R11, R10, UR5, R11, PT ;  /* 0x000000050a0b7c46 */ /* 0x000fe2000b80010b */
[----:B------:R-:W-:-:S03]  /*1e2f0*/  IMAD.IADD R5, R8, 0x1, R5 ;  /* 0x0000000108057824 */ /* 0x000fc600078e0205 */
[----:B------:R-:W-:-:S04]  /*1e300*/  IABS R7, R11 ;  /* 0x0000000b00077213 */ /* 0x000fc80000000000 */
[----:B------:R-:W1:Y:S08]  /*1e310*/  I2F.RP R10, R7 ;  /* 0x00000007000a7306 */ /* 0x000e700000209400 */
[----:B-1----:R-:W1:Y:S02]  /*1e320*/  MUFU.RCP R10, R10 ;  /* 0x0000000a000a7308 */ /* 0x002e640000001000 */
[----:B-1----:R-:W-:Y:S01]  /*1e330*/  VIADD R3, R10, 0xffffffe ;  /* 0x0ffffffe0a037836 */ /* 0x002fe20000000000 */
[----:B------:R-:W-:-:S05]  /*1e340*/  IABS R10, R11 ;  /* 0x0000000b000a7213 */ /* 0x000fca0000000000 */
[----:B------:R-:W1:Y:S01]  /*1e350*/  F2I.FTZ.U32.TRUNC.NTZ R3, R3 ;  /* 0x0000000300037305 */ /* 0x000e62000021f000 */
[----:B------:R-:W-:Y:S01]  /*1e360*/  IMAD.MOV R10, RZ, RZ, -R10 ;  /* 0x000000ffff0a7224 */ /* 0x000fe200078e0a0a */
[----:B-1----:R-:W-:-:S05]  /*1e370*/  IADD3 R2, RZ, -R3, RZ ;  /* 0x80000003ff027210 */ /* 0x002fca0007ffe0ff */
[----:B------:R-:W-:Y:S02]  /*1e380*/  IMAD R9, R2, R7, RZ ;  /* 0x0000000702097224 */ /* 0x000fe400078e02ff */
[----:B------:R-:W-:-:S04]  /*1e390*/  IMAD.MOV.U32 R2, RZ, RZ, RZ ;  /* 0x000000ffff027224 */ /* 0x000fc800078e00ff */
[----:B------:R-:W-:Y:S01]  /*1e3a0*/  IMAD.HI.U32 R2, R3, R9, R2 ;  /* 0x0000000903027227 */ /* 0x000fe200078e0002 */
[----:B------:R-:W-:Y:S02]  /*1e3b0*/  IABS R9, R8 ;  /* 0x0000000800097213 */ /* 0x000fe40000000000 */
[----:B------:R-:W-:-:S03]  /*1e3c0*/  LOP3.LUT R3, R8, R11, RZ, 0x3c, !PT ;  /* 0x0000000b08037212 */ /* 0x000fc600078e3cff */
[----:B------:R-:W-:Y:S01]  /*1e3d0*/  IMAD.HI.U32 R2, R2, R9, RZ ;  /* 0x0000000902027227 */ /* 0x000fe200078e00ff */
[----:B------:R-:W-:-:S03]  /*1e3e0*/  ISETP.GE.AND P2, PT, R3, RZ, PT ;  /* 0x000000ff0300720c */ /* 0x000fc60003f46270 */
[----:B------:R-:W-:-:S05]  /*1e3f0*/  IMAD R10, R2, R10, R9 ;  /* 0x0000000a020a7224 */ /* 0x000fca00078e0209 */
[----:B------:R-:W-:-:S13]  /*1e400*/  ISETP.GT.U32.AND P1, PT, R7, R10, PT ;  /* 0x0000000a0700720c */ /* 0x000fda0003f24070 */
[-C--:B------:R-:W-:Y:S01]  /*1e410*/  @!P1 IADD3 R10, R10, -R7.reuse, RZ ;  /* 0x800000070a0a9210 */ /* 0x080fe20007ffe0ff */
        /* <DEDUP_REMOVED lines=8> */
[----:B------:R-:W-:-:S03]  /*1e4a0*/  IMAD R18, R2, R11, R5 ;  /* 0x0000000b02127224 */ /* 0x000fc600078e0205 */
[----:B------:R-:W-:Y:S01]  /*1e4b0*/  IADD3 R17, R6, R17, RZ ;  /* 0x0000001106117210 */ /* 0x000fe20007ffe0ff */
[----:B------:R-:W-:Y:S06]  /*1e4c0*/  BRA `(.L_x_2941) ;  /* 0x00000000000c7947 */ /* 0x000fec0003800000 */
.L_x_2936:
[----:B------:R-:W-:Y:S01]  /*1e4d0*/  IMAD.MOV.U32 R17, RZ, RZ, RZ ;  /* 0x000000ffff117224 */ /* 0x000fe200078e00ff */
[----:B------:R-:W-:Y:S01]  /*1e4e0*/  MOV R18, RZ ;  /* 0x000000ff00127202 */ /* 0x000fe20000000f00 */
[----:B------:R-:W-:-:S07]  /*1e4f0*/  IMAD.U32 R16, RZ, RZ, UR6 ;  /* 0x00000006ff107e24 */ /* 0x000fce000f8e00ff */
.L_x_2941:
[----:B------:R-:W-:-:S13]  /*1e500*/  ISETP.NE.AND P0, PT, R0, RZ, PT ;  /* 0x000000ff0000720c */ /* 0x000fda0003f05270 */
[----:B------:R-:W1:Y:S01]  /*1e510*/  @!P0 S2R R3, SR_CgaCtaId ;  /* 0x0000000000038919 */ /* 0x000e620000008800 */
[----:B------:R-:W-:-:S04]  /*1e520*/  @!P0 MOV R0, 0x400 ;  /* 0x0000040000008802 */ /* 0x000fc80000000f00 */
[----:B-1----:R-:W-:-:S05]  /*1e530*/  @!P0 LEA R0, R3, R0, 0x18 ;  /* 0x0000000003008211 */ /* 0x002fca00078ec0ff */
[----:B------:R1:W-:Y:S01]  /*1e540*/  @!P0 STS.128 [R0+0x348d0], R16 ;  /* 0x0348d01000008388 */ /* 0x0003e20000000c00 */
[----:B------:R-:W-:Y:S06]  /*1e550*/  BAR.ARV 0x5, 0x180 ;  /* 0x0146000000007b1d */ /* 0x000fec0000002000 */
.L_x_2934:
[----:B-1----:R-:W-:Y:S01]  /*1e560*/  IMAD.MOV.U32 R0, RZ, RZ, 0x1 ;  /* 0x00000001ff007424 */ /* 0x002fe200078e00ff */
[----:B------:R1:W-:Y:S01]  /*1e570*/  STL [R1+0xc], RZ ;  /* 0x00000cff01007387 */ /* 0x0003e20000100800 */
[----:B------:R-:W-:Y:S02]  /*1e580*/  ULDC UR4, c[0x0][0xc3c] ;  /* 0x00030f0000047ab9 */ /* 0x000fe40000000800 */
[----:B--2---:R-:W-:Y:S01]  /*1e590*/  ISETP.GE.AND P0, PT, R19, UR4, PT ;  /* 0x0000000413007c0c */ /* 0x004fe2000bf06270 */
[----:B------:R1:W-:Y:S04]  /*1e5a0*/  STL [R1+0x1c], R0 ;  /* 0x00001c0001007387 */ /* 0x0003e80000100800 */
[----:B------:R1:W-:Y:S08]  /*1e5b0*/  STL [R1+0x50], RZ ;  /* 0x000050ff01007387 */ /* 0x0003f00000100800 */
[----:B-1----:R-:W-:Y:S05]  /*1e5c0*/  @P0 BRA `(.L_x_2942) ;  /* 0x0000006c00bc0947 */ /* 0x002fea0003800000 */
[----:B------:R-:W2:Y:S04]  /*1e5d0*/  LDL R0, [R1+0x58] ;  /* 0x0000580001007983 */ /* 0x000ea80000100800 */
[----:B------:R-:W3:Y:S01]  /*1e5e0*/  LDL.LU R5, [R1+0x8] ;  /* 0x0000080001057983 */ /* 0x000ee20000300800 */
[----:B------:R-:W1:Y:S01]  /*1e5f0*/  S2UR UR5, SR_CgaCtaId ;  /* 0x00000000000579c3 */ /* 0x000e620000008800 */
[----:B------:R-:W-:Y:S01]  /*1e600*/  LOP3.LUT R7, R4, 0x7f, RZ, 0xc0, !PT ;  /* 0x0000007f04077812 */ /* 0x000fe200078ec0ff */
[----:B------:R-:W-:Y:S01]  /*1e610*/  UMOV UR4, 0x400 ;  /* 0x0000040000047882 */ /* 0x000fe20000000000 */
[----:B------:R-:W-:Y:S01]  /*1e620*/  BSSY B8, `(.L_x_2942) ;  /* 0x00006e9000087945 */ /* 0x000fe20003800000 */
[----:B------:R-:W-:Y:S01]  /*1e630*/  ULDC.64 UR36, c[0x0][0x198] ;  /* 0x0000660000247ab9 */ /* 0x000fe20000000a00 */
[C---:B------:R-:W-:Y:S01]  /*1e640*/  ISETP.NE.AND P1, PT, R7.reuse, RZ, PT ;  /* 0x000000ff0700720c */ /* 0x040fe20003f25270 */
[----:B------:R-:W-:Y:S01]  /*1e650*/  ULDC UR39, c[0x0][0xc] ;  /* 0x0000030000277ab9 */ /* 0x000fe20000000800 */
[----:B0-----:R-:W-:-:S02]  /*1e660*/  SHF.L.U32 R2, R7, 0x3, RZ ;  /* 0x0000000307027819 */ /* 0x001fc400000006ff */
[----:B------:R-:W-:Y:S01]  /*1e670*/  SHF.R.U32.HI R6, RZ, 0x3, R7 ;  /* 0x00000003ff067819 */ /* 0x000fe20000011607 */
[----:B-1----:R-:W-:Y:S01]  /*1e680*/  ULEA UR4, UR5, UR4, 0x18 ;  /* 0x0000000405047291 */ /* 0x002fe2000f8ec03f */
[----:B--2---:R-:W-:Y:S01]  /*1e690*/  R2UR UR6, R0 ;  /* 0x00000000000672ca */ /* 0x004fe200000e0000 */
[----:B------:R-:W-:Y:S01]  /*1e6a0*/  IMAD.SHL.U32 R0, R4, 0x8, RZ ;  /* 0x0000000804007824 */ /* 0x000fe200078e00ff */
[----:B---3--:R-:W-:-:S04]  /*1e6b0*/  LOP3.LUT R5, R5, 0xfffffffd, RZ, 0xc0, !PT ;  /* 0xfffffffd05057812 */ /* 0x008fc800078ec0ff */
[----:B------:R-:W-:Y:S02]  /*1e6c0*/  LOP3.LUT R3, R0, 0x1f8, RZ, 0xc0, !PT ;  /* 0x000001f800037812 */ /* 0x000fe400078ec0ff */
[----:B------:R-:W-:Y:S02]  /*1e6d0*/  @P1 LOP3.LUT R5, R5, 0x2, RZ, 0xfc, !PT ;  /* 0x0000000205051812 */ /* 0x000fe400078efcff */
[----:B------:R-:W-:Y:S02]  /*1e6e0*/  LOP3.LUT R3, R3, 0x38, R4, 0x78, !PT ;  /* 0x0000003803037812 */ /* 0x000fe400078e7804 */
[----:B------:R-:W-:Y:S01]  /*1e6f0*/  LOP3.LUT R5, R5, 0xfffffffe, RZ, 0xc0, !PT ;  /* 0xfffffffe05057812 */ /* 0x000fe200078ec0ff */
[----:B------:R-:W-:Y:S01]  /*1e700*/  ULOP3.LUT UR38, UR6, 0x2, URZ, 0xfc, !UPT ;  /* 0x0000000206267892 */ /* 0x000fe2000f8efc3f */
[----:B------:R-:W-:Y:S02]  /*1e710*/  LOP3.LUT R2, R3, 0x200, R2, 0xf8, !PT ;  /* 0x0000020003027812 */ /* 0x000fe400078ef802 */
[C---:B------:R-:W-:Y:S01]  /*1e720*/  LOP3.LUT P0, R3, R4.reuse, 0x1f, RZ, 0xc0, !PT ;  /* 0x0000001f04037812 */ /* 0x040fe2000780c0ff */
[----:B------:R-:W-:Y:S01]  /*1e730*/  IMAD.SHL.U32 R4, R4, 0x10, RZ ;  /* 0x0000001004047824 */ /* 0x000fe200078e00ff */
[----:B------:R-:W-:-:S03]  /*1e740*/  LOP3.LUT R0, R0, 0x38, RZ, 0xc0, !PT ;  /* 0x0000003800007812 */ /* 0x000fc600078ec0ff */
[----:B------:R0:W-:Y:S01]  /*1e750*/  STL [R1+0x2c], R3 ;  /* 0x00002c0301007387 */ /* 0x0001e20000100800 */
[----:B------:R-:W-:-:S07]  /*1e760*/  LOP3.LUT R4, R6, 0x70, R4, 0xf8, !PT ;  /* 0x0000007006047812 */ /* 0x000fce00078ef804 */
[----:B------:R-:W-:Y:S02]  /*1e770*/  @P0 LOP3.LUT R5, R5, 0x1, RZ, 0xfc, !PT ;  /* 0x0000000105050812 */ /* 0x000fe400078efcff */
[----:B------:R-:W-:Y:S01]  /*1e780*/  ISETP.NE.OR P0, PT, R7, RZ, !P0 ;  /* 0x000000ff0700720c */ /* 0x000fe20004705670 */
[----:B0-----:R-:W-:Y:S01]  /*1e790*/  IMAD.U32 R3, RZ, RZ, UR4 ;  /* 0x00000004ff037e24 */ /* 0x001fe2000f8e00ff */
[----:B------:R-:W-:-:S04]  /*1e7a0*/  LOP3.LUT R5, R5, 0xfffffff7, RZ, 0xc0, !PT ;  /* 0xfffffff705057812 */ /* 0x000fc800078ec0ff */
[----:B------:R-:W-:Y:S01]  /*1e7b0*/  LEA R2, R2, R3, 0x1 ;  /* 0x0000000302027211 */ /* 0x000fe200078e08ff */
[----:B------:R0:W-:Y:S04]  /*1e7c0*/  STL [R1+0x4], R3 ;  /* 0x0000040301007387 */ /* 0x0001e80000100800 */
[----:B------:R1:W-:Y:S02]  /*1e7d0*/  STL [R1+0x30], R2 ;  /* 0x0000300201007387 */ /* 0x0003e40000100800 */
[----:B------:R-:W-:Y:S02]  /*1e7e0*/  @P0 LOP3.LUT R5, R5, 0x8, RZ, 0xfc, !PT ;  /* 0x0000000805050812 */ /* 0x000fe400078efcff */
[----:B------:R-:W-:Y:S01]  /*1e7f0*/  STL [R1+0x10], RZ ;  /* 0x000010ff01007387 */ /* 0x000fe20000100800 */
[----:B0-----:R-:W-:-:S03]  /*1e800*/  IMAD.MOV.U32 R3, RZ, RZ, 0x1 ;  /* 0x00000001ff037424 */ /* 0x001fc600078e00ff */
[----:B------:R-:W-:Y:S01]  /*1e810*/  STL [R1+0x8], R5 ;  /* 0x0000080501007387 */ /* 0x000fe20000100800 */
[----:B-1----:R-:W-:-:S05]  /*1e820*/  IMAD.MOV.U32 R2, RZ, RZ, 0x1 ;  /* 0x00000001ff027424 */ /* 0x002fca00078e00ff */
[----:B------:R0:W-:Y:S04]  /*1e830*/  STL [R1+0x24], R2 ;  /* 0x0000240201007387 */ /* 0x0001e80000100800 */
[----:B------:R1:W-:Y:S04]  /*1e840*/  STL [R1+0x50], RZ ;  /* 0x000050ff01007387 */ /* 0x0003e80000100800 */
[----:B------:R1:W-:Y:S01]  /*1e850*/  STL [R1+0xc], RZ ;  /* 0x00000cff01007387 */ /* 0x0003e20000100800 */
[----:B0-----:R-:W-:-:S03]  /*1e860*/  LOP3.LUT R2, R0, 0x40, RZ, 0xfc, !PT ;  /* 0x0000004000027812 */ /* 0x001fc600078efcff */
[----:B------:R1:W-:Y:S01]  /*1e870*/  STL [R1+0x1c], R3 ;  /* 0x00001c0301007387 */ /* 0x0003e20000100800 */
[----:B------:R-:W-:-:S07]  /*1e880*/  LOP3.LUT R0, R0, 0x80, RZ, 0xfc, !PT ;  /* 0x0000008000007812 */ /* 0x000fce00078efcff */
.L_x_3086:
[----:B01-3--:R-:W0:Y:S02]  /*1e890*/  LDC.64 R2, c[0x0][0xc88] ;  /* 0x00032200ff027b82 */ /* 0x00be240000000a00 */
[----:B0-----:R-:W-:-:S05]  /*1e8a0*/  IMAD.WIDE R2, R19, 0x4, R2 ;  /* 0x0000000413027825 */ /* 0x001fca00078e0202 */
[----:B--2---:R-:W2:Y:S01]  /*1e8b0*/  LDG.E R4, desc[UR60][R2.64] ;  /* 0x0000003c02047981 */ /* 0x004ea2000c1e1900 */
[----:B------:R-:W-:Y:S05]  /*1e8c0*/  YIELD ;  /* 0x0000000000007946 */ /* 0x000fea0003800000 */
[----:B------:R-:W-:Y:S01]  /*1e8d0*/  ULDC.64 UR4, c[0x0][0xa28] ;  /* 0x00028a0000047ab9 */ /* 0x000fe20000000a00 */
[----:B------:R-:W-:Y:S01]  /*1e8e0*/  ULDC.64 UR10, c[0x0][0xa18] ;  /* 0x00028600000a7ab9 */ /* 0x000fe20000000a00 */
[----:B------:R-:W-:Y:S01]  /*1e8f0*/  ISETP.NE.U32.AND P0, PT, RZ, UR4, PT ;  /* 0x00000004ff007c0c */ /* 0x000fe2000bf05070 */
[----:B------:R-:W-:Y:S01]  /*1e900*/  ULDC.64 UR6, c[0x0][0xa08] ;  /* 0x0002820000067ab9 */ /* 0x000fe20000000a00 */
[----:B------:R-:W-:-:S02]  /*1e910*/  ISETP.NE.U32.AND P3, PT, RZ, UR10, PT ;  /* 0x0000000aff007c0c */ /* 0x000fc4000bf65070 */
[----:B------:R-:W-:Y:S01]  /*1e920*/  MOV R0, RZ ;  /* 0x000000ff00007202 */ /* 0x000fe20000000f00 */
[----:B------:R-:W-:Y:S01]  /*1e930*/  IMAD.MOV.U32 R12, RZ, RZ, RZ ;  /* 0x000000ffff0c7224 */ /* 0x000fe200078e00ff */
[----:B------:R-:W-:Y:S01]  /*1e940*/  ISETP.NE.AND.EX P0, PT, RZ, UR5, PT, P0 ;  /* 0x00000005ff007c0c */ /* 0x000fe2000bf05300 */
[----:B------:R-:W-:Y:S01]  /*1e950*/  ULDC.64 UR8, c[0x0][0xa10] ;  /* 0x0002840000087ab9 */ /* 0x000fe20000000a00 */
[----:B------:R-:W-:Y:S02]  /*1e960*/  ISETP.NE.AND.EX P3, PT, RZ, UR11, PT, P3 ;  /* 0x0000000bff007c0c */ /* 0x000fe4000bf65330 */
[----:B--2---:R-:W-:Y:S01]  /*1e970*/  SHF.R.S32.HI R5, RZ, 0x1f, R4 ;  /* 0x0000001fff057819 */ /* 0x004fe20000011404 */
[----:B------:R-:W-:-:S08]  /*1e980*/  IMAD.SHL.U32 R15, R4, 0x4, RZ ;  /* 0x00000004040f7824 */ /* 0x000fd000078e00ff */
[C---:B------:R-:W-:Y:S01]  /*1e990*/  @P0 LEA R2, P1, R4.reuse, UR4, 0x2 ;  /* 0x0000000404020c11 */ /* 0x040fe2000f8210ff */
[----:B------:R0:W-:Y:S01]  /*1e9a0*/  STL [R1+0x34], R4 ;  /* 0x0000340401007387 */ /* 0x0001e20000100800 */
[C-C-:B------:R-:W-:Y:S02]  /*1e9b0*/  SHF.L.U64.HI R14, R4.reuse, 0x2, R5.reuse ;  /* 0x00000002040e7819 */ /* 0x140fe40000010205 */
[----:B------:R-:W-:Y:S01]  /*1e9c0*/  @P0 LEA.HI.X R3, R4, UR5, R5, 0x2, P1 ;  /* 0x0000000504030c11 */ /* 0x000fe200088f1405 */
[----:B------:R-:W-:Y:S01]  /*1e9d0*/  ULDC.64 UR4, c[0x0][0xa00] ;  /* 0x0002800000047ab9 */ /* 0x000fe20000000a00 */
[C---:B-----5:R-:W-:Y:S01]  /*1e9e0*/  @P3 IADD3 R8, P1, R15.reuse, UR10, RZ ;  /* 0x0000000a0f083c10 */ /* 0x060fe2000ff3e0ff */
[----:B------:R1:W-:Y:S03]  /*1e9f0*/  STL [R1+0x44], R5 ;  /* 0x0000440501007387 */ /* 0x0003e60000100800 */
[----:B------:R-:W-:Y:S01]  /*1ea00*/  @P3 IADD3.X R9, R14, UR11, RZ, P1, !PT ;  /* 0x0000000b0e093c10 */ /* 0x000fe20008ffe4ff */
[----:B------:R2:W5:Y:S01]  /*1ea10*/  @P0 LDG.E R0, desc[UR60][R2.64] ;  /* 0x0000003c02000981 */ /* 0x000562000c1e1900 */
[----:B------:R-:W-:-:S02]  /*1ea20*/  IADD3 R6, P1, R15, UR6, RZ ;  /* 0x000000060f067c10 */ /* 0x000fc4000ff3e0ff */
[----:B------:R-:W-:Y:S02]  /*1ea30*/  CS2R R10, SRZ ;  /* 0x00000000000a7805 */ /* 0x000fe4000001ff00 */
[----:B------:R-:W-:Y:S01]  /*1ea40*/  ISETP.NE.U32.AND P2, PT, RZ, UR6, PT ;  /* 0x00000006ff007c0c */ /* 0x000fe2000bf45070 */
[----:B------:R-:W-:Y:S01]  /*1ea50*/  STL [R1], R15 ;  /* 0x0000000f01007387 */ /* 0x000fe20000100800 */
[----:B------:R-:W-:Y:S02]  /*1ea60*/  IADD3.X R7, R14, UR7, RZ, P1, !PT ;  /* 0x000000070e077c10 */ /* 0x000fe40008ffe4ff */
[----:B------:R-:W-:Y:S01]  /*1ea70*/  ISETP.NE.U32.AND P1, PT, RZ, UR4, PT ;  /* 0x00000004ff007c0c */ /* 0x000fe2000bf25070 */
[----:B------:R-:W-:Y:S01]  /*1ea80*/  STL [R1+0x14], R14 ;  /* 0x0000140e01007387 */ /* 0x000fe20000100800 */
[----:B------:R-:W-:Y:S02]  /*1ea90*/  ISETP.NE.AND.EX P2, PT, RZ, UR7, PT, P2 ;  /* 0x00000007ff007c0c */ /* 0x000fe4000bf45320 */
[----:B------:R-:W-:-:S02]  /*1eaa0*/  ISETP.NE.AND.EX P1, PT, RZ, UR5, PT, P1 ;  /* 0x00000005ff007c0c */ /* 0x000fc4000bf25310 */
[----:B--2---:R-:W-:-:S04]  /*1eab0*/  IADD3 R2, P0, R15, UR4, RZ ;  /* 0x000000040f027c10 */ /* 0x004fc8000ff1e0ff */
[----:B------:R-:W-:Y:S01]  /*1eac0*/  IADD3.X R3, R14, UR5, RZ, P0, !PT ;  /* 0x000000050e037c10 */ /* 0x000fe200087fe4ff */
[----:B------:R-:W-:Y:S01]  /*1ead0*/  ULDC UR4, c[0x0][0x288] ;  /* 0x0000a20000047ab9 */ /* 0x000fe20000000800 */
[----:B0-----:R-:W-:-:S03]  /*1eae0*/  IADD3 R4, P0, R15, UR8, RZ ;  /* 0x000000080f047c10 */ /* 0x001fc6000ff1e0ff */
[----:B------:R0:W5:Y:S01]  /*1eaf0*/  @P2 LDG.E R11, desc[UR60][R6.64] ;  /* 0x0000003c060b2981 */ /* 0x000162000c1e1900 */
[----:B-1----:R-:W-:Y:S02]  /*1eb00*/  IADD3.X R5, R14, UR9, RZ, P0, !PT ;  /* 0x000000090e057c10 */ /* 0x002fe400087fe4ff */
[----:B------:R-:W-:Y:S01]  /*1eb10*/  ISETP.NE.U32.AND P0, PT, RZ, UR8, PT ;  /* 0x00000008ff007c0c */ /* 0x000fe2000bf05070 */
[----:B------:R-:W2:Y:S03]  /*1eb20*/  @P1 LDG.E R12, desc[UR60][R2.64] ;  /* 0x0000003c020c1981 */ /* 0x000ea6000c1e1900 */
[----:B------:R-:W-:-:S13]  /*1eb30*/  ISETP.NE.AND.EX P0, PT, RZ, UR9, PT, P0 ;  /* 0x00000009ff007c0c */ /* 0x000fda000bf05300 */
[----:B------:R0:W5:Y:S04]  /*1eb40*/  @P0 LDG.E R10, desc[UR60][R4.64] ;  /* 0x0000003c040a0981 */ /* 0x000168000c1e1900 */
[----:B--2---:R1:W-:Y:S02]  /*1eb50*/  STL [R1+0x3c], R12 ;  /* 0x00003c0c01007387 */ /* 0x0043e40000100800 */
[----:B-1----:R-:W-:Y:S01]  /*1eb60*/  MOV R12, UR4 ;  /* 0x00000004000c7c02 */ /* 0x002fe20008000f00 */
[----:B------:R-:W-:-:S05]  /*1eb70*/  ULDC.64 UR4, c[0x0][0x418] ;  /* 0x0001060000047ab9 */ /* 0x000fca0000000a00 */
[----:B------:R-:W2:Y:S01]  /*1eb80*/  @P3 LDG.E R12, desc[UR60][R8.64] ;  /* 0x0000003c080c3981 */ /* 0x000ea2000c1e1900 */
[----:B------:R-:W-:-:S03]  /*1eb90*/  UISETP.NE.U32.AND UP0, UPT, UR4, URZ, UPT ;  /* 0x0000003f0400728c */ /* 0x000fc6000bf05070 */
[----:B------:R-:W-:Y:S01]  /*1eba0*/  ULDC UR4, c[0x0][0x424] ;  /* 0x0001090000047ab9 */ /* 0x000fe20000000800 */
[----:B------:R-:W-:-:S03]  /*1ebb0*/  UISETP.NE.AND.EX UP0, UPT, UR5, URZ, UPT, UP0 ;  /* 0x0000003f0500728c */ /* 0x000fc6000bf05300 */
[----:B------:R-:W-:Y:S01]  /*1ebc0*/  ULDC UR5, c[0x0][0x2f0] ;  /* 0x0000bc0000057ab9 */ /* 0x000fe20000000800 */
[----:B------:R-:W-:Y:S01]  /*1ebd0*/  USEL UR4, UR4, 0x1, UP0 ;  /* 0x0000000104047887 */ /* 0x000fe20008000000 */
[----:B--2---:R0:W-:Y:S04]  /*1ebe0*/  STL [R1+0x40], R12 ;  /* 0x0000400c01007387 */ /* 0x0041e80000100800 */
[----:B------:R0:W5:Y:S01]  /*1ebf0*/  LDL R13, [R1+0x40] ;  /* 0x00004000010d7983 */ /* 0x0001620000100800 */
[----:B------:R-:W-:-:S03]  /*1ec00*/  UIMAD UR4, UR4, UR5, URZ ;  /* 0x00000005040472a4 */ /* 0x000fc6000f8e023f */
[----:B------:R-:W-:Y:S02]  /*1ec10*/  ULDC UR5, c[0x0][0x348] ;  /* 0x0000d20000057ab9 */ /* 0x000fe40000000800 */
[----:B------:R-:W-:Y:S02]  /*1ec20*/  IMAD.U32 R8, RZ, RZ, UR5 ;  /* 0x00000005ff087e24 */ /* 0x000fe4000f8e00ff */
[----:B------:R-:W-:Y:S01]  /*1ec30*/  IMAD.U32 R9, RZ, RZ, UR4 ;  /* 0x00000004ff097e24 */ /* 0x000fe2000f8e00ff */
[----:B0-----:R-:W-:Y:S06]  /*1ec40*/  @P3 BRA `(.L_x_2943) ;  /* 0x0000000000143947 */ /* 0x001fec0003800000 */
[----:B------:R-:W-:Y:S05]  /*1ec50*/  @!P1 BRA `(.L_x_2943) ;  /* 0x0000000000109947 */ /* 0x000fea0003800000 */
[----:B------:R-:W2:Y:S04]  /*1ec60*/  LDG.E R12, desc[UR60][R2.64] ;  /* 0x0000003c020c7981 */ /* 0x000ea8000c1e1900 */
[----:B------:R-:W2:Y:S02]  /*1ec70*/  LDG.E R2, desc[UR60][R2.64+0x4] ;  /* 0x0000043c02027981 */ /* 0x000ea4000c1e1900 */
[----:B--2--5:R-:W-:-:S05]  /*1ec80*/  IADD3 R13, -R12, R2, RZ ;  /* 0x000000020c0d7210 */ /* 0x024fca0007ffe1ff */
[----:B------:R0:W-:Y:S02]  /*1ec90*/  STL [R1+0x40], R13 ;  /* 0x0000400d01007387 */ /* 0x0001e40000100800 */
.L_x_2943:
[----:B------:R-:W2:Y:S01]  /*1eca0*/  LDL R12, [R1+0x34] ;  /* 0x00003400010c7983 */ /* 0x000ea20000100800 */
[----:B-----5:R-:W-:Y:S01]  /*1ecb0*/  IMAD.IADD R2, R11, 0x1, R0 ;  /* 0x000000010b027824 */ /* 0x020fe200078e0200 */
[----:B------:R-:W-:Y:S02]  /*1ecc0*/  ULDC.64 UR4, c[0x0][0xa20] ;  /* 0x0002880000047ab9 */ /* 0x000fe40000000a00 */
[----:B------:R-:W-:Y:S02]  /*1ecd0*/  ISETP.NE.U32.AND P1, PT, RZ, UR4, PT ;  /* 0x00000004ff007c0c */ /* 0x000fe4000bf25070 */
[----:B------:R1:W-:Y:S02]  /*1ece0*/  STL [R1+0x20], R2 ;  /* 0x0000200201007387 */ /* 0x0003e40000100800 */
[----:B------:R-:W-:Y:S02]  /*1ecf0*/  ISETP.NE.AND.EX P1, PT, RZ, UR5, PT, P1 ;  /* 0x00000005ff007c0c */ /* 0x000fe4000bf25310 */
[----:B--2---:R1:W-:Y:S11]  /*1ed00*/  STL [R1+0x18], R12 ;  /* 0x0000180c01007387 */ /* 0x0043f60000100800 */
[----:B------:R-:W-:Y:S05]  /*1ed10*/  @!P1 BRA `(.L_x_2944) ;  /* 0x0000000000109947 */ /* 0x000fea0003800000 */
[----:B-1----:R-:W-:-:S04]  /*1ed20*/  IADD3 R2, P1, R15, UR4, RZ ;  /* 0x000000040f027c10 */ /* 0x002fc8000ff3e0ff */
[----:B------:R-:W-:-:S05]  /*1ed30*/  IADD3.X R3, R14, UR5, RZ, P1, !PT ;  /* 0x000000050e037c10 */ /* 0x000fca0008ffe4ff */
[----:B------:R1:W5:Y:S01]  /*1ed40*/  LDG.E R9, desc[UR60][R2.64] ;  /* 0x0000003c02097981 */ /* 0x000362000c1e1900 */
[----:B------:R-:W-:Y:S05]  /*1ed50*/  BRA `(.L_x_2945) ;  /* 0x0000000000107947 */ /* 0x000fea0003800000 */
.L_x_2944:
[----:B------:R-:W-:Y:S05]  /*1ed60*/  @!P2 BRA `(.L_x_2945) ;  /* 0x00000000000ca947 */ /* 0x000fea0003800000 */
[----:B------:R-:W2:Y:S04]  /*1ed70*/  LDG.E R9, desc[UR60][R6.64] ;  /* 0x0000003c06097981 */ /* 0x000ea8000c1e1900 */
[----:B------:R-:W2:Y:S02]  /*1ed80*/  LDG.E R6, desc[UR60][R6.64+0x4] ;  /* 0x0000043c06067981 */ /* 0x000ea4000c1e1900 */
[----:B--2---:R-:W-:-:S07]  /*1ed90*/  IMAD.IADD R9, R6, 0x1, -R9 ;  /* 0x0000000106097824 */ /* 0x004fce00078e0a09 */
.L_x_2945:
[----:B-1----:R-:W2:Y:S01]  /*1eda0*/  @P0 LDG.E R2, desc[UR60][R4.64] ;  /* 0x0000003c04020981 */ /* 0x002ea2000c1e1900 */
[----:B------:R-:W1:Y:S01]  /*1edb0*/  LDC R3, c[0x0][0x448] ;  /* 0x00011200ff037b82 */ /* 0x000e620000000800 */
[----:B-----5:R-:W-:Y:S02]  /*1edc0*/  IADD3 R0, -R0, R9, RZ ;  /* 0x0000000900007210 */ /* 0x020fe40007ffe1ff */
[----:B------:R3:W2:Y:S01]  /*1edd0*/  @P0 LDG.E R4, desc[UR60][R4.64+0x4] ;  /* 0x0000043c04040981 */ /* 0x0006a2000c1e1900 */
[----:B-1----:R-:W-:-:S13]  /*1ede0*/  ISETP.NE.AND P1, PT, R3, 0x1, PT ;  /* 0x000000010300780c */ /* 0x002fda0003f25270 */
[----:B---3--:R-:W1:Y:S01]  /*1edf0*/  @P1 LDC R5, c[0x0][0x450] ;  /* 0x00011400ff051b82 */ /* 0x008e620000000800 */
[----:B------:R-:W-:-:S04]  /*1ee00*/  IADD3 R9, -R0, RZ, RZ ;  /* 0x000000ff00097210 */ /* 0x000fc80007ffe1ff */
[----:B------:R-:W-:Y:S01]  /*1ee10*/  VIMNMX R9, RZ, R9, !PT ;  /* 0x00000009ff097248 */ /* 0x000fe20007fe0100 */
[----:B------:R-:W-:Y:S01]  /*1ee20*/  BSSY B0, `(.L_x_2946) ;  /* 0x0000158000007945 */ /* 0x000fe20003800000 */
[----:B------:R-:W-:Y:S01]  /*1ee30*/  PLOP3.LUT P5, PT, PT, PT, PT, 0x80, 0x0 ;  /* 0x000000000000781c */ /* 0x000fe20003faf070 */
[----:B--2---:R-:W-:Y:S02]  /*1ee40*/  @P0 IMAD.IADD R8, R4, 0x1, -R2 ;  /* 0x0000000104080824 */ /* 0x004fe400078e0a02 */
[----:B------:R-:W2:Y:S01]  /*1ee50*/  @P1 LDC R4, c[0x0][0x44c] ;  /* 0x00011300ff041b82 */ /* 0x000ea20000000800 */
[----:B------:R-:W-:-:S05]  /*1ee60*/  IMAD.SHL.U32 R2, R17, 0x80, RZ ;  /* 0x0000008011027824 */ /* 0x000fca00078e00ff */
[----:B------:R-:W-:-:S05]  /*1ee70*/  IADD3 R2, R2, 0x7f, RZ ;  /* 0x0000007f02027810 */ /* 0x000fca0007ffe0ff */
[----:B------:R-:W-:Y:S02]  /*1ee80*/  IMAD.MOV.U32 R3, RZ, RZ, R2 ;  /* 0x000000ffff037224 */ /* 0x000fe400078e0002 */
[----:B--2---:R-:W-:-:S04]  /*1ee90*/  @P1 IMAD.HI.U32 R4, R2, R4, RZ ;  /* 0x0000000402041227 */ /* 0x004fc800078e00ff */
[----:B------:R-:W-:Y:S01]  /*1eea0*/  IMAD.IADD R2, R0, 0x1, R8 ;  /* 0x0000000100027824 */ /* 0x000fe200078e0208 */
[----:B-1----:R-:W-:-:S04]  /*1eeb0*/  @P1 SHF.R.U32.HI R3, RZ, R5, R4 ;  /* 0x00000005ff031219 */ /* 0x002fc80000011604 */
[C---:B------:R-:W-:Y:S02]  /*1eec0*/  IADD3 R21, R2.reuse, 0x80, -R13 ;  /* 0x0000008002157810 */ /* 0x040fe40007ffe80d */
[----:B------:R-:W-:-:S03]  /*1eed0*/  IADD3 R4, R2, 0x7f, RZ ;  /* 0x0000007f02047810 */ /* 0x000fc60007ffe0ff */
[----:B------:R-:W-:Y:S01]  /*1eee0*/  IMAD.IADD R2, R21, 0x1, R3 ;  /* 0x0000000115027824 */ /* 0x000fe200078e0203 */
[----:B------:R-:W-:-:S04]  /*1eef0*/  SHF.R.S32.HI R3, RZ, 0x1f, R4 ;  /* 0x0000001fff037819 */ /* 0x000fc80000011404 */
[----:B------:R-:W-:Y:S02]  /*1ef00*/  LEA.HI R20, R3, R4, RZ, 0x7 ;  /* 0x0000000403147211 */ /* 0x000fe400078f38ff */
[----:B------:R-:W-:-:S04]  /*1ef10*/  SHF.R.S32.HI R3, RZ, 0x1f, R2 ;  /* 0x0000001fff037819 */ /* 0x000fc80000011402 */
[----:B------:R-:W-:Y:S02]  /*1ef20*/  LEA.HI R2, R3, R2, RZ, 0x7 ;  /* 0x0000000203027211 */ /* 0x000fe400078f38ff */
[----:B------:R-:W-:Y:S02]  /*1ef30*/  SHF.R.S32.HI R20, RZ, 0x7, R20 ;  /* 0x00000007ff147819 */ /* 0x000fe40000011414 */
[----:B------:R-:W-:-:S04]  /*1ef40*/  SHF.R.S32.HI R2, RZ, 0x7, R2 ;  /* 0x00000007ff027819 */ /* 0x000fc80000011402 */
[----:B------:R-:W-:-:S05]  /*1ef50*/  VIMNMX R2, R20, R2, PT ;  /* 0x0000000214027248 */ /* 0x000fca0003fe0100 */
[----:B------:R-:W-:-:S05]  /*1ef60*/  IMAD R2, R2, 0x80, -R0 ;  /* 0x0000008002027824 */ /* 0x000fca00078e0a00 */
[----:B------:R-:W-:-:S04]  /*1ef70*/  VIMNMX R0, R2, R8, PT ;  /* 0x0000000802007248 */ /* 0x000fc80003fe0100 */
[----:B------:R-:W-:Y:S02]  /*1ef80*/  ISETP.GT.AND P1, PT, R0, R9, PT ;  /* 0x000000090000720c */ /* 0x000fe40003f24270 */
[----:B------:R-:W-:-:S11]  /*1ef90*/  SHF.R.U32.HI R9, RZ, 0x7, R9 ;  /* 0x00000007ff097819 */ /* 0x000fd60000011609 */
[----:B------:R-:W-:-:S05]  /*1efa0*/  @P1 VIADD R0, R0, 0x7f ;  /* 0x0000007f00001836 */ /* 0x000fca0000000000 */
[----:B------:R-:W-:Y:S01]  /*1efb0*/  @P1 SHF.R.S32.HI R2, RZ, 0x1f, R0 ;  /* 0x0000001fff021819 */ /* 0x000fe20000011400 */
[----:B------:R-:W-:-:S03]  /*1efc0*/  IMAD.MOV.U32 R6, RZ, RZ, R9 ;  /* 0x000000ffff067224 */ /* 0x000fc600078e0009 */
[----:B------:R-:W-:-:S04]  /*1efd0*/  @P1 LEA.HI R0, R2, R0, RZ, 0x7 ;  /* 0x0000000002001211 */ /* 0x000fc800078f38ff */
[----:B------:R-:W-:-:S04]  /*1efe0*/  @P1 SHF.R.S32.HI R6, RZ, 0x7, R0 ;  /* 0x00000007ff061819 */ /* 0x000fc80000011400 */
        /* <DEDUP_REMOVED lines=9> */
.L_x_3129:
[----:B--2---:R-:W-:Y:S02]  /*1f080*/  ISETP.NE.AND P0, PT, R14, RZ, PT ;  /* 0x000000ff0e00720c */ /* 0x004fe40003f05270 */
[----:B------:R-:W-:-:S11]  /*1f090*/  PLOP3.LUT P2, PT, PT, PT, PT, 0x8, 0x0 ;  /* 0x000000000000781c */ /* 0x000fd60003f4e170 */
[----:B------:R-:W-:Y:S05]  /*1f0a0*/  @P0 BRA `(.L_x_2949) ;  /* 0x00000000000c0947 */ /* 0x000fea0003800000 */
[----:B------:R-:W-:-:S03]  /*1f0b0*/  UMOV UR4, 0xffffffff ;  /* 0xffffffff00047882 */ /* 0x000fc60000000000 */
[----:B------:R-:W-:Y:S05]  /*1f0c0*/  BRA.DIV UR4, `(.L_x_2950) ;  /* 0x0000007204ec7947 */ /* 0x000fea000b800000 */
[----:B------:R-:W-:-:S13]  /*1f0d0*/  ELECT P2, URZ, PT ;  /* 0x00000000003f782f */ /* 0x000fda0003840000 */
.L_x_2949:
[----:B-1----:R-:W2:Y:S04]  /*1f0e0*/  LDL R2, [R1+0x50] ;  /* 0x0000500001027983 */ /* 0x002ea80000100800 */
[----:B------:R-:W3:Y:S01]  /*1f0f0*/  LDL R4, [R1+0x4] ;  /* 0x0000040001047983 */ /* 0x000ee20000100800 */
        /* <DEDUP_REMOVED lines=8> */
.L_x_3132:
[----:B------:R-:W-:Y:S05]  /*1f180*/  BSYNC B1 ;  /* 0x0000000000017941 */ /* 0x000fea0003800000 */
.L_x_2951:
[----:B------:R-:W-:Y:S04]  /*1f190*/  BSSY B1, `(.L_x_2953) ;  /* 0x0000085000017945 */ /* 0x000fe80003800000 */
[----:B------:R-:W-:Y:S05]  /*1f1a0*/  @!P2 BRA `(.L_x_2954) ;  /* 0x00000008000ca947 */ /* 0x000fea0003800000 */
[----:B------:R-:W2:Y:S04]  /*1f1b0*/  LDL R7, [R1+0x4] ;  /* 0x0000040001077983 */ /* 0x000ea80000100800 */
        /* <DEDUP_REMOVED lines=10> */
.L_x_3133:
[----:B------:R-:W-:Y:S05]  /*1f260*/  BSYNC B2 ;  /* 0x0000000000027941 */ /* 0x000fea0003800000 */
.L_x_2955:
        /* <DEDUP_REMOVED lines=8> */
.L_x_2958:
[----:B------:R-:W-:Y:S05]  /*1f2f0*/  BSYNC B2 ;  /* 0x0000000000027941 */ /* 0x000fea0003800000 */
.L_x_2957:
[----:B------:R-:W3:Y:S04]  /*1f300*/  LDL R5, [R1+0x4] ;  /* 0x0000040001057983 */ /* 0x000ee80000100800 */
        /* <DEDUP_REMOVED lines=13> */
.L_x_2959:
        /* <DEDUP_REMOVED lines=10> */
[----:B------:R-:W-:Y:S01]  /*1f480*/  MOV R14, 0x40 ;  /* 0x00000040000e7802 */ /* 0x000fe20000000f00 */
[----:B------:R-:W-:Y:S01]  /*1f490*/  VIADD R5, R7, 0x20400 ;  /* 0x0002040007057836 */ /* 0x000fe20000000000 */
[----:B------:R-:W-:Y:S01]  /*1f4a0*/  PLOP3.LUT P0, PT, PT, PT, PT, 0x80, 0x0 ;  /* 0x000000000000781c */ /* 0x000fe20003f0f070 */
[----:B------:R-:W-:Y:S01]  /*1f4b0*/  UMOV UR6, 0x0 ;  /* 0x0000000000067882 */ /* 0x000fe20000000000 */
[----:B------:R-:W-:Y:S01]  /*1f4c0*/  R2UR UR10, R14 ;  /* 0x000000000e0a72ca */ /* 0x000fe200000e0000 */
[----:B------:R-:W-:-:S14]  /*1f4d0*/  UMOV UR7, 0x12f00000 ;  /* 0x12f0000000077882 */ /* 0x000fdc0000000000 */
.L_x_2960:
        /* <DEDUP_REMOVED lines=15> */
.L_x_2961:
        /* <DEDUP_REMOVED lines=13> */
.L_x_3134:
[----:B------:R-:W-:Y:S05]  /*1f6a0*/  BSYNC B2 ;  /* 0x0000000000027941 */ /* 0x000fea0003800000 */
.L_x_2962:
[----:B------:R-:W-:Y:S01]  /*1f6b0*/  BSSY B2, `(.L_x_2964) ;  /* 0x000000a000027945 */ /* 0x000fe20003800000 */
[----:B------:R-:W-:Y:S01]  /*1f6c0*/  MOV R12, 0x0 ;  /* 0x00000000000c7802 */ /* 0x000fe20000000f00 */
[----:B0-----:R-:W-:Y:S02]  /*1f6d0*/  IMAD.MOV.U32 R13, RZ, RZ, 0x12f00000 ;  /* 0x12f00000ff0d7424 */ /* 0x001fe400078e00ff */
[----:B------:R-:W-:Y:S05]  /*1f6e0*/  @P4 BRA `(.L_x_2965) ;  /* 0x0000000000184947 */ /* 0x000fea0003800000 */
[----:B------:R-:W3:Y:S02]  /*1f6f0*/  LDL R2, [R1+0x8] ;  /* 0x0000080001027983 */ /* 0x000ee40000100800 */
[----:B---3--:R-:W-:Y:S01]  /*1f700*/  LOP3.LUT P0, RZ, R2, 0x1, RZ, 0xc0, !PT ;  /* 0x0000000102ff7812 */ /* 0x008fe2000780c0ff */
[----:B------:R-:W-:-:S04]  /*1f710*/  IMAD.MOV.U32 R2, RZ, RZ, 0x8000 ;  /* 0x00008000ff027424 */ /* 0x000fc800078e00ff */
[----:B------:R0:W-:Y:S08]  /*1f720*/  SYNCS.ARRIVE.TRANS64 RZ, [R4+URZ+0x348b0], R2 ;  /* 0x0348b00204ff79a7 */ /* 0x0001f0000800003f */
[----:B------:R-:W-:Y:S05]  /*1f730*/  @!P0 BRA `(.L_x_2965) ;  /* 0x0000000000048947 */ /* 0x000fea0003800000 */
[----:B------:R-:W-:Y:S01]  /*1f740*/  BPT.TRAP 0x1 ;  /* 0x000000040000795c */ /* 0x000fe20000300000 */
.L_x_2965:
[----:B------:R-:W-:Y:S05]  /*1f750*/  BSYNC B2 ;  /* 0x0000000000027941 */ /* 0x000fea0003800000 */
.L_x_2964:
[----:B------:R-:W3:Y:S04]  /*1f760*/  LDL R5, [R1+0x4] ;  /* 0x0000040001057983 */ /* 0x000ee80000100800 */
[----:B0-----:R-:W4:Y:S01]  /*1f770*/  LDL R2, [R1+0x10] ;  /* 0x0000100001027983 */ /* 0x001f220000100800 */
[----:B------:R-:W-:Y:S01]  /*1f780*/  R2UR UR10, R11 ;  /* 0x000000000b0a72ca */ /* 0x000fe200000e0000 */
[----:B------:R-:W-:Y:S01]  /*1f790*/  UIADD3 UR4, UP0, UR36, 0x670, URZ ;  /* 0x0000067024047890 */ /* 0x000fe2000ff1e03f */
[----:B------:R-:W-:Y:S01]  /*1f7a0*/  R2UR UR6, R12 ;  /* 0x000000000c0672ca */ /* 0x000fe200000e0000 */
[----:B-12---:R-:W-:Y:S01]  /*1f7b0*/  VIADD R4, R4, 0x348b0 ;  /* 0x000348b004047836 */ /* 0x006fe20000000000 */
[----:B------:R-:W-:Y:S01]  /*1f7c0*/  R2UR UR7, R13 ;  /* 0x000000000d0772ca */ /* 0x000fe200000e0000 */
[----:B------:R-:W-:Y:S01]  /*1f7d0*/  UIADD3.X UR5, URZ, UR37, URZ, UP0, !UPT ;  /* 0x000000253f057290 */ /* 0x000fe200087fe43f */
[----:B------:R-:W-:-:S02]  /*1f7e0*/  PLOP3.LUT P0, PT, PT, PT, PT, 0x80, 0x0 ;  /* 0x000000000000781c */ /* 0x000fc40003f0f070 */
[----:B---3--:R-:W-:-:S05]  /*1f7f0*/  IADD3 R5, R5, 0x400, RZ ;  /* 0x0000040005057810 */ /* 0x008fca0007ffe0ff */
[----:B----4-:R-:W-:-:S07]  /*1f800*/  IMAD R2, R2, 0x8000, R5 ;  /* 0x0000800002027824 */ /* 0x010fce00078e0205 */
.L_x_2966:
        /* <DEDUP_REMOVED lines=19> */
.L_x_2967:
        /* <DEDUP_REMOVED lines=10> */
.L_x_2954:
[----:B------:R-:W-:Y:S05]  /*1f9e0*/  BSYNC B1 ;  /* 0x0000000000017941 */ /* 0x000fea0003800000 */
.L_x_2953:
[----:B------:R-:W1:Y:S04]  /*1f9f0*/  LDL.LU R7, [R1+0x10] ;  /* 0x0000100001077983 */ /* 0x000e680000300800 */
[----:B------:R-:W2:Y:S01]  /*1fa00*/  LDL.LU R5, [R1+0x24] ;  /* 0x0000240001057983 */ /* 0x000ea20000300800 */
[----:B------:R-:W-:Y:S01]  /*1fa10*/  PLOP3.LUT P5, PT, PT, PT, PT, 0x8, 0x0 ;  /* 0x000000000000781c */ /* 0x000fe20003fae170 */
[----:B-1----:R-:W-:Y:S01]  /*1fa20*/  VIADD R2, R7, 0x1 ;  /* 0x0000000107027836 */ /* 0x002fe20000000000 */
[----:B------:R-:W-:-:S04]  /*1fa30*/  IADD3 R7, R6, -0x2, RZ ;  /* 0xfffffffe06077810 */ /* 0x000fc80007ffe0ff */
        /* <DEDUP_REMOVED lines=8> */
.L_x_2983:
[----:B------:R-:W-:Y:S05]  /*1fac0*/  YIELD ;  /* 0x0000000000007946 */ /* 0x000fea0003800000 */
[----:B------:R-:W-:Y:S04]  /*1fad0*/  BSSY B1, `(.L_x_2968) ;  /* 0x0000080000017945 */ /* 0x000fe80003800000 */
[----:B--2---:R-:W-:Y:S05]  /*1fae0*/  @!P2 BRA `(.L_x_2969) ;  /* 0x0000000400f8a947 */ /* 0x004fea0003800000 */
[----:B-1----:R-:W2:Y:S04]  /*1faf0*/  LDL R5, [R1+0x4] ;  /* 0x0000040001057983 */ /* 0x002ea80000100800 */
[----:B------:R-:W2:Y:S04]  /*1fb00*/  LDL R4, [R1+0x10] ;  /* 0x0000100001047983 */ /* 0x000ea80000100800 */
[----:B------:R-:W3:Y:S01]  /*1fb10*/  LDL R3, [R1+0x24] ;  /* 0x0000240001037983 */ /* 0x000ee20000100800 */
[----:B------:R-:W-:Y:S01]  /*1fb20*/  BSSY B2, `(.L_x_2970) ;  /* 0x0000008000027945 */ /* 0x000fe20003800000 */
[----:B------:R-:W1:Y:S02]  /*1fb30*/  S2R R2, SR_TID.X ;  /* 0x0000000000027919 */ /* 0x000e640000002100 */
[----:B-1----:R-:W-:-:S04]  /*1fb40*/  LOP3.LUT R2, R2, 0x7f, RZ, 0xc0, !PT ;  /* 0x0000007f02027812 */ /* 0x002fc800078ec0ff */
[----:B------:R-:W-:Y:S01]  /*1fb50*/  ISETP.NE.AND P1, PT, R2, RZ, PT ;  /* 0x000000ff0200720c */ /* 0x000fe20003f25270 */
[----:B--2---:R-:W-:Y:S01]  /*1fb60*/  IMAD R6, R4, 0x8, R5 ;  /* 0x0000000804067824 */ /* 0x004fe200078e0205 */
[----:B---3--:R-:W-:-:S04]  /*1fb70*/  SHF.L.U32 R5, R3, 0x1f, RZ ;  /* 0x0000001f03057819 */ /* 0x008fc800000006ff */
[----:B------:R-:W1:Y:S02]  /*1fb80*/  SYNCS.PHASECHK.TRANS64.TRYWAIT P0, [R6+URZ+0x348a0], R5 ;  /* 0x0348a005060075a7 */ /* 0x000e64000800017f */
[----:B-1----:R-:W-:Y:S05]  /*1fb90*/  @!P0 BRA `(.L_x_2971) ;  /* 0x00000068009c8947 */ /* 0x002fea0003800000 */
.L_x_3135:
[----:B------:R-:W-:Y:S05]  /*1fba0*/  BSYNC B2 ;  /* 0x0000000000027941 */ /* 0x000fea0003800000 */
.L_x_2970:
        /* <DEDUP_REMOVED lines=8> */
.L_x_2973:
[----:B------:R-:W-:Y:S05]  /*1fc30*/  BSYNC B2 ;  /* 0x0000000000027941 */ /* 0x000fea0003800000 */
.L_x_2972:
[----:B------:R-:W3:Y:S04]  /*1fc40*/  LDL R3, [R1+0x4] ;  /* 0x0000040001037983 */ /* 0x000ee80000100800 */
[----:B--2---:R-:W3:Y:S01]  /*1fc50*/  LDL R2, [R1+0x10] ;  /* 0x0000100001027983 */ /* 0x004ee20000100800 */
[----:B------:R-:W-:Y:S01]  /*1fc60*/  MOV R11, RZ ;  /* 0x000000ff000b7202 */ /* 0x000fe20000000f00 */
[----:B------:R-:W-:Y:S01]  /*1fc70*/  UIADD3 UR4, UP0, UR36, 0x570, URZ ;  /* 0x0000057024047890 */ /* 0x000fe2000ff1e03f */
[----:B------:R-:W-:Y:S01]  /*1fc80*/  PLOP3.LUT P0, PT, PT, PT, PT, 0x80, 0x0 ;  /* 0x000000000000781c */ /* 0x000fe20003f0f070 */
[----:B------:R-:W-:Y:S01]  /*1fc90*/  UMOV UR6, 0x0 ;  /* 0x0000000000067882 */ /* 0x000fe20000000000 */
[----:B------:R-:W-:Y:S01]  /*1fca0*/  R2UR UR10, R11 ;  /* 0x000000000b0a72ca */ /* 0x000fe200000e0000 */
[----:B------:R-:W-:Y:S01]  /*1fcb0*/  UIADD3.X UR5, URZ, UR37, URZ, UP0, !UPT ;  /* 0x000000253f057290 */ /* 0x000fe200087fe43f */
[----:B------:R-:W-:Y:S01]  /*1fcc0*/  UMOV UR7, 0x12f00000 ;  /* 0x12f0000000077882 */ /* 0x000fe20000000000 */
[----:B---3--:R-:W-:-:S02]  /*1fcd0*/  IMAD R4, R2, 0xc000, R3 ;  /* 0x0000c00002047824 */ /* 0x008fc400078e0203 */
[----:B------:R-:W-:Y:S02]  /*1fce0*/  IMAD R3, R7, 0x80, R10 ;  /* 0x0000008007037824 */ /* 0x000fe400078e020a */
[----:B------:R-:W-:Y:S01]  /*1fcf0*/  VIADD R2, R6, 0x34890 ;  /* 0x0003489006027836 */ /* 0x000fe20000000000 */
[----:B------:R-:W-:-:S07]  /*1fd00*/  IADD3 R8, R4, 0x1c400, RZ ;  /* 0x0001c40004087810 */ /* 0x000fce0007ffe0ff */
.L_x_2974:
        /* <DEDUP_REMOVED lines=16> */
.L_x_2975:
        /* <DEDUP_REMOVED lines=10> */
[----:B------:R-:W-:Y:S01]  /*1feb0*/  IADD3 R4, R4, 0x24400, RZ ;  /* 0x0002440004047810 */ /* 0x000fe20007ffe0ff */
[----:B------:R-:W-:Y:S01]  /*1fec0*/  UMOV UR6, 0x0 ;  /* 0x0000000000067882 */ /* 0x000fe20000000000 */
[----:B------:R-:W-:Y:S01]  /*1fed0*/  PLOP3.LUT P0, PT, PT, PT, PT, 0x80, 0x0 ;  /* 0x000000000000781c */ /* 0x000fe20003f0f070 */
[----:B------:R-:W-:Y:S01]  /*1fee0*/  UMOV UR7, 0x12f00000 ;  /* 0x12f0000000077882 */ /* 0x000fe20000000000 */
[----:B------:R-:W-:-:S11]  /*1fef0*/  UMOV UR10, 0x80 ;  /* 0x00000080000a7882 */ /* 0x000fd60000000000 */
.L_x_2976:
        /* <DEDUP_REMOVED lines=13> */
.L_x_3136:
[----:B------:R-:W-:Y:S05]  /*1ffd0*/  BSYNC B2 ;  /* 0x0000000000027941 */ /* 0x000fea0003800000 */
.L_x_2977:
[----:B------:R-:W-:Y:S01]  /*1ffe0*/  BSSY B2, `(.L_x_2979) ;  /* 0x000000a000027945 */ /* 0x000fe20003800000 */
[----:B------:R-:W-:Y:S02]  /*1fff0*/  IMAD.MOV.U32 R4, RZ, RZ, 0x0 ;  /* 0x00000000ff047424 */ /* 0x000fe400078e00ff */
[----:B-12---:R-:W-:Y:S01]  /*20000*/  IMAD.MOV.U32 R5, RZ, RZ, 0x12f00000 ;  /* 0x12f00000ff057424 */ /* 0x006fe200078e00ff */
[----:B------:R-:W-:Y:S06]  /*20010*/  @P1 BRA `(.L_x_2980) ;  /* 0x0000000000181947 */ /* 0x000fec0003800000 */
[----:B------:R-:W2:Y:S02]  /*20020*/  LDL R2, [R1+0x8] ;  /* 0x0000080001027983 */ /* 0x000ea40000100800 */
[----:B--2---:R-:W-:Y:S02]  /*20030*/  LOP3.LUT P0, RZ, R2, 0x1, RZ, 0xc0, !PT ;  /* 0x0000000102ff7812 */ /* 0x004fe4000780c0ff */
[----:B------:R-:W-:-:S04]  /*20040*/  MOV R2, 0x8000 ;  /* 0x0000800000027802 */ /* 0x000fc80000000f00 */
[----:B------:R1:W-:Y:S07]  /*20050*/  SYNCS.ARRIVE.TRANS64 RZ, [R6+URZ+0x348b0], R2 ;  /* 0x0348b00206ff79a7 */ /* 0x0003ee000800003f */
[----:B------:R-:W-:Y:S05]  /*20060*/  @!P0 BRA `(.L_x_2980) ;  /* 0x0000000000048947 */ /* 0x000fea0003800000 */
[----:B------:R-:W-:Y:S01]  /*20070*/  BPT.TRAP 0x1 ;  /* 0x000000040000795c */ /* 0x000fe20000300000 */
.L_x_2980:
[----:B------:R-:W-:Y:S05]  /*20080*/  BSYNC B2 ;  /* 0x0000000000027941 */ /* 0x000fea0003800000 */
.L_x_2979:
[----:B-1----:R-:W2:Y:S04]  /*20090*/  LDL R2, [R1+0x4] ;  /* 0x0000040001027983 */ /* 0x002ea80000100800 */
[----:B------:R-:W3:Y:S01]  /*200a0*/  LDL R8, [R1+0x10] ;  /* 0x0000100001087983 */ /* 0x000ee20000100800 */
[----:B------:R-:W-:Y:S01]  /*200b0*/  R2UR UR10, R11 ;  /* 0x000000000b0a72ca */ /* 0x000fe200000e0000 */
[----:B------:R-:W-:Y:S01]  /*200c0*/  UIADD3 UR4, UP0, UR36, 0x670, URZ ;  /* 0x0000067024047890 */ /* 0x000fe2000ff1e03f */
[----:B------:R-:W-:Y:S01]  /*200d0*/  R2UR UR6, R4 ;  /* 0x00000000040672ca */ /* 0x000fe200000e0000 */
[----:B------:R-:W-:Y:S01]  /*200e0*/  VIADD R6, R6, 0x348b0 ;  /* 0x000348b006067836 */ /* 0x000fe20000000000 */
[----:B------:R-:W-:Y:S01]  /*200f0*/  R2UR UR7, R5 ;  /* 0x00000000050772ca */ /* 0x000fe200000e0000 */
[----:B------:R-:W-:Y:S01]  /*20100*/  UIADD3.X UR5, URZ, UR37, URZ, UP0, !UPT ;  /* 0x000000253f057290 */ /* 0x000fe200087fe43f */
[----:B------:R-:W-:Y:S01]  /*20110*/  PLOP3.LUT P0, PT, PT, PT, PT, 0x80, 0x0 ;  /* 0x000000000000781c */ /* 0x000fe20003f0f070 */
[----:B--2---:R-:W-:-:S05]  /*20120*/  VIADD R2, R2, 0x400 ;  /* 0x0000040002027836 */ /* 0x004fca0000000000 */
[----:B---3--:R-:W-:-:S07]  /*20130*/  LEA R2, R8, R2, 0xf ;  /* 0x0000000208027211 */ /* 0x008fce00078e78ff */
.L_x_2981:
        /* <DEDUP_REMOVED lines=10> */
[----:B------:R-:W-:Y:S01]  /*201e0*/  R2UR UR10, R12 ;  /* 0x000000000c0a72ca */ /* 0x000fe200000e0000 */
[----:B------:R-:W-:Y:S01]  /*201f0*/  VIADD R2, R2, 0x4000 ;  /* 0x0000400002027836 */ /* 0x000fe20000000000 */
[----:B------:R-:W-:Y:S02]  /*20200*/  R2UR UR6, R4 ;  /* 0x00000000040672ca */ /* 0x000fe400000e0000 */
[----:B------:R-:W-:Y:S02]  /*20210*/  R2UR UR7, R5 ;  /* 0x00000000050772ca */ /* 0x000fe400000e0000 */
[----:B------:R-:W-:-:S13]  /*20220*/  PLOP3.LUT P0, PT, PT, PT, PT, 0x80, 0x0 ;  /* 0x000000000000781c */ /* 0x000fda0003f0f070 */
.L_x_2982:
        /* <DEDUP_REMOVED lines=10> */
.L_x_2969:
[----:B------:R-:W-:Y:S05]  /*202d0*/  BSYNC B1 ;  /* 0x0000000000017941 */ /* 0x000fea0003800000 */
.L_x_2968:
[----:B-1----:R-:W2:Y:S04]  /*202e0*/  LDL.LU R5, [R1+0x10] ;  /* 0x0000100001057983 */ /* 0x002ea80000300800 */
[----:B------:R-:W3:Y:S01]  /*202f0*/  LDL.LU R4, [R1+0x24] ;  /* 0x0000240001047983 */ /* 0x000ee20000300800 */
[----:B--2---:R-:W-:-:S05]  /*20300*/  VIADD R2, R5, 0x1 ;  /* 0x0000000105027836 */ /* 0x004fca0000000000 */
[----:B------:R-:W-:-:S04]  /*20310*/  ISETP.NE.AND P0, PT, R2, 0x2, PT ;  /* 0x000000020200780c */ /* 0x000fc80003f05270 */
[----:B------:R-:W-:Y:S02]  /*20320*/  SEL R3, RZ, 0x1, P0 ;  /* 0x00000001ff037807 */ /* 0x000fe40000000000 */
[----:B------:R-:W-:Y:S02]  /*20330*/  SEL R2, R2, RZ, P0 ;  /* 0x000000ff02027207 */ /* 0x000fe40000000000 */
[----:B---3--:R-:W-:Y:S02]  /*20340*/  LOP3.LUT R4, R4, R3, RZ, 0x3c, !PT ;  /* 0x0000000304047212 */ /* 0x008fe400078e3cff */
[C---:B------:R-:W-:Y:S02]  /*20350*/  ISETP.GT.AND P0, PT, R7.reuse, R9, PT ;  /* 0x000000090700720c */ /* 0x040fe40003f04270 */
[----:B------:R-:W-:Y:S01]  /*20360*/  IADD3 R7, R7, -0x1, RZ ;  /* 0xffffffff07077810 */ /* 0x000fe20007ffe0ff */
[----:B------:R2:W-:Y:S04]  /*20370*/  STL [R1+0x24], R4 ;  /* 0x0000240401007387 */ /* 0x0005e80000100800 */
[----:B------:R2:W-:Y:S06]  /*20380*/  STL [R1+0x10], R2 ;  /* 0x0000100201007387 */ /* 0x0005ec0000100800 */
[----:B------:R-:W-:Y:S05]  /*20390*/  @P0 BRA `(.L_x_2983) ;  /* 0xfffffff400c80947 */ /* 0x000fea000383ffff */
.L_x_2947:
[----:B------:R-:W-:Y:S05]  /*203a0*/  BSYNC B0 ;  /* 0x0000000000007941 */ /* 0x000fea0003800000 */
.L_x_2946:
[----:B------:R-:W3:Y:S01]  /*203b0*/  LDC R0, c[0x0][0x448] ;  /* 0x00011200ff007b82 */ /* 0x000ee20000000800 */
[----:B------:R-:W-:Y:S05]  /*203c0*/  @!P5 WARPSYNC.ALL ;  /* 0x000000000000d948 */ /* 0x000fea0003800000 */
[----:B------:R-:W-:Y:S02]  /*203d0*/  BSSY B7, `(.L_x_2984) ;  /* 0x0000447000077945 */ /* 0x000fe40003800000 */
[----:B------:R-:W-:Y:S01]  /*203e0*/  @!P5 BAR.SYNC.DEFER_BLOCKING 0xc, 0x180 ;  /* 0x030600000000db1d */ /* 0x000fe20000010000 */
[----:B---3--:R-:W-:Y:S02]  /*203f0*/  ISETP.NE.AND P0, PT, R0, 0x1, PT ;  /* 0x000000010000780c */ /* 0x008fe40003f05270 */
[----:B------:R-:W-:-:S11]  /*20400*/  LEA R0, R17, 0x7f, 0x7 ;  /* 0x0000007f11007811 */ /* 0x000fd600078e38ff */
[----:B--2---:R-:W2:Y:S08]  /*20410*/  @P0 LDC R2, c[0x0][0x44c] ;  /* 0x00011300ff020b82 */ /* 0x004eb00000000800 */
[----:B-1----:R-:W1:Y:S01]  /*20420*/  @P0 LDC R3, c[0x0][0x450] ;  /* 0x00011400ff030b82 */ /* 0x002e620000000800 */
[----:B--2---:R-:W-:-:S05]  /*20430*/  @P0 IMAD.HI.U32 R2, R0, R2, RZ ;  /* 0x0000000200020227 */ /* 0x004fca00078e00ff */
[----:B-1----:R-:W-:-:S05]  /*20440*/  @P0 SHF.R.U32.HI R0, RZ, R3, R2 ;  /* 0x00000003ff000219 */ /* 0x002fca0000011602 */
[----:B------:R-:W-:-:S05]  /*20450*/  IMAD.IADD R0, R21, 0x1, R0 ;  /* 0x0000000115007824 */ /* 0x000fca00078e0200 */
[----:B------:R-:W-:-:S04]  /*20460*/  SHF.R.S32.HI R2, RZ, 0x1f, R0 ;  /* 0x0000001fff027819 */ /* 0x000fc80000011400 */
[----:B------:R-:W-:-:S04]  /*20470*/  LEA.HI R0, R2, R0, RZ, 0x7 ;  /* 0x0000000002007211 */ /* 0x000fc800078f38ff */
[----:B------:R-:W-:-:S04]  /*20480*/  SHF.R.S32.HI R0, RZ, 0x7, R0 ;  /* 0x00000007ff007819 */ /* 0x000fc80000011400 */
[----:B------:R-:W-:-:S04]  /*20490*/  VIMNMX R4, R20, R0, PT ;  /* 0x0000000014047248 */ /* 0x000fc80003fe0100 */
[----:B------:R-:W-:Y:S01]  /*204a0*/  ISETP.GT.AND P0, PT, R4, RZ, PT ;  /* 0x000000ff0400720c */ /* 0x000fe20003f04270 */
[----:B------:R1:W-:-:S12]  /*204b0*/  STL [R1+0x38], R4 ;  /* 0x0000380401007387 */ /* 0x0003d80000100800 */
[----:B-1----:R-:W-:Y:S05]  /*204c0*/  @P0 BRA `(.L_x_2985) ;  /* 0x0000000000440947 */ /* 0x002fea0003800000 */
[----:B------:R-:W1:Y:S02]  /*204d0*/  S2R R4, SR_TID.X ;  /* 0x0000000000047919 */ /* 0x000e640000002100 */
[----:B-1----:R-:W-:-:S04]  /*204e0*/  LOP3.LUT R4, R4, 0x7f, RZ, 0xc0, !PT ;  /* 0x0000007f04047812 */ /* 0x002fc800078ec0ff */
[----:B------:R-:W-:-:S13]  /*204f0*/  ISETP.NE.AND P1, PT, R4, RZ, PT ;  /* 0x000000ff0400720c */ /* 0x000fda0003f25270 */
[----:B------:R-:W-:Y:S05]  /*20500*/  @P1 BRA `(.L_x_2986) ;  /* 0x0000004000cc1947 */ /* 0x000fea0003800000 */
[----:B------:R-:W1:Y:S01]  /*20510*/  S2R R3, SR_LANEID ;  /* 0x0000000000037919 */ /* 0x000e620000000000 */
[----:B------:R-:W-:Y:S02]  /*20520*/  VOTEU.ANY UR4, UPT, PT ;  /* 0x0000000000047886 */ /* 0x000fe400038e0100 */
[----:B------:R-:W1:Y:S08]  /*20530*/  FLO.U32 R0, UR4 ;  /* 0x0000000400007d00 */ /* 0x000e7000080e0000 */
[----:B------:R-:W2:Y:S01]  /*20540*/  POPC R4, UR4 ;  /* 0x0000000400047d09 */ /* 0x000ea20008000000 */
[----:B-1----:R-:W-:-:S02]  /*20550*/  ISETP.EQ.U32.AND P0, PT, R0, R3, PT ;  /* 0x000000030000720c */ /* 0x002fc40003f02070 */
[----:B------:R-:W2:Y:S11]  /*20560*/  LDC.64 R2, c[0x0][0xc60] ;  /* 0x00031800ff027b82 */ /* 0x000eb60000000a00 */
[----:B--2---:R-:W2:Y:S01]  /*20570*/  @P0 ATOMG.E.ADD.STRONG.GPU PT, R3, desc[UR60][R2.64], R4 ;  /* 0x00000004020309a8 */ /* 0x004ea200081ee1fc */
[----:B------:R-:W1:Y:S02]  /*20580*/  S2R R5, SR_LTMASK ;  /* 0x0000000000057919 */ /* 0x000e640000003900 */
[----:B-1----:R-:W-:-:S06]  /*20590*/  LOP3.LUT R5, R5, UR4, RZ, 0xc0, !PT ;  /* 0x0000000405057c12 */ /* 0x002fcc000f8ec0ff */
[----:B------:R-:W1:Y:S01]  /*205a0*/  POPC R5, R5 ;  /* 0x0000000500057309 */ /* 0x000e620000000000 */
[----:B--2---:R-:W1:Y:S02]  /*205b0*/  SHFL.IDX PT, R0, R3, R0, 0x1f ;  /* 0x00001f0003007589 */ /* 0x004e6400000e0000 */
[----:B-1----:R-:W-:Y:S01]  /*205c0*/  IADD3 R16, R0, UR39, R5 ;  /* 0x0000002700107c10 */ /* 0x002fe2000fffe005 */
[----:B------:R-:W-:Y:S06]  /*205d0*/  BRA `(.L_x_2986) ;  /* 0x0000004000987947 */ /* 0x000fec0003800000 */
.L_x_2985:
        /* <DEDUP_REMOVED lines=21> */
.L_x_2988:
[----:B------:R-:W-:Y:S05]  /*20730*/  BSYNC B6 ;  /* 0x0000000000067941 */ /* 0x000fea0003800000 */
.L_x_2987:
        /* <DEDUP_REMOVED lines=9> */
[----:B------:R1:W2:Y:S01]  /*207d0*/  LDC.64 R2, c[0x4][R0] ;  /* 0x0100000000027b82 */ /* 0x0002a20000000a00 */
[----:B------:R-:W-:Y:S01]  /*207e0*/  IMAD.U32 R4, RZ, RZ, UR6 ;  /* 0x00000006ff047e24 */ /* 0x000fe2000f8e00ff */
[----:B------:R-:W-:Y:S01]  /*207f0*/  MOV R6, UR8 ;  /* 0x0000000800067c02 */ /* 0x000fe20008000f00 */
[----:B------:R-:W-:Y:S01]  /*20800*/  IMAD.U32 R5, RZ, RZ, UR7 ;  /* 0x00000007ff057e24 */ /* 0x000fe2000f8e00ff */
[----:B------:R-:W-:Y:S01]  /*20810*/  MOV R11, UR5 ;  /* 0x00000005000b7c02 */ /* 0x000fe20008000f00 */
[----:B------:R-:W-:Y:S01]  /*20820*/  IMAD.U32 R7, RZ, RZ, UR9 ;  /* 0x00000009ff077e24 */ /* 0x000fe2000f8e00ff */
[----:B0-----:R-:W-:Y:S01]  /*20830*/  MOV R13, RZ ;  /* 0x000000ff000d7202 */ /* 0x001fe20000000f00 */
[----:B------:R-:W-:-:S02]  /*20840*/  IMAD.U32 R10, RZ, RZ, UR4 ;  /* 0x00000004ff0a7e24 */ /* 0x000fc4000f8e00ff */
[----:B------:R-:W-:Y:S02]  /*20850*/  IMAD.MOV.U32 R8, RZ, RZ, 0x70 ;  /* 0x00000070ff087424 */ /* 0x000fe400078e00ff */
[----:B-1----:R-:W-:-:S07]  /*20860*/  IMAD.MOV.U32 R12, RZ, RZ, 0x1 ;  /* 0x00000001ff0c7424 */ /* 0x002fce00078e00ff */
[----:B------:R-:W-:-:S07]  /*20870*/  LEPC R20, `(.L_x_2991) ;  /* 0x000000001014794e */ /* 0x000fce0000000000 */
[----:B--2---:R-:W-:Y:S05]  /*20880*/  CALL.ABS.NOINC R2 ;  /* 0x0000000002007343 */ /* 0x004fea0003c00000 */
.L_x_2991:
[----:B------:R-:W-:Y:S01]  /*20890*/  MOV R2, 0x0 ;  /* 0x0000000000027802 */ /* 0x000fe20000000f00 */
[----:B------:R-:W-:Y:S01]  /*208a0*/  ULDC.64 UR4, c[0x4][0x118] ;  /* 0x0100460000047ab9 */ /* 0x000fe20000000a00 */
[----:B------:R-:W-:Y:S01]  /*208b0*/  ULDC.64 UR6, c[0x4][0x120] ;  /* 0x0100480000067ab9 */ /* 0x000fe20000000a00 */
[----:B------:R-:W-:Y:S01]  /*208c0*/  ULDC.64 UR8, c[0x4][0x80] ;  /* 0x0100200000087ab9 */ /* 0x000fe20000000a00 */
[----:B------:R-:W-:Y:S01]  /*208d0*/  IMAD.U32 R4, RZ, RZ, UR4 ;  /* 0x00000004ff047e24 */ /* 0x000fe2000f8e00ff */
[----:B------:R-:W-:Y:S01]  /*208e0*/  MOV R6, UR6 ;  /* 0x0000000600067c02 */ /* 0x000fe20008000f00 */
[----:B------:R-:W0:Y:S01]  /*208f0*/  LDC.64 R2, c[0x4][R2] ;  /* 0x0100000002027b82 */ /* 0x000e220000000a00 */
[----:B------:R-:W-:Y:S01]  /*20900*/  IMAD.U32 R5, RZ, RZ, UR5 ;  /* 0x00000005ff057e24 */ /* 0x000fe2000f8e00ff */
[----:B------:R-:W-:Y:S01]  /*20910*/  MOV R11, UR9 ;  /* 0x00000009000b7c02 */ /* 0x000fe20008000f00 */
[----:B------:R-:W-:Y:S01]  /*20920*/  IMAD.U32 R7, RZ, RZ, UR7 ;  /* 0x00000007ff077e24 */ /* 0x000fe2000f8e00ff */
[----:B------:R-:W-:Y:S01]  /*20930*/  MOV R13, RZ ;  /* 0x000000ff000d7202 */ /* 0x000fe20000000f00 */
[----:B------:R-:W-:-:S02]  /*20940*/  IMAD.U32 R10, RZ, RZ, UR8 ;  /* 0x00000008ff0a7e24 */ /* 0x000fc4000f8e00ff */
[----:B------:R-:W-:Y:S02]  /*20950*/  IMAD.MOV.U32 R8, RZ, RZ, 0x70 ;  /* 0x00000070ff087424 */ /* 0x000fe400078e00ff */
[----:B------:R-:W-:-:S07]  /*20960*/  IMAD.MOV.U32 R12, RZ, RZ, 0x1 ;  /* 0x00000001ff0c7424 */ /* 0x000fce00078e00ff */
[----:B------:R-:W-:-:S07]  /*20970*/  LEPC R20, `(.L_x_2990) ;  /* 0x000000001014794e */ /* 0x000fce0000000000 */
[----:B0-----:R-:W-:Y:S05]  /*20980*/  CALL.ABS.NOINC R2 ;  /* 0x0000000002007343 */ /* 0x001fea0003c00000 */
.L_x_2990:
[----:B------:R-:W-:Y:S05]  /*20990*/  BSYNC B6 ;  /* 0x0000000000067941 */ /* 0x000fea0003800000 */
.L_x_2989:
[----:B------:R-:W2:Y:S01]  /*209a0*/  LDL.LU R2, [R1] ;  /* 0x0000000001027983 */ /* 0x000ea20000300800 */
[----:B------:R-:W-:-:S03]  /*209b0*/  ULDC.64 UR4, c[0x0][0x9f8] ;  /* 0x00027e0000047ab9 */ /* 0x000fc60000000a00 */
[----:B------:R-:W3:Y:S04]  /*209c0*/  LDL.LU R4, [R1+0x14] ;  /* 0x0000140001047983 */ /* 0x000ee80000300800 */
[----:B------:R-:W4:Y:S01]  /*209d0*/  LDL R7, [R1+0x18] ;  /* 0x0000180001077983 */ /* 0x000f220000100800 */
[----:B------:R-:W-:-:S03]  /*209e0*/  ISETP.NE.U32.AND P0, PT, RZ, UR4, PT ;  /* 0x00000004ff007c0c */ /* 0x000fc6000bf05070 */
[----:B------:R-:W5:Y:S01]  /*209f0*/  LDL R0, [R1+0x38] ;  /* 0x0000380001007983 */ /* 0x000f620000100800 */
[----:B------:R-:W-:-:S13]  /*20a00*/  ISETP.NE.AND.EX P0, PT, RZ, UR5, PT, P0 ;  /* 0x00000005ff007c0c */ /* 0x000fda000bf05300 */
[----:B--2---:R-:W-:-:S04]  /*20a10*/  @P0 IADD3 R2, P1, R2, UR4, RZ ;  /* 0x0000000402020c10 */ /* 0x004fc8000ff3e0ff */
[----:B---3--:R-:W-:Y:S01]  /*20a20*/  @P0 IADD3.X R3, R4, UR5, RZ, P1, !PT ;  /* 0x0000000504030c10 */ /* 0x008fe20008ffe4ff */
[----:B------:R-:W-:-:S04]  /*20a30*/  ULDC.64 UR4, c[0x0][0xa08] ;  /* 0x0002820000047ab9 */ /* 0x000fc80000000a00 */
[----:B----4-:R1:W2:Y:S02]  /*20a40*/  @P0 LDG.E R7, desc[UR60][R2.64] ;  /* 0x0000003c02070981 */ /* 0x0102a4000c1e1900 */
[----:B-1----:R-:W1:Y:S01]  /*20a50*/  LDC.64 R2, c[0x0][0x418] ;  /* 0x00010600ff027b82 */ /* 0x002e620000000a00 */
[----:B-----5:R-:W-:Y:S01]  /*20a60*/  VIADD R4, R0, 0xffffffff ;  /* 0xffffffff00047836 */ /* 0x020fe20000000000 */
[----:B--2---:R-:W-:Y:S01]  /*20a70*/  SHF.R.S32.HI R8, RZ, 0x1f, R7 ;  /* 0x0000001fff087819 */ /* 0x004fe20000011407 */
[----:B------:R2:W-:Y:S04]  /*20a80*/  @P0 STL [R1+0x18], R7 ;  /* 0x0000180701000387 */ /* 0x0005e80000100800 */
        /* <DEDUP_REMOVED lines=10> */
.L_x_3139:
[----:B-1----:R-:W3:Y:S01]  /*20b30*/  LDL.LU R5, [R1+0x8] ;  /* 0x0000080001057983 */ /* 0x002ee20000300800 */
[----:B------:R-:W-:Y:S02]  /*20b40*/  PLOP3.LUT P1, PT, PT, PT, PT, 0x8, 0x0 ;  /* 0x000000000000781c */ /* 0x000fe40003f2e170 */
[----:B--2---:R-:W-:Y:S01]  /*20b50*/  ISETP.NE.AND P0, PT, R14, RZ, PT ;  /* 0x000000ff0e00720c */ /* 0x004fe20003f05270 */
[----:B------:R1:W-:Y:S04]  /*20b60*/  STL [R1], R0 ;  /* 0x0000000001007387 */ /* 0x0003e80000100800 */
[----:B------:R1:W-:Y:S01]  /*20b70*/  STL [R1+0x14], R4 ;  /* 0x0000140401007387 */ /* 0x0003e20000100800 */
[----:B---3--:R-:W-:-:S05]  /*20b80*/  LOP3.LUT R5, R5, 0xfffffffb, RZ, 0xc0, !PT ;  /* 0xfffffffb05057812 */ /* 0x008fca00078ec0ff */
[----:B------:R-:W-:-:S05]  /*20b90*/  @P1 LOP3.LUT R5, R5, 0x4, RZ, 0xfc, !PT ;  /* 0x0000000405051812 */ /* 0x000fca00078efcff */
[----:B------:R1:W-:Y:S01]  /*20ba0*/  STL [R1+0x8], R5 ;  /* 0x0000080501007387 */ /* 0x0003e20000100800 */
[----:B------:R-:W-:Y:S05]  /*20bb0*/  @P0 BRA `(.L_x_2993) ;  /* 0x0000000400480947 */ /* 0x000fea0003800000 */
[----:B------:R-:W-:-:S03]  /*20bc0*/  UMOV UR4, 0xffffffff ;  /* 0xffffffff00047882 */ /* 0x000fc60000000000 */
[----:B------:R-:W-:Y:S05]  /*20bd0*/  BRA.DIV UR4, `(.L_x_2994) ;  /* 0x0000005a04e87947 */ /* 0x000fea000b800000 */
[----:B------:R-:W-:-:S13]  /*20be0*/  ELECT P6, URZ, PT ;  /* 0x00000000003f782f */ /* 0x000fda00038c0000 */
.L_x_3142:
[----:B------:R-:W-:Y:S05]  /*20bf0*/  @!P6 BRA `(.L_x_2993) ;  /* 0x000000040038e947 */ /* 0x000fea0003800000 */
[----:B------:R-:W-:-:S04]  /*20c00*/  ISETP.NE.U32.AND P0, PT, R2, RZ, PT ;  /* 0x000000ff0200720c */ /* 0x000fc80003f05070 */
[----:B------:R-:W-:-:S13]  /*20c10*/  ISETP.NE.AND.EX P0, PT, R3, RZ, PT, P0 ;  /* 0x000000ff0300720c */ /* 0x000fda0003f05300 */
[----:B------:R-:W-:Y:S05]  /*20c20*/  @!P0 BRA `(.L_x_2995) ;  /* 0x0000000000548947 */ /* 0x000fea0003800000 */
[----:B------:R-:W2:Y:S01]  /*20c30*/  LDC R6, c[0x0][0x43c] ;  /* 0x00010f00ff067b82 */ /* 0x000ea20000000800 */
[----:B------:R-:W-:Y:S01]  /*20c40*/  IMAD.MOV.U32 R9, RZ, RZ, R4 ;  /* 0x000000ffff097224 */ /* 0x000fe200078e0004 */
[----:B------:R-:W-:-:S04]  /*20c50*/  ULDC.64 UR4, c[0x0][0x428] ;  /* 0x00010a0000047ab9 */ /* 0x000fc80000000a00 */
[----:B-1----:R-:W-:Y:S02]  /*20c60*/  MOV R0, R9 ;  /* 0x0000000900007202 */ /* 0x002fe40000000f00 */
[----:B--2---:R-:W-:-:S13]  /*20c70*/  ISETP.NE.AND P0, PT, R6, 0x1, PT ;  /* 0x000000010600780c */ /* 0x004fda0003f05270 */
[----:B------:R-:W1:Y:S02]  /*20c80*/  @P0 LDC.64 R4, c[0x0][0x440] ;  /* 0x00011000ff040b82 */ /* 0x000e640000000a00 */
[----:B-1----:R-:W-:-:S05]  /*20c90*/  @P0 IMAD.HI.U32 R4, R9, R4, RZ ;  /* 0x0000000409040227 */ /* 0x002fca00078e00ff */
        /* <DEDUP_REMOVED lines=8> */
[----:B------:R-:W-:-:S03]  /*20d20*/  IMAD.WIDE.U32 R4, R7, UR4, R4 ;  /* 0x0000000407047c25 */ /* 0x000fc6000f8e0004 */
[----:B------:R-:W-:Y:S02]  /*20d30*/  LEA R2, P0, R4, R2, 0x2 ;  /* 0x0000000204027211 */ /* 0x000fe400078010ff */
[----:B------:R-:W-:-:S04]  /*20d40*/  IADD3 R0, R5, R0, RZ ;  /* 0x0000000005007210 */ /* 0x000fc80007ffe0ff */
[----:B------:R-:W-:-:S05]  /*20d50*/  LEA.HI.X R3, R4, R3, R0, 0x2, P0 ;  /* 0x0000000304037211 */ /* 0x000fca00000f1400 */
[----:B------:R-:W3:Y:S04]  /*20d60*/  LDG.E R0, desc[UR60][R2.64] ;  /* 0x0000003c02007981 */ /* 0x000ee8000c1e1900 */
[----:B---3--:R2:W-:Y:S02]  /*20d70*/  STL [R1], R0 ;  /* 0x0000000001007387 */ /* 0x0085e40000100800 */
.L_x_2995:
[----:B------:R-:W3:Y:S04]  /*20d80*/  LDL R7, [R1+0x4] ;  /* 0x0000040001077983 */ /* 0x000ee80000100800 */
[----:B-12---:R-:W3:Y:S04]  /*20d90*/  LDL R0, [R1+0xc] ;  /* 0x00000c0001007983 */ /* 0x006ee80000100800 */
[----:B------:R-:W2:Y:S01]  /*20da0*/  LDL R2, [R1+0x1c] ;  /* 0x00001c0001027983 */ /* 0x000ea20000100800 */
[----:B---3--:R-:W-:Y:S01]  /*20db0*/  IMAD R0, R0, 0x8, R7 ;  /* 0x0000000800007824 */ /* 0x008fe200078e0207 */
[----:B--2---:R-:W-:-:S04]  /*20dc0*/  SHF.L.U32 R2, R2, 0x1f, RZ ;  /* 0x0000001f02027819 */ /* 0x004fc800000006ff */
[----:B------:R-:W1:Y:S02]  /*20dd0*/  SYNCS.PHASECHK.TRANS64.TRYWAIT P0, [R0+URZ+0x34840], R2 ;  /* 0x03484002000075a7 */ /* 0x000e64000800017f */
[----:B-1----:R-:W-:Y:S05]  /*20de0*/  @!P0 BRA `(.L_x_2996) ;  /* 0x0000005800848947 */ /* 0x002fea0003800000 */
.L_x_3143:
        /* <DEDUP_REMOVED lines=10> */
.L_x_2997:
[----:B------:R-:W3:Y:S04]  /*20e90*/  LDL R7, [R1+0x4] ;  /* 0x0000040001077983 */ /* 0x000ee80000100800 */
[----:B------:R-:W3:Y:S04]  /*20ea0*/  LDL R6, [R1+0xc] ;  /* 0x00000c0001067983 */ /* 0x000ee80000100800 */
[----:B------:R-:W4:Y:S04]  /*20eb0*/  LDL R5, [R1+0x14] ;  /* 0x0000140001057983 */ /* 0x000f280000100800 */
[----:B------:R-:W4:Y:S04]  /*20ec0*/  LDL R4, [R1+0x20] ;  /* 0x0000200001047983 */ /* 0x000f280000100800 */
[----:B-12---:R-:W2:Y:S01]  /*20ed0*/  LDL R2, [R1] ;  /* 0x0000000001027983 */ /* 0x006ea20000100800 */
        /* <DEDUP_REMOVED lines=12> */
[----:B---3--:R-:W-:Y:S01]  /*20fa0*/  IMAD R0, R6, 0xc000, R7 ;  /* 0x0000c00006007824 */ /* 0x008fe200078e0207 */
[----:B----4-:R-:W-:-:S04]  /*20fb0*/  R2UR UR11, R5 ;  /* 0x00000000050b72ca */ /* 0x010fc800000e0000 */
[----:B------:R-:W-:Y:S02]  /*20fc0*/  R2UR UR8, R0 ;  /* 0x00000000000872ca */ /* 0x000fe400000e0000 */
[----:B------:R-:W-:Y:S02]  /*20fd0*/  R2UR UR5, R4 ;  /* 0x00000000040572ca */ /* 0x000fe400000e0000 */
[----:B--2---:R-:W-:-:S09]  /*20fe0*/  R2UR UR13, R2 ;  /* 0x00000000020d72ca */ /* 0x004fd200000e0000 */
        /* <DEDUP_REMOVED lines=15> */
.L_x_2993:
[----:B------:R-:W2:Y:S04]  /*210e0*/  LDL R2, [R1+0x4] ;  /* 0x0000040001027983 */ /* 0x000ea80000100800 */
[----:B------:R-:W3:Y:S04]  /*210f0*/  LDL.LU R3, [R1+0x3c] ;  /* 0x00003c0001037983 */ /* 0x000ee80000300800 */
[----:B-1----:R-:W4:Y:S04]  /*21100*/  LDL.LU R5, [R1+0x34] ;  /* 0x0000340001057983 */ /* 0x002f280000300800 */
[----:B------:R-:W5:Y:S01]  /*21110*/  LDL.LU R4, [R1+0x44] ;  /* 0x0000440001047983 */ /* 0x000f620000300800 */
        /* <DEDUP_REMOVED lines=28> */
[----:B------:R-:W-:Y:S01]  /*212e0*/  MOV R5, UR5 ;  /* 0x0000000500057c02 */ /* 0x000fe20008000f00 */
        /* <DEDUP_REMOVED lines=10> */
.L_x_2999:
[----:B------:R-:W-:Y:S05]  /*21390*/  BSYNC B6 ;  /* 0x0000000000067941 */ /* 0x000fea0003800000 */
.L_x_2998:
[----:B------:R-:W3:Y:S01]  /*213a0*/  LDL.LU R6, [R1+0x3c] ;  /* 0x00003c0001067983 */ /* 0x000ee20000300800 */
[----:B------:R-:W-:Y:S01]  /*213b0*/  ULDC.64 UR4, c[0x0][0x2d8] ;  /* 0x0000b60000047ab9 */ /* 0x000fe20000000a00 */
[----:B------:R-:W1:Y:S02]  /*213c0*/  LDC R7, c[0x0][0x448] ;  /* 0x00011200ff077b82 */ /* 0x000e640000000800 */
[----:B--2---:R-:W3:Y:S04]  /*213d0*/  LDL.LU.64 R2, [R1+0x48] ;  /* 0x0000480001027983 */ /* 0x004ee80000300a00 */
[----:B------:R-:W2:Y:S04]  /*213e0*/  LDL.LU R0, [R1+0x44] ;  /* 0x0000440001007983 */ /* 0x000ea80000300800 */
[----:B------:R-:W4:Y:S04]  /*213f0*/  LDL.LU R4, [R1+0x54] ;  /* 0x0000540001047983 */ /* 0x000f280000300800 */
[----:B------:R-:W5:Y:S01]  /*21400*/  LDL.LU R5, [R1+0x34] ;  /* 0x0000340001057983 */ /* 0x000f620000300800 */
[----:B------:R-:W0:Y:S01]  /*21410*/  S2R R9, SR_TID.X ;  /* 0x0000000000097919 */ /* 0x000e220000002100 */
[----:B------:R-:W0:Y:S01]  /*21420*/  S2R R8, SR_TID.X ;  /* 0x0000000000087919 */ /* 0x000e220000002100 */
[----:B-1----:R-:W-:Y:S01]  /*21430*/  ISETP.NE.AND P0, PT, R7, 0x1, PT ;  /* 0x000000010700780c */ /* 0x002fe20003f05270 */
[----:B------:R-:W1:Y:S01]  /*21440*/  S2R R10, SR_TID.X ;  /* 0x00000000000a7919 */ /* 0x000e620000002100 */
[----:B0-----:R-:W-:Y:S01]  /*21450*/  SHF.L.U32 R9, R9, 0x3, RZ ;  /* 0x0000000309097819 */ /* 0x001fe200000006ff */
[----:B------:R-:W-:-:S03]  /*21460*/  IMAD.SHL.U32 R8, R8, 0x8, RZ ;  /* 0x0000000808087824 */ /* 0x000fc600078e00ff */
[----:B------:R-:W-:Y:S02]  /*21470*/  LOP3.LUT R9, R9, 0x38, RZ, 0xc0, !PT ;  /* 0x0000003809097812 */ /* 0x000fe400078ec0ff */
[----:B-1----:R-:W-:Y:S02]  /*21480*/  LOP3.LUT R10, R10, 0x7f, RZ, 0xc0, !PT ;  /* 0x0000007f0a0a7812 */ /* 0x002fe400078ec0ff */
[C---:B------:R-:W-:Y:S02]  /*21490*/  LOP3.LUT R11, R9.reuse, 0x40, RZ, 0xfc, !PT ;  /* 0x00000040090b7812 */ /* 0x040fe400078efcff */
[----:B------:R-:W-:Y:S02]  /*214a0*/  LOP3.LUT R8, R8, 0x38, RZ, 0xc0, !PT ;  /* 0x0000003808087812 */ /* 0x000fe400078ec0ff */
[----:B------:R-:W-:Y:S02]  /*214b0*/  LOP3.LUT R9, R9, 0x80, RZ, 0xfc, !PT ;  /* 0x0000008009097812 */ /* 0x000fe400078efcff */
[----:B------:R-:W-:Y:S01]  /*214c0*/  SHF.R.U32.HI R10, RZ, 0x3, R10 ;  /* 0x00000003ff0a7819 */ /* 0x000fe2000001160a */
[----:B---3--:R-:W-:-:S02]  /*214d0*/  IMAD.MOV.U32 R3, RZ, RZ, R6 ;  /* 0x000000ffff037224 */ /* 0x008fc400078e0006 */
[----:B------:R-:W0:Y:S01]  /*214e0*/  @P0 LDC R6, c[0x0][0x450] ;  /* 0x00011400ff060b82 */ /* 0x000e220000000800 */
[----:B--2---:R-:W-:Y:S02]  /*214f0*/  IMAD R0, R0, UR4, RZ ;  /* 0x0000000400007c24 */ /* 0x004fe4000f8e02ff */
[----:B------:R-:W-:-:S04]  /*21500*/  IMAD.WIDE.U32 R2, R18, UR4, R2 ;  /* 0x0000000412027c25 */ /* 0x000fc8000f8e0002 */
[----:B------:R-:W-:Y:S01]  /*21510*/  IMAD R0, R18, UR5, R0 ;  /* 0x0000000512007c24 */ /* 0x000fe2000f8e0200 */
[----:B------:R-:W-:-:S04]  /*21520*/  ULDC.64 UR4, c[0x0][0x2e0] ;  /* 0x0000b80000047ab9 */ /* 0x000fc80000000a00 */
[----:B------:R-:W-:Y:S01]  /*21530*/  IADD3 R3, R3, R0, RZ ;  /* 0x0000000003037210 */ /* 0x000fe20007ffe0ff */
[----:B----4-:R-:W-:Y:S02]  /*21540*/  IMAD R0, R4, UR4, RZ ;  /* 0x0000000404007c24 */ /* 0x010fe4000f8e02ff */
[----:B------:R-:W1:Y:S02]  /*21550*/  S2R R4, SR_TID.X ;  /* 0x0000000000047919 */ /* 0x000e640000002100 */
[C---:B-----5:R-:W-:Y:S02]  /*21560*/  IMAD R0, R5.reuse, UR5, R0 ;  /* 0x0000000505007c24 */ /* 0x060fe4000f8e0200 */
[----:B------:R-:W-:Y:S01]  /*21570*/  IMAD.WIDE.U32 R2, R5, UR4, R2 ;  /* 0x0000000405027c25 */ /* 0x000fe2000f8e0002 */
[----:B------:R-:W-:-:S03]  /*21580*/  ULDC.64 UR4, c[0x0][0x2d0] ;  /* 0x0000b40000047ab9 */ /* 0x000fc60000000a00 */
[----:B------:R-:W-:Y:S01]  /*21590*/  IMAD.IADD R3, R3, 0x1, R0 ;  /* 0x0000000103037824 */ /* 0x000fe200078e0200 */
[----:B-1----:R-:W-:-:S04]  /*215a0*/  LOP3.LUT R4, R4, 0x7f, RZ, 0xc0, !PT ;  /* 0x0000007f04047812 */ /* 0x002fc800078ec0ff */
[----:B------:R-:W-:Y:S02]  /*215b0*/  SHF.R.U32.HI R5, RZ, 0x3, R4 ;  /* 0x00000003ff057819 */ /* 0x000fe40000011604 */
[----:B------:R-:W1:Y:S02]  /*215c0*/  S2R R4, SR_TID.X ;  /* 0x0000000000047919 */ /* 0x000e640000002100 */
[----:B-1----:R-:W-:-:S05]  /*215d0*/  IMAD.SHL.U32 R4, R4, 0x10, RZ ;  /* 0x0000001004047824 */ /* 0x002fca00078e00ff */
[----:B------:R-:W-:Y:S02]  /*215e0*/  LOP3.LUT R4, R5, 0x70, R4, 0xf8, !PT ;  /* 0x0000007005047812 */ /* 0x000fe400078ef804 */
[----:B------:R-:W1:Y:S02]  /*215f0*/  @P0 LDC R5, c[0x0][0x44c] ;  /* 0x00011300ff050b82 */ /* 0x000e640000000800 */
[----:B------:R-:W-:-:S05]  /*21600*/  LEA R4, R17, R4, 0x7 ;  /* 0x0000000411047211 */ /* 0x000fca00078e38ff */
[----:B------:R-:W-:Y:S02]  /*21610*/  IMAD.MOV.U32 R0, RZ, RZ, R4 ;  /* 0x000000ffff007224 */ /* 0x000fe400078e0004 */
        /* <DEDUP_REMOVED lines=26> */
[----:B------:R-:W-:-:S03]  /*217c0*/  IMAD R17, R17, 0x80, R10 ;  /* 0x0000008011117824 */ /* 0x000fc600078e020a */
[----:B------:R-:W-:Y:S04]  /*217d0*/  SHFL.IDX PT, R4, R2, RZ, 0x181f ;  /* 0x00181fff02047589 */ /* 0x000fe800000e0000 */
[----:B------:R-:W-:Y:S01]  /*217e0*/  SHFL.IDX PT, R6, R2, 0x1, 0x181f ;  /* 0x00381f0002067f89 */ /* 0x000fe200000e0000 */
[----:B--2---:R-:W-:-:S03]  /*217f0*/  IMAD R0, R5, R7, RZ ;  /* 0x0000000705007224 */ /* 0x004fc600078e02ff */
[----:B------:R-:W0:Y:S02]  /*21800*/  SHFL.IDX PT, R5, R3, RZ, 0x181f ;  /* 0x00181fff03057589 */ /* 0x000e2400000e0000 */
[----:B------:R-:W-:-:S13]  /*21810*/  ISETP.GE.AND P2, PT, R17, R0, PT ;  /* 0x000000001100720c */ /* 0x000fda0003f46270 */
[----:B0-----:R-:W-:-:S05]  /*21820*/  @!P2 LEA R5, P4, R8, R5, 0x1 ;  /* 0x000000050805a211 */ /* 0x001fca00078808ff */
[----:B------:R-:W-:-:S05]  /*21830*/  @!P2 IMAD.X R4, RZ, RZ, R4, P4 ;  /* 0x000000ffff04a224 */ /* 0x000fca00020e0604 */
[----:B------:R-:W-:-:S04]  /*21840*/  @!P2 LOP3.LUT R5, R5, R4, RZ, 0x3c, !PT ;  /* 0x000000040505a212 */ /* 0x000fc800078e3cff */
[----:B------:R-:W-:-:S04]  /*21850*/  @!P2 LOP3.LUT R4, R5, R4, RZ, 0x3c, !PT ;  /* 0x000000040504a212 */ /* 0x000fc800078e3cff */
[----:B------:R-:W-:-:S05]  /*21860*/  @!P2 LOP3.LUT R5, R5, R4, RZ, 0x3c, !PT ;  /* 0x000000040505a212 */ /* 0x000fca00078e3cff */
[----:B---3--:R-:W-:Y:S04]  /*21870*/  @!P2 LDGSTS.E.BYPASS.LTC128B.128 [R9+0x10400], desc[UR60][R4.64], !P3 ;  /* 0x104000000409afae */ /* 0x008fe8000d901d7c */
[----:B------:R-:W-:Y:S04]  /*21880*/  @!P2 LDGSTS.E.BYPASS.LTC128B.128 [R9+0x14400], desc[UR60][R4.64+0x80], !P0 ;  /* 0x144000800409afae */ /* 0x000fe8000c101d7c */
[----:B------:R0:W-:Y:S02]  /*21890*/  @!P2 LDGSTS.E.BYPASS.LTC128B.128 [R9+0x18400], desc[UR60][R4.64+0x100], !P1 ;  /* 0x184001000409afae */ /* 0x0001e4000c901d7c */
[----:B0-----:R-:W-:-:S04]  /*218a0*/  IADD3 R4, R17, 0x10, RZ ;  /* 0x0000001011047810 */ /* 0x001fc80007ffe0ff */
[----:B------:R-:W-:Y:S02]  /*218b0*/  ISETP.GE.AND P2, PT, R4, R0, PT ;  /* 0x000000000400720c */ /* 0x000fe40003f46270 */
[----:B------:R-:W0:Y:S11]  /*218c0*/  SHFL.IDX PT, R4, R3, 0x1, 0x181f ;  /* 0x00381f0003047f89 */ /* 0x000e3600000e0000 */
[----:B0-----:R-:W-:-:S05]  /*218d0*/  @!P2 LEA R5, P4, R8, R4, 0x1 ;  /* 0x000000040805a211 */ /* 0x001fca00078808ff */
[----:B------:R-:W-:Y:S02]  /*218e0*/  @!P2 IMAD.X R4, RZ, RZ, R6, P4 ;  /* 0x000000ffff04a224 */ /* 0x000fe400020e0606 */
[----:B------:R-:W-:Y:S03]  /*218f0*/  SHFL.IDX PT, R6, R2, 0x2, 0x181f ;  /* 0x00581f0002067f89 */ /* 0x000fe600000e0000 */
[----:B------:R-:W-:-:S04]  /*21900*/  @!P2 LOP3.LUT R5, R5, R4, RZ, 0x3c, !PT ;  /* 0x000000040505a212 */ /* 0x000fc800078e3cff */
[----:B------:R-:W-:-:S04]  /*21910*/  @!P2 LOP3.LUT R4, R5, R4, RZ, 0x3c, !PT ;  /* 0x000000040504a212 */ /* 0x000fc800078e3cff */
[----:B------:R-:W-:-:S05]  /*21920*/  @!P2 LOP3.LUT R5, R5, R4, RZ, 0x3c, !PT ;  /* 0x000000040505a212 */ /* 0x000fca00078e3cff */
[----:B------:R-:W-:Y:S04]  /*21930*/  @!P2 LDGSTS.E.BYPASS.LTC128B.128 [R9+0x10c00], desc[UR60][R4.64], !P3 ;  /* 0x10c000000409afae */ /* 0x000fe8000d901d7c */
[----:B------:R-:W-:Y:S04]  /*21940*/  @!P2 LDGSTS.E.BYPASS.LTC128B.128 [R9+0x14c00], desc[UR60][R4.64+0x80], !P0 ;  /* 0x14c000800409afae */ /* 0x000fe8000c101d7c */
[----:B------:R0:W-:Y:S02]  /*21950*/  @!P2 LDGSTS.E.BYPASS.LTC128B.128 [R9+0x18c00], desc[UR60][R4.64+0x100], !P1 ;  /* 0x18c001000409afae */ /* 0x0001e4000c901d7c */
[----:B0-----:R-:W-:-:S05]  /*21960*/  VIADD R4, R17, 0x20 ;  /* 0x0000002011047836 */ /* 0x001fca0000000000 */
[----:B------:R-:W-:Y:S02]  /*21970*/  ISETP.GE.AND P2, PT, R4, R0, PT ;  /* 0x000000000400720c */ /* 0x000fe40003f46270 */
[----:B------:R-:W0:Y:S11]  /*21980*/  SHFL.IDX PT, R4, R3, 0x2, 0x181f ;  /* 0x00581f0003047f89 */ /* 0x000e3600000e0000 */
[----:B0-----:R-:W-:-:S04]  /*21990*/  @!P2 LEA R5, P4, R8, R4, 0x1 ;  /* 0x000000040805a211 */ /* 0x001fc800078808ff */
[----:B------:R-:W-:Y:S02]  /*219a0*/  @!P2 IADD3.X R4, RZ, R6, RZ, P4, !PT ;  /* 0x00000006ff04a210 */ /* 0x000fe400027fe4ff */
[----:B------:R-:W-:Y:S02]  /*219b0*/  SHFL.IDX PT, R6, R2, 0x3, 0x181f ;  /* 0x00781f0002067f89 */ /* 0x000fe400000e0000 */
        /* <DEDUP_REMOVED lines=44> */
[----:B------:R-:W0:Y:S04]  /*21c80*/  SHFL.IDX PT, R4, R3, 0x6, 0x181f ;  /* 0x00d81f0003047f89 */ /* 0x000e2800000e0000 */
[----:B------:R-:W1:Y:S07]  /*21c90*/  SHFL.IDX PT, R3, R3, 0x7, 0x181f ;  /* 0x00f81f0003037f89 */ /* 0x000e6e00000e0000 */
[----:B0-----:R-:W-:-:S05]  /*21ca0*/  @!P2 LEA R5, P4, R8, R4, 0x1 ;  /* 0x000000040805a211 */ /* 0x001fca00078808ff */
[----:B------:R-:W-:-:S05]  /*21cb0*/  @!P2 IMAD.X R4, RZ, RZ, R6, P4 ;  /* 0x000000ffff04a224 */ /* 0x000fca00020e0606 */
[----:B------:R-:W-:-:S04]  /*21cc0*/  @!P2 LOP3.LUT R5, R5, R4, RZ, 0x3c, !PT ;  /* 0x000000040505a212 */ /* 0x000fc800078e3cff */
[----:B------:R-:W-:-:S04]  /*21cd0*/  @!P2 LOP3.LUT R4, R5, R4, RZ, 0x3c, !PT ;  /* 0x000000040504a212 */ /* 0x000fc800078e3cff */
[----:B------:R-:W-:-:S05]  /*21ce0*/  @!P2 LOP3.LUT R5, R5, R4, RZ, 0x3c, !PT ;  /* 0x000000040505a212 */ /* 0x000fca00078e3cff */
[----:B------:R-:W-:Y:S04]  /*21cf0*/  @!P2 LDGSTS.E.BYPASS.LTC128B.128 [R9+0x13400], desc[UR60][R4.64], !P3 ;  /* 0x134000000409afae */ /* 0x000fe8000d901d7c */
[----:B------:R-:W-:Y:S04]  /*21d00*/  @!P2 LDGSTS.E.BYPASS.LTC128B.128 [R9+0x17400], desc[UR60][R4.64+0x80], !P0 ;  /* 0x174000800409afae */ /* 0x000fe8000c101d7c */
[----:B------:R0:W-:Y:S04]  /*21d10*/  @!P2 LDGSTS.E.BYPASS.LTC128B.128 [R9+0x1b400], desc[UR60][R4.64+0x100], !P1 ;  /* 0x1b4001000409afae */ /* 0x0001e8000c901d7c */
[----:B01----:R0:W2:Y:S02]  /*21d20*/  SHFL.IDX PT, R4, R2, 0x7, 0x181f ;  /* 0x00f81f0002047f89 */ /* 0x0030a400000e0000 */
.L_x_3160:
[----:B------:R-:W-:Y:S01]  /*21d30*/  IADD3 R17, R17, 0x70, RZ ;  /* 0x0000007011117810 */ /* 0x000fe20007ffe0ff */
[----:B------:R-:W-:Y:S03]  /*21d40*/  BSSY B0, `(.L_x_3001) ;  /* 0x000000c000007945 */ /* 0x000fe60003800000 */
[----:B------:R-:W-:-:S13]  /*21d50*/  ISETP.GE.AND P2, PT, R17, R0, PT ;  /* 0x000000001100720c */ /* 0x000fda0003f46270 */
[----:B------:R-:W-:Y:S05]  /*21d60*/  @P2 BRA `(.L_x_3002) ;  /* 0x0000000000242947 */ /* 0x000fea0003800000 */
[----:B------:R-:W3:Y:S01]  /*21d70*/  LDL R5, [R1+0x30] ;  /* 0x0000300001057983 */ /* 0x000ee20000100800 */
[----:B0-----:R-:W-:-:S05]  /*21d80*/  LEA R2, P2, R8, R3, 0x1 ;  /* 0x0000000308027211 */ /* 0x001fca00078408ff */
[----:B--2---:R-:W-:-:S05]  /*21d90*/  IMAD.X R3, RZ, RZ, R4, P2 ;  /* 0x000000ffff037224 */ /* 0x004fca00010e0604 */
[----:B------:R-:W-:Y:S01]  /*21da0*/  @!PT LDS RZ, [RZ] ;  /* 0x00000000fffff984 */ /* 0x000fe20000000800 */
[----:B------:R-:W-:Y:S01]  /*21db0*/  @!PT LDS RZ, [RZ] ;  /* 0x00000000fffff984 */ /* 0x000fe20000000800 */
[----:B------:R-:W-:Y:S01]  /*21dc0*/  @!PT LDS RZ, [RZ] ;  /* 0x00000000fffff984 */ /* 0x000fe20000000800 */
[----:B---3--:R1:W-:Y:S04]  /*21dd0*/  LDGSTS.E.BYPASS.LTC128B.128 [R5+0x13c00], desc[UR60][R2.64], !P3 ;  /* 0x13c0000002057fae */ /* 0x0083e8000d901d7c */
[----:B------:R1:W-:Y:S04]  /*21de0*/  LDGSTS.E.BYPASS.LTC128B.128 [R5+0x17c00], desc[UR60][R2.64+0x80], !P0 ;  /* 0x17c0008002057fae */ /* 0x0003e8000c101d7c */
[----:B------:R1:W-:Y:S02]  /*21df0*/  LDGSTS.E.BYPASS.LTC128B.128 [R5+0x1bc00], desc[UR60][R2.64+0x100], !P1 ;  /* 0x1bc0010002057fae */ /* 0x0003e4000c901d7c */
.L_x_3002:
[----:B------:R-:W-:Y:S05]  /*21e00*/  BSYNC B0 ;  /* 0x0000000000007941 */ /* 0x000fea0003800000 */
.L_x_3001:
[----:B------:R3:W5:Y:S01]  /*21e10*/  LDL R8, [R1+0x4] ;  /* 0x0000040001087983 */ /* 0x0007620000100800 */
[----:B------:R-:W-:Y:S01]  /*21e20*/  PLOP3.LUT P0, PT, PT, PT, PT, 0x80, 0x0 ;  /* 0x000000000000781c */ /* 0x000fe20003f0f070 */
[----:B------:R-:W-:-:S12]  /*21e30*/  NOP ;  /* 0x0000000000007918 */ /* 0x000fd80000000000 */
.L_x_3003:
[----:B01----:R-:W4:Y:S01]  /*21e40*/  LDL R2, [R1+0x4] ;  /* 0x0000040001027983 */ /* 0x003f220000100800 */
[----:B------:R-:W-:Y:S02]  /*21e50*/  PLOP3.LUT P1, PT, P1, P0, PT, 0xa2, 0x0 ;  /* 0x000000000000781c */ /* 0x000fe40000f21472 */
[----:B----4-:R-:W-:-:S08]  /*21e60*/  @P0 R2UR P1, UR4, R2 ;  /* 0x00000000020402ca */ /* 0x010fd00000020000 */
[----:B------:R-:W-:-:S05]  /*21e70*/  @P0 PLOP3.LUT P0, PT, P1, PT, PT, 0x80, 0x0 ;  /* 0x000000000000081c */ /* 0x000fca0000f0f070 */
[----:B------:R-:W-:Y:S01]  /*21e80*/  @!P1 SYNCS.ARRIVE.TRANS64.RED.A0T1 RZ, [UR4+0x34800], RZ ;  /* 0x034800ffffff99a7 */ /* 0x000fe20008200404 */
[----:B------:R-:W-:Y:S07]  /*21e90*/  @!P1 ARRIVES.LDGSTSBAR.64.TRANSCNT [UR4+0x34800] ;  /* 0x03480000ff0099b0 */ /* 0x000fee0008000a84 */
[----:B------:R-:W-:Y:S05]  /*21ea0*/  @P0 BRA.U.ANY `(.L_x_3003) ;  /* 0xfffffffd00e40947 */ /* 0x000fea000393ffff */
[----:B------:R-:W4:Y:S02]  /*21eb0*/  LDL.LU R3, [R1+0x50] ;  /* 0x0000500001037983 */ /* 0x000f240000300800 */
[----:B----4-:R-:W-:-:S05]  /*21ec0*/  VIADD R3, R3, 0x1 ;  /* 0x0000000103037836 */ /* 0x010fca0000000000 */
[----:B------:R0:W-:Y:S01]  /*21ed0*/  STL [R1+0x50], R3 ;  /* 0x0000500301007387 */ /* 0x0001e20000100800 */
[----:B------:R-:W-:-:S04]  /*21ee0*/  LEA.HI R0, R3, R3, RZ, 0x1 ;  /* 0x0000000303007211 */ /* 0x000fc800078f08ff */
[----:B------:R-:W-:-:S04]  /*21ef0*/  LOP3.LUT R0, R0, 0xfffffffe, RZ, 0xc0, !PT ;  /* 0xfffffffe00007812 */ /* 0x000fc800078ec0ff */
[----:B------:R-:W-:-:S04]  /*21f00*/  IADD3 R0, R3, -R0, RZ ;  /* 0x8000000003007210 */ /* 0x000fc80007ffe0ff */
[----:B------:R-:W-:Y:S01]  /*21f10*/  SHF.L.U32 R0, R0, 0x1f, RZ ;  /* 0x0000001f00007819 */ /* 0x000fe200000006ff */
[----:B------:R-:W-:Y:S01]  /*21f20*/  NOP ;  /* 0x0000000000007918 */ /* 0x000fe20000000000 */
[----:B------:R0:W-:Y:S01]  /*21f30*/  SYNCS.ARRIVE.TRANS64.A1T0 RZ, [R2+URZ+0x34800], RZ ;  /* 0x034800ff02ff79a7 */ /* 0x0001e2000810003f */
[----:B------:R-:W-:Y:S01]  /*21f40*/  BSSY B0, `(.L_x_3004) ;  /* 0x0000003000007945 */ /* 0x000fe20003800000 */
[----:B------:R-:W1:Y:S03]  /*21f50*/  SYNCS.PHASECHK.TRANS64.TRYWAIT P0, [R2+URZ+0x34820], R0 ;  /* 0x03482000020075a7 */ /* 0x000e66000800017f */
[----:B01----:R-:W-:Y:S05]  /*21f60*/  @!P0 BRA `(.L_x_3005) ;  /* 0x0000005400288947 */ /* 0x003fea0003800000 */
.L_x_3161:
[----:B------:R-:W-:Y:S05]  /*21f70*/  BSYNC B0 ;  /* 0x0000000000007941 */ /* 0x000fea0003800000 */
.L_x_3004:
[----:B0-----:R-:W4:Y:S01]  /*21f80*/  LDL R2, [R1+0x38] ;  /* 0x0000380001027983 */ /* 0x001f220000100800 */
[----:B------:R-:W-:Y:S01]  /*21f90*/  BSSY B0, `(.L_x_3006) ;  /* 0x0000228000007945 */ /* 0x000fe20003800000 */
[----:B----4-:R-:W-:-:S13]  /*21fa0*/  ISETP.GE.AND P0, PT, R2, 0x2, PT ;  /* 0x000000020200780c */ /* 0x010fda0003f06270 */
[----:B------:R-:W-:Y:S05]  /*21fb0*/  @!P0 BRA `(.L_x_3007) ;  /* 0x0000002000948947 */ /* 0x000fea0003800000 */
[C---:B------:R-:W-:Y:S01]  /*21fc0*/  LOP3.LUT R0, R2.reuse, 0x1, RZ, 0xc0, !PT ;  /* 0x0000000102007812 */ /* 0x040fe200078ec0ff */
[----:B------:R-:W-:Y:S01]  /*21fd0*/  VIADD R2, R2, 0xfffffffe ;  /* 0xfffffffe02027836 */ /* 0x000fe20000000000 */
[----:B------:R-:W-:Y:S02]  /*21fe0*/  BSSY B2, `(.L_x_3008) ;  /* 0x00000bb000027945 */ /* 0x000fe40003800000 */
[----:B------:R-:W-:Y:S01]  /*21ff0*/  ISETP.NE.U32.AND P0, PT, R0, 0x1, PT ;  /* 0x000000010000780c */ /* 0x000fe20003f05070 */
[----:B------:R-:W-:-:S12]  /*22000*/  IMAD.MOV.U32 R0, RZ, RZ, R2 ;  /* 0x000000ffff007224 */ /* 0x000fd800078e0002 */
[----:B------:R-:W-:Y:S05]  /*22010*/  @!P0 BRA `(.L_x_3009) ;  /* 0x0000000800dc8947 */ /* 0x000fea0003800000 */
[----:B------:R-:W4:Y:S04]  /*22020*/  LDL R5, [R1+0x8] ;  /* 0x0000080001057983 */ /* 0x000f280000100800 */
[----:B--2---:R-:W2:Y:S04]  /*22030*/  LDL R4, [R1+0xc] ;  /* 0x00000c0001047983 */ /* 0x004ea80000100800 */
[----:B------:R-:W3:Y:S01]  /*22040*/  LDL R3, [R1+0x1c] ;  /* 0x00001c0001037983 */ /* 0x000ee20000100800 */
[----:B------:R-:W-:Y:S01]  /*22050*/  BSSY B1, `(.L_x_3010) ;  /* 0x00000af000017945 */ /* 0x000fe20003800000 */
[----:B----4-:R-:W-:-:S02]  /*22060*/  LOP3.LUT P1, RZ, R5, 0x4, RZ, 0xc0, !PT ;  /* 0x0000000405ff7812 */ /* 0x010fc4000782c0ff */
[----:B--2--5:R-:W-:-:S04]  /*22070*/  IADD3 R8, R4, 0x1, RZ ;  /* 0x0000000104087810 */ /* 0x024fc80007ffe0ff */
[----:B------:R-:W-:-:S04]  /*22080*/  ISETP.NE.AND P0, PT, R8, 0x2, PT ;  /* 0x000000020800780c */ /* 0x000fc80003f05270 */
[----:B------:R-:W-:Y:S02]  /*22090*/  SEL R9, RZ, 0x1, P0 ;  /* 0x00000001ff097807 */ /* 0x000fe40000000000 */
[----:B------:R-:W-:Y:S02]  /*220a0*/  SEL R8, R8, RZ, P0 ;  /* 0x000000ff08087207 */ /* 0x000fe40000000000 */
[----:B---3--:R-:W-:Y:S01]  /*220b0*/  LOP3.LUT R9, R3, R9, RZ, 0x3c, !PT ;  /* 0x0000000903097212 */ /* 0x008fe200078e3cff */
[----:B------:R-:W-:Y:S06]  /*220c0*/  @!P1 BRA `(.L_x_3011) ;  /* 0x00000008009c9947 */ /* 0x000fec0003800000 */
[----:B------:R0:W5:Y:S01]  /*220d0*/  LDL R4, [R1] ;  /* 0x0000000001047983 */ /* 0x0001620000100800 */
[----:B------:R-:W-:Y:S01]  /*220e0*/  ULDC.64 UR4, c[0x0][0x418] ;  /* 0x0001060000047ab9 */ /* 0x000fe20000000a00 */
[----:B------:R-:W-:Y:S01]  /*220f0*/  IMAD.MOV.U32 R7, RZ, RZ, R2 ;  /* 0x000000ffff077224 */ /* 0x000fe200078e0002 */
[----:B------:R-:W-:-:S04]  /*22100*/  ISETP.NE.U32.AND P0, PT, RZ, UR4, PT ;  /* 0x00000004ff007c0c */ /* 0x000fc8000bf05070 */
[----:B------:R-:W-:-:S13]  /*22110*/  ISETP.NE.AND.EX P0, PT, RZ, UR5, PT, P0 ;  /* 0x00000005ff007c0c */ /* 0x000fda000bf05300 */
        /* <DEDUP_REMOVED lines=10> */
[----:B------:R-:W-:Y:S01]  /*221c0*/  IADD3 R7, -R0, RZ, RZ ;  /* 0x000000ff00077210 */ /* 0x000fe20007ffe1ff */
[--C-:B------:R-:W-:Y:S01]  /*221d0*/  IMAD.MOV.U32 R4, RZ, RZ, R0.reuse ;  /* 0x000000ffff047224 */ /* 0x100fe200078e0000 */
[----:B------:R-:W-:-:S03]  /*221e0*/  SHF.R.S32.HI R5, RZ, 0x1f, R0 ;  /* 0x0000001fff057819 */ /* 0x000fc60000011400 */
        /* <DEDUP_REMOVED lines=8> */
.L_x_3012:
[----:B------:R-:W2:Y:S01]  /*22270*/  LDL R0, [R1+0x4] ;  /* 0x0000040001007983 */ /* 0x000ea20000100800 */
[----:B------:R-:W-:Y:S01]  /*22280*/  BSSY B3, `(.L_x_3013) ;  /* 0x0000005000037945 */ /* 0x000fe20003800000 */
[----:B--2---:R-:W-:Y:S02]  /*22290*/  LEA R3, R8, R0, 0x3 ;  /* 0x0000000008037211 */ /* 0x004fe400078e18ff */
[----:B------:R-:W-:-:S04]  /*222a0*/  SHF.L.U32 R0, R9, 0x1f, RZ ;  /* 0x0000001f09007819 */ /* 0x000fc800000006ff */
[----:B------:R-:W1:Y:S02]  /*222b0*/  SYNCS.PHASECHK.TRANS64.TRYWAIT P0, [R3+URZ+0x34840], R0 ;  /* 0x03484000030075a7 */ /* 0x000e64000800017f */
[----:B-1----:R-:W-:Y:S05]  /*222c0*/  @!P0 BRA `(.L_x_3014) ;  /* 0x0000005000688947 */ /* 0x002fea0003800000 */
.L_x_3162:
[----:B------:R-:W-:Y:S05]  /*222d0*/  BSYNC B3 ;  /* 0x0000000000037941 */ /* 0x000fea0003800000 */
.L_x_3013:
[----:B------:R-:W2:Y:S01]  /*222e0*/  S2R R5, SR_TID.X ;  /* 0x0000000000057919 */ /* 0x000ea20000002100 */
[----:B------:R-:W-:Y:S01]  /*222f0*/  BSSY B3, `(.L_x_3015) ;  /* 0x000000a000037945 */ /* 0x000fe20003800000 */
[----:B--2---:R-:W-:-:S04]  /*22300*/  LOP3.LUT R5, R5, 0x7f, RZ, 0xc0, !PT ;  /* 0x0000007f05057812 */ /* 0x004fc800078ec0ff */
[----:B------:R-:W-:-:S13]  /*22310*/  ISETP.NE.AND P0, PT, R5, RZ, PT ;  /* 0x000000ff0500720c */ /* 0x000fda0003f05270 */
[----:B------:R-:W-:Y:S05]  /*22320*/  @P0 BRA `(.L_x_3016) ;  /* 0x0000000000180947 */ /* 0x000fea0003800000 */
[----:B------:R-:W2:Y:S01]  /*22330*/  LDL R5, [R1+0x8] ;  /* 0x0000080001057983 */ /* 0x000ea20000100800 */
[----:B-1----:R-:W-:-:S04]  /*22340*/  IMAD.MOV.U32 R0, RZ, RZ, 0xc000 ;  /* 0x0000c000ff007424 */ /* 0x002fc800078e00ff */
[----:B------:R3:W-:Y:S01]  /*22350*/  SYNCS.ARRIVE.TRANS64 RZ, [R3+URZ+0x34830], R0 ;  /* 0x0348300003ff79a7 */ /* 0x0007e2000800003f */
[----:B--2---:R-:W-:-:S13]  /*22360*/  LOP3.LUT P1, RZ, R5, 0x1, RZ, 0xc0, !PT ;  /* 0x0000000105ff7812 */ /* 0x004fda000782c0ff */
[----:B---3--:R-:W-:Y:S05]  /*22370*/  @!P1 BRA `(.L_x_3016) ;  /* 0x0000000000049947 */ /* 0x008fea0003800000 */
[----:B------:R-:W-:Y:S01]  /*22380*/  BPT.TRAP 0x1 ;  /* 0x000000040000795c */ /* 0x000fe20000300000 */
.L_x_3016:
[----:B------:R-:W-:Y:S05]  /*22390*/  BSYNC B3 ;  /* 0x0000000000037941 */ /* 0x000fea0003800000 */
.L_x_3015:
[----:B------:R-:W2:Y:S04]  /*223a0*/  LDL R5, [R1+0x4] ;  /* 0x0000040001057983 */ /* 0x000ea80000100800 */
[----:B-1----:R-:W3:Y:S01]  /*223b0*/  LDL R0, [R1+0x20] ;  /* 0x0000200001007983 */ /* 0x002ee20000100800 */
[----:B0-----:R-:W-:Y:S01]  /*223c0*/  IMAD.MOV.U32 R10, RZ, RZ, RZ ;  /* 0x000000ffff0a7224 */ /* 0x001fe200078e00ff */
        /* <DEDUP_REMOVED lines=10> */
.L_x_3017:
        /* <DEDUP_REMOVED lines=16> */
.L_x_3018:
        /* <DEDUP_REMOVED lines=15> */
.L_x_3019:
        /* <DEDUP_REMOVED lines=18> */
.L_x_3163:
[----:B------:R-:W-:Y:S05]  /*22780*/  BSYNC B3 ;  /* 0x0000000000037941 */ /* 0x000fea0003800000 */
.L_x_3020:
        /* <DEDUP_REMOVED lines=10> */
.L_x_3022:
[----:B------:R-:W2:Y:S01]  /*22830*/  LDL R3, [R1+0x8] ;  /* 0x0000080001037983 */ /* 0x000ea20000100800 */
[----:B------:R-:W-:Y:S01]  /*22840*/  BSSY B3, `(.L_x_3023) ;  /* 0x0000004000037945 */ /* 0x000fe20003800000 */
[----:B--2---:R-:W-:-:S13]  /*22850*/  LOP3.LUT P0, RZ, R3, 0x8, RZ, 0xc0, !PT ;  /* 0x0000000803ff7812 */ /* 0x004fda000780c0ff */
[----:B------:R-:W-:Y:S05]  /*22860*/  @P0 BRA `(.L_x_3024) ;  /* 0x0000000000040947 */ /* 0x000fea0003800000 */
[----:B------:R-:W-:Y:S01]  /*22870*/  BPT.TRAP 0x1 ;  /* 0x000000040000795c */ /* 0x000fe20000300000 */
.L_x_3024:
[----:B------:R-:W-:Y:S05]  /*22880*/  BSYNC B3 ;  /* 0x0000000000037941 */ /* 0x000fea0003800000 */
.L_x_3023:
        /* <DEDUP_REMOVED lines=12> */
[----:B---3--:R-:W-:-:S03]  /*22950*/  LEA R3, R3, R5, 0x7 ;  /* 0x0000000503037211 */ /* 0x008fc600078e38ff */
[----:B------:R-:W-:-:S07]  /*22960*/  VIADD R5, R6, 0x400 ;  /* 0x0000040006057836 */ /* 0x000fce0000000000 */
.L_x_3025:
        /* <DEDUP_REMOVED lines=16> */
.L_x_3026:
        /* <DEDUP_REMOVED lines=13> */
.L_x_3011:
[----:B------:R-:W-:Y:S05]  /*22b40*/  BSYNC B1 ;  /* 0x0000000000017941 */ /* 0x000fea0003800000 */
.L_x_3010:
[----:B------:R-:W2:Y:S04]  /*22b50*/  LDL.LU R0, [R1+0x38] ;  /* 0x0000380001007983 */ /* 0x000ea80000300800 */
[----:B------:R1:W-:Y:S04]  /*22b60*/  STL [R1+0x1c], R9 ;  /* 0x00001c0901007387 */ /* 0x0003e80000100800 */
[----:B------:R1:W-:Y:S02]  /*22b70*/  STL [R1+0xc], R8 ;  /* 0x00000c0801007387 */ /* 0x0003e40000100800 */
[----:B-12---:R-:W-:-:S07]  /*22b80*/  VIADD R0, R0, 0xfffffffd ;  /* 0xfffffffd00007836 */ /* 0x006fce0000000000 */
.L_x_3009:
[----:B------:R-:W-:Y:S05]  /*22b90*/  BSYNC B2 ;  /* 0x0000000000027941 */ /* 0x000fea0003800000 */
.L_x_3008:
[----:B------:R-:W-:-:S13]  /*22ba0*/  ISETP.NE.AND P0, PT, R2, RZ, PT ;  /* 0x000000ff0200720c */ /* 0x000fda0003f05270 */
[----:B------:R-:W-:Y:S05]  /*22bb0*/  @!P0 BRA `(.L_x_3007) ;  /* 0x0000001400948947 */ /* 0x000fea0003800000 */
[----:B-----5:R1:W5:Y:S02]  /*22bc0*/  LDL R8, [R1] ;  /* 0x0000000001087983 */ /* 0x0203640000100800 */
.L_x_3061:
[----:B0-2---:R-:W2:Y:S04]  /*22bd0*/  LDL R4, [R1+0x8] ;  /* 0x0000080001047983 */ /* 0x005ea80000100800 */
[----:B------:R-:W4:Y:S04]  /*22be0*/  LDL R3, [R1+0xc] ;  /* 0x00000c0001037983 */ /* 0x000f280000100800 */
[----:B---3--:R-:W3:Y:S01]  /*22bf0*/  LDL R2, [R1+0x1c] ;  /* 0x00001c0001027983 */ /* 0x008ee20000100800 */
[----:B------:R-:W-:Y:S05]  /*22c00*/  YIELD ;  /* 0x0000000000007946 */ /* 0x000fea0003800000 */
[----:B------:R-:W-:Y:S01]  /*22c10*/  BSSY B1, `(.L_x_3027) ;  /* 0x00000ad000017945 */ /* 0x000fe20003800000 */
[----:B--2---:R-:W-:Y:S01]  /*22c20*/  LOP3.LUT P1, RZ, R4, 0x4, RZ, 0xc0, !PT ;  /* 0x0000000404ff7812 */ /* 0x004fe2000782c0ff */
[----:B----4-:R-:W-:-:S05]  /*22c30*/  VIADD R4, R3, 0x1 ;  /* 0x0000000103047836 */ /* 0x010fca0000000000 */
[----:B------:R-:W-:-:S04]  /*22c40*/  ISETP.NE.AND P0, PT, R4, 0x2, PT ;  /* 0x000000020400780c */ /* 0x000fc80003f05270 */
[----:B------:R-:W-:Y:S02]  /*22c50*/  SEL R5, RZ, 0x1, P0 ;  /* 0x00000001ff057807 */ /* 0x000fe40000000000 */
[----:B------:R-:W-:Y:S02]  /*22c60*/  SEL R4, R4, RZ, P0 ;  /* 0x000000ff04047207 */ /* 0x000fe40000000000 */
[----:B---3--:R-:W-:Y:S01]  /*22c70*/  LOP3.LUT R5, R2, R5, RZ, 0x3c, !PT ;  /* 0x0000000502057212 */ /* 0x008fe200078e3cff */
[----:B------:R-:W-:Y:S06]  /*22c80*/  @!P1 BRA `(.L_x_3028) ;  /* 0x0000000800949947 */ /* 0x000fec0003800000 */
        /* <DEDUP_REMOVED lines=24> */
.L_x_3029:
[----:B------:R-:W2:Y:S01]  /*22e10*/  LDL R2, [R1+0x4] ;  /* 0x0000040001027983 */ /* 0x000ea20000100800 */
[----:B------:R-:W-:Y:S01]  /*22e20*/  BSSY B2, `(.L_x_3030) ;  /* 0x0000005000027945 */ /* 0x000fe20003800000 */
[----:B--2---:R-:W-:Y:S01]  /*22e30*/  IMAD R3, R4, 0x8, R2 ;  /* 0x0000000804037824 */ /* 0x004fe200078e0202 */
[----:B------:R-:W-:-:S04]  /*22e40*/  SHF.L.U32 R2, R5, 0x1f, RZ ;  /* 0x0000001f05027819 */ /* 0x000fc800000006ff */
[----:B------:R-:W2:Y:S02]  /*22e50*/  SYNCS.PHASECHK.TRANS64.TRYWAIT P0, [R3+URZ+0x34840], R2 ;  /* 0x03484002030075a7 */ /* 0x000ea4000800017f */
[----:B--2---:R-:W-:Y:S05]  /*22e60*/  @!P0 BRA `(.L_x_3031) ;  /* 0x0000004400a88947 */ /* 0x004fea0003800000 */
.L_x_3164:
[----:B------:R-:W-:Y:S05]  /*22e70*/  BSYNC B2 ;  /* 0x0000000000027941 */ /* 0x000fea0003800000 */
.L_x_3030:
[----:B------:R-:W3:Y:S01]  /*22e80*/  S2R R7, SR_TID.X ;  /* 0x0000000000077919 */ /* 0x000ee20000002100 */
[----:B------:R-:W-:Y:S01]  /*22e90*/  BSSY B2, `(.L_x_3032) ;  /* 0x000000a000027945 */ /* 0x000fe20003800000 */
[----:B---3--:R-:W-:-:S04]  /*22ea0*/  LOP3.LUT R7, R7, 0x7f, RZ, 0xc0, !PT ;  /* 0x0000007f07077812 */ /* 0x008fc800078ec0ff */
[----:B------:R-:W-:-:S13]  /*22eb0*/  ISETP.NE.AND P0, PT, R7, RZ, PT ;  /* 0x000000ff0700720c */ /* 0x000fda0003f05270 */
[----:B------:R-:W-:Y:S05]  /*22ec0*/  @P0 BRA `(.L_x_3033) ;  /* 0x0000000000180947 */ /* 0x000fea0003800000 */
[----:B------:R-:W3:Y:S01]  /*22ed0*/  LDL R7, [R1+0x8] ;  /* 0x0000080001077983 */ /* 0x000ee20000100800 */
[----:B--2---:R-:W-:-:S04]  /*22ee0*/  IMAD.MOV.U32 R2, RZ, RZ, 0xc000 ;  /* 0x0000c000ff027424 */ /* 0x004fc800078e00ff */
[----:B------:R4:W-:Y:S01]  /*22ef0*/  SYNCS.ARRIVE.TRANS64 RZ, [R3+URZ+0x34830], R2 ;  /* 0x0348300203ff79a7 */ /* 0x0009e2000800003f */
[----:B---3--:R-:W-:-:S13]  /*22f00*/  LOP3.LUT P1, RZ, R7, 0x1, RZ, 0xc0, !PT ;  /* 0x0000000107ff7812 */ /* 0x008fda000782c0ff */
[----:B----4-:R-:W-:Y:S05]  /*22f10*/  @!P1 BRA `(.L_x_3033) ;  /* 0x0000000000049947 */ /* 0x010fea0003800000 */
[----:B------:R-:W-:Y:S01]  /*22f20*/  BPT.TRAP 0x1 ;  /* 0x000000040000795c */ /* 0x000fe20000300000 */
.L_x_3033:
[----:B------:R-:W-:Y:S05]  /*22f30*/  BSYNC B2 ;  /* 0x0000000000027941 */ /* 0x000fea0003800000 */
.L_x_3032:
[----:B------:R-:W3:Y:S04]  /*22f40*/  LDL R7, [R1+0x4] ;  /* 0x0000040001077983 */ /* 0x000ee80000100800 */
[----:B--2---:R-:W2:Y:S01]  /*22f50*/  LDL R2, [R1+0x20] ;  /* 0x0000200001027983 */ /* 0x004ea20000100800 */
        /* <DEDUP_REMOVED lines=8> */
[----:B---3--:R-:W-:-:S02]  /*22fe0*/  IMAD R7, R4, 0xc000, R7 ;  /* 0x0000c00004077824 */ /* 0x008fc400078e0207 */
[----:B--2---:R-:W-:-:S03]  /*22ff0*/  IMAD R2, R6, 0x80, R2 ;  /* 0x0000008006027824 */ /* 0x004fc600078e0202 */
[----:B0-----:R-:W-:-:S07]  /*23000*/  IADD3 R9, R7, 0x1c400, RZ ;  /* 0x0001c40007097810 */ /* 0x001fce0007ffe0ff */
.L_x_3034:
        /* <DEDUP_REMOVED lines=16> */
.L_x_3035:
        /* <DEDUP_REMOVED lines=15> */
.L_x_3036:
        /* <DEDUP_REMOVED lines=18> */
.L_x_3165:
[----:B------:R-:W-:Y:S05]  /*23320*/  BSYNC B2 ;  /* 0x0000000000027941 */ /* 0x000fea0003800000 */
.L_x_3037:
        /* <DEDUP_REMOVED lines=10> */
.L_x_3039:
[----:B------:R-:W2:Y:S01]  /*233d0*/  LDL R3, [R1+0x8] ;  /* 0x0000080001037983 */ /* 0x000ea20000100800 */
[----:B------:R-:W-:Y:S01]  /*233e0*/  BSSY B2, `(.L_x_3040) ;  /* 0x0000004000027945 */ /* 0x000fe20003800000 */
[----:B--2---:R-:W-:-:S13]  /*233f0*/  LOP3.LUT P0, RZ, R3, 0x8, RZ, 0xc0, !PT ;  /* 0x0000000803ff7812 */ /* 0x004fda000780c0ff */
[----:B------:R-:W-:Y:S05]  /*23400*/  @P0 BRA `(.L_x_3041) ;  /* 0x0000000000040947 */ /* 0x000fea0003800000 */
[----:B------:R-:W-:Y:S01]  /*23410*/  BPT.TRAP 0x1 ;  /* 0x000000040000795c */ /* 0x000fe20000300000 */
.L_x_3041:
[----:B------:R-:W-:Y:S05]  /*23420*/  BSYNC B2 ;  /* 0x0000000000027941 */ /* 0x000fea0003800000 */
.L_x_3040:
        /* <DEDUP_REMOVED lines=11> */
[----:B--2---:R-:W-:Y:S01]  /*234e0*/  LEA R3, R3, R12, 0xf ;  /* 0x0000000c03037211 */ /* 0x004fe200078e78ff */
[----:B---3--:R-:W-:-:S03]  /*234f0*/  IMAD R7, R7, 0x80, R9 ;  /* 0x0000008007077824 */ /* 0x008fc600078e0209 */
[----:B------:R-:W-:-:S07]  /*23500*/  IADD3 R9, R3, 0x400, RZ ;  /* 0x0000040003097810 */ /* 0x000fce0007ffe0ff */
.L_x_3042:
        /* <DEDUP_REMOVED lines=16> */
.L_x_3043:
        /* <DEDUP_REMOVED lines=13> */
.L_x_3028:
[----:B------:R-:W-:Y:S05]  /*236e0*/  BSYNC B1 ;  /* 0x0000000000017941 */ /* 0x000fea0003800000 */
.L_x_3027:
[----:B------:R-:W2:Y:S01]  /*236f0*/  LDL R2, [R1+0x8] ;  /* 0x0000080001027983 */ /* 0x000ea20000100800 */
[----:B------:R-:W-:Y:S01]  /*23700*/  VIADD R3, R4, 0x1 ;  /* 0x0000000104037836 */ /* 0x000fe20000000000 */
[----:B------:R-:W-:Y:S04]  /*23710*/  BSSY B1, `(.L_x_3044) ;  /* 0x00000ac000017945 */ /* 0x000fe80003800000 */
        /* <DEDUP_REMOVED lines=9> */
[----:B0-----:R-:W-:Y:S02]  /*237b0*/  IADD3 R6, R0, -0x1, RZ ;  /* 0xffffffff00067810 */ /* 0x001fe40007ffe0ff */
[----:B------:R-:W-:-:S04]  /*237c0*/  ISETP.NE.U32.AND P0, PT, RZ, UR4, PT ;  /* 0x00000004ff007c0c */ /* 0x000fc8000bf05070 */
[----:B------:R-:W-:-:S13]  /*237d0*/  ISETP.NE.AND.EX P0, PT, RZ, UR5, PT, P0 ;  /* 0x00000005ff007c0c */ /* 0x000fda000bf05300 */
[----:B------:R-:W-:Y:S05]  /*237e0*/  @!P0 BRA `(.L_x_3046) ;  /* 0x00000000004c8947 */ /* 0x000fea0003800000 */
[----:B------:R-:W3:Y:S01]  /*237f0*/  LDL R12, [R1+0x28] ;  /* 0x00002800010c7983 */ /* 0x000ee20000100800 */
[----:B-----5:R-:W0:Y:S01]  /*23800*/  LDC R8, c[0x0][0x43c] ;  /* 0x00010f00ff087b82 */ /* 0x020e220000000800 */
[----:B------:R-:W-:Y:S02]  /*23810*/  ULDC.64 UR6, c[0x0][0x428] ;  /* 0x00010a0000067ab9 */ /* 0x000fe40000000a00 */
[----:B------:R-:W4:Y:S01]  /*23820*/  LDL R9, [R1+0x18] ;  /* 0x0000180001097983 */ /* 0x000f220000100800 */
        /* <DEDUP_REMOVED lines=8> */
[----:B---3--:R-:W-:-:S04]  /*238b0*/  IMAD R7, R12, UR6, RZ ;  /* 0x000000060c077c24 */ /* 0x008fc8000f8e02ff */
[C---:B----4-:R-:W-:Y:S02]  /*238c0*/  IMAD R7, R9.reuse, UR7, R7 ;  /* 0x0000000709077c24 */ /* 0x050fe4000f8e0207 */
[----:B------:R-:W-:-:S05]  /*238d0*/  IMAD.WIDE.U32 R2, R9, UR6, R2 ;  /* 0x0000000609027c25 */ /* 0x000fca000f8e0002 */
[----:B------:R-:W-:Y:S02]  /*238e0*/  IADD3 R3, R7, R3, RZ ;  /* 0x0000000307037210 */ /* 0x000fe40007ffe0ff */
[----:B------:R-:W-:-:S04]  /*238f0*/  LEA R8, P0, R2, UR4, 0x2 ;  /* 0x0000000402087c11 */ /* 0x000fc8000f8010ff */
[----:B------:R-:W-:-:S05]  /*23900*/  LEA.HI.X R9, R2, UR5, R3, 0x2, P0 ;  /* 0x0000000502097c11 */ /* 0x000fca00080f1403 */
[----:B------:R0:W5:Y:S04]  /*23910*/  LDG.E R8, desc[UR60][R8.64] ;  /* 0x0000003c08087981 */ /* 0x000168000c1e1900 */
.L_x_3046:
[----:B------:R-:W3:Y:S01]  /*23920*/  LDL R2, [R1+0x4] ;  /* 0x0000040001027983 */ /* 0x000ee20000100800 */
[----:B------:R-:W-:Y:S01]  /*23930*/  BSSY B2, `(.L_x_3047) ;  /* 0x0000005000027945 */ /* 0x000fe20003800000 */
[----:B---3--:R-:W-:Y:S01]  /*23940*/  IMAD R3, R11, 0x8, R2 ;  /* 0x000000080b037824 */ /* 0x008fe200078e0202 */
[----:B------:R-:W-:-:S04]  /*23950*/  SHF.L.U32 R2, R10, 0x1f, RZ ;  /* 0x0000001f0a027819 */ /* 0x000fc800000006ff */
[----:B------:R-:W3:Y:S02]  /*23960*/  SYNCS.PHASECHK.TRANS64.TRYWAIT P0, [R3+URZ+0x34840], R2 ;  /* 0x03484002030075a7 */ /* 0x000ee4000800017f */
[----:B---3--:R-:W-:Y:S05]  /*23970*/  @!P0 BRA `(.L_x_3048) ;  /* 0x0000003c000c8947 */ /* 0x008fea0003800000 */
.L_x_3166:
[----:B------:R-:W-:Y:S05]  /*23980*/  BSYNC B2 ;  /* 0x0000000000027941 */ /* 0x000fea0003800000 */
.L_x_3047:
[----:B------:R-:W4:Y:S01]  /*23990*/  S2R R7, SR_TID.X ;  /* 0x0000000000077919 */ /* 0x000f220000002100 */
[----:B------:R-:W-:Y:S01]  /*239a0*/  BSSY B2, `(.L_x_3049) ;  /* 0x000000a000027945 */ /* 0x000fe20003800000 */
[----:B----4-:R-:W-:-:S04]  /*239b0*/  LOP3.LUT R7, R7, 0x7f, RZ, 0xc0, !PT ;  /* 0x0000007f07077812 */ /* 0x010fc800078ec0ff */
[----:B------:R-:W-:-:S13]  /*239c0*/  ISETP.NE.AND P0, PT, R7, RZ, PT ;  /* 0x000000ff0700720c */ /* 0x000fda0003f05270 */
[----:B------:R-:W-:Y:S05]  /*239d0*/  @P0 BRA `(.L_x_3050) ;  /* 0x0000000000180947 */ /* 0x000fea0003800000 */
[----:B------:R-:W4:Y:S01]  /*239e0*/  LDL R7, [R1+0x8] ;  /* 0x0000080001077983 */ /* 0x000f220000100800 */
[----:B---3--:R-:W-:-:S04]  /*239f0*/  IMAD.MOV.U32 R2, RZ, RZ, 0xc000 ;  /* 0x0000c000ff027424 */ /* 0x008fc800078e00ff */
[----:B------:R3:W-:Y:S01]  /*23a00*/  SYNCS.ARRIVE.TRANS64 RZ, [R3+URZ+0x34830], R2 ;  /* 0x0348300203ff79a7 */ /* 0x0007e2000800003f */
[----:B----4-:R-:W-:-:S13]  /*23a10*/  LOP3.LUT P1, RZ, R7, 0x1, RZ, 0xc0, !PT ;  /* 0x0000000107ff7812 */ /* 0x010fda000782c0ff */
[----:B---3--:R-:W-:Y:S05]  /*23a20*/  @!P1 BRA `(.L_x_3050) ;  /* 0x0000000000049947 */ /* 0x008fea0003800000 */
[----:B------:R-:W-:Y:S01]  /*23a30*/  BPT.TRAP 0x1 ;  /* 0x000000040000795c */ /* 0x000fe20000300000 */
.L_x_3050:
[----:B------:R-:W-:Y:S05]  /*23a40*/  BSYNC B2 ;  /* 0x0000000000027941 */ /* 0x000fea0003800000 */
.L_x_3049:
[----:B0-----:R-:W4:Y:S04]  /*23a50*/  LDL R9, [R1+0x4] ;  /* 0x0000040001097983 */ /* 0x001f280000100800 */
[----:B------:R-:W4:Y:S04]  /*23a60*/  LDL R7, [R1+0xc] ;  /* 0x00000c0001077983 */ /* 0x000f280000100800 */
[----:B---3--:R-:W3:Y:S01]  /*23a70*/  LDL R2, [R1+0x20] ;  /* 0x0000200001027983 */ /* 0x008ee20000100800 */
[----:B--2---:R-:W-:Y:S01]  /*23a80*/  MOV R10, RZ ;  /* 0x000000ff000a7202 */ /* 0x004fe20000000f00 */
[----:B------:R-:W-:Y:S01]  /*23a90*/  UIADD3 UR4, UP0, UR36, 0x370, URZ ;  /* 0x0000037024047890 */ /* 0x000fe2000ff1e03f */
[----:B------:R-:W-:Y:S01]  /*23aa0*/  PLOP3.LUT P0, PT, PT, PT, PT, 0x80, 0x0 ;  /* 0x000000000000781c */ /* 0x000fe20003f0f070 */
[----:B------:R-:W-:Y:S01]  /*23ab0*/  VIADD R3, R3, 0x34830 ;  /* 0x0003483003037836 */ /* 0x000fe20000000000 */
[----:B------:R-:W-:Y:S01]  /*23ac0*/  R2UR UR10, R10 ;  /* 0x000000000a0a72ca */ /* 0x000fe200000e0000 */
[----:B------:R-:W-:Y:S01]  /*23ad0*/  UIADD3.X UR5, URZ, UR37, URZ, UP0, !UPT ;  /* 0x000000253f057290 */ /* 0x000fe200087fe43f */
[----:B------:R-:W-:Y:S01]  /*23ae0*/  UMOV UR6, 0x0 ;  /* 0x0000000000067882 */ /* 0x000fe20000000000 */
[----:B------:R-:W-:Y:S01]  /*23af0*/  UMOV UR7, 0x14f00000 ;  /* 0x14f0000000077882 */ /* 0x000fe20000000000 */
[----:B----4-:R-:W-:-:S02]  /*23b00*/  IMAD R7, R7, 0xc000, R9 ;  /* 0x0000c00007077824 */ /* 0x010fc400078e0209 */
[----:B---3--:R-:W-:-:S03]  /*23b10*/  IMAD R2, R6, 0x80, R2 ;  /* 0x0000008006027824 */ /* 0x008fc600078e0202 */
[----:B------:R-:W-:-:S07]  /*23b20*/  IADD3 R9, R7, 0x1c400, RZ ;  /* 0x0001c40007097810 */ /* 0x000fce0007ffe0ff */
.L_x_3051:
        /* <DEDUP_REMOVED lines=16> */
.L_x_3052:
        /* <DEDUP_REMOVED lines=15> */
.L_x_3053:
        /* <DEDUP_REMOVED lines=16> */
.L_x_3167:
[----:B------:R-:W-:Y:S05]  /*23e20*/  BSYNC B2 ;  /* 0x0000000000027941 */ /* 0x000fea0003800000 */
.L_x_3054:
[----:B------:R-:W2:Y:S01]  /*23e30*/  S2R R3, SR_TID.X ;  /* 0x0000000000037919 */ /* 0x000ea20000002100 */
[----:B------:R-:W-:-:S04]  /*23e40*/  UPRMT UR4, UR38, 0x9910, URZ ;  /* 0x0000991026047896 */ /* 0x000fc8000800003f */
[----:B------:R-:W-:Y:S01]  /*23e50*/  UISETP.NE.AND UP0, UPT, UR4, 0x2, UPT ;  /* 0x000000020400788c */ /* 0x000fe2000bf05270 */
[----:B--2---:R-:W-:-:S04]  /*23e60*/  LOP3.LUT R3, R3, 0x7f, RZ, 0xc0, !PT ;  /* 0x0000007f03037812 */ /* 0x004fc800078ec0ff */
[----:B------:R-:W-:-:S13]  /*23e70*/  ISETP.NE.AND P0, PT, R3, RZ, PT ;  /* 0x000000ff0300720c */ /* 0x000fda0003f05270 */
[----:B------:R-:W-:-:S04]  /*23e80*/  @!P0 IMAD.MOV.U32 R3, RZ, RZ, 0x8000 ;  /* 0x00008000ff038424 */ /* 0x000fc800078e00ff */
[----:B------:R2:W-:Y:S01]  /*23e90*/  @!P0 SYNCS.ARRIVE.TRANS64 RZ, [R2+URZ+0x34850], R3 ;  /* 0x0348500302ff89a7 */ /* 0x0005e2000800003f */
[----:B------:R-:W-:-:S13]  /*23ea0*/  PLOP3.LUT P0, PT, PT, PT, UP0, 0x80, 0x0 ;  /* 0x000000000000781c */ /* 0x000fda0003f0f008 */
[----:B--2---:R-:W-:Y:S05]  /*23eb0*/  @P0 BRA `(.L_x_3056) ;  /* 0x0000000000040947 */ /* 0x004fea0003800000 */
[----:B------:R-:W-:Y:S01]  /*23ec0*/  BPT.TRAP 0x1 ;  /* 0x000000040000795c */ /* 0x000fe20000300000 */
.L_x_3056:
[----:B------:R-:W2:Y:S01]  /*23ed0*/  LDL R3, [R1+0x8] ;  /* 0x0000080001037983 */ /* 0x000ea20000100800 */
[----:B------:R-:W-:Y:S01]  /*23ee0*/  BSSY B2, `(.L_x_3057) ;  /* 0x0000004000027945 */ /* 0x000fe20003800000 */
[----:B--2---:R-:W-:-:S13]  /*23ef0*/  LOP3.LUT P0, RZ, R3, 0x8, RZ, 0xc0, !PT ;  /* 0x0000000803ff7812 */ /* 0x004fda000780c0ff */
[----:B------:R-:W-:Y:S05]  /*23f00*/  @P0 BRA `(.L_x_3058) ;  /* 0x0000000000040947 */ /* 0x000fea0003800000 */
[----:B------:R-:W-:Y:S01]  /*23f10*/  BPT.TRAP 0x1 ;  /* 0x000000040000795c */ /* 0x000fe20000300000 */
.L_x_3058:
[----:B------:R-:W-:Y:S05]  /*23f20*/  BSYNC B2 ;  /* 0x0000000000027941 */ /* 0x000fea0003800000 */
.L_x_3057:
        /* <DEDUP_REMOVED lines=13> */
.L_x_3059:
        /* <DEDUP_REMOVED lines=16> */
.L_x_3060:
        /* <DEDUP_REMOVED lines=13> */
.L_x_3045:
[----:B------:R-:W-:Y:S05]  /*241d0*/  BSYNC B1 ;  /* 0x0000000000017941 */ /* 0x000fea0003800000 */
.L_x_3044:
[C---:B------:R-:W-:Y:S01]  /*241e0*/  ISETP.GT.AND P0, PT, R0.reuse, 0x1, PT ;  /* 0x000000010000780c */ /* 0x040fe20003f04270 */
[----:B------:R-:W-:-:S12]  /*241f0*/  VIADD R0, R0, 0xfffffffe ;  /* 0xfffffffe00007836 */ /* 0x000fd80000000000 */
[----:B------:R-:W-:Y:S05]  /*24200*/  @P0 BRA `(.L_x_3061) ;  /* 0xffffffe800700947 */ /* 0x000fea000383ffff */
.L_x_3007:
[----:B------:R-:W-:Y:S05]  /*24210*/  BSYNC B0 ;  /* 0x0000000000007941 */ /* 0x000fea0003800000 */
.L_x_3006:
[----:B------:R-:W4:Y:S01]  /*24220*/  S2R R2, SR_TID.X ;  /* 0x0000000000027919 */ /* 0x000f220000002100 */
[----:B------:R-:W-:Y:S01]  /*24230*/  BSSY B0, `(.L_x_3062) ;  /* 0x0000010000007945 */ /* 0x000fe20003800000 */
[----:B----4-:R-:W-:-:S04]  /*24240*/  LOP3.LUT R2, R2, 0x7f, RZ, 0xc0, !PT ;  /* 0x0000007f02027812 */ /* 0x010fc800078ec0ff */
[----:B------:R-:W-:-:S13]  /*24250*/  ISETP.NE.AND P0, PT, R2, RZ, PT ;  /* 0x000000ff0200720c */ /* 0x000fda0003f05270 */
[----:B------:R-:W-:Y:S05]  /*24260*/  @P0 BRA `(.L_x_3063) ;  /* 0x0000000000300947 */ /* 0x000fea0003800000 */
[----:B------:R-:W4:Y:S01]  /*24270*/  S2R R2, SR_LANEID ;  /* 0x0000000000027919 */ /* 0x000f220000000000 */
[----:B------:R-:W-:Y:S01]  /*24280*/  VOTEU.ANY UR4, UPT, PT ;  /* 0x0000000000047886 */ /* 0x000fe200038e0100 */
[----:B0-2---:R-:W0:Y:S01]  /*24290*/  LDC.64 R4, c[0x0][0xc60] ;  /* 0x00031800ff047b82 */ /* 0x005e220000000a00 */
[----:B------:R-:W4:Y:S02]  /*242a0*/  FLO.U32 R0, UR4 ;  /* 0x0000000400007d00 */ /* 0x000f2400080e0000 */
[----:B----4-:R-:W-:-:S06]  /*242b0*/  ISETP.EQ.U32.AND P0, PT, R0, R2, PT ;  /* 0x000000020000720c */ /* 0x010fcc0003f02070 */
[----:B------:R-:W0:Y:S07]  /*242c0*/  POPC R2, UR4 ;  /* 0x0000000400027d09 */ /* 0x000e2e0008000000 */
[----:B0-----:R-:W2:Y:S04]  /*242d0*/  @P0 ATOMG.E.ADD.STRONG.GPU PT, R2, desc[UR60][R4.64], R2 ;  /* 0x00000002040209a8 */ /* 0x001ea800081ee1fc */
[----:B--2---:R0:W2:Y:S02]  /*242e0*/  SHFL.IDX PT, R2, R2, R0, 0x1f ;  /* 0x00001f0002027589 */ /* 0x0040a400000e0000 */
[----:B0-----:R-:W0:Y:S02]  /*242f0*/  S2R R0, SR_LTMASK ;  /* 0x0000000000007919 */ /* 0x001e240000003900 */
[----:B0-----:R-:W-:-:S06]  /*24300*/  LOP3.LUT R0, R0, UR4, RZ, 0xc0, !PT ;  /* 0x0000000400007c12 */ /* 0x001fcc000f8ec0ff */
[----:B------:R-:W2:Y:S02]  /*24310*/  POPC R0, R0 ;  /* 0x0000000000007309 */ /* 0x000ea40000000000 */
[----:B--2---:R-:W-:-:S07]  /*24320*/  IADD3 R16, R2, UR39, R0 ;  /* 0x0000002702107c10 */ /* 0x004fce000fffe000 */
.L_x_3063:
[----:B------:R-:W-:Y:S05]  /*24330*/  BSYNC B0 ;  /* 0x0000000000007941 */ /* 0x000fea0003800000 */
.L_x_3062:
[----:B------:R-:W4:Y:S01]  /*24340*/  LDL R0, [R1+0x8] ;  /* 0x0000080001007983 */ /* 0x000f220000100800 */
[----:B------:R-:W-:Y:S01]  /*24350*/  BSSY B0, `(.L_x_3064) ;  /* 0x0000045000007945 */ /* 0x000fe20003800000 */
[----:B----4-:R-:W-:-:S13]  /*24360*/  LOP3.LUT P0, RZ, R0, 0x4, RZ, 0xc0, !PT ;  /* 0x0000000400ff7812 */ /* 0x010fda000780c0ff */
[----:B------:R-:W-:Y:S05]  /*24370*/  @!P0 BRA `(.L_x_3065) ;  /* 0x0000000400088947 */ /* 0x000fea0003800000 */
[----:B------:R-:W4:Y:S04]  /*24380*/  LDL R3, [R1+0x4] ;  /* 0x0000040001037983 */ /* 0x000f280000100800 */
[----:B------:R-:W4:Y:S04]  /*24390*/  LDL R0, [R1+0xc] ;  /* 0x00000c0001007983 */ /* 0x000f280000100800 */
[----:B------:R-:W2:Y:S01]  /*243a0*/  LDL R2, [R1+0x1c] ;  /* 0x00001c0001027983 */ /* 0x000ea20000100800 */
[----:B------:R-:W-:Y:S01]  /*243b0*/  BSSY B1, `(.L_x_3066) ;  /* 0x0000005000017945 */ /* 0x000fe20003800000 */
[----:B----4-:R-:W-:-:S02]  /*243c0*/  LEA R0, R0, R3, 0x3 ;  /* 0x0000000300007211 */ /* 0x010fc400078e18ff */
[----:B--2---:R-:W-:-:S04]  /*243d0*/  SHF.L.U32 R2, R2, 0x1f, RZ ;  /* 0x0000001f02027819 */ /* 0x004fc800000006ff */
[----:B------:R-:W2:Y:S02]  /*243e0*/  SYNCS.PHASECHK.TRANS64.TRYWAIT P0, [R0+URZ+0x34860], R2 ;  /* 0x03486002000075a7 */ /* 0x000ea4000800017f */
[----:B--2---:R-:W-:Y:S05]  /*243f0*/  @!P0 BRA `(.L_x_3067) ;  /* 0x0000003000948947 */ /* 0x004fea0003800000 */
.L_x_3168:
[----:B------:R-:W-:Y:S05]  /*24400*/  BSYNC B1 ;  /* 0x0000000000017941 */ /* 0x000fea0003800000 */
.L_x_3066:
[----:B------:R-:W4:Y:S01]  /*24410*/  S2R R3, SR_TID.X ;  /* 0x0000000000037919 */ /* 0x000f220000002100 */
[----:B------:R-:W-:-:S04]  /*24420*/  UPRMT UR4, UR38, 0x9910, URZ ;  /* 0x0000991026047896 */ /* 0x000fc8000800003f */
[----:B------:R-:W-:Y:S01]  /*24430*/  UISETP.NE.AND UP0, UPT, UR4, 0x2, UPT ;  /* 0x000000020400788c */ /* 0x000fe2000bf05270 */
[----:B----4-:R-:W-:-:S04]  /*24440*/  LOP3.LUT R3, R3, 0x7f, RZ, 0xc0, !PT ;  /* 0x0000007f03037812 */ /* 0x010fc800078ec0ff */
[----:B------:R-:W-:-:S13]  /*24450*/  ISETP.NE.AND P0, PT, R3, RZ, PT ;  /* 0x000000ff0300720c */ /* 0x000fda0003f05270 */
[----:B--2---:R-:W-:-:S04]  /*24460*/  @!P0 IMAD.MOV.U32 R2, RZ, RZ, 0x8000 ;  /* 0x00008000ff028424 */ /* 0x004fc800078e00ff */
[----:B------:R2:W-:Y:S01]  /*24470*/  @!P0 SYNCS.ARRIVE.TRANS64 RZ, [R0+URZ+0x34850], R2 ;  /* 0x0348500200ff89a7 */ /* 0x0005e2000800003f */
[----:B------:R-:W-:-:S13]  /*24480*/  PLOP3.LUT P0, PT, PT, PT, UP0, 0x80, 0x0 ;  /* 0x000000000000781c */ /* 0x000fda0003f0f008 */
[----:B--2---:R-:W-:Y:S05]  /*24490*/  @P0 BRA `(.L_x_3068) ;  /* 0x0000000000040947 */ /* 0x004fea0003800000 */
[----:B------:R-:W-:Y:S01]  /*244a0*/  BPT.TRAP 0x1 ;  /* 0x000000040000795c */ /* 0x000fe20000300000 */
.L_x_3068:
[----:B------:R-:W2:Y:S01]  /*244b0*/  LDL R2, [R1+0x8] ;  /* 0x0000080001027983 */ /* 0x000ea20000100800 */
[----:B------:R-:W-:Y:S01]  /*244c0*/  BSSY B1, `(.L_x_3069) ;  /* 0x0000004000017945 */ /* 0x000fe20003800000 */
[----:B--2---:R-:W-:-:S13]  /*244d0*/  LOP3.LUT P0, RZ, R2, 0x8, RZ, 0xc0, !PT ;  /* 0x0000000802ff7812 */ /* 0x004fda000780c0ff */
[----:B------:R-:W-:Y:S05]  /*244e0*/  @P0 BRA `(.L_x_3070) ;  /* 0x0000000000040947 */ /* 0x000fea0003800000 */
[----:B------:R-:W-:Y:S01]  /*244f0*/  BPT.TRAP 0x1 ;  /* 0x000000040000795c */ /* 0x000fe20000300000 */
.L_x_3070:
[----:B------:R-:W-:Y:S05]  /*24500*/  BSYNC B1 ;  /* 0x0000000000017941 */ /* 0x000fea0003800000 */
.L_x_3069:
[----:B------:R-:W2:Y:S04]  /*24510*/  LDL.LU R5, [R1+0x20] ;  /* 0x0000200001057983 */ /* 0x000ea80000300800 */
[----:B------:R-:W2:Y:S04]  /*24520*/  LDL.LU R3, [R1+0x14] ;  /* 0x0000140001037983 */ /* 0x000ea80000300800 */
[----:B0-----:R-:W4:Y:S04]  /*24530*/  LDL R4, [R1+0x4] ;  /* 0x0000040001047983 */ /* 0x001f280000100800 */
[----:B------:R-:W4:Y:S01]  /*24540*/  LDL R2, [R1+0xc] ;  /* 0x00000c0001027983 */ /* 0x000f220000100800 */
[----:B------:R-:W-:Y:S01]  /*24550*/  UIADD3 UR4, UP0, UR36, 0x470, URZ ;  /* 0x0000047024047890 */ /* 0x000fe2000ff1e03f */
[----:B------:R-:W-:Y:S01]  /*24560*/  PLOP3.LUT P0, PT, PT, PT, PT, 0x80, 0x0 ;  /* 0x000000000000781c */ /* 0x000fe20003f0f070 */
[----:B------:R-:W-:Y:S01]  /*24570*/  VIADD R0, R0, 0x34850 ;  /* 0x0003485000007836 */ /* 0x000fe20000000000 */
[----:B------:R-:W-:Y:S01]  /*24580*/  UMOV UR6, 0x0 ;  /* 0x0000000000067882 */ /* 0x000fe20000000000 */
[----:B------:R-:W-:Y:S01]  /*24590*/  UIADD3.X UR5, URZ, UR37, URZ, UP0, !UPT ;  /* 0x000000253f057290 */ /* 0x000fe200087fe43f */
[----:B------:R-:W-:Y:S01]  /*245a0*/  UMOV UR7, 0x14f00000 ;  /* 0x14f0000000077882 */ /* 0x000fe20000000000 */
[----:B------:R-:W-:Y:S01]  /*245b0*/  UMOV UR10, URZ ;  /* 0x0000003f000a7c82 */ /* 0x000fe20008000000 */
[----:B--2---:R-:W-:Y:S01]  /*245c0*/  IMAD R3, R3, 0x80, R5 ;  /* 0x0000008003037824 */ /* 0x004fe200078e0205 */
[----:B----4-:R-:W-:-:S05]  /*245d0*/  LEA R2, R2, R4, 0xf ;  /* 0x0000000402027211 */ /* 0x010fca00078e78ff */
[----:B------:R-:W-:-:S07]  /*245e0*/  VIADD R4, R2, 0x400 ;  /* 0x0000040002047836 */ /* 0x000fce0000000000 */
.L_x_3071:
        /* <DEDUP_REMOVED lines=12> */
[----:B------:R-:W-:Y:S01]  /*246b0*/  UMOV UR6, 0x0 ;  /* 0x0000000000067882 */ /* 0x000fe20000000000 */
[----:B------:R-:W-:Y:S01]  /*246c0*/  IADD3 R2, R2, 0x4400, RZ ;  /* 0x0000440002027810 */ /* 0x000fe20007ffe0ff */
[----:B------:R-:W-:Y:S01]  /*246d0*/  UMOV UR7, 0x14f00000 ;  /* 0x14f0000000077882 */ /* 0x000fe20000000000 */
[----:B------:R-:W-:-:S09]  /*246e0*/  UMOV UR10, 0x40 ;  /* 0x00000040000a7882 */ /* 0x000fd20000000000 */
.L_x_3072:
        /* <DEDUP_REMOVED lines=10> */
[----:B----4-:R-:W-:Y:S05]  /*24790*/  @P0 BRA.U.ANY `(.L_x_3072) ;  /* 0xfffffffd00d40947 */ /* 0x010fea000393ffff */
.L_x_3065:
[----:B------:R-:W-:Y:S05]  /*247a0*/  BSYNC B0 ;  /* 0x0000000000007941 */ /* 0x000fea0003800000 */
.L_x_3064:
[----:B------:R-:W4:Y:S04]  /*247b0*/  LDL.LU R5, [R1+0xc] ;  /* 0x00000c0001057983 */ /* 0x000f280000300800 */
[----:B0-2---:R-:W2:Y:S01]  /*247c0*/  LDL.LU R4, [R1+0x1c] ;  /* 0x00001c0001047983 */ /* 0x005ea20000300800 */
[----:B----4-:R-:W-:-:S05]  /*247d0*/  VIADD R0, R5, 0x1 ;  /* 0x0000000105007836 */ /* 0x010fca0000000000 */
[----:B------:R-:W-:-:S04]  /*247e0*/  ISETP.NE.AND P0, PT, R0, 0x2, PT ;  /* 0x000000020000780c */ /* 0x000fc80003f05270 */
[----:B------:R-:W-:Y:S02]  /*247f0*/  SEL R2, RZ, 0x1, P0 ;  /* 0x00000001ff027807 */ /* 0x000fe40000000000 */
[----:B------:R-:W-:Y:S02]  /*24800*/  SEL R0, R0, RZ, P0 ;  /* 0x000000ff00007207 */ /* 0x000fe40000000000 */
[----:B--2---:R-:W-:-:S03]  /*24810*/  LOP3.LUT R4, R4, R2, RZ, 0x3c, !PT ;  /* 0x0000000204047212 */ /* 0x004fc600078e3cff */
[----:B------:R2:W-:Y:S04]  /*24820*/  STL [R1+0xc], R0 ;  /* 0x00000c0001007387 */ /* 0x0005e80000100800 */
[----:B------:R2:W-:Y:S02]  /*24830*/  STL [R1+0x1c], R4 ;  /* 0x00001c0401007387 */ /* 0x0005e40000100800 */
.L_x_2986:
[----:B------:R-:W-:Y:S05]  /*24840*/  BSYNC B7 ;  /* 0x0000000000077941 */ /* 0x000fea0003800000 */
.L_x_2984:
[----:B------:R-:W4:Y:S02]  /*24850*/  LDL R7, [R1+0x8] ;  /* 0x0000080001077983 */ /* 0x000f240000100800 */
[----:B----4-:R-:W-:-:S13]  /*24860*/  LOP3.LUT P0, RZ, R7, 0x10, RZ, 0xc0, !PT ;  /* 0x0000001007ff7812 */ /* 0x010fda000780c0ff */
[----:B------:R-:W-:Y:S05]  /*24870*/  @!P0 BRA `(.L_x_3073) ;  /* 0x0000000000288947 */ /* 0x000fea0003800000 */
[----:B------:R-:W-:Y:S05]  /*24880*/  WARPSYNC.ALL ;  /* 0x0000000000007948 */ /* 0x000fea0003800000 */
[----:B------:R-:W4:Y:S08]  /*24890*/  S2UR UR5, SR_CgaCtaId ;  /* 0x00000000000579c3 */ /* 0x000f300000008800 */
[----:B------:R-:W-:Y:S06]  /*248a0*/  BAR.SYNC.DEFER_BLOCKING 0x5, 0x180 ;  /* 0x0146000000007b1d */ /* 0x000fec0000010000 */
[----:B------:R-:W-:-:S02]  /*248b0*/  UMOV UR4, 0x400 ;  /* 0x0000040000047882 */ /* 0x000fc40000000000 */
[----:B----4-:R-:W-:-:S06]  /*248c0*/  ULEA UR4, UR5, UR4, 0x18 ;  /* 0x0000000405047291 */ /* 0x010fcc000f8ec03f */
[----:B--2---:R-:W-:-:S05]  /*248d0*/  IMAD.U32 R0, RZ, RZ, UR4 ;  /* 0x00000004ff007e24 */ /* 0x004fca000f8e00ff */
[----:B------:R2:W4:Y:S04]  /*248e0*/  LDS.128 R16, [R0+0x348d0] ;  /* 0x0348d00000107984 */ /* 0x0005280000000c00 */
[----:B------:R2:W-:Y:S01]  /*248f0*/  STL [R1+0x4], R0 ;  /* 0x0000040001007387 */ /* 0x0005e20000100800 */
[----:B------:R-:W-:Y:S06]  /*24900*/  BAR.ARV 0x4, 0x180 ;  /* 0x0106000000007b1d */ /* 0x000fec0000002000 */
[----:B------:R-:W-:Y:S05]  /*24910*/  BRA `(.L_x_3074) ;  /* 0x0000000800d87947 */ /* 0x000fea0003800000 */
.L_x_3073:
[----:B---3--:R-:W3:Y:S01]  /*24920*/  LDL R6, [R1+0x2c] ;  /* 0x00002c0001067983 */ /* 0x008ee20000100800 */
[----:B------:R-:W-:Y:S01]  /*24930*/  UMOV UR4, 0xffffffff ;  /* 0xffffffff00047882 */ /* 0x000fe20000000000 */
[----:B---3--:R-:W-:Y:S02]  /*24940*/  ISETP.NE.AND P5, PT, R6, 0x1f, PT ;  /* 0x0000001f0600780c */ /* 0x008fe40003fa5270 */
[----:B------:R-:W-:Y:S11]  /*24950*/  BRA.DIV UR4, `(.L_x_3075) ;  /* 0x0000002e04507947 */ /* 0x000ff6000b800000 */
[----:B--2---:R-:W-:Y:S01]  /*24960*/  IADD3 R0, R19, R6, RZ ;  /* 0x0000000613007210 */ /* 0x004fe20007ffe0ff */
[----:B------:R-:W-:Y:S01]  /*24970*/  ULDC UR4, c[0x0][0xc3c] ;  /* 0x00030f0000047ab9 */ /* 0x000fe20000000800 */
[----:B------:R-:W-:Y:S02]  /*24980*/  LOP3.LUT P4, RZ, R7, 0x1, RZ, 0xc0, !PT ;  /* 0x0000000107ff7812 */ /* 0x000fe4000788c0ff */
[----:B------:R-:W-:-:S13]  /*24990*/  ISETP.GE.OR P0, PT, R0, UR4, !P5 ;  /* 0x0000000400007c0c */ /* 0x000fda000ef06670 */
[----:B------:R-:W2:Y:S02]  /*249a0*/  @!P0 LDC.64 R2, c[0x0][0xc80] ;  /* 0x00032000ff028b82 */ /* 0x000ea40000000a00 */
[----:B--2---:R-:W-:-:S06]  /*249b0*/  @!P0 IMAD.WIDE R2, R0, 0x4, R2 ;  /* 0x0000000400028825 */ /* 0x004fcc00078e0202 */
[----:B------:R2:W3:Y:S01]  /*249c0*/  @!P0 LDG.E R2, desc[UR60][R2.64] ;  /* 0x0000003c02028981 */ /* 0x0004e2000c1e1900 */
[C---:B------:R-:W-:Y:S02]  /*249d0*/  ISETP.GE.U32.AND P1, PT, R6.reuse, 0x4, PT ;  /* 0x000000040600780c */ /* 0x040fe40003f26070 */
[C---:B------:R-:W-:Y:S01]  /*249e0*/  ISETP.GE.U32.AND P2, PT, R6.reuse, 0x8, PT ;  /* 0x000000080600780c */ /* 0x040fe20003f46070 */
[----:B------:R-:W-:Y:S01]  /*249f0*/  SHFL.IDX PT, R5, R16, 0x1, 0x1f ;  /* 0x00201f0010057f89 */ /* 0x000fe200000e0000 */
[C---:B------:R-:W-:Y:S01]  /*24a00*/  ISETP.GE.U32.AND P3, PT, R6.reuse, 0x10, PT ;  /* 0x000000100600780c */ /* 0x040fe20003f66070 */
[----:B--2---:R-:W-:Y:S02]  /*24a10*/  IMAD.MOV.U32 R3, RZ, RZ, RZ ;  /* 0x000000ffff037224 */ /* 0x004fe400078e00ff */
[----:B---3--:R-:W-:Y:S01]  /*24a20*/  @!P0 IMAD.MOV.U32 R3, RZ, RZ, R2 ;  /* 0x000000ffff038224 */ /* 0x008fe200078e0002 */
[----:B------:R-:W-:-:S04]  /*24a30*/  ISETP.GE.U32.AND P0, PT, R6, 0x2, PT ;  /* 0x000000020600780c */ /* 0x000fc80003f06070 */
[----:B------:R-:W2:Y:S02]  /*24a40*/  SHFL.UP PT, R2, R3, 0x1, RZ ;  /* 0x0420000003027989 */ /* 0x000ea400000e00ff */
[----:B--2---:R-:W-:-:S04]  /*24a50*/  SEL R0, R2, RZ, P4 ;  /* 0x000000ff02007207 */ /* 0x004fc80002000000 */
[----:B------:R-:W-:Y:S02]  /*24a60*/  IADD3 R2, R3, R0, RZ ;  /* 0x0000000003027210 */ /* 0x000fe40007ffe0ff */
[----:B------:R-:W-:Y:S04]  /*24a70*/  SHFL.IDX PT, R0, R16, RZ, 0x1f ;  /* 0x00001fff10007589 */ /* 0x000fe800000e0000 */
[----:B------:R-:W2:Y:S02]  /*24a80*/  SHFL.UP PT, R4, R2, 0x2, RZ ;  /* 0x0440000002047989 */ /* 0x000ea400000e00ff */
[----:B--2---:R-:W-:-:S05]  /*24a90*/  SEL R4, R4, RZ, P0 ;  /* 0x000000ff04047207 */ /* 0x004fca0000000000 */
[----:B------:R-:W-:-:S05]  /*24aa0*/  IMAD.IADD R2, R2, 0x1, R4 ;  /* 0x0000000102027824 */ /* 0x000fca00078e0204 */
[----:B------:R-:W2:Y:S02]  /*24ab0*/  SHFL.UP PT, R4, R2, 0x4, RZ ;  /* 0x0480000002047989 */ /* 0x000ea400000e00ff */
[----:B--2---:R-:W-:-:S05]  /*24ac0*/  SEL R4, R4, RZ, P1 ;  /* 0x000000ff04047207 */ /* 0x004fca0000800000 */
[----:B------:R-:W-:-:S05]  /*24ad0*/  IMAD.IADD R2, R2, 0x1, R4 ;  /* 0x0000000102027824 */ /* 0x000fca00078e0204 */
[----:B------:R-:W2:Y:S02]  /*24ae0*/  SHFL.UP PT, R4, R2, 0x8, RZ ;  /* 0x0500000002047989 */ /* 0x000ea400000e00ff */
[----:B--2---:R-:W-:-:S04]  /*24af0*/  SEL R4, R4, RZ, P2 ;  /* 0x000000ff04047207 */ /* 0x004fc80001000000 */
[----:B------:R-:W-:-:S05]  /*24b00*/  IADD3 R2, R2, R4, RZ ;  /* 0x0000000402027210 */ /* 0x000fca0007ffe0ff */
[----:B------:R-:W2:Y:S02]  /*24b10*/  SHFL.UP PT, R4, R2, 0x10, RZ ;  /* 0x0600000002047989 */ /* 0x000ea400000e00ff */
[----:B--2---:R-:W-:-:S05]  /*24b20*/  SEL R4, R4, RZ, P3 ;  /* 0x000000ff04047207 */ /* 0x004fca0001800000 */
[----:B------:R-:W-:-:S05]  /*24b30*/  IMAD.IADD R2, R2, 0x1, R4 ;  /* 0x0000000102027824 */ /* 0x000fca00078e0204 */
[----:B------:R2:W3:Y:S02]  /*24b40*/  SHFL.IDX PT, R16, R2, 0x1f, 0x1f ;  /* 0x03e01f0002107f89 */ /* 0x0004e400000e0000 */
.L_x_3178:
[----:B------:R-:W-:Y:S02]  /*24b50*/  ULDC UR4, c[0x0][0xc38] ;  /* 0x00030e0000047ab9 */ /* 0x000fe40000000800 */
[----:B------:R-:W-:-:S04]  /*24b60*/  IMAD.U32 R4, RZ, RZ, UR4 ;  /* 0x00000004ff047e24 */ /* 0x000fc8000f8e00ff */
[----:B---3--:R-:W-:-:S05]  /*24b70*/  IMAD R16, R16, R4, RZ ;  /* 0x0000000410107224 */ /* 0x008fca00078e02ff */
[----:B------:R-:W-:-:S04]  /*24b80*/  IADD3 R5, R5, R16, RZ ;  /* 0x0000001005057210 */ /* 0x000fc80007ffe0ff */
[----:B------:R-:W-:-:S13]  /*24b90*/  ISETP.GT.AND P4, PT, R5, R0, PT ;  /* 0x000000000500720c */ /* 0x000fda0003f84270 */
[----:B------:R-:W-:Y:S05]  /*24ba0*/  @P4 BRA `(.L_x_3076) ;  /* 0x0000000000a04947 */ /* 0x000fea0003800000 */
.L_x_3081:
[----:B--2---:R-:W2:Y:S01]  /*24bb0*/  LDC R2, c[0x0][0xc3c] ;  /* 0x00030f00ff027b82 */ /* 0x004ea20000000800 */
[----:B------:R-:W-:-:S05]  /*24bc0*/  VIADD R19, R19, 0x1f ;  /* 0x0000001f13137836 */ /* 0x000fca0000000000 */
[----:B--2---:R-:W-:-:S13]  /*24bd0*/  ISETP.GE.AND P4, PT, R19, R2, PT ;  /* 0x000000021300720c */ /* 0x004fda0003f86270 */
[----:B------:R-:W-:Y:S05]  /*24be0*/  @P4 BRA `(.L_x_3077) ;  /* 0x0000000400dc4947 */ /* 0x000fea0003800000 */
[----:B------:R-:W2:Y:S01]  /*24bf0*/  LDL R3, [R1+0x2c] ;  /* 0x00002c0001037983 */ /* 0x000ea20000100800 */
[----:B------:R-:W-:Y:S01]  /*24c00*/  BSSY B0, `(.L_x_3078) ;  /* 0x0000008000007945 */ /* 0x000fe20003800000 */
[----:B--2---:R-:W-:Y:S01]  /*24c10*/  IMAD.IADD R4, R19, 0x1, R3 ;  /* 0x0000000113047824 */ /* 0x004fe200078e0203 */
[----:B------:R-:W-:-:S04]  /*24c20*/  MOV R3, RZ ;  /* 0x000000ff00037202 */ /* 0x000fc80000000f00 */
[----:B------:R-:W-:-:S13]  /*24c30*/  ISETP.GE.OR P4, PT, R4, R2, !P5 ;  /* 0x000000020400720c */ /* 0x000fda0006f86670 */
[----:B------:R-:W-:Y:S05]  /*24c40*/  @P4 BRA `(.L_x_3079) ;  /* 0x00000000000c4947 */ /* 0x000fea0003800000 */
[----:B------:R-:W2:Y:S02]  /*24c50*/  LDC.64 R2, c[0x0][0xc80] ;  /* 0x00032000ff027b82 */ /* 0x000ea40000000a00 */
[----:B--2---:R-:W-:-:S06]  /*24c60*/  IMAD.WIDE R2, R4, 0x4, R2 ;  /* 0x0000000404027825 */ /* 0x004fcc00078e0202 */
[----:B------:R2:W5:Y:S02]  /*24c70*/  LDG.E R3, desc[UR60][R2.64] ;  /* 0x0000003c02037981 */ /* 0x000564000c1e1900 */
.L_x_3079:
[----:B------:R-:W-:Y:S05]  /*24c80*/  BSYNC B0 ;  /* 0x0000000000007941 */ /* 0x000fea0003800000 */
.L_x_3078:
[----:B------:R-:W-:-:S03]  /*24c90*/  UMOV UR4, 0xffffffff ;  /* 0xffffffff00047882 */ /* 0x000fc60000000000 */
[----:B------:R-:W-:Y:S05]  /*24ca0*/  BRA.DIV UR4, `(.L_x_3080) ;  /* 0x0000002e04b87947 */ /* 0x000fea000b800000 */
[----:B------:R-:W3:Y:S04]  /*24cb0*/  LDL R4, [R1+0x8] ;  /* 0x0000080001047983 */ /* 0x000ee80000100800 */
[----:B--2--5:R-:W2:Y:S01]  /*24cc0*/  SHFL.UP PT, R2, R3, 0x1, RZ ;  /* 0x0420000003027989 */ /* 0x024ea200000e00ff */
[----:B---3--:R-:W-:-:S04]  /*24cd0*/  LOP3.LUT P4, RZ, R4, 0x1, RZ, 0xc0, !PT ;  /* 0x0000000104ff7812 */ /* 0x008fc8000788c0ff */
        /* <DEDUP_REMOVED lines=11> */
[----:B------:R-:W2:Y:S02]  /*24d90*/  SHFL.UP PT, R4, R2, 0x10, RZ ;  /* 0x0600000002047989 */ /* 0x000ea400000e00ff */
[----:B--2---:R-:W-:-:S05]  /*24da0*/  SEL R4, R4, RZ, P3 ;  /* 0x000000ff04047207 */ /* 0x004fca0001800000 */
[----:B------:R-:W-:-:S05]  /*24db0*/  IMAD.IADD R2, R2, 0x1, R4 ;  /* 0x0000000102027824 */ /* 0x000fca00078e0204 */
[----:B------:R2:W3:Y:S02]  /*24dc0*/  SHFL.IDX PT, R16, R2, 0x1f, 0x1f ;  /* 0x03e01f0002107f89 */ /* 0x0004e400000e0000 */
.L_x_3186:
[----:B------:R-:W-:Y:S02]  /*24dd0*/  ULDC UR4, c[0x0][0xc38] ;  /* 0x00030e0000047ab9 */ /* 0x000fe40000000800 */
[----:B------:R-:W-:-:S05]  /*24de0*/  MOV R4, UR4 ;  /* 0x0000000400047c02 */ /* 0x000fca0008000f00 */
[----:B---3--:R-:W-:-:S04]  /*24df0*/  IMAD R16, R16, R4, RZ ;  /* 0x0000000410107224 */ /* 0x008fc800078e02ff */
[----:B------:R-:W-:-:S05]  /*24e00*/  IMAD.IADD R5, R16, 0x1, R5 ;  /* 0x0000000110057824 */ /* 0x000fca00078e0205 */
[----:B------:R-:W-:-:S13]  /*24e10*/  ISETP.GT.AND P4, PT, R5, R0, PT ;  /* 0x000000000500720c */ /* 0x000fda0003f84270 */
[----:B------:R-:W-:Y:S05]  /*24e20*/  @!P4 BRA `(.L_x_3081) ;  /* 0xfffffffc0060c947 */ /* 0x000fea000383ffff */
.L_x_3076:
[----:B------:R-:W-:Y:S01]  /*24e30*/  IMAD.IADD R16, R5, 0x1, -R16 ;  /* 0x0000000105107824 */ /* 0x000fe200078e0a10 */
[----:B------:R-:W-:-:S03]  /*24e40*/  UMOV UR4, 0xffffffff ;  /* 0xffffffff00047882 */ /* 0x000fc60000000000 */
[----:B------:R-:W-:-:S05]  /*24e50*/  IMAD R5, R2, R4, R16 ;  /* 0x0000000402057224 */ /* 0x000fca00078e0210 */
[----:B------:R-:W-:Y:S01]  /*24e60*/  ISETP.GT.AND P6, PT, R5, R0, PT ;  /* 0x000000000500720c */ /* 0x000fe20003fc4270 */
[----:B------:R-:W-:-:S12]  /*24e70*/  BRA.DIV UR4, `(.L_x_3082) ;  /* 0x0000003204247947 */ /* 0x000fd8000b800000 */
[----:B------:R-:W-:-:S04]  /*24e80*/  VOTE.ANY R5, PT, !P6 ;  /* 0x0000000000057806 */ /* 0x000fc800070e0100 */
[----:B------:R-:W3:Y:S02]  /*24e90*/  POPC R6, R5 ;  /* 0x0000000500067309 */ /* 0x000ee40000000000 */
[----:B---3--:R3:W4:Y:S02]  /*24ea0*/  SHFL.IDX PT, R17, R3, R6, 0x1f ;  /* 0x00001f0603117589 */ /* 0x00872400000e0000 */
.L_x_3190:
[----:B------:R-:W-:Y:S02]  /*24eb0*/  ISETP.NE.AND P0, PT, R5, RZ, PT ;  /* 0x000000ff0500720c */ /* 0x000fe40003f05270 */
[----:B------:R-:W-:-:S11]  /*24ec0*/  MOV R5, RZ ;  /* 0x000000ff00057202 */ /* 0x000fd60000000f00 */
[----:B------:R-:W-:Y:S05]  /*24ed0*/  @!P0 BRA `(.L_x_3083) ;  /* 0x0000000000148947 */ /* 0x000fea0003800000 */
[----:B------:R-:W-:Y:S01]  /*24ee0*/  UMOV UR4, 0xffffffff ;  /* 0xffffffff00047882 */ /* 0x000fe20000000000 */
[----:B------:R-:W-:Y:S02]  /*24ef0*/  VIADD R12, R6, 0xffffffff ;  /* 0xffffffff060c7836 */ /* 0x000fe40000000000 */
[----:B------:R-:W-:Y:S05]  /*24f00*/  BRA.DIV UR4, `(.L_x_3084) ;  /* 0x0000003204487947 */ /* 0x000fea000b800000 */
[----:B--2---:R2:W0:Y:S02]  /*24f10*/  SHFL.IDX PT, R2, R2, R12, 0x1f ;  /* 0x00001f0c02027589 */ /* 0x00442400000e0000 */
.L_x_3193:
[----:B0-----:R-:W-:-:S07]  /*24f20*/  IMAD.MOV.U32 R5, RZ, RZ, R2 ;  /* 0x000000ffff057224 */ /* 0x001fce00078e0002 */
.L_x_3083:
[----:B--23--:R-:W2:Y:S01]  /*24f30*/  LDC.64 R2, c[0x0][0xc90] ;  /* 0x00032400ff027b82 */ /* 0x00cea20000000a00 */
[----:B------:R-:W-:-:S05]  /*24f40*/  IADD3 R19, R6, R19, RZ ;  /* 0x0000001306137210 */ /* 0x000fca0007ffe0ff */
[----:B--2---:R-:W-:-:S05]  /*24f50*/  IMAD.WIDE R2, R19, 0x4, R2 ;  /* 0x0000000413027825 */ /* 0x004fca00078e0202 */
[----:B------:R-:W4:Y:S01]  /*24f60*/  LDG.E R7, desc[UR60][R2.64] ;  /* 0x0000003c02077981 */ /* 0x000f22000c1e1900 */
[----:B------:R-:W-:-:S04]  /*24f70*/  IMAD R16, R5, R4, R16 ;  /* 0x0000000405107224 */ /* 0x000fc800078e0210 */
[----:B------:R-:W-:Y:S02]  /*24f80*/  IMAD.IADD R0, R0, 0x1, -R16 ;  /* 0x0000000100007824 */ /* 0x000fe400078e0a10 */
[----:B----4-:R-:W-:-:S05]  /*24f90*/  IMAD R6, R17, R7, RZ ;  /* 0x0000000711067224 */ /* 0x010fca00078e02ff */
[----:B-----5:R-:W-:-:S04]  /*24fa0*/  IABS R8, R6 ;  /* 0x0000000600087213 */ /* 0x020fc80000000000 */
[----:B------:R-:W2:Y:S08]  /*24fb0*/  I2F.RP R2, R8 ;  /* 0x0000000800027306 */ /* 0x000eb00000209400 */
[----:B--2---:R-:W2:Y:S02]  /*24fc0*/  MUFU.RCP R2, R2 ;  /* 0x0000000200027308 */ /* 0x004ea40000001000 */
[----:B--2---:R-:W-:-:S06]  /*24fd0*/  VIADD R2, R2, 0xffffffe ;  /* 0x0ffffffe02027836 */ /* 0x004fcc0000000000 */
[----:B------:R-:W2:Y:S02]  /*24fe0*/  F2I.FTZ.U32.TRUNC.NTZ R3, R2 ;  /* 0x0000000200037305 */ /* 0x000ea4000021f000 */
[----:B--2---:R-:W-:-:S04]  /*24ff0*/  IMAD.MOV R2, RZ, RZ, -R3 ;  /* 0x000000ffff027224 */ /* 0x004fc800078e0a03 */
        /* <DEDUP_REMOVED lines=15> */
[----:B------:R-:W-:-:S05]  /*250f0*/  @P0 VIADD R9, R9, 0x1 ;  /* 0x0000000109090836 */ /* 0x000fca0000000000 */
[----:B------:R-:W-:-:S05]  /*25100*/  MOV R2, R9 ;  /* 0x0000000900027202 */ /* 0x000fca0000000f00 */
[----:B------:R-:W-:Y:S01]  /*25110*/  @!P1 IMAD.MOV R2, RZ, RZ, -R2 ;  /* 0x000000ffff029224 */ /* 0x000fe200078e0a02 */
[----:B------:R-:W-:-:S05]  /*25120*/  @!P2 LOP3.LUT R2, RZ, R6, RZ, 0x33, !PT ;  /* 0x00000006ff02a212 */ /* 0x000fca00078e33ff */
[----:B------:R-:W-:Y:S02]  /*25130*/  IMAD R5, R7, R2, RZ ;  /* 0x0000000207057224 */ /* 0x000fe400078e02ff */
[----:B------:R-:W-:Y:S02]  /*25140*/  IMAD.MOV R2, RZ, RZ, -R2 ;  /* 0x000000ffff027224 */ /* 0x000fe400078e0a02 */
[----:B------:R-:W-:Y:S02]  /*25150*/  IMAD.MOV R3, RZ, RZ, -R5 ;  /* 0x000000ffff037224 */ /* 0x000fe400078e0a05 */
[----:B------:R-:W-:-:S03]  /*25160*/  IMAD R0, R6, R2, R0 ;  /* 0x0000000206007224 */ /* 0x000fc600078e0200 */
[----:B------:R-:W-:-:S04]  /*25170*/  VIADDMNMX R4, R3, R4, R7, PT ;  /* 0x0000000403047246 */ /* 0x000fc80003800107 */
[----:B------:R-:W-:-:S04]  /*25180*/  IABS R7, R4 ;  /* 0x0000000400077213 */ /* 0x000fc80000000000 */
[----:B------:R-:W2:Y:S08]  /*25190*/  I2F.RP R3, R7 ;  /* 0x0000000700037306 */ /* 0x000eb00000209400 */
[----:B--2---:R-:W2:Y:S02]  /*251a0*/  MUFU.RCP R3, R3 ;  /* 0x0000000300037308 */ /* 0x004ea40000001000 */
[----:B--2---:R-:W-:-:S06]  /*251b0*/  IADD3 R3, R3, 0xffffffe, RZ ;  /* 0x0ffffffe03037810 */ /* 0x004fcc0007ffe0ff */
        /* <DEDUP_REMOVED lines=15> */
[C---:B------:R-:W-:Y:S02]  /*252b0*/  LOP3.LUT R3, R0.reuse, R4, RZ, 0x3c, !PT ;  /* 0x0000000400037212 */ /* 0x040fe400078e3cff */
[----:B------:R-:W-:Y:S02]  /*252c0*/  IADD3 R0, R0, R5, RZ ;  /* 0x0000000500007210 */ /* 0x000fe40007ffe0ff */
        /* <DEDUP_REMOVED lines=9> */
.L_x_3077:
[----:B------:R-:W-:Y:S01]  /*25360*/  UMOV UR4, URZ ;  /* 0x0000003f00047c82 */ /* 0x000fe20008000000 */
[----:B------:R-:W-:Y:S01]  /*25370*/  UMOV UR5, URZ ;  /* 0x0000003f00057c82 */ /* 0x000fe20008000000 */
[----:B------:R-:W-:Y:S01]  /*25380*/  ULDC UR6, c[0x0][0xc3c] ;  /* 0x00030f0000067ab9 */ /* 0x000fe20000000800 */
[----:B------:R-:W-:Y:S01]  /*25390*/  MOV R16, R0 ;  /* 0x0000000000107202 */ /* 0x000fe20000000f00 */
[----:B------:R-:W-:Y:S01]  /*253a0*/  IMAD.U32 R17, RZ, RZ, UR4 ;  /* 0x00000004ff117e24 */ /* 0x000fe2000f8e00ff */
[----:B------:R-:W-:Y:S01]  /*253b0*/  MOV R19, UR6 ;  /* 0x0000000600137c02 */ /* 0x000fe20008000f00 */
[----:B------:R-:W-:-:S07]  /*253c0*/  IMAD.U32 R18, RZ, RZ, UR5 ;  /* 0x00000005ff127e24 */ /* 0x000fce000f8e00ff */
.L_x_3085:
[----:B------:R-:W2:Y:S04]  /*253d0*/  LDL R0, [R1+0x2c] ;  /* 0x00002c0001007983 */ /* 0x000ea80000100800 */
[----:B------:R3:W4:Y:S01]  /*253e0*/  LDL R3, [R1+0x4] ;  /* 0x0000040001037983 */ /* 0x0007220000100800 */
[----:B------:R-:W-:Y:S05]  /*253f0*/  WARPSYNC.ALL ;  /* 0x0000000000007948 */ /* 0x000fea0003800000 */
[----:B------:R-:W-:Y:S01]  /*25400*/  BAR.SYNC.DEFER_BLOCKING 0x4, 0x180 ;  /* 0x0106000000007b1d */ /* 0x000fe20000010000 */
[----:B--2---:R-:W-:-:S13]  /*25410*/  ISETP.NE.AND P0, PT, R0, RZ, PT ;  /* 0x000000ff0000720c */ /* 0x004fda0003f05270 */
[----:B------:R-:W4:Y:S01]  /*25420*/  @!P0 S2R R0, SR_CgaCtaId ;  /* 0x0000000000008919 */ /* 0x000f220000008800 */
[----:B------:R-:W-:-:S04]  /*25430*/  @!P0 MOV R2, 0x400 ;  /* 0x0000040000028802 */ /* 0x000fc80000000f00 */
[----:B----4-:R-:W-:-:S05]  /*25440*/  @!P0 LEA R3, R0, R2, 0x18 ;  /* 0x0000000200038211 */ /* 0x010fca00078ec0ff */
[----:B------:R3:W-:Y:S04]  /*25450*/  @!P0 STS.128 [R3+0x348d0], R16 ;  /* 0x0348d01003008388 */ /* 0x0007e80000000c00 */
[----:B------:R3:W-:Y:S01]  /*25460*/  @!P0 STL [R1+0x4], R3 ;  /* 0x0000040301008387 */ /* 0x0007e20000100800 */
[----:B------:R-:W-:Y:S06]  /*25470*/  BAR.ARV 0x5, 0x180 ;  /* 0x0146000000007b1d */ /* 0x000fec0000002000 */
.L_x_3074:
[----:B------:R-:W-:Y:S02]  /*25480*/  ULDC UR4, c[0x0][0xc3c] ;  /* 0x00030f0000047ab9 */ /* 0x000fe40000000800 */
[----:B----4-:R-:W-:-:S13]  /*25490*/  ISETP.GE.AND P0, PT, R19, UR4, PT ;  /* 0x0000000413007c0c */ /* 0x010fda000bf06270 */
[----:B------:R-:W-:Y:S05]  /*254a0*/  @!P0 BRA `(.L_x_3086) ;  /* 0xffffff9000f88947 */ /* 0x000fea000383ffff */
[----:B------:R-:W-:Y:S05]  /*254b0*/  BSYNC B8 ;  /* 0x0000000000087941 */ /* 0x000fea0003800000 */
.L_x_2942:
[----:B--2---:R-:W2:Y:S01]  /*254c0*/  LDL.LU R0, [R1+0x50] ;  /* 0x0000500001007983 */ /* 0x004ea20000300800 */
[----:B------:R-:W-:Y:S01]  /*254d0*/  BSSY B0, `(.L_x_3087) ;  /* 0x000000b000007945 */ /* 0x000fe20003800000 */
[----:B------:R-:W4:Y:S01]  /*254e0*/  S2R R5, SR_CgaCtaId ;  /* 0x0000000000057919 */ /* 0x000f220000008800 */
[----:B--2---:R-:W-:-:S05]  /*254f0*/  VIADD R0, R0, 0x1 ;  /* 0x0000000100007836 */ /* 0x004fca0000000000 */
[----:B0-----:R-:W-:-:S04]  /*25500*/  LEA.HI R2, R0, R0, RZ, 0x1 ;  /* 0x0000000000027211 */ /* 0x001fc800078f08ff */
[----:B---3--:R-:W-:-:S05]  /*25510*/  LOP3.LUT R3, R2, 0xfffffffe, RZ, 0xc0, !PT ;  /* 0xfffffffe02037812 */ /* 0x008fca00078ec0ff */
[----:B------:R-:W-:Y:S01]  /*25520*/  IMAD.IADD R3, R0, 0x1, -R3 ;  /* 0x0000000100037824 */ /* 0x000fe200078e0a03 */
[----:B------:R-:W-:-:S04]  /*25530*/  MOV R0, 0x400 ;  /* 0x0000040000007802 */ /* 0x000fc80000000f00 */
[----:B----4-:R-:W-:Y:S02]  /*25540*/  LEA R0, R5, R0, 0x18 ;  /* 0x0000000005007211 */ /* 0x010fe400078ec0ff */
[----:B------:R-:W-:-:S04]  /*25550*/  SHF.L.U32 R3, R3, 0x1f, RZ ;  /* 0x0000001f03037819 */ /* 0x000fc800000006ff */
[----:B------:R-:W0:Y:S02]  /*25560*/  SYNCS.PHASECHK.TRANS64.TRYWAIT P0, [R0+URZ+0x34820], R3 ;  /* 0x03482003000075a7 */ /* 0x000e24000800017f */
[----:B0-----:R-:W-:Y:S05]  /*25570*/  @!P0 BRA `(.L_x_3088) ;  /* 0x0000002800d48947 */ /* 0x001fea0003800000 */
.L_x_3194:
[----:B------:R-:W-:Y:S05]  /*25580*/  BSYNC B0 ;  /* 0x0000000000007941 */ /* 0x000fea0003800000 */
.L_x_3087:
[----:B------:R-:W-:-:S03]  /*25590*/  UMOV UR4, 0xffffffff ;  /* 0xffffffff00047882 */ /* 0x000fc60000000000 */
[----:B------:R-:W-:Y:S05]  /*255a0*/  BRA.DIV UR4, `(.L_x_3089) ;  /* 0x0000002a04dc7947 */ /* 0x000fea000b800000 */
[----:B------:R-:W2:Y:S02]  /*255b0*/  S2R R2, SR_TID.X ;  /* 0x0000000000027919 */ /* 0x000ea40000002100 */
[----:B--2---:R-:W-:-:S04]  /*255c0*/  SHF.R.U32.HI R2, RZ, 0x5, R2 ;  /* 0x00000005ff027819 */ /* 0x004fc80000011602 */
[----:B------:R-:W-:-:S05]  /*255d0*/  LOP3.LUT R2, R2, 0x3, RZ, 0xc0, !PT ;  /* 0x0000000302027812 */ /* 0x000fca00078ec0ff */
[----:B------:R2:W3:Y:S02]  /*255e0*/  SHFL.IDX PT, R14, R2, RZ, 0x1f ;  /* 0x00001fff020e7589 */ /* 0x0004e400000e0000 */
.L_x_3197:
[----:B---3--:R-:W-:-:S13]  /*255f0*/  ISETP.NE.AND P0, PT, R14, RZ, PT ;  /* 0x000000ff0e00720c */ /* 0x008fda0003f05270 */
[----:B------:R-:W-:Y:S05]  /*25600*/  @P0 BRA `(.L_x_2708) ;  /* 0x00000000009c0947 */ /* 0x000fea0003800000 */
[----:B------:R-:W-:-:S03]  /*25610*/  UMOV UR4, 0xffffffff ;  /* 0xffffffff00047882 */ /* 0x000fc60000000000 */
[----:B------:R-:W-:Y:S05]  /*25620*/  BRA.DIV UR4, `(.L_x_3090) ;  /* 0x0000002a04f07947 */ /* 0x000fea000b800000 */
[----:B------:R-:W-:-:S13]  /*25630*/  ELECT P6, URZ, PT ;  /* 0x00000000003f782f */ /* 0x000fda00038c0000 */
.L_x_3200:
[----:B------:R-:W-:Y:S05]  /*25640*/  @!P6 BRA `(.L_x_2708) ;  /* 0x00000000008ce947 */ /* 0x000fea0003800000 */
[----:B--2---:R-:W2:Y:S02]  /*25650*/  LDL R2, [R1+0x58] ;  /* 0x0000580001027983 */ /* 0x004ea40000100800 */
[----:B--2---:R-:W-:-:S13]  /*25660*/  R2UR UR4, R2 ;  /* 0x00000000020472ca */ /* 0x004fda00000e0000 */
[----:B------:R-:W-:-:S06]  /*25670*/  ULOP3.LUT UR4, UR4, 0x2, URZ, 0xfc, !UPT ;  /* 0x0000000204047892 */ /* 0x000fcc000f8efc3f */
[----:B------:R-:W-:-:S04]  /*25680*/  MOV R2, UR4 ;  /* 0x0000000400027c02 */ /* 0x000fc80008000f00 */
[----:B------:R-:W-:-:S13]  /*25690*/  ISETP.NE.AND P2, PT, R2, 0x3, PT ;  /* 0x000000030200780c */ /* 0x000fda0003f45270 */
[----:B------:R-:W-:Y:S05]  /*256a0*/  @!P2 BRA `(.L_x_3091) ;  /* 0x000000000004a947 */ /* 0x000fea0003800000 */
[----:B------:R-:W-:Y:S01]  /*256b0*/  BPT.TRAP 0x1 ;  /* 0x000000040000795c */ /* 0x000fe20000300000 */
.L_x_3091:
[----:B0-----:R-:W2:Y:S04]  /*256c0*/  LDL R3, [R1+0xc] ;  /* 0x00000c0001037983 */ /* 0x001ea80000100800 */
[----:B------:R-:W3:Y:S01]  /*256d0*/  LDL.LU R7, [R1+0x1c] ;  /* 0x00001c0001077983 */ /* 0x000ee20000300800 */
[----:B------:R-:W-:-:S04]  /*256e0*/  VIADD R2, R0, 0x34840 ;  /* 0x0003484000027836 */ /* 0x000fc80000000000 */
        /* <DEDUP_REMOVED lines=11> */
.L_x_3201:
[----:B------:R-:W2:Y:S02]  /*257a0*/  SYNCS.PHASECHK.TRANS64.TRYWAIT P0, [R7+URZ], R2 ;  /* 0x00000002070075a7 */ /* 0x000ea4000800017f */
[----:B--2---:R-:W-:Y:S05]  /*257b0*/  @!P0 BRA `(.L_x_3093) ;  /* 0x0000002800c08947 */ /* 0x004fea0003800000 */
.L_x_3202:
[----:B------:R-:W-:Y:S05]  /*257c0*/  @!P2 BRA `(.L_x_3094) ;  /* 0x000000000004a947 */ /* 0x000fea0003800000 */
[----:B------:R-:W-:Y:S01]  /*257d0*/  BPT.TRAP 0x1 ;  /* 0x000000040000795c */ /* 0x000fe20000300000 */
.L_x_3094:
[----:B------:R-:W3:Y:S01]  /*257e0*/  LDL.LU R4, [R1+0xc] ;  /* 0x00000c0001047983 */ /* 0x000ee20000300800 */
[----:B------:R-:W-:-:S05]  /*257f0*/  VIADD R0, R0, 0x34860 ;  /* 0x0003486000007836 */ /* 0x000fca0000000000 */
[----:B---3--:R-:W-:-:S04]  /*25800*/  LEA R4, R4, R0, 0x3 ;  /* 0x0000000004047211 */ /* 0x008fc800078e18ff */
[----:B------:R-:W3:Y:S02]  /*25810*/  SYNCS.PHASECHK.TRANS64.TRYWAIT P0, [R4+URZ], R5 ;  /* 0x00000005040075a7 */ /* 0x000ee4000800017f */
[----:B---3--:R-:W-:Y:S05]  /*25820*/  @!P0 BRA `(.L_x_3095) ;  /* 0x0000002800b88947 */ /* 0x008fea0003800000 */
.L_x_3203:
[----:B------:R-:W-:-:S07]  /*25830*/  IMAD R3, R3, 0x8, R0 ;  /* 0x0000000803037824 */ /* 0x000fce00078e0200 */
.L_x_3096:
[----:B----4-:R4:W0:Y:S02]  /*25840*/  SYNCS.PHASECHK.TRANS64.TRYWAIT P0, [R3+URZ], R2 ;  /* 0x00000002030075a7 */ /* 0x010824000800017f */
[----:B0-----:R-:W-:Y:S05]  /*25850*/  @!P0 NANOSLEEP.SYNCS 0x989680 ;  /* 0x009896800000895d */ /* 0x001fea0003900000 */
[----:B------:R-:W0:Y:S02]  /*25860*/  @!P0 SYNCS.PHASECHK.TRANS64 P0, [R3+URZ], R2 ;  /* 0x00000002030085a7 */ /* 0x000e24000800007f */
[----:B0-----:R-:W-:Y:S05]  /*25870*/  @!P0 BRA `(.L_x_3096) ;  /* 0xfffffffc00f08947 */ /* 0x001fea000383ffff */
.L_x_2708:
[----:B------:R-:W-:Y:S05]  /*25880*/  BSYNC B9 ;  /* 0x0000000000097941 */ /* 0x000fea0003800000 */
.L_x_2705:
[----:B------:R-:W-:Y:S05]  /*25890*/  EXIT ;  /* 0x000000000000794d */ /* 0x000fea0003800000 */
.L_x_2726:
[----:B-1----:R1:W2:Y:S02]  /*258a0*/  SYNCS.PHASECHK.TRANS64.TRYWAIT P5, [R3+URZ+0x34890], R0 ;  /* 0x03489000030075a7 */ /* 0x0022a400080a017f */
[----:B--2---:R-:W-:Y:S05]  /*258b0*/  @!P5 NANOSLEEP.SYNCS 0x989680 ;  /* 0x009896800000d95d */ /* 0x004fea0003900000 */
[----:B------:R-:W2:Y:S02]  /*258c0*/  @!P5 SYNCS.PHASECHK.TRANS64 P5, [R3+URZ+0x34890], R0 ;  /* 0x034890000300d5a7 */ /* 0x000ea400080a007f */
[----:B--2---:R-:W-:Y:S05]  /*258d0*/  @!P5 BRA `(.L_x_2726) ;  /* 0xfffffffc00f0d947 */ /* 0x004fea000383ffff */
[----:B------:R-:W-:Y:S05]  /*258e0*/  BRA `(.L_x_3097) ;  /* 0xfffffddc00b07947 */ /* 0x000fea000383ffff */
.L_x_2780:
[----:B-1----:R1:W3:Y:S02]  /*258f0*/  SYNCS.PHASECHK.TRANS64.TRYWAIT P5, [R3+URZ+0x34890], R0 ;  /* 0x03489000030075a7 */ /* 0x0022e400080a017f */
[----:B---3--:R-:W-:Y:S05]  /*25900*/  @!P5 NANOSLEEP.SYNCS 0x989680 ;  /* 0x009896800000d95d */ /* 0x008fea0003900000 */
[----:B------:R-:W3:Y:S02]  /*25910*/  @!P5 SYNCS.PHASECHK.TRANS64 P5, [R3+URZ+0x34890], R0 ;  /* 0x034890000300d5a7 */ /* 0x000ee400080a007f */
[----:B---3--:R-:W-:Y:S05]  /*25920*/  @!P5 BRA `(.L_x_2780) ;  /* 0xfffffffc00f0d947 */ /* 0x008fea000383ffff */
[----:B------:R-:W-:Y:S05]  /*25930*/  BRA `(.L_x_3098) ;  /* 0xfffffe1000307947 */ /* 0x000fea000383ffff */
.L_x_2805:
[----:B-1----:R1:W2:Y:S02]  /*25940*/  SYNCS.PHASECHK.TRANS64.TRYWAIT P4, [R3+URZ+0x34890], R0 ;  /* 0x03489000030075a7 */ /* 0x0022a4000808017f */
[----:B--2---:R-:W-:Y:S05]  /*25950*/  @!P4 NANOSLEEP.SYNCS 0x989680 ;  /* 0x009896800000c95d */ /* 0x004fea0003900000 */
[----:B------:R-:W2:Y:S02]  /*25960*/  @!P4 SYNCS.PHASECHK.TRANS64 P4, [R3+URZ+0x34890], R0 ;  /* 0x034890000300c5a7 */ /* 0x000ea4000808007f */
[----:B--2---:R-:W-:Y:S05]  /*25970*/  @!P4 BRA `(.L_x_2805) ;  /* 0xfffffffc00f0c947 */ /* 0x004fea000383ffff */
[----:B------:R-:W-:Y:S05]  /*25980*/  BRA `(.L_x_3099) ;  /* 0xfffffe40004c7947 */ /* 0x000fea000383ffff */
.L_x_2811:
[----:B0-----:R0:W2:Y:S02]  /*25990*/  SYNCS.PHASECHK.TRANS64.TRYWAIT P4, [R3+URZ+0x348b0], R0 ;  /* 0x0348b000030075a7 */ /* 0x0010a4000808017f */
[----:B--2---:R-:W-:Y:S05]  /*259a0*/  @!P4 NANOSLEEP.SYNCS 0x989680 ;  /* 0x009896800000c95d */ /* 0x004fea0003900000 */
[----:B------:R-:W2:Y:S02]  /*259b0*/  @!P4 SYNCS.PHASECHK.TRANS64 P4, [R3+URZ+0x348b0], R0 ;  /* 0x0348b0000300c5a7 */ /* 0x000ea4000808007f */
[----:B--2---:R-:W-:Y:S05]  /*259c0*/  @!P4 BRA `(.L_x_2811) ;  /* 0xfffffffc00f0c947 */ /* 0x004fea000383ffff */
[----:B------:R-:W-:Y:S05]  /*259d0*/  BRA `(.L_x_3100) ;  /* 0xfffffe44004c7947 */ /* 0x000fea000383ffff */
.L_x_2829:
[----:B------:R-:W-:Y:S01]  /*259e0*/  BSSY B1, `(.L_x_3101) ;  /* 0x0000008000017945 */ /* 0x000fe20003800000 */
[----:B------:R-:W-:Y:S01]  /*259f0*/  IMAD.MOV.U32 R13, RZ, RZ, R7 ;  /* 0x000000ffff0d7224 */ /* 0x000fe200078e0007 */
[----:B------:R-:W-:Y:S01]  /*25a00*/  MOV R12, RZ ;  /* 0x000000ff000c7202 */ /* 0x000fe20000000f00 */
[----:B------:R-:W-:Y:S02]  /*25a10*/  IMAD.MOV.U32 R11, RZ, RZ, 0x1c1f ;  /* 0x00001c1fff0b7424 */ /* 0x000fe400078e00ff */
[----:B------:R-:W-:-:S07]  /*25a20*/  IMAD.MOV.U32 R15, RZ, RZ, -0x1 ;  /* 0xffffffffff0f7424 */ /* 0x000fce00078e00ff */
[----:B------:R-:W-:Y:S05]  /*25a30*/  WARPSYNC.COLLECTIVE R15, `(.L_x_3102) ;  /* 0x000000000f087348 */ /* 0x000fea0003c00000 */
[----:B------:R0:W1:Y:S02]  /*25a40*/  SHFL.IDX P6, R14, R13, R12, R11 ;  /* 0x0000000c0d0e7389 */ /* 0x00006400000c000b */
[----:B01----:R-:W-:Y:S01]  /*25a50*/  ENDCOLLECTIVE ;  /* 0x000000000000791b */ /* 0x003fe20003800000 */
.L_x_3102:
[----:B------:R-:W-:Y:S05]  /*25a60*/  BSYNC B1 ;  /* 0x0000000000017941 */ /* 0x000fea0003800000 */
.L_x_3101:
[----:B------:R-:W-:Y:S01]  /*25a70*/  IMAD.MOV.U32 R13, RZ, RZ, R6 ;  /* 0x000000ffff0d7224 */ /* 0x000fe200078e0006 */
[----:B------:R-:W-:Y:S01]  /*25a80*/  MOV R11, 0x1c1f ;  /* 0x00001c1f000b7802 */ /* 0x000fe20000000f00 */
[----:B------:R-:W-:Y:S01]  /*25a90*/  IMAD.MOV.U32 R12, RZ, RZ, RZ ;  /* 0x000000ffff0c7224 */ /* 0x000fe200078e00ff */
[----:B------:R-:W-:Y:S01]  /*25aa0*/  MOV R3, R14 ;  /* 0x0000000e00037202 */ /* 0x000fe20000000f00 */
[----:B------:R-:W-:-:S07]  /*25ab0*/  IMAD.MOV.U32 R15, RZ, RZ, -0x1 ;  /* 0xffffffffff0f7424 */ /* 0x000fce00078e00ff */
[----:B------:R-:W-:Y:S05]  /*25ac0*/  WARPSYNC.COLLECTIVE R15, `(.L_x_3103) ;  /* 0x000000000f087348 */ /* 0x000fea0003c00000 */
[----:B------:R0:W1:Y:S02]  /*25ad0*/  SHFL.IDX P6, R14, R13, R12, R11 ;  /* 0x0000000c0d0e7389 */ /* 0x00006400000c000b */
[----:B01----:R-:W-:Y:S01]  /*25ae0*/  ENDCOLLECTIVE ;  /* 0x000000000000791b */ /* 0x003fe20003800000 */
.L_x_3103:
[----:B------:R-:W-:Y:S01]  /*25af0*/  MOV R13, R8 ;  /* 0x00000008000d7202 */ /* 0x000fe20000000f00 */
[----:B------:R-:W-:-:S07]  /*25b00*/  IMAD.MOV.U32 R0, RZ, RZ, R14 ;  /* 0x000000ffff007224 */ /* 0x000fce00078e000e */
[----:B------:R-:W-:Y:S05]  /*25b10*/  WARPSYNC.COLLECTIVE R15, `(.L_x_3104) ;  /* 0x000000000f087348 */ /* 0x000fea0003c00000 */
[----:B------:R0:W1:Y:S02]  /*25b20*/  SHFL.IDX P6, R14, R13, R12, R11 ;  /* 0x0000000c0d0e7389 */ /* 0x00006400000c000b */
[----:B01----:R-:W-:Y:S01]  /*25b30*/  ENDCOLLECTIVE ;  /* 0x000000000000791b */ /* 0x003fe20003800000 */
.L_x_3104:
[----:B------:R-:W-:Y:S02]  /*25b40*/  IMAD.MOV.U32 R13, RZ, RZ, R4 ;  /* 0x000000ffff0d7224 */ /* 0x000fe400078e0004 */
[----:B------:R-:W-:-:S07]  /*25b50*/  IMAD.MOV.U32 R5, RZ, RZ, R14 ;  /* 0x000000ffff057224 */ /* 0x000fce00078e000e */
[----:B------:R-:W-:Y:S05]  /*25b60*/  WARPSYNC.COLLECTIVE R15, `(.L_x_3105) ;  /* 0x000000000f087348 */ /* 0x000fea0003c00000 */
[----:B------:R0:W1:Y:S02]  /*25b70*/  SHFL.IDX P6, R14, R13, R12, R11 ;  /* 0x0000000c0d0e7389 */ /* 0x00006400000c000b */
[----:B01----:R-:W-:Y:S01]  /*25b80*/  ENDCOLLECTIVE ;  /* 0x000000000000791b */ /* 0x003fe20003800000 */
.L_x_3105:
[----:B------:R-:W-:Y:S05]  /*25b90*/  BRA `(.L_x_3106) ;  /* 0xfffffe5000b87947 */ /* 0x000fea000383ffff */
.L_x_2832:
[----:B------:R-:W-:Y:S01]  /*25ba0*/  BSSY B1, `(.L_x_3107) ;  /* 0x0000008000017945 */ /* 0x000fe20003800000 */
[----:B------:R-:W-:Y:S01]  /*25bb0*/  MOV R13, R7 ;  /* 0x00000007000d7202 */ /* 0x000fe20000000f00 */
[----:B------:R-:W-:Y:S01]  /*25bc0*/  IMAD.MOV.U32 R12, RZ, RZ, 0x1 ;  /* 0x00000001ff0c7424 */ /* 0x000fe200078e00ff */
[----:B------:R-:W-:Y:S01]  /*25bd0*/  MOV R15, 0xffffffff ;  /* 0xffffffff000f7802 */ /* 0x000fe20000000f00 */
[----:B------:R-:W-:-:S07]  /*25be0*/  IMAD.MOV.U32 R11, RZ, RZ, 0x1c1f ;  /* 0x00001c1fff0b7424 */ /* 0x000fce00078e00ff */
[----:B0---4-:R-:W-:Y:S05]  /*25bf0*/  WARPSYNC.COLLECTIVE R15, `(.L_x_3108) ;  /* 0x000000000f087348 */ /* 0x011fea0003c00000 */
[----:B----4-:R1:W2:Y:S02]  /*25c00*/  SHFL.IDX P6, R14, R13, R12, R11 ;  /* 0x0000000c0d0e7389 */ /* 0x0102a400000c000b */
[----:B012---:R-:W-:Y:S01]  /*25c10*/  ENDCOLLECTIVE ;  /* 0x000000000000791b */ /* 0x007fe20003800000 */
.L_x_3108:
[----:B------:R-:W-:Y:S05]  /*25c20*/  BSYNC B1 ;  /* 0x0000000000017941 */ /* 0x000fea0003800000 */
.L_x_3107:
[----:B------:R-:W-:Y:S01]  /*25c30*/  IMAD.MOV.U32 R13, RZ, RZ, R6 ;  /* 0x000000ffff0d7224 */ /* 0x000fe200078e0006 */
[----:B------:R-:W-:Y:S01]  /*25c40*/  MOV R12, 0x1 ;  /* 0x00000001000c7802 */ /* 0x000fe20000000f00 */
[----:B------:R-:W-:Y:S02]  /*25c50*/  IMAD.MOV.U32 R11, RZ, RZ, 0x1c1f ;  /* 0x00001c1fff0b7424 */ /* 0x000fe400078e00ff */
[----:B------:R-:W-:Y:S02]  /*25c60*/  IMAD.MOV.U32 R15, RZ, RZ, -0x1 ;  /* 0xffffffffff0f7424 */ /* 0x000fe400078e00ff */
[----:B------:R-:W-:-:S07]  /*25c70*/  IMAD.MOV.U32 R3, RZ, RZ, R14 ;  /* 0x000000ffff037224 */ /* 0x000fce00078e000e */
[----:B------:R-:W-:Y:S05]  /*25c80*/  WARPSYNC.COLLECTIVE R15, `(.L_x_3109) ;  /* 0x000000000f087348 */ /* 0x000fea0003c00000 */
[----:B------:R0:W1:Y:S02]  /*25c90*/  SHFL.IDX P6, R14, R13, R12, R11 ;  /* 0x0000000c0d0e7389 */ /* 0x00006400000c000b */
[----:B01----:R-:W-:Y:S01]  /*25ca0*/  ENDCOLLECTIVE ;  /* 0x000000000000791b */ /* 0x003fe20003800000 */
.L_x_3109:
[----:B------:R-:W-:Y:S01]  /*25cb0*/  IMAD.MOV.U32 R13, RZ, RZ, R8 ;  /* 0x000000ffff0d7224 */ /* 0x000fe200078e0008 */
[----:B------:R-:W-:-:S07]  /*25cc0*/  MOV R0, R14 ;  /* 0x0000000e00007202 */ /* 0x000fce0000000f00 */
[----:B------:R-:W-:Y:S05]  /*25cd0*/  WARPSYNC.COLLECTIVE R15, `(.L_x_3110) ;  /* 0x000000000f087348 */ /* 0x000fea0003c00000 */
[----:B------:R0:W1:Y:S02]  /*25ce0*/  SHFL.IDX P6, R14, R13, R12, R11 ;  /* 0x0000000c0d0e7389 */ /* 0x00006400000c000b */
[----:B01----:R-:W-:Y:S01]  /*25cf0*/  ENDCOLLECTIVE ;  /* 0x000000000000791b */ /* 0x003fe20003800000 */
.L_x_3110:
[----:B------:R-:W-:Y:S01]  /*25d00*/  MOV R13, R4 ;  /* 0x00000004000d7202 */ /* 0x000fe20000000f00 */
[----:B------:R-:W-:-:S07]  /*25d10*/  IMAD.MOV.U32 R5, RZ, RZ, R14 ;  /* 0x000000ffff057224 */ /* 0x000fce00078e000e */
[----:B------:R-:W-:Y:S05]  /*25d20*/  WARPSYNC.COLLECTIVE R15, `(.L_x_3111) ;  /* 0x000000000f087348 */ /* 0x000fea0003c00000 */
[----:B------:R0:W1:Y:S02]  /*25d30*/  SHFL.IDX P6, R14, R13, R12, R11 ;  /* 0x0000000c0d0e7389 */ /* 0x00006400000c000b */
[----:B01----:R-:W-:Y:S01]  /*25d40*/  ENDCOLLECTIVE ;  /* 0x000000000000791b */ /* 0x003fe20003800000 */
.L_x_3111:
[----:B------:R-:W-:Y:S01]  /*25d50*/  IMAD.MOV.U32 R4, RZ, RZ, R14 ;  /* 0x000000ffff047224 */ /* 0x000fe200078e000e */
[----:B------:R-:W-:Y:S06]  /*25d60*/  BRA `(.L_x_3112) ;  /* 0xfffffe5800447947 */ /* 0x000fec000383ffff */
.L_x_2836:
[----:B0-----:R0:W1:Y:S02]  /*25d70*/  SYNCS.PHASECHK.TRANS64.TRYWAIT P0, [R16+URZ+0x34800], R5 ;  /* 0x03480005100075a7 */ /* 0x001064000800017f */
[----:B-1----:R-:W-:Y:S05]  /*25d80*/  @!P0 NANOSLEEP.SYNCS 0x989680 ;  /* 0x009896800000895d */ /* 0x002fea0003900000 */
[----:B------:R-:W1:Y:S02]  /*25d90*/  @!P0 SYNCS.PHASECHK.TRANS64 P0, [R16+URZ+0x34800], R5 ;  /* 0x03480005100085a7 */ /* 0x000e64000800007f */
[----:B-1----:R-:W-:Y:S05]  /*25da0*/  @!P0 BRA `(.L_x_2836) ;  /* 0xfffffffc00f08947 */ /* 0x002fea000383ffff */
[----:B------:R-:W-:Y:S05]  /*25db0*/  BRA `(.L_x_3113) ;  /* 0xfffffe6000547947 */ /* 0x000fea000383ffff */
.L_x_2860:
        /* <DEDUP_REMOVED lines=8> */
.L_x_3115:
[----:B------:R-:W-:Y:S05]  /*25e40*/  BSYNC B1 ;  /* 0x0000000000017941 */ /* 0x000fea0003800000 */
.L_x_3114:
[----:B------:R-:W-:Y:S01]  /*25e50*/  IMAD.MOV.U32 R13, RZ, RZ, R6 ;  /* 0x000000ffff0d7224 */ /* 0x000fe200078e0006 */
[----:B------:R-:W-:Y:S01]  /*25e60*/  MOV R11, 0x1c1f ;  /* 0x00001c1f000b7802 */ /* 0x000fe20000000f00 */
[----:B------:R-:W-:Y:S01]  /*25e70*/  IMAD.MOV.U32 R12, RZ, RZ, RZ ;  /* 0x000000ffff0c7224 */ /* 0x000fe200078e00ff */
[----:B------:R-:W-:Y:S01]  /*25e80*/  MOV R3, R14 ;  /* 0x0000000e00037202 */ /* 0x000fe20000000f00 */
[----:B------:R-:W-:-:S04]  /*25e90*/  IMAD.MOV.U32 R15, RZ, RZ, -0x1 ;  /* 0xffffffffff0f7424 */ /* 0x000fc800078e00ff */
[----:B------:R-:W-:-:S07]  /*25ea0*/  IMAD.MOV.U32 R21, RZ, RZ, R3 ;  /* 0x000000ffff157224 */ /* 0x000fce00078e0003 */
[----:B------:R-:W-:Y:S05]  /*25eb0*/  WARPSYNC.COLLECTIVE R15, `(.L_x_3116) ;  /* 0x000000000f087348 */ /* 0x000fea0003c00000 */
[----:B------:R0:W1:Y:S02]  /*25ec0*/  SHFL.IDX P6, R14, R13, R12, R11 ;  /* 0x0000000c0d0e7389 */ /* 0x00006400000c000b */
[----:B01----:R-:W-:Y:S01]  /*25ed0*/  ENDCOLLECTIVE ;  /* 0x000000000000791b */ /* 0x003fe20003800000 */
.L_x_3116:
[----:B------:R-:W-:Y:S01]  /*25ee0*/  MOV R13, R7 ;  /* 0x00000007000d7202 */ /* 0x000fe20000000f00 */
[----:B------:R-:W-:-:S07]  /*25ef0*/  IMAD.MOV.U32 R0, RZ, RZ, R14 ;  /* 0x000000ffff007224 */ /* 0x000fce00078e000e */
[----:B------:R-:W-:Y:S05]  /*25f00*/  WARPSYNC.COLLECTIVE R15, `(.L_x_3117) ;  /* 0x000000000f087348 */ /* 0x000fea0003c00000 */
[----:B------:R0:W1:Y:S02]  /*25f10*/  SHFL.IDX P6, R14, R13, R12, R11 ;  /* 0x0000000c0d0e7389 */ /* 0x00006400000c000b */
[----:B01----:R-:W-:Y:S01]  /*25f20*/  ENDCOLLECTIVE ;  /* 0x000000000000791b */ /* 0x003fe20003800000 */
.L_x_3117:
[----:B------:R-:W-:Y:S01]  /*25f30*/  MOV R20, R0 ;  /* 0x0000000000147202 */ /* 0x000fe20000000f00 */
[----:B------:R-:W-:Y:S02]  /*25f40*/  IMAD.MOV.U32 R13, RZ, RZ, R9 ;  /* 0x000000ffff0d7224 */ /* 0x000fe400078e0009 */
[----:B------:R-:W-:-:S07]  /*25f50*/  IMAD.MOV.U32 R5, RZ, RZ, R14 ;  /* 0x000000ffff057224 */ /* 0x000fce00078e000e */
[----:B------:R-:W-:Y:S05]  /*25f60*/  WARPSYNC.COLLECTIVE R15, `(.L_x_3118) ;  /* 0x000000000f087348 */ /* 0x000fea0003c00000 */
[----:B------:R0:W1:Y:S02]  /*25f70*/  SHFL.IDX P6, R14, R13, R12, R11 ;  /* 0x0000000c0d0e7389 */ /* 0x00006400000c000b */
[----:B01----:R-:W-:Y:S01]  /*25f80*/  ENDCOLLECTIVE ;  /* 0x000000000000791b */ /* 0x003fe20003800000 */
.L_x_3118:
[----:B------:R-:W-:Y:S05]  /*25f90*/  BRA `(.L_x_3119) ;  /* 0xfffffe8400247947 */ /* 0x000fea000383ffff */
.L_x_2863:
[----:B------:R-:W-:Y:S01]  /*25fa0*/  BSSY B1, `(.L_x_3120) ;  /* 0x0000008000017945 */ /* 0x000fe20003800000 */
[----:B------:R-:W-:Y:S01]  /*25fb0*/  IMAD.MOV.U32 R13, RZ, RZ, R8 ;  /* 0x000000ffff0d7224 */ /* 0x000fe200078e0008 */
[----:B------:R-:W-:Y:S01]  /*25fc0*/  MOV R12, 0x1 ;  /* 0x00000001000c7802 */ /* 0x000fe20000000f00 */
[----:B------:R-:W-:Y:S02]  /*25fd0*/  IMAD.MOV.U32 R11, RZ, RZ, 0x1c1f ;  /* 0x00001c1fff0b7424 */ /* 0x000fe400078e00ff */
[----:B------:R-:W-:-:S07]  /*25fe0*/  IMAD.MOV.U32 R15, RZ, RZ, -0x1 ;  /* 0xffffffffff0f7424 */ /* 0x000fce00078e00ff */
[----:B------:R-:W-:Y:S05]  /*25ff0*/  WARPSYNC.COLLECTIVE R15, `(.L_x_3121) ;  /* 0x000000000f087348 */ /* 0x000fea0003c00000 */
[----:B------:R0:W1:Y:S02]  /*26000*/  SHFL.IDX P6, R14, R13, R12, R11 ;  /* 0x0000000c0d0e7389 */ /* 0x00006400000c000b */
[----:B01----:R-:W-:Y:S01]  /*26010*/  ENDCOLLECTIVE ;  /* 0x000000000000791b */ /* 0x003fe20003800000 */
.L_x_3121:
[----:B------:R-:W-:Y:S05]  /*26020*/  BSYNC B1 ;  /* 0x0000000000017941 */ /* 0x000fea0003800000 */
.L_x_3120:
[----:B------:R-:W-:Y:S01]  /*26030*/  IMAD.MOV.U32 R13, RZ, RZ, R6 ;  /* 0x000000ffff0d7224 */ /* 0x000fe200078e0006 */
[----:B------:R-:W-:Y:S01]  /*26040*/  MOV R11, 0x1c1f ;  /* 0x00001c1f000b7802 */ /* 0x000fe20000000f00 */
[----:B------:R-:W-:Y:S01]  /*26050*/  IMAD.MOV.U32 R12, RZ, RZ, 0x1 ;  /* 0x00000001ff0c7424 */ /* 0x000fe200078e00ff */
[----:B------:R-:W-:Y:S01]  /*26060*/  MOV R3, R14 ;  /* 0x0000000e00037202 */ /* 0x000fe20000000f00 */
[----:B------:R-:W-:-:S04]  /*26070*/  IMAD.MOV.U32 R15, RZ, RZ, -0x1 ;  /* 0xffffffffff0f7424 */ /* 0x000fc800078e00ff */
[----:B------:R-:W-:-:S07]  /*26080*/  IMAD.MOV.U32 R61, RZ, RZ, R3 ;  /* 0x000000ffff3d7224 */ /* 0x000fce00078e0003 */
[----:B------:R-:W-:Y:S05]  /*26090*/  WARPSYNC.COLLECTIVE R15, `(.L_x_3122) ;  /* 0x000000000f087348 */ /* 0x000fea0003c00000 */
[----:B------:R0:W1:Y:S02]  /*260a0*/  SHFL.IDX P6, R14, R13, R12, R11 ;  /* 0x0000000c0d0e7389 */ /* 0x00006400000c000b */
[----:B01----:R-:W-:Y:S01]  /*260b0*/  ENDCOLLECTIVE ;  /* 0x000000000000791b */ /* 0x003fe20003800000 */
.L_x_3122:
[----:B------:R-:W-:Y:S01]  /*260c0*/  MOV R13, R7 ;  /* 0x00000007000d7202 */ /* 0x000fe20000000f00 */
[----:B------:R-:W-:-:S07]  /*260d0*/  IMAD.MOV.U32 R0, RZ, RZ, R14 ;  /* 0x000000ffff007224 */ /* 0x000fce00078e000e */
[----:B------:R-:W-:Y:S05]  /*260e0*/  WARPSYNC.COLLECTIVE R15, `(.L_x_3123) ;  /* 0x000000000f087348 */ /* 0x000fea0003c00000 */
[----:B------:R0:W1:Y:S02]  /*260f0*/  SHFL.IDX P6, R14, R13, R12, R11 ;  /* 0x0000000c0d0e7389 */ /* 0x00006400000c000b */
[----:B01----:R-:W-:Y:S01]  /*26100*/  ENDCOLLECTIVE ;  /* 0x000000000000791b */ /* 0x003fe20003800000 */
.L_x_3123:
[----:B------:R-:W-:Y:S01]  /*26110*/  MOV R60, R0 ;  /* 0x00000000003c7202 */ /* 0x000fe20000000f00 */
[----:B------:R-:W-:Y:S02]  /*26120*/  IMAD.MOV.U32 R13, RZ, RZ, R9 ;  /* 0x000000ffff0d7224 */ /* 0x000fe400078e0009 */
[----:B------:R-:W-:-:S07]  /*26130*/  IMAD.MOV.U32 R7, RZ, RZ, R14 ;  /* 0x000000ffff077224 */ /* 0x000fce00078e000e */
[----:B------:R-:W-:Y:S05]  /*26140*/  WARPSYNC.COLLECTIVE R15, `(.L_x_3124) ;  /* 0x000000000f087348 */ /* 0x000fea0003c00000 */
[----:B------:R0:W1:Y:S02]  /*26150*/  SHFL.IDX P6, R14, R13, R12, R11 ;  /* 0x0000000c0d0e7389 */ /* 0x00006400000c000b */
[----:B01----:R-:W-:Y:S01]  /*26160*/  ENDCOLLECTIVE ;  /* 0x000000000000791b */ /* 0x003fe20003800000 */
.L_x_3124:
[----:B------:R-:W-:Y:S05]  /*26170*/  BRA `(.L_x_3125) ;  /* 0xfffffe8800347947 */ /* 0x000fea000383ffff */
.L_x_2867:
[----:B0-----:R0:W1:Y:S02]  /*26180*/  SYNCS.PHASECHK.TRANS64.TRYWAIT P0, [R16+URZ+0x34800], R21 ;  /* 0x03480015100075a7 */ /* 0x001064000800017f */
[----:B-1----:R-:W-:Y:S05]  /*26190*/  @!P0 NANOSLEEP.SYNCS 0x989680 ;  /* 0x009896800000895d */ /* 0x002fea0003900000 */
[----:B------:R-:W1:Y:S02]  /*261a0*/  @!P0 SYNCS.PHASECHK.TRANS64 P0, [R16+URZ+0x34800], R21 ;  /* 0x03480015100085a7 */ /* 0x000e64000800007f */
[----:B-1----:R-:W-:Y:S05]  /*261b0*/  @!P0 BRA `(.L_x_2867) ;  /* 0xfffffffc00f08947 */ /* 0x002fea000383ffff */
[----:B------:R-:W-:Y:S05]  /*261c0*/  BRA `(.L_x_3126) ;  /* 0xfffffe8c009c7947 */ /* 0x000fea000383ffff */
.L_x_2881:
[----:B-1----:R1:W2:Y:S02]  /*261d0*/  SYNCS.PHASECHK.TRANS64.TRYWAIT P2, [R0+URZ+0x34830], R3 ;  /* 0x03483003000075a7 */ /* 0x0022a4000804017f */
[----:B--2---:R-:W-:Y:S05]  /*261e0*/  @!P2 NANOSLEEP.SYNCS 0x989680 ;  /* 0x009896800000a95d */ /* 0x004fea0003900000 */
[----:B------:R-:W2:Y:S02]  /*261f0*/  @!P2 SYNCS.PHASECHK.TRANS64 P2, [R0+URZ+0x34830], R3 ;  /* 0x034830030000a5a7 */ /* 0x000ea4000804007f */
[----:B--2---:R-:W-:Y:S05]  /*26200*/  @!P2 BRA `(.L_x_2881) ;  /* 0xfffffffc00f0a947 */ /* 0x004fea000383ffff */
[----:B------:R-:W-:Y:S05]  /*26210*/  BRA `(.L_x_2880) ;  /* 0xfffffeb400507947 */ /* 0x000fea000383ffff */
.L_x_2888:
[----:B-1----:R1:W2:Y:S02]  /*26220*/  SYNCS.PHASECHK.TRANS64.TRYWAIT P3, [R14+URZ+0x34830], R11 ;  /* 0x0348300b0e0075a7 */ /* 0x0022a4000806017f */
[----:B--2---:R-:W-:Y:S05]  /*26230*/  @!P3 NANOSLEEP.SYNCS 0x989680 ;  /* 0x009896800000b95d */ /* 0x004fea0003900000 */
[----:B------:R-:W2:Y:S02]  /*26240*/  @!P3 SYNCS.PHASECHK.TRANS64 P3, [R14+URZ+0x34830], R11 ;  /* 0x0348300b0e00b5a7 */ /* 0x000ea4000806007f */
[----:B--2---:R-:W-:Y:S05]  /*26250*/  @!P3 BRA `(.L_x_2888) ;  /* 0xfffffffc00f0b947 */ /* 0x004fea000383ffff */
[----:B------:R-:W-:Y:S05]  /*26260*/  BRA `(.L_x_2887) ;  /* 0xfffffee400b07947 */ /* 0x000fea000383ffff */
.L_x_2893:
[----:B-1----:R1:W2:Y:S02]  /*26270*/  SYNCS.PHASECHK.TRANS64.TRYWAIT P3, [R15+URZ+0x34850], R0 ;  /* 0x034850000f0075a7 */ /* 0x0022a4000806017f */
[----:B--2---:R-:W-:Y:S05]  /*26280*/  @!P3 NANOSLEEP.SYNCS 0x989680 ;  /* 0x009896800000b95d */ /* 0x004fea0003900000 */
[----:B------:R-:W2:Y:S02]  /*26290*/  @!P3 SYNCS.PHASECHK.TRANS64 P3, [R15+URZ+0x34850], R0 ;  /* 0x034850000f00b5a7 */ /* 0x000ea4000806007f */
[----:B--2---:R-:W-:Y:S05]  /*262a0*/  @!P3 BRA `(.L_x_2893) ;  /* 0xfffffffc00f0b947 */ /* 0x004fea000383ffff */
[----:B------:R-:W-:Y:S05]  /*262b0*/  BRA `(.L_x_2892) ;  /* 0xfffffef000a87947 */ /* 0x000fea000383ffff */
.L_x_2901:
[----:B-1----:R1:W2:Y:S02]  /*262c0*/  SYNCS.PHASECHK.TRANS64.TRYWAIT P2, [R8+URZ+0x34830], R9 ;  /* 0x03483009080075a7 */ /* 0x0022a4000804017f */
[----:B--2---:R-:W-:Y:S05]  /*262d0*/  @!P2 NANOSLEEP.SYNCS 0x989680 ;  /* 0x009896800000a95d */ /* 0x004fea0003900000 */
[----:B------:R-:W2:Y:S02]  /*262e0*/  @!P2 SYNCS.PHASECHK.TRANS64 P2, [R8+URZ+0x34830], R9 ;  /* 0x034830090800a5a7 */ /* 0x000ea4000804007f */
[----:B--2---:R-:W-:Y:S05]  /*262f0*/  @!P2 BRA `(.L_x_2901) ;  /* 0xfffffffc00f0a947 */ /* 0x004fea000383ffff */
[----:B------:R-:W-:Y:S05]  /*26300*/  BRA `(.L_x_2900) ;  /* 0xffffff1c003c7947 */ /* 0x000fea000383ffff */
.L_x_2906:
[----:B-1----:R1:W2:Y:S02]  /*26310*/  SYNCS.PHASECHK.TRANS64.TRYWAIT P2, [R14+URZ+0x34850], R0 ;  /* 0x034850000e0075a7 */ /* 0x0022a4000804017f */
[----:B--2---:R-:W-:Y:S05]  /*26320*/  @!P2 NANOSLEEP.SYNCS 0x989680 ;  /* 0x009896800000a95d */ /* 0x004fea0003900000 */
[----:B------:R-:W2:Y:S02]  /*26330*/  @!P2 SYNCS.PHASECHK.TRANS64 P2, [R14+URZ+0x34850], R0 ;  /* 0x034850000e00a5a7 */ /* 0x000ea4000804007f */
[----:B--2---:R-:W-:Y:S05]  /*26340*/  @!P2 BRA `(.L_x_2906) ;  /* 0xfffffffc00f0a947 */ /* 0x004fea000383ffff */
[----:B------:R-:W-:Y:S05]  /*26350*/  BRA `(.L_x_2905) ;  /* 0xffffff28002c7947 */ /* 0x000fea000383ffff */
.L_x_2912:
[----:B-1----:R1:W2:Y:S02]  /*26360*/  SYNCS.PHASECHK.TRANS64.TRYWAIT P0, [R11+URZ+0x34850], R2 ;  /* 0x034850020b0075a7 */ /* 0x0022a4000800017f */
[----:B--2---:R-:W-:Y:S05]  /*26370*/  @!P0 NANOSLEEP.SYNCS 0x989680 ;  /* 0x009896800000895d */ /* 0x004fea0003900000 */
[----:B------:R-:W2:Y:S02]  /*26380*/  @!P0 SYNCS.PHASECHK.TRANS64 P0, [R11+URZ+0x34850], R2 ;  /* 0x034850020b0085a7 */ /* 0x000ea4000800007f */
[----:B--2---:R-:W-:Y:S05]  /*26390*/  @!P0 BRA `(.L_x_2912) ;  /* 0xfffffffc00f08947 */ /* 0x004fea000383ffff */
[----:B------:R-:W-:Y:S05]  /*263a0*/  BRA `(.L_x_2911) ;  /* 0xffffff4c00507947 */ /* 0x000fea000383ffff */
.L_x_2948:
[----:B------:R-:W1:Y:S01]  /*263b0*/  S2R R7, SR_TID.X ;  /* 0x0000000000077919 */ /* 0x000e620000002100 */
[----:B------:R-:W-:Y:S01]  /*263c0*/  BSSY B1, `(.L_x_3127) ;  /* 0x000000a000017945 */ /* 0x000fe20003800000 */
[----:B------:R-:W-:Y:S01]  /*263d0*/  MOV R12, RZ ;  /* 0x000000ff000c7202 */ /* 0x000fe20000000f00 */
[----:B------:R-:W-:Y:S02]  /*263e0*/  IMAD.MOV.U32 R11, RZ, RZ, 0x1f ;  /* 0x0000001fff0b7424 */ /* 0x000fe400078e00ff */
[----:B------:R-:W-:Y:S01]  /*263f0*/  IMAD.MOV.U32 R15, RZ, RZ, -0x1 ;  /* 0xffffffffff0f7424 */ /* 0x000fe200078e00ff */
[----:B-1----:R-:W-:-:S04]  /*26400*/  SHF.R.U32.HI R7, RZ, 0x5, R7 ;  /* 0x00000005ff077819 */ /* 0x002fc80000011607 */
[----:B------:R-:W-:-:S05]  /*26410*/  LOP3.LUT R7, R7, 0x3, RZ, 0xc0, !PT ;  /* 0x0000000307077812 */ /* 0x000fca00078ec0ff */
[----:B0-----:R-:W-:-:S07]  /*26420*/  IMAD.MOV.U32 R13, RZ, RZ, R7 ;  /* 0x000000ffff0d7224 */ /* 0x001fce00078e0007 */
[----:B------:R-:W-:Y:S05]  /*26430*/  WARPSYNC.COLLECTIVE R15, `(.L_x_3128) ;  /* 0x000000000f087348 */ /* 0x000fea0003c00000 */
[----:B------:R0:W1:Y:S02]  /*26440*/  SHFL.IDX P6, R14, R13, R12, R11 ;  /* 0x0000000c0d0e7389 */ /* 0x00006400000c000b */
[----:B01----:R-:W-:Y:S01]  /*26450*/  ENDCOLLECTIVE ;  /* 0x000000000000791b */ /* 0x003fe20003800000 */
.L_x_3128:
[----:B------:R-:W-:Y:S05]  /*26460*/  BSYNC B1 ;  /* 0x0000000000017941 */ /* 0x000fea0003800000 */
.L_x_3127:
[----:B------:R-:W-:Y:S05]  /*26470*/  BRA `(.L_x_3129) ;  /* 0xffffff8c00007947 */ /* 0x000fea000383ffff */
.L_x_2950:
[----:B------:R-:W-:Y:S01]  /*26480*/  BSSY B1, `(.L_x_3130) ;  /* 0x0000006000017945 */ /* 0x000fe20003800000 */
[----:B------:R-:W-:-:S07]  /*26490*/  MOV R15, 0xffffffff ;  /* 0xffffffff000f7802 */ /* 0x000fce0000000f00 */
[----:B01----:R-:W-:Y:S05]  /*264a0*/  WARPSYNC.COLLECTIVE R15, `(.L_x_3131) ;  /* 0x000000000f0c7348 */ /* 0x003fea0003c00000 */
[----:B------:R-:W-:Y:S02]  /*264b0*/  ELECT P6, UR62, PT ;  /* 0x00000000003e782f */ /* 0x000fe400038c0000 */
[----:B------:R-:W-:Y:S01]  /*264c0*/  MOV R14, UR62 ;  /* 0x0000003e000e7c02 */ /* 0x000fe20008000f00 */
[----:B01----:R-:W-:Y:S10]  /*264d0*/  ENDCOLLECTIVE ;  /* 0x000000000000791b */ /* 0x003ff40003800000 */
.L_x_3131:
[----:B------:R-:W-:Y:S05]  /*264e0*/  BSYNC B1 ;  /* 0x0000000000017941 */ /* 0x000fea0003800000 */
.L_x_3130:
[----:B------:R-:W-:Y:S01]  /*264f0*/  PLOP3.LUT P2, PT, P6, PT, PT, 0x80, 0x0 ;  /* 0x000000000000781c */ /* 0x000fe2000374f070 */
[----:B------:R-:W-:-:S12]  /*26500*/  BRA `(.L_x_2949) ;  /* 0xffffff8800f47947 */ /* 0x000fd8000383ffff */
.L_x_2952:
[----:B-1----:R-:W2:Y:S02]  /*26510*/  LDL R3, [R1+0x4] ;  /* 0x0000040001037983 */ /* 0x002ea40000100800 */
[----:B--2---:R1:W2:Y:S02]  /*26520*/  SYNCS.PHASECHK.TRANS64.TRYWAIT P0, [R3+URZ+0x34820], R2 ;  /* 0x03482002030075a7 */ /* 0x0042a4000800017f */
[----:B--2---:R-:W-:Y:S05]  /*26530*/  @!P0 NANOSLEEP.SYNCS 0x989680 ;  /* 0x009896800000895d */ /* 0x004fea0003900000 */
[----:B------:R-:W2:Y:S02]  /*26540*/  @!P0 SYNCS.PHASECHK.TRANS64 P0, [R3+URZ+0x34820], R2 ;  /* 0x03482002030085a7 */ /* 0x000ea4000800007f */
[----:B--2---:R-:W-:Y:S05]  /*26550*/  @!P0 BRA `(.L_x_2952) ;  /* 0xfffffffc00ec8947 */ /* 0x004fea000383ffff */
[----:B------:R-:W-:Y:S05]  /*26560*/  BRA `(.L_x_3132) ;  /* 0xffffff8c00047947 */ /* 0x000fea000383ffff */
.L_x_2956:
[----:B-1----:R1:W2:Y:S02]  /*26570*/  SYNCS.PHASECHK.TRANS64.TRYWAIT P0, [R4+URZ+0x348a0], R8 ;  /* 0x0348a008040075a7 */ /* 0x0022a4000800017f */
[----:B--2---:R-:W-:Y:S05]  /*26580*/  @!P0 NANOSLEEP.SYNCS 0x989680 ;  /* 0x009896800000895d */ /* 0x004fea0003900000 */
[----:B------:R-:W2:Y:S02]  /*26590*/  @!P0 SYNCS.PHASECHK.TRANS64 P0, [R4+URZ+0x348a0], R8 ;  /* 0x0348a008040085a7 */ /* 0x000ea4000800007f */
[----:B--2---:R-:W-:Y:S05]  /*265a0*/  @!P0 BRA `(.L_x_2956) ;  /* 0xfffffffc00f08947 */ /* 0x004fea000383ffff */
[----:B------:R-:W-:Y:S05]  /*265b0*/  BRA `(.L_x_3133) ;  /* 0xffffff8c00287947 */ /* 0x000fea000383ffff */
.L_x_2963:
[----:B--2---:R2:W3:Y:S02]  /*265c0*/  SYNCS.PHASECHK.TRANS64.TRYWAIT P0, [R4+URZ+0x348c0], R8 ;  /* 0x0348c008040075a7 */ /* 0x0044e4000800017f */
[----:B---3--:R-:W-:Y:S05]  /*265d0*/  @!P0 NANOSLEEP.SYNCS 0x989680 ;  /* 0x009896800000895d */ /* 0x008fea0003900000 */
[----:B------:R-:W3:Y:S02]  /*265e0*/  @!P0 SYNCS.PHASECHK.TRANS64 P0, [R4+URZ+0x348c0], R8 ;  /* 0x0348c008040085a7 */ /* 0x000ee4000800007f */
[----:B---3--:R-:W-:Y:S05]  /*265f0*/  @!P0 BRA `(.L_x_2963) ;  /* 0xfffffffc00f08947 */ /* 0x008fea000383ffff */
[----:B------:R-:W-:Y:S05]  /*26600*/  BRA `(.L_x_3134) ;  /* 0xffffff9000247947 */ /* 0x000fea000383ffff */
.L_x_2971:
[----:B-1----:R1:W2:Y:S02]  /*26610*/  SYNCS.PHASECHK.TRANS64.TRYWAIT P0, [R6+URZ+0x348a0], R5 ;  /* 0x0348a005060075a7 */ /* 0x0022a4000800017f */
[----:B--2---:R-:W-:Y:S05]  /*26620*/  @!P0 NANOSLEEP.SYNCS 0x989680 ;  /* 0x009896800000895d */ /* 0x004fea0003900000 */
[----:B------:R-:W2:Y:S02]  /*26630*/  @!P0 SYNCS.PHASECHK.TRANS64 P0, [R6+URZ+0x348a0], R5 ;  /* 0x0348a005060085a7 */ /* 0x000ea4000800007f */
[----:B--2---:R-:W-:Y:S05]  /*26640*/  @!P0 BRA `(.L_x_2971) ;  /* 0xfffffffc00f08947 */ /* 0x004fea000383ffff */
[----:B------:R-:W-:Y:S05]  /*26650*/  BRA `(.L_x_3135) ;  /* 0xffffff9400507947 */ /* 0x000fea000383ffff */
.L_x_2978:
[----:B--2---:R2:W3:Y:S02]  /*26660*/  SYNCS.PHASECHK.TRANS64.TRYWAIT P0, [R6+URZ+0x348c0], R5 ;  /* 0x0348c005060075a7 */ /* 0x0044e4000800017f */
[----:B---3--:R-:W-:Y:S05]  /*26670*/  @!P0 NANOSLEEP.SYNCS 0x989680 ;  /* 0x009896800000895d */ /* 0x008fea0003900000 */
[----:B------:R-:W3:Y:S02]  /*26680*/  @!P0 SYNCS.PHASECHK.TRANS64 P0, [R6+URZ+0x348c0], R5 ;  /* 0x0348c005060085a7 */ /* 0x000ee4000800007f */
[----:B---3--:R-:W-:Y:S05]  /*26690*/  @!P0 BRA `(.L_x_2978) ;  /* 0xfffffffc00f08947 */ /* 0x008fea000383ffff */
[----:B------:R-:W-:Y:S05]  /*266a0*/  BRA `(.L_x_3136) ;  /* 0xffffff9800487947 */ /* 0x000fea000383ffff */
.L_x_2992:
[----:B------:R-:W1:Y:S01]  /*266b0*/  S2R R5, SR_TID.X ;  /* 0x0000000000057919 */ /* 0x000e620000002100 */
[----:B------:R-:W-:Y:S01]  /*266c0*/  BSSY B0, `(.L_x_3137) ;  /* 0x000000a000007945 */ /* 0x000fe20003800000 */
[----:B------:R-:W-:Y:S01]  /*266d0*/  IMAD.MOV.U32 R12, RZ, RZ, RZ ;  /* 0x000000ffff0c7224 */ /* 0x000fe200078e00ff */
[----:B------:R-:W-:Y:S01]  /*266e0*/  MOV R11, 0x1f ;  /* 0x0000001f000b7802 */ /* 0x000fe20000000f00 */
[----:B------:R-:W-:Y:S01]  /*266f0*/  IMAD.MOV.U32 R15, RZ, RZ, -0x1 ;  /* 0xffffffffff0f7424 */ /* 0x000fe200078e00ff */
[----:B-1----:R-:W-:-:S04]  /*26700*/  SHF.R.U32.HI R5, RZ, 0x5, R5 ;  /* 0x00000005ff057819 */ /* 0x002fc80000011605 */
[----:B------:R-:W-:-:S05]  /*26710*/  LOP3.LUT R5, R5, 0x3, RZ, 0xc0, !PT ;  /* 0x0000000305057812 */ /* 0x000fca00078ec0ff */
[----:B0-----:R-:W-:-:S07]  /*26720*/  IMAD.MOV.U32 R13, RZ, RZ, R5 ;  /* 0x000000ffff0d7224 */ /* 0x001fce00078e0005 */
[----:B------:R-:W-:Y:S05]  /*26730*/  WARPSYNC.COLLECTIVE R15, `(.L_x_3138) ;  /* 0x000000000f087348 */ /* 0x000fea0003c00000 */
[----:B------:R0:W1:Y:S02]  /*26740*/  SHFL.IDX P6, R14, R13, R12, R11 ;  /* 0x0000000c0d0e7389 */ /* 0x00006400000c000b */
[----:B01----:R-:W-:Y:S01]  /*26750*/  ENDCOLLECTIVE ;  /* 0x000000000000791b */ /* 0x003fe20003800000 */
.L_x_3138:
[----:B------:R-:W-:Y:S05]  /*26760*/  BSYNC B0 ;  /* 0x0000000000007941 */ /* 0x000fea0003800000 */
.L_x_3137:
[----:B------:R-:W-:Y:S05]  /*26770*/  BRA `(.L_x_3139) ;  /* 0xffffffa000ec7947 */ /* 0x000fea000383ffff */
.L_x_2994:
[----:B------:R-:W-:Y:S01]  /*26780*/  BSSY B0, `(.L_x_3140) ;  /* 0x0000006000007945 */ /* 0x000fe20003800000 */
[----:B------:R-:W-:-:S07]  /*26790*/  IMAD.MOV.U32 R15, RZ, RZ, -0x1 ;  /* 0xffffffffff0f7424 */ /* 0x000fce00078e00ff */
[----:B01----:R-:W-:Y:S05]  /*267a0*/  WARPSYNC.COLLECTIVE R15, `(.L_x_3141) ;  /* 0x000000000f0c7348 */ /* 0x003fea0003c00000 */
[----:B------:R-:W-:Y:S02]  /*267b0*/  ELECT P6, UR62, PT ;  /* 0x00000000003e782f */ /* 0x000fe400038c0000 */
[----:B------:R-:W-:Y:S01]  /*267c0*/  MOV R14, UR62 ;  /* 0x0000003e000e7c02 */ /* 0x000fe20008000f00 */
[----:B01----:R-:W-:Y:S10]  /*267d0*/  ENDCOLLECTIVE ;  /* 0x000000000000791b */ /* 0x003ff40003800000 */
.L_x_3141:
[----:B------:R-:W-:Y:S05]  /*267e0*/  BSYNC B0 ;  /* 0x0000000000007941 */ /* 0x000fea0003800000 */
.L_x_3140:
[----:B------:R-:W-:Y:S05]  /*267f0*/  BRA `(.L_x_3142) ;  /* 0xffffffa000fc7947 */ /* 0x000fea000383ffff */
.L_x_2996:
[----:B-1----:R1:W2:Y:S02]  /*26800*/  SYNCS.PHASECHK.TRANS64.TRYWAIT P0, [R0+URZ+0x34840], R2 ;  /* 0x03484002000075a7 */ /* 0x0022a4000800017f */
[----:B--2---:R-:W-:Y:S05]  /*26810*/  @!P0 NANOSLEEP.SYNCS 0x989680 ;  /* 0x009896800000895d */ /* 0x004fea0003900000 */
[----:B------:R-:W2:Y:S02]  /*26820*/  @!P0 SYNCS.PHASECHK.TRANS64 P0, [R0+URZ+0x34840], R2 ;  /* 0x03484002000085a7 */ /* 0x000ea4000800007f */
[----:B--2---:R-:W-:Y:S05]  /*26830*/  @!P0 BRA `(.L_x_2996) ;  /* 0xfffffffc00f08947 */ /* 0x004fea000383ffff */
[----:B------:R-:W-:Y:S05]  /*26840*/  BRA `(.L_x_3143) ;  /* 0xffffffa400687947 */ /* 0x000fea000383ffff */
.L_x_3000:
[----:B------:R0:W5:Y:S01]  /*26850*/  LDL.LU R9, [R1+0x40] ;  /* 0x0000400001097983 */ /* 0x0001620000300800 */
[----:B------:R-:W-:Y:S01]  /*26860*/  MOV R13, R2 ;  /* 0x00000002000d7202 */ /* 0x000fe20000000f00 */
[----:B------:R-:W-:Y:S01]  /*26870*/  IMAD.MOV.U32 R12, RZ, RZ, RZ ;  /* 0x000000ffff0c7224 */ /* 0x000fe200078e00ff */
[----:B------:R-:W-:Y:S01]  /*26880*/  MOV R15, 0xffffffff ;  /* 0xffffffff000f7802 */ /* 0x000fe20000000f00 */
[----:B------:R-:W-:-:S07]  /*26890*/  IMAD.MOV.U32 R11, RZ, RZ, 0x181f ;  /* 0x0000181fff0b7424 */ /* 0x000fce00078e00ff */
[----:B0----5:R-:W-:Y:S05]  /*268a0*/  WARPSYNC.COLLECTIVE R15, `(.L_x_3144) ;  /* 0x000000000f087348 */ /* 0x021fea0003c00000 */
[----:B------:R1:W2:Y:S02]  /*268b0*/  SHFL.IDX P6, R14, R13, R12, R11 ;  /* 0x0000000c0d0e7389 */ /* 0x0002a400000c000b */
[----:B012--5:R-:W-:Y:S01]  /*268c0*/  ENDCOLLECTIVE ;  /* 0x000000000000791b */ /* 0x027fe20003800000 */
.L_x_3144:
[----:B------:R-:W-:Y:S02]  /*268d0*/  IMAD.MOV.U32 R13, RZ, RZ, R3 ;  /* 0x000000ffff0d7224 */ /* 0x000fe400078e0003 */
[----:B------:R-:W-:-:S07]  /*268e0*/  IMAD.MOV.U32 R4, RZ, RZ, R14 ;  /* 0x000000ffff047224 */ /* 0x000fce00078e000e */
[----:B------:R-:W-:Y:S05]  /*268f0*/  WARPSYNC.COLLECTIVE R15, `(.L_x_3145) ;  /* 0x000000000f087348 */ /* 0x000fea0003c00000 */
[----:B------:R0:W1:Y:S02]  /*26900*/  SHFL.IDX P6, R14, R13, R12, R11 ;  /* 0x0000000c0d0e7389 */ /* 0x00006400000c000b */
[----:B01----:R-:W-:Y:S01]  /*26910*/  ENDCOLLECTIVE ;  /* 0x000000000000791b */ /* 0x003fe20003800000 */
.L_x_3145:
[----:B------:R-:W-:Y:S02]  /*26920*/  IMAD R17, R17, 0x80, R10 ;  /* 0x0000008011117824 */ /* 0x000fe400078e020a */
[----:B------:R-:W-:Y:S02]  /*26930*/  IMAD.MOV.U32 R13, RZ, RZ, R2 ;  /* 0x000000ffff0d7224 */ /* 0x000fe400078e0002 */
[----:B------:R-:W-:Y:S02]  /*26940*/  IMAD R0, R9, R7, RZ ;  /* 0x0000000709007224 */ /* 0x000fe400078e02ff */
[----:B------:R0:W5:Y:S01]  /*26950*/  LDL R9, [R1+0x30] ;  /* 0x0000300001097983 */ /* 0x0001620000100800 */
[----:B------:R-:W-:Y:S01]  /*26960*/  IMAD.MOV.U32 R12, RZ, RZ, 0x1 ;  /* 0x00000001ff0c7424 */ /* 0x000fe200078e00ff */
[----:B------:R-:W-:Y:S02]  /*26970*/  MOV R5, R14 ;  /* 0x0000000e00057202 */ /* 0x000fe40000000f00 */
[----:B------:R-:W-:-:S13]  /*26980*/  ISETP.GE.AND P2, PT, R17, R0, PT ;  /* 0x000000001100720c */ /* 0x000fda0003f46270 */
[----:B0----5:R-:W-:Y:S05]  /*26990*/  WARPSYNC.COLLECTIVE R15, `(.L_x_3146) ;  /* 0x000000000f087348 */ /* 0x021fea0003c00000 */
[----:B------:R1:W2:Y:S02]  /*269a0*/  SHFL.IDX P6, R14, R13, R12, R11 ;  /* 0x0000000c0d0e7389 */ /* 0x0002a400000c000b */
[----:B012--5:R-:W-:Y:S01]  /*269b0*/  ENDCOLLECTIVE ;  /* 0x000000000000791b */ /* 0x027fe20003800000 */
.L_x_3146:
[----:B------:R-:W-:Y:S02]  /*269c0*/  IADD3 R7, R17, 0x10, RZ ;  /* 0x0000001011077810 */ /* 0x000fe40007ffe0ff */
[----:B------:R-:W-:Y:S01]  /*269d0*/  @!P2 LEA R5, P4, R8, R5, 0x1 ;  /* 0x000000050805a211 */ /* 0x000fe200078808ff */
[----:B------:R-:W-:-:S04]  /*269e0*/  IMAD.MOV.U32 R13, RZ, RZ, R3 ;  /* 0x000000ffff0d7224 */ /* 0x000fc800078e0003 */
[----:B------:R-:W-:-:S05]  /*269f0*/  @!P2 IMAD.X R4, RZ, RZ, R4, P4 ;  /* 0x000000ffff04a224 */ /* 0x000fca00020e0604 */
[----:B------:R-:W-:Y:S02]  /*26a00*/  @!P2 LOP3.LUT R5, R5, R4, RZ, 0x3c, !PT ;  /* 0x000000040505a212 */ /* 0x000fe400078e3cff */
[----:B------:R-:W-:-:S07]  /*26a10*/  MOV R6, R14 ;  /* 0x0000000e00067202 */ /* 0x000fce0000000f00 */
[----:B------:R-:W-:Y:S05]  /*26a20*/  WARPSYNC.COLLECTIVE R15, `(.L_x_3147) ;  /* 0x000000000f087348 */ /* 0x000fea0003c00000 */
[----:B------:R0:W1:Y:S02]  /*26a30*/  SHFL.IDX P6, R14, R13, R12, R11 ;  /* 0x0000000c0d0e7389 */ /* 0x00006400000c000b */
[----:B01----:R-:W-:Y:S01]  /*26a40*/  ENDCOLLECTIVE ;  /* 0x000000000000791b */ /* 0x003fe20003800000 */
.L_x_3147:
[----:B------:R-:W-:-:S04]  /*26a50*/  @!P2 LOP3.LUT R4, R5, R4, RZ, 0x3c, !PT ;  /* 0x000000040504a212 */ /* 0x000fc800078e3cff */
[----:B------:R-:W-:Y:S01]  /*26a60*/  @!P2 LOP3.LUT R5, R5, R4, RZ, 0x3c, !PT ;  /* 0x000000040505a212 */ /* 0x000fe200078e3cff */
[----:B------:R-:W-:Y:S01]  /*26a70*/  IMAD.MOV.U32 R13, RZ, RZ, R2 ;  /* 0x000000ffff0d7224 */ /* 0x000fe200078e0002 */
[----:B------:R-:W-:-:S03]  /*26a80*/  MOV R12, 0x2 ;  /* 0x00000002000c7802 */ /* 0x000fc60000000f00 */
        /* <DEDUP_REMOVED lines=11> */
.L_x_3148:
[----:B------:R-:W-:-:S04]  /*26b40*/  @!P2 LEA R5, P4, R8, R4, 0x1 ;  /* 0x000000040805a211 */ /* 0x000fc800078808ff */
[----:B------:R-:W-:-:S04]  /*26b50*/  @!P2 IADD3.X R4, RZ, R6, RZ, P4, !PT ;  /* 0x00000006ff04a210 */ /* 0x000fc800027fe4ff */
[----:B------:R-:W-:Y:S01]  /*26b60*/  @!P2 LOP3.LUT R5, R5, R4, RZ, 0x3c, !PT ;  /* 0x000000040505a212 */ /* 0x000fe200078e3cff */
[----:B------:R-:W-:-:S03]  /*26b70*/  IMAD.MOV.U32 R13, RZ, RZ, R3 ;  /* 0x000000ffff0d7224 */ /* 0x000fc600078e0003 */
[----:B------:R-:W-:-:S04]  /*26b80*/  @!P2 LOP3.LUT R4, R5, R4, RZ, 0x3c, !PT ;  /* 0x000000040504a212 */ /* 0x000fc800078e3cff */
[----:B------:R-:W-:Y:S01]  /*26b90*/  @!P2 LOP3.LUT R5, R5, R4, RZ, 0x3c, !PT ;  /* 0x000000040505a212 */ /* 0x000fe200078e3cff */
[----:B------:R-:W-:-:S04]  /*26ba0*/  IMAD.MOV.U32 R6, RZ, RZ, R14 ;  /* 0x000000ffff067224 */ /* 0x000fc800078e000e */
[----:B------:R-:W-:Y:S01]  /*26bb0*/  @!PT LDS RZ, [RZ] ;  /* 0x00000000fffff984 */ /* 0x000fe20000000800 */
[----:B------:R-:W-:Y:S01]  /*26bc0*/  @!PT LDS RZ, [RZ] ;  /* 0x00000000fffff984 */ /* 0x000fe20000000800 */
[----:B------:R-:W-:Y:S01]  /*26bd0*/  @!PT LDS RZ, [RZ] ;  /* 0x00000000fffff984 */ /* 0x000fe20000000800 */
[----:B------:R0:W-:Y:S03]  /*26be0*/  @!P2 LDGSTS.E.BYPASS.LTC128B.128 [R9+0x10c00], desc[UR60][R4.64], !P3 ;  /* 0x10c000000409afae */ /* 0x0001e6000d901d7c */
[----:B0-----:R-:W-:Y:S05]  /*26bf0*/  WARPSYNC.COLLECTIVE R15, `(.L_x_3149) ;  /* 0x000000000f087348 */ /* 0x001fea0003c00000 */
[----:B------:R1:W2:Y:S02]  /*26c00*/  SHFL.IDX P6, R14, R13, R12, R11 ;  /* 0x0000000c0d0e7389 */ /* 0x0002a400000c000b */
[----:B012---:R-:W-:Y:S01]  /*26c10*/  ENDCOLLECTIVE ;  /* 0x000000000000791b */ /* 0x007fe20003800000 */
.L_x_3149:
[----:B------:R-:W-:Y:S01]  /*26c20*/  @!PT LDS RZ, [RZ] ;  /* 0x00000000fffff984 */ /* 0x000fe20000000800 */
[----:B------:R-:W-:Y:S01]  /*26c30*/  @!PT LDS RZ, [RZ] ;  /* 0x00000000fffff984 */ /* 0x000fe20000000800 */
[----:B------:R-:W-:Y:S01]  /*26c40*/  @!PT LDS RZ, [RZ] ;  /* 0x00000000fffff984 */ /* 0x000fe20000000800 */
[----:B------:R-:W-:Y:S04]  /*26c50*/  @!P2 LDGSTS.E.BYPASS.LTC128B.128 [R9+0x14c00], desc[UR60][R4.64+0x80], !P0 ;  /* 0x14c000800409afae */ /* 0x000fe8000c101d7c */
[----:B------:R0:W-:Y:S01]  /*26c60*/  @!P2 LDGSTS.E.BYPASS.LTC128B.128 [R9+0x18c00], desc[UR60][R4.64+0x100], !P1 ;  /* 0x18c001000409afae */ /* 0x0001e2000c901d7c */
[----:B------:R-:W-:Y:S01]  /*26c70*/  MOV R13, R2 ;  /* 0x00000002000d7202 */ /* 0x000fe20000000f00 */
[----:B------:R-:W-:Y:S02]  /*26c80*/  IMAD.MOV.U32 R12, RZ, RZ, 0x3 ;  /* 0x00000003ff0c7424 */ /* 0x000fe400078e00ff */
[----:B0-----:R-:W-:-:S05]  /*26c90*/  VIADD R4, R17, 0x20 ;  /* 0x0000002011047836 */ /* 0x001fca0000000000 */
[----:B------:R-:W-:Y:S02]  /*26ca0*/  ISETP.GE.AND P2, PT, R4, R0, PT ;  /* 0x000000000400720c */ /* 0x000fe40003f46270 */
[----:B------:R-:W-:-:S11]  /*26cb0*/  MOV R4, R14 ;  /* 0x0000000e00047202 */ /* 0x000fd60000000f00 */
[----:B------:R-:W-:Y:S05]  /*26cc0*/  WARPSYNC.COLLECTIVE R15, `(.L_x_3150) ;  /* 0x000000000f087348 */ /* 0x000fea0003c00000 */
[----:B------:R0:W1:Y:S02]  /*26cd0*/  SHFL.IDX P6, R14, R13, R12, R11 ;  /* 0x0000000c0d0e7389 */ /* 0x00006400000c000b */
[----:B01----:R-:W-:Y:S01]  /*26ce0*/  ENDCOLLECTIVE ;  /* 0x000000000000791b */ /* 0x003fe20003800000 */
.L_x_3150:
[----:B------:R-:W-:Y:S02]  /*26cf0*/  @!P2 LEA R5, P4, R8, R4, 0x1 ;  /* 0x000000040805a211 */ /* 0x000fe400078808ff */
[----:B------:R-:W-:-:S03]  /*26d00*/  MOV R13, R3 ;  /* 0x00000003000d7202 */ /* 0x000fc60000000f00 */
[----:B------:R-:W-:-:S05]  /*26d10*/  @!P2 IMAD.X R4, RZ, RZ, R6, P4 ;  /* 0x000000ffff04a224 */ /* 0x000fca00020e0606 */
[----:B------:R-:W-:Y:S01]  /*26d20*/  @!P2 LOP3.LUT R5, R5, R4, RZ, 0x3c, !PT ;  /* 0x000000040505a212 */ /* 0x000fe200078e3cff */
[----:B------:R-:W-:-:S03]  /*26d30*/  IMAD.MOV.U32 R6, RZ, RZ, R14 ;  /* 0x000000ffff067224 */ /* 0x000fc600078e000e */
[----:B------:R-:W-:-:S07]  /*26d40*/  @!P2 LOP3.LUT R4, R5, R4, RZ, 0x3c, !PT ;  /* 0x000000040504a212 */ /* 0x000fce00078e3cff */
[----:B------:R-:W-:Y:S05]  /*26d50*/  WARPSYNC.COLLECTIVE R15, `(.L_x_3151) ;  /* 0x000000000f087348 */ /* 0x000fea0003c00000 */
[----:B------:R0:W1:Y:S02]  /*26d60*/  SHFL.IDX P6, R14, R13, R12, R11 ;  /* 0x0000000c0d0e7389 */ /* 0x00006400000c000b */
[----:B01----:R-:W-:Y:S01]  /*26d70*/  ENDCOLLECTIVE ;  /* 0x000000000000791b */ /* 0x003fe20003800000 */
.L_x_3151:
[----:B------:R-:W-:-:S05]  /*26d80*/  @!P2 LOP3.LUT R5, R5, R4, RZ, 0x3c, !PT ;  /* 0x000000040505a212 */ /* 0x000fca00078e3cff */
[----:B------:R-:W-:Y:S01]  /*26d90*/  @!PT LDS RZ, [RZ] ;  /* 0x00000000fffff984 */ /* 0x000fe20000000800 */
[----:B------:R-:W-:Y:S01]  /*26da0*/  @!PT LDS RZ, [RZ] ;  /* 0x00000000fffff984 */ /* 0x000fe20000000800 */
[----:B------:R-:W-:Y:S01]  /*26db0*/  @!PT LDS RZ, [RZ] ;  /* 0x00000000fffff984 */ /* 0x000fe20000000800 */
[----:B------:R-:W-:Y:S04]  /*26dc0*/  @!P2 LDGSTS.E.BYPASS.LTC128B.128 [R9+0x11400], desc[UR60][R4.64], !P3 ;  /* 0x114000000409afae */ /* 0x000fe8000d901d7c */
[----:B------:R-:W-:Y:S01]  /*26dd0*/  @!P2 LDGSTS.E.BYPASS.LTC128B.128 [R9+0x15400], desc[UR60][R4.64+0x80], !P0 ;  /* 0x154000800409afae */ /* 0x000fe2000c101d7c */
[----:B------:R-:W-:-:S03]  /*26de0*/  IMAD.MOV.U32 R13, RZ, RZ, R2 ;  /* 0x000000ffff0d7224 */ /* 0x000fc600078e0002 */
[----:B------:R0:W-:Y:S01]  /*26df0*/  @!P2 LDGSTS.E.BYPASS.LTC128B.128 [R9+0x19400], desc[UR60][R4.64+0x100], !P1 ;  /* 0x194001000409afae */ /* 0x0001e2000c901d7c */
[----:B------:R-:W-:Y:S02]  /*26e00*/  IMAD.MOV.U32 R12, RZ, RZ, 0x4 ;  /* 0x00000004ff0c7424 */ /* 0x000fe400078e00ff */
[----:B0-----:R-:W-:-:S05]  /*26e10*/  VIADD R4, R17, 0x30 ;  /* 0x0000003011047836 */ /* 0x001fca0000000000 */
[----:B------:R-:W-:Y:S01]  /*26e20*/  ISETP.GE.AND P2, PT, R4, R0, PT ;  /* 0x000000000400720c */ /* 0x000fe20003f46270 */
[----:B------:R-:W-:-:S12]  /*26e30*/  IMAD.MOV.U32 R4, RZ, RZ, R14 ;  /* 0x000000ffff047224 */ /* 0x000fd800078e000e */
[----:B------:R-:W-:Y:S05]  /*26e40*/  WARPSYNC.COLLECTIVE R15, `(.L_x_3152) ;  /* 0x000000000f087348 */ /* 0x000fea0003c00000 */
[----:B------:R0:W1:Y:S02]  /*26e50*/  SHFL.IDX P6, R14, R13, R12, R11 ;  /* 0x0000000c0d0e7389 */ /* 0x00006400000c000b */
[----:B01----:R-:W-:Y:S01]  /*26e60*/  ENDCOLLECTIVE ;  /* 0x000000000000791b */ /* 0x003fe20003800000 */
.L_x_3152:
        /* <DEDUP_REMOVED lines=8> */
.L_x_3153:
[----:B------:R-:W-:-:S04]  /*26ef0*/  @!P2 LOP3.LUT R4, R5, R4, RZ, 0x3c, !PT ;  /* 0x000000040504a212 */ /* 0x000fc800078e3cff */
[----:B------:R-:W-:-:S05]  /*26f00*/  @!P2 LOP3.LUT R5, R5, R4, RZ, 0x3c, !PT ;  /* 0x000000040505a212 */ /* 0x000fca00078e3cff */
[----:B------:R-:W-:Y:S01]  /*26f10*/  @!PT LDS RZ, [RZ] ;  /* 0x00000000fffff984 */ /* 0x000fe20000000800 */
[----:B------:R-:W-:Y:S01]  /*26f20*/  @!PT LDS RZ, [RZ] ;  /* 0x00000000fffff984 */ /* 0x000fe20000000800 */
[----:B------:R-:W-:Y:S01]  /*26f30*/  @!PT LDS RZ, [RZ] ;  /* 0x00000000fffff984 */ /* 0x000fe20000000800 */
[----:B------:R-:W-:Y:S04]  /*26f40*/  @!P2 LDGSTS.E.BYPASS.LTC128B.128 [R9+0x11c00], desc[UR60][R4.64], !P3 ;  /* 0x11c000000409afae */ /* 0x000fe8000d901d7c */
[----:B------:R-:W-:Y:S01]  /*26f50*/  @!P2 LDGSTS.E.BYPASS.LTC128B.128 [R9+0x15c00], desc[UR60][R4.64+0x80], !P0 ;  /* 0x15c000800409afae */ /* 0x000fe2000c101d7c */
[----:B------:R-:W-:Y:S01]  /*26f60*/  IMAD.MOV.U32 R13, RZ, RZ, R2 ;  /* 0x000000ffff0d7224 */ /* 0x000fe200078e0002 */
[----:B------:R-:W-:Y:S02]  /*26f70*/  MOV R12, 0x5 ;  /* 0x00000005000c7802 */ /* 0x000fe40000000f00 */
[----:B------:R0:W-:Y:S02]  /*26f80*/  @!P2 LDGSTS.E.BYPASS.LTC128B.128 [R9+0x19c00], desc[UR60][R4.64+0x100], !P1 ;  /* 0x19c001000409afae */ /* 0x0001e4000c901d7c */
[----:B0-----:R-:W-:-:S04]  /*26f90*/  IADD3 R4, R17, 0x40, RZ ;  /* 0x0000004011047810 */ /* 0x001fc80007ffe0ff */
[----:B------:R-:W-:Y:S01]  /*26fa0*/  ISETP.GE.AND P2, PT, R4, R0, PT ;  /* 0x000000000400720c */ /* 0x000fe20003f46270 */
[----:B------:R-:W-:-:S12]  /*26fb0*/  IMAD.MOV.U32 R4, RZ, RZ, R14 ;  /* 0x000000ffff047224 */ /* 0x000fd800078e000e */
[----:B------:R-:W-:Y:S05]  /*26fc0*/  WARPSYNC.COLLECTIVE R15, `(.L_x_3154) ;  /* 0x000000000f087348 */ /* 0x000fea0003c00000 */
[----:B------:R0:W1:Y:S02]  /*26fd0*/  SHFL.IDX P6, R14, R13, R12, R11 ;  /* 0x0000000c0d0e7389 */ /* 0x00006400000c000b */
[----:B01----:R-:W-:Y:S01]  /*26fe0*/  ENDCOLLECTIVE ;  /* 0x000000000000791b */ /* 0x003fe20003800000 */
.L_x_3154:
[----:B------:R-:W-:Y:S01]  /*26ff0*/  @!P2 LEA R5, P4, R8, R4, 0x1 ;  /* 0x000000040805a211 */ /* 0x000fe200078808ff */
[----:B------:R-:W-:-:S03]  /*27000*/  IMAD.MOV.U32 R13, RZ, RZ, R3 ;  /* 0x000000ffff0d7224 */ /* 0x000fc600078e0003 */
[----:B------:R-:W-:-:S04]  /*27010*/  @!P2 IADD3.X R4, RZ, R6, RZ, P4, !PT ;  /* 0x00000006ff04a210 */ /* 0x000fc800027fe4ff */
[----:B------:R-:W-:-:S04]  /*27020*/  @!P2 LOP3.LUT R5, R5, R4, RZ, 0x3c, !PT ;  /* 0x000000040505a212 */ /* 0x000fc800078e3cff */
[----:B------:R-:W-:Y:S01]  /*27030*/  @!P2 LOP3.LUT R4, R5, R4, RZ, 0x3c, !PT ;  /* 0x000000040504a212 */ /* 0x000fe200078e3cff */
[----:B------:R-:W-:-:S07]  /*27040*/  IMAD.MOV.U32 R6, RZ, RZ, R14 ;  /* 0x000000ffff067224 */ /* 0x000fce00078e000e */
[----:B------:R-:W-:Y:S05]  /*27050*/  WARPSYNC.COLLECTIVE R15, `(.L_x_3155) ;  /* 0x000000000f087348 */ /* 0x000fea0003c00000 */
[----:B------:R0:W1:Y:S02]  /*27060*/  SHFL.IDX P6, R14, R13, R12, R11 ;  /* 0x0000000c0d0e7389 */ /* 0x00006400000c000b */
[----:B01----:R-:W-:Y:S01]  /*27070*/  ENDCOLLECTIVE ;  /* 0x000000000000791b */ /* 0x003fe20003800000 */
.L_x_3155:
[----:B------:R-:W-:-:S05]  /*27080*/  @!P2 LOP3.LUT R5, R5, R4, RZ, 0x3c, !PT ;  /* 0x000000040505a212 */ /* 0x000fca00078e3cff */
[----:B------:R-:W-:Y:S01]  /*27090*/  @!PT LDS RZ, [RZ] ;  /* 0x00000000fffff984 */ /* 0x000fe20000000800 */
[----:B------:R-:W-:Y:S01]  /*270a0*/  @!PT LDS RZ, [RZ] ;  /* 0x00000000fffff984 */ /* 0x000fe20000000800 */
[----:B------:R-:W-:Y:S01]  /*270b0*/  @!PT LDS RZ, [RZ] ;  /* 0x00000000fffff984 */ /* 0x000fe20000000800 */
[----:B------:R-:W-:Y:S04]  /*270c0*/  @!P2 LDGSTS.E.BYPASS.LTC128B.128 [R9+0x12400], desc[UR60][R4.64], !P3 ;  /* 0x124000000409afae */ /* 0x000fe8000d901d7c */
[----:B------:R-:W-:Y:S04]  /*270d0*/  @!P2 LDGSTS.E.BYPASS.LTC128B.128 [R9+0x16400], desc[UR60][R4.64+0x80], !P0 ;  /* 0x164000800409afae */ /* 0x000fe8000c101d7c */
[----:B------:R0:W-:Y:S01]  /*270e0*/  @!P2 LDGSTS.E.BYPASS.LTC128B.128 [R9+0x1a400], desc[UR60][R4.64+0x100], !P1 ;  /* 0x1a4001000409afae */ /* 0x0001e2000c901d7c */
[----:B------:R-:W-:Y:S01]  /*270f0*/  MOV R13, R2 ;  /* 0x00000002000d7202 */ /* 0x000fe20000000f00 */
[----:B------:R-:W-:-:S02]  /*27100*/  IMAD.MOV.U32 R12, RZ, RZ, 0x6 ;  /* 0x00000006ff0c7424 */ /* 0x000fc400078e00ff */
[----:B0-----:R-:W-:-:S05]  /*27110*/  VIADD R4, R17, 0x50 ;  /* 0x0000005011047836 */ /* 0x001fca0000000000 */
[----:B------:R-:W-:Y:S02]  /*27120*/  ISETP.GE.AND P2, PT, R4, R0, PT ;  /* 0x000000000400720c */ /* 0x000fe40003f46270 */
[----:B------:R-:W-:-:S11]  /*27130*/  MOV R4, R14 ;  /* 0x0000000e00047202 */ /* 0x000fd60000000f00 */
[----:B------:R-:W-:Y:S05]  /*27140*/  WARPSYNC.COLLECTIVE R15, `(.L_x_3156) ;  /* 0x000000000f087348 */ /* 0x000fea0003c00000 */
[----:B------:R0:W1:Y:S02]  /*27150*/  SHFL.IDX P6, R14, R13, R12, R11 ;  /* 0x0000000c0d0e7389 */ /* 0x00006400000c000b */
[----:B01----:R-:W-:Y:S01]  /*27160*/  ENDCOLLECTIVE ;  /* 0x000000000000791b */ /* 0x003fe20003800000 */
.L_x_3156:
[----:B------:R-:W-:-:S05]  /*27170*/  @!P2 LEA R5, P4, R8, R4, 0x1 ;  /* 0x000000040805a211 */ /* 0x000fca00078808ff */
[----:B------:R-:W-:Y:S01]  /*27180*/  @!P2 IMAD.X R4, RZ, RZ, R6, P4 ;  /* 0x000000ffff04a224 */ /* 0x000fe200020e0606 */
[----:B------:R-:W-:-:S04]  /*27190*/  MOV R13, R3 ;  /* 0x00000003000d7202 */ /* 0x000fc80000000f00 */
[----:B------:R-:W-:-:S04]  /*271a0*/  @!P2 LOP3.LUT R5, R5, R4, RZ, 0x3c, !PT ;  /* 0x000000040505a212 */ /* 0x000fc800078e3cff */
[----:B------:R-:W-:Y:S01]  /*271b0*/  @!P2 LOP3.LUT R4, R5, R4, RZ, 0x3c, !PT ;  /* 0x000000040504a212 */ /* 0x000fe200078e3cff */
[----:B------:R-:W-:-:S07]  /*271c0*/  IMAD.MOV.U32 R6, RZ, RZ, R14 ;  /* 0x000000ffff067224 */ /* 0x000fce00078e000e */
[----:B------:R-:W-:Y:S05]  /*271d0*/  WARPSYNC.COLLECTIVE R15, `(.L_x_3157) ;  /* 0x000000000f087348 */ /* 0x000fea0003c00000 */
[----:B------:R0:W1:Y:S02]  /*271e0*/  SHFL.IDX P6, R14, R13, R12, R11 ;  /* 0x0000000c0d0e7389 */ /* 0x00006400000c000b */
[----:B01----:R-:W-:Y:S01]  /*271f0*/  ENDCOLLECTIVE ;  /* 0x000000000000791b */ /* 0x003fe20003800000 */
.L_x_3157:
        /* <DEDUP_REMOVED lines=10> */
[----:B------:R-:W-:Y:S01]  /*272a0*/  ISETP.GE.AND P2, PT, R4, R0, PT ;  /* 0x000000000400720c */ /* 0x000fe20003f46270 */
[----:B------:R-:W-:-:S12]  /*272b0*/  IMAD.MOV.U32 R4, RZ, RZ, R14 ;  /* 0x000000ffff047224 */ /* 0x000fd800078e000e */
[----:B------:R-:W-:Y:S05]  /*272c0*/  WARPSYNC.COLLECTIVE R15, `(.L_x_3158) ;  /* 0x000000000f087348 */ /* 0x000fea0003c00000 */
[----:B------:R0:W1:Y:S02]  /*272d0*/  SHFL.IDX P6, R14, R13, R12, R11 ;  /* 0x0000000c0d0e7389 */ /* 0x00006400000c000b */
[----:B01----:R-:W-:Y:S01]  /*272e0*/  ENDCOLLECTIVE ;  /* 0x000000000000791b */ /* 0x003fe20003800000 */
.L_x_3158:
[----:B------:R-:W-:Y:S02]  /*272f0*/  @!P2 LEA R5, P4, R8, R4, 0x1 ;  /* 0x000000040805a211 */ /* 0x000fe400078808ff */
[----:B------:R-:W-:-:S03]  /*27300*/  MOV R13, R3 ;  /* 0x00000003000d7202 */ /* 0x000fc60000000f00 */
[----:B------:R-:W-:-:S05]  /*27310*/  @!P2 IMAD.X R4, RZ, RZ, R6, P4 ;  /* 0x000000ffff04a224 */ /* 0x000fca00020e0606 */
        /* <DEDUP_REMOVED lines=13> */
.L_x_3159:
[----:B------:R-:W-:Y:S01]  /*273f0*/  IMAD.MOV.U32 R3, RZ, RZ, R14 ;  /* 0x000000ffff037224 */ /* 0x000fe200078e000e */
[----:B------:R-:W-:Y:S06]  /*27400*/  BRA `(.L_x_3160) ;  /* 0xffffffa800487947 */ /* 0x000fec000383ffff */
.L_x_3005:
[----:B0-----:R-:W4:Y:S02]  /*27410*/  LDL R2, [R1+0x4] ;  /* 0x0000040001027983 */ /* 0x001f240000100800 */
[----:B----4-:R0:W1:Y:S02]  /*27420*/  SYNCS.PHASECHK.TRANS64.TRYWAIT P0, [R2+URZ+0x34820], R0 ;  /* 0x03482000020075a7 */ /* 0x010064000800017f */
[----:B-1----:R-:W-:Y:S05]  /*27430*/  @!P0 NANOSLEEP.SYNCS 0x989680 ;  /* 0x009896800000895d */ /* 0x002fea0003900000 */
[----:B------:R-:W1:Y:S02]  /*27440*/  @!P0 SYNCS.PHASECHK.TRANS64 P0, [R2+URZ+0x34820], R0 ;  /* 0x03482000020085a7 */ /* 0x000e64000800007f */
[----:B-1----:R-:W-:Y:S05]  /*27450*/  @!P0 BRA `(.L_x_3005) ;  /* 0xfffffffc00ec8947 */ /* 0x002fea000383ffff */
[----:B------:R-:W-:Y:S05]  /*27460*/  BRA `(.L_x_3161) ;  /* 0xffffffa800c07947 */ /* 0x000fea000383ffff */
.L_x_3014:
[----:B-1----:R1:W2:Y:S02]  /*27470*/  SYNCS.PHASECHK.TRANS64.TRYWAIT P0, [R3+URZ+0x34840], R0 ;  /* 0x03484000030075a7 */ /* 0x0022a4000800017f */
[----:B--2---:R-:W-:Y:S05]  /*27480*/  @!P0 NANOSLEEP.SYNCS 0x989680 ;  /* 0x009896800000895d */ /* 0x004fea0003900000 */
[----:B------:R-:W2:Y:S02]  /*27490*/  @!P0 SYNCS.PHASECHK.TRANS64 P0, [R3+URZ+0x34840], R0 ;  /* 0x03484000030085a7 */ /* 0x000ea4000800007f */
[----:B--2---:R-:W-:Y:S05]  /*274a0*/  @!P0 BRA `(.L_x_3014) ;  /* 0xfffffffc00f08947 */ /* 0x004fea000383ffff */
[----:B------:R-:W-:Y:S05]  /*274b0*/  BRA `(.L_x_3162) ;  /* 0xffffffac00847947 */ /* 0x000fea000383ffff */
.L_x_3021:
[----:B0-----:R0:W1:Y:S02]  /*274c0*/  SYNCS.PHASECHK.TRANS64.TRYWAIT P0, [R0+URZ+0x34860], R3 ;  /* 0x03486003000075a7 */ /* 0x001064000800017f */
[----:B-1----:R-:W-:Y:S05]  /*274d0*/  @!P0 NANOSLEEP.SYNCS 0x989680 ;  /* 0x009896800000895d */ /* 0x002fea0003900000 */
[----:B------:R-:W1:Y:S02]  /*274e0*/  @!P0 SYNCS.PHASECHK.TRANS64 P0, [R0+URZ+0x34860], R3 ;  /* 0x03486003000085a7 */ /* 0x000e64000800007f */
[----:B-1----:R-:W-:Y:S05]  /*274f0*/  @!P0 BRA `(.L_x_3021) ;  /* 0xfffffffc00f08947 */ /* 0x002fea000383ffff */
[----:B------:R-:W-:Y:S05]  /*27500*/  BRA `(.L_x_3163) ;  /* 0xffffffb0009c7947 */ /* 0x000fea000383ffff */
.L_x_3031:
[----:B--2---:R2:W3:Y:S02]  /*27510*/  SYNCS.PHASECHK.TRANS64.TRYWAIT P0, [R3+URZ+0x34840], R2 ;  /* 0x03484002030075a7 */ /* 0x0044e4000800017f */
[----:B---3--:R-:W-:Y:S05]  /*27520*/  @!P0 NANOSLEEP.SYNCS 0x989680 ;  /* 0x009896800000895d */ /* 0x008fea0003900000 */
[----:B------:R-:W3:Y:S02]  /*27530*/  @!P0 SYNCS.PHASECHK.TRANS64 P0, [R3+URZ+0x34840], R2 ;  /* 0x03484002030085a7 */ /* 0x000ee4000800007f */
[----:B---3--:R-:W-:Y:S05]  /*27540*/  @!P0 BRA `(.L_x_3031) ;  /* 0xfffffffc00f08947 */ /* 0x008fea000383ffff */
[----:B------:R-:W-:Y:S05]  /*27550*/  BRA `(.L_x_3164) ;  /* 0xffffffb800447947 */ /* 0x000fea000383ffff */
.L_x_3038:
[----:B0-----:R0:W2:Y:S02]  /*27560*/  SYNCS.PHASECHK.TRANS64.TRYWAIT P0, [R2+URZ+0x34860], R3 ;  /* 0x03486003020075a7 */ /* 0x0010a4000800017f */
[----:B--2---:R-:W-:Y:S05]  /*27570*/  @!P0 NANOSLEEP.SYNCS 0x989680 ;  /* 0x009896800000895d */ /* 0x004fea0003900000 */
[----:B------:R-:W2:Y:S02]  /*27580*/  @!P0 SYNCS.PHASECHK.TRANS64 P0, [R2+URZ+0x34860], R3 ;  /* 0x03486003020085a7 */ /* 0x000ea4000800007f */
[----:B--2---:R-:W-:Y:S05]  /*27590*/  @!P0 BRA `(.L_x_3038) ;  /* 0xfffffffc00f08947 */ /* 0x004fea000383ffff */
[----:B------:R-:W-:Y:S05]  /*275a0*/  BRA `(.L_x_3165) ;  /* 0xffffffbc005c7947 */ /* 0x000fea000383ffff */
.L_x_3048:
[----:B---3--:R3:W4:Y:S02]  /*275b0*/  SYNCS.PHASECHK.TRANS64.TRYWAIT P0, [R3+URZ+0x34840], R2 ;  /* 0x03484002030075a7 */ /* 0x008724000800017f */
[----:B----4-:R-:W-:Y:S05]  /*275c0*/  @!P0 NANOSLEEP.SYNCS 0x989680 ;  /* 0x009896800000895d */ /* 0x010fea0003900000 */
[----:B------:R-:W4:Y:S02]  /*275d0*/  @!P0 SYNCS.PHASECHK.TRANS64 P0, [R3+URZ+0x34840], R2 ;  /* 0x03484002030085a7 */ /* 0x000f24000800007f */
[----:B----4-:R-:W-:Y:S05]  /*275e0*/  @!P0 BRA `(.L_x_3048) ;  /* 0xfffffffc00f08947 */ /* 0x010fea000383ffff */
[----:B------:R-:W-:Y:S05]  /*275f0*/  BRA `(.L_x_3166) ;  /* 0xffffffc000e07947 */ /* 0x000fea000383ffff */
.L_x_3055:
[----:B0-----:R0:W2:Y:S02]  /*27600*/  SYNCS.PHASECHK.TRANS64.TRYWAIT P0, [R2+URZ+0x34860], R5 ;  /* 0x03486005020075a7 */ /* 0x0010a4000800017f */
[----:B--2---:R-:W-:Y:S05]  /*27610*/  @!P0 NANOSLEEP.SYNCS 0x989680 ;  /* 0x009896800000895d */ /* 0x004fea0003900000 */
[----:B------:R-:W2:Y:S02]  /*27620*/  @!P0 SYNCS.PHASECHK.TRANS64 P0, [R2+URZ+0x34860], R5 ;  /* 0x03486005020085a7 */ /* 0x000ea4000800007f */
[----:B--2---:R-:W-:Y:S05]  /*27630*/  @!P0 BRA `(.L_x_3055) ;  /* 0xfffffffc00f08947 */ /* 0x004fea000383ffff */
[----:B------:R-:W-:Y:S05]  /*27640*/  BRA `(.L_x_3167) ;  /* 0xffffffc400f47947 */ /* 0x000fea000383ffff */
.L_x_3067:
[----:B--2---:R2:W4:Y:S02]  /*27650*/  SYNCS.PHASECHK.TRANS64.TRYWAIT P0, [R0+URZ+0x34860], R2 ;  /* 0x03486002000075a7 */ /* 0x004524000800017f */
[----:B----4-:R-:W-:Y:S05]  /*27660*/  @!P0 NANOSLEEP.SYNCS 0x989680 ;  /* 0x009896800000895d */ /* 0x010fea0003900000 */
[----:B------:R-:W4:Y:S02]  /*27670*/  @!P0 SYNCS.PHASECHK.TRANS64 P0, [R0+URZ+0x34860], R2 ;  /* 0x03486002000085a7 */ /* 0x000f24000800007f */
[----:B----4-:R-:W-:Y:S05]  /*27680*/  @!P0 BRA `(.L_x_3067) ;  /* 0xfffffffc00f08947 */ /* 0x010fea000383ffff */
[----:B------:R-:W-:Y:S05]  /*27690*/  BRA `(.L_x_3168) ;  /* 0xffffffcc00587947 */ /* 0x000fea000383ffff */
.L_x_3075:
[----:B------:R-:W-:Y:S01]  /*276a0*/  BSSY B0, `(.L_x_3169) ;  /* 0x0000008000007945 */ /* 0x000fe20003800000 */
[----:B0-----:R-:W-:Y:S01]  /*276b0*/  IMAD.MOV.U32 R13, RZ, RZ, R16 ;  /* 0x000000ffff0d7224 */ /* 0x001fe200078e0010 */
[----:B------:R-:W-:Y:S01]  /*276c0*/  MOV R12, RZ ;  /* 0x000000ff000c7202 */ /* 0x000fe20000000f00 */
[----:B------:R-:W-:Y:S02]  /*276d0*/  IMAD.MOV.U32 R11, RZ, RZ, 0x1f ;  /* 0x0000001fff0b7424 */ /* 0x000fe400078e00ff */
[----:B------:R-:W-:-:S07]  /*276e0*/  IMAD.MOV.U32 R15, RZ, RZ, -0x1 ;  /* 0xffffffffff0f7424 */ /* 0x000fce00078e00ff */
[----:B-12--5:R-:W-:Y:S05]  /*276f0*/  WARPSYNC.COLLECTIVE R15, `(.L_x_3170) ;  /* 0x000000000f087348 */ /* 0x026fea0003c00000 */
[----:B------:R0:W3:Y:S02]  /*27700*/  SHFL.IDX P6, R14, R13, R12, R11 ;  /* 0x0000000c0d0e7389 */ /* 0x0000e400000c000b */
[----:B0123-5:R-:W-:Y:S01]  /*27710*/  ENDCOLLECTIVE ;  /* 0x000000000000791b */ /* 0x02ffe20003800000 */
.L_x_3170:
[----:B------:R-:W-:Y:S05]  /*27720*/  BSYNC B0 ;  /* 0x0000000000007941 */ /* 0x000fea0003800000 */
.L_x_3169:
[----:B------:R-:W-:Y:S01]  /*27730*/  IMAD.MOV.U32 R13, RZ, RZ, R16 ;  /* 0x000000ffff0d7224 */ /* 0x000fe200078e0010 */
[----:B------:R-:W-:Y:S01]  /*27740*/  MOV R11, 0x1f ;  /* 0x0000001f000b7802 */ /* 0x000fe20000000f00 */
[----:B------:R-:W-:Y:S01]  /*27750*/  IMAD.MOV.U32 R12, RZ, RZ, 0x1 ;  /* 0x00000001ff0c7424 */ /* 0x000fe200078e00ff */
[----:B------:R-:W-:Y:S01]  /*27760*/  MOV R0, R14 ;  /* 0x0000000e00007202 */ /* 0x000fe20000000f00 */
[----:B------:R-:W-:Y:S01]  /*27770*/  IMAD.MOV.U32 R15, RZ, RZ, -0x1 ;  /* 0xffffffffff0f7424 */ /* 0x000fe200078e00ff */
[----:B------:R-:W-:Y:S02]  /*27780*/  IADD3 R4, R19, R6, RZ ;  /* 0x0000000613047210 */ /* 0x000fe40007ffe0ff */
[----:B------:R-:W-:-:S13]  /*27790*/  LOP3.LUT P1, RZ, R7, 0x1, RZ, 0xc0, !PT ;  /* 0x0000000107ff7812 */ /* 0x000fda000782c0ff */
[----:B------:R-:W-:Y:S05]  /*277a0*/  WARPSYNC.COLLECTIVE R15, `(.L_x_3171) ;  /* 0x000000000f087348 */ /* 0x000fea0003c00000 */
[----:B------:R0:W1:Y:S02]  /*277b0*/  SHFL.IDX P6, R14, R13, R12, R11 ;  /* 0x0000000c0d0e7389 */ /* 0x00006400000c000b */
[----:B01----:R-:W-:Y:S01]  /*277c0*/  ENDCOLLECTIVE ;  /* 0x000000000000791b */ /* 0x003fe20003800000 */
.L_x_3171:
        /* <DEDUP_REMOVED lines=16> */
.L_x_3172:
[----:B------:R-:W-:Y:S02]  /*278d0*/  IMAD.MOV.U32 R12, RZ, RZ, 0x2 ;  /* 0x00000002ff0c7424 */ /* 0x000fe400078e00ff */
        /* <DEDUP_REMOVED lines=8> */
.L_x_3173:
[----:B------:R-:W-:Y:S02]  /*27960*/  MOV R12, 0x4 ;  /* 0x00000004000c7802 */ /* 0x000fe40000000f00 */
[----:B------:R-:W-:-:S04]  /*27970*/  MOV R4, R14 ;  /* 0x0000000e00047202 */ /* 0x000fc80000000f00 */
[----:B------:R-:W-:-:S05]  /*27980*/  SEL R4, R4, RZ, P0 ;  /* 0x000000ff04047207 */ /* 0x000fca0000000000 */
[----:B------:R-:W-:-:S04]  /*27990*/  IMAD.IADD R2, R2, 0x1, R4 ;  /* 0x0000000102027824 */ /* 0x000fc800078e0204 */
[----:B------:R-:W-:-:S07]  /*279a0*/  IMAD.MOV.U32 R13, RZ, RZ, R2 ;  /* 0x000000ffff0d7224 */ /* 0x000fce00078e0002 */
[----:B------:R-:W-:Y:S05]  /*279b0*/  WARPSYNC.COLLECTIVE R15, `(.L_x_3174) ;  /* 0x000000000f087348 */ /* 0x000fea0003c00000 */
[----:B------:R0:W1:Y:S02]  /*279c0*/  SHFL.UP P6, R14, R13, R12, R11 ;  /* 0x0400000c0d0e7389 */ /* 0x00006400000c000b */
[----:B01----:R-:W-:Y:S01]  /*279d0*/  ENDCOLLECTIVE ;  /* 0x000000000000791b */ /* 0x003fe20003800000 */
.L_x_3174:
        /* <DEDUP_REMOVED lines=8> */
.L_x_3175:
[----:B------:R-:W-:Y:S02]  /*27a60*/  IMAD.MOV.U32 R12, RZ, RZ, 0x10 ;  /* 0x00000010ff0c7424 */ /* 0x000fe400078e00ff */
[----:B------:R-:W-:-:S05]  /*27a70*/  IMAD.MOV.U32 R4, RZ, RZ, R14 ;  /* 0x000000ffff047224 */ /* 0x000fca00078e000e */
[----:B------:R-:W-:-:S04]  /*27a80*/  SEL R4, R4, RZ, P2 ;  /* 0x000000ff04047207 */ /* 0x000fc80001000000 */
[----:B------:R-:W-:-:S05]  /*27a90*/  IADD3 R2, R2, R4, RZ ;  /* 0x0000000402027210 */ /* 0x000fca0007ffe0ff */
[----:B------:R-:W-:-:S07]  /*27aa0*/  IMAD.MOV.U32 R13, RZ, RZ, R2 ;  /* 0x000000ffff0d7224 */ /* 0x000fce00078e0002 */
[----:B------:R-:W-:Y:S05]  /*27ab0*/  WARPSYNC.COLLECTIVE R15, `(.L_x_3176) ;  /* 0x000000000f087348 */ /* 0x000fea0003c00000 */
[----:B------:R0:W1:Y:S02]  /*27ac0*/  SHFL.UP P6, R14, R13, R12, R11 ;  /* 0x0400000c0d0e7389 */ /* 0x00006400000c000b */
[----:B01----:R-:W-:Y:S01]  /*27ad0*/  ENDCOLLECTIVE ;  /* 0x000000000000791b */ /* 0x003fe20003800000 */
.L_x_3176:
[----:B------:R-:W-:Y:S01]  /*27ae0*/  MOV R12, 0x1f ;  /* 0x0000001f000c7802 */ /* 0x000fe20000000f00 */
[----:B------:R-:W-:Y:S01]  /*27af0*/  IMAD.MOV.U32 R11, RZ, RZ, 0x1f ;  /* 0x0000001fff0b7424 */ /* 0x000fe200078e00ff */
[----:B------:R-:W-:-:S04]  /*27b00*/  MOV R4, R14 ;  /* 0x0000000e00047202 */ /* 0x000fc80000000f00 */
[----:B------:R-:W-:-:S05]  /*27b10*/  SEL R4, R4, RZ, P3 ;  /* 0x000000ff04047207 */ /* 0x000fca0001800000 */
[----:B------:R-:W-:-:S04]  /*27b20*/  IMAD.IADD R2, R2, 0x1, R4 ;  /* 0x0000000102027824 */ /* 0x000fc800078e0204 */
[----:B------:R-:W-:-:S07]  /*27b30*/  IMAD.MOV.U32 R13, RZ, RZ, R2 ;  /* 0x000000ffff0d7224 */ /* 0x000fce00078e0002 */
[----:B------:R-:W-:Y:S05]  /*27b40*/  WARPSYNC.COLLECTIVE R15, `(.L_x_3177) ;  /* 0x000000000f087348 */ /* 0x000fea0003c00000 */
[----:B------:R0:W1:Y:S02]  /*27b50*/  SHFL.IDX P6, R14, R13, R12, R11 ;  /* 0x0000000c0d0e7389 */ /* 0x00006400000c000b */
[----:B01----:R-:W-:Y:S01]  /*27b60*/  ENDCOLLECTIVE ;  /* 0x000000000000791b */ /* 0x003fe20003800000 */
.L_x_3177:
[----:B------:R-:W-:Y:S01]  /*27b70*/  IMAD.MOV.U32 R16, RZ, RZ, R14 ;  /* 0x000000ffff107224 */ /* 0x000fe200078e000e */
[----:B------:R-:W-:Y:S06]  /*27b80*/  BRA `(.L_x_3178) ;  /* 0xffffffcc00f07947 */ /* 0x000fec000383ffff */
.L_x_3080:
[----:B------:R-:W-:Y:S01]  /*27b90*/  BSSY B0, `(.L_x_3179) ;  /* 0x0000008000007945 */ /* 0x000fe20003800000 */
[----:B0----5:R-:W-:Y:S01]  /*27ba0*/  MOV R13, R3 ;  /* 0x00000003000d7202 */ /* 0x021fe20000000f00 */
[----:B------:R-:W-:Y:S01]  /*27bb0*/  IMAD.MOV.U32 R12, RZ, RZ, 0x1 ;  /* 0x00000001ff0c7424 */ /* 0x000fe200078e00ff */
[----:B------:R-:W-:Y:S01]  /*27bc0*/  MOV R15, 0xffffffff ;  /* 0xffffffff000f7802 */ /* 0x000fe20000000f00 */
[----:B------:R-:W-:-:S07]  /*27bd0*/  IMAD.MOV.U32 R11, RZ, RZ, RZ ;  /* 0x000000ffff0b7224 */ /* 0x000fce00078e00ff */
[----:B-12---:R-:W-:Y:S05]  /*27be0*/  WARPSYNC.COLLECTIVE R15, `(.L_x_3180) ;  /* 0x000000000f087348 */ /* 0x006fea0003c00000 */
[----:B------:R0:W3:Y:S02]  /*27bf0*/  SHFL.UP P6, R14, R13, R12, R11 ;  /* 0x0400000c0d0e7389 */ /* 0x0000e400000c000b */
[----:B0123--:R-:W-:Y:S01]  /*27c00*/  ENDCOLLECTIVE ;  /* 0x000000000000791b */ /* 0x00ffe20003800000 */
.L_x_3180:
[----:B------:R-:W-:Y:S05]  /*27c10*/  BSYNC B0 ;  /* 0x0000000000007941 */ /* 0x000fea0003800000 */
.L_x_3179:
[----:B------:R-:W2:Y:S01]  /*27c20*/  LDL R2, [R1+0x8] ;  /* 0x0000080001027983 */ /* 0x000ea20000100800 */
[----:B------:R-:W-:Y:S01]  /*27c30*/  IMAD.MOV.U32 R12, RZ, RZ, 0x2 ;  /* 0x00000002ff0c7424 */ /* 0x000fe200078e00ff */
[----:B------:R-:W-:Y:S01]  /*27c40*/  MOV R15, 0xffffffff ;  /* 0xffffffff000f7802 */ /* 0x000fe20000000f00 */
[----:B------:R-:W-:Y:S01]  /*27c50*/  IMAD.MOV.U32 R11, RZ, RZ, RZ ;  /* 0x000000ffff0b7224 */ /* 0x000fe200078e00ff */
[----:B--2---:R-:W-:Y:S01]  /*27c60*/  LOP3.LUT P4, RZ, R2, 0x1, RZ, 0xc0, !PT ;  /* 0x0000000102ff7812 */ /* 0x004fe2000788c0ff */
[----:B------:R-:W-:-:S05]  /*27c70*/  IMAD.MOV.U32 R2, RZ, RZ, R14 ;  /* 0x000000ffff027224 */ /* 0x000fca00078e000e */
[----:B------:R-:W-:-:S05]  /*27c80*/  SEL R2, R2, RZ, P4 ;  /* 0x000000ff02027207 */ /* 0x000fca0002000000 */
[----:B------:R-:W-:-:S05]  /*27c90*/  IMAD.IADD R2, R3, 0x1, R2 ;  /* 0x0000000103027824 */ /* 0x000fca00078e0202 */
[----:B------:R-:W-:-:S07]  /*27ca0*/  MOV R13, R2 ;  /* 0x00000002000d7202 */ /* 0x000fce0000000f00 */
[----:B------:R-:W-:Y:S05]  /*27cb0*/  WARPSYNC.COLLECTIVE R15, `(.L_x_3181) ;  /* 0x000000000f087348 */ /* 0x000fea0003c00000 */
[----:B------:R0:W1:Y:S02]  /*27cc0*/  SHFL.UP P6, R14, R13, R12, R11 ;  /* 0x0400000c0d0e7389 */ /* 0x00006400000c000b */
[----:B01----:R-:W-:Y:S01]  /*27cd0*/  ENDCOLLECTIVE ;  /* 0x000000000000791b */ /* 0x003fe20003800000 */
.L_x_3181:
        /* <DEDUP_REMOVED lines=8> */
.L_x_3182:
        /* <DEDUP_REMOVED lines=8> */
.L_x_3183:
        /* <DEDUP_REMOVED lines=8> */
.L_x_3184:
        /* <DEDUP_REMOVED lines=9> */
.L_x_3185:
[----:B------:R-:W-:Y:S01]  /*27ef0*/  MOV R16, R14 ;  /* 0x0000000e00107202 */ /* 0x000fe20000000f00 */
[----:B------:R-:W-:Y:S06]  /*27f00*/  BRA `(.L_x_3186) ;  /* 0xffffffcc00b07947 */ /* 0x000fec000383ffff */
.L_x_3082:
[----:B------:R-:W-:Y:S01]  /*27f10*/  BSSY B0, `(.L_x_3187) ;  /* 0x0000006000007945 */ /* 0x000fe20003800000 */
[----:B------:R-:W-:Y:S01]  /*27f20*/  PLOP3.LUT P6, PT, P6, PT, PT, 0x8, 0x0 ;  /* 0x000000000000781c */ /* 0x000fe200037ce170 */
[----:B------:R-:W-:-:S12]  /*27f30*/  IMAD.MOV.U32 R15, RZ, RZ, -0x1 ;  /* 0xffffffffff0f7424 */ /* 0x000fd800078e00ff */
[----:B012--5:R-:W-:Y:S05]  /*27f40*/  WARPSYNC.COLLECTIVE R15, `(.L_x_3188) ;  /* 0x000000000f087348 */ /* 0x027fea0003c00000 */
[----:B------:R-:W-:Y:S01]  /*27f50*/  VOTE.ANY R14, PT, P6 ;  /* 0x00000000000e7806 */ /* 0x000fe200030e0100 */
[----:B012--5:R-:W-:Y:S06]  /*27f60*/  ENDCOLLECTIVE ;  /* 0x000000000000791b */ /* 0x027fec0003800000 */
.L_x_3188:
[----:B------:R-:W-:Y:S05]  /*27f70*/  BSYNC B0 ;  /* 0x0000000000007941 */ /* 0x000fea0003800000 */
.L_x_3187:
[----:B------:R-:W-:Y:S01]  /*27f80*/  IMAD.MOV.U32 R5, RZ, RZ, R14 ;  /* 0x000000ffff057224 */ /* 0x000fe200078e000e */
[----:B------:R-:W-:Y:S01]  /*27f90*/  MOV R13, R3 ;  /* 0x00000003000d7202 */ /* 0x000fe20000000f00 */
[----:B------:R-:W-:Y:S01]  /*27fa0*/  IMAD.MOV.U32 R11, RZ, RZ, 0x1f ;  /* 0x0000001fff0b7424 */ /* 0x000fe200078e00ff */
[----:B------:R-:W-:Y:S01]  /*27fb0*/  MOV R15, 0xffffffff ;  /* 0xffffffff000f7802 */ /* 0x000fe20000000f00 */
[----:B------:R-:W0:Y:S02]  /*27fc0*/  POPC R6, R5 ;  /* 0x0000000500067309 */ /* 0x000e240000000000 */
[----:B0-----:R-:W-:-:S07]  /*27fd0*/  IMAD.MOV.U32 R12, RZ, RZ, R6 ;  /* 0x000000ffff0c7224 */ /* 0x001fce00078e0006 */
[----:B------:R-:W-:Y:S05]  /*27fe0*/  WARPSYNC.COLLECTIVE R15, `(.L_x_3189) ;  /* 0x000000000f087348 */ /* 0x000fea0003c00000 */
[----:B------:R0:W1:Y:S02]  /*27ff0*/  SHFL.IDX P6, R14, R13, R12, R11 ;  /* 0x0000000c0d0e7389 */ /* 0x00006400000c000b */
[----:B01----:R-:W-:Y:S01]  /*28000*/  ENDCOLLECTIVE ;  /* 0x000000000000791b */ /* 0x003fe20003800000 */
.L_x_3189:
[----:B------:R-:W-:Y:S01]  /*28010*/  IMAD.MOV.U32 R17, RZ, RZ, R14 ;  /* 0x000000ffff117224 */ /* 0x000fe200078e000e */
[----:B------:R-:W-:Y:S06]  /*28020*/  BRA `(.L_x_3190) ;  /* 0xffffffcc00a07947 */ /* 0x000fec000383ffff */
.L_x_3084:
[----:B------:R-:W-:Y:S01]  /*28030*/  BSSY B0, `(.L_x_3191) ;  /* 0x0000007000007945 */ /* 0x000fe20003800000 */
[----:B0-----:R-:W-:Y:S01]  /*28040*/  IMAD.MOV.U32 R13, RZ, RZ, R2 ;  /* 0x000000ffff0d7224 */ /* 0x001fe200078e0002 */
[----:B------:R-:W-:Y:S01]  /*28050*/  MOV R11, 0x1f ;  /* 0x0000001f000b7802 */ /* 0x000fe20000000f00 */
[----:B------:R-:W-:-:S07]  /*28060*/  IMAD.MOV.U32 R15, RZ, RZ, -0x1 ;  /* 0xffffffffff0f7424 */ /* 0x000fce00078e00ff */
[----:B-12345:R-:W-:Y:S05]  /*28070*/  WARPSYNC.COLLECTIVE R15, `(.L_x_3192) ;  /* 0x000000000f087348 */ /* 0x03efea0003c00000 */
[----:B------:R0:W0:Y:S02]  /*28080*/  SHFL.IDX P6, R14, R13, R12, R11 ;  /* 0x0000000c0d0e7389 */ /* 0x00002400000c000b */
[----:B012345:R-:W-:Y:S01]  /*28090*/  ENDCOLLECTIVE ;  /* 0x000000000000791b */ /* 0x03ffe20003800000 */
.L_x_3192:
[----:B------:R-:W-:Y:S05]  /*280a0*/  BSYNC B0 ;  /* 0x0000000000007941 */ /* 0x000fea0003800000 */
.L_x_3191:
[----:B------:R-:W-:Y:S01]  /*280b0*/  IMAD.MOV.U32 R2, RZ, RZ, R14 ;  /* 0x000000ffff027224 */ /* 0x000fe200078e000e */
[----:B------:R-:W-:Y:S06]  /*280c0*/  BRA `(.L_x_3193) ;  /* 0xffffffcc00947947 */ /* 0x000fec000383ffff */
.L_x_3088:
[----:B0-----:R0:W2:Y:S02]  /*280d0*/  SYNCS.PHASECHK.TRANS64.TRYWAIT P0, [R0+URZ+0x34820], R3 ;  /* 0x03482003000075a7 */ /* 0x0010a4000800017f */
[----:B--2---:R-:W-:Y:S05]  /*280e0*/  @!P0 NANOSLEEP.SYNCS 0x989680 ;  /* 0x009896800000895d */ /* 0x004fea0003900000 */
[----:B------:R-:W2:Y:S02]  /*280f0*/  @!P0 SYNCS.PHASECHK.TRANS64 P0, [R0+URZ+0x34820], R3 ;  /* 0x03482003000085a7 */ /* 0x000ea4000800007f */
[----:B--2---:R-:W-:Y:S05]  /*28100*/  @!P0 BRA `(.L_x_3088) ;  /* 0xfffffffc00f08947 */ /* 0x004fea000383ffff */
[----:B------:R-:W-:Y:S05]  /*28110*/  BRA `(.L_x_3194) ;  /* 0xffffffd400187947 */ /* 0x000fea000383ffff */
.L_x_3089:
[----:B------:R-:W2:Y:S01]  /*28120*/  S2R R2, SR_TID.X ;  /* 0x0000000000027919 */ /* 0x000ea20000002100 */
[----:B------:R-:W-:Y:S01]  /*28130*/  BSSY B0, `(.L_x_3195) ;  /* 0x000000a000007945 */ /* 0x000fe20003800000 */
[----:B------:R-:W-:Y:S01]  /*28140*/  IMAD.MOV.U32 R12, RZ, RZ, RZ ;  /* 0x000000ffff0c7224 */ /* 0x000fe200078e00ff */
[----:B------:R-:W-:Y:S01]  /*28150*/  MOV R15, 0xffffffff ;  /* 0xffffffff000f7802 */ /* 0x000fe20000000f00 */
[----:B------:R-:W-:Y:S01]  /*28160*/  IMAD.MOV.U32 R11, RZ, RZ, 0x1f ;  /* 0x0000001fff0b7424 */ /* 0x000fe200078e00ff */
[----:B--2---:R-:W-:-:S04]  /*28170*/  SHF.R.U32.HI R2, RZ, 0x5, R2 ;  /* 0x00000005ff027819 */ /* 0x004fc80000011602 */
[----:B------:R-:W-:-:S04]  /*28180*/  LOP3.LUT R2, R2, 0x3, RZ, 0xc0, !PT ;  /* 0x0000000302027812 */ /* 0x000fc800078ec0ff */
[----:B------:R-:W-:-:S07]  /*28190*/  MOV R13, R2 ;  /* 0x00000002000d7202 */ /* 0x000fce0000000f00 */
[----:B01---5:R-:W-:Y:S05]  /*281a0*/  WARPSYNC.COLLECTIVE R15, `(.L_x_3196) ;  /* 0x000000000f087348 */ /* 0x023fea0003c00000 */
[----:B------:R2:W3:Y:S02]  /*281b0*/  SHFL.IDX P6, R14, R13, R12, R11 ;  /* 0x0000000c0d0e7389 */ /* 0x0004e400000c000b */
[----:B0123-5:R-:W-:Y:S01]  /*281c0*/  ENDCOLLECTIVE ;  /* 0x000000000000791b */ /* 0x02ffe20003800000 */
.L_x_3196:
[----:B------:R-:W-:Y:S05]  /*281d0*/  BSYNC B0 ;  /* 0x0000000000007941 */ /* 0x000fea0003800000 */
.L_x_3195:
[----:B------:R-:W-:Y:S05]  /*281e0*/  BRA `(.L_x_3197) ;  /* 0xffffffd400007947 */ /* 0x000fea000383ffff */
.L_x_3090:
[----:B------:R-:W-:Y:S01]  /*281f0*/  BSSY B0, `(.L_x_3198) ;  /* 0x0000006000007945 */ /* 0x000fe20003800000 */
[----:B------:R-:W-:-:S07]  /*28200*/  IMAD.MOV.U32 R15, RZ, RZ, -0x1 ;  /* 0xffffffffff0f7424 */ /* 0x000fce00078e00ff */
[----:B012--5:R-:W-:Y:S05]  /*28210*/  WARPSYNC.COLLECTIVE R15, `(.L_x_3199) ;  /* 0x000000000f0c7348 */ /* 0x027fea0003c00000 */
[----:B------:R-:W-:Y:S02]  /*28220*/  ELECT P6, UR62, PT ;  /* 0x00000000003e782f */ /* 0x000fe400038c0000 */
[----:B------:R-:W-:Y:S01]  /*28230*/  MOV R14, UR62 ;  /* 0x0000003e000e7c02 */ /* 0x000fe20008000f00 */
[----:B012--5:R-:W-:Y:S10]  /*28240*/  ENDCOLLECTIVE ;  /* 0x000000000000791b */ /* 0x027ff40003800000 */
.L_x_3199:
[----:B------:R-:W-:Y:S05]  /*28250*/  BSYNC B0 ;  /* 0x0000000000007941 */ /* 0x000fea0003800000 */
.L_x_3198:
[----:B------:R-:W-:Y:S05]  /*28260*/  BRA `(.L_x_3200) ;  /* 0xffffffd000f47947 */ /* 0x000fea000383ffff */
.L_x_3092:
[----:B0-----:R0:W2:Y:S02]  /*28270*/  SYNCS.PHASECHK.TRANS64.TRYWAIT P0, [R6+URZ], R5 ;  /* 0x00000005060075a7 */ /* 0x0010a4000800017f */
[----:B--2---:R-:W-:Y:S05]  /*28280*/  @!P0 NANOSLEEP.SYNCS 0x989680 ;  /* 0x009896800000895d */ /* 0x004fea0003900000 */
[----:B------:R-:W2:Y:S02]  /*28290*/  @!P0 SYNCS.PHASECHK.TRANS64 P0, [R6+URZ], R5 ;  /* 0x00000005060085a7 */ /* 0x000ea4000800007f */
[----:B--2---:R-:W-:Y:S05]  /*282a0*/  @!P0 BRA `(.L_x_3092) ;  /* 0xfffffffc00f08947 */ /* 0x004fea000383ffff */
[----:B------:R-:W-:Y:S05]  /*282b0*/  BRA `(.L_x_3201) ;  /* 0xffffffd400387947 */ /* 0x000fea000383ffff */
.L_x_3093:
[----:B--2---:R2:W3:Y:S02]  /*282c0*/  SYNCS.PHASECHK.TRANS64.TRYWAIT P0, [R7+URZ], R2 ;  /* 0x00000002070075a7 */ /* 0x0044e4000800017f */
[----:B---3--:R-:W-:Y:S05]  /*282d0*/  @!P0 NANOSLEEP.SYNCS 0x989680 ;  /* 0x009896800000895d */ /* 0x008fea0003900000 */
[----:B------:R-:W3:Y:S02]  /*282e0*/  @!P0 SYNCS.PHASECHK.TRANS64 P0, [R7+URZ], R2 ;  /* 0x00000002070085a7 */ /* 0x000ee4000800007f */
[----:B---3--:R-:W-:Y:S05]  /*282f0*/  @!P0 BRA `(.L_x_3093) ;  /* 0xfffffffc00f08947 */ /* 0x008fea000383ffff */
[----:B------:R-:W-:Y:S05]  /*28300*/  BRA `(.L_x_3202) ;  /* 0xffffffd4002c7947 */ /* 0x000fea000383ffff */
.L_x_3095:
[----:B---3--:R3:W4:Y:S02]  /*28310*/  SYNCS.PHASECHK.TRANS64.TRYWAIT P0, [R4+URZ], R5 ;  /* 0x00000005040075a7 */ /* 0x008724000800017f */
[----:B----4-:R-:W-:Y:S05]  /*28320*/  @!P0 NANOSLEEP.SYNCS 0x989680 ;  /* 0x009896800000895d */ /* 0x010fea0003900000 */
[----:B------:R-:W4:Y:S02]  /*28330*/  @!P0 SYNCS.PHASECHK.TRANS64 P0, [R4+URZ], R5 ;  /* 0x00000005040085a7 */ /* 0x000f24000800007f */
[----:B----4-:R-:W-:Y:S05]  /*28340*/  @!P0 BRA `(.L_x_3095) ;  /* 0xfffffffc00f08947 */ /* 0x010fea000383ffff */
[----:B------:R-:W-:Y:S05]  /*28350*/  BRA `(.L_x_3203) ;  /* 0xffffffd400347947 */ /* 0x000fea000383ffff */
.L_x_3204:
        /* <DEDUP_REMOVED lines=10> */
.L_x_15283:


//--------------------- .text._ZN7cutlass13device_kernelIN5flash11enable_sm90INS1_16FlashAttnFwdSm90INS1_25CollectiveMainloopFwdSm90ILi2EN4cute5tupleIJNS5_1CILi1EEES8_S8_EEENS6_IJNS7_ILi64EEESA_SA_EEELi512ENS_6half_tEfNS_4arch4Sm90ELb0ELb0ELb1ELb0ELb0ELb0ELb0ELb0ELb0ELb1ELb0ELb0EEENS1_21CollectiveEpilogueFwdINS6_IJSA_NS7_ILi512EEESA_EEES9_SC_SE_Li256ELb0ELb1ELb0ELb0EEENS1_29StaticPersistentTileSchedulerILb0EEEEEEEEEvNT_6ParamsE --------------------------
	.section	.text._ZN7cutlass13device_kernelIN5flash11enable_sm90INS1_16FlashAttnFwdSm90INS1_25CollectiveMainloopFwdSm90ILi2EN4cute5tupleIJNS5_1CILi1EEES8_S8_EEENS6_IJNS7_ILi64EEESA_SA_EEELi512ENS_6half_tEfNS_4arch4Sm90ELb0ELb0ELb1ELb0ELb0ELb0ELb0ELb0ELb0ELb1ELb0ELb0EEENS1_21CollectiveEpilogueFwdINS6_IJSA_NS7_ILi512EEESA_EEES9_SC_SE_Li256ELb0ELb1ELb0ELb0EEENS1_29StaticPersistentTileSchedulerILb0EEEEEEEEEvNT_6ParamsE,"ax",@progbits
	.align	128
.text._ZN7cutlass13device_kernelIN5flash11enable_sm90INS1_16FlashAttnFwdSm90INS1_25CollectiveMainloopFwdSm90ILi2EN4cute5tupleIJNS5_1CILi1EEES8_S8_EEENS6_IJNS7_ILi64EEESA_SA_EEELi512ENS_6half_tEfNS_4arch4Sm90ELb0ELb0ELb1ELb0ELb0ELb0ELb0ELb0ELb0ELb1ELb0ELb0EEENS1_21CollectiveEpilogueFwdINS6_IJSA_NS7_ILi512EEESA_EEES9_SC_SE_Li256ELb0ELb1ELb0ELb0EEENS1_29StaticPersistentTileSchedulerILb0EEEEEEEEEvNT_6ParamsE:
        .type           _ZN7cutlass13device_kernelIN5flash11enable_sm90INS1_16FlashAttnFwdSm90INS1_25CollectiveMainloopFwdSm90ILi2EN4cute5tupleIJNS5_1CILi1EEES8_S8_EEENS6_IJNS7_ILi64EEESA_SA_EEELi512ENS_6half_tEfNS_4arch4Sm90ELb0ELb0ELb1ELb0ELb0ELb0ELb0ELb0ELb0ELb1ELb0ELb0EEENS1_21CollectiveEpilogueFwdINS6_IJSA_NS7_ILi512EEESA_EEES9_SC_SE_Li256ELb0ELb1ELb0ELb0EEENS1_29StaticPersistentTileSchedulerILb0EEEEEEEEEvNT_6ParamsE,@function
        .size           _ZN7cutlass13device_kernelIN5flash11enable_sm90INS1_16FlashAttnFwdSm90INS1_25CollectiveMainloopFwdSm90ILi2EN4cute5tupleIJNS5_1CILi1EEES8_S8_EEENS6_IJNS7_ILi64EEESA_SA_EEELi512ENS_6half_tEfNS_4arch4Sm90ELb0ELb0ELb1ELb0ELb0ELb0ELb0ELb0ELb0ELb1ELb0ELb0EEENS1_21CollectiveEpilogueFwdINS6_IJSA_NS7_ILi512EEESA_EEES9_SC_SE_Li256ELb0ELb1ELb0ELb0EEENS1_29StaticPersistentTileSchedulerILb0EEEEEEEEEvNT_6ParamsE,(.L_x_15284 - _ZN7cutlass13device_kernelIN5flash11enable_sm90INS1_16FlashAttnFwdSm90INS1_25CollectiveMainloopFwdSm90ILi2EN4cute5tupleIJNS5_1CILi1EEES8_S8_EEENS6_IJNS7_ILi64EEESA_SA_EEELi512ENS_6half_tEfNS_4arch4Sm90ELb0ELb0ELb1ELb0ELb0ELb0ELb0ELb0ELb0ELb1ELb0ELb0EEENS1_21CollectiveEpilogueFwdINS6_IJSA_NS7_ILi512EEESA_EEES9_SC_SE_Li256ELb0ELb1ELb0ELb0EEENS1_29StaticPersistentTileSchedulerILb0EEEEEEEEEvNT_6ParamsE)
        .other          _ZN7cutlass13device_kernelIN5flash11enable_sm90INS1_16FlashAttnFwdSm90INS1_25CollectiveMainloopFwdSm90ILi2EN4cute5tupleIJNS5_1CILi1EEES8_S8_EEENS6_IJNS7_ILi64EEESA_SA_EEELi512ENS_6half_tEfNS_4arch4Sm90ELb0ELb0ELb1ELb0ELb0ELb0ELb0ELb0ELb0ELb1ELb0ELb0EEENS1_21CollectiveEpilogueFwdINS6_IJSA_NS7_ILi512EEESA_EEES9_SC_SE_Li256ELb0ELb1ELb0ELb0EEENS1_29StaticPersistentTileSchedulerILb0EEEEEEEEEvNT_6ParamsE,@"STO_CUDA_ENTRY STV_DEFAULT"
_ZN7cutlass13device_kernelIN5flash11enable_sm90INS1_16FlashAttnFwdSm90INS1_25CollectiveMainloopFwdSm90ILi2EN4cute5tupleIJNS5_1CILi1EEES8_S8_EEENS6_IJNS7_ILi64EEESA_SA_EEELi512ENS_6half_tEfNS_4arch4Sm90ELb0ELb0ELb1ELb0ELb0ELb0ELb0ELb0ELb0ELb1ELb0ELb0EEENS1_21CollectiveEpilogueFwdINS6_IJSA_NS7_ILi512EEESA_EEES9_SC_SE_Li256ELb0ELb1ELb0ELb0EEENS1_29StaticPersistentTileSchedulerILb0EEEEEEEEEvNT_6ParamsE:
        /* <DEDUP_REMOVED lines=18> */
.L_x_3206:
[----:B------:R-:W-:Y:S05]  /*0120*/  BSYNC B0 ;  /* 0x0000000000007941 */ /* 0x000fea0003800000 */
.L_x_3205:
        /* <DEDUP_REMOVED lines=32> */
[----:B0-----:R3:W4:Y:S01]  /*0330*/  SYNCS.EXCH.64 URZ, [UR6+0x28c30], UR4 ;  /* 0x028c3004063f75b2 */ /* 0x0017220008000100 */
[----:B------:R3:W0:Y:S01]  /*0340*/  SYNCS.EXCH.64 URZ, [UR6+0x28c40], UR4 ;  /* 0x028c4004063f75b2 */ /* 0x0006220008000100 */
[----:B------:R3:W0:Y:S01]  /*0350*/  SYNCS.EXCH.64 URZ, [UR6+0x28c38], UR4 ;  /* 0x028c3804063f75b2 */ /* 0x0006220008000100 */
[----:B------:R3:W0:Y:S02]  /*0360*/  SYNCS.EXCH.64 URZ, [UR6+0x28c48], UR4 ;  /* 0x028c4804063f75b2 */ /* 0x0006240008000100 */
[----:B---3--:R-:W-:Y:S01]  /*0370*/  NOP ;  /* 0x0000000000007918 */ /* 0x008fe20000000000 */
.L_x_3207:
        /* <DEDUP_REMOVED lines=22> */
.L_x_3208:
        /* <DEDUP_REMOVED lines=18> */
.L_x_3209:
        /* <DEDUP_REMOVED lines=22> */
.L_x_3210:
        /* <DEDUP_REMOVED lines=22> */
.L_x_3211:
[----:B------:R-:W-:Y:S01]  /*08c0*/  PLOP3.LUT P0, PT, PT, PT, UP0, 0x80, 0x0 ;  /* 0x000000000000781c */ /* 0x000fe20003f0f008 */
[----:B------:R-:W-:Y:S01]  /*08d0*/  UMOV UR37, 0x1 ;  /* 0x0000000100257882 */ /* 0x000fe20000000000 */
[----:B------:R-:W-:Y:S01]  /*08e0*/  NOP ;  /* 0x0000000000007918 */ /* 0x000fe20000000000 */
[----:B------:R-:W-:Y:S01]  /*08f0*/  USEL UR37, UR37, 0x2, !UP0 ;  /* 0x0000000225257887 */ /* 0x000fe2000c000000 */
[----:B------:R-:W-:Y:S01]  /*0900*/  ULDC.64 UR42, c[0x0][0x208] ;  /* 0x00008200002a7ab9 */ /* 0x000fe20000000a00 */
[----:B012-4-:R-:W-:Y:S08]  /*0910*/  BAR.SYNC.DEFER_BLOCKING 0x0 ;  /* 0x0000000000007b1d */ /* 0x017ff00000010000 */
[----:B------:R-:W-:Y:S05]  /*0920*/  @!P0 BRA `(.L_x_3212) ;  /* 0x0000008000ac8947 */ /* 0x000fea0003800000 */
.L_x_3213:
[----:B------:R-:W-:-:S08]  /*0930*/  NOP ;  /* 0x0000000000007918 */ /* 0x000fd00000000000 */
[----:B------:R-:W0:Y:S02]  /*0940*/  USETMAXREG.TRY_ALLOC.CTAPOOL UP0, 0xf0 ;  /* 0x000000f0000079c8 */ /* 0x000e240008000600 */
[----:B0-----:R-:W-:-:S13]  /*0950*/  PLOP3.LUT P0, PT, PT, PT, UP0, 0x80, 0x0 ;  /* 0x000000000000781c */ /* 0x001fda0003f0f008 */
[----:B------:R-:W-:Y:S05]  /*0960*/  @!P0 BRA `(.L_x_3213) ;  /* 0xfffffffc00f08947 */ /* 0x000fea000383ffff */
[----:B------:R-:W-:Y:S01]  /*0970*/  LOP3.LUT R2, R0, 0xffffff80, RZ, 0xc0, !PT ;  /* 0xffffff8000027812 */ /* 0x000fe200078ec0ff */
[----:B------:R-:W0:Y:S03]  /*0980*/  S2UR UR47, SR_CTAID.X ;  /* 0x00000000002f79c3 */ /* 0x000e260000002500 */
[----:B------:R-:W-:-:S05]  /*0990*/  ISETP.NE.AND P0, PT, R2, 0x80, PT ;  /* 0x000000800200780c */ /* 0x000fca0003f05270 */
[----:B------:R-:W0:Y:S08]  /*09a0*/  LDC R2, c[0x0][0xc34] ;  /* 0x00030d00ff027b82 */ /* 0x000e300000000800 */
[----:B------:R-:W-:Y:S06]  /*09b0*/  @!P0 BAR.ARV 0x8, 0x100 ;  /* 0x0204000000008b1d */ /* 0x000fec0000002000 */
[----:B------:R-:W-:-:S13]  /*09c0*/  ISETP.GE.U32.AND P0, PT, R0, 0x100, PT ;  /* 0x000001000000780c */ /* 0x000fda0003f06070 */
[----:B------:R-:W-:Y:S06]  /*09d0*/  @P0 BAR.ARV 0xf, 0x100 ;  /* 0x03c4000000000b1d */ /* 0x000fec0000002000 */
[----:B0-----:R-:W-:-:S13]  /*09e0*/  ISETP.LE.AND P0, PT, R2, UR47, PT ;  /* 0x0000002f02007c0c */ /* 0x001fda000bf03270 */
[----:B------:R-:W-:Y:S05]  /*09f0*/  @P0 EXIT ;  /* 0x000000000000094d */ /* 0x000fea0003800000 */
[----:B------:R-:W-:Y:S01]  /*0a00*/  VIADD R0, R0, 0xffffff80 ;  /* 0xffffff8000007836 */ /* 0x000fe20000000000 */
[----:B------:R-:W0:Y:S01]  /*0a10*/  S2UR UR4, SR_CgaCtaId ;  /* 0x00000000000479c3 */ /* 0x000e220000008800 */
[----:B------:R-:W-:Y:S01]  /*0a20*/  UMOV UR41, 0x400 ;  /* 0x0000040000297882 */ /* 0x000fe20000000000 */
[----:B------:R-:W-:Y:S01]  /*0a30*/  IMAD.MOV.U32 R23, RZ, RZ, 0x20 ;  /* 0x00000020ff177424 */ /* 0x000fe200078e00ff */
[----:B------:R-:W-:Y:S01]  /*0a40*/  ULOP3.LUT UR40, UR37, 0x1, URZ, 0xfc, !UPT ;  /* 0x0000000125287892 */ /* 0x000fe2000f8efc3f */
[----:B------:R-:W-:Y:S01]  /*0a50*/  SHF.R.S32.HI R3, RZ, 0x1f, R0 ;  /* 0x0000001fff037819 */ /* 0x000fe20000011400 */
[----:B------:R-:W-:Y:S01]  /*0a60*/  UMOV UR36, URZ ;  /* 0x0000003f00247c82 */ /* 0x000fe20008000000 */
[----:B------:R-:W-:Y:S01]  /*0a70*/  UMOV UR38, URZ ;  /* 0x0000003f00267c82 */ /* 0x000fe20008000000 */
[----:B------:R-:W-:Y:S01]  /*0a80*/  UMOV UR39, URZ ;  /* 0x0000003f00277c82 */ /* 0x000fe20008000000 */
[CC--:B------:R-:W-:Y:S02]  /*0a90*/  LEA.HI R2, R3.reuse, R0.reuse, RZ, 0x4 ;  /* 0x0000000003027211 */ /* 0x0c0fe400078f20ff */
[----:B------:R-:W-:-:S02]  /*0aa0*/  LEA.HI R4, R3, R0, RZ, 0x5 ;  /* 0x0000000003047211 */ /* 0x000fc400078f28ff */
[----:B------:R-:W-:Y:S02]  /*0ab0*/  SHF.R.S32.HI R9, RZ, 0x4, R2 ;  /* 0x00000004ff097819 */ /* 0x000fe40000011402 */
[CC--:B------:R-:W-:Y:S02]  /*0ac0*/  LEA.HI R5, R3.reuse, R0.reuse, RZ, 0x7 ;  /* 0x0000000003057211 */ /* 0x0c0fe400078f38ff */
[C---:B------:R-:W-:Y:S02]  /*0ad0*/  LOP3.LUT R7, R2.reuse, 0xfffffff0, RZ, 0xc0, !PT ;  /* 0xfffffff002077812 */ /* 0x040fe400078ec0ff */
[----:B------:R-:W-:Y:S02]  /*0ae0*/  LEA.HI R2, R2, R9, RZ, 0x1 ;  /* 0x0000000902027211 */ /* 0x000fe400078f08ff */
[CC--:B------:R-:W-:Y:S01]  /*0af0*/  LEA.HI R6, R3.reuse, R0.reuse, RZ, 0x2 ;  /* 0x0000000003067211 */ /* 0x0c0fe200078f10ff */
[----:B------:R-:W-:Y:S01]  /*0b00*/  IMAD.IADD R7, R0, 0x1, -R7 ;  /* 0x0000000100077824 */ /* 0x000fe200078e0a07 */
[----:B------:R-:W-:-:S02]  /*0b10*/  LEA.HI R211, R3, R0, RZ, 0x3 ;  /* 0x0000000003d37211 */ /* 0x000fc400078f18ff */
[--C-:B------:R-:W-:Y:S01]  /*0b20*/  SHF.R.S32.HI R11, RZ, 0x5, R4.reuse ;  /* 0x00000005ff0b7819 */ /* 0x100fe20000011404 */
[----:B0-----:R-:W-:Y:S01]  /*0b30*/  ULEA UR41, UR4, UR41, 0x18 ;  /* 0x0000002904297291 */ /* 0x001fe2000f8ec03f */
[----:B------:R-:W-:Y:S02]  /*0b40*/  SHF.R.S32.HI R4, RZ, 0x1f, R4 ;  /* 0x0000001fff047819 */ /* 0x000fe40000011404 */
[----:B------:R-:W-:Y:S02]  /*0b50*/  LOP3.LUT R3, R5, 0xffffff80, RZ, 0xc0, !PT ;  /* 0xffffff8005037812 */ /* 0x000fe400078ec0ff */
[----:B------:R-:W-:Y:S02]  /*0b60*/  LOP3.LUT R2, R2, 0x1ffffffe, RZ, 0xc0, !PT ;  /* 0x1ffffffe02027812 */ /* 0x000fe400078ec0ff */
[----:B------:R-:W-:Y:S01]  /*0b70*/  LOP3.LUT R13, R6, 0xfffffffc, RZ, 0xc0, !PT ;  /* 0xfffffffc060d7812 */ /* 0x000fe200078ec0ff */
[----:B------:R-:W-:Y:S01]  /*0b80*/  IMAD.IADD R3, R0, 0x1, -R3 ;  /* 0x0000000100037824 */ /* 0x000fe200078e0a03 */
[----:B------:R-:W-:Y:S01]  /*0b90*/  LOP3.LUT R209, R211, 0xfffffff8, RZ, 0xc0, !PT ;  /* 0xfffffff8d3d17812 */ /* 0x000fe200078ec0ff */
[----:B------:R-:W-:Y:S01]  /*0ba0*/  IMAD.IADD R9, R9, 0x1, -R2 ;  /* 0x0000000109097824 */ /* 0x000fe200078e0a02 */
[----:B------:R-:W-:Y:S01]  /*0bb0*/  LEA.HI R4, R4, R11, RZ, 0x2 ;  /* 0x0000000b04047211 */ /* 0x000fe200078f10ff */
[C---:B------:R-:W-:Y:S01]  /*0bc0*/  IMAD.IADD R13, R0.reuse, 0x1, -R13 ;  /* 0x00000001000d7824 */ /* 0x040fe200078e0a0d */
[----:B------:R-:W-:Y:S01]  /*0bd0*/  SHF.R.S32.HI R210, RZ, 0x7, R5 ;  /* 0x00000007ffd27819 */ /* 0x000fe20000011405 */
[----:B------:R-:W-:Y:S01]  /*0be0*/  IMAD.IADD R209, R0, 0x1, -R209 ;  /* 0x0000000100d17824 */ /* 0x000fe200078e0ad1 */
[----:B------:R-:W-:Y:S01]  /*0bf0*/  LOP3.LUT R4, R4, 0x3ffffc, RZ, 0xc0, !PT ;  /* 0x003ffffc04047812 */ /* 0x000fe200078ec0ff */
[----:B------:R-:W-:Y:S01]  /*0c00*/  IMAD.SHL.U32 R9, R9, 0x8, RZ ;  /* 0x0000000809097824 */ /* 0x000fe200078e00ff */
[--C-:B------:R-:W-:Y:S01]  /*0c10*/  SHF.R.S32.HI R2, RZ, 0x1f, R7.reuse ;  /* 0x0000001fff027819 */ /* 0x100fe20000011407 */
[----:B------:R-:W-:Y:S01]  /*0c20*/  IMAD R15, R210, 0x100, R7 ;  /* 0x00000100d20f7824 */ /* 0x000fe200078e0207 */
[----:B------:R-:W-:Y:S01]  /*0c30*/  SHF.R.S32.HI R0, RZ, 0x1f, R3 ;  /* 0x0000001fff007819 */ /* 0x000fe20000011403 */
[----:B------:R-:W-:Y:S01]  /*0c40*/  IMAD.IADD R8, R11, 0x1, -R4 ;  /* 0x000000010b087824 */ /* 0x000fe200078e0a04 */
[----:B------:R-:W-:Y:S01]  /*0c50*/  LEA.HI R6, R2, R7, RZ, 0x3 ;  /* 0x0000000702067211 */ /* 0x000fe200078f18ff */
[----:B------:R-:W-:Y:S01]  /*0c60*/  IMAD.SHL.U32 R16, R209, 0x8, RZ ;  /* 0x00000008d1107824 */ /* 0x000fe200078e00ff */
[----:B------:R-:W-:Y:S01]  /*0c70*/  LEA.HI R2, R0, R3, RZ, 0x2 ;  /* 0x0000000300027211 */ /* 0x000fe200078f10ff */
[----:B------:R-:W-:Y:S01]  /*0c80*/  IMAD R12, R8, 0x10, R15 ;  /* 0x00000010080c7824 */ /* 0x000fe200078e020f */
[C---:B------:R-:W-:Y:S01]  /*0c90*/  LOP3.LUT R4, R6.reuse, 0xfffffff8, RZ, 0xc0, !PT ;  /* 0xfffffff806047812 */ /* 0x040fe200078ec0ff */
[----:B------:R-:W-:Y:S01]  /*0ca0*/  IMAD.SHL.U32 R6, R6, 0x40, RZ ;  /* 0x0000004006067824 */ /* 0x000fe200078e00ff */
[----:B------:R-:W-:Y:S01]  /*0cb0*/  LOP3.LUT R8, R2, 0x7ffffffc, RZ, 0xc0, !PT ;  /* 0x7ffffffc02087812 */ /* 0x000fe200078ec0ff */
[--C-:B------:R-:W-:Y:S01]  /*0cc0*/  IMAD.U32 R215, R12, 0x40, R9.reuse ;  /* 0x000000400cd77824 */ /* 0x100fe200078e0009 */
[----:B------:R-:W-:Y:S01]  /*0cd0*/  LEA.HI R10, R13, R13, RZ, 0x1 ;  /* 0x0000000d0d0a7211 */ /* 0x000fe200078f08ff */
[----:B------:R-:W-:Y:S01]  /*0ce0*/  IMAD.IADD R7, R7, 0x1, -R4 ;  /* 0x0000000107077824 */ /* 0x000fe200078e0a04 */
[----:B------:R-:W-:Y:S01]  /*0cf0*/  LEA.HI R4, R0, R3, RZ, 0x5 ;  /* 0x0000000300047211 */ /* 0x000fe200078f28ff */
[----:B------:R-:W-:Y:S01]  /*0d00*/  IMAD.IADD R17, R3, 0x1, -R8 ;  /* 0x0000000103117824 */ /* 0x000fe200078e0a08 */
[--C-:B------:R-:W-:Y:S01]  /*0d10*/  SHF.R.S32.HI R0, RZ, 0x2, R2.reuse ;  /* 0x00000002ff007819 */ /* 0x100fe20000011402 */
[----:B------:R-:W-:Y:S01]  /*0d20*/  VIADD R189, R16, 0x40 ;  /* 0x0000004010bd7836 */ /* 0x000fe20000000000 */
[----:B------:R-:W-:Y:S01]  /*0d30*/  SHF.R.S32.HI R3, RZ, 0x1f, R2 ;  /* 0x0000001fff037819 */ /* 0x000fe20000011402 */
[----:B------:R-:W-:Y:S01]  /*0d40*/  IMAD.SHL.U32 R2, R7, 0x40, RZ ;  /* 0x0000004007027824 */ /* 0x000fe200078e00ff */
[----:B------:R-:W-:Y:S01]  /*0d50*/  LOP3.LUT R6, R6, 0x7ffffe00, RZ, 0xc0, !PT ;  /* 0x7ffffe0006067812 */ /* 0x000fe200078ec0ff */
[C---:B------:R-:W-:Y:S01]  /*0d60*/  VIADD R188, R16.reuse, 0x80 ;  /* 0x0000008010bc7836 */ /* 0x040fe20000000000 */
[----:B------:R-:W-:Y:S01]  /*0d70*/  LEA.HI R3, R3, R0, RZ, 0x3 ;  /* 0x0000000003037211 */ /* 0x000fe200078f18ff */
[----:B------:R-:W-:Y:S01]  /*0d80*/  VIADD R187, R16, 0xc0 ;  /* 0x000000c010bb7836 */ /* 0x000fe20000000000 */
[----:B------:R-:W-:Y:S01]  /*0d90*/  LOP3.LUT R2, R2, 0x1c0, RZ, 0xc0, !PT ;  /* 0x000001c002027812 */ /* 0x000fe200078ec0ff */
[----:B------:R-:W-:Y:S01]  /*0da0*/  IMAD R6, R11, 0x400, R6 ;  /* 0x000004000b067824 */ /* 0x000fe200078e0206 */
[----:B------:R-:W-:Y:S01]  /*0db0*/  R2P PR, R7, 0x6 ;  /* 0x0000000607007804 */ /* 0x000fe20000000000 */
[----:B------:R-:W-:Y:S01]  /*0dc0*/  VIADD R186, R16, 0x100 ;  /* 0x0000010010ba7836 */ /* 0x000fe20000000000 */
[----:B------:R-:W-:Y:S01]  /*0dd0*/  LOP3.LUT R9, R2, 0x8, R9, 0xf8, !PT ;  /* 0x0000000802097812 */ /* 0x000fe200078ef809 */
[C---:B------:R-:W-:Y:S01]  /*0de0*/  VIADD R185, R16.reuse, 0x140 ;  /* 0x0000014010b97836 */ /* 0x040fe20000000000 */
[----:B------:R-:W-:Y:S01]  /*0df0*/  SHF.R.U32.HI R8, RZ, 0x3, R2 ;  /* 0x00000003ff087819 */ /* 0x000fe20000011602 */
[C---:B------:R-:W-:Y:S01]  /*0e00*/  VIADD R213, R16.reuse, 0x180 ;  /* 0x0000018010d57836 */ /* 0x040fe20000000000 */
[----:B------:R-:W-:Y:S01]  /*0e10*/  LOP3.LUT R3, R3, 0xfffffff8, RZ, 0xc0, !PT ;  /* 0xfffffff803037812 */ /* 0x000fe200078ec0ff */
[----:B------:R-:W-:Y:S01]  /*0e20*/  VIADD R212, R16, 0x1c0 ;  /* 0x000001c010d47836 */ /* 0x000fe20000000000 */
[----:B------:R-:W-:Y:S01]  /*0e30*/  LOP3.LUT R9, R9, R8, RZ, 0x3c, !PT ;  /* 0x0000000809097212 */ /* 0x000fe200078e3cff */
[----:B------:R-:W-:Y:S01]  /*0e40*/  IMAD.SHL.U32 R17, R17, 0x2, RZ ;  /* 0x0000000211117824 */ /* 0x000fe200078e00ff */
[----:B------:R-:W-:Y:S01]  /*0e50*/  LEA.HI R5, R5, R210, RZ, 0x1 ;  /* 0x000000d205057211 */ /* 0x000fe200078f08ff */
[----:B------:R-:W-:Y:S01]  /*0e60*/  IMAD.IADD R3, R0, 0x1, -R3 ;  /* 0x0000000100037824 */ /* 0x000fe200078e0a03 */
[----:B------:R-:W-:Y:S01]  /*0e70*/  LOP3.LUT R10, R10, 0x1ffffffe, RZ, 0xc0, !PT ;  /* 0x1ffffffe0a0a7812 */ /* 0x000fe200078ec0ff */
[----:B------:R-:W-:Y:S01]  /*0e80*/  IMAD.IADD R6, R6, 0x1, R9 ;  /* 0x0000000106067824 */ /* 0x000fe200078e0209 */
[----:B------:R-:W-:-:S02]  /*0e90*/  SHF.R.S32.HI R2, RZ, 0x5, R4 ;  /* 0x00000005ff027819 */ /* 0x000fc40000011404 */
[----:B------:R-:W-:Y:S01]  /*0ea0*/  LOP3.LUT R5, R5, 0xfffffe, RZ, 0xc0, !PT ;  /* 0x00fffffe05057812 */ /* 0x000fe200078ec0ff */
[----:B------:R-:W-:Y:S01]  /*0eb0*/  IMAD.IADD R13, R13, 0x1, -R10 ;  /* 0x000000010d0d7824 */ /* 0x000fe200078e0a0a */
[----:B------:R-:W-:Y:S01]  /*0ec0*/  LEA R22, R6, UR41, 0x1 ;  /* 0x0000002906167c11 */ /* 0x000fe2000f8e08ff */
[----:B------:R-:W-:Y:S01]  /*0ed0*/  IMAD R2, R2, 0x10, R3 ;  /* 0x0000001002027824 */ /* 0x000fe200078e0203 */
[----:B------:R-:W-:Y:S01]  /*0ee0*/  SEL R23, R23, 0xffffffe0, !P1 ;  /* 0xffffffe017177807 */ /* 0x000fe20004800000 */
[----:B------:R-:W-:Y:S01]  /*0ef0*/  IMAD.IADD R5, R210, 0x1, -R5 ;  /* 0x00000001d2057824 */ /* 0x000fe200078e0a05 */
[----:B------:R-:W-:Y:S01]  /*0f00*/  SHF.R.S32.HI R211, RZ, 0x3, R211 ;  /* 0x00000003ffd37819 */ /* 0x000fe200000114d3 */
[C---:B------:R-:W-:Y:S01]  /*0f10*/  VIADD R184, R22.reuse, 0x26800 ;  /* 0x0002680016b87836 */ /* 0x040fe20000000000 */
[----:B------:R-:W-:Y:S01]  /*0f20*/  SHF.R.S32.HI R222, RZ, 0x1f, R189 ;  /* 0x0000001fffde7819 */ /* 0x000fe200000114bd */
[----:B------:R-:W-:Y:S01]  /*0f30*/  VIADD R19, R22, 0x26840 ;  /* 0x0002684016137836 */ /* 0x000fe20000000000 */
[----:B------:R-:W-:Y:S01]  /*0f40*/  SHF.R.S32.HI R221, RZ, 0x1f, R188 ;  /* 0x0000001fffdd7819 */ /* 0x000fe200000114bc */
[C---:B------:R-:W-:Y:S01]  /*0f50*/  @P2 VIADD R19, R184.reuse, 0xffffffc0 ;  /* 0xffffffc0b8132836 */ /* 0x040fe20000000000 */
[----:B------:R-:W-:Y:S01]  /*0f60*/  SHF.R.S32.HI R220, RZ, 0x1f, R187 ;  /* 0x0000001fffdc7819 */ /* 0x000fe200000114bb */
[----:B------:R-:W-:Y:S01]  /*0f70*/  IMAD.IADD R184, R184, 0x1, R23 ;  /* 0x00000001b8b87824 */ /* 0x000fe200078e0217 */
[----:B------:R-:W-:Y:S01]  /*0f80*/  SHF.R.S32.HI R219, RZ, 0x1f, R186 ;  /* 0x0000001fffdb7819 */ /* 0x000fe200000114ba */
[----:B------:R-:W-:Y:S01]  /*0f90*/  IMAD.SHL.U32 R18, R5, 0x100, RZ ;  /* 0x0000010005127824 */ /* 0x000fe200078e00ff */
[----:B------:R-:W-:Y:S01]  /*0fa0*/  SHF.R.S32.HI R218, RZ, 0x1f, R185 ;  /* 0x0000001fffda7819 */ /* 0x000fe200000114b9 */
[----:B------:R-:W-:Y:S01]  /*0fb0*/  IMAD R214, R13, 0x8, R2 ;  /* 0x000000080dd67824 */ /* 0x000fe200078e0202 */
[----:B------:R-:W-:Y:S01]  /*0fc0*/  SHF.R.S32.HI R217, RZ, 0x1f, R213 ;  /* 0x0000001fffd97819 */ /* 0x000fe200000114d5 */
[----:B------:R-:W-:Y:S01]  /*0fd0*/  IMAD.IADD R23, R23, 0x1, R19 ;  /* 0x0000000117177824 */ /* 0x000fe200078e0213 */
[----:B------:R-:W-:-:S07]  /*0fe0*/  SHF.R.S32.HI R216, RZ, 0x1f, R212 ;  /* 0x0000001fffd87819 */ /* 0x000fce00000114d4 */
.L_x_3249:
[----:B------:R-:W-:Y:S01]  /*0ff0*/  ULDC UR4, c[0x0][0xc38] ;  /* 0x00030e0000047ab9 */ /* 0x000fe20000000800 */
[----:B------:R-:W-:Y:S01]  /*1000*/  ULDC UR50, c[0x0][0x424] ;  /* 0x0001090000327ab9 */ /* 0x000fe20000000800 */
[----:B------:R-:W-:Y:S01]  /*1010*/  UISETP.NE.AND UP1, UPT, UR4, 0x1, UPT ;  /* 0x000000010400788c */ /* 0x000fe2000bf25270 */
[----:B------:R-:W-:Y:S02]  /*1020*/  ULDC UR6, c[0x0][0x2f0] ;  /* 0x0000bc0000067ab9 */ /* 0x000fe40000000800 */
[----:B------:R-:W-:Y:S01]  /*1030*/  ULDC.64 UR4, c[0x0][0x418] ;  /* 0x0001060000047ab9 */ /* 0x000fe20000000a00 */
[----:B------:R-:W-:Y:S01]  /*1040*/  UMOV UR44, UR47 ;  /* 0x0000002f002c7c82 */ /* 0x000fe20008000000 */
[----:B------:R-:W-:Y:S01]  /*1050*/  UISETP.NE.U32.AND UP0, UPT, UR4, URZ, UPT ;  /* 0x0000003f0400728c */ /* 0x000fe2000bf05070 */
[----:B------:R-:W-:Y:S02]  /*1060*/  UMOV UR46, UR47 ;  /* 0x0000002f002e7c82 */ /* 0x000fe40008000000 */
[----:B------:R-:W-:Y:S01]  /*1070*/  ULDC UR4, c[0x0][0xc44] ;  /* 0x0003110000047ab9 */ /* 0x000fe20000000800 */
[----:B------:R-:W-:-:S02]  /*1080*/  UISETP.NE.AND.EX UP0, UPT, UR5, URZ, UPT, UP0 ;  /* 0x0000003f0500728c */ /* 0x000fc4000bf05300 */
[----:B------:R-:W-:Y:S02]  /*1090*/  UISETP.NE.AND UP2, UPT, UR4, 0x1, UPT ;  /* 0x000000010400788c */ /* 0x000fe4000bf45270 */
[----:B------:R-:W-:Y:S01]  /*10a0*/  USEL UR50, UR50, 0x1, UP0 ;  /* 0x0000000132327887 */ /* 0x000fe20008000000 */
[----:B------:R-:W-:Y:S01]  /*10b0*/  @UP1 ULDC UR4, c[0x0][0xc3c] ;  /* 0x00030f0000041ab9 */ /* 0x000fe20000000800 */
[----:B------:R-:W-:Y:S02]  /*10c0*/  UISETP.NE.AND UP0, UPT, UR48, 0x1, UPT ;  /* 0x000000013000788c */ /* 0x000fe4000bf05270 */
[----:B------:R-:W-:Y:S02]  /*10d0*/  UIMAD.WIDE.U32 UR4, UR47, UR4, URZ ;  /* 0x000000042f0472a5 */ /* 0x000fe4000f8e003f */
[----:B------:R-:W-:Y:S02]  /*10e0*/  UIMAD UR50, UR50, UR6, URZ ;  /* 0x00000006323272a4 */ /* 0x000fe4000f8e023f */
[----:B------:R-:W-:Y:S01]  /*10f0*/  PLOP3.LUT P0, PT, PT, PT, UP0, 0x80, 0x0 ;  /* 0x000000000000781c */ /* 0x000fe20003f0f008 */
[----:B------:R-:W-:Y:S01]  /*1100*/  @UP1 ULDC UR6, c[0x0][0xc40] ;  /* 0x0003100000061ab9 */ /* 0x000fe20000000800 */
[----:B------:R-:W-:Y:S01]  /*1110*/  @UP2 ULDC.64 UR8, c[0x0][0xc48] ;  /* 0x0003120000082ab9 */ /* 0x000fe20000000a00 */
[----:B------:R-:W-:-:S02]  /*1120*/  @UP1 USHF.R.U32.HI UR44, URZ, UR6, UR5 ;  /* 0x000000063f2c1299 */ /* 0x000fc40008011605 */
[----:B------:R-:W-:Y:S02]  /*1130*/  UIADD3 UR6, UR50, 0x3f, URZ ;  /* 0x0000003f32067890 */ /* 0x000fe4000fffe03f */
[----:B------:R-:W-:Y:S02]  /*1140*/  UIMAD.WIDE.U32 UR4, UR44, UR8, URZ ;  /* 0x000000082c0472a5 */ /* 0x000fe4000f8e003f */
[----:B------:R-:W-:Y:S01]  /*1150*/  USHF.R.S32.HI UR7, URZ, 0x1f, UR6 ;  /* 0x0000001f3f077899 */ /* 0x000fe20008011406 */
[----:B------:R-:W-:Y:S01]  /*1160*/  UMOV UR45, UR44 ;  /* 0x0000002c002d7c82 */ /* 0x000fe20008000000 */
[----:B------:R-:W-:Y:S02]  /*1170*/  @UP2 USHF.R.U32.HI UR45, URZ, UR9, UR5 ;  /* 0x000000093f2d2299 */ /* 0x000fe40008011605 */
[----:B------:R-:W-:-:S04]  /*1180*/  ULEA.HI UR7, UR7, UR6, URZ, 0x6 ;  /* 0x0000000607077291 */ /* 0x000fc8000f8f303f */
[----:B------:R-:W-:Y:S01]  /*1190*/  USHF.R.S32.HI UR49, URZ, 0x6, UR7 ;  /* 0x000000063f317899 */ /* 0x000fe20008011407 */
[----:B0123-5:R-:W-:Y:S11]  /*11a0*/  @!P0 BRA `(.L_x_3214) ;  /* 0x0000001800488947 */ /* 0x02fff60003800000 */
[----:B------:R-:W0:Y:S01]  /*11b0*/  SHFL.IDX PT, R0, R210, RZ, 0x1f ;  /* 0x00001fffd2007589 */ /* 0x000e2200000e0000 */
[----:B------:R-:W-:-:S06]  /*11c0*/  UISETP.NE.AND UP0, UPT, UR40, 0x3, UPT ;  /* 0x000000032800788c */ /* 0x000fcc000bf05270 */
[----:B------:R-:W-:Y:S02]  /*11d0*/  PLOP3.LUT P0, PT, PT, PT, UP0, 0x80, 0x0 ;  /* 0x000000000000781c */ /* 0x000fe40003f0f008 */
[----:B0-----:R-:W-:-:S13]  /*11e0*/  R2UR UR4, R0 ;  /* 0x00000000000472ca */ /* 0x001fda00000e0000 */
[----:B------:R-:W-:-:S04]  /*11f0*/  ULEA.HI UR5, UR4, UR4, URZ, 0x1 ;  /* 0x0000000404057291 */ /* 0x000fc8000f8f083f */
[----:B------:R-:W-:-:S04]  /*1200*/  ULOP3.LUT UR5, UR5, 0x1fffe, URZ, 0xc0, !UPT ;  /* 0x0001fffe05057892 */ /* 0x000fc8000f8ec03f */
[----:B------:R-:W-:-:S04]  /*1210*/  UIADD3 UR5, UR4, -UR5, URZ ;  /* 0x8000000504057290 */ /* 0x000fc8000fffe03f */
[----:B------:R-:W-:-:S04]  /*1220*/  ULEA UR5, UR5, UR41, 0xf ;  /* 0x0000002905057291 */ /* 0x000fc8000f8e783f */
[----:B------:R-:W-:-:S04]  /*1230*/  UIADD3 UR5, UR5, 0x400, URZ ;  /* 0x0000040005057890 */ /* 0x000fc8000fffe03f */
[----:B------:R-:W-:-:S04]  /*1240*/  USHF.R.U32.HI UR5, URZ, 0x4, UR5 ;  /* 0x000000043f057899 */ /* 0x000fc80008011605 */
[----:B------:R-:W-:-:S04]  /*1250*/  ULOP3.LUT UR5, UR5, 0x3fff, URZ, 0xc0, !UPT ;  /* 0x00003fff05057892 */ /* 0x000fc8000f8ec03f */
[----:B------:R-:W-:Y:S01]  /*1260*/  ULOP3.LUT UR20, UR5, 0x2000000, URZ, 0xfc, !UPT ;  /* 0x0200000005147892 */ /* 0x000fe2000f8efc3f */
[----:B------:R-:W-:Y:S11]  /*1270*/  @!P0 BRA `(.L_x_3215) ;  /* 0x0000000000048947 */ /* 0x000ff60003800000 */
[----:B------:R-:W-:Y:S01]  /*1280*/  BPT.TRAP 0x1 ;  /* 0x000000040000795c */ /* 0x000fe20000300000 */
.L_x_3215:
[----:B------:R-:W-:Y:S01]  /*1290*/  ULEA UR16, UR39, UR41, 0x3 ;  /* 0x0000002927107291 */ /* 0x000fe2000f8e183f */
[----:B------:R-:W-:-:S05]  /*12a0*/  IMAD.U32 R0, RZ, RZ, UR38 ;  /* 0x00000026ff007e24 */ /* 0x000fca000f8e00ff */
[----:B------:R-:W-:-:S04]  /*12b0*/  SHF.L.U32 R0, R0, 0x1f, RZ ;  /* 0x0000001f00007819 */ /* 0x000fc800000006ff */
[----:B------:R-:W0:Y:S02]  /*12c0*/  SYNCS.PHASECHK.TRANS64.TRYWAIT P0, [UR16+0x28c50], R0 ;  /* 0x028c5000ff0075a7 */ /* 0x000e240008000150 */
[----:B0-----:R-:W-:Y:S05]  /*12d0*/  @!P0 BRA `(.L_x_3216) ;  /* 0x000000c400888947 */ /* 0x001fea0003800000 */
.L_x_3355:
[----:B------:R-:W-:Y:S01]  /*12e0*/  BAR.SYNC.DEFER_BLOCKING 0xe, 0x100 ;  /* 0x0384000000007b1d */ /* 0x000fe20000010000 */
[----:B------:R-:W-:Y:S01]  /*12f0*/  UIADD3 UR4, UR41, 0x26800, URZ ;  /* 0x0002680029047890 */ /* 0x000fe2000fffe03f */
[----:B0-----:R-:W-:Y:S01]  /*1300*/  IMAD.U32 R0, RZ, RZ, UR16 ;  /* 0x00000010ff007e24 */ /* 0x001fe2000f8e00ff */
[----:B------:R-:W-:Y:S02]  /*1310*/  ULEA UR12, UR39, UR20, 0xc ;  /* 0x00000014270c7291 */ /* 0x000fe4000f8e603f */
[----:B------:R-:W-:Y:S01]  /*1320*/  USHF.R.U32.HI UR4, URZ, 0x4, UR4 ;  /* 0x000000043f047899 */ /* 0x000fe20008011604 */
[----:B------:R-:W-:Y:S01]  /*1330*/  UMOV UR7, 0x40000040 ;  /* 0x4000004000077882 */ /* 0x000fe20000000000 */
[----:B------:R-:W-:Y:S02]  /*1340*/  UMOV UR5, 0x40000040 ;  /* 0x4000004000057882 */ /* 0x000fe40000000000 */
[----:B------:R-:W-:Y:S01]  /*1350*/  ULOP3.LUT UR4, UR4, 0x3fff, URZ, 0xc0, !UPT ;  /* 0x00003fff04047892 */ /* 0x000fe2000f8ec03f */
[----:B------:R-:W0:Y:S01]  /*1360*/  S2R R3, SR_TID.X ;  /* 0x0000000000037919 */ /* 0x000e220000002100 */
[----:B------:R-:W-:Y:S01]  /*1370*/  UMOV UR6, UR12 ;  /* 0x0000000c00067c82 */ /* 0x000fe20008000000 */
[----:B------:R-:W-:-:S02]  /*1380*/  UIADD3 UR10, UR12, 0x100, URZ ;  /* 0x000001000c0a7890 */ /* 0x000fc4000fffe03f */
[----:B------:R-:W-:Y:S01]  /*1390*/  ULOP3.LUT UR13, UR4, 0x10000, URZ, 0xfc, !UPT ;  /* 0x00010000040d7892 */ /* 0x000fe2000f8efc3f */
[----:B------:R-:W-:Y:S01]  /*13a0*/  UMOV UR11, 0x40000040 ;  /* 0x40000040000b7882 */ /* 0x000fe20000000000 */
[----:B------:R-:W-:Y:S02]  /*13b0*/  UMOV UR9, 0x40000040 ;  /* 0x4000004000097882 */ /* 0x000fe40000000000 */
[----:B------:R-:W-:Y:S02]  /*13c0*/  UIADD3 UR8, UR13, 0x4, URZ ;  /* 0x000000040d087890 */ /* 0x000fe4000fffe03f */
[----:B------:R-:W-:Y:S01]  /*13d0*/  UIADD3 UR14, UR12, 0x180, URZ ;  /* 0x000001800c0e7890 */ /* 0x000fe2000fffe03f */
[----:B------:R-:W-:Y:S01]  /*13e0*/  UMOV UR4, UR13 ;  /* 0x0000000d00047c82 */ /* 0x000fe20008000000 */
[----:B------:R-:W-:Y:S01]  /*13f0*/  UMOV UR15, 0x40000040 ;  /* 0x40000040000f7882 */ /* 0x000fe20000000000 */
[----:B------:R-:W-:Y:S01]  /*1400*/  WARPGROUP.ARRIVE ;  /* 0x00000000000079c5 */ /* 0x000fe20000000000 */
[----:B------:R-:W-:-:S05]  /*1410*/  UISETP.GE.AND UP0, UPT, UR50, 0x41, UPT ;  /* 0x000000413200788c */ /* 0x000fca000bf06270 */
[----:B------:R-:W-:Y:S01]  /*1420*/  HGMMA.64x256x16.F32 R24, gdesc[UR4].tnspB, RZ, !UPT, gsb0 ;  /* 0x43e00000041879f0 */ /* 0x000fe2000c0008ff */
[----:B------:R-:W-:Y:S02]  /*1430*/  UIADD3 UR6, UR12, 0x80, URZ ;  /* 0x000000800c067890 */ /* 0x000fe4000fffe03f */
[----:B------:R-:W-:Y:S01]  /*1440*/  UIADD3 UR4, UR13, 0x2, URZ ;  /* 0x000000020d047890 */ /* 0x000fe2000fffe03f */
[----:B------:R-:W-:Y:S01]  /*1450*/  UMOV UR7, 0x40000040 ;  /* 0x4000004000077882 */ /* 0x000fe20000000000 */
[----:B------:R-:W-:Y:S01]  /*1460*/  UMOV UR5, 0x40000040 ;  /* 0x4000004000057882 */ /* 0x000fe20000000000 */
[----:B------:R-:W-:-:S03]  /*1470*/  UIADD3 UR12, UR13, 0x6, URZ ;  /* 0x000000060d0c7890 */ /* 0x000fc6000fffe03f */
[----:B------:R-:W-:Y:S01]  /*1480*/  UMOV UR13, 0x40000040 ;  /* 0x40000040000d7882 */ /* 0x000fe20000000000 */
[----:B0-----:R-:W-:-:S04]  /*1490*/  LOP3.LUT R3, R3, 0x7f, RZ, 0xc0, !PT ;  /* 0x0000007f03037812 */ /* 0x001fc800078ec0ff */
[----:B------:R-:W-:-:S13]  /*14a0*/  ISETP.NE.AND P0, PT, R3, RZ, PT ;  /* 0x000000ff0300720c */ /* 0x000fda0003f05270 */
[----:B------:R-:W-:-:S05]  /*14b0*/  @!P0 VIADD R0, R0, 0x28c60 ;  /* 0x00028c6000008836 */ /* 0x000fca0000000000 */
[----:B------:R-:W-:Y:S01]  /*14c0*/  @!P0 PRMT R0, RZ, 0x654, R0 ;  /* 0x00000654ff008816 */ /* 0x000fe20000000000 */
[----:B------:R-:W-:Y:S02]  /*14d0*/  WARPGROUP.DEPBAR.LE gsb0, 0x0 ;  /* 0x00008000000079c5 */ /* 0x000fe40000010000 */
[----:B------:R-:W-:-:S06]  /*14e0*/  WARPGROUP.ARRIVE ;  /* 0x00000000000079c5 */ /* 0x000fcc0000000000 */
[----:B------:R-:W-:Y:S03]  /*14f0*/  HGMMA.64x256x16.F32 R24, gdesc[UR4].tnspB, R24, gsb0 ;  /* 0x43e00000041879f0 */ /* 0x000fe60008000818 */
[----:B------:R-:W-:Y:S02]  /*1500*/  WARPGROUP.DEPBAR.LE gsb0, 0x0 ;  /* 0x00008000000079c5 */ /* 0x000fe40000010000 */
[----:B------:R-:W-:-:S15]  /*1510*/  WARPGROUP.ARRIVE ;  /* 0x00000000000079c5 */ /* 0x000fde0000000000 */
[----:B------:R-:W-:-:S08]  /*1520*/  NOP ;  /* 0x0000000000007918 */ /* 0x000fd00000000000 */
[----:B------:R-:W-:Y:S03]  /*1530*/  HGMMA.64x256x16.F32 R24, gdesc[UR8].tnspB, R24, gsb0 ;  /* 0x43e00000081879f0 */ /* 0x000fe60008000818 */
[----:B------:R-:W-:Y:S02]  /*1540*/  WARPGROUP.DEPBAR.LE gsb0, 0x0 ;  /* 0x00008000000079c5 */ /* 0x000fe40000010000 */
[----:B------:R-:W-:-:S15]  /*1550*/  WARPGROUP.ARRIVE ;  /* 0x00000000000079c5 */ /* 0x000fde0000000000 */
[----:B------:R-:W-:-:S08]  /*1560*/  NOP ;  /* 0x0000000000007918 */ /* 0x000fd00000000000 */
[----:B------:R-:W-:Y:S03]  /*1570*/  HGMMA.64x256x16.F32 R24, gdesc[UR12].tnspB, R24, gsb0 ;  /* 0x43e000000c1879f0 */ /* 0x000fe60008000818 */
[----:B------:R-:W-:Y:S02]  /*1580*/  WARPGROUP.DEPBAR.LE gsb0, 0x0 ;  /* 0x00008000000079c5 */ /* 0x000fe40000010000 */
[----:B------:R-:W-:Y:S06]  /*1590*/  BAR.ARV 0xf, 0x100 ;  /* 0x03c4000000007b1d */ /* 0x000fec0000002000 */
[----:B------:R0:W-:Y:S01]  /*15a0*/  @!P0 SYNCS.ARRIVE.TRANS64.RED.A1T0 RZ, [R0+URZ], RZ ;  /* 0x000000ff00ff89a7 */ /* 0x0001e2000810043f */
[----:B------:R-:W-:-:S13]  /*15b0*/  PLOP3.LUT P0, PT, PT, PT, UP0, 0x80, 0x0 ;  /* 0x000000000000781c */ /* 0x000fda0003f0f008 */
[----:B0-----:R-:W-:Y:S05]  /*15c0*/  @!P0 BRA `(.L_x_3217) ;  /* 0x0000000c00048947 */ /* 0x001fea0003800000 */
[----:B------:R-:W-:-:S06]  /*15d0*/  UIADD3 UR49, UR49, -0x2, URZ ;  /* 0xfffffffe31317890 */ /* 0x000fcc000fffe03f */
[----:B------:R-:W-:-:S07]  /*15e0*/  IMAD.U32 R0, RZ, RZ, UR49 ;  /* 0x00000031ff007e24 */ /* 0x000fce000f8e00ff */
.L_x_3222:
[----:B------:R-:W-:Y:S01]  /*15f0*/  BAR.SYNC.DEFER_BLOCKING 0xe, 0x100 ;  /* 0x0384000000007b1d */ /* 0x000fe20000010000 */
[----:B0-----:R-:W-:Y:S01]  /*1600*/  IMAD.U32 R3, RZ, RZ, UR39 ;  /* 0x00000027ff037e24 */ /* 0x001fe2000f8e00ff */
[----:B------:R-:W-:Y:S01]  /*1610*/  UISETP.NE.AND UP1, UPT, UR40, 0x3, UPT ;  /* 0x000000032800788c */ /* 0x000fe2000bf25270 */
[C---:B------:R-:W-:Y:S01]  /*1620*/  ISETP.GT.AND P1, PT, R0.reuse, RZ, PT ;  /* 0x000000ff0000720c */ /* 0x040fe20003f24270 */
[----:B------:R-:W-:Y:S01]  /*1630*/  UIADD3 UR39, UR39, 0x1, URZ ;  /* 0x0000000127277890 */ /* 0x000fe2000fffe03f */
[----:B------:R-:W-:Y:S02]  /*1640*/  IMAD R3, R3, 0x40, R2 ;  /* 0x0000004003037824 */ /* 0x000fe400078e0202 */
[----:B------:R-:W-:Y:S01]  /*1650*/  VIADD R0, R0, 0xffffffff ;  /* 0xffffffff00007836 */ /* 0x000fe20000000000 */
[----:B------:R-:W-:Y:S01]  /*1660*/  PLOP3.LUT P2, PT, PT, PT, UP1, 0x80, 0x0 ;  /* 0x000000000000781c */ /* 0x000fe20003f4f018 */
[----:B------:R-:W-:Y:S01]  /*1670*/  UISETP.NE.AND UP0, UPT, UR39, 0x2, UPT ;  /* 0x000000022700788c */ /* 0x000fe2000bf05270 */
[----:B------:R-:W-:-:S03]  /*1680*/  LEA R3, R3, UR41, 0x2 ;  /* 0x0000002903037c11 */ /* 0x000fc6000f8e10ff */
[----:B------:R-:W-:Y:S02]  /*1690*/  USEL UR6, URZ, 0x1, UP0 ;  /* 0x000000013f067887 */ /* 0x000fe40008000000 */
[----:B------:R-:W-:Y:S02]  /*16a0*/  USEL UR39, UR39, URZ, UP0 ;  /* 0x0000003f27277287 */ /* 0x000fe40008000000 */
[----:B------:R-:W-:Y:S01]  /*16b0*/  ULOP3.LUT UR38, UR38, UR6, URZ, 0x3c, !UPT ;  /* 0x0000000626267292 */ /* 0x000fe2000f8e3c3f */
[----:B------:R-:W0:Y:S04]  /*16c0*/  LDS R4, [R3+0x28800] ;  /* 0x0288000003047984 */ /* 0x000e280000000800 */
[----:B------:R-:W1:Y:S01]  /*16d0*/  LDS R5, [R3+0x28820] ;  /* 0x0288200003057984 */ /* 0x000e620000000800 */
        /* <DEDUP_REMOVED lines=130> */
.L_x_3218:
[----:B------:R-:W-:Y:S01]  /*1f00*/  ULEA UR6, UR39, UR41, 0x3 ;  /* 0x0000002927067291 */ /* 0x000fe2000f8e183f */
[----:B------:R-:W-:-:S05]  /*1f10*/  IMAD.U32 R3, RZ, RZ, UR38 ;  /* 0x00000026ff037e24 */ /* 0x000fca000f8e00ff */
[----:B------:R-:W-:-:S04]  /*1f20*/  SHF.L.U32 R3, R3, 0x1f, RZ ;  /* 0x0000001f03037819 */ /* 0x000fc800000006ff */
[----:B------:R0:W1:Y:S01]  /*1f30*/  SYNCS.PHASECHK.TRANS64.TRYWAIT P0, [UR6+0x28c50], R3 ;  /* 0x028c5003ff0075a7 */ /* 0x0000620008000146 */
[----:B------:R-:W-:Y:S05]  /*1f40*/  @!P2 BRA `(.L_x_3219) ;  /* 0x000000000004a947 */ /* 0x000fea0003800000 */
[----:B------:R-:W-:Y:S01]  /*1f50*/  BPT.TRAP 0x1 ;  /* 0x000000040000795c */ /* 0x000fe20000300000 */
.L_x_3219:
[----:B-1----:R-:W-:Y:S05]  /*1f60*/  @P0 BRA `(.L_x_3220) ;  /* 0x0000000000080947 */ /* 0x002fea0003800000 */
[----:B------:R-:W1:Y:S02]  /*1f70*/  SYNCS.PHASECHK.TRANS64.TRYWAIT P0, [UR6+0x28c50], R3 ;  /* 0x028c5003ff0075a7 */ /* 0x000e640008000146 */
[----:B-1----:R-:W-:Y:S05]  /*1f80*/  @!P0 BRA `(.L_x_3221) ;  /* 0x000000b800748947 */ /* 0x002fea0003800000 */
.L_x_3220:
[----:B------:R-:W-:Y:S01]  /*1f90*/  UIADD3 UR6, UR41, 0x26800, URZ ;  /* 0x0002680029067890 */ /* 0x000fe2000fffe03f */
[----:B------:R-:W-:Y:S01]  /*1fa0*/  WARPGROUP.ARRIVE ;  /* 0x00000000000079c5 */ /* 0x000fe20000000000 */
[----:B------:R-:W-:-:S05]  /*1fb0*/  ULEA UR18, UR39, UR20, 0xc ;  /* 0x0000001427127291 */ /* 0x000fca000f8e603f */
[----:B-1----:R-:W1:Y:S01]  /*1fc0*/  S2R R4, SR_TID.X ;  /* 0x0000000000047919 */ /* 0x002e620000002100 */
[----:B------:R-:W-:Y:S01]  /*1fd0*/  USHF.R.U32.HI UR6, URZ, 0x4, UR6 ;  /* 0x000000043f067899 */ /* 0x000fe20008011606 */
[----:B0-----:R-:W-:Y:S01]  /*1fe0*/  IMAD.U32 R3, RZ, RZ, UR39 ;  /* 0x00000027ff037e24 */ /* 0x001fe2000f8e00ff */
[----:B------:R-:W-:Y:S01]  /*1ff0*/  UMOV UR19, 0x40000040 ;  /* 0x4000004000137882 */ /* 0x000fe20000000000 */
[----:B------:R-:W-:Y:S01]  /*2000*/  UMOV UR17, 0x40000040 ;  /* 0x4000004000117882 */ /* 0x000fe20000000000 */
[----:B------:R-:W-:Y:S01]  /*2010*/  ULOP3.LUT UR6, UR6, 0x3fff, URZ, 0xc0, !UPT ;  /* 0x00003fff06067892 */ /* 0x000fe2000f8ec03f */
[----:B------:R-:W-:Y:S01]  /*2020*/  UMOV UR7, 0x40000040 ;  /* 0x4000004000077882 */ /* 0x000fe20000000000 */
[----:B------:R-:W-:Y:S02]  /*2030*/  UIADD3 UR10, UR18, 0x100, URZ ;  /* 0x00000100120a7890 */ /* 0x000fe4000fffe03f */
[----:B------:R-:W-:Y:S02]  /*2040*/  ULOP3.LUT UR16, UR6, 0x10000, URZ, 0xfc, !UPT ;  /* 0x0001000006107892 */ /* 0x000fe4000f8efc3f */
[----:B------:R-:W-:Y:S01]  /*2050*/  UIADD3 UR6, UR18, 0x80, URZ ;  /* 0x0000008012067890 */ /* 0x000fe2000fffe03f */
[----:B------:R-:W-:Y:S01]  /*2060*/  UMOV UR11, 0x40000040 ;  /* 0x40000040000b7882 */ /* 0x000fe20000000000 */
[----:B------:R-:W-:Y:S01]  /*2070*/  UIADD3 UR14, UR18, 0x180, URZ ;  /* 0x00000180120e7890 */ /* 0x000fe2000fffe03f */
[----:B------:R-:W-:-:S04]  /*2080*/  UMOV UR15, 0x40000040 ;  /* 0x40000040000f7882 */ /* 0x000fc80000000000 */
[----:B------:R-:W-:Y:S01]  /*2090*/  HGMMA.64x256x16.F32 R24, gdesc[UR16].tnspB, R24, gsb0 ;  /* 0x43e00000101879f0 */ /* 0x000fe20008000818 */
[----:B-1----:R-:W-:-:S04]  /*20a0*/  LOP3.LUT R4, R4, 0x7f, RZ, 0xc0, !PT ;  /* 0x0000007f04047812 */ /* 0x002fc800078ec0ff */
[----:B------:R-:W-:-:S13]  /*20b0*/  ISETP.NE.AND P0, PT, R4, RZ, PT ;  /* 0x000000ff0400720c */ /* 0x000fda0003f05270 */
[----:B------:R-:W-:-:S05]  /*20c0*/  @!P0 LEA R3, R3, UR41, 0x3 ;  /* 0x0000002903038c11 */ /* 0x000fca000f8e18ff */
        /* <DEDUP_REMOVED lines=16> */
[----:B------:R-:W-:Y:S05]  /*21d0*/  @P1 BRA `(.L_x_3222) ;  /* 0xfffffff400041947 */ /* 0x000fea000383ffff */
.L_x_3217:
[----:B------:R-:W-:Y:S01]  /*21e0*/  BAR.SYNC.DEFER_BLOCKING 0xe, 0x100 ;  /* 0x0384000000007b1d */ /* 0x000fe20000010000 */
[----:B0-----:R-:W-:Y:S01]  /*21f0*/  IMAD.U32 R3, RZ, RZ, UR39 ;  /* 0x00000027ff037e24 */ /* 0x001fe2000f8e00ff */
[----:B------:R-:W-:-:S03]  /*2200*/  UIADD3 UR39, UR39, 0x1, URZ ;  /* 0x0000000127277890 */ /* 0x000fc6000fffe03f */
[----:B------:R-:W-:Y:S01]  /*2210*/  IMAD R0, R3, 0x40, R2 ;  /* 0x0000004003007824 */ /* 0x000fe200078e0202 */
[----:B------:R-:W-:-:S04]  /*2220*/  UISETP.NE.AND UP0, UPT, UR39, 0x2, UPT ;  /* 0x000000022700788c */ /* 0x000fc8000bf05270 */
[----:B------:R-:W-:Y:S01]  /*2230*/  LEA R3, R0, UR41, 0x2 ;  /* 0x0000002900037c11 */ /* 0x000fe2000f8e10ff */
[----:B------:R-:W-:Y:S02]  /*2240*/  USEL UR4, URZ, 0x1, UP0 ;  /* 0x000000013f047887 */ /* 0x000fe40008000000 */
[----:B------:R-:W-:Y:S02]  /*2250*/  USEL UR39, UR39, URZ, UP0 ;  /* 0x0000003f27277287 */ /* 0x000fe40008000000 */
[----:B------:R-:W-:Y:S01]  /*2260*/  ULOP3.LUT UR38, UR38, UR4, URZ, 0x3c, !UPT ;  /* 0x0000000426267292 */ /* 0x000fe2000f8e3c3f */
[----:B------:R-:W0:Y:S04]  /*2270*/  LDS R4, [R3+0x28800] ;  /* 0x0288000003047984 */ /* 0x000e280000000800 */
[----:B------:R1:W2:Y:S02]  /*2280*/  LDS R0, [R3+0x28820] ;  /* 0x0288200003007984 */ /* 0x0002a40000000800 */
[----:B-1----:R-:W-:-:S02]  /*2290*/  IMAD.MOV.U32 R3, RZ, RZ, RZ ;  /* 0x000000ffff037224 */ /* 0x002fc400078e00ff */
[-C--:B0-----:R-:W-:Y:S01]  /*22a0*/  FMUL.FTZ R154, R92, R4.reuse ;  /* 0x000000045c9a7220 */ /* 0x081fe20000410000 */
[-C--:B------:R-:W-:Y:S01]  /*22b0*/  FMUL.FTZ R208, R24, R4.reuse ;  /* 0x0000000418d07220 */ /* 0x080fe20000410000 */
[-C--:B------:R-:W-:Y:S01]  /*22c0*/  FMUL.FTZ R206, R25, R4.reuse ;  /* 0x0000000419ce7220 */ /* 0x080fe20000410000 */
[----:B------:R-:W-:Y:S01]  /*22d0*/  FMUL.FTZ R205, R28, R4 ;  /* 0x000000041ccd7220 */ /* 0x000fe20000410000 */
        /* <DEDUP_REMOVED lines=124> */
[----:B------:R-:W-:Y:S01]  /*2aa0*/  IMAD.MOV.U32 R0, RZ, RZ, RZ ;  /* 0x000000ffff007224 */ /* 0x000fe200078e00ff */
[----:B------:R-:W-:Y:S06]  /*2ab0*/  BAR.ARV 0xf, 0x100 ;  /* 0x03c4000000007b1d */ /* 0x000fec0000002000 */
[----:B------:R-:W-:Y:S05]  /*2ac0*/  BRA `(.L_x_3223) ;  /* 0x00000040007c7947 */ /* 0x000fea0003800000 */
.L_x_3214:
[----:B------:R-:W0:Y:S02]  /*2ad0*/  SHFL.IDX PT, R0, R210, RZ, 0x1f ;  /* 0x00001fffd2007589 */ /* 0x000e2400000e0000 */
[----:B0-----:R-:W-:-:S13]  /*2ae0*/  R2UR UR4, R0 ;  /* 0x00000000000472ca */ /* 0x001fda00000e0000 */
[----:B------:R-:W-:-:S04]  /*2af0*/  ULEA.HI UR5, UR4, UR4, URZ, 0x1 ;  /* 0x0000000404057291 */ /* 0x000fc8000f8f083f */
[----:B------:R-:W-:-:S04]  /*2b00*/  ULOP3.LUT UR5, UR5, 0x1fffe, URZ, 0xc0, !UPT ;  /* 0x0001fffe05057892 */ /* 0x000fc8000f8ec03f */
[----:B------:R-:W-:Y:S02]  /*2b10*/  UIADD3 UR5, UR4, -UR5, URZ ;  /* 0x8000000504057290 */ /* 0x000fe4000fffe03f */
[----:B------:R-:W-:Y:S02]  /*2b20*/  UIADD3 UR4, UR41, 0x26800, URZ ;  /* 0x0002680029047890 */ /* 0x000fe4000fffe03f */
[----:B------:R-:W-:Y:S02]  /*2b30*/  ULEA UR5, UR5, UR41, 0xf ;  /* 0x0000002905057291 */ /* 0x000fe4000f8e783f */
[----:B------:R-:W-:Y:S02]  /*2b40*/  ULOP3.LUT UP0, URZ, UR4, 0x3ff, URZ, 0xc0, !UPT ;  /* 0x000003ff043f7892 */ /* 0x000fe4000f80c03f */
[----:B------:R-:W-:-:S04]  /*2b50*/  UIADD3 UR5, UR5, 0x400, URZ ;  /* 0x0000040005057890 */ /* 0x000fc8000fffe03f */
[----:B------:R-:W-:Y:S01]  /*2b60*/  PLOP3.LUT P0, PT, PT, PT, UP0, 0x80, 0x0 ;  /* 0x000000000000781c */ /* 0x000fe20003f0f008 */
[----:B------:R-:W-:-:S04]  /*2b70*/  USHF.R.U32.HI UR5, URZ, 0x4, UR5 ;  /* 0x000000043f057899 */ /* 0x000fc80008011605 */
[----:B------:R-:W-:-:S08]  /*2b80*/  ULOP3.LUT UR51, UR5, 0x3fff, URZ, 0xc0, !UPT ;  /* 0x00003fff05337892 */ /* 0x000fd0000f8ec03f */
        /* <DEDUP_REMOVED lines=17> */
.L_x_3224:
[----:B------:R-:W-:Y:S01]  /*2ca0*/  ULEA.HI UR4, UR36, UR36, URZ, 0x1 ;  /* 0x0000002424047291 */ /* 0x000fe2000f8f083f */
[----:B------:R-:W-:-:S03]  /*2cb0*/  IMAD.U32 R3, RZ, RZ, UR40 ;  /* 0x00000028ff037e24 */ /* 0x000fc6000f8e00ff */
[----:B------:R-:W-:Y:S02]  /*2cc0*/  ULOP3.LUT UR4, UR4, 0xfffffffe, URZ, 0xc0, !UPT ;  /* 0xfffffffe04047892 */ /* 0x000fe4000f8ec03f */
[----:B------:R-:W-:Y:S02]  /*2cd0*/  ISETP.NE.AND P0, PT, R3, 0x3, PT ;  /* 0x000000030300780c */ /* 0x000fe40003f05270 */
[----:B------:R-:W-:-:S06]  /*2ce0*/  UIADD3 UR4, UR36, -UR4, URZ ;  /* 0x8000000424047290 */ /* 0x000fcc000fffe03f */
[----:B------:R-:W-:-:S05]  /*2cf0*/  IMAD.U32 R0, RZ, RZ, UR4 ;  /* 0x00000004ff007e24 */ /* 0x000fca000f8e00ff */
[----:B------:R-:W-:-:S04]  /*2d00*/  SHF.L.U32 R0, R0, 0x1f, RZ ;  /* 0x0000001f00007819 */ /* 0x000fc800000006ff */
[----:B------:R-:W0:Y:S02]  /*2d10*/  SYNCS.PHASECHK.TRANS64.TRYWAIT P1, [UR41+0x28c00], R0 ;  /* 0x028c0000ff0075a7 */ /* 0x000e240008020169 */
[----:B0-----:R-:W-:Y:S05]  /*2d20*/  @!P1 BRA `(.L_x_3225) ;  /* 0x000000ac00249947 */ /* 0x001fea0003800000 */
.L_x_3356:
[----:B------:R-:W-:Y:S05]  /*2d30*/  @!P0 BRA `(.L_x_3226) ;  /* 0x0000000000048947 */ /* 0x000fea0003800000 */
[----:B------:R-:W-:Y:S01]  /*2d40*/  BPT.TRAP 0x1 ;  /* 0x000000040000795c */ /* 0x000fe20000300000 */
.L_x_3226:
[----:B------:R-:W-:Y:S02]  /*2d50*/  IMAD.U32 R7, RZ, RZ, UR39 ;  /* 0x00000027ff077e24 */ /* 0x000fe4000f8e00ff */
[----:B------:R-:W-:-:S03]  /*2d60*/  IMAD.U32 R8, RZ, RZ, UR38 ;  /* 0x00000026ff087e24 */ /* 0x000fc6000f8e00ff */
[----:B------:R-:W-:Y:S02]  /*2d70*/  LEA R7, R7, UR41, 0x3 ;  /* 0x0000002907077c11 */ /* 0x000fe4000f8e18ff */
[----:B------:R-:W-:-:S04]  /*2d80*/  SHF.L.U32 R8, R8, 0x1f, RZ ;  /* 0x0000001f08087819 */ /* 0x000fc800000006ff */
[----:B------:R1:W2:Y:S01]  /*2d90*/  SYNCS.PHASECHK.TRANS64.TRYWAIT P1, [R7+URZ+0x28c30], R8 ;  /* 0x028c3008070075a7 */ /* 0x0002a2000802017f */
[----:B------:R-:W-:Y:S05]  /*2da0*/  @!P0 BRA `(.L_x_3227) ;  /* 0x0000000000048947 */ /* 0x000fea0003800000 */
[----:B------:R-:W-:Y:S01]  /*2db0*/  BPT.TRAP 0x1 ;  /* 0x000000040000795c */ /* 0x000fe20000300000 */
.L_x_3227:
[----:B--2---:R-:W-:Y:S05]  /*2dc0*/  @P1 BRA `(.L_x_3228) ;  /* 0x0000000000081947 */ /* 0x004fea0003800000 */
[----:B------:R-:W2:Y:S02]  /*2dd0*/  SYNCS.PHASECHK.TRANS64.TRYWAIT P1, [R7+URZ+0x28c30], R8 ;  /* 0x028c3008070075a7 */ /* 0x000ea4000802017f */
[----:B--2---:R-:W-:Y:S05]  /*2de0*/  @!P1 BRA `(.L_x_3229) ;  /* 0x000000ac000c9947 */ /* 0x004fea0003800000 */
.L_x_3228:
[----:B0-----:R-:W0:Y:S01]  /*2df0*/  S2R R3, SR_TID.X ;  /* 0x0000000000037919 */ /* 0x001e220000002100 */
[----:B------:R-:W-:-:S04]  /*2e00*/  UIADD3 UR4, UR41, 0x22400, URZ ;  /* 0x0002240029047890 */ /* 0x000fc8000fffe03f */
[----:B------:R-:W-:-:S04]  /*2e10*/  USHF.R.U32.HI UR4, URZ, 0x4, UR4 ;  /* 0x000000043f047899 */ /* 0x000fc80008011604 */
[----:B------:R-:W-:-:S06]  /*2e20*/  ULOP3.LUT UR4, UR4, 0x3fff, URZ, 0xc0, !UPT ;  /* 0x00003fff04047892 */ /* 0x000fcc000f8ec03f */
[----:B------:R-:W-:Y:S01]  /*2e30*/  IMAD.U32 R0, RZ, RZ, UR4 ;  /* 0x00000004ff007e24 */ /* 0x000fe2000f8e00ff */
[----:B------:R-:W-:Y:S05]  /*2e40*/  WARPSYNC.ALL ;  /* 0x0000000000007948 */ /* 0x000fea0003800000 */
[----:B------:R-:W-:Y:S02]  /*2e50*/  LOP3.LUT R0, R0, 0x10000, RZ, 0xfc, !PT ;  /* 0x0001000000007812 */ /* 0x000fe400078efcff */
[----:B0-----:R-:W-:-:S04]  /*2e60*/  LOP3.LUT R3, R3, 0x7f, RZ, 0xc0, !PT ;  /* 0x0000007f03037812 */ /* 0x001fc800078ec0ff */
[----:B------:R-:W-:Y:S02]  /*2e70*/  ISETP.NE.AND P1, PT, R3, RZ, PT ;  /* 0x000000ff0300720c */ /* 0x000fe40003f25270 */
[----:B------:R-:W-:Y:S01]  /*2e80*/  R2UR UR12, R0 ;  /* 0x00000000000c72ca */ /* 0x000fe200000e0000 */
[----:B------:R-:W-:Y:S01]  /*2e90*/  UIADD3 UR4, UR41, 0x20400, URZ ;  /* 0x0002040029047890 */ /* 0x000fe2000fffe03f */
[----:B------:R-:W-:Y:S01]  /*2ea0*/  WARPGROUP.ARRIVE ;  /* 0x00000000000079c5 */ /* 0x000fe20000000000 */
[----:B------:R-:W-:Y:S01]  /*2eb0*/  UMOV UR7, 0x40000040 ;  /* 0x4000004000077882 */ /* 0x000fe20000000000 */
[----:B------:R-:W-:Y:S01]  /*2ec0*/  UMOV UR5, 0x40000040 ;  /* 0x4000004000057882 */ /* 0x000fe20000000000 */
[----:B------:R-:W-:Y:S01]  /*2ed0*/  USHF.R.U32.HI UR4, URZ, 0x4, UR4 ;  /* 0x000000043f047899 */ /* 0x000fe20008011604 */
[----:B------:R-:W-:Y:S01]  /*2ee0*/  UMOV UR11, 0x40000040 ;  /* 0x40000040000b7882 */ /* 0x000fe20000000000 */
[----:B------:R-:W-:Y:S02]  /*2ef0*/  UMOV UR9, 0x40000040 ;  /* 0x4000004000097882 */ /* 0x000fe40000000000 */
[----:B------:R-:W-:Y:S01]  /*2f00*/  ULOP3.LUT UR4, UR4, 0x3fff, URZ, 0xc0, !UPT ;  /* 0x00003fff04047892 */ /* 0x000fe2000f8ec03f */
[----:B------:R-:W-:Y:S01]  /*2f10*/  UMOV UR15, 0x40000040 ;  /* 0x40000040000f7882 */ /* 0x000fe20000000000 */
[----:B------:R-:W-:-:S02]  /*2f20*/  ULDC UR20, c[0x0][0x988] ;  /* 0x0002620000147ab9 */ /* 0x000fc40000000800 */
[----:B------:R-:W-:Y:S02]  /*2f30*/  ULEA UR12, UR39, UR12, 0x9 ;  /* 0x0000000c270c7291 */ /* 0x000fe4000f8e483f */
[----:B------:R-:W-:Y:S02]  /*2f40*/  ULOP3.LUT UR13, UR4, 0x10000, URZ, 0xfc, !UPT ;  /* 0x00010000040d7892 */ /* 0x000fe4000f8efc3f */
[----:B------:R-:W-:Y:S02]  /*2f50*/  UIADD3 UR10, UR12, 0x4, URZ ;  /* 0x000000040c0a7890 */ /* 0x000fe4000fffe03f */
[----:B------:R-:W-:Y:S01]  /*2f60*/  UIADD3 UR8, UR13, 0x4, URZ ;  /* 0x000000040d087890 */ /* 0x000fe2000fffe03f */
[----:B------:R-:W-:Y:S02]  /*2f70*/  UMOV UR6, UR12 ;  /* 0x0000000c00067c82 */ /* 0x000fe40008000000 */
[----:B------:R-:W-:Y:S01]  /*2f80*/  UMOV UR4, UR13 ;  /* 0x0000000d00047c82 */ /* 0x000fe20008000000 */
[----:B------:R-:W-:Y:S01]  /*2f90*/  UIADD3 UR14, UR12, 0x6, URZ ;  /* 0x000000060c0e7890 */ /* 0x000fe2000fffe03f */
[----:B------:R-:W-:Y:S01]  /*2fa0*/  HGMMA.64x64x16.F32 R24, gdesc[UR4], RZ, !UPT, gsb0 ;  /* 0x00e00000041879f0 */ /* 0x000fe2000c0008ff */
[----:B------:R-:W-:-:S02]  /*2fb0*/  UIADD3 UR6, UR12, 0x2, URZ ;  /* 0x000000020c067890 */ /* 0x000fc4000fffe03f */
[----:B------:R-:W-:Y:S01]  /*2fc0*/  UIADD3 UR4, UR13, 0x2, URZ ;  /* 0x000000020d047890 */ /* 0x000fe2000fffe03f */
[----:B------:R-:W-:Y:S01]  /*2fd0*/  UMOV UR7, 0x40000040 ;  /* 0x4000004000077882 */ /* 0x000fe20000000000 */
[----:B------:R-:W-:Y:S01]  /*2fe0*/  UMOV UR5, 0x40000040 ;  /* 0x4000004000057882 */ /* 0x000fe20000000000 */
[----:B------:R-:W-:-:S03]  /*2ff0*/  UIADD3 UR12, UR13, 0x6, URZ ;  /* 0x000000060d0c7890 */ /* 0x000fc6000fffe03f */
[----:B------:R-:W-:Y:S01]  /*3000*/  UMOV UR13, 0x40000040 ;  /* 0x40000040000d7882 */ /* 0x000fe20000000000 */
[----:B------:R-:W-:Y:S02]  /*3010*/  WARPGROUP.DEPBAR.LE gsb0, 0x0 ;  /* 0x00008000000079c5 */ /* 0x000fe40000010000 */
[----:B------:R-:W-:-:S06]  /*3020*/  WARPGROUP.ARRIVE ;  /* 0x00000000000079c5 */ /* 0x000fcc0000000000 */
[----:B------:R-:W-:Y:S01]  /*3030*/  HGMMA.64x64x16.F32 R24, gdesc[UR4], R24, gsb0 ;  /* 0x00e00000041879f0 */ /* 0x000fe20008000818 */
[----:B------:R-:W-:Y:S01]  /*3040*/  ULDC UR7, c[0x0][0x9d8] ;  /* 0x0002760000077ab9 */ /* 0x000fe20000000800 */
[----:B------:R-:W-:-:S06]  /*3050*/  UIMAD UR6, UR49, -0x40, UR50 ;  /* 0xffffffc0310678a4 */ /* 0x000fcc000f8e0232 */
[----:B------:R-:W-:-:S05]  /*3060*/  IMAD.U32 R4, RZ, RZ, UR6 ;  /* 0x00000006ff047e24 */ /* 0x000fca000f8e00ff */
[----:B------:R-:W-:-:S04]  /*3070*/  IADD3 R3, -R17, 0x40, R4 ;  /* 0x0000004011037810 */ /* 0x000fc80007ffe104 */
[C---:B------:R-:W-:Y:S02]  /*3080*/  ISETP.GT.AND P3, PT, R3.reuse, RZ, PT ;  /* 0x000000ff0300720c */ /* 0x040fe40003f64270 */
[C---:B------:R-:W-:Y:S02]  /*3090*/  ISETP.GT.AND P6, PT, R3.reuse, 0x1, PT ;  /* 0x000000010300780c */ /* 0x040fe40003fc4270 */
[C---:B------:R-:W-:Y:S02]  /*30a0*/  ISETP.GT.AND P5, PT, R3.reuse, 0x8, PT ;  /* 0x000000080300780c */ /* 0x040fe40003fa4270 */
[C---:B------:R-:W-:Y:S02]  /*30b0*/  ISETP.GT.AND P4, PT, R3.reuse, 0x9, PT ;  /* 0x000000090300780c */ /* 0x040fe40003f84270 */
[----:B------:R-:W-:Y:S01]  /*30c0*/  ISETP.GT.AND P2, PT, R3, 0x10, PT ;  /* 0x000000100300780c */ /* 0x000fe20003f44270 */
[----:B------:R-:W-:Y:S02]  /*30d0*/  WARPGROUP.DEPBAR.LE gsb0, 0x0 ;  /* 0x00008000000079c5 */ /* 0x000fe40000010000 */
[----:B------:R-:W-:-:S06]  /*30e0*/  WARPGROUP.ARRIVE ;  /* 0x00000000000079c5 */ /* 0x000fcc0000000000 */
[----:B------:R-:W-:Y:S03]  /*30f0*/  HGMMA.64x64x16.F32 R24, gdesc[UR8], R24, gsb0 ;  /* 0x00e00000081879f0 */ /* 0x000fe60008000818 */
[----:B------:R-:W-:Y:S02]  /*3100*/  WARPGROUP.DEPBAR.LE gsb0, 0x0 ;  /* 0x00008000000079c5 */ /* 0x000fe40000010000 */
[----:B------:R-:W-:-:S06]  /*3110*/  WARPGROUP.ARRIVE ;  /* 0x00000000000079c5 */ /* 0x000fcc0000000000 */
[----:B------:R-:W-:Y:S03]  /*3120*/  HGMMA.64x64x16.F32 R24, gdesc[UR12], R24, gsb0 ;  /* 0x00e000000c1879f0 */ /* 0x000fe60008000818 */
        /* <DEDUP_REMOVED lines=41> */
[----:B------:R-:W-:-:S03]  /*33c0*/  FMUL.FTZ R55, R55, UR7 ;  /* 0x0000000737377c20 */ /* 0x000fc60008410000 */
[----:B------:R-:W-:-:S03]  /*33d0*/  FMNMX.FTZ R4, R28, R5, !PT ;  /* 0x000000051c047209 */ /* 0x000fc60007810000 */
[----:B------:R-:W4:Y:S01]  /*33e0*/  MUFU.TANH R32, R32 ;  /* 0x0000002000207308 */ /* 0x000f220000002400 */
[----:B0-----:R-:W-:-:S04]  /*33f0*/  FSEL R29, R29, -INF , P4 ;  /* 0xff8000001d1d7808 */ /* 0x001fc80002000000 */
[----:B------:R-:W-:-:S03]  /*3400*/  FMNMX.FTZ R5, R29, R4, !PT ;  /* 0x000000041d057209 */ /* 0x000fc60007810000 */
[----:B------:R-:W0:Y:S01]  /*3410*/  MUFU.TANH R27, R27 ;  /* 0x0000001b001b7308 */ /* 0x000e220000002400 */
[----:B---3--:R-:W-:Y:S02]  /*3420*/  FSEL R26, R26, -INF , P3 ;  /* 0xff8000001a1a7808 */ /* 0x008fe40001800000 */
[----:B------:R-:W-:-:S05]  /*3430*/  ISETP.GT.AND P3, PT, R3, 0x11, PT ;  /* 0x000000110300780c */ /* 0x000fca0003f64270 */
[----:B------:R-:W3:Y:S01]  /*3440*/  MUFU.TANH R33, R33 ;  /* 0x0000002100217308 */ /* 0x000ee20000002400 */
[----:B----4-:R-:W-:-:S04]  /*3450*/  FSEL R32, R32, -INF , P2 ;  /* 0xff80000020207808 */ /* 0x010fc80001000000 */
[----:B------:R-:W-:-:S03]  /*3460*/  FMNMX.FTZ R4, R32, R5, !PT ;  /* 0x0000000520047209 */ /* 0x000fc60007810000 */
[----:B------:R-:W4:Y:S01]  /*3470*/  MUFU.TANH R30, R30 ;  /* 0x0000001e001e7308 */ /* 0x000f220000002400 */
[----:B0-----:R-:W-:Y:S02]  /*3480*/  FSEL R27, R27, -INF , P6 ;  /* 0xff8000001b1b7808 */ /* 0x001fe40003000000 */
[----:B------:R-:W-:-:S05]  /*3490*/  ISETP.GT.AND P6, PT, R3, 0x18, PT ;  /* 0x000000180300780c */ /* 0x000fca0003fc4270 */
[----:B------:R-:W0:Y:S01]  /*34a0*/  MUFU.TANH R36, R36 ;  /* 0x0000002400247308 */ /* 0x000e220000002400 */
[----:B---3--:R-:W-:-:S04]  /*34b0*/  FSEL R33, R33, -INF , P3 ;  /* 0xff80000021217808 */ /* 0x008fc80001800000 */
[----:B------:R-:W-:-:S03]  /*34c0*/  FMNMX.FTZ R5, R33, R4, !PT ;  /* 0x0000000421057209 */ /* 0x000fc60007810000 */
[----:B------:R-:W3:Y:S01]  /*34d0*/  MUFU.TANH R31, R31 ;  /* 0x0000001f001f7308 */ /* 0x000ee20000002400 */
[----:B----4-:R-:W-:Y:S02]  /*34e0*/  FSEL R30, R30, -INF , P5 ;  /* 0xff8000001e1e7808 */ /* 0x010fe40002800000 */
[----:B------:R-:W-:-:S05]  /*34f0*/  ISETP.GT.AND P5, PT, R3, 0x19, PT ;  /* 0x000000190300780c */ /* 0x000fca0003fa4270 */
        /* <DEDUP_REMOVED lines=43> */
[----:B----4-:R-:W-:-:S07]  /*37b0*/  FSEL R49, R49, -INF , P4 ;  /* 0xff80000031317808 */ /* 0x010fce0002000000 */
[----:B------:R-:W4:Y:S01]  /*37c0*/  MUFU.TANH R53, R53 ;  /* 0x0000003500357308 */ /* 0x000f220000002400 */
[----:B0-----:R-:W-:Y:S02]  /*37d0*/  FSEL R46, R46, -INF , P2 ;  /* 0xff8000002e2e7808 */ /* 0x001fe40001000000 */
[----:B------:R-:W-:Y:S02]  /*37e0*/  ISETP.GT.AND P2, PT, R3, 0x39, PT ;  /* 0x000000390300780c */ /* 0x000fe40003f44270 */
[----:B------:R-:W-:-:S03]  /*37f0*/  FMNMX.FTZ R3, R49, R4, !PT ;  /* 0x0000000431037209 */ /* 0x000fc60007810000 */
[----:B------:R-:W0:Y:S01]  /*3800*/  MUFU.TANH R47, R47 ;  /* 0x0000002f002f7308 */ /* 0x000e220000002400 */
[----:B---3--:R-:W-:-:S04]  /*3810*/  FSEL R52, R52, -INF , P3 ;  /* 0xff80000034347808 */ /* 0x008fc80001800000 */
[----:B------:R-:W-:Y:S02]  /*3820*/  FMNMX.FTZ R4, R52, R3, !PT ;  /* 0x0000000334047209 */ /* 0x000fe40007810000 */
[----:B------:R-:W-:Y:S01]  /*3830*/  FMNMX.FTZ R3, R26, R27, !PT ;  /* 0x0000001b1a037209 */ /* 0x000fe20007810000 */
[----:B------:R-:W3:Y:S01]  /*3840*/  MUFU.TANH R50, R50 ;  /* 0x0000003200327308 */ /* 0x000ee20000002400 */
[----:B----4-:R-:W-:-:S04]  /*3850*/  FSEL R53, R53, -INF , P2 ;  /* 0xff80000035357808 */ /* 0x010fc80001000000 */
[----:B------:R-:W-:-:S03]  /*3860*/  FMNMX.FTZ R5, R53, R4, !PT ;  /* 0x0000000435057209 */ /* 0x000fc60007810000 */
[----:B------:R-:W4:Y:S01]  /*3870*/  MUFU.TANH R51, R51 ;  /* 0x0000003300337308 */ /* 0x000f220000002400 */
[----:B0-----:R-:W-:Y:S01]  /*3880*/  FSEL R47, R47, -INF , P6 ;  /* 0xff8000002f2f7808 */ /* 0x001fe20003000000 */
[----:B------:R-:W0:Y:S06]  /*3890*/  SHFL.BFLY PT, R4, R5, 0x2, 0x1f ;  /* 0x0c401f0005047f89 */ /* 0x000e2c00000e0000 */
[----:B------:R-:W5:Y:S01]  /*38a0*/  MUFU.TANH R54, R54 ;  /* 0x0000003600367308 */ /* 0x000f620000002400 */
[----:B---3--:R-:W-:-:S07]  /*38b0*/  FSEL R50, R50, -INF , P5 ;  /* 0xff80000032327808 */ /* 0x008fce0002800000 */
[----:B------:R-:W3:Y:S01]  /*38c0*/  MUFU.TANH R55, R55 ;  /* 0x0000003700377308 */ /* 0x000ee20000002400 */
[----:B----4-:R-:W-:Y:S02]  /*38d0*/  FSEL R51, R51, -INF , P4 ;  /* 0xff80000033337808 */ /* 0x010fe40002000000 */
[----:B-----5:R-:W-:Y:S02]  /*38e0*/  FSEL R54, R54, -INF , P3 ;  /* 0xff80000036367808 */ /* 0x020fe40001800000 */
[----:B0-----:R-:W-:Y:S02]  /*38f0*/  FMNMX.FTZ R9, R5, R4, !PT ;  /* 0x0000000405097209 */ /* 0x001fe40007810000 */
[----:B------:R-:W-:-:S03]  /*3900*/  FMNMX.FTZ R4, R30, R3, !PT ;  /* 0x000000031e047209 */ /* 0x000fc60007810000 */
[----:B------:R-:W0:Y:S01]  /*3910*/  SHFL.BFLY PT, R10, R9, 0x1, 0x1f ;  /* 0x0c201f00090a7f89 */ /* 0x000e2200000e0000 */
[----:B------:R-:W-:Y:S02]  /*3920*/  FMNMX.FTZ R3, R31, R4, !PT ;  /* 0x000000041f037209 */ /* 0x000fe40007810000 */
[----:B---3--:R-:W-:Y:S02]  /*3930*/  FSEL R55, R55, -INF , P2 ;  /* 0xff80000037377808 */ /* 0x008fe40001000000 */
        /* <DEDUP_REMOVED lines=8> */
[----:B------:R-:W-:Y:S01]  /*39c0*/  FMUL.FTZ R5, R4, UR20 ;  /* 0x0000001404057c20 */ /* 0x000fe20008410000 */
[----:B------:R-:W-:-:S04]  /*39d0*/  FMNMX.FTZ R6, R46, R3, !PT ;  /* 0x000000032e067209 */ /* 0x000fc80007810000 */
[----:B------:R-:W-:Y:S02]  /*39e0*/  FMNMX.FTZ R3, R47, R6, !PT ;  /* 0x000000062f037209 */ /* 0x000fe40007810000 */
[----:B------:R-:W-:Y:S02]  /*39f0*/  FSEL R9, R5, RZ, P6 ;  /* 0x000000ff05097208 */ /* 0x000fe40003000000 */
[----:B------:R-:W-:-:S03]  /*3a00*/  FMNMX.FTZ R6, R50, R3, !PT ;  /* 0x0000000332067209 */ /* 0x000fc60007810000 */
[--C-:B------:R-:W-:Y:S01]  /*3a10*/  FFMA.FTZ R24, R24, UR20, -R9.reuse ;  /* 0x0000001418187c23 */ /* 0x100fe20008010809 */
[----:B------:R-:W-:Y:S01]  /*3a20*/  FMNMX.FTZ R3, R51, R6, !PT ;  /* 0x0000000633037209 */ /* 0x000fe20007810000 */
[--C-:B------:R-:W-:Y:S01]  /*3a30*/  FFMA.FTZ R25, R25, UR20, -R9.reuse ;  /* 0x0000001419197c23 */ /* 0x100fe20008010809 */
[--C-:B------:R-:W-:Y:S01]  /*3a40*/  FFMA.FTZ R28, R28, UR20, -R9.reuse ;  /* 0x000000141c1c7c23 */ /* 0x100fe20008010809 */
[--C-:B------:R-:W-:Y:S01]  /*3a50*/  FFMA.FTZ R29, R29, UR20, -R9.reuse ;  /* 0x000000141d1d7c23 */ /* 0x100fe20008010809 */
[----:B------:R-:W-:Y:S01]  /*3a60*/  FMNMX.FTZ R6, R54, R3, !PT ;  /* 0x0000000336067209 */ /* 0x000fe20007810000 */
[----:B------:R-:W-:Y:S01]  /*3a70*/  MUFU.EX2 R24, R24 ;  /* 0x0000001800187308 */ /* 0x000fe20000000800 */
[--C-:B------:R-:W-:Y:S01]  /*3a80*/  FFMA.FTZ R32, R32, UR20, -R9.reuse ;  /* 0x0000001420207c23 */ /* 0x100fe20008010809 */
[--C-:B------:R-:W-:Y:S01]  /*3a90*/  FFMA.FTZ R33, R33, UR20, -R9.reuse ;  /* 0x0000001421217c23 */ /* 0x100fe20008010809 */
[----:B------:R-:W-:Y:S01]  /*3aa0*/  FMNMX.FTZ R6, R55, R6, !PT ;  /* 0x0000000637067209 */ /* 0x000fe20007810000 */
[--C-:B------:R-:W-:Y:S01]  /*3ab0*/  FFMA.FTZ R36, R36, UR20, -R9.reuse ;  /* 0x0000001424247c23 */ /* 0x100fe20008010809 */
[--C-:B------:R-:W-:Y:S01]  /*3ac0*/  FFMA.FTZ R37, R37, UR20, -R9.reuse ;  /* 0x0000001425257c23 */ /* 0x100fe20008010809 */
[--C-:B------:R-:W-:Y:S01]  /*3ad0*/  FFMA.FTZ R40, R40, UR20, -R9.reuse ;  /* 0x0000001428287c23 */ /* 0x100fe20008010809 */
[--C-:B------:R-:W-:Y:S01]  /*3ae0*/  FFMA.FTZ R41, R41, UR20, -R9.reuse ;  /* 0x0000001429297c23 */ /* 0x100fe20008010809 */
[----:B------:R-:W0:Y:S01]  /*3af0*/  SHFL.BFLY PT, R3, R6, 0x2, 0x1f ;  /* 0x0c401f0006037f89 */ /* 0x000e2200000e0000 */
[----:B------:R-:W3:Y:S01]  /*3b00*/  MUFU.EX2 R25, R25 ;  /* 0x0000001900197308 */ /* 0x000ee20000000800 */
[--C-:B------:R-:W-:Y:S01]  /*3b10*/  FFMA.FTZ R44, R44, UR20, -R9.reuse ;  /* 0x000000142c2c7c23 */ /* 0x100fe20008010809 */
[--C-:B------:R-:W-:Y:S01]  /*3b20*/  FFMA.FTZ R45, R45, UR20, -R9.reuse ;  /* 0x000000142d2d7c23 */ /* 0x100fe20008010809 */
[--C-:B------:R-:W-:Y:S01]  /*3b30*/  FFMA.FTZ R48, R48, UR20, -R9.reuse ;  /* 0x0000001430307c23 */ /* 0x100fe20008010809 */
[--C-:B------:R-:W-:Y:S01]  /*3b40*/  FFMA.FTZ R49, R49, UR20, -R9.reuse ;  /* 0x0000001431317c23 */ /* 0x100fe20008010809 */
[--C-:B------:R-:W-:Y:S01]  /*3b50*/  FFMA.FTZ R52, R52, UR20, -R9.reuse ;  /* 0x0000001434347c23 */ /* 0x100fe20008010809 */
[----:B------:R-:W-:-:S02]  /*3b60*/  FFMA.FTZ R9, R53, UR20, -R9 ;  /* 0x0000001435097c23 */ /* 0x000fc40008010809 */
[----:B------:R-:W-:Y:S08]  /*3b70*/  MUFU.EX2 R28, R28 ;  /* 0x0000001c001c7308 */ /* 0x000ff00000000800 */
[----:B------:R-:W4:Y:S01]  /*3b80*/  MUFU.EX2 R29, R29 ;  /* 0x0000001d001d7308 */ /* 0x000f220000000800 */
[----:B---3--:R-:W-:Y:S02]  /*3b90*/  F2FP.F16.F32.PACK_AB R152, R25, R24 ;  /* 0x000000181998723e */ /* 0x008fe400000000ff */
[----:B0-----:R-:W-:-:S05]  /*3ba0*/  FMNMX.FTZ R3, R6, R3, !PT ;  /* 0x0000000306037209 */ /* 0x001fca0007810000 */
[----:B------:R-:W-:Y:S01]  /*3bb0*/  MUFU.EX2 R32, R32 ;  /* 0x0000002000207308 */ /* 0x000fe20000000800 */
[----:B------:R-:W0:Y:S07]  /*3bc0*/  SHFL.BFLY PT, R6, R3, 0x1, 0x1f ;  /* 0x0c201f0003067f89 */ /* 0x000e2e00000e0000 */
[----:B------:R-:W3:Y:S01]  /*3bd0*/  MUFU.EX2 R33, R33 ;  /* 0x0000002100217308 */ /* 0x000ee20000000800 */
[----:B----4-:R-:W-:-:S07]  /*3be0*/  F2FP.F16.F32.PACK_AB R154, R29, R28 ;  /* 0x0000001c1d9a723e */ /* 0x010fce00000000ff */
[----:B------:R-:W-:Y:S08]  /*3bf0*/  MUFU.EX2 R36, R36 ;  /* 0x0000002400247308 */ /* 0x000ff00000000800 */
[----:B------:R-:W4:Y:S01]  /*3c00*/  MUFU.EX2 R37, R37 ;  /* 0x0000002500257308 */ /* 0x000f220000000800 */
[----:B---3--:R-:W-:Y:S02]  /*3c10*/  F2FP.F16.F32.PACK_AB R156, R33, R32 ;  /* 0x00000020219c723e */ /* 0x008fe400000000ff */
[----:B0-----:R-:W-:-:S04]  /*3c20*/  FMNMX.FTZ R5, R3, R6, !PT ;  /* 0x0000000603057209 */ /* 0x001fc80007810000 */
[C---:B------:R-:W-:Y:S01]  /*3c30*/  FSETP.NEU.FTZ.AND P2, PT, R5.reuse, -INF , PT ;  /* 0xff8000000500780b */ /* 0x040fe20003f5d000 */
[----:B------:R-:W-:Y:S01]  /*3c40*/  FMUL.FTZ R3, R5, UR20 ;  /* 0x0000001405037c20 */ /* 0x000fe20008410000 */
[----:B------:R-:W-:Y:S04]  /*3c50*/  MUFU.EX2 R40, R40 ;  /* 0x0000002800287308 */ /* 0x000fe80000000800 */
[----:B------:R-:W-:Y:S01]  /*3c60*/  FSEL R6, R3, RZ, P2 ;  /* 0x000000ff03067208 */ /* 0x000fe20001000000 */
[----:B------:R-:W-:Y:S01]  /*3c70*/  FADD.FTZ R3, R24, R25 ;  /* 0x0000001918037221 */ /* 0x000fe20000010000 */
[----:B----4-:R-:W-:Y:S02]  /*3c80*/  F2FP.F16.F32.PACK_AB R158, R37, R36 ;  /* 0x00000024259e723e */ /* 0x010fe400000000ff */
[----:B------:R-:W0:Y:S01]  /*3c90*/  MUFU.EX2 R41, R41 ;  /* 0x0000002900297308 */ /* 0x000e220000000800 */
[--C-:B------:R-:W-:Y:S01]  /*3ca0*/  FFMA.FTZ R26, R26, UR20, -R6.reuse ;  /* 0x000000141a1a7c23 */ /* 0x100fe20008010806 */
[--C-:B------:R-:W-:Y:S01]  /*3cb0*/  FFMA.FTZ R27, R27, UR20, -R6.reuse ;  /* 0x000000141b1b7c23 */ /* 0x100fe20008010806 */
[--C-:B------:R-:W-:Y:S01]  /*3cc0*/  FFMA.FTZ R30, R30, UR20, -R6.reuse ;  /* 0x000000141e1e7c23 */ /* 0x100fe20008010806 */
[--C-:B------:R-:W-:Y:S01]  /*3cd0*/  FFMA.FTZ R31, R31, UR20, -R6.reuse ;  /* 0x000000141f1f7c23 */ /* 0x100fe20008010806 */
[--C-:B------:R-:W-:Y:S01]  /*3ce0*/  FFMA.FTZ R34, R34, UR20, -R6.reuse ;  /* 0x0000001422227c23 */ /* 0x100fe20008010806 */
[--C-:B------:R-:W-:Y:S01]  /*3cf0*/  FFMA.FTZ R35, R35, UR20, -R6.reuse ;  /* 0x0000001423237c23 */ /* 0x100fe20008010806 */
[----:B------:R-:W-:Y:S01]  /*3d00*/  FFMA.FTZ R38, R38, UR20, -R6 ;  /* 0x0000001426267c23 */ /* 0x000fe20008010806 */
[----:B------:R-:W-:Y:S01]  /*3d10*/  MUFU.EX2 R26, R26 ;  /* 0x0000001a001a7308 */ /* 0x000fe20000000800 */
[----:B------:R-:W-:Y:S01]  /*3d20*/  FADD.FTZ R10, R28, R3 ;  /* 0x000000031c0a7221 */ /* 0x000fe20000010000 */
[----:B------:R-:W-:-:S02]  /*3d30*/  @!P1 VIADD R3, R7, 0x28c40 ;  /* 0x00028c4007039836 */ /* 0x000fc40000000000 */
[--C-:B------:R-:W-:Y:S01]  /*3d40*/  FFMA.FTZ R39, R39, UR20, -R6.reuse ;  /* 0x0000001427277c23 */ /* 0x100fe20008010806 */
[----:B------:R-:W-:Y:S01]  /*3d50*/  FFMA.FTZ R42, R42, UR20, -R6 ;  /* 0x000000142a2a7c23 */ /* 0x000fe20008010806 */
[----:B------:R-:W-:Y:S01]  /*3d60*/  FADD.FTZ R13, R29, R10 ;  /* 0x0000000a1d0d7221 */ /* 0x000fe20000010000 */
[--C-:B------:R-:W-:Y:S01]  /*3d70*/  FFMA.FTZ R43, R43, UR20, -R6.reuse ;  /* 0x000000142b2b7c23 */ /* 0x100fe20008010806 */
[----:B------:R-:W-:Y:S01]  /*3d80*/  @!P1 PRMT R3, RZ, 0x654, R3 ;  /* 0x00000654ff039816 */ /* 0x000fe20000000003 */
[----:B------:R-:W3:Y:S01]  /*3d90*/  MUFU.EX2 R27, R27 ;  /* 0x0000001b001b7308 */ /* 0x000ee20000000800 */
[----:B------:R-:W-:Y:S01]  /*3da0*/  FADD.FTZ R12, R32, R13 ;  /* 0x0000000d200c7221 */ /* 0x000fe20000010000 */
[--C-:B------:R-:W-:Y:S01]  /*3db0*/  FFMA.FTZ R46, R46, UR20, -R6.reuse ;  /* 0x000000142e2e7c23 */ /* 0x100fe20008010806 */
[----:B------:R4:W-:Y:S01]  /*3dc0*/  @!P1 SYNCS.ARRIVE.TRANS64.RED.A1T0 RZ, [R3+URZ], RZ ;  /* 0x000000ff03ff99a7 */ /* 0x0009e2000810043f */
[--C-:B------:R-:W-:Y:S01]  /*3dd0*/  FFMA.FTZ R47, R47, UR20, -R6.reuse ;  /* 0x000000142f2f7c23 */ /* 0x100fe20008010806 */
[--C-:B------:R-:W-:Y:S01]  /*3de0*/  FFMA.FTZ R50, R50, UR20, -R6.reuse ;  /* 0x0000001432327c23 */ /* 0x100fe20008010806 */
[--C-:B------:R-:W-:Y:S01]  /*3df0*/  FFMA.FTZ R51, R51, UR20, -R6.reuse ;  /* 0x0000001433337c23 */ /* 0x100fe20008010806 */
[--C-:B------:R-:W-:Y:S01]  /*3e00*/  FFMA.FTZ R54, R54, UR20, -R6.reuse ;  /* 0x0000001436367c23 */ /* 0x100fe20008010806 */
[----:B------:R-:W5:Y:S01]  /*3e10*/  MUFU.EX2 R30, R30 ;  /* 0x0000001e001e7308 */ /* 0x000f620000000800 */
[----:B------:R-:W-:Y:S01]  /*3e20*/  FFMA.FTZ R6, R55, UR20, -R6 ;  /* 0x0000001437067c23 */ /* 0x000fe20008010806 */
[----:B0-----:R-:W-:-:S06]  /*3e30*/  F2FP.F16.F32.PACK_AB R160, R41, R40 ;  /* 0x0000002829a0723e */ /* 0x001fcc00000000ff */
[----:B------:R-:W4:Y:S01]  /*3e40*/  MUFU.EX2 R31, R31 ;  /* 0x0000001f001f7308 */ /* 0x000f220000000800 */
[----:B---3--:R-:W-:Y:S01]  /*3e50*/  FADD.FTZ R11, R26, R27 ;  /* 0x0000001b1a0b7221 */ /* 0x008fe20000010000 */
[----:B------:R-:W-:-:S06]  /*3e60*/  F2FP.F16.F32.PACK_AB R153, R27, R26 ;  /* 0x0000001a1b99723e */ /* 0x000fcc00000000ff */
[----:B------:R-:W0:Y:S01]  /*3e70*/  MUFU.EX2 R34, R34 ;  /* 0x0000002200227308 */ /* 0x000e220000000800 */
[----:B-----5:R-:W-:Y:S01]  /*3e80*/  FADD.FTZ R10, R30, R11 ;  /* 0x0000000b1e0a7221 */ /* 0x020fe20000010000 */
[----:B------:R-:W-:-:S04]  /*3e90*/  FADD.FTZ R11, R33, R12 ;  /* 0x0000000c210b7221 */ /* 0x000fc80000010000 */
[----:B------:R-:W-:Y:S02]  /*3ea0*/  FADD.FTZ R12, R36, R11 ;  /* 0x0000000b240c7221 */ /* 0x000fe40000010000 */
[----:B------:R-:W3:Y:S01]  /*3eb0*/  MUFU.EX2 R35, R35 ;  /* 0x0000002300237308 */ /* 0x000ee20000000800 */
[----:B----4-:R-:W-:Y:S01]  /*3ec0*/  FADD.FTZ R3, R31, R10 ;  /* 0x0000000a1f037221 */ /* 0x010fe20000010000 */
[----:B------:R-:W-:Y:S01]  /*3ed0*/  FADD.FTZ R11, R37, R12 ;  /* 0x0000000c250b7221 */ /* 0x000fe20000010000 */
[----:B------:R-:W-:Y:S01]  /*3ee0*/  F2FP.F16.F32.PACK_AB R155, R31, R30 ;  /* 0x0000001e1f9b723e */ /* 0x000fe200000000ff */
[----:B------:R-:W-:Y:S02]  /*3ef0*/  BAR.SYNC.DEFER_BLOCKING 0xf, 0x100 ;  /* 0x03c4000000007b1d */ /* 0x000fe40000010000 */
[----:B------:R-:W-:Y:S01]  /*3f00*/  FADD.FTZ R12, R40, R11 ;  /* 0x0000000b280c7221 */ /* 0x000fe20000010000 */
[----:B0-----:R-:W-:-:S03]  /*3f10*/  FADD.FTZ R10, R34, R3 ;  /* 0x00000003220a7221 */ /* 0x001fc60000010000 */
[----:B------:R-:W0:Y:S01]  /*3f20*/  MUFU.EX2 R38, R38 ;  /* 0x0000002600267308 */ /* 0x000e220000000800 */
[----:B------:R-:W-:Y:S01]  /*3f30*/  FADD.FTZ R13, R41, R12 ;  /* 0x0000000c290d7221 */ /* 0x000fe20000010000 */
[----:B---3--:R-:W-:-:S06]  /*3f40*/  FADD.FTZ R3, R35, R10 ;  /* 0x0000000a23037221 */ /* 0x008fcc0000010000 */
[----:B------:R-:W3:Y:S01]  /*3f50*/  MUFU.EX2 R39, R39 ;  /* 0x0000002700277308 */ /* 0x000ee20000000800 */
[----:B------:R-:W-:-:S07]  /*3f60*/  F2FP.F16.F32.PACK_AB R157, R35, R34 ;  /* 0x00000022239d723e */ /* 0x000fce00000000ff */
[----:B------:R-:W4:Y:S01]  /*3f70*/  MUFU.EX2 R42, R42 ;  /* 0x0000002a002a7308 */ /* 0x000f220000000800 */
[----:B0-----:R-:W-:Y:S01]  /*3f80*/  FADD.FTZ R10, R38, R3 ;  /* 0x00000003260a7221 */ /* 0x001fe20000010000 */
[----:B------:R0:W-:Y:S06]  /*3f90*/  STSM.16.M88.4 [R22+0x26800], R152 ;  /* 0x0268009816007844 */ /* 0x0001ec0000000200 */
[----:B------:R-:W5:Y:S01]  /*3fa0*/  MUFU.EX2 R43, R43 ;  /* 0x0000002b002b7308 */ /* 0x000f620000000800 */
[C---:B---3--:R-:W-:Y:S01]  /*3fb0*/  FADD.FTZ R11, R39.reuse, R10 ;  /* 0x0000000a270b7221 */ /* 0x048fe20000010000 */
[----:B------:R-:W-:-:S05]  /*3fc0*/  F2FP.F16.F32.PACK_AB R159, R39, R38 ;  /* 0x00000026279f723e */ /* 0x000fca00000000ff */
[----:B------:R0:W-:Y:S01]  /*3fd0*/  STSM.16.M88.4 [R184], R156 ;  /* 0x0000009cb8007844 */ /* 0x0001e20000000200 */
[----:B------:R-:W-:Y:S01]  /*3fe0*/  MUFU.EX2 R44, R44 ;  /* 0x0000002c002c7308 */ /* 0x000fe20000000800 */
[----:B----4-:R-:W-:-:S07]  /*3ff0*/  FADD.FTZ R10, R42, R11 ;  /* 0x0000000b2a0a7221 */ /* 0x010fce0000010000 */
[----:B------:R-:W3:Y:S01]  /*4000*/  MUFU.EX2 R46, R46 ;  /* 0x0000002e002e7308 */ /* 0x000ee20000000800 */
[C---:B-----5:R-:W-:Y:S01]  /*4010*/  FADD.FTZ R11, R43.reuse, R10 ;  /* 0x0000000a2b0b7221 */ /* 0x060fe20000010000 */
[----:B------:R-:W-:-:S06]  /*4020*/  F2FP.F16.F32.PACK_AB R161, R43, R42 ;  /* 0x0000002a2ba1723e */ /* 0x000fcc00000000ff */
[----:B------:R-:W4:Y:S08]  /*4030*/  MUFU.EX2 R45, R45 ;  /* 0x0000002d002d7308 */ /* 0x000f300000000800 */
[----:B------:R-:W5:Y:S01]  /*4040*/  MUFU.EX2 R47, R47 ;  /* 0x0000002f002f7308 */ /* 0x000f620000000800 */
[----:B---3--:R-:W-:-:S07]  /*4050*/  FADD.FTZ R10, R46, R11 ;  /* 0x0000000b2e0a7221 */ /* 0x008fce0000010000 */
[----:B------:R-:W-:Y:S01]  /*4060*/  MUFU.EX2 R48, R48 ;  /* 0x0000003000307308 */ /* 0x000fe20000000800 */
[----:B----4-:R-:W-:-:S07]  /*4070*/  F2FP.F16.F32.PACK_AB R162, R45, R44 ;  /* 0x0000002c2da2723e */ /* 0x010fce00000000ff */
[----:B------:R-:W3:Y:S01]  /*4080*/  MUFU.EX2 R49, R49 ;  /* 0x0000003100317308 */ /* 0x000ee20000000800 */
[C---:B-----5:R-:W-:Y:S01]  /*4090*/  F2FP.F16.F32.PACK_AB R163, R47.reuse, R46 ;  /* 0x0000002e2fa3723e */ /* 0x060fe200000000ff */
[----:B------:R-:W-:-:S04]  /*40a0*/  FADD.FTZ R47, R47, R10 ;  /* 0x0000000a2f2f7221 */ /* 0x000fc80000010000 */
[----:B------:R0:W-:Y:S02]  /*40b0*/  STSM.16.M88.4 [R19], R160 ;  /* 0x000000a013007844 */ /* 0x0001e40000000200 */
[----:B------:R-:W-:Y:S08]  /*40c0*/  MUFU.EX2 R50, R50 ;  /* 0x0000003200327308 */ /* 0x000ff00000000800 */
[----:B------:R-:W4:Y:S01]  /*40d0*/  MUFU.EX2 R51, R51 ;  /* 0x0000003300337308 */ /* 0x000f220000000800 */
[----:B---3--:R-:W-:-:S07]  /*40e0*/  F2FP.F16.F32.PACK_AB R164, R49, R48 ;  /* 0x0000003031a4723e */ /* 0x008fce00000000ff */
[----:B------:R-:W-:Y:S08]  /*40f0*/  MUFU.EX2 R52, R52 ;  /* 0x0000003400347308 */ /* 0x000ff00000000800 */
[----:B------:R-:W3:Y:S01]  /*4100*/  MUFU.EX2 R9, R9 ;  /* 0x0000000900097308 */ /* 0x000ee20000000800 */
[----:B----4-:R-:W-:Y:S01]  /*4110*/  F2FP.F16.F32.PACK_AB R165, R51, R50 ;  /* 0x0000003233a5723e */ /* 0x010fe200000000ff */
[----:B------:R-:W-:-:S04]  /*4120*/  FADD.FTZ R50, R50, R47 ;  /* 0x0000002f32327221 */ /* 0x000fc80000010000 */
[----:B------:R-:W-:Y:S02]  /*4130*/  FADD.FTZ R51, R51, R50 ;  /* 0x0000003233337221 */ /* 0x000fe40000010000 */
[----:B------:R-:W-:Y:S08]  /*4140*/  MUFU.EX2 R54, R54 ;  /* 0x0000003600367308 */ /* 0x000ff00000000800 */
[----:B------:R4:W5:Y:S01]  /*4150*/  MUFU.EX2 R3, R6 ;  /* 0x0000000600037308 */ /* 0x0009620000000800 */
[----:B---3--:R-:W-:Y:S01]  /*4160*/  F2FP.F16.F32.PACK_AB R166, R9, R52 ;  /* 0x0000003409a6723e */ /* 0x008fe200000000ff */
[----:B----4-:R-:W-:-:S04]  /*4170*/  FADD.FTZ R6, R44, R13 ;  /* 0x0000000d2c067221 */ /* 0x010fc80000010000 */
[----:B------:R-:W-:-:S04]  /*4180*/  FADD.FTZ R45, R45, R6 ;  /* 0x000000062d2d7221 */ /* 0x000fc80000010000 */
[----:B------:R-:W-:Y:S01]  /*4190*/  FADD.FTZ R48, R48, R45 ;  /* 0x0000002d30307221 */ /* 0x000fe20000010000 */
[----:B-----5:R-:W-:Y:S01]  /*41a0*/  F2FP.F16.F32.PACK_AB R167, R3, R54 ;  /* 0x0000003603a7723e */ /* 0x020fe200000000ff */
[----:B------:R-:W-:Y:S02]  /*41b0*/  FADD.FTZ R54, R54, R51 ;  /* 0x0000003336367221 */ /* 0x000fe40000010000 */
[----:B------:R-:W-:Y:S02]  /*41c0*/  FADD.FTZ R49, R49, R48 ;  /* 0x0000003031317221 */ /* 0x000fe40000010000 */
[----:B------:R0:W-:Y:S01]  /*41d0*/  STSM.16.M88.4 [R23], R164 ;  /* 0x000000a417007844 */ /* 0x0001e20000000200 */
[----:B------:R-:W-:Y:S01]  /*41e0*/  FADD.FTZ R3, R3, R54 ;  /* 0x0000003603037221 */ /* 0x000fe20000010000 */
[----:B------:R-:W-:-:S04]  /*41f0*/  FADD.FTZ R6, R52, R49 ;  /* 0x0000003134067221 */ /* 0x000fc80000010000 */
[----:B------:R-:W-:Y:S01]  /*4200*/  FADD.FTZ R6, R9, R6 ;  /* 0x0000000609067221 */ /* 0x000fe20000010000 */
[----:B------:R-:W-:Y:S06]  /*4210*/  @!P0 BRA `(.L_x_3230) ;  /* 0x0000000000048947 */ /* 0x000fec0003800000 */
[----:B------:R-:W-:Y:S01]  /*4220*/  BPT.TRAP 0x1 ;  /* 0x000000040000795c */ /* 0x000fe20000300000 */
.L_x_3230:
[----:B------:R3:W4:Y:S01]  /*4230*/  SYNCS.PHASECHK.TRANS64.TRYWAIT P2, [R7+URZ+0x28c50], R8 ;  /* 0x028c5008070075a7 */ /* 0x000722000804017f */
[----:B------:R-:W-:Y:S05]  /*4240*/  @!P0 BRA `(.L_x_3231) ;  /* 0x0000000000048947 */ /* 0x000fea0003800000 */
[----:B------:R-:W-:Y:S01]  /*4250*/  BPT.TRAP 0x1 ;  /* 0x000000040000795c */ /* 0x000fe20000300000 */
.L_x_3231:
[----:B------:R-:W-:Y:S01]  /*4260*/  ULOP3.LUT UR51, UR51, 0x2000000, URZ, 0xfc, !UPT ;  /* 0x0200000033337892 */ /* 0x000fe2000f8efc3f */
[----:B----4-:R-:W-:Y:S11]  /*4270*/  @P2 BRA `(.L_x_3232) ;  /* 0x0000000000082947 */ /* 0x010ff60003800000 */
[----:B------:R-:W4:Y:S02]  /*4280*/  SYNCS.PHASECHK.TRANS64.TRYWAIT P2, [R7+URZ+0x28c50], R8 ;  /* 0x028c5008070075a7 */ /* 0x000f24000804017f */
[----:B----4-:R-:W-:Y:S05]  /*4290*/  @!P2 BRA `(.L_x_3233) ;  /* 0x0000009400f4a947 */ /* 0x010fea0003800000 */
.L_x_3232:
[----:B------:R-:W-:Y:S01]  /*42a0*/  ULEA UR10, UR39, UR51, 0xc ;  /* 0x00000033270a7291 */ /* 0x000fe2000f8e603f */
[----:B------:R-:W-:Y:S01]  /*42b0*/  WARPGROUP.ARRIVE ;  /* 0x00000000000079c5 */ /* 0x000fe20000000000 */
[----:B------:R-:W-:Y:S01]  /*42c0*/  UMOV UR7, 0x40000040 ;  /* 0x4000004000077882 */ /* 0x000fe20000000000 */
[----:B------:R-:W-:Y:S01]  /*42d0*/  UISETP.GE.AND UP0, UPT, UR50, 0x41, UPT ;  /* 0x000000413200788c */ /* 0x000fe2000bf06270 */
[----:B-1234-:R-:W-:-:S03]  /*42e0*/  @!P1 VIADD R7, R7, 0x28c60 ;  /* 0x00028c6007079836 */ /* 0x01efc60000000000 */
[----:B------:R-:W-:Y:S02]  /*42f0*/  UMOV UR6, UR10 ;  /* 0x0000000a00067c82 */ /* 0x000fe40008000000 */
[----:B------:R-:W-:Y:S01]  /*4300*/  HGMMA.64x256x16.F32 R24, R152, gdesc[UR4].tnspB, RZ, !UPT, gsb0 ;  /* 0x43e0000498187df0 */ /* 0x000fe2000c0008ff */
[----:B------:R-:W-:Y:S01]  /*4310*/  UIADD3 UR6, UR10, 0x80, URZ ;  /* 0x000000800a067890 */ /* 0x000fe2000fffe03f */
[----:B------:R-:W-:Y:S01]  /*4320*/  PLOP3.LUT P2, PT, PT, PT, UP0, 0x80, 0x0 ;  /* 0x000000000000781c */ /* 0x000fe20003f4f008 */
[----:B------:R-:W-:Y:S01]  /*4330*/  UMOV UR7, 0x40000040 ;  /* 0x4000004000077882 */ /* 0x000fe20000000000 */
[----:B------:R-:W-:Y:S01]  /*4340*/  @!P1 PRMT R7, RZ, 0x654, R7 ;  /* 0x00000654ff079816 */ /* 0x000fe20000000007 */
[----:B------:R-:W-:Y:S02]  /*4350*/  WARPGROUP.DEPBAR.LE gsb0, 0x0 ;  /* 0x00008000000079c5 */ /* 0x000fe40000010000 */
[----:B------:R-:W-:-:S15]  /*4360*/  WARPGROUP.ARRIVE ;  /* 0x00000000000079c5 */ /* 0x000fde0000000000 */
[----:B------:R-:W-:-:S06]  /*4370*/  NOP ;  /* 0x0000000000007918 */ /* 0x000fcc0000000000 */
[----:B------:R-:W-:Y:S01]  /*4380*/  HGMMA.64x256x16.F32 R24, R156, gdesc[UR4].tnspB, R24, gsb0 ;  /* 0x43e000049c187df0 */ /* 0x000fe20008000818 */
[----:B------:R-:W-:Y:S01]  /*4390*/  UIADD3 UR6, UR10, 0x100, URZ ;  /* 0x000001000a067890 */ /* 0x000fe2000fffe03f */
[----:B------:R-:W-:Y:S01]  /*43a0*/  UMOV UR7, 0x40000040 ;  /* 0x4000004000077882 */ /* 0x000fe20000000000 */
[----:B------:R-:W-:Y:S02]  /*43b0*/  WARPGROUP.DEPBAR.LE gsb0, 0x0 ;  /* 0x00008000000079c5 */ /* 0x000fe40000010000 */
[----:B------:R-:W-:-:S15]  /*43c0*/  WARPGROUP.ARRIVE ;  /* 0x00000000000079c5 */ /* 0x000fde0000000000 */
[----:B------:R-:W-:-:S08]  /*43d0*/  NOP ;  /* 0x0000000000007918 */ /* 0x000fd00000000000 */
[----:B------:R-:W-:Y:S01]  /*43e0*/  HGMMA.64x256x16.F32 R24, R160, gdesc[UR4].tnspB, R24, gsb0 ;  /* 0x43e00004a0187df0 */ /* 0x000fe20008000818 */
[----:B------:R-:W-:Y:S01]  /*43f0*/  UIADD3 UR6, UR10, 0x180, URZ ;  /* 0x000001800a067890 */ /* 0x000fe2000fffe03f */
[----:B------:R-:W-:Y:S01]  /*4400*/  UMOV UR7, 0x40000040 ;  /* 0x4000004000077882 */ /* 0x000fe20000000000 */
[----:B------:R-:W-:Y:S02]  /*4410*/  WARPGROUP.DEPBAR.LE gsb0, 0x0 ;  /* 0x00008000000079c5 */ /* 0x000fe40000010000 */
[----:B------:R-:W-:-:S15]  /*4420*/  WARPGROUP.ARRIVE ;  /* 0x00000000000079c5 */ /* 0x000fde0000000000 */
[----:B------:R-:W-:-:S08]  /*4430*/  NOP ;  /* 0x0000000000007918 */ /* 0x000fd00000000000 */
[----:B------:R-:W-:Y:S03]  /*4440*/  HGMMA.64x256x16.F32 R24, R164, gdesc[UR4].tnspB, R24, gsb0 ;  /* 0x43e00004a4187df0 */ /* 0x000fe60008000818 */
[----:B------:R-:W-:Y:S02]  /*4450*/  WARPGROUP.DEPBAR.LE gsb0, 0x0 ;  /* 0x00008000000079c5 */ /* 0x000fe40000010000 */
[----:B------:R-:W-:Y:S01]  /*4460*/  @!PT LDS RZ, [RZ] ;  /* 0x00000000fffff984 */ /* 0x000fe20000000800 */
[----:B------:R-:W-:Y:S01]  /*4470*/  @!PT LDS RZ, [RZ] ;  /* 0x00000000fffff984 */ /* 0x000fe20000000800 */
[----:B------:R-:W-:Y:S01]  /*4480*/  @!PT LDS RZ, [RZ] ;  /* 0x00000000fffff984 */ /* 0x000fe20000000800 */
[----:B------:R-:W-:Y:S01]  /*4490*/  @!PT LDS RZ, [RZ] ;  /* 0x00000000fffff984 */ /* 0x000fe20000000800 */
[----:B------:R1:W-:Y:S06]  /*44a0*/  MEMBAR.ALL.CTA ;  /* 0x0000000000007992 */ /* 0x0003ec0000008000 */
[----:B-1----:R-:W1:Y:S02]  /*44b0*/  FENCE.VIEW.ASYNC.S ;  /* 0x00000000000073c6 */ /* 0x002e640000000000 */
[----:B-1----:R-:W-:Y:S01]  /*44c0*/  NOP ;  /* 0x0000000000007918 */ /* 0x002fe20000000000 */
[----:B------:R-:W-:Y:S06]  /*44d0*/  BAR.ARV 0xe, 0x100 ;  /* 0x0384000000007b1d */ /* 0x000fec0000002000 */
[----:B------:R1:W-:Y:S01]  /*44e0*/  @!P1 SYNCS.ARRIVE.TRANS64.RED.A1T0 RZ, [R7+URZ], RZ ;  /* 0x000000ff07ff99a7 */ /* 0x0003e2000810043f */
[----:B------:R-:W-:Y:S05]  /*44f0*/  @!P2 BRA `(.L_x_3234) ;  /* 0x0000001c0048a947 */ /* 0x000fea0003800000 */
[----:B------:R-:W-:Y:S01]  /*4500*/  IMAD.MOV.U32 R8, RZ, RZ, R5 ;  /* 0x000000ffff087224 */ /* 0x000fe200078e0005 */
[----:B------:R-:W-:Y:S01]  /*4510*/  UIADD3 UR49, UR49, -0x2, URZ ;  /* 0xfffffffe31317890 */ /* 0x000fe2000fffe03f */
[----:B------:R-:W-:Y:S01]  /*4520*/  IMAD.MOV.U32 R13, RZ, RZ, R4 ;  /* 0x000000ffff0d7224 */ /* 0x000fe200078e0004 */
[----:B------:R-:W-:Y:S01]  /*4530*/  UMOV UR21, UR39 ;  /* 0x0000002700157c82 */ /* 0x000fe20008000000 */
[----:B------:R-:W-:Y:S01]  /*4540*/  ULDC UR22, c[0x0][0x9d8] ;  /* 0x0002760000167ab9 */ /* 0x000fe20000000800 */
[----:B------:R-:W-:-:S08]  /*4550*/  ULDC UR20, c[0x0][0x988] ;  /* 0x0002620000147ab9 */ /* 0x000fd00000000800 */
.L_x_3243:
[----:B------:R-:W-:Y:S01]  /*4560*/  UIADD3 UR39, UR21, 0x1, URZ ;  /* 0x0000000115277890 */ /* 0x000fe2000fffe03f */
[----:B------:R-:W-:Y:S01]  /*4570*/  IMAD.U32 R4, RZ, RZ, UR49 ;  /* 0x00000031ff047e24 */ /* 0x000fe2000f8e00ff */
[----:B------:R-:W-:Y:S02]  /*4580*/  UIADD3 UR49, UR49, -0x1, URZ ;  /* 0xffffffff31317890 */ /* 0x000fe4000fffe03f */
[----:B------:R-:W-:Y:S02]  /*4590*/  UISETP.NE.AND UP0, UPT, UR39, 0x2, UPT ;  /* 0x000000022700788c */ /* 0x000fe4000bf05270 */
[----:B------:R-:W-:Y:S02]  /*45a0*/  ISETP.GT.AND P2, PT, R4, RZ, PT ;  /* 0x000000ff0400720c */ /* 0x000fe40003f44270 */
[----:B------:R-:W-:Y:S02]  /*45b0*/  USEL UR6, URZ, 0x1, UP0 ;  /* 0x000000013f067887 */ /* 0x000fe40008000000 */
[----:B------:R-:W-:-:S02]  /*45c0*/  USEL UR39, UR39, URZ, UP0 ;  /* 0x0000003f27277287 */ /* 0x000fc40008000000 */
[----:B------:R-:W-:Y:S01]  /*45d0*/  ULOP3.LUT UR38, UR38, UR6, URZ, 0x3c, !UPT ;  /* 0x0000000626267292 */ /* 0x000fe2000f8e3c3f */
[----:B012---:R-:W-:Y:S11]  /*45e0*/  @!P0 BRA `(.L_x_3235) ;  /* 0x0000000000048947 */ /* 0x007ff60003800000 */
[----:B------:R-:W-:Y:S01]  /*45f0*/  BPT.TRAP 0x1 ;  /* 0x000000040000795c */ /* 0x000fe20000300000 */
.L_x_3235:
[----:B------:R-:W-:Y:S01]  /*4600*/  ULEA UR23, UR39, UR41, 0x3 ;  /* 0x0000002927177291 */ /* 0x000fe2000f8e183f */
[----:B-1----:R-:W-:-:S05]  /*4610*/  IMAD.U32 R7, RZ, RZ, UR38 ;  /* 0x00000026ff077e24 */ /* 0x002fca000f8e00ff */
[----:B------:R-:W-:-:S04]  /*4620*/  SHF.L.U32 R7, R7, 0x1f, RZ ;  /* 0x0000001f07077819 */ /* 0x000fc800000006ff */
[----:B------:R1:W2:Y:S01]  /*4630*/  SYNCS.PHASECHK.TRANS64.TRYWAIT P3, [UR23+0x28c30], R7 ;  /* 0x028c3007ff0075a7 */ /* 0x0002a20008060157 */
[----:B------:R-:W-:Y:S05]  /*4640*/  @!P0 BRA `(.L_x_3236) ;  /* 0x0000000000048947 */ /* 0x000fea0003800000 */
[----:B------:R-:W-:Y:S01]  /*4650*/  BPT.TRAP 0x1 ;  /* 0x000000040000795c */ /* 0x000fe20000300000 */
.L_x_3236:
[----:B--2---:R-:W-:Y:S05]  /*4660*/  @P3 BRA `(.L_x_3237) ;  /* 0x0000000000083947 */ /* 0x004fea0003800000 */
[----:B------:R-:W2:Y:S02]  /*4670*/  SYNCS.PHASECHK.TRANS64.TRYWAIT P3, [UR23+0x28c30], R7 ;  /* 0x028c3007ff0075a7 */ /* 0x000ea40008060157 */
[----:B--2---:R-:W-:Y:S05]  /*4680*/  @!P3 BRA `(.L_x_3238) ;  /* 0x00000094000cb947 */ /* 0x004fea0003800000 */
.L_x_3237:
[----:B------:R-:W-:Y:S01]  /*4690*/  R2UR UR18, R0 ;  /* 0x00000000001272ca */ /* 0x000fe200000e0000 */
[----:B------:R-:W-:Y:S01]  /*46a0*/  UIADD3 UR6, UR41, 0x20400, URZ ;  /* 0x0002040029067890 */ /* 0x000fe2000fffe03f */
[----:B0-----:R-:W-:Y:S01]  /*46b0*/  WARPGROUP.ARRIVE ;  /* 0x00000000000079c5 */ /* 0x001fe20000000000 */
[----:B------:R-:W-:Y:S01]  /*46c0*/  UMOV UR19, 0x40000040 ;  /* 0x4000004000137882 */ /* 0x000fe20000000000 */
[----:B------:R-:W-:Y:S01]  /*46d0*/  UMOV UR17, 0x40000040 ;  /* 0x4000004000117882 */ /* 0x000fe20000000000 */
[----:B------:R-:W-:Y:S01]  /*46e0*/  USHF.R.U32.HI UR6, URZ, 0x4, UR6 ;  /* 0x000000043f067899 */ /* 0x000fe20008011606 */
[----:B------:R-:W-:Y:S01]  /*46f0*/  UMOV UR7, 0x40000040 ;  /* 0x4000004000077882 */ /* 0x000fe20000000000 */
[----:B------:R-:W-:Y:S02]  /*4700*/  UMOV UR11, 0x40000040 ;  /* 0x40000040000b7882 */ /* 0x000fe40000000000 */
[----:B------:R-:W-:Y:S01]  /*4710*/  ULOP3.LUT UR6, UR6, 0x3fff, URZ, 0xc0, !UPT ;  /* 0x00003fff06067892 */ /* 0x000fe2000f8ec03f */
[----:B------:R-:W-:-:S03]  /*4720*/  UMOV UR15, 0x40000040 ;  /* 0x40000040000f7882 */ /* 0x000fc60000000000 */
[----:B------:R-:W-:Y:S02]  /*4730*/  ULEA UR18, UR39, UR18, 0x9 ;  /* 0x0000001227127291 */ /* 0x000fe4000f8e483f */
[----:B------:R-:W-:Y:S02]  /*4740*/  ULOP3.LUT UR16, UR6, 0x10000, URZ, 0xfc, !UPT ;  /* 0x0001000006107892 */ /* 0x000fe4000f8efc3f */
[----:B------:R-:W-:Y:S02]  /*4750*/  UIADD3 UR6, UR18, 0x2, URZ ;  /* 0x0000000212067890 */ /* 0x000fe4000fffe03f */
[----:B------:R-:W-:Y:S02]  /*4760*/  UIADD3 UR10, UR18, 0x4, URZ ;  /* 0x00000004120a7890 */ /* 0x000fe4000fffe03f */
[----:B------:R-:W-:-:S03]  /*4770*/  UIADD3 UR14, UR18, 0x6, URZ ;  /* 0x00000006120e7890 */ /* 0x000fc6000fffe03f */
[----:B------:R-:W-:Y:S03]  /*4780*/  HGMMA.64x64x16.F32 R152, gdesc[UR16], RZ, !UPT, gsb0 ;  /* 0x00e00000109879f0 */ /* 0x000fe6000c0008ff */
[----:B------:R-:W-:Y:S02]  /*4790*/  WARPGROUP.DEPBAR.LE gsb0, 0x0 ;  /* 0x00008000000079c5 */ /* 0x000fe40000010000 */
[----:B------:R-:W-:-:S06]  /*47a0*/  WARPGROUP.ARRIVE ;  /* 0x00000000000079c5 */ /* 0x000fcc0000000000 */
[----:B------:R-:W-:Y:S03]  /*47b0*/  HGMMA.64x64x16.F32 R152, gdesc[UR4], R152, gsb0 ;  /* 0x00e00000049879f0 */ /* 0x000fe60008000898 */
        /* <DEDUP_REMOVED lines=30> */
[----:B--2---:R-:W-:Y:S01]  /*49a0*/  FMNMX.FTZ R4, R14, R13, !PT ;  /* 0x0000000d0e047209 */ /* 0x004fe20007810000 */
[----:B------:R-:W-:Y:S01]  /*49b0*/  FMUL.FTZ R156, R162, UR22 ;  /* 0x00000016a29c7c20 */ /* 0x000fe20008410000 */
[----:B------:R-:W-:Y:S01]  /*49c0*/  FMUL.FTZ R162, R166, UR22 ;  /* 0x00000016a6a27c20 */ /* 0x000fe20008410000 */
[----:B------:R-:W-:Y:S01]  /*49d0*/  FMUL.FTZ R172, R175, UR22 ;  /* 0x00000016afac7c20 */ /* 0x000fe20008410000 */
[----:B------:R-:W-:Y:S01]  /*49e0*/  FMUL.FTZ R166, R170, UR22 ;  /* 0x00000016aaa67c20 */ /* 0x000fe20008410000 */
[----:B------:R-:W-:Y:S01]  /*49f0*/  FMUL.FTZ R170, R178, UR22 ;  /* 0x00000016b2aa7c20 */ /* 0x000fe20008410000 */
[----:B------:R-:W-:Y:S01]  /*4a00*/  IMAD.U32 R181, RZ, RZ, UR21 ;  /* 0x00000015ffb57e24 */ /* 0x000fe2000f8e00ff */
[----:B------:R-:W2:Y:S01]  /*4a10*/  MUFU.TANH R20, R20 ;  /* 0x0000001400147308 */ /* 0x000ea20000002400 */
[----:B0-----:R-:W-:-:S07]  /*4a20*/  FMNMX.FTZ R4, R5, R4, !PT ;  /* 0x0000000405047209 */ /* 0x001fce0007810000 */
[----:B------:R-:W0:Y:S01]  /*4a30*/  MUFU.TANH R21, R21 ;  /* 0x0000001500157308 */ /* 0x000e220000002400 */
[----:B---3--:R-:W-:-:S07]  /*4a40*/  FMNMX.FTZ R165, R15, R4, !PT ;  /* 0x000000040fa57209 */ /* 0x008fce0007810000 */
[----:B------:R-:W3:Y:S01]  /*4a50*/  MUFU.TANH R152, R152 ;  /* 0x0000009800987308 */ /* 0x000ee20000002400 */
[----:B--2---:R-:W-:-:S07]  /*4a60*/  FMNMX.FTZ R4, R20, R165, !PT ;  /* 0x000000a514047209 */ /* 0x004fce0007810000 */
[----:B------:R-:W2:Y:S01]  /*4a70*/  MUFU.TANH R153, R153 ;  /* 0x0000009900997308 */ /* 0x000ea20000002400 */
[----:B0-----:R-:W-:-:S07]  /*4a80*/  FMNMX.FTZ R165, R21, R4, !PT ;  /* 0x0000000415a57209 */ /* 0x001fce0007810000 */
[----:B------:R-:W0:Y:S01]  /*4a90*/  MUFU.TANH R154, R154 ;  /* 0x0000009a009a7308 */ /* 0x000e220000002400 */
[----:B---3--:R-:W-:Y:S01]  /*4aa0*/  FMNMX.FTZ R4, R152, R165, !PT ;  /* 0x000000a598047209 */ /* 0x008fe20007810000 */
[----:B------:R-:W-:-:S06]  /*4ab0*/  FMUL.FTZ R165, R180, UR22 ;  /* 0x00000016b4a57c20 */ /* 0x000fcc0008410000 */
[----:B------:R-:W3:Y:S01]  /*4ac0*/  MUFU.TANH R155, R155 ;  /* 0x0000009b009b7308 */ /* 0x000ee20000002400 */
[----:B--2---:R-:W-:-:S07]  /*4ad0*/  FMNMX.FTZ R169, R153, R4, !PT ;  /* 0x0000000499a97209 */ /* 0x004fce0007810000 */
        /* <DEDUP_REMOVED lines=13> */
[----:B0-----:R-:W-:Y:S01]  /*4bb0*/  FMNMX.FTZ R4, R164, R169, !PT ;  /* 0x000000a9a4047209 */ /* 0x001fe20007810000 */
[----:B------:R-:W-:Y:S01]  /*4bc0*/  FMUL.FTZ R169, R174, UR22 ;  /* 0x00000016aea97c20 */ /* 0x000fe20008410000 */
[----:B------:R-:W-:-:S05]  /*4bd0*/  FMUL.FTZ R174, R183, UR22 ;  /* 0x00000016b7ae7c20 */ /* 0x000fca0008410000 */
[----:B------:R-:W0:Y:S01]  /*4be0*/  MUFU.TANH R9, R9 ;  /* 0x0000000900097308 */ /* 0x000e220000002400 */
[----:B---3--:R-:W-:-:S07]  /*4bf0*/  FMNMX.FTZ R163, R165, R4, !PT ;  /* 0x00000004a5a37209 */ /* 0x008fce0007810000 */
[----:B------:R-:W3:Y:S01]  /*4c00*/  MUFU.TANH R10, R10 ;  /* 0x0000000a000a7308 */ /* 0x000ee20000002400 */
[----:B--2---:R-:W-:Y:S01]  /*4c10*/  FMNMX.FTZ R4, R168, R163, !PT ;  /* 0x000000a3a8047209 */ /* 0x004fe20007810000 */
[----:B------:R-:W-:Y:S01]  /*4c20*/  FMUL.FTZ R163, R167, UR22 ;  /* 0x00000016a7a37c20 */ /* 0x000fe20008410000 */
[----:B------:R-:W-:Y:S01]  /*4c30*/  FMUL.FTZ R167, R171, UR22 ;  /* 0x00000016aba77c20 */ /* 0x000fe20008410000 */
[----:B------:R-:W-:Y:S02]  /*4c40*/  FMUL.FTZ R171, R179, UR22 ;  /* 0x00000016b3ab7c20 */ /* 0x000fe40008410000 */
[----:B------:R-:W2:Y:S02]  /*4c50*/  SHFL.BFLY PT, R173, R4, 0x2, 0x1f ;  /* 0x0c401f0004ad7f89 */ /* 0x000ea400000e0000 */
[----:B------:R-:W4:Y:S08]  /*4c60*/  MUFU.TANH R11, R11 ;  /* 0x0000000b000b7308 */ /* 0x000f300000002400 */
[----:B------:R-:W5:Y:S08]  /*4c70*/  MUFU.TANH R12, R12 ;  /* 0x0000000c000c7308 */ /* 0x000f700000002400 */
[----:B------:R-:W1:Y:S01]  /*4c80*/  MUFU.TANH R156, R156 ;  /* 0x0000009c009c7308 */ /* 0x000e620000002400 */
[----:B--2---:R-:W-:-:S02]  /*4c90*/  FMNMX.FTZ R176, R4, R173, !PT ;  /* 0x000000ad04b07209 */ /* 0x004fc40007810000 */
[----:B0-----:R-:W-:-:S05]  /*4ca0*/  FMNMX.FTZ R173, R9, R8, !PT ;  /* 0x0000000809ad7209 */ /* 0x001fca0007810000 */
[----:B------:R-:W0:Y:S01]  /*4cb0*/  MUFU.TANH R158, R158 ;  /* 0x0000009e009e7308 */ /* 0x000e220000002400 */
[----:B------:R-:W2:Y:S01]  /*4cc0*/  SHFL.BFLY PT, R177, R176, 0x1, 0x1f ;  /* 0x0c201f00b0b17f89 */ /* 0x000ea200000e0000 */
[----:B---3--:R-:W-:Y:S01]  /*4cd0*/  FMNMX.FTZ R4, R10, R173, !PT ;  /* 0x000000ad0a047209 */ /* 0x008fe20007810000 */
[----:B------:R-:W-:-:S03]  /*4ce0*/  FMUL.FTZ R173, R182, UR22 ;  /* 0x00000016b6ad7c20 */ /* 0x000fc60008410000 */
[----:B----4-:R-:W-:Y:S02]  /*4cf0*/  FMNMX.FTZ R175, R11, R4, !PT ;  /* 0x000000040baf7209 */ /* 0x010fe40007810000 */
[----:B------:R-:W3:Y:S02]  /*4d00*/  MUFU.TANH R162, R162 ;  /* 0x000000a200a27308 */ /* 0x000ee40000002400 */
[----:B-----5:R-:W-:-:S04]  /*4d10*/  FMNMX.FTZ R175, R12, R175, !PT ;  /* 0x000000af0caf7209 */ /* 0x020fc80007810000 */
[----:B-1----:R-:W-:Y:S02]  /*4d20*/  FMNMX.FTZ R175, R156, R175, !PT ;  /* 0x000000af9caf7209 */ /* 0x002fe40007810000 */
[----:B------:R-:W1:Y:S02]  /*4d30*/  MUFU.TANH R163, R163 ;  /* 0x000000a300a37308 */ /* 0x000e640000002400 */
[----:B0-----:R-:W-:-:S06]  /*4d40*/  FMNMX.FTZ R175, R158, R175, !PT ;  /* 0x000000af9eaf7209 */ /* 0x001fcc0007810000 */
[----:B------:R-:W0:Y:S01]  /*4d50*/  MUFU.TANH R166, R166 ;  /* 0x000000a600a67308 */ /* 0x000e220000002400 */
[----:B--2---:R-:W-:Y:S02]  /*4d60*/  FMNMX.FTZ R4, R176, R177, !PT ;  /* 0x000000b1b0047209 */ /* 0x004fe40007810000 */
[----:B---3--:R-:W-:-:S03]  /*4d70*/  FMNMX.FTZ R176, R162, R175, !PT ;  /* 0x000000afa2b07209 */ /* 0x008fc60007810000 */
[C---:B------:R-:W-:Y:S02]  /*4d80*/  FMUL.FTZ R180, R4.reuse, UR20 ;  /* 0x0000001404b47c20 */ /* 0x040fe40008410000 */
[----:B------:R-:W2:Y:S01]  /*4d90*/  MUFU.TANH R167, R167 ;  /* 0x000000a700a77308 */ /* 0x000ea20000002400 */
[----:B-1----:R-:W-:Y:S01]  /*4da0*/  FMNMX.FTZ R175, R163, R176, !PT ;  /* 0x000000b0a3af7209 */ /* 0x002fe20007810000 */
[----:B------:R-:W-:Y:S01]  /*4db0*/  FADD.FTZ R13, -R4, R13 ;  /* 0x0000000d040d7221 */ /* 0x000fe20000010100 */
[--C-:B------:R-:W-:Y:S01]  /*4dc0*/  FFMA.FTZ R177, R5, UR20, -R180.reuse ;  /* 0x0000001405b17c23 */ /* 0x100fe200080108b4 */
[--C-:B------:R-:W-:Y:S01]  /*4dd0*/  FFMA.FTZ R14, R14, UR20, -R180.reuse ;  /* 0x000000140e0e7c23 */ /* 0x100fe200080108b4 */
[--C-:B------:R-:W-:Y:S01]  /*4de0*/  FFMA.FTZ R15, R15, UR20, -R180.reuse ;  /* 0x000000140f0f7c23 */ /* 0x100fe200080108b4 */
[----:B------:R-:W-:Y:S01]  /*4df0*/  FMUL.FTZ R13, R13, UR20 ;  /* 0x000000140d0d7c20 */ /* 0x000fe20008410000 */
[--C-:B------:R-:W-:Y:S01]  /*4e00*/  FFMA.FTZ R20, R20, UR20, -R180.reuse ;  /* 0x0000001414147c23 */ /* 0x100fe200080108b4 */
[----:B------:R-:W1:Y:S01]  /*4e10*/  MUFU.TANH R169, R169 ;  /* 0x000000a900a97308 */ /* 0x000e620000002400 */
[----:B0-----:R-:W-:Y:S01]  /*4e20*/  FMNMX.FTZ R176, R166, R175, !PT ;  /* 0x000000afa6b07209 */ /* 0x001fe20007810000 */
[--C-:B------:R-:W-:Y:S01]  /*4e30*/  FFMA.FTZ R21, R21, UR20, -R180.reuse ;  /* 0x0000001415157c23 */ /* 0x100fe200080108b4 */
[--C-:B------:R-:W-:Y:S01]  /*4e40*/  FFMA.FTZ R153, R153, UR20, -R180.reuse ;  /* 0x0000001499997c23 */ /* 0x100fe200080108b4 */
[--C-:B------:R-:W-:Y:S01]  /*4e50*/  FFMA.FTZ R178, R154, UR20, -R180.reuse ;  /* 0x000000149ab27c23 */ /* 0x100fe200080108b4 */
[--C-:B------:R-:W-:Y:S01]  /*4e60*/  FFMA.FTZ R155, R155, UR20, -R180.reuse ;  /* 0x000000149b9b7c23 */ /* 0x100fe200080108b4 */
[--C-:B------:R-:W-:Y:S01]  /*4e70*/  FFMA.FTZ R190, R160, UR20, -R180.reuse ;  /* 0x00000014a0be7c23 */ /* 0x100fe200080108b4 */
[--C-:B------:R-:W-:Y:S01]  /*4e80*/  FFMA.FTZ R164, R164, UR20, -R180.reuse ;  /* 0x00000014a4a47c23 */ /* 0x100fe200080108b4 */
[----:B------:R-:W0:Y:S01]  /*4e90*/  MUFU.TANH R172, R172 ;  /* 0x000000ac00ac7308 */ /* 0x000e220000002400 */
[----:B--2---:R-:W-:Y:S01]  /*4ea0*/  FMNMX.FTZ R176, R167, R176, !PT ;  /* 0x000000b0a7b07209 */ /* 0x004fe20007810000 */
[----:B------:R-:W-:-:S06]  /*4eb0*/  FFMA.FTZ R168, R168, UR20, -R180 ;  /* 0x00000014a8a87c23 */ /* 0x000fcc00080108b4 */
        /* <DEDUP_REMOVED lines=8> */
[----:B------:R-:W1:Y:S01]  /*4f40*/  MUFU.EX2 R13, R13 ;  /* 0x0000000d000d7308 */ /* 0x000e620000000800 */
[----:B0-----:R-:W-:Y:S01]  /*4f50*/  FMNMX.FTZ R5, R173, R176, !PT ;  /* 0x000000b0ad057209 */ /* 0x001fe20007810000 */
[----:B------:R-:W-:-:S06]  /*4f60*/  FFMA.FTZ R176, R152, UR20, -R180 ;  /* 0x0000001498b07c23 */ /* 0x000fcc00080108b4 */
[----:B------:R-:W0:Y:S01]  /*4f70*/  MUFU.EX2 R14, R14 ;  /* 0x0000000e000e7308 */ /* 0x000e220000000800 */
[----:B--2---:R-:W-:-:S05]  /*4f80*/  FMNMX.FTZ R5, R174, R5, !PT ;  /* 0x00000005ae057209 */ /* 0x004fca0007810000 */
[----:B------:R-:W2:Y:S02]  /*4f90*/  SHFL.BFLY PT, R182, R5, 0x2, 0x1f ;  /* 0x0c401f0005b67f89 */ /* 0x000ea400000e0000 */
[----:B------:R-:W3:Y:S01]  /*4fa0*/  MUFU.EX2 R175, R177 ;  /* 0x000000b100af7308 */ /* 0x000ee20000000800 */
[-C--:B-1----:R-:W-:Y:S01]  /*4fb0*/  FMUL.FTZ R24, R24, R13.reuse ;  /* 0x0000000d18187220 */ /* 0x082fe20000410000 */
[-C--:B------:R-:W-:Y:S01]  /*4fc0*/  FMUL.FTZ R25, R25, R13.reuse ;  /* 0x0000000d19197220 */ /* 0x080fe20000410000 */
[-C--:B------:R-:W-:Y:S01]  /*4fd0*/  FMUL.FTZ R28, R28, R13.reuse ;  /* 0x0000000d1c1c7220 */ /* 0x080fe20000410000 */
[-C--:B------:R-:W-:Y:S01]  /*4fe0*/  FMUL.FTZ R29, R29, R13.reuse ;  /* 0x0000000d1d1d7220 */ /* 0x080fe20000410000 */
[-C--:B------:R-:W-:Y:S01]  /*4ff0*/  FMUL.FTZ R32, R32, R13.reuse ;  /* 0x0000000d20207220 */ /* 0x080fe20000410000 */
[-C--:B------:R-:W-:Y:S01]  /*5000*/  FMUL.FTZ R33, R33, R13.reuse ;  /* 0x0000000d21217220 */ /* 0x080fe20000410000 */
[-C--:B------:R-:W-:Y:S01]  /*5010*/  FMUL.FTZ R36, R36, R13.reuse ;  /* 0x0000000d24247220 */ /* 0x080fe20000410000 */
[----:B------:R-:W1:Y:S01]  /*5020*/  MUFU.EX2 R15, R15 ;  /* 0x0000000f000f7308 */ /* 0x000e620000000800 */
[----:B0-----:R-:W-:Y:S01]  /*5030*/  FFMA.FTZ R6, R13, R6, R14 ;  /* 0x000000060d067223 */ /* 0x001fe2000001000e */
[-C--:B------:R-:W-:Y:S01]  /*5040*/  FMUL.FTZ R37, R37, R13.reuse ;  /* 0x0000000d25257220 */ /* 0x080fe20000410000 */
[-C--:B------:R-:W-:Y:S01]  /*5050*/  FMUL.FTZ R40, R40, R13.reuse ;  /* 0x0000000d28287220 */ /* 0x080fe20000410000 */
[-C--:B------:R-:W-:Y:S01]  /*5060*/  FMUL.FTZ R41, R41, R13.reuse ;  /* 0x0000000d29297220 */ /* 0x080fe20000410000 */
[-C--:B------:R-:W-:Y:S01]  /*5070*/  FMUL.FTZ R44, R44, R13.reuse ;  /* 0x0000000d2c2c7220 */ /* 0x080fe20000410000 */
[-C--:B------:R-:W-:Y:S01]  /*5080*/  FMUL.FTZ R45, R45, R13.reuse ;  /* 0x0000000d2d2d7220 */ /* 0x080fe20000410000 */
[-C--:B------:R-:W-:Y:S01]  /*5090*/  FMUL.FTZ R48, R48, R13.reuse ;  /* 0x0000000d30307220 */ /* 0x080fe20000410000 */
[----:B------:R-:W0:Y:S01]  /*50a0*/  MUFU.EX2 R20, R20 ;  /* 0x0000001400147308 */ /* 0x000e220000000800 */
[----:B---3--:R-:W-:Y:S01]  /*50b0*/  FADD.FTZ R6, R175, R6 ;  /* 0x00000006af067221 */ /* 0x008fe20000010000 */
[-C--:B------:R-:W-:Y:S01]  /*50c0*/  FMUL.FTZ R49, R49, R13.reuse ;  /* 0x0000000d31317220 */ /* 0x080fe20000410000 */
[-C--:B------:R-:W-:Y:S01]  /*50d0*/  FMUL.FTZ R52, R52, R13.reuse ;  /* 0x0000000d34347220 */ /* 0x080fe20000410000 */
[-C--:B------:R-:W-:Y:S01]  /*50e0*/  FMUL.FTZ R53, R53, R13.reuse ;  /* 0x0000000d35357220 */ /* 0x080fe20000410000 */
[-C--:B------:R-:W-:Y:S01]  /*50f0*/  FMUL.FTZ R56, R56, R13.reuse ;  /* 0x0000000d38387220 */ /* 0x080fe20000410000 */
[----:B--2---:R-:W-:Y:S01]  /*5100*/  FMNMX.FTZ R152, R5, R182, !PT ;  /* 0x000000b605987209 */ /* 0x004fe20007810000 */
[--C-:B------:R-:W-:Y:S01]  /*5110*/  FFMA.FTZ R182, R157, UR20, -R180.reuse ;  /* 0x000000149db67c23 */ /* 0x100fe200080108b4 */
[--C-:B------:R-:W-:Y:S01]  /*5120*/  FFMA.FTZ R157, R159, UR20, -R180.reuse ;  /* 0x000000149f9d7c23 */ /* 0x100fe200080108b4 */
[--C-:B------:R-:W-:Y:S01]  /*5130*/  FFMA.FTZ R159, R161, UR20, -R180.reuse ;  /* 0x00000014a19f7c23 */ /* 0x100fe200080108b4 */
[----:B------:R-:W-:Y:S01]  /*5140*/  MUFU.EX2 R21, R21 ;  /* 0x0000001500157308 */ /* 0x000fe20000000800 */
[----:B------:R-:W2:Y:S01]  /*5150*/  SHFL.BFLY PT, R5, R152, 0x1, 0x1f ;  /* 0x0c201f0098057f89 */ /* 0x000ea200000e0000 */
[----:B------:R-:W-:Y:S01]  /*5160*/  FFMA.FTZ R161, R165, UR20, -R180 ;  /* 0x00000014a5a17c23 */ /* 0x000fe200080108b4 */
[-C--:B------:R-:W-:Y:S01]  /*5170*/  FMUL.FTZ R57, R57, R13.reuse ;  /* 0x0000000d39397220 */ /* 0x080fe20000410000 */
[-C--:B------:R-:W-:Y:S01]  /*5180*/  FMUL.FTZ R60, R60, R13.reuse ;  /* 0x0000000d3c3c7220 */ /* 0x080fe20000410000 */
[-C--:B------:R-:W-:Y:S01]  /*5190*/  FMUL.FTZ R61, R61, R13.reuse ;  /* 0x0000000d3d3d7220 */ /* 0x080fe20000410000 */
[-C--:B------:R-:W-:Y:S01]  /*51a0*/  FMUL.FTZ R64, R64, R13.reuse ;  /* 0x0000000d40407220 */ /* 0x080fe20000410000 */
[-C--:B------:R-:W-:Y:S01]  /*51b0*/  FMUL.FTZ R65, R65, R13.reuse ;  /* 0x0000000d41417220 */ /* 0x080fe20000410000 */
[----:B------:R-:W-:Y:S01]  /*51c0*/  MUFU.EX2 R176, R176 ;  /* 0x000000b000b07308 */ /* 0x000fe20000000800 */
[-C--:B------:R-:W-:Y:S01]  /*51d0*/  FMUL.FTZ R68, R68, R13.reuse ;  /* 0x0000000d44447220 */ /* 0x080fe20000410000 */
[-C--:B------:R-:W-:Y:S01]  /*51e0*/  FMUL.FTZ R69, R69, R13.reuse ;  /* 0x0000000d45457220 */ /* 0x080fe20000410000 */
        /* <DEDUP_REMOVED lines=12> */
[----:B------:R-:W-:Y:S01]  /*52b0*/  FMUL.FTZ R93, R93, R13 ;  /* 0x0000000d5d5d7220 */ /* 0x000fe20000410000 */
[----:B------:R-:W-:Y:S01]  /*52c0*/  MUFU.EX2 R178, R178 ;  /* 0x000000b200b27308 */ /* 0x000fe20000000800 */
[----:B--2---:R-:W-:Y:S01]  /*52d0*/  FMNMX.FTZ R5, R152, R5, !PT ;  /* 0x0000000598057209 */ /* 0x004fe20007810000 */
[----:B------:R-:W-:-:S02]  /*52e0*/  IMAD.MOV R152, RZ, RZ, -R18 ;  /* 0x000000ffff987224 */ /* 0x000fc400078e0a12 */
[-C--:B------:R-:W-:Y:S01]  /*52f0*/  FMUL.FTZ R96, R96, R13.reuse ;  /* 0x0000000d60607220 */ /* 0x080fe20000410000 */
[-C--:B------:R-:W-:Y:S01]  /*5300*/  FMUL.FTZ R97, R97, R13.reuse ;  /* 0x0000000d61617220 */ /* 0x080fe20000410000 */
[----:B------:R-:W-:Y:S01]  /*5310*/  FMUL.FTZ R100, R100, R13 ;  /* 0x0000000d64647220 */ /* 0x000fe20000410000 */
[C---:B------:R-:W-:Y:S01]  /*5320*/  FADD.FTZ R8, -R5.reuse, R8 ;  /* 0x0000000805087221 */ /* 0x040fe20000010100 */
[----:B------:R-:W-:Y:S01]  /*5330*/  FMUL.FTZ R179, R5, UR20 ;  /* 0x0000001405b37c20 */ /* 0x000fe20008410000 */
[----:B------:R-:W-:Y:S01]  /*5340*/  ISETP.NE.AND P3, PT, R17, R152, PT ;  /* 0x000000981100720c */ /* 0x000fe20003f65270 */
[----:B------:R-:W-:Y:S01]  /*5350*/  MUFU.EX2 R155, R155 ;  /* 0x0000009b009b7308 */ /* 0x000fe20000000800 */
[----:B------:R-:W-:Y:S01]  /*5360*/  FMUL.FTZ R8, R8, UR20 ;  /* 0x0000001408087c20 */ /* 0x000fe20008410000 */
[--C-:B------:R-:W-:Y:S01]  /*5370*/  FFMA.FTZ R9, R9, UR20, -R179.reuse ;  /* 0x0000001409097c23 */ /* 0x100fe200080108b3 */
[--C-:B------:R-:W-:Y:S01]  /*5380*/  FFMA.FTZ R10, R10, UR20, -R179.reuse ;  /* 0x000000140a0a7c23 */ /* 0x100fe200080108b3 */
[--C-:B------:R-:W-:Y:S01]  /*5390*/  FFMA.FTZ R11, R11, UR20, -R179.reuse ;  /* 0x000000140b0b7c23 */ /* 0x100fe200080108b3 */
[--C-:B------:R-:W-:Y:S01]  /*53a0*/  FFMA.FTZ R12, R12, UR20, -R179.reuse ;  /* 0x000000140c0c7c23 */ /* 0x100fe200080108b3 */
[--C-:B------:R-:W-:Y:S01]  /*53b0*/  FFMA.FTZ R196, R172, UR20, -R179.reuse ;  /* 0x00000014acc47c23 */ /* 0x100fe200080108b3 */
[----:B------:R-:W-:Y:S01]  /*53c0*/  IMAD.U32 R172, RZ, RZ, UR23 ;  /* 0x00000017ffac7e24 */ /* 0x000fe2000f8e00ff */
[----:B------:R-:W-:Y:S01]  /*53d0*/  MUFU.EX2 R8, R8 ;  /* 0x0000000800087308 */ /* 0x000fe20000000800 */
[--C-:B------:R-:W-:Y:S01]  /*53e0*/  FFMA.FTZ R165, R156, UR20, -R179.reuse ;  /* 0x000000149ca57c23 */ /* 0x100fe200080108b3 */
[----:B------:R-:W-:Y:S01]  /*53f0*/  FFMA.FTZ R180, R158, UR20, -R179 ;  /* 0x000000149eb47c23 */ /* 0x000fe200080108b3 */
[----:B------:R-:W-:-:S02]  /*5400*/  @!P1 VIADD R152, R172, 0x28c40 ;  /* 0x00028c40ac989836 */ /* 0x000fc40000000000 */
[--C-:B------:R-:W-:Y:S01]  /*5410*/  FFMA.FTZ R194, R167, UR20, -R179.reuse ;  /* 0x00000014a7c27c23 */ /* 0x100fe200080108b3 */
[--C-:B------:R-:W-:Y:S01]  /*5420*/  FFMA.FTZ R167, R169, UR20, -R179.reuse ;  /* 0x00000014a9a77c23 */ /* 0x100fe200080108b3 */
[--C-:B------:R-:W-:Y:S01]  /*5430*/  FFMA.FTZ R169, R170, UR20, -R179.reuse ;  /* 0x00000014aaa97c23 */ /* 0x100fe200080108b3 */
[--C-:B------:R-:W-:Y:S01]  /*5440*/  FFMA.FTZ R170, R171, UR20, -R179.reuse ;  /* 0x00000014abaa7c23 */ /* 0x100fe200080108b3 */
[----:B------:R-:W2:Y:S01]  /*5450*/  MUFU.EX2 R9, R9 ;  /* 0x0000000900097308 */ /* 0x000ea20000000800 */
[----:B------:R-:W-:Y:S01]  /*5460*/  @!P1 PRMT R152, RZ, 0x654, R152 ;  /* 0x00000654ff989816 */ /* 0x000fe20000000098 */
[--C-:B------:R-:W-:Y:S01]  /*5470*/  FFMA.FTZ R177, R162, UR20, -R179.reuse ;  /* 0x00000014a2b17c23 */ /* 0x100fe200080108b3 */
[----:B-1----:R-:W-:Y:S01]  /*5480*/  FADD.FTZ R171, R15, R6 ;  /* 0x000000060fab7221 */ /* 0x002fe20000010000 */
[--C-:B------:R-:W-:Y:S01]  /*5490*/  FFMA.FTZ R192, R163, UR20, -R179.reuse ;  /* 0x00000014a3c07c23 */ /* 0x100fe200080108b3 */
[----:B------:R0:W-:Y:S01]  /*54a0*/  @!P1 SYNCS.ARRIVE.TRANS64.RED.A1T0 RZ, [R152+URZ], RZ ;  /* 0x000000ff98ff99a7 */ /* 0x0001e2000810043f */
[--C-:B------:R-:W-:Y:S01]  /*54b0*/  FFMA.FTZ R163, R166, UR20, -R179.reuse ;  /* 0x00000014a6a37c23 */ /* 0x100fe200080108b3 */
[----:B------:R-:W-:Y:S01]  /*54c0*/  @!P3 IMAD R154, R181, 0x40, R2 ;  /* 0x00000040b59ab824 */ /* 0x000fe200078e0202 */
[----:B------:R-:W1:Y:S01]  /*54d0*/  MUFU.EX2 R10, R10 ;  /* 0x0000000a000a7308 */ /* 0x000e620000000800 */
[--C-:B------:R-:W-:Y:S01]  /*54e0*/  FFMA.FTZ R173, R173, UR20, -R179.reuse ;  /* 0x00000014adad7c23 */ /* 0x100fe200080108b3 */
[----:B------:R-:W-:Y:S01]  /*54f0*/  FFMA.FTZ R174, R174, UR20, -R179 ;  /* 0x00000014aeae7c23 */ /* 0x000fe200080108b3 */
[-C--:B------:R-:W-:Y:S01]  /*5500*/  FMUL.FTZ R101, R101, R13.reuse ;  /* 0x0000000d65657220 */ /* 0x080fe20000410000 */
[----:B------:R-:W-:Y:S01]  /*5510*/  @!P3 LEA R154, R154, UR41, 0x2 ;  /* 0x000000299a9abc11 */ /* 0x000fe2000f8e10ff */
[----:B0-----:R-:W-:Y:S01]  /*5520*/  FADD.FTZ R152, R20, R171 ;  /* 0x000000ab14987221 */ /* 0x001fe20000010000 */
[-C--:B------:R-:W-:Y:S01]  /*5530*/  FMUL.FTZ R104, R104, R13.reuse ;  /* 0x0000000d68687220 */ /* 0x080fe20000410000 */
[----:B------:R-:W-:Y:S01]  /*5540*/  FMUL.FTZ R105, R105, R13 ;  /* 0x0000000d69697220 */ /* 0x000fe20000410000 */
[----:B------:R-:W0:Y:S01]  /*5550*/  MUFU.EX2 R11, R11 ;  /* 0x0000000b000b7308 */ /* 0x000e220000000800 */
[----:B--2---:R-:W-:Y:S01]  /*5560*/  FFMA.FTZ R3, R8, R3, R9 ;  /* 0x0000000308037223 */ /* 0x004fe20000010009 */
[----:B------:R-:W-:Y:S01]  /*5570*/  FADD.FTZ R171, R21, R152 ;  /* 0x0000009815ab7221 */ /* 0x000fe20000010000 */
[----:B------:R-:W-:Y:S01]  /*5580*/  @!P3 STS [R154+0x28800], R13 ;  /* 0x0288000d9a00b388 */ /* 0x000fe20000000800 */
[-C--:B------:R-:W-:Y:S01]  /*5590*/  FMUL.FTZ R108, R108, R13.reuse ;  /* 0x0000000d6c6c7220 */ /* 0x080fe20000410000 */
[-C--:B------:R-:W-:Y:S01]  /*55a0*/  FMUL.FTZ R109, R109, R13.reuse ;  /* 0x0000000d6d6d7220 */ /* 0x080fe20000410000 */
[----:B------:R-:W-:Y:S01]  /*55b0*/  FADD.FTZ R152, R176, R171 ;  /* 0x000000abb0987221 */ /* 0x000fe20000010000 */
[----:B------:R2:W-:Y:S01]  /*55c0*/  @!P3 STS [R154+0x28820], R8 ;  /* 0x028820089a00b388 */ /* 0x0005e20000000800 */
[----:B------:R-:W3:Y:S01]  /*55d0*/  MUFU.EX2 R12, R12 ;  /* 0x0000000c000c7308 */ /* 0x000ee20000000800 */
[----:B-1----:R-:W-:Y:S01]  /*55e0*/  FADD.FTZ R6, R10, R3 ;  /* 0x000000030a067221 */ /* 0x002fe20000010000 */
[----:B------:R-:W-:Y:S01]  /*55f0*/  FADD.FTZ R171, R153, R152 ;  /* 0x0000009899ab7221 */ /* 0x000fe20000010000 */
[-C--:B------:R-:W-:Y:S01]  /*5600*/  FMUL.FTZ R112, R112, R13.reuse ;  /* 0x0000000d70707220 */ /* 0x080fe20000410000 */
[-C--:B------:R-:W-:Y:S01]  /*5610*/  FMUL.FTZ R113, R113, R13.reuse ;  /* 0x0000000d71717220 */ /* 0x080fe20000410000 */
[-C--:B------:R-:W-:Y:S01]  /*5620*/  FMUL.FTZ R116, R116, R13.reuse ;  /* 0x0000000d74747220 */ /* 0x080fe20000410000 */
[----:B------:R-:W-:Y:S01]  /*5630*/  FADD.FTZ R152, R178, R171 ;  /* 0x000000abb2987221 */ /* 0x000fe20000010000 */
[-C--:B------:R-:W-:Y:S01]  /*5640*/  FMUL.FTZ R117, R117, R13.reuse ;  /* 0x0000000d75757220 */ /* 0x080fe20000410000 */
[----:B------:R-:W1:Y:S01]  /*5650*/  MUFU.EX2 R165, R165 ;  /* 0x000000a500a57308 */ /* 0x000e620000000800 */
[----:B0-----:R-:W-:Y:S01]  /*5660*/  FADD.FTZ R3, R11, R6 ;  /* 0x000000060b037221 */ /* 0x001fe20000010000 */
[----:B------:R-:W-:Y:S01]  /*5670*/  FADD.FTZ R171, R155, R152 ;  /* 0x000000989bab7221 */ /* 0x000fe20000010000 */
        /* <DEDUP_REMOVED lines=11> */
[-C--:B------:R-:W-:Y:S01]  /*5730*/  FMUL.FTZ R137, R137, R13.reuse ;  /* 0x0000000d89897220 */ /* 0x080fe20000410000 */
[-C--:B------:R-:W-:Y:S01]  /*5740*/  FMUL.FTZ R140, R140, R13.reuse ;  /* 0x0000000d8c8c7220 */ /* 0x080fe20000410000 */
[----:B------:R-:W3:Y:S01]  /*5750*/  MUFU.EX2 R177, R177 ;  /* 0x000000b100b17308 */ /* 0x000ee20000000800 */
[----:B-1----:R-:W-:Y:S01]  /*5760*/  FADD.FTZ R3, R165, R6 ;  /* 0x00000006a5037221 */ /* 0x002fe20000010000 */
[-C--:B------:R-:W-:Y:S01]  /*5770*/  FMUL.FTZ R141, R141, R13.reuse ;  /* 0x0000000d8d8d7220 */ /* 0x080fe20000410000 */
[-C--:B------:R-:W-:Y:S01]  /*5780*/  FMUL.FTZ R144, R144, R13.reuse ;  /* 0x0000000d90907220 */ /* 0x080fe20000410000 */
[-C--:B------:R-:W-:Y:S01]  /*5790*/  FMUL.FTZ R145, R145, R13.reuse ;  /* 0x0000000d91917220 */ /* 0x080fe20000410000 */
[-C--:B------:R-:W-:Y:S01]  /*57a0*/  FMUL.FTZ R148, R148, R13.reuse ;  /* 0x0000000d94947220 */ /* 0x080fe20000410000 */
[----:B------:R-:W-:Y:S01]  /*57b0*/  FMUL.FTZ R149, R149, R13 ;  /* 0x0000000d95957220 */ /* 0x000fe20000410000 */
[----:B------:R-:W-:Y:S01]  /*57c0*/  F2FP.F16.F32.PACK_AB R158, R178, R153 ;  /* 0x00000099b29e723e */ /* 0x000fe200000000ff */
[----:B------:R-:W1:Y:S01]  /*57d0*/  MUFU.EX2 R192, R192 ;  /* 0x000000c000c07308 */ /* 0x000e620000000800 */
[----:B0-----:R-:W-:Y:S01]  /*57e0*/  FADD.FTZ R6, R180, R3 ;  /* 0x00000003b4067221 */ /* 0x001fe20000010000 */
[----:B--2---:R-:W-:Y:S01]  /*57f0*/  F2FP.F16.F32.PACK_AB R154, R20, R15 ;  /* 0x0000000f149a723e */ /* 0x004fe200000000ff */
[-C--:B------:R-:W-:Y:S01]  /*5800*/  FMUL.FTZ R26, R26, R8.reuse ;  /* 0x000000081a1a7220 */ /* 0x080fe20000410000 */
[----:B------:R-:W-:Y:S01]  /*5810*/  F2FP.F16.F32.PACK_AB R153, R10, R9 ;  /* 0x000000090a99723e */ /* 0x000fe200000000ff */
[-C--:B------:R-:W-:Y:S01]  /*5820*/  FMUL.FTZ R27, R27, R8.reuse ;  /* 0x000000081b1b7220 */ /* 0x080fe20000410000 */
[----:B------:R-:W-:Y:S01]  /*5830*/  F2FP.F16.F32.PACK_AB R156, R176, R21 ;  /* 0x00000015b09c723e */ /* 0x000fe200000000ff */
        /* <DEDUP_REMOVED lines=9> */
[----:B------:R-:W2:Y:S01]  /*58d0*/  MUFU.EX2 R163, R163 ;  /* 0x000000a300a37308 */ /* 0x000ea20000000800 */
[----:B-1----:R-:W-:Y:S01]  /*58e0*/  FADD.FTZ R6, R192, R3 ;  /* 0x00000003c0067221 */ /* 0x002fe20000010000 */
[-C--:B------:R-:W-:Y:S01]  /*58f0*/  FMUL.FTZ R43, R43, R8.reuse ;  /* 0x000000082b2b7220 */ /* 0x080fe20000410000 */
[-C--:B------:R-:W-:Y:S01]  /*5900*/  FMUL.FTZ R46, R46, R8.reuse ;  /* 0x000000082e2e7220 */ /* 0x080fe20000410000 */
[-C--:B------:R-:W-:Y:S01]  /*5910*/  FMUL.FTZ R47, R47, R8.reuse ;  /* 0x000000082f2f7220 */ /* 0x080fe20000410000 */
[-C--:B------:R-:W-:Y:S01]  /*5920*/  FMUL.FTZ R50, R50, R8.reuse ;  /* 0x0000000832327220 */ /* 0x080fe20000410000 */
[-C--:B------:R-:W-:Y:S01]  /*5930*/  FMUL.FTZ R51, R51, R8.reuse ;  /* 0x0000000833337220 */ /* 0x080fe20000410000 */
[-C--:B------:R-:W-:Y:S01]  /*5940*/  FMUL.FTZ R54, R54, R8.reuse ;  /* 0x0000000836367220 */ /* 0x080fe20000410000 */
[----:B------:R-:W1:Y:S01]  /*5950*/  MUFU.EX2 R157, R157 ;  /* 0x0000009d009d7308 */ /* 0x000e620000000800 */
[C---:B0-----:R-:W-:Y:S01]  /*5960*/  FADD.FTZ R152, R182.reuse, R171 ;  /* 0x000000abb6987221 */ /* 0x041fe20000010000 */
[----:B------:R-:W-:Y:S01]  /*5970*/  F2FP.F16.F32.PACK_AB R160, R182, R155 ;  /* 0x0000009bb6a0723e */ /* 0x000fe200000000ff */
[-C--:B------:R-:W-:Y:S01]  /*5980*/  FMUL.FTZ R55, R55, R8.reuse ;  /* 0x0000000837377220 */ /* 0x080fe20000410000 */
[----:B------:R-:W-:Y:S01]  /*5990*/  F2FP.F16.F32.PACK_AB R155, R12, R11 ;  /* 0x0000000b0c9b723e */ /* 0x000fe200000000ff */
[-C--:B------:R-:W-:Y:S01]  /*59a0*/  FMUL.FTZ R58, R58, R8.reuse ;  /* 0x000000083a3a7220 */ /* 0x080fe20000410000 */
[-C--:B------:R-:W-:Y:S01]  /*59b0*/  FMUL.FTZ R59, R59, R8.reuse ;  /* 0x000000083b3b7220 */ /* 0x080fe20000410000 */
[-C--:B------:R-:W-:Y:S01]  /*59c0*/  FMUL.FTZ R62, R62, R8.reuse ;  /* 0x000000083e3e7220 */ /* 0x080fe20000410000 */
[----:B------:R-:W0:Y:S01]  /*59d0*/  MUFU.EX2 R194, R194 ;  /* 0x000000c200c27308 */ /* 0x000e220000000800 */
[----:B--2---:R-:W-:Y:S01]  /*59e0*/  FADD.FTZ R3, R163, R6 ;  /* 0x00000006a3037221 */ /* 0x004fe20000010000 */
[-C--:B------:R-:W-:Y:S01]  /*59f0*/  FMUL.FTZ R63, R63, R8.reuse ;  /* 0x000000083f3f7220 */ /* 0x080fe20000410000 */
[-C--:B------:R-:W-:Y:S01]  /*5a00*/  FMUL.FTZ R66, R66, R8.reuse ;  /* 0x0000000842427220 */ /* 0x080fe20000410000 */
[-C--:B------:R-:W-:Y:S01]  /*5a10*/  FMUL.FTZ R67, R67, R8.reuse ;  /* 0x0000000843437220 */ /* 0x080fe20000410000 */
[-C--:B------:R-:W-:Y:S01]  /*5a20*/  FMUL.FTZ R70, R70, R8.reuse ;  /* 0x0000000846467220 */ /* 0x080fe20000410000 */
[-C--:B------:R-:W-:Y:S01]  /*5a30*/  FMUL.FTZ R71, R71, R8.reuse ;  /* 0x0000000847477220 */ /* 0x080fe20000410000 */
[----:B------:R-:W-:Y:S01]  /*5a40*/  FMUL.FTZ R74, R74, R8 ;  /* 0x000000084a4a7220 */ /* 0x000fe20000410000 */
[----:B------:R-:W2:Y:S01]  /*5a50*/  MUFU.EX2 R190, R190 ;  /* 0x000000be00be7308 */ /* 0x000ea20000000800 */
[----:B-1----:R-:W-:Y:S01]  /*5a60*/  FADD.FTZ R171, R157, R152 ;  /* 0x000000989dab7221 */ /* 0x002fe20000010000 */
[----:B------:R-:W-:Y:S01]  /*5a70*/  F2FP.F16.F32.PACK_AB R152, R175, R14 ;  /* 0x0000000eaf98723e */ /* 0x000fe200000000ff */
[----:B------:R-:W-:Y:S01]  /*5a80*/  BAR.SYNC.DEFER_BLOCKING 0xf, 0x100 ;  /* 0x03c4000000007b1d */ /* 0x000fe20000010000 */
[-C--:B------:R-:W-:Y:S01]  /*5a90*/  FMUL.FTZ R75, R75, R8.reuse ;  /* 0x000000084b4b7220 */ /* 0x080fe20000410000 */
[-C--:B------:R-:W-:Y:S01]  /*5aa0*/  FMUL.FTZ R78, R78, R8.reuse ;  /* 0x000000084e4e7220 */ /* 0x080fe20000410000 */
[-C--:B------:R-:W-:Y:S01]  /*5ab0*/  FMUL.FTZ R79, R79, R8.reuse ;  /* 0x000000084f4f7220 */ /* 0x080fe20000410000 */
[-C--:B------:R-:W-:Y:S01]  /*5ac0*/  FMUL.FTZ R82, R82, R8.reuse ;  /* 0x0000000852527220 */ /* 0x080fe20000410000 */
[-C--:B------:R-:W-:Y:S01]  /*5ad0*/  FMUL.FTZ R83, R83, R8.reuse ;  /* 0x0000000853537220 */ /* 0x080fe20000410000 */
[----:B------:R-:W1:Y:S01]  /*5ae0*/  MUFU.EX2 R167, R167 ;  /* 0x000000a700a77308 */ /* 0x000e620000000800 */
[----:B0-----:R-:W-:Y:S01]  /*5af0*/  FADD.FTZ R6, R194, R3 ;  /* 0x00000003c2067221 */ /* 0x001fe20000010000 */
[-C--:B------:R-:W-:Y:S01]  /*5b00*/  FMUL.FTZ R86, R86, R8.reuse ;  /* 0x0000000856567220 */ /* 0x080fe20000410000 */
[-C--:B------:R-:W-:Y:S01]  /*5b10*/  FMUL.FTZ R87, R87, R8.reuse ;  /* 0x0000000857577220 */ /* 0x080fe20000410000 */
[-C--:B------:R-:W-:Y:S01]  /*5b20*/  FMUL.FTZ R90, R90, R8.reuse ;  /* 0x000000085a5a7220 */ /* 0x080fe20000410000 */
[-C--:B------:R-:W-:Y:S01]  /*5b30*/  FMUL.FTZ R91, R91, R8.reuse ;  /* 0x000000085b5b7220 */ /* 0x080fe20000410000 */
[-C--:B------:R-:W-:Y:S01]  /*5b40*/  FMUL.FTZ R94, R94, R8.reuse ;  /* 0x000000085e5e7220 */ /* 0x080fe20000410000 */
[-C--:B------:R-:W-:Y:S01]  /*5b50*/  FMUL.FTZ R95, R95, R8.reuse ;  /* 0x000000085f5f7220 */ /* 0x080fe20000410000 */
[----:B------:R-:W0:Y:S01]  /*5b60*/  MUFU.EX2 R159, R159 ;  /* 0x0000009f009f7308 */ /* 0x000e220000000800 */
[C---:B--2---:R-:W-:Y:S01]  /*5b70*/  FADD.FTZ R14, R190.reuse, R171 ;  /* 0x000000abbe0e7221 */ /* 0x044fe20000010000 */
[----:B------:R-:W-:Y:S01]  /*5b80*/  F2FP.F16.F32.PACK_AB R162, R190, R157 ;  /* 0x0000009dbea2723e */ /* 0x000fe200000000ff */
[-C--:B------:R-:W-:Y:S01]  /*5b90*/  FMUL.FTZ R98, R98, R8.reuse ;  /* 0x0000000862627220 */ /* 0x080fe20000410000 */
[----:B------:R-:W-:Y:S01]  /*5ba0*/  F2FP.F16.F32.PACK_AB R157, R180, R165 ;  /* 0x000000a5b49d723e */ /* 0x000fe200000000ff */
[-C--:B------:R-:W-:Y:S01]  /*5bb0*/  FMUL.FTZ R99, R99, R8.reuse ;  /* 0x0000000863637220 */ /* 0x080fe20000410000 */
[-C--:B------:R-:W-:Y:S01]  /*5bc0*/  FMUL.FTZ R102, R102, R8.reuse ;  /* 0x0000000866667220 */ /* 0x080fe20000410000 */
[-C--:B------:R-:W-:Y:S01]  /*5bd0*/  FMUL.FTZ R103, R103, R8.reuse ;  /* 0x0000000867677220 */ /* 0x080fe20000410000 */
[----:B------:R-:W2:Y:S01]  /*5be0*/  MUFU.EX2 R196, R196 ;  /* 0x000000c400c47308 */ /* 0x000ea20000000800 */
[----:B-1----:R-:W-:Y:S01]  /*5bf0*/  FADD.FTZ R3, R167, R6 ;  /* 0x00000006a7037221 */ /* 0x002fe20000010000 */
[----:B------:R1:W-:Y:S01]  /*5c00*/  STSM.16.M88.4 [R22+0x26800], R152 ;  /* 0x0268009816007844 */ /* 0x0003e20000000200 */
[-C--:B------:R-:W-:Y:S01]  /*5c10*/  FMUL.FTZ R106, R106, R8.reuse ;  /* 0x000000086a6a7220 */ /* 0x080fe20000410000 */
[-C--:B------:R-:W-:Y:S01]  /*5c20*/  FMUL.FTZ R107, R107, R8.reuse ;  /* 0x000000086b6b7220 */ /* 0x080fe20000410000 */
[-C--:B------:R-:W-:Y:S01]  /*5c30*/  FMUL.FTZ R110, R110, R8.reuse ;  /* 0x000000086e6e7220 */ /* 0x080fe20000410000 */
[-C--:B------:R-:W-:Y:S01]  /*5c40*/  FMUL.FTZ R111, R111, R8.reuse ;  /* 0x000000086f6f7220 */ /* 0x080fe20000410000 */
[-C--:B------:R-:W-:Y:S01]  /*5c50*/  FMUL.FTZ R114, R114, R8.reuse ;  /* 0x0000000872727220 */ /* 0x080fe20000410000 */
[----:B------:R-:W3:Y:S01]  /*5c60*/  MUFU.EX2 R164, R164 ;  /* 0x000000a400a47308 */ /* 0x000ee20000000800 */
        /* <DEDUP_REMOVED lines=14> */
[-C--:B------:R-:W-:Y:S01]  /*5d50*/  FMUL.FTZ R138, R138, R8.reuse ;  /* 0x000000088a8a7220 */ /* 0x080fe20000410000 */
[----:B------:R-:W2:Y:S01]  /*5d60*/  MUFU.EX2 R161, R161 ;  /* 0x000000a100a17308 */ /* 0x000ea20000000800 */
[C---:B---3--:R-:W-:Y:S01]  /*5d70*/  FADD.FTZ R14, R164.reuse, R13 ;  /* 0x0000000da40e7221 */ /* 0x048fe20000010000 */
[----:B------:R-:W-:Y:S01]  /*5d80*/  F2FP.F16.F32.PACK_AB R164, R164, R159 ;  /* 0x0000009fa4a4723e */ /* 0x000fe200000000ff */
[-C--:B------:R-:W-:Y:S01]  /*5d90*/  FMUL.FTZ R139, R139, R8.reuse ;  /* 0x000000088b8b7220 */ /* 0x080fe20000410000 */
[----:B------:R-:W-:Y:S01]  /*5da0*/  F2FP.F16.F32.PACK_AB R159, R192, R177 ;  /* 0x000000b1c09f723e */ /* 0x000fe200000000ff */
[-C--:B------:R-:W-:Y:S01]  /*5db0*/  FMUL.FTZ R142, R142, R8.reuse ;  /* 0x000000088e8e7220 */ /* 0x080fe20000410000 */
[-C--:B------:R-:W-:Y:S01]  /*5dc0*/  FMUL.FTZ R143, R143, R8.reuse ;  /* 0x000000088f8f7220 */ /* 0x080fe20000410000 */
[-C--:B------:R-:W-:Y:S01]  /*5dd0*/  FMUL.FTZ R146, R146, R8.reuse ;  /* 0x0000000892927220 */ /* 0x080fe20000410000 */
[----:B------:R-:W3:Y:S01]  /*5de0*/  MUFU.EX2 R168, R168 ;  /* 0x000000a800a87308 */ /* 0x000ee20000000800 */
[----:B0-----:R-:W-:Y:S01]  /*5df0*/  FADD.FTZ R3, R169, R6 ;  /* 0x00000006a9037221 */ /* 0x001fe20000010000 */
[----:B------:R1:W-:Y:S01]  /*5e00*/  STSM.16.M88.4 [R184], R156 ;  /* 0x0000009cb8007844 */ /* 0x0003e20000000200 */
[-C--:B------:R-:W-:Y:S01]  /*5e10*/  FMUL.FTZ R147, R147, R8.reuse ;  /* 0x0000000893937220 */ /* 0x080fe20000410000 */
[-C--:B------:R-:W-:Y:S01]  /*5e20*/  FMUL.FTZ R150, R150, R8.reuse ;  /* 0x0000000896967220 */ /* 0x080fe20000410000 */
[----:B------:R-:W-:-:S03]  /*5e30*/  FMUL.FTZ R151, R151, R8 ;  /* 0x0000000897977220 */ /* 0x000fc60000410000 */
[----:B------:R-:W0:Y:S01]  /*5e40*/  MUFU.EX2 R170, R170 ;  /* 0x000000aa00aa7308 */ /* 0x000e220000000800 */
[----:B--2---:R-:W-:-:S07]  /*5e50*/  FADD.FTZ R13, R161, R14 ;  /* 0x0000000ea10d7221 */ /* 0x004fce0000010000 */
[----:B------:R-:W2:Y:S01]  /*5e60*/  MUFU.EX2 R173, R173 ;  /* 0x000000ad00ad7308 */ /* 0x000ea20000000800 */
[C---:B---3--:R-:W-:Y:S01]  /*5e70*/  F2FP.F16.F32.PACK_AB R166, R168.reuse, R161 ;  /* 0x000000a1a8a6723e */ /* 0x048fe200000000ff */
[----:B------:R-:W-:Y:S01]  /*5e80*/  FADD.FTZ R6, R168, R13 ;  /* 0x0000000da8067221 */ /* 0x000fe20000010000 */
[----:B------:R-:W-:Y:S02]  /*5e90*/  F2FP.F16.F32.PACK_AB R161, R194, R163 ;  /* 0x000000a3c2a1723e */ /* 0x000fe400000000ff */
[----:B------:R-:W-:-:S03]  /*5ea0*/  F2FP.F16.F32.PACK_AB R163, R196, R167 ;  /* 0x000000a7c4a3723e */ /* 0x000fc600000000ff */
[----:B------:R-:W3:Y:S01]  /*5eb0*/  MUFU.EX2 R174, R174 ;  /* 0x000000ae00ae7308 */ /* 0x000ee20000000800 */
[C---:B0-----:R-:W-:Y:S01]  /*5ec0*/  FADD.FTZ R10, R170.reuse, R3 ;  /* 0x00000003aa0a7221 */ /* 0x041fe20000010000 */
[----:B------:R-:W-:Y:S01]  /*5ed0*/  F2FP.F16.F32.PACK_AB R165, R170, R169 ;  /* 0x000000a9aaa5723e */ /* 0x000fe200000000ff */
[----:B------:R1:W-:Y:S02]  /*5ee0*/  STSM.16.M88.4 [R19], R160 ;  /* 0x000000a013007844 */ /* 0x0003e40000000200 */
[----:B--2---:R-:W-:Y:S01]  /*5ef0*/  FADD.FTZ R3, R173, R10 ;  /* 0x0000000aad037221 */ /* 0x004fe20000010000 */
[----:B---3--:R-:W-:-:S03]  /*5f00*/  F2FP.F16.F32.PACK_AB R167, R174, R173 ;  /* 0x000000adaea7723e */ /* 0x008fc600000000ff */
[----:B------:R-:W-:Y:S02]  /*5f10*/  FADD.FTZ R3, R174, R3 ;  /* 0x00000003ae037221 */ /* 0x000fe40000010000 */
[----:B------:R1:W-:Y:S01]  /*5f20*/  STSM.16.M88.4 [R23], R164 ;  /* 0x000000a417007844 */ /* 0x0003e20000000200 */
[----:B------:R-:W-:Y:S05]  /*5f30*/  @!P0 BRA `(.L_x_3239) ;  /* 0x0000000000048947 */ /* 0x000fea0003800000 */
[----:B------:R-:W-:Y:S01]  /*5f40*/  BPT.TRAP 0x1 ;  /* 0x000000040000795c */ /* 0x000fe20000300000 */
.L_x_3239:
[----:B------:R0:W2:Y:S01]  /*5f50*/  SYNCS.PHASECHK.TRANS64.TRYWAIT P3, [UR23+0x28c50], R7 ;  /* 0x028c5007ff0075a7 */ /* 0x0000a20008060157 */
[----:B------:R-:W-:Y:S05]  /*5f60*/  @!P0 BRA `(.L_x_3240) ;  /* 0x0000000000048947 */ /* 0x000fea0003800000 */
[----:B------:R-:W-:Y:S01]  /*5f70*/  BPT.TRAP 0x1 ;  /* 0x000000040000795c */ /* 0x000fe20000300000 */
.L_x_3240:
[----:B--2---:R-:W-:Y:S05]  /*5f80*/  @P3 BRA `(.L_x_3241) ;  /* 0x0000000000083947 */ /* 0x004fea0003800000 */
[----:B------:R-:W2:Y:S02]  /*5f90*/  SYNCS.PHASECHK.TRANS64.TRYWAIT P3, [UR23+0x28c50], R7 ;  /* 0x028c5007ff0075a7 */ /* 0x000ea40008060157 */
[----:B--2---:R-:W-:Y:S05]  /*5fa0*/  @!P3 BRA `(.L_x_3242) ;  /* 0x0000007800dcb947 */ /* 0x004fea0003800000 */
.L_x_3241:
[----:B------:R-:W-:Y:S01]  /*5fb0*/  ULEA UR10, UR39, UR51, 0xc ;  /* 0x00000033270a7291 */ /* 0x000fe2000f8e603f */
[----:B------:R-:W-:Y:S01]  /*5fc0*/  WARPGROUP.ARRIVE ;  /* 0x00000000000079c5 */ /* 0x000fe20000000000 */
[----:B------:R-:W-:Y:S01]  /*5fd0*/  UMOV UR7, 0x40000040 ;  /* 0x4000004000077882 */ /* 0x000fe20000000000 */
[----:B--2---:R-:W-:Y:S01]  /*5fe0*/  @!P1 VIADD R172, R172, 0x28c60 ;  /* 0x00028c60acac9836 */ /* 0x004fe20000000000 */
[----:B------:R-:W-:Y:S01]  /*5ff0*/  UMOV UR21, UR39 ;  /* 0x0000002700157c82 */ /* 0x000fe20008000000 */
[----:B------:R-:W-:Y:S02]  /*6000*/  IMAD.MOV.U32 R8, RZ, RZ, R5 ;  /* 0x000000ffff087224 */ /* 0x000fe400078e0005 */
[----:B------:R-:W-:Y:S01]  /*6010*/  UMOV UR6, UR10 ;  /* 0x0000000a00067c82 */ /* 0x000fe20008000000 */
[----:B------:R-:W-:Y:S01]  /*6020*/  @!P1 PRMT R172, RZ, 0x654, R172 ;  /* 0x00000654ffac9816 */ /* 0x000fe200000000ac */
[----:B------:R-:W-:Y:S01]  /*6030*/  HGMMA.64x256x16.F32 R24, R152, gdesc[UR4].tnspB, R24, gsb0 ;  /* 0x43e0000498187df0 */ /* 0x000fe20008000818 */
[----:B------:R-:W-:Y:S01]  /*6040*/  UIADD3 UR6, UR10, 0x80, URZ ;  /* 0x000000800a067890 */ /* 0x000fe2000fffe03f */
[----:B------:R-:W-:Y:S01]  /*6050*/  IMAD.MOV.U32 R13, RZ, RZ, R4 ;  /* 0x000000ffff0d7224 */ /* 0x000fe200078e0004 */
[----:B------:R-:W-:Y:S01]  /*6060*/  UMOV UR7, 0x40000040 ;  /* 0x4000004000077882 */ /* 0x000fe20000000000 */
[----:B------:R-:W-:-:S02]  /*6070*/  WARPGROUP.DEPBAR.LE gsb0, 0x0 ;  /* 0x00008000000079c5 */ /* 0x000fc40000010000 */
[----:B------:R-:W-:-:S15]  /*6080*/  WARPGROUP.ARRIVE ;  /* 0x00000000000079c5 */ /* 0x000fde0000000000 */
[----:B------:R-:W-:-:S07]  /*6090*/  NOP ;  /* 0x0000000000007918 */ /* 0x000fce0000000000 */
        /* <DEDUP_REMOVED lines=19> */
[----:B--2---:R-:W2:Y:S02]  /*61d0*/  FENCE.VIEW.ASYNC.S ;  /* 0x00000000000073c6 */ /* 0x004ea40000000000 */
[----:B--2---:R-:W-:Y:S01]  /*61e0*/  NOP ;  /* 0x0000000000007918 */ /* 0x004fe20000000000 */
[----:B------:R-:W-:Y:S06]  /*61f0*/  BAR.ARV 0xe, 0x100 ;  /* 0x0384000000007b1d */ /* 0x000fec0000002000 */
[----:B------:R2:W-:Y:S01]  /*6200*/  @!P1 SYNCS.ARRIVE.TRANS64.RED.A1T0 RZ, [R172+URZ], RZ ;  /* 0x000000ffacff99a7 */ /* 0x0005e2000810043f */
[----:B------:R-:W-:Y:S05]  /*6210*/  @P2 BRA `(.L_x_3243) ;  /* 0xffffffe000d02947 */ /* 0x000fea000383ffff */
.L_x_3234:
[----:B01----:R-:W0:Y:S01]  /*6220*/  SHFL.BFLY PT, R7, R6, 0x2, 0x1f ;  /* 0x0c401f0006077f89 */ /* 0x003e2200000e0000 */
[----:B------:R-:W-:Y:S01]  /*6230*/  IMAD.MOV.U32 R10, RZ, RZ, RZ ;  /* 0x000000ffff0a7224 */ /* 0x000fe200078e00ff */
[----:B------:R-:W-:Y:S01]  /*6240*/  UIADD3 UR36, UR36, 0x1, URZ ;  /* 0x0000000124247890 */ /* 0x000fe2000fffe03f */
[----:B------:R-:W-:Y:S01]  /*6250*/  IMAD.U32 R14, RZ, RZ, UR20 ;  /* 0x00000014ff0e7e24 */ /* 0x000fe2000f8e00ff */
[----:B------:R-:W1:Y:S01]  /*6260*/  SHFL.BFLY PT, R8, R3, 0x2, 0x1f ;  /* 0x0c401f0003087f89 */ /* 0x000e6200000e0000 */
[----:B------:R-:W-:Y:S08]  /*6270*/  BAR.ARV 0x8, 0x100 ;  /* 0x0204000000007b1d */ /* 0x000ff00000002000 */
[----:B------:R-:W-:Y:S01]  /*6280*/  BAR.SYNC.DEFER_BLOCKING 0xf, 0x100 ;  /* 0x03c4000000007b1d */ /* 0x000fe20000010000 */
[----:B0-----:R-:W-:Y:S01]  /*6290*/  FADD.FTZ R7, R7, R6 ;  /* 0x0000000607077221 */ /* 0x001fe20000010000 */
[----:B------:R-:W-:-:S02]  /*62a0*/  IMAD.MOV.U32 R6, RZ, RZ, RZ ;  /* 0x000000ffff067224 */ /* 0x000fc400078e00ff */
[----:B-1----:R-:W-:Y:S02]  /*62b0*/  FADD.FTZ R8, R8, R3 ;  /* 0x0000000308087221 */ /* 0x002fe40000010000 */
[----:B------:R-:W0:Y:S01]  /*62c0*/  SHFL.BFLY PT, R0, R7, 0x1, 0x1f ;  /* 0x0c201f0007007f89 */ /* 0x000e2200000e0000 */
[----:B------:R-:W-:Y:S01]  /*62d0*/  IMAD.U32 R3, RZ, RZ, UR39 ;  /* 0x00000027ff037e24 */ /* 0x000fe2000f8e00ff */
[----:B------:R-:W-:Y:S02]  /*62e0*/  UIADD3 UR39, UR39, 0x1, URZ ;  /* 0x0000000127277890 */ /* 0x000fe4000fffe03f */
[----:B------:R-:W1:Y:S02]  /*62f0*/  SHFL.BFLY PT, R9, R8, 0x1, 0x1f ;  /* 0x0c201f0008097f89 */ /* 0x000e6400000e0000 */
[----:B------:R-:W-:-:S04]  /*6300*/  UISETP.NE.AND UP0, UPT, UR39, 0x2, UPT ;  /* 0x000000022700788c */ /* 0x000fc8000bf05270 */
[----:B------:R-:W-:Y:S02]  /*6310*/  USEL UR4, URZ, 0x1, UP0 ;  /* 0x000000013f047887 */ /* 0x000fe40008000000 */
[----:B------:R-:W-:Y:S02]  /*6320*/  USEL UR39, UR39, URZ, UP0 ;  /* 0x0000003f27277287 */ /* 0x000fe40008000000 */
[----:B------:R-:W-:Y:S01]  /*6330*/  ULOP3.LUT UR38, UR38, UR4, URZ, 0x3c, !UPT ;  /* 0x0000000426267292 */ /* 0x000fe2000f8e3c3f */
[----:B0-----:R-:W-:Y:S01]  /*6340*/  FADD.FTZ R12, R7, R0 ;  /* 0x00000000070c7221 */ /* 0x001fe20000010000 */
[----:B------:R-:W-:Y:S02]  /*6350*/  IMAD.MOV R0, RZ, RZ, -R18 ;  /* 0x000000ffff007224 */ /* 0x000fe400078e0a12 */
[----:B-1----:R-:W-:Y:S02]  /*6360*/  FADD.FTZ R13, R8, R9 ;  /* 0x00000009080d7221 */ /* 0x002fe40000010000 */
[----:B------:R-:W-:Y:S01]  /*6370*/  FSETP.NE.FTZ.AND P0, PT, R12, RZ, PT ;  /* 0x000000ff0c00720b */ /* 0x000fe20003f15000 */
[----:B------:R-:W-:Y:S01]  /*6380*/  IMAD.U32 R9, RZ, RZ, UR20 ;  /* 0x00000014ff097e24 */ /* 0x000fe2000f8e00ff */
[----:B------:R-:W-:-:S02]  /*6390*/  ISETP.NE.AND P2, PT, R17, R0, PT ;  /* 0x000000001100720c */ /* 0x000fc40003f45270 */
[----:B------:R-:W-:-:S09]  /*63a0*/  FSETP.NE.FTZ.AND P1, PT, R13, RZ, PT ;  /* 0x000000ff0d00720b */ /* 0x000fd20003f35000 */
[----:B------:R-:W0:Y:S01]  /*63b0*/  @P0 MUFU.RCP R10, R12 ;  /* 0x0000000c000a0308 */ /* 0x000e220000001000 */
[----:B------:R-:W-:Y:S01]  /*63c0*/  @P0 FMUL.FTZ R9, R9, 0.69314718246459960938 ;  /* 0x3f31721809090820 */ /* 0x000fe20000410000 */
[----:B------:R-:W-:Y:S02]  /*63d0*/  @!P2 IMAD R0, R3, 0x40, R2 ;  /* 0x000000400300a824 */ /* 0x000fe400078e0202 */
[----:B------:R-:W-:-:S03]  /*63e0*/  IMAD.MOV.U32 R3, RZ, RZ, -0x800000 ;  /* 0xff800000ff037424 */ /* 0x000fc600078e00ff */
[----:B------:R-:W-:Y:S01]  /*63f0*/  @!P2 LEA R11, R0, UR41, 0x2 ;  /* 0x00000029000bac11 */ /* 0x000fe2000f8e10ff */
[----:B------:R-:W-:Y:S01]  /*6400*/  @P1 MUFU.RCP R6, R13 ;  /* 0x0000000d00061308 */ /* 0x000fe20000001000 */
[----:B------:R-:W-:-:S07]  /*6410*/  IMAD.MOV.U32 R0, RZ, RZ, -0x800000 ;  /* 0xff800000ff007424 */ /* 0x000fce00078e00ff */
[----:B------:R-:W1:Y:S01]  /*6420*/  @P0 MUFU.LG2 R8, R12 ;  /* 0x0000000c00080308 */ /* 0x000e620000000c00 */
        /* <DEDUP_REMOVED lines=64> */
[----:B------:R0:W-:Y:S01]  /*6830*/  @!P2 STS [R11+0x28800], R10 ;  /* 0x0288000a0b00a388 */ /* 0x0001e20000000800 */
[----:B-1----:R-:W-:Y:S01]  /*6840*/  @P0 FMUL.FTZ R8, R8, 0.69314718246459960938 ;  /* 0x3f31721808080820 */ /* 0x002fe20000410000 */
[-C--:B------:R-:W-:Y:S01]  /*6850*/  FMUL.FTZ R26, R26, R6.reuse ;  /* 0x000000061a1a7220 */ /* 0x080fe20000410000 */
[-C--:B------:R-:W-:Y:S01]  /*6860*/  FMUL.FTZ R27, R27, R6.reuse ;  /* 0x000000061b1b7220 */ /* 0x080fe20000410000 */
[----:B------:R1:W-:Y:S01]  /*6870*/  @!P2 STS [R11+0x28820], R6 ;  /* 0x028820060b00a388 */ /* 0x0003e20000000800 */
[-C--:B------:R-:W-:Y:S01]  /*6880*/  FMUL.FTZ R30, R30, R6.reuse ;  /* 0x000000061e1e7220 */ /* 0x080fe20000410000 */
[-C--:B------:R-:W-:Y:S01]  /*6890*/  FMUL.FTZ R31, R31, R6.reuse ;  /* 0x000000061f1f7220 */ /* 0x080fe20000410000 */
[-C--:B------:R-:W-:Y:S01]  /*68a0*/  FMUL.FTZ R34, R34, R6.reuse ;  /* 0x0000000622227220 */ /* 0x080fe20000410000 */
[-C--:B------:R-:W-:Y:S01]  /*68b0*/  FMUL.FTZ R35, R35, R6.reuse ;  /* 0x0000000623237220 */ /* 0x080fe20000410000 */
[-C--:B------:R-:W-:Y:S01]  /*68c0*/  FMUL.FTZ R38, R38, R6.reuse ;  /* 0x0000000626267220 */ /* 0x080fe20000410000 */
[----:B0-----:R-:W0:Y:S01]  /*68d0*/  @P1 MUFU.LG2 R10, R13 ;  /* 0x0000000d000a1308 */ /* 0x001e220000000c00 */
[-C--:B------:R-:W-:Y:S01]  /*68e0*/  FMUL.FTZ R39, R39, R6.reuse ;  /* 0x0000000627277220 */ /* 0x080fe20000410000 */
[-C--:B------:R-:W-:Y:S01]  /*68f0*/  FMUL.FTZ R42, R42, R6.reuse ;  /* 0x000000062a2a7220 */ /* 0x080fe20000410000 */
[-C--:B------:R-:W-:Y:S01]  /*6900*/  FMUL.FTZ R43, R43, R6.reuse ;  /* 0x000000062b2b7220 */ /* 0x080fe20000410000 */
[----:B-1----:R-:W-:Y:S01]  /*6910*/  @P1 FMUL.FTZ R11, R14, 0.69314718246459960938 ;  /* 0x3f3172180e0b1820 */ /* 0x002fe20000410000 */
        /* <DEDUP_REMOVED lines=12> */
[----:B0-----:R-:W-:Y:S01]  /*69e0*/  @P1 FMUL.FTZ R10, R10, 0.69314718246459960938 ;  /* 0x3f3172180a0a1820 */ /* 0x001fe20000410000 */
        /* <DEDUP_REMOVED lines=42> */
[----:B------:R-:W-:Y:S01]  /*6c90*/  @P0 FFMA.FTZ R3, R9, R4, R8 ;  /* 0x0000000409030223 */ /* 0x000fe20000010008 */
[----:B------:R-:W-:Y:S01]  /*6ca0*/  @P1 FFMA.FTZ R0, R11, R5, R10 ;  /* 0x000000050b001223 */ /* 0x000fe2000001000a */
[----:B------:R-:W-:Y:S06]  /*6cb0*/  BAR.ARV 0xe, 0x100 ;  /* 0x0384000000007b1d */ /* 0x000fec0000002000 */
.L_x_3223:
[----:B------:R-:W0:Y:S01]  /*6cc0*/  S2UR UR6, SR_SWINHI ;  /* 0x00000000000679c3 */ /* 0x000e220000002f00 */
[----:B------:R-:W1:Y:S01]  /*6cd0*/  SHFL.IDX PT, R6, R210, RZ, 0x1f ;  /* 0x00001fffd2067589 */ /* 0x000e6200000e0000 */
[----:B------:R-:W-:Y:S01]  /*6ce0*/  IMAD R9, R211, 0x40, R16 ;  /* 0x00000040d3097824 */ /* 0x000fe200078e0210 */
[----:B------:R-:W-:Y:S01]  /*6cf0*/  F2FP.F16.F32.PACK_AB R96, R97, R96 ;  /* 0x000000606160723e */ /* 0x000fe200000000ff */
[----:B------:R-:W-:Y:S01]  /*6d00*/  ULDC UR7, c[0x0][0xc44] ;  /* 0x0003110000077ab9 */ /* 0x000fe20000000800 */
[----:B------:R-:W-:Y:S01]  /*6d10*/  F2FP.F16.F32.PACK_AB R97, R99, R98 ;  /* 0x000000626361723e */ /* 0x000fe200000000ff */
[----:B------:R-:W-:Y:S01]  /*6d20*/  USHF.R.S32.HI UR11, URZ, 0x1f, UR45 ;  /* 0x0000001f3f0b7899 */ /* 0x000fe2000801142d */
        /* <DEDUP_REMOVED lines=8> */
[----:B------:R-:W-:Y:S01]  /*6db0*/  F2FP.F16.F32.PACK_AB R120, R121, R120 ;  /* 0x000000787978723e */ /* 0x000fe200000000ff */
[----:B------:R-:W-:Y:S01]  /*6dc0*/  UMOV UR4, UR41 ;  /* 0x0000002900047c82 */ /* 0x000fe20008000000 */
[----:B0-----:R-:W-:Y:S01]  /*6dd0*/  UMOV UR5, UR6 ;  /* 0x0000000600057c82 */ /* 0x001fe20008000000 */
[----:B------:R-:W-:Y:S01]  /*6de0*/  BAR.SYNC.DEFER_BLOCKING 0x1, 0x100 ;  /* 0x0044000000007b1d */ /* 0x000fe20000010000 */
[----:B------:R-:W-:Y:S01]  /*6df0*/  IMAD.U32 R110, RZ, RZ, UR4 ;  /* 0x00000004ff6e7e24 */ /* 0x000fe2000f8e00ff */
[----:B-1----:R-:W-:Y:S01]  /*6e00*/  ISETP.NE.AND P0, PT, R6, RZ, PT ;  /* 0x000000ff0600720c */ /* 0x002fe20003f05270 */
[----:B------:R-:W-:Y:S01]  /*6e10*/  IMAD.U32 R111, RZ, RZ, UR5 ;  /* 0x00000005ff6f7e24 */ /* 0x000fe2000f8e00ff */
[----:B------:R-:W-:Y:S01]  /*6e20*/  F2FP.F16.F32.PACK_AB R121, R159, R158 ;  /* 0x0000009e9f79723e */ /* 0x000fe200000000ff */
[----:B------:R-:W-:Y:S01]  /*6e30*/  UIADD3 UR5, -UR45, URZ, URZ ;  /* 0x0000003f2d057290 */ /* 0x000fe2000fffe13f */
[----:B------:R-:W-:Y:S01]  /*6e40*/  F2FP.F16.F32.PACK_AB R128, R129, R128 ;  /* 0x000000808180723e */ /* 0x000fe200000000ff */
[--C-:B------:R-:W-:Y:S01]  /*6e50*/  IMAD.WIDE R4, R215, 0x2, R110.reuse ;  /* 0x00000002d7047825 */ /* 0x100fe200078e026e */
[----:B------:R-:W-:Y:S01]  /*6e60*/  F2FP.F16.F32.PACK_AB R129, R164, R163 ;  /* 0x000000a3a481723e */ /* 0x000fe200000000ff */
[----:B------:R-:W-:Y:S01]  /*6e70*/  UIMAD UR7, UR7, UR5, UR44 ;  /* 0x00000005070772a4 */ /* 0x000fe2000f8e022c */
[----:B------:R-:W-:Y:S01]  /*6e80*/  F2FP.F16.F32.PACK_AB R144, R145, R144 ;  /* 0x000000909190723e */ /* 0x000fe200000000ff */
[----:B------:R-:W-:Y:S01]  /*6e90*/  IMAD.WIDE R110, R9, 0x2, R110 ;  /* 0x00000002096e7825 */ /* 0x000fe200078e026e */
[C---:B------:R-:W-:Y:S01]  /*6ea0*/  IADD3 R21, P2, R4.reuse, 0x20, RZ ;  /* 0x0000002004157810 */ /* 0x040fe20007f5e0ff */
[----:B------:R-:W-:Y:S01]  /*6eb0*/  ULDC UR4, c[0x0][0xc] ;  /* 0x0000030000047ab9 */ /* 0x000fe20000000800 */
[C---:B------:R-:W-:Y:S01]  /*6ec0*/  IADD3 R33, P3, R4.reuse, 0x40, RZ ;  /* 0x0000004004217810 */ /* 0x040fe20007f7e0ff */
[----:B------:R-:W-:Y:S01]  /*6ed0*/  UIADD3 UR47, UR4, UR47, URZ ;  /* 0x0000002f042f7290 */ /* 0x000fe2000fffe03f */
[----:B------:R-:W-:Y:S01]  /*6ee0*/  LOP3.LUT R8, R21, 0x380, RZ, 0xc0, !PT ;  /* 0x0000038015087812 */ /* 0x000fe200078ec0ff */
[--C-:B------:R-:W-:Y:S01]  /*6ef0*/  IMAD.X R9, RZ, RZ, R5.reuse, P2 ;  /* 0x000000ffff097224 */ /* 0x100fe200010e0605 */
[----:B------:R-:W-:Y:S01]  /*6f00*/  IADD3 R32, P6, R4, 0x2020, RZ ;  /* 0x0000202004207810 */ /* 0x000fe20007fde0ff */
[--C-:B------:R-:W-:Y:S01]  /*6f10*/  IMAD.X R11, RZ, RZ, R5.reuse, P3 ;  /* 0x000000ffff0b7224 */ /* 0x100fe200018e0605 */
[----:B------:R-:W-:Y:S01]  /*6f20*/  SHF.R.U64 R8, R8, 0x3, RZ ;  /* 0x0000000308087819 */ /* 0x000fe200000012ff */
[----:B------:R-:W-:Y:S01]  /*6f30*/  USHF.R.S32.HI UR10, URZ, 0x1f, UR7 ;  /* 0x0000001f3f0a7899 */ /* 0x000fe20008011407 */
[----:B------:R-:W-:Y:S01]  /*6f40*/  IADD3 R37, P4, R4, 0x60, RZ ;  /* 0x0000006004257810 */ /* 0x000fe20007f9e0ff */
[----:B------:R-:W-:Y:S01]  /*6f50*/  IMAD.X R49, RZ, RZ, R5, P6 ;  /* 0x000000ffff317224 */ /* 0x000fe200030e0605 */
[----:B------:R-:W-:-:S02]  /*6f60*/  LOP3.LUT R8, R8, R21, RZ, 0x3c, !PT ;  /* 0x0000001508087212 */ /* 0x000fc400078e3cff */
[----:B------:R-:W-:Y:S01]  /*6f70*/  IADD3 R41, P5, R4, 0x2000, RZ ;  /* 0x0000200004297810 */ /* 0x000fe20007fbe0ff */
[--C-:B------:R-:W-:Y:S01]  /*6f80*/  IMAD.X R25, RZ, RZ, R5.reuse, P4 ;  /* 0x000000ffff197224 */ /* 0x100fe200020e0605 */
[----:B------:R-:W-:Y:S02]  /*6f90*/  LOP3.LUT R21, R32, 0x380, RZ, 0xc0, !PT ;  /* 0x0000038020157812 */ /* 0x000fe400078ec0ff */
[----:B------:R-:W-:Y:S01]  /*6fa0*/  IADD3 R36, P3, R4, 0x4000, RZ ;  /* 0x0000400004247810 */ /* 0x000fe20007f7e0ff */
[--C-:B------:R-:W-:Y:S01]  /*6fb0*/  IMAD.X R29, RZ, RZ, R5.reuse, P5 ;  /* 0x000000ffff1d7224 */ /* 0x100fe200028e0605 */
[----:B------:R-:W-:Y:S02]  /*6fc0*/  LOP3.LUT R14, R37, 0x380, RZ, 0xc0, !PT ;  /* 0x00000380250e7812 */ /* 0x000fe400078ec0ff */
[----:B------:R-:W-:Y:S01]  /*6fd0*/  LOP3.LUT R20, R41, 0x380, RZ, 0xc0, !PT ;  /* 0x0000038029147812 */ /* 0x000fe200078ec0ff */
[----:B------:R-:W-:Y:S01]  /*6fe0*/  IMAD.X R123, RZ, RZ, R5, P3 ;  /* 0x000000ffff7b7224 */ /* 0x000fe200018e0605 */
[----:B------:R-:W-:-:S02]  /*6ff0*/  SHF.R.U64 R21, R21, 0x3, RZ ;  /* 0x0000000315157819 */ /* 0x000fc400000012ff */
[----:B------:R-:W-:Y:S02]  /*7000*/  SHF.R.U64 R14, R14, 0x3, RZ ;  /* 0x000000030e0e7819 */ /* 0x000fe400000012ff */
[C---:B------:R-:W-:Y:S02]  /*7010*/  IADD3 R45, P1, R4.reuse, 0x2040, RZ ;  /* 0x00002040042d7810 */ /* 0x040fe40007f3e0ff */
[----:B------:R-:W-:Y:S02]  /*7020*/  IADD3 R12, P3, R4, 0x6040, RZ ;  /* 0x00006040040c7810 */ /* 0x000fe40007f7e0ff */
[----:B------:R-:W-:Y:S01]  /*7030*/  SHF.R.U64 R20, R20, 0x3, RZ ;  /* 0x0000000314147819 */ /* 0x000fe200000012ff */
[----:B------:R-:W-:Y:S01]  /*7040*/  IMAD.X R115, RZ, RZ, R5, P1 ;  /* 0x000000ffff737224 */ /* 0x000fe200008e0605 */
[----:B------:R-:W-:Y:S02]  /*7050*/  LOP3.LUT R48, R21, R32, RZ, 0x3c, !PT ;  /* 0x0000002015307212 */ /* 0x000fe400078e3cff */
[----:B------:R-:W-:-:S02]  /*7060*/  IADD3 R53, P2, R4, 0x2060, RZ ;  /* 0x0000206004357810 */ /* 0x000fc40007f5e0ff */
[----:B------:R-:W-:Y:S02]  /*7070*/  IADD3 R57, P4, R4, 0x4020, RZ ;  /* 0x0000402004397810 */ /* 0x000fe40007f9e0ff */
[----:B------:R-:W-:Y:S01]  /*7080*/  LOP3.LUT R21, R36, 0x380, RZ, 0xc0, !PT ;  /* 0x0000038024157812 */ /* 0x000fe200078ec0ff */
[--C-:B------:R-:W-:Y:S01]  /*7090*/  IMAD.X R119, RZ, RZ, R5.reuse, P2 ;  /* 0x000000ffff777224 */ /* 0x100fe200010e0605 */
[----:B------:R-:W-:Y:S01]  /*70a0*/  LOP3.LUT R24, R14, R37, RZ, 0x3c, !PT ;  /* 0x000000250e187212 */ /* 0x000fe200078e3cff */
[----:B------:R-:W-:Y:S01]  /*70b0*/  IMAD.X R127, RZ, RZ, R5, P4 ;  /* 0x000000ffff7f7224 */ /* 0x000fe200020e0605 */
[----:B------:R-:W-:Y:S02]  /*70c0*/  LOP3.LUT R28, R20, R41, RZ, 0x3c, !PT ;  /* 0x00000029141c7212 */ /* 0x000fe400078e3cff */
[----:B------:R-:W-:Y:S02]  /*70d0*/  LOP3.LUT R37, R12, 0x380, RZ, 0xc0, !PT ;  /* 0x000003800c257812 */ /* 0x000fe400078ec0ff */
[----:B------:R-:W-:-:S02]  /*70e0*/  LOP3.LUT R20, R53, 0x380, RZ, 0xc0, !PT ;  /* 0x0000038035147812 */ /* 0x000fc400078ec0ff */
[----:B------:R-:W-:Y:S02]  /*70f0*/  LOP3.LUT R32, R57, 0x380, RZ, 0xc0, !PT ;  /* 0x0000038039207812 */ /* 0x000fe400078ec0ff */
[----:B------:R-:W-:Y:S02]  /*7100*/  SHF.R.U64 R21, R21, 0x3, RZ ;  /* 0x0000000315157819 */ /* 0x000fe400000012ff */
[C---:B------:R-:W-:Y:S02]  /*7110*/  IADD3 R40, P1, R4.reuse, 0x6000, RZ ;  /* 0x0000600004287810 */ /* 0x040fe40007f3e0ff */
[C---:B------:R-:W-:Y:S02]  /*7120*/  IADD3 R69, P2, R4.reuse, 0x6020, RZ ;  /* 0x0000602004457810 */ /* 0x040fe40007f5e0ff */
[----:B------:R-:W-:Y:S01]  /*7130*/  SHF.R.U64 R37, R37, 0x3, RZ ;  /* 0x0000000325257819 */ /* 0x000fe200000012ff */
[--C-:B------:R-:W-:Y:S01]  /*7140*/  IMAD.X R139, RZ, RZ, R5.reuse, P1 ;  /* 0x000000ffff8b7224 */ /* 0x100fe200008e0605 */
[----:B------:R-:W-:Y:S01]  /*7150*/  LOP3.LUT R13, R4, 0x380, RZ, 0xc0, !PT ;  /* 0x00000380040d7812 */ /* 0x000fe200078ec0ff */
[----:B------:R-:W-:Y:S01]  /*7160*/  IMAD.X R143, RZ, RZ, R5, P2 ;  /* 0x000000ffff8f7224 */ /* 0x000fe200010e0605 */
[----:B------:R-:W-:-:S02]  /*7170*/  SHF.R.U64 R20, R20, 0x3, RZ ;  /* 0x0000000314147819 */ /* 0x000fc400000012ff */
[----:B------:R-:W-:Y:S02]  /*7180*/  SHF.R.U64 R32, R32, 0x3, RZ ;  /* 0x0000000320207819 */ /* 0x000fe400000012ff */
[----:B------:R-:W-:Y:S02]  /*7190*/  LOP3.LUT R122, R21, R36, RZ, 0x3c, !PT ;  /* 0x00000024157a7212 */ /* 0x000fe400078e3cff */
[----:B------:R-:W-:Y:S02]  /*71a0*/  IADD3 R65, P6, R4, 0x4060, RZ ;  /* 0x0000406004417810 */ /* 0x000fe40007fde0ff */
[----:B------:R-:W-:Y:S02]  /*71b0*/  LOP3.LUT R10, R33, 0x380, RZ, 0xc0, !PT ;  /* 0x00000380210a7812 */ /* 0x000fe400078ec0ff */
[----:B------:R-:W-:Y:S01]  /*71c0*/  LOP3.LUT R21, R40, 0x380, RZ, 0xc0, !PT ;  /* 0x0000038028157812 */ /* 0x000fe200078ec0ff */
[----:B------:R-:W-:Y:S01]  /*71d0*/  IMAD.X R135, RZ, RZ, R5, P6 ;  /* 0x000000ffff877224 */ /* 0x000fe200030e0605 */
[----:B------:R-:W-:-:S02]  /*71e0*/  LOP3.LUT R12, R37, R12, RZ, 0x3c, !PT ;  /* 0x0000000c250c7212 */ /* 0x000fc400078e3cff */
[----:B------:R-:W-:Y:S02]  /*71f0*/  IADD3 R6, P4, R4, 0x6060, RZ ;  /* 0x0000606004067810 */ /* 0x000fe40007f9e0ff */
[----:B------:R-:W-:Y:S02]  /*7200*/  SHF.R.U64 R13, R13, 0x3, RZ ;  /* 0x000000030d0d7819 */ /* 0x000fe400000012ff */
[----:B------:R-:W-:Y:S01]  /*7210*/  LOP3.LUT R118, R20, R53, RZ, 0x3c, !PT ;  /* 0x0000003514767212 */ /* 0x000fe200078e3cff */
[----:B------:R-:W-:Y:S01]  /*7220*/  IMAD.X R15, RZ, RZ, R5, P4 ;  /* 0x000000ffff0f7224 */ /* 0x000fe200020e0605 */
[----:B------:R-:W-:Y:S02]  /*7230*/  LOP3.LUT R126, R32, R57, RZ, 0x3c, !PT ;  /* 0x00000039207e7212 */ /* 0x000fe400078e3cff */
[----:B------:R-:W-:Y:S02]  /*7240*/  IADD3 R37, P2, R110, 0x3000, RZ ;  /* 0x000030006e257810 */ /* 0x000fe40007f5e0ff */
[----:B------:R-:W-:-:S02]  /*7250*/  SHF.R.U64 R10, R10, 0x3, RZ ;  /* 0x000000030a0a7819 */ /* 0x000fc400000012ff */
[----:B------:R-:W-:Y:S02]  /*7260*/  LOP3.LUT R14, R45, 0x380, RZ, 0xc0, !PT ;  /* 0x000003802d0e7812 */ /* 0x000fe400078ec0ff */
[----:B------:R-:W-:Y:S02]  /*7270*/  LOP3.LUT R20, R65, 0x380, RZ, 0xc0, !PT ;  /* 0x0000038041147812 */ /* 0x000fe400078ec0ff */
[----:B------:R-:W-:Y:S02]  /*7280*/  LOP3.LUT R32, R69, 0x380, RZ, 0xc0, !PT ;  /* 0x0000038045207812 */ /* 0x000fe400078ec0ff */
[----:B------:R-:W-:Y:S02]  /*7290*/  SHF.R.U64 R21, R21, 0x3, RZ ;  /* 0x0000000315157819 */ /* 0x000fe400000012ff */
[----:B------:R-:W-:Y:S02]  /*72a0*/  IADD3 R61, P5, R4, 0x4040, RZ ;  /* 0x00004040043d7810 */ /* 0x000fe40007fbe0ff */
[----:B------:R-:W-:Y:S01]  /*72b0*/  LOP3.LUT R4, R13, R4, RZ, 0x3c, !PT ;  /* 0x000000040d047212 */ /* 0x000fe200078e3cff */
[--C-:B------:R-:W-:Y:S01]  /*72c0*/  IMAD.X R13, RZ, RZ, R5.reuse, P3 ;  /* 0x000000ffff0d7224 */ /* 0x100fe200018e0605 */
[----:B------:R-:W-:Y:S01]  /*72d0*/  LOP3.LUT R36, R37, 0x380, RZ, 0xc0, !PT ;  /* 0x0000038025247812 */ /* 0x000fe200078ec0ff */
[----:B------:R-:W-:Y:S01]  /*72e0*/  IMAD.X R131, RZ, RZ, R5, P5 ;  /* 0x000000ffff837224 */ /* 0x000fe200028e0605 */
[----:B------:R-:W-:-:S02]  /*72f0*/  LOP3.LUT R10, R10, R33, RZ, 0x3c, !PT ;  /* 0x000000210a0a7212 */ /* 0x000fc400078e3cff */
[----:B------:R-:W-:Y:S02]  /*7300*/  SHF.R.U64 R14, R14, 0x3, RZ ;  /* 0x000000030e0e7819 */ /* 0x000fe400000012ff */
[----:B------:R-:W-:Y:S02]  /*7310*/  SHF.R.U64 R20, R20, 0x3, RZ ;  /* 0x0000000314147819 */ /* 0x000fe400000012ff */
[----:B------:R-:W-:Y:S02]  /*7320*/  SHF.R.U64 R32, R32, 0x3, RZ ;  /* 0x0000000320207819 */ /* 0x000fe400000012ff */
[----:B------:R-:W-:Y:S02]  /*7330*/  LOP3.LUT R138, R21, R40, RZ, 0x3c, !PT ;  /* 0x00000028158a7212 */ /* 0x000fe400078e3cff */
[C---:B------:R-:W-:Y:S02]  /*7340*/  IADD3 R21, P4, R110.reuse, 0x1000, RZ ;  /* 0x000010006e157810 */ /* 0x040fe40007f9e0ff */
[----:B------:R-:W-:-:S02]  /*7350*/  IADD3 R33, P3, R110, 0x2000, RZ ;  /* 0x000020006e217810 */ /* 0x000fc40007f7e0ff */
[----:B------:R-:W-:Y:S02]  /*7360*/  SHF.R.U64 R36, R36, 0x3, RZ ;  /* 0x0000000324247819 */ /* 0x000fe400000012ff */
[----:B------:R-:W-:Y:S02]  /*7370*/  LOP3.LUT R114, R14, R45, RZ, 0x3c, !PT ;  /* 0x0000002d0e727212 */ /* 0x000fe400078e3cff */
[----:B------:R-:W-:Y:S02]  /*7380*/  LOP3.LUT R134, R20, R65, RZ, 0x3c, !PT ;  /* 0x0000004114867212 */ /* 0x000fe400078e3cff */
[----:B------:R-:W-:Y:S02]  /*7390*/  LOP3.LUT R142, R32, R69, RZ, 0x3c, !PT ;  /* 0x00000045208e7212 */ /* 0x000fe400078e3cff */
[----:B------:R-:W-:Y:S02]  /*73a0*/  LOP3.LUT R14, R61, 0x380, RZ, 0xc0, !PT ;  /* 0x000003803d0e7812 */ /* 0x000fe400078ec0ff */
[----:B------:R-:W-:-:S02]  /*73b0*/  LOP3.LUT R20, R21, 0x380, RZ, 0xc0, !PT ;  /* 0x0000038015147812 */ /* 0x000fc400078ec0ff */
[----:B------:R-:W-:Y:S02]  /*73c0*/  LOP3.LUT R32, R33, 0x380, RZ, 0xc0, !PT ;  /* 0x0000038021207812 */ /* 0x000fe400078ec0ff */
[----:B------:R-:W-:Y:S02]  /*73d0*/  LOP3.LUT R41, R6, 0x380, RZ, 0xc0, !PT ;  /* 0x0000038006297812 */ /* 0x000fe400078ec0ff */
[----:B------:R-:W-:Y:S01]  /*73e0*/  LOP3.LUT R36, R36, R37, RZ, 0x3c, !PT ;  /* 0x0000002524247212 */ /* 0x000fe200078e3cff */
[----:B------:R-:W-:Y:S01]  /*73f0*/  IMAD.X R37, RZ, RZ, R111, P2 ;  /* 0x000000ffff257224 */ /* 0x000fe200010e066f */
[----:B------:R-:W-:Y:S02]  /*7400*/  SHF.R.U64 R14, R14, 0x3, RZ ;  /* 0x000000030e0e7819 */ /* 0x000fe400000012ff */
[----:B------:R-:W-:Y:S02]  /*7410*/  SHF.R.U64 R20, R20, 0x3, RZ ;  /* 0x0000000314147819 */ /* 0x000fe400000012ff */
[----:B------:R-:W-:-:S02]  /*7420*/  SHF.R.U64 R32, R32, 0x3, RZ ;  /* 0x0000000320207819 */ /* 0x000fc400000012ff */
[----:B------:R-:W-:Y:S02]  /*7430*/  IADD3 R65, P2, R110, 0x9000, RZ ;  /* 0x000090006e417810 */ /* 0x000fe40007f5e0ff */
[----:B------:R-:W-:Y:S02]  /*7440*/  SHF.R.U64 R41, R41, 0x3, RZ ;  /* 0x0000000329297819 */ /* 0x000fe400000012ff */
[----:B------:R-:W-:Y:S02]  /*7450*/  LOP3.LUT R130, R14, R61, RZ, 0x3c, !PT ;  /* 0x0000003d0e827212 */ /* 0x000fe400078e3cff */
[----:B------:R-:W-:Y:S01]  /*7460*/  LOP3.LUT R20, R20, R21, RZ, 0x3c, !PT ;  /* 0x0000001514147212 */ /* 0x000fe200078e3cff */
[--C-:B------:R-:W-:Y:S01]  /*7470*/  IMAD.X R21, RZ, RZ, R111.reuse, P4 ;  /* 0x000000ffff157224 */ /* 0x100fe200020e066f */
[----:B------:R-:W-:Y:S01]  /*7480*/  LOP3.LUT R32, R32, R33, RZ, 0x3c, !PT ;  /* 0x0000002120207212 */ /* 0x000fe200078e3cff */
[----:B------:R-:W-:Y:S01]  /*7490*/  IMAD.X R33, RZ, RZ, R111, P3 ;  /* 0x000000ffff217224 */ /* 0x000fe200018e066f */
[----:B------:R-:W-:-:S02]  /*74a0*/  LOP3.LUT R64, R65, 0x380, RZ, 0xc0, !PT ;  /* 0x0000038041407812 */ /* 0x000fc400078ec0ff */
[----:B------:R-:W-:Y:S02]  /*74b0*/  LOP3.LUT R14, R41, R6, RZ, 0x3c, !PT ;  /* 0x00000006290e7212 */ /* 0x000fe400078e3cff */
[C---:B------:R-:W-:Y:S02]  /*74c0*/  IADD3 R41, P1, R110.reuse, 0x4000, RZ ;  /* 0x000040006e297810 */ /* 0x040fe40007f3e0ff */
[C---:B------:R-:W-:Y:S02]  /*74d0*/  IADD3 R45, P6, R110.reuse, 0x5000, RZ ;  /* 0x000050006e2d7810 */ /* 0x040fe40007fde0ff */
[C---:B------:R-:W-:Y:S02]  /*74e0*/  IADD3 R53, P5, R110.reuse, 0x6000, RZ ;  /* 0x000060006e357810 */ /* 0x040fe40007fbe0ff */
[C---:B------:R-:W-:Y:S02]  /*74f0*/  IADD3 R57, P4, R110.reuse, 0x7000, RZ ;  /* 0x000070006e397810 */ /* 0x040fe40007f9e0ff */
[----:B------:R-:W-:-:S02]  /*7500*/  IADD3 R61, P3, R110, 0x8000, RZ ;  /* 0x000080006e3d7810 */ /* 0x000fc40007f7e0ff */
[----:B------:R-:W-:Y:S02]  /*7510*/  SHF.R.U64 R64, R64, 0x3, RZ ;  /* 0x0000000340407819 */ /* 0x000fe400000012ff */
[----:B------:R-:W-:Y:S02]  /*7520*/  LOP3.LUT R40, R41, 0x380, RZ, 0xc0, !PT ;  /* 0x0000038029287812 */ /* 0x000fe400078ec0ff */
[----:B------:R-:W-:Y:S02]  /*7530*/  LOP3.LUT R44, R45, 0x380, RZ, 0xc0, !PT ;  /* 0x000003802d2c7812 */ /* 0x000fe400078ec0ff */
[----:B------:R-:W-:Y:S02]  /*7540*/  LOP3.LUT R52, R53, 0x380, RZ, 0xc0, !PT ;  /* 0x0000038035347812 */ /* 0x000fe400078ec0ff */
[----:B------:R-:W-:Y:S02]  /*7550*/  LOP3.LUT R56, R57, 0x380, RZ, 0xc0, !PT ;  /* 0x0000038039387812 */ /* 0x000fe400078ec0ff */
[----:B------:R-:W-:-:S02]  /*7560*/  LOP3.LUT R60, R61, 0x380, RZ, 0xc0, !PT ;  /* 0x000003803d3c7812 */ /* 0x000fc400078ec0ff */
[----:B------:R-:W-:Y:S02]  /*7570*/  MOV R223, R4 ;  /* 0x0000000400df7202 */ /* 0x000fe40000000f00 */
[----:B------:R-:W-:Y:S01]  /*7580*/  LOP3.LUT R64, R64, R65, RZ, 0x3c, !PT ;  /* 0x0000004140407212 */ /* 0x000fe200078e3cff */
[----:B------:R-:W-:Y:S01]  /*7590*/  IMAD.X R65, RZ, RZ, R111, P2 ;  /* 0x000000ffff417224 */ /* 0x000fe200010e066f */
[----:B------:R-:W-:Y:S02]  /*75a0*/  F2FP.F16.F32.PACK_AB R5, R27, R26 ;  /* 0x0000001a1b05723e */ /* 0x000fe400000000ff */
[----:B------:R-:W-:Y:S02]  /*75b0*/  LOP3.LUT R26, R110, 0x380, RZ, 0xc0, !PT ;  /* 0x000003806e1a7812 */ /* 0x000fe400078ec0ff */
[----:B------:R-:W-:Y:S02]  /*75c0*/  SHF.R.U64 R40, R40, 0x3, RZ ;  /* 0x0000000328287819 */ /* 0x000fe400000012ff */
[----:B------:R-:W-:-:S02]  /*75d0*/  SHF.R.U64 R44, R44, 0x3, RZ ;  /* 0x000000032c2c7819 */ /* 0x000fc400000012ff */
[----:B------:R-:W-:Y:S02]  /*75e0*/  SHF.R.U64 R52, R52, 0x3, RZ ;  /* 0x0000000334347819 */ /* 0x000fe400000012ff */
[----:B------:R-:W-:Y:S02]  /*75f0*/  SHF.R.U64 R56, R56, 0x3, RZ ;  /* 0x0000000338387819 */ /* 0x000fe400000012ff */
[----:B------:R-:W-:Y:S02]  /*7600*/  SHF.R.U64 R60, R60, 0x3, RZ ;  /* 0x000000033c3c7819 */ /* 0x000fe400000012ff */
[----:B------:R-:W-:Y:S02]  /*7610*/  IADD3 R27, P2, R110, 0xf000, RZ ;  /* 0x0000f0006e1b7810 */ /* 0x000fe40007f5e0ff */
[----:B------:R-:W-:Y:S02]  /*7620*/  F2FP.F16.F32.PACK_AB R6, R7, R205 ;  /* 0x000000cd0706723e */ /* 0x000fe400000000ff */
[----:B------:R-:W-:Y:S01]  /*7630*/  F2FP.F16.F32.PACK_AB R4, R206, R208 ;  /* 0x000000d0ce04723e */ /* 0x000fe200000000ff */
[----:B------:R-:W-:Y:S01]  /*7640*/  IMAD.X R89, RZ, RZ, R111, P2 ;  /* 0x000000ffff597224 */ /* 0x000fe200010e066f */
[----:B------:R-:W-:-:S02]  /*7650*/  F2FP.F16.F32.PACK_AB R7, R31, R30 ;  /* 0x0000001e1f07723e */ /* 0x000fc400000000ff */
[----:B------:R-:W-:Y:S02]  /*7660*/  SHF.R.U64 R31, R26, 0x3, RZ ;  /* 0x000000031a1f7819 */ /* 0x000fe400000012ff */
[----:B------:R-:W-:Y:S01]  /*7670*/  LOP3.LUT R40, R40, R41, RZ, 0x3c, !PT ;  /* 0x0000002928287212 */ /* 0x000fe200078e3cff */
[--C-:B------:R-:W-:Y:S01]  /*7680*/  IMAD.X R41, RZ, RZ, R111.reuse, P1 ;  /* 0x000000ffff297224 */ /* 0x100fe200008e066f */
[----:B------:R-:W-:Y:S01]  /*7690*/  LOP3.LUT R44, R44, R45, RZ, 0x3c, !PT ;  /* 0x0000002d2c2c7212 */ /* 0x000fe200078e3cff */
[--C-:B------:R-:W-:Y:S01]  /*76a0*/  IMAD.X R45, RZ, RZ, R111.reuse, P6 ;  /* 0x000000ffff2d7224 */ /* 0x100fe200030e066f */
[----:B------:R-:W-:Y:S01]  /*76b0*/  LOP3.LUT R52, R52, R53, RZ, 0x3c, !PT ;  /* 0x0000003534347212 */ /* 0x000fe200078e3cff */
[--C-:B------:R-:W-:Y:S01]  /*76c0*/  IMAD.X R53, RZ, RZ, R111.reuse, P5 ;  /* 0x000000ffff357224 */ /* 0x100fe200028e066f */
[----:B------:R-:W-:Y:S01]  /*76d0*/  LOP3.LUT R56, R56, R57, RZ, 0x3c, !PT ;  /* 0x0000003938387212 */ /* 0x000fe200078e3cff */
[--C-:B------:R-:W-:Y:S01]  /*76e0*/  IMAD.X R57, RZ, RZ, R111.reuse, P4 ;  /* 0x000000ffff397224 */ /* 0x100fe200020e066f */
[----:B------:R-:W-:Y:S01]  /*76f0*/  LOP3.LUT R60, R60, R61, RZ, 0x3c, !PT ;  /* 0x0000003d3c3c7212 */ /* 0x000fe200078e3cff */
[----:B------:R-:W-:Y:S01]  /*7700*/  IMAD.X R61, RZ, RZ, R111, P3 ;  /* 0x000000ffff3d7224 */ /* 0x000fe200018e066f */
[----:B------:R-:W-:Y:S01]  /*7710*/  LOP3.LUT R26, R27, 0x380, RZ, 0xc0, !PT ;  /* 0x000003801b1a7812 */ /* 0x000fe200078ec0ff */
[----:B------:R0:W-:Y:S01]  /*7720*/  STSM.16.M88.4 [R223], R4 ;  /* 0x00000004df007844 */ /* 0x0001e20000000200 */
[----:B------:R-:W-:-:S02]  /*7730*/  IADD3 R69, P1, R110, 0xa000, RZ ;  /* 0x0000a0006e457810 */ /* 0x000fc40007f3e0ff */
[C---:B------:R-:W-:Y:S02]  /*7740*/  IADD3 R73, P6, R110.reuse, 0xb000, RZ ;  /* 0x0000b0006e497810 */ /* 0x040fe40007fde0ff */
[C---:B------:R-:W-:Y:S02]  /*7750*/  IADD3 R77, P5, R110.reuse, 0xc000, RZ ;  /* 0x0000c0006e4d7810 */ /* 0x040fe40007fbe0ff */
[C---:B------:R-:W-:Y:S02]  /*7760*/  IADD3 R81, P4, R110.reuse, 0xd000, RZ ;  /* 0x0000d0006e517810 */ /* 0x040fe40007f9e0ff */
[----:B------:R-:W-:Y:S02]  /*7770*/  IADD3 R85, P3, R110, 0xe000, RZ ;  /* 0x0000e0006e557810 */ /* 0x000fe40007f7e0ff */
[----:B------:R-:W-:Y:S02]  /*7780*/  LOP3.LUT R110, R31, R110, RZ, 0x3c, !PT ;  /* 0x0000006e1f6e7212 */ /* 0x000fe400078e3cff */
[----:B------:R-:W-:-:S02]  /*7790*/  SHF.R.U64 R26, R26, 0x3, RZ ;  /* 0x000000031a1a7819 */ /* 0x000fc400000012ff */
[----:B------:R-:W-:Y:S02]  /*77a0*/  MOV R31, R8 ;  /* 0x00000008001f7202 */ /* 0x000fe40000000f00 */
[----:B0-----:R-:W-:Y:S02]  /*77b0*/  F2FP.F16.F32.PACK_AB R4, R204, R207 ;  /* 0x000000cfcc04723e */ /* 0x001fe400000000ff */
[----:B------:R-:W-:Y:S02]  /*77c0*/  F2FP.F16.F32.PACK_AB R5, R35, R34 ;  /* 0x000000222305723e */ /* 0x000fe400000000ff */
        /* <DEDUP_REMOVED lines=8> */
[----:B------:R-:W-:Y:S02]  /*7850*/  MOV R34, R12 ;  /* 0x0000000c00227202 */ /* 0x000fe40000000f00 */
[----:B------:R-:W-:Y:S01]  /*7860*/  MOV R35, R14 ;  /* 0x0000000e00237202 */ /* 0x000fe20000000f00 */
[----:B------:R1:W-:Y:S01]  /*7870*/  STSM.16.M88.4 [R30], R8 ;  /* 0x000000081e007844 */ /* 0x0003e20000000200 */
[----:B------:R-:W-:-:S02]  /*7880*/  LOP3.LUT R88, R26, R27, RZ, 0x3c, !PT ;  /* 0x0000001b1a587212 */ /* 0x000fc400078e3cff */
[----:B------:R-:W-:Y:S02]  /*7890*/  MOV R205, R24 ;  /* 0x0000001800cd7202 */ /* 0x000fe40000000f00 */
[----:B------:R-:W-:Y:S02]  /*78a0*/  F2FP.F16.F32.PACK_AB R12, R196, R197 ;  /* 0x000000c5c40c723e */ /* 0x000fe400000000ff */
[----:B------:R-:W-:Y:S02]  /*78b0*/  F2FP.F16.F32.PACK_AB R13, R51, R50 ;  /* 0x00000032330d723e */ /* 0x000fe400000000ff */
[----:B------:R-:W-:Y:S02]  /*78c0*/  F2FP.F16.F32.PACK_AB R14, R194, R195 ;  /* 0x000000c3c20e723e */ /* 0x000fe400000000ff */
[----:B------:R-:W-:Y:S02]  /*78d0*/  F2FP.F16.F32.PACK_AB R15, R55, R54 ;  /* 0x00000036370f723e */ /* 0x000fe400000000ff */
[----:B------:R-:W-:-:S02]  /*78e0*/  MOV R206, R28 ;  /* 0x0000001c00ce7202 */ /* 0x000fc40000000f00 */
[----:B------:R-:W-:Y:S01]  /*78f0*/  F2FP.F16.F32.PACK_AB R24, R192, R193 ;  /* 0x000000c1c018723e */ /* 0x000fe200000000ff */
[----:B------:R-:W-:Y:S01]  /*7900*/  STSM.16.M88.4 [R205], R12 ;  /* 0x0000000ccd007844 */ /* 0x000fe20000000200 */
[----:B------:R-:W-:Y:S02]  /*7910*/  F2FP.F16.F32.PACK_AB R25, R59, R58 ;  /* 0x0000003a3b19723e */ /* 0x000fe400000000ff */
[----:B------:R-:W-:Y:S02]  /*7920*/  F2FP.F16.F32.PACK_AB R26, R190, R191 ;  /* 0x000000bfbe1a723e */ /* 0x000fe400000000ff */
[----:B------:R-:W-:Y:S02]  /*7930*/  F2FP.F16.F32.PACK_AB R27, R63, R62 ;  /* 0x0000003e3f1b723e */ /* 0x000fe400000000ff */
[----:B------:R-:W-:Y:S02]  /*7940*/  MOV R48, R48 ;  /* 0x0000003000307202 */ /* 0x000fe40000000f00 */
[----:B0-----:R-:W-:Y:S01]  /*7950*/  F2FP.F16.F32.PACK_AB R4, R182, R183 ;  /* 0x000000b7b604723e */ /* 0x001fe200000000ff */
[----:B------:R-:W-:Y:S01]  /*7960*/  STSM.16.M88.4 [R206], R24 ;  /* 0x00000018ce007844 */ /* 0x000fe20000000200 */
[----:B------:R-:W-:-:S02]  /*7970*/  F2FP.F16.F32.PACK_AB R5, R67, R66 ;  /* 0x000000424305723e */ /* 0x000fc400000000ff */
[----:B------:R-:W-:Y:S02]  /*7980*/  F2FP.F16.F32.PACK_AB R6, R180, R181 ;  /* 0x000000b5b406723e */ /* 0x000fe400000000ff */
[----:B------:R-:W-:Y:S02]  /*7990*/  F2FP.F16.F32.PACK_AB R7, R71, R70 ;  /* 0x000000464707723e */ /* 0x000fe400000000ff */
[----:B------:R-:W-:Y:S02]  /*79a0*/  MOV R114, R114 ;  /* 0x0000007200727202 */ /* 0x000fe40000000f00 */
[----:B-1----:R-:W-:Y:S01]  /*79b0*/  F2FP.F16.F32.PACK_AB R8, R178, R179 ;  /* 0x000000b3b208723e */ /* 0x002fe200000000ff */
[----:B------:R0:W-:Y:S01]  /*79c0*/  STSM.16.M88.4 [R48], R4 ;  /* 0x0000000430007844 */ /* 0x0001e20000000200 */
[----:B------:R-:W-:Y:S02]  /*79d0*/  F2FP.F16.F32.PACK_AB R9, R75, R74 ;  /* 0x0000004a4b09723e */ /* 0x000fe400000000ff */
[----:B------:R-:W-:-:S02]  /*79e0*/  F2FP.F16.F32.PACK_AB R10, R176, R177 ;  /* 0x000000b1b00a723e */ /* 0x000fc400000000ff */
[----:B------:R-:W-:Y:S02]  /*79f0*/  F2FP.F16.F32.PACK_AB R11, R79, R78 ;  /* 0x0000004e4f0b723e */ /* 0x000fe400000000ff */
[----:B------:R-:W-:Y:S02]  /*7a00*/  MOV R119, R118 ;  /* 0x0000007600777202 */ /* 0x000fe40000000f00 */
[----:B------:R-:W-:Y:S01]  /*7a10*/  F2FP.F16.F32.PACK_AB R28, R174, R175 ;  /* 0x000000afae1c723e */ /* 0x000fe200000000ff */
[----:B------:R1:W-:Y:S01]  /*7a20*/  STSM.16.M88.4 [R114], R8 ;  /* 0x0000000872007844 */ /* 0x0003e20000000200 */
[----:B------:R-:W-:Y:S02]  /*7a30*/  F2FP.F16.F32.PACK_AB R29, R83, R82 ;  /* 0x00000052531d723e */ /* 0x000fe400000000ff */
[----:B------:R-:W-:Y:S02]  /*7a40*/  F2FP.F16.F32.PACK_AB R30, R172, R173 ;  /* 0x000000adac1e723e */ /* 0x000fe400000000ff */
[----:B------:R-:W-:-:S02]  /*7a50*/  F2FP.F16.F32.PACK_AB R31, R87, R86 ;  /* 0x00000056571f723e */ /* 0x000fc400000000ff */
[----:B------:R-:W-:Y:S02]  /*7a60*/  MOV R118, R122 ;  /* 0x0000007a00767202 */ /* 0x000fe40000000f00 */
[----:B0-----:R-:W-:Y:S01]  /*7a70*/  F2FP.F16.F32.PACK_AB R48, R160, R171 ;  /* 0x000000aba030723e */ /* 0x001fe200000000ff */
[----:B------:R-:W-:Y:S01]  /*7a80*/  STSM.16.M88.4 [R119], R28 ;  /* 0x0000001c77007844 */ /* 0x000fe20000000200 */
[----:B------:R-:W-:Y:S02]  /*7a90*/  F2FP.F16.F32.PACK_AB R49, R91, R90 ;  /* 0x0000005a5b31723e */ /* 0x000fe400000000ff */
[----:B------:R-:W-:Y:S02]  /*7aa0*/  F2FP.F16.F32.PACK_AB R50, R93, R154 ;  /* 0x0000009a5d32723e */ /* 0x000fe400000000ff */
[----:B------:R-:W-:Y:S02]  /*7ab0*/  F2FP.F16.F32.PACK_AB R51, R95, R94 ;  /* 0x0000005e5f33723e */ /* 0x000fe400000000ff */
[----:B------:R-:W-:-:S02]  /*7ac0*/  MOV R126, R126 ;  /* 0x0000007e007e7202 */ /* 0x000fc40000000f00 */
[----:B------:R-:W-:Y:S01]  /*7ad0*/  MOV R130, R130 ;  /* 0x0000008200827202 */ /* 0x000fe20000000f00 */
[----:B------:R-:W-:Y:S01]  /*7ae0*/  STSM.16.M88.4 [R118], R48 ;  /* 0x0000003076007844 */ /* 0x000fe20000000200 */
[----:B------:R-:W-:Y:S02]  /*7af0*/  MOV R134, R134 ;  /* 0x0000008600867202 */ /* 0x000fe40000000f00 */
[----:B-1----:R-:W-:Y:S01]  /*7b00*/  F2FP.F16.F32.PACK_AB R114, R117, R116 ;  /* 0x000000747572723e */ /* 0x002fe200000000ff */
[----:B------:R-:W-:Y:S01]  /*7b10*/  STSM.16.M88.4 [R126], R96 ;  /* 0x000000607e007844 */ /* 0x000fe20000000200 */
[----:B------:R-:W-:Y:S02]  /*7b20*/  F2FP.F16.F32.PACK_AB R115, R157, R156 ;  /* 0x0000009c9d73723e */ /* 0x000fe400000000ff */
[----:B------:R-:W-:Y:S01]  /*7b30*/  MOV R138, R138 ;  /* 0x0000008a008a7202 */ /* 0x000fe20000000f00 */
[----:B------:R0:W-:Y:S01]  /*7b40*/  STSM.16.M88.4 [R130], R104 ;  /* 0x0000006882007844 */ /* 0x0001e20000000200 */
[----:B------:R-:W-:-:S02]  /*7b50*/  F2FP.F16.F32.PACK_AB R122, R125, R124 ;  /* 0x0000007c7d7a723e */ /* 0x000fc400000000ff */
[----:B------:R-:W-:Y:S01]  /*7b60*/  F2FP.F16.F32.PACK_AB R123, R162, R161 ;  /* 0x000000a1a27b723e */ /* 0x000fe200000000ff */
[----:B------:R1:W-:Y:S01]  /*7b70*/  STSM.16.M88.4 [R134], R112 ;  /* 0x0000007086007844 */ /* 0x0003e20000000200 */
[----:B------:R-:W-:Y:S02]  /*7b80*/  MOV R142, R142 ;  /* 0x0000008e008e7202 */ /* 0x000fe40000000f00 */
[----:B------:R-:W-:Y:S01]  /*7b90*/  F2FP.F16.F32.PACK_AB R131, R166, R165 ;  /* 0x000000a5a683723e */ /* 0x000fe200000000ff */
[----:B------:R1:W-:Y:S01]  /*7ba0*/  STSM.16.M88.4 [R138], R120 ;  /* 0x000000788a007844 */ /* 0x0003e20000000200 */
[----:B------:R-:W-:Y:S02]  /*7bb0*/  F2FP.F16.F32.PACK_AB R4, R137, R136 ;  /* 0x000000888904723e */ /* 0x000fe400000000ff */
[----:B------:R-:W-:Y:S02]  /*7bc0*/  F2FP.F16.F32.PACK_AB R5, R168, R167 ;  /* 0x000000a7a805723e */ /* 0x000fe400000000ff */
[----:B------:R-:W-:-:S02]  /*7bd0*/  F2FP.F16.F32.PACK_AB R6, R141, R140 ;  /* 0x0000008c8d06723e */ /* 0x000fc400000000ff */
[----:B------:R-:W-:Y:S02]  /*7be0*/  F2FP.F16.F32.PACK_AB R7, R170, R169 ;  /* 0x000000a9aa07723e */ /* 0x000fe400000000ff */
[----:B0-----:R-:W-:Y:S02]  /*7bf0*/  F2FP.F16.F32.PACK_AB R130, R133, R132 ;  /* 0x000000848582723e */ /* 0x001fe400000000ff */
[----:B------:R-:W-:Y:S02]  /*7c00*/  F2FP.F16.F32.PACK_AB R145, R147, R146 ;  /* 0x000000929391723e */ /* 0x000fe400000000ff */
[----:B------:R-:W-:Y:S01]  /*7c10*/  LOP3.LUT R68, R69, 0x380, RZ, 0xc0, !PT ;  /* 0x0000038045447812 */ /* 0x000fe200078ec0ff */
[----:B------:R1:W-:Y:S01]  /*7c20*/  STSM.16.M88.4 [R142], R128 ;  /* 0x000000808e007844 */ /* 0x0003e20000000200 */
[----:B------:R-:W-:Y:S02]  /*7c30*/  LOP3.LUT R72, R73, 0x380, RZ, 0xc0, !PT ;  /* 0x0000038049487812 */ /* 0x000fe400078ec0ff */
[----:B------:R-:W-:Y:S01]  /*7c40*/  LOP3.LUT R76, R77, 0x380, RZ, 0xc0, !PT ;  /* 0x000003804d4c7812 */ /* 0x000fe200078ec0ff */
[----:B------:R1:W-:Y:S01]  /*7c50*/  STSM.16.M88.4 [R34], R4 ;  /* 0x0000000422007844 */ /* 0x0003e20000000200 */
[----:B------:R-:W-:-:S02]  /*7c60*/  LOP3.LUT R80, R81, 0x380, RZ, 0xc0, !PT ;  /* 0x0000038051507812 */ /* 0x000fc400078ec0ff */
[----:B------:R-:W-:Y:S02]  /*7c70*/  LOP3.LUT R84, R85, 0x380, RZ, 0xc0, !PT ;  /* 0x0000038055547812 */ /* 0x000fe400078ec0ff */
[----:B------:R-:W-:Y:S02]  /*7c80*/  F2FP.F16.F32.PACK_AB R146, R149, R148 ;  /* 0x000000949592723e */ /* 0x000fe400000000ff */
[----:B------:R-:W-:Y:S02]  /*7c90*/  F2FP.F16.F32.PACK_AB R147, R151, R150 ;  /* 0x000000969793723e */ /* 0x000fe400000000ff */
[----:B------:R-:W-:Y:S02]  /*7ca0*/  SHF.R.U64 R68, R68, 0x3, RZ ;  /* 0x0000000344447819 */ /* 0x000fe400000012ff */
[----:B------:R-:W-:Y:S01]  /*7cb0*/  SHF.R.U64 R72, R72, 0x3, RZ ;  /* 0x0000000348487819 */ /* 0x000fe200000012ff */
[----:B------:R1:W-:Y:S01]  /*7cc0*/  STSM.16.M88.4 [R35], R144 ;  /* 0x0000009023007844 */ /* 0x0003e20000000200 */
[----:B------:R-:W-:-:S02]  /*7cd0*/  SHF.R.U64 R76, R76, 0x3, RZ ;  /* 0x000000034c4c7819 */ /* 0x000fc400000012ff */
[----:B------:R-:W-:Y:S02]  /*7ce0*/  SHF.R.U64 R80, R80, 0x3, RZ ;  /* 0x0000000350507819 */ /* 0x000fe400000012ff */
[----:B------:R-:W-:Y:S02]  /*7cf0*/  SHF.R.U64 R84, R84, 0x3, RZ ;  /* 0x0000000354547819 */ /* 0x000fe400000012ff */
[----:B------:R-:W-:Y:S01]  /*7d00*/  LOP3.LUT R68, R68, R69, RZ, 0x3c, !PT ;  /* 0x0000004544447212 */ /* 0x000fe200078e3cff */
[--C-:B------:R-:W-:Y:S01]  /*7d10*/  IMAD.X R69, RZ, RZ, R111.reuse, P1 ;  /* 0x000000ffff457224 */ /* 0x100fe200008e066f */
[----:B------:R-:W-:Y:S01]  /*7d20*/  LOP3.LUT R72, R72, R73, RZ, 0x3c, !PT ;  /* 0x0000004948487212 */ /* 0x000fe200078e3cff */
[--C-:B------:R-:W-:Y:S01]  /*7d30*/  IMAD.X R73, RZ, RZ, R111.reuse, P6 ;  /* 0x000000ffff497224 */ /* 0x100fe200030e066f */
[----:B------:R-:W-:Y:S02]  /*7d40*/  LOP3.LUT R76, R76, R77, RZ, 0x3c, !PT ;  /* 0x0000004d4c4c7212 */ /* 0x000fe400078e3cff */
[----:B------:R-:W-:Y:S01]  /*7d50*/  LOP3.LUT R80, R80, R81, RZ, 0x3c, !PT ;  /* 0x0000005150507212 */ /* 0x000fe200078e3cff */
[--C-:B------:R-:W-:Y:S01]  /*7d60*/  IMAD.X R81, RZ, RZ, R111.reuse, P4 ;  /* 0x000000ffff517224 */ /* 0x100fe200020e066f */
[----:B------:R-:W-:Y:S01]  /*7d70*/  LOP3.LUT R84, R84, R85, RZ, 0x3c, !PT ;  /* 0x0000005554547212 */ /* 0x000fe200078e3cff */
[----:B------:R-:W-:Y:S01]  /*7d80*/  IMAD.X R85, RZ, RZ, R111, P3 ;  /* 0x000000ffff557224 */ /* 0x000fe200018e066f */
[----:B------:R-:W-:Y:S01]  /*7d90*/  IADD3.X R77, RZ, R111, RZ, P5, !PT ;  /* 0x0000006fff4d7210 */ /* 0x000fe20002ffe4ff */
[----:B------:R-:W-:Y:S06]  /*7da0*/  BAR.SYNC.DEFER_BLOCKING 0x1, 0x100 ;  /* 0x0044000000007b1d */ /* 0x000fec0000010000 */
[----:B-1----:R-:W-:Y:S05]  /*7db0*/  @P0 BRA `(.L_x_3244) ;  /* 0x0000000000cc0947 */ /* 0x002fea0003800000 */
[----:B------:R-:W0:Y:S01]  /*7dc0*/  LDC R10, c[0x0][0xbe8] ;  /* 0x0002fa00ff0a7b82 */ /* 0x000e220000000800 */
[----:B------:R-:W-:Y:S01]  /*7dd0*/  IMAD R4, RZ, RZ, -UR44 ;  /* 0x8000002cff047e24 */ /* 0x000fe2000f8e02ff */
[----:B------:R-:W-:Y:S01]  /*7de0*/  ULDC.64 UR8, c[0x0][0xb90] ;  /* 0x0002e40000087ab9 */ /* 0x000fe20000000a00 */
[----:B------:R-:W-:Y:S01]  /*7df0*/  IMAD.MOV R14, RZ, RZ, -R18 ;  /* 0x000000ffff0e7224 */ /* 0x000fe200078e0a12 */
[----:B------:R-:W-:Y:S02]  /*7e00*/  UIMAD UR6, UR10, UR8, URZ ;  /* 0x000000080a0672a4 */ /* 0x000fe4000f8e023f */
[----:B------:R-:W-:Y:S02]  /*7e10*/  UIMAD.WIDE.U32 UR4, UR7, UR8, URZ ;  /* 0x00000008070472a5 */ /* 0x000fe4000f8e003f */
[----:B------:R-:W1:Y:S01]  /*7e20*/  LDC R15, c[0x0][0xc38] ;  /* 0x00030e00ff0f7b82 */ /* 0x000e620000000800 */
[----:B------:R-:W-:-:S04]  /*7e30*/  UIMAD UR6, UR7, UR9, UR6 ;  /* 0x00000009070672a4 */ /* 0x000fc8000f8e0206 */
[----:B------:R-:W-:-:S03]  /*7e40*/  UIADD3 UR6, UR5, UR6, URZ ;  /* 0x0000000605067290 */ /* 0x000fc6000fffe03f */
[----:B------:R-:W2:Y:S01]  /*7e50*/  LDC.64 R12, c[0x0][0xb98] ;  /* 0x0002e600ff0c7b82 */ /* 0x000ea20000000a00 */
[----:B0-----:R-:W-:Y:S01]  /*7e60*/  ISETP.NE.AND P0, PT, R10, 0x1, PT ;  /* 0x000000010a00780c */ /* 0x001fe20003f05270 */
[----:B-1----:R-:W-:-:S04]  /*7e70*/  IMAD R15, R15, R4, UR46 ;  /* 0x0000002e0f0f7e24 */ /* 0x002fc8000f8e0204 */
[----:B------:R-:W-:-:S08]  /*7e80*/  IMAD R8, R15, 0x40, R214 ;  /* 0x000000400f087824 */ /* 0x000fd000078e02d6 */
[----:B------:R-:W0:Y:S01]  /*7e90*/  @P0 LDC R5, c[0x0][0xbec] ;  /* 0x0002fb00ff050b82 */ /* 0x000e220000000800 */
[----:B------:R-:W-:Y:S02]  /*7ea0*/  IMAD R15, R15, 0x40, R2 ;  /* 0x000000400f0f7824 */ /* 0x000fe400078e0202 */
[----:B------:R-:W-:Y:S02]  /*7eb0*/  IMAD.MOV.U32 R7, RZ, RZ, R8 ;  /* 0x000000ffff077224 */ /* 0x000fe400078e0008 */
[----:B--2---:R-:W-:-:S03]  /*7ec0*/  IMAD R6, R12, UR11, RZ ;  /* 0x0000000b0c067c24 */ /* 0x004fc6000f8e02ff */
[----:B------:R-:W1:Y:S01]  /*7ed0*/  @P0 LDC R9, c[0x0][0xbf0] ;  /* 0x0002fc00ff090b82 */ /* 0x000e620000000800 */
[----:B0-----:R-:W-:-:S04]  /*7ee0*/  @P0 IMAD.HI.U32 R4, R8, R5, RZ ;  /* 0x0000000508040227 */ /* 0x001fc800078e00ff */
[----:B------:R-:W-:Y:S02]  /*7ef0*/  IMAD.U32 R5, RZ, RZ, UR5 ;  /* 0x00000005ff057e24 */ /* 0x000fe4000f8e00ff */
[----:B------:R-:W-:Y:S01]  /*7f00*/  IMAD.U32 R5, RZ, RZ, UR6 ;  /* 0x00000006ff057e24 */ /* 0x000fe2000f8e00ff */
[----:B-1----:R-:W-:Y:S01]  /*7f10*/  @P0 SHF.R.U32.HI R7, RZ, R9, R4 ;  /* 0x00000009ff070219 */ /* 0x002fe20000011604 */
[----:B------:R-:W-:Y:S01]  /*7f20*/  IMAD.U32 R4, RZ, RZ, UR4 ;  /* 0x00000004ff047e24 */ /* 0x000fe2000f8e00ff */
[----:B------:R-:W-:Y:S02]  /*7f30*/  ULDC.64 UR4, c[0x0][0xb88] ;  /* 0x0002e20000047ab9 */ /* 0x000fe40000000a00 */
[--C-:B------:R-:W-:Y:S01]  /*7f40*/  SHF.R.S32.HI R11, RZ, 0x1f, R7.reuse ;  /* 0x0000001fff0b7819 */ /* 0x100fe20000011407 */
[----:B------:R-:W-:Y:S02]  /*7f50*/  IMAD.MOV R9, RZ, RZ, -R7 ;  /* 0x000000ffff097224 */ /* 0x000fe400078e0a07 */
[----:B------:R-:W-:-:S04]  /*7f60*/  IMAD.WIDE.U32 R4, R12, UR45, R4 ;  /* 0x0000002d0c047c25 */ /* 0x000fc8000f8e0004 */
[----:B------:R-:W-:Y:S01]  /*7f70*/  IMAD R9, R10, R9, R8 ;  /* 0x000000090a097224 */ /* 0x000fe200078e0208 */
[----:B------:R-:W-:Y:S01]  /*7f80*/  IADD3 R4, P0, R7, R4, RZ ;  /* 0x0000000407047210 */ /* 0x000fe20007f1e0ff */
[----:B------:R-:W-:-:S03]  /*7f90*/  IMAD R8, R13, UR45, R6 ;  /* 0x0000002d0d087c24 */ /* 0x000fc6000f8e0206 */
[----:B------:R-:W-:Y:S02]  /*7fa0*/  SHF.R.S32.HI R6, RZ, 0x1f, R9 ;  /* 0x0000001fff067819 */ /* 0x000fe40000011409 */
[----:B------:R-:W-:-:S03]  /*7fb0*/  IADD3.X R5, R11, R5, R8, P0, !PT ;  /* 0x000000050b057210 */ /* 0x000fc600007fe408 */
[----:B------:R-:W-:Y:S02]  /*7fc0*/  IMAD R6, R6, UR4, RZ ;  /* 0x0000000406067c24 */ /* 0x000fe4000f8e02ff */
[----:B------:R-:W-:-:S04]  /*7fd0*/  IMAD.WIDE.U32 R4, R9, UR4, R4 ;  /* 0x0000000409047c25 */ /* 0x000fc8000f8e0004 */
[----:B------:R-:W-:Y:S01]  /*7fe0*/  IMAD R7, R9, UR5, R6 ;  /* 0x0000000509077c24 */ /* 0x000fe2000f8e0206 */
[----:B------:R-:W-:Y:S01]  /*7ff0*/  ULDC.64 UR4, c[0x0][0xb50] ;  /* 0x0002d40000047ab9 */ /* 0x000fe20000000a00 */
[----:B------:R-:W-:Y:S01]  /*8000*/  VIADD R9, R15, 0x8 ;  /* 0x000000080f097836 */ /* 0x000fe20000000000 */
[----:B------:R-:W-:Y:S01]  /*8010*/  LEA R11, P0, R4, UR4, 0x2 ;  /* 0x00000004040b7c11 */ /* 0x000fe2000f8010ff */
[----:B------:R-:W-:Y:S01]  /*8020*/  IMAD.IADD R5, R5, 0x1, R7 ;  /* 0x0000000105057824 */ /* 0x000fe200078e0207 */
[----:B------:R-:W-:Y:S02]  /*8030*/  ULDC UR4, c[0x0][0xa88] ;  /* 0x0002a20000047ab9 */ /* 0x000fe40000000800 */
[----:B------:R-:W-:Y:S01]  /*8040*/  IMAD R8, R10, UR4, RZ ;  /* 0x000000040a087c24 */ /* 0x000fe2000f8e02ff */
[----:B------:R-:W-:Y:S01]  /*8050*/  SHFL.IDX PT, R6, R11, 0x1, 0x1c1f ;  /* 0x003c1f000b067f89 */ /* 0x000fe200000e0000 */
[----:B------:R-:W-:Y:S02]  /*8060*/  LEA.HI.X R12, R4, UR5, R5, 0x2, P0 ;  /* 0x00000005040c7c11 */ /* 0x000fe400080f1405 */
[----:B------:R-:W-:Y:S01]  /*8070*/  ISETP.NE.AND P0, PT, R17, R14, PT ;  /* 0x0000000e1100720c */ /* 0x000fe20003f05270 */
[----:B------:R-:W-:Y:S03]  /*8080*/  SHFL.IDX PT, R4, R11, RZ, 0x1c1f ;  /* 0x001c1fff0b047589 */ /* 0x000fe600000e0000 */
[-C--:B------:R-:W-:Y:S01]  /*8090*/  ISETP.GE.OR P1, PT, R15, R8.reuse, P0 ;  /* 0x000000080f00720c */ /* 0x080fe20000726670 */
[----:B------:R-:W0:Y:S01]  /*80a0*/  SHFL.IDX PT, R5, R12, RZ, 0x1c1f ;  /* 0x001c1fff0c057589 */ /* 0x000e2200000e0000 */
[----:B------:R-:W-:-:S03]  /*80b0*/  ISETP.GE.OR P0, PT, R9, R8, P0 ;  /* 0x000000080900720c */ /* 0x000fc60000706670 */
[----:B------:R-:W1:Y:S08]  /*80c0*/  SHFL.IDX PT, R7, R12, 0x1, 0x1c1f ;  /* 0x003c1f000c077f89 */ /* 0x000e7000000e0000 */
[----:B0-----:R0:W-:Y:S04]  /*80d0*/  @!P1 ST.E desc[UR42][R4.64], R3 ;  /* 0x0000000304009985 */ /* 0x0011e8000c10192a */
[----:B-1----:R0:W-:Y:S02]  /*80e0*/  @!P0 ST.E desc[UR42][R6.64], R0 ;  /* 0x0000000006008985 */ /* 0x0021e4000c10192a */
.L_x_3244:
[----:B------:R-:W1:Y:S01]  /*80f0*/  LDC R14, c[0x0][0xbe8] ;  /* 0x0002fa00ff0e7b82 */ /* 0x000e620000000800 */
[----:B------:R-:W-:Y:S01]  /*8100*/  ULDC UR12, c[0x0][0xac8] ;  /* 0x0002b200000c7ab9 */ /* 0x000fe20000000800 */
[----:B0-----:R0:W5:Y:S04]  /*8110*/  LD.E.128 R4, desc[UR42][R20.64] ;  /* 0x0000002a14047980 */ /* 0x001168000c101d00 */
[----:B------:R-:W5:Y:S02]  /*8120*/  LD.E.128 R108, desc[UR42][R110.64] ;  /* 0x0000002a6e6c7980 */ /* 0x000f64000c101d00 */
[----:B------:R-:W2:Y:S01]  /*8130*/  LDC R10, c[0x0][0xc38] ;  /* 0x00030e00ff0a7b82 */ /* 0x000ea20000000800 */
[----:B------:R-:W-:Y:S01]  /*8140*/  ISETP.GE.AND P1, PT, R189, UR12, PT ;  /* 0x0000000cbd007c0c */ /* 0x000fe2000bf26270 */
[----:B------:R-:W-:Y:S01]  /*8150*/  IMAD R9, RZ, RZ, -UR44 ;  /* 0x8000002cff097e24 */ /* 0x000fe2000f8e02ff */
[----:B------:R-:W-:Y:S01]  /*8160*/  ULDC.64 UR8, c[0x0][0xae8] ;  /* 0x0002ba0000087ab9 */ /* 0x000fe20000000a00 */
[----:B------:R-:W5:Y:S04]  /*8170*/  LD.E.128 R32, desc[UR42][R32.64] ;  /* 0x0000002a20207980 */ /* 0x000f68000c101d00 */
[----:B------:R-:W3:Y:S01]  /*8180*/  LDC.64 R12, c[0x0][0xae0] ;  /* 0x0002b800ff0c7b82 */ /* 0x000ee20000000a00 */
[----:B------:R-:W5:Y:S04]  /*8190*/  LD.E.128 R36, desc[UR42][R36.64] ;  /* 0x0000002a24247980 */ /* 0x000f68000c101d00 */
[----:B------:R-:W5:Y:S01]  /*81a0*/  LD.E.128 R40, desc[UR42][R40.64] ;  /* 0x0000002a28287980 */ /* 0x000f62000c101d00 */
[----:B-1----:R-:W-:-:S03]  /*81b0*/  ISETP.NE.AND P3, PT, R14, 0x1, PT ;  /* 0x000000010e00780c */ /* 0x002fc60003f65270 */
[----:B------:R-:W5:Y:S01]  /*81c0*/  LD.E.128 R44, desc[UR42][R44.64] ;  /* 0x0000002a2c2c7980 */ /* 0x000f62000c101d00 */
[----:B------:R-:W-:Y:S02]  /*81d0*/  ISETP.GE.AND P0, PT, R188, UR12, PT ;  /* 0x0000000cbc007c0c */ /* 0x000fe4000bf06270 */
[----:B------:R-:W-:Y:S01]  /*81e0*/  SEL R3, RZ, 0xffffffff, P1 ;  /* 0xffffffffff037807 */ /* 0x000fe20000800000 */
[----:B------:R-:W5:Y:S01]  /*81f0*/  LD.E.128 R52, desc[UR42][R52.64] ;  /* 0x0000002a34347980 */ /* 0x000f62000c101d00 */
[----:B------:R-:W-:-:S03]  /*8200*/  ISETP.GE.AND P2, PT, R16, UR12, PT ;  /* 0x0000000c10007c0c */ /* 0x000fc6000bf46270 */
[----:B------:R-:W5:Y:S02]  /*8210*/  LD.E.128 R56, desc[UR42][R56.64] ;  /* 0x0000002a38387980 */ /* 0x000f64000c101d00 */
[----:B0-----:R-:W0:Y:S01]  /*8220*/  @P3 LDC R20, c[0x0][0xbec] ;  /* 0x0002fb00ff143b82 */ /* 0x001e220000000800 */
[----:B------:R-:W-:Y:S01]  /*8230*/  SEL R8, RZ, 0xffffffff, P0 ;  /* 0xffffffffff087807 */ /* 0x000fe20000000000 */
[----:B------:R-:W-:Y:S01]  /*8240*/  IMAD.SHL.U32 R3, R3, 0x2, RZ ;  /* 0x0000000203037824 */ /* 0x000fe200078e00ff */
[----:B------:R-:W-:Y:S01]  /*8250*/  SEL R0, RZ, 0x1, P2 ;  /* 0x00000001ff007807 */ /* 0x000fe20001000000 */
[----:B------:R-:W5:Y:S04]  /*8260*/  LD.E.128 R60, desc[UR42][R60.64] ;  /* 0x0000002a3c3c7980 */ /* 0x000f68000c101d00 */
[----:B------:R-:W1:Y:S01]  /*8270*/  @P3 LDC R11, c[0x0][0xbf0] ;  /* 0x0002fc00ff0b3b82 */ /* 0x000e620000000800 */
[----:B------:R-:W-:Y:S01]  /*8280*/  IMAD.SHL.U32 R8, R8, 0x4, RZ ;  /* 0x0000000408087824 */ /* 0x000fe200078e00ff */
[----:B------:R-:W-:Y:S01]  /*8290*/  LOP3.LUT R3, R3, 0x2, R0, 0xe2, !PT ;  /* 0x0000000203037812 */ /* 0x000fe200078ee200 */
[----:B------:R-:W5:Y:S01]  /*82a0*/  LD.E.128 R64, desc[UR42][R64.64] ;  /* 0x0000002a40407980 */ /* 0x000f62000c101d00 */
[----:B------:R-:W-:Y:S01]  /*82b0*/  ISETP.GE.AND P0, PT, R187, UR12, PT ;  /* 0x0000000cbb007c0c */ /* 0x000fe2000bf06270 */
[----:B--2---:R-:W-:Y:S01]  /*82c0*/  IMAD R28, R10, R9, UR46 ;  /* 0x0000002e0a1c7e24 */ /* 0x004fe2000f8e0209 */
[----:B------:R-:W-:Y:S01]  /*82d0*/  LOP3.LUT R3, R8, 0x4, R3, 0xe2, !PT ;  /* 0x0000000408037812 */ /* 0x000fe200078ee203 */
[----:B------:R-:W-:Y:S01]  /*82e0*/  IMAD R0, R209, 0x20, R211 ;  /* 0x00000020d1007824 */ /* 0x000fe200078e02d3 */
[----:B------:R-:W-:Y:S01]  /*82f0*/  SEL R8, RZ, 0xffffffff, P0 ;  /* 0xffffffffff087807 */ /* 0x000fe20000000000 */
[----:B------:R-:W5:Y:S02]  /*8300*/  LD.E.128 R68, desc[UR42][R68.64] ;  /* 0x0000002a44447980 */ /* 0x000f64000c101d00 */
[----:B------:R-:W-:-:S02]  /*8310*/  IMAD R15, R28, 0x40, R0 ;  /* 0x000000401c0f7824 */ /* 0x000fc400078e0200 */
[----:B------:R-:W-:Y:S01]  /*8320*/  IMAD.SHL.U32 R8, R8, 0x8, RZ ;  /* 0x0000000808087824 */ /* 0x000fe200078e00ff */
[----:B------:R-:W-:Y:S01]  /*8330*/  UIMAD UR6, UR10, UR8, URZ ;  /* 0x000000080a0672a4 */ /* 0x000fe2000f8e023f */
[----:B------:R-:W5:Y:S01]  /*8340*/  LD.E.128 R72, desc[UR42][R72.64] ;  /* 0x0000002a48487980 */ /* 0x000f62000c101d00 */
[----:B0-----:R-:W-:Y:S01]  /*8350*/  @P3 IMAD.HI.U32 R0, R15, R20, RZ ;  /* 0x000000140f003227 */ /* 0x001fe200078e00ff */
[----:B------:R-:W-:Y:S02]  /*8360*/  ISETP.GE.AND P1, PT, R186, UR12, PT ;  /* 0x0000000cba007c0c */ /* 0x000fe4000bf26270 */
[----:B------:R-:W-:Y:S01]  /*8370*/  LOP3.LUT R3, R8, 0x8, R3, 0xe2, !PT ;  /* 0x0000000808037812 */ /* 0x000fe200078ee203 */
[----:B------:R-:W-:Y:S01]  /*8380*/  IMAD.MOV.U32 R8, RZ, RZ, R15 ;  /* 0x000000ffff087224 */ /* 0x000fe200078e000f */
[----:B------:R-:W-:Y:S01]  /*8390*/  UIMAD.WIDE.U32 UR4, UR7, UR8, URZ ;  /* 0x00000008070472a5 */ /* 0x000fe2000f8e003f */
[----:B------:R-:W5:Y:S01]  /*83a0*/  LD.E.128 R76, desc[UR42][R76.64] ;  /* 0x0000002a4c4c7980 */ /* 0x000f62000c101d00 */
[----:B------:R-:W-:Y:S01]  /*83b0*/  UIMAD UR6, UR7, UR9, UR6 ;  /* 0x00000009070672a4 */ /* 0x000fe2000f8e0206 */
[----:B-1----:R-:W-:-:S02]  /*83c0*/  @P3 SHF.R.U32.HI R8, RZ, R11, R0 ;  /* 0x0000000bff083219 */ /* 0x002fc40000011600 */
[----:B------:R-:W-:Y:S01]  /*83d0*/  SEL R0, RZ, 0xffffffff, P1 ;  /* 0xffffffffff007807 */ /* 0x000fe20000800000 */
[----:B------:R-:W-:Y:S01]  /*83e0*/  ULDC.64 UR8, c[0x0][0xaf0] ;  /* 0x0002bc0000087ab9 */ /* 0x000fe20000000a00 */
[----:B------:R-:W-:Y:S01]  /*83f0*/  UIADD3 UR5, UR5, UR6, URZ ;  /* 0x0000000605057290 */ /* 0x000fe2000fffe03f */
[--C-:B------:R-:W-:Y:S01]  /*8400*/  SHF.R.S32.HI R11, RZ, 0x1f, R8.reuse ;  /* 0x0000001fff0b7819 */ /* 0x100fe20000011408 */
[----:B------:R-:W-:Y:S01]  /*8410*/  UIMAD UR6, UR11, UR8, URZ ;  /* 0x000000080b0672a4 */ /* 0x000fe2000f8e023f */
[----:B------:R-:W-:Y:S01]  /*8420*/  ISETP.GE.AND P0, PT, R185, UR12, PT ;  /* 0x0000000cb9007c0c */ /* 0x000fe2000bf06270 */
[----:B------:R-:W-:Y:S01]  /*8430*/  IMAD.SHL.U32 R0, R0, 0x10, RZ ;  /* 0x0000001000007824 */ /* 0x000fe200078e00ff */
[----:B------:R-:W-:Y:S01]  /*8440*/  UIMAD.WIDE.U32 UR4, UR45, UR8, UR4 ;  /* 0x000000082d0472a5 */ /* 0x000fe2000f8e0004 */
[----:B------:R-:W-:Y:S01]  /*8450*/  IMAD.MOV R10, RZ, RZ, -R8 ;  /* 0x000000ffff0a7224 */ /* 0x000fe200078e0a08 */
[----:B------:R-:W-:Y:S01]  /*8460*/  UIMAD UR6, UR45, UR9, UR6 ;  /* 0x000000092d0672a4 */ /* 0x000fe2000f8e0206 */
[----:B------:R-:W-:Y:S01]  /*8470*/  SEL R9, RZ, 0xffffffff, P0 ;  /* 0xffffffffff097807 */ /* 0x000fe20000000000 */
[----:B---3--:R-:W-:Y:S01]  /*8480*/  IMAD R11, R11, R12, RZ ;  /* 0x0000000c0b0b7224 */ /* 0x008fe200078e02ff */
[----:B------:R-:W-:Y:S01]  /*8490*/  LOP3.LUT R0, R0, 0x10, R3, 0xe2, !PT ;  /* 0x0000001000007812 */ /* 0x000fe200078ee203 */
[----:B------:R-:W-:Y:S01]  /*84a0*/  IMAD R3, R14, R10, R15 ;  /* 0x0000000a0e037224 */ /* 0x000fe200078e020f */
[----:B------:R-:W-:Y:S01]  /*84b0*/  UIADD3 UR5, UR5, UR6, URZ ;  /* 0x0000000605057290 */ /* 0x000fe2000fffe03f */
[----:B------:R-:W-:Y:S01]  /*84c0*/  IMAD R13, R8, R13, R11 ;  /* 0x0000000d080d7224 */ /* 0x000fe200078e020b */
[----:B------:R-:W5:Y:S01]  /*84d0*/  LD.E.128 R80, desc[UR42][R80.64] ;  /* 0x0000002a50507980 */ /* 0x000f62000c101d00 */
[----:B------:R-:W-:Y:S01]  /*84e0*/  IMAD.SHL.U32 R11, R9, 0x20, RZ ;  /* 0x00000020090b7824 */ /* 0x000fe200078e00ff */
[----:B------:R-:W-:-:S02]  /*84f0*/  ISETP.GE.AND P0, PT, R213, UR12, PT ;  /* 0x0000000cd5007c0c */ /* 0x000fc4000bf06270 */
[----:B------:R-:W5:Y:S01]  /*8500*/  LD.E.128 R84, desc[UR42][R84.64] ;  /* 0x0000002a54547980 */ /* 0x000f62000c101d00 */
[----:B------:R-:W-:Y:S01]  /*8510*/  SHF.R.S32.HI R10, RZ, 0x1f, R3 ;  /* 0x0000001fff0a7819 */ /* 0x000fe20000011403 */
[----:B------:R-:W-:Y:S01]  /*8520*/  IMAD.WIDE.U32 R8, R8, R12, UR4 ;  /* 0x0000000408087e25 */ /* 0x000fe2000f8e000c */
[----:B------:R-:W-:Y:S01]  /*8530*/  LOP3.LUT R0, R11, 0x20, R0, 0xe2, !PT ;  /* 0x000000200b007812 */ /* 0x000fe200078ee200 */
[----:B------:R-:W-:Y:S01]  /*8540*/  ULDC.64 UR4, c[0x0][0xad8] ;  /* 0x0002b60000047ab9 */ /* 0x000fe20000000a00 */
[----:B------:R-:W5:Y:S01]  /*8550*/  LD.E.128 R88, desc[UR42][R88.64] ;  /* 0x0000002a58587980 */ /* 0x000f62000c101d00 */
[----:B------:R-:W-:Y:S01]  /*8560*/  SEL R11, RZ, 0x40, P0 ;  /* 0x00000040ff0b7807 */ /* 0x000fe20000000000 */
[----:B------:R-:W-:Y:S01]  /*8570*/  IMAD R10, R10, UR4, RZ ;  /* 0x000000040a0a7c24 */ /* 0x000fe2000f8e02ff */
[----:B------:R-:W-:Y:S01]  /*8580*/  ULDC.64 UR6, c[0x0][0xa80] ;  /* 0x0002a00000067ab9 */ /* 0x000fe20000000a00 */
[----:B------:R-:W-:Y:S01]  /*8590*/  @!PT LDS RZ, [RZ] ;  /* 0x00000000fffff984 */ /* 0x000fe20000000800 */
[----:B------:R-:W-:Y:S01]  /*85a0*/  @!PT LDS RZ, [RZ] ;  /* 0x00000000fffff984 */ /* 0x000fe20000000800 */
[----:B------:R-:W-:Y:S01]  /*85b0*/  @!PT LDS RZ, [RZ] ;  /* 0x00000000fffff984 */ /* 0x000fe20000000800 */
[----:B------:R-:W-:Y:S01]  /*85c0*/  @!PT LDS RZ, [RZ] ;  /* 0x00000000fffff984 */ /* 0x000fe20000000800 */
[----:B------:R0:W-:Y:S06]  /*85d0*/  MEMBAR.ALL.CTA ;  /* 0x0000000000007992 */ /* 0x0001ec0000008000 */
[----:B0-----:R-:W0:Y:S01]  /*85e0*/  FENCE.VIEW.ASYNC.S ;  /* 0x00000000000073c6 */ /* 0x001e220000000000 */
[----:B------:R-:W-:Y:S01]  /*85f0*/  LOP3.LUT R0, R0, R11, RZ, 0xfc, !PT ;  /* 0x0000000b00007212 */ /* 0x000fe200078efcff */
[----:B------:R-:W-:Y:S01]  /*8600*/  IMAD R11, R3, UR5, R10 ;  /* 0x00000005030b7c24 */ /* 0x000fe2000f8e020a */
[----:B------:R-:W-:Y:S01]  /*8610*/  ULDC UR5, c[0x0][0xa88] ;  /* 0x0002a20000057ab9 */ /* 0x000fe20000000800 */
[----:B------:R-:W-:Y:S01]  /*8620*/  IMAD.IADD R9, R9, 0x1, R13 ;  /* 0x0000000109097824 */ /* 0x000fe200078e020d */
[----:B------:R-:W-:Y:S01]  /*8630*/  ISETP.GE.AND P0, PT, R212, UR12, PT ;  /* 0x0000000cd4007c0c */ /* 0x000fe2000bf06270 */
[----:B------:R-:W-:-:S02]  /*8640*/  IMAD R29, R14, UR5, RZ ;  /* 0x000000050e1d7c24 */ /* 0x000fc4000f8e02ff */
[----:B------:R-:W-:Y:S02]  /*8650*/  IMAD R28, R28, 0x40, R211 ;  /* 0x000000401c1c7824 */ /* 0x000fe400078e02d3 */
[----:B------:R-:W-:Y:S01]  /*8660*/  IMAD.WIDE.U32 R8, R3, UR4, R8 ;  /* 0x0000000403087c25 */ /* 0x000fe2000f8e0008 */
[----:B------:R-:W-:Y:S01]  /*8670*/  SEL R3, RZ, 0x80, P0 ;  /* 0x00000080ff037807 */ /* 0x000fe20000000000 */
[----:B------:R-:W-:Y:S01]  /*8680*/  UIADD3 UR4, UR41, 0x28c20, URZ ;  /* 0x00028c2029047890 */ /* 0x000fe2000fffe03f */
[----:B------:R-:W-:Y:S01]  /*8690*/  ISETP.GE.AND P0, PT, R28, R29, PT ;  /* 0x0000001d1c00720c */ /* 0x000fe20003f06270 */
[----:B------:R-:W-:Y:S01]  /*86a0*/  IMAD.IADD R9, R9, 0x1, R11 ;  /* 0x0000000109097824 */ /* 0x000fe200078e020b */
[----:B------:R-:W-:Y:S01]  /*86b0*/  LEA R26, P1, R8, UR6, 0x1 ;  /* 0x00000006081a7c11 */ /* 0x000fe2000f8208ff */
[----:B------:R-:W-:-:S03]  /*86c0*/  UPRMT UR4, URZ, 0x654, UR4 ;  /* 0x000006543f047896 */ /* 0x000fc60008000004 */
[----:B------:R-:W-:Y:S01]  /*86d0*/  LEA.HI.X R27, R8, UR7, R9, 0x1, P1 ;  /* 0x00000007081b7c11 */ /* 0x000fe200088f0c09 */
[----:B0-----:R0:W1:Y:S01]  /*86e0*/  SHFL.IDX PT, R10, R26, RZ, 0x181f ;  /* 0x00181fff1a0a7589 */ /* 0x00106200000e0000 */
[----:B------:R-:W-:Y:S03]  /*86f0*/  BSSY B0, `(.L_x_3245) ;  /* 0x0000024000007945 */ /* 0x000fe60003800000 */
[----:B------:R0:W2:Y:S01]  /*8700*/  SHFL.IDX PT, R11, R27, RZ, 0x181f ;  /* 0x00181fff1b0b7589 */ /* 0x0000a200000e0000 */
[----:B------:R-:W-:Y:S01]  /*8710*/  SYNCS.ARRIVE.TRANS64.RED.A1T0 RZ, [UR4], RZ ;  /* 0x000000ffffff79a7 */ /* 0x000fe20008100404 */
[----:B------:R-:W-:Y:S01]  /*8720*/  LOP3.LUT R3, R0, R3, RZ, 0xfc, !PT ;  /* 0x0000000300037212 */ /* 0x000fe200078efcff */
[----:B------:R-:W-:Y:S06]  /*8730*/  @P0 BRA `(.L_x_3246) ;  /* 0x00000000007c0947 */ /* 0x000fec0003800000 */
[----:B------:R-:W-:Y:S02]  /*8740*/  ISETP.GE.AND P1, PT, R189, UR12, PT ;  /* 0x0000000cbd007c0c */ /* 0x000fe4000bf26270 */
[----:B------:R-:W-:Y:S02]  /*8750*/  ISETP.GE.AND P0, PT, R16, UR12, PT ;  /* 0x0000000c10007c0c */ /* 0x000fe4000bf06270 */
[----:B------:R-:W-:Y:S02]  /*8760*/  ISETP.GE.AND P5, PT, R188, UR12, PT ;  /* 0x0000000cbc007c0c */ /* 0x000fe4000bfa6270 */
[----:B------:R-:W-:-:S07]  /*8770*/  ISETP.GE.AND P3, PT, R187, UR12, PT ;  /* 0x0000000cbb007c0c */ /* 0x000fce000bf66270 */
[CC--:B-1----:R-:W-:Y:S02]  /*8780*/  @!P1 LEA R12, P2, R189.reuse, R10.reuse, 0x1 ;  /* 0x0000000abd0c9211 */ /* 0x0c2fe400078408ff */
[----:B--2---:R-:W-:Y:S02]  /*8790*/  @!P0 IMAD.WIDE R8, R16, 0x2, R10 ;  /* 0x0000000210088825 */ /* 0x004fe400078e020a */
[----:B------:R-:W-:Y:S02]  /*87a0*/  @!P1 LEA.HI.X R13, R189, R11, R222, 0x1, P2 ;  /* 0x0000000bbd0d9211 */ /* 0x000fe400010f0cde */
[----:B------:R-:W-:Y:S01]  /*87b0*/  ISETP.GE.AND P2, PT, R186, UR12, PT ;  /* 0x0000000cba007c0c */ /* 0x000fe2000bf46270 */
[----:B-----5:R1:W-:Y:S01]  /*87c0*/  @!P0 ST.E.128 desc[UR42][R8.64], R108 ;  /* 0x0000006c08008985 */ /* 0x0203e2000c101d2a */
[----:B------:R-:W-:Y:S02]  /*87d0*/  @!P5 LEA R14, P4, R188, R10, 0x1 ;  /* 0x0000000abc0ed211 */ /* 0x000fe400078808ff */
[----:B------:R-:W-:Y:S01]  /*87e0*/  LOP3.LUT P0, RZ, R0, 0x40, RZ, 0xc0, !PT ;  /* 0x0000004000ff7812 */ /* 0x000fe2000780c0ff */
[----:B------:R2:W-:Y:S01]  /*87f0*/  @!P1 ST.E.128 desc[UR42][R12.64], R32 ;  /* 0x000000200c009985 */ /* 0x0005e2000c101d2a */
[----:B------:R-:W-:-:S02]  /*8800*/  ISETP.GE.AND P1, PT, R185, UR12, PT ;  /* 0x0000000cb9007c0c */ /* 0x000fc4000bf26270 */
[-C--:B------:R-:W-:Y:S02]  /*8810*/  @!P5 LEA.HI.X R15, R188, R11.reuse, R221, 0x1, P4 ;  /* 0x0000000bbc0fd211 */ /* 0x080fe400020f0cdd */
[----:B------:R-:W-:Y:S02]  /*8820*/  LOP3.LUT P4, RZ, R3, 0x80, RZ, 0xc0, !PT ;  /* 0x0000008003ff7812 */ /* 0x000fe4000788c0ff */
[CC--:B------:R-:W-:Y:S01]  /*8830*/  @!P3 LEA R20, P6, R187.reuse, R10.reuse, 0x1 ;  /* 0x0000000abb14b211 */ /* 0x0c0fe200078c08ff */
[----:B------:R3:W-:Y:S03]  /*8840*/  @!P5 ST.E.128 desc[UR42][R14.64], R40 ;  /* 0x000000280e00d985 */ /* 0x0007e6000c101d2a */
[----:B------:R-:W-:Y:S02]  /*8850*/  @!P3 LEA.HI.X R21, R187, R11, R220, 0x1, P6 ;  /* 0x0000000bbb15b211 */ /* 0x000fe400030f0cdc */
[----:B-1----:R-:W-:-:S03]  /*8860*/  @!P2 LEA R8, P5, R186, R10, 0x1 ;  /* 0x0000000aba08a211 */ /* 0x002fc600078a08ff */
[----:B------:R3:W-:Y:S01]  /*8870*/  @!P3 ST.E.128 desc[UR42][R20.64], R52 ;  /* 0x000000341400b985 */ /* 0x0007e2000c101d2a */
[-C--:B------:R-:W-:Y:S02]  /*8880*/  @P0 LEA R24, P3, R213, R10.reuse, 0x1 ;  /* 0x0000000ad5180211 */ /* 0x080fe400078608ff */
[CC--:B--2---:R-:W-:Y:S02]  /*8890*/  @!P1 LEA R12, P6, R185.reuse, R10.reuse, 0x1 ;  /* 0x0000000ab90c9211 */ /* 0x0c4fe400078c08ff */
[-C--:B------:R-:W-:Y:S02]  /*88a0*/  @!P2 LEA.HI.X R9, R186, R11.reuse, R219, 0x1, P5 ;  /* 0x0000000bba09a211 */ /* 0x080fe400028f0cdb */
[----:B------:R-:W-:Y:S02]  /*88b0*/  @P4 LEA R10, P5, R212, R10, 0x1 ;  /* 0x0000000ad40a4211 */ /* 0x000fe400078a08ff */
[-C--:B------:R-:W-:Y:S01]  /*88c0*/  @!P1 LEA.HI.X R13, R185, R11.reuse, R218, 0x1, P6 ;  /* 0x0000000bb90d9211 */ /* 0x080fe200030f0cda */
[----:B------:R3:W-:Y:S01]  /*88d0*/  @!P2 ST.E.128 desc[UR42][R8.64], R60 ;  /* 0x0000003c0800a985 */ /* 0x0007e2000c101d2a */
[----:B------:R-:W-:-:S02]  /*88e0*/  @P0 LEA.HI.X R25, R213, R11, R217, 0x1, P3 ;  /* 0x0000000bd5190211 */ /* 0x000fc400018f0cd9 */
[----:B------:R-:W-:Y:S01]  /*88f0*/  @P4 LEA.HI.X R11, R212, R11, R216, 0x1, P5 ;  /* 0x0000000bd40b4211 */ /* 0x000fe200028f0cd8 */
[----:B------:R3:W-:Y:S04]  /*8900*/  @!P1 ST.E.128 desc[UR42][R12.64], R68 ;  /* 0x000000440c009985 */ /* 0x0007e8000c101d2a */
[----:B------:R3:W-:Y:S04]  /*8910*/  @P0 ST.E.128 desc[UR42][R24.64], R76 ;  /* 0x0000004c18000985 */ /* 0x0007e8000c101d2a */
[----:B------:R3:W-:Y:S02]  /*8920*/  @P4 ST.E.128 desc[UR42][R10.64], R84 ;  /* 0x000000540a004985 */ /* 0x0007e4000c101d2a */
.L_x_3246:
[----:B------:R-:W-:Y:S05]  /*8930*/  BSYNC B0 ;  /* 0x0000000000007941 */ /* 0x000fea0003800000 */
.L_x_3245:
[----:B---3--:R-:W-:Y:S01]  /*8940*/  VIADD R8, R28, 0x20 ;  /* 0x000000201c087836 */ /* 0x008fe20000000000 */
[----:B--2---:R2:W3:Y:S01]  /*8950*/  SHFL.IDX PT, R11, R27, 0x1, 0x181f ;  /* 0x00381f001b0b7f89 */ /* 0x0044e200000e0000 */
[----:B------:R-:W-:Y:S03]  /*8960*/  BSSY B0, `(.L_x_3247) ;  /* 0x0000023000007945 */ /* 0x000fe60003800000 */
[----:B------:R-:W-:Y:S01]  /*8970*/  ISETP.GE.AND P0, PT, R8, R29, PT ;  /* 0x0000001d0800720c */ /* 0x000fe20003f06270 */
[----:B-1----:R2:W1:-:S12]  /*8980*/  SHFL.IDX PT, R10, R26, 0x1, 0x181f ;  /* 0x00381f001a0a7f89 */ /* 0x00245800000e0000 */
[----:B--2---:R-:W-:Y:S05]  /*8990*/  @P0 BRA `(.L_x_3248) ;  /* 0x00000000007c0947 */ /* 0x004fea0003800000 */
[----:B------:R-:W-:Y:S02]  /*89a0*/  ISETP.GE.AND P2, PT, R189, UR12, PT ;  /* 0x0000000cbd007c0c */ /* 0x000fe4000bf46270 */
[----:B------:R-:W-:Y:S02]  /*89b0*/  ISETP.GE.AND P3, PT, R16, UR12, PT ;  /* 0x0000000c10007c0c */ /* 0x000fe4000bf66270 */
[----:B------:R-:W-:Y:S02]  /*89c0*/  ISETP.GE.AND P5, PT, R188, UR12, PT ;  /* 0x0000000cbc007c0c */ /* 0x000fe4000bfa6270 */
[----:B------:R-:W-:Y:S02]  /*89d0*/  ISETP.GE.AND P4, PT, R187, UR12, PT ;  /* 0x0000000cbb007c0c */ /* 0x000fe4000bf86270 */
[----:B------:R-:W-:-:S05]  /*89e0*/  LOP3.LUT P1, RZ, R0, 0x40, RZ, 0xc0, !PT ;  /* 0x0000004000ff7812 */ /* 0x000fca000782c0ff */
[CC--:B-1----:R-:W-:Y:S02]  /*89f0*/  @!P2 LEA R12, P0, R189.reuse, R10.reuse, 0x1 ;  /* 0x0000000abd0ca211 */ /* 0x0c2fe400078008ff */
[----:B---3--:R-:W-:Y:S02]  /*8a00*/  @!P3 IMAD.WIDE R8, R16, 0x2, R10 ;  /* 0x000000021008b825 */ /* 0x008fe400078e020a */
[-C--:B------:R-:W-:Y:S02]  /*8a10*/  @!P2 LEA.HI.X R13, R189, R11.reuse, R222, 0x1, P0 ;  /* 0x0000000bbd0da211 */ /* 0x080fe400000f0cde */
[----:B------:R-:W-:Y:S01]  /*8a20*/  @!P5 LEA R14, P0, R188, R10, 0x1 ;  /* 0x0000000abc0ed211 */ /* 0x000fe200078008ff */
[----:B-----5:R1:W-:Y:S01]  /*8a30*/  @!P3 ST.E.128 desc[UR42][R8.64], R4 ;  /* 0x000000040800b985 */ /* 0x0203e2000c101d2a */
[----:B------:R-:W-:Y:S02]  /*8a40*/  ISETP.GE.AND P3, PT, R186, UR12, PT ;  /* 0x0000000cba007c0c */ /* 0x000fe4000bf66270 */
[----:B------:R-:W-:Y:S01]  /*8a50*/  @!P5 LEA.HI.X R15, R188, R11, R221, 0x1, P0 ;  /* 0x0000000bbc0fd211 */ /* 0x000fe200000f0cdd */
[----:B------:R2:W-:Y:S01]  /*8a60*/  @!P2 ST.E.128 desc[UR42][R12.64], R36 ;  /* 0x000000240c00a985 */ /* 0x0005e2000c101d2a */
[----:B------:R-:W-:-:S02]  /*8a70*/  ISETP.GE.AND P2, PT, R185, UR12, PT ;  /* 0x0000000cb9007c0c */ /* 0x000fc4000bf46270 */
[----:B------:R-:W-:Y:S01]  /*8a80*/  LOP3.LUT P0, RZ, R3, 0x80, RZ, 0xc0, !PT ;  /* 0x0000008003ff7812 */ /* 0x000fe2000780c0ff */
[----:B------:R2:W-:Y:S01]  /*8a90*/  @!P5 ST.E.128 desc[UR42][R14.64], R44 ;  /* 0x0000002c0e00d985 */ /* 0x0005e2000c101d2a */
[----:B------:R-:W-:-:S04]  /*8aa0*/  @!P4 LEA R20, P6, R187, R10, 0x1 ;  /* 0x0000000abb14c211 */ /* 0x000fc800078c08ff */
[----:B------:R-:W-:Y:S02]  /*8ab0*/  @!P4 LEA.HI.X R21, R187, R11, R220, 0x1, P6 ;  /* 0x0000000bbb15c211 */ /* 0x000fe400030f0cdc */
[----:B------:R-:W-:-:S03]  /*8ac0*/  @!P3 LEA R24, P5, R186, R10, 0x1 ;  /* 0x0000000aba18b211 */ /* 0x000fc600078a08ff */
[----:B------:R2:W-:Y:S01]  /*8ad0*/  @!P4 ST.E.128 desc[UR42][R20.64], R56 ;  /* 0x000000381400c985 */ /* 0x0005e2000c101d2a */
[-C--:B-1----:R-:W-:Y:S02]  /*8ae0*/  @!P2 LEA R4, P6, R185, R10.reuse, 0x1 ;  /* 0x0000000ab904a211 */ /* 0x082fe400078c08ff */
[-C--:B------:R-:W-:Y:S02]  /*8af0*/  @P1 LEA R6, P4, R213, R10.reuse, 0x1 ;  /* 0x0000000ad5061211 */ /* 0x080fe400078808ff */
        /* <DEDUP_REMOVED lines=9> */
.L_x_3248:
[----:B------:R-:W-:Y:S05]  /*8b90*/  BSYNC B0 ;  /* 0x0000000000007941 */ /* 0x000fea0003800000 */
.L_x_3247:
[----:B------:R-:W4:Y:S02]  /*8ba0*/  LDC R0, c[0x0][0xc34] ;  /* 0x00030d00ff007b82 */ /* 0x000f240000000800 */
[----:B----4-:R-:W-:-:S13]  /*8bb0*/  ISETP.LE.AND P0, PT, R0, UR47, PT ;  /* 0x0000002f00007c0c */ /* 0x010fda000bf03270 */
[----:B------:R-:W-:Y:S05]  /*8bc0*/  @!P0 BRA `(.L_x_3249) ;  /* 0xffffff8400088947 */ /* 0x000fea000383ffff */
[----:B------:R-:W-:Y:S05]  /*8bd0*/  EXIT ;  /* 0x000000000000794d */ /* 0x000fea0003800000 */
.L_x_3212:
[----:B------:R-:W-:-:S08]  /*8be0*/  NOP ;  /* 0x0000000000007918 */ /* 0x000fd00000000000 */
[----:B------:R-:W0:-:S00]  /*8bf0*/  USETMAXREG.DEALLOC.CTAPOOL 0x18 ;  /* 0x00000018000079c8 */ /* 0x000e0000080e0500 */
        /* <DEDUP_REMOVED lines=9> */
[C---:B------:R-:W-:Y:S01]  /*8c90*/  IMAD.SHL.U32 R2, R0.reuse, 0x8, RZ ;  /* 0x0000000800027824 */ /* 0x040fe200078e00ff */
[----:B------:R-:W-:Y:S01]  /*8ca0*/  LOP3.LUT R5, R0, 0x7f, RZ, 0xc0, !PT ;  /* 0x0000007f00057812 */ /* 0x000fe200078ec0ff */
[----:B------:R-:W-:Y:S01]  /*8cb0*/  UMOV UR36, 0x400 ;  /* 0x0000040000247882 */ /* 0x000fe20000000000 */
[----:B------:R-:W-:Y:S01]  /*8cc0*/  IMAD.MOV.U32 R18, RZ, RZ, RZ ;  /* 0x000000ffff127224 */ /* 0x000fe200078e00ff */
[----:B------:R-:W-:Y:S01]  /*8cd0*/  ULDC.64 UR40, c[0x0][0x198] ;  /* 0x0000660000287ab9 */ /* 0x000fe20000000a00 */
[----:B0-----:R-:W-:Y:S01]  /*8ce0*/  LOP3.LUT R3, R2, 0x1f8, RZ, 0xc0, !PT ;  /* 0x000001f802037812 */ /* 0x001fe200078ec0ff */
[----:B------:R-:W-:Y:S01]  /*8cf0*/  IMAD.U32 R2, RZ, RZ, UR5 ;  /* 0x00000005ff027e24 */ /* 0x000fe2000f8e00ff */
[----:B------:R-:W-:Y:S02]  /*8d00*/  ULDC UR38, c[0x0][0xc] ;  /* 0x0000030000267ab9 */ /* 0x000fe40000000800 */
[----:B------:R-:W-:Y:S01]  /*8d10*/  LOP3.LUT R4, R3, 0x38, R0, 0x78, !PT ;  /* 0x0000003803047812 */ /* 0x000fe200078e7800 */
[----:B------:R-:W-:Y:S01]  /*8d20*/  IMAD.SHL.U32 R3, R5, 0x8, RZ ;  /* 0x0000000805037824 */ /* 0x000fe200078e00ff */
[----:B------:R-:W-:-:S04]  /*8d30*/  SHF.R.U32.HI R5, RZ, 0x3, R5 ;  /* 0x00000003ff057819 */ /* 0x000fc80000011605 */
[----:B------:R-:W-:Y:S01]  /*8d40*/  LOP3.LUT R3, R4, 0x200, R3, 0xf8, !PT ;  /* 0x0000020004037812 */ /* 0x000fe200078ef803 */
[----:B------:R-:W-:-:S05]  /*8d50*/  IMAD.SHL.U32 R4, R0, 0x10, RZ ;  /* 0x0000001000047824 */ /* 0x000fca00078e00ff */
[----:B------:R-:W-:Y:S01]  /*8d60*/  LOP3.LUT R0, R5, 0x70, R4, 0xf8, !PT ;  /* 0x0000007005007812 */ /* 0x000fe200078ef804 */
[----:B------:R-:W-:Y:S01]  /*8d70*/  IMAD.MOV.U32 R0, RZ, RZ, 0x1 ;  /* 0x00000001ff007424 */ /* 0x000fe200078e00ff */
[----:B-1----:R-:W-:-:S06]  /*8d80*/  ULEA UR36, UR4, UR36, 0x18 ;  /* 0x0000002404247291 */ /* 0x002fcc000f8ec03f */
[----:B------:R-:W-:-:S05]  /*8d90*/  LEA R3, R3, UR36, 0x1 ;  /* 0x0000002403037c11 */ /* 0x000fca000f8e08ff */
[----:B------:R0:W-:Y:S04]  /*8da0*/  STL [R1+0x28], R3 ;  /* 0x0000280301007387 */ /* 0x0001e80000100800 */
[----:B------:R0:W-:Y:S04]  /*8db0*/  STL [R1+0x20], R2 ;  /* 0x0000200201007387 */ /* 0x0001e80000100800 */
[----:B------:R0:W-:Y:S04]  /*8dc0*/  STL [R1], R0 ;  /* 0x0000000001007387 */ /* 0x0001e80000100800 */
[----:B------:R0:W-:Y:S02]  /*8dd0*/  STL [R1+0x30], RZ ;  /* 0x000030ff01007387 */ /* 0x0001e40000100800 */
.L_x_3342:
[----:B------:R-:W2:Y:S01]  /*8de0*/  LDL R4, [R1+0x20] ;  /* 0x0000200001047983 */ /* 0x000ea20000100800 */
        /* <DEDUP_REMOVED lines=15> */
[----:B--2---:R-:W-:-:S04]  /*8ee0*/  @P0 IMAD.HI.U32 R0, R4, R0, RZ ;  /* 0x0000000004000227 */ /* 0x004fc800078e00ff */
[----:B------:R-:W-:Y:S01]  /*8ef0*/  IMAD.MOV.U32 R6, RZ, RZ, R4 ;  /* 0x000000ffff067224 */ /* 0x000fe200078e0004 */
[----:B0-----:R-:W-:Y:S02]  /*8f00*/  @P0 SHF.R.U32.HI R6, RZ, R5, R0 ;  /* 0x00000005ff060219 */ /* 0x001fe40000011600 */
[----:B------:R-:W-:-:S03]  /*8f10*/  PLOP3.LUT P0, PT, PT, PT, UP0, 0x80, 0x0 ;  /* 0x000000000000781c */ /* 0x000fc60003f0f008 */
[----:B-1----:R-:W-:Y:S01]  /*8f20*/  @P1 IMAD.HI.U32 R2, R6, R2, RZ ;  /* 0x0000000206021227 */ /* 0x002fe200078e00ff */
[----:B------:R0:W-:Y:S03]  /*8f30*/  STL [R1+0x18], R6 ;  /* 0x0000180601007387 */ /* 0x0001e60000100800 */
[----:B------:R-:W-:Y:S01]  /*8f40*/  IMAD.MOV.U32 R19, RZ, RZ, R6 ;  /* 0x000000ffff137224 */ /* 0x000fe200078e0006 */
[----:B------:R-:W-:Y:S02]  /*8f50*/  @P1 SHF.R.U32.HI R19, RZ, R3, R2 ;  /* 0x00000003ff131219 */ /* 0x000fe40000011602 */
[----:B------:R-:W1:Y:S03]  /*8f60*/  LDC R2, c[0x0][0x2f0] ;  /* 0x0000bc00ff027b82 */ /* 0x000e660000000800 */
[----:B------:R-:W-:Y:S01]  /*8f70*/  IMAD.MOV R0, RZ, RZ, -R19 ;  /* 0x000000ffff007224 */ /* 0x000fe200078e0a13 */
[----:B------:R0:W-:Y:S03]  /*8f80*/  STL [R1+0x10], R19 ;  /* 0x0000101301007387 */ /* 0x0001e60000100800 */
[----:B------:R-:W-:-:S02]  /*8f90*/  IMAD R17, R17, R0, R6 ;  /* 0x0000000011117224 */ /* 0x000fc400078e0206 */
[----:B-1----:R-:W-:-:S04]  /*8fa0*/  IMAD R4, R2, UR4, RZ ;  /* 0x0000000402047c24 */ /* 0x002fc8000f8e02ff */
[----:B------:R-:W-:Y:S01]  /*8fb0*/  VIADD R0, R4, 0x3f ;  /* 0x0000003f04007836 */ /* 0x000fe20000000000 */
[----:B------:R0:W-:Y:S04]  /*8fc0*/  STL [R1+0x2c], R4 ;  /* 0x00002c0401007387 */ /* 0x0001e80000100800 */
        /* <DEDUP_REMOVED lines=21> */
.L_x_3251:
        /* <DEDUP_REMOVED lines=9> */
[----:B0-----:R-:W-:Y:S02]  /*91b0*/  IMAD.U32 R4, RZ, RZ, UR6 ;  /* 0x00000006ff047e24 */ /* 0x001fe4000f8e00ff */
        /* <DEDUP_REMOVED lines=9> */
[----:B--2---:R-:W-:Y:S05]  /*9250*/  CALL.ABS.NOINC R2 ;  /* 0x0000000002007343 */ /* 0x004fea0003c00000 */
.L_x_3253:
        /* <DEDUP_REMOVED lines=15> */
.L_x_3252:
[----:B------:R-:W-:Y:S01]  /*9350*/  ULDC.64 UR4, c[0x0][0x9f8] ;  /* 0x00027e0000047ab9 */ /* 0x000fe20000000a00 */
[----:B------:R-:W2:Y:S01]  /*9360*/  LDL R16, [R1+0x1c] ;  /* 0x00001c0001107983 */ /* 0x000ea20000100800 */
[----:B------:R-:W-:-:S04]  /*9370*/  ISETP.NE.U32.AND P0, PT, RZ, UR4, PT ;  /* 0x00000004ff007c0c */ /* 0x000fc8000bf05070 */
[----:B------:R-:W-:-:S13]  /*9380*/  ISETP.NE.AND.EX P0, PT, RZ, UR5, PT, P0 ;  /* 0x00000005ff007c0c */ /* 0x000fda000bf05300 */
[----:B------:R-:W1:Y:S02]  /*9390*/  @P0 LDC.64 R2, c[0x0][0x9f8] ;  /* 0x00027e00ff020b82 */ /* 0x000e640000000a00 */
[----:B-1----:R-:W-:-:S05]  /*93a0*/  @P0 IMAD.WIDE R2, R19, 0x4, R2 ;  /* 0x0000000413020825 */ /* 0x002fca00078e0202 */
[----:B0-----:R0:W3:Y:S01]  /*93b0*/  @P0 LDG.E R19, desc[UR42][R2.64] ;  /* 0x0000002a02130981 */ /* 0x0010e2000c1e1900 */
[----:B------:R-:W-:Y:S01]  /*93c0*/  UMOV UR4, 0xffffffff ;  /* 0xffffffff00047882 */ /* 0x000fe20000000000 */
[----:B0-----:R-:W0:Y:S02]  /*93d0*/  LDC.64 R2, c[0x0][0x418] ;  /* 0x00010600ff027b82 */ /* 0x001e240000000a00 */
[----:B0-----:R-:W-:-:S04]  /*93e0*/  ISETP.NE.U32.AND P0, PT, R2, RZ, PT ;  /* 0x000000ff0200720c */ /* 0x001fc80003f05070 */
[----:B------:R-:W-:-:S04]  /*93f0*/  ISETP.NE.AND.EX P1, PT, R3, RZ, PT, P0 ;  /* 0x000000ff0300720c */ /* 0x000fc80003f25300 */
[----:B------:R-:W-:Y:S01]  /*9400*/  P2R R0, PR, RZ, 0x2 ;  /* 0x00000002ff007803 */ /* 0x000fe20000000000 */
[----:B--2---:R-:W-:-:S05]  /*9410*/  VIADD R8, R16, 0xffffffff ;  /* 0xffffffff10087836 */ /* 0x004fca0000000000 */
[----:B------:R0:W-:Y:S04]  /*9420*/  STL [R1+0x14], R8 ;  /* 0x0000140801007387 */ /* 0x0001e80000100800 */
[----:B------:R0:W-:Y:S01]  /*9430*/  STL [R1+0xc], R0 ;  /* 0x00000c0001007387 */ /* 0x0001e20000100800 */
[----:B---3--:R-:W-:Y:S02]  /*9440*/  SHF.R.S32.HI R7, RZ, 0x1f, R19 ;  /* 0x0000001fff077819 */ /* 0x008fe40000011413 */
[----:B------:R-:W-:-:S03]  /*9450*/  SEL R16, R19, RZ, !P1 ;  /* 0x000000ff13107207 */ /* 0x000fc60004800000 */
[----:B------:R0:W-:Y:S01]  /*9460*/  STL [R1+0x4], R7 ;  /* 0x0000040701007387 */ /* 0x0001e20000100800 */
[----:B------:R-:W-:Y:S05]  /*9470*/  BRA.DIV UR4, `(.L_x_3254) ;  /* 0x0000004604bc7947 */ /* 0x000fea000b800000 */
[----:B0-----:R-:W0:Y:S02]  /*9480*/  S2R R0, SR_TID.X ;  /* 0x0000000000007919 */ /* 0x001e240000002100 */
[----:B0-----:R-:W-:-:S04]  /*9490*/  SHF.R.U32.HI R0, RZ, 0x5, R0 ;  /* 0x00000005ff007819 */ /* 0x001fc80000011600 */
[----:B------:R-:W-:-:S05]  /*94a0*/  LOP3.LUT R0, R0, 0x3, RZ, 0xc0, !PT ;  /* 0x0000000300007812 */ /* 0x000fca00078ec0ff */
[----:B------:R0:W1:Y:S02]  /*94b0*/  SHFL.IDX PT, R14, R0, RZ, 0x1f ;  /* 0x00001fff000e7589 */ /* 0x00006400000e0000 */
.L_x_3359:
        /* <DEDUP_REMOVED lines=8> */
.L_x_3362:
[----:B------:R-:W-:Y:S05]  /*9540*/  @!P6 BRA `(.L_x_3255) ;  /* 0x0000000000e8e947 */ /* 0x000fea0003800000 */
[----:B------:R1:W-:Y:S01]  /*9550*/  STL [R1+0x24], R8 ;  /* 0x0000240801007387 */ /* 0x0003e20000100800 */
[----:B------:R-:W-:Y:S01]  /*9560*/  IMAD.MOV.U32 R16, RZ, RZ, R19 ;  /* 0x000000ffff107224 */ /* 0x000fe200078e0013 */
[----:B------:R-:W-:Y:S06]  /*9570*/  @!P1 BRA `(.L_x_3257) ;  /* 0x00000000004c9947 */ /* 0x000fec0003800000 */
[----:B------:R-:W2:Y:S01]  /*9580*/  LDC R6, c[0x0][0x43c] ;  /* 0x00010f00ff067b82 */ /* 0x000ea20000000800 */
[----:B0-----:R-:W-:Y:S01]  /*9590*/  IMAD.MOV.U32 R0, RZ, RZ, R8 ;  /* 0x000000ffff007224 */ /* 0x001fe200078e0008 */
[----:B------:R-:W-:Y:S01]  /*95a0*/  ULDC.64 UR4, c[0x0][0x428] ;  /* 0x00010a0000047ab9 */ /* 0x000fe20000000a00 */
[----:B--2---:R-:W-:-:S13]  /*95b0*/  ISETP.NE.AND P0, PT, R6, 0x1, PT ;  /* 0x000000010600780c */ /* 0x004fda0003f05270 */
        /* <DEDUP_REMOVED lines=11> */
[----:B------:R-:W-:-:S04]  /*9670*/  IMAD R0, R19, UR5, R6 ;  /* 0x0000000513007c24 */ /* 0x000fc8000f8e0206 */
[----:B------:R-:W-:-:S05]  /*9680*/  IMAD.IADD R0, R5, 0x1, R0 ;  /* 0x0000000105007824 */ /* 0x000fca00078e0200 */
[----:B------:R-:W-:-:S05]  /*9690*/  LEA.HI.X R3, R4, R3, R0, 0x2, P0 ;  /* 0x0000000304037211 */ /* 0x000fca00000f1400 */
[----:B------:R2:W5:Y:S02]  /*96a0*/  LDG.E R16, desc[UR42][R2.64] ;  /* 0x0000002a02107981 */ /* 0x000564000c1e1900 */
.L_x_3257:
[----:B--2---:R-:W2:Y:S01]  /*96b0*/  LDL R2, [R1] ;  /* 0x0000000001027983 */ /* 0x004ea20000100800 */
[----:B0-----:R-:W-:Y:S02]  /*96c0*/  LEA R0, R18, UR36, 0x3 ;  /* 0x0000002412007c11 */ /* 0x001fe4000f8e18ff */
[----:B--2---:R-:W-:-:S04]  /*96d0*/  SHF.L.U32 R2, R2, 0x1f, RZ ;  /* 0x0000001f02027819 */ /* 0x004fc800000006ff */
[----:B------:R-:W0:Y:S02]  /*96e0*/  SYNCS.PHASECHK.TRANS64.TRYWAIT P0, [R0+URZ+0x28c40], R2 ;  /* 0x028c4002000075a7 */ /* 0x000e24000800017f */
[----:B0-----:R-:W-:Y:S05]  /*96f0*/  @!P0 BRA `(.L_x_3258) ;  /* 0x0000004400708947 */ /* 0x001fea0003800000 */
.L_x_3363:
        /* <DEDUP_REMOVED lines=11> */
.L_x_3259:
[----:B0-----:R-:W2:Y:S01]  /*97b0*/  LDL R2, [R1+0x24] ;  /* 0x0000240001027983 */ /* 0x001ea20000100800 */
[----:B------:R-:W-:Y:S01]  /*97c0*/  R2UR UR8, R18 ;  /* 0x00000000120872ca */ /* 0x000fe200000e0000 */
[----:B------:R-:W-:Y:S01]  /*97d0*/  UIADD3 UR4, UP0, UR40, 0x370, URZ ;  /* 0x0000037028047890 */ /* 0x000fe2000ff1e03f */
[----:B------:R-:W-:Y:S01]  /*97e0*/  R2UR UR9, R0 ;  /* 0x00000000000972ca */ /* 0x000fe200000e0000 */
[----:B------:R-:W-:Y:S01]  /*97f0*/  UMOV UR6, 0x0 ;  /* 0x0000000000067882 */ /* 0x000fe20000000000 */
[----:B------:R-:W-:Y:S01]  /*9800*/  R2UR UR12, R17 ;  /* 0x00000000110c72ca */ /* 0x000fe200000e0000 */
[----:B------:R-:W-:Y:S01]  /*9810*/  UIADD3.X UR5, URZ, UR41, URZ, UP0, !UPT ;  /* 0x000000293f057290 */ /* 0x000fe200087fe43f */
[----:B-----5:R-:W-:Y:S01]  /*9820*/  R2UR UR13, R16 ;  /* 0x00000000100d72ca */ /* 0x020fe200000e0000 */
[----:B------:R-:W-:Y:S01]  /*9830*/  UMOV UR7, 0x14f00000 ;  /* 0x14f0000000077882 */ /* 0x000fe20000000000 */
[----:B------:R-:W-:Y:S01]  /*9840*/  PLOP3.LUT P0, PT, PT, PT, PT, 0x80, 0x0 ;  /* 0x000000000000781c */ /* 0x000fe20003f0f070 */
[----:B------:R-:W-:-:S03]  /*9850*/  UMOV UR10, URZ ;  /* 0x0000003f000a7c82 */ /* 0x000fc60008000000 */
[----:B------:R-:W-:Y:S01]  /*9860*/  P2R R0, PR, RZ, 0x1 ;  /* 0x00000001ff007803 */ /* 0x000fe20000000000 */
[----:B------:R-:W-:Y:S02]  /*9870*/  ULEA UR8, UR8, UR36, 0xd ;  /* 0x0000002408087291 */ /* 0x000fe4000f8e683f */
[----:B------:R-:W-:Y:S02]  /*9880*/  UIADD3 UR9, UR9, 0x28c30, URZ ;  /* 0x00028c3009097890 */ /* 0x000fe4000fffe03f */
[----:B------:R-:W-:Y:S01]  /*9890*/  UIADD3 UR8, UR8, 0x22400, URZ ;  /* 0x0002240008087890 */ /* 0x000fe2000fffe03f */
[----:B------:R3:W-:Y:S01]  /*98a0*/  STL [R1+0x8], R0 ;  /* 0x0000080001007387 */ /* 0x0007e20000100800 */
[----:B--2---:R-:W-:-:S13]  /*98b0*/  R2UR UR11, R2 ;  /* 0x00000000020b72ca */ /* 0x004fda00000e0000 */
[----:B------:R-:W-:-:S09]  /*98c0*/  USHF.L.U32 UR11, UR11, 0x6, URZ ;  /* 0x000000060b0b7899 */ /* 0x000fd2000800063f */
[----:B------:R3:W-:Y:S02]  /*98d0*/  UTMALDG.4D [UR8], [UR4], desc[UR6] ;  /* 0x00000608040075b4 */ /* 0x0007e40008019000 */
[----:B---3--:R-:W-:Y:S01]  /*98e0*/  NOP ;  /* 0x0000000000007918 */ /* 0x008fe20000000000 */
.L_x_3255:
        /* <DEDUP_REMOVED lines=21> */
[----:B0-2---:R-:W-:Y:S05]  /*9a40*/  CALL.ABS.NOINC R2 ;  /* 0x0000000002007343 */ /* 0x005fea0003c00000 */
.L_x_3260:
[----:B------:R-:W2:Y:S01]  /*9a50*/  LDL.LU R5, [R1+0x10] ;  /* 0x0000100001057983 */ /* 0x000ea20000300800 */
[----:B0-----:R-:W-:Y:S01]  /*9a60*/  SHF.R.S32.HI R0, RZ, 0x1f, R17 ;  /* 0x0000001fff007819 */ /* 0x001fe20000011411 */
[----:B------:R-:W-:Y:S01]  /*9a70*/  ULDC.64 UR4, c[0x0][0x2d8] ;  /* 0x0000b60000047ab9 */ /* 0x000fe20000000a00 */
[----:B-1----:R-:W0:Y:S01]  /*9a80*/  LDC R8, c[0x0][0x448] ;  /* 0x00011200ff087b82 */ /* 0x002e220000000800 */
[----:B------:R-:W3:Y:S01]  /*9a90*/  LDL.LU R4, [R1+0x18] ;  /* 0x0000180001047983 */ /* 0x000ee20000300800 */
[----:B------:R-:W-:-:S03]  /*9aa0*/  ULDC UR6, c[0x0][0x2b8] ;  /* 0x0000ae0000067ab9 */ /* 0x000fc60000000800 */
[----:B------:R-:W4:Y:S01]  /*9ab0*/  LDL R9, [R1+0x20] ;  /* 0x0000200001097983 */ /* 0x000f220000100800 */
[----:B------:R-:W-:Y:S02]  /*9ac0*/  IMAD R0, R0, UR4, RZ ;  /* 0x0000000400007c24 */ /* 0x000fe4000f8e02ff */
[----:B------:R-:W-:-:S04]  /*9ad0*/  IMAD.WIDE.U32 R2, R17, UR4, RZ ;  /* 0x0000000411027c25 */ /* 0x000fc8000f8e00ff */
[----:B------:R-:W-:Y:S01]  /*9ae0*/  IMAD R0, R17, UR5, R0 ;  /* 0x0000000511007c24 */ /* 0x000fe2000f8e0200 */
[----:B------:R-:W-:-:S03]  /*9af0*/  ULDC.64 UR4, c[0x0][0x2e0] ;  /* 0x0000b80000047ab9 */ /* 0x000fc60000000a00 */
[----:B------:R-:W-:Y:S01]  /*9b00*/  IMAD.IADD R3, R3, 0x1, R0 ;  /* 0x0000000103037824 */ /* 0x000fe200078e0200 */
[----:B0-----:R-:W-:-:S13]  /*9b10*/  ISETP.NE.AND P0, PT, R8, 0x1, PT ;  /* 0x000000010800780c */ /* 0x001fda0003f05270 */
[----:B------:R-:W0:Y:S08]  /*9b20*/  @P0 LDC R6, c[0x0][0x44c] ;  /* 0x00011300ff060b82 */ /* 0x000e300000000800 */
[----:B------:R-:W1:Y:S01]  /*9b30*/  @P0 LDC R7, c[0x0][0x450] ;  /* 0x00011400ff070b82 */ /* 0x000e620000000800 */
[----:B--2---:R-:W-:Y:S01]  /*9b40*/  SHF.R.S32.HI R0, RZ, 0x1f, R5 ;  /* 0x0000001fff007819 */ /* 0x004fe20000011405 */
[----:B------:R-:W-:-:S04]  /*9b50*/  IMAD.WIDE.U32 R2, R5, UR4, R2 ;  /* 0x0000000405027c25 */ /* 0x000fc8000f8e0002 */
[----:B---3--:R-:W-:Y:S02]  /*9b60*/  IMAD.MOV R4, RZ, RZ, -R4 ;  /* 0x000000ffff047224 */ /* 0x008fe400078e0a04 */
[----:B------:R-:W-:Y:S01]  /*9b70*/  IMAD R0, R0, UR4, RZ ;  /* 0x0000000400007c24 */ /* 0x000fe2000f8e02ff */
[----:B------:R-:W-:Y:S02]  /*9b80*/  ULDC UR4, c[0x0][0xc38] ;  /* 0x00030e0000047ab9 */ /* 0x000fe40000000800 */
[----:B----4-:R-:W-:Y:S02]  /*9b90*/  IMAD R4, R4, UR4, R9 ;  /* 0x0000000404047c24 */ /* 0x010fe4000f8e0209 */
[----:B------:R2:W5:Y:S01]  /*9ba0*/  LDL R9, [R1+0x28] ;  /* 0x0000280001097983 */ /* 0x0005620000100800 */
[----:B------:R-:W-:Y:S01]  /*9bb0*/  IMAD R0, R5, UR5, R0 ;  /* 0x0000000505007c24 */ /* 0x000fe2000f8e0200 */
[----:B------:R-:W-:Y:S01]  /*9bc0*/  ULDC.64 UR4, c[0x0][0x2d0] ;  /* 0x0000b40000047ab9 */ /* 0x000fe20000000a00 */
[----:B------:R-:W3:Y:S02]  /*9bd0*/  S2R R5, SR_TID.X ;  /* 0x0000000000057919 */ /* 0x000ee40000002100 */
[----:B------:R-:W-:Y:S01]  /*9be0*/  IMAD.IADD R3, R3, 0x1, R0 ;  /* 0x0000000103037824 */ /* 0x000fe200078e0200 */
[----:B---3--:R-:W-:-:S04]  /*9bf0*/  LOP3.LUT R5, R5, 0x7f, RZ, 0xc0, !PT ;  /* 0x0000007f05057812 */ /* 0x008fc800078ec0ff */
[----:B------:R-:W-:Y:S02]  /*9c00*/  SHF.R.U32.HI R10, RZ, 0x3, R5 ;  /* 0x00000003ff0a7819 */ /* 0x000fe40000011605 */
[----:B------:R-:W3:Y:S02]  /*9c10*/  S2R R5, SR_TID.X ;  /* 0x0000000000057919 */ /* 0x000ee40000002100 */
[----:B---3--:R-:W-:-:S05]  /*9c20*/  IMAD.SHL.U32 R5, R5, 0x10, RZ ;  /* 0x0000001005057824 */ /* 0x008fca00078e00ff */
[----:B------:R-:W-:-:S05]  /*9c30*/  LOP3.LUT R5, R10, 0x70, R5, 0xf8, !PT ;  /* 0x000000700a057812 */ /* 0x000fca00078ef805 */
[----:B------:R-:W-:Y:S01]  /*9c40*/  IMAD R0, R4, 0x40, R5 ;  /* 0x0000004004007824 */ /* 0x000fe200078e0205 */
[----:B------:R-:W3:Y:S03]  /*9c50*/  S2R R10, SR_TID.X ;  /* 0x00000000000a7919 */ /* 0x000ee60000002100 */
        /* <DEDUP_REMOVED lines=9> */
[----:B------:R-:W-:Y:S01]  /*9cf0*/  SHF.R.S32.HI R5, RZ, 0x1f, R0 ;  /* 0x0000001fff057819 */ /* 0x000fe20000011400 */
[----:B------:R-:W-:Y:S02]  /*9d00*/  ULDC.64 UR4, c[0x0][0x2c8] ;  /* 0x0000b20000047ab9 */ /* 0x000fe40000000a00 */
[----:B------:R-:W-:Y:S02]  /*9d10*/  IMAD.IADD R3, R3, 0x1, R6 ;  /* 0x0000000103037824 */ /* 0x000fe400078e0206 */
[----:B------:R-:W-:Y:S02]  /*9d20*/  IMAD R5, R5, UR4, RZ ;  /* 0x0000000405057c24 */ /* 0x000fe4000f8e02ff */
[----:B------:R-:W-:-:S04]  /*9d30*/  IMAD.WIDE.U32 R2, R0, UR4, R2 ;  /* 0x0000000400027c25 */ /* 0x000fc8000f8e0002 */
[----:B---3--:R-:W-:Y:S02]  /*9d40*/  IMAD.SHL.U32 R10, R10, 0x8, RZ ;  /* 0x000000080a0a7824 */ /* 0x008fe400078e00ff */
[----:B------:R-:W-:Y:S01]  /*9d50*/  IMAD R5, R0, UR5, R5 ;  /* 0x0000000500057c24 */ /* 0x000fe2000f8e0205 */
[----:B------:R-:W-:Y:S02]  /*9d60*/  ULDC.64 UR4, c[0x0][0x280] ;  /* 0x0000a00000047ab9 */ /* 0x000fe40000000a00 */
[----:B------:R-:W-:Y:S01]  /*9d70*/  LOP3.LUT R10, R10, 0x38, RZ, 0xc0, !PT ;  /* 0x000000380a0a7812 */ /* 0x000fe200078ec0ff */
[----:B------:R-:W-:Y:S01]  /*9d80*/  IMAD.IADD R5, R3, 0x1, R5 ;  /* 0x0000000103057824 */ /* 0x000fe200078e0205 */
[----:B------:R-:W-:Y:S01]  /*9d90*/  LEA R0, P1, R2, UR4, 0x1 ;  /* 0x0000000402007c11 */ /* 0x000fe2000f8208ff */
[----:B------:R-:W-:Y:S01]  /*9da0*/  UMOV UR4, 0xffffffff ;  /* 0xffffffff00047882 */ /* 0x000fe20000000000 */
[----:B------:R-:W-:Y:S02]  /*9db0*/  ISETP.GE.AND P0, PT, R10, UR6, PT ;  /* 0x000000060a007c0c */ /* 0x000fe4000bf06270 */
[----:B------:R-:W-:Y:S01]  /*9dc0*/  LEA.HI.X R2, R2, UR5, R5, 0x1, P1 ;  /* 0x0000000502027c11 */ /* 0x000fe200088f0c05 */
[----:B--2---:R-:W-:Y:S10]  /*9dd0*/  BRA.DIV UR4, `(.L_x_3261) ;  /* 0x0000003e04cc7947 */ /* 0x004ff4000b800000 */
[----:B------:R-:W0:Y:S01]  /*9de0*/  S2R R6, SR_TID.X ;  /* 0x0000000000067919 */ /* 0x000e220000002100 */
[----:B------:R-:W-:Y:S02]  /*9df0*/  ULDC UR4, c[0x0][0x288] ;  /* 0x0000a20000047ab9 */ /* 0x000fe40000000800 */
[----:B------:R-:W-:Y:S01]  /*9e00*/  IMAD R3, R8, UR4, RZ ;  /* 0x0000000408037c24 */ /* 0x000fe2000f8e02ff */
[----:B------:R-:W1:Y:S01]  /*9e10*/  SHFL.IDX PT, R7, R0, RZ, 0x181f ;  /* 0x00181fff00077589 */ /* 0x000e6200000e0000 */
[----:B0-----:R-:W-:-:S04]  /*9e20*/  LOP3.LUT R6, R6, 0x7f, RZ, 0xc0, !PT ;  /* 0x0000007f06067812 */ /* 0x001fc800078ec0ff */
[----:B------:R-:W-:Y:S02]  /*9e30*/  SHF.R.U32.HI R11, RZ, 0x3, R6 ;  /* 0x00000003ff0b7819 */ /* 0x000fe40000011606 */
[----:B------:R-:W0:Y:S03]  /*9e40*/  SHFL.IDX PT, R6, R2, RZ, 0x181f ;  /* 0x00181fff02067589 */ /* 0x000e2600000e0000 */
[----:B------:R-:W-:-:S04]  /*9e50*/  IMAD R4, R4, 0x40, R11 ;  /* 0x0000004004047824 */ /* 0x000fc800078e020b */
        /* <DEDUP_REMOVED lines=8> */
[----:B-----5:R0:W-:Y:S01]  /*9ee0*/  @!P1 LDGSTS.E.BYPASS.LTC128B.128 [R9+0x20400], desc[UR42][R6.64], !P0 ;  /* 0x2040000006099fae */ /* 0x0201e2000c101d6a */
[----:B------:R-:W-:Y:S01]  /*9ef0*/  ISETP.GE.AND P1, PT, R5, R3, PT ;  /* 0x000000030500720c */ /* 0x000fe20003f26270 */
[----:B------:R-:W-:Y:S02]  /*9f00*/  VIADD R5, R4, 0x20 ;  /* 0x0000002004057836 */ /* 0x000fe40000000000 */
[----:B0-----:R-:W0:Y:S04]  /*9f10*/  SHFL.IDX PT, R7, R0, 0x1, 0x181f ;  /* 0x00381f0000077f89 */ /* 0x001e2800000e0000 */
[----:B------:R-:W1:Y:S06]  /*9f20*/  SHFL.IDX PT, R6, R2, 0x1, 0x181f ;  /* 0x00381f0002067f89 */ /* 0x000e6c00000e0000 */
[----:B0-----:R-:W-:-:S05]  /*9f30*/  @!P1 LEA R7, P2, R10, R7, 0x1 ;  /* 0x000000070a079211 */ /* 0x001fca00078408ff */
[----:B-1----:R-:W-:-:S05]  /*9f40*/  @!P1 IMAD.X R6, RZ, RZ, R6, P2 ;  /* 0x000000ffff069224 */ /* 0x002fca00010e0606 */
[----:B------:R-:W-:-:S04]  /*9f50*/  @!P1 LOP3.LUT R7, R7, R6, RZ, 0x3c, !PT ;  /* 0x0000000607079212 */ /* 0x000fc800078e3cff */
[----:B------:R-:W-:-:S04]  /*9f60*/  @!P1 LOP3.LUT R6, R7, R6, RZ, 0x3c, !PT ;  /* 0x0000000607069212 */ /* 0x000fc800078e3cff */
[----:B------:R-:W-:-:S05]  /*9f70*/  @!P1 LOP3.LUT R7, R7, R6, RZ, 0x3c, !PT ;  /* 0x0000000607079212 */ /* 0x000fca00078e3cff */
        /* <DEDUP_REMOVED lines=11> */
[----:B--2---:R0:W-:Y:S02]  /*a030*/  @!P1 LDGSTS.E.BYPASS.LTC128B.128 [R9+0x21400], desc[UR42][R6.64], !P0 ;  /* 0x2140000006099fae */ /* 0x0041e4000c101d6a */
.L_x_3372:
[----:B01----:R-:W2:Y:S01]  /*a040*/  LDL R6, [R1+0x30] ;  /* 0x0000300001067983 */ /* 0x003ea20000100800 */
[----:B------:R-:W-:-:S05]  /*a050*/  VIADD R4, R4, 0x30 ;  /* 0x0000003004047836 */ /* 0x000fca0000000000 */
[----:B------:R-:W-:-:S13]  /*a060*/  ISETP.GE.AND P1, PT, R4, R3, PT ;  /* 0x000000030400720c */ /* 0x000fda0003f26270 */
[----:B------:R-:W-:-:S05]  /*a070*/  @!P1 LEA R2, P2, R10, R0, 0x1 ;  /* 0x000000000a029211 */ /* 0x000fca00078408ff */
[----:B------:R-:W-:-:S05]  /*a080*/  @!P1 IMAD.X R3, RZ, RZ, R5, P2 ;  /* 0x000000ffff039224 */ /* 0x000fca00010e0605 */
[----:B------:R-:W-:Y:S01]  /*a090*/  @!PT LDS RZ, [RZ] ;  /* 0x00000000fffff984 */ /* 0x000fe20000000800 */
[----:B------:R-:W-:Y:S01]  /*a0a0*/  @!PT LDS RZ, [RZ] ;  /* 0x00000000fffff984 */ /* 0x000fe20000000800 */
[----:B------:R-:W-:Y:S01]  /*a0b0*/  @!PT LDS RZ, [RZ] ;  /* 0x00000000fffff984 */ /* 0x000fe20000000800 */
[----:B------:R0:W-:Y:S01]  /*a0c0*/  @!P1 LDGSTS.E.BYPASS.LTC128B.128 [R9+0x21c00], desc[UR42][R2.64], !P0 ;  /* 0x21c0000002099fae */ /* 0x0001e2000c101d6a */
[----:B------:R-:W-:Y:S01]  /*a0d0*/  NOP ;  /* 0x0000000000007918 */ /* 0x000fe20000000000 */
[----:B------:R-:W-:Y:S02]  /*a0e0*/  SYNCS.ARRIVE.TRANS64.RED.A0T1 RZ, [UR36+0x28c00], RZ ;  /* 0x028c00ffffff79a7 */ /* 0x000fe40008200424 */
[----:B------:R-:W-:Y:S01]  /*a0f0*/  ARRIVES.LDGSTSBAR.64.TRANSCNT [UR36+0x28c00] ;  /* 0x028c0000ff0079b0 */ /* 0x000fe20008000aa4 */
[----:B--2---:R-:W-:-:S04]  /*a100*/  LOP3.LUT R0, R6, 0x1, RZ, 0xc, !PT ;  /* 0x0000000106007812 */ /* 0x004fc800078e0cff */
[----:B------:R-:W-:Y:S01]  /*a110*/  SHF.L.U32 R0, R0, 0x1f, RZ ;  /* 0x0000001f00007819 */ /* 0x000fe200000006ff */
[----:B------:R-:W-:Y:S01]  /*a120*/  NOP ;  /* 0x0000000000007918 */ /* 0x000fe20000000000 */
[----:B------:R-:W-:Y:S01]  /*a130*/  SYNCS.ARRIVE.TRANS64.A1T0 RZ, [UR36+0x28c00], RZ ;  /* 0x028c00ffffff79a7 */ /* 0x000fe20008100024 */
[----:B------:R-:W-:Y:S01]  /*a140*/  BSSY B0, `(.L_x_3262) ;  /* 0x0000003000007945 */ /* 0x000fe20003800000 */
[----:B------:R-:W1:Y:S03]  /*a150*/  SYNCS.PHASECHK.TRANS64.TRYWAIT P0, [UR36+0x28c20], R0 ;  /* 0x028c2000ff0075a7 */ /* 0x000e660008000164 */
[----:B01----:R-:W-:Y:S05]  /*a160*/  @!P0 BRA `(.L_x_3263) ;  /* 0x00000040003c8947 */ /* 0x003fea0003800000 */
.L_x_3373:
[----:B------:R-:W-:Y:S05]  /*a170*/  BSYNC B0 ;  /* 0x0000000000007941 */ /* 0x000fea0003800000 */
.L_x_3262:
[----:B------:R-:W2:Y:S01]  /*a180*/  LDL R2, [R1+0x8] ;  /* 0x0000080001027983 */ /* 0x000ea20000100800 */
[----:B------:R-:W-:Y:S01]  /*a190*/  BSSY B0, `(.L_x_3264) ;  /* 0x0000095000007945 */ /* 0x000fe20003800000 */
[----:B--2---:R-:W-:-:S13]  /*a1a0*/  ISETP.NE.AND P0, PT, R2, RZ, PT ;  /* 0x000000ff0200720c */ /* 0x004fda0003f05270 */
[----:B------:R-:W-:Y:S05]  /*a1b0*/  @!P0 BRA `(.L_x_3265) ;  /* 0x0000000800488947 */ /* 0x000fea0003800000 */
[----:B------:R-:W2:Y:S01]  /*a1c0*/  LDL R4, [R1] ;  /* 0x0000000001047983 */ /* 0x000ea20000100800 */
[----:B0-----:R-:W-:Y:S01]  /*a1d0*/  LEA R3, R18, UR36, 0x3 ;  /* 0x0000002412037c11 */ /* 0x001fe2000f8e18ff */
[----:B------:R-:W-:Y:S01]  /*a1e0*/  BSSY B1, `(.L_x_3266) ;  /* 0x0000007000017945 */ /* 0x000fe20003800000 */
[----:B------:R-:W0:Y:S02]  /*a1f0*/  S2R R2, SR_TID.X ;  /* 0x0000000000027919 */ /* 0x000e240000002100 */
[----:B0-----:R-:W-:-:S04]  /*a200*/  LOP3.LUT R2, R2, 0x7f, RZ, 0xc0, !PT ;  /* 0x0000007f02027812 */ /* 0x001fc800078ec0ff */
[----:B------:R-:W-:Y:S02]  /*a210*/  ISETP.NE.AND P1, PT, R2, RZ, PT ;  /* 0x000000ff0200720c */ /* 0x000fe40003f25270 */
[----:B--2---:R-:W-:-:S04]  /*a220*/  SHF.L.U32 R0, R4, 0x1f, RZ ;  /* 0x0000001f04007819 */ /* 0x004fc800000006ff */
[----:B------:R-:W0:Y:S02]  /*a230*/  SYNCS.PHASECHK.TRANS64.TRYWAIT P0, [R3+URZ+0x28c60], R0 ;  /* 0x028c6000030075a7 */ /* 0x000e24000800017f */
[----:B0-----:R-:W-:Y:S05]  /*a240*/  @!P0 BRA `(.L_x_3267) ;  /* 0x00000040001c8947 */ /* 0x001fea0003800000 */
.L_x_3374:
[----:B------:R-:W-:Y:S05]  /*a250*/  BSYNC B1 ;  /* 0x0000000000017941 */ /* 0x000fea0003800000 */
.L_x_3266:
        /* <DEDUP_REMOVED lines=9> */
.L_x_3269:
[----:B------:R-:W-:Y:S05]  /*a2f0*/  BSYNC B1 ;  /* 0x0000000000017941 */ /* 0x000fea0003800000 */
.L_x_3268:
[----:B0-----:R-:W2:Y:S01]  /*a300*/  LDL R0, [R1+0x24] ;  /* 0x0000240001007983 */ /* 0x001ea20000100800 */
[----:B------:R-:W-:Y:S01]  /*a310*/  LEA R2, R18, UR36, 0x10 ;  /* 0x0000002412027c11 */ /* 0x000fe2000f8e80ff */
[----:B------:R-:W-:Y:S01]  /*a320*/  UIADD3 UR4, UP0, UR40, 0x470, URZ ;  /* 0x0000047028047890 */ /* 0x000fe2000ff1e03f */
[----:B------:R-:W-:Y:S01]  /*a330*/  VIADD R3, R3, 0x28c50 ;  /* 0x00028c5003037836 */ /* 0x000fe20000000000 */
[----:B------:R-:W-:Y:S01]  /*a340*/  PLOP3.LUT P0, PT, PT, PT, PT, 0x80, 0x0 ;  /* 0x000000000000781c */ /* 0x000fe20003f0f070 */
[----:B------:R-:W-:Y:S01]  /*a350*/  UMOV UR6, 0x0 ;  /* 0x0000000000067882 */ /* 0x000fe20000000000 */
[----:B------:R-:W-:Y:S01]  /*a360*/  VIADD R4, R2, 0x400 ;  /* 0x0000040002047836 */ /* 0x000fe20000000000 */
[----:B------:R-:W-:Y:S01]  /*a370*/  UIADD3.X UR5, URZ, UR41, URZ, UP0, !UPT ;  /* 0x000000293f057290 */ /* 0x000fe200087fe43f */
[----:B------:R-:W-:Y:S01]  /*a380*/  UMOV UR7, 0x14f00000 ;  /* 0x14f0000000077882 */ /* 0x000fe20000000000 */
[----:B------:R-:W-:Y:S01]  /*a390*/  UMOV UR10, URZ ;  /* 0x0000003f000a7c82 */ /* 0x000fe20008000000 */
[----:B--2---:R-:W-:-:S09]  /*a3a0*/  IMAD.SHL.U32 R0, R0, 0x40, RZ ;  /* 0x0000004000007824 */ /* 0x004fd200078e00ff */
.L_x_3270:
        /* <DEDUP_REMOVED lines=15> */
.L_x_3271:
        /* <DEDUP_REMOVED lines=15> */
.L_x_3272:
        /* <DEDUP_REMOVED lines=15> */
.L_x_3273:
        /* <DEDUP_REMOVED lines=15> */
.L_x_3274:
        /* <DEDUP_REMOVED lines=15> */
.L_x_3275:
        /* <DEDUP_REMOVED lines=15> */
.L_x_3276:
        /* <DEDUP_REMOVED lines=15> */
.L_x_3277:
        /* <DEDUP_REMOVED lines=10> */
.L_x_3265:
[----:B------:R-:W-:Y:S05]  /*aae0*/  BSYNC B0 ;  /* 0x0000000000007941 */ /* 0x000fea0003800000 */
.L_x_3264:
[----:B------:R-:W2:Y:S04]  /*aaf0*/  LDL.LU R4, [R1+0x2c] ;  /* 0x00002c0001047983 */ /* 0x000ea80000300800 */
[----:B------:R-:W3:Y:S01]  /*ab00*/  LDL.LU R7, [R1] ;  /* 0x0000000001077983 */ /* 0x000ee20000300800 */
[----:B------:R-:W-:-:S05]  /*ab10*/  VIADD R18, R18, 0x1 ;  /* 0x0000000112127836 */ /* 0x000fca0000000000 */
[----:B------:R-:W-:-:S04]  /*ab20*/  ISETP.NE.AND P0, PT, R18, 0x2, PT ;  /* 0x000000021200780c */ /* 0x000fc80003f05270 */
[----:B0-----:R-:W-:Y:S02]  /*ab30*/  SEL R0, RZ, 0x1, P0 ;  /* 0x00000001ff007807 */ /* 0x001fe40000000000 */
[----:B------:R-:W-:Y:S02]  /*ab40*/  SEL R18, R18, RZ, P0 ;  /* 0x000000ff12127207 */ /* 0x000fe40000000000 */
[----:B--2---:R-:W-:Y:S02]  /*ab50*/  ISETP.GE.AND P1, PT, R4, 0x41, PT ;  /* 0x000000410400780c */ /* 0x004fe40003f26270 */
[----:B---3--:R-:W-:-:S05]  /*ab60*/  LOP3.LUT R7, R7, R0, RZ, 0x3c, !PT ;  /* 0x0000000007077212 */ /* 0x008fca00078e3cff */
[----:B------:R0:W-:Y:S06]  /*ab70*/  STL [R1], R7 ;  /* 0x0000000701007387 */ /* 0x0001ec0000100800 */
[----:B------:R-:W-:Y:S05]  /*ab80*/  @!P1 BRA `(.L_x_3278) ;  /* 0x00000028005c9947 */ /* 0x000fea0003800000 */
[----:B------:R-:W2:Y:S01]  /*ab90*/  LDL R4, [R1+0x1c] ;  /* 0x00001c0001047983 */ /* 0x000ea20000100800 */
[----:B------:R-:W-:Y:S02]  /*aba0*/  IMAD.MOV.U32 R0, RZ, RZ, 0x1 ;  /* 0x00000001ff007424 */ /* 0x000fe400078e00ff */
[----:B--2---:R-:W-:-:S05]  /*abb0*/  IMAD.MOV R6, RZ, RZ, -R4 ;  /* 0x000000ffff067224 */ /* 0x004fca00078e0a04 */
[----:B------:R-:W-:-:S05]  /*abc0*/  VIADDMNMX R6, R6, R0, 0xffffffff, !PT ;  /* 0xffffffff06067446 */ /* 0x000fca0007800100 */
[----:B------:R-:W-:-:S05]  /*abd0*/  IMAD.IADD R0, R4, 0x1, R6 ;  /* 0x0000000104007824 */ /* 0x000fca00078e0206 */
[----:B------:R-:W-:-:S04]  /*abe0*/  LOP3.LUT R0, R0, 0x1, RZ, 0xc0, !PT ;  /* 0x0000000100007812 */ /* 0x000fc800078ec0ff */
[----:B------:R-:W-:Y:S01]  /*abf0*/  ISETP.NE.U32.AND P0, PT, R0, 0x1, PT ;  /* 0x000000010000780c */ /* 0x000fe20003f05070 */
[----:B------:R-:W-:-:S12]  /*ac00*/  VIADD R0, R4, 0xfffffffe ;  /* 0xfffffffe04007836 */ /* 0x000fd80000000000 */
[----:B------:R-:W-:Y:S05]  /*ac10*/  @P0 BRA `(.L_x_3279) ;  /* 0x0000000c00600947 */ /* 0x000fea0003800000 */
[----:B------:R-:W2:Y:S01]  /*ac20*/  LDL R4, [R1+0x8] ;  /* 0x0000080001047983 */ /* 0x000ea20000100800 */
[----:B------:R-:W-:Y:S01]  /*ac30*/  BSSY B0, `(.L_x_3280) ;  /* 0x00000cd000007945 */ /* 0x000fe20003800000 */
[----:B--2---:R-:W-:-:S13]  /*ac40*/  ISETP.NE.AND P2, PT, R4, RZ, PT ;  /* 0x000000ff0400720c */ /* 0x004fda0003f45270 */
[----:B------:R-:W-:Y:S05]  /*ac50*/  @!P2 BRA `(.L_x_3281) ;  /* 0x0000000c0028a947 */ /* 0x000fea0003800000 */
[----:B------:R-:W2:Y:S02]  /*ac60*/  LDL R4, [R1+0xc] ;  /* 0x00000c0001047983 */ /* 0x000ea40000100800 */
[----:B--2---:R-:W-:-:S13]  /*ac70*/  ISETP.NE.AND P2, PT, R4, RZ, PT ;  /* 0x000000ff0400720c */ /* 0x004fda0003f45270 */
[----:B------:R-:W-:Y:S05]  /*ac80*/  @!P2 BRA `(.L_x_3282) ;  /* 0x00000000004ca947 */ /* 0x000fea0003800000 */
[----:B------:R-:W2:Y:S01]  /*ac90*/  LDL R8, [R1+0x4] ;  /* 0x0000040001087983 */ /* 0x000ea20000100800 */
[----:B------:R-:W1:Y:S01]  /*aca0*/  LDC R5, c[0x0][0x43c] ;  /* 0x00010f00ff057b82 */ /* 0x000e620000000800 */
[----:B------:R-:W-:Y:S01]  /*acb0*/  ULDC.64 UR4, c[0x0][0x428] ;  /* 0x00010a0000047ab9 */ /* 0x000fe20000000a00 */
[----:B-1----:R-:W-:-:S13]  /*acc0*/  ISETP.NE.AND P0, PT, R5, 0x1, PT ;  /* 0x000000010500780c */ /* 0x002fda0003f05270 */
[----:B------:R-:W1:Y:S02]  /*acd0*/  @P0 LDC.64 R2, c[0x0][0x440] ;  /* 0x00011000ff020b82 */ /* 0x000e640000000a00 */
[----:B-1----:R-:W-:-:S04]  /*ace0*/  @P0 IMAD.HI.U32 R4, R0, R2, RZ ;  /* 0x0000000200040227 */ /* 0x002fc800078e00ff */
        /* <DEDUP_REMOVED lines=13> */
.L_x_3282:
[----:B------:R-:W-:Y:S01]  /*adc0*/  LEA R3, R18, UR36, 0x3 ;  /* 0x0000002412037c11 */ /* 0x000fe2000f8e18ff */
[----:B-1----:R-:W1:Y:S01]  /*add0*/  S2R R4, SR_TID.X ;  /* 0x0000000000047919 */ /* 0x002e620000002100 */
[----:B------:R-:W-:Y:S01]  /*ade0*/  SHF.L.U32 R2, R7, 0x1f, RZ ;  /* 0x0000001f07027819 */ /* 0x000fe200000006ff */
[----:B------:R-:W-:Y:S03]  /*adf0*/  BSSY B1, `(.L_x_3283) ;  /* 0x0000005000017945 */ /* 0x000fe60003800000 */
[----:B------:R-:W2:Y:S01]  /*ae00*/  SYNCS.PHASECHK.TRANS64.TRYWAIT P0, [R3+URZ+0x28c40], R2 ;  /* 0x028c4002030075a7 */ /* 0x000ea2000800017f */
[----:B-1----:R-:W-:-:S04]  /*ae10*/  LOP3.LUT R4, R4, 0x7f, RZ, 0xc0, !PT ;  /* 0x0000007f04047812 */ /* 0x002fc800078ec0ff */
[----:B------:R-:W-:Y:S01]  /*ae20*/  ISETP.NE.AND P1, PT, R4, RZ, PT ;  /* 0x000000ff0400720c */ /* 0x000fe20003f25270 */
[----:B--2---:R-:W-:-:S12]  /*ae30*/  @!P0 BRA `(.L_x_3284) ;  /* 0x0000003400348947 */ /* 0x004fd80003800000 */
.L_x_3375:
[----:B------:R-:W-:Y:S05]  /*ae40*/  BSYNC B1 ;  /* 0x0000000000017941 */ /* 0x000fea0003800000 */
.L_x_3283:
[----:B------:R-:W-:Y:S04]  /*ae50*/  BSSY B1, `(.L_x_3285) ;  /* 0x0000009000017945 */ /* 0x000fe80003800000 */
[----:B------:R-:W-:Y:S05]  /*ae60*/  @P1 BRA `(.L_x_3286) ;  /* 0x00000000001c1947 */ /* 0x000fea0003800000 */
[----:B------:R-:W2:Y:S01]  /*ae70*/  S2R R5, SR_TID.X ;  /* 0x0000000000057919 */ /* 0x000ea20000002100 */
[----:B------:R-:W-:-:S04]  /*ae80*/  IMAD.MOV.U32 R4, RZ, RZ, 0x2000 ;  /* 0x00002000ff047424 */ /* 0x000fc800078e00ff */
[----:B------:R3:W-:Y:S01]  /*ae90*/  SYNCS.ARRIVE.TRANS64 RZ, [R3+URZ+0x28c30], R4 ;  /* 0x028c300403ff79a7 */ /* 0x0007e2000800003f */
[----:B--2---:R-:W-:-:S04]  /*aea0*/  LOP3.LUT R5, R5, 0x1f, RZ, 0xc0, !PT ;  /* 0x0000001f05057812 */ /* 0x004fc800078ec0ff */
[----:B------:R-:W-:-:S13]  /*aeb0*/  ISETP.NE.AND P0, PT, R5, RZ, PT ;  /* 0x000000ff0500720c */ /* 0x000fda0003f05270 */
[----:B---3--:R-:W-:Y:S05]  /*aec0*/  @!P0 BRA `(.L_x_3286) ;  /* 0x0000000000048947 */ /* 0x008fea0003800000 */
[----:B------:R-:W-:Y:S01]  /*aed0*/  BPT.TRAP 0x1 ;  /* 0x000000040000795c */ /* 0x000fe20000300000 */
.L_x_3286:
[----:B------:R-:W-:Y:S05]  /*aee0*/  BSYNC B1 ;  /* 0x0000000000017941 */ /* 0x000fea0003800000 */
.L_x_3285:
[----:B0-----:R-:W-:Y:S01]  /*aef0*/  IMAD.MOV.U32 R7, RZ, RZ, RZ ;  /* 0x000000ffff077224 */ /* 0x001fe200078e00ff */
[----:B------:R-:W-:Y:S01]  /*af00*/  LEA R4, R18, UR36, 0xd ;  /* 0x0000002412047c11 */ /* 0x000fe2000f8e68ff */
[----:B------:R-:W-:Y:S01]  /*af10*/  UIADD3 UR4, UP0, UR40, 0x370, URZ ;  /* 0x0000037028047890 */ /* 0x000fe2000ff1e03f */
[----:B------:R-:W-:Y:S01]  /*af20*/  PLOP3.LUT P0, PT, PT, PT, PT, 0x80, 0x0 ;  /* 0x000000000000781c */ /* 0x000fe20003f0f070 */
[----:B------:R-:W-:Y:S01]  /*af30*/  IMAD.SHL.U32 R0, R0, 0x40, RZ ;  /* 0x0000004000007824 */ /* 0x000fe200078e00ff */
[----:B------:R-:W-:Y:S01]  /*af40*/  R2UR UR10, R7 ;  /* 0x00000000070a72ca */ /* 0x000fe200000e0000 */
[----:B------:R-:W-:Y:S01]  /*af50*/  VIADD R4, R4, 0x22400 ;  /* 0x0002240004047836 */ /* 0x000fe20000000000 */
[----:B------:R-:W-:Y:S01]  /*af60*/  UIADD3.X UR5, URZ, UR41, URZ, UP0, !UPT ;  /* 0x000000293f057290 */ /* 0x000fe200087fe43f */
[----:B------:R-:W-:Y:S01]  /*af70*/  VIADD R5, R3, 0x28c30 ;  /* 0x00028c3003057836 */ /* 0x000fe20000000000 */
[----:B------:R-:W-:Y:S01]  /*af80*/  UMOV UR6, 0x0 ;  /* 0x0000000000067882 */ /* 0x000fe20000000000 */
[----:B------:R-:W-:-:S10]  /*af90*/  UMOV UR7, 0x14f00000 ;  /* 0x14f0000000077882 */ /* 0x000fd40000000000 */
.L_x_3287:
        /* <DEDUP_REMOVED lines=10> */
[----:B------:R-:W0:Y:S01]  /*b040*/  SYNCS.PHASECHK.TRANS64.TRYWAIT P0, [R3+URZ+0x28c60], R2 ;  /* 0x028c6002030075a7 */ /* 0x000e22000800017f */
[----:B------:R-:W-:Y:S04]  /*b050*/  BSSY B1, `(.L_x_3288) ;  /* 0x0000002000017945 */ /* 0x000fe80003800000 */
[----:B0-----:R-:W-:Y:S05]  /*b060*/  @!P0 BRA `(.L_x_3289) ;  /* 0x0000003000bc8947 */ /* 0x001fea0003800000 */
.L_x_3376:
[----:B------:R-:W-:Y:S05]  /*b070*/  BSYNC B1 ;  /* 0x0000000000017941 */ /* 0x000fea0003800000 */
.L_x_3288:
[----:B------:R-:W-:Y:S01]  /*b080*/  BSSY B1, `(.L_x_3290) ;  /* 0x000000b000017945 */ /* 0x000fe20003800000 */
[----:B------:R-:W-:Y:S02]  /*b090*/  IMAD.MOV.U32 R8, RZ, RZ, 0x0 ;  /* 0x00000000ff087424 */ /* 0x000fe400078e00ff */
[----:B------:R-:W-:Y:S01]  /*b0a0*/  IMAD.MOV.U32 R9, RZ, RZ, 0x14f00000 ;  /* 0x14f00000ff097424 */ /* 0x000fe200078e00ff */
[----:B------:R-:W-:Y:S06]  /*b0b0*/  @P1 BRA `(.L_x_3291) ;  /* 0x00000000001c1947 */ /* 0x000fec0003800000 */
[----:B------:R-:W2:Y:S01]  /*b0c0*/  S2R R4, SR_TID.X ;  /* 0x0000000000047919 */ /* 0x000ea20000002100 */
[----:B01----:R-:W-:-:S04]  /*b0d0*/  IMAD.MOV.U32 R2, RZ, RZ, 0x10000 ;  /* 0x00010000ff027424 */ /* 0x003fc800078e00ff */
[----:B------:R3:W-:Y:S01]  /*b0e0*/  SYNCS.ARRIVE.TRANS64 RZ, [R3+URZ+0x28c50], R2 ;  /* 0x028c500203ff79a7 */ /* 0x0007e2000800003f */
[----:B--2---:R-:W-:-:S04]  /*b0f0*/  LOP3.LUT R4, R4, 0x1f, RZ, 0xc0, !PT ;  /* 0x0000001f04047812 */ /* 0x004fc800078ec0ff */
[----:B------:R-:W-:-:S13]  /*b100*/  ISETP.NE.AND P0, PT, R4, RZ, PT ;  /* 0x000000ff0400720c */ /* 0x000fda0003f05270 */
[----:B---3--:R-:W-:Y:S05]  /*b110*/  @!P0 BRA `(.L_x_3291) ;  /* 0x0000000000048947 */ /* 0x008fea0003800000 */
[----:B------:R-:W-:Y:S01]  /*b120*/  BPT.TRAP 0x1 ;  /* 0x000000040000795c */ /* 0x000fe20000300000 */
.L_x_3291:
[----:B------:R-:W-:Y:S05]  /*b130*/  BSYNC B1 ;  /* 0x0000000000017941 */ /* 0x000fea0003800000 */
.L_x_3290:
[----:B------:R-:W-:Y:S01]  /*b140*/  R2UR UR10, R7 ;  /* 0x00000000070a72ca */ /* 0x000fe200000e0000 */
[----:B------:R-:W-:Y:S01]  /*b150*/  UIADD3 UR4, UP0, UR40, 0x470, URZ ;  /* 0x0000047028047890 */ /* 0x000fe2000ff1e03f */
[----:B------:R-:W-:Y:S01]  /*b160*/  R2UR UR6, R8 ;  /* 0x00000000080672ca */ /* 0x000fe200000e0000 */
[----:B01----:R-:W-:Y:S01]  /*b170*/  VIADD R3, R3, 0x28c50 ;  /* 0x00028c5003037836 */ /* 0x003fe20000000000 */
[----:B------:R-:W-:Y:S01]  /*b180*/  R2UR UR7, R9 ;  /* 0x00000000090772ca */ /* 0x000fe200000e0000 */
[----:B------:R-:W-:Y:S01]  /*b190*/  UIADD3.X UR5, URZ, UR41, URZ, UP0, !UPT ;  /* 0x000000293f057290 */ /* 0x000fe200087fe43f */
[----:B------:R-:W-:Y:S02]  /*b1a0*/  LEA R2, R18, UR36, 0x10 ;  /* 0x0000002412027c11 */ /* 0x000fe4000f8e80ff */
[----:B------:R-:W-:-:S03]  /*b1b0*/  PLOP3.LUT P0, PT, PT, PT, PT, 0x80, 0x0 ;  /* 0x000000000000781c */ /* 0x000fc60003f0f070 */
[----:B------:R-:W-:-:S10]  /*b1c0*/  VIADD R4, R2, 0x400 ;  /* 0x0000040002047836 */ /* 0x000fd40000000000 */
.L_x_3292:
        /* <DEDUP_REMOVED lines=12> */
[----:B------:R-:W-:Y:S01]  /*b290*/  R2UR UR7, R9 ;  /* 0x00000000090772ca */ /* 0x000fe200000e0000 */
[----:B------:R-:W-:Y:S01]  /*b2a0*/  UMOV UR10, 0x40 ;  /* 0x00000040000a7882 */ /* 0x000fe20000000000 */
[----:B------:R-:W-:-:S13]  /*b2b0*/  PLOP3.LUT P0, PT, PT, PT, PT, 0x80, 0x0 ;  /* 0x000000000000781c */ /* 0x000fda0003f0f070 */
.L_x_3293:
        /* <DEDUP_REMOVED lines=15> */
.L_x_3294:
        /* <DEDUP_REMOVED lines=15> */
.L_x_3295:
        /* <DEDUP_REMOVED lines=15> */
.L_x_3296:
        /* <DEDUP_REMOVED lines=15> */
.L_x_3297:
        /* <DEDUP_REMOVED lines=15> */
.L_x_3298:
        /* <DEDUP_REMOVED lines=15> */
.L_x_3299:
        /* <DEDUP_REMOVED lines=10> */
.L_x_3281:
[----:B------:R-:W-:Y:S05]  /*b900*/  BSYNC B0 ;  /* 0x0000000000007941 */ /* 0x000fea0003800000 */
.L_x_3280:
[----:B------:R-:W2:Y:S04]  /*b910*/  LDL.LU R5, [R1] ;  /* 0x0000000001057983 */ /* 0x000ea80000300800 */
[----:B------:R-:W3:Y:S01]  /*b920*/  LDL.LU R4, [R1+0x1c] ;  /* 0x00001c0001047983 */ /* 0x000ee20000300800 */
[----:B------:R-:W-:-:S05]  /*b930*/  VIADD R18, R18, 0x1 ;  /* 0x0000000112127836 */ /* 0x000fca0000000000 */
[----:B------:R-:W-:-:S04]  /*b940*/  ISETP.NE.AND P0, PT, R18, 0x2, PT ;  /* 0x000000021200780c */ /* 0x000fc80003f05270 */
[----:B------:R-:W-:Y:S02]  /*b950*/  SEL R0, RZ, 0x1, P0 ;  /* 0x00000001ff007807 */ /* 0x000fe40000000000 */
[----:B------:R-:W-:Y:S02]  /*b960*/  SEL R18, R18, RZ, P0 ;  /* 0x000000ff12127207 */ /* 0x000fe40000000000 */
[----:B--2---:R-:W-:Y:S01]  /*b970*/  LOP3.LUT R5, R5, R0, RZ, 0x3c, !PT ;  /* 0x0000000005057212 */ /* 0x004fe200078e3cff */
[----:B---3--:R-:W-:-:S04]  /*b980*/  VIADD R0, R4, 0xfffffffd ;  /* 0xfffffffd04007836 */ /* 0x008fc80000000000 */
[----:B------:R1:W-:Y:S03]  /*b990*/  STL [R1], R5 ;  /* 0x0000000501007387 */ /* 0x0003e60000100800 */
.L_x_3279:
[----:B------:R-:W2:Y:S01]  /*b9a0*/  LDL.LU R2, [R1+0x14] ;  /* 0x0000140001027983 */ /* 0x000ea20000300800 */
[----:B------:R-:W-:Y:S01]  /*b9b0*/  IMAD.MOV R6, RZ, RZ, -R6 ;  /* 0x000000ffff067224 */ /* 0x000fe200078e0a06 */
[----:B------:R-:W-:Y:S04]  /*b9c0*/  BSSY B0, `(.L_x_3278) ;  /* 0x00001b3000007945 */ /* 0x000fe80003800000 */
[----:B--2---:R-:W-:-:S13]  /*b9d0*/  ISETP.NE.AND P0, PT, R2, R6, PT ;  /* 0x000000060200720c */ /* 0x004fda0003f05270 */
[----:B------:R-:W-:Y:S05]  /*b9e0*/  @!P0 BRA `(.L_x_3300) ;  /* 0x0000001800c08947 */ /* 0x000fea0003800000 */
.L_x_3341:
[----:B--2---:R-:W2:Y:S01]  /*b9f0*/  LDL R2, [R1+0x8] ;  /* 0x0000080001027983 */ /* 0x004ea20000100800 */
[----:B------:R-:W-:Y:S01]  /*ba00*/  BSSY B1, `(.L_x_3301) ;  /* 0x00000cf000017945 */ /* 0x000fe20003800000 */
[----:B--2---:R-:W-:-:S13]  /*ba10*/  ISETP.NE.AND P0, PT, R2, RZ, PT ;  /* 0x000000ff0200720c */ /* 0x004fda0003f05270 */
[----:B------:R-:W-:Y:S05]  /*ba20*/  @!P0 BRA `(.L_x_3302) ;  /* 0x0000000c00308947 */ /* 0x000fea0003800000 */
[----:B------:R-:W2:Y:S01]  /*ba30*/  LDL R2, [R1+0xc] ;  /* 0x00000c0001027983 */ /* 0x000ea20000100800 */
[----:B------:R-:W-:Y:S01]  /*ba40*/  IMAD.MOV.U32 R6, RZ, RZ, R0 ;  /* 0x000000ffff067224 */ /* 0x000fe200078e0000 */
[----:B--2---:R-:W-:-:S13]  /*ba50*/  ISETP.NE.AND P0, PT, R2, RZ, PT ;  /* 0x000000ff0200720c */ /* 0x004fda0003f05270 */
[----:B------:R-:W-:Y:S05]  /*ba60*/  @!P0 BRA `(.L_x_3303) ;  /* 0x00000000004c8947 */ /* 0x000fea0003800000 */
[----:B-1----:R-:W2:Y:S01]  /*ba70*/  LDL R5, [R1+0x4] ;  /* 0x0000040001057983 */ /* 0x002ea20000100800 */
        /* <DEDUP_REMOVED lines=18> */
.L_x_3303:
[----:B------:R-:W3:Y:S01]  /*bba0*/  LDL R2, [R1] ;  /* 0x0000000001027983 */ /* 0x000ee20000100800 */
[----:B--2---:R-:W-:Y:S01]  /*bbb0*/  LEA R4, R18, UR36, 0x3 ;  /* 0x0000002412047c11 */ /* 0x004fe2000f8e18ff */
[----:B------:R-:W-:Y:S01]  /*bbc0*/  BSSY B2, `(.L_x_3304) ;  /* 0x0000007000027945 */ /* 0x000fe20003800000 */
[----:B------:R-:W2:Y:S02]  /*bbd0*/  S2R R3, SR_TID.X ;  /* 0x0000000000037919 */ /* 0x000ea40000002100 */
[----:B--2---:R-:W-:-:S04]  /*bbe0*/  LOP3.LUT R3, R3, 0x7f, RZ, 0xc0, !PT ;  /* 0x0000007f03037812 */ /* 0x004fc800078ec0ff */
[----:B------:R-:W-:Y:S02]  /*bbf0*/  ISETP.NE.AND P1, PT, R3, RZ, PT ;  /* 0x000000ff0300720c */ /* 0x000fe40003f25270 */
[----:B---3--:R-:W-:-:S04]  /*bc00*/  SHF.L.U32 R2, R2, 0x1f, RZ ;  /* 0x0000001f02027819 */ /* 0x008fc800000006ff */
[----:B------:R-:W2:Y:S02]  /*bc10*/  SYNCS.PHASECHK.TRANS64.TRYWAIT P0, [R4+URZ+0x28c40], R2 ;  /* 0x028c4002040075a7 */ /* 0x000ea4000800017f */
[----:B--2---:R-:W-:Y:S05]  /*bc20*/  @!P0 BRA `(.L_x_3305) ;  /* 0x0000002400e08947 */ /* 0x004fea0003800000 */
.L_x_3377:
[----:B------:R-:W-:Y:S05]  /*bc30*/  BSYNC B2 ;  /* 0x0000000000027941 */ /* 0x000fea0003800000 */
.L_x_3304:
[----:B------:R-:W-:Y:S04]  /*bc40*/  BSSY B2, `(.L_x_3306) ;  /* 0x0000009000027945 */ /* 0x000fe80003800000 */
[----:B------:R-:W-:Y:S05]  /*bc50*/  @P1 BRA `(.L_x_3307) ;  /* 0x00000000001c1947 */ /* 0x000fea0003800000 */
[----:B-1----:R-:W1:Y:S01]  /*bc60*/  S2R R5, SR_TID.X ;  /* 0x0000000000057919 */ /* 0x002e620000002100 */
[----:B------:R-:W-:-:S04]  /*bc70*/  IMAD.MOV.U32 R3, RZ, RZ, 0x2000 ;  /* 0x00002000ff037424 */ /* 0x000fc800078e00ff */
[----:B------:R3:W-:Y:S01]  /*bc80*/  SYNCS.ARRIVE.TRANS64 RZ, [R4+URZ+0x28c30], R3 ;  /* 0x028c300304ff79a7 */ /* 0x0007e2000800003f */
[----:B-1----:R-:W-:-:S04]  /*bc90*/  LOP3.LUT R5, R5, 0x1f, RZ, 0xc0, !PT ;  /* 0x0000001f05057812 */ /* 0x002fc800078ec0ff */
[----:B------:R-:W-:-:S13]  /*bca0*/  ISETP.NE.AND P0, PT, R5, RZ, PT ;  /* 0x000000ff0500720c */ /* 0x000fda0003f05270 */
[----:B---3--:R-:W-:Y:S05]  /*bcb0*/  @!P0 BRA `(.L_x_3307) ;  /* 0x0000000000048947 */ /* 0x008fea0003800000 */
[----:B------:R-:W-:Y:S01]  /*bcc0*/  BPT.TRAP 0x1 ;  /* 0x000000040000795c */ /* 0x000fe20000300000 */
.L_x_3307:
[----:B------:R-:W-:Y:S05]  /*bcd0*/  BSYNC B2 ;  /* 0x0000000000027941 */ /* 0x000fea0003800000 */
.L_x_3306:
[----:B-1----:R-:W-:Y:S01]  /*bce0*/  IMAD.MOV.U32 R5, RZ, RZ, RZ ;  /* 0x000000ffff057224 */ /* 0x002fe200078e00ff */
[----:B------:R-:W-:Y:S01]  /*bcf0*/  LEA R3, R18, UR36, 0xd ;  /* 0x0000002412037c11 */ /* 0x000fe2000f8e68ff */
[----:B------:R-:W-:Y:S01]  /*bd00*/  UIADD3 UR4, UP0, UR40, 0x370, URZ ;  /* 0x0000037028047890 */ /* 0x000fe2000ff1e03f */
[----:B------:R-:W-:Y:S01]  /*bd10*/  PLOP3.LUT P0, PT, PT, PT, PT, 0x80, 0x0 ;  /* 0x000000000000781c */ /* 0x000fe20003f0f070 */
[----:B------:R-:W-:Y:S01]  /*bd20*/  IMAD.SHL.U32 R6, R6, 0x40, RZ ;  /* 0x0000004006067824 */ /* 0x000fe200078e00ff */
[----:B------:R-:W-:Y:S01]  /*bd30*/  R2UR UR10, R5 ;  /* 0x00000000050a72ca */ /* 0x000fe200000e0000 */
[----:B------:R-:W-:Y:S01]  /*bd40*/  VIADD R3, R3, 0x22400 ;  /* 0x0002240003037836 */ /* 0x000fe20000000000 */
[----:B------:R-:W-:Y:S01]  /*bd50*/  UIADD3.X UR5, URZ, UR41, URZ, UP0, !UPT ;  /* 0x000000293f057290 */ /* 0x000fe200087fe43f */
[----:B0-----:R-:W-:Y:S01]  /*bd60*/  VIADD R7, R4, 0x28c30 ;  /* 0x00028c3004077836 */ /* 0x001fe20000000000 */
[----:B------:R-:W-:Y:S01]  /*bd70*/  UMOV UR6, 0x0 ;  /* 0x0000000000067882 */ /* 0x000fe20000000000 */
[----:B------:R-:W-:-:S10]  /*bd80*/  UMOV UR7, 0x14f00000 ;  /* 0x14f0000000077882 */ /* 0x000fd40000000000 */
.L_x_3308:
        /* <DEDUP_REMOVED lines=13> */
.L_x_3378:
[----:B------:R-:W-:Y:S05]  /*be60*/  BSYNC B2 ;  /* 0x0000000000027941 */ /* 0x000fea0003800000 */
.L_x_3309:
[----:B------:R-:W-:Y:S01]  /*be70*/  BSSY B2, `(.L_x_3311) ;  /* 0x000000b000027945 */ /* 0x000fe20003800000 */
[----:B0-2---:R-:W-:Y:S02]  /*be80*/  IMAD.MOV.U32 R2, RZ, RZ, 0x0 ;  /* 0x00000000ff027424 */ /* 0x005fe400078e00ff */
[----:B------:R-:W-:Y:S01]  /*be90*/  IMAD.MOV.U32 R3, RZ, RZ, 0x14f00000 ;  /* 0x14f00000ff037424 */ /* 0x000fe200078e00ff */
[----:B------:R-:W-:Y:S06]  /*bea0*/  @P1 BRA `(.L_x_3312) ;  /* 0x00000000001c1947 */ /* 0x000fec0003800000 */
[----:B------:R-:W0:Y:S01]  /*beb0*/  S2R R8, SR_TID.X ;  /* 0x0000000000087919 */ /* 0x000e220000002100 */
[----:B------:R-:W-:-:S04]  /*bec0*/  IMAD.MOV.U32 R7, RZ, RZ, 0x10000 ;  /* 0x00010000ff077424 */ /* 0x000fc800078e00ff */
[----:B------:R1:W-:Y:S01]  /*bed0*/  SYNCS.ARRIVE.TRANS64 RZ, [R4+URZ+0x28c50], R7 ;  /* 0x028c500704ff79a7 */ /* 0x0003e2000800003f */
[----:B0-----:R-:W-:-:S04]  /*bee0*/  LOP3.LUT R8, R8, 0x1f, RZ, 0xc0, !PT ;  /* 0x0000001f08087812 */ /* 0x001fc800078ec0ff */
[----:B------:R-:W-:-:S13]  /*bef0*/  ISETP.NE.AND P0, PT, R8, RZ, PT ;  /* 0x000000ff0800720c */ /* 0x000fda0003f05270 */
[----:B-1----:R-:W-:Y:S05]  /*bf00*/  @!P0 BRA `(.L_x_3312) ;  /* 0x0000000000048947 */ /* 0x002fea0003800000 */
[----:B------:R-:W-:Y:S01]  /*bf10*/  BPT.TRAP 0x1 ;  /* 0x000000040000795c */ /* 0x000fe20000300000 */
.L_x_3312:
[----:B------:R-:W-:Y:S05]  /*bf20*/  BSYNC B2 ;  /* 0x0000000000027941 */ /* 0x000fea0003800000 */
.L_x_3311:
        /* <DEDUP_REMOVED lines=8> */
[----:B------:R-:W-:-:S10]  /*bfb0*/  VIADD R7, R5, 0x400 ;  /* 0x0000040005077836 */ /* 0x000fd40000000000 */
.L_x_3313:
        /* <DEDUP_REMOVED lines=15> */
.L_x_3314:
        /* <DEDUP_REMOVED lines=15> */
.L_x_3315:
        /* <DEDUP_REMOVED lines=15> */
.L_x_3316:
        /* <DEDUP_REMOVED lines=15> */
.L_x_3317:
        /* <DEDUP_REMOVED lines=15> */
.L_x_3318:
        /* <DEDUP_REMOVED lines=11> */
[----:B------:R-:W-:Y:S01]  /*c520*/  UMOV UR10, 0x180 ;  /* 0x00000180000a7882 */ /* 0x000fe20000000000 */
[----:B------:R-:W-:Y:S02]  /*c530*/  R2UR UR7, R3 ;  /* 0x00000000030772ca */ /* 0x000fe400000e0000 */
[----:B------:R-:W-:Y:S02]  /*c540*/  PLOP3.LUT P0, PT, PT, PT, PT, 0x80, 0x0 ;  /* 0x000000000000781c */ /* 0x000fe40003f0f070 */
[----:B------:R-:W-:-:S11]  /*c550*/  IADD3 R7, R5, 0xc400, RZ ;  /* 0x0000c40005077810 */ /* 0x000fd60007ffe0ff */
.L_x_3319:
        /* <DEDUP_REMOVED lines=15> */
.L_x_3320:
        /* <DEDUP_REMOVED lines=10> */
.L_x_3302:
[----:B------:R-:W-:Y:S05]  /*c6f0*/  BSYNC B1 ;  /* 0x0000000000017941 */ /* 0x000fea0003800000 */
.L_x_3301:
[----:B------:R-:W2:Y:S04]  /*c700*/  LDL R3, [R1+0x8] ;  /* 0x0000080001037983 */ /* 0x000ea80000100800 */
[----:B------:R-:W3:Y:S01]  /*c710*/  LDL.LU R2, [R1] ;  /* 0x0000000001027983 */ /* 0x000ee20000300800 */
[----:B0-----:R-:W-:Y:S01]  /*c720*/  VIADD R7, R18, 0x1 ;  /* 0x0000000112077836 */ /* 0x001fe20000000000 */
        /* <DEDUP_REMOVED lines=8> */
[----:B------:R-:W-:Y:S01]  /*c7b0*/  VIADD R8, R0, 0xffffffff ;  /* 0xffffffff00087836 */ /* 0x000fe20000000000 */
[----:B--2---:R-:W-:-:S13]  /*c7c0*/  ISETP.NE.AND P2, PT, R2, RZ, PT ;  /* 0x000000ff0200720c */ /* 0x004fda0003f45270 */
[----:B------:R-:W-:Y:S05]  /*c7d0*/  @!P2 BRA `(.L_x_3323) ;  /* 0x00000000004ca947 */ /* 0x000fea0003800000 */
[----:B------:R-:W2:Y:S01]  /*c7e0*/  LDL R9, [R1+0x4] ;  /* 0x0000040001097983 */ /* 0x000ea20000100800 */
[----:B------:R-:W0:Y:S01]  /*c7f0*/  LDC R4, c[0x0][0x43c] ;  /* 0x00010f00ff047b82 */ /* 0x000e220000000800 */
[----:B------:R-:W-:Y:S01]  /*c800*/  ULDC.64 UR4, c[0x0][0x428] ;  /* 0x00010a0000047ab9 */ /* 0x000fe20000000a00 */
[----:B0-----:R-:W-:-:S13]  /*c810*/  ISETP.NE.AND P0, PT, R4, 0x1, PT ;  /* 0x000000010400780c */ /* 0x001fda0003f05270 */
        /* <DEDUP_REMOVED lines=15> */
.L_x_3323:
[----:B0-----:R-:W-:Y:S01]  /*c910*/  LEA R4, R7, UR36, 0x3 ;  /* 0x0000002407047c11 */ /* 0x001fe2000f8e18ff */
[----:B------:R-:W0:Y:S01]  /*c920*/  S2R R3, SR_TID.X ;  /* 0x0000000000037919 */ /* 0x000e220000002100 */
[----:B------:R-:W-:Y:S01]  /*c930*/  SHF.L.U32 R2, R6, 0x1f, RZ ;  /* 0x0000001f06027819 */ /* 0x000fe200000006ff */
[----:B------:R-:W-:Y:S03]  /*c940*/  BSSY B2, `(.L_x_3324) ;  /* 0x0000005000027945 */ /* 0x000fe60003800000 */
[----:B------:R-:W2:Y:S01]  /*c950*/  SYNCS.PHASECHK.TRANS64.TRYWAIT P0, [R4+URZ+0x28c40], R2 ;  /* 0x028c4002040075a7 */ /* 0x000ea2000800017f */
[----:B0-----:R-:W-:-:S04]  /*c960*/  LOP3.LUT R3, R3, 0x7f, RZ, 0xc0, !PT ;  /* 0x0000007f03037812 */ /* 0x001fc800078ec0ff */
[----:B------:R-:W-:Y:S01]  /*c970*/  ISETP.NE.AND P1, PT, R3, RZ, PT ;  /* 0x000000ff0300720c */ /* 0x000fe20003f25270 */
[----:B--2---:R-:W-:-:S12]  /*c980*/  @!P0 BRA `(.L_x_3325) ;  /* 0x0000001800b08947 */ /* 0x004fd80003800000 */
.L_x_3379:
[----:B------:R-:W-:Y:S05]  /*c990*/  BSYNC B2 ;  /* 0x0000000000027941 */ /* 0x000fea0003800000 */
.L_x_3324:
[----:B------:R-:W-:Y:S04]  /*c9a0*/  BSSY B2, `(.L_x_3326) ;  /* 0x0000009000027945 */ /* 0x000fe80003800000 */
[----:B------:R-:W-:Y:S05]  /*c9b0*/  @P1 BRA `(.L_x_3327) ;  /* 0x00000000001c1947 */ /* 0x000fea0003800000 */
[----:B-1----:R-:W1:Y:S01]  /*c9c0*/  S2R R5, SR_TID.X ;  /* 0x0000000000057919 */ /* 0x002e620000002100 */
[----:B------:R-:W-:-:S04]  /*c9d0*/  IMAD.MOV.U32 R3, RZ, RZ, 0x2000 ;  /* 0x00002000ff037424 */ /* 0x000fc800078e00ff */
[----:B------:R2:W-:Y:S01]  /*c9e0*/  SYNCS.ARRIVE.TRANS64 RZ, [R4+URZ+0x28c30], R3 ;  /* 0x028c300304ff79a7 */ /* 0x0005e2000800003f */
[----:B-1----:R-:W-:-:S04]  /*c9f0*/  LOP3.LUT R5, R5, 0x1f, RZ, 0xc0, !PT ;  /* 0x0000001f05057812 */ /* 0x002fc800078ec0ff */
[----:B------:R-:W-:-:S13]  /*ca00*/  ISETP.NE.AND P0, PT, R5, RZ, PT ;  /* 0x000000ff0500720c */ /* 0x000fda0003f05270 */
[----:B--2---:R-:W-:Y:S05]  /*ca10*/  @!P0 BRA `(.L_x_3327) ;  /* 0x0000000000048947 */ /* 0x004fea0003800000 */
[----:B------:R-:W-:Y:S01]  /*ca20*/  BPT.TRAP 0x1 ;  /* 0x000000040000795c */ /* 0x000fe20000300000 */
.L_x_3327:
[----:B------:R-:W-:Y:S05]  /*ca30*/  BSYNC B2 ;  /* 0x0000000000027941 */ /* 0x000fea0003800000 */
.L_x_3326:
        /* <DEDUP_REMOVED lines=11> */
.L_x_3328:
        /* <DEDUP_REMOVED lines=13> */
.L_x_3380:
[----:B------:R-:W-:Y:S05]  /*cbc0*/  BSYNC B2 ;  /* 0x0000000000027941 */ /* 0x000fea0003800000 */
.L_x_3329:
[----:B------:R-:W-:Y:S01]  /*cbd0*/  BSSY B2, `(.L_x_3331) ;  /* 0x000000b000027945 */ /* 0x000fe20003800000 */
[----:B01----:R-:W-:Y:S02]  /*cbe0*/  IMAD.MOV.U32 R2, RZ, RZ, 0x0 ;  /* 0x00000000ff027424 */ /* 0x003fe400078e00ff */
        /* <DEDUP_REMOVED lines=9> */
.L_x_3332:
[----:B------:R-:W-:Y:S05]  /*cc80*/  BSYNC B2 ;  /* 0x0000000000027941 */ /* 0x000fea0003800000 */
.L_x_3331:
        /* <DEDUP_REMOVED lines=9> */
.L_x_3333:
        /* <DEDUP_REMOVED lines=15> */
.L_x_3334:
        /* <DEDUP_REMOVED lines=15> */
.L_x_3335:
        /* <DEDUP_REMOVED lines=15> */
.L_x_3336:
        /* <DEDUP_REMOVED lines=15> */
.L_x_3337:
        /* <DEDUP_REMOVED lines=15> */
.L_x_3338:
        /* <DEDUP_REMOVED lines=15> */
.L_x_3339:
        /* <DEDUP_REMOVED lines=15> */
.L_x_3340:
        /* <DEDUP_REMOVED lines=10> */
.L_x_3322:
[----:B------:R-:W-:Y:S05]  /*d450*/  BSYNC B1 ;  /* 0x0000000000017941 */ /* 0x000fea0003800000 */
.L_x_3321:
[----:B------:R-:W-:Y:S01]  /*d460*/  VIADD R7, R7, 0x1 ;  /* 0x0000000107077836 */ /* 0x000fe20000000000 */
[C---:B------:R-:W-:Y:S01]  /*d470*/  ISETP.GT.AND P1, PT, R0.reuse, 0x1, PT ;  /* 0x000000010000780c */ /* 0x040fe20003f24270 */
[----:B------:R-:W-:-:S03]  /*d480*/  VIADD R0, R0, 0xfffffffe ;  /* 0xfffffffe00007836 */ /* 0x000fc60000000000 */
[----:B------:R-:W-:-:S04]  /*d490*/  ISETP.NE.AND P0, PT, R7, 0x2, PT ;  /* 0x000000020700780c */ /* 0x000fc80003f05270 */
[----:B------:R-:W-:Y:S02]  /*d4a0*/  SEL R3, RZ, 0x1, P0 ;  /* 0x00000001ff037807 */ /* 0x000fe40000000000 */
[----:B------:R-:W-:Y:S02]  /*d4b0*/  SEL R18, R7, RZ, P0 ;  /* 0x000000ff07127207 */ /* 0x000fe40000000000 */
[----:B------:R-:W-:-:S05]  /*d4c0*/  LOP3.LUT R2, R6, R3, RZ, 0x3c, !PT ;  /* 0x0000000306027212 */ /* 0x000fca00078e3cff */
[----:B------:R2:W-:Y:S01]  /*d4d0*/  STL [R1], R2 ;  /* 0x0000000201007387 */ /* 0x0005e20000100800 */
[----:B------:R-:W-:Y:S05]  /*d4e0*/  @P1 BRA `(.L_x_3341) ;  /* 0xffffffe400401947 */ /* 0x000fea000383ffff */
.L_x_3300:
[----:B------:R-:W-:Y:S05]  /*d4f0*/  BSYNC B0 ;  /* 0x0000000000007941 */ /* 0x000fea0003800000 */
.L_x_3278:
[----:B--2---:R-:W2:Y:S01]  /*d500*/  LDL.LU R2, [R1+0x20] ;  /* 0x0000200001027983 */ /* 0x004ea20000300800 */
[----:B------:R-:W-:-:S03]  /*d510*/  ULDC UR4, c[0x0][0xc34] ;  /* 0x00030d0000047ab9 */ /* 0x000fc60000000800 */
[----:B------:R-:W3:Y:S01]  /*d520*/  LDL.LU R0, [R1+0x30] ;  /* 0x0000300001007983 */ /* 0x000ee20000300800 */
[----:B--2---:R-:W-:Y:S02]  /*d530*/  VIADD R2, R2, UR38 ;  /* 0x0000002602027c36 */ /* 0x004fe40008000000 */
[----:B---3--:R-:W-:-:S03]  /*d540*/  VIADD R0, R0, 0x1 ;  /* 0x0000000100007836 */ /* 0x008fc60000000000 */
[----:B------:R2:W-:Y:S01]  /*d550*/  STL [R1+0x20], R2 ;  /* 0x0000200201007387 */ /* 0x0005e20000100800 */
[----:B------:R-:W-:-:S03]  /*d560*/  ISETP.GE.AND P0, PT, R2, UR4, PT ;  /* 0x0000000402007c0c */ /* 0x000fc6000bf06270 */
[----:B------:R2:W-:Y:S10]  /*d570*/  STL [R1+0x30], R0 ;  /* 0x0000300001007387 */ /* 0x0005f40000100800 */
[----:B--2---:R-:W-:Y:S05]  /*d580*/  @!P0 BRA `(.L_x_3342) ;  /* 0xffffffb800148947 */ /* 0x004fea000383ffff */
[----:B------:R-:W-:-:S07]  /*d590*/  LOP3.LUT R2, R0, 0x1, RZ, 0xc, !PT ;  /* 0x0000000100027812 */ /* 0x000fce00078e0cff */
.L_x_3250:
[----:B0-----:R-:W0:Y:S01]  /*d5a0*/  S2R R3, SR_CgaCtaId ;  /* 0x0000000000037919 */ /* 0x001e220000008800 */
[----:B------:R-:W-:Y:S01]  /*d5b0*/  MOV R0, 0x400 ;  /* 0x0000040000007802 */ /* 0x000fe20000000f00 */
[----:B------:R-:W-:Y:S03]  /*d5c0*/  BSSY B0, `(.L_x_3343) ;  /* 0x0000005000007945 */ /* 0x000fe60003800000 */
[----:B0-----:R-:W-:Y:S02]  /*d5d0*/  LEA R0, R3, R0, 0x18 ;  /* 0x0000000003007211 */ /* 0x001fe400078ec0ff */
[----:B------:R-:W-:-:S04]  /*d5e0*/  SHF.L.U32 R3, R2, 0x1f, RZ ;  /* 0x0000001f02037819 */ /* 0x000fc800000006ff */
[----:B------:R-:W0:Y:S02]  /*d5f0*/  SYNCS.PHASECHK.TRANS64.TRYWAIT P0, [R0+URZ+0x28c20], R3 ;  /* 0x028c2003000075a7 */ /* 0x000e24000800017f */
[----:B0-----:R-:W-:Y:S05]  /*d600*/  @!P0 BRA `(.L_x_3344) ;  /* 0x0000000c00b88947 */ /* 0x001fea0003800000 */
.L_x_3381:
[----:B------:R-:W-:Y:S05]  /*d610*/  BSYNC B0 ;  /* 0x0000000000007941 */ /* 0x000fea0003800000 */
.L_x_3343:
[----:B------:R-:W-:-:S03]  /*d620*/  UMOV UR4, 0xffffffff ;  /* 0xffffffff00047882 */ /* 0x000fc60000000000 */
[----:B------:R-:W-:Y:S05]  /*d630*/  BRA.DIV UR4, `(.L_x_3345) ;  /* 0x0000000e04c07947 */ /* 0x000fea000b800000 */
[----:B------:R-:W2:Y:S02]  /*d640*/  S2R R2, SR_TID.X ;  /* 0x0000000000027919 */ /* 0x000ea40000002100 */
[----:B--2---:R-:W-:-:S04]  /*d650*/  SHF.R.U32.HI R2, RZ, 0x5, R2 ;  /* 0x00000005ff027819 */ /* 0x004fc80000011602 */
[----:B------:R-:W-:-:S05]  /*d660*/  LOP3.LUT R2, R2, 0x3, RZ, 0xc0, !PT ;  /* 0x0000000302027812 */ /* 0x000fca00078ec0ff */
[----:B------:R2:W3:Y:S02]  /*d670*/  SHFL.IDX PT, R14, R2, RZ, 0x1f ;  /* 0x00001fff020e7589 */ /* 0x0004e400000e0000 */
.L_x_3384:
[----:B---3--:R-:W-:Y:S01]  /*d680*/  ISETP.NE.AND P0, PT, R14, RZ, PT ;  /* 0x000000ff0e00720c */ /* 0x008fe20003f05270 */
[----:B------:R-:W-:-:S12]  /*d690*/  BSSY B0, `(.L_x_3346) ;  /* 0x0000025000007945 */ /* 0x000fd80003800000 */
[----:B------:R-:W-:Y:S05]  /*d6a0*/  @P0 BRA `(.L_x_3347) ;  /* 0x00000000008c0947 */ /* 0x000fea0003800000 */
[----:B------:R-:W-:-:S03]  /*d6b0*/  UMOV UR4, 0xffffffff ;  /* 0xffffffff00047882 */ /* 0x000fc60000000000 */
[----:B------:R-:W-:Y:S05]  /*d6c0*/  BRA.DIV UR4, `(.L_x_3348) ;  /* 0x0000000e04d07947 */ /* 0x000fea000b800000 */
[----:B------:R-:W-:-:S13]  /*d6d0*/  ELECT P6, URZ, PT ;  /* 0x00000000003f782f */ /* 0x000fda00038c0000 */
.L_x_3387:
[----:B------:R-:W-:Y:S05]  /*d6e0*/  @!P6 BRA `(.L_x_3347) ;  /* 0x00000000007ce947 */ /* 0x000fea0003800000 */
[----:B------:R-:W-:-:S06]  /*d6f0*/  ULOP3.LUT UR4, UR37, 0x2, URZ, 0xfc, !UPT ;  /* 0x0000000225047892 */ /* 0x000fcc000f8efc3f */
[----:B--2---:R-:W-:-:S05]  /*d700*/  IMAD.U32 R2, RZ, RZ, UR4 ;  /* 0x00000004ff027e24 */ /* 0x004fca000f8e00ff */
[----:B------:R-:W-:-:S13]  /*d710*/  ISETP.NE.AND P2, PT, R2, 0x3, PT ;  /* 0x000000030200780c */ /* 0x000fda0003f45270 */
[----:B------:R-:W-:Y:S05]  /*d720*/  @!P2 BRA `(.L_x_3349) ;  /* 0x000000000004a947 */ /* 0x000fea0003800000 */
[----:B------:R-:W-:Y:S01]  /*d730*/  BPT.TRAP 0x1 ;  /* 0x000000040000795c */ /* 0x000fe20000300000 */
.L_x_3349:
[----:B------:R-:W1:Y:S01]  /*d740*/  LDL.LU R7, [R1] ;  /* 0x0000000001077983 */ /* 0x000e620000300800 */
[----:B0-----:R-:W-:Y:S02]  /*d750*/  VIADD R3, R0, 0x28c40 ;  /* 0x00028c4000037836 */ /* 0x001fe40000000000 */
[C---:B------:R-:W-:Y:S02]  /*d760*/  VIADD R2, R18.reuse, 0x1 ;  /* 0x0000000112027836 */ /* 0x040fe40000000000 */
[----:B------:R-:W-:-:S03]  /*d770*/  IMAD R6, R18, 0x8, R3 ;  /* 0x0000000812067824 */ /* 0x000fc600078e0203 */
[----:B------:R-:W-:-:S04]  /*d780*/  ISETP.NE.AND P1, PT, R2, 0x2, PT ;  /* 0x000000020200780c */ /* 0x000fc80003f25270 */
[----:B------:R-:W-:Y:S02]  /*d790*/  SEL R4, RZ, 0x1, P1 ;  /* 0x00000001ff047807 */ /* 0x000fe40000800000 */
[C---:B-1----:R-:W-:Y:S02]  /*d7a0*/  SHF.L.U32 R5, R7.reuse, 0x1f, RZ ;  /* 0x0000001f07057819 */ /* 0x042fe400000006ff */
[----:B------:R-:W-:Y:S02]  /*d7b0*/  LOP3.LUT R7, R7, R4, RZ, 0x3c, !PT ;  /* 0x0000000407077212 */ /* 0x000fe400078e3cff */
[----:B------:R-:W0:Y:S01]  /*d7c0*/  SYNCS.PHASECHK.TRANS64.TRYWAIT P0, [R6+URZ], R5 ;  /* 0x00000005060075a7 */ /* 0x000e22000800017f */
[----:B------:R-:W-:Y:S02]  /*d7d0*/  SEL R4, R2, RZ, P1 ;  /* 0x000000ff02047207 */ /* 0x000fe40000800000 */
[----:B------:R-:W-:-:S03]  /*d7e0*/  SHF.L.U32 R2, R7, 0x1f, RZ ;  /* 0x0000001f07027819 */ /* 0x000fc600000006ff */
[----:B------:R-:W-:Y:S01]  /*d7f0*/  IMAD R3, R4, 0x8, R3 ;  /* 0x0000000804037824 */ /* 0x000fe200078e0203 */
[----:B0-----:R-:W-:Y:S06]  /*d800*/  @!P0 BRA `(.L_x_3350) ;  /* 0x0000000c00a08947 */ /* 0x001fec0003800000 */
.L_x_3388:
[----:B------:R-:W1:Y:S02]  /*d810*/  SYNCS.PHASECHK.TRANS64.TRYWAIT P0, [R3+URZ], R2 ;  /* 0x00000002030075a7 */ /* 0x000e64000800017f */
[----:B-1----:R-:W-:Y:S05]  /*d820*/  @!P0 BRA `(.L_x_3351) ;  /* 0x0000000c00ac8947 */ /* 0x002fea0003800000 */
.L_x_3389:
[----:B------:R-:W-:Y:S05]  /*d830*/  @!P2 BRA `(.L_x_3352) ;  /* 0x000000000004a947 */ /* 0x000fea0003800000 */
[----:B------:R-:W-:Y:S01]  /*d840*/  BPT.TRAP 0x1 ;  /* 0x000000040000795c */ /* 0x000fe20000300000 */
.L_x_3352:
[----:B-1----:R-:W-:-:S04]  /*d850*/  VIADD R3, R0, 0x28c60 ;  /* 0x00028c6000037836 */ /* 0x002fc80000000000 */
[----:B------:R-:W-:-:S04]  /*d860*/  IMAD R18, R18, 0x8, R3 ;  /* 0x0000000812127824 */ /* 0x000fc800078e0203 */
[----:B------:R-:W1:Y:S02]  /*d870*/  SYNCS.PHASECHK.TRANS64.TRYWAIT P0, [R18+URZ], R5 ;  /* 0x00000005120075a7 */ /* 0x000e64000800017f */
[----:B-1----:R-:W-:Y:S05]  /*d880*/  @!P0 BRA `(.L_x_3353) ;  /* 0x0000000c00a88947 */ /* 0x002fea0003800000 */
.L_x_3390:
[----:B------:R-:W-:-:S07]  /*d890*/  IMAD R3, R4, 0x8, R3 ;  /* 0x0000000804037824 */ /* 0x000fce00078e0203 */
.L_x_3354:
[----:B--2---:R2:W3:Y:S02]  /*d8a0*/  SYNCS.PHASECHK.TRANS64.TRYWAIT P0, [R3+URZ], R2 ;  /* 0x00000002030075a7 */ /* 0x0044e4000800017f */
[----:B---3--:R-:W-:Y:S05]  /*d8b0*/  @!P0 NANOSLEEP.SYNCS 0x989680 ;  /* 0x009896800000895d */ /* 0x008fea0003900000 */
[----:B------:R-:W3:Y:S02]  /*d8c0*/  @!P0 SYNCS.PHASECHK.TRANS64 P0, [R3+URZ], R2 ;  /* 0x00000002030085a7 */ /* 0x000ee4000800007f */
[----:B---3--:R-:W-:Y:S05]  /*d8d0*/  @!P0 BRA `(.L_x_3354) ;  /* 0xfffffffc00f08947 */ /* 0x008fea000383ffff */
.L_x_3347:
[----:B------:R-:W-:Y:S05]  /*d8e0*/  BSYNC B0 ;  /* 0x0000000000007941 */ /* 0x000fea0003800000 */
.L_x_3346:
[----:B------:R-:W-:Y:S05]  /*d8f0*/  EXIT ;  /* 0x000000000000794d */ /* 0x000fea0003800000 */
.L_x_3216:
[----:B0-----:R-:W-:-:S04]  /*d900*/  IMAD.U32 R3, RZ, RZ, UR16 ;  /* 0x00000010ff037e24 */ /* 0x001fc8000f8e00ff */
[----:B------:R0:W1:Y:S03]  /*d910*/  SYNCS.PHASECHK.TRANS64.TRYWAIT P0, [R3+URZ+0x28c50], R0 ;  /* 0x028c5000030075a7 */ /* 0x000066000800017f */
[----:B-1----:R-:W-:Y:S05]  /*d920*/  @!P0 NANOSLEEP.SYNCS 0x989680 ;  /* 0x009896800000895d */ /* 0x002fea0003900000 */
[----:B------:R-:W1:Y:S02]  /*d930*/  @!P0 SYNCS.PHASECHK.TRANS64 P0, [R3+URZ+0x28c50], R0 ;  /* 0x028c5000030085a7 */ /* 0x000e64000800007f */
[----:B-1----:R-:W-:Y:S05]  /*d940*/  @!P0 BRA `(.L_x_3216) ;  /* 0xfffffffc00ec8947 */ /* 0x002fea000383ffff */
[----:B------:R-:W-:Y:S05]  /*d950*/  BRA `(.L_x_3355) ;  /* 0xffffff3800607947 */ /* 0x000fea000383ffff */
.L_x_3221:
[----:B-1----:R-:W-:-:S04]  /*d960*/  IMAD.U32 R4, RZ, RZ, UR6 ;  /* 0x00000006ff047e24 */ /* 0x002fc8000f8e00ff */
[----:B------:R1:W2:Y:S03]  /*d970*/  SYNCS.PHASECHK.TRANS64.TRYWAIT P0, [R4+URZ+0x28c50], R3 ;  /* 0x028c5003040075a7 */ /* 0x0002a6000800017f */
[----:B--2---:R-:W-:Y:S05]  /*d980*/  @!P0 NANOSLEEP.SYNCS 0x989680 ;  /* 0x009896800000895d */ /* 0x004fea0003900000 */
[----:B------:R-:W2:Y:S02]  /*d990*/  @!P0 SYNCS.PHASECHK.TRANS64 P0, [R4+URZ+0x28c50], R3 ;  /* 0x028c5003040085a7 */ /* 0x000ea4000800007f */
[----:B--2---:R-:W-:Y:S05]  /*d9a0*/  @!P0 BRA `(.L_x_3221) ;  /* 0xfffffffc00ec8947 */ /* 0x004fea000383ffff */
[----:B------:R-:W-:Y:S05]  /*d9b0*/  BRA `(.L_x_3220) ;  /* 0xffffff4400747947 */ /* 0x000fea000383ffff */
.L_x_3225:
[----:B0-----:R-:W-:-:S04]  /*d9c0*/  IMAD.U32 R3, RZ, RZ, UR41 ;  /* 0x00000029ff037e24 */ /* 0x001fc8000f8e00ff */
[----:B------:R0:W1:Y:S03]  /*d9d0*/  SYNCS.PHASECHK.TRANS64.TRYWAIT P1, [R3+URZ+0x28c00], R0 ;  /* 0x028c0000030075a7 */ /* 0x000066000802017f */
[----:B-1----:R-:W-:Y:S05]  /*d9e0*/  @!P1 NANOSLEEP.SYNCS 0x989680 ;  /* 0x009896800000995d */ /* 0x002fea0003900000 */
[----:B------:R-:W1:Y:S02]  /*d9f0*/  @!P1 SYNCS.PHASECHK.TRANS64 P1, [R3+URZ+0x28c00], R0 ;  /* 0x028c0000030095a7 */ /* 0x000e64000802007f */
[----:B-1----:R-:W-:Y:S05]  /*da00*/  @!P1 BRA `(.L_x_3225) ;  /* 0xfffffffc00ec9947 */ /* 0x002fea000383ffff */
[----:B------:R-:W-:Y:S05]  /*da10*/  BRA `(.L_x_3356) ;  /* 0xffffff5000c47947 */ /* 0x000fea000383ffff */
.L_x_3229:
[----:B--2---:R2:W3:Y:S02]  /*da20*/  SYNCS.PHASECHK.TRANS64.TRYWAIT P1, [R7+URZ+0x28c30], R8 ;  /* 0x028c3008070075a7 */ /* 0x0044e4000802017f */
[----:B---3--:R-:W-:Y:S05]  /*da30*/  @!P1 NANOSLEEP.SYNCS 0x989680 ;  /* 0x009896800000995d */ /* 0x008fea0003900000 */
[----:B------:R-:W3:Y:S02]  /*da40*/  @!P1 SYNCS.PHASECHK.TRANS64 P1, [R7+URZ+0x28c30], R8 ;  /* 0x028c3008070095a7 */ /* 0x000ee4000802007f */
[----:B---3--:R-:W-:Y:S05]  /*da50*/  @!P1 BRA `(.L_x_3229) ;  /* 0xfffffffc00f09947 */ /* 0x008fea000383ffff */
[----:B------:R-:W-:Y:S05]  /*da60*/  BRA `(.L_x_3228) ;  /* 0xffffff5000e07947 */ /* 0x000fea000383ffff */
.L_x_3233:
[----:B----4-:R4:W0:Y:S02]  /*da70*/  SYNCS.PHASECHK.TRANS64.TRYWAIT P2, [R7+URZ+0x28c50], R8 ;  /* 0x028c5008070075a7 */ /* 0x010824000804017f */
[----:B0-----:R-:W-:Y:S05]  /*da80*/  @!P2 NANOSLEEP.SYNCS 0x989680 ;  /* 0x009896800000a95d */ /* 0x001fea0003900000 */
[----:B------:R-:W0:Y:S02]  /*da90*/  @!P2 SYNCS.PHASECHK.TRANS64 P2, [R7+URZ+0x28c50], R8 ;  /* 0x028c50080700a5a7 */ /* 0x000e24000804007f */
[----:B0-----:R-:W-:Y:S05]  /*daa0*/  @!P2 BRA `(.L_x_3233) ;  /* 0xfffffffc00f0a947 */ /* 0x001fea000383ffff */
[----:B------:R-:W-:Y:S05]  /*dab0*/  BRA `(.L_x_3232) ;  /* 0xffffff6400f87947 */ /* 0x000fea000383ffff */
.L_x_3238:
[----:B--2---:R-:W-:-:S04]  /*dac0*/  IMAD.U32 R4, RZ, RZ, UR23 ;  /* 0x00000017ff047e24 */ /* 0x004fc8000f8e00ff */
[----:B------:R2:W3:Y:S03]  /*dad0*/  SYNCS.PHASECHK.TRANS64.TRYWAIT P3, [R4+URZ+0x28c30], R7 ;  /* 0x028c3007040075a7 */ /* 0x0004e6000806017f */
[----:B---3--:R-:W-:Y:S05]  /*dae0*/  @!P3 NANOSLEEP.SYNCS 0x989680 ;  /* 0x009896800000b95d */ /* 0x008fea0003900000 */
[----:B------:R-:W3:Y:S02]  /*daf0*/  @!P3 SYNCS.PHASECHK.TRANS64 P3, [R4+URZ+0x28c30], R7 ;  /* 0x028c30070400b5a7 */ /* 0x000ee4000806007f */
[----:B---3--:R-:W-:Y:S05]  /*db00*/  @!P3 BRA `(.L_x_3238) ;  /* 0xfffffffc00ecb947 */ /* 0x008fea000383ffff */
[----:B------:R-:W-:Y:S05]  /*db10*/  BRA `(.L_x_3237) ;  /* 0xffffff6800dc7947 */ /* 0x000fea000383ffff */
.L_x_3242:
[----:B--2---:R2:W3:Y:S02]  /*db20*/  SYNCS.PHASECHK.TRANS64.TRYWAIT P3, [R172+URZ+0x28c50], R7 ;  /* 0x028c5007ac0075a7 */ /* 0x0044e4000806017f */
[----:B---3--:R-:W-:Y:S05]  /*db30*/  @!P3 NANOSLEEP.SYNCS 0x989680 ;  /* 0x009896800000b95d */ /* 0x008fea0003900000 */
[----:B------:R-:W3:Y:S02]  /*db40*/  @!P3 SYNCS.PHASECHK.TRANS64 P3, [R172+URZ+0x28c50], R7 ;  /* 0x028c5007ac00b5a7 */ /* 0x000ee4000806007f */
[----:B---3--:R-:W-:Y:S05]  /*db50*/  @!P3 BRA `(.L_x_3242) ;  /* 0xfffffffc00f0b947 */ /* 0x008fea000383ffff */
[----:B------:R-:W-:Y:S05]  /*db60*/  BRA `(.L_x_3241) ;  /* 0xffffff8400107947 */ /* 0x000fea000383ffff */
.L_x_3254:
[----:B0-----:R-:W0:Y:S01]  /*db70*/  S2R R0, SR_TID.X ;  /* 0x0000000000007919 */ /* 0x001e220000002100 */
[----:B------:R-:W-:Y:S01]  /*db80*/  BSSY B0, `(.L_x_3357) ;  /* 0x000000a000007945 */ /* 0x000fe20003800000 */
[----:B------:R-:W-:Y:S02]  /*db90*/  IMAD.MOV.U32 R12, RZ, RZ, RZ ;  /* 0x000000ffff0c7224 */ /* 0x000fe400078e00ff */
[----:B------:R-:W-:Y:S02]  /*dba0*/  IMAD.MOV.U32 R11, RZ, RZ, 0x1f ;  /* 0x0000001fff0b7424 */ /* 0x000fe400078e00ff */
[----:B------:R-:W-:Y:S01]  /*dbb0*/  IMAD.MOV.U32 R15, RZ, RZ, -0x1 ;  /* 0xffffffffff0f7424 */ /* 0x000fe200078e00ff */
[----:B0-----:R-:W-:-:S04]  /*dbc0*/  SHF.R.U32.HI R0, RZ, 0x5, R0 ;  /* 0x00000005ff007819 */ /* 0x001fc80000011600 */
[----:B------:R-:W-:-:S05]  /*dbd0*/  LOP3.LUT R0, R0, 0x3, RZ, 0xc0, !PT ;  /* 0x0000000300007812 */ /* 0x000fca00078ec0ff */
[----:B------:R-:W-:-:S07]  /*dbe0*/  IMAD.MOV.U32 R13, RZ, RZ, R0 ;  /* 0x000000ffff0d7224 */ /* 0x000fce00078e0000 */
[----:B------:R-:W-:Y:S05]  /*dbf0*/  WARPSYNC.COLLECTIVE R15, `(.L_x_3358) ;  /* 0x000000000f087348 */ /* 0x000fea0003c00000 */
[----:B------:R0:W1:Y:S02]  /*dc00*/  SHFL.IDX P6, R14, R13, R12, R11 ;  /* 0x0000000c0d0e7389 */ /* 0x00006400000c000b */
[----:B01----:R-:W-:Y:S01]  /*dc10*/  ENDCOLLECTIVE ;  /* 0x000000000000791b */ /* 0x003fe20003800000 */
.L_x_3358:
[----:B------:R-:W-:Y:S05]  /*dc20*/  BSYNC B0 ;  /* 0x0000000000007941 */ /* 0x000fea0003800000 */
.L_x_3357:
[----:B------:R-:W-:Y:S05]  /*dc30*/  BRA `(.L_x_3359) ;  /* 0xffffffb800207947 */ /* 0x000fea000383ffff */
.L_x_3256:
[----:B------:R-:W-:Y:S01]  /*dc40*/  BSSY B0, `(.L_x_3360) ;  /* 0x0000006000007945 */ /* 0x000fe20003800000 */
[----:B------:R-:W-:-:S07]  /*dc50*/  IMAD.MOV.U32 R15, RZ, RZ, -0x1 ;  /* 0xffffffffff0f7424 */ /* 0x000fce00078e00ff */
[----:B0-----:R-:W-:Y:S05]  /*dc60*/  WARPSYNC.COLLECTIVE R15, `(.L_x_3361) ;  /* 0x000000000f0c7348 */ /* 0x001fea0003c00000 */
[----:B------:R-:W-:Y:S02]  /*dc70*/  ELECT P6, UR62, PT ;  /* 0x00000000003e782f */ /* 0x000fe400038c0000 */
[----:B------:R-:W-:Y:S01]  /*dc80*/  MOV R14, UR62 ;  /* 0x0000003e000e7c02 */ /* 0x000fe20008000f00 */
[----:B0-----:R-:W-:Y:S10]  /*dc90*/  ENDCOLLECTIVE ;  /* 0x000000000000791b */ /* 0x001ff40003800000 */
.L_x_3361:
[----:B------:R-:W-:Y:S05]  /*dca0*/  BSYNC B0 ;  /* 0x0000000000007941 */ /* 0x000fea0003800000 */
.L_x_3360:
[----:B------:R-:W-:Y:S05]  /*dcb0*/  BRA `(.L_x_3362) ;  /* 0xffffffb800207947 */ /* 0x000fea000383ffff */
.L_x_3258:
[----:B0-----:R0:W2:Y:S02]  /*dcc0*/  SYNCS.PHASECHK.TRANS64.TRYWAIT P0, [R0+URZ+0x28c40], R2 ;  /* 0x028c4002000075a7 */ /* 0x0010a4000800017f */
[----:B--2---:R-:W-:Y:S05]  /*dcd0*/  @!P0 NANOSLEEP.SYNCS 0x989680 ;  /* 0x009896800000895d */ /* 0x004fea0003900000 */
[----:B------:R-:W2:Y:S02]  /*dce0*/  @!P0 SYNCS.PHASECHK.TRANS64 P0, [R0+URZ+0x28c40], R2 ;  /* 0x028c4002000085a7 */ /* 0x000ea4000800007f */
[----:B--2---:R-:W-:Y:S05]  /*dcf0*/  @!P0 BRA `(.L_x_3258) ;  /* 0xfffffffc00f08947 */ /* 0x004fea000383ffff */
[----:B------:R-:W-:Y:S05]  /*dd00*/  BRA `(.L_x_3363) ;  /* 0xffffffb8007c7947 */ /* 0x000fea000383ffff */
.L_x_3261:
        /* <DEDUP_REMOVED lines=8> */
.L_x_3364:
[----:B------:R-:W-:Y:S01]  /*dd90*/  IMAD.MOV.U32 R13, RZ, RZ, R0 ;  /* 0x000000ffff0d7224 */ /* 0x000fe200078e0000 */
[----:B------:R-:W-:Y:S01]  /*dda0*/  LOP3.LUT R7, R7, 0x7f, RZ, 0xc0, !PT ;  /* 0x0000007f07077812 */ /* 0x000fe200078ec0ff */
[----:B------:R-:W-:-:S07]  /*ddb0*/  IMAD.MOV.U32 R6, RZ, RZ, R14 ;  /* 0x000000ffff067224 */ /* 0x000fce00078e000e */
[----:B------:R-:W-:Y:S05]  /*ddc0*/  WARPSYNC.COLLECTIVE R15, `(.L_x_3365) ;  /* 0x000000000f087348 */ /* 0x000fea0003c00000 */
[----:B------:R0:W1:Y:S02]  /*ddd0*/  SHFL.IDX P6, R14, R13, R12, R11 ;  /* 0x0000000c0d0e7389 */ /* 0x00006400000c000b */
[----:B01----:R-:W-:Y:S01]  /*dde0*/  ENDCOLLECTIVE ;  /* 0x000000000000791b */ /* 0x003fe20003800000 */
.L_x_3365:
[----:B------:R-:W-:Y:S01]  /*ddf0*/  SHF.R.U32.HI R5, RZ, 0x3, R7 ;  /* 0x00000003ff057819 */ /* 0x000fe20000011607 */
[----:B------:R-:W-:Y:S02]  /*de00*/  ULDC UR4, c[0x0][0x288] ;  /* 0x0000a20000047ab9 */ /* 0x000fe40000000800 */
[----:B------:R-:W-:Y:S02]  /*de10*/  IMAD R3, R8, UR4, RZ ;  /* 0x0000000408037c24 */ /* 0x000fe4000f8e02ff */
[----:B------:R-:W-:-:S04]  /*de20*/  IMAD R4, R4, 0x40, R5 ;  /* 0x0000004004047824 */ /* 0x000fc800078e0205 */
        /* <DEDUP_REMOVED lines=8> */
.L_x_3366:
        /* <DEDUP_REMOVED lines=9> */
[----:B------:R0:W-:Y:S01]  /*df40*/  @!P1 LDGSTS.E.BYPASS.LTC128B.128 [R9+0x20400], desc[UR42][R6.64], !P0 ;  /* 0x2040000006099fae */ /* 0x0001e2000c101d6a */
[----:B------:R-:W-:Y:S01]  /*df50*/  ISETP.GE.AND P1, PT, R5, R3, PT ;  /* 0x000000030500720c */ /* 0x000fe20003f26270 */
[----:B------:R-:W-:Y:S02]  /*df60*/  VIADD R5, R4, 0x20 ;  /* 0x0000002004057836 */ /* 0x000fe40000000000 */
[----:B0-----:R-:W-:-:S10]  /*df70*/  IMAD.MOV.U32 R6, RZ, RZ, R14 ;  /* 0x000000ffff067224 */ /* 0x001fd400078e000e */
[----:B------:R-:W-:Y:S05]  /*df80*/  WARPSYNC.COLLECTIVE R15, `(.L_x_3367) ;  /* 0x000000000f087348 */ /* 0x000fea0003c00000 */
[----:B------:R0:W1:Y:S02]  /*df90*/  SHFL.IDX P6, R14, R13, R12, R11 ;  /* 0x0000000c0d0e7389 */ /* 0x00006400000c000b */
[----:B01----:R-:W-:Y:S01]  /*dfa0*/  ENDCOLLECTIVE ;  /* 0x000000000000791b */ /* 0x003fe20003800000 */
.L_x_3367:
[----:B------:R-:W-:Y:S02]  /*dfb0*/  IMAD.MOV.U32 R13, RZ, RZ, R2 ;  /* 0x000000ffff0d7224 */ /* 0x000fe400078e0002 */
[----:B------:R-:W-:Y:S02]  /*dfc0*/  IMAD.MOV.U32 R12, RZ, RZ, 0x2 ;  /* 0x00000002ff0c7424 */ /* 0x000fe400078e00ff */
[----:B------:R-:W-:-:S07]  /*dfd0*/  IMAD.MOV.U32 R7, RZ, RZ, R14 ;  /* 0x000000ffff077224 */ /* 0x000fce00078e000e */
[----:B------:R-:W-:Y:S05]  /*dfe0*/  WARPSYNC.COLLECTIVE R15, `(.L_x_3368) ;  /* 0x000000000f087348 */ /* 0x000fea0003c00000 */
[----:B------:R0:W1:Y:S02]  /*dff0*/  SHFL.IDX P6, R14, R13, R12, R11 ;  /* 0x0000000c0d0e7389 */ /* 0x00006400000c000b */
[----:B01----:R-:W-:Y:S01]  /*e000*/  ENDCOLLECTIVE ;  /* 0x000000000000791b */ /* 0x003fe20003800000 */
.L_x_3368:
        /* <DEDUP_REMOVED lines=11> */
[----:B0-----:R-:W-:-:S12]  /*e0c0*/  IMAD.MOV.U32 R6, RZ, RZ, R14 ;  /* 0x000000ffff067224 */ /* 0x001fd800078e000e */
[----:B------:R-:W-:Y:S05]  /*e0d0*/  WARPSYNC.COLLECTIVE R15, `(.L_x_3369) ;  /* 0x000000000f087348 */ /* 0x000fea0003c00000 */
[----:B------:R0:W1:Y:S02]  /*e0e0*/  SHFL.IDX P6, R14, R13, R12, R11 ;  /* 0x0000000c0d0e7389 */ /* 0x00006400000c000b */
[----:B01----:R-:W-:Y:S01]  /*e0f0*/  ENDCOLLECTIVE ;  /* 0x000000000000791b */ /* 0x003fe20003800000 */
.L_x_3369:
[----:B------:R-:W-:Y:S02]  /*e100*/  IMAD.MOV.U32 R13, RZ, RZ, R2 ;  /* 0x000000ffff0d7224 */ /* 0x000fe400078e0002 */
[----:B------:R-:W-:Y:S02]  /*e110*/  IMAD.MOV.U32 R12, RZ, RZ, 0x3 ;  /* 0x00000003ff0c7424 */ /* 0x000fe400078e00ff */
[----:B------:R-:W-:-:S07]  /*e120*/  IMAD.MOV.U32 R7, RZ, RZ, R14 ;  /* 0x000000ffff077224 */ /* 0x000fce00078e000e */
[----:B------:R-:W-:Y:S05]  /*e130*/  WARPSYNC.COLLECTIVE R15, `(.L_x_3370) ;  /* 0x000000000f087348 */ /* 0x000fea0003c00000 */
[----:B------:R0:W1:Y:S02]  /*e140*/  SHFL.IDX P6, R14, R13, R12, R11 ;  /* 0x0000000c0d0e7389 */ /* 0x00006400000c000b */
[----:B01----:R-:W-:Y:S01]  /*e150*/  ENDCOLLECTIVE ;  /* 0x000000000000791b */ /* 0x003fe20003800000 */
.L_x_3370:
        /* <DEDUP_REMOVED lines=10> */
.L_x_3371:
[----:B------:R-:W-:Y:S01]  /*e200*/  @!PT LDS RZ, [RZ] ;  /* 0x00000000fffff984 */ /* 0x000fe20000000800 */
[----:B------:R-:W-:Y:S01]  /*e210*/  @!PT LDS RZ, [RZ] ;  /* 0x00000000fffff984 */ /* 0x000fe20000000800 */
[----:B------:R-:W-:Y:S01]  /*e220*/  @!PT LDS RZ, [RZ] ;  /* 0x00000000fffff984 */ /* 0x000fe20000000800 */
[----:B------:R1:W-:Y:S01]  /*e230*/  @!P1 LDGSTS.E.BYPASS.LTC128B.128 [R9+0x21400], desc[UR42][R6.64], !P0 ;  /* 0x2140000006099fae */ /* 0x0003e2000c101d6a */
[----:B------:R-:W-:Y:S01]  /*e240*/  IMAD.MOV.U32 R0, RZ, RZ, R14 ;  /* 0x000000ffff007224 */ /* 0x000fe200078e000e */
[----:B------:R-:W-:Y:S06]  /*e250*/  BRA `(.L_x_3372) ;  /* 0xffffffbc00787947 */ /* 0x000fec000383ffff */
.L_x_3263:
[----:B0-----:R-:W-:-:S04]  /*e260*/  IMAD.U32 R3, RZ, RZ, UR36 ;  /* 0x00000024ff037e24 */ /* 0x001fc8000f8e00ff */
[----:B------:R0:W1:Y:S03]  /*e270*/  SYNCS.PHASECHK.TRANS64.TRYWAIT P0, [R3+URZ+0x28c20], R0 ;  /* 0x028c2000030075a7 */ /* 0x000066000800017f */
[----:B-1----:R-:W-:Y:S05]  /*e280*/  @!P0 NANOSLEEP.SYNCS 0x989680 ;  /* 0x009896800000895d */ /* 0x002fea0003900000 */
[----:B------:R-:W1:Y:S02]  /*e290*/  @!P0 SYNCS.PHASECHK.TRANS64 P0, [R3+URZ+0x28c20], R0 ;  /* 0x028c2000030085a7 */ /* 0x000e64000800007f */
[----:B-1----:R-:W-:Y:S05]  /*e2a0*/  @!P0 BRA `(.L_x_3263) ;  /* 0xfffffffc00ec8947 */ /* 0x002fea000383ffff */
[----:B------:R-:W-:Y:S05]  /*e2b0*/  BRA `(.L_x_3373) ;  /* 0xffffffbc00ac7947 */ /* 0x000fea000383ffff */
.L_x_3267:
[----:B0-----:R0:W1:Y:S02]  /*e2c0*/  SYNCS.PHASECHK.TRANS64.TRYWAIT P0, [R3+URZ+0x28c60], R0 ;  /* 0x028c6000030075a7 */ /* 0x001064000800017f */
[----:B-1----:R-:W-:Y:S05]  /*e2d0*/  @!P0 NANOSLEEP.SYNCS 0x989680 ;  /* 0x009896800000895d */ /* 0x002fea0003900000 */
[----:B------:R-:W1:Y:S02]  /*e2e0*/  @!P0 SYNCS.PHASECHK.TRANS64 P0, [R3+URZ+0x28c60], R0 ;  /* 0x028c6000030085a7 */ /* 0x000e64000800007f */
[----:B-1----:R-:W-:Y:S05]  /*e2f0*/  @!P0 BRA `(.L_x_3267) ;  /* 0xfffffffc00f08947 */ /* 0x002fea000383ffff */
[----:B------:R-:W-:Y:S05]  /*e300*/  BRA `(.L_x_3374) ;  /* 0xffffffbc00d07947 */ /* 0x000fea000383ffff */
.L_x_3284:
[----:B-1----:R1:W2:Y:S02]  /*e310*/  SYNCS.PHASECHK.TRANS64.TRYWAIT P0, [R3+URZ+0x28c40], R2 ;  /* 0x028c4002030075a7 */ /* 0x0022a4000800017f */
[----:B--2---:R-:W-:Y:S05]  /*e320*/  @!P0 NANOSLEEP.SYNCS 0x989680 ;  /* 0x009896800000895d */ /* 0x004fea0003900000 */
[----:B------:R-:W2:Y:S02]  /*e330*/  @!P0 SYNCS.PHASECHK.TRANS64 P0, [R3+URZ+0x28c40], R2 ;  /* 0x028c4002030085a7 */ /* 0x000ea4000800007f */
[----:B--2---:R-:W-:Y:S05]  /*e340*/  @!P0 BRA `(.L_x_3284) ;  /* 0xfffffffc00f08947 */ /* 0x004fea000383ffff */
[----:B------:R-:W-:Y:S05]  /*e350*/  BRA `(.L_x_3375) ;  /* 0xffffffc800b87947 */ /* 0x000fea000383ffff */
.L_x_3289:
[----:B0-----:R0:W2:Y:S02]  /*e360*/  SYNCS.PHASECHK.TRANS64.TRYWAIT P0, [R3+URZ+0x28c60], R2 ;  /* 0x028c6002030075a7 */ /* 0x0010a4000800017f */
[----:B--2---:R-:W-:Y:S05]  /*e370*/  @!P0 NANOSLEEP.SYNCS 0x989680 ;  /* 0x009896800000895d */ /* 0x004fea0003900000 */
[----:B------:R-:W2:Y:S02]  /*e380*/  @!P0 SYNCS.PHASECHK.TRANS64 P0, [R3+URZ+0x28c60], R2 ;  /* 0x028c6002030085a7 */ /* 0x000ea4000800007f */
[----:B--2---:R-:W-:Y:S05]  /*e390*/  @!P0 BRA `(.L_x_3289) ;  /* 0xfffffffc00f08947 */ /* 0x004fea000383ffff */
[----:B------:R-:W-:Y:S05]  /*e3a0*/  BRA `(.L_x_3376) ;  /* 0xffffffcc00307947 */ /* 0x000fea000383ffff */
.L_x_3305:
[----:B--2---:R2:W3:Y:S02]  /*e3b0*/  SYNCS.PHASECHK.TRANS64.TRYWAIT P0, [R4+URZ+0x28c40], R2 ;  /* 0x028c4002040075a7 */ /* 0x0044e4000800017f */
[----:B---3--:R-:W-:Y:S05]  /*e3c0*/  @!P0 NANOSLEEP.SYNCS 0x989680 ;  /* 0x009896800000895d */ /* 0x008fea0003900000 */
[----:B------:R-:W3:Y:S02]  /*e3d0*/  @!P0 SYNCS.PHASECHK.TRANS64 P0, [R4+URZ+0x28c40], R2 ;  /* 0x028c4002040085a7 */ /* 0x000ee4000800007f */
[----:B---3--:R-:W-:Y:S05]  /*e3e0*/  @!P0 BRA `(.L_x_3305) ;  /* 0xfffffffc00f08947 */ /* 0x008fea000383ffff */
[----:B------:R-:W-:Y:S05]  /*e3f0*/  BRA `(.L_x_3377) ;  /* 0xffffffd8000c7947 */ /* 0x000fea000383ffff */
.L_x_3310:
[----:B0-----:R0:W1:Y:S02]  /*e400*/  SYNCS.PHASECHK.TRANS64.TRYWAIT P0, [R4+URZ+0x28c60], R2 ;  /* 0x028c6002040075a7 */ /* 0x001064000800017f */
[----:B-1----:R-:W-:Y:S05]  /*e410*/  @!P0 NANOSLEEP.SYNCS 0x989680 ;  /* 0x009896800000895d */ /* 0x002fea0003900000 */
[----:B------:R-:W1:Y:S02]  /*e420*/  @!P0 SYNCS.PHASECHK.TRANS64 P0, [R4+URZ+0x28c60], R2 ;  /* 0x028c6002040085a7 */ /* 0x000e64000800007f */
[----:B-1----:R-:W-:Y:S05]  /*e430*/  @!P0 BRA `(.L_x_3310) ;  /* 0xfffffffc00f08947 */ /* 0x002fea000383ffff */
[----:B------:R-:W-:Y:S05]  /*e440*/  BRA `(.L_x_3378) ;  /* 0xffffffd800847947 */ /* 0x000fea000383ffff */
.L_x_3325:
[----:B0-----:R0:W2:Y:S02]  /*e450*/  SYNCS.PHASECHK.TRANS64.TRYWAIT P0, [R4+URZ+0x28c40], R2 ;  /* 0x028c4002040075a7 */ /* 0x0010a4000800017f */
[----:B--2---:R-:W-:Y:S05]  /*e460*/  @!P0 NANOSLEEP.SYNCS 0x989680 ;  /* 0x009896800000895d */ /* 0x004fea0003900000 */
[----:B------:R-:W2:Y:S02]  /*e470*/  @!P0 SYNCS.PHASECHK.TRANS64 P0, [R4+URZ+0x28c40], R2 ;  /* 0x028c4002040085a7 */ /* 0x000ea4000800007f */
[----:B--2---:R-:W-:Y:S05]  /*e480*/  @!P0 BRA `(.L_x_3325) ;  /* 0xfffffffc00f08947 */ /* 0x004fea000383ffff */
[----:B------:R-:W-:Y:S05]  /*e490*/  BRA `(.L_x_3379) ;  /* 0xffffffe4003c7947 */ /* 0x000fea000383ffff */
.L_x_3330:
[----:B-1----:R1:W2:Y:S02]  /*e4a0*/  SYNCS.PHASECHK.TRANS64.TRYWAIT P0, [R4+URZ+0x28c60], R2 ;  /* 0x028c6002040075a7 */ /* 0x0022a4000800017f */
[----:B--2---:R-:W-:Y:S05]  /*e4b0*/  @!P0 NANOSLEEP.SYNCS 0x989680 ;  /* 0x009896800000895d */ /* 0x004fea0003900000 */
[----:B------:R-:W2:Y:S02]  /*e4c0*/  @!P0 SYNCS.PHASECHK.TRANS64 P0, [R4+URZ+0x28c60], R2 ;  /* 0x028c6002040085a7 */ /* 0x000ea4000800007f */
[----:B--2---:R-:W-:Y:S05]  /*e4d0*/  @!P0 BRA `(.L_x_3330) ;  /* 0xfffffffc00f08947 */ /* 0x004fea000383ffff */
[----:B------:R-:W-:Y:S05]  /*e4e0*/  BRA `(.L_x_3380) ;  /* 0xffffffe400b47947 */ /* 0x000fea000383ffff */
.L_x_3344:
[----:B0-----:R0:W2:Y:S02]  /*e4f0*/  SYNCS.PHASECHK.TRANS64.TRYWAIT P0, [R0+URZ+0x28c20], R3 ;  /* 0x028c2003000075a7 */ /* 0x0010a4000800017f */
[----:B--2---:R-:W-:Y:S05]  /*e500*/  @!P0 NANOSLEEP.SYNCS 0x989680 ;  /* 0x009896800000895d */ /* 0x004fea0003900000 */
[----:B------:R-:W2:Y:S02]  /*e510*/  @!P0 SYNCS.PHASECHK.TRANS64 P0, [R0+URZ+0x28c20], R3 ;  /* 0x028c2003000085a7 */ /* 0x000ea4000800007f */
[----:B--2---:R-:W-:Y:S05]  /*e520*/  @!P0 BRA `(.L_x_3344) ;  /* 0xfffffffc00f08947 */ /* 0x004fea000383ffff */
[----:B------:R-:W-:Y:S05]  /*e530*/  BRA `(.L_x_3381) ;  /* 0xfffffff000347947 */ /* 0x000fea000383ffff */
.L_x_3345:
        /* <DEDUP_REMOVED lines=11> */
.L_x_3383:
[----:B------:R-:W-:Y:S05]  /*e5f0*/  BSYNC B0 ;  /* 0x0000000000007941 */ /* 0x000fea0003800000 */
.L_x_3382:
[----:B------:R-:W-:Y:S05]  /*e600*/  BRA `(.L_x_3384) ;  /* 0xfffffff0001c7947 */ /* 0x000fea000383ffff */
.L_x_3348:
[----:B------:R-:W-:Y:S01]  /*e610*/  BSSY B1, `(.L_x_3385) ;  /* 0x0000006000017945 */ /* 0x000fe20003800000 */
[----:B------:R-:W-:-:S07]  /*e620*/  IMAD.MOV.U32 R15, RZ, RZ, -0x1 ;  /* 0xffffffffff0f7424 */ /* 0x000fce00078e00ff */
[----:B012---:R-:W-:Y:S05]  /*e630*/  WARPSYNC.COLLECTIVE R15, `(.L_x_3386) ;  /* 0x000000000f0c7348 */ /* 0x007fea0003c00000 */
[----:B------:R-:W-:Y:S02]  /*e640*/  ELECT P6, UR62, PT ;  /* 0x00000000003e782f */ /* 0x000fe400038c0000 */
[----:B------:R-:W-:Y:S01]  /*e650*/  MOV R14, UR62 ;  /* 0x0000003e000e7c02 */ /* 0x000fe20008000f00 */
[----:B012---:R-:W-:Y:S10]  /*e660*/  ENDCOLLECTIVE ;  /* 0x000000000000791b */ /* 0x007ff40003800000 */
.L_x_3386:
[----:B------:R-:W-:Y:S05]  /*e670*/  BSYNC B1 ;  /* 0x0000000000017941 */ /* 0x000fea0003800000 */
.L_x_3385:
[----:B------:R-:W-:Y:S05]  /*e680*/  BRA `(.L_x_3387) ;  /* 0xfffffff000147947 */ /* 0x000fea000383ffff */
.L_x_3350:
[----:B0-----:R0:W1:Y:S02]  /*e690*/  SYNCS.PHASECHK.TRANS64.TRYWAIT P0, [R6+URZ], R5 ;  /* 0x00000005060075a7 */ /* 0x001064000800017f */
[----:B-1----:R-:W-:Y:S05]  /*e6a0*/  @!P0 NANOSLEEP.SYNCS 0x989680 ;  /* 0x009896800000895d */ /* 0x002fea0003900000 */
[----:B------:R-:W1:Y:S02]  /*e6b0*/  @!P0 SYNCS.PHASECHK.TRANS64 P0, [R6+URZ], R5 ;  /* 0x00000005060085a7 */ /* 0x000e64000800007f */
[----:B-1----:R-:W-:Y:S05]  /*e6c0*/  @!P0 BRA `(.L_x_3350) ;  /* 0xfffffffc00f08947 */ /* 0x002fea000383ffff */
[----:B------:R-:W-:Y:S05]  /*e6d0*/  BRA `(.L_x_3388) ;  /* 0xfffffff0004c7947 */ /* 0x000fea000383ffff */
.L_x_3351:
[----:B-1----:R1:W2:Y:S02]  /*e6e0*/  SYNCS.PHASECHK.TRANS64.TRYWAIT P0, [R3+URZ], R2 ;  /* 0x00000002030075a7 */ /* 0x0022a4000800017f */
[----:B--2---:R-:W-:Y:S05]  /*e6f0*/  @!P0 NANOSLEEP.SYNCS 0x989680 ;  /* 0x009896800000895d */ /* 0x004fea0003900000 */
[----:B------:R-:W2:Y:S02]  /*e700*/  @!P0 SYNCS.PHASECHK.TRANS64 P0, [R3+URZ], R2 ;  /* 0x00000002030085a7 */ /* 0x000ea4000800007f */
[----:B--2---:R-:W-:Y:S05]  /*e710*/  @!P0 BRA `(.L_x_3351) ;  /* 0xfffffffc00f08947 */ /* 0x004fea000383ffff */
[----:B------:R-:W-:Y:S05]  /*e720*/  BRA `(.L_x_3389) ;  /* 0xfffffff000407947 */ /* 0x000fea000383ffff */
.L_x_3353:
[----:B-1----:R1:W2:Y:S02]  /*e730*/  SYNCS.PHASECHK.TRANS64.TRYWAIT P0, [R18+URZ], R5 ;  /* 0x00000005120075a7 */ /* 0x0022a4000800017f */
[----:B--2---:R-:W-:Y:S05]  /*e740*/  @!P0 NANOSLEEP.SYNCS 0x989680 ;  /* 0x009896800000895d */ /* 0x004fea0003900000 */
[----:B------:R-:W2:Y:S02]  /*e750*/  @!P0 SYNCS.PHASECHK.TRANS64 P0, [R18+URZ], R5 ;  /* 0x00000005120085a7 */ /* 0x000ea4000800007f */
[----:B--2---:R-:W-:Y:S05]  /*e760*/  @!P0 BRA `(.L_x_3353) ;  /* 0xfffffffc00f08947 */ /* 0x004fea000383ffff */
[----:B------:R-:W-:Y:S05]  /*e770*/  BRA `(.L_x_3390) ;  /* 0xfffffff000447947 */ /* 0x000fea000383ffff */
.L_x_3391:
        /* <DEDUP_REMOVED lines=16> */
.L_x_15284:


//--------------------- .text._ZN7cutlass13device_kernelIN5flash11enable_sm90INS1_16FlashAttnFwdSm90INS1_25CollectiveMainloopFwdSm90ILi2EN4cute5tupleIJNS5_1CILi1EEES8_S8_EEENS6_IJNS7_ILi64EEESA_SA_EEELi512ENS_6half_tEfNS_4arch4Sm90ELb0ELb0ELb1ELb0ELb0ELb0ELb1ELb0ELb0ELb1ELb0ELb0EEENS1_21CollectiveEpilogueFwdINS6_IJSA_NS7_ILi512EEESA_EEES9_SC_SE_Li256ELb0ELb1ELb0ELb0EEENS1_29StaticPersistentTileSchedulerILb0EEEEEEEEEvNT_6ParamsE --------------------------
	.section	.text._ZN7cutlass13device_kernelIN5flash11enable_sm90INS1_16FlashAttnFwdSm90INS1_25CollectiveMainloopFwdSm90ILi2EN4cute5tupleIJNS5_1CILi1EEES8_S8_EEENS6_IJNS7_ILi64EEESA_SA_EEELi512ENS_6half_tEfNS_4arch4Sm90ELb0ELb0ELb1ELb0ELb0ELb0ELb1ELb0ELb0ELb1ELb0ELb0EEENS1_21CollectiveEpilogueFwdINS6_IJSA_NS7_ILi512EEESA_EEES9_SC_SE_Li256ELb0ELb1ELb0ELb0EEENS1_29StaticPersistentTileSchedulerILb0EEEEEEEEEvNT_6ParamsE,"ax",@progbits
	.align	128
.text._ZN7cutlass13device_kernelIN5flash11enable_sm90INS1_16FlashAttnFwdSm90INS1_25CollectiveMainloopFwdSm90ILi2EN4cute5tupleIJNS5_1CILi1EEES8_S8_EEENS6_IJNS7_ILi64EEESA_SA_EEELi512ENS_6half_tEfNS_4arch4Sm90ELb0ELb0ELb1ELb0ELb0ELb0ELb1ELb0ELb0ELb1ELb0ELb0EEENS1_21CollectiveEpilogueFwdINS6_IJSA_NS7_ILi512EEESA_EEES9_SC_SE_Li256ELb0ELb1ELb0ELb0EEENS1_29StaticPersistentTileSchedulerILb0EEEEEEEEEvNT_6ParamsE:
        .type           _ZN7cutlass13device_kernelIN5flash11enable_sm90INS1_16FlashAttnFwdSm90INS1_25CollectiveMainloopFwdSm90ILi2EN4cute5tupleIJNS5_1CILi1EEES8_S8_EEENS6_IJNS7_ILi64EEESA_SA_EEELi512ENS_6half_tEfNS_4arch4Sm90ELb0ELb0ELb1ELb0ELb0ELb0ELb1ELb0ELb0ELb1ELb0ELb0EEENS1_21CollectiveEpilogueFwdINS6_IJSA_NS7_ILi512EEESA_EEES9_SC_SE_Li256ELb0ELb1ELb0ELb0EEENS1_29StaticPersistentTileSchedulerILb0EEEEEEEEEvNT_6ParamsE,@function
        .size           _ZN7cutlass13device_kernelIN5flash11enable_sm90INS1_16FlashAttnFwdSm90INS1_25CollectiveMainloopFwdSm90ILi2EN4cute5tupleIJNS5_1CILi1EEES8_S8_EEENS6_IJNS7_ILi64EEESA_SA_EEELi512ENS_6half_tEfNS_4arch4Sm90ELb0ELb0ELb1ELb0ELb0ELb0ELb1ELb0ELb0ELb1ELb0ELb0EEENS1_21CollectiveEpilogueFwdINS6_IJSA_NS7_ILi512EEESA_EEES9_SC_SE_Li256ELb0ELb1ELb0ELb0EEENS1_29StaticPersistentTileSchedulerILb0EEEEEEEEEvNT_6ParamsE,(.L_x_15285 - _ZN7cutlass13device_kernelIN5flash11enable_sm90INS1_16FlashAttnFwdSm90INS1_25CollectiveMainloopFwdSm90ILi2EN4cute5tupleIJNS5_1CILi1EEES8_S8_EEENS6_IJNS7_ILi64EEESA_SA_EEELi512ENS_6half_tEfNS_4arch4Sm90ELb0ELb0ELb1ELb0ELb0ELb0ELb1ELb0ELb0ELb1ELb0ELb0EEENS1_21CollectiveEpilogueFwdINS6_IJSA_NS7_ILi512EEESA_EEES9_SC_SE_Li256ELb0ELb1ELb0ELb0EEENS1_29StaticPersistentTileSchedulerILb0EEEEEEEEEvNT_6ParamsE)
        .other          _ZN7cutlass13device_kernelIN5flash11enable_sm90INS1_16FlashAttnFwdSm90INS1_25CollectiveMainloopFwdSm90ILi2EN4cute5tupleIJNS5_1CILi1EEES8_S8_EEENS6_IJNS7_ILi64EEESA_SA_EEELi512ENS_6half_tEfNS_4arch4Sm90ELb0ELb0ELb1ELb0ELb0ELb0ELb1ELb0ELb0ELb1ELb0ELb0EEENS1_21CollectiveEpilogueFwdINS6_IJSA_NS7_ILi512EEESA_EEES9_SC_SE_Li256ELb0ELb1ELb0ELb0EEENS1_29StaticPersistentTileSchedulerILb0EEEEEEEEEvNT_6ParamsE,@"STO_CUDA_ENTRY STV_DEFAULT"
_ZN7cutlass13device_kernelIN5flash11enable_sm90INS1_16FlashAttnFwdSm90INS1_25CollectiveMainloopFwdSm90ILi2EN4cute5tupleIJNS5_1CILi1EEES8_S8_EEENS6_IJNS7_ILi64EEESA_SA_EEELi512ENS_6half_tEfNS_4arch4Sm90ELb0ELb0ELb1ELb0ELb0ELb0ELb1ELb0ELb0ELb1ELb0ELb0EEENS1_21CollectiveEpilogueFwdINS6_IJSA_NS7_ILi512EEESA_EEES9_SC_SE_Li256ELb0ELb1ELb0ELb0EEENS1_29StaticPersistentTileSchedulerILb0EEEEEEEEEvNT_6ParamsE:
        /* <DEDUP_REMOVED lines=17> */
.L_x_3393:
[----:B------:R-:W-:Y:S05]  /*0110*/  BSYNC B0 ;  /* 0x0000000000007941 */ /* 0x000fea0003800000 */
.L_x_3392:
[----:B------:R-:W-:Y:S01]  /*0120*/  SHF.R.U32.HI R4, RZ, 0x7, R0 ;  /* 0x00000007ff047819 */ /* 0x000fe20000011600 */
[----:B------:R-:W-:Y:S01]  /*0130*/  VOTEU.ANY UP0, P0 ;  /* 0x00000000003f7886 */ /* 0x000fe20000000100 */
[----:B------:R-:W0:Y:S01]  /*0140*/  SHFL.IDX PT, R3, R2, RZ, 0x1f ;  /* 0x00001fff02037589 */ /* 0x000e2200000e0000 */
[----:B------:R-:W-:Y:S01]  /*0150*/  UMOV UR4, 0x80 ;  /* 0x0000008000047882 */ /* 0x000fe20000000000 */
[----:B------:R-:W-:Y:S01]  /*0160*/  UMOV UR7, 0x100 ;  /* 0x0000010000077882 */ /* 0x000fe20000000000 */
[----:B------:R-:W-:Y:S01]  /*0170*/  VOTEU.ANY UP1, P0 ;  /* 0x00000000003f7886 */ /* 0x000fe20000020100 */
[----:B------:R-:W1:Y:S01]  /*0180*/  SHFL.IDX PT, R4, R4, RZ, 0x1f ;  /* 0x00001fff04047589 */ /* 0x000e6200000e0000 */
[----:B------:R-:W2:Y:S01]  /*0190*/  @UP0 S2UR UR8, SR_CgaCtaId ;  /* 0x00000000000809c3 */ /* 0x000ea20000008800 */
[----:B------:R-:W-:Y:S01]  /*01a0*/  @UP0 UMOV UR6, 0x400 ;  /* 0x0000040000060882 */ /* 0x000fe20000000000 */
[----:B------:R-:W-:-:S04]  /*01b0*/  @UP0 UIADD3 UR4, -UR4, 0x100000, URZ ;  /* 0x0010000004040890 */ /* 0x000fc8000fffe13f */
[----:B------:R-:W-:Y:S02]  /*01c0*/  @UP0 USHF.L.U32 UR5, UR4, 0xb, URZ ;  /* 0x0000000b04050899 */ /* 0x000fe4000800063f */
[----:B------:R-:W-:Y:S01]  /*01d0*/  @UP0 USHF.L.U32 UR4, UR4, 0x1, URZ ;  /* 0x0000000104040899 */ /* 0x000fe2000800063f */
[----:B------:R-:W-:Y:S01]  /*01e0*/  VOTEU.ANY UP2, P0 ;  /* 0x00000000003f7886 */ /* 0x000fe20000040100 */
[----:B0-----:R-:W-:Y:S01]  /*01f0*/  ISETP.NE.AND P1, PT, R3, RZ, PT ;  /* 0x000000ff0300720c */ /* 0x001fe20003f25270 */
[----:B-1----:R0:W-:Y:S01]  /*0200*/  STL [R1], R4 ;  /* 0x0000000401007387 */ /* 0x0021e20000100800 */
[----:B--2---:R-:W-:Y:S02]  /*0210*/  @UP0 ULEA UR8, UR8, UR6, 0x18 ;  /* 0x0000000608080291 */ /* 0x004fe4000f8ec03f */
[----:B------:R-:W-:-:S04]  /*0220*/  @UP0 UIADD3 UR6, -UR7, 0x100000, URZ ;  /* 0x0010000007060890 */ /* 0x000fc8000fffe13f */
[----:B------:R-:W-:Y:S02]  /*0230*/  @UP0 USHF.L.U32 UR7, UR6, 0xb, URZ ;  /* 0x0000000b06070899 */ /* 0x000fe4000800063f */
[----:B------:R-:W-:Y:S01]  /*0240*/  @UP0 USHF.L.U32 UR6, UR6, 0x1, URZ ;  /* 0x0000000106060899 */ /* 0x000fe2000800063f */
[----:B------:R-:W-:Y:S01]  /*0250*/  VOTEU.ANY UP0, P0 ;  /* 0x00000000003f7886 */ /* 0x000fe20000000100 */
[----:B------:R-:W1:Y:S04]  /*0260*/  FENCE.VIEW.ASYNC.S ;  /* 0x00000000000073c6 */ /* 0x000e680000000000 */
[----:B-1----:R0:W1:Y:S01]  /*0270*/  @UP0 SYNCS.EXCH.64 URZ, [UR8+0x38800], UR4 ;  /* 0x03880004083f05b2 */ /* 0x0020620008000100 */
[----:B------:R0:W2:Y:S05]  /*0280*/  @UP1 SYNCS.EXCH.64 URZ, [UR8+0x38810], UR4 ;  /* 0x03881004083f15b2 */ /* 0x0000aa0008000100 */
[----:B------:R0:W3:Y:S02]  /*0290*/  @UP2 SYNCS.EXCH.64 URZ, [UR8+0x38820], UR6 ;  /* 0x03882006083f25b2 */ /* 0x0000e40008000100 */
[----:B0-----:R-:W-:Y:S05]  /*02a0*/  @P1 BRA `(.L_x_3394) ;  /* 0x0000000000381947 */ /* 0x001fea0003800000 */
[----:B------:R-:W0:Y:S01]  /*02b0*/  S2UR UR5, SR_CgaCtaId ;  /* 0x00000000000579c3 */ /* 0x000e220000008800 */
        /* <DEDUP_REMOVED lines=11> */
[----:B------:R0:W0:Y:S01]  /*0370*/  SYNCS.EXCH.64 URZ, [UR6+0x38848], UR4 ;  /* 0x03884804063f75b2 */ /* 0x0000220008000100 */
[----:B------:R-:W-:Y:S01]  /*0380*/  NOP ;  /* 0x0000000000007918 */ /* 0x000fe20000000000 */
.L_x_3394:
[----:B------:R-:W5:Y:S01]  /*0390*/  SHFL.IDX PT, R3, R2, RZ, 0x1f ;  /* 0x00001fff02037589 */ /* 0x000f6200000e0000 */
[----:B------:R-:W-:Y:S01]  /*03a0*/  NOP ;  /* 0x0000000000007918 */ /* 0x000fe20000000000 */
[----:B-----5:R-:W-:-:S13]  /*03b0*/  ISETP.NE.AND P0, PT, R3, RZ, PT ;  /* 0x000000ff0300720c */ /* 0x020fda0003f05270 */
        /* <DEDUP_REMOVED lines=19> */
.L_x_3395:
[----:B------:R-:W5:Y:S01]  /*04f0*/  SHFL.IDX PT, R3, R2, RZ, 0x1f ;  /* 0x00001fff02037589 */ /* 0x000f6200000e0000 */
[----:B------:R-:W-:Y:S01]  /*0500*/  NOP ;  /* 0x0000000000007918 */ /* 0x000fe20000000000 */
[----:B-----5:R-:W-:-:S13]  /*0510*/  ISETP.NE.AND P0, PT, R3, RZ, PT ;  /* 0x000000ff0300720c */ /* 0x020fda0003f05270 */
        /* <DEDUP_REMOVED lines=13> */
[----:B------:R0:W0:Y:S01]  /*05f0*/  SYNCS.EXCH.64 URZ, [UR6+0x38888], UR4 ;  /* 0x03888804063f75b2 */ /* 0x0000220008000100 */
[----:B------:R-:W-:Y:S01]  /*0600*/  NOP ;  /* 0x0000000000007918 */ /* 0x000fe20000000000 */
.L_x_3396:
        /* <DEDUP_REMOVED lines=22> */
.L_x_3397:
        /* <DEDUP_REMOVED lines=22> */
.L_x_3398:
[----:B------:R-:W-:Y:S01]  /*08d0*/  ISETP.NE.AND P0, PT, R4, RZ, PT ;  /* 0x000000ff0400720c */ /* 0x000fe20003f05270 */
[----:B------:R-:W-:Y:S01]  /*08e0*/  NOP ;  /* 0x0000000000007918 */ /* 0x000fe20000000000 */
[----:B------:R-:W-:Y:S01]  /*08f0*/  ULDC.64 UR38, c[0x0][0x208] ;  /* 0x0000820000267ab9 */ /* 0x000fe20000000a00 */
[----:B01234-:R-:W-:Y:S10]  /*0900*/  BAR.SYNC.DEFER_BLOCKING 0x0 ;  /* 0x0000000000007b1d */ /* 0x01fff40000010000 */
[----:B------:R-:W-:Y:S05]  /*0910*/  @!P0 BRA `(.L_x_3399) ;  /* 0x000000a0009c8947 */ /* 0x000fea0003800000 */
.L_x_3400:
        /* <DEDUP_REMOVED lines=17> */
[----:B------:R-:W-:Y:S01]  /*0a30*/  UMOV UR36, URZ ;  /* 0x0000003f00247c82 */ /* 0x000fe20008000000 */
[----:B------:R-:W-:Y:S01]  /*0a40*/  SHF.R.S32.HI R3, RZ, 0x1f, R0 ;  /* 0x0000001fff037819 */ /* 0x000fe20000011400 */
[----:B------:R-:W-:-:S03]  /*0a50*/  IMAD.MOV.U32 R200, RZ, RZ, RZ ;  /* 0x000000ffffc87224 */ /* 0x000fc600078e00ff */
[CC--:B------:R-:W-:Y:S02]  /*0a60*/  LEA.HI R2, R3.reuse, R0.reuse, RZ, 0x4 ;  /* 0x0000000003027211 */ /* 0x0c0fe400078f20ff */
[CC--:B------:R-:W-:Y:S02]  /*0a70*/  LEA.HI R4, R3.reuse, R0.reuse, RZ, 0x5 ;  /* 0x0000000003047211 */ /* 0x0c0fe400078f28ff */
[CC--:B------:R-:W-:Y:S02]  /*0a80*/  LEA.HI R5, R3.reuse, R0.reuse, RZ, 0x7 ;  /* 0x0000000003057211 */ /* 0x0c0fe400078f38ff */
[CC--:B------:R-:W-:Y:S02]  /*0a90*/  LEA.HI R6, R3.reuse, R0.reuse, RZ, 0x2 ;  /* 0x0000000003067211 */ /* 0x0c0fe400078f10ff */
[----:B------:R-:W-:Y:S02]  /*0aa0*/  LEA.HI R213, R3, R0, RZ, 0x3 ;  /* 0x0000000003d57211 */ /* 0x000fe400078f18ff */
[----:B------:R-:W-:-:S02]  /*0ab0*/  SHF.R.S32.HI R11, RZ, 0x5, R4 ;  /* 0x00000005ff0b7819 */ /* 0x000fc40000011404 */
[----:B------:R-:W-:Y:S02]  /*0ac0*/  LOP3.LUT R7, R2, 0xfffffff0, RZ, 0xc0, !PT ;  /* 0xfffffff002077812 */ /* 0x000fe400078ec0ff */
[----:B------:R-:W-:Y:S02]  /*0ad0*/  SHF.R.S32.HI R4, RZ, 0x1f, R4 ;  /* 0x0000001fff047819 */ /* 0x000fe40000011404 */
[----:B------:R-:W-:Y:S01]  /*0ae0*/  SHF.R.S32.HI R9, RZ, 0x4, R2 ;  /* 0x00000004ff097819 */ /* 0x000fe20000011402 */
[----:B------:R-:W-:Y:S01]  /*0af0*/  IMAD.IADD R7, R0, 0x1, -R7 ;  /* 0x0000000100077824 */ /* 0x000fe200078e0a07 */
[----:B------:R-:W-:Y:S01]  /*0b00*/  LOP3.LUT R13, R6, 0xfffffffc, RZ, 0xc0, !PT ;  /* 0xfffffffc060d7812 */ /* 0x000fe200078ec0ff */
[----:B0-----:R-:W-:Y:S01]  /*0b10*/  ULEA UR37, UR4, UR37, 0x18 ;  /* 0x0000002504257291 */ /* 0x001fe2000f8ec03f */
[----:B------:R-:W-:Y:S02]  /*0b20*/  LOP3.LUT R3, R5, 0xffffff80, RZ, 0xc0, !PT ;  /* 0xffffff8005037812 */ /* 0x000fe400078ec0ff */
[----:B------:R-:W-:Y:S01]  /*0b30*/  LOP3.LUT R211, R213, 0xfffffff8, RZ, 0xc0, !PT ;  /* 0xfffffff8d5d37812 */ /* 0x000fe200078ec0ff */
[----:B------:R-:W-:Y:S01]  /*0b40*/  IMAD.IADD R13, R0, 0x1, -R13 ;  /* 0x00000001000d7824 */ /* 0x000fe200078e0a0d */
[----:B------:R-:W-:Y:S01]  /*0b50*/  LEA.HI R4, R4, R11, RZ, 0x2 ;  /* 0x0000000b04047211 */ /* 0x000fe200078f10ff */
[----:B------:R-:W-:Y:S01]  /*0b60*/  IMAD.IADD R3, R0, 0x1, -R3 ;  /* 0x0000000100037824 */ /* 0x000fe200078e0a03 */
[----:B------:R-:W-:Y:S01]  /*0b70*/  LEA.HI R2, R2, R9, RZ, 0x1 ;  /* 0x0000000902027211 */ /* 0x000fe200078f08ff */
[----:B------:R-:W-:Y:S01]  /*0b80*/  IMAD.IADD R211, R0, 0x1, -R211 ;  /* 0x0000000100d37824 */ /* 0x000fe200078e0ad3 */
[----:B------:R-:W-:-:S02]  /*0b90*/  SHF.R.S32.HI R212, RZ, 0x7, R5 ;  /* 0x00000007ffd47819 */ /* 0x000fc40000011405 */
[----:B------:R-:W-:Y:S01]  /*0ba0*/  LOP3.LUT R6, R4, 0x3ffffc, RZ, 0xc0, !PT ;  /* 0x003ffffc04067812 */ /* 0x000fe200078ec0ff */
[----:B------:R-:W-:Y:S01]  /*0bb0*/  IMAD.SHL.U32 R17, R211, 0x8, RZ ;  /* 0x00000008d3117824 */ /* 0x000fe200078e00ff */
[--C-:B------:R-:W-:Y:S01]  /*0bc0*/  SHF.R.S32.HI R0, RZ, 0x1f, R7.reuse ;  /* 0x0000001fff007819 */ /* 0x100fe20000011407 */
[----:B------:R-:W-:Y:S01]  /*0bd0*/  IMAD R15, R212, 0x100, R7 ;  /* 0x00000100d40f7824 */ /* 0x000fe200078e0207 */
[----:B------:R-:W-:Y:S01]  /*0be0*/  LOP3.LUT R4, R2, 0x1ffffffe, RZ, 0xc0, !PT ;  /* 0x1ffffffe02047812 */ /* 0x000fe200078ec0ff */
[----:B------:R-:W-:Y:S01]  /*0bf0*/  IMAD.IADD R6, R11, 0x1, -R6 ;  /* 0x000000010b067824 */ /* 0x000fe200078e0a06 */
[----:B------:R-:W-:Y:S01]  /*0c00*/  LEA.HI R2, R0, R7, RZ, 0x3 ;  /* 0x0000000700027211 */ /* 0x000fe200078f18ff */
[----:B------:R-:W-:Y:S01]  /*0c10*/  VIADD R190, R17, 0x40 ;  /* 0x0000004011be7836 */ /* 0x000fe20000000000 */
[----:B------:R-:W-:Y:S01]  /*0c20*/  SHF.R.S32.HI R0, RZ, 0x1f, R3 ;  /* 0x0000001fff007819 */ /* 0x000fe20000011403 */
[----:B------:R-:W-:Y:S01]  /*0c30*/  IMAD.IADD R9, R9, 0x1, -R4 ;  /* 0x0000000109097824 */ /* 0x000fe200078e0a04 */
[----:B------:R-:W-:Y:S01]  /*0c40*/  LEA.HI R4, R13, R13, RZ, 0x1 ;  /* 0x0000000d0d047211 */ /* 0x000fe200078f08ff */
[----:B------:R-:W-:Y:S01]  /*0c50*/  IMAD R12, R6, 0x10, R15 ;  /* 0x00000010060c7824 */ /* 0x000fe200078e020f */
[----:B------:R-:W-:Y:S01]  /*0c60*/  LEA.HI R5, R5, R212, RZ, 0x1 ;  /* 0x000000d405057211 */ /* 0x000fe200078f08ff */
[----:B------:R-:W-:Y:S01]  /*0c70*/  IMAD.SHL.U32 R6, R2, 0x40, RZ ;  /* 0x0000004002067824 */ /* 0x000fe200078e00ff */
[----:B------:R-:W-:Y:S01]  /*0c80*/  LOP3.LUT R10, R4, 0x1ffffffe, RZ, 0xc0, !PT ;  /* 0x1ffffffe040a7812 */ /* 0x000fe200078ec0ff */
[----:B------:R-:W-:Y:S01]  /*0c90*/  IMAD.SHL.U32 R9, R9, 0x8, RZ ;  /* 0x0000000809097824 */ /* 0x000fe200078e00ff */
[----:B------:R-:W-:Y:S01]  /*0ca0*/  LOP3.LUT R4, R2, 0xfffffff8, RZ, 0xc0, !PT ;  /* 0xfffffff802047812 */ /* 0x000fe200078ec0ff */
[----:B------:R-:W-:Y:S01]  /*0cb0*/  VIADD R189, R17, 0x80 ;  /* 0x0000008011bd7836 */ /* 0x000fe20000000000 */
[----:B------:R-:W-:Y:S01]  /*0cc0*/  LOP3.LUT R8, R6, 0x7ffffe00, RZ, 0xc0, !PT ;  /* 0x7ffffe0006087812 */ /* 0x000fe200078ec0ff */
[--C-:B------:R-:W-:Y:S01]  /*0cd0*/  IMAD.U32 R217, R12, 0x40, R9.reuse ;  /* 0x000000400cd97824 */ /* 0x100fe200078e0009 */
[CC--:B------:R-:W-:Y:S01]  /*0ce0*/  LEA.HI R2, R0.reuse, R3.reuse, RZ, 0x2 ;  /* 0x0000000300027211 */ /* 0x0c0fe200078f10ff */
[----:B------:R-:W-:Y:S01]  /*0cf0*/  IMAD.IADD R6, R7, 0x1, -R4 ;  /* 0x0000000107067824 */ /* 0x000fe200078e0a04 */
[----:B------:R-:W-:Y:S01]  /*0d00*/  LEA.HI R0, R0, R3, RZ, 0x5 ;  /* 0x0000000300007211 */ /* 0x000fe200078f28ff */
[----:B------:R-:W-:Y:S01]  /*0d10*/  IMAD R11, R11, 0x400, R8 ;  /* 0x000004000b0b7824 */ /* 0x000fe200078e0208 */
[--C-:B------:R-:W-:Y:S01]  /*0d20*/  SHF.R.S32.HI R4, RZ, 0x2, R2.reuse ;  /* 0x00000002ff047819 */ /* 0x100fe20000011402 */
[C---:B------:R-:W-:Y:S01]  /*0d30*/  IMAD.SHL.U32 R8, R6.reuse, 0x40, RZ ;  /* 0x0000004006087824 */ /* 0x040fe200078e00ff */
[----:B------:R-:W-:Y:S01]  /*0d40*/  SHF.R.S32.HI R7, RZ, 0x1f, R2 ;  /* 0x0000001fff077819 */ /* 0x000fe20000011402 */
[C---:B------:R-:W-:Y:S01]  /*0d50*/  VIADD R188, R17.reuse, 0xc0 ;  /* 0x000000c011bc7836 */ /* 0x040fe20000000000 */
[----:B------:R-:W-:Y:S01]  /*0d60*/  R2P PR, R6, 0x6 ;  /* 0x0000000606007804 */ /* 0x000fe20000000000 */
[C---:B------:R-:W-:Y:S01]  /*0d70*/  VIADD R187, R17.reuse, 0x100 ;  /* 0x0000010011bb7836 */ /* 0x040fe20000000000 */
[----:B------:R-:W-:Y:S01]  /*0d80*/  LOP3.LUT R8, R8, 0x1c0, RZ, 0xc0, !PT ;  /* 0x000001c008087812 */ /* 0x000fe200078ec0ff */
[----:B------:R-:W-:Y:S01]  /*0d90*/  VIADD R186, R17, 0x140 ;  /* 0x0000014011ba7836 */ /* 0x000fe20000000000 */
[----:B------:R-:W-:Y:S01]  /*0da0*/  LEA.HI R7, R7, R4, RZ, 0x3 ;  /* 0x0000000407077211 */ /* 0x000fe200078f18ff */
[C---:B------:R-:W-:Y:S01]  /*0db0*/  VIADD R215, R17.reuse, 0x180 ;  /* 0x0000018011d77836 */ /* 0x040fe20000000000 */
[----:B------:R-:W-:Y:S01]  /*0dc0*/  LOP3.LUT R9, R8, 0x8, R9, 0xf8, !PT ;  /* 0x0000000808097812 */ /* 0x000fe200078ef809 */
[----:B------:R-:W-:Y:S01]  /*0dd0*/  VIADD R214, R17, 0x1c0 ;  /* 0x000001c011d67836 */ /* 0x000fe20000000000 */
[----:B------:R-:W-:Y:S01]  /*0de0*/  SHF.R.U32.HI R8, RZ, 0x3, R8 ;  /* 0x00000003ff087819 */ /* 0x000fe20000011608 */
[----:B------:R-:W-:Y:S01]  /*0df0*/  IMAD.IADD R13, R13, 0x1, -R10 ;  /* 0x000000010d0d7824 */ /* 0x000fe200078e0a0a */
[----:B------:R-:W-:-:S02]  /*0e00*/  LOP3.LUT R7, R7, 0xfffffff8, RZ, 0xc0, !PT ;  /* 0xfffffff807077812 */ /* 0x000fc400078ec0ff */
[----:B------:R-:W-:Y:S02]  /*0e10*/  LOP3.LUT R8, R9, R8, RZ, 0x3c, !PT ;  /* 0x0000000809087212 */ /* 0x000fe400078e3cff */
[----:B------:R-:W-:Y:S01]  /*0e20*/  LOP3.LUT R2, R2, 0x7ffffffc, RZ, 0xc0, !PT ;  /* 0x7ffffffc02027812 */ /* 0x000fe200078ec0ff */
[----:B------:R-:W-:Y:S01]  /*0e30*/  IMAD.IADD R7, R4, 0x1, -R7 ;  /* 0x0000000104077824 */ /* 0x000fe200078e0a07 */
[----:B------:R-:W-:Y:S01]  /*0e40*/  SHF.R.S32.HI R0, RZ, 0x5, R0 ;  /* 0x00000005ff007819 */ /* 0x000fe20000011400 */
[----:B------:R-:W-:Y:S01]  /*0e50*/  IMAD.IADD R8, R11, 0x1, R8 ;  /* 0x000000010b087824 */ /* 0x000fe200078e0208 */
[----:B------:R-:W-:Y:S01]  /*0e60*/  LOP3.LUT R5, R5, 0xfffffe, RZ, 0xc0, !PT ;  /* 0x00fffffe05057812 */ /* 0x000fe200078ec0ff */
[----:B------:R-:W-:Y:S01]  /*0e70*/  IMAD.IADD R18, R3, 0x1, -R2 ;  /* 0x0000000103127824 */ /* 0x000fe200078e0a02 */
[----:B------:R-:W-:Y:S01]  /*0e80*/  SEL R184, R184, 0xffffffe0, !P1 ;  /* 0xffffffe0b8b87807 */ /* 0x000fe20004800000 */
[----:B------:R-:W-:Y:S01]  /*0e90*/  IMAD R16, R0, 0x10, R7 ;  /* 0x0000001000107824 */ /* 0x000fe200078e0207 */
[----:B------:R-:W-:Y:S01]  /*0ea0*/  LEA R23, R8, UR37, 0x1 ;  /* 0x0000002508177c11 */ /* 0x000fe2000f8e08ff */
[----:B------:R-:W-:Y:S01]  /*0eb0*/  IMAD.IADD R5, R212, 0x1, -R5 ;  /* 0x00000001d4057824 */ /* 0x000fe200078e0a05 */
[----:B------:R-:W-:Y:S01]  /*0ec0*/  SHF.R.S32.HI R213, RZ, 0x3, R213 ;  /* 0x00000003ffd57819 */ /* 0x000fe200000114d5 */
[----:B------:R-:W-:Y:S01]  /*0ed0*/  IMAD.MOV.U32 R2, RZ, RZ, RZ ;  /* 0x000000ffff027224 */ /* 0x000fe200078e00ff */
        /* <DEDUP_REMOVED lines=11> */
[----:B------:R-:W-:Y:S01]  /*0f90*/  IMAD.SHL.U32 R18, R18, 0x2, RZ ;  /* 0x0000000212127824 */ /* 0x000fe200078e00ff */
[----:B------:R-:W-:Y:S01]  /*0fa0*/  SHF.R.S32.HI R218, RZ, 0x1f, R214 ;  /* 0x0000001fffda7819 */ /* 0x000fe200000114d6 */
[----:B------:R-:W-:-:S02]  /*0fb0*/  IMAD R216, R13, 0x8, R16 ;  /* 0x000000080dd87824 */ /* 0x000fc400078e0210 */
[----:B------:R-:W-:-:S07]  /*0fc0*/  IMAD.IADD R184, R184, 0x1, R22 ;  /* 0x00000001b8b87824 */ /* 0x000fce00078e0216 */
.L_x_3431:
[----:B--2---:R-:W2:Y:S01]  /*0fd0*/  LDL R0, [R1] ;  /* 0x0000000001007983 */ /* 0x004ea20000100800 */
[----:B------:R-:W-:Y:S01]  /*0fe0*/  ULDC UR4, c[0x0][0xd38] ;  /* 0x00034e0000047ab9 */ /* 0x000fe20000000800 */
[----:B0-----:R-:W0:Y:S01]  /*0ff0*/  LDC R152, c[0x0][0x2f0] ;  /* 0x0000bc00ff987b82 */ /* 0x001e220000000800 */
[----:B------:R-:W-:Y:S01]  /*1000*/  UISETP.NE.AND UP2, UPT, UR4, 0x1, UPT ;  /* 0x000000010400788c */ /* 0x000fe2000bf45270 */
[----:B------:R-:W-:Y:S02]  /*1010*/  ULDC.64 UR6, c[0x0][0x418] ;  /* 0x0001060000067ab9 */ /* 0x000fe40000000a00 */
[----:B------:R-:W-:Y:S01]  /*1020*/  ULDC UR4, c[0x0][0xd44] ;  /* 0x0003510000047ab9 */ /* 0x000fe20000000800 */
[----:B------:R-:W-:Y:S02]  /*1030*/  UISETP.NE.U32.AND UP0, UPT, UR6, URZ, UPT ;  /* 0x0000003f0600728c */ /* 0x000fe4000bf05070 */
[----:B------:R-:W-:Y:S01]  /*1040*/  UISETP.NE.AND UP1, UPT, UR4, 0x1, UPT ;  /* 0x000000010400788c */ /* 0x000fe2000bf25270 */
[----:B------:R-:W-:Y:S01]  /*1050*/  UMOV UR41, UR40 ;  /* 0x0000002800297c82 */ /* 0x000fe20008000000 */
[----:B------:R-:W-:-:S03]  /*1060*/  UISETP.NE.AND.EX UP0, UPT, UR7, URZ, UPT, UP0 ;  /* 0x0000003f0700728c */ /* 0x000fc6000bf05300 */
[----:B------:R-:W-:Y:S01]  /*1070*/  @UP2 ULDC UR4, c[0x0][0xd3c] ;  /* 0x00034f0000042ab9 */ /* 0x000fe20000000800 */
[----:B------:R-:W-:Y:S01]  /*1080*/  @UP2 ULDC UR6, c[0x0][0xd40] ;  /* 0x0003500000062ab9 */ /* 0x000fe20000000800 */
[----:B------:R-:W-:Y:S02]  /*1090*/  UIMAD.WIDE.U32 UR4, UR40, UR4, URZ ;  /* 0x00000004280472a5 */ /* 0x000fe4000f8e003f */
[----:B------:R-:W-:Y:S02]  /*10a0*/  UMOV UR43, UR40 ;  /* 0x00000028002b7c82 */ /* 0x000fe40008000000 */
[----:B------:R-:W-:-:S03]  /*10b0*/  @UP2 USHF.R.U32.HI UR41, URZ, UR6, UR5 ;  /* 0x000000063f292299 */ /* 0x000fc60008011605 */
[----:B------:R-:W-:Y:S02]  /*10c0*/  @UP1 ULDC.64 UR6, c[0x0][0xd48] ;  /* 0x0003520000061ab9 */ /* 0x000fe40000000a00 */
[----:B------:R-:W-:Y:S02]  /*10d0*/  UIMAD.WIDE.U32 UR4, UR41, UR6, URZ ;  /* 0x00000006290472a5 */ /* 0x000fe4000f8e003f */
[----:B------:R-:W-:Y:S01]  /*10e0*/  UMOV UR42, UR41 ;  /* 0x00000029002a7c82 */ /* 0x000fe20008000000 */
[----:B------:R-:W-:Y:S01]  /*10f0*/  ULDC UR6, c[0x0][0x424] ;  /* 0x0001090000067ab9 */ /* 0x000fe20000000800 */
[----:B------:R-:W-:Y:S02]  /*1100*/  @UP1 USHF.R.U32.HI UR42, URZ, UR7, UR5 ;  /* 0x000000073f2a1299 */ /* 0x000fe40008011605 */
[----:B------:R-:W-:-:S06]  /*1110*/  USEL UR6, UR6, 0x1, UP0 ;  /* 0x0000000106067887 */ /* 0x000fcc0008000000 */
[----:B0-----:R-:W-:Y:S01]  /*1120*/  IMAD R152, R152, UR6, RZ ;  /* 0x0000000698987c24 */ /* 0x001fe2000f8e02ff */
[----:B--2---:R-:W-:-:S13]  /*1130*/  ISETP.NE.AND P0, PT, R0, 0x1, PT ;  /* 0x000000010000780c */ /* 0x004fda0003f05270 */
[----:B-1-34-:R-:W-:Y:S05]  /*1140*/  @!P0 BRA `(.L_x_3401) ;  /* 0x0000001400d88947 */ /* 0x01afea0003800000 */
[----:B------:R-:W0:Y:S01]  /*1150*/  SHFL.IDX PT, R0, R212, RZ, 0x1f ;  /* 0x00001fffd4007589 */ /* 0x000e2200000e0000 */
[----:B------:R-:W-:Y:S01]  /*1160*/  UMOV UR7, 0x40000040 ;  /* 0x4000004000077882 */ /* 0x000fe20000000000 */
[----:B------:R-:W-:Y:S01]  /*1170*/  UMOV UR9, 0x40000040 ;  /* 0x4000004000097882 */ /* 0x000fe20000000000 */
[----:B------:R-:W-:Y:S01]  /*1180*/  UMOV UR11, 0x40000040 ;  /* 0x40000040000b7882 */ /* 0x000fe20000000000 */
[----:B------:R-:W-:Y:S01]  /*1190*/  BAR.SYNC.DEFER_BLOCKING 0xe, 0x100 ;  /* 0x0384000000007b1d */ /* 0x000fe20000010000 */
[----:B------:R-:W-:-:S05]  /*11a0*/  ISETP.GE.AND P0, PT, R152, 0x41, PT ;  /* 0x000000419800780c */ /* 0x000fca0003f06270 */
[----:B------:R-:W-:Y:S01]  /*11b0*/  UMOV UR13, 0x40000040 ;  /* 0x40000040000d7882 */ /* 0x000fe20000000000 */
[----:B------:R-:W-:Y:S01]  /*11c0*/  UMOV UR15, 0x40000040 ;  /* 0x40000040000f7882 */ /* 0x000fe20000000000 */
[----:B------:R-:W-:Y:S01]  /*11d0*/  UMOV UR17, 0x40000040 ;  /* 0x4000004000117882 */ /* 0x000fe20000000000 */
[----:B------:R-:W-:Y:S01]  /*11e0*/  UMOV UR19, 0x40000040 ;  /* 0x4000004000137882 */ /* 0x000fe20000000000 */
[----:B------:R-:W1:Y:S01]  /*11f0*/  S2R R3, SR_TID.X ;  /* 0x0000000000037919 */ /* 0x000e620000002100 */
[----:B0-----:R-:W-:Y:S01]  /*1200*/  R2UR UR4, R0 ;  /* 0x00000000000472ca */ /* 0x001fe200000e0000 */
[----:B------:R-:W-:Y:S01]  /*1210*/  IMAD.U32 R0, RZ, RZ, UR36 ;  /* 0x00000024ff007e24 */ /* 0x000fe2000f8e00ff */
[----:B------:R-:W-:-:S11]  /*1220*/  WARPGROUP.ARRIVE ;  /* 0x00000000000079c5 */ /* 0x000fd60000000000 */
[----:B------:R-:W-:-:S04]  /*1230*/  ULEA.HI UR5, UR4, UR4, URZ, 0x1 ;  /* 0x0000000404057291 */ /* 0x000fc8000f8f083f */
[----:B------:R-:W-:-:S04]  /*1240*/  ULOP3.LUT UR5, UR5, 0x1fffe, URZ, 0xc0, !UPT ;  /* 0x0001fffe05057892 */ /* 0x000fc8000f8ec03f */
[----:B------:R-:W-:Y:S01]  /*1250*/  UIADD3 UR5, UR4, -UR5, URZ ;  /* 0x8000000504057290 */ /* 0x000fe2000fffe03f */
[----:B-1----:R-:W-:Y:S01]  /*1260*/  LOP3.LUT R3, R3, 0x7f, RZ, 0xc0, !PT ;  /* 0x0000007f03037812 */ /* 0x002fe200078ec0ff */
[----:B------:R-:W-:Y:S02]  /*1270*/  UIADD3 UR4, UR37, 0x36400, URZ ;  /* 0x0003640025047890 */ /* 0x000fe4000fffe03f */
[----:B------:R-:W-:Y:S01]  /*1280*/  ULEA UR5, UR5, UR37, 0xf ;  /* 0x0000002505057291 */ /* 0x000fe2000f8e783f */
[----:B------:R-:W-:Y:S01]  /*1290*/  ISETP.NE.AND P1, PT, R3, RZ, PT ;  /* 0x000000ff0300720c */ /* 0x000fe20003f25270 */
[----:B------:R-:W-:Y:S02]  /*12a0*/  USHF.R.U32.HI UR4, URZ, 0x4, UR4 ;  /* 0x000000043f047899 */ /* 0x000fe40008011604 */
[----:B------:R-:W-:Y:S02]  /*12b0*/  UIADD3 UR5, UR5, 0x400, URZ ;  /* 0x0000040005057890 */ /* 0x000fe4000fffe03f */
[----:B------:R-:W-:-:S02]  /*12c0*/  ULOP3.LUT UR4, UR4, 0x3fff, URZ, 0xc0, !UPT ;  /* 0x00003fff04047892 */ /* 0x000fc4000f8ec03f */
[----:B------:R-:W-:Y:S02]  /*12d0*/  USHF.R.U32.HI UR5, URZ, 0x4, UR5 ;  /* 0x000000043f057899 */ /* 0x000fe40008011605 */
[----:B------:R-:W-:Y:S02]  /*12e0*/  ULOP3.LUT UR4, UR4, 0x10000, URZ, 0xfc, !UPT ;  /* 0x0001000004047892 */ /* 0x000fe4000f8efc3f */
[----:B------:R-:W-:Y:S02]  /*12f0*/  ULOP3.LUT UR5, UR5, 0x3fff, URZ, 0xc0, !UPT ;  /* 0x00003fff05057892 */ /* 0x000fe4000f8ec03f */
[----:B------:R-:W-:Y:S01]  /*1300*/  UIADD3 UR8, UR4, 0x2, URZ ;  /* 0x0000000204087890 */ /* 0x000fe2000fffe03f */
[----:B------:R-:W-:Y:S01]  /*1310*/  @!P1 LEA R0, R0, UR37, 0x3 ;  /* 0x0000002500009c11 */ /* 0x000fe2000f8e18ff */
[----:B------:R-:W-:Y:S02]  /*1320*/  ULOP3.LUT UR20, UR5, 0x2000000, URZ, 0xfc, !UPT ;  /* 0x0200000005147892 */ /* 0x000fe4000f8efc3f */
[----:B------:R-:W-:-:S02]  /*1330*/  UIADD3 UR12, UR4, 0x4, URZ ;  /* 0x00000004040c7890 */ /* 0x000fc4000fffe03f */
[----:B------:R-:W-:Y:S01]  /*1340*/  ULEA UR6, UR36, UR20, 0xc ;  /* 0x0000001424067291 */ /* 0x000fe2000f8e603f */
[----:B------:R-:W-:Y:S01]  /*1350*/  @!P1 VIADD R0, R0, 0x38860 ;  /* 0x0003886000009836 */ /* 0x000fe20000000000 */
[----:B------:R-:W-:Y:S01]  /*1360*/  UMOV UR5, 0x40000040 ;  /* 0x4000004000057882 */ /* 0x000fe20000000000 */
[----:B------:R-:W-:Y:S02]  /*1370*/  UIADD3 UR16, UR4, 0x6, URZ ;  /* 0x0000000604107890 */ /* 0x000fe4000fffe03f */
[----:B------:R-:W-:Y:S01]  /*1380*/  UIADD3 UR10, UR6, 0x80, URZ ;  /* 0x00000080060a7890 */ /* 0x000fe2000fffe03f */
[----:B------:R-:W-:Y:S01]  /*1390*/  @!P1 PRMT R0, RZ, 0x654, R0 ;  /* 0x00000654ff009816 */ /* 0x000fe20000000000 */
[----:B------:R-:W-:Y:S02]  /*13a0*/  UIADD3 UR14, UR6, 0x100, URZ ;  /* 0x00000100060e7890 */ /* 0x000fe4000fffe03f */
[----:B------:R-:W-:Y:S01]  /*13b0*/  HGMMA.64x256x16.F32 R24, gdesc[UR4].tnspB, RZ, !UPT, gsb0 ;  /* 0x43e00000041879f0 */ /* 0x000fe2000c0008ff */
[----:B------:R-:W-:-:S02]  /*13c0*/  UIADD3 UR18, UR6, 0x180, URZ ;  /* 0x0000018006127890 */ /* 0x000fc4000fffe03f */
        /* <DEDUP_REMOVED lines=15> */
[----:B------:R-:W-:Y:S05]  /*14c0*/  @!P0 BRA `(.L_x_3402) ;  /* 0x0000000800bc8947 */ /* 0x000fea0003800000 */
[----:B------:R-:W-:-:S05]  /*14d0*/  VIADD R152, R152, 0x3f ;  /* 0x0000003f98987836 */ /* 0x000fca0000000000 */
[----:B------:R-:W-:-:S04]  /*14e0*/  SHF.R.S32.HI R3, RZ, 0x1f, R152 ;  /* 0x0000001fff037819 */ /* 0x000fc80000011498 */
[----:B------:R-:W-:-:S04]  /*14f0*/  LEA.HI R3, R3, R152, RZ, 0x6 ;  /* 0x0000009803037211 */ /* 0x000fc800078f30ff */
[----:B------:R-:W-:-:S07]  /*1500*/  LEA.HI.SX32 R3, R3, 0xfffffffe, 0x1a ;  /* 0xfffffffe03037811 */ /* 0x000fce00078fd2ff */
.L_x_3403:
[----:B------:R-:W-:Y:S01]  /*1510*/  BAR.SYNC.DEFER_BLOCKING 0xe, 0x100 ;  /* 0x0384000000007b1d */ /* 0x000fe20000010000 */
[----:B------:R-:W-:Y:S01]  /*1520*/  IMAD.U32 R5, RZ, RZ, UR36 ;  /* 0x00000024ff057e24 */ /* 0x000fe2000f8e00ff */
[----:B------:R-:W-:Y:S01]  /*1530*/  UIADD3 UR36, UR36, 0x1, URZ ;  /* 0x0000000124247890 */ /* 0x000fe2000fffe03f */
[C---:B------:R-:W-:Y:S01]  /*1540*/  ISETP.GT.AND P0, PT, R3.reuse, RZ, PT ;  /* 0x000000ff0300720c */ /* 0x040fe20003f04270 */
[----:B------:R-:W-:Y:S02]  /*1550*/  VIADD R3, R3, 0xffffffff ;  /* 0xffffffff03037836 */ /* 0x000fe40000000000 */
[----:B01----:R-:W-:Y:S01]  /*1560*/  IMAD R0, R5, 0x40, R16 ;  /* 0x0000004005007824 */ /* 0x003fe200078e0210 */
[----:B------:R-:W-:Y:S01]  /*1570*/  UISETP.NE.AND UP0, UPT, UR36, 0x2, UPT ;  /* 0x000000022400788c */ /* 0x000fe2000bf05270 */
[----:B------:R-:W-:Y:S01]  /*1580*/  UMOV UR7, 0x40000040 ;  /* 0x4000004000077882 */ /* 0x000fe20000000000 */
[----:B------:R-:W-:Y:S02]  /*1590*/  UMOV UR11, 0x40000040 ;  /* 0x40000040000b7882 */ /* 0x000fe40000000000 */
[----:B------:R-:W-:Y:S01]  /*15a0*/  LEA R0, R0, UR37, 0x2 ;  /* 0x0000002500007c11 */ /* 0x000fe2000f8e10ff */
[----:B------:R-:W-:Y:S01]  /*15b0*/  USEL UR36, UR36, URZ, UP0 ;  /* 0x0000003f24247287 */ /* 0x000fe20008000000 */
[----:B------:R-:W-:Y:S01]  /*15c0*/  UMOV UR15, 0x40000040 ;  /* 0x40000040000f7882 */ /* 0x000fe20000000000 */
[----:B------:R-:W-:-:S02]  /*15d0*/  UMOV UR19, 0x40000040 ;  /* 0x4000004000137882 */ /* 0x000fc40000000000 */
[----:B------:R-:W-:-:S04]  /*15e0*/  ULEA UR6, UR36, UR20, 0xc ;  /* 0x0000001424067291 */ /* 0x000fc8000f8e603f */
[----:B------:R-:W-:Y:S02]  /*15f0*/  UIADD3 UR10, UR6, 0x80, URZ ;  /* 0x00000080060a7890 */ /* 0x000fe4000fffe03f */
[----:B------:R-:W-:Y:S01]  /*1600*/  UIADD3 UR14, UR6, 0x100, URZ ;  /* 0x00000100060e7890 */ /* 0x000fe2000fffe03f */
[----:B------:R-:W0:Y:S01]  /*1610*/  LDS R4, [R0+0x38400] ;  /* 0x0384000000047984 */ /* 0x000e220000000800 */
[----:B------:R-:W-:-:S03]  /*1620*/  UIADD3 UR18, UR6, 0x180, URZ ;  /* 0x0000018006127890 */ /* 0x000fc6000fffe03f */
[----:B------:R1:W2:Y:S02]  /*1630*/  LDS R5, [R0+0x38420] ;  /* 0x0384200000057984 */ /* 0x0002a40000000800 */
[----:B-1----:R-:W-:-:S05]  /*1640*/  IMAD.U32 R0, RZ, RZ, UR36 ;  /* 0x00000024ff007e24 */ /* 0x002fca000f8e00ff */
[----:B------:R-:W-:-:S05]  /*1650*/  @!P1 LEA R0, R0, UR37, 0x3 ;  /* 0x0000002500009c11 */ /* 0x000fca000f8e18ff */
[----:B------:R-:W-:-:S05]  /*1660*/  @!P1 VIADD R0, R0, 0x38860 ;  /* 0x0003886000009836 */ /* 0x000fca0000000000 */
[----:B------:R-:W-:Y:S01]  /*1670*/  @!P1 PRMT R0, RZ, 0x654, R0 ;  /* 0x00000654ff009816 */ /* 0x000fe20000000000 */
        /* <DEDUP_REMOVED lines=127> */
[----:B------:R-:W-:-:S06]  /*1e70*/  FMUL.FTZ R151, R151, R5 ;  /* 0x0000000597977220 */ /* 0x000fcc0000410000 */
[----:B------:R-:W-:-:S06]  /*1e80*/  WARPGROUP.ARRIVE ;  /* 0x00000000000079c5 */ /* 0x000fcc0000000000 */
[----:B------:R-:W-:Y:S01]  /*1e90*/  HGMMA.64x256x16.F32 R24, gdesc[UR4].tnspB, R24, gsb0 ;  /* 0x43e00000041879f0 */ /* 0x000fe20008000818 */
[----:B------:R-:W-:-:S06]  /*1ea0*/  USEL UR6, URZ, 0x1, UP0 ;  /* 0x000000013f067887 */ /* 0x000fcc0008000000 */
[----:B------:R-:W-:Y:S01]  /*1eb0*/  LOP3.LUT R2, R2, UR6, RZ, 0x3c, !PT ;  /* 0x0000000602027c12 */ /* 0x000fe2000f8e3cff */
[----:B------:R-:W-:Y:S02]  /*1ec0*/  WARPGROUP.DEPBAR.LE gsb0, 0x0 ;  /* 0x00008000000079c5 */ /* 0x000fe40000010000 */
[----:B------:R-:W-:-:S15]  /*1ed0*/  WARPGROUP.ARRIVE ;  /* 0x00000000000079c5 */ /* 0x000fde0000000000 */
[----:B------:R-:W-:-:S03]  /*1ee0*/  NOP ;  /* 0x0000000000007918 */ /* 0x000fc60000000000 */
        /* <DEDUP_REMOVED lines=13> */
.L_x_3402:
[----:B------:R-:W-:Y:S01]  /*1fc0*/  BAR.SYNC.DEFER_BLOCKING 0xe, 0x100 ;  /* 0x0384000000007b1d */ /* 0x000fe20000010000 */
[----:B------:R-:W-:Y:S01]  /*1fd0*/  IMAD.U32 R3, RZ, RZ, UR36 ;  /* 0x00000024ff037e24 */ /* 0x000fe2000f8e00ff */
[----:B------:R-:W-:-:S03]  /*1fe0*/  UIADD3 UR36, UR36, 0x1, URZ ;  /* 0x0000000124247890 */ /* 0x000fc6000fffe03f */
[----:B01----:R-:W-:Y:S01]  /*1ff0*/  IMAD R0, R3, 0x40, R16 ;  /* 0x0000004003007824 */ /* 0x003fe200078e0210 */
[----:B------:R-:W-:-:S04]  /*2000*/  UISETP.NE.AND UP0, UPT, UR36, 0x2, UPT ;  /* 0x000000022400788c */ /* 0x000fc8000bf05270 */
[----:B------:R-:W-:Y:S01]  /*2010*/  LEA R4, R0, UR37, 0x2 ;  /* 0x0000002500047c11 */ /* 0x000fe2000f8e10ff */
[----:B------:R-:W-:Y:S02]  /*2020*/  USEL UR4, URZ, 0x1, UP0 ;  /* 0x000000013f047887 */ /* 0x000fe40008000000 */
[----:B------:R-:W-:-:S04]  /*2030*/  USEL UR36, UR36, URZ, UP0 ;  /* 0x0000003f24247287 */ /* 0x000fc80008000000 */
[----:B------:R-:W-:Y:S01]  /*2040*/  LOP3.LUT R2, R2, UR4, RZ, 0x3c, !PT ;  /* 0x0000000402027c12 */ /* 0x000fe2000f8e3cff */
        /* <DEDUP_REMOVED lines=130> */
[----:B------:R-:W-:-:S02]  /*2870*/  IMAD.MOV.U32 R0, RZ, RZ, RZ ;  /* 0x000000ffff007224 */ /* 0x000fc400078e00ff */
[----:B------:R-:W-:Y:S01]  /*2880*/  IMAD.MOV.U32 R3, RZ, RZ, RZ ;  /* 0x000000ffff037224 */ /* 0x000fe200078e00ff */
[----:B------:R-:W-:Y:S06]  /*2890*/  BAR.ARV 0xf, 0x100 ;  /* 0x03c4000000007b1d */ /* 0x000fec0000002000 */
[----:B------:R-:W-:Y:S05]  /*28a0*/  BRA `(.L_x_3404) ;  /* 0x0000006000f07947 */ /* 0x000fea0003800000 */
.L_x_3401:
[----:B------:R-:W0:Y:S02]  /*28b0*/  SHFL.IDX PT, R0, R212, RZ, 0x1f ;  /* 0x00001fffd4007589 */ /* 0x000e2400000e0000 */
[----:B0-----:R-:W-:Y:S01]  /*28c0*/  R2UR UR4, R0 ;  /* 0x00000000000472ca */ /* 0x001fe200000e0000 */
[----:B------:R-:W-:-:S05]  /*28d0*/  VIADD R0, R152, 0x3f ;  /* 0x0000003f98007836 */ /* 0x000fca0000000000 */
[----:B------:R-:W-:-:S04]  /*28e0*/  SHF.R.S32.HI R3, RZ, 0x1f, R0 ;  /* 0x0000001fff037819 */ /* 0x000fc80000011400 */
[----:B------:R-:W-:-:S03]  /*28f0*/  LEA.HI R3, R3, R0, RZ, 0x6 ;  /* 0x0000000003037211 */ /* 0x000fc600078f30ff */
[----:B------:R-:W-:Y:S01]  /*2900*/  ULEA.HI UR5, UR4, UR4, URZ, 0x1 ;  /* 0x0000000404057291 */ /* 0x000fe2000f8f083f */
[----:B------:R-:W-:-:S03]  /*2910*/  SHF.R.S32.HI R153, RZ, 0x6, R3 ;  /* 0x00000006ff997819 */ /* 0x000fc60000011403 */
        /* <DEDUP_REMOVED lines=26> */
.L_x_3405:
[----:B------:R-:W2:Y:S01]  /*2ac0*/  LDL R20, [R1] ;  /* 0x0000000001147983 */ /* 0x000ea20000100800 */
[----:B------:R-:W-:-:S04]  /*2ad0*/  LEA.HI R0, R200, R200, RZ, 0x1 ;  /* 0x000000c8c8007211 */ /* 0x000fc800078f08ff */
[----:B------:R-:W-:-:S05]  /*2ae0*/  LOP3.LUT R3, R0, 0xfffffffe, RZ, 0xc0, !PT ;  /* 0xfffffffe00037812 */ /* 0x000fca00078ec0ff */
[----:B------:R-:W-:-:S05]  /*2af0*/  IMAD.IADD R3, R200, 0x1, -R3 ;  /* 0x00000001c8037824 */ /* 0x000fca00078e0a03 */
[----:B------:R-:W-:-:S04]  /*2b00*/  SHF.L.U32 R4, R3, 0x1f, RZ ;  /* 0x0000001f03047819 */ /* 0x000fc800000006ff */
[----:B------:R-:W0:Y:S01]  /*2b10*/  SYNCS.PHASECHK.TRANS64.TRYWAIT P1, [UR37+0x38800], R4 ;  /* 0x03880004ff0075a7 */ /* 0x000e220008020165 */
[----:B--2---:R-:W-:Y:S01]  /*2b20*/  ISETP.NE.AND P0, PT, R20, RZ, PT ;  /* 0x000000ff1400720c */ /* 0x004fe20003f05270 */
[----:B0-----:R-:W-:-:S12]  /*2b30*/  @!P1 BRA `(.L_x_3406) ;  /* 0x000000dc00489947 */ /* 0x001fd80003800000 */
.L_x_3539:
[----:B------:R-:W-:Y:S05]  /*2b40*/  @P0 BRA `(.L_x_3407) ;  /* 0x0000000000040947 */ /* 0x000fea0003800000 */
[----:B------:R-:W-:Y:S01]  /*2b50*/  BPT.TRAP 0x1 ;  /* 0x000000040000795c */ /* 0x000fe20000300000 */
.L_x_3407:
[----:B0-----:R-:W-:Y:S01]  /*2b60*/  IMAD.U32 R3, RZ, RZ, UR36 ;  /* 0x00000024ff037e24 */ /* 0x001fe2000f8e00ff */
[----:B------:R-:W-:-:S04]  /*2b70*/  SHF.L.U32 R6, R2, 0x1f, RZ ;  /* 0x0000001f02067819 */ /* 0x000fc800000006ff */
[----:B------:R-:W-:-:S04]  /*2b80*/  LEA R3, R3, UR37, 0x3 ;  /* 0x0000002503037c11 */ /* 0x000fc8000f8e18ff */
[----:B------:R0:W1:Y:S01]  /*2b90*/  SYNCS.PHASECHK.TRANS64.TRYWAIT P1, [R3+URZ+0x38830], R6 ;  /* 0x03883006030075a7 */ /* 0x000062000802017f */
[----:B------:R-:W-:Y:S05]  /*2ba0*/  @P0 BRA `(.L_x_3408) ;  /* 0x0000000000040947 */ /* 0x000fea0003800000 */
[----:B------:R-:W-:Y:S01]  /*2bb0*/  BPT.TRAP 0x1 ;  /* 0x000000040000795c */ /* 0x000fe20000300000 */
.L_x_3408:
[----:B-1----:R-:W-:Y:S05]  /*2bc0*/  @P1 BRA `(.L_x_3409) ;  /* 0x0000000000081947 */ /* 0x002fea0003800000 */
[----:B------:R-:W1:Y:S02]  /*2bd0*/  SYNCS.PHASECHK.TRANS64.TRYWAIT P1, [R3+URZ+0x38830], R6 ;  /* 0x03883006030075a7 */ /* 0x000e64000802017f */
[----:B-1----:R-:W-:Y:S05]  /*2be0*/  @!P1 BRA `(.L_x_3410) ;  /* 0x000000dc00349947 */ /* 0x002fea0003800000 */
.L_x_3409:
[----:B------:R-:W-:-:S04]  /*2bf0*/  UIADD3 UR4, UR37, 0x22400, URZ ;  /* 0x0002240025047890 */ /* 0x000fc8000fffe03f */
[----:B------:R-:W-:-:S04]  /*2c00*/  USHF.R.U32.HI UR4, URZ, 0x4, UR4 ;  /* 0x000000043f047899 */ /* 0x000fc80008011604 */
[----:B------:R-:W-:-:S06]  /*2c10*/  ULOP3.LUT UR4, UR4, 0x3fff, URZ, 0xc0, !UPT ;  /* 0x00003fff04047892 */ /* 0x000fcc000f8ec03f */
[----:B------:R-:W-:Y:S01]  /*2c20*/  IMAD.U32 R0, RZ, RZ, UR4 ;  /* 0x00000004ff007e24 */ /* 0x000fe2000f8e00ff */
[----:B------:R-:W-:Y:S05]  /*2c30*/  WARPSYNC.ALL ;  /* 0x0000000000007948 */ /* 0x000fea0003800000 */
[----:B------:R-:W-:-:S04]  /*2c40*/  LOP3.LUT R0, R0, 0x10000, RZ, 0xfc, !PT ;  /* 0x0001000000007812 */ /* 0x000fc800078efcff */
        /* <DEDUP_REMOVED lines=10> */
[----:B------:R-:W-:-:S02]  /*2cf0*/  UMOV UR13, 0x40000040 ;  /* 0x40000040000d7882 */ /* 0x000fc40000000000 */
[----:B------:R-:W-:Y:S02]  /*2d00*/  ULEA UR6, UR36, UR6, 0x9 ;  /* 0x0000000624067291 */ /* 0x000fe4000f8e483f */
[----:B------:R-:W-:Y:S02]  /*2d10*/  ULOP3.LUT UR4, UR4, 0x10000, URZ, 0xfc, !UPT ;  /* 0x0001000004047892 */ /* 0x000fe4000f8efc3f */
[----:B------:R-:W-:Y:S02]  /*2d20*/  UIADD3 UR10, UR6, 0x2, URZ ;  /* 0x00000002060a7890 */ /* 0x000fe4000fffe03f */
[----:B------:R-:W-:Y:S02]  /*2d30*/  UIADD3 UR8, UR4, 0x2, URZ ;  /* 0x0000000204087890 */ /* 0x000fe4000fffe03f */
[----:B------:R-:W-:Y:S02]  /*2d40*/  UIADD3 UR14, UR6, 0x4, URZ ;  /* 0x00000004060e7890 */ /* 0x000fe4000fffe03f */
[----:B------:R-:W-:-:S02]  /*2d50*/  UIADD3 UR12, UR4, 0x4, URZ ;  /* 0x00000004040c7890 */ /* 0x000fc4000fffe03f */
[----:B------:R-:W-:Y:S01]  /*2d60*/  HGMMA.64x64x16.F32 R24, gdesc[UR4], RZ, !UPT, gsb0 ;  /* 0x00e00000041879f0 */ /* 0x000fe2000c0008ff */
[----:B------:R-:W-:Y:S02]  /*2d70*/  UIADD3 UR18, UR6, 0x6, URZ ;  /* 0x0000000606127890 */ /* 0x000fe4000fffe03f */
[----:B------:R-:W-:Y:S01]  /*2d80*/  UIADD3 UR16, UR4, 0x6, URZ ;  /* 0x0000000604107890 */ /* 0x000fe2000fffe03f */
[----:B------:R-:W-:Y:S01]  /*2d90*/  UMOV UR19, 0x40000040 ;  /* 0x4000004000137882 */ /* 0x000fe20000000000 */
[----:B------:R-:W-:Y:S01]  /*2da0*/  UMOV UR17, 0x40000040 ;  /* 0x4000004000117882 */ /* 0x000fe20000000000 */
        /* <DEDUP_REMOVED lines=10> */
[----:B------:R-:W2:Y:S02]  /*2e50*/  SYNCS.PHASECHK.TRANS64.TRYWAIT P1, [UR37+0x38810], R4 ;  /* 0x03881004ff0075a7 */ /* 0x000ea40008020165 */
[----:B--2---:R-:W-:Y:S05]  /*2e60*/  @!P1 BRA `(.L_x_3411) ;  /* 0x000000d800a89947 */ /* 0x004fea0003800000 */
.L_x_3540:
[----:B------:R-:W-:Y:S05]  /*2e70*/  @P0 BRA `(.L_x_3412) ;  /* 0x0000000000040947 */ /* 0x000fea0003800000 */
[----:B------:R-:W-:Y:S01]  /*2e80*/  BPT.TRAP 0x1 ;  /* 0x000000040000795c */ /* 0x000fe20000300000 */
.L_x_3412:
[----:B------:R3:W4:Y:S01]  /*2e90*/  SYNCS.PHASECHK.TRANS64.TRYWAIT P1, [R3+URZ+0x38850], R6 ;  /* 0x03885006030075a7 */ /* 0x000722000802017f */
[----:B------:R-:W-:Y:S05]  /*2ea0*/  @P0 BRA `(.L_x_3413) ;  /* 0x0000000000040947 */ /* 0x000fea0003800000 */
[----:B------:R-:W-:Y:S01]  /*2eb0*/  BPT.TRAP 0x1 ;  /* 0x000000040000795c */ /* 0x000fe20000300000 */
.L_x_3413:
[----:B----4-:R-:W-:Y:S05]  /*2ec0*/  @P1 BRA `(.L_x_3414) ;  /* 0x0000000000081947 */ /* 0x010fea0003800000 */
[----:B------:R-:W4:Y:S02]  /*2ed0*/  SYNCS.PHASECHK.TRANS64.TRYWAIT P1, [R3+URZ+0x38850], R6 ;  /* 0x03885006030075a7 */ /* 0x000f24000802017f */
[----:B----4-:R-:W-:Y:S05]  /*2ee0*/  @!P1 BRA `(.L_x_3415) ;  /* 0x000000d800a09947 */ /* 0x010fea0003800000 */
.L_x_3414:
[----:B------:R-:W-:Y:S01]  /*2ef0*/  UIADD3 UR4, UR37, 0x400, URZ ;  /* 0x0000040025047890 */ /* 0x000fe2000fffe03f */
[----:B------:R-:W-:Y:S01]  /*2f00*/  WARPGROUP.ARRIVE ;  /* 0x00000000000079c5 */ /* 0x000fe20000000000 */
[----:B------:R-:W-:-:S05]  /*2f10*/  UIADD3 UR5, UR37, 0x26400, URZ ;  /* 0x0002640025057890 */ /* 0x000fca000fffe03f */
[----:B--2---:R-:W2:Y:S01]  /*2f20*/  S2R R4, SR_TID.X ;  /* 0x0000000000047919 */ /* 0x004ea20000002100 */
[----:B------:R-:W-:Y:S01]  /*2f30*/  USHF.R.U32.HI UR4, URZ, 0x4, UR4 ;  /* 0x000000043f047899 */ /* 0x000fe20008011604 */
[----:B------:R-:W-:Y:S01]  /*2f40*/  IMAD R5, R153, -0x40, R152 ;  /* 0xffffffc099057824 */ /* 0x000fe200078e0298 */
[----:B------:R-:W-:Y:S01]  /*2f50*/  USHF.R.U32.HI UR5, URZ, 0x4, UR5 ;  /* 0x000000043f057899 */ /* 0x000fe20008011605 */
[----:B------:R-:W5:Y:S01]  /*2f60*/  S2R R57, SR_TID.X ;  /* 0x0000000000397919 */ /* 0x000f620000002100 */
[----:B------:R-:W-:Y:S02]  /*2f70*/  ULOP3.LUT UR4, UR4, 0x3fff, URZ, 0xc0, !UPT ;  /* 0x00003fff04047892 */ /* 0x000fe4000f8ec03f */
[----:B------:R-:W-:Y:S01]  /*2f80*/  ULOP3.LUT UR5, UR5, 0x3fff, URZ, 0xc0, !UPT ;  /* 0x00003fff05057892 */ /* 0x000fe2000f8ec03f */
[----:B------:R-:W-:Y:S01]  /*2f90*/  IADD3 R5, -R18, 0x40, R5 ;  /* 0x0000004012057810 */ /* 0x000fe20007ffe105 */
[----:B------:R-:W-:Y:S02]  /*2fa0*/  ULOP3.LUT UR4, UR4, 0x10000, URZ, 0xfc, !UPT ;  /* 0x0001000004047892 */ /* 0x000fe4000f8efc3f */
[----:B------:R-:W-:Y:S01]  /*2fb0*/  ULOP3.LUT UR6, UR5, 0x10000, URZ, 0xfc, !UPT ;  /* 0x0001000005067892 */ /* 0x000fe2000f8efc3f */
[C---:B------:R-:W-:Y:S01]  /*2fc0*/  ISETP.GT.AND P1, PT, R5.reuse, RZ, PT ;  /* 0x000000ff0500720c */ /* 0x040fe20003f24270 */
[----:B------:R-:W-:Y:S01]  /*2fd0*/  ULEA UR5, UR36, UR4, 0xc ;  /* 0x0000000424057291 */ /* 0x000fe2000f8e603f */
[C---:B------:R-:W-:Y:S01]  /*2fe0*/  ISETP.GT.AND P2, PT, R5.reuse, 0x1, PT ;  /* 0x000000010500780c */ /* 0x040fe20003f44270 */
[----:B------:R-:W-:Y:S01]  /*2ff0*/  UMOV UR21, 0x40000040 ;  /* 0x4000004000157882 */ /* 0x000fe20000000000 */
[----:B------:R-:W-:Y:S01]  /*3000*/  UMOV UR23, 0x40000040 ;  /* 0x4000004000177882 */ /* 0x000fe20000000000 */
[----:B------:R-:W-:Y:S01]  /*3010*/  UIADD3 UR14, UR6, 0x800, URZ ;  /* 0x00000800060e7890 */ /* 0x000fe2000fffe03f */
[C---:B------:R-:W-:Y:S01]  /*3020*/  ISETP.GT.AND P3, PT, R5.reuse, 0x8, PT ;  /* 0x000000080500780c */ /* 0x040fe20003f64270 */
[----:B------:R-:W-:Y:S01]  /*3030*/  UMOV UR20, UR6 ;  /* 0x0000000600147c82 */ /* 0x000fe20008000000 */
[----:B------:R-:W-:Y:S01]  /*3040*/  UMOV UR22, UR5 ;  /* 0x0000000500167c82 */ /* 0x000fe20008000000 */
[----:B------:R-:W-:Y:S01]  /*3050*/  UIADD3 UR15, UR5, 0x800, URZ ;  /* 0x00000800050f7890 */ /* 0x000fe2000fffe03f */
[----:B------:R-:W-:Y:S01]  /*3060*/  HGMMA.64x64x16.F32 R24, gdesc[UR20], R24, gsb0 ;  /* 0x00e00000141879f0 */ /* 0x000fe20008000818 */
[----:B------:R-:W-:Y:S01]  /*3070*/  UIADD3 UR20, UR6, 0x2, URZ ;  /* 0x0000000206147890 */ /* 0x000fe2000fffe03f */
[C---:B------:R-:W-:Y:S01]  /*3080*/  ISETP.GT.AND P4, PT, R5.reuse, 0x9, PT ;  /* 0x000000090500780c */ /* 0x040fe20003f84270 */
[----:B------:R-:W-:Y:S01]  /*3090*/  UIADD3 UR22, UR5, 0x2, URZ ;  /* 0x0000000205167890 */ /* 0x000fe2000fffe03f */
[C---:B------:R-:W-:Y:S01]  /*30a0*/  ISETP.GT.AND P5, PT, R5.reuse, 0x10, PT ;  /* 0x000000100500780c */ /* 0x040fe20003fa4270 */
[----:B------:R-:W-:Y:S01]  /*30b0*/  UMOV UR21, 0x40000040 ;  /* 0x4000004000157882 */ /* 0x000fe20000000000 */
[----:B------:R-:W-:Y:S01]  /*30c0*/  UMOV UR23, 0x40000040 ;  /* 0x4000004000177882 */ /* 0x000fe20000000000 */
[----:B------:R-:W-:-:S02]  /*30d0*/  ISETP.GT.AND P6, PT, R5, 0x11, PT ;  /* 0x000000110500780c */ /* 0x000fc40003fc4270 */
[----:B--2---:R-:W-:Y:S02]  /*30e0*/  SHF.R.U32.HI R4, RZ, 0x7, R4 ;  /* 0x00000007ff047819 */ /* 0x004fe40000011604 */
[----:B-----5:R-:W-:-:S04]  /*30f0*/  LOP3.LUT R57, R57, 0x7f, RZ, 0xc0, !PT ;  /* 0x0000007f39397812 */ /* 0x020fc800078ec0ff */
[----:B------:R-:W2:Y:S02]  /*3100*/  SHFL.IDX PT, R4, R4, RZ, 0x1f ;  /* 0x00001fff04047589 */ /* 0x000ea400000e0000 */
[----:B--2---:R-:W-:-:S13]  /*3110*/  R2UR UR7, R4 ;  /* 0x00000000040772ca */ /* 0x004fda00000e0000 */
[----:B------:R-:W-:-:S03]  /*3120*/  UISETP.GT.AND UP0, UPT, UR7, 0x7f, UPT ;  /* 0x0000007f0700788c */ /* 0x000fc6000bf04270 */
[----:B------:R-:W-:Y:S01]  /*3130*/  UMOV UR7, 0x4 ;  /* 0x0000000400077882 */ /* 0x000fe20000000000 */
[----:B------:R-:W-:Y:S02]  /*3140*/  USEL UR11, URZ, 0x2, !UP0 ;  /* 0x000000023f0b7887 */ /* 0x000fe4000c000000 */
[----:B------:R-:W-:Y:S02]  /*3150*/  USEL UR10, UR7, 0x2, UP0 ;  /* 0x00000002070a7887 */ /* 0x000fe40008000000 */
[----:B------:R-:W-:Y:S01]  /*3160*/  USEL UR7, UR7, 0x6, !UP0 ;  /* 0x0000000607077887 */ /* 0x000fe2000c000000 */
[----:B------:R-:W-:Y:S02]  /*3170*/  WARPGROUP.DEPBAR.LE gsb0, 0x0 ;  /* 0x00008000000079c5 */ /* 0x000fe40000010000 */
[----:B------:R-:W-:-:S06]  /*3180*/  WARPGROUP.ARRIVE ;  /* 0x00000000000079c5 */ /* 0x000fcc0000000000 */
[----:B------:R-:W-:Y:S01]  /*3190*/  HGMMA.64x64x16.F32 R24, gdesc[UR20], R24, gsb0 ;  /* 0x00e00000141879f0 */ /* 0x000fe20008000818 */
[----:B------:R-:W-:Y:S02]  /*31a0*/  UIADD3 UR20, UR6, 0x4, URZ ;  /* 0x0000000406147890 */ /* 0x000fe4000fffe03f */
[----:B------:R-:W-:Y:S01]  /*31b0*/  UIADD3 UR22, UR5, 0x4, URZ ;  /* 0x0000000405167890 */ /* 0x000fe2000fffe03f */
[----:B------:R-:W-:Y:S01]  /*31c0*/  UMOV UR21, 0x40000040 ;  /* 0x4000004000157882 */ /* 0x000fe20000000000 */
[----:B------:R-:W-:Y:S01]  /*31d0*/  UMOV UR23, 0x40000040 ;  /* 0x4000004000177882 */ /* 0x000fe20000000000 */
        /* <DEDUP_REMOVED lines=94> */
[----:B------:R-:W-:Y:S02]  /*37c0*/  UIADD3 UR20, UR11, UR14, URZ ;  /* 0x0000000e0b147290 */ /* 0x000fe4000fffe03f */
[----:B------:R-:W-:Y:S01]  /*37d0*/  UIADD3 UR22, UR11, UR15, URZ ;  /* 0x0000000f0b167290 */ /* 0x000fe2000fffe03f */
        /* <DEDUP_REMOVED lines=16> */
[----:B------:R-:W-:Y:S01]  /*38e0*/  UMOV UR14, 0x28 ;  /* 0x00000028000e7882 */ /* 0x000fe20000000000 */
[----:B------:R-:W-:Y:S01]  /*38f0*/  UMOV UR15, 0xa00 ;  /* 0x00000a00000f7882 */ /* 0x000fe20000000000 */
[----:B------:R-:W-:Y:S02]  /*3900*/  USEL UR14, UR14, 0x26, UP0 ;  /* 0x000000260e0e7887 */ /* 0x000fe40008000000 */
[----:B------:R-:W-:-:S02]  /*3910*/  USEL UR15, UR15, 0x980, UP0 ;  /* 0x000009800f0f7887 */ /* 0x000fc40008000000 */
[----:B------:R-:W-:Y:S02]  /*3920*/  ULOP3.LUT UR14, UR14, 0x6, URZ, 0xc0, !UPT ;  /* 0x000000060e0e7892 */ /* 0x000fe4000f8ec03f */
[----:B------:R-:W-:Y:S01]  /*3930*/  ULOP3.LUT UR15, UR15, 0xa00, URZ, 0xc0, !UPT ;  /* 0x00000a000f0f7892 */ /* 0x000fe2000f8ec03f */
[----:B------:R-:W-:Y:S02]  /*3940*/  WARPGROUP.DEPBAR.LE gsb0, 0x0 ;  /* 0x00008000000079c5 */ /* 0x000fe40000010000 */
[----:B------:R-:W-:-:S06]  /*3950*/  WARPGROUP.ARRIVE ;  /* 0x00000000000079c5 */ /* 0x000fcc0000000000 */
[----:B------:R-:W-:Y:S01]  /*3960*/  HGMMA.64x64x16.F32 R24, gdesc[UR20], R24, gsb0 ;  /* 0x00e00000141879f0 */ /* 0x000fe20008000818 */
[----:B------:R-:W-:Y:S02]  /*3970*/  UIADD3 UR20, UR14, UR15, UR6 ;  /* 0x0000000f0e147290 */ /* 0x000fe4000fffe006 */
[----:B------:R-:W-:Y:S01]  /*3980*/  UIADD3 UR22, UR14, UR15, UR5 ;  /* 0x0000000f0e167290 */ /* 0x000fe2000fffe005 */
[----:B------:R-:W-:Y:S01]  /*3990*/  UMOV UR21, 0x40000040 ;  /* 0x4000004000157882 */ /* 0x000fe20000000000 */
[----:B------:R-:W-:Y:S01]  /*39a0*/  UMOV UR23, 0x40000040 ;  /* 0x4000004000177882 */ /* 0x000fe20000000000 */
[----:B------:R-:W-:Y:S02]  /*39b0*/  UIADD3 UR14, UR6, 0xa00, URZ ;  /* 0x00000a00060e7890 */ /* 0x000fe4000fffe03f */
[----:B------:R-:W-:Y:S01]  /*39c0*/  UIADD3 UR15, UR5, 0xa00, URZ ;  /* 0x00000a00050f7890 */ /* 0x000fe2000fffe03f */
        /* <DEDUP_REMOVED lines=87> */
[----:B------:R-:W-:Y:S02]  /*3f40*/  UMOV UR10, 0x1000 ;  /* 0x00001000000a7882 */ /* 0x000fe40000000000 */
[----:B------:R-:W-:-:S04]  /*3f50*/  USEL UR10, UR10, 0xf80, UP0 ;  /* 0x00000f800a0a7887 */ /* 0x000fc80008000000 */
[----:B------:R-:W-:Y:S01]  /*3f60*/  ULOP3.LUT UR10, UR10, 0x1e00, URZ, 0xc0, !UPT ;  /* 0x00001e000a0a7892 */ /* 0x000fe2000f8ec03f */
        /* <DEDUP_REMOVED lines=9> */
[----:B------:R-:W-:-:S04]  /*4000*/  USEL UR7, UR7, 0x3e, UP0 ;  /* 0x0000003e07077887 */ /* 0x000fc80008000000 */
        /* <DEDUP_REMOVED lines=8> */
[----:B------:R-:W-:Y:S01]  /*4090*/  ULDC UR5, c[0x0][0xad0] ;  /* 0x0002b40000057ab9 */ /* 0x000fe20000000800 */
[----:B------:R-:W-:Y:S01]  /*40a0*/  ULDC UR7, c[0x0][0xa80] ;  /* 0x0002a00000077ab9 */ /* 0x000fe20000000800 */
        /* <DEDUP_REMOVED lines=27> */
[----:B--2---:R-:W-:Y:S01]  /*4260*/  FSEL R24, R24, -INF , P1 ;  /* 0xff80000018187808 */ /* 0x004fe20000800000 */
[----:B------:R-:W-:Y:S01]  /*4270*/  FMUL.FTZ R48, R48, UR5 ;  /* 0x0000000530307c20 */ /* 0x000fe20008410000 */
[----:B------:R-:W-:Y:S01]  /*4280*/  FMUL.FTZ R42, R42, UR5 ;  /* 0x000000052a2a7c20 */ /* 0x000fe20008410000 */
[----:B------:R-:W-:Y:S01]  /*4290*/  FMUL.FTZ R49, R49, UR5 ;  /* 0x0000000531317c20 */ /* 0x000fe20008410000 */
[----:B------:R-:W-:Y:S01]  /*42a0*/  FMUL.FTZ R43, R43, UR5 ;  /* 0x000000052b2b7c20 */ /* 0x000fe20008410000 */
[----:B------:R-:W-:Y:S01]  /*42b0*/  FMUL.FTZ R52, R52, UR5 ;  /* 0x0000000534347c20 */ /* 0x000fe20008410000 */
[----:B------:R-:W-:Y:S01]  /*42c0*/  FMUL.FTZ R53, R53, UR5 ;  /* 0x0000000535357c20 */ /* 0x000fe20008410000 */
[----:B------:R-:W2:Y:S01]  /*42d0*/  MUFU.TANH R29, R29 ;  /* 0x0000001d001d7308 */ /* 0x000ea20000002400 */
[----:B-----5:R-:W-:Y:S01]  /*42e0*/  FSEL R25, R25, -INF , P2 ;  /* 0xff80000019197808 */ /* 0x020fe20001000000 */
[----:B------:R-:W-:Y:S01]  /*42f0*/  FMUL.FTZ R46, R46, UR5 ;  /* 0x000000052e2e7c20 */ /* 0x000fe20008410000 */
[----:B------:R-:W-:Y:S01]  /*4300*/  FMUL.FTZ R47, R47, UR5 ;  /* 0x000000052f2f7c20 */ /* 0x000fe20008410000 */
[----:B------:R-:W-:Y:S01]  /*4310*/  FMUL.FTZ R50, R50, UR5 ;  /* 0x0000000532327c20 */ /* 0x000fe20008410000 */
[----:B------:R-:W-:Y:S01]  /*4320*/  FMNMX.FTZ R7, R24, R25, !PT ;  /* 0x0000001918077209 */ /* 0x000fe20007810000 */
[----:B------:R-:W-:Y:S01]  /*4330*/  FMUL.FTZ R51, R51, UR5 ;  /* 0x0000000533337c20 */ /* 0x000fe20008410000 */
[----:B------:R-:W-:Y:S01]  /*4340*/  FMUL.FTZ R54, R54, UR5 ;  /* 0x0000000536367c20 */ /* 0x000fe20008410000 */
[----:B------:R-:W5:Y:S01]  /*4350*/  MUFU.TANH R32, R32 ;  /* 0x0000002000207308 */ /* 0x000f620000002400 */
[----:B0-----:R-:W-:Y:S01]  /*4360*/  FSEL R28, R28, -INF , P3 ;  /* 0xff8000001c1c7808 */ /* 0x001fe20001800000 */
[----:B------:R-:W-:-:S03]  /*4370*/  FMUL.FTZ R55, R55, UR5 ;  /* 0x0000000537377c20 */ /* 0x000fc60008410000 */
[----:B------:R-:W-:-:S03]  /*4380*/  FMNMX.FTZ R7, R28, R7, !PT ;  /* 0x000000071c077209 */ /* 0x000fc60007810000 */
[----:B------:R-:W0:Y:S01]  /*4390*/  MUFU.TANH R26, R26 ;  /* 0x0000001a001a7308 */ /* 0x000e220000002400 */
[----:B--2---:R-:W-:-:S04]  /*43a0*/  FSEL R10, R29, -INF , P4 ;  /* 0xff8000001d0a7808 */ /* 0x004fc80002000000 */
[----:B------:R-:W-:-:S03]  /*43b0*/  FMNMX.FTZ R7, R10, R7, !PT ;  /* 0x000000070a077209 */ /* 0x000fc60007810000 */
[----:B------:R-:W2:Y:S01]  /*43c0*/  MUFU.TANH R33, R33 ;  /* 0x0000002100217308 */ /* 0x000ea20000002400 */
[----:B-----5:R-:W-:-:S04]  /*43d0*/  FSEL R32, R32, -INF , P5 ;  /* 0xff80000020207808 */ /* 0x020fc80002800000 */
[----:B------:R-:W-:-:S03]  /*43e0*/  FMNMX.FTZ R7, R32, R7, !PT ;  /* 0x0000000720077209 */ /* 0x000fc60007810000 */
[----:B------:R-:W5:Y:S01]  /*43f0*/  MUFU.TANH R27, R27 ;  /* 0x0000001b001b7308 */ /* 0x000f620000002400 */
[----:B0-----:R-:W-:Y:S02]  /*4400*/  FSEL R26, R26, -INF , P1 ;  /* 0xff8000001a1a7808 */ /* 0x001fe40000800000 */
[----:B------:R-:W-:-:S05]  /*4410*/  ISETP.GT.AND P1, PT, R5, 0x18, PT ;  /* 0x000000180500780c */ /* 0x000fca0003f24270 */
[----:B------:R-:W0:Y:S01]  /*4420*/  MUFU.TANH R36, R36 ;  /* 0x0000002400247308 */ /* 0x000e220000002400 */
[----:B--2---:R-:W-:-:S04]  /*4430*/  FSEL R12, R33, -INF , P6 ;  /* 0xff800000210c7808 */ /* 0x004fc80003000000 */
[----:B------:R-:W-:-:S03]  /*4440*/  FMNMX.FTZ R7, R12, R7, !PT ;  /* 0x000000070c077209 */ /* 0x000fc60007810000 */
[----:B------:R-:W2:Y:S01]  /*4450*/  MUFU.TANH R30, R30 ;  /* 0x0000001e001e7308 */ /* 0x000ea20000002400 */
[----:B-----5:R-:W-:Y:S02]  /*4460*/  FSEL R27, R27, -INF , P2 ;  /* 0xff8000001b1b7808 */ /* 0x020fe40001000000 */
[----:B------:R-:W-:-:S05]  /*4470*/  ISETP.GT.AND P2, PT, R5, 0x19, PT ;  /* 0x000000190500780c */ /* 0x000fca0003f44270 */
[----:B------:R-:W5:Y:S01]  /*4480*/  MUFU.TANH R37, R37 ;  /* 0x0000002500257308 */ /* 0x000f620000002400 */
[----:B0-----:R-:W-:-:S04]  /*4490*/  FSEL R14, R36, -INF , P1 ;  /* 0xff800000240e7808 */ /* 0x001fc80000800000 */
[----:B------:R-:W-:-:S03]  /*44a0*/  FMNMX.FTZ R7, R14, R7, !PT ;  /* 0x000000070e077209 */ /* 0x000fc60007810000 */
[----:B------:R-:W0:Y:S01]  /*44b0*/  MUFU.TANH R31, R31 ;  /* 0x0000001f001f7308 */ /* 0x000e220000002400 */
[----:B--2---:R-:W-:Y:S02]  /*44c0*/  FSEL R30, R30, -INF , P3 ;  /* 0xff8000001e1e7808 */ /* 0x004fe40001800000 */
[----:B------:R-:W-:-:S05]  /*44d0*/  ISETP.GT.AND P3, PT, R5, 0x20, PT ;  /* 0x000000200500780c */ /* 0x000fca0003f64270 */
        /* <DEDUP_REMOVED lines=41> */
[----:B------:R-:W-:Y:S02]  /*4770*/  ISETP.GT.AND P4, PT, R5, 0x39, PT ;  /* 0x000000390500780c */ /* 0x000fe40003f84270 */
[----:B------:R-:W-:-:S03]  /*4780*/  FMNMX.FTZ R5, R26, R27, !PT ;  /* 0x0000001b1a057209 */ /* 0x000fc60007810000 */
[----:B------:R-:W0:Y:S01]  /*4790*/  MUFU.TANH R46, R46 ;  /* 0x0000002e002e7308 */ /* 0x000e220000002400 */
[----:B--2---:R-:W-:Y:S02]  /*47a0*/  FSEL R52, R52, -INF , P3 ;  /* 0xff80000034347808 */ /* 0x004fe40001800000 */
[----:B------:R-:W-:Y:S02]  /*47b0*/  FMNMX.FTZ R5, R30, R5, !PT ;  /* 0x000000051e057209 */ /* 0x000fe40007810000 */
[----:B------:R-:W-:Y:S02]  /*47c0*/  FMNMX.FTZ R7, R52, R7, !PT ;  /* 0x0000000734077209 */ /* 0x000fe40007810000 */
[----:B------:R-:W-:Y:S01]  /*47d0*/  FMNMX.FTZ R5, R56, R5, !PT ;  /* 0x0000000538057209 */ /* 0x000fe20007810000 */
[----:B------:R-:W2:Y:S01]  /*47e0*/  MUFU.TANH R47, R47 ;  /* 0x0000002f002f7308 */ /* 0x000ea20000002400 */
[----:B-----5:R-:W-:Y:S02]  /*47f0*/  FSEL R72, R53, -INF , P4 ;  /* 0xff80000035487808 */ /* 0x020fe40002000000 */
[----:B------:R-:W-:-:S02]  /*4800*/  FMNMX.FTZ R5, R34, R5, !PT ;  /* 0x0000000522057209 */ /* 0x000fc40007810000 */
[----:B------:R-:W-:Y:S02]  /*4810*/  FMNMX.FTZ R7, R72, R7, !PT ;  /* 0x0000000748077209 */ /* 0x000fe40007810000 */
[----:B------:R-:W-:Y:S01]  /*4820*/  FMNMX.FTZ R5, R36, R5, !PT ;  /* 0x0000000524057209 */ /* 0x000fe20007810000 */
[----:B------:R-:W5:Y:S01]  /*4830*/  MUFU.TANH R50, R50 ;  /* 0x0000003200327308 */ /* 0x000f620000002400 */
[----:B0-----:R-:W-:Y:S01]  /*4840*/  FSEL R46, R46, -INF , P5 ;  /* 0xff8000002e2e7808 */ /* 0x001fe20002800000 */
[----:B------:R-:W0:Y:S01]  /*4850*/  SHFL.BFLY PT, R4, R7, 0x2, 0x1f ;  /* 0x0c401f0007047f89 */ /* 0x000e2200000e0000 */
[----:B------:R-:W-:-:S04]  /*4860*/  FMNMX.FTZ R5, R38, R5, !PT ;  /* 0x0000000526057209 */ /* 0x000fc80007810000 */
[----:B------:R-:W-:Y:S01]  /*4870*/  FMNMX.FTZ R5, R40, R5, !PT ;  /* 0x0000000528057209 */ /* 0x000fe20007810000 */
[----:B------:R-:W-:Y:S01]  /*4880*/  MUFU.TANH R51, R51 ;  /* 0x0000003300337308 */ /* 0x000fe20000002400 */
[----:B--2---:R-:W-:Y:S02]  /*4890*/  FSEL R48, R47, -INF , P6 ;  /* 0xff8000002f307808 */ /* 0x004fe40003000000 */
[----:B------:R-:W-:-:S04]  /*48a0*/  FMNMX.FTZ R5, R42, R5, !PT ;  /* 0x000000052a057209 */ /* 0x000fc80007810000 */
[----:B------:R-:W-:Y:S01]  /*48b0*/  FMNMX.FTZ R5, R44, R5, !PT ;  /* 0x000000052c057209 */ /* 0x000fe20007810000 */
[----:B------:R-:W2:Y:S01]  /*48c0*/  MUFU.TANH R54, R54 ;  /* 0x0000003600367308 */ /* 0x000ea20000002400 */
[----:B-----5:R-:W-:Y:S02]  /*48d0*/  FSEL R50, R50, -INF , P1 ;  /* 0xff80000032327808 */ /* 0x020fe40000800000 */
[----:B------:R-:W-:-:S04]  /*48e0*/  FMNMX.FTZ R5, R46, R5, !PT ;  /* 0x000000052e057209 */ /* 0x000fc80007810000 */
[----:B------:R-:W-:Y:S01]  /*48f0*/  FMNMX.FTZ R5, R48, R5, !PT ;  /* 0x0000000530057209 */ /* 0x000fe20007810000 */
[----:B------:R-:W5:Y:S01]  /*4900*/  MUFU.TANH R55, R55 ;  /* 0x0000003700377308 */ /* 0x000f620000002400 */
[----:B0-----:R-:W-:Y:S01]  /*4910*/  FMNMX.FTZ R4, R7, R4, !PT ;  /* 0x0000000407047209 */ /* 0x001fe20007810000 */
[----:B------:R-:W-:Y:S01]  /*4920*/  IMAD.U32 R7, RZ, RZ, UR7 ;  /* 0x00000007ff077e24 */ /* 0x000fe2000f8e00ff */
[----:B------:R-:W-:Y:S01]  /*4930*/  FMNMX.FTZ R5, R50, R5, !PT ;  /* 0x0000000532057209 */ /* 0x000fe20007810000 */
[----:B------:R-:W-:Y:S02]  /*4940*/  ULOP3.LUT UR7, UR44, 0x2000000, URZ, 0xfc, !UPT ;  /* 0x020000002c077892 */ /* 0x000fe4000f8efc3f */
[----:B------:R-:W0:Y:S01]  /*4950*/  SHFL.BFLY PT, R9, R4, 0x1, 0x1f ;  /* 0x0c201f0004097f89 */ /* 0x000e2200000e0000 */
[----:B--2---:R-:W-:Y:S01]  /*4960*/  FSEL R54, R54, -INF , P3 ;  /* 0xff80000036367808 */ /* 0x004fe20001800000 */
[----:B------:R-:W-:-:S04]  /*4970*/  ULEA UR10, UR36, UR7, 0xc ;  /* 0x00000007240a7291 */ /* 0x000fc8000f8e603f */
[----:B------:R-:W-:Y:S01]  /*4980*/  UIADD3 UR14, UR10, 0x80, URZ ;  /* 0x000000800a0e7890 */ /* 0x000fe2000fffe03f */
[----:B-----5:R-:W-:Y:S02]  /*4990*/  FSEL R70, R55, -INF , P4 ;  /* 0xff80000037467808 */ /* 0x020fe40002000000 */
[----:B0-----:R-:W-:-:S04]  /*49a0*/  FMNMX.FTZ R4, R4, R9, !PT ;  /* 0x0000000904047209 */ /* 0x001fc80007810000 */
[C---:B------:R-:W-:Y:S01]  /*49b0*/  FSETP.NEU.FTZ.AND P5, PT, R4.reuse, -INF , PT ;  /* 0xff8000000400780b */ /* 0x040fe20003fbd000 */
[----:B-1-34-:R-:W-:-:S05]  /*49c0*/  FMUL.FTZ R6, R4, R7 ;  /* 0x0000000704067220 */ /* 0x01afca0000410000 */
[----:B------:R-:W-:-:S05]  /*49d0*/  FSEL R29, R6, RZ, P5 ;  /* 0x000000ff061d7208 */ /* 0x000fca0002800000 */
[-CC-:B------:R-:W-:Y:S01]  /*49e0*/  FFMA.FTZ R6, R24, R7.reuse, -R29.reuse ;  /* 0x0000000718067223 */ /* 0x180fe2000001081d */
[----:B------:R-:W-:Y:S01]  /*49f0*/  FSEL R24, R51, -INF , P2 ;  /* 0xff80000033187808 */ /* 0x000fe20001000000 */
        /* <DEDUP_REMOVED lines=14> */
[-CC-:B------:R-:W-:Y:S01]  /*4ae0*/  FFMA.FTZ R154, R66, R7.reuse, -R29.reuse ;  /* 0x00000007429a7223 */ /* 0x180fe2000001081d */
[-CC-:B------:R-:W-:Y:S01]  /*4af0*/  FFMA.FTZ R173, R68, R7.reuse, -R29.reuse ;  /* 0x0000000744ad7223 */ /* 0x180fe2000001081d */
[----:B------:R-:W0:Y:S01]  /*4b00*/  SHFL.BFLY PT, R28, R5, 0x2, 0x1f ;  /* 0x0c401f00051c7f89 */ /* 0x000e2200000e0000 */
[-CC-:B------:R-:W-:Y:S01]  /*4b10*/  FFMA.FTZ R172, R52, R7.reuse, -R29.reuse ;  /* 0x0000000734ac7223 */ /* 0x180fe2000001081d */
[----:B------:R-:W-:Y:S01]  /*4b20*/  FFMA.FTZ R175, R72, R7, -R29 ;  /* 0x0000000748af7223 */ /* 0x000fe2000001081d */
[----:B------:R-:W-:Y:S01]  /*4b30*/  MUFU.EX2 R6, R6 ;  /* 0x0000000600067308 */ /* 0x000fe20000000800 */
[----:B------:R-:W-:-:S07]  /*4b40*/  ISETP.GE.AND P2, PT, R152, 0x41, PT ;  /* 0x000000419800780c */ /* 0x000fce0003f46270 */
[----:B------:R-:W1:Y:S08]  /*4b50*/  MUFU.EX2 R9, R9 ;  /* 0x0000000900097308 */ /* 0x000e700000000800 */
[----:B------:R-:W-:Y:S01]  /*4b60*/  MUFU.EX2 R8, R8 ;  /* 0x0000000800087308 */ /* 0x000fe20000000800 */
[----:B0-----:R-:W-:-:S07]  /*4b70*/  FMNMX.FTZ R28, R5, R28, !PT ;  /* 0x0000001c051c7209 */ /* 0x001fce0007810000 */
[----:B------:R-:W0:Y:S01]  /*4b80*/  MUFU.EX2 R11, R11 ;  /* 0x0000000b000b7308 */ /* 0x000e220000000800 */
[----:B-1----:R-:W-:Y:S01]  /*4b90*/  F2FP.F16.F32.PACK_AB R156, R9, R6 ;  /* 0x00000006099c723e */ /* 0x002fe200000000ff */
[----:B------:R-:W1:Y:S01]  /*4ba0*/  SHFL.BFLY PT, R5, R28, 0x1, 0x1f ;  /* 0x0c201f001c057f89 */ /* 0x000e6200000e0000 */
[----:B------:R-:W-:-:S05]  /*4bb0*/  FADD.FTZ R9, R6, R9 ;  /* 0x0000000906097221 */ /* 0x000fca0000010000 */
[----:B------:R-:W-:Y:S08]  /*4bc0*/  MUFU.EX2 R10, R10 ;  /* 0x0000000a000a7308 */ /* 0x000ff00000000800 */
[----:B------:R-:W2:Y:S01]  /*4bd0*/  MUFU.EX2 R13, R13 ;  /* 0x0000000d000d7308 */ /* 0x000ea20000000800 */
[----:B0-----:R-:W-:Y:S01]  /*4be0*/  F2FP.F16.F32.PACK_AB R158, R11, R8 ;  /* 0x000000080b9e723e */ /* 0x001fe200000000ff */
[----:B------:R-:W-:-:S04]  /*4bf0*/  FADD.FTZ R8, R8, R9 ;  /* 0x0000000908087221 */ /* 0x000fc80000010000 */
[----:B------:R-:W-:Y:S02]  /*4c00*/  FADD.FTZ R11, R11, R8 ;  /* 0x000000080b0b7221 */ /* 0x000fe40000010000 */
[----:B------:R-:W-:Y:S01]  /*4c10*/  MUFU.EX2 R12, R12 ;  /* 0x0000000c000c7308 */ /* 0x000fe20000000800 */
[----:B-1----:R-:W-:-:S04]  /*4c20*/  FMNMX.FTZ R5, R28, R5, !PT ;  /* 0x000000051c057209 */ /* 0x002fc80007810000 */
[C---:B------:R-:W-:Y:S01]  /*4c30*/  FSETP.NEU.FTZ.AND P1, PT, R5.reuse, -INF , PT ;  /* 0xff8000000500780b */ /* 0x040fe20003f3d000 */
[-C--:B------:R-:W-:Y:S02]  /*4c40*/  FMUL.FTZ R25, R5, R7.reuse ;  /* 0x0000000705197220 */ /* 0x080fe40000410000 */
[----:B------:R-:W0:Y:S01]  /*4c50*/  MUFU.EX2 R15, R15 ;  /* 0x0000000f000f7308 */ /* 0x000e220000000800 */
[----:B--2---:R-:W-:Y:S01]  /*4c60*/  F2FP.F16.F32.PACK_AB R160, R13, R10 ;  /* 0x0000000a0da0723e */ /* 0x004fe200000000ff */
[----:B------:R-:W-:Y:S01]  /*4c70*/  FADD.FTZ R10, R10, R11 ;  /* 0x0000000b0a0a7221 */ /* 0x000fe20000010000 */
[----:B------:R-:W-:Y:S02]  /*4c80*/  FSEL R25, R25, RZ, P1 ;  /* 0x000000ff19197208 */ /* 0x000fe40000800000 */
[----:B------:R-:W-:Y:S01]  /*4c90*/  ISETP.NE.AND P1, PT, R57, RZ, PT ;  /* 0x000000ff3900720c */ /* 0x000fe20003f25270 */
[----:B------:R-:W-:Y:S02]  /*4ca0*/  FADD.FTZ R13, R13, R10 ;  /* 0x0000000a0d0d7221 */ /* 0x000fe40000010000 */
        /* <DEDUP_REMOVED lines=10> */
[----:B------:R-:W-:Y:S01]  /*4d50*/  FFMA.FTZ R182, R42, R7, -R25 ;  /* 0x000000072ab67223 */ /* 0x000fe20000010819 */
[----:B------:R-:W-:-:S02]  /*4d60*/  @!P1 VIADD R24, R3, 0x38840 ;  /* 0x0003884003189836 */ /* 0x000fc40000000000 */
[-CC-:B------:R-:W-:Y:S01]  /*4d70*/  FFMA.FTZ R191, R44, R7.reuse, -R25.reuse ;  /* 0x000000072cbf7223 */ /* 0x180fe20000010819 */
[-CC-:B------:R-:W-:Y:S01]  /*4d80*/  FFMA.FTZ R192, R46, R7.reuse, -R25.reuse ;  /* 0x000000072ec07223 */ /* 0x180fe20000010819 */
[-CC-:B------:R-:W-:Y:S01]  /*4d90*/  FFMA.FTZ R193, R48, R7.reuse, -R25.reuse ;  /* 0x0000000730c17223 */ /* 0x180fe20000010819 */
[-CC-:B------:R-:W-:Y:S01]  /*4da0*/  FFMA.FTZ R194, R50, R7.reuse, -R25.reuse ;  /* 0x0000000732c27223 */ /* 0x180fe20000010819 */
[----:B------:R-:W-:Y:S01]  /*4db0*/  @!P1 PRMT R24, RZ, 0x654, R24 ;  /* 0x00000654ff189816 */ /* 0x000fe20000000018 */
[-CC-:B------:R-:W-:Y:S01]  /*4dc0*/  FFMA.FTZ R196, R54, R7.reuse, -R25.reuse ;  /* 0x0000000736c47223 */ /* 0x180fe20000010819 */
[----:B------:R-:W-:Y:S01]  /*4dd0*/  FFMA.FTZ R197, R70, R7, -R25 ;  /* 0x0000000746c57223 */ /* 0x000fe20000010819 */
[----:B------:R-:W-:Y:S01]  /*4de0*/  MUFU.EX2 R174, R174 ;  /* 0x000000ae00ae7308 */ /* 0x000fe20000000800 */
[----:B------:R1:W-:Y:S01]  /*4df0*/  @!P1 SYNCS.ARRIVE.TRANS64.RED.A1T0 RZ, [R24+URZ], RZ ;  /* 0x000000ff18ff99a7 */ /* 0x0003e2000810043f */
[----:B0-----:R-:W-:Y:S01]  /*4e00*/  F2FP.F16.F32.PACK_AB R162, R15, R12 ;  /* 0x0000000c0fa2723e */ /* 0x001fe200000000ff */
[----:B------:R-:W-:Y:S01]  /*4e10*/  FADD.FTZ R12, R12, R13 ;  /* 0x0000000d0c0c7221 */ /* 0x000fe20000010000 */
[----:B------:R-:W-:-:S03]  /*4e20*/  @!P1 VIADD R3, R3, 0x38860 ;  /* 0x0003886003039836 */ /* 0x000fc60000000000 */
[----:B------:R-:W-:Y:S01]  /*4e30*/  FADD.FTZ R15, R15, R12 ;  /* 0x0000000c0f0f7221 */ /* 0x000fe20000010000 */
[----:B------:R-:W0:Y:S01]  /*4e40*/  MUFU.EX2 R177, R177 ;  /* 0x000000b100b17308 */ /* 0x000e220000000800 */
[----:B------:R-:W-:-:S07]  /*4e50*/  @!P1 PRMT R3, RZ, 0x654, R3 ;  /* 0x00000654ff039816 */ /* 0x000fce0000000003 */
[----:B------:R-:W-:Y:S08]  /*4e60*/  MUFU.EX2 R176, R176 ;  /* 0x000000b000b07308 */ /* 0x000ff00000000800 */
[----:B------:R-:W2:Y:S01]  /*4e70*/  MUFU.EX2 R179, R179 ;  /* 0x000000b300b37308 */ /* 0x000ea20000000800 */
[----:B0-----:R-:W-:Y:S01]  /*4e80*/  F2FP.F16.F32.PACK_AB R157, R177, R174 ;  /* 0x000000aeb19d723e */ /* 0x001fe200000000ff */
[----:B------:R-:W-:-:S06]  /*4e90*/  FADD.FTZ R177, R174, R177 ;  /* 0x000000b1aeb17221 */ /* 0x000fcc0000010000 */
[----:B------:R-:W-:Y:S08]  /*4ea0*/  MUFU.EX2 R178, R178 ;  /* 0x000000b200b27308 */ /* 0x000ff00000000800 */
[----:B------:R-:W0:Y:S01]  /*4eb0*/  MUFU.EX2 R181, R181 ;  /* 0x000000b500b57308 */ /* 0x000e220000000800 */
[----:B--2---:R-:W-:Y:S01]  /*4ec0*/  F2FP.F16.F32.PACK_AB R159, R179, R176 ;  /* 0x000000b0b39f723e */ /* 0x004fe200000000ff */
[----:B------:R-:W-:Y:S01]  /*4ed0*/  BAR.SYNC.DEFER_BLOCKING 0xf, 0x100 ;  /* 0x03c4000000007b1d */ /* 0x000fe20000010000 */
[----:B------:R-:W-:-:S04]  /*4ee0*/  FADD.FTZ R176, R176, R177 ;  /* 0x000000b1b0b07221 */ /* 0x000fc80000010000 */
[----:B------:R-:W-:Y:S01]  /*4ef0*/  FADD.FTZ R179, R179, R176 ;  /* 0x000000b0b3b37221 */ /* 0x000fe20000010000 */
[----:B------:R-:W-:Y:S08]  /*4f00*/  MUFU.EX2 R180, R180 ;  /* 0x000000b400b47308 */ /* 0x000ff00000000800 */
[----:B------:R-:W2:Y:S01]  /*4f10*/  MUFU.EX2 R183, R183 ;  /* 0x000000b700b77308 */ /* 0x000ea20000000800 */
[----:B0-----:R-:W-:Y:S01]  /*4f20*/  F2FP.F16.F32.PACK_AB R161, R181, R178 ;  /* 0x000000b2b5a1723e */ /* 0x001fe200000000ff */
[----:B------:R-:W-:-:S04]  /*4f30*/  FADD.FTZ R178, R178, R179 ;  /* 0x000000b3b2b27221 */ /* 0x000fc80000010000 */
[----:B------:R-:W-:Y:S02]  /*4f40*/  FADD.FTZ R181, R181, R178 ;  /* 0x000000b2b5b57221 */ /* 0x000fe40000010000 */
[----:B------:R-:W0:Y:S01]  /*4f50*/  MUFU.EX2 R21, R21 ;  /* 0x0000001500157308 */ /* 0x000e220000000800 */
[----:B------:R3:W-:Y:S07]  /*4f60*/  STSM.16.M88.4 [R23+0x36400], R156 ;  /* 0x0364009c17007844 */ /* 0x0007ee0000000200 */
[----:B------:R-:W-:Y:S01]  /*4f70*/  MUFU.EX2 R20, R20 ;  /* 0x0000001400147308 */ /* 0x000fe20000000800 */
[----:B--2---:R-:W-:Y:S01]  /*4f80*/  F2FP.F16.F32.PACK_AB R163, R183, R180 ;  /* 0x000000b4b7a3723e */ /* 0x004fe200000000ff */
[----:B------:R-:W-:-:S04]  /*4f90*/  FADD.FTZ R180, R180, R181 ;  /* 0x000000b5b4b47221 */ /* 0x000fc80000010000 */
[----:B------:R3:W-:Y:S01]  /*4fa0*/  STSM.16.M88.4 [R185], R160 ;  /* 0x000000a0b9007844 */ /* 0x0007e20000000200 */
[----:B------:R-:W-:Y:S01]  /*4fb0*/  FADD.FTZ R183, R183, R180 ;  /* 0x000000b4b7b77221 */ /* 0x000fe20000010000 */
[----:B------:R-:W2:Y:S01]  /*4fc0*/  MUFU.EX2 R155, R155 ;  /* 0x0000009b009b7308 */ /* 0x000ea20000000800 */
[----:B0-----:R-:W-:Y:S01]  /*4fd0*/  F2FP.F16.F32.PACK_AB R164, R21, R14 ;  /* 0x0000000e15a4723e */ /* 0x001fe200000000ff */
[----:B------:R-:W-:-:S04]  /*4fe0*/  FADD.FTZ R14, R14, R15 ;  /* 0x0000000f0e0e7221 */ /* 0x000fc80000010000 */
[----:B------:R-:W-:Y:S02]  /*4ff0*/  FADD.FTZ R21, R21, R14 ;  /* 0x0000000e15157221 */ /* 0x000fe40000010000 */
[----:B------:R-:W-:Y:S08]  /*5000*/  MUFU.EX2 R182, R182 ;  /* 0x000000b600b67308 */ /* 0x000ff00000000800 */
[----:B------:R-:W0:Y:S01]  /*5010*/  MUFU.EX2 R191, R191 ;  /* 0x000000bf00bf7308 */ /* 0x000e220000000800 */
[----:B--2---:R-:W-:Y:S01]  /*5020*/  F2FP.F16.F32.PACK_AB R166, R155, R20 ;  /* 0x000000149ba6723e */ /* 0x004fe200000000ff */
[----:B------:R-:W-:-:S04]  /*5030*/  FADD.FTZ R20, R20, R21 ;  /* 0x0000001514147221 */ /* 0x000fc80000010000 */
[----:B------:R-:W-:Y:S02]  /*5040*/  FADD.FTZ R155, R155, R20 ;  /* 0x000000149b9b7221 */ /* 0x000fe40000010000 */
[----:B------:R-:W-:Y:S08]  /*5050*/  MUFU.EX2 R192, R192 ;  /* 0x000000c000c07308 */ /* 0x000ff00000000800 */
        /* <DEDUP_REMOVED lines=8> */
[----:B------:R3:W-:Y:S01]  /*50e0*/  STSM.16.M88.4 [R22], R164 ;  /* 0x000000a416007844 */ /* 0x0007e20000000200 */
[----:B------:R-:W-:Y:S01]  /*50f0*/  FADD.FTZ R193, R193, R192 ;  /* 0x000000c0c1c17221 */ /* 0x000fe20000010000 */
        /* <DEDUP_REMOVED lines=8> */
[----:B------:R-:W-:-:S06]  /*5180*/  FADD.FTZ R172, R172, R173 ;  /* 0x000000adacac7221 */ /* 0x000fcc0000010000 */
[----:B------:R-:W2:Y:S08]  /*5190*/  MUFU.EX2 R196, R196 ;  /* 0x000000c400c47308 */ /* 0x000eb00000000800 */
[----:B------:R-:W4:Y:S01]  /*51a0*/  MUFU.EX2 R197, R197 ;  /* 0x000000c500c57308 */ /* 0x000f220000000800 */
[----:B0-----:R-:W-:Y:S01]  /*51b0*/  F2FP.F16.F32.PACK_AB R169, R195, R194 ;  /* 0x000000c2c3a9723e */ /* 0x001fe200000000ff */
[----:B------:R-:W-:-:S04]  /*51c0*/  FADD.FTZ R194, R194, R193 ;  /* 0x000000c1c2c27221 */ /* 0x000fc80000010000 */
[----:B------:R-:W-:-:S04]  /*51d0*/  FADD.FTZ R195, R195, R194 ;  /* 0x000000c2c3c37221 */ /* 0x000fc80000010000 */
[----:B--2---:R-:W-:Y:S01]  /*51e0*/  FADD.FTZ R6, R196, R195 ;  /* 0x000000c3c4067221 */ /* 0x004fe20000010000 */
[----:B----4-:R-:W-:-:S03]  /*51f0*/  F2FP.F16.F32.PACK_AB R171, R197, R196 ;  /* 0x000000c4c5ab723e */ /* 0x010fc600000000ff */
[----:B------:R-:W-:Y:S02]  /*5200*/  FADD.FTZ R6, R197, R6 ;  /* 0x00000006c5067221 */ /* 0x000fe40000010000 */
[----:B------:R3:W-:Y:S01]  /*5210*/  STSM.16.M88.4 [R184], R168 ;  /* 0x000000a8b8007844 */ /* 0x0007e20000000200 */
[----:B-1----:R-:W-:-:S06]  /*5220*/  WARPGROUP.ARRIVE ;  /* 0x00000000000079c5 */ /* 0x002fcc0000000000 */
[----:B------:R-:W-:Y:S01]  /*5230*/  HGMMA.64x256x16.F32 R24, R156, gdesc[UR8].tnspB, RZ, !UPT, gsb0 ;  /* 0x43e000089c187df0 */ /* 0x000fe2000c0008ff */
[----:B------:R-:W-:Y:S02]  /*5240*/  UMOV UR11, 0x40000040 ;  /* 0x40000040000b7882 */ /* 0x000fe40000000000 */
[----:B------:R-:W-:Y:S02]  /*5250*/  WARPGROUP.DEPBAR.LE gsb0, 0x0 ;  /* 0x00008000000079c5 */ /* 0x000fe40000010000 */
[----:B------:R-:W-:-:S15]  /*5260*/  WARPGROUP.ARRIVE ;  /* 0x00000000000079c5 */ /* 0x000fde0000000000 */
[----:B------:R-:W-:-:S08]  /*5270*/  NOP ;  /* 0x0000000000007918 */ /* 0x000fd00000000000 */
[----:B------:R-:W-:Y:S01]  /*5280*/  HGMMA.64x256x16.F32 R24, R160, gdesc[UR12].tnspB, R24, gsb0 ;  /* 0x43e0000ca0187df0 */ /* 0x000fe20008000818 */
[----:B------:R-:W-:Y:S01]  /*5290*/  UIADD3 UR14, UR10, 0x100, URZ ;  /* 0x000001000a0e7890 */ /* 0x000fe2000fffe03f */
[----:B------:R-:W-:Y:S01]  /*52a0*/  UMOV UR15, 0x40000040 ;  /* 0x40000040000f7882 */ /* 0x000fe20000000000 */
[----:B------:R-:W-:Y:S01]  /*52b0*/  UIADD3 UR10, UR10, 0x180, URZ ;  /* 0x000001800a0a7890 */ /* 0x000fe2000fffe03f */
[----:B------:R-:W-:Y:S02]  /*52c0*/  WARPGROUP.DEPBAR.LE gsb0, 0x0 ;  /* 0x00008000000079c5 */ /* 0x000fe40000010000 */
[----:B------:R-:W-:-:S15]  /*52d0*/  WARPGROUP.ARRIVE ;  /* 0x00000000000079c5 */ /* 0x000fde0000000000 */
[----:B------:R-:W-:-:S07]  /*52e0*/  NOP ;  /* 0x0000000000007918 */ /* 0x000fce0000000000 */
[----:B------:R-:W-:Y:S03]  /*52f0*/  HGMMA.64x256x16.F32 R24, R164, gdesc[UR12].tnspB, R24, gsb0 ;  /* 0x43e0000ca4187df0 */ /* 0x000fe60008000818 */
        /* <DEDUP_REMOVED lines=10> */
[----:B0-----:R-:W0:Y:S02]  /*53a0*/  FENCE.VIEW.ASYNC.S ;  /* 0x00000000000073c6 */ /* 0x001e240000000000 */
[----:B0-----:R-:W-:Y:S01]  /*53b0*/  NOP ;  /* 0x0000000000007918 */ /* 0x001fe20000000000 */
[----:B------:R-:W-:Y:S06]  /*53c0*/  BAR.ARV 0xe, 0x100 ;  /* 0x0384000000007b1d */ /* 0x000fec0000002000 */
[----:B------:R0:W-:Y:S02]  /*53d0*/  @!P1 SYNCS.ARRIVE.TRANS64.RED.A1T0 RZ, [R3+URZ], RZ ;  /* 0x000000ff03ff99a7 */ /* 0x0001e4000810043f */
[----:B0-----:R-:W-:Y:S01]  /*53e0*/  FADD.FTZ R3, R175, R172 ;  /* 0x000000acaf037221 */ /* 0x001fe20000010000 */
[----:B---3--:R-:W-:Y:S06]  /*53f0*/  @!P2 BRA `(.L_x_3416) ;  /* 0x0000002c007ca947 */ /* 0x008fec0003800000 */
[----:B------:R-:W-:Y:S01]  /*5400*/  VIADD R8, R153, 0xfffffffe ;  /* 0xfffffffe99087836 */ /* 0x000fe20000000000 */
[----:B------:R-:W-:Y:S01]  /*5410*/  UMOV UR24, UR36 ;  /* 0x0000002400187c82 */ /* 0x000fe20008000000 */
[----:B------:R-:W-:Y:S02]  /*5420*/  IMAD.MOV.U32 R10, RZ, RZ, R5 ;  /* 0x000000ffff0a7224 */ /* 0x000fe400078e0005 */
[----:B------:R-:W-:-:S07]  /*5430*/  IMAD.MOV.U32 R11, RZ, RZ, R4 ;  /* 0x000000ffff0b7224 */ /* 0x000fce00078e0004 */
.L_x_3425:
[----:B------:R-:W-:Y:S01]  /*5440*/  UIADD3 UR36, UR24, 0x1, URZ ;  /* 0x0000000118247890 */ /* 0x000fe2000fffe03f */
[C---:B------:R-:W-:Y:S01]  /*5450*/  ISETP.GT.AND P2, PT, R8.reuse, RZ, PT ;  /* 0x000000ff0800720c */ /* 0x040fe20003f44270 */
[----:B------:R-:W-:Y:S02]  /*5460*/  VIADD R8, R8, 0xffffffff ;  /* 0xffffffff08087836 */ /* 0x000fe40000000000 */
[----:B------:R-:W-:-:S04]  /*5470*/  UISETP.NE.AND UP0, UPT, UR36, 0x2, UPT ;  /* 0x000000022400788c */ /* 0x000fc8000bf05270 */
[----:B------:R-:W-:Y:S02]  /*5480*/  USEL UR5, URZ, 0x1, UP0 ;  /* 0x000000013f057887 */ /* 0x000fe40008000000 */
[----:B------:R-:W-:-:S04]  /*5490*/  USEL UR36, UR36, URZ, UP0 ;  /* 0x0000003f24247287 */ /* 0x000fc80008000000 */
[----:B------:R-:W-:Y:S01]  /*54a0*/  LOP3.LUT R2, R2, UR5, RZ, 0x3c, !PT ;  /* 0x0000000502027c12 */ /* 0x000fe2000f8e3cff */
[----:B0-----:R-:W-:Y:S07]  /*54b0*/  @P0 BRA `(.L_x_3417) ;  /* 0x0000000000040947 */ /* 0x001fee0003800000 */
[----:B------:R-:W-:Y:S01]  /*54c0*/  BPT.TRAP 0x1 ;  /* 0x000000040000795c */ /* 0x000fe20000300000 */
.L_x_3417:
[----:B------:R-:W-:Y:S01]  /*54d0*/  ULEA UR5, UR36, UR37, 0x3 ;  /* 0x0000002524057291 */ /* 0x000fe2000f8e183f */
[----:B------:R-:W-:-:S08]  /*54e0*/  SHF.L.U32 R4, R2, 0x1f, RZ ;  /* 0x0000001f02047819 */ /* 0x000fd000000006ff */
[----:B------:R0:W1:Y:S01]  /*54f0*/  SYNCS.PHASECHK.TRANS64.TRYWAIT P3, [UR5+0x38830], R4 ;  /* 0x03883004ff0075a7 */ /* 0x0000620008060145 */
[----:B------:R-:W-:Y:S05]  /*5500*/  @P0 BRA `(.L_x_3418) ;  /* 0x0000000000040947 */ /* 0x000fea0003800000 */
[----:B------:R-:W-:Y:S01]  /*5510*/  BPT.TRAP 0x1 ;  /* 0x000000040000795c */ /* 0x000fe20000300000 */
.L_x_3418:
[----:B-1----:R-:W-:Y:S05]  /*5520*/  @P3 BRA `(.L_x_3419) ;  /* 0x0000000000083947 */ /* 0x002fea0003800000 */
[----:B------:R-:W1:Y:S02]  /*5530*/  SYNCS.PHASECHK.TRANS64.TRYWAIT P3, [UR5+0x38830], R4 ;  /* 0x03883004ff0075a7 */ /* 0x000e640008060145 */
[----:B-1----:R-:W-:Y:S05]  /*5540*/  @!P3 BRA `(.L_x_3420) ;  /* 0x000000b4001cb947 */ /* 0x002fea0003800000 */
.L_x_3419:
        /* <DEDUP_REMOVED lines=26> */
[----:B------:R-:W-:Y:S05]  /*56f0*/  @P0 BRA `(.L_x_3421) ;  /* 0x0000000000040947 */ /* 0x000fea0003800000 */
[----:B------:R-:W-:Y:S01]  /*5700*/  BPT.TRAP 0x1 ;  /* 0x000000040000795c */ /* 0x000fe20000300000 */
.L_x_3421:
[----:B------:R2:W3:Y:S01]  /*5710*/  SYNCS.PHASECHK.TRANS64.TRYWAIT P3, [UR5+0x38850], R4 ;  /* 0x03885004ff0075a7 */ /* 0x0004e20008060145 */
[----:B------:R-:W-:Y:S05]  /*5720*/  @P0 BRA `(.L_x_3422) ;  /* 0x0000000000040947 */ /* 0x000fea0003800000 */
[----:B------:R-:W-:Y:S01]  /*5730*/  BPT.TRAP 0x1 ;  /* 0x000000040000795c */ /* 0x000fe20000300000 */
.L_x_3422:
[----:B---3--:R-:W-:Y:S05]  /*5740*/  @P3 BRA `(.L_x_3423) ;  /* 0x0000000000083947 */ /* 0x008fea0003800000 */
[----:B------:R-:W3:Y:S02]  /*5750*/  SYNCS.PHASECHK.TRANS64.TRYWAIT P3, [UR5+0x38850], R4 ;  /* 0x03885004ff0075a7 */ /* 0x000ee40008060145 */
[----:B---3--:R-:W-:Y:S05]  /*5760*/  @!P3 BRA `(.L_x_3424) ;  /* 0x000000b000acb947 */ /* 0x008fea0003800000 */
.L_x_3423:
[----:B------:R-:W-:Y:S01]  /*5770*/  UIADD3 UR10, UR37, 0x26400, URZ ;  /* 0x00026400250a7890 */ /* 0x000fe2000fffe03f */
[----:B------:R-:W-:Y:S01]  /*5780*/  WARPGROUP.ARRIVE ;  /* 0x00000000000079c5 */ /* 0x000fe20000000000 */
[----:B------:R-:W-:-:S05]  /*5790*/  UIADD3 UR14, UR6, 0x6, URZ ;  /* 0x00000006060e7890 */ /* 0x000fca000fffe03f */
[----:B-1----:R-:W1:Y:S01]  /*57a0*/  S2R R5, SR_TID.X ;  /* 0x0000000000057919 */ /* 0x002e620000002100 */
[----:B------:R-:W-:Y:S01]  /*57b0*/  USHF.R.U32.HI UR10, URZ, 0x4, UR10 ;  /* 0x000000043f0a7899 */ /* 0x000fe2000801160a */
[----:B------:R-:W-:Y:S01]  /*57c0*/  IMAD.U32 R197, RZ, RZ, UR5 ;  /* 0x00000005ffc57e24 */ /* 0x000fe2000f8e00ff */
[----:B------:R-:W-:Y:S02]  /*57d0*/  UIADD3 UR11, UR6, 0x200, URZ ;  /* 0x00000200060b7890 */ /* 0x000fe4000fffe03f */
[----:B------:R-:W-:Y:S02]  /*57e0*/  ULOP3.LUT UR15, UR10, 0x3fff, URZ, 0xc0, !UPT ;  /* 0x00003fff0a0f7892 */ /* 0x000fe4000f8ec03f */
[----:B------:R-:W-:Y:S02]  /*57f0*/  ULEA UR10, UR36, UR4, 0xc ;  /* 0x00000004240a7291 */ /* 0x000fe4000f8e603f */
[----:B------:R-:W-:Y:S01]  /*5800*/  ULOP3.LUT UR6, UR15, 0x10000, URZ, 0xfc, !UPT ;  /* 0x000100000f067892 */ /* 0x000fe2000f8efc3f */
[----:B------:R-:W-:Y:S01]  /*5810*/  UMOV UR23, 0x40000040 ;  /* 0x4000004000177882 */ /* 0x000fe20000000000 */
[----:B------:R-:W-:Y:S01]  /*5820*/  UMOV UR21, 0x40000040 ;  /* 0x4000004000157882 */ /* 0x000fe20000000000 */
[----:B------:R-:W-:-:S02]  /*5830*/  UIADD3 UR18, UR10, 0x800, URZ ;  /* 0x000008000a127890 */ /* 0x000fc4000fffe03f */
[----:B------:R-:W-:Y:S02]  /*5840*/  UMOV UR22, UR10 ;  /* 0x0000000a00167c82 */ /* 0x000fe40008000000 */
[----:B------:R-:W-:Y:S01]  /*5850*/  UMOV UR20, UR6 ;  /* 0x0000000600147c82 */ /* 0x000fe20008000000 */
[----:B------:R-:W-:Y:S01]  /*5860*/  UIADD3 UR19, UR6, 0x800, URZ ;  /* 0x0000080006137890 */ /* 0x000fe2000fffe03f */
[----:B------:R-:W-:Y:S01]  /*5870*/  HGMMA.64x64x16.F32 R152, gdesc[UR20], R152, gsb0 ;  /* 0x00e00000149879f0 */ /* 0x000fe20008000898 */
[----:B------:R-:W-:Y:S02]  /*5880*/  UIADD3 UR22, UR10, 0x2, URZ ;  /* 0x000000020a167890 */ /* 0x000fe4000fffe03f */
[----:B------:R-:W-:Y:S01]  /*5890*/  UIADD3 UR20, UR6, 0x2, URZ ;  /* 0x0000000206147890 */ /* 0x000fe2000fffe03f */
[----:B------:R-:W-:Y:S01]  /*58a0*/  UMOV UR23, 0x40000040 ;  /* 0x4000004000177882 */ /* 0x000fe20000000000 */
[----:B------:R-:W-:Y:S01]  /*58b0*/  UMOV UR21, 0x40000040 ;  /* 0x4000004000157882 */ /* 0x000fe20000000000 */
[----:B-1----:R-:W-:-:S05]  /*58c0*/  SHF.R.U32.HI R5, RZ, 0x7, R5 ;  /* 0x00000007ff057819 */ /* 0x002fca0000011605 */
[----:B0-2---:R-:W0:Y:S01]  /*58d0*/  SHFL.IDX PT, R4, R5, RZ, 0x1f ;  /* 0x00001fff05047589 */ /* 0x005e2200000e0000 */
        /* <DEDUP_REMOVED lines=10> */
[----:B------:R-:W-:Y:S01]  /*5980*/  UIADD3 UR22, UR10, 0x6, URZ ;  /* 0x000000060a167890 */ /* 0x000fe2000fffe03f */
[----:B------:R-:W-:Y:S01]  /*5990*/  UMOV UR20, UR14 ;  /* 0x0000000e00147c82 */ /* 0x000fe20008000000 */
        /* <DEDUP_REMOVED lines=9> */
[----:B0-----:R-:W-:-:S13]  /*5a30*/  R2UR UR11, R4 ;  /* 0x00000000040b72ca */ /* 0x001fda00000e0000 */
        /* <DEDUP_REMOVED lines=226> */
[----:B------:R-:W-:Y:S01]  /*6860*/  UMOV UR11, 0x40000040 ;  /* 0x40000040000b7882 */ /* 0x000fe20000000000 */
        /* <DEDUP_REMOVED lines=40> */
[----:B------:R-:W-:-:S02]  /*6af0*/  FMUL.FTZ R154, R183, UR10 ;  /* 0x0000000ab79a7c20 */ /* 0x000fc40008410000 */
[----:B------:R-:W1:Y:S01]  /*6b00*/  MUFU.TANH R198, R198 ;  /* 0x000000c600c67308 */ /* 0x000e620000002400 */
[----:B--2---:R-:W-:-:S07]  /*6b10*/  FMNMX.FTZ R5, R156, R5, !PT ;  /* 0x000000059c057209 */ /* 0x004fce0007810000 */
[----:B------:R-:W2:Y:S01]  /*6b20*/  MUFU.TANH R202, R202 ;  /* 0x000000ca00ca7308 */ /* 0x000ea20000002400 */
[----:B0-----:R-:W-:-:S07]  /*6b30*/  FMNMX.FTZ R5, R196, R5, !PT ;  /* 0x00000005c4057209 */ /* 0x001fce0007810000 */
[----:B------:R-:W0:Y:S01]  /*6b40*/  MUFU.TANH R164, R164 ;  /* 0x000000a400a47308 */ /* 0x000e220000002400 */
[----:B-1----:R-:W-:Y:S01]  /*6b50*/  FMNMX.FTZ R7, R198, R5, !PT ;  /* 0x00000005c6077209 */ /* 0x002fe20007810000 */
[----:B------:R-:W-:Y:S01]  /*6b60*/  FMUL.FTZ R5, R177, UR10 ;  /* 0x0000000ab1057c20 */ /* 0x000fe20008410000 */
[----:B------:R-:W-:-:S04]  /*6b70*/  ULEA UR10, UR36, UR7, 0xc ;  /* 0x00000007240a7291 */ /* 0x000fc8000f8e603f */
[----:B------:R-:W-:Y:S01]  /*6b80*/  UIADD3 UR14, UR10, 0x80, URZ ;  /* 0x000000800a0e7890 */ /* 0x000fe2000fffe03f */
        /* <DEDUP_REMOVED lines=21> */
[----:B0-----:R-:W-:-:S05]  /*6ce0*/  FMNMX.FTZ R7, R228, R7, !PT ;  /* 0x00000007e4077209 */ /* 0x001fca0007810000 */
[----:B------:R-:W0:Y:S02]  /*6cf0*/  SHFL.BFLY PT, R4, R7, 0x2, 0x1f ;  /* 0x0c401f0007047f89 */ /* 0x000e2400000e0000 */
[----:B------:R-:W3:Y:S01]  /*6d00*/  MUFU.TANH R14, R14 ;  /* 0x0000000e000e7308 */ /* 0x000ee20000002400 */
[----:B-1----:R-:W-:-:S07]  /*6d10*/  FMNMX.FTZ R13, R9, R10, !PT ;  /* 0x0000000a090d7209 */ /* 0x002fce0007810000 */
[----:B------:R-:W1:Y:S01]  /*6d20*/  MUFU.TANH R20, R20 ;  /* 0x0000001400147308 */ /* 0x000e620000002400 */
[----:B--2---:R-:W-:-:S07]  /*6d30*/  FMNMX.FTZ R13, R12, R13, !PT ;  /* 0x0000000d0c0d7209 */ /* 0x004fce0007810000 */
[----:B------:R-:W2:Y:S01]  /*6d40*/  MUFU.TANH R158, R158 ;  /* 0x0000009e009e7308 */ /* 0x000ea20000002400 */
[----:B---3--:R-:W-:Y:S02]  /*6d50*/  FMNMX.FTZ R13, R14, R13, !PT ;  /* 0x0000000d0e0d7209 */ /* 0x008fe40007810000 */
[----:B0-----:R-:W-:-:S05]  /*6d60*/  FMNMX.FTZ R4, R7, R4, !PT ;  /* 0x0000000407047209 */ /* 0x001fca0007810000 */
[----:B------:R-:W0:Y:S01]  /*6d70*/  MUFU.TANH R160, R160 ;  /* 0x000000a000a07308 */ /* 0x000e220000002400 */
[----:B-1----:R-:W-:Y:S01]  /*6d80*/  FMNMX.FTZ R13, R20, R13, !PT ;  /* 0x0000000d140d7209 */ /* 0x002fe20007810000 */
[----:B------:R-:W1:Y:S01]  /*6d90*/  LDC R7, c[0x0][0xa80] ;  /* 0x0002a000ff077b82 */ /* 0x000e620000000800 */
[----:B------:R-:W3:Y:S05]  /*6da0*/  SHFL.BFLY PT, R15, R4, 0x1, 0x1f ;  /* 0x0c201f00040f7f89 */ /* 0x000eea00000e0000 */
[----:B------:R-:W4:Y:S01]  /*6db0*/  MUFU.TANH R162, R162 ;  /* 0x000000a200a27308 */ /* 0x000f220000002400 */
[----:B--2---:R-:W-:-:S07]  /*6dc0*/  FMNMX.FTZ R13, R158, R13, !PT ;  /* 0x0000000d9e0d7209 */ /* 0x004fce0007810000 */
[----:B------:R-:W2:Y:S01]  /*6dd0*/  MUFU.TANH R166, R166 ;  /* 0x000000a600a67308 */ /* 0x000ea20000002400 */
[----:B0-----:R-:W-:-:S07]  /*6de0*/  FMNMX.FTZ R13, R160, R13, !PT ;  /* 0x0000000da00d7209 */ /* 0x001fce0007810000 */
[----:B------:R-:W0:Y:S01]  /*6df0*/  MUFU.TANH R208, R208 ;  /* 0x000000d000d07308 */ /* 0x000e220000002400 */
[----:B----4-:R-:W-:Y:S02]  /*6e00*/  FMNMX.FTZ R13, R162, R13, !PT ;  /* 0x0000000da20d7209 */ /* 0x010fe40007810000 */
[----:B---3--:R-:W-:-:S05]  /*6e10*/  FMNMX.FTZ R4, R4, R15, !PT ;  /* 0x0000000f04047209 */ /* 0x008fca0007810000 */
[----:B------:R-:W3:Y:S01]  /*6e20*/  MUFU.TANH R230, R230 ;  /* 0x000000e600e67308 */ /* 0x000ee20000002400 */
[----:B--2---:R-:W-:Y:S01]  /*6e30*/  FMNMX.FTZ R13, R166, R13, !PT ;  /* 0x0000000da60d7209 */ /* 0x004fe20007810000 */
[C---:B-1----:R-:W-:Y:S01]  /*6e40*/  FMUL.FTZ R161, R4.reuse, R7 ;  /* 0x0000000704a17220 */ /* 0x042fe20000410000 */
[----:B------:R-:W-:-:S03]  /*6e50*/  FADD.FTZ R168, -R4, R11 ;  /* 0x0000000b04a87221 */ /* 0x000fc60000010100 */
[-CC-:B------:R-:W-:Y:S01]  /*6e60*/  FFMA.FTZ R182, R5, R7.reuse, -R161.reuse ;  /* 0x0000000705b67223 */ /* 0x180fe200000108a1 */
[--C-:B------:R-:W-:Y:S01]  /*6e70*/  FFMA.FTZ R175, R153, R7, -R161.reuse ;  /* 0x0000000799af7223 */ /* 0x100fe200000108a1 */
[----:B------:R-:W1:Y:S01]  /*6e80*/  MUFU.TANH R236, R236 ;  /* 0x000000ec00ec7308 */ /* 0x000e620000002400 */
[----:B0-----:R-:W-:Y:S01]  /*6e90*/  FMNMX.FTZ R13, R208, R13, !PT ;  /* 0x0000000dd00d7209 */ /* 0x001fe20007810000 */
[-C--:B------:R-:W-:Y:S01]  /*6ea0*/  FMUL.FTZ R168, R168, R7.reuse ;  /* 0x00000007a8a87220 */ /* 0x080fe20000410000 */
[-CC-:B------:R-:W-:Y:S01]  /*6eb0*/  FFMA.FTZ R11, R192, R7.reuse, -R161.reuse ;  /* 0x00000007c00b7223 */ /* 0x180fe200000108a1 */
[-CC-:B------:R-:W-:Y:S01]  /*6ec0*/  FFMA.FTZ R194, R194, R7.reuse, -R161.reuse ;  /* 0x00000007c2c27223 */ /* 0x180fe200000108a1 */
[-CC-:B------:R-:W-:Y:S01]  /*6ed0*/  FFMA.FTZ R174, R202, R7.reuse, -R161.reuse ;  /* 0x00000007caae7223 */ /* 0x180fe200000108a1 */
[-CC-:B------:R-:W-:Y:S01]  /*6ee0*/  FFMA.FTZ R21, R164, R7.reuse, -R161.reuse ;  /* 0x00000007a4157223 */ /* 0x180fe200000108a1 */
[--C-:B------:R-:W-:Y:S01]  /*6ef0*/  FFMA.FTZ R176, R204, R7, -R161.reuse ;  /* 0x00000007ccb07223 */ /* 0x100fe200000108a1 */
[----:B------:R-:W0:Y:S01]  /*6f00*/  MUFU.TANH R155, R155 ;  /* 0x0000009b009b7308 */ /* 0x000e220000002400 */
[----:B---3--:R-:W-:Y:S01]  /*6f10*/  FMNMX.FTZ R13, R230, R13, !PT ;  /* 0x0000000de60d7209 */ /* 0x008fe20007810000 */
[-CC-:B------:R-:W-:Y:S01]  /*6f20*/  FFMA.FTZ R169, R206, R7.reuse, -R161.reuse ;  /* 0x00000007cea97223 */ /* 0x180fe200000108a1 */
[-CC-:B------:R-:W-:Y:S01]  /*6f30*/  FFMA.FTZ R178, R210, R7.reuse, -R161.reuse ;  /* 0x00000007d2b27223 */ /* 0x180fe200000108a1 */
[-CC-:B------:R-:W-:Y:S01]  /*6f40*/  FFMA.FTZ R171, R226, R7.reuse, -R161.reuse ;  /* 0x00000007e2ab7223 */ /* 0x180fe200000108a1 */
[-CC-:B------:R-:W-:Y:S01]  /*6f50*/  FFMA.FTZ R180, R232, R7.reuse, -R161.reuse ;  /* 0x00000007e8b47223 */ /* 0x180fe200000108a1 */
[----:B------:R-:W-:-:S02]  /*6f60*/  FFMA.FTZ R173, R234, R7, -R161 ;  /* 0x00000007eaad7223 */ /* 0x000fc400000108a1 */
[----:B------:R-:W2:Y:S01]  /*6f70*/  MUFU.TANH R157, R157 ;  /* 0x0000009d009d7308 */ /* 0x000ea20000002400 */
[----:B-1----:R-:W-:Y:S01]  /*6f80*/  FMNMX.FTZ R170, R236, R13, !PT ;  /* 0x0000000decaa7209 */ /* 0x002fe20007810000 */
[----:B------:R-:W-:-:S06]  /*6f90*/  FFMA.FTZ R13, R156, R7, -R161 ;  /* 0x000000079c0d7223 */ /* 0x000fcc00000108a1 */
[----:B------:R-:W1:Y:S01]  /*6fa0*/  MUFU.TANH R159, R159 ;  /* 0x0000009f009f7308 */ /* 0x000e620000002400 */
[----:B0-----:R-:W-:-:S07]  /*6fb0*/  FMNMX.FTZ R172, R155, R170, !PT ;  /* 0x000000aa9bac7209 */ /* 0x001fce0007810000 */
[----:B------:R-:W0:Y:S01]  /*6fc0*/  MUFU.TANH R152, R152 ;  /* 0x0000009800987308 */ /* 0x000e220000002400 */
[----:B--2---:R-:W-:-:S07]  /*6fd0*/  FMNMX.FTZ R172, R157, R172, !PT ;  /* 0x000000ac9dac7209 */ /* 0x004fce0007810000 */
[----:B------:R-:W2:Y:S01]  /*6fe0*/  MUFU.TANH R154, R154 ;  /* 0x0000009a009a7308 */ /* 0x000ea20000002400 */
[----:B-1----:R-:W-:Y:S01]  /*6ff0*/  FMNMX.FTZ R15, R159, R172, !PT ;  /* 0x000000ac9f0f7209 */ /* 0x002fe20007810000 */
[----:B------:R-:W-:-:S06]  /*7000*/  FFMA.FTZ R172, R196, R7, -R161 ;  /* 0x00000007c4ac7223 */ /* 0x000fcc00000108a1 */
[----:B------:R-:W1:Y:S01]  /*7010*/  MUFU.EX2 R168, R168 ;  /* 0x000000a800a87308 */ /* 0x000e620000000800 */
[----:B0-----:R-:W-:-:S07]  /*7020*/  FMNMX.FTZ R15, R152, R15, !PT ;  /* 0x0000000f980f7209 */ /* 0x001fce0007810000 */
[----:B------:R0:W-:Y:S01]  /*7030*/  MUFU.EX2 R170, R194 ;  /* 0x000000c200aa7308 */ /* 0x0001e20000000800 */
[----:B--2---:R-:W-:Y:S01]  /*7040*/  FMNMX.FTZ R156, R154, R15, !PT ;  /* 0x0000000f9a9c7209 */ /* 0x004fe20007810000 */
[-CC-:B------:R-:W-:Y:S01]  /*7050*/  FFMA.FTZ R15, R198, R7.reuse, -R161.reuse ;  /* 0x00000007c60f7223 */ /* 0x180fe200000108a1 */
[----:B------:R-:W-:-:S03]  /*7060*/  FFMA.FTZ R161, R228, R7, -R161 ;  /* 0x00000007e4a17223 */ /* 0x000fc600000108a1 */
        /* <DEDUP_REMOVED lines=23> */
[----:B--2---:R-:W-:Y:S01]  /*71e0*/  FMNMX.FTZ R163, R156, R163, !PT ;  /* 0x000000a39ca37209 */ /* 0x004fe20007810000 */
[-C--:B------:R-:W-:Y:S01]  /*71f0*/  FMUL.FTZ R61, R61, R168.reuse ;  /* 0x000000a83d3d7220 */ /* 0x080fe20000410000 */
[----:B------:R-:W-:Y:S01]  /*7200*/  MUFU.EX2 R15, R15 ;  /* 0x0000000f000f7308 */ /* 0x000fe20000000800 */
[-C--:B------:R-:W-:Y:S01]  /*7210*/  FMUL.FTZ R64, R64, R168.reuse ;  /* 0x000000a840407220 */ /* 0x080fe20000410000 */
[-C--:B------:R-:W-:Y:S01]  /*7220*/  FMUL.FTZ R65, R65, R168.reuse ;  /* 0x000000a841417220 */ /* 0x080fe20000410000 */
[----:B------:R-:W1:Y:S01]  /*7230*/  SHFL.BFLY PT, R156, R163, 0x1, 0x1f ;  /* 0x0c201f00a39c7f89 */ /* 0x000e6200000e0000 */
        /* <DEDUP_REMOVED lines=22> */
[----:B------:R-:W-:Y:S01]  /*73a0*/  FMUL.FTZ R105, R105, R168 ;  /* 0x000000a869697220 */ /* 0x000fe20000410000 */
[----:B-1----:R-:W-:Y:S01]  /*73b0*/  FMNMX.FTZ R5, R163, R156, !PT ;  /* 0x0000009ca3057209 */ /* 0x002fe20007810000 */
[-C--:B------:R-:W-:Y:S01]  /*73c0*/  FMUL.FTZ R108, R108, R168.reuse ;  /* 0x000000a86c6c7220 */ /* 0x080fe20000410000 */
[-C--:B------:R-:W-:Y:S01]  /*73d0*/  FMUL.FTZ R109, R109, R168.reuse ;  /* 0x000000a86d6d7220 */ /* 0x080fe20000410000 */
[-C--:B------:R-:W-:Y:S01]  /*73e0*/  FMUL.FTZ R112, R112, R168.reuse ;  /* 0x000000a870707220 */ /* 0x080fe20000410000 */
[-C--:B------:R-:W-:Y:S01]  /*73f0*/  FMUL.FTZ R113, R113, R168.reuse ;  /* 0x000000a871717220 */ /* 0x080fe20000410000 */
[CC--:B------:R-:W-:Y:S01]  /*7400*/  FMUL.FTZ R153, R5.reuse, R7.reuse ;  /* 0x0000000705997220 */ /* 0x0c0fe20000410000 */
[----:B------:R-:W-:Y:S01]  /*7410*/  FADD.FTZ R156, -R5, R10 ;  /* 0x0000000a059c7221 */ /* 0x000fe20000010100 */
[----:B------:R-:W-:Y:S01]  /*7420*/  MUFU.EX2 R169, R169 ;  /* 0x000000a900a97308 */ /* 0x000fe20000000800 */
[----:B------:R-:W-:Y:S01]  /*7430*/  FMUL.FTZ R116, R116, R168 ;  /* 0x000000a874747220 */ /* 0x000fe20000410000 */
[----:B------:R-:W-:Y:S01]  /*7440*/  FFMA.FTZ R196, R155, R7, -R153 ;  /* 0x000000079bc47223 */ /* 0x000fe20000010899 */
[----:B------:R-:W-:-:S02]  /*7450*/  IMAD.MOV R155, RZ, RZ, -R19 ;  /* 0x000000ffff9b7224 */ /* 0x000fc400078e0a13 */
[-C--:B------:R-:W-:Y:S01]  /*7460*/  FMUL.FTZ R156, R156, R7.reuse ;  /* 0x000000079c9c7220 */ /* 0x080fe20000410000 */
[-CC-:B------:R-:W-:Y:S01]  /*7470*/  FFMA.FTZ R195, R157, R7.reuse, -R153.reuse ;  /* 0x000000079dc37223 */ /* 0x180fe20000010899 */
[----:B------:R-:W-:Y:S02]  /*7480*/  IMAD.U32 R157, RZ, RZ, UR24 ;  /* 0x00000018ff9d7e24 */ /* 0x000fe4000f8e00ff */
[--C-:B------:R-:W-:Y:S01]  /*7490*/  FFMA.FTZ R192, R9, R7, -R153.reuse ;  /* 0x0000000709c07223 */ /* 0x100fe20000010899 */
[----:B------:R-:W-:Y:S01]  /*74a0*/  ISETP.NE.AND P3, PT, R18, R155, PT ;  /* 0x0000009b1200720c */ /* 0x000fe20003f65270 */
[----:B------:R1:W2:Y:S01]  /*74b0*/  MUFU.EX2 R177, R156 ;  /* 0x0000009c00b17308 */ /* 0x0002a20000000800 */
[----:B------:R-:W-:Y:S02]  /*74c0*/  @!P1 VIADD R155, R197, 0x38840 ;  /* 0x00038840c59b9836 */ /* 0x000fe40000000000 */
[-CC-:B------:R-:W-:Y:S01]  /*74d0*/  FFMA.FTZ R9, R12, R7.reuse, -R153.reuse ;  /* 0x000000070c097223 */ /* 0x180fe20000010899 */
[-CC-:B------:R-:W-:Y:S01]  /*74e0*/  FFMA.FTZ R12, R14, R7.reuse, -R153.reuse ;  /* 0x000000070e0c7223 */ /* 0x180fe20000010899 */
[-CC-:B------:R-:W-:Y:S01]  /*74f0*/  FFMA.FTZ R179, R20, R7.reuse, -R153.reuse ;  /* 0x0000000714b37223 */ /* 0x180fe20000010899 */
[-C--:B------:R-:W-:Y:S01]  /*7500*/  FFMA.FTZ R14, R158, R7.reuse, -R153 ;  /* 0x000000079e0e7223 */ /* 0x080fe20000010899 */
[----:B------:R-:W-:Y:S01]  /*7510*/  @!P1 PRMT R155, RZ, 0x654, R155 ;  /* 0x00000654ff9b9816 */ /* 0x000fe2000000009b */
[-CC-:B------:R-:W-:Y:S01]  /*7520*/  FFMA.FTZ R181, R160, R7.reuse, -R153.reuse ;  /* 0x00000007a0b57223 */ /* 0x180fe20000010899 */
[-CC-:B------:R-:W-:Y:S01]  /*7530*/  FFMA.FTZ R20, R162, R7.reuse, -R153.reuse ;  /* 0x00000007a2147223 */ /* 0x180fe20000010899 */
[-CC-:B------:R-:W-:Y:S01]  /*7540*/  FFMA.FTZ R183, R166, R7.reuse, -R153.reuse ;  /* 0x00000007a6b77223 */ /* 0x180fe20000010899 */
[-CC-:B------:R-:W-:Y:S01]  /*7550*/  FFMA.FTZ R191, R208, R7.reuse, -R153.reuse ;  /* 0x00000007d0bf7223 */ /* 0x180fe20000010899 */
[----:B0-----:R-:W-:Y:S01]  /*7560*/  FFMA.FTZ R194, R230, R7, -R153 ;  /* 0x00000007e6c27223 */ /* 0x001fe20000010899 */
[----:B-1----:R-:W-:-:S02]  /*7570*/  @!P3 IMAD R156, R157, 0x40, R16 ;  /* 0x000000409d9cb824 */ /* 0x002fc400078e0210 */
[-CC-:B------:R-:W-:Y:S01]  /*7580*/  FFMA.FTZ R193, R236, R7.reuse, -R153.reuse ;  /* 0x00000007ecc17223 */ /* 0x180fe20000010899 */
[----:B------:R0:W-:Y:S01]  /*7590*/  @!P1 SYNCS.ARRIVE.TRANS64.RED.A1T0 RZ, [R155+URZ], RZ ;  /* 0x000000ff9bff99a7 */ /* 0x0001e2000810043f */
[-CC-:B------:R-:W-:Y:S01]  /*75a0*/  FFMA.FTZ R198, R159, R7.reuse, -R153.reuse ;  /* 0x000000079fc67223 */ /* 0x180fe20000010899 */
[-CC-:B------:R-:W-:Y:S01]  /*75b0*/  FFMA.FTZ R199, R152, R7.reuse, -R153.reuse ;  /* 0x0000000798c77223 */ /* 0x180fe20000010899 */
[----:B------:R-:W-:Y:S01]  /*75c0*/  @!P3 LEA R156, R156, UR37, 0x2 ;  /* 0x000000259c9cbc11 */ /* 0x000fe2000f8e10ff */
[----:B------:R-:W-:Y:S01]  /*75d0*/  FFMA.FTZ R202, R154, R7, -R153 ;  /* 0x000000079aca7223 */ /* 0x000fe20000010899 */
[----:B------:R-:W-:Y:S01]  /*75e0*/  MUFU.EX2 R192, R192 ;  /* 0x000000c000c07308 */ /* 0x000fe20000000800 */
[----:B---3--:R-:W-:Y:S01]  /*75f0*/  F2FP.F16.F32.PACK_AB R152, R170, R11 ;  /* 0x0000000baa98723e */ /* 0x008fe200000000ff */
[----:B--2---:R-:W-:Y:S01]  /*7600*/  FMUL.FTZ R26, R26, R177 ;  /* 0x000000b11a1a7220 */ /* 0x004fe20000410000 */
[----:B------:R-:W-:Y:S01]  /*7610*/  @!P3 STS [R156+0x38400], R168 ;  /* 0x038400a89c00b388 */ /* 0x000fe20000000800 */
[----:B------:R-:W-:Y:S01]  /*7620*/  F2FP.F16.F32.PACK_AB R154, R172, R13 ;  /* 0x0000000dac9a723e */ /* 0x000fe200000000ff */
[----:B------:R-:W-:Y:S01]  /*7630*/  FMUL.FTZ R27, R27, R177 ;  /* 0x000000b11b1b7220 */ /* 0x000fe20000410000 */
[----:B------:R-:W-:Y:S01]  /*7640*/  F2FP.F16.F32.PACK_AB R158, R176, R21 ;  /* 0x00000015b09e723e */ /* 0x000fe200000000ff */
[----:B------:R1:W-:Y:S01]  /*7650*/  @!P3 STS [R156+0x38420], R177 ;  /* 0x038420b19c00b388 */ /* 0x0003e20000000800 */
[----:B------:R-:W2:Y:S01]  /*7660*/  MUFU.EX2 R9, R9 ;  /* 0x0000000900097308 */ /* 0x000ea20000000800 */
        /* <DEDUP_REMOVED lines=8> */
[----:B-1----:R-:W-:Y:S01]  /*76f0*/  F2FP.F16.F32.PACK_AB R156, R174, R15 ;  /* 0x0000000fae9c723e */ /* 0x002fe200000000ff */
[-C--:B------:R-:W-:Y:S01]  /*7700*/  FMUL.FTZ R43, R43, R177.reuse ;  /* 0x000000b12b2b7220 */ /* 0x080fe20000410000 */
[-C--:B------:R-:W-:Y:S01]  /*7710*/  FMUL.FTZ R46, R46, R177.reuse ;  /* 0x000000b12e2e7220 */ /* 0x080fe20000410000 */
[-C--:B------:R-:W-:Y:S01]  /*7720*/  FMUL.FTZ R47, R47, R177.reuse ;  /* 0x000000b12f2f7220 */ /* 0x080fe20000410000 */
[-C--:B------:R-:W-:Y:S01]  /*7730*/  FMUL.FTZ R50, R50, R177.reuse ;  /* 0x000000b132327220 */ /* 0x080fe20000410000 */
[-C--:B------:R-:W-:Y:S01]  /*7740*/  FMUL.FTZ R51, R51, R177.reuse ;  /* 0x000000b133337220 */ /* 0x080fe20000410000 */
[-C--:B------:R-:W-:Y:S01]  /*7750*/  FMUL.FTZ R54, R54, R177.reuse ;  /* 0x000000b136367220 */ /* 0x080fe20000410000 */
[----:B------:R-:W0:Y:S01]  /*7760*/  MUFU.EX2 R179, R179 ;  /* 0x000000b300b37308 */ /* 0x000e220000000800 */
[----:B--2---:R-:W-:Y:S01]  /*7770*/  F2FP.F16.F32.PACK_AB R153, R9, R192 ;  /* 0x000000c00999723e */ /* 0x004fe200000000ff */
        /* <DEDUP_REMOVED lines=14> */
[----:B------:R-:W1:Y:S01]  /*7860*/  MUFU.EX2 R181, R181 ;  /* 0x000000b500b57308 */ /* 0x000e620000000800 */
[----:B0-----:R-:W-:Y:S01]  /*7870*/  F2FP.F16.F32.PACK_AB R155, R179, R12 ;  /* 0x0000000cb39b723e */ /* 0x001fe200000000ff */
[----:B------:R-:W-:Y:S01]  /*7880*/  BAR.SYNC.DEFER_BLOCKING 0xf, 0x100 ;  /* 0x03c4000000007b1d */ /* 0x000fe20000010000 */
        /* <DEDUP_REMOVED lines=13> */
[----:B------:R-:W0:Y:S01]  /*7960*/  MUFU.EX2 R183, R183 ;  /* 0x000000b700b77308 */ /* 0x000e220000000800 */
[----:B-1----:R-:W-:Y:S01]  /*7970*/  F2FP.F16.F32.PACK_AB R157, R181, R14 ;  /* 0x0000000eb59d723e */ /* 0x002fe200000000ff */
[-C--:B------:R-:W-:Y:S01]  /*7980*/  FMUL.FTZ R106, R106, R177.reuse ;  /* 0x000000b16a6a7220 */ /* 0x080fe20000410000 */
[-C--:B------:R-:W-:Y:S01]  /*7990*/  FMUL.FTZ R107, R107, R177.reuse ;  /* 0x000000b16b6b7220 */ /* 0x080fe20000410000 */
[-C--:B------:R-:W-:Y:S01]  /*79a0*/  FMUL.FTZ R110, R110, R177.reuse ;  /* 0x000000b16e6e7220 */ /* 0x080fe20000410000 */
[-C--:B------:R-:W-:Y:S01]  /*79b0*/  FMUL.FTZ R111, R111, R177.reuse ;  /* 0x000000b16f6f7220 */ /* 0x080fe20000410000 */
[-C--:B------:R-:W-:Y:S01]  /*79c0*/  FMUL.FTZ R114, R114, R177.reuse ;  /* 0x000000b172727220 */ /* 0x080fe20000410000 */
[-C--:B------:R-:W-:Y:S01]  /*79d0*/  FMUL.FTZ R115, R115, R177.reuse ;  /* 0x000000b173737220 */ /* 0x080fe20000410000 */
[----:B------:R-:W1:Y:S01]  /*79e0*/  MUFU.EX2 R178, R178 ;  /* 0x000000b200b27308 */ /* 0x000e620000000800 */
[-C--:B------:R-:W-:Y:S01]  /*79f0*/  FMUL.FTZ R117, R117, R168.reuse ;  /* 0x000000a875757220 */ /* 0x080fe20000410000 */
[-C--:B------:R-:W-:Y:S01]  /*7a00*/  FMUL.FTZ R118, R118, R177.reuse ;  /* 0x000000b176767220 */ /* 0x080fe20000410000 */
[-C--:B------:R-:W-:Y:S01]  /*7a10*/  FMUL.FTZ R119, R119, R177.reuse ;  /* 0x000000b177777220 */ /* 0x080fe20000410000 */
[-C--:B------:R-:W-:Y:S01]  /*7a20*/  FMUL.FTZ R120, R120, R168.reuse ;  /* 0x000000a878787220 */ /* 0x080fe20000410000 */
[----:B------:R-:W-:Y:S01]  /*7a30*/  FMUL.FTZ R121, R121, R168 ;  /* 0x000000a879797220 */ /* 0x000fe20000410000 */
[-C--:B------:R-:W-:Y:S01]  /*7a40*/  FMUL.FTZ R122, R122, R177.reuse ;  /* 0x000000b17a7a7220 */ /* 0x080fe20000410000 */
[-C--:B------:R-:W-:Y:S01]  /*7a50*/  FMUL.FTZ R123, R123, R177.reuse ;  /* 0x000000b17b7b7220 */ /* 0x080fe20000410000 */
[----:B------:R-:W-:Y:S01]  /*7a60*/  MUFU.EX2 R171, R171 ;  /* 0x000000ab00ab7308 */ /* 0x000fe20000000800 */
[----:B0-----:R-:W-:Y:S01]  /*7a70*/  F2FP.F16.F32.PACK_AB R159, R183, R20 ;  /* 0x00000014b79f723e */ /* 0x001fe200000000ff */
[-C--:B------:R-:W-:Y:S01]  /*7a80*/  FMUL.FTZ R124, R124, R168.reuse ;  /* 0x000000a87c7c7220 */ /* 0x080fe20000410000 */
[-C--:B------:R-:W-:Y:S01]  /*7a90*/  FMUL.FTZ R125, R125, R168.reuse ;  /* 0x000000a87d7d7220 */ /* 0x080fe20000410000 */
[-C--:B------:R-:W-:Y:S01]  /*7aa0*/  FMUL.FTZ R126, R126, R177.reuse ;  /* 0x000000b17e7e7220 */ /* 0x080fe20000410000 */
[----:B------:R-:W-:Y:S01]  /*7ab0*/  FMUL.FTZ R127, R127, R177 ;  /* 0x000000b17f7f7220 */ /* 0x000fe20000410000 */
        /* <DEDUP_REMOVED lines=19> */
[----:B0-----:R-:W-:Y:S01]  /*7bf0*/  F2FP.F16.F32.PACK_AB R162, R180, R171 ;  /* 0x000000abb4a2723e */ /* 0x001fe200000000ff */
[-C--:B------:R-:W-:Y:S01]  /*7c00*/  FMUL.FTZ R143, R143, R177.reuse ;  /* 0x000000b18f8f7220 */ /* 0x080fe20000410000 */
[-C--:B------:R-:W-:Y:S01]  /*7c10*/  FMUL.FTZ R144, R144, R168.reuse ;  /* 0x000000a890907220 */ /* 0x080fe20000410000 */
[-C--:B------:R-:W-:Y:S01]  /*7c20*/  FMUL.FTZ R145, R145, R168.reuse ;  /* 0x000000a891917220 */ /* 0x080fe20000410000 */
[-C--:B------:R-:W-:Y:S01]  /*7c30*/  FMUL.FTZ R146, R146, R177.reuse ;  /* 0x000000b192927220 */ /* 0x080fe20000410000 */
[-C--:B------:R-:W-:Y:S01]  /*7c40*/  FMUL.FTZ R147, R147, R177.reuse ;  /* 0x000000b193937220 */ /* 0x080fe20000410000 */
[-C--:B------:R-:W-:Y:S01]  /*7c50*/  FMUL.FTZ R148, R148, R168.reuse ;  /* 0x000000a894947220 */ /* 0x080fe20000410000 */
[----:B------:R-:W-:Y:S01]  /*7c60*/  MUFU.EX2 R193, R193 ;  /* 0x000000c100c17308 */ /* 0x000fe20000000800 */
[----:B------:R-:W-:Y:S01]  /*7c70*/  FMUL.FTZ R149, R149, R168 ;  /* 0x000000a895957220 */ /* 0x000fe20000410000 */
[-C--:B------:R-:W-:Y:S01]  /*7c80*/  FMUL.FTZ R150, R150, R177.reuse ;  /* 0x000000b196967220 */ /* 0x080fe20000410000 */
[----:B------:R-:W-:Y:S01]  /*7c90*/  FMUL.FTZ R151, R151, R177 ;  /* 0x000000b197977220 */ /* 0x000fe20000410000 */
[----:B------:R0:W-:Y:S01]  /*7ca0*/  STSM.16.M88.4 [R23+0x36400], R152 ;  /* 0x0364009817007844 */ /* 0x0001e20000000200 */
[----:B------:R-:W-:Y:S01]  /*7cb0*/  FFMA.FTZ R3, R168, R3, R11 ;  /* 0x00000003a8037223 */ /* 0x000fe2000001000b */
[----:B------:R-:W-:Y:S01]  /*7cc0*/  FFMA.FTZ R6, R177, R6, R192 ;  /* 0x00000006b1067223 */ /* 0x000fe200000100c0 */
[----:B------:R-:W-:Y:S01]  /*7cd0*/  @!P1 VIADD R197, R197, 0x38860 ;  /* 0x00038860c5c59836 */ /* 0x000fe20000000000 */
[----:B------:R-:W1:Y:S01]  /*7ce0*/  MUFU.EX2 R196, R196 ;  /* 0x000000c400c47308 */ /* 0x000e620000000800 */
[----:B------:R0:W-:Y:S01]  /*7cf0*/  STSM.16.M88.4 [R185], R156 ;  /* 0x0000009cb9007844 */ /* 0x0001e20000000200 */
[----:B------:R-:W-:Y:S01]  /*7d00*/  FADD.FTZ R170, R170, R3 ;  /* 0x00000003aaaa7221 */ /* 0x000fe20000010000 */
[----:B------:R-:W-:Y:S01]  /*7d10*/  FADD.FTZ R9, R9, R6 ;  /* 0x0000000609097221 */ /* 0x000fe20000010000 */
[----:B------:R-:W-:Y:S01]  /*7d20*/  @!P1 PRMT R197, RZ, 0x654, R197 ;  /* 0x00000654ffc59816 */ /* 0x000fe200000000c5 */
[----:B------:R-:W-:Y:S01]  /*7d30*/  UMOV UR24, UR36 ;  /* 0x0000002400187c82 */ /* 0x000fe20008000000 */
[----:B------:R-:W-:Y:S01]  /*7d40*/  FADD.FTZ R13, R13, R170 ;  /* 0x000000aa0d0d7221 */ /* 0x000fe20000010000 */
[----:B------:R-:W-:Y:S01]  /*7d50*/  FADD.FTZ R12, R12, R9 ;  /* 0x000000090c0c7221 */ /* 0x000fe20000010000 */
[----:B------:R-:W-:Y:S01]  /*7d60*/  MUFU.EX2 R173, R173 ;  /* 0x000000ad00ad7308 */ /* 0x000fe20000000800 */
[----:B------:R-:W-:-:S02]  /*7d70*/  IMAD.MOV.U32 R11, RZ, RZ, R4 ;  /* 0x000000ffff0b7224 */ /* 0x000fc400078e0004 */
[----:B------:R-:W-:Y:S01]  /*7d80*/  FADD.FTZ R172, R172, R13 ;  /* 0x0000000dacac7221 */ /* 0x000fe20000010000 */
[----:B------:R-:W-:-:S03]  /*7d90*/  FADD.FTZ R179, R179, R12 ;  /* 0x0000000cb3b37221 */ /* 0x000fc60000010000 */
[----:B------:R-:W-:Y:S01]  /*7da0*/  FADD.FTZ R15, R15, R172 ;  /* 0x000000ac0f0f7221 */ /* 0x000fe20000010000 */
[----:B------:R-:W-:Y:S01]  /*7db0*/  FADD.FTZ R14, R14, R179 ;  /* 0x000000b30e0e7221 */ /* 0x000fe20000010000 */
[----:B------:R-:W2:Y:S01]  /*7dc0*/  MUFU.EX2 R182, R182 ;  /* 0x000000b600b67308 */ /* 0x000ea20000000800 */
[----:B-1----:R-:W-:Y:S01]  /*7dd0*/  F2FP.F16.F32.PACK_AB R163, R196, R193 ;  /* 0x000000c1c4a3723e */ /* 0x002fe200000000ff */
[----:B------:R-:W-:Y:S01]  /*7de0*/  FADD.FTZ R174, R174, R15 ;  /* 0x0000000faeae7221 */ /* 0x000fe20000010000 */
[----:B------:R-:W-:-:S03]  /*7df0*/  FADD.FTZ R181, R181, R14 ;  /* 0x0000000eb5b57221 */ /* 0x000fc60000010000 */
[----:B------:R-:W-:Y:S01]  /*7e00*/  FADD.FTZ R21, R21, R174 ;  /* 0x000000ae15157221 */ /* 0x000fe20000010000 */
[----:B------:R-:W-:Y:S01]  /*7e10*/  FADD.FTZ R20, R20, R181 ;  /* 0x000000b514147221 */ /* 0x000fe20000010000 */
[----:B------:R-:W-:Y:S02]  /*7e20*/  MUFU.EX2 R175, R175 ;  /* 0x000000af00af7308 */ /* 0x000fe40000000800 */
[----:B------:R-:W-:Y:S01]  /*7e30*/  FADD.FTZ R176, R176, R21 ;  /* 0x00000015b0b07221 */ /* 0x000fe20000010000 */
[----:B------:R-:W-:-:S03]  /*7e40*/  FADD.FTZ R20, R183, R20 ;  /* 0x00000014b7147221 */ /* 0x000fc60000010000 */
[----:B------:R-:W-:Y:S02]  /*7e50*/  FADD.FTZ R169, R169, R176 ;  /* 0x000000b0a9a97221 */ /* 0x000fe40000010000 */
[----:B------:R1:W3:Y:S01]  /*7e60*/  MUFU.EX2 R10, R161 ;  /* 0x000000a1000a7308 */ /* 0x0002e20000000800 */
[----:B--2---:R-:W-:Y:S01]  /*7e70*/  F2FP.F16.F32.PACK_AB R164, R182, R173 ;  /* 0x000000adb6a4723e */ /* 0x004fe200000000ff */
[----:B------:R-:W-:-:S04]  /*7e80*/  FADD.FTZ R178, R178, R169 ;  /* 0x000000a9b2b27221 */ /* 0x000fc80000010000 */
[----:B------:R-:W-:Y:S02]  /*7e90*/  FADD.FTZ R171, R171, R178 ;  /* 0x000000b2abab7221 */ /* 0x000fe40000010000 */
[----:B------:R-:W-:Y:S01]  /*7ea0*/  MUFU.EX2 R195, R195 ;  /* 0x000000c300c37308 */ /* 0x000fe20000000800 */
[----:B-1----:R-:W-:Y:S01]  /*7eb0*/  F2FP.F16.F32.PACK_AB R161, R194, R191 ;  /* 0x000000bfc2a1723e */ /* 0x002fe200000000ff */
[----:B------:R-:W-:Y:S01]  /*7ec0*/  FADD.FTZ R191, R191, R20 ;  /* 0x00000014bfbf7221 */ /* 0x000fe20000010000 */
[----:B------:R-:W-:-:S03]  /*7ed0*/  FADD.FTZ R180, R180, R171 ;  /* 0x000000abb4b47221 */ /* 0x000fc60000010000 */
[----:B------:R0:W-:Y:S01]  /*7ee0*/  STSM.16.M88.4 [R22], R160 ;  /* 0x000000a016007844 */ /* 0x0001e20000000200 */
[----:B------:R-:W-:Y:S01]  /*7ef0*/  FADD.FTZ R194, R194, R191 ;  /* 0x000000bfc2c27221 */ /* 0x000fe20000010000 */
[----:B------:R-:W1:Y:S01]  /*7f00*/  MUFU.EX2 R198, R198 ;  /* 0x000000c600c67308 */ /* 0x000e620000000800 */
[----:B---3--:R-:W-:Y:S01]  /*7f10*/  F2FP.F16.F32.PACK_AB R166, R10, R175 ;  /* 0x000000af0aa6723e */ /* 0x008fe200000000ff */
[----:B------:R-:W-:Y:S01]  /*7f20*/  FADD.FTZ R173, R173, R180 ;  /* 0x000000b4adad7221 */ /* 0x000fe20000010000 */
[----:B------:R-:W-:-:S03]  /*7f30*/  FADD.FTZ R193, R193, R194 ;  /* 0x000000c2c1c17221 */ /* 0x000fc60000010000 */
[----:B------:R-:W-:Y:S01]  /*7f40*/  FADD.FTZ R182, R182, R173 ;  /* 0x000000adb6b67221 */ /* 0x000fe20000010000 */
[----:B------:R-:W-:Y:S01]  /*7f50*/  FADD.FTZ R196, R196, R193 ;  /* 0x000000c1c4c47221 */ /* 0x000fe20000010000 */
[----:B------:R-:W-:Y:S02]  /*7f60*/  MUFU.EX2 R199, R199 ;  /* 0x000000c700c77308 */ /* 0x000fe40000000800 */
[----:B------:R-:W-:-:S04]  /*7f70*/  FADD.FTZ R3, R175, R182 ;  /* 0x000000b6af037221 */ /* 0x000fc80000010000 */
[----:B------:R-:W-:Y:S01]  /*7f80*/  FADD.FTZ R3, R10, R3 ;  /* 0x000000030a037221 */ /* 0x000fe20000010000 */
[----:B------:R-:W-:Y:S01]  /*7f90*/  IMAD.MOV.U32 R10, RZ, RZ, R5 ;  /* 0x000000ffff0a7224 */ /* 0x000fe200078e0005 */
[----:B------:R-:W2:Y:S01]  /*7fa0*/  MUFU.EX2 R202, R202 ;  /* 0x000000ca00ca7308 */ /* 0x000ea20000000800 */
[----:B-1----:R-:W-:Y:S01]  /*7fb0*/  F2FP.F16.F32.PACK_AB R165, R198, R195 ;  /* 0x000000c3c6a5723e */ /* 0x002fe200000000ff */
[----:B------:R-:W-:-:S04]  /*7fc0*/  FADD.FTZ R195, R195, R196 ;  /* 0x000000c4c3c37221 */ /* 0x000fc80000010000 */
[----:B------:R-:W-:Y:S01]  /*7fd0*/  FADD.FTZ R198, R198, R195 ;  /* 0x000000c3c6c67221 */ /* 0x000fe20000010000 */
[----:B--2---:R-:W-:-:S03]  /*7fe0*/  F2FP.F16.F32.PACK_AB R167, R202, R199 ;  /* 0x000000c7caa7723e */ /* 0x004fc600000000ff */
[----:B------:R-:W-:Y:S02]  /*7ff0*/  FADD.FTZ R199, R199, R198 ;  /* 0x000000c6c7c77221 */ /* 0x000fe40000010000 */
[----:B------:R0:W-:Y:S01]  /*8000*/  STSM.16.M88.4 [R184], R164 ;  /* 0x000000a4b8007844 */ /* 0x0001e20000000200 */
[----:B------:R-:W-:Y:S01]  /*8010*/  WARPGROUP.ARRIVE ;  /* 0x00000000000079c5 */ /* 0x000fe20000000000 */
[----:B------:R-:W-:-:S05]  /*8020*/  FADD.FTZ R6, R202, R199 ;  /* 0x000000c7ca067221 */ /* 0x000fca0000010000 */
[----:B------:R-:W-:Y:S01]  /*8030*/  HGMMA.64x256x16.F32 R24, R152, gdesc[UR8].tnspB, R24, gsb0 ;  /* 0x43e0000898187df0 */ /* 0x000fe20008000818 */
        /* <DEDUP_REMOVED lines=26> */
[----:B------:R-:W-:Y:S05]  /*81e0*/  @P2 BRA `(.L_x_3425) ;  /* 0xffffffd000942947 */ /* 0x000fea000383ffff */
.L_x_3416:
[----:B------:R-:W1:Y:S01]  /*81f0*/  SHFL.BFLY PT, R0, R3, 0x2, 0x1f ;  /* 0x0c401f0003007f89 */ /* 0x000e6200000e0000 */
[----:B------:R-:W-:Y:S02]  /*8200*/  IMAD.MOV R13, RZ, RZ, -R19 ;  /* 0x000000ffff0d7224 */ /* 0x000fe400078e0a13 */
[----:B------:R-:W-:Y:S01]  /*8210*/  VIADD R200, R200, 0x1 ;  /* 0x00000001c8c87836 */ /* 0x000fe20000000000 */
[----:B------:R-:W2:Y:S01]  /*8220*/  SHFL.BFLY PT, R11, R6, 0x2, 0x1f ;  /* 0x0c401f00060b7f89 */ /* 0x000ea200000e0000 */
[----:B------:R-:W-:Y:S08]  /*8230*/  BAR.ARV 0x8, 0x100 ;  /* 0x0204000000007b1d */ /* 0x000ff00000002000 */
[----:B------:R-:W-:Y:S01]  /*8240*/  BAR.SYNC.DEFER_BLOCKING 0xf, 0x100 ;  /* 0x03c4000000007b1d */ /* 0x000fe20000010000 */
[----:B------:R-:W-:Y:S01]  /*8250*/  ISETP.NE.AND P2, PT, R18, R13, PT ;  /* 0x0000000d1200720c */ /* 0x000fe20003f45270 */
[----:B-1----:R-:W-:Y:S01]  /*8260*/  FADD.FTZ R0, R0, R3 ;  /* 0x0000000300007221 */ /* 0x002fe20000010000 */
[----:B------:R-:W-:Y:S01]  /*8270*/  IMAD.U32 R3, RZ, RZ, UR36 ;  /* 0x00000024ff037e24 */ /* 0x000fe2000f8e00ff */
[----:B------:R-:W-:Y:S01]  /*8280*/  UIADD3 UR36, UR36, 0x1, URZ ;  /* 0x0000000124247890 */ /* 0x000fe2000fffe03f */
[----:B--2---:R-:W-:-:S02]  /*8290*/  FADD.FTZ R11, R11, R6 ;  /* 0x000000060b0b7221 */ /* 0x004fc40000010000 */
[----:B------:R-:W1:Y:S01]  /*82a0*/  SHFL.BFLY PT, R9, R0, 0x1, 0x1f ;  /* 0x0c201f0000097f89 */ /* 0x000e6200000e0000 */
[----:B------:R-:W-:Y:S01]  /*82b0*/  IMAD.MOV.U32 R6, RZ, RZ, RZ ;  /* 0x000000ffff067224 */ /* 0x000fe200078e00ff */
[----:B------:R-:W-:Y:S02]  /*82c0*/  UISETP.NE.AND UP0, UPT, UR36, 0x2, UPT ;  /* 0x000000022400788c */ /* 0x000fe4000bf05270 */
[----:B------:R-:W2:Y:S02]  /*82d0*/  SHFL.BFLY PT, R8, R11, 0x1, 0x1f ;  /* 0x0c201f000b087f89 */ /* 0x000ea400000e0000 */
[----:B------:R-:W-:Y:S02]  /*82e0*/  USEL UR4, URZ, 0x1, UP0 ;  /* 0x000000013f047887 */ /* 0x000fe40008000000 */
[----:B------:R-:W-:-:S04]  /*82f0*/  USEL UR36, UR36, URZ, UP0 ;  /* 0x0000003f24247287 */ /* 0x000fc80008000000 */
[----:B------:R-:W-:Y:S01]  /*8300*/  LOP3.LUT R2, R2, UR4, RZ, 0x3c, !PT ;  /* 0x0000000402027c12 */ /* 0x000fe2000f8e3cff */
[----:B-1----:R-:W-:Y:S01]  /*8310*/  FADD.FTZ R10, R0, R9 ;  /* 0x00000009000a7221 */ /* 0x002fe20000010000 */
[----:B------:R-:W-:Y:S02]  /*8320*/  IMAD.MOV.U32 R9, RZ, RZ, RZ ;  /* 0x000000ffff097224 */ /* 0x000fe400078e00ff */
[----:B------:R-:W-:Y:S02]  /*8330*/  @!P2 IMAD R0, R3, 0x40, R16 ;  /* 0x000000400300a824 */ /* 0x000fe400078e0210 */
[----:B--2---:R-:W-:Y:S01]  /*8340*/  FADD.FTZ R8, R11, R8 ;  /* 0x000000080b087221 */ /* 0x004fe20000010000 */
[----:B------:R-:W-:Y:S01]  /*8350*/  FSETP.NE.FTZ.AND P0, PT, R10, RZ, PT ;  /* 0x000000ff0a00720b */ /* 0x000fe20003f15000 */
[----:B------:R-:W-:Y:S01]  /*8360*/  IMAD.MOV.U32 R3, RZ, RZ, -0x800000 ;  /* 0xff800000ff037424 */ /* 0x000fe200078e00ff */
[----:B------:R-:W-:Y:S01]  /*8370*/  @!P2 LEA R12, R0, UR37, 0x2 ;  /* 0x00000025000cac11 */ /* 0x000fe2000f8e10ff */
[----:B------:R-:W-:Y:S01]  /*8380*/  IMAD.MOV.U32 R0, RZ, RZ, -0x800000 ;  /* 0xff800000ff007424 */ /* 0x000fe200078e00ff */
[----:B------:R-:W-:-:S09]  /*8390*/  FSETP.NE.FTZ.AND P1, PT, R8, RZ, PT ;  /* 0x000000ff0800720b */ /* 0x000fd20003f35000 */
[----:B------:R-:W1:Y:S01]  /*83a0*/  @P0 MUFU.RCP R9, R10 ;  /* 0x0000000a00090308 */ /* 0x000e620000001000 */
[----:B------:R-:W-:-:S03]  /*83b0*/  @P0 FMUL.FTZ R11, R7, 0.69314718246459960938 ;  /* 0x3f317218070b0820 */ /* 0x000fc60000410000 */
[----:B------:R-:W-:-:S04]  /*83c0*/  @P1 FMUL.FTZ R7, R7, 0.69314718246459960938 ;  /* 0x3f31721807071820 */ /* 0x000fc80000410000 */
[----:B------:R-:W2:Y:S08]  /*83d0*/  @P1 MUFU.RCP R6, R8 ;  /* 0x0000000800061308 */ /* 0x000eb00000001000 */
[----:B------:R-:W3:Y:S01]  /*83e0*/  @P0 MUFU.LG2 R10, R10 ;  /* 0x0000000a000a0308 */ /* 0x000ee20000000c00 */
[----:B-1----:R1:W-:Y:S01]  /*83f0*/  @!P2 STS [R12+0x38400], R9 ;  /* 0x038400090c00a388 */ /* 0x0023e20000000800 */
[-C--:B0-----:R-:W-:Y:S01]  /*8400*/  FMUL.FTZ R154, R92, R9.reuse ;  /* 0x000000095c9a7220 */ /* 0x081fe20000410000 */
[-C--:B------:R-:W-:Y:S01]  /*8410*/  FMUL.FTZ R207, R24, R9.reuse ;  /* 0x0000000918cf7220 */ /* 0x080fe20000410000 */
[-C--:B------:R-:W-:Y:S01]  /*8420*/  FMUL.FTZ R204, R25, R9.reuse ;  /* 0x0000000919cc7220 */ /* 0x080fe20000410000 */
[-C--:B------:R-:W-:Y:S01]  /*8430*/  FMUL.FTZ R203, R28, R9.reuse ;  /* 0x000000091ccb7220 */ /* 0x080fe20000410000 */
[-C--:B------:R-:W-:Y:S01]  /*8440*/  FMUL.FTZ R21, R29, R9.reuse ;  /* 0x000000091d157220 */ /* 0x080fe20000410000 */
[-C--:B------:R-:W-:Y:S01]  /*8450*/  FMUL.FTZ R210, R32, R9.reuse ;  /* 0x0000000920d27220 */ /* 0x080fe20000410000 */
[----:B------:R-:W0:Y:S01]  /*8460*/  @P1 MUFU.LG2 R8, R8 ;  /* 0x0000000800081308 */ /* 0x000e220000000c00 */
[----:B--2---:R1:W-:Y:S01]  /*8470*/  @!P2 STS [R12+0x38420], R6 ;  /* 0x038420060c00a388 */ /* 0x0043e20000000800 */
[-C--:B------:R-:W-:Y:S01]  /*8480*/  FMUL.FTZ R209, R33, R9.reuse ;  /* 0x0000000921d17220 */ /* 0x080fe20000410000 */
[-C--:B------:R-:W-:Y:S01]  /*8490*/  FMUL.FTZ R208, R36, R9.reuse ;  /* 0x0000000924d07220 */ /* 0x080fe20000410000 */
[-C--:B------:R-:W-:Y:S01]  /*84a0*/  FMUL.FTZ R206, R37, R9.reuse ;  /* 0x0000000925ce7220 */ /* 0x080fe20000410000 */
[-C--:B------:R-:W-:Y:S01]  /*84b0*/  FMUL.FTZ R205, R40, R9.reuse ;  /* 0x0000000928cd7220 */ /* 0x080fe20000410000 */
[-C--:B------:R-:W-:Y:S01]  /*84c0*/  FMUL.FTZ R202, R41, R9.reuse ;  /* 0x0000000929ca7220 */ /* 0x080fe20000410000 */
[-C--:B------:R-:W-:Y:S01]  /*84d0*/  FMUL.FTZ R201, R44, R9.reuse ;  /* 0x000000092cc97220 */ /* 0x080fe20000410000 */
[-C--:B------:R-:W-:Y:S01]  /*84e0*/  FMUL.FTZ R199, R45, R9.reuse ;  /* 0x000000092dc77220 */ /* 0x080fe20000410000 */
[----:B---3--:R-:W-:Y:S01]  /*84f0*/  @P0 FMUL.FTZ R10, R10, 0.69314718246459960938 ;  /* 0x3f3172180a0a0820 */ /* 0x008fe20000410000 */
        /* <DEDUP_REMOVED lines=118> */
[----:B-1----:R-:W-:Y:S06]  /*8c60*/  BAR.ARV 0xe, 0x100 ;  /* 0x0384000000007b1d */ /* 0x002fec0000002000 */
.L_x_3404:
        /* <DEDUP_REMOVED lines=43> */
[----:B------:R-:W-:Y:S01]  /*8f20*/  LOP3.LUT R20, R49, 0x380, RZ, 0xc0, !PT ;  /* 0x0000038031147812 */ /* 0x000fe200078ec0ff */
[--C-:B------:R-:W-:Y:S01]  /*8f30*/  IMAD.X R9, RZ, RZ, R5.reuse, P2 ;  /* 0x000000ffff097224 */ /* 0x100fe200010e0605 */
[----:B------:R-:W-:Y:S02]  /*8f40*/  IADD3 R53, P6, R4, 0x2020, RZ ;  /* 0x0000202004357810 */ /* 0x000fe40007fde0ff */
[----:B------:R-:W-:Y:S02]  /*8f50*/  LOP3.LUT R8, R33, 0x380, RZ, 0xc0, !PT ;  /* 0x0000038021087812 */ /* 0x000fe400078ec0ff */
[----:B------:R-:W-:Y:S01]  /*8f60*/  LOP3.LUT R10, R37, 0x380, RZ, 0xc0, !PT ;  /* 0x00000380250a7812 */ /* 0x000fe200078ec0ff */
[----:B------:R-:W-:Y:S01]  /*8f70*/  IMAD.X R45, RZ, RZ, R5, P6 ;  /* 0x000000ffff2d7224 */ /* 0x000fe200030e0605 */
[----:B------:R-:W-:Y:S02]  /*8f80*/  SHF.R.U64 R20, R20, 0x3, RZ ;  /* 0x0000000314147819 */ /* 0x000fe400000012ff */
[----:B------:R-:W-:-:S02]  /*8f90*/  IADD3 R57, P3, R4, 0x4000, RZ ;  /* 0x0000400004397810 */ /* 0x000fc40007f7e0ff */
[----:B------:R-:W-:Y:S02]  /*8fa0*/  IADD3 R40, P2, R4, 0x2060, RZ ;  /* 0x0000206004287810 */ /* 0x000fe40007f5e0ff */
[----:B------:R-:W-:Y:S01]  /*8fb0*/  SHF.R.U64 R8, R8, 0x3, RZ ;  /* 0x0000000308087819 */ /* 0x000fe200000012ff */
[--C-:B------:R-:W-:Y:S01]  /*8fc0*/  IMAD.X R123, RZ, RZ, R5.reuse, P3 ;  /* 0x000000ffff7b7224 */ /* 0x100fe200018e0605 */
[----:B------:R-:W-:Y:S01]  /*8fd0*/  SHF.R.U64 R10, R10, 0x3, RZ ;  /* 0x000000030a0a7819 */ /* 0x000fe200000012ff */
[----:B------:R-:W-:Y:S01]  /*8fe0*/  IMAD.X R119, RZ, RZ, R5, P2 ;  /* 0x000000ffff777224 */ /* 0x000fe200010e0605 */
[----:B------:R-:W-:Y:S02]  /*8ff0*/  LOP3.LUT R32, R53, 0x380, RZ, 0xc0, !PT ;  /* 0x0000038035207812 */ /* 0x000fe400078ec0ff */
[----:B------:R-:W-:Y:S02]  /*9000*/  LOP3.LUT R28, R20, R49, RZ, 0x3c, !PT ;  /* 0x00000031141c7212 */ /* 0x000fe400078e3cff */
[----:B------:R-:W-:-:S02]  /*9010*/  IADD3 R36, P1, R4, 0x2040, RZ ;  /* 0x0000204004247810 */ /* 0x000fc40007f3e0ff */
[----:B------:R-:W-:Y:S02]  /*9020*/  LOP3.LUT R20, R57, 0x380, RZ, 0xc0, !PT ;  /* 0x0000038039147812 */ /* 0x000fe400078ec0ff */
[----:B------:R-:W-:Y:S01]  /*9030*/  IADD3 R48, P5, R4, 0x4040, RZ ;  /* 0x0000404004307810 */ /* 0x000fe20007fbe0ff */
[--C-:B------:R-:W-:Y:S01]  /*9040*/  IMAD.X R115, RZ, RZ, R5.reuse, P1 ;  /* 0x000000ffff737224 */ /* 0x100fe200008e0605 */
[----:B------:R-:W-:Y:S02]  /*9050*/  LOP3.LUT R8, R8, R33, RZ, 0x3c, !PT ;  /* 0x0000002108087212 */ /* 0x000fe400078e3cff */
[----:B------:R-:W-:Y:S01]  /*9060*/  LOP3.LUT R10, R10, R37, RZ, 0x3c, !PT ;  /* 0x000000250a0a7212 */ /* 0x000fe200078e3cff */
[----:B------:R-:W-:Y:S01]  /*9070*/  IMAD.X R131, RZ, RZ, R5, P5 ;  /* 0x000000ffff837224 */ /* 0x000fe200028e0605 */
[----:B------:R-:W-:Y:S02]  /*9080*/  SHF.R.U64 R32, R32, 0x3, RZ ;  /* 0x0000000320207819 */ /* 0x000fe400000012ff */
[----:B------:R-:W-:-:S02]  /*9090*/  IADD3 R61, P4, R4, 0x4020, RZ ;  /* 0x00004020043d7810 */ /* 0x000fc40007f9e0ff */
[----:B------:R-:W-:Y:S02]  /*90a0*/  IADD3 R14, P2, R4, 0x6020, RZ ;  /* 0x00006020040e7810 */ /* 0x000fe40007f5e0ff */
[----:B------:R-:W-:Y:S01]  /*90b0*/  LOP3.LUT R33, R36, 0x380, RZ, 0xc0, !PT ;  /* 0x0000038024217812 */ /* 0x000fe200078ec0ff */
[--C-:B------:R-:W-:Y:S01]  /*90c0*/  IMAD.X R127, RZ, RZ, R5.reuse, P4 ;  /* 0x000000ffff7f7224 */ /* 0x100fe200020e0605 */
[----:B------:R-:W-:Y:S01]  /*90d0*/  LOP3.LUT R37, R40, 0x380, RZ, 0xc0, !PT ;  /* 0x0000038028257812 */ /* 0x000fe200078ec0ff */
[----:B------:R-:W-:Y:S01]  /*90e0*/  IMAD.X R143, RZ, RZ, R5, P2 ;  /* 0x000000ffff8f7224 */ /* 0x000fe200010e0605 */
[----:B------:R-:W-:Y:S02]  /*90f0*/  SHF.R.U64 R20, R20, 0x3, RZ ;  /* 0x0000000314147819 */ /* 0x000fe400000012ff */
[----:B------:R-:W-:Y:S02]  /*9100*/  LOP3.LUT R15, R4, 0x380, RZ, 0xc0, !PT ;  /* 0x00000380040f7812 */ /* 0x000fe400078ec0ff */
[----:B------:R-:W-:-:S02]  /*9110*/  LOP3.LUT R44, R32, R53, RZ, 0x3c, !PT ;  /* 0x00000035202c7212 */ /* 0x000fc400078e3cff */
[----:B------:R-:W-:Y:S02]  /*9120*/  SHF.R.U64 R33, R33, 0x3, RZ ;  /* 0x0000000321217819 */ /* 0x000fe400000012ff */
[----:B------:R-:W-:Y:S02]  /*9130*/  SHF.R.U64 R37, R37, 0x3, RZ ;  /* 0x0000000325257819 */ /* 0x000fe400000012ff */
[----:B------:R-:W-:Y:S02]  /*9140*/  LOP3.LUT R32, R61, 0x380, RZ, 0xc0, !PT ;  /* 0x000003803d207812 */ /* 0x000fe400078ec0ff */
[----:B------:R-:W-:Y:S02]  /*9150*/  LOP3.LUT R122, R20, R57, RZ, 0x3c, !PT ;  /* 0x00000039147a7212 */ /* 0x000fe400078e3cff */
[----:B------:R-:W-:Y:S02]  /*9160*/  IADD3 R57, P5, R110, 0x6000, RZ ;  /* 0x000060006e397810 */ /* 0x000fe40007fbe0ff */
[----:B------:R-:W-:-:S02]  /*9170*/  IADD3 R12, P3, R4, 0x6040, RZ ;  /* 0x00006040040c7810 */ /* 0x000fc40007f7e0ff */
[----:B------:R-:W-:Y:S02]  /*9180*/  IADD3 R7, P4, R4, 0x6060, RZ ;  /* 0x0000606004077810 */ /* 0x000fe40007f9e0ff */
[----:B------:R-:W-:Y:S01]  /*9190*/  SHF.R.U64 R15, R15, 0x3, RZ ;  /* 0x000000030f0f7819 */ /* 0x000fe200000012ff */
[--C-:B------:R-:W-:Y:S01]  /*91a0*/  IMAD.X R13, RZ, RZ, R5.reuse, P3 ;  /* 0x000000ffff0d7224 */ /* 0x100fe200018e0605 */
[----:B------:R-:W-:Y:S02]  /*91b0*/  IADD3 R69, P2, R110, 0x3000, RZ ;  /* 0x000030006e457810 */ /* 0x000fe40007f5e0ff */
[----:B------:R-:W-:Y:S02]  /*91c0*/  IADD3 R65, P6, R4, 0x4060, RZ ;  /* 0x0000406004417810 */ /* 0x000fe40007fde0ff */
[----:B------:R-:W-:Y:S02]  /*91d0*/  LOP3.LUT R114, R33, R36, RZ, 0x3c, !PT ;  /* 0x0000002421727212 */ /* 0x000fe400078e3cff */
[----:B------:R-:W-:Y:S01]  /*91e0*/  LOP3.LUT R118, R37, R40, RZ, 0x3c, !PT ;  /* 0x0000002825767212 */ /* 0x000fe200078e3cff */
[----:B------:R-:W-:Y:S01]  /*91f0*/  IMAD.X R135, RZ, RZ, R5, P6 ;  /* 0x000000ffff877224 */ /* 0x000fe200030e0605 */
[----:B------:R-:W-:-:S02]  /*9200*/  SHF.R.U64 R32, R32, 0x3, RZ ;  /* 0x0000000320207819 */ /* 0x000fc400000012ff */
[----:B------:R-:W-:Y:S02]  /*9210*/  IADD3 R6, P1, R4, 0x6000, RZ ;  /* 0x0000600004067810 */ /* 0x000fe40007f3e0ff */
[----:B------:R-:W-:Y:S02]  /*9220*/  LOP3.LUT R33, R48, 0x380, RZ, 0xc0, !PT ;  /* 0x0000038030217812 */ /* 0x000fe400078ec0ff */
[----:B------:R-:W-:Y:S01]  /*9230*/  LOP3.LUT R37, R14, 0x380, RZ, 0xc0, !PT ;  /* 0x000003800e257812 */ /* 0x000fe200078ec0ff */
[--C-:B------:R-:W-:Y:S01]  /*9240*/  IMAD.X R139, RZ, RZ, R5.reuse, P1 ;  /* 0x000000ffff8b7224 */ /* 0x100fe200008e0605 */
[----:B------:R-:W-:Y:S02]  /*9250*/  LOP3.LUT R56, R57, 0x380, RZ, 0xc0, !PT ;  /* 0x0000038039387812 */ /* 0x000fe400078ec0ff */
[----:B------:R-:W-:Y:S01]  /*9260*/  LOP3.LUT R4, R15, R4, RZ, 0x3c, !PT ;  /* 0x000000040f047212 */ /* 0x000fe200078e3cff */
[----:B------:R-:W-:Y:S01]  /*9270*/  IMAD.X R15, RZ, RZ, R5, P4 ;  /* 0x000000ffff0f7224 */ /* 0x000fe200020e0605 */
[----:B------:R-:W-:-:S02]  /*9280*/  LOP3.LUT R20, R7, 0x380, RZ, 0xc0, !PT ;  /* 0x0000038007147812 */ /* 0x000fc400078ec0ff */
[----:B------:R-:W-:Y:S02]  /*9290*/  LOP3.LUT R68, R69, 0x380, RZ, 0xc0, !PT ;  /* 0x0000038045447812 */ /* 0x000fe400078ec0ff */
[----:B------:R-:W-:Y:S02]  /*92a0*/  LOP3.LUT R41, R12, 0x380, RZ, 0xc0, !PT ;  /* 0x000003800c297812 */ /* 0x000fe400078ec0ff */
[----:B------:R-:W-:Y:S02]  /*92b0*/  LOP3.LUT R126, R32, R61, RZ, 0x3c, !PT ;  /* 0x0000003d207e7212 */ /* 0x000fe400078e3cff */
[C---:B------:R-:W-:Y:S02]  /*92c0*/  IADD3 R77, P4, R110.reuse, 0x1000, RZ ;  /* 0x000010006e4d7810 */ /* 0x040fe40007f9e0ff */
[----:B------:R-:W-:Y:S02]  /*92d0*/  IADD3 R73, P3, R110, 0x2000, RZ ;  /* 0x000020006e497810 */ /* 0x000fe40007f7e0ff */
[----:B------:R-:W-:-:S02]  /*92e0*/  SHF.R.U64 R33, R33, 0x3, RZ ;  /* 0x0000000321217819 */ /* 0x000fc400000012ff */
[----:B------:R-:W-:Y:S02]  /*92f0*/  SHF.R.U64 R37, R37, 0x3, RZ ;  /* 0x0000000325257819 */ /* 0x000fe400000012ff */
[----:B------:R-:W-:Y:S02]  /*9300*/  IADD3 R61, P6, R110, 0x5000, RZ ;  /* 0x000050006e3d7810 */ /* 0x000fe40007fde0ff */
[----:B------:R-:W-:Y:S02]  /*9310*/  SHF.R.U64 R56, R56, 0x3, RZ ;  /* 0x0000000338387819 */ /* 0x000fe400000012ff */
[----:B------:R-:W-:Y:S02]  /*9320*/  SHF.R.U64 R20, R20, 0x3, RZ ;  /* 0x0000000314147819 */ /* 0x000fe400000012ff */
[----:B------:R-:W-:Y:S02]  /*9330*/  SHF.R.U64 R68, R68, 0x3, RZ ;  /* 0x0000000344447819 */ /* 0x000fe400000012ff */
[----:B------:R-:W-:-:S02]  /*9340*/  SHF.R.U64 R41, R41, 0x3, RZ ;  /* 0x0000000329297819 */ /* 0x000fc400000012ff */
[----:B------:R-:W-:Y:S02]  /*9350*/  LOP3.LUT R76, R77, 0x380, RZ, 0xc0, !PT ;  /* 0x000003804d4c7812 */ /* 0x000fe400078ec0ff */
[----:B------:R-:W-:Y:S02]  /*9360*/  LOP3.LUT R72, R73, 0x380, RZ, 0xc0, !PT ;  /* 0x0000038049487812 */ /* 0x000fe400078ec0ff */
[----:B------:R-:W-:Y:S02]  /*9370*/  LOP3.LUT R36, R65, 0x380, RZ, 0xc0, !PT ;  /* 0x0000038041247812 */ /* 0x000fe400078ec0ff */
[----:B------:R-:W-:Y:S02]  /*9380*/  LOP3.LUT R130, R33, R48, RZ, 0x3c, !PT ;  /* 0x0000003021827212 */ /* 0x000fe400078e3cff */
[----:B------:R-:W-:Y:S02]  /*9390*/  LOP3.LUT R142, R37, R14, RZ, 0x3c, !PT ;  /* 0x0000000e258e7212 */ /* 0x000fe400078e3cff */
[----:B------:R-:W-:-:S02]  /*93a0*/  LOP3.LUT R60, R61, 0x380, RZ, 0xc0, !PT ;  /* 0x000003803d3c7812 */ /* 0x000fc400078ec0ff */
[----:B------:R-:W-:Y:S01]  /*93b0*/  LOP3.LUT R56, R56, R57, RZ, 0x3c, !PT ;  /* 0x0000003938387212 */ /* 0x000fe200078e3cff */
[--C-:B------:R-:W-:Y:S01]  /*93c0*/  IMAD.X R57, RZ, RZ, R111.reuse, P5 ;  /* 0x000000ffff397224 */ /* 0x100fe200028e066f */
[----:B------:R-:W-:Y:S02]  /*93d0*/  LOP3.LUT R33, R6, 0x380, RZ, 0xc0, !PT ;  /* 0x0000038006217812 */ /* 0x000fe400078ec0ff */
[----:B------:R-:W-:Y:S02]  /*93e0*/  LOP3.LUT R14, R20, R7, RZ, 0x3c, !PT ;  /* 0x00000007140e7212 */ /* 0x000fe400078e3cff */
[----:B------:R-:W-:Y:S01]  /*93f0*/  LOP3.LUT R68, R68, R69, RZ, 0x3c, !PT ;  /* 0x0000004544447212 */ /* 0x000fe200078e3cff */
[----:B------:R-:W-:Y:S01]  /*9400*/  IMAD.X R69, RZ, RZ, R111, P2 ;  /* 0x000000ffff457224 */ /* 0x000fe200010e066f */
[----:B------:R-:W-:Y:S02]  /*9410*/  LOP3.LUT R12, R41, R12, RZ, 0x3c, !PT ;  /* 0x0000000c290c7212 */ /* 0x000fe400078e3cff */
[----:B------:R-:W-:-:S02]  /*9420*/  IADD3 R7, P5, R110, 0xc000, RZ ;  /* 0x0000c0006e077810 */ /* 0x000fc40007fbe0ff */
[----:B------:R-:W-:Y:S02]  /*9430*/  SHF.R.U64 R76, R76, 0x3, RZ ;  /* 0x000000034c4c7819 */ /* 0x000fe400000012ff */
[----:B------:R-:W-:Y:S02]  /*9440*/  SHF.R.U64 R72, R72, 0x3, RZ ;  /* 0x0000000348487819 */ /* 0x000fe400000012ff */
[----:B------:R-:W-:Y:S02]  /*9450*/  IADD3 R41, P2, R110, 0x9000, RZ ;  /* 0x000090006e297810 */ /* 0x000fe40007f5e0ff */
[----:B------:R-:W-:Y:S02]  /*9460*/  SHF.R.U64 R36, R36, 0x3, RZ ;  /* 0x0000000324247819 */ /* 0x000fe400000012ff */
[----:B------:R-:W-:Y:S02]  /*9470*/  SHF.R.U64 R60, R60, 0x3, RZ ;  /* 0x000000033c3c7819 */ /* 0x000fe400000012ff */
[----:B------:R-:W-:-:S02]  /*9480*/  SHF.R.U64 R33, R33, 0x3, RZ ;  /* 0x0000000321217819 */ /* 0x000fc400000012ff */
[----:B------:R-:W-:Y:S02]  /*9490*/  LOP3.LUT R20, R7, 0x380, RZ, 0xc0, !PT ;  /* 0x0000038007147812 */ /* 0x000fe400078ec0ff */
[----:B------:R-:W-:Y:S01]  /*94a0*/  LOP3.LUT R76, R76, R77, RZ, 0x3c, !PT ;  /* 0x0000004d4c4c7212 */ /* 0x000fe200078e3cff */
[--C-:B------:R-:W-:Y:S01]  /*94b0*/  IMAD.X R77, RZ, RZ, R111.reuse, P4 ;  /* 0x000000ffff4d7224 */ /* 0x100fe200020e066f */
[----:B------:R-:W-:Y:S01]  /*94c0*/  LOP3.LUT R72, R72, R73, RZ, 0x3c, !PT ;  /* 0x0000004948487212 */ /* 0x000fe200078e3cff */
[--C-:B------:R-:W-:Y:S01]  /*94d0*/  IMAD.X R73, RZ, RZ, R111.reuse, P3 ;  /* 0x000000ffff497224 */ /* 0x100fe200018e066f */
[----:B------:R-:W-:Y:S02]  /*94e0*/  LOP3.LUT R40, R41, 0x380, RZ, 0xc0, !PT ;  /* 0x0000038029287812 */ /* 0x000fe400078ec0ff */
[----:B------:R-:W-:Y:S02]  /*94f0*/  LOP3.LUT R134, R36, R65, RZ, 0x3c, !PT ;  /* 0x0000004124867212 */ /* 0x000fe400078e3cff */
[----:B------:R-:W-:Y:S01]  /*9500*/  LOP3.LUT R60, R60, R61, RZ, 0x3c, !PT ;  /* 0x0000003d3c3c7212 */ /* 0x000fe200078e3cff */
[----:B------:R-:W-:Y:S01]  /*9510*/  IMAD.X R61, RZ, RZ, R111, P6 ;  /* 0x000000ffff3d7224 */ /* 0x000fe200030e066f */
[----:B------:R-:W-:-:S02]  /*9520*/  LOP3.LUT R138, R33, R6, RZ, 0x3c, !PT ;  /* 0x00000006218a7212 */ /* 0x000fc400078e3cff */
[C---:B------:R-:W-:Y:S02]  /*9530*/  IADD3 R65, P1, R110.reuse, 0x4000, RZ ;  /* 0x000040006e417810 */ /* 0x040fe40007f3e0ff */
[C---:B------:R-:W-:Y:S02]  /*9540*/  IADD3 R53, P4, R110.reuse, 0x7000, RZ ;  /* 0x000070006e357810 */ /* 0x040fe40007f9e0ff */
[C---:B------:R-:W-:Y:S02]  /*9550*/  IADD3 R49, P3, R110.reuse, 0x8000, RZ ;  /* 0x000080006e317810 */ /* 0x040fe40007f7e0ff */
[----:B------:R-:W-:Y:S02]  /*9560*/  IADD3 R33, P6, R110, 0xb000, RZ ;  /* 0x0000b0006e217810 */ /* 0x000fe40007fde0ff */
[----:B------:R-:W-:Y:S02]  /*9570*/  SHF.R.U64 R20, R20, 0x3, RZ ;  /* 0x0000000314147819 */ /* 0x000fe400000012ff */
[----:B------:R-:W-:-:S02]  /*9580*/  SHF.R.U64 R40, R40, 0x3, RZ ;  /* 0x0000000328287819 */ /* 0x000fc400000012ff */
[----:B------:R-:W-:Y:S02]  /*9590*/  LOP3.LUT R64, R65, 0x380, RZ, 0xc0, !PT ;  /* 0x0000038041407812 */ /* 0x000fe400078ec0ff */
[----:B------:R-:W-:Y:S02]  /*95a0*/  LOP3.LUT R52, R53, 0x380, RZ, 0xc0, !PT ;  /* 0x0000038035347812 */ /* 0x000fe400078ec0ff */
[----:B------:R-:W-:Y:S02]  /*95b0*/  LOP3.LUT R48, R49, 0x380, RZ, 0xc0, !PT ;  /* 0x0000038031307812 */ /* 0x000fe400078ec0ff */
[----:B------:R-:W-:Y:S02]  /*95c0*/  LOP3.LUT R32, R33, 0x380, RZ, 0xc0, !PT ;  /* 0x0000038021207812 */ /* 0x000fe400078ec0ff */
[----:B------:R-:W-:Y:S02]  /*95d0*/  LOP3.LUT R20, R20, R7, RZ, 0x3c, !PT ;  /* 0x0000000714147212 */ /* 0x000fe400078e3cff */
[----:B------:R-:W-:Y:S01]  /*95e0*/  LOP3.LUT R40, R40, R41, RZ, 0x3c, !PT ;  /* 0x0000002928287212 */ /* 0x000fe200078e3cff */
[----:B------:R-:W-:Y:S01]  /*95f0*/  IMAD.X R41, RZ, RZ, R111, P2 ;  /* 0x000000ffff297224 */ /* 0x000fe200010e066f */
[----:B------:R-:W-:-:S02]  /*9600*/  MOV R81, R4 ;  /* 0x0000000400517202 */ /* 0x000fc40000000f00 */
[----:B------:R-:W-:Y:S02]  /*9610*/  F2FP.F16.F32.PACK_AB R7, R31, R30 ;  /* 0x0000001e1f07723e */ /* 0x000fe400000000ff */
[----:B------:R-:W-:Y:S02]  /*9620*/  F2FP.F16.F32.PACK_AB R5, R27, R26 ;  /* 0x0000001a1b05723e */ /* 0x000fe400000000ff */
[----:B------:R-:W-:Y:S02]  /*9630*/  LOP3.LUT R31, R110, 0x380, RZ, 0xc0, !PT ;  /* 0x000003806e1f7812 */ /* 0x000fe400078ec0ff */
[----:B------:R-:W-:Y:S02]  /*9640*/  SHF.R.U64 R64, R64, 0x3, RZ ;  /* 0x0000000340407819 */ /* 0x000fe400000012ff */
[----:B------:R-:W-:Y:S02]  /*9650*/  SHF.R.U64 R52, R52, 0x3, RZ ;  /* 0x0000000334347819 */ /* 0x000fe400000012ff */
[----:B------:R-:W-:-:S02]  /*9660*/  SHF.R.U64 R48, R48, 0x3, RZ ;  /* 0x0000000330307819 */ /* 0x000fc400000012ff */
[----:B------:R-:W-:Y:S02]  /*9670*/  IADD3 R27, P2, R110, 0xf000, RZ ;  /* 0x0000f0006e1b7810 */ /* 0x000fe40007f5e0ff */
[----:B------:R-:W-:Y:S02]  /*9680*/  SHF.R.U64 R32, R32, 0x3, RZ ;  /* 0x0000000320207819 */ /* 0x000fe400000012ff */
[----:B------:R-:W-:Y:S01]  /*9690*/  F2FP.F16.F32.PACK_AB R4, R204, R207 ;  /* 0x000000cfcc04723e */ /* 0x000fe200000000ff */
[--C-:B------:R-:W-:Y:S01]  /*96a0*/  IMAD.X R89, RZ, RZ, R111.reuse, P2 ;  /* 0x000000ffff597224 */ /* 0x100fe200010e066f */
[----:B------:R-:W-:Y:S01]  /*96b0*/  F2FP.F16.F32.PACK_AB R6, R21, R203 ;  /* 0x000000cb1506723e */ /* 0x000fe200000000ff */
[--C-:B------:R-:W-:Y:S01]  /*96c0*/  IMAD.X R21, RZ, RZ, R111.reuse, P5 ;  /* 0x000000ffff157224 */ /* 0x100fe200028e066f */
[----:B------:R-:W-:Y:S02]  /*96d0*/  SHF.R.U64 R31, R31, 0x3, RZ ;  /* 0x000000031f1f7819 */ /* 0x000fe400000012ff */
        /* <DEDUP_REMOVED lines=8> */
[----:B------:R-:W-:-:S02]  /*9760*/  LOP3.LUT R32, R32, R33, RZ, 0x3c, !PT ;  /* 0x0000002120207212 */ /* 0x000fc400078e3cff */
[C---:B------:R-:W-:Y:S02]  /*9770*/  IADD3 R37, P1, R110.reuse, 0xa000, RZ ;  /* 0x0000a0006e257810 */ /* 0x040fe40007f3e0ff */
[C---:B------:R-:W-:Y:S02]  /*9780*/  IADD3 R85, P4, R110.reuse, 0xd000, RZ ;  /* 0x0000d0006e557810 */ /* 0x040fe40007f9e0ff */
[----:B------:R-:W-:Y:S02]  /*9790*/  IADD3 R33, P3, R110, 0xe000, RZ ;  /* 0x0000e0006e217810 */ /* 0x000fe40007f7e0ff */
[----:B------:R-:W-:Y:S02]  /*97a0*/  LOP3.LUT R110, R31, R110, RZ, 0x3c, !PT ;  /* 0x0000006e1f6e7212 */ /* 0x000fe400078e3cff */
[----:B------:R-:W-:Y:S02]  /*97b0*/  SHF.R.U64 R26, R26, 0x3, RZ ;  /* 0x000000031a1a7819 */ /* 0x000fe400000012ff */
[----:B------:R-:W-:-:S02]  /*97c0*/  MOV R31, R8 ;  /* 0x00000008001f7202 */ /* 0x000fc40000000f00 */
[----:B------:R-:W-:Y:S01]  /*97d0*/  MOV R30, R10 ;  /* 0x0000000a001e7202 */ /* 0x000fe20000000f00 */
[----:B0-----:R-:W-:Y:S01]  /*97e0*/  IMAD.X R81, RZ, RZ, R111, P3 ;  /* 0x000000ffff517224 */ /* 0x001fe200018e066f */
[----:B------:R-:W-:Y:S02]  /*97f0*/  F2FP.F16.F32.PACK_AB R4, R209, R210 ;  /* 0x000000d2d104723e */ /* 0x000fe400000000ff */
[----:B------:R-:W-:Y:S02]  /*9800*/  F2FP.F16.F32.PACK_AB R5, R35, R34 ;  /* 0x000000222305723e */ /* 0x000fe400000000ff */
[----:B------:R-:W-:Y:S02]  /*9810*/  F2FP.F16.F32.PACK_AB R6, R206, R208 ;  /* 0x000000d0ce06723e */ /* 0x000fe400000000ff */
[----:B------:R-:W-:Y:S02]  /*9820*/  F2FP.F16.F32.PACK_AB R7, R39, R38 ;  /* 0x000000262707723e */ /* 0x000fe400000000ff */
[----:B------:R-:W-:-:S02]  /*9830*/  F2FP.F16.F32.PACK_AB R8, R202, R205 ;  /* 0x000000cdca08723e */ /* 0x000fc400000000ff */
[----:B------:R-:W-:Y:S01]  /*9840*/  F2FP.F16.F32.PACK_AB R9, R43, R42 ;  /* 0x0000002a2b09723e */ /* 0x000fe200000000ff */
[----:B------:R0:W-:Y:S01]  /*9850*/  STSM.16.M88.4 [R31], R4 ;  /* 0x000000041f007844 */ /* 0x0001e20000000200 */
        /* <DEDUP_REMOVED lines=67> */
[----:B------:R-:W-:-:S02]  /*9c90*/  F2FP.F16.F32.PACK_AB R146, R149, R148 ;  /* 0x000000949592723e */ /* 0x000fc400000000ff */
[----:B------:R-:W-:Y:S02]  /*9ca0*/  F2FP.F16.F32.PACK_AB R147, R151, R150 ;  /* 0x000000969793723e */ /* 0x000fe400000000ff */
[----:B------:R-:W-:Y:S02]  /*9cb0*/  SHF.R.U64 R36, R36, 0x3, RZ ;  /* 0x0000000324247819 */ /* 0x000fe400000012ff */
[----:B------:R-:W-:Y:S01]  /*9cc0*/  SHF.R.U64 R84, R84, 0x3, RZ ;  /* 0x0000000354547819 */ /* 0x000fe200000012ff */
[----:B------:R1:W-:Y:S01]  /*9cd0*/  STSM.16.M88.4 [R35], R144 ;  /* 0x0000009023007844 */ /* 0x0003e20000000200 */
[----:B------:R-:W-:Y:S02]  /*9ce0*/  SHF.R.U64 R80, R80, 0x3, RZ ;  /* 0x0000000350507819 */ /* 0x000fe400000012ff */
[----:B------:R-:W-:Y:S01]  /*9cf0*/  LOP3.LUT R36, R36, R37, RZ, 0x3c, !PT ;  /* 0x0000002524247212 */ /* 0x000fe200078e3cff */
[--C-:B------:R-:W-:Y:S01]  /*9d00*/  IMAD.X R37, RZ, RZ, R111.reuse, P1 ;  /* 0x000000ffff257224 */ /* 0x100fe200008e066f */
[----:B------:R-:W-:Y:S01]  /*9d10*/  LOP3.LUT R84, R84, R85, RZ, 0x3c, !PT ;  /* 0x0000005554547212 */ /* 0x000fe200078e3cff */
[--C-:B------:R-:W-:Y:S01]  /*9d20*/  IMAD.X R85, RZ, RZ, R111.reuse, P4 ;  /* 0x000000ffff557224 */ /* 0x100fe200020e066f */
[----:B------:R-:W-:Y:S01]  /*9d30*/  LOP3.LUT R80, R80, R33, RZ, 0x3c, !PT ;  /* 0x0000002150507212 */ /* 0x000fe200078e3cff */
[----:B------:R-:W-:Y:S01]  /*9d40*/  IMAD.X R33, RZ, RZ, R111, P6 ;  /* 0x000000ffff217224 */ /* 0x000fe200030e066f */
[----:B------:R-:W-:Y:S06]  /*9d50*/  BAR.SYNC.DEFER_BLOCKING 0x1, 0x100 ;  /* 0x0044000000007b1d */ /* 0x000fec0000010000 */
[----:B------:R-:W-:Y:S05]  /*9d60*/  @P0 BRA `(.L_x_3426) ;  /* 0x0000000000cc0947 */ /* 0x000fea0003800000 */
[----:B------:R-:W0:Y:S01]  /*9d70*/  LDC R10, c[0x0][0xce8] ;  /* 0x00033a00ff0a7b82 */ /* 0x000e220000000800 */
[----:B-1----:R-:W-:Y:S01]  /*9d80*/  IMAD R4, RZ, RZ, -UR41 ;  /* 0x80000029ff047e24 */ /* 0x002fe2000f8e02ff */
[----:B------:R-:W-:Y:S02]  /*9d90*/  ULDC.64 UR8, c[0x0][0xc90] ;  /* 0x0003240000087ab9 */ /* 0x000fe40000000a00 */
        /* <DEDUP_REMOVED lines=32> */
[----:B------:R-:W-:Y:S01]  /*9fa0*/  IMAD.MOV R9, RZ, RZ, -R19 ;  /* 0x000000ffff097224 */ /* 0x000fe200078e0a13 */
[----:B------:R-:W-:Y:S01]  /*9fb0*/  LEA R11, P0, R4, UR4, 0x2 ;  /* 0x00000004040b7c11 */ /* 0x000fe2000f8010ff */
[----:B------:R-:W-:Y:S01]  /*9fc0*/  IMAD.IADD R5, R5, 0x1, R7 ;  /* 0x0000000105057824 */ /* 0x000fe200078e0207 */
[----:B------:R-:W-:Y:S02]  /*9fd0*/  ULDC UR4, c[0x0][0xb88] ;  /* 0x0002e20000047ab9 */ /* 0x000fe40000000800 */
[----:B------:R-:W-:Y:S01]  /*9fe0*/  IMAD R8, R10, UR4, RZ ;  /* 0x000000040a087c24 */ /* 0x000fe2000f8e02ff */
[----:B------:R-:W-:Y:S01]  /*9ff0*/  SHFL.IDX PT, R6, R11, 0x1, 0x1c1f ;  /* 0x003c1f000b067f89 */ /* 0x000fe200000e0000 */
[----:B------:R-:W-:Y:S02]  /*a000*/  LEA.HI.X R12, R4, UR5, R5, 0x2, P0 ;  /* 0x00000005040c7c11 */ /* 0x000fe400080f1405 */
[----:B------:R-:W-:Y:S01]  /*a010*/  ISETP.NE.AND P0, PT, R18, R9, PT ;  /* 0x000000091200720c */ /* 0x000fe20003f05270 */
[----:B------:R-:W-:Y:S01]  /*a020*/  SHFL.IDX PT, R4, R11, RZ, 0x1c1f ;  /* 0x001c1fff0b047589 */ /* 0x000fe200000e0000 */
[----:B------:R-:W-:-:S02]  /*a030*/  VIADD R9, R15, 0x8 ;  /* 0x000000080f097836 */ /* 0x000fc40000000000 */
[-C--:B------:R-:W-:Y:S01]  /*a040*/  ISETP.GE.OR P1, PT, R15, R8.reuse, P0 ;  /* 0x000000080f00720c */ /* 0x080fe20000726670 */
[----:B------:R-:W0:Y:S02]  /*a050*/  SHFL.IDX PT, R5, R12, RZ, 0x1c1f ;  /* 0x001c1fff0c057589 */ /* 0x000e2400000e0000 */
[----:B------:R-:W-:Y:S02]  /*a060*/  ISETP.GE.OR P0, PT, R9, R8, P0 ;  /* 0x000000080900720c */ /* 0x000fe40000706670 */
[----:B------:R-:W1:Y:S08]  /*a070*/  SHFL.IDX PT, R7, R12, 0x1, 0x1c1f ;  /* 0x003c1f000c077f89 */ /* 0x000e7000000e0000 */
[----:B0-----:R0:W-:Y:S04]  /*a080*/  @!P1 ST.E desc[UR38][R4.64], R3 ;  /* 0x0000000304009985 */ /* 0x0011e8000c101926 */
[----:B-1----:R0:W-:Y:S02]  /*a090*/  @!P0 ST.E desc[UR38][R6.64], R0 ;  /* 0x0000000006008985 */ /* 0x0021e4000c101926 */
.L_x_3426:
[----:B------:R-:W2:Y:S01]  /*a0a0*/  LDC R14, c[0x0][0xce8] ;  /* 0x00033a00ff0e7b82 */ /* 0x000ea20000000800 */
[----:B------:R-:W-:Y:S01]  /*a0b0*/  ULDC UR12, c[0x0][0xbc8] ;  /* 0x0002f200000c7ab9 */ /* 0x000fe20000000800 */
[----:B01----:R0:W5:Y:S04]  /*a0c0*/  LD.E.128 R4, desc[UR38][R20.64] ;  /* 0x0000002614047980 */ /* 0x003168000c101d00 */
[----:B------:R-:W5:Y:S02]  /*a0d0*/  LD.E.128 R108, desc[UR38][R110.64] ;  /* 0x000000266e6c7980 */ /* 0x000f64000c101d00 */
[----:B------:R-:W1:Y:S01]  /*a0e0*/  LDC R10, c[0x0][0xd38] ;  /* 0x00034e00ff0a7b82 */ /* 0x000e620000000800 */
[----:B------:R-:W-:Y:S01]  /*a0f0*/  ISETP.GE.AND P1, PT, R190, UR12, PT ;  /* 0x0000000cbe007c0c */ /* 0x000fe2000bf26270 */
[----:B------:R-:W-:Y:S01]  /*a100*/  IMAD R9, RZ, RZ, -UR41 ;  /* 0x80000029ff097e24 */ /* 0x000fe2000f8e02ff */
[----:B------:R-:W-:Y:S01]  /*a110*/  ULDC.64 UR8, c[0x0][0xbe8] ;  /* 0x0002fa0000087ab9 */ /* 0x000fe20000000a00 */
[----:B------:R-:W5:Y:S04]  /*a120*/  LD.E.128 R76, desc[UR38][R76.64] ;  /* 0x000000264c4c7980 */ /* 0x000f68000c101d00 */
[----:B------:R-:W3:Y:S01]  /*a130*/  LDC.64 R12, c[0x0][0xbe0] ;  /* 0x0002f800ff0c7b82 */ /* 0x000ee20000000a00 */
[----:B------:R-:W5:Y:S04]  /*a140*/  LD.E.128 R72, desc[UR38][R72.64] ;  /* 0x0000002648487980 */ /* 0x000f68000c101d00 */
[----:B------:R-:W5:Y:S01]  /*a150*/  LD.E.128 R68, desc[UR38][R68.64] ;  /* 0x0000002644447980 */ /* 0x000f62000c101d00 */
[----:B--2---:R-:W-:-:S03]  /*a160*/  ISETP.NE.AND P3, PT, R14, 0x1, PT ;  /* 0x000000010e00780c */ /* 0x004fc60003f65270 */
        /* <DEDUP_REMOVED lines=11> */
[----:B------:R-:W2:Y:S01]  /*a220*/  @P3 LDC R11, c[0x0][0xcf0] ;  /* 0x00033c00ff0b3b82 */ /* 0x000ea20000000800 */
[----:B------:R-:W-:Y:S01]  /*a230*/  IMAD.SHL.U32 R8, R8, 0x4, RZ ;  /* 0x0000000408087824 */ /* 0x000fe200078e00ff */
[----:B------:R-:W-:Y:S01]  /*a240*/  LOP3.LUT R3, R3, 0x2, R0, 0xe2, !PT ;  /* 0x0000000203037812 */ /* 0x000fe200078ee200 */
[----:B------:R-:W5:Y:S01]  /*a250*/  LD.E.128 R48, desc[UR38][R48.64] ;  /* 0x0000002630307980 */ /* 0x000f62000c101d00 */
[----:B------:R-:W-:Y:S01]  /*a260*/  ISETP.GE.AND P0, PT, R188, UR12, PT ;  /* 0x0000000cbc007c0c */ /* 0x000fe2000bf06270 */
[----:B-1----:R-:W-:Y:S01]  /*a270*/  IMAD R28, R10, R9, UR43 ;  /* 0x0000002b0a1c7e24 */ /* 0x002fe2000f8e0209 */
[----:B------:R-:W-:Y:S01]  /*a280*/  LOP3.LUT R3, R8, 0x4, R3, 0xe2, !PT ;  /* 0x0000000408037812 */ /* 0x000fe200078ee203 */
[----:B------:R-:W-:Y:S01]  /*a290*/  IMAD R0, R211, 0x20, R213 ;  /* 0x00000020d3007824 */ /* 0x000fe200078e02d5 */
[----:B------:R-:W-:Y:S01]  /*a2a0*/  SEL R8, RZ, 0xffffffff, P0 ;  /* 0xffffffffff087807 */ /* 0x000fe20000000000 */
[----:B------:R-:W5:Y:S02]  /*a2b0*/  LD.E.128 R40, desc[UR38][R40.64] ;  /* 0x0000002628287980 */ /* 0x000f64000c101d00 */
[----:B------:R-:W-:-:S02]  /*a2c0*/  IMAD R15, R28, 0x40, R0 ;  /* 0x000000401c0f7824 */ /* 0x000fc400078e0200 */
[----:B------:R-:W-:Y:S01]  /*a2d0*/  IMAD.SHL.U32 R8, R8, 0x8, RZ ;  /* 0x0000000808087824 */ /* 0x000fe200078e00ff */
[----:B------:R-:W-:Y:S01]  /*a2e0*/  ISETP.GE.AND P1, PT, R187, UR12, PT ;  /* 0x0000000cbb007c0c */ /* 0x000fe2000bf26270 */
[----:B------:R-:W5:Y:S01]  /*a2f0*/  LD.E.128 R36, desc[UR38][R36.64] ;  /* 0x0000002624247980 */ /* 0x000f62000c101d00 */
[----:B0-----:R-:W-:Y:S02]  /*a300*/  @P3 IMAD.HI.U32 R0, R15, R20, RZ ;  /* 0x000000140f003227 */ /* 0x001fe400078e00ff */
[----:B------:R-:W-:Y:S01]  /*a310*/  LOP3.LUT R3, R8, 0x8, R3, 0xe2, !PT ;  /* 0x0000000808037812 */ /* 0x000fe200078ee203 */
[----:B------:R-:W-:Y:S01]  /*a320*/  UIMAD UR6, UR10, UR8, URZ ;  /* 0x000000080a0672a4 */ /* 0x000fe2000f8e023f */
[----:B------:R-:W-:Y:S01]  /*a330*/  IMAD.MOV.U32 R8, RZ, RZ, R15 ;  /* 0x000000ffff087224 */ /* 0x000fe200078e000f */
[----:B------:R-:W5:Y:S01]  /*a340*/  LD.E.128 R32, desc[UR38][R32.64] ;  /* 0x0000002620207980 */ /* 0x000f62000c101d00 */
[----:B--2---:R-:W-:-:S03]  /*a350*/  @P3 SHF.R.U32.HI R8, RZ, R11, R0 ;  /* 0x0000000bff083219 */ /* 0x004fc60000011600 */
[----:B------:R-:W5:Y:S01]  /*a360*/  LD.E.128 R84, desc[UR38][R84.64] ;  /* 0x0000002654547980 */ /* 0x000f62000c101d00 */
[----:B------:R-:W-:Y:S01]  /*a370*/  SEL R0, RZ, 0xffffffff, P1 ;  /* 0xffffffffff007807 */ /* 0x000fe20000800000 */
[----:B------:R-:W-:Y:S01]  /*a380*/  UIMAD.WIDE.U32 UR4, UR7, UR8, URZ ;  /* 0x00000008070472a5 */ /* 0x000fe2000f8e003f */
[--C-:B------:R-:W-:Y:S01]  /*a390*/  SHF.R.S32.HI R11, RZ, 0x1f, R8.reuse ;  /* 0x0000001fff0b7819 */ /* 0x100fe20000011408 */
[----:B------:R-:W-:Y:S01]  /*a3a0*/  UIMAD UR6, UR7, UR9, UR6 ;  /* 0x00000009070672a4 */ /* 0x000fe2000f8e0206 */
[----:B------:R-:W-:Y:S01]  /*a3b0*/  ISETP.GE.AND P0, PT, R186, UR12, PT ;  /* 0x0000000cba007c0c */ /* 0x000fe2000bf06270 */
[----:B------:R-:W-:Y:S01]  /*a3c0*/  IMAD.SHL.U32 R0, R0, 0x10, RZ ;  /* 0x0000001000007824 */ /* 0x000fe200078e00ff */
[----:B------:R-:W-:Y:S01]  /*a3d0*/  ULDC.64 UR8, c[0x0][0xbf0] ;  /* 0x0002fc0000087ab9 */ /* 0x000fe20000000a00 */
[----:B------:R-:W-:Y:S01]  /*a3e0*/  UIADD3 UR5, UR5, UR6, URZ ;  /* 0x0000000605057290 */ /* 0x000fe2000fffe03f */
[----:B------:R-:W-:Y:S01]  /*a3f0*/  IMAD.MOV R10, RZ, RZ, -R8 ;  /* 0x000000ffff0a7224 */ /* 0x000fe200078e0a08 */
[----:B------:R-:W-:Y:S01]  /*a400*/  UIMAD UR6, UR11, UR8, URZ ;  /* 0x000000080b0672a4 */ /* 0x000fe2000f8e023f */
[----:B------:R-:W-:Y:S01]  /*a410*/  SEL R9, RZ, 0xffffffff, P0 ;  /* 0xffffffffff097807 */ /* 0x000fe20000000000 */
[----:B---3--:R-:W-:Y:S01]  /*a420*/  IMAD R11, R11, R12, RZ ;  /* 0x0000000c0b0b7224 */ /* 0x008fe200078e02ff */
[----:B------:R-:W-:Y:S01]  /*a430*/  LOP3.LUT R0, R0, 0x10, R3, 0xe2, !PT ;  /* 0x0000001000007812 */ /* 0x000fe200078ee203 */
[----:B------:R-:W-:Y:S01]  /*a440*/  IMAD R3, R14, R10, R15 ;  /* 0x0000000a0e037224 */ /* 0x000fe200078e020f */
[----:B------:R-:W-:Y:S01]  /*a450*/  UIMAD UR6, UR42, UR9, UR6 ;  /* 0x000000092a0672a4 */ /* 0x000fe2000f8e0206 */
[----:B------:R-:W-:Y:S01]  /*a460*/  IMAD R13, R8, R13, R11 ;  /* 0x0000000d080d7224 */ /* 0x000fe200078e020b */
[----:B------:R-:W-:Y:S01]  /*a470*/  UIMAD.WIDE.U32 UR42, UR42, UR8, UR4 ;  /* 0x000000082a2a72a5 */ /* 0x000fe2000f8e0004 */
[----:B------:R-:W-:Y:S01]  /*a480*/  IMAD.SHL.U32 R11, R9, 0x20, RZ ;  /* 0x00000020090b7824 */ /* 0x000fe200078e00ff */
[----:B------:R-:W-:Y:S01]  /*a490*/  ISETP.GE.AND P0, PT, R215, UR12, PT ;  /* 0x0000000cd7007c0c */ /* 0x000fe2000bf06270 */
[----:B------:R-:W-:Y:S01]  /*a4a0*/  ULDC.64 UR4, c[0x0][0xbd8] ;  /* 0x0002f60000047ab9 */ /* 0x000fe20000000a00 */
[----:B------:R-:W-:Y:S01]  /*a4b0*/  SHF.R.S32.HI R10, RZ, 0x1f, R3 ;  /* 0x0000001fff0a7819 */ /* 0x000fe20000011403 */
[----:B------:R-:W-:Y:S01]  /*a4c0*/  UIADD3 UR43, UR43, UR6, URZ ;  /* 0x000000062b2b7290 */ /* 0x000fe2000fffe03f */
[----:B------:R-:W-:Y:S01]  /*a4d0*/  LOP3.LUT R0, R11, 0x20, R0, 0xe2, !PT ;  /* 0x000000200b007812 */ /* 0x000fe200078ee200 */
[----:B------:R-:W5:Y:S01]  /*a4e0*/  LD.E.128 R80, desc[UR38][R80.64] ;  /* 0x0000002650507980 */ /* 0x000f62000c101d00 */
[----:B------:R-:W-:Y:S01]  /*a4f0*/  SEL R11, RZ, 0x40, P0 ;  /* 0x00000040ff0b7807 */ /* 0x000fe20000000000 */
[----:B------:R-:W-:Y:S01]  /*a500*/  IMAD R10, R10, UR4, RZ ;  /* 0x000000040a0a7c24 */ /* 0x000fe2000f8e02ff */
[----:B------:R-:W-:Y:S01]  /*a510*/  ULDC.64 UR6, c[0x0][0xb80] ;  /* 0x0002e00000067ab9 */ /* 0x000fe20000000a00 */
[----:B------:R-:W5:Y:S01]  /*a520*/  LD.E.128 R88, desc[UR38][R88.64] ;  /* 0x0000002658587980 */ /* 0x000f62000c101d00 */
[----:B------:R-:W-:Y:S01]  /*a530*/  IMAD.WIDE.U32 R8, R8, R12, UR42 ;  /* 0x0000002a08087e25 */ /* 0x000fe2000f8e000c */
        /* <DEDUP_REMOVED lines=48> */
[-C--:B--2---:R-:W-:Y:S02]  /*a840*/  @!P1 LEA R12, P6, R186, R10.reuse, 0x1 ;  /* 0x0000000aba0c9211 */ /* 0x084fe400078c08ff */
        /* <DEDUP_REMOVED lines=9> */
.L_x_3428:
[----:B------:R-:W-:Y:S05]  /*a8e0*/  BSYNC B0 ;  /* 0x0000000000007941 */ /* 0x000fea0003800000 */
.L_x_3427:
[----:B---3-5:R-:W-:Y:S01]  /*a8f0*/  VIADD R4, R28, 0x20 ;  /* 0x000000201c047836 */ /* 0x028fe20000000000 */
[----:B------:R3:W4:Y:S01]  /*a900*/  SHFL.IDX PT, R7, R27, 0x1, 0x181f ;  /* 0x00381f001b077f89 */ /* 0x00072200000e0000 */
[----:B------:R-:W-:Y:S03]  /*a910*/  BSSY B0, `(.L_x_3429) ;  /* 0x0000023000007945 */ /* 0x000fe60003800000 */
[----:B------:R-:W-:Y:S01]  /*a920*/  ISETP.GE.AND P0, PT, R4, R29, PT ;  /* 0x0000001d0400720c */ /* 0x000fe20003f06270 */
[----:B------:R3:W0:-:S12]  /*a930*/  SHFL.IDX PT, R6, R26, 0x1, 0x181f ;  /* 0x00381f001a067f89 */ /* 0x00061800000e0000 */
[----:B---3--:R-:W-:Y:S05]  /*a940*/  @P0 BRA `(.L_x_3430) ;  /* 0x00000000007c0947 */ /* 0x008fea0003800000 */
[----:B------:R-:W-:Y:S02]  /*a950*/  ISETP.GE.AND P2, PT, R190, UR12, PT ;  /* 0x0000000cbe007c0c */ /* 0x000fe4000bf46270 */
[----:B------:R-:W-:Y:S02]  /*a960*/  ISETP.GE.AND P3, PT, R17, UR12, PT ;  /* 0x0000000c11007c0c */ /* 0x000fe4000bf66270 */
[----:B------:R-:W-:Y:S02]  /*a970*/  ISETP.GE.AND P5, PT, R189, UR12, PT ;  /* 0x0000000cbd007c0c */ /* 0x000fe4000bfa6270 */
[----:B------:R-:W-:Y:S02]  /*a980*/  ISETP.GE.AND P4, PT, R188, UR12, PT ;  /* 0x0000000cbc007c0c */ /* 0x000fe4000bf86270 */
[----:B------:R-:W-:-:S05]  /*a990*/  LOP3.LUT P1, RZ, R0, 0x40, RZ, 0xc0, !PT ;  /* 0x0000004000ff7812 */ /* 0x000fca000782c0ff */
[CC--:B0-----:R-:W-:Y:S02]  /*a9a0*/  @!P2 LEA R8, P0, R190.reuse, R6.reuse, 0x1 ;  /* 0x00000006be08a211 */ /* 0x0c1fe400078008ff */
[----:B----4-:R-:W-:Y:S02]  /*a9b0*/  @!P3 IMAD.WIDE R4, R17, 0x2, R6 ;  /* 0x000000021104b825 */ /* 0x010fe400078e0206 */
[-C--:B------:R-:W-:Y:S02]  /*a9c0*/  @!P2 LEA.HI.X R9, R190, R7.reuse, R224, 0x1, P0 ;  /* 0x00000007be09a211 */ /* 0x080fe400000f0ce0 */
[----:B-1----:R-:W-:Y:S01]  /*a9d0*/  @!P5 LEA R10, P0, R189, R6, 0x1 ;  /* 0x00000006bd0ad211 */ /* 0x002fe200078008ff */
[----:B------:R0:W-:Y:S01]  /*a9e0*/  @!P3 ST.E.128 desc[UR38][R4.64], R76 ;  /* 0x0000004c0400b985 */ /* 0x0001e2000c101d26 */
[----:B------:R-:W-:Y:S02]  /*a9f0*/  ISETP.GE.AND P3, PT, R187, UR12, PT ;  /* 0x0000000cbb007c0c */ /* 0x000fe4000bf66270 */
[----:B--2---:R-:W-:Y:S01]  /*aa00*/  @!P5 LEA.HI.X R11, R189, R7, R223, 0x1, P0 ;  /* 0x00000007bd0bd211 */ /* 0x004fe200000f0cdf */
        /* <DEDUP_REMOVED lines=8> */
[-C--:B0-----:R-:W-:Y:S02]  /*aa90*/  @!P2 LEA R4, P6, R186, R6.reuse, 0x1 ;  /* 0x00000006ba04a211 */ /* 0x081fe400078c08ff */
        /* <DEDUP_REMOVED lines=10> */
.L_x_3430:
[----:B------:R-:W-:Y:S05]  /*ab40*/  BSYNC B0 ;  /* 0x0000000000007941 */ /* 0x000fea0003800000 */
.L_x_3429:
[----:B------:R-:W5:Y:S02]  /*ab50*/  LDC R0, c[0x0][0xd34] ;  /* 0x00034d00ff007b82 */ /* 0x000f640000000800 */
[----:B-----5:R-:W-:-:S13]  /*ab60*/  ISETP.LE.AND P0, PT, R0, UR40, PT ;  /* 0x0000002800007c0c */ /* 0x020fda000bf03270 */
[----:B------:R-:W-:Y:S05]  /*ab70*/  @!P0 BRA `(.L_x_3431) ;  /* 0xffffff6400148947 */ /* 0x000fea000383ffff */
[----:B------:R-:W-:Y:S05]  /*ab80*/  EXIT ;  /* 0x000000000000794d */ /* 0x000fea0003800000 */
.L_x_3399:
        /* <DEDUP_REMOVED lines=8> */
[----:B------:R0:W-:Y:S07]  /*ac10*/  STL [R1+0x8], R3 ;  /* 0x0000080301007387 */ /* 0x0001ee0000100800 */
[----:B------:R-:W-:Y:S05]  /*ac20*/  @P0 BRA `(.L_x_3432) ;  /* 0x0000005800500947 */ /* 0x000fea0003800000 */
[----:B------:R-:W1:Y:S01]  /*ac30*/  S2UR UR4, SR_CgaCtaId ;  /* 0x00000000000479c3 */ /* 0x000e620000008800 */
[C---:B------:R-:W-:Y:S01]  /*ac40*/  IMAD.SHL.U32 R2, R0.reuse, 0x8, RZ ;  /* 0x0000000800027824 */ /* 0x040fe200078e00ff */
[----:B------:R-:W-:Y:S01]  /*ac50*/  LOP3.LUT R5, R0, 0x7f, RZ, 0xc0, !PT ;  /* 0x0000007f00057812 */ /* 0x000fe200078ec0ff */
[----:B------:R-:W-:Y:S01]  /*ac60*/  UMOV UR36, 0x400 ;  /* 0x0000040000247882 */ /* 0x000fe20000000000 */
[----:B------:R-:W-:Y:S01]  /*ac70*/  IMAD.MOV.U32 R19, RZ, RZ, RZ ;  /* 0x000000ffff137224 */ /* 0x000fe200078e00ff */
[----:B------:R-:W-:Y:S01]  /*ac80*/  ULDC.64 UR40, c[0x0][0x198] ;  /* 0x0000660000287ab9 */ /* 0x000fe20000000a00 */
[C---:B0-----:R-:W-:Y:S01]  /*ac90*/  LOP3.LUT R3, R2.reuse, 0x1f8, RZ, 0xc0, !PT ;  /* 0x000001f802037812 */ /* 0x041fe200078ec0ff */
[----:B------:R-:W-:Y:S01]  /*aca0*/  ULDC UR37, c[0x0][0xc] ;  /* 0x0000030000257ab9 */ /* 0x000fe20000000800 */
[----:B------:R-:W-:Y:S02]  /*acb0*/  LOP3.LUT R2, R2, 0x38, RZ, 0xc0, !PT ;  /* 0x0000003802027812 */ /* 0x000fe400078ec0ff */
        /* <DEDUP_REMOVED lines=8> */
[----:B------:R-:W-:Y:S01]  /*ad40*/  LEA R4, R3, UR36, 0x1 ;  /* 0x0000002403047c11 */ /* 0x000fe2000f8e08ff */
[----:B------:R-:W-:-:S04]  /*ad50*/  IMAD.U32 R3, RZ, RZ, UR5 ;  /* 0x00000005ff037e24 */ /* 0x000fc8000f8e00ff */
[----:B------:R0:W-:Y:S04]  /*ad60*/  STL [R1+0x4], R4 ;  /* 0x0000040401007387 */ /* 0x0001e80000100800 */
[----:B------:R1:W-:Y:S04]  /*ad70*/  STL [R1+0x24], R3 ;  /* 0x0000240301007387 */ /* 0x0003e80000100800 */
[----:B------:R2:W-:Y:S01]  /*ad80*/  STL [R1+0x8], R0 ;  /* 0x0000080001007387 */ /* 0x0005e20000100800 */
[----:B0-----:R-:W-:-:S03]  /*ad90*/  LOP3.LUT R4, R2, 0x80, RZ, 0xfc, !PT ;  /* 0x0000008002047812 */ /* 0x001fc600078efcff */
[----:B------:R0:W-:Y:S01]  /*ada0*/  STL [R1+0x50], RZ ;  /* 0x000050ff01007387 */ /* 0x0001e20000100800 */
[C---:B------:R-:W-:Y:S02]  /*adb0*/  LOP3.LUT R4, R2.reuse, 0x140, RZ, 0xfc, !PT ;  /* 0x0000014002047812 */ /* 0x040fe400078efcff */
[C---:B-1----:R-:W-:Y:S02]  /*adc0*/  LOP3.LUT R3, R2.reuse, 0xc0, RZ, 0xfc, !PT ;  /* 0x000000c002037812 */ /* 0x042fe400078efcff */
[C---:B------:R-:W-:Y:S02]  /*add0*/  LOP3.LUT R3, R2.reuse, 0x180, RZ, 0xfc, !PT ;  /* 0x0000018002037812 */ /* 0x040fe400078efcff */
[C---:B--2---:R-:W-:Y:S02]  /*ade0*/  LOP3.LUT R0, R2.reuse, 0x40, RZ, 0xfc, !PT ;  /* 0x0000004002007812 */ /* 0x044fe400078efcff */
[C---:B------:R-:W-:Y:S02]  /*adf0*/  LOP3.LUT R0, R2.reuse, 0x100, RZ, 0xfc, !PT ;  /* 0x0000010002007812 */ /* 0x040fe400078efcff */
[----:B0-----:R-:W-:-:S07]  /*ae00*/  LOP3.LUT R0, R2, 0x1c0, RZ, 0xfc, !PT ;  /* 0x000001c002007812 */ /* 0x001fce00078efcff */
.L_x_3528:
        /* <DEDUP_REMOVED lines=12> */
[----:B------:R-:W2:Y:S08]  /*aed0*/  @P0 LDC R2, c[0x0][0xd3c] ;  /* 0x00034f00ff020b82 */ /* 0x000eb00000000800 */
[----:B------:R-:W0:Y:S01]  /*aee0*/  @P0 LDC R0, c[0x0][0xd40] ;  /* 0x00035000ff000b82 */ /* 0x000e220000000800 */
[----:B--2---:R-:W-:-:S04]  /*aef0*/  @P0 IMAD.HI.U32 R2, R3, R2, RZ ;  /* 0x0000000203020227 */ /* 0x004fc800078e00ff */
[----:B------:R-:W-:Y:S01]  /*af00*/  IMAD.MOV.U32 R4, RZ, RZ, R3 ;  /* 0x000000ffff047224 */ /* 0x000fe200078e0003 */
[----:B0-----:R-:W-:Y:S02]  /*af10*/  @P0 SHF.R.U32.HI R4, RZ, R0, R2 ;  /* 0x00000000ff040219 */ /* 0x001fe40000011602 */
[----:B-1----:R-:W-:-:S03]  /*af20*/  ISETP.NE.AND P0, PT, R17, 0x1, PT ;  /* 0x000000011100780c */ /* 0x002fc60003f05270 */
[----:B------:R-:W-:Y:S01]  /*af30*/  IMAD.MOV.U32 R5, RZ, RZ, R4 ;  /* 0x000000ffff057224 */ /* 0x000fe200078e0004 */
[----:B------:R-:W-:Y:S09]  /*af40*/  STL [R1+0x14], R4 ;  /* 0x0000140401007387 */ /* 0x000ff20000100800 */
[----:B------:R-:W0:Y:S02]  /*af50*/  @P0 LDC.64 R2, c[0x0][0xd48] ;  /* 0x00035200ff020b82 */ /* 0x000e240000000a00 */
[----:B0-----:R-:W-:-:S05]  /*af60*/  @P0 IMAD.HI.U32 R2, R4, R2, RZ ;  /* 0x0000000204020227 */ /* 0x001fca00078e00ff */
[----:B------:R-:W-:Y:S02]  /*af70*/  @P0 SHF.R.U32.HI R5, RZ, R3, R2 ;  /* 0x00000003ff050219 */ /* 0x000fe40000011602 */
[----:B------:R-:W-:-:S03]  /*af80*/  PLOP3.LUT P0, PT, PT, PT, UP0, 0x80, 0x0 ;  /* 0x000000000000781c */ /* 0x000fc60003f0f008 */
[----:B------:R-:W-:Y:S01]  /*af90*/  IMAD.MOV R0, RZ, RZ, -R5 ;  /* 0x000000ffff007224 */ /* 0x000fe200078e0a05 */
[----:B------:R-:W-:Y:S03]  /*afa0*/  STL [R1+0x10], R5 ;  /* 0x0000100501007387 */ /* 0x000fe60000100800 */
[----:B------:R-:W-:Y:S02]  /*afb0*/  IMAD R17, R17, R0, R4 ;  /* 0x0000000011117224 */ /* 0x000fe400078e0204 */
[----:B------:R-:W0:Y:S02]  /*afc0*/  LDC R0, c[0x0][0x2f0] ;  /* 0x0000bc00ff007b82 */ /* 0x000e240000000800 */
[----:B0-----:R-:W-:-:S04]  /*afd0*/  IMAD R2, R0, UR4, RZ ;  /* 0x0000000400027c24 */ /* 0x001fc8000f8e02ff */
[----:B------:R-:W-:Y:S01]  /*afe0*/  VIADD R0, R2, 0x3f ;  /* 0x0000003f02007836 */ /* 0x000fe20000000000 */
[----:B------:R0:W-:Y:S04]  /*aff0*/  STL [R1+0x4c], R2 ;  /* 0x00004c0201007387 */ /* 0x0001e80000100800 */
[----:B0-----:R-:W-:-:S04]  /*b000*/  SHF.R.S32.HI R2, RZ, 0x1f, R0 ;  /* 0x0000001fff027819 */ /* 0x001fc80000011400 */
        /* <DEDUP_REMOVED lines=20> */
.L_x_3433:
        /* <DEDUP_REMOVED lines=20> */
.L_x_3435:
        /* <DEDUP_REMOVED lines=15> */
.L_x_3434:
[----:B------:R-:W2:Y:S01]  /*b380*/  LDL R2, [R1+0x20] ;  /* 0x0000200001027983 */ /* 0x000ea20000100800 */
[----:B------:R-:W-:-:S03]  /*b390*/  ULDC.64 UR4, c[0x0][0xaf0] ;  /* 0x0002bc0000047ab9 */ /* 0x000fc60000000a00 */
[----:B0-----:R-:W3:Y:S01]  /*b3a0*/  LDL R0, [R1+0x10] ;  /* 0x0000100001007983 */ /* 0x001ee20000100800 */
[----:B------:R-:W-:-:S04]  /*b3b0*/  ISETP.NE.U32.AND P0, PT, RZ, UR4, PT ;  /* 0x00000004ff007c0c */ /* 0x000fc8000bf05070 */
[----:B------:R-:W-:Y:S01]  /*b3c0*/  ISETP.NE.AND.EX P0, PT, RZ, UR5, PT, P0 ;  /* 0x00000005ff007c0c */ /* 0x000fe2000bf05300 */
[----:B--2---:R-:W-:-:S12]  /*b3d0*/  IMAD.MOV.U32 R16, RZ, RZ, R2 ;  /* 0x000000ffff107224 */ /* 0x004fd800078e0002 */
[----:B------:R-:W0:Y:S01]  /*b3e0*/  @P0 LDC.64 R2, c[0x0][0xaf0] ;  /* 0x0002bc00ff020b82 */ /* 0x000e220000000a00 */
[----:B---3--:R-:W-:Y:S02]  /*b3f0*/  IMAD.MOV.U32 R7, RZ, RZ, R0 ;  /* 0x000000ffff077224 */ /* 0x008fe400078e0000 */
[----:B0-----:R-:W-:-:S05]  /*b400*/  @P0 IMAD.WIDE R2, R0, 0x4, R2 ;  /* 0x0000000400020825 */ /* 0x001fca00078e0202 */
[----:B------:R0:W2:Y:S01]  /*b410*/  @P0 LDG.E R7, desc[UR38][R2.64] ;  /* 0x0000002602070981 */ /* 0x0000a2000c1e1900 */
[----:B------:R-:W-:Y:S01]  /*b420*/  VIADD R9, R16, 0xffffffff ;  /* 0xffffffff10097836 */ /* 0x000fe20000000000 */
[----:B------:R-:W-:Y:S01]  /*b430*/  UMOV UR4, 0xffffffff ;  /* 0xffffffff00047882 */ /* 0x000fe20000000000 */
[----:B------:R-:W-:Y:S01]  /*b440*/  LOP3.LUT R18, R18, 0xfffffffe, RZ, 0xc0, !PT ;  /* 0xfffffffe12127812 */ /* 0x000fe200078ec0ff */
[----:B0-----:R-:W0:Y:S02]  /*b450*/  LDC.64 R2, c[0x0][0x418] ;  /* 0x00010600ff027b82 */ /* 0x001e240000000a00 */
[----:B0-----:R-:W-:-:S04]  /*b460*/  ISETP.NE.U32.AND P0, PT, R2, RZ, PT ;  /* 0x000000ff0200720c */ /* 0x001fc80003f05070 */
[----:B------:R-:W-:-:S13]  /*b470*/  ISETP.NE.AND.EX P1, PT, R3, RZ, PT, P0 ;  /* 0x000000ff0300720c */ /* 0x000fda0003f25300 */
[----:B------:R-:W-:Y:S02]  /*b480*/  @P1 LOP3.LUT R18, R18, 0x1, RZ, 0xfc, !PT ;  /* 0x0000000112121812 */ /* 0x000fe400078efcff */
[----:B--2---:R-:W-:Y:S01]  /*b490*/  SHF.R.S32.HI R8, RZ, 0x1f, R7 ;  /* 0x0000001fff087819 */ /* 0x004fe20000011407 */
[----:B------:R0:W-:Y:S01]  /*b4a0*/  STL [R1], R7 ;  /* 0x0000000701007387 */ /* 0x0001e20000100800 */
[----:B------:R-:W-:-:S03]  /*b4b0*/  SEL R16, R7, RZ, !P1 ;  /* 0x000000ff07107207 */ /* 0x000fc60004800000 */
[----:B------:R0:W-:Y:S04]  /*b4c0*/  STL [R1+0x1c], R9 ;  /* 0x00001c0901007387 */ /* 0x0001e80000100800 */
[----:B------:R0:W-:Y:S01]  /*b4d0*/  STL [R1+0xc], R8 ;  /* 0x00000c0801007387 */ /* 0x0001e20000100800 */
[----:B------:R-:W-:Y:S05]  /*b4e0*/  BRA.DIV UR4, `(.L_x_3436) ;  /* 0x0000005604647947 */ /* 0x000fea000b800000 */
[----:B------:R-:W1:Y:S02]  /*b4f0*/  S2R R0, SR_TID.X ;  /* 0x0000000000007919 */ /* 0x000e640000002100 */
[----:B-1----:R-:W-:-:S04]  /*b500*/  SHF.R.U32.HI R0, RZ, 0x5, R0 ;  /* 0x00000005ff007819 */ /* 0x002fc80000011600 */
[----:B------:R-:W-:-:S05]  /*b510*/  LOP3.LUT R0, R0, 0x3, RZ, 0xc0, !PT ;  /* 0x0000000300007812 */ /* 0x000fca00078ec0ff */
[----:B------:R1:W2:Y:S02]  /*b520*/  SHFL.IDX PT, R14, R0, RZ, 0x1f ;  /* 0x00001fff000e7589 */ /* 0x0002a400000e0000 */
.L_x_3543:
        /* <DEDUP_REMOVED lines=8> */
.L_x_3546:
[----:B------:R-:W-:Y:S05]  /*b5b0*/  @!P6 BRA `(.L_x_3437) ;  /* 0x0000000000e4e947 */ /* 0x000fea0003800000 */
[----:B------:R2:W-:Y:S01]  /*b5c0*/  STL [R1+0x40], R9 ;  /* 0x0000400901007387 */ /* 0x0005e20000100800 */
[----:B------:R-:W-:Y:S01]  /*b5d0*/  IMAD.MOV.U32 R16, RZ, RZ, R7 ;  /* 0x000000ffff107224 */ /* 0x000fe200078e0007 */
[----:B------:R-:W-:Y:S06]  /*b5e0*/  @!P1 BRA `(.L_x_3439) ;  /* 0x0000000000489947 */ /* 0x000fec0003800000 */
[----:B------:R-:W3:Y:S01]  /*b5f0*/  LDC R6, c[0x0][0x43c] ;  /* 0x00010f00ff067b82 */ /* 0x000ee20000000800 */
[----:B------:R-:W-:Y:S01]  /*b600*/  ULDC.64 UR4, c[0x0][0x428] ;  /* 0x00010a0000047ab9 */ /* 0x000fe20000000a00 */
[----:B---3--:R-:W-:-:S13]  /*b610*/  ISETP.NE.AND P0, PT, R6, 0x1, PT ;  /* 0x000000010600780c */ /* 0x008fda0003f05270 */
[----:B------:R-:W1:Y:S02]  /*b620*/  @P0 LDC.64 R4, c[0x0][0x440] ;  /* 0x00011000ff040b82 */ /* 0x000e640000000a00 */
[----:B-1----:R-:W-:-:S04]  /*b630*/  @P0 IMAD.HI.U32 R0, R9, R4, RZ ;  /* 0x0000000409000227 */ /* 0x002fc800078e00ff */
[----:B------:R-:W-:Y:S01]  /*b640*/  IMAD.MOV.U32 R4, RZ, RZ, R9 ;  /* 0x000000ffff047224 */ /* 0x000fe200078e0009 */
[----:B------:R-:W-:-:S04]  /*b650*/  @P0 SHF.R.U32.HI R4, RZ, R5, R0 ;  /* 0x00000005ff040219 */ /* 0x000fc80000011600 */
[--C-:B------:R-:W-:Y:S01]  /*b660*/  SHF.R.S32.HI R5, RZ, 0x1f, R4.reuse ;  /* 0x0000001fff057819 */ /* 0x100fe20000011404 */
[----:B------:R-:W-:-:S04]  /*b670*/  IMAD.MOV R0, RZ, RZ, -R4 ;  /* 0x000000ffff007224 */ /* 0x000fc800078e0a04 */
[----:B------:R-:W-:Y:S02]  /*b680*/  IMAD R0, R6, R0, R9 ;  /* 0x0000000006007224 */ /* 0x000fe400078e0209 */
[----:B------:R-:W-:-:S03]  /*b690*/  IMAD.WIDE.U32 R4, R7, UR4, R4 ;  /* 0x0000000407047c25 */ /* 0x000fc6000f8e0004 */
[----:B------:R1:W-:Y:S01]  /*b6a0*/  STL [R1+0x40], R0 ;  /* 0x0000400001007387 */ /* 0x0003e20000100800 */
[----:B------:R-:W-:Y:S01]  /*b6b0*/  LEA R2, P0, R4, R2, 0x2 ;  /* 0x0000000204027211 */ /* 0x000fe200078010ff */
[----:B-1----:R-:W-:-:S04]  /*b6c0*/  IMAD R0, R8, UR4, RZ ;  /* 0x0000000408007c24 */ /* 0x002fc8000f8e02ff */
[----:B------:R-:W-:-:S04]  /*b6d0*/  IMAD R0, R7, UR5, R0 ;  /* 0x0000000507007c24 */ /* 0x000fc8000f8e0200 */
[----:B------:R-:W-:-:S05]  /*b6e0*/  IMAD.IADD R0, R5, 0x1, R0 ;  /* 0x0000000105007824 */ /* 0x000fca00078e0200 */
[----:B------:R-:W-:-:S05]  /*b6f0*/  LEA.HI.X R3, R4, R3, R0, 0x2, P0 ;  /* 0x0000000304037211 */ /* 0x000fca00000f1400 */
[----:B------:R3:W5:Y:S02]  /*b700*/  LDG.E R16, desc[UR38][R2.64] ;  /* 0x0000002602107981 */ /* 0x000764000c1e1900 */
.L_x_3439:
[----:B---3--:R-:W3:Y:S01]  /*b710*/  LDL R2, [R1+0x8] ;  /* 0x0000080001027983 */ /* 0x008ee20000100800 */
[----:B-1----:R-:W-:Y:S02]  /*b720*/  LEA R0, R19, UR36, 0x3 ;  /* 0x0000002413007c11 */ /* 0x002fe4000f8e18ff */
[----:B---3--:R-:W-:-:S04]  /*b730*/  SHF.L.U32 R2, R2, 0x1f, RZ ;  /* 0x0000001f02027819 */ /* 0x008fc800000006ff */
[----:B------:R-:W1:Y:S02]  /*b740*/  SYNCS.PHASECHK.TRANS64.TRYWAIT P0, [R0+URZ+0x38840], R2 ;  /* 0x03884002000075a7 */ /* 0x000e64000800017f */
[----:B-1----:R-:W-:Y:S05]  /*b750*/  @!P0 BRA `(.L_x_3440) ;  /* 0x00000054001c8947 */ /* 0x002fea0003800000 */
.L_x_3547:
[----:B------:R-:W3:Y:S02]  /*b760*/  S2R R3, SR_TID.X ;  /* 0x0000000000037919 */ /* 0x000ee40000002100 */
[----:B---3--:R-:W-:-:S04]  /*b770*/  LOP3.LUT R3, R3, 0x7f, RZ, 0xc0, !PT ;  /* 0x0000007f03037812 */ /* 0x008fc800078ec0ff */
[----:B------:R-:W-:-:S13]  /*b780*/  ISETP.NE.AND P0, PT, R3, RZ, PT ;  /* 0x000000ff0300720c */ /* 0x000fda0003f05270 */
[----:B------:R-:W-:Y:S05]  /*b790*/  @P0 BRA `(.L_x_3441) ;  /* 0x00000000001c0947 */ /* 0x000fea0003800000 */
[----:B------:R-:W3:Y:S01]  /*b7a0*/  S2R R3, SR_TID.X ;  /* 0x0000000000037919 */ /* 0x000ee20000002100 */
[----:B-1----:R-:W-:-:S04]  /*b7b0*/  IMAD.MOV.U32 R2, RZ, RZ, 0x2000 ;  /* 0x00002000ff027424 */ /* 0x002fc800078e00ff */
[----:B------:R4:W-:Y:S01]  /*b7c0*/  SYNCS.ARRIVE.TRANS64 RZ, [R0+URZ+0x38830], R2 ;  /* 0x0388300200ff79a7 */ /* 0x0009e2000800003f */
[----:B---3--:R-:W-:-:S04]  /*b7d0*/  LOP3.LUT R3, R3, 0x1f, RZ, 0xc0, !PT ;  /* 0x0000001f03037812 */ /* 0x008fc800078ec0ff */
[----:B------:R-:W-:-:S13]  /*b7e0*/  ISETP.NE.AND P0, PT, R3, RZ, PT ;  /* 0x000000ff0300720c */ /* 0x000fda0003f05270 */
[----:B----4-:R-:W-:Y:S05]  /*b7f0*/  @!P0 BRA `(.L_x_3441) ;  /* 0x0000000000048947 */ /* 0x010fea0003800000 */
[----:B------:R-:W-:Y:S01]  /*b800*/  BPT.TRAP 0x1 ;  /* 0x000000040000795c */ /* 0x000fe20000300000 */
.L_x_3441:
[----:B-1----:R-:W3:Y:S01]  /*b810*/  LDL R2, [R1+0x40] ;  /* 0x0000400001027983 */ /* 0x002ee20000100800 */
        /* <DEDUP_REMOVED lines=8> */
[----:B------:R-:W-:Y:S01]  /*b8a0*/  UMOV UR10, URZ ;  /* 0x0000003f000a7c82 */ /* 0x000fe20008000000 */
[----:B------:R-:W-:-:S02]  /*b8b0*/  PLOP3.LUT P0, PT, PT, PT, PT, 0x80, 0x0 ;  /* 0x000000000000781c */ /* 0x000fc40003f0f070 */
[----:B------:R-:W-:Y:S02]  /*b8c0*/  LOP3.LUT R18, R18, 0xfffffffd, RZ, 0xc0, !PT ;  /* 0xfffffffd12127812 */ /* 0x000fe400078ec0ff */
[----:B------:R-:W-:Y:S02]  /*b8d0*/  ULEA UR8, UR8, UR36, 0xd ;  /* 0x0000002408087291 */ /* 0x000fe4000f8e683f */
[----:B------:R-:W-:Y:S02]  /*b8e0*/  UIADD3 UR9, UR9, 0x38830, URZ ;  /* 0x0003883009097890 */ /* 0x000fe4000fffe03f */
[----:B------:R-:W-:-:S05]  /*b8f0*/  UIADD3 UR8, UR8, 0x22400, URZ ;  /* 0x0002240008087890 */ /* 0x000fca000fffe03f */
[----:B------:R-:W-:Y:S02]  /*b900*/  @P0 LOP3.LUT R18, R18, 0x2, RZ, 0xfc, !PT ;  /* 0x0000000212120812 */ /* 0x000fe400078efcff */
[----:B---3--:R-:W-:-:S13]  /*b910*/  R2UR UR11, R2 ;  /* 0x00000000020b72ca */ /* 0x008fda00000e0000 */
[----:B------:R-:W-:-:S09]  /*b920*/  USHF.L.U32 UR11, UR11, 0x6, URZ ;  /* 0x000000060b0b7899 */ /* 0x000fd2000800063f */
[----:B------:R3:W-:Y:S02]  /*b930*/  UTMALDG.4D [UR8], [UR4], desc[UR6] ;  /* 0x00000608040075b4 */ /* 0x0007e40008019000 */
[----:B---3--:R-:W-:Y:S01]  /*b940*/  NOP ;  /* 0x0000000000007918 */ /* 0x008fe20000000000 */
.L_x_3437:
[----:B-1----:R-:W3:Y:S01]  /*b950*/  LDL R0, [R1+0x10] ;  /* 0x0000100001007983 */ /* 0x002ee20000100800 */
[----:B------:R-:W-:Y:S05]  /*b960*/  WARPSYNC.ALL ;  /* 0x0000000000007948 */ /* 0x000fea0003800000 */
[----:B------:R-:W-:Y:S01]  /*b970*/  UIADD3 UR4, UR36, 0x20400, URZ ;  /* 0x0002040024047890 */ /* 0x000fe2000fffe03f */
[----:B------:R-:W-:-:S03]  /*b980*/  SHF.R.S32.HI R2, RZ, 0x1f, R17 ;  /* 0x0000001fff027819 */ /* 0x000fc60000011411 */
[----:B------:R-:W-:Y:S01]  /*b990*/  ULOP3.LUT UP0, URZ, UR4, 0x3ff, URZ, 0xc0, !UPT ;  /* 0x000003ff043f7892 */ /* 0x000fe2000f80c03f */
[----:B------:R-:W-:Y:S05]  /*b9a0*/  BAR.SYNC.DEFER_BLOCKING 0x8, 0x100 ;  /* 0x0204000000007b1d */ /* 0x000fea0000010000 */
[----:B------:R-:W-:Y:S02]  /*b9b0*/  PLOP3.LUT P0, PT, PT, PT, UP0, 0x80, 0x0 ;  /* 0x000000000000781c */ /* 0x000fe40003f0f008 */
[----:B---3--:R-:W-:-:S05]  /*b9c0*/  SHF.R.S32.HI R0, RZ, 0x1f, R0 ;  /* 0x0000001fff007819 */ /* 0x008fca0000011400 */
[----:B------:R1:W-:Y:S04]  /*b9d0*/  STL [R1+0x44], R0 ;  /* 0x0000440001007387 */ /* 0x0003e80000100800 */
[----:B------:R1:W-:Y:S02]  /*b9e0*/  STL [R1+0x30], R2 ;  /* 0x0000300201007387 */ /* 0x0003e40000100800 */
[----:B------:R-:W-:Y:S05]  /*b9f0*/  @!P0 BRA `(.L_x_3442) ;  /* 0x0000000000408947 */ /* 0x000fea0003800000 */
[----:B-1----:R-:W-:Y:S01]  /*ba00*/  MOV R2, 0x0 ;  /* 0x0000000000027802 */ /* 0x002fe20000000f00 */
[----:B------:R-:W-:Y:S01]  /*ba10*/  ULDC.64 UR4, c[0x4][0x118] ;  /* 0x0100460000047ab9 */ /* 0x000fe20000000a00 */
[----:B------:R-:W-:Y:S01]  /*ba20*/  ULDC.64 UR6, c[0x4][0x120] ;  /* 0x0100480000067ab9 */ /* 0x000fe20000000a00 */
[----:B------:R-:W-:Y:S01]  /*ba30*/  ULDC.64 UR8, c[0x4][0x58] ;  /* 0x0100160000087ab9 */ /* 0x000fe20000000a00 */
[----:B------:R-:W-:Y:S02]  /*ba40*/  IMAD.U32 R4, RZ, RZ, UR4 ;  /* 0x00000004ff047e24 */ /* 0x000fe4000f8e00ff */
[----:B------:R-:W1:Y:S01]  /*ba50*/  LDC.64 R2, c[0x4][R2] ;  /* 0x0100000002027b82 */ /* 0x000e620000000a00 */
[----:B------:R-:W-:Y:S02]  /*ba60*/  IMAD.U32 R5, RZ, RZ, UR5 ;  /* 0x00000005ff057e24 */ /* 0x000fe4000f8e00ff */
[----:B------:R-:W-:Y:S02]  /*ba70*/  IMAD.U32 R6, RZ, RZ, UR6 ;  /* 0x00000006ff067e24 */ /* 0x000fe4000f8e00ff */
[----:B0-----:R-:W-:-:S02]  /*ba80*/  IMAD.U32 R7, RZ, RZ, UR7 ;  /* 0x00000007ff077e24 */ /* 0x001fc4000f8e00ff */
[----:B------:R-:W-:Y:S02]  /*ba90*/  IMAD.U32 R10, RZ, RZ, UR8 ;  /* 0x00000008ff0a7e24 */ /* 0x000fe4000f8e00ff */
[----:B------:R-:W-:Y:S02]  /*baa0*/  IMAD.U32 R11, RZ, RZ, UR9 ;  /* 0x00000009ff0b7e24 */ /* 0x000fe4000f8e00ff */
[----:B------:R-:W-:Y:S02]  /*bab0*/  IMAD.MOV.U32 R8, RZ, RZ, 0x70 ;  /* 0x00000070ff087424 */ /* 0x000fe400078e00ff */
[----:B------:R-:W-:Y:S02]  /*bac0*/  IMAD.MOV.U32 R12, RZ, RZ, 0x1 ;  /* 0x00000001ff0c7424 */ /* 0x000fe400078e00ff */
[----:B------:R-:W-:-:S07]  /*bad0*/  IMAD.MOV.U32 R13, RZ, RZ, RZ ;  /* 0x000000ffff0d7224 */ /* 0x000fce00078e00ff */
[----:B------:R-:W-:-:S07]  /*bae0*/  LEPC R20, `(.L_x_3442) ;  /* 0x000000001014794e */ /* 0x000fce0000000000 */
[----:B-12---:R-:W-:Y:S05]  /*baf0*/  CALL.ABS.NOINC R2 ;  /* 0x0000000002007343 */ /* 0x006fea0003c00000 */
.L_x_3442:
[----:B------:R-:W3:Y:S01]  /*bb00*/  LDL.LU R4, [R1+0x14] ;  /* 0x0000140001047983 */ /* 0x000ee20000300800 */
[----:B0-----:R-:W0:Y:S01]  /*bb10*/  LDC R7, c[0x0][0x448] ;  /* 0x00011200ff077b82 */ /* 0x001e220000000800 */
[----:B------:R-:W-:Y:S01]  /*bb20*/  ULDC UR4, c[0x0][0xd38] ;  /* 0x00034e0000047ab9 */ /* 0x000fe20000000800 */
[----:B------:R-:W-:Y:S01]  /*bb30*/  ULDC.64 UR6, c[0x0][0x280] ;  /* 0x0000a00000067ab9 */ /* 0x000fe20000000a00 */
[----:B------:R-:W4:Y:S04]  /*bb40*/  LDL R5, [R1+0x24] ;  /* 0x0000240001057983 */ /* 0x000f280000100800 */
[----:B------:R-:W4:Y:S04]  /*bb50*/  LDL R8, [R1+0x30] ;  /* 0x0000300001087983 */ /* 0x000f280000100800 */
[----:B------:R-:W4:Y:S04]  /*bb60*/  LDL R10, [R1+0x44] ;  /* 0x00004400010a7983 */ /* 0x000f280000100800 */
[----:B--2---:R-:W2:Y:S01]  /*bb70*/  LDL R9, [R1+0x10] ;  /* 0x0000100001097983 */ /* 0x004ea20000100800 */
[----:B-1----:R-:W1:Y:S01]  /*bb80*/  S2R R0, SR_TID.X ;  /* 0x0000000000007919 */ /* 0x002e620000002100 */
[----:B0-----:R-:W-:-:S13]  /*bb90*/  ISETP.NE.AND P0, PT, R7, 0x1, PT ;  /* 0x000000010700780c */ /* 0x001fda0003f05270 */
[----:B------:R-:W0:Y:S08]  /*bba0*/  @P0 LDC R2, c[0x0][0x44c] ;  /* 0x00011300ff020b82 */ /* 0x000e300000000800 */
[----:B------:R-:W0:Y:S01]  /*bbb0*/  @P0 LDC R3, c[0x0][0x450] ;  /* 0x00011400ff030b82 */ /* 0x000e220000000800 */
[----:B-1----:R-:W-:-:S04]  /*bbc0*/  LOP3.LUT R0, R0, 0x7f, RZ, 0xc0, !PT ;  /* 0x0000007f00007812 */ /* 0x002fc800078ec0ff */
[----:B------:R-:W-:Y:S02]  /*bbd0*/  SHF.R.U32.HI R6, RZ, 0x3, R0 ;  /* 0x00000003ff067819 */ /* 0x000fe40000011600 */
[----:B------:R-:W1:Y:S02]  /*bbe0*/  S2R R0, SR_TID.X ;  /* 0x0000000000007919 */ /* 0x000e640000002100 */
[----:B-1----:R-:W-:-:S05]  /*bbf0*/  IMAD.SHL.U32 R0, R0, 0x10, RZ ;  /* 0x0000001000007824 */ /* 0x002fca00078e00ff */
[----:B------:R-:W-:Y:S01]  /*bc00*/  LOP3.LUT R0, R6, 0x70, R0, 0xf8, !PT ;  /* 0x0000007006007812 */ /* 0x000fe200078ef800 */
[----:B---3--:R-:W-:-:S04]  /*bc10*/  IMAD.MOV R4, RZ, RZ, -R4 ;  /* 0x000000ffff047224 */ /* 0x008fc800078e0a04 */
[----:B----4-:R-:W-:Y:S01]  /*bc20*/  IMAD R4, R4, UR4, R5 ;  /* 0x0000000404047c24 */ /* 0x010fe2000f8e0205 */
[----:B------:R-:W-:-:S03]  /*bc30*/  ULDC.64 UR4, c[0x0][0x2d8] ;  /* 0x0000b60000047ab9 */ /* 0x000fc60000000a00 */
[----:B------:R-:W-:Y:S02]  /*bc40*/  IMAD R6, R4, 0x40, R0 ;  /* 0x0000004004067824 */ /* 0x000fe400078e0200 */
[----:B------:R-:W-:Y:S02]  /*bc50*/  IMAD R5, R8, UR4, RZ ;  /* 0x0000000408057c24 */ /* 0x000fe4000f8e02ff */
[----:B0-----:R-:W-:-:S04]  /*bc60*/  @P0 IMAD.HI.U32 R2, R6, R2, RZ ;  /* 0x0000000206020227 */ /* 0x001fc800078e00ff */
[----:B------:R-:W-:Y:S01]  /*bc70*/  IMAD.MOV.U32 R0, RZ, RZ, R6 ;  /* 0x000000ffff007224 */ /* 0x000fe200078e0006 */
[----:B------:R-:W-:Y:S01]  /*bc80*/  @P0 SHF.R.U32.HI R0, RZ, R3, R2 ;  /* 0x00000003ff000219 */ /* 0x000fe20000011602 */
[C---:B------:R-:W-:Y:S02]  /*bc90*/  IMAD R5, R17.reuse, UR5, R5 ;  /* 0x0000000511057c24 */ /* 0x040fe4000f8e0205 */
[----:B------:R-:W-:Y:S01]  /*bca0*/  IMAD.WIDE.U32 R2, R17, UR4, RZ ;  /* 0x0000000411027c25 */ /* 0x000fe2000f8e00ff */
[----:B------:R-:W-:-:S03]  /*bcb0*/  ULDC.64 UR4, c[0x0][0x2e0] ;  /* 0x0000b80000047ab9 */ /* 0x000fc60000000a00 */
[----:B------:R-:W-:Y:S02]  /*bcc0*/  IMAD.IADD R3, R3, 0x1, R5 ;  /* 0x0000000103037824 */ /* 0x000fe400078e0205 */
[----:B------:R-:W-:Y:S01]  /*bcd0*/  IMAD R5, R10, UR4, RZ ;  /* 0x000000040a057c24 */ /* 0x000fe2000f8e02ff */
[----:B------:R0:W-:Y:S01]  /*bce0*/  STL [R1+0x18], R6 ;  /* 0x0000180601007387 */ /* 0x0001e20000100800 */
[----:B--2---:R-:W-:-:S04]  /*bcf0*/  IMAD.WIDE.U32 R2, R9, UR4, R2 ;  /* 0x0000000409027c25 */ /* 0x004fc8000f8e0002 */
[----:B------:R-:W-:Y:S01]  /*bd00*/  IMAD R5, R9, UR5, R5 ;  /* 0x0000000509057c24 */ /* 0x000fe2000f8e0205 */
[----:B------:R-:W1:Y:S01]  /*bd10*/  S2R R10, SR_TID.X ;  /* 0x00000000000a7919 */ /* 0x000e620000002100 */
[----:B------:R-:W-:Y:S01]  /*bd20*/  ULDC.64 UR4, c[0x0][0x2d0] ;  /* 0x0000b40000047ab9 */ /* 0x000fe20000000a00 */
[----:B------:R0:W5:Y:S01]  /*bd30*/  LDL R9, [R1+0x4] ;  /* 0x0000040001097983 */ /* 0x0001620000100800 */
[----:B------:R-:W-:Y:S01]  /*bd40*/  IMAD.IADD R3, R3, 0x1, R5 ;  /* 0x0000000103037824 */ /* 0x000fe200078e0205 */
[----:B------:R-:W-:-:S05]  /*bd50*/  SHF.R.S32.HI R5, RZ, 0x1f, R0 ;  /* 0x0000001fff057819 */ /* 0x000fca0000011400 */
[----:B------:R-:W-:Y:S02]  /*bd60*/  IMAD R5, R5, UR4, RZ ;  /* 0x0000000405057c24 */ /* 0x000fe4000f8e02ff */
[----:B------:R-:W-:-:S04]  /*bd70*/  IMAD.WIDE.U32 R2, R0, UR4, R2 ;  /* 0x0000000400027c25 */ /* 0x000fc8000f8e0002 */
[----:B------:R-:W-:Y:S01]  /*bd80*/  IMAD R5, R0, UR5, R5 ;  /* 0x0000000500057c24 */ /* 0x000fe2000f8e0205 */
[----:B------:R-:W-:Y:S01]  /*bd90*/  ULDC.64 UR4, c[0x0][0x2c8] ;  /* 0x0000b20000047ab9 */ /* 0x000fe20000000a00 */
[----:B------:R-:W-:-:S04]  /*bda0*/  IMAD.MOV R0, RZ, RZ, -R0 ;  /* 0x000000ffff007224 */ /* 0x000fc800078e0a00 */
[----:B------:R-:W-:Y:S02]  /*bdb0*/  IMAD R0, R7, R0, R6 ;  /* 0x0000000007007224 */ /* 0x000fe400078e0206 */
[----:B------:R-:W-:-:S03]  /*bdc0*/  IMAD.IADD R3, R3, 0x1, R5 ;  /* 0x0000000103037824 */ /* 0x000fc600078e0205 */
[----:B------:R-:W-:Y:S01]  /*bdd0*/  SHF.R.S32.HI R5, RZ, 0x1f, R0 ;  /* 0x0000001fff057819 */ /* 0x000fe20000011400 */
[----:B------:R-:W-:-:S04]  /*bde0*/  IMAD.WIDE.U32 R2, R0, UR4, R2 ;  /* 0x0000000400027c25 */ /* 0x000fc8000f8e0002 */
[----:B------:R-:W-:Y:S01]  /*bdf0*/  IMAD R5, R5, UR4, RZ ;  /* 0x0000000405057c24 */ /* 0x000fe2000f8e02ff */
[----:B------:R-:W-:Y:S01]  /*be00*/  ULDC UR4, c[0x0][0x2b8] ;  /* 0x0000ae0000047ab9 */ /* 0x000fe20000000800 */
[----:B-1----:R-:W-:Y:S02]  /*be10*/  IMAD.SHL.U32 R10, R10, 0x8, RZ ;  /* 0x000000080a0a7824 */ /* 0x002fe400078e00ff */
[----:B------:R-:W-:-:S03]  /*be20*/  IMAD R5, R0, UR5, R5 ;  /* 0x0000000500057c24 */ /* 0x000fc6000f8e0205 */
[----:B------:R-:W-:Y:S01]  /*be30*/  LOP3.LUT R10, R10, 0x38, RZ, 0xc0, !PT ;  /* 0x000000380a0a7812 */ /* 0x000fe200078ec0ff */
[----:B------:R-:W-:Y:S01]  /*be40*/  IMAD.IADD R5, R3, 0x1, R5 ;  /* 0x0000000103057824 */ /* 0x000fe200078e0205 */
[----:B------:R-:W-:Y:S02]  /*be50*/  LEA R0, P1, R2, UR6, 0x1 ;  /* 0x0000000602007c11 */ /* 0x000fe4000f8208ff */
[----:B------:R-:W-:Y:S01]  /*be60*/  ISETP.GE.AND P0, PT, R10, UR4, PT ;  /* 0x000000040a007c0c */ /* 0x000fe2000bf06270 */
[----:B------:R-:W-:Y:S01]  /*be70*/  UMOV UR4, 0xffffffff ;  /* 0xffffffff00047882 */ /* 0x000fe20000000000 */
[----:B------:R-:W-:Y:S02]  /*be80*/  LEA.HI.X R2, R2, UR7, R5, 0x1, P1 ;  /* 0x0000000702027c11 */ /* 0x000fe400088f0c05 */
        /* <DEDUP_REMOVED lines=10> */
[----:B------:R-:W-:Y:S01]  /*bf30*/  ISETP.GE.AND P1, PT, R11, R3, PT ;  /* 0x000000030b00720c */ /* 0x000fe20003f26270 */
[----:B------:R-:W-:Y:S04]  /*bf40*/  STL [R1+0x14], R11 ;  /* 0x0000140b01007387 */ /* 0x000fe80000100800 */
[----:B------:R2:W-:Y:S08]  /*bf50*/  STL [R1+0x28], R7 ;  /* 0x0000280701007387 */ /* 0x0005f00000100800 */
[----:B-1----:R-:W-:-:S05]  /*bf60*/  @!P1 LEA R5, P2, R10, R5, 0x1 ;  /* 0x000000050a059211 */ /* 0x002fca00078408ff */
[----:B0-----:R-:W-:Y:S02]  /*bf70*/  @!P1 IMAD.X R4, RZ, RZ, R6, P2 ;  /* 0x000000ffff049224 */ /* 0x001fe400010e0606 */
[----:B------:R-:W-:Y:S03]  /*bf80*/  SHFL.IDX PT, R6, R2, 0x1, 0x181f ;  /* 0x00381f0002067f89 */ /* 0x000fe600000e0000 */
[----:B------:R-:W-:-:S04]  /*bf90*/  @!P1 LOP3.LUT R5, R5, R4, RZ, 0x3c, !PT ;  /* 0x0000000405059212 */ /* 0x000fc800078e3cff */
[----:B------:R-:W-:-:S04]  /*bfa0*/  @!P1 LOP3.LUT R4, R5, R4, RZ, 0x3c, !PT ;  /* 0x0000000405049212 */ /* 0x000fc800078e3cff */
[----:B------:R-:W-:-:S05]  /*bfb0*/  @!P1 LOP3.LUT R5, R5, R4, RZ, 0x3c, !PT ;  /* 0x0000000405059212 */ /* 0x000fca00078e3cff */
[----:B-----5:R0:W-:Y:S01]  /*bfc0*/  @!P1 LDGSTS.E.BYPASS.LTC128B.128 [R9+0x20400], desc[UR38][R4.64], !P0 ;  /* 0x2040000004099fae */ /* 0x0201e2000c101d66 */
[----:B------:R-:W-:Y:S01]  /*bfd0*/  ISETP.GE.AND P1, PT, R7, R3, PT ;  /* 0x000000030700720c */ /* 0x000fe20003f26270 */
[----:B--2---:R-:W-:-:S05]  /*bfe0*/  VIADD R7, R11, 0x20 ;  /* 0x000000200b077836 */ /* 0x004fca0000000000 */
[----:B------:R-:W-:Y:S04]  /*bff0*/  STL [R1+0x2c], R7 ;  /* 0x00002c0701007387 */ /* 0x000fe80000100800 */
[----:B0-----:R-:W0:Y:S03]  /*c000*/  SHFL.IDX PT, R4, R0, 0x1, 0x181f ;  /* 0x00381f0000047f89 */ /* 0x001e2600000e0000 */
[----:B0-----:R-:W-:-:S05]  /*c010*/  @!P1 LEA R5, P2, R10, R4, 0x1 ;  /* 0x000000040a059211 */ /* 0x001fca00078408ff */
[----:B------:R-:W-:Y:S02]  /*c020*/  @!P1 IMAD.X R4, RZ, RZ, R6, P2 ;  /* 0x000000ffff049224 */ /* 0x000fe400010e0606 */
[----:B------:R-:W-:Y:S03]  /*c030*/  SHFL.IDX PT, R6, R2, 0x2, 0x181f ;  /* 0x00581f0002067f89 */ /* 0x000fe600000e0000 */
[----:B------:R-:W-:-:S04]  /*c040*/  @!P1 LOP3.LUT R5, R5, R4, RZ, 0x3c, !PT ;  /* 0x0000000405059212 */ /* 0x000fc800078e3cff */
[----:B------:R-:W-:-:S04]  /*c050*/  @!P1 LOP3.LUT R4, R5, R4, RZ, 0x3c, !PT ;  /* 0x0000000405049212 */ /* 0x000fc800078e3cff */
[----:B------:R-:W-:-:S05]  /*c060*/  @!P1 LOP3.LUT R5, R5, R4, RZ, 0x3c, !PT ;  /* 0x0000000405059212 */ /* 0x000fca00078e3cff */
[----:B------:R0:W-:Y:S01]  /*c070*/  @!P1 LDGSTS.E.BYPASS.LTC128B.128 [R9+0x20c00], desc[UR38][R4.64], !P0 ;  /* 0x20c0000004099fae */ /* 0x0001e2000c101d66 */
[----:B------:R-:W-:-:S03]  /*c080*/  ISETP.GE.AND P1, PT, R7, R3, PT ;  /* 0x000000030700720c */ /* 0x000fc60003f26270 */
[----:B0-----:R-:W0:Y:S04]  /*c090*/  SHFL.IDX PT, R4, R0, 0x2, 0x181f ;  /* 0x00581f0000047f89 */ /* 0x001e2800000e0000 */
[----:B------:R-:W1:Y:S06]  /*c0a0*/  SHFL.IDX PT, R0, R0, 0x3, 0x181f ;  /* 0x00781f0000007f89 */ /* 0x000e6c00000e0000 */
[----:B0-----:R-:W-:-:S05]  /*c0b0*/  @!P1 LEA R5, P2, R10, R4, 0x1 ;  /* 0x000000040a059211 */ /* 0x001fca00078408ff */
[----:B------:R-:W-:-:S05]  /*c0c0*/  @!P1 IMAD.X R4, RZ, RZ, R6, P2 ;  /* 0x000000ffff049224 */ /* 0x000fca00010e0606 */
[----:B------:R-:W-:-:S04]  /*c0d0*/  @!P1 LOP3.LUT R5, R5, R4, RZ, 0x3c, !PT ;  /* 0x0000000405059212 */ /* 0x000fc800078e3cff */
[----:B------:R-:W-:-:S04]  /*c0e0*/  @!P1 LOP3.LUT R4, R5, R4, RZ, 0x3c, !PT ;  /* 0x0000000405049212 */ /* 0x000fc800078e3cff */
[----:B------:R-:W-:-:S05]  /*c0f0*/  @!P1 LOP3.LUT R5, R5, R4, RZ, 0x3c, !PT ;  /* 0x0000000405059212 */ /* 0x000fca00078e3cff */
[----:B------:R0:W-:Y:S04]  /*c100*/  @!P1 LDGSTS.E.BYPASS.LTC128B.128 [R9+0x21400], desc[UR38][R4.64], !P0 ;  /* 0x2140000004099fae */ /* 0x0001e8000c101d66 */
[----:B01----:R0:W2:Y:S02]  /*c110*/  SHFL.IDX PT, R4, R2, 0x3, 0x181f ;  /* 0x00781f0002047f89 */ /* 0x0030a400000e0000 */
.L_x_3556:
[----:B0-----:R-:W3:Y:S02]  /*c120*/  LDL R2, [R1+0x14] ;  /* 0x0000140001027983 */ /* 0x001ee40000100800 */
[----:B---3--:R-:W-:-:S05]  /*c130*/  VIADD R2, R2, 0x30 ;  /* 0x0000003002027836 */ /* 0x008fca0000000000 */
[----:B------:R-:W-:Y:S01]  /*c140*/  ISETP.GE.AND P1, PT, R2, R3, PT ;  /* 0x000000030200720c */ /* 0x000fe20003f26270 */
[----:B------:R0:W-:-:S12]  /*c150*/  STL [R1+0x48], R2 ;  /* 0x0000480201007387 */ /* 0x0001d80000100800 */
[----:B0-----:R-:W-:-:S05]  /*c160*/  @!P1 LEA R2, P2, R10, R0, 0x1 ;  /* 0x000000000a029211 */ /* 0x001fca00078408ff */
[----:B--2---:R-:W-:-:S05]  /*c170*/  @!P1 IMAD.X R3, RZ, RZ, R4, P2 ;  /* 0x000000ffff039224 */ /* 0x004fca00010e0604 */
[----:B------:R-:W-:Y:S01]  /*c180*/  @!PT LDS RZ, [RZ] ;  /* 0x00000000fffff984 */ /* 0x000fe20000000800 */
[----:B------:R-:W-:Y:S01]  /*c190*/  @!PT LDS RZ, [RZ] ;  /* 0x00000000fffff984 */ /* 0x000fe20000000800 */
[----:B------:R-:W-:Y:S01]  /*c1a0*/  @!PT LDS RZ, [RZ] ;  /* 0x00000000fffff984 */ /* 0x000fe20000000800 */
[----:B------:R0:W-:Y:S01]  /*c1b0*/  @!P1 LDGSTS.E.BYPASS.LTC128B.128 [R9+0x21c00], desc[UR38][R2.64], !P0 ;  /* 0x21c0000002099fae */ /* 0x0001e2000c101d66 */
[----:B------:R-:W-:Y:S01]  /*c1c0*/  NOP ;  /* 0x0000000000007918 */ /* 0x000fe20000000000 */
[----:B------:R-:W-:Y:S02]  /*c1d0*/  SYNCS.ARRIVE.TRANS64.RED.A0T1 RZ, [UR36+0x38800], RZ ;  /* 0x038800ffffff79a7 */ /* 0x000fe40008200424 */
[----:B------:R-:W-:Y:S01]  /*c1e0*/  ARRIVES.LDGSTSBAR.64.TRANSCNT [UR36+0x38800] ;  /* 0x03880000ff0079b0 */ /* 0x000fe20008000aa4 */
[----:B------:R-:W-:Y:S01]  /*c1f0*/  NOP ;  /* 0x0000000000007918 */ /* 0x000fe20000000000 */
[----:B------:R-:W-:Y:S01]  /*c200*/  ULDC.64 UR4, c[0x0][0x3d8] ;  /* 0x0000f60000047ab9 */ /* 0x000fe20000000a00 */
[----:B------:R-:W-:Y:S01]  /*c210*/  UIADD3 UR6, UR36, 0x26400, URZ ;  /* 0x0002640024067890 */ /* 0x000fe2000fffe03f */
[----:B------:R-:W-:Y:S01]  /*c220*/  IMAD R0, R8, UR4, RZ ;  /* 0x0000000408007c24 */ /* 0x000fe2000f8e02ff */
[----:B------:R-:W-:Y:S01]  /*c230*/  SYNCS.ARRIVE.TRANS64.A1T0 RZ, [UR36+0x38800], RZ ;  /* 0x038800ffffff79a7 */ /* 0x000fe20008100024 */
[----:B0-----:R-:W-:Y:S01]  /*c240*/  IMAD.WIDE.U32 R2, R17, UR4, RZ ;  /* 0x0000000411027c25 */ /* 0x001fe2000f8e00ff */
[----:B------:R-:W-:-:S03]  /*c250*/  ULOP3.LUT UP0, URZ, UR6, 0x3ff, URZ, 0xc0, !UPT ;  /* 0x000003ff063f7892 */ /* 0x000fc6000f80c03f */
[----:B------:R-:W-:Y:S01]  /*c260*/  IMAD R0, R17, UR5, R0 ;  /* 0x0000000511007c24 */ /* 0x000fe2000f8e0200 */
[----:B------:R0:W-:Y:S02]  /*c270*/  STL.64 [R1+0x38], R2 ;  /* 0x0000380201007387 */ /* 0x0001e40000100a00 */
[----:B------:R-:W-:Y:S01]  /*c280*/  PLOP3.LUT P0, PT, PT, PT, UP0, 0x80, 0x0 ;  /* 0x000000000000781c */ /* 0x000fe20003f0f008 */
[----:B------:R-:W-:-:S05]  /*c290*/  IMAD.IADD R0, R3, 0x1, R0 ;  /* 0x0000000103007824 */ /* 0x000fca00078e0200 */
[----:B------:R0:W-:Y:S07]  /*c2a0*/  STL [R1+0x30], R0 ;  /* 0x0000300001007387 */ /* 0x0001ee0000100800 */
[----:B------:R-:W-:Y:S05]  /*c2b0*/  @!P0 BRA `(.L_x_3444) ;  /* 0x0000000000408947 */ /* 0x000fea0003800000 */
[----:B0-----:R-:W-:Y:S01]  /*c2c0*/  MOV R2, 0x0 ;  /* 0x0000000000027802 */ /* 0x001fe20000000f00 */
        /* <DEDUP_REMOVED lines=15> */
.L_x_3444:
[----:B------:R-:W2:Y:S01]  /*c3c0*/  LDL.LU R5, [R1+0x30] ;  /* 0x0000300001057983 */ /* 0x000ea20000300800 */
[----:B------:R-:W1:Y:S01]  /*c3d0*/  LDC R8, c[0x0][0x448] ;  /* 0x00011200ff087b82 */ /* 0x000e620000000800 */
[----:B------:R-:W-:Y:S02]  /*c3e0*/  ULDC.64 UR4, c[0x0][0x3e0] ;  /* 0x0000f80000047ab9 */ /* 0x000fe40000000a00 */
[----:B0-----:R-:W2:Y:S04]  /*c3f0*/  LDL.LU.64 R2, [R1+0x38] ;  /* 0x0000380001027983 */ /* 0x001ea80000300a00 */
[----:B------:R-:W3:Y:S04]  /*c400*/  LDL.LU R0, [R1+0x44] ;  /* 0x0000440001007983 */ /* 0x000ee80000300800 */
[----:B------:R-:W4:Y:S04]  /*c410*/  LDL.LU R4, [R1+0x10] ;  /* 0x0000100001047983 */ /* 0x000f280000300800 */
[----:B------:R-:W5:Y:S01]  /*c420*/  LDL.LU R6, [R1+0x18] ;  /* 0x0000180001067983 */ /* 0x000f620000300800 */
[----:B------:R-:W-:Y:S01]  /*c430*/  LOP3.LUT R18, R18, 0xffffffef, RZ, 0xc0, !PT ;  /* 0xffffffef12127812 */ /* 0x000fe200078ec0ff */
[----:B------:R-:W0:Y:S01]  /*c440*/  S2R R7, SR_TID.X ;  /* 0x0000000000077919 */ /* 0x000e220000002100 */
[----:B------:R-:W0:Y:S01]  /*c450*/  S2R R9, SR_TID.X ;  /* 0x0000000000097919 */ /* 0x000e220000002100 */
[----:B-1----:R-:W-:Y:S01]  /*c460*/  ISETP.NE.AND P0, PT, R8, 0x1, PT ;  /* 0x000000010800780c */ /* 0x002fe20003f05270 */
[----:B0-----:R-:W-:-:S02]  /*c470*/  IMAD.SHL.U32 R7, R7, 0x8, RZ ;  /* 0x0000000807077824 */ /* 0x001fc400078e00ff */
[----:B------:R-:W-:-:S03]  /*c480*/  IMAD.SHL.U32 R9, R9, 0x8, RZ ;  /* 0x0000000809097824 */ /* 0x000fc600078e00ff */
[----:B------:R-:W-:-:S04]  /*c490*/  LOP3.LUT R7, R7, 0x38, RZ, 0xc0, !PT ;  /* 0x0000003807077812 */ /* 0x000fc800078ec0ff */
[C---:B------:R-:W-:Y:S02]  /*c4a0*/  LOP3.LUT R10, R7.reuse, 0x80, RZ, 0xfc, !PT ;  /* 0x00000080070a7812 */ /* 0x040fe400078efcff */
[----:B------:R-:W-:Y:S02]  /*c4b0*/  LOP3.LUT R7, R7, 0x40, RZ, 0xfc, !PT ;  /* 0x0000004007077812 */ /* 0x000fe400078efcff */
[----:B------:R-:W-:Y:S01]  /*c4c0*/  LOP3.LUT R9, R9, 0x38, RZ, 0xc0, !PT ;  /* 0x0000003809097812 */ /* 0x000fe200078ec0ff */
[----:B--2---:R-:W-:Y:S02]  /*c4d0*/  IMAD.MOV.U32 R3, RZ, RZ, R5 ;  /* 0x000000ffff037224 */ /* 0x004fe400078e0005 */
[----:B------:R-:W0:Y:S01]  /*c4e0*/  @P0 LDC R5, c[0x0][0x450] ;  /* 0x00011400ff050b82 */ /* 0x000e220000000800 */
[----:B---3--:R-:W-:-:S04]  /*c4f0*/  IMAD R0, R0, UR4, RZ ;  /* 0x0000000400007c24 */ /* 0x008fc8000f8e02ff */
[C---:B----4-:R-:W-:Y:S02]  /*c500*/  IMAD R0, R4.reuse, UR5, R0 ;  /* 0x0000000504007c24 */ /* 0x050fe4000f8e0200 */
[----:B------:R-:W-:Y:S01]  /*c510*/  IMAD.WIDE.U32 R2, R4, UR4, R2 ;  /* 0x0000000404027c25 */ /* 0x000fe2000f8e0002 */
[----:B------:R-:W-:-:S03]  /*c520*/  ULDC.64 UR4, c[0x0][0x3d0] ;  /* 0x0000f40000047ab9 */ /* 0x000fc60000000a00 */
[----:B------:R-:W-:Y:S02]  /*c530*/  IMAD.IADD R3, R3, 0x1, R0 ;  /* 0x0000000103037824 */ /* 0x000fe400078e0200 */
[----:B------:R-:W1:Y:S01]  /*c540*/  @P0 LDC R0, c[0x0][0x44c] ;  /* 0x00011300ff000b82 */ /* 0x000e620000000800 */
[----:B-----5:R-:W-:Y:S02]  /*c550*/  IMAD.MOV.U32 R4, RZ, RZ, R6 ;  /* 0x000000ffff047224 */ /* 0x020fe400078e0006 */
[----:B-1----:R-:W-:-:S05]  /*c560*/  @P0 IMAD.HI.U32 R0, R6, R0, RZ ;  /* 0x0000000006000227 */ /* 0x002fca00078e00ff */
[----:B0-----:R-:W-:-:S04]  /*c570*/  @P0 SHF.R.U32.HI R4, RZ, R5, R0 ;  /* 0x00000005ff040219 */ /* 0x001fc80000011600 */
[--C-:B------:R-:W-:Y:S01]  /*c580*/  SHF.R.S32.HI R5, RZ, 0x1f, R4.reuse ;  /* 0x0000001fff057819 */ /* 0x100fe20000011404 */
[----:B------:R-:W-:Y:S02]  /*c590*/  IMAD.MOV R0, RZ, RZ, -R4 ;  /* 0x000000ffff007224 */ /* 0x000fe400078e0a04 */
[----:B------:R-:W-:-:S04]  /*c5a0*/  IMAD.WIDE.U32 R2, R4, UR4, R2 ;  /* 0x0000000404027c25 */ /* 0x000fc8000f8e0002 */
[----:B------:R-:W-:Y:S02]  /*c5b0*/  IMAD R0, R8, R0, R6 ;  /* 0x0000000008007224 */ /* 0x000fe400078e0206 */
[----:B------:R-:W-:-:S04]  /*c5c0*/  IMAD R5, R5, UR4, RZ ;  /* 0x0000000405057c24 */ /* 0x000fc8000f8e02ff */
[----:B------:R-:W-:Y:S01]  /*c5d0*/  IMAD R5, R4, UR5, R5 ;  /* 0x0000000504057c24 */ /* 0x000fe2000f8e0205 */
[----:B------:R-:W-:Y:S01]  /*c5e0*/  SHF.R.S32.HI R4, RZ, 0x1f, R0 ;  /* 0x0000001fff047819 */ /* 0x000fe20000011400 */
[----:B------:R-:W-:Y:S02]  /*c5f0*/  ULDC.64 UR4, c[0x0][0x3c8] ;  /* 0x0000f20000047ab9 */ /* 0x000fe40000000a00 */
[----:B------:R-:W-:Y:S02]  /*c600*/  IMAD.IADD R3, R3, 0x1, R5 ;  /* 0x0000000103037824 */ /* 0x000fe400078e0205 */
[----:B------:R-:W-:Y:S02]  /*c610*/  IMAD R4, R4, UR4, RZ ;  /* 0x0000000404047c24 */ /* 0x000fe4000f8e02ff */
[----:B------:R-:W-:-:S04]  /*c620*/  IMAD.WIDE.U32 R2, R0, UR4, R2 ;  /* 0x0000000400027c25 */ /* 0x000fc8000f8e0002 */
[----:B------:R-:W-:Y:S01]  /*c630*/  IMAD R4, R0, UR5, R4 ;  /* 0x0000000500047c24 */ /* 0x000fe2000f8e0204 */
[----:B------:R-:W-:Y:S02]  /*c640*/  ULDC.64 UR4, c[0x0][0x390] ;  /* 0x0000e40000047ab9 */ /* 0x000fe40000000a00 */
[----:B------:R-:W-:Y:S01]  /*c650*/  LEA R0, P0, R2, UR4, 0x1 ;  /* 0x0000000402007c11 */ /* 0x000fe2000f8008ff */
[----:B------:R-:W-:Y:S01]  /*c660*/  ULDC UR4, c[0x0][0x3b8] ;  /* 0x0000ee0000047ab9 */ /* 0x000fe20000000800 */
[----:B------:R-:W-:Y:S01]  /*c670*/  IMAD.IADD R6, R3, 0x1, R4 ;  /* 0x0000000103067824 */ /* 0x000fe200078e0204 */
[----:B------:R-:W-:Y:S02]  /*c680*/  ISETP.GE.AND P1, PT, R7, UR4, PT ;  /* 0x0000000407007c0c */ /* 0x000fe4000bf26270 */
[----:B------:R-:W0:Y:S01]  /*c690*/  S2R R7, SR_TID.X ;  /* 0x0000000000077919 */ /* 0x000e220000002100 */
[----:B------:R-:W-:Y:S02]  /*c6a0*/  ISETP.GE.AND P2, PT, R10, UR4, PT ;  /* 0x000000040a007c0c */ /* 0x000fe4000bf46270 */
[----:B------:R-:W-:-:S02]  /*c6b0*/  LEA.HI.X R6, R2, UR5, R6, 0x1, P0 ;  /* 0x0000000502067c11 */ /* 0x000fc400080f0c06 */
[----:B------:R-:W-:Y:S02]  /*c6c0*/  ISETP.GE.AND P3, PT, R9, UR4, PT ;  /* 0x0000000409007c0c */ /* 0x000fe4000bf66270 */
[----:B------:R-:W-:Y:S02]  /*c6d0*/  SEL R2, RZ, 0x4, P2 ;  /* 0x00000004ff027807 */ /* 0x000fe40001000000 */
[----:B------:R-:W-:Y:S02]  /*c6e0*/  SEL R4, RZ, 0x1, P3 ;  /* 0x00000001ff047807 */ /* 0x000fe40001800000 */
[----:B------:R-:W-:-:S04]  /*c6f0*/  SEL R3, RZ, 0x2, P1 ;  /* 0x00000002ff037807 */ /* 0x000fc80000800000 */
[----:B------:R-:W-:-:S03]  /*c700*/  IADD3 R2, R2, R3, R4 ;  /* 0x0000000302027210 */ /* 0x000fc60007ffe004 */
[----:B------:R-:W-:-:S04]  /*c710*/  @P3 LOP3.LUT R18, R18, 0x10, RZ, 0xfc, !PT ;  /* 0x0000001012123812 */ /* 0x000fc800078efcff */
[----:B------:R-:W-:-:S04]  /*c720*/  LOP3.LUT R18, R18, 0xfffffffb, RZ, 0xc0, !PT ;  /* 0xfffffffb12127812 */ /* 0x000fc800078ec0ff */
[----:B------:R-:W-:-:S04]  /*c730*/  @P2 LOP3.LUT R18, R18, 0x4, RZ, 0xfc, !PT ;  /* 0x0000000412122812 */ /* 0x000fc800078efcff */
[----:B------:R-:W-:Y:S01]  /*c740*/  LOP3.LUT R18, R18, 0xfffffff7, RZ, 0xc0, !PT ;  /* 0xfffffff712127812 */ /* 0x000fe200078ec0ff */
[----:B0-----:R-:W-:-:S03]  /*c750*/  IMAD.SHL.U32 R7, R7, 0x8, RZ ;  /* 0x0000000807077824 */ /* 0x001fc600078e00ff */
[----:B------:R-:W-:Y:S02]  /*c760*/  @P1 LOP3.LUT R18, R18, 0x8, RZ, 0xfc, !PT ;  /* 0x0000000812121812 */ /* 0x000fe400078efcff */
[----:B------:R-:W-:-:S04]  /*c770*/  LOP3.LUT R7, R7, 0x38, RZ, 0xc0, !PT ;  /* 0x0000003807077812 */ /* 0x000fc800078ec0ff */
[C---:B------:R-:W-:Y:S02]  /*c780*/  LOP3.LUT R10, R7.reuse, 0x100, RZ, 0xfc, !PT ;  /* 0x00000100070a7812 */ /* 0x040fe400078efcff */
[----:B------:R-:W-:Y:S02]  /*c790*/  LOP3.LUT R7, R7, 0xc0, RZ, 0xfc, !PT ;  /* 0x000000c007077812 */ /* 0x000fe400078efcff */
[----:B------:R-:W-:Y:S02]  /*c7a0*/  ISETP.GE.AND P0, PT, R10, UR4, PT ;  /* 0x000000040a007c0c */ /* 0x000fe4000bf06270 */
[----:B------:R-:W0:Y:S01]  /*c7b0*/  S2R R10, SR_TID.X ;  /* 0x00000000000a7919 */ /* 0x000e220000002100 */
[----:B------:R-:W-:Y:S02]  /*c7c0*/  ISETP.GE.AND P5, PT, R7, UR4, PT ;  /* 0x0000000407007c0c */ /* 0x000fe4000bfa6270 */
[----:B------:R-:W-:Y:S01]  /*c7d0*/  SEL R4, RZ, 0x10, P0 ;  /* 0x00000010ff047807 */ /* 0x000fe20000000000 */
[----:B------:R-:W1:Y:S01]  /*c7e0*/  S2R R7, SR_TID.X ;  /* 0x0000000000077919 */ /* 0x000e620000002100 */
[----:B------:R-:W-:-:S04]  /*c7f0*/  SEL R3, RZ, 0x8, P5 ;  /* 0x00000008ff037807 */ /* 0x000fc80002800000 */
[----:B------:R-:W-:Y:S01]  /*c800*/  IADD3 R2, R4, R2, R3 ;  /* 0x0000000204027210 */ /* 0x000fe20007ffe003 */
[----:B0-----:R-:W-:Y:S02]  /*c810*/  IMAD.SHL.U32 R10, R10, 0x8, RZ ;  /* 0x000000080a0a7824 */ /* 0x001fe400078e00ff */
[----:B-1----:R-:W-:-:S03]  /*c820*/  IMAD.SHL.U32 R7, R7, 0x8, RZ ;  /* 0x0000000807077824 */ /* 0x002fc600078e00ff */
[----:B------:R-:W-:-:S04]  /*c830*/  LOP3.LUT R10, R10, 0x38, RZ, 0xc0, !PT ;  /* 0x000000380a0a7812 */ /* 0x000fc800078ec0ff */
[----:B------:R-:W-:Y:S02]  /*c840*/  LOP3.LUT R11, R10, 0x180, RZ, 0xfc, !PT ;  /* 0x000001800a0b7812 */ /* 0x000fe400078efcff */
[----:B------:R-:W-:Y:S02]  /*c850*/  LOP3.LUT R7, R7, 0x38, RZ, 0xc0, !PT ;  /* 0x0000003807077812 */ /* 0x000fe400078ec0ff */
[----:B------:R-:W-:Y:S02]  /*c860*/  ISETP.GE.AND P1, PT, R11, UR4, PT ;  /* 0x000000040b007c0c */ /* 0x000fe4000bf26270 */
[C---:B------:R-:W-:Y:S02]  /*c870*/  LOP3.LUT R10, R7.reuse, 0x140, RZ, 0xfc, !PT ;  /* 0x00000140070a7812 */ /* 0x040fe400078efcff */
[----:B------:R-:W-:Y:S02]  /*c880*/  SEL R5, RZ, 0x40, P1 ;  /* 0x00000040ff057807 */ /* 0x000fe40000800000 */
[----:B------:R-:W-:-:S02]  /*c890*/  LOP3.LUT R7, R7, 0x1c0, RZ, 0xfc, !PT ;  /* 0x000001c007077812 */ /* 0x000fc400078efcff */
[----:B------:R-:W-:Y:S02]  /*c8a0*/  ISETP.GE.AND P1, PT, R10, UR4, PT ;  /* 0x000000040a007c0c */ /* 0x000fe4000bf26270 */
[----:B------:R-:W-:Y:S01]  /*c8b0*/  ISETP.GE.AND P2, PT, R7, UR4, PT ;  /* 0x0000000407007c0c */ /* 0x000fe2000bf46270 */
[----:B------:R-:W-:Y:S01]  /*c8c0*/  UMOV UR4, 0xffffffff ;  /* 0xffffffff00047882 */ /* 0x000fe20000000000 */
[----:B------:R-:W-:Y:S02]  /*c8d0*/  SEL R3, RZ, 0x20, P1 ;  /* 0x00000020ff037807 */ /* 0x000fe40000800000 */
[----:B------:R-:W-:Y:S02]  /*c8e0*/  SEL R7, RZ, 0x80, P2 ;  /* 0x00000080ff077807 */ /* 0x000fe40001000000 */
[----:B------:R-:W-:-:S05]  /*c8f0*/  IADD3 R5, R5, R2, R3 ;  /* 0x0000000205057210 */ /* 0x000fca0007ffe003 */
[----:B------:R-:W-:Y:S01]  /*c900*/  IMAD.IADD R7, R5, 0x1, R7 ;  /* 0x0000000105077824 */ /* 0x000fe200078e0207 */
[----:B------:R-:W-:Y:S06]  /*c910*/  BRA.DIV UR4, `(.L_x_3445) ;  /* 0x0000004a04247947 */ /* 0x000fec000b800000 */
[----:B------:R-:W2:Y:S01]  /*c920*/  LDL.LU R3, [R1+0x14] ;  /* 0x0000140001037983 */ /* 0x000ea20000300800 */
[----:B------:R-:W-:-:S03]  /*c930*/  ULDC UR4, c[0x0][0x288] ;  /* 0x0000a20000047ab9 */ /* 0x000fc60000000800 */
[----:B------:R-:W3:Y:S04]  /*c940*/  LDL.LU R2, [R1+0x28] ;  /* 0x0000280001027983 */ /* 0x000ee80000300800 */
[----:B------:R-:W4:Y:S01]  /*c950*/  LDL R11, [R1+0x4] ;  /* 0x00000400010b7983 */ /* 0x000f220000100800 */
[----:B------:R-:W-:Y:S01]  /*c960*/  IMAD R4, R8, UR4, RZ ;  /* 0x0000000408047c24 */ /* 0x000fe2000f8e02ff */
[----:B------:R-:W-:Y:S02]  /*c970*/  LOP3.LUT R18, R18, 0xfffffdff, RZ, 0xc0, !PT ;  /* 0xfffffdff12127812 */ /* 0x000fe400078ec0ff */
[----:B------:R-:W5:Y:S02]  /*c980*/  LDL.LU R13, [R1+0x2c] ;  /* 0x00002c00010d7983 */ /* 0x000f640000300800 */
[----:B------:R-:W-:Y:S01]  /*c990*/  @P0 LOP3.LUT R18, R18, 0x200, RZ, 0xfc, !PT ;  /* 0x0000020012120812 */ /* 0x000fe200078efcff */
[----:B------:R-:W0:Y:S03]  /*c9a0*/  S2R R12, SR_TID.X ;  /* 0x00000000000c7919 */ /* 0x000e260000002100 */
[----:B------:R-:W-:-:S02]  /*c9b0*/  LOP3.LUT P0, RZ, R18, 0x10, RZ, 0xc0, !PT ;  /* 0x0000001012ff7812 */ /* 0x000fc4000780c0ff */
[----:B------:R-:W-:-:S04]  /*c9c0*/  LOP3.LUT R18, R18, 0xfffffeff, RZ, 0xc0, !PT ;  /* 0xfffffeff12127812 */ /* 0x000fc800078ec0ff */
[----:B------:R-:W-:-:S04]  /*c9d0*/  @P1 LOP3.LUT R18, R18, 0x100, RZ, 0xfc, !PT ;  /* 0x0000010012121812 */ /* 0x000fc800078efcff */
[----:B------:R-:W-:Y:S01]  /*c9e0*/  LOP3.LUT P1, RZ, R18, 0x8, RZ, 0xc0, !PT ;  /* 0x0000000812ff7812 */ /* 0x000fe2000782c0ff */
[----:B0-----:R-:W-:-:S05]  /*c9f0*/  IMAD.SHL.U32 R12, R12, 0x8, RZ ;  /* 0x000000080c0c7824 */ /* 0x001fca00078e00ff */
[----:B------:R-:W-:Y:S02]  /*ca00*/  LOP3.LUT R12, R12, 0x38, RZ, 0xc0, !PT ;  /* 0x000000380c0c7812 */ /* 0x000fe400078ec0ff */
[----:B------:R-:W-:Y:S01]  /*ca10*/  LOP3.LUT R18, R18, 0xffffff7f, RZ, 0xc0, !PT ;  /* 0xffffff7f12127812 */ /* 0x000fe200078ec0ff */
[----:B------:R-:W-:Y:S01]  /*ca20*/  SHFL.IDX PT, R14, R0, 0x1, 0x181f ;  /* 0x00381f00000e7f89 */ /* 0x000fe200000e0000 */
[----:B--2---:R-:W-:-:S03]  /*ca30*/  ISETP.GE.AND P2, PT, R3, R4, PT ;  /* 0x000000040300720c */ /* 0x004fc60003f46270 */
[----:B------:R-:W0:Y:S01]  /*ca40*/  SHFL.IDX PT, R3, R0, RZ, 0x181f ;  /* 0x00181fff00037589 */ /* 0x000e2200000e0000 */
[----:B---3--:R-:W-:-:S03]  /*ca50*/  ISETP.GE.AND P3, PT, R2, R4, PT ;  /* 0x000000040200720c */ /* 0x008fc60003f66270 */
[----:B------:R-:W1:Y:S06]  /*ca60*/  SHFL.IDX PT, R2, R6, RZ, 0x181f ;  /* 0x00181fff06027589 */ /* 0x000e6c00000e0000 */
[----:B0-----:R-:W-:-:S05]  /*ca70*/  @!P2 LEA R3, P6, R12, R3, 0x1 ;  /* 0x000000030c03a211 */ /* 0x001fca00078c08ff */
[----:B-1----:R-:W-:-:S05]  /*ca80*/  @!P2 IMAD.X R2, RZ, RZ, R2, P6 ;  /* 0x000000ffff02a224 */ /* 0x002fca00030e0602 */
[-C--:B------:R-:W-:Y:S02]  /*ca90*/  @!P2 LOP3.LUT R3, R3, R2.reuse, RZ, 0x3c, !PT ;  /* 0x000000020303a212 */ /* 0x080fe400078e3cff */
[----:B------:R-:W-:Y:S02]  /*caa0*/  @!P2 LOP3.LUT R8, R5, 0x40, RZ, 0xc0, !PT ;  /* 0x000000400508a812 */ /* 0x000fe400078ec0ff */
[C---:B------:R-:W-:Y:S02]  /*cab0*/  @!P2 LOP3.LUT R2, R3.reuse, R2, RZ, 0x3c, !PT ;  /* 0x000000020302a212 */ /* 0x040fe400078e3cff */
[----:B------:R-:W-:Y:S02]  /*cac0*/  @P3 LOP3.LUT R18, R18, 0x80, RZ, 0xfc, !PT ;  /* 0x0000008012123812 */ /* 0x000fe400078efcff */
[----:B------:R-:W-:Y:S02]  /*cad0*/  @!P2 LOP3.LUT R3, R3, R2, RZ, 0x3c, !PT ;  /* 0x000000020303a212 */ /* 0x000fe400078e3cff */
[----:B------:R-:W-:-:S02]  /*cae0*/  @!P2 SHF.R.U32.HI R8, RZ, 0x2, R8 ;  /* 0x00000002ff08a819 */ /* 0x000fc40000011608 */
[----:B------:R-:W-:Y:S01]  /*caf0*/  LOP3.LUT P6, RZ, R18, 0x4, RZ, 0xc0, !PT ;  /* 0x0000000412ff7812 */ /* 0x000fe200078cc0ff */
[----:B----4-:R-:W-:Y:S01]  /*cb00*/  @!P2 LDGSTS.E.BYPASS.LTC128B.128 [R11+0x26400], desc[UR38][R2.64], !P0 ;  /* 0x26400000020bafae */ /* 0x010fe2000c101d66 */
[----:B------:R-:W-:Y:S02]  /*cb10*/  @!P2 ISETP.NE.U32.AND P3, PT, R8, RZ, PT ;  /* 0x000000ff0800a20c */ /* 0x000fe40003f65070 */
[----:B------:R-:W-:Y:S01]  /*cb20*/  @!P2 LOP3.LUT R8, R7, 0x80, RZ, 0xc0, !PT ;  /* 0x000000800708a812 */ /* 0x000fe200078ec0ff */
[----:B------:R-:W-:Y:S01]  /*cb30*/  @!P2 LDGSTS.E.BYPASS.LTC128B.128 [R11+0x28400], desc[UR38][R2.64+0x80], !P1 ;  /* 0x28400080020bafae */ /* 0x000fe2000c901d66 */
[C---:B------:R-:W-:Y:S02]  /*cb40*/  LOP3.LUT P0, RZ, R18.reuse, 0x200, RZ, 0xc0, !PT ;  /* 0x0000020012ff7812 */ /* 0x040fe4000780c0ff */
[----:B------:R-:W-:Y:S02]  /*cb50*/  LOP3.LUT P1, RZ, R18, 0x100, RZ, 0xc0, !PT ;  /* 0x0000010012ff7812 */ /* 0x000fe4000782c0ff */
[----:B------:R-:W-:-:S03]  /*cb60*/  @!P2 SHF.R.U32.HI R8, RZ, 0x3, R8 ;  /* 0x00000003ff08a819 */ /* 0x000fc60000011608 */
[----:B------:R-:W-:Y:S01]  /*cb70*/  @!P2 LDGSTS.E.BYPASS.LTC128B.128 [R11+0x2a400], desc[UR38][R2.64+0x100], !P6 ;  /* 0x2a400100020bafae */ /* 0x000fe2000f101d66 */
[----:B------:R-:W-:-:S03]  /*cb80*/  @!P2 ISETP.NE.U32.AND P4, PT, R8, RZ, PT ;  /* 0x000000ff0800a20c */ /* 0x000fc60003f85070 */
[----:B------:R-:W0:Y:S04]  /*cb90*/  SHFL.IDX PT, R8, R6, 0x1, 0x181f ;  /* 0x00381f0006087f89 */ /* 0x000e2800000e0000 */
[----:B------:R-:W-:Y:S04]  /*cba0*/  @!P2 LDGSTS.E.BYPASS.LTC128B.128 [R11+0x2c400], desc[UR38][R2.64+0x180], !P5 ;  /* 0x2c400180020bafae */ /* 0x000fe8000e901d66 */
[----:B------:R-:W-:Y:S04]  /*cbb0*/  @!P2 LDGSTS.E.BYPASS.LTC128B.128 [R11+0x2e400], desc[UR38][R2.64+0x200], !P0 ;  /* 0x2e400200020bafae */ /* 0x000fe8000c101d66 */
[----:B------:R-:W-:Y:S04]  /*cbc0*/  @!P2 LDGSTS.E.BYPASS.LTC128B.128 [R11+0x30400], desc[UR38][R2.64+0x280], !P1 ;  /* 0x30400280020bafae */ /* 0x000fe8000c901d66 */
[----:B------:R-:W-:Y:S01]  /*cbd0*/  @!P2 LDGSTS.E.BYPASS.LTC128B.128 [R11+0x32400], desc[UR38][R2.64+0x300], P3 ;  /* 0x32400300020bafae */ /* 0x000fe20009901d66 */
[----:B------:R-:W-:-:S03]  /*cbe0*/  LOP3.LUT P3, RZ, R18, 0x80, RZ, 0xc0, !PT ;  /* 0x0000008012ff7812 */ /* 0x000fc6000786c0ff */
[----:B------:R1:W-:Y:S10]  /*cbf0*/  @!P2 LDGSTS.E.BYPASS.LTC128B.128 [R11+0x34400], desc[UR38][R2.64+0x380], P4 ;  /* 0x34400380020bafae */ /* 0x0003f4000a101d66 */
[----:B------:R-:W-:-:S05]  /*cc00*/  @!P3 LEA R9, P4, R12, R14, 0x1 ;  /* 0x0000000e0c09b211 */ /* 0x000fca00078808ff */
[----:B0-----:R-:W-:Y:S01]  /*cc10*/  @!P3 IMAD.X R10, RZ, RZ, R8, P4 ;  /* 0x000000ffff0ab224 */ /* 0x001fe200020e0608 */
[C---:B------:R-:W-:Y:S02]  /*cc20*/  LOP3.LUT P4, RZ, R18.reuse, 0x10, RZ, 0xc0, !PT ;  /* 0x0000001012ff7812 */ /* 0x040fe4000788c0ff */
[----:B------:R-:W-:Y:S01]  /*cc30*/  @!P3 LOP3.LUT R8, R5, 0x40, RZ, 0xc0, !PT ;  /* 0x000000400508b812 */ /* 0x000fe200078ec0ff */
[----:B-1----:R-:W-:Y:S01]  /*cc40*/  @!P3 IMAD.MOV.U32 R2, RZ, RZ, R9 ;  /* 0x000000ffff02b224 */ /* 0x002fe200078e0009 */
[----:B------:R-:W-:Y:S01]  /*cc50*/  LOP3.LUT P2, RZ, R18, 0x8, RZ, 0xc0, !PT ;  /* 0x0000000812ff7812 */ /* 0x000fe2000784c0ff */
[----:B------:R-:W-:Y:S01]  /*cc60*/  @!P3 IMAD.MOV.U32 R3, RZ, RZ, R10 ;  /* 0x000000ffff03b224 */ /* 0x000fe200078e000a */
[----:B------:R-:W-:-:S07]  /*cc70*/  @!P3 SHF.R.U32.HI R8, RZ, 0x2, R8 ;  /* 0x00000002ff08b819 */ /* 0x000fce0000011608 */
[----:B------:R-:W-:Y:S01]  /*cc80*/  @!P3 LDGSTS.E.BYPASS.LTC128B.128 [R11+0x26c00], desc[UR38][R2.64], !P4 ;  /* 0x26c00000020bbfae */ /* 0x000fe2000e101d66 */
[----:B------:R-:W-:Y:S02]  /*cc90*/  @!P3 ISETP.NE.U32.AND P4, PT, R8, RZ, PT ;  /* 0x000000ff0800b20c */ /* 0x000fe40003f85070 */
[----:B------:R-:W-:Y:S01]  /*cca0*/  @!P3 LOP3.LUT R8, R7, 0x80, RZ, 0xc0, !PT ;  /* 0x000000800708b812 */ /* 0x000fe200078ec0ff */
[----:B------:R-:W-:Y:S03]  /*ccb0*/  @!P3 LDGSTS.E.BYPASS.LTC128B.128 [R11+0x28c00], desc[UR38][R2.64+0x80], !P2 ;  /* 0x28c00080020bbfae */ /* 0x000fe6000d101d66 */
[----:B------:R-:W-:Y:S01]  /*ccc0*/  @!P3 SHF.R.U32.HI R8, RZ, 0x3, R8 ;  /* 0x00000003ff08b819 */ /* 0x000fe20000011608 */
[----:B------:R-:W-:Y:S04]  /*ccd0*/  @!P3 LDGSTS.E.BYPASS.LTC128B.128 [R11+0x2ac00], desc[UR38][R2.64+0x100], !P6 ;  /* 0x2ac00100020bbfae */ /* 0x000fe8000f101d66 */
[----:B------:R-:W-:Y:S04]  /*cce0*/  @!P3 LDGSTS.E.BYPASS.LTC128B.128 [R11+0x2cc00], desc[UR38][R2.64+0x180], !P5 ;  /* 0x2cc00180020bbfae */ /* 0x000fe8000e901d66 */
[----:B------:R-:W-:Y:S04]  /*ccf0*/  @!P3 LDGSTS.E.BYPASS.LTC128B.128 [R11+0x2ec00], desc[UR38][R2.64+0x200], !P0 ;  /* 0x2ec00200020bbfae */ /* 0x000fe8000c101d66 */
[----:B------:R-:W-:Y:S04]  /*cd00*/  @!P3 LDGSTS.E.BYPASS.LTC128B.128 [R11+0x30c00], desc[UR38][R2.64+0x280], !P1 ;  /* 0x30c00280020bbfae */ /* 0x000fe8000c901d66 */
[----:B------:R-:W-:Y:S01]  /*cd10*/  @!P3 LDGSTS.E.BYPASS.LTC128B.128 [R11+0x32c00], desc[UR38][R2.64+0x300], P4 ;  /* 0x32c00300020bbfae */ /* 0x000fe2000a101d66 */
[----:B------:R-:W-:-:S13]  /*cd20*/  @!P3 ISETP.NE.U32.AND P4, PT, R8, RZ, PT ;  /* 0x000000ff0800b20c */ /* 0x000fda0003f85070 */
[----:B------:R0:W-:Y:S01]  /*cd30*/  @!P3 LDGSTS.E.BYPASS.LTC128B.128 [R11+0x34c00], desc[UR38][R2.64+0x380], P4 ;  /* 0x34c00380020bbfae */ /* 0x0001e2000a101d66 */
[----:B-----5:R-:W-:-:S03]  /*cd40*/  ISETP.GE.AND P2, PT, R13, R4, PT ;  /* 0x000000040d00720c */ /* 0x020fc60003f46270 */
[----:B0-----:R-:W0:Y:S04]  /*cd50*/  SHFL.IDX PT, R3, R0, 0x2, 0x181f ;  /* 0x00581f0000037f89 */ /* 0x001e2800000e0000 */
[----:B------:R-:W1:Y:S06]  /*cd60*/  SHFL.IDX PT, R2, R6, 0x2, 0x181f ;  /* 0x00581f0006027f89 */ /* 0x000e6c00000e0000 */
[----:B------:R-:W-:-:S02]  /*cd70*/  @!P2 LOP3.LUT R8, R5, 0x40, RZ, 0xc0, !PT ;  /* 0x000000400508a812 */ /* 0x000fc400078ec0ff */
[----:B0-----:R-:W-:-:S05]  /*cd80*/  @!P2 LEA R3, P4, R12, R3, 0x1 ;  /* 0x000000030c03a211 */ /* 0x001fca00078808ff */
[----:B-1----:R-:W-:Y:S01]  /*cd90*/  @!P2 IMAD.X R2, RZ, RZ, R2, P4 ;  /* 0x000000ffff02a224 */ /* 0x002fe200020e0602 */
[----:B------:R-:W-:-:S04]  /*cda0*/  LOP3.LUT P4, RZ, R18, 0x10, RZ, 0xc0, !PT ;  /* 0x0000001012ff7812 */ /* 0x000fc8000788c0ff */
[----:B------:R-:W-:-:S04]  /*cdb0*/  @!P2 LOP3.LUT R3, R3, R2, RZ, 0x3c, !PT ;  /* 0x000000020303a212 */ /* 0x000fc800078e3cff */
[C---:B------:R-:W-:Y:S02]  /*cdc0*/  @!P2 LOP3.LUT R2, R3.reuse, R2, RZ, 0x3c, !PT ;  /* 0x000000020302a212 */ /* 0x040fe400078e3cff */
[----:B------:R-:W-:Y:S02]  /*cdd0*/  LOP3.LUT P3, RZ, R18, 0x8, RZ, 0xc0, !PT ;  /* 0x0000000812ff7812 */ /* 0x000fe4000786c0ff */
[----:B------:R-:W-:Y:S02]  /*cde0*/  @!P2 LOP3.LUT R3, R3, R2, RZ, 0x3c, !PT ;  /* 0x000000020303a212 */ /* 0x000fe400078e3cff */
[----:B------:R-:W-:-:S03]  /*cdf0*/  @!P2 SHF.R.U32.HI R8, RZ, 0x2, R8 ;  /* 0x00000002ff08a819 */ /* 0x000fc60000011608 */
[----:B------:R0:W-:Y:S01]  /*ce00*/  @!P2 LDGSTS.E.BYPASS.LTC128B.128 [R11+0x27400], desc[UR38][R2.64], !P4 ;  /* 0x27400000020bafae */ /* 0x0001e2000e101d66 */
[----:B------:R-:W-:Y:S02]  /*ce10*/  @!P2 ISETP.NE.U32.AND P4, PT, R8, RZ, PT ;  /* 0x000000ff0800a20c */ /* 0x000fe40003f85070 */
[----:B------:R-:W-:-:S03]  /*ce20*/  @!P2 LOP3.LUT R8, R7, 0x80, RZ, 0xc0, !PT ;  /* 0x000000800708a812 */ /* 0x000fc600078ec0ff */
[----:B------:R0:W-:Y:S01]  /*ce30*/  @!P2 LDGSTS.E.BYPASS.LTC128B.128 [R11+0x29400], desc[UR38][R2.64+0x80], !P3 ;  /* 0x29400080020bafae */ /* 0x0001e2000d901d66 */
[----:B------:R-:W-:-:S03]  /*ce40*/  @!P2 SHF.R.U32.HI R8, RZ, 0x3, R8 ;  /* 0x00000003ff08a819 */ /* 0x000fc60000011608 */
[----:B------:R0:W-:Y:S04]  /*ce50*/  @!P2 LDGSTS.E.BYPASS.LTC128B.128 [R11+0x2b400], desc[UR38][R2.64+0x100], !P6 ;  /* 0x2b400100020bafae */ /* 0x0001e8000f101d66 */
[----:B------:R0:W-:Y:S04]  /*ce60*/  @!P2 LDGSTS.E.BYPASS.LTC128B.128 [R11+0x2d400], desc[UR38][R2.64+0x180], !P5 ;  /* 0x2d400180020bafae */ /* 0x0001e8000e901d66 */
[----:B------:R0:W-:Y:S04]  /*ce70*/  @!P2 LDGSTS.E.BYPASS.LTC128B.128 [R11+0x2f400], desc[UR38][R2.64+0x200], !P0 ;  /* 0x2f400200020bafae */ /* 0x0001e8000c101d66 */
[----:B------:R0:W-:Y:S04]  /*ce80*/  @!P2 LDGSTS.E.BYPASS.LTC128B.128 [R11+0x31400], desc[UR38][R2.64+0x280], !P1 ;  /* 0x31400280020bafae */ /* 0x0001e8000c901d66 */
[----:B------:R0:W-:Y:S01]  /*ce90*/  @!P2 LDGSTS.E.BYPASS.LTC128B.128 [R11+0x33400], desc[UR38][R2.64+0x300], P4 ;  /* 0x33400300020bafae */ /* 0x0001e2000a101d66 */
[----:B------:R-:W-:-:S03]  /*cea0*/  @!P2 ISETP.NE.U32.AND P4, PT, R8, RZ, PT ;  /* 0x000000ff0800a20c */ /* 0x000fc60003f85070 */
[----:B------:R-:W1:Y:S04]  /*ceb0*/  SHFL.IDX PT, R6, R6, 0x3, 0x181f ;  /* 0x00781f0006067f89 */ /* 0x000e6800000e0000 */
[----:B------:R-:W2:Y:S06]  /*cec0*/  SHFL.IDX PT, R0, R0, 0x3, 0x181f ;  /* 0x00781f0000007f89 */ /* 0x000eac00000e0000 */
[----:B------:R0:W-:Y:S02]  /*ced0*/  @!P2 LDGSTS.E.BYPASS.LTC128B.128 [R11+0x35400], desc[UR38][R2.64+0x380], P4 ;  /* 0x35400380020bafae */ /* 0x0001e4000a101d66 */
.L_x_3566:
[----:B0-----:R-:W3:Y:S01]  /*cee0*/  LDL.LU R2, [R1+0x48] ;  /* 0x0000480001027983 */ /* 0x001ee20000300800 */
[----:B------:R-:W-:Y:S01]  /*cef0*/  BSSY B0, `(.L_x_3446) ;  /* 0x000001d000007945 */ /* 0x000fe20003800000 */
[----:B---3--:R-:W-:-:S13]  /*cf00*/  ISETP.GE.AND P2, PT, R2, R4, PT ;  /* 0x000000040200720c */ /* 0x008fda0003f46270 */
[----:B------:R-:W-:Y:S05]  /*cf10*/  @P2 BRA `(.L_x_3447) ;  /* 0x0000000000682947 */ /* 0x000fea0003800000 */
[----:B------:R-:W3:Y:S01]  /*cf20*/  LDL R8, [R1+0x4] ;  /* 0x0000040001087983 */ /* 0x000ee20000100800 */
[C---:B------:R-:W-:Y:S02]  /*cf30*/  LOP3.LUT P6, RZ, R18.reuse, 0x10, RZ, 0xc0, !PT ;  /* 0x0000001012ff7812 */ /* 0x040fe400078cc0ff */
[C---:B------:R-:W-:Y:S01]  /*cf40*/  LOP3.LUT P4, RZ, R18.reuse, 0x8, RZ, 0xc0, !PT ;  /* 0x0000000812ff7812 */ /* 0x040fe2000788c0ff */
[----:B------:R-:W0:Y:S01]  /*cf50*/  S2R R2, SR_TID.X ;  /* 0x0000000000027919 */ /* 0x000e220000002100 */
[----:B------:R-:W-:Y:S02]  /*cf60*/  LOP3.LUT P3, RZ, R18, 0x4, RZ, 0xc0, !PT ;  /* 0x0000000412ff7812 */ /* 0x000fe4000786c0ff */
[----:B------:R-:W-:Y:S02]  /*cf70*/  LOP3.LUT R5, R5, 0x40, RZ, 0xc0, !PT ;  /* 0x0000004005057812 */ /* 0x000fe400078ec0ff */
[----:B------:R-:W-:Y:S02]  /*cf80*/  LOP3.LUT R7, R7, 0x80, RZ, 0xc0, !PT ;  /* 0x0000008007077812 */ /* 0x000fe400078ec0ff */
[----:B------:R-:W-:-:S02]  /*cf90*/  SHF.R.U32.HI R5, RZ, 0x2, R5 ;  /* 0x00000002ff057819 */ /* 0x000fc40000011605 */
[----:B------:R-:W-:Y:S01]  /*cfa0*/  SHF.R.U32.HI R7, RZ, 0x3, R7 ;  /* 0x00000003ff077819 */ /* 0x000fe20000011607 */
[----:B0-----:R-:W-:-:S05]  /*cfb0*/  IMAD.SHL.U32 R2, R2, 0x8, RZ ;  /* 0x0000000802027824 */ /* 0x001fca00078e00ff */
[----:B------:R-:W-:-:S04]  /*cfc0*/  LOP3.LUT R2, R2, 0x38, RZ, 0xc0, !PT ;  /* 0x0000003802027812 */ /* 0x000fc800078ec0ff */
[----:B--2---:R-:W-:-:S05]  /*cfd0*/  LEA R2, P2, R2, R0, 0x1 ;  /* 0x0000000002027211 */ /* 0x004fca00078408ff */
[----:B-1----:R-:W-:Y:S01]  /*cfe0*/  IMAD.X R3, RZ, RZ, R6, P2 ;  /* 0x000000ffff037224 */ /* 0x002fe200010e0606 */
[----:B------:R-:W-:-:S04]  /*cff0*/  ISETP.NE.U32.AND P2, PT, R5, RZ, PT ;  /* 0x000000ff0500720c */ /* 0x000fc80003f45070 */
[----:B------:R-:W-:Y:S01]  /*d000*/  @!PT LDS RZ, [RZ] ;  /* 0x00000000fffff984 */ /* 0x000fe20000000800 */
[----:B------:R-:W-:Y:S01]  /*d010*/  @!PT LDS RZ, [RZ] ;  /* 0x00000000fffff984 */ /* 0x000fe20000000800 */
[----:B------:R-:W-:Y:S01]  /*d020*/  @!PT LDS RZ, [RZ] ;  /* 0x00000000fffff984 */ /* 0x000fe20000000800 */
[----:B---3--:R0:W-:Y:S04]  /*d030*/  LDGSTS.E.BYPASS.LTC128B.128 [R8+0x27c00], desc[UR38][R2.64], !P6 ;  /* 0x27c0000002087fae */ /* 0x0081e8000f101d66 */
[----:B------:R0:W-:Y:S04]  /*d040*/  LDGSTS.E.BYPASS.LTC128B.128 [R8+0x29c00], desc[UR38][R2.64+0x80], !P4 ;  /* 0x29c0008002087fae */ /* 0x0001e8000e101d66 */
[----:B------:R0:W-:Y:S01]  /*d050*/  LDGSTS.E.BYPASS.LTC128B.128 [R8+0x2bc00], desc[UR38][R2.64+0x100], !P3 ;  /* 0x2bc0010002087fae */ /* 0x0001e2000d901d66 */
[----:B------:R-:W-:-:S03]  /*d060*/  ISETP.NE.U32.AND P3, PT, R7, RZ, PT ;  /* 0x000000ff0700720c */ /* 0x000fc60003f65070 */
[----:B------:R0:W-:Y:S04]  /*d070*/  LDGSTS.E.BYPASS.LTC128B.128 [R8+0x2dc00], desc[UR38][R2.64+0x180], !P5 ;  /* 0x2dc0018002087fae */ /* 0x0001e8000e901d66 */
[----:B------:R0:W-:Y:S04]  /*d080*/  LDGSTS.E.BYPASS.LTC128B.128 [R8+0x2fc00], desc[UR38][R2.64+0x200], !P0 ;  /* 0x2fc0020002087fae */ /* 0x0001e8000c101d66 */
[----:B------:R0:W-:Y:S04]  /*d090*/  LDGSTS.E.BYPASS.LTC128B.128 [R8+0x31c00], desc[UR38][R2.64+0x280], !P1 ;  /* 0x31c0028002087fae */ /* 0x0001e8000c901d66 */
[----:B------:R0:W-:Y:S04]  /*d0a0*/  LDGSTS.E.BYPASS.LTC128B.128 [R8+0x33c00], desc[UR38][R2.64+0x300], P2 ;  /* 0x33c0030002087fae */ /* 0x0001e80009101d66 */
[----:B------:R0:W-:Y:S02]  /*d0b0*/  LDGSTS.E.BYPASS.LTC128B.128 [R8+0x35c00], desc[UR38][R2.64+0x380], P3 ;  /* 0x35c0038002087fae */ /* 0x0001e40009901d66 */
.L_x_3447:
[----:B------:R-:W-:Y:S05]  /*d0c0*/  BSYNC B0 ;  /* 0x0000000000007941 */ /* 0x000fea0003800000 */
.L_x_3446:
[----:B0-----:R-:W2:Y:S01]  /*d0d0*/  LDL R2, [R1+0x50] ;  /* 0x0000500001027983 */ /* 0x001ea20000100800 */
        /* <DEDUP_REMOVED lines=8> */
[----:B------:R-:W0:Y:S03]  /*d160*/  SYNCS.PHASECHK.TRANS64.TRYWAIT P0, [UR36+0x38820], R0 ;  /* 0x03882000ff0075a7 */ /* 0x000e260008000164 */
[----:B0-----:R-:W-:Y:S05]  /*d170*/  @!P0 BRA `(.L_x_3449) ;  /* 0x0000004800608947 */ /* 0x001fea0003800000 */
.L_x_3567:
[----:B------:R-:W-:Y:S05]  /*d180*/  BSYNC B0 ;  /* 0x0000000000007941 */ /* 0x000fea0003800000 */
.L_x_3448:
[----:B------:R-:W-:Y:S01]  /*d190*/  LOP3.LUT P0, RZ, R18, 0x2, RZ, 0xc0, !PT ;  /* 0x0000000212ff7812 */ /* 0x000fe2000780c0ff */
[----:B------:R-:W-:-:S12]  /*d1a0*/  BSSY B0, `(.L_x_3450) ;  /* 0x0000094000007945 */ /* 0x000fd80003800000 */
[----:B------:R-:W-:Y:S05]  /*d1b0*/  @!P0 BRA `(.L_x_3451) ;  /* 0x0000000800488947 */ /* 0x000fea0003800000 */
[----:B------:R-:W2:Y:S01]  /*d1c0*/  LDL R4, [R1+0x8] ;  /* 0x0000080001047983 */ /* 0x000ea20000100800 */
        /* <DEDUP_REMOVED lines=8> */
.L_x_3568:
[----:B------:R-:W-:Y:S05]  /*d250*/  BSYNC B1 ;  /* 0x0000000000017941 */ /* 0x000fea0003800000 */
.L_x_3452:
        /* <DEDUP_REMOVED lines=9> */
.L_x_3455:
[----:B------:R-:W-:Y:S05]  /*d2f0*/  BSYNC B1 ;  /* 0x0000000000017941 */ /* 0x000fea0003800000 */
.L_x_3454:
        /* <DEDUP_REMOVED lines=11> */
.L_x_3456:
        /* <DEDUP_REMOVED lines=15> */
.L_x_3457:
        /* <DEDUP_REMOVED lines=15> */
.L_x_3458:
        /* <DEDUP_REMOVED lines=15> */
.L_x_3459:
        /* <DEDUP_REMOVED lines=15> */
.L_x_3460:
        /* <DEDUP_REMOVED lines=15> */
.L_x_3461:
        /* <DEDUP_REMOVED lines=15> */
.L_x_3462:
        /* <DEDUP_REMOVED lines=15> */
.L_x_3463:
        /* <DEDUP_REMOVED lines=10> */
.L_x_3451:
[----:B------:R-:W-:Y:S05]  /*dae0*/  BSYNC B0 ;  /* 0x0000000000007941 */ /* 0x000fea0003800000 */
.L_x_3450:
[----:B------:R-:W2:Y:S04]  /*daf0*/  LDL.LU R4, [R1+0x4c] ;  /* 0x00004c0001047983 */ /* 0x000ea80000300800 */
[----:B------:R-:W3:Y:S01]  /*db00*/  LDL.LU R7, [R1+0x8] ;  /* 0x0000080001077983 */ /* 0x000ee20000300800 */
[----:B------:R-:W-:-:S05]  /*db10*/  VIADD R19, R19, 0x1 ;  /* 0x0000000113137836 */ /* 0x000fca0000000000 */
[----:B------:R-:W-:-:S04]  /*db20*/  ISETP.NE.AND P0, PT, R19, 0x2, PT ;  /* 0x000000021300780c */ /* 0x000fc80003f05270 */
[----:B0-----:R-:W-:Y:S02]  /*db30*/  SEL R0, RZ, 0x1, P0 ;  /* 0x00000001ff007807 */ /* 0x001fe40000000000 */
[----:B------:R-:W-:Y:S02]  /*db40*/  SEL R19, R19, RZ, P0 ;  /* 0x000000ff13137207 */ /* 0x000fe40000000000 */
[----:B--2---:R-:W-:Y:S02]  /*db50*/  ISETP.GE.AND P1, PT, R4, 0x41, PT ;  /* 0x000000410400780c */ /* 0x004fe40003f26270 */
[----:B---3--:R-:W-:-:S05]  /*db60*/  LOP3.LUT R7, R7, R0, RZ, 0x3c, !PT ;  /* 0x0000000007077212 */ /* 0x008fca00078e3cff */
[----:B------:R0:W-:Y:S06]  /*db70*/  STL [R1+0x8], R7 ;  /* 0x0000080701007387 */ /* 0x0001ec0000100800 */
[----:B------:R-:W-:Y:S05]  /*db80*/  @!P1 BRA `(.L_x_3464) ;  /* 0x0000002800509947 */ /* 0x000fea0003800000 */
[----:B------:R-:W1:Y:S01]  /*db90*/  LDL R4, [R1+0x20] ;  /* 0x0000200001047983 */ /* 0x000e620000100800 */
[----:B------:R-:W-:Y:S02]  /*dba0*/  IMAD.MOV.U32 R0, RZ, RZ, 0x1 ;  /* 0x00000001ff007424 */ /* 0x000fe400078e00ff */
[----:B-1----:R-:W-:-:S05]  /*dbb0*/  IMAD.MOV R6, RZ, RZ, -R4 ;  /* 0x000000ffff067224 */ /* 0x002fca00078e0a04 */
[----:B------:R-:W-:-:S05]  /*dbc0*/  VIADDMNMX R6, R6, R0, 0xffffffff, !PT ;  /* 0xffffffff06067446 */ /* 0x000fca0007800100 */
[----:B------:R-:W-:-:S05]  /*dbd0*/  IMAD.IADD R0, R4, 0x1, R6 ;  /* 0x0000000104007824 */ /* 0x000fca00078e0206 */
[----:B------:R-:W-:-:S04]  /*dbe0*/  LOP3.LUT R0, R0, 0x1, RZ, 0xc0, !PT ;  /* 0x0000000100007812 */ /* 0x000fc800078ec0ff */
[----:B------:R-:W-:Y:S01]  /*dbf0*/  ISETP.NE.U32.AND P0, PT, R0, 0x1, PT ;  /* 0x000000010000780c */ /* 0x000fe20003f05070 */
[----:B------:R-:W-:-:S12]  /*dc00*/  VIADD R0, R4, 0xfffffffe ;  /* 0xfffffffe04007836 */ /* 0x000fd80000000000 */
[----:B------:R-:W-:Y:S05]  /*dc10*/  @P0 BRA `(.L_x_3465) ;  /* 0x0000000c005c0947 */ /* 0x000fea0003800000 */
[----:B------:R-:W-:Y:S01]  /*dc20*/  LOP3.LUT P2, RZ, R18, 0x2, RZ, 0xc0, !PT ;  /* 0x0000000212ff7812 */ /* 0x000fe2000784c0ff */
[----:B------:R-:W-:-:S12]  /*dc30*/  BSSY B0, `(.L_x_3466) ;  /* 0x00000cc000007945 */ /* 0x000fd80003800000 */
[----:B------:R-:W-:Y:S05]  /*dc40*/  @!P2 BRA `(.L_x_3467) ;  /* 0x0000000c0028a947 */ /* 0x000fea0003800000 */
[----:B------:R-:W-:-:S13]  /*dc50*/  LOP3.LUT P2, RZ, R18, 0x1, RZ, 0xc0, !PT ;  /* 0x0000000112ff7812 */ /* 0x000fda000784c0ff */
[----:B------:R-:W-:Y:S05]  /*dc60*/  @!P2 BRA `(.L_x_3468) ;  /* 0x000000000050a947 */ /* 0x000fea0003800000 */
[----:B------:R-:W2:Y:S01]  /*dc70*/  LDL R9, [R1+0xc] ;  /* 0x00000c0001097983 */ /* 0x000ea20000100800 */
[----:B------:R-:W1:Y:S01]  /*dc80*/  LDC R5, c[0x0][0x43c] ;  /* 0x00010f00ff057b82 */ /* 0x000e620000000800 */
[----:B------:R-:W-:Y:S02]  /*dc90*/  ULDC.64 UR4, c[0x0][0x428] ;  /* 0x00010a0000047ab9 */ /* 0x000fe40000000a00 */
[----:B------:R-:W3:Y:S01]  /*dca0*/  LDL R8, [R1] ;  /* 0x0000000001087983 */ /* 0x000ee20000100800 */
[----:B-1----:R-:W-:-:S13]  /*dcb0*/  ISETP.NE.AND P0, PT, R5, 0x1, PT ;  /* 0x000000010500780c */ /* 0x002fda0003f05270 */
[----:B------:R-:W1:Y:S02]  /*dcc0*/  @P0 LDC.64 R2, c[0x0][0x440] ;  /* 0x00011000ff020b82 */ /* 0x000e640000000a00 */
[----:B-1----:R-:W-:-:S04]  /*dcd0*/  @P0 IMAD.HI.U32 R4, R0, R2, RZ ;  /* 0x0000000200040227 */ /* 0x002fc800078e00ff */
        /* <DEDUP_REMOVED lines=13> */
.L_x_3468:
        /* <DEDUP_REMOVED lines=8> */
.L_x_3569:
[----:B------:R-:W-:Y:S05]  /*de30*/  BSYNC B1 ;  /* 0x0000000000017941 */ /* 0x000fea0003800000 */
.L_x_3469:
        /* <DEDUP_REMOVED lines=9> */
.L_x_3472:
[----:B------:R-:W-:Y:S05]  /*ded0*/  BSYNC B1 ;  /* 0x0000000000017941 */ /* 0x000fea0003800000 */
.L_x_3471:
        /* <DEDUP_REMOVED lines=11> */
.L_x_3473:
        /* <DEDUP_REMOVED lines=13> */
.L_x_3570:
[----:B------:R-:W-:Y:S05]  /*e060*/  BSYNC B1 ;  /* 0x0000000000017941 */ /* 0x000fea0003800000 */
.L_x_3474:
        /* <DEDUP_REMOVED lines=11> */
.L_x_3477:
[----:B------:R-:W-:Y:S05]  /*e120*/  BSYNC B1 ;  /* 0x0000000000017941 */ /* 0x000fea0003800000 */
.L_x_3476:
        /* <DEDUP_REMOVED lines=9> */
.L_x_3478:
        /* <DEDUP_REMOVED lines=15> */
.L_x_3479:
        /* <DEDUP_REMOVED lines=15> */
.L_x_3480:
        /* <DEDUP_REMOVED lines=15> */
.L_x_3481:
        /* <DEDUP_REMOVED lines=15> */
.L_x_3482:
        /* <DEDUP_REMOVED lines=15> */
.L_x_3483:
        /* <DEDUP_REMOVED lines=15> */
.L_x_3484:
        /* <DEDUP_REMOVED lines=15> */
.L_x_3485:
        /* <DEDUP_REMOVED lines=10> */
.L_x_3467:
[----:B------:R-:W-:Y:S05]  /*e8f0*/  BSYNC B0 ;  /* 0x0000000000007941 */ /* 0x000fea0003800000 */
.L_x_3466:
[----:B------:R-:W2:Y:S04]  /*e900*/  LDL.LU R5, [R1+0x8] ;  /* 0x0000080001057983 */ /* 0x000ea80000300800 */
[----:B------:R-:W3:Y:S01]  /*e910*/  LDL.LU R4, [R1+0x20] ;  /* 0x0000200001047983 */ /* 0x000ee20000300800 */
[----:B------:R-:W-:-:S05]  /*e920*/  VIADD R19, R19, 0x1 ;  /* 0x0000000113137836 */ /* 0x000fca0000000000 */
[----:B------:R-:W-:-:S04]  /*e930*/  ISETP.NE.AND P0, PT, R19, 0x2, PT ;  /* 0x000000021300780c */ /* 0x000fc80003f05270 */
[----:B------:R-:W-:Y:S02]  /*e940*/  SEL R0, RZ, 0x1, P0 ;  /* 0x00000001ff007807 */ /* 0x000fe40000000000 */
[----:B------:R-:W-:Y:S02]  /*e950*/  SEL R19, R19, RZ, P0 ;  /* 0x000000ff13137207 */ /* 0x000fe40000000000 */
[----:B--2---:R-:W-:Y:S01]  /*e960*/  LOP3.LUT R5, R5, R0, RZ, 0x3c, !PT ;  /* 0x0000000005057212 */ /* 0x004fe200078e3cff */
[----:B---3--:R-:W-:-:S04]  /*e970*/  VIADD R0, R4, 0xfffffffd ;  /* 0xfffffffd04007836 */ /* 0x008fc80000000000 */
[----:B------:R1:W-:Y:S03]  /*e980*/  STL [R1+0x8], R5 ;  /* 0x0000080501007387 */ /* 0x0003e60000100800 */
.L_x_3465:
[----:B------:R-:W2:Y:S01]  /*e990*/  LDL.LU R2, [R1+0x1c] ;  /* 0x00001c0001027983 */ /* 0x000ea20000300800 */
[----:B------:R-:W-:Y:S01]  /*e9a0*/  IMAD.MOV R6, RZ, RZ, -R6 ;  /* 0x000000ffff067224 */ /* 0x000fe200078e0a06 */
[----:B------:R-:W-:Y:S04]  /*e9b0*/  BSSY B0, `(.L_x_3464) ;  /* 0x00001b1000007945 */ /* 0x000fe80003800000 */
[----:B--2---:R-:W-:-:S13]  /*e9c0*/  ISETP.NE.AND P0, PT, R2, R6, PT ;  /* 0x000000060200720c */ /* 0x004fda0003f05270 */
[----:B------:R-:W-:Y:S05]  /*e9d0*/  @!P0 BRA `(.L_x_3486) ;  /* 0x0000001800b88947 */ /* 0x000fea0003800000 */
.L_x_3527:
[----:B------:R-:W-:Y:S01]  /*e9e0*/  LOP3.LUT P0, RZ, R18, 0x2, RZ, 0xc0, !PT ;  /* 0x0000000212ff7812 */ /* 0x000fe2000780c0ff */
[----:B------:R-:W-:-:S12]  /*e9f0*/  BSSY B1, `(.L_x_3487) ;  /* 0x00000ce000017945 */ /* 0x000fd80003800000 */
[----:B--2---:R-:W-:Y:S05]  /*ea00*/  @!P0 BRA `(.L_x_3488) ;  /* 0x0000000c00308947 */ /* 0x004fea0003800000 */
[----:B------:R-:W-:Y:S01]  /*ea10*/  LOP3.LUT P0, RZ, R18, 0x1, RZ, 0xc0, !PT ;  /* 0x0000000112ff7812 */ /* 0x000fe2000780c0ff */
[----:B------:R-:W-:-:S12]  /*ea20*/  IMAD.MOV.U32 R6, RZ, RZ, R0 ;  /* 0x000000ffff067224 */ /* 0x000fd800078e0000 */
[----:B------:R-:W-:Y:S05]  /*ea30*/  @!P0 BRA `(.L_x_3489) ;  /* 0x0000000000508947 */ /* 0x000fea0003800000 */
[----:B0-----:R-:W2:Y:S01]  /*ea40*/  LDL R7, [R1+0xc] ;  /* 0x00000c0001077983 */ /* 0x001ea20000100800 */
[----:B------:R-:W0:Y:S01]  /*ea50*/  LDC R6, c[0x0][0x43c] ;  /* 0x00010f00ff067b82 */ /* 0x000e220000000800 */
[----:B------:R-:W-:Y:S02]  /*ea60*/  ULDC.64 UR4, c[0x0][0x428] ;  /* 0x00010a0000047ab9 */ /* 0x000fe40000000a00 */
[----:B-1----:R-:W3:Y:S01]  /*ea70*/  LDL R5, [R1] ;  /* 0x0000000001057983 */ /* 0x002ee20000100800 */
        /* <DEDUP_REMOVED lines=16> */
.L_x_3489:
[----:B------:R-:W3:Y:S01]  /*eb80*/  LDL R2, [R1+0x8] ;  /* 0x0000080001027983 */ /* 0x000ee20000100800 */
        /* <DEDUP_REMOVED lines=8> */
.L_x_3571:
[----:B------:R-:W-:Y:S05]  /*ec10*/  BSYNC B2 ;  /* 0x0000000000027941 */ /* 0x000fea0003800000 */
.L_x_3490:
        /* <DEDUP_REMOVED lines=9> */
.L_x_3493:
[----:B------:R-:W-:Y:S05]  /*ecb0*/  BSYNC B2 ;  /* 0x0000000000027941 */ /* 0x000fea0003800000 */
.L_x_3492:
        /* <DEDUP_REMOVED lines=11> */
.L_x_3494:
        /* <DEDUP_REMOVED lines=13> */
.L_x_3572:
[----:B------:R-:W-:Y:S05]  /*ee40*/  BSYNC B2 ;  /* 0x0000000000027941 */ /* 0x000fea0003800000 */
.L_x_3495:
        /* <DEDUP_REMOVED lines=11> */
.L_x_3498:
[----:B------:R-:W-:Y:S05]  /*ef00*/  BSYNC B2 ;  /* 0x0000000000027941 */ /* 0x000fea0003800000 */
.L_x_3497:
        /* <DEDUP_REMOVED lines=9> */
.L_x_3499:
        /* <DEDUP_REMOVED lines=15> */
.L_x_3500:
        /* <DEDUP_REMOVED lines=15> */
.L_x_3501:
        /* <DEDUP_REMOVED lines=15> */
.L_x_3502:
        /* <DEDUP_REMOVED lines=15> */
.L_x_3503:
        /* <DEDUP_REMOVED lines=15> */
.L_x_3504:
        /* <DEDUP_REMOVED lines=15> */
.L_x_3505:
        /* <DEDUP_REMOVED lines=15> */
.L_x_3506:
        /* <DEDUP_REMOVED lines=10> */
.L_x_3488:
[----:B------:R-:W-:Y:S05]  /*f6d0*/  BSYNC B1 ;  /* 0x0000000000017941 */ /* 0x000fea0003800000 */
.L_x_3487:
[----:B------:R-:W2:Y:S01]  /*f6e0*/  LDL.LU R2, [R1+0x8] ;  /* 0x0000080001027983 */ /* 0x000ea20000300800 */
[----:B------:R-:W-:Y:S01]  /*f6f0*/  LOP3.LUT P2, RZ, R18, 0x2, RZ, 0xc0, !PT ;  /* 0x0000000212ff7812 */ /* 0x000fe2000784c0ff */
[----:B0-----:R-:W-:Y:S01]  /*f700*/  VIADD R7, R19, 0x1 ;  /* 0x0000000113077836 */ /* 0x001fe20000000000 */
[----:B------:R-:W-:Y:S04]  /*f710*/  BSSY B1, `(.L_x_3507) ;  /* 0x00000d1000017945 */ /* 0x000fe80003800000 */
[----:B------:R-:W-:-:S04]  /*f720*/  ISETP.NE.AND P0, PT, R7, 0x2, PT ;  /* 0x000000020700780c */ /* 0x000fc80003f05270 */
[----:B------:R-:W-:Y:S02]  /*f730*/  SEL R6, RZ, 0x1, P0 ;  /* 0x00000001ff067807 */ /* 0x000fe40000000000 */
[----:B------:R-:W-:Y:S02]  /*f740*/  SEL R7, R7, RZ, P0 ;  /* 0x000000ff07077207 */ /* 0x000fe40000000000 */
[----:B--2---:R-:W-:Y:S01]  /*f750*/  LOP3.LUT R6, R2, R6, RZ, 0x3c, !PT ;  /* 0x0000000602067212 */ /* 0x004fe200078e3cff */
[----:B------:R-:W-:Y:S06]  /*f760*/  @!P2 BRA `(.L_x_3508) ;  /* 0x0000000c002ca947 */ /* 0x000fec0003800000 */
[----:B------:R-:W-:Y:S01]  /*f770*/  LOP3.LUT P2, RZ, R18, 0x1, RZ, 0xc0, !PT ;  /* 0x0000000112ff7812 */ /* 0x000fe2000784c0ff */
[----:B------:R-:W-:-:S12]  /*f780*/  VIADD R8, R0, 0xffffffff ;  /* 0xffffffff00087836 */ /* 0x000fd80000000000 */
[----:B------:R-:W-:Y:S05]  /*f790*/  @!P2 BRA `(.L_x_3509) ;  /* 0x000000000050a947 */ /* 0x000fea0003800000 */
[----:B------:R-:W2:Y:S01]  /*f7a0*/  LDL R10, [R1+0xc] ;  /* 0x00000c00010a7983 */ /* 0x000ea20000100800 */
[----:B------:R-:W0:Y:S01]  /*f7b0*/  LDC R4, c[0x0][0x43c] ;  /* 0x00010f00ff047b82 */ /* 0x000e220000000800 */
[----:B------:R-:W-:Y:S02]  /*f7c0*/  ULDC.64 UR4, c[0x0][0x428] ;  /* 0x00010a0000047ab9 */ /* 0x000fe40000000a00 */
[----:B------:R-:W3:Y:S01]  /*f7d0*/  LDL R9, [R1] ;  /* 0x0000000001097983 */ /* 0x000ee20000100800 */
[----:B0-----:R-:W-:-:S13]  /*f7e0*/  ISETP.NE.AND P0, PT, R4, 0x1, PT ;  /* 0x000000010400780c */ /* 0x001fda0003f05270 */
        /* <DEDUP_REMOVED lines=15> */
.L_x_3509:
        /* <DEDUP_REMOVED lines=8> */
.L_x_3573:
[----:B------:R-:W-:Y:S05]  /*f960*/  BSYNC B2 ;  /* 0x0000000000027941 */ /* 0x000fea0003800000 */
.L_x_3510:
        /* <DEDUP_REMOVED lines=9> */
.L_x_3513:
[----:B------:R-:W-:Y:S05]  /*fa00*/  BSYNC B2 ;  /* 0x0000000000027941 */ /* 0x000fea0003800000 */
.L_x_3512:
        /* <DEDUP_REMOVED lines=11> */
.L_x_3514:
        /* <DEDUP_REMOVED lines=13> */
.L_x_3574:
[----:B------:R-:W-:Y:S05]  /*fb90*/  BSYNC B2 ;  /* 0x0000000000027941 */ /* 0x000fea0003800000 */
.L_x_3515:
        /* <DEDUP_REMOVED lines=11> */
.L_x_3518:
[----:B------:R-:W-:Y:S05]  /*fc50*/  BSYNC B2 ;  /* 0x0000000000027941 */ /* 0x000fea0003800000 */
.L_x_3517:
        /* <DEDUP_REMOVED lines=9> */
.L_x_3519:
        /* <DEDUP_REMOVED lines=15> */
.L_x_3520:
        /* <DEDUP_REMOVED lines=15> */
.L_x_3521:
        /* <DEDUP_REMOVED lines=15> */
.L_x_3522:
        /* <DEDUP_REMOVED lines=15> */
.L_x_3523:
        /* <DEDUP_REMOVED lines=15> */
.L_x_3524:
        /* <DEDUP_REMOVED lines=15> */
.L_x_3525:
        /* <DEDUP_REMOVED lines=15> */
.L_x_3526:
        /* <DEDUP_REMOVED lines=10> */
.L_x_3508:
[----:B------:R-:W-:Y:S05]  /*10420*/  BSYNC B1 ;  /* 0x0000000000017941 */ /* 0x000fea0003800000 */
.L_x_3507:
[----:B------:R-:W-:Y:S01]  /*10430*/  VIADD R7, R7, 0x1 ;  /* 0x0000000107077836 */ /* 0x000fe20000000000 */
[C---:B------:R-:W-:Y:S01]  /*10440*/  ISETP.GT.AND P1, PT, R0.reuse, 0x1, PT ;  /* 0x000000010000780c */ /* 0x040fe20003f24270 */
[----:B------:R-:W-:-:S03]  /*10450*/  VIADD R0, R0, 0xfffffffe ;  /* 0xfffffffe00007836 */ /* 0x000fc60000000000 */
[----:B------:R-:W-:-:S04]  /*10460*/  ISETP.NE.AND P0, PT, R7, 0x2, PT ;  /* 0x000000020700780c */ /* 0x000fc80003f05270 */
[----:B------:R-:W-:Y:S02]  /*10470*/  SEL R2, RZ, 0x1, P0 ;  /* 0x00000001ff027807 */ /* 0x000fe40000000000 */
[----:B------:R-:W-:Y:S02]  /*10480*/  SEL R19, R7, RZ, P0 ;  /* 0x000000ff07137207 */ /* 0x000fe40000000000 */
[----:B------:R-:W-:-:S05]  /*10490*/  LOP3.LUT R2, R6, R2, RZ, 0x3c, !PT ;  /* 0x0000000206027212 */ /* 0x000fca00078e3cff */
[----:B------:R2:W-:Y:S01]  /*104a0*/  STL [R1+0x8], R2 ;  /* 0x0000080201007387 */ /* 0x0005e20000100800 */
[----:B------:R-:W-:Y:S05]  /*104b0*/  @P1 BRA `(.L_x_3527) ;  /* 0xffffffe400481947 */ /* 0x000fea000383ffff */
.L_x_3486:
[----:B------:R-:W-:Y:S05]  /*104c0*/  BSYNC B0 ;  /* 0x0000000000007941 */ /* 0x000fea0003800000 */
.L_x_3464:
        /* <DEDUP_REMOVED lines=10> */
.L_x_3432:
[----:B0-----:R-:W0:Y:S01]  /*10570*/  S2R R3, SR_CgaCtaId ;  /* 0x0000000000037919 */ /* 0x001e220000008800 */
[----:B------:R-:W-:Y:S01]  /*10580*/  MOV R0, 0x400 ;  /* 0x0000040000007802 */ /* 0x000fe20000000f00 */
[----:B------:R-:W-:Y:S01]  /*10590*/  BSSY B0, `(.L_x_3529) ;  /* 0x0000005000007945 */ /* 0x000fe20003800000 */
[----:B------:R-:W-:Y:S02]  /*105a0*/  SHF.L.U32 R2, R2, 0x1f, RZ ;  /* 0x0000001f02027819 */ /* 0x000fe400000006ff */
[----:B0-----:R-:W-:-:S04]  /*105b0*/  LEA R9, R3, R0, 0x18 ;  /* 0x0000000003097211 */ /* 0x001fc800078ec0ff */
[----:B------:R-:W0:Y:S02]  /*105c0*/  SYNCS.PHASECHK.TRANS64.TRYWAIT P0, [R9+URZ+0x38820], R2 ;  /* 0x03882002090075a7 */ /* 0x000e24000800017f */
[----:B0-----:R-:W-:Y:S05]  /*105d0*/  @!P0 BRA `(.L_x_3530) ;  /* 0x0000001400ec8947 */ /* 0x001fea0003800000 */
.L_x_3575:
[----:B------:R-:W-:Y:S05]  /*105e0*/  BSYNC B0 ;  /* 0x0000000000007941 */ /* 0x000fea0003800000 */
.L_x_3529:
[----:B------:R-:W-:-:S03]  /*105f0*/  UMOV UR4, 0xffffffff ;  /* 0xffffffff00047882 */ /* 0x000fc60000000000 */
[----:B------:R-:W-:Y:S05]  /*10600*/  BRA.DIV UR4, `(.L_x_3531) ;  /* 0x0000001604f47947 */ /* 0x000fea000b800000 */
[----:B------:R-:W2:Y:S02]  /*10610*/  S2R R0, SR_TID.X ;  /* 0x0000000000007919 */ /* 0x000ea40000002100 */
[----:B--2---:R-:W-:-:S04]  /*10620*/  SHF.R.U32.HI R0, RZ, 0x5, R0 ;  /* 0x00000005ff007819 */ /* 0x004fc80000011600 */
[----:B------:R-:W-:-:S05]  /*10630*/  LOP3.LUT R0, R0, 0x3, RZ, 0xc0, !PT ;  /* 0x0000000300007812 */ /* 0x000fca00078ec0ff */
[----:B------:R2:W3:Y:S02]  /*10640*/  SHFL.IDX PT, R14, R0, RZ, 0x1f ;  /* 0x00001fff000e7589 */ /* 0x0004e400000e0000 */
.L_x_3578:
[----:B---3--:R-:W-:Y:S01]  /*10650*/  ISETP.NE.AND P0, PT, R14, RZ, PT ;  /* 0x000000ff0e00720c */ /* 0x008fe20003f05270 */
[----:B------:R-:W-:-:S12]  /*10660*/  BSSY B0, `(.L_x_3532) ;  /* 0x000001e000007945 */ /* 0x000fd80003800000 */
[----:B------:R-:W-:Y:S05]  /*10670*/  @P0 BRA `(.L_x_3533) ;  /* 0x0000000000700947 */ /* 0x000fea0003800000 */
[----:B------:R-:W-:-:S03]  /*10680*/  UMOV UR4, 0xffffffff ;  /* 0xffffffff00047882 */ /* 0x000fc60000000000 */
[----:B------:R-:W-:Y:S05]  /*10690*/  BRA.DIV UR4, `(.L_x_3534) ;  /* 0x0000001a04047947 */ /* 0x000fea000b800000 */
[----:B------:R-:W-:-:S13]  /*106a0*/  ELECT P6, URZ, PT ;  /* 0x00000000003f782f */ /* 0x000fda00038c0000 */
.L_x_3581:
[----:B------:R-:W-:Y:S05]  /*106b0*/  @!P6 BRA `(.L_x_3533) ;  /* 0x000000000060e947 */ /* 0x000fea0003800000 */
[----:B-1----:R-:W3:Y:S01]  /*106c0*/  LDL.LU R6, [R1+0x8] ;  /* 0x0000080001067983 */ /* 0x002ee20000300800 */
[----:B--2---:R-:W-:Y:S02]  /*106d0*/  VIADD R0, R9, 0x38840 ;  /* 0x0003884009007836 */ /* 0x004fe40000000000 */
[C---:B0-----:R-:W-:Y:S02]  /*106e0*/  VIADD R2, R19.reuse, 0x1 ;  /* 0x0000000113027836 */ /* 0x041fe40000000000 */
[----:B------:R-:W-:-:S03]  /*106f0*/  IMAD R5, R19, 0x8, R0 ;  /* 0x0000000813057824 */ /* 0x000fc600078e0200 */
        /* <DEDUP_REMOVED lines=9> */
.L_x_3582:
[----:B------:R-:W1:Y:S01]  /*10790*/  SYNCS.PHASECHK.TRANS64.TRYWAIT P0, [R7+URZ], R2 ;  /* 0x00000002070075a7 */ /* 0x000e62000800017f */
[----:B------:R-:W-:-:S04]  /*107a0*/  VIADD R0, R9, 0x38860 ;  /* 0x0003886009007836 */ /* 0x000fc80000000000 */
[----:B------:R-:W-:Y:S01]  /*107b0*/  IMAD R19, R19, 0x8, R0 ;  /* 0x0000000813137824 */ /* 0x000fe200078e0200 */
[----:B-1----:R-:W-:Y:S06]  /*107c0*/  @!P0 BRA `(.L_x_3536) ;  /* 0x0000001400ec8947 */ /* 0x002fec0003800000 */
.L_x_3583:
[----:B------:R-:W2:Y:S02]  /*107d0*/  SYNCS.PHASECHK.TRANS64.TRYWAIT P0, [R19+URZ], R4 ;  /* 0x00000004130075a7 */ /* 0x000ea4000800017f */
[----:B--2---:R-:W-:Y:S05]  /*107e0*/  @!P0 BRA `(.L_x_3537) ;  /* 0x0000001400f88947 */ /* 0x004fea0003800000 */
.L_x_3584:
[----:B------:R-:W-:-:S07]  /*107f0*/  IMAD R3, R3, 0x8, R0 ;  /* 0x0000000803037824 */ /* 0x000fce00078e0200 */
.L_x_3538:
[----:B---3--:R3:W4:Y:S02]  /*10800*/  SYNCS.PHASECHK.TRANS64.TRYWAIT P0, [R3+URZ], R2 ;  /* 0x00000002030075a7 */ /* 0x008724000800017f */
[----:B----4-:R-:W-:Y:S05]  /*10810*/  @!P0 NANOSLEEP.SYNCS 0x989680 ;  /* 0x009896800000895d */ /* 0x010fea0003900000 */
[----:B------:R-:W4:Y:S02]  /*10820*/  @!P0 SYNCS.PHASECHK.TRANS64 P0, [R3+URZ], R2 ;  /* 0x00000002030085a7 */ /* 0x000f24000800007f */
[----:B----4-:R-:W-:Y:S05]  /*10830*/  @!P0 BRA `(.L_x_3538) ;  /* 0xfffffffc00f08947 */ /* 0x010fea000383ffff */
.L_x_3533:
[----:B------:R-:W-:Y:S05]  /*10840*/  BSYNC B0 ;  /* 0x0000000000007941 */ /* 0x000fea0003800000 */
.L_x_3532:
[----:B------:R-:W-:Y:S05]  /*10850*/  EXIT ;  /* 0x000000000000794d */ /* 0x000fea0003800000 */
.L_x_3406:
[----:B0-----:R-:W-:-:S04]  /*10860*/  IMAD.U32 R3, RZ, RZ, UR37 ;  /* 0x00000025ff037e24 */ /* 0x001fc8000f8e00ff */
[----:B------:R0:W1:Y:S03]  /*10870*/  SYNCS.PHASECHK.TRANS64.TRYWAIT P1, [R3+URZ+0x38800], R4 ;  /* 0x03880004030075a7 */ /* 0x000066000802017f */
[----:B-1----:R-:W-:Y:S05]  /*10880*/  @!P1 NANOSLEEP.SYNCS 0x989680 ;  /* 0x009896800000995d */ /* 0x002fea0003900000 */
[----:B------:R-:W1:Y:S02]  /*10890*/  @!P1 SYNCS.PHASECHK.TRANS64 P1, [R3+URZ+0x38800], R4 ;  /* 0x03880004030095a7 */ /* 0x000e64000802007f */
[----:B-1----:R-:W-:Y:S05]  /*108a0*/  @!P1 BRA `(.L_x_3406) ;  /* 0xfffffffc00ec9947 */ /* 0x002fea000383ffff */
[----:B------:R-:W-:Y:S05]  /*108b0*/  BRA `(.L_x_3539) ;  /* 0xffffff2000a07947 */ /* 0x000fea000383ffff */
.L_x_3410:
[----:B-1----:R1:W2:Y:S02]  /*108c0*/  SYNCS.PHASECHK.TRANS64.TRYWAIT P1, [R3+URZ+0x38830], R6 ;  /* 0x03883006030075a7 */ /* 0x0022a4000802017f */
[----:B--2---:R-:W-:Y:S05]  /*108d0*/  @!P1 NANOSLEEP.SYNCS 0x989680 ;  /* 0x009896800000995d */ /* 0x004fea0003900000 */
[----:B------:R-:W2:Y:S02]  /*108e0*/  @!P1 SYNCS.PHASECHK.TRANS64 P1, [R3+URZ+0x38830], R6 ;  /* 0x03883006030095a7 */ /* 0x000ea4000802007f */
[----:B--2---:R-:W-:Y:S05]  /*108f0*/  @!P1 BRA `(.L_x_3410) ;  /* 0xfffffffc00f09947 */ /* 0x004fea000383ffff */
[----:B------:R-:W-:Y:S05]  /*10900*/  BRA `(.L_x_3409) ;  /* 0xffffff2000b87947 */ /* 0x000fea000383ffff */
.L_x_3411:
[----:B--2---:R-:W-:-:S04]  /*10910*/  IMAD.U32 R5, RZ, RZ, UR37 ;  /* 0x00000025ff057e24 */ /* 0x004fc8000f8e00ff */
[----:B------:R2:W3:Y:S03]  /*10920*/  SYNCS.PHASECHK.TRANS64.TRYWAIT P1, [R5+URZ+0x38810], R4 ;  /* 0x03881004050075a7 */ /* 0x0004e6000802017f */
[----:B---3--:R-:W-:Y:S05]  /*10930*/  @!P1 NANOSLEEP.SYNCS 0x989680 ;  /* 0x009896800000995d */ /* 0x008fea0003900000 */
[----:B------:R-:W3:Y:S02]  /*10940*/  @!P1 SYNCS.PHASECHK.TRANS64 P1, [R5+URZ+0x38810], R4 ;  /* 0x03881004050095a7 */ /* 0x000ee4000802007f */
[----:B---3--:R-:W-:Y:S05]  /*10950*/  @!P1 BRA `(.L_x_3411) ;  /* 0xfffffffc00ec9947 */ /* 0x008fea000383ffff */
[----:B------:R-:W-:Y:S05]  /*10960*/  BRA `(.L_x_3540) ;  /* 0xffffff2400407947 */ /* 0x000fea000383ffff */
.L_x_3415:
[----:B----4-:R4:W0:Y:S02]  /*10970*/  SYNCS.PHASECHK.TRANS64.TRYWAIT P1, [R3+URZ+0x38850], R6 ;  /* 0x03885006030075a7 */ /* 0x010824000802017f */
[----:B0-----:R-:W-:Y:S05]  /*10980*/  @!P1 NANOSLEEP.SYNCS 0x989680 ;  /* 0x009896800000995d */ /* 0x001fea0003900000 */
[----:B------:R-:W0:Y:S02]  /*10990*/  @!P1 SYNCS.PHASECHK.TRANS64 P1, [R3+URZ+0x38850], R6 ;  /* 0x03885006030095a7 */ /* 0x000e24000802007f */
[----:B0-----:R-:W-:Y:S05]  /*109a0*/  @!P1 BRA `(.L_x_3415) ;  /* 0xfffffffc00f09947 */ /* 0x001fea000383ffff */
[----:B------:R-:W-:Y:S05]  /*109b0*/  BRA `(.L_x_3414) ;  /* 0xffffff24004c7947 */ /* 0x000fea000383ffff */
.L_x_3420:
[----:B-1----:R-:W-:-:S04]  /*109c0*/  IMAD.U32 R5, RZ, RZ, UR5 ;  /* 0x00000005ff057e24 */ /* 0x002fc8000f8e00ff */
[----:B------:R1:W2:Y:S03]  /*109d0*/  SYNCS.PHASECHK.TRANS64.TRYWAIT P3, [R5+URZ+0x38830], R4 ;  /* 0x03883004050075a7 */ /* 0x0002a6000806017f */
[----:B--2---:R-:W-:Y:S05]  /*109e0*/  @!P3 NANOSLEEP.SYNCS 0x989680 ;  /* 0x009896800000b95d */ /* 0x004fea0003900000 */
[----:B------:R-:W2:Y:S02]  /*109f0*/  @!P3 SYNCS.PHASECHK.TRANS64 P3, [R5+URZ+0x38830], R4 ;  /* 0x038830040500b5a7 */ /* 0x000ea4000806007f */
[----:B--2---:R-:W-:Y:S05]  /*10a00*/  @!P3 BRA `(.L_x_3420) ;  /* 0xfffffffc00ecb947 */ /* 0x004fea000383ffff */
[----:B------:R-:W-:Y:S05]  /*10a10*/  BRA `(.L_x_3419) ;  /* 0xffffff4800cc7947 */ /* 0x000fea000383ffff */
.L_x_3424:
[----:B-1----:R-:W-:-:S04]  /*10a20*/  IMAD.U32 R5, RZ, RZ, UR5 ;  /* 0x00000005ff057e24 */ /* 0x002fc8000f8e00ff */
[----:B------:R1:W3:Y:S03]  /*10a30*/  SYNCS.PHASECHK.TRANS64.TRYWAIT P3, [R5+URZ+0x38850], R4 ;  /* 0x03885004050075a7 */ /* 0x0002e6000806017f */
[----:B---3--:R-:W-:Y:S05]  /*10a40*/  @!P3 NANOSLEEP.SYNCS 0x989680 ;  /* 0x009896800000b95d */ /* 0x008fea0003900000 */
[----:B------:R-:W3:Y:S02]  /*10a50*/  @!P3 SYNCS.PHASECHK.TRANS64 P3, [R5+URZ+0x38850], R4 ;  /* 0x038850040500b5a7 */ /* 0x000ee4000806007f */
[----:B---3--:R-:W-:Y:S05]  /*10a60*/  @!P3 BRA `(.L_x_3424) ;  /* 0xfffffffc00ecb947 */ /* 0x008fea000383ffff */
[----:B------:R-:W-:Y:S05]  /*10a70*/  BRA `(.L_x_3423) ;  /* 0xffffff4c003c7947 */ /* 0x000fea000383ffff */
.L_x_3436:
        /* <DEDUP_REMOVED lines=11> */
.L_x_3542:
[----:B------:R-:W-:Y:S05]  /*10b30*/  BSYNC B0 ;  /* 0x0000000000007941 */ /* 0x000fea0003800000 */
.L_x_3541:
[----:B------:R-:W-:Y:S05]  /*10b40*/  BRA `(.L_x_3543) ;  /* 0xffffffa800787947 */ /* 0x000fea000383ffff */
.L_x_3438:
[----:B------:R-:W-:Y:S01]  /*10b50*/  BSSY B0, `(.L_x_3544) ;  /* 0x0000006000007945 */ /* 0x000fe20003800000 */
[----:B------:R-:W-:-:S07]  /*10b60*/  IMAD.MOV.U32 R15, RZ, RZ, -0x1 ;  /* 0xffffffffff0f7424 */ /* 0x000fce00078e00ff */
[----:B01----:R-:W-:Y:S05]  /*10b70*/  WARPSYNC.COLLECTIVE R15, `(.L_x_3545) ;  /* 0x000000000f0c7348 */ /* 0x003fea0003c00000 */
[----:B------:R-:W-:Y:S02]  /*10b80*/  ELECT P6, UR62, PT ;  /* 0x00000000003e782f */ /* 0x000fe400038c0000 */
[----:B------:R-:W-:Y:S01]  /*10b90*/  MOV R14, UR62 ;  /* 0x0000003e000e7c02 */ /* 0x000fe20008000f00 */
[----:B01----:R-:W-:Y:S10]  /*10ba0*/  ENDCOLLECTIVE ;  /* 0x000000000000791b */ /* 0x003ff40003800000 */
.L_x_3545:
[----:B------:R-:W-:Y:S05]  /*10bb0*/  BSYNC B0 ;  /* 0x0000000000007941 */ /* 0x000fea0003800000 */
.L_x_3544:
[----:B------:R-:W-:Y:S05]  /*10bc0*/  BRA `(.L_x_3546) ;  /* 0xffffffa800787947 */ /* 0x000fea000383ffff */
.L_x_3440:
[----:B-1----:R1:W3:Y:S02]  /*10bd0*/  SYNCS.PHASECHK.TRANS64.TRYWAIT P0, [R0+URZ+0x38840], R2 ;  /* 0x03884002000075a7 */ /* 0x0022e4000800017f */
[----:B---3--:R-:W-:Y:S05]  /*10be0*/  @!P0 NANOSLEEP.SYNCS 0x989680 ;  /* 0x009896800000895d */ /* 0x008fea0003900000 */
[----:B------:R-:W3:Y:S02]  /*10bf0*/  @!P0 SYNCS.PHASECHK.TRANS64 P0, [R0+URZ+0x38840], R2 ;  /* 0x03884002000085a7 */ /* 0x000ee4000800007f */
[----:B---3--:R-:W-:Y:S05]  /*10c00*/  @!P0 BRA `(.L_x_3440) ;  /* 0xfffffffc00f08947 */ /* 0x008fea000383ffff */
[----:B------:R-:W-:Y:S05]  /*10c10*/  BRA `(.L_x_3547) ;  /* 0xffffffa800d07947 */ /* 0x000fea000383ffff */
.L_x_3443:
        /* <DEDUP_REMOVED lines=8> */
.L_x_3548:
[----:B------:R-:W-:Y:S01]  /*10ca0*/  IMAD.MOV.U32 R13, RZ, RZ, R0 ;  /* 0x000000ffff0d7224 */ /* 0x000fe200078e0000 */
[----:B------:R-:W-:Y:S01]  /*10cb0*/  LOP3.LUT R5, R5, 0x7f, RZ, 0xc0, !PT ;  /* 0x0000007f05057812 */ /* 0x000fe200078ec0ff */
[----:B------:R-:W-:-:S07]  /*10cc0*/  IMAD.MOV.U32 R6, RZ, RZ, R14 ;  /* 0x000000ffff067224 */ /* 0x000fce00078e000e */
[----:B------:R-:W-:Y:S05]  /*10cd0*/  WARPSYNC.COLLECTIVE R15, `(.L_x_3549) ;  /* 0x000000000f087348 */ /* 0x000fea0003c00000 */
[----:B------:R0:W1:Y:S02]  /*10ce0*/  SHFL.IDX P6, R14, R13, R12, R11 ;  /* 0x0000000c0d0e7389 */ /* 0x00006400000c000b */
[----:B01----:R-:W-:Y:S01]  /*10cf0*/  ENDCOLLECTIVE ;  /* 0x000000000000791b */ /* 0x003fe20003800000 */
.L_x_3549:
[----:B------:R-:W-:Y:S02]  /*10d00*/  ULDC UR4, c[0x0][0x288] ;  /* 0x0000a20000047ab9 */ /* 0x000fe40000000800 */
[----:B------:R-:W-:Y:S01]  /*10d10*/  IMAD R3, R7, UR4, RZ ;  /* 0x0000000407037c24 */ /* 0x000fe2000f8e02ff */
[----:B------:R-:W-:Y:S01]  /*10d20*/  SHF.R.U32.HI R15, RZ, 0x3, R5 ;  /* 0x00000003ff0f7819 */ /* 0x000fe20000011605 */
[----:B------:R-:W-:Y:S02]  /*10d30*/  IMAD.MOV.U32 R13, RZ, RZ, R2 ;  /* 0x000000ffff0d7224 */ /* 0x000fe400078e0002 */
[----:B------:R-:W-:Y:S02]  /*10d40*/  IMAD.MOV.U32 R12, RZ, RZ, 0x1 ;  /* 0x00000001ff0c7424 */ /* 0x000fe400078e00ff */
[----:B------:R-:W-:Y:S02]  /*10d50*/  IMAD R7, R4, 0x40, R15 ;  /* 0x0000004004077824 */ /* 0x000fe400078e020f */
[----:B------:R-:W-:-:S02]  /*10d60*/  IMAD.MOV.U32 R15, RZ, RZ, -0x1 ;  /* 0xffffffffff0f7424 */ /* 0x000fc400078e00ff */
[----:B------:R-:W-:Y:S01]  /*10d70*/  IMAD.MOV.U32 R5, RZ, RZ, R14 ;  /* 0x000000ffff057224 */ /* 0x000fe200078e000e */
[----:B------:R-:W-:-:S13]  /*10d80*/  ISETP.GE.AND P1, PT, R7, R3, PT ;  /* 0x000000030700720c */ /* 0x000fda0003f26270 */
[----:B------:R-:W-:Y:S05]  /*10d90*/  WARPSYNC.COLLECTIVE R15, `(.L_x_3550) ;  /* 0x000000000f087348 */ /* 0x000fea0003c00000 */
[----:B------:R0:W1:Y:S02]  /*10da0*/  SHFL.IDX P6, R14, R13, R12, R11 ;  /* 0x0000000c0d0e7389 */ /* 0x00006400000c000b */
[----:B01----:R-:W-:Y:S01]  /*10db0*/  ENDCOLLECTIVE ;  /* 0x000000000000791b */ /* 0x003fe20003800000 */
.L_x_3550:
[----:B------:R0:W-:Y:S01]  /*10dc0*/  STL [R1+0x14], R7 ;  /* 0x0000140701007387 */ /* 0x0001e20000100800 */
[----:B------:R-:W-:Y:S01]  /*10dd0*/  @!P1 LEA R5, P2, R10, R5, 0x1 ;  /* 0x000000050a059211 */ /* 0x000fe200078408ff */
[----:B------:R-:W-:-:S04]  /*10de0*/  IMAD.MOV.U32 R13, RZ, RZ, R0 ;  /* 0x000000ffff0d7224 */ /* 0x000fc800078e0000 */
[----:B------:R-:W-:-:S05]  /*10df0*/  @!P1 IMAD.X R4, RZ, RZ, R6, P2 ;  /* 0x000000ffff049224 */ /* 0x000fca00010e0606 */
[----:B------:R-:W-:Y:S01]  /*10e00*/  @!P1 LOP3.LUT R5, R5, R4, RZ, 0x3c, !PT ;  /* 0x0000000405059212 */ /* 0x000fe200078e3cff */
[----:B0-----:R-:W-:-:S07]  /*10e10*/  IMAD.MOV.U32 R6, RZ, RZ, R14 ;  /* 0x000000ffff067224 */ /* 0x001fce00078e000e */
[----:B------:R-:W-:Y:S05]  /*10e20*/  WARPSYNC.COLLECTIVE R15, `(.L_x_3551) ;  /* 0x000000000f087348 */ /* 0x000fea0003c00000 */
[----:B------:R0:W1:Y:S02]  /*10e30*/  SHFL.IDX P6, R14, R13, R12, R11 ;  /* 0x0000000c0d0e7389 */ /* 0x00006400000c000b */
[----:B01----:R-:W-:Y:S01]  /*10e40*/  ENDCOLLECTIVE ;  /* 0x000000000000791b */ /* 0x003fe20003800000 */
.L_x_3551:
[----:B------:R-:W-:-:S04]  /*10e50*/  @!P1 LOP3.LUT R4, R5, R4, RZ, 0x3c, !PT ;  /* 0x0000000405049212 */ /* 0x000fc800078e3cff */
[----:B------:R-:W-:-:S05]  /*10e60*/  @!P1 LOP3.LUT R5, R5, R4, RZ, 0x3c, !PT ;  /* 0x0000000405059212 */ /* 0x000fca00078e3cff */
[----:B------:R-:W-:Y:S01]  /*10e70*/  @!PT LDS RZ, [RZ] ;  /* 0x00000000fffff984 */ /* 0x000fe20000000800 */
[----:B------:R-:W-:Y:S01]  /*10e80*/  @!PT LDS RZ, [RZ] ;  /* 0x00000000fffff984 */ /* 0x000fe20000000800 */
[----:B------:R-:W-:Y:S01]  /*10e90*/  @!PT LDS RZ, [RZ] ;  /* 0x00000000fffff984 */ /* 0x000fe20000000800 */
[----:B------:R0:W-:Y:S01]  /*10ea0*/  @!P1 LDGSTS.E.BYPASS.LTC128B.128 [R9+0x20400], desc[UR38][R4.64], !P0 ;  /* 0x2040000004099fae */ /* 0x0001e2000c101d66 */
[----:B------:R-:W-:Y:S02]  /*10eb0*/  IMAD.MOV.U32 R13, RZ, RZ, R2 ;  /* 0x000000ffff0d7224 */ /* 0x000fe400078e0002 */
[----:B------:R-:W-:Y:S02]  /*10ec0*/  IMAD.MOV.U32 R12, RZ, RZ, 0x2 ;  /* 0x00000002ff0c7424 */ /* 0x000fe400078e00ff */
[----:B0-----:R-:W-:Y:S02]  /*10ed0*/  VIADD R5, R7, 0x10 ;  /* 0x0000001007057836 */ /* 0x001fe40000000000 */
[----:B------:R-:W-:-:S07]  /*10ee0*/  IMAD.MOV.U32 R4, RZ, RZ, R14 ;  /* 0x000000ffff047224 */ /* 0x000fce00078e000e */
[----:B------:R-:W-:Y:S05]  /*10ef0*/  WARPSYNC.COLLECTIVE R15, `(.L_x_3552) ;  /* 0x000000000f087348 */ /* 0x000fea0003c00000 */
[----:B------:R0:W1:Y:S02]  /*10f00*/  SHFL.IDX P6, R14, R13, R12, R11 ;  /* 0x0000000c0d0e7389 */ /* 0x00006400000c000b */
[----:B01----:R-:W-:Y:S01]  /*10f10*/  ENDCOLLECTIVE ;  /* 0x000000000000791b */ /* 0x003fe20003800000 */
.L_x_3552:
[----:B------:R-:W-:Y:S01]  /*10f20*/  ISETP.GE.AND P1, PT, R5, R3, PT ;  /* 0x000000030500720c */ /* 0x000fe20003f26270 */
[----:B------:R-:W-:Y:S01]  /*10f30*/  VIADD R7, R7, 0x20 ;  /* 0x0000002007077836 */ /* 0x000fe20000000000 */
[----:B------:R0:W-:Y:S04]  /*10f40*/  STL [R1+0x28], R5 ;  /* 0x0000280501007387 */ /* 0x0001e80000100800 */
[----:B------:R1:W-:Y:S07]  /*10f50*/  STL [R1+0x2c], R7 ;  /* 0x00002c0701007387 */ /* 0x0003ee0000100800 */
[----:B0-----:R-:W-:Y:S01]  /*10f60*/  @!P1 LEA R5, P2, R10, R4, 0x1 ;  /* 0x000000040a059211 */ /* 0x001fe200078408ff */
[----:B------:R-:W-:-:S04]  /*10f70*/  IMAD.MOV.U32 R13, RZ, RZ, R0 ;  /* 0x000000ffff0d7224 */ /* 0x000fc800078e0000 */
[----:B------:R-:W-:Y:S02]  /*10f80*/  @!P1 IMAD.X R4, RZ, RZ, R6, P2 ;  /* 0x000000ffff049224 */ /* 0x000fe400010e0606 */
[----:B------:R-:W-:-:S03]  /*10f90*/  IMAD.MOV.U32 R6, RZ, RZ, R14 ;  /* 0x000000ffff067224 */ /* 0x000fc600078e000e */
[----:B-1----:R-:W-:-:S07]  /*10fa0*/  @!P1 LOP3.LUT R5, R5, R4, RZ, 0x3c, !PT ;  /* 0x0000000405059212 */ /* 0x002fce00078e3cff */
[----:B------:R-:W-:Y:S05]  /*10fb0*/  WARPSYNC.COLLECTIVE R15, `(.L_x_3553) ;  /* 0x000000000f087348 */ /* 0x000fea0003c00000 */
[----:B------:R0:W1:Y:S02]  /*10fc0*/  SHFL.IDX P6, R14, R13, R12, R11 ;  /* 0x0000000c0d0e7389 */ /* 0x00006400000c000b */
[----:B01----:R-:W-:Y:S01]  /*10fd0*/  ENDCOLLECTIVE ;  /* 0x000000000000791b */ /* 0x003fe20003800000 */
.L_x_3553:
[----:B------:R-:W-:-:S04]  /*10fe0*/  @!P1 LOP3.LUT R4, R5, R4, RZ, 0x3c, !PT ;  /* 0x0000000405049212 */ /* 0x000fc800078e3cff */
[----:B------:R-:W-:-:S05]  /*10ff0*/  @!P1 LOP3.LUT R5, R5, R4, RZ, 0x3c, !PT ;  /* 0x0000000405059212 */ /* 0x000fca00078e3cff */
[----:B------:R-:W-:Y:S01]  /*11000*/  @!PT LDS RZ, [RZ] ;  /* 0x00000000fffff984 */ /* 0x000fe20000000800 */
[----:B------:R-:W-:Y:S01]  /*11010*/  @!PT LDS RZ, [RZ] ;  /* 0x00000000fffff984 */ /* 0x000fe20000000800 */
[----:B------:R-:W-:Y:S01]  /*11020*/  @!PT LDS RZ, [RZ] ;  /* 0x00000000fffff984 */ /* 0x000fe20000000800 */
[----:B------:R0:W-:Y:S01]  /*11030*/  @!P1 LDGSTS.E.BYPASS.LTC128B.128 [R9+0x20c00], desc[UR38][R4.64], !P0 ;  /* 0x20c0000004099fae */ /* 0x0001e2000c101d66 */
[----:B------:R-:W-:Y:S01]  /*11040*/  ISETP.GE.AND P1, PT, R7, R3, PT ;  /* 0x000000030700720c */ /* 0x000fe20003f26270 */
[----:B------:R-:W-:Y:S02]  /*11050*/  IMAD.MOV.U32 R13, RZ, RZ, R2 ;  /* 0x000000ffff0d7224 */ /* 0x000fe400078e0002 */
[----:B------:R-:W-:Y:S02]  /*11060*/  IMAD.MOV.U32 R12, RZ, RZ, 0x3 ;  /* 0x00000003ff0c7424 */ /* 0x000fe400078e00ff */
[----:B0-----:R-:W-:-:S08]  /*11070*/  IMAD.MOV.U32 R4, RZ, RZ, R14 ;  /* 0x000000ffff047224 */ /* 0x001fd000078e000e */
[----:B------:R-:W-:Y:S05]  /*11080*/  WARPSYNC.COLLECTIVE R15, `(.L_x_3554) ;  /* 0x000000000f087348 */ /* 0x000fea0003c00000 */
[----:B------:R0:W1:Y:S02]  /*11090*/  SHFL.IDX P6, R14, R13, R12, R11 ;  /* 0x0000000c0d0e7389 */ /* 0x00006400000c000b */
[----:B01----:R-:W-:Y:S01]  /*110a0*/  ENDCOLLECTIVE ;  /* 0x000000000000791b */ /* 0x003fe20003800000 */
.L_x_3554:
        /* <DEDUP_REMOVED lines=9> */
[----:B------:R0:W-:Y:S02]  /*11140*/  @!P1 LDGSTS.E.BYPASS.LTC128B.128 [R9+0x21400], desc[UR38][R4.64], !P0 ;  /* 0x2140000004099fae */ /* 0x0001e4000c101d66 */
[----:B0-----:R-:W-:-:S07]  /*11150*/  IMAD.MOV.U32 R4, RZ, RZ, R14 ;  /* 0x000000ffff047224 */ /* 0x001fce00078e000e */
[----:B------:R-:W-:Y:S05]  /*11160*/  WARPSYNC.COLLECTIVE R15, `(.L_x_3555) ;  /* 0x000000000f087348 */ /* 0x000fea0003c00000 */
[----:B------:R0:W1:Y:S02]  /*11170*/  SHFL.IDX P6, R14, R13, R12, R11 ;  /* 0x0000000c0d0e7389 */ /* 0x00006400000c000b */
[----:B01----:R-:W-:Y:S01]  /*11180*/  ENDCOLLECTIVE ;  /* 0x000000000000791b */ /* 0x003fe20003800000 */
.L_x_3555:
[----:B------:R-:W-:Y:S01]  /*11190*/  IMAD.MOV.U32 R0, RZ, RZ, R14 ;  /* 0x000000ffff007224 */ /* 0x000fe200078e000e */
[----:B------:R-:W-:Y:S06]  /*111a0*/  BRA `(.L_x_3556) ;  /* 0xffffffac00dc7947 */ /* 0x000fec000383ffff */
.L_x_3445:
[----:B------:R-:W-:Y:S01]  /*111b0*/  BSSY B0, `(.L_x_3557) ;  /* 0x0000008000007945 */ /* 0x000fe20003800000 */
[----:B------:R-:W-:Y:S02]  /*111c0*/  IMAD.MOV.U32 R13, RZ, RZ, R6 ;  /* 0x000000ffff0d7224 */ /* 0x000fe400078e0006 */
[----:B------:R-:W-:Y:S02]  /*111d0*/  IMAD.MOV.U32 R12, RZ, RZ, RZ ;  /* 0x000000ffff0c7224 */ /* 0x000fe400078e00ff */
[----:B------:R-:W-:Y:S02]  /*111e0*/  IMAD.MOV.U32 R11, RZ, RZ, 0x181f ;  /* 0x0000181fff0b7424 */ /* 0x000fe400078e00ff */
[----:B------:R-:W-:-:S07]  /*111f0*/  IMAD.MOV.U32 R15, RZ, RZ, -0x1 ;  /* 0xffffffffff0f7424 */ /* 0x000fce00078e00ff */
[----:B------:R-:W-:Y:S05]  /*11200*/  WARPSYNC.COLLECTIVE R15, `(.L_x_3558) ;  /* 0x000000000f087348 */ /* 0x000fea0003c00000 */
[----:B------:R0:W1:Y:S02]  /*11210*/  SHFL.IDX P6, R14, R13, R12, R11 ;  /* 0x0000000c0d0e7389 */ /* 0x00006400000c000b */
[----:B01----:R-:W-:Y:S01]  /*11220*/  ENDCOLLECTIVE ;  /* 0x000000000000791b */ /* 0x003fe20003800000 */
.L_x_3558:
[----:B------:R-:W-:Y:S05]  /*11230*/  BSYNC B0 ;  /* 0x0000000000007941 */ /* 0x000fea0003800000 */
.L_x_3557:
[----:B------:R-:W-:Y:S01]  /*11240*/  IMAD.MOV.U32 R13, RZ, RZ, R0 ;  /* 0x000000ffff0d7224 */ /* 0x000fe200078e0000 */
[----:B------:R0:W5:Y:S01]  /*11250*/  LDL.LU R10, [R1+0x2c] ;  /* 0x00002c00010a7983 */ /* 0x0001620000300800 */
[----:B------:R-:W-:Y:S02]  /*11260*/  IMAD.MOV.U32 R12, RZ, RZ, RZ ;  /* 0x000000ffff0c7224 */ /* 0x000fe400078e00ff */
[----:B------:R-:W-:Y:S01]  /*11270*/  IMAD.MOV.U32 R11, RZ, RZ, 0x181f ;  /* 0x0000181fff0b7424 */ /* 0x000fe200078e00ff */
[----:B------:R0:W-:Y:S01]  /*11280*/  STL [R1+0x54], R16 ;  /* 0x0000541001007387 */ /* 0x0001e20000100800 */
[----:B------:R-:W-:Y:S02]  /*11290*/  IMAD.MOV.U32 R15, RZ, RZ, -0x1 ;  /* 0xffffffffff0f7424 */ /* 0x000fe400078e00ff */
[----:B------:R-:W-:-:S07]  /*112a0*/  IMAD.MOV.U32 R2, RZ, RZ, R14 ;  /* 0x000000ffff027224 */ /* 0x000fce00078e000e */
[----:B0----5:R-:W-:Y:S05]  /*112b0*/  WARPSYNC.COLLECTIVE R15, `(.L_x_3559) ;  /* 0x000000000f087348 */ /* 0x021fea0003c00000 */
[----:B------:R1:W2:Y:S02]  /*112c0*/  SHFL.IDX P6, R14, R13, R12, R11 ;  /* 0x0000000c0d0e7389 */ /* 0x0002a400000c000b */
[----:B012--5:R-:W-:Y:S01]  /*112d0*/  ENDCOLLECTIVE ;  /* 0x000000000000791b */ /* 0x027fe20003800000 */
.L_x_3559:
[----:B------:R-:W-:Y:S01]  /*112e0*/  ULDC UR4, c[0x0][0x288] ;  /* 0x0000a20000047ab9 */ /* 0x000fe20000000800 */
[----:B------:R-:W2:Y:S01]  /*112f0*/  LDL R16, [R1+0x4] ;  /* 0x0000040001107983 */ /* 0x000ea20000100800 */
[----:B------:R-:W-:Y:S01]  /*11300*/  LOP3.LUT R18, R18, 0xfffffeff, RZ, 0xc0, !PT ;  /* 0xfffffeff12127812 */ /* 0x000fe200078ec0ff */
[----:B------:R-:W-:-:S03]  /*11310*/  IMAD R4, R8, UR4, RZ ;  /* 0x0000000408047c24 */ /* 0x000fc6000f8e02ff */
[----:B------:R-:W-:-:S04]  /*11320*/  @P1 LOP3.LUT R18, R18, 0x100, RZ, 0xfc, !PT ;  /* 0x0000010012121812 */ /* 0x000fc800078efcff */
[C---:B------:R-:W-:Y:S01]  /*11330*/  LOP3.LUT P1, RZ, R18.reuse, 0x10, RZ, 0xc0, !PT ;  /* 0x0000001012ff7812 */ /* 0x040fe2000782c0ff */
[----:B------:R-:W3:Y:S04]  /*11340*/  LDL.LU R11, [R1+0x14] ;  /* 0x00001400010b7983 */ /* 0x000ee80000300800 */
[----:B------:R-:W4:Y:S01]  /*11350*/  LDL.LU R15, [R1+0x28] ;  /* 0x00002800010f7983 */ /* 0x000f220000300800 */
[----:B------:R-:W-:Y:S01]  /*11360*/  LOP3.LUT R18, R18, 0xffffff7f, RZ, 0xc0, !PT ;  /* 0xffffff7f12127812 */ /* 0x000fe200078ec0ff */
[----:B------:R-:W-:Y:S02]  /*11370*/  IMAD.MOV.U32 R13, RZ, RZ, R6 ;  /* 0x000000ffff0d7224 */ /* 0x000fe400078e0006 */
[----:B------:R-:W-:Y:S02]  /*11380*/  IMAD.MOV.U32 R12, RZ, RZ, 0x1 ;  /* 0x00000001ff0c7424 */ /* 0x000fe400078e00ff */
[----:B------:R-:W-:Y:S01]  /*11390*/  IMAD.MOV.U32 R3, RZ, RZ, R14 ;  /* 0x000000ffff037224 */ /* 0x000fe200078e000e */
[----:B------:R-:W-:-:S13]  /*113a0*/  ISETP.GE.AND P3, PT, R10, R4, PT ;  /* 0x000000040a00720c */ /* 0x000fda0003f66270 */
[----:B------:R-:W-:-:S04]  /*113b0*/  @P3 LOP3.LUT R18, R18, 0x80, RZ, 0xfc, !PT ;  /* 0x0000008012123812 */ /* 0x000fc800078efcff */
[----:B------:R-:W-:Y:S02]  /*113c0*/  LOP3.LUT P3, RZ, R18, 0x4, RZ, 0xc0, !PT ;  /* 0x0000000412ff7812 */ /* 0x000fe4000786c0ff */
[-C--:B---3--:R-:W-:Y:S01]  /*113d0*/  ISETP.GE.AND P4, PT, R11, R4.reuse, PT ;  /* 0x000000040b00720c */ /* 0x088fe20003f86270 */
[----:B------:R-:W-:Y:S01]  /*113e0*/  IMAD.MOV.U32 R11, RZ, RZ, 0x181f ;  /* 0x0000181fff0b7424 */ /* 0x000fe200078e00ff */
[----:B----4-:R-:W-:Y:S01]  /*113f0*/  ISETP.GE.AND P2, PT, R15, R4, PT ;  /* 0x000000040f00720c */ /* 0x010fe20003f46270 */
[----:B------:R-:W-:-:S10]  /*11400*/  IMAD.MOV.U32 R15, RZ, RZ, -0x1 ;  /* 0xffffffffff0f7424 */ /* 0x000fd400078e00ff */
[----:B------:R-:W-:Y:S02]  /*11410*/  @!P4 LEA R3, P6, R9, R3, 0x1 ;  /* 0x000000030903c211 */ /* 0x000fe400078c08ff */
[----:B------:R-:W-:-:S03]  /*11420*/  @!P4 LOP3.LUT R8, R5, 0x40, RZ, 0xc0, !PT ;  /* 0x000000400508c812 */ /* 0x000fc600078ec0ff */
[----:B------:R-:W-:Y:S01]  /*11430*/  @!P4 IMAD.X R2, RZ, RZ, R2, P6 ;  /* 0x000000ffff02c224 */ /* 0x000fe200030e0602 */
[----:B------:R-:W-:Y:S02]  /*11440*/  LOP3.LUT P6, RZ, R18, 0x8, RZ, 0xc0, !PT ;  /* 0x0000000812ff7812 */ /* 0x000fe400078cc0ff */
[----:B------:R-:W-:Y:S02]  /*11450*/  @!P4 SHF.R.U32.HI R8, RZ, 0x2, R8 ;  /* 0x00000002ff08c819 */ /* 0x000fe40000011608 */
[----:B------:R-:W-:-:S04]  /*11460*/  @!P4 LOP3.LUT R3, R3, R2, RZ, 0x3c, !PT ;  /* 0x000000020303c212 */ /* 0x000fc800078e3cff */
[----:B------:R-:W-:-:S04]  /*11470*/  @!P4 LOP3.LUT R2, R3, R2, RZ, 0x3c, !PT ;  /* 0x000000020302c212 */ /* 0x000fc800078e3cff */
[----:B------:R-:W-:-:S05]  /*11480*/  @!P4 LOP3.LUT R3, R3, R2, RZ, 0x3c, !PT ;  /* 0x000000020303c212 */ /* 0x000fca00078e3cff */
[----:B------:R-:W-:Y:S01]  /*11490*/  @!PT LDS RZ, [RZ] ;  /* 0x00000000fffff984 */ /* 0x000fe20000000800 */
[----:B------:R-:W-:Y:S01]  /*114a0*/  @!PT LDS RZ, [RZ] ;  /* 0x00000000fffff984 */ /* 0x000fe20000000800 */
[----:B------:R-:W-:Y:S01]  /*114b0*/  @!PT LDS RZ, [RZ] ;  /* 0x00000000fffff984 */ /* 0x000fe20000000800 */
[----:B--2---:R0:W-:Y:S01]  /*114c0*/  @!P4 LDGSTS.E.BYPASS.LTC128B.128 [R16+0x26400], desc[UR38][R2.64], !P1 ;  /* 0x264000000210cfae */ /* 0x0041e2000c901d66 */
[----:B------:R-:W-:-:S03]  /*114d0*/  LOP3.LUT P1, RZ, R18, 0x100, RZ, 0xc0, !PT ;  /* 0x0000010012ff7812 */ /* 0x000fc6000782c0ff */
[----:B------:R0:W-:Y:S01]  /*114e0*/  @!P4 LDGSTS.E.BYPASS.LTC128B.128 [R16+0x28400], desc[UR38][R2.64+0x80], !P6 ;  /* 0x284000800210cfae */ /* 0x0001e2000f101d66 */
[----:B------:R-:W-:Y:S02]  /*114f0*/  @!P4 ISETP.NE.U32.AND P6, PT, R8, RZ, PT ;  /* 0x000000ff0800c20c */ /* 0x000fe40003fc5070 */
[----:B------:R-:W-:Y:S01]  /*11500*/  @!P4 LOP3.LUT R8, R7, 0x80, RZ, 0xc0, !PT ;  /* 0x000000800708c812 */ /* 0x000fe200078ec0ff */
[----:B------:R0:W-:Y:S03]  /*11510*/  @!P4 LDGSTS.E.BYPASS.LTC128B.128 [R16+0x2a400], desc[UR38][R2.64+0x100], !P3 ;  /* 0x2a4001000210cfae */ /* 0x0001e6000d901d66 */
[----:B------:R-:W-:Y:S01]  /*11520*/  @!P4 SHF.R.U32.HI R8, RZ, 0x3, R8 ;  /* 0x00000003ff08c819 */ /* 0x000fe20000011608 */
[----:B------:R0:W-:Y:S04]  /*11530*/  @!P4 LDGSTS.E.BYPASS.LTC128B.128 [R16+0x2c400], desc[UR38][R2.64+0x180], !P5 ;  /* 0x2c4001800210cfae */ /* 0x0001e8000e901d66 */
[----:B------:R0:W-:Y:S04]  /*11540*/  @!P4 LDGSTS.E.BYPASS.LTC128B.128 [R16+0x2e400], desc[UR38][R2.64+0x200], !P0 ;  /* 0x2e4002000210cfae */ /* 0x0001e8000c101d66 */
[----:B------:R0:W-:Y:S04]  /*11550*/  @!P4 LDGSTS.E.BYPASS.LTC128B.128 [R16+0x30400], desc[UR38][R2.64+0x280], !P1 ;  /* 0x304002800210cfae */ /* 0x0001e8000c901d66 */
[----:B------:R0:W-:Y:S01]  /*11560*/  @!P4 LDGSTS.E.BYPASS.LTC128B.128 [R16+0x32400], desc[UR38][R2.64+0x300], P6 ;  /* 0x324003000210cfae */ /* 0x0001e2000b101d66 */
[----:B------:R-:W-:-:S13]  /*11570*/  @!P4 ISETP.NE.U32.AND P6, PT, R8, RZ, PT ;  /* 0x000000ff0800c20c */ /* 0x000fda0003fc5070 */
[----:B------:R0:W-:Y:S02]  /*11580*/  @!P4 LDGSTS.E.BYPASS.LTC128B.128 [R16+0x34400], desc[UR38][R2.64+0x380], P6 ;  /* 0x344003800210cfae */ /* 0x0001e4000b101d66 */
[----:B0-----:R-:W-:Y:S05]  /*11590*/  WARPSYNC.COLLECTIVE R15, `(.L_x_3560) ;  /* 0x000000000f087348 */ /* 0x001fea0003c00000 */
[----:B------:R1:W2:Y:S02]  /*115a0*/  SHFL.IDX P6, R14, R13, R12, R11 ;  /* 0x0000000c0d0e7389 */ /* 0x0002a400000c000b */
[----:B012---:R-:W-:Y:S01]  /*115b0*/  ENDCOLLECTIVE ;  /* 0x000000000000791b */ /* 0x007fe20003800000 */
.L_x_3560:
[----:B------:R-:W-:Y:S02]  /*115c0*/  IMAD.MOV.U32 R13, RZ, RZ, R0 ;  /* 0x000000ffff0d7224 */ /* 0x000fe400078e0000 */
[----:B------:R-:W-:-:S07]  /*115d0*/  IMAD.MOV.U32 R8, RZ, RZ, R14 ;  /* 0x000000ffff087224 */ /* 0x000fce00078e000e */
[----:B------:R-:W-:Y:S05]  /*115e0*/  WARPSYNC.COLLECTIVE R15, `(.L_x_3561) ;  /* 0x000000000f087348 */ /* 0x000fea0003c00000 */
[----:B------:R0:W1:Y:S02]  /*115f0*/  SHFL.IDX P6, R14, R13, R12, R11 ;  /* 0x0000000c0d0e7389 */ /* 0x00006400000c000b */
[----:B01----:R-:W-:Y:S01]  /*11600*/  ENDCOLLECTIVE ;  /* 0x000000000000791b */ /* 0x003fe20003800000 */
.L_x_3561:
[----:B------:R-:W-:Y:S02]  /*11610*/  IMAD.MOV.U32 R13, RZ, RZ, R6 ;  /* 0x000000ffff0d7224 */ /* 0x000fe400078e0006 */
[----:B------:R-:W-:Y:S01]  /*11620*/  IMAD.MOV.U32 R12, RZ, RZ, 0x2 ;  /* 0x00000002ff0c7424 */ /* 0x000fe200078e00ff */
[----:B------:R-:W-:Y:S02]  /*11630*/  @!P2 LEA R9, P4, R9, R14, 0x1 ;  /* 0x0000000e0909a211 */ /* 0x000fe400078808ff */
[----:B------:R-:W-:-:S03]  /*11640*/  LOP3.LUT P6, RZ, R18, 0x8, RZ, 0xc0, !PT ;  /* 0x0000000812ff7812 */ /* 0x000fc600078cc0ff */
[----:B------:R-:W-:Y:S01]  /*11650*/  @!P2 IMAD.X R10, RZ, RZ, R8, P4 ;  /* 0x000000ffff0aa224 */ /* 0x000fe200020e0608 */
[----:B------:R-:W-:Y:S01]  /*11660*/  LOP3.LUT P4, RZ, R18, 0x10, RZ, 0xc0, !PT ;  /* 0x0000001012ff7812 */ /* 0x000fe2000788c0ff */
[----:B------:R-:W-:Y:S01]  /*11670*/  @!P2 IMAD.MOV.U32 R2, RZ, RZ, R9 ;  /* 0x000000ffff02a224 */ /* 0x000fe200078e0009 */
[----:B------:R-:W-:Y:S01]  /*11680*/  @!P2 LOP3.LUT R8, R5, 0x40, RZ, 0xc0, !PT ;  /* 0x000000400508a812 */ /* 0x000fe200078ec0ff */
[----:B------:R-:W-:Y:S02]  /*11690*/  @!P2 IMAD.MOV.U32 R3, RZ, RZ, R10 ;  /* 0x000000ffff03a224 */ /* 0x000fe400078e000a */
[----:B------:R-:W0:Y:S01]  /*116a0*/  S2R R10, SR_TID.X ;  /* 0x00000000000a7919 */ /* 0x000e220000002100 */
[----:B------:R-:W-:-:S07]  /*116b0*/  @!P2 SHF.R.U32.HI R8, RZ, 0x2, R8 ;  /* 0x00000002ff08a819 */ /* 0x000fce0000011608 */
[----:B------:R-:W-:Y:S01]  /*116c0*/  @!PT LDS RZ, [RZ] ;  /* 0x00000000fffff984 */ /* 0x000fe20000000800 */
[----:B------:R-:W-:Y:S01]  /*116d0*/  @!PT LDS RZ, [RZ] ;  /* 0x00000000fffff984 */ /* 0x000fe20000000800 */
[----:B------:R-:W-:Y:S01]  /*116e0*/  @!PT LDS RZ, [RZ] ;  /* 0x00000000fffff984 */ /* 0x000fe20000000800 */
[----:B------:R1:W-:Y:S01]  /*116f0*/  @!P2 LDGSTS.E.BYPASS.LTC128B.128 [R16+0x26c00], desc[UR38][R2.64], !P4 ;  /* 0x26c000000210afae */ /* 0x0003e2000e101d66 */
[----:B------:R-:W-:Y:S02]  /*11700*/  @!P2 ISETP.NE.U32.AND P4, PT, R8, RZ, PT ;  /* 0x000000ff0800a20c */ /* 0x000fe40003f85070 */
[----:B------:R-:W-:Y:S01]  /*11710*/  @!P2 LOP3.LUT R8, R7, 0x80, RZ, 0xc0, !PT ;  /* 0x000000800708a812 */ /* 0x000fe200078ec0ff */
[----:B------:R1:W-:Y:S03]  /*11720*/  @!P2 LDGSTS.E.BYPASS.LTC128B.128 [R16+0x28c00], desc[UR38][R2.64+0x80], !P6 ;  /* 0x28c000800210afae */ /* 0x0003e6000f101d66 */
[----:B------:R-:W-:-:S07]  /*11730*/  @!P2 SHF.R.U32.HI R8, RZ, 0x3, R8 ;  /* 0x00000003ff08a819 */ /* 0x000fce0000011608 */
[----:B01----:R-:W-:Y:S05]  /*11740*/  WARPSYNC.COLLECTIVE R15, `(.L_x_3562) ;  /* 0x000000000f087348 */ /* 0x003fea0003c00000 */
[----:B------:R2:W3:Y:S02]  /*11750*/  SHFL.IDX P6, R14, R13, R12, R11 ;  /* 0x0000000c0d0e7389 */ /* 0x0004e400000c000b */
[----:B0123--:R-:W-:Y:S01]  /*11760*/  ENDCOLLECTIVE ;  /* 0x000000000000791b */ /* 0x00ffe20003800000 */
.L_x_3562:
[----:B------:R-:W-:Y:S01]  /*11770*/  @!PT LDS RZ, [RZ] ;  /* 0x00000000fffff984 */ /* 0x000fe20000000800 */
[----:B------:R-:W-:Y:S01]  /*11780*/  @!PT LDS RZ, [RZ] ;  /* 0x00000000fffff984 */ /* 0x000fe20000000800 */
[----:B------:R-:W-:Y:S01]  /*11790*/  @!PT LDS RZ, [RZ] ;  /* 0x00000000fffff984 */ /* 0x000fe20000000800 */
[----:B------:R-:W-:Y:S01]  /*117a0*/  @!P2 LDGSTS.E.BYPASS.LTC128B.128 [R16+0x2ac00], desc[UR38][R2.64+0x100], !P3 ;  /* 0x2ac001000210afae */ /* 0x000fe2000d901d66 */
[----:B------:R-:W-:-:S03]  /*117b0*/  LOP3.LUT P3, RZ, R18, 0x80, RZ, 0xc0, !PT ;  /* 0x0000008012ff7812 */ /* 0x000fc6000786c0ff */
[----:B------:R-:W-:Y:S04]  /*117c0*/  @!P2 LDGSTS.E.BYPASS.LTC128B.128 [R16+0x2cc00], desc[UR38][R2.64+0x180], !P5 ;  /* 0x2cc001800210afae */ /* 0x000fe8000e901d66 */
[----:B------:R-:W-:Y:S01]  /*117d0*/  @!P2 LDGSTS.E.BYPASS.LTC128B.128 [R16+0x2ec00], desc[UR38][R2.64+0x200], !P0 ;  /* 0x2ec002000210afae */ /* 0x000fe2000c101d66 */
[----:B------:R-:W-:-:S03]  /*117e0*/  IMAD.MOV.U32 R13, RZ, RZ, R0 ;  /* 0x000000ffff0d7224 */ /* 0x000fc600078e0000 */
[----:B------:R-:W-:Y:S01]  /*117f0*/  @!P2 LDGSTS.E.BYPASS.LTC128B.128 [R16+0x30c00], desc[UR38][R2.64+0x280], !P1 ;  /* 0x30c002800210afae */ /* 0x000fe2000c901d66 */
[----:B------:R-:W-:-:S03]  /*11800*/  IMAD.SHL.U32 R10, R10, 0x8, RZ ;  /* 0x000000080a0a7824 */ /* 0x000fc600078e00ff */
[----:B------:R-:W-:Y:S01]  /*11810*/  @!P2 LDGSTS.E.BYPASS.LTC128B.128 [R16+0x32c00], desc[UR38][R2.64+0x300], P4 ;  /* 0x32c003000210afae */ /* 0x000fe2000a101d66 */
[----:B------:R-:W-:Y:S02]  /*11820*/  @!P2 ISETP.NE.U32.AND P4, PT, R8, RZ, PT ;  /* 0x000000ff0800a20c */ /* 0x000fe40003f85070 */
[----:B------:R-:W-:Y:S02]  /*11830*/  LOP3.LUT R10, R10, 0x38, RZ, 0xc0, !PT ;  /* 0x000000380a0a7812 */ /* 0x000fe400078ec0ff */
[----:B------:R-:W-:-:S04]  /*11840*/  @!P3 LOP3.LUT R8, R5, 0x40, RZ, 0xc0, !PT ;  /* 0x000000400508b812 */ /* 0x000fc800078ec0ff */
[----:B------:R-:W-:-:S05]  /*11850*/  @!P3 SHF.R.U32.HI R8, RZ, 0x2, R8 ;  /* 0x00000002ff08b819 */ /* 0x000fca0000011608 */
[----:B------:R0:W-:Y:S01]  /*11860*/  @!P2 LDGSTS.E.BYPASS.LTC128B.128 [R16+0x34c00], desc[UR38][R2.64+0x380], P4 ;  /* 0x34c003800210afae */ /* 0x0001e2000a101d66 */
[----:B------:R-:W-:Y:S01]  /*11870*/  LOP3.LUT P2, RZ, R18, 0x4, RZ, 0xc0, !PT ;  /* 0x0000000412ff7812 */ /* 0x000fe2000784c0ff */
[----:B0-----:R-:W-:-:S12]  /*11880*/  IMAD.MOV.U32 R2, RZ, RZ, R14 ;  /* 0x000000ffff027224 */ /* 0x001fd800078e000e */
[----:B------:R-:W-:Y:S05]  /*11890*/  WARPSYNC.COLLECTIVE R15, `(.L_x_3563) ;  /* 0x000000000f087348 */ /* 0x000fea0003c00000 */
[----:B------:R0:W1:Y:S02]  /*118a0*/  SHFL.IDX P6, R14, R13, R12, R11 ;  /* 0x0000000c0d0e7389 */ /* 0x00006400000c000b */
[----:B01----:R-:W-:Y:S01]  /*118b0*/  ENDCOLLECTIVE ;  /* 0x000000000000791b */ /* 0x003fe20003800000 */
.L_x_3563:
[----:B------:R-:W-:Y:S01]  /*118c0*/  IMAD.MOV.U32 R3, RZ, RZ, R14 ;  /* 0x000000ffff037224 */ /* 0x000fe200078e000e */
[----:B------:R-:W-:-:S04]  /*118d0*/  LOP3.LUT P6, RZ, R18, 0x8, RZ, 0xc0, !PT ;  /* 0x0000000812ff7812 */ /* 0x000fc800078cc0ff */
[----:B------:R-:W-:-:S05]  /*118e0*/  @!P3 LEA R3, P4, R10, R3, 0x1 ;  /* 0x000000030a03b211 */ /* 0x000fca00078808ff */
[----:B------:R-:W-:Y:S01]  /*118f0*/  @!P3 IMAD.X R2, RZ, RZ, R2, P4 ;  /* 0x000000ffff02b224 */ /* 0x000fe200020e0602 */
[----:B------:R-:W-:-:S04]  /*11900*/  LOP3.LUT P4, RZ, R18, 0x10, RZ, 0xc0, !PT ;  /* 0x0000001012ff7812 */ /* 0x000fc8000788c0ff */
[----:B------:R-:W-:-:S04]  /*11910*/  @!P3 LOP3.LUT R3, R3, R2, RZ, 0x3c, !PT ;  /* 0x000000020303b212 */ /* 0x000fc800078e3cff */
[----:B------:R-:W-:-:S04]  /*11920*/  @!P3 LOP3.LUT R2, R3, R2, RZ, 0x3c, !PT ;  /* 0x000000020302b212 */ /* 0x000fc800078e3cff */
[----:B------:R-:W-:-:S05]  /*11930*/  @!P3 LOP3.LUT R3, R3, R2, RZ, 0x3c, !PT ;  /* 0x000000020303b212 */ /* 0x000fca00078e3cff */
[----:B------:R-:W-:Y:S01]  /*11940*/  @!PT LDS RZ, [RZ] ;  /* 0x00000000fffff984 */ /* 0x000fe20000000800 */
[----:B------:R-:W-:Y:S01]  /*11950*/  @!PT LDS RZ, [RZ] ;  /* 0x00000000fffff984 */ /* 0x000fe20000000800 */
[----:B------:R-:W-:Y:S01]  /*11960*/  @!PT LDS RZ, [RZ] ;  /* 0x00000000fffff984 */ /* 0x000fe20000000800 */
        /* <DEDUP_REMOVED lines=8> */
[----:B------:R0:W-:Y:S04]  /*119f0*/  @!P3 LDGSTS.E.BYPASS.LTC128B.128 [R16+0x31400], desc[UR38][R2.64+0x280], !P1 ;  /* 0x314002800210bfae */ /* 0x0001e8000c901d66 */
[----:B------:R0:W-:Y:S01]  /*11a00*/  @!P3 LDGSTS.E.BYPASS.LTC128B.128 [R16+0x33400], desc[UR38][R2.64+0x300], P4 ;  /* 0x334003000210bfae */ /* 0x0001e2000a101d66 */
[----:B------:R-:W-:-:S13]  /*11a10*/  @!P3 ISETP.NE.U32.AND P4, PT, R8, RZ, PT ;  /* 0x000000ff0800b20c */ /* 0x000fda0003f85070 */
[----:B------:R0:W-:Y:S04]  /*11a20*/  @!P3 LDGSTS.E.BYPASS.LTC128B.128 [R16+0x35400], desc[UR38][R2.64+0x380], P4 ;  /* 0x354003800210bfae */ /* 0x0001e8000a101d66 */
[----:B------:R0:W5:Y:S01]  /*11a30*/  LDL.LU R16, [R1+0x54] ;  /* 0x0000540001107983 */ /* 0x0001620000300800 */
[----:B------:R-:W-:Y:S02]  /*11a40*/  IMAD.MOV.U32 R13, RZ, RZ, R6 ;  /* 0x000000ffff0d7224 */ /* 0x000fe400078e0006 */
[----:B------:R-:W-:-:S07]  /*11a50*/  IMAD.MOV.U32 R12, RZ, RZ, 0x3 ;  /* 0x00000003ff0c7424 */ /* 0x000fce00078e00ff */
[----:B0----5:R-:W-:Y:S05]  /*11a60*/  WARPSYNC.COLLECTIVE R15, `(.L_x_3564) ;  /* 0x000000000f087348 */ /* 0x021fea0003c00000 */
[----:B------:R1:W2:Y:S02]  /*11a70*/  SHFL.IDX P6, R14, R13, R12, R11 ;  /* 0x0000000c0d0e7389 */ /* 0x0002a400000c000b */
[----:B012--5:R-:W-:Y:S01]  /*11a80*/  ENDCOLLECTIVE ;  /* 0x000000000000791b */ /* 0x027fe20003800000 */
.L_x_3564:
[----:B------:R-:W-:Y:S02]  /*11a90*/  IMAD.MOV.U32 R13, RZ, RZ, R0 ;  /* 0x000000ffff0d7224 */ /* 0x000fe400078e0000 */
[----:B------:R-:W-:-:S07]  /*11aa0*/  IMAD.MOV.U32 R6, RZ, RZ, R14 ;  /* 0x000000ffff067224 */ /* 0x000fce00078e000e */
[----:B------:R-:W-:Y:S05]  /*11ab0*/  WARPSYNC.COLLECTIVE R15, `(.L_x_3565) ;  /* 0x000000000f087348 */ /* 0x000fea0003c00000 */
[----:B------:R0:W1:Y:S02]  /*11ac0*/  SHFL.IDX P6, R14, R13, R12, R11 ;  /* 0x0000000c0d0e7389 */ /* 0x00006400000c000b */
[----:B01----:R-:W-:Y:S01]  /*11ad0*/  ENDCOLLECTIVE ;  /* 0x000000000000791b */ /* 0x003fe20003800000 */
.L_x_3565:
[----:B------:R-:W-:Y:S01]  /*11ae0*/  IMAD.MOV.U32 R0, RZ, RZ, R14 ;  /* 0x000000ffff007224 */ /* 0x000fe200078e000e */
[----:B------:R-:W-:Y:S06]  /*11af0*/  BRA `(.L_x_3566) ;  /* 0xffffffb000f87947 */ /* 0x000fec000383ffff */
.L_x_3449:
[----:B0-----:R-:W-:-:S04]  /*11b00*/  IMAD.U32 R3, RZ, RZ, UR36 ;  /* 0x00000024ff037e24 */ /* 0x001fc8000f8e00ff */
[----:B------:R0:W2:Y:S03]  /*11b10*/  SYNCS.PHASECHK.TRANS64.TRYWAIT P0, [R3+URZ+0x38820], R0 ;  /* 0x03882000030075a7 */ /* 0x0000a6000800017f */
[----:B--2---:R-:W-:Y:S05]  /*11b20*/  @!P0 NANOSLEEP.SYNCS 0x989680 ;  /* 0x009896800000895d */ /* 0x004fea0003900000 */
[----:B------:R-:W2:Y:S02]  /*11b30*/  @!P0 SYNCS.PHASECHK.TRANS64 P0, [R3+URZ+0x38820], R0 ;  /* 0x03882000030085a7 */ /* 0x000ea4000800007f */
[----:B--2---:R-:W-:Y:S05]  /*11b40*/  @!P0 BRA `(.L_x_3449) ;  /* 0xfffffffc00ec8947 */ /* 0x004fea000383ffff */
[----:B------:R-:W-:Y:S05]  /*11b50*/  BRA `(.L_x_3567) ;  /* 0xffffffb400887947 */ /* 0x000fea000383ffff */
.L_x_3453:
[----:B0-----:R0:W2:Y:S02]  /*11b60*/  SYNCS.PHASECHK.TRANS64.TRYWAIT P0, [R3+URZ+0x38860], R0 ;  /* 0x03886000030075a7 */ /* 0x0010a4000800017f */
[----:B--2---:R-:W-:Y:S05]  /*11b70*/  @!P0 NANOSLEEP.SYNCS 0x989680 ;  /* 0x009896800000895d */ /* 0x004fea0003900000 */
[----:B------:R-:W2:Y:S02]  /*11b80*/  @!P0 SYNCS.PHASECHK.TRANS64 P0, [R3+URZ+0x38860], R0 ;  /* 0x03886000030085a7 */ /* 0x000ea4000800007f */
[----:B--2---:R-:W-:Y:S05]  /*11b90*/  @!P0 BRA `(.L_x_3453) ;  /* 0xfffffffc00f08947 */ /* 0x004fea000383ffff */
[----:B------:R-:W-:Y:S05]  /*11ba0*/  BRA `(.L_x_3568) ;  /* 0xffffffb400a87947 */ /* 0x000fea000383ffff */
.L_x_3470:
[----:B-1----:R1:W2:Y:S02]  /*11bb0*/  SYNCS.PHASECHK.TRANS64.TRYWAIT P0, [R3+URZ+0x38840], R2 ;  /* 0x03884002030075a7 */ /* 0x0022a4000800017f */
[----:B--2---:R-:W-:Y:S05]  /*11bc0*/  @!P0 NANOSLEEP.SYNCS 0x989680 ;  /* 0x009896800000895d */ /* 0x004fea0003900000 */
[----:B------:R-:W2:Y:S02]  /*11bd0*/  @!P0 SYNCS.PHASECHK.TRANS64 P0, [R3+URZ+0x38840], R2 ;  /* 0x03884002030085a7 */ /* 0x000ea4000800007f */
[----:B--2---:R-:W-:Y:S05]  /*11be0*/  @!P0 BRA `(.L_x_3470) ;  /* 0xfffffffc00f08947 */ /* 0x004fea000383ffff */
[----:B------:R-:W-:Y:S05]  /*11bf0*/  BRA `(.L_x_3569) ;  /* 0xffffffc0008c7947 */ /* 0x000fea000383ffff */
.L_x_3475:
[----:B0-----:R0:W2:Y:S02]  /*11c00*/  SYNCS.PHASECHK.TRANS64.TRYWAIT P0, [R3+URZ+0x38860], R2 ;  /* 0x03886002030075a7 */ /* 0x0010a4000800017f */
[----:B--2---:R-:W-:Y:S05]  /*11c10*/  @!P0 NANOSLEEP.SYNCS 0x989680 ;  /* 0x009896800000895d */ /* 0x004fea0003900000 */
[----:B------:R-:W2:Y:S02]  /*11c20*/  @!P0 SYNCS.PHASECHK.TRANS64 P0, [R3+URZ+0x38860], R2 ;  /* 0x03886002030085a7 */ /* 0x000ea4000800007f */
[----:B--2---:R-:W-:Y:S05]  /*11c30*/  @!P0 BRA `(.L_x_3475) ;  /* 0xfffffffc00f08947 */ /* 0x004fea000383ffff */
[----:B------:R-:W-:Y:S05]  /*11c40*/  BRA `(.L_x_3570) ;  /* 0xffffffc400047947 */ /* 0x000fea000383ffff */
.L_x_3491:
[----:B--2---:R2:W3:Y:S02]  /*11c50*/  SYNCS.PHASECHK.TRANS64.TRYWAIT P0, [R4+URZ+0x38840], R2 ;  /* 0x03884002040075a7 */ /* 0x0044e4000800017f */
[----:B---3--:R-:W-:Y:S05]  /*11c60*/  @!P0 NANOSLEEP.SYNCS 0x989680 ;  /* 0x009896800000895d */ /* 0x008fea0003900000 */
[----:B------:R-:W3:Y:S02]  /*11c70*/  @!P0 SYNCS.PHASECHK.TRANS64 P0, [R4+URZ+0x38840], R2 ;  /* 0x03884002040085a7 */ /* 0x000ee4000800007f */
[----:B---3--:R-:W-:Y:S05]  /*11c80*/  @!P0 BRA `(.L_x_3491) ;  /* 0xfffffffc00f08947 */ /* 0x008fea000383ffff */
[----:B------:R-:W-:Y:S05]  /*11c90*/  BRA `(.L_x_3571) ;  /* 0xffffffcc00dc7947 */ /* 0x000fea000383ffff */
.L_x_3496:
[----:B0-----:R0:W1:Y:S02]  /*11ca0*/  SYNCS.PHASECHK.TRANS64.TRYWAIT P0, [R4+URZ+0x38860], R2 ;  /* 0x03886002040075a7 */ /* 0x001064000800017f */
[----:B-1----:R-:W-:Y:S05]  /*11cb0*/  @!P0 NANOSLEEP.SYNCS 0x989680 ;  /* 0x009896800000895d */ /* 0x002fea0003900000 */
[----:B------:R-:W1:Y:S02]  /*11cc0*/  @!P0 SYNCS.PHASECHK.TRANS64 P0, [R4+URZ+0x38860], R2 ;  /* 0x03886002040085a7 */ /* 0x000e64000800007f */
[----:B-1----:R-:W-:Y:S05]  /*11cd0*/  @!P0 BRA `(.L_x_3496) ;  /* 0xfffffffc00f08947 */ /* 0x002fea000383ffff */
[----:B------:R-:W-:Y:S05]  /*11ce0*/  BRA `(.L_x_3572) ;  /* 0xffffffd000547947 */ /* 0x000fea000383ffff */
.L_x_3511:
[----:B0-----:R0:W2:Y:S02]  /*11cf0*/  SYNCS.PHASECHK.TRANS64.TRYWAIT P0, [R4+URZ+0x38840], R2 ;  /* 0x03884002040075a7 */ /* 0x0010a4000800017f */
[----:B--2---:R-:W-:Y:S05]  /*11d00*/  @!P0 NANOSLEEP.SYNCS 0x989680 ;  /* 0x009896800000895d */ /* 0x004fea0003900000 */
[----:B------:R-:W2:Y:S02]  /*11d10*/  @!P0 SYNCS.PHASECHK.TRANS64 P0, [R4+URZ+0x38840], R2 ;  /* 0x03884002040085a7 */ /* 0x000ea4000800007f */
[----:B--2---:R-:W-:Y:S05]  /*11d20*/  @!P0 BRA `(.L_x_3511) ;  /* 0xfffffffc00f08947 */ /* 0x004fea000383ffff */
[----:B------:R-:W-:Y:S05]  /*11d30*/  BRA `(.L_x_3573) ;  /* 0xffffffdc00087947 */ /* 0x000fea000383ffff */
.L_x_3516:
[----:B-1----:R1:W2:Y:S02]  /*11d40*/  SYNCS.PHASECHK.TRANS64.TRYWAIT P0, [R4+URZ+0x38860], R2 ;  /* 0x03886002040075a7 */ /* 0x0022a4000800017f */
[----:B--2---:R-:W-:Y:S05]  /*11d50*/  @!P0 NANOSLEEP.SYNCS 0x989680 ;  /* 0x009896800000895d */ /* 0x004fea0003900000 */
[----:B------:R-:W2:Y:S02]  /*11d60*/  @!P0 SYNCS.PHASECHK.TRANS64 P0, [R4+URZ+0x38860], R2 ;  /* 0x03886002040085a7 */ /* 0x000ea4000800007f */
[----:B--2---:R-:W-:Y:S05]  /*11d70*/  @!P0 BRA `(.L_x_3516) ;  /* 0xfffffffc00f08947 */ /* 0x004fea000383ffff */
[----:B------:R-:W-:Y:S05]  /*11d80*/  BRA `(.L_x_3574) ;  /* 0xffffffdc00807947 */ /* 0x000fea000383ffff */
.L_x_3530:
[----:B0-----:R0:W2:Y:S02]  /*11d90*/  SYNCS.PHASECHK.TRANS64.TRYWAIT P0, [R9+URZ+0x38820], R2 ;  /* 0x03882002090075a7 */ /* 0x0010a4000800017f */
[----:B--2---:R-:W-:Y:S05]  /*11da0*/  @!P0 NANOSLEEP.SYNCS 0x989680 ;  /* 0x009896800000895d */ /* 0x004fea0003900000 */
[----:B------:R-:W2:Y:S02]  /*11db0*/  @!P0 SYNCS.PHASECHK.TRANS64 P0, [R9+URZ+0x38820], R2 ;  /* 0x03882002090085a7 */ /* 0x000ea4000800007f */
[----:B--2---:R-:W-:Y:S05]  /*11dc0*/  @!P0 BRA `(.L_x_3530) ;  /* 0xfffffffc00f08947 */ /* 0x004fea000383ffff */
[----:B------:R-:W-:Y:S05]  /*11dd0*/  BRA `(.L_x_3575) ;  /* 0xffffffe800007947 */ /* 0x000fea000383ffff */
.L_x_3531:
        /* <DEDUP_REMOVED lines=11> */
.L_x_3577:
[----:B------:R-:W-:Y:S05]  /*11e90*/  BSYNC B0 ;  /* 0x0000000000007941 */ /* 0x000fea0003800000 */
.L_x_3576:
[----:B------:R-:W-:Y:S05]  /*11ea0*/  BRA `(.L_x_3578) ;  /* 0xffffffe400e87947 */ /* 0x000fea000383ffff */
.L_x_3534:
[----:B------:R-:W-:Y:S01]  /*11eb0*/  BSSY B1, `(.L_x_3579) ;  /* 0x0000006000017945 */ /* 0x000fe20003800000 */
[----:B------:R-:W-:-:S07]  /*11ec0*/  IMAD.MOV.U32 R15, RZ, RZ, -0x1 ;  /* 0xffffffffff0f7424 */ /* 0x000fce00078e00ff */
[----:B012---:R-:W-:Y:S05]  /*11ed0*/  WARPSYNC.COLLECTIVE R15, `(.L_x_3580) ;  /* 0x000000000f0c7348 */ /* 0x007fea0003c00000 */
[----:B------:R-:W-:Y:S02]  /*11ee0*/  ELECT P6, UR62, PT ;  /* 0x00000000003e782f */ /* 0x000fe400038c0000 */
[----:B------:R-:W-:Y:S01]  /*11ef0*/  MOV R14, UR62 ;  /* 0x0000003e000e7c02 */ /* 0x000fe20008000f00 */
[----:B012---:R-:W-:Y:S10]  /*11f00*/  ENDCOLLECTIVE ;  /* 0x000000000000791b */ /* 0x007ff40003800000 */
.L_x_3580:
[----:B------:R-:W-:Y:S05]  /*11f10*/  BSYNC B1 ;  /* 0x0000000000017941 */ /* 0x000fea0003800000 */
.L_x_3579:
[----:B------:R-:W-:Y:S05]  /*11f20*/  BRA `(.L_x_3581) ;  /* 0xffffffe400e07947 */ /* 0x000fea000383ffff */
.L_x_3535:
[----:B0-----:R0:W1:Y:S02]  /*11f30*/  SYNCS.PHASECHK.TRANS64.TRYWAIT P0, [R5+URZ], R4 ;  /* 0x00000004050075a7 */ /* 0x001064000800017f */
[----:B-1----:R-:W-:Y:S05]  /*11f40*/  @!P0 NANOSLEEP.SYNCS 0x989680 ;  /* 0x009896800000895d */ /* 0x002fea0003900000 */
[----:B------:R-:W1:Y:S02]  /*11f50*/  @!P0 SYNCS.PHASECHK.TRANS64 P0, [R5+URZ], R4 ;  /* 0x00000004050085a7 */ /* 0x000e64000800007f */
[----:B-1----:R-:W-:Y:S05]  /*11f60*/  @!P0 BRA `(.L_x_3535) ;  /* 0xfffffffc00f08947 */ /* 0x002fea000383ffff */
[----:B------:R-:W-:Y:S05]  /*11f70*/  BRA `(.L_x_3582) ;  /* 0xffffffe800047947 */ /* 0x000fea000383ffff */
.L_x_3536:
[----:B-1----:R1:W2:Y:S02]  /*11f80*/  SYNCS.PHASECHK.TRANS64.TRYWAIT P0, [R7+URZ], R2 ;  /* 0x00000002070075a7 */ /* 0x0022a4000800017f */
[----:B--2---:R-:W-:Y:S05]  /*11f90*/  @!P0 NANOSLEEP.SYNCS 0x989680 ;  /* 0x009896800000895d */ /* 0x004fea0003900000 */
[----:B------:R-:W2:Y:S02]  /*11fa0*/  @!P0 SYNCS.PHASECHK.TRANS64 P0, [R7+URZ], R2 ;  /* 0x00000002070085a7 */ /* 0x000ea4000800007f */
[----:B--2---:R-:W-:Y:S05]  /*11fb0*/  @!P0 BRA `(.L_x_3536) ;  /* 0xfffffffc00f08947 */ /* 0x004fea000383ffff */
[----:B------:R-:W-:Y:S05]  /*11fc0*/  BRA `(.L_x_3583) ;  /* 0xffffffe800007947 */ /* 0x000fea000383ffff */
.L_x_3537:
[----:B--2---:R2:W3:Y:S02]  /*11fd0*/  SYNCS.PHASECHK.TRANS64.TRYWAIT P0, [R19+URZ], R4 ;  /* 0x00000004130075a7 */ /* 0x0044e4000800017f */
[----:B---3--:R-:W-:Y:S05]  /*11fe0*/  @!P0 NANOSLEEP.SYNCS 0x989680 ;  /* 0x009896800000895d */ /* 0x008fea0003900000 */
[----:B------:R-:W3:Y:S02]  /*11ff0*/  @!P0 SYNCS.PHASECHK.TRANS64 P0, [R19+URZ], R4 ;  /* 0x00000004130085a7 */ /* 0x000ee4000800007f */
[----:B---3--:R-:W-:Y:S05]  /*12000*/  @!P0 BRA `(.L_x_3537) ;  /* 0xfffffffc00f08947 */ /* 0x008fea000383ffff */
[----:B------:R-:W-:Y:S05]  /*12010*/  BRA `(.L_x_3584) ;  /* 0xffffffe400f47947 */ /* 0x000fea000383ffff */
.L_x_3585:
        /* <DEDUP_REMOVED lines=14> */
.L_x_15285:


//--------------------- .text._ZN7cutlass13device_kernelIN5flash11enable_sm90INS1_16FlashAttnFwdSm90INS1_25CollectiveMainloopFwdSm90ILi2EN4cute5tupleIJNS5_1CILi1EEES8_S8_EEENS6_IJNS7_ILi64EEESA_SA_EEELi512ENS_6half_tEfNS_4arch4Sm90ELb0ELb0ELb1ELb1ELb0ELb0ELb0ELb0ELb0ELb1ELb0ELb0EEENS1_21CollectiveEpilogueFwdINS6_IJSA_NS7_ILi512EEESA_EEES9_SC_SE_Li256ELb1ELb1ELb0ELb0EEENS1_36VarlenDynamicPersistentTileSchedulerILi64ELi64ELi256ELi128ELb0ELb1ELb1ELb0ELb1ELb1EEEEEEEEEvNT_6ParamsE --------------------------
	.section	.text._ZN7cutlass13device_kernelIN5flash11enable_sm90INS1_16FlashAttnFwdSm90INS1_25CollectiveMainloopFwdSm90ILi2EN4cute5tupleIJNS5_1CILi1EEES8_S8_EEENS6_IJNS7_ILi64EEESA_SA_EEELi512ENS_6half_tEfNS_4arch4Sm90ELb0ELb0ELb1ELb1ELb0ELb0ELb0ELb0ELb0ELb1ELb0ELb0EEENS1_21CollectiveEpilogueFwdINS6_IJSA_NS7_ILi512EEESA_EEES9_SC_SE_Li256ELb1ELb1ELb0ELb0EEENS1_36VarlenDynamicPersistentTileSchedulerILi64ELi64ELi256ELi128ELb0ELb1ELb1ELb0ELb1ELb1EEEEEEEEEvNT_6ParamsE,"ax",@progbits
	.align	128
.text._ZN7cutlass13device_kernelIN5flash11enable_sm90INS1_16FlashAttnFwdSm90INS1_25CollectiveMainloopFwdSm90ILi2EN4cute5tupleIJNS5_1CILi1EEES8_S8_EEENS6_IJNS7_ILi64EEESA_SA_EEELi512ENS_6half_tEfNS_4arch4Sm90ELb0ELb0ELb1ELb1ELb0ELb0ELb0ELb0ELb0ELb1ELb0ELb0EEENS1_21CollectiveEpilogueFwdINS6_IJSA_NS7_ILi512EEESA_EEES9_SC_SE_Li256ELb1ELb1ELb0ELb0EEENS1_36VarlenDynamicPersistentTileSchedulerILi64ELi64ELi256ELi128ELb0ELb1ELb1ELb0ELb1ELb1EEEEEEEEEvNT_6ParamsE:
        .type           _ZN7cutlass13device_kernelIN5flash11enable_sm90INS1_16FlashAttnFwdSm90INS1_25CollectiveMainloopFwdSm90ILi2EN4cute5tupleIJNS5_1CILi1EEES8_S8_EEENS6_IJNS7_ILi64EEESA_SA_EEELi512ENS_6half_tEfNS_4arch4Sm90ELb0ELb0ELb1ELb1ELb0ELb0ELb0ELb0ELb0ELb1ELb0ELb0EEENS1_21CollectiveEpilogueFwdINS6_IJSA_NS7_ILi512EEESA_EEES9_SC_SE_Li256ELb1ELb1ELb0ELb0EEENS1_36VarlenDynamicPersistentTileSchedulerILi64ELi64ELi256ELi128ELb0ELb1ELb1ELb0ELb1ELb1EEEEEEEEEvNT_6ParamsE,@function
        .size           _ZN7cutlass13device_kernelIN5flash11enable_sm90INS1_16FlashAttnFwdSm90INS1_25CollectiveMainloopFwdSm90ILi2EN4cute5tupleIJNS5_1CILi1EEES8_S8_EEENS6_IJNS7_ILi64EEESA_SA_EEELi512ENS_6half_tEfNS_4arch4Sm90ELb0ELb0ELb1ELb1ELb0ELb0ELb0ELb0ELb0ELb1ELb0ELb0EEENS1_21CollectiveEpilogueFwdINS6_IJSA_NS7_ILi512EEESA_EEES9_SC_SE_Li256ELb1ELb1ELb0ELb0EEENS1_36VarlenDynamicPersistentTileSchedulerILi64ELi64ELi256ELi128ELb0ELb1ELb1ELb0ELb1ELb1EEEEEEEEEvNT_6ParamsE,(.L_x_15286 - _ZN7cutlass13device_kernelIN5flash11enable_sm90INS1_16FlashAttnFwdSm90INS1_25CollectiveMainloopFwdSm90ILi2EN4cute5tupleIJNS5_1CILi1EEES8_S8_EEENS6_IJNS7_ILi64EEESA_SA_EEELi512ENS_6half_tEfNS_4arch4Sm90ELb0ELb0ELb1ELb1ELb0ELb0ELb0ELb0ELb0ELb1ELb0ELb0EEENS1_21CollectiveEpilogueFwdINS6_IJSA_NS7_ILi512EEESA_EEES9_SC_SE_Li256ELb1ELb1ELb0ELb0EEENS1_36VarlenDynamicPersistentTileSchedulerILi64ELi64ELi256ELi128ELb0ELb1ELb1ELb0ELb1ELb1EEEEEEEEEvNT_6ParamsE)
        .other          _ZN7cutlass13device_kernelIN5flash11enable_sm90INS1_16FlashAttnFwdSm90INS1_25CollectiveMainloopFwdSm90ILi2EN4cute5tupleIJNS5_1CILi1EEES8_S8_EEENS6_IJNS7_ILi64EEESA_SA_EEELi512ENS_6half_tEfNS_4arch4Sm90ELb0ELb0ELb1ELb1ELb0ELb0ELb0ELb0ELb0ELb1ELb0ELb0EEENS1_21CollectiveEpilogueFwdINS6_IJSA_NS7_ILi512EEESA_EEES9_SC_SE_Li256ELb1ELb1ELb0ELb0EEENS1_36VarlenDynamicPersistentTileSchedulerILi64ELi64ELi256ELi128ELb0ELb1ELb1ELb0ELb1ELb1EEEEEEEEEvNT_6ParamsE,@"STO_CUDA_ENTRY STV_DEFAULT"
_ZN7cutlass13device_kernelIN5flash11enable_sm90INS1_16FlashAttnFwdSm90INS1_25CollectiveMainloopFwdSm90ILi2EN4cute5tupleIJNS5_1CILi1EEES8_S8_EEENS6_IJNS7_ILi64EEESA_SA_EEELi512ENS_6half_tEfNS_4arch4Sm90ELb0ELb0ELb1ELb1ELb0ELb0ELb0ELb0ELb0ELb1ELb0ELb0EEENS1_21CollectiveEpilogueFwdINS6_IJSA_NS7_ILi512EEESA_EEES9_SC_SE_Li256ELb1ELb1ELb0ELb0EEENS1_36VarlenDynamicPersistentTileSchedulerILi64ELi64ELi256ELi128ELb0ELb1ELb1ELb0ELb1ELb1EEEEEEEEEvNT_6ParamsE:
        /* <DEDUP_REMOVED lines=18> */
.L_x_3587:
[----:B------:R-:W-:Y:S05]  /*0120*/  BSYNC B0 ;  /* 0x0000000000007941 */ /* 0x000fea0003800000 */
.L_x_3586:
        /* <DEDUP_REMOVED lines=37> */
.L_x_3588:
        /* <DEDUP_REMOVED lines=22> */
.L_x_3589:
        /* <DEDUP_REMOVED lines=18> */
.L_x_3590:
        /* <DEDUP_REMOVED lines=22> */
.L_x_3591:
        /* <DEDUP_REMOVED lines=22> */
.L_x_3592:
[----:B------:R-:W-:Y:S01]  /*08c0*/  PLOP3.LUT P0, PT, PT, PT, UP0, 0x80, 0x0 ;  /* 0x000000000000781c */ /* 0x000fe20003f0f008 */
[----:B------:R-:W-:Y:S01]  /*08d0*/  UMOV UR36, 0x1 ;  /* 0x0000000100247882 */ /* 0x000fe20000000000 */
[----:B------:R-:W-:Y:S01]  /*08e0*/  NOP ;  /* 0x0000000000007918 */ /* 0x000fe20000000000 */
[----:B------:R-:W-:Y:S01]  /*08f0*/  USEL UR36, UR36, 0x2, !UP0 ;  /* 0x0000000224247887 */ /* 0x000fe2000c000000 */
[----:B------:R-:W-:Y:S01]  /*0900*/  ULDC.64 UR40, c[0x0][0x208] ;  /* 0x0000820000287ab9 */ /* 0x000fe20000000a00 */
[----:B012-4-:R-:W-:Y:S08]  /*0910*/  BAR.SYNC.DEFER_BLOCKING 0x0 ;  /* 0x0000000000007b1d */ /* 0x017ff00000010000 */
[----:B------:R-:W-:Y:S05]  /*0920*/  @!P0 BRA `(.L_x_3593) ;  /* 0x00000098007c8947 */ /* 0x000fea0003800000 */
.L_x_3594:
[----:B------:R-:W-:-:S08]  /*0930*/  NOP ;  /* 0x0000000000007918 */ /* 0x000fd00000000000 */
[----:B------:R-:W0:Y:S02]  /*0940*/  USETMAXREG.TRY_ALLOC.CTAPOOL UP0, 0xf0 ;  /* 0x000000f0000079c8 */ /* 0x000e240008000600 */
[----:B0-----:R-:W-:-:S13]  /*0950*/  PLOP3.LUT P0, PT, PT, PT, UP0, 0x80, 0x0 ;  /* 0x000000000000781c */ /* 0x001fda0003f0f008 */
[----:B------:R-:W-:Y:S05]  /*0960*/  @!P0 BRA `(.L_x_3594) ;  /* 0xfffffffc00f08947 */ /* 0x000fea000383ffff */
[----:B------:R-:W0:Y:S01]  /*0970*/  S2R R2, SR_TID.X ;  /* 0x0000000000027919 */ /* 0x000e220000002100 */
[----:B------:R-:W1:Y:S01]  /*0980*/  S2UR UR4, SR_CgaCtaId ;  /* 0x00000000000479c3 */ /* 0x000e620000008800 */
[----:B------:R-:W-:Y:S02]  /*0990*/  UMOV UR42, 0x400 ;  /* 0x00000400002a7882 */ /* 0x000fe40000000000 */
[----:B-1----:R-:W-:-:S03]  /*09a0*/  ULEA UR42, UR4, UR42, 0x18 ;  /* 0x0000002a042a7291 */ /* 0x002fc6000f8ec03f */
[----:B------:R-:W-:Y:S01]  /*09b0*/  ULDC UR4, c[0x0][0xc3c] ;  /* 0x00030f0000047ab9 */ /* 0x000fe20000000800 */
[----:B0-----:R-:W-:-:S04]  /*09c0*/  LOP3.LUT R0, R2, 0xffffff80, RZ, 0xc0, !PT ;  /* 0xffffff8002007812 */ /* 0x001fc800078ec0ff */
[----:B------:R-:W-:-:S13]  /*09d0*/  ISETP.NE.AND P0, PT, R0, 0x80, PT ;  /* 0x000000800000780c */ /* 0x000fda0003f05270 */
[----:B------:R-:W-:Y:S06]  /*09e0*/  @!P0 BAR.ARV 0x8, 0x100 ;  /* 0x0204000000008b1d */ /* 0x000fec0000002000 */
[----:B------:R-:W-:-:S13]  /*09f0*/  ISETP.GE.U32.AND P0, PT, R2, 0x100, PT ;  /* 0x000001000200780c */ /* 0x000fda0003f06070 */
[----:B------:R-:W-:Y:S08]  /*0a00*/  @P0 BAR.ARV 0xf, 0x100 ;  /* 0x03c4000000000b1d */ /* 0x000ff00000002000 */
[----:B------:R-:W-:Y:S06]  /*0a10*/  BAR.SYNC.DEFER_BLOCKING 0x5, 0x180 ;  /* 0x0146000000007b1d */ /* 0x000fec0000010000 */
[----:B------:R-:W0:Y:S02]  /*0a20*/  LDS.128 R16, [UR42+0x28cd0] ;  /* 0x028cd02aff107984 */ /* 0x000e240008000c00 */
[----:B------:R-:W-:Y:S06]  /*0a30*/  BAR.ARV 0x4, 0x180 ;  /* 0x0106000000007b1d */ /* 0x000fec0000002000 */
[----:B0-----:R-:W-:-:S13]  /*0a40*/  ISETP.GE.AND P0, PT, R19, UR4, PT ;  /* 0x0000000413007c0c */ /* 0x001fda000bf06270 */
[----:B------:R-:W-:Y:S05]  /*0a50*/  @P0 EXIT ;  /* 0x000000000000094d */ /* 0x000fea0003800000 */
[----:B------:R-:W-:Y:S01]  /*0a60*/  VIADD R197, R2, 0xffffff80 ;  /* 0xffffff8002c57836 */ /* 0x000fe20000000000 */
[----:B------:R-:W-:Y:S01]  /*0a70*/  R2UR UR5, R17 ;  /* 0x00000000110572ca */ /* 0x000fe200000e0000 */
[----:B------:R-:W-:Y:S01]  /*0a80*/  IMAD.MOV.U32 R23, RZ, RZ, 0x20 ;  /* 0x00000020ff177424 */ /* 0x000fe200078e00ff */
[----:B------:R-:W-:Y:S01]  /*0a90*/  R2UR UR6, R18 ;  /* 0x00000000120672ca */ /* 0x000fe200000e0000 */
        /* <DEDUP_REMOVED lines=8> */
[----:B------:R-:W-:Y:S02]  /*0b20*/  LEA.HI R7, R0, R197, RZ, 0x2 ;  /* 0x000000c500077211 */ /* 0x000fe400078f10ff */
[----:B------:R-:W-:Y:S02]  /*0b30*/  LEA.HI R4, R2, R3, RZ, 0x1 ;  /* 0x0000000302047211 */ /* 0x000fe400078f08ff */
[--C-:B------:R-:W-:Y:S02]  /*0b40*/  SHF.R.S32.HI R11, RZ, 0x5, R5.reuse ;  /* 0x00000005ff0b7819 */ /* 0x100fe40000011405 */
[----:B------:R-:W-:Y:S02]  /*0b50*/  LOP3.LUT R4, R4, 0x1ffffffe, RZ, 0xc0, !PT ;  /* 0x1ffffffe04047812 */ /* 0x000fe400078ec0ff */
[----:B------:R-:W-:-:S02]  /*0b60*/  SHF.R.S32.HI R6, RZ, 0x1f, R5 ;  /* 0x0000001fff067819 */ /* 0x000fc40000011405 */
[----:B------:R-:W-:Y:S01]  /*0b70*/  LOP3.LUT R8, R7, 0xfffffffc, RZ, 0xc0, !PT ;  /* 0xfffffffc07087812 */ /* 0x000fe200078ec0ff */
[----:B------:R-:W-:Y:S01]  /*0b80*/  IMAD.IADD R9, R3, 0x1, -R4 ;  /* 0x0000000103097824 */ /* 0x000fe200078e0a04 */
[----:B------:R-:W-:Y:S02]  /*0b90*/  LOP3.LUT R4, R2, 0xfffffff0, RZ, 0xc0, !PT ;  /* 0xfffffff002047812 */ /* 0x000fe400078ec0ff */
[----:B------:R-:W-:Y:S01]  /*0ba0*/  LEA.HI R3, R0, R197, RZ, 0x7 ;  /* 0x000000c500037211 */ /* 0x000fe200078f38ff */
[C---:B------:R-:W-:Y:S01]  /*0bb0*/  IMAD.IADD R10, R197.reuse, 0x1, -R8 ;  /* 0x00000001c50a7824 */ /* 0x040fe200078e0a08 */
[----:B------:R-:W-:Y:S01]  /*0bc0*/  LEA.HI R6, R6, R11, RZ, 0x2 ;  /* 0x0000000b06067211 */ /* 0x000fe200078f10ff */
[----:B------:R-:W-:Y:S01]  /*0bd0*/  IMAD.IADD R7, R197, 0x1, -R4 ;  /* 0x00000001c5077824 */ /* 0x000fe200078e0a04 */
[----:B------:R-:W-:Y:S01]  /*0be0*/  LOP3.LUT R2, R3, 0xffffff80, RZ, 0xc0, !PT ;  /* 0xffffff8003027812 */ /* 0x000fe200078ec0ff */
[----:B------:R-:W-:Y:S01]  /*0bf0*/  IMAD.SHL.U32 R9, R9, 0x8, RZ ;  /* 0x0000000809097824 */ /* 0x000fe200078e00ff */
[----:B------:R-:W-:-:S02]  /*0c00*/  SHF.R.S32.HI R192, RZ, 0x7, R3 ;  /* 0x00000007ffc07819 */ /* 0x000fc40000011403 */
[--C-:B------:R-:W-:Y:S01]  /*0c10*/  SHF.R.S32.HI R4, RZ, 0x1f, R7.reuse ;  /* 0x0000001fff047819 */ /* 0x100fe20000011407 */
[----:B------:R-:W-:Y:S01]  /*0c20*/  IMAD.IADD R2, R197, 0x1, -R2 ;  /* 0x00000001c5027824 */ /* 0x000fe200078e0a02 */
[----:B------:R-:W-:Y:S01]  /*0c30*/  LOP3.LUT R6, R6, 0x3ffffc, RZ, 0xc0, !PT ;  /* 0x003ffffc06067812 */ /* 0x000fe200078ec0ff */
[----:B------:R-:W-:Y:S01]  /*0c40*/  IMAD R15, R192, 0x100, R7 ;  /* 0x00000100c00f7824 */ /* 0x000fe200078e0207 */
[----:B------:R-:W-:Y:S02]  /*0c50*/  LEA.HI R12, R10, R10, RZ, 0x1 ;  /* 0x0000000a0a0c7211 */ /* 0x000fe400078f08ff */
[----:B------:R-:W-:Y:S01]  /*0c60*/  LEA.HI R8, R4, R7, RZ, 0x3 ;  /* 0x0000000704087211 */ /* 0x000fe200078f18ff */
[----:B------:R-:W-:Y:S01]  /*0c70*/  IMAD.IADD R4, R11, 0x1, -R6 ;  /* 0x000000010b047824 */ /* 0x000fe200078e0a06 */
[----:B------:R-:W-:Y:S02]  /*0c80*/  SHF.R.S32.HI R5, RZ, 0x1f, R2 ;  /* 0x0000001fff057819 */ /* 0x000fe40000011402 */
[----:B------:R-:W-:Y:S01]  /*0c90*/  LOP3.LUT R13, R12, 0x1ffffffe, RZ, 0xc0, !PT ;  /* 0x1ffffffe0c0d7812 */ /* 0x000fe200078ec0ff */
[----:B------:R-:W-:Y:S01]  /*0ca0*/  IMAD R196, R4, 0x10, R15 ;  /* 0x0000001004c47824 */ /* 0x000fe200078e020f */
[----:B------:R-:W-:-:S02]  /*0cb0*/  LEA.HI R4, R5, R2, RZ, 0x2 ;  /* 0x0000000205047211 */ /* 0x000fc400078f10ff */
[----:B------:R-:W-:Y:S01]  /*0cc0*/  LOP3.LUT R6, R8, 0xfffffff8, RZ, 0xc0, !PT ;  /* 0xfffffff808067812 */ /* 0x000fe200078ec0ff */
[----:B------:R-:W-:Y:S01]  /*0cd0*/  IMAD.IADD R195, R10, 0x1, -R13 ;  /* 0x000000010ac37824 */ /* 0x000fe200078e0a0d */
[----:B------:R-:W-:Y:S01]  /*0ce0*/  LOP3.LUT R13, R4, 0x7ffffffc, RZ, 0xc0, !PT ;  /* 0x7ffffffc040d7812 */ /* 0x000fe200078ec0ff */
[----:B------:R-:W-:Y:S01]  /*0cf0*/  IMAD.SHL.U32 R8, R8, 0x40, RZ ;  /* 0x0000004008087824 */ /* 0x000fe200078e00ff */
[----:B------:R-:W-:Y:S01]  /*0d00*/  LEA.HI R0, R0, R197, RZ, 0x3 ;  /* 0x000000c500007211 */ /* 0x000fe200078f18ff */
[----:B------:R-:W-:Y:S01]  /*0d10*/  IMAD.IADD R7, R7, 0x1, -R6 ;  /* 0x0000000107077824 */ /* 0x000fe200078e0a06 */
[----:B------:R-:W-:Y:S01]  /*0d20*/  LEA.HI R6, R5, R2, RZ, 0x5 ;  /* 0x0000000205067211 */ /* 0x000fe200078f28ff */
[----:B------:R-:W-:Y:S01]  /*0d30*/  IMAD.IADD R13, R2, 0x1, -R13 ;  /* 0x00000001020d7824 */ /* 0x000fe200078e0a0d */
[----:B------:R-:W-:Y:S01]  /*0d40*/  LOP3.LUT R8, R8, 0x7ffffe00, RZ, 0xc0, !PT ;  /* 0x7ffffe0008087812 */ /* 0x000fe200078ec0ff */
[----:B------:R-:W-:Y:S01]  /*0d50*/  IMAD.SHL.U32 R2, R7, 0x40, RZ ;  /* 0x0000004007027824 */ /* 0x000fe200078e00ff */
[--C-:B------:R-:W-:Y:S01]  /*0d60*/  SHF.R.S32.HI R5, RZ, 0x2, R4.reuse ;  /* 0x00000002ff057819 */ /* 0x100fe20000011404 */
[----:B------:R-:W-:Y:S01]  /*0d70*/  IMAD.U32 R196, R196, 0x40, R9 ;  /* 0x00000040c4c47824 */ /* 0x000fe200078e0009 */
[----:B------:R-:W-:Y:S01]  /*0d80*/  SHF.R.S32.HI R4, RZ, 0x1f, R4 ;  /* 0x0000001fff047819 */ /* 0x000fe20000011404 */
[----:B------:R-:W-:Y:S01]  /*0d90*/  IMAD R8, R11, 0x400, R8 ;  /* 0x000004000b087824 */ /* 0x000fe200078e0208 */
[----:B------:R-:W-:Y:S01]  /*0da0*/  LOP3.LUT R2, R2, 0x1c0, RZ, 0xc0, !PT ;  /* 0x000001c002027812 */ /* 0x000fe200078ec0ff */
[----:B------:R-:W-:Y:S01]  /*0db0*/  IMAD.SHL.U32 R17, R13, 0x2, RZ ;  /* 0x000000020d117824 */ /* 0x000fe200078e00ff */
[----:B------:R-:W-:-:S02]  /*0dc0*/  LOP3.LUT R190, R0, 0xfffffff8, RZ, 0xc0, !PT ;  /* 0xfffffff800be7812 */ /* 0x000fc400078ec0ff */
[----:B------:R-:W-:Y:S02]  /*0dd0*/  LOP3.LUT R9, R2, 0x8, R9, 0xf8, !PT ;  /* 0x0000000802097812 */ /* 0x000fe400078ef809 */
[----:B------:R-:W-:Y:S01]  /*0de0*/  SHF.R.U32.HI R2, RZ, 0x3, R2 ;  /* 0x00000003ff027819 */ /* 0x000fe20000011602 */
[----:B------:R-:W-:Y:S01]  /*0df0*/  IMAD.IADD R190, R197, 0x1, -R190 ;  /* 0x00000001c5be7824 */ /* 0x000fe200078e0abe */
[----:B------:R-:W-:Y:S02]  /*0e00*/  LEA.HI R4, R4, R5, RZ, 0x3 ;  /* 0x0000000504047211 */ /* 0x000fe400078f18ff */
[----:B------:R-:W-:Y:S01]  /*0e10*/  LOP3.LUT R9, R9, R2, RZ, 0x3c, !PT ;  /* 0x0000000209097212 */ /* 0x000fe200078e3cff */
[----:B------:R-:W-:Y:S01]  /*0e20*/  IMAD.SHL.U32 R2, R190, 0x8, RZ ;  /* 0x00000008be027824 */ /* 0x000fe200078e00ff */
[----:B------:R-:W-:Y:S01]  /*0e30*/  R2P PR, R7, 0x6 ;  /* 0x0000000607007804 */ /* 0x000fe20000000000 */
[----:B------:R-:W-:Y:S01]  /*0e40*/  IMAD.MOV.U32 R7, RZ, RZ, R19 ;  /* 0x000000ffff077224 */ /* 0x000fe200078e0013 */
[----:B------:R-:W-:Y:S01]  /*0e50*/  LOP3.LUT R4, R4, 0xfffffff8, RZ, 0xc0, !PT ;  /* 0xfffffff804047812 */ /* 0x000fe200078ec0ff */
[----:B------:R-:W-:Y:S01]  /*0e60*/  IMAD.IADD R8, R8, 0x1, R9 ;  /* 0x0000000108087824 */ /* 0x000fe200078e0209 */
[----:B------:R-:W-:Y:S01]  /*0e70*/  LEA.HI R3, R3, R192, RZ, 0x1 ;  /* 0x000000c003037211 */ /* 0x000fe200078f08ff */
[----:B------:R-:W-:Y:S01]  /*0e80*/  VIADD R189, R2, 0x40 ;  /* 0x0000004002bd7836 */ /* 0x000fe20000000000 */
[----:B------:R-:W-:Y:S01]  /*0e90*/  SHF.R.S32.HI R6, RZ, 0x5, R6 ;  /* 0x00000005ff067819 */ /* 0x000fe20000011406 */
[----:B------:R-:W-:Y:S01]  /*0ea0*/  IMAD.IADD R5, R5, 0x1, -R4 ;  /* 0x0000000105057824 */ /* 0x000fe200078e0a04 */
[----:B------:R-:W-:Y:S01]  /*0eb0*/  LEA R19, R8, UR42, 0x1 ;  /* 0x0000002a08137c11 */ /* 0x000fe2000f8e08ff */
[C---:B------:R-:W-:Y:S01]  /*0ec0*/  VIADD R188, R2.reuse, 0x80 ;  /* 0x0000008002bc7836 */ /* 0x040fe20000000000 */
[----:B------:R-:W-:Y:S01]  /*0ed0*/  LOP3.LUT R3, R3, 0xfffffe, RZ, 0xc0, !PT ;  /* 0x00fffffe03037812 */ /* 0x000fe200078ec0ff */
[C---:B------:R-:W-:Y:S01]  /*0ee0*/  VIADD R187, R2.reuse, 0xc0 ;  /* 0x000000c002bb7836 */ /* 0x040fe20000000000 */
[----:B------:R-:W-:Y:S01]  /*0ef0*/  SEL R23, R23, 0xffffffe0, !P1 ;  /* 0xffffffe017177807 */ /* 0x000fe20004800000 */
[C---:B------:R-:W-:Y:S01]  /*0f00*/  VIADD R184, R19.reuse, 0x26800 ;  /* 0x0002680013b87836 */ /* 0x040fe20000000000 */
[----:B------:R-:W-:Y:S01]  /*0f10*/  SHF.R.S32.HI R191, RZ, 0x3, R0 ;  /* 0x00000003ffbf7819 */ /* 0x000fe20000011400 */
[C---:B------:R-:W-:Y:S01]  /*0f20*/  VIADD R186, R2.reuse, 0x100 ;  /* 0x0000010002ba7836 */ /* 0x040fe20000000000 */
[----:B------:R-:W-:Y:S01]  /*0f30*/  SHF.R.S32.HI R204, RZ, 0x1f, R189 ;  /* 0x0000001fffcc7819 */ /* 0x000fe200000114bd */
[C---:B------:R-:W-:Y:S01]  /*0f40*/  VIADD R185, R2.reuse, 0x140 ;  /* 0x0000014002b97836 */ /* 0x040fe20000000000 */
[----:B------:R-:W-:Y:S01]  /*0f50*/  SHF.R.S32.HI R203, RZ, 0x1f, R188 ;  /* 0x0000001fffcb7819 */ /* 0x000fe200000114bc */
[C---:B------:R-:W-:Y:S01]  /*0f60*/  VIADD R194, R2.reuse, 0x180 ;  /* 0x0000018002c27836 */ /* 0x040fe20000000000 */
[----:B------:R-:W-:Y:S01]  /*0f70*/  SHF.R.S32.HI R202, RZ, 0x1f, R187 ;  /* 0x0000001fffca7819 */ /* 0x000fe200000114bb */
[----:B------:R-:W-:Y:S01]  /*0f80*/  VIADD R193, R2, 0x1c0 ;  /* 0x000001c002c17836 */ /* 0x000fe20000000000 */
[----:B------:R-:W-:Y:S01]  /*0f90*/  SHF.R.S32.HI R201, RZ, 0x1f, R186 ;  /* 0x0000001fffc97819 */ /* 0x000fe200000114ba */
[----:B------:R-:W-:Y:S01]  /*0fa0*/  VIADD R22, R19, 0x26840 ;  /* 0x0002684013167836 */ /* 0x000fe20000000000 */
[----:B------:R-:W-:Y:S01]  /*0fb0*/  SHF.R.S32.HI R200, RZ, 0x1f, R185 ;  /* 0x0000001fffc87819 */ /* 0x000fe200000114b9 */
[----:B------:R-:W-:Y:S01]  /*0fc0*/  IMAD R16, R6, 0x10, R5 ;  /* 0x0000001006107824 */ /* 0x000fe200078e0205 */
[----:B------:R-:W-:Y:S01]  /*0fd0*/  SHF.R.S32.HI R199, RZ, 0x1f, R194 ;  /* 0x0000001fffc77819 */ /* 0x000fe200000114c2 */
[----:B------:R-:W-:Y:S01]  /*0fe0*/  IMAD.IADD R3, R192, 0x1, -R3 ;  /* 0x00000001c0037824 */ /* 0x000fe200078e0a03 */
[----:B------:R-:W-:Y:S01]  /*0ff0*/  SHF.R.S32.HI R198, RZ, 0x1f, R193 ;  /* 0x0000001fffc67819 */ /* 0x000fe200000114c1 */
[----:B------:R-:W-:-:S02]  /*1000*/  @P2 VIADD R22, R184, 0xffffffc0 ;  /* 0xffffffc0b8162836 */ /* 0x000fc40000000000 */
[----:B------:R-:W-:Y:S02]  /*1010*/  IMAD.IADD R184, R184, 0x1, R23 ;  /* 0x00000001b8b87824 */ /* 0x000fe400078e0217 */
[----:B------:R-:W-:Y:S02]  /*1020*/  IMAD.SHL.U32 R18, R3, 0x100, RZ ;  /* 0x0000010003127824 */ /* 0x000fe400078e00ff */
[----:B------:R-:W-:Y:S02]  /*1030*/  IMAD R195, R195, 0x8, R16 ;  /* 0x00000008c3c37824 */ /* 0x000fe400078e0210 */
[----:B------:R-:W-:-:S07]  /*1040*/  IMAD.IADD R23, R23, 0x1, R22 ;  /* 0x0000000117177824 */ /* 0x000fce00078e0216 */
.L_x_3638:
[----:B012---:R-:W0:Y:S01]  /*1050*/  LDC.64 R4, c[0x0][0xc88] ;  /* 0x00032200ff047b82 */ /* 0x007e220000000a00 */
[----:B------:R-:W-:Y:S01]  /*1060*/  ULDC.64 UR8, c[0x0][0xa28] ;  /* 0x00028a0000087ab9 */ /* 0x000fe20000000a00 */
[----:B------:R-:W-:Y:S01]  /*1070*/  ULDC.64 UR10, c[0x0][0x418] ;  /* 0x00010600000a7ab9 */ /* 0x000fe20000000a00 */
[----:B------:R-:W-:Y:S01]  /*1080*/  IMAD.MOV.U32 R3, RZ, RZ, RZ ;  /* 0x000000ffff037224 */ /* 0x000fe200078e00ff */
[----:B------:R-:W-:Y:S01]  /*1090*/  ULDC UR4, c[0x0][0x424] ;  /* 0x0001090000047ab9 */ /* 0x000fe20000000800 */
[----:B------:R-:W-:Y:S01]  /*10a0*/  ULDC UR7, c[0x0][0x2f0] ;  /* 0x0000bc0000077ab9 */ /* 0x000fe20000000800 */
[----:B0-----:R-:W-:-:S06]  /*10b0*/  IMAD.WIDE R4, R7, 0x4, R4 ;  /* 0x0000000407047825 */ /* 0x001fcc00078e0204 */
[----:B------:R-:W2:Y:S01]  /*10c0*/  LDG.E R4, desc[UR40][R4.64] ;  /* 0x0000002804047981 */ /* 0x000ea2000c1e1900 */
[----:B------:R-:W-:-:S04]  /*10d0*/  UISETP.NE.U32.AND UP0, UPT, UR8, URZ, UPT ;  /* 0x0000003f0800728c */ /* 0x000fc8000bf05070 */
[----:B------:R-:W-:-:S06]  /*10e0*/  UISETP.NE.AND.EX UP0, UPT, UR9, URZ, UPT, UP0 ;  /* 0x0000003f0900728c */ /* 0x000fcc000bf05300 */
[----:B------:R-:W-:Y:S02]  /*10f0*/  PLOP3.LUT P0, PT, PT, PT, UP0, 0x80, 0x0 ;  /* 0x000000000000781c */ /* 0x000fe40003f0f008 */
[----:B--2---:R-:W-:-:S13]  /*1100*/  R2UR UR43, R4 ;  /* 0x00000000042b72ca */ /* 0x004fda00000e0000 */
[----:B------:R-:W-:Y:S02]  /*1110*/  USHF.R.S32.HI UR44, URZ, 0x1f, UR43 ;  /* 0x0000001f3f2c7899 */ /* 0x000fe4000801142b */
[----:B------:R-:W-:-:S04]  /*1120*/  @UP0 ULEA UR8, UP1, UR43, UR8, 0x2 ;  /* 0x000000082b080291 */ /* 0x000fc8000f82103f */
[----:B------:R-:W-:Y:S02]  /*1130*/  @UP0 ULEA.HI.X UR9, UR43, UR9, UR44, 0x2, UP1 ;  /* 0x000000092b090291 */ /* 0x000fe400088f142c */
[----:B------:R-:W-:-:S04]  /*1140*/  IMAD.U32 R6, RZ, RZ, UR8 ;  /* 0x00000008ff067e24 */ /* 0x000fc8000f8e00ff */
[----:B------:R-:W-:Y:S01]  /*1150*/  IMAD.U32 R7, RZ, RZ, UR9 ;  /* 0x00000009ff077e24 */ /* 0x000fe2000f8e00ff */
[----:B------:R-:W-:Y:S02]  /*1160*/  ULDC.64 UR8, c[0x0][0xa20] ;  /* 0x0002880000087ab9 */ /* 0x000fe40000000a00 */
[----:B------:R-:W-:Y:S02]  /*1170*/  UISETP.NE.U32.AND UP0, UPT, UR8, URZ, UPT ;  /* 0x0000003f0800728c */ /* 0x000fe4000bf05070 */
[----:B------:R-:W-:Y:S01]  /*1180*/  UISETP.NE.U32.AND UP1, UPT, UR10, URZ, UPT ;  /* 0x0000003f0a00728c */ /* 0x000fe2000bf25070 */
[----:B------:R0:W5:Y:S01]  /*1190*/  @P0 LDG.E R3, desc[UR40][R6.64] ;  /* 0x0000002806030981 */ /* 0x000162000c1e1900 */
[----:B------:R-:W-:Y:S02]  /*11a0*/  UISETP.NE.AND.EX UP0, UPT, UR9, URZ, UPT, UP0 ;  /* 0x0000003f0900728c */ /* 0x000fe4000bf05300 */
[----:B------:R-:W-:-:S04]  /*11b0*/  UISETP.NE.AND.EX UP1, UPT, UR11, URZ, UPT, UP1 ;  /* 0x0000003f0b00728c */ /* 0x000fc8000bf25310 */
[----:B------:R-:W-:Y:S01]  /*11c0*/  USEL UR4, UR4, 0x1, UP1 ;  /* 0x0000000104047887 */ /* 0x000fe20008800000 */
[----:B------:R-:W-:-:S03]  /*11d0*/  PLOP3.LUT P0, PT, PT, PT, UP0, 0x80, 0x0 ;  /* 0x000000000000781c */ /* 0x000fc60003f0f008 */
[----:B------:R-:W-:Y:S02]  /*11e0*/  UIMAD UR4, UR4, UR7, URZ ;  /* 0x00000007040472a4 */ /* 0x000fe4000f8e023f */
[----:B------:R-:W-:-:S04]  /*11f0*/  @UP0 ULEA UR8, UP1, UR43, UR8, 0x2 ;  /* 0x000000082b080291 */ /* 0x000fc8000f82103f */
[----:B------:R-:W-:Y:S01]  /*1200*/  @UP0 ULEA.HI.X UR9, UR43, UR9, UR44, 0x2, UP1 ;  /* 0x000000092b090291 */ /* 0x000fe200088f142c */
[----:B------:R-:W-:Y:S02]  /*1210*/  IMAD.U32 R152, RZ, RZ, UR4 ;  /* 0x00000004ff987e24 */ /* 0x000fe4000f8e00ff */
[----:B------:R-:W-:-:S03]  /*1220*/  IMAD.U32 R4, RZ, RZ, UR8 ;  /* 0x00000008ff047e24 */ /* 0x000fc6000f8e00ff */
[----:B------:R-:W-:-:S05]  /*1230*/  IMAD.U32 R5, RZ, RZ, UR9 ;  /* 0x00000009ff057e24 */ /* 0x000fca000f8e00ff */
[----:B------:R0:W5:Y:S01]  /*1240*/  @P0 LDG.E R152, desc[UR40][R4.64] ;  /* 0x0000002804980981 */ /* 0x000162000c1e1900 */
[----:B------:R-:W-:Y:S01]  /*1250*/  UMOV UR45, UR5 ;  /* 0x00000005002d7c82 */ /* 0x000fe20008000000 */
[----:B------:R-:W-:Y:S01]  /*1260*/  UMOV UR46, UR6 ;  /* 0x00000006002e7c82 */ /* 0x000fe20008000000 */
[----:B---34-:R-:W-:Y:S05]  /*1270*/  @P0 BRA `(.L_x_3595) ;  /* 0x00000000002c0947 */ /* 0x018fea0003800000 */
[----:B------:R-:W-:Y:S02]  /*1280*/  ULDC.64 UR4, c[0x0][0xa08] ;  /* 0x0002820000047ab9 */ /* 0x000fe40000000a00 */
[----:B------:R-:W-:-:S04]  /*1290*/  ISETP.NE.U32.AND P0, PT, RZ, UR4, PT ;  /* 0x00000004ff007c0c */ /* 0x000fc8000bf05070 */
[----:B------:R-:W-:-:S13]  /*12a0*/  ISETP.NE.AND.EX P0, PT, RZ, UR5, PT, P0 ;  /* 0x00000005ff007c0c */ /* 0x000fda000bf05300 */
[----:B------:R-:W-:Y:S05]  /*12b0*/  @!P0 BRA `(.L_x_3595) ;  /* 0x00000000001c8947 */ /* 0x000fea0003800000 */
[----:B------:R-:W-:Y:S02]  /*12c0*/  ULDC.64 UR4, c[0x0][0xa08] ;  /* 0x0002820000047ab9 */ /* 0x000fe40000000a00 */
[----:B------:R-:W-:-:S06]  /*12d0*/  UIMAD.WIDE UR4, UR43, 0x4, UR4 ;  /* 0x000000042b0478a5 */ /* 0x000fcc000f8e0204 */
[----:B0-----:R-:W-:Y:S02]  /*12e0*/  IMAD.U32 R4, RZ, RZ, UR4 ;  /* 0x00000004ff047e24 */ /* 0x001fe4000f8e00ff */
[----:B------:R-:W-:-:S05]  /*12f0*/  IMAD.U32 R5, RZ, RZ, UR5 ;  /* 0x00000005ff057e24 */ /* 0x000fca000f8e00ff */
[----:B-----5:R-:W2:Y:S04]  /*1300*/  LDG.E R152, desc[UR40][R4.64] ;  /* 0x0000002804987981 */ /* 0x020ea8000c1e1900 */
[----:B------:R-:W2:Y:S02]  /*1310*/  LDG.E R7, desc[UR40][R4.64+0x4] ;  /* 0x0000042804077981 */ /* 0x000ea4000c1e1900 */
[----:B--2---:R-:W-:-:S07]  /*1320*/  IMAD.IADD R152, R7, 0x1, -R152 ;  /* 0x0000000107987824 */ /* 0x004fce00078e0a98 */
.L_x_3595:
[----:B------:R-:W-:Y:S01]  /*1330*/  UISETP.NE.AND UP0, UPT, UR48, 0x1, UPT ;  /* 0x000000013000788c */ /* 0x000fe2000bf05270 */
[----:B-----5:R-:W-:Y:S01]  /*1340*/  IMAD.IADD R152, R152, 0x1, -R3 ;  /* 0x0000000198987824 */ /* 0x020fe200078e0a03 */
[----:B------:R-:W-:Y:S01]  /*1350*/  CS2R R20, SRZ ;  /* 0x0000000000147805 */ /* 0x000fe2000001ff00 */
[----:B------:R-:W-:Y:S01]  /*1360*/  IMAD.MOV.U32 R0, RZ, RZ, RZ ;  /* 0x000000ffff007224 */ /* 0x000fe200078e00ff */
[----:B------:R-:W-:Y:S01]  /*1370*/  CS2R R150, SRZ ;  /* 0x0000000000967805 */ /* 0x000fe2000001ff00 */
[----:B------:R-:W-:Y:S01]  /*1380*/  VIADD R3, R152, 0x3f ;  /* 0x0000003f98037836 */ /* 0x000fe20000000000 */
[----:B------:R-:W-:Y:S02]  /*1390*/  PLOP3.LUT P0, PT, PT, PT, UP0, 0x80, 0x0 ;  /* 0x000000000000781c */ /* 0x000fe40003f0f008 */
[----:B------:R-:W-:Y:S02]  /*13a0*/  CS2R R148, SRZ ;  /* 0x0000000000947805 */ /* 0x000fe4000001ff00 */
[----:B------:R-:W-:-:S02]  /*13b0*/  CS2R R146, SRZ ;  /* 0x0000000000927805 */ /* 0x000fc4000001ff00 */
[----:B------:R-:W-:Y:S02]  /*13c0*/  CS2R R144, SRZ ;  /* 0x0000000000907805 */ /* 0x000fe4000001ff00 */
[----:B0-----:R-:W-:Y:S02]  /*13d0*/  SHF.R.S32.HI R4, RZ, 0x1f, R3 ;  /* 0x0000001fff047819 */ /* 0x001fe40000011403 */
[----:B------:R-:W-:Y:S02]  /*13e0*/  CS2R R142, SRZ ;  /* 0x00000000008e7805 */ /* 0x000fe4000001ff00 */
[----:B------:R-:W-:Y:S02]  /*13f0*/  CS2R R140, SRZ ;  /* 0x00000000008c7805 */ /* 0x000fe4000001ff00 */
[----:B------:R-:W-:Y:S02]  /*1400*/  CS2R R138, SRZ ;  /* 0x00000000008a7805 */ /* 0x000fe4000001ff00 */
[----:B------:R-:W-:-:S02]  /*1410*/  LEA.HI R4, R4, R3, RZ, 0x6 ;  /* 0x0000000304047211 */ /* 0x000fc400078f30ff */
        /* <DEDUP_REMOVED lines=52> */
[----:B------:R-:W-:Y:S01]  /*1760*/  IMAD.MOV.U32 R153, RZ, RZ, RZ ;  /* 0x000000ffff997224 */ /* 0x000fe200078e00ff */
[----:B------:R-:W-:Y:S02]  /*1770*/  CS2R R34, SRZ ;  /* 0x0000000000227805 */ /* 0x000fe4000001ff00 */
[----:B------:R-:W-:Y:S01]  /*1780*/  CS2R R10, SRZ ;  /* 0x00000000000a7805 */ /* 0x000fe2000001ff00 */
[----:B------:R-:W-:Y:S01]  /*1790*/  IMAD.MOV.U32 R24, RZ, RZ, RZ ;  /* 0x000000ffff187224 */ /* 0x000fe200078e00ff */
[----:B------:R-:W-:Y:S01]  /*17a0*/  CS2R R8, SRZ ;  /* 0x0000000000087805 */ /* 0x000fe2000001ff00 */
[----:B------:R-:W-:Y:S01]  /*17b0*/  IMAD.MOV.U32 R172, RZ, RZ, RZ ;  /* 0x000000ffffac7224 */ /* 0x000fe200078e00ff */
[----:B------:R-:W-:Y:S01]  /*17c0*/  SHF.R.S32.HI R173, RZ, 0x6, R4 ;  /* 0x00000006ffad7819 */ /* 0x000fe20000011404 */
[----:B------:R-:W-:Y:S06]  /*17d0*/  @!P0 BRA `(.L_x_3596) ;  /* 0x0000001800508947 */ /* 0x000fec0003800000 */
[----:B------:R-:W-:Y:S02]  /*17e0*/  ISETP.GE.AND P1, PT, R152, 0x1, PT ;  /* 0x000000019800780c */ /* 0x000fe40003f26270 */
[----:B------:R-:W-:-:S11]  /*17f0*/  PLOP3.LUT P0, PT, PT, PT, PT, 0x80, 0x0 ;  /* 0x000000000000781c */ /* 0x000fd60003f0f070 */
[----:B------:R-:W-:Y:S05]  /*1800*/  @!P1 BRA `(.L_x_3597) ;  /* 0x0000005800c49947 */ /* 0x000fea0003800000 */
        /* <DEDUP_REMOVED lines=14> */
.L_x_3598:
[----:B------:R-:W-:Y:S01]  /*18f0*/  ULEA UR16, UR39, UR42, 0x3 ;  /* 0x0000002a27107291 */ /* 0x000fe2000f8e183f */
[----:B------:R-:W-:-:S05]  /*1900*/  IMAD.U32 R0, RZ, RZ, UR38 ;  /* 0x00000026ff007e24 */ /* 0x000fca000f8e00ff */
[----:B------:R-:W-:-:S04]  /*1910*/  SHF.L.U32 R0, R0, 0x1f, RZ ;  /* 0x0000001f00007819 */ /* 0x000fc800000006ff */
[----:B------:R-:W0:Y:S02]  /*1920*/  SYNCS.PHASECHK.TRANS64.TRYWAIT P0, [UR16+0x28c50], R0 ;  /* 0x028c5000ff0075a7 */ /* 0x000e240008000150 */
[----:B0-----:R-:W-:Y:S05]  /*1930*/  @!P0 BRA `(.L_x_3599) ;  /* 0x000000f400a88947 */ /* 0x001fea0003800000 */
.L_x_3779:
        /* <DEDUP_REMOVED lines=18> */
[----:B------:R-:W-:-:S06]  /*1a60*/  WARPGROUP.ARRIVE ;  /* 0x00000000000079c5 */ /* 0x000fcc0000000000 */
        /* <DEDUP_REMOVED lines=25> */
[----:B------:R-:W-:-:S13]  /*1c00*/  ISETP.GE.AND P0, PT, R152, 0x41, PT ;  /* 0x000000419800780c */ /* 0x000fda0003f06270 */
[----:B0-----:R-:W-:Y:S05]  /*1c10*/  @!P0 BRA `(.L_x_3600) ;  /* 0x0000000c00008947 */ /* 0x001fea0003800000 */
[----:B------:R-:W-:-:S07]  /*1c20*/  VIADD R173, R173, 0xfffffffe ;  /* 0xfffffffeadad7836 */ /* 0x000fce0000000000 */
.L_x_3605:
[----:B------:R-:W-:Y:S01]  /*1c30*/  BAR.SYNC.DEFER_BLOCKING 0xe, 0x100 ;  /* 0x0384000000007b1d */ /* 0x000fe20000010000 */
[----:B------:R-:W-:Y:S01]  /*1c40*/  IMAD.U32 R3, RZ, RZ, UR39 ;  /* 0x00000027ff037e24 */ /* 0x000fe2000f8e00ff */
[----:B------:R-:W-:Y:S01]  /*1c50*/  UISETP.NE.AND UP1, UPT, UR47, 0x3, UPT ;  /* 0x000000032f00788c */ /* 0x000fe2000bf25270 */
[----:B------:R-:W-:Y:S01]  /*1c60*/  ISETP.GT.AND P1, PT, R173, RZ, PT ;  /* 0x000000ffad00720c */ /* 0x000fe20003f24270 */
[----:B------:R-:W-:Y:S01]  /*1c70*/  UIADD3 UR39, UR39, 0x1, URZ ;  /* 0x0000000127277890 */ /* 0x000fe2000fffe03f */
[----:B0-----:R-:W-:Y:S02]  /*1c80*/  IMAD R0, R3, 0x40, R16 ;  /* 0x0000004003007824 */ /* 0x001fe400078e0210 */
        /* <DEDUP_REMOVED lines=139> */
.L_x_3601:
[----:B------:R-:W-:Y:S01]  /*2540*/  ULEA UR6, UR39, UR42, 0x3 ;  /* 0x0000002a27067291 */ /* 0x000fe2000f8e183f */
[----:B------:R-:W-:-:S05]  /*2550*/  IMAD.U32 R0, RZ, RZ, UR38 ;  /* 0x00000026ff007e24 */ /* 0x000fca000f8e00ff */
[----:B------:R-:W-:-:S04]  /*2560*/  SHF.L.U32 R0, R0, 0x1f, RZ ;  /* 0x0000001f00007819 */ /* 0x000fc800000006ff */
[----:B------:R0:W1:Y:S01]  /*2570*/  SYNCS.PHASECHK.TRANS64.TRYWAIT P0, [UR6+0x28c50], R0 ;  /* 0x028c5000ff0075a7 */ /* 0x0000620008000146 */
[----:B------:R-:W-:Y:S05]  /*2580*/  @!P2 BRA `(.L_x_3602) ;  /* 0x000000000004a947 */ /* 0x000fea0003800000 */
[----:B------:R-:W-:Y:S01]  /*2590*/  BPT.TRAP 0x1 ;  /* 0x000000040000795c */ /* 0x000fe20000300000 */
.L_x_3602:
[----:B-1----:R-:W-:Y:S05]  /*25a0*/  @P0 BRA `(.L_x_3603) ;  /* 0x0000000000080947 */ /* 0x002fea0003800000 */
[----:B------:R-:W1:Y:S02]  /*25b0*/  SYNCS.PHASECHK.TRANS64.TRYWAIT P0, [UR6+0x28c50], R0 ;  /* 0x028c5000ff0075a7 */ /* 0x000e640008000146 */
[----:B-1----:R-:W-:Y:S05]  /*25c0*/  @!P0 BRA `(.L_x_3604) ;  /* 0x000000e8009c8947 */ /* 0x002fea0003800000 */
.L_x_3603:
        /* <DEDUP_REMOVED lines=37> */
.L_x_3600:
[----:B------:R-:W-:Y:S01]  /*2820*/  BAR.SYNC.DEFER_BLOCKING 0xe, 0x100 ;  /* 0x0384000000007b1d */ /* 0x000fe20000010000 */
[----:B------:R-:W-:Y:S01]  /*2830*/  IMAD.U32 R3, RZ, RZ, UR39 ;  /* 0x00000027ff037e24 */ /* 0x000fe2000f8e00ff */
[----:B------:R-:W-:Y:S01]  /*2840*/  UIADD3 UR39, UR39, 0x1, URZ ;  /* 0x0000000127277890 */ /* 0x000fe2000fffe03f */
[----:B------:R-:W-:Y:S01]  /*2850*/  PLOP3.LUT P0, PT, PT, PT, PT, 0x8, 0x0 ;  /* 0x000000000000781c */ /* 0x000fe20003f0e170 */
[----:B------:R-:W-:Y:S02]  /*2860*/  IMAD.MOV.U32 R20, RZ, RZ, RZ ;  /* 0x000000ffff147224 */ /* 0x000fe400078e00ff */
[----:B0-----:R-:W-:Y:S01]  /*2870*/  IMAD R0, R3, 0x40, R16 ;  /* 0x0000004003007824 */ /* 0x001fe200078e0210 */
[----:B------:R-:W-:-:S04]  /*2880*/  UISETP.NE.AND UP0, UPT, UR39, 0x2, UPT ;  /* 0x000000022700788c */ /* 0x000fc8000bf05270 */
[----:B------:R-:W-:Y:S01]  /*2890*/  LEA R3, R0, UR42, 0x2 ;  /* 0x0000002a00037c11 */ /* 0x000fe2000f8e10ff */
        /* <DEDUP_REMOVED lines=136> */
.L_x_3596:
[----:B------:R-:W-:Y:S02]  /*3120*/  ISETP.GE.AND P1, PT, R152, 0x1, PT ;  /* 0x000000019800780c */ /* 0x000fe40003f26270 */
[----:B------:R-:W-:-:S11]  /*3130*/  PLOP3.LUT P0, PT, PT, PT, PT, 0x80, 0x0 ;  /* 0x000000000000781c */ /* 0x000fd60003f0f070 */
[----:B------:R-:W-:Y:S05]  /*3140*/  @!P1 BRA `(.L_x_3597) ;  /* 0x0000004000749947 */ /* 0x000fea0003800000 */
        /* <DEDUP_REMOVED lines=29> */
.L_x_3606:
        /* <DEDUP_REMOVED lines=9> */
.L_x_3780:
[----:B------:R-:W-:Y:S05]  /*33b0*/  @!P0 BRA `(.L_x_3608) ;  /* 0x0000000000048947 */ /* 0x000fea0003800000 */
[----:B------:R-:W-:Y:S01]  /*33c0*/  BPT.TRAP 0x1 ;  /* 0x000000040000795c */ /* 0x000fe20000300000 */
.L_x_3608:
[----:B------:R-:W-:Y:S02]  /*33d0*/  IMAD.U32 R7, RZ, RZ, UR39 ;  /* 0x00000027ff077e24 */ /* 0x000fe4000f8e00ff */
[----:B------:R-:W-:-:S03]  /*33e0*/  IMAD.U32 R8, RZ, RZ, UR38 ;  /* 0x00000026ff087e24 */ /* 0x000fc6000f8e00ff */
[----:B------:R-:W-:Y:S02]  /*33f0*/  LEA R7, R7, UR42, 0x3 ;  /* 0x0000002a07077c11 */ /* 0x000fe4000f8e18ff */
[----:B------:R-:W-:-:S04]  /*3400*/  SHF.L.U32 R8, R8, 0x1f, RZ ;  /* 0x0000001f08087819 */ /* 0x000fc800000006ff */
[----:B------:R1:W2:Y:S01]  /*3410*/  SYNCS.PHASECHK.TRANS64.TRYWAIT P1, [R7+URZ+0x28c30], R8 ;  /* 0x028c3008070075a7 */ /* 0x0002a2000802017f */
[----:B------:R-:W-:Y:S05]  /*3420*/  @!P0 BRA `(.L_x_3609) ;  /* 0x0000000000048947 */ /* 0x000fea0003800000 */
[----:B------:R-:W-:Y:S01]  /*3430*/  BPT.TRAP 0x1 ;  /* 0x000000040000795c */ /* 0x000fe20000300000 */
.L_x_3609:
[----:B--2---:R-:W-:Y:S05]  /*3440*/  @P1 BRA `(.L_x_3610) ;  /* 0x0000000000081947 */ /* 0x004fea0003800000 */
[----:B------:R-:W2:Y:S02]  /*3450*/  SYNCS.PHASECHK.TRANS64.TRYWAIT P1, [R7+URZ+0x28c30], R8 ;  /* 0x028c3008070075a7 */ /* 0x000ea4000802017f */
[----:B--2---:R-:W-:Y:S05]  /*3460*/  @!P1 BRA `(.L_x_3611) ;  /* 0x000000dc00249947 */ /* 0x004fea0003800000 */
.L_x_3610:
[----:B0-----:R-:W0:Y:S01]  /*3470*/  S2R R0, SR_TID.X ;  /* 0x0000000000007919 */ /* 0x001e220000002100 */
[----:B------:R-:W-:-:S04]  /*3480*/  UIADD3 UR4, UR42, 0x22400, URZ ;  /* 0x000224002a047890 */ /* 0x000fc8000fffe03f */
[----:B------:R-:W-:-:S04]  /*3490*/  USHF.R.U32.HI UR4, URZ, 0x4, UR4 ;  /* 0x000000043f047899 */ /* 0x000fc80008011604 */
[----:B------:R-:W-:Y:S01]  /*34a0*/  ULOP3.LUT UR4, UR4, 0x3fff, URZ, 0xc0, !UPT ;  /* 0x00003fff04047892 */ /* 0x000fe2000f8ec03f */
[----:B0-----:R-:W-:-:S05]  /*34b0*/  LOP3.LUT R3, R0, 0x7f, RZ, 0xc0, !PT ;  /* 0x0000007f00037812 */ /* 0x001fca00078ec0ff */
[----:B------:R-:W-:Y:S01]  /*34c0*/  IMAD.U32 R0, RZ, RZ, UR4 ;  /* 0x00000004ff007e24 */ /* 0x000fe2000f8e00ff */
[----:B------:R-:W-:Y:S05]  /*34d0*/  WARPSYNC.ALL ;  /* 0x0000000000007948 */ /* 0x000fea0003800000 */
[----:B------:R-:W-:Y:S02]  /*34e0*/  ISETP.NE.AND P1, PT, R3, RZ, PT ;  /* 0x000000ff0300720c */ /* 0x000fe40003f25270 */
[----:B------:R-:W-:-:S04]  /*34f0*/  LOP3.LUT R0, R0, 0x10000, RZ, 0xfc, !PT ;  /* 0x0001000000007812 */ /* 0x000fc800078efcff */
[----:B------:R-:W-:Y:S01]  /*3500*/  R2UR UR12, R0 ;  /* 0x00000000000c72ca */ /* 0x000fe200000e0000 */
[----:B------:R-:W-:Y:S01]  /*3510*/  UIADD3 UR4, UR42, 0x20400, URZ ;  /* 0x000204002a047890 */ /* 0x000fe2000fffe03f */
[----:B------:R-:W-:Y:S01]  /*3520*/  WARPGROUP.ARRIVE ;  /* 0x00000000000079c5 */ /* 0x000fe20000000000 */
[----:B------:R-:W-:Y:S01]  /*3530*/  UMOV UR7, 0x40000040 ;  /* 0x4000004000077882 */ /* 0x000fe20000000000 */
[----:B------:R-:W-:Y:S01]  /*3540*/  UMOV UR5, 0x40000040 ;  /* 0x4000004000057882 */ /* 0x000fe20000000000 */
[----:B------:R-:W-:Y:S01]  /*3550*/  USHF.R.U32.HI UR4, URZ, 0x4, UR4 ;  /* 0x000000043f047899 */ /* 0x000fe20008011604 */
[----:B------:R-:W-:Y:S01]  /*3560*/  IMAD R4, R173, -0x40, R152 ;  /* 0xffffffc0ad047824 */ /* 0x000fe200078e0298 */
[----:B------:R-:W-:Y:S01]  /*3570*/  UMOV UR11, 0x40000040 ;  /* 0x40000040000b7882 */ /* 0x000fe20000000000 */
[----:B------:R-:W-:Y:S01]  /*3580*/  UMOV UR9, 0x40000040 ;  /* 0x4000004000097882 */ /* 0x000fe20000000000 */
[----:B------:R-:W-:Y:S01]  /*3590*/  ULOP3.LUT UR4, UR4, 0x3fff, URZ, 0xc0, !UPT ;  /* 0x00003fff04047892 */ /* 0x000fe2000f8ec03f */
[----:B------:R-:W-:Y:S01]  /*35a0*/  UMOV UR15, 0x40000040 ;  /* 0x40000040000f7882 */ /* 0x000fe20000000000 */
[----:B------:R-:W-:-:S02]  /*35b0*/  IADD3 R4, -R17, 0x40, R4 ;  /* 0x0000004011047810 */ /* 0x000fc40007ffe104 */
[----:B------:R-:W-:Y:S02]  /*35c0*/  ULEA UR12, UR39, UR12, 0x9 ;  /* 0x0000000c270c7291 */ /* 0x000fe4000f8e483f */
[----:B------:R-:W-:Y:S01]  /*35d0*/  ULOP3.LUT UR13, UR4, 0x10000, URZ, 0xfc, !UPT ;  /* 0x00010000040d7892 */ /* 0x000fe2000f8efc3f */
[C---:B------:R-:W-:Y:S01]  /*35e0*/  ISETP.GT.AND P3, PT, R4.reuse, RZ, PT ;  /* 0x000000ff0400720c */ /* 0x040fe20003f64270 */
[----:B------:R-:W-:Y:S01]  /*35f0*/  UIADD3 UR10, UR12, 0x4, URZ ;  /* 0x000000040c0a7890 */ /* 0x000fe2000fffe03f */
[C---:B------:R-:W-:Y:S01]  /*3600*/  ISETP.GT.AND P6, PT, R4.reuse, 0x1, PT ;  /* 0x000000010400780c */ /* 0x040fe20003fc4270 */
[----:B------:R-:W-:Y:S01]  /*3610*/  UIADD3 UR8, UR13, 0x4, URZ ;  /* 0x000000040d087890 */ /* 0x000fe2000fffe03f */
[C---:B------:R-:W-:Y:S01]  /*3620*/  ISETP.GT.AND P5, PT, R4.reuse, 0x8, PT ;  /* 0x000000080400780c */ /* 0x040fe20003fa4270 */
[----:B------:R-:W-:Y:S01]  /*3630*/  UMOV UR6, UR12 ;  /* 0x0000000c00067c82 */ /* 0x000fe20008000000 */
[----:B------:R-:W-:Y:S01]  /*3640*/  UMOV UR4, UR13 ;  /* 0x0000000d00047c82 */ /* 0x000fe20008000000 */
[----:B------:R-:W-:Y:S01]  /*3650*/  UIADD3 UR14, UR12, 0x6, URZ ;  /* 0x000000060c0e7890 */ /* 0x000fe2000fffe03f */
[----:B------:R-:W-:Y:S01]  /*3660*/  HGMMA.64x64x16.F32 R24, gdesc[UR4], RZ, !UPT, gsb0 ;  /* 0x00e00000041879f0 */ /* 0x000fe2000c0008ff */
[----:B------:R-:W-:Y:S01]  /*3670*/  UIADD3 UR6, UR12, 0x2, URZ ;  /* 0x000000020c067890 */ /* 0x000fe2000fffe03f */
[C---:B------:R-:W-:Y:S01]  /*3680*/  ISETP.GT.AND P4, PT, R4.reuse, 0x9, PT ;  /* 0x000000090400780c */ /* 0x040fe20003f84270 */
[----:B------:R-:W-:Y:S01]  /*3690*/  UIADD3 UR4, UR13, 0x2, URZ ;  /* 0x000000020d047890 */ /* 0x000fe2000fffe03f */
[----:B------:R-:W-:Y:S01]  /*36a0*/  ISETP.GT.AND P2, PT, R4, 0x10, PT ;  /* 0x000000100400780c */ /* 0x000fe20003f44270 */
[----:B------:R-:W-:Y:S01]  /*36b0*/  UMOV UR7, 0x40000040 ;  /* 0x4000004000077882 */ /* 0x000fe20000000000 */
[----:B------:R-:W-:Y:S01]  /*36c0*/  UMOV UR5, 0x40000040 ;  /* 0x4000004000057882 */ /* 0x000fe20000000000 */
[----:B------:R-:W-:Y:S01]  /*36d0*/  UIADD3 UR12, UR13, 0x6, URZ ;  /* 0x000000060d0c7890 */ /* 0x000fe2000fffe03f */
[----:B------:R-:W-:-:S02]  /*36e0*/  ULDC UR20, c[0x0][0x988] ;  /* 0x0002620000147ab9 */ /* 0x000fc40000000800 */
[----:B------:R-:W-:Y:S01]  /*36f0*/  UMOV UR13, 0x40000040 ;  /* 0x40000040000d7882 */ /* 0x000fe20000000000 */
[----:B------:R-:W-:Y:S02]  /*3700*/  WARPGROUP.DEPBAR.LE gsb0, 0x0 ;  /* 0x00008000000079c5 */ /* 0x000fe40000010000 */
[----:B------:R-:W-:-:S06]  /*3710*/  WARPGROUP.ARRIVE ;  /* 0x00000000000079c5 */ /* 0x000fcc0000000000 */
[----:B------:R-:W-:Y:S01]  /*3720*/  HGMMA.64x64x16.F32 R24, gdesc[UR4], R24, gsb0 ;  /* 0x00e00000041879f0 */ /* 0x000fe20008000818 */
[----:B------:R-:W-:Y:S02]  /*3730*/  ULDC UR6, c[0x0][0x9d8] ;  /* 0x0002760000067ab9 */ /* 0x000fe40000000800 */
        /* <DEDUP_REMOVED lines=176> */
[----:B------:R-:W-:Y:S01]  /*4240*/  MUFU.EX2 R9, R6 ;  /* 0x0000000600097308 */ /* 0x000fe20000000800 */
[----:B----4-:R-:W-:-:S07]  /*4250*/  F2FP.F16.F32.PACK_AB R158, R29, R28 ;  /* 0x0000001c1d9e723e */ /* 0x010fce00000000ff */
[----:B------:R-:W3:Y:S08]  /*4260*/  MUFU.EX2 R33, R33 ;  /* 0x0000002100217308 */ /* 0x000ef00000000800 */
[----:B------:R-:W-:Y:S01]  /*4270*/  MUFU.EX2 R36, R36 ;  /* 0x0000002400247308 */ /* 0x000fe20000000800 */
[----:B0-----:R-:W-:-:S04]  /*4280*/  FMNMX.FTZ R4, R5, R4, !PT ;  /* 0x0000000405047209 */ /* 0x001fc80007810000 */
[C---:B------:R-:W-:Y:S01]  /*4290*/  FSETP.NEU.FTZ.AND P2, PT, R4.reuse, -INF , PT ;  /* 0xff8000000400780b */ /* 0x040fe20003f5d000 */
[----:B------:R-:W-:Y:S02]  /*42a0*/  FMUL.FTZ R5, R4, UR20 ;  /* 0x0000001404057c20 */ /* 0x000fe40008410000 */
[----:B------:R-:W0:Y:S01]  /*42b0*/  MUFU.EX2 R37, R37 ;  /* 0x0000002500257308 */ /* 0x000e220000000800 */
[----:B---3--:R-:W-:Y:S02]  /*42c0*/  F2FP.F16.F32.PACK_AB R160, R33, R32 ;  /* 0x0000002021a0723e */ /* 0x008fe400000000ff */
[----:B------:R-:W-:Y:S01]  /*42d0*/  FSEL R10, R5, RZ, P2 ;  /* 0x000000ff050a7208 */ /* 0x000fe20001000000 */
[----:B------:R-:W-:-:S04]  /*42e0*/  FADD.FTZ R5, R24, R25 ;  /* 0x0000001918057221 */ /* 0x000fc80000010000 */
[----:B------:R-:W-:Y:S01]  /*42f0*/  MUFU.EX2 R40, R40 ;  /* 0x0000002800287308 */ /* 0x000fe20000000800 */
        /* <DEDUP_REMOVED lines=41> */
[----:B---3--:R-:W-:-:S07]  /*4590*/  FADD.FTZ R5, R35, R6 ;  /* 0x0000000623057221 */ /* 0x008fce0000010000 */
        /* <DEDUP_REMOVED lines=9> */
[----:B------:R-:W3:Y:S01]  /*4630*/  MUFU.EX2 R43, R43 ;  /* 0x0000002b002b7308 */ /* 0x000ee20000000800 */
[----:B----4-:R-:W-:-:S07]  /*4640*/  FADD.FTZ R6, R42, R5 ;  /* 0x000000052a067221 */ /* 0x010fce0000010000 */
[----:B------:R-:W4:Y:S01]  /*4650*/  MUFU.EX2 R44, R44 ;  /* 0x0000002c002c7308 */ /* 0x000f220000000800 */
[C---:B-----5:R-:W-:Y:S01]  /*4660*/  FADD.FTZ R13, R41.reuse, R12 ;  /* 0x0000000c290d7221 */ /* 0x060fe20000010000 */
[----:B------:R-:W-:-:S06]  /*4670*/  F2FP.F16.F32.PACK_AB R164, R41, R40 ;  /* 0x0000002829a4723e */ /* 0x000fcc00000000ff */
[----:B------:R-:W-:Y:S01]  /*4680*/  MUFU.EX2 R46, R46 ;  /* 0x0000002e002e7308 */ /* 0x000fe20000000800 */
[C---:B---3--:R-:W-:Y:S01]  /*4690*/  FADD.FTZ R5, R43.reuse, R6 ;  /* 0x000000062b057221 */ /* 0x048fe20000010000 */
[----:B------:R-:W-:-:S06]  /*46a0*/  F2FP.F16.F32.PACK_AB R165, R43, R42 ;  /* 0x0000002a2ba5723e */ /* 0x000fcc00000000ff */
[----:B------:R-:W3:Y:S01]  /*46b0*/  MUFU.EX2 R45, R45 ;  /* 0x0000002d002d7308 */ /* 0x000ee20000000800 */
[----:B----4-:R-:W-:-:S07]  /*46c0*/  FADD.FTZ R6, R44, R13 ;  /* 0x0000000d2c067221 */ /* 0x010fce0000010000 */
[----:B------:R-:W4:Y:S08]  /*46d0*/  MUFU.EX2 R47, R47 ;  /* 0x0000002f002f7308 */ /* 0x000f300000000800 */
[----:B------:R-:W-:Y:S01]  /*46e0*/  MUFU.EX2 R48, R48 ;  /* 0x0000003000307308 */ /* 0x000fe20000000800 */
[C---:B---3--:R-:W-:Y:S01]  /*46f0*/  F2FP.F16.F32.PACK_AB R166, R45.reuse, R44 ;  /* 0x0000002c2da6723e */ /* 0x048fe200000000ff */
[----:B------:R-:W-:-:S06]  /*4700*/  FADD.FTZ R45, R45, R6 ;  /* 0x000000062d2d7221 */ /* 0x000fcc0000010000 */
[----:B------:R-:W3:Y:S01]  /*4710*/  MUFU.EX2 R49, R49 ;  /* 0x0000003100317308 */ /* 0x000ee20000000800 */
[----:B----4-:R-:W-:-:S05]  /*4720*/  F2FP.F16.F32.PACK_AB R167, R47, R46 ;  /* 0x0000002e2fa7723e */ /* 0x010fca00000000ff */
[----:B------:R0:W-:Y:S02]  /*4730*/  STSM.16.M88.4 [R22], R164 ;  /* 0x000000a416007844 */ /* 0x0001e40000000200 */
[----:B------:R-:W-:Y:S08]  /*4740*/  MUFU.EX2 R50, R50 ;  /* 0x0000003200327308 */ /* 0x000ff00000000800 */
[----:B------:R-:W4:Y:S01]  /*4750*/  MUFU.EX2 R51, R51 ;  /* 0x0000003300337308 */ /* 0x000f220000000800 */
[----:B---3--:R-:W-:Y:S01]  /*4760*/  F2FP.F16.F32.PACK_AB R168, R49, R48 ;  /* 0x0000003031a8723e */ /* 0x008fe200000000ff */
[----:B------:R-:W-:-:S04]  /*4770*/  FADD.FTZ R48, R48, R45 ;  /* 0x0000002d30307221 */ /* 0x000fc80000010000 */
[----:B------:R-:W-:Y:S02]  /*4780*/  FADD.FTZ R49, R49, R48 ;  /* 0x0000003031317221 */ /* 0x000fe40000010000 */
[----:B------:R-:W3:Y:S08]  /*4790*/  MUFU.EX2 R52, R52 ;  /* 0x0000003400347308 */ /* 0x000ef00000000800 */
[----:B------:R-:W-:Y:S01]  /*47a0*/  MUFU.EX2 R54, R54 ;  /* 0x0000003600367308 */ /* 0x000fe20000000800 */
[----:B----4-:R-:W-:-:S07]  /*47b0*/  F2FP.F16.F32.PACK_AB R169, R51, R50 ;  /* 0x0000003233a9723e */ /* 0x010fce00000000ff */
[----:B------:R4:W5:Y:S01]  /*47c0*/  MUFU.EX2 R11, R10 ;  /* 0x0000000a000b7308 */ /* 0x0009620000000800 */
[----:B---3--:R-:W-:Y:S01]  /*47d0*/  F2FP.F16.F32.PACK_AB R170, R9, R52 ;  /* 0x0000003409aa723e */ /* 0x008fe200000000ff */
[----:B------:R-:W-:Y:S01]  /*47e0*/  FADD.FTZ R52, R52, R49 ;  /* 0x0000003134347221 */ /* 0x000fe20000010000 */
[----:B----4-:R-:W-:-:S03]  /*47f0*/  FADD.FTZ R10, R46, R5 ;  /* 0x000000052e0a7221 */ /* 0x010fc60000010000 */
[----:B------:R-:W-:Y:S01]  /*4800*/  FADD.FTZ R5, R9, R52 ;  /* 0x0000003409057221 */ /* 0x000fe20000010000 */
[----:B------:R-:W-:-:S04]  /*4810*/  FADD.FTZ R47, R47, R10 ;  /* 0x0000000a2f2f7221 */ /* 0x000fc80000010000 */
[----:B------:R-:W-:Y:S01]  /*4820*/  FADD.FTZ R50, R50, R47 ;  /* 0x0000002f32327221 */ /* 0x000fe20000010000 */
[----:B-----5:R-:W-:-:S03]  /*4830*/  F2FP.F16.F32.PACK_AB R171, R11, R54 ;  /* 0x000000360bab723e */ /* 0x020fc600000000ff */
[----:B------:R-:W-:Y:S02]  /*4840*/  FADD.FTZ R51, R51, R50 ;  /* 0x0000003233337221 */ /* 0x000fe40000010000 */
[----:B------:R0:W-:Y:S02]  /*4850*/  STSM.16.M88.4 [R23], R168 ;  /* 0x000000a817007844 */ /* 0x0001e40000000200 */
[----:B------:R-:W-:-:S04]  /*4860*/  FADD.FTZ R6, R54, R51 ;  /* 0x0000003336067221 */ /* 0x000fc80000010000 */
[----:B------:R-:W-:Y:S01]  /*4870*/  FADD.FTZ R6, R11, R6 ;  /* 0x000000060b067221 */ /* 0x000fe20000010000 */
[----:B------:R-:W-:Y:S06]  /*4880*/  @!P0 BRA `(.L_x_3612) ;  /* 0x0000000000048947 */ /* 0x000fec0003800000 */
[----:B------:R-:W-:Y:S01]  /*4890*/  BPT.TRAP 0x1 ;  /* 0x000000040000795c */ /* 0x000fe20000300000 */
.L_x_3612:
[----:B------:R3:W4:Y:S01]  /*48a0*/  SYNCS.PHASECHK.TRANS64.TRYWAIT P2, [R7+URZ+0x28c50], R8 ;  /* 0x028c5008070075a7 */ /* 0x000722000804017f */
[----:B------:R-:W-:Y:S05]  /*48b0*/  @!P0 BRA `(.L_x_3613) ;  /* 0x0000000000048947 */ /* 0x000fea0003800000 */
[----:B------:R-:W-:Y:S01]  /*48c0*/  BPT.TRAP 0x1 ;  /* 0x000000040000795c */ /* 0x000fe20000300000 */
.L_x_3613:
[----:B------:R-:W-:Y:S01]  /*48d0*/  ULOP3.LUT UR49, UR49, 0x2000000, URZ, 0xfc, !UPT ;  /* 0x0200000031317892 */ /* 0x000fe2000f8efc3f */
[----:B----4-:R-:W-:Y:S11]  /*48e0*/  @P2 BRA `(.L_x_3614) ;  /* 0x0000000000082947 */ /* 0x010ff60003800000 */
[----:B------:R-:W4:Y:S02]  /*48f0*/  SYNCS.PHASECHK.TRANS64.TRYWAIT P2, [R7+URZ+0x28c50], R8 ;  /* 0x028c5008070075a7 */ /* 0x000f24000804017f */
[----:B----4-:R-:W-:Y:S05]  /*4900*/  @!P2 BRA `(.L_x_3615) ;  /* 0x000000c80010a947 */ /* 0x010fea0003800000 */
.L_x_3614:
[----:B------:R-:W-:Y:S01]  /*4910*/  ULEA UR10, UR39, UR49, 0xc ;  /* 0x00000031270a7291 */ /* 0x000fe2000f8e603f */
[----:B------:R-:W-:Y:S01]  /*4920*/  WARPGROUP.ARRIVE ;  /* 0x00000000000079c5 */ /* 0x000fe20000000000 */
[----:B------:R-:W-:Y:S01]  /*4930*/  UMOV UR7, 0x40000040 ;  /* 0x4000004000077882 */ /* 0x000fe20000000000 */
[----:B------:R-:W-:Y:S01]  /*4940*/  UMOV UR11, 0x40000040 ;  /* 0x40000040000b7882 */ /* 0x000fe20000000000 */
[----:B------:R-:W-:Y:S01]  /*4950*/  ISETP.GE.AND P2, PT, R152, 0x41, PT ;  /* 0x000000419800780c */ /* 0x000fe20003f46270 */
[----:B-1234-:R-:W-:Y:S02]  /*4960*/  @!P1 VIADD R7, R7, 0x28c60 ;  /* 0x00028c6007079836 */ /* 0x01efe40000000000 */
[----:B------:R-:W-:Y:S02]  /*4970*/  UMOV UR6, UR10 ;  /* 0x0000000a00067c82 */ /* 0x000fe40008000000 */
[----:B------:R-:W-:Y:S01]  /*4980*/  HGMMA.64x256x16.F32 R24, R156, gdesc[UR4].tnspB, RZ, !UPT, gsb0 ;  /* 0x43e000049c187df0 */ /* 0x000fe2000c0008ff */
[----:B------:R-:W-:Y:S01]  /*4990*/  UIADD3 UR6, UR10, 0x80, URZ ;  /* 0x000000800a067890 */ /* 0x000fe2000fffe03f */
[----:B------:R-:W-:Y:S01]  /*49a0*/  @!P1 PRMT R7, RZ, 0x654, R7 ;  /* 0x00000654ff079816 */ /* 0x000fe20000000007 */
[----:B------:R-:W-:Y:S01]  /*49b0*/  UMOV UR7, 0x40000040 ;  /* 0x4000004000077882 */ /* 0x000fe20000000000 */
[----:B------:R-:W-:-:S02]  /*49c0*/  WARPGROUP.DEPBAR.LE gsb0, 0x0 ;  /* 0x00008000000079c5 */ /* 0x000fc40000010000 */
[----:B------:R-:W-:-:S15]  /*49d0*/  WARPGROUP.ARRIVE ;  /* 0x00000000000079c5 */ /* 0x000fde0000000000 */
[----:B------:R-:W-:-:S07]  /*49e0*/  NOP ;  /* 0x0000000000007918 */ /* 0x000fce0000000000 */
        /* <DEDUP_REMOVED lines=23> */
[----:B-1----:R-:W-:Y:S01]  /*4b60*/  VIADD R7, R173, 0xfffffffe ;  /* 0xfffffffead077836 */ /* 0x002fe20000000000 */
[----:B------:R-:W-:Y:S01]  /*4b70*/  UMOV UR21, UR39 ;  /* 0x0000002700157c82 */ /* 0x000fe20008000000 */
[----:B------:R-:W-:Y:S01]  /*4b80*/  IMAD.MOV.U32 R9, RZ, RZ, R4 ;  /* 0x000000ffff097224 */ /* 0x000fe200078e0004 */
[----:B------:R-:W-:Y:S01]  /*4b90*/  ULDC UR22, c[0x0][0x9d8] ;  /* 0x0002760000167ab9 */ /* 0x000fe20000000800 */
[----:B------:R-:W-:Y:S01]  /*4ba0*/  IMAD.MOV.U32 R14, RZ, RZ, R3 ;  /* 0x000000ffff0e7224 */ /* 0x000fe200078e0003 */
[----:B------:R-:W-:-:S06]  /*4bb0*/  ULDC UR20, c[0x0][0x988] ;  /* 0x0002620000147ab9 */ /* 0x000fcc0000000800 */
.L_x_3625:
[----:B------:R-:W-:Y:S01]  /*4bc0*/  UIADD3 UR39, UR21, 0x1, URZ ;  /* 0x0000000115277890 */ /* 0x000fe2000fffe03f */
[C---:B------:R-:W-:Y:S01]  /*4bd0*/  ISETP.GT.AND P2, PT, R7.reuse, RZ, PT ;  /* 0x000000ff0700720c */ /* 0x040fe20003f44270 */
[----:B------:R-:W-:Y:S02]  /*4be0*/  VIADD R7, R7, 0xffffffff ;  /* 0xffffffff07077836 */ /* 0x000fe40000000000 */
[----:B------:R-:W-:-:S04]  /*4bf0*/  UISETP.NE.AND UP0, UPT, UR39, 0x2, UPT ;  /* 0x000000022700788c */ /* 0x000fc8000bf05270 */
[----:B------:R-:W-:Y:S02]  /*4c00*/  USEL UR6, URZ, 0x1, UP0 ;  /* 0x000000013f067887 */ /* 0x000fe40008000000 */
[----:B------:R-:W-:Y:S02]  /*4c10*/  USEL UR39, UR39, URZ, UP0 ;  /* 0x0000003f27277287 */ /* 0x000fe40008000000 */
[----:B------:R-:W-:Y:S01]  /*4c20*/  ULOP3.LUT UR38, UR38, UR6, URZ, 0x3c, !UPT ;  /* 0x0000000626267292 */ /* 0x000fe2000f8e3c3f */
[----:B0123--:R-:W-:Y:S11]  /*4c30*/  @!P0 BRA `(.L_x_3617) ;  /* 0x0000000000048947 */ /* 0x00fff60003800000 */
[----:B------:R-:W-:Y:S01]  /*4c40*/  BPT.TRAP 0x1 ;  /* 0x000000040000795c */ /* 0x000fe20000300000 */
.L_x_3617:
[----:B------:R-:W-:Y:S01]  /*4c50*/  ULEA UR23, UR39, UR42, 0x3 ;  /* 0x0000002a27177291 */ /* 0x000fe2000f8e183f */
[----:B------:R-:W-:-:S05]  /*4c60*/  IMAD.U32 R8, RZ, RZ, UR38 ;  /* 0x00000026ff087e24 */ /* 0x000fca000f8e00ff */
[----:B------:R-:W-:-:S04]  /*4c70*/  SHF.L.U32 R8, R8, 0x1f, RZ ;  /* 0x0000001f08087819 */ /* 0x000fc800000006ff */
[----:B------:R1:W2:Y:S01]  /*4c80*/  SYNCS.PHASECHK.TRANS64.TRYWAIT P3, [UR23+0x28c30], R8 ;  /* 0x028c3008ff0075a7 */ /* 0x0002a20008060157 */
[----:B------:R-:W-:Y:S05]  /*4c90*/  @!P0 BRA `(.L_x_3618) ;  /* 0x0000000000048947 */ /* 0x000fea0003800000 */
[----:B------:R-:W-:Y:S01]  /*4ca0*/  BPT.TRAP 0x1 ;  /* 0x000000040000795c */ /* 0x000fe20000300000 */
.L_x_3618:
[----:B--2---:R-:W-:Y:S05]  /*4cb0*/  @P3 BRA `(.L_x_3619) ;  /* 0x0000000000083947 */ /* 0x004fea0003800000 */
[----:B------:R-:W2:Y:S02]  /*4cc0*/  SYNCS.PHASECHK.TRANS64.TRYWAIT P3, [UR23+0x28c30], R8 ;  /* 0x028c3008ff0075a7 */ /* 0x000ea40008060157 */
[----:B--2---:R-:W-:Y:S05]  /*4cd0*/  @!P3 BRA `(.L_x_3620) ;  /* 0x000000c40030b947 */ /* 0x004fea0003800000 */
.L_x_3619:
        /* <DEDUP_REMOVED lines=79> */
[----:B--2---:R-:W-:Y:S01]  /*51d0*/  FMNMX.FTZ R162, R165, R156, !PT ;  /* 0x0000009ca5a27209 */ /* 0x004fe20007810000 */
[----:B------:R-:W-:Y:S01]  /*51e0*/  FMUL.FTZ R156, R163, UR22 ;  /* 0x00000016a39c7c20 */ /* 0x000fe20008410000 */
[----:B------:R-:W-:Y:S01]  /*51f0*/  FMUL.FTZ R163, R170, UR22 ;  /* 0x00000016aaa37c20 */ /* 0x000fe20008410000 */
[----:B------:R-:W-:-:S04]  /*5200*/  FMUL.FTZ R170, R174, UR22 ;  /* 0x00000016aeaa7c20 */ /* 0x000fc80008410000 */
[----:B------:R-:W2:Y:S01]  /*5210*/  MUFU.TANH R168, R168 ;  /* 0x000000a800a87308 */ /* 0x000ea20000002400 */
[----:B0-----:R-:W-:Y:S01]  /*5220*/  FMNMX.FTZ R3, R169, R162, !PT ;  /* 0x000000a2a9037209 */ /* 0x001fe20007810000 */
[----:B------:R-:W-:Y:S01]  /*5230*/  FMUL.FTZ R162, R167, UR22 ;  /* 0x00000016a7a27c20 */ /* 0x000fe20008410000 */
[----:B------:R-:W-:-:S05]  /*5240*/  FMUL.FTZ R167, R179, UR22 ;  /* 0x00000016b3a77c20 */ /* 0x000fca0008410000 */
[----:B------:R-:W0:Y:S01]  /*5250*/  MUFU.TANH R10, R10 ;  /* 0x0000000a000a7308 */ /* 0x000e220000002400 */
[----:B---3--:R-:W-:-:S07]  /*5260*/  FMNMX.FTZ R3, R172, R3, !PT ;  /* 0x00000003ac037209 */ /* 0x008fce0007810000 */
[----:B------:R-:W3:Y:S01]  /*5270*/  MUFU.TANH R11, R11 ;  /* 0x0000000b000b7308 */ /* 0x000ee20000002400 */
[----:B--2---:R-:W-:-:S05]  /*5280*/  FMNMX.FTZ R3, R168, R3, !PT ;  /* 0x00000003a8037209 */ /* 0x004fca0007810000 */
[----:B------:R-:W2:Y:S02]  /*5290*/  SHFL.BFLY PT, R176, R3, 0x2, 0x1f ;  /* 0x0c401f0003b07f89 */ /* 0x000ea400000e0000 */
[----:B------:R-:W4:Y:S01]  /*52a0*/  MUFU.TANH R12, R12 ;  /* 0x0000000c000c7308 */ /* 0x000f220000002400 */
[----:B0-----:R-:W-:-:S07]  /*52b0*/  FMNMX.FTZ R174, R10, R9, !PT ;  /* 0x000000090aae7209 */ /* 0x001fce0007810000 */
[----:B------:R-:W0:Y:S08]  /*52c0*/  MUFU.TANH R13, R13 ;  /* 0x0000000d000d7308 */ /* 0x000e300000002400 */
[----:B------:R-:W5:Y:S01]  /*52d0*/  MUFU.TANH R153, R153 ;  /* 0x0000009900997308 */ /* 0x000f620000002400 */
[----:B--2---:R-:W-:-:S07]  /*52e0*/  FMNMX.FTZ R180, R3, R176, !PT ;  /* 0x000000b003b47209 */ /* 0x004fce0007810000 */
[----:B------:R-:W2:Y:S01]  /*52f0*/  MUFU.TANH R156, R156 ;  /* 0x0000009c009c7308 */ /* 0x000ea20000002400 */
[----:B---3--:R-:W-:Y:S01]  /*5300*/  FMNMX.FTZ R3, R11, R174, !PT ;  /* 0x000000ae0b037209 */ /* 0x008fe20007810000 */
[----:B------:R-:W-:Y:S01]  /*5310*/  FMUL.FTZ R174, R182, UR22 ;  /* 0x00000016b6ae7c20 */ /* 0x000fe20008410000 */
[----:B------:R-:W3:Y:S02]  /*5320*/  SHFL.BFLY PT, R181, R180, 0x1, 0x1f ;  /* 0x0c201f00b4b57f89 */ /* 0x000ee400000e0000 */
[----:B----4-:R-:W-:-:S03]  /*5330*/  FMNMX.FTZ R176, R12, R3, !PT ;  /* 0x000000030cb07209 */ /* 0x010fc60007810000 */
[----:B------:R-:W4:Y:S01]  /*5340*/  MUFU.TANH R159, R159 ;  /* 0x0000009f009f7308 */ /* 0x000f220000002400 */
[----:B0-----:R-:W-:-:S04]  /*5350*/  FMNMX.FTZ R176, R13, R176, !PT ;  /* 0x000000b00db07209 */ /* 0x001fc80007810000 */
[----:B-----5:R-:W-:-:S03]  /*5360*/  FMNMX.FTZ R177, R153, R176, !PT ;  /* 0x000000b099b17209 */ /* 0x020fc60007810000 */
[----:B------:R-:W0:Y:S01]  /*5370*/  MUFU.TANH R162, R162 ;  /* 0x000000a200a27308 */ /* 0x000e220000002400 */
[----:B--2---:R-:W-:-:S07]  /*5380*/  FMNMX.FTZ R176, R156, R177, !PT ;  /* 0x000000b19cb07209 */ /* 0x004fce0007810000 */
[----:B------:R-:W2:Y:S01]  /*5390*/  MUFU.TANH R163, R163 ;  /* 0x000000a300a37308 */ /* 0x000ea20000002400 */
[----:B----4-:R-:W-:Y:S02]  /*53a0*/  FMNMX.FTZ R177, R159, R176, !PT ;  /* 0x000000b09fb17209 */ /* 0x010fe40007810000 */
[----:B---3--:R-:W-:-:S05]  /*53b0*/  FMNMX.FTZ R3, R180, R181, !PT ;  /* 0x000000b5b4037209 */ /* 0x008fca0007810000 */
[----:B------:R-:W3:Y:S01]  /*53c0*/  MUFU.TANH R166, R166 ;  /* 0x000000a600a67308 */ /* 0x000ee20000002400 */
[----:B0-----:R-:W-:Y:S01]  /*53d0*/  FMNMX.FTZ R176, R162, R177, !PT ;  /* 0x000000b1a2b07209 */ /* 0x001fe20007810000 */
[C---:B------:R-:W-:Y:S01]  /*53e0*/  FMUL.FTZ R179, R3.reuse, UR20 ;  /* 0x0000001403b37c20 */ /* 0x040fe20008410000 */
[----:B------:R-:W-:-:S03]  /*53f0*/  FADD.FTZ R14, -R3, R14 ;  /* 0x0000000e030e7221 */ /* 0x000fc60000010100 */
[--C-:B------:R-:W-:Y:S01]  /*5400*/  FFMA.FTZ R178, R4, UR20, -R179.reuse ;  /* 0x0000001404b27c23 */ /* 0x100fe200080108b3 */
[----:B------:R-:W-:Y:S01]  /*5410*/  FMUL.FTZ R14, R14, UR20 ;  /* 0x000000140e0e7c20 */ /* 0x000fe20008410000 */
[----:B------:R-:W0:Y:S01]  /*5420*/  MUFU.TANH R170, R170 ;  /* 0x000000aa00aa7308 */ /* 0x000e220000002400 */
[----:B--2---:R-:W-:Y:S01]  /*5430*/  FMNMX.FTZ R177, R163, R176, !PT ;  /* 0x000000b0a3b17209 */ /* 0x004fe20007810000 */
[--C-:B------:R-:W-:Y:S01]  /*5440*/  FFMA.FTZ R15, R15, UR20, -R179.reuse ;  /* 0x000000140f0f7c23 */ /* 0x100fe200080108b3 */
[--C-:B------:R-:W-:Y:S01]  /*5450*/  FFMA.FTZ R20, R20, UR20, -R179.reuse ;  /* 0x0000001414147c23 */ /* 0x100fe200080108b3 */
[--C-:B------:R-:W-:Y:S01]  /*5460*/  FFMA.FTZ R21, R21, UR20, -R179.reuse ;  /* 0x0000001415157c23 */ /* 0x100fe200080108b3 */
[--C-:B------:R-:W-:Y:S01]  /*5470*/  FFMA.FTZ R182, R169, UR20, -R179.reuse ;  /* 0x00000014a9b67c23 */ /* 0x100fe200080108b3 */
[--C-:B------:R-:W-:Y:S01]  /*5480*/  FFMA.FTZ R169, R172, UR20, -R179.reuse ;  /* 0x00000014aca97c23 */ /* 0x100fe200080108b3 */
[--C-:B------:R-:W-:Y:S01]  /*5490*/  FFMA.FTZ R155, R155, UR20, -R179.reuse ;  /* 0x000000149b9b7c23 */ /* 0x100fe200080108b3 */
[----:B------:R-:W2:Y:S01]  /*54a0*/  MUFU.TANH R173, R173 ;  /* 0x000000ad00ad7308 */ /* 0x000ea20000002400 */
[----:B---3--:R-:W-:Y:S01]  /*54b0*/  FMNMX.FTZ R177, R166, R177, !PT ;  /* 0x000000b1a6b17209 */ /* 0x008fe20007810000 */
[--C-:B------:R-:W-:Y:S01]  /*54c0*/  FFMA.FTZ R180, R157, UR20, -R179.reuse ;  /* 0x000000149db47c23 */ /* 0x100fe200080108b3 */
[--C-:B------:R-:W-:Y:S01]  /*54d0*/  FFMA.FTZ R157, R158, UR20, -R179.reuse ;  /* 0x000000149e9d7c23 */ /* 0x100fe200080108b3 */
[--C-:B------:R-:W-:Y:S01]  /*54e0*/  FFMA.FTZ R160, R160, UR20, -R179.reuse ;  /* 0x00000014a0a07c23 */ /* 0x100fe200080108b3 */
[--C-:B------:R-:W-:Y:S01]  /*54f0*/  FFMA.FTZ R161, R161, UR20, -R179.reuse ;  /* 0x00000014a1a17c23 */ /* 0x100fe200080108b3 */
[--C-:B------:R-:W-:Y:S01]  /*5500*/  FFMA.FTZ R164, R164, UR20, -R179.reuse ;  /* 0x00000014a4a47c23 */ /* 0x100fe200080108b3 */
[--C-:B------:R-:W-:Y:S01]  /*5510*/  FFMA.FTZ R165, R165, UR20, -R179.reuse ;  /* 0x00000014a5a57c23 */ /* 0x100fe200080108b3 */
[----:B------:R-:W3:Y:S01]  /*5520*/  MUFU.TANH R171, R171 ;  /* 0x000000ab00ab7308 */ /* 0x000ee20000002400 */
[----:B0-----:R-:W-:Y:S01]  /*5530*/  FMNMX.FTZ R176, R170, R177, !PT ;  /* 0x000000b1aab07209 */ /* 0x001fe20007810000 */
[----:B------:R-:W-:-:S06]  /*5540*/  FFMA.FTZ R168, R168, UR20, -R179 ;  /* 0x00000014a8a87c23 */ /* 0x000fcc00080108b3 */
[----:B------:R-:W0:Y:S01]  /*5550*/  MUFU.TANH R167, R167 ;  /* 0x000000a700a77308 */ /* 0x000e220000002400 */
[----:B--2---:R-:W-:-:S07]  /*5560*/  FMNMX.FTZ R4, R173, R176, !PT ;  /* 0x000000b0ad047209 */ /* 0x004fce0007810000 */
[----:B------:R-:W2:Y:S01]  /*5570*/  MUFU.TANH R174, R174 ;  /* 0x000000ae00ae7308 */ /* 0x000ea20000002400 */
[----:B---3--:R-:W-:-:S07]  /*5580*/  FMNMX.FTZ R4, R171, R4, !PT ;  /* 0x00000004ab047209 */ /* 0x008fce0007810000 */
[----:B------:R-:W3:Y:S01]  /*5590*/  MUFU.TANH R175, R175 ;  /* 0x000000af00af7308 */ /* 0x000ee20000002400 */
[----:B0-----:R-:W-:-:S07]  /*55a0*/  FMNMX.FTZ R177, R167, R4, !PT ;  /* 0x00000004a7b17209 */ /* 0x001fce0007810000 */
[----:B------:R0:W-:Y:S01]  /*55b0*/  MUFU.EX2 R176, R178 ;  /* 0x000000b200b07308 */ /* 0x0001e20000000800 */
[----:B--2---:R-:W-:Y:S01]  /*55c0*/  FMNMX.FTZ R4, R174, R177, !PT ;  /* 0x000000b1ae047209 */ /* 0x004fe20007810000 */
[----:B------:R-:W-:Y:S01]  /*55d0*/  FFMA.FTZ R177, R152, UR20, -R179 ;  /* 0x0000001498b17c23 */ /* 0x000fe200080108b3 */
[----:B------:R-:W-:-:S05]  /*55e0*/  IMAD.MOV R152, RZ, RZ, -R18 ;  /* 0x000000ffff987224 */ /* 0x000fca00078e0a12 */
[----:B------:R-:W2:Y:S01]  /*55f0*/  MUFU.EX2 R14, R14 ;  /* 0x0000000e000e7308 */ /* 0x000ea20000000800 */
[----:B---3--:R-:W-:Y:S01]  /*5600*/  FMNMX.FTZ R4, R175, R4, !PT ;  /* 0x00000004af047209 */ /* 0x008fe20007810000 */
[----:B0-----:R-:W-:Y:S01]  /*5610*/  FFMA.FTZ R178, R154, UR20, -R179 ;  /* 0x000000149ab27c23 */ /* 0x001fe200080108b3 */
[----:B------:R-:W-:-:S03]  /*5620*/  ISETP.NE.AND P3, PT, R17, R152, PT ;  /* 0x000000981100720c */ /* 0x000fc60003f65270 */
[----:B------:R-:W0:Y:S02]  /*5630*/  SHFL.BFLY PT, R181, R4, 0x2, 0x1f ;  /* 0x0c401f0004b57f89 */ /* 0x000e2400000e0000 */
[----:B------:R-:W3:Y:S08]  /*5640*/  MUFU.EX2 R15, R15 ;  /* 0x0000000f000f7308 */ /* 0x000ef00000000800 */
[----:B------:R-:W4:Y:S01]  /*5650*/  MUFU.EX2 R20, R20 ;  /* 0x0000001400147308 */ /* 0x000f220000000800 */
[-C--:B--2---:R-:W-:Y:S01]  /*5660*/  FMUL.FTZ R24, R24, R14.reuse ;  /* 0x0000000e18187220 */ /* 0x084fe20000410000 */
[-C--:B------:R-:W-:Y:S01]  /*5670*/  FMUL.FTZ R25, R25, R14.reuse ;  /* 0x0000000e19197220 */ /* 0x080fe20000410000 */
[-C--:B------:R-:W-:Y:S01]  /*5680*/  FMUL.FTZ R28, R28, R14.reuse ;  /* 0x0000000e1c1c7220 */ /* 0x080fe20000410000 */
[-C--:B------:R-:W-:Y:S01]  /*5690*/  FMUL.FTZ R29, R29, R14.reuse ;  /* 0x0000000e1d1d7220 */ /* 0x080fe20000410000 */
[-C--:B------:R-:W-:Y:S01]  /*56a0*/  FMUL.FTZ R32, R32, R14.reuse ;  /* 0x0000000e20207220 */ /* 0x080fe20000410000 */
[-C--:B------:R-:W-:Y:S01]  /*56b0*/  FMUL.FTZ R33, R33, R14.reuse ;  /* 0x0000000e21217220 */ /* 0x080fe20000410000 */
[-C--:B------:R-:W-:Y:S01]  /*56c0*/  FMUL.FTZ R36, R36, R14.reuse ;  /* 0x0000000e24247220 */ /* 0x080fe20000410000 */
[----:B------:R-:W-:Y:S01]  /*56d0*/  MUFU.EX2 R21, R21 ;  /* 0x0000001500157308 */ /* 0x000fe20000000800 */
[----:B---3--:R-:W-:Y:S01]  /*56e0*/  FFMA.FTZ R5, R14, R5, R15 ;  /* 0x000000050e057223 */ /* 0x008fe2000001000f */
[-C--:B------:R-:W-:Y:S01]  /*56f0*/  FMUL.FTZ R37, R37, R14.reuse ;  /* 0x0000000e25257220 */ /* 0x080fe20000410000 */
[-C--:B------:R-:W-:Y:S01]  /*5700*/  FMUL.FTZ R40, R40, R14.reuse ;  /* 0x0000000e28287220 */ /* 0x080fe20000410000 */
[-C--:B------:R-:W-:Y:S01]  /*5710*/  FMUL.FTZ R41, R41, R14.reuse ;  /* 0x0000000e29297220 */ /* 0x080fe20000410000 */
[----:B------:R-:W-:Y:S01]  /*5720*/  FADD.FTZ R5, R176, R5 ;  /* 0x00000005b0057221 */ /* 0x000fe20000010000 */
[----:B0-----:R-:W-:Y:S01]  /*5730*/  FMNMX.FTZ R181, R4, R181, !PT ;  /* 0x000000b504b57209 */ /* 0x001fe20007810000 */
[-C--:B------:R-:W-:Y:S01]  /*5740*/  FMUL.FTZ R44, R44, R14.reuse ;  /* 0x0000000e2c2c7220 */ /* 0x080fe20000410000 */
[----:B------:R-:W-:Y:S01]  /*5750*/  MUFU.EX2 R177, R177 ;  /* 0x000000b100b17308 */ /* 0x000fe20000000800 */
[-C--:B------:R-:W-:Y:S01]  /*5760*/  FMUL.FTZ R45, R45, R14.reuse ;  /* 0x0000000e2d2d7220 */ /* 0x080fe20000410000 */
[-C--:B------:R-:W-:Y:S01]  /*5770*/  FMUL.FTZ R48, R48, R14.reuse ;  /* 0x0000000e30307220 */ /* 0x080fe20000410000 */
[----:B------:R-:W0:Y:S01]  /*5780*/  SHFL.BFLY PT, R4, R181, 0x1, 0x1f ;  /* 0x0c201f00b5047f89 */ /* 0x000e2200000e0000 */
        /* <DEDUP_REMOVED lines=23> */
[----:B0-----:R-:W-:Y:S01]  /*5900*/  FMNMX.FTZ R4, R181, R4, !PT ;  /* 0x00000004b5047209 */ /* 0x001fe20007810000 */
[-C--:B------:R-:W-:Y:S01]  /*5910*/  FMUL.FTZ R89, R89, R14.reuse ;  /* 0x0000000e59597220 */ /* 0x080fe20000410000 */
[-C--:B------:R-:W-:Y:S01]  /*5920*/  FMUL.FTZ R92, R92, R14.reuse ;  /* 0x0000000e5c5c7220 */ /* 0x080fe20000410000 */
[-C--:B------:R-:W-:Y:S01]  /*5930*/  FMUL.FTZ R93, R93, R14.reuse ;  /* 0x0000000e5d5d7220 */ /* 0x080fe20000410000 */
[-C--:B------:R-:W-:Y:S01]  /*5940*/  FMUL.FTZ R96, R96, R14.reuse ;  /* 0x0000000e60607220 */ /* 0x080fe20000410000 */
[C---:B------:R-:W-:Y:S01]  /*5950*/  FADD.FTZ R9, -R4.reuse, R9 ;  /* 0x0000000904097221 */ /* 0x040fe20000010100 */
[----:B------:R-:W-:Y:S01]  /*5960*/  FMUL.FTZ R154, R4, UR20 ;  /* 0x00000014049a7c20 */ /* 0x000fe20008410000 */
[----:B------:R-:W-:Y:S01]  /*5970*/  MUFU.EX2 R157, R157 ;  /* 0x0000009d009d7308 */ /* 0x000fe20000000800 */
[----:B------:R-:W-:Y:S01]  /*5980*/  FMUL.FTZ R97, R97, R14 ;  /* 0x0000000e61617220 */ /* 0x000fe20000410000 */
[----:B------:R-:W-:Y:S01]  /*5990*/  FMUL.FTZ R9, R9, UR20 ;  /* 0x0000001409097c20 */ /* 0x000fe20008410000 */
        /* <DEDUP_REMOVED lines=10> */
[----:B------:R-:W-:Y:S02]  /*5a40*/  IMAD.U32 R153, RZ, RZ, UR21 ;  /* 0x00000015ff997e24 */ /* 0x000fe4000f8e00ff */
[--C-:B------:R-:W-:Y:S01]  /*5a50*/  FFMA.FTZ R159, R159, UR20, -R154.reuse ;  /* 0x000000149f9f7c23 */ /* 0x100fe2000801089a */
[----:B------:R-:W-:Y:S01]  /*5a60*/  FFMA.FTZ R206, R162, UR20, -R154 ;  /* 0x00000014a2ce7c23 */ /* 0x000fe2000801089a */
[----:B------:R-:W0:Y:S01]  /*5a70*/  MUFU.EX2 R10, R10 ;  /* 0x0000000a000a7308 */ /* 0x000e220000000800 */
[----:B------:R-:W-:Y:S01]  /*5a80*/  @!P1 PRMT R152, RZ, 0x654, R152 ;  /* 0x00000654ff989816 */ /* 0x000fe20000000098 */
[----:B------:R-:W-:Y:S02]  /*5a90*/  @!P3 IMAD R153, R153, 0x40, R16 ;  /* 0x000000409999b824 */ /* 0x000fe400078e0210 */
[--C-:B------:R-:W-:Y:S01]  /*5aa0*/  FFMA.FTZ R163, R163, UR20, -R154.reuse ;  /* 0x00000014a3a37c23 */ /* 0x100fe2000801089a */
[--C-:B------:R-:W-:Y:S01]  /*5ab0*/  FFMA.FTZ R208, R166, UR20, -R154.reuse ;  /* 0x00000014a6d07c23 */ /* 0x100fe2000801089a */
[----:B------:R4:W-:Y:S01]  /*5ac0*/  @!P1 SYNCS.ARRIVE.TRANS64.RED.A1T0 RZ, [R152+URZ], RZ ;  /* 0x000000ff98ff99a7 */ /* 0x0009e2000810043f */
[--C-:B------:R-:W-:Y:S01]  /*5ad0*/  FFMA.FTZ R170, R170, UR20, -R154.reuse ;  /* 0x00000014aaaa7c23 */ /* 0x100fe2000801089a */
[----:B------:R-:W-:Y:S01]  /*5ae0*/  @!P3 LEA R153, R153, UR42, 0x2 ;  /* 0x0000002a9999bc11 */ /* 0x000fe2000f8e10ff */
[----:B------:R-:W2:Y:S01]  /*5af0*/  MUFU.EX2 R11, R11 ;  /* 0x0000000b000b7308 */ /* 0x000ea20000000800 */
[--C-:B------:R-:W-:Y:S01]  /*5b00*/  FFMA.FTZ R171, R171, UR20, -R154.reuse ;  /* 0x00000014abab7c23 */ /* 0x100fe2000801089a */
[--C-:B------:R-:W-:Y:S01]  /*5b10*/  FFMA.FTZ R167, R167, UR20, -R154.reuse ;  /* 0x00000014a7a77c23 */ /* 0x100fe2000801089a */
[--C-:B------:R-:W-:Y:S01]  /*5b20*/  FFMA.FTZ R162, R174, UR20, -R154.reuse ;  /* 0x00000014aea27c23 */ /* 0x100fe2000801089a */
[----:B------:R-:W-:Y:S01]  /*5b30*/  @!P3 STS [R153+0x28800], R14 ;  /* 0x0288000e9900b388 */ /* 0x000fe20000000800 */
[----:B----4-:R-:W-:Y:S01]  /*5b40*/  FADD.FTZ R152, R20, R5 ;  /* 0x0000000514987221 */ /* 0x010fe20000010000 */
[----:B------:R-:W-:Y:S01]  /*5b50*/  FFMA.FTZ R175, R175, UR20, -R154 ;  /* 0x00000014afaf7c23 */ /* 0x000fe2000801089a */
[----:B------:R-:W-:Y:S01]  /*5b60*/  FMUL.FTZ R100, R100, R14 ;  /* 0x0000000e64647220 */ /* 0x000fe20000410000 */
[----:B------:R-:W3:Y:S01]  /*5b70*/  MUFU.EX2 R12, R12 ;  /* 0x0000000c000c7308 */ /* 0x000ee20000000800 */
[----:B0-----:R-:W-:Y:S01]  /*5b80*/  FFMA.FTZ R6, R9, R6, R10 ;  /* 0x0000000609067223 */ /* 0x001fe2000001000a */
[----:B------:R-:W-:Y:S01]  /*5b90*/  FADD.FTZ R152, R21, R152 ;  /* 0x0000009815987221 */ /* 0x000fe20000010000 */
[----:B------:R0:W-:Y:S01]  /*5ba0*/  @!P3 STS [R153+0x28820], R9 ;  /* 0x028820099900b388 */ /* 0x0001e20000000800 */
[-C--:B------:R-:W-:Y:S01]  /*5bb0*/  FMUL.FTZ R101, R101, R14.reuse ;  /* 0x0000000e65657220 */ /* 0x080fe20000410000 */
[-C--:B------:R-:W-:Y:S01]  /*5bc0*/  FMUL.FTZ R104, R104, R14.reuse ;  /* 0x0000000e68687220 */ /* 0x080fe20000410000 */
[-C--:B------:R-:W-:Y:S01]  /*5bd0*/  FMUL.FTZ R105, R105, R14.reuse ;  /* 0x0000000e69697220 */ /* 0x080fe20000410000 */
[-C--:B------:R-:W-:Y:S01]  /*5be0*/  FMUL.FTZ R108, R108, R14.reuse ;  /* 0x0000000e6c6c7220 */ /* 0x080fe20000410000 */
[----:B------:R-:W4:Y:S01]  /*5bf0*/  MUFU.EX2 R13, R13 ;  /* 0x0000000d000d7308 */ /* 0x000f220000000800 */
[----:B--2---:R-:W-:Y:S01]  /*5c00*/  FADD.FTZ R5, R11, R6 ;  /* 0x000000060b057221 */ /* 0x004fe20000010000 */
[-C--:B------:R-:W-:Y:S01]  /*5c10*/  FMUL.FTZ R109, R109, R14.reuse ;  /* 0x0000000e6d6d7220 */ /* 0x080fe20000410000 */
[-C--:B------:R-:W-:Y:S01]  /*5c20*/  FMUL.FTZ R112, R112, R14.reuse ;  /* 0x0000000e70707220 */ /* 0x080fe20000410000 */
[-C--:B------:R-:W-:Y:S01]  /*5c30*/  FMUL.FTZ R113, R113, R14.reuse ;  /* 0x0000000e71717220 */ /* 0x080fe20000410000 */
[----:B0-----:R-:W-:Y:S01]  /*5c40*/  FADD.FTZ R153, R177, R152 ;  /* 0x00000098b1997221 */ /* 0x001fe20000010000 */
[-C--:B------:R-:W-:Y:S01]  /*5c50*/  FMUL.FTZ R116, R116, R14.reuse ;  /* 0x0000000e74747220 */ /* 0x080fe20000410000 */
[-C--:B------:R-:W-:Y:S01]  /*5c60*/  FMUL.FTZ R117, R117, R14.reuse ;  /* 0x0000000e75757220 */ /* 0x080fe20000410000 */
[----:B------:R-:W0:Y:S01]  /*5c70*/  MUFU.EX2 R172, R172 ;  /* 0x000000ac00ac7308 */ /* 0x000e220000000800 */
[----:B---3--:R-:W-:Y:S01]  /*5c80*/  FADD.FTZ R6, R12, R5 ;  /* 0x000000050c067221 */ /* 0x008fe20000010000 */
[----:B------:R-:W-:Y:S01]  /*5c90*/  FADD.FTZ R152, R178, R153 ;  /* 0x00000099b2987221 */ /* 0x000fe20000010000 */
[-C--:B------:R-:W-:Y:S01]  /*5ca0*/  FMUL.FTZ R120, R120, R14.reuse ;  /* 0x0000000e78787220 */ /* 0x080fe20000410000 */
[-C--:B------:R-:W-:Y:S01]  /*5cb0*/  FMUL.FTZ R121, R121, R14.reuse ;  /* 0x0000000e79797220 */ /* 0x080fe20000410000 */
[-C--:B------:R-:W-:Y:S01]  /*5cc0*/  FMUL.FTZ R124, R124, R14.reuse ;  /* 0x0000000e7c7c7220 */ /* 0x080fe20000410000 */
[----:B------:R-:W-:Y:S01]  /*5cd0*/  FADD.FTZ R153, R155, R152 ;  /* 0x000000989b997221 */ /* 0x000fe20000010000 */
[-C--:B------:R-:W-:Y:S01]  /*5ce0*/  FMUL.FTZ R125, R125, R14.reuse ;  /* 0x0000000e7d7d7220 */ /* 0x080fe20000410000 */
[----:B------:R-:W2:Y:S01]  /*5cf0*/  MUFU.EX2 R179, R179 ;  /* 0x000000b300b37308 */ /* 0x000ea20000000800 */
[----:B----4-:R-:W-:Y:S01]  /*5d00*/  FADD.FTZ R5, R13, R6 ;  /* 0x000000060d057221 */ /* 0x010fe20000010000 */
[----:B------:R-:W-:Y:S01]  /*5d10*/  FADD.FTZ R152, R180, R153 ;  /* 0x00000099b4987221 */ /* 0x000fe20000010000 */
[-C--:B------:R-:W-:Y:S01]  /*5d20*/  FMUL.FTZ R128, R128, R14.reuse ;  /* 0x0000000e80807220 */ /* 0x080fe20000410000 */
[-C--:B------:R-:W-:Y:S01]  /*5d30*/  FMUL.FTZ R129, R129, R14.reuse ;  /* 0x0000000e81817220 */ /* 0x080fe20000410000 */
[-C--:B------:R-:W-:Y:S01]  /*5d40*/  FMUL.FTZ R132, R132, R14.reuse ;  /* 0x0000000e84847220 */ /* 0x080fe20000410000 */
[----:B------:R-:W-:Y:S01]  /*5d50*/  FADD.FTZ R153, R157, R152 ;  /* 0x000000989d997221 */ /* 0x000fe20000010000 */
        /* <DEDUP_REMOVED lines=12> */
[----:B------:R-:W-:Y:S01]  /*5e20*/  FMUL.FTZ R149, R149, R14 ;  /* 0x0000000e95957220 */ /* 0x000fe20000410000 */
[----:B------:R-:W-:Y:S01]  /*5e30*/  F2FP.F16.F32.PACK_AB R154, R21, R20 ;  /* 0x00000014159a723e */ /* 0x000fe200000000ff */
[----:B------:R-:W-:Y:S01]  /*5e40*/  FMUL.FTZ R26, R26, R9 ;  /* 0x000000091a1a7220 */ /* 0x000fe20000410000 */
[----:B------:R-:W-:Y:S01]  /*5e50*/  F2FP.F16.F32.PACK_AB R158, R180, R155 ;  /* 0x0000009bb49e723e */ /* 0x000fe200000000ff */
[-C--:B------:R-:W-:Y:S01]  /*5e60*/  FMUL.FTZ R27, R27, R9.reuse ;  /* 0x000000091b1b7220 */ /* 0x080fe20000410000 */
[----:B------:R-:W2:Y:S01]  /*5e70*/  MUFU.EX2 R206, R206 ;  /* 0x000000ce00ce7308 */ /* 0x000ea20000000800 */
[----:B---3--:R-:W-:Y:S01]  /*5e80*/  FADD.FTZ R5, R159, R6 ;  /* 0x000000069f057221 */ /* 0x008fe20000010000 */
[----:B------:R-:W-:Y:S01]  /*5e90*/  F2FP.F16.F32.PACK_AB R155, R13, R12 ;  /* 0x0000000c0d9b723e */ /* 0x000fe200000000ff */
[----:B------:R-:W-:Y:S01]  /*5ea0*/  FMUL.FTZ R30, R30, R9 ;  /* 0x000000091e1e7220 */ /* 0x000fe20000410000 */
[----:B------:R-:W-:Y:S01]  /*5eb0*/  F2FP.F16.F32.PACK_AB R156, R178, R177 ;  /* 0x000000b1b29c723e */ /* 0x000fe200000000ff */
[-C--:B------:R-:W-:Y:S01]  /*5ec0*/  FMUL.FTZ R31, R31, R9.reuse ;  /* 0x000000091f1f7220 */ /* 0x080fe20000410000 */
[-C--:B------:R-:W-:Y:S01]  /*5ed0*/  FMUL.FTZ R34, R34, R9.reuse ;  /* 0x0000000922227220 */ /* 0x080fe20000410000 */
[----:B------:R-:W-:Y:S01]  /*5ee0*/  FMUL.FTZ R35, R35, R9 ;  /* 0x0000000923237220 */ /* 0x000fe20000410000 */
[----:B------:R-:W3:Y:S01]  /*5ef0*/  MUFU.EX2 R161, R161 ;  /* 0x000000a100a17308 */ /* 0x000ee20000000800 */
[C---:B0-----:R-:W-:Y:S01]  /*5f00*/  FADD.FTZ R152, R160.reuse, R153 ;  /* 0x00000099a0987221 */ /* 0x041fe20000010000 */
[----:B------:R-:W-:Y:S01]  /*5f10*/  F2FP.F16.F32.PACK_AB R160, R160, R157 ;  /* 0x0000009da0a0723e */ /* 0x000fe200000000ff */
[-C--:B------:R-:W-:Y:S01]  /*5f20*/  FMUL.FTZ R38, R38, R9.reuse ;  /* 0x0000000926267220 */ /* 0x080fe20000410000 */
[----:B------:R-:W-:Y:S01]  /*5f30*/  F2FP.F16.F32.PACK_AB R157, R179, R172 ;  /* 0x000000acb39d723e */ /* 0x000fe200000000ff */
[-C--:B------:R-:W-:Y:S01]  /*5f40*/  FMUL.FTZ R39, R39, R9.reuse ;  /* 0x0000000927277220 */ /* 0x080fe20000410000 */
[-C--:B------:R-:W-:Y:S01]  /*5f50*/  FMUL.FTZ R42, R42, R9.reuse ;  /* 0x000000092a2a7220 */ /* 0x080fe20000410000 */
[----:B------:R-:W-:Y:S01]  /*5f60*/  FMUL.FTZ R43, R43, R9 ;  /* 0x000000092b2b7220 */ /* 0x000fe20000410000 */
[----:B------:R-:W0:Y:S01]  /*5f70*/  MUFU.EX2 R163, R163 ;  /* 0x000000a300a37308 */ /* 0x000e220000000800 */
[C---:B--2---:R-:W-:Y:S01]  /*5f80*/  FADD.FTZ R6, R206.reuse, R5 ;  /* 0x00000005ce067221 */ /* 0x044fe20000010000 */
[----:B------:R-:W-:Y:S01]  /*5f90*/  F2FP.F16.F32.PACK_AB R159, R206, R159 ;  /* 0x0000009fce9f723e */ /* 0x000fe200000000ff */
[-C--:B------:R-:W-:Y:S01]  /*5fa0*/  FMUL.FTZ R46, R46, R9.reuse ;  /* 0x000000092e2e7220 */ /* 0x080fe20000410000 */
[-C--:B------:R-:W-:Y:S01]  /*5fb0*/  FMUL.FTZ R47, R47, R9.reuse ;  /* 0x000000092f2f7220 */ /* 0x080fe20000410000 */
[-C--:B------:R-:W-:Y:S01]  /*5fc0*/  FMUL.FTZ R50, R50, R9.reuse ;  /* 0x0000000932327220 */ /* 0x080fe20000410000 */
[-C--:B------:R-:W-:Y:S01]  /*5fd0*/  FMUL.FTZ R51, R51, R9.reuse ;  /* 0x0000000933337220 */ /* 0x080fe20000410000 */
[----:B------:R-:W-:Y:S01]  /*5fe0*/  FMUL.FTZ R54, R54, R9 ;  /* 0x0000000936367220 */ /* 0x000fe20000410000 */
[----:B------:R-:W2:Y:S01]  /*5ff0*/  MUFU.EX2 R164, R164 ;  /* 0x000000a400a47308 */ /* 0x000ea20000000800 */
[----:B---3--:R-:W-:Y:S01]  /*6000*/  FADD.FTZ R153, R161, R152 ;  /* 0x00000098a1997221 */ /* 0x008fe20000010000 */
[----:B------:R-:W-:Y:S01]  /*6010*/  F2FP.F16.F32.PACK_AB R152, R176, R15 ;  /* 0x0000000fb098723e */ /* 0x000fe200000000ff */
        /* <DEDUP_REMOVED lines=15> */
[----:B------:R-:W-:Y:S01]  /*6110*/  F2FP.F16.F32.PACK_AB R153, R11, R10 ;  /* 0x0000000a0b99723e */ /* 0x000fe200000000ff */
[----:B------:R-:W-:Y:S01]  /*6120*/  BAR.SYNC.DEFER_BLOCKING 0xf, 0x100 ;  /* 0x03c4000000007b1d */ /* 0x000fe20000010000 */
[-C--:B------:R-:W-:Y:S01]  /*6130*/  FMUL.FTZ R78, R78, R9.reuse ;  /* 0x000000094e4e7220 */ /* 0x080fe20000410000 */
[-C--:B------:R-:W-:Y:S01]  /*6140*/  FMUL.FTZ R79, R79, R9.reuse ;  /* 0x000000094f4f7220 */ /* 0x080fe20000410000 */
[-C--:B------:R-:W-:Y:S01]  /*6150*/  FMUL.FTZ R82, R82, R9.reuse ;  /* 0x0000000952527220 */ /* 0x080fe20000410000 */
[-C--:B------:R-:W-:Y:S01]  /*6160*/  FMUL.FTZ R83, R83, R9.reuse ;  /* 0x0000000953537220 */ /* 0x080fe20000410000 */
[-C--:B------:R-:W-:Y:S01]  /*6170*/  FMUL.FTZ R86, R86, R9.reuse ;  /* 0x0000000956567220 */ /* 0x080fe20000410000 */
[----:B------:R-:W2:Y:S01]  /*6180*/  MUFU.EX2 R170, R170 ;  /* 0x000000aa00aa7308 */ /* 0x000ea20000000800 */
        /* <DEDUP_REMOVED lines=17> */
[----:B------:R2:W-:Y:S01]  /*62a0*/  STSM.16.M88.4 [R19+0x26800], R152 ;  /* 0x0268009813007844 */ /* 0x0005e20000000200 */
[-C--:B------:R-:W-:Y:S01]  /*62b0*/  FMUL.FTZ R111, R111, R9.reuse ;  /* 0x000000096f6f7220 */ /* 0x080fe20000410000 */
[-C--:B------:R-:W-:Y:S01]  /*62c0*/  FMUL.FTZ R114, R114, R9.reuse ;  /* 0x0000000972727220 */ /* 0x080fe20000410000 */
[-C--:B------:R-:W-:Y:S01]  /*62d0*/  FMUL.FTZ R115, R115, R9.reuse ;  /* 0x0000000973737220 */ /* 0x080fe20000410000 */
[----:B------:R2:W-:Y:S01]  /*62e0*/  STSM.16.M88.4 [R184], R156 ;  /* 0x0000009cb8007844 */ /* 0x0005e20000000200 */
[-C--:B------:R-:W-:Y:S01]  /*62f0*/  FMUL.FTZ R118, R118, R9.reuse ;  /* 0x0000000976767220 */ /* 0x080fe20000410000 */
[----:B------:R-:W4:Y:S01]  /*6300*/  MUFU.EX2 R171, R171 ;  /* 0x000000ab00ab7308 */ /* 0x000f220000000800 */
        /* <DEDUP_REMOVED lines=15> */
[----:B------:R0:W5:Y:S01]  /*6400*/  MUFU.EX2 R167, R162 ;  /* 0x000000a200a77308 */ /* 0x0001620000000800 */
[----:B----4-:R-:W-:Y:S01]  /*6410*/  FADD.FTZ R15, R171, R6 ;  /* 0x00000006ab0f7221 */ /* 0x010fe20000010000 */
[-C--:B------:R-:W-:Y:S01]  /*6420*/  FMUL.FTZ R143, R143, R9.reuse ;  /* 0x000000098f8f7220 */ /* 0x080fe20000410000 */
[-C--:B------:R-:W-:Y:S01]  /*6430*/  FMUL.FTZ R146, R146, R9.reuse ;  /* 0x0000000992927220 */ /* 0x080fe20000410000 */
[-C--:B------:R-:W-:Y:S01]  /*6440*/  FMUL.FTZ R147, R147, R9.reuse ;  /* 0x0000000993937220 */ /* 0x080fe20000410000 */
[-C--:B------:R-:W-:Y:S01]  /*6450*/  FMUL.FTZ R150, R150, R9.reuse ;  /* 0x0000000996967220 */ /* 0x080fe20000410000 */
[----:B------:R-:W-:-:S02]  /*6460*/  FMUL.FTZ R151, R151, R9 ;  /* 0x0000000997977220 */ /* 0x000fc40000410000 */
[----:B------:R-:W4:Y:S01]  /*6470*/  MUFU.EX2 R169, R169 ;  /* 0x000000a900a97308 */ /* 0x000f220000000800 */
[----:B---3--:R-:W-:Y:S01]  /*6480*/  FADD.FTZ R6, R174, R15 ;  /* 0x0000000fae067221 */ /* 0x008fe20000010000 */
[----:B0-----:R-:W-:Y:S02]  /*6490*/  F2FP.F16.F32.PACK_AB R162, R164, R161 ;  /* 0x000000a1a4a2723e */ /* 0x001fe400000000ff */
[----:B------:R-:W-:Y:S02]  /*64a0*/  F2FP.F16.F32.PACK_AB R161, R208, R163 ;  /* 0x000000a3d0a1723e */ /* 0x000fe400000000ff */
[----:B------:R-:W-:Y:S02]  /*64b0*/  F2FP.F16.F32.PACK_AB R164, R182, R165 ;  /* 0x000000a5b6a4723e */ /* 0x000fe400000000ff */
[----:B------:R-:W0:Y:S01]  /*64c0*/  MUFU.EX2 R168, R168 ;  /* 0x000000a800a87308 */ /* 0x000e220000000800 */
[----:B-----5:R-:W-:Y:S01]  /*64d0*/  FADD.FTZ R11, R167, R6 ;  /* 0x00000006a70b7221 */ /* 0x020fe20000010000 */
[----:B------:R-:W-:-:S02]  /*64e0*/  F2FP.F16.F32.PACK_AB R163, R181, R170 ;  /* 0x000000aab5a3723e */ /* 0x000fc400000000ff */
[----:B------:R-:W-:-:S03]  /*64f0*/  F2FP.F16.F32.PACK_AB R165, R174, R171 ;  /* 0x000000abaea5723e */ /* 0x000fc600000000ff */
[----:B------:R2:W-:Y:S01]  /*6500*/  STSM.16.M88.4 [R22], R160 ;  /* 0x000000a016007844 */ /* 0x0005e20000000200 */
[----:B------:R-:W3:Y:S01]  /*6510*/  MUFU.EX2 R14, R175 ;  /* 0x000000af000e7308 */ /* 0x000ee20000000800 */
[----:B----4-:R-:W-:Y:S01]  /*6520*/  FADD.FTZ R5, R169, R20 ;  /* 0x00000014a9057221 */ /* 0x010fe20000010000 */
[----:B0-----:R-:W-:-:S03]  /*6530*/  F2FP.F16.F32.PACK_AB R166, R168, R169 ;  /* 0x000000a9a8a6723e */ /* 0x001fc600000000ff */
[----:B------:R-:W-:Y:S01]  /*6540*/  FADD.FTZ R5, R168, R5 ;  /* 0x00000005a8057221 */ /* 0x000fe20000010000 */
[C---:B---3--:R-:W-:Y:S01]  /*6550*/  F2FP.F16.F32.PACK_AB R167, R14.reuse, R167 ;  /* 0x000000a70ea7723e */ /* 0x048fe200000000ff */
[----:B------:R-:W-:-:S04]  /*6560*/  FADD.FTZ R6, R14, R11 ;  /* 0x0000000b0e067221 */ /* 0x000fc80000010000 */
[----:B------:R2:W-:Y:S01]  /*6570*/  STSM.16.M88.4 [R23], R164 ;  /* 0x000000a417007844 */ /* 0x0005e20000000200 */
[----:B------:R-:W-:Y:S05]  /*6580*/  @!P0 BRA `(.L_x_3621) ;  /* 0x0000000000048947 */ /* 0x000fea0003800000 */
[----:B------:R-:W-:Y:S01]  /*6590*/  BPT.TRAP 0x1 ;  /* 0x000000040000795c */ /* 0x000fe20000300000 */
.L_x_3621:
[----:B------:R0:W3:Y:S01]  /*65a0*/  SYNCS.PHASECHK.TRANS64.TRYWAIT P3, [UR23+0x28c50], R8 ;  /* 0x028c5008ff0075a7 */ /* 0x0000e20008060157 */
[----:B------:R-:W-:Y:S05]  /*65b0*/  @!P0 BRA `(.L_x_3622) ;  /* 0x0000000000048947 */ /* 0x000fea0003800000 */
[----:B------:R-:W-:Y:S01]  /*65c0*/  BPT.TRAP 0x1 ;  /* 0x000000040000795c */ /* 0x000fe20000300000 */
.L_x_3622:
[----:B---3--:R-:W-:Y:S05]  /*65d0*/  @P3 BRA `(.L_x_3623) ;  /* 0x0000000000083947 */ /* 0x008fea0003800000 */
[----:B------:R-:W3:Y:S02]  /*65e0*/  SYNCS.PHASECHK.TRANS64.TRYWAIT P3, [UR23+0x28c50], R8 ;  /* 0x028c5008ff0075a7 */ /* 0x000ee40008060157 */
[----:B---3--:R-:W-:Y:S05]  /*65f0*/  @!P3 BRA `(.L_x_3624) ;  /* 0x000000ac0000b947 */ /* 0x008fea0003800000 */
.L_x_3623:
[----:B------:R-:W-:Y:S01]  /*6600*/  ULEA UR10, UR39, UR49, 0xc ;  /* 0x00000031270a7291 */ /* 0x000fe2000f8e603f */
[----:B------:R-:W-:Y:S01]  /*6610*/  WARPGROUP.ARRIVE ;  /* 0x00000000000079c5 */ /* 0x000fe20000000000 */
[----:B------:R-:W-:Y:S01]  /*6620*/  UMOV UR7, 0x40000040 ;  /* 0x4000004000077882 */ /* 0x000fe20000000000 */
[----:B---3--:R-:W-:Y:S01]  /*6630*/  @!P1 VIADD R173, R173, 0x28c60 ;  /* 0x00028c60adad9836 */ /* 0x008fe20000000000 */
        /* <DEDUP_REMOVED lines=30> */
[----:B---3--:R-:W3:Y:S02]  /*6820*/  FENCE.VIEW.ASYNC.S ;  /* 0x00000000000073c6 */ /* 0x008ee40000000000 */
[----:B---3--:R-:W-:Y:S01]  /*6830*/  NOP ;  /* 0x0000000000007918 */ /* 0x008fe20000000000 */
[----:B------:R-:W-:Y:S06]  /*6840*/  BAR.ARV 0xe, 0x100 ;  /* 0x0384000000007b1d */ /* 0x000fec0000002000 */
[----:B------:R3:W-:Y:S01]  /*6850*/  @!P1 SYNCS.ARRIVE.TRANS64.RED.A1T0 RZ, [R173+URZ], RZ ;  /* 0x000000ffadff99a7 */ /* 0x0007e2000810043f */
[----:B------:R-:W-:Y:S05]  /*6860*/  @P2 BRA `(.L_x_3625) ;  /* 0xffffffe000d42947 */ /* 0x000fea000383ffff */
.L_x_3616:
[----:B------:R-:W4:Y:S01]  /*6870*/  SHFL.BFLY PT, R0, R5, 0x2, 0x1f ;  /* 0x0c401f0005007f89 */ /* 0x000f2200000e0000 */
[----:B------:R-:W-:Y:S01]  /*6880*/  IMAD.MOV R10, RZ, RZ, -R18 ;  /* 0x000000ffff0a7224 */ /* 0x000fe200078e0a12 */
[----:B------:R-:W-:Y:S01]  /*6890*/  UIADD3 UR37, UR37, 0x1, URZ ;  /* 0x0000000125257890 */ /* 0x000fe2000fffe03f */
[----:B------:R-:W-:Y:S01]  /*68a0*/  IMAD.U32 R13, RZ, RZ, UR39 ;  /* 0x00000027ff0d7e24 */ /* 0x000fe2000f8e00ff */
[----:B------:R-:W5:Y:S01]  /*68b0*/  SHFL.BFLY PT, R9, R6, 0x2, 0x1f ;  /* 0x0c401f0006097f89 */ /* 0x000f6200000e0000 */
[----:B------:R-:W-:Y:S01]  /*68c0*/  UIADD3 UR39, UR39, 0x1, URZ ;  /* 0x0000000127277890 */ /* 0x000fe2000fffe03f */
[----:B------:R-:W-:Y:S08]  /*68d0*/  BAR.ARV 0x8, 0x100 ;  /* 0x0204000000007b1d */ /* 0x000ff00000002000 */
[----:B------:R-:W-:Y:S01]  /*68e0*/  BAR.SYNC.DEFER_BLOCKING 0xf, 0x100 ;  /* 0x03c4000000007b1d */ /* 0x000fe20000010000 */
[----:B------:R-:W-:Y:S01]  /*68f0*/  ISETP.NE.AND P0, PT, R17, R10, PT ;  /* 0x0000000a1100720c */ /* 0x000fe20003f05270 */
[----:B------:R-:W-:Y:S01]  /*6900*/  UISETP.NE.AND UP0, UPT, UR39, 0x2, UPT ;  /* 0x000000022700788c */ /* 0x000fe2000bf05270 */
[----:B------:R-:W-:-:S03]  /*6910*/  IMAD.MOV.U32 R20, RZ, RZ, -0x800000 ;  /* 0xff800000ff147424 */ /* 0x000fc600078e00ff */
[----:B------:R-:W-:Y:S01]  /*6920*/  USEL UR4, URZ, 0x1, UP0 ;  /* 0x000000013f047887 */ /* 0x000fe20008000000 */
[----:B----4-:R-:W-:Y:S01]  /*6930*/  FADD.FTZ R0, R0, R5 ;  /* 0x0000000500007221 */ /* 0x010fe20000010000 */
[----:B------:R-:W-:Y:S01]  /*6940*/  IMAD.MOV.U32 R5, RZ, RZ, RZ ;  /* 0x000000ffff057224 */ /* 0x000fe200078e00ff */
[----:B------:R-:W-:Y:S01]  /*6950*/  USEL UR39, UR39, URZ, UP0 ;  /* 0x0000003f27277287 */ /* 0x000fe20008000000 */
[----:B-----5:R-:W-:Y:S02]  /*6960*/  FADD.FTZ R9, R9, R6 ;  /* 0x0000000609097221 */ /* 0x020fe40000010000 */
[----:B-1----:R-:W1:Y:S01]  /*6970*/  SHFL.BFLY PT, R7, R0, 0x1, 0x1f ;  /* 0x0c201f0000077f89 */ /* 0x002e6200000e0000 */
[----:B------:R-:W-:-:S03]  /*6980*/  ULOP3.LUT UR38, UR38, UR4, URZ, 0x3c, !UPT ;  /* 0x0000000426267292 */ /* 0x000fc6000f8e3c3f */
[----:B0-----:R-:W0:Y:S01]  /*6990*/  SHFL.BFLY PT, R8, R9, 0x1, 0x1f ;  /* 0x0c201f0009087f89 */ /* 0x001e2200000e0000 */
[----:B-1----:R-:W-:Y:S01]  /*69a0*/  FADD.FTZ R11, R0, R7 ;  /* 0x00000007000b7221 */ /* 0x002fe20000010000 */
[----:B------:R-:W-:Y:S02]  /*69b0*/  IMAD.MOV.U32 R7, RZ, RZ, RZ ;  /* 0x000000ffff077224 */ /* 0x000fe400078e00ff */
[----:B------:R-:W-:Y:S02]  /*69c0*/  @!P0 IMAD R0, R13, 0x40, R16 ;  /* 0x000000400d008824 */ /* 0x000fe400078e0210 */
[----:B0-----:R-:W-:Y:S01]  /*69d0*/  FADD.FTZ R15, R9, R8 ;  /* 0x00000008090f7221 */ /* 0x001fe20000010000 */
[----:B------:R-:W-:Y:S01]  /*69e0*/  FSETP.NE.FTZ.AND P1, PT, R11, RZ, PT ;  /* 0x000000ff0b00720b */ /* 0x000fe20003f35000 */
[----:B------:R-:W-:Y:S01]  /*69f0*/  IMAD.U32 R9, RZ, RZ, UR20 ;  /* 0x00000014ff097e24 */ /* 0x000fe2000f8e00ff */
[----:B------:R-:W-:Y:S01]  /*6a00*/  @!P0 LEA R6, R0, UR42, 0x2 ;  /* 0x0000002a00068c11 */ /* 0x000fe2000f8e10ff */
[----:B------:R-:W-:Y:S01]  /*6a10*/  IMAD.MOV.U32 R0, RZ, RZ, -0x800000 ;  /* 0xff800000ff007424 */ /* 0x000fe200078e00ff */
[----:B------:R-:W-:-:S09]  /*6a20*/  FSETP.NE.FTZ.AND P2, PT, R15, RZ, PT ;  /* 0x000000ff0f00720b */ /* 0x000fd20003f55000 */
[----:B------:R-:W0:Y:S08]  /*6a30*/  @P1 MUFU.RCP R7, R11 ;  /* 0x0000000b00071308 */ /* 0x000e300000001000 */
[----:B------:R-:W1:Y:S01]  /*6a40*/  @P2 MUFU.RCP R5, R15 ;  /* 0x0000000f00052308 */ /* 0x000e620000001000 */
[-C--:B0-----:R-:W-:Y:S01]  /*6a50*/  FMUL.FTZ R172, R24, R7.reuse ;  /* 0x0000000718ac7220 */ /* 0x081fe20000410000 */
        /* <DEDUP_REMOVED lines=64> */
[----:B------:R2:W4:Y:S01]  /*6e60*/  @P1 MUFU.LG2 R25, R11 ;  /* 0x0000000b00191308 */ /* 0x0005220000000c00 */
[----:B------:R-:W-:-:S02]  /*6e70*/  IMAD.U32 R28, RZ, RZ, UR20 ;  /* 0x00000014ff1c7e24 */ /* 0x000fc4000f8e00ff */
[-C--:B-1----:R-:W-:Y:S01]  /*6e80*/  FMUL.FTZ R13, R42, R5.reuse ;  /* 0x000000052a0d7220 */ /* 0x082fe20000410000 */
[----:B------:R1:W-:Y:S01]  /*6e90*/  @!P0 STS [R6+0x28820], R5 ;  /* 0x0288200506008388 */ /* 0x0003e20000000800 */
[----:B------:R-:W-:Y:S01]  /*6ea0*/  PLOP3.LUT P0, PT, PT, PT, PT, 0x8, 0x0 ;  /* 0x000000000000781c */ /* 0x000fe20003f0e170 */
[----:B------:R-:W-:Y:S01]  /*6eb0*/  @P2 FMUL.FTZ R28, R28, 0.69314718246459960938 ;  /* 0x3f3172181c1c2820 */ /* 0x000fe20000410000 */
[-C--:B------:R-:W-:Y:S01]  /*6ec0*/  FMUL.FTZ R27, R27, R5.reuse ;  /* 0x000000051b1b7220 */ /* 0x080fe20000410000 */
[-C--:B------:R-:W-:Y:S01]  /*6ed0*/  FMUL.FTZ R31, R31, R5.reuse ;  /* 0x000000051f1f7220 */ /* 0x080fe20000410000 */
[-C--:B------:R-:W-:Y:S01]  /*6ee0*/  FMUL.FTZ R34, R34, R5.reuse ;  /* 0x0000000522227220 */ /* 0x080fe20000410000 */
[----:B0-----:R0:W5:Y:S01]  /*6ef0*/  @P2 MUFU.LG2 R7, R15 ;  /* 0x0000000f00072308 */ /* 0x0011620000000c00 */
[-C--:B--2---:R-:W-:Y:S01]  /*6f00*/  FMUL.FTZ R11, R30, R5.reuse ;  /* 0x000000051e0b7220 */ /* 0x084fe20000410000 */
[-C--:B------:R-:W-:Y:S01]  /*6f10*/  FMUL.FTZ R35, R35, R5.reuse ;  /* 0x0000000523237220 */ /* 0x080fe20000410000 */
[-C--:B------:R-:W-:Y:S01]  /*6f20*/  FMUL.FTZ R38, R38, R5.reuse ;  /* 0x0000000526267220 */ /* 0x080fe20000410000 */
[----:B-1----:R-:W-:Y:S01]  /*6f30*/  @P1 FMUL.FTZ R6, R9, 0.69314718246459960938 ;  /* 0x3f31721809061820 */ /* 0x002fe20000410000 */
[-C--:B------:R-:W-:Y:S01]  /*6f40*/  FMUL.FTZ R9, R26, R5.reuse ;  /* 0x000000051a097220 */ /* 0x080fe20000410000 */
[-C--:B------:R-:W-:Y:S01]  /*6f50*/  FMUL.FTZ R39, R39, R5.reuse ;  /* 0x0000000527277220 */ /* 0x080fe20000410000 */
[-C--:B------:R-:W-:Y:S01]  /*6f60*/  FMUL.FTZ R43, R43, R5.reuse ;  /* 0x000000052b2b7220 */ /* 0x080fe20000410000 */
[----:B----4-:R-:W-:Y:S01]  /*6f70*/  @P1 FMUL.FTZ R25, R25, 0.69314718246459960938 ;  /* 0x3f31721819191820 */ /* 0x010fe20000410000 */
        /* <DEDUP_REMOVED lines=8> */
[----:B-----5:R-:W-:Y:S01]  /*7000*/  @P2 FMUL.FTZ R7, R7, 0.69314718246459960938 ;  /* 0x3f31721807072820 */ /* 0x020fe20000410000 */
        /* <DEDUP_REMOVED lines=49> */
.L_x_3597:
[----:B------:R-:W0:Y:S08]  /*7320*/  S2UR UR4, SR_CgaCtaId ;  /* 0x00000000000479c3 */ /* 0x000e300000008800 */
[----:B------:R-:W-:Y:S06]  /*7330*/  BAR.SYNC.DEFER_BLOCKING 0x5, 0x180 ;  /* 0x0146000000007b1d */ /* 0x000fec0000010000 */
[----:B------:R-:W-:Y:S01]  /*7340*/  UMOV UR42, 0x400 ;  /* 0x00000400002a7882 */ /* 0x000fe20000000000 */
[----:B------:R-:W-:Y:S01]  /*7350*/  BSSY B0, `(.L_x_3626) ;  /* 0x00002f8000007945 */ /* 0x000fe20003800000 */
[----:B0-----:R-:W-:-:S09]  /*7360*/  ULEA UR42, UR4, UR42, 0x18 ;  /* 0x0000002a042a7291 */ /* 0x001fd2000f8ec03f */
[----:B------:R-:W0:Y:S02]  /*7370*/  LDS.128 R4, [UR42+0x28cd0] ;  /* 0x028cd02aff047984 */ /* 0x000e240008000c00 */
[----:B0-----:R-:W-:Y:S02]  /*7380*/  R2UR UR5, R5 ;  /* 0x00000000050572ca */ /* 0x001fe400000e0000 */
[----:B------:R-:W-:Y:S01]  /*7390*/  R2UR UR6, R6 ;  /* 0x00000000060672ca */ /* 0x000fe200000e0000 */
[----:B------:R-:W-:Y:S06]  /*73a0*/  BAR.ARV 0x4, 0x180 ;  /* 0x0106000000007b1d */ /* 0x000fec0000002000 */
[----:B------:R-:W-:Y:S08]  /*73b0*/  @P0 BRA `(.L_x_3627) ;  /* 0x0000002000300947 */ /* 0x000ff00003800000 */
[----:B------:R-:W0:Y:S08]  /*73c0*/  S2UR UR4, SR_SWINHI ;  /* 0x00000000000479c3 */ /* 0x000e300000002f00 */
[----:B------:R-:W-:Y:S01]  /*73d0*/  BAR.SYNC.DEFER_BLOCKING 0x1, 0x100 ;  /* 0x0044000000007b1d */ /* 0x000fe20000010000 */
        /* <DEDUP_REMOVED lines=10> */
[----:B------:R-:W-:Y:S01]  /*7480*/  F2FP.F16.F32.PACK_AB R56, R57, R56 ;  /* 0x000000383938723e */ /* 0x000fe200000000ff */
[----:B------:R-:W-:Y:S01]  /*7490*/  UMOV UR8, UR42 ;  /* 0x0000002a00087c82 */ /* 0x000fe20008000000 */
[----:B0-----:R-:W-:Y:S01]  /*74a0*/  UMOV UR9, UR4 ;  /* 0x0000000400097c82 */ /* 0x001fe20008000000 */
[----:B------:R-:W-:Y:S01]  /*74b0*/  F2FP.F16.F32.PACK_AB R50, R53, R52 ;  /* 0x000000343532723e */ /* 0x000fe200000000ff */
[----:B------:R-:W-:Y:S01]  /*74c0*/  IMAD.U32 R174, RZ, RZ, UR8 ;  /* 0x00000008ffae7e24 */ /* 0x000fe2000f8e00ff */
[----:B------:R-:W-:Y:S01]  /*74d0*/  F2FP.F16.F32.PACK_AB R51, R55, R54 ;  /* 0x000000363733723e */ /* 0x000fe200000000ff */
[----:B------:R-:W-:Y:S01]  /*74e0*/  IMAD.U32 R175, RZ, RZ, UR9 ;  /* 0x00000009ffaf7e24 */ /* 0x000fe2000f8e00ff */
[----:B------:R-:W-:Y:S01]  /*74f0*/  F2FP.F16.F32.PACK_AB R57, R59, R58 ;  /* 0x0000003a3b39723e */ /* 0x000fe200000000ff */
[----:B------:R-:W-:Y:S01]  /*7500*/  ULDC.64 UR8, c[0x0][0xc00] ;  /* 0x0003000000087ab9 */ /* 0x000fe20000000a00 */
[----:B------:R-:W-:Y:S01]  /*7510*/  F2FP.F16.F32.PACK_AB R64, R65, R64 ;  /* 0x000000404140723e */ /* 0x000fe200000000ff */
[----:B------:R-:W-:Y:S01]  /*7520*/  IMAD.WIDE R126, R196, 0x2, R174 ;  /* 0x00000002c47e7825 */ /* 0x000fe200078e02ae */
[----:B------:R-:W-:Y:S01]  /*7530*/  F2FP.F16.F32.PACK_AB R58, R61, R60 ;  /* 0x0000003c3d3a723e */ /* 0x000fe200000000ff */
[----:B------:R-:W-:Y:S01]  /*7540*/  UISETP.NE.U32.AND UP0, UPT, UR8, URZ, UPT ;  /* 0x0000003f0800728c */ /* 0x000fe2000bf05070 */
[----:B------:R-:W-:-:S02]  /*7550*/  F2FP.F16.F32.PACK_AB R59, R63, R62 ;  /* 0x0000003e3f3b723e */ /* 0x000fc400000000ff */
[C---:B---3--:R-:W-:Y:S01]  /*7560*/  IADD3 R173, P1, R126.reuse, 0x20, RZ ;  /* 0x000000207ead7810 */ /* 0x048fe20007f3e0ff */
[----:B------:R-:W-:Y:S01]  /*7570*/  UISETP.NE.AND.EX UP0, UPT, UR9, URZ, UPT, UP0 ;  /* 0x0000003f0900728c */ /* 0x000fe2000bf05300 */
[C---:B------:R-:W-:Y:S02]  /*7580*/  LOP3.LUT R5, R126.reuse, 0x380, RZ, 0xc0, !PT ;  /* 0x000003807e057812 */ /* 0x040fe400078ec0ff */
[C---:B------:R-:W-:Y:S01]  /*7590*/  IADD3 R177, P0, R126.reuse, 0x40, RZ ;  /* 0x000000407eb17810 */ /* 0x040fe20007f1e0ff */
[--C-:B------:R-:W-:Y:S01]  /*75a0*/  IMAD.X R29, RZ, RZ, R127.reuse, P1 ;  /* 0x000000ffff1d7224 */ /* 0x100fe200008e067f */
[C---:B------:R-:W-:Y:S01]  /*75b0*/  IADD3 R179, P4, R126.reuse, 0x60, RZ ;  /* 0x000000607eb37810 */ /* 0x040fe20007f9e0ff */
[----:B------:R-:W-:Y:S01]  /*75c0*/  ULDC.64 UR8, c[0x0][0xc00] ;  /* 0x0003000000087ab9 */ /* 0x000fe20000000a00 */
[C---:B------:R-:W-:Y:S01]  /*75d0*/  IADD3 R181, P3, R126.reuse, 0x2000, RZ ;  /* 0x000020007eb57810 */ /* 0x040fe20007f7e0ff */
[--C-:B------:R-:W-:Y:S01]  /*75e0*/  IMAD.X R33, RZ, RZ, R127.reuse, P0 ;  /* 0x000000ffff217224 */ /* 0x100fe200000e067f */
        /* <DEDUP_REMOVED lines=8> */
[----:B------:R-:W-:Y:S01]  /*7670*/  SHF.R.U64 R5, R5, 0x3, RZ ;  /* 0x0000000305057819 */ /* 0x000fe200000012ff */
[--C-:B------:R-:W-:Y:S01]  /*7680*/  IMAD.X R99, RZ, RZ, R127.reuse, P2 ;  /* 0x000000ffff637224 */ /* 0x100fe200010e067f */
[----:B------:R-:W-:Y:S01]  /*7690*/  LOP3.LUT R28, R173, 0x380, RZ, 0xc0, !PT ;  /* 0x00000380ad1c7812 */ /* 0x000fe200078ec0ff */
[----:B------:R-:W-:Y:S01]  /*76a0*/  IMAD.X R103, RZ, RZ, R127, P1 ;  /* 0x000000ffff677224 */ /* 0x000fe200008e067f */
[----:B------:R-:W-:Y:S01]  /*76b0*/  LOP3.LUT R32, R177, 0x380, RZ, 0xc0, !PT ;  /* 0x00000380b1207812 */ /* 0x000fe200078ec0ff */
[----:B------:R-:W-:Y:S01]  /*76c0*/  UIMAD.WIDE UR8, UR43, 0x4, UR8 ;  /* 0x000000042b0878a5 */ /* 0x000fe2000f8e0208 */
[----:B------:R-:W-:-:S02]  /*76d0*/  LOP3.LUT R36, R179, 0x380, RZ, 0xc0, !PT ;  /* 0x00000380b3247812 */ /* 0x000fc400078ec0ff */
[C---:B------:R-:W-:Y:S02]  /*76e0*/  IADD3 R106, P0, R126.reuse, 0x4020, RZ ;  /* 0x000040207e6a7810 */ /* 0x040fe40007f1e0ff */
[C---:B------:R-:W-:Y:S02]  /*76f0*/  IADD3 R110, P4, R126.reuse, 0x4040, RZ ;  /* 0x000040407e6e7810 */ /* 0x040fe40007f9e0ff */
        /* <DEDUP_REMOVED lines=12> */
[----:B------:R-:W-:Y:S01]  /*77c0*/  LOP3.LUT R40, R181, 0x380, RZ, 0xc0, !PT ;  /* 0x00000380b5287812 */ /* 0x000fe200078ec0ff */
[----:B------:R-:W-:Y:S01]  /*77d0*/  IMAD.X R25, RZ, RZ, R127, P1 ;  /* 0x000000ffff197224 */ /* 0x000fe200008e067f */
[----:B------:R-:W-:-:S02]  /*77e0*/  SHF.R.U64 R28, R28, 0x3, RZ ;  /* 0x000000031c1c7819 */ /* 0x000fc400000012ff */
[----:B------:R-:W-:Y:S02]  /*77f0*/  SHF.R.U64 R32, R32, 0x3, RZ ;  /* 0x0000000320207819 */ /* 0x000fe400000012ff */
[----:B------:R-:W-:Y:S02]  /*7800*/  SHF.R.U64 R36, R36, 0x3, RZ ;  /* 0x0000000324247819 */ /* 0x000fe400000012ff */
[----:B------:R-:W-:Y:S02]  /*7810*/  LOP3.LUT R90, R183, 0x380, RZ, 0xc0, !PT ;  /* 0x00000380b75a7812 */ /* 0x000fe400078ec0ff */
[----:B------:R-:W-:Y:S02]  /*7820*/  LOP3.LUT R94, R205, 0x380, RZ, 0xc0, !PT ;  /* 0x00000380cd5e7812 */ /* 0x000fe400078ec0ff */
[----:B------:R-:W-:Y:S02]  /*7830*/  SHF.R.U64 R40, R40, 0x3, RZ ;  /* 0x0000000328287819 */ /* 0x000fe400000012ff */
[----:B------:R-:W-:-:S02]  /*7840*/  LOP3.LUT R98, R207, 0x380, RZ, 0xc0, !PT ;  /* 0x00000380cf627812 */ /* 0x000fc400078ec0ff */
[----:B------:R-:W-:Y:S02]  /*7850*/  MOV R126, R126 ;  /* 0x0000007e007e7202 */ /* 0x000fe40000000f00 */
[----:B------:R-:W-:Y:S02]  /*7860*/  LOP3.LUT R28, R28, R173, RZ, 0x3c, !PT ;  /* 0x000000ad1c1c7212 */ /* 0x000fe400078e3cff */
[----:B------:R-:W-:Y:S01]  /*7870*/  LOP3.LUT R102, R209, 0x380, RZ, 0xc0, !PT ;  /* 0x00000380d1667812 */ /* 0x000fe200078ec0ff */
[----:B------:R0:W-:Y:S01]  /*7880*/  STSM.16.M88.4 [R126], R8 ;  /* 0x000000087e007844 */ /* 0x0001e20000000200 */
[----:B------:R-:W-:Y:S02]  /*7890*/  LOP3.LUT R32, R32, R177, RZ, 0x3c, !PT ;  /* 0x000000b120207212 */ /* 0x000fe400078e3cff */
[----:B------:R-:W-:Y:S02]  /*78a0*/  LOP3.LUT R36, R36, R179, RZ, 0x3c, !PT ;  /* 0x000000b324247212 */ /* 0x000fe400078e3cff */
[----:B------:R-:W-:-:S02]  /*78b0*/  SHF.R.U64 R90, R90, 0x3, RZ ;  /* 0x000000035a5a7819 */ /* 0x000fc400000012ff */
[----:B------:R-:W-:Y:S02]  /*78c0*/  LOP3.LUT R173, R106, 0x380, RZ, 0xc0, !PT ;  /* 0x000003806aad7812 */ /* 0x000fe400078ec0ff */
[----:B------:R-:W-:Y:S02]  /*78d0*/  LOP3.LUT R27, R3, 0x380, RZ, 0xc0, !PT ;  /* 0x00000380031b7812 */ /* 0x000fe400078ec0ff */
[----:B------:R-:W-:Y:S02]  /*78e0*/  SHF.R.U64 R94, R94, 0x3, RZ ;  /* 0x000000035e5e7819 */ /* 0x000fe400000012ff */
[----:B------:R-:W-:Y:S02]  /*78f0*/  LOP3.LUT R177, R110, 0x380, RZ, 0xc0, !PT ;  /* 0x000003806eb17812 */ /* 0x000fe400078ec0ff */
[----:B------:R-:W-:Y:S02]  /*7900*/  LOP3.LUT R179, R114, 0x380, RZ, 0xc0, !PT ;  /* 0x0000038072b37812 */ /* 0x000fe400078ec0ff */
[----:B------:R-:W-:-:S02]  /*7910*/  LOP3.LUT R127, R6, 0x380, RZ, 0xc0, !PT ;  /* 0x00000380067f7812 */ /* 0x000fc400078ec0ff */
[----:B------:R-:W-:Y:S02]  /*7920*/  LOP3.LUT R40, R40, R181, RZ, 0x3c, !PT ;  /* 0x000000b528287212 */ /* 0x000fe400078e3cff */
[----:B------:R-:W-:Y:S02]  /*7930*/  SHF.R.U64 R98, R98, 0x3, RZ ;  /* 0x0000000362627819 */ /* 0x000fe400000012ff */
[----:B------:R-:W-:Y:S02]  /*7940*/  SHF.R.U64 R102, R102, 0x3, RZ ;  /* 0x0000000366667819 */ /* 0x000fe400000012ff */
[----:B------:R-:W-:Y:S02]  /*7950*/  LOP3.LUT R181, R118, 0x380, RZ, 0xc0, !PT ;  /* 0x0000038076b57812 */ /* 0x000fe400078ec0ff */
[----:B------:R-:W-:Y:S02]  /*7960*/  LOP3.LUT R122, R4, 0x380, RZ, 0xc0, !PT ;  /* 0x00000380047a7812 */ /* 0x000fe400078ec0ff */
[----:B------:R-:W-:-:S02]  /*7970*/  LOP3.LUT R90, R90, R183, RZ, 0x3c, !PT ;  /* 0x000000b75a5a7212 */ /* 0x000fc400078e3cff */
[----:B------:R-:W-:Y:S02]  /*7980*/  SHF.R.U64 R173, R173, 0x3, RZ ;  /* 0x00000003adad7819 */ /* 0x000fe400000012ff */
[----:B------:R-:W-:Y:S02]  /*7990*/  SHF.R.U64 R24, R27, 0x3, RZ ;  /* 0x000000031b187819 */ /* 0x000fe400000012ff */
[----:B------:R-:W-:Y:S02]  /*79a0*/  MOV R31, R28 ;  /* 0x0000001c001f7202 */ /* 0x000fe40000000f00 */
[----:B0-----:R-:W-:Y:S02]  /*79b0*/  F2FP.F16.F32.PACK_AB R8, R160, R169 ;  /* 0x000000a9a008723e */ /* 0x001fe400000000ff */
[----:B------:R-:W-:Y:S02]  /*79c0*/  F2FP.F16.F32.PACK_AB R9, R35, R34 ;  /* 0x000000222309723e */ /* 0x000fe400000000ff */
[----:B------:R-:W-:-:S02]  /*79d0*/  F2FP.F16.F32.PACK_AB R10, R153, R162 ;  /* 0x000000a2990a723e */ /* 0x000fc400000000ff */
[----:B------:R-:W-:Y:S02]  /*79e0*/  F2FP.F16.F32.PACK_AB R11, R39, R38 ;  /* 0x00000026270b723e */ /* 0x000fe400000000ff */
[----:B------:R-:W-:Y:S02]  /*79f0*/  LOP3.LUT R94, R94, R205, RZ, 0x3c, !PT ;  /* 0x000000cd5e5e7212 */ /* 0x000fe400078e3cff */
[----:B------:R-:W-:Y:S01]  /*7a00*/  SHF.R.U64 R177, R177, 0x3, RZ ;  /* 0x00000003b1b17819 */ /* 0x000fe200000012ff */
[----:B------:R-:W-:Y:S01]  /*7a10*/  STSM.16.M88.4 [R31], R8 ;  /* 0x000000081f007844 */ /* 0x000fe20000000200 */
[----:B------:R-:W-:Y:S02]  /*7a20*/  SHF.R.U64 R179, R179, 0x3, RZ ;  /* 0x00000003b3b37819 */ /* 0x000fe400000012ff */
[----:B------:R-:W-:Y:S02]  /*7a30*/  SHF.R.U64 R127, R127, 0x3, RZ ;  /* 0x000000037f7f7819 */ /* 0x000fe400000012ff */
[----:B------:R-:W-:-:S02]  /*7a40*/  MOV R32, R32 ;  /* 0x0000002000207202 */ /* 0x000fc40000000f00 */
[----:B------:R-:W-:Y:S02]  /*7a50*/  LOP3.LUT R98, R98, R207, RZ, 0x3c, !PT ;  /* 0x000000cf62627212 */ /* 0x000fe400078e3cff */
[----:B------:R-:W-:Y:S01]  /*7a60*/  MOV R36, R36 ;  /* 0x0000002400247202 */ /* 0x000fe20000000f00 */
[----:B------:R-:W-:Y:S01]  /*7a70*/  STSM.16.M88.4 [R32], R12 ;  /* 0x0000000c20007844 */ /* 0x000fe20000000200 */
[----:B------:R-:W-:Y:S02]  /*7a80*/  LOP3.LUT R102, R102, R209, RZ, 0x3c, !PT ;  /* 0x000000d166667212 */ /* 0x000fe400078e3cff */
[----:B------:R-:W-:Y:S01]  /*7a90*/  SHF.R.U64 R181, R181, 0x3, RZ ;  /* 0x00000003b5b57819 */ /* 0x000fe200000012ff */
[----:B------:R-:W-:Y:S01]  /*7aa0*/  STSM.16.M88.4 [R36], R48 ;  /* 0x0000003024007844 */ /* 0x000fe20000000200 */
[----:B------:R-:W-:Y:S02]  /*7ab0*/  SHF.R.U64 R27, R122, 0x3, RZ ;  /* 0x000000037a1b7819 */ /* 0x000fe400000012ff */
[----:B------:R-:W-:-:S02]  /*7ac0*/  MOV R40, R40 ;  /* 0x0000002800287202 */ /* 0x000fc40000000f00 */
[----:B------:R-:W-:Y:S02]  /*7ad0*/  F2FP.F16.F32.PACK_AB R65, R67, R66 ;  /* 0x000000424341723e */ /* 0x000fe400000000ff */
[----:B------:R-:W-:Y:S01]  /*7ae0*/  F2FP.F16.F32.PACK_AB R72, R73, R72 ;  /* 0x000000484948723e */ /* 0x000fe200000000ff */
[----:B------:R-:W-:Y:S01]  /*7af0*/  STSM.16.M88.4 [R40], R56 ;  /* 0x0000003828007844 */ /* 0x000fe20000000200 */
[----:B------:R-:W-:Y:S02]  /*7b00*/  LOP3.LUT R106, R173, R106, RZ, 0x3c, !PT ;  /* 0x0000006aad6a7212 */ /* 0x000fe400078e3cff */
[----:B------:R-:W-:Y:S02]  /*7b10*/  LOP3.LUT R122, R24, R3, RZ, 0x3c, !PT ;  /* 0x00000003187a7212 */ /* 0x000fe400078e3cff */
[----:B------:R-:W-:Y:S02]  /*7b20*/  MOV R29, R90 ;  /* 0x0000005a001d7202 */ /* 0x000fe40000000f00 */
[----:B------:R-:W-:-:S02]  /*7b30*/  F2FP.F16.F32.PACK_AB R66, R69, R68 ;  /* 0x000000444542723e */ /* 0x000fc400000000ff */
[----:B------:R-:W-:Y:S02]  /*7b40*/  F2FP.F16.F32.PACK_AB R67, R71, R70 ;  /* 0x000000464743723e */ /* 0x000fe400000000ff */
[----:B------:R-:W-:Y:S02]  /*7b50*/  F2FP.F16.F32.PACK_AB R73, R75, R74 ;  /* 0x0000004a4b49723e */ /* 0x000fe400000000ff */
[----:B------:R-:W-:Y:S01]  /*7b60*/  F2FP.F16.F32.PACK_AB R80, R81, R80 ;  /* 0x000000505150723e */ /* 0x000fe200000000ff */
[----:B------:R-:W-:Y:S01]  /*7b70*/  STSM.16.M88.4 [R29], R64 ;  /* 0x000000401d007844 */ /* 0x000fe20000000200 */
[----:B------:R-:W-:Y:S02]  /*7b80*/  LOP3.LUT R110, R177, R110, RZ, 0x3c, !PT ;  /* 0x0000006eb16e7212 */ /* 0x000fe400078e3cff */
[----:B------:R-:W-:Y:S02]  /*7b90*/  LOP3.LUT R114, R179, R114, RZ, 0x3c, !PT ;  /* 0x00000072b3727212 */ /* 0x000fe400078e3cff */
[----:B------:R-:W-:-:S02]  /*7ba0*/  LOP3.LUT R24, R127, R6, RZ, 0x3c, !PT ;  /* 0x000000067f187212 */ /* 0x000fc400078e3cff */
[----:B------:R-:W-:Y:S02]  /*7bb0*/  MOV R94, R94 ;  /* 0x0000005e005e7202 */ /* 0x000fe40000000f00 */
[----:B------:R-:W-:Y:S02]  /*7bc0*/  F2FP.F16.F32.PACK_AB R74, R77, R76 ;  /* 0x0000004c4d4a723e */ /* 0x000fe400000000ff */
[----:B------:R-:W-:Y:S02]  /*7bd0*/  F2FP.F16.F32.PACK_AB R75, R79, R78 ;  /* 0x0000004e4f4b723e */ /* 0x000fe400000000ff */
[----:B------:R-:W-:Y:S02]  /*7be0*/  F2FP.F16.F32.PACK_AB R81, R83, R82 ;  /* 0x000000525351723e */ /* 0x000fe400000000ff */
[----:B------:R-:W-:Y:S01]  /*7bf0*/  MOV R6, R98 ;  /* 0x0000006200067202 */ /* 0x000fe20000000f00 */
[----:B------:R-:W-:Y:S01]  /*7c00*/  STSM.16.M88.4 [R94], R72 ;  /* 0x000000485e007844 */ /* 0x000fe20000000200 */
[----:B------:R-:W-:-:S02]  /*7c10*/  F2FP.F16.F32.PACK_AB R82, R85, R84 ;  /* 0x000000545552723e */ /* 0x000fc400000000ff */
[----:B------:R-:W-:Y:S02]  /*7c20*/  F2FP.F16.F32.PACK_AB R83, R87, R86 ;  /* 0x000000565753723e */ /* 0x000fe400000000ff */
[----:B------:R-:W-:Y:S02]  /*7c30*/  F2FP.F16.F32.PACK_AB R88, R89, R88 ;  /* 0x000000585958723e */ /* 0x000fe400000000ff */
[----:B------:R-:W-:Y:S01]  /*7c40*/  LOP3.LUT R118, R181, R118, RZ, 0x3c, !PT ;  /* 0x00000076b5767212 */ /* 0x000fe200078e3cff */
[----:B------:R-:W-:Y:S01]  /*7c50*/  STSM.16.M88.4 [R6], R80 ;  /* 0x0000005006007844 */ /* 0x000fe20000000200 */
[----:B------:R-:W-:Y:S02]  /*7c60*/  MOV R102, R102 ;  /* 0x0000006600667202 */ /* 0x000fe40000000f00 */
[----:B------:R-:W-:Y:S02]  /*7c70*/  F2FP.F16.F32.PACK_AB R89, R26, R21 ;  /* 0x000000151a59723e */ /* 0x000fe400000000ff */
[----:B------:R-:W-:-:S02]  /*7c80*/  F2FP.F16.F32.PACK_AB R90, R93, R92 ;  /* 0x0000005c5d5a723e */ /* 0x000fc400000000ff */
[----:B------:R-:W-:Y:S02]  /*7c90*/  F2FP.F16.F32.PACK_AB R91, R42, R30 ;  /* 0x0000001e2a5b723e */ /* 0x000fe400000000ff */
[----:B------:R-:W-:Y:S02]  /*7ca0*/  F2FP.F16.F32.PACK_AB R96, R97, R96 ;  /* 0x000000606160723e */ /* 0x000fe400000000ff */
[----:B------:R-:W-:Y:S01]  /*7cb0*/  MOV R106, R106 ;  /* 0x0000006a006a7202 */ /* 0x000fe20000000f00 */
[----:B------:R-:W-:Y:S01]  /*7cc0*/  STSM.16.M88.4 [R102], R88 ;  /* 0x0000005866007844 */ /* 0x000fe20000000200 */
[----:B------:R-:W-:Y:S02]  /*7cd0*/  F2FP.F16.F32.PACK_AB R97, R46, R44 ;  /* 0x0000002c2e61723e */ /* 0x000fe400000000ff */
[----:B------:R-:W-:Y:S02]  /*7ce0*/  F2FP.F16.F32.PACK_AB R98, R101, R100 ;  /* 0x000000646562723e */ /* 0x000fe400000000ff */
[----:B------:R-:W-:-:S02]  /*7cf0*/  F2FP.F16.F32.PACK_AB R99, R156, R155 ;  /* 0x0000009b9c63723e */ /* 0x000fc400000000ff */
[----:B------:R-:W-:Y:S02]  /*7d00*/  F2FP.F16.F32.PACK_AB R157, R158, R157 ;  /* 0x0000009d9e9d723e */ /* 0x000fe400000000ff */
[----:B------:R-:W-:Y:S01]  /*7d10*/  LOP3.LUT R4, R27, R4, RZ, 0x3c, !PT ;  /* 0x000000041b047212 */ /* 0x000fe200078e3cff */
[----:B------:R-:W-:Y:S01]  /*7d20*/  STSM.16.M88.4 [R106], R96 ;  /* 0x000000606a007844 */ /* 0x000fe20000000200 */
[----:B------:R-:W-:Y:S02]  /*7d30*/  MOV R110, R110 ;  /* 0x0000006e006e7202 */ /* 0x000fe40000000f00 */
        /* <DEDUP_REMOVED lines=11> */
[----:B------:R-:W-:Y:S01]  /*7df0*/  F2FP.F16.F32.PACK_AB R128, R129, R128 ;  /* 0x000000808180723e */ /* 0x000fe200000000ff */
[----:B------:R0:W-:Y:S01]  /*7e00*/  STSM.16.M88.4 [R3], R112 ;  /* 0x0000007003007844 */ /* 0x0001e20000000200 */
[----:B------:R-:W-:Y:S02]  /*7e10*/  MOV R118, R118 ;  /* 0x0000007600767202 */ /* 0x000fe40000000f00 */
[----:B------:R-:W-:Y:S02]  /*7e20*/  F2FP.F16.F32.PACK_AB R121, R168, R167 ;  /* 0x000000a7a879723e */ /* 0x000fe400000000ff */
[----:B------:R-:W-:Y:S02]  /*7e30*/  F2FP.F16.F32.PACK_AB R122, R125, R124 ;  /* 0x0000007c7d7a723e */ /* 0x000fe400000000ff */
[----:B------:R-:W-:-:S02]  /*7e40*/  F2FP.F16.F32.PACK_AB R123, R171, R170 ;  /* 0x000000aaab7b723e */ /* 0x000fc400000000ff */
[----:B------:R-:W-:Y:S02]  /*7e50*/  F2FP.F16.F32.PACK_AB R129, R131, R130 ;  /* 0x000000828381723e */ /* 0x000fe400000000ff */
[----:B------:R-:W-:Y:S01]  /*7e60*/  F2FP.F16.F32.PACK_AB R136, R137, R136 ;  /* 0x000000888988723e */ /* 0x000fe200000000ff */
[----:B------:R-:W-:Y:S01]  /*7e70*/  STSM.16.M88.4 [R118], R120 ;  /* 0x0000007876007844 */ /* 0x000fe20000000200 */
[----:B------:R-:W-:Y:S02]  /*7e80*/  F2FP.F16.F32.PACK_AB R130, R133, R132 ;  /* 0x000000848582723e */ /* 0x000fe400000000ff */
[----:B------:R-:W-:Y:S02]  /*7e90*/  F2FP.F16.F32.PACK_AB R131, R135, R134 ;  /* 0x000000868783723e */ /* 0x000fe400000000ff */
[----:B------:R-:W-:Y:S02]  /*7ea0*/  F2FP.F16.F32.PACK_AB R137, R139, R138 ;  /* 0x0000008a8b89723e */ /* 0x000fe400000000ff */
[----:B------:R-:W-:Y:S01]  /*7eb0*/  F2FP.F16.F32.PACK_AB R144, R145, R144 ;  /* 0x000000909190723e */ /* 0x000fe200000000ff */
[----:B------:R-:W-:Y:S01]  /*7ec0*/  STSM.16.M88.4 [R28], R128 ;  /* 0x000000801c007844 */ /* 0x000fe20000000200 */
[----:B------:R-:W-:Y:S01]  /*7ed0*/  MOV R27, R4 ;  /* 0x00000004001b7202 */ /* 0x000fe20000000f00 */
[----:B------:R-:W-:Y:S01]  /*7ee0*/  IMAD.U32 R4, RZ, RZ, UR8 ;  /* 0x00000008ff047e24 */ /* 0x000fe2000f8e00ff */
[----:B------:R-:W-:Y:S01]  /*7ef0*/  F2FP.F16.F32.PACK_AB R138, R141, R140 ;  /* 0x0000008c8d8a723e */ /* 0x000fe200000000ff */
[----:B------:R-:W-:Y:S01]  /*7f00*/  IMAD.U32 R5, RZ, RZ, UR9 ;  /* 0x00000009ff057e24 */ /* 0x000fe2000f8e00ff */
[----:B------:R-:W-:Y:S01]  /*7f10*/  F2FP.F16.F32.PACK_AB R139, R143, R142 ;  /* 0x0000008e8f8b723e */ /* 0x000fe200000000ff */
[----:B------:R-:W-:Y:S01]  /*7f20*/  ULDC.64 UR8, c[0x0][0xc08] ;  /* 0x0003020000087ab9 */ /* 0x000fe20000000a00 */
[----:B------:R-:W-:-:S02]  /*7f30*/  F2FP.F16.F32.PACK_AB R145, R147, R146 ;  /* 0x000000929391723e */ /* 0x000fc400000000ff */
[----:B------:R-:W-:Y:S01]  /*7f40*/  MOV R24, R24 ;  /* 0x0000001800187202 */ /* 0x000fe20000000f00 */
[----:B------:R-:W-:Y:S01]  /*7f50*/  STSM.16.M88.4 [R27], R136 ;  /* 0x000000881b007844 */ /* 0x000fe20000000200 */
[----:B------:R-:W-:Y:S02]  /*7f60*/  F2FP.F16.F32.PACK_AB R146, R149, R148 ;  /* 0x000000949592723e */ /* 0x000fe400000000ff */
[----:B------:R-:W-:Y:S01]  /*7f70*/  F2FP.F16.F32.PACK_AB R147, R151, R150 ;  /* 0x000000969793723e */ /* 0x000fe200000000ff */
[----:B------:R-:W-:Y:S01]  /*7f80*/  UISETP.NE.U32.AND UP1, UPT, UR8, URZ, UPT ;  /* 0x0000003f0800728c */ /* 0x000fe2000bf25070 */
[----:B------:R-:W-:-:S03]  /*7f90*/  PLOP3.LUT P0, PT, PT, PT, UP0, 0x80, 0x0 ;  /* 0x000000000000781c */ /* 0x000fc60003f0f008 */
[----:B------:R1:W-:Y:S01]  /*7fa0*/  STSM.16.M88.4 [R24], R144 ;  /* 0x0000009018007844 */ /* 0x0003e20000000200 */
[----:B------:R-:W-:Y:S01]  /*7fb0*/  BAR.SYNC.DEFER_BLOCKING 0x1, 0x100 ;  /* 0x0044000000007b1d */ /* 0x000fe20000010000 */
[----:B------:R-:W-:Y:S01]  /*7fc0*/  UISETP.NE.AND.EX UP1, UPT, UR9, URZ, UPT, UP1 ;  /* 0x0000003f0900728c */ /* 0x000fe2000bf25310 */
[----:B0-----:R-:W-:-:S05]  /*7fd0*/  IMAD R3, R191, 0x40, R2 ;  /* 0x00000040bf037824 */ /* 0x001fca00078e0202 */
[----:B------:R-:W-:-:S05]  /*7fe0*/  PLOP3.LUT P6, PT, PT, PT, UP1, 0x80, 0x0 ;  /* 0x000000000000781c */ /* 0x000fca0003fcf018 */
[----:B------:R-:W-:-:S04]  /*7ff0*/  @UP1 ULEA UR8, UP2, UR43, UR8, 0x2 ;  /* 0x000000082b081291 */ /* 0x000fc8000f84103f */
[----:B------:R-:W-:Y:S01]  /*8000*/  @UP1 ULEA.HI.X UR9, UR43, UR9, UR44, 0x2, UP2 ;  /* 0x000000092b091291 */ /* 0x000fe200090f142c */
[----:B------:R-:W-:Y:S01]  /*8010*/  IMAD.WIDE R174, R3, 0x2, R174 ;  /* 0x0000000203ae7825 */ /* 0x000fe200078e02ae */
[----:B------:R-:W-:-:S03]  /*8020*/  ULDC UR4, c[0x0][0xa88] ;  /* 0x0002a20000047ab9 */ /* 0x000fc60000000800 */
[----:B------:R-:W-:Y:S01]  /*8030*/  IMAD.U32 R3, RZ, RZ, UR4 ;  /* 0x00000004ff037e24 */ /* 0x000fe2000f8e00ff */
[----:B------:R-:W2:Y:S01]  /*8040*/  @P0 LDG.E R6, desc[UR40][R4.64] ;  /* 0x0000002804060981 */ /* 0x000ea2000c1e1900 */
[----:B------:R-:W-:Y:S01]  /*8050*/  IMAD.U32 R10, RZ, RZ, UR8 ;  /* 0x00000008ff0a7e24 */ /* 0x000fe2000f8e00ff */
[C---:B------:R-:W-:Y:S01]  /*8060*/  IADD3 R13, P2, R174.reuse, 0x1000, RZ ;  /* 0x00001000ae0d7810 */ /* 0x040fe20007f5e0ff */
[----:B------:R-:W-:Y:S01]  /*8070*/  IMAD.U32 R11, RZ, RZ, UR9 ;  /* 0x00000009ff0b7e24 */ /* 0x000fe2000f8e00ff */
[C---:B------:R-:W-:Y:S02]  /*8080*/  IADD3 R25, P1, R174.reuse, 0x2000, RZ ;  /* 0x00002000ae197810 */ /* 0x040fe40007f3e0ff */
[----:B------:R-:W-:Y:S02]  /*8090*/  P2R R8, PR, RZ, 0x4 ;  /* 0x00000004ff087803 */ /* 0x000fe40000000000 */
[----:B------:R0:W5:Y:S01]  /*80a0*/  @P6 LDG.E R3, desc[UR40][R10.64] ;  /* 0x000000280a036981 */ /* 0x000162000c1e1900 */
[----:B------:R-:W-:-:S02]  /*80b0*/  IADD3 R29, P2, R174, 0x3000, RZ ;  /* 0x00003000ae1d7810 */ /* 0x000fc40007f5e0ff */
[C---:B------:R-:W-:Y:S02]  /*80c0*/  IADD3 R33, P3, R174.reuse, 0x4000, RZ ;  /* 0x00004000ae217810 */ /* 0x040fe40007f7e0ff */
[C---:B------:R-:W-:Y:S02]  /*80d0*/  IADD3 R37, P4, R174.reuse, 0x5000, RZ ;  /* 0x00005000ae257810 */ /* 0x040fe40007f9e0ff */
[----:B------:R-:W-:Y:S02]  /*80e0*/  IADD3 R41, P5, R174, 0x6000, RZ ;  /* 0x00006000ae297810 */ /* 0x000fe40007fbe0ff */
[----:B------:R-:W-:Y:S02]  /*80f0*/  LOP3.LUT R12, R13, 0x380, RZ, 0xc0, !PT ;  /* 0x000003800d0c7812 */ /* 0x000fe400078ec0ff */
[----:B-1----:R-:W-:Y:S02]  /*8100*/  LOP3.LUT R24, R25, 0x380, RZ, 0xc0, !PT ;  /* 0x0000038019187812 */ /* 0x002fe400078ec0ff */
[----:B------:R-:W-:-:S02]  /*8110*/  LOP3.LUT R28, R29, 0x380, RZ, 0xc0, !PT ;  /* 0x000003801d1c7812 */ /* 0x000fc400078ec0ff */
[----:B------:R-:W-:Y:S02]  /*8120*/  LOP3.LUT R32, R33, 0x380, RZ, 0xc0, !PT ;  /* 0x0000038021207812 */ /* 0x000fe400078ec0ff */
[----:B------:R-:W-:Y:S02]  /*8130*/  LOP3.LUT R36, R37, 0x380, RZ, 0xc0, !PT ;  /* 0x0000038025247812 */ /* 0x000fe400078ec0ff */
[----:B------:R-:W-:Y:S01]  /*8140*/  LOP3.LUT R40, R41, 0x380, RZ, 0xc0, !PT ;  /* 0x0000038029287812 */ /* 0x000fe200078ec0ff */
[----:B------:R-:W-:Y:S01]  /*8150*/  UMOV UR4, URZ ;  /* 0x0000003f00047c82 */ /* 0x000fe20008000000 */
[----:B------:R-:W-:Y:S02]  /*8160*/  SHF.R.U64 R12, R12, 0x3, RZ ;  /* 0x000000030c0c7819 */ /* 0x000fe400000012ff */
[----:B------:R-:W-:Y:S02]  /*8170*/  SHF.R.U64 R24, R24, 0x3, RZ ;  /* 0x0000000318187819 */ /* 0x000fe400000012ff */
[----:B------:R-:W-:-:S02]  /*8180*/  SHF.R.U64 R28, R28, 0x3, RZ ;  /* 0x000000031c1c7819 */ /* 0x000fc400000012ff */
[----:B------:R-:W-:Y:S02]  /*8190*/  SHF.R.U64 R32, R32, 0x3, RZ ;  /* 0x0000000320207819 */ /* 0x000fe400000012ff */
[----:B------:R-:W-:Y:S02]  /*81a0*/  SHF.R.U64 R36, R36, 0x3, RZ ;  /* 0x0000000324247819 */ /* 0x000fe400000012ff */
[----:B------:R-:W-:Y:S02]  /*81b0*/  SHF.R.U64 R40, R40, 0x3, RZ ;  /* 0x0000000328287819 */ /* 0x000fe400000012ff */
[----:B------:R-:W-:Y:S02]  /*81c0*/  LOP3.LUT R12, R12, R13, RZ, 0x3c, !PT ;  /* 0x0000000d0c0c7212 */ /* 0x000fe400078e3cff */
[----:B------:R-:W-:Y:S02]  /*81d0*/  LOP3.LUT R24, R24, R25, RZ, 0x3c, !PT ;  /* 0x0000001918187212 */ /* 0x000fe400078e3cff */
[----:B------:R-:W-:-:S02]  /*81e0*/  LOP3.LUT R28, R28, R29, RZ, 0x3c, !PT ;  /* 0x0000001d1c1c7212 */ /* 0x000fc400078e3cff */
[----:B------:R-:W-:Y:S02]  /*81f0*/  LOP3.LUT R32, R32, R33, RZ, 0x3c, !PT ;  /* 0x0000002120207212 */ /* 0x000fe400078e3cff */
[----:B------:R-:W-:Y:S02]  /*8200*/  LOP3.LUT R36, R36, R37, RZ, 0x3c, !PT ;  /* 0x0000002524247212 */ /* 0x000fe400078e3cff */
[----:B------:R-:W-:Y:S02]  /*8210*/  LOP3.LUT R40, R40, R41, RZ, 0x3c, !PT ;  /* 0x0000002928287212 */ /* 0x000fe400078e3cff */
[----:B--2---:R-:W-:Y:S01]  /*8220*/  @P0 R2UR UR4, R6 ;  /* 0x00000000060402ca */ /* 0x004fe200000e0000 */
[----:B0-----:R-:W-:-:S14]  /*8230*/  @P6 BRA `(.L_x_3628) ;  /* 0x0000000000106947 */ /* 0x001fdc0003800000 */
[----:B------:R-:W-:Y:S05]  /*8240*/  @!P0 BRA `(.L_x_3628) ;  /* 0x00000000000c8947 */ /* 0x000fea0003800000 */
[----:B------:R-:W2:Y:S04]  /*8250*/  LDG.E R6, desc[UR40][R4.64] ;  /* 0x0000002804067981 */ /* 0x000ea8000c1e1900 */
[----:B-----5:R-:W2:Y:S02]  /*8260*/  LDG.E R3, desc[UR40][R4.64+0x4] ;  /* 0x0000042804037981 */ /* 0x020ea4000c1e1900 */
[----:B--2---:R-:W-:-:S07]  /*8270*/  IMAD.IADD R3, R3, 0x1, -R6 ;  /* 0x0000000103037824 */ /* 0x004fce00078e0a06 */
.L_x_3628:
[----:B------:R-:W0:Y:S01]  /*8280*/  SHFL.IDX PT, R4, R192, RZ, 0x1f ;  /* 0x00001fffc0047589 */ /* 0x000e2200000e0000 */
[----:B------:R-:W-:Y:S01]  /*8290*/  ISETP.NE.AND P6, PT, R8, RZ, PT ;  /* 0x000000ff0800720c */ /* 0x000fe20003fc5270 */
[--C-:B------:R-:W-:Y:S01]  /*82a0*/  IMAD.X R25, RZ, RZ, R175.reuse, P1 ;  /* 0x000000ffff197224 */ /* 0x100fe200008e06af */
[C---:B------:R-:W-:Y:S01]  /*82b0*/  IADD3 R45, P0, R174.reuse, 0x7000, RZ ;  /* 0x00007000ae2d7810 */ /* 0x040fe20007f1e0ff */
[--C-:B------:R-:W-:Y:S01]  /*82c0*/  IMAD.X R29, RZ, RZ, R175.reuse, P2 ;  /* 0x000000ffff1d7224 */ /* 0x100fe200010e06af */
[C---:B------:R-:W-:Y:S01]  /*82d0*/  IADD3 R53, P1, R174.reuse, 0x9000, RZ ;  /* 0x00009000ae357810 */ /* 0x040fe20007f3e0ff */
[--C-:B------:R-:W-:Y:S01]  /*82e0*/  IMAD.X R13, RZ, RZ, R175.reuse, P6 ;  /* 0x000000ffff0d7224 */ /* 0x100fe200030e06af */
[----:B------:R-:W-:Y:S01]  /*82f0*/  IADD3 R49, P6, R174, 0x8000, RZ ;  /* 0x00008000ae317810 */ /* 0x000fe20007fde0ff */
[--C-:B------:R-:W-:Y:S01]  /*8300*/  IMAD.X R33, RZ, RZ, R175.reuse, P3 ;  /* 0x000000ffff217224 */ /* 0x100fe200018e06af */
[----:B------:R-:W-:Y:S01]  /*8310*/  LOP3.LUT R44, R45, 0x380, RZ, 0xc0, !PT ;  /* 0x000003802d2c7812 */ /* 0x000fe200078ec0ff */
[--C-:B------:R-:W-:Y:S01]  /*8320*/  IMAD.X R37, RZ, RZ, R175.reuse, P4 ;  /* 0x000000ffff257224 */ /* 0x100fe200020e06af */
[----:B------:R-:W-:Y:S01]  /*8330*/  LOP3.LUT R48, R49, 0x380, RZ, 0xc0, !PT ;  /* 0x0000038031307812 */ /* 0x000fe200078ec0ff */
[--C-:B------:R-:W-:Y:S01]  /*8340*/  IMAD.X R41, RZ, RZ, R175.reuse, P5 ;  /* 0x000000ffff297224 */ /* 0x100fe200028e06af */
[----:B------:R-:W-:Y:S01]  /*8350*/  LOP3.LUT R52, R53, 0x380, RZ, 0xc0, !PT ;  /* 0x0000038035347812 */ /* 0x000fe200078ec0ff */
[----:B------:R-:W-:Y:S01]  /*8360*/  USHF.R.S32.HI UR14, URZ, 0x1f, UR4 ;  /* 0x0000001f3f0e7899 */ /* 0x000fe20008011404 */
[----:B------:R-:W-:Y:S01]  /*8370*/  SHF.R.U64 R48, R48, 0x3, RZ ;  /* 0x0000000330307819 */ /* 0x000fe200000012ff */
[----:B------:R-:W-:Y:S01]  /*8380*/  USHF.R.S32.HI UR15, URZ, 0x1f, UR46 ;  /* 0x0000001f3f0f7899 */ /* 0x000fe2000801142e */
[----:B------:R-:W-:Y:S01]  /*8390*/  SHF.R.U64 R44, R44, 0x3, RZ ;  /* 0x000000032c2c7819 */ /* 0x000fe200000012ff */
[----:B------:R-:W-:Y:S01]  /*83a0*/  USEL UR43, UR43, URZ, !UP0 ;  /* 0x0000003f2b2b7287 */ /* 0x000fe2000c000000 */
[----:B------:R-:W-:Y:S01]  /*83b0*/  SHF.R.U64 R52, R52, 0x3, RZ ;  /* 0x0000000334347819 */ /* 0x000fe200000012ff */
[----:B------:R-:W-:Y:S01]  /*83c0*/  USEL UR44, UR44, URZ, !UP0 ;  /* 0x0000003f2c2c7287 */ /* 0x000fe2000c000000 */
[----:B------:R-:W-:Y:S01]  /*83d0*/  LOP3.LUT R48, R48, R49, RZ, 0x3c, !PT ;  /* 0x0000003130307212 */ /* 0x000fe200078e3cff */
[--C-:B------:R-:W-:Y:S01]  /*83e0*/  IMAD.X R49, RZ, RZ, R175.reuse, P6 ;  /* 0x000000ffff317224 */ /* 0x100fe200030e06af */
[----:B------:R-:W-:Y:S01]  /*83f0*/  LOP3.LUT R44, R44, R45, RZ, 0x3c, !PT ;  /* 0x0000002d2c2c7212 */ /* 0x000fe200078e3cff */
[----:B------:R-:W-:Y:S01]  /*8400*/  IMAD.X R45, RZ, RZ, R175, P0 ;  /* 0x000000ffff2d7224 */ /* 0x000fe200000e06af */
[----:B0-----:R-:W-:-:S02]  /*8410*/  ISETP.NE.AND P6, PT, R4, RZ, PT ;  /* 0x000000ff0400720c */ /* 0x001fc40003fc5270 */
[----:B------:R-:W-:Y:S01]  /*8420*/  LOP3.LUT R52, R52, R53, RZ, 0x3c, !PT ;  /* 0x0000003534347212 */ /* 0x000fe200078e3cff */
[----:B------:R-:W-:Y:S01]  /*8430*/  IMAD.X R53, RZ, RZ, R175, P1 ;  /* 0x000000ffff357224 */ /* 0x000fe200008e06af */
[C---:B------:R-:W-:Y:S02]  /*8440*/  IADD3 R61, P2, R174.reuse, 0xa000, RZ ;  /* 0x0000a000ae3d7810 */ /* 0x040fe40007f5e0ff */
[C---:B------:R-:W-:Y:S02]  /*8450*/  IADD3 R57, P3, R174.reuse, 0xb000, RZ ;  /* 0x0000b000ae397810 */ /* 0x040fe40007f7e0ff */
[C---:B------:R-:W-:Y:S02]  /*8460*/  IADD3 R69, P4, R174.reuse, 0xc000, RZ ;  /* 0x0000c000ae457810 */ /* 0x040fe40007f9e0ff */
[C---:B------:R-:W-:Y:S02]  /*8470*/  IADD3 R65, P5, R174.reuse, 0xd000, RZ ;  /* 0x0000d000ae417810 */ /* 0x040fe40007fbe0ff */
[----:B------:R-:W-:-:S02]  /*8480*/  IADD3 R77, P0, R174, 0xe000, RZ ;  /* 0x0000e000ae4d7810 */ /* 0x000fc40007f1e0ff */
[----:B------:R-:W-:Y:S02]  /*8490*/  IADD3 R5, P1, R174, 0xf000, RZ ;  /* 0x0000f000ae057810 */ /* 0x000fe40007f3e0ff */
[----:B------:R-:W-:Y:S02]  /*84a0*/  LOP3.LUT R60, R61, 0x380, RZ, 0xc0, !PT ;  /* 0x000003803d3c7812 */ /* 0x000fe400078ec0ff */
[----:B------:R-:W-:Y:S01]  /*84b0*/  LOP3.LUT R56, R57, 0x380, RZ, 0xc0, !PT ;  /* 0x0000038039387812 */ /* 0x000fe200078ec0ff */
[----:B------:R-:W-:Y:S01]  /*84c0*/  IMAD.X R73, RZ, RZ, R175, P1 ;  /* 0x000000ffff497224 */ /* 0x000fe200008e06af */
[----:B------:R-:W-:Y:S02]  /*84d0*/  LOP3.LUT R68, R69, 0x380, RZ, 0xc0, !PT ;  /* 0x0000038045447812 */ /* 0x000fe400078ec0ff */
[----:B------:R-:W-:Y:S02]  /*84e0*/  LOP3.LUT R64, R65, 0x380, RZ, 0xc0, !PT ;  /* 0x0000038041407812 */ /* 0x000fe400078ec0ff */
[----:B------:R-:W-:-:S02]  /*84f0*/  LOP3.LUT R76, R77, 0x380, RZ, 0xc0, !PT ;  /* 0x000003804d4c7812 */ /* 0x000fc400078ec0ff */
[----:B------:R-:W-:Y:S02]  /*8500*/  LOP3.LUT R9, R174, 0x380, RZ, 0xc0, !PT ;  /* 0x00000380ae097812 */ /* 0x000fe400078ec0ff */
[----:B------:R-:W-:Y:S02]  /*8510*/  LOP3.LUT R4, R5, 0x380, RZ, 0xc0, !PT ;  /* 0x0000038005047812 */ /* 0x000fe400078ec0ff */
[----:B------:R-:W-:Y:S02]  /*8520*/  SHF.R.U64 R60, R60, 0x3, RZ ;  /* 0x000000033c3c7819 */ /* 0x000fe400000012ff */
[----:B------:R-:W-:Y:S02]  /*8530*/  SHF.R.U64 R56, R56, 0x3, RZ ;  /* 0x0000000338387819 */ /* 0x000fe400000012ff */
[----:B------:R-:W-:Y:S02]  /*8540*/  SHF.R.U64 R68, R68, 0x3, RZ ;  /* 0x0000000344447819 */ /* 0x000fe400000012ff */
[----:B------:R-:W-:-:S02]  /*8550*/  SHF.R.U64 R64, R64, 0x3, RZ ;  /* 0x0000000340407819 */ /* 0x000fc400000012ff */
[----:B------:R-:W-:Y:S02]  /*8560*/  SHF.R.U64 R76, R76, 0x3, RZ ;  /* 0x000000034c4c7819 */ /* 0x000fe400000012ff */
[----:B------:R-:W-:Y:S02]  /*8570*/  SHF.R.U64 R9, R9, 0x3, RZ ;  /* 0x0000000309097819 */ /* 0x000fe400000012ff */
        /* <DEDUP_REMOVED lines=11> */
[----:B------:R-:W-:-:S02]  /*8630*/  LOP3.LUT R174, R9, R174, RZ, 0x3c, !PT ;  /* 0x000000ae09ae7212 */ /* 0x000fc400078e3cff */
[----:B------:R-:W-:Y:S01]  /*8640*/  LOP3.LUT R72, R4, R5, RZ, 0x3c, !PT ;  /* 0x0000000504487212 */ /* 0x000fe200078e3cff */
[----:B------:R-:W-:Y:S06]  /*8650*/  @P6 BRA `(.L_x_3629) ;  /* 0x0000000000c46947 */ /* 0x000fec0003800000 */
[----:B------:R-:W0:Y:S01]  /*8660*/  LDC R10, c[0x0][0xbe8] ;  /* 0x0002fa00ff0a7b82 */ /* 0x000e220000000800 */
[----:B------:R-:W-:Y:S01]  /*8670*/  IMAD.U32 R8, RZ, RZ, UR45 ;  /* 0x0000002dff087e24 */ /* 0x000fe2000f8e00ff */
[----:B------:R-:W-:Y:S01]  /*8680*/  ULDC.64 UR10, c[0x0][0xb90] ;  /* 0x0002e400000a7ab9 */ /* 0x000fe20000000a00 */
[----:B------:R-:W-:Y:S01]  /*8690*/  UMOV UR8, UR4 ;  /* 0x0000000400087c82 */ /* 0x000fe20008000000 */
[----:B------:R-:W-:Y:S01]  /*86a0*/  UIMAD UR7, UR15, UR10, URZ ;  /* 0x0000000a0f0772a4 */ /* 0x000fe2000f8e023f */
[----:B------:R-:W-:Y:S01]  /*86b0*/  IMAD R8, R8, 0x40, R195 ;  /* 0x0000004008087824 */ /* 0x000fe200078e02c3 */
[----:B------:R-:W-:Y:S01]  /*86c0*/  UMOV UR9, UR14 ;  /* 0x0000000e00097c82 */ /* 0x000fe20008000000 */
[----:B------:R-:W-:Y:S01]  /*86d0*/  ULDC.64 UR12, c[0x0][0xb98] ;  /* 0x0002e600000c7ab9 */ /* 0x000fe20000000a00 */
[----:B------:R-:W-:Y:S01]  /*86e0*/  UIMAD.WIDE.U32 UR8, UR46, UR10, UR8 ;  /* 0x0000000a2e0872a5 */ /* 0x000fe2000f8e0008 */
[----:B------:R-:W-:Y:S01]  /*86f0*/  IMAD.MOV.U32 R4, RZ, RZ, R8 ;  /* 0x000000ffff047224 */ /* 0x000fe200078e0008 */
[----:B------:R-:W-:Y:S01]  /*8700*/  UIMAD UR7, UR46, UR11, UR7 ;  /* 0x0000000b2e0772a4 */ /* 0x000fe2000f8e0207 */
[----:B------:R-:W-:Y:S01]  /*8710*/  IMAD.U32 R15, RZ, RZ, UR45 ;  /* 0x0000002dff0f7e24 */ /* 0x000fe2000f8e00ff */
[----:B------:R-:W-:-:S02]  /*8720*/  UIMAD UR10, UR44, UR12, URZ ;  /* 0x0000000c2c0a72a4 */ /* 0x000fc4000f8e023f */
[----:B------:R-:W-:Y:S01]  /*8730*/  UIADD3 UR9, UR9, UR7, URZ ;  /* 0x0000000709097290 */ /* 0x000fe2000fffe03f */
[----:B------:R-:W-:Y:S01]  /*8740*/  IMAD R26, R15, 0x40, R16 ;  /* 0x000000400f1a7824 */ /* 0x000fe200078e0210 */
[----:B------:R-:W-:Y:S02]  /*8750*/  UIMAD UR10, UR43, UR13, UR10 ;  /* 0x0000000d2b0a72a4 */ /* 0x000fe4000f8e020a */
[----:B------:R-:W-:Y:S01]  /*8760*/  UIMAD.WIDE.U32 UR8, UR43, UR12, UR8 ;  /* 0x0000000c2b0872a5 */ /* 0x000fe2000f8e0008 */
[----:B0-----:R-:W-:Y:S01]  /*8770*/  ISETP.NE.AND P0, PT, R10, 0x1, PT ;  /* 0x000000010a00780c */ /* 0x001fe20003f05270 */
[----:B-----5:R-:W-:-:S12]  /*8780*/  IMAD R15, R3, R10, RZ ;  /* 0x0000000a030f7224 */ /* 0x020fd800078e02ff */
[----:B------:R-:W0:Y:S08]  /*8790*/  @P0 LDC R5, c[0x0][0xbec] ;  /* 0x0002fb00ff050b82 */ /* 0x000e300000000800 */
[----:B------:R-:W1:Y:S01]  /*87a0*/  @P0 LDC R6, c[0x0][0xbf0] ;  /* 0x0002fc00ff060b82 */ /* 0x000e620000000800 */
[----:B0-----:R-:W-:-:S05]  /*87b0*/  @P0 IMAD.HI.U32 R5, R8, R5, RZ ;  /* 0x0000000508050227 */ /* 0x001fca00078e00ff */
[----:B-1----:R-:W-:-:S04]  /*87c0*/  @P0 SHF.R.U32.HI R4, RZ, R6, R5 ;  /* 0x00000006ff040219 */ /* 0x002fc80000011605 */
[--C-:B------:R-:W-:Y:S01]  /*87d0*/  SHF.R.S32.HI R5, RZ, 0x1f, R4.reuse ;  /* 0x0000001fff057819 */ /* 0x100fe20000011404 */
[----:B------:R-:W-:Y:S01]  /*87e0*/  IMAD.MOV R9, RZ, RZ, -R4 ;  /* 0x000000ffff097224 */ /* 0x000fe200078e0a04 */
[----:B------:R-:W-:-:S03]  /*87f0*/  IADD3 R4, P0, R4, UR8, RZ ;  /* 0x0000000804047c10 */ /* 0x000fc6000ff1e0ff */
[----:B------:R-:W-:Y:S02]  /*8800*/  IMAD R9, R10, R9, R8 ;  /* 0x000000090a097224 */ /* 0x000fe400078e0208 */
[----:B------:R-:W-:-:S03]  /*8810*/  IMAD.U32 R8, RZ, RZ, UR10 ;  /* 0x0000000aff087e24 */ /* 0x000fc6000f8e00ff */
[----:B------:R-:W-:Y:S02]  /*8820*/  SHF.R.S32.HI R6, RZ, 0x1f, R9 ;  /* 0x0000001fff067819 */ /* 0x000fe40000011409 */
[----:B------:R-:W-:Y:S01]  /*8830*/  IADD3.X R5, R5, UR9, R8, P0, !PT ;  /* 0x0000000905057c10 */ /* 0x000fe200087fe408 */
[----:B------:R-:W-:Y:S02]  /*8840*/  ULDC.64 UR8, c[0x0][0xb88] ;  /* 0x0002e20000087ab9 */ /* 0x000fe40000000a00 */
[----:B------:R-:W-:Y:S02]  /*8850*/  IMAD R6, R6, UR8, RZ ;  /* 0x0000000806067c24 */ /* 0x000fe4000f8e02ff */
[----:B------:R-:W-:-:S04]  /*8860*/  IMAD.WIDE.U32 R4, R9, UR8, R4 ;  /* 0x0000000809047c25 */ /* 0x000fc8000f8e0004 */
[----:B------:R-:W-:Y:S01]  /*8870*/  IMAD R9, R9, UR9, R6 ;  /* 0x0000000909097c24 */ /* 0x000fe2000f8e0206 */
[----:B------:R-:W-:Y:S01]  /*8880*/  ULDC.64 UR8, c[0x0][0xb50] ;  /* 0x0002d40000087ab9 */ /* 0x000fe20000000a00 */
[----:B------:R-:W-:Y:S01]  /*8890*/  IMAD.MOV R6, RZ, RZ, -R18 ;  /* 0x000000ffff067224 */ /* 0x000fe200078e0a12 */
[----:B------:R-:W-:Y:S01]  /*88a0*/  LEA R11, P0, R4, UR8, 0x2 ;  /* 0x00000008040b7c11 */ /* 0x000fe2000f8010ff */
[----:B------:R-:W-:-:S04]  /*88b0*/  IMAD.IADD R5, R5, 0x1, R9 ;  /* 0x0000000105057824 */ /* 0x000fc800078e0209 */
[----:B------:R-:W-:Y:S01]  /*88c0*/  SHFL.IDX PT, R8, R11, 0x1, 0x1c1f ;  /* 0x003c1f000b087f89 */ /* 0x000fe200000e0000 */
[----:B------:R-:W-:Y:S02]  /*88d0*/  LEA.HI.X R14, R4, UR9, R5, 0x2, P0 ;  /* 0x00000009040e7c11 */ /* 0x000fe400080f1405 */
[----:B------:R-:W-:Y:S01]  /*88e0*/  ISETP.NE.AND P0, PT, R17, R6, PT ;  /* 0x000000061100720c */ /* 0x000fe20003f05270 */
[----:B------:R-:W-:Y:S01]  /*88f0*/  SHFL.IDX PT, R4, R11, RZ, 0x1c1f ;  /* 0x001c1fff0b047589 */ /* 0x000fe200000e0000 */
[C---:B------:R-:W-:Y:S02]  /*8900*/  VIADD R6, R26.reuse, 0x8 ;  /* 0x000000081a067836 */ /* 0x040fe40000000000 */
[-C--:B------:R-:W-:Y:S01]  /*8910*/  ISETP.GE.OR P1, PT, R26, R15.reuse, P0 ;  /* 0x0000000f1a00720c */ /* 0x080fe20000726670 */
[----:B------:R-:W0:Y:S02]  /*8920*/  SHFL.IDX PT, R5, R14, RZ, 0x1c1f ;  /* 0x001c1fff0e057589 */ /* 0x000e2400000e0000 */
[----:B------:R-:W-:-:S02]  /*8930*/  ISETP.GE.OR P0, PT, R6, R15, P0 ;  /* 0x0000000f0600720c */ /* 0x000fc40000706670 */
[----:B------:R-:W1:Y:S08]  /*8940*/  SHFL.IDX PT, R9, R14, 0x1, 0x1c1f ;  /* 0x003c1f000e097f89 */ /* 0x000e7000000e0000 */
[----:B0-----:R0:W-:Y:S04]  /*8950*/  @!P1 ST.E desc[UR40][R4.64], R20 ;  /* 0x0000001404009985 */ /* 0x0011e8000c101928 */
[----:B-1----:R0:W-:Y:S02]  /*8960*/  @!P0 ST.E desc[UR40][R8.64], R0 ;  /* 0x0000000008008985 */ /* 0x0021e4000c101928 */
.L_x_3629:
[----:B------:R-:W1:Y:S01]  /*8970*/  LDC R82, c[0x0][0xbe8] ;  /* 0x0002fa00ff527b82 */ /* 0x000e620000000800 */
[----:B------:R-:W-:Y:S01]  /*8980*/  ULDC UR12, c[0x0][0xac8] ;  /* 0x0002b200000c7ab9 */ /* 0x000fe20000000800 */
[----:B------:R-:W-:Y:S01]  /*8990*/  ULDC.64 UR10, c[0x0][0xaa0] ;  /* 0x0002a800000a7ab9 */ /* 0x000fe20000000a00 */
[----:B------:R-:W-:Y:S01]  /*89a0*/  ISETP.GE.AND P0, PT, R189, UR12, PT ;  /* 0x0000000cbd007c0c */ /* 0x000fe2000bf06270 */
[----:B0-----:R0:W5:Y:S01]  /*89b0*/  LD.E.128 R8, desc[UR40][R174.64] ;  /* 0x00000028ae087980 */ /* 0x001162000c101d00 */
[----:B------:R-:W-:Y:S02]  /*89c0*/  ISETP.GE.AND P1, PT, R2, UR12, PT ;  /* 0x0000000c02007c0c */ /* 0x000fe4000bf26270 */
[----:B------:R-:W-:Y:S01]  /*89d0*/  SEL R4, RZ, 0xffffffff, P0 ;  /* 0xffffffffff047807 */ /* 0x000fe20000000000 */
[----:B------:R-:W5:Y:S01]  /*89e0*/  LD.E.128 R12, desc[UR40][R12.64] ;  /* 0x000000280c0c7980 */ /* 0x000f62000c101d00 */
[----:B------:R-:W-:-:S03]  /*89f0*/  ISETP.GE.AND P0, PT, R188, UR12, PT ;  /* 0x0000000cbc007c0c */ /* 0x000fc6000bf06270 */
[----:B------:R-:W5:Y:S04]  /*8a00*/  LD.E.128 R24, desc[UR40][R24.64] ;  /* 0x0000002818187980 */ /* 0x000f68000c101d00 */
[----:B------:R-:W5:Y:S04]  /*8a10*/  LD.E.128 R28, desc[UR40][R28.64] ;  /* 0x000000281c1c7980 */ /* 0x000f68000c101d00 */
[----:B------:R-:W5:Y:S01]  /*8a20*/  LD.E.128 R32, desc[UR40][R32.64] ;  /* 0x0000002820207980 */ /* 0x000f62000c101d00 */
[----:B-1----:R-:W-:Y:S01]  /*8a30*/  ISETP.NE.AND P2, PT, R82, 0x1, PT ;  /* 0x000000015200780c */ /* 0x002fe20003f45270 */
[----:B------:R-:W-:Y:S01]  /*8a40*/  IMAD.SHL.U32 R5, R4, 0x2, RZ ;  /* 0x0000000204057824 */ /* 0x000fe200078e00ff */
[----:B------:R-:W-:Y:S01]  /*8a50*/  SEL R0, RZ, 0x1, P1 ;  /* 0x00000001ff007807 */ /* 0x000fe20000800000 */
[----:B------:R-:W5:Y:S01]  /*8a60*/  LD.E.128 R36, desc[UR40][R36.64] ;  /* 0x0000002824247980 */ /* 0x000f62000c101d00 */
[----:B------:R-:W-:-:S02]  /*8a70*/  SEL R4, RZ, 0xffffffff, P0 ;  /* 0xffffffffff047807 */ /* 0x000fc40000000000 */
[----:B------:R-:W-:Y:S01]  /*8a80*/  LOP3.LUT R0, R5, 0x2, R0, 0xe2, !PT ;  /* 0x0000000205007812 */ /* 0x000fe200078ee200 */
[----:B------:R-:W5:Y:S04]  /*8a90*/  LD.E.128 R40, desc[UR40][R40.64] ;  /* 0x0000002828287980 */ /* 0x000f68000c101d00 */
[----:B------:R-:W5:Y:S02]  /*8aa0*/  LD.E.128 R44, desc[UR40][R44.64] ;  /* 0x000000282c2c7980 */ /* 0x000f64000c101d00 */
[----:B------:R-:W1:Y:S01]  /*8ab0*/  @P2 LDC R21, c[0x0][0xbec] ;  /* 0x0002fb00ff152b82 */ /* 0x000e620000000800 */
[----:B------:R-:W-:Y:S01]  /*8ac0*/  IMAD.SHL.U32 R5, R4, 0x4, RZ ;  /* 0x0000000404057824 */ /* 0x000fe200078e00ff */
[----:B------:R-:W-:Y:S01]  /*8ad0*/  ISETP.GE.AND P0, PT, R187, UR12, PT ;  /* 0x0000000cbb007c0c */ /* 0x000fe2000bf06270 */
[----:B------:R-:W-:Y:S01]  /*8ae0*/  UIMAD UR7, UR14, UR10, URZ ;  /* 0x0000000a0e0772a4 */ /* 0x000fe2000f8e023f */
[----:B------:R-:W5:Y:S04]  /*8af0*/  LD.E.128 R48, desc[UR40][R48.64] ;  /* 0x0000002830307980 */ /* 0x000f68000c101d00 */
[----:B------:R-:W2:Y:S01]  /*8b00*/  @P2 LDC R81, c[0x0][0xbf0] ;  /* 0x0002fc00ff512b82 */ /* 0x000ea20000000800 */
[----:B------:R-:W-:Y:S01]  /*8b10*/  LOP3.LUT R4, R5, 0x4, R0, 0xe2, !PT ;  /* 0x0000000405047812 */ /* 0x000fe200078ee200 */
[----:B------:R-:W-:Y:S01]  /*8b20*/  IMAD R0, R190, 0x20, R191 ;  /* 0x00000020be007824 */ /* 0x000fe200078e02bf */
[----:B------:R-:W-:Y:S01]  /*8b30*/  SEL R5, RZ, 0xffffffff, P0 ;  /* 0xffffffffff057807 */ /* 0x000fe20000000000 */
[----:B------:R-:W-:Y:S01]  /*8b40*/  IMAD.U32 R83, RZ, RZ, UR45 ;  /* 0x0000002dff537e24 */ /* 0x000fe2000f8e00ff */
[----:B------:R-:W-:Y:S01]  /*8b50*/  UIMAD.WIDE.U32 UR8, UR4, UR10, URZ ;  /* 0x0000000a040872a5 */ /* 0x000fe2000f8e003f */
[----:B------:R-:W-:Y:S01]  /*8b60*/  ISETP.GE.AND P0, PT, R186, UR12, PT ;  /* 0x0000000cba007c0c */ /* 0x000fe2000bf06270 */
[----:B------:R-:W-:Y:S01]  /*8b70*/  UIMAD UR7, UR4, UR11, UR7 ;  /* 0x0000000b040772a4 */ /* 0x000fe2000f8e0207 */
[----:B------:R-:W-:Y:S01]  /*8b80*/  IMAD.SHL.U32 R5, R5, 0x8, RZ ;  /* 0x0000000805057824 */ /* 0x000fe200078e00ff */
[----:B------:R-:W5:Y:S01]  /*8b90*/  LD.E.128 R52, desc[UR40][R52.64] ;  /* 0x0000002834347980 */ /* 0x000f62000c101d00 */
[----:B------:R-:W-:Y:S01]  /*8ba0*/  ULDC.64 UR10, c[0x0][0xae8] ;  /* 0x0002ba00000a7ab9 */ /* 0x000fe20000000a00 */
[----:B------:R-:W-:Y:S01]  /*8bb0*/  IMAD R80, R83, 0x40, R0 ;  /* 0x0000004053507824 */ /* 0x000fe200078e0200 */
[----:B------:R-:W-:Y:S01]  /*8bc0*/  UIADD3 UR9, UR9, UR7, URZ ;  /* 0x0000000709097290 */ /* 0x000fe2000fffe03f */
[----:B------:R-:W-:Y:S01]  /*8bd0*/  SEL R0, RZ, 0xffffffff, P0 ;  /* 0xffffffffff007807 */ /* 0x000fe20000000000 */
[----:B------:R-:W-:Y:S01]  /*8be0*/  UIMAD UR4, UR15, UR10, URZ ;  /* 0x0000000a0f0472a4 */ /* 0x000fe2000f8e023f */
[----:B------:R-:W-:Y:S01]  /*8bf0*/  LOP3.LUT R4, R5, 0x8, R4, 0xe2, !PT ;  /* 0x0000000805047812 */ /* 0x000fe200078ee204 */
[----:B------:R-:W-:Y:S01]  /*8c00*/  UIMAD.WIDE.U32 UR8, UR46, UR10, UR8 ;  /* 0x0000000a2e0872a5 */ /* 0x000fe2000f8e0008 */
[----:B------:R-:W5:Y:S01]  /*8c10*/  LD.E.128 R60, desc[UR40][R60.64] ;  /* 0x000000283c3c7980 */ /* 0x000f62000c101d00 */
[----:B------:R-:W-:Y:S01]  /*8c20*/  UIMAD UR4, UR46, UR11, UR4 ;  /* 0x0000000b2e0472a4 */ /* 0x000fe2000f8e0204 */
[----:B------:R-:W-:-:S02]  /*8c30*/  IMAD.SHL.U32 R5, R0, 0x10, RZ ;  /* 0x0000001000057824 */ /* 0x000fc400078e00ff */
[----:B-1----:R-:W-:Y:S01]  /*8c40*/  @P2 IMAD.HI.U32 R0, R80, R21, RZ ;  /* 0x0000001550002227 */ /* 0x002fe200078e00ff */
[----:B------:R-:W-:Y:S01]  /*8c50*/  ULDC.64 UR10, c[0x0][0xaf0] ;  /* 0x0002bc00000a7ab9 */ /* 0x000fe20000000a00 */
[----:B------:R-:W-:Y:S01]  /*8c60*/  UIADD3 UR9, UR9, UR4, URZ ;  /* 0x0000000409097290 */ /* 0x000fe2000fffe03f */
[----:B------:R-:W5:Y:S01]  /*8c70*/  LD.E.128 R56, desc[UR40][R56.64] ;  /* 0x0000002838387980 */ /* 0x000f62000c101d00 */
[----:B------:R-:W-:Y:S01]  /*8c80*/  UIMAD UR4, UR44, UR10, URZ ;  /* 0x0000000a2c0472a4 */ /* 0x000fe2000f8e023f */
[----:B------:R-:W-:Y:S01]  /*8c90*/  IMAD.MOV.U32 R21, RZ, RZ, R80 ;  /* 0x000000ffff157224 */ /* 0x000fe200078e0050 */
[----:B--2---:R-:W-:Y:S01]  /*8ca0*/  @P2 SHF.R.U32.HI R21, RZ, R81, R0 ;  /* 0x00000051ff152219 */ /* 0x004fe20000011600 */
[----:B------:R-:W-:Y:S01]  /*8cb0*/  UIMAD.WIDE.U32 UR8, UR43, UR10, UR8 ;  /* 0x0000000a2b0872a5 */ /* 0x000fe2000f8e0008 */
[----:B------:R-:W5:Y:S01]  /*8cc0*/  LD.E.128 R68, desc[UR40][R68.64] ;  /* 0x0000002844447980 */ /* 0x000f62000c101d00 */
[----:B------:R-:W-:Y:S01]  /*8cd0*/  UIMAD UR4, UR43, UR11, UR4 ;  /* 0x0000000b2b0472a4 */ /* 0x000fe2000f8e0204 */
[----:B------:R-:W-:Y:S01]  /*8ce0*/  ISETP.GE.AND P0, PT, R185, UR12, PT ;  /* 0x0000000cb9007c0c */ /* 0x000fe2000bf06270 */
[--C-:B------:R-:W-:Y:S01]  /*8cf0*/  IMAD.MOV R81, RZ, RZ, -R21.reuse ;  /* 0x000000ffff517224 */ /* 0x100fe200078e0a15 */
[----:B------:R-:W-:Y:S01]  /*8d00*/  SHF.R.S32.HI R20, RZ, 0x1f, R21 ;  /* 0x0000001fff147819 */ /* 0x000fe20000011415 */
[----:B------:R-:W-:Y:S01]  /*8d10*/  UIADD3 UR4, UR9, UR4, URZ ;  /* 0x0000000409047290 */ /* 0x000fe2000fffe03f */
[----:B------:R-:W-:Y:S01]  /*8d20*/  LOP3.LUT R6, R5, 0x10, R4, 0xe2, !PT ;  /* 0x0000001005067812 */ /* 0x000fe200078ee204 */
[----:B------:R-:W-:Y:S01]  /*8d30*/  IMAD.U32 R4, RZ, RZ, UR8 ;  /* 0x00000008ff047e24 */ /* 0x000fe2000f8e00ff */
[----:B------:R-:W-:Y:S01]  /*8d40*/  SEL R0, RZ, 0xffffffff, P0 ;  /* 0xffffffffff007807 */ /* 0x000fe20000000000 */
[----:B------:R-:W-:Y:S01]  /*8d50*/  IMAD.U32 R5, RZ, RZ, UR9 ;  /* 0x00000009ff057e24 */ /* 0x000fe2000f8e00ff */
[----:B------:R-:W-:Y:S01]  /*8d60*/  ULDC.64 UR8, c[0x0][0xae0] ;  /* 0x0002b80000087ab9 */ /* 0x000fe20000000a00 */
[----:B------:R-:W-:Y:S01]  /*8d70*/  IMAD R81, R82, R81, R80 ;  /* 0x0000005152517224 */ /* 0x000fe200078e0250 */
[----:B------:R-:W5:Y:S01]  /*8d80*/  LD.E.128 R64, desc[UR40][R64.64] ;  /* 0x0000002840407980 */ /* 0x000f62000c101d00 */
[----:B------:R-:W-:-:S02]  /*8d90*/  IMAD.U32 R5, RZ, RZ, UR4 ;  /* 0x00000004ff057e24 */ /* 0x000fc4000f8e00ff */
[----:B------:R-:W-:Y:S01]  /*8da0*/  IMAD R20, R20, UR8, RZ ;  /* 0x0000000814147c24 */ /* 0x000fe2000f8e02ff */
[----:B------:R-:W-:Y:S01]  /*8db0*/  ISETP.GE.AND P0, PT, R194, UR12, PT ;  /* 0x0000000cc2007c0c */ /* 0x000fe2000bf06270 */
[----:B------:R-:W-:Y:S01]  /*8dc0*/  IMAD.SHL.U32 R85, R0, 0x20, RZ ;  /* 0x0000002000557824 */ /* 0x000fe200078e00ff */
[----:B------:R-:W-:Y:S01]  /*8dd0*/  SHF.R.S32.HI R0, RZ, 0x1f, R81 ;  /* 0x0000001fff007819 */ /* 0x000fe20000011451 */
[----:B------:R-:W5:Y:S01]  /*8de0*/  LD.E.128 R76, desc[UR40][R76.64] ;  /* 0x000000284c4c7980 */ /* 0x000f62000c101d00 */
[C---:B------:R-:W-:Y:S02]  /*8df0*/  IMAD R83, R21.reuse, UR9, R20 ;  /* 0x0000000915537c24 */ /* 0x040fe4000f8e0214 */
[----:B------:R-:W-:Y:S01]  /*8e00*/  IMAD.WIDE.U32 R4, R21, UR8, R4 ;  /* 0x0000000815047c25 */ /* 0x000fe2000f8e0004 */
[----:B------:R-:W5:Y:S01]  /*8e10*/  LD.E.128 R72, desc[UR40][R72.64] ;  /* 0x0000002848487980 */ /* 0x000f62000c101d00 */
[----:B------:R-:W-:Y:S01]  /*8e20*/  ULDC.64 UR8, c[0x0][0xad8] ;  /* 0x0002b60000087ab9 */ /* 0x000fe20000000a00 */
[----:B------:R-:W-:Y:S01]  /*8e30*/  LOP3.LUT R6, R85, 0x20, R6, 0xe2, !PT ;  /* 0x0000002055067812 */ /* 0x000fe200078ee206 */
[----:B------:R-:W-:Y:S01]  /*8e40*/  IMAD R0, R0, UR8, RZ ;  /* 0x0000000800007c24 */ /* 0x000fe2000f8e02ff */
[----:B------:R-:W-:Y:S01]  /*8e50*/  @!PT LDS RZ, [RZ] ;  /* 0x00000000fffff984 */ /* 0x000fe20000000800 */
[----:B------:R-:W-:Y:S01]  /*8e60*/  @!PT LDS RZ, [RZ] ;  /* 0x00000000fffff984 */ /* 0x000fe20000000800 */
[----:B------:R-:W-:Y:S01]  /*8e70*/  @!PT LDS RZ, [RZ] ;  /* 0x00000000fffff984 */ /* 0x000fe20000000800 */
[----:B------:R-:W-:Y:S01]  /*8e80*/  @!PT LDS RZ, [RZ] ;  /* 0x00000000fffff984 */ /* 0x000fe20000000800 */
[----:B------:R1:W-:Y:S06]  /*8e90*/  MEMBAR.ALL.CTA ;  /* 0x0000000000007992 */ /* 0x0003ec0000008000 */
[----:B-1----:R-:W1:Y:S01]  /*8ea0*/  FENCE.VIEW.ASYNC.S ;  /* 0x00000000000073c6 */ /* 0x002e620000000000 */
[----:B------:R-:W-:Y:S01]  /*8eb0*/  SEL R21, RZ, 0x40, P0 ;  /* 0x00000040ff157807 */ /* 0x000fe20000000000 */
[----:B------:R-:W-:Y:S01]  /*8ec0*/  IMAD.U32 R20, RZ, RZ, UR45 ;  /* 0x0000002dff147e24 */ /* 0x000fe2000f8e00ff */
[----:B------:R-:W-:Y:S01]  /*8ed0*/  ISETP.GE.AND P0, PT, R193, UR12, PT ;  /* 0x0000000cc1007c0c */ /* 0x000fe2000bf06270 */
[----:B------:R-:W-:Y:S01]  /*8ee0*/  IMAD.IADD R5, R5, 0x1, R83 ;  /* 0x0000000105057824 */ /* 0x000fe200078e0253 */
[----:B------:R-:W-:Y:S01]  /*8ef0*/  LOP3.LUT R6, R6, R21, RZ, 0xfc, !PT ;  /* 0x0000001506067212 */ /* 0x000fe200078efcff */
[----:B------:R-:W-:Y:S01]  /*8f00*/  IMAD R21, R81, UR9, R0 ;  /* 0x0000000951157c24 */ /* 0x000fe2000f8e0200 */
[----:B------:R-:W-:Y:S01]  /*8f10*/  UIADD3 UR4, UR42, 0x28c20, URZ ;  /* 0x00028c202a047890 */ /* 0x000fe2000fffe03f */
[----:B-----5:R-:W-:Y:S01]  /*8f20*/  IMAD R89, R3, R82, RZ ;  /* 0x0000005203597224 */ /* 0x020fe200078e02ff */
[----:B------:R-:W-:Y:S01]  /*8f30*/  SEL R3, RZ, 0x80, P0 ;  /* 0x00000080ff037807 */ /* 0x000fe20000000000 */
[----:B------:R-:W-:Y:S01]  /*8f40*/  IMAD R0, R20, 0x40, R191 ;  /* 0x0000004014007824 */ /* 0x000fe200078e02bf */
[----:B------:R-:W-:Y:S01]  /*8f50*/  UPRMT UR4, URZ, 0x654, UR4 ;  /* 0x000006543f047896 */ /* 0x000fe20008000004 */
[----:B------:R-:W-:Y:S01]  /*8f60*/  IMAD.WIDE.U32 R4, R81, UR8, R4 ;  /* 0x0000000851047c25 */ /* 0x000fe2000f8e0004 */
[----:B------:R-:W-:Y:S01]  /*8f70*/  ULDC.64 UR8, c[0x0][0xa80] ;  /* 0x0002a00000087ab9 */ /* 0x000fe20000000a00 */
[----:B------:R-:W-:Y:S01]  /*8f80*/  BSSY B1, `(.L_x_3630) ;  /* 0x0000029000017945 */ /* 0x000fe20003800000 */
[----:B------:R-:W-:Y:S01]  /*8f90*/  ISETP.GE.AND P0, PT, R0, R89, PT ;  /* 0x000000590000720c */ /* 0x000fe20003f06270 */
[----:B------:R-:W-:Y:S01]  /*8fa0*/  IMAD.IADD R5, R5, 0x1, R21 ;  /* 0x0000000105057824 */ /* 0x000fe200078e0215 */
[----:B------:R-:W-:-:S02]  /*8fb0*/  LEA R86, P1, R4, UR8, 0x1 ;  /* 0x0000000804567c11 */ /* 0x000fc4000f8208ff */
[----:B------:R-:W-:Y:S02]  /*8fc0*/  LOP3.LUT R3, R6, R3, RZ, 0xfc, !PT ;  /* 0x0000000306037212 */ /* 0x000fe400078efcff */
[----:B------:R-:W-:Y:S01]  /*8fd0*/  LEA.HI.X R87, R4, UR9, R5, 0x1, P1 ;  /* 0x0000000904577c11 */ /* 0x000fe200088f0c05 */
[----:B-1----:R0:W1:Y:S01]  /*8fe0*/  SHFL.IDX PT, R20, R86, RZ, 0x181f ;  /* 0x00181fff56147589 */ /* 0x00206200000e0000 */
[----:B------:R-:W-:Y:S03]  /*8ff0*/  SYNCS.ARRIVE.TRANS64.RED.A1T0 RZ, [UR4], RZ ;  /* 0x000000ffffff79a7 */ /* 0x000fe60008100404 */
[----:B------:R0:W2:Y:S02]  /*9000*/  SHFL.IDX PT, R21, R87, RZ, 0x181f ;  /* 0x00181fff57157589 */ /* 0x0000a400000e0000 */
[----:B------:R-:W-:Y:S05]  /*9010*/  @P0 BRA `(.L_x_3631) ;  /* 0x00000000007c0947 */ /* 0x000fea0003800000 */
        /* <DEDUP_REMOVED lines=8> */
[----:B------:R1:W-:Y:S01]  /*90a0*/  @!P0 ST.E.128 desc[UR40][R4.64], R8 ;  /* 0x0000000804008985 */ /* 0x0003e2000c101d28 */
        /* <DEDUP_REMOVED lines=11> */
[-C--:B------:R-:W-:Y:S02]  /*9160*/  @!P1 LEA R8, P6, R185, R20.reuse, 0x1 ;  /* 0x00000014b9089211 */ /* 0x080fe400078c08ff */
        /* <DEDUP_REMOVED lines=10> */
.L_x_3631:
[----:B------:R-:W-:Y:S05]  /*9210*/  BSYNC B1 ;  /* 0x0000000000017941 */ /* 0x000fea0003800000 */
.L_x_3630:
[----:B------:R-:W-:Y:S01]  /*9220*/  VIADD R0, R0, 0x20 ;  /* 0x0000002000007836 */ /* 0x000fe20000000000 */
[----:B---3--:R3:W4:Y:S04]  /*9230*/  SHFL.IDX PT, R9, R87, 0x1, 0x181f ;  /* 0x00381f0057097f89 */ /* 0x00872800000e0000 */
[----:B------:R-:W-:Y:S01]  /*9240*/  ISETP.GE.AND P0, PT, R0, R89, PT ;  /* 0x000000590000720c */ /* 0x000fe20003f06270 */
[----:B------:R3:W0:-:S12]  /*9250*/  SHFL.IDX PT, R8, R86, 0x1, 0x181f ;  /* 0x00381f0056087f89 */ /* 0x00061800000e0000 */
[----:B---3--:R-:W-:Y:S05]  /*9260*/  @P0 BRA `(.L_x_3632) ;  /* 0x0000001000180947 */ /* 0x008fea0003800000 */
[----:B------:R-:W-:Y:S02]  /*9270*/  ISETP.GE.AND P0, PT, R2, UR12, PT ;  /* 0x0000000c02007c0c */ /* 0x000fe4000bf06270 */
[----:B------:R-:W-:Y:S02]  /*9280*/  ISETP.GE.AND P5, PT, R189, UR12, PT ;  /* 0x0000000cbd007c0c */ /* 0x000fe4000bfa6270 */
[----:B------:R-:W-:Y:S02]  /*9290*/  ISETP.GE.AND P3, PT, R188, UR12, PT ;  /* 0x0000000cbc007c0c */ /* 0x000fe4000bf66270 */
[----:B------:R-:W-:Y:S02]  /*92a0*/  ISETP.GE.AND P2, PT, R187, UR12, PT ;  /* 0x0000000cbb007c0c */ /* 0x000fe4000bf46270 */
[----:B------:R-:W-:-:S05]  /*92b0*/  ISETP.GE.AND P1, PT, R186, UR12, PT ;  /* 0x0000000cba007c0c */ /* 0x000fca000bf26270 */
[----:B0---4-:R-:W-:Y:S02]  /*92c0*/  @!P0 IMAD.WIDE R4, R2, 0x2, R8 ;  /* 0x0000000202048825 */ /* 0x011fe400078e0208 */
[-C--:B------:R-:W-:Y:S02]  /*92d0*/  @!P5 LEA R10, P4, R189, R8.reuse, 0x1 ;  /* 0x00000008bd0ad211 */ /* 0x080fe400078808ff */
[----:B-1----:R-:W-:Y:S01]  /*92e0*/  @!P3 LEA R20, P6, R188, R8, 0x1 ;  /* 0x00000008bc14b211 */ /* 0x002fe200078c08ff */
[----:B------:R0:W-:Y:S01]  /*92f0*/  @!P0 ST.E.128 desc[UR40][R4.64], R12 ;  /* 0x0000000c04008985 */ /* 0x0001e2000c101d28 */
[----:B------:R-:W-:Y:S02]  /*9300*/  ISETP.GE.AND P0, PT, R185, UR12, PT ;  /* 0x0000000cb9007c0c */ /* 0x000fe4000bf06270 */
[----:B------:R-:W-:Y:S02]  /*9310*/  @!P5 LEA.HI.X R11, R189, R9, R204, 0x1, P4 ;  /* 0x00000009bd0bd211 */ /* 0x000fe400020f0ccc */
[----:B------:R-:W-:-:S02]  /*9320*/  LOP3.LUT P4, RZ, R6, 0x40, RZ, 0xc0, !PT ;  /* 0x0000004006ff7812 */ /* 0x000fc4000788c0ff */
[----:B--2---:R-:W-:Y:S01]  /*9330*/  @!P3 LEA.HI.X R21, R188, R9, R203, 0x1, P6 ;  /* 0x00000009bc15b211 */ /* 0x004fe200030f0ccb */
[----:B------:R1:W-:Y:S01]  /*9340*/  @!P5 ST.E.128 desc[UR40][R10.64], R28 ;  /* 0x0000001c0a00d985 */ /* 0x0003e2000c101d28 */
[----:B------:R-:W-:-:S03]  /*9350*/  @!P2 LEA R24, P5, R187, R8, 0x1 ;  /* 0x00000008bb18a211 */ /* 0x000fc600078a08ff */
[----:B------:R1:W-:Y:S01]  /*9360*/  @!P3 ST.E.128 desc[UR40][R20.64], R36 ;  /* 0x000000241400b985 */ /* 0x0003e2000c101d28 */
[----:B------:R-:W-:Y:S02]  /*9370*/  @!P2 LEA.HI.X R25, R187, R9, R202, 0x1, P5 ;  /* 0x00000009bb19a211 */ /* 0x000fe400028f0cca */
[----:B0-----:R-:W-:-:S03]  /*9380*/  @!P1 LEA R4, P6, R186, R8, 0x1 ;  /* 0x00000008ba049211 */ /* 0x001fc600078c08ff */
[----:B------:R1:W-:Y:S01]  /*9390*/  @!P2 ST.E.128 desc[UR40][R24.64], R44 ;  /* 0x0000002c1800a985 */ /* 0x0003e2000c101d28 */
[CC--:B------:R-:W-:Y:S02]  /*93a0*/  @!P0 LEA R12, P3, R185.reuse, R8.reuse, 0x1 ;  /* 0x00000008b90c8211 */ /* 0x0c0fe400078608ff */
[----:B------:R-:W-:Y:S02]  /*93b0*/  @P4 LEA R14, P5, R194, R8, 0x1 ;  /* 0x00000008c20e4211 */ /* 0x000fe400078a08ff */
[-C--:B------:R-:W-:Y:S02]  /*93c0*/  @!P1 LEA.HI.X R5, R186, R9.reuse, R201, 0x1, P6 ;  /* 0x00000009ba059211 */ /* 0x080fe400030f0cc9 */
[-C--:B------:R-:W-:Y:S02]  /*93d0*/  @!P0 LEA.HI.X R13, R185, R9.reuse, R200, 0x1, P3 ;  /* 0x00000009b90d8211 */ /* 0x080fe400018f0cc8 */
[----:B------:R-:W-:Y:S01]  /*93e0*/  @P4 LEA.HI.X R15, R194, R9, R199, 0x1, P5 ;  /* 0x00000009c20f4211 */ /* 0x000fe200028f0cc7 */
[----:B------:R1:W-:Y:S04]  /*93f0*/  @!P1 ST.E.128 desc[UR40][R4.64], R52 ;  /* 0x0000003404009985 */ /* 0x0003e8000c101d28 */
[----:B------:R1:W-:Y:S01]  /*9400*/  @!P0 ST.E.128 desc[UR40][R12.64], R56 ;  /* 0x000000380c008985 */ /* 0x0003e2000c101d28 */
[----:B------:R-:W-:-:S03]  /*9410*/  LOP3.LUT P0, RZ, R3, 0x80, RZ, 0xc0, !PT ;  /* 0x0000008003ff7812 */ /* 0x000fc6000780c0ff */
[----:B------:R1:W-:Y:S10]  /*9420*/  @P4 ST.E.128 desc[UR40][R14.64], R64 ;  /* 0x000000400e004985 */ /* 0x0003f4000c101d28 */
[----:B------:R-:W-:Y:S05]  /*9430*/  @!P0 BRA `(.L_x_3632) ;  /* 0x0000000c00a48947 */ /* 0x000fea0003800000 */
[----:B-1----:R-:W-:-:S04]  /*9440*/  LEA R4, P0, R193, R8, 0x1 ;  /* 0x00000008c1047211 */ /* 0x002fc800078008ff */
[----:B------:R-:W-:-:S05]  /*9450*/  LEA.HI.X R5, R193, R9, R198, 0x1, P0 ;  /* 0x00000009c1057211 */ /* 0x000fca00000f0cc6 */
[----:B------:R0:W-:Y:S01]  /*9460*/  ST.E.128 desc[UR40][R4.64], R72 ;  /* 0x0000004804007985 */ /* 0x0001e2000c101d28 */
[----:B------:R-:W-:Y:S05]  /*9470*/  BRA `(.L_x_3632) ;  /* 0x0000000c00947947 */ /* 0x000fea0003800000 */
.L_x_3627:
[----:B------:R-:W-:Y:S01]  /*9480*/  ULDC.64 UR10, c[0x0][0xc00] ;  /* 0x00030000000a7ab9 */ /* 0x000fe20000000a00 */
[----:B------:R-:W-:Y:S01]  /*9490*/  USHF.L.U32 UR8, UR43, 0x2, URZ ;  /* 0x000000022b087899 */ /* 0x000fe2000800063f */
[----:B------:R-:W0:Y:S01]  /*94a0*/  LDC R13, c[0x0][0xbe8] ;  /* 0x0002fa00ff0d7b82 */ /* 0x000e220000000800 */
[----:B------:R-:W-:Y:S02]  /*94b0*/  UISETP.NE.U32.AND UP0, UPT, UR10, URZ, UPT ;  /* 0x0000003f0a00728c */ /* 0x000fe4000bf05070 */
[----:B------:R-:W-:Y:S02]  /*94c0*/  USHF.L.U64.HI UR9, UR43, 0x2, UR44 ;  /* 0x000000022b097899 */ /* 0x000fe4000801022c */
[----:B------:R-:W-:Y:S02]  /*94d0*/  UISETP.NE.AND.EX UP0, UPT, UR11, URZ, UPT, UP0 ;  /* 0x0000003f0b00728c */ /* 0x000fe4000bf05300 */
[----:B------:R-:W-:-:S04]  /*94e0*/  UIADD3 UR4, UP1, UR8, UR10, URZ ;  /* 0x0000000a08047290 */ /* 0x000fc8000ff3e03f */
[----:B------:R-:W-:Y:S01]  /*94f0*/  PLOP3.LUT P1, PT, PT, PT, UP0, 0x80, 0x0 ;  /* 0x000000000000781c */ /* 0x000fe20003f2f008 */
[----:B------:R-:W-:Y:S01]  /*9500*/  UIADD3.X UR7, UR9, UR11, URZ, UP1, !UPT ;  /* 0x0000000b09077290 */ /* 0x000fe20008ffe43f */
[----:B------:R-:W-:Y:S02]  /*9510*/  IMAD.U32 R4, RZ, RZ, UR4 ;  /* 0x00000004ff047e24 */ /* 0x000fe4000f8e00ff */
[----:B------:R-:W-:Y:S02]  /*9520*/  ULDC.64 UR10, c[0x0][0xc08] ;  /* 0x00030200000a7ab9 */ /* 0x000fe40000000a00 */
[----:B------:R-:W-:Y:S01]  /*9530*/  UISETP.NE.U32.AND UP1, UPT, UR10, URZ, UPT ;  /* 0x0000003f0a00728c */ /* 0x000fe2000bf25070 */
[----:B------:R-:W-:-:S03]  /*9540*/  IMAD.U32 R5, RZ, RZ, UR7 ;  /* 0x00000007ff057e24 */ /* 0x000fc6000f8e00ff */
[----:B------:R-:W-:-:S03]  /*9550*/  UISETP.NE.AND.EX UP1, UPT, UR11, URZ, UPT, UP1 ;  /* 0x0000003f0b00728c */ /* 0x000fc6000bf25310 */
[----:B------:R-:W2:Y:S01]  /*9560*/  @P1 LDG.E R3, desc[UR40][R4.64] ;  /* 0x0000002804031981 */ /* 0x000ea2000c1e1900 */
[----:B------:R-:W-:Y:S02]  /*9570*/  ULDC UR4, c[0x0][0xa88] ;  /* 0x0002a20000047ab9 */ /* 0x000fe40000000800 */
[----:B------:R-:W-:Y:S01]  /*9580*/  PLOP3.LUT P2, PT, PT, PT, UP1, 0x80, 0x0 ;  /* 0x000000000000781c */ /* 0x000fe20003f4f018 */
[----:B------:R-:W-:-:S04]  /*9590*/  IMAD.U32 R0, RZ, RZ, UR4 ;  /* 0x00000004ff007e24 */ /* 0x000fc8000f8e00ff */
[----:B------:R-:W-:-:S04]  /*95a0*/  @UP1 UIADD3 UR8, UP2, UR8, UR10, URZ ;  /* 0x0000000a08081290 */ /* 0x000fc8000ff5e03f */
[----:B------:R-:W-:Y:S02]  /*95b0*/  @UP1 UIADD3.X UR9, UR9, UR11, URZ, UP2, !UPT ;  /* 0x0000000b09091290 */ /* 0x000fe400097fe43f */
[----:B------:R-:W-:-:S04]  /*95c0*/  IMAD.U32 R8, RZ, RZ, UR8 ;  /* 0x00000008ff087e24 */ /* 0x000fc8000f8e00ff */
[----:B------:R-:W-:-:S05]  /*95d0*/  IMAD.U32 R9, RZ, RZ, UR9 ;  /* 0x00000009ff097e24 */ /* 0x000fca000f8e00ff */
[----:B------:R1:W5:Y:S01]  /*95e0*/  @P2 LDG.E R0, desc[UR40][R8.64] ;  /* 0x0000002808002981 */ /* 0x000362000c1e1900 */
[----:B------:R-:W-:Y:S01]  /*95f0*/  UMOV UR4, URZ ;  /* 0x0000003f00047c82 */ /* 0x000fe20008000000 */
[----:B------:R-:W-:Y:S01]  /*9600*/  USHF.R.S32.HI UR11, URZ, 0x1f, UR46 ;  /* 0x0000001f3f0b7899 */ /* 0x000fe2000801142e */
[----:B------:R-:W-:Y:S02]  /*9610*/  ISETP.GE.AND P0, PT, R197, 0x40, PT ;  /* 0x00000040c500780c */ /* 0x000fe40003f06270 */
[----:B--2---:R-:W-:-:S13]  /*9620*/  @P1 R2UR UR4, R3 ;  /* 0x00000000030412ca */ /* 0x004fda00000e0000 */
[----:B------:R-:W-:Y:S01]  /*9630*/  USHF.R.S32.HI UR10, URZ, 0x1f, UR4 ;  /* 0x0000001f3f0a7899 */ /* 0x000fe20008011404 */
[----:B01----:R-:W-:Y:S11]  /*9640*/  @P2 BRA `(.L_x_3633) ;  /* 0x0000000000102947 */ /* 0x003ff60003800000 */
[----:B------:R-:W-:Y:S05]  /*9650*/  @!P1 BRA `(.L_x_3633) ;  /* 0x00000000000c9947 */ /* 0x000fea0003800000 */
[----:B------:R-:W2:Y:S04]  /*9660*/  LDG.E R3, desc[UR40][R4.64] ;  /* 0x0000002804037981 */ /* 0x000ea8000c1e1900 */
[----:B-----5:R-:W2:Y:S02]  /*9670*/  LDG.E R0, desc[UR40][R4.64+0x4] ;  /* 0x0000042804007981 */ /* 0x020ea4000c1e1900 */
[----:B--2---:R-:W-:-:S07]  /*9680*/  IMAD.IADD R0, R0, 0x1, -R3 ;  /* 0x0000000100007824 */ /* 0x004fce00078e0a03 */
.L_x_3633:
[----:B------:R-:W-:Y:S01]  /*9690*/  USEL UR43, UR43, URZ, !UP0 ;  /* 0x0000003f2b2b7287 */ /* 0x000fe2000c000000 */
[----:B------:R-:W-:Y:S01]  /*96a0*/  BSSY B1, `(.L_x_3634) ;  /* 0x000002d000017945 */ /* 0x000fe20003800000 */
[----:B------:R-:W-:-:S03]  /*96b0*/  USEL UR44, UR44, URZ, !UP0 ;  /* 0x0000003f2c2c7287 */ /* 0x000fc6000c000000 */
[----:B------:R-:W-:Y:S09]  /*96c0*/  @P0 BRA `(.L_x_3635) ;  /* 0x0000000000a80947 */ /* 0x000ff20003800000 */
[----:B------:R-:W0:Y:S01]  /*96d0*/  S2R R4, SR_TID.X ;  /* 0x0000000000047919 */ /* 0x000e220000002100 */
[----:B------:R-:W1:Y:S01]  /*96e0*/  LDC R6, c[0x0][0xbe8] ;  /* 0x0002fa00ff067b82 */ /* 0x000e620000000800 */
        /* <DEDUP_REMOVED lines=8> */
[----:B------:R-:W-:Y:S01]  /*9770*/  UMOV UR8, UR4 ;  /* 0x0000000400087c82 */ /* 0x000fe20008000000 */
[----:B------:R-:W-:Y:S01]  /*9780*/  UIMAD UR7, UR11, UR12, URZ ;  /* 0x0000000c0b0772a4 */ /* 0x000fe2000f8e023f */
[----:B------:R-:W-:Y:S02]  /*9790*/  UMOV UR9, UR10 ;  /* 0x0000000a00097c82 */ /* 0x000fe40008000000 */
[----:B------:R-:W-:Y:S02]  /*97a0*/  UIMAD.WIDE.U32 UR8, UR46, UR12, UR8 ;  /* 0x0000000c2e0872a5 */ /* 0x000fe4000f8e0008 */
[----:B------:R-:W-:-:S03]  /*97b0*/  UIMAD UR7, UR46, UR13, UR7 ;  /* 0x0000000d2e0772a4 */ /* 0x000fc6000f8e0207 */
[----:B------:R-:W-:Y:S02]  /*97c0*/  ULDC.64 UR12, c[0x0][0xb98] ;  /* 0x0002e600000c7ab9 */ /* 0x000fe40000000a00 */
[----:B------:R-:W0:Y:S01]  /*97d0*/  @P0 LDC R4, c[0x0][0xbec] ;  /* 0x0002fb00ff040b82 */ /* 0x000e220000000800 */
[----:B------:R-:W-:Y:S02]  /*97e0*/  UIADD3 UR9, UR9, UR7, URZ ;  /* 0x0000000709097290 */ /* 0x000fe4000fffe03f */
[----:B------:R-:W-:Y:S02]  /*97f0*/  UIMAD UR7, UR44, UR12, URZ ;  /* 0x0000000c2c0772a4 */ /* 0x000fe4000f8e023f */
[----:B------:R-:W-:Y:S02]  /*9800*/  UIMAD.WIDE.U32 UR8, UR43, UR12, UR8 ;  /* 0x0000000c2b0872a5 */ /* 0x000fe4000f8e0008 */
[----:B------:R-:W-:Y:S01]  /*9810*/  UIMAD UR7, UR43, UR13, UR7 ;  /* 0x0000000d2b0772a4 */ /* 0x000fe2000f8e0207 */
[----:B------:R-:W1:Y:S02]  /*9820*/  @P0 LDC R8, c[0x0][0xbf0] ;  /* 0x0002fc00ff080b82 */ /* 0x000e640000000800 */
[----:B------:R-:W-:Y:S01]  /*9830*/  ULDC.64 UR12, c[0x0][0xb88] ;  /* 0x0002e200000c7ab9 */ /* 0x000fe20000000a00 */
[----:B0-----:R-:W-:-:S04]  /*9840*/  @P0 IMAD.HI.U32 R3, R5, R4, RZ ;  /* 0x0000000405030227 */ /* 0x001fc800078e00ff */
[----:B------:R-:W-:Y:S01]  /*9850*/  IMAD.MOV.U32 R4, RZ, RZ, R5 ;  /* 0x000000ffff047224 */ /* 0x000fe200078e0005 */
        /* <DEDUP_REMOVED lines=17> */
.L_x_3635:
[----:B------:R-:W-:Y:S05]  /*9970*/  BSYNC B1 ;  /* 0x0000000000017941 */ /* 0x000fea0003800000 */
.L_x_3634:
[----:B------:R-:W-:Y:S01]  /*9980*/  ISETP.NE.AND P0, PT, R13, 0x1, PT ;  /* 0x000000010d00780c */ /* 0x000fe20003f05270 */
[----:B------:R-:W-:Y:S01]  /*9990*/  ULDC UR14, c[0x0][0xac8] ;  /* 0x0002b200000e7ab9 */ /* 0x000fe20000000800 */
[----:B------:R-:W-:Y:S01]  /*99a0*/  ULDC.64 UR12, c[0x0][0xaa0] ;  /* 0x0002a800000c7ab9 */ /* 0x000fe20000000a00 */
[----:B------:R-:W-:Y:S01]  /*99b0*/  ISETP.GE.AND P1, PT, R189, UR14, PT ;  /* 0x0000000ebd007c0c */ /* 0x000fe2000bf26270 */
[----:B------:R-:W-:Y:S01]  /*99c0*/  UIMAD UR7, UR10, UR12, URZ ;  /* 0x0000000c0a0772a4 */ /* 0x000fe2000f8e023f */
[----:B------:R-:W-:Y:S01]  /*99d0*/  ISETP.GE.AND P2, PT, R2, UR14, PT ;  /* 0x0000000e02007c0c */ /* 0x000fe2000bf46270 */
[----:B------:R-:W-:Y:S01]  /*99e0*/  UIMAD.WIDE.U32 UR8, UR4, UR12, URZ ;  /* 0x0000000c040872a5 */ /* 0x000fe2000f8e003f */
[----:B------:R-:W-:Y:S01]  /*99f0*/  SEL R4, RZ, 0xffffffff, P1 ;  /* 0xffffffffff047807 */ /* 0x000fe20000800000 */
[----:B------:R-:W-:Y:S01]  /*9a00*/  UIMAD UR7, UR4, UR13, UR7 ;  /* 0x0000000d040772a4 */ /* 0x000fe2000f8e0207 */
[----:B0-----:R-:W-:Y:S01]  /*9a10*/  SEL R3, RZ, 0x1, P2 ;  /* 0x00000001ff037807 */ /* 0x001fe20001000000 */
[----:B------:R-:W-:Y:S01]  /*9a20*/  IMAD.U32 R8, RZ, RZ, UR45 ;  /* 0x0000002dff087e24 */ /* 0x000fe2000f8e00ff */
[----:B------:R-:W-:Y:S01]  /*9a30*/  ULDC.64 UR12, c[0x0][0xae8] ;  /* 0x0002ba00000c7ab9 */ /* 0x000fe20000000a00 */
[----:B------:R-:W-:Y:S01]  /*9a40*/  IMAD.SHL.U32 R4, R4, 0x2, RZ ;  /* 0x0000000204047824 */ /* 0x000fe200078e00ff */
[----:B------:R-:W0:Y:S01]  /*9a50*/  @P0 LDC R5, c[0x0][0xbec] ;  /* 0x0002fb00ff050b82 */ /* 0x000e220000000800 */
[----:B------:R-:W-:Y:S01]  /*9a60*/  ISETP.GE.AND P2, PT, R188, UR14, PT ;  /* 0x0000000ebc007c0c */ /* 0x000fe2000bf46270 */
[----:B------:R-:W-:Y:S01]  /*9a70*/  UIADD3 UR9, UR9, UR7, URZ ;  /* 0x0000000709097290 */ /* 0x000fe2000fffe03f */
[----:B------:R-:W-:Y:S01]  /*9a80*/  ISETP.GE.AND P1, PT, R187, UR14, PT ;  /* 0x0000000ebb007c0c */ /* 0x000fe2000bf26270 */
[----:B------:R-:W-:Y:S01]  /*9a90*/  UIMAD UR4, UR11, UR12, URZ ;  /* 0x0000000c0b0472a4 */ /* 0x000fe2000f8e023f */
[----:B------:R-:W-:Y:S01]  /*9aa0*/  LOP3.LUT R4, R4, 0x2, R3, 0xe2, !PT ;  /* 0x0000000204047812 */ /* 0x000fe200078ee203 */
[----:B------:R-:W-:Y:S01]  /*9ab0*/  IMAD R3, R190, 0x20, R191 ;  /* 0x00000020be037824 */ /* 0x000fe200078e02bf */
[----:B------:R-:W-:Y:S01]  /*9ac0*/  SEL R6, RZ, 0xffffffff, P2 ;  /* 0xffffffffff067807 */ /* 0x000fe20001000000 */
[----:B------:R-:W1:Y:S01]  /*9ad0*/  @P0 LDC R9, c[0x0][0xbf0] ;  /* 0x0002fc00ff090b82 */ /* 0x000e620000000800 */
[----:B------:R-:W-:Y:S01]  /*9ae0*/  UIMAD UR4, UR46, UR13, UR4 ;  /* 0x0000000d2e0472a4 */ /* 0x000fe2000f8e0204 */
[----:B------:R-:W-:Y:S01]  /*9af0*/  IMAD R8, R8, 0x40, R3 ;  /* 0x0000004008087824 */ /* 0x000fe200078e0203 */
[----:B------:R-:W-:Y:S01]  /*9b00*/  UIMAD.WIDE.U32 UR8, UR46, UR12, UR8 ;  /* 0x0000000c2e0872a5 */ /* 0x000fe2000f8e0008 */
[----:B------:R-:W-:Y:S01]  /*9b10*/  IMAD.SHL.U32 R15, R6, 0x4, RZ ;  /* 0x00000004060f7824 */ /* 0x000fe200078e00ff */
[----:B------:R-:W-:Y:S01]  /*9b20*/  ULDC.64 UR10, c[0x0][0xaf0] ;  /* 0x0002bc00000a7ab9 */ /* 0x000fe20000000a00 */
[----:B------:R-:W-:Y:S01]  /*9b30*/  SEL R11, RZ, 0xffffffff, P1 ;  /* 0xffffffffff0b7807 */ /* 0x000fe20000800000 */
[----:B------:R-:W-:Y:S01]  /*9b40*/  UIADD3 UR9, UR9, UR4, URZ ;  /* 0x0000000409097290 */ /* 0x000fe2000fffe03f */
[----:B------:R-:W-:Y:S01]  /*9b50*/  IMAD.MOV.U32 R3, RZ, RZ, R8 ;  /* 0x000000ffff037224 */ /* 0x000fe200078e0008 */
[----:B------:R-:W-:Y:S01]  /*9b60*/  UIMAD UR4, UR44, UR10, URZ ;  /* 0x0000000a2c0472a4 */ /* 0x000fe2000f8e023f */
[----:B------:R-:W-:Y:S01]  /*9b70*/  LOP3.LUT R10, R15, 0x4, R4, 0xe2, !PT ;  /* 0x000000040f0a7812 */ /* 0x000fe200078ee204 */
[----:B------:R-:W-:Y:S01]  /*9b80*/  UIMAD.WIDE.U32 UR8, UR43, UR10, UR8 ;  /* 0x0000000a2b0872a5 */ /* 0x000fe2000f8e0008 */
[----:B------:R-:W-:Y:S01]  /*9b90*/  IMAD.SHL.U32 R11, R11, 0x8, RZ ;  /* 0x000000080b0b7824 */ /* 0x000fe200078e00ff */
[----:B------:R-:W-:Y:S01]  /*9ba0*/  UIMAD UR4, UR43, UR11, UR4 ;  /* 0x0000000b2b0472a4 */ /* 0x000fe2000f8e0204 */
[----:B-----5:R-:W-:Y:S01]  /*9bb0*/  IMAD R27, R0, R13, RZ ;  /* 0x0000000d001b7224 */ /* 0x020fe200078e02ff */
[----:B------:R-:W-:Y:S01]  /*9bc0*/  ISETP.GE.AND P2, PT, R193, UR14, PT ;  /* 0x0000000ec1007c0c */ /* 0x000fe2000bf46270 */
[----:B0-----:R-:W-:Y:S01]  /*9bd0*/  @P0 IMAD.HI.U32 R6, R8, R5, RZ ;  /* 0x0000000508060227 */ /* 0x001fe200078e00ff */
[----:B------:R-:W-:Y:S01]  /*9be0*/  UIADD3 UR4, UR9, UR4, URZ ;  /* 0x0000000409047290 */ /* 0x000fe2000fffe03f */
[----:B------:R-:W-:Y:S01]  /*9bf0*/  LOP3.LUT R10, R11, 0x8, R10, 0xe2, !PT ;  /* 0x000000080b0a7812 */ /* 0x000fe200078ee20a */
[----:B------:R-:W-:Y:S01]  /*9c00*/  BSSY B1, `(.L_x_3636) ;  /* 0x0000048000017945 */ /* 0x000fe20003800000 */
[----:B------:R-:W-:-:S02]  /*9c10*/  IMAD.U32 R4, RZ, RZ, UR8 ;  /* 0x00000008ff047e24 */ /* 0x000fc4000f8e00ff */
[----:B------:R-:W-:Y:S01]  /*9c20*/  IMAD.U32 R5, RZ, RZ, UR9 ;  /* 0x00000009ff057e24 */ /* 0x000fe2000f8e00ff */
[----:B------:R-:W-:Y:S01]  /*9c30*/  ULDC.64 UR8, c[0x0][0xae0] ;  /* 0x0002b80000087ab9 */ /* 0x000fe20000000a00 */
[----:B-1----:R-:W-:Y:S01]  /*9c40*/  @P0 SHF.R.U32.HI R3, RZ, R9, R6 ;  /* 0x00000009ff030219 */ /* 0x002fe20000011606 */
[----:B------:R-:W-:Y:S01]  /*9c50*/  IMAD.U32 R5, RZ, RZ, UR4 ;  /* 0x00000004ff057e24 */ /* 0x000fe2000f8e00ff */
[----:B------:R-:W-:Y:S02]  /*9c60*/  ISETP.GE.AND P0, PT, R186, UR14, PT ;  /* 0x0000000eba007c0c */ /* 0x000fe4000bf06270 */
[--C-:B------:R-:W-:Y:S01]  /*9c70*/  SHF.R.S32.HI R6, RZ, 0x1f, R3.reuse ;  /* 0x0000001fff067819 */ /* 0x100fe20000011403 */
[----:B------:R-:W-:Y:S01]  /*9c80*/  IMAD.MOV R9, RZ, RZ, -R3 ;  /* 0x000000ffff097224 */ /* 0x000fe200078e0a03 */
[----:B------:R-:W-:Y:S01]  /*9c90*/  SEL R11, RZ, 0xffffffff, P0 ;  /* 0xffffffffff0b7807 */ /* 0x000fe20000000000 */
[----:B------:R-:W-:Y:S01]  /*9ca0*/  IMAD.WIDE.U32 R4, R3, UR8, R4 ;  /* 0x0000000803047c25 */ /* 0x000fe2000f8e0004 */
[----:B------:R-:W-:-:S03]  /*9cb0*/  ISETP.GE.AND P0, PT, R185, UR14, PT ;  /* 0x0000000eb9007c0c */ /* 0x000fc6000bf06270 */
[----:B------:R-:W-:Y:S02]  /*9cc0*/  IMAD R6, R6, UR8, RZ ;  /* 0x0000000806067c24 */ /* 0x000fe4000f8e02ff */
[----:B------:R-:W-:Y:S01]  /*9cd0*/  IMAD R9, R13, R9, R8 ;  /* 0x000000090d097224 */ /* 0x000fe200078e0208 */
[----:B------:R-:W-:Y:S01]  /*9ce0*/  SEL R8, RZ, 0xffffffff, P0 ;  /* 0xffffffffff087807 */ /* 0x000fe20000000000 */
[----:B------:R-:W-:Y:S01]  /*9cf0*/  IMAD.SHL.U32 R15, R11, 0x10, RZ ;  /* 0x000000100b0f7824 */ /* 0x000fe200078e00ff */
[----:B------:R-:W-:Y:S01]  /*9d00*/  ISETP.GE.AND P0, PT, R194, UR14, PT ;  /* 0x0000000ec2007c0c */ /* 0x000fe2000bf06270 */
[----:B------:R-:W-:Y:S01]  /*9d10*/  IMAD R11, R3, UR9, R6 ;  /* 0x00000009030b7c24 */ /* 0x000fe2000f8e0206 */
[----:B------:R-:W-:Y:S01]  /*9d20*/  SHF.R.S32.HI R3, RZ, 0x1f, R9 ;  /* 0x0000001fff037819 */ /* 0x000fe20000011409 */
[----:B------:R-:W-:Y:S01]  /*9d30*/  ULDC.64 UR8, c[0x0][0xad8] ;  /* 0x0002b60000087ab9 */ /* 0x000fe20000000a00 */
[----:B------:R-:W-:Y:S01]  /*9d40*/  IMAD.U32 R6, RZ, RZ, UR45 ;  /* 0x0000002dff067e24 */ /* 0x000fe2000f8e00ff */
[----:B------:R-:W-:Y:S01]  /*9d50*/  LOP3.LUT R10, R15, 0x10, R10, 0xe2, !PT ;  /* 0x000000100f0a7812 */ /* 0x000fe200078ee20a */
[----:B------:R-:W-:-:S02]  /*9d60*/  IMAD.IADD R5, R5, 0x1, R11 ;  /* 0x0000000105057824 */ /* 0x000fc400078e020b */
[----:B------:R-:W-:Y:S02]  /*9d70*/  IMAD R0, R3, UR8, RZ ;  /* 0x0000000803007c24 */ /* 0x000fe4000f8e02ff */
[----:B------:R-:W-:-:S04]  /*9d80*/  IMAD.WIDE.U32 R4, R9, UR8, R4 ;  /* 0x0000000809047c25 */ /* 0x000fc8000f8e0004 */
[----:B------:R-:W-:Y:S01]  /*9d90*/  IMAD R3, R9, UR9, R0 ;  /* 0x0000000909037c24 */ /* 0x000fe2000f8e0200 */
[----:B------:R-:W-:Y:S01]  /*9da0*/  SEL R9, RZ, 0x40, P0 ;  /* 0x00000040ff097807 */ /* 0x000fe20000000000 */
[----:B------:R-:W-:Y:S01]  /*9db0*/  IMAD R0, R6, 0x40, R191 ;  /* 0x0000004006007824 */ /* 0x000fe200078e02bf */
[----:B------:R-:W-:Y:S01]  /*9dc0*/  ULDC.64 UR8, c[0x0][0xa80] ;  /* 0x0002a00000087ab9 */ /* 0x000fe20000000a00 */
[----:B------:R-:W-:Y:S01]  /*9dd0*/  IMAD.SHL.U32 R15, R8, 0x20, RZ ;  /* 0x00000020080f7824 */ /* 0x000fe200078e00ff */
[----:B------:R-:W-:Y:S01]  /*9de0*/  LEA R6, P1, R4, UR8, 0x1 ;  /* 0x0000000804067c11 */ /* 0x000fe2000f8208ff */
[----:B------:R-:W-:Y:S01]  /*9df0*/  IMAD.IADD R3, R5, 0x1, R3 ;  /* 0x0000000105037824 */ /* 0x000fe200078e0203 */
[----:B------:R-:W-:Y:S02]  /*9e00*/  ISETP.GE.AND P0, PT, R0, R27, PT ;  /* 0x0000001b0000720c */ /* 0x000fe40003f06270 */
[----:B------:R-:W-:Y:S01]  /*9e10*/  LOP3.LUT R10, R15, 0x20, R10, 0xe2, !PT ;  /* 0x000000200f0a7812 */ /* 0x000fe200078ee20a */
[----:B------:R0:W1:Y:S01]  /*9e20*/  SHFL.IDX PT, R8, R6, RZ, 0x181f ;  /* 0x00181fff06087589 */ /* 0x00006200000e0000 */
[----:B------:R-:W-:-:S02]  /*9e30*/  LEA.HI.X R3, R4, UR9, R3, 0x1, P1 ;  /* 0x0000000904037c11 */ /* 0x000fc400088f0c03 */
[----:B------:R-:W-:Y:S02]  /*9e40*/  LOP3.LUT R24, R10, R9, RZ, 0xfc, !PT ;  /* 0x000000090a187212 */ /* 0x000fe400078efcff */
[----:B------:R-:W-:Y:S01]  /*9e50*/  SEL R5, RZ, 0x80, P2 ;  /* 0x00000080ff057807 */ /* 0x000fe20001000000 */
[----:B------:R0:W2:Y:S03]  /*9e60*/  SHFL.IDX PT, R9, R3, RZ, 0x181f ;  /* 0x00181fff03097589 */ /* 0x0000a600000e0000 */
        /* <DEDUP_REMOVED lines=9> */
[----:B------:R-:W-:Y:S01]  /*9f00*/  @!P5 LEA R12, P4, R188, R8, 0x1 ;  /* 0x00000008bc0cd211 */ /* 0x000fe200078808ff */
[----:B------:R-:W-:Y:S01]  /*9f10*/  @!P1 ST.E.128 desc[UR40][R4.64], RZ ;  /* 0x000000ff04009985 */ /* 0x000fe2000c101d28 */
[----:B------:R-:W-:Y:S02]  /*9f20*/  ISETP.GE.AND P1, PT, R185, UR14, PT ;  /* 0x0000000eb9007c0c */ /* 0x000fe4000bf26270 */
[----:B------:R-:W-:Y:S01]  /*9f30*/  LOP3.LUT P0, RZ, R24, 0x40, RZ, 0xc0, !PT ;  /* 0x0000004018ff7812 */ /* 0x000fe2000780c0ff */
[----:B------:R1:W-:Y:S01]  /*9f40*/  @!P2 ST.E.128 desc[UR40][R10.64], RZ ;  /* 0x000000ff0a00a985 */ /* 0x0003e2000c101d28 */
[----:B------:R-:W-:-:S02]  /*9f50*/  ISETP.GE.AND P2, PT, R186, UR14, PT ;  /* 0x0000000eba007c0c */ /* 0x000fc4000bf46270 */
[-C--:B------:R-:W-:Y:S02]  /*9f60*/  @!P5 LEA.HI.X R13, R188, R9.reuse, R203, 0x1, P4 ;  /* 0x00000009bc0dd211 */ /* 0x080fe400020f0ccb */
[----:B------:R-:W-:Y:S02]  /*9f70*/  LOP3.LUT P4, RZ, R25, 0x80, RZ, 0xc0, !PT ;  /* 0x0000008019ff7812 */ /* 0x000fe4000788c0ff */
[CC--:B------:R-:W-:Y:S01]  /*9f80*/  @!P3 LEA R14, P6, R187.reuse, R8.reuse, 0x1 ;  /* 0x00000008bb0eb211 */ /* 0x0c0fe200078c08ff */
[----:B------:R4:W-:Y:S03]  /*9f90*/  @!P5 ST.E.128 desc[UR40][R12.64], RZ ;  /* 0x000000ff0c00d985 */ /* 0x0009e6000c101d28 */
[----:B------:R-:W-:Y:S02]  /*9fa0*/  @!P3 LEA.HI.X R15, R187, R9, R202, 0x1, P6 ;  /* 0x00000009bb0fb211 */ /* 0x000fe400030f0cca */
[----:B-1----:R-:W-:-:S02]  /*9fb0*/  @!P1 LEA R10, P6, R185, R8, 0x1 ;  /* 0x00000008b90a9211 */ /* 0x002fc400078c08ff */
[-C--:B------:R-:W-:Y:S01]  /*9fc0*/  @!P2 LEA R4, P5, R186, R8.reuse, 0x1 ;  /* 0x00000008ba04a211 */ /* 0x080fe200078a08ff */
[----:B------:R4:W-:Y:S01]  /*9fd0*/  @!P3 ST.E.128 desc[UR40][R14.64], RZ ;  /* 0x000000ff0e00b985 */ /* 0x0009e2000c101d28 */
[-C--:B------:R-:W-:Y:S02]  /*9fe0*/  @P0 LEA R20, P3, R194, R8.reuse, 0x1 ;  /* 0x00000008c2140211 */ /* 0x080fe400078608ff */
[-C--:B------:R-:W-:Y:S02]  /*9ff0*/  @!P2 LEA.HI.X R5, R186, R9.reuse, R201, 0x1, P5 ;  /* 0x00000009ba05a211 */ /* 0x080fe400028f0cc9 */
[----:B------:R-:W-:Y:S02]  /*a000*/  @P4 LEA R8, P5, R193, R8, 0x1 ;  /* 0x00000008c1084211 */ /* 0x000fe400078a08ff */
[-C--:B------:R-:W-:Y:S01]  /*a010*/  @!P1 LEA.HI.X R11, R185, R9.reuse, R200, 0x1, P6 ;  /* 0x00000009b90b9211 */ /* 0x080fe200030f0cc8 */
[----:B------:R4:W-:Y:S01]  /*a020*/  @!P2 ST.E.128 desc[UR40][R4.64], RZ ;  /* 0x000000ff0400a985 */ /* 0x0009e2000c101d28 */
[----:B------:R-:W-:-:S02]  /*a030*/  @P0 LEA.HI.X R21, R194, R9, R199, 0x1, P3 ;  /* 0x00000009c2150211 */ /* 0x000fc400018f0cc7 */
[----:B------:R-:W-:Y:S01]  /*a040*/  @P4 LEA.HI.X R9, R193, R9, R198, 0x1, P5 ;  /* 0x00000009c1094211 */ /* 0x000fe200028f0cc6 */
[----:B------:R4:W-:Y:S04]  /*a050*/  @!P1 ST.E.128 desc[UR40][R10.64], RZ ;  /* 0x000000ff0a009985 */ /* 0x0009e8000c101d28 */
[----:B------:R4:W-:Y:S04]  /*a060*/  @P0 ST.E.128 desc[UR40][R20.64], RZ ;  /* 0x000000ff14000985 */ /* 0x0009e8000c101d28 */
[----:B------:R4:W-:Y:S02]  /*a070*/  @P4 ST.E.128 desc[UR40][R8.64], RZ ;  /* 0x000000ff08004985 */ /* 0x0009e4000c101d28 */
.L_x_3637:
[----:B------:R-:W-:Y:S05]  /*a080*/  BSYNC B1 ;  /* 0x0000000000017941 */ /* 0x000fea0003800000 */
.L_x_3636:
[----:B------:R-:W-:Y:S01]  /*a090*/  VIADD R0, R0, 0x20 ;  /* 0x0000002000007836 */ /* 0x000fe20000000000 */
[----:B--2-4-:R2:W4:Y:S04]  /*a0a0*/  SHFL.IDX PT, R9, R3, 0x1, 0x181f ;  /* 0x00381f0003097f89 */ /* 0x01452800000e0000 */
        /* <DEDUP_REMOVED lines=9> */
[----:B----4-:R-:W-:Y:S02]  /*a140*/  @!P3 IMAD.WIDE R4, R2, 0x2, R8 ;  /* 0x000000020204b825 */ /* 0x010fe400078e0208 */
[-C--:B------:R-:W-:Y:S02]  /*a150*/  @!P2 LEA.HI.X R11, R189, R9.reuse, R204, 0x1, P0 ;  /* 0x00000009bd0ba211 */ /* 0x080fe400000f0ccc */
[----:B------:R-:W-:Y:S01]  /*a160*/  @!P5 LEA R12, P0, R188, R8, 0x1 ;  /* 0x00000008bc0cd211 */ /* 0x000fe200078008ff */
[----:B------:R1:W-:Y:S01]  /*a170*/  @!P3 ST.E.128 desc[UR40][R4.64], RZ ;  /* 0x000000ff0400b985 */ /* 0x0003e2000c101d28 */
[----:B------:R-:W-:Y:S02]  /*a180*/  ISETP.GE.AND P3, PT, R186, UR14, PT ;  /* 0x0000000eba007c0c */ /* 0x000fe4000bf66270 */
[----:B------:R-:W-:Y:S01]  /*a190*/  @!P5 LEA.HI.X R13, R188, R9, R203, 0x1, P0 ;  /* 0x00000009bc0dd211 */ /* 0x000fe200000f0ccb */
[----:B------:R2:W-:Y:S01]  /*a1a0*/  @!P2 ST.E.128 desc[UR40][R10.64], RZ ;  /* 0x000000ff0a00a985 */ /* 0x0005e2000c101d28 */
[----:B------:R-:W-:-:S02]  /*a1b0*/  ISETP.GE.AND P2, PT, R185, UR14, PT ;  /* 0x0000000eb9007c0c */ /* 0x000fc4000bf46270 */
[----:B------:R-:W-:Y:S01]  /*a1c0*/  LOP3.LUT P0, RZ, R25, 0x80, RZ, 0xc0, !PT ;  /* 0x0000008019ff7812 */ /* 0x000fe2000780c0ff */
[----:B------:R2:W-:Y:S01]  /*a1d0*/  @!P5 ST.E.128 desc[UR40][R12.64], RZ ;  /* 0x000000ff0c00d985 */ /* 0x0005e2000c101d28 */
[----:B------:R-:W-:-:S04]  /*a1e0*/  @!P4 LEA R14, P6, R187, R8, 0x1 ;  /* 0x00000008bb0ec211 */ /* 0x000fc800078c08ff */
[----:B------:R-:W-:Y:S02]  /*a1f0*/  @!P4 LEA.HI.X R15, R187, R9, R202, 0x1, P6 ;  /* 0x00000009bb0fc211 */ /* 0x000fe400030f0cca */
[----:B------:R-:W-:-:S03]  /*a200*/  @!P3 LEA R20, P5, R186, R8, 0x1 ;  /* 0x00000008ba14b211 */ /* 0x000fc600078a08ff */
[----:B------:R2:W-:Y:S01]  /*a210*/  @!P4 ST.E.128 desc[UR40][R14.64], RZ ;  /* 0x000000ff0e00c985 */ /* 0x0005e2000c101d28 */
[-C--:B-1----:R-:W-:Y:S02]  /*a220*/  @!P2 LEA R4, P6, R185, R8.reuse, 0x1 ;  /* 0x00000008b904a211 */ /* 0x082fe400078c08ff */
        /* <DEDUP_REMOVED lines=10> */
.L_x_3632:
[----:B------:R-:W-:Y:S05]  /*a2d0*/  BSYNC B0 ;  /* 0x0000000000007941 */ /* 0x000fea0003800000 */
.L_x_3626:
[----:B------:R-:W-:Y:S02]  /*a2e0*/  ULDC UR4, c[0x0][0xc3c] ;  /* 0x00030f0000047ab9 */ /* 0x000fe40000000800 */
[----:B------:R-:W-:-:S13]  /*a2f0*/  ISETP.GE.AND P0, PT, R7, UR4, PT ;  /* 0x0000000407007c0c */ /* 0x000fda000bf06270 */
[----:B------:R-:W-:Y:S05]  /*a300*/  @!P0 BRA `(.L_x_3638) ;  /* 0xffffff6c00508947 */ /* 0x000fea000383ffff */
[----:B------:R-:W-:Y:S05]  /*a310*/  EXIT ;  /* 0x000000000000794d */ /* 0x000fea0003800000 */
.L_x_3593:
[----:B------:R-:W-:-:S08]  /*a320*/  NOP ;  /* 0x0000000000007918 */ /* 0x000fd00000000000 */
[----:B------:R-:W0:-:S00]  /*a330*/  USETMAXREG.DEALLOC.CTAPOOL 0x18 ;  /* 0x00000018000079c8 */ /* 0x000e0000080e0500 */
[----:B0-----:R-:W-:-:S06]  /*a340*/  LOP3.LUT R0, R0, 0x3, RZ, 0xc0, !PT ;  /* 0x0000000300007812 */ /* 0x001fcc00078ec0ff */
[----:B------:R-:W0:Y:S02]  /*a350*/  SHFL.IDX PT, R0, R0, RZ, 0x1f ;  /* 0x00001fff00007589 */ /* 0x000e2400000e0000 */
[----:B0-----:R-:W-:Y:S01]  /*a360*/  ISETP.NE.AND P0, PT, R0, RZ, PT ;  /* 0x000000ff0000720c */ /* 0x001fe20003f05270 */
[----:B------:R-:W-:-:S03]  /*a370*/  IMAD.MOV.U32 R0, RZ, RZ, RZ ;  /* 0x000000ffff007224 */ /* 0x000fc600078e00ff */
        /* <DEDUP_REMOVED lines=10> */
.L_x_3639:
        /* <DEDUP_REMOVED lines=42> */
.L_x_3645:
        /* <DEDUP_REMOVED lines=12> */
.L_x_3644:
[----:B------:R-:W-:Y:S05]  /*a780*/  BSYNC B0 ;  /* 0x0000000000007941 */ /* 0x000fea0003800000 */
.L_x_3643:
        /* <DEDUP_REMOVED lines=22> */
.L_x_3641:
        /* <DEDUP_REMOVED lines=16> */
.L_x_3646:
[----:B-1----:R-:W-:Y:S01]  /*a9f0*/  IMAD R16, R16, UR5, R7 ;  /* 0x0000000510107c24 */ /* 0x002fe2000f8e0207 */
[----:B------:R-:W-:Y:S01]  /*aa00*/  IABS R6, R0 ;  /* 0x0000000000067213 */ /* 0x000fe20000000000 */
[----:B------:R-:W-:Y:S02]  /*aa10*/  IMAD R7, R11, R4, RZ ;  /* 0x000000040b077224 */ /* 0x000fe400078e02ff */
[----:B0-----:R-:W-:Y:S02]  /*aa20*/  IMAD.MOV.U32 R2, RZ, RZ, RZ ;  /* 0x000000ffff027224 */ /* 0x001fe400078e00ff */
[----:B------:R-:W-:Y:S02]  /*aa30*/  IMAD.MOV R6, RZ, RZ, -R6 ;  /* 0x000000ffff067224 */ /* 0x000fe400078e0a06 */
[----:B------:R-:W-:Y:S01]  /*aa40*/  IMAD.HI.U32 R2, R3, R7, R2 ;  /* 0x0000000703027227 */ /* 0x000fe200078e0002 */
[----:B------:R-:W-:-:S03]  /*aa50*/  IADD3 R7, -R16, UR6, RZ ;  /* 0x0000000610077c10 */ /* 0x000fc6000fffe1ff */
[----:B------:R-:W-:Y:S01]  /*aa60*/  VIADD R19, R19, UR4 ;  /* 0x0000000413137c36 */ /* 0x000fe20008000000 */
[----:B------:R-:W-:-:S05]  /*aa70*/  IABS R3, R7 ;  /* 0x0000000700037213 */ /* 0x000fca0000000000 */
        /* <DEDUP_REMOVED lines=12> */
[--C-:B------:R-:W-:Y:S02]  /*ab40*/  IMAD.MOV R17, RZ, RZ, -R2.reuse ;  /* 0x000000ffff117224 */ /* 0x100fe400078e0a02 */
[----:B------:R-:W-:Y:S02]  /*ab50*/  IMAD.MOV.U32 R18, RZ, RZ, R2 ;  /* 0x000000ffff127224 */ /* 0x000fe400078e0002 */
[----:B------:R-:W-:Y:S01]  /*ab60*/  IMAD R17, R0, R17, R7 ;  /* 0x0000001100117224 */ /* 0x000fe200078e0207 */
[----:B------:R-:W-:Y:S06]  /*ab70*/  BRA `(.L_x_3647) ;  /* 0x00000000000c7947 */ /* 0x000fec0003800000 */
.L_x_3642:
[----:B------:R-:W-:Y:S02]  /*ab80*/  IMAD.MOV.U32 R17, RZ, RZ, RZ ;  /* 0x000000ffff117224 */ /* 0x000fe400078e00ff */
[----:B------:R-:W-:Y:S02]  /*ab90*/  IMAD.U32 R16, RZ, RZ, UR6 ;  /* 0x00000006ff107e24 */ /* 0x000fe4000f8e00ff */
[----:B------:R-:W-:-:S07]  /*aba0*/  IMAD.MOV.U32 R18, RZ, RZ, RZ ;  /* 0x000000ffff127224 */ /* 0x000fce00078e00ff */
.L_x_3647:
[----:B------:R-:W-:-:S13]  /*abb0*/  ISETP.NE.AND P0, PT, R5, RZ, PT ;  /* 0x000000ff0500720c */ /* 0x000fda0003f05270 */
[----:B------:R-:W0:Y:S01]  /*abc0*/  @!P0 S2R R3, SR_CgaCtaId ;  /* 0x0000000000038919 */ /* 0x000e220000008800 */
[----:B------:R-:W-:-:S04]  /*abd0*/  @!P0 MOV R0, 0x400 ;  /* 0x0000040000008802 */ /* 0x000fc80000000f00 */
[----:B0-----:R-:W-:-:S05]  /*abe0*/  @!P0 LEA R0, R3, R0, 0x18 ;  /* 0x0000000003008211 */ /* 0x001fca00078ec0ff */
[----:B------:R0:W-:Y:S01]  /*abf0*/  @!P0 STS.128 [R0+0x28cd0], R16 ;  /* 0x028cd01000008388 */ /* 0x0001e20000000c00 */
[----:B------:R-:W-:Y:S06]  /*ac00*/  BAR.ARV 0x5, 0x180 ;  /* 0x0146000000007b1d */ /* 0x000fec0000002000 */
.L_x_3640:
        /* <DEDUP_REMOVED lines=16> */
[----:B------:R-:W-:-:S04]  /*ad10*/  LOP3.LUT R2, R0, 0x1f8, RZ, 0xc0, !PT ;  /* 0x000001f800027812 */ /* 0x000fc800078ec0ff */
        /* <DEDUP_REMOVED lines=8> */
[----:B------:R0:W-:Y:S01]  /*ada0*/  STL [R1+0x4], R4 ;  /* 0x0000040401007387 */ /* 0x0001e20000100800 */
[----:B------:R-:W-:-:S03]  /*adb0*/  IMAD.MOV.U32 R0, RZ, RZ, 0x1 ;  /* 0x00000001ff007424 */ /* 0x000fc600078e00ff */
[----:B------:R0:W-:Y:S04]  /*adc0*/  STL [R1+0x50], R2 ;  /* 0x0000500201007387 */ /* 0x0001e80000100800 */
[----:B------:R0:W-:Y:S04]  /*add0*/  STL [R1+0x8], RZ ;  /* 0x000008ff01007387 */ /* 0x0001e80000100800 */
[----:B------:R0:W-:Y:S04]  /*ade0*/  STL [R1+0x10], R0 ;  /* 0x0000100001007387 */ /* 0x0001e80000100800 */
[----:B------:R0:W-:Y:S02]  /*adf0*/  STL [R1+0x3c], RZ ;  /* 0x00003cff01007387 */ /* 0x0001e40000100800 */
.L_x_3766:
[----:B012---:R-:W0:Y:S02]  /*ae00*/  LDC.64 R2, c[0x0][0xc88] ;  /* 0x00032200ff027b82 */ /* 0x007e240000000a00 */
[----:B0-----:R-:W-:-:S05]  /*ae10*/  IMAD.WIDE R2, R19, 0x4, R2 ;  /* 0x0000000413027825 */ /* 0x001fca00078e0202 */
[----:B------:R-:W2:Y:S01]  /*ae20*/  LDG.E R11, desc[UR40][R2.64] ;  /* 0x00000028020b7981 */ /* 0x000ea2000c1e1900 */
[----:B------:R-:W-:Y:S05]  /*ae30*/  YIELD ;  /* 0x0000000000007946 */ /* 0x000fea0003800000 */
[----:B------:R-:W-:Y:S01]  /*ae40*/  ULDC.64 UR4, c[0x0][0xa28] ;  /* 0x00028a0000047ab9 */ /* 0x000fe20000000a00 */
[----:B---3--:R-:W-:Y:S01]  /*ae50*/  IMAD.MOV.U32 R0, RZ, RZ, RZ ;  /* 0x000000ffff007224 */ /* 0x008fe200078e00ff */
        /* <DEDUP_REMOVED lines=14> */
[----:B-----5:R1:W5:Y:S01]  /*af40*/  @P0 LDG.E R0, desc[UR40][R2.64] ;  /* 0x0000002802000981 */ /* 0x020362000c1e1900 */
[----:B------:R-:W-:Y:S01]  /*af50*/  ISETP.NE.AND.EX P1, PT, RZ, UR5, PT, P1 ;  /* 0x00000005ff007c0c */ /* 0x000fe2000bf25310 */
[----:B------:R-:W-:Y:S01]  /*af60*/  IMAD.MOV.U32 R8, RZ, RZ, RZ ;  /* 0x000000ffff087224 */ /* 0x000fe200078e00ff */
        /* <DEDUP_REMOVED lines=29> */
[----:B------:R-:W2:Y:S04]  /*b140*/  LDG.E R7, desc[UR40][R2.64] ;  /* 0x0000002802077981 */ /* 0x000ea8000c1e1900 */
[----:B------:R-:W2:Y:S02]  /*b150*/  LDG.E R2, desc[UR40][R2.64+0x4] ;  /* 0x0000042802027981 */ /* 0x000ea4000c1e1900 */
[----:B--2---:R-:W-:-:S05]  /*b160*/  IMAD.IADD R2, R2, 0x1, -R7 ;  /* 0x0000000102027824 */ /* 0x004fca00078e0a07 */
[----:B------:R1:W-:Y:S02]  /*b170*/  STL [R1+0x38], R2 ;  /* 0x0000380201007387 */ /* 0x0003e40000100800 */
.L_x_3649:
[----:B-1----:R-:W-:Y:S01]  /*b180*/  IMAD.MOV.U32 R2, RZ, RZ, R11 ;  /* 0x000000ffff027224 */ /* 0x002fe200078e000b */
[----:B------:R-:W-:Y:S01]  /*b190*/  ULDC.64 UR4, c[0x0][0xa20] ;  /* 0x0002880000047ab9 */ /* 0x000fe20000000a00 */
[----:B-----5:R-:W-:Y:S01]  /*b1a0*/  IMAD.IADD R3, R8, 0x1, R0 ;  /* 0x0000000108037824 */ /* 0x020fe200078e0200 */
[----:B------:R-:W-:Y:S02]  /*b1b0*/  ISETP.NE.U32.AND P1, PT, RZ, UR4, PT ;  /* 0x00000004ff007c0c */ /* 0x000fe4000bf25070 */
[----:B------:R1:W-:Y:S02]  /*b1c0*/  STL [R1+0xc], R2 ;  /* 0x00000c0201007387 */ /* 0x0003e40000100800 */
[----:B------:R-:W-:Y:S02]  /*b1d0*/  ISETP.NE.AND.EX P1, PT, RZ, UR5, PT, P1 ;  /* 0x00000005ff007c0c */ /* 0x000fe4000bf25310 */
[----:B------:R1:W-:Y:S11]  /*b1e0*/  STL [R1+0x1c], R3 ;  /* 0x00001c0301007387 */ /* 0x0003f60000100800 */
[----:B-1----:R-:W-:Y:S05]  /*b1f0*/  @!P1 BRA `(.L_x_3650) ;  /* 0x0000000000109947 */ /* 0x002fea0003800000 */
[----:B------:R-:W-:-:S04]  /*b200*/  IADD3 R6, P0, R10, UR4, RZ ;  /* 0x000000040a067c10 */ /* 0x000fc8000ff1e0ff */
[----:B------:R-:W-:-:S05]  /*b210*/  IADD3.X R7, R9, UR5, RZ, P0, !PT ;  /* 0x0000000509077c10 */ /* 0x000fca00087fe4ff */
[----:B------:R1:W5:Y:S01]  /*b220*/  LDG.E R6, desc[UR40][R6.64] ;  /* 0x0000002806067981 */ /* 0x000362000c1e1900 */
[----:B------:R-:W-:Y:S05]  /*b230*/  BRA `(.L_x_3651) ;  /* 0x0000000000107947 */ /* 0x000fea0003800000 */
.L_x_3650:
[----:B------:R-:W-:Y:S05]  /*b240*/  @!P0 BRA `(.L_x_3651) ;  /* 0x00000000000c8947 */ /* 0x000fea0003800000 */
[----:B------:R-:W2:Y:S04]  /*b250*/  LDG.E R6, desc[UR40][R4.64] ;  /* 0x0000002804067981 */ /* 0x000ea8000c1e1900 */
[----:B------:R-:W2:Y:S02]  /*b260*/  LDG.E R4, desc[UR40][R4.64+0x4] ;  /* 0x0000042804047981 */ /* 0x000ea4000c1e1900 */
[----:B--2---:R-:W-:-:S07]  /*b270*/  IMAD.IADD R6, R4, 0x1, -R6 ;  /* 0x0000000104067824 */ /* 0x004fce00078e0a06 */
.L_x_3651:
        /* <DEDUP_REMOVED lines=16> */
[----:B------:R-:W3:Y:S01]  /*b380*/  LDC.64 R2, c[0x0][0xc60] ;  /* 0x00031800ff027b82 */ /* 0x000ee20000000a00 */
[----:B------:R-:W2:Y:S02]  /*b390*/  FLO.U32 R0, UR4 ;  /* 0x0000000400007d00 */ /* 0x000ea400080e0000 */
[----:B--2---:R-:W-:-:S06]  /*b3a0*/  ISETP.EQ.U32.AND P0, PT, R0, R5, PT ;  /* 0x000000050000720c */ /* 0x004fcc0003f02070 */
[----:B------:R-:W3:Y:S07]  /*b3b0*/  POPC R5, UR4 ;  /* 0x0000000400057d09 */ /* 0x000eee0008000000 */
[----:B---3--:R-:W2:Y:S01]  /*b3c0*/  @P0 ATOMG.E.ADD.STRONG.GPU PT, R3, desc[UR40][R2.64], R5 ;  /* 0x00000005020309a8 */ /* 0x008ea200081ee1e8 */
[----:B------:R-:W3:Y:S02]  /*b3d0*/  S2R R4, SR_LTMASK ;  /* 0x0000000000047919 */ /* 0x000ee40000003900 */
[----:B---3--:R-:W-:-:S04]  /*b3e0*/  LOP3.LUT R4, R4, UR4, RZ, 0xc0, !PT ;  /* 0x0000000404047c12 */ /* 0x008fc8000f8ec0ff */
[----:B-1----:R-:W1:Y:S01]  /*b3f0*/  POPC R7, R4 ;  /* 0x0000000400077309 */ /* 0x002e620000000000 */
[----:B--2---:R-:W1:Y:S02]  /*b400*/  SHFL.IDX PT, R0, R3, R0, 0x1f ;  /* 0x00001f0003007589 */ /* 0x004e6400000e0000 */
[----:B-1----:R-:W-:Y:S01]  /*b410*/  IADD3 R16, R0, UR37, R7 ;  /* 0x0000002500107c10 */ /* 0x002fe2000fffe007 */
[----:B------:R-:W-:Y:S06]  /*b420*/  BRA `(.L_x_3654) ;  /* 0x0000004c00687947 */ /* 0x000fec0003800000 */
.L_x_3653:
        /* <DEDUP_REMOVED lines=9> */
[----:B------:R-:W-:Y:S02]  /*b4c0*/  IMAD.U32 R4, RZ, RZ, UR6 ;  /* 0x00000006ff047e24 */ /* 0x000fe4000f8e00ff */
[----:B------:R-:W2:Y:S01]  /*b4d0*/  LDC.64 R2, c[0x4][R2] ;  /* 0x0100000002027b82 */ /* 0x000ea20000000a00 */
[----:B------:R-:W-:Y:S02]  /*b4e0*/  IMAD.U32 R5, RZ, RZ, UR7 ;  /* 0x00000007ff057e24 */ /* 0x000fe4000f8e00ff */
[----:B------:R-:W-:Y:S02]  /*b4f0*/  IMAD.U32 R6, RZ, RZ, UR8 ;  /* 0x00000008ff067e24 */ /* 0x000fe4000f8e00ff */
[----:B-1----:R-:W-:-:S02]  /*b500*/  IMAD.U32 R7, RZ, RZ, UR9 ;  /* 0x00000009ff077e24 */ /* 0x002fc4000f8e00ff */
[----:B------:R-:W-:Y:S02]  /*b510*/  IMAD.U32 R10, RZ, RZ, UR4 ;  /* 0x00000004ff0a7e24 */ /* 0x000fe4000f8e00ff */
[----:B------:R-:W-:Y:S02]  /*b520*/  IMAD.U32 R11, RZ, RZ, UR5 ;  /* 0x00000005ff0b7e24 */ /* 0x000fe4000f8e00ff */
[----:B------:R-:W-:Y:S02]  /*b530*/  IMAD.MOV.U32 R8, RZ, RZ, 0x70 ;  /* 0x00000070ff087424 */ /* 0x000fe400078e00ff */
[----:B0-----:R-:W-:Y:S02]  /*b540*/  IMAD.MOV.U32 R12, RZ, RZ, 0x1 ;  /* 0x00000001ff0c7424 */ /* 0x001fe400078e00ff */
[----:B------:R-:W-:-:S07]  /*b550*/  IMAD.MOV.U32 R13, RZ, RZ, RZ ;  /* 0x000000ffff0d7224 */ /* 0x000fce00078e00ff */
[----:B------:R-:W-:-:S07]  /*b560*/  LEPC R20, `(.L_x_3656) ;  /* 0x000000001014794e */ /* 0x000fce0000000000 */
[----:B--2---:R-:W-:Y:S05]  /*b570*/  CALL.ABS.NOINC R2 ;  /* 0x0000000002007343 */ /* 0x004fea0003c00000 */
.L_x_3656:
[----:B------:R-:W-:Y:S05]  /*b580*/  BSYNC B6 ;  /* 0x0000000000067941 */ /* 0x000fea0003800000 */
.L_x_3655:
        /* <DEDUP_REMOVED lines=10> */
[----:B------:R-:W-:Y:S02]  /*b630*/  IMAD.U32 R4, RZ, RZ, UR6 ;  /* 0x00000006ff047e24 */ /* 0x000fe4000f8e00ff */
[----:B------:R-:W-:Y:S02]  /*b640*/  IMAD.U32 R5, RZ, RZ, UR7 ;  /* 0x00000007ff057e24 */ /* 0x000fe4000f8e00ff */
[----:B------:R-:W-:Y:S02]  /*b650*/  IMAD.U32 R6, RZ, RZ, UR8 ;  /* 0x00000008ff067e24 */ /* 0x000fe4000f8e00ff */
[----:B-1----:R-:W-:-:S02]  /*b660*/  IMAD.U32 R7, RZ, RZ, UR9 ;  /* 0x00000009ff077e24 */ /* 0x002fc4000f8e00ff */
[----:B------:R-:W-:Y:S02]  /*b670*/  IMAD.U32 R10, RZ, RZ, UR4 ;  /* 0x00000004ff0a7e24 */ /* 0x000fe4000f8e00ff */
[----:B------:R-:W-:Y:S02]  /*b680*/  IMAD.U32 R11, RZ, RZ, UR5 ;  /* 0x00000005ff0b7e24 */ /* 0x000fe4000f8e00ff */
[----:B------:R-:W-:Y:S02]  /*b690*/  IMAD.MOV.U32 R8, RZ, RZ, 0x70 ;  /* 0x00000070ff087424 */ /* 0x000fe400078e00ff */
[----:B0-----:R-:W-:Y:S02]  /*b6a0*/  IMAD.MOV.U32 R12, RZ, RZ, 0x1 ;  /* 0x00000001ff0c7424 */ /* 0x001fe400078e00ff */
[----:B--2---:R-:W-:-:S07]  /*b6b0*/  IMAD.MOV.U32 R13, RZ, RZ, RZ ;  /* 0x000000ffff0d7224 */ /* 0x004fce00078e00ff */
[----:B------:R-:W-:-:S07]  /*b6c0*/  LEPC R20, `(.L_x_3659) ;  /* 0x000000001014794e */ /* 0x000fce0000000000 */
[----:B---3--:R-:W-:Y:S05]  /*b6d0*/  CALL.ABS.NOINC R2 ;  /* 0x0000000002007343 */ /* 0x008fea0003c00000 */
.L_x_3659:
        /* <DEDUP_REMOVED lines=16> */
.L_x_3658:
[----:B------:R-:W-:Y:S05]  /*b7e0*/  BSYNC B6 ;  /* 0x0000000000067941 */ /* 0x000fea0003800000 */
.L_x_3657:
[----:B------:R-:W2:Y:S01]  /*b7f0*/  LDL.LU R2, [R1] ;  /* 0x0000000001027983 */ /* 0x000ea20000300800 */
[----:B------:R-:W-:-:S03]  /*b800*/  ULDC.64 UR4, c[0x0][0x9f8] ;  /* 0x00027e0000047ab9 */ /* 0x000fc60000000a00 */
[----:B------:R-:W3:Y:S04]  /*b810*/  LDL.LU R4, [R1+0x14] ;  /* 0x0000140001047983 */ /* 0x000ee80000300800 */
[----:B-1----:R-:W4:Y:S01]  /*b820*/  LDL R7, [R1+0xc] ;  /* 0x00000c0001077983 */ /* 0x002f220000100800 */
        /* <DEDUP_REMOVED lines=22> */
.L_x_3783:
        /* <DEDUP_REMOVED lines=9> */
.L_x_3786:
        /* <DEDUP_REMOVED lines=25> */
.L_x_3663:
[----:B------:R-:W4:Y:S04]  /*bbb0*/  LDL R7, [R1+0x4] ;  /* 0x0000040001077983 */ /* 0x000f280000100800 */
[----:B--23--:R-:W4:Y:S04]  /*bbc0*/  LDL R0, [R1+0x8] ;  /* 0x0000080001007983 */ /* 0x00cf280000100800 */
[----:B------:R-:W2:Y:S01]  /*bbd0*/  LDL R2, [R1+0x10] ;  /* 0x0000100001027983 */ /* 0x000ea20000100800 */
[----:B----4-:R-:W-:Y:S01]  /*bbe0*/  IMAD R0, R0, 0x8, R7 ;  /* 0x0000000800007824 */ /* 0x010fe200078e0207 */
[----:B--2---:R-:W-:-:S04]  /*bbf0*/  SHF.L.U32 R2, R2, 0x1f, RZ ;  /* 0x0000001f02027819 */ /* 0x004fc800000006ff */
[----:B------:R-:W2:Y:S02]  /*bc00*/  SYNCS.PHASECHK.TRANS64.TRYWAIT P0, [R0+URZ+0x28c40], R2 ;  /* 0x028c4002000075a7 */ /* 0x000ea4000800017f */
[----:B--2---:R-:W-:Y:S05]  /*bc10*/  @!P0 BRA `(.L_x_3664) ;  /* 0x0000005400e08947 */ /* 0x004fea0003800000 */
.L_x_3787:
        /* <DEDUP_REMOVED lines=11> */
.L_x_3665:
[----:B------:R-:W3:Y:S04]  /*bcd0*/  LDL R5, [R1+0x4] ;  /* 0x0000040001057983 */ /* 0x000ee80000100800 */
[----:B-1----:R-:W3:Y:S04]  /*bce0*/  LDL R4, [R1+0x8] ;  /* 0x0000080001047983 */ /* 0x002ee80000100800 */
[----:B------:R-:W4:Y:S04]  /*bcf0*/  LDL R6, [R1+0x40] ;  /* 0x0000400001067983 */ /* 0x000f280000100800 */
[----:B------:R-:W5:Y:S04]  /*bd00*/  LDL R3, [R1+0x1c] ;  /* 0x00001c0001037983 */ /* 0x000f680000100800 */
[----:B--2---:R-:W2:Y:S01]  /*bd10*/  LDL R2, [R1] ;  /* 0x0000000001027983 */ /* 0x004ea20000100800 */
[----:B------:R-:W-:Y:S01]  /*bd20*/  R2UR UR9, R0 ;  /* 0x00000000000972ca */ /* 0x000fe200000e0000 */
[----:B------:R-:W-:Y:S01]  /*bd30*/  UIADD3 UR6, UP0, UR38, 0x370, URZ ;  /* 0x0000037026067890 */ /* 0x000fe2000ff1e03f */
[----:B------:R-:W-:-:S02]  /*bd40*/  R2UR UR12, R18 ;  /* 0x00000000120c72ca */ /* 0x000fc400000e0000 */
[----:B------:R-:W-:Y:S01]  /*bd50*/  PLOP3.LUT P0, PT, PT, PT, PT, 0x80, 0x0 ;  /* 0x000000000000781c */ /* 0x000fe20003f0f070 */
[----:B------:R-:W-:-:S08]  /*bd60*/  UIADD3.X UR7, URZ, UR39, URZ, UP0, !UPT ;  /* 0x000000273f077290 */ /* 0x000fd000087fe43f */
[----:B------:R-:W-:Y:S01]  /*bd70*/  UIADD3 UR9, UR9, 0x28c30, URZ ;  /* 0x00028c3009097890 */ /* 0x000fe2000fffe03f */
[----:B------:R-:W-:Y:S01]  /*bd80*/  UMOV UR5, 0x14f00000 ;  /* 0x14f0000000057882 */ /* 0x000fe20000000000 */
[----:B------:R-:W-:Y:S01]  /*bd90*/  UMOV UR10, URZ ;  /* 0x0000003f000a7c82 */ /* 0x000fe20008000000 */
[----:B---3--:R-:W-:Y:S01]  /*bda0*/  IMAD R0, R4, 0x2000, R5 ;  /* 0x0000200004007824 */ /* 0x008fe200078e0205 */
[----:B----4-:R-:W-:-:S04]  /*bdb0*/  R2UR UR11, R6 ;  /* 0x00000000060b72ca */ /* 0x010fc800000e0000 */
[----:B------:R-:W-:Y:S02]  /*bdc0*/  R2UR UR8, R0 ;  /* 0x00000000000872ca */ /* 0x000fe400000e0000 */
[----:B-----5:R-:W-:Y:S02]  /*bdd0*/  R2UR UR4, R3 ;  /* 0x00000000030472ca */ /* 0x020fe400000e0000 */
[----:B--2---:R-:W-:Y:S02]  /*bde0*/  R2UR UR13, R2 ;  /* 0x00000000020d72ca */ /* 0x004fe400000e0000 */
[----:B------:R-:W-:-:S07]  /*bdf0*/  P2R R0, PR, RZ, 0x1 ;  /* 0x00000001ff007803 */ /* 0x000fce0000000000 */
[----:B------:R-:W-:Y:S02]  /*be00*/  UIADD3 UR8, UR8, 0x22400, URZ ;  /* 0x0002240008087890 */ /* 0x000fe4000fffe03f */
[----:B------:R-:W-:Y:S01]  /*be10*/  ULEA UR11, UR11, UR4, 0x6 ;  /* 0x000000040b0b7291 */ /* 0x000fe2000f8e303f */
[----:B------:R3:W-:Y:S02]  /*be20*/  STL [R1+0x18], R0 ;  /* 0x0000180001007387 */ /* 0x0007e40000100800 */
[----:B------:R-:W-:-:S06]  /*be30*/  UMOV UR4, 0x0 ;  /* 0x0000000000047882 */ /* 0x000fcc0000000000 */
[----:B------:R3:W-:Y:S01]  /*be40*/  UTMALDG.4D [UR8], [UR6], desc[UR4] ;  /* 0x00000408060075b4 */ /* 0x0007e20008019000 */
[----:B------:R-:W-:Y:S02]  /*be50*/  NOP ;  /* 0x0000000000007918 */ /* 0x000fe40000000000 */
.L_x_3661:
[----:B------:R-:W4:Y:S04]  /*be60*/  LDL R2, [R1+0x4] ;  /* 0x0000040001027983 */ /* 0x000f280000100800 */
[----:B------:R-:W2:Y:S04]  /*be70*/  LDL.LU R3, [R1+0x2c] ;  /* 0x00002c0001037983 */ /* 0x000ea80000300800 */
[----:B------:R-:W5:Y:S04]  /*be80*/  LDL.LU R5, [R1+0x20] ;  /* 0x0000200001057983 */ /* 0x000f680000300800 */
[----:B-1----:R-:W5:Y:S01]  /*be90*/  LDL.LU R4, [R1+0x34] ;  /* 0x0000340001047983 */ /* 0x002f620000300800 */
[----:B------:R-:W-:Y:S05]  /*bea0*/  WARPSYNC.ALL ;  /* 0x0000000000007948 */ /* 0x000fea0003800000 */
[----:B---3--:R-:W-:Y:S01]  /*beb0*/  ULDC.64 UR4, c[0x0][0x298] ;  /* 0x0000a60000047ab9 */ /* 0x008fe20000000a00 */
[----:B------:R-:W-:Y:S01]  /*bec0*/  ULDC.64 UR6, c[0x0][0xa00] ;  /* 0x0002800000067ab9 */ /* 0x000fe20000000a00 */
[----:B------:R-:W-:Y:S01]  /*bed0*/  BSSY B6, `(.L_x_3666) ;  /* 0x0000024000067945 */ /* 0x000fe20003800000 */
[----:B------:R-:W-:Y:S01]  /*bee0*/  BAR.SYNC.DEFER_BLOCKING 0x8, 0x100 ;  /* 0x0204000000007b1d */ /* 0x000fe20000010000 */
[----:B------:R-:W-:-:S04]  /*bef0*/  ISETP.NE.U32.AND P0, PT, RZ, UR6, PT ;  /* 0x00000006ff007c0c */ /* 0x000fc8000bf05070 */
[----:B------:R-:W-:Y:S01]  /*bf00*/  ISETP.NE.AND.EX P0, PT, RZ, UR7, PT, P0 ;  /* 0x00000007ff007c0c */ /* 0x000fe2000bf05300 */
[----:B----4-:R-:W-:Y:S01]  /*bf10*/  VIADD R2, R2, 0x20400 ;  /* 0x0002040002027836 */ /* 0x010fe20000000000 */
[----:B--2---:R-:W-:-:S04]  /*bf20*/  SHF.R.S32.HI R0, RZ, 0x1f, R3 ;  /* 0x0000001fff007819 */ /* 0x004fc80000011403 */
[----:B------:R-:W-:Y:S02]  /*bf30*/  LOP3.LUT P1, RZ, R2, 0x3ff, RZ, 0xc0, !PT ;  /* 0x000003ff02ff7812 */ /* 0x000fe4000782c0ff */
[----:B-----5:R-:W-:Y:S01]  /*bf40*/  SEL R5, R5, RZ, !P0 ;  /* 0x000000ff05057207 */ /* 0x020fe20004000000 */
[----:B------:R-:W-:Y:S01]  /*bf50*/  IMAD R0, R0, UR4, RZ ;  /* 0x0000000400007c24 */ /* 0x000fe2000f8e02ff */
[----:B------:R-:W-:-:S03]  /*bf60*/  SEL R4, R4, RZ, !P0 ;  /* 0x000000ff04047207 */ /* 0x000fc60004000000 */
        /* <DEDUP_REMOVED lines=22> */
[----:B0-----:R-:W-:Y:S02]  /*c0d0*/  IMAD.MOV.U32 R12, RZ, RZ, 0x1 ;  /* 0x00000001ff0c7424 */ /* 0x001fe400078e00ff */
[----:B------:R-:W-:-:S07]  /*c0e0*/  IMAD.MOV.U32 R13, RZ, RZ, RZ ;  /* 0x000000ffff0d7224 */ /* 0x000fce00078e00ff */
[----:B------:R-:W-:-:S07]  /*c0f0*/  LEPC R20, `(.L_x_3667) ;  /* 0x000000001014794e */ /* 0x000fce0000000000 */
[----:B-1----:R-:W-:Y:S05]  /*c100*/  CALL.ABS.NOINC R2 ;  /* 0x0000000002007343 */ /* 0x002fea0003c00000 */
.L_x_3667:
[----:B------:R-:W-:Y:S05]  /*c110*/  BSYNC B6 ;  /* 0x0000000000067941 */ /* 0x000fea0003800000 */
.L_x_3666:
[----:B--2---:R-:W2:Y:S01]  /*c120*/  LDL.LU R5, [R1+0x2c] ;  /* 0x00002c0001057983 */ /* 0x004ea20000300800 */
[----:B------:R-:W-:Y:S01]  /*c130*/  ULDC.64 UR4, c[0x0][0x2d8] ;  /* 0x0000b60000047ab9 */ /* 0x000fe20000000a00 */
[----:B------:R-:W1:Y:S01]  /*c140*/  LDC R7, c[0x0][0x448] ;  /* 0x00011200ff077b82 */ /* 0x000e620000000800 */
[----:B------:R-:W-:Y:S01]  /*c150*/  ULDC UR6, c[0x0][0x2b8] ;  /* 0x0000ae0000067ab9 */ /* 0x000fe20000000800 */
[----:B------:R-:W2:Y:S04]  /*c160*/  LDL.LU.64 R2, [R1+0x48] ;  /* 0x0000480001027983 */ /* 0x000ea80000300a00 */
[----:B------:R-:W3:Y:S04]  /*c170*/  LDL.LU R0, [R1+0x34] ;  /* 0x0000340001007983 */ /* 0x000ee80000300800 */
[----:B------:R-:W4:Y:S04]  /*c180*/  LDL.LU R6, [R1+0x54] ;  /* 0x0000540001067983 */ /* 0x000f280000300800 */
[----:B------:R-:W4:Y:S04]  /*c190*/  LDL.LU R4, [R1+0x20] ;  /* 0x0000200001047983 */ /* 0x000f280000300800 */
[----:B------:R0:W5:Y:S01]  /*c1a0*/  LDL R9, [R1+0x50] ;  /* 0x0000500001097983 */ /* 0x0001620000100800 */
[----:B-1----:R-:W-:Y:S01]  /*c1b0*/  ISETP.NE.AND P0, PT, R7, 0x1, PT ;  /* 0x000000010700780c */ /* 0x002fe20003f05270 */
[----:B------:R-:W1:Y:S02]  /*c1c0*/  S2R R8, SR_TID.X ;  /* 0x0000000000087919 */ /* 0x000e640000002100 */
[C---:B-1----:R-:W-:Y:S01]  /*c1d0*/  IMAD.SHL.U32 R10, R8.reuse, 0x8, RZ ;  /* 0x00000008080a7824 */ /* 0x042fe200078e00ff */
[----:B------:R-:W-:-:S04]  /*c1e0*/  LOP3.LUT R8, R8, 0x7f, RZ, 0xc0, !PT ;  /* 0x0000007f08087812 */ /* 0x000fc800078ec0ff */
[----:B------:R-:W-:Y:S02]  /*c1f0*/  LOP3.LUT R10, R10, 0x38, RZ, 0xc0, !PT ;  /* 0x000000380a0a7812 */ /* 0x000fe400078ec0ff */
[----:B------:R-:W-:Y:S01]  /*c200*/  SHF.R.U32.HI R8, RZ, 0x3, R8 ;  /* 0x00000003ff087819 */ /* 0x000fe20000011608 */
[----:B--2---:R-:W-:Y:S02]  /*c210*/  IMAD.MOV.U32 R3, RZ, RZ, R5 ;  /* 0x000000ffff037224 */ /* 0x004fe400078e0005 */
[----:B------:R-:W1:Y:S01]  /*c220*/  S2R R5, SR_TID.X ;  /* 0x0000000000057919 */ /* 0x000e620000002100 */
[----:B---3--:R-:W-:Y:S02]  /*c230*/  IMAD R0, R0, UR4, RZ ;  /* 0x0000000400007c24 */ /* 0x008fe4000f8e02ff */
[----:B------:R-:W-:-:S04]  /*c240*/  IMAD.WIDE.U32 R2, R18, UR4, R2 ;  /* 0x0000000412027c25 */ /* 0x000fc8000f8e0002 */
[----:B------:R-:W-:Y:S01]  /*c250*/  IMAD R0, R18, UR5, R0 ;  /* 0x0000000512007c24 */ /* 0x000fe2000f8e0200 */
[----:B------:R-:W-:-:S03]  /*c260*/  ULDC.64 UR4, c[0x0][0x2e0] ;  /* 0x0000b80000047ab9 */ /* 0x000fc60000000a00 */
[----:B------:R-:W-:Y:S02]  /*c270*/  IMAD.IADD R3, R3, 0x1, R0 ;  /* 0x0000000103037824 */ /* 0x000fe400078e0200 */
[----:B----4-:R-:W-:Y:S02]  /*c280*/  IMAD R0, R6, UR4, RZ ;  /* 0x0000000406007c24 */ /* 0x010fe4000f8e02ff */
[C---:B------:R-:W-:Y:S01]  /*c290*/  IMAD.WIDE.U32 R2, R4.reuse, UR4, R2 ;  /* 0x0000000404027c25 */ /* 0x040fe2000f8e0002 */
[----:B------:R-:W2:Y:S03]  /*c2a0*/  @P0 LDC R6, c[0x0][0x450] ;  /* 0x00011400ff060b82 */ /* 0x000ea60000000800 */
[----:B------:R-:W-:Y:S01]  /*c2b0*/  IMAD R0, R4, UR5, R0 ;  /* 0x0000000504007c24 */ /* 0x000fe2000f8e0200 */
[----:B------:R-:W-:Y:S01]  /*c2c0*/  ULDC.64 UR4, c[0x0][0x2d0] ;  /* 0x0000b40000047ab9 */ /* 0x000fe20000000a00 */
[----:B------:R-:W3:Y:S02]  /*c2d0*/  S2R R4, SR_TID.X ;  /* 0x0000000000047919 */ /* 0x000ee40000002100 */
[----:B------:R-:W-:Y:S01]  /*c2e0*/  IMAD.IADD R3, R3, 0x1, R0 ;  /* 0x0000000103037824 */ /* 0x000fe200078e0200 */
[----:B-1----:R-:W-:-:S04]  /*c2f0*/  LOP3.LUT R5, R5, 0x7f, RZ, 0xc0, !PT ;  /* 0x0000007f05057812 */ /* 0x002fc800078ec0ff */
[----:B------:R-:W-:Y:S01]  /*c300*/  SHF.R.U32.HI R5, RZ, 0x3, R5 ;  /* 0x00000003ff057819 */ /* 0x000fe20000011605 */
[----:B---3--:R-:W-:-:S05]  /*c310*/  IMAD.SHL.U32 R4, R4, 0x10, RZ ;  /* 0x0000001004047824 */ /* 0x008fca00078e00ff */
[----:B------:R-:W-:Y:S02]  /*c320*/  LOP3.LUT R4, R5, 0x70, R4, 0xf8, !PT ;  /* 0x0000007005047812 */ /* 0x000fe400078ef804 */
[----:B------:R-:W1:Y:S03]  /*c330*/  @P0 LDC R5, c[0x0][0x44c] ;  /* 0x00011300ff050b82 */ /* 0x000e660000000800 */
[----:B------:R-:W-:-:S04]  /*c340*/  IMAD R0, R17, 0x40, R4 ;  /* 0x0000004011007824 */ /* 0x000fc800078e0204 */
[----:B------:R-:W-:Y:S02]  /*c350*/  IMAD.MOV.U32 R4, RZ, RZ, R0 ;  /* 0x000000ffff047224 */ /* 0x000fe400078e0000 */
[----:B-1----:R-:W-:-:S05]  /*c360*/  @P0 IMAD.HI.U32 R5, R0, R5, RZ ;  /* 0x0000000500050227 */ /* 0x002fca00078e00ff */
[----:B--2---:R-:W-:-:S05]  /*c370*/  @P0 SHF.R.U32.HI R4, RZ, R6, R5 ;  /* 0x00000006ff040219 */ /* 0x004fca0000011605 */
        /* <DEDUP_REMOVED lines=8> */
[----:B------:R-:W-:-:S05]  /*c400*/  SHF.R.S32.HI R4, RZ, 0x1f, R0 ;  /* 0x0000001fff047819 */ /* 0x000fca0000011400 */
[----:B------:R-:W-:Y:S02]  /*c410*/  IMAD R6, R4, UR4, RZ ;  /* 0x0000000404067c24 */ /* 0x000fe4000f8e02ff */
[----:B------:R-:W-:-:S04]  /*c420*/  IMAD.WIDE.U32 R4, R0, UR4, R2 ;  /* 0x0000000400047c25 */ /* 0x000fc8000f8e0002 */
[----:B------:R-:W-:Y:S01]  /*c430*/  IMAD R0, R0, UR5, R6 ;  /* 0x0000000500007c24 */ /* 0x000fe2000f8e0206 */
[----:B------:R-:W-:Y:S02]  /*c440*/  ULDC.64 UR4, c[0x0][0x280] ;  /* 0x0000a00000047ab9 */ /* 0x000fe40000000a00 */
[----:B------:R-:W-:Y:S01]  /*c450*/  LEA R3, P1, R4, UR4, 0x1 ;  /* 0x0000000404037c11 */ /* 0x000fe2000f8208ff */
[----:B------:R-:W-:Y:S01]  /*c460*/  IMAD.IADD R0, R5, 0x1, R0 ;  /* 0x0000000105007824 */ /* 0x000fe200078e0200 */
[----:B------:R-:W-:Y:S01]  /*c470*/  UMOV UR4, 0xffffffff ;  /* 0xffffffff00047882 */ /* 0x000fe20000000000 */
[----:B------:R-:W-:-:S03]  /*c480*/  ISETP.GE.AND P0, PT, R10, UR6, PT ;  /* 0x000000060a007c0c */ /* 0x000fc6000bf06270 */
[----:B------:R-:W-:Y:S01]  /*c490*/  LEA.HI.X R2, R4, UR5, R0, 0x1, P1 ;  /* 0x0000000504027c11 */ /* 0x000fe200088f0c00 */
[----:B0-----:R-:W-:Y:S09]  /*c4a0*/  BRA.DIV UR4, `(.L_x_3668) ;  /* 0x0000004e04d07947 */ /* 0x001ff2000b800000 */
[----:B------:R-:W2:Y:S01]  /*c4b0*/  LDL.LU R5, [R1+0x38] ;  /* 0x0000380001057983 */ /* 0x000ea20000300800 */
        /* <DEDUP_REMOVED lines=11> */
[----:B-----5:R0:W-:Y:S02]  /*c570*/  @!P1 LDGSTS.E.BYPASS.LTC128B.128 [R9+0x20400], desc[UR40][R4.64], !P0 ;  /* 0x2040000004099fae */ /* 0x0201e4000c101d68 */
        /* <DEDUP_REMOVED lines=19> */
[----:B------:R0:W-:Y:S04]  /*c6b0*/  @!P1 LDGSTS.E.BYPASS.LTC128B.128 [R9+0x21400], desc[UR40][R4.64], !P0 ;  /* 0x2140000004099fae */ /* 0x0001e8000c101d68 */
[----:B01----:R0:W2:Y:S02]  /*c6c0*/  SHFL.IDX PT, R4, R2, 0x3, 0x181f ;  /* 0x00781f0002047f89 */ /* 0x0030a400000e0000 */
.L_x_3796:
[----:B------:R1:W5:Y:S01]  /*c6d0*/  LDL R8, [R1+0x4] ;  /* 0x0000040001087983 */ /* 0x0003620000100800 */
[----:B------:R-:W-:-:S05]  /*c6e0*/  VIADD R17, R17, 0x30 ;  /* 0x0000003011117836 */ /* 0x000fca0000000000 */
[----:B------:R-:W-:-:S13]  /*c6f0*/  ISETP.GE.AND P1, PT, R17, R0, PT ;  /* 0x000000001100720c */ /* 0x000fda0003f26270 */
[----:B0-----:R-:W-:-:S05]  /*c700*/  @!P1 LEA R2, P2, R10, R3, 0x1 ;  /* 0x000000030a029211 */ /* 0x001fca00078408ff */
[----:B--2---:R-:W-:-:S05]  /*c710*/  @!P1 IMAD.X R3, RZ, RZ, R4, P2 ;  /* 0x000000ffff039224 */ /* 0x004fca00010e0604 */
[----:B------:R-:W-:Y:S01]  /*c720*/  @!PT LDS RZ, [RZ] ;  /* 0x00000000fffff984 */ /* 0x000fe20000000800 */
[----:B------:R-:W-:Y:S01]  /*c730*/  @!PT LDS RZ, [RZ] ;  /* 0x00000000fffff984 */ /* 0x000fe20000000800 */
[----:B------:R-:W-:Y:S01]  /*c740*/  @!PT LDS RZ, [RZ] ;  /* 0x00000000fffff984 */ /* 0x000fe20000000800 */
[----:B------:R1:W-:Y:S01]  /*c750*/  @!P1 LDGSTS.E.BYPASS.LTC128B.128 [R9+0x21c00], desc[UR40][R2.64], !P0 ;  /* 0x21c0000002099fae */ /* 0x0003e2000c101d68 */
[----:B------:R-:W-:Y:S01]  /*c760*/  PLOP3.LUT P0, PT, PT, PT, PT, 0x80, 0x0 ;  /* 0x000000000000781c */ /* 0x000fe20003f0f070 */
[----:B------:R-:W-:-:S12]  /*c770*/  NOP ;  /* 0x0000000000007918 */ /* 0x000fd80000000000 */
.L_x_3669:
[----:B-1----:R-:W2:Y:S01]  /*c780*/  LDL R2, [R1+0x4] ;  /* 0x0000040001027983 */ /* 0x002ea20000100800 */
        /* <DEDUP_REMOVED lines=18> */
.L_x_3797:
[----:B------:R-:W-:Y:S05]  /*c8b0*/  BSYNC B0 ;  /* 0x0000000000007941 */ /* 0x000fea0003800000 */
.L_x_3670:
[----:B0-----:R-:W2:Y:S01]  /*c8c0*/  LDL R2, [R1+0x18] ;  /* 0x0000180001027983 */ /* 0x001ea20000100800 */
[----:B------:R-:W-:Y:S01]  /*c8d0*/  BSSY B0, `(.L_x_3672) ;  /* 0x00000a3000007945 */ /* 0x000fe20003800000 */
[----:B--2---:R-:W-:-:S13]  /*c8e0*/  ISETP.NE.AND P0, PT, R2, RZ, PT ;  /* 0x000000ff0200720c */ /* 0x004fda0003f05270 */
[----:B------:R-:W-:Y:S05]  /*c8f0*/  @!P0 BRA `(.L_x_3673) ;  /* 0x0000000800808947 */ /* 0x000fea0003800000 */
[----:B------:R-:W2:Y:S04]  /*c900*/  LDL R3, [R1+0x4] ;  /* 0x0000040001037983 */ /* 0x000ea80000100800 */
[----:B------:R-:W3:Y:S01]  /*c910*/  LDL R4, [R1+0x10] ;  /* 0x0000100001047983 */ /* 0x000ee20000100800 */
[----:B------:R-:W0:Y:S01]  /*c920*/  S2R R2, SR_TID.X ;  /* 0x0000000000027919 */ /* 0x000e220000002100 */
[----:B--2---:R-:W-:Y:S02]  /*c930*/  IMAD.MOV.U32 R5, RZ, RZ, R3 ;  /* 0x000000ffff057224 */ /* 0x004fe400078e0003 */
[----:B------:R-:W2:Y:S01]  /*c940*/  LDL R3, [R1+0x8] ;  /* 0x0000080001037983 */ /* 0x000ea20000100800 */
[----:B---3--:R-:W-:Y:S01]  /*c950*/  SHF.L.U32 R0, R4, 0x1f, RZ ;  /* 0x0000001f04007819 */ /* 0x008fe200000006ff */
[----:B------:R-:W-:Y:S01]  /*c960*/  BSSY B1, `(.L_x_3674) ;  /* 0x0000006000017945 */ /* 0x000fe20003800000 */
[----:B0-----:R-:W-:-:S04]  /*c970*/  LOP3.LUT R2, R2, 0x7f, RZ, 0xc0, !PT ;  /* 0x0000007f02027812 */ /* 0x001fc800078ec0ff */
[----:B------:R-:W-:Y:S01]  /*c980*/  ISETP.NE.AND P1, PT, R2, RZ, PT ;  /* 0x000000ff0200720c */ /* 0x000fe20003f25270 */
[----:B--2---:R-:W-:-:S04]  /*c990*/  IMAD R3, R3, 0x8, R5 ;  /* 0x0000000803037824 */ /* 0x004fc800078e0205 */
[----:B------:R-:W0:Y:S02]  /*c9a0*/  SYNCS.PHASECHK.TRANS64.TRYWAIT P0, [R3+URZ+0x28c60], R0 ;  /* 0x028c6000030075a7 */ /* 0x000e24000800017f */
[----:B0-----:R-:W-:Y:S06]  /*c9b0*/  @!P0 BRA `(.L_x_3675) ;  /* 0x0000004c00ec8947 */ /* 0x001fec0003800000 */
.L_x_3798:
[----:B------:R-:W-:Y:S05]  /*c9c0*/  BSYNC B1 ;  /* 0x0000000000017941 */ /* 0x000fea0003800000 */
.L_x_3674:
        /* <DEDUP_REMOVED lines=9> */
.L_x_3677:
[----:B------:R-:W-:Y:S05]  /*ca60*/  BSYNC B1 ;  /* 0x0000000000017941 */ /* 0x000fea0003800000 */
.L_x_3676:
[----:B------:R-:W2:Y:S04]  /*ca70*/  LDL R5, [R1+0x4] ;  /* 0x0000040001057983 */ /* 0x000ea80000100800 */
[----:B------:R-:W2:Y:S04]  /*ca80*/  LDL R2, [R1+0x8] ;  /* 0x0000080001027983 */ /* 0x000ea80000100800 */
[----:B------:R-:W3:Y:S04]  /*ca90*/  LDL R4, [R1+0x1c] ;  /* 0x00001c0001047983 */ /* 0x000ee80000100800 */
[----:B0-----:R-:W3:Y:S01]  /*caa0*/  LDL R0, [R1+0x40] ;  /* 0x0000400001007983 */ /* 0x001ee20000100800 */
[----:B------:R-:W-:Y:S01]  /*cab0*/  UIADD3 UR4, UP0, UR38, 0x470, URZ ;  /* 0x0000047026047890 */ /* 0x000fe2000ff1e03f */
[----:B------:R-:W-:Y:S01]  /*cac0*/  VIADD R3, R3, 0x28c50 ;  /* 0x00028c5003037836 */ /* 0x000fe20000000000 */
[----:B------:R-:W-:Y:S01]  /*cad0*/  PLOP3.LUT P0, PT, PT, PT, PT, 0x80, 0x0 ;  /* 0x000000000000781c */ /* 0x000fe20003f0f070 */
[----:B------:R-:W-:Y:S01]  /*cae0*/  UMOV UR6, 0x0 ;  /* 0x0000000000067882 */ /* 0x000fe20000000000 */
[----:B------:R-:W-:Y:S01]  /*caf0*/  UIADD3.X UR5, URZ, UR39, URZ, UP0, !UPT ;  /* 0x000000273f057290 */ /* 0x000fe200087fe43f */
[----:B------:R-:W-:Y:S01]  /*cb00*/  UMOV UR7, 0x14f00000 ;  /* 0x14f0000000077882 */ /* 0x000fe20000000000 */
[----:B------:R-:W-:Y:S01]  /*cb10*/  UMOV UR10, URZ ;  /* 0x0000003f000a7c82 */ /* 0x000fe20008000000 */
[----:B--2---:R-:W-:-:S02]  /*cb20*/  IMAD R2, R2, 0x10000, R5 ;  /* 0x0001000002027824 */ /* 0x004fc400078e0205 */
[----:B---3--:R-:W-:Y:S02]  /*cb30*/  IMAD R0, R0, 0x40, R4 ;  /* 0x0000004000007824 */ /* 0x008fe400078e0204 */
[----:B------:R-:W-:-:S07]  /*cb40*/  VIADD R4, R2, 0x400 ;  /* 0x0000040002047836 */ /* 0x000fce0000000000 */
.L_x_3678:
        /* <DEDUP_REMOVED lines=16> */
.L_x_3679:
        /* <DEDUP_REMOVED lines=16> */
.L_x_3680:
        /* <DEDUP_REMOVED lines=16> */
.L_x_3681:
        /* <DEDUP_REMOVED lines=16> */
.L_x_3682:
        /* <DEDUP_REMOVED lines=16> */
.L_x_3683:
        /* <DEDUP_REMOVED lines=16> */
.L_x_3684:
        /* <DEDUP_REMOVED lines=16> */
.L_x_3685:
        /* <DEDUP_REMOVED lines=11> */
.L_x_3673:
[----:B------:R-:W-:Y:S05]  /*d300*/  BSYNC B0 ;  /* 0x0000000000007941 */ /* 0x000fea0003800000 */
.L_x_3672:
[----:B------:R-:W2:Y:S01]  /*d310*/  LDL.LU R4, [R1+0x30] ;  /* 0x0000300001047983 */ /* 0x000ea20000300800 */
        /* <DEDUP_REMOVED lines=14> */
[----:B------:R-:W3:Y:S04]  /*d400*/  LDL.LU R4, [R1+0x8] ;  /* 0x0000080001047983 */ /* 0x000ee80000300800 */
[----:B------:R-:W4:Y:S01]  /*d410*/  LDL.LU R7, [R1+0x10] ;  /* 0x0000100001077983 */ /* 0x000f220000300800 */
[----:B------:R-:W-:Y:S01]  /*d420*/  BSSY B1, `(.L_x_3690) ;  /* 0x00000e5000017945 */ /* 0x000fe20003800000 */
[----:B--2---:R-:W-:Y:S01]  /*d430*/  ISETP.NE.AND P2, PT, R5, RZ, PT ;  /* 0x000000ff0500720c */ /* 0x004fe20003f45270 */
[----:B---3--:R-:W-:-:S05]  /*d440*/  VIADD R2, R4, 0x1 ;  /* 0x0000000104027836 */ /* 0x008fca0000000000 */
[----:B------:R-:W-:-:S04]  /*d450*/  ISETP.NE.AND P0, PT, R2, 0x2, PT ;  /* 0x000000020200780c */ /* 0x000fc80003f05270 */
[----:B------:R-:W-:Y:S02]  /*d460*/  SEL R3, RZ, 0x1, P0 ;  /* 0x00000001ff037807 */ /* 0x000fe40000000000 */
[----:B-----5:R-:W-:Y:S02]  /*d470*/  SEL R8, R2, RZ, P0 ;  /* 0x000000ff02087207 */ /* 0x020fe40000000000 */
[----:B----4-:R-:W-:-:S05]  /*d480*/  LOP3.LUT R7, R7, R3, RZ, 0x3c, !PT ;  /* 0x0000000307077212 */ /* 0x010fca00078e3cff */
[----:B------:R0:W-:Y:S04]  /*d490*/  STL [R1+0x10], R7 ;  /* 0x0000100701007387 */ /* 0x0001e80000100800 */
[----:B------:R0:W-:Y:S01]  /*d4a0*/  STL [R1+0x8], R8 ;  /* 0x0000080801007387 */ /* 0x0001e20000100800 */
[----:B------:R-:W-:Y:S05]  /*d4b0*/  @!P2 BRA `(.L_x_3691) ;  /* 0x0000000c006ca947 */ /* 0x000fea0003800000 */
[----:B------:R-:W-:Y:S02]  /*d4c0*/  ULDC.64 UR4, c[0x0][0x418] ;  /* 0x0001060000047ab9 */ /* 0x000fe40000000a00 */
[----:B------:R-:W-:-:S04]  /*d4d0*/  ISETP.NE.U32.AND P0, PT, RZ, UR4, PT ;  /* 0x00000004ff007c0c */ /* 0x000fc8000bf05070 */
[----:B------:R-:W-:-:S13]  /*d4e0*/  ISETP.NE.AND.EX P0, PT, RZ, UR5, PT, P0 ;  /* 0x00000005ff007c0c */ /* 0x000fda000bf05300 */
[----:B------:R-:W-:Y:S05]  /*d4f0*/  @!P0 BRA `(.L_x_3692) ;  /* 0x0000000000508947 */ /* 0x000fea0003800000 */
[----:B------:R-:W2:Y:S01]  /*d500*/  LDL R10, [R1+0x14] ;  /* 0x00001400010a7983 */ /* 0x000ea20000100800 */
[----:B------:R-:W1:Y:S01]  /*d510*/  LDC R5, c[0x0][0x43c] ;  /* 0x00010f00ff057b82 */ /* 0x000e620000000800 */
[----:B------:R-:W-:Y:S02]  /*d520*/  ULDC.64 UR6, c[0x0][0x428] ;  /* 0x00010a0000067ab9 */ /* 0x000fe40000000a00 */
[----:B------:R-:W3:Y:S01]  /*d530*/  LDL R9, [R1+0xc] ;  /* 0x00000c0001097983 */ /* 0x000ee20000100800 */
        /* <DEDUP_REMOVED lines=14> */
[----:B------:R-:W2:Y:S04]  /*d620*/  LDG.E R2, desc[UR40][R4.64] ;  /* 0x0000002804027981 */ /* 0x000ea8000c1e1900 */
[----:B--2---:R1:W-:Y:S02]  /*d630*/  STL [R1], R2 ;  /* 0x0000000201007387 */ /* 0x0043e40000100800 */
.L_x_3692:
[----:B-1----:R-:W2:Y:S01]  /*d640*/  LDL R2, [R1+0x4] ;  /* 0x0000040001027983 */ /* 0x002ea20000100800 */
[----:B------:R-:W1:Y:S02]  /*d650*/  S2R R3, SR_TID.X ;  /* 0x0000000000037919 */ /* 0x000e640000002100 */
[----:B-1----:R-:W-:Y:S01]  /*d660*/  LOP3.LUT R4, R3, 0x7f, RZ, 0xc0, !PT ;  /* 0x0000007f03047812 */ /* 0x002fe200078ec0ff */
[----:B------:R-:W-:Y:S03]  /*d670*/  BSSY B3, `(.L_x_3693) ;  /* 0x0000006000037945 */ /* 0x000fe60003800000 */
[----:B------:R-:W-:Y:S01]  /*d680*/  ISETP.NE.AND P1, PT, R4, RZ, PT ;  /* 0x000000ff0400720c */ /* 0x000fe20003f25270 */
[----:B--2---:R-:W-:Y:S01]  /*d690*/  IMAD R3, R8, 0x8, R2 ;  /* 0x0000000808037824 */ /* 0x004fe200078e0202 */
[----:B------:R-:W-:-:S04]  /*d6a0*/  SHF.L.U32 R2, R7, 0x1f, RZ ;  /* 0x0000001f07027819 */ /* 0x000fc800000006ff */
[----:B------:R-:W1:Y:S02]  /*d6b0*/  SYNCS.PHASECHK.TRANS64.TRYWAIT P0, [R3+URZ+0x28c40], R2 ;  /* 0x028c4002030075a7 */ /* 0x000e64000800017f */
[----:B-1----:R-:W-:Y:S05]  /*d6c0*/  @!P0 BRA `(.L_x_3694) ;  /* 0x0000004000bc8947 */ /* 0x002fea0003800000 */
.L_x_3799:
[----:B------:R-:W-:Y:S05]  /*d6d0*/  BSYNC B3 ;  /* 0x0000000000037941 */ /* 0x000fea0003800000 */
.L_x_3693:
[----:B------:R-:W-:Y:S04]  /*d6e0*/  BSSY B3, `(.L_x_3695) ;  /* 0x0000009000037945 */ /* 0x000fe80003800000 */
[----:B------:R-:W-:Y:S05]  /*d6f0*/  @P1 BRA `(.L_x_3696) ;  /* 0x00000000001c1947 */ /* 0x000fea0003800000 */
[----:B------:R-:W2:Y:S02]  /*d700*/  S2R R4, SR_TID.X ;  /* 0x0000000000047919 */ /* 0x000ea40000002100 */
[----:B--2---:R-:W-:Y:S01]  /*d710*/  LOP3.LUT R5, R4, 0x1f, RZ, 0xc0, !PT ;  /* 0x0000001f04057812 */ /* 0x004fe200078ec0ff */
[----:B------:R-:W-:-:S03]  /*d720*/  IMAD.MOV.U32 R4, RZ, RZ, 0x2000 ;  /* 0x00002000ff047424 */ /* 0x000fc600078e00ff */
[----:B------:R-:W-:Y:S01]  /*d730*/  ISETP.NE.AND P0, PT, R5, RZ, PT ;  /* 0x000000ff0500720c */ /* 0x000fe20003f05270 */
[----:B------:R2:W-:-:S12]  /*d740*/  SYNCS.ARRIVE.TRANS64 RZ, [R3+URZ+0x28c30], R4 ;  /* 0x028c300403ff79a7 */ /* 0x0005d8000800003f */
[----:B--2---:R-:W-:Y:S05]  /*d750*/  @!P0 BRA `(.L_x_3696) ;  /* 0x0000000000048947 */ /* 0x004fea0003800000 */
[----:B------:R-:W-:Y:S01]  /*d760*/  BPT.TRAP 0x1 ;  /* 0x000000040000795c */ /* 0x000fe20000300000 */
.L_x_3696:
[----:B------:R-:W-:Y:S05]  /*d770*/  BSYNC B3 ;  /* 0x0000000000037941 */ /* 0x000fea0003800000 */
.L_x_3695:
[----:B0-----:R-:W2:Y:S04]  /*d780*/  LDL R8, [R1+0x4] ;  /* 0x0000040001087983 */ /* 0x001ea80000100800 */
[----:B------:R-:W2:Y:S04]  /*d790*/  LDL R4, [R1+0x8] ;  /* 0x0000080001047983 */ /* 0x000ea80000100800 */
[----:B------:R-:W3:Y:S01]  /*d7a0*/  LDL R5, [R1+0x1c] ;  /* 0x00001c0001057983 */ /* 0x000ee20000100800 */
[----:B------:R-:W-:Y:S01]  /*d7b0*/  IMAD.MOV.U32 R7, RZ, RZ, RZ ;  /* 0x000000ffff077224 */ /* 0x000fe200078e00ff */
[----:B------:R-:W-:Y:S01]  /*d7c0*/  UIADD3 UR4, UP0, UR38, 0x370, URZ ;  /* 0x0000037026047890 */ /* 0x000fe2000ff1e03f */
[----:B------:R-:W-:Y:S01]  /*d7d0*/  PLOP3.LUT P0, PT, PT, PT, PT, 0x80, 0x0 ;  /* 0x000000000000781c */ /* 0x000fe20003f0f070 */
[----:B------:R-:W-:Y:S01]  /*d7e0*/  UMOV UR6, 0x0 ;  /* 0x0000000000067882 */ /* 0x000fe20000000000 */
[----:B------:R-:W-:Y:S01]  /*d7f0*/  UMOV UR7, 0x14f00000 ;  /* 0x14f0000000077882 */ /* 0x000fe20000000000 */
[----:B------:R-:W-:Y:S01]  /*d800*/  R2UR UR10, R7 ;  /* 0x00000000070a72ca */ /* 0x000fe200000e0000 */
[----:B------:R-:W-:Y:S01]  /*d810*/  UIADD3.X UR5, URZ, UR39, URZ, UP0, !UPT ;  /* 0x000000273f057290 */ /* 0x000fe200087fe43f */
[----:B--2---:R-:W-:-:S02]  /*d820*/  IMAD R4, R4, 0x2000, R8 ;  /* 0x0000200004047824 */ /* 0x004fc400078e0208 */
[----:B---3--:R-:W-:Y:S02]  /*d830*/  IMAD R0, R0, 0x40, R5 ;  /* 0x0000004000007824 */ /* 0x008fe400078e0205 */
[----:B------:R-:W-:Y:S02]  /*d840*/  VIADD R4, R4, 0x22400 ;  /* 0x0002240004047836 */ /* 0x000fe40000000000 */
[----:B------:R-:W-:-:S07]  /*d850*/  VIADD R5, R3, 0x28c30 ;  /* 0x00028c3003057836 */ /* 0x000fce0000000000 */
.L_x_3697:
        /* <DEDUP_REMOVED lines=11> */
[----:B------:R-:W0:Y:S01]  /*d910*/  SYNCS.PHASECHK.TRANS64.TRYWAIT P0, [R3+URZ+0x28c60], R2 ;  /* 0x028c6002030075a7 */ /* 0x000e22000800017f */
[----:B------:R-:W-:Y:S04]  /*d920*/  BSSY B3, `(.L_x_3698) ;  /* 0x0000002000037945 */ /* 0x000fe80003800000 */
[----:B0-----:R-:W-:Y:S05]  /*d930*/  @!P0 BRA `(.L_x_3699) ;  /* 0x0000004000348947 */ /* 0x001fea0003800000 */
.L_x_3800:
[----:B------:R-:W-:Y:S05]  /*d940*/  BSYNC B3 ;  /* 0x0000000000037941 */ /* 0x000fea0003800000 */
.L_x_3698:
        /* <DEDUP_REMOVED lines=11> */
.L_x_3701:
[----:B------:R-:W-:Y:S05]  /*da00*/  BSYNC B3 ;  /* 0x0000000000037941 */ /* 0x000fea0003800000 */
.L_x_3700:
[----:B------:R-:W2:Y:S04]  /*da10*/  LDL R4, [R1+0x4] ;  /* 0x0000040001047983 */ /* 0x000ea80000100800 */
[----:B01----:R-:W2:Y:S01]  /*da20*/  LDL R2, [R1+0x8] ;  /* 0x0000080001027983 */ /* 0x003ea20000100800 */
[----:B------:R-:W-:Y:S01]  /*da30*/  R2UR UR10, R7 ;  /* 0x00000000070a72ca */ /* 0x000fe200000e0000 */
[----:B------:R-:W-:Y:S01]  /*da40*/  UIADD3 UR4, UP0, UR38, 0x470, URZ ;  /* 0x0000047026047890 */ /* 0x000fe2000ff1e03f */
[----:B------:R-:W-:Y:S01]  /*da50*/  R2UR UR6, R8 ;  /* 0x00000000080672ca */ /* 0x000fe200000e0000 */
[----:B------:R-:W-:Y:S01]  /*da60*/  VIADD R3, R3, 0x28c50 ;  /* 0x00028c5003037836 */ /* 0x000fe20000000000 */
[----:B------:R-:W-:Y:S01]  /*da70*/  R2UR UR7, R9 ;  /* 0x00000000090772ca */ /* 0x000fe200000e0000 */
[----:B------:R-:W-:Y:S01]  /*da80*/  UIADD3.X UR5, URZ, UR39, URZ, UP0, !UPT ;  /* 0x000000273f057290 */ /* 0x000fe200087fe43f */
[----:B------:R-:W-:Y:S01]  /*da90*/  PLOP3.LUT P0, PT, PT, PT, PT, 0x80, 0x0 ;  /* 0x000000000000781c */ /* 0x000fe20003f0f070 */
[----:B--2---:R-:W-:-:S04]  /*daa0*/  IMAD R2, R2, 0x10000, R4 ;  /* 0x0001000002027824 */ /* 0x004fc800078e0204 */
[----:B------:R-:W-:-:S08]  /*dab0*/  VIADD R4, R2, 0x400 ;  /* 0x0000040002047836 */ /* 0x000fd00000000000 */
.L_x_3702:
        /* <DEDUP_REMOVED lines=13> */
[----:B------:R-:W-:Y:S01]  /*db90*/  R2UR UR7, R9 ;  /* 0x00000000090772ca */ /* 0x000fe200000e0000 */
[----:B------:R-:W-:Y:S01]  /*dba0*/  UMOV UR10, 0x40 ;  /* 0x00000040000a7882 */ /* 0x000fe20000000000 */
[----:B------:R-:W-:-:S13]  /*dbb0*/  PLOP3.LUT P0, PT, PT, PT, PT, 0x80, 0x0 ;  /* 0x000000000000781c */ /* 0x000fda0003f0f070 */
.L_x_3703:
        /* <DEDUP_REMOVED lines=16> */
.L_x_3704:
        /* <DEDUP_REMOVED lines=16> */
.L_x_3705:
        /* <DEDUP_REMOVED lines=16> */
.L_x_3706:
        /* <DEDUP_REMOVED lines=16> */
.L_x_3707:
        /* <DEDUP_REMOVED lines=16> */
.L_x_3708:
        /* <DEDUP_REMOVED lines=16> */
.L_x_3709:
        /* <DEDUP_REMOVED lines=10> */
[----:B-1----:R-:W-:Y:S05]  /*e260*/  @P0 BRA.U.ANY `(.L_x_3709) ;  /* 0xfffffffd00d40947 */ /* 0x002fea000393ffff */
.L_x_3691:
[----:B------:R-:W-:Y:S05]  /*e270*/  BSYNC B1 ;  /* 0x0000000000017941 */ /* 0x000fea0003800000 */
.L_x_3690:
[----:B------:R-:W2:Y:S02]  /*e280*/  LDL.LU R4, [R1+0x28] ;  /* 0x0000280001047983 */ /* 0x000ea40000300800 */
[----:B--2---:R-:W-:-:S07]  /*e290*/  VIADD R0, R4, 0xfffffffd ;  /* 0xfffffffd04007836 */ /* 0x004fce0000000000 */
.L_x_3689:
[----:B------:R-:W-:Y:S05]  /*e2a0*/  BSYNC B2 ;  /* 0x0000000000027941 */ /* 0x000fea0003800000 */
.L_x_3688:
[----:B------:R-:W2:Y:S01]  /*e2b0*/  LDL.LU R2, [R1+0x24] ;  /* 0x0000240001027983 */ /* 0x000ea20000300800 */
[----:B------:R-:W-:-:S05]  /*e2c0*/  IMAD.MOV R6, RZ, RZ, -R6 ;  /* 0x000000ffff067224 */ /* 0x000fca00078e0a06 */
[----:B--2---:R-:W-:-:S13]  /*e2d0*/  ISETP.NE.AND P0, PT, R2, R6, PT ;  /* 0x000000060200720c */ /* 0x004fda0003f05270 */
[----:B------:R-:W-:Y:S05]  /*e2e0*/  @!P0 BRA `(.L_x_3687) ;  /* 0x0000001c00488947 */ /* 0x000fea0003800000 */
.L_x_3750:
[----:B------:R-:W2:Y:S04]  /*e2f0*/  LDL R4, [R1+0x18] ;  /* 0x0000180001047983 */ /* 0x000ea80000100800 */
[----:B------:R-:W3:Y:S04]  /*e300*/  LDL.LU R3, [R1+0x8] ;  /* 0x0000080001037983 */ /* 0x000ee80000300800 */
[----:B------:R-:W4:Y:S01]  /*e310*/  LDL.LU R2, [R1+0x10] ;  /* 0x0000100001027983 */ /* 0x000f220000300800 */
[----:B------:R-:W-:Y:S05]  /*e320*/  YIELD ;  /* 0x0000000000007946 */ /* 0x000fea0003800000 */
[----:B------:R-:W-:Y:S01]  /*e330*/  BSSY B1, `(.L_x_3710) ;  /* 0x00000e2000017945 */ /* 0x000fe20003800000 */
[----:B--2---:R-:W-:Y:S01]  /*e340*/  ISETP.NE.AND P1, PT, R4, RZ, PT ;  /* 0x000000ff0400720c */ /* 0x004fe20003f25270 */
[----:B---3--:R-:W-:-:S05]  /*e350*/  VIADD R6, R3, 0x1 ;  /* 0x0000000103067836 */ /* 0x008fca0000000000 */
[----:B------:R-:W-:-:S04]  /*e360*/  ISETP.NE.AND P0, PT, R6, 0x2, PT ;  /* 0x000000020600780c */ /* 0x000fc80003f05270 */
[----:B0-----:R-:W-:Y:S02]  /*e370*/  SEL R7, RZ, 0x1, P0 ;  /* 0x00000001ff077807 */ /* 0x001fe40000000000 */
[----:B------:R-:W-:Y:S02]  /*e380*/  SEL R6, R6, RZ, P0 ;  /* 0x000000ff06067207 */ /* 0x000fe40000000000 */
[----:B----4-:R-:W-:Y:S01]  /*e390*/  LOP3.LUT R7, R2, R7, RZ, 0x3c, !PT ;  /* 0x0000000702077212 */ /* 0x010fe200078e3cff */
[----:B------:R-:W-:Y:S06]  /*e3a0*/  @!P1 BRA `(.L_x_3711) ;  /* 0x0000000c00689947 */ /* 0x000fec0003800000 */
[----:B------:R-:W-:Y:S01]  /*e3b0*/  ULDC.64 UR4, c[0x0][0x418] ;  /* 0x0001060000047ab9 */ /* 0x000fe20000000a00 */
[----:B-----5:R-:W-:Y:S01]  /*e3c0*/  IMAD.MOV.U32 R8, RZ, RZ, R0 ;  /* 0x000000ffff087224 */ /* 0x020fe200078e0000 */
        /* <DEDUP_REMOVED lines=23> */
.L_x_3712:
[----:B0-----:R-:W2:Y:S01]  /*e540*/  LDL R2, [R1+0x4] ;  /* 0x0000040001027983 */ /* 0x001ea20000100800 */
[----:B------:R-:W0:Y:S01]  /*e550*/  S2R R3, SR_TID.X ;  /* 0x0000000000037919 */ /* 0x000e220000002100 */
[----:B------:R-:W-:Y:S01]  /*e560*/  BSSY B2, `(.L_x_3713) ;  /* 0x0000007000027945 */ /* 0x000fe20003800000 */
[----:B0-----:R-:W-:-:S04]  /*e570*/  LOP3.LUT R3, R3, 0x7f, RZ, 0xc0, !PT ;  /* 0x0000007f03037812 */ /* 0x001fc800078ec0ff */
[----:B------:R-:W-:Y:S01]  /*e580*/  ISETP.NE.AND P1, PT, R3, RZ, PT ;  /* 0x000000ff0300720c */ /* 0x000fe20003f25270 */
[----:B--2---:R-:W-:Y:S01]  /*e590*/  IMAD R4, R6, 0x8, R2 ;  /* 0x0000000806047824 */ /* 0x004fe200078e0202 */
[----:B------:R-:W-:-:S04]  /*e5a0*/  SHF.L.U32 R2, R7, 0x1f, RZ ;  /* 0x0000001f07027819 */ /* 0x000fc800000006ff */
[----:B------:R-:W0:Y:S02]  /*e5b0*/  SYNCS.PHASECHK.TRANS64.TRYWAIT P0, [R4+URZ+0x28c40], R2 ;  /* 0x028c4002040075a7 */ /* 0x000e24000800017f */
[----:B0-----:R-:W-:Y:S05]  /*e5c0*/  @!P0 BRA `(.L_x_3714) ;  /* 0x0000003400248947 */ /* 0x001fea0003800000 */
.L_x_3801:
[----:B------:R-:W-:Y:S05]  /*e5d0*/  BSYNC B2 ;  /* 0x0000000000027941 */ /* 0x000fea0003800000 */
.L_x_3713:
[----:B------:R-:W-:Y:S04]  /*e5e0*/  BSSY B2, `(.L_x_3715) ;  /* 0x0000009000027945 */ /* 0x000fe80003800000 */
[----:B------:R-:W-:Y:S05]  /*e5f0*/  @P1 BRA `(.L_x_3716) ;  /* 0x00000000001c1947 */ /* 0x000fea0003800000 */
[----:B------:R-:W1:Y:S02]  /*e600*/  S2R R3, SR_TID.X ;  /* 0x0000000000037919 */ /* 0x000e640000002100 */
[----:B-1----:R-:W-:Y:S01]  /*e610*/  LOP3.LUT R5, R3, 0x1f, RZ, 0xc0, !PT ;  /* 0x0000001f03057812 */ /* 0x002fe200078ec0ff */
[----:B------:R-:W-:-:S03]  /*e620*/  IMAD.MOV.U32 R3, RZ, RZ, 0x2000 ;  /* 0x00002000ff037424 */ /* 0x000fc600078e00ff */
[----:B------:R-:W-:Y:S01]  /*e630*/  ISETP.NE.AND P0, PT, R5, RZ, PT ;  /* 0x000000ff0500720c */ /* 0x000fe20003f05270 */
[----:B------:R1:W-:-:S12]  /*e640*/  SYNCS.ARRIVE.TRANS64 RZ, [R4+URZ+0x28c30], R3 ;  /* 0x028c300304ff79a7 */ /* 0x0003d8000800003f */
[----:B-1----:R-:W-:Y:S05]  /*e650*/  @!P0 BRA `(.L_x_3716) ;  /* 0x0000000000048947 */ /* 0x002fea0003800000 */
[----:B------:R-:W-:Y:S01]  /*e660*/  BPT.TRAP 0x1 ;  /* 0x000000040000795c */ /* 0x000fe20000300000 */
.L_x_3716:
[----:B------:R-:W-:Y:S05]  /*e670*/  BSYNC B2 ;  /* 0x0000000000027941 */ /* 0x000fea0003800000 */
.L_x_3715:
        /* <DEDUP_REMOVED lines=13> */
.L_x_3717:
        /* <DEDUP_REMOVED lines=11> */
[----:B------:R-:W1:Y:S01]  /*e800*/  SYNCS.PHASECHK.TRANS64.TRYWAIT P0, [R4+URZ+0x28c60], R2 ;  /* 0x028c6002040075a7 */ /* 0x000e62000800017f */
[----:B------:R-:W-:Y:S04]  /*e810*/  BSSY B2, `(.L_x_3718) ;  /* 0x0000002000027945 */ /* 0x000fe80003800000 */
[----:B-1----:R-:W-:Y:S05]  /*e820*/  @!P0 BRA `(.L_x_3719) ;  /* 0x0000003000a08947 */ /* 0x002fea0003800000 */
.L_x_3802:
[----:B------:R-:W-:Y:S05]  /*e830*/  BSYNC B2 ;  /* 0x0000000000027941 */ /* 0x000fea0003800000 */
.L_x_3718:
[----:B------:R-:W-:Y:S01]  /*e840*/  BSSY B2, `(.L_x_3720) ;  /* 0x000000b000027945 */ /* 0x000fe20003800000 */
[----:B01----:R-:W-:Y:S02]  /*e850*/  IMAD.MOV.U32 R2, RZ, RZ, 0x0 ;  /* 0x00000000ff027424 */ /* 0x003fe400078e00ff */
[----:B------:R-:W-:Y:S01]  /*e860*/  IMAD.MOV.U32 R3, RZ, RZ, 0x14f00000 ;  /* 0x14f00000ff037424 */ /* 0x000fe200078e00ff */
[----:B------:R-:W-:Y:S06]  /*e870*/  @P1 BRA `(.L_x_3721) ;  /* 0x00000000001c1947 */ /* 0x000fec0003800000 */
[----:B------:R-:W0:Y:S02]  /*e880*/  S2R R5, SR_TID.X ;  /* 0x0000000000057919 */ /* 0x000e240000002100 */
[----:B0-----:R-:W-:Y:S01]  /*e890*/  LOP3.LUT R10, R5, 0x1f, RZ, 0xc0, !PT ;  /* 0x0000001f050a7812 */ /* 0x001fe200078ec0ff */
[----:B------:R-:W-:-:S03]  /*e8a0*/  IMAD.MOV.U32 R5, RZ, RZ, 0x10000 ;  /* 0x00010000ff057424 */ /* 0x000fc600078e00ff */
[----:B------:R-:W-:Y:S01]  /*e8b0*/  ISETP.NE.AND P0, PT, R10, RZ, PT ;  /* 0x000000ff0a00720c */ /* 0x000fe20003f05270 */
[----:B------:R0:W-:-:S12]  /*e8c0*/  SYNCS.ARRIVE.TRANS64 RZ, [R4+URZ+0x28c50], R5 ;  /* 0x028c500504ff79a7 */ /* 0x0001d8000800003f */
[----:B0-----:R-:W-:Y:S05]  /*e8d0*/  @!P0 BRA `(.L_x_3721) ;  /* 0x0000000000048947 */ /* 0x001fea0003800000 */
[----:B------:R-:W-:Y:S01]  /*e8e0*/  BPT.TRAP 0x1 ;  /* 0x000000040000795c */ /* 0x000fe20000300000 */
.L_x_3721:
[----:B------:R-:W-:Y:S05]  /*e8f0*/  BSYNC B2 ;  /* 0x0000000000027941 */ /* 0x000fea0003800000 */
.L_x_3720:
[----:B------:R-:W2:Y:S01]  /*e900*/  LDL R5, [R1+0x4] ;  /* 0x0000040001057983 */ /* 0x000ea20000100800 */
        /* <DEDUP_REMOVED lines=9> */
.L_x_3722:
        /* <DEDUP_REMOVED lines=16> */
.L_x_3723:
        /* <DEDUP_REMOVED lines=16> */
.L_x_3724:
        /* <DEDUP_REMOVED lines=16> */
.L_x_3725:
        /* <DEDUP_REMOVED lines=16> */
.L_x_3726:
        /* <DEDUP_REMOVED lines=16> */
.L_x_3727:
        /* <DEDUP_REMOVED lines=16> */
.L_x_3728:
        /* <DEDUP_REMOVED lines=16> */
.L_x_3729:
        /* <DEDUP_REMOVED lines=11> */
.L_x_3711:
[----:B------:R-:W-:Y:S05]  /*f150*/  BSYNC B1 ;  /* 0x0000000000017941 */ /* 0x000fea0003800000 */
.L_x_3710:
[----:B------:R-:W2:Y:S01]  /*f160*/  LDL R2, [R1+0x18] ;  /* 0x0000180001027983 */ /* 0x000ea20000100800 */
[----:B------:R-:W-:Y:S01]  /*f170*/  VIADD R6, R6, 0x1 ;  /* 0x0000000106067836 */ /* 0x000fe20000000000 */
[----:B------:R-:W-:Y:S04]  /*f180*/  BSSY B1, `(.L_x_3730) ;  /* 0x00000e5000017945 */ /* 0x000fe80003800000 */
[----:B------:R-:W-:-:S04]  /*f190*/  ISETP.NE.AND P0, PT, R6, 0x2, PT ;  /* 0x000000020600780c */ /* 0x000fc80003f05270 */
[----:B-----5:R-:W-:Y:S02]  /*f1a0*/  SEL R8, R6, RZ, P0 ;  /* 0x000000ff06087207 */ /* 0x020fe40000000000 */
[----:B--2---:R-:W-:Y:S02]  /*f1b0*/  ISETP.NE.AND P2, PT, R2, RZ, PT ;  /* 0x000000ff0200720c */ /* 0x004fe40003f45270 */
[----:B------:R-:W-:-:S04]  /*f1c0*/  SEL R2, RZ, 0x1, P0 ;  /* 0x00000001ff027807 */ /* 0x000fc80000000000 */
[----:B------:R-:W-:-:S05]  /*f1d0*/  LOP3.LUT R7, R7, R2, RZ, 0x3c, !PT ;  /* 0x0000000207077212 */ /* 0x000fca00078e3cff */
[----:B------:R0:W-:Y:S04]  /*f1e0*/  STL [R1+0x10], R7 ;  /* 0x0000100701007387 */ /* 0x0001e80000100800 */
[----:B------:R0:W-:Y:S01]  /*f1f0*/  STL [R1+0x8], R8 ;  /* 0x0000080801007387 */ /* 0x0001e20000100800 */
[----:B------:R-:W-:Y:S05]  /*f200*/  @!P2 BRA `(.L_x_3731) ;  /* 0x0000000c0070a947 */ /* 0x000fea0003800000 */
[----:B------:R-:W-:Y:S01]  /*f210*/  ULDC.64 UR4, c[0x0][0x418] ;  /* 0x0001060000047ab9 */ /* 0x000fe20000000a00 */
[----:B------:R-:W-:Y:S01]  /*f220*/  VIADD R6, R0, 0xffffffff ;  /* 0xffffffff00067836 */ /* 0x000fe20000000000 */
        /* <DEDUP_REMOVED lines=23> */
.L_x_3732:
[----:B-1----:R-:W2:Y:S01]  /*f3a0*/  LDL R2, [R1+0x4] ;  /* 0x0000040001027983 */ /* 0x002ea20000100800 */
[----:B------:R-:W1:Y:S01]  /*f3b0*/  S2R R3, SR_TID.X ;  /* 0x0000000000037919 */ /* 0x000e620000002100 */
[----:B------:R-:W-:Y:S01]  /*f3c0*/  BSSY B2, `(.L_x_3733) ;  /* 0x0000007000027945 */ /* 0x000fe20003800000 */
[----:B-1----:R-:W-:-:S04]  /*f3d0*/  LOP3.LUT R3, R3, 0x7f, RZ, 0xc0, !PT ;  /* 0x0000007f03037812 */ /* 0x002fc800078ec0ff */
[----:B------:R-:W-:Y:S01]  /*f3e0*/  ISETP.NE.AND P1, PT, R3, RZ, PT ;  /* 0x000000ff0300720c */ /* 0x000fe20003f25270 */
[----:B--2---:R-:W-:Y:S01]  /*f3f0*/  IMAD R4, R8, 0x8, R2 ;  /* 0x0000000808047824 */ /* 0x004fe200078e0202 */
[----:B------:R-:W-:-:S04]  /*f400*/  SHF.L.U32 R2, R7, 0x1f, RZ ;  /* 0x0000001f07027819 */ /* 0x000fc800000006ff */
[----:B------:R-:W1:Y:S02]  /*f410*/  SYNCS.PHASECHK.TRANS64.TRYWAIT P0, [R4+URZ+0x28c40], R2 ;  /* 0x028c4002040075a7 */ /* 0x000e64000800017f */
[----:B-1----:R-:W-:Y:S05]  /*f420*/  @!P0 BRA `(.L_x_3734) ;  /* 0x0000002400b48947 */ /* 0x002fea0003800000 */
.L_x_3803:
[----:B------:R-:W-:Y:S05]  /*f430*/  BSYNC B2 ;  /* 0x0000000000027941 */ /* 0x000fea0003800000 */
.L_x_3733:
        /* <DEDUP_REMOVED lines=9> */
.L_x_3736:
[----:B------:R-:W-:Y:S05]  /*f4d0*/  BSYNC B2 ;  /* 0x0000000000027941 */ /* 0x000fea0003800000 */
.L_x_3735:
        /* <DEDUP_REMOVED lines=14> */
.L_x_3737:
        /* <DEDUP_REMOVED lines=14> */
.L_x_3804:
[----:B------:R-:W-:Y:S05]  /*f6a0*/  BSYNC B2 ;  /* 0x0000000000027941 */ /* 0x000fea0003800000 */
.L_x_3738:
        /* <DEDUP_REMOVED lines=11> */
.L_x_3741:
[----:B------:R-:W-:Y:S05]  /*f760*/  BSYNC B2 ;  /* 0x0000000000027941 */ /* 0x000fea0003800000 */
.L_x_3740:
[----:B------:R-:W2:Y:S04]  /*f770*/  LDL R8, [R1+0x4] ;  /* 0x0000040001087983 */ /* 0x000ea80000100800 */
        /* <DEDUP_REMOVED lines=10> */
.L_x_3742:
        /* <DEDUP_REMOVED lines=16> */
.L_x_3743:
        /* <DEDUP_REMOVED lines=16> */
.L_x_3744:
        /* <DEDUP_REMOVED lines=16> */
.L_x_3745:
        /* <DEDUP_REMOVED lines=16> */
.L_x_3746:
        /* <DEDUP_REMOVED lines=16> */
.L_x_3747:
        /* <DEDUP_REMOVED lines=16> */
.L_x_3748:
        /* <DEDUP_REMOVED lines=16> */
.L_x_3749:
        /* <DEDUP_REMOVED lines=11> */
.L_x_3731:
[----:B------:R-:W-:Y:S05]  /*ffd0*/  BSYNC B1 ;  /* 0x0000000000017941 */ /* 0x000fea0003800000 */
.L_x_3730:
[C---:B------:R-:W-:Y:S01]  /*ffe0*/  ISETP.GT.AND P0, PT, R0.reuse, 0x1, PT ;  /* 0x000000010000780c */ /* 0x040fe20003f04270 */
[----:B------:R-:W-:-:S12]  /*fff0*/  VIADD R0, R0, 0xfffffffe ;  /* 0xfffffffe00007836 */ /* 0x000fd80000000000 */
[----:B------:R-:W-:Y:S05]  /*10000*/  @P0 BRA `(.L_x_3750) ;  /* 0xffffffe000b80947 */ /* 0x000fea000383ffff */
.L_x_3687:
[----:B------:R-:W-:Y:S05]  /*10010*/  BSYNC B0 ;  /* 0x0000000000007941 */ /* 0x000fea0003800000 */
.L_x_3686:
[----:B------:R-:W2:Y:S04]  /*10020*/  LDL.LU R4, [R1+0x8] ;  /* 0x0000080001047983 */ /* 0x000ea80000300800 */
[----:B------:R-:W3:Y:S01]  /*10030*/  LDL.LU R3, [R1+0x10] ;  /* 0x0000100001037983 */ /* 0x000ee20000300800 */
[----:B------:R-:W1:Y:S01]  /*10040*/  S2R R2, SR_TID.X ;  /* 0x0000000000027919 */ /* 0x000e620000002100 */
[----:B------:R-:W-:Y:S01]  /*10050*/  BSSY B0, `(.L_x_3751) ;  /* 0x0000015000007945 */ /* 0x000fe20003800000 */
[----:B-1----:R-:W-:-:S04]  /*10060*/  LOP3.LUT R2, R2, 0x7f, RZ, 0xc0, !PT ;  /* 0x0000007f02027812 */ /* 0x002fc800078ec0ff */
[----:B------:R-:W-:Y:S01]  /*10070*/  ISETP.NE.AND P1, PT, R2, RZ, PT ;  /* 0x000000ff0200720c */ /* 0x000fe20003f25270 */
[----:B--2---:R-:W-:-:S05]  /*10080*/  VIADD R0, R4, 0x1 ;  /* 0x0000000104007836 */ /* 0x004fca0000000000 */
[----:B------:R-:W-:-:S04]  /*10090*/  ISETP.NE.AND P0, PT, R0, 0x2, PT ;  /* 0x000000020000780c */ /* 0x000fc80003f05270 */
[----:B------:R-:W-:-:S04]  /*100a0*/  SEL R2, RZ, 0x1, P0 ;  /* 0x00000001ff027807 */ /* 0x000fc80000000000 */
[----:B---3--:R-:W-:-:S05]  /*100b0*/  LOP3.LUT R3, R3, R2, RZ, 0x3c, !PT ;  /* 0x0000000203037212 */ /* 0x008fca00078e3cff */
[----:B------:R1:W-:Y:S01]  /*100c0*/  STL [R1+0x10], R3 ;  /* 0x0000100301007387 */ /* 0x0003e20000100800 */
[----:B------:R-:W-:Y:S05]  /*100d0*/  @P1 BRA `(.L_x_3752) ;  /* 0x0000000000301947 */ /* 0x000fea0003800000 */
[----:B------:R-:W2:Y:S01]  /*100e0*/  S2R R5, SR_LANEID ;  /* 0x0000000000057919 */ /* 0x000ea20000000000 */
[----:B------:R-:W-:Y:S01]  /*100f0*/  VOTEU.ANY UR4, UPT, PT ;  /* 0x0000000000047886 */ /* 0x000fe200038e0100 */
[----:B-1----:R-:W1:Y:S01]  /*10100*/  LDC.64 R2, c[0x0][0xc60] ;  /* 0x00031800ff027b82 */ /* 0x002e620000000a00 */
[----:B------:R-:W2:Y:S02]  /*10110*/  FLO.U32 R4, UR4 ;  /* 0x0000000400047d00 */ /* 0x000ea400080e0000 */
[----:B--2---:R-:W-:-:S06]  /*10120*/  ISETP.EQ.U32.AND P1, PT, R4, R5, PT ;  /* 0x000000050400720c */ /* 0x004fcc0003f22070 */
[----:B------:R-:W1:Y:S07]  /*10130*/  POPC R5, UR4 ;  /* 0x0000000400057d09 */ /* 0x000e6e0008000000 */
[----:B-1----:R-:W2:Y:S01]  /*10140*/  @P1 ATOMG.E.ADD.STRONG.GPU PT, R3, desc[UR40][R2.64], R5 ;  /* 0x00000005020319a8 */ /* 0x002ea200081ee1e8 */
[----:B------:R-:W1:Y:S02]  /*10150*/  S2R R6, SR_LTMASK ;  /* 0x0000000000067919 */ /* 0x000e640000003900 */
[----:B-1----:R-:W-:-:S04]  /*10160*/  LOP3.LUT R6, R6, UR4, RZ, 0xc0, !PT ;  /* 0x0000000406067c12 */ /* 0x002fc8000f8ec0ff */
[----:B0-----:R-:W0:Y:S01]  /*10170*/  POPC R7, R6 ;  /* 0x0000000600077309 */ /* 0x001e220000000000 */
[----:B--2---:R-:W0:Y:S02]  /*10180*/  SHFL.IDX PT, R4, R3, R4, 0x1f ;  /* 0x00001f0403047589 */ /* 0x004e2400000e0000 */
[----:B0-----:R-:W-:-:S07]  /*10190*/  IADD3 R16, R4, UR37, R7 ;  /* 0x0000002504107c10 */ /* 0x001fce000fffe007 */
.L_x_3752:
[----:B------:R-:W-:Y:S05]  /*101a0*/  BSYNC B0 ;  /* 0x0000000000007941 */ /* 0x000fea0003800000 */
.L_x_3751:
[----:B------:R-:W-:-:S05]  /*101b0*/  SEL R0, R0, RZ, P0 ;  /* 0x000000ff00007207 */ /* 0x000fca0000000000 */
[----:B------:R2:W-:Y:S02]  /*101c0*/  STL [R1+0x8], R0 ;  /* 0x0000080001007387 */ /* 0x0005e40000100800 */
.L_x_3654:
[----:B------:R-:W-:Y:S05]  /*101d0*/  BSYNC B7 ;  /* 0x0000000000077941 */ /* 0x000fea0003800000 */
.L_x_3652:
[----:B--2---:R-:W2:Y:S02]  /*101e0*/  LDL R0, [R1+0x58] ;  /* 0x0000580001007983 */ /* 0x004ea40000100800 */
[----:B--2---:R-:W-:-:S13]  /*101f0*/  ISETP.NE.AND P0, PT, R0, RZ, PT ;  /* 0x000000ff0000720c */ /* 0x004fda0003f05270 */
[----:B------:R-:W-:Y:S05]  /*10200*/  @!P0 BRA `(.L_x_3753) ;  /* 0x0000000000288947 */ /* 0x000fea0003800000 */
[----:B------:R-:W-:Y:S05]  /*10210*/  WARPSYNC.ALL ;  /* 0x0000000000007948 */ /* 0x000fea0003800000 */
[----:B------:R-:W2:Y:S08]  /*10220*/  S2UR UR5, SR_CgaCtaId ;  /* 0x00000000000579c3 */ /* 0x000eb00000008800 */
[----:B------:R-:W-:Y:S06]  /*10230*/  BAR.SYNC.DEFER_BLOCKING 0x5, 0x180 ;  /* 0x0146000000007b1d */ /* 0x000fec0000010000 */
[----:B------:R-:W-:-:S02]  /*10240*/  UMOV UR4, 0x400 ;  /* 0x0000040000047882 */ /* 0x000fc40000000000 */
[----:B--2---:R-:W-:-:S06]  /*10250*/  ULEA UR4, UR5, UR4, 0x18 ;  /* 0x0000000405047291 */ /* 0x004fcc000f8ec03f */
[----:B------:R-:W-:-:S05]  /*10260*/  IMAD.U32 R0, RZ, RZ, UR4 ;  /* 0x00000004ff007e24 */ /* 0x000fca000f8e00ff */
[----:B------:R3:W4:Y:S04]  /*10270*/  LDS.128 R16, [R0+0x28cd0] ;  /* 0x028cd00000107984 */ /* 0x0007280000000c00 */
[----:B------:R3:W-:Y:S01]  /*10280*/  STL [R1+0x4], R0 ;  /* 0x0000040001007387 */ /* 0x0007e20000100800 */
[----:B------:R-:W-:Y:S06]  /*10290*/  BAR.ARV 0x4, 0x180 ;  /* 0x0106000000007b1d */ /* 0x000fec0000002000 */
[----:B------:R-:W-:Y:S05]  /*102a0*/  BRA `(.L_x_3754) ;  /* 0x0000000800487947 */ /* 0x000fea0003800000 */
.L_x_3753:
[----:B------:R-:W2:Y:S01]  /*102b0*/  S2R R0, SR_TID.X ;  /* 0x0000000000007919 */ /* 0x000ea20000002100 */
[----:B------:R-:W-:Y:S01]  /*102c0*/  UMOV UR4, 0xffffffff ;  /* 0xffffffff00047882 */ /* 0x000fe20000000000 */
[----:B--2---:R-:W-:-:S04]  /*102d0*/  LOP3.LUT R6, R0, 0x1f, RZ, 0xc0, !PT ;  /* 0x0000001f00067812 */ /* 0x004fc800078ec0ff */
[----:B------:R-:W-:Y:S01]  /*102e0*/  ISETP.NE.AND P0, PT, R6, 0x1f, PT ;  /* 0x0000001f0600780c */ /* 0x000fe20003f05270 */
[----:B------:R-:W-:-:S12]  /*102f0*/  BRA.DIV UR4, `(.L_x_3755) ;  /* 0x0000001a04287947 */ /* 0x000fd8000b800000 */
[----:B------:R-:W-:Y:S01]  /*10300*/  IMAD.IADD R5, R19, 0x1, R6 ;  /* 0x0000000113057824 */ /* 0x000fe200078e0206 */
[----:B------:R-:W-:-:S04]  /*10310*/  ULDC UR4, c[0x0][0xc3c] ;  /* 0x00030f0000047ab9 */ /* 0x000fc80000000800 */
[----:B------:R-:W-:-:S13]  /*10320*/  ISETP.GE.OR P1, PT, R5, UR4, !P0 ;  /* 0x0000000405007c0c */ /* 0x000fda000c726670 */
[----:B-1----:R-:W1:Y:S02]  /*10330*/  @!P1 LDC.64 R2, c[0x0][0xc80] ;  /* 0x00032000ff029b82 */ /* 0x002e640000000a00 */
[----:B-1----:R-:W-:-:S06]  /*10340*/  @!P1 IMAD.WIDE R2, R5, 0x4, R2 ;  /* 0x0000000405029825 */ /* 0x002fcc00078e0202 */
[----:B------:R1:W2:Y:S01]  /*10350*/  @!P1 LDG.E R3, desc[UR40][R2.64] ;  /* 0x0000002802039981 */ /* 0x0002a2000c1e1900 */
[C---:B------:R-:W-:Y:S02]  /*10360*/  ISETP.GE.U32.AND P2, PT, R6.reuse, 0x2, PT ;  /* 0x000000020600780c */ /* 0x040fe40003f46070 */
[C---:B------:R-:W-:Y:S01]  /*10370*/  ISETP.GE.U32.AND P3, PT, R6.reuse, 0x4, PT ;  /* 0x000000040600780c */ /* 0x040fe20003f66070 */
[----:B------:R-:W-:Y:S01]  /*10380*/  SHFL.IDX PT, R0, R16, RZ, 0x1f ;  /* 0x00001fff10007589 */ /* 0x000fe200000e0000 */
[C---:B------:R-:W-:Y:S02]  /*10390*/  ISETP.GE.U32.AND P4, PT, R6.reuse, 0x8, PT ;  /* 0x000000080600780c */ /* 0x040fe40003f86070 */
[C---:B------:R-:W-:Y:S01]  /*103a0*/  ISETP.GE.U32.AND P5, PT, R6.reuse, 0x10, PT ;  /* 0x000000100600780c */ /* 0x040fe20003fa6070 */
[----:B------:R-:W-:Y:S01]  /*103b0*/  SHFL.IDX PT, R4, R16, 0x1, 0x1f ;  /* 0x00201f0010047f89 */ /* 0x000fe200000e0000 */
[----:B-1----:R-:W-:Y:S02]  /*103c0*/  IMAD.MOV.U32 R2, RZ, RZ, RZ ;  /* 0x000000ffff027224 */ /* 0x002fe400078e00ff */
[----:B--2---:R-:W-:Y:S01]  /*103d0*/  @!P1 IMAD.MOV.U32 R2, RZ, RZ, R3 ;  /* 0x000000ffff029224 */ /* 0x004fe200078e0003 */
[----:B------:R-:W-:-:S04]  /*103e0*/  ISETP.NE.AND P1, PT, R6, RZ, PT ;  /* 0x000000ff0600720c */ /* 0x000fc80003f25270 */
        /* <DEDUP_REMOVED lines=16> */
.L_x_3814:
[----:B------:R-:W-:Y:S02]  /*104f0*/  ULDC UR4, c[0x0][0xc38] ;  /* 0x00030e0000047ab9 */ /* 0x000fe40000000800 */
[----:B------:R-:W-:-:S04]  /*10500*/  IMAD.U32 R16, RZ, RZ, UR4 ;  /* 0x00000004ff107e24 */ /* 0x000fc8000f8e00ff */
[----:B--2---:R-:W-:-:S04]  /*10510*/  IMAD R6, R14, R16, RZ ;  /* 0x000000100e067224 */ /* 0x004fc800078e02ff */
[----:B------:R-:W-:-:S05]  /*10520*/  IMAD.IADD R4, R4, 0x1, R6 ;  /* 0x0000000104047824 */ /* 0x000fca00078e0206 */
[----:B------:R-:W-:-:S13]  /*10530*/  ISETP.GT.AND P6, PT, R4, R0, PT ;  /* 0x000000000400720c */ /* 0x000fda0003fc4270 */
[----:B------:R-:W-:Y:S05]  /*10540*/  @P6 BRA `(.L_x_3756) ;  /* 0x00000000009c6947 */ /* 0x000fea0003800000 */
.L_x_3761:
[----:B------:R-:W2:Y:S01]  /*10550*/  LDC R6, c[0x0][0xc3c] ;  /* 0x00030f00ff067b82 */ /* 0x000ea20000000800 */
[----:B------:R-:W-:-:S05]  /*10560*/  VIADD R19, R19, 0x1f ;  /* 0x0000001f13137836 */ /* 0x000fca0000000000 */
[----:B--2---:R-:W-:-:S13]  /*10570*/  ISETP.GE.AND P6, PT, R19, R6, PT ;  /* 0x000000061300720c */ /* 0x004fda0003fc6270 */
[----:B------:R-:W-:Y:S05]  /*10580*/  @P6 BRA `(.L_x_3757) ;  /* 0x0000000400446947 */ /* 0x000fea0003800000 */
[----:B------:R-:W2:Y:S01]  /*10590*/  S2R R2, SR_TID.X ;  /* 0x0000000000027919 */ /* 0x000ea20000002100 */
[----:B------:R-:W-:Y:S01]  /*105a0*/  BSSY B0, `(.L_x_3758) ;  /* 0x0000009000007945 */ /* 0x000fe20003800000 */
[----:B--2---:R-:W-:-:S05]  /*105b0*/  LOP3.LUT R2, R2, 0x1f, RZ, 0xc0, !PT ;  /* 0x0000001f02027812 */ /* 0x004fca00078ec0ff */
[----:B------:R-:W-:Y:S02]  /*105c0*/  IMAD.IADD R5, R19, 0x1, R2 ;  /* 0x0000000113057824 */ /* 0x000fe400078e0202 */
[----:B------:R-:W-:-:S03]  /*105d0*/  IMAD.MOV.U32 R2, RZ, RZ, RZ ;  /* 0x000000ffff027224 */ /* 0x000fc600078e00ff */
[----:B------:R-:W-:-:S13]  /*105e0*/  ISETP.GE.OR P6, PT, R5, R6, !P0 ;  /* 0x000000060500720c */ /* 0x000fda00047c6670 */
[----:B------:R-:W-:Y:S05]  /*105f0*/  @P6 BRA `(.L_x_3759) ;  /* 0x00000000000c6947 */ /* 0x000fea0003800000 */
[----:B-1----:R-:W1:Y:S02]  /*10600*/  LDC.64 R2, c[0x0][0xc80] ;  /* 0x00032000ff027b82 */ /* 0x002e640000000a00 */
[----:B-1----:R-:W-:-:S06]  /*10610*/  IMAD.WIDE R2, R5, 0x4, R2 ;  /* 0x0000000405027825 */ /* 0x002fcc00078e0202 */
[----:B------:R2:W5:Y:S02]  /*10620*/  LDG.E R2, desc[UR40][R2.64] ;  /* 0x0000002802027981 */ /* 0x000564000c1e1900 */
.L_x_3759:
[----:B------:R-:W-:Y:S05]  /*10630*/  BSYNC B0 ;  /* 0x0000000000007941 */ /* 0x000fea0003800000 */
.L_x_3758:
[----:B------:R-:W-:-:S03]  /*10640*/  UMOV UR4, 0xffffffff ;  /* 0xffffffff00047882 */ /* 0x000fc60000000000 */
[----:B------:R-:W-:Y:S05]  /*10650*/  BRA.DIV UR4, `(.L_x_3760) ;  /* 0x0000001a04747947 */ /* 0x000fea000b800000 */
[----:B-----5:R-:W1:Y:S02]  /*10660*/  SHFL.UP PT, R14, R2, 0x1, RZ ;  /* 0x04200000020e7989 */ /* 0x020e6400000e00ff */
[----:B-12---:R-:W-:-:S05]  /*10670*/  SEL R3, R14, RZ, P1 ;  /* 0x000000ff0e037207 */ /* 0x006fca0000800000 */
        /* <DEDUP_REMOVED lines=14> */
.L_x_3822:
[----:B------:R-:W-:Y:S02]  /*10760*/  ULDC UR4, c[0x0][0xc38] ;  /* 0x00030e0000047ab9 */ /* 0x000fe40000000800 */
[----:B------:R-:W-:-:S04]  /*10770*/  IMAD.U32 R16, RZ, RZ, UR4 ;  /* 0x00000004ff107e24 */ /* 0x000fc8000f8e00ff */
[----:B--2---:R-:W-:-:S04]  /*10780*/  IMAD R6, R14, R16, RZ ;  /* 0x000000100e067224 */ /* 0x004fc800078e02ff */
[----:B------:R-:W-:-:S05]  /*10790*/  IMAD.IADD R4, R6, 0x1, R4 ;  /* 0x0000000106047824 */ /* 0x000fca00078e0204 */
[----:B------:R-:W-:-:S13]  /*107a0*/  ISETP.GT.AND P6, PT, R4, R0, PT ;  /* 0x000000000400720c */ /* 0x000fda0003fc4270 */
[----:B------:R-:W-:Y:S05]  /*107b0*/  @!P6 BRA `(.L_x_3761) ;  /* 0xfffffffc0064e947 */ /* 0x000fea000383ffff */
.L_x_3756:
        /* <DEDUP_REMOVED lines=8> */
.L_x_3826:
[----:B------:R-:W-:Y:S01]  /*10840*/  ISETP.NE.AND P0, PT, R5, RZ, PT ;  /* 0x000000ff0500720c */ /* 0x000fe20003f05270 */
[----:B------:R-:W-:-:S12]  /*10850*/  IMAD.MOV.U32 R14, RZ, RZ, RZ ;  /* 0x000000ffff0e7224 */ /* 0x000fd800078e00ff */
[----:B------:R-:W-:Y:S05]  /*10860*/  @!P0 BRA `(.L_x_3763) ;  /* 0x0000000000108947 */ /* 0x000fea0003800000 */
[----:B------:R-:W-:Y:S01]  /*10870*/  UMOV UR4, 0xffffffff ;  /* 0xffffffff00047882 */ /* 0x000fe20000000000 */
[----:B0-----:R-:W-:Y:S02]  /*10880*/  VIADD R12, R4, 0xffffffff ;  /* 0xffffffff040c7836 */ /* 0x001fe40000000000 */
[----:B------:R-:W-:Y:S05]  /*10890*/  BRA.DIV UR4, `(.L_x_3764) ;  /* 0x0000001a04ec7947 */ /* 0x000fea000b800000 */
[----:B------:R4:W0:Y:S02]  /*108a0*/  SHFL.IDX PT, R14, R3, R12, 0x1f ;  /* 0x00001f0c030e7589 */ /* 0x00082400000e0000 */
.L_x_3763:
[----:B---3--:R-:W-:Y:S01]  /*108b0*/  IABS R5, R17 ;  /* 0x0000001100057213 */ /* 0x008fe20000000000 */
[----:B0-----:R-:W-:Y:S02]  /*108c0*/  IMAD R16, R14, R16, R6 ;  /* 0x000000100e107224 */ /* 0x001fe400078e0206 */
[----:B------:R-:W-:Y:S01]  /*108d0*/  IMAD.IADD R19, R4, 0x1, R19 ;  /* 0x0000000104137824 */ /* 0x000fe200078e0213 */
[----:B------:R-:W0:Y:S01]  /*108e0*/  I2F.RP R7, R5 ;  /* 0x0000000500077306 */ /* 0x000e220000209400 */
[----:B------:R-:W-:-:S07]  /*108f0*/  IMAD.IADD R0, R0, 0x1, -R16 ;  /* 0x0000000100007824 */ /* 0x000fce00078e0a10 */
[----:B0-----:R-:W0:Y:S02]  /*10900*/  MUFU.RCP R7, R7 ;  /* 0x0000000700077308 */ /* 0x001e240000001000 */
[----:B0----5:R-:W-:-:S06]  /*10910*/  VIADD R8, R7, 0xffffffe ;  /* 0x0ffffffe07087836 */ /* 0x021fcc0000000000 */
[----:B-1--4-:R-:W2:Y:S02]  /*10920*/  F2I.FTZ.U32.TRUNC.NTZ R3, R8 ;  /* 0x0000000800037305 */ /* 0x012ea4000021f000 */
[----:B--2---:R-:W-:-:S04]  /*10930*/  IMAD.MOV R2, RZ, RZ, -R3 ;  /* 0x000000ffff027224 */ /* 0x004fc800078e0a03 */
[----:B------:R-:W-:Y:S02]  /*10940*/  IMAD R6, R2, R5, RZ ;  /* 0x0000000502067224 */ /* 0x000fe400078e02ff */
[----:B------:R-:W-:-:S04]  /*10950*/  IMAD.MOV.U32 R2, RZ, RZ, RZ ;  /* 0x000000ffff027224 */ /* 0x000fc800078e00ff */
[----:B------:R-:W-:Y:S01]  /*10960*/  IMAD.HI.U32 R2, R3, R6, R2 ;  /* 0x0000000603027227 */ /* 0x000fe200078e0002 */
[----:B------:R-:W-:Y:S02]  /*10970*/  IABS R6, R17 ;  /* 0x0000001100067213 */ /* 0x000fe40000000000 */
[----:B------:R-:W-:-:S03]  /*10980*/  IABS R3, R0 ;  /* 0x0000000000037213 */ /* 0x000fc60000000000 */
[----:B------:R-:W-:Y:S02]  /*10990*/  IMAD.MOV R6, RZ, RZ, -R6 ;  /* 0x000000ffff067224 */ /* 0x000fe400078e0a06 */
        /* <DEDUP_REMOVED lines=10> */
[----:B------:R-:W-:Y:S01]  /*10a40*/  @!P2 IMAD.MOV R2, RZ, RZ, -R2 ;  /* 0x000000ffff02a224 */ /* 0x000fe200078e0a02 */
[----:B------:R-:W-:-:S05]  /*10a50*/  @!P1 LOP3.LUT R2, RZ, R17, RZ, 0x33, !PT ;  /* 0x00000011ff029212 */ /* 0x000fca00078e33ff */
[--C-:B------:R-:W-:Y:S02]  /*10a60*/  IMAD.MOV R3, RZ, RZ, -R2.reuse ;  /* 0x000000ffff037224 */ /* 0x100fe400078e0a02 */
[----:B------:R-:W-:Y:S02]  /*10a70*/  IMAD.MOV.U32 R18, RZ, RZ, R2 ;  /* 0x000000ffff127224 */ /* 0x000fe400078e0002 */
[----:B------:R-:W-:Y:S01]  /*10a80*/  IMAD R17, R17, R3, R0 ;  /* 0x0000000311117224 */ /* 0x000fe200078e0200 */
[----:B------:R-:W-:Y:S06]  /*10a90*/  BRA `(.L_x_3765) ;  /* 0x00000000001c7947 */ /* 0x000fec0003800000 */
.L_x_3757:
[----:B------:R-:W-:Y:S01]  /*10aa0*/  UMOV UR4, URZ ;  /* 0x0000003f00047c82 */ /* 0x000fe20008000000 */
[----:B------:R-:W-:Y:S01]  /*10ab0*/  UMOV UR5, URZ ;  /* 0x0000003f00057c82 */ /* 0x000fe20008000000 */
[----:B------:R-:W-:Y:S01]  /*10ac0*/  ULDC UR6, c[0x0][0xc3c] ;  /* 0x00030f0000067ab9 */ /* 0x000fe20000000800 */
[----:B------:R-:W-:Y:S02]  /*10ad0*/  IMAD.MOV.U32 R16, RZ, RZ, R0 ;  /* 0x000000ffff107224 */ /* 0x000fe400078e0000 */
[----:B------:R-:W-:Y:S02]  /*10ae0*/  IMAD.U32 R17, RZ, RZ, UR4 ;  /* 0x00000004ff117e24 */ /* 0x000fe4000f8e00ff */
[----:B------:R-:W-:Y:S02]  /*10af0*/  IMAD.U32 R18, RZ, RZ, UR5 ;  /* 0x00000005ff127e24 */ /* 0x000fe4000f8e00ff */
[----:B------:R-:W-:-:S07]  /*10b00*/  IMAD.U32 R19, RZ, RZ, UR6 ;  /* 0x00000006ff137e24 */ /* 0x000fce000f8e00ff */
.L_x_3765:
[----:B------:R2:W3:Y:S01]  /*10b10*/  LDL R2, [R1+0x4] ;  /* 0x0000040001027983 */ /* 0x0004e20000100800 */
[----:B------:R-:W4:Y:S01]  /*10b20*/  S2R R0, SR_TID.X ;  /* 0x0000000000007919 */ /* 0x000f220000002100 */
[----:B------:R-:W-:Y:S05]  /*10b30*/  WARPSYNC.ALL ;  /* 0x0000000000007948 */ /* 0x000fea0003800000 */
[----:B----4-:R-:W-:Y:S01]  /*10b40*/  LOP3.LUT R0, R0, 0x1f, RZ, 0xc0, !PT ;  /* 0x0000001f00007812 */ /* 0x010fe200078ec0ff */
[----:B------:R-:W-:Y:S03]  /*10b50*/  BAR.SYNC.DEFER_BLOCKING 0x4, 0x180 ;  /* 0x0106000000007b1d */ /* 0x000fe60000010000 */
[----:B------:R-:W-:-:S13]  /*10b60*/  ISETP.NE.AND P0, PT, R0, RZ, PT ;  /* 0x000000ff0000720c */ /* 0x000fda0003f05270 */
[----:B-1----:R-:W3:Y:S01]  /*10b70*/  @!P0 S2R R3, SR_CgaCtaId ;  /* 0x0000000000038919 */ /* 0x002ee20000008800 */
[----:B------:R-:W-:-:S04]  /*10b80*/  @!P0 MOV R0, 0x400 ;  /* 0x0000040000008802 */ /* 0x000fc80000000f00 */
[----:B---3--:R-:W-:-:S05]  /*10b90*/  @!P0 LEA R2, R3, R0, 0x18 ;  /* 0x0000000003028211 */ /* 0x008fca00078ec0ff */
[----:B------:R2:W-:Y:S04]  /*10ba0*/  @!P0 STS.128 [R2+0x28cd0], R16 ;  /* 0x028cd01002008388 */ /* 0x0005e80000000c00 */
[----:B------:R2:W-:Y:S01]  /*10bb0*/  @!P0 STL [R1+0x4], R2 ;  /* 0x0000040201008387 */ /* 0x0005e20000100800 */
[----:B------:R-:W-:Y:S06]  /*10bc0*/  BAR.ARV 0x5, 0x180 ;  /* 0x0146000000007b1d */ /* 0x000fec0000002000 */
.L_x_3754:
[----:B------:R-:W-:Y:S02]  /*10bd0*/  ULDC UR4, c[0x0][0xc3c] ;  /* 0x00030f0000047ab9 */ /* 0x000fe40000000800 */
[----:B----4-:R-:W-:-:S13]  /*10be0*/  ISETP.GE.AND P0, PT, R19, UR4, PT ;  /* 0x0000000413007c0c */ /* 0x010fda000bf06270 */
[----:B------:R-:W-:Y:S05]  /*10bf0*/  @!P0 BRA `(.L_x_3766) ;  /* 0xffffffa000808947 */ /* 0x000fea000383ffff */
[----:B------:R-:W-:Y:S05]  /*10c00*/  BSYNC B8 ;  /* 0x0000000000087941 */ /* 0x000fea0003800000 */
.L_x_3648:
[----:B---3--:R-:W3:Y:S01]  /*10c10*/  LDL.LU R0, [R1+0x3c] ;  /* 0x00003c0001007983 */ /* 0x008ee20000300800 */
[----:B------:R-:W-:Y:S01]  /*10c20*/  BSSY B0, `(.L_x_3767) ;  /* 0x000000b000007945 */ /* 0x000fe20003800000 */
[----:B------:R-:W4:Y:S01]  /*10c30*/  S2R R5, SR_CgaCtaId ;  /* 0x0000000000057919 */ /* 0x000f220000008800 */
[----:B---3--:R-:W-:-:S05]  /*10c40*/  VIADD R0, R0, 0x1 ;  /* 0x0000000100007836 */ /* 0x008fca0000000000 */
[----:B--2---:R-:W-:-:S04]  /*10c50*/  LEA.HI R2, R0, R0, RZ, 0x1 ;  /* 0x0000000000027211 */ /* 0x004fc800078f08ff */
[----:B-1----:R-:W-:-:S05]  /*10c60*/  LOP3.LUT R3, R2, 0xfffffffe, RZ, 0xc0, !PT ;  /* 0xfffffffe02037812 */ /* 0x002fca00078ec0ff */
[----:B------:R-:W-:Y:S01]  /*10c70*/  IMAD.IADD R3, R0, 0x1, -R3 ;  /* 0x0000000100037824 */ /* 0x000fe200078e0a03 */
[----:B------:R-:W-:-:S04]  /*10c80*/  MOV R0, 0x400 ;  /* 0x0000040000007802 */ /* 0x000fc80000000f00 */
[----:B----4-:R-:W-:Y:S02]  /*10c90*/  LEA R0, R5, R0, 0x18 ;  /* 0x0000000005007211 */ /* 0x010fe400078ec0ff */
[----:B------:R-:W-:-:S04]  /*10ca0*/  SHF.L.U32 R3, R3, 0x1f, RZ ;  /* 0x0000001f03037819 */ /* 0x000fc800000006ff */
[----:B------:R-:W1:Y:S02]  /*10cb0*/  SYNCS.PHASECHK.TRANS64.TRYWAIT P0, [R0+URZ+0x28c20], R3 ;  /* 0x028c2003000075a7 */ /* 0x000e64000800017f */
[----:B-1----:R-:W-:Y:S05]  /*10cc0*/  @!P0 BRA `(.L_x_3768) ;  /* 0x0000001800048947 */ /* 0x002fea0003800000 */
.L_x_3829:
[----:B------:R-:W-:Y:S05]  /*10cd0*/  BSYNC B0 ;  /* 0x0000000000007941 */ /* 0x000fea0003800000 */
.L_x_3767:
[----:B------:R-:W-:-:S03]  /*10ce0*/  UMOV UR4, 0xffffffff ;  /* 0xffffffff00047882 */ /* 0x000fc60000000000 */
[----:B------:R-:W-:Y:S05]  /*10cf0*/  BRA.DIV UR4, `(.L_x_3769) ;  /* 0x0000001a040c7947 */ /* 0x000fea000b800000 */
[----:B------:R-:W2:Y:S02]  /*10d00*/  S2R R2, SR_TID.X ;  /* 0x0000000000027919 */ /* 0x000ea40000002100 */
[----:B--2---:R-:W-:-:S04]  /*10d10*/  SHF.R.U32.HI R2, RZ, 0x5, R2 ;  /* 0x00000005ff027819 */ /* 0x004fc80000011602 */
[----:B------:R-:W-:-:S05]  /*10d20*/  LOP3.LUT R2, R2, 0x3, RZ, 0xc0, !PT ;  /* 0x0000000302027812 */ /* 0x000fca00078ec0ff */
[----:B------:R2:W3:Y:S02]  /*10d30*/  SHFL.IDX PT, R14, R2, RZ, 0x1f ;  /* 0x00001fff020e7589 */ /* 0x0004e400000e0000 */
.L_x_3832:
[----:B---3--:R-:W-:Y:S01]  /*10d40*/  ISETP.NE.AND P0, PT, R14, RZ, PT ;  /* 0x000000ff0e00720c */ /* 0x008fe20003f05270 */
[----:B------:R-:W-:-:S12]  /*10d50*/  BSSY B0, `(.L_x_3770) ;  /* 0x0000027000007945 */ /* 0x000fd80003800000 */
[----:B------:R-:W-:Y:S05]  /*10d60*/  @P0 BRA `(.L_x_3771) ;  /* 0x0000000000940947 */ /* 0x000fea0003800000 */
[----:B------:R-:W-:-:S03]  /*10d70*/  UMOV UR4, 0xffffffff ;  /* 0xffffffff00047882 */ /* 0x000fc60000000000 */
[----:B------:R-:W-:Y:S05]  /*10d80*/  BRA.DIV UR4, `(.L_x_3772) ;  /* 0x0000001a041c7947 */ /* 0x000fea000b800000 */
[----:B------:R-:W-:-:S13]  /*10d90*/  ELECT P6, URZ, PT ;  /* 0x00000000003f782f */ /* 0x000fda00038c0000 */
.L_x_3835:
[----:B------:R-:W-:Y:S05]  /*10da0*/  @!P6 BRA `(.L_x_3771) ;  /* 0x000000000084e947 */ /* 0x000fea0003800000 */
[----:B------:R-:W-:-:S06]  /*10db0*/  ULOP3.LUT UR4, UR36, 0x2, URZ, 0xfc, !UPT ;  /* 0x0000000224047892 */ /* 0x000fcc000f8efc3f */
[----:B--2---:R-:W-:-:S05]  /*10dc0*/  IMAD.U32 R2, RZ, RZ, UR4 ;  /* 0x00000004ff027e24 */ /* 0x004fca000f8e00ff */
[----:B------:R-:W-:-:S13]  /*10dd0*/  ISETP.NE.AND P2, PT, R2, 0x3, PT ;  /* 0x000000030200780c */ /* 0x000fda0003f45270 */
[----:B------:R-:W-:Y:S05]  /*10de0*/  @!P2 BRA `(.L_x_3773) ;  /* 0x000000000004a947 */ /* 0x000fea0003800000 */
[----:B------:R-:W-:Y:S01]  /*10df0*/  BPT.TRAP 0x1 ;  /* 0x000000040000795c */ /* 0x000fe20000300000 */
.L_x_3773:
[----:B-1----:R-:W2:Y:S04]  /*10e00*/  LDL R3, [R1+0x8] ;  /* 0x0000080001037983 */ /* 0x002ea80000100800 */
[----:B0-----:R-:W3:Y:S01]  /*10e10*/  LDL.LU R7, [R1+0x10] ;  /* 0x0000100001077983 */ /* 0x001ee20000300800 */
        /* <DEDUP_REMOVED lines=12> */
.L_x_3836:
[----:B------:R-:W1:Y:S02]  /*10ee0*/  SYNCS.PHASECHK.TRANS64.TRYWAIT P0, [R7+URZ], R2 ;  /* 0x00000002070075a7 */ /* 0x000e64000800017f */
[----:B-1----:R-:W-:Y:S05]  /*10ef0*/  @!P0 BRA `(.L_x_3775) ;  /* 0x0000001400f48947 */ /* 0x002fea0003800000 */
.L_x_3837:
[----:B------:R-:W-:Y:S05]  /*10f00*/  @!P2 BRA `(.L_x_3776) ;  /* 0x000000000004a947 */ /* 0x000fea0003800000 */
[----:B------:R-:W-:Y:S01]  /*10f10*/  BPT.TRAP 0x1 ;  /* 0x000000040000795c */ /* 0x000fe20000300000 */
.L_x_3776:
[----:B------:R-:W2:Y:S01]  /*10f20*/  LDL.LU R4, [R1+0x8] ;  /* 0x0000080001047983 */ /* 0x000ea20000300800 */
[----:B------:R-:W-:-:S04]  /*10f30*/  VIADD R0, R0, 0x28c60 ;  /* 0x00028c6000007836 */ /* 0x000fc80000000000 */
[----:B--2---:R-:W-:-:S04]  /*10f40*/  IMAD R4, R4, 0x8, R0 ;  /* 0x0000000804047824 */ /* 0x004fc800078e0200 */
[----:B------:R-:W2:Y:S02]  /*10f50*/  SYNCS.PHASECHK.TRANS64.TRYWAIT P0, [R4+URZ], R5 ;  /* 0x00000005040075a7 */ /* 0x000ea4000800017f */
[----:B--2---:R-:W-:Y:S05]  /*10f60*/  @!P0 BRA `(.L_x_3777) ;  /* 0x0000001400ec8947 */ /* 0x004fea0003800000 */
.L_x_3838:
[----:B------:R-:W-:-:S07]  /*10f70*/  IMAD R3, R3, 0x8, R0 ;  /* 0x0000000803037824 */ /* 0x000fce00078e0200 */
.L_x_3778:
[----:B---3--:R3:W4:Y:S02]  /*10f80*/  SYNCS.PHASECHK.TRANS64.TRYWAIT P0, [R3+URZ], R2 ;  /* 0x00000002030075a7 */ /* 0x008724000800017f */
[----:B----4-:R-:W-:Y:S05]  /*10f90*/  @!P0 NANOSLEEP.SYNCS 0x989680 ;  /* 0x009896800000895d */ /* 0x010fea0003900000 */
[----:B------:R-:W4:Y:S02]  /*10fa0*/  @!P0 SYNCS.PHASECHK.TRANS64 P0, [R3+URZ], R2 ;  /* 0x00000002030085a7 */ /* 0x000f24000800007f */
[----:B----4-:R-:W-:Y:S05]  /*10fb0*/  @!P0 BRA `(.L_x_3778) ;  /* 0xfffffffc00f08947 */ /* 0x010fea000383ffff */
.L_x_3771:
[----:B------:R-:W-:Y:S05]  /*10fc0*/  BSYNC B0 ;  /* 0x0000000000007941 */ /* 0x000fea0003800000 */
.L_x_3770:
[----:B------:R-:W-:Y:S05]  /*10fd0*/  EXIT ;  /* 0x000000000000794d */ /* 0x000fea0003800000 */
.L_x_3599:
[----:B0-----:R-:W-:-:S04]  /*10fe0*/  IMAD.U32 R3, RZ, RZ, UR16 ;  /* 0x00000010ff037e24 */ /* 0x001fc8000f8e00ff */
[----:B------:R0:W1:Y:S03]  /*10ff0*/  SYNCS.PHASECHK.TRANS64.TRYWAIT P0, [R3+URZ+0x28c50], R0 ;  /* 0x028c5000030075a7 */ /* 0x000066000800017f */
[----:B-1----:R-:W-:Y:S05]  /*11000*/  @!P0 NANOSLEEP.SYNCS 0x989680 ;  /* 0x009896800000895d */ /* 0x002fea0003900000 */
[----:B------:R-:W1:Y:S02]  /*11010*/  @!P0 SYNCS.PHASECHK.TRANS64 P0, [R3+URZ+0x28c50], R0 ;  /* 0x028c5000030085a7 */ /* 0x000e64000800007f */
[----:B-1----:R-:W-:Y:S05]  /*11020*/  @!P0 BRA `(.L_x_3599) ;  /* 0xfffffffc00ec8947 */ /* 0x002fea000383ffff */
[----:B------:R-:W-:Y:S05]  /*11030*/  BRA `(.L_x_3779) ;  /* 0xffffff0800407947 */ /* 0x000fea000383ffff */
.L_x_3604:
[----:B-1----:R-:W-:-:S04]  /*11040*/  IMAD.U32 R3, RZ, RZ, UR6 ;  /* 0x00000006ff037e24 */ /* 0x002fc8000f8e00ff */
[----:B------:R1:W2:Y:S03]  /*11050*/  SYNCS.PHASECHK.TRANS64.TRYWAIT P0, [R3+URZ+0x28c50], R0 ;  /* 0x028c5000030075a7 */ /* 0x0002a6000800017f */
[----:B--2---:R-:W-:Y:S05]  /*11060*/  @!P0 NANOSLEEP.SYNCS 0x989680 ;  /* 0x009896800000895d */ /* 0x004fea0003900000 */
[----:B------:R-:W2:Y:S02]  /*11070*/  @!P0 SYNCS.PHASECHK.TRANS64 P0, [R3+URZ+0x28c50], R0 ;  /* 0x028c5000030085a7 */ /* 0x000ea4000800007f */
[----:B--2---:R-:W-:Y:S05]  /*11080*/  @!P0 BRA `(.L_x_3604) ;  /* 0xfffffffc00ec8947 */ /* 0x004fea000383ffff */
[----:B------:R-:W-:Y:S05]  /*11090*/  BRA `(.L_x_3603) ;  /* 0xffffff14004c7947 */ /* 0x000fea000383ffff */
.L_x_3607:
[----:B0-----:R-:W-:-:S04]  /*110a0*/  IMAD.U32 R3, RZ, RZ, UR42 ;  /* 0x0000002aff037e24 */ /* 0x001fc8000f8e00ff */
[----:B------:R0:W1:Y:S03]  /*110b0*/  SYNCS.PHASECHK.TRANS64.TRYWAIT P1, [R3+URZ+0x28c00], R0 ;  /* 0x028c0000030075a7 */ /* 0x000066000802017f */
[----:B-1----:R-:W-:Y:S05]  /*110c0*/  @!P1 NANOSLEEP.SYNCS 0x989680 ;  /* 0x009896800000995d */ /* 0x002fea0003900000 */
[----:B------:R-:W1:Y:S02]  /*110d0*/  @!P1 SYNCS.PHASECHK.TRANS64 P1, [R3+URZ+0x28c00], R0 ;  /* 0x028c0000030095a7 */ /* 0x000e64000802007f */
[----:B-1----:R-:W-:Y:S05]  /*110e0*/  @!P1 BRA `(.L_x_3607) ;  /* 0xfffffffc00ec9947 */ /* 0x002fea000383ffff */
[----:B------:R-:W-:Y:S05]  /*110f0*/  BRA `(.L_x_3780) ;  /* 0xffffff2000ac7947 */ /* 0x000fea000383ffff */
.L_x_3611:
[----:B--2---:R2:W3:Y:S02]  /*11100*/  SYNCS.PHASECHK.TRANS64.TRYWAIT P1, [R7+URZ+0x28c30], R8 ;  /* 0x028c3008070075a7 */ /* 0x0044e4000802017f */
[----:B---3--:R-:W-:Y:S05]  /*11110*/  @!P1 NANOSLEEP.SYNCS 0x989680 ;  /* 0x009896800000995d */ /* 0x008fea0003900000 */
[----:B------:R-:W3:Y:S02]  /*11120*/  @!P1 SYNCS.PHASECHK.TRANS64 P1, [R7+URZ+0x28c30], R8 ;  /* 0x028c3008070095a7 */ /* 0x000ee4000802007f */
[----:B---3--:R-:W-:Y:S05]  /*11130*/  @!P1 BRA `(.L_x_3611) ;  /* 0xfffffffc00f09947 */ /* 0x008fea000383ffff */
[----:B------:R-:W-:Y:S05]  /*11140*/  BRA `(.L_x_3610) ;  /* 0xffffff2000c87947 */ /* 0x000fea000383ffff */
.L_x_3615:
[----:B----4-:R4:W0:Y:S02]  /*11150*/  SYNCS.PHASECHK.TRANS64.TRYWAIT P2, [R7+URZ+0x28c50], R8 ;  /* 0x028c5008070075a7 */ /* 0x010824000804017f */
[----:B0-----:R-:W-:Y:S05]  /*11160*/  @!P2 NANOSLEEP.SYNCS 0x989680 ;  /* 0x009896800000a95d */ /* 0x001fea0003900000 */
[----:B------:R-:W0:Y:S02]  /*11170*/  @!P2 SYNCS.PHASECHK.TRANS64 P2, [R7+URZ+0x28c50], R8 ;  /* 0x028c50080700a5a7 */ /* 0x000e24000804007f */
[----:B0-----:R-:W-:Y:S05]  /*11180*/  @!P2 BRA `(.L_x_3615) ;  /* 0xfffffffc00f0a947 */ /* 0x001fea000383ffff */
[----:B------:R-:W-:Y:S05]  /*11190*/  BRA `(.L_x_3614) ;  /* 0xffffff3400dc7947 */ /* 0x000fea000383ffff */
.L_x_3620:
[----:B--2---:R-:W-:-:S04]  /*111a0*/  IMAD.U32 R3, RZ, RZ, UR23 ;  /* 0x00000017ff037e24 */ /* 0x004fc8000f8e00ff */
[----:B------:R2:W3:Y:S03]  /*111b0*/  SYNCS.PHASECHK.TRANS64.TRYWAIT P3, [R3+URZ+0x28c30], R8 ;  /* 0x028c3008030075a7 */ /* 0x0004e6000806017f */
[----:B---3--:R-:W-:Y:S05]  /*111c0*/  @!P3 NANOSLEEP.SYNCS 0x989680 ;  /* 0x009896800000b95d */ /* 0x008fea0003900000 */
[----:B------:R-:W3:Y:S02]  /*111d0*/  @!P3 SYNCS.PHASECHK.TRANS64 P3, [R3+URZ+0x28c30], R8 ;  /* 0x028c30080300b5a7 */ /* 0x000ee4000806007f */
[----:B---3--:R-:W-:Y:S05]  /*111e0*/  @!P3 BRA `(.L_x_3620) ;  /* 0xfffffffc00ecb947 */ /* 0x008fea000383ffff */
[----:B------:R-:W-:Y:S05]  /*111f0*/  BRA `(.L_x_3619) ;  /* 0xffffff3800b87947 */ /* 0x000fea000383ffff */
.L_x_3624:
[----:B---3--:R3:W4:Y:S02]  /*11200*/  SYNCS.PHASECHK.TRANS64.TRYWAIT P3, [R173+URZ+0x28c50], R8 ;  /* 0x028c5008ad0075a7 */ /* 0x008724000806017f */
[----:B----4-:R-:W-:Y:S05]  /*11210*/  @!P3 NANOSLEEP.SYNCS 0x989680 ;  /* 0x009896800000b95d */ /* 0x010fea0003900000 */
[----:B------:R-:W4:Y:S02]  /*11220*/  @!P3 SYNCS.PHASECHK.TRANS64 P3, [R173+URZ+0x28c50], R8 ;  /* 0x028c5008ad00b5a7 */ /* 0x000f24000806007f */
[----:B----4-:R-:W-:Y:S05]  /*11230*/  @!P3 BRA `(.L_x_3624) ;  /* 0xfffffffc00f0b947 */ /* 0x010fea000383ffff */
[----:B------:R-:W-:Y:S05]  /*11240*/  BRA `(.L_x_3623) ;  /* 0xffffff5000ec7947 */ /* 0x000fea000383ffff */
.L_x_3660:
[----:B------:R-:W1:Y:S01]  /*11250*/  S2R R4, SR_TID.X ;  /* 0x0000000000047919 */ /* 0x000e620000002100 */
[----:B------:R-:W-:Y:S01]  /*11260*/  BSSY B0, `(.L_x_3781) ;  /* 0x000000a000007945 */ /* 0x000fe20003800000 */
[----:B0-----:R-:W-:Y:S02]  /*11270*/  IMAD.MOV.U32 R12, RZ, RZ, RZ ;  /* 0x000000ffff0c7224 */ /* 0x001fe400078e00ff */
[----:B------:R-:W-:Y:S02]  /*11280*/  IMAD.MOV.U32 R11, RZ, RZ, 0x1f ;  /* 0x0000001fff0b7424 */ /* 0x000fe400078e00ff */
[----:B------:R-:W-:Y:S01]  /*11290*/  IMAD.MOV.U32 R15, RZ, RZ, -0x1 ;  /* 0xffffffffff0f7424 */ /* 0x000fe200078e00ff */
[----:B-1----:R-:W-:-:S04]  /*112a0*/  SHF.R.U32.HI R4, RZ, 0x5, R4 ;  /* 0x00000005ff047819 */ /* 0x002fc80000011604 */
[----:B------:R-:W-:-:S05]  /*112b0*/  LOP3.LUT R4, R4, 0x3, RZ, 0xc0, !PT ;  /* 0x0000000304047812 */ /* 0x000fca00078ec0ff */
[----:B------:R-:W-:-:S07]  /*112c0*/  IMAD.MOV.U32 R13, RZ, RZ, R4 ;  /* 0x000000ffff0d7224 */ /* 0x000fce00078e0004 */
[----:B------:R-:W-:Y:S05]  /*112d0*/  WARPSYNC.COLLECTIVE R15, `(.L_x_3782) ;  /* 0x000000000f087348 */ /* 0x000fea0003c00000 */
[----:B------:R0:W1:Y:S02]  /*112e0*/  SHFL.IDX P6, R14, R13, R12, R11 ;  /* 0x0000000c0d0e7389 */ /* 0x00006400000c000b */
[----:B01----:R-:W-:Y:S01]  /*112f0*/  ENDCOLLECTIVE ;  /* 0x000000000000791b */ /* 0x003fe20003800000 */
.L_x_3782:
[----:B------:R-:W-:Y:S05]  /*11300*/  BSYNC B0 ;  /* 0x0000000000007941 */ /* 0x000fea0003800000 */
.L_x_3781:
[----:B------:R-:W-:Y:S05]  /*11310*/  BRA `(.L_x_3783) ;  /* 0xffffffa4009c7947 */ /* 0x000fea000383ffff */
.L_x_3662:
[----:B------:R-:W-:Y:S01]  /*11320*/  BSSY B0, `(.L_x_3784) ;  /* 0x0000006000007945 */ /* 0x000fe20003800000 */
[----:B------:R-:W-:-:S07]  /*11330*/  IMAD.MOV.U32 R15, RZ, RZ, -0x1 ;  /* 0xffffffffff0f7424 */ /* 0x000fce00078e00ff */
[----:B012---:R-:W-:Y:S05]  /*11340*/  WARPSYNC.COLLECTIVE R15, `(.L_x_3785) ;  /* 0x000000000f0c7348 */ /* 0x007fea0003c00000 */
[----:B------:R-:W-:Y:S02]  /*11350*/  ELECT P6, UR62, PT ;  /* 0x00000000003e782f */ /* 0x000fe400038c0000 */
[----:B------:R-:W-:Y:S01]  /*11360*/  MOV R14, UR62 ;  /* 0x0000003e000e7c02 */ /* 0x000fe20008000f00 */
[----:B012---:R-:W-:Y:S10]  /*11370*/  ENDCOLLECTIVE ;  /* 0x000000000000791b */ /* 0x007ff40003800000 */
.L_x_3785:
[----:B------:R-:W-:Y:S05]  /*11380*/  BSYNC B0 ;  /* 0x0000000000007941 */ /* 0x000fea0003800000 */
.L_x_3784:
[----:B------:R-:W-:Y:S05]  /*11390*/  BRA `(.L_x_3786) ;  /* 0xffffffa400a07947 */ /* 0x000fea000383ffff */
.L_x_3664:
[----:B--2---:R2:W3:Y:S02]  /*113a0*/  SYNCS.PHASECHK.TRANS64.TRYWAIT P0, [R0+URZ+0x28c40], R2 ;  /* 0x028c4002000075a7 */ /* 0x0044e4000800017f */
[----:B---3--:R-:W-:Y:S05]  /*113b0*/  @!P0 NANOSLEEP.SYNCS 0x989680 ;  /* 0x009896800000895d */ /* 0x008fea0003900000 */
[----:B------:R-:W3:Y:S02]  /*113c0*/  @!P0 SYNCS.PHASECHK.TRANS64 P0, [R0+URZ+0x28c40], R2 ;  /* 0x028c4002000085a7 */ /* 0x000ee4000800007f */
[----:B---3--:R-:W-:Y:S05]  /*113d0*/  @!P0 BRA `(.L_x_3664) ;  /* 0xfffffffc00f08947 */ /* 0x008fea000383ffff */
[----:B------:R-:W-:Y:S05]  /*113e0*/  BRA `(.L_x_3787) ;  /* 0xffffffa8000c7947 */ /* 0x000fea000383ffff */
.L_x_3668:
[----:B------:R-:W2:Y:S01]  /*113f0*/  LDL.LU R11, [R1+0x38] ;  /* 0x00003800010b7983 */ /* 0x000ea20000300800 */
[----:B------:R-:W-:Y:S02]  /*11400*/  IMAD.MOV.U32 R13, RZ, RZ, R2 ;  /* 0x000000ffff0d7224 */ /* 0x000fe400078e0002 */
[----:B------:R-:W-:Y:S02]  /*11410*/  IMAD.MOV.U32 R12, RZ, RZ, RZ ;  /* 0x000000ffff0c7224 */ /* 0x000fe400078e00ff */
[----:B------:R-:W-:Y:S02]  /*11420*/  IMAD.MOV.U32 R15, RZ, RZ, -0x1 ;  /* 0xffffffffff0f7424 */ /* 0x000fe400078e00ff */
[----:B------:R-:W-:Y:S02]  /*11430*/  IMAD R17, R17, 0x40, R8 ;  /* 0x0000004011117824 */ /* 0x000fe400078e0208 */
[----:B--2---:R-:W-:Y:S02]  /*11440*/  IMAD R0, R11, R7, RZ ;  /* 0x000000070b007224 */ /* 0x004fe400078e02ff */
[----:B------:R-:W-:-:S02]  /*11450*/  IMAD.MOV.U32 R11, RZ, RZ, 0x181f ;  /* 0x0000181fff0b7424 */ /* 0x000fc400078e00ff */
[C---:B------:R-:W-:Y:S01]  /*11460*/  VIADD R7, R17.reuse, 0x10 ;  /* 0x0000001011077836 */ /* 0x040fe20000000000 */
[----:B------:R-:W-:-:S13]  /*11470*/  ISETP.GE.AND P1, PT, R17, R0, PT ;  /* 0x000000001100720c */ /* 0x000fda0003f26270 */
[----:B-----5:R-:W-:Y:S05]  /*11480*/  WARPSYNC.COLLECTIVE R15, `(.L_x_3788) ;  /* 0x000000000f087348 */ /* 0x020fea0003c00000 */
[----:B------:R0:W1:Y:S02]  /*11490*/  SHFL.IDX P6, R14, R13, R12, R11 ;  /* 0x0000000c0d0e7389 */ /* 0x00006400000c000b */
[----:B01---5:R-:W-:Y:S01]  /*114a0*/  ENDCOLLECTIVE ;  /* 0x000000000000791b */ /* 0x023fe20003800000 */
.L_x_3788:
[----:B------:R-:W-:Y:S02]  /*114b0*/  IMAD.MOV.U32 R13, RZ, RZ, R3 ;  /* 0x000000ffff0d7224 */ /* 0x000fe400078e0003 */
[----:B------:R-:W-:-:S07]  /*114c0*/  IMAD.MOV.U32 R4, RZ, RZ, R14 ;  /* 0x000000ffff047224 */ /* 0x000fce00078e000e */
[----:B------:R-:W-:Y:S05]  /*114d0*/  WARPSYNC.COLLECTIVE R15, `(.L_x_3789) ;  /* 0x000000000f087348 */ /* 0x000fea0003c00000 */
[----:B------:R0:W1:Y:S02]  /*114e0*/  SHFL.IDX P6, R14, R13, R12, R11 ;  /* 0x0000000c0d0e7389 */ /* 0x00006400000c000b */
[----:B01----:R-:W-:Y:S01]  /*114f0*/  ENDCOLLECTIVE ;  /* 0x000000000000791b */ /* 0x003fe20003800000 */
.L_x_3789:
[----:B------:R-:W-:Y:S02]  /*11500*/  IMAD.MOV.U32 R13, RZ, RZ, R2 ;  /* 0x000000ffff0d7224 */ /* 0x000fe400078e0002 */
[----:B------:R-:W-:Y:S02]  /*11510*/  IMAD.MOV.U32 R12, RZ, RZ, 0x1 ;  /* 0x00000001ff0c7424 */ /* 0x000fe400078e00ff */
[----:B------:R-:W-:-:S07]  /*11520*/  IMAD.MOV.U32 R5, RZ, RZ, R14 ;  /* 0x000000ffff057224 */ /* 0x000fce00078e000e */
[----:B------:R-:W-:Y:S05]  /*11530*/  WARPSYNC.COLLECTIVE R15, `(.L_x_3790) ;  /* 0x000000000f087348 */ /* 0x000fea0003c00000 */
[----:B------:R0:W1:Y:S02]  /*11540*/  SHFL.IDX P6, R14, R13, R12, R11 ;  /* 0x0000000c0d0e7389 */ /* 0x00006400000c000b */
[----:B01----:R-:W-:Y:S01]  /*11550*/  ENDCOLLECTIVE ;  /* 0x000000000000791b */ /* 0x003fe20003800000 */
.L_x_3790:
        /* <DEDUP_REMOVED lines=10> */
.L_x_3791:
        /* <DEDUP_REMOVED lines=11> */
.L_x_3792:
        /* <DEDUP_REMOVED lines=10> */
.L_x_3793:
[----:B------:R-:W-:Y:S01]  /*11750*/  @!PT LDS RZ, [RZ] ;  /* 0x00000000fffff984 */ /* 0x000fe20000000800 */
[----:B------:R-:W-:Y:S01]  /*11760*/  @!PT LDS RZ, [RZ] ;  /* 0x00000000fffff984 */ /* 0x000fe20000000800 */
[----:B------:R-:W-:Y:S01]  /*11770*/  @!PT LDS RZ, [RZ] ;  /* 0x00000000fffff984 */ /* 0x000fe20000000800 */
[----:B------:R0:W-:Y:S01]  /*11780*/  @!P1 LDGSTS.E.BYPASS.LTC128B.128 [R9+0x20c00], desc[UR40][R4.64], !P0 ;  /* 0x20c0000004099fae */ /* 0x0001e2000c101d68 */
[----:B------:R-:W-:Y:S02]  /*11790*/  IMAD.MOV.U32 R13, RZ, RZ, R2 ;  /* 0x000000ffff0d7224 */ /* 0x000fe400078e0002 */
[----:B0-----:R-:W-:Y:S02]  /*117a0*/  VIADD R4, R17, 0x20 ;  /* 0x0000002011047836 */ /* 0x001fe40000000000 */
[----:B------:R-:W-:-:S03]  /*117b0*/  IMAD.MOV.U32 R12, RZ, RZ, 0x3 ;  /* 0x00000003ff0c7424 */ /* 0x000fc600078e00ff */
[----:B------:R-:W-:Y:S01]  /*117c0*/  ISETP.GE.AND P1, PT, R4, R0, PT ;  /* 0x000000000400720c */ /* 0x000fe20003f26270 */
[----:B------:R-:W-:-:S12]  /*117d0*/  IMAD.MOV.U32 R4, RZ, RZ, R14 ;  /* 0x000000ffff047224 */ /* 0x000fd800078e000e */
[----:B------:R-:W-:Y:S05]  /*117e0*/  WARPSYNC.COLLECTIVE R15, `(.L_x_3794) ;  /* 0x000000000f087348 */ /* 0x000fea0003c00000 */
[----:B------:R0:W1:Y:S02]  /*117f0*/  SHFL.IDX P6, R14, R13, R12, R11 ;  /* 0x0000000c0d0e7389 */ /* 0x00006400000c000b */
[----:B01----:R-:W-:Y:S01]  /*11800*/  ENDCOLLECTIVE ;  /* 0x000000000000791b */ /* 0x003fe20003800000 */
.L_x_3794:
[----:B------:R-:W-:-:S05]  /*11810*/  @!P1 LEA R5, P2, R10, R4, 0x1 ;  /* 0x000000040a059211 */ /* 0x000fca00078408ff */
[----:B------:R-:W-:Y:S02]  /*11820*/  @!P1 IMAD.X R4, RZ, RZ, R6, P2 ;  /* 0x000000ffff049224 */ /* 0x000fe400010e0606 */
[----:B------:R-:W-:-:S03]  /*11830*/  IMAD.MOV.U32 R13, RZ, RZ, R3 ;  /* 0x000000ffff0d7224 */ /* 0x000fc600078e0003 */
[----:B------:R-:W-:-:S04]  /*11840*/  @!P1 LOP3.LUT R5, R5, R4, RZ, 0x3c, !PT ;  /* 0x0000000405059212 */ /* 0x000fc800078e3cff */
        /* <DEDUP_REMOVED lines=10> */
.L_x_3795:
[----:B------:R-:W-:Y:S01]  /*118f0*/  IMAD.MOV.U32 R3, RZ, RZ, R14 ;  /* 0x000000ffff037224 */ /* 0x000fe200078e000e */
[----:B------:R-:W-:Y:S06]  /*11900*/  BRA `(.L_x_3796) ;  /* 0xffffffac00707947 */ /* 0x000fec000383ffff */
.L_x_3671:
[----:B0-----:R-:W2:Y:S02]  /*11910*/  LDL R2, [R1+0x4] ;  /* 0x0000040001027983 */ /* 0x001ea40000100800 */
[----:B--2---:R0:W1:Y:S02]  /*11920*/  SYNCS.PHASECHK.TRANS64.TRYWAIT P0, [R2+URZ+0x28c20], R0 ;  /* 0x028c2000020075a7 */ /* 0x004064000800017f */
[----:B-1----:R-:W-:Y:S05]  /*11930*/  @!P0 NANOSLEEP.SYNCS 0x989680 ;  /* 0x009896800000895d */ /* 0x002fea0003900000 */
[----:B------:R-:W1:Y:S02]  /*11940*/  @!P0 SYNCS.PHASECHK.TRANS64 P0, [R2+URZ+0x28c20], R0 ;  /* 0x028c2000020085a7 */ /* 0x000e64000800007f */
[----:B-1----:R-:W-:Y:S05]  /*11950*/  @!P0 BRA `(.L_x_3671) ;  /* 0xfffffffc00ec8947 */ /* 0x002fea000383ffff */
[----:B------:R-:W-:Y:S05]  /*11960*/  BRA `(.L_x_3797) ;  /* 0xffffffac00d07947 */ /* 0x000fea000383ffff */
.L_x_3675:
[----:B0-----:R0:W1:Y:S02]  /*11970*/  SYNCS.PHASECHK.TRANS64.TRYWAIT P0, [R3+URZ+0x28c60], R0 ;  /* 0x028c6000030075a7 */ /* 0x001064000800017f */
[----:B-1----:R-:W-:Y:S05]  /*11980*/  @!P0 NANOSLEEP.SYNCS 0x989680 ;  /* 0x009896800000895d */ /* 0x002fea0003900000 */
[----:B------:R-:W1:Y:S02]  /*11990*/  @!P0 SYNCS.PHASECHK.TRANS64 P0, [R3+URZ+0x28c60], R0 ;  /* 0x028c6000030085a7 */ /* 0x000e64000800007f */
[----:B-1----:R-:W-:Y:S05]  /*119a0*/  @!P0 BRA `(.L_x_3675) ;  /* 0xfffffffc00f08947 */ /* 0x002fea000383ffff */
[----:B------:R-:W-:Y:S05]  /*119b0*/  BRA `(.L_x_3798) ;  /* 0xffffffb000007947 */ /* 0x000fea000383ffff */
.L_x_3694:
[----:B-1----:R1:W2:Y:S02]  /*119c0*/  SYNCS.PHASECHK.TRANS64.TRYWAIT P0, [R3+URZ+0x28c40], R2 ;  /* 0x028c4002030075a7 */ /* 0x0022a4000800017f */
[----:B--2---:R-:W-:Y:S05]  /*119d0*/  @!P0 NANOSLEEP.SYNCS 0x989680 ;  /* 0x009896800000895d */ /* 0x004fea0003900000 */
[----:B------:R-:W2:Y:S02]  /*119e0*/  @!P0 SYNCS.PHASECHK.TRANS64 P0, [R3+URZ+0x28c40], R2 ;  /* 0x028c4002030085a7 */ /* 0x000ea4000800007f */
[----:B--2---:R-:W-:Y:S05]  /*119f0*/  @!P0 BRA `(.L_x_3694) ;  /* 0xfffffffc00f08947 */ /* 0x004fea000383ffff */
[----:B------:R-:W-:Y:S05]  /*11a00*/  BRA `(.L_x_3799) ;  /* 0xffffffbc00307947 */ /* 0x000fea000383ffff */
.L_x_3699:
[----:B0-----:R0:W2:Y:S02]  /*11a10*/  SYNCS.PHASECHK.TRANS64.TRYWAIT P0, [R3+URZ+0x28c60], R2 ;  /* 0x028c6002030075a7 */ /* 0x0010a4000800017f */
[----:B--2---:R-:W-:Y:S05]  /*11a20*/  @!P0 NANOSLEEP.SYNCS 0x989680 ;  /* 0x009896800000895d */ /* 0x004fea0003900000 */
[----:B------:R-:W2:Y:S02]  /*11a30*/  @!P0 SYNCS.PHASECHK.TRANS64 P0, [R3+URZ+0x28c60], R2 ;  /* 0x028c6002030085a7 */ /* 0x000ea4000800007f */
[----:B--2---:R-:W-:Y:S05]  /*11a40*/  @!P0 BRA `(.L_x_3699) ;  /* 0xfffffffc00f08947 */ /* 0x004fea000383ffff */
[----:B------:R-:W-:Y:S05]  /*11a50*/  BRA `(.L_x_3800) ;  /* 0xffffffbc00b87947 */ /* 0x000fea000383ffff */
.L_x_3714:
[----:B0-----:R0:W1:Y:S02]  /*11a60*/  SYNCS.PHASECHK.TRANS64.TRYWAIT P0, [R4+URZ+0x28c40], R2 ;  /* 0x028c4002040075a7 */ /* 0x001064000800017f */
[----:B-1----:R-:W-:Y:S05]  /*11a70*/  @!P0 NANOSLEEP.SYNCS 0x989680 ;  /* 0x009896800000895d */ /* 0x002fea0003900000 */
[----:B------:R-:W1:Y:S02]  /*11a80*/  @!P0 SYNCS.PHASECHK.TRANS64 P0, [R4+URZ+0x28c40], R2 ;  /* 0x028c4002040085a7 */ /* 0x000e64000800007f */
[----:B-1----:R-:W-:Y:S05]  /*11a90*/  @!P0 BRA `(.L_x_3714) ;  /* 0xfffffffc00f08947 */ /* 0x002fea000383ffff */
[----:B------:R-:W-:Y:S05]  /*11aa0*/  BRA `(.L_x_3801) ;  /* 0xffffffc800c87947 */ /* 0x000fea000383ffff */
.L_x_3719:
[----:B-1----:R1:W2:Y:S02]  /*11ab0*/  SYNCS.PHASECHK.TRANS64.TRYWAIT P0, [R4+URZ+0x28c60], R2 ;  /* 0x028c6002040075a7 */ /* 0x0022a4000800017f */
[----:B--2---:R-:W-:Y:S05]  /*11ac0*/  @!P0 NANOSLEEP.SYNCS 0x989680 ;  /* 0x009896800000895d */ /* 0x004fea0003900000 */
[----:B------:R-:W2:Y:S02]  /*11ad0*/  @!P0 SYNCS.PHASECHK.TRANS64 P0, [R4+URZ+0x28c60], R2 ;  /* 0x028c6002040085a7 */ /* 0x000ea4000800007f */
[----:B--2---:R-:W-:Y:S05]  /*11ae0*/  @!P0 BRA `(.L_x_3719) ;  /* 0xfffffffc00f08947 */ /* 0x004fea000383ffff */
[----:B------:R-:W-:Y:S05]  /*11af0*/  BRA `(.L_x_3802) ;  /* 0xffffffcc004c7947 */ /* 0x000fea000383ffff */
.L_x_3734:
[----:B-1----:R1:W2:Y:S02]  /*11b00*/  SYNCS.PHASECHK.TRANS64.TRYWAIT P0, [R4+URZ+0x28c40], R2 ;  /* 0x028c4002040075a7 */ /* 0x0022a4000800017f */
[----:B--2---:R-:W-:Y:S05]  /*11b10*/  @!P0 NANOSLEEP.SYNCS 0x989680 ;  /* 0x009896800000895d */ /* 0x004fea0003900000 */
[----:B------:R-:W2:Y:S02]  /*11b20*/  @!P0 SYNCS.PHASECHK.TRANS64 P0, [R4+URZ+0x28c40], R2 ;  /* 0x028c4002040085a7 */ /* 0x000ea4000800007f */
[----:B--2---:R-:W-:Y:S05]  /*11b30*/  @!P0 BRA `(.L_x_3734) ;  /* 0xfffffffc00f08947 */ /* 0x004fea000383ffff */
[----:B------:R-:W-:Y:S05]  /*11b40*/  BRA `(.L_x_3803) ;  /* 0xffffffd800387947 */ /* 0x000fea000383ffff */
.L_x_3739:
[----:B0-----:R0:W2:Y:S02]  /*11b50*/  SYNCS.PHASECHK.TRANS64.TRYWAIT P0, [R4+URZ+0x28c60], R2 ;  /* 0x028c6002040075a7 */ /* 0x0010a4000800017f */
[----:B--2---:R-:W-:Y:S05]  /*11b60*/  @!P0 NANOSLEEP.SYNCS 0x989680 ;  /* 0x009896800000895d */ /* 0x004fea0003900000 */
[----:B------:R-:W2:Y:S02]  /*11b70*/  @!P0 SYNCS.PHASECHK.TRANS64 P0, [R4+URZ+0x28c60], R2 ;  /* 0x028c6002040085a7 */ /* 0x000ea4000800007f */
[----:B--2---:R-:W-:Y:S05]  /*11b80*/  @!P0 BRA `(.L_x_3739) ;  /* 0xfffffffc00f08947 */ /* 0x004fea000383ffff */
[----:B------:R-:W-:Y:S05]  /*11b90*/  BRA `(.L_x_3804) ;  /* 0xffffffd800c07947 */ /* 0x000fea000383ffff */
.L_x_3755:
[----:B------:R-:W-:Y:S01]  /*11ba0*/  BSSY B0, `(.L_x_3805) ;  /* 0x0000008000007945 */ /* 0x000fe20003800000 */
[----:B------:R-:W-:Y:S02]  /*11bb0*/  IMAD.MOV.U32 R13, RZ, RZ, R16 ;  /* 0x000000ffff0d7224 */ /* 0x000fe400078e0010 */
[----:B0-----:R-:W-:Y:S02]  /*11bc0*/  IMAD.MOV.U32 R12, RZ, RZ, RZ ;  /* 0x000000ffff0c7224 */ /* 0x001fe400078e00ff */
[----:B------:R-:W-:Y:S02]  /*11bd0*/  IMAD.MOV.U32 R11, RZ, RZ, 0x1f ;  /* 0x0000001fff0b7424 */ /* 0x000fe400078e00ff */
[----:B------:R-:W-:-:S07]  /*11be0*/  IMAD.MOV.U32 R15, RZ, RZ, -0x1 ;  /* 0xffffffffff0f7424 */ /* 0x000fce00078e00ff */
[----:B-1---5:R-:W-:Y:S05]  /*11bf0*/  WARPSYNC.COLLECTIVE R15, `(.L_x_3806) ;  /* 0x000000000f087348 */ /* 0x022fea0003c00000 */
[----:B------:R0:W2:Y:S02]  /*11c00*/  SHFL.IDX P6, R14, R13, R12, R11 ;  /* 0x0000000c0d0e7389 */ /* 0x0000a400000c000b */
[----:B012--5:R-:W-:Y:S01]  /*11c10*/  ENDCOLLECTIVE ;  /* 0x000000000000791b */ /* 0x027fe20003800000 */
.L_x_3806:
[----:B------:R-:W-:Y:S05]  /*11c20*/  BSYNC B0 ;  /* 0x0000000000007941 */ /* 0x000fea0003800000 */
.L_x_3805:
        /* <DEDUP_REMOVED lines=9> */
.L_x_3807:
        /* <DEDUP_REMOVED lines=18> */
.L_x_3808:
[----:B------:R-:W-:Y:S01]  /*11de0*/  IMAD.MOV.U32 R12, RZ, RZ, 0x2 ;  /* 0x00000002ff0c7424 */ /* 0x000fe200078e00ff */
[----:B------:R-:W-:-:S05]  /*11df0*/  SEL R5, R14, RZ, P1 ;  /* 0x000000ff0e057207 */ /* 0x000fca0000800000 */
[----:B------:R-:W-:-:S04]  /*11e00*/  IMAD.IADD R3, R2, 0x1, R5 ;  /* 0x0000000102037824 */ /* 0x000fc800078e0205 */
[----:B------:R-:W-:-:S07]  /*11e10*/  IMAD.MOV.U32 R13, RZ, RZ, R3 ;  /* 0x000000ffff0d7224 */ /* 0x000fce00078e0003 */
[----:B------:R-:W-:Y:S05]  /*11e20*/  WARPSYNC.COLLECTIVE R15, `(.L_x_3809) ;  /* 0x000000000f087348 */ /* 0x000fea0003c00000 */
[----:B------:R0:W1:Y:S02]  /*11e30*/  SHFL.UP P6, R14, R13, R12, R11 ;  /* 0x0400000c0d0e7389 */ /* 0x00006400000c000b */
[----:B01----:R-:W-:Y:S01]  /*11e40*/  ENDCOLLECTIVE ;  /* 0x000000000000791b */ /* 0x003fe20003800000 */
.L_x_3809:
[----:B------:R-:W-:Y:S01]  /*11e50*/  IMAD.MOV.U32 R12, RZ, RZ, 0x4 ;  /* 0x00000004ff0c7424 */ /* 0x000fe200078e00ff */
[----:B------:R-:W-:-:S05]  /*11e60*/  SEL R14, R14, RZ, P2 ;  /* 0x000000ff0e0e7207 */ /* 0x000fca0001000000 */
[----:B------:R-:W-:-:S04]  /*11e70*/  IMAD.IADD R3, R3, 0x1, R14 ;  /* 0x0000000103037824 */ /* 0x000fc800078e020e */
[----:B------:R-:W-:-:S07]  /*11e80*/  IMAD.MOV.U32 R13, RZ, RZ, R3 ;  /* 0x000000ffff0d7224 */ /* 0x000fce00078e0003 */
[----:B------:R-:W-:Y:S05]  /*11e90*/  WARPSYNC.COLLECTIVE R15, `(.L_x_3810) ;  /* 0x000000000f087348 */ /* 0x000fea0003c00000 */
[----:B------:R0:W1:Y:S02]  /*11ea0*/  SHFL.UP P6, R14, R13, R12, R11 ;  /* 0x0400000c0d0e7389 */ /* 0x00006400000c000b */
[----:B01----:R-:W-:Y:S01]  /*11eb0*/  ENDCOLLECTIVE ;  /* 0x000000000000791b */ /* 0x003fe20003800000 */
.L_x_3810:
[----:B------:R-:W-:Y:S01]  /*11ec0*/  IMAD.MOV.U32 R12, RZ, RZ, 0x8 ;  /* 0x00000008ff0c7424 */ /* 0x000fe200078e00ff */
[----:B------:R-:W-:-:S05]  /*11ed0*/  SEL R14, R14, RZ, P3 ;  /* 0x000000ff0e0e7207 */ /* 0x000fca0001800000 */
[----:B------:R-:W-:-:S04]  /*11ee0*/  IMAD.IADD R3, R3, 0x1, R14 ;  /* 0x0000000103037824 */ /* 0x000fc800078e020e */
[----:B------:R-:W-:-:S07]  /*11ef0*/  IMAD.MOV.U32 R13, RZ, RZ, R3 ;  /* 0x000000ffff0d7224 */ /* 0x000fce00078e0003 */
[----:B------:R-:W-:Y:S05]  /*11f00*/  WARPSYNC.COLLECTIVE R15, `(.L_x_3811) ;  /* 0x000000000f087348 */ /* 0x000fea0003c00000 */
[----:B------:R0:W1:Y:S02]  /*11f10*/  SHFL.UP P6, R14, R13, R12, R11 ;  /* 0x0400000c0d0e7389 */ /* 0x00006400000c000b */
[----:B01----:R-:W-:Y:S01]  /*11f20*/  ENDCOLLECTIVE ;  /* 0x000000000000791b */ /* 0x003fe20003800000 */
.L_x_3811:
[----:B------:R-:W-:Y:S01]  /*11f30*/  IMAD.MOV.U32 R12, RZ, RZ, 0x10 ;  /* 0x00000010ff0c7424 */ /* 0x000fe200078e00ff */
[----:B------:R-:W-:-:S05]  /*11f40*/  SEL R14, R14, RZ, P4 ;  /* 0x000000ff0e0e7207 */ /* 0x000fca0002000000 */
[----:B------:R-:W-:-:S04]  /*11f50*/  IMAD.IADD R3, R3, 0x1, R14 ;  /* 0x0000000103037824 */ /* 0x000fc800078e020e */
[----:B------:R-:W-:-:S07]  /*11f60*/  IMAD.MOV.U32 R13, RZ, RZ, R3 ;  /* 0x000000ffff0d7224 */ /* 0x000fce00078e0003 */
[----:B------:R-:W-:Y:S05]  /*11f70*/  WARPSYNC.COLLECTIVE R15, `(.L_x_3812) ;  /* 0x000000000f087348 */ /* 0x000fea0003c00000 */
[----:B------:R0:W1:Y:S02]  /*11f80*/  SHFL.UP P6, R14, R13, R12, R11 ;  /* 0x0400000c0d0e7389 */ /* 0x00006400000c000b */
[----:B01----:R-:W-:Y:S01]  /*11f90*/  ENDCOLLECTIVE ;  /* 0x000000000000791b */ /* 0x003fe20003800000 */
.L_x_3812:
        /* <DEDUP_REMOVED lines=8> */
.L_x_3813:
[----:B------:R-:W-:Y:S05]  /*12020*/  BRA `(.L_x_3814) ;  /* 0xffffffe400307947 */ /* 0x000fea000383ffff */
.L_x_3760:
[----:B------:R-:W-:Y:S01]  /*12030*/  BSSY B0, `(.L_x_3815) ;  /* 0x0000008000007945 */ /* 0x000fe20003800000 */
[----:B-----5:R-:W-:Y:S02]  /*12040*/  IMAD.MOV.U32 R13, RZ, RZ, R2 ;  /* 0x000000ffff0d7224 */ /* 0x020fe400078e0002 */
[----:B0-----:R-:W-:Y:S02]  /*12050*/  IMAD.MOV.U32 R12, RZ, RZ, 0x1 ;  /* 0x00000001ff0c7424 */ /* 0x001fe400078e00ff */
[----:B------:R-:W-:Y:S02]  /*12060*/  IMAD.MOV.U32 R11, RZ, RZ, RZ ;  /* 0x000000ffff0b7224 */ /* 0x000fe400078e00ff */
[----:B------:R-:W-:-:S07]  /*12070*/  IMAD.MOV.U32 R15, RZ, RZ, -0x1 ;  /* 0xffffffffff0f7424 */ /* 0x000fce00078e00ff */
[----:B-12---:R-:W-:Y:S05]  /*12080*/  WARPSYNC.COLLECTIVE R15, `(.L_x_3816) ;  /* 0x000000000f087348 */ /* 0x006fea0003c00000 */
[----:B------:R0:W3:Y:S02]  /*12090*/  SHFL.UP P6, R14, R13, R12, R11 ;  /* 0x0400000c0d0e7389 */ /* 0x0000e400000c000b */
[----:B0123--:R-:W-:Y:S01]  /*120a0*/  ENDCOLLECTIVE ;  /* 0x000000000000791b */ /* 0x00ffe20003800000 */
.L_x_3816:
[----:B------:R-:W-:Y:S05]  /*120b0*/  BSYNC B0 ;  /* 0x0000000000007941 */ /* 0x000fea0003800000 */
.L_x_3815:
        /* <DEDUP_REMOVED lines=9> */
.L_x_3817:
[----:B------:R-:W-:Y:S01]  /*12150*/  IMAD.MOV.U32 R12, RZ, RZ, 0x4 ;  /* 0x00000004ff0c7424 */ /* 0x000fe200078e00ff */
[----:B------:R-:W-:-:S05]  /*12160*/  SEL R14, R14, RZ, P2 ;  /* 0x000000ff0e0e7207 */ /* 0x000fca0001000000 */
[----:B------:R-:W-:-:S04]  /*12170*/  IMAD.IADD R3, R3, 0x1, R14 ;  /* 0x0000000103037824 */ /* 0x000fc800078e020e */
[----:B------:R-:W-:-:S07]  /*12180*/  IMAD.MOV.U32 R13, RZ, RZ, R3 ;  /* 0x000000ffff0d7224 */ /* 0x000fce00078e0003 */
[----:B------:R-:W-:Y:S05]  /*12190*/  WARPSYNC.COLLECTIVE R15, `(.L_x_3818) ;  /* 0x000000000f087348 */ /* 0x000fea0003c00000 */
[----:B------:R0:W1:Y:S02]  /*121a0*/  SHFL.UP P6, R14, R13, R12, R11 ;  /* 0x0400000c0d0e7389 */ /* 0x00006400000c000b */
[----:B01----:R-:W-:Y:S01]  /*121b0*/  ENDCOLLECTIVE ;  /* 0x000000000000791b */ /* 0x003fe20003800000 */
.L_x_3818:
[----:B------:R-:W-:Y:S01]  /*121c0*/  IMAD.MOV.U32 R12, RZ, RZ, 0x8 ;  /* 0x00000008ff0c7424 */ /* 0x000fe200078e00ff */
[----:B------:R-:W-:-:S05]  /*121d0*/  SEL R14, R14, RZ, P3 ;  /* 0x000000ff0e0e7207 */ /* 0x000fca0001800000 */
[----:B------:R-:W-:-:S04]  /*121e0*/  IMAD.IADD R3, R3, 0x1, R14 ;  /* 0x0000000103037824 */ /* 0x000fc800078e020e */
[----:B------:R-:W-:-:S07]  /*121f0*/  IMAD.MOV.U32 R13, RZ, RZ, R3 ;  /* 0x000000ffff0d7224 */ /* 0x000fce00078e0003 */
[----:B------:R-:W-:Y:S05]  /*12200*/  WARPSYNC.COLLECTIVE R15, `(.L_x_3819) ;  /* 0x000000000f087348 */ /* 0x000fea0003c00000 */
[----:B------:R0:W1:Y:S02]  /*12210*/  SHFL.UP P6, R14, R13, R12, R11 ;  /* 0x0400000c0d0e7389 */ /* 0x00006400000c000b */
[----:B01----:R-:W-:Y:S01]  /*12220*/  ENDCOLLECTIVE ;  /* 0x000000000000791b */ /* 0x003fe20003800000 */
.L_x_3819:
[----:B------:R-:W-:Y:S01]  /*12230*/  IMAD.MOV.U32 R12, RZ, RZ, 0x10 ;  /* 0x00000010ff0c7424 */ /* 0x000fe200078e00ff */
[----:B------:R-:W-:-:S05]  /*12240*/  SEL R14, R14, RZ, P4 ;  /* 0x000000ff0e0e7207 */ /* 0x000fca0002000000 */
[----:B------:R-:W-:-:S04]  /*12250*/  IMAD.IADD R3, R3, 0x1, R14 ;  /* 0x0000000103037824 */ /* 0x000fc800078e020e */
[----:B------:R-:W-:-:S07]  /*12260*/  IMAD.MOV.U32 R13, RZ, RZ, R3 ;  /* 0x000000ffff0d7224 */ /* 0x000fce00078e0003 */
[----:B------:R-:W-:Y:S05]  /*12270*/  WARPSYNC.COLLECTIVE R15, `(.L_x_3820) ;  /* 0x000000000f087348 */ /* 0x000fea0003c00000 */
[----:B------:R0:W1:Y:S02]  /*12280*/  SHFL.UP P6, R14, R13, R12, R11 ;  /* 0x0400000c0d0e7389 */ /* 0x00006400000c000b */
[----:B01----:R-:W-:Y:S01]  /*12290*/  ENDCOLLECTIVE ;  /* 0x000000000000791b */ /* 0x003fe20003800000 */
.L_x_3820:
        /* <DEDUP_REMOVED lines=8> */
.L_x_3821:
[----:B------:R-:W-:Y:S05]  /*12320*/  BRA `(.L_x_3822) ;  /* 0xffffffe4000c7947 */ /* 0x000fea000383ffff */
.L_x_3762:
[----:B------:R-:W-:Y:S01]  /*12330*/  BSSY B0, `(.L_x_3823) ;  /* 0x0000006000007945 */ /* 0x000fe20003800000 */
[----:B------:R-:W-:Y:S01]  /*12340*/  PLOP3.LUT P6, PT, P6, PT, PT, 0x8, 0x0 ;  /* 0x000000000000781c */ /* 0x000fe200037ce170 */
[----:B------:R-:W-:-:S12]  /*12350*/  IMAD.MOV.U32 R15, RZ, RZ, -0x1 ;  /* 0xffffffffff0f7424 */ /* 0x000fd800078e00ff */
[----:B01---5:R-:W-:Y:S05]  /*12360*/  WARPSYNC.COLLECTIVE R15, `(.L_x_3824) ;  /* 0x000000000f087348 */ /* 0x023fea0003c00000 */
[----:B------:R-:W-:Y:S01]  /*12370*/  VOTE.ANY R14, PT, P6 ;  /* 0x00000000000e7806 */ /* 0x000fe200030e0100 */
[----:B01---5:R-:W-:Y:S06]  /*12380*/  ENDCOLLECTIVE ;  /* 0x000000000000791b */ /* 0x023fec0003800000 */
.L_x_3824:
[----:B------:R-:W-:Y:S05]  /*12390*/  BSYNC B0 ;  /* 0x0000000000007941 */ /* 0x000fea0003800000 */
.L_x_3823:
        /* <DEDUP_REMOVED lines=9> */
.L_x_3825:
[----:B------:R-:W-:Y:S01]  /*12430*/  IMAD.MOV.U32 R17, RZ, RZ, R14 ;  /* 0x000000ffff117224 */ /* 0x000fe200078e000e */
[----:B------:R-:W-:Y:S06]  /*12440*/  BRA `(.L_x_3826) ;  /* 0xffffffe000fc7947 */ /* 0x000fec000383ffff */
.L_x_3764:
[----:B------:R-:W-:Y:S01]  /*12450*/  BSSY B0, `(.L_x_3827) ;  /* 0x0000007000007945 */ /* 0x000fe20003800000 */
[----:B------:R-:W-:Y:S02]  /*12460*/  IMAD.MOV.U32 R13, RZ, RZ, R3 ;  /* 0x000000ffff0d7224 */ /* 0x000fe400078e0003 */
[----:B------:R-:W-:Y:S02]  /*12470*/  IMAD.MOV.U32 R11, RZ, RZ, 0x1f ;  /* 0x0000001fff0b7424 */ /* 0x000fe400078e00ff */
[----:B------:R-:W-:-:S07]  /*12480*/  IMAD.MOV.U32 R15, RZ, RZ, -0x1 ;  /* 0xffffffffff0f7424 */ /* 0x000fce00078e00ff */
[----:B-123-5:R-:W-:Y:S05]  /*12490*/  WARPSYNC.COLLECTIVE R15, `(.L_x_3828) ;  /* 0x000000000f087348 */ /* 0x02efea0003c00000 */
[----:B------:R0:W4:Y:S02]  /*124a0*/  SHFL.IDX P6, R14, R13, R12, R11 ;  /* 0x0000000c0d0e7389 */ /* 0x00012400000c000b */
[----:B012345:R-:W-:Y:S01]  /*124b0*/  ENDCOLLECTIVE ;  /* 0x000000000000791b */ /* 0x03ffe20003800000 */
.L_x_3828:
[----:B------:R-:W-:Y:S05]  /*124c0*/  BSYNC B0 ;  /* 0x0000000000007941 */ /* 0x000fea0003800000 */
.L_x_3827:
[----:B------:R-:W-:Y:S05]  /*124d0*/  BRA `(.L_x_3763) ;  /* 0xffffffe000f47947 */ /* 0x000fea000383ffff */
.L_x_3768:
[----:B-1----:R1:W2:Y:S02]  /*124e0*/  SYNCS.PHASECHK.TRANS64.TRYWAIT P0, [R0+URZ+0x28c20], R3 ;  /* 0x028c2003000075a7 */ /* 0x0022a4000800017f */
[----:B--2---:R-:W-:Y:S05]  /*124f0*/  @!P0 NANOSLEEP.SYNCS 0x989680 ;  /* 0x009896800000895d */ /* 0x004fea0003900000 */
[----:B------:R-:W2:Y:S02]  /*12500*/  @!P0 SYNCS.PHASECHK.TRANS64 P0, [R0+URZ+0x28c20], R3 ;  /* 0x028c2003000085a7 */ /* 0x000ea4000800007f */
[----:B--2---:R-:W-:Y:S05]  /*12510*/  @!P0 BRA `(.L_x_3768) ;  /* 0xfffffffc00f08947 */ /* 0x004fea000383ffff */
[----:B------:R-:W-:Y:S05]  /*12520*/  BRA `(.L_x_3829) ;  /* 0xffffffe400e87947 */ /* 0x000fea000383ffff */
.L_x_3769:
[----:B------:R-:W2:Y:S01]  /*12530*/  S2R R2, SR_TID.X ;  /* 0x0000000000027919 */ /* 0x000ea20000002100 */
[----:B------:R-:W-:Y:S01]  /*12540*/  BSSY B0, `(.L_x_3830) ;  /* 0x000000a000007945 */ /* 0x000fe20003800000 */
[----:B0-----:R-:W-:Y:S02]  /*12550*/  IMAD.MOV.U32 R12, RZ, RZ, RZ ;  /* 0x000000ffff0c7224 */ /* 0x001fe400078e00ff */
[----:B------:R-:W-:Y:S02]  /*12560*/  IMAD.MOV.U32 R11, RZ, RZ, 0x1f ;  /* 0x0000001fff0b7424 */ /* 0x000fe400078e00ff */
[----:B------:R-:W-:Y:S01]  /*12570*/  IMAD.MOV.U32 R15, RZ, RZ, -0x1 ;  /* 0xffffffffff0f7424 */ /* 0x000fe200078e00ff */
[----:B--2---:R-:W-:-:S04]  /*12580*/  SHF.R.U32.HI R2, RZ, 0x5, R2 ;  /* 0x00000005ff027819 */ /* 0x004fc80000011602 */
[----:B------:R-:W-:-:S05]  /*12590*/  LOP3.LUT R2, R2, 0x3, RZ, 0xc0, !PT ;  /* 0x0000000302027812 */ /* 0x000fca00078ec0ff */
[----:B------:R-:W-:-:S07]  /*125a0*/  IMAD.MOV.U32 R13, RZ, RZ, R2 ;  /* 0x000000ffff0d7224 */ /* 0x000fce00078e0002 */
[----:B-1---5:R-:W-:Y:S05]  /*125b0*/  WARPSYNC.COLLECTIVE R15, `(.L_x_3831) ;  /* 0x000000000f087348 */ /* 0x022fea0003c00000 */
[----:B------:R0:W2:Y:S02]  /*125c0*/  SHFL.IDX P6, R14, R13, R12, R11 ;  /* 0x0000000c0d0e7389 */ /* 0x0000a400000c000b */
[----:B012--5:R-:W-:Y:S01]  /*125d0*/  ENDCOLLECTIVE ;  /* 0x000000000000791b */ /* 0x027fe20003800000 */
.L_x_3831:
[----:B------:R-:W-:Y:S05]  /*125e0*/  BSYNC B0 ;  /* 0x0000000000007941 */ /* 0x000fea0003800000 */
.L_x_3830:
[----:B------:R-:W-:Y:S05]  /*125f0*/  BRA `(.L_x_3832) ;  /* 0xffffffe400d07947 */ /* 0x000fea000383ffff */
.L_x_3772:
[----:B------:R-:W-:Y:S01]  /*12600*/  BSSY B1, `(.L_x_3833) ;  /* 0x0000006000017945 */ /* 0x000fe20003800000 */
[----:B------:R-:W-:-:S07]  /*12610*/  IMAD.MOV.U32 R15, RZ, RZ, -0x1 ;  /* 0xffffffffff0f7424 */ /* 0x000fce00078e00ff */
[----:B012--5:R-:W-:Y:S05]  /*12620*/  WARPSYNC.COLLECTIVE R15, `(.L_x_3834) ;  /* 0x000000000f0c7348 */ /* 0x027fea0003c00000 */
[----:B------:R-:W-:Y:S02]  /*12630*/  ELECT P6, UR62, PT ;  /* 0x00000000003e782f */ /* 0x000fe400038c0000 */
[----:B------:R-:W-:Y:S01]  /*12640*/  MOV R14, UR62 ;  /* 0x0000003e000e7c02 */ /* 0x000fe20008000f00 */
[----:B012--5:R-:W-:Y:S10]  /*12650*/  ENDCOLLECTIVE ;  /* 0x000000000000791b */ /* 0x027ff40003800000 */
.L_x_3834:
[----:B------:R-:W-:Y:S05]  /*12660*/  BSYNC B1 ;  /* 0x0000000000017941 */ /* 0x000fea0003800000 */
.L_x_3833:
[----:B------:R-:W-:Y:S05]  /*12670*/  BRA `(.L_x_3835) ;  /* 0xffffffe400c87947 */ /* 0x000fea000383ffff */
.L_x_3774:
[----:B0-----:R0:W1:Y:S02]  /*12680*/  SYNCS.PHASECHK.TRANS64.TRYWAIT P0, [R6+URZ], R5 ;  /* 0x00000005060075a7 */ /* 0x001064000800017f */
[----:B-1----:R-:W-:Y:S05]  /*12690*/  @!P0 NANOSLEEP.SYNCS 0x989680 ;  /* 0x009896800000895d */ /* 0x002fea0003900000 */
[----:B------:R-:W1:Y:S02]  /*126a0*/  @!P0 SYNCS.PHASECHK.TRANS64 P0, [R6+URZ], R5 ;  /* 0x00000005060085a7 */ /* 0x000e64000800007f */
[----:B-1----:R-:W-:Y:S05]  /*126b0*/  @!P0 BRA `(.L_x_3774) ;  /* 0xfffffffc00f08947 */ /* 0x002fea000383ffff */
[----:B------:R-:W-:Y:S05]  /*126c0*/  BRA `(.L_x_3836) ;  /* 0xffffffe800047947 */ /* 0x000fea000383ffff */
.L_x_3775:
[----:B-1----:R1:W2:Y:S02]  /*126d0*/  SYNCS.PHASECHK.TRANS64.TRYWAIT P0, [R7+URZ], R2 ;  /* 0x00000002070075a7 */ /* 0x0022a4000800017f */
[----:B--2---:R-:W-:Y:S05]  /*126e0*/  @!P0 NANOSLEEP.SYNCS 0x989680 ;  /* 0x009896800000895d */ /* 0x004fea0003900000 */
[----:B------:R-:W2:Y:S02]  /*126f0*/  @!P0 SYNCS.PHASECHK.TRANS64 P0, [R7+URZ], R2 ;  /* 0x00000002070085a7 */ /* 0x000ea4000800007f */
[----:B--2---:R-:W-:Y:S05]  /*12700*/  @!P0 BRA `(.L_x_3775) ;  /* 0xfffffffc00f08947 */ /* 0x004fea000383ffff */
[----:B------:R-:W-:Y:S05]  /*12710*/  BRA `(.L_x_3837) ;  /* 0xffffffe400f87947 */ /* 0x000fea000383ffff */
.L_x_3777:
[----:B--2---:R2:W3:Y:S02]  /*12720*/  SYNCS.PHASECHK.TRANS64.TRYWAIT P0, [R4+URZ], R5 ;  /* 0x00000005040075a7 */ /* 0x0044e4000800017f */
[----:B---3--:R-:W-:Y:S05]  /*12730*/  @!P0 NANOSLEEP.SYNCS 0x989680 ;  /* 0x009896800000895d */ /* 0x008fea0003900000 */
[----:B------:R-:W3:Y:S02]  /*12740*/  @!P0 SYNCS.PHASECHK.TRANS64 P0, [R4+URZ], R5 ;  /* 0x00000005040085a7 */ /* 0x000ee4000800007f */
[----:B---3--:R-:W-:Y:S05]  /*12750*/  @!P0 BRA `(.L_x_3777) ;  /* 0xfffffffc00f08947 */ /* 0x008fea000383ffff */
[----:B------:R-:W-:Y:S05]  /*12760*/  BRA `(.L_x_3838) ;  /* 0xffffffe800007947 */ /* 0x000fea000383ffff */
.L_x_3839:
        /* <DEDUP_REMOVED lines=9> */
.L_x_15286:


//--------------------- .text._ZN7cutlass13device_kernelIN5flash11enable_sm90INS1_16FlashAttnFwdSm90INS1_25CollectiveMainloopFwdSm90ILi2EN4cute5tupleIJNS5_1CILi1EEES8_S8_EEENS6_IJNS7_ILi64EEESA_SA_EEELi512ENS_6half_tEfNS_4arch4Sm90ELb0ELb0ELb1ELb1ELb0ELb1ELb0ELb0ELb0ELb1ELb0ELb0EEENS1_21CollectiveEpilogueFwdINS6_IJSA_NS7_ILi512EEESA_EEES9_SC_SE_Li256ELb1ELb1ELb0ELb0EEENS1_36VarlenDynamicPersistentTileSchedulerILi64ELi64ELi256ELi128ELb0ELb1ELb1ELb0ELb1ELb1EEEEEEEEEvNT_6ParamsE --------------------------
	.section	.text._ZN7cutlass13device_kernelIN5flash11enable_sm90INS1_16FlashAttnFwdSm90INS1_25CollectiveMainloopFwdSm90ILi2EN4cute5tupleIJNS5_1CILi1EEES8_S8_EEENS6_IJNS7_ILi64EEESA_SA_EEELi512ENS_6half_tEfNS_4arch4Sm90ELb0ELb0ELb1ELb1ELb0ELb1ELb0ELb0ELb0ELb1ELb0ELb0EEENS1_21CollectiveEpilogueFwdINS6_IJSA_NS7_ILi512EEESA_EEES9_SC_SE_Li256ELb1ELb1ELb0ELb0EEENS1_36VarlenDynamicPersistentTileSchedulerILi64ELi64ELi256ELi128ELb0ELb1ELb1ELb0ELb1ELb1EEEEEEEEEvNT_6ParamsE,"ax",@progbits
	.align	128
.text._ZN7cutlass13device_kernelIN5flash11enable_sm90INS1_16FlashAttnFwdSm90INS1_25CollectiveMainloopFwdSm90ILi2EN4cute5tupleIJNS5_1CILi1EEES8_S8_EEENS6_IJNS7_ILi64EEESA_SA_EEELi512ENS_6half_tEfNS_4arch4Sm90ELb0ELb0ELb1ELb1ELb0ELb1ELb0ELb0ELb0ELb1ELb0ELb0EEENS1_21CollectiveEpilogueFwdINS6_IJSA_NS7_ILi512EEESA_EEES9_SC_SE_Li256ELb1ELb1ELb0ELb0EEENS1_36VarlenDynamicPersistentTileSchedulerILi64ELi64ELi256ELi128ELb0ELb1ELb1ELb0ELb1ELb1EEEEEEEEEvNT_6ParamsE:
        .type           _ZN7cutlass13device_kernelIN5flash11enable_sm90INS1_16FlashAttnFwdSm90INS1_25CollectiveMainloopFwdSm90ILi2EN4cute5tupleIJNS5_1CILi1EEES8_S8_EEENS6_IJNS7_ILi64EEESA_SA_EEELi512ENS_6half_tEfNS_4arch4Sm90ELb0ELb0ELb1ELb1ELb0ELb1ELb0ELb0ELb0ELb1ELb0ELb0EEENS1_21CollectiveEpilogueFwdINS6_IJSA_NS7_ILi512EEESA_EEES9_SC_SE_Li256ELb1ELb1ELb0ELb0EEENS1_36VarlenDynamicPersistentTileSchedulerILi64ELi64ELi256ELi128ELb0ELb1ELb1ELb0ELb1ELb1EEEEEEEEEvNT_6ParamsE,@function
        .size           _ZN7cutlass13device_kernelIN5flash11enable_sm90INS1_16FlashAttnFwdSm90INS1_25CollectiveMainloopFwdSm90ILi2EN4cute5tupleIJNS5_1CILi1EEES8_S8_EEENS6_IJNS7_ILi64EEESA_SA_EEELi512ENS_6half_tEfNS_4arch4Sm90ELb0ELb0ELb1ELb1ELb0ELb1ELb0ELb0ELb0ELb1ELb0ELb0EEENS1_21CollectiveEpilogueFwdINS6_IJSA_NS7_ILi512EEESA_EEES9_SC_SE_Li256ELb1ELb1ELb0ELb0EEENS1_36VarlenDynamicPersistentTileSchedulerILi64ELi64ELi256ELi128ELb0ELb1ELb1ELb0ELb1ELb1EEEEEEEEEvNT_6ParamsE,(.L_x_15287 - _ZN7cutlass13device_kernelIN5flash11enable_sm90INS1_16FlashAttnFwdSm90INS1_25CollectiveMainloopFwdSm90ILi2EN4cute5tupleIJNS5_1CILi1EEES8_S8_EEENS6_IJNS7_ILi64EEESA_SA_EEELi512ENS_6half_tEfNS_4arch4Sm90ELb0ELb0ELb1ELb1ELb0ELb1ELb0ELb0ELb0ELb1ELb0ELb0EEENS1_21CollectiveEpilogueFwdINS6_IJSA_NS7_ILi512EEESA_EEES9_SC_SE_Li256ELb1ELb1ELb0ELb0EEENS1_36VarlenDynamicPersistentTileSchedulerILi64ELi64ELi256ELi128ELb0ELb1ELb1ELb0ELb1ELb1EEEEEEEEEvNT_6ParamsE)
        .other          _ZN7cutlass13device_kernelIN5flash11enable_sm90INS1_16FlashAttnFwdSm90INS1_25CollectiveMainloopFwdSm90ILi2EN4cute5tupleIJNS5_1CILi1EEES8_S8_EEENS6_IJNS7_ILi64EEESA_SA_EEELi512ENS_6half_tEfNS_4arch4Sm90ELb0ELb0ELb1ELb1ELb0ELb1ELb0ELb0ELb0ELb1ELb0ELb0EEENS1_21CollectiveEpilogueFwdINS6_IJSA_NS7_ILi512EEESA_EEES9_SC_SE_Li256ELb1ELb1ELb0ELb0EEENS1_36VarlenDynamicPersistentTileSchedulerILi64ELi64ELi256ELi128ELb0ELb1ELb1ELb0ELb1ELb1EEEEEEEEEvNT_6ParamsE,@"STO_CUDA_ENTRY STV_DEFAULT"
_ZN7cutlass13device_kernelIN5flash11enable_sm90INS1_16FlashAttnFwdSm90INS1_25CollectiveMainloopFwdSm90ILi2EN4cute5tupleIJNS5_1CILi1EEES8_S8_EEENS6_IJNS7_ILi64EEESA_SA_EEELi512ENS_6half_tEfNS_4arch4Sm90ELb0ELb0ELb1ELb1ELb0ELb1ELb0ELb0ELb0ELb1ELb0ELb0EEENS1_21CollectiveEpilogueFwdINS6_IJSA_NS7_ILi512EEESA_EEES9_SC_SE_Li256ELb1ELb1ELb0ELb0EEENS1_36VarlenDynamicPersistentTileSchedulerILi64ELi64ELi256ELi128ELb0ELb1ELb1ELb0ELb1ELb1EEEEEEEEEvNT_6ParamsE:
        /* <DEDUP_REMOVED lines=23> */
.L_x_3841:
[----:B------:R-:W-:Y:S05]  /*0170*/  BSYNC B0 ;  /* 0x0000000000007941 */ /* 0x000fea0003800000 */
.L_x_3840:
        /* <DEDUP_REMOVED lines=20> */
[----:B-1----:R0:W1:Y:S06]  /*02c0*/  @UP0 SYNCS.EXCH.64 URZ, [UR8+0x28c00], UR4 ;  /* 0x028c0004083f05b2 */ /* 0x00206c0008000100 */
[----:B------:R0:W2:Y:S02]  /*02d0*/  @UP1 SYNCS.EXCH.64 URZ, [UR8+0x28c20], UR6 ;  /* 0x028c2006083f15b2 */ /* 0x0000a40008000100 */
        /* <DEDUP_REMOVED lines=10> */
[----:B0-----:R0:W3:Y:S01]  /*0380*/  SYNCS.EXCH.64 URZ, [UR6+0x28c30], UR4 ;  /* 0x028c3004063f75b2 */ /* 0x0010e20008000100 */
[----:B------:R0:W4:Y:S01]  /*0390*/  SYNCS.EXCH.64 URZ, [UR6+0x28c40], UR4 ;  /* 0x028c4004063f75b2 */ /* 0x0001220008000100 */
[----:B------:R0:W0:Y:S01]  /*03a0*/  SYNCS.EXCH.64 URZ, [UR6+0x28c38], UR4 ;  /* 0x028c3804063f75b2 */ /* 0x0000220008000100 */
[----:B------:R0:W0:Y:S01]  /*03b0*/  SYNCS.EXCH.64 URZ, [UR6+0x28c48], UR4 ;  /* 0x028c4804063f75b2 */ /* 0x0000220008000100 */
[----:B------:R-:W-:Y:S01]  /*03c0*/  NOP ;  /* 0x0000000000007918 */ /* 0x000fe20000000000 */
.L_x_3842:
        /* <DEDUP_REMOVED lines=22> */
.L_x_3843:
        /* <DEDUP_REMOVED lines=18> */
.L_x_3844:
        /* <DEDUP_REMOVED lines=22> */
.L_x_3845:
        /* <DEDUP_REMOVED lines=22> */
.L_x_3846:
[----:B------:R-:W-:Y:S01]  /*0910*/  IMAD.MOV.U32 R2, RZ, RZ, 0x1 ;  /* 0x00000001ff027424 */ /* 0x000fe200078e00ff */
[----:B------:R-:W-:Y:S01]  /*0920*/  ISETP.NE.AND P0, PT, R3, RZ, PT ;  /* 0x000000ff0300720c */ /* 0x000fe20003f05270 */
[----:B------:R-:W-:Y:S01]  /*0930*/  NOP ;  /* 0x0000000000007918 */ /* 0x000fe20000000000 */
[----:B------:R-:W-:Y:S01]  /*0940*/  ULDC.64 UR40, c[0x0][0x208] ;  /* 0x0000820000287ab9 */ /* 0x000fe20000000a00 */
[----:B------:R-:W-:Y:S01]  /*0950*/  BSSY B9, `(.L_x_3847) ;  /* 0x0001773000097945 */ /* 0x000fe20003800000 */
[----:B------:R-:W-:-:S05]  /*0960*/  SEL R2, R2, 0x2, !P0 ;  /* 0x0000000202027807 */ /* 0x000fca0004000000 */
[----:B------:R0:W-:Y:S02]  /*0970*/  STL [R1+0x60], R2 ;  /* 0x0000600201007387 */ /* 0x0001e40000100800 */
[----:B01234-:R-:W-:Y:S06]  /*0980*/  BAR.SYNC.DEFER_BLOCKING 0x0 ;  /* 0x0000000000007b1d */ /* 0x01ffec0000010000 */
[----:B------:R-:W-:Y:S05]  /*0990*/  @!P0 BRA `(.L_x_3848) ;  /* 0x000000ec003c8947 */ /* 0x000fea0003800000 */
.L_x_3849:
[----:B------:R-:W-:-:S08]  /*09a0*/  NOP ;  /* 0x0000000000007918 */ /* 0x000fd00000000000 */
[----:B------:R-:W0:Y:S02]  /*09b0*/  USETMAXREG.TRY_ALLOC.CTAPOOL UP0, 0xf0 ;  /* 0x000000f0000079c8 */ /* 0x000e240008000600 */
[----:B0-----:R-:W-:-:S13]  /*09c0*/  PLOP3.LUT P0, PT, PT, PT, UP0, 0x80, 0x0 ;  /* 0x000000000000781c */ /* 0x001fda0003f0f008 */
[----:B------:R-:W-:Y:S05]  /*09d0*/  @!P0 BRA `(.L_x_3849) ;  /* 0xfffffffc00f08947 */ /* 0x000fea000383ffff */
[----:B------:R-:W0:Y:S01]  /*09e0*/  S2R R0, SR_TID.X ;  /* 0x0000000000007919 */ /* 0x000e220000002100 */
[----:B------:R-:W1:Y:S01]  /*09f0*/  S2UR UR5, SR_CgaCtaId ;  /* 0x00000000000579c3 */ /* 0x000e620000008800 */
[----:B------:R-:W-:Y:S02]  /*0a00*/  UMOV UR4, 0x400 ;  /* 0x0000040000047882 */ /* 0x000fe40000000000 */
[----:B-1----:R-:W-:-:S06]  /*0a10*/  ULEA UR4, UR5, UR4, 0x18 ;  /* 0x0000000405047291 */ /* 0x002fcc000f8ec03f */
[----:B------:R-:W-:Y:S01]  /*0a20*/  IMAD.U32 R2, RZ, RZ, UR4 ;  /* 0x00000004ff027e24 */ /* 0x000fe2000f8e00ff */
[----:B0-----:R-:W-:Y:S01]  /*0a30*/  SHF.R.U32.HI R0, RZ, 0x7, R0 ;  /* 0x00000007ff007819 */ /* 0x001fe20000011600 */
[----:B------:R-:W-:-:S03]  /*0a40*/  ULDC UR4, c[0x0][0xc3c] ;  /* 0x00030f0000047ab9 */ /* 0x000fc60000000800 */
[----:B------:R-:W-:Y:S02]  /*0a50*/  ISETP.NE.AND P0, PT, R0, 0x1, PT ;  /* 0x000000010000780c */ /* 0x000fe40003f05270 */
[----:B------:R-:W0:Y:S11]  /*0a60*/  S2R R0, SR_TID.X ;  /* 0x0000000000007919 */ /* 0x000e360000002100 */
[----:B------:R-:W-:Y:S06]  /*0a70*/  @!P0 BAR.ARV 0x8, 0x100 ;  /* 0x0204000000008b1d */ /* 0x000fec0000002000 */
[----:B0-----:R-:W-:-:S13]  /*0a80*/  ISETP.GE.U32.AND P0, PT, R0, 0x100, PT ;  /* 0x000001000000780c */ /* 0x001fda0003f06070 */
[----:B------:R-:W-:Y:S08]  /*0a90*/  @P0 BAR.ARV 0xf, 0x100 ;  /* 0x03c4000000000b1d */ /* 0x000ff00000002000 */
[----:B------:R-:W-:Y:S06]  /*0aa0*/  BAR.SYNC.DEFER_BLOCKING 0x5, 0x180 ;  /* 0x0146000000007b1d */ /* 0x000fec0000010000 */
[----:B------:R-:W0:Y:S02]  /*0ab0*/  LDS.128 R24, [R2+0x28cd0] ;  /* 0x028cd00002187984 */ /* 0x000e240000000c00 */
[----:B------:R-:W-:Y:S06]  /*0ac0*/  BAR.ARV 0x4, 0x180 ;  /* 0x0106000000007b1d */ /* 0x000fec0000002000 */
[----:B0-----:R-:W-:-:S13]  /*0ad0*/  ISETP.GE.AND P0, PT, R27, UR4, PT ;  /* 0x000000041b007c0c */ /* 0x001fda000bf06270 */
[----:B------:R-:W-:Y:S05]  /*0ae0*/  @P0 BRA `(.L_x_3850) ;  /* 0x0000017400640947 */ /* 0x000fea0003800000 */
[----:B------:R-:W2:Y:S01]  /*0af0*/  LDL.LU R16, [R1+0x60] ;  /* 0x0000600001107983 */ /* 0x000ea20000300800 */
[----:B------:R-:W-:-:S05]  /*0b00*/  VIADD R234, R0, 0xffffff80 ;  /* 0xffffff8000ea7836 */ /* 0x000fca0000000000 */
[----:B------:R-:W-:-:S04]  /*0b10*/  SHF.R.S32.HI R3, RZ, 0x1f, R234 ;  /* 0x0000001fff037819 */ /* 0x000fc800000114ea */
[CC--:B------:R-:W-:Y:S02]  /*0b20*/  LEA.HI R0, R3.reuse, R234.reuse, RZ, 0x7 ;  /* 0x000000ea03007211 */ /* 0x0c0fe400078f38ff */
[CC--:B------:R-:W-:Y:S02]  /*0b30*/  LEA.HI R6, R3.reuse, R234.reuse, RZ, 0x4 ;  /* 0x000000ea03067211 */ /* 0x0c0fe400078f20ff */
[----:B------:R-:W-:Y:S02]  /*0b40*/  LOP3.LUT R5, R0, 0xffffff80, RZ, 0xc0, !PT ;  /* 0xffffff8000057812 */ /* 0x000fe400078ec0ff */
[----:B------:R-:W-:Y:S02]  /*0b50*/  LOP3.LUT R7, R6, 0xfffffff0, RZ, 0xc0, !PT ;  /* 0xfffffff006077812 */ /* 0x000fe400078ec0ff */
[----:B------:R-:W-:Y:S01]  /*0b60*/  LEA.HI R4, R3, R234, RZ, 0x5 ;  /* 0x000000ea03047211 */ /* 0x000fe200078f28ff */
[C---:B------:R-:W-:Y:S01]  /*0b70*/  IMAD.IADD R5, R234.reuse, 0x1, -R5 ;  /* 0x00000001ea057824 */ /* 0x040fe200078e0a05 */
[----:B------:R-:W-:Y:S01]  /*0b80*/  SHF.R.S32.HI R13, RZ, 0x4, R6 ;  /* 0x00000004ff0d7819 */ /* 0x000fe20000011406 */
[----:B------:R-:W-:Y:S01]  /*0b90*/  IMAD.IADD R10, R234, 0x1, -R7 ;  /* 0x00000001ea0a7824 */ /* 0x000fe200078e0a07 */
[----:B------:R-:W-:-:S02]  /*0ba0*/  SHF.R.S32.HI R192, RZ, 0x5, R4 ;  /* 0x00000005ffc07819 */ /* 0x000fc40000011404 */
[----:B------:R-:W-:Y:S02]  /*0bb0*/  SHF.R.S32.HI R11, RZ, 0x1f, R4 ;  /* 0x0000001fff0b7819 */ /* 0x000fe40000011404 */
[----:B------:R-:W-:Y:S02]  /*0bc0*/  SHF.R.S32.HI R4, RZ, 0x1f, R5 ;  /* 0x0000001fff047819 */ /* 0x000fe40000011405 */
[----:B------:R-:W-:Y:S02]  /*0bd0*/  SHF.R.S32.HI R7, RZ, 0x1f, R10 ;  /* 0x0000001fff077819 */ /* 0x000fe4000001140a */
[----:B------:R-:W-:Y:S02]  /*0be0*/  LEA.HI R8, R6, R13, RZ, 0x1 ;  /* 0x0000000d06087211 */ /* 0x000fe400078f08ff */
[----:B------:R-:W-:Y:S02]  /*0bf0*/  LEA.HI R6, R4, R5, RZ, 0x2 ;  /* 0x0000000504067211 */ /* 0x000fe400078f10ff */
[----:B------:R-:W-:-:S02]  /*0c00*/  LEA.HI R9, R7, R10, RZ, 0x3 ;  /* 0x0000000a07097211 */ /* 0x000fc400078f18ff */
[----:B------:R-:W-:Y:S02]  /*0c10*/  LOP3.LUT R12, R8, 0x1ffffffe, RZ, 0xc0, !PT ;  /* 0x1ffffffe080c7812 */ /* 0x000fe400078ec0ff */
[--C-:B------:R-:W-:Y:S02]  /*0c20*/  SHF.R.S32.HI R7, RZ, 0x2, R6.reuse ;  /* 0x00000002ff077819 */ /* 0x100fe40000011406 */
[----:B------:R-:W-:-:S04]  /*0c30*/  SHF.R.S32.HI R8, RZ, 0x1f, R6 ;  /* 0x0000001fff087819 */ /* 0x000fc80000011406 */
[----:B------:R-:W-:Y:S02]  /*0c40*/  LEA.HI R8, R8, R7, RZ, 0x3 ;  /* 0x0000000708087211 */ /* 0x000fe400078f18ff */
[----:B------:R-:W-:Y:S02]  /*0c50*/  LEA.HI R14, R11, R192, RZ, 0x2 ;  /* 0x000000c00b0e7211 */ /* 0x000fe400078f10ff */
[----:B------:R-:W-:Y:S02]  /*0c60*/  LOP3.LUT R8, R8, 0xfffffff8, RZ, 0xc0, !PT ;  /* 0xfffffff808087812 */ /* 0x000fe400078ec0ff */
[----:B------:R-:W-:Y:S02]  /*0c70*/  LEA.HI R4, R4, R5, RZ, 0x5 ;  /* 0x0000000504047211 */ /* 0x000fe400078f28ff */
[----:B------:R-:W-:Y:S01]  /*0c80*/  LOP3.LUT R11, R9, 0xfffffff8, RZ, 0xc0, !PT ;  /* 0xfffffff8090b7812 */ /* 0x000fe200078ec0ff */
[----:B------:R-:W-:Y:S01]  /*0c90*/  IMAD.IADD R191, R7, 0x1, -R8 ;  /* 0x0000000107bf7824 */ /* 0x000fe200078e0a08 */
[----:B------:R-:W-:-:S02]  /*0ca0*/  SHF.R.S32.HI R213, RZ, 0x7, R0 ;  /* 0x00000007ffd57819 */ /* 0x000fc40000011400 */
[----:B------:R-:W-:Y:S01]  /*0cb0*/  SHF.R.S32.HI R4, RZ, 0x5, R4 ;  /* 0x00000005ff047819 */ /* 0x000fe20000011404 */
[----:B------:R-:W-:Y:S01]  /*0cc0*/  IMAD.IADD R11, R10, 0x1, -R11 ;  /* 0x000000010a0b7824 */ /* 0x000fe200078e0a0b */
[----:B------:R-:W-:Y:S01]  /*0cd0*/  LOP3.LUT R15, R14, 0x3ffffc, RZ, 0xc0, !PT ;  /* 0x003ffffc0e0f7812 */ /* 0x000fe200078ec0ff */
[----:B------:R-:W-:Y:S02]  /*0ce0*/  IMAD R14, R213, 0x100, R10 ;  /* 0x00000100d50e7824 */ /* 0x000fe400078e020a */
[----:B------:R-:W-:Y:S01]  /*0cf0*/  IMAD R191, R4, 0x10, R191 ;  /* 0x0000001004bf7824 */ /* 0x000fe200078e02bf */
[-C--:B------:R-:W-:Y:S01]  /*0d00*/  LEA.HI R4, R3, R234.reuse, RZ, 0x2 ;  /* 0x000000ea03047211 */ /* 0x080fe200078f10ff */
[----:B------:R-:W-:Y:S02]  /*0d10*/  IMAD.IADD R15, R192, 0x1, -R15 ;  /* 0x00000001c00f7824 */ /* 0x000fe400078e0a0f */
[----:B------:R-:W-:Y:S02]  /*0d20*/  IMAD.IADD R12, R13, 0x1, -R12 ;  /* 0x000000010d0c7824 */ /* 0x000fe400078e0a0c */
[----:B------:R-:W-:Y:S01]  /*0d30*/  IMAD.SHL.U32 R10, R11, 0x40, RZ ;  /* 0x000000400b0a7824 */ /* 0x000fe200078e00ff */
[----:B------:R-:W-:Y:S01]  /*0d40*/  LEA.HI R3, R3, R234, RZ, 0x3 ;  /* 0x000000ea03037211 */ /* 0x000fe200078f18ff */
[----:B------:R-:W-:Y:S01]  /*0d50*/  IMAD R14, R15, 0x10, R14 ;  /* 0x000000100f0e7824 */ /* 0x000fe200078e020e */
[----:B------:R-:W-:Y:S01]  /*0d60*/  SHF.R.S32.HI R23, RZ, 0x2, R4 ;  /* 0x00000002ff177819 */ /* 0x000fe20000011404 */
[----:B------:R-:W-:Y:S01]  /*0d70*/  IMAD.SHL.U32 R13, R12, 0x8, RZ ;  /* 0x000000080c0d7824 */ /* 0x000fe200078e00ff */
[----:B------:R-:W-:Y:S01]  /*0d80*/  LOP3.LUT R10, R10, 0x1c0, RZ, 0xc0, !PT ;  /* 0x000001c00a0a7812 */ /* 0x000fe200078ec0ff */
[----:B------:R-:W-:Y:S01]  /*0d90*/  IMAD.SHL.U32 R9, R9, 0x40, RZ ;  /* 0x0000004009097824 */ /* 0x000fe200078e00ff */
[----:B------:R-:W-:Y:S01]  /*0da0*/  SHF.R.S32.HI R211, RZ, 0x3, R3 ;  /* 0x00000003ffd37819 */ /* 0x000fe20000011403 */
[----:B------:R-:W-:Y:S01]  /*0db0*/  IMAD.U32 R223, R14, 0x40, R13 ;  /* 0x000000400edf7824 */ /* 0x000fe200078e000d */
[----:B------:R-:W-:Y:S01]  /*0dc0*/  LOP3.LUT R6, R6, 0x7ffffffc, RZ, 0xc0, !PT ;  /* 0x7ffffffc06067812 */ /* 0x000fe200078ec0ff */
[----:B------:R-:W-:Y:S01]  /*0dd0*/  VIADD R226, R23, 0x20 ;  /* 0x0000002017e27836 */ /* 0x000fe20000000000 */
[----:B------:R-:W-:-:S02]  /*0de0*/  LOP3.LUT R3, R3, 0xfffffff8, RZ, 0xc0, !PT ;  /* 0xfffffff803037812 */ /* 0x000fc400078ec0ff */
[----:B------:R-:W-:Y:S02]  /*0df0*/  LOP3.LUT R13, R10, 0x8, R13, 0xf8, !PT ;  /* 0x000000080a0d7812 */ /* 0x000fe400078ef80d */
[----:B------:R-:W-:Y:S02]  /*0e00*/  SHF.R.U32.HI R10, RZ, 0x3, R10 ;  /* 0x00000003ff0a7819 */ /* 0x000fe4000001160a */
[----:B------:R-:W-:Y:S01]  /*0e10*/  LOP3.LUT R9, R9, 0x7ffffe00, RZ, 0xc0, !PT ;  /* 0x7ffffe0009097812 */ /* 0x000fe200078ec0ff */
[----:B------:R-:W-:Y:S01]  /*0e20*/  IMAD.IADD R6, R5, 0x1, -R6 ;  /* 0x0000000105067824 */ /* 0x000fe200078e0a06 */
[----:B------:R-:W-:Y:S01]  /*0e30*/  LOP3.LUT R10, R13, R10, RZ, 0x3c, !PT ;  /* 0x0000000a0d0a7212 */ /* 0x000fe200078e3cff */
[----:B------:R-:W-:Y:S01]  /*0e40*/  IMAD.IADD R210, R234, 0x1, -R3 ;  /* 0x00000001ead27824 */ /* 0x000fe200078e0a03 */
[----:B------:R-:W-:Y:S01]  /*0e50*/  LOP3.LUT R5, R4, 0xfffffffc, RZ, 0xc0, !PT ;  /* 0xfffffffc04057812 */ /* 0x000fe200078ec0ff */
[----:B------:R-:W-:Y:S01]  /*0e60*/  IMAD R9, R192, 0x400, R9 ;  /* 0x00000400c0097824 */ /* 0x000fe200078e0209 */
[----:B------:R-:W-:-:S02]  /*0e70*/  LEA.HI R0, R0, R213, RZ, 0x1 ;  /* 0x000000d500007211 */ /* 0x000fc400078f08ff */
[----:B------:R-:W-:Y:S01]  /*0e80*/  SHF.R.S32.HI R3, RZ, 0x1f, R226 ;  /* 0x0000001fff037819 */ /* 0x000fe200000114e2 */
[----:B------:R-:W-:Y:S01]  /*0e90*/  IMAD.IADD R9, R9, 0x1, R10 ;  /* 0x0000000109097824 */ /* 0x000fe200078e020a */
[----:B------:R-:W-:Y:S01]  /*0ea0*/  LOP3.LUT R0, R0, 0xfffffe, RZ, 0xc0, !PT ;  /* 0x00fffffe00007812 */ /* 0x000fe200078ec0ff */
[----:B------:R-:W-:Y:S01]  /*0eb0*/  IMAD.IADD R5, R234, 0x1, -R5 ;  /* 0x00000001ea057824 */ /* 0x000fe200078e0a05 */
[----:B------:R-:W-:Y:S01]  /*0ec0*/  LEA.HI R3, R3, R226, RZ, 0x3 ;  /* 0x000000e203037211 */ /* 0x000fe200078f18ff */
[----:B------:R-:W-:Y:S01]  /*0ed0*/  IMAD.SHL.U32 R220, R226, 0x40, RZ ;  /* 0x00000040e2dc7824 */ /* 0x000fe200078e00ff */
[----:B------:R-:W-:Y:S01]  /*0ee0*/  R2P PR, R11, 0x6 ;  /* 0x000000060b007804 */ /* 0x000fe20000000000 */
[----:B------:R-:W-:Y:S01]  /*0ef0*/  IMAD.IADD R0, R213, 0x1, -R0 ;  /* 0x00000001d5007824 */ /* 0x000fe200078e0a00 */
[----:B------:R-:W-:Y:S01]  /*0f00*/  SHF.R.S32.HI R4, RZ, 0x1f, R4 ;  /* 0x0000001fff047819 */ /* 0x000fe20000011404 */
[----:B------:R-:W-:Y:S01]  /*0f10*/  IMAD.SHL.U32 R3, R3, 0x40, RZ ;  /* 0x0000004003037824 */ /* 0x000fe200078e00ff */
[C---:B------:R-:W-:Y:S01]  /*0f20*/  LEA.HI R7, R5.reuse, R5, RZ, 0x1 ;  /* 0x0000000505077211 */ /* 0x040fe200078f08ff */
[----:B------:R-:W-:Y:S01]  /*0f30*/  IMAD.SHL.U32 R186, R5, 0x4, RZ ;  /* 0x0000000405ba7824 */ /* 0x000fe200078e00ff */
[----:B------:R-:W-:-:S02]  /*0f40*/  LOP3.LUT R220, R220, 0x1c0, RZ, 0xc0, !PT ;  /* 0x000001c0dcdc7812 */ /* 0x000fc400078ec0ff */
[----:B------:R-:W-:Y:S01]  /*0f50*/  LEA R195, R9, R2, 0x1 ;  /* 0x0000000209c37211 */ /* 0x000fe200078e08ff */
[----:B------:R-:W-:Y:S01]  /*0f60*/  IMAD.MOV.U32 R197, RZ, RZ, 0x20 ;  /* 0x00000020ffc57424 */ /* 0x000fe200078e00ff */
[----:B------:R-:W-:Y:S01]  /*0f70*/  LEA.HI R4, R4, R23, RZ, 0x3 ;  /* 0x0000001704047211 */ /* 0x000fe200078f18ff */
[----:B------:R-:W-:Y:S01]  /*0f80*/  IMAD.SHL.U32 R194, R0, 0x100, RZ ;  /* 0x0000010000c27824 */ /* 0x000fe200078e00ff */
[----:B------:R-:W-:Y:S01]  /*0f90*/  LOP3.LUT R8, R7, 0x1ffffffe, RZ, 0xc0, !PT ;  /* 0x1ffffffe07087812 */ /* 0x000fe200078ec0ff */
[----:B------:R-:W-:Y:S01]  /*0fa0*/  IMAD.SHL.U32 R189, R210, 0x8, RZ ;  /* 0x00000008d2bd7824 */ /* 0x000fe200078e00ff */
[----:B------:R-:W-:Y:S01]  /*0fb0*/  SHF.R.U32.HI R235, RZ, 0x3, R220 ;  /* 0x00000003ffeb7819 */ /* 0x000fe200000116dc */
[----:B------:R-:W-:Y:S01]  /*0fc0*/  VIADD R190, R186, 0x10 ;  /* 0x00000010babe7836 */ /* 0x000fe20000000000 */
[----:B------:R-:W-:Y:S01]  /*0fd0*/  LOP3.LUT R221, R3, 0xfffffe00, RZ, 0xc0, !PT ;  /* 0xfffffe0003dd7812 */ /* 0x000fe200078ec0ff */
[----:B------:R-:W-:Y:S01]  /*0fe0*/  VIADD R198, R195, 0x26800 ;  /* 0x00026800c3c67836 */ /* 0x000fe20000000000 */
[----:B------:R-:W-:Y:S01]  /*0ff0*/  SEL R197, R197, 0xffffffe0, !P1 ;  /* 0xffffffe0c5c57807 */ /* 0x000fe20004800000 */
[C---:B------:R-:W-:Y:S01]  /*1000*/  VIADD R207, R189.reuse, 0x40 ;  /* 0x00000040bdcf7836 */ /* 0x040fe20000000000 */
[----:B------:R-:W-:Y:S01]  /*1010*/  LOP3.LUT R4, R4, 0xfffffff8, RZ, 0xc0, !PT ;  /* 0xfffffff804047812 */ /* 0x000fe200078ec0ff */
[C---:B------:R-:W-:Y:S01]  /*1020*/  VIADD R206, R189.reuse, 0x80 ;  /* 0x00000080bdce7836 */ /* 0x040fe20000000000 */
[----:B------:R-:W-:Y:S01]  /*1030*/  SHF.R.S32.HI R217, RZ, 0x1f, R190 ;  /* 0x0000001fffd97819 */ /* 0x000fe200000114be */
[----:B------:R-:W-:-:S02]  /*1040*/  VIADD R205, R189, 0xc0 ;  /* 0x000000c0bdcd7836 */ /* 0x000fc40000000000 */
[C---:B------:R-:W-:Y:S02]  /*1050*/  VIADD R204, R189.reuse, 0x100 ;  /* 0x00000100bdcc7836 */ /* 0x040fe40000000000 */
[C---:B------:R-:W-:Y:S02]  /*1060*/  VIADD R203, R189.reuse, 0x140 ;  /* 0x00000140bdcb7836 */ /* 0x040fe40000000000 */
[C---:B------:R-:W-:Y:S02]  /*1070*/  VIADD R215, R189.reuse, 0x180 ;  /* 0x00000180bdd77836 */ /* 0x040fe40000000000 */
[----:B------:R-:W-:Y:S02]  /*1080*/  VIADD R214, R189, 0x1c0 ;  /* 0x000001c0bdd67836 */ /* 0x000fe40000000000 */
[----:B------:R-:W-:Y:S02]  /*1090*/  VIADD R196, R195, 0x26840 ;  /* 0x00026840c3c47836 */ /* 0x000fe40000000000 */
[----:B------:R-:W-:-:S02]  /*10a0*/  IMAD.IADD R8, R5, 0x1, -R8 ;  /* 0x0000000105087824 */ /* 0x000fc400078e0a08 */
[C---:B------:R-:W-:Y:S01]  /*10b0*/  @P2 VIADD R196, R198.reuse, 0xffffffc0 ;  /* 0xffffffc0c6c42836 */ /* 0x040fe20000000000 */
[----:B------:R-:W-:Y:S01]  /*10c0*/  CS2R R18, SRZ ;  /* 0x0000000000127805 */ /* 0x000fe2000001ff00 */
[----:B------:R-:W-:Y:S01]  /*10d0*/  IMAD.IADD R198, R198, 0x1, R197 ;  /* 0x00000001c6c67824 */ /* 0x000fe200078e02c5 */
[----:B------:R-:W-:Y:S01]  /*10e0*/  MOV R185, RZ ;  /* 0x000000ff00b97202 */ /* 0x000fe20000000f00 */
[----:B------:R-:W-:Y:S01]  /*10f0*/  IMAD.MOV.U32 R208, RZ, RZ, RZ ;  /* 0x000000ffffd07224 */ /* 0x000fe200078e00ff */
[----:B------:R-:W-:Y:S01]  /*1100*/  SHF.R.S32.HI R233, RZ, 0x1f, R207 ;  /* 0x0000001fffe97819 */ /* 0x000fe200000114cf */
[----:B------:R-:W-:Y:S01]  /*1110*/  IMAD.MOV.U32 R22, RZ, RZ, RZ ;  /* 0x000000ffff167224 */ /* 0x000fe200078e00ff */
[----:B------:R-:W-:Y:S01]  /*1120*/  SHF.R.S32.HI R232, RZ, 0x1f, R206 ;  /* 0x0000001fffe87819 */ /* 0x000fe200000114ce */
[----:B------:R-:W-:Y:S01]  /*1130*/  IMAD.IADD R188, R23, 0x1, -R4 ;  /* 0x0000000117bc7824 */ /* 0x000fe200078e0a04 */
[----:B------:R-:W-:Y:S01]  /*1140*/  SHF.R.S32.HI R231, RZ, 0x1f, R205 ;  /* 0x0000001fffe77819 */ /* 0x000fe200000114cd */
[----:B------:R-:W-:Y:S01]  /*1150*/  IMAD.SHL.U32 R218, R190, 0x2, RZ ;  /* 0x00000002beda7824 */ /* 0x000fe200078e00ff */
[----:B------:R-:W-:Y:S01]  /*1160*/  SHF.R.S32.HI R230, RZ, 0x1f, R204 ;  /* 0x0000001fffe67819 */ /* 0x000fe200000114cc */
[----:B------:R-:W-:Y:S01]  /*1170*/  IMAD.SHL.U32 R193, R6, 0x2, RZ ;  /* 0x0000000206c17824 */ /* 0x000fe200078e00ff */
[----:B------:R-:W-:Y:S01]  /*1180*/  SHF.R.S32.HI R229, RZ, 0x1f, R203 ;  /* 0x0000001fffe57819 */ /* 0x000fe200000114cb */
[----:B------:R-:W-:Y:S01]  /*1190*/  IMAD R222, R8, 0x8, R191 ;  /* 0x0000000808de7824 */ /* 0x000fe200078e02bf */
[----:B------:R-:W-:Y:S01]  /*11a0*/  SHF.R.S32.HI R228, RZ, 0x1f, R215 ;  /* 0x0000001fffe47819 */ /* 0x000fe200000114d7 */
[----:B------:R-:W-:Y:S01]  /*11b0*/  IMAD.IADD R197, R197, 0x1, R196 ;  /* 0x00000001c5c57824 */ /* 0x000fe200078e02c4 */
[----:B------:R-:W-:-:S02]  /*11c0*/  SHF.R.S32.HI R227, RZ, 0x1f, R214 ;  /* 0x0000001fffe37819 */ /* 0x000fc400000114d6 */
[----:B------:R-:W-:Y:S02]  /*11d0*/  SHF.L.U64.HI R217, R190, 0x1, R217 ;  /* 0x00000001bed97819 */ /* 0x000fe400000102d9 */
[----:B--2---:R-:W-:Y:S01]  /*11e0*/  LOP3.LUT R184, R16, 0x1, RZ, 0xfc, !PT ;  /* 0x0000000110b87812 */ /* 0x004fe200078efcff */
[----:B------:R-:W-:-:S05]  /*11f0*/  IMAD.SHL.U32 R16, R5, 0x8, RZ ;  /* 0x0000000805107824 */ /* 0x000fca00078e00ff */
[----:B------:R-:W-:-:S04]  /*1200*/  LOP3.LUT R0, R220, 0x38, R16, 0xf8, !PT ;  /* 0x00000038dc007812 */ /* 0x000fc800078ef810 */
[----:B------:R-:W-:-:S05]  /*1210*/  LOP3.LUT R219, R221, R0, R235, 0xf6, !PT ;  /* 0x00000000dddb7212 */ /* 0x000fca00078ef6eb */
[----:B------:R-:W-:-:S07]  /*1220*/  IMAD R219, R219, 0x2, R2 ;  /* 0x00000002dbdb7824 */ /* 0x000fce00078e0202 */
.L_x_3969:
[----:B01-3--:R-:W0:Y:S01]  /*1230*/  LDC.64 R4, c[0x0][0xc88] ;  /* 0x00032200ff047b82 */ /* 0x00be220000000a00 */
[----:B------:R-:W-:Y:S01]  /*1240*/  ULDC.64 UR4, c[0x0][0xa28] ;  /* 0x00028a0000047ab9 */ /* 0x000fe20000000a00 */
[----:B------:R-:W-:Y:S01]  /*1250*/  ULDC.64 UR8, c[0x0][0xa18] ;  /* 0x0002860000087ab9 */ /* 0x000fe20000000a00 */
[----:B------:R-:W-:Y:S01]  /*1260*/  ULDC.64 UR6, c[0x0][0xa08] ;  /* 0x0002820000067ab9 */ /* 0x000fe20000000a00 */
[----:B0-----:R-:W-:-:S05]  /*1270*/  IMAD.WIDE R4, R27, 0x4, R4 ;  /* 0x000000041b047825 */ /* 0x001fca00078e0204 */
[----:B--2---:R-:W2:Y:S01]  /*1280*/  LDG.E R202, desc[UR40][R4.64] ;  /* 0x0000002804ca7981 */ /* 0x004ea2000c1e1900 */
[----:B------:R-:W-:Y:S01]  /*1290*/  ISETP.NE.U32.AND P2, PT, RZ, UR4, PT ;  /* 0x00000004ff007c0c */ /* 0x000fe2000bf45070 */
[----:B------:R-:W-:Y:S01]  /*12a0*/  IMAD.MOV.U32 R3, RZ, RZ, RZ ;  /* 0x000000ffff037224 */ /* 0x000fe200078e00ff */
[----:B------:R-:W-:Y:S01]  /*12b0*/  ISETP.NE.U32.AND P1, PT, RZ, UR8, PT ;  /* 0x00000008ff007c0c */ /* 0x000fe2000bf25070 */
[----:B------:R-:W-:Y:S01]  /*12c0*/  IMAD.MOV.U32 R31, RZ, RZ, RZ ;  /* 0x000000ffff1f7224 */ /* 0x000fe200078e00ff */
[----:B------:R-:W-:Y:S02]  /*12d0*/  ISETP.NE.AND.EX P2, PT, RZ, UR5, PT, P2 ;  /* 0x00000005ff007c0c */ /* 0x000fe4000bf45320 */
[----:B------:R-:W-:Y:S02]  /*12e0*/  ISETP.NE.AND.EX P1, PT, RZ, UR9, PT, P1 ;  /* 0x00000009ff007c0c */ /* 0x000fe4000bf25310 */
[----:B------:R-:W-:-:S04]  /*12f0*/  ISETP.NE.U32.AND P0, PT, RZ, UR6, PT ;  /* 0x00000006ff007c0c */ /* 0x000fc8000bf05070 */
        /* <DEDUP_REMOVED lines=13> */
[----:B----4-:R-:W-:-:S03]  /*13d0*/  @P1 IADD3.X R7, R201, UR9, RZ, P2, !PT ;  /* 0x00000009c9071c10 */ /* 0x010fc600097fe4ff */
        /* <DEDUP_REMOVED lines=12> */
[----:B------:R-:W-:Y:S02]  /*14a0*/  IMAD.MOV.U32 R209, RZ, RZ, R25 ;  /* 0x000000ffffd17224 */ /* 0x000fe400078e0019 */
        /* <DEDUP_REMOVED lines=12> */
.L_x_3851:
[----:B------:R-:W-:Y:S02]  /*1570*/  IMAD.U32 R46, RZ, RZ, UR5 ;  /* 0x00000005ff2e7e24 */ /* 0x000fe4000f8e00ff */
[----:B------:R-:W-:Y:S01]  /*1580*/  IMAD.U32 R28, RZ, RZ, UR4 ;  /* 0x00000004ff1c7e24 */ /* 0x000fe2000f8e00ff */
[----:B------:R-:W-:Y:S06]  /*1590*/  @!P2 BRA `(.L_x_3852) ;  /* 0x000000000010a947 */ /* 0x000fec0003800000 */
[----:B------:R-:W-:-:S04]  /*15a0*/  IADD3 R4, P0, R200, UR8, RZ ;  /* 0x00000008c8047c10 */ /* 0x000fc8000ff1e0ff */
[----:B------:R-:W-:-:S05]  /*15b0*/  IADD3.X R5, R201, UR9, RZ, P0, !PT ;  /* 0x00000009c9057c10 */ /* 0x000fca00087fe4ff */
[----:B------:R0:W5:Y:S01]  /*15c0*/  LDG.E R28, desc[UR40][R4.64] ;  /* 0x00000028041c7981 */ /* 0x000162000c1e1900 */
[----:B------:R-:W-:Y:S05]  /*15d0*/  BRA `(.L_x_3853) ;  /* 0x0000000000107947 */ /* 0x000fea0003800000 */
.L_x_3852:
[----:B------:R-:W-:Y:S05]  /*15e0*/  @!P0 BRA `(.L_x_3853) ;  /* 0x00000000000c8947 */ /* 0x000fea0003800000 */
[----:B------:R-:W2:Y:S04]  /*15f0*/  LDG.E R5, desc[UR40][R8.64] ;  /* 0x0000002808057981 */ /* 0x000ea8000c1e1900 */
[----:B------:R-:W2:Y:S02]  /*1600*/  LDG.E R28, desc[UR40][R8.64+0x4] ;  /* 0x00000428081c7981 */ /* 0x000ea4000c1e1900 */
[----:B--2---:R-:W-:-:S07]  /*1610*/  IMAD.IADD R28, R28, 0x1, -R5 ;  /* 0x000000011c1c7824 */ /* 0x004fce00078e0a05 */
.L_x_3853:
        /* <DEDUP_REMOVED lines=8> */
[----:B-----5:R-:W-:Y:S01]  /*16a0*/  IADD3 R11, -R3, R28, RZ ;  /* 0x0000001c030b7210 */ /* 0x020fe20007ffe1ff */
[----:B------:R-:W-:Y:S01]  /*16b0*/  IMAD.MOV.U32 R27, RZ, RZ, R28 ;  /* 0x000000ffff1b7224 */ /* 0x000fe200078e001c */
[----:B------:R-:W-:-:S03]  /*16c0*/  ISETP.NE.U32.AND P1, PT, RZ, UR4, PT ;  /* 0x00000004ff007c0c */ /* 0x000fc6000bf25070 */
[----:B------:R-:W-:Y:S01]  /*16d0*/  IMAD.MOV R44, RZ, RZ, -R11 ;  /* 0x000000ffff2c7224 */ /* 0x000fe200078e0a0b */
[----:B------:R-:W-:-:S04]  /*16e0*/  ISETP.NE.AND.EX P1, PT, RZ, UR5, PT, P1 ;  /* 0x00000005ff007c0c */ /* 0x000fc8000bf25310 */
[----:B------:R-:W-:-:S09]  /*16f0*/  VIMNMX R44, RZ, R44, !PT ;  /* 0x0000002cff2c7248 */ /* 0x000fd20007fe0100 */
[----:B------:R-:W-:-:S04]  /*1700*/  @P1 IADD3 R6, P2, R200, UR4, RZ ;  /* 0x00000004c8061c10 */ /* 0x000fc8000ff5e0ff */
[----:B------:R-:W-:-:S05]  /*1710*/  @P1 IADD3.X R7, R201, UR5, RZ, P2, !PT ;  /* 0x00000005c9071c10 */ /* 0x000fca00097fe4ff */
[----:B------:R0:W5:Y:S01]  /*1720*/  @P1 LDG.E R27, desc[UR40][R6.64] ;  /* 0x00000028061b1981 */ /* 0x000162000c1e1900 */
[----:B--2---:R-:W-:-:S04]  /*1730*/  @P0 IMAD.IADD R46, R9, 0x1, -R0 ;  /* 0x00000001092e0824 */ /* 0x004fc800078e0a00 */
        /* <DEDUP_REMOVED lines=13> */
[----:B------:R-:W-:Y:S02]  /*1810*/  @P0 SHF.R.S32.HI R45, RZ, 0x6, R5 ;  /* 0x00000006ff2d0819 */ /* 0x000fe40000011405 */
[----:B------:R-:W-:Y:S02]  /*1820*/  PLOP3.LUT P0, PT, PT, PT, PT, 0x80, 0x0 ;  /* 0x000000000000781c */ /* 0x000fe40003f0f070 */
[----:B------:R-:W-:-:S13]  /*1830*/  ISETP.GT.AND P1, PT, R45, R44, PT ;  /* 0x0000002c2d00720c */ /* 0x000fda0003f24270 */
[----:B0-----:R-:W-:Y:S05]  /*1840*/  @!P1 BRA `(.L_x_3854) ;  /* 0x00000028004c9947 */ /* 0x001fea0003800000 */
        /* <DEDUP_REMOVED lines=20> */
.L_x_3856:
[----:B------:R-:W-:Y:S05]  /*1990*/  BSYNC B6 ;  /* 0x0000000000067941 */ /* 0x000fea0003800000 */
.L_x_3855:
        /* <DEDUP_REMOVED lines=19> */
[----:B-1---5:R-:W-:Y:S05]  /*1ad0*/  CALL.ABS.NOINC R14 ;  /* 0x000000000e007343 */ /* 0x022fea0003c00000 */
.L_x_3858:
[----:B------:R-:W-:Y:S05]  /*1ae0*/  BSYNC B6 ;  /* 0x0000000000067941 */ /* 0x000fea0003800000 */
.L_x_3857:
[----:B------:R-:W-:Y:S01]  /*1af0*/  ULDC.64 UR4, c[0x0][0x9f8] ;  /* 0x00027e0000047ab9 */ /* 0x000fe20000000a00 */
[----:B------:R-:W0:Y:S01]  /*1b00*/  LDC.64 R50, c[0x0][0x300] ;  /* 0x0000c000ff327b82 */ /* 0x000e220000000a00 */
[----:B------:R-:W-:Y:S01]  /*1b10*/  ISETP.NE.U32.AND P0, PT, RZ, UR4, PT ;  /* 0x00000004ff007c0c */ /* 0x000fe2000bf05070 */
[----:B------:R-:W-:Y:S01]  /*1b20*/  IMAD.IADD R42, R31, 0x1, R28 ;  /* 0x000000011f2a7824 */ /* 0x000fe200078e021c */
[----:B------:R-:W-:Y:S02]  /*1b30*/  ULDC.64 UR6, c[0x0][0x330] ;  /* 0x0000cc0000067ab9 */ /* 0x000fe40000000a00 */
[----:B------:R-:W-:Y:S02]  /*1b40*/  ISETP.NE.AND.EX P0, PT, RZ, UR5, PT, P0 ;  /* 0x00000005ff007c0c */ /* 0x000fe4000bf05300 */
[----:B------:R-:W-:Y:S01]  /*1b50*/  SHF.R.S32.HI R17, RZ, 0x1f, R16 ;  /* 0x0000001fff117819 */ /* 0x000fe20000011410 */
[----:B------:R-:W1:Y:S08]  /*1b60*/  LDC.64 R54, c[0x0][0x3f8] ;  /* 0x0000fe00ff367b82 */ /* 0x000e700000000a00 */
[----:B------:R-:W2:Y:S02]  /*1b70*/  LDC R43, c[0x0][0x3f4] ;  /* 0x0000fd00ff2b7b82 */ /* 0x000ea40000000800 */
[----:B------:R-:W-:-:S04]  /*1b80*/  @P0 IADD3 R4, P1, R200, UR4, RZ ;  /* 0x00000004c8040c10 */ /* 0x000fc8000ff3e0ff */
[----:B------:R-:W-:Y:S01]  /*1b90*/  @P0 IADD3.X R5, R201, UR5, RZ, P1, !PT ;  /* 0x00000005c9050c10 */ /* 0x000fe20008ffe4ff */
[----:B------:R-:W-:-:S04]  /*1ba0*/  ULDC.64 UR4, c[0x0][0x308] ;  /* 0x0000c20000047ab9 */ /* 0x000fc80000000a00 */
[----:B------:R3:W4:Y:S01]  /*1bb0*/  @P0 LDG.E R29, desc[UR40][R4.64] ;  /* 0x00000028041d0981 */ /* 0x000722000c1e1900 */
[----:B------:R-:W-:Y:S01]  /*1bc0*/  SHF.R.S32.HI R28, RZ, 0x1f, R42 ;  /* 0x0000001fff1c7819 */ /* 0x000fe2000001142a */
[-C--:B0-----:R-:W-:Y:S01]  /*1bd0*/  IMAD.WIDE.U32 R6, R42, R50.reuse, RZ ;  /* 0x000000322a067225 */ /* 0x081fe200078e00ff */
[----:B------:R-:W-:Y:S01]  /*1be0*/  SHF.R.S32.HI R187, RZ, 0x1f, R186 ;  /* 0x0000001fffbb7819 */ /* 0x000fe200000114ba */
[----:B------:R-:W0:Y:S01]  /*1bf0*/  S2R R52, SR_TID.X ;  /* 0x0000000000347919 */ /* 0x000e220000002100 */
[----:B------:R-:W-:Y:S01]  /*1c00*/  SHF.L.U64.HI R49, R50, 0x6, R51 ;  /* 0x0000000632317819 */ /* 0x000fe20000010233 */
[----:B------:R-:W-:Y:S02]  /*1c10*/  IMAD R0, R28, R50, RZ ;  /* 0x000000321c007224 */ /* 0x000fe400078e02ff */
[----:B------:R-:W-:Y:S02]  /*1c20*/  IMAD.SHL.U32 R14, R188, 0x40, RZ ;  /* 0x00000040bc0e7824 */ /* 0x000fe400078e00ff */
[----:B------:R-:W-:Y:S01]  /*1c30*/  IMAD R3, R42, R51, R0 ;  /* 0x000000332a037224 */ /* 0x000fe200078e0200 */
[----:B------:R-:W-:Y:S01]  /*1c40*/  SHF.R.S32.HI R0, RZ, 0x1f, R26 ;  /* 0x0000001fff007819 */ /* 0x000fe2000001141a */
[----:B---3--:R-:W-:Y:S01]  /*1c50*/  IMAD.WIDE.U32 R4, R26, UR6, R16 ;  /* 0x000000061a047c25 */ /* 0x008fe2000f8e0010 */
[----:B--2---:R-:W-:-:S02]  /*1c60*/  ISETP.GE.AND P2, PT, R16, R43, PT ;  /* 0x0000002b1000720c */ /* 0x004fc40003f46270 */
[----:B------:R-:W-:Y:S01]  /*1c70*/  SHF.L.U32 R60, R43, 0x1, RZ ;  /* 0x000000012b3c7819 */ /* 0x000fe200000006ff */
[----:B------:R-:W-:Y:S01]  /*1c80*/  IMAD.IADD R7, R7, 0x1, R3 ;  /* 0x0000000107077824 */ /* 0x000fe200078e0203 */
[----:B------:R-:W-:Y:S01]  /*1c90*/  SEL R15, R43, RZ, P2 ;  /* 0x000000ff2b0f7207 */ /* 0x000fe20001000000 */
[----:B------:R-:W-:Y:S01]  /*1ca0*/  IMAD R3, R0, UR6, RZ ;  /* 0x0000000600037c24 */ /* 0x000fe2000f8e02ff */
[----:B------:R-:W-:Y:S01]  /*1cb0*/  P2R R68, PR, RZ, 0x4 ;  /* 0x00000004ff447803 */ /* 0x000fe20000000000 */
[----:B------:R-:W-:-:S04]  /*1cc0*/  IMAD.WIDE.U32 R6, R26, UR4, R6 ;  /* 0x000000041a067c25 */ /* 0x000fc8000f8e0006 */
[----:B------:R-:W-:Y:S01]  /*1cd0*/  IMAD R33, R26, UR7, R3 ;  /* 0x000000071a217c24 */ /* 0x000fe2000f8e0203 */
[----:B------:R-:W-:Y:S01]  /*1ce0*/  ULDC.64 UR6, c[0x0][0xa08] ;  /* 0x0002820000067ab9 */ /* 0x000fe20000000a00 */
[----:B------:R-:W-:Y:S01]  /*1cf0*/  IMAD R3, R0, UR4, RZ ;  /* 0x0000000400037c24 */ /* 0x000fe2000f8e02ff */
[----:B------:R-:W-:Y:S01]  /*1d00*/  ISETP.NE.U32.AND P0, PT, RZ, UR6, PT ;  /* 0x00000006ff007c0c */ /* 0x000fe2000bf05070 */
[----:B------:R-:W-:Y:S02]  /*1d10*/  IMAD.IADD R33, R5, 0x1, R33 ;  /* 0x0000000105217824 */ /* 0x000fe400078e0221 */
[----:B------:R-:W-:Y:S01]  /*1d20*/  IMAD R3, R26, UR5, R3 ;  /* 0x000000051a037c24 */ /* 0x000fe2000f8e0203 */
[----:B------:R-:W-:Y:S01]  /*1d30*/  ISETP.NE.AND.EX P0, PT, RZ, UR7, PT, P0 ;  /* 0x00000007ff007c0c */ /* 0x000fe2000bf05300 */
[----:B------:R-:W-:Y:S01]  /*1d40*/  ULDC.64 UR4, c[0x0][0x310] ;  /* 0x0000c40000047ab9 */ /* 0x000fe20000000a00 */
[----:B------:R-:W-:Y:S01]  /*1d50*/  ULDC.64 UR6, c[0x0][0x338] ;  /* 0x0000ce0000067ab9 */ /* 0x000fe20000000a00 */
[----:B------:R-:W-:Y:S01]  /*1d60*/  IMAD.IADD R7, R7, 0x1, R3 ;  /* 0x0000000107077824 */ /* 0x000fe200078e0203 */
[----:B------:R-:W-:Y:S01]  /*1d70*/  SHF.R.S32.HI R3, RZ, 0x1f, R23 ;  /* 0x0000001fff037819 */ /* 0x000fe20000011417 */
[----:B------:R-:W-:Y:S01]  /*1d80*/  IMAD.MOV.U32 R32, RZ, RZ, R4 ;  /* 0x000000ffff207224 */ /* 0x000fe200078e0004 */
[----:B0-----:R-:W-:Y:S01]  /*1d90*/  SHF.R.U32.HI R52, RZ, 0x7, R52 ;  /* 0x00000007ff347819 */ /* 0x001fe20000011634 */
[----:B------:R-:W0:Y:S01]  /*1da0*/  LDC.64 R4, c[0x0][0x408] ;  /* 0x00010200ff047b82 */ /* 0x000e220000000a00 */
[----:B------:R-:W-:-:S02]  /*1db0*/  IMAD.IADD R15, R16, 0x1, R15 ;  /* 0x00000001100f7824 */ /* 0x000fc400078e020f */
[----:B------:R-:W-:Y:S02]  /*1dc0*/  VIADD R72, R16, 0x20 ;  /* 0x0000002010487836 */ /* 0x000fe40000000000 */
[----:B------:R-:W-:Y:S01]  /*1dd0*/  VIADD R59, R52, 0x8 ;  /* 0x00000008343b7836 */ /* 0x000fe20000000000 */
[----:B------:R-:W-:-:S04]  /*1de0*/  SHF.R.S32.HI R48, RZ, 0x1f, R15 ;  /* 0x0000001fff307819 */ /* 0x000fc8000001140f */
[----:B------:R-:W-:-:S04]  /*1df0*/  LEA.HI R48, R48, R15, RZ, 0x3 ;  /* 0x0000000f30307211 */ /* 0x000fc800078f18ff */
[----:B------:R-:W-:-:S04]  /*1e00*/  LOP3.LUT R65, R48, 0xfffffff8, RZ, 0xc0, !PT ;  /* 0xfffffff830417812 */ /* 0x000fc800078ec0ff */
[----:B------:R-:W-:Y:S01]  /*1e10*/  SHF.R.S32.HI R71, RZ, 0x1f, R65 ;  /* 0x0000001fff477819 */ /* 0x000fe20000011441 */
[----:B0-----:R-:W-:Y:S01]  /*1e20*/  IMAD R12, R3, R4, RZ ;  /* 0x00000004030c7224 */ /* 0x001fe200078e02ff */
[C---:B------:R-:W-:Y:S01]  /*1e30*/  SHF.L.U64.HI R56, R4.reuse, 0x6, R5 ;  /* 0x0000000604387819 */ /* 0x040fe20000010205 */
[----:B------:R-:W-:Y:S02]  /*1e40*/  IMAD.SHL.U32 R57, R4, 0x40, RZ ;  /* 0x0000004004397824 */ /* 0x000fe400078e00ff */
[----:B------:R-:W-:Y:S01]  /*1e50*/  IMAD R31, R23, R5, R12 ;  /* 0x00000005171f7224 */ /* 0x000fe200078e020c */
[----:B----4-:R-:W-:Y:S02]  /*1e60*/  SHF.R.S32.HI R0, RZ, 0x1f, R29 ;  /* 0x0000001fff007819 */ /* 0x010fe4000001141d */
[----:B------:R-:W-:Y:S02]  /*1e70*/  SEL R11, R29, RZ, !P0 ;  /* 0x000000ff1d0b7207 */ /* 0x000fe40004000000 */
[----:B------:R-:W-:-:S03]  /*1e80*/  SEL R0, R0, RZ, !P0 ;  /* 0x000000ff00007207 */ /* 0x000fc60004000000 */
[----:B------:R-:W-:-:S04]  /*1e90*/  IMAD.WIDE.U32 R20, R11, UR4, R6 ;  /* 0x000000040b147c25 */ /* 0x000fc8000f8e0006 */
[C---:B------:R-:W-:Y:S02]  /*1ea0*/  IMAD R6, R0.reuse, UR6, RZ ;  /* 0x0000000600067c24 */ /* 0x040fe4000f8e02ff */
[----:B------:R-:W-:Y:S01]  /*1eb0*/  IMAD R8, R0, UR4, RZ ;  /* 0x0000000400087c24 */ /* 0x000fe2000f8e02ff */
[----:B------:R-:W-:Y:S01]  /*1ec0*/  ULDC UR4, c[0x0][0x2f4] ;  /* 0x0000bd0000047ab9 */ /* 0x000fe20000000800 */
[----:B------:R-:W-:Y:S01]  /*1ed0*/  IMAD R73, R11, UR7, R6 ;  /* 0x000000070b497c24 */ /* 0x000fe2000f8e0206 */
[----:B------:R-:W-:Y:S01]  /*1ee0*/  ISETP.GE.AND P4, PT, R16, UR4, PT ;  /* 0x0000000410007c0c */ /* 0x000fe2000bf86270 */
[----:B-1----:R-:W-:Y:S01]  /*1ef0*/  IMAD R6, R3, R54, RZ ;  /* 0x0000003603067224 */ /* 0x002fe200078e02ff */
[----:B------:R-:W-:Y:S01]  /*1f00*/  ISETP.GE.AND P3, PT, R72, UR4, PT ;  /* 0x0000000448007c0c */ /* 0x000fe2000bf66270 */
[C---:B------:R-:W-:Y:S02]  /*1f10*/  IMAD R13, R11.reuse, UR5, R8 ;  /* 0x000000050b0d7c24 */ /* 0x040fe4000f8e0208 */
[----:B------:R-:W-:-:S04]  /*1f20*/  IMAD.WIDE.U32 R32, R11, UR6, R32 ;  /* 0x000000060b207c25 */ /* 0x000fc8000f8e0020 */
[C---:B------:R-:W-:Y:S02]  /*1f30*/  IMAD R29, R23.reuse, R55, R6 ;  /* 0x00000037171d7224 */ /* 0x040fe400078e0206 */
[----:B------:R-:W-:-:S04]  /*1f40*/  IMAD.WIDE.U32 R6, R23, R54, R186 ;  /* 0x0000003617067225 */ /* 0x000fc800078e00ba */
[----:B------:R-:W-:-:S04]  /*1f50*/  IMAD.WIDE.U32 R10, R23, R54, R16 ;  /* 0x00000036170a7225 */ /* 0x000fc800078e0010 */
[----:B------:R-:W-:Y:S02]  /*1f60*/  IMAD.IADD R7, R7, 0x1, R29 ;  /* 0x0000000107077824 */ /* 0x000fe400078e021d */
[----:B------:R-:W-:Y:S01]  /*1f70*/  IMAD.IADD R11, R29, 0x1, R11 ;  /* 0x000000011d0b7824 */ /* 0x000fe200078e020b */
[----:B-----5:R-:W-:Y:S01]  /*1f80*/  SHF.R.S32.HI R29, RZ, 0x1f, R27 ;  /* 0x0000001fff1d7819 */ /* 0x020fe2000001141b */
[-C--:B------:R-:W-:Y:S02]  /*1f90*/  IMAD R0, R3, R50.reuse, RZ ;  /* 0x0000003203007224 */ /* 0x080fe400078e02ff */
[----:B------:R-:W-:-:S04]  /*1fa0*/  IMAD.WIDE.U32 R8, R23, R50, R16 ;  /* 0x0000003217087225 */ /* 0x000fc800078e0010 */
[----:B------:R-:W-:Y:S02]  /*1fb0*/  IMAD R30, R29, R54, RZ ;  /* 0x000000361d1e7224 */ /* 0x000fe400078e02ff */
[----:B------:R-:W-:Y:S01]  /*1fc0*/  IMAD R47, R23, R51, R0 ;  /* 0x00000033172f7224 */ /* 0x000fe200078e0200 */
[----:B------:R-:W-:Y:S01]  /*1fd0*/  SHF.L.U64.HI R51, R54, 0x6, R55 ;  /* 0x0000000636337819 */ /* 0x000fe20000010237 */
[----:B------:R-:W-:Y:S01]  /*1fe0*/  IMAD R63, R27, R55, R30 ;  /* 0x000000371b3f7224 */ /* 0x000fe200078e021e */
[----:B------:R-:W-:Y:S01]  /*1ff0*/  LOP3.LUT R55, R14, 0x1c0, RZ, 0xc0, !PT ;  /* 0x000001c00e377812 */ /* 0x000fe200078ec0ff */
[----:B------:R-:W-:Y:S01]  /*2000*/  IMAD R30, R29, R4, RZ ;  /* 0x000000041d1e7224 */ /* 0x000fe200078e02ff */
[----:B------:R-:W-:Y:S01]  /*2010*/  IADD3 R0, P0, R20, R8, RZ ;  /* 0x0000000814007210 */ /* 0x000fe20007f1e0ff */
[----:B------:R-:W-:Y:S01]  /*2020*/  IMAD.IADD R26, R21, 0x1, R13 ;  /* 0x00000001151a7824 */ /* 0x000fe200078e020d */
[----:B------:R-:W-:Y:S01]  /*2030*/  SHF.R.U32.HI R58, RZ, 0x3, R55 ;  /* 0x00000003ff3a7819 */ /* 0x000fe20000011637 */
[----:B------:R-:W-:Y:S01]  /*2040*/  IMAD R69, R27, R5, R30 ;  /* 0x000000051b457224 */ /* 0x000fe200078e021e */
[--C-:B------:R-:W-:Y:S01]  /*2050*/  LOP3.LUT R5, R55, 0x18, R16.reuse, 0xf8, !PT ;  /* 0x0000001837057812 */ /* 0x100fe200078ef810 */
[----:B------:R-:W-:Y:S01]  /*2060*/  IMAD.WIDE.U32 R12, R23, R4, R16 ;  /* 0x00000004170c7225 */ /* 0x000fe200078e0010 */
[----:B------:R-:W-:-:S02]  /*2070*/  IADD3.X R47, R26, R9, R47, P0, !PT ;  /* 0x000000091a2f7210 */ /* 0x000fc400007fe42f */
[----:B------:R-:W-:Y:S01]  /*2080*/  LOP3.LUT R5, R5, R58, RZ, 0x3c, !PT ;  /* 0x0000003a05057212 */ /* 0x000fe200078e3cff */
[C---:B------:R-:W-:Y:S01]  /*2090*/  IMAD.WIDE.U32 R8, R23.reuse, R4, R186 ;  /* 0x0000000417087225 */ /* 0x040fe200078e00ba */
[----:B------:R-:W-:-:S03]  /*20a0*/  IADD3 R42, P0, R23, R42, RZ ;  /* 0x0000002a172a7210 */ /* 0x000fc60007f1e0ff */
[----:B------:R-:W-:Y:S01]  /*20b0*/  IMAD R62, R192, 0x200, R5 ;  /* 0x00000200c03e7824 */ /* 0x000fe200078e0205 */
[----:B------:R-:W-:Y:S01]  /*20c0*/  LOP3.LUT R5, R55, 0x38, R48, 0xf8, !PT ;  /* 0x0000003837057812 */ /* 0x000fe200078ef830 */
[----:B------:R-:W-:Y:S02]  /*20d0*/  IMAD.IADD R9, R9, 0x1, R31 ;  /* 0x0000000109097824 */ /* 0x000fe400078e021f */
[----:B------:R-:W-:Y:S01]  /*20e0*/  IMAD.IADD R13, R31, 0x1, R13 ;  /* 0x000000011f0d7824 */ /* 0x000fe200078e020d */
[----:B------:R-:W-:Y:S01]  /*20f0*/  LOP3.LUT R5, R5, R58, RZ, 0x3c, !PT ;  /* 0x0000003a05057212 */ /* 0x000fe200078e3cff */
[----:B------:R-:W-:-:S04]  /*2100*/  IMAD.WIDE.U32 R34, R27, R54, R6 ;  /* 0x000000361b227225 */ /* 0x000fc800078e0006 */
[----:B------:R-:W-:-:S04]  /*2110*/  IMAD.WIDE.U32 R38, R27, R4, R8 ;  /* 0x000000041b267225 */ /* 0x000fc800078e0008 */
[----:B------:R-:W-:-:S04]  /*2120*/  IMAD.WIDE.U32 R36, R27, R54, R10 ;  /* 0x000000361b247225 */ /* 0x000fc800078e000a */
[----:B------:R-:W-:-:S04]  /*2130*/  IMAD.WIDE.U32 R40, R27, R4, R12 ;  /* 0x000000041b287225 */ /* 0x000fc800078e000c */
[----:B------:R-:W-:Y:S02]  /*2140*/  IMAD.IADD R61, R35, 0x1, R63 ;  /* 0x00000001233d7824 */ /* 0x000fe400078e023f */
[----:B------:R-:W-:Y:S02]  /*2150*/  IMAD.IADD R67, R39, 0x1, R69 ;  /* 0x0000000127437824 */ /* 0x000fe400078e0245 */
[----:B------:R-:W-:Y:S02]  /*2160*/  IMAD.SHL.U32 R50, R50, 0x40, RZ ;  /* 0x0000004032327824 */ /* 0x000fe400078e00ff */
[----:B------:R-:W-:Y:S02]  /*2170*/  IMAD.SHL.U32 R54, R54, 0x40, RZ ;  /* 0x0000004036367824 */ /* 0x000fe400078e00ff */
[----:B------:R-:W-:Y:S02]  /*2180*/  IMAD.X R43, R28, 0x1, R3, P0 ;  /* 0x000000011c2b7824 */ /* 0x000fe400000e0603 */
[----:B------:R-:W-:-:S02]  /*2190*/  IMAD.IADD R63, R63, 0x1, R37 ;  /* 0x000000013f3f7824 */ /* 0x000fc400078e0225 */
[----:B------:R-:W-:Y:S02]  /*21a0*/  IMAD.IADD R69, R69, 0x1, R41 ;  /* 0x0000000145457824 */ /* 0x000fe400078e0229 */
[----:B------:R-:W-:Y:S02]  /*21b0*/  IMAD R64, R192, 0x200, R5 ;  /* 0x00000200c0407824 */ /* 0x000fe400078e0205 */
[----:B------:R-:W-:-:S07]  /*21c0*/  IMAD.IADD R73, R33, 0x1, R73 ;  /* 0x0000000121497824 */ /* 0x000fce00078e0249 */
.L_x_3888:
[----:B0-----:R-:W0:Y:S01]  /*21d0*/  LDC R77, c[0x0][0x3f4] ;  /* 0x0000fd00ff4d7b82 */ /* 0x001e220000000800 */
[----:B------:R-:W-:Y:S01]  /*21e0*/  VIADD R45, R45, 0xffffffff ;  /* 0xffffffff2d2d7836 */ /* 0x000fe20000000000 */
[----:B------:R-:W-:Y:S05]  /*21f0*/  YIELD ;  /* 0x0000000000007946 */ /* 0x000fea0003800000 */
[----:B------:R-:W-:Y:S01]  /*2200*/  SHF.R.S32.HI R70, RZ, 0x1f, R45 ;  /* 0x0000001fff467819 */ /* 0x000fe2000001142d */
[----:B----4-:R-:W1:Y:S01]  /*2210*/  LDC.64 R52, c[0x0][0x2e8] ;  /* 0x0000ba00ff347b82 */ /* 0x010e620000000a00 */
[-C--:B------:R-:W-:Y:S01]  /*2220*/  IMAD R5, R49, R45.reuse, RZ ;  /* 0x0000002d31057224 */ /* 0x080fe200078e02ff */
[----:B------:R-:W-:Y:S01]  /*2230*/  BSSY B0, `(.L_x_3859) ;  /* 0x000017a000007945 */ /* 0x000fe20003800000 */
[----:B---3--:R-:W-:Y:S01]  /*2240*/  IMAD.WIDE.U32 R14, R50, R45, RZ ;  /* 0x0000002d320e7225 */ /* 0x008fe200078e00ff */
[----:B------:R-:W-:-:S03]  /*2250*/  ISETP.GT.AND P2, PT, R45, R44, PT ;  /* 0x0000002c2d00720c */ /* 0x000fc60003f44270 */
[----:B------:R-:W-:Y:S01]  /*2260*/  IMAD R5, R70, R50, R5 ;  /* 0x0000003246057224 */ /* 0x000fe200078e0205 */
[----:B------:R-:W-:Y:S01]  /*2270*/  IADD3 R4, P0, R0, R14, RZ ;  /* 0x0000000e00047210 */ /* 0x000fe20007f1e0ff */
[----:B--2---:R-:W-:Y:S02]  /*2280*/  IMAD.SHL.U32 R31, R19, 0x1000, RZ ;  /* 0x00001000131f7824 */ /* 0x004fe400078e00ff */
[----:B------:R-:W-:Y:S02]  /*2290*/  IMAD.IADD R78, R15, 0x1, R5 ;  /* 0x000000010f4e7824 */ /* 0x000fe400078e0205 */
[----:B------:R-:W-:Y:S02]  /*22a0*/  IMAD.IADD R5, R62, 0x1, R31 ;  /* 0x000000013e057824 */ /* 0x000fe400078e021f */
[----:B------:R-:W-:Y:S01]  /*22b0*/  IMAD.X R6, R78, 0x1, R47, P0 ;  /* 0x000000014e067824 */ /* 0x000fe200000e062f */
[----:B0-----:R-:W-:Y:S01]  /*22c0*/  ISETP.GE.AND P0, PT, R77, 0x1, PT ;  /* 0x000000014d00780c */ /* 0x001fe20003f06270 */
[----:B------:R-:W-:Y:S01]  /*22d0*/  IMAD R30, R5, 0x2, R2 ;  /* 0x00000002051e7824 */ /* 0x000fe200078e0202 */
[----:B-1----:R-:W-:-:S04]  /*22e0*/  LEA R12, P1, R4, R52, 0x1 ;  /* 0x00000034040c7211 */ /* 0x002fc800078208ff */
[----:B------:R-:W-:-:S07]  /*22f0*/  LEA.HI.X R13, R4, R53, R6, 0x1, P1 ;  /* 0x00000035040d7211 */ /* 0x000fce00008f0c06 */
[----:B------:R-:W-:Y:S05]  /*2300*/  @!P0 BRA `(.L_x_3860) ;  /* 0x0000001400508947 */ /* 0x000fea0003800000 */
[----:B------:R-:W-:Y:S01]  /*2310*/  ULDC.U8 UR4, c[0x0][0x410] ;  /* 0x0001040000047ab9 */ /* 0x000fe20000000000 */
[-C--:B------:R-:W-:Y:S01]  /*2320*/  IMAD R7, R51, R45.reuse, RZ ;  /* 0x0000002d33077224 */ /* 0x080fe200078e02ff */
[----:B------:R-:W-:Y:S01]  /*2330*/  ISETP.NE.AND P0, PT, RZ, UR4, PT ;  /* 0x00000004ff007c0c */ /* 0x000fe2000bf05270 */
[----:B------:R-:W-:-:S04]  /*2340*/  IMAD.WIDE.U32 R4, R54, R45, RZ ;  /* 0x0000002d36047225 */ /* 0x000fc800078e00ff */
[----:B------:R-:W-:-:S04]  /*2350*/  IMAD R7, R70, R54, R7 ;  /* 0x0000003646077224 */ /* 0x000fc800078e0207 */
[----:B------:R-:W-:-:S04]  /*2360*/  IMAD.IADD R74, R5, 0x1, R7 ;  /* 0x00000001054a7824 */ /* 0x000fc800078e0207 */
[----:B------:R-:W-:Y:S05]  /*2370*/  @!P0 BRA `(.L_x_3861) ;  /* 0x0000000800748947 */ /* 0x000fea0003800000 */
[----:B------:R-:W-:Y:S01]  /*2380*/  IMAD R6, R45, -0x40, R46 ;  /* 0xffffffc02d067824 */ /* 0x000fe200078e022e */
[----:B------:R-:W-:Y:S01]  /*2390*/  BSSY B1, `(.L_x_3862) ;  /* 0x000001d000017945 */ /* 0x000fe20003800000 */
[----:B------:R-:W-:Y:S02]  /*23a0*/  CS2R R8, SRZ ;  /* 0x0000000000087805 */ /* 0x000fe4000001ff00 */
[----:B------:R-:W-:Y:S02]  /*23b0*/  CS2R R28, SRZ ;  /* 0x00000000001c7805 */ /* 0x000fe4000001ff00 */
[----:B------:R-:W-:Y:S02]  /*23c0*/  CS2R R10, SRZ ;  /* 0x00000000000a7805 */ /* 0x000fe4000001ff00 */
[----:B------:R-:W-:Y:S02]  /*23d0*/  VIMNMX R6, R6, 0x40, PT ;  /* 0x0000004006067848 */ /* 0x000fe40003fe0100 */
[----:B------:R-:W-:-:S02]  /*23e0*/  CS2R R14, SRZ ;  /* 0x00000000000e7805 */ /* 0x000fc4000001ff00 */
[----:B------:R-:W-:-:S13]  /*23f0*/  ISETP.GE.AND P1, PT, R23, R6, PT ;  /* 0x000000061700720c */ /* 0x000fda0003f26270 */
[----:B------:R-:W-:Y:S05]  /*2400*/  @P1 BRA `(.L_x_3863) ;  /* 0x0000000000541947 */ /* 0x000fea0003800000 */
[----:B------:R-:W-:Y:S01]  /*2410*/  IMAD R6, R56, R45, RZ ;  /* 0x0000002d38067224 */ /* 0x000fe200078e02ff */
[----:B------:R-:W-:Y:S01]  /*2420*/  IADD3 R8, P0, R34, R4, RZ ;  /* 0x0000000422087210 */ /* 0x000fe20007f1e0ff */
[----:B------:R-:W-:Y:S01]  /*2430*/  IMAD.MOV.U32 R66, RZ, RZ, R38 ;  /* 0x000000ffff427224 */ /* 0x000fe200078e0026 */
[----:B------:R-:W-:Y:S01]  /*2440*/  ULDC.64 UR6, c[0x0][0x400] ;  /* 0x0001000000067ab9 */ /* 0x000fe20000000a00 */
[-C--:B------:R-:W-:Y:S01]  /*2450*/  IMAD R5, R70, R57.reuse, R6 ;  /* 0x0000003946057224 */ /* 0x080fe200078e0206 */
[----:B------:R-:W-:Y:S01]  /*2460*/  ULDC.64 UR4, c[0x0][0x3e8] ;  /* 0x0000fa0000047ab9 */ /* 0x000fe20000000a00 */
[----:B------:R-:W-:Y:S01]  /*2470*/  IMAD.WIDE.U32 R6, R45, R57, R66 ;  /* 0x000000392d067225 */ /* 0x000fe200078e0042 */
[----:B------:R-:W-:-:S03]  /*2480*/  CS2R R10, SRZ ;  /* 0x00000000000a7805 */ /* 0x000fc6000001ff00 */
[----:B------:R-:W-:Y:S01]  /*2490*/  IMAD.IADD R5, R7, 0x1, R5 ;  /* 0x0000000107057824 */ /* 0x000fe200078e0205 */
[----:B------:R-:W-:Y:S01]  /*24a0*/  LEA R52, P5, R6, UR6, 0x1 ;  /* 0x0000000606347c11 */ /* 0x000fe2000f8a08ff */
[----:B------:R-:W-:Y:S01]  /*24b0*/  IMAD.X R7, R74, 0x1, R61, P0 ;  /* 0x000000014a077824 */ /* 0x000fe200000e063d */
[----:B------:R-:W-:Y:S02]  /*24c0*/  LEA R4, P0, R8, UR4, 0x1 ;  /* 0x0000000408047c11 */ /* 0x000fe4000f8008ff */
[----:B------:R-:W-:Y:S02]  /*24d0*/  LEA.HI.X R53, R6, UR7, R5, 0x1, P5 ;  /* 0x0000000706357c11 */ /* 0x000fe4000a8f0c05 */
[----:B------:R-:W-:Y:S02]  /*24e0*/  LEA.HI.X R5, R8, UR5, R7, 0x1, P0 ;  /* 0x0000000508057c11 */ /* 0x000fe400080f0c07 */
[----:B------:R-:W-:Y:S02]  /*24f0*/  CS2R R8, SRZ ;  /* 0x0000000000087805 */ /* 0x000fe4000001ff00 */
[----:B------:R-:W-:-:S02]  /*2500*/  ISETP.GE.AND P5, PT, R186, R77, PT ;  /* 0x0000004dba00720c */ /* 0x000fc40003fa6270 */
[----:B------:R-:W-:-:S11]  /*2510*/  ISETP.GE.AND P0, PT, R190, R77, PT ;  /* 0x0000004dbe00720c */ /* 0x000fd60003f06270 */
[----:B------:R0:W5:Y:S04]  /*2520*/  @!P5 LDG.E.64 R28, desc[UR40][R4.64] ;  /* 0x00000028041cd981 */ /* 0x000168000c1e1b00 */
[----:B------:R0:W5:Y:S04]  /*2530*/  @!P0 LDG.E.64 R8, desc[UR40][R4.64+0x20] ;  /* 0x0000202804088981 */ /* 0x000168000c1e1b00 */
[----:B------:R0:W5:Y:S04]  /*2540*/  @!P5 LDG.E.64 R14, desc[UR40][R52.64] ;  /* 0x00000028340ed981 */ /* 0x000168000c1e1b00 */
[----:B------:R0:W5:Y:S02]  /*2550*/  @!P0 LDG.E.64 R10, desc[UR40][R52.64+0x20] ;  /* 0x00002028340a8981 */ /* 0x000164000c1e1b00 */
.L_x_3863:
[----:B------:R-:W-:Y:S05]  /*2560*/  BSYNC B1 ;  /* 0x0000000000017941 */ /* 0x000fea0003800000 */
.L_x_3862:
[----:B------:R-:W-:Y:S01]  /*2570*/  ISETP.NE.AND P0, PT, R184, 0x3, PT ;  /* 0x00000003b800780c */ /* 0x000fe20003f05270 */
[----:B0----5:R-:W-:Y:S01]  /*2580*/  IMAD.MOV.U32 R4, RZ, RZ, R8 ;  /* 0x000000ffff047224 */ /* 0x021fe200078e0008 */
[----:B------:R-:W-:Y:S01]  /*2590*/  MOV R7, R29 ;  /* 0x0000001d00077202 */ /* 0x000fe20000000f00 */
[----:B------:R-:W-:Y:S02]  /*25a0*/  IMAD.MOV.U32 R5, RZ, RZ, R9 ;  /* 0x000000ffff057224 */ /* 0x000fe400078e0009 */
[----:B------:R-:W-:-:S03]  /*25b0*/  IMAD.MOV.U32 R6, RZ, RZ, R28 ;  /* 0x000000ffff067224 */ /* 0x000fc600078e001c */
[----:B------:R-:W-:Y:S01]  /*25c0*/  PRMT R76, R4, 0x5410, R5 ;  /* 0x00005410044c7816 */ /* 0x000fe20000000005 */
[----:B------:R-:W-:Y:S01]  /*25d0*/  IMAD.MOV.U32 R4, RZ, RZ, R10 ;  /* 0x000000ffff047224 */ /* 0x000fe200078e000a */
[----:B------:R-:W-:Y:S01]  /*25e0*/  PRMT R53, R6, 0x5410, R7 ;  /* 0x0000541006357816 */ /* 0x000fe20000000007 */
[----:B------:R-:W-:Y:S02]  /*25f0*/  IMAD.MOV.U32 R5, RZ, RZ, R11 ;  /* 0x000000ffff057224 */ /* 0x000fe400078e000b */
[----:B------:R-:W-:Y:S02]  /*2600*/  IMAD.MOV.U32 R6, RZ, RZ, R14 ;  /* 0x000000ffff067224 */ /* 0x000fe400078e000e */
[----:B------:R-:W-:Y:S01]  /*2610*/  IMAD.MOV.U32 R7, RZ, RZ, R15 ;  /* 0x000000ffff077224 */ /* 0x000fe200078e000f */
[----:B------:R-:W-:-:S04]  /*2620*/  PRMT R78, R4, 0x5410, R5 ;  /* 0x00005410044e7816 */ /* 0x000fc80000000005 */
[----:B------:R-:W-:Y:S01]  /*2630*/  PRMT R80, R6, 0x5410, R7 ;  /* 0x0000541006507816 */ /* 0x000fe20000000007 */
[----:B------:R-:W-:Y:S06]  /*2640*/  @!P0 BRA `(.L_x_3864) ;  /* 0x0000000000048947 */ /* 0x000fec0003800000 */
[----:B------:R-:W-:Y:S01]  /*2650*/  BPT.TRAP 0x1 ;  /* 0x000000040000795c */ /* 0x000fe20000300000 */
.L_x_3864:
[----:B------:R-:W-:Y:S01]  /*2660*/  IMAD R66, R19, 0x8, R2 ;  /* 0x0000000813427824 */ /* 0x000fe200078e0202 */
[----:B------:R-:W-:Y:S01]  /*2670*/  SHF.L.U32 R75, R185, 0x1f, RZ ;  /* 0x0000001fb94b7819 */ /* 0x000fe200000006ff */
[----:B------:R-:W-:Y:S03]  /*2680*/  BSSY B1, `(.L_x_3865) ;  /* 0x0000003000017945 */ /* 0x000fe60003800000 */
[----:B------:R-:W0:Y:S02]  /*2690*/  SYNCS.PHASECHK.TRANS64.TRYWAIT P5, [R66+URZ+0x28c90], R75 ;  /* 0x028c904b420075a7 */ /* 0x000e2400080a017f */
[----:B0-----:R-:W-:Y:S05]  /*26a0*/  @!P5 BRA `(.L_x_3866) ;  /* 0x00000158007cd947 */ /* 0x001fea0003800000 */
.L_x_4154:
[----:B------:R-:W-:Y:S05]  /*26b0*/  BSYNC B1 ;  /* 0x0000000000017941 */ /* 0x000fea0003800000 */
.L_x_3865:
[----:B------:R-:W-:Y:S05]  /*26c0*/  @P1 BRA `(.L_x_3867) ;  /* 0x0000001000c01947 */ /* 0x000fea0003800000 */
[----:B------:R-:W-:Y:S04]  /*26d0*/  BSSY B1, `(.L_x_3868) ;  /* 0x0000031000017945 */ /* 0x000fe80003800000 */
[----:B------:R-:W-:Y:S05]  /*26e0*/  @P4 BRA `(.L_x_3869) ;  /* 0x0000000000bc4947 */ /* 0x000fea0003800000 */
[----:B------:R1:W2:Y:S01]  /*26f0*/  LDS.128 R4, [R30+0x22400] ;  /* 0x022400001e047984 */ /* 0x0002a20000000c00 */
[----:B------:R-:W-:Y:S01]  /*2700*/  ISETP.GE.AND P5, PT, R186, R77, PT ;  /* 0x0000004dba00720c */ /* 0x000fe20003fa6270 */
[----:B------:R-:W-:-:S12]  /*2710*/  BSSY B2, `(.L_x_3870) ;  /* 0x000002b000027945 */ /* 0x000fd80003800000 */
[----:B-1----:R-:W-:Y:S05]  /*2720*/  @P5 BRA `(.L_x_3871) ;  /* 0x0000000000a45947 */ /* 0x002fea0003800000 */
[--C-:B------:R-:W-:Y:S02]  /*2730*/  SHF.R.U64 R28, R28, 0x10, R29.reuse ;  /* 0x000000101c1c7819 */ /* 0x100fe4000000121d */
[----:B------:R-:W-:Y:S02]  /*2740*/  SHF.R.U32.HI R30, RZ, 0x10, R29 ;  /* 0x00000010ff1e7819 */ /* 0x000fe4000001161d */
[--C-:B------:R-:W-:Y:S01]  /*2750*/  SHF.R.U64 R29, R14, 0x10, R15.reuse ;  /* 0x000000100e1d7819 */ /* 0x100fe2000000120f */
[----:B--2---:R-:W-:Y:S01]  /*2760*/  IMAD.MOV.U32 R14, RZ, RZ, R6 ;  /* 0x000000ffff0e7224 */ /* 0x004fe200078e0006 */
[----:B------:R-:W-:Y:S01]  /*2770*/  SHF.R.U32.HI R52, RZ, 0x10, R15 ;  /* 0x00000010ff347819 */ /* 0x000fe2000001160f */
[----:B------:R-:W-:Y:S02]  /*2780*/  HADD2.F32 R6, -RZ, R5.H1_H1 ;  /* 0x30000005ff067230 */ /* 0x000fe40000004100 */
[----:B------:R-:W-:Y:S02]  /*2790*/  HADD2.F32 R29, -RZ, R29.H0_H0 ;  /* 0x2000001dff1d7230 */ /* 0x000fe40000004100 */
[----:B------:R-:W-:-:S02]  /*27a0*/  HADD2.F32 R5, -RZ, R5.H0_H0 ;  /* 0x20000005ff057230 */ /* 0x000fc40000004100 */
[----:B------:R-:W-:Y:S02]  /*27b0*/  HADD2.F32 R52, -RZ, R52.H0_H0 ;  /* 0x20000034ff347230 */ /* 0x000fe40000004100 */
[-C--:B------:R-:W-:Y:S01]  /*27c0*/  FMUL.FTZ R70, R6, R29.reuse ;  /* 0x0000001d06467220 */ /* 0x080fe20000410000 */
[--C-:B------:R-:W-:Y:S02]  /*27d0*/  HADD2.F32 R15, -RZ, R7.reuse.H1_H1 ;  /* 0x30000007ff0f7230 */ /* 0x100fe40000004100 */
[----:B------:R-:W-:Y:S01]  /*27e0*/  FMUL.FTZ R29, R5, R29 ;  /* 0x0000001d051d7220 */ /* 0x000fe20000410000 */
[----:B------:R-:W-:Y:S02]  /*27f0*/  HADD2.F32 R28, -RZ, R28.H0_H0 ;  /* 0x2000001cff1c7230 */ /* 0x000fe40000004100 */
[----:B------:R-:W-:Y:S02]  /*2800*/  HADD2.F32 R7, -RZ, R7.H0_H0 ;  /* 0x20000007ff077230 */ /* 0x000fe40000004100 */
[----:B------:R-:W-:Y:S01]  /*2810*/  FMUL.FTZ R74, R15, R52 ;  /* 0x000000340f4a7220 */ /* 0x000fe20000410000 */
[----:B------:R-:W-:-:S02]  /*2820*/  HADD2.F32 R30, -RZ, R30.H0_H0 ;  /* 0x2000001eff1e7230 */ /* 0x000fc40000004100 */
[-C--:B------:R-:W-:Y:S01]  /*2830*/  FFMA.FTZ R70, R5, R28.reuse, -R70 ;  /* 0x0000001c05467223 */ /* 0x080fe20000010846 */
[----:B------:R-:W-:Y:S01]  /*2840*/  FFMA.FTZ R79, R6, R28, R29 ;  /* 0x0000001c064f7223 */ /* 0x000fe2000001001d */
[C---:B------:R-:W-:Y:S01]  /*2850*/  FMUL.FTZ R52, R7.reuse, R52 ;  /* 0x0000003407347220 */ /* 0x040fe20000410000 */
[--C-:B------:R-:W-:Y:S02]  /*2860*/  HADD2.F32 R28, -RZ, R80.reuse.H0_H0 ;  /* 0x20000050ff1c7230 */ /* 0x100fe40000004100 */
[-C--:B------:R-:W-:Y:S01]  /*2870*/  FFMA.FTZ R74, R7, R30.reuse, -R74 ;  /* 0x0000001e074a7223 */ /* 0x080fe2000001084a */
[----:B------:R-:W-:Y:S02]  /*2880*/  HADD2.F32 R29, -RZ, R80.H1_H1 ;  /* 0x30000050ff1d7230 */ /* 0x000fe40000004100 */
[----:B------:R-:W-:Y:S01]  /*2890*/  FFMA.FTZ R83, R15, R30, R52 ;  /* 0x0000001e0f537223 */ /* 0x000fe20000010034 */
[----:B------:R-:W-:Y:S02]  /*28a0*/  HADD2.F32 R5, -RZ, R4.H1_H1 ;  /* 0x30000004ff057230 */ /* 0x000fe40000004100 */
[----:B------:R-:W-:-:S02]  /*28b0*/  HADD2.F32 R6, -RZ, R14.H1_H1 ;  /* 0x3000000eff067230 */ /* 0x000fc40000004100 */
[----:B------:R-:W-:Y:S02]  /*28c0*/  HADD2.F32 R4, -RZ, R4.H0_H0 ;  /* 0x20000004ff047230 */ /* 0x000fe40000004100 */
[----:B------:R-:W-:Y:S02]  /*28d0*/  HADD2.F32 R14, -RZ, R14.H0_H0 ;  /* 0x2000000eff0e7230 */ /* 0x000fe40000004100 */
[-C--:B------:R-:W-:Y:S01]  /*28e0*/  FMUL.FTZ R81, R6, R29.reuse ;  /* 0x0000001d06517220 */ /* 0x080fe20000410000 */
[--C-:B------:R-:W-:Y:S02]  /*28f0*/  HADD2.F32 R7, -RZ, R53.reuse.H0_H0 ;  /* 0x20000035ff077230 */ /* 0x100fe40000004100 */
[----:B------:R-:W-:Y:S02]  /*2900*/  HADD2.F32 R15, -RZ, R53.H1_H1 ;  /* 0x30000035ff0f7230 */ /* 0x000fe40000004100 */
[-C--:B------:R-:W-:Y:S01]  /*2910*/  FMUL.FTZ R53, R5, R28.reuse ;  /* 0x0000001c05357220 */ /* 0x080fe20000410000 */
[----:B------:R-:W-:Y:S01]  /*2920*/  FMUL.FTZ R28, R4, R28 ;  /* 0x0000001c041c7220 */ /* 0x000fe20000410000 */
[----:B------:R-:W-:-:S02]  /*2930*/  FMUL.FTZ R29, R14, R29 ;  /* 0x0000001d0e1d7220 */ /* 0x000fc40000410000 */
[-C--:B------:R-:W-:Y:S01]  /*2940*/  FFMA.FTZ R53, R4, R7.reuse, -R53 ;  /* 0x0000000704357223 */ /* 0x080fe20000010835 */
[----:B------:R-:W-:Y:S01]  /*2950*/  FFMA.FTZ R28, R5, R7, R28 ;  /* 0x00000007051c7223 */ /* 0x000fe2000001001c */
[-C--:B------:R-:W-:Y:S01]  /*2960*/  FFMA.FTZ R81, R14, R15.reuse, -R81 ;  /* 0x0000000f0e517223 */ /* 0x080fe20000010851 */
[----:B------:R-:W-:Y:S01]  /*2970*/  FFMA.FTZ R6, R6, R15, R29 ;  /* 0x0000000f06067223 */ /* 0x000fe2000001001d */
[----:B------:R-:W-:Y:S02]  /*2980*/  F2FP.F16.F32.PACK_AB R5, R79, R70 ;  /* 0x000000464f05723e */ /* 0x000fe400000000ff */
[----:B------:R-:W-:Y:S02]  /*2990*/  F2FP.F16.F32.PACK_AB R7, R83, R74 ;  /* 0x0000004a5307723e */ /* 0x000fe400000000ff */
[----:B------:R-:W-:Y:S02]  /*29a0*/  F2FP.F16.F32.PACK_AB R4, R28, R53 ;  /* 0x000000351c04723e */ /* 0x000fe400000000ff */
[----:B------:R-:W-:-:S07]  /*29b0*/  F2FP.F16.F32.PACK_AB R6, R6, R81 ;  /* 0x000000510606723e */ /* 0x000fce00000000ff */
.L_x_3871:
[----:B------:R-:W-:Y:S05]  /*29c0*/  BSYNC B2 ;  /* 0x0000000000027941 */ /* 0x000fea0003800000 */
.L_x_3870:
[----:B--2---:R1:W-:Y:S02]  /*29d0*/  STG.E.128 desc[UR40][R12.64], R4 ;  /* 0x000000040c007986 */ /* 0x0043e4000c101d28 */
.L_x_3869:
[----:B------:R-:W-:Y:S05]  /*29e0*/  BSYNC B1 ;  /* 0x0000000000017941 */ /* 0x000fea0003800000 */
.L_x_3868:
[----:B------:R-:W-:Y:S05]  /*29f0*/  @P3 BRA `(.L_x_3867) ;  /* 0x0000000c00f43947 */ /* 0x000fea0003800000 */
[----:B-1----:R-:W-:Y:S01]  /*2a00*/  IMAD.MOV.U32 R4, RZ, RZ, 0x20 ;  /* 0x00000020ff047424 */ /* 0x002fe200078e00ff */
[----:B------:R-:W-:Y:S01]  /*2a10*/  LOP3.LUT P5, RZ, R188, 0x4, RZ, 0xc0, !PT ;  /* 0x00000004bcff7812 */ /* 0x000fe200078ac0ff */
[----:B------:R-:W-:Y:S03]  /*2a20*/  BSSY B1, `(.L_x_3872) ;  /* 0x0000030000017945 */ /* 0x000fe60003800000 */
[----:B------:R-:W-:Y:S02]  /*2a30*/  SEL R4, R4, 0xffffffe0, !P5 ;  /* 0xffffffe004047807 */ /* 0x000fe40006800000 */
[----:B------:R-:W-:Y:S02]  /*2a40*/  ISETP.GE.AND P5, PT, R190, R77, PT ;  /* 0x0000004dbe00720c */ /* 0x000fe40003fa6270 */
[----:B------:R-:W-:-:S05]  /*2a50*/  IADD3 R31, R4, R62, R31 ;  /* 0x0000003e041f7210 */ /* 0x000fca0007ffe01f */
[----:B------:R-:W-:-:S06]  /*2a60*/  IMAD R4, R31, 0x2, R2 ;  /* 0x000000021f047824 */ /* 0x000fcc00078e0202 */
[----:B------:R-:W1:Y:S01]  /*2a70*/  LDS.128 R4, [R4+0x22400] ;  /* 0x0224000004047984 */ /* 0x000e620000000c00 */
[----:B------:R-:W-:Y:S05]  /*2a80*/  @P5 BRA `(.L_x_3873) ;  /* 0x0000000000a45947 */ /* 0x000fea0003800000 */
[--C-:B------:R-:W-:Y:S01]  /*2a90*/  SHF.R.U64 R15, R8, 0x10, R9.reuse ;  /* 0x00000010080f7819 */ /* 0x100fe20000001209 */
[----:B-1----:R-:W-:Y:S01]  /*2aa0*/  IMAD.MOV.U32 R8, RZ, RZ, R6 ;  /* 0x000000ffff087224 */ /* 0x002fe200078e0006 */
        /* <DEDUP_REMOVED lines=39> */
.L_x_3873:
[----:B------:R-:W-:Y:S05]  /*2d20*/  BSYNC B1 ;  /* 0x0000000000017941 */ /* 0x000fea0003800000 */
.L_x_3872:
[----:B-1----:R1:W-:Y:S01]  /*2d30*/  STG.E.128 desc[UR40][R12.64+0x40], R4 ;  /* 0x000040040c007986 */ /* 0x0023e2000c101d28 */
[----:B------:R-:W-:Y:S05]  /*2d40*/  BRA `(.L_x_3867) ;  /* 0x0000000c00207947 */ /* 0x000fea0003800000 */
.L_x_3861:
[----:B------:R-:W-:-:S05]  /*2d50*/  IMAD R5, R45, -0x40, R46 ;  /* 0xffffffc02d057824 */ /* 0x000fca00078e022e */
[----:B------:R-:W-:-:S04]  /*2d60*/  VIMNMX R6, R5, 0x40, PT ;  /* 0x0000004005067848 */ /* 0x000fc80003fe0100 */
[----:B------:R-:W-:-:S04]  /*2d70*/  ISETP.GE.AND P1, PT, R23, R6, PT ;  /* 0x000000061700720c */ /* 0x000fc80003f26270 */
[----:B------:R-:W-:-:S13]  /*2d80*/  ISETP.GE.OR P0, PT, R16, R77, P1 ;  /* 0x0000004d1000720c */ /* 0x000fda0000f06670 */
[----:B------:R-:W0:Y:S01]  /*2d90*/  @!P0 LDC.64 R12, c[0x0][0x3e8] ;  /* 0x0000fa00ff0c8b82 */ /* 0x000e220000000a00 */
[----:B------:R-:W-:Y:S01]  /*2da0*/  @!P0 IADD3 R6, P5, R36, R4, RZ ;  /* 0x0000000424068210 */ /* 0x000fe20007fbe0ff */
[----:B------:R-:W-:Y:S02]  /*2db0*/  @!P0 IMAD R4, R56, R45, RZ ;  /* 0x0000002d38048224 */ /* 0x000fe400078e02ff */
[----:B------:R-:W-:Y:S02]  /*2dc0*/  @!P0 IMAD.MOV.U32 R5, RZ, RZ, R69 ;  /* 0x000000ffff058224 */ /* 0x000fe400078e0045 */
[----:B------:R-:W-:Y:S02]  /*2dd0*/  @!P0 IMAD R9, R70, R57, R4 ;  /* 0x0000003946098224 */ /* 0x000fe400078e0204 */
[----:B------:R-:W1:Y:S01]  /*2de0*/  @!P0 LDC.64 R10, c[0x0][0x400] ;  /* 0x00010000ff0a8b82 */ /* 0x000e620000000a00 */
[----:B------:R-:W-:Y:S02]  /*2df0*/  @!P0 IMAD.MOV.U32 R4, RZ, RZ, R40 ;  /* 0x000000ffff048224 */ /* 0x000fe400078e0028 */
[----:B------:R-:W-:-:S02]  /*2e00*/  @!P0 IMAD.X R7, R74, 0x1, R63, P5 ;  /* 0x000000014a078824 */ /* 0x000fc400028e063f */
[----:B------:R-:W-:Y:S01]  /*2e10*/  @!P0 IMAD.WIDE.U32 R28, R45, R57, R4 ;  /* 0x000000392d1c8225 */ /* 0x000fe200078e0004 */
[----:B------:R-:W-:-:S03]  /*2e20*/  CS2R R4, SRZ ;  /* 0x0000000000047805 */ /* 0x000fc6000001ff00 */
[----:B------:R-:W-:Y:S01]  /*2e30*/  @!P0 IMAD.IADD R29, R9, 0x1, R29 ;  /* 0x00000001091d8824 */ /* 0x000fe200078e021d */
[----:B0-----:R-:W-:-:S04]  /*2e40*/  @!P0 LEA R12, P5, R6, R12, 0x1 ;  /* 0x0000000c060c8211 */ /* 0x001fc800078a08ff */
[----:B------:R-:W-:Y:S02]  /*2e50*/  @!P0 LEA.HI.X R13, R6, R13, R7, 0x1, P5 ;  /* 0x0000000d060d8211 */ /* 0x000fe400028f0c07 */
[----:B------:R-:W-:Y:S02]  /*2e60*/  CS2R R6, SRZ ;  /* 0x0000000000067805 */ /* 0x000fe4000001ff00 */
[C---:B-1----:R-:W-:Y:S02]  /*2e70*/  @!P0 LEA R74, P5, R28.reuse, R10, 0x1 ;  /* 0x0000000a1c4a8211 */ /* 0x042fe400078a08ff */
[----:B------:R-:W-:Y:S02]  /*2e80*/  CS2R R8, SRZ ;  /* 0x0000000000087805 */ /* 0x000fe4000001ff00 */
[----:B------:R-:W2:Y:S01]  /*2e90*/  @!P0 LDG.E.128 R4, desc[UR40][R12.64] ;  /* 0x000000280c048981 */ /* 0x000ea2000c1e1d00 */
[----:B------:R-:W-:Y:S02]  /*2ea0*/  @!P0 LEA.HI.X R75, R28, R11, R29, 0x1, P5 ;  /* 0x0000000b1c4b8211 */ /* 0x000fe400028f0c1d */
[----:B------:R-:W-:-:S06]  /*2eb0*/  CS2R R10, SRZ ;  /* 0x00000000000a7805 */ /* 0x000fcc000001ff00 */
[----:B------:R-:W3:Y:S01]  /*2ec0*/  @!P0 LDG.E.128 R8, desc[UR40][R74.64] ;  /* 0x000000284a088981 */ /* 0x000ee2000c1e1d00 */
[----:B------:R-:W-:-:S04]  /*2ed0*/  ISETP.GE.AND P0, PT, R16, R77, PT ;  /* 0x0000004d1000720c */ /* 0x000fc80003f06270 */
[----:B------:R-:W-:Y:S02]  /*2ee0*/  P2R R70, PR, RZ, 0x1 ;  /* 0x00000001ff467803 */ /* 0x000fe40000000000 */
[----:B------:R-:W-:Y:S01]  /*2ef0*/  ISETP.NE.AND P0, PT, R184, 0x3, PT ;  /* 0x00000003b800780c */ /* 0x000fe20003f05270 */
[----:B--2---:R-:W-:Y:S02]  /*2f00*/  IMAD.MOV.U32 R28, RZ, RZ, R4 ;  /* 0x000000ffff1c7224 */ /* 0x004fe400078e0004 */
[----:B------:R-:W-:Y:S02]  /*2f10*/  IMAD.MOV.U32 R29, RZ, RZ, R5 ;  /* 0x000000ffff1d7224 */ /* 0x000fe400078e0005 */
[----:B------:R-:W-:Y:S02]  /*2f20*/  IMAD.MOV.U32 R30, RZ, RZ, R6 ;  /* 0x000000ffff1e7224 */ /* 0x000fe400078e0006 */
[----:B------:R-:W-:Y:S01]  /*2f30*/  IMAD.MOV.U32 R66, RZ, RZ, R7 ;  /* 0x000000ffff427224 */ /* 0x000fe200078e0007 */
[----:B------:R-:W-:Y:S01]  /*2f40*/  PRMT R80, R80, 0x5410, R29 ;  /* 0x0000541050507816 */ /* 0x000fe2000000001d */
[----:B---3--:R-:W-:Y:S01]  /*2f50*/  IMAD.MOV.U32 R12, RZ, RZ, R8 ;  /* 0x000000ffff0c7224 */ /* 0x008fe200078e0008 */
[----:B------:R-:W-:Y:S01]  /*2f60*/  PRMT R94, R28, 0x5410, R30 ;  /* 0x000054101c5e7816 */ /* 0x000fe2000000001e */
[----:B------:R-:W-:Y:S01]  /*2f70*/  IMAD.MOV.U32 R13, RZ, RZ, R9 ;  /* 0x000000ffff0d7224 */ /* 0x000fe200078e0009 */
[----:B------:R-:W-:Y:S01]  /*2f80*/  PRMT R86, R86, 0x5410, R66 ;  /* 0x0000541056567816 */ /* 0x000fe20000000042 */
[----:B------:R-:W-:-:S02]  /*2f90*/  IMAD.MOV.U32 R28, RZ, RZ, R10 ;  /* 0x000000ffff1c7224 */ /* 0x000fc400078e000a */
[----:B------:R-:W-:Y:S01]  /*2fa0*/  IMAD.MOV.U32 R29, RZ, RZ, R11 ;  /* 0x000000ffff1d7224 */ /* 0x000fe200078e000b */
[----:B------:R-:W-:Y:S02]  /*2fb0*/  PRMT R80, R13, 0x7610, R80 ;  /* 0x000076100d507816 */ /* 0x000fe40000000050 */
[----:B------:R-:W-:Y:S02]  /*2fc0*/  PRMT R93, R12, 0x5410, R28 ;  /* 0x000054100c5d7816 */ /* 0x000fe4000000001c */
[----:B------:R-:W-:Y:S01]  /*2fd0*/  PRMT R86, R29, 0x7610, R86 ;  /* 0x000076101d567816 */ /* 0x000fe20000000056 */
[----:B------:R-:W-:Y:S06]  /*2fe0*/  @!P0 BRA `(.L_x_3874) ;  /* 0x0000000000048947 */ /* 0x000fec0003800000 */
[----:B------:R-:W-:Y:S01]  /*2ff0*/  BPT.TRAP 0x1 ;  /* 0x000000040000795c */ /* 0x000fe20000300000 */
.L_x_3874:
[----:B------:R-:W-:Y:S01]  /*3000*/  LEA R66, R19, R2, 0x3 ;  /* 0x0000000213427211 */ /* 0x000fe200078e18ff */
[----:B------:R-:W0:Y:S01]  /*3010*/  LDC R81, c[0x0][0x2f4] ;  /* 0x0000bd00ff517b82 */ /* 0x000e220000000800 */
[----:B------:R-:W-:Y:S01]  /*3020*/  SHF.L.U32 R75, R185, 0x1f, RZ ;  /* 0x0000001fb94b7819 */ /* 0x000fe200000006ff */
[----:B------:R-:W-:Y:S03]  /*3030*/  BSSY B1, `(.L_x_3875) ;  /* 0x0000003000017945 */ /* 0x000fe60003800000 */
[----:B------:R-:W1:Y:S02]  /*3040*/  SYNCS.PHASECHK.TRANS64.TRYWAIT P5, [R66+URZ+0x28c90], R75 ;  /* 0x028c904b420075a7 */ /* 0x000e6400080a017f */
[----:B-1----:R-:W-:Y:S05]  /*3050*/  @!P5 BRA `(.L_x_3876) ;  /* 0x000001500024d947 */ /* 0x002fea0003800000 */
.L_x_4155:
[----:B------:R-:W-:Y:S05]  /*3060*/  BSYNC B1 ;  /* 0x0000000000017941 */ /* 0x000fea0003800000 */
.L_x_3875:
[----:B0-----:R-:W-:Y:S01]  /*3070*/  ISETP.GE.OR P5, PT, R16, R81, P1 ;  /* 0x000000511000720c */ /* 0x001fe20000fa6670 */
[----:B------:R-:W-:Y:S01]  /*3080*/  ULDC.64 UR4, c[0x0][0x300] ;  /* 0x0000c00000047ab9 */ /* 0x000fe20000000a00 */
[----:B------:R-:W-:Y:S02]  /*3090*/  IMAD.MOV.U32 R76, RZ, RZ, R14 ;  /* 0x000000ffff4c7224 */ /* 0x000fe400078e000e */
[----:B------:R-:W-:Y:S02]  /*30a0*/  IMAD R12, R3, UR4, RZ ;  /* 0x00000004030c7c24 */ /* 0x000fe4000f8e02ff */
[----:B------:R-:W-:Y:S02]  /*30b0*/  IMAD.MOV.U32 R77, RZ, RZ, R78 ;  /* 0x000000ffff4d7224 */ /* 0x000fe400078e004e */
[C---:B------:R-:W-:Y:S02]  /*30c0*/  IMAD R83, R23.reuse, UR5, R12 ;  /* 0x0000000517537c24 */ /* 0x040fe4000f8e020c */
[----:B------:R-:W-:-:S03]  /*30d0*/  IMAD.WIDE.U32 R76, R23, UR4, R76 ;  /* 0x00000004174c7c25 */ /* 0x000fc6000f8e004c */
[----:B------:R-:W-:Y:S05]  /*30e0*/  @P5 BRA `(.L_x_3867) ;  /* 0x0000000800385947 */ /* 0x000fea0003800000 */
[----:B------:R-:W-:Y:S01]  /*30f0*/  IMAD.IADD R83, R83, 0x1, R77 ;  /* 0x0000000153537824 */ /* 0x000fe200078e024d */
[----:B------:R-:W-:Y:S01]  /*3100*/  IADD3 R12, P5, P6, R20, R76, R65 ;  /* 0x0000004c140c7210 */ /* 0x000fe20007ebe041 */
[----:B------:R-:W-:Y:S03]  /*3110*/  BSSY B1, `(.L_x_3877) ;  /* 0x0000069000017945 */ /* 0x000fe60003800000 */
[----:B------:R-:W-:Y:S02]  /*3120*/  IADD3.X R13, R26, R83, R71, P5, P6 ;  /* 0x000000531a0d7210 */ /* 0x000fe40002fec447 */
[----:B------:R-:W-:Y:S02]  /*3130*/  LEA R78, P5, R12, R52, 0x1 ;  /* 0x000000340c4e7211 */ /* 0x000fe400078a08ff */
[----:B------:R-:W-:Y:S02]  /*3140*/  ISETP.NE.AND P6, PT, R70, RZ, PT ;  /* 0x000000ff4600720c */ /* 0x000fe40003fc5270 */
[----:B------:R-:W-:Y:S01]  /*3150*/  LEA.HI.X R79, R12, R53, R13, 0x1, P5 ;  /* 0x000000350c4f7211 */ /* 0x000fe200028f0c0d */
[----:B------:R-:W-:Y:S01]  /*3160*/  IMAD.IADD R13, R81, 0x1, -R60 ;  /* 0x00000001510d7824 */ /* 0x000fe200078e0a3c */
[----:B------:R-:W-:-:S04]  /*3170*/  ISETP.NE.AND P5, PT, R68, RZ, PT ;  /* 0x000000ff4400720c */ /* 0x000fc80003fa5270 */
[----:B------:R-:W-:-:S04]  /*3180*/  SEL R13, R60, R13, !P5 ;  /* 0x0000000d3c0d7207 */ /* 0x000fc80006800000 */
[----:B------:R-:W-:-:S04]  /*3190*/  SHF.R.S32.HI R12, RZ, 0x1f, R13 ;  /* 0x0000001fff0c7819 */ /* 0x000fc8000001140d */
[----:B------:R-:W-:-:S04]  /*31a0*/  LEA.HI R12, R12, R13, RZ, 0x4 ;  /* 0x0000000d0c0c7211 */ /* 0x000fc800078f20ff */
[----:B------:R-:W-:-:S04]  /*31b0*/  SHF.R.S32.HI R13, RZ, 0x4, R12 ;  /* 0x00000004ff0d7819 */ /* 0x000fc8000001140c */
[----:B------:R-:W-:-:S05]  /*31c0*/  LEA.HI.SX32 R13, R48, R13, 0x1d ;  /* 0x0000000d300d7211 */ /* 0x000fca00078feaff */
[----:B------:R-:W-:-:S05]  /*31d0*/  IMAD.SHL.U32 R70, R13, 0x8, RZ ;  /* 0x000000080d467824 */ /* 0x000fca00078e00ff */
[----:B------:R-:W-:-:S04]  /*31e0*/  LOP3.LUT R13, R55, 0x38, R70, 0xf8, !PT ;  /* 0x00000038370d7812 */ /* 0x000fc800078ef846 */
[----:B------:R-:W-:-:S05]  /*31f0*/  LOP3.LUT R13, R13, R58, RZ, 0x3c, !PT ;  /* 0x0000003a0d0d7212 */ /* 0x000fca00078e3cff */
[----:B------:R-:W-:Y:S02]  /*3200*/  IMAD R12, R192, 0x200, R13 ;  /* 0x00000200c00c7824 */ /* 0x000fe400078e020d */
[----:B------:R-:W-:Y:S02]  /*3210*/  IMAD.IADD R13, R64, 0x1, R31 ;  /* 0x00000001400d7824 */ /* 0x000fe400078e021f */
[----:B------:R-:W-:Y:S02]  /*3220*/  IMAD.IADD R31, R31, 0x1, R12 ;  /* 0x000000011f1f7824 */ /* 0x000fe400078e020c */
[--C-:B------:R-:W-:Y:S02]  /*3230*/  IMAD R13, R13, 0x2, R2.reuse ;  /* 0x000000020d0d7824 */ /* 0x100fe400078e0202 */
[----:B------:R-:W-:-:S04]  /*3240*/  IMAD R31, R31, 0x2, R2 ;  /* 0x000000021f1f7824 */ /* 0x000fc800078e0202 */
[----:B------:R-:W0:Y:S04]  /*3250*/  LDS.128 R12, [R13+0x22400] ;  /* 0x022400000d0c7984 */ /* 0x000e280000000c00 */
[----:B------:R-:W2:Y:S01]  /*3260*/  LDS.128 R28, [R31+0x22400] ;  /* 0x022400001f1c7984 */ /* 0x000ea20000000c00 */
[----:B------:R-:W-:Y:S05]  /*3270*/  @P6 BRA `(.L_x_3878) ;  /* 0x0000000400486947 */ /* 0x000fea0003800000 */
[--C-:B------:R-:W-:Y:S02]  /*3280*/  SHF.R.U64 R90, R8, 0x10, R9.reuse ;  /* 0x00000010085a7819 */ /* 0x100fe40000001209 */
[----:B------:R-:W-:Y:S02]  /*3290*/  SHF.R.U32.HI R8, RZ, 0x10, R9 ;  /* 0x00000010ff087819 */ /* 0x000fe40000011609 */
[--C-:B------:R-:W-:Y:S01]  /*32a0*/  SHF.R.U64 R92, R4, 0x10, R5.reuse ;  /* 0x00000010045c7819 */ /* 0x100fe20000001205 */
[----:B0-----:R-:W-:Y:S01]  /*32b0*/  HADD2.F32 R4, -RZ, R13.H0_H0 ;  /* 0x2000000dff047230 */ /* 0x001fe20000004100 */
[----:B------:R-:W-:Y:S01]  /*32c0*/  SHF.R.U32.HI R74, RZ, 0x10, R5 ;  /* 0x00000010ff4a7819 */ /* 0x000fe20000011605 */
[--C-:B--2---:R-:W-:Y:S01]  /*32d0*/  HADD2.F32 R5, -RZ, R29.reuse.H0_H0 ;  /* 0x2000001dff057230 */ /* 0x104fe20000004100 */
[--C-:B------:R-:W-:Y:S01]  /*32e0*/  SHF.R.U64 R91, R6, 0x10, R7.reuse ;  /* 0x00000010065b7819 */ /* 0x100fe20000001207 */
[----:B------:R-:W-:Y:S01]  /*32f0*/  HADD2.F32 R29, -RZ, R29.H1_H1 ;  /* 0x3000001dff1d7230 */ /* 0x000fe20000004100 */
[----:B------:R-:W-:Y:S01]  /*3300*/  SHF.R.U32.HI R84, RZ, 0x10, R7 ;  /* 0x00000010ff547819 */ /* 0x000fe20000011607 */
[----:B------:R-:W-:Y:S01]  /*3310*/  HADD2.F32 R7, -RZ, R80.H0_H0 ;  /* 0x20000050ff077230 */ /* 0x000fe20000004100 */
[--C-:B------:R-:W-:Y:S01]  /*3320*/  SHF.R.U64 R88, R10, 0x10, R11.reuse ;  /* 0x000000100a587819 */ /* 0x100fe2000000120b */
[----:B------:R-:W-:Y:S01]  /*3330*/  HADD2.F32 R10, -RZ, R8.H0_H0 ;  /* 0x20000008ff0a7230 */ /* 0x000fe20000004100 */
[----:B------:R-:W-:Y:S01]  /*3340*/  SHF.R.U32.HI R11, RZ, 0x10, R11 ;  /* 0x00000010ff0b7819 */ /* 0x000fe2000001160b */
[----:B------:R-:W-:-:S02]  /*3350*/  HADD2.F32 R13, -RZ, R13.H1_H1 ;  /* 0x3000000dff0d7230 */ /* 0x000fc40000004100 */
[-C--:B------:R-:W-:Y:S01]  /*3360*/  FMUL.FTZ R9, R5, R7.reuse ;  /* 0x0000000705097220 */ /* 0x080fe20000410000 */
[----:B------:R-:W-:Y:S02]  /*3370*/  HADD2.F32 R6, -RZ, R80.H1_H1 ;  /* 0x30000050ff067230 */ /* 0x000fe40000004100 */
[C---:B------:R-:W-:Y:S01]  /*3380*/  FMUL.FTZ R80, R4.reuse, R7 ;  /* 0x0000000704507220 */ /* 0x040fe20000410000 */
[----:B------:R-:W-:Y:S02]  /*3390*/  HADD2.F32 R8, -RZ, R74.H0_H0 ;  /* 0x2000004aff087230 */ /* 0x000fe40000004100 */
[-C--:B------:R-:W-:Y:S01]  /*33a0*/  FMUL.FTZ R82, R29, R10.reuse ;  /* 0x0000000a1d527220 */ /* 0x080fe20000410000 */
[----:B------:R-:W-:Y:S01]  /*33b0*/  FMUL.FTZ R10, R13, R10 ;  /* 0x0000000a0d0a7220 */ /* 0x000fe20000410000 */
[-C--:B------:R-:W-:Y:S01]  /*33c0*/  FFMA.FTZ R80, R5, R6.reuse, R80 ;  /* 0x0000000605507223 */ /* 0x080fe20000010050 */
[----:B------:R-:W-:Y:S01]  /*33d0*/  FFMA.FTZ R74, R4, R6, -R9 ;  /* 0x00000006044a7223 */ /* 0x000fe20000010809 */
[----:B------:R-:W-:-:S02]  /*33e0*/  HADD2.F32 R5, -RZ, R31.H0_H0 ;  /* 0x2000001fff057230 */ /* 0x000fc40000004100 */
[-C--:B------:R-:W-:Y:S01]  /*33f0*/  FFMA.FTZ R29, R29, R8.reuse, R10 ;  /* 0x000000081d1d7223 */ /* 0x080fe2000001000a */
[----:B------:R-:W-:Y:S02]  /*3400*/  HADD2.F32 R31, -RZ, R31.H1_H1 ;  /* 0x3000001fff1f7230 */ /* 0x000fe40000004100 */
[----:B------:R-:W-:Y:S01]  /*3410*/  FFMA.FTZ R85, R13, R8, -R82 ;  /* 0x000000080d557223 */ /* 0x000fe20000010852 */
[----:B------:R-:W-:Y:S02]  /*3420*/  HADD2.F32 R4, -RZ, R15.H0_H0 ;  /* 0x2000000fff047230 */ /* 0x000fe40000004100 */
[----:B------:R-:W-:Y:S01]  /*3430*/  HADD2.F32 R10, -RZ, R11.H0_H0 ;  /* 0x2000000bff0a7230 */ /* 0x000fe20000004100 */
[----:B------:R-:W-:Y:S01]  /*3440*/  F2FP.F16.F32.PACK_AB R29, R29, R80 ;  /* 0x000000501d1d723e */ /* 0x000fe200000000ff */
[----:B------:R-:W-:Y:S01]  /*3450*/  HADD2.F32 R7, -RZ, R86.H0_H0 ;  /* 0x20000056ff077230 */ /* 0x000fe20000004100 */
[----:B------:R-:W-:Y:S01]  /*3460*/  F2FP.F16.F32.PACK_AB R74, R85, R74 ;  /* 0x0000004a554a723e */ /* 0x000fe200000000ff */
[----:B------:R-:W-:-:S02]  /*3470*/  HADD2.F32 R15, -RZ, R15.H1_H1 ;  /* 0x3000000fff0f7230 */ /* 0x000fc40000004100 */
[----:B------:R-:W-:Y:S02]  /*3480*/  HADD2.F32 R6, -RZ, R86.H1_H1 ;  /* 0x30000056ff067230 */ /* 0x000fe40000004100 */
[-C--:B------:R-:W-:Y:S01]  /*3490*/  FMUL.FTZ R86, R31, R10.reuse ;  /* 0x0000000a1f567220 */ /* 0x080fe20000410000 */
[----:B------:R-:W-:Y:S02]  /*34a0*/  HADD2.F32 R8, -RZ, R84.H0_H0 ;  /* 0x20000054ff087230 */ /* 0x000fe40000004100 */
[CC--:B------:R-:W-:Y:S01]  /*34b0*/  FMUL.FTZ R84, R4.reuse, R7.reuse ;  /* 0x0000000704547220 */ /* 0x0c0fe20000410000 */
[----:B------:R-:W-:Y:S01]  /*34c0*/  FMUL.FTZ R10, R15, R10 ;  /* 0x0000000a0f0a7220 */ /* 0x000fe20000410000 */
[C---:B------:R-:W-:Y:S01]  /*34d0*/  FMUL.FTZ R9, R5.reuse, R7 ;  /* 0x0000000705097220 */ /* 0x040fe20000410000 */
[----:B------:R-:W-:Y:S02]  /*34e0*/  HADD2.F32 R7, -RZ, R92.H0_H0 ;  /* 0x2000005cff077230 */ /* 0x000fe40000004100 */
[----:B------:R-:W-:Y:S01]  /*34f0*/  FFMA.FTZ R84, R5, R6, R84 ;  /* 0x0000000605547223 */ /* 0x000fe20000010054 */
[-C--:B------:R-:W-:Y:S01]  /*3500*/  FFMA.FTZ R87, R15, R8.reuse, -R86 ;  /* 0x000000080f577223 */ /* 0x080fe20000010856 */
[----:B------:R-:W-:Y:S01]  /*3510*/  FFMA.FTZ R89, R31, R8, R10 ;  /* 0x000000081f597223 */ /* 0x000fe2000001000a */
[----:B------:R-:W-:Y:S01]  /*3520*/  FFMA.FTZ R82, R4, R6, -R9 ;  /* 0x0000000604527223 */ /* 0x000fe20000010809 */
[----:B------:R-:W-:-:S02]  /*3530*/  HADD2.F32 R8, -RZ, R93.H0_H0 ;  /* 0x2000005dff087230 */ /* 0x000fc40000004100 */
[----:B------:R-:W-:Y:S02]  /*3540*/  HADD2.F32 R5, -RZ, R28.H0_H0 ;  /* 0x2000001cff057230 */ /* 0x000fe40000004100 */
[----:B------:R-:W-:Y:S01]  /*3550*/  HADD2.F32 R9, -RZ, R90.H0_H0 ;  /* 0x2000005aff097230 */ /* 0x000fe20000004100 */
[----:B------:R-:W-:Y:S01]  /*3560*/  F2FP.F16.F32.PACK_AB R82, R87, R82 ;  /* 0x000000525752723e */ /* 0x000fe200000000ff */
[----:B------:R-:W-:Y:S02]  /*3570*/  HADD2.F32 R4, -RZ, R12.H0_H0 ;  /* 0x2000000cff047230 */ /* 0x000fe40000004100 */
[-C--:B------:R-:W-:Y:S01]  /*3580*/  FMUL.FTZ R11, R5, R8.reuse ;  /* 0x00000008050b7220 */ /* 0x080fe20000410000 */
[----:B------:R-:W-:Y:S02]  /*3590*/  HADD2.F32 R28, -RZ, R28.H1_H1 ;  /* 0x3000001cff1c7230 */ /* 0x000fe40000004100 */
[----:B------:R-:W-:Y:S02]  /*35a0*/  HADD2.F32 R12, -RZ, R12.H1_H1 ;  /* 0x3000000cff0c7230 */ /* 0x000fe40000004100 */
[----:B------:R-:W-:Y:S01]  /*35b0*/  FMUL.FTZ R8, R4, R8 ;  /* 0x0000000804087220 */ /* 0x000fe20000410000 */
[----:B------:R-:W-:-:S02]  /*35c0*/  HADD2.F32 R6, -RZ, R94.H0_H0 ;  /* 0x2000005eff067230 */ /* 0x000fc40000004100 */
[-C--:B------:R-:W-:Y:S01]  /*35d0*/  FMUL.FTZ R13, R28, R9.reuse ;  /* 0x000000091c0d7220 */ /* 0x080fe20000410000 */
[C---:B------:R-:W-:Y:S02]  /*35e0*/  FMUL.FTZ R9, R12.reuse, R9 ;  /* 0x000000090c097220 */ /* 0x040fe40000410000 */
[-C--:B------:R-:W-:Y:S01]  /*35f0*/  FFMA.FTZ R10, R5, R6.reuse, R8 ;  /* 0x00000006050a7223 */ /* 0x080fe20000010008 */
[-C--:B------:R-:W-:Y:S01]  /*3600*/  FFMA.FTZ R12, R12, R7.reuse, -R13 ;  /* 0x000000070c0c7223 */ /* 0x080fe2000001080d */
[----:B------:R-:W-:Y:S01]  /*3610*/  FFMA.FTZ R11, R4, R6, -R11 ;  /* 0x00000006040b7223 */ /* 0x000fe2000001080b */
[----:B------:R-:W-:Y:S01]  /*3620*/  FFMA.FTZ R13, R28, R7, R9 ;  /* 0x000000071c0d7223 */ /* 0x000fe20000010009 */
[----:B------:R-:W-:Y:S02]  /*3630*/  HADD2.F32 R5, -RZ, R30.H0_H0 ;  /* 0x2000001eff057230 */ /* 0x000fe40000004100 */
[----:B------:R-:W-:Y:S01]  /*3640*/  HADD2.F32 R8, -RZ, R93.H1_H1 ;  /* 0x3000005dff087230 */ /* 0x000fe20000004100 */
[----:B------:R-:W-:Y:S01]  /*3650*/  F2FP.F16.F32.PACK_AB R12, R12, R11 ;  /* 0x0000000b0c0c723e */ /* 0x000fe200000000ff */
[----:B------:R-:W-:Y:S01]  /*3660*/  HADD2.F32 R9, -RZ, R88.H0_H0 ;  /* 0x20000058ff097230 */ /* 0x000fe20000004100 */
[----:B------:R-:W-:Y:S01]  /*3670*/  F2FP.F16.F32.PACK_AB R28, R13, R10 ;  /* 0x0000000a0d1c723e */ /* 0x000fe200000000ff */
[----:B------:R-:W-:-:S02]  /*3680*/  HADD2.F32 R4, -RZ, R14.H0_H0 ;  /* 0x2000000eff047230 */ /* 0x000fc40000004100 */
[-C--:B------:R-:W-:Y:S01]  /*3690*/  FMUL.FTZ R15, R5, R8.reuse ;  /* 0x00000008050f7220 */ /* 0x080fe20000410000 */
[----:B------:R-:W-:Y:S02]  /*36a0*/  HADD2.F32 R30, -RZ, R30.H1_H1 ;  /* 0x3000001eff1e7230 */ /* 0x000fe40000004100 */
[----:B------:R-:W-:Y:S02]  /*36b0*/  HADD2.F32 R14, -RZ, R14.H1_H1 ;  /* 0x3000000eff0e7230 */ /* 0x000fe40000004100 */
[----:B------:R-:W-:Y:S01]  /*36c0*/  FMUL.FTZ R8, R4, R8 ;  /* 0x0000000804087220 */ /* 0x000fe20000410000 */
[----:B------:R-:W-:Y:S02]  /*36d0*/  HADD2.F32 R6, -RZ, R94.H1_H1 ;  /* 0x3000005eff067230 */ /* 0x000fe40000004100 */
        /* <DEDUP_REMOVED lines=8> */
[----:B------:R-:W-:-:S03]  /*3760*/  F2FP.F16.F32.PACK_AB R31, R89, R84 ;  /* 0x00000054591f723e */ /* 0x000fc600000000ff */
[----:B------:R-:W-:Y:S01]  /*3770*/  F2FP.F16.F32.PACK_AB R14, R14, R15 ;  /* 0x0000000f0e0e723e */ /* 0x000fe200000000ff */
[----:B------:R-:W-:Y:S01]  /*3780*/  IMAD.MOV.U32 R15, RZ, RZ, R82 ;  /* 0x000000ffff0f7224 */ /* 0x000fe200078e0052 */
[----:B------:R-:W-:-:S07]  /*3790*/  F2FP.F16.F32.PACK_AB R30, R9, R8 ;  /* 0x00000008091e723e */ /* 0x000fce00000000ff */
.L_x_3878:
[----:B------:R-:W-:Y:S05]  /*37a0*/  BSYNC B1 ;  /* 0x0000000000017941 */ /* 0x000fea0003800000 */
.L_x_3877:
[----:B0-----:R3:W-:Y:S01]  /*37b0*/  STG.E.128 desc[UR40][R78.64], R12 ;  /* 0x0000000c4e007986 */ /* 0x0017e2000c101d28 */
[----:B------:R-:W-:-:S13]  /*37c0*/  ISETP.GE.AND P5, PT, R70, R81, PT ;  /* 0x000000514600720c */ /* 0x000fda0003fa6270 */
[----:B------:R-:W-:Y:S05]  /*37d0*/  @P5 BRA `(.L_x_3867) ;  /* 0x00000000007c5947 */ /* 0x000fea0003800000 */
[--C-:B------:R-:W-:Y:S02]  /*37e0*/  SHF.R.S32.HI R4, RZ, 0x1f, R70.reuse ;  /* 0x0000001fff047819 */ /* 0x100fe40000011446 */
[----:B------:R-:W-:-:S04]  /*37f0*/  IADD3 R70, P5, P6, R20, R76, R70 ;  /* 0x0000004c14467210 */ /* 0x000fc80007ebe046 */
[----:B------:R-:W-:Y:S02]  /*3800*/  IADD3.X R4, R26, R83, R4, P5, P6 ;  /* 0x000000531a047210 */ /* 0x000fe40002fec404 */
[----:B------:R-:W-:-:S04]  /*3810*/  LEA R52, P5, R70, R52, 0x1 ;  /* 0x0000003446347211 */ /* 0x000fc800078a08ff */
[----:B------:R-:W-:-:S05]  /*3820*/  LEA.HI.X R53, R70, R53, R4, 0x1, P5 ;  /* 0x0000003546357211 */ /* 0x000fca00028f0c04 */
[----:B--2---:R4:W-:Y:S01]  /*3830*/  STG.E.128 desc[UR40][R52.64], R28 ;  /* 0x0000001c34007986 */ /* 0x0049e2000c101d28 */
[----:B------:R-:W-:Y:S05]  /*3840*/  BRA `(.L_x_3867) ;  /* 0x0000000000607947 */ /* 0x000fea0003800000 */
.L_x_3860:
[----:B------:R-:W-:-:S13]  /*3850*/  ISETP.NE.AND P0, PT, R184, 0x3, PT ;  /* 0x00000003b800780c */ /* 0x000fda0003f05270 */
[----:B------:R-:W-:Y:S05]  /*3860*/  @!P0 BRA `(.L_x_3879) ;  /* 0x0000000000048947 */ /* 0x000fea0003800000 */
[----:B------:R-:W-:Y:S01]  /*3870*/  BPT.TRAP 0x1 ;  /* 0x000000040000795c */ /* 0x000fe20000300000 */
.L_x_3879:
[----:B------:R-:W-:Y:S01]  /*3880*/  IMAD R66, R19, 0x8, R2 ;  /* 0x0000000813427824 */ /* 0x000fe200078e0202 */
[----:B------:R-:W-:Y:S01]  /*3890*/  SHF.L.U32 R75, R185, 0x1f, RZ ;  /* 0x0000001fb94b7819 */ /* 0x000fe200000006ff */
[----:B------:R-:W-:Y:S01]  /*38a0*/  IMAD R4, R45, -0x40, R46 ;  /* 0xffffffc02d047824 */ /* 0x000fe200078e022e */
[----:B------:R-:W-:Y:S02]  /*38b0*/  BSSY B1, `(.L_x_3880) ;  /* 0x0000005000017945 */ /* 0x000fe40003800000 */
[----:B------:R-:W0:Y:S02]  /*38c0*/  SYNCS.PHASECHK.TRANS64.TRYWAIT P5, [R66+URZ+0x28c90], R75 ;  /* 0x028c904b420075a7 */ /* 0x000e2400080a017f */
[----:B------:R-:W-:-:S04]  /*38d0*/  VIMNMX R4, R4, 0x40, PT ;  /* 0x0000004004047848 */ /* 0x000fc80003fe0100 */
[----:B------:R-:W-:Y:S01]  /*38e0*/  ISETP.GE.AND P1, PT, R23, R4, PT ;  /* 0x000000041700720c */ /* 0x000fe20003f26270 */
[----:B0-----:R-:W-:-:S12]  /*38f0*/  @!P5 BRA `(.L_x_3881) ;  /* 0x000001480010d947 */ /* 0x001fd80003800000 */
.L_x_4156:
[----:B------:R-:W-:Y:S05]  /*3900*/  BSYNC B1 ;  /* 0x0000000000017941 */ /* 0x000fea0003800000 */
.L_x_3880:
[----:B------:R-:W-:Y:S05]  /*3910*/  @P1 BRA `(.L_x_3867) ;  /* 0x00000000002c1947 */ /* 0x000fea0003800000 */
[----:B------:R-:W-:Y:S01]  /*3920*/  @!P3 LOP3.LUT P5, RZ, R188, 0x4, RZ, 0xc0, !PT ;  /* 0x00000004bcffb812 */ /* 0x000fe200078ac0ff */
[----:B------:R-:W-:Y:S01]  /*3930*/  @!P3 VIADD R4, R62, 0x20 ;  /* 0x000000203e04b836 */ /* 0x000fe20000000000 */
[----:B------:R-:W-:Y:S02]  /*3940*/  PLOP3.LUT P6, PT, PT, PT, PT, 0x8, 0x0 ;  /* 0x000000000000781c */ /* 0x000fe40003fce170 */
[----:B------:R-:W-:-:S13]  /*3950*/  @!P3 PLOP3.LUT P6, PT, P5, PT, PT, 0x80, 0x0 ;  /* 0x000000000000b81c */ /* 0x000fda0002fcf070 */
[----:B------:R-:W-:-:S04]  /*3960*/  @P6 VIADD R4, R62, 0xffffffe0 ;  /* 0xffffffe03e046836 */ /* 0x000fc80000000000 */
[----:B------:R-:W-:Y:S02]  /*3970*/  @!P3 IMAD.IADD R31, R31, 0x1, R4 ;  /* 0x000000011f1fb824 */ /* 0x000fe400078e0204 */
[----:B------:R-:W1:Y:S02]  /*3980*/  @!P4 LDS.128 R4, [R30+0x22400] ;  /* 0x022400001e04c984 */ /* 0x000e640000000c00 */
[----:B------:R-:W-:-:S06]  /*3990*/  @!P3 IMAD R8, R31, 0x2, R2 ;  /* 0x000000021f08b824 */ /* 0x000fcc00078e0202 */
[----:B------:R-:W2:Y:S04]  /*39a0*/  @!P3 LDS.128 R8, [R8+0x22400] ;  /* 0x022400000808b984 */ /* 0x000ea80000000c00 */
[----:B-1----:R1:W-:Y:S04]  /*39b0*/  @!P4 STG.E.128 desc[UR40][R12.64], R4 ;  /* 0x000000040c00c986 */ /* 0x0023e8000c101d28 */
[----:B--2---:R1:W-:Y:S02]  /*39c0*/  @!P3 STG.E.128 desc[UR40][R12.64+0x40], R8 ;  /* 0x000040080c00b986 */ /* 0x0043e4000c101d28 */
.L_x_3867:
[----:B------:R-:W-:Y:S05]  /*39d0*/  BSYNC B0 ;  /* 0x0000000000007941 */ /* 0x000fea0003800000 */
.L_x_3859:
[----:B-1----:R-:W1:Y:S01]  /*39e0*/  S2R R4, SR_TID.X ;  /* 0x0000000000047919 */ /* 0x002e620000002100 */
[----:B------:R-:W-:Y:S01]  /*39f0*/  @!PT LDS RZ, [RZ] ;  /* 0x00000000fffff984 */ /* 0x000fe20000000800 */
[----:B------:R-:W-:Y:S01]  /*3a00*/  @!PT LDS RZ, [RZ] ;  /* 0x00000000fffff984 */ /* 0x000fe20000000800 */
[----:B------:R-:W-:Y:S01]  /*3a10*/  @!PT LDS RZ, [RZ] ;  /* 0x00000000fffff984 */ /* 0x000fe20000000800 */
[----:B------:R-:W-:Y:S01]  /*3a20*/  @!PT LDS RZ, [RZ] ;  /* 0x00000000fffff984 */ /* 0x000fe20000000800 */
[----:B------:R5:W-:Y:S06]  /*3a30*/  MEMBAR.ALL.CTA ;  /* 0x0000000000007992 */ /* 0x000bec0000008000 */
[----:B-----5:R-:W5:Y:S01]  /*3a40*/  FENCE.VIEW.ASYNC.S ;  /* 0x00000000000073c6 */ /* 0x020f620000000000 */
[----:B------:R-:W-:Y:S05]  /*3a50*/  WARPSYNC.ALL ;  /* 0x0000000000007948 */ /* 0x000fea0003800000 */
[----:B------:R-:W-:Y:S01]  /*3a60*/  BSSY B0, `(.L_x_3882) ;  /* 0x0000009000007945 */ /* 0x000fe20003800000 */
[----:B-1----:R-:W-:Y:S01]  /*3a70*/  LOP3.LUT R4, R4, 0x7f, RZ, 0xc0, !PT ;  /* 0x0000007f04047812 */ /* 0x002fe200078ec0ff */
[----:B-----5:R1:W-:Y:S03]  /*3a80*/  BAR.SYNC.DEFER_BLOCKING R59, 0x80 ;  /* 0x0002003b0000751d */ /* 0x0203e60000010000 */
[----:B------:R-:W-:-:S13]  /*3a90*/  ISETP.NE.AND P5, PT, R4, RZ, PT ;  /* 0x000000ff0400720c */ /* 0x000fda0003fa5270 */
[----:B------:R-:W-:-:S05]  /*3aa0*/  @!P5 VIADD R4, R66, 0x28ca0 ;  /* 0x00028ca04204d836 */ /* 0x000fca0000000000 */
[----:B------:R-:W-:-:S04]  /*3ab0*/  @!P5 PRMT R4, RZ, 0x654, R4 ;  /* 0x00000654ff04d816 */ /* 0x000fc80000000004 */
[----:B------:R1:W-:Y:S01]  /*3ac0*/  @!P5 SYNCS.ARRIVE.TRANS64.RED.A1T0 RZ, [R4+URZ], RZ ;  /* 0x000000ff04ffd9a7 */ /* 0x0003e2000810043f */
[----:B------:R-:W-:Y:S05]  /*3ad0*/  @!P0 BRA `(.L_x_3883) ;  /* 0x0000000000048947 */ /* 0x000fea0003800000 */
[----:B------:R-:W-:Y:S01]  /*3ae0*/  BPT.TRAP 0x1 ;  /* 0x000000040000795c */ /* 0x000fe20000300000 */
.L_x_3883:
[----:B------:R-:W-:Y:S05]  /*3af0*/  BSYNC B0 ;  /* 0x0000000000007941 */ /* 0x000fea0003800000 */
.L_x_3882:
[----:B------:R-:W5:Y:S01]  /*3b00*/  SYNCS.PHASECHK.TRANS64.TRYWAIT P0, [R66+URZ+0x28cb0], R75 ;  /* 0x028cb04b420075a7 */ /* 0x000f62000800017f */
[----:B------:R-:W-:Y:S04]  /*3b10*/  BSSY B0, `(.L_x_3884) ;  /* 0x0000002000007945 */ /* 0x000fe80003800000 */
[----:B-----5:R-:W-:Y:S05]  /*3b20*/  @!P0 BRA `(.L_x_3885) ;  /* 0x0000014400988947 */ /* 0x020fea0003800000 */
.L_x_4157:
[----:B------:R-:W-:Y:S05]  /*3b30*/  BSYNC B0 ;  /* 0x0000000000007941 */ /* 0x000fea0003800000 */
.L_x_3884:
[----:B------:R-:W-:Y:S04]  /*3b40*/  BSSY B0, `(.L_x_3886) ;  /* 0x0000052000007945 */ /* 0x000fe80003800000 */
[----:B------:R-:W-:Y:S05]  /*3b50*/  @P1 BRA `(.L_x_3887) ;  /* 0x0000000400401947 */ /* 0x000fea0003800000 */
[----:B-1----:R-:W-:Y:S01]  /*3b60*/  IMAD.WIDE R4, R45, 0x40, R42 ;  /* 0x000000402d047825 */ /* 0x002fe200078e022a */
[----:B------:R-:W-:Y:S01]  /*3b70*/  ULDC.64 UR4, c[0x0][0x328] ;  /* 0x0000ca0000047ab9 */ /* 0x000fe20000000a00 */
[----:B------:R-:W-:Y:S02]  /*3b80*/  LOP3.LUT P0, RZ, R188, 0x4, RZ, 0xc0, !PT ;  /* 0x00000004bcff7812 */ /* 0x000fe4000780c0ff */
[----:B------:R-:W-:Y:S02]  /*3b90*/  IMAD R5, R5, UR4, RZ ;  /* 0x0000000405057c24 */ /* 0x000fe4000f8e02ff */
[----:B------:R-:W-:Y:S02]  /*3ba0*/  IMAD.MOV.U32 R6, RZ, RZ, R32 ;  /* 0x000000ffff067224 */ /* 0x000fe400078e0020 */
[----:B------:R-:W-:Y:S02]  /*3bb0*/  IMAD.MOV.U32 R7, RZ, RZ, R73 ;  /* 0x000000ffff077224 */ /* 0x000fe400078e0049 */
[----:B------:R-:W-:-:S02]  /*3bc0*/  IMAD R5, R4, UR5, R5 ;  /* 0x0000000504057c24 */ /* 0x000fc4000f8e0205 */
[----:B------:R-:W-:Y:S01]  /*3bd0*/  IMAD.WIDE.U32 R6, R4, UR4, R6 ;  /* 0x0000000404067c25 */ /* 0x000fe2000f8e0006 */
[----:B------:R-:W-:-:S03]  /*3be0*/  ULDC.64 UR4, c[0x0][0x318] ;  /* 0x0000c60000047ab9 */ /* 0x000fc60000000a00 */
[----:B------:R-:W-:Y:S01]  /*3bf0*/  IMAD R9, R19, 0x8000, R62 ;  /* 0x0000800013097824 */ /* 0x000fe200078e023e */
[----:B---3--:R-:W-:Y:S01]  /*3c00*/  LEA R12, P1, R6, UR4, 0x1 ;  /* 0x00000004060c7c11 */ /* 0x008fe2000f8208ff */
[----:B------:R-:W-:Y:S01]  /*3c10*/  VIADD R4, R16, 0x40 ;  /* 0x0000004010047836 */ /* 0x000fe20000000000 */
[----:B------:R-:W-:Y:S01]  /*3c20*/  IADD3 R5, R7, R5, RZ ;  /* 0x0000000507057210 */ /* 0x000fe20007ffe0ff */
[----:B------:R-:W-:Y:S01]  /*3c30*/  ULDC UR4, c[0x0][0x320] ;  /* 0x0000c80000047ab9 */ /* 0x000fe20000000800 */
[C---:B------:R-:W-:Y:S02]  /*3c40*/  VIADD R15, R9.reuse, 0x20 ;  /* 0x00000020090f7836 */ /* 0x040fe40000000000 */
[----:B------:R-:W-:Y:S01]  /*3c50*/  LEA.HI.X R13, R6, UR5, R5, 0x1, P1 ;  /* 0x00000005060d7c11 */ /* 0x000fe200088f0c05 */
[C---:B------:R-:W-:Y:S01]  /*3c60*/  @P0 VIADD R15, R9.reuse, 0xffffffe0 ;  /* 0xffffffe0090f0836 */ /* 0x040fe20000000000 */
[----:B------:R-:W-:Y:S01]  /*3c70*/  ISETP.GE.AND P1, PT, R16, UR4, PT ;  /* 0x0000000410007c0c */ /* 0x000fe2000bf26270 */
[----:B--2-4-:R-:W-:Y:S01]  /*3c80*/  IMAD R29, R9, 0x2, R2 ;  /* 0x00000002091d7824 */ /* 0x014fe200078e0202 */
[----:B------:R-:W-:Y:S01]  /*3c90*/  ISETP.GE.AND P0, PT, R4, UR4, PT ;  /* 0x0000000404007c0c */ /* 0x000fe2000bf06270 */
[----:B------:R-:W-:-:S02]  /*3ca0*/  VIADD R14, R16, 0x80 ;  /* 0x00000080100e7836 */ /* 0x000fc40000000000 */
[----:B------:R-:W-:-:S08]  /*3cb0*/  VIADD R28, R16, 0xc0 ;  /* 0x000000c0101c7836 */ /* 0x000fd00000000000 */
[----:B------:R-:W1:Y:S04]  /*3cc0*/  @!P1 LDS.128 R4, [R29+0x400] ;  /* 0x000400001d049984 */ /* 0x000e680000000c00 */
[----:B------:R-:W2:Y:S04]  /*3cd0*/  @!P0 LDS.128 R8, [R29+0x2400] ;  /* 0x002400001d088984 */ /* 0x000ea80000000c00 */
[----:B-1----:R-:W-:Y:S01]  /*3ce0*/  @!P1 STG.E.128 desc[UR40][R12.64], R4 ;  /* 0x000000040c009986 */ /* 0x002fe2000c101d28 */
[----:B------:R-:W-:Y:S01]  /*3cf0*/  ISETP.GE.AND P1, PT, R14, UR4, PT ;  /* 0x000000040e007c0c */ /* 0x000fe2000bf26270 */
[----:B------:R-:W-:-:S02]  /*3d00*/  VIADD R14, R16, 0x100 ;  /* 0x00000100100e7836 */ /* 0x000fc40000000000 */
[----:B--2---:R-:W-:Y:S01]  /*3d10*/  @!P0 STG.E.128 desc[UR40][R12.64+0x80], R8 ;  /* 0x000080080c008986 */ /* 0x004fe2000c101d28 */
[----:B------:R-:W-:Y:S01]  /*3d20*/  ISETP.GE.AND P0, PT, R28, UR4, PT ;  /* 0x000000041c007c0c */ /* 0x000fe2000bf06270 */
        /* <DEDUP_REMOVED lines=16> */
[----:B------:R-:W-:Y:S02]  /*3e30*/  IMAD R28, R15, 0x2, R2 ;  /* 0x000000020f1c7824 */ /* 0x000fe400078e0202 */
[----:B------:R-:W-:-:S06]  /*3e40*/  VIADD R15, R16, 0xe0 ;  /* 0x000000e0100f7836 */ /* 0x000fcc0000000000 */
[----:B------:R-:W1:Y:S04]  /*3e50*/  @!P1 LDS.128 R4, [R29+0xc400] ;  /* 0x00c400001d049984 */ /* 0x000e680000000c00 */
[----:B------:R-:W2:Y:S04]  /*3e60*/  @!P0 LDS.128 R8, [R29+0xe400] ;  /* 0x00e400001d088984 */ /* 0x000ea80000000c00 */
[----:B-1----:R-:W-:Y:S01]  /*3e70*/  @!P1 STG.E.128 desc[UR40][R12.64+0x300], R4 ;  /* 0x000300040c009986 */ /* 0x002fe2000c101d28 */
[----:B------:R-:W-:-:S03]  /*3e80*/  ISETP.GE.AND P1, PT, R72, UR4, PT ;  /* 0x0000000448007c0c */ /* 0x000fc6000bf26270 */
        /* <DEDUP_REMOVED lines=22> */
[----:B------:R-:W-:-:S03]  /*3ff0*/  ISETP.GE.AND P1, PT, R14, UR4, PT ;  /* 0x000000040e007c0c */ /* 0x000fc6000bf26270 */
[----:B--2---:R-:W-:Y:S01]  /*4000*/  @!P0 STG.E.128 desc[UR40][R12.64+0x2c0], R8 ;  /* 0x0002c0080c008986 */ /* 0x004fe2000c101d28 */
[----:B------:R-:W-:-:S09]  /*4010*/  ISETP.GE.AND P0, PT, R15, UR4, PT ;  /* 0x000000040f007c0c */ /* 0x000fd2000bf06270 */
[----:B------:R-:W1:Y:S04]  /*4020*/  @!P1 LDS.128 R4, [R28+0xc400] ;  /* 0x00c400001c049984 */ /* 0x000e680000000c00 */
[----:B------:R-:W2:Y:S04]  /*4030*/  @!P0 LDS.128 R8, [R28+0xe400] ;  /* 0x00e400001c088984 */ /* 0x000ea80000000c00 */
[----:B-1----:R1:W-:Y:S04]  /*4040*/  @!P1 STG.E.128 desc[UR40][R12.64+0x340], R4 ;  /* 0x000340040c009986 */ /* 0x0023e8000c101d28 */
[----:B--2---:R1:W-:Y:S02]  /*4050*/  @!P0 STG.E.128 desc[UR40][R12.64+0x3c0], R8 ;  /* 0x0003c0080c008986 */ /* 0x0043e4000c101d28 */
.L_x_3887:
[----:B------:R-:W-:Y:S05]  /*4060*/  BSYNC B0 ;  /* 0x0000000000007941 */ /* 0x000fea0003800000 */
.L_x_3886:
[----:B------:R-:W-:Y:S01]  /*4070*/  @!PT LDS RZ, [RZ] ;  /* 0x00000000fffff984 */ /* 0x000fe20000000800 */
[----:B------:R-:W-:Y:S01]  /*4080*/  @!PT LDS RZ, [RZ] ;  /* 0x00000000fffff984 */ /* 0x000fe20000000800 */
[----:B------:R-:W-:Y:S01]  /*4090*/  @!PT LDS RZ, [RZ] ;  /* 0x00000000fffff984 */ /* 0x000fe20000000800 */
[----:B------:R-:W-:Y:S01]  /*40a0*/  @!PT LDS RZ, [RZ] ;  /* 0x00000000fffff984 */ /* 0x000fe20000000800 */
[----:B------:R5:W-:Y:S06]  /*40b0*/  MEMBAR.ALL.CTA ;  /* 0x0000000000007992 */ /* 0x000bec0000008000 */
[----:B-----5:R-:W5:Y:S01]  /*40c0*/  FENCE.VIEW.ASYNC.S ;  /* 0x00000000000073c6 */ /* 0x020f620000000000 */
[----:B------:R-:W-:Y:S01]  /*40d0*/  VIADD R19, R19, 0x1 ;  /* 0x0000000113137836 */ /* 0x000fe20000000000 */
[----:B-----5:R1:W-:Y:S01]  /*40e0*/  BAR.SYNC.DEFER_BLOCKING R59, 0x80 ;  /* 0x0002003b0000751d */ /* 0x0203e20000010000 */
[----:B0-----:R-:W-:-:S03]  /*40f0*/  @!P5 VIADD R66, R66, 0x28cc0 ;  /* 0x00028cc04242d836 */ /* 0x001fc60000000000 */
[C---:B------:R-:W-:Y:S02]  /*4100*/  ISETP.NE.AND P1, PT, R19.reuse, 0x2, PT ;  /* 0x000000021300780c */ /* 0x040fe40003f25270 */
[----:B------:R-:W-:Y:S02]  /*4110*/  PLOP3.LUT P0, PT, PT, PT, PT, 0x8, 0x0 ;  /* 0x000000000000781c */ /* 0x000fe40003f0e170 */
[----:B------:R-:W-:Y:S02]  /*4120*/  @!P5 PRMT R66, RZ, 0x654, R66 ;  /* 0x00000654ff42d816 */ /* 0x000fe40000000042 */
[----:B-1----:R-:W-:Y:S02]  /*4130*/  SEL R4, RZ, 0x1, P1 ;  /* 0x00000001ff047807 */ /* 0x002fe40000800000 */
[----:B------:R-:W-:Y:S02]  /*4140*/  SEL R19, R19, RZ, P1 ;  /* 0x000000ff13137207 */ /* 0x000fe40000800000 */
[----:B------:R-:W-:Y:S01]  /*4150*/  LOP3.LUT R185, R185, R4, RZ, 0x3c, !PT ;  /* 0x00000004b9b97212 */ /* 0x000fe200078e3cff */
[----:B------:R0:W-:Y:S01]  /*4160*/  @!P5 SYNCS.ARRIVE.TRANS64.RED.A1T0 RZ, [R66+URZ], RZ ;  /* 0x000000ff42ffd9a7 */ /* 0x0001e2000810043f */
[----:B------:R-:W-:Y:S05]  /*4170*/  @P2 BRA `(.L_x_3888) ;  /* 0xffffffe000142947 */ /* 0x000fea000383ffff */
.L_x_3854:
[----:B------:R-:W2:Y:S01]  /*4180*/  LDL R4, [R1] ;  /* 0x0000000001047983 */ /* 0x000ea20000100800 */
        /* <DEDUP_REMOVED lines=30> */
[----:B------:R-:W-:Y:S02]  /*4370*/  MOV R99, RZ ;  /* 0x000000ff00637202 */ /* 0x000fe40000000f00 */
[----:B------:R-:W-:Y:S01]  /*4380*/  CS2R R40, SRZ ;  /* 0x0000000000287805 */ /* 0x000fe2000001ff00 */
[----:B------:R-:W-:Y:S01]  /*4390*/  IMAD.MOV.U32 R97, RZ, RZ, RZ ;  /* 0x000000ffff617224 */ /* 0x000fe200078e00ff */
[----:B------:R-:W-:-:S02]  /*43a0*/  CS2R R94, SRZ ;  /* 0x00000000005e7805 */ /* 0x000fc4000001ff00 */
[----:B------:R-:W-:Y:S01]  /*43b0*/  CS2R R92, SRZ ;  /* 0x00000000005c7805 */ /* 0x000fe2000001ff00 */
[----:B------:R-:W-:Y:S01]  /*43c0*/  IMAD.MOV.U32 R91, RZ, RZ, RZ ;  /* 0x000000ffff5b7224 */ /* 0x000fe200078e00ff */
[----:B------:R-:W-:Y:S02]  /*43d0*/  CS2R R36, SRZ ;  /* 0x0000000000247805 */ /* 0x000fe4000001ff00 */
[----:B------:R-:W-:Y:S02]  /*43e0*/  CS2R R152, SRZ ;  /* 0x0000000000987805 */ /* 0x000fe4000001ff00 */
[----:B------:R-:W-:Y:S02]  /*43f0*/  CS2R R86, SRZ ;  /* 0x0000000000567805 */ /* 0x000fe4000001ff00 */
[----:B------:R-:W-:Y:S02]  /*4400*/  CS2R R154, SRZ ;  /* 0x00000000009a7805 */ /* 0x000fe4000001ff00 */
[----:B------:R-:W-:-:S02]  /*4410*/  CS2R R82, SRZ ;  /* 0x0000000000527805 */ /* 0x000fc4000001ff00 */
[----:B------:R-:W-:Y:S02]  /*4420*/  CS2R R156, SRZ ;  /* 0x00000000009c7805 */ /* 0x000fe4000001ff00 */
[----:B---3--:R-:W-:Y:S02]  /*4430*/  CS2R R78, SRZ ;  /* 0x00000000004e7805 */ /* 0x008fe4000001ff00 */
[----:B------:R-:W-:Y:S02]  /*4440*/  CS2R R158, SRZ ;  /* 0x00000000009e7805 */ /* 0x000fe4000001ff00 */
[----:B------:R-:W-:Y:S02]  /*4450*/  CS2R R74, SRZ ;  /* 0x00000000004a7805 */ /* 0x000fe4000001ff00 */
[----:B------:R-:W-:Y:S01]  /*4460*/  CS2R R160, SRZ ;  /* 0x0000000000a07805 */ /* 0x000fe2000001ff00 */
[----:B------:R-:W-:Y:S01]  /*4470*/  IMAD.MOV.U32 R71, RZ, RZ, RZ ;  /* 0x000000ffff477224 */ /* 0x000fe200078e00ff */
        /* <DEDUP_REMOVED lines=10> */
[----:B------:R-:W-:-:S02]  /*4520*/  CS2R R172, SRZ ;  /* 0x0000000000ac7805 */ /* 0x000fc4000001ff00 */
[----:B------:R-:W-:Y:S02]  /*4530*/  CS2R R50, SRZ ;  /* 0x0000000000327805 */ /* 0x000fe4000001ff00 */
[----:B------:R-:W-:Y:S02]  /*4540*/  CS2R R174, SRZ ;  /* 0x0000000000ae7805 */ /* 0x000fe4000001ff00 */
[----:B------:R-:W-:Y:S01]  /*4550*/  CS2R R46, SRZ ;  /* 0x00000000002e7805 */ /* 0x000fe2000001ff00 */
[----:B------:R-:W-:Y:S01]  /*4560*/  IMAD.MOV.U32 R43, RZ, RZ, RZ ;  /* 0x000000ffff2b7224 */ /* 0x000fe200078e00ff */
[----:B------:R-:W-:Y:S02]  /*4570*/  CS2R R32, SRZ ;  /* 0x0000000000207805 */ /* 0x000fe4000001ff00 */
[----:B------:R-:W-:Y:S02]  /*4580*/  CS2R R176, SRZ ;  /* 0x0000000000b07805 */ /* 0x000fe4000001ff00 */
[----:B------:R-:W-:-:S02]  /*4590*/  CS2R R38, SRZ ;  /* 0x0000000000267805 */ /* 0x000fc4000001ff00 */
[----:B------:R-:W-:Y:S01]  /*45a0*/  CS2R R178, SRZ ;  /* 0x0000000000b27805 */ /* 0x000fe2000001ff00 */
[----:B------:R-:W-:Y:S01]  /*45b0*/  IMAD.MOV.U32 R35, RZ, RZ, RZ ;  /* 0x000000ffff237224 */ /* 0x000fe200078e00ff */
[----:B--2-4-:R-:W-:Y:S01]  /*45c0*/  CS2R R28, SRZ ;  /* 0x00000000001c7805 */ /* 0x014fe2000001ff00 */
[----:B------:R-:W-:Y:S01]  /*45d0*/  IMAD.MOV.U32 R180, RZ, RZ, RZ ;  /* 0x000000ffffb47224 */ /* 0x000fe200078e00ff */
[----:B------:R-:W-:Y:S01]  /*45e0*/  CS2R R6, SRZ ;  /* 0x0000000000067805 */ /* 0x000fe2000001ff00 */
[----:B------:R-:W-:Y:S02]  /*45f0*/  IMAD.MOV.U32 R31, RZ, RZ, RZ ;  /* 0x000000ffff1f7224 */ /* 0x000fe400078e00ff */
[----:B------:R-:W-:Y:S02]  /*4600*/  IMAD.MOV.U32 R0, RZ, RZ, RZ ;  /* 0x000000ffff007224 */ /* 0x000fe400078e00ff */
[----:B------:R-:W-:Y:S01]  /*4610*/  IMAD.MOV.U32 R5, RZ, RZ, RZ ;  /* 0x000000ffff057224 */ /* 0x000fe200078e00ff */
[----:B------:R-:W-:Y:S01]  /*4620*/  ISETP.NE.AND P1, PT, R4, 0x1, PT ;  /* 0x000000010400780c */ /* 0x000fe20003f25270 */
[----:B------:R-:W-:-:S12]  /*4630*/  @P0 BRA `(.L_x_3890) ;  /* 0x0000000000080947 */ /* 0x000fd80003800000 */
[----:B------:R-:W0:Y:S02]  /*4640*/  FENCE.VIEW.ASYNC.G ;  /* 0x00000000000073c6 */ /* 0x000e240000000100 */
[----:B0-----:R-:W-:Y:S06]  /*4650*/  BAR.ARV 0xc, 0x180 ;  /* 0x0306000000007b1d */ /* 0x001fec0000002000 */
.L_x_3890:
[----:B------:R-:W-:Y:S05]  /*4660*/  BSYNC B0 ;  /* 0x0000000000007941 */ /* 0x000fea0003800000 */
.L_x_3889:
[----:B------:R-:W-:Y:S01]  /*4670*/  BSSY B7, `(.L_x_3891) ;  /* 0x0000821000077945 */ /* 0x000fe20003800000 */
[----:B------:R-:W-:Y:S02]  /*4680*/  IMAD.MOV.U32 R8, RZ, RZ, RZ ;  /* 0x000000ffff087224 */ /* 0x000fe400078e00ff */
[----:B------:R-:W-:Y:S01]  /*4690*/  IMAD.MOV.U32 R10, RZ, RZ, RZ ;  /* 0x000000ffff0a7224 */ /* 0x000fe200078e00ff */
[----:B------:R-:W-:Y:S06]  /*46a0*/  @!P1 BRA `(.L_x_3892) ;  /* 0x0000001800b89947 */ /* 0x000fec0003800000 */
[----:B------:R-:W-:Y:S02]  /*46b0*/  ISETP.GE.AND P1, PT, R168, 0x1, PT ;  /* 0x00000001a800780c */ /* 0x000fe40003f26270 */
[----:B------:R-:W-:-:S11]  /*46c0*/  PLOP3.LUT P0, PT, PT, PT, PT, 0x80, 0x0 ;  /* 0x000000000000781c */ /* 0x000fd60003f0f070 */
[----:B------:R-:W-:Y:S05]  /*46d0*/  @!P1 BRA `(.L_x_3893) ;  /* 0x0000008000689947 */ /* 0x000fea0003800000 */
[----:B------:R-:W0:Y:S01]  /*46e0*/  SHFL.IDX PT, R0, R213, RZ, 0x1f ;  /* 0x00001fffd5007589 */ /* 0x000e2200000e0000 */
[----:B------:R-:W-:Y:S02]  /*46f0*/  ISETP.NE.AND P0, PT, R184, 0x3, PT ;  /* 0x00000003b800780c */ /* 0x000fe40003f05270 */
[----:B0-----:R-:W-:-:S04]  /*4700*/  LEA.HI R3, R0, R0, RZ, 0x1 ;  /* 0x0000000000037211 */ /* 0x001fc800078f08ff */
[----:B------:R-:W-:-:S05]  /*4710*/  LOP3.LUT R3, R3, 0x1fffe, RZ, 0xc0, !PT ;  /* 0x0001fffe03037812 */ /* 0x000fca00078ec0ff */
[----:B------:R-:W-:-:S04]  /*4720*/  IMAD.IADD R3, R0, 0x1, -R3 ;  /* 0x0000000100037824 */ /* 0x000fc800078e0a03 */
[----:B------:R-:W-:-:S04]  /*4730*/  IMAD R3, R3, 0x8000, R2 ;  /* 0x0000800003037824 */ /* 0x000fc800078e0202 */
[----:B------:R-:W-:-:S05]  /*4740*/  VIADD R3, R3, 0x400 ;  /* 0x0000040003037836 */ /* 0x000fca0000000000 */
[----:B------:R-:W-:-:S04]  /*4750*/  SHF.R.U32.HI R3, RZ, 0x4, R3 ;  /* 0x00000004ff037819 */ /* 0x000fc80000011603 */
[----:B------:R-:W-:-:S04]  /*4760*/  LOP3.LUT R3, R3, 0x3fff, RZ, 0xc0, !PT ;  /* 0x00003fff03037812 */ /* 0x000fc800078ec0ff */
[----:B------:R-:W-:Y:S01]  /*4770*/  LOP3.LUT R3, R3, 0x2000000, RZ, 0xfc, !PT ;  /* 0x0200000003037812 */ /* 0x000fe200078efcff */
[----:B------:R-:W-:Y:S06]  /*4780*/  @!P0 BRA `(.L_x_3894) ;  /* 0x0000000000048947 */ /* 0x000fec0003800000 */
[----:B------:R-:W-:Y:S01]  /*4790*/  BPT.TRAP 0x1 ;  /* 0x000000040000795c */ /* 0x000fe20000300000 */
.L_x_3894:
[----:B------:R-:W-:Y:S01]  /*47a0*/  IMAD R13, R18, 0x8, R2 ;  /* 0x00000008120d7824 */ /* 0x000fe200078e0202 */
[----:B------:R-:W-:Y:S01]  /*47b0*/  SHF.L.U32 R4, R22, 0x1f, RZ ;  /* 0x0000001f16047819 */ /* 0x000fe200000006ff */
[----:B------:R-:W-:Y:S01]  /*47c0*/  VIADD R0, R2, 0x26800 ;  /* 0x0002680002007836 */ /* 0x000fe20000000000 */
[----:B------:R-:W-:Y:S01]  /*47d0*/  BSSY B0, `(.L_x_3895) ;  /* 0x0000008000007945 */ /* 0x000fe20003800000 */
[----:B------:R-:W-:Y:S01]  /*47e0*/  LEA R8, R18, R3, 0xc ;  /* 0x0000000312087211 */ /* 0x000fe200078e60ff */
[----:B------:R-:W0:Y:S01]  /*47f0*/  SYNCS.PHASECHK.TRANS64.TRYWAIT P0, [R13+URZ+0x28c50], R4 ;  /* 0x028c50040d0075a7 */ /* 0x000e22000800017f */
[----:B------:R-:W-:Y:S01]  /*4800*/  IMAD.MOV.U32 R9, RZ, RZ, 0x40000040 ;  /* 0x40000040ff097424 */ /* 0x000fe200078e00ff */
[----:B------:R-:W-:-:S04]  /*4810*/  SHF.R.U32.HI R0, RZ, 0x4, R0 ;  /* 0x00000004ff007819 */ /* 0x000fc80000011600 */
[----:B------:R-:W-:-:S04]  /*4820*/  LOP3.LUT R0, R0, 0x3fff, RZ, 0xc0, !PT ;  /* 0x00003fff00007812 */ /* 0x000fc800078ec0ff */
[----:B------:R-:W-:Y:S01]  /*4830*/  LOP3.LUT R0, R0, 0x10000, RZ, 0xfc, !PT ;  /* 0x0001000000007812 */ /* 0x000fe200078efcff */
[----:B0-----:R-:W-:Y:S06]  /*4840*/  @!P0 BRA `(.L_x_3896) ;  /* 0x0000013800648947 */ /* 0x001fec0003800000 */
.L_x_4158:
[----:B------:R-:W-:Y:S05]  /*4850*/  BSYNC B0 ;  /* 0x0000000000007941 */ /* 0x000fea0003800000 */
.L_x_3895:
[----:B------:R-:W-:Y:S01]  /*4860*/  BAR.SYNC.DEFER_BLOCKING 0xe, 0x100 ;  /* 0x0384000000007b1d */ /* 0x000fe20000010000 */
[----:B0-----:R-:W-:Y:S01]  /*4870*/  IMAD.MOV.U32 R4, RZ, RZ, R0 ;  /* 0x000000ffff047224 */ /* 0x001fe200078e0000 */
[----:B------:R-:W-:Y:S01]  /*4880*/  R2UR UR6, R8 ;  /* 0x00000000080672ca */ /* 0x000fe200000e0000 */
[----:B------:R-:W-:Y:S01]  /*4890*/  IMAD.MOV.U32 R5, RZ, RZ, 0x40000040 ;  /* 0x40000040ff057424 */ /* 0x000fe200078e00ff */
[----:B------:R-:W-:Y:S01]  /*48a0*/  R2UR UR7, R9 ;  /* 0x00000000090772ca */ /* 0x000fe200000e0000 */
[----:B------:R-:W-:Y:S01]  /*48b0*/  VIADD R6, R0, 0x2 ;  /* 0x0000000200067836 */ /* 0x000fe20000000000 */
[----:B------:R-:W-:Y:S01]  /*48c0*/  R2UR UR4, R4 ;  /* 0x00000000040472ca */ /* 0x000fe200000e0000 */
[C---:B------:R-:W-:Y:S01]  /*48d0*/  VIADD R4, R8.reuse, 0x80 ;  /* 0x0000008008047836 */ /* 0x040fe20000000000 */
[----:B------:R-:W-:Y:S01]  /*48e0*/  R2UR UR5, R5 ;  /* 0x00000000050572ca */ /* 0x000fe200000e0000 */
[----:B------:R-:W-:Y:S01]  /*48f0*/  IMAD.MOV.U32 R5, RZ, RZ, 0x40000040 ;  /* 0x40000040ff057424 */ /* 0x000fe200078e00ff */
[----:B------:R-:W0:Y:S01]  /*4900*/  S2R R12, SR_TID.X ;  /* 0x00000000000c7919 */ /* 0x000e220000002100 */
[----:B------:R-:W-:Y:S01]  /*4910*/  IMAD.MOV.U32 R7, RZ, RZ, 0x40000040 ;  /* 0x40000040ff077424 */ /* 0x000fe200078e00ff */
[----:B------:R-:W-:Y:S01]  /*4920*/  BSSY B0, `(.L_x_3897) ;  /* 0x00000f8000007945 */ /* 0x000fe20003800000 */
[----:B------:R-:W-:-:S02]  /*4930*/  VIADD R10, R8, 0x100 ;  /* 0x00000100080a7836 */ /* 0x000fc40000000000 */
[----:B------:R-:W-:Y:S02]  /*4940*/  IMAD.MOV.U32 R11, RZ, RZ, 0x40000040 ;  /* 0x40000040ff0b7424 */ /* 0x000fe400078e00ff */
[----:B------:R-:W-:Y:S01]  /*4950*/  IMAD.MOV.U32 R9, RZ, RZ, 0x40000040 ;  /* 0x40000040ff097424 */ /* 0x000fe200078e00ff */
[----:B-----5:R-:W-:-:S06]  /*4960*/  WARPGROUP.ARRIVE ;  /* 0x00000000000079c5 */ /* 0x020fcc0000000000 */
[----:B------:R-:W-:Y:S01]  /*4970*/  HGMMA.64x256x16.F32 R24, gdesc[UR4].tnspB, RZ, !UPT, gsb0 ;  /* 0x43e00000041879f0 */ /* 0x000fe2000c0008ff */
[----:B------:R-:W-:Y:S01]  /*4980*/  R2UR UR6, R4 ;  /* 0x00000000040672ca */ /* 0x000fe200000e0000 */
[----:B------:R-:W-:Y:S01]  /*4990*/  VIADD R4, R0, 0x4 ;  /* 0x0000000400047836 */ /* 0x000fe20000000000 */
[----:B------:R-:W-:Y:S01]  /*49a0*/  R2UR UR7, R5 ;  /* 0x00000000050772ca */ /* 0x000fe200000e0000 */
[----:B------:R-:W-:Y:S01]  /*49b0*/  IMAD.MOV.U32 R5, RZ, RZ, 0x40000040 ;  /* 0x40000040ff057424 */ /* 0x000fe200078e00ff */
[----:B------:R-:W-:Y:S02]  /*49c0*/  R2UR UR4, R6 ;  /* 0x00000000060472ca */ /* 0x000fe400000e0000 */
[----:B------:R-:W-:Y:S02]  /*49d0*/  R2UR UR5, R7 ;  /* 0x00000000070572ca */ /* 0x000fe400000e0000 */
[----:B0-----:R-:W-:-:S04]  /*49e0*/  LOP3.LUT R12, R12, 0x7f, RZ, 0xc0, !PT ;  /* 0x0000007f0c0c7812 */ /* 0x001fc800078ec0ff */
[----:B------:R-:W-:Y:S01]  /*49f0*/  ISETP.NE.AND P0, PT, R12, RZ, PT ;  /* 0x000000ff0c00720c */ /* 0x000fe20003f05270 */
[----:B------:R-:W-:Y:S02]  /*4a00*/  WARPGROUP.DEPBAR.LE gsb0, 0x0 ;  /* 0x00008000000079c5 */ /* 0x000fe40000010000 */
[----:B------:R-:W-:-:S12]  /*4a10*/  WARPGROUP.ARRIVE ;  /* 0x00000000000079c5 */ /* 0x000fd80000000000 */
[----:B------:R-:W-:Y:S01]  /*4a20*/  HGMMA.64x256x16.F32 R24, gdesc[UR4].tnspB, R24, gsb0 ;  /* 0x43e00000041879f0 */ /* 0x000fe20008000818 */
[----:B------:R-:W-:Y:S01]  /*4a30*/  R2UR UR6, R10 ;  /* 0x000000000a0672ca */ /* 0x000fe200000e0000 */
[----:B------:R-:W-:Y:S01]  /*4a40*/  VIADD R10, R8, 0x180 ;  /* 0x00000180080a7836 */ /* 0x000fe20000000000 */
[----:B------:R-:W-:Y:S01]  /*4a50*/  R2UR UR7, R11 ;  /* 0x000000000b0772ca */ /* 0x000fe200000e0000 */
[----:B------:R-:W-:Y:S01]  /*4a60*/  VIADD R8, R0, 0x6 ;  /* 0x0000000600087836 */ /* 0x000fe20000000000 */
[----:B------:R-:W-:Y:S01]  /*4a70*/  R2UR UR4, R4 ;  /* 0x00000000040472ca */ /* 0x000fe200000e0000 */
[----:B------:R-:W-:Y:S01]  /*4a80*/  IMAD.MOV.U32 R11, RZ, RZ, 0x40000040 ;  /* 0x40000040ff0b7424 */ /* 0x000fe200078e00ff */
[----:B------:R-:W-:Y:S01]  /*4a90*/  R2UR UR5, R5 ;  /* 0x00000000050572ca */ /* 0x000fe200000e0000 */
[----:B------:R-:W-:-:S05]  /*4aa0*/  @!P0 VIADD R0, R13, 0x28c60 ;  /* 0x00028c600d008836 */ /* 0x000fca0000000000 */
[----:B------:R-:W-:Y:S01]  /*4ab0*/  @!P0 PRMT R0, RZ, 0x654, R0 ;  /* 0x00000654ff008816 */ /* 0x000fe20000000000 */
[----:B------:R-:W-:Y:S02]  /*4ac0*/  WARPGROUP.DEPBAR.LE gsb0, 0x0 ;  /* 0x00008000000079c5 */ /* 0x000fe40000010000 */
[----:B------:R-:W-:-:S12]  /*4ad0*/  WARPGROUP.ARRIVE ;  /* 0x00000000000079c5 */ /* 0x000fd80000000000 */
[----:B------:R-:W-:Y:S01]  /*4ae0*/  HGMMA.64x256x16.F32 R24, gdesc[UR4].tnspB, R24, gsb0 ;  /* 0x43e00000041879f0 */ /* 0x000fe20008000818 */
[----:B------:R-:W-:Y:S02]  /*4af0*/  R2UR UR6, R10 ;  /* 0x000000000a0672ca */ /* 0x000fe400000e0000 */
[----:B------:R-:W-:Y:S02]  /*4b00*/  R2UR UR7, R11 ;  /* 0x000000000b0772ca */ /* 0x000fe400000e0000 */
[----:B------:R-:W-:Y:S02]  /*4b10*/  R2UR UR4, R8 ;  /* 0x00000000080472ca */ /* 0x000fe400000e0000 */
[----:B------:R-:W-:Y:S01]  /*4b20*/  R2UR UR5, R9 ;  /* 0x00000000090572ca */ /* 0x000fe200000e0000 */
[----:B------:R-:W-:Y:S02]  /*4b30*/  WARPGROUP.DEPBAR.LE gsb0, 0x0 ;  /* 0x00008000000079c5 */ /* 0x000fe40000010000 */
[----:B------:R-:W-:-:S15]  /*4b40*/  WARPGROUP.ARRIVE ;  /* 0x00000000000079c5 */ /* 0x000fde0000000000 */
[----:B------:R-:W-:-:S03]  /*4b50*/  NOP ;  /* 0x0000000000007918 */ /* 0x000fc60000000000 */
[----:B------:R-:W-:Y:S03]  /*4b60*/  HGMMA.64x256x16.F32 R24, gdesc[UR4].tnspB, R24, gsb0 ;  /* 0x43e00000041879f0 */ /* 0x000fe60008000818 */
[----:B------:R-:W-:Y:S02]  /*4b70*/  WARPGROUP.DEPBAR.LE gsb0, 0x0 ;  /* 0x00008000000079c5 */ /* 0x000fe40000010000 */
[----:B------:R-:W-:Y:S06]  /*4b80*/  BAR.ARV 0xf, 0x100 ;  /* 0x03c4000000007b1d */ /* 0x000fec0000002000 */
[----:B------:R0:W-:Y:S01]  /*4b90*/  @!P0 SYNCS.ARRIVE.TRANS64.RED.A1T0 RZ, [R0+URZ], RZ ;  /* 0x000000ff00ff89a7 */ /* 0x0001e2000810043f */
[----:B------:R-:W-:-:S13]  /*4ba0*/  ISETP.GE.AND P0, PT, R168, 0x41, PT ;  /* 0x00000041a800780c */ /* 0x000fda0003f06270 */
[----:B0-----:R-:W-:Y:S05]  /*4bb0*/  @!P0 BRA `(.L_x_3898) ;  /* 0x0000000c00388947 */ /* 0x001fea0003800000 */
[----:B------:R-:W-:-:S07]  /*4bc0*/  VIADD R181, R181, 0xfffffffe ;  /* 0xfffffffeb5b57836 */ /* 0x000fce0000000000 */
.L_x_3904:
[----:B------:R-:W-:Y:S01]  /*4bd0*/  BAR.SYNC.DEFER_BLOCKING 0xe, 0x100 ;  /* 0x0384000000007b1d */ /* 0x000fe20000010000 */
[----:B------:R-:W-:Y:S01]  /*4be0*/  IMAD R11, R18, 0x40, R191 ;  /* 0x00000040120b7824 */ /* 0x000fe200078e02bf */
[----:B------:R-:W-:Y:S01]  /*4bf0*/  ISETP.NE.AND P2, PT, R184, 0x3, PT ;  /* 0x00000003b800780c */ /* 0x000fe20003f45270 */
[----:B------:R-:W-:Y:S01]  /*4c00*/  VIADD R18, R18, 0x1 ;  /* 0x0000000112127836 */ /* 0x000fe20000000000 */
[----:B------:R-:W-:Y:S01]  /*4c10*/  ISETP.GT.AND P1, PT, R181, RZ, PT ;  /* 0x000000ffb500720c */ /* 0x000fe20003f24270 */
[----:B------:R-:W-:Y:S02]  /*4c20*/  IMAD R11, R11, 0x4, R2 ;  /* 0x000000040b0b7824 */ /* 0x000fe400078e0202 */
[----:B------:R-:W-:Y:S01]  /*4c30*/  VIADD R181, R181, 0xffffffff ;  /* 0xffffffffb5b57836 */ /* 0x000fe20000000000 */
[----:B------:R-:W-:-:S04]  /*4c40*/  ISETP.NE.AND P0, PT, R18, 0x2, PT ;  /* 0x000000021200780c */ /* 0x000fc80003f05270 */
[----:B------:R-:W-:Y:S02]  /*4c50*/  SEL R13, RZ, 0x1, P0 ;  /* 0x00000001ff0d7807 */ /* 0x000fe40000000000 */
[----:B------:R-:W-:Y:S02]  /*4c60*/  SEL R18, R18, RZ, P0 ;  /* 0x000000ff12127207 */ /* 0x000fe40000000000 */
[----:B------:R-:W-:Y:S01]  /*4c70*/  LOP3.LUT R22, R22, R13, RZ, 0x3c, !PT ;  /* 0x0000000d16167212 */ /* 0x000fe200078e3cff */
[----:B0-----:R-:W0:Y:S04]  /*4c80*/  LDS R0, [R11+0x28800] ;  /* 0x028800000b007984 */ /* 0x001e280000000800 */
        /* <DEDUP_REMOVED lines=131> */
.L_x_3899:
[----:B------:R-:W-:Y:S02]  /*54c0*/  LEA R0, R18, R2, 0x3 ;  /* 0x0000000212007211 */ /* 0x000fe400078e18ff */
[----:B------:R-:W-:-:S04]  /*54d0*/  SHF.L.U32 R11, R22, 0x1f, RZ ;  /* 0x0000001f160b7819 */ /* 0x000fc800000006ff */
[----:B------:R0:W1:Y:S01]  /*54e0*/  SYNCS.PHASECHK.TRANS64.TRYWAIT P0, [R0+URZ+0x28c50], R11 ;  /* 0x028c500b000075a7 */ /* 0x000062000800017f */
[----:B------:R-:W-:Y:S05]  /*54f0*/  @!P2 BRA `(.L_x_3900) ;  /* 0x000000000004a947 */ /* 0x000fea0003800000 */
[----:B------:R-:W-:Y:S01]  /*5500*/  BPT.TRAP 0x1 ;  /* 0x000000040000795c */ /* 0x000fe20000300000 */
.L_x_3900:
[----:B------:R-:W-:Y:S04]  /*5510*/  BSSY B1, `(.L_x_3901) ;  /* 0x0000004000017945 */ /* 0x000fe80003800000 */
[----:B-1----:R-:W-:Y:S05]  /*5520*/  @P0 BRA `(.L_x_3902) ;  /* 0x0000000000080947 */ /* 0x002fea0003800000 */
[----:B------:R-:W1:Y:S02]  /*5530*/  SYNCS.PHASECHK.TRANS64.TRYWAIT P0, [R0+URZ+0x28c50], R11 ;  /* 0x028c500b000075a7 */ /* 0x000e64000800017f */
[----:B-1----:R-:W-:Y:S05]  /*5540*/  @!P0 BRA `(.L_x_3903) ;  /* 0x0000012c00388947 */ /* 0x002fea0003800000 */
.L_x_3902:
[----:B------:R-:W-:Y:S05]  /*5550*/  BSYNC B1 ;  /* 0x0000000000017941 */ /* 0x000fea0003800000 */
.L_x_3901:
[----:B01----:R-:W-:Y:S01]  /*5560*/  VIADD R0, R2, 0x26800 ;  /* 0x0002680002007836 */ /* 0x003fe20000000000 */
[----:B------:R-:W-:Y:S01]  /*5570*/  WARPGROUP.ARRIVE ;  /* 0x00000000000079c5 */ /* 0x000fe20000000000 */
[----:B------:R-:W-:-:S05]  /*5580*/  IMAD R10, R18, 0x1000, R3 ;  /* 0x00001000120a7824 */ /* 0x000fca00078e0203 */
[----:B------:R-:W0:Y:S01]  /*5590*/  S2R R14, SR_TID.X ;  /* 0x00000000000e7919 */ /* 0x000e220000002100 */
[----:B------:R-:W-:Y:S01]  /*55a0*/  IMAD.MOV.U32 R11, RZ, RZ, 0x40000040 ;  /* 0x40000040ff0b7424 */ /* 0x000fe200078e00ff */
[----:B------:R-:W-:Y:S01]  /*55b0*/  SHF.R.U32.HI R0, RZ, 0x4, R0 ;  /* 0x00000004ff007819 */ /* 0x000fe20000011600 */
[----:B------:R-:W-:Y:S01]  /*55c0*/  IMAD.MOV.U32 R13, RZ, RZ, 0x40000040 ;  /* 0x40000040ff0d7424 */ /* 0x000fe200078e00ff */
[----:B------:R-:W-:Y:S02]  /*55d0*/  R2UR UR6, R10 ;  /* 0x000000000a0672ca */ /* 0x000fe400000e0000 */
[----:B------:R-:W-:Y:S02]  /*55e0*/  LOP3.LUT R0, R0, 0x3fff, RZ, 0xc0, !PT ;  /* 0x00003fff00007812 */ /* 0x000fe400078ec0ff */
[----:B------:R-:W-:Y:S01]  /*55f0*/  R2UR UR7, R11 ;  /* 0x000000000b0772ca */ /* 0x000fe200000e0000 */
[----:B------:R-:W-:Y:S01]  /*5600*/  IMAD.MOV.U32 R11, RZ, RZ, 0x40000040 ;  /* 0x40000040ff0b7424 */ /* 0x000fe200078e00ff */
[----:B------:R-:W-:-:S02]  /*5610*/  LOP3.LUT R12, R0, 0x10000, RZ, 0xfc, !PT ;  /* 0x00010000000c7812 */ /* 0x000fc400078efcff */
[----:B------:R-:W-:Y:S01]  /*5620*/  R2UR UR5, R13 ;  /* 0x000000000d0572ca */ /* 0x000fe200000e0000 */
[----:B------:R-:W-:Y:S01]  /*5630*/  IMAD.MOV.U32 R13, RZ, RZ, 0x40000040 ;  /* 0x40000040ff0d7424 */ /* 0x000fe200078e00ff */
[----:B------:R-:W-:Y:S01]  /*5640*/  R2UR UR4, R12 ;  /* 0x000000000c0472ca */ /* 0x000fe200000e0000 */
[----:B------:R-:W-:-:S12]  /*5650*/  VIADD R12, R10, 0x80 ;  /* 0x000000800a0c7836 */ /* 0x000fd80000000000 */
[----:B------:R-:W-:Y:S01]  /*5660*/  HGMMA.64x256x16.F32 R24, gdesc[UR4].tnspB, R24, gsb0 ;  /* 0x43e00000041879f0 */ /* 0x000fe20008000818 */
[----:B------:R-:W-:Y:S02]  /*5670*/  R2UR UR4, R6 ;  /* 0x00000000060472ca */ /* 0x000fe400000e0000 */
[----:B------:R-:W-:Y:S02]  /*5680*/  R2UR UR5, R7 ;  /* 0x00000000070572ca */ /* 0x000fe400000e0000 */
[----:B------:R-:W-:Y:S01]  /*5690*/  R2UR UR6, R12 ;  /* 0x000000000c0672ca */ /* 0x000fe200000e0000 */
[----:B------:R-:W-:Y:S01]  /*56a0*/  VIADD R12, R10, 0x100 ;  /* 0x000001000a0c7836 */ /* 0x000fe20000000000 */
[----:B------:R-:W-:Y:S01]  /*56b0*/  R2UR UR7, R13 ;  /* 0x000000000d0772ca */ /* 0x000fe200000e0000 */
[----:B------:R-:W-:Y:S01]  /*56c0*/  IMAD.MOV.U32 R13, RZ, RZ, 0x40000040 ;  /* 0x40000040ff0d7424 */ /* 0x000fe200078e00ff */
[----:B0-----:R-:W-:Y:S01]  /*56d0*/  LOP3.LUT R14, R14, 0x7f, RZ, 0xc0, !PT ;  /* 0x0000007f0e0e7812 */ /* 0x001fe200078ec0ff */
[----:B------:R-:W-:-:S03]  /*56e0*/  VIADD R10, R10, 0x180 ;  /* 0x000001800a0a7836 */ /* 0x000fc60000000000 */
[----:B------:R-:W-:-:S13]  /*56f0*/  ISETP.NE.AND P0, PT, R14, RZ, PT ;  /* 0x000000ff0e00720c */ /* 0x000fda0003f05270 */
[----:B------:R-:W-:-:S04]  /*5700*/  @!P0 IMAD R0, R18, 0x8, R2 ;  /* 0x0000000812008824 */ /* 0x000fc800078e0202 */
[----:B------:R-:W-:-:S05]  /*5710*/  @!P0 VIADD R0, R0, 0x28c60 ;  /* 0x00028c6000008836 */ /* 0x000fca0000000000 */
[----:B------:R-:W-:Y:S01]  /*5720*/  @!P0 PRMT R0, RZ, 0x654, R0 ;  /* 0x00000654ff008816 */ /* 0x000fe20000000000 */
[----:B------:R-:W-:Y:S02]  /*5730*/  WARPGROUP.DEPBAR.LE gsb0, 0x0 ;  /* 0x00008000000079c5 */ /* 0x000fe40000010000 */
[----:B------:R-:W-:-:S06]  /*5740*/  WARPGROUP.ARRIVE ;  /* 0x00000000000079c5 */ /* 0x000fcc0000000000 */
        /* <DEDUP_REMOVED lines=20> */
[----:B------:R-:W-:Y:S05]  /*5890*/  @P1 BRA `(.L_x_3904) ;  /* 0xfffffff000cc1947 */ /* 0x000fea000383ffff */
.L_x_3898:
[----:B------:R-:W-:Y:S05]  /*58a0*/  BSYNC B0 ;  /* 0x0000000000007941 */ /* 0x000fea0003800000 */
.L_x_3897:
[----:B------:R-:W-:Y:S01]  /*58b0*/  BAR.SYNC.DEFER_BLOCKING 0xe, 0x100 ;  /* 0x0384000000007b1d */ /* 0x000fe20000010000 */
[C---:B------:R-:W-:Y:S01]  /*58c0*/  IMAD R3, R18.reuse, 0x40, R191 ;  /* 0x0000004012037824 */ /* 0x040fe200078e02bf */
[----:B------:R-:W-:Y:S01]  /*58d0*/  PLOP3.LUT P0, PT, PT, PT, PT, 0x8, 0x0 ;  /* 0x000000000000781c */ /* 0x000fe20003f0e170 */
[----:B------:R-:W-:Y:S01]  /*58e0*/  VIADD R18, R18, 0x1 ;  /* 0x0000000112127836 */ /* 0x000fe20000000000 */
[----:B------:R-:W-:Y:S01]  /*58f0*/  CS2R R20, SRZ ;  /* 0x0000000000147805 */ /* 0x000fe2000001ff00 */
[----:B------:R-:W-:-:S03]  /*5900*/  IMAD R3, R3, 0x4, R2 ;  /* 0x0000000403037824 */ /* 0x000fc600078e0202 */
        /* <DEDUP_REMOVED lines=9> */
[----:B------:R-:W-:Y:S01]  /*59a0*/  FMUL.FTZ R10, R24, R0 ;  /* 0x00000000180a7220 */ /* 0x000fe20000410000 */
[-C--:B-1----:R-:W-:Y:S01]  /*59b0*/  FMUL.FTZ R9, R58, R2.reuse ;  /* 0x000000023a097220 */ /* 0x082fe20000410000 */
        /* <DEDUP_REMOVED lines=123> */
[----:B------:R-:W-:Y:S06]  /*6170*/  BAR.ARV 0xf, 0x100 ;  /* 0x03c4000000007b1d */ /* 0x000fec0000002000 */
[----:B------:R-:W-:Y:S05]  /*6180*/  BRA `(.L_x_3893) ;  /* 0x0000006400bc7947 */ /* 0x000fea0003800000 */
.L_x_3892:
[----:B------:R-:W-:Y:S02]  /*6190*/  ISETP.GE.AND P1, PT, R168, 0x1, PT ;  /* 0x00000001a800780c */ /* 0x000fe40003f26270 */
[----:B------:R-:W-:-:S11]  /*61a0*/  PLOP3.LUT P0, PT, PT, PT, PT, 0x80, 0x0 ;  /* 0x000000000000781c */ /* 0x000fd60003f0f070 */
[----:B------:R-:W-:Y:S05]  /*61b0*/  @!P1 BRA `(.L_x_3893) ;  /* 0x0000006400b09947 */ /* 0x000fea0003800000 */
[----:B------:R-:W0:Y:S01]  /*61c0*/  SHFL.IDX PT, R0, R213, RZ, 0x1f ;  /* 0x00001fffd5007589 */ /* 0x000e2200000e0000 */
[----:B------:R-:W-:Y:S01]  /*61d0*/  BSSY B6, `(.L_x_3905) ;  /* 0x000001b000067945 */ /* 0x000fe20003800000 */
[----:B0-----:R-:W-:-:S04]  /*61e0*/  LEA.HI R3, R0, R0, RZ, 0x1 ;  /* 0x0000000000037211 */ /* 0x001fc800078f08ff */
[----:B------:R-:W-:-:S05]  /*61f0*/  LOP3.LUT R3, R3, 0x1fffe, RZ, 0xc0, !PT ;  /* 0x0001fffe03037812 */ /* 0x000fca00078ec0ff */
[----:B------:R-:W-:Y:S02]  /*6200*/  IMAD.IADD R3, R0, 0x1, -R3 ;  /* 0x0000000100037824 */ /* 0x000fe400078e0a03 */
[----:B------:R-:W-:Y:S02]  /*6210*/  VIADD R0, R2, 0x26800 ;  /* 0x0002680002007836 */ /* 0x000fe40000000000 */
[----:B------:R-:W-:-:S03]  /*6220*/  IMAD R3, R3, 0x8000, R2 ;  /* 0x0000800003037824 */ /* 0x000fc600078e0202 */
[----:B------:R-:W-:Y:S01]  /*6230*/  LOP3.LUT P0, RZ, R0, 0x3ff, RZ, 0xc0, !PT ;  /* 0x000003ff00ff7812 */ /* 0x000fe2000780c0ff */
[----:B------:R-:W-:-:S05]  /*6240*/  VIADD R3, R3, 0x400 ;  /* 0x0000040003037836 */ /* 0x000fca0000000000 */
[----:B------:R-:W-:-:S04]  /*6250*/  SHF.R.U32.HI R3, RZ, 0x4, R3 ;  /* 0x00000004ff037819 */ /* 0x000fc80000011603 */
[----:B------:R-:W-:-:S03]  /*6260*/  LOP3.LUT R56, R3, 0x3fff, RZ, 0xc0, !PT ;  /* 0x00003fff03387812 */ /* 0x000fc600078ec0ff */
        /* <DEDUP_REMOVED lines=17> */
.L_x_3906:
[----:B------:R-:W-:Y:S05]  /*6380*/  BSYNC B6 ;  /* 0x0000000000067941 */ /* 0x000fea0003800000 */
.L_x_3905:
        /* <DEDUP_REMOVED lines=12> */
.L_x_3910:
[----:B-1----:R1:W2:Y:S02]  /*6450*/  SYNCS.PHASECHK.TRANS64.TRYWAIT P0, [R2+URZ+0x28c00], R3 ;  /* 0x028c0003020075a7 */ /* 0x0022a4000800017f */
[----:B--2---:R-:W-:Y:S05]  /*6460*/  @!P0 NANOSLEEP.SYNCS 0x989680 ;  /* 0x009896800000895d */ /* 0x004fea0003900000 */
[----:B------:R-:W2:Y:S02]  /*6470*/  @!P0 SYNCS.PHASECHK.TRANS64 P0, [R2+URZ+0x28c00], R3 ;  /* 0x028c0003020085a7 */ /* 0x000ea4000800007f */
[----:B--2---:R-:W-:Y:S05]  /*6480*/  @!P0 BRA `(.L_x_3910) ;  /* 0xfffffffc00f08947 */ /* 0x004fea000383ffff */
.L_x_3909:
[----:B------:R-:W-:Y:S05]  /*6490*/  BSYNC B0 ;  /* 0x0000000000007941 */ /* 0x000fea0003800000 */
.L_x_3908:
[----:B------:R-:W-:Y:S05]  /*64a0*/  BRA `(.L_x_3911) ;  /* 0x0000002000787947 */ /* 0x000fea0003800000 */
.L_x_3907:
[----:B-----5:R-:W-:Y:S01]  /*64b0*/  SHF.R.S32.HI R0, RZ, 0x1f, R27 ;  /* 0x0000001fff007819 */ /* 0x020fe2000001141b */
[----:B------:R-:W-:Y:S01]  /*64c0*/  VIADD R3, R2, 0x20400 ;  /* 0x0002040002037836 */ /* 0x000fe20000000000 */
[----:B------:R-:W-:Y:S01]  /*64d0*/  ULDC.64 UR4, c[0x0][0x3f8] ;  /* 0x0000fe0000047ab9 */ /* 0x000fe20000000a00 */
[----:B------:R-:W-:Y:S01]  /*64e0*/  ULDC.64 UR6, c[0x0][0x408] ;  /* 0x0001020000067ab9 */ /* 0x000fe20000000a00 */
[----:B------:R-:W-:Y:S01]  /*64f0*/  IMAD.WIDE.U32 R4, R27, UR4, RZ ;  /* 0x000000041b047c25 */ /* 0x000fe2000f8e00ff */
[----:B------:R-:W-:Y:S01]  /*6500*/  BSSY B6, `(.L_x_3912) ;  /* 0x0000020000067945 */ /* 0x000fe20003800000 */
[----:B------:R-:W-:Y:S02]  /*6510*/  LOP3.LUT P0, RZ, R3, 0x3ff, RZ, 0xc0, !PT ;  /* 0x000003ff03ff7812 */ /* 0x000fe4000780c0ff */
[C---:B------:R-:W-:Y:S02]  /*6520*/  IMAD R6, R0.reuse, UR4, RZ ;  /* 0x0000000400067c24 */ /* 0x040fe4000f8e02ff */
[----:B------:R-:W-:-:S02]  /*6530*/  IMAD R0, R0, UR6, RZ ;  /* 0x0000000600007c24 */ /* 0x000fc4000f8e02ff */
        /* <DEDUP_REMOVED lines=28> */
.L_x_3913:
[----:B------:R-:W-:Y:S05]  /*6700*/  BSYNC B6 ;  /* 0x0000000000067941 */ /* 0x000fea0003800000 */
.L_x_3912:
[----:B------:R-:W-:Y:S01]  /*6710*/  ULDC.U8 UR4, c[0x0][0x410] ;  /* 0x0001040000047ab9 */ /* 0x000fe20000000000 */
[----:B------:R-:W-:Y:S01]  /*6720*/  BSSY B0, `(.L_x_3914) ;  /* 0x00001ee000007945 */ /* 0x000fe20003800000 */
[----:B------:R-:W-:Y:S01]  /*6730*/  ISETP.NE.AND P0, PT, RZ, UR4, PT ;  /* 0x00000004ff007c0c */ /* 0x000fe2000bf05270 */
[----:B------:R-:W-:-:S12]  /*6740*/  IMAD R6, R25, 0x40, R23 ;  /* 0x0000004019067824 */ /* 0x000fd800078e0217 */
[----:B------:R-:W-:Y:S05]  /*6750*/  @!P0 BRA `(.L_x_3915) ;  /* 0x0000000c00f88947 */ /* 0x000fea0003800000 */
[----:B------:R-:W-:-:S03]  /*6760*/  UMOV UR4, 0xffffffff ;  /* 0xffffffff00047882 */ /* 0x000fc60000000000 */
[----:B------:R-:W-:Y:S05]  /*6770*/  BRA.DIV UR4, `(.L_x_3916) ;  /* 0x0000011a04c07947 */ /* 0x000fea000b800000 */
[----:B------:R0:W1:Y:S04]  /*6780*/  SHFL.IDX PT, R0, R27, RZ, 0x1c1f ;  /* 0x001c1fff1b007589 */ /* 0x00006800000e0000 */
[----:B------:R0:W2:Y:S04]  /*6790*/  SHFL.IDX PT, R3, R26, RZ, 0x1c1f ;  /* 0x001c1fff1a037589 */ /* 0x0000a800000e0000 */
[----:B------:R0:W3:Y:S04]  /*67a0*/  SHFL.IDX PT, R4, R29, RZ, 0x1c1f ;  /* 0x001c1fff1d047589 */ /* 0x0000e800000e0000 */
[----:B------:R0:W4:Y:S02]  /*67b0*/  SHFL.IDX PT, R14, R28, RZ, 0x1c1f ;  /* 0x001c1fff1c0e7589 */ /* 0x00012400000e0000 */
.L_x_4164:
[----:B------:R-:W-:Y:S01]  /*67c0*/  IMAD.SHL.U32 R5, R188, 0x40, RZ ;  /* 0x00000040bc057824 */ /* 0x000fe200078e00ff */
[----:B------:R-:W-:Y:S01]  /*67d0*/  ULDC UR4, c[0x0][0x448] ;  /* 0x0001120000047ab9 */ /* 0x000fe20000000800 */
[----:B------:R-:W-:Y:S01]  /*67e0*/  BSSY B1, `(.L_x_3917) ;  /* 0x0000024000017945 */ /* 0x000fe20003800000 */
[----:B------:R-:W-:Y:S02]  /*67f0*/  CS2R R10, SRZ ;  /* 0x00000000000a7805 */ /* 0x000fe4000001ff00 */
[----:B------:R-:W-:Y:S01]  /*6800*/  LOP3.LUT R7, R5, 0x1c0, RZ, 0xc0, !PT ;  /* 0x000001c005077812 */ /* 0x000fe200078ec0ff */
[----:B------:R-:W-:-:S03]  /*6810*/  IMAD R5, R24, UR4, RZ ;  /* 0x0000000418057c24 */ /* 0x000fc6000f8e02ff */
[----:B------:R-:W-:Y:S02]  /*6820*/  LOP3.LUT R8, R7, 0x18, R16, 0xf8, !PT ;  /* 0x0000001807087812 */ /* 0x000fe400078ef810 */
[----:B------:R-:W-:Y:S01]  /*6830*/  ISETP.GE.AND P0, PT, R6, R5, PT ;  /* 0x000000050600720c */ /* 0x000fe20003f06270 */
[----:B------:R-:W-:Y:S01]  /*6840*/  IMAD R5, R25, -0x40, R5 ;  /* 0xffffffc019057824 */ /* 0x000fe200078e0205 */
[----:B------:R-:W-:Y:S02]  /*6850*/  SHF.R.U32.HI R9, RZ, 0x3, R7 ;  /* 0x00000003ff097819 */ /* 0x000fe40000011607 */
[----:B------:R-:W-:Y:S02]  /*6860*/  LEA.HI R7, R208, R208, RZ, 0x1 ;  /* 0x000000d0d0077211 */ /* 0x000fe400078f08ff */
[----:B0-----:R-:W-:Y:S02]  /*6870*/  LOP3.LUT R29, R8, R9, RZ, 0x3c, !PT ;  /* 0x00000009081d7212 */ /* 0x001fe400078e3cff */
[----:B------:R-:W-:-:S02]  /*6880*/  CS2R R8, SRZ ;  /* 0x0000000000087805 */ /* 0x000fc4000001ff00 */
[----:B------:R-:W-:Y:S02]  /*6890*/  LOP3.LUT R13, R7, 0xfffffffe, RZ, 0xc0, !PT ;  /* 0xfffffffe070d7812 */ /* 0x000fe400078ec0ff */
[----:B------:R-:W-:Y:S02]  /*68a0*/  CS2R R6, SRZ ;  /* 0x0000000000067805 */ /* 0x000fe4000001ff00 */
[----:B------:R-:W-:Y:S02]  /*68b0*/  IADD3 R28, R208, -R13, RZ ;  /* 0x8000000dd01c7210 */ /* 0x000fe40007ffe0ff */
[----:B------:R-:W-:Y:S01]  /*68c0*/  CS2R R12, SRZ ;  /* 0x00000000000c7805 */ /* 0x000fe2000001ff00 */
[----:B------:R-:W-:Y:S06]  /*68d0*/  @P0 BRA `(.L_x_3918) ;  /* 0x0000000000500947 */ /* 0x000fec0003800000 */
[----:B------:R-:W-:Y:S01]  /*68e0*/  ULDC UR4, c[0x0][0x3f4] ;  /* 0x0000fd0000047ab9 */ /* 0x000fe20000000800 */
[----:B--2---:R-:W-:Y:S01]  /*68f0*/  IMAD.MOV.U32 R6, RZ, RZ, R3 ;  /* 0x000000ffff067224 */ /* 0x004fe200078e0003 */
[----:B------:R-:W-:Y:S01]  /*6900*/  ISETP.GE.AND P3, PT, R190, UR4, PT ;  /* 0x00000004be007c0c */ /* 0x000fe2000bf66270 */
[----:B-1----:R-:W-:Y:S01]  /*6910*/  IMAD.MOV.U32 R7, RZ, RZ, R0 ;  /* 0x000000ffff077224 */ /* 0x002fe200078e0000 */
[----:B------:R-:W-:Y:S01]  /*6920*/  ISETP.GE.AND P2, PT, R186, UR4, PT ;  /* 0x00000004ba007c0c */ /* 0x000fe2000bf46270 */
[----:B---3--:R-:W-:Y:S01]  /*6930*/  IMAD.MOV.U32 R15, RZ, RZ, R4 ;  /* 0x000000ffff0f7224 */ /* 0x008fe200078e0004 */
[----:B------:R-:W-:Y:S02]  /*6940*/  CS2R R10, SRZ ;  /* 0x00000000000a7805 */ /* 0x000fe4000001ff00 */
[----:B------:R-:W-:Y:S02]  /*6950*/  CS2R R12, SRZ ;  /* 0x00000000000c7805 */ /* 0x000fe4000001ff00 */
[----:B------:R-:W-:-:S05]  /*6960*/  CS2R R8, SRZ ;  /* 0x0000000000087805 */ /* 0x000fca000001ff00 */
[-C--:B------:R-:W-:Y:S02]  /*6970*/  @!P3 IADD3 R24, P0, R3, R218.reuse, RZ ;  /* 0x000000da0318b210 */ /* 0x080fe40007f1e0ff */
[----:B----4-:R-:W-:Y:S01]  /*6980*/  @!P3 IADD3 R26, P1, R14, R218, RZ ;  /* 0x000000da0e1ab210 */ /* 0x010fe20007f3e0ff */
[----:B------:R-:W-:Y:S01]  /*6990*/  @!P2 IMAD.WIDE R20, R186, 0x2, R6 ;  /* 0x00000002ba14a825 */ /* 0x000fe200078e0206 */
[----:B------:R-:W-:-:S03]  /*69a0*/  CS2R R6, SRZ ;  /* 0x0000000000067805 */ /* 0x000fc6000001ff00 */
[----:B------:R-:W-:Y:S01]  /*69b0*/  @!P2 IMAD.WIDE R14, R186, 0x2, R14 ;  /* 0x00000002ba0ea825 */ /* 0x000fe200078e020e */
[----:B------:R0:W5:Y:S03]  /*69c0*/  @!P2 LD.E.64 R10, desc[UR40][R20.64] ;  /* 0x00000028140aa980 */ /* 0x000166000c101b00 */
[--C-:B------:R-:W-:Y:S01]  /*69d0*/  @!P3 IMAD.X R25, R0, 0x1, R217.reuse, P0 ;  /* 0x000000010019b824 */ /* 0x100fe200000e06d9 */
[----:B------:R0:W5:Y:S01]  /*69e0*/  @!P2 LD.E.64 R6, desc[UR40][R14.64] ;  /* 0x000000280e06a980 */ /* 0x000162000c101b00 */
[----:B------:R-:W-:-:S03]  /*69f0*/  @!P3 IMAD.X R27, R4, 0x1, R217, P1 ;  /* 0x00000001041bb824 */ /* 0x000fc600008e06d9 */
[----:B------:R0:W5:Y:S04]  /*6a00*/  @!P3 LD.E.64 R12, desc[UR40][R24.64] ;  /* 0x00000028180cb980 */ /* 0x000168000c101b00 */
[----:B------:R0:W5:Y:S02]  /*6a10*/  @!P3 LD.E.64 R8, desc[UR40][R26.64] ;  /* 0x000000281a08b980 */ /* 0x000164000c101b00 */
.L_x_3918:
[----:B------:R-:W-:Y:S05]  /*6a20*/  BSYNC B1 ;  /* 0x0000000000017941 */ /* 0x000fea0003800000 */
.L_x_3917:
[----:B0-----:R-:W-:Y:S01]  /*6a30*/  SHF.L.U32 R15, R28, 0x1f, RZ ;  /* 0x0000001f1c0f7819 */ /* 0x001fe200000006ff */
[----:B--2---:R-:W-:Y:S01]  /*6a40*/  IMAD R3, R192, 0x200, R29 ;  /* 0x00000200c0037824 */ /* 0x004fe200078e021d */
[----:B------:R-:W-:Y:S01]  /*6a50*/  LOP3.LUT P1, RZ, R188, 0x4, RZ, 0xc0, !PT ;  /* 0x00000004bcff7812 */ /* 0x000fe2000782c0ff */
[----:B-----5:R-:W-:Y:S01]  /*6a60*/  IMAD.MOV.U32 R30, RZ, RZ, R10 ;  /* 0x000000ffff1e7224 */ /* 0x020fe200078e000a */
[----:B------:R-:W0:Y:S01]  /*6a70*/  SYNCS.PHASECHK.TRANS64.TRYWAIT P0, [R2+URZ+0x28c00], R15 ;  /* 0x028c000f020075a7 */ /* 0x000e22000800017f */
[----:B------:R-:W-:Y:S01]  /*6a80*/  IMAD R3, R3, 0x2, R2 ;  /* 0x0000000203037824 */ /* 0x000fe200078e0202 */
[--C-:B------:R-:W-:Y:S01]  /*6a90*/  SHF.R.U64 R32, R10, 0x10, R11.reuse ;  /* 0x000000100a207819 */ /* 0x100fe2000000120b */
[--C-:B----4-:R-:W-:Y:S01]  /*6aa0*/  IMAD.MOV.U32 R14, RZ, RZ, R11.reuse ;  /* 0x000000ffff0e7224 */ /* 0x110fe200078e000b */
[----:B------:R-:W-:Y:S01]  /*6ab0*/  SHF.R.U32.HI R20, RZ, 0x10, R11 ;  /* 0x00000010ff147819 */ /* 0x000fe2000001160b */
[----:B------:R-:W-:Y:S01]  /*6ac0*/  IMAD.MOV.U32 R28, RZ, RZ, R6 ;  /* 0x000000ffff1c7224 */ /* 0x000fe200078e0006 */
[----:B------:R-:W-:Y:S01]  /*6ad0*/  SHF.R.U64 R34, R6, 0x10, R7 ;  /* 0x0000001006227819 */ /* 0x000fe20000001207 */
[----:B------:R-:W-:Y:S01]  /*6ae0*/  IMAD.MOV.U32 R31, RZ, RZ, R12 ;  /* 0x000000ffff1f7224 */ /* 0x000fe200078e000c */
[--C-:B------:R-:W-:Y:S01]  /*6af0*/  SHF.R.U64 R33, R12, 0x10, R13.reuse ;  /* 0x000000100c217819 */ /* 0x100fe2000000120d */
[--C-:B------:R-:W-:Y:S01]  /*6b00*/  IMAD.MOV.U32 R11, RZ, RZ, R13.reuse ;  /* 0x000000ffff0b7224 */ /* 0x100fe200078e000d */
[----:B------:R-:W-:Y:S01]  /*6b10*/  SHF.R.U32.HI R12, RZ, 0x10, R13 ;  /* 0x00000010ff0c7819 */ /* 0x000fe2000001160d */
[--C-:B------:R-:W-:Y:S01]  /*6b20*/  IMAD.MOV.U32 R10, RZ, RZ, R7.reuse ;  /* 0x000000ffff0a7224 */ /* 0x100fe200078e0007 */
[----:B------:R-:W-:Y:S01]  /*6b30*/  SHF.R.U32.HI R7, RZ, 0x10, R7 ;  /* 0x00000010ff077819 */ /* 0x000fe20000011607 */
[----:B------:R-:W-:Y:S01]  /*6b40*/  IMAD.MOV.U32 R29, RZ, RZ, R8 ;  /* 0x000000ffff1d7224 */ /* 0x000fe200078e0008 */
[----:B------:R-:W-:Y:S01]  /*6b50*/  VIMNMX R27, R5, 0x40, PT ;  /* 0x00000040051b7848 */ /* 0x000fe20003fe0100 */
[C---:B---3--:R-:W-:Y:S01]  /*6b60*/  VIADD R4, R3.reuse, 0x20400 ;  /* 0x0002040003047836 */ /* 0x048fe20000000000 */
[----:B------:R-:W-:Y:S01]  /*6b70*/  BSSY B1, `(.L_x_3919) ;  /* 0x000000f000017945 */ /* 0x000fe20003800000 */
[--C-:B------:R-:W-:Y:S01]  /*6b80*/  IMAD.MOV.U32 R6, RZ, RZ, R9.reuse ;  /* 0x000000ffff067224 */ /* 0x100fe200078e0009 */
[--C-:B------:R-:W-:Y:S01]  /*6b90*/  SHF.R.U64 R35, R8, 0x10, R9.reuse ;  /* 0x0000001008237819 */ /* 0x100fe20000001209 */
[----:B-1----:R-:W-:Y:S01]  /*6ba0*/  VIADD R0, R3, 0x20440 ;  /* 0x0002044003007836 */ /* 0x002fe20000000000 */
[----:B------:R-:W-:Y:S01]  /*6bb0*/  SHF.R.U32.HI R8, RZ, 0x10, R9 ;  /* 0x00000010ff087819 */ /* 0x000fe20000011609 */
[----:B------:R-:W-:Y:S01]  /*6bc0*/  @P1 VIADD R0, R4, 0xffffffc0 ;  /* 0xffffffc004001836 */ /* 0x000fe20000000000 */
[----:B------:R-:W-:-:S02]  /*6bd0*/  PRMT R30, R30, 0x5410, R14 ;  /* 0x000054101e1e7816 */ /* 0x000fc4000000000e */
[----:B------:R-:W-:Y:S02]  /*6be0*/  PRMT R32, R32, 0x5410, R20 ;  /* 0x0000541020207816 */ /* 0x000fe40000000014 */
[----:B------:R-:W-:Y:S02]  /*6bf0*/  PRMT R31, R31, 0x5410, R11 ;  /* 0x000054101f1f7816 */ /* 0x000fe4000000000b */
[----:B------:R-:W-:Y:S02]  /*6c00*/  PRMT R33, R33, 0x5410, R12 ;  /* 0x0000541021217816 */ /* 0x000fe4000000000c */
[----:B------:R-:W-:Y:S02]  /*6c10*/  ISETP.GE.AND P1, PT, R23, R27, PT ;  /* 0x0000001b1700720c */ /* 0x000fe40003f26270 */
[----:B------:R-:W-:Y:S02]  /*6c20*/  PRMT R28, R28, 0x5410, R10 ;  /* 0x000054101c1c7816 */ /* 0x000fe4000000000a */
[----:B------:R-:W-:-:S02]  /*6c30*/  PRMT R34, R34, 0x5410, R7 ;  /* 0x0000541022227816 */ /* 0x000fc40000000007 */
[----:B------:R-:W-:Y:S01]  /*6c40*/  PRMT R29, R29, 0x5410, R6 ;  /* 0x000054101d1d7816 */ /* 0x000fe20000000006 */
[----:B0-----:R-:W-:Y:S06]  /*6c50*/  @!P0 BRA `(.L_x_3920) ;  /* 0x0000011400f88947 */ /* 0x001fec0003800000 */
.L_x_4165:
[----:B------:R-:W-:Y:S05]  /*6c60*/  BSYNC B1 ;  /* 0x0000000000017941 */ /* 0x000fea0003800000 */
.L_x_3919:
[----:B------:R-:W-:Y:S01]  /*6c70*/  BSSY B1, `(.L_x_3921) ;  /* 0x0000056000017945 */ /* 0x000fe20003800000 */
[----:B------:R-:W-:-:S03]  /*6c80*/  PRMT R35, R35, 0x5410, R8 ;  /* 0x0000541023237816 */ /* 0x000fc60000000008 */
[----:B------:R-:W-:Y:S05]  /*6c90*/  @P1 BRA `(.L_x_3922) ;  /* 0x00000004004c1947 */ /* 0x000fea0003800000 */
[----:B------:R-:W1:Y:S01]  /*6ca0*/  LDC R5, c[0x0][0x3f4] ;  /* 0x0000fd00ff057b82 */ /* 0x000e620000000800 */
[----:B------:R-:W-:Y:S01]  /*6cb0*/  BSSY B2, `(.L_x_3923) ;  /* 0x000002a000027945 */ /* 0x000fe20003800000 */
[-C--:B-1----:R-:W-:Y:S02]  /*6cc0*/  ISETP.GE.AND P0, PT, R186, R5.reuse, PT ;  /* 0x00000005ba00720c */ /* 0x082fe40003f06270 */
[----:B------:R-:W-:-:S11]  /*6cd0*/  ISETP.GE.AND P1, PT, R190, R5, PT ;  /* 0x00000005be00720c */ /* 0x000fd60003f26270 */
[----:B------:R-:W-:Y:S05]  /*6ce0*/  @P0 BRA `(.L_x_3924) ;  /* 0x0000000000980947 */ /* 0x000fea0003800000 */
[----:B------:R-:W1:Y:S01]  /*6cf0*/  LDS.128 R4, [R3+0x20400] ;  /* 0x0204000003047984 */ /* 0x000e620000000c00 */
[----:B0-----:R-:W-:Y:S02]  /*6d00*/  HADD2.F32 R15, -RZ, R28.H0_H0 ;  /* 0x2000001cff0f7230 */ /* 0x001fe40000004100 */
[----:B------:R-:W-:Y:S02]  /*6d10*/  HADD2.F32 R13, -RZ, R30.H0_H0 ;  /* 0x2000001eff0d7230 */ /* 0x000fe40000004100 */
[----:B------:R-:W-:Y:S02]  /*6d20*/  HADD2.F32 R12, -RZ, R32.H0_H0 ;  /* 0x20000020ff0c7230 */ /* 0x000fe40000004100 */
[----:B------:R-:W-:Y:S02]  /*6d30*/  HADD2.F32 R14, -RZ, R34.H0_H0 ;  /* 0x20000022ff0e7230 */ /* 0x000fe40000004100 */
[--C-:B-1----:R-:W-:Y:S02]  /*6d40*/  HADD2.F32 R8, -RZ, R4.reuse.H0_H0 ;  /* 0x20000004ff087230 */ /* 0x102fe40000004100 */
        /* <DEDUP_REMOVED lines=32> */
.L_x_3924:
[----:B------:R-:W-:Y:S05]  /*6f50*/  BSYNC B2 ;  /* 0x0000000000027941 */ /* 0x000fea0003800000 */
.L_x_3923:
[----:B------:R-:W-:Y:S05]  /*6f60*/  @P1 BRA `(.L_x_3922) ;  /* 0x0000000000981947 */ /* 0x000fea0003800000 */
[----:B-1----:R-:W1:Y:S01]  /*6f70*/  LDS.128 R4, [R0] ;  /* 0x0000000000047984 */ /* 0x002e620000000c00 */
        /* <DEDUP_REMOVED lines=37> */
.L_x_3922:
[----:B------:R-:W-:Y:S05]  /*71d0*/  BSYNC B1 ;  /* 0x0000000000017941 */ /* 0x000fea0003800000 */
.L_x_3921:
[----:B------:R-:W-:-:S13]  /*71e0*/  ISETP.GE.AND P0, PT, R226, R27, PT ;  /* 0x0000001be200720c */ /* 0x000fda0003f06270 */
[----:B------:R-:W-:Y:S05]  /*71f0*/  @P0 BRA `(.L_x_3925) ;  /* 0x0000001400000947 */ /* 0x000fea0003800000 */
[----:B-12---:R-:W1:Y:S01]  /*7200*/  LDC R5, c[0x0][0x3f4] ;  /* 0x0000fd00ff057b82 */ /* 0x006e620000000800 */
[----:B------:R-:W-:Y:S01]  /*7210*/  BSSY B1, `(.L_x_3926) ;  /* 0x000002a000017945 */ /* 0x000fe20003800000 */
[-C--:B-1----:R-:W-:Y:S02]  /*7220*/  ISETP.GE.AND P0, PT, R186, R5.reuse, PT ;  /* 0x00000005ba00720c */ /* 0x082fe40003f06270 */
[----:B------:R-:W-:-:S11]  /*7230*/  ISETP.GE.AND P1, PT, R190, R5, PT ;  /* 0x00000005be00720c */ /* 0x000fd60003f26270 */
[----:B------:R-:W-:Y:S05]  /*7240*/  @P0 BRA `(.L_x_3927) ;  /* 0x0000000000980947 */ /* 0x000fea0003800000 */
[----:B------:R-:W1:Y:S01]  /*7250*/  LDS.128 R4, [R3+0x21400] ;  /* 0x0214000003047984 */ /* 0x000e620000000c00 */
[----:B------:R-:W-:Y:S02]  /*7260*/  HADD2.F32 R14, -RZ, R30.H0_H0 ;  /* 0x2000001eff0e7230 */ /* 0x000fe40000004100 */
[----:B------:R-:W-:Y:S02]  /*7270*/  HADD2.F32 R20, -RZ, R28.H0_H0 ;  /* 0x2000001cff147230 */ /* 0x000fe40000004100 */
[----:B------:R-:W-:Y:S02]  /*7280*/  HADD2.F32 R25, -RZ, R34.H0_H0 ;  /* 0x20000022ff197230 */ /* 0x000fe40000004100 */
[----:B------:R-:W-:Y:S02]  /*7290*/  HADD2.F32 R21, -RZ, R32.H0_H0 ;  /* 0x20000020ff157230 */ /* 0x000fe40000004100 */
[----:B------:R-:W-:Y:S02]  /*72a0*/  HADD2.F32 R24, -RZ, R28.H1_H1 ;  /* 0x3000001cff187230 */ /* 0x000fe40000004100 */
[----:B------:R-:W-:-:S02]  /*72b0*/  HADD2.F32 R27, -RZ, R34.H1_H1 ;  /* 0x30000022ff1b7230 */ /* 0x000fc40000004100 */
[--C-:B-1----:R-:W-:Y:S02]  /*72c0*/  HADD2.F32 R8, -RZ, R4.reuse.H0_H0 ;  /* 0x20000004ff087230 */ /* 0x102fe40000004100 */
[----:B------:R-:W-:Y:S02]  /*72d0*/  HADD2.F32 R4, -RZ, R4.H1_H1 ;  /* 0x30000004ff047230 */ /* 0x000fe40000004100 */
[--C-:B------:R-:W-:Y:S02]  /*72e0*/  HADD2.F32 R9, -RZ, R5.reuse.H0_H0 ;  /* 0x20000005ff097230 */ /* 0x100fe40000004100 */
[----:B------:R-:W-:Y:S02]  /*72f0*/  HADD2.F32 R5, -RZ, R5.H1_H1 ;  /* 0x30000005ff057230 */ /* 0x000fe40000004100 */
[-C--:B------:R-:W-:Y:S01]  /*7300*/  FMUL.FTZ R13, R20, R4.reuse ;  /* 0x00000004140d7220 */ /* 0x080fe20000410000 */
[----:B0-----:R-:W-:Y:S01]  /*7310*/  FMUL.FTZ R15, R14, R4 ;  /* 0x000000040e0f7220 */ /* 0x001fe20000410000 */
[----:B------:R-:W-:-:S02]  /*7320*/  HADD2.F32 R10, -RZ, R6.H0_H0 ;  /* 0x20000006ff0a7230 */ /* 0x000fc40000004100 */
[-C--:B------:R-:W-:Y:S01]  /*7330*/  FMUL.FTZ R12, R25, R5.reuse ;  /* 0x00000005190c7220 */ /* 0x080fe20000410000 */
[-C--:B------:R-:W-:Y:S01]  /*7340*/  FFMA.FTZ R4, R14, R8.reuse, -R13 ;  /* 0x000000080e047223 */ /* 0x080fe2000001080d */
[----:B------:R-:W-:Y:S01]  /*7350*/  FFMA.FTZ R15, R20, R8, R15 ;  /* 0x00000008140f7223 */ /* 0x000fe2000001000f */
[C---:B------:R-:W-:Y:S01]  /*7360*/  FMUL.FTZ R8, R21.reuse, R5 ;  /* 0x0000000515087220 */ /* 0x040fe20000410000 */
[--C-:B------:R-:W-:Y:S02]  /*7370*/  HADD2.F32 R11, -RZ, R7.reuse.H0_H0 ;  /* 0x20000007ff0b7230 */ /* 0x100fe40000004100 */
[-C--:B------:R-:W-:Y:S01]  /*7380*/  FFMA.FTZ R5, R21, R9.reuse, -R12 ;  /* 0x0000000915057223 */ /* 0x080fe2000001080c */
[----:B------:R-:W-:Y:S02]  /*7390*/  HADD2.F32 R6, -RZ, R6.H1_H1 ;  /* 0x30000006ff067230 */ /* 0x000fe40000004100 */
[----:B------:R-:W-:Y:S01]  /*73a0*/  FFMA.FTZ R8, R25, R9, R8 ;  /* 0x0000000919087223 */ /* 0x000fe20000010008 */
[----:B------:R-:W-:Y:S01]  /*73b0*/  HADD2.F32 R7, -RZ, R7.H1_H1 ;  /* 0x30000007ff077230 */ /* 0x000fe20000004100 */
[----:B------:R-:W-:Y:S01]  /*73c0*/  F2FP.F16.F32.PACK_AB R4, R15, R4 ;  /* 0x000000040f04723e */ /* 0x000fe200000000ff */
[----:B------:R-:W-:-:S02]  /*73d0*/  HADD2.F32 R20, -RZ, R30.H1_H1 ;  /* 0x3000001eff147230 */ /* 0x000fc40000004100 */
[-C--:B------:R-:W-:Y:S01]  /*73e0*/  FMUL.FTZ R9, R24, R6.reuse ;  /* 0x0000000618097220 */ /* 0x080fe20000410000 */
[----:B------:R-:W-:Y:S02]  /*73f0*/  HADD2.F32 R21, -RZ, R32.H1_H1 ;  /* 0x30000020ff157230 */ /* 0x000fe40000004100 */
[----:B------:R-:W-:Y:S01]  /*7400*/  FMUL.FTZ R12, R27, R7 ;  /* 0x000000071b0c7220 */ /* 0x000fe20000410000 */
[----:B------:R-:W-:Y:S01]  /*7410*/  F2FP.F16.F32.PACK_AB R5, R8, R5 ;  /* 0x000000050805723e */ /* 0x000fe200000000ff */
[C---:B------:R-:W-:Y:S01]  /*7420*/  FMUL.FTZ R13, R20.reuse, R6 ;  /* 0x00000006140d7220 */ /* 0x040fe20000410000 */
[-C--:B------:R-:W-:Y:S01]  /*7430*/  FFMA.FTZ R6, R20, R10.reuse, -R9 ;  /* 0x0000000a14067223 */ /* 0x080fe20000010809 */
[C---:B------:R-:W-:Y:S01]  /*7440*/  FMUL.FTZ R14, R21.reuse, R7 ;  /* 0x00000007150e7220 */ /* 0x040fe20000410000 */
[-C--:B------:R-:W-:Y:S01]  /*7450*/  FFMA.FTZ R7, R21, R11.reuse, -R12 ;  /* 0x0000000b15077223 */ /* 0x080fe2000001080c */
[----:B------:R-:W-:Y:S02]  /*7460*/  FFMA.FTZ R13, R24, R10, R13 ;  /* 0x0000000a180d7223 */ /* 0x000fe4000001000d */
[----:B------:R-:W-:-:S03]  /*7470*/  FFMA.FTZ R14, R27, R11, R14 ;  /* 0x0000000b1b0e7223 */ /* 0x000fc6000001000e */
[----:B------:R-:W-:Y:S02]  /*7480*/  F2FP.F16.F32.PACK_AB R6, R13, R6 ;  /* 0x000000060d06723e */ /* 0x000fe400000000ff */
[----:B------:R-:W-:-:S05]  /*7490*/  F2FP.F16.F32.PACK_AB R7, R14, R7 ;  /* 0x000000070e07723e */ /* 0x000fca00000000ff */
[----:B------:R1:W-:Y:S02]  /*74a0*/  STS.128 [R3+0x21400], R4 ;  /* 0x0214000403007388 */ /* 0x0003e40000000c00 */
.L_x_3927:
[----:B------:R-:W-:Y:S05]  /*74b0*/  BSYNC B1 ;  /* 0x0000000000017941 */ /* 0x000fea0003800000 */
.L_x_3926:
[----:B------:R-:W-:Y:S05]  /*74c0*/  @P1 BRA `(.L_x_3925) ;  /* 0x00000010004c1947 */ /* 0x000fea0003800000 */
[----:B-1----:R-:W1:Y:S01]  /*74d0*/  LDS.128 R4, [R0+0x1000] ;  /* 0x0010000000047984 */ /* 0x002e620000000c00 */
[----:B0-----:R-:W-:Y:S02]  /*74e0*/  HADD2.F32 R15, -RZ, R29.H0_H0 ;  /* 0x2000001dff0f7230 */ /* 0x001fe40000004100 */
        /* <DEDUP_REMOVED lines=10> */
[----:B------:R-:W-:Y:S01]  /*7590*/  FMUL.FTZ R14, R13, R4 ;  /* 0x000000040d0e7220 */ /* 0x000fe20000410000 */
[----:B------:R-:W-:-:S02]  /*75a0*/  HADD2.F32 R9, -RZ, R6.H0_H0 ;  /* 0x20000006ff097230 */ /* 0x000fc40000004100 */
[----:B------:R-:W-:Y:S01]  /*75b0*/  FMUL.FTZ R11, R24, R5 ;  /* 0x00000005180b7220 */ /* 0x000fe20000410000 */
[----:B------:R-:W-:Y:S01]  /*75c0*/  FFMA.FTZ R4, R13, R3, -R12 ;  /* 0x000000030d047223 */ /* 0x000fe2000001080c */
[--C-:B------:R-:W-:Y:S02]  /*75d0*/  HADD2.F32 R10, -RZ, R7.reuse.H0_H0 ;  /* 0x20000007ff0a7230 */ /* 0x100fe40000004100 */
[C---:B------:R-:W-:Y:S01]  /*75e0*/  FMUL.FTZ R13, R20.reuse, R5 ;  /* 0x00000005140d7220 */ /* 0x040fe20000410000 */
[----:B------:R-:W-:Y:S02]  /*75f0*/  HADD2.F32 R6, -RZ, R6.H1_H1 ;  /* 0x30000006ff067230 */ /* 0x000fe40000004100 */
[----:B------:R-:W-:Y:S01]  /*7600*/  FFMA.FTZ R3, R15, R3, R14 ;  /* 0x000000030f037223 */ /* 0x000fe2000001000e */
[----:B------:R-:W-:Y:S02]  /*7610*/  HADD2.F32 R7, -RZ, R7.H1_H1 ;  /* 0x30000007ff077230 */ /* 0x000fe40000004100 */
[----:B------:R-:W-:Y:S01]  /*7620*/  FFMA.FTZ R5, R20, R8, -R11 ;  /* 0x0000000814057223 */ /* 0x000fe2000001080b */
[----:B------:R-:W-:-:S02]  /*7630*/  HADD2.F32 R15, -RZ, R31.H1_H1 ;  /* 0x3000001fff0f7230 */ /* 0x000fc40000004100 */
[----:B------:R-:W-:Y:S01]  /*7640*/  FFMA.FTZ R8, R24, R8, R13 ;  /* 0x0000000818087223 */ /* 0x000fe2000001000d */
[----:B------:R-:W-:Y:S02]  /*7650*/  HADD2.F32 R20, -RZ, R33.H1_H1 ;  /* 0x30000021ff147230 */ /* 0x000fe40000004100 */
[-C--:B------:R-:W-:Y:S01]  /*7660*/  FMUL.FTZ R12, R21, R6.reuse ;  /* 0x00000006150c7220 */ /* 0x080fe20000410000 */
[-C--:B------:R-:W-:Y:S01]  /*7670*/  FMUL.FTZ R11, R26, R7.reuse ;  /* 0x000000071a0b7220 */ /* 0x080fe20000410000 */
[----:B------:R-:W-:Y:S01]  /*7680*/  FMUL.FTZ R14, R15, R6 ;  /* 0x000000060f0e7220 */ /* 0x000fe20000410000 */
[----:B------:R-:W-:Y:S01]  /*7690*/  F2FP.F16.F32.PACK_AB R4, R3, R4 ;  /* 0x000000040304723e */ /* 0x000fe200000000ff */
[C---:B------:R-:W-:Y:S01]  /*76a0*/  FMUL.FTZ R13, R20.reuse, R7 ;  /* 0x00000007140d7220 */ /* 0x040fe20000410000 */
[-C--:B------:R-:W-:Y:S01]  /*76b0*/  FFMA.FTZ R6, R15, R9.reuse, -R12 ;  /* 0x000000090f067223 */ /* 0x080fe2000001080c */
[-C--:B------:R-:W-:Y:S01]  /*76c0*/  FFMA.FTZ R7, R20, R10.reuse, -R11 ;  /* 0x0000000a14077223 */ /* 0x080fe2000001080b */
[----:B------:R-:W-:Y:S01]  /*76d0*/  FFMA.FTZ R9, R21, R9, R14 ;  /* 0x0000000915097223 */ /* 0x000fe2000001000e */
[----:B------:R-:W-:Y:S01]  /*76e0*/  FFMA.FTZ R10, R26, R10, R13 ;  /* 0x0000000a1a0a7223 */ /* 0x000fe2000001000d */
[----:B------:R-:W-:-:S03]  /*76f0*/  F2FP.F16.F32.PACK_AB R5, R8, R5 ;  /* 0x000000050805723e */ /* 0x000fc600000000ff */
[----:B------:R-:W-:Y:S02]  /*7700*/  F2FP.F16.F32.PACK_AB R6, R9, R6 ;  /* 0x000000060906723e */ /* 0x000fe400000000ff */
[----:B------:R-:W-:-:S05]  /*7710*/  F2FP.F16.F32.PACK_AB R7, R10, R7 ;  /* 0x000000070a07723e */ /* 0x000fca00000000ff */
[----:B------:R3:W-:Y:S01]  /*7720*/  STS.128 [R0+0x1000], R4 ;  /* 0x0010000400007388 */ /* 0x0007e20000000c00 */
[----:B------:R-:W-:Y:S05]  /*7730*/  BRA `(.L_x_3925) ;  /* 0x0000000c00b07947 */ /* 0x000fea0003800000 */
.L_x_3915:
[----:B------:R-:W-:-:S03]  /*7740*/  UMOV UR4, 0xffffffff ;  /* 0xffffffff00047882 */ /* 0x000fc60000000000 */
[----:B------:R-:W-:Y:S05]  /*7750*/  BRA.DIV UR4, `(.L_x_3928) ;  /* 0x0000010e044c7947 */ /* 0x000fea000b800000 */
[----:B------:R-:W0:Y:S04]  /*7760*/  SHFL.IDX PT, R3, R27, RZ, 0x1c1f ;  /* 0x001c1fff1b037589 */ /* 0x000e2800000e0000 */
[----:B------:R-:W1:Y:S04]  /*7770*/  SHFL.IDX PT, R0, R26, RZ, 0x1c1f ;  /* 0x001c1fff1a007589 */ /* 0x000e6800000e0000 */
[----:B------:R2:W3:Y:S04]  /*7780*/  SHFL.IDX PT, R5, R29, RZ, 0x1c1f ;  /* 0x001c1fff1d057589 */ /* 0x0004e800000e0000 */
[----:B------:R2:W4:Y:S01]  /*7790*/  SHFL.IDX PT, R14, R28, RZ, 0x1c1f ;  /* 0x001c1fff1c0e7589 */ /* 0x00052200000e0000 */
[----:B0-----:R-:W-:-:S02]  /*77a0*/  IMAD.MOV.U32 R13, RZ, RZ, R3 ;  /* 0x000000ffff0d7224 */ /* 0x001fc400078e0003 */
[----:B-12---:R-:W-:-:S07]  /*77b0*/  IMAD.MOV.U32 R12, RZ, RZ, R0 ;  /* 0x000000ffff0c7224 */ /* 0x006fce00078e0000 */
.L_x_4171:
[----:B------:R-:W-:Y:S01]  /*77c0*/  ULDC UR4, c[0x0][0x448] ;  /* 0x0001120000047ab9 */ /* 0x000fe20000000800 */
[----:B------:R-:W-:Y:S01]  /*77d0*/  LEA.HI R3, R208, R208, RZ, 0x1 ;  /* 0x000000d0d0037211 */ /* 0x000fe200078f08ff */
[----:B------:R-:W-:Y:S01]  /*77e0*/  IMAD R0, R24, UR4, RZ ;  /* 0x0000000418007c24 */ /* 0x000fe2000f8e02ff */
[----:B------:R-:W-:Y:S01]  /*77f0*/  BSSY B1, `(.L_x_3929) ;  /* 0x0000014000017945 */ /* 0x000fe20003800000 */
[----:B---3--:R-:W-:Y:S01]  /*7800*/  IMAD.MOV.U32 R15, RZ, RZ, R5 ;  /* 0x000000ffff0f7224 */ /* 0x008fe200078e0005 */
[----:B------:R-:W-:Y:S02]  /*7810*/  LOP3.LUT R3, R3, 0xfffffffe, RZ, 0xc0, !PT ;  /* 0xfffffffe03037812 */ /* 0x000fe400078ec0ff */
[----:B------:R-:W-:Y:S02]  /*7820*/  CS2R R4, SRZ ;  /* 0x0000000000047805 */ /* 0x000fe4000001ff00 */
[----:B------:R-:W-:Y:S01]  /*7830*/  ISETP.GE.AND P0, PT, R6, R0, PT ;  /* 0x000000000600720c */ /* 0x000fe20003f06270 */
[----:B------:R-:W-:Y:S01]  /*7840*/  IMAD R0, R25, -0x40, R0 ;  /* 0xffffffc019007824 */ /* 0x000fe200078e0200 */
[----:B------:R-:W-:-:S02]  /*7850*/  IADD3 R3, R208, -R3, RZ ;  /* 0x80000003d0037210 */ /* 0x000fc40007ffe0ff */
[----:B------:R-:W-:Y:S02]  /*7860*/  CS2R R6, SRZ ;  /* 0x0000000000067805 */ /* 0x000fe4000001ff00 */
[----:B------:R-:W-:Y:S02]  /*7870*/  CS2R R8, SRZ ;  /* 0x0000000000087805 */ /* 0x000fe4000001ff00 */
[----:B------:R-:W-:Y:S02]  /*7880*/  CS2R R10, SRZ ;  /* 0x00000000000a7805 */ /* 0x000fe4000001ff00 */
[----:B------:R-:W-:-:S03]  /*7890*/  SHF.L.U32 R3, R3, 0x1f, RZ ;  /* 0x0000001f03037819 */ /* 0x000fc600000006ff */
[----:B------:R-:W-:Y:S05]  /*78a0*/  @P0 BRA `(.L_x_3930) ;  /* 0x0000000000200947 */ /* 0x000fea0003800000 */
[----:B------:R-:W-:Y:S01]  /*78b0*/  ULDC UR4, c[0x0][0x3f4] ;  /* 0x0000fd0000047ab9 */ /* 0x000fe20000000800 */
[----:B------:R-:W-:Y:S02]  /*78c0*/  CS2R R4, SRZ ;  /* 0x0000000000047805 */ /* 0x000fe4000001ff00 */
[----:B------:R-:W-:-:S13]  /*78d0*/  ISETP.GE.AND P0, PT, R16, UR4, PT ;  /* 0x0000000410007c0c */ /* 0x000fda000bf06270 */
[----:B------:R-:W-:Y:S05]  /*78e0*/  @P0 BRA `(.L_x_3930) ;  /* 0x0000000000100947 */ /* 0x000fea0003800000 */
[----:B------:R-:W-:-:S04]  /*78f0*/  IMAD.WIDE R12, R16, 0x2, R12 ;  /* 0x00000002100c7825 */ /* 0x000fc800078e020c */
[----:B----4-:R-:W-:Y:S01]  /*7900*/  IMAD.WIDE R14, R16, 0x2, R14 ;  /* 0x00000002100e7825 */ /* 0x010fe200078e020e */
[----:B------:R0:W5:Y:S04]  /*7910*/  LD.E.128 R4, desc[UR40][R12.64] ;  /* 0x000000280c047980 */ /* 0x000168000c101d00 */
[----:B------:R0:W5:Y:S02]  /*7920*/  LD.E.128 R8, desc[UR40][R14.64] ;  /* 0x000000280e087980 */ /* 0x000164000c101d00 */
.L_x_3930:
[----:B------:R-:W-:Y:S05]  /*7930*/  BSYNC B1 ;  /* 0x0000000000017941 */ /* 0x000fea0003800000 */
.L_x_3929:
[----:B------:R-:W1:Y:S01]  /*7940*/  SYNCS.PHASECHK.TRANS64.TRYWAIT P1, [R2+URZ+0x28c00], R3 ;  /* 0x028c0003020075a7 */ /* 0x000e62000802017f */
[----:B-----5:R-:W-:Y:S01]  /*7950*/  IMAD.MOV.U32 R36, RZ, RZ, R4 ;  /* 0x000000ffff247224 */ /* 0x020fe200078e0004 */
[--C-:B------:R-:W-:Y:S01]  /*7960*/  SHF.R.U64 R40, R4, 0x10, R5.reuse ;  /* 0x0000001004287819 */ /* 0x100fe20000001205 */
[--C-:B0-----:R-:W-:Y:S01]  /*7970*/  IMAD.MOV.U32 R12, RZ, RZ, R5.reuse ;  /* 0x000000ffff0c7224 */ /* 0x101fe200078e0005 */
[----:B----4-:R-:W-:Y:S01]  /*7980*/  SHF.R.U32.HI R14, RZ, 0x10, R5 ;  /* 0x00000010ff0e7819 */ /* 0x010fe20000011605 */
[----:B------:R-:W-:Y:S01]  /*7990*/  IMAD.MOV.U32 R37, RZ, RZ, R6 ;  /* 0x000000ffff257224 */ /* 0x000fe200078e0006 */
[----:B------:R-:W-:Y:S01]  /*79a0*/  SHF.R.U64 R41, R6, 0x10, R7 ;  /* 0x0000001006297819 */ /* 0x000fe20000001207 */
[----:B------:R-:W-:Y:S01]  /*79b0*/  IMAD.MOV.U32 R4, RZ, RZ, R8 ;  /* 0x000000ffff047224 */ /* 0x000fe200078e0008 */
[----:B------:R-:W-:Y:S01]  /*79c0*/  SHF.R.U64 R42, R8, 0x10, R9 ;  /* 0x00000010082a7819 */ /* 0x000fe20000001209 */
[----:B------:R-:W-:Y:S01]  /*79d0*/  IMAD.MOV.U32 R38, RZ, RZ, R7 ;  /* 0x000000ffff267224 */ /* 0x000fe200078e0007 */
[----:B------:R-:W-:Y:S01]  /*79e0*/  VIMNMX R0, R0, 0x40, PT ;  /* 0x0000004000007848 */ /* 0x000fe20003fe0100 */
[--C-:B------:R-:W-:Y:S01]  /*79f0*/  IMAD.MOV.U32 R5, RZ, RZ, R9.reuse ;  /* 0x000000ffff057224 */ /* 0x100fe200078e0009 */
[----:B------:R-:W-:Y:S01]  /*7a00*/  SHF.R.U32.HI R8, RZ, 0x10, R9 ;  /* 0x00000010ff087819 */ /* 0x000fe20000011609 */
[----:B------:R-:W-:Y:S01]  /*7a10*/  IMAD.MOV.U32 R39, RZ, RZ, R10 ;  /* 0x000000ffff277224 */ /* 0x000fe200078e000a */
[----:B------:R-:W-:Y:S01]  /*7a20*/  SHF.R.U32.HI R7, RZ, 0x10, R7 ;  /* 0x00000010ff077819 */ /* 0x000fe20000011607 */
[--C-:B------:R-:W-:Y:S01]  /*7a30*/  IMAD.MOV.U32 R6, RZ, RZ, R11.reuse ;  /* 0x000000ffff067224 */ /* 0x100fe200078e000b */
[----:B------:R-:W0:Y:S01]  /*7a40*/  LDC R13, c[0x0][0x3f4] ;  /* 0x0000fd00ff0d7b82 */ /* 0x000e220000000800 */
[--C-:B------:R-:W-:Y:S01]  /*7a50*/  SHF.R.U64 R43, R10, 0x10, R11.reuse ;  /* 0x000000100a2b7819 */ /* 0x100fe2000000120b */
[----:B------:R-:W-:Y:S01]  /*7a60*/  BSSY B1, `(.L_x_3931) ;  /* 0x000000f000017945 */ /* 0x000fe20003800000 */
        /* <DEDUP_REMOVED lines=9> */
[----:B0-----:R-:W-:-:S04]  /*7b00*/  ISETP.GE.AND P0, PT, R16, R13, PT ;  /* 0x0000000d1000720c */ /* 0x001fc80003f06270 */
[-C--:B------:R-:W-:Y:S02]  /*7b10*/  ISETP.GE.OR P2, PT, R23, R0.reuse, P0 ;  /* 0x000000001700720c */ /* 0x080fe40000746670 */
[----:B------:R-:W-:Y:S01]  /*7b20*/  ISETP.GE.OR P0, PT, R226, R0, P0 ;  /* 0x00000000e200720c */ /* 0x000fe20000706670 */
[----:B------:R-:W-:Y:S01]  /*7b30*/  IMAD.IADD R0, R16, 0x1, R13 ;  /* 0x0000000110007824 */ /* 0x000fe200078e020d */
[----:B-1----:R-:W-:Y:S11]  /*7b40*/  @!P1 BRA `(.L_x_3932) ;  /* 0x0000010800c89947 */ /* 0x002ff60003800000 */
.L_x_4172:
[----:B------:R-:W-:Y:S05]  /*7b50*/  BSYNC B1 ;  /* 0x0000000000017941 */ /* 0x000fea0003800000 */
.L_x_3931:
[----:B------:R-:W-:Y:S01]  /*7b60*/  BSSY B1, `(.L_x_3933) ;  /* 0x0000059000017945 */ /* 0x000fe20003800000 */
[----:B------:R-:W-:-:S03]  /*7b70*/  LOP3.LUT R0, R0, 0x38, RZ, 0xc0, !PT ;  /* 0x0000003800007812 */ /* 0x000fc600078ec0ff */
[----:B------:R-:W-:Y:S05]  /*7b80*/  @P2 BRA `(.L_x_3934) ;  /* 0x0000000400582947 */ /* 0x000fea0003800000 */
[----:B0-----:R-:W-:Y:S02]  /*7b90*/  IMAD.SHL.U32 R3, R188, 0x40, RZ ;  /* 0x00000040bc037824 */ /* 0x001fe400078e00ff */
[----:B------:R-:W-:Y:S02]  /*7ba0*/  HADD2.F32 R26, -RZ, R36.H0_H0 ;  /* 0x20000024ff1a7230 */ /* 0x000fe40000004100 */
[----:B------:R-:W-:Y:S01]  /*7bb0*/  HADD2.F32 R28, -RZ, R37.H1_H1 ;  /* 0x30000025ff1c7230 */ /* 0x000fe20000004100 */
[----:B------:R-:W-:Y:S01]  /*7bc0*/  LOP3.LUT R5, R3, 0x1c0, RZ, 0xc0, !PT ;  /* 0x000001c003057812 */ /* 0x000fe200078ec0ff */
[----:B------:R-:W-:Y:S02]  /*7bd0*/  HADD2.F32 R25, -RZ, R42.H0_H0 ;  /* 0x2000002aff197230 */ /* 0x000fe40000004100 */
[----:B------:R-:W-:Y:S01]  /*7be0*/  HADD2.F32 R27, -RZ, R38.H1_H1 ;  /* 0x30000026ff1b7230 */ /* 0x000fe20000004100 */
[----:B------:R-:W-:Y:S02]  /*7bf0*/  LOP3.LUT R3, R5, 0x38, R16, 0xf8, !PT ;  /* 0x0000003805037812 */ /* 0x000fe400078ef810 */
[----:B------:R-:W-:-:S04]  /*7c00*/  SHF.R.U32.HI R4, RZ, 0x3, R5 ;  /* 0x00000003ff047819 */ /* 0x000fc80000011605 */
[----:B------:R-:W-:-:S05]  /*7c10*/  LOP3.LUT R3, R3, R4, RZ, 0x3c, !PT ;  /* 0x0000000403037212 */ /* 0x000fca00078e3cff */
[----:B------:R-:W-:-:S04]  /*7c20*/  IMAD R3, R192, 0x200, R3 ;  /* 0x00000200c0037824 */ /* 0x000fc800078e0203 */
[----:B------:R-:W-:Y:S01]  /*7c30*/  IMAD R33, R3, 0x2, R2 ;  /* 0x0000000203217824 */ /* 0x000fe200078e0202 */
[----:B------:R-:W-:-:S04]  /*7c40*/  LOP3.LUT R3, R4, R0, R5, 0x1e, !PT ;  /* 0x0000000004037212 */ /* 0x000fc800078e1e05 */
[----:B------:R-:W0:Y:S01]  /*7c50*/  LDS.128 R4, [R33+0x20400] ;  /* 0x0204000021047984 */ /* 0x000e220000000c00 */
[----:B------:R-:W-:-:S04]  /*7c60*/  IMAD R3, R192, 0x200, R3 ;  /* 0x00000200c0037824 */ /* 0x000fc800078e0203 */
        /* <DEDUP_REMOVED lines=48> */
[----:B------:R-:W-:Y:S02]  /*7f70*/  HADD2.F32 R3, -RZ, R38.H0_H0 ;  /* 0x20000026ff037230 */ /* 0x000fe40000004100 */
        /* <DEDUP_REMOVED lines=23> */
.L_x_3934:
[----:B------:R-:W-:Y:S05]  /*80f0*/  BSYNC B1 ;  /* 0x0000000000017941 */ /* 0x000fea0003800000 */
.L_x_3933:
[----:B------:R-:W-:Y:S05]  /*8100*/  @P0 BRA `(.L_x_3925) ;  /* 0x00000004003c0947 */ /* 0x000fea0003800000 */
[----:B------:R-:W-:Y:S01]  /*8110*/  LOP3.LUT R0, R235, R0, R220, 0x1e, !PT ;  /* 0x00000000eb007212 */ /* 0x000fe200078e1edc */
[----:B-1----:R-:W1:Y:S01]  /*8120*/  LDS.128 R4, [R219+0x20400] ;  /* 0x02040000db047984 */ /* 0x002e620000000c00 */
[----:B------:R-:W-:Y:S02]  /*8130*/  HADD2.F32 R28, -RZ, R37.H1_H1 ;  /* 0x30000025ff1c7230 */ /* 0x000fe40000004100 */
[----:B------:R-:W-:Y:S02]  /*8140*/  HADD2.F32 R26, -RZ, R36.H0_H0 ;  /* 0x20000024ff1a7230 */ /* 0x000fe40000004100 */
[----:B0-----:R-:W-:Y:S02]  /*8150*/  IMAD.IADD R3, R221, 0x1, R0 ;  /* 0x00000001dd037824 */ /* 0x001fe400078e0200 */
[----:B------:R-:W-:Y:S02]  /*8160*/  HADD2.F32 R30, -RZ, R42.H0_H0 ;  /* 0x2000002aff1e7230 */ /* 0x000fe40000004100 */
[----:B------:R-:W-:-:S02]  /*8170*/  IMAD R3, R3, 0x2, R2 ;  /* 0x0000000203037824 */ /* 0x000fc400078e0202 */
[----:B------:R-:W-:Y:S02]  /*8180*/  HADD2.F32 R32, -RZ, R38.H1_H1 ;  /* 0x30000026ff207230 */ /* 0x000fe40000004100 */
[----:B------:R-:W-:Y:S01]  /*8190*/  HADD2.F32 R35, -RZ, R42.H1_H1 ;  /* 0x3000002aff237230 */ /* 0x000fe20000004100 */
[----:B------:R-:W0:Y:S01]  /*81a0*/  LDS.128 R8, [R3+0x20400] ;  /* 0x0204000003087984 */ /* 0x000e220000000c00 */
[----:B------:R-:W-:Y:S02]  /*81b0*/  HADD2.F32 R33, -RZ, R37.H0_H0 ;  /* 0x20000025ff217230 */ /* 0x000fe40000004100 */
[----:B------:R-:W-:Y:S02]  /*81c0*/  HADD2.F32 R37, -RZ, R39.H0_H0 ;  /* 0x20000027ff257230 */ /* 0x000fe40000004100 */
[--C-:B-1----:R-:W-:Y:S02]  /*81d0*/  HADD2.F32 R0, -RZ, R4.reuse.H0_H0 ;  /* 0x20000004ff007230 */ /* 0x102fe40000004100 */
[----:B------:R-:W-:-:S02]  /*81e0*/  HADD2.F32 R4, -RZ, R4.H1_H1 ;  /* 0x30000004ff047230 */ /* 0x000fc40000004100 */
[--C-:B------:R-:W-:Y:S02]  /*81f0*/  HADD2.F32 R12, -RZ, R5.reuse.H0_H0 ;  /* 0x20000005ff0c7230 */ /* 0x100fe40000004100 */
[----:B------:R-:W-:Y:S02]  /*8200*/  HADD2.F32 R5, -RZ, R5.H1_H1 ;  /* 0x30000005ff057230 */ /* 0x000fe40000004100 */
[--C-:B------:R-:W-:Y:S02]  /*8210*/  HADD2.F32 R13, -RZ, R6.reuse.H0_H0 ;  /* 0x20000006ff0d7230 */ /* 0x100fe40000004100 */
[----:B------:R-:W-:Y:S02]  /*8220*/  HADD2.F32 R6, -RZ, R6.H1_H1 ;  /* 0x30000006ff067230 */ /* 0x000fe40000004100 */
[----:B------:R-:W-:Y:S02]  /*8230*/  HADD2.F32 R14, -RZ, R7.H0_H0 ;  /* 0x20000007ff0e7230 */ /* 0x000fe40000004100 */
[----:B0-----:R-:W-:-:S02]  /*8240*/  HADD2.F32 R15, -RZ, R8.H0_H0 ;  /* 0x20000008ff0f7230 */ /* 0x001fc40000004100 */
[----:B------:R-:W-:Y:S02]  /*8250*/  HADD2.F32 R8, -RZ, R8.H1_H1 ;  /* 0x30000008ff087230 */ /* 0x000fe40000004100 */
[--C-:B------:R-:W-:Y:S02]  /*8260*/  HADD2.F32 R20, -RZ, R9.reuse.H0_H0 ;  /* 0x20000009ff147230 */ /* 0x100fe40000004100 */
[-C--:B------:R-:W-:Y:S01]  /*8270*/  FMUL.FTZ R25, R28, R15.reuse ;  /* 0x0000000f1c197220 */ /* 0x080fe20000410000 */
[----:B------:R-:W-:Y:S01]  /*8280*/  FMUL.FTZ R15, R26, R15 ;  /* 0x0000000f1a0f7220 */ /* 0x000fe20000410000 */
[----:B------:R-:W-:Y:S01]  /*8290*/  FMUL.FTZ R27, R30, R8 ;  /* 0x000000081e1b7220 */ /* 0x000fe20000410000 */
[----:B------:R-:W-:Y:S02]  /*82a0*/  HADD2.F32 R9, -RZ, R9.H1_H1 ;  /* 0x30000009ff097230 */ /* 0x000fe40000004100 */
[----:B------:R-:W-:Y:S01]  /*82b0*/  FFMA.FTZ R25, R26, R0, -R25 ;  /* 0x000000001a197223 */ /* 0x000fe20000010819 */
[----:B------:R-:W-:-:S02]  /*82c0*/  HADD2.F32 R26, -RZ, R40.H0_H0 ;  /* 0x20000028ff1a7230 */ /* 0x000fc40000004100 */
[----:B------:R-:W-:Y:S01]  /*82d0*/  FFMA.FTZ R15, R28, R0, R15 ;  /* 0x000000001c0f7223 */ /* 0x000fe2000001000f */
[----:B------:R-:W-:Y:S02]  /*82e0*/  HADD2.F32 R28, -RZ, R36.H1_H1 ;  /* 0x30000024ff1c7230 */ /* 0x000fe40000004100 */
[----:B------:R-:W-:Y:S02]  /*82f0*/  HADD2.F32 R21, -RZ, R10.H0_H0 ;  /* 0x2000000aff157230 */ /* 0x000fe40000004100 */
[C---:B------:R-:W-:Y:S01]  /*8300*/  FMUL.FTZ R29, R26.reuse, R8 ;  /* 0x000000081a1d7220 */ /* 0x040fe20000410000 */
[----:B------:R-:W-:Y:S01]  /*8310*/  FFMA.FTZ R0, R26, R4, -R27 ;  /* 0x000000041a007223 */ /* 0x000fe2000001081b */
[-C--:B------:R-:W-:Y:S01]  /*8320*/  FMUL.FTZ R27, R32, R20.reuse ;  /* 0x00000014201b7220 */ /* 0x080fe20000410000 */
[----:B------:R-:W-:Y:S01]  /*8330*/  FMUL.FTZ R31, R28, R20 ;  /* 0x000000141c1f7220 */ /* 0x000fe20000410000 */
[----:B------:R-:W-:Y:S01]  /*8340*/  FFMA.FTZ R8, R30, R4, R29 ;  /* 0x000000041e087223 */ /* 0x000fe2000001001d */
[----:B------:R-:W-:-:S02]  /*8350*/  HADD2.F32 R29, -RZ, R40.H1_H1 ;  /* 0x30000028ff1d7230 */ /* 0x000fc40000004100 */
[-C--:B------:R-:W-:Y:S01]  /*8360*/  FMUL.FTZ R4, R35, R9.reuse ;  /* 0x0000000923047220 */ /* 0x080fe20000410000 */
[----:B------:R-:W-:Y:S02]  /*8370*/  HADD2.F32 R10, -RZ, R10.H1_H1 ;  /* 0x3000000aff0a7230 */ /* 0x000fe40000004100 */
[-C--:B------:R-:W-:Y:S01]  /*8380*/  FFMA.FTZ R27, R28, R12.reuse, -R27 ;  /* 0x0000000c1c1b7223 */ /* 0x080fe2000001081b */
[----:B------:R-:W-:Y:S02]  /*8390*/  HADD2.F32 R30, -RZ, R43.H0_H0 ;  /* 0x2000002bff1e7230 */ /* 0x000fe40000004100 */
[C---:B------:R-:W-:Y:S01]  /*83a0*/  FMUL.FTZ R20, R29.reuse, R9 ;  /* 0x000000091d147220 */ /* 0x040fe20000410000 */
[----:B------:R-:W-:Y:S01]  /*83b0*/  FFMA.FTZ R31, R32, R12, R31 ;  /* 0x0000000c201f7223 */ /* 0x000fe2000001001f */
[----:B------:R-:W-:Y:S01]  /*83c0*/  FFMA.FTZ R12, R29, R5, -R4 ;  /* 0x000000051d0c7223 */ /* 0x000fe20000010804 */
[----:B------:R-:W-:Y:S02]  /*83d0*/  HADD2.F32 R28, -RZ, R41.H0_H0 ;  /* 0x20000029ff1c7230 */ /* 0x000fe40000004100 */
[----:B------:R-:W-:Y:S01]  /*83e0*/  FMUL.FTZ R4, R37, R21 ;  /* 0x0000001525047220 */ /* 0x000fe20000410000 */
[----:B------:R-:W-:Y:S01]  /*83f0*/  FFMA.FTZ R20, R35, R5, R20 ;  /* 0x0000000523147223 */ /* 0x000fe20000010014 */
[----:B------:R-:W-:Y:S01]  /*8400*/  FMUL.FTZ R5, R30, R10 ;  /* 0x0000000a1e057220 */ /* 0x000fe20000410000 */
[----:B------:R-:W-:Y:S01]  /*8410*/  FMUL.FTZ R26, R33, R21 ;  /* 0x00000015211a7220 */ /* 0x000fe20000410000 */
[----:B------:R-:W-:-:S02]  /*8420*/  HADD2.F32 R24, -RZ, R11.H0_H0 ;  /* 0x2000000bff187230 */ /* 0x000fc40000004100 */
[-C--:B------:R-:W-:Y:S01]  /*8430*/  FFMA.FTZ R21, R33, R13.reuse, -R4 ;  /* 0x0000000d21157223 */ /* 0x080fe20000010804 */
[C---:B------:R-:W-:Y:S01]  /*8440*/  FMUL.FTZ R9, R28.reuse, R10 ;  /* 0x0000000a1c097220 */ /* 0x040fe20000410000 */
[----:B------:R-:W-:Y:S02]  /*8450*/  HADD2.F32 R11, -RZ, R11.H1_H1 ;  /* 0x3000000bff0b7230 */ /* 0x000fe40000004100 */
[-C--:B------:R-:W-:Y:S01]  /*8460*/  FFMA.FTZ R10, R28, R6.reuse, -R5 ;  /* 0x000000061c0a7223 */ /* 0x080fe20000010805 */
[----:B------:R-:W-:Y:S02]  /*8470*/  HADD2.F32 R32, -RZ, R39.H1_H1 ;  /* 0x30000027ff207230 */ /* 0x000fe40000004100 */
[----:B------:R-:W-:Y:S01]  /*8480*/  FFMA.FTZ R26, R37, R13, R26 ;  /* 0x0000000d251a7223 */ /* 0x000fe2000001001a */
[----:B------:R-:W-:Y:S02]  /*8490*/  HADD2.F32 R33, -RZ, R43.H1_H1 ;  /* 0x3000002bff217230 */ /* 0x000fe40000004100 */
[----:B------:R-:W-:Y:S01]  /*84a0*/  FFMA.FTZ R13, R30, R6, R9 ;  /* 0x000000061e0d7223 */ /* 0x000fe20000010009 */
[----:B------:R-:W-:-:S02]  /*84b0*/  HADD2.F32 R28, -RZ, R38.H0_H0 ;  /* 0x20000026ff1c7230 */ /* 0x000fc40000004100 */
[-C--:B------:R-:W-:Y:S01]  /*84c0*/  FMUL.FTZ R5, R32, R24.reuse ;  /* 0x0000001820057220 */ /* 0x080fe20000410000 */
[----:B------:R-:W-:Y:S02]  /*84d0*/  HADD2.F32 R29, -RZ, R41.H1_H1 ;  /* 0x30000029ff1d7230 */ /* 0x000fe40000004100 */
[----:B------:R-:W-:Y:S01]  /*84e0*/  FMUL.FTZ R4, R33, R11 ;  /* 0x0000000b21047220 */ /* 0x000fe20000410000 */
[----:B------:R-:W-:Y:S02]  /*84f0*/  HADD2.F32 R7, -RZ, R7.H1_H1 ;  /* 0x30000007ff077230 */ /* 0x000fe40000004100 */
[----:B------:R-:W-:Y:S01]  /*8500*/  FMUL.FTZ R9, R28, R24 ;  /* 0x000000181c097220 */ /* 0x000fe20000410000 */
[----:B------:R-:W-:Y:S01]  /*8510*/  F2FP.F16.F32.PACK_AB R8, R8, R15 ;  /* 0x0000000f0808723e */ /* 0x000fe200000000ff */
[C---:B------:R-:W-:Y:S01]  /*8520*/  FMUL.FTZ R6, R29.reuse, R11 ;  /* 0x0000000b1d067220 */ /* 0x040fe20000410000 */
        /* <DEDUP_REMOVED lines=13> */
.L_x_3925:
[----:B------:R-:W-:Y:S05]  /*8600*/  BSYNC B0 ;  /* 0x0000000000007941 */ /* 0x000fea0003800000 */
.L_x_3914:
        /* <DEDUP_REMOVED lines=8> */
.L_x_3911:
[----:B------:R-:W-:-:S13]  /*8690*/  ISETP.NE.AND P0, PT, R184, 0x3, PT ;  /* 0x00000003b800780c */ /* 0x000fda0003f05270 */
[----:B------:R-:W-:Y:S05]  /*86a0*/  @!P0 BRA `(.L_x_3935) ;  /* 0x0000000000048947 */ /* 0x000fea0003800000 */
[----:B------:R-:W-:Y:S01]  /*86b0*/  BPT.TRAP 0x1 ;  /* 0x000000040000795c */ /* 0x000fe20000300000 */
.L_x_3935:
[----:B0-----:R-:W-:Y:S01]  /*86c0*/  IMAD R15, R18, 0x8, R2 ;  /* 0x00000008120f7824 */ /* 0x001fe200078e0202 */
[----:B------:R-:W-:-:S04]  /*86d0*/  SHF.L.U32 R58, R22, 0x1f, RZ ;  /* 0x0000001f163a7819 */ /* 0x000fc800000006ff */
[----:B------:R0:W0:Y:S01]  /*86e0*/  SYNCS.PHASECHK.TRANS64.TRYWAIT P1, [R15+URZ+0x28c30], R58 ;  /* 0x028c303a0f0075a7 */ /* 0x000022000802017f */
[----:B------:R-:W-:Y:S05]  /*86f0*/  @!P0 BRA `(.L_x_3936) ;  /* 0x0000000000048947 */ /* 0x000fea0003800000 */
[----:B------:R-:W-:Y:S01]  /*8700*/  BPT.TRAP 0x1 ;  /* 0x000000040000795c */ /* 0x000fe20000300000 */
.L_x_3936:
[C---:B--23--:R-:W-:Y:S02]  /*8710*/  VIADD R0, R2.reuse, 0x22400 ;  /* 0x0002240002007836 */ /* 0x04cfe40000000000 */
[----:B-1--4-:R-:W-:-:S03]  /*8720*/  VIADD R3, R2, 0x20400 ;  /* 0x0002040002037836 */ /* 0x012fc60000000000 */
[----:B------:R-:W-:Y:S02]  /*8730*/  SHF.R.U32.HI R0, RZ, 0x4, R0 ;  /* 0x00000004ff007819 */ /* 0x000fe40000011600 */
[----:B------:R-:W-:Y:S02]  /*8740*/  SHF.R.U32.HI R3, RZ, 0x4, R3 ;  /* 0x00000004ff037819 */ /* 0x000fe40000011603 */
[----:B------:R-:W-:Y:S02]  /*8750*/  LOP3.LUT R0, R0, 0x3fff, RZ, 0xc0, !PT ;  /* 0x00003fff00007812 */ /* 0x000fe400078ec0ff */
[----:B------:R-:W-:Y:S02]  /*8760*/  LOP3.LUT R3, R3, 0x3fff, RZ, 0xc0, !PT ;  /* 0x00003fff03037812 */ /* 0x000fe400078ec0ff */
[----:B------:R-:W-:Y:S01]  /*8770*/  LOP3.LUT R0, R0, 0x10000, RZ, 0xfc, !PT ;  /* 0x0001000000007812 */ /* 0x000fe200078efcff */
[----:B0-----:R-:W-:Y:S06]  /*8780*/  @P1 BRA `(.L_x_3937) ;  /* 0x0000000000081947 */ /* 0x001fec0003800000 */
[----:B------:R-:W0:Y:S02]  /*8790*/  SYNCS.PHASECHK.TRANS64.TRYWAIT P1, [R15+URZ+0x28c30], R58 ;  /* 0x028c303a0f0075a7 */ /* 0x000e24000802017f */
[----:B0-----:R-:W-:Y:S05]  /*87a0*/  @!P1 BRA `(.L_x_3938) ;  /* 0x000000fc00c49947 */ /* 0x001fea0003800000 */
.L_x_3937:
[----:B------:R-:W-:Y:S01]  /*87b0*/  IMAD R10, R18, 0x200, R0 ;  /* 0x00000200120a7824 */ /* 0x000fe200078e0200 */
[----:B------:R-:W-:Y:S01]  /*87c0*/  LOP3.LUT R4, R3, 0x10000, RZ, 0xfc, !PT ;  /* 0x0001000003047812 */ /* 0x000fe200078efcff */
[----:B------:R-:W-:Y:S01]  /*87d0*/  IMAD.MOV.U32 R5, RZ, RZ, 0x40000040 ;  /* 0x40000040ff057424 */ /* 0x000fe200078e00ff */
[----:B------:R-:W-:Y:S01]  /*87e0*/  MOV R11, 0x40000040 ;  /* 0x40000040000b7802 */ /* 0x000fe20000000f00 */
[----:B------:R-:W-:Y:S05]  /*87f0*/  WARPSYNC.ALL ;  /* 0x0000000000007948 */ /* 0x000fea0003800000 */
[C---:B------:R-:W-:Y:S01]  /*8800*/  R2UR UR4, R4.reuse ;  /* 0x00000000040472ca */ /* 0x040fe200000e0000 */
[----:B-----5:R-:W-:Y:S01]  /*8810*/  WARPGROUP.ARRIVE ;  /* 0x00000000000079c5 */ /* 0x020fe20000000000 */
[----:B------:R-:W-:Y:S01]  /*8820*/  R2UR UR5, R5 ;  /* 0x00000000050572ca */ /* 0x000fe200000e0000 */
[----:B------:R-:W-:Y:S01]  /*8830*/  VIADD R8, R4, 0x2 ;  /* 0x0000000204087836 */ /* 0x000fe20000000000 */
[C---:B------:R-:W-:Y:S01]  /*8840*/  R2UR UR6, R10.reuse ;  /* 0x000000000a0672ca */ /* 0x040fe200000e0000 */
[----:B------:R-:W-:Y:S01]  /*8850*/  VIADD R6, R10, 0x2 ;  /* 0x000000020a067836 */ /* 0x000fe20000000000 */
[----:B------:R-:W-:Y:S01]  /*8860*/  R2UR UR7, R11 ;  /* 0x000000000b0772ca */ /* 0x000fe200000e0000 */
[----:B------:R-:W-:Y:S01]  /*8870*/  IMAD.MOV.U32 R9, RZ, RZ, 0x40000040 ;  /* 0x40000040ff097424 */ /* 0x000fe200078e00ff */
[----:B------:R-:W1:Y:S01]  /*8880*/  S2R R57, SR_TID.X ;  /* 0x0000000000397919 */ /* 0x000e620000002100 */
[----:B------:R-:W-:-:S02]  /*8890*/  IMAD.MOV.U32 R7, RZ, RZ, 0x40000040 ;  /* 0x40000040ff077424 */ /* 0x000fc400078e00ff */
[C---:B------:R-:W-:Y:S02]  /*88a0*/  VIADD R12, R10.reuse, 0x4 ;  /* 0x000000040a0c7836 */ /* 0x040fe40000000000 */
[----:B------:R-:W-:Y:S02]  /*88b0*/  IMAD.MOV.U32 R13, RZ, RZ, 0x40000040 ;  /* 0x40000040ff0d7424 */ /* 0x000fe400078e00ff */
[----:B------:R-:W-:Y:S02]  /*88c0*/  VIADD R10, R10, 0x6 ;  /* 0x000000060a0a7836 */ /* 0x000fe40000000000 */
[----:B------:R-:W-:Y:S02]  /*88d0*/  IMAD.MOV.U32 R5, RZ, RZ, 0x40000040 ;  /* 0x40000040ff057424 */ /* 0x000fe400078e00ff */
[----:B------:R-:W-:Y:S01]  /*88e0*/  HGMMA.64x64x16.F32 R24, gdesc[UR4], RZ, !UPT, gsb0 ;  /* 0x00e00000041879f0 */ /* 0x000fe2000c0008ff */
[----:B------:R-:W-:Y:S01]  /*88f0*/  R2UR UR4, R8 ;  /* 0x00000000080472ca */ /* 0x000fe200000e0000 */
[----:B------:R-:W-:Y:S01]  /*8900*/  IMAD.MOV.U32 R11, RZ, RZ, 0x40000040 ;  /* 0x40000040ff0b7424 */ /* 0x000fe200078e00ff */
[----:B------:R-:W-:-:S02]  /*8910*/  R2UR UR5, R9 ;  /* 0x00000000090572ca */ /* 0x000fc400000e0000 */
[----:B------:R-:W-:Y:S01]  /*8920*/  R2UR UR6, R6 ;  /* 0x00000000060672ca */ /* 0x000fe200000e0000 */
[C---:B------:R-:W-:Y:S01]  /*8930*/  VIADD R6, R4.reuse, 0x4 ;  /* 0x0000000404067836 */ /* 0x040fe20000000000 */
[----:B------:R-:W-:Y:S01]  /*8940*/  R2UR UR7, R7 ;  /* 0x00000000070772ca */ /* 0x000fe200000e0000 */
[----:B------:R-:W-:Y:S02]  /*8950*/  IMAD.MOV.U32 R7, RZ, RZ, 0x40000040 ;  /* 0x40000040ff077424 */ /* 0x000fe400078e00ff */
[----:B------:R-:W-:Y:S01]  /*8960*/  VIADD R4, R4, 0x6 ;  /* 0x0000000604047836 */ /* 0x000fe20000000000 */
[----:B-1----:R-:W-:Y:S01]  /*8970*/  LOP3.LUT R57, R57, 0x7f, RZ, 0xc0, !PT ;  /* 0x0000007f39397812 */ /* 0x002fe200078ec0ff */
[----:B------:R-:W-:Y:S02]  /*8980*/  WARPGROUP.DEPBAR.LE gsb0, 0x0 ;  /* 0x00008000000079c5 */ /* 0x000fe40000010000 */
[----:B------:R-:W-:-:S06]  /*8990*/  WARPGROUP.ARRIVE ;  /* 0x00000000000079c5 */ /* 0x000fcc0000000000 */
[----:B------:R-:W-:Y:S01]  /*89a0*/  HGMMA.64x64x16.F32 R24, gdesc[UR4], R24, gsb0 ;  /* 0x00e00000041879f0 */ /* 0x000fe20008000818 */
[----:B------:R-:W-:Y:S02]  /*89b0*/  R2UR UR4, R6 ;  /* 0x00000000060472ca */ /* 0x000fe400000e0000 */
[----:B------:R-:W-:Y:S02]  /*89c0*/  R2UR UR5, R7 ;  /* 0x00000000070572ca */ /* 0x000fe400000e0000 */
[----:B------:R-:W-:Y:S02]  /*89d0*/  R2UR UR6, R12 ;  /* 0x000000000c0672ca */ /* 0x000fe400000e0000 */
[----:B------:R-:W-:Y:S01]  /*89e0*/  R2UR UR7, R13 ;  /* 0x000000000d0772ca */ /* 0x000fe200000e0000 */
[----:B------:R-:W-:Y:S02]  /*89f0*/  WARPGROUP.DEPBAR.LE gsb0, 0x0 ;  /* 0x00008000000079c5 */ /* 0x000fe40000010000 */
[----:B------:R-:W-:-:S10]  /*8a00*/  WARPGROUP.ARRIVE ;  /* 0x00000000000079c5 */ /* 0x000fd40000000000 */
[----:B------:R-:W-:Y:S01]  /*8a10*/  HGMMA.64x64x16.F32 R24, gdesc[UR4], R24, gsb0 ;  /* 0x00e00000041879f0 */ /* 0x000fe20008000818 */
[----:B------:R-:W-:Y:S02]  /*8a20*/  R2UR UR4, R4 ;  /* 0x00000000040472ca */ /* 0x000fe400000e0000 */
[----:B------:R-:W-:Y:S02]  /*8a30*/  R2UR UR5, R5 ;  /* 0x00000000050572ca */ /* 0x000fe400000e0000 */
[----:B------:R-:W-:Y:S01]  /*8a40*/  R2UR UR6, R10 ;  /* 0x000000000a0672ca */ /* 0x000fe200000e0000 */
[----:B------:R-:W-:Y:S01]  /*8a50*/  IMAD R10, R181, -0x40, R168 ;  /* 0xffffffc0b50a7824 */ /* 0x000fe200078e02a8 */
[----:B------:R-:W-:-:S04]  /*8a60*/  R2UR UR7, R11 ;  /* 0x000000000b0772ca */ /* 0x000fc800000e0000 */
[----:B------:R-:W-:-:S04]  /*8a70*/  IADD3 R10, -R193, 0x40, R10 ;  /* 0x00000040c10a7810 */ /* 0x000fc80007ffe10a */
[C---:B------:R-:W-:Y:S02]  /*8a80*/  ISETP.GT.AND P1, PT, R10.reuse, RZ, PT ;  /* 0x000000ff0a00720c */ /* 0x040fe40003f24270 */
[C---:B------:R-:W-:Y:S02]  /*8a90*/  ISETP.GT.AND P2, PT, R10.reuse, 0x1, PT ;  /* 0x000000010a00780c */ /* 0x040fe40003f44270 */
[C---:B------:R-:W-:Y:S02]  /*8aa0*/  ISETP.GT.AND P3, PT, R10.reuse, 0x8, PT ;  /* 0x000000080a00780c */ /* 0x040fe40003f64270 */
[C---:B------:R-:W-:Y:S02]  /*8ab0*/  ISETP.GT.AND P4, PT, R10.reuse, 0x9, PT ;  /* 0x000000090a00780c */ /* 0x040fe40003f84270 */
[C---:B------:R-:W-:Y:S02]  /*8ac0*/  ISETP.GT.AND P5, PT, R10.reuse, 0x10, PT ;  /* 0x000000100a00780c */ /* 0x040fe40003fa4270 */
[----:B------:R-:W-:Y:S01]  /*8ad0*/  ISETP.GT.AND P6, PT, R10, 0x11, PT ;  /* 0x000000110a00780c */ /* 0x000fe20003fc4270 */
[----:B------:R-:W-:-:S02]  /*8ae0*/  WARPGROUP.DEPBAR.LE gsb0, 0x0 ;  /* 0x00008000000079c5 */ /* 0x000fc40000010000 */
[----:B------:R-:W-:-:S06]  /*8af0*/  WARPGROUP.ARRIVE ;  /* 0x00000000000079c5 */ /* 0x000fcc0000000000 */
[----:B------:R-:W-:Y:S01]  /*8b00*/  HGMMA.64x64x16.F32 R24, gdesc[UR4], R24, gsb0 ;  /* 0x00e00000041879f0 */ /* 0x000fe20008000818 */
[----:B------:R-:W-:Y:S01]  /*8b10*/  ULDC UR4, c[0x0][0x9d8] ;  /* 0x0002760000047ab9 */ /* 0x000fe20000000800 */
[----:B------:R-:W-:Y:S02]  /*8b20*/  ULDC UR5, c[0x0][0x988] ;  /* 0x0002620000057ab9 */ /* 0x000fe40000000800 */
[----:B------:R-:W-:Y:S01]  /*8b30*/  IMAD.U32 R13, RZ, RZ, UR5 ;  /* 0x00000005ff0d7e24 */ /* 0x000fe2000f8e00ff */
[----:B------:R-:W-:Y:S02]  /*8b40*/  WARPGROUP.DEPBAR.LE gsb0, 0x0 ;  /* 0x00008000000079c5 */ /* 0x000fe40000010000 */
        /* <DEDUP_REMOVED lines=23> */
[----:B-1----:R-:W-:Y:S01]  /*8cc0*/  FSEL R24, R24, -INF , P1 ;  /* 0xff80000018187808 */ /* 0x002fe20000800000 */
[----:B------:R-:W-:Y:S01]  /*8cd0*/  FMUL.FTZ R48, R48, UR4 ;  /* 0x0000000430307c20 */ /* 0x000fe20008410000 */
[----:B------:R-:W-:Y:S01]  /*8ce0*/  FMUL.FTZ R42, R42, UR4 ;  /* 0x000000042a2a7c20 */ /* 0x000fe20008410000 */
        /* <DEDUP_REMOVED lines=14> */
[----:B------:R-:W-:-:S03]  /*8dd0*/  FMUL.FTZ R55, R55, UR4 ;  /* 0x0000000437377c20 */ /* 0x000fc60008410000 */
[----:B------:R-:W-:-:S03]  /*8de0*/  FMNMX.FTZ R3, R28, R3, !PT ;  /* 0x000000031c037209 */ /* 0x000fc60007810000 */
[----:B------:R-:W3:Y:S01]  /*8df0*/  MUFU.TANH R26, R26 ;  /* 0x0000001a001a7308 */ /* 0x000ee20000002400 */
[----:B-1----:R-:W-:-:S04]  /*8e00*/  FSEL R14, R29, -INF , P4 ;  /* 0xff8000001d0e7808 */ /* 0x002fc80002000000 */
[----:B------:R-:W-:-:S03]  /*8e10*/  FMNMX.FTZ R3, R14, R3, !PT ;  /* 0x000000030e037209 */ /* 0x000fc60007810000 */
[----:B------:R-:W1:Y:S01]  /*8e20*/  MUFU.TANH R33, R33 ;  /* 0x0000002100217308 */ /* 0x000e620000002400 */
[----:B--2---:R-:W-:-:S04]  /*8e30*/  FSEL R32, R32, -INF , P5 ;  /* 0xff80000020207808 */ /* 0x004fc80002800000 */
[----:B------:R-:W-:-:S03]  /*8e40*/  FMNMX.FTZ R3, R32, R3, !PT ;  /* 0x0000000320037209 */ /* 0x000fc60007810000 */
[----:B------:R-:W2:Y:S01]  /*8e50*/  MUFU.TANH R27, R27 ;  /* 0x0000001b001b7308 */ /* 0x000ea20000002400 */
[----:B---3--:R-:W-:Y:S02]  /*8e60*/  FSEL R26, R26, -INF , P1 ;  /* 0xff8000001a1a7808 */ /* 0x008fe40000800000 */
[----:B------:R-:W-:-:S05]  /*8e70*/  ISETP.GT.AND P1, PT, R10, 0x18, PT ;  /* 0x000000180a00780c */ /* 0x000fca0003f24270 */
[----:B------:R-:W3:Y:S01]  /*8e80*/  MUFU.TANH R36, R36 ;  /* 0x0000002400247308 */ /* 0x000ee20000002400 */
[----:B-1----:R-:W-:-:S04]  /*8e90*/  FSEL R60, R33, -INF , P6 ;  /* 0xff800000213c7808 */ /* 0x002fc80003000000 */
[----:B------:R-:W-:-:S03]  /*8ea0*/  FMNMX.FTZ R3, R60, R3, !PT ;  /* 0x000000033c037209 */ /* 0x000fc60007810000 */
[----:B------:R-:W1:Y:S01]  /*8eb0*/  MUFU.TANH R30, R30 ;  /* 0x0000001e001e7308 */ /* 0x000e620000002400 */
[----:B--2---:R-:W-:Y:S02]  /*8ec0*/  FSEL R27, R27, -INF , P2 ;  /* 0xff8000001b1b7808 */ /* 0x004fe40001000000 */
[----:B------:R-:W-:-:S05]  /*8ed0*/  ISETP.GT.AND P2, PT, R10, 0x19, PT ;  /* 0x000000190a00780c */ /* 0x000fca0003f44270 */
[----:B------:R-:W2:Y:S01]  /*8ee0*/  MUFU.TANH R37, R37 ;  /* 0x0000002500257308 */ /* 0x000ea20000002400 */
[----:B---3--:R-:W-:-:S04]  /*8ef0*/  FSEL R62, R36, -INF , P1 ;  /* 0xff800000243e7808 */ /* 0x008fc80000800000 */
[----:B------:R-:W-:-:S03]  /*8f00*/  FMNMX.FTZ R3, R62, R3, !PT ;  /* 0x000000033e037209 */ /* 0x000fc60007810000 */
[----:B------:R-:W3:Y:S01]  /*8f10*/  MUFU.TANH R31, R31 ;  /* 0x0000001f001f7308 */ /* 0x000ee20000002400 */
[----:B-1----:R-:W-:Y:S02]  /*8f20*/  FSEL R30, R30, -INF , P3 ;  /* 0xff8000001e1e7808 */ /* 0x002fe40001800000 */
[----:B------:R-:W-:-:S05]  /*8f30*/  ISETP.GT.AND P3, PT, R10, 0x20, PT ;  /* 0x000000200a00780c */ /* 0x000fca0003f64270 */
        /* <DEDUP_REMOVED lines=45> */
[----:B------:R-:W-:Y:S01]  /*9210*/  MUFU.TANH R47, R47 ;  /* 0x0000002f002f7308 */ /* 0x000fe20000002400 */
[----:B--2---:R-:W-:-:S04]  /*9220*/  FSEL R78, R53, -INF , P4 ;  /* 0xff800000354e7808 */ /* 0x004fc80002000000 */
[----:B------:R-:W-:-:S03]  /*9230*/  FMNMX.FTZ R10, R78, R3, !PT ;  /* 0x000000034e0a7209 */ /* 0x000fc60007810000 */
[----:B------:R-:W1:Y:S01]  /*9240*/  MUFU.TANH R50, R50 ;  /* 0x0000003200327308 */ /* 0x000e620000002400 */
[----:B---3--:R-:W-:Y:S01]  /*9250*/  FSEL R46, R46, -INF , P5 ;  /* 0xff8000002e2e7808 */ /* 0x008fe20002800000 */
[----:B------:R-:W2:Y:S06]  /*9260*/  SHFL.BFLY PT, R3, R10, 0x2, 0x1f ;  /* 0x0c401f000a037f89 */ /* 0x000eac00000e0000 */
[----:B------:R-:W-:Y:S08]  /*9270*/  MUFU.TANH R51, R51 ;  /* 0x0000003300337308 */ /* 0x000ff00000002400 */
[----:B------:R-:W3:Y:S01]  /*9280*/  MUFU.TANH R54, R54 ;  /* 0x0000003600367308 */ /* 0x000ee20000002400 */
[----:B-1----:R-:W-:-:S07]  /*9290*/  FSEL R50, R50, -INF , P1 ;  /* 0xff80000032327808 */ /* 0x002fce0000800000 */
[----:B------:R-:W1:Y:S01]  /*92a0*/  MUFU.TANH R55, R55 ;  /* 0x0000003700377308 */ /* 0x000e620000002400 */
[----:B--2---:R-:W-:Y:S02]  /*92b0*/  FMNMX.FTZ R12, R10, R3, !PT ;  /* 0x000000030a0c7209 */ /* 0x004fe40007810000 */
[----:B------:R-:W-:-:S03]  /*92c0*/  FMNMX.FTZ R3, R26, R27, !PT ;  /* 0x0000001b1a037209 */ /* 0x000fc60007810000 */
[----:B------:R-:W2:Y:S01]  /*92d0*/  SHFL.BFLY PT, R11, R12, 0x1, 0x1f ;  /* 0x0c201f000c0b7f89 */ /* 0x000ea200000e0000 */
[----:B------:R-:W-:Y:S02]  /*92e0*/  FMNMX.FTZ R3, R30, R3, !PT ;  /* 0x000000031e037209 */ /* 0x000fe40007810000 */
[----:B---3--:R-:W-:Y:S02]  /*92f0*/  FSEL R54, R54, -INF , P3 ;  /* 0xff80000036367808 */ /* 0x008fe40001800000 */
[----:B------:R-:W-:-:S04]  /*9300*/  FMNMX.FTZ R3, R20, R3, !PT ;  /* 0x0000000314037209 */ /* 0x000fc80007810000 */
[----:B------:R-:W-:Y:S02]  /*9310*/  FMNMX.FTZ R3, R34, R3, !PT ;  /* 0x0000000322037209 */ /* 0x000fe40007810000 */
[----:B-1----:R-:W-:Y:S02]  /*9320*/  FSEL R76, R55, -INF , P4 ;  /* 0xff800000374c7808 */ /* 0x002fe40002000000 */
[----:B------:R-:W-:-:S04]  /*9330*/  FMNMX.FTZ R3, R36, R3, !PT ;  /* 0x0000000324037209 */ /* 0x000fc80007810000 */
[----:B------:R-:W-:-:S04]  /*9340*/  FMNMX.FTZ R3, R38, R3, !PT ;  /* 0x0000000326037209 */ /* 0x000fc80007810000 */
[----:B------:R-:W-:Y:S02]  /*9350*/  FMNMX.FTZ R3, R40, R3, !PT ;  /* 0x0000000328037209 */ /* 0x000fe40007810000 */
[----:B--2---:R-:W-:Y:S02]  /*9360*/  FMNMX.FTZ R12, R12, R11, !PT ;  /* 0x0000000b0c0c7209 */ /* 0x004fe40007810000 */
[----:B------:R-:W-:Y:S02]  /*9370*/  FMNMX.FTZ R3, R42, R3, !PT ;  /* 0x000000032a037209 */ /* 0x000fe40007810000 */
[C---:B------:R-:W-:Y:S01]  /*9380*/  FSETP.NEU.FTZ.AND P5, PT, R12.reuse, -INF , PT ;  /* 0xff8000000c00780b */ /* 0x040fe20003fbd000 */
[----:B------:R-:W-:Y:S01]  /*9390*/  FMUL.FTZ R10, R12, R13 ;  /* 0x0000000d0c0a7220 */ /* 0x000fe20000410000 */
[----:B------:R-:W-:-:S04]  /*93a0*/  FMNMX.FTZ R3, R44, R3, !PT ;  /* 0x000000032c037209 */ /* 0x000fc80007810000 */
[----:B------:R-:W-:Y:S02]  /*93b0*/  FSEL R21, R10, RZ, P5 ;  /* 0x000000ff0a157208 */ /* 0x000fe40002800000 */
[----:B------:R-:W-:Y:S02]  /*93c0*/  FSEL R10, R47, -INF , P6 ;  /* 0xff8000002f0a7808 */ /* 0x000fe40003000000 */
[----:B------:R-:W-:Y:S01]  /*93d0*/  FMNMX.FTZ R3, R46, R3, !PT ;  /* 0x000000032e037209 */ /* 0x000fe20007810000 */
[-CC-:B------:R-:W-:Y:S01]  /*93e0*/  FFMA.FTZ R11, R24, R13.reuse, -R21.reuse ;  /* 0x0000000d180b7223 */ /* 0x180fe20000010815 */
[----:B------:R-:W-:Y:S01]  /*93f0*/  FSEL R24, R51, -INF , P2 ;  /* 0xff80000033187808 */ /* 0x000fe20001000000 */
        /* <DEDUP_REMOVED lines=20> */
[-CC-:B------:R-:W-:Y:S01]  /*9540*/  FFMA.FTZ R74, R74, R13.reuse, -R21.reuse ;  /* 0x0000000d4a4a7223 */ /* 0x180fe20000010815 */
[-CC-:B------:R-:W-:Y:S01]  /*9550*/  FFMA.FTZ R52, R52, R13.reuse, -R21.reuse ;  /* 0x0000000d34347223 */ /* 0x180fe20000010815 */
[----:B------:R-:W1:Y:S01]  /*9560*/  SHFL.BFLY PT, R14, R3, 0x2, 0x1f ;  /* 0x0c401f00030e7f89 */ /* 0x000e6200000e0000 */
[----:B------:R-:W-:-:S03]  /*9570*/  FFMA.FTZ R21, R78, R13, -R21 ;  /* 0x0000000d4e157223 */ /* 0x000fc60000010815 */
[----:B------:R-:W2:Y:S08]  /*9580*/  MUFU.EX2 R29, R29 ;  /* 0x0000001d001d7308 */ /* 0x000eb00000000800 */
[----:B------:R-:W-:Y:S08]  /*9590*/  MUFU.EX2 R32, R32 ;  /* 0x0000002000207308 */ /* 0x000ff00000000800 */
[----:B------:R-:W3:Y:S01]  /*95a0*/  MUFU.EX2 R31, R60 ;  /* 0x0000003c001f7308 */ /* 0x000ee20000000800 */
[----:B--2---:R-:W-:-:S02]  /*95b0*/  F2FP.F16.F32.PACK_AB R154, R29, R28 ;  /* 0x0000001c1d9a723e */ /* 0x004fc400000000ff */
[----:B-1----:R-:W-:-:S05]  /*95c0*/  FMNMX.FTZ R11, R3, R14, !PT ;  /* 0x0000000e030b7209 */ /* 0x002fca0007810000 */
[----:B------:R-:W-:Y:S01]  /*95d0*/  MUFU.EX2 R62, R62 ;  /* 0x0000003e003e7308 */ /* 0x000fe20000000800 */
[----:B------:R-:W1:Y:S07]  /*95e0*/  SHFL.BFLY PT, R14, R11, 0x1, 0x1f ;  /* 0x0c201f000b0e7f89 */ /* 0x000e6e00000e0000 */
[----:B------:R-:W2:Y:S01]  /*95f0*/  MUFU.EX2 R33, R64 ;  /* 0x0000004000217308 */ /* 0x000ea20000000800 */
[----:B---3--:R-:W-:-:S07]  /*9600*/  F2FP.F16.F32.PACK_AB R156, R31, R32 ;  /* 0x000000201f9c723e */ /* 0x008fce00000000ff */
[----:B------:R-:W-:Y:S08]  /*9610*/  MUFU.EX2 R66, R66 ;  /* 0x0000004200427308 */ /* 0x000ff00000000800 */
[----:B------:R-:W3:Y:S01]  /*9620*/  MUFU.EX2 R35, R68 ;  /* 0x0000004400237308 */ /* 0x000ee20000000800 */
[----:B-1----:R-:W-:Y:S02]  /*9630*/  FMNMX.FTZ R14, R11, R14, !PT ;  /* 0x0000000e0b0e7209 */ /* 0x002fe40007810000 */
[----:B--2---:R-:W-:-:S02]  /*9640*/  F2FP.F16.F32.PACK_AB R158, R33, R62 ;  /* 0x0000003e219e723e */ /* 0x004fc400000000ff */
[C---:B------:R-:W-:Y:S01]  /*9650*/  FSETP.NEU.FTZ.AND P1, PT, R14.reuse, -INF , PT ;  /* 0xff8000000e00780b */ /* 0x040fe20003f3d000 */
[-C--:B------:R-:W-:Y:S02]  /*9660*/  FMUL.FTZ R3, R14, R13.reuse ;  /* 0x0000000d0e037220 */ /* 0x080fe40000410000 */
[----:B------:R-:W-:Y:S03]  /*9670*/  MUFU.EX2 R70, R70 ;  /* 0x0000004600467308 */ /* 0x000fe60000000800 */
[----:B------:R-:W-:Y:S01]  /*9680*/  FSEL R39, R3, RZ, P1 ;  /* 0x000000ff03277208 */ /* 0x000fe20000800000 */
[----:B------:R-:W-:Y:S01]  /*9690*/  FADD.FTZ R3, R152, R25 ;  /* 0x0000001998037221 */ /* 0x000fe20000010000 */
[----:B------:R-:W-:Y:S02]  /*96a0*/  ISETP.NE.AND P1, PT, R57, RZ, PT ;  /* 0x000000ff3900720c */ /* 0x000fe40003f25270 */
[----:B------:R-:W-:Y:S01]  /*96b0*/  F2FP.F16.F32.PACK_AB R152, R25, R152 ;  /* 0x000000981998723e */ /* 0x000fe200000000ff */
        /* <DEDUP_REMOVED lines=17> */
[----:B------:R-:W-:Y:S01]  /*97d0*/  FFMA.FTZ R39, R76, R13, -R39 ;  /* 0x0000000d4c277223 */ /* 0x000fe20000010827 */
[----:B---3--:R-:W-:-:S04]  /*97e0*/  F2FP.F16.F32.PACK_AB R160, R35, R66 ;  /* 0x0000004223a0723e */ /* 0x008fc800000000ff */
[----:B------:R-:W2:Y:S08]  /*97f0*/  MUFU.EX2 R30, R30 ;  /* 0x0000001e001e7308 */ /* 0x000eb00000000800 */
[----:B------:R3:W4:Y:S01]  /*9800*/  MUFU.EX2 R155, R20 ;  /* 0x00000014009b7308 */ /* 0x0007220000000800 */
[----:B-1----:R-:W-:-:S07]  /*9810*/  F2FP.F16.F32.PACK_AB R153, R27, R26 ;  /* 0x0000001a1b99723e */ /* 0x002fce00000000ff */
[----:B------:R-:W1:Y:S01]  /*9820*/  MUFU.EX2 R34, R34 ;  /* 0x0000002200227308 */ /* 0x000e620000000800 */
[----:B---3--:R-:W-:Y:S01]  /*9830*/  FADD.FTZ R20, R28, R3 ;  /* 0x000000031c147221 */ /* 0x008fe20000010000 */
[----:B------:R-:W-:-:S03]  /*9840*/  FADD.FTZ R3, R26, R27 ;  /* 0x0000001b1a037221 */ /* 0x000fc60000010000 */
[----:B------:R-:W-:Y:S01]  /*9850*/  FADD.FTZ R41, R29, R20 ;  /* 0x000000141d297221 */ /* 0x000fe20000010000 */
[----:B--2---:R-:W-:Y:S01]  /*9860*/  FADD.FTZ R20, R30, R3 ;  /* 0x000000031e147221 */ /* 0x004fe20000010000 */
[----:B------:R-:W-:Y:S01]  /*9870*/  @!P1 VIADD R3, R15, 0x28c40 ;  /* 0x00028c400f039836 */ /* 0x000fe20000000000 */
[----:B------:R2:W3:Y:S02]  /*9880*/  MUFU.EX2 R157, R36 ;  /* 0x00000024009d7308 */ /* 0x0004e40000000800 */
[C---:B----4-:R-:W-:Y:S01]  /*9890*/  FADD.FTZ R43, R155.reuse, R20 ;  /* 0x000000149b2b7221 */ /* 0x050fe20000010000 */
[----:B------:R-:W-:Y:S02]  /*98a0*/  F2FP.F16.F32.PACK_AB R155, R155, R30 ;  /* 0x0000001e9b9b723e */ /* 0x000fe400000000ff */
[----:B------:R-:W-:-:S03]  /*98b0*/  @!P1 PRMT R3, RZ, 0x654, R3 ;  /* 0x00000654ff039816 */ /* 0x000fc60000000003 */
[----:B------:R-:W4:Y:S01]  /*98c0*/  MUFU.EX2 R38, R38 ;  /* 0x0000002600267308 */ /* 0x000f220000000800 */
[----:B--2---:R-:W-:Y:S01]  /*98d0*/  FADD.FTZ R36, R32, R41 ;  /* 0x0000002920247221 */ /* 0x004fe20000010000 */
[----:B------:R3:W-:Y:S01]  /*98e0*/  @!P1 SYNCS.ARRIVE.TRANS64.RED.A1T0 RZ, [R3+URZ], RZ ;  /* 0x000000ff03ff99a7 */ /* 0x0007e2000810043f */
[----:B------:R-:W-:Y:S02]  /*98f0*/  BAR.SYNC.DEFER_BLOCKING 0xf, 0x100 ;  /* 0x03c4000000007b1d */ /* 0x000fe40000010000 */
[----:B------:R-:W-:-:S04]  /*9900*/  FADD.FTZ R45, R31, R36 ;  /* 0x000000241f2d7221 */ /* 0x000fc80000010000 */
[----:B------:R-:W2:Y:S01]  /*9910*/  MUFU.EX2 R159, R40 ;  /* 0x00000028009f7308 */ /* 0x000ea20000000800 */
[----:B------:R-:W-:-:S07]  /*9920*/  FADD.FTZ R20, R62, R45 ;  /* 0x0000002d3e147221 */ /* 0x000fce0000010000 */
[----:B------:R-:W0:Y:S08]  /*9930*/  MUFU.EX2 R42, R42 ;  /* 0x0000002a002a7308 */ /* 0x000e300000000800 */
[----:B------:R1:W-:Y:S01]  /*9940*/  MUFU.EX2 R163, R10 ;  /* 0x0000000a00a37308 */ /* 0x0003e20000000800 */
[----:B------:R0:W-:Y:S07]  /*9950*/  STSM.16.M88.4 [R195+0x26800], R152 ;  /* 0x02680098c3007844 */ /* 0x0001ee0000000200 */
[----:B------:R-:W0:Y:S01]  /*9960*/  MUFU.EX2 R161, R44 ;  /* 0x0000002c00a17308 */ /* 0x000e220000000800 */
[----:B-1----:R-:W-:Y:S01]  /*9970*/  FADD.FTZ R10, R34, R43 ;  /* 0x0000002b220a7221 */ /* 0x002fe20000010000 */
[----:B------:R-:W-:-:S03]  /*9980*/  FADD.FTZ R43, R33, R20 ;  /* 0x00000014212b7221 */ /* 0x000fc60000010000 */
[C---:B---3--:R-:W-:Y:S01]  /*9990*/  FADD.FTZ R3, R157.reuse, R10 ;  /* 0x0000000a9d037221 */ /* 0x048fe20000010000 */
[----:B------:R-:W-:Y:S01]  /*99a0*/  FADD.FTZ R20, R66, R43 ;  /* 0x0000002b42147221 */ /* 0x000fe20000010000 */
[----:B------:R-:W-:Y:S01]  /*99b0*/  F2FP.F16.F32.PACK_AB R157, R157, R34 ;  /* 0x000000229d9d723e */ /* 0x000fe200000000ff */
[----:B------:R-:W1:Y:S01]  /*99c0*/  MUFU.EX2 R46, R46 ;  /* 0x0000002e002e7308 */ /* 0x000e620000000800 */
[----:B----4-:R-:W-:Y:S01]  /*99d0*/  FADD.FTZ R10, R38, R3 ;  /* 0x00000003260a7221 */ /* 0x010fe20000010000 */
[----:B------:R-:W-:-:S03]  /*99e0*/  FADD.FTZ R25, R35, R20 ;  /* 0x0000001423197221 */ /* 0x000fc60000010000 */
[C---:B--2---:R-:W-:Y:S01]  /*99f0*/  FADD.FTZ R3, R159.reuse, R10 ;  /* 0x0000000a9f037221 */ /* 0x044fe20000010000 */
[----:B------:R-:W-:Y:S01]  /*9a00*/  FADD.FTZ R20, R70, R25 ;  /* 0x0000001946147221 */ /* 0x000fe20000010000 */
[----:B------:R-:W-:Y:S01]  /*9a10*/  F2FP.F16.F32.PACK_AB R159, R159, R38 ;  /* 0x000000269f9f723e */ /* 0x000fe200000000ff */
[----:B------:R-:W2:Y:S01]  /*9a20*/  MUFU.EX2 R37, R72 ;  /* 0x0000004800257308 */ /* 0x000ea20000000800 */
[----:B0-----:R-:W-:-:S03]  /*9a30*/  FADD.FTZ R10, R42, R3 ;  /* 0x000000032a0a7221 */ /* 0x001fc60000010000 */
[----:B------:R0:W-:Y:S01]  /*9a40*/  STSM.16.M88.4 [R198], R156 ;  /* 0x0000009cc6007844 */ /* 0x0001e20000000200 */
[C---:B------:R-:W-:Y:S01]  /*9a50*/  FADD.FTZ R3, R161.reuse, R10 ;  /* 0x0000000aa1037221 */ /* 0x040fe20000010000 */
[----:B------:R-:W-:Y:S02]  /*9a60*/  F2FP.F16.F32.PACK_AB R161, R161, R42 ;  /* 0x0000002aa1a1723e */ /* 0x000fe400000000ff */
[----:B------:R-:W-:Y:S01]  /*9a70*/  MUFU.EX2 R48, R48 ;  /* 0x0000003000307308 */ /* 0x000fe20000000800 */
[----:B-1----:R-:W-:-:S04]  /*9a80*/  FADD.FTZ R10, R46, R3 ;  /* 0x000000032e0a7221 */ /* 0x002fc80000010000 */
[C---:B------:R-:W-:Y:S01]  /*9a90*/  FADD.FTZ R3, R163.reuse, R10 ;  /* 0x0000000aa3037221 */ /* 0x040fe20000010000 */
[----:B------:R-:W-:Y:S02]  /*9aa0*/  F2FP.F16.F32.PACK_AB R163, R163, R46 ;  /* 0x0000002ea3a3723e */ /* 0x000fe400000000ff */
[----:B------:R-:W1:Y:S01]  /*9ab0*/  MUFU.EX2 R11, R74 ;  /* 0x0000004a000b7308 */ /* 0x000e620000000800 */
[C---:B--2---:R-:W-:Y:S01]  /*9ac0*/  FADD.FTZ R25, R37.reuse, R20 ;  /* 0x0000001425197221 */ /* 0x044fe20000010000 */
[----:B------:R-:W-:-:S05]  /*9ad0*/  F2FP.F16.F32.PACK_AB R162, R37, R70 ;  /* 0x0000004625a2723e */ /* 0x000fca00000000ff */
[----:B------:R0:W-:Y:S01]  /*9ae0*/  STSM.16.M88.4 [R196], R160 ;  /* 0x000000a0c4007844 */ /* 0x0001e20000000200 */
[----:B------:R-:W-:Y:S08]  /*9af0*/  MUFU.EX2 R50, R50 ;  /* 0x0000003200327308 */ /* 0x000ff00000000800 */
[----:B------:R-:W2:Y:S01]  /*9b00*/  MUFU.EX2 R41, R24 ;  /* 0x0000001800297308 */ /* 0x000ea20000000800 */
[----:B-1----:R-:W-:Y:S01]  /*9b10*/  F2FP.F16.F32.PACK_AB R164, R11, R48 ;  /* 0x000000300ba4723e */ /* 0x002fe200000000ff */
[----:B------:R-:W-:-:S04]  /*9b20*/  FADD.FTZ R48, R48, R25 ;  /* 0x0000001930307221 */ /* 0x000fc80000010000 */
[----:B------:R-:W-:Y:S02]  /*9b30*/  FADD.FTZ R11, R11, R48 ;  /* 0x000000300b0b7221 */ /* 0x000fe40000010000 */
[----:B------:R-:W-:Y:S08]  /*9b40*/  MUFU.EX2 R52, R52 ;  /* 0x0000003400347308 */ /* 0x000ff00000000800 */
[----:B------:R-:W1:Y:S01]  /*9b50*/  MUFU.EX2 R21, R21 ;  /* 0x0000001500157308 */ /* 0x000e620000000800 */
[----:B--2---:R-:W-:Y:S01]  /*9b60*/  F2FP.F16.F32.PACK_AB R165, R41, R50 ;  /* 0x0000003229a5723e */ /* 0x004fe200000000ff */
[----:B------:R-:W-:-:S04]  /*9b70*/  FADD.FTZ R50, R50, R3 ;  /* 0x0000000332327221 */ /* 0x000fc80000010000 */
[----:B------:R-:W-:Y:S02]  /*9b80*/  FADD.FTZ R41, R41, R50 ;  /* 0x0000003229297221 */ /* 0x000fe40000010000 */
[----:B------:R-:W2:Y:S08]  /*9b90*/  MUFU.EX2 R54, R54 ;  /* 0x0000003600367308 */ /* 0x000eb00000000800 */
[----:B------:R-:W3:Y:S01]  /*9ba0*/  MUFU.EX2 R39, R39 ;  /* 0x0000002700277308 */ /* 0x000ee20000000800 */
[----:B-1----:R-:W-:Y:S01]  /*9bb0*/  F2FP.F16.F32.PACK_AB R166, R21, R52 ;  /* 0x0000003415a6723e */ /* 0x002fe200000000ff */
[----:B------:R-:W-:-:S04]  /*9bc0*/  FADD.FTZ R52, R52, R11 ;  /* 0x0000000b34347221 */ /* 0x000fc80000010000 */
[----:B------:R-:W-:Y:S01]  /*9bd0*/  FADD.FTZ R3, R21, R52 ;  /* 0x0000003415037221 */ /* 0x000fe20000010000 */
[----:B--2---:R-:W-:Y:S01]  /*9be0*/  FADD.FTZ R10, R54, R41 ;  /* 0x00000029360a7221 */ /* 0x004fe20000010000 */
[----:B---3--:R-:W-:-:S03]  /*9bf0*/  F2FP.F16.F32.PACK_AB R167, R39, R54 ;  /* 0x0000003627a7723e */ /* 0x008fc600000000ff */
[----:B------:R-:W-:Y:S02]  /*9c00*/  FADD.FTZ R10, R39, R10 ;  /* 0x0000000a270a7221 */ /* 0x000fe40000010000 */
[----:B------:R0:W-:Y:S01]  /*9c10*/  STSM.16.M88.4 [R197], R164 ;  /* 0x000000a4c5007844 */ /* 0x0001e20000000200 */
[----:B------:R-:W-:Y:S05]  /*9c20*/  @!P0 BRA `(.L_x_3939) ;  /* 0x0000000000048947 */ /* 0x000fea0003800000 */
[----:B------:R-:W-:Y:S01]  /*9c30*/  BPT.TRAP 0x1 ;  /* 0x000000040000795c */ /* 0x000fe20000300000 */
.L_x_3939:
[----:B------:R1:W2:Y:S01]  /*9c40*/  SYNCS.PHASECHK.TRANS64.TRYWAIT P2, [R15+URZ+0x28c50], R58 ;  /* 0x028c503a0f0075a7 */ /* 0x0002a2000804017f */
[----:B------:R-:W-:Y:S05]  /*9c50*/  @!P0 BRA `(.L_x_3940) ;  /* 0x0000000000048947 */ /* 0x000fea0003800000 */
[----:B------:R-:W-:Y:S01]  /*9c60*/  BPT.TRAP 0x1 ;  /* 0x000000040000795c */ /* 0x000fe20000300000 */
.L_x_3940:
[----:B------:R-:W-:Y:S01]  /*9c70*/  LOP3.LUT R11, R56, 0x2000000, RZ, 0xfc, !PT ;  /* 0x02000000380b7812 */ /* 0x000fe200078efcff */
[----:B------:R-:W-:Y:S01]  /*9c80*/  ULDC UR37, c[0x0][0x9d8] ;  /* 0x0002760000257ab9 */ /* 0x000fe20000000800 */
[----:B------:R-:W-:Y:S01]  /*9c90*/  ULDC UR36, c[0x0][0x988] ;  /* 0x0002620000247ab9 */ /* 0x000fe20000000800 */
[----:B------:R-:W-:Y:S01]  /*9ca0*/  BSSY B0, `(.L_x_3941) ;  /* 0x0000006000007945 */ /* 0x000fe20003800000 */
[----:B------:R-:W-:Y:S02]  /*9cb0*/  IMAD.MOV.U32 R21, RZ, RZ, 0x40000040 ;  /* 0x40000040ff157424 */ /* 0x000fe400078e00ff */
[----:B------:R-:W-:Y:S01]  /*9cc0*/  IMAD R20, R18, 0x1000, R11 ;  /* 0x0000100012147824 */ /* 0x000fe200078e020b */
[----:B--2---:R-:W-:Y:S06]  /*9cd0*/  @P2 BRA `(.L_x_3942) ;  /* 0x0000000000082947 */ /* 0x004fec0003800000 */
[----:B------:R-:W2:Y:S02]  /*9ce0*/  SYNCS.PHASECHK.TRANS64.TRYWAIT P2, [R15+URZ+0x28c50], R58 ;  /* 0x028c503a0f0075a7 */ /* 0x000ea4000804017f */
[----:B--2---:R-:W-:Y:S05]  /*9cf0*/  @!P2 BRA `(.L_x_3943) ;  /* 0x000000e80084a947 */ /* 0x004fea0003800000 */
.L_x_3942:
[----:B------:R-:W-:Y:S05]  /*9d00*/  BSYNC B0 ;  /* 0x0000000000007941 */ /* 0x000fea0003800000 */
.L_x_3941:
[----:B------:R-:W-:Y:S01]  /*9d10*/  R2UR UR6, R20 ;  /* 0x00000000140672ca */ /* 0x000fe200000e0000 */
[----:B-12---:R-:W-:Y:S01]  /*9d20*/  WARPGROUP.ARRIVE ;  /* 0x00000000000079c5 */ /* 0x006fe20000000000 */
[----:B------:R-:W-:Y:S01]  /*9d30*/  R2UR UR7, R21 ;  /* 0x00000000150772ca */ /* 0x000fe200000e0000 */
[----:B------:R-:W-:Y:S01]  /*9d40*/  @!P1 VIADD R15, R15, 0x28c60 ;  /* 0x00028c600f0f9836 */ /* 0x000fe20000000000 */
[----:B------:R-:W-:Y:S01]  /*9d50*/  MOV R21, 0x40000040 ;  /* 0x4000004000157802 */ /* 0x000fe20000000f00 */
[----:B------:R-:W-:Y:S01]  /*9d60*/  BSSY B0, `(.L_x_3944) ;  /* 0x000020a000007945 */ /* 0x000fe20003800000 */
[----:B------:R-:W-:Y:S02]  /*9d70*/  ISETP.GE.AND P2, PT, R168, 0x41, PT ;  /* 0x00000041a800780c */ /* 0x000fe40003f46270 */
[----:B------:R-:W-:-:S07]  /*9d80*/  @!P1 PRMT R15, RZ, 0x654, R15 ;  /* 0x00000654ff0f9816 */ /* 0x000fce000000000f */
[----:B------:R-:W-:Y:S03]  /*9d90*/  HGMMA.64x256x16.F32 R24, R152, gdesc[UR4].tnspB, RZ, !UPT, gsb0 ;  /* 0x43e0000498187df0 */ /* 0x000fe6000c0008ff */
[----:B------:R-:W-:Y:S02]  /*9da0*/  WARPGROUP.DEPBAR.LE gsb0, 0x0 ;  /* 0x00008000000079c5 */ /* 0x000fe40000010000 */
[----:B------:R-:W-:Y:S01]  /*9db0*/  VIADD R152, R20, 0x80 ;  /* 0x0000008014987836 */ /* 0x000fe20000000000 */
[----:B------:R-:W-:Y:S01]  /*9dc0*/  WARPGROUP.ARRIVE ;  /* 0x00000000000079c5 */ /* 0x000fe20000000000 */
[----:B------:R-:W-:-:S03]  /*9dd0*/  IMAD.MOV.U32 R153, RZ, RZ, 0x40000040 ;  /* 0x40000040ff997424 */ /* 0x000fc600078e00ff */
[----:B------:R-:W-:Y:S01]  /*9de0*/  R2UR UR6, R152 ;  /* 0x00000000980672ca */ /* 0x000fe200000e0000 */
[C---:B------:R-:W-:Y:S01]  /*9df0*/  VIADD R152, R20.reuse, 0x100 ;  /* 0x0000010014987836 */ /* 0x040fe20000000000 */
[----:B------:R-:W-:Y:S01]  /*9e00*/  R2UR UR7, R153 ;  /* 0x00000000990772ca */ /* 0x000fe200000e0000 */
[----:B------:R-:W-:Y:S02]  /*9e10*/  IMAD.MOV.U32 R153, RZ, RZ, 0x40000040 ;  /* 0x40000040ff997424 */ /* 0x000fe400078e00ff */
[----:B------:R-:W-:-:S13]  /*9e20*/  VIADD R20, R20, 0x180 ;  /* 0x0000018014147836 */ /* 0x000fda0000000000 */
[----:B------:R-:W-:Y:S01]  /*9e30*/  HGMMA.64x256x16.F32 R24, R156, gdesc[UR4].tnspB, R24, gsb0 ;  /* 0x43e000049c187df0 */ /* 0x000fe20008000818 */
[----:B------:R-:W-:Y:S02]  /*9e40*/  R2UR UR6, R152 ;  /* 0x00000000980672ca */ /* 0x000fe400000e0000 */
[----:B------:R-:W-:Y:S01]  /*9e50*/  R2UR UR7, R153 ;  /* 0x00000000990772ca */ /* 0x000fe200000e0000 */
[----:B------:R-:W-:Y:S02]  /*9e60*/  WARPGROUP.DEPBAR.LE gsb0, 0x0 ;  /* 0x00008000000079c5 */ /* 0x000fe40000010000 */
[----:B------:R-:W-:-:S15]  /*9e70*/  WARPGROUP.ARRIVE ;  /* 0x00000000000079c5 */ /* 0x000fde0000000000 */
[----:B------:R-:W-:-:S07]  /*9e80*/  NOP ;  /* 0x0000000000007918 */ /* 0x000fce0000000000 */
[----:B------:R-:W-:Y:S01]  /*9e90*/  HGMMA.64x256x16.F32 R24, R160, gdesc[UR4].tnspB, R24, gsb0 ;  /* 0x43e00004a0187df0 */ /* 0x000fe20008000818 */
[----:B------:R-:W-:Y:S02]  /*9ea0*/  R2UR UR6, R20 ;  /* 0x00000000140672ca */ /* 0x000fe400000e0000 */
[----:B------:R-:W-:Y:S01]  /*9eb0*/  R2UR UR7, R21 ;  /* 0x00000000150772ca */ /* 0x000fe200000e0000 */
[----:B------:R-:W-:Y:S02]  /*9ec0*/  WARPGROUP.DEPBAR.LE gsb0, 0x0 ;  /* 0x00008000000079c5 */ /* 0x000fe40000010000 */
[----:B------:R-:W-:-:S15]  /*9ed0*/  WARPGROUP.ARRIVE ;  /* 0x00000000000079c5 */ /* 0x000fde0000000000 */
[----:B------:R-:W-:-:S07]  /*9ee0*/  NOP ;  /* 0x0000000000007918 */ /* 0x000fce0000000000 */
        /* <DEDUP_REMOVED lines=12> */
[----:B-1----:R-:W-:Y:S02]  /*9fb0*/  VIADD R15, R181, 0xfffffffe ;  /* 0xfffffffeb50f7836 */ /* 0x002fe40000000000 */
[----:B------:R-:W-:Y:S02]  /*9fc0*/  IMAD.MOV.U32 R21, RZ, RZ, R14 ;  /* 0x000000ffff157224 */ /* 0x000fe400078e000e */
[----:B------:R-:W-:Y:S02]  /*9fd0*/  IMAD.MOV.U32 R225, RZ, RZ, R12 ;  /* 0x000000ffffe17224 */ /* 0x000fe400078e000c */
[----:B------:R-:W-:-:S07]  /*9fe0*/  IMAD.MOV.U32 R224, RZ, RZ, R18 ;  /* 0x000000ffffe07224 */ /* 0x000fce00078e0012 */
.L_x_3956:
[----:B------:R-:W-:Y:S01]  /*9ff0*/  VIADD R18, R224, 0x1 ;  /* 0x00000001e0127836 */ /* 0x000fe20000000000 */
[C---:B------:R-:W-:Y:S01]  /*a000*/  ISETP.GT.AND P2, PT, R15.reuse, RZ, PT ;  /* 0x000000ff0f00720c */ /* 0x040fe20003f44270 */
[----:B------:R-:W-:-:S03]  /*a010*/  VIADD R15, R15, 0xffffffff ;  /* 0xffffffff0f0f7836 */ /* 0x000fc60000000000 */
[----:B------:R-:W-:-:S04]  /*a020*/  ISETP.NE.AND P3, PT, R18, 0x2, PT ;  /* 0x000000021200780c */ /* 0x000fc80003f65270 */
[----:B------:R-:W-:Y:S02]  /*a030*/  SEL R13, RZ, 0x1, P3 ;  /* 0x00000001ff0d7807 */ /* 0x000fe40001800000 */
[----:B------:R-:W-:Y:S02]  /*a040*/  SEL R18, R18, RZ, P3 ;  /* 0x000000ff12127207 */ /* 0x000fe40001800000 */
[----:B------:R-:W-:Y:S01]  /*a050*/  LOP3.LUT R22, R22, R13, RZ, 0x3c, !PT ;  /* 0x0000000d16167212 */ /* 0x000fe200078e3cff */
[----:B--2---:R-:W-:Y:S06]  /*a060*/  @!P0 BRA `(.L_x_3946) ;  /* 0x0000000000048947 */ /* 0x004fec0003800000 */
[----:B------:R-:W-:Y:S01]  /*a070*/  BPT.TRAP 0x1 ;  /* 0x000000040000795c */ /* 0x000fe20000300000 */
.L_x_3946:
[----:B------:R-:W-:Y:S01]  /*a080*/  IMAD R216, R18, 0x8, R2 ;  /* 0x0000000812d87824 */ /* 0x000fe200078e0202 */
[----:B------:R-:W-:-:S04]  /*a090*/  SHF.L.U32 R20, R22, 0x1f, RZ ;  /* 0x0000001f16147819 */ /* 0x000fc800000006ff */
[----:B------:R1:W2:Y:S01]  /*a0a0*/  SYNCS.PHASECHK.TRANS64.TRYWAIT P3, [R216+URZ+0x28c30], R20 ;  /* 0x028c3014d80075a7 */ /* 0x0002a2000806017f */
[----:B------:R-:W-:Y:S05]  /*a0b0*/  @!P0 BRA `(.L_x_3947) ;  /* 0x0000000000048947 */ /* 0x000fea0003800000 */
[----:B------:R-:W-:Y:S01]  /*a0c0*/  BPT.TRAP 0x1 ;  /* 0x000000040000795c */ /* 0x000fe20000300000 */
.L_x_3947:
[----:B------:R-:W-:Y:S01]  /*a0d0*/  VIADD R12, R2, 0x20400 ;  /* 0x00020400020c7836 */ /* 0x000fe20000000000 */
[----:B------:R-:W-:Y:S01]  /*a0e0*/  BSSY B1, `(.L_x_3948) ;  /* 0x0000009000017945 */ /* 0x000fe20003800000 */
[----:B------:R-:W-:Y:S02]  /*a0f0*/  IMAD R154, R18, 0x200, R0 ;  /* 0x00000200129a7824 */ /* 0x000fe400078e0200 */
[----:B------:R-:W-:Y:S01]  /*a100*/  IMAD.MOV.U32 R155, RZ, RZ, 0x40000040 ;  /* 0x40000040ff9b7424 */ /* 0x000fe200078e00ff */
[----:B------:R-:W-:-:S04]  /*a110*/  SHF.R.U32.HI R12, RZ, 0x4, R12 ;  /* 0x00000004ff0c7819 */ /* 0x000fc8000001160c */
[----:B------:R-:W-:-:S04]  /*a120*/  LOP3.LUT R12, R12, 0x3fff, RZ, 0xc0, !PT ;  /* 0x00003fff0c0c7812 */ /* 0x000fc800078ec0ff */
[----:B------:R-:W-:Y:S01]  /*a130*/  LOP3.LUT R12, R12, 0x10000, RZ, 0xfc, !PT ;  /* 0x000100000c0c7812 */ /* 0x000fe200078efcff */
[----:B--2---:R-:W-:Y:S06]  /*a140*/  @P3 BRA `(.L_x_3949) ;  /* 0x0000000000083947 */ /* 0x004fec0003800000 */
[----:B------:R-:W2:Y:S02]  /*a150*/  SYNCS.PHASECHK.TRANS64.TRYWAIT P3, [R216+URZ+0x28c30], R20 ;  /* 0x028c3014d80075a7 */ /* 0x000ea4000806017f */
[----:B--2---:R-:W-:Y:S05]  /*a160*/  @!P3 BRA `(.L_x_3950) ;  /* 0x000000e4007cb947 */ /* 0x004fea0003800000 */
.L_x_3949:
[----:B------:R-:W-:Y:S05]  /*a170*/  BSYNC B1 ;  /* 0x0000000000017941 */ /* 0x000fea0003800000 */
.L_x_3948:
[----:B------:R-:W-:Y:S01]  /*a180*/  IMAD.MOV.U32 R13, RZ, RZ, 0x40000040 ;  /* 0x40000040ff0d7424 */ /* 0x000fe200078e00ff */
[----:B------:R-:W-:Y:S01]  /*a190*/  R2UR UR4, R12 ;  /* 0x000000000c0472ca */ /* 0x000fe200000e0000 */
[C---:B------:R-:W-:Y:S01]  /*a1a0*/  VIADD R152, R154.reuse, 0x2 ;  /* 0x000000029a987836 */ /* 0x040fe20000000000 */
[C---:B------:R-:W-:Y:S01]  /*a1b0*/  R2UR UR6, R154.reuse ;  /* 0x000000009a0672ca */ /* 0x040fe200000e0000 */
[C---:B------:R-:W-:Y:S01]  /*a1c0*/  VIADD R12, R154.reuse, 0x4 ;  /* 0x000000049a0c7836 */ /* 0x040fe20000000000 */
[----:B------:R-:W-:Y:S01]  /*a1d0*/  R2UR UR7, R155 ;  /* 0x000000009b0772ca */ /* 0x000fe200000e0000 */
[----:B------:R-:W-:Y:S01]  /*a1e0*/  VIADD R154, R154, 0x6 ;  /* 0x000000069a9a7836 */ /* 0x000fe20000000000 */
[----:B------:R-:W-:Y:S01]  /*a1f0*/  R2UR UR5, R13 ;  /* 0x000000000d0572ca */ /* 0x000fe200000e0000 */
[----:B------:R-:W-:Y:S01]  /*a200*/  IMAD.MOV.U32 R153, RZ, RZ, 0x40000040 ;  /* 0x40000040ff997424 */ /* 0x000fe200078e00ff */
[----:B------:R-:W-:Y:S01]  /*a210*/  R2UR UR10, R152 ;  /* 0x00000000980a72ca */ /* 0x000fe200000e0000 */
[----:B------:R-:W-:Y:S01]  /*a220*/  IMAD.MOV.U32 R155, RZ, RZ, 0x40000040 ;  /* 0x40000040ff9b7424 */ /* 0x000fe200078e00ff */
[----:B------:R-:W-:-:S02]  /*a230*/  R2UR UR18, R154 ;  /* 0x000000009a1272ca */ /* 0x000fc400000e0000 */
[----:B------:R-:W-:Y:S02]  /*a240*/  R2UR UR11, R153 ;  /* 0x00000000990b72ca */ /* 0x000fe400000e0000 */
[----:B------:R-:W-:Y:S02]  /*a250*/  R2UR UR19, R155 ;  /* 0x000000009b1372ca */ /* 0x000fe400000e0000 */
[----:B0-----:R-:W-:Y:S01]  /*a260*/  WARPGROUP.ARRIVE ;  /* 0x00000000000079c5 */ /* 0x001fe20000000000 */
[----:B------:R-:W-:Y:S02]  /*a270*/  R2UR UR8, R8 ;  /* 0x00000000080872ca */ /* 0x000fe400000e0000 */
[----:B------:R-:W-:Y:S02]  /*a280*/  R2UR UR9, R9 ;  /* 0x00000000090972ca */ /* 0x000fe400000e0000 */
[----:B------:R-:W-:Y:S01]  /*a290*/  R2UR UR14, R12 ;  /* 0x000000000c0e72ca */ /* 0x000fe200000e0000 */
[----:B------:R-:W-:Y:S01]  /*a2a0*/  HGMMA.64x64x16.F32 R152, gdesc[UR4], RZ, !UPT, gsb0 ;  /* 0x00e00000049879f0 */ /* 0x000fe2000c0008ff */
[----:B------:R-:W-:-:S02]  /*a2b0*/  R2UR UR15, R13 ;  /* 0x000000000d0f72ca */ /* 0x000fc400000e0000 */
[----:B------:R-:W-:Y:S02]  /*a2c0*/  R2UR UR12, R6 ;  /* 0x00000000060c72ca */ /* 0x000fe400000e0000 */
[----:B------:R-:W-:Y:S02]  /*a2d0*/  R2UR UR13, R7 ;  /* 0x00000000070d72ca */ /* 0x000fe400000e0000 */
[----:B------:R-:W-:Y:S02]  /*a2e0*/  R2UR UR16, R4 ;  /* 0x00000000041072ca */ /* 0x000fe400000e0000 */
[----:B------:R-:W-:Y:S01]  /*a2f0*/  R2UR UR17, R5 ;  /* 0x00000000051172ca */ /* 0x000fe200000e0000 */
        /* <DEDUP_REMOVED lines=49> */
[----:B----4-:R-:W-:-:S07]  /*a610*/  FMNMX.FTZ R12, R153, R12, !PT ;  /* 0x0000000c990c7209 */ /* 0x010fce0007810000 */
[----:B------:R-:W4:Y:S01]  /*a620*/  MUFU.TANH R160, R160 ;  /* 0x000000a000a07308 */ /* 0x000f220000002400 */
[----:B0-----:R-:W-:-:S07]  /*a630*/  FMNMX.FTZ R12, R156, R12, !PT ;  /* 0x0000000c9c0c7209 */ /* 0x001fce0007810000 */
[----:B------:R-:W0:Y:S01]  /*a640*/  MUFU.TANH R161, R161 ;  /* 0x000000a100a17308 */ /* 0x000e220000002400 */
[----:B---3--:R-:W-:-:S07]  /*a650*/  FMNMX.FTZ R12, R157, R12, !PT ;  /* 0x0000000c9d0c7209 */ /* 0x008fce0007810000 */
        /* <DEDUP_REMOVED lines=18> */
[----:B------:R-:W-:Y:S01]  /*a780*/  MUFU.TANH R154, R154 ;  /* 0x0000009a009a7308 */ /* 0x000fe20000002400 */
[----:B----4-:R-:W-:-:S07]  /*a790*/  FMNMX.FTZ R13, R177, R12, !PT ;  /* 0x0000000cb10d7209 */ /* 0x010fce0007810000 */
[----:B------:R-:W-:Y:S01]  /*a7a0*/  MUFU.TANH R155, R155 ;  /* 0x0000009b009b7308 */ /* 0x000fe20000002400 */
[----:B0-----:R-:W-:-:S05]  /*a7b0*/  FMNMX.FTZ R12, R180, R13, !PT ;  /* 0x0000000db40c7209 */ /* 0x001fca0007810000 */
[----:B------:R-:W0:Y:S02]  /*a7c0*/  SHFL.BFLY PT, R13, R12, 0x2, 0x1f ;  /* 0x0c401f000c0d7f89 */ /* 0x000e2400000e0000 */
[----:B------:R-:W-:Y:S08]  /*a7d0*/  MUFU.TANH R158, R158 ;  /* 0x0000009e009e7308 */ /* 0x000ff00000002400 */
[----:B------:R-:W-:Y:S08]  /*a7e0*/  MUFU.TANH R159, R159 ;  /* 0x0000009f009f7308 */ /* 0x000ff00000002400 */
[----:B------:R-:W-:Y:S01]  /*a7f0*/  MUFU.TANH R162, R162 ;  /* 0x000000a200a27308 */ /* 0x000fe20000002400 */
[----:B0-----:R-:W-:-:S07]  /*a800*/  FMNMX.FTZ R12, R12, R13, !PT ;  /* 0x0000000d0c0c7209 */ /* 0x001fce0007810000 */
[----:B------:R-:W-:Y:S01]  /*a810*/  MUFU.TANH R163, R163 ;  /* 0x000000a300a37308 */ /* 0x000fe20000002400 */
[----:B------:R-:W0:Y:S07]  /*a820*/  SHFL.BFLY PT, R13, R12, 0x1, 0x1f ;  /* 0x0c201f000c0d7f89 */ /* 0x000e2e00000e0000 */
[----:B------:R-:W-:Y:S08]  /*a830*/  MUFU.TANH R166, R166 ;  /* 0x000000a600a67308 */ /* 0x000ff00000002400 */
[----:B------:R-:W-:Y:S08]  /*a840*/  MUFU.TANH R167, R167 ;  /* 0x000000a700a77308 */ /* 0x000ff00000002400 */
[----:B------:R-:W-:Y:S01]  /*a850*/  MUFU.TANH R170, R170 ;  /* 0x000000aa00aa7308 */ /* 0x000fe20000002400 */
[----:B0-----:R-:W-:Y:S01]  /*a860*/  FMNMX.FTZ R12, R12, R13, !PT ;  /* 0x0000000d0c0c7209 */ /* 0x001fe20007810000 */
[----:B------:R-:W-:-:S04]  /*a870*/  IMAD.U32 R13, RZ, RZ, UR36 ;  /* 0x00000024ff0d7e24 */ /* 0x000fc8000f8e00ff */
[C---:B------:R-:W-:Y:S01]  /*a880*/  FADD.FTZ R225, -R12.reuse, R225 ;  /* 0x000000e10ce17221 */ /* 0x040fe20000010100 */
[-C--:B------:R-:W-:Y:S01]  /*a890*/  FMUL.FTZ R181, R12, R13.reuse ;  /* 0x0000000d0cb57220 */ /* 0x080fe20000410000 */
[----:B------:R-:W-:Y:S02]  /*a8a0*/  MUFU.TANH R171, R171 ;  /* 0x000000ab00ab7308 */ /* 0x000fe40000002400 */
[-C--:B------:R-:W-:Y:S01]  /*a8b0*/  FMUL.FTZ R225, R225, R13.reuse ;  /* 0x0000000de1e17220 */ /* 0x080fe20000410000 */
        /* <DEDUP_REMOVED lines=13> */
[----:B------:R-:W3:Y:S01]  /*a990*/  MUFU.EX2 R14, R14 ;  /* 0x0000000e000e7308 */ /* 0x000ee20000000800 */
[-CC-:B------:R-:W-:Y:S01]  /*a9a0*/  FFMA.FTZ R173, R173, R13.reuse, -R181.reuse ;  /* 0x0000000dadad7223 */ /* 0x180fe200000108b5 */
[-CC-:B------:R-:W-:Y:S01]  /*a9b0*/  FFMA.FTZ R176, R176, R13.reuse, -R181.reuse ;  /* 0x0000000db0b07223 */ /* 0x180fe200000108b5 */
[-CC-:B------:R-:W-:Y:S01]  /*a9c0*/  FFMA.FTZ R177, R177, R13.reuse, -R181.reuse ;  /* 0x0000000db1b17223 */ /* 0x180fe200000108b5 */
[----:B------:R-:W-:-:S04]  /*a9d0*/  FFMA.FTZ R180, R180, R13, -R181 ;  /* 0x0000000db4b47223 */ /* 0x000fc800000108b5 */
[----:B------:R-:W4:Y:S01]  /*a9e0*/  MUFU.EX2 R152, R152 ;  /* 0x0000009800987308 */ /* 0x000f220000000800 */
[-C--:B0-----:R-:W-:Y:S01]  /*a9f0*/  FMUL.FTZ R24, R24, R225.reuse ;  /* 0x000000e118187220 */ /* 0x081fe20000410000 */
[-C--:B------:R-:W-:Y:S01]  /*aa00*/  FMUL.FTZ R25, R25, R225.reuse ;  /* 0x000000e119197220 */ /* 0x080fe20000410000 */
[-C--:B------:R-:W-:Y:S01]  /*aa10*/  FMUL.FTZ R28, R28, R225.reuse ;  /* 0x000000e11c1c7220 */ /* 0x080fe20000410000 */
[-C--:B------:R-:W-:Y:S01]  /*aa20*/  FMUL.FTZ R29, R29, R225.reuse ;  /* 0x000000e11d1d7220 */ /* 0x080fe20000410000 */
[-C--:B------:R-:W-:Y:S01]  /*aa30*/  FMUL.FTZ R32, R32, R225.reuse ;  /* 0x000000e120207220 */ /* 0x080fe20000410000 */
[-C--:B------:R-:W-:Y:S01]  /*aa40*/  FMUL.FTZ R33, R33, R225.reuse ;  /* 0x000000e121217220 */ /* 0x080fe20000410000 */
[----:B------:R-:W-:Y:S01]  /*aa50*/  FMUL.FTZ R36, R36, R225 ;  /* 0x000000e124247220 */ /* 0x000fe20000410000 */
[----:B------:R-:W0:Y:S01]  /*aa60*/  MUFU.TANH R174, R174 ;  /* 0x000000ae00ae7308 */ /* 0x000e220000002400 */
[----:B---3--:R-:W-:Y:S01]  /*aa70*/  FFMA.FTZ R3, R225, R3, R14 ;  /* 0x00000003e1037223 */ /* 0x008fe2000001000e */
[-C--:B------:R-:W-:Y:S01]  /*aa80*/  FMUL.FTZ R37, R37, R225.reuse ;  /* 0x000000e125257220 */ /* 0x080fe20000410000 */
[-C--:B------:R-:W-:Y:S01]  /*aa90*/  FMUL.FTZ R40, R40, R225.reuse ;  /* 0x000000e128287220 */ /* 0x080fe20000410000 */
[-C--:B------:R-:W-:Y:S01]  /*aaa0*/  FMUL.FTZ R41, R41, R225.reuse ;  /* 0x000000e129297220 */ /* 0x080fe20000410000 */
[-C--:B------:R-:W-:Y:S01]  /*aab0*/  FMUL.FTZ R44, R44, R225.reuse ;  /* 0x000000e12c2c7220 */ /* 0x080fe20000410000 */
[-C--:B------:R-:W-:Y:S01]  /*aac0*/  FMUL.FTZ R45, R45, R225.reuse ;  /* 0x000000e12d2d7220 */ /* 0x080fe20000410000 */
[----:B------:R-:W-:Y:S01]  /*aad0*/  FMUL.FTZ R48, R48, R225 ;  /* 0x000000e130307220 */ /* 0x000fe20000410000 */
[----:B------:R-:W3:Y:S01]  /*aae0*/  MUFU.TANH R175, R175 ;  /* 0x000000af00af7308 */ /* 0x000ee20000002400 */
[C---:B----4-:R-:W-:Y:S01]  /*aaf0*/  FADD.FTZ R3, R152.reuse, R3 ;  /* 0x0000000398037221 */ /* 0x050fe20000010000 */
[----:B------:R-:W-:Y:S01]  /*ab00*/  F2FP.F16.F32.PACK_AB R152, R152, R14 ;  /* 0x0000000e9898723e */ /* 0x000fe200000000ff */
[----:B------:R-:W-:-:S02]  /*ab10*/  @!P1 VIADD R14, R216, 0x28c40 ;  /* 0x00028c40d80e9836 */ /* 0x000fc40000000000 */
[-C--:B------:R-:W-:Y:S01]  /*ab20*/  FMUL.FTZ R49, R49, R225.reuse ;  /* 0x000000e131317220 */ /* 0x080fe20000410000 */
[-C--:B------:R-:W-:Y:S01]  /*ab30*/  FMUL.FTZ R52, R52, R225.reuse ;  /* 0x000000e134347220 */ /* 0x080fe20000410000 */
[-C--:B------:R-:W-:Y:S01]  /*ab40*/  FMUL.FTZ R53, R53, R225.reuse ;  /* 0x000000e135357220 */ /* 0x080fe20000410000 */
[-C--:B------:R-:W-:Y:S01]  /*ab50*/  FMUL.FTZ R56, R56, R225.reuse ;  /* 0x000000e138387220 */ /* 0x080fe20000410000 */
[----:B------:R-:W-:Y:S01]  /*ab60*/  @!P1 PRMT R14, RZ, 0x654, R14 ;  /* 0x00000654ff0e9816 */ /* 0x000fe2000000000e */
[----:B------:R-:W4:Y:S01]  /*ab70*/  MUFU.TANH R178, R178 ;  /* 0x000000b200b27308 */ /* 0x000f220000002400 */
[-C--:B------:R-:W-:Y:S01]  /*ab80*/  FMUL.FTZ R57, R57, R225.reuse ;  /* 0x000000e139397220 */ /* 0x080fe20000410000 */
[-C--:B------:R-:W-:Y:S01]  /*ab90*/  FMUL.FTZ R60, R60, R225.reuse ;  /* 0x000000e13c3c7220 */ /* 0x080fe20000410000 */
[----:B------:R5:W-:Y:S01]  /*aba0*/  @!P1 SYNCS.ARRIVE.TRANS64.RED.A1T0 RZ, [R14+URZ], RZ ;  /* 0x000000ff0eff99a7 */ /* 0x000be2000810043f */
[-C--:B------:R-:W-:Y:S01]  /*abb0*/  FMUL.FTZ R61, R61, R225.reuse ;  /* 0x000000e13d3d7220 */ /* 0x080fe20000410000 */
[-C--:B------:R-:W-:Y:S01]  /*abc0*/  FMUL.FTZ R64, R64, R225.reuse ;  /* 0x000000e140407220 */ /* 0x080fe20000410000 */
[-C--:B------:R-:W-:Y:S01]  /*abd0*/  FMUL.FTZ R65, R65, R225.reuse ;  /* 0x000000e141417220 */ /* 0x080fe20000410000 */
[-C--:B------:R-:W-:Y:S01]  /*abe0*/  FMUL.FTZ R68, R68, R225.reuse ;  /* 0x000000e144447220 */ /* 0x080fe20000410000 */
[----:B------:R-:W1:Y:S01]  /*abf0*/  MUFU.TANH R179, R179 ;  /* 0x000000b300b37308 */ /* 0x000e620000002400 */
[-C--:B------:R-:W-:Y:S01]  /*ac00*/  FMUL.FTZ R69, R69, R225.reuse ;  /* 0x000000e145457220 */ /* 0x080fe20000410000 */
[----:B------:R-:W-:Y:S01]  /*ac10*/  FMUL.FTZ R72, R72, R225 ;  /* 0x000000e148487220 */ /* 0x000fe20000410000 */
[----:B-----5:R-:W-:-:S02]  /*ac20*/  IMAD.MOV R14, RZ, RZ, -R194 ;  /* 0x000000ffff0e7224 */ /* 0x020fc400078e0ac2 */
[-C--:B------:R-:W-:Y:S01]  /*ac30*/  FMUL.FTZ R73, R73, R225.reuse ;  /* 0x000000e149497220 */ /* 0x080fe20000410000 */
[-C--:B------:R-:W-:Y:S01]  /*ac40*/  FMUL.FTZ R76, R76, R225.reuse ;  /* 0x000000e14c4c7220 */ /* 0x080fe20000410000 */
[-C--:B------:R-:W-:Y:S01]  /*ac50*/  FMUL.FTZ R77, R77, R225.reuse ;  /* 0x000000e14d4d7220 */ /* 0x080fe20000410000 */
[----:B------:R-:W-:Y:S01]  /*ac60*/  FMUL.FTZ R80, R80, R225 ;  /* 0x000000e150507220 */ /* 0x000fe20000410000 */
[----:B------:R-:W-:Y:S01]  /*ac70*/  ISETP.NE.AND P3, PT, R193, R14, PT ;  /* 0x0000000ec100720c */ /* 0x000fe20003f65270 */
[----:B------:R-:W5:Y:S01]  /*ac80*/  MUFU.TANH R182, R182 ;  /* 0x000000b600b67308 */ /* 0x000f620000002400 */
[----:B------:R-:W-:Y:S01]  /*ac90*/  FMNMX.FTZ R14, R154, R21, !PT ;  /* 0x000000159a0e7209 */ /* 0x000fe20007810000 */
[-C--:B------:R-:W-:Y:S01]  /*aca0*/  FMUL.FTZ R81, R81, R225.reuse ;  /* 0x000000e151517220 */ /* 0x080fe20000410000 */
[-C--:B------:R-:W-:Y:S01]  /*acb0*/  FMUL.FTZ R84, R84, R225.reuse ;  /* 0x000000e154547220 */ /* 0x080fe20000410000 */
[-C--:B------:R-:W-:Y:S01]  /*acc0*/  FMUL.FTZ R85, R85, R225.reuse ;  /* 0x000000e155557220 */ /* 0x080fe20000410000 */
[----:B------:R-:W-:Y:S01]  /*acd0*/  FMNMX.FTZ R14, R155, R14, !PT ;  /* 0x0000000e9b0e7209 */ /* 0x000fe20007810000 */
[-C--:B------:R-:W-:Y:S01]  /*ace0*/  FMUL.FTZ R88, R88, R225.reuse ;  /* 0x000000e158587220 */ /* 0x080fe20000410000 */
[-C--:B------:R-:W-:Y:S01]  /*acf0*/  FMUL.FTZ R89, R89, R225.reuse ;  /* 0x000000e159597220 */ /* 0x080fe20000410000 */
[-C--:B------:R-:W-:Y:S01]  /*ad00*/  FMUL.FTZ R92, R92, R225.reuse ;  /* 0x000000e15c5c7220 */ /* 0x080fe20000410000 */
[----:B------:R-:W-:Y:S01]  /*ad10*/  FMNMX.FTZ R14, R158, R14, !PT ;  /* 0x0000000e9e0e7209 */ /* 0x000fe20007810000 */
[-C--:B------:R-:W-:Y:S01]  /*ad20*/  FMUL.FTZ R93, R93, R225.reuse ;  /* 0x000000e15d5d7220 */ /* 0x080fe20000410000 */
[-C--:B------:R-:W-:Y:S01]  /*ad30*/  FMUL.FTZ R96, R96, R225.reuse ;  /* 0x000000e160607220 */ /* 0x080fe20000410000 */
[----:B------:R-:W-:Y:S01]  /*ad40*/  @!P3 IMAD R181, R224, 0x40, R191 ;  /* 0x00000040e0b5b824 */ /* 0x000fe200078e02bf */
[----:B------:R-:W-:Y:S01]  /*ad50*/  FMNMX.FTZ R14, R159, R14, !PT ;  /* 0x0000000e9f0e7209 */ /* 0x000fe20007810000 */
[-C--:B------:R-:W-:Y:S01]  /*ad60*/  FMUL.FTZ R97, R97, R225.reuse ;  /* 0x000000e161617220 */ /* 0x080fe20000410000 */
[-C--:B------:R-:W-:Y:S01]  /*ad70*/  FMUL.FTZ R100, R100, R225.reuse ;  /* 0x000000e164647220 */ /* 0x080fe20000410000 */
[-C--:B------:R-:W-:Y:S01]  /*ad80*/  FMUL.FTZ R101, R101, R225.reuse ;  /* 0x000000e165657220 */ /* 0x080fe20000410000 */
[----:B------:R-:W-:Y:S01]  /*ad90*/  FMNMX.FTZ R14, R162, R14, !PT ;  /* 0x0000000ea20e7209 */ /* 0x000fe20007810000 */
[-C--:B------:R-:W-:Y:S01]  /*ada0*/  FMUL.FTZ R104, R104, R225.reuse ;  /* 0x000000e168687220 */ /* 0x080fe20000410000 */
[----:B------:R-:W-:Y:S01]  /*adb0*/  @!P3 LEA R181, R181, R2, 0x2 ;  /* 0x00000002b5b5b211 */ /* 0x000fe200078e10ff */
        /* <DEDUP_REMOVED lines=21> */
[----:B0-----:R-:W-:Y:S01]  /*af10*/  FMNMX.FTZ R14, R174, R14, !PT ;  /* 0x0000000eae0e7209 */ /* 0x001fe20007810000 */
        /* <DEDUP_REMOVED lines=8> */
[----:B------:R-:W0:Y:S08]  /*afa0*/  MUFU.TANH R183, R183 ;  /* 0x000000b700b77308 */ /* 0x000e300000002400 */
[----:B------:R-:W2:Y:S01]  /*afb0*/  MUFU.EX2 R153, R153 ;  /* 0x0000009900997308 */ /* 0x000ea20000000800 */
[----:B---3--:R-:W-:-:S04]  /*afc0*/  FMNMX.FTZ R225, R175, R14, !PT ;  /* 0x0000000eafe17209 */ /* 0x008fc80007810000 */
[----:B----4-:R-:W-:-:S03]  /*afd0*/  FMNMX.FTZ R14, R178, R225, !PT ;  /* 0x000000e1b20e7209 */ /* 0x010fc60007810000 */
[----:B------:R-:W3:Y:S01]  /*afe0*/  MUFU.EX2 R156, R156 ;  /* 0x0000009c009c7308 */ /* 0x000ee20000000800 */
[----:B-1----:R-:W-:-:S04]  /*aff0*/  FMNMX.FTZ R225, R179, R14, !PT ;  /* 0x0000000eb3e17209 */ /* 0x002fc80007810000 */
[----:B-----5:R-:W-:-:S03]  /*b000*/  FMNMX.FTZ R14, R182, R225, !PT ;  /* 0x000000e1b60e7209 */ /* 0x020fc60007810000 */
[----:B------:R-:W1:Y:S01]  /*b010*/  MUFU.EX2 R157, R157 ;  /* 0x0000009d009d7308 */ /* 0x000e620000000800 */
[----:B0-----:R-:W-:Y:S01]  /*b020*/  FMNMX.FTZ R14, R183, R14, !PT ;  /* 0x0000000eb70e7209 */ /* 0x001fe20007810000 */
[----:B--2---:R-:W-:-:S04]  /*b030*/  FADD.FTZ R3, R153, R3 ;  /* 0x0000000399037221 */ /* 0x004fc80000010000 */
[----:B------:R-:W0:Y:S02]  /*b040*/  SHFL.BFLY PT, R224, R14, 0x2, 0x1f ;  /* 0x0c401f000ee07f89 */ /* 0x000e2400000e0000 */
[----:B------:R-:W2:Y:S01]  /*b050*/  MUFU.EX2 R160, R160 ;  /* 0x000000a000a07308 */ /* 0x000ea20000000800 */
[----:B---3--:R-:W-:-:S07]  /*b060*/  FADD.FTZ R236, R156, R3 ;  /* 0x000000039cec7221 */ /* 0x008fce0000010000 */
[----:B------:R-:W3:Y:S01]  /*b070*/  MUFU.EX2 R161, R161 ;  /* 0x000000a100a17308 */ /* 0x000ee20000000800 */
[----:B-1----:R-:W-:-:S07]  /*b080*/  FADD.FTZ R3, R157, R236 ;  /* 0x000000ec9d037221 */ /* 0x002fce0000010000 */
[----:B------:R-:W-:Y:S01]  /*b090*/  MUFU.EX2 R164, R164 ;  /* 0x000000a400a47308 */ /* 0x000fe20000000800 */
[----:B--2---:R-:W-:Y:S01]  /*b0a0*/  FADD.FTZ R236, R160, R3 ;  /* 0x00000003a0ec7221 */ /* 0x004fe20000010000 */
[----:B0-----:R-:W-:-:S06]  /*b0b0*/  FMNMX.FTZ R14, R14, R224, !PT ;  /* 0x000000e00e0e7209 */ /* 0x001fcc0007810000 */
[----:B------:R-:W-:Y:S01]  /*b0c0*/  MUFU.EX2 R165, R165 ;  /* 0x000000a500a57308 */ /* 0x000fe20000000800 */
[----:B---3--:R-:W-:Y:S01]  /*b0d0*/  FADD.FTZ R3, R161, R236 ;  /* 0x000000eca1037221 */ /* 0x008fe20000010000 */
[----:B------:R-:W0:Y:S06]  /*b0e0*/  SHFL.BFLY PT, R224, R14, 0x1, 0x1f ;  /* 0x0c201f000ee07f89 */ /* 0x000e2c00000e0000 */
[----:B------:R-:W-:Y:S08]  /*b0f0*/  MUFU.EX2 R168, R168 ;  /* 0x000000a800a87308 */ /* 0x000ff00000000800 */
[----:B------:R-:W-:Y:S08]  /*b100*/  MUFU.EX2 R169, R169 ;  /* 0x000000a900a97308 */ /* 0x000ff00000000800 */
[----:B------:R-:W-:Y:S01]  /*b110*/  MUFU.EX2 R172, R172 ;  /* 0x000000ac00ac7308 */ /* 0x000fe20000000800 */
[----:B0-----:R-:W-:-:S05]  /*b120*/  FMNMX.FTZ R14, R14, R224, !PT ;  /* 0x000000e00e0e7209 */ /* 0x001fca0007810000 */
[----:B------:R-:W-:Y:S02]  /*b130*/  FADD.FTZ R21, -R14, R21 ;  /* 0x000000150e157221 */ /* 0x000fe40000010100 */
[----:B------:R-:W-:Y:S02]  /*b140*/  MUFU.EX2 R173, R173 ;  /* 0x000000ad00ad7308 */ /* 0x000fe40000000800 */
[----:B------:R-:W-:-:S06]  /*b150*/  FMUL.FTZ R21, R21, R13 ;  /* 0x0000000d15157220 */ /* 0x000fcc0000410000 */
[----:B------:R-:W-:Y:S08]  /*b160*/  MUFU.EX2 R176, R176 ;  /* 0x000000b000b07308 */ /* 0x000ff00000000800 */
[----:B------:R-:W0:Y:S08]  /*b170*/  MUFU.EX2 R21, R21 ;  /* 0x0000001500157308 */ /* 0x000e300000000800 */
[----:B------:R-:W-:Y:S01]  /*b180*/  MUFU.EX2 R177, R177 ;  /* 0x000000b100b17308 */ /* 0x000fe20000000800 */
[----:B0-----:R0:W-:Y:S01]  /*b190*/  @!P3 STS [R181+0x28820], R21 ;  /* 0x02882015b500b388 */ /* 0x0011e20000000800 */
        /* <DEDUP_REMOVED lines=9> */
[----:B0-----:R-:W-:Y:S01]  /*b230*/  FMUL.FTZ R181, R14, R13 ;  /* 0x0000000d0eb57220 */ /* 0x001fe20000410000 */
[-C--:B------:R-:W-:Y:S01]  /*b240*/  FMUL.FTZ R43, R43, R21.reuse ;  /* 0x000000152b2b7220 */ /* 0x080fe20000410000 */
[-C--:B------:R-:W-:Y:S01]  /*b250*/  FMUL.FTZ R46, R46, R21.reuse ;  /* 0x000000152e2e7220 */ /* 0x080fe20000410000 */
[----:B------:R-:W-:Y:S01]  /*b260*/  FMUL.FTZ R47, R47, R21 ;  /* 0x000000152f2f7220 */ /* 0x000fe20000410000 */
        /* <DEDUP_REMOVED lines=12> */
[----:B------:R0:W1:Y:S01]  /*b330*/  MUFU.EX2 R180, R154 ;  /* 0x0000009a00b47308 */ /* 0x0000620000000800 */
[-CC-:B------:R-:W-:Y:S01]  /*b340*/  FFMA.FTZ R175, R175, R13.reuse, -R181.reuse ;  /* 0x0000000dafaf7223 */ /* 0x180fe200000108b5 */
[-CC-:B------:R-:W-:Y:S01]  /*b350*/  FFMA.FTZ R178, R178, R13.reuse, -R181.reuse ;  /* 0x0000000db2b27223 */ /* 0x180fe200000108b5 */
[-CC-:B------:R-:W-:Y:S01]  /*b360*/  FFMA.FTZ R179, R179, R13.reuse, -R181.reuse ;  /* 0x0000000db3b37223 */ /* 0x180fe200000108b5 */
[-CC-:B------:R-:W-:Y:S01]  /*b370*/  FFMA.FTZ R182, R182, R13.reuse, -R181.reuse ;  /* 0x0000000db6b67223 */ /* 0x180fe200000108b5 */
[----:B------:R-:W-:Y:S01]  /*b380*/  FFMA.FTZ R181, R183, R13, -R181 ;  /* 0x0000000db7b57223 */ /* 0x000fe200000108b5 */
[-C--:B------:R-:W-:Y:S01]  /*b390*/  FMUL.FTZ R50, R50, R21.reuse ;  /* 0x0000001532327220 */ /* 0x080fe20000410000 */
[----:B------:R-:W-:Y:S01]  /*b3a0*/  FMUL.FTZ R51, R51, R21 ;  /* 0x0000001533337220 */ /* 0x000fe20000410000 */
[----:B------:R-:W2:Y:S01]  /*b3b0*/  MUFU.EX2 R155, R155 ;  /* 0x0000009b009b7308 */ /* 0x000ea20000000800 */
[----:B0-----:R-:W-:Y:S01]  /*b3c0*/  F2FP.F16.F32.PACK_AB R154, R156, R153 ;  /* 0x000000999c9a723e */ /* 0x001fe200000000ff */
[----:B------:R-:W-:Y:S01]  /*b3d0*/  FMUL.FTZ R54, R54, R21 ;  /* 0x0000001536367220 */ /* 0x000fe20000410000 */
[----:B------:R-:W-:Y:S01]  /*b3e0*/  F2FP.F16.F32.PACK_AB R156, R160, R157 ;  /* 0x0000009da09c723e */ /* 0x000fe200000000ff */
[----:B------:R-:W-:Y:S01]  /*b3f0*/  FADD.FTZ R160, R164, R3 ;  /* 0x00000003a4a07221 */ /* 0x000fe20000010000 */
[-C--:B------:R-:W-:Y:S01]  /*b400*/  FMUL.FTZ R55, R55, R21.reuse ;  /* 0x0000001537377220 */ /* 0x080fe20000410000 */
[-C--:B------:R-:W-:Y:S01]  /*b410*/  FMUL.FTZ R58, R58, R21.reuse ;  /* 0x000000153a3a7220 */ /* 0x080fe20000410000 */
[----:B------:R-:W-:Y:S01]  /*b420*/  FMUL.FTZ R59, R59, R21 ;  /* 0x000000153b3b7220 */ /* 0x000fe20000410000 */
[----:B------:R0:W3:Y:S01]  /*b430*/  MUFU.EX2 R183, R158 ;  /* 0x0000009e00b77308 */ /* 0x0000e20000000800 */
[----:B------:R-:W-:Y:S01]  /*b440*/  FADD.FTZ R3, R165, R160 ;  /* 0x000000a0a5037221 */ /* 0x000fe20000010000 */
[----:B-1----:R-:W-:Y:S01]  /*b450*/  FFMA.FTZ R10, R21, R10, R180 ;  /* 0x0000000a150a7223 */ /* 0x002fe200000100b4 */
[----:B------:R-:W-:Y:S01]  /*b460*/  F2FP.F16.F32.PACK_AB R160, R168, R165 ;  /* 0x000000a5a8a0723e */ /* 0x000fe200000000ff */
[-C--:B------:R-:W-:Y:S01]  /*b470*/  FMUL.FTZ R62, R62, R21.reuse ;  /* 0x000000153e3e7220 */ /* 0x080fe20000410000 */
[-C--:B------:R-:W-:Y:S01]  /*b480*/  FMUL.FTZ R63, R63, R21.reuse ;  /* 0x000000153f3f7220 */ /* 0x080fe20000410000 */
[-C--:B------:R-:W-:Y:S01]  /*b490*/  FMUL.FTZ R66, R66, R21.reuse ;  /* 0x0000001542427220 */ /* 0x080fe20000410000 */
[----:B------:R-:W-:Y:S01]  /*b4a0*/  FMUL.FTZ R67, R67, R21 ;  /* 0x0000001543437220 */ /* 0x000fe20000410000 */
[----:B------:R-:W1:Y:S01]  /*b4b0*/  MUFU.EX2 R159, R159 ;  /* 0x0000009f009f7308 */ /* 0x000e620000000800 */
[C---:B--2---:R-:W-:Y:S01]  /*b4c0*/  FADD.FTZ R10, R155.reuse, R10 ;  /* 0x0000000a9b0a7221 */ /* 0x044fe20000010000 */
[----:B0-----:R-:W-:Y:S01]  /*b4d0*/  F2FP.F16.F32.PACK_AB R158, R164, R161 ;  /* 0x000000a1a49e723e */ /* 0x001fe200000000ff */
[-C--:B------:R-:W-:Y:S01]  /*b4e0*/  FMUL.FTZ R70, R70, R21.reuse ;  /* 0x0000001546467220 */ /* 0x080fe20000410000 */
[----:B------:R-:W-:Y:S01]  /*b4f0*/  F2FP.F16.F32.PACK_AB R153, R155, R180 ;  /* 0x000000b49b99723e */ /* 0x000fe200000000ff */
[-C--:B------:R-:W-:Y:S01]  /*b500*/  FMUL.FTZ R71, R71, R21.reuse ;  /* 0x0000001547477220 */ /* 0x080fe20000410000 */
[-C--:B------:R-:W-:Y:S01]  /*b510*/  FMUL.FTZ R74, R74, R21.reuse ;  /* 0x000000154a4a7220 */ /* 0x080fe20000410000 */
[-C--:B------:R-:W-:Y:S01]  /*b520*/  FMUL.FTZ R75, R75, R21.reuse ;  /* 0x000000154b4b7220 */ /* 0x080fe20000410000 */
[----:B------:R0:W2:Y:S01]  /*b530*/  MUFU.EX2 R225, R162 ;  /* 0x000000a200e17308 */ /* 0x0000a20000000800 */
[----:B---3--:R-:W-:Y:S01]  /*b540*/  FADD.FTZ R10, R183, R10 ;  /* 0x0000000ab70a7221 */ /* 0x008fe20000010000 */
[-C--:B------:R-:W-:Y:S01]  /*b550*/  FMUL.FTZ R78, R78, R21.reuse ;  /* 0x000000154e4e7220 */ /* 0x080fe20000410000 */
[-C--:B------:R-:W-:Y:S01]  /*b560*/  FMUL.FTZ R79, R79, R21.reuse ;  /* 0x000000154f4f7220 */ /* 0x080fe20000410000 */
[-C--:B------:R-:W-:Y:S01]  /*b570*/  FMUL.FTZ R82, R82, R21.reuse ;  /* 0x0000001552527220 */ /* 0x080fe20000410000 */
[-C--:B------:R-:W-:Y:S01]  /*b580*/  FMUL.FTZ R83, R83, R21.reuse ;  /* 0x0000001553537220 */ /* 0x080fe20000410000 */
[-C--:B------:R-:W-:Y:S01]  /*b590*/  FMUL.FTZ R86, R86, R21.reuse ;  /* 0x0000001556567220 */ /* 0x080fe20000410000 */
[----:B------:R-:W-:Y:S01]  /*b5a0*/  FMUL.FTZ R87, R87, R21 ;  /* 0x0000001557577220 */ /* 0x000fe20000410000 */
[----:B------:R-:W3:Y:S01]  /*b5b0*/  MUFU.EX2 R163, R163 ;  /* 0x000000a300a37308 */ /* 0x000ee20000000800 */
[----:B0-----:R-:W-:Y:S01]  /*b5c0*/  FADD.FTZ R162, R168, R3 ;  /* 0x00000003a8a27221 */ /* 0x001fe20000010000 */
[C---:B-1----:R-:W-:Y:S01]  /*b5d0*/  FADD.FTZ R10, R159.reuse, R10 ;  /* 0x0000000a9f0a7221 */ /* 0x042fe20000010000 */
[----:B------:R-:W-:Y:S01]  /*b5e0*/  F2FP.F16.F32.PACK_AB R155, R159, R183 ;  /* 0x000000b79f9b723e */ /* 0x000fe200000000ff */
[----:B------:R-:W-:Y:S01]  /*b5f0*/  BAR.SYNC.DEFER_BLOCKING 0xf, 0x100 ;  /* 0x03c4000000007b1d */ /* 0x000fe20000010000 */
[----:B------:R-:W-:Y:S01]  /*b600*/  FADD.FTZ R3, R169, R162 ;  /* 0x000000a2a9037221 */ /* 0x000fe20000010000 */
[----:B------:R-:W-:Y:S01]  /*b610*/  F2FP.F16.F32.PACK_AB R162, R172, R169 ;  /* 0x000000a9aca2723e */ /* 0x000fe200000000ff */
[-C--:B------:R-:W-:Y:S01]  /*b620*/  FMUL.FTZ R90, R90, R21.reuse ;  /* 0x000000155a5a7220 */ /* 0x080fe20000410000 */
[-C--:B------:R-:W-:Y:S01]  /*b630*/  FMUL.FTZ R91, R91, R21.reuse ;  /* 0x000000155b5b7220 */ /* 0x080fe20000410000 */
[----:B------:R-:W-:Y:S01]  /*b640*/  FADD.FTZ R164, R172, R3 ;  /* 0x00000003aca47221 */ /* 0x000fe20000010000 */
[----:B------:R-:W0:Y:S01]  /*b650*/  MUFU.EX2 R224, R224 ;  /* 0x000000e000e07308 */ /* 0x000e220000000800 */
[----:B--2---:R-:W-:Y:S01]  /*b660*/  FADD.FTZ R10, R225, R10 ;  /* 0x0000000ae10a7221 */ /* 0x004fe20000010000 */
[----:B------:R-:W-:Y:S01]  /*b670*/  FMUL.FTZ R94, R94, R21 ;  /* 0x000000155e5e7220 */ /* 0x000fe20000410000 */
[----:B------:R-:W-:Y:S01]  /*b680*/  FADD.FTZ R3, R173, R164 ;  /* 0x000000a4ad037221 */ /* 0x000fe20000010000 */
[----:B------:R-:W-:Y:S01]  /*b690*/  F2FP.F16.F32.PACK_AB R164, R176, R173 ;  /* 0x000000adb0a4723e */ /* 0x000fe200000000ff */
[-C--:B------:R-:W-:Y:S01]  /*b6a0*/  FMUL.FTZ R95, R95, R21.reuse ;  /* 0x000000155f5f7220 */ /* 0x080fe20000410000 */
[-C--:B------:R-:W-:Y:S01]  /*b6b0*/  FMUL.FTZ R98, R98, R21.reuse ;  /* 0x0000001562627220 */ /* 0x080fe20000410000 */
[----:B------:R-:W-:Y:S01]  /*b6c0*/  FADD.FTZ R168, R176, R3 ;  /* 0x00000003b0a87221 */ /* 0x000fe20000010000 */
[----:B------:R-:W1:Y:S01]  /*b6d0*/  MUFU.EX2 R167, R167 ;  /* 0x000000a700a77308 */ /* 0x000e620000000800 */
[----:B---3--:R-:W-:Y:S01]  /*b6e0*/  FADD.FTZ R157, R163, R10 ;  /* 0x0000000aa39d7221 */ /* 0x008fe20000010000 */
[-C--:B------:R-:W-:Y:S01]  /*b6f0*/  FMUL.FTZ R99, R99, R21.reuse ;  /* 0x0000001563637220 */ /* 0x080fe20000410000 */
[----:B------:R-:W-:Y:S01]  /*b700*/  FADD.FTZ R3, R177, R168 ;  /* 0x000000a8b1037221 */ /* 0x000fe20000010000 */
[-C--:B------:R-:W-:Y:S01]  /*b710*/  FMUL.FTZ R102, R102, R21.reuse ;  /* 0x0000001566667220 */ /* 0x080fe20000410000 */
[-C--:B------:R-:W-:Y:S01]  /*b720*/  FMUL.FTZ R103, R103, R21.reuse ;  /* 0x0000001567677220 */ /* 0x080fe20000410000 */
[----:B------:R-:W-:Y:S01]  /*b730*/  FMUL.FTZ R106, R106, R21 ;  /* 0x000000156a6a7220 */ /* 0x000fe20000410000 */
[----:B------:R-:W-:Y:S01]  /*b740*/  FADD.FTZ R3, R166, R3 ;  /* 0x00000003a6037221 */ /* 0x000fe20000010000 */
[----:B------:R-:W2:Y:S01]  /*b750*/  MUFU.EX2 R161, R170 ;  /* 0x000000aa00a17308 */ /* 0x000ea20000000800 */
[----:B0-----:R-:W-:Y:S01]  /*b760*/  FADD.FTZ R168, R224, R157 ;  /* 0x0000009de0a87221 */ /* 0x001fe20000010000 */
[----:B------:R-:W-:Y:S01]  /*b770*/  F2FP.F16.F32.PACK_AB R157, R163, R225 ;  /* 0x000000e1a39d723e */ /* 0x000fe200000000ff */
[----:B------:R0:W-:Y:S01]  /*b780*/  STSM.16.M88.4 [R195+0x26800], R152 ;  /* 0x02680098c3007844 */ /* 0x0001e20000000200 */
[----:B------:R-:W-:Y:S01]  /*b790*/  F2FP.F16.F32.PACK_AB R166, R166, R177 ;  /* 0x000000b1a6a6723e */ /* 0x000fe200000000ff */
        /* <DEDUP_REMOVED lines=20> */
[C---:B---3--:R-:W-:Y:S01]  /*b8e0*/  FADD.FTZ R159, R171.reuse, R168 ;  /* 0x000000a8ab9f7221 */ /* 0x048fe20000010000 */
[----:B------:R-:W-:Y:S01]  /*b8f0*/  F2FP.F16.F32.PACK_AB R161, R171, R161 ;  /* 0x000000a1aba1723e */ /* 0x000fe200000000ff */
[-C--:B------:R-:W-:Y:S01]  /*b900*/  FMUL.FTZ R138, R138, R21.reuse ;  /* 0x000000158a8a7220 */ /* 0x080fe20000410000 */
[-C--:B------:R-:W-:Y:S01]  /*b910*/  FMUL.FTZ R139, R139, R21.reuse ;  /* 0x000000158b8b7220 */ /* 0x080fe20000410000 */
[-C--:B------:R-:W-:Y:S01]  /*b920*/  FMUL.FTZ R142, R142, R21.reuse ;  /* 0x000000158e8e7220 */ /* 0x080fe20000410000 */
[-C--:B------:R-:W-:Y:S01]  /*b930*/  FMUL.FTZ R143, R143, R21.reuse ;  /* 0x000000158f8f7220 */ /* 0x080fe20000410000 */
[-C--:B------:R-:W-:Y:S01]  /*b940*/  FMUL.FTZ R146, R146, R21.reuse ;  /* 0x0000001592927220 */ /* 0x080fe20000410000 */
[----:B------:R-:W3:Y:S01]  /*b950*/  MUFU.EX2 R165, R178 ;  /* 0x000000b200a57308 */ /* 0x000ee20000000800 */
[----:B-1----:R-:W-:Y:S01]  /*b960*/  FADD.FTZ R168, R174, R159 ;  /* 0x0000009faea87221 */ /* 0x002fe20000010000 */
[----:B------:R-:W-:Y:S01]  /*b970*/  F2FP.F16.F32.PACK_AB R159, R167, R224 ;  /* 0x000000e0a79f723e */ /* 0x000fe200000000ff */
[-C--:B------:R-:W-:Y:S01]  /*b980*/  FMUL.FTZ R147, R147, R21.reuse ;  /* 0x0000001593937220 */ /* 0x080fe20000410000 */
[-C--:B------:R-:W-:Y:S01]  /*b990*/  FMUL.FTZ R150, R150, R21.reuse ;  /* 0x0000001596967220 */ /* 0x080fe20000410000 */
[----:B------:R-:W-:-:S02]  /*b9a0*/  FMUL.FTZ R151, R151, R21 ;  /* 0x0000001597977220 */ /* 0x000fc40000410000 */
[----:B------:R0:W-:Y:S01]  /*b9b0*/  STSM.16.M88.4 [R198], R156 ;  /* 0x0000009cc6007844 */ /* 0x0001e20000000200 */
[----:B------:R-:W1:Y:S01]  /*b9c0*/  MUFU.EX2 R10, R179 ;  /* 0x000000b3000a7308 */ /* 0x000e620000000800 */
[----:B--2---:R-:W-:-:S07]  /*b9d0*/  FADD.FTZ R168, R175, R168 ;  /* 0x000000a8afa87221 */ /* 0x004fce0000010000 */
[----:B------:R-:W2:Y:S01]  /*b9e0*/  MUFU.EX2 R182, R182 ;  /* 0x000000b600b67308 */ /* 0x000ea20000000800 */
[----:B---3--:R-:W-:-:S07]  /*b9f0*/  FADD.FTZ R163, R165, R168 ;  /* 0x000000a8a5a37221 */ /* 0x008fce0000010000 */
[----:B------:R-:W3:Y:S01]  /*ba00*/  MUFU.EX2 R181, R181 ;  /* 0x000000b500b57308 */ /* 0x000ee20000000800 */
[C---:B-1----:R-:W-:Y:S01]  /*ba10*/  FADD.FTZ R167, R10.reuse, R163 ;  /* 0x000000a30aa77221 */ /* 0x042fe20000010000 */
[----:B------:R-:W-:Y:S02]  /*ba20*/  F2FP.F16.F32.PACK_AB R163, R175, R174 ;  /* 0x000000aeafa3723e */ /* 0x000fe400000000ff */
[----:B------:R-:W-:-:S03]  /*ba30*/  F2FP.F16.F32.PACK_AB R165, R10, R165 ;  /* 0x000000a50aa5723e */ /* 0x000fc600000000ff */
[----:B------:R0:W-:Y:S01]  /*ba40*/  STSM.16.M88.4 [R196], R160 ;  /* 0x000000a0c4007844 */ /* 0x0001e20000000200 */
[----:B--2---:R-:W-:Y:S01]  /*ba50*/  FADD.FTZ R168, R182, R167 ;  /* 0x000000a7b6a87221 */ /* 0x004fe20000010000 */
[----:B---3--:R-:W-:-:S03]  /*ba60*/  F2FP.F16.F32.PACK_AB R167, R181, R182 ;  /* 0x000000b6b5a7723e */ /* 0x008fc600000000ff */
[----:B------:R-:W-:Y:S02]  /*ba70*/  FADD.FTZ R10, R181, R168 ;  /* 0x000000a8b50a7221 */ /* 0x000fe40000010000 */
[----:B------:R0:W-:Y:S01]  /*ba80*/  STSM.16.M88.4 [R197], R164 ;  /* 0x000000a4c5007844 */ /* 0x0001e20000000200 */
[----:B------:R-:W-:Y:S05]  /*ba90*/  @!P0 BRA `(.L_x_3951) ;  /* 0x0000000000048947 */ /* 0x000fea0003800000 */
[----:B------:R-:W-:Y:S01]  /*baa0*/  BPT.TRAP 0x1 ;  /* 0x000000040000795c */ /* 0x000fe20000300000 */
.L_x_3951:
[----:B------:R1:W2:Y:S01]  /*bab0*/  SYNCS.PHASECHK.TRANS64.TRYWAIT P3, [R216+URZ+0x28c50], R20 ;  /* 0x028c5014d80075a7 */ /* 0x0002a2000806017f */
[----:B------:R-:W-:Y:S05]  /*bac0*/  @!P0 BRA `(.L_x_3952) ;  /* 0x0000000000048947 */ /* 0x000fea0003800000 */
[----:B------:R-:W-:Y:S01]  /*bad0*/  BPT.TRAP 0x1 ;  /* 0x000000040000795c */ /* 0x000fe20000300000 */
.L_x_3952:
[----:B------:R-:W-:Y:S04]  /*bae0*/  BSSY B1, `(.L_x_3953) ;  /* 0x0000004000017945 */ /* 0x000fe80003800000 */
[----:B--2---:R-:W-:Y:S05]  /*baf0*/  @P3 BRA `(.L_x_3954) ;  /* 0x0000000000083947 */ /* 0x004fea0003800000 */
[----:B------:R-:W2:Y:S02]  /*bb00*/  SYNCS.PHASECHK.TRANS64.TRYWAIT P3, [R216+URZ+0x28c50], R20 ;  /* 0x028c5014d80075a7 */ /* 0x000ea4000806017f */
[----:B--2---:R-:W-:Y:S05]  /*bb10*/  @!P3 BRA `(.L_x_3955) ;  /* 0x000000cc0024b947 */ /* 0x004fea0003800000 */
.L_x_3954:
[----:B------:R-:W-:Y:S05]  /*bb20*/  BSYNC B1 ;  /* 0x0000000000017941 */ /* 0x000fea0003800000 */
.L_x_3953:
[----:B-12---:R-:W-:Y:S01]  /*bb30*/  IMAD R20, R18, 0x1000, R11 ;  /* 0x0000100012147824 */ /* 0x006fe200078e020b */
[----:B------:R-:W-:Y:S01]  /*bb40*/  WARPGROUP.ARRIVE ;  /* 0x00000000000079c5 */ /* 0x000fe20000000000 */
[----:B------:R-:W-:Y:S02]  /*bb50*/  IMAD.MOV.U32 R21, RZ, RZ, 0x40000040 ;  /* 0x40000040ff157424 */ /* 0x000fe400078e00ff */
[----:B------:R-:W-:Y:S01]  /*bb60*/  @!P1 VIADD R216, R216, 0x28c60 ;  /* 0x00028c60d8d89836 */ /* 0x000fe20000000000 */
[----:B------:R-:W-:Y:S01]  /*bb70*/  R2UR UR6, R20 ;  /* 0x00000000140672ca */ /* 0x000fe200000e0000 */
[----:B------:R-:W-:Y:S01]  /*bb80*/  IMAD.MOV.U32 R225, RZ, RZ, R12 ;  /* 0x000000ffffe17224 */ /* 0x000fe200078e000c */
[----:B------:R-:W-:Y:S01]  /*bb90*/  R2UR UR7, R21 ;  /* 0x00000000150772ca */ /* 0x000fe200000e0000 */
[----:B------:R-:W-:Y:S01]  /*bba0*/  IMAD.MOV.U32 R21, RZ, RZ, 0x40000040 ;  /* 0x40000040ff157424 */ /* 0x000fe200078e00ff */
[----:B------:R-:W-:Y:S01]  /*bbb0*/  @!P1 PRMT R216, RZ, 0x654, R216 ;  /* 0x00000654ffd89816 */ /* 0x000fe200000000d8 */
[----:B------:R-:W-:-:S10]  /*bbc0*/  IMAD.MOV.U32 R224, RZ, RZ, R18 ;  /* 0x000000ffffe07224 */ /* 0x000fd400078e0012 */
[----:B------:R-:W-:Y:S03]  /*bbd0*/  HGMMA.64x256x16.F32 R24, R152, gdesc[UR4].tnspB, R24, gsb0 ;  /* 0x43e0000498187df0 */ /* 0x000fe60008000818 */
[----:B------:R-:W-:Y:S02]  /*bbe0*/  WARPGROUP.DEPBAR.LE gsb0, 0x0 ;  /* 0x00008000000079c5 */ /* 0x000fe40000010000 */
[----:B0-----:R-:W-:Y:S01]  /*bbf0*/  VIADD R152, R20, 0x80 ;  /* 0x0000008014987836 */ /* 0x001fe20000000000 */
        /* <DEDUP_REMOVED lines=16> */
[----:B------:R-:W-:Y:S01]  /*bd00*/  IMAD.MOV.U32 R21, RZ, RZ, R14 ;  /* 0x000000ffff157224 */ /* 0x000fe200078e000e */
[----:B------:R-:W-:Y:S02]  /*bd10*/  WARPGROUP.DEPBAR.LE gsb0, 0x0 ;  /* 0x00008000000079c5 */ /* 0x000fe40000010000 */
[----:B------:R-:W-:-:S15]  /*bd20*/  WARPGROUP.ARRIVE ;  /* 0x00000000000079c5 */ /* 0x000fde0000000000 */
[----:B------:R-:W-:-:S06]  /*bd30*/  NOP ;  /* 0x0000000000007918 */ /* 0x000fcc0000000000 */
        /* <DEDUP_REMOVED lines=10> */
[----:B------:R2:W-:Y:S01]  /*bde0*/  @!P1 SYNCS.ARRIVE.TRANS64.RED.A1T0 RZ, [R216+URZ], RZ ;  /* 0x000000ffd8ff99a7 */ /* 0x0005e2000810043f */
[----:B------:R-:W-:Y:S05]  /*bdf0*/  @P2 BRA `(.L_x_3956) ;  /* 0xffffffe0007c2947 */ /* 0x000fea000383ffff */
.L_x_3945:
[----:B------:R-:W-:Y:S05]  /*be00*/  BSYNC B0 ;  /* 0x0000000000007941 */ /* 0x000fea0003800000 */
.L_x_3944:
[----:B------:R-:W3:Y:S01]  /*be10*/  SHFL.BFLY PT, R0, R3, 0x2, 0x1f ;  /* 0x0c401f0003007f89 */ /* 0x000ee200000e0000 */
[----:B------:R-:W-:Y:S02]  /*be20*/  IMAD.MOV R6, RZ, RZ, -R194 ;  /* 0x000000ffff067224 */ /* 0x000fe400078e0ac2 */
[----:B------:R-:W-:Y:S01]  /*be30*/  IMAD.MOV.U32 R21, RZ, RZ, -0x800000 ;  /* 0xff800000ff157424 */ /* 0x000fe200078e00ff */
[----:B------:R-:W4:Y:S01]  /*be40*/  SHFL.BFLY PT, R7, R10, 0x2, 0x1f ;  /* 0x0c401f000a077f89 */ /* 0x000f2200000e0000 */
[----:B------:R-:W-:Y:S01]  /*be50*/  IMAD.MOV.U32 R20, RZ, RZ, -0x800000 ;  /* 0xff800000ff147424 */ /* 0x000fe200078e00ff */
[----:B------:R-:W-:Y:S08]  /*be60*/  BAR.ARV 0x8, 0x100 ;  /* 0x0204000000007b1d */ /* 0x000ff00000002000 */
[----:B------:R-:W-:Y:S01]  /*be70*/  BAR.SYNC.DEFER_BLOCKING 0xf, 0x100 ;  /* 0x03c4000000007b1d */ /* 0x000fe20000010000 */
[----:B------:R-:W-:Y:S01]  /*be80*/  ISETP.NE.AND P0, PT, R193, R6, PT ;  /* 0x00000006c100720c */ /* 0x000fe20003f05270 */
[----:B------:R-:W-:-:S02]  /*be90*/  VIADD R208, R208, 0x1 ;  /* 0x00000001d0d07836 */ /* 0x000fc40000000000 */
[----:B---3--:R-:W-:Y:S01]  /*bea0*/  FADD.FTZ R4, R0, R3 ;  /* 0x0000000300047221 */ /* 0x008fe20000010000 */
[----:B------:R-:W-:Y:S02]  /*beb0*/  VIADD R3, R18, 0x1 ;  /* 0x0000000112037836 */ /* 0x000fe40000000000 */
[----:B----4-:R-:W-:Y:S02]  /*bec0*/  FADD.FTZ R7, R7, R10 ;  /* 0x0000000a07077221 */ /* 0x010fe40000010000 */
[----:B------:R-:W3:Y:S01]  /*bed0*/  SHFL.BFLY PT, R5, R4, 0x1, 0x1f ;  /* 0x0c201f0004057f89 */ /* 0x000ee200000e0000 */
[----:B------:R-:W-:-:S03]  /*bee0*/  ISETP.NE.AND P1, PT, R3, 0x2, PT ;  /* 0x000000020300780c */ /* 0x000fc60003f25270 */
[----:B------:R-:W4:Y:S01]  /*bef0*/  SHFL.BFLY PT, R0, R7, 0x1, 0x1f ;  /* 0x0c201f0007007f89 */ /* 0x000f2200000e0000 */
[----:B------:R-:W-:-:S04]  /*bf00*/  SEL R9, RZ, 0x1, P1 ;  /* 0x00000001ff097807 */ /* 0x000fc80000800000 */
[----:B------:R-:W-:Y:S01]  /*bf10*/  LOP3.LUT R22, R22, R9, RZ, 0x3c, !PT ;  /* 0x0000000916167212 */ /* 0x000fe200078e3cff */
[----:B---3--:R-:W-:Y:S01]  /*bf20*/  FADD.FTZ R11, R4, R5 ;  /* 0x00000005040b7221 */ /* 0x008fe20000010000 */
[----:B------:R-:W-:Y:S01]  /*bf30*/  CS2R R4, SRZ ;  /* 0x0000000000047805 */ /* 0x000fe2000001ff00 */
[----:B----4-:R-:W-:-:S03]  /*bf40*/  FADD.FTZ R0, R7, R0 ;  /* 0x0000000007007221 */ /* 0x010fc60000010000 */
[----:B------:R-:W-:Y:S01]  /*bf50*/  FSETP.NE.FTZ.AND P2, PT, R11, RZ, PT ;  /* 0x000000ff0b00720b */ /* 0x000fe20003f55000 */
[----:B------:R-:W-:Y:S01]  /*bf60*/  @!P0 IMAD R7, R18, 0x40, R191 ;  /* 0x0000004012078824 */ /* 0x000fe200078e02bf */
[----:B------:R-:W-:-:S03]  /*bf70*/  FSETP.NE.FTZ.AND P3, PT, R0, RZ, PT ;  /* 0x000000ff0000720b */ /* 0x000fc60003f75000 */
[----:B------:R-:W-:-:S08]  /*bf80*/  @!P0 IMAD R7, R7, 0x4, R2 ;  /* 0x0000000407078824 */ /* 0x000fd000078e0202 */
[----:B------:R-:W3:Y:S01]  /*bf90*/  @P2 MUFU.RCP R5, R11 ;  /* 0x0000000b00052308 */ /* 0x000ee20000001000 */
[----:B------:R-:W-:-:S07]  /*bfa0*/  @P2 FMUL.FTZ R18, R13, 0.69314718246459960938 ;  /* 0x3f3172180d122820 */ /* 0x000fce0000410000 */
[----:B------:R-:W4:Y:S08]  /*bfb0*/  @P3 MUFU.RCP R4, R0 ;  /* 0x0000000000043308 */ /* 0x000f300000001000 */
[----:B------:R-:W5:Y:S01]  /*bfc0*/  @P2 MUFU.LG2 R2, R11 ;  /* 0x0000000b00022308 */ /* 0x000f620000000c00 */
[-C--:B---3--:R-:W-:Y:S01]  /*bfd0*/  FMUL.FTZ R8, R25, R5.reuse ;  /* 0x0000000519087220 */ /* 0x088fe20000410000 */
[----:B------:R3:W-:Y:S01]  /*bfe0*/  @!P0 STS [R7+0x28800], R5 ;  /* 0x0288000507008388 */ /* 0x0007e20000000800 */
[-C--:B------:R-:W-:Y:S01]  /*bff0*/  FMUL.FTZ R10, R24, R5.reuse ;  /* 0x00000005180a7220 */ /* 0x080fe20000410000 */
[----:B------:R-:W-:Y:S01]  /*c000*/  @P3 FMUL.FTZ R24, R13, 0.69314718246459960938 ;  /* 0x3f3172180d183820 */ /* 0x000fe20000410000 */
[-C--:B------:R-:W-:Y:S01]  /*c010*/  FMUL.FTZ R180, R32, R5.reuse ;  /* 0x0000000520b47220 */ /* 0x080fe20000410000 */
[-C--:B------:R-:W-:Y:S01]  /*c020*/  FMUL.FTZ R179, R36, R5.reuse ;  /* 0x0000000524b37220 */ /* 0x080fe20000410000 */
[-C--:B------:R-:W-:Y:S01]  /*c030*/  FMUL.FTZ R177, R40, R5.reuse ;  /* 0x0000000528b17220 */ /* 0x080fe20000410000 */
[----:B------:R0:W2:Y:S01]  /*c040*/  @P3 MUFU.LG2 R25, R0 ;  /* 0x0000000000193308 */ /* 0x0000a20000000c00 */
[----:B----4-:R4:W-:Y:S01]  /*c050*/  @!P0 STS [R7+0x28820], R4 ;  /* 0x0288200407008388 */ /* 0x0109e20000000800 */
[-C--:B------:R-:W-:Y:S01]  /*c060*/  FMUL.FTZ R9, R58, R4.reuse ;  /* 0x000000043a097220 */ /* 0x080fe20000410000 */
[-C--:B------:R-:W-:Y:S01]  /*c070*/  FMUL.FTZ R13, R66, R4.reuse ;  /* 0x00000004420d7220 */ /* 0x080fe20000410000 */
[-C--:B------:R-:W-:Y:S01]  /*c080*/  FMUL.FTZ R28, R28, R5.reuse ;  /* 0x000000051c1c7220 */ /* 0x080fe20000410000 */
[-C--:B------:R-:W-:Y:S01]  /*c090*/  FMUL.FTZ R6, R29, R5.reuse ;  /* 0x000000051d067220 */ /* 0x080fe20000410000 */
[-C--:B------:R-:W-:Y:S01]  /*c0a0*/  FMUL.FTZ R178, R33, R5.reuse ;  /* 0x0000000521b27220 */ /* 0x080fe20000410000 */
[-C--:B------:R-:W-:Y:S01]  /*c0b0*/  FMUL.FTZ R176, R37, R5.reuse ;  /* 0x0000000525b07220 */ /* 0x080fe20000410000 */
[-C--:B------:R-:W-:Y:S01]  /*c0c0*/  FMUL.FTZ R32, R41, R5.reuse ;  /* 0x0000000529207220 */ /* 0x080fe20000410000 */
[-C--:B0-----:R-:W-:Y:S01]  /*c0d0*/  FMUL.FTZ R0, R27, R4.reuse ;  /* 0x000000041b007220 */ /* 0x081fe20000410000 */
[----:B-----5:R-:W-:Y:S01]  /*c0e0*/  @P2 FMUL.FTZ R27, R2, 0.69314718246459960938 ;  /* 0x3f317218021b2820 */ /* 0x020fe20000410000 */
[-C--:B------:R-:W-:Y:S01]  /*c0f0*/  FMUL.FTZ R175, R44, R5.reuse ;  /* 0x000000052caf7220 */ /* 0x080fe20000410000 */
[-C--:B------:R-:W-:Y:S01]  /*c100*/  FMUL.FTZ R173, R45, R5.reuse ;  /* 0x000000052dad7220 */ /* 0x080fe20000410000 */
[-C--:B------:R-:W-:Y:S01]  /*c110*/  FMUL.FTZ R174, R48, R5.reuse ;  /* 0x0000000530ae7220 */ /* 0x080fe20000410000 */
[-C--:B------:R-:W-:Y:S01]  /*c120*/  FMUL.FTZ R171, R49, R5.reuse ;  /* 0x0000000531ab7220 */ /* 0x080fe20000410000 */
[-C--:B------:R-:W-:Y:S01]  /*c130*/  FMUL.FTZ R172, R52, R5.reuse ;  /* 0x0000000534ac7220 */ /* 0x080fe20000410000 */
[-C--:B------:R-:W-:Y:S01]  /*c140*/  FMUL.FTZ R169, R53, R5.reuse ;  /* 0x0000000535a97220 */ /* 0x080fe20000410000 */
[----:B--2---:R-:W-:Y:S01]  /*c150*/  @P3 FMUL.FTZ R25, R25, 0.69314718246459960938 ;  /* 0x3f31721819193820 */ /* 0x004fe20000410000 */
        /* <DEDUP_REMOVED lines=50> */
[----:B------:R-:W-:Y:S01]  /*c480*/  FMUL.FTZ R66, R115, R4 ;  /* 0x0000000473427220 */ /* 0x000fe20000410000 */
[----:B------:R-:W-:Y:S01]  /*c490*/  @P2 FFMA.FTZ R21, R18, R12, R27 ;  /* 0x0000000c12152223 */ /* 0x000fe2000001001b */
[----:B------:R-:W-:Y:S01]  /*c4a0*/  PLOP3.LUT P0, PT, PT, PT, PT, 0x8, 0x0 ;  /* 0x000000000000781c */ /* 0x000fe20003f0e170 */
[-C--:B---3--:R-:W-:Y:S01]  /*c4b0*/  FMUL.FTZ R5, R26, R4.reuse ;  /* 0x000000041a057220 */ /* 0x088fe20000410000 */
        /* <DEDUP_REMOVED lines=58> */
[----:B------:R-:W-:Y:S01]  /*c860*/  SEL R18, R3, RZ, P1 ;  /* 0x000000ff03127207 */ /* 0x000fe20000800000 */
[----:B------:R-:W-:Y:S06]  /*c870*/  BAR.ARV 0xe, 0x100 ;  /* 0x0384000000007b1d */ /* 0x000fec0000002000 */
.L_x_3893:
[----:B------:R-:W-:Y:S05]  /*c880*/  BSYNC B7 ;  /* 0x0000000000077941 */ /* 0x000fea0003800000 */
.L_x_3891:
[----:B------:R-:W0:Y:S08]  /*c890*/  S2UR UR5, SR_CgaCtaId ;  /* 0x00000000000579c3 */ /* 0x000e300000008800 */
[----:B------:R-:W-:Y:S06]  /*c8a0*/  BAR.SYNC.DEFER_BLOCKING 0x5, 0x180 ;  /* 0x0146000000007b1d */ /* 0x000fec0000010000 */
[----:B------:R-:W-:Y:S01]  /*c8b0*/  UMOV UR4, 0x400 ;  /* 0x0000040000047882 */ /* 0x000fe20000000000 */
[----:B------:R-:W-:Y:S01]  /*c8c0*/  BSSY B0, `(.L_x_3957) ;  /* 0x00002d8000007945 */ /* 0x000fe20003800000 */
[----:B0-----:R-:W-:-:S06]  /*c8d0*/  ULEA UR4, UR5, UR4, 0x18 ;  /* 0x0000000405047291 */ /* 0x001fcc000f8ec03f */
[----:B------:R-:W-:-:S05]  /*c8e0*/  IMAD.U32 R2, RZ, RZ, UR4 ;  /* 0x00000004ff027e24 */ /* 0x000fca000f8e00ff */
[----:B-----5:R0:W1:Y:S01]  /*c8f0*/  LDS.128 R24, [R2+0x28cd0] ;  /* 0x028cd00002187984 */ /* 0x0200620000000c00 */
        /* <DEDUP_REMOVED lines=20> */
[----:B------:R-:W-:Y:S02]  /*ca40*/  MOV R44, R2 ;  /* 0x00000002002c7202 */ /* 0x000fe40000000f00 */
[----:B--2---:R-:W-:-:S02]  /*ca50*/  MOV R45, R3 ;  /* 0x00000003002d7202 */ /* 0x004fc40000000f00 */
[----:B------:R-:W-:Y:S02]  /*ca60*/  F2FP.F16.F32.PACK_AB R41, R99, R41 ;  /* 0x000000296329723e */ /* 0x000fe400000000ff */
[----:B------:R-:W-:Y:S01]  /*ca70*/  F2FP.F16.F32.PACK_AB R43, R103, R102 ;  /* 0x00000066672b723e */ /* 0x000fe200000000ff */
[----:B------:R-:W-:Y:S01]  /*ca80*/  IMAD.WIDE R48, R223, 0x2, R44 ;  /* 0x00000002df307825 */ /* 0x000fe200078e022c */
[----:B------:R-:W-:Y:S02]  /*ca90*/  F2FP.F16.F32.PACK_AB R105, R58, R106 ;  /* 0x0000006a3a69723e */ /* 0x000fe400000000ff */
[----:B------:R-:W-:Y:S02]  /*caa0*/  F2FP.F16.F32.PACK_AB R112, R113, R112 ;  /* 0x000000707170723e */ /* 0x000fe400000000ff */
[C---:B------:R-:W-:Y:S02]  /*cab0*/  LOP3.LUT R53, R48.reuse, 0x380, RZ, 0xc0, !PT ;  /* 0x0000038030357812 */ /* 0x040fe400078ec0ff */
[----:B------:R-:W-:-:S02]  /*cac0*/  IADD3 R0, P1, R48, 0x20, RZ ;  /* 0x0000002030007810 */ /* 0x000fc40007f3e0ff */
[----:B------:R-:W-:Y:S02]  /*cad0*/  SHF.R.U64 R53, R53, 0x3, RZ ;  /* 0x0000000335357819 */ /* 0x000fe400000012ff */
[C---:B------:R-:W-:Y:S02]  /*cae0*/  IADD3 R3, P0, R48.reuse, 0x40, RZ ;  /* 0x0000004030037810 */ /* 0x040fe40007f1e0ff */
[----:B------:R-:W-:Y:S01]  /*caf0*/  LOP3.LUT R52, R53, R48, RZ, 0x3c, !PT ;  /* 0x0000003035347212 */ /* 0x000fe200078e3cff */
[--C-:B------:R-:W-:Y:S01]  /*cb00*/  IMAD.MOV.U32 R53, RZ, RZ, R49.reuse ;  /* 0x000000ffff357224 */ /* 0x100fe200078e0031 */
[----:B------:R-:W-:Y:S01]  /*cb10*/  IADD3 R10, P4, R48, 0x60, RZ ;  /* 0x00000060300a7810 */ /* 0x000fe20007f9e0ff */
[----:B------:R-:W-:Y:S01]  /*cb20*/  IMAD.X R31, RZ, RZ, R49, P0 ;  /* 0x000000ffff1f7224 */ /* 0x000fe200000e0631 */
[----:B------:R-:W-:Y:S02]  /*cb30*/  LOP3.LUT R181, R0, 0x380, RZ, 0xc0, !PT ;  /* 0x0000038000b57812 */ /* 0x000fe400078ec0ff */
[----:B------:R-:W-:-:S02]  /*cb40*/  LOP3.LUT R30, R3, 0x380, RZ, 0xc0, !PT ;  /* 0x00000380031e7812 */ /* 0x000fc400078ec0ff */
[----:B------:R-:W-:Y:S01]  /*cb50*/  MOV R12, R52 ;  /* 0x00000034000c7202 */ /* 0x000fe20000000f00 */
[----:B------:R-:W-:Y:S01]  /*cb60*/  BAR.SYNC.DEFER_BLOCKING 0x1, 0x100 ;  /* 0x0044000000007b1d */ /* 0x000fe20000010000 */
[----:B------:R-:W-:Y:S01]  /*cb70*/  LOP3.LUT R183, R10, 0x380, RZ, 0xc0, !PT ;  /* 0x000003800ab77812 */ /* 0x000fe200078ec0ff */
[--C-:B------:R-:W-:Y:S01]  /*cb80*/  IMAD.X R53, RZ, RZ, R49.reuse, P4 ;  /* 0x000000ffff357224 */ /* 0x100fe200020e0631 */
[----:B------:R-:W-:Y:S02]  /*cb90*/  SHF.R.U64 R181, R181, 0x3, RZ ;  /* 0x00000003b5b57819 */ /* 0x000fe400000012ff */
[----:B------:R-:W-:Y:S02]  /*cba0*/  IADD3 R60, P6, R48, 0x2020, RZ ;  /* 0x00002020303c7810 */ /* 0x000fe40007fde0ff */
[----:B------:R-:W-:Y:S02]  /*cbb0*/  SHF.R.U64 R30, R30, 0x3, RZ ;  /* 0x000000031e1e7819 */ /* 0x000fe400000012ff */
[----:B------:R-:W-:Y:S01]  /*cbc0*/  IADD3 R56, P3, R48, 0x2000, RZ ;  /* 0x0000200030387810 */ /* 0x000fe20007f7e0ff */
[----:B------:R-:W-:Y:S01]  /*cbd0*/  IMAD.X R61, RZ, RZ, R49, P6 ;  /* 0x000000ffff3d7224 */ /* 0x000fe200030e0631 */
[----:B------:R-:W-:-:S02]  /*cbe0*/  SHF.R.U64 R183, R183, 0x3, RZ ;  /* 0x00000003b7b77819 */ /* 0x000fc400000012ff */
[----:B------:R-:W-:Y:S01]  /*cbf0*/  IADD3 R8, P5, R48, 0x2040, RZ ;  /* 0x0000204030087810 */ /* 0x000fe20007fbe0ff */
[--C-:B------:R-:W-:Y:S01]  /*cc00*/  IMAD.X R57, RZ, RZ, R49.reuse, P3 ;  /* 0x000000ffff397224 */ /* 0x100fe200018e0631 */
[----:B------:R-:W-:Y:S02]  /*cc10*/  LOP3.LUT R30, R30, R3, RZ, 0x3c, !PT ;  /* 0x000000031e1e7212 */ /* 0x000fe400078e3cff */
[----:B------:R-:W-:Y:S01]  /*cc20*/  LOP3.LUT R52, R183, R10, RZ, 0x3c, !PT ;  /* 0x0000000ab7347212 */ /* 0x000fe200078e3cff */
[----:B------:R-:W-:Y:S01]  /*cc30*/  IMAD.X R65, RZ, RZ, R49, P5 ;  /* 0x000000ffff417224 */ /* 0x000fe200028e0631 */
[----:B------:R-:W-:Y:S02]  /*cc40*/  LOP3.LUT R3, R56, 0x380, RZ, 0xc0, !PT ;  /* 0x0000038038037812 */ /* 0x000fe400078ec0ff */
[----:B------:R-:W-:Y:S02]  /*cc50*/  LOP3.LUT R183, R8, 0x380, RZ, 0xc0, !PT ;  /* 0x0000038008b77812 */ /* 0x000fe400078ec0ff */
[C---:B------:R-:W-:Y:S01]  /*cc60*/  IADD3 R68, P2, R48.reuse, 0x2060, RZ ;  /* 0x0000206030447810 */ /* 0x040fe20007f5e0ff */
[----:B------:R2:W-:Y:S01]  /*cc70*/  STSM.16.M88.4 [R12], R4 ;  /* 0x000000040c007844 */ /* 0x0005e20000000200 */
[----:B------:R-:W-:-:S02]  /*cc80*/  IADD3 R42, P0, R48, 0x4020, RZ ;  /* 0x00004020302a7810 */ /* 0x000fc40007f1e0ff */
[----:B------:R-:W-:Y:S01]  /*cc90*/  SHF.R.U64 R3, R3, 0x3, RZ ;  /* 0x0000000303037819 */ /* 0x000fe200000012ff */
[--C-:B------:R-:W-:Y:S01]  /*cca0*/  IMAD.X R69, RZ, RZ, R49.reuse, P2 ;  /* 0x000000ffff457224 */ /* 0x100fe200010e0631 */
[----:B------:R-:W-:Y:S01]  /*ccb0*/  SHF.R.U64 R183, R183, 0x3, RZ ;  /* 0x00000003b7b77819 */ /* 0x000fe200000012ff */
[--C-:B------:R-:W-:Y:S01]  /*ccc0*/  IMAD.X R77, RZ, RZ, R49.reuse, P0 ;  /* 0x000000ffff4d7224 */ /* 0x100fe200000e0631 */
[----:B------:R-:W-:Y:S02]  /*ccd0*/  IADD3 R70, P4, R48, 0x4040, RZ ;  /* 0x0000404030467810 */ /* 0x000fe40007f9e0ff */
[----:B------:R-:W-:Y:S02]  /*cce0*/  LOP3.LUT R225, R68, 0x380, RZ, 0xc0, !PT ;  /* 0x0000038044e17812 */ /* 0x000fe400078ec0ff */
[----:B------:R-:W-:Y:S01]  /*ccf0*/  LOP3.LUT R56, R3, R56, RZ, 0x3c, !PT ;  /* 0x0000003803387212 */ /* 0x000fe200078e3cff */
[----:B------:R-:W-:Y:S01]  /*cd00*/  IMAD.X R81, RZ, RZ, R49, P4 ;  /* 0x000000ffff517224 */ /* 0x000fe200020e0631 */
[----:B------:R-:W-:-:S02]  /*cd10*/  LOP3.LUT R64, R183, R8, RZ, 0x3c, !PT ;  /* 0x00000008b7407212 */ /* 0x000fc400078e3cff */
[----:B------:R-:W-:Y:S02]  /*cd20*/  LOP3.LUT R183, R70, 0x380, RZ, 0xc0, !PT ;  /* 0x0000038046b77812 */ /* 0x000fe400078ec0ff */
[----:B--2---:R-:W-:Y:S02]  /*cd30*/  LOP3.LUT R6, R181, R0, RZ, 0x3c, !PT ;  /* 0x00000000b5067212 */ /* 0x004fe400078e3cff */
[----:B------:R-:W-:Y:S02]  /*cd40*/  LOP3.LUT R181, R60, 0x380, RZ, 0xc0, !PT ;  /* 0x000003803cb57812 */ /* 0x000fe400078ec0ff */
[----:B------:R-:W-:Y:S02]  /*cd50*/  IADD3.X R7, RZ, R49, RZ, P1, !PT ;  /* 0x00000031ff077210 */ /* 0x000fe40000ffe4ff */
[----:B------:R-:W-:Y:S02]  /*cd60*/  SHF.R.U64 R181, R181, 0x3, RZ ;  /* 0x00000003b5b57819 */ /* 0x000fe400000012ff */
[----:B------:R-:W-:-:S02]  /*cd70*/  IADD3 R28, P1, R48, 0x4000, RZ ;  /* 0x00004000301c7810 */ /* 0x000fc40007f3e0ff */
[----:B------:R-:W-:Y:S02]  /*cd80*/  LOP3.LUT R60, R181, R60, RZ, 0x3c, !PT ;  /* 0x0000003cb53c7212 */ /* 0x000fe400078e3cff */
[----:B------:R-:W-:Y:S01]  /*cd90*/  LOP3.LUT R181, R42, 0x380, RZ, 0xc0, !PT ;  /* 0x000003802ab57812 */ /* 0x000fe200078ec0ff */
[----:B------:R-:W-:Y:S01]  /*cda0*/  IMAD.X R73, RZ, RZ, R49, P1 ;  /* 0x000000ffff497224 */ /* 0x000fe200008e0631 */
[----:B------:R-:W-:Y:S02]  /*cdb0*/  LOP3.LUT R3, R28, 0x380, RZ, 0xc0, !PT ;  /* 0x000003801c037812 */ /* 0x000fe400078ec0ff */
[----:B------:R-:W-:Y:S02]  /*cdc0*/  SHF.R.U64 R225, R225, 0x3, RZ ;  /* 0x00000003e1e17819 */ /* 0x000fe400000012ff */
[----:B------:R-:W-:Y:S02]  /*cdd0*/  IADD3 R34, P3, R48, 0x4060, RZ ;  /* 0x0000406030227810 */ /* 0x000fe40007f7e0ff */
[----:B------:R-:W-:-:S02]  /*cde0*/  SHF.R.U64 R181, R181, 0x3, RZ ;  /* 0x00000003b5b57819 */ /* 0x000fc400000012ff */
[C---:B------:R-:W-:Y:S01]  /*cdf0*/  IADD3 R14, P5, R48.reuse, 0x6020, RZ ;  /* 0x00006020300e7810 */ /* 0x040fe20007fbe0ff */
[--C-:B------:R-:W-:Y:S01]  /*ce00*/  IMAD.X R85, RZ, RZ, R49.reuse, P3 ;  /* 0x000000ffff557224 */ /* 0x100fe200018e0631 */
[----:B------:R-:W-:Y:S02]  /*ce10*/  SHF.R.U64 R3, R3, 0x3, RZ ;  /* 0x0000000303037819 */ /* 0x000fe400000012ff */
[C---:B------:R-:W-:Y:S01]  /*ce20*/  IADD3 R4, P6, R48.reuse, 0x6000, RZ ;  /* 0x0000600030047810 */ /* 0x040fe20007fde0ff */
[--C-:B------:R-:W-:Y:S01]  /*ce30*/  IMAD.X R111, RZ, RZ, R49.reuse, P5 ;  /* 0x000000ffff6f7224 */ /* 0x100fe200028e0631 */
[----:B------:R-:W-:Y:S02]  /*ce40*/  SHF.R.U64 R183, R183, 0x3, RZ ;  /* 0x00000003b7b77819 */ /* 0x000fe400000012ff */
[----:B-1----:R-:W-:Y:S01]  /*ce50*/  IADD3 R24, P2, R48, 0x6040, RZ ;  /* 0x0000604030187810 */ /* 0x002fe20007f5e0ff */
[----:B------:R-:W-:Y:S01]  /*ce60*/  IMAD.X R89, RZ, RZ, R49, P6 ;  /* 0x000000ffff597224 */ /* 0x000fe200030e0631 */
[----:B------:R-:W-:-:S02]  /*ce70*/  LOP3.LUT R68, R225, R68, RZ, 0x3c, !PT ;  /* 0x00000044e1447212 */ /* 0x000fc400078e3cff */
[----:B------:R-:W-:Y:S01]  /*ce80*/  LOP3.LUT R225, R34, 0x380, RZ, 0xc0, !PT ;  /* 0x0000038022e17812 */ /* 0x000fe200078ec0ff */
[----:B------:R-:W-:Y:S01]  /*ce90*/  IMAD.X R5, RZ, RZ, R49, P2 ;  /* 0x000000ffff057224 */ /* 0x000fe200010e0631 */
[----:B------:R-:W-:Y:S02]  /*cea0*/  LOP3.LUT R76, R181, R42, RZ, 0x3c, !PT ;  /* 0x0000002ab54c7212 */ /* 0x000fe400078e3cff */
[----:B------:R-:W-:Y:S02]  /*ceb0*/  LOP3.LUT R72, R3, R28, RZ, 0x3c, !PT ;  /* 0x0000001c03487212 */ /* 0x000fe400078e3cff */
[----:B------:R-:W-:Y:S02]  /*cec0*/  LOP3.LUT R181, R14, 0x380, RZ, 0xc0, !PT ;  /* 0x000003800eb57812 */ /* 0x000fe400078ec0ff */
[----:B------:R-:W-:Y:S02]  /*ced0*/  LOP3.LUT R80, R183, R70, RZ, 0x3c, !PT ;  /* 0x00000046b7507212 */ /* 0x000fe400078e3cff */
[----:B------:R-:W-:-:S02]  /*cee0*/  LOP3.LUT R3, R4, 0x380, RZ, 0xc0, !PT ;  /* 0x0000038004037812 */ /* 0x000fc400078ec0ff */
[----:B------:R-:W-:Y:S02]  /*cef0*/  LOP3.LUT R183, R24, 0x380, RZ, 0xc0, !PT ;  /* 0x0000038018b77812 */ /* 0x000fe400078ec0ff */
[----:B------:R-:W-:Y:S02]  /*cf00*/  SHF.R.U64 R225, R225, 0x3, RZ ;  /* 0x00000003e1e17819 */ /* 0x000fe400000012ff */
[----:B------:R-:W-:Y:S02]  /*cf10*/  IADD3 R12, P1, R48, 0x6060, RZ ;  /* 0x00006060300c7810 */ /* 0x000fe40007f3e0ff */
[----:B------:R-:W-:Y:S02]  /*cf20*/  SHF.R.U64 R181, R181, 0x3, RZ ;  /* 0x00000003b5b57819 */ /* 0x000fe400000012ff */
[----:B------:R-:W-:Y:S01]  /*cf30*/  SHF.R.U64 R3, R3, 0x3, RZ ;  /* 0x0000000303037819 */ /* 0x000fe200000012ff */
[----:B------:R-:W-:Y:S01]  /*cf40*/  IMAD.X R49, RZ, RZ, R49, P1 ;  /* 0x000000ffff317224 */ /* 0x000fe200008e0631 */
[----:B------:R-:W-:-:S02]  /*cf50*/  SHF.R.U64 R183, R183, 0x3, RZ ;  /* 0x00000003b7b77819 */ /* 0x000fc400000012ff */
[----:B------:R-:W-:Y:S02]  /*cf60*/  LOP3.LUT R84, R225, R34, RZ, 0x3c, !PT ;  /* 0x00000022e1547212 */ /* 0x000fe400078e3cff */
[----:B------:R-:W-:Y:S02]  /*cf70*/  LOP3.LUT R225, R12, 0x380, RZ, 0xc0, !PT ;  /* 0x000003800ce17812 */ /* 0x000fe400078ec0ff */
[----:B------:R-:W-:Y:S02]  /*cf80*/  LOP3.LUT R110, R181, R14, RZ, 0x3c, !PT ;  /* 0x0000000eb56e7212 */ /* 0x000fe400078e3cff */
[----:B------:R-:W-:Y:S02]  /*cf90*/  LOP3.LUT R88, R3, R4, RZ, 0x3c, !PT ;  /* 0x0000000403587212 */ /* 0x000fe400078e3cff */
[----:B------:R-:W-:Y:S02]  /*cfa0*/  MOV R14, R30 ;  /* 0x0000001e000e7202 */ /* 0x000fe40000000f00 */
[----:B------:R-:W-:Y:S01]  /*cfb0*/  LOP3.LUT R4, R183, R24, RZ, 0x3c, !PT ;  /* 0x00000018b7047212 */ /* 0x000fe200078e3cff */
[----:B------:R-:W-:Y:S01]  /*cfc0*/  IMAD.MOV.U32 R24, RZ, RZ, RZ ;  /* 0x000000ffff187224 */ /* 0x000fe200078e00ff */
[----:B------:R-:W-:-:S02]  /*cfd0*/  MOV R3, R6 ;  /* 0x0000000600037202 */ /* 0x000fc40000000f00 */
[----:B------:R-:W-:Y:S02]  /*cfe0*/  F2FP.F16.F32.PACK_AB R28, R178, R180 ;  /* 0x000000b4b21c723e */ /* 0x000fe400000000ff */
[----:B------:R-:W-:Y:S02]  /*cff0*/  F2FP.F16.F32.PACK_AB R30, R176, R179 ;  /* 0x000000b3b01e723e */ /* 0x000fe400000000ff */
[----:B------:R-:W-:Y:S02]  /*d000*/  F2FP.F16.F32.PACK_AB R31, R39, R38 ;  /* 0x00000026271f723e */ /* 0x000fe400000000ff */
[----:B------:R-:W-:Y:S02]  /*d010*/  F2FP.F16.F32.PACK_AB R34, R173, R175 ;  /* 0x000000afad22723e */ /* 0x000fe400000000ff */
[----:B------:R-:W-:Y:S01]  /*d020*/  SHF.R.U64 R225, R225, 0x3, RZ ;  /* 0x00000003e1e17819 */ /* 0x000fe200000012ff */
[----:B------:R-:W-:Y:S01]  /*d030*/  STSM.16.M88.4 [R3], R28 ;  /* 0x0000001c03007844 */ /* 0x000fe20000000200 */
[----:B------:R-:W-:-:S02]  /*d040*/  MOV R0, R4 ;  /* 0x0000000400007202 */ /* 0x000fc40000000f00 */
[----:B------:R-:W-:Y:S01]  /*d050*/  MOV R52, R52 ;  /* 0x0000003400347202 */ /* 0x000fe20000000f00 */
[----:B------:R1:W-:Y:S01]  /*d060*/  STSM.16.M88.4 [R14], R32 ;  /* 0x000000200e007844 */ /* 0x0003e20000000200 */
[----:B------:R-:W-:Y:S02]  /*d070*/  F2FP.F16.F32.PACK_AB R4, R171, R174 ;  /* 0x000000aeab04723e */ /* 0x000fe400000000ff */
[----:B------:R-:W-:Y:S02]  /*d080*/  F2FP.F16.F32.PACK_AB R5, R51, R50 ;  /* 0x000000323305723e */ /* 0x000fe400000000ff */
[----:B------:R-:W-:Y:S02]  /*d090*/  F2FP.F16.F32.PACK_AB R6, R169, R172 ;  /* 0x000000aca906723e */ /* 0x000fe400000000ff */
[----:B------:R-:W-:Y:S02]  /*d0a0*/  F2FP.F16.F32.PACK_AB R7, R55, R54 ;  /* 0x000000363707723e */ /* 0x000fe400000000ff */
[----:B------:R-:W-:-:S02]  /*d0b0*/  LOP3.LUT R48, R225, R12, RZ, 0x3c, !PT ;  /* 0x0000000ce1307212 */ /* 0x000fc400078e3cff */
[----:B------:R-:W-:Y:S01]  /*d0c0*/  MOV R56, R56 ;  /* 0x0000003800387202 */ /* 0x000fe20000000f00 */
[----:B------:R2:W-:Y:S01]  /*d0d0*/  STSM.16.M88.4 [R52], R4 ;  /* 0x0000000434007844 */ /* 0x0005e20000000200 */
[----:B------:R-:W-:Y:S02]  /*d0e0*/  F2FP.F16.F32.PACK_AB R8, R166, R170 ;  /* 0x000000aaa608723e */ /* 0x000fe400000000ff */
[----:B------:R-:W-:Y:S02]  /*d0f0*/  F2FP.F16.F32.PACK_AB R10, R164, R167 ;  /* 0x000000a7a40a723e */ /* 0x000fe400000000ff */
[----:B------:R-:W-:Y:S02]  /*d100*/  MOV R60, R60 ;  /* 0x0000003c003c7202 */ /* 0x000fe40000000f00 */
[----:B------:R-:W-:Y:S01]  /*d110*/  F2FP.F16.F32.PACK_AB R12, R162, R165 ;  /* 0x000000a5a20c723e */ /* 0x000fe200000000ff */
[----:B------:R-:W-:Y:S01]  /*d120*/  STSM.16.M88.4 [R56], R8 ;  /* 0x0000000838007844 */ /* 0x000fe20000000200 */
[----:B-1----:R-:W-:-:S02]  /*d130*/  F2FP.F16.F32.PACK_AB R14, R160, R163 ;  /* 0x000000a3a00e723e */ /* 0x002fc400000000ff */
[----:B------:R-:W-:Y:S02]  /*d140*/  MOV R64, R64 ;  /* 0x0000004000407202 */ /* 0x000fe40000000f00 */
[----:B------:R-:W-:Y:S01]  /*d150*/  F2FP.F16.F32.PACK_AB R28, R158, R161 ;  /* 0x000000a19e1c723e */ /* 0x000fe200000000ff */
[----:B------:R-:W-:Y:S01]  /*d160*/  STSM.16.M88.4 [R60], R12 ;  /* 0x0000000c3c007844 */ /* 0x000fe20000000200 */
        /* <DEDUP_REMOVED lines=10> */
[----:B------:R-:W-:Y:S01]  /*d210*/  F2FP.F16.F32.PACK_AB R38, R93, R92 ;  /* 0x0000005c5d26723e */ /* 0x000fe200000000ff */
[----:B------:R-:W-:Y:S01]  /*d220*/  STSM.16.M88.4 [R68], R32 ;  /* 0x0000002044007844 */ /* 0x000fe20000000200 */
[----:B------:R-:W-:-:S02]  /*d230*/  F2FP.F16.F32.PACK_AB R39, R95, R94 ;  /* 0x0000005e5f27723e */ /* 0x000fc400000000ff */
[----:B------:R-:W-:Y:S02]  /*d240*/  MOV R76, R76 ;  /* 0x0000004c004c7202 */ /* 0x000fe40000000f00 */
[----:B------:R-:W-:Y:S01]  /*d250*/  F2FP.F16.F32.PACK_AB R42, R101, R100 ;  /* 0x00000064652a723e */ /* 0x000fe200000000ff */
[----:B------:R-:W-:Y:S01]  /*d260*/  STSM.16.M88.4 [R72], R36 ;  /* 0x0000002448007844 */ /* 0x000fe20000000200 */
[----:B------:R-:W-:Y:S02]  /*d270*/  MOV R80, R80 ;  /* 0x0000005000507202 */ /* 0x000fe40000000f00 */
[----:B------:R-:W-:Y:S01]  /*d280*/  F2FP.F16.F32.PACK_AB R106, R109, R108 ;  /* 0x0000006c6d6a723e */ /* 0x000fe200000000ff */
[----:B------:R-:W-:Y:S01]  /*d290*/  STSM.16.M88.4 [R76], R40 ;  /* 0x000000284c007844 */ /* 0x000fe20000000200 */
[----:B------:R-:W-:Y:S02]  /*d2a0*/  F2FP.F16.F32.PACK_AB R107, R62, R107 ;  /* 0x0000006b3e6b723e */ /* 0x000fe400000000ff */
[----:B------:R-:W-:-:S02]  /*d2b0*/  F2FP.F16.F32.PACK_AB R113, R66, R114 ;  /* 0x000000724271723e */ /* 0x000fc400000000ff */
[----:B------:R-:W-:Y:S01]  /*d2c0*/  F2FP.F16.F32.PACK_AB R120, R121, R120 ;  /* 0x000000787978723e */ /* 0x000fe200000000ff */
[----:B------:R-:W-:Y:S01]  /*d2d0*/  STSM.16.M88.4 [R80], R104 ;  /* 0x0000006850007844 */ /* 0x000fe20000000200 */
[----:B------:R-:W-:Y:S02]  /*d2e0*/  MOV R84, R84 ;  /* 0x0000005400547202 */ /* 0x000fe40000000f00 */
        /* <DEDUP_REMOVED lines=11> */
[----:B------:R-:W-:Y:S02]  /*d3a0*/  ISETP.NE.U32.AND P0, PT, RZ, UR4, PT ;  /* 0x00000004ff007c0c */ /* 0x000fe4000bf05070 */
[----:B--2---:R-:W-:-:S02]  /*d3b0*/  IADD3 R6, P1, R200, UR4, RZ ;  /* 0x00000004c8067c10 */ /* 0x004fc4000ff3e0ff */
[----:B------:R-:W-:Y:S02]  /*d3c0*/  MOV R110, R110 ;  /* 0x0000006e006e7202 */ /* 0x000fe40000000f00 */
[----:B------:R-:W-:Y:S02]  /*d3d0*/  F2FP.F16.F32.PACK_AB R130, R133, R132 ;  /* 0x000000848582723e */ /* 0x000fe400000000ff */
[----:B------:R-:W-:Y:S02]  /*d3e0*/  F2FP.F16.F32.PACK_AB R131, R135, R134 ;  /* 0x000000868783723e */ /* 0x000fe400000000ff */
[----:B------:R-:W-:Y:S02]  /*d3f0*/  F2FP.F16.F32.PACK_AB R137, R139, R138 ;  /* 0x0000008a8b89723e */ /* 0x000fe400000000ff */
[----:B------:R-:W-:Y:S01]  /*d400*/  F2FP.F16.F32.PACK_AB R144, R145, R144 ;  /* 0x000000909190723e */ /* 0x000fe200000000ff */
[----:B------:R-:W-:Y:S01]  /*d410*/  STSM.16.M88.4 [R110], R128 ;  /* 0x000000806e007844 */ /* 0x000fe20000000200 */
[----:B------:R-:W-:-:S02]  /*d420*/  F2FP.F16.F32.PACK_AB R138, R141, R140 ;  /* 0x0000008c8d8a723e */ /* 0x000fc400000000ff */
[----:B------:R-:W-:Y:S02]  /*d430*/  F2FP.F16.F32.PACK_AB R139, R143, R142 ;  /* 0x0000008e8f8b723e */ /* 0x000fe400000000ff */
[----:B------:R-:W-:Y:S02]  /*d440*/  F2FP.F16.F32.PACK_AB R145, R147, R146 ;  /* 0x000000929391723e */ /* 0x000fe400000000ff */
[----:B------:R-:W-:Y:S01]  /*d450*/  MOV R48, R48 ;  /* 0x0000003000307202 */ /* 0x000fe20000000f00 */
[----:B------:R1:W-:Y:S01]  /*d460*/  STSM.16.M88.4 [R0], R136 ;  /* 0x0000008800007844 */ /* 0x0003e20000000200 */
[----:B------:R-:W-:Y:S02]  /*d470*/  F2FP.F16.F32.PACK_AB R146, R149, R148 ;  /* 0x000000949592723e */ /* 0x000fe400000000ff */
[----:B------:R-:W-:Y:S02]  /*d480*/  F2FP.F16.F32.PACK_AB R147, R151, R150 ;  /* 0x000000969793723e */ /* 0x000fe400000000ff */
[----:B------:R-:W-:-:S02]  /*d490*/  ISETP.NE.AND.EX P0, PT, RZ, UR5, PT, P0 ;  /* 0x00000005ff007c0c */ /* 0x000fc4000bf05300 */
        /* <DEDUP_REMOVED lines=8> */
[----:B-1----:R-:W-:Y:S01]  /*d520*/  IMAD.U32 R0, RZ, RZ, UR4 ;  /* 0x00000004ff007e24 */ /* 0x002fe2000f8e00ff */
[----:B------:R-:W-:Y:S01]  /*d530*/  @P6 IADD3.X R201, R201, UR5, RZ, P4, !PT ;  /* 0x00000005c9c96c10 */ /* 0x000fe2000a7fe4ff */
[----:B------:R1:W5:Y:S01]  /*d540*/  @P0 LDG.E R24, desc[UR40][R6.64] ;  /* 0x0000002806180981 */ /* 0x000362000c1e1900 */
[----:B------:R-:W-:-:S03]  /*d550*/  IMAD R5, R211, 0x40, R189 ;  /* 0x00000040d3057824 */ /* 0x000fc600078e02bd */
[----:B------:R1:W5:Y:S01]  /*d560*/  @P6 LDG.E R0, desc[UR40][R200.64] ;  /* 0x00000028c8006981 */ /* 0x000362000c1e1900 */
[----:B------:R-:W-:-:S03]  /*d570*/  IMAD.WIDE R4, R5, 0x2, R44 ;  /* 0x0000000205047825 */ /* 0x000fc600078e022c */
[C---:B------:R-:W-:Y:S02]  /*d580*/  IADD3 R9, P1, R4.reuse, 0x1000, RZ ;  /* 0x0000100004097810 */ /* 0x040fe40007f3e0ff */
[C---:B------:R-:W-:Y:S02]  /*d590*/  IADD3 R13, P2, R4.reuse, 0x2000, RZ ;  /* 0x00002000040d7810 */ /* 0x040fe40007f5e0ff */
[C---:B------:R-:W-:Y:S02]  /*d5a0*/  IADD3 R29, P3, R4.reuse, 0x3000, RZ ;  /* 0x00003000041d7810 */ /* 0x040fe40007f7e0ff */
[----:B------:R-:W-:Y:S02]  /*d5b0*/  IADD3 R33, P4, R4, 0x4000, RZ ;  /* 0x0000400004217810 */ /* 0x000fe40007f9e0ff */
        /* <DEDUP_REMOVED lines=8> */
[----:B------:R-:W-:Y:S02]  /*d640*/  IADD3 R37, P5, R4, 0x5000, RZ ;  /* 0x0000500004257810 */ /* 0x000fe40007fbe0ff */
        /* <DEDUP_REMOVED lines=8> */
[----:B------:R-:W-:-:S02]  /*d6d0*/  P2R R10, PR, RZ, 0x20 ;  /* 0x00000020ff0a7803 */ /* 0x000fc40000000000 */
[C---:B------:R-:W-:Y:S02]  /*d6e0*/  IADD3 R41, P1, R4.reuse, 0x6000, RZ ;  /* 0x0000600004297810 */ /* 0x040fe40007f3e0ff */
[C---:B------:R-:W-:Y:S02]  /*d6f0*/  IADD3 R45, P2, R4.reuse, 0x7000, RZ ;  /* 0x00007000042d7810 */ /* 0x040fe40007f5e0ff */
[C---:B------:R-:W-:Y:S02]  /*d700*/  IADD3 R49, P3, R4.reuse, 0x8000, RZ ;  /* 0x0000800004317810 */ /* 0x040fe40007f7e0ff */
[C---:B------:R-:W-:Y:S02]  /*d710*/  IADD3 R53, P4, R4.reuse, 0x9000, RZ ;  /* 0x0000900004357810 */ /* 0x040fe40007f9e0ff */
[----:B------:R-:W-:Y:S02]  /*d720*/  IADD3 R57, P5, R4, 0xa000, RZ ;  /* 0x0000a00004397810 */ /* 0x000fe40007fbe0ff */
[----:B------:R-:W-:-:S02]  /*d730*/  LOP3.LUT R36, R37, 0x380, RZ, 0xc0, !PT ;  /* 0x0000038025247812 */ /* 0x000fc400078ec0ff */
[----:B------:R-:W-:Y:S02]  /*d740*/  LOP3.LUT R40, R41, 0x380, RZ, 0xc0, !PT ;  /* 0x0000038029287812 */ /* 0x000fe400078ec0ff */
[----:B------:R-:W-:Y:S02]  /*d750*/  LOP3.LUT R44, R45, 0x380, RZ, 0xc0, !PT ;  /* 0x000003802d2c7812 */ /* 0x000fe400078ec0ff */
[----:B--2---:R-:W-:Y:S02]  /*d760*/  LOP3.LUT R48, R49, 0x380, RZ, 0xc0, !PT ;  /* 0x0000038031307812 */ /* 0x004fe400078ec0ff */
[----:B------:R-:W-:Y:S02]  /*d770*/  LOP3.LUT R52, R53, 0x380, RZ, 0xc0, !PT ;  /* 0x0000038035347812 */ /* 0x000fe400078ec0ff */
[----:B------:R-:W-:Y:S02]  /*d780*/  LOP3.LUT R56, R57, 0x380, RZ, 0xc0, !PT ;  /* 0x0000038039387812 */ /* 0x000fe400078ec0ff */
[----:B------:R-:W-:-:S02]  /*d790*/  SHF.R.U64 R36, R36, 0x3, RZ ;  /* 0x0000000324247819 */ /* 0x000fc400000012ff */
[----:B------:R-:W-:Y:S02]  /*d7a0*/  SHF.R.U64 R40, R40, 0x3, RZ ;  /* 0x0000000328287819 */ /* 0x000fe400000012ff */
[----:B------:R-:W-:Y:S02]  /*d7b0*/  SHF.R.U64 R44, R44, 0x3, RZ ;  /* 0x000000032c2c7819 */ /* 0x000fe400000012ff */
[----:B------:R-:W-:Y:S02]  /*d7c0*/  SHF.R.U64 R48, R48, 0x3, RZ ;  /* 0x0000000330307819 */ /* 0x000fe400000012ff */
[----:B------:R-:W-:Y:S02]  /*d7d0*/  SHF.R.U64 R52, R52, 0x3, RZ ;  /* 0x0000000334347819 */ /* 0x000fe400000012ff */
[----:B------:R-:W-:Y:S02]  /*d7e0*/  SHF.R.U64 R56, R56, 0x3, RZ ;  /* 0x0000000338387819 */ /* 0x000fe400000012ff */
[----:B------:R-:W-:-:S02]  /*d7f0*/  LOP3.LUT R36, R36, R37, RZ, 0x3c, !PT ;  /* 0x0000002524247212 */ /* 0x000fc400078e3cff */
[----:B------:R-:W-:Y:S02]  /*d800*/  LOP3.LUT R40, R40, R41, RZ, 0x3c, !PT ;  /* 0x0000002928287212 */ /* 0x000fe400078e3cff */
[----:B------:R-:W-:Y:S02]  /*d810*/  LOP3.LUT R44, R44, R45, RZ, 0x3c, !PT ;  /* 0x0000002d2c2c7212 */ /* 0x000fe400078e3cff */
[----:B------:R-:W-:Y:S02]  /*d820*/  LOP3.LUT R48, R48, R49, RZ, 0x3c, !PT ;  /* 0x0000003130307212 */ /* 0x000fe400078e3cff */
[----:B------:R-:W-:Y:S02]  /*d830*/  LOP3.LUT R52, R52, R53, RZ, 0x3c, !PT ;  /* 0x0000003534347212 */ /* 0x000fe400078e3cff */
[----:B------:R-:W-:Y:S01]  /*d840*/  LOP3.LUT R56, R56, R57, RZ, 0x3c, !PT ;  /* 0x0000003938387212 */ /* 0x000fe200078e3cff */
[----:B-1----:R-:W-:Y:S06]  /*d850*/  @P6 BRA `(.L_x_3959) ;  /* 0x0000000000106947 */ /* 0x002fec0003800000 */
[----:B------:R-:W-:Y:S05]  /*d860*/  @!P0 BRA `(.L_x_3959) ;  /* 0x00000000000c8947 */ /* 0x000fea0003800000 */
[----:B------:R-:W2:Y:S04]  /*d870*/  LDG.E R3, desc[UR40][R6.64] ;  /* 0x0000002806037981 */ /* 0x000ea8000c1e1900 */
[----:B-----5:R-:W2:Y:S02]  /*d880*/  LDG.E R0, desc[UR40][R6.64+0x4] ;  /* 0x0000042806007981 */ /* 0x020ea4000c1e1900 */
[----:B--2---:R-:W-:-:S07]  /*d890*/  IADD3 R0, -R3, R0, RZ ;  /* 0x0000000003007210 */ /* 0x004fce0007ffe1ff */
.L_x_3959:
[----:B------:R-:W1:Y:S01]  /*d8a0*/  SHFL.IDX PT, R3, R213, RZ, 0x1f ;  /* 0x00001fffd5037589 */ /* 0x000e6200000e0000 */
[----:B------:R-:W-:Y:S01]  /*d8b0*/  ISETP.NE.AND P6, PT, R10, RZ, PT ;  /* 0x000000ff0a00720c */ /* 0x000fe20003fc5270 */
[--C-:B------:R-:W-:Y:S01]  /*d8c0*/  IMAD.X R57, RZ, RZ, R5.reuse, P5 ;  /* 0x000000ffff397224 */ /* 0x100fe200028e0605 */
[C---:B------:R-:W-:Y:S01]  /*d8d0*/  LOP3.LUT R7, R4.reuse, 0x380, RZ, 0xc0, !PT ;  /* 0x0000038004077812 */ /* 0x040fe200078ec0ff */
[--C-:B------:R-:W-:Y:S01]  /*d8e0*/  IMAD.X R41, RZ, RZ, R5.reuse, P1 ;  /* 0x000000ffff297224 */ /* 0x100fe200008e0605 */
[C---:B------:R-:W-:Y:S01]  /*d8f0*/  IADD3 R65, P1, R4.reuse, 0xc000, RZ ;  /* 0x0000c00004417810 */ /* 0x040fe20007f3e0ff */
[--C-:B------:R-:W-:Y:S01]  /*d900*/  IMAD.X R37, RZ, RZ, R5.reuse, P6 ;  /* 0x000000ffff257224 */ /* 0x100fe200030e0605 */
[C---:B------:R-:W-:Y:S01]  /*d910*/  IADD3 R61, P6, R4.reuse, 0xb000, RZ ;  /* 0x0000b000043d7810 */ /* 0x040fe20007fde0ff */
[--C-:B------:R-:W-:Y:S01]  /*d920*/  IMAD.X R45, RZ, RZ, R5.reuse, P2 ;  /* 0x000000ffff2d7224 */ /* 0x100fe200010e0605 */
[C---:B------:R-:W-:Y:S01]  /*d930*/  IADD3 R69, P2, R4.reuse, 0xd000, RZ ;  /* 0x0000d00004457810 */ /* 0x040fe20007f5e0ff */
[--C-:B------:R-:W-:Y:S01]  /*d940*/  IMAD.X R49, RZ, RZ, R5.reuse, P3 ;  /* 0x000000ffff317224 */ /* 0x100fe200018e0605 */
[C---:B------:R-:W-:Y:S01]  /*d950*/  IADD3 R73, P3, R4.reuse, 0xe000, RZ ;  /* 0x0000e00004497810 */ /* 0x040fe20007f7e0ff */
[----:B------:R-:W-:Y:S01]  /*d960*/  IMAD.X R53, RZ, RZ, R5, P4 ;  /* 0x000000ffff357224 */ /* 0x000fe200020e0605 */
[----:B------:R-:W-:-:S02]  /*d970*/  IADD3 R10, P4, R4, 0xf000, RZ ;  /* 0x0000f000040a7810 */ /* 0x000fc40007f9e0ff */
[----:B------:R-:W-:Y:S02]  /*d980*/  LOP3.LUT R60, R61, 0x380, RZ, 0xc0, !PT ;  /* 0x000003803d3c7812 */ /* 0x000fe400078ec0ff */
[----:B------:R-:W-:Y:S01]  /*d990*/  LOP3.LUT R64, R65, 0x380, RZ, 0xc0, !PT ;  /* 0x0000038041407812 */ /* 0x000fe200078ec0ff */
[----:B------:R-:W-:Y:S01]  /*d9a0*/  IMAD.X R77, RZ, RZ, R5, P4 ;  /* 0x000000ffff4d7224 */ /* 0x000fe200020e0605 */
[----:B------:R-:W-:Y:S02]  /*d9b0*/  LOP3.LUT R68, R69, 0x380, RZ, 0xc0, !PT ;  /* 0x0000038045447812 */ /* 0x000fe400078ec0ff */
[----:B------:R-:W-:Y:S02]  /*d9c0*/  LOP3.LUT R72, R73, 0x380, RZ, 0xc0, !PT ;  /* 0x0000038049487812 */ /* 0x000fe400078ec0ff */
[----:B------:R-:W-:Y:S02]  /*d9d0*/  SHF.R.U64 R60, R60, 0x3, RZ ;  /* 0x000000033c3c7819 */ /* 0x000fe400000012ff */
[----:B-1----:R-:W-:-:S02]  /*d9e0*/  ISETP.NE.AND P5, PT, R3, RZ, PT ;  /* 0x000000ff0300720c */ /* 0x002fc40003fa5270 */
[----:B------:R-:W-:Y:S02]  /*d9f0*/  LOP3.LUT R3, R10, 0x380, RZ, 0xc0, !PT ;  /* 0x000003800a037812 */ /* 0x000fe400078ec0ff */
[----:B------:R-:W-:Y:S02]  /*da00*/  SHF.R.U64 R64, R64, 0x3, RZ ;  /* 0x0000000340407819 */ /* 0x000fe400000012ff */
[----:B------:R-:W-:Y:S02]  /*da10*/  SHF.R.U64 R68, R68, 0x3, RZ ;  /* 0x0000000344447819 */ /* 0x000fe400000012ff */
[----:B------:R-:W-:Y:S02]  /*da20*/  SHF.R.U64 R72, R72, 0x3, RZ ;  /* 0x0000000348487819 */ /* 0x000fe400000012ff */
[----:B------:R-:W-:Y:S02]  /*da30*/  SHF.R.U64 R7, R7, 0x3, RZ ;  /* 0x0000000307077819 */ /* 0x000fe400000012ff */
[----:B------:R-:W-:-:S02]  /*da40*/  SHF.R.U64 R3, R3, 0x3, RZ ;  /* 0x0000000303037819 */ /* 0x000fc400000012ff */
        /* <DEDUP_REMOVED lines=9> */
[----:B------:R-:W-:Y:S01]  /*dae0*/  IMAD.MOV.U32 R7, RZ, RZ, R5 ;  /* 0x000000ffff077224 */ /* 0x000fe200078e0005 */
[----:B------:R-:W-:-:S02]  /*daf0*/  LOP3.LUT R76, R3, R10, RZ, 0x3c, !PT ;  /* 0x0000000a034c7212 */ /* 0x000fc400078e3cff */
[----:B------:R-:W-:Y:S02]  /*db00*/  SHF.R.S32.HI R80, RZ, 0x1f, R199 ;  /* 0x0000001fff507819 */ /* 0x000fe400000114c7 */
[----:B------:R-:W-:Y:S02]  /*db10*/  SEL R83, R202, RZ, !P0 ;  /* 0x000000ffca537207 */ /* 0x000fe40004000000 */
[----:B------:R-:W-:Y:S02]  /*db20*/  SEL R212, R212, RZ, !P0 ;  /* 0x000000ffd4d47207 */ /* 0x000fe40004000000 */
[----:B-----5:R-:W-:Y:S01]  /*db30*/  SHF.R.S32.HI R81, RZ, 0x1f, R24 ;  /* 0x0000001fff517819 */ /* 0x020fe20000011418 */
[----:B------:R-:W-:Y:S06]  /*db40*/  @P5 BRA `(.L_x_3960) ;  /* 0x0000000000b85947 */ /* 0x000fec0003800000 */
[----:B------:R-:W1:Y:S01]  /*db50*/  LDC R31, c[0x0][0xbe8] ;  /* 0x0002fa00ff1f7b82 */ /* 0x000e620000000800 */
[----:B------:R-:W-:Y:S01]  /*db60*/  ULDC.64 UR4, c[0x0][0xb90] ;  /* 0x0002e40000047ab9 */ /* 0x000fe20000000a00 */
[----:B------:R-:W-:Y:S02]  /*db70*/  IMAD R30, R209, 0x40, R222 ;  /* 0x00000040d11e7824 */ /* 0x000fe400078e02de */
[----:B------:R-:W-:Y:S02]  /*db80*/  IMAD R10, R80, UR4, RZ ;  /* 0x00000004500a7c24 */ /* 0x000fe4000f8e02ff */
[----:B------:R-:W-:Y:S02]  /*db90*/  IMAD.MOV.U32 R4, RZ, RZ, R24 ;  /* 0x000000ffff047224 */ /* 0x000fe400078e0018 */
[----:B------:R-:W-:Y:S02]  /*dba0*/  IMAD R11, R199, UR5, R10 ;  /* 0x00000005c70b7c24 */ /* 0x000fe4000f8e020a */
[----:B------:R-:W-:-:S02]  /*dbb0*/  IMAD.MOV.U32 R5, RZ, RZ, R81 ;  /* 0x000000ffff057224 */ /* 0x000fc400078e0051 */
[----:B------:R-:W-:Y:S02]  /*dbc0*/  IMAD.MOV R34, RZ, RZ, -R194 ;  /* 0x000000ffff227224 */ /* 0x000fe400078e0ac2 */
[----:B------:R-:W-:Y:S01]  /*dbd0*/  IMAD.WIDE.U32 R4, R199, UR4, R4 ;  /* 0x00000004c7047c25 */ /* 0x000fe2000f8e0004 */
[----:B------:R-:W-:-:S03]  /*dbe0*/  ULDC.64 UR4, c[0x0][0xb98] ;  /* 0x0002e60000047ab9 */ /* 0x000fc60000000a00 */
[----:B------:R-:W-:Y:S02]  /*dbf0*/  IMAD.IADD R5, R5, 0x1, R11 ;  /* 0x0000000105057824 */ /* 0x000fe400078e020b */
[----:B------:R-:W-:Y:S02]  /*dc00*/  IMAD R35, R209, 0x40, R191 ;  /* 0x00000040d1237824 */ /* 0x000fe400078e02bf */
[----:B------:R-:W-:Y:S01]  /*dc10*/  IMAD.WIDE.U32 R4, R83, UR4, R4 ;  /* 0x0000000453047c25 */ /* 0x000fe2000f8e0004 */
[----:B-1----:R-:W-:-:S13]  /*dc20*/  ISETP.NE.AND P0, PT, R31, 0x1, PT ;  /* 0x000000011f00780c */ /* 0x002fda0003f05270 */
[----:B------:R-:W1:Y:S08]  /*dc30*/  @P0 LDC R3, c[0x0][0xbec] ;  /* 0x0002fb00ff030b82 */ /* 0x000e700000000800 */
[----:B------:R-:W2:Y:S01]  /*dc40*/  @P0 LDC R15, c[0x0][0xbf0] ;  /* 0x0002fc00ff0f0b82 */ /* 0x000ea20000000800 */
[----:B-1----:R-:W-:-:S04]  /*dc50*/  @P0 IMAD.HI.U32 R10, R30, R3, RZ ;  /* 0x000000031e0a0227 */ /* 0x002fc800078e00ff */
[----:B------:R-:W-:Y:S01]  /*dc60*/  IMAD.MOV.U32 R3, RZ, RZ, R30 ;  /* 0x000000ffff037224 */ /* 0x000fe200078e001e */
[----:B--2---:R-:W-:Y:S01]  /*dc70*/  @P0 SHF.R.U32.HI R3, RZ, R15, R10 ;  /* 0x0000000fff030219 */ /* 0x004fe2000001160a */
[----:B------:R-:W-:-:S03]  /*dc80*/  IMAD R10, R212, UR4, RZ ;  /* 0x00000004d40a7c24 */ /* 0x000fc6000f8e02ff */
[--C-:B------:R-:W-:Y:S01]  /*dc90*/  SHF.R.S32.HI R15, RZ, 0x1f, R3.reuse ;  /* 0x0000001fff0f7819 */ /* 0x100fe20000011403 */
[----:B------:R-:W-:Y:S01]  /*dca0*/  IMAD.MOV R14, RZ, RZ, -R3 ;  /* 0x000000ffff0e7224 */ /* 0x000fe200078e0a03 */
[----:B------:R-:W-:Y:S01]  /*dcb0*/  IADD3 R4, P0, R3, R4, RZ ;  /* 0x0000000403047210 */ /* 0x000fe20007f1e0ff */
[----:B------:R-:W-:Y:S01]  /*dcc0*/  IMAD R10, R83, UR5, R10 ;  /* 0x00000005530a7c24 */ /* 0x000fe2000f8e020a */
[----:B------:R-:W-:Y:S01]  /*dcd0*/  ULDC.64 UR4, c[0x0][0xb88] ;  /* 0x0002e20000047ab9 */ /* 0x000fe20000000a00 */
[----:B------:R-:W-:Y:S02]  /*dce0*/  IMAD R11, R31, R14, R30 ;  /* 0x0000000e1f0b7224 */ /* 0x000fe400078e021e */
[----:B------:R-:W-:Y:S01]  /*dcf0*/  IMAD R30, R0, R31, RZ ;  /* 0x0000001f001e7224 */ /* 0x000fe200078e02ff */
[----:B------:R-:W-:Y:S02]  /*dd00*/  IADD3.X R5, R15, R5, R10, P0, !PT ;  /* 0x000000050f057210 */ /* 0x000fe400007fe40a */
[----:B------:R-:W-:Y:S01]  /*dd10*/  SHF.R.S32.HI R3, RZ, 0x1f, R11 ;  /* 0x0000001fff037819 */ /* 0x000fe2000001140b */
[----:B------:R-:W-:-:S04]  /*dd20*/  IMAD.WIDE.U32 R4, R11, UR4, R4 ;  /* 0x000000040b047c25 */ /* 0x000fc8000f8e0004 */
[----:B------:R-:W-:-:S04]  /*dd30*/  IMAD R10, R3, UR4, RZ ;  /* 0x00000004030a7c24 */ /* 0x000fc8000f8e02ff */
[----:B------:R-:W-:Y:S01]  /*dd40*/  IMAD R3, R11, UR5, R10 ;  /* 0x000000050b037c24 */ /* 0x000fe2000f8e020a */
[----:B------:R-:W-:Y:S02]  /*dd50*/  ULDC.64 UR4, c[0x0][0xb50] ;  /* 0x0002d40000047ab9 */ /* 0x000fe40000000a00 */
[----:B------:R-:W-:Y:S01]  /*dd60*/  LEA R14, P0, R4, UR4, 0x2 ;  /* 0x00000004040e7c11 */ /* 0x000fe2000f8010ff */
[----:B------:R-:W-:-:S04]  /*dd70*/  IMAD.IADD R3, R5, 0x1, R3 ;  /* 0x0000000105037824 */ /* 0x000fc800078e0203 */
[----:B------:R-:W-:Y:S01]  /*dd80*/  SHFL.IDX PT, R10, R14, 0x1, 0x1c1f ;  /* 0x003c1f000e0a7f89 */ /* 0x000fe200000e0000 */
[----:B------:R-:W-:Y:S02]  /*dd90*/  LEA.HI.X R15, R4, UR5, R3, 0x2, P0 ;  /* 0x00000005040f7c11 */ /* 0x000fe400080f1403 */
[----:B------:R-:W-:Y:S01]  /*dda0*/  ISETP.NE.AND P0, PT, R193, R34, PT ;  /* 0x00000022c100720c */ /* 0x000fe20003f05270 */
[----:B------:R-:W-:Y:S01]  /*ddb0*/  SHFL.IDX PT, R4, R14, RZ, 0x1c1f ;  /* 0x001c1fff0e047589 */ /* 0x000fe200000e0000 */
[C---:B------:R-:W-:Y:S02]  /*ddc0*/  IADD3 R3, R35.reuse, 0x8, RZ ;  /* 0x0000000823037810 */ /* 0x040fe40007ffe0ff */
[-C--:B------:R-:W-:Y:S01]  /*ddd0*/  ISETP.GE.OR P1, PT, R35, R30.reuse, P0 ;  /* 0x0000001e2300720c */ /* 0x080fe20000726670 */
[----:B------:R-:W1:Y:S01]  /*dde0*/  SHFL.IDX PT, R5, R15, RZ, 0x1c1f ;  /* 0x001c1fff0f057589 */ /* 0x000e6200000e0000 */
[----:B------:R-:W-:-:S03]  /*ddf0*/  ISETP.GE.OR P0, PT, R3, R30, P0 ;  /* 0x0000001e0300720c */ /* 0x000fc60000706670 */
[----:B------:R-:W2:Y:S08]  /*de00*/  SHFL.IDX PT, R11, R15, 0x1, 0x1c1f ;  /* 0x003c1f000f0b7f89 */ /* 0x000eb000000e0000 */
[----:B-1----:R1:W-:Y:S04]  /*de10*/  @!P1 ST.E desc[UR40][R4.64], R21 ;  /* 0x0000001504009985 */ /* 0x0023e8000c101928 */
[----:B--2---:R1:W-:Y:S02]  /*de20*/  @!P0 ST.E desc[UR40][R10.64], R20 ;  /* 0x000000140a008985 */ /* 0x0043e4000c101928 */
.L_x_3960:
[----:B------:R-:W2:Y:S01]  /*de30*/  LDC R85, c[0x0][0xbe8] ;  /* 0x0002fa00ff557b82 */ /* 0x000ea20000000800 */
[----:B------:R-:W-:Y:S01]  /*de40*/  ULDC.64 UR4, c[0x0][0xaa0] ;  /* 0x0002a80000047ab9 */ /* 0x000fe20000000a00 */
[----:B-1----:R-:W5:Y:S01]  /*de50*/  LD.E.128 R4, desc[UR40][R6.64] ;  /* 0x0000002806047980 */ /* 0x002f62000c101d00 */
[----:B------:R-:W-:-:S03]  /*de60*/  IMAD R3, R81, UR4, RZ ;  /* 0x0000000451037c24 */ /* 0x000fc6000f8e02ff */
[----:B------:R-:W5:Y:S02]  /*de70*/  LD.E.128 R8, desc[UR40][R8.64] ;  /* 0x0000002808087980 */ /* 0x000f64000c101d00 */
[----:B------:R-:W1:Y:S02]  /*de80*/  LDC R88, c[0x0][0xac8] ;  /* 0x0002b200ff587b82 */ /* 0x000e640000000800 */
[----:B------:R-:W5:Y:S04]  /*de90*/  LD.E.128 R12, desc[UR40][R12.64] ;  /* 0x000000280c0c7980 */ /* 0x000f68000c101d00 */
[----:B------:R-:W5:Y:S04]  /*dea0*/  LD.E.128 R28, desc[UR40][R28.64] ;  /* 0x000000281c1c7980 */ /* 0x000f68000c101d00 */
[----:B------:R-:W5:Y:S04]  /*deb0*/  LD.E.128 R32, desc[UR40][R32.64] ;  /* 0x0000002820207980 */ /* 0x000f68000c101d00 */
[----:B------:R-:W5:Y:S01]  /*dec0*/  LD.E.128 R36, desc[UR40][R36.64] ;  /* 0x0000002824247980 */ /* 0x000f62000c101d00 */
[----:B--2---:R-:W-:Y:S01]  /*ded0*/  ISETP.NE.AND P1, PT, R85, 0x1, PT ;  /* 0x000000015500780c */ /* 0x004fe20003f25270 */
[----:B------:R-:W-:-:S02]  /*dee0*/  IMAD R3, R24, UR5, R3 ;  /* 0x0000000518037c24 */ /* 0x000fc4000f8e0203 */
[----:B------:R-:W5:Y:S01]  /*def0*/  LD.E.128 R40, desc[UR40][R40.64] ;  /* 0x0000002828287980 */ /* 0x000f62000c101d00 */
[----:B------:R-:W-:Y:S01]  /*df00*/  IMAD.WIDE.U32 R20, R24, UR4, RZ ;  /* 0x0000000418147c25 */ /* 0x000fe2000f8e00ff */
[----:B------:R-:W-:Y:S02]  /*df10*/  ULDC.64 UR4, c[0x0][0xae8] ;  /* 0x0002ba0000047ab9 */ /* 0x000fe40000000a00 */
[----:B------:R-:W5:Y:S04]  /*df20*/  LD.E.128 R44, desc[UR40][R44.64] ;  /* 0x000000282c2c7980 */ /* 0x000f68000c101d00 */
[----:B------:R-:W5:Y:S02]  /*df30*/  LD.E.128 R48, desc[UR40][R48.64] ;  /* 0x0000002830307980 */ /* 0x000f64000c101d00 */
[----:B------:R-:W2:Y:S01]  /*df40*/  @P1 LDC R81, c[0x0][0xbec] ;  /* 0x0002fb00ff511b82 */ /* 0x000ea20000000800 */
[----:B------:R-:W-:Y:S01]  /*df50*/  IMAD.IADD R21, R21, 0x1, R3 ;  /* 0x0000000115157824 */ /* 0x000fe200078e0203 */
[----:B------:R-:W5:Y:S01]  /*df60*/  LD.E.128 R52, desc[UR40][R52.64] ;  /* 0x0000002834347980 */ /* 0x000f62000c101d00 */
[----:B------:R-:W-:-:S03]  /*df70*/  IMAD R24, R80, UR4, RZ ;  /* 0x0000000450187c24 */ /* 0x000fc6000f8e02ff */
[----:B------:R-:W5:Y:S02]  /*df80*/  LD.E.128 R56, desc[UR40][R56.64] ;  /* 0x0000002838387980 */ /* 0x000f64000c101d00 */
[----:B------:R-:W3:Y:S01]  /*df90*/  @P1 LDC R87, c[0x0][0xbf0] ;  /* 0x0002fc00ff571b82 */ /* 0x000ee20000000800 */
[C---:B------:R-:W-:Y:S01]  /*dfa0*/  IMAD R3, R199.reuse, UR5, R24 ;  /* 0x00000005c7037c24 */ /* 0x040fe2000f8e0218 */
[----:B------:R-:W5:Y:S01]  /*dfb0*/  LD.E.128 R60, desc[UR40][R60.64] ;  /* 0x000000283c3c7980 */ /* 0x000f62000c101d00 */
[----:B------:R-:W-:Y:S01]  /*dfc0*/  IMAD.WIDE.U32 R20, R199, UR4, R20 ;  /* 0x00000004c7147c25 */ /* 0x000fe2000f8e0014 */
[----:B------:R-:W-:Y:S02]  /*dfd0*/  ULDC.64 UR4, c[0x0][0xaf0] ;  /* 0x0002bc0000047ab9 */ /* 0x000fe40000000a00 */
[----:B------:R-:W5:Y:S01]  /*dfe0*/  LD.E.128 R64, desc[UR40][R64.64] ;  /* 0x0000002840407980 */ /* 0x000f62000c101d00 */
[----:B------:R-:W-:Y:S02]  /*dff0*/  IMAD R24, R210, 0x20, R211 ;  /* 0x00000020d2187824 */ /* 0x000fe400078e02d3 */
[----:B------:R-:W-:Y:S01]  /*e000*/  IMAD.IADD R21, R21, 0x1, R3 ;  /* 0x0000000115157824 */ /* 0x000fe200078e0203 */
[----:B------:R-:W5:Y:S01]  /*e010*/  LD.E.128 R68, desc[UR40][R68.64] ;  /* 0x0000002844447980 */ /* 0x000f62000c101d00 */
[----:B------:R-:W-:-:S02]  /*e020*/  IMAD R3, R212, UR4, RZ ;  /* 0x00000004d4037c24 */ /* 0x000fc4000f8e02ff */
[----:B------:R-:W-:Y:S01]  /*e030*/  IMAD R82, R209, 0x40, R24 ;  /* 0x00000040d1527824 */ /* 0x000fe200078e0218 */
[----:B-1----:R-:W-:Y:S01]  /*e040*/  ISETP.GE.AND P0, PT, R207, R88, PT ;  /* 0x00000058cf00720c */ /* 0x002fe20003f06270 */
[C---:B------:R-:W-:Y:S01]  /*e050*/  IMAD R3, R83.reuse, UR5, R3 ;  /* 0x0000000553037c24 */ /* 0x040fe2000f8e0203 */
[----:B------:R-:W5:Y:S01]  /*e060*/  LD.E.128 R72, desc[UR40][R72.64] ;  /* 0x0000002848487980 */ /* 0x000f62000c101d00 */
[----:B------:R-:W-:-:S03]  /*e070*/  IMAD.WIDE.U32 R20, R83, UR4, R20 ;  /* 0x0000000453147c25 */ /* 0x000fc6000f8e0014 */
[----:B------:R-:W5:Y:S01]  /*e080*/  LD.E.128 R76, desc[UR40][R76.64] ;  /* 0x000000284c4c7980 */ /* 0x000f62000c101d00 */
[----:B--2---:R-:W-:Y:S01]  /*e090*/  @P1 IMAD.HI.U32 R24, R82, R81, RZ ;  /* 0x0000005152181227 */ /* 0x004fe200078e00ff */
[----:B------:R-:W-:Y:S01]  /*e0a0*/  SEL R80, RZ, 0xffffffff, P0 ;  /* 0xffffffffff507807 */ /* 0x000fe20000000000 */
[----:B------:R-:W-:Y:S01]  /*e0b0*/  ULDC.64 UR4, c[0x0][0xae0] ;  /* 0x0002b80000047ab9 */ /* 0x000fe20000000a00 */
[-C--:B------:R-:W-:Y:S01]  /*e0c0*/  ISETP.GE.AND P0, PT, R206, R88.reuse, PT ;  /* 0x00000058ce00720c */ /* 0x080fe20003f06270 */
[----:B------:R-:W-:Y:S01]  /*e0d0*/  IMAD.IADD R21, R21, 0x1, R3 ;  /* 0x0000000115157824 */ /* 0x000fe200078e0203 */
[----:B------:R-:W-:Y:S01]  /*e0e0*/  @!PT LDS RZ, [RZ] ;  /* 0x00000000fffff984 */ /* 0x000fe20000000800 */
[----:B------:R-:W-:Y:S01]  /*e0f0*/  @!PT LDS RZ, [RZ] ;  /* 0x00000000fffff984 */ /* 0x000fe20000000800 */
[----:B------:R-:W-:Y:S01]  /*e100*/  @!PT LDS RZ, [RZ] ;  /* 0x00000000fffff984 */ /* 0x000fe20000000800 */
[----:B------:R-:W-:Y:S01]  /*e110*/  @!PT LDS RZ, [RZ] ;  /* 0x00000000fffff984 */ /* 0x000fe20000000800 */
[----:B------:R1:W-:Y:S06]  /*e120*/  MEMBAR.ALL.CTA ;  /* 0x0000000000007992 */ /* 0x0003ec0000008000 */
[----:B-1----:R-:W1:Y:S01]  /*e130*/  FENCE.VIEW.ASYNC.S ;  /* 0x00000000000073c6 */ /* 0x002e620000000000 */
[----:B------:R-:W-:Y:S01]  /*e140*/  IMAD.MOV.U32 R3, RZ, RZ, R82 ;  /* 0x000000ffff037224 */ /* 0x000fe200078e0052 */
[----:B---3--:R-:W-:Y:S01]  /*e150*/  @P1 SHF.R.U32.HI R3, RZ, R87, R24 ;  /* 0x00000057ff031219 */ /* 0x008fe20000011618 */
[----:B------:R-:W-:Y:S01]  /*e160*/  IMAD.SHL.U32 R83, R80, 0x2, RZ ;  /* 0x0000000250537824 */ /* 0x000fe200078e00ff */
[-C--:B------:R-:W-:Y:S01]  /*e170*/  ISETP.GE.AND P1, PT, R189, R88.reuse, PT ;  /* 0x00000058bd00720c */ /* 0x080fe20003f26270 */
[----:B------:R-:W-:Y:S01]  /*e180*/  IMAD R92, R0, R85, RZ ;  /* 0x00000055005c7224 */ /* 0x000fe200078e02ff */
[----:B------:R-:W-:Y:S01]  /*e190*/  SEL R80, RZ, 0xffffffff, P0 ;  /* 0xffffffffff507807 */ /* 0x000fe20000000000 */
[----:B------:R-:W-:Y:S01]  /*e1a0*/  IMAD.MOV R81, RZ, RZ, -R3 ;  /* 0x000000ffff517224 */ /* 0x000fe200078e0a03 */
[----:B------:R-:W-:Y:S01]  /*e1b0*/  SEL R24, RZ, 0x1, P1 ;  /* 0x00000001ff187807 */ /* 0x000fe20000800000 */
[----:B------:R-:W-:Y:S01]  /*e1c0*/  IMAD.WIDE.U32 R20, R3, UR4, R20 ;  /* 0x0000000403147c25 */ /* 0x000fe2000f8e0014 */
[-C--:B------:R-:W-:Y:S01]  /*e1d0*/  ISETP.GE.AND P0, PT, R205, R88.reuse, PT ;  /* 0x00000058cd00720c */ /* 0x080fe20003f06270 */
[----:B------:R-:W-:Y:S01]  /*e1e0*/  BSSY B1, `(.L_x_3961) ;  /* 0x000004a000017945 */ /* 0x000fe20003800000 */
[----:B------:R-:W-:Y:S01]  /*e1f0*/  LOP3.LUT R24, R83, 0x2, R24, 0xe2, !PT ;  /* 0x0000000253187812 */ /* 0x000fe200078ee218 */
[----:B------:R-:W-:Y:S01]  /*e200*/  IMAD.SHL.U32 R83, R80, 0x4, RZ ;  /* 0x0000000450537824 */ /* 0x000fe200078e00ff */
[----:B------:R-:W-:Y:S01]  /*e210*/  SEL R80, RZ, 0xffffffff, P0 ;  /* 0xffffffffff507807 */ /* 0x000fe20000000000 */
[----:B------:R-:W-:Y:S01]  /*e220*/  IMAD R81, R85, R81, R82 ;  /* 0x0000005155517224 */ /* 0x000fe200078e0252 */
[-C--:B------:R-:W-:Y:S01]  /*e230*/  ISETP.GE.AND P0, PT, R204, R88.reuse, PT ;  /* 0x00000058cc00720c */ /* 0x080fe20003f06270 */
[----:B------:R-:W-:Y:S01]  /*e240*/  IMAD R91, R209, 0x40, R211 ;  /* 0x00000040d15b7824 */ /* 0x000fe200078e02d3 */
[----:B------:R-:W-:Y:S01]  /*e250*/  SHF.R.S32.HI R82, RZ, 0x1f, R3 ;  /* 0x0000001fff527819 */ /* 0x000fe20000011403 */
[----:B------:R-:W-:Y:S01]  /*e260*/  VIADD R0, R2, 0x28c20 ;  /* 0x00028c2002007836 */ /* 0x000fe20000000000 */
[----:B------:R-:W-:Y:S01]  /*e270*/  LOP3.LUT R24, R83, 0x4, R24, 0xe2, !PT ;  /* 0x0000000453187812 */ /* 0x000fe200078ee218 */
[----:B------:R-:W-:Y:S01]  /*e280*/  IMAD.SHL.U32 R83, R80, 0x8, RZ ;  /* 0x0000000850537824 */ /* 0x000fe200078e00ff */
[----:B------:R-:W-:Y:S01]  /*e290*/  SEL R80, RZ, 0xffffffff, P0 ;  /* 0xffffffffff507807 */ /* 0x000fe20000000000 */
[----:B------:R-:W-:Y:S01]  /*e2a0*/  IMAD R82, R82, UR4, RZ ;  /* 0x0000000452527c24 */ /* 0x000fe2000f8e02ff */
[----:B------:R-:W-:-:S02]  /*e2b0*/  ISETP.GE.AND P0, PT, R203, R88, PT ;  /* 0x00000058cb00720c */ /* 0x000fc40003f06270 */
[----:B------:R-:W-:Y:S01]  /*e2c0*/  LOP3.LUT R24, R83, 0x8, R24, 0xe2, !PT ;  /* 0x0000000853187812 */ /* 0x000fe200078ee218 */
[----:B------:R-:W-:Y:S01]  /*e2d0*/  IMAD.SHL.U32 R87, R80, 0x10, RZ ;  /* 0x0000001050577824 */ /* 0x000fe200078e00ff */
[----:B------:R-:W-:Y:S01]  /*e2e0*/  SHF.R.S32.HI R80, RZ, 0x1f, R81 ;  /* 0x0000001fff507819 */ /* 0x000fe20000011451 */
[----:B------:R-:W-:Y:S01]  /*e2f0*/  IMAD R83, R3, UR5, R82 ;  /* 0x0000000503537c24 */ /* 0x000fe2000f8e0252 */
[----:B------:R-:W-:Y:S01]  /*e300*/  ULDC.64 UR4, c[0x0][0xad8] ;  /* 0x0002b60000047ab9 */ /* 0x000fe20000000a00 */
[----:B------:R-:W-:Y:S02]  /*e310*/  SEL R3, RZ, 0xffffffff, P0 ;  /* 0xffffffffff037807 */ /* 0x000fe40000000000 */
[----:B------:R-:W-:Y:S01]  /*e320*/  IMAD.IADD R21, R21, 0x1, R83 ;  /* 0x0000000115157824 */ /* 0x000fe200078e0253 */
[----:B------:R-:W-:Y:S01]  /*e330*/  ISETP.GE.AND P1, PT, R91, R92, PT ;  /* 0x0000005c5b00720c */ /* 0x000fe20003f26270 */
[----:B------:R-:W-:Y:S01]  /*e340*/  IMAD R80, R80, UR4, RZ ;  /* 0x0000000450507c24 */ /* 0x000fe2000f8e02ff */
[----:B------:R-:W-:Y:S01]  /*e350*/  LOP3.LUT R24, R87, 0x10, R24, 0xe2, !PT ;  /* 0x0000001057187812 */ /* 0x000fe200078ee218 */
[----:B------:R-:W-:Y:S01]  /*e360*/  IMAD.WIDE.U32 R20, R81, UR4, R20 ;  /* 0x0000000451147c25 */ /* 0x000fe2000f8e0014 */
[----:B------:R-:W-:-:S02]  /*e370*/  ISETP.GE.AND P0, PT, R215, R88, PT ;  /* 0x00000058d700720c */ /* 0x000fc40003f06270 */
[----:B------:R-:W-:Y:S01]  /*e380*/  PRMT R0, RZ, 0x654, R0 ;  /* 0x00000654ff007816 */ /* 0x000fe20000000000 */
[----:B------:R-:W-:Y:S01]  /*e390*/  IMAD R83, R81, UR5, R80 ;  /* 0x0000000551537c24 */ /* 0x000fe2000f8e0250 */
[----:B------:R-:W-:Y:S01]  /*e3a0*/  ULDC.64 UR4, c[0x0][0xa80] ;  /* 0x0002a00000047ab9 */ /* 0x000fe20000000a00 */
[----:B------:R-:W-:Y:S01]  /*e3b0*/  IMAD.SHL.U32 R3, R3, 0x20, RZ ;  /* 0x0000002003037824 */ /* 0x000fe200078e00ff */
[----:B------:R-:W-:Y:S01]  /*e3c0*/  LEA R89, P2, R20, UR4, 0x1 ;  /* 0x0000000414597c11 */ /* 0x000fe2000f8408ff */
[----:B------:R-:W-:Y:S01]  /*e3d0*/  IMAD.IADD R21, R21, 0x1, R83 ;  /* 0x0000000115157824 */ /* 0x000fe200078e0253 */
[----:B-1----:R1:W-:Y:S02]  /*e3e0*/  SYNCS.ARRIVE.TRANS64.RED.A1T0 RZ, [R0+URZ], RZ ;  /* 0x000000ff00ff79a7 */ /* 0x0023e4000810043f */
[----:B------:R-:W-:Y:S01]  /*e3f0*/  LOP3.LUT R24, R3, 0x20, R24, 0xe2, !PT ;  /* 0x0000002003187812 */ /* 0x000fe200078ee218 */
[----:B------:R1:W2:Y:S01]  /*e400*/  SHFL.IDX PT, R80, R89, RZ, 0x181f ;  /* 0x00181fff59507589 */ /* 0x0002a200000e0000 */
[----:B------:R-:W-:-:S02]  /*e410*/  SEL R3, RZ, 0x40, P0 ;  /* 0x00000040ff037807 */ /* 0x000fc40000000000 */
[----:B------:R-:W-:Y:S02]  /*e420*/  ISETP.GE.AND P0, PT, R214, R88, PT ;  /* 0x00000058d600720c */ /* 0x000fe40003f06270 */
[----:B------:R-:W-:Y:S02]  /*e430*/  LEA.HI.X R90, R20, UR5, R21, 0x1, P2 ;  /* 0x00000005145a7c11 */ /* 0x000fe400090f0c15 */
[----:B------:R-:W-:Y:S02]  /*e440*/  LOP3.LUT R3, R24, R3, RZ, 0xfc, !PT ;  /* 0x0000000318037212 */ /* 0x000fe400078efcff */
[----:B------:R-:W-:Y:S01]  /*e450*/  SEL R24, RZ, 0x80, P0 ;  /* 0x00000080ff187807 */ /* 0x000fe20000000000 */
[----:B------:R1:W3:Y:S03]  /*e460*/  SHFL.IDX PT, R81, R90, RZ, 0x181f ;  /* 0x00181fff5a517589 */ /* 0x0002e600000e0000 */
[----:B------:R-:W-:Y:S01]  /*e470*/  LOP3.LUT R24, R3, R24, RZ, 0xfc, !PT ;  /* 0x0000001803187212 */ /* 0x000fe200078efcff */
[----:B------:R-:W-:Y:S06]  /*e480*/  @P1 BRA `(.L_x_3962) ;  /* 0x00000000007c1947 */ /* 0x000fec0003800000 */
[-C--:B------:R-:W-:Y:S02]  /*e490*/  ISETP.GE.AND P1, PT, R207, R88.reuse, PT ;  /* 0x00000058cf00720c */ /* 0x080fe40003f26270 */
[-C--:B------:R-:W-:Y:S02]  /*e4a0*/  ISETP.GE.AND P0, PT, R189, R88.reuse, PT ;  /* 0x00000058bd00720c */ /* 0x080fe40003f06270 */
[-C--:B------:R-:W-:Y:S02]  /*e4b0*/  ISETP.GE.AND P5, PT, R206, R88.reuse, PT ;  /* 0x00000058ce00720c */ /* 0x080fe40003fa6270 */
[----:B------:R-:W-:-:S07]  /*e4c0*/  ISETP.GE.AND P3, PT, R205, R88, PT ;  /* 0x00000058cd00720c */ /* 0x000fce0003f66270 */
[----:B--2---:R-:W-:Y:S02]  /*e4d0*/  @!P1 LEA R82, P2, R207, R80, 0x1 ;  /* 0x00000050cf529211 */ /* 0x004fe400078408ff */
[----:B---3--:R-:W-:Y:S02]  /*e4e0*/  @!P0 IMAD.WIDE R20, R189, 0x2, R80 ;  /* 0x00000002bd148825 */ /* 0x008fe400078e0250 */
[----:B------:R-:W-:Y:S02]  /*e4f0*/  @!P1 LEA.HI.X R83, R207, R81, R233, 0x1, P2 ;  /* 0x00000051cf539211 */ /* 0x000fe400010f0ce9 */
[----:B------:R-:W-:Y:S01]  /*e500*/  ISETP.GE.AND P2, PT, R204, R88, PT ;  /* 0x00000058cc00720c */ /* 0x000fe20003f46270 */
[----:B-----5:R2:W-:Y:S01]  /*e510*/  @!P0 ST.E.128 desc[UR40][R20.64], R4 ;  /* 0x0000000414008985 */ /* 0x0205e2000c101d28 */
[----:B------:R-:W-:Y:S02]  /*e520*/  @!P5 LEA R84, P4, R206, R80, 0x1 ;  /* 0x00000050ce54d211 */ /* 0x000fe400078808ff */
[----:B------:R-:W-:Y:S01]  /*e530*/  LOP3.LUT P0, RZ, R3, 0x40, RZ, 0xc0, !PT ;  /* 0x0000004003ff7812 */ /* 0x000fe2000780c0ff */
[----:B------:R3:W-:Y:S01]  /*e540*/  @!P1 ST.E.128 desc[UR40][R82.64], R12 ;  /* 0x0000000c52009985 */ /* 0x0007e2000c101d28 */
[----:B------:R-:W-:-:S02]  /*e550*/  ISETP.GE.AND P1, PT, R203, R88, PT ;  /* 0x00000058cb00720c */ /* 0x000fc40003f26270 */
[-C--:B------:R-:W-:Y:S02]  /*e560*/  @!P5 LEA.HI.X R85, R206, R81.reuse, R232, 0x1, P4 ;  /* 0x00000051ce55d211 */ /* 0x080fe400020f0ce8 */
[----:B------:R-:W-:Y:S02]  /*e570*/  LOP3.LUT P4, RZ, R24, 0x80, RZ, 0xc0, !PT ;  /* 0x0000008018ff7812 */ /* 0x000fe4000788c0ff */
[CC--:B------:R-:W-:Y:S01]  /*e580*/  @!P3 LEA R86, P6, R205.reuse, R80.reuse, 0x1 ;  /* 0x00000050cd56b211 */ /* 0x0c0fe200078c08ff */
[----:B------:R4:W-:Y:S03]  /*e590*/  @!P5 ST.E.128 desc[UR40][R84.64], R32 ;  /* 0x000000205400d985 */ /* 0x0009e6000c101d28 */
[----:B------:R-:W-:Y:S02]  /*e5a0*/  @!P3 LEA.HI.X R87, R205, R81, R231, 0x1, P6 ;  /* 0x00000051cd57b211 */ /* 0x000fe400030f0ce7 */
[----:B--2---:R-:W-:-:S03]  /*e5b0*/  @!P2 LEA R4, P5, R204, R80, 0x1 ;  /* 0x00000050cc04a211 */ /* 0x004fc600078a08ff */
[----:B------:R4:W-:Y:S01]  /*e5c0*/  @!P3 ST.E.128 desc[UR40][R86.64], R40 ;  /* 0x000000285600b985 */ /* 0x0009e2000c101d28 */
[-C--:B------:R-:W-:Y:S02]  /*e5d0*/  @!P1 LEA R6, P6, R203, R80.reuse, 0x1 ;  /* 0x00000050cb069211 */ /* 0x080fe400078c08ff */
[-C--:B---3--:R-:W-:Y:S02]  /*e5e0*/  @P0 LEA R12, P3, R215, R80.reuse, 0x1 ;  /* 0x00000050d70c0211 */ /* 0x088fe400078608ff */
        /* <DEDUP_REMOVED lines=9> */
.L_x_3962:
[----:B------:R-:W-:Y:S05]  /*e680*/  BSYNC B1 ;  /* 0x0000000000017941 */ /* 0x000fea0003800000 */
.L_x_3961:
[----:B-1----:R-:W-:Y:S01]  /*e690*/  VIADD R0, R91, 0x20 ;  /* 0x000000205b007836 */ /* 0x002fe20000000000 */
[----:B----45:R1:W4:Y:S04]  /*e6a0*/  SHFL.IDX PT, R7, R90, 0x1, 0x181f ;  /* 0x00381f005a077f89 */ /* 0x03032800000e0000 */
[----:B------:R-:W-:Y:S01]  /*e6b0*/  ISETP.GE.AND P0, PT, R0, R92, PT ;  /* 0x0000005c0000720c */ /* 0x000fe20003f06270 */
[----:B------:R1:W0:-:S12]  /*e6c0*/  SHFL.IDX PT, R6, R89, 0x1, 0x181f ;  /* 0x00381f0059067f89 */ /* 0x00021800000e0000 */
[----:B-1----:R-:W-:Y:S05]  /*e6d0*/  @P0 BRA `(.L_x_3963) ;  /* 0x0000000c00d80947 */ /* 0x002fea0003800000 */
[-C--:B------:R-:W-:Y:S02]  /*e6e0*/  ISETP.GE.AND P5, PT, R207, R88.reuse, PT ;  /* 0x00000058cf00720c */ /* 0x080fe40003fa6270 */
[-C--:B------:R-:W-:Y:S02]  /*e6f0*/  ISETP.GE.AND P6, PT, R189, R88.reuse, PT ;  /* 0x00000058bd00720c */ /* 0x080fe40003fc6270 */
[-C--:B------:R-:W-:Y:S02]  /*e700*/  ISETP.GE.AND P3, PT, R206, R88.reuse, PT ;  /* 0x00000058ce00720c */ /* 0x080fe40003f66270 */
[-C--:B------:R-:W-:Y:S02]  /*e710*/  ISETP.GE.AND P2, PT, R205, R88.reuse, PT ;  /* 0x00000058cd00720c */ /* 0x080fe40003f46270 */
[-C--:B------:R-:W-:Y:S02]  /*e720*/  ISETP.GE.AND P1, PT, R204, R88.reuse, PT ;  /* 0x00000058cc00720c */ /* 0x080fe40003f26270 */
[----:B------:R-:W-:-:S03]  /*e730*/  ISETP.GE.AND P0, PT, R203, R88, PT ;  /* 0x00000058cb00720c */ /* 0x000fc60003f06270 */
[-C--:B0-----:R-:W-:Y:S02]  /*e740*/  @!P5 LEA R12, P4, R207, R6.reuse, 0x1 ;  /* 0x00000006cf0cd211 */ /* 0x081fe400078808ff */
[----:B----4-:R-:W-:Y:S02]  /*e750*/  @!P6 IMAD.WIDE R4, R189, 0x2, R6 ;  /* 0x00000002bd04e825 */ /* 0x010fe400078e0206 */
[----:B------:R-:W-:Y:S02]  /*e760*/  @!P5 LEA.HI.X R13, R207, R7, R233, 0x1, P4 ;  /* 0x00000007cf0dd211 */ /* 0x000fe400020f0ce9 */
[----:B------:R-:W-:Y:S01]  /*e770*/  LOP3.LUT P4, RZ, R3, 0x40, RZ, 0xc0, !PT ;  /* 0x0000004003ff7812 */ /* 0x000fe2000788c0ff */
[----:B------:R0:W-:Y:S01]  /*e780*/  @!P6 ST.E.128 desc[UR40][R4.64], R8 ;  /* 0x000000080400e985 */ /* 0x0001e2000c101d28 */
[----:B------:R-:W-:-:S03]  /*e790*/  @!P3 LEA R14, P6, R206, R6, 0x1 ;  /* 0x00000006ce0eb211 */ /* 0x000fc600078c08ff */
[----:B------:R1:W-:Y:S01]  /*e7a0*/  @!P5 ST.E.128 desc[UR40][R12.64], R28 ;  /* 0x0000001c0c00d985 */ /* 0x0003e2000c101d28 */
[-C--:B------:R-:W-:Y:S02]  /*e7b0*/  @!P3 LEA.HI.X R15, R206, R7.reuse, R232, 0x1, P6 ;  /* 0x00000007ce0fb211 */ /* 0x080fe400030f0ce8 */
[-C--:B------:R-:W-:Y:S02]  /*e7c0*/  @!P2 LEA R20, P5, R205, R6.reuse, 0x1 ;  /* 0x00000006cd14a211 */ /* 0x080fe400078a08ff */
[CC--:B------:R-:W-:Y:S01]  /*e7d0*/  @!P1 LEA R32, P6, R204.reuse, R6.reuse, 0x1 ;  /* 0x00000006cc209211 */ /* 0x0c0fe200078c08ff */
[----:B------:R1:W-:Y:S01]  /*e7e0*/  @!P3 ST.E.128 desc[UR40][R14.64], R36 ;  /* 0x000000240e00b985 */ /* 0x0003e2000c101d28 */
[----:B------:R-:W-:Y:S02]  /*e7f0*/  @!P0 LEA R34, P3, R203, R6, 0x1 ;  /* 0x00000006cb228211 */ /* 0x000fe400078608ff */
[-C--:B------:R-:W-:Y:S02]  /*e800*/  @!P2 LEA.HI.X R21, R205, R7.reuse, R231, 0x1, P5 ;  /* 0x00000007cd15a211 */ /* 0x080fe400028f0ce7 */
[----:B------:R-:W-:-:S02]  /*e810*/  @!P1 LEA.HI.X R33, R204, R7, R230, 0x1, P6 ;  /* 0x00000007cc219211 */ /* 0x000fc400030f0ce6 */
[----:B------:R-:W-:Y:S01]  /*e820*/  @!P0 LEA.HI.X R35, R203, R7, R229, 0x1, P3 ;  /* 0x00000007cb238211 */ /* 0x000fe200018f0ce5 */
[----:B------:R1:W-:Y:S01]  /*e830*/  @!P2 ST.E.128 desc[UR40][R20.64], R44 ;  /* 0x0000002c1400a985 */ /* 0x0003e2000c101d28 */
[----:B0-----:R-:W-:-:S03]  /*e840*/  @P4 LEA R4, P5, R215, R6, 0x1 ;  /* 0x00000006d7044211 */ /* 0x001fc600078a08ff */
[----:B------:R1:W-:Y:S01]  /*e850*/  @!P1 ST.E.128 desc[UR40][R32.64], R52 ;  /* 0x0000003420009985 */ /* 0x0003e2000c101d28 */
[----:B------:R-:W-:-:S03]  /*e860*/  @P4 LEA.HI.X R5, R215, R7, R228, 0x1, P5 ;  /* 0x00000007d7054211 */ /* 0x000fc600028f0ce4 */
        /* <DEDUP_REMOVED lines=8> */
.L_x_3958:
        /* <DEDUP_REMOVED lines=16> */
[----:B------:R-:W-:Y:S01]  /*e9f0*/  ISETP.GE.AND P2, PT, R234, 0x40, PT ;  /* 0x00000040ea00780c */ /* 0x000fe20003f46270 */
[----:B------:R-:W-:-:S12]  /*ea00*/  @P1 BRA `(.L_x_3964) ;  /* 0x0000000000101947 */ /* 0x000fd80003800000 */
[----:B------:R-:W-:Y:S05]  /*ea10*/  @!P0 BRA `(.L_x_3964) ;  /* 0x00000000000c8947 */ /* 0x000fea0003800000 */
[----:B------:R-:W4:Y:S04]  /*ea20*/  LDG.E R7, desc[UR40][R4.64] ;  /* 0x0000002804077981 */ /* 0x000f28000c1e1900 */
[----:B-----5:R-:W4:Y:S02]  /*ea30*/  LDG.E R0, desc[UR40][R4.64+0x4] ;  /* 0x0000042804007981 */ /* 0x020f24000c1e1900 */
[----:B----4-:R-:W-:-:S07]  /*ea40*/  IMAD.IADD R0, R0, 0x1, -R7 ;  /* 0x0000000100007824 */ /* 0x010fce00078e0a07 */
.L_x_3964:
[----:B------:R-:W-:Y:S01]  /*ea50*/  BSSY B1, `(.L_x_3965) ;  /* 0x000002e000017945 */ /* 0x000fe20003800000 */
[----:B------:R-:W-:Y:S02]  /*ea60*/  SHF.R.S32.HI R13, RZ, 0x1f, R199 ;  /* 0x0000001fff0d7819 */ /* 0x000fe400000114c7 */
[----:B------:R-:W-:Y:S02]  /*ea70*/  SEL R15, R202, RZ, !P0 ;  /* 0x000000ffca0f7207 */ /* 0x000fe40004000000 */
[----:B------:R-:W-:Y:S02]  /*ea80*/  SEL R212, R212, RZ, !P0 ;  /* 0x000000ffd4d47207 */ /* 0x000fe40004000000 */
[----:B-----5:R-:W-:Y:S01]  /*ea90*/  SHF.R.S32.HI R10, RZ, 0x1f, R3 ;  /* 0x0000001fff0a7819 */ /* 0x020fe20000011403 */
[----:B------:R-:W-:Y:S06]  /*eaa0*/  @P2 BRA `(.L_x_3966) ;  /* 0x0000000000a02947 */ /* 0x000fec0003800000 */
[----:B---3--:R-:W3:Y:S01]  /*eab0*/  S2R R4, SR_TID.X ;  /* 0x0000000000047919 */ /* 0x008ee20000002100 */
[----:B------:R-:W4:Y:S02]  /*eac0*/  LDC R11, c[0x0][0xbe8] ;  /* 0x0002fa00ff0b7b82 */ /* 0x000f240000000800 */
[----:B----4-:R-:W-:Y:S02]  /*ead0*/  IMAD R5, R0, R11, RZ ;  /* 0x0000000b00057224 */ /* 0x010fe400078e02ff */
[----:B---3--:R-:W-:-:S05]  /*eae0*/  IMAD R4, R209, 0x40, R4 ;  /* 0x00000040d1047824 */ /* 0x008fca00078e0204 */
[----:B------:R-:W-:-:S04]  /*eaf0*/  IADD3 R12, R4, -0x80, RZ ;  /* 0xffffff80040c7810 */ /* 0x000fc80007ffe0ff */
        /* <DEDUP_REMOVED lines=9> */
[----:B------:R-:W3:Y:S08]  /*eb90*/  @P0 LDC R9, c[0x0][0xbec] ;  /* 0x0002fb00ff090b82 */ /* 0x000ef00000000800 */
[----:B------:R-:W4:Y:S01]  /*eba0*/  @P0 LDC R21, c[0x0][0xbf0] ;  /* 0x0002fc00ff150b82 */ /* 0x000f220000000800 */
[----:B---3--:R-:W-:-:S04]  /*ebb0*/  @P0 IMAD.HI.U32 R6, R12, R9, RZ ;  /* 0x000000090c060227 */ /* 0x008fc800078e00ff */
[----:B------:R-:W-:Y:S01]  /*ebc0*/  IMAD R9, R199, UR5, R8 ;  /* 0x00000005c7097c24 */ /* 0x000fe2000f8e0208 */
[----:B------:R-:W-:Y:S01]  /*ebd0*/  ULDC.64 UR4, c[0x0][0xb98] ;  /* 0x0002e60000047ab9 */ /* 0x000fe20000000a00 */
[----:B----4-:R-:W-:Y:S02]  /*ebe0*/  @P0 SHF.R.U32.HI R7, RZ, R21, R6 ;  /* 0x00000015ff070219 */ /* 0x010fe40000011606 */
        /* <DEDUP_REMOVED lines=20> */
.L_x_3966:
[----:B------:R-:W-:Y:S05]  /*ed30*/  BSYNC B1 ;  /* 0x0000000000017941 */ /* 0x000fea0003800000 */
.L_x_3965:
[----:B--2---:R-:W-:Y:S01]  /*ed40*/  ISETP.NE.AND P0, PT, R29, 0x1, PT ;  /* 0x000000011d00780c */ /* 0x004fe20003f05270 */
[----:B-1----:R-:W1:Y:S01]  /*ed50*/  LDC R24, c[0x0][0xac8] ;  /* 0x0002b200ff187b82 */ /* 0x002e620000000800 */
[----:B------:R-:W-:Y:S01]  /*ed60*/  ULDC.64 UR4, c[0x0][0xaa0] ;  /* 0x0002a80000047ab9 */ /* 0x000fe20000000a00 */
[----:B------:R-:W-:Y:S01]  /*ed70*/  IMAD R31, R0, R29, RZ ;  /* 0x0000001d001f7224 */ /* 0x000fe200078e02ff */
[----:B------:R-:W-:Y:S01]  /*ed80*/  BSSY B1, `(.L_x_3967) ;  /* 0x0000067000017945 */ /* 0x000fe20003800000 */
[----:B----4-:R-:W-:Y:S02]  /*ed90*/  IMAD R6, R10, UR4, RZ ;  /* 0x000000040a067c24 */ /* 0x010fe4000f8e02ff */
[----:B---3--:R-:W-:-:S04]  /*eda0*/  IMAD.WIDE.U32 R4, R3, UR4, RZ ;  /* 0x0000000403047c25 */ /* 0x008fc8000f8e00ff */
[----:B------:R-:W-:Y:S01]  /*edb0*/  IMAD R3, R3, UR5, R6 ;  /* 0x0000000503037c24 */ /* 0x000fe2000f8e0206 */
[----:B------:R-:W-:Y:S01]  /*edc0*/  ULDC.64 UR4, c[0x0][0xae8] ;  /* 0x0002ba0000047ab9 */ /* 0x000fe20000000a00 */
[----:B------:R-:W2:Y:S01]  /*edd0*/  @P0 LDC R7, c[0x0][0xbec] ;  /* 0x0002fb00ff070b82 */ /* 0x000ea20000000800 */
[----:B------:R-:W-:Y:S02]  /*ede0*/  IMAD R6, R13, UR4, RZ ;  /* 0x000000040d067c24 */ /* 0x000fe4000f8e02ff */
[----:B------:R-:W-:Y:S02]  /*edf0*/  IMAD.IADD R5, R5, 0x1, R3 ;  /* 0x0000000105057824 */ /* 0x000fe400078e0203 */
[C---:B------:R-:W-:Y:S02]  /*ee00*/  IMAD R3, R199.reuse, UR5, R6 ;  /* 0x00000005c7037c24 */ /* 0x040fe4000f8e0206 */
[----:B------:R-:W-:Y:S01]  /*ee10*/  IMAD.WIDE.U32 R4, R199, UR4, R4 ;  /* 0x00000004c7047c25 */ /* 0x000fe2000f8e0004 */
[----:B------:R-:W3:Y:S01]  /*ee20*/  @P0 LDC R9, c[0x0][0xbf0] ;  /* 0x0002fc00ff090b82 */ /* 0x000ee20000000800 */
[----:B------:R-:W-:-:S02]  /*ee30*/  ULDC.64 UR4, c[0x0][0xaf0] ;  /* 0x0002bc0000047ab9 */ /* 0x000fc40000000a00 */
[----:B------:R-:W-:Y:S01]  /*ee40*/  IMAD R6, R210, 0x20, R211 ;  /* 0x00000020d2067824 */ /* 0x000fe200078e02d3 */
[-C--:B-1----:R-:W-:Y:S01]  /*ee50*/  ISETP.GE.AND P1, PT, R207, R24.reuse, PT ;  /* 0x00000018cf00720c */ /* 0x082fe20003f26270 */
[----:B------:R-:W-:Y:S01]  /*ee60*/  IMAD.IADD R5, R5, 0x1, R3 ;  /* 0x0000000105057824 */ /* 0x000fe200078e0203 */
[-C--:B------:R-:W-:Y:S01]  /*ee70*/  ISETP.GE.AND P2, PT, R189, R24.reuse, PT ;  /* 0x00000018bd00720c */ /* 0x080fe20003f46270 */
[----:B------:R-:W-:Y:S01]  /*ee80*/  IMAD R3, R212, UR4, RZ ;  /* 0x00000004d4037c24 */ /* 0x000fe2000f8e02ff */
[----:B------:R-:W-:Y:S01]  /*ee90*/  SEL R10, RZ, 0xffffffff, P1 ;  /* 0xffffffffff0a7807 */ /* 0x000fe20000800000 */
[----:B------:R-:W-:Y:S01]  /*eea0*/  IMAD R8, R209, 0x40, R6 ;  /* 0x00000040d1087824 */ /* 0x000fe200078e0206 */
[----:B------:R-:W-:Y:S01]  /*eeb0*/  ISETP.GE.AND P1, PT, R205, R24, PT ;  /* 0x00000018cd00720c */ /* 0x000fe20003f26270 */
[C---:B------:R-:W-:Y:S02]  /*eec0*/  IMAD R3, R15.reuse, UR5, R3 ;  /* 0x000000050f037c24 */ /* 0x040fe4000f8e0203 */
[----:B------:R-:W-:Y:S01]  /*eed0*/  IMAD.WIDE.U32 R4, R15, UR4, R4 ;  /* 0x000000040f047c25 */ /* 0x000fe2000f8e0004 */
[----:B------:R-:W-:Y:S01]  /*eee0*/  SEL R11, RZ, 0xffffffff, P1 ;  /* 0xffffffffff0b7807 */ /* 0x000fe20000800000 */
[----:B------:R-:W-:-:S02]  /*eef0*/  ULDC.64 UR4, c[0x0][0xae0] ;  /* 0x0002b80000047ab9 */ /* 0x000fc40000000a00 */
[----:B--2---:R-:W-:Y:S01]  /*ef00*/  @P0 IMAD.HI.U32 R6, R8, R7, RZ ;  /* 0x0000000708060227 */ /* 0x004fe200078e00ff */
[----:B------:R-:W-:Y:S02]  /*ef10*/  SEL R7, RZ, 0x1, P2 ;  /* 0x00000001ff077807 */ /* 0x000fe40001000000 */
[-C--:B------:R-:W-:Y:S01]  /*ef20*/  ISETP.GE.AND P2, PT, R206, R24.reuse, PT ;  /* 0x00000018ce00720c */ /* 0x080fe20003f46270 */
[----:B------:R-:W-:Y:S02]  /*ef30*/  IMAD.SHL.U32 R10, R10, 0x2, RZ ;  /* 0x000000020a0a7824 */ /* 0x000fe400078e00ff */
[----:B------:R-:W-:Y:S02]  /*ef40*/  IMAD.IADD R5, R5, 0x1, R3 ;  /* 0x0000000105057824 */ /* 0x000fe400078e0203 */
[----:B------:R-:W-:Y:S01]  /*ef50*/  IMAD.MOV.U32 R3, RZ, RZ, R8 ;  /* 0x000000ffff037224 */ /* 0x000fe200078e0008 */
[----:B---3--:R-:W-:Y:S01]  /*ef60*/  @P0 SHF.R.U32.HI R3, RZ, R9, R6 ;  /* 0x00000009ff030219 */ /* 0x008fe20000011606 */
[----:B------:R-:W-:Y:S01]  /*ef70*/  IMAD.SHL.U32 R11, R11, 0x8, RZ ;  /* 0x000000080b0b7824 */ /* 0x000fe200078e00ff */
[----:B------:R-:W-:Y:S01]  /*ef80*/  LOP3.LUT R9, R10, 0x2, R7, 0xe2, !PT ;  /* 0x000000020a097812 */ /* 0x000fe200078ee207 */
[----:B------:R-:W-:Y:S01]  /*ef90*/  IMAD R30, R209, 0x40, R211 ;  /* 0x00000040d11e7824 */ /* 0x000fe200078e02d3 */
[----:B------:R-:W-:Y:S01]  /*efa0*/  SEL R10, RZ, 0xffffffff, P2 ;  /* 0xffffffffff0a7807 */ /* 0x000fe20001000000 */
[--C-:B------:R-:W-:Y:S01]  /*efb0*/  IMAD.MOV R7, RZ, RZ, -R3.reuse ;  /* 0x000000ffff077224 */ /* 0x100fe200078e0a03 */
[----:B------:R-:W-:Y:S01]  /*efc0*/  SHF.R.S32.HI R6, RZ, 0x1f, R3 ;  /* 0x0000001fff067819 */ /* 0x000fe20000011403 */
[----:B------:R-:W-:Y:S01]  /*efd0*/  IMAD.WIDE.U32 R4, R3, UR4, R4 ;  /* 0x0000000403047c25 */ /* 0x000fe2000f8e0004 */
[----:B------:R-:W-:-:S02]  /*efe0*/  ISETP.GE.AND P0, PT, R204, R24, PT ;  /* 0x00000018cc00720c */ /* 0x000fc40003f06270 */
[-C--:B------:R-:W-:Y:S01]  /*eff0*/  ISETP.GE.AND P2, PT, R214, R24.reuse, PT ;  /* 0x00000018d600720c */ /* 0x080fe20003f46270 */
[----:B------:R-:W-:Y:S02]  /*f000*/  IMAD.SHL.U32 R10, R10, 0x4, RZ ;  /* 0x000000040a0a7824 */ /* 0x000fe400078e00ff */
[----:B------:R-:W-:Y:S02]  /*f010*/  IMAD R6, R6, UR4, RZ ;  /* 0x0000000406067c24 */ /* 0x000fe4000f8e02ff */
[----:B------:R-:W-:Y:S01]  /*f020*/  IMAD R7, R29, R7, R8 ;  /* 0x000000071d077224 */ /* 0x000fe200078e0208 */
[----:B------:R-:W-:Y:S01]  /*f030*/  LOP3.LUT R0, R10, 0x4, R9, 0xe2, !PT ;  /* 0x000000040a007812 */ /* 0x000fe200078ee209 */
[----:B------:R-:W-:Y:S01]  /*f040*/  IMAD R9, R3, UR5, R6 ;  /* 0x0000000503097c24 */ /* 0x000fe2000f8e0206 */
[----:B------:R-:W-:Y:S01]  /*f050*/  SEL R6, RZ, 0xffffffff, P0 ;  /* 0xffffffffff067807 */ /* 0x000fe20000000000 */
[----:B------:R-:W-:Y:S01]  /*f060*/  ULDC.64 UR4, c[0x0][0xad8] ;  /* 0x0002b60000047ab9 */ /* 0x000fe20000000a00 */
[----:B------:R-:W-:Y:S01]  /*f070*/  LOP3.LUT R3, R11, 0x8, R0, 0xe2, !PT ;  /* 0x000000080b037812 */ /* 0x000fe200078ee200 */
[----:B------:R-:W-:Y:S01]  /*f080*/  IMAD.IADD R5, R5, 0x1, R9 ;  /* 0x0000000105057824 */ /* 0x000fe200078e0209 */
[----:B------:R-:W-:Y:S01]  /*f090*/  SHF.R.S32.HI R0, RZ, 0x1f, R7 ;  /* 0x0000001fff007819 */ /* 0x000fe20000011407 */
[----:B------:R-:W-:Y:S01]  /*f0a0*/  IMAD.SHL.U32 R6, R6, 0x10, RZ ;  /* 0x0000001006067824 */ /* 0x000fe200078e00ff */
[----:B------:R-:W-:Y:S01]  /*f0b0*/  ISETP.GE.AND P0, PT, R203, R24, PT ;  /* 0x00000018cb00720c */ /* 0x000fe20003f06270 */
[----:B------:R-:W-:-:S03]  /*f0c0*/  IMAD.WIDE.U32 R4, R7, UR4, R4 ;  /* 0x0000000407047c25 */ /* 0x000fc6000f8e0004 */
[----:B------:R-:W-:Y:S01]  /*f0d0*/  SEL R8, RZ, 0xffffffff, P0 ;  /* 0xffffffffff087807 */ /* 0x000fe20000000000 */
[----:B------:R-:W-:Y:S01]  /*f0e0*/  IMAD R0, R0, UR4, RZ ;  /* 0x0000000400007c24 */ /* 0x000fe2000f8e02ff */
[----:B------:R-:W-:Y:S02]  /*f0f0*/  ISETP.GE.AND P0, PT, R215, R24, PT ;  /* 0x00000018d700720c */ /* 0x000fe40003f06270 */
[----:B------:R-:W-:Y:S01]  /*f100*/  LOP3.LUT R6, R6, 0x10, R3, 0xe2, !PT ;  /* 0x0000001006067812 */ /* 0x000fe200078ee203 */
[----:B------:R-:W-:Y:S01]  /*f110*/  IMAD R3, R7, UR5, R0 ;  /* 0x0000000507037c24 */ /* 0x000fe2000f8e0200 */
[----:B------:R-:W-:Y:S01]  /*f120*/  SEL R7, RZ, 0x40, P0 ;  /* 0x00000040ff077807 */ /* 0x000fe20000000000 */
[----:B------:R-:W-:Y:S01]  /*f130*/  IMAD.SHL.U32 R9, R8, 0x20, RZ ;  /* 0x0000002008097824 */ /* 0x000fe200078e00ff */
[----:B------:R-:W-:Y:S01]  /*f140*/  ISETP.GE.AND P0, PT, R30, R31, PT ;  /* 0x0000001f1e00720c */ /* 0x000fe20003f06270 */
[----:B------:R-:W-:Y:S01]  /*f150*/  ULDC.64 UR4, c[0x0][0xa80] ;  /* 0x0002a00000047ab9 */ /* 0x000fe20000000a00 */
[----:B------:R-:W-:-:S02]  /*f160*/  IADD3 R3, R5, R3, RZ ;  /* 0x0000000305037210 */ /* 0x000fc40007ffe0ff */
[C---:B------:R-:W-:Y:S02]  /*f170*/  LEA R20, P1, R4.reuse, UR4, 0x1 ;  /* 0x0000000404147c11 */ /* 0x040fe4000f8208ff */
[----:B------:R-:W-:Y:S02]  /*f180*/  LOP3.LUT R6, R9, 0x20, R6, 0xe2, !PT ;  /* 0x0000002009067812 */ /* 0x000fe400078ee206 */
[----:B------:R-:W-:Y:S02]  /*f190*/  LEA.HI.X R3, R4, UR5, R3, 0x1, P1 ;  /* 0x0000000504037c11 */ /* 0x000fe400088f0c03 */
[----:B------:R-:W-:Y:S02]  /*f1a0*/  LOP3.LUT R21, R6, R7, RZ, 0xfc, !PT ;  /* 0x0000000706157212 */ /* 0x000fe400078efcff */
[----:B------:R-:W-:Y:S01]  /*f1b0*/  SEL R0, RZ, 0x80, P2 ;  /* 0x00000080ff007807 */ /* 0x000fe20001000000 */
[----:B------:R1:W2:Y:S03]  /*f1c0*/  SHFL.IDX PT, R6, R20, RZ, 0x181f ;  /* 0x00181fff14067589 */ /* 0x0002a600000e0000 */
[----:B------:R-:W-:Y:S01]  /*f1d0*/  LOP3.LUT R28, R21, R0, RZ, 0xfc, !PT ;  /* 0x00000000151c7212 */ /* 0x000fe200078efcff */
[----:B------:R1:W3:Y:S01]  /*f1e0*/  SHFL.IDX PT, R7, R3, RZ, 0x181f ;  /* 0x00181fff03077589 */ /* 0x0002e200000e0000 */
[----:B------:R-:W-:Y:S05]  /*f1f0*/  @P0 BRA `(.L_x_3968) ;  /* 0x00000000007c0947 */ /* 0x000fea0003800000 */
[-C--:B------:R-:W-:Y:S02]  /*f200*/  ISETP.GE.AND P2, PT, R207, R24.reuse, PT ;  /* 0x00000018cf00720c */ /* 0x080fe40003f46270 */
[-C--:B------:R-:W-:Y:S02]  /*f210*/  ISETP.GE.AND P1, PT, R189, R24.reuse, PT ;  /* 0x00000018bd00720c */ /* 0x080fe40003f26270 */
[-C--:B------:R-:W-:Y:S02]  /*f220*/  ISETP.GE.AND P5, PT, R206, R24.reuse, PT ;  /* 0x00000018ce00720c */ /* 0x080fe40003fa6270 */
[----:B------:R-:W-:-:S07]  /*f230*/  ISETP.GE.AND P3, PT, R205, R24, PT ;  /* 0x00000018cd00720c */ /* 0x000fce0003f66270 */
[-C--:B--2---:R-:W-:Y:S02]  /*f240*/  @!P2 LEA R8, P0, R207, R6.reuse, 0x1 ;  /* 0x00000006cf08a211 */ /* 0x084fe400078008ff */
[----:B---3--:R-:W-:Y:S02]  /*f250*/  @!P1 IMAD.WIDE R4, R189, 0x2, R6 ;  /* 0x00000002bd049825 */ /* 0x008fe400078e0206 */
[----:B------:R-:W-:Y:S02]  /*f260*/  @!P2 LEA.HI.X R9, R207, R7, R233, 0x1, P0 ;  /* 0x00000007cf09a211 */ /* 0x000fe400000f0ce9 */
[----:B------:R-:W-:Y:S01]  /*f270*/  @!P5 LEA R10, P4, R206, R6, 0x1 ;  /* 0x00000006ce0ad211 */ /* 0x000fe200078808ff */
[----:B------:R-:W-:Y:S01]  /*f280*/  @!P1 ST.E.128 desc[UR40][R4.64], RZ ;  /* 0x000000ff04009985 */ /* 0x000fe2000c101d28 */
[-C--:B------:R-:W-:Y:S02]  /*f290*/  ISETP.GE.AND P1, PT, R203, R24.reuse, PT ;  /* 0x00000018cb00720c */ /* 0x080fe40003f26270 */
[----:B------:R-:W-:Y:S01]  /*f2a0*/  LOP3.LUT P0, RZ, R21, 0x40, RZ, 0xc0, !PT ;  /* 0x0000004015ff7812 */ /* 0x000fe2000780c0ff */
[----:B------:R2:W-:Y:S01]  /*f2b0*/  @!P2 ST.E.128 desc[UR40][R8.64], RZ ;  /* 0x000000ff0800a985 */ /* 0x0005e2000c101d28 */
[----:B------:R-:W-:-:S02]  /*f2c0*/  ISETP.GE.AND P2, PT, R204, R24, PT ;  /* 0x00000018cc00720c */ /* 0x000fc40003f46270 */
[-C--:B------:R-:W-:Y:S02]  /*f2d0*/  @!P5 LEA.HI.X R11, R206, R7.reuse, R232, 0x1, P4 ;  /* 0x00000007ce0bd211 */ /* 0x080fe400020f0ce8 */
[----:B------:R-:W-:Y:S02]  /*f2e0*/  LOP3.LUT P4, RZ, R28, 0x80, RZ, 0xc0, !PT ;  /* 0x000000801cff7812 */ /* 0x000fe4000788c0ff */
[CC--:B------:R-:W-:Y:S01]  /*f2f0*/  @!P3 LEA R12, P6, R205.reuse, R6.reuse, 0x1 ;  /* 0x00000006cd0cb211 */ /* 0x0c0fe200078c08ff */
[----:B------:R4:W-:Y:S03]  /*f300*/  @!P5 ST.E.128 desc[UR40][R10.64], RZ ;  /* 0x000000ff0a00d985 */ /* 0x0009e6000c101d28 */
[----:B------:R-:W-:Y:S02]  /*f310*/  @!P3 LEA.HI.X R13, R205, R7, R231, 0x1, P6 ;  /* 0x00000007cd0db211 */ /* 0x000fe400030f0ce7 */
[----:B--2---:R-:W-:-:S02]  /*f320*/  @!P1 LEA R8, P6, R203, R6, 0x1 ;  /* 0x00000006cb089211 */ /* 0x004fc400078c08ff */
[CC--:B------:R-:W-:Y:S01]  /*f330*/  @!P2 LEA R4, P5, R204.reuse, R6.reuse, 0x1 ;  /* 0x00000006cc04a211 */ /* 0x0c0fe200078a08ff */
        /* <DEDUP_REMOVED lines=11> */
.L_x_3968:
[----:B------:R-:W-:Y:S05]  /*f3f0*/  BSYNC B1 ;  /* 0x0000000000017941 */ /* 0x000fea0003800000 */
.L_x_3967:
[----:B------:R-:W-:Y:S01]  /*f400*/  VIADD R0, R30, 0x20 ;  /* 0x000000201e007836 */ /* 0x000fe20000000000 */
[----:B---34-:R3:W4:Y:S04]  /*f410*/  SHFL.IDX PT, R7, R3, 0x1, 0x181f ;  /* 0x00381f0003077f89 */ /* 0x01872800000e0000 */
[----:B------:R-:W-:Y:S01]  /*f420*/  ISETP.GE.AND P0, PT, R0, R31, PT ;  /* 0x0000001f0000720c */ /* 0x000fe20003f06270 */
[----:B--2---:R3:W2:-:S12]  /*f430*/  SHFL.IDX PT, R6, R20, 0x1, 0x181f ;  /* 0x00381f0014067f89 */ /* 0x00469800000e0000 */
[----:B---3--:R-:W-:Y:S05]  /*f440*/  @P0 BRA `(.L_x_3963) ;  /* 0x00000000007c0947 */ /* 0x008fea0003800000 */
[-C--:B------:R-:W-:Y:S02]  /*f450*/  ISETP.GE.AND P6, PT, R189, R24.reuse, PT ;  /* 0x00000018bd00720c */ /* 0x080fe40003fc6270 */
[-C--:B------:R-:W-:Y:S02]  /*f460*/  ISETP.GE.AND P5, PT, R207, R24.reuse, PT ;  /* 0x00000018cf00720c */ /* 0x080fe40003fa6270 */
[-C--:B------:R-:W-:Y:S02]  /*f470*/  ISETP.GE.AND P4, PT, R206, R24.reuse, PT ;  /* 0x00000018ce00720c */ /* 0x080fe40003f86270 */
[-C--:B------:R-:W-:Y:S02]  /*f480*/  ISETP.GE.AND P3, PT, R205, R24.reuse, PT ;  /* 0x00000018cd00720c */ /* 0x080fe40003f66270 */
[-C--:B------:R-:W-:Y:S02]  /*f490*/  ISETP.GE.AND P2, PT, R204, R24.reuse, PT ;  /* 0x00000018cc00720c */ /* 0x080fe40003f46270 */
[----:B------:R-:W-:-:S03]  /*f4a0*/  ISETP.GE.AND P1, PT, R203, R24, PT ;  /* 0x00000018cb00720c */ /* 0x000fc60003f26270 */
[----:B--2-4-:R-:W-:Y:S02]  /*f4b0*/  @!P6 IMAD.WIDE R4, R189, 0x2, R6 ;  /* 0x00000002bd04e825 */ /* 0x014fe400078e0206 */
[----:B------:R-:W-:-:S03]  /*f4c0*/  @!P5 LEA R8, P0, R207, R6, 0x1 ;  /* 0x00000006cf08d211 */ /* 0x000fc600078008ff */
[----:B------:R2:W-:Y:S01]  /*f4d0*/  @!P6 ST.E.128 desc[UR40][R4.64], RZ ;  /* 0x000000ff0400e985 */ /* 0x0005e2000c101d28 */
[CC--:B------:R-:W-:Y:S02]  /*f4e0*/  @!P4 LEA R10, P6, R206.reuse, R6.reuse, 0x1 ;  /* 0x00000006ce0ac211 */ /* 0x0c0fe400078c08ff */
[-C--:B------:R-:W-:Y:S02]  /*f4f0*/  @!P5 LEA.HI.X R9, R207, R7.reuse, R233, 0x1, P0 ;  /* 0x00000007cf09d211 */ /* 0x080fe400000f0ce9 */
[----:B------:R-:W-:Y:S02]  /*f500*/  LOP3.LUT P0, RZ, R21, 0x40, RZ, 0xc0, !PT ;  /* 0x0000004015ff7812 */ /* 0x000fe4000780c0ff */
[----:B------:R-:W-:Y:S01]  /*f510*/  @!P4 LEA.HI.X R11, R206, R7, R232, 0x1, P6 ;  /* 0x00000007ce0bc211 */ /* 0x000fe200030f0ce8 */
[----:B------:R3:W-:Y:S01]  /*f520*/  @!P5 ST.E.128 desc[UR40][R8.64], RZ ;  /* 0x000000ff0800d985 */ /* 0x0007e2000c101d28 */
[----:B------:R-:W-:Y:S02]  /*f530*/  LOP3.LUT P6, RZ, R28, 0x80, RZ, 0xc0, !PT ;  /* 0x000000801cff7812 */ /* 0x000fe400078cc0ff */
[-C--:B------:R-:W-:Y:S01]  /*f540*/  @!P3 LEA R12, P5, R205, R6.reuse, 0x1 ;  /* 0x00000006cd0cb211 */ /* 0x080fe200078a08ff */
[----:B------:R3:W-:Y:S01]  /*f550*/  @!P4 ST.E.128 desc[UR40][R10.64], RZ ;  /* 0x000000ff0a00c985 */ /* 0x0007e2000c101d28 */
[----:B------:R-:W-:-:S02]  /*f560*/  @!P2 LEA R14, P4, R204, R6, 0x1 ;  /* 0x00000006cc0ea211 */ /* 0x000fc400078808ff */
[-C--:B------:R-:W-:Y:S02]  /*f570*/  @!P3 LEA.HI.X R13, R205, R7.reuse, R231, 0x1, P5 ;  /* 0x00000007cd0db211 */ /* 0x080fe400028f0ce7 */
[-C--:B--2---:R-:W-:Y:S02]  /*f580*/  @!P1 LEA R4, P5, R203, R6.reuse, 0x1 ;  /* 0x00000006cb049211 */ /* 0x084fe400078a08ff */
[-C--:B------:R-:W-:Y:S01]  /*f590*/  @!P2 LEA.HI.X R15, R204, R7.reuse, R230, 0x1, P4 ;  /* 0x00000007cc0fa211 */ /* 0x080fe200020f0ce6 */
[----:B------:R3:W-:Y:S01]  /*f5a0*/  @!P3 ST.E.128 desc[UR40][R12.64], RZ ;  /* 0x000000ff0c00b985 */ /* 0x0007e2000c101d28 */
[-C--:B-1----:R-:W-:Y:S02]  /*f5b0*/  @P0 LEA R20, P3, R215, R6.reuse, 0x1 ;  /* 0x00000006d7140211 */ /* 0x082fe400078608ff */
[----:B------:R-:W-:Y:S01]  /*f5c0*/  @P6 LEA R6, P4, R214, R6, 0x1 ;  /* 0x00000006d6066211 */ /* 0x000fe200078808ff */
[----:B------:R3:W-:Y:S01]  /*f5d0*/  @!P2 ST.E.128 desc[UR40][R14.64], RZ ;  /* 0x000000ff0e00a985 */ /* 0x0007e2000c101d28 */
[----:B------:R-:W-:-:S02]  /*f5e0*/  @!P1 LEA.HI.X R5, R203, R7, R229, 0x1, P5 ;  /* 0x00000007cb059211 */ /* 0x000fc400028f0ce5 */
[-C--:B------:R-:W-:Y:S02]  /*f5f0*/  @P0 LEA.HI.X R21, R215, R7.reuse, R228, 0x1, P3 ;  /* 0x00000007d7150211 */ /* 0x080fe400018f0ce4 */
[----:B------:R-:W-:Y:S01]  /*f600*/  @P6 LEA.HI.X R7, R214, R7, R227, 0x1, P4 ;  /* 0x00000007d6076211 */ /* 0x000fe200020f0ce3 */
[----:B------:R3:W-:Y:S04]  /*f610*/  @!P1 ST.E.128 desc[UR40][R4.64], RZ ;  /* 0x000000ff04009985 */ /* 0x0007e8000c101d28 */
[----:B------:R3:W-:Y:S04]  /*f620*/  @P0 ST.E.128 desc[UR40][R20.64], RZ ;  /* 0x000000ff14000985 */ /* 0x0007e8000c101d28 */
[----:B------:R3:W-:Y:S02]  /*f630*/  @P6 ST.E.128 desc[UR40][R6.64], RZ ;  /* 0x000000ff06006985 */ /* 0x0007e4000c101d28 */
.L_x_3963:
[----:B------:R-:W-:Y:S05]  /*f640*/  BSYNC B0 ;  /* 0x0000000000007941 */ /* 0x000fea0003800000 */
.L_x_3957:
[----:B------:R-:W-:Y:S02]  /*f650*/  ULDC UR4, c[0x0][0xc3c] ;  /* 0x00030f0000047ab9 */ /* 0x000fe40000000800 */
[----:B------:R-:W-:-:S13]  /*f660*/  ISETP.GE.AND P0, PT, R27, UR4, PT ;  /* 0x000000041b007c0c */ /* 0x000fda000bf06270 */
[----:B------:R-:W-:Y:S05]  /*f670*/  @!P0 BRA `(.L_x_3969) ;  /* 0xffffff1800ec8947 */ /* 0x000fea000383ffff */
[----:B------:R-:W-:Y:S05]  /*f680*/  BRA `(.L_x_3850) ;  /* 0x00000088007c7947 */ /* 0x000fea0003800000 */
.L_x_3848:
[----:B------:R-:W-:-:S08]  /*f690*/  NOP ;  /* 0x0000000000007918 */ /* 0x000fd00000000000 */
[----:B------:R-:W0:-:S00]  /*f6a0*/  USETMAXREG.DEALLOC.CTAPOOL 0x18 ;  /* 0x00000018000079c8 */ /* 0x000e0000080e0500 */
[----:B0-----:R-:W2:Y:S01]  /*f6b0*/  LDL.LU R2, [R1+0x1c] ;  /* 0x00001c0001027983 */ /* 0x001ea20000300800 */
[----:B------:R-:W-:-:S06]  /*f6c0*/  LOP3.LUT R0, R0, 0x3, RZ, 0xc0, !PT ;  /* 0x0000000300007812 */ /* 0x000fcc00078ec0ff */
[----:B------:R-:W0:Y:S02]  /*f6d0*/  SHFL.IDX PT, R0, R0, RZ, 0x1f ;  /* 0x00001fff00007589 */ /* 0x000e2400000e0000 */
[----:B0-----:R-:W-:Y:S01]  /*f6e0*/  ISETP.NE.AND P0, PT, R0, RZ, PT ;  /* 0x000000ff0000720c */ /* 0x001fe20003f05270 */
[----:B------:R-:W-:Y:S01]  /*f6f0*/  IMAD.MOV.U32 R0, RZ, RZ, RZ ;  /* 0x000000ffff007224 */ /* 0x000fe200078e00ff */
        /* <DEDUP_REMOVED lines=11> */
.L_x_3970:
        /* <DEDUP_REMOVED lines=42> */
.L_x_3976:
        /* <DEDUP_REMOVED lines=12> */
.L_x_3975:
[----:B------:R-:W-:Y:S05]  /*fb10*/  BSYNC B0 ;  /* 0x0000000000007941 */ /* 0x000fea0003800000 */
.L_x_3974:
        /* <DEDUP_REMOVED lines=22> */
.L_x_3972:
        /* <DEDUP_REMOVED lines=16> */
.L_x_3977:
        /* <DEDUP_REMOVED lines=25> */
.L_x_3973:
[----:B------:R-:W-:Y:S02]  /*ff10*/  IMAD.MOV.U32 R17, RZ, RZ, RZ ;  /* 0x000000ffff117224 */ /* 0x000fe400078e00ff */
[----:B------:R-:W-:Y:S02]  /*ff20*/  IMAD.U32 R16, RZ, RZ, UR6 ;  /* 0x00000006ff107e24 */ /* 0x000fe4000f8e00ff */
[----:B------:R-:W-:-:S07]  /*ff30*/  IMAD.MOV.U32 R18, RZ, RZ, RZ ;  /* 0x000000ffff127224 */ /* 0x000fce00078e00ff */
.L_x_3978:
[----:B------:R-:W-:-:S13]  /*ff40*/  ISETP.NE.AND P0, PT, R5, RZ, PT ;  /* 0x000000ff0500720c */ /* 0x000fda0003f05270 */
[----:B------:R-:W0:Y:S01]  /*ff50*/  @!P0 S2R R3, SR_CgaCtaId ;  /* 0x0000000000038919 */ /* 0x000e220000008800 */
[----:B------:R-:W-:-:S04]  /*ff60*/  @!P0 MOV R0, 0x400 ;  /* 0x0000040000008802 */ /* 0x000fc80000000f00 */
[----:B0-----:R-:W-:-:S05]  /*ff70*/  @!P0 LEA R0, R3, R0, 0x18 ;  /* 0x0000000003008211 */ /* 0x001fca00078ec0ff */
[----:B------:R2:W-:Y:S01]  /*ff80*/  @!P0 STS.128 [R0+0x28cd0], R16 ;  /* 0x028cd01000008388 */ /* 0x0005e20000000c00 */
[----:B------:R-:W-:Y:S06]  /*ff90*/  BAR.ARV 0x5, 0x180 ;  /* 0x0146000000007b1d */ /* 0x000fec0000002000 */
.L_x_3971:
[----:B--2---:R-:W-:Y:S01]  /*ffa0*/  IMAD.MOV.U32 R0, RZ, RZ, 0x1 ;  /* 0x00000001ff007424 */ /* 0x004fe200078e00ff */
[----:B------:R2:W-:Y:S01]  /*ffb0*/  STL [R1+0x38], RZ ;  /* 0x000038ff01007387 */ /* 0x0005e20000100800 */
[----:B------:R-:W-:Y:S02]  /*ffc0*/  ULDC UR4, c[0x0][0xc3c] ;  /* 0x00030f0000047ab9 */ /* 0x000fe40000000800 */
[----:B-1----:R-:W-:Y:S01]  /*ffd0*/  ISETP.GE.AND P0, PT, R19, UR4, PT ;  /* 0x0000000413007c0c */ /* 0x002fe2000bf06270 */
[----:B------:R2:W-:Y:S04]  /*ffe0*/  STL [R1+0x14], R0 ;  /* 0x0000140001007387 */ /* 0x0005e80000100800 */
[----:B------:R2:W-:Y:S08]  /*fff0*/  STL [R1+0x8], RZ ;  /* 0x000008ff01007387 */ /* 0x0005f00000100800 */
[----:B--2---:R-:W-:Y:S05]  /*10000*/  @P0 BRA `(.L_x_3979) ;  /* 0x0000007c00340947 */ /* 0x004fea0003800000 */
[----:B------:R-:W1:Y:S01]  /*10010*/  S2R R5, SR_TID.X ;  /* 0x0000000000057919 */ /* 0x000e620000002100 */
[----:B------:R-:W2:Y:S01]  /*10020*/  S2UR UR5, SR_CgaCtaId ;  /* 0x00000000000579c3 */ /* 0x000ea20000008800 */
[----:B------:R-:W-:Y:S01]  /*10030*/  UMOV UR4, 0x400 ;  /* 0x0000040000047882 */ /* 0x000fe20000000000 */
[----:B------:R-:W-:Y:S01]  /*10040*/  BSSY B8, `(.L_x_3979) ;  /* 0x00007c9000087945 */ /* 0x000fe20003800000 */
[----:B------:R-:W-:Y:S01]  /*10050*/  ULDC.64 UR38, c[0x0][0x198] ;  /* 0x0000660000267ab9 */ /* 0x000fe20000000a00 */
[----:B------:R-:W-:Y:S01]  /*10060*/  ULDC UR36, c[0x0][0xc] ;  /* 0x0000030000247ab9 */ /* 0x000fe20000000800 */
[----:B--2---:R-:W-:Y:S01]  /*10070*/  ULEA UR4, UR5, UR4, 0x18 ;  /* 0x0000000405047291 */ /* 0x004fe2000f8ec03f */
[C---:B-1----:R-:W-:Y:S01]  /*10080*/  IMAD.SHL.U32 R0, R5.reuse, 0x8, RZ ;  /* 0x0000000805007824 */ /* 0x042fe200078e00ff */
[----:B------:R-:W-:-:S04]  /*10090*/  LOP3.LUT R4, R5, 0x7f, RZ, 0xc0, !PT ;  /* 0x0000007f05047812 */ /* 0x000fc800078ec0ff */
[----:B0-----:R-:W-:-:S04]  /*100a0*/  LOP3.LUT R2, R0, 0x1f8, RZ, 0xc0, !PT ;  /* 0x000001f800027812 */ /* 0x001fc800078ec0ff */
        /* <DEDUP_REMOVED lines=8> */
[----:B------:R-:W-:Y:S01]  /*10130*/  MOV R0, 0x1 ;  /* 0x0000000100007802 */ /* 0x000fe20000000f00 */
[----:B------:R0:W-:Y:S04]  /*10140*/  STL [R1+0x4], R4 ;  /* 0x0000040401007387 */ /* 0x0001e80000100800 */
[----:B------:R0:W-:Y:S04]  /*10150*/  STL [R1+0x5c], R2 ;  /* 0x00005c0201007387 */ /* 0x0001e80000100800 */
[----:B------:R0:W-:Y:S04]  /*10160*/  STL [R1+0x8], RZ ;  /* 0x000008ff01007387 */ /* 0x0001e80000100800 */
[----:B------:R0:W-:Y:S04]  /*10170*/  STL [R1+0x14], R0 ;  /* 0x0000140001007387 */ /* 0x0001e80000100800 */
[----:B------:R0:W-:Y:S04]  /*10180*/  STL [R1+0xc], RZ ;  /* 0x00000cff01007387 */ /* 0x0001e80000100800 */
[----:B------:R0:W-:Y:S04]  /*10190*/  STL [R1+0x18], R0 ;  /* 0x0000180001007387 */ /* 0x0001e80000100800 */
[----:B------:R0:W-:Y:S02]  /*101a0*/  STL [R1+0x38], RZ ;  /* 0x000038ff01007387 */ /* 0x0001e40000100800 */
.L_x_4143:
[----:B01----:R-:W0:Y:S02]  /*101b0*/  LDC.64 R2, c[0x0][0xc88] ;  /* 0x00032200ff027b82 */ /* 0x003e240000000a00 */
[----:B0-----:R-:W-:-:S05]  /*101c0*/  IMAD.WIDE R2, R19, 0x4, R2 ;  /* 0x0000000413027825 */ /* 0x001fca00078e0202 */
[----:B--2---:R-:W2:Y:S01]  /*101d0*/  LDG.E R13, desc[UR40][R2.64] ;  /* 0x00000028020d7981 */ /* 0x004ea2000c1e1900 */
[----:B------:R-:W-:Y:S05]  /*101e0*/  YIELD ;  /* 0x0000000000007946 */ /* 0x000fea0003800000 */
[----:B------:R-:W-:Y:S01]  /*101f0*/  ULDC.64 UR4, c[0x0][0xa28] ;  /* 0x00028a0000047ab9 */ /* 0x000fe20000000a00 */
[----:B------:R-:W-:Y:S01]  /*10200*/  IMAD.MOV.U32 R0, RZ, RZ, RZ ;  /* 0x000000ffff007224 */ /* 0x000fe200078e00ff */
[----:B------:R-:W-:Y:S01]  /*10210*/  ISETP.NE.U32.AND P0, PT, RZ, UR4, PT ;  /* 0x00000004ff007c0c */ /* 0x000fe2000bf05070 */
[----:B------:R-:W-:Y:S01]  /*10220*/  ULDC.64 UR10, c[0x0][0xa18] ;  /* 0x00028600000a7ab9 */ /* 0x000fe20000000a00 */
        /* <DEDUP_REMOVED lines=9> */
[----:B------:R0:W-:Y:S01]  /*102c0*/  STL [R1+0x48], R4 ;  /* 0x0000480401007387 */ /* 0x0001e20000100800 */
[----:B------:R-:W-:Y:S02]  /*102d0*/  ISETP.NE.U32.AND P2, PT, RZ, UR4, PT ;  /* 0x00000004ff007c0c */ /* 0x000fe4000bf45070 */
[----:B------:R-:W-:Y:S01]  /*102e0*/  SHF.L.U64.HI R14, R13, 0x2, R4 ;  /* 0x000000020d0e7819 */ /* 0x000fe20000010204 */
[----:B-----5:R1:W5:Y:S01]  /*102f0*/  @P0 LDG.E R0, desc[UR40][R2.64] ;  /* 0x0000002802000981 */ /* 0x020362000c1e1900 */
[----:B------:R-:W-:Y:S01]  /*10300*/  ISETP.NE.AND.EX P2, PT, RZ, UR5, PT, P2 ;  /* 0x00000005ff007c0c */ /* 0x000fe2000bf45320 */
[----:B------:R-:W-:Y:S01]  /*10310*/  IMAD.MOV.U32 R12, RZ, RZ, RZ ;  /* 0x000000ffff0c7224 */ /* 0x000fe200078e00ff */
[----:B------:R-:W-:Y:S01]  /*10320*/  ISETP.NE.U32.AND P3, PT, RZ, UR10, PT ;  /* 0x0000000aff007c0c */ /* 0x000fe2000bf65070 */
[----:B------:R-:W-:Y:S01]  /*10330*/  STL [R1], R15 ;  /* 0x0000000f01007387 */ /* 0x000fe20000100800 */
[----:B------:R-:W-:-:S02]  /*10340*/  ISETP.NE.U32.AND P0, PT, RZ, UR6, PT ;  /* 0x00000006ff007c0c */ /* 0x000fc4000bf05070 */
[C---:B0-----:R-:W-:Y:S01]  /*10350*/  IADD3 R4, P4, R15.reuse, UR4, RZ ;  /* 0x000000040f047c10 */ /* 0x041fe2000ff9e0ff */
[----:B------:R-:W-:Y:S01]  /*10360*/  STL [R1+0x20], R14 ;  /* 0x0000200e01007387 */ /* 0x000fe20000100800 */
[----:B------:R-:W-:Y:S02]  /*10370*/  ISETP.NE.AND.EX P3, PT, RZ, UR11, PT, P3 ;  /* 0x0000000bff007c0c */ /* 0x000fe4000bf65330 */
[----:B-1----:R-:W-:Y:S02]  /*10380*/  CS2R R2, SRZ ;  /* 0x0000000000027805 */ /* 0x002fe4000001ff00 */
[C---:B------:R-:W-:Y:S02]  /*10390*/  IADD3.X R5, R14.reuse, UR5, RZ, P4, !PT ;  /* 0x000000050e057c10 */ /* 0x040fe4000a7fe4ff */
[----:B------:R-:W-:Y:S02]  /*103a0*/  IADD3 R6, P4, R15, UR8, RZ ;  /* 0x000000080f067c10 */ /* 0x000fe4000ff9e0ff */
[----:B------:R-:W-:Y:S01]  /*103b0*/  ISETP.NE.U32.AND P1, PT, RZ, UR8, PT ;  /* 0x00000008ff007c0c */ /* 0x000fe2000bf25070 */
[----:B------:R-:W2:Y:S01]  /*103c0*/  @P2 LDG.E R2, desc[UR40][R4.64] ;  /* 0x0000002804022981 */ /* 0x000ea2000c1e1900 */
[----:B------:R-:W-:Y:S01]  /*103d0*/  IADD3.X R7, R14, UR9, RZ, P4, !PT ;  /* 0x000000090e077c10 */ /* 0x000fe2000a7fe4ff */
[----:B------:R-:W-:Y:S01]  /*103e0*/  ULDC UR4, c[0x0][0x288] ;  /* 0x0000a20000047ab9 */ /* 0x000fe20000000800 */
[----:B------:R-:W-:-:S02]  /*103f0*/  ISETP.NE.AND.EX P0, PT, RZ, UR7, PT, P0 ;  /* 0x00000007ff007c0c */ /* 0x000fc4000bf05300 */
[----:B------:R-:W-:Y:S02]  /*10400*/  ISETP.NE.AND.EX P1, PT, RZ, UR9, PT, P1 ;  /* 0x00000009ff007c0c */ /* 0x000fe4000bf25310 */
[C---:B------:R-:W-:Y:S02]  /*10410*/  @P3 IADD3 R10, P4, R15.reuse, UR10, RZ ;  /* 0x0000000a0f0a3c10 */ /* 0x040fe4000ff9e0ff */
[----:B------:R-:W-:Y:S02]  /*10420*/  IADD3 R8, P5, R15, UR6, RZ ;  /* 0x000000060f087c10 */ /* 0x000fe4000ffbe0ff */
[C---:B------:R-:W-:Y:S02]  /*10430*/  @P3 IADD3.X R11, R14.reuse, UR11, RZ, P4, !PT ;  /* 0x0000000b0e0b3c10 */ /* 0x040fe4000a7fe4ff */
[----:B------:R-:W-:-:S05]  /*10440*/  IADD3.X R9, R14, UR7, RZ, P5, !PT ;  /* 0x000000070e097c10 */ /* 0x000fca000affe4ff */
[----:B------:R-:W5:Y:S04]  /*10450*/  @P0 LDG.E R12, desc[UR40][R8.64] ;  /* 0x00000028080c0981 */ /* 0x000f68000c1e1900 */
[----:B------:R-:W5:Y:S04]  /*10460*/  @P1 LDG.E R3, desc[UR40][R6.64] ;  /* 0x0000002806031981 */ /* 0x000f68000c1e1900 */
        /* <DEDUP_REMOVED lines=10> */
[----:B------:R-:W-:-:S03]  /*10510*/  ULDC UR5, c[0x0][0x348] ;  /* 0x0000d20000057ab9 */ /* 0x000fc60000000800 */
[----:B0-----:R-:W-:Y:S01]  /*10520*/  IMAD.U32 R10, RZ, RZ, UR4 ;  /* 0x00000004ff0a7e24 */ /* 0x001fe2000f8e00ff */
[----:B--2---:R0:W-:Y:S02]  /*10530*/  STL [R1+0x50], R2 ;  /* 0x0000500201007387 */ /* 0x0041e40000100800 */
[----:B0-----:R-:W-:Y:S01]  /*10540*/  IMAD.U32 R2, RZ, RZ, UR5 ;  /* 0x00000005ff027e24 */ /* 0x001fe2000f8e00ff */
[----:B------:R-:W-:Y:S06]  /*10550*/  @P3 BRA `(.L_x_3980) ;  /* 0x0000000000143947 */ /* 0x000fec0003800000 */
[----:B------:R-:W-:Y:S05]  /*10560*/  @!P2 BRA `(.L_x_3980) ;  /* 0x000000000010a947 */ /* 0x000fea0003800000 */
[----:B------:R-:W2:Y:S04]  /*10570*/  LDG.E R11, desc[UR40][R4.64] ;  /* 0x00000028040b7981 */ /* 0x000ea8000c1e1900 */
[----:B------:R-:W2:Y:S02]  /*10580*/  LDG.E R4, desc[UR40][R4.64+0x4] ;  /* 0x0000042804047981 */ /* 0x000ea4000c1e1900 */
[----:B--2---:R-:W-:-:S05]  /*10590*/  IMAD.IADD R4, R4, 0x1, -R11 ;  /* 0x0000000104047824 */ /* 0x004fca00078e0a0b */
[----:B------:R0:W-:Y:S02]  /*105a0*/  STL [R1+0x50], R4 ;  /* 0x0000500401007387 */ /* 0x0001e40000100800 */
.L_x_3980:
[----:B0----5:R-:W-:Y:S01]  /*105b0*/  IMAD.IADD R4, R12, 0x1, R0 ;  /* 0x000000010c047824 */ /* 0x021fe200078e0200 */
[----:B------:R-:W-:Y:S01]  /*105c0*/  ULDC.64 UR4, c[0x0][0xa20] ;  /* 0x0002880000047ab9 */ /* 0x000fe20000000a00 */
[----:B------:R0:W-:Y:S01]  /*105d0*/  STL [R1+0x10], R13 ;  /* 0x0000100d01007387 */ /* 0x0001e20000100800 */
[----:B------:R-:W-:-:S03]  /*105e0*/  ISETP.NE.U32.AND P2, PT, RZ, UR4, PT ;  /* 0x00000004ff007c0c */ /* 0x000fc6000bf45070 */
[----:B------:R0:W-:Y:S01]  /*105f0*/  STL [R1+0x24], R4 ;  /* 0x0000240401007387 */ /* 0x0001e20000100800 */
[----:B------:R-:W-:-:S13]  /*10600*/  ISETP.NE.AND.EX P2, PT, RZ, UR5, PT, P2 ;  /* 0x00000005ff007c0c */ /* 0x000fda000bf45320 */
[----:B0-----:R-:W-:Y:S05]  /*10610*/  @!P2 BRA `(.L_x_3981) ;  /* 0x000000000010a947 */ /* 0x001fea0003800000 */
[----:B------:R-:W-:-:S04]  /*10620*/  IADD3 R10, P0, R15, UR4, RZ ;  /* 0x000000040f0a7c10 */ /* 0x000fc8000ff1e0ff */
[----:B------:R-:W-:-:S05]  /*10630*/  IADD3.X R11, R14, UR5, RZ, P0, !PT ;  /* 0x000000050e0b7c10 */ /* 0x000fca00087fe4ff */
[----:B------:R0:W5:Y:S01]  /*10640*/  LDG.E R10, desc[UR40][R10.64] ;  /* 0x000000280a0a7981 */ /* 0x000162000c1e1900 */
[----:B------:R-:W-:Y:S05]  /*10650*/  BRA `(.L_x_3982) ;  /* 0x0000000000107947 */ /* 0x000fea0003800000 */
.L_x_3981:
[----:B------:R-:W-:Y:S05]  /*10660*/  @!P0 BRA `(.L_x_3982) ;  /* 0x00000000000c8947 */ /* 0x000fea0003800000 */
[----:B------:R-:W2:Y:S04]  /*10670*/  LDG.E R10, desc[UR40][R8.64] ;  /* 0x00000028080a7981 */ /* 0x000ea8000c1e1900 */
[----:B------:R-:W2:Y:S02]  /*10680*/  LDG.E R8, desc[UR40][R8.64+0x4] ;  /* 0x0000042808087981 */ /* 0x000ea4000c1e1900 */
[----:B--2---:R-:W-:-:S07]  /*10690*/  IMAD.IADD R10, R8, 0x1, -R10 ;  /* 0x00000001080a7824 */ /* 0x004fce00078e0a0a */
.L_x_3982:
[----:B-----5:R-:W-:Y:S02]  /*106a0*/  IMAD.IADD R10, R10, 0x1, -R0 ;  /* 0x000000010a0a7824 */ /* 0x020fe400078e0a00 */
[----:B------:R-:W2:Y:S04]  /*106b0*/  @P1 LDG.E R0, desc[UR40][R6.64] ;  /* 0x0000002806001981 */ /* 0x000ea8000c1e1900 */
[----:B------:R-:W2:Y:S01]  /*106c0*/  @P1 LDG.E R6, desc[UR40][R6.64+0x4] ;  /* 0x0000042806061981 */ /* 0x000ea2000c1e1900 */
[----:B------:R-:W-:Y:S01]  /*106d0*/  IMAD.MOV R5, RZ, RZ, -R10 ;  /* 0x000000ffff057224 */ /* 0x000fe200078e0a0a */
[----:B------:R-:W-:Y:S04]  /*106e0*/  BSSY B0, `(.L_x_3983) ;  /* 0x00001c6000007945 */ /* 0x000fe80003800000 */
[----:B------:R-:W-:Y:S01]  /*106f0*/  VIMNMX R5, RZ, R5, !PT ;  /* 0x00000005ff057248 */ /* 0x000fe20007fe0100 */
[----:B--2---:R-:W-:-:S04]  /*10700*/  @P1 IMAD.IADD R2, R6, 0x1, -R0 ;  /* 0x0000000106021824 */ /* 0x004fc800078e0a00 */
[----:B------:R-:W-:-:S04]  /*10710*/  IMAD.IADD R4, R10, 0x1, R2 ;  /* 0x000000010a047824 */ /* 0x000fc800078e0202 */
[----:B------:R-:W-:Y:S01]  /*10720*/  VIADD R0, R4, 0x3f ;  /* 0x0000003f04007836 */ /* 0x000fe20000000000 */
[----:B------:R1:W-:Y:S04]  /*10730*/  STL [R1+0x4c], R4 ;  /* 0x00004c0401007387 */ /* 0x0003e80000100800 */
[----:B-1----:R-:W-:-:S04]  /*10740*/  SHF.R.S32.HI R4, RZ, 0x1f, R0 ;  /* 0x0000001fff047819 */ /* 0x002fc80000011400 */
[----:B------:R-:W-:-:S04]  /*10750*/  LEA.HI R0, R4, R0, RZ, 0x6 ;  /* 0x0000000004007211 */ /* 0x000fc800078f30ff */
[----:B------:R-:W-:Y:S02]  /*10760*/  LOP3.LUT R4, R0, 0xffffffc0, RZ, 0xc0, !PT ;  /* 0xffffffc000047812 */ /* 0x000fe400078ec0ff */
[----:B------:R-:W-:Y:S02]  /*10770*/  SHF.R.S32.HI R0, RZ, 0x6, R0 ;  /* 0x00000006ff007819 */ /* 0x000fe40000011400 */
[----:B------:R-:W-:-:S03]  /*10780*/  VIADDMNMX R2, R4, -R10, R2, PT ;  /* 0x8000000a04027246 */ /* 0x000fc60003800102 */
[----:B------:R1:W-:Y:S01]  /*10790*/  STL [R1+0x30], R0 ;  /* 0x0000300001007387 */ /* 0x0003e20000100800 */
[----:B------:R-:W-:-:S13]  /*107a0*/  ISETP.GT.AND P0, PT, R2, R5, PT ;  /* 0x000000050200720c */ /* 0x000fda0003f04270 */
[----:B------:R-:W-:Y:S01]  /*107b0*/  @P0 VIADD R4, R2, 0x3f ;  /* 0x0000003f02040836 */ /* 0x000fe20000000000 */
[----:B------:R-:W-:-:S04]  /*107c0*/  SHF.R.U32.HI R2, RZ, 0x6, R5 ;  /* 0x00000006ff027819 */ /* 0x000fc80000011605 */
[----:B------:R-:W-:Y:S01]  /*107d0*/  @P0 SHF.R.S32.HI R5, RZ, 0x1f, R4 ;  /* 0x0000001fff050819 */ /* 0x000fe20000011404 */
[----:B------:R-:W-:-:S03]  /*107e0*/  IMAD.MOV.U32 R8, RZ, RZ, R2 ;  /* 0x000000ffff087224 */ /* 0x000fc600078e0002 */
[----:B------:R-:W-:-:S04]  /*107f0*/  @P0 LEA.HI R4, R5, R4, RZ, 0x6 ;  /* 0x0000000405040211 */ /* 0x000fc800078f30ff */
[----:B------:R-:W-:Y:S02]  /*10800*/  @P0 SHF.R.S32.HI R8, RZ, 0x6, R4 ;  /* 0x00000006ff080819 */ /* 0x000fe40000011404 */
[----:B------:R-:W-:Y:S02]  /*10810*/  PLOP3.LUT P0, PT, PT, PT, PT, 0x80, 0x0 ;  /* 0x000000000000781c */ /* 0x000fe40003f0f070 */
[----:B------:R-:W-:-:S13]  /*10820*/  ISETP.GT.AND P2, PT, R8, R2, PT ;  /* 0x000000020800720c */ /* 0x000fda0003f44270 */
[----:B-1----:R-:W-:Y:S05]  /*10830*/  @!P2 BRA `(.L_x_3984) ;  /* 0x0000001800c0a947 */ /* 0x002fea0003800000 */
[----:B------:R-:W-:Y:S01]  /*10840*/  UMOV UR4, 0xffffffff ;  /* 0xffffffff00047882 */ /* 0x000fe20000000000 */
[----:B------:R-:W-:Y:S02]  /*10850*/  SEL R0, R13, RZ, !P1 ;  /* 0x000000ff0d007207 */ /* 0x000fe40004800000 */
[----:B------:R-:W-:Y:S05]  /*10860*/  BRA.DIV UR4, `(.L_x_3985) ;  /* 0x0000007e04e47947 */ /* 0x000fea000b800000 */
[----:B------:R-:W1:Y:S02]  /*10870*/  S2R R4, SR_TID.X ;  /* 0x0000000000047919 */ /* 0x000e640000002100 */
[----:B-1----:R-:W-:-:S04]  /*10880*/  SHF.R.U32.HI R4, RZ, 0x5, R4 ;  /* 0x00000005ff047819 */ /* 0x002fc80000011604 */
[----:B------:R-:W-:-:S05]  /*10890*/  LOP3.LUT R4, R4, 0x3, RZ, 0xc0, !PT ;  /* 0x0000000304047812 */ /* 0x000fca00078ec0ff */
[----:B------:R1:W2:Y:S02]  /*108a0*/  SHFL.IDX PT, R14, R4, RZ, 0x1f ;  /* 0x00001fff040e7589 */ /* 0x0002a400000e0000 */
.L_x_4175:
[----:B--2---:R-:W-:Y:S02]  /*108b0*/  ISETP.NE.AND P0, PT, R14, RZ, PT ;  /* 0x000000ff0e00720c */ /* 0x004fe40003f05270 */
[----:B------:R-:W-:-:S11]  /*108c0*/  PLOP3.LUT P6, PT, PT, PT, PT, 0x8, 0x0 ;  /* 0x000000000000781c */ /* 0x000fd60003fce170 */
[----:B------:R-:W-:Y:S05]  /*108d0*/  @P0 BRA `(.L_x_3986) ;  /* 0x00000000000c0947 */ /* 0x000fea0003800000 */
[----:B------:R-:W-:-:S03]  /*108e0*/  UMOV UR4, 0xffffffff ;  /* 0xffffffff00047882 */ /* 0x000fc60000000000 */
[----:B------:R-:W-:Y:S05]  /*108f0*/  BRA.DIV UR4, `(.L_x_3987) ;  /* 0x0000007e04f47947 */ /* 0x000fea000b800000 */
[----:B------:R-:W-:-:S13]  /*10900*/  ELECT P6, URZ, PT ;  /* 0x00000000003f782f */ /* 0x000fda00038c0000 */
.L_x_3986:
[----:B-1----:R-:W2:Y:S04]  /*10910*/  LDL R4, [R1+0x38] ;  /* 0x0000380001047983 */ /* 0x002ea80000100800 */
[----:B------:R-:W3:Y:S01]  /*10920*/  LDL R6, [R1+0x4] ;  /* 0x0000040001067983 */ /* 0x000ee20000100800 */
[----:B------:R-:W-:Y:S01]  /*10930*/  BSSY B1, `(.L_x_3988) ;  /* 0x0000008000017945 */ /* 0x000fe20003800000 */
[----:B--2---:R-:W-:-:S05]  /*10940*/  VIADD R4, R4, 0x1 ;  /* 0x0000000104047836 */ /* 0x004fca0000000000 */
[----:B------:R-:W-:-:S04]  /*10950*/  LEA.HI R5, R4, R4, RZ, 0x1 ;  /* 0x0000000404057211 */ /* 0x000fc800078f08ff */
[----:B------:R-:W-:-:S05]  /*10960*/  LOP3.LUT R5, R5, 0xfffffffe, RZ, 0xc0, !PT ;  /* 0xfffffffe05057812 */ /* 0x000fca00078ec0ff */
[----:B------:R-:W-:-:S05]  /*10970*/  IMAD.IADD R4, R4, 0x1, -R5 ;  /* 0x0000000104047824 */ /* 0x000fca00078e0a05 */
[----:B------:R-:W-:-:S04]  /*10980*/  SHF.L.U32 R4, R4, 0x1f, RZ ;  /* 0x0000001f04047819 */ /* 0x000fc800000006ff */
[----:B---3--:R-:W1:Y:S02]  /*10990*/  SYNCS.PHASECHK.TRANS64.TRYWAIT P0, [R6+URZ+0x28c20], R4 ;  /* 0x028c2004060075a7 */ /* 0x008e64000800017f */
[----:B-1----:R-:W-:Y:S05]  /*109a0*/  @!P0 BRA `(.L_x_3989) ;  /* 0x0000007c00e88947 */ /* 0x002fea0003800000 */
.L_x_4178:
[----:B------:R-:W-:Y:S05]  /*109b0*/  BSYNC B1 ;  /* 0x0000000000017941 */ /* 0x000fea0003800000 */
.L_x_3988:
[----:B------:R-:W-:Y:S04]  /*109c0*/  BSSY B1, `(.L_x_3990) ;  /* 0x00000bf000017945 */ /* 0x000fe80003800000 */
[----:B------:R-:W-:Y:S05]  /*109d0*/  @!P6 BRA `(.L_x_3991) ;  /* 0x0000000800f4e947 */ /* 0x000fea0003800000 */
[----:B-1----:R-:W2:Y:S04]  /*109e0*/  LDL R5, [R1+0x4] ;  /* 0x0000040001057983 */ /* 0x002ea80000100800 */
[----:B------:R-:W3:Y:S01]  /*109f0*/  LDL R7, [R1+0x18] ;  /* 0x0000180001077983 */ /* 0x000ee20000100800 */
[----:B------:R-:W1:Y:S01]  /*10a00*/  S2R R6, SR_TID.X ;  /* 0x0000000000067919 */ /* 0x000e620000002100 */
[----:B--2---:R-:W-:Y:S02]  /*10a10*/  IMAD.MOV.U32 R9, RZ, RZ, R5 ;  /* 0x000000ffff097224 */ /* 0x004fe400078e0005 */
[----:B------:R-:W2:Y:S01]  /*10a20*/  LDL R5, [R1+0xc] ;  /* 0x00000c0001057983 */ /* 0x000ea20000100800 */
[----:B-1----:R-:W-:Y:S01]  /*10a30*/  LOP3.LUT R6, R6, 0x7f, RZ, 0xc0, !PT ;  /* 0x0000007f06067812 */ /* 0x002fe200078ec0ff */
[----:B------:R-:W-:Y:S03]  /*10a40*/  BSSY B2, `(.L_x_3992) ;  /* 0x0000006000027945 */ /* 0x000fe60003800000 */
[----:B------:R-:W-:Y:S01]  /*10a50*/  ISETP.NE.AND P1, PT, R6, RZ, PT ;  /* 0x000000ff0600720c */ /* 0x000fe20003f25270 */
[----:B--2---:R-:W-:Y:S01]  /*10a60*/  IMAD R5, R5, 0x8, R9 ;  /* 0x0000000805057824 */ /* 0x004fe200078e0209 */
[----:B---3--:R-:W-:-:S04]  /*10a70*/  SHF.L.U32 R9, R7, 0x1f, RZ ;  /* 0x0000001f07097819 */ /* 0x008fc800000006ff */
[----:B------:R-:W1:Y:S02]  /*10a80*/  SYNCS.PHASECHK.TRANS64.TRYWAIT P0, [R5+URZ+0x28ca0], R9 ;  /* 0x028ca009050075a7 */ /* 0x000e64000800017f */
[----:B-1----:R-:W-:Y:S05]  /*10a90*/  @!P0 BRA `(.L_x_3993) ;  /* 0x0000007c00c48947 */ /* 0x002fea0003800000 */
.L_x_4179:
[----:B------:R-:W-:Y:S05]  /*10aa0*/  BSYNC B2 ;  /* 0x0000000000027941 */ /* 0x000fea0003800000 */
.L_x_3992:
        /* <DEDUP_REMOVED lines=9> */
.L_x_3995:
[----:B------:R-:W-:Y:S05]  /*10b40*/  BSYNC B2 ;  /* 0x0000000000027941 */ /* 0x000fea0003800000 */
.L_x_3994:
[----:B------:R-:W2:Y:S04]  /*10b50*/  LDL R7, [R1+0x4] ;  /* 0x0000040001077983 */ /* 0x000ea80000100800 */
[----:B------:R-:W2:Y:S01]  /*10b60*/  LDL R6, [R1+0xc] ;  /* 0x00000c0001067983 */ /* 0x000ea20000100800 */
[----:B------:R-:W-:Y:S01]  /*10b70*/  MOV R12, RZ ;  /* 0x000000ff000c7202 */ /* 0x000fe20000000f00 */
[----:B------:R-:W-:Y:S01]  /*10b80*/  IMAD R4, R8, 0x40, R3 ;  /* 0x0000004008047824 */ /* 0x000fe200078e0203 */
[----:B------:R-:W-:Y:S01]  /*10b90*/  UIADD3 UR4, UP0, UR38, 0x570, URZ ;  /* 0x0000057026047890 */ /* 0x000fe2000ff1e03f */
[----:B------:R-:W-:Y:S01]  /*10ba0*/  PLOP3.LUT P0, PT, PT, PT, PT, 0x80, 0x0 ;  /* 0x000000000000781c */ /* 0x000fe20003f0f070 */
[----:B------:R-:W-:Y:S01]  /*10bb0*/  UMOV UR6, 0x0 ;  /* 0x0000000000067882 */ /* 0x000fe20000000000 */
[----:B------:R-:W-:Y:S01]  /*10bc0*/  R2UR UR10, R12 ;  /* 0x000000000c0a72ca */ /* 0x000fe200000e0000 */
[----:B------:R-:W-:Y:S01]  /*10bd0*/  VIADD R4, R4, 0xffffffc0 ;  /* 0xffffffc004047836 */ /* 0x000fe20000000000 */
[----:B------:R-:W-:Y:S01]  /*10be0*/  UIADD3.X UR5, URZ, UR39, URZ, UP0, !UPT ;  /* 0x000000273f057290 */ /* 0x000fe200087fe43f */
[----:B------:R-:W-:Y:S01]  /*10bf0*/  UMOV UR7, 0x12f00000 ;  /* 0x12f0000000077882 */ /* 0x000fe20000000000 */
[----:B--2---:R-:W-:-:S02]  /*10c00*/  IMAD R6, R6, 0x2000, R7 ;  /* 0x0000200006067824 */ /* 0x004fc400078e0207 */
[----:B------:R-:W-:Y:S02]  /*10c10*/  VIADD R7, R5, 0x28c90 ;  /* 0x00028c9005077836 */ /* 0x000fe40000000000 */
[----:B------:R-:W-:-:S07]  /*10c20*/  VIADD R6, R6, 0x22400 ;  /* 0x0002240006067836 */ /* 0x000fce0000000000 */
.L_x_3996:
        /* <DEDUP_REMOVED lines=13> */
.L_x_4180:
[----:B------:R-:W-:Y:S05]  /*10d00*/  BSYNC B2 ;  /* 0x0000000000027941 */ /* 0x000fea0003800000 */
.L_x_3997:
[----:B------:R-:W-:Y:S01]  /*10d10*/  BSSY B2, `(.L_x_3999) ;  /* 0x000000b000027945 */ /* 0x000fe20003800000 */
[----:B------:R-:W-:Y:S02]  /*10d20*/  IMAD.MOV.U32 R10, RZ, RZ, 0x0 ;  /* 0x00000000ff0a7424 */ /* 0x000fe400078e00ff */
[----:B0-----:R-:W-:Y:S01]  /*10d30*/  IMAD.MOV.U32 R11, RZ, RZ, 0x12f00000 ;  /* 0x12f00000ff0b7424 */ /* 0x001fe200078e00ff */
        /* <DEDUP_REMOVED lines=8> */
.L_x_4000:
[----:B------:R-:W-:Y:S05]  /*10dc0*/  BSYNC B2 ;  /* 0x0000000000027941 */ /* 0x000fea0003800000 */
.L_x_3999:
[----:B------:R-:W3:Y:S04]  /*10dd0*/  LDL R7, [R1+0x4] ;  /* 0x0000040001077983 */ /* 0x000ee80000100800 */
[----:B------:R-:W3:Y:S01]  /*10de0*/  LDL R6, [R1+0xc] ;  /* 0x00000c0001067983 */ /* 0x000ee20000100800 */
[----:B------:R-:W-:Y:S01]  /*10df0*/  R2UR UR10, R12 ;  /* 0x000000000c0a72ca */ /* 0x000fe200000e0000 */
[----:B------:R-:W-:Y:S01]  /*10e00*/  UIADD3 UR4, UP0, UR38, 0x670, URZ ;  /* 0x0000067026047890 */ /* 0x000fe2000ff1e03f */
[----:B------:R-:W-:Y:S01]  /*10e10*/  R2UR UR6, R10 ;  /* 0x000000000a0672ca */ /* 0x000fe200000e0000 */
[----:B-12---:R-:W-:Y:S01]  /*10e20*/  VIADD R5, R5, 0x28cb0 ;  /* 0x00028cb005057836 */ /* 0x006fe20000000000 */
[----:B------:R-:W-:Y:S01]  /*10e30*/  R2UR UR7, R11 ;  /* 0x000000000b0772ca */ /* 0x000fe200000e0000 */
[----:B------:R-:W-:Y:S01]  /*10e40*/  UIADD3.X UR5, URZ, UR39, URZ, UP0, !UPT ;  /* 0x000000273f057290 */ /* 0x000fe200087fe43f */
[----:B------:R-:W-:Y:S01]  /*10e50*/  PLOP3.LUT P0, PT, PT, PT, PT, 0x80, 0x0 ;  /* 0x000000000000781c */ /* 0x000fe20003f0f070 */
[----:B---3--:R-:W-:-:S04]  /*10e60*/  IMAD R6, R6, 0x10000, R7 ;  /* 0x0001000006067824 */ /* 0x008fc800078e0207 */
[----:B------:R-:W-:-:S08]  /*10e70*/  VIADD R7, R6, 0x400 ;  /* 0x0000040006077836 */ /* 0x000fd00000000000 */
.L_x_4001:
        /* <DEDUP_REMOVED lines=15> */
.L_x_4002:
        /* <DEDUP_REMOVED lines=15> */
.L_x_4003:
        /* <DEDUP_REMOVED lines=15> */
.L_x_4004:
        /* <DEDUP_REMOVED lines=15> */
.L_x_4005:
        /* <DEDUP_REMOVED lines=15> */
.L_x_4006:
        /* <DEDUP_REMOVED lines=15> */
.L_x_4007:
        /* <DEDUP_REMOVED lines=15> */
.L_x_4008:
        /* <DEDUP_REMOVED lines=10> */
.L_x_3991:
[----:B------:R-:W-:Y:S05]  /*115b0*/  BSYNC B1 ;  /* 0x0000000000017941 */ /* 0x000fea0003800000 */
.L_x_3990:
[----:B------:R-:W2:Y:S04]  /*115c0*/  LDL.LU R9, [R1+0xc] ;  /* 0x00000c0001097983 */ /* 0x000ea80000300800 */
[----:B------:R-:W3:Y:S01]  /*115d0*/  LDL.LU R7, [R1+0x18] ;  /* 0x0000180001077983 */ /* 0x000ee20000300800 */
[----:B-1----:R-:W-:Y:S01]  /*115e0*/  VIADD R4, R8, 0xfffffffe ;  /* 0xfffffffe08047836 */ /* 0x002fe20000000000 */
[----:B------:R-:W-:-:S04]  /*115f0*/  PLOP3.LUT P0, PT, PT, PT, PT, 0x8, 0x0 ;  /* 0x000000000000781c */ /* 0x000fc80003f0e170 */
[----:B------:R-:W-:Y:S01]  /*11600*/  ISETP.GE.AND P2, PT, R4, R2, PT ;  /* 0x000000020400720c */ /* 0x000fe20003f46270 */
[----:B--2---:R-:W-:-:S05]  /*11610*/  VIADD R5, R9, 0x1 ;  /* 0x0000000109057836 */ /* 0x004fca0000000000 */
[----:B------:R-:W-:-:S04]  /*11620*/  ISETP.NE.AND P1, PT, R5, 0x2, PT ;  /* 0x000000020500780c */ /* 0x000fc80003f25270 */
[----:B------:R-:W-:Y:S02]  /*11630*/  SEL R6, RZ, 0x1, P1 ;  /* 0x00000001ff067807 */ /* 0x000fe40000800000 */
[----:B------:R-:W-:Y:S02]  /*11640*/  SEL R5, R5, RZ, P1 ;  /* 0x000000ff05057207 */ /* 0x000fe40000800000 */
[----:B---3--:R-:W-:-:S03]  /*11650*/  LOP3.LUT R7, R7, R6, RZ, 0x3c, !PT ;  /* 0x0000000607077212 */ /* 0x008fc600078e3cff */
[----:B------:R1:W-:Y:S04]  /*11660*/  STL [R1+0xc], R5 ;  /* 0x00000c0501007387 */ /* 0x0003e80000100800 */
[----:B------:R1:W-:Y:S01]  /*11670*/  STL [R1+0x18], R7 ;  /* 0x0000180701007387 */ /* 0x0003e20000100800 */
[----:B------:R-:W-:Y:S05]  /*11680*/  @!P2 BRA `(.L_x_3984) ;  /* 0x0000000c002ca947 */ /* 0x000fea0003800000 */
.L_x_4028:
[----:B------:R-:W-:Y:S05]  /*11690*/  YIELD ;  /* 0x0000000000007946 */ /* 0x000fea0003800000 */
[----:B------:R-:W-:Y:S04]  /*116a0*/  BSSY B1, `(.L_x_4009) ;  /* 0x00000bd000017945 */ /* 0x000fe80003800000 */
[----:B--2---:R-:W-:Y:S05]  /*116b0*/  @!P6 BRA `(.L_x_4010) ;  /* 0x0000000800ece947 */ /* 0x004fea0003800000 */
[----:B------:R-:W2:Y:S04]  /*116c0*/  LDL R8, [R1+0x4] ;  /* 0x0000040001087983 */ /* 0x000ea80000100800 */
[----:B-1----:R-:W2:Y:S04]  /*116d0*/  LDL R5, [R1+0xc] ;  /* 0x00000c0001057983 */ /* 0x002ea80000100800 */
[----:B------:R-:W3:Y:S01]  /*116e0*/  LDL R6, [R1+0x18] ;  /* 0x0000180001067983 */ /* 0x000ee20000100800 */
[----:B------:R-:W1:Y:S01]  /*116f0*/  S2R R7, SR_TID.X ;  /* 0x0000000000077919 */ /* 0x000e620000002100 */
[----:B------:R-:W-:Y:S01]  /*11700*/  BSSY B2, `(.L_x_4011) ;  /* 0x0000007000027945 */ /* 0x000fe20003800000 */
[----:B-1----:R-:W-:-:S04]  /*11710*/  LOP3.LUT R7, R7, 0x7f, RZ, 0xc0, !PT ;  /* 0x0000007f07077812 */ /* 0x002fc800078ec0ff */
[----:B------:R-:W-:Y:S01]  /*11720*/  ISETP.NE.AND P2, PT, R7, RZ, PT ;  /* 0x000000ff0700720c */ /* 0x000fe20003f45270 */
[----:B--2---:R-:W-:Y:S01]  /*11730*/  IMAD R5, R5, 0x8, R8 ;  /* 0x0000000805057824 */ /* 0x004fe200078e0208 */
[----:B---3--:R-:W-:-:S04]  /*11740*/  SHF.L.U32 R6, R6, 0x1f, RZ ;  /* 0x0000001f06067819 */ /* 0x008fc800000006ff */
[----:B------:R-:W1:Y:S02]  /*11750*/  SYNCS.PHASECHK.TRANS64.TRYWAIT P1, [R5+URZ+0x28ca0], R6 ;  /* 0x028ca006050075a7 */ /* 0x000e64000802017f */
[----:B-1----:R-:W-:Y:S05]  /*11760*/  @!P1 BRA `(.L_x_4012) ;  /* 0x0000007000b89947 */ /* 0x002fea0003800000 */
.L_x_4181:
[----:B------:R-:W-:Y:S05]  /*11770*/  BSYNC B2 ;  /* 0x0000000000027941 */ /* 0x000fea0003800000 */
.L_x_4011:
[----:B------:R-:W-:Y:S04]  /*11780*/  BSSY B2, `(.L_x_4013) ;  /* 0x0000009000027945 */ /* 0x000fe80003800000 */
[----:B------:R-:W-:Y:S05]  /*11790*/  @P2 BRA `(.L_x_4014) ;  /* 0x00000000001c2947 */ /* 0x000fea0003800000 */
[----:B------:R-:W2:Y:S02]  /*117a0*/  S2R R7, SR_TID.X ;  /* 0x0000000000077919 */ /* 0x000ea40000002100 */
[----:B--2---:R-:W-:Y:S02]  /*117b0*/  LOP3.LUT R8, R7, 0x1f, RZ, 0xc0, !PT ;  /* 0x0000001f07087812 */ /* 0x004fe400078ec0ff */
[----:B------:R-:W-:Y:S02]  /*117c0*/  MOV R7, 0x2000 ;  /* 0x0000200000077802 */ /* 0x000fe40000000f00 */
[----:B------:R-:W-:Y:S02]  /*117d0*/  ISETP.NE.AND P1, PT, R8, RZ, PT ;  /* 0x000000ff0800720c */ /* 0x000fe40003f25270 */
[----:B------:R2:W-:Y:S11]  /*117e0*/  SYNCS.ARRIVE.TRANS64 RZ, [R5+URZ+0x28c90], R7 ;  /* 0x028c900705ff79a7 */ /* 0x0005f6000800003f */
[----:B--2---:R-:W-:Y:S05]  /*117f0*/  @!P1 BRA `(.L_x_4014) ;  /* 0x0000000000049947 */ /* 0x004fea0003800000 */
[----:B------:R-:W-:Y:S01]  /*11800*/  BPT.TRAP 0x1 ;  /* 0x000000040000795c */ /* 0x000fe20000300000 */
.L_x_4014:
[----:B------:R-:W-:Y:S05]  /*11810*/  BSYNC B2 ;  /* 0x0000000000027941 */ /* 0x000fea0003800000 */
.L_x_4013:
[----:B------:R-:W2:Y:S04]  /*11820*/  LDL R8, [R1+0x4] ;  /* 0x0000040001087983 */ /* 0x000ea80000100800 */
[----:B------:R-:W2:Y:S01]  /*11830*/  LDL R7, [R1+0xc] ;  /* 0x00000c0001077983 */ /* 0x000ea20000100800 */
        /* <DEDUP_REMOVED lines=9> */
[----:B------:R-:W-:Y:S02]  /*118d0*/  IMAD R8, R4, 0x40, R3 ;  /* 0x0000004004087824 */ /* 0x000fe400078e0203 */
[----:B------:R-:W-:-:S08]  /*118e0*/  VIADD R7, R7, 0x22400 ;  /* 0x0002240007077836 */ /* 0x000fd00000000000 */
.L_x_4015:
        /* <DEDUP_REMOVED lines=13> */
.L_x_4182:
[----:B------:R-:W-:Y:S05]  /*119c0*/  BSYNC B2 ;  /* 0x0000000000027941 */ /* 0x000fea0003800000 */
.L_x_4016:
[----:B------:R-:W-:Y:S01]  /*119d0*/  BSSY B2, `(.L_x_4018) ;  /* 0x000000b000027945 */ /* 0x000fe20003800000 */
[----:B------:R-:W-:Y:S02]  /*119e0*/  IMAD.MOV.U32 R10, RZ, RZ, 0x0 ;  /* 0x00000000ff0a7424 */ /* 0x000fe400078e00ff */
[----:B0-----:R-:W-:Y:S01]  /*119f0*/  IMAD.MOV.U32 R11, RZ, RZ, 0x12f00000 ;  /* 0x12f00000ff0b7424 */ /* 0x001fe200078e00ff */
[----:B------:R-:W-:Y:S06]  /*11a00*/  @P2 BRA `(.L_x_4019) ;  /* 0x00000000001c2947 */ /* 0x000fec0003800000 */
[----:B------:R-:W0:Y:S01]  /*11a10*/  S2R R7, SR_TID.X ;  /* 0x0000000000077919 */ /* 0x000e220000002100 */
[----:B-12---:R-:W-:-:S04]  /*11a20*/  IMAD.MOV.U32 R6, RZ, RZ, 0x10000 ;  /* 0x00010000ff067424 */ /* 0x006fc800078e00ff */
[----:B------:R3:W-:Y:S01]  /*11a30*/  SYNCS.ARRIVE.TRANS64 RZ, [R5+URZ+0x28cb0], R6 ;  /* 0x028cb00605ff79a7 */ /* 0x0007e2000800003f */
[----:B0-----:R-:W-:-:S04]  /*11a40*/  LOP3.LUT R7, R7, 0x1f, RZ, 0xc0, !PT ;  /* 0x0000001f07077812 */ /* 0x001fc800078ec0ff */
[----:B------:R-:W-:-:S13]  /*11a50*/  ISETP.NE.AND P1, PT, R7, RZ, PT ;  /* 0x000000ff0700720c */ /* 0x000fda0003f25270 */
[----:B---3--:R-:W-:Y:S05]  /*11a60*/  @!P1 BRA `(.L_x_4019) ;  /* 0x0000000000049947 */ /* 0x008fea0003800000 */
[----:B------:R-:W-:Y:S01]  /*11a70*/  BPT.TRAP 0x1 ;  /* 0x000000040000795c */ /* 0x000fe20000300000 */
.L_x_4019:
[----:B------:R-:W-:Y:S05]  /*11a80*/  BSYNC B2 ;  /* 0x0000000000027941 */ /* 0x000fea0003800000 */
.L_x_4018:
[----:B------:R-:W3:Y:S04]  /*11a90*/  LDL R7, [R1+0x4] ;  /* 0x0000040001077983 */ /* 0x000ee80000100800 */
[----:B-12---:R-:W3:Y:S01]  /*11aa0*/  LDL R6, [R1+0xc] ;  /* 0x00000c0001067983 */ /* 0x006ee20000100800 */
[----:B------:R-:W-:Y:S01]  /*11ab0*/  R2UR UR10, R12 ;  /* 0x000000000c0a72ca */ /* 0x000fe200000e0000 */
[----:B------:R-:W-:Y:S01]  /*11ac0*/  UIADD3 UR4, UP0, UR38, 0x670, URZ ;  /* 0x0000067026047890 */ /* 0x000fe2000ff1e03f */
[----:B------:R-:W-:Y:S01]  /*11ad0*/  R2UR UR6, R10 ;  /* 0x000000000a0672ca */ /* 0x000fe200000e0000 */
[----:B------:R-:W-:Y:S01]  /*11ae0*/  VIADD R5, R5, 0x28cb0 ;  /* 0x00028cb005057836 */ /* 0x000fe20000000000 */
[----:B------:R-:W-:Y:S01]  /*11af0*/  R2UR UR7, R11 ;  /* 0x000000000b0772ca */ /* 0x000fe200000e0000 */
[----:B------:R-:W-:Y:S01]  /*11b00*/  UIADD3.X UR5, URZ, UR39, URZ, UP0, !UPT ;  /* 0x000000273f057290 */ /* 0x000fe200087fe43f */
[----:B------:R-:W-:Y:S01]  /*11b10*/  PLOP3.LUT P1, PT, PT, PT, PT, 0x80, 0x0 ;  /* 0x000000000000781c */ /* 0x000fe20003f2f070 */
[----:B---3--:R-:W-:-:S04]  /*11b20*/  IMAD R6, R6, 0x10000, R7 ;  /* 0x0001000006067824 */ /* 0x008fc800078e0207 */
[----:B------:R-:W-:-:S08]  /*11b30*/  VIADD R7, R6, 0x400 ;  /* 0x0000040006077836 */ /* 0x000fd00000000000 */
.L_x_4020:
        /* <DEDUP_REMOVED lines=15> */
.L_x_4021:
        /* <DEDUP_REMOVED lines=15> */
.L_x_4022:
        /* <DEDUP_REMOVED lines=15> */
.L_x_4023:
        /* <DEDUP_REMOVED lines=15> */
.L_x_4024:
        /* <DEDUP_REMOVED lines=15> */
.L_x_4025:
        /* <DEDUP_REMOVED lines=15> */
.L_x_4026:
        /* <DEDUP_REMOVED lines=15> */
.L_x_4027:
        /* <DEDUP_REMOVED lines=10> */
.L_x_4010:
[----:B------:R-:W-:Y:S05]  /*12270*/  BSYNC B1 ;  /* 0x0000000000017941 */ /* 0x000fea0003800000 */
.L_x_4009:
[----:B------:R-:W2:Y:S04]  /*12280*/  LDL.LU R9, [R1+0xc] ;  /* 0x00000c0001097983 */ /* 0x000ea80000300800 */
[----:B-1----:R-:W3:Y:S01]  /*12290*/  LDL.LU R7, [R1+0x18] ;  /* 0x0000180001077983 */ /* 0x002ee20000300800 */
[C---:B------:R-:W-:Y:S01]  /*122a0*/  ISETP.GT.AND P2, PT, R4.reuse, R2, PT ;  /* 0x000000020400720c */ /* 0x040fe20003f44270 */
[----:B------:R-:W-:Y:S02]  /*122b0*/  VIADD R4, R4, 0xffffffff ;  /* 0xffffffff04047836 */ /* 0x000fe40000000000 */
[----:B--2---:R-:W-:-:S05]  /*122c0*/  VIADD R5, R9, 0x1 ;  /* 0x0000000109057836 */ /* 0x004fca0000000000 */
[----:B------:R-:W-:-:S04]  /*122d0*/  ISETP.NE.AND P1, PT, R5, 0x2, PT ;  /* 0x000000020500780c */ /* 0x000fc80003f25270 */
[----:B------:R-:W-:Y:S02]  /*122e0*/  SEL R6, RZ, 0x1, P1 ;  /* 0x00000001ff067807 */ /* 0x000fe40000800000 */
[----:B------:R-:W-:Y:S02]  /*122f0*/  SEL R5, R5, RZ, P1 ;  /* 0x000000ff05057207 */ /* 0x000fe40000800000 */
[----:B---3--:R-:W-:-:S05]  /*12300*/  LOP3.LUT R7, R7, R6, RZ, 0x3c, !PT ;  /* 0x0000000607077212 */ /* 0x008fca00078e3cff */
[----:B------:R2:W-:Y:S04]  /*12310*/  STL [R1+0x18], R7 ;  /* 0x0000180701007387 */ /* 0x0005e80000100800 */
[----:B------:R2:W-:Y:S01]  /*12320*/  STL [R1+0xc], R5 ;  /* 0x00000c0501007387 */ /* 0x0005e20000100800 */
[----:B------:R-:W-:Y:S05]  /*12330*/  @P2 BRA `(.L_x_4028) ;  /* 0xfffffff000d42947 */ /* 0x000fea000383ffff */
.L_x_3984:
[----:B------:R-:W-:Y:S05]  /*12340*/  BSYNC B0 ;  /* 0x0000000000007941 */ /* 0x000fea0003800000 */
.L_x_3983:
[----:B-12---:R-:W2:Y:S01]  /*12350*/  LDL R5, [R1+0x4c] ;  /* 0x00004c0001057983 */ /* 0x006ea20000100800 */
[----:B------:R-:W-:Y:S05]  /*12360*/  @!P0 WARPSYNC.ALL ;  /* 0x0000000000008948 */ /* 0x000fea0003800000 */
[----:B------:R-:W-:Y:S06]  /*12370*/  @!P0 BAR.SYNC.DEFER_BLOCKING 0xc, 0x180 ;  /* 0x0306000000008b1d */ /* 0x000fec0000010000 */
[----:B------:R-:W-:Y:S01]  /*12380*/  BSSY B7, `(.L_x_4029) ;  /* 0x00004f2000077945 */ /* 0x000fe20003800000 */
[----:B--2---:R-:W-:-:S13]  /*12390*/  ISETP.GT.AND P0, PT, R5, RZ, PT ;  /* 0x000000ff0500720c */ /* 0x004fda0003f04270 */
[----:B------:R-:W-:Y:S05]  /*123a0*/  @P0 BRA `(.L_x_4030) ;  /* 0x0000000000440947 */ /* 0x000fea0003800000 */
        /* <DEDUP_REMOVED lines=17> */
.L_x_4030:
        /* <DEDUP_REMOVED lines=12> */
[----:B------:R-:W-:Y:S02]  /*12580*/  IMAD.U32 R6, RZ, RZ, UR8 ;  /* 0x00000008ff067e24 */ /* 0x000fe4000f8e00ff */
[----:B------:R-:W-:Y:S02]  /*12590*/  IMAD.U32 R7, RZ, RZ, UR9 ;  /* 0x00000009ff077e24 */ /* 0x000fe4000f8e00ff */
[----:B------:R-:W-:-:S02]  /*125a0*/  IMAD.U32 R10, RZ, RZ, UR4 ;  /* 0x00000004ff0a7e24 */ /* 0x000fc4000f8e00ff */
[----:B0-----:R-:W-:Y:S02]  /*125b0*/  IMAD.U32 R11, RZ, RZ, UR5 ;  /* 0x00000005ff0b7e24 */ /* 0x001fe4000f8e00ff */
[----:B------:R-:W-:Y:S02]  /*125c0*/  IMAD.MOV.U32 R8, RZ, RZ, 0x70 ;  /* 0x00000070ff087424 */ /* 0x000fe400078e00ff */
[----:B------:R-:W-:Y:S02]  /*125d0*/  IMAD.MOV.U32 R12, RZ, RZ, 0x1 ;  /* 0x00000001ff0c7424 */ /* 0x000fe400078e00ff */
[----:B------:R-:W-:-:S07]  /*125e0*/  IMAD.MOV.U32 R13, RZ, RZ, RZ ;  /* 0x000000ffff0d7224 */ /* 0x000fce00078e00ff */
[----:B------:R-:W-:-:S07]  /*125f0*/  LEPC R20, `(.L_x_4033) ;  /* 0x000000001014794e */ /* 0x000fce0000000000 */
[----:B-1----:R-:W-:Y:S05]  /*12600*/  CALL.ABS.NOINC R2 ;  /* 0x0000000002007343 */ /* 0x002fea0003c00000 */
.L_x_4033:
[----:B------:R-:W-:Y:S05]  /*12610*/  BSYNC B6 ;  /* 0x0000000000067941 */ /* 0x000fea0003800000 */
.L_x_4032:
        /* <DEDUP_REMOVED lines=15> */
[----:B0-----:R-:W-:Y:S02]  /*12710*/  IMAD.U32 R11, RZ, RZ, UR5 ;  /* 0x00000005ff0b7e24 */ /* 0x001fe4000f8e00ff */
[----:B------:R-:W-:Y:S02]  /*12720*/  IMAD.MOV.U32 R8, RZ, RZ, 0x70 ;  /* 0x00000070ff087424 */ /* 0x000fe400078e00ff */
[----:B------:R-:W-:Y:S02]  /*12730*/  IMAD.MOV.U32 R12, RZ, RZ, 0x1 ;  /* 0x00000001ff0c7424 */ /* 0x000fe400078e00ff */
[----:B-1----:R-:W-:-:S07]  /*12740*/  IMAD.MOV.U32 R13, RZ, RZ, RZ ;  /* 0x000000ffff0d7224 */ /* 0x002fce00078e00ff */
[----:B------:R-:W-:-:S07]  /*12750*/  LEPC R20, `(.L_x_4036) ;  /* 0x000000001014794e */ /* 0x000fce0000000000 */
[----:B--2---:R-:W-:Y:S05]  /*12760*/  CALL.ABS.NOINC R2 ;  /* 0x0000000002007343 */ /* 0x004fea0003c00000 */
.L_x_4036:
        /* <DEDUP_REMOVED lines=16> */
.L_x_4035:
[----:B------:R-:W-:Y:S05]  /*12870*/  BSYNC B6 ;  /* 0x0000000000067941 */ /* 0x000fea0003800000 */
.L_x_4034:
        /* <DEDUP_REMOVED lines=26> */
.L_x_4185:
[----:B-1----:R-:W3:Y:S01]  /*12a20*/  LDL.LU R4, [R1+0x1c] ;  /* 0x00001c0001047983 */ /* 0x002ee20000300800 */
[----:B------:R-:W-:Y:S02]  /*12a30*/  PLOP3.LUT P1, PT, PT, PT, PT, 0x8, 0x0 ;  /* 0x000000000000781c */ /* 0x000fe40003f2e170 */
[----:B--2---:R-:W-:Y:S01]  /*12a40*/  ISETP.NE.AND P0, PT, R14, RZ, PT ;  /* 0x000000ff0e00720c */ /* 0x004fe20003f05270 */
[----:B------:R1:W-:Y:S01]  /*12a50*/  STL [R1], R0 ;  /* 0x0000000001007387 */ /* 0x0003e20000100800 */
[----:B---3--:R-:W-:-:S09]  /*12a60*/  LOP3.LUT R4, R4, 0xfffffffe, RZ, 0xc0, !PT ;  /* 0xfffffffe04047812 */ /* 0x008fd200078ec0ff */
[----:B------:R-:W-:-:S05]  /*12a70*/  @P1 LOP3.LUT R4, R4, 0x1, RZ, 0xfc, !PT ;  /* 0x0000000104041812 */ /* 0x000fca00078efcff */
[----:B------:R1:W-:Y:S01]  /*12a80*/  STL [R1+0x1c], R4 ;  /* 0x00001c0401007387 */ /* 0x0003e20000100800 */
[----:B------:R-:W-:Y:S05]  /*12a90*/  @P0 BRA `(.L_x_4038) ;  /* 0x0000000400240947 */ /* 0x000fea0003800000 */
[----:B------:R-:W-:-:S03]  /*12aa0*/  UMOV UR4, 0xffffffff ;  /* 0xffffffff00047882 */ /* 0x000fc60000000000 */
[----:B------:R-:W-:Y:S05]  /*12ab0*/  BRA.DIV UR4, `(.L_x_4039) ;  /* 0x0000006204407947 */ /* 0x000fea000b800000 */
[----:B------:R-:W-:-:S13]  /*12ac0*/  ELECT P6, URZ, PT ;  /* 0x00000000003f782f */ /* 0x000fda00038c0000 */
.L_x_4188:
[----:B------:R-:W-:Y:S05]  /*12ad0*/  @!P6 BRA `(.L_x_4038) ;  /* 0x000000040014e947 */ /* 0x000fea0003800000 */
[----:B------:R2:W-:Y:S01]  /*12ae0*/  STL [R1+0x58], R9 ;  /* 0x0000580901007387 */ /* 0x0005e20000100800 */
[----:B------:R-:W-:-:S04]  /*12af0*/  ISETP.NE.U32.AND P0, PT, R2, RZ, PT ;  /* 0x000000ff0200720c */ /* 0x000fc80003f05070 */
[----:B------:R-:W-:-:S13]  /*12b00*/  ISETP.NE.AND.EX P0, PT, R3, RZ, PT, P0 ;  /* 0x000000ff0300720c */ /* 0x000fda0003f05300 */
[----:B--2---:R-:W-:Y:S05]  /*12b10*/  @!P0 BRA `(.L_x_4040) ;  /* 0x0000000000508947 */ /* 0x004fea0003800000 */
[----:B------:R-:W2:Y:S01]  /*12b20*/  LDC R6, c[0x0][0x43c] ;  /* 0x00010f00ff067b82 */ /* 0x000ea20000000800 */
[----:B-1----:R-:W-:Y:S01]  /*12b30*/  IMAD.MOV.U32 R0, RZ, RZ, R9 ;  /* 0x000000ffff007224 */ /* 0x002fe200078e0009 */
[----:B------:R-:W-:Y:S01]  /*12b40*/  ULDC.64 UR4, c[0x0][0x428] ;  /* 0x00010a0000047ab9 */ /* 0x000fe20000000a00 */
[----:B--2---:R-:W-:-:S13]  /*12b50*/  ISETP.NE.AND P0, PT, R6, 0x1, PT ;  /* 0x000000010600780c */ /* 0x004fda0003f05270 */
[----:B------:R-:W1:Y:S02]  /*12b60*/  @P0 LDC.64 R4, c[0x0][0x440] ;  /* 0x00011000ff040b82 */ /* 0x000e640000000a00 */
        /* <DEDUP_REMOVED lines=15> */
.L_x_4040:
[----:B------:R-:W3:Y:S04]  /*12c60*/  LDL R7, [R1+0x4] ;  /* 0x0000040001077983 */ /* 0x000ee80000100800 */
[----:B-12---:R-:W3:Y:S04]  /*12c70*/  LDL R0, [R1+0x8] ;  /* 0x0000080001007983 */ /* 0x006ee80000100800 */
[----:B------:R-:W2:Y:S01]  /*12c80*/  LDL R2, [R1+0x14] ;  /* 0x0000140001027983 */ /* 0x000ea20000100800 */
[----:B---3--:R-:W-:Y:S01]  /*12c90*/  IMAD R0, R0, 0x8, R7 ;  /* 0x0000000800007824 */ /* 0x008fe200078e0207 */
[----:B--2---:R-:W-:-:S04]  /*12ca0*/  SHF.L.U32 R2, R2, 0x1f, RZ ;  /* 0x0000001f02027819 */ /* 0x004fc800000006ff */
[----:B------:R-:W1:Y:S02]  /*12cb0*/  SYNCS.PHASECHK.TRANS64.TRYWAIT P0, [R0+URZ+0x28c40], R2 ;  /* 0x028c4002000075a7 */ /* 0x000e64000800017f */
[----:B-1----:R-:W-:Y:S05]  /*12cc0*/  @!P0 BRA `(.L_x_4041) ;  /* 0x0000005c00dc8947 */ /* 0x002fea0003800000 */
.L_x_4189:
        /* <DEDUP_REMOVED lines=11> */
.L_x_4042:
[----:B------:R-:W2:Y:S04]  /*12d80*/  LDL R6, [R1+0x4] ;  /* 0x0000040001067983 */ /* 0x000ea80000100800 */
[----:B------:R-:W2:Y:S04]  /*12d90*/  LDL R5, [R1+0x8] ;  /* 0x0000080001057983 */ /* 0x000ea80000100800 */
[----:B------:R-:W3:Y:S04]  /*12da0*/  LDL R7, [R1+0x58] ;  /* 0x0000580001077983 */ /* 0x000ee80000100800 */
[----:B------:R-:W4:Y:S04]  /*12db0*/  LDL R4, [R1+0x24] ;  /* 0x0000240001047983 */ /* 0x000f280000100800 */
[----:B------:R-:W5:Y:S04]  /*12dc0*/  LDL R3, [R1] ;  /* 0x0000000001037983 */ /* 0x000f680000100800 */
[----:B-1----:R-:W5:Y:S01]  /*12dd0*/  LDL.LU R2, [R1+0x1c] ;  /* 0x00001c0001027983 */ /* 0x002f620000300800 */
[----:B------:R-:W-:-:S02]  /*12de0*/  R2UR UR9, R0 ;  /* 0x00000000000972ca */ /* 0x000fc400000e0000 */
[----:B------:R-:W-:Y:S01]  /*12df0*/  PLOP3.LUT P0, PT, PT, PT, PT, 0x80, 0x0 ;  /* 0x000000000000781c */ /* 0x000fe20003f0f070 */
[----:B------:R-:W-:Y:S01]  /*12e00*/  UIADD3 UR6, UP0, UR38, 0x370, URZ ;  /* 0x0000037026067890 */ /* 0x000fe2000ff1e03f */
[----:B------:R-:W-:-:S03]  /*12e10*/  R2UR UR12, R18 ;  /* 0x00000000120c72ca */ /* 0x000fc600000e0000 */
[----:B------:R-:W-:-:S06]  /*12e20*/  UIADD3.X UR7, URZ, UR39, URZ, UP0, !UPT ;  /* 0x000000273f077290 */ /* 0x000fcc00087fe43f */
[----:B------:R-:W-:Y:S01]  /*12e30*/  UIADD3 UR9, UR9, 0x28c30, URZ ;  /* 0x00028c3009097890 */ /* 0x000fe2000fffe03f */
[----:B------:R-:W-:Y:S01]  /*12e40*/  UMOV UR5, 0x14f00000 ;  /* 0x14f0000000057882 */ /* 0x000fe20000000000 */
[----:B------:R-:W-:Y:S01]  /*12e50*/  UMOV UR10, URZ ;  /* 0x0000003f000a7c82 */ /* 0x000fe20008000000 */
[----:B--2---:R-:W-:Y:S01]  /*12e60*/  IMAD R0, R5, 0x2000, R6 ;  /* 0x0000200005007824 */ /* 0x004fe200078e0206 */
[----:B---3--:R-:W-:-:S04]  /*12e70*/  R2UR UR11, R7 ;  /* 0x00000000070b72ca */ /* 0x008fc800000e0000 */
[----:B------:R-:W-:Y:S02]  /*12e80*/  R2UR UR8, R0 ;  /* 0x00000000000872ca */ /* 0x000fe400000e0000 */
[----:B----4-:R-:W-:Y:S02]  /*12e90*/  R2UR UR4, R4 ;  /* 0x00000000040472ca */ /* 0x010fe400000e0000 */
[----:B-----5:R-:W-:Y:S02]  /*12ea0*/  R2UR UR13, R3 ;  /* 0x00000000030d72ca */ /* 0x020fe400000e0000 */
[----:B------:R-:W-:-:S07]  /*12eb0*/  LOP3.LUT R2, R2, 0xfffffffe, RZ, 0xc0, !PT ;  /* 0xfffffffe02027812 */ /* 0x000fce00078ec0ff */
[----:B------:R-:W-:Y:S02]  /*12ec0*/  UIADD3 UR8, UR8, 0x22400, URZ ;  /* 0x0002240008087890 */ /* 0x000fe4000fffe03f */
[----:B------:R-:W-:Y:S01]  /*12ed0*/  ULEA UR11, UR11, UR4, 0x6 ;  /* 0x000000040b0b7291 */ /* 0x000fe2000f8e303f */
[----:B------:R-:W-:Y:S02]  /*12ee0*/  @P0 LOP3.LUT R2, R2, 0x1, RZ, 0xfc, !PT ;  /* 0x0000000102020812 */ /* 0x000fe400078efcff */
[----:B------:R-:W-:-:S03]  /*12ef0*/  UMOV UR4, 0x0 ;  /* 0x0000000000047882 */ /* 0x000fc60000000000 */
[----:B------:R2:W-:Y:S03]  /*12f00*/  STL [R1+0x1c], R2 ;  /* 0x00001c0201007387 */ /* 0x0005e60000100800 */
[----:B------:R2:W-:Y:S01]  /*12f10*/  UTMALDG.4D [UR8], [UR6], desc[UR4] ;  /* 0x00000408060075b4 */ /* 0x0005e20008019000 */
[----:B------:R-:W-:Y:S02]  /*12f20*/  NOP ;  /* 0x0000000000007918 */ /* 0x000fe40000000000 */
.L_x_4038:
[----:B--2---:R-:W2:Y:S04]  /*12f30*/  LDL R2, [R1+0x4] ;  /* 0x0000040001027983 */ /* 0x004ea80000100800 */
[----:B------:R-:W3:Y:S04]  /*12f40*/  LDL.LU R3, [R1+0x34] ;  /* 0x0000340001037983 */ /* 0x000ee80000300800 */
        /* <DEDUP_REMOVED lines=9> */
[----:B--2---:R-:W-:Y:S01]  /*12fe0*/  VIADD R2, R2, 0x20400 ;  /* 0x0002040002027836 */ /* 0x004fe20000000000 */
[----:B---3--:R-:W-:-:S04]  /*12ff0*/  SHF.R.S32.HI R0, RZ, 0x1f, R3 ;  /* 0x0000001fff007819 */ /* 0x008fc80000011403 */
        /* <DEDUP_REMOVED lines=19> */
[----:B------:R-:W-:Y:S01]  /*13130*/  MOV R8, 0x70 ;  /* 0x0000007000087802 */ /* 0x000fe20000000f00 */
[----:B------:R-:W1:Y:S01]  /*13140*/  LDC.64 R2, c[0x4][R2] ;  /* 0x0100000002027b82 */ /* 0x000e620000000a00 */
[----:B------:R-:W-:Y:S02]  /*13150*/  IMAD.U32 R5, RZ, RZ, UR5 ;  /* 0x00000005ff057e24 */ /* 0x000fe4000f8e00ff */
[----:B------:R-:W-:Y:S02]  /*13160*/  IMAD.U32 R6, RZ, RZ, UR6 ;  /* 0x00000006ff067e24 */ /* 0x000fe4000f8e00ff */
[----:B------:R-:W-:-:S02]  /*13170*/  IMAD.U32 R7, RZ, RZ, UR7 ;  /* 0x00000007ff077e24 */ /* 0x000fc4000f8e00ff */
[----:B------:R-:W-:Y:S02]  /*13180*/  IMAD.U32 R10, RZ, RZ, UR8 ;  /* 0x00000008ff0a7e24 */ /* 0x000fe4000f8e00ff */
[----:B0-----:R-:W-:Y:S02]  /*13190*/  IMAD.U32 R11, RZ, RZ, UR9 ;  /* 0x00000009ff0b7e24 */ /* 0x001fe4000f8e00ff */
[----:B------:R-:W-:Y:S02]  /*131a0*/  IMAD.MOV.U32 R12, RZ, RZ, 0x1 ;  /* 0x00000001ff0c7424 */ /* 0x000fe400078e00ff */
[----:B------:R-:W-:-:S07]  /*131b0*/  IMAD.MOV.U32 R13, RZ, RZ, RZ ;  /* 0x000000ffff0d7224 */ /* 0x000fce00078e00ff */
[----:B------:R-:W-:-:S07]  /*131c0*/  LEPC R20, `(.L_x_4044) ;  /* 0x000000001014794e */ /* 0x000fce0000000000 */
[----:B-1----:R-:W-:Y:S05]  /*131d0*/  CALL.ABS.NOINC R2 ;  /* 0x0000000002007343 */ /* 0x002fea0003c00000 */
.L_x_4044:
[----:B------:R-:W-:Y:S05]  /*131e0*/  BSYNC B6 ;  /* 0x0000000000067941 */ /* 0x000fea0003800000 */
.L_x_4043:
        /* <DEDUP_REMOVED lines=91> */
.L_x_4198:
        /* <DEDUP_REMOVED lines=11> */
.L_x_4046:
        /* <DEDUP_REMOVED lines=8> */
[----:B--2---:R-:W-:-:S04]  /*138d0*/  IADD3 R3, R3, 0x1, RZ ;  /* 0x0000000103037810 */ /* 0x004fc80007ffe0ff */
        /* <DEDUP_REMOVED lines=10> */
.L_x_4199:
[----:B------:R-:W-:Y:S05]  /*13980*/  BSYNC B0 ;  /* 0x0000000000007941 */ /* 0x000fea0003800000 */
.L_x_4047:
[----:B0-----:R-:W2:Y:S01]  /*13990*/  LDL R2, [R1+0x1c] ;  /* 0x00001c0001027983 */ /* 0x001ea20000100800 */
[----:B------:R-:W-:Y:S01]  /*139a0*/  BSSY B0, `(.L_x_4049) ;  /* 0x00000a3000007945 */ /* 0x000fe20003800000 */
[----:B--2---:R-:W-:-:S13]  /*139b0*/  LOP3.LUT P0, RZ, R2, 0x1, RZ, 0xc0, !PT ;  /* 0x0000000102ff7812 */ /* 0x004fda000780c0ff */
        /* <DEDUP_REMOVED lines=13> */
.L_x_4200:
[----:B------:R-:W-:Y:S05]  /*13a90*/  BSYNC B1 ;  /* 0x0000000000017941 */ /* 0x000fea0003800000 */
.L_x_4051:
        /* <DEDUP_REMOVED lines=9> */
.L_x_4054:
[----:B------:R-:W-:Y:S05]  /*13b30*/  BSYNC B1 ;  /* 0x0000000000017941 */ /* 0x000fea0003800000 */
.L_x_4053:
        /* <DEDUP_REMOVED lines=14> */
.L_x_4055:
        /* <DEDUP_REMOVED lines=16> */
.L_x_4056:
        /* <DEDUP_REMOVED lines=16> */
.L_x_4057:
        /* <DEDUP_REMOVED lines=16> */
.L_x_4058:
        /* <DEDUP_REMOVED lines=16> */
.L_x_4059:
        /* <DEDUP_REMOVED lines=16> */
.L_x_4060:
        /* <DEDUP_REMOVED lines=16> */
.L_x_4061:
        /* <DEDUP_REMOVED lines=16> */
.L_x_4062:
        /* <DEDUP_REMOVED lines=11> */
.L_x_4050:
[----:B------:R-:W-:Y:S05]  /*143d0*/  BSYNC B0 ;  /* 0x0000000000007941 */ /* 0x000fea0003800000 */
.L_x_4049:
        /* <DEDUP_REMOVED lines=18> */
[----:B--2---:R-:W-:Y:S01]  /*14500*/  LOP3.LUT P2, RZ, R5, 0x1, RZ, 0xc0, !PT ;  /* 0x0000000105ff7812 */ /* 0x004fe2000784c0ff */
        /* <DEDUP_REMOVED lines=18> */
[----:B-1----:R-:W-:Y:S01]  /*14630*/  @P0 IMAD.HI.U32 R4, R0, R2, RZ ;  /* 0x0000000200040227 */ /* 0x002fe200078e00ff */
[----:B------:R-:W-:-:S04]  /*14640*/  MOV R2, R0 ;  /* 0x0000000000027202 */ /* 0x000fc80000000f00 */
        /* <DEDUP_REMOVED lines=12> */
.L_x_4069:
        /* <DEDUP_REMOVED lines=9> */
.L_x_4201:
[----:B------:R-:W-:Y:S05]  /*147a0*/  BSYNC B3 ;  /* 0x0000000000037941 */ /* 0x000fea0003800000 */
.L_x_4070:
        /* <DEDUP_REMOVED lines=9> */
.L_x_4073:
[----:B------:R-:W-:Y:S05]  /*14840*/  BSYNC B3 ;  /* 0x0000000000037941 */ /* 0x000fea0003800000 */
.L_x_4072:
        /* <DEDUP_REMOVED lines=14> */
.L_x_4074:
        /* <DEDUP_REMOVED lines=14> */
.L_x_4202:
[----:B------:R-:W-:Y:S05]  /*14a10*/  BSYNC B3 ;  /* 0x0000000000037941 */ /* 0x000fea0003800000 */
.L_x_4075:
        /* <DEDUP_REMOVED lines=11> */
.L_x_4078:
[----:B------:R-:W-:Y:S05]  /*14ad0*/  BSYNC B3 ;  /* 0x0000000000037941 */ /* 0x000fea0003800000 */
.L_x_4077:
        /* <DEDUP_REMOVED lines=11> */
.L_x_4079:
        /* <DEDUP_REMOVED lines=16> */
.L_x_4080:
        /* <DEDUP_REMOVED lines=16> */
.L_x_4081:
        /* <DEDUP_REMOVED lines=16> */
.L_x_4082:
        /* <DEDUP_REMOVED lines=16> */
.L_x_4083:
        /* <DEDUP_REMOVED lines=16> */
.L_x_4084:
        /* <DEDUP_REMOVED lines=13> */
[----:B------:R-:W-:Y:S02]  /*15160*/  R2UR UR7, R9 ;  /* 0x00000000090772ca */ /* 0x000fe400000e0000 */
[----:B------:R-:W-:Y:S02]  /*15170*/  PLOP3.LUT P0, PT, PT, PT, PT, 0x80, 0x0 ;  /* 0x000000000000781c */ /* 0x000fe40003f0f070 */
[----:B------:R-:W-:-:S11]  /*15180*/  IADD3 R4, R2, 0xc400, RZ ;  /* 0x0000c40002047810 */ /* 0x000fd60007ffe0ff */
.L_x_4085:
        /* <DEDUP_REMOVED lines=16> */
.L_x_4086:
        /* <DEDUP_REMOVED lines=11> */
.L_x_4068:
[----:B------:R-:W-:Y:S05]  /*15340*/  BSYNC B1 ;  /* 0x0000000000017941 */ /* 0x000fea0003800000 */
.L_x_4067:
[----:B------:R-:W2:Y:S02]  /*15350*/  LDL.LU R4, [R1+0x30] ;  /* 0x0000300001047983 */ /* 0x000ea40000300800 */
[----:B--2---:R-:W-:-:S07]  /*15360*/  VIADD R0, R4, 0xfffffffd ;  /* 0xfffffffd04007836 */ /* 0x004fce0000000000 */
.L_x_4066:
[----:B------:R-:W-:Y:S05]  /*15370*/  BSYNC B2 ;  /* 0x0000000000027941 */ /* 0x000fea0003800000 */
.L_x_4065:
[----:B------:R-:W2:Y:S01]  /*15380*/  LDL.LU R2, [R1+0x2c] ;  /* 0x00002c0001027983 */ /* 0x000ea20000300800 */
[----:B------:R-:W-:-:S05]  /*15390*/  IMAD.MOV R6, RZ, RZ, -R6 ;  /* 0x000000ffff067224 */ /* 0x000fca00078e0a06 */
[----:B--2---:R-:W-:-:S13]  /*153a0*/  ISETP.NE.AND P0, PT, R2, R6, PT ;  /* 0x000000060200720c */ /* 0x004fda0003f05270 */
[----:B------:R-:W-:Y:S05]  /*153b0*/  @!P0 BRA `(.L_x_4064) ;  /* 0x0000001c00488947 */ /* 0x000fea0003800000 */
.L_x_4127:
[----:B------:R-:W2:Y:S04]  /*153c0*/  LDL R4, [R1+0x1c] ;  /* 0x00001c0001047983 */ /* 0x000ea80000100800 */
[----:B0-----:R-:W0:Y:S04]  /*153d0*/  LDL.LU R3, [R1+0x8] ;  /* 0x0000080001037983 */ /* 0x001e280000300800 */
[----:B------:R-:W3:Y:S01]  /*153e0*/  LDL.LU R2, [R1+0x14] ;  /* 0x0000140001027983 */ /* 0x000ee20000300800 */
[----:B------:R-:W-:Y:S05]  /*153f0*/  YIELD ;  /* 0x0000000000007946 */ /* 0x000fea0003800000 */
[----:B------:R-:W-:Y:S01]  /*15400*/  BSSY B1, `(.L_x_4087) ;  /* 0x00000e2000017945 */ /* 0x000fe20003800000 */
[----:B--2---:R-:W-:Y:S01]  /*15410*/  LOP3.LUT P1, RZ, R4, 0x1, RZ, 0xc0, !PT ;  /* 0x0000000104ff7812 */ /* 0x004fe2000782c0ff */
[----:B0-----:R-:W-:-:S05]  /*15420*/  VIADD R7, R3, 0x1 ;  /* 0x0000000103077836 */ /* 0x001fca0000000000 */
[----:B------:R-:W-:-:S04]  /*15430*/  ISETP.NE.AND P0, PT, R7, 0x2, PT ;  /* 0x000000020700780c */ /* 0x000fc80003f05270 */
[----:B------:R-:W-:Y:S02]  /*15440*/  SEL R6, RZ, 0x1, P0 ;  /* 0x00000001ff067807 */ /* 0x000fe40000000000 */
[----:B------:R-:W-:Y:S02]  /*15450*/  SEL R7, R7, RZ, P0 ;  /* 0x000000ff07077207 */ /* 0x000fe40000000000 */
[----:B---3--:R-:W-:Y:S01]  /*15460*/  LOP3.LUT R6, R2, R6, RZ, 0x3c, !PT ;  /* 0x0000000602067212 */ /* 0x008fe200078e3cff */
        /* <DEDUP_REMOVED lines=26> */
.L_x_4089:
        /* <DEDUP_REMOVED lines=9> */
.L_x_4203:
[----:B------:R-:W-:Y:S05]  /*156a0*/  BSYNC B2 ;  /* 0x0000000000027941 */ /* 0x000fea0003800000 */
.L_x_4090:
        /* <DEDUP_REMOVED lines=9> */
.L_x_4093:
[----:B------:R-:W-:Y:S05]  /*15740*/  BSYNC B2 ;  /* 0x0000000000027941 */ /* 0x000fea0003800000 */
.L_x_4092:
        /* <DEDUP_REMOVED lines=13> */
.L_x_4094:
        /* <DEDUP_REMOVED lines=14> */
.L_x_4204:
[----:B------:R-:W-:Y:S05]  /*15900*/  BSYNC B2 ;  /* 0x0000000000027941 */ /* 0x000fea0003800000 */
.L_x_4095:
        /* <DEDUP_REMOVED lines=11> */
.L_x_4098:
[----:B------:R-:W-:Y:S05]  /*159c0*/  BSYNC B2 ;  /* 0x0000000000027941 */ /* 0x000fea0003800000 */
.L_x_4097:
        /* <DEDUP_REMOVED lines=10> */
.L_x_4099:
        /* <DEDUP_REMOVED lines=16> */
.L_x_4100:
        /* <DEDUP_REMOVED lines=16> */
.L_x_4101:
        /* <DEDUP_REMOVED lines=16> */
.L_x_4102:
        /* <DEDUP_REMOVED lines=16> */
.L_x_4103:
        /* <DEDUP_REMOVED lines=16> */
.L_x_4104:
        /* <DEDUP_REMOVED lines=16> */
.L_x_4105:
        /* <DEDUP_REMOVED lines=16> */
.L_x_4106:
        /* <DEDUP_REMOVED lines=11> */
.L_x_4088:
[----:B------:R-:W-:Y:S05]  /*16220*/  BSYNC B1 ;  /* 0x0000000000017941 */ /* 0x000fea0003800000 */
.L_x_4087:
[----:B------:R-:W2:Y:S01]  /*16230*/  LDL R2, [R1+0x1c] ;  /* 0x00001c0001027983 */ /* 0x000ea20000100800 */
[----:B------:R-:W-:Y:S01]  /*16240*/  VIADD R7, R7, 0x1 ;  /* 0x0000000107077836 */ /* 0x000fe20000000000 */
[----:B------:R-:W-:Y:S04]  /*16250*/  BSSY B1, `(.L_x_4107) ;  /* 0x00000e5000017945 */ /* 0x000fe80003800000 */
[----:B------:R-:W-:-:S04]  /*16260*/  ISETP.NE.AND P0, PT, R7, 0x2, PT ;  /* 0x000000020700780c */ /* 0x000fc80003f05270 */
[----:B------:R-:W-:Y:S02]  /*16270*/  SEL R9, R7, RZ, P0 ;  /* 0x000000ff07097207 */ /* 0x000fe40000000000 */
[----:B--2---:R-:W-:Y:S02]  /*16280*/  LOP3.LUT P2, RZ, R2, 0x1, RZ, 0xc0, !PT ;  /* 0x0000000102ff7812 */ /* 0x004fe4000784c0ff */
[----:B------:R-:W-:-:S04]  /*16290*/  SEL R2, RZ, 0x1, P0 ;  /* 0x00000001ff027807 */ /* 0x000fc80000000000 */
[----:B-----5:R-:W-:-:S05]  /*162a0*/  LOP3.LUT R8, R6, R2, RZ, 0x3c, !PT ;  /* 0x0000000206087212 */ /* 0x020fca00078e3cff */
        /* <DEDUP_REMOVED lines=28> */
.L_x_4109:
        /* <DEDUP_REMOVED lines=9> */
.L_x_4205:
[----:B------:R-:W-:Y:S05]  /*16500*/  BSYNC B2 ;  /* 0x0000000000027941 */ /* 0x000fea0003800000 */
.L_x_4110:
        /* <DEDUP_REMOVED lines=9> */
.L_x_4113:
[----:B------:R-:W-:Y:S05]  /*165a0*/  BSYNC B2 ;  /* 0x0000000000027941 */ /* 0x000fea0003800000 */
.L_x_4112:
        /* <DEDUP_REMOVED lines=14> */
.L_x_4114:
        /* <DEDUP_REMOVED lines=14> */
.L_x_4206:
[----:B------:R-:W-:Y:S05]  /*16770*/  BSYNC B2 ;  /* 0x0000000000027941 */ /* 0x000fea0003800000 */
.L_x_4115:
[----:B------:R-:W-:Y:S01]  /*16780*/  BSSY B2, `(.L_x_4117) ;  /* 0x000000b000027945 */ /* 0x000fe20003800000 */
[----:B01----:R-:W-:Y:S01]  /*16790*/  IMAD.MOV.U32 R2, RZ, RZ, 0x0 ;  /* 0x00000000ff027424 */ /* 0x003fe200078e00ff */
[----:B------:R-:W-:Y:S02]  /*167a0*/  MOV R3, 0x14f00000 ;  /* 0x14f0000000037802 */ /* 0x000fe40000000f00 */
[----:B------:R-:W-:Y:S05]  /*167b0*/  @P1 BRA `(.L_x_4118) ;  /* 0x00000000001c1947 */ /* 0x000fea0003800000 */
[----:B------:R-:W0:Y:S02]  /*167c0*/  S2R R5, SR_TID.X ;  /* 0x0000000000057919 */ /* 0x000e240000002100 */
[----:B0-----:R-:W-:Y:S01]  /*167d0*/  LOP3.LUT R8, R5, 0x1f, RZ, 0xc0, !PT ;  /* 0x0000001f05087812 */ /* 0x001fe200078ec0ff */
[----:B------:R-:W-:-:S03]  /*167e0*/  IMAD.MOV.U32 R5, RZ, RZ, 0x10000 ;  /* 0x00010000ff057424 */ /* 0x000fc600078e00ff */
[----:B------:R-:W-:Y:S01]  /*167f0*/  ISETP.NE.AND P0, PT, R8, RZ, PT ;  /* 0x000000ff0800720c */ /* 0x000fe20003f05270 */
[----:B------:R0:W-:-:S12]  /*16800*/  SYNCS.ARRIVE.TRANS64 RZ, [R4+URZ+0x28c50], R5 ;  /* 0x028c500504ff79a7 */ /* 0x0001d8000800003f */
[----:B0-----:R-:W-:Y:S05]  /*16810*/  @!P0 BRA `(.L_x_4118) ;  /* 0x0000000000048947 */ /* 0x001fea0003800000 */
[----:B------:R-:W-:Y:S01]  /*16820*/  BPT.TRAP 0x1 ;  /* 0x000000040000795c */ /* 0x000fe20000300000 */
.L_x_4118:
[----:B------:R-:W-:Y:S05]  /*16830*/  BSYNC B2 ;  /* 0x0000000000027941 */ /* 0x000fea0003800000 */
.L_x_4117:
        /* <DEDUP_REMOVED lines=11> */
.L_x_4119:
        /* <DEDUP_REMOVED lines=16> */
.L_x_4120:
        /* <DEDUP_REMOVED lines=16> */
.L_x_4121:
        /* <DEDUP_REMOVED lines=16> */
.L_x_4122:
        /* <DEDUP_REMOVED lines=16> */
.L_x_4123:
        /* <DEDUP_REMOVED lines=16> */
.L_x_4124:
        /* <DEDUP_REMOVED lines=16> */
.L_x_4125:
        /* <DEDUP_REMOVED lines=16> */
.L_x_4126:
        /* <DEDUP_REMOVED lines=11> */
.L_x_4108:
[----:B------:R-:W-:Y:S05]  /*170a0*/  BSYNC B1 ;  /* 0x0000000000017941 */ /* 0x000fea0003800000 */
.L_x_4107:
[C---:B------:R-:W-:Y:S01]  /*170b0*/  ISETP.GT.AND P0, PT, R0.reuse, 0x1, PT ;  /* 0x000000010000780c */ /* 0x040fe20003f04270 */
[----:B------:R-:W-:-:S12]  /*170c0*/  VIADD R0, R0, 0xfffffffe ;  /* 0xfffffffe00007836 */ /* 0x000fd80000000000 */
[----:B------:R-:W-:Y:S05]  /*170d0*/  @P0 BRA `(.L_x_4127) ;  /* 0xffffffe000b80947 */ /* 0x000fea000383ffff */
.L_x_4064:
[----:B------:R-:W-:Y:S05]  /*170e0*/  BSYNC B0 ;  /* 0x0000000000007941 */ /* 0x000fea0003800000 */
.L_x_4063:
        /* <DEDUP_REMOVED lines=12> */
[----:B-1----:R-:W1:Y:S01]  /*171b0*/  S2R R3, SR_LANEID ;  /* 0x0000000000037919 */ /* 0x002e620000000000 */
        /* <DEDUP_REMOVED lines=8> */
[----:B0-----:R-:W0:Y:S01]  /*17240*/  POPC R7, R6 ;  /* 0x0000000600077309 */ /* 0x001e220000000000 */
[----:B--2---:R-:W0:Y:S02]  /*17250*/  SHFL.IDX PT, R4, R3, R4, 0x1f ;  /* 0x00001f0403047589 */ /* 0x004e2400000e0000 */
[----:B0-----:R-:W-:-:S07]  /*17260*/  IADD3 R16, R4, UR36, R7 ;  /* 0x0000002404107c10 */ /* 0x001fce000fffe007 */
.L_x_4129:
[----:B------:R-:W-:Y:S05]  /*17270*/  BSYNC B0 ;  /* 0x0000000000007941 */ /* 0x000fea0003800000 */
.L_x_4128:
[----:B------:R-:W-:-:S05]  /*17280*/  SEL R0, R0, RZ, P0 ;  /* 0x000000ff00007207 */ /* 0x000fca0000000000 */
[----:B------:R2:W-:Y:S02]  /*17290*/  STL [R1+0x8], R0 ;  /* 0x0000080001007387 */ /* 0x0005e40000100800 */
.L_x_4031:
[----:B------:R-:W-:Y:S05]  /*172a0*/  BSYNC B7 ;  /* 0x0000000000077941 */ /* 0x000fea0003800000 */
.L_x_4029:
[----:B--2---:R-:W2:Y:S02]  /*172b0*/  LDL R0, [R1+0x1c] ;  /* 0x00001c0001007983 */ /* 0x004ea40000100800 */
[----:B--2---:R-:W-:-:S13]  /*172c0*/  LOP3.LUT P0, RZ, R0, 0x2, RZ, 0xc0, !PT ;  /* 0x0000000200ff7812 */ /* 0x004fda000780c0ff */
[----:B------:R-:W-:Y:S05]  /*172d0*/  @!P0 BRA `(.L_x_4130) ;  /* 0x0000000000288947 */ /* 0x000fea0003800000 */
[----:B------:R-:W-:Y:S05]  /*172e0*/  WARPSYNC.ALL ;  /* 0x0000000000007948 */ /* 0x000fea0003800000 */
[----:B------:R-:W2:Y:S08]  /*172f0*/  S2UR UR5, SR_CgaCtaId ;  /* 0x00000000000579c3 */ /* 0x000eb00000008800 */
[----:B------:R-:W-:Y:S06]  /*17300*/  BAR.SYNC.DEFER_BLOCKING 0x5, 0x180 ;  /* 0x0146000000007b1d */ /* 0x000fec0000010000 */
[----:B------:R-:W-:-:S02]  /*17310*/  UMOV UR4, 0x400 ;  /* 0x0000040000047882 */ /* 0x000fc40000000000 */
[----:B--2---:R-:W-:-:S06]  /*17320*/  ULEA UR4, UR5, UR4, 0x18 ;  /* 0x0000000405047291 */ /* 0x004fcc000f8ec03f */
[----:B------:R-:W-:-:S05]  /*17330*/  IMAD.U32 R0, RZ, RZ, UR4 ;  /* 0x00000004ff007e24 */ /* 0x000fca000f8e00ff */
[----:B------:R2:W3:Y:S04]  /*17340*/  LDS.128 R16, [R0+0x28cd0] ;  /* 0x028cd00000107984 */ /* 0x0004e80000000c00 */
[----:B------:R2:W-:Y:S01]  /*17350*/  STL [R1+0x4], R0 ;  /* 0x0000040001007387 */ /* 0x0005e20000100800 */
[----:B------:R-:W-:Y:S06]  /*17360*/  BAR.ARV 0x4, 0x180 ;  /* 0x0106000000007b1d */ /* 0x000fec0000002000 */
[----:B------:R-:W-:Y:S05]  /*17370*/  BRA `(.L_x_4131) ;  /* 0x0000000800487947 */ /* 0x000fea0003800000 */
.L_x_4130:
        /* <DEDUP_REMOVED lines=8> */
[----:B-1----:R-:W0:Y:S02]  /*17400*/  @!P1 LDC.64 R2, c[0x0][0xc80] ;  /* 0x00032000ff029b82 */ /* 0x002e240000000a00 */
        /* <DEDUP_REMOVED lines=24> */
[----:B------:R-:W-:Y:S02]  /*17590*/  IMAD.IADD R3, R3, 0x1, R0 ;  /* 0x0000000103037824 */ /* 0x000fe400078e0200 */
[----:B------:R0:W1:Y:S04]  /*175a0*/  SHFL.IDX PT, R0, R16, RZ, 0x1f ;  /* 0x00001fff10007589 */ /* 0x00006800000e0000 */
[----:B------:R0:W2:Y:S02]  /*175b0*/  SHFL.IDX PT, R6, R3, 0x1f, 0x1f ;  /* 0x03e01f0003067f89 */ /* 0x0000a400000e0000 */
.L_x_4216:
[----:B------:R-:W-:Y:S02]  /*175c0*/  ULDC UR4, c[0x0][0xc38] ;  /* 0x00030e0000047ab9 */ /* 0x000fe40000000800 */
[----:B0-----:R-:W-:-:S04]  /*175d0*/  IMAD.U32 R16, RZ, RZ, UR4 ;  /* 0x00000004ff107e24 */ /* 0x001fc8000f8e00ff */
[----:B--2---:R-:W-:-:S04]  /*175e0*/  IMAD R6, R6, R16, RZ ;  /* 0x0000001006067224 */ /* 0x004fc800078e02ff */
[----:B------:R-:W-:-:S05]  /*175f0*/  IMAD.IADD R4, R4, 0x1, R6 ;  /* 0x0000000104047824 */ /* 0x000fca00078e0206 */
[----:B-1----:R-:W-:-:S13]  /*17600*/  ISETP.GT.AND P6, PT, R4, R0, PT ;  /* 0x000000000400720c */ /* 0x002fda0003fc4270 */
[----:B------:R-:W-:Y:S05]  /*17610*/  @P6 BRA `(.L_x_4133) ;  /* 0x00000000009c6947 */ /* 0x000fea0003800000 */
.L_x_4138:
        /* <DEDUP_REMOVED lines=14> */
.L_x_4136:
[----:B------:R-:W-:Y:S05]  /*17700*/  BSYNC B0 ;  /* 0x0000000000007941 */ /* 0x000fea0003800000 */
.L_x_4135:
        /* <DEDUP_REMOVED lines=17> */
[----:B------:R0:W1:Y:S02]  /*17820*/  SHFL.IDX PT, R6, R3, 0x1f, 0x1f ;  /* 0x03e01f0003067f89 */ /* 0x00006400000e0000 */
.L_x_4224:
[----:B------:R-:W-:Y:S02]  /*17830*/  ULDC UR4, c[0x0][0xc38] ;  /* 0x00030e0000047ab9 */ /* 0x000fe40000000800 */
[----:B------:R-:W-:-:S04]  /*17840*/  IMAD.U32 R16, RZ, RZ, UR4 ;  /* 0x00000004ff107e24 */ /* 0x000fc8000f8e00ff */
[----:B-1----:R-:W-:-:S04]  /*17850*/  IMAD R6, R6, R16, RZ ;  /* 0x0000001006067224 */ /* 0x002fc800078e02ff */
[----:B------:R-:W-:-:S05]  /*17860*/  IMAD.IADD R4, R6, 0x1, R4 ;  /* 0x0000000106047824 */ /* 0x000fca00078e0204 */
[----:B------:R-:W-:-:S13]  /*17870*/  ISETP.GT.AND P6, PT, R4, R0, PT ;  /* 0x000000000400720c */ /* 0x000fda0003fc4270 */
[----:B------:R-:W-:Y:S05]  /*17880*/  @!P6 BRA `(.L_x_4138) ;  /* 0xfffffffc0064e947 */ /* 0x000fea000383ffff */
.L_x_4133:
        /* <DEDUP_REMOVED lines=8> */
.L_x_4228:
[----:B------:R-:W-:Y:S01]  /*17910*/  ISETP.NE.AND P0, PT, R5, RZ, PT ;  /* 0x000000ff0500720c */ /* 0x000fe20003f05270 */
[----:B-1----:R-:W-:-:S12]  /*17920*/  IMAD.MOV.U32 R2, RZ, RZ, RZ ;  /* 0x000000ffff027224 */ /* 0x002fd800078e00ff */
[----:B------:R-:W-:Y:S05]  /*17930*/  @!P0 BRA `(.L_x_4140) ;  /* 0x0000000000108947 */ /* 0x000fea0003800000 */
[----:B------:R-:W-:Y:S01]  /*17940*/  UMOV UR4, 0xffffffff ;  /* 0xffffffff00047882 */ /* 0x000fe20000000000 */
[----:B------:R-:W-:Y:S02]  /*17950*/  VIADD R12, R4, 0xffffffff ;  /* 0xffffffff040c7836 */ /* 0x000fe40000000000 */
[----:B------:R-:W-:Y:S05]  /*17960*/  BRA.DIV UR4, `(.L_x_4141) ;  /* 0x00000026040c7947 */ /* 0x000fea000b800000 */
[----:B------:R1:W3:Y:S02]  /*17970*/  SHFL.IDX PT, R2, R3, R12, 0x1f ;  /* 0x00001f0c03027589 */ /* 0x0002e400000e0000 */
.L_x_4140:
        /* <DEDUP_REMOVED lines=9> */
[----:B------:R-:W-:Y:S02]  /*17a10*/  IMAD R6, R2, R5, RZ ;  /* 0x0000000502067224 */ /* 0x000fe400078e02ff */
[----:B------:R-:W-:-:S04]  /*17a20*/  IMAD.MOV.U32 R2, RZ, RZ, RZ ;  /* 0x000000ffff027224 */ /* 0x000fc800078e00ff */
[----:B------:R-:W-:Y:S01]  /*17a30*/  IMAD.HI.U32 R2, R3, R6, R2 ;  /* 0x0000000603027227 */ /* 0x000fe200078e0002 */
[----:B------:R-:W-:Y:S02]  /*17a40*/  IABS R6, R17 ;  /* 0x0000001100067213 */ /* 0x000fe40000000000 */
[----:B------:R-:W-:Y:S02]  /*17a50*/  IABS R3, R0 ;  /* 0x0000000000037213 */ /* 0x000fe40000000000 */
[----:B------:R-:W-:-:S03]  /*17a60*/  IADD3 R6, RZ, -R6, RZ ;  /* 0x80000006ff067210 */ /* 0x000fc60007ffe0ff */
        /* <DEDUP_REMOVED lines=16> */
.L_x_4134:
[----:B------:R-:W-:Y:S01]  /*17b70*/  UMOV UR4, URZ ;  /* 0x0000003f00047c82 */ /* 0x000fe20008000000 */
[----:B------:R-:W-:Y:S01]  /*17b80*/  UMOV UR5, URZ ;  /* 0x0000003f00057c82 */ /* 0x000fe20008000000 */
[----:B------:R-:W-:Y:S01]  /*17b90*/  ULDC UR6, c[0x0][0xc3c] ;  /* 0x00030f0000067ab9 */ /* 0x000fe20000000800 */
[----:B------:R-:W-:Y:S02]  /*17ba0*/  IMAD.MOV.U32 R16, RZ, RZ, R0 ;  /* 0x000000ffff107224 */ /* 0x000fe400078e0000 */
[----:B------:R-:W-:Y:S02]  /*17bb0*/  IMAD.U32 R17, RZ, RZ, UR4 ;  /* 0x00000004ff117e24 */ /* 0x000fe4000f8e00ff */
[----:B------:R-:W-:Y:S02]  /*17bc0*/  IMAD.U32 R18, RZ, RZ, UR5 ;  /* 0x00000005ff127e24 */ /* 0x000fe4000f8e00ff */
[----:B------:R-:W-:-:S07]  /*17bd0*/  IMAD.U32 R19, RZ, RZ, UR6 ;  /* 0x00000006ff137e24 */ /* 0x000fce000f8e00ff */
.L_x_4142:
[----:B------:R0:W2:Y:S01]  /*17be0*/  LDL R3, [R1+0x4] ;  /* 0x0000040001037983 */ /* 0x0000a20000100800 */
[----:B------:R-:W1:Y:S01]  /*17bf0*/  S2R R0, SR_TID.X ;  /* 0x0000000000007919 */ /* 0x000e620000002100 */
[----:B------:R-:W-:Y:S05]  /*17c00*/  WARPSYNC.ALL ;  /* 0x0000000000007948 */ /* 0x000fea0003800000 */
[----:B-1----:R-:W-:Y:S01]  /*17c10*/  LOP3.LUT R0, R0, 0x1f, RZ, 0xc0, !PT ;  /* 0x0000001f00007812 */ /* 0x002fe200078ec0ff */
        /* <DEDUP_REMOVED lines=8> */
.L_x_4131:
[----:B------:R-:W-:Y:S02]  /*17ca0*/  ULDC UR4, c[0x0][0xc3c] ;  /* 0x00030f0000047ab9 */ /* 0x000fe40000000800 */
[----:B---3--:R-:W-:-:S13]  /*17cb0*/  ISETP.GE.AND P0, PT, R19, UR4, PT ;  /* 0x0000000413007c0c */ /* 0x008fda000bf06270 */
[----:B------:R-:W-:Y:S05]  /*17cc0*/  @!P0 BRA `(.L_x_4143) ;  /* 0xffffff8400388947 */ /* 0x000fea000383ffff */
[----:B------:R-:W-:Y:S05]  /*17cd0*/  BSYNC B8 ;  /* 0x0000000000087941 */ /* 0x000fea0003800000 */
.L_x_3979:
        /* <DEDUP_REMOVED lines=12> */
.L_x_4231:
[----:B------:R-:W-:Y:S05]  /*17da0*/  BSYNC B0 ;  /* 0x0000000000007941 */ /* 0x000fea0003800000 */
.L_x_4144:
[----:B------:R-:W-:-:S03]  /*17db0*/  UMOV UR4, 0xffffffff ;  /* 0xffffffff00047882 */ /* 0x000fc60000000000 */
[----:B------:R-:W-:Y:S05]  /*17dc0*/  BRA.DIV UR4, `(.L_x_4146) ;  /* 0x0000002204307947 */ /* 0x000fea000b800000 */
[----:B------:R-:W1:Y:S02]  /*17dd0*/  S2R R2, SR_TID.X ;  /* 0x0000000000027919 */ /* 0x000e640000002100 */
[----:B-1----:R-:W-:-:S04]  /*17de0*/  SHF.R.U32.HI R2, RZ, 0x5, R2 ;  /* 0x00000005ff027819 */ /* 0x002fc80000011602 */
[----:B------:R-:W-:-:S05]  /*17df0*/  LOP3.LUT R2, R2, 0x3, RZ, 0xc0, !PT ;  /* 0x0000000302027812 */ /* 0x000fca00078ec0ff */
[----:B------:R1:W2:Y:S02]  /*17e00*/  SHFL.IDX PT, R14, R2, RZ, 0x1f ;  /* 0x00001fff020e7589 */ /* 0x0002a400000e0000 */
.L_x_4234:
[----:B--2---:R-:W-:-:S13]  /*17e10*/  ISETP.NE.AND P0, PT, R14, RZ, PT ;  /* 0x000000ff0e00720c */ /* 0x004fda0003f05270 */
[----:B------:R-:W-:Y:S05]  /*17e20*/  @P0 BRA `(.L_x_3850) ;  /* 0x0000000000940947 */ /* 0x000fea0003800000 */
[----:B------:R-:W-:-:S03]  /*17e30*/  UMOV UR4, 0xffffffff ;  /* 0xffffffff00047882 */ /* 0x000fc60000000000 */
[----:B------:R-:W-:Y:S05]  /*17e40*/  BRA.DIV UR4, `(.L_x_4147) ;  /* 0x0000002204447947 */ /* 0x000fea000b800000 */
[----:B------:R-:W-:-:S13]  /*17e50*/  ELECT P6, URZ, PT ;  /* 0x00000000003f782f */ /* 0x000fda00038c0000 */
.L_x_4237:
[----:B------:R-:W-:Y:S05]  /*17e60*/  @!P6 BRA `(.L_x_3850) ;  /* 0x000000000084e947 */ /* 0x000fea0003800000 */
[----:B-1----:R-:W2:Y:S02]  /*17e70*/  LDL.LU R2, [R1+0x60] ;  /* 0x0000600001027983 */ /* 0x002ea40000300800 */
[----:B--2---:R-:W-:-:S04]  /*17e80*/  LOP3.LUT R2, R2, 0x2, RZ, 0xfc, !PT ;  /* 0x0000000202027812 */ /* 0x004fc800078efcff */
[----:B------:R-:W-:-:S13]  /*17e90*/  ISETP.NE.AND P2, PT, R2, 0x3, PT ;  /* 0x000000030200780c */ /* 0x000fda0003f45270 */
[----:B------:R-:W-:Y:S05]  /*17ea0*/  @!P2 BRA `(.L_x_4148) ;  /* 0x000000000004a947 */ /* 0x000fea0003800000 */
[----:B------:R-:W-:Y:S01]  /*17eb0*/  BPT.TRAP 0x1 ;  /* 0x000000040000795c */ /* 0x000fe20000300000 */
.L_x_4148:
        /* <DEDUP_REMOVED lines=14> */
.L_x_4238:
[----:B------:R-:W1:Y:S02]  /*17fa0*/  SYNCS.PHASECHK.TRANS64.TRYWAIT P0, [R7+URZ], R2 ;  /* 0x00000002070075a7 */ /* 0x000e64000800017f */
[----:B-1----:R-:W-:Y:S05]  /*17fb0*/  @!P0 BRA `(.L_x_4150) ;  /* 0x00000020001c8947 */ /* 0x002fea0003800000 */
.L_x_4239:
[----:B------:R-:W-:Y:S05]  /*17fc0*/  @!P2 BRA `(.L_x_4151) ;  /* 0x000000000004a947 */ /* 0x000fea0003800000 */
[----:B------:R-:W-:Y:S01]  /*17fd0*/  BPT.TRAP 0x1 ;  /* 0x000000040000795c */ /* 0x000fe20000300000 */
.L_x_4151:
[----:B------:R-:W2:Y:S01]  /*17fe0*/  LDL.LU R4, [R1+0x8] ;  /* 0x0000080001047983 */ /* 0x000ea20000300800 */
[----:B------:R-:W-:-:S04]  /*17ff0*/  VIADD R0, R0, 0x28c60 ;  /* 0x00028c6000007836 */ /* 0x000fc80000000000 */
[----:B--2---:R-:W-:-:S04]  /*18000*/  IMAD R4, R4, 0x8, R0 ;  /* 0x0000000804047824 */ /* 0x004fc800078e0200 */
[----:B------:R-:W2:Y:S02]  /*18010*/  SYNCS.PHASECHK.TRANS64.TRYWAIT P0, [R4+URZ], R5 ;  /* 0x00000005040075a7 */ /* 0x000ea4000800017f */
[----:B--2---:R-:W-:Y:S05]  /*18020*/  @!P0 BRA `(.L_x_4152) ;  /* 0x0000002000148947 */ /* 0x004fea0003800000 */
.L_x_4240:
[----:B------:R-:W-:-:S07]  /*18030*/  IMAD R3, R3, 0x8, R0 ;  /* 0x0000000803037824 */ /* 0x000fce00078e0200 */
.L_x_4153:
[----:B---3--:R3:W4:Y:S02]  /*18040*/  SYNCS.PHASECHK.TRANS64.TRYWAIT P0, [R3+URZ], R2 ;  /* 0x00000002030075a7 */ /* 0x008724000800017f */
[----:B----4-:R-:W-:Y:S05]  /*18050*/  @!P0 NANOSLEEP.SYNCS 0x989680 ;  /* 0x009896800000895d */ /* 0x010fea0003900000 */
[----:B------:R-:W4:Y:S02]  /*18060*/  @!P0 SYNCS.PHASECHK.TRANS64 P0, [R3+URZ], R2 ;  /* 0x00000002030085a7 */ /* 0x000f24000800007f */
[----:B----4-:R-:W-:Y:S05]  /*18070*/  @!P0 BRA `(.L_x_4153) ;  /* 0xfffffffc00f08947 */ /* 0x010fea000383ffff */
.L_x_3850:
[----:B------:R-:W-:Y:S05]  /*18080*/  BSYNC B9 ;  /* 0x0000000000097941 */ /* 0x000fea0003800000 */
.L_x_3847:
[----:B------:R-:W-:Y:S05]  /*18090*/  EXIT ;  /* 0x000000000000794d */ /* 0x000fea0003800000 */
.L_x_3866:
[----:B0-----:R0:W1:Y:S02]  /*180a0*/  SYNCS.PHASECHK.TRANS64.TRYWAIT P5, [R66+URZ+0x28c90], R75 ;  /* 0x028c904b420075a7 */ /* 0x00106400080a017f */
[----:B-1----:R-:W-:Y:S05]  /*180b0*/  @!P5 NANOSLEEP.SYNCS 0x989680 ;  /* 0x009896800000d95d */ /* 0x002fea0003900000 */
[----:B------:R-:W1:Y:S02]  /*180c0*/  @!P5 SYNCS.PHASECHK.TRANS64 P5, [R66+URZ+0x28c90], R75 ;  /* 0x028c904b4200d5a7 */ /* 0x000e6400080a007f */
[----:B-1----:R-:W-:Y:S05]  /*180d0*/  @!P5 BRA `(.L_x_3866) ;  /* 0xfffffffc00f0d947 */ /* 0x002fea000383ffff */
[----:B------:R-:W-:Y:S05]  /*180e0*/  BRA `(.L_x_4154) ;  /* 0xfffffea400707947 */ /* 0x000fea000383ffff */
.L_x_3876:
[----:B-1----:R1:W2:Y:S02]  /*180f0*/  SYNCS.PHASECHK.TRANS64.TRYWAIT P5, [R66+URZ+0x28c90], R75 ;  /* 0x028c904b420075a7 */ /* 0x0022a400080a017f */
[----:B--2---:R-:W-:Y:S05]  /*18100*/  @!P5 NANOSLEEP.SYNCS 0x989680 ;  /* 0x009896800000d95d */ /* 0x004fea0003900000 */
[----:B------:R-:W2:Y:S02]  /*18110*/  @!P5 SYNCS.PHASECHK.TRANS64 P5, [R66+URZ+0x28c90], R75 ;  /* 0x028c904b4200d5a7 */ /* 0x000ea400080a007f */
[----:B--2---:R-:W-:Y:S05]  /*18120*/  @!P5 BRA `(.L_x_3876) ;  /* 0xfffffffc00f0d947 */ /* 0x004fea000383ffff */
[----:B------:R-:W-:Y:S05]  /*18130*/  BRA `(.L_x_4155) ;  /* 0xfffffeac00c87947 */ /* 0x000fea000383ffff */
.L_x_3881:
[----:B0-----:R0:W1:Y:S02]  /*18140*/  SYNCS.PHASECHK.TRANS64.TRYWAIT P5, [R66+URZ+0x28c90], R75 ;  /* 0x028c904b420075a7 */ /* 0x00106400080a017f */
[----:B-1----:R-:W-:Y:S05]  /*18150*/  @!P5 NANOSLEEP.SYNCS 0x989680 ;  /* 0x009896800000d95d */ /* 0x002fea0003900000 */
[----:B------:R-:W1:Y:S02]  /*18160*/  @!P5 SYNCS.PHASECHK.TRANS64 P5, [R66+URZ+0x28c90], R75 ;  /* 0x028c904b4200d5a7 */ /* 0x000e6400080a007f */
[----:B-1----:R-:W-:Y:S05]  /*18170*/  @!P5 BRA `(.L_x_3881) ;  /* 0xfffffffc00f0d947 */ /* 0x002fea000383ffff */
[----:B------:R-:W-:Y:S05]  /*18180*/  BRA `(.L_x_4156) ;  /* 0xfffffeb400dc7947 */ /* 0x000fea000383ffff */
.L_x_3885:
[----:B------:R0:W0:Y:S02]  /*18190*/  SYNCS.PHASECHK.TRANS64.TRYWAIT P0, [R66+URZ+0x28cb0], R75 ;  /* 0x028cb04b420075a7 */ /* 0x000024000800017f */
[----:B0-----:R-:W-:Y:S05]  /*181a0*/  @!P0 NANOSLEEP.SYNCS 0x989680 ;  /* 0x009896800000895d */ /* 0x001fea0003900000 */
[----:B------:R-:W0:Y:S02]  /*181b0*/  @!P0 SYNCS.PHASECHK.TRANS64 P0, [R66+URZ+0x28cb0], R75 ;  /* 0x028cb04b420085a7 */ /* 0x000e24000800007f */
[----:B0-----:R-:W-:Y:S05]  /*181c0*/  @!P0 BRA `(.L_x_3885) ;  /* 0xfffffffc00f08947 */ /* 0x001fea000383ffff */
[----:B------:R-:W-:Y:S05]  /*181d0*/  BRA `(.L_x_4157) ;  /* 0xfffffeb800547947 */ /* 0x000fea000383ffff */
.L_x_3896:
[----:B0-----:R0:W1:Y:S02]  /*181e0*/  SYNCS.PHASECHK.TRANS64.TRYWAIT P0, [R13+URZ+0x28c50], R4 ;  /* 0x028c50040d0075a7 */ /* 0x001064000800017f */
[----:B-1----:R-:W-:Y:S05]  /*181f0*/  @!P0 NANOSLEEP.SYNCS 0x989680 ;  /* 0x009896800000895d */ /* 0x002fea0003900000 */
[----:B------:R-:W1:Y:S02]  /*18200*/  @!P0 SYNCS.PHASECHK.TRANS64 P0, [R13+URZ+0x28c50], R4 ;  /* 0x028c50040d0085a7 */ /* 0x000e64000800007f */
[----:B-1----:R-:W-:Y:S05]  /*18210*/  @!P0 BRA `(.L_x_3896) ;  /* 0xfffffffc00f08947 */ /* 0x002fea000383ffff */
[----:B------:R-:W-:Y:S05]  /*18220*/  BRA `(.L_x_4158) ;  /* 0xfffffec400887947 */ /* 0x000fea000383ffff */
.L_x_3903:
[----:B-1----:R1:W2:Y:S02]  /*18230*/  SYNCS.PHASECHK.TRANS64.TRYWAIT P0, [R0+URZ+0x28c50], R11 ;  /* 0x028c500b000075a7 */ /* 0x0022a4000800017f */
[----:B--2---:R-:W-:Y:S05]  /*18240*/  @!P0 NANOSLEEP.SYNCS 0x989680 ;  /* 0x009896800000895d */ /* 0x004fea0003900000 */
[----:B------:R-:W2:Y:S02]  /*18250*/  @!P0 SYNCS.PHASECHK.TRANS64 P0, [R0+URZ+0x28c50], R11 ;  /* 0x028c500b000085a7 */ /* 0x000ea4000800007f */
[----:B--2---:R-:W-:Y:S05]  /*18260*/  @!P0 BRA `(.L_x_3903) ;  /* 0xfffffffc00f08947 */ /* 0x004fea000383ffff */
[----:B------:R-:W-:Y:S05]  /*18270*/  BRA `(.L_x_3902) ;  /* 0xfffffed000b47947 */ /* 0x000fea000383ffff */
.L_x_3916:
        /* <DEDUP_REMOVED lines=8> */
.L_x_4160:
[----:B------:R-:W-:Y:S05]  /*18300*/  BSYNC B1 ;  /* 0x0000000000017941 */ /* 0x000fea0003800000 */
.L_x_4159:
[----:B------:R-:W-:Y:S02]  /*18310*/  IMAD.MOV.U32 R13, RZ, RZ, R26 ;  /* 0x000000ffff0d7224 */ /* 0x000fe400078e001a */
[----:B------:R-:W-:Y:S02]  /*18320*/  IMAD.MOV.U32 R12, RZ, RZ, RZ ;  /* 0x000000ffff0c7224 */ /* 0x000fe400078e00ff */
[----:B------:R-:W-:Y:S02]  /*18330*/  IMAD.MOV.U32 R11, RZ, RZ, 0x1c1f ;  /* 0x00001c1fff0b7424 */ /* 0x000fe400078e00ff */
[----:B------:R-:W-:Y:S02]  /*18340*/  IMAD.MOV.U32 R15, RZ, RZ, -0x1 ;  /* 0xffffffffff0f7424 */ /* 0x000fe400078e00ff */
[----:B------:R-:W-:-:S07]  /*18350*/  IMAD.MOV.U32 R0, RZ, RZ, R14 ;  /* 0x000000ffff007224 */ /* 0x000fce00078e000e */
[----:B------:R-:W-:Y:S05]  /*18360*/  WARPSYNC.COLLECTIVE R15, `(.L_x_4161) ;  /* 0x000000000f087348 */ /* 0x000fea0003c00000 */
[----:B------:R0:W1:Y:S02]  /*18370*/  SHFL.IDX P6, R14, R13, R12, R11 ;  /* 0x0000000c0d0e7389 */ /* 0x00006400000c000b */
[----:B01----:R-:W-:Y:S01]  /*18380*/  ENDCOLLECTIVE ;  /* 0x000000000000791b */ /* 0x003fe20003800000 */
.L_x_4161:
[----:B------:R-:W-:Y:S02]  /*18390*/  IMAD.MOV.U32 R13, RZ, RZ, R29 ;  /* 0x000000ffff0d7224 */ /* 0x000fe400078e001d */
[----:B------:R-:W-:-:S07]  /*183a0*/  IMAD.MOV.U32 R3, RZ, RZ, R14 ;  /* 0x000000ffff037224 */ /* 0x000fce00078e000e */
[----:B------:R-:W-:Y:S05]  /*183b0*/  WARPSYNC.COLLECTIVE R15, `(.L_x_4162) ;  /* 0x000000000f087348 */ /* 0x000fea0003c00000 */
[----:B------:R0:W1:Y:S02]  /*183c0*/  SHFL.IDX P6, R14, R13, R12, R11 ;  /* 0x0000000c0d0e7389 */ /* 0x00006400000c000b */
[----:B01----:R-:W-:Y:S01]  /*183d0*/  ENDCOLLECTIVE ;  /* 0x000000000000791b */ /* 0x003fe20003800000 */
.L_x_4162:
[----:B------:R-:W-:Y:S02]  /*183e0*/  IMAD.MOV.U32 R13, RZ, RZ, R28 ;  /* 0x000000ffff0d7224 */ /* 0x000fe400078e001c */
[----:B------:R-:W-:-:S07]  /*183f0*/  IMAD.MOV.U32 R4, RZ, RZ, R14 ;  /* 0x000000ffff047224 */ /* 0x000fce00078e000e */
[----:B------:R-:W-:Y:S05]  /*18400*/  WARPSYNC.COLLECTIVE R15, `(.L_x_4163) ;  /* 0x000000000f087348 */ /* 0x000fea0003c00000 */
[----:B------:R0:W1:Y:S02]  /*18410*/  SHFL.IDX P6, R14, R13, R12, R11 ;  /* 0x0000000c0d0e7389 */ /* 0x00006400000c000b */
[----:B01----:R-:W-:Y:S01]  /*18420*/  ENDCOLLECTIVE ;  /* 0x000000000000791b */ /* 0x003fe20003800000 */
.L_x_4163:
[----:B------:R-:W-:Y:S05]  /*18430*/  BRA `(.L_x_4164) ;  /* 0xfffffee000e07947 */ /* 0x000fea000383ffff */
.L_x_3920:
[----:B0-----:R0:W1:Y:S02]  /*18440*/  SYNCS.PHASECHK.TRANS64.TRYWAIT P0, [R2+URZ+0x28c00], R15 ;  /* 0x028c000f020075a7 */ /* 0x001064000800017f */
[----:B-1----:R-:W-:Y:S05]  /*18450*/  @!P0 NANOSLEEP.SYNCS 0x989680 ;  /* 0x009896800000895d */ /* 0x002fea0003900000 */
[----:B------:R-:W1:Y:S02]  /*18460*/  @!P0 SYNCS.PHASECHK.TRANS64 P0, [R2+URZ+0x28c00], R15 ;  /* 0x028c000f020085a7 */ /* 0x000e64000800007f */
[----:B-1----:R-:W-:Y:S05]  /*18470*/  @!P0 BRA `(.L_x_3920) ;  /* 0xfffffffc00f08947 */ /* 0x002fea000383ffff */
[----:B------:R-:W-:Y:S05]  /*18480*/  BRA `(.L_x_4165) ;  /* 0xfffffee400f47947 */ /* 0x000fea000383ffff */
.L_x_3928:
        /* <DEDUP_REMOVED lines=8> */
.L_x_4167:
[----:B------:R-:W-:Y:S05]  /*18510*/  BSYNC B1 ;  /* 0x0000000000017941 */ /* 0x000fea0003800000 */
.L_x_4166:
[----:B------:R-:W-:Y:S01]  /*18520*/  IMAD.MOV.U32 R13, RZ, RZ, R26 ;  /* 0x000000ffff0d7224 */ /* 0x000fe200078e001a */
[----:B------:R-:W-:Y:S01]  /*18530*/  MOV R15, 0xffffffff ;  /* 0xffffffff000f7802 */ /* 0x000fe20000000f00 */
[----:B------:R-:W-:Y:S02]  /*18540*/  IMAD.MOV.U32 R12, RZ, RZ, RZ ;  /* 0x000000ffff0c7224 */ /* 0x000fe400078e00ff */
[----:B------:R-:W-:Y:S02]  /*18550*/  IMAD.MOV.U32 R11, RZ, RZ, 0x1c1f ;  /* 0x00001c1fff0b7424 */ /* 0x000fe400078e00ff */
[----:B------:R-:W-:-:S07]  /*18560*/  IMAD.MOV.U32 R3, RZ, RZ, R14 ;  /* 0x000000ffff037224 */ /* 0x000fce00078e000e */
[----:B------:R-:W-:Y:S05]  /*18570*/  WARPSYNC.COLLECTIVE R15, `(.L_x_4168) ;  /* 0x000000000f087348 */ /* 0x000fea0003c00000 */
[----:B------:R0:W1:Y:S02]  /*18580*/  SHFL.IDX P6, R14, R13, R12, R11 ;  /* 0x0000000c0d0e7389 */ /* 0x00006400000c000b */
[----:B01----:R-:W-:Y:S01]  /*18590*/  ENDCOLLECTIVE ;  /* 0x000000000000791b */ /* 0x003fe20003800000 */
.L_x_4168:
[----:B------:R-:W-:Y:S02]  /*185a0*/  IMAD.MOV.U32 R13, RZ, RZ, R29 ;  /* 0x000000ffff0d7224 */ /* 0x000fe400078e001d */
[----:B------:R-:W-:-:S07]  /*185b0*/  IMAD.MOV.U32 R0, RZ, RZ, R14 ;  /* 0x000000ffff007224 */ /* 0x000fce00078e000e */
[----:B------:R-:W-:Y:S05]  /*185c0*/  WARPSYNC.COLLECTIVE R15, `(.L_x_4169) ;  /* 0x000000000f087348 */ /* 0x000fea0003c00000 */
[----:B------:R0:W1:Y:S02]  /*185d0*/  SHFL.IDX P6, R14, R13, R12, R11 ;  /* 0x0000000c0d0e7389 */ /* 0x00006400000c000b */
[----:B01----:R-:W-:Y:S01]  /*185e0*/  ENDCOLLECTIVE ;  /* 0x000000000000791b */ /* 0x003fe20003800000 */
.L_x_4169:
[----:B------:R-:W-:Y:S02]  /*185f0*/  IMAD.MOV.U32 R13, RZ, RZ, R28 ;  /* 0x000000ffff0d7224 */ /* 0x000fe400078e001c */
[----:B------:R-:W-:-:S07]  /*18600*/  IMAD.MOV.U32 R5, RZ, RZ, R14 ;  /* 0x000000ffff057224 */ /* 0x000fce00078e000e */
[----:B------:R-:W-:Y:S05]  /*18610*/  WARPSYNC.COLLECTIVE R15, `(.L_x_4170) ;  /* 0x000000000f087348 */ /* 0x000fea0003c00000 */
[----:B------:R0:W1:Y:S02]  /*18620*/  SHFL.IDX P6, R14, R13, R12, R11 ;  /* 0x0000000c0d0e7389 */ /* 0x00006400000c000b */
[----:B01----:R-:W-:Y:S01]  /*18630*/  ENDCOLLECTIVE ;  /* 0x000000000000791b */ /* 0x003fe20003800000 */
.L_x_4170:
[----:B------:R-:W-:Y:S02]  /*18640*/  IMAD.MOV.U32 R12, RZ, RZ, R0 ;  /* 0x000000ffff0c7224 */ /* 0x000fe400078e0000 */
[----:B------:R-:W-:Y:S01]  /*18650*/  IMAD.MOV.U32 R13, RZ, RZ, R3 ;  /* 0x000000ffff0d7224 */ /* 0x000fe200078e0003 */
[----:B------:R-:W-:Y:S06]  /*18660*/  BRA `(.L_x_4171) ;  /* 0xfffffef000547947 */ /* 0x000fec000383ffff */
.L_x_3932:
[----:B0-----:R0:W1:Y:S02]  /*18670*/  SYNCS.PHASECHK.TRANS64.TRYWAIT P1, [R2+URZ+0x28c00], R3 ;  /* 0x028c0003020075a7 */ /* 0x001064000802017f */
[----:B-1----:R-:W-:Y:S05]  /*18680*/  @!P1 NANOSLEEP.SYNCS 0x989680 ;  /* 0x009896800000995d */ /* 0x002fea0003900000 */
[----:B------:R-:W1:Y:S02]  /*18690*/  @!P1 SYNCS.PHASECHK.TRANS64 P1, [R2+URZ+0x28c00], R3 ;  /* 0x028c0003020095a7 */ /* 0x000e64000802007f */
[----:B-1----:R-:W-:Y:S05]  /*186a0*/  @!P1 BRA `(.L_x_3932) ;  /* 0xfffffffc00f09947 */ /* 0x002fea000383ffff */
[----:B------:R-:W-:Y:S05]  /*186b0*/  BRA `(.L_x_4172) ;  /* 0xfffffef400247947 */ /* 0x000fea000383ffff */
.L_x_3938:
[----:B0-----:R0:W1:Y:S02]  /*186c0*/  SYNCS.PHASECHK.TRANS64.TRYWAIT P1, [R15+URZ+0x28c30], R58 ;  /* 0x028c303a0f0075a7 */ /* 0x001064000802017f */
[----:B-1----:R-:W-:Y:S05]  /*186d0*/  @!P1 NANOSLEEP.SYNCS 0x989680 ;  /* 0x009896800000995d */ /* 0x002fea0003900000 */
[----:B------:R-:W1:Y:S02]  /*186e0*/  @!P1 SYNCS.PHASECHK.TRANS64 P1, [R15+URZ+0x28c30], R58 ;  /* 0x028c303a0f0095a7 */ /* 0x000e64000802007f */
[----:B-1----:R-:W-:Y:S05]  /*186f0*/  @!P1 BRA `(.L_x_3938) ;  /* 0xfffffffc00f09947 */ /* 0x002fea000383ffff */
[----:B------:R-:W-:Y:S05]  /*18700*/  BRA `(.L_x_3937) ;  /* 0xffffff0000287947 */ /* 0x000fea000383ffff */
.L_x_3943:
[----:B--2---:R2:W3:Y:S02]  /*18710*/  SYNCS.PHASECHK.TRANS64.TRYWAIT P2, [R15+URZ+0x28c50], R58 ;  /* 0x028c503a0f0075a7 */ /* 0x0044e4000804017f */
[----:B---3--:R-:W-:Y:S05]  /*18720*/  @!P2 NANOSLEEP.SYNCS 0x989680 ;  /* 0x009896800000a95d */ /* 0x008fea0003900000 */
[----:B------:R-:W3:Y:S02]  /*18730*/  @!P2 SYNCS.PHASECHK.TRANS64 P2, [R15+URZ+0x28c50], R58 ;  /* 0x028c503a0f00a5a7 */ /* 0x000ee4000804007f */
[----:B---3--:R-:W-:Y:S05]  /*18740*/  @!P2 BRA `(.L_x_3943) ;  /* 0xfffffffc00f0a947 */ /* 0x008fea000383ffff */
[----:B------:R-:W-:Y:S05]  /*18750*/  BRA `(.L_x_3942) ;  /* 0xffffff1400687947 */ /* 0x000fea000383ffff */
.L_x_3950:
[----:B--2---:R2:W3:Y:S02]  /*18760*/  SYNCS.PHASECHK.TRANS64.TRYWAIT P3, [R216+URZ+0x28c30], R20 ;  /* 0x028c3014d80075a7 */ /* 0x0044e4000806017f */
[----:B---3--:R-:W-:Y:S05]  /*18770*/  @!P3 NANOSLEEP.SYNCS 0x989680 ;  /* 0x009896800000b95d */ /* 0x008fea0003900000 */
[----:B------:R-:W3:Y:S02]  /*18780*/  @!P3 SYNCS.PHASECHK.TRANS64 P3, [R216+URZ+0x28c30], R20 ;  /* 0x028c3014d800b5a7 */ /* 0x000ee4000806007f */
[----:B---3--:R-:W-:Y:S05]  /*18790*/  @!P3 BRA `(.L_x_3950) ;  /* 0xfffffffc00f0b947 */ /* 0x008fea000383ffff */
[----:B------:R-:W-:Y:S05]  /*187a0*/  BRA `(.L_x_3949) ;  /* 0xffffff1800707947 */ /* 0x000fea000383ffff */
.L_x_3955:
[----:B--2---:R2:W3:Y:S02]  /*187b0*/  SYNCS.PHASECHK.TRANS64.TRYWAIT P3, [R216+URZ+0x28c50], R20 ;  /* 0x028c5014d80075a7 */ /* 0x0044e4000806017f */
[----:B---3--:R-:W-:Y:S05]  /*187c0*/  @!P3 NANOSLEEP.SYNCS 0x989680 ;  /* 0x009896800000b95d */ /* 0x008fea0003900000 */
[----:B------:R-:W3:Y:S02]  /*187d0*/  @!P3 SYNCS.PHASECHK.TRANS64 P3, [R216+URZ+0x28c50], R20 ;  /* 0x028c5014d800b5a7 */ /* 0x000ee4000806007f */
[----:B---3--:R-:W-:Y:S05]  /*187e0*/  @!P3 BRA `(.L_x_3955) ;  /* 0xfffffffc00f0b947 */ /* 0x008fea000383ffff */
[----:B------:R-:W-:Y:S05]  /*187f0*/  BRA `(.L_x_3954) ;  /* 0xffffff3000c87947 */ /* 0x000fea000383ffff */
.L_x_3985:
[----:B------:R-:W1:Y:S01]  /*18800*/  S2R R9, SR_TID.X ;  /* 0x0000000000097919 */ /* 0x000e620000002100 */
[----:B------:R-:W-:Y:S01]  /*18810*/  BSSY B1, `(.L_x_4173) ;  /* 0x000000a000017945 */ /* 0x000fe20003800000 */
[----:B------:R-:W-:Y:S02]  /*18820*/  IMAD.MOV.U32 R12, RZ, RZ, RZ ;  /* 0x000000ffff0c7224 */ /* 0x000fe400078e00ff */
[----:B0-----:R-:W-:Y:S02]  /*18830*/  IMAD.MOV.U32 R11, RZ, RZ, 0x1f ;  /* 0x0000001fff0b7424 */ /* 0x001fe400078e00ff */
[----:B------:R-:W-:Y:S01]  /*18840*/  IMAD.MOV.U32 R15, RZ, RZ, -0x1 ;  /* 0xffffffffff0f7424 */ /* 0x000fe200078e00ff */
[----:B-1----:R-:W-:-:S04]  /*18850*/  SHF.R.U32.HI R9, RZ, 0x5, R9 ;  /* 0x00000005ff097819 */ /* 0x002fc80000011609 */
[----:B------:R-:W-:-:S05]  /*18860*/  LOP3.LUT R9, R9, 0x3, RZ, 0xc0, !PT ;  /* 0x0000000309097812 */ /* 0x000fca00078ec0ff */
[----:B------:R-:W-:-:S07]  /*18870*/  IMAD.MOV.U32 R13, RZ, RZ, R9 ;  /* 0x000000ffff0d7224 */ /* 0x000fce00078e0009 */
[----:B------:R-:W-:Y:S05]  /*18880*/  WARPSYNC.COLLECTIVE R15, `(.L_x_4174) ;  /* 0x000000000f087348 */ /* 0x000fea0003c00000 */
[----:B------:R0:W1:Y:S02]  /*18890*/  SHFL.IDX P6, R14, R13, R12, R11 ;  /* 0x0000000c0d0e7389 */ /* 0x00006400000c000b */
[----:B01----:R-:W-:Y:S01]  /*188a0*/  ENDCOLLECTIVE ;  /* 0x000000000000791b */ /* 0x003fe20003800000 */
.L_x_4174:
[----:B------:R-:W-:Y:S05]  /*188b0*/  BSYNC B1 ;  /* 0x0000000000017941 */ /* 0x000fea0003800000 */
.L_x_4173:
[----:B------:R-:W-:Y:S05]  /*188c0*/  BRA `(.L_x_4175) ;  /* 0xffffff7c00f87947 */ /* 0x000fea000383ffff */
.L_x_3987:
[----:B------:R-:W-:Y:S01]  /*188d0*/  BSSY B1, `(.L_x_4176) ;  /* 0x0000006000017945 */ /* 0x000fe20003800000 */
[----:B------:R-:W-:-:S07]  /*188e0*/  IMAD.MOV.U32 R15, RZ, RZ, -0x1 ;  /* 0xffffffffff0f7424 */ /* 0x000fce00078e00ff */
[----:B01----:R-:W-:Y:S05]  /*188f0*/  WARPSYNC.COLLECTIVE R15, `(.L_x_4177) ;  /* 0x000000000f0c7348 */ /* 0x003fea0003c00000 */
[----:B------:R-:W-:Y:S02]  /*18900*/  ELECT P6, UR62, PT ;  /* 0x00000000003e782f */ /* 0x000fe400038c0000 */
[----:B------:R-:W-:Y:S01]  /*18910*/  MOV R14, UR62 ;  /* 0x0000003e000e7c02 */ /* 0x000fe20008000f00 */
[----:B01----:R-:W-:Y:S10]  /*18920*/  ENDCOLLECTIVE ;  /* 0x000000000000791b */ /* 0x003ff40003800000 */
.L_x_4177:
[----:B------:R-:W-:Y:S05]  /*18930*/  BSYNC B1 ;  /* 0x0000000000017941 */ /* 0x000fea0003800000 */
.L_x_4176:
[----:B------:R-:W-:Y:S05]  /*18940*/  BRA `(.L_x_3986) ;  /* 0xffffff7c00f07947 */ /* 0x000fea000383ffff */
.L_x_3989:
[----:B-1----:R-:W2:Y:S02]  /*18950*/  LDL R5, [R1+0x4] ;  /* 0x0000040001057983 */ /* 0x002ea40000100800 */
[----:B--2---:R1:W2:Y:S02]  /*18960*/  SYNCS.PHASECHK.TRANS64.TRYWAIT P0, [R5+URZ+0x28c20], R4 ;  /* 0x028c2004050075a7 */ /* 0x0042a4000800017f */
[----:B--2---:R-:W-:Y:S05]  /*18970*/  @!P0 NANOSLEEP.SYNCS 0x989680 ;  /* 0x009896800000895d */ /* 0x004fea0003900000 */
[----:B------:R-:W2:Y:S02]  /*18980*/  @!P0 SYNCS.PHASECHK.TRANS64 P0, [R5+URZ+0x28c20], R4 ;  /* 0x028c2004050085a7 */ /* 0x000ea4000800007f */
[----:B--2---:R-:W-:Y:S05]  /*18990*/  @!P0 BRA `(.L_x_3989) ;  /* 0xfffffffc00ec8947 */ /* 0x004fea000383ffff */
[----:B------:R-:W-:Y:S05]  /*189a0*/  BRA `(.L_x_4178) ;  /* 0xffffff8000007947 */ /* 0x000fea000383ffff */
.L_x_3993:
[----:B-1----:R1:W2:Y:S02]  /*189b0*/  SYNCS.PHASECHK.TRANS64.TRYWAIT P0, [R5+URZ+0x28ca0], R9 ;  /* 0x028ca009050075a7 */ /* 0x0022a4000800017f */
[----:B--2---:R-:W-:Y:S05]  /*189c0*/  @!P0 NANOSLEEP.SYNCS 0x989680 ;  /* 0x009896800000895d */ /* 0x004fea0003900000 */
[----:B------:R-:W2:Y:S02]  /*189d0*/  @!P0 SYNCS.PHASECHK.TRANS64 P0, [R5+URZ+0x28ca0], R9 ;  /* 0x028ca009050085a7 */ /* 0x000ea4000800007f */
[----:B--2---:R-:W-:Y:S05]  /*189e0*/  @!P0 BRA `(.L_x_3993) ;  /* 0xfffffffc00f08947 */ /* 0x004fea000383ffff */
[----:B------:R-:W-:Y:S05]  /*189f0*/  BRA `(.L_x_4179) ;  /* 0xffffff8000287947 */ /* 0x000fea000383ffff */
.L_x_3998:
[----:B--2---:R2:W3:Y:S02]  /*18a00*/  SYNCS.PHASECHK.TRANS64.TRYWAIT P0, [R5+URZ+0x28cc0], R9 ;  /* 0x028cc009050075a7 */ /* 0x0044e4000800017f */
[----:B---3--:R-:W-:Y:S05]  /*18a10*/  @!P0 NANOSLEEP.SYNCS 0x989680 ;  /* 0x009896800000895d */ /* 0x008fea0003900000 */
[----:B------:R-:W3:Y:S02]  /*18a20*/  @!P0 SYNCS.PHASECHK.TRANS64 P0, [R5+URZ+0x28cc0], R9 ;  /* 0x028cc009050085a7 */ /* 0x000ee4000800007f */
[----:B---3--:R-:W-:Y:S05]  /*18a30*/  @!P0 BRA `(.L_x_3998) ;  /* 0xfffffffc00f08947 */ /* 0x008fea000383ffff */
[----:B------:R-:W-:Y:S05]  /*18a40*/  BRA `(.L_x_4180) ;  /* 0xffffff8000ac7947 */ /* 0x000fea000383ffff */
.L_x_4012:
[----:B-1----:R1:W2:Y:S02]  /*18a50*/  SYNCS.PHASECHK.TRANS64.TRYWAIT P1, [R5+URZ+0x28ca0], R6 ;  /* 0x028ca006050075a7 */ /* 0x0022a4000802017f */
[----:B--2---:R-:W-:Y:S05]  /*18a60*/  @!P1 NANOSLEEP.SYNCS 0x989680 ;  /* 0x009896800000995d */ /* 0x004fea0003900000 */
[----:B------:R-:W2:Y:S02]  /*18a70*/  @!P1 SYNCS.PHASECHK.TRANS64 P1, [R5+URZ+0x28ca0], R6 ;  /* 0x028ca006050095a7 */ /* 0x000ea4000802007f */
[----:B--2---:R-:W-:Y:S05]  /*18a80*/  @!P1 BRA `(.L_x_4012) ;  /* 0xfffffffc00f09947 */ /* 0x004fea000383ffff */
[----:B------:R-:W-:Y:S05]  /*18a90*/  BRA `(.L_x_4181) ;  /* 0xffffff8c00347947 */ /* 0x000fea000383ffff */
.L_x_4017:
[----:B--2---:R2:W3:Y:S02]  /*18aa0*/  SYNCS.PHASECHK.TRANS64.TRYWAIT P1, [R5+URZ+0x28cc0], R6 ;  /* 0x028cc006050075a7 */ /* 0x0044e4000802017f */
[----:B---3--:R-:W-:Y:S05]  /*18ab0*/  @!P1 NANOSLEEP.SYNCS 0x989680 ;  /* 0x009896800000995d */ /* 0x008fea0003900000 */
[----:B------:R-:W3:Y:S02]  /*18ac0*/  @!P1 SYNCS.PHASECHK.TRANS64 P1, [R5+URZ+0x28cc0], R6 ;  /* 0x028cc006050095a7 */ /* 0x000ee4000802007f */
[----:B---3--:R-:W-:Y:S05]  /*18ad0*/  @!P1 BRA `(.L_x_4017) ;  /* 0xfffffffc00f09947 */ /* 0x008fea000383ffff */
[----:B------:R-:W-:Y:S05]  /*18ae0*/  BRA `(.L_x_4182) ;  /* 0xffffff8c00b47947 */ /* 0x000fea000383ffff */
.L_x_4037:
        /* <DEDUP_REMOVED lines=11> */
.L_x_4184:
[----:B------:R-:W-:Y:S05]  /*18ba0*/  BSYNC B0 ;  /* 0x0000000000007941 */ /* 0x000fea0003800000 */
.L_x_4183:
[----:B------:R-:W-:Y:S05]  /*18bb0*/  BRA `(.L_x_4185) ;  /* 0xffffff9c00987947 */ /* 0x000fea000383ffff */
.L_x_4039:
[----:B------:R-:W-:Y:S01]  /*18bc0*/  BSSY B0, `(.L_x_4186) ;  /* 0x0000006000007945 */ /* 0x000fe20003800000 */
[----:B------:R-:W-:-:S07]  /*18bd0*/  IMAD.MOV.U32 R15, RZ, RZ, -0x1 ;  /* 0xffffffffff0f7424 */ /* 0x000fce00078e00ff */
[----:B01----:R-:W-:Y:S05]  /*18be0*/  WARPSYNC.COLLECTIVE R15, `(.L_x_4187) ;  /* 0x000000000f0c7348 */ /* 0x003fea0003c00000 */
[----:B------:R-:W-:Y:S02]  /*18bf0*/  ELECT P6, UR62, PT ;  /* 0x00000000003e782f */ /* 0x000fe400038c0000 */
[----:B------:R-:W-:Y:S01]  /*18c00*/  MOV R14, UR62 ;  /* 0x0000003e000e7c02 */ /* 0x000fe20008000f00 */
[----:B01----:R-:W-:Y:S10]  /*18c10*/  ENDCOLLECTIVE ;  /* 0x000000000000791b */ /* 0x003ff40003800000 */
.L_x_4187:
[----:B------:R-:W-:Y:S05]  /*18c20*/  BSYNC B0 ;  /* 0x0000000000007941 */ /* 0x000fea0003800000 */
.L_x_4186:
[----:B------:R-:W-:Y:S05]  /*18c30*/  BRA `(.L_x_4188) ;  /* 0xffffff9c00a47947 */ /* 0x000fea000383ffff */
.L_x_4041:
[----:B-1----:R1:W2:Y:S02]  /*18c40*/  SYNCS.PHASECHK.TRANS64.TRYWAIT P0, [R0+URZ+0x28c40], R2 ;  /* 0x028c4002000075a7 */ /* 0x0022a4000800017f */
[----:B--2---:R-:W-:Y:S05]  /*18c50*/  @!P0 NANOSLEEP.SYNCS 0x989680 ;  /* 0x009896800000895d */ /* 0x004fea0003900000 */
[----:B------:R-:W2:Y:S02]  /*18c60*/  @!P0 SYNCS.PHASECHK.TRANS64 P0, [R0+URZ+0x28c40], R2 ;  /* 0x028c4002000085a7 */ /* 0x000ea4000800007f */
[----:B--2---:R-:W-:Y:S05]  /*18c70*/  @!P0 BRA `(.L_x_4041) ;  /* 0xfffffffc00f08947 */ /* 0x004fea000383ffff */
[----:B------:R-:W-:Y:S05]  /*18c80*/  BRA `(.L_x_4189) ;  /* 0xffffffa000107947 */ /* 0x000fea000383ffff */
.L_x_4045:
        /* <DEDUP_REMOVED lines=12> */
.L_x_4190:
[----:B------:R-:W-:Y:S01]  /*18d50*/  IMAD.MOV.U32 R13, RZ, RZ, R3 ;  /* 0x000000ffff0d7224 */ /* 0x000fe200078e0003 */
[----:B------:R-:W-:-:S07]  /*18d60*/  MOV R4, R14 ;  /* 0x0000000e00047202 */ /* 0x000fce0000000f00 */
[----:B------:R-:W-:Y:S05]  /*18d70*/  WARPSYNC.COLLECTIVE R15, `(.L_x_4191) ;  /* 0x000000000f087348 */ /* 0x000fea0003c00000 */
[----:B------:R0:W1:Y:S02]  /*18d80*/  SHFL.IDX P6, R14, R13, R12, R11 ;  /* 0x0000000c0d0e7389 */ /* 0x00006400000c000b */
[----:B01----:R-:W-:Y:S01]  /*18d90*/  ENDCOLLECTIVE ;  /* 0x000000000000791b */ /* 0x003fe20003800000 */
.L_x_4191:
[----:B------:R-:W-:Y:S02]  /*18da0*/  IMAD.MOV.U32 R13, RZ, RZ, R2 ;  /* 0x000000ffff0d7224 */ /* 0x000fe400078e0002 */
[----:B------:R-:W-:Y:S02]  /*18db0*/  IMAD.MOV.U32 R12, RZ, RZ, 0x1 ;  /* 0x00000001ff0c7424 */ /* 0x000fe400078e00ff */
[----:B------:R-:W-:-:S07]  /*18dc0*/  IMAD.MOV.U32 R5, RZ, RZ, R14 ;  /* 0x000000ffff057224 */ /* 0x000fce00078e000e */
[----:B------:R-:W-:Y:S05]  /*18dd0*/  WARPSYNC.COLLECTIVE R15, `(.L_x_4192) ;  /* 0x000000000f087348 */ /* 0x000fea0003c00000 */
[----:B------:R0:W1:Y:S02]  /*18de0*/  SHFL.IDX P6, R14, R13, R12, R11 ;  /* 0x0000000c0d0e7389 */ /* 0x00006400000c000b */
[----:B01----:R-:W-:Y:S01]  /*18df0*/  ENDCOLLECTIVE ;  /* 0x000000000000791b */ /* 0x003fe20003800000 */
.L_x_4192:
        /* <DEDUP_REMOVED lines=10> */
.L_x_4193:
        /* <DEDUP_REMOVED lines=11> */
.L_x_4194:
        /* <DEDUP_REMOVED lines=10> */
.L_x_4195:
        /* <DEDUP_REMOVED lines=12> */
.L_x_4196:
        /* <DEDUP_REMOVED lines=10> */
[----:B0-----:R-:W-:-:S07]  /*19150*/  MOV R4, R14 ;  /* 0x0000000e00047202 */ /* 0x001fce0000000f00 */
[----:B------:R-:W-:Y:S05]  /*19160*/  WARPSYNC.COLLECTIVE R15, `(.L_x_4197) ;  /* 0x000000000f087348 */ /* 0x000fea0003c00000 */
[----:B------:R0:W1:Y:S02]  /*19170*/  SHFL.IDX P6, R14, R13, R12, R11 ;  /* 0x0000000c0d0e7389 */ /* 0x00006400000c000b */
[----:B01----:R-:W-:Y:S01]  /*19180*/  ENDCOLLECTIVE ;  /* 0x000000000000791b */ /* 0x003fe20003800000 */
.L_x_4197:
[----:B------:R-:W-:Y:S01]  /*19190*/  IMAD.MOV.U32 R3, RZ, RZ, R14 ;  /* 0x000000ffff037224 */ /* 0x000fe200078e000e */
[----:B------:R-:W-:Y:S06]  /*191a0*/  BRA `(.L_x_4198) ;  /* 0xffffffa4007c7947 */ /* 0x000fec000383ffff */
.L_x_4048:
[----:B0-----:R-:W2:Y:S02]  /*191b0*/  LDL R2, [R1+0x4] ;  /* 0x0000040001027983 */ /* 0x001ea40000100800 */
[----:B--2---:R0:W1:Y:S02]  /*191c0*/  SYNCS.PHASECHK.TRANS64.TRYWAIT P0, [R2+URZ+0x28c20], R0 ;  /* 0x028c2000020075a7 */ /* 0x004064000800017f */
[----:B-1----:R-:W-:Y:S05]  /*191d0*/  @!P0 NANOSLEEP.SYNCS 0x989680 ;  /* 0x009896800000895d */ /* 0x002fea0003900000 */
[----:B------:R-:W1:Y:S02]  /*191e0*/  @!P0 SYNCS.PHASECHK.TRANS64 P0, [R2+URZ+0x28c20], R0 ;  /* 0x028c2000020085a7 */ /* 0x000e64000800007f */
[----:B-1----:R-:W-:Y:S05]  /*191f0*/  @!P0 BRA `(.L_x_4048) ;  /* 0xfffffffc00ec8947 */ /* 0x002fea000383ffff */
[----:B------:R-:W-:Y:S05]  /*19200*/  BRA `(.L_x_4199) ;  /* 0xffffffa400dc7947 */ /* 0x000fea000383ffff */
.L_x_4052:
[----:B0-----:R0:W1:Y:S02]  /*19210*/  SYNCS.PHASECHK.TRANS64.TRYWAIT P0, [R3+URZ+0x28c60], R0 ;  /* 0x028c6000030075a7 */ /* 0x001064000800017f */
[----:B-1----:R-:W-:Y:S05]  /*19220*/  @!P0 NANOSLEEP.SYNCS 0x989680 ;  /* 0x009896800000895d */ /* 0x002fea0003900000 */
[----:B------:R-:W1:Y:S02]  /*19230*/  @!P0 SYNCS.PHASECHK.TRANS64 P0, [R3+URZ+0x28c60], R0 ;  /* 0x028c6000030085a7 */ /* 0x000e64000800007f */
[----:B-1----:R-:W-:Y:S05]  /*19240*/  @!P0 BRA `(.L_x_4052) ;  /* 0xfffffffc00f08947 */ /* 0x002fea000383ffff */
[----:B------:R-:W-:Y:S05]  /*19250*/  BRA `(.L_x_4200) ;  /* 0xffffffa8000c7947 */ /* 0x000fea000383ffff */
.L_x_4071:
[----:B-1----:R1:W2:Y:S02]  /*19260*/  SYNCS.PHASECHK.TRANS64.TRYWAIT P0, [R3+URZ+0x28c40], R2 ;  /* 0x028c4002030075a7 */ /* 0x0022a4000800017f */
[----:B--2---:R-:W-:Y:S05]  /*19270*/  @!P0 NANOSLEEP.SYNCS 0x989680 ;  /* 0x009896800000895d */ /* 0x004fea0003900000 */
[----:B------:R-:W2:Y:S02]  /*19280*/  @!P0 SYNCS.PHASECHK.TRANS64 P0, [R3+URZ+0x28c40], R2 ;  /* 0x028c4002030085a7 */ /* 0x000ea4000800007f */
[----:B--2---:R-:W-:Y:S05]  /*19290*/  @!P0 BRA `(.L_x_4071) ;  /* 0xfffffffc00f08947 */ /* 0x004fea000383ffff */
[----:B------:R-:W-:Y:S05]  /*192a0*/  BRA `(.L_x_4201) ;  /* 0xffffffb4003c7947 */ /* 0x000fea000383ffff */
.L_x_4076:
[----:B0-----:R0:W2:Y:S02]  /*192b0*/  SYNCS.PHASECHK.TRANS64.TRYWAIT P0, [R3+URZ+0x28c60], R2 ;  /* 0x028c6002030075a7 */ /* 0x0010a4000800017f */
[----:B--2---:R-:W-:Y:S05]  /*192c0*/  @!P0 NANOSLEEP.SYNCS 0x989680 ;  /* 0x009896800000895d */ /* 0x004fea0003900000 */
[----:B------:R-:W2:Y:S02]  /*192d0*/  @!P0 SYNCS.PHASECHK.TRANS64 P0, [R3+URZ+0x28c60], R2 ;  /* 0x028c6002030085a7 */ /* 0x000ea4000800007f */
[----:B--2---:R-:W-:Y:S05]  /*192e0*/  @!P0 BRA `(.L_x_4076) ;  /* 0xfffffffc00f08947 */ /* 0x004fea000383ffff */
[----:B------:R-:W-:Y:S05]  /*192f0*/  BRA `(.L_x_4202) ;  /* 0xffffffb400c47947 */ /* 0x000fea000383ffff */
.L_x_4091:
[----:B0-----:R0:W1:Y:S02]  /*19300*/  SYNCS.PHASECHK.TRANS64.TRYWAIT P0, [R4+URZ+0x28c40], R2 ;  /* 0x028c4002040075a7 */ /* 0x001064000800017f */
[----:B-1----:R-:W-:Y:S05]  /*19310*/  @!P0 NANOSLEEP.SYNCS 0x989680 ;  /* 0x009896800000895d */ /* 0x002fea0003900000 */
[----:B------:R-:W1:Y:S02]  /*19320*/  @!P0 SYNCS.PHASECHK.TRANS64 P0, [R4+URZ+0x28c40], R2 ;  /* 0x028c4002040085a7 */ /* 0x000e64000800007f */
[----:B-1----:R-:W-:Y:S05]  /*19330*/  @!P0 BRA `(.L_x_4091) ;  /* 0xfffffffc00f08947 */ /* 0x002fea000383ffff */
[----:B------:R-:W-:Y:S05]  /*19340*/  BRA `(.L_x_4203) ;  /* 0xffffffc000d47947 */ /* 0x000fea000383ffff */
.L_x_4096:
[----:B-1----:R1:W2:Y:S02]  /*19350*/  SYNCS.PHASECHK.TRANS64.TRYWAIT P0, [R4+URZ+0x28c60], R2 ;  /* 0x028c6002040075a7 */ /* 0x0022a4000800017f */
[----:B--2---:R-:W-:Y:S05]  /*19360*/  @!P0 NANOSLEEP.SYNCS 0x989680 ;  /* 0x009896800000895d */ /* 0x004fea0003900000 */
[----:B------:R-:W2:Y:S02]  /*19370*/  @!P0 SYNCS.PHASECHK.TRANS64 P0, [R4+URZ+0x28c60], R2 ;  /* 0x028c6002040085a7 */ /* 0x000ea4000800007f */
[----:B--2---:R-:W-:Y:S05]  /*19380*/  @!P0 BRA `(.L_x_4096) ;  /* 0xfffffffc00f08947 */ /* 0x004fea000383ffff */
[----:B------:R-:W-:Y:S05]  /*19390*/  BRA `(.L_x_4204) ;  /* 0xffffffc400587947 */ /* 0x000fea000383ffff */
.L_x_4111:
[----:B-1----:R1:W2:Y:S02]  /*193a0*/  SYNCS.PHASECHK.TRANS64.TRYWAIT P0, [R4+URZ+0x28c40], R2 ;  /* 0x028c4002040075a7 */ /* 0x0022a4000800017f */
[----:B--2---:R-:W-:Y:S05]  /*193b0*/  @!P0 NANOSLEEP.SYNCS 0x989680 ;  /* 0x009896800000895d */ /* 0x004fea0003900000 */
[----:B------:R-:W2:Y:S02]  /*193c0*/  @!P0 SYNCS.PHASECHK.TRANS64 P0, [R4+URZ+0x28c40], R2 ;  /* 0x028c4002040085a7 */ /* 0x000ea4000800007f */
[----:B--2---:R-:W-:Y:S05]  /*193d0*/  @!P0 BRA `(.L_x_4111) ;  /* 0xfffffffc00f08947 */ /* 0x004fea000383ffff */
[----:B------:R-:W-:Y:S05]  /*193e0*/  BRA `(.L_x_4205) ;  /* 0xffffffd000447947 */ /* 0x000fea000383ffff */
.L_x_4116:
[----:B0-----:R0:W2:Y:S02]  /*193f0*/  SYNCS.PHASECHK.TRANS64.TRYWAIT P0, [R4+URZ+0x28c60], R2 ;  /* 0x028c6002040075a7 */ /* 0x0010a4000800017f */
[----:B--2---:R-:W-:Y:S05]  /*19400*/  @!P0 NANOSLEEP.SYNCS 0x989680 ;  /* 0x009896800000895d */ /* 0x004fea0003900000 */
[----:B------:R-:W2:Y:S02]  /*19410*/  @!P0 SYNCS.PHASECHK.TRANS64 P0, [R4+URZ+0x28c60], R2 ;  /* 0x028c6002040085a7 */ /* 0x000ea4000800007f */
[----:B--2---:R-:W-:Y:S05]  /*19420*/  @!P0 BRA `(.L_x_4116) ;  /* 0xfffffffc00f08947 */ /* 0x004fea000383ffff */
[----:B------:R-:W-:Y:S05]  /*19430*/  BRA `(.L_x_4206) ;  /* 0xffffffd000cc7947 */ /* 0x000fea000383ffff */
.L_x_4132:
[----:B------:R-:W-:Y:S01]  /*19440*/  BSSY B0, `(.L_x_4207) ;  /* 0x0000008000007945 */ /* 0x000fe20003800000 */
[----:B------:R-:W-:Y:S02]  /*19450*/  IMAD.MOV.U32 R13, RZ, RZ, R16 ;  /* 0x000000ffff0d7224 */ /* 0x000fe400078e0010 */
[----:B------:R-:W-:Y:S02]  /*19460*/  IMAD.MOV.U32 R12, RZ, RZ, RZ ;  /* 0x000000ffff0c7224 */ /* 0x000fe400078e00ff */
[----:B------:R-:W-:Y:S02]  /*19470*/  IMAD.MOV.U32 R11, RZ, RZ, 0x1f ;  /* 0x0000001fff0b7424 */ /* 0x000fe400078e00ff */
[----:B------:R-:W-:-:S07]  /*19480*/  IMAD.MOV.U32 R15, RZ, RZ, -0x1 ;  /* 0xffffffffff0f7424 */ /* 0x000fce00078e00ff */
[----:B-1---5:R-:W-:Y:S05]  /*19490*/  WARPSYNC.COLLECTIVE R15, `(.L_x_4208) ;  /* 0x000000000f087348 */ /* 0x022fea0003c00000 */
[----:B------:R0:W2:Y:S02]  /*194a0*/  SHFL.IDX P6, R14, R13, R12, R11 ;  /* 0x0000000c0d0e7389 */ /* 0x0000a400000c000b */
[----:B012--5:R-:W-:Y:S01]  /*194b0*/  ENDCOLLECTIVE ;  /* 0x000000000000791b */ /* 0x027fe20003800000 */
.L_x_4208:
[----:B------:R-:W-:Y:S05]  /*194c0*/  BSYNC B0 ;  /* 0x0000000000007941 */ /* 0x000fea0003800000 */
.L_x_4207:
        /* <DEDUP_REMOVED lines=9> */
.L_x_4209:
        /* <DEDUP_REMOVED lines=18> */
.L_x_4210:
        /* <DEDUP_REMOVED lines=8> */
.L_x_4211:
        /* <DEDUP_REMOVED lines=8> */
.L_x_4212:
        /* <DEDUP_REMOVED lines=8> */
.L_x_4213:
        /* <DEDUP_REMOVED lines=8> */
.L_x_4214:
        /* <DEDUP_REMOVED lines=9> */
.L_x_4215:
[----:B------:R-:W-:Y:S01]  /*19910*/  IMAD.MOV.U32 R6, RZ, RZ, R14 ;  /* 0x000000ffff067224 */ /* 0x000fe200078e000e */
[----:B------:R-:W-:Y:S06]  /*19920*/  BRA `(.L_x_4216) ;  /* 0xffffffdc00247947 */ /* 0x000fec000383ffff */
.L_x_4137:
[----:B------:R-:W-:Y:S01]  /*19930*/  BSSY B0, `(.L_x_4217) ;  /* 0x0000008000007945 */ /* 0x000fe20003800000 */
[----:B-----5:R-:W-:Y:S01]  /*19940*/  IMAD.MOV.U32 R13, RZ, RZ, R2 ;  /* 0x000000ffff0d7224 */ /* 0x020fe200078e0002 */
[----:B------:R-:W-:Y:S01]  /*19950*/  MOV R11, RZ ;  /* 0x000000ff000b7202 */ /* 0x000fe20000000f00 */
[----:B------:R-:W-:Y:S02]  /*19960*/  IMAD.MOV.U32 R12, RZ, RZ, 0x1 ;  /* 0x00000001ff0c7424 */ /* 0x000fe400078e00ff */
[----:B------:R-:W-:-:S07]  /*19970*/  IMAD.MOV.U32 R15, RZ, RZ, -0x1 ;  /* 0xffffffffff0f7424 */ /* 0x000fce00078e00ff */
[----:B0-----:R-:W-:Y:S05]  /*19980*/  WARPSYNC.COLLECTIVE R15, `(.L_x_4218) ;  /* 0x000000000f087348 */ /* 0x001fea0003c00000 */
[----:B------:R1:W2:Y:S02]  /*19990*/  SHFL.UP P6, R14, R13, R12, R11 ;  /* 0x0400000c0d0e7389 */ /* 0x0002a400000c000b */
[----:B012---:R-:W-:Y:S01]  /*199a0*/  ENDCOLLECTIVE ;  /* 0x000000000000791b */ /* 0x007fe20003800000 */
.L_x_4218:
[----:B------:R-:W-:Y:S05]  /*199b0*/  BSYNC B0 ;  /* 0x0000000000007941 */ /* 0x000fea0003800000 */
.L_x_4217:
        /* <DEDUP_REMOVED lines=9> */
.L_x_4219:
        /* <DEDUP_REMOVED lines=8> */
.L_x_4220:
        /* <DEDUP_REMOVED lines=8> */
.L_x_4221:
        /* <DEDUP_REMOVED lines=8> */
.L_x_4222:
        /* <DEDUP_REMOVED lines=9> */
.L_x_4223:
[----:B------:R-:W-:Y:S01]  /*19c60*/  IMAD.MOV.U32 R6, RZ, RZ, R14 ;  /* 0x000000ffff067224 */ /* 0x000fe200078e000e */
[----:B------:R-:W-:Y:S06]  /*19c70*/  BRA `(.L_x_4224) ;  /* 0xffffffd800ec7947 */ /* 0x000fec000383ffff */
.L_x_4139:
[----:B------:R-:W-:Y:S01]  /*19c80*/  BSSY B0, `(.L_x_4225) ;  /* 0x0000006000007945 */ /* 0x000fe20003800000 */
[----:B------:R-:W-:Y:S01]  /*19c90*/  PLOP3.LUT P6, PT, P6, PT, PT, 0x8, 0x0 ;  /* 0x000000000000781c */ /* 0x000fe200037ce170 */
[----:B------:R-:W-:-:S12]  /*19ca0*/  IMAD.MOV.U32 R15, RZ, RZ, -0x1 ;  /* 0xffffffffff0f7424 */ /* 0x000fd800078e00ff */
[----:B0----5:R-:W-:Y:S05]  /*19cb0*/  WARPSYNC.COLLECTIVE R15, `(.L_x_4226) ;  /* 0x000000000f087348 */ /* 0x021fea0003c00000 */
[----:B------:R-:W-:Y:S01]  /*19cc0*/  VOTE.ANY R14, PT, P6 ;  /* 0x00000000000e7806 */ /* 0x000fe200030e0100 */
[----:B0----5:R-:W-:Y:S06]  /*19cd0*/  ENDCOLLECTIVE ;  /* 0x000000000000791b */ /* 0x021fec0003800000 */
.L_x_4226:
[----:B------:R-:W-:Y:S05]  /*19ce0*/  BSYNC B0 ;  /* 0x0000000000007941 */ /* 0x000fea0003800000 */
.L_x_4225:
        /* <DEDUP_REMOVED lines=9> */
.L_x_4227:
[----:B------:R-:W-:Y:S01]  /*19d80*/  IMAD.MOV.U32 R17, RZ, RZ, R14 ;  /* 0x000000ffff117224 */ /* 0x000fe200078e000e */
[----:B------:R-:W-:Y:S06]  /*19d90*/  BRA `(.L_x_4228) ;  /* 0xffffffd800dc7947 */ /* 0x000fec000383ffff */
.L_x_4141:
[----:B------:R-:W-:Y:S01]  /*19da0*/  BSSY B0, `(.L_x_4229) ;  /* 0x0000007000007945 */ /* 0x000fe20003800000 */
[----:B------:R-:W-:Y:S02]  /*19db0*/  IMAD.MOV.U32 R13, RZ, RZ, R3 ;  /* 0x000000ffff0d7224 */ /* 0x000fe400078e0003 */
[----:B------:R-:W-:Y:S02]  /*19dc0*/  IMAD.MOV.U32 R11, RZ, RZ, 0x1f ;  /* 0x0000001fff0b7424 */ /* 0x000fe400078e00ff */
[----:B------:R-:W-:-:S07]  /*19dd0*/  IMAD.MOV.U32 R15, RZ, RZ, -0x1 ;  /* 0xffffffffff0f7424 */ /* 0x000fce00078e00ff */
[----:B0-2--5:R-:W-:Y:S05]  /*19de0*/  WARPSYNC.COLLECTIVE R15, `(.L_x_4230) ;  /* 0x000000000f087348 */ /* 0x025fea0003c00000 */
[----:B------:R1:W3:Y:S02]  /*19df0*/  SHFL.IDX P6, R14, R13, R12, R11 ;  /* 0x0000000c0d0e7389 */ /* 0x0002e400000c000b */
[----:B0123-5:R-:W-:Y:S01]  /*19e00*/  ENDCOLLECTIVE ;  /* 0x000000000000791b */ /* 0x02ffe20003800000 */
.L_x_4230:
[----:B------:R-:W-:Y:S05]  /*19e10*/  BSYNC B0 ;  /* 0x0000000000007941 */ /* 0x000fea0003800000 */
.L_x_4229:
[----:B------:R-:W-:Y:S01]  /*19e20*/  IMAD.MOV.U32 R2, RZ, RZ, R14 ;  /* 0x000000ffff027224 */ /* 0x000fe200078e000e */
[----:B------:R-:W-:Y:S06]  /*19e30*/  BRA `(.L_x_4140) ;  /* 0xffffffd800d07947 */ /* 0x000fec000383ffff */
.L_x_4145:
[----:B0-----:R0:W1:Y:S02]  /*19e40*/  SYNCS.PHASECHK.TRANS64.TRYWAIT P0, [R0+URZ+0x28c20], R3 ;  /* 0x028c2003000075a7 */ /* 0x001064000800017f */
[----:B-1----:R-:W-:Y:S05]  /*19e50*/  @!P0 NANOSLEEP.SYNCS 0x989680 ;  /* 0x009896800000895d */ /* 0x002fea0003900000 */
[----:B------:R-:W1:Y:S02]  /*19e60*/  @!P0 SYNCS.PHASECHK.TRANS64 P0, [R0+URZ+0x28c20], R3 ;  /* 0x028c2003000085a7 */ /* 0x000e64000800007f */
[----:B-1----:R-:W-:Y:S05]  /*19e70*/  @!P0 BRA `(.L_x_4145) ;  /* 0xfffffffc00f08947 */ /* 0x002fea000383ffff */
[----:B------:R-:W-:Y:S05]  /*19e80*/  BRA `(.L_x_4231) ;  /* 0xffffffdc00c47947 */ /* 0x000fea000383ffff */
.L_x_4146:
        /* <DEDUP_REMOVED lines=8> */
[----:B0----5:R-:W-:Y:S05]  /*19f10*/  WARPSYNC.COLLECTIVE R15, `(.L_x_4233) ;  /* 0x000000000f087348 */ /* 0x021fea0003c00000 */
[----:B------:R1:W2:Y:S02]  /*19f20*/  SHFL.IDX P6, R14, R13, R12, R11 ;  /* 0x0000000c0d0e7389 */ /* 0x0002a400000c000b */
[----:B012--5:R-:W-:Y:S01]  /*19f30*/  ENDCOLLECTIVE ;  /* 0x000000000000791b */ /* 0x027fe20003800000 */
.L_x_4233:
[----:B------:R-:W-:Y:S05]  /*19f40*/  BSYNC B0 ;  /* 0x0000000000007941 */ /* 0x000fea0003800000 */
.L_x_4232:
[----:B------:R-:W-:Y:S05]  /*19f50*/  BRA `(.L_x_4234) ;  /* 0xffffffdc00ac7947 */ /* 0x000fea000383ffff */
.L_x_4147:
[----:B------:R-:W-:Y:S01]  /*19f60*/  BSSY B0, `(.L_x_4235) ;  /* 0x0000006000007945 */ /* 0x000fe20003800000 */
[----:B------:R-:W-:-:S07]  /*19f70*/  IMAD.MOV.U32 R15, RZ, RZ, -0x1 ;  /* 0xffffffffff0f7424 */ /* 0x000fce00078e00ff */
[----:B01---5:R-:W-:Y:S05]  /*19f80*/  WARPSYNC.COLLECTIVE R15, `(.L_x_4236) ;  /* 0x000000000f0c7348 */ /* 0x023fea0003c00000 */
[----:B------:R-:W-:Y:S02]  /*19f90*/  ELECT P6, UR62, PT ;  /* 0x00000000003e782f */ /* 0x000fe400038c0000 */
[----:B------:R-:W-:Y:S01]  /*19fa0*/  MOV R14, UR62 ;  /* 0x0000003e000e7c02 */ /* 0x000fe20008000f00 */
[----:B01---5:R-:W-:Y:S10]  /*19fb0*/  ENDCOLLECTIVE ;  /* 0x000000000000791b */ /* 0x023ff40003800000 */
.L_x_4236:
[----:B------:R-:W-:Y:S05]  /*19fc0*/  BSYNC B0 ;  /* 0x0000000000007941 */ /* 0x000fea0003800000 */
.L_x_4235:
[----:B------:R-:W-:Y:S05]  /*19fd0*/  BRA `(.L_x_4237) ;  /* 0xffffffdc00a07947 */ /* 0x000fea000383ffff */
.L_x_4149:
[----:B0-----:R0:W1:Y:S02]  /*19fe0*/  SYNCS.PHASECHK.TRANS64.TRYWAIT P0, [R6+URZ], R5 ;  /* 0x00000005060075a7 */ /* 0x001064000800017f */
[----:B-1----:R-:W-:Y:S05]  /*19ff0*/  @!P0 NANOSLEEP.SYNCS 0x989680 ;  /* 0x009896800000895d */ /* 0x002fea0003900000 */
[----:B------:R-:W1:Y:S02]  /*1a000*/  @!P0 SYNCS.PHASECHK.TRANS64 P0, [R6+URZ], R5 ;  /* 0x00000005060085a7 */ /* 0x000e64000800007f */
[----:B-1----:R-:W-:Y:S05]  /*1a010*/  @!P0 BRA `(.L_x_4149) ;  /* 0xfffffffc00f08947 */ /* 0x002fea000383ffff */
[----:B------:R-:W-:Y:S05]  /*1a020*/  BRA `(.L_x_4238) ;  /* 0xffffffdc00dc7947 */ /* 0x000fea000383ffff */
.L_x_4150:
[----:B-1----:R1:W2:Y:S02]  /*1a030*/  SYNCS.PHASECHK.TRANS64.TRYWAIT P0, [R7+URZ], R2 ;  /* 0x00000002070075a7 */ /* 0x0022a4000800017f */
[----:B--2---:R-:W-:Y:S05]  /*1a040*/  @!P0 NANOSLEEP.SYNCS 0x989680 ;  /* 0x009896800000895d */ /* 0x004fea0003900000 */
[----:B------:R-:W2:Y:S02]  /*1a050*/  @!P0 SYNCS.PHASECHK.TRANS64 P0, [R7+URZ], R2 ;  /* 0x00000002070085a7 */ /* 0x000ea4000800007f */
[----:B--2---:R-:W-:Y:S05]  /*1a060*/  @!P0 BRA `(.L_x_4150) ;  /* 0xfffffffc00f08947 */ /* 0x004fea000383ffff */
[----:B------:R-:W-:Y:S05]  /*1a070*/  BRA `(.L_x_4239) ;  /* 0xffffffdc00d07947 */ /* 0x000fea000383ffff */
.L_x_4152:
[----:B--2---:R2:W3:Y:S02]  /*1a080*/  SYNCS.PHASECHK.TRANS64.TRYWAIT P0, [R4+URZ], R5 ;  /* 0x00000005040075a7 */ /* 0x0044e4000800017f */
[----:B---3--:R-:W-:Y:S05]  /*1a090*/  @!P0 NANOSLEEP.SYNCS 0x989680 ;  /* 0x009896800000895d */ /* 0x008fea0003900000 */
[----:B------:R-:W3:Y:S02]  /*1a0a0*/  @!P0 SYNCS.PHASECHK.TRANS64 P0, [R4+URZ], R5 ;  /* 0x00000005040085a7 */ /* 0x000ee4000800007f */
[----:B---3--:R-:W-:Y:S05]  /*1a0b0*/  @!P0 BRA `(.L_x_4152) ;  /* 0xfffffffc00f08947 */ /* 0x008fea000383ffff */
[----:B------:R-:W-:Y:S05]  /*1a0c0*/  BRA `(.L_x_4240) ;  /* 0xffffffdc00d87947 */ /* 0x000fea000383ffff */
.L_x_4241:
        /* <DEDUP_REMOVED lines=11> */
.L_x_15287:


//--------------------- .text._ZN7cutlass13device_kernelIN5flash11enable_sm90INS1_16FlashAttnFwdSm90INS1_25CollectiveMainloopFwdSm90ILi2EN4cute5tupleIJNS5_1CILi1EEES8_S8_EEENS6_IJNS7_ILi64EEESA_SA_EEELi512ENS_6half_tEfNS_4arch4Sm90ELb0ELb0ELb1ELb1ELb0ELb0ELb1ELb0ELb0ELb1ELb0ELb0EEENS1_21CollectiveEpilogueFwdINS6_IJSA_NS7_ILi512EEESA_EEES9_SC_SE_Li256ELb1ELb1ELb0ELb0EEENS1_36VarlenDynamicPersistentTileSchedulerILi64ELi64ELi256ELi128ELb0ELb1ELb1ELb0ELb1ELb1EEEEEEEEEvNT_6ParamsE --------------------------
	.section	.text._ZN7cutlass13device_kernelIN5flash11enable_sm90INS1_16FlashAttnFwdSm90INS1_25CollectiveMainloopFwdSm90ILi2EN4cute5tupleIJNS5_1CILi1EEES8_S8_EEENS6_IJNS7_ILi64EEESA_SA_EEELi512ENS_6half_tEfNS_4arch4Sm90ELb0ELb0ELb1ELb1ELb0ELb0ELb1ELb0ELb0ELb1ELb0ELb0EEENS1_21CollectiveEpilogueFwdINS6_IJSA_NS7_ILi512EEESA_EEES9_SC_SE_Li256ELb1ELb1ELb0ELb0EEENS1_36VarlenDynamicPersistentTileSchedulerILi64ELi64ELi256ELi128ELb0ELb1ELb1ELb0ELb1ELb1EEEEEEEEEvNT_6ParamsE,"ax",@progbits
	.align	128
.text._ZN7cutlass13device_kernelIN5flash11enable_sm90INS1_16FlashAttnFwdSm90INS1_25CollectiveMainloopFwdSm90ILi2EN4cute5tupleIJNS5_1CILi1EEES8_S8_EEENS6_IJNS7_ILi64EEESA_SA_EEELi512ENS_6half_tEfNS_4arch4Sm90ELb0ELb0ELb1ELb1ELb0ELb0ELb1ELb0ELb0ELb1ELb0ELb0EEENS1_21CollectiveEpilogueFwdINS6_IJSA_NS7_ILi512EEESA_EEES9_SC_SE_Li256ELb1ELb1ELb0ELb0EEENS1_36VarlenDynamicPersistentTileSchedulerILi64ELi64ELi256ELi128ELb0ELb1ELb1ELb0ELb1ELb1EEEEEEEEEvNT_6ParamsE:
        .type           _ZN7cutlass13device_kernelIN5flash11enable_sm90INS1_16FlashAttnFwdSm90INS1_25CollectiveMainloopFwdSm90ILi2EN4cute5tupleIJNS5_1CILi1EEES8_S8_EEENS6_IJNS7_ILi64EEESA_SA_EEELi512ENS_6half_tEfNS_4arch4Sm90ELb0ELb0ELb1ELb1ELb0ELb0ELb1ELb0ELb0ELb1ELb0ELb0EEENS1_21CollectiveEpilogueFwdINS6_IJSA_NS7_ILi512EEESA_EEES9_SC_SE_Li256ELb1ELb1ELb0ELb0EEENS1_36VarlenDynamicPersistentTileSchedulerILi64ELi64ELi256ELi128ELb0ELb1ELb1ELb0ELb1ELb1EEEEEEEEEvNT_6ParamsE,@function
        .size           _ZN7cutlass13device_kernelIN5flash11enable_sm90INS1_16FlashAttnFwdSm90INS1_25CollectiveMainloopFwdSm90ILi2EN4cute5tupleIJNS5_1CILi1EEES8_S8_EEENS6_IJNS7_ILi64EEESA_SA_EEELi512ENS_6half_tEfNS_4arch4Sm90ELb0ELb0ELb1ELb1ELb0ELb0ELb1ELb0ELb0ELb1ELb0ELb0EEENS1_21CollectiveEpilogueFwdINS6_IJSA_NS7_ILi512EEESA_EEES9_SC_SE_Li256ELb1ELb1ELb0ELb0EEENS1_36VarlenDynamicPersistentTileSchedulerILi64ELi64ELi256ELi128ELb0ELb1ELb1ELb0ELb1ELb1EEEEEEEEEvNT_6ParamsE,(.L_x_15288 - _ZN7cutlass13device_kernelIN5flash11enable_sm90INS1_16FlashAttnFwdSm90INS1_25CollectiveMainloopFwdSm90ILi2EN4cute5tupleIJNS5_1CILi1EEES8_S8_EEENS6_IJNS7_ILi64EEESA_SA_EEELi512ENS_6half_tEfNS_4arch4Sm90ELb0ELb0ELb1ELb1ELb0ELb0ELb1ELb0ELb0ELb1ELb0ELb0EEENS1_21CollectiveEpilogueFwdINS6_IJSA_NS7_ILi512EEESA_EEES9_SC_SE_Li256ELb1ELb1ELb0ELb0EEENS1_36VarlenDynamicPersistentTileSchedulerILi64ELi64ELi256ELi128ELb0ELb1ELb1ELb0ELb1ELb1EEEEEEEEEvNT_6ParamsE)
        .other          _ZN7cutlass13device_kernelIN5flash11enable_sm90INS1_16FlashAttnFwdSm90INS1_25CollectiveMainloopFwdSm90ILi2EN4cute5tupleIJNS5_1CILi1EEES8_S8_EEENS6_IJNS7_ILi64EEESA_SA_EEELi512ENS_6half_tEfNS_4arch4Sm90ELb0ELb0ELb1ELb1ELb0ELb0ELb1ELb0ELb0ELb1ELb0ELb0EEENS1_21CollectiveEpilogueFwdINS6_IJSA_NS7_ILi512EEESA_EEES9_SC_SE_Li256ELb1ELb1ELb0ELb0EEENS1_36VarlenDynamicPersistentTileSchedulerILi64ELi64ELi256ELi128ELb0ELb1ELb1ELb0ELb1ELb1EEEEEEEEEvNT_6ParamsE,@"STO_CUDA_ENTRY STV_DEFAULT"
_ZN7cutlass13device_kernelIN5flash11enable_sm90INS1_16FlashAttnFwdSm90INS1_25CollectiveMainloopFwdSm90ILi2EN4cute5tupleIJNS5_1CILi1EEES8_S8_EEENS6_IJNS7_ILi64EEESA_SA_EEELi512ENS_6half_tEfNS_4arch4Sm90ELb0ELb0ELb1ELb1ELb0ELb0ELb1ELb0ELb0ELb1ELb0ELb0EEENS1_21CollectiveEpilogueFwdINS6_IJSA_NS7_ILi512EEESA_EEES9_SC_SE_Li256ELb1ELb1ELb0ELb0EEENS1_36VarlenDynamicPersistentTileSchedulerILi64ELi64ELi256ELi128ELb0ELb1ELb1ELb0ELb1ELb1EEEEEEEEEvNT_6ParamsE:
        /* <DEDUP_REMOVED lines=17> */
.L_x_4243:
[----:B------:R-:W-:Y:S05]  /*0110*/  BSYNC B0 ;  /* 0x0000000000007941 */ /* 0x000fea0003800000 */
.L_x_4242:
        /* <DEDUP_REMOVED lines=39> */
.L_x_4244:
        /* <DEDUP_REMOVED lines=22> */
.L_x_4245:
        /* <DEDUP_REMOVED lines=18> */
.L_x_4246:
        /* <DEDUP_REMOVED lines=22> */
.L_x_4247:
        /* <DEDUP_REMOVED lines=22> */
.L_x_4248:
[----:B------:R-:W-:Y:S01]  /*08d0*/  ISETP.NE.AND P0, PT, R3, RZ, PT ;  /* 0x000000ff0300720c */ /* 0x000fe20003f05270 */
[----:B------:R-:W-:Y:S01]  /*08e0*/  NOP ;  /* 0x0000000000007918 */ /* 0x000fe20000000000 */
[----:B------:R-:W-:Y:S01]  /*08f0*/  ULDC.64 UR38, c[0x0][0x208] ;  /* 0x0000820000267ab9 */ /* 0x000fe20000000a00 */
[----:B01234-:R-:W-:Y:S10]  /*0900*/  BAR.SYNC.DEFER_BLOCKING 0x0 ;  /* 0x0000000000007b1d */ /* 0x01fff40000010000 */
[----:B------:R-:W-:Y:S05]  /*0910*/  @!P0 BRA `(.L_x_4249) ;  /* 0x000000b800888947 */ /* 0x000fea0003800000 */
.L_x_4250:
        /* <DEDUP_REMOVED lines=23> */
[----:B------:R-:W-:Y:S01]  /*0a90*/  IMAD.MOV.U32 R193, RZ, RZ, RZ ;  /* 0x000000ffffc17224 */ /* 0x000fe200078e00ff */
[----:B------:R-:W-:Y:S01]  /*0aa0*/  SHF.R.S32.HI R0, RZ, 0x1f, R199 ;  /* 0x0000001fff007819 */ /* 0x000fe200000114c7 */
[----:B------:R-:W-:-:S03]  /*0ab0*/  UMOV UR36, URZ ;  /* 0x0000003f00247c82 */ /* 0x000fc60008000000 */
[CC--:B------:R-:W-:Y:S02]  /*0ac0*/  LEA.HI R2, R0.reuse, R199.reuse, RZ, 0x4 ;  /* 0x000000c700027211 */ /* 0x0c0fe400078f20ff */
[CC--:B------:R-:W-:Y:S02]  /*0ad0*/  LEA.HI R5, R0.reuse, R199.reuse, RZ, 0x5 ;  /* 0x000000c700057211 */ /* 0x0c0fe400078f28ff */
[----:B------:R-:W-:Y:S02]  /*0ae0*/  SHF.R.S32.HI R3, RZ, 0x4, R2 ;  /* 0x00000004ff037819 */ /* 0x000fe40000011402 */
[----:B------:R-:W-:Y:S02]  /*0af0*/  LEA.HI R7, R0, R199, RZ, 0x2 ;  /* 0x000000c700077211 */ /* 0x000fe400078f10ff */
[----:B------:R-:W-:Y:S02]  /*0b00*/  LEA.HI R4, R2, R3, RZ, 0x1 ;  /* 0x0000000302047211 */ /* 0x000fe400078f08ff */
[----:B------:R-:W-:-:S02]  /*0b10*/  SHF.R.S32.HI R11, RZ, 0x5, R5 ;  /* 0x00000005ff0b7819 */ /* 0x000fc40000011405 */
[----:B------:R-:W-:Y:S02]  /*0b20*/  LOP3.LUT R4, R4, 0x1ffffffe, RZ, 0xc0, !PT ;  /* 0x1ffffffe04047812 */ /* 0x000fe400078ec0ff */
[----:B------:R-:W-:Y:S02]  /*0b30*/  SHF.R.S32.HI R6, RZ, 0x1f, R5 ;  /* 0x0000001fff067819 */ /* 0x000fe40000011405 */
        /* <DEDUP_REMOVED lines=37> */
[----:B------:R-:W-:-:S02]  /*0d90*/  LEA.HI R4, R4, R5, RZ, 0x3 ;  /* 0x0000000504047211 */ /* 0x000fc400078f18ff */
[----:B------:R-:W-:Y:S02]  /*0da0*/  LOP3.LUT R9, R2, 0x8, R9, 0xf8, !PT ;  /* 0x0000000802097812 */ /* 0x000fe400078ef809 */
[----:B------:R-:W-:Y:S02]  /*0db0*/  SHF.R.U32.HI R2, RZ, 0x3, R2 ;  /* 0x00000003ff027819 */ /* 0x000fe40000011602 */
[----:B------:R-:W-:Y:S01]  /*0dc0*/  R2P PR, R7, 0x6 ;  /* 0x0000000607007804 */ /* 0x000fe20000000000 */
[----:B------:R-:W-:Y:S01]  /*0dd0*/  IMAD.MOV.U32 R7, RZ, RZ, R15 ;  /* 0x000000ffff077224 */ /* 0x000fe200078e000f */
[----:B------:R-:W-:Y:S02]  /*0de0*/  LOP3.LUT R9, R9, R2, RZ, 0x3c, !PT ;  /* 0x0000000209097212 */ /* 0x000fe400078e3cff */
[----:B------:R-:W-:Y:S02]  /*0df0*/  LOP3.LUT R2, R0, 0xfffffff8, RZ, 0xc0, !PT ;  /* 0xfffffff800027812 */ /* 0x000fe400078ec0ff */
[----:B------:R-:W-:Y:S01]  /*0e00*/  LOP3.LUT R4, R4, 0xfffffff8, RZ, 0xc0, !PT ;  /* 0xfffffff804047812 */ /* 0x000fe200078ec0ff */
[----:B------:R-:W-:Y:S01]  /*0e10*/  IMAD.IADD R8, R8, 0x1, R9 ;  /* 0x0000000108087824 */ /* 0x000fe200078e0209 */
[----:B------:R-:W-:Y:S01]  /*0e20*/  LEA.HI R3, R3, R194, RZ, 0x1 ;  /* 0x000000c203037211 */ /* 0x000fe200078f08ff */
[----:B------:R-:W-:Y:S01]  /*0e30*/  IMAD.IADD R191, R199, 0x1, -R2 ;  /* 0x00000001c7bf7824 */ /* 0x000fe200078e0a02 */
[----:B------:R-:W-:Y:S01]  /*0e40*/  SHF.R.S32.HI R6, RZ, 0x5, R6 ;  /* 0x00000005ff067819 */ /* 0x000fe20000011406 */
[----:B------:R-:W-:Y:S01]  /*0e50*/  IMAD.IADD R17, R5, 0x1, -R4 ;  /* 0x0000000105117824 */ /* 0x000fe200078e0a04 */
[----:B------:R-:W-:Y:S01]  /*0e60*/  LEA R22, R8, UR37, 0x1 ;  /* 0x0000002508167c11 */ /* 0x000fe2000f8e08ff */
[----:B------:R-:W-:Y:S01]  /*0e70*/  IMAD.SHL.U32 R16, R191, 0x8, RZ ;  /* 0x00000008bf107824 */ /* 0x000fe200078e00ff */
[----:B------:R-:W-:Y:S01]  /*0e80*/  LOP3.LUT R3, R3, 0xfffffe, RZ, 0xc0, !PT ;  /* 0x00fffffe03037812 */ /* 0x000fe200078ec0ff */
[----:B------:R-:W-:Y:S01]  /*0e90*/  IMAD R17, R6, 0x10, R17 ;  /* 0x0000001006117824 */ /* 0x000fe200078e0211 */
[----:B------:R-:W-:Y:S01]  /*0ea0*/  SEL R184, R184, 0xffffffe0, !P1 ;  /* 0xffffffe0b8b87807 */ /* 0x000fe20004800000 */
[----:B------:R-:W-:Y:S01]  /*0eb0*/  VIADD R185, R22, 0x36400 ;  /* 0x0003640016b97836 */ /* 0x000fe20000000000 */
[----:B------:R-:W-:Y:S01]  /*0ec0*/  SHF.R.S32.HI R192, RZ, 0x3, R0 ;  /* 0x00000003ffc07819 */ /* 0x000fe20000011400 */
[----:B------:R-:W-:-:S02]  /*0ed0*/  VIADD R190, R16, 0x40 ;  /* 0x0000004010be7836 */ /* 0x000fc40000000000 */
[C---:B------:R-:W-:Y:S02]  /*0ee0*/  VIADD R189, R16.reuse, 0x80 ;  /* 0x0000008010bd7836 */ /* 0x040fe40000000000 */
        /* <DEDUP_REMOVED lines=12> */
[----:B------:R-:W-:Y:S01]  /*0fb0*/  IMAD.IADD R3, R194, 0x1, -R3 ;  /* 0x00000001c2037824 */ /* 0x000fe200078e0a03 */
[----:B------:R-:W-:Y:S01]  /*0fc0*/  SHF.R.S32.HI R200, RZ, 0x1f, R195 ;  /* 0x0000001fffc87819 */ /* 0x000fe200000114c3 */
[----:B------:R-:W-:-:S02]  /*0fd0*/  @P2 VIADD R23, R185, 0xffffffc0 ;  /* 0xffffffc0b9172836 */ /* 0x000fc40000000000 */
[----:B------:R-:W-:Y:S02]  /*0fe0*/  IMAD.IADD R185, R185, 0x1, R184 ;  /* 0x00000001b9b97824 */ /* 0x000fe400078e02b8 */
[----:B------:R-:W-:Y:S02]  /*0ff0*/  IMAD.MOV.U32 R2, RZ, RZ, RZ ;  /* 0x000000ffff027224 */ /* 0x000fe400078e00ff */
[----:B------:R-:W-:Y:S02]  /*1000*/  IMAD.SHL.U32 R19, R3, 0x100, RZ ;  /* 0x0000010003137824 */ /* 0x000fe400078e00ff */
[----:B------:R-:W-:Y:S02]  /*1010*/  IMAD R197, R10, 0x8, R17 ;  /* 0x000000080ac57824 */ /* 0x000fe400078e0211 */
[----:B------:R-:W-:-:S07]  /*1020*/  IMAD.IADD R184, R184, 0x1, R23 ;  /* 0x00000001b8b87824 */ /* 0x000fce00078e0217 */
.L_x_4289:
[----:B0-2-4-:R-:W0:Y:S01]  /*1030*/  LDC.64 R4, c[0x0][0xd88] ;  /* 0x00036200ff047b82 */ /* 0x015e220000000a00 */
        /* <DEDUP_REMOVED lines=33> */
[----:B-1-3--:R-:W-:Y:S05]  /*1250*/  @P0 BRA `(.L_x_4251) ;  /* 0x00000000002c0947 */ /* 0x00afea0003800000 */
        /* <DEDUP_REMOVED lines=11> */
.L_x_4251:
[----:B0-----:R-:W2:Y:S01]  /*1310*/  LDL R4, [R1] ;  /* 0x0000000001047983 */ /* 0x001ea20000100800 */
[----:B-----5:R-:W-:Y:S01]  /*1320*/  IMAD.IADD R152, R152, 0x1, -R3 ;  /* 0x0000000198987824 */ /* 0x020fe200078e0a03 */
[----:B------:R-:W-:Y:S01]  /*1330*/  CS2R R150, SRZ ;  /* 0x0000000000967805 */ /* 0x000fe2000001ff00 */
[----:B------:R-:W-:Y:S01]  /*1340*/  IMAD.MOV.U32 R3, RZ, RZ, RZ ;  /* 0x000000ffff037224 */ /* 0x000fe200078e00ff */
[----:B------:R-:W-:Y:S01]  /*1350*/  CS2R R148, SRZ ;  /* 0x0000000000947805 */ /* 0x000fe2000001ff00 */
[----:B------:R-:W-:Y:S01]  /*1360*/  VIADD R0, R152, 0x3f ;  /* 0x0000003f98007836 */ /* 0x000fe20000000000 */
[----:B------:R-:W-:Y:S02]  /*1370*/  CS2R R146, SRZ ;  /* 0x0000000000927805 */ /* 0x000fe4000001ff00 */
[----:B------:R-:W-:Y:S02]  /*1380*/  CS2R R144, SRZ ;  /* 0x0000000000907805 */ /* 0x000fe4000001ff00 */
[----:B------:R-:W-:-:S02]  /*1390*/  CS2R R142, SRZ ;  /* 0x00000000008e7805 */ /* 0x000fc4000001ff00 */
[----:B------:R-:W-:Y:S02]  /*13a0*/  CS2R R140, SRZ ;  /* 0x00000000008c7805 */ /* 0x000fe4000001ff00 */
[----:B------:R-:W-:Y:S02]  /*13b0*/  SHF.R.S32.HI R5, RZ, 0x1f, R0 ;  /* 0x0000001fff057819 */ /* 0x000fe40000011400 */
[----:B------:R-:W-:Y:S02]  /*13c0*/  CS2R R138, SRZ ;  /* 0x00000000008a7805 */ /* 0x000fe4000001ff00 */
[----:B------:R-:W-:Y:S02]  /*13d0*/  CS2R R136, SRZ ;  /* 0x0000000000887805 */ /* 0x000fe4000001ff00 */
[----:B------:R-:W-:Y:S02]  /*13e0*/  CS2R R134, SRZ ;  /* 0x0000000000867805 */ /* 0x000fe4000001ff00 */
[----:B------:R-:W-:Y:S01]  /*13f0*/  LEA.HI R5, R5, R0, RZ, 0x6 ;  /* 0x0000000005057211 */ /* 0x000fe200078f30ff */
        /* <DEDUP_REMOVED lines=55> */
[----:B------:R-:W-:Y:S01]  /*1770*/  CS2R R8, SRZ ;  /* 0x0000000000087805 */ /* 0x000fe2000001ff00 */
[----:B------:R-:W-:Y:S01]  /*1780*/  IMAD.MOV.U32 R27, RZ, RZ, RZ ;  /* 0x000000ffff1b7224 */ /* 0x000fe200078e00ff */
[----:B------:R-:W-:Y:S01]  /*1790*/  SHF.R.S32.HI R173, RZ, 0x6, R5 ;  /* 0x00000006ffad7819 */ /* 0x000fe20000011405 */
[----:B------:R-:W-:Y:S01]  /*17a0*/  IMAD.MOV.U32 R172, RZ, RZ, RZ ;  /* 0x000000ffffac7224 */ /* 0x000fe200078e00ff */
[----:B--2---:R-:W-:-:S13]  /*17b0*/  ISETP.NE.AND P0, PT, R4, 0x1, PT ;  /* 0x000000010400780c */ /* 0x004fda0003f05270 */
[----:B------:R-:W-:Y:S05]  /*17c0*/  @!P0 BRA `(.L_x_4252) ;  /* 0x0000001400d48947 */ /* 0x000fea0003800000 */
[----:B------:R-:W-:Y:S02]  /*17d0*/  ISETP.GE.AND P1, PT, R152, 0x1, PT ;  /* 0x000000019800780c */ /* 0x000fe40003f26270 */
[----:B------:R-:W-:-:S11]  /*17e0*/  PLOP3.LUT P0, PT, PT, PT, PT, 0x80, 0x0 ;  /* 0x000000000000781c */ /* 0x000fd60003f0f070 */
[----:B------:R-:W-:Y:S05]  /*17f0*/  @!P1 BRA `(.L_x_4253) ;  /* 0x0000007800d09947 */ /* 0x000fea0003800000 */
        /* <DEDUP_REMOVED lines=56> */
[----:B------:R-:W-:-:S07]  /*1b80*/  VIADD R173, R173, 0xfffffffe ;  /* 0xfffffffeadad7836 */ /* 0x000fce0000000000 */
.L_x_4255:
[----:B------:R-:W-:Y:S01]  /*1b90*/  BAR.SYNC.DEFER_BLOCKING 0xe, 0x100 ;  /* 0x0384000000007b1d */ /* 0x000fe20000010000 */
[----:B01----:R-:W-:Y:S01]  /*1ba0*/  IMAD.U32 R4, RZ, RZ, UR36 ;  /* 0x00000024ff047e24 */ /* 0x003fe2000f8e00ff */
[----:B------:R-:W-:Y:S01]  /*1bb0*/  UIADD3 UR36, UR36, 0x1, URZ ;  /* 0x0000000124247890 */ /* 0x000fe2000fffe03f */
[C---:B------:R-:W-:Y:S01]  /*1bc0*/  ISETP.GT.AND P0, PT, R173.reuse, RZ, PT ;  /* 0x000000ffad00720c */ /* 0x040fe20003f04270 */
[----:B------:R-:W-:Y:S02]  /*1bd0*/  VIADD R173, R173, 0xffffffff ;  /* 0xffffffffadad7836 */ /* 0x000fe40000000000 */
[----:B------:R-:W-:Y:S01]  /*1be0*/  IMAD R4, R4, 0x40, R17 ;  /* 0x0000004004047824 */ /* 0x000fe200078e0211 */
        /* <DEDUP_REMOVED lines=165> */
.L_x_4254:
[----:B------:R-:W-:Y:S01]  /*2640*/  BAR.SYNC.DEFER_BLOCKING 0xe, 0x100 ;  /* 0x0384000000007b1d */ /* 0x000fe20000010000 */
[----:B01----:R-:W-:Y:S01]  /*2650*/  IMAD.U32 R4, RZ, RZ, UR36 ;  /* 0x00000024ff047e24 */ /* 0x003fe2000f8e00ff */
[----:B------:R-:W-:Y:S01]  /*2660*/  UIADD3 UR36, UR36, 0x1, URZ ;  /* 0x0000000124247890 */ /* 0x000fe2000fffe03f */
[----:B------:R-:W-:Y:S02]  /*2670*/  PLOP3.LUT P0, PT, PT, PT, PT, 0x8, 0x0 ;  /* 0x000000000000781c */ /* 0x000fe40003f0e170 */
[----:B------:R-:W-:Y:S01]  /*2680*/  IMAD R4, R4, 0x40, R17 ;  /* 0x0000004004047824 */ /* 0x000fe200078e0211 */
        /* <DEDUP_REMOVED lines=137> */
.L_x_4252:
        /* <DEDUP_REMOVED lines=32> */
.L_x_4256:
        /* <DEDUP_REMOVED lines=8> */
.L_x_4434:
[----:B------:R-:W-:Y:S05]  /*31a0*/  @P0 BRA `(.L_x_4258) ;  /* 0x0000000000040947 */ /* 0x000fea0003800000 */
[----:B------:R-:W-:Y:S01]  /*31b0*/  BPT.TRAP 0x1 ;  /* 0x000000040000795c */ /* 0x000fe20000300000 */
.L_x_4258:
[----:B0-----:R-:W-:Y:S01]  /*31c0*/  IMAD.U32 R3, RZ, RZ, UR36 ;  /* 0x00000024ff037e24 */ /* 0x001fe2000f8e00ff */
[----:B------:R-:W-:-:S04]  /*31d0*/  SHF.L.U32 R6, R2, 0x1f, RZ ;  /* 0x0000001f02067819 */ /* 0x000fc800000006ff */
[----:B------:R-:W-:-:S04]  /*31e0*/  LEA R3, R3, UR37, 0x3 ;  /* 0x0000002503037c11 */ /* 0x000fc8000f8e18ff */
[----:B------:R0:W1:Y:S01]  /*31f0*/  SYNCS.PHASECHK.TRANS64.TRYWAIT P1, [R3+URZ+0x38830], R6 ;  /* 0x03883006030075a7 */ /* 0x000062000802017f */
[----:B------:R-:W-:Y:S05]  /*3200*/  @P0 BRA `(.L_x_4259) ;  /* 0x0000000000040947 */ /* 0x000fea0003800000 */
[----:B------:R-:W-:Y:S01]  /*3210*/  BPT.TRAP 0x1 ;  /* 0x000000040000795c */ /* 0x000fe20000300000 */
.L_x_4259:
[----:B-1----:R-:W-:Y:S05]  /*3220*/  @P1 BRA `(.L_x_4260) ;  /* 0x0000000000081947 */ /* 0x002fea0003800000 */
[----:B------:R-:W1:Y:S02]  /*3230*/  SYNCS.PHASECHK.TRANS64.TRYWAIT P1, [R3+URZ+0x38830], R6 ;  /* 0x03883006030075a7 */ /* 0x000e64000802017f */
[----:B-1----:R-:W-:Y:S05]  /*3240*/  @!P1 BRA `(.L_x_4261) ;  /* 0x0000010c00c09947 */ /* 0x002fea0003800000 */
.L_x_4260:
        /* <DEDUP_REMOVED lines=40> */
.L_x_4435:
[----:B------:R-:W-:Y:S05]  /*34d0*/  @P0 BRA `(.L_x_4263) ;  /* 0x0000000000040947 */ /* 0x000fea0003800000 */
[----:B------:R-:W-:Y:S01]  /*34e0*/  BPT.TRAP 0x1 ;  /* 0x000000040000795c */ /* 0x000fe20000300000 */
.L_x_4263:
[----:B------:R3:W4:Y:S01]  /*34f0*/  SYNCS.PHASECHK.TRANS64.TRYWAIT P1, [R3+URZ+0x38850], R6 ;  /* 0x03885006030075a7 */ /* 0x000722000802017f */
[----:B------:R-:W-:Y:S05]  /*3500*/  @P0 BRA `(.L_x_4264) ;  /* 0x0000000000040947 */ /* 0x000fea0003800000 */
[----:B------:R-:W-:Y:S01]  /*3510*/  BPT.TRAP 0x1 ;  /* 0x000000040000795c */ /* 0x000fe20000300000 */
.L_x_4264:
[----:B----4-:R-:W-:Y:S05]  /*3520*/  @P1 BRA `(.L_x_4265) ;  /* 0x0000000000081947 */ /* 0x010fea0003800000 */
[----:B------:R-:W4:Y:S02]  /*3530*/  SYNCS.PHASECHK.TRANS64.TRYWAIT P1, [R3+URZ+0x38850], R6 ;  /* 0x03885006030075a7 */ /* 0x000f24000802017f */
[----:B----4-:R-:W-:Y:S05]  /*3540*/  @!P1 BRA `(.L_x_4266) ;  /* 0x0000010c002c9947 */ /* 0x010fea0003800000 */
.L_x_4265:
        /* <DEDUP_REMOVED lines=253> */
[----:B------:R-:W-:Y:S01]  /*4520*/  ULDC UR11, c[0x0][0xa80] ;  /* 0x0002a000000b7ab9 */ /* 0x000fe20000000800 */
        /* <DEDUP_REMOVED lines=29> */
[----:B------:R-:W-:-:S04]  /*4700*/  ULOP3.LUT UR7, UR44, 0x2000000, URZ, 0xfc, !UPT ;  /* 0x020000002c077892 */ /* 0x000fc8000f8efc3f */
[----:B------:R-:W-:-:S07]  /*4710*/  ULEA UR10, UR36, UR7, 0xc ;  /* 0x00000007240a7291 */ /* 0x000fce000f8e603f */
[----:B------:R-:W-:Y:S01]  /*4720*/  UMOV UR14, UR10 ;  /* 0x0000000a000e7c82 */ /* 0x000fe20008000000 */
        /* <DEDUP_REMOVED lines=104> */
[----:B-----5:R-:W-:-:S07]  /*4db0*/  FSEL R49, R49, -INF , P2 ;  /* 0xff80000031317808 */ /* 0x020fce0001000000 */
[----:B------:R-:W5:Y:S01]  /*4dc0*/  MUFU.TANH R53, R53 ;  /* 0x0000003500357308 */ /* 0x000f620000002400 */
[----:B0-----:R-:W-:Y:S02]  /*4dd0*/  FSEL R43, R43, -INF , P4 ;  /* 0xff8000002b2b7808 */ /* 0x001fe40002000000 */
[----:B------:R-:W-:Y:S02]  /*4de0*/  ISETP.GT.AND P4, PT, R5, 0x39, PT ;  /* 0x000000390500780c */ /* 0x000fe40003f84270 */
[----:B------:R-:W-:-:S03]  /*4df0*/  FMNMX.FTZ R5, R49, R4, !PT ;  /* 0x0000000431057209 */ /* 0x000fc60007810000 */
[----:B------:R-:W0:Y:S01]  /*4e00*/  MUFU.TANH R46, R46 ;  /* 0x0000002e002e7308 */ /* 0x000e220000002400 */
[----:B--2---:R-:W-:-:S04]  /*4e10*/  FSEL R52, R52, -INF , P3 ;  /* 0xff80000034347808 */ /* 0x004fc80001800000 */
[----:B------:R-:W-:-:S03]  /*4e20*/  FMNMX.FTZ R4, R52, R5, !PT ;  /* 0x0000000534047209 */ /* 0x000fc60007810000 */
[----:B------:R-:W2:Y:S01]  /*4e30*/  MUFU.TANH R47, R47 ;  /* 0x0000002f002f7308 */ /* 0x000ea20000002400 */
[----:B-----5:R-:W-:-:S04]  /*4e40*/  FSEL R53, R53, -INF , P4 ;  /* 0xff80000035357808 */ /* 0x020fc80002000000 */
[----:B-1-34-:R-:W-:-:S03]  /*4e50*/  FMNMX.FTZ R6, R53, R4, !PT ;  /* 0x0000000435067209 */ /* 0x01afc60007810000 */
[----:B------:R-:W1:Y:S01]  /*4e60*/  MUFU.TANH R50, R50 ;  /* 0x0000003200327308 */ /* 0x000e620000002400 */
[----:B0-----:R-:W-:Y:S01]  /*4e70*/  FSEL R46, R46, -INF , P5 ;  /* 0xff8000002e2e7808 */ /* 0x001fe20002800000 */
[----:B------:R-:W0:Y:S06]  /*4e80*/  SHFL.BFLY PT, R5, R6, 0x2, 0x1f ;  /* 0x0c401f0006057f89 */ /* 0x000e2c00000e0000 */
[----:B------:R-:W3:Y:S01]  /*4e90*/  MUFU.TANH R51, R51 ;  /* 0x0000003300337308 */ /* 0x000ee20000002400 */
[----:B--2---:R-:W-:-:S07]  /*4ea0*/  FSEL R47, R47, -INF , P6 ;  /* 0xff8000002f2f7808 */ /* 0x004fce0003000000 */
[----:B------:R-:W2:Y:S01]  /*4eb0*/  MUFU.TANH R54, R54 ;  /* 0x0000003600367308 */ /* 0x000ea20000002400 */
[----:B-1----:R-:W-:-:S07]  /*4ec0*/  FSEL R50, R50, -INF , P1 ;  /* 0xff80000032327808 */ /* 0x002fce0000800000 */
[----:B------:R-:W1:Y:S01]  /*4ed0*/  MUFU.TANH R55, R55 ;  /* 0x0000003700377308 */ /* 0x000e620000002400 */
[----:B---3--:R-:W-:Y:S02]  /*4ee0*/  FSEL R51, R51, -INF , P2 ;  /* 0xff80000033337808 */ /* 0x008fe40001000000 */
[----:B0-----:R-:W-:Y:S02]  /*4ef0*/  FMNMX.FTZ R7, R6, R5, !PT ;  /* 0x0000000506077209 */ /* 0x001fe40007810000 */
[----:B------:R-:W-:Y:S02]  /*4f00*/  FMNMX.FTZ R5, R26, R27, !PT ;  /* 0x0000001b1a057209 */ /* 0x000fe40007810000 */
[----:B------:R-:W-:Y:S01]  /*4f10*/  ISETP.GE.AND P2, PT, R152, 0x41, PT ;  /* 0x000000419800780c */ /* 0x000fe20003f46270 */
[----:B------:R-:W0:Y:S01]  /*4f20*/  SHFL.BFLY PT, R8, R7, 0x1, 0x1f ;  /* 0x0c201f0007087f89 */ /* 0x000e2200000e0000 */
[----:B------:R-:W-:Y:S02]  /*4f30*/  FMNMX.FTZ R4, R30, R5, !PT ;  /* 0x000000051e047209 */ /* 0x000fe40007810000 */
[----:B--2---:R-:W-:-:S02]  /*4f40*/  FSEL R54, R54, -INF , P3 ;  /* 0xff80000036367808 */ /* 0x004fc40001800000 */
[----:B------:R-:W-:-:S04]  /*4f50*/  FMNMX.FTZ R5, R31, R4, !PT ;  /* 0x000000041f057209 */ /* 0x000fc80007810000 */
[----:B------:R-:W-:Y:S02]  /*4f60*/  FMNMX.FTZ R4, R34, R5, !PT ;  /* 0x0000000522047209 */ /* 0x000fe40007810000 */
[----:B-1----:R-:W-:Y:S02]  /*4f70*/  FSEL R55, R55, -INF , P4 ;  /* 0xff80000037377808 */ /* 0x002fe40002000000 */
        /* <DEDUP_REMOVED lines=15> */
[----:B------:R-:W-:Y:S01]  /*5070*/  MUFU.EX2 R6, R24 ;  /* 0x0000001800067308 */ /* 0x000fe20000000800 */
[----:B------:R-:W-:Y:S01]  /*5080*/  FMNMX.FTZ R5, R51, R8, !PT ;  /* 0x0000000833057209 */ /* 0x000fe20007810000 */
[--C-:B------:R-:W-:Y:S01]  /*5090*/  FFMA.FTZ R10, R32, UR11, -R56.reuse ;  /* 0x0000000b200a7c23 */ /* 0x100fe20008010838 */
[--C-:B------:R-:W-:Y:S01]  /*50a0*/  FFMA.FTZ R11, R33, UR11, -R56.reuse ;  /* 0x0000000b210b7c23 */ /* 0x100fe20008010838 */
[--C-:B------:R-:W-:Y:S01]  /*50b0*/  FFMA.FTZ R12, R36, UR11, -R56.reuse ;  /* 0x0000000b240c7c23 */ /* 0x100fe20008010838 */
        /* <DEDUP_REMOVED lines=10> */
[--C-:B------:R-:W-:Y:S01]  /*5160*/  FFMA.FTZ R155, R52, UR11, -R56.reuse ;  /* 0x0000000b349b7c23 */ /* 0x100fe20008010838 */
[--C-:B------:R-:W-:Y:S01]  /*5170*/  FFMA.FTZ R172, R53, UR11, -R56.reuse ;  /* 0x0000000b35ac7c23 */ /* 0x100fe20008010838 */
[----:B------:R-:W1:Y:S08]  /*5180*/  MUFU.EX2 R7, R7 ;  /* 0x0000000700077308 */ /* 0x000e700000000800 */
[----:B------:R-:W-:Y:S08]  /*5190*/  MUFU.EX2 R8, R28 ;  /* 0x0000001c00087308 */ /* 0x000ff00000000800 */
[----:B------:R-:W2:Y:S01]  /*51a0*/  MUFU.EX2 R9, R9 ;  /* 0x0000000900097308 */ /* 0x000ea20000000800 */
[----:B-1----:R-:W-:Y:S01]  /*51b0*/  F2FP.F16.F32.PACK_AB R156, R7, R6 ;  /* 0x00000006079c723e */ /* 0x002fe200000000ff */
[----:B------:R-:W-:Y:S01]  /*51c0*/  FADD.FTZ R7, R6, R7 ;  /* 0x0000000706077221 */ /* 0x000fe20000010000 */
[----:B0-----:R-:W-:Y:S01]  /*51d0*/  FMNMX.FTZ R24, R5, R14, !PT ;  /* 0x0000000e05187209 */ /* 0x001fe20007810000 */
[----:B------:R-:W-:-:S04]  /*51e0*/  FFMA.FTZ R14, R40, UR11, -R56 ;  /* 0x0000000b280e7c23 */ /* 0x000fc80008010838 */
[----:B------:R-:W-:Y:S01]  /*51f0*/  MUFU.EX2 R10, R10 ;  /* 0x0000000a000a7308 */ /* 0x000fe20000000800 */
[----:B------:R-:W0:Y:S07]  /*5200*/  SHFL.BFLY PT, R5, R24, 0x1, 0x1f ;  /* 0x0c201f0018057f89 */ /* 0x000e2e00000e0000 */
[----:B------:R-:W1:Y:S01]  /*5210*/  MUFU.EX2 R11, R11 ;  /* 0x0000000b000b7308 */ /* 0x000e620000000800 */
[----:B--2---:R-:W-:Y:S01]  /*5220*/  F2FP.F16.F32.PACK_AB R158, R9, R8 ;  /* 0x00000008099e723e */ /* 0x004fe200000000ff */
[----:B------:R-:W-:-:S04]  /*5230*/  FADD.FTZ R8, R8, R7 ;  /* 0x0000000708087221 */ /* 0x000fc80000010000 */
[----:B------:R-:W-:Y:S02]  /*5240*/  FADD.FTZ R9, R9, R8 ;  /* 0x0000000809097221 */ /* 0x000fe40000010000 */
[----:B------:R-:W-:Y:S08]  /*5250*/  MUFU.EX2 R12, R12 ;  /* 0x0000000c000c7308 */ /* 0x000ff00000000800 */
[----:B------:R-:W2:Y:S01]  /*5260*/  MUFU.EX2 R13, R13 ;  /* 0x0000000d000d7308 */ /* 0x000ea20000000800 */
[----:B-1----:R-:W-:Y:S01]  /*5270*/  F2FP.F16.F32.PACK_AB R160, R11, R10 ;  /* 0x0000000a0ba0723e */ /* 0x002fe200000000ff */
[----:B------:R-:W-:Y:S01]  /*5280*/  FADD.FTZ R10, R10, R9 ;  /* 0x000000090a0a7221 */ /* 0x000fe20000010000 */
[----:B0-----:R-:W-:-:S03]  /*5290*/  FMNMX.FTZ R5, R24, R5, !PT ;  /* 0x0000000518057209 */ /* 0x001fc60007810000 */
[----:B------:R-:W-:Y:S01]  /*52a0*/  FADD.FTZ R11, R11, R10 ;  /* 0x0000000a0b0b7221 */ /* 0x000fe20000010000 */
[C---:B------:R-:W-:Y:S01]  /*52b0*/  FSETP.NEU.FTZ.AND P1, PT, R5.reuse, -INF , PT ;  /* 0xff8000000500780b */ /* 0x040fe20003f3d000 */
[----:B------:R-:W-:Y:S01]  /*52c0*/  FMUL.FTZ R24, R5, UR11 ;  /* 0x0000000b05187c20 */ /* 0x000fe20008410000 */
[----:B------:R-:W-:Y:S04]  /*52d0*/  MUFU.EX2 R14, R14 ;  /* 0x0000000e000e7308 */ /* 0x000fe80000000800 */
[----:B------:R-:W-:Y:S02]  /*52e0*/  FSEL R25, R24, RZ, P1 ;  /* 0x000000ff18197208 */ /* 0x000fe40000800000 */
[----:B------:R-:W-:Y:S02]  /*52f0*/  ISETP.NE.AND P1, PT, R57, RZ, PT ;  /* 0x000000ff3900720c */ /* 0x000fe40003f25270 */
[----:B------:R-:W0:Y:S01]  /*5300*/  MUFU.EX2 R15, R15 ;  /* 0x0000000f000f7308 */ /* 0x000e220000000800 */
[--C-:B------:R-:W-:Y:S01]  /*5310*/  FFMA.FTZ R174, R26, UR11, -R25.reuse ;  /* 0x0000000b1aae7c23 */ /* 0x100fe20008010819 */
        /* <DEDUP_REMOVED lines=8> */
[----:B------:R-:W-:Y:S01]  /*53a0*/  FFMA.FTZ R183, R43, UR11, -R25 ;  /* 0x0000000b2bb77c23 */ /* 0x000fe20008010819 */
[----:B------:R-:W-:-:S02]  /*53b0*/  @!P1 VIADD R24, R3, 0x38840 ;  /* 0x0003884003189836 */ /* 0x000fc40000000000 */
[--C-:B------:R-:W-:Y:S01]  /*53c0*/  FFMA.FTZ R207, R46, UR11, -R25.reuse ;  /* 0x0000000b2ecf7c23 */ /* 0x100fe20008010819 */
[--C-:B------:R-:W-:Y:S01]  /*53d0*/  FFMA.FTZ R208, R47, UR11, -R25.reuse ;  /* 0x0000000b2fd07c23 */ /* 0x100fe20008010819 */
[--C-:B------:R-:W-:Y:S01]  /*53e0*/  FFMA.FTZ R209, R50, UR11, -R25.reuse ;  /* 0x0000000b32d17c23 */ /* 0x100fe20008010819 */
[--C-:B------:R-:W-:Y:S01]  /*53f0*/  FFMA.FTZ R210, R51, UR11, -R25.reuse ;  /* 0x0000000b33d27c23 */ /* 0x100fe20008010819 */
[----:B------:R-:W-:Y:S01]  /*5400*/  @!P1 PRMT R24, RZ, 0x654, R24 ;  /* 0x00000654ff189816 */ /* 0x000fe20000000018 */
[--C-:B------:R-:W-:Y:S01]  /*5410*/  FFMA.FTZ R211, R54, UR11, -R25.reuse ;  /* 0x0000000b36d37c23 */ /* 0x100fe20008010819 */
[----:B------:R-:W-:Y:S01]  /*5420*/  FFMA.FTZ R212, R55, UR11, -R25 ;  /* 0x0000000b37d47c23 */ /* 0x000fe20008010819 */
[----:B------:R-:W-:Y:S01]  /*5430*/  MUFU.EX2 R174, R174 ;  /* 0x000000ae00ae7308 */ /* 0x000fe20000000800 */
[----:B------:R1:W-:Y:S01]  /*5440*/  @!P1 SYNCS.ARRIVE.TRANS64.RED.A1T0 RZ, [R24+URZ], RZ ;  /* 0x000000ff18ff99a7 */ /* 0x0003e2000810043f */
[----:B--2---:R-:W-:Y:S01]  /*5450*/  F2FP.F16.F32.PACK_AB R162, R13, R12 ;  /* 0x0000000c0da2723e */ /* 0x004fe200000000ff */
[----:B------:R-:W-:Y:S01]  /*5460*/  FADD.FTZ R12, R12, R11 ;  /* 0x0000000b0c0c7221 */ /* 0x000fe20000010000 */
[----:B0-----:R-:W-:Y:S01]  /*5470*/  F2FP.F16.F32.PACK_AB R164, R15, R14 ;  /* 0x0000000e0fa4723e */ /* 0x001fe200000000ff */
[----:B------:R-:W-:-:S02]  /*5480*/  @!P1 VIADD R3, R3, 0x38860 ;  /* 0x0003886003039836 */ /* 0x000fc40000000000 */
[----:B------:R-:W-:Y:S01]  /*5490*/  FADD.FTZ R13, R13, R12 ;  /* 0x0000000c0d0d7221 */ /* 0x000fe20000010000 */
[----:B------:R-:W0:Y:S02]  /*54a0*/  MUFU.EX2 R175, R175 ;  /* 0x000000af00af7308 */ /* 0x000e240000000800 */
[----:B------:R-:W-:Y:S01]  /*54b0*/  @!P1 PRMT R3, RZ, 0x654, R3 ;  /* 0x00000654ff039816 */ /* 0x000fe20000000003 */
[----:B------:R-:W-:-:S04]  /*54c0*/  FADD.FTZ R14, R14, R13 ;  /* 0x0000000d0e0e7221 */ /* 0x000fc80000010000 */
[----:B------:R-:W-:Y:S01]  /*54d0*/  FADD.FTZ R15, R15, R14 ;  /* 0x0000000e0f0f7221 */ /* 0x000fe20000010000 */
        /* <DEDUP_REMOVED lines=15> */
[----:B------:R-:W-:Y:S01]  /*55d0*/  MUFU.EX2 R20, R20 ;  /* 0x0000001400147308 */ /* 0x000fe20000000800 */
[----:B------:R0:W-:Y:S07]  /*55e0*/  STSM.16.M88.4 [R22+0x36400], R156 ;  /* 0x0364009c16007844 */ /* 0x0001ee0000000200 */
[----:B------:R-:W3:Y:S01]  /*55f0*/  MUFU.EX2 R21, R21 ;  /* 0x0000001500157308 */ /* 0x000ee20000000800 */
[----:B--2---:R-:W-:Y:S01]  /*5600*/  F2FP.F16.F32.PACK_AB R163, R181, R180 ;  /* 0x000000b4b5a3723e */ /* 0x004fe200000000ff */
[----:B------:R-:W-:-:S04]  /*5610*/  FADD.FTZ R180, R180, R179 ;  /* 0x000000b3b4b47221 */ /* 0x000fc80000010000 */
[----:B------:R0:W-:Y:S01]  /*5620*/  STSM.16.M88.4 [R185], R160 ;  /* 0x000000a0b9007844 */ /* 0x0001e20000000200 */
[----:B------:R-:W-:Y:S01]  /*5630*/  FADD.FTZ R181, R181, R180 ;  /* 0x000000b4b5b57221 */ /* 0x000fe20000010000 */
[----:B------:R-:W-:Y:S08]  /*5640*/  MUFU.EX2 R182, R182 ;  /* 0x000000b600b67308 */ /* 0x000ff00000000800 */
[----:B------:R-:W2:Y:S01]  /*5650*/  MUFU.EX2 R183, R183 ;  /* 0x000000b700b77308 */ /* 0x000ea20000000800 */
[----:B---3--:R-:W-:Y:S01]  /*5660*/  F2FP.F16.F32.PACK_AB R166, R21, R20 ;  /* 0x0000001415a6723e */ /* 0x008fe200000000ff */
[----:B------:R-:W-:-:S04]  /*5670*/  FADD.FTZ R20, R20, R15 ;  /* 0x0000000f14147221 */ /* 0x000fc80000010000 */
[----:B------:R-:W-:Y:S02]  /*5680*/  FADD.FTZ R20, R21, R20 ;  /* 0x0000001415147221 */ /* 0x000fe40000010000 */
[----:B------:R-:W-:Y:S08]  /*5690*/  MUFU.EX2 R207, R207 ;  /* 0x000000cf00cf7308 */ /* 0x000ff00000000800 */
[----:B------:R-:W3:Y:S01]  /*56a0*/  MUFU.EX2 R208, R208 ;  /* 0x000000d000d07308 */ /* 0x000ee20000000800 */
[----:B--2---:R-:W-:Y:S01]  /*56b0*/  F2FP.F16.F32.PACK_AB R165, R183, R182 ;  /* 0x000000b6b7a5723e */ /* 0x004fe200000000ff */
[----:B------:R-:W-:-:S04]  /*56c0*/  FADD.FTZ R182, R182, R181 ;  /* 0x000000b5b6b67221 */ /* 0x000fc80000010000 */
[----:B------:R-:W-:Y:S02]  /*56d0*/  FADD.FTZ R182, R183, R182 ;  /* 0x000000b6b7b67221 */ /* 0x000fe40000010000 */
[----:B------:R-:W-:Y:S08]  /*56e0*/  MUFU.EX2 R153, R153 ;  /* 0x0000009900997308 */ /* 0x000ff00000000800 */
[----:B------:R-:W2:Y:S01]  /*56f0*/  MUFU.EX2 R154, R154 ;  /* 0x0000009a009a7308 */ /* 0x000ea20000000800 */
[----:B---3--:R-:W-:Y:S01]  /*5700*/  F2FP.F16.F32.PACK_AB R167, R208, R207 ;  /* 0x000000cfd0a7723e */ /* 0x008fe200000000ff */
[----:B------:R-:W-:-:S04]  /*5710*/  FADD.FTZ R207, R207, R182 ;  /* 0x000000b6cfcf7221 */ /* 0x000fc80000010000 */
[----:B------:R0:W-:Y:S01]  /*5720*/  STSM.16.M88.4 [R23], R164 ;  /* 0x000000a417007844 */ /* 0x0001e20000000200 */
[----:B------:R-:W-:Y:S01]  /*5730*/  FADD.FTZ R208, R208, R207 ;  /* 0x000000cfd0d07221 */ /* 0x000fe20000010000 */
[----:B------:R-:W-:Y:S08]  /*5740*/  MUFU.EX2 R155, R155 ;  /* 0x0000009b009b7308 */ /* 0x000ff00000000800 */
[----:B------:R-:W3:Y:S01]  /*5750*/  MUFU.EX2 R172, R172 ;  /* 0x000000ac00ac7308 */ /* 0x000ee20000000800 */
[----:B--2---:R-:W-:Y:S01]  /*5760*/  F2FP.F16.F32.PACK_AB R168, R154, R153 ;  /* 0x000000999aa8723e */ /* 0x004fe200000000ff */
[----:B------:R-:W-:-:S04]  /*5770*/  FADD.FTZ R153, R153, R20 ;  /* 0x0000001499997221 */ /* 0x000fc80000010000 */
[----:B------:R-:W-:Y:S02]  /*5780*/  FADD.FTZ R154, R154, R153 ;  /* 0x000000999a9a7221 */ /* 0x000fe40000010000 */
[----:B------:R-:W-:Y:S08]  /*5790*/  MUFU.EX2 R209, R209 ;  /* 0x000000d100d17308 */ /* 0x000ff00000000800 */
[----:B------:R-:W2:Y:S01]  /*57a0*/  MUFU.EX2 R210, R210 ;  /* 0x000000d200d27308 */ /* 0x000ea20000000800 */
[----:B---3--:R-:W-:-:S07]  /*57b0*/  F2FP.F16.F32.PACK_AB R170, R172, R155 ;  /* 0x0000009bacaa723e */ /* 0x008fce00000000ff */
[----:B------:R-:W-:Y:S08]  /*57c0*/  MUFU.EX2 R211, R211 ;  /* 0x000000d300d37308 */ /* 0x000ff00000000800 */
[----:B------:R-:W3:Y:S01]  /*57d0*/  MUFU.EX2 R212, R212 ;  /* 0x000000d400d47308 */ /* 0x000ee20000000800 */
[----:B--2---:R-:W-:Y:S01]  /*57e0*/  F2FP.F16.F32.PACK_AB R169, R210, R209 ;  /* 0x000000d1d2a9723e */ /* 0x004fe200000000ff */
[----:B------:R-:W-:-:S04]  /*57f0*/  FADD.FTZ R209, R209, R208 ;  /* 0x000000d0d1d17221 */ /* 0x000fc80000010000 */
[----:B------:R-:W-:Y:S01]  /*5800*/  FADD.FTZ R210, R210, R209 ;  /* 0x000000d1d2d27221 */ /* 0x000fe20000010000 */
[----:B---3--:R-:W-:-:S03]  /*5810*/  F2FP.F16.F32.PACK_AB R171, R212, R211 ;  /* 0x000000d3d4ab723e */ /* 0x008fc600000000ff */
[----:B------:R-:W-:Y:S02]  /*5820*/  FADD.FTZ R211, R211, R210 ;  /* 0x000000d2d3d37221 */ /* 0x000fe40000010000 */
[----:B------:R0:W-:Y:S01]  /*5830*/  STSM.16.M88.4 [R184], R168 ;  /* 0x000000a8b8007844 */ /* 0x0001e20000000200 */
[----:B-1----:R-:W-:Y:S01]  /*5840*/  WARPGROUP.ARRIVE ;  /* 0x00000000000079c5 */ /* 0x002fe20000000000 */
[----:B------:R-:W-:-:S05]  /*5850*/  FADD.FTZ R6, R212, R211 ;  /* 0x000000d3d4067221 */ /* 0x000fca0000010000 */
[----:B------:R-:W-:Y:S01]  /*5860*/  HGMMA.64x256x16.F32 R24, R156, gdesc[UR12].tnspB, RZ, !UPT, gsb0 ;  /* 0x43e0000c9c187df0 */ /* 0x000fe2000c0008ff */
        /* <DEDUP_REMOVED lines=12> */
[----:B------:R-:W-:Y:S01]  /*5930*/  HGMMA.64x256x16.F32 R24, R164, gdesc[UR12].tnspB, R24, gsb0 ;  /* 0x43e0000ca4187df0 */ /* 0x000fe20008000818 */
[----:B------:R-:W-:Y:S01]  /*5940*/  UMOV UR14, UR10 ;  /* 0x0000000a000e7c82 */ /* 0x000fe20008000000 */
        /* <DEDUP_REMOVED lines=14> */
[----:B------:R1:W-:Y:S02]  /*5a30*/  @!P1 SYNCS.ARRIVE.TRANS64.RED.A1T0 RZ, [R3+URZ], RZ ;  /* 0x000000ff03ff99a7 */ /* 0x0003e4000810043f */
[----:B-1----:R-:W-:-:S04]  /*5a40*/  FADD.FTZ R3, R155, R154 ;  /* 0x0000009a9b037221 */ /* 0x002fc80000010000 */
[----:B------:R-:W-:Y:S01]  /*5a50*/  FADD.FTZ R3, R172, R3 ;  /* 0x00000003ac037221 */ /* 0x000fe20000010000 */
[----:B0-----:R-:W-:Y:S06]  /*5a60*/  @!P2 BRA `(.L_x_4267) ;  /* 0x0000002c0088a947 */ /* 0x001fec0003800000 */
[----:B------:R-:W-:Y:S01]  /*5a70*/  VIADD R7, R173, 0xfffffffe ;  /* 0xfffffffead077836 */ /* 0x000fe20000000000 */
[----:B------:R-:W-:Y:S01]  /*5a80*/  UMOV UR24, UR36 ;  /* 0x0000002400187c82 */ /* 0x000fe20008000000 */
[----:B------:R-:W-:Y:S02]  /*5a90*/  IMAD.MOV.U32 R8, RZ, RZ, R5 ;  /* 0x000000ffff087224 */ /* 0x000fe400078e0005 */
[----:B------:R-:W-:-:S07]  /*5aa0*/  IMAD.MOV.U32 R13, RZ, RZ, R4 ;  /* 0x000000ffff0d7224 */ /* 0x000fce00078e0004 */
.L_x_4276:
        /* <DEDUP_REMOVED lines=9> */
.L_x_4268:
[----:B------:R-:W-:Y:S01]  /*5b40*/  ULEA UR5, UR36, UR37, 0x3 ;  /* 0x0000002524057291 */ /* 0x000fe2000f8e183f */
[----:B------:R-:W-:-:S08]  /*5b50*/  SHF.L.U32 R4, R2, 0x1f, RZ ;  /* 0x0000001f02047819 */ /* 0x000fd000000006ff */
[----:B------:R0:W1:Y:S01]  /*5b60*/  SYNCS.PHASECHK.TRANS64.TRYWAIT P3, [UR5+0x38830], R4 ;  /* 0x03883004ff0075a7 */ /* 0x0000620008060145 */
[----:B------:R-:W-:Y:S05]  /*5b70*/  @P0 BRA `(.L_x_4269) ;  /* 0x0000000000040947 */ /* 0x000fea0003800000 */
[----:B------:R-:W-:Y:S01]  /*5b80*/  BPT.TRAP 0x1 ;  /* 0x000000040000795c */ /* 0x000fe20000300000 */
.L_x_4269:
[----:B-1----:R-:W-:Y:S05]  /*5b90*/  @P3 BRA `(.L_x_4270) ;  /* 0x0000000000083947 */ /* 0x002fea0003800000 */
[----:B------:R-:W1:Y:S02]  /*5ba0*/  SYNCS.PHASECHK.TRANS64.TRYWAIT P3, [UR5+0x38830], R4 ;  /* 0x03883004ff0075a7 */ /* 0x000e640008060145 */
[----:B-1----:R-:W-:Y:S05]  /*5bb0*/  @!P3 BRA `(.L_x_4271) ;  /* 0x000000e400a4b947 */ /* 0x002fea0003800000 */
.L_x_4270:
        /* <DEDUP_REMOVED lines=28> */
.L_x_4272:
[----:B------:R2:W3:Y:S01]  /*5d80*/  SYNCS.PHASECHK.TRANS64.TRYWAIT P3, [UR5+0x38850], R4 ;  /* 0x03885004ff0075a7 */ /* 0x0004e20008060145 */
[----:B------:R-:W-:Y:S05]  /*5d90*/  @P0 BRA `(.L_x_4273) ;  /* 0x0000000000040947 */ /* 0x000fea0003800000 */
[----:B------:R-:W-:Y:S01]  /*5da0*/  BPT.TRAP 0x1 ;  /* 0x000000040000795c */ /* 0x000fe20000300000 */
.L_x_4273:
[----:B---3--:R-:W-:Y:S05]  /*5db0*/  @P3 BRA `(.L_x_4274) ;  /* 0x0000000000083947 */ /* 0x008fea0003800000 */
[----:B------:R-:W3:Y:S02]  /*5dc0*/  SYNCS.PHASECHK.TRANS64.TRYWAIT P3, [UR5+0x38850], R4 ;  /* 0x03885004ff0075a7 */ /* 0x000ee40008060145 */
[----:B---3--:R-:W-:Y:S05]  /*5dd0*/  @!P3 BRA `(.L_x_4275) ;  /* 0x000000e40034b947 */ /* 0x008fea0003800000 */
.L_x_4274:
[----:B------:R-:W-:Y:S01]  /*5de0*/  UIADD3 UR10, UR37, 0x26400, URZ ;  /* 0x00026400250a7890 */ /* 0x000fe2000fffe03f */
[----:B------:R-:W-:Y:S01]  /*5df0*/  WARPGROUP.ARRIVE ;  /* 0x00000000000079c5 */ /* 0x000fe20000000000 */
[----:B------:R-:W-:-:S05]  /*5e00*/  UIADD3 UR15, UR6, 0x2, URZ ;  /* 0x00000002060f7890 */ /* 0x000fca000fffe03f */
[----:B-1----:R-:W1:Y:S01]  /*5e10*/  S2R R5, SR_TID.X ;  /* 0x0000000000057919 */ /* 0x002e620000002100 */
[----:B------:R-:W-:Y:S02]  /*5e20*/  USHF.R.U32.HI UR10, URZ, 0x4, UR10 ;  /* 0x000000043f0a7899 */ /* 0x000fe4000801160a */
[----:B------:R-:W-:Y:S02]  /*5e30*/  UIADD3 UR11, UR6, 0x6, URZ ;  /* 0x00000006060b7890 */ /* 0x000fe4000fffe03f */
[----:B------:R-:W-:Y:S02]  /*5e40*/  ULOP3.LUT UR18, UR10, 0x3fff, URZ, 0xc0, !UPT ;  /* 0x00003fff0a127892 */ /* 0x000fe4000f8ec03f */
[----:B------:R-:W-:Y:S02]  /*5e50*/  UIADD3 UR14, UR6, 0x4, URZ ;  /* 0x00000004060e7890 */ /* 0x000fe4000fffe03f */
        /* <DEDUP_REMOVED lines=9> */
[----:B------:R-:W-:Y:S01]  /*5ef0*/  UIADD3 UR22, UR10, 0x2, URZ ;  /* 0x000000020a167890 */ /* 0x000fe2000fffe03f */
[----:B------:R-:W-:Y:S01]  /*5f00*/  UMOV UR20, UR15 ;  /* 0x0000000f00147c82 */ /* 0x000fe20008000000 */
[----:B------:R-:W-:Y:S01]  /*5f10*/  UMOV UR21, 0x40000040 ;  /* 0x4000004000157882 */ /* 0x000fe20000000000 */
[----:B------:R-:W-:Y:S01]  /*5f20*/  UMOV UR23, 0x40000040 ;  /* 0x4000004000177882 */ /* 0x000fe20000000000 */
[----:B-1----:R-:W-:-:S05]  /*5f30*/  SHF.R.U32.HI R5, RZ, 0x7, R5 ;  /* 0x00000007ff057819 */ /* 0x002fca0000011605 */
[----:B0-2---:R-:W0:Y:S01]  /*5f40*/  SHFL.IDX PT, R4, R5, RZ, 0x1f ;  /* 0x00001fff05047589 */ /* 0x005e2200000e0000 */
        /* <DEDUP_REMOVED lines=319> */
[----:B------:R-:W3:Y:S08]  /*7340*/  MUFU.TANH R11, R11 ;  /* 0x0000000b000b7308 */ /* 0x000ef00000002400 */
[----:B------:R-:W4:Y:S08]  /*7350*/  MUFU.TANH R12, R12 ;  /* 0x0000000c000c7308 */ /* 0x000f300000002400 */
[----:B------:R-:W5:Y:S01]  /*7360*/  MUFU.TANH R154, R154 ;  /* 0x0000009a009a7308 */ /* 0x000f620000002400 */
[----:B0-----:R-:W-:-:S02]  /*7370*/  FMNMX.FTZ R168, R153, R4, !PT ;  /* 0x0000000499a87209 */ /* 0x001fc40007810000 */
[----:B-1----:R-:W-:-:S05]  /*7380*/  FMNMX.FTZ R153, R9, R8, !PT ;  /* 0x0000000809997209 */ /* 0x002fca0007810000 */
[----:B------:R-:W0:Y:S01]  /*7390*/  MUFU.TANH R155, R155 ;  /* 0x0000009b009b7308 */ /* 0x000e220000002400 */
[----:B------:R-:W1:Y:S01]  /*73a0*/  SHFL.BFLY PT, R169, R168, 0x1, 0x1f ;  /* 0x0c201f00a8a97f89 */ /* 0x000e6200000e0000 */
[----:B--2---:R-:W-:-:S04]  /*73b0*/  FMNMX.FTZ R4, R10, R153, !PT ;  /* 0x000000990a047209 */ /* 0x004fc80007810000 */
[----:B---3--:R-:W-:Y:S02]  /*73c0*/  FMNMX.FTZ R153, R11, R4, !PT ;  /* 0x000000040b997209 */ /* 0x008fe40007810000 */
[----:B------:R-:W2:Y:S02]  /*73d0*/  MUFU.TANH R156, R156 ;  /* 0x0000009c009c7308 */ /* 0x000ea40000002400 */
[----:B----4-:R-:W-:-:S04]  /*73e0*/  FMNMX.FTZ R153, R12, R153, !PT ;  /* 0x000000990c997209 */ /* 0x010fc80007810000 */
[----:B-----5:R-:W-:Y:S02]  /*73f0*/  FMNMX.FTZ R14, R154, R153, !PT ;  /* 0x000000999a0e7209 */ /* 0x020fe40007810000 */
[----:B------:R-:W3:Y:S01]  /*7400*/  MUFU.TANH R160, R160 ;  /* 0x000000a000a07308 */ /* 0x000ee20000002400 */
[----:B------:R-:W-:Y:S01]  /*7410*/  FMUL.FTZ R153, R183, UR10 ;  /* 0x0000000ab7997c20 */ /* 0x000fe20008410000 */
[----:B------:R-:W-:-:S06]  /*7420*/  ULEA UR10, UR36, UR7, 0xc ;  /* 0x00000007240a7291 */ /* 0x000fcc000f8e603f */
[----:B------:R-:W4:Y:S01]  /*7430*/  MUFU.TANH R162, R162 ;  /* 0x000000a200a27308 */ /* 0x000f220000002400 */
[----:B------:R-:W-:Y:S01]  /*7440*/  UMOV UR14, UR10 ;  /* 0x0000000a000e7c82 */ /* 0x000fe20008000000 */
[----:B-1----:R-:W-:Y:S02]  /*7450*/  FMNMX.FTZ R4, R168, R169, !PT ;  /* 0x000000a9a8047209 */ /* 0x002fe40007810000 */
[----:B0-----:R-:W-:-:S03]  /*7460*/  FMNMX.FTZ R169, R155, R14, !PT ;  /* 0x0000000e9ba97209 */ /* 0x001fc60007810000 */
[----:B------:R-:W-:Y:S01]  /*7470*/  FADD.FTZ R13, -R4, R13 ;  /* 0x0000000d040d7221 */ /* 0x000fe20000010100 */
[----:B------:R-:W0:Y:S01]  /*7480*/  MUFU.TANH R163, R163 ;  /* 0x000000a300a37308 */ /* 0x000e220000002400 */
[----:B--2---:R-:W-:Y:S01]  /*7490*/  FMNMX.FTZ R169, R156, R169, !PT ;  /* 0x000000a99ca97209 */ /* 0x004fe20007810000 */
[----:B------:R-:W-:Y:S01]  /*74a0*/  FMUL.FTZ R182, R4, UR11 ;  /* 0x0000000b04b67c20 */ /* 0x000fe20008410000 */
[----:B------:R-:W-:Y:S02]  /*74b0*/  FMUL.FTZ R14, R13, UR11 ;  /* 0x0000000b0d0e7c20 */ /* 0x000fe40008410000 */
[----:B---3--:R-:W-:Y:S01]  /*74c0*/  FMNMX.FTZ R169, R160, R169, !PT ;  /* 0x000000a9a0a97209 */ /* 0x008fe20007810000 */
[--C-:B------:R-:W-:Y:S01]  /*74d0*/  FFMA.FTZ R13, R20, UR11, -R182.reuse ;  /* 0x0000000b140d7c23 */ /* 0x100fe200080108b6 */
[--C-:B------:R-:W-:Y:S01]  /*74e0*/  FFMA.FTZ R171, R21, UR11, -R182.reuse ;  /* 0x0000000b15ab7c23 */ /* 0x100fe200080108b6 */
[----:B------:R-:W1:Y:S01]  /*74f0*/  MUFU.TANH R166, R166 ;  /* 0x000000a600a67308 */ /* 0x000e620000002400 */
[----:B----4-:R-:W-:Y:S01]  /*7500*/  FMNMX.FTZ R168, R162, R169, !PT ;  /* 0x000000a9a2a87209 */ /* 0x010fe20007810000 */
[--C-:B------:R-:W-:Y:S01]  /*7510*/  FFMA.FTZ R21, R157, UR11, -R182.reuse ;  /* 0x0000000b9d157c23 */ /* 0x100fe200080108b6 */
[--C-:B------:R-:W-:Y:S01]  /*7520*/  FFMA.FTZ R170, R158, UR11, -R182.reuse ;  /* 0x0000000b9eaa7c23 */ /* 0x100fe200080108b6 */
[--C-:B------:R-:W-:Y:S01]  /*7530*/  FFMA.FTZ R178, R177, UR11, -R182.reuse ;  /* 0x0000000bb1b27c23 */ /* 0x100fe200080108b6 */
[--C-:B------:R-:W-:Y:S01]  /*7540*/  FFMA.FTZ R15, R15, UR11, -R182.reuse ;  /* 0x0000000b0f0f7c23 */ /* 0x100fe200080108b6 */
[--C-:B------:R-:W-:Y:S01]  /*7550*/  FFMA.FTZ R172, R161, UR11, -R182.reuse ;  /* 0x0000000ba1ac7c23 */ /* 0x100fe200080108b6 */
[--C-:B------:R-:W-:Y:S01]  /*7560*/  FFMA.FTZ R164, R164, UR11, -R182.reuse ;  /* 0x0000000ba4a47c23 */ /* 0x100fe200080108b6 */
[----:B------:R-:W2:Y:S01]  /*7570*/  MUFU.TANH R167, R167 ;  /* 0x000000a700a77308 */ /* 0x000ea20000002400 */
[----:B0-----:R-:W-:Y:S01]  /*7580*/  FMNMX.FTZ R169, R163, R168, !PT ;  /* 0x000000a8a3a97209 */ /* 0x001fe20007810000 */
[--C-:B------:R-:W-:Y:S01]  /*7590*/  FFMA.FTZ R173, R207, UR11, -R182.reuse ;  /* 0x0000000bcfad7c23 */ /* 0x100fe200080108b6 */
[--C-:B------:R-:W-:Y:S01]  /*75a0*/  FFMA.FTZ R176, R208, UR11, -R182.reuse ;  /* 0x0000000bd0b07c23 */ /* 0x100fe200080108b6 */
[--C-:B------:R-:W-:Y:S01]  /*75b0*/  FFMA.FTZ R175, R209, UR11, -R182.reuse ;  /* 0x0000000bd1af7c23 */ /* 0x100fe200080108b6 */
[----:B------:R-:W-:-:S03]  /*75c0*/  FFMA.FTZ R177, R210, UR11, -R182 ;  /* 0x0000000bd2b17c23 */ /* 0x000fc600080108b6 */
[----:B------:R-:W0:Y:S01]  /*75d0*/  MUFU.TANH R181, R181 ;  /* 0x000000b500b57308 */ /* 0x000e220000002400 */
[----:B-1----:R-:W-:Y:S01]  /*75e0*/  FMNMX.FTZ R20, R166, R169, !PT ;  /* 0x000000a9a6147209 */ /* 0x002fe20007810000 */
[----:B------:R-:W-:-:S06]  /*75f0*/  FFMA.FTZ R169, R5, UR11, -R182 ;  /* 0x0000000b05a97c23 */ /* 0x000fcc00080108b6 */
[----:B------:R-:W1:Y:S01]  /*7600*/  MUFU.TANH R211, R211 ;  /* 0x000000d300d37308 */ /* 0x000e620000002400 */
[----:B--2---:R-:W-:-:S07]  /*7610*/  FMNMX.FTZ R168, R167, R20, !PT ;  /* 0x00000014a7a87209 */ /* 0x004fce0007810000 */
[----:B------:R-:W2:Y:S01]  /*7620*/  MUFU.TANH R152, R152 ;  /* 0x0000009800987308 */ /* 0x000ea20000002400 */
[----:B0-----:R-:W-:-:S07]  /*7630*/  FMNMX.FTZ R168, R181, R168, !PT ;  /* 0x000000a8b5a87209 */ /* 0x001fce0007810000 */
[----:B------:R-:W0:Y:S01]  /*7640*/  MUFU.TANH R153, R153 ;  /* 0x0000009900997308 */ /* 0x000e220000002400 */
[----:B-1----:R-:W-:-:S07]  /*7650*/  FMNMX.FTZ R5, R211, R168, !PT ;  /* 0x000000a8d3057209 */ /* 0x002fce0007810000 */
[----:B------:R1:W-:Y:S01]  /*7660*/  MUFU.EX2 R20, R169 ;  /* 0x000000a900147308 */ /* 0x0003e20000000800 */
[----:B--2---:R-:W-:-:S07]  /*7670*/  FMNMX.FTZ R168, R152, R5, !PT ;  /* 0x0000000598a87209 */ /* 0x004fce0007810000 */
[----:B------:R-:W2:Y:S01]  /*7680*/  MUFU.EX2 R14, R14 ;  /* 0x0000000e000e7308 */ /* 0x000ea20000000800 */
[----:B0-----:R-:W-:Y:S01]  /*7690*/  FMNMX.FTZ R5, R153, R168, !PT ;  /* 0x000000a899057209 */ /* 0x001fe20007810000 */
[----:B-1----:R-:W-:-:S04]  /*76a0*/  FFMA.FTZ R169, R159, UR11, -R182 ;  /* 0x0000000b9fa97c23 */ /* 0x002fc800080108b6 */
[----:B------:R-:W0:Y:S02]  /*76b0*/  SHFL.BFLY PT, R174, R5, 0x2, 0x1f ;  /* 0x0c401f0005ae7f89 */ /* 0x000e2400000e0000 */
[----:B------:R-:W1:Y:S08]  /*76c0*/  MUFU.EX2 R13, R13 ;  /* 0x0000000d000d7308 */ /* 0x000e700000000800 */
[----:B------:R-:W-:Y:S01]  /*76d0*/  MUFU.EX2 R15, R15 ;  /* 0x0000000f000f7308 */ /* 0x000fe20000000800 */
        /* <DEDUP_REMOVED lines=12> */
[----:B------:R-:W-:Y:S01]  /*77a0*/  FMUL.FTZ R45, R45, R14 ;  /* 0x0000000e2d2d7220 */ /* 0x000fe20000410000 */
[----:B0-----:R-:W-:Y:S01]  /*77b0*/  FMNMX.FTZ R157, R5, R174, !PT ;  /* 0x000000ae059d7209 */ /* 0x001fe20007810000 */
[--C-:B------:R-:W-:Y:S01]  /*77c0*/  FFMA.FTZ R174, R165, UR11, -R182.reuse ;  /* 0x0000000ba5ae7c23 */ /* 0x100fe200080108b6 */
[----:B------:R-:W-:Y:S01]  /*77d0*/  FFMA.FTZ R182, R180, UR11, -R182 ;  /* 0x0000000bb4b67c23 */ /* 0x000fe200080108b6 */
[----:B------:R-:W-:Y:S01]  /*77e0*/  MUFU.EX2 R21, R21 ;  /* 0x0000001500157308 */ /* 0x000fe20000000800 */
[-C--:B------:R-:W-:Y:S01]  /*77f0*/  FMUL.FTZ R48, R48, R14.reuse ;  /* 0x0000000e30307220 */ /* 0x080fe20000410000 */
[----:B------:R-:W0:Y:S01]  /*7800*/  SHFL.BFLY PT, R158, R157, 0x1, 0x1f ;  /* 0x0c201f009d9e7f89 */ /* 0x000e2200000e0000 */
        /* <DEDUP_REMOVED lines=23> */
[----:B0-----:R-:W-:Y:S01]  /*7980*/  FMNMX.FTZ R5, R157, R158, !PT ;  /* 0x0000009e9d057209 */ /* 0x001fe20007810000 */
[-C--:B------:R-:W-:Y:S01]  /*7990*/  FMUL.FTZ R89, R89, R14.reuse ;  /* 0x0000000e59597220 */ /* 0x080fe20000410000 */
[-C--:B------:R-:W-:Y:S01]  /*79a0*/  FMUL.FTZ R92, R92, R14.reuse ;  /* 0x0000000e5c5c7220 */ /* 0x080fe20000410000 */
[-C--:B------:R-:W-:Y:S01]  /*79b0*/  FMUL.FTZ R93, R93, R14.reuse ;  /* 0x0000000e5d5d7220 */ /* 0x080fe20000410000 */
[-C--:B------:R-:W-:Y:S01]  /*79c0*/  FMUL.FTZ R96, R96, R14.reuse ;  /* 0x0000000e60607220 */ /* 0x080fe20000410000 */
[----:B------:R-:W-:Y:S01]  /*79d0*/  FADD.FTZ R157, -R5, R8 ;  /* 0x00000008059d7221 */ /* 0x000fe20000010100 */
[----:B------:R-:W-:Y:S01]  /*79e0*/  MUFU.EX2 R171, R164 ;  /* 0x000000a400ab7308 */ /* 0x000fe20000000800 */
[-C--:B------:R-:W-:Y:S01]  /*79f0*/  FMUL.FTZ R97, R97, R14.reuse ;  /* 0x0000000e61617220 */ /* 0x080fe20000410000 */
[-C--:B------:R-:W-:Y:S01]  /*7a00*/  FMUL.FTZ R100, R100, R14.reuse ;  /* 0x0000000e64647220 */ /* 0x080fe20000410000 */
[----:B------:R-:W-:Y:S01]  /*7a10*/  FMUL.FTZ R179, R157, UR11 ;  /* 0x0000000b9db37c20 */ /* 0x000fe20008410000 */
[----:B------:R-:W-:Y:S01]  /*7a20*/  FMUL.FTZ R157, R5, UR11 ;  /* 0x0000000b059d7c20 */ /* 0x000fe20008410000 */
[-C--:B------:R-:W-:Y:S01]  /*7a30*/  FMUL.FTZ R101, R101, R14.reuse ;  /* 0x0000000e65657220 */ /* 0x080fe20000410000 */
[-C--:B------:R-:W-:Y:S01]  /*7a40*/  FMUL.FTZ R104, R104, R14.reuse ;  /* 0x0000000e68687220 */ /* 0x080fe20000410000 */
[----:B------:R-:W-:Y:S01]  /*7a50*/  FMUL.FTZ R105, R105, R14 ;  /* 0x0000000e69697220 */ /* 0x000fe20000410000 */
[----:B------:R-:W-:Y:S01]  /*7a60*/  FFMA.FTZ R183, R155, UR11, -R157 ;  /* 0x0000000b9bb77c23 */ /* 0x000fe2000801089d */
[----:B------:R-:W-:Y:S01]  /*7a70*/  IMAD.MOV R155, RZ, RZ, -R19 ;  /* 0x000000ffff9b7224 */ /* 0x000fe200078e0a13 */
[----:B------:R-:W0:Y:S01]  /*7a80*/  MUFU.EX2 R179, R179 ;  /* 0x000000b300b37308 */ /* 0x000e220000000800 */
[--C-:B------:R-:W-:Y:S01]  /*7a90*/  FFMA.FTZ R180, R9, UR11, -R157.reuse ;  /* 0x0000000b09b47c23 */ /* 0x100fe2000801089d */
[--C-:B------:R-:W-:Y:S01]  /*7aa0*/  FFMA.FTZ R212, R211, UR11, -R157.reuse ;  /* 0x0000000bd3d47c23 */ /* 0x100fe2000801089d */
[----:B------:R-:W-:Y:S01]  /*7ab0*/  FFMA.FTZ R9, R10, UR11, -R157 ;  /* 0x0000000b0a097c23 */ /* 0x000fe2000801089d */
[----:B------:R-:W-:Y:S01]  /*7ac0*/  ISETP.NE.AND P3, PT, R18, R155, PT ;  /* 0x0000009b1200720c */ /* 0x000fe20003f65270 */
[----:B------:R-:W-:-:S02]  /*7ad0*/  IMAD.U32 R211, RZ, RZ, UR5 ;  /* 0x00000005ffd37e24 */ /* 0x000fc4000f8e00ff */
[--C-:B------:R-:W-:Y:S01]  /*7ae0*/  FFMA.FTZ R10, R11, UR11, -R157.reuse ;  /* 0x0000000b0b0a7c23 */ /* 0x100fe2000801089d */
[--C-:B------:R-:W-:Y:S01]  /*7af0*/  FFMA.FTZ R11, R12, UR11, -R157.reuse ;  /* 0x0000000b0c0b7c23 */ /* 0x100fe2000801089d */
[----:B------:R2:W-:Y:S01]  /*7b00*/  MUFU.EX2 R8, R182 ;  /* 0x000000b600087308 */ /* 0x0005e20000000800 */
[--C-:B------:R-:W-:Y:S01]  /*7b10*/  FFMA.FTZ R12, R154, UR11, -R157.reuse ;  /* 0x0000000b9a0c7c23 */ /* 0x100fe2000801089d */
[----:B------:R-:W-:Y:S02]  /*7b20*/  @!P1 VIADD R154, R211, 0x38840 ;  /* 0x00038840d39a9836 */ /* 0x000fe40000000000 */
[--C-:B------:R-:W-:Y:S01]  /*7b30*/  FFMA.FTZ R207, R160, UR11, -R157.reuse ;  /* 0x0000000ba0cf7c23 */ /* 0x100fe2000801089d */
[--C-:B------:R-:W-:Y:S01]  /*7b40*/  FFMA.FTZ R208, R162, UR11, -R157.reuse ;  /* 0x0000000ba2d07c23 */ /* 0x100fe2000801089d */
[--C-:B------:R-:W-:Y:S01]  /*7b50*/  FFMA.FTZ R209, R163, UR11, -R157.reuse ;  /* 0x0000000ba3d17c23 */ /* 0x100fe2000801089d */
[--C-:B------:R-:W-:Y:S01]  /*7b60*/  FFMA.FTZ R210, R166, UR11, -R157.reuse ;  /* 0x0000000ba6d27c23 */ /* 0x100fe2000801089d */
[----:B------:R-:W-:Y:S01]  /*7b70*/  @!P1 PRMT R154, RZ, 0x654, R154 ;  /* 0x00000654ff9a9816 */ /* 0x000fe2000000009a */
[--C-:B------:R-:W-:Y:S01]  /*7b80*/  FFMA.FTZ R213, R167, UR11, -R157.reuse ;  /* 0x0000000ba7d57c23 */ /* 0x100fe2000801089d */
[--C-:B--2---:R-:W-:Y:S01]  /*7b90*/  FFMA.FTZ R182, R156, UR11, -R157.reuse ;  /* 0x0000000b9cb67c23 */ /* 0x104fe2000801089d */
[----:B------:R-:W-:Y:S01]  /*7ba0*/  IMAD.U32 R156, RZ, RZ, UR24 ;  /* 0x00000018ff9c7e24 */ /* 0x000fe2000f8e00ff */
[----:B------:R2:W-:Y:S01]  /*7bb0*/  @!P1 SYNCS.ARRIVE.TRANS64.RED.A1T0 RZ, [R154+URZ], RZ ;  /* 0x000000ff9aff99a7 */ /* 0x0005e2000810043f */
[--C-:B------:R-:W-:Y:S01]  /*7bc0*/  FFMA.FTZ R181, R181, UR11, -R157.reuse ;  /* 0x0000000bb5b57c23 */ /* 0x100fe2000801089d */
[----:B------:R-:W-:Y:S01]  /*7bd0*/  FFMA.FTZ R214, R152, UR11, -R157 ;  /* 0x0000000b98d67c23 */ /* 0x000fe2000801089d */
[----:B------:R-:W-:-:S02]  /*7be0*/  @!P3 IMAD R155, R156, 0x40, R17 ;  /* 0x000000409c9bb824 */ /* 0x000fc400078e0211 */
[----:B------:R-:W-:Y:S01]  /*7bf0*/  FFMA.FTZ R215, R153, UR11, -R157 ;  /* 0x0000000b99d77c23 */ /* 0x000fe2000801089d */
[----:B------:R-:W-:Y:S01]  /*7c00*/  MUFU.EX2 R180, R180 ;  /* 0x000000b400b47308 */ /* 0x000fe20000000800 */
[----:B-1----:R-:W-:Y:S01]  /*7c10*/  F2FP.F16.F32.PACK_AB R152, R20, R13 ;  /* 0x0000000d1498723e */ /* 0x002fe200000000ff */
[-C--:B0-----:R-:W-:Y:S01]  /*7c20*/  FMUL.FTZ R26, R26, R179.reuse ;  /* 0x000000b31a1a7220 */ /* 0x081fe20000410000 */
[----:B------:R-:W-:Y:S01]  /*7c30*/  @!P3 LEA R155, R155, UR37, 0x2 ;  /* 0x000000259b9bbc11 */ /* 0x000fe2000f8e10ff */
[----:B------:R-:W-:Y:S01]  /*7c40*/  FMUL.FTZ R27, R27, R179 ;  /* 0x000000b31b1b7220 */ /* 0x000fe20000410000 */
[----:B--2---:R-:W-:Y:S01]  /*7c50*/  F2FP.F16.F32.PACK_AB R154, R168, R15 ;  /* 0x0000000fa89a723e */ /* 0x004fe200000000ff */
[----:B------:R-:W-:Y:S01]  /*7c60*/  FMUL.FTZ R30, R30, R179 ;  /* 0x000000b31e1e7220 */ /* 0x000fe20000410000 */
[----:B------:R-:W-:Y:S01]  /*7c70*/  F2FP.F16.F32.PACK_AB R156, R170, R21 ;  /* 0x00000015aa9c723e */ /* 0x000fe200000000ff */
[----:B------:R-:W-:Y:S01]  /*7c80*/  @!P3 STS [R155+0x38400], R14 ;  /* 0x0384000e9b00b388 */ /* 0x000fe20000000800 */
[----:B------:R-:W0:Y:S01]  /*7c90*/  MUFU.EX2 R9, R9 ;  /* 0x0000000900097308 */ /* 0x000e220000000800 */
[----:B------:R-:W-:Y:S01]  /*7ca0*/  F2FP.F16.F32.PACK_AB R158, R172, R169 ;  /* 0x000000a9ac9e723e */ /* 0x000fe200000000ff */
[-C--:B------:R-:W-:Y:S01]  /*7cb0*/  FMUL.FTZ R31, R31, R179.reuse ;  /* 0x000000b31f1f7220 */ /* 0x080fe20000410000 */
[----:B------:R1:W-:Y:S01]  /*7cc0*/  @!P3 STS [R155+0x38420], R179 ;  /* 0x038420b39b00b388 */ /* 0x0003e20000000800 */
        /* <DEDUP_REMOVED lines=52> */
[----:B------:R-:W0:Y:S01]  /*8010*/  MUFU.EX2 R174, R174 ;  /* 0x000000ae00ae7308 */ /* 0x000e220000000800 */
[-C--:B------:R-:W-:Y:S01]  /*8020*/  FMUL.FTZ R112, R112, R14.reuse ;  /* 0x0000000e70707220 */ /* 0x080fe20000410000 */
[-C--:B------:R-:W-:Y:S01]  /*8030*/  FMUL.FTZ R113, R113, R14.reuse ;  /* 0x0000000e71717220 */ /* 0x080fe20000410000 */
[-C--:B------:R-:W-:Y:S01]  /*8040*/  FMUL.FTZ R114, R114, R179.reuse ;  /* 0x000000b372727220 */ /* 0x080fe20000410000 */
[-C--:B------:R-:W-:Y:S01]  /*8050*/  FMUL.FTZ R115, R115, R179.reuse ;  /* 0x000000b373737220 */ /* 0x080fe20000410000 */
[-C--:B------:R-:W-:Y:S01]  /*8060*/  FMUL.FTZ R116, R116, R14.reuse ;  /* 0x0000000e74747220 */ /* 0x080fe20000410000 */
[----:B------:R-:W-:Y:S01]  /*8070*/  FMUL.FTZ R117, R117, R14 ;  /* 0x0000000e75757220 */ /* 0x000fe20000410000 */
[-C--:B------:R-:W-:Y:S01]  /*8080*/  FMUL.FTZ R118, R118, R179.reuse ;  /* 0x000000b376767220 */ /* 0x080fe20000410000 */
[----:B------:R-:W-:Y:S01]  /*8090*/  MUFU.EX2 R173, R173 ;  /* 0x000000ad00ad7308 */ /* 0x000fe20000000800 */
[----:B-1----:R-:W-:Y:S01]  /*80a0*/  F2FP.F16.F32.PACK_AB R159, R207, R182 ;  /* 0x000000b6cf9f723e */ /* 0x002fe200000000ff */
[-C--:B------:R-:W-:Y:S01]  /*80b0*/  FMUL.FTZ R119, R119, R179.reuse ;  /* 0x000000b377777220 */ /* 0x080fe20000410000 */
[-C--:B------:R-:W-:Y:S01]  /*80c0*/  FMUL.FTZ R120, R120, R14.reuse ;  /* 0x0000000e78787220 */ /* 0x080fe20000410000 */
[-C--:B------:R-:W-:Y:S01]  /*80d0*/  FMUL.FTZ R121, R121, R14.reuse ;  /* 0x0000000e79797220 */ /* 0x080fe20000410000 */
[-C--:B------:R-:W-:Y:S01]  /*80e0*/  FMUL.FTZ R122, R122, R179.reuse ;  /* 0x000000b37a7a7220 */ /* 0x080fe20000410000 */
[----:B------:R-:W-:Y:S01]  /*80f0*/  FMUL.FTZ R123, R123, R179 ;  /* 0x000000b37b7b7220 */ /* 0x000fe20000410000 */
        /* <DEDUP_REMOVED lines=35> */
[----:B------:R-:W-:Y:S01]  /*8330*/  FMUL.FTZ R151, R151, R179 ;  /* 0x000000b397977220 */ /* 0x000fe20000410000 */
[----:B------:R0:W-:Y:S01]  /*8340*/  STSM.16.M88.4 [R22+0x36400], R152 ;  /* 0x0364009816007844 */ /* 0x0001e20000000200 */
[----:B------:R-:W-:Y:S01]  /*8350*/  FFMA.FTZ R3, R14, R3, R13 ;  /* 0x000000030e037223 */ /* 0x000fe2000001000d */
[----:B------:R-:W-:Y:S01]  /*8360*/  FFMA.FTZ R6, R179, R6, R180 ;  /* 0x00000006b3067223 */ /* 0x000fe200000100b4 */
[----:B------:R-:W-:Y:S01]  /*8370*/  @!P1 VIADD R211, R211, 0x38860 ;  /* 0x00038860d3d39836 */ /* 0x000fe20000000000 */
[----:B------:R0:W-:Y:S01]  /*8380*/  STSM.16.M88.4 [R185], R156 ;  /* 0x0000009cb9007844 */ /* 0x0001e20000000200 */
[----:B------:R-:W-:Y:S01]  /*8390*/  MUFU.EX2 R175, R175 ;  /* 0x000000af00af7308 */ /* 0x000fe20000000800 */
[----:B------:R-:W-:Y:S01]  /*83a0*/  FADD.FTZ R20, R20, R3 ;  /* 0x0000000314147221 */ /* 0x000fe20000010000 */
[----:B------:R-:W-:Y:S01]  /*83b0*/  FADD.FTZ R9, R9, R6 ;  /* 0x0000000609097221 */ /* 0x000fe20000010000 */
[----:B------:R-:W-:Y:S01]  /*83c0*/  @!P1 PRMT R211, RZ, 0x654, R211 ;  /* 0x00000654ffd39816 */ /* 0x000fe200000000d3 */
[----:B------:R-:W-:Y:S01]  /*83d0*/  UMOV UR24, UR36 ;  /* 0x0000002400187c82 */ /* 0x000fe20008000000 */
[----:B------:R-:W-:Y:S01]  /*83e0*/  FADD.FTZ R15, R15, R20 ;  /* 0x000000140f0f7221 */ /* 0x000fe20000010000 */
[----:B------:R-:W-:Y:S01]  /*83f0*/  FADD.FTZ R10, R10, R9 ;  /* 0x000000090a0a7221 */ /* 0x000fe20000010000 */
[----:B------:R-:W-:Y:S01]  /*8400*/  IMAD.MOV.U32 R13, RZ, RZ, R4 ;  /* 0x000000ffff0d7224 */ /* 0x000fe200078e0004 */
[----:B------:R-:W2:Y:S01]  /*8410*/  MUFU.EX2 R178, R178 ;  /* 0x000000b200b27308 */ /* 0x000ea20000000800 */
[----:B-1----:R-:W-:Y:S01]  /*8420*/  F2FP.F16.F32.PACK_AB R163, R213, R210 ;  /* 0x000000d2d5a3723e */ /* 0x002fe200000000ff */
[----:B------:R-:W-:Y:S01]  /*8430*/  FADD.FTZ R168, R168, R15 ;  /* 0x0000000fa8a87221 */ /* 0x000fe20000010000 */
[----:B------:R-:W-:-:S03]  /*8440*/  FADD.FTZ R11, R11, R10 ;  /* 0x0000000a0b0b7221 */ /* 0x000fc60000010000 */
[----:B------:R0:W-:Y:S01]  /*8450*/  STSM.16.M88.4 [R23], R160 ;  /* 0x000000a017007844 */ /* 0x0001e20000000200 */
[----:B------:R-:W-:Y:S01]  /*8460*/  FADD.FTZ R21, R21, R168 ;  /* 0x000000a815157221 */ /* 0x000fe20000010000 */
[----:B------:R-:W1:Y:S01]  /*8470*/  MUFU.EX2 R177, R177 ;  /* 0x000000b100b17308 */ /* 0x000e620000000800 */
[----:B------:R-:W-:Y:S02]  /*8480*/  FADD.FTZ R12, R12, R11 ;  /* 0x0000000b0c0c7221 */ /* 0x000fe40000010000 */
[----:B------:R-:W-:Y:S02]  /*8490*/  FADD.FTZ R170, R170, R21 ;  /* 0x00000015aaaa7221 */ /* 0x000fe40000010000 */
[----:B------:R-:W-:Y:S02]  /*84a0*/  FADD.FTZ R183, R183, R12 ;  /* 0x0000000cb7b77221 */ /* 0x000fe40000010000 */
[----:B------:R-:W-:Y:S01]  /*84b0*/  FADD.FTZ R169, R169, R170 ;  /* 0x000000aaa9a97221 */ /* 0x000fe20000010000 */
[----:B------:R-:W-:Y:S01]  /*84c0*/  MUFU.EX2 R181, R181 ;  /* 0x000000b500b57308 */ /* 0x000fe20000000800 */
[----:B--2---:R-:W-:Y:S01]  /*84d0*/  F2FP.F16.F32.PACK_AB R164, R178, R175 ;  /* 0x000000afb2a4723e */ /* 0x004fe200000000ff */
        /* <DEDUP_REMOVED lines=10> */
[----:B------:R-:W1:Y:S02]  /*8580*/  MUFU.EX2 R214, R214 ;  /* 0x000000d600d67308 */ /* 0x000e640000000800 */
[----:B------:R-:W-:Y:S01]  /*8590*/  FADD.FTZ R210, R210, R209 ;  /* 0x000000d1d2d27221 */ /* 0x000fe20000010000 */
[----:B------:R-:W-:-:S03]  /*85a0*/  FADD.FTZ R176, R176, R173 ;  /* 0x000000adb0b07221 */ /* 0x000fc60000010000 */
[----:B------:R-:W-:Y:S01]  /*85b0*/  FADD.FTZ R210, R213, R210 ;  /* 0x000000d2d5d27221 */ /* 0x000fe20000010000 */
[----:B------:R-:W-:Y:S01]  /*85c0*/  FADD.FTZ R175, R175, R176 ;  /* 0x000000b0afaf7221 */ /* 0x000fe20000010000 */
[----:B------:R-:W3:Y:S01]  /*85d0*/  MUFU.EX2 R215, R215 ;  /* 0x000000d700d77308 */ /* 0x000ee20000000800 */
[----:B--2---:R-:W-:Y:S01]  /*85e0*/  F2FP.F16.F32.PACK_AB R165, R212, R181 ;  /* 0x000000b5d4a5723e */ /* 0x004fe200000000ff */
[----:B------:R-:W-:Y:S01]  /*85f0*/  FADD.FTZ R181, R181, R210 ;  /* 0x000000d2b5b57221 */ /* 0x000fe20000010000 */
[----:B------:R-:W-:-:S03]  /*8600*/  FADD.FTZ R178, R178, R175 ;  /* 0x000000afb2b27221 */ /* 0x000fc60000010000 */
[----:B------:R-:W-:Y:S01]  /*8610*/  FADD.FTZ R181, R212, R181 ;  /* 0x000000b5d4b57221 */ /* 0x000fe20000010000 */
[----:B------:R-:W-:-:S03]  /*8620*/  FADD.FTZ R3, R177, R178 ;  /* 0x000000b2b1037221 */ /* 0x000fc60000010000 */
[----:B-1----:R-:W-:Y:S01]  /*8630*/  FADD.FTZ R6, R214, R181 ;  /* 0x000000b5d6067221 */ /* 0x002fe20000010000 */
[----:B------:R-:W-:Y:S01]  /*8640*/  FADD.FTZ R3, R8, R3 ;  /* 0x0000000308037221 */ /* 0x000fe20000010000 */
[----:B------:R-:W-:Y:S01]  /*8650*/  IMAD.MOV.U32 R8, RZ, RZ, R5 ;  /* 0x000000ffff087224 */ /* 0x000fe200078e0005 */
[C---:B---3--:R-:W-:Y:S01]  /*8660*/  F2FP.F16.F32.PACK_AB R167, R215.reuse, R214 ;  /* 0x000000d6d7a7723e */ /* 0x048fe200000000ff */
[----:B------:R-:W-:-:S04]  /*8670*/  FADD.FTZ R6, R215, R6 ;  /* 0x00000006d7067221 */ /* 0x000fc80000010000 */
[----:B------:R0:W-:Y:S01]  /*8680*/  STSM.16.M88.4 [R184], R164 ;  /* 0x000000a4b8007844 */ /* 0x0001e20000000200 */
[----:B------:R-:W-:-:S06]  /*8690*/  WARPGROUP.ARRIVE ;  /* 0x00000000000079c5 */ /* 0x000fcc0000000000 */
        /* <DEDUP_REMOVED lines=31> */
.L_x_4267:
[----:B------:R-:W1:Y:S01]  /*8890*/  SHFL.BFLY PT, R0, R3, 0x2, 0x1f ;  /* 0x0c401f0003007f89 */ /* 0x000e6200000e0000 */
[----:B------:R-:W-:Y:S02]  /*88a0*/  IMAD.MOV R13, RZ, RZ, -R19 ;  /* 0x000000ffff0d7224 */ /* 0x000fe400078e0a13 */
[----:B------:R-:W-:Y:S01]  /*88b0*/  IMAD.MOV.U32 R9, RZ, RZ, RZ ;  /* 0x000000ffff097224 */ /* 0x000fe200078e00ff */
[----:B------:R-:W2:Y:S01]  /*88c0*/  SHFL.BFLY PT, R7, R6, 0x2, 0x1f ;  /* 0x0c401f0006077f89 */ /* 0x000ea200000e0000 */
[----:B------:R-:W-:Y:S01]  /*88d0*/  IMAD.U32 R21, RZ, RZ, UR11 ;  /* 0x0000000bff157e24 */ /* 0x000fe2000f8e00ff */
[----:B------:R-:W-:Y:S08]  /*88e0*/  BAR.ARV 0x8, 0x100 ;  /* 0x0204000000007b1d */ /* 0x000ff00000002000 */
[----:B------:R-:W-:Y:S01]  /*88f0*/  BAR.SYNC.DEFER_BLOCKING 0xf, 0x100 ;  /* 0x03c4000000007b1d */ /* 0x000fe20000010000 */
[----:B------:R-:W-:Y:S01]  /*8900*/  ISETP.NE.AND P0, PT, R18, R13, PT ;  /* 0x0000000d1200720c */ /* 0x000fe20003f05270 */
[----:B------:R-:W-:-:S02]  /*8910*/  VIADD R193, R193, 0x1 ;  /* 0x00000001c1c17836 */ /* 0x000fc40000000000 */
[----:B-1----:R-:W-:Y:S01]  /*8920*/  FADD.FTZ R0, R0, R3 ;  /* 0x0000000300007221 */ /* 0x002fe20000010000 */
[----:B------:R-:W-:Y:S02]  /*8930*/  IMAD.MOV.U32 R3, RZ, RZ, -0x800000 ;  /* 0xff800000ff037424 */ /* 0x000fe400078e00ff */
[----:B--2---:R-:W-:Y:S02]  /*8940*/  FADD.FTZ R8, R7, R6 ;  /* 0x0000000607087221 */ /* 0x004fe40000010000 */
[----:B------:R-:W1:Y:S01]  /*8950*/  SHFL.BFLY PT, R11, R0, 0x1, 0x1f ;  /* 0x0c201f00000b7f89 */ /* 0x000e6200000e0000 */
[----:B------:R-:W-:-:S03]  /*8960*/  IMAD.MOV.U32 R6, RZ, RZ, RZ ;  /* 0x000000ffff067224 */ /* 0x000fc600078e00ff */
[----:B------:R-:W2:Y:S01]  /*8970*/  SHFL.BFLY PT, R7, R8, 0x1, 0x1f ;  /* 0x0c201f0008077f89 */ /* 0x000ea200000e0000 */
[----:B-1----:R-:W-:Y:S01]  /*8980*/  FADD.FTZ R11, R0, R11 ;  /* 0x0000000b000b7221 */ /* 0x002fe20000010000 */
[----:B------:R-:W-:Y:S01]  /*8990*/  IMAD.U32 R0, RZ, RZ, UR36 ;  /* 0x00000024ff007e24 */ /* 0x000fe2000f8e00ff */
[----:B------:R-:W-:Y:S01]  /*89a0*/  UIADD3 UR36, UR36, 0x1, URZ ;  /* 0x0000000124247890 */ /* 0x000fe2000fffe03f */
[----:B--2---:R-:W-:Y:S02]  /*89b0*/  FADD.FTZ R7, R8, R7 ;  /* 0x0000000708077221 */ /* 0x004fe40000010000 */
[----:B------:R-:W-:Y:S01]  /*89c0*/  FSETP.NE.FTZ.AND P1, PT, R11, RZ, PT ;  /* 0x000000ff0b00720b */ /* 0x000fe20003f35000 */
[----:B------:R-:W-:Y:S01]  /*89d0*/  @!P0 IMAD R0, R0, 0x40, R17 ;  /* 0x0000004000008824 */ /* 0x000fe200078e0211 */
[----:B------:R-:W-:Y:S01]  /*89e0*/  UISETP.NE.AND UP0, UPT, UR36, 0x2, UPT ;  /* 0x000000022400788c */ /* 0x000fe2000bf05270 */
[----:B------:R-:W-:-:S03]  /*89f0*/  FSETP.NE.FTZ.AND P2, PT, R7, RZ, PT ;  /* 0x000000ff0700720b */ /* 0x000fc60003f55000 */
[----:B------:R-:W-:Y:S01]  /*8a00*/  @!P0 LEA R13, R0, UR37, 0x2 ;  /* 0x00000025000d8c11 */ /* 0x000fe2000f8e10ff */
[----:B------:R-:W-:Y:S01]  /*8a10*/  USEL UR4, URZ, 0x1, UP0 ;  /* 0x000000013f047887 */ /* 0x000fe20008000000 */
[----:B------:R-:W-:Y:S01]  /*8a20*/  IMAD.MOV.U32 R0, RZ, RZ, -0x800000 ;  /* 0xff800000ff007424 */ /* 0x000fe200078e00ff */
[----:B------:R-:W-:-:S04]  /*8a30*/  USEL UR36, UR36, URZ, UP0 ;  /* 0x0000003f24247287 */ /* 0x000fc80008000000 */
[----:B------:R-:W1:Y:S01]  /*8a40*/  @P1 MUFU.RCP R9, R11 ;  /* 0x0000000b00091308 */ /* 0x000e620000001000 */
[----:B------:R-:W-:Y:S01]  /*8a50*/  @P1 FMUL.FTZ R21, R21, 0.69314718246459960938 ;  /* 0x3f31721815151820 */ /* 0x000fe20000410000 */
[----:B------:R-:W-:-:S06]  /*8a60*/  LOP3.LUT R2, R2, UR4, RZ, 0x3c, !PT ;  /* 0x0000000402027c12 */ /* 0x000fcc000f8e3cff */
[----:B------:R-:W2:Y:S08]  /*8a70*/  @P2 MUFU.RCP R6, R7 ;  /* 0x0000000700062308 */ /* 0x000eb00000001000 */
[----:B------:R-:W-:Y:S01]  /*8a80*/  @P2 MUFU.LG2 R7, R7 ;  /* 0x0000000700072308 */ /* 0x000fe20000000c00 */
[-C--:B-1----:R-:W-:Y:S01]  /*8a90*/  FMUL.FTZ R20, R28, R9.reuse ;  /* 0x000000091c147220 */ /* 0x082fe20000410000 */
[----:B------:R1:W-:Y:S01]  /*8aa0*/  @!P0 STS [R13+0x38400], R9 ;  /* 0x038400090d008388 */ /* 0x0003e20000000800 */
[----:B------:R-:W-:Y:S01]  /*8ab0*/  FMUL.FTZ R10, R29, R9 ;  /* 0x000000091d0a7220 */ /* 0x000fe20000410000 */
[----:B------:R-:W-:-:S02]  /*8ac0*/  IMAD.U32 R29, RZ, RZ, UR11 ;  /* 0x0000000bff1d7e24 */ /* 0x000fc4000f8e00ff */
[-C--:B------:R-:W-:Y:S01]  /*8ad0*/  FMUL.FTZ R172, R24, R9.reuse ;  /* 0x0000000918ac7220 */ /* 0x080fe20000410000 */
[-C--:B------:R-:W-:Y:S01]  /*8ae0*/  FMUL.FTZ R8, R25, R9.reuse ;  /* 0x0000000919087220 */ /* 0x080fe20000410000 */
[-C--:B------:R-:W-:Y:S01]  /*8af0*/  FMUL.FTZ R171, R32, R9.reuse ;  /* 0x0000000920ab7220 */ /* 0x080fe20000410000 */
[----:B------:R-:W3:Y:S01]  /*8b00*/  @P1 MUFU.LG2 R28, R11 ;  /* 0x0000000b001c1308 */ /* 0x000ee20000000c00 */
[----:B--2---:R2:W-:Y:S01]  /*8b10*/  @!P0 STS [R13+0x38420], R6 ;  /* 0x038420060d008388 */ /* 0x0045e20000000800 */
        /* <DEDUP_REMOVED lines=60> */
[----:B------:R-:W-:Y:S01]  /*8ee0*/  @P2 FMUL.FTZ R29, R29, 0.69314718246459960938 ;  /* 0x3f3172181d1d2820 */ /* 0x000fe20000410000 */
[----:B---3--:R-:W-:Y:S01]  /*8ef0*/  @P1 FMUL.FTZ R28, R28, 0.69314718246459960938 ;  /* 0x3f3172181c1c1820 */ /* 0x008fe20000410000 */
[----:B------:R-:W-:Y:S01]  /*8f00*/  @P2 FMUL.FTZ R26, R7, 0.69314718246459960938 ;  /* 0x3f317218071a2820 */ /* 0x000fe20000410000 */
[-C--:B------:R-:W-:Y:S01]  /*8f10*/  FMUL.FTZ R11, R30, R6.reuse ;  /* 0x000000061e0b7220 */ /* 0x080fe20000410000 */
[-C--:B--2---:R-:W-:Y:S01]  /*8f20*/  FMUL.FTZ R13, R42, R6.reuse ;  /* 0x000000062a0d7220 */ /* 0x084fe20000410000 */
[-C--:B------:R-:W-:Y:S01]  /*8f30*/  FMUL.FTZ R15, R46, R6.reuse ;  /* 0x000000062e0f7220 */ /* 0x080fe20000410000 */
[-C--:B------:R-:W-:Y:S01]  /*8f40*/  FMUL.FTZ R25, R50, R6.reuse ;  /* 0x0000000632197220 */ /* 0x080fe20000410000 */
        /* <DEDUP_REMOVED lines=63> */
.L_x_4253:
        /* <DEDUP_REMOVED lines=36> */
[C---:B------:R-:W-:Y:S01]  /*9580*/  IADD3 R173, P1, R122.reuse, 0x20, RZ ;  /* 0x000000207aad7810 */ /* 0x040fe20007f3e0ff */
[----:B------:R-:W-:Y:S01]  /*9590*/  UISETP.NE.AND.EX UP0, UPT, UR9, URZ, UPT, UP0 ;  /* 0x0000003f0900728c */ /* 0x000fe2000bf05300 */
[C---:B------:R-:W-:Y:S02]  /*95a0*/  IADD3 R177, P0, R122.reuse, 0x40, RZ ;  /* 0x000000407ab17810 */ /* 0x040fe40007f1e0ff */
[----:B------:R-:W-:Y:S01]  /*95b0*/  LOP3.LUT R28, R173, 0x380, RZ, 0xc0, !PT ;  /* 0x00000380ad1c7812 */ /* 0x000fe200078ec0ff */
[--C-:B------:R-:W-:Y:S01]  /*95c0*/  IMAD.X R29, RZ, RZ, R123.reuse, P1 ;  /* 0x000000ffff1d7224 */ /* 0x100fe200008e067b */
[----:B------:R-:W-:Y:S01]  /*95d0*/  IADD3 R179, P4, R122, 0x60, RZ ;  /* 0x000000607ab37810 */ /* 0x000fe20007f9e0ff */
[--C-:B------:R-:W-:Y:S01]  /*95e0*/  IMAD.X R33, RZ, RZ, R123.reuse, P0 ;  /* 0x000000ffff217224 */ /* 0x100fe200000e067b */
[----:B------:R-:W-:Y:S01]  /*95f0*/  SHF.R.U64 R28, R28, 0x3, RZ ;  /* 0x000000031c1c7819 */ /* 0x000fe200000012ff */
[----:B------:R-:W-:Y:S01]  /*9600*/  ULDC.64 UR8, c[0x0][0xd00] ;  /* 0x0003400000087ab9 */ /* 0x000fe20000000a00 */
[C---:B------:R-:W-:Y:S01]  /*9610*/  IADD3 R102, P0, R122.reuse, 0x4020, RZ ;  /* 0x000040207a667810 */ /* 0x040fe20007f1e0ff */
[--C-:B------:R-:W-:Y:S01]  /*9620*/  IMAD.X R37, RZ, RZ, R123.reuse, P4 ;  /* 0x000000ffff257224 */ /* 0x100fe200020e067b */
[C---:B------:R-:W-:Y:S01]  /*9630*/  LOP3.LUT R5, R122.reuse, 0x380, RZ, 0xc0, !PT ;  /* 0x000003807a057812 */ /* 0x040fe200078ec0ff */
[----:B------:R-:W-:Y:S01]  /*9640*/  UIMAD.WIDE UR8, UR40, 0x4, UR8 ;  /* 0x00000004280878a5 */ /* 0x000fe2000f8e0208 */
[C---:B------:R-:W-:Y:S01]  /*9650*/  IADD3 R181, P3, R122.reuse, 0x2000, RZ ;  /* 0x000020007ab57810 */ /* 0x040fe20007f7e0ff */
[----:B------:R-:W-:Y:S01]  /*9660*/  IMAD.X R103, RZ, RZ, R123, P0 ;  /* 0x000000ffff677224 */ /* 0x000fe200000e067b */
[----:B------:R-:W-:-:S02]  /*9670*/  IADD3 R183, P6, R122, 0x2020, RZ ;  /* 0x000020207ab77810 */ /* 0x000fc40007fde0ff */
        /* <DEDUP_REMOVED lines=8> */
[----:B------:R-:W-:Y:S01]  /*9700*/  LOP3.LUT R28, R28, R173, RZ, 0x3c, !PT ;  /* 0x000000ad1c1c7212 */ /* 0x000fe200078e3cff */
[----:B------:R-:W-:Y:S01]  /*9710*/  IMAD.X R99, RZ, RZ, R123, P1 ;  /* 0x000000ffff637224 */ /* 0x000fe200008e067b */
[----:B------:R-:W-:-:S02]  /*9720*/  LOP3.LUT R173, R102, 0x380, RZ, 0xc0, !PT ;  /* 0x0000038066ad7812 */ /* 0x000fc400078ec0ff */
[----:B------:R-:W-:Y:S02]  /*9730*/  SHF.R.U64 R5, R5, 0x3, RZ ;  /* 0x0000000305057819 */ /* 0x000fe400000012ff */
[----:B------:R-:W-:Y:S02]  /*9740*/  SHF.R.U64 R32, R32, 0x3, RZ ;  /* 0x0000000320207819 */ /* 0x000fe400000012ff */
        /* <DEDUP_REMOVED lines=9> */
[----:B------:R-:W-:Y:S01]  /*97e0*/  IMAD.X R119, RZ, RZ, R123, P5 ;  /* 0x000000ffff777224 */ /* 0x000fe200028e067b */
[----:B------:R-:W-:-:S02]  /*97f0*/  LOP3.LUT R40, R181, 0x380, RZ, 0xc0, !PT ;  /* 0x00000380b5287812 */ /* 0x000fc400078ec0ff */
[----:B------:R-:W-:Y:S01]  /*9800*/  SHF.R.U64 R173, R173, 0x3, RZ ;  /* 0x00000003adad7819 */ /* 0x000fe200000012ff */
[--C-:B------:R-:W-:Y:S01]  /*9810*/  IMAD.X R21, RZ, RZ, R123.reuse, P1 ;  /* 0x000000ffff157224 */ /* 0x100fe200008e067b */
[----:B------:R-:W-:Y:S02]  /*9820*/  LOP3.LUT R36, R179, 0x380, RZ, 0xc0, !PT ;  /* 0x00000380b3247812 */ /* 0x000fe400078ec0ff */
[----:B------:R-:W-:Y:S01]  /*9830*/  LOP3.LUT R122, R5, R122, RZ, 0x3c, !PT ;  /* 0x0000007a057a7212 */ /* 0x000fe200078e3cff */
[----:B------:R-:W-:Y:S01]  /*9840*/  IMAD.X R5, RZ, RZ, R123, P2 ;  /* 0x000000ffff057224 */ /* 0x000fe200010e067b */
[----:B------:R-:W-:Y:S02]  /*9850*/  LOP3.LUT R32, R32, R177, RZ, 0x3c, !PT ;  /* 0x000000b120207212 */ /* 0x000fe400078e3cff */
[----:B------:R-:W-:Y:S02]  /*9860*/  LOP3.LUT R177, R106, 0x380, RZ, 0xc0, !PT ;  /* 0x000003806ab17812 */ /* 0x000fe400078ec0ff */
[----:B------:R-:W-:-:S02]  /*9870*/  SHF.R.U64 R40, R40, 0x3, RZ ;  /* 0x0000000328287819 */ /* 0x000fc400000012ff */
[----:B------:R-:W-:Y:S02]  /*9880*/  LOP3.LUT R44, R183, 0x380, RZ, 0xc0, !PT ;  /* 0x00000380b72c7812 */ /* 0x000fe400078ec0ff */
[----:B------:R-:W-:Y:S02]  /*9890*/  LOP3.LUT R102, R173, R102, RZ, 0x3c, !PT ;  /* 0x00000066ad667212 */ /* 0x000fe400078e3cff */
[----:B------:R-:W-:Y:S02]  /*98a0*/  LOP3.LUT R27, R4, 0x380, RZ, 0xc0, !PT ;  /* 0x00000380041b7812 */ /* 0x000fe400078ec0ff */
[----:B------:R-:W-:Y:S02]  /*98b0*/  SHF.R.U64 R36, R36, 0x3, RZ ;  /* 0x0000000324247819 */ /* 0x000fe400000012ff */
[----:B------:R-:W-:Y:S02]  /*98c0*/  LOP3.LUT R90, R207, 0x380, RZ, 0xc0, !PT ;  /* 0x00000380cf5a7812 */ /* 0x000fe400078ec0ff */
[----:B------:R-:W-:-:S02]  /*98d0*/  LOP3.LUT R173, R26, 0x380, RZ, 0xc0, !PT ;  /* 0x000003801aad7812 */ /* 0x000fc400078ec0ff */
[----:B------:R-:W-:Y:S02]  /*98e0*/  LOP3.LUT R94, R209, 0x380, RZ, 0xc0, !PT ;  /* 0x00000380d15e7812 */ /* 0x000fe400078ec0ff */
[----:B------:R-:W-:Y:S02]  /*98f0*/  MOV R123, R122 ;  /* 0x0000007a007b7202 */ /* 0x000fe40000000f00 */
[----:B------:R-:W-:Y:S02]  /*9900*/  LOP3.LUT R98, R211, 0x380, RZ, 0xc0, !PT ;  /* 0x00000380d3627812 */ /* 0x000fe400078ec0ff */
[----:B------:R-:W-:Y:S01]  /*9910*/  SHF.R.U64 R177, R177, 0x3, RZ ;  /* 0x00000003b1b17819 */ /* 0x000fe200000012ff */
[----:B------:R0:W-:Y:S01]  /*9920*/  STSM.16.M88.4 [R123], R8 ;  /* 0x000000087b007844 */ /* 0x0001e20000000200 */
[----:B------:R-:W-:Y:S02]  /*9930*/  LOP3.LUT R40, R40, R181, RZ, 0x3c, !PT ;  /* 0x000000b528287212 */ /* 0x000fe400078e3cff */
[----:B------:R-:W-:-:S02]  /*9940*/  SHF.R.U64 R44, R44, 0x3, RZ ;  /* 0x000000032c2c7819 */ /* 0x000fc400000012ff */
[----:B------:R-:W-:Y:S02]  /*9950*/  SHF.R.U64 R27, R27, 0x3, RZ ;  /* 0x000000031b1b7819 */ /* 0x000fe400000012ff */
[----:B------:R-:W-:Y:S02]  /*9960*/  LOP3.LUT R36, R36, R179, RZ, 0x3c, !PT ;  /* 0x000000b324247212 */ /* 0x000fe400078e3cff */
[----:B------:R-:W-:Y:S02]  /*9970*/  SHF.R.U64 R90, R90, 0x3, RZ ;  /* 0x000000035a5a7819 */ /* 0x000fe400000012ff */
[----:B------:R-:W-:Y:S02]  /*9980*/  LOP3.LUT R181, R114, 0x380, RZ, 0xc0, !PT ;  /* 0x0000038072b57812 */ /* 0x000fe400078ec0ff */
[----:B------:R-:W-:Y:S02]  /*9990*/  SHF.R.U64 R173, R173, 0x3, RZ ;  /* 0x00000003adad7819 */ /* 0x000fe400000012ff */
[----:B------:R-:W-:-:S02]  /*99a0*/  SHF.R.U64 R94, R94, 0x3, RZ ;  /* 0x000000035e5e7819 */ /* 0x000fc400000012ff */
[----:B------:R-:W-:Y:S02]  /*99b0*/  LOP3.LUT R179, R110, 0x380, RZ, 0xc0, !PT ;  /* 0x000003806eb37812 */ /* 0x000fe400078ec0ff */
[----:B------:R-:W-:Y:S02]  /*99c0*/  SHF.R.U64 R98, R98, 0x3, RZ ;  /* 0x0000000362627819 */ /* 0x000fe400000012ff */
[----:B------:R-:W-:Y:S02]  /*99d0*/  LOP3.LUT R106, R177, R106, RZ, 0x3c, !PT ;  /* 0x0000006ab16a7212 */ /* 0x000fe400078e3cff */
[----:B------:R-:W-:Y:S02]  /*99e0*/  LOP3.LUT R44, R44, R183, RZ, 0x3c, !PT ;  /* 0x000000b72c2c7212 */ /* 0x000fe400078e3cff */
[----:B------:R-:W-:Y:S02]  /*99f0*/  LOP3.LUT R177, R6, 0x380, RZ, 0xc0, !PT ;  /* 0x0000038006b17812 */ /* 0x000fe400078ec0ff */
[----:B------:R-:W-:-:S02]  /*9a00*/  LOP3.LUT R118, R27, R4, RZ, 0x3c, !PT ;  /* 0x000000041b767212 */ /* 0x000fc400078e3cff */
[----:B------:R-:W-:Y:S02]  /*9a10*/  MOV R122, R28 ;  /* 0x0000001c007a7202 */ /* 0x000fe40000000f00 */
[----:B0-----:R-:W-:Y:S02]  /*9a20*/  F2FP.F16.F32.PACK_AB R8, R168, R171 ;  /* 0x000000aba808723e */ /* 0x001fe400000000ff */
[----:B------:R-:W-:Y:S02]  /*9a30*/  F2FP.F16.F32.PACK_AB R9, R35, R34 ;  /* 0x000000222309723e */ /* 0x000fe400000000ff */
[----:B------:R-:W-:Y:S02]  /*9a40*/  F2FP.F16.F32.PACK_AB R10, R160, R170 ;  /* 0x000000aaa00a723e */ /* 0x000fe400000000ff */
[----:B------:R-:W-:Y:S02]  /*9a50*/  F2FP.F16.F32.PACK_AB R11, R39, R38 ;  /* 0x00000026270b723e */ /* 0x000fe400000000ff */
[----:B------:R-:W-:-:S02]  /*9a60*/  LOP3.LUT R90, R90, R207, RZ, 0x3c, !PT ;  /* 0x000000cf5a5a7212 */ /* 0x000fc400078e3cff */
[----:B------:R-:W-:Y:S01]  /*9a70*/  SHF.R.U64 R181, R181, 0x3, RZ ;  /* 0x00000003b5b57819 */ /* 0x000fe200000012ff */
[----:B------:R0:W-:Y:S01]  /*9a80*/  STSM.16.M88.4 [R122], R8 ;  /* 0x000000087a007844 */ /* 0x0001e20000000200 */
[----:B------:R-:W-:Y:S02]  /*9a90*/  LOP3.LUT R4, R173, R26, RZ, 0x3c, !PT ;  /* 0x0000001aad047212 */ /* 0x000fe400078e3cff */
[----:B------:R-:W-:Y:S02]  /*9aa0*/  MOV R32, R32 ;  /* 0x0000002000207202 */ /* 0x000fe40000000f00 */
[----:B------:R-:W-:Y:S02]  /*9ab0*/  LOP3.LUT R94, R94, R209, RZ, 0x3c, !PT ;  /* 0x000000d15e5e7212 */ /* 0x000fe400078e3cff */
[----:B------:R-:W-:Y:S01]  /*9ac0*/  SHF.R.U64 R179, R179, 0x3, RZ ;  /* 0x00000003b3b37819 */ /* 0x000fe200000012ff */
[----:B------:R-:W-:Y:S01]  /*9ad0*/  STSM.16.M88.4 [R32], R12 ;  /* 0x0000000c20007844 */ /* 0x000fe20000000200 */
[----:B------:R-:W-:-:S02]  /*9ae0*/  MOV R36, R36 ;  /* 0x0000002400247202 */ /* 0x000fc40000000f00 */
[----:B------:R-:W-:Y:S02]  /*9af0*/  F2FP.F16.F32.PACK_AB R26, R53, R52 ;  /* 0x00000034351a723e */ /* 0x000fe400000000ff */
[----:B------:R-:W-:Y:S02]  /*9b00*/  F2FP.F16.F32.PACK_AB R27, R55, R54 ;  /* 0x00000036371b723e */ /* 0x000fe400000000ff */
[----:B------:R-:W-:Y:S01]  /*9b10*/  LOP3.LUT R98, R98, R211, RZ, 0x3c, !PT ;  /* 0x000000d362627212 */ /* 0x000fe200078e3cff */
[----:B0-----:R-:W-:Y:S01]  /*9b20*/  IMAD.U32 R8, RZ, RZ, UR8 ;  /* 0x00000008ff087e24 */ /* 0x001fe2000f8e00ff */
[----:B------:R-:W-:Y:S01]  /*9b30*/  MOV R40, R40 ;  /* 0x0000002800287202 */ /* 0x000fe20000000f00 */
[----:B------:R-:W-:Y:S01]  /*9b40*/  STSM.16.M88.4 [R36], R24 ;  /* 0x0000001824007844 */ /* 0x000fe20000000200 */
[----:B------:R-:W-:Y:S01]  /*9b50*/  SHF.R.U64 R177, R177, 0x3, RZ ;  /* 0x00000003b1b17819 */ /* 0x000fe200000012ff */
[----:B------:R-:W-:Y:S01]  /*9b60*/  IMAD.U32 R9, RZ, RZ, UR9 ;  /* 0x00000009ff097e24 */ /* 0x000fe2000f8e00ff */
[----:B------:R-:W-:Y:S01]  /*9b70*/  MOV R44, R44 ;  /* 0x0000002c002c7202 */ /* 0x000fe20000000f00 */
[----:B------:R-:W-:Y:S01]  /*9b80*/  STSM.16.M88.4 [R40], R56 ;  /* 0x0000003828007844 */ /* 0x000fe20000000200 */
[----:B------:R-:W-:Y:S01]  /*9b90*/  F2FP.F16.F32.PACK_AB R66, R69, R68 ;  /* 0x000000444542723e */ /* 0x000fe200000000ff */
[----:B------:R-:W-:Y:S01]  /*9ba0*/  ULDC.64 UR8, c[0x0][0xd08] ;  /* 0x0003420000087ab9 */ /* 0x000fe20000000a00 */
[----:B------:R-:W-:-:S02]  /*9bb0*/  F2FP.F16.F32.PACK_AB R67, R71, R70 ;  /* 0x000000464743723e */ /* 0x000fc400000000ff */
[----:B------:R-:W-:Y:S02]  /*9bc0*/  F2FP.F16.F32.PACK_AB R73, R75, R74 ;  /* 0x0000004a4b49723e */ /* 0x000fe400000000ff */
[----:B------:R-:W-:Y:S01]  /*9bd0*/  F2FP.F16.F32.PACK_AB R80, R81, R80 ;  /* 0x000000505150723e */ /* 0x000fe200000000ff */
[----:B------:R-:W-:Y:S01]  /*9be0*/  STSM.16.M88.4 [R44], R64 ;  /* 0x000000402c007844 */ /* 0x000fe20000000200 */
[----:B------:R-:W-:Y:S02]  /*9bf0*/  LOP3.LUT R114, R181, R114, RZ, 0x3c, !PT ;  /* 0x00000072b5727212 */ /* 0x000fe400078e3cff */
[----:B------:R-:W-:Y:S02]  /*9c00*/  MOV R31, R90 ;  /* 0x0000005a001f7202 */ /* 0x000fe40000000f00 */
[----:B------:R-:W-:Y:S02]  /*9c10*/  F2FP.F16.F32.PACK_AB R74, R77, R76 ;  /* 0x0000004c4d4a723e */ /* 0x000fe400000000ff */
[----:B------:R-:W-:-:S02]  /*9c20*/  F2FP.F16.F32.PACK_AB R75, R79, R78 ;  /* 0x0000004e4f4b723e */ /* 0x000fc400000000ff */
[----:B------:R-:W-:Y:S02]  /*9c30*/  F2FP.F16.F32.PACK_AB R81, R83, R82 ;  /* 0x000000525351723e */ /* 0x000fe400000000ff */
[----:B------:R-:W-:Y:S01]  /*9c40*/  LOP3.LUT R110, R179, R110, RZ, 0x3c, !PT ;  /* 0x0000006eb36e7212 */ /* 0x000fe200078e3cff */
[----:B------:R-:W-:Y:S01]  /*9c50*/  STSM.16.M88.4 [R31], R72 ;  /* 0x000000481f007844 */ /* 0x000fe20000000200 */
[----:B------:R-:W-:Y:S02]  /*9c60*/  MOV R94, R94 ;  /* 0x0000005e005e7202 */ /* 0x000fe40000000f00 */
[----:B------:R-:W-:Y:S02]  /*9c70*/  F2FP.F16.F32.PACK_AB R82, R85, R84 ;  /* 0x000000545552723e */ /* 0x000fe400000000ff */
[----:B------:R-:W-:Y:S02]  /*9c80*/  F2FP.F16.F32.PACK_AB R83, R87, R86 ;  /* 0x000000565753723e */ /* 0x000fe400000000ff */
[----:B------:R-:W-:-:S02]  /*9c90*/  F2FP.F16.F32.PACK_AB R88, R89, R88 ;  /* 0x000000585958723e */ /* 0x000fc400000000ff */
[----:B------:R-:W-:Y:S01]  /*9ca0*/  MOV R29, R98 ;  /* 0x00000062001d7202 */ /* 0x000fe20000000f00 */
[----:B------:R-:W-:Y:S01]  /*9cb0*/  STSM.16.M88.4 [R94], R80 ;  /* 0x000000505e007844 */ /* 0x000fe20000000200 */
[----:B------:R-:W-:Y:S02]  /*9cc0*/  F2FP.F16.F32.PACK_AB R89, R42, R30 ;  /* 0x0000001e2a59723e */ /* 0x000fe400000000ff */
[----:B------:R-:W-:Y:S02]  /*9cd0*/  F2FP.F16.F32.PACK_AB R90, R93, R92 ;  /* 0x0000005c5d5a723e */ /* 0x000fe400000000ff */
[----:B------:R-:W-:Y:S02]  /*9ce0*/  F2FP.F16.F32.PACK_AB R91, R48, R46 ;  /* 0x0000002e305b723e */ /* 0x000fe400000000ff */
[----:B------:R-:W-:Y:S02]  /*9cf0*/  F2FP.F16.F32.PACK_AB R96, R97, R96 ;  /* 0x000000606160723e */ /* 0x000fe400000000ff */
[----:B------:R-:W-:Y:S01]  /*9d00*/  LOP3.LUT R20, R177, R6, RZ, 0x3c, !PT ;  /* 0x00000006b1147212 */ /* 0x000fe200078e3cff */
[----:B------:R-:W-:Y:S01]  /*9d10*/  STSM.16.M88.4 [R29], R88 ;  /* 0x000000581d007844 */ /* 0x000fe20000000200 */
[----:B------:R-:W-:-:S02]  /*9d20*/  MOV R102, R102 ;  /* 0x0000006600667202 */ /* 0x000fc40000000f00 */
[----:B------:R-:W-:Y:S02]  /*9d30*/  MOV R28, R106 ;  /* 0x0000006a001c7202 */ /* 0x000fe40000000f00 */
[----:B------:R-:W-:Y:S02]  /*9d40*/  F2FP.F16.F32.PACK_AB R97, R153, R50 ;  /* 0x000000329961723e */ /* 0x000fe400000000ff */
        /* <DEDUP_REMOVED lines=8> */
[----:B------:R-:W-:Y:S02]  /*9dd0*/  F2FP.F16.F32.PACK_AB R112, R113, R112 ;  /* 0x000000707170723e */ /* 0x000fe400000000ff */
[----:B------:R-:W-:Y:S01]  /*9de0*/  MOV R110, R110 ;  /* 0x0000006e006e7202 */ /* 0x000fe20000000f00 */
[----:B------:R-:W-:Y:S01]  /*9df0*/  STSM.16.M88.4 [R28], R104 ;  /* 0x000000681c007844 */ /* 0x000fe20000000200 */
[----:B------:R-:W-:Y:S02]  /*9e00*/  F2FP.F16.F32.PACK_AB R113, R163, R162 ;  /* 0x000000a2a371723e */ /* 0x000fe400000000ff */
[----:B------:R-:W-:-:S02]  /*9e10*/  F2FP.F16.F32.PACK_AB R114, R117, R116 ;  /* 0x000000747572723e */ /* 0x000fc400000000ff */
[----:B------:R-:W-:Y:S02]  /*9e20*/  F2FP.F16.F32.PACK_AB R115, R165, R164 ;  /* 0x000000a4a573723e */ /* 0x000fe400000000ff */
[----:B------:R-:W-:Y:S02]  /*9e30*/  F2FP.F16.F32.PACK_AB R120, R121, R120 ;  /* 0x000000787978723e */ /* 0x000fe400000000ff */
[----:B------:R-:W-:Y:S01]  /*9e40*/  F2FP.F16.F32.PACK_AB R128, R129, R128 ;  /* 0x000000808180723e */ /* 0x000fe200000000ff */
[----:B------:R-:W-:Y:S01]  /*9e50*/  STSM.16.M88.4 [R110], R112 ;  /* 0x000000706e007844 */ /* 0x000fe20000000200 */
[----:B------:R-:W-:Y:S02]  /*9e60*/  F2FP.F16.F32.PACK_AB R121, R169, R167 ;  /* 0x000000a7a979723e */ /* 0x000fe400000000ff */
[----:B------:R-:W-:Y:S02]  /*9e70*/  F2FP.F16.F32.PACK_AB R122, R125, R124 ;  /* 0x0000007c7d7a723e */ /* 0x000fe400000000ff */
[----:B------:R-:W-:-:S02]  /*9e80*/  F2FP.F16.F32.PACK_AB R123, R127, R126 ;  /* 0x0000007e7f7b723e */ /* 0x000fc400000000ff */
[----:B------:R-:W-:Y:S02]  /*9e90*/  F2FP.F16.F32.PACK_AB R129, R131, R130 ;  /* 0x000000828381723e */ /* 0x000fe400000000ff */
[----:B------:R-:W-:Y:S01]  /*9ea0*/  F2FP.F16.F32.PACK_AB R136, R137, R136 ;  /* 0x000000888988723e */ /* 0x000fe200000000ff */
[----:B------:R-:W-:Y:S01]  /*9eb0*/  STSM.16.M88.4 [R6], R120 ;  /* 0x0000007806007844 */ /* 0x000fe20000000200 */
[----:B------:R-:W-:Y:S02]  /*9ec0*/  MOV R118, R118 ;  /* 0x0000007600767202 */ /* 0x000fe40000000f00 */
[----:B------:R-:W-:Y:S02]  /*9ed0*/  F2FP.F16.F32.PACK_AB R130, R133, R132 ;  /* 0x000000848582723e */ /* 0x000fe400000000ff */
        /* <DEDUP_REMOVED lines=8> */
[----:B------:R-:W-:Y:S01]  /*9f60*/  MOV R20, R20 ;  /* 0x0000001400147202 */ /* 0x000fe20000000f00 */
[----:B------:R0:W-:Y:S01]  /*9f70*/  STSM.16.M88.4 [R4], R136 ;  /* 0x0000008804007844 */ /* 0x0001e20000000200 */
[----:B------:R-:W-:-:S02]  /*9f80*/  F2FP.F16.F32.PACK_AB R146, R149, R148 ;  /* 0x000000949592723e */ /* 0x000fc400000000ff */
[----:B------:R-:W-:Y:S01]  /*9f90*/  F2FP.F16.F32.PACK_AB R147, R151, R150 ;  /* 0x000000969793723e */ /* 0x000fe200000000ff */
[----:B------:R-:W-:Y:S01]  /*9fa0*/  UISETP.NE.U32.AND UP1, UPT, UR8, URZ, UPT ;  /* 0x0000003f0800728c */ /* 0x000fe2000bf25070 */
[----:B------:R-:W-:-:S03]  /*9fb0*/  PLOP3.LUT P0, PT, PT, PT, UP0, 0x80, 0x0 ;  /* 0x000000000000781c */ /* 0x000fc60003f0f008 */
[----:B------:R1:W-:Y:S01]  /*9fc0*/  STSM.16.M88.4 [R20], R144 ;  /* 0x0000009014007844 */ /* 0x0003e20000000200 */
[----:B------:R-:W-:Y:S01]  /*9fd0*/  BAR.SYNC.DEFER_BLOCKING 0x1, 0x100 ;  /* 0x0044000000007b1d */ /* 0x000fe20000010000 */
[----:B------:R-:W-:Y:S01]  /*9fe0*/  UISETP.NE.AND.EX UP1, UPT, UR9, URZ, UPT, UP1 ;  /* 0x0000003f0900728c */ /* 0x000fe2000bf25310 */
[----:B------:R-:W-:-:S05]  /*9ff0*/  IMAD R11, R192, 0x40, R16 ;  /* 0x00000040c00b7824 */ /* 0x000fca00078e0210 */
[----:B------:R-:W-:-:S05]  /*a000*/  PLOP3.LUT P6, PT, PT, PT, UP1, 0x80, 0x0 ;  /* 0x000000000000781c */ /* 0x000fca0003fcf018 */
[----:B------:R-:W-:-:S04]  /*a010*/  @UP1 ULEA UR8, UP2, UR40, UR8, 0x2 ;  /* 0x0000000828081291 */ /* 0x000fc8000f84103f */
[----:B------:R-:W-:Y:S01]  /*a020*/  @UP1 ULEA.HI.X UR9, UR40, UR9, UR41, 0x2, UP2 ;  /* 0x0000000928091291 */ /* 0x000fe200090f1429 */
[----:B------:R-:W-:Y:S01]  /*a030*/  ULDC UR4, c[0x0][0xb88] ;  /* 0x0002e20000047ab9 */ /* 0x000fe20000000800 */
[----:B------:R-:W-:-:S04]  /*a040*/  IMAD.WIDE R174, R11, 0x2, R174 ;  /* 0x000000020bae7825 */ /* 0x000fc800078e02ae */
[----:B0-----:R-:W-:Y:S01]  /*a050*/  IMAD.U32 R4, RZ, RZ, UR4 ;  /* 0x00000004ff047e24 */ /* 0x001fe2000f8e00ff */
        /* <DEDUP_REMOVED lines=12> */
[----:B------:R-:W-:Y:S02]  /*a120*/  LOP3.LUT R24, R25, 0x380, RZ, 0xc0, !PT ;  /* 0x0000038019187812 */ /* 0x000fe400078ec0ff */
        /* <DEDUP_REMOVED lines=18> */
[----:B-1----:R-:W-:-:S14]  /*a250*/  @P6 BRA `(.L_x_4279) ;  /* 0x0000000000106947 */ /* 0x002fdc0003800000 */
[----:B------:R-:W-:Y:S05]  /*a260*/  @!P0 BRA `(.L_x_4279) ;  /* 0x00000000000c8947 */ /* 0x000fea0003800000 */
[----:B------:R-:W2:Y:S04]  /*a270*/  LDG.E R5, desc[UR38][R8.64] ;  /* 0x0000002608057981 */ /* 0x000ea8000c1e1900 */
[----:B-----5:R-:W2:Y:S02]  /*a280*/  LDG.E R4, desc[UR38][R8.64+0x4] ;  /* 0x0000042608047981 */ /* 0x020ea4000c1e1900 */
[----:B--2---:R-:W-:-:S07]  /*a290*/  IMAD.IADD R4, R4, 0x1, -R5 ;  /* 0x0000000104047824 */ /* 0x004fce00078e0a05 */
.L_x_4279:
        /* <DEDUP_REMOVED lines=96> */
[----:B------:R-:W-:Y:S02]  /*a8a0*/  ULDC.64 UR8, c[0x0][0xc50] ;  /* 0x0003140000087ab9 */ /* 0x000fe40000000a00 */
[----:B------:R-:W-:Y:S01]  /*a8b0*/  LEA R6, P0, R8, UR8, 0x2 ;  /* 0x0000000808067c11 */ /* 0x000fe2000f8010ff */
[----:B------:R-:W-:-:S04]  /*a8c0*/  IMAD.IADD R5, R9, 0x1, R5 ;  /* 0x0000000109057824 */ /* 0x000fc800078e0205 */
[----:B------:R-:W-:Y:S01]  /*a8d0*/  SHFL.IDX PT, R10, R6, 0x1, 0x1c1f ;  /* 0x003c1f00060a7f89 */ /* 0x000fe200000e0000 */
[----:B------:R-:W-:Y:S01]  /*a8e0*/  LEA.HI.X R14, R8, UR9, R5, 0x2, P0 ;  /* 0x00000009080e7c11 */ /* 0x000fe200080f1405 */
[----:B------:R-:W-:Y:S02]  /*a8f0*/  IMAD.MOV R5, RZ, RZ, -R19 ;  /* 0x000000ffff057224 */ /* 0x000fe400078e0a13 */
[----:B------:R-:W-:Y:S03]  /*a900*/  SHFL.IDX PT, R8, R6, RZ, 0x1c1f ;  /* 0x001c1fff06087589 */ /* 0x000fe600000e0000 */
[----:B------:R-:W-:Y:S01]  /*a910*/  ISETP.NE.AND P0, PT, R18, R5, PT ;  /* 0x000000051200720c */ /* 0x000fe20003f05270 */
[----:B------:R-:W0:Y:S01]  /*a920*/  SHFL.IDX PT, R9, R14, RZ, 0x1c1f ;  /* 0x001c1fff0e097589 */ /* 0x000e2200000e0000 */
[C---:B------:R-:W-:Y:S02]  /*a930*/  VIADD R5, R21.reuse, 0x8 ;  /* 0x0000000815057836 */ /* 0x040fe40000000000 */
[-C--:B------:R-:W-:Y:S01]  /*a940*/  ISETP.GE.OR P1, PT, R21, R20.reuse, P0 ;  /* 0x000000141500720c */ /* 0x080fe20000726670 */
[----:B------:R-:W1:Y:S02]  /*a950*/  SHFL.IDX PT, R11, R14, 0x1, 0x1c1f ;  /* 0x003c1f000e0b7f89 */ /* 0x000e6400000e0000 */
[----:B------:R-:W-:-:S10]  /*a960*/  ISETP.GE.OR P0, PT, R5, R20, P0 ;  /* 0x000000140500720c */ /* 0x000fd40000706670 */
[----:B0-----:R0:W-:Y:S04]  /*a970*/  @!P1 ST.E desc[UR38][R8.64], R0 ;  /* 0x0000000008009985 */ /* 0x0011e8000c101926 */
[----:B-1----:R0:W-:Y:S02]  /*a980*/  @!P0 ST.E desc[UR38][R10.64], R3 ;  /* 0x000000030a008985 */ /* 0x0021e4000c101926 */
.L_x_4280:
[----:B------:R-:W1:Y:S01]  /*a990*/  LDC R83, c[0x0][0xce8] ;  /* 0x00033a00ff537b82 */ /* 0x000e620000000800 */
[----:B------:R-:W-:Y:S01]  /*a9a0*/  ULDC UR12, c[0x0][0xbc8] ;  /* 0x0002f200000c7ab9 */ /* 0x000fe20000000800 */
[----:B------:R-:W-:Y:S01]  /*a9b0*/  ULDC.64 UR10, c[0x0][0xba0] ;  /* 0x0002e800000a7ab9 */ /* 0x000fe20000000a00 */
[----:B------:R-:W-:Y:S01]  /*a9c0*/  ISETP.GE.AND P0, PT, R190, UR12, PT ;  /* 0x0000000cbe007c0c */ /* 0x000fe2000bf06270 */
[----:B0-----:R0:W5:Y:S03]  /*a9d0*/  LD.E.128 R8, desc[UR38][R174.64] ;  /* 0x00000026ae087980 */ /* 0x001166000c101d00 */
[----:B------:R-:W-:Y:S01]  /*a9e0*/  SEL R3, RZ, 0xffffffff, P0 ;  /* 0xffffffffff037807 */ /* 0x000fe20000000000 */
[----:B------:R-:W5:Y:S01]  /*a9f0*/  LD.E.128 R12, desc[UR38][R12.64] ;  /* 0x000000260c0c7980 */ /* 0x000f62000c101d00 */
[----:B------:R-:W-:Y:S02]  /*aa00*/  ISETP.GE.AND P0, PT, R189, UR12, PT ;  /* 0x0000000cbd007c0c */ /* 0x000fe4000bf06270 */
[----:B------:R-:W-:Y:S01]  /*aa10*/  ISETP.GE.AND P1, PT, R16, UR12, PT ;  /* 0x0000000c10007c0c */ /* 0x000fe2000bf26270 */
[----:B------:R-:W5:Y:S04]  /*aa20*/  LD.E.128 R24, desc[UR38][R24.64] ;  /* 0x0000002618187980 */ /* 0x000f68000c101d00 */
[----:B------:R-:W5:Y:S04]  /*aa30*/  LD.E.128 R28, desc[UR38][R28.64] ;  /* 0x000000261c1c7980 */ /* 0x000f68000c101d00 */
[----:B------:R-:W5:Y:S01]  /*aa40*/  LD.E.128 R32, desc[UR38][R32.64] ;  /* 0x0000002620207980 */ /* 0x000f62000c101d00 */
[----:B-1----:R-:W-:Y:S01]  /*aa50*/  ISETP.NE.AND P2, PT, R83, 0x1, PT ;  /* 0x000000015300780c */ /* 0x002fe20003f45270 */
[----:B------:R-:W-:Y:S01]  /*aa60*/  IMAD.SHL.U32 R5, R3, 0x2, RZ ;  /* 0x0000000203057824 */ /* 0x000fe200078e00ff */
[----:B------:R-:W-:Y:S01]  /*aa70*/  SEL R3, RZ, 0xffffffff, P0 ;  /* 0xffffffffff037807 */ /* 0x000fe20000000000 */
[----:B------:R-:W5:Y:S01]  /*aa80*/  LD.E.128 R36, desc[UR38][R36.64] ;  /* 0x0000002624247980 */ /* 0x000f62000c101d00 */
[----:B------:R-:W-:-:S03]  /*aa90*/  SEL R0, RZ, 0x1, P1 ;  /* 0x00000001ff007807 */ /* 0x000fc60000800000 */
[----:B------:R-:W5:Y:S04]  /*aaa0*/  LD.E.128 R40, desc[UR38][R40.64] ;  /* 0x0000002628287980 */ /* 0x000f68000c101d00 */
[----:B------:R-:W5:Y:S02]  /*aab0*/  LD.E.128 R44, desc[UR38][R44.64] ;  /* 0x000000262c2c7980 */ /* 0x000f64000c101d00 */
[----:B------:R-:W1:Y:S01]  /*aac0*/  @P2 LDC R21, c[0x0][0xcec] ;  /* 0x00033b00ff152b82 */ /* 0x000e620000000800 */
[----:B------:R-:W-:Y:S01]  /*aad0*/  IMAD.SHL.U32 R3, R3, 0x4, RZ ;  /* 0x0000000403037824 */ /* 0x000fe200078e00ff */
[----:B------:R-:W-:Y:S01]  /*aae0*/  LOP3.LUT R0, R5, 0x2, R0, 0xe2, !PT ;  /* 0x0000000205007812 */ /* 0x000fe200078ee200 */
[----:B------:R-:W-:Y:S01]  /*aaf0*/  UIMAD UR7, UR14, UR10, URZ ;  /* 0x0000000a0e0772a4 */ /* 0x000fe2000f8e023f */
[----:B------:R-:W-:Y:S01]  /*ab00*/  ISETP.GE.AND P0, PT, R188, UR12, PT ;  /* 0x0000000cbc007c0c */ /* 0x000fe2000bf06270 */
[----:B------:R-:W5:Y:S03]  /*ab10*/  LD.E.128 R48, desc[UR38][R48.64] ;  /* 0x0000002630307980 */ /* 0x000f66000c101d00 */
[----:B------:R-:W2:Y:S01]  /*ab20*/  @P2 LDC R81, c[0x0][0xcf0] ;  /* 0x00033c00ff512b82 */ /* 0x000ea20000000800 */
[----:B------:R-:W-:Y:S01]  /*ab30*/  LOP3.LUT R3, R3, 0x4, R0, 0xe2, !PT ;  /* 0x0000000403037812 */ /* 0x000fe200078ee200 */
[----:B------:R-:W-:Y:S01]  /*ab40*/  UIMAD.WIDE.U32 UR8, UR4, UR10, URZ ;  /* 0x0000000a040872a5 */ /* 0x000fe2000f8e003f */
[----:B------:R-:W-:Y:S01]  /*ab50*/  SEL R5, RZ, 0xffffffff, P0 ;  /* 0xffffffffff057807 */ /* 0x000fe20000000000 */
[----:B------:R-:W-:Y:S01]  /*ab60*/  UIMAD UR7, UR4, UR11, UR7 ;  /* 0x0000000b040772a4 */ /* 0x000fe2000f8e0207 */
[----:B------:R-:W-:Y:S01]  /*ab70*/  IMAD R0, R191, 0x20, R192 ;  /* 0x00000020bf007824 */ /* 0x000fe200078e02c0 */
[----:B------:R-:W-:Y:S01]  /*ab80*/  ISETP.GE.AND P0, PT, R187, UR12, PT ;  /* 0x0000000cbb007c0c */ /* 0x000fe2000bf06270 */
[----:B------:R-:W-:Y:S01]  /*ab90*/  IMAD.U32 R85, RZ, RZ, UR42 ;  /* 0x0000002aff557e24 */ /* 0x000fe2000f8e00ff */
[----:B------:R-:W-:Y:S01]  /*aba0*/  ULDC.64 UR10, c[0x0][0xbe8] ;  /* 0x0002fa00000a7ab9 */ /* 0x000fe20000000a00 */
[----:B------:R-:W-:Y:S01]  /*abb0*/  UIADD3 UR9, UR9, UR7, URZ ;  /* 0x0000000709097290 */ /* 0x000fe2000fffe03f */
[----:B------:R-:W-:Y:S01]  /*abc0*/  IMAD.SHL.U32 R6, R5, 0x8, RZ ;  /* 0x0000000805067824 */ /* 0x000fe200078e00ff */
[----:B------:R-:W-:Y:S01]  /*abd0*/  UIMAD UR4, UR15, UR10, URZ ;  /* 0x0000000a0f0472a4 */ /* 0x000fe2000f8e023f */
[----:B------:R-:W-:Y:S01]  /*abe0*/  IMAD R82, R85, 0x40, R0 ;  /* 0x0000004055527824 */ /* 0x000fe200078e0200 */
[----:B------:R-:W-:Y:S01]  /*abf0*/  SEL R0, RZ, 0xffffffff, P0 ;  /* 0xffffffffff007807 */ /* 0x000fe20000000000 */
[----:B------:R-:W-:Y:S01]  /*ac00*/  UIMAD.WIDE.U32 UR8, UR43, UR10, UR8 ;  /* 0x0000000a2b0872a5 */ /* 0x000fe2000f8e0008 */
[----:B------:R-:W-:Y:S01]  /*ac10*/  LOP3.LUT R5, R6, 0x8, R3, 0xe2, !PT ;  /* 0x0000000806057812 */ /* 0x000fe200078ee203 */
[----:B------:R-:W-:Y:S01]  /*ac20*/  UIMAD UR4, UR43, UR11, UR4 ;  /* 0x0000000b2b0472a4 */ /* 0x000fe2000f8e0204 */
[----:B------:R-:W5:Y:S01]  /*ac30*/  LD.E.128 R52, desc[UR38][R52.64] ;  /* 0x0000002634347980 */ /* 0x000f62000c101d00 */
[----:B------:R-:W-:Y:S01]  /*ac40*/  IMAD.SHL.U32 R6, R0, 0x10, RZ ;  /* 0x0000001000067824 */ /* 0x000fe200078e00ff */
[----:B------:R-:W-:Y:S01]  /*ac50*/  ULDC.64 UR10, c[0x0][0xbf0] ;  /* 0x0002fc00000a7ab9 */ /* 0x000fe20000000a00 */
[----:B-1----:R-:W-:Y:S01]  /*ac60*/  @P2 IMAD.HI.U32 R0, R82, R21, RZ ;  /* 0x0000001552002227 */ /* 0x002fe200078e00ff */
[----:B------:R-:W-:Y:S01]  /*ac70*/  UIADD3 UR9, UR9, UR4, URZ ;  /* 0x0000000409097290 */ /* 0x000fe2000fffe03f */
[----:B------:R-:W5:Y:S01]  /*ac80*/  LD.E.128 R56, desc[UR38][R56.64] ;  /* 0x0000002638387980 */ /* 0x000f62000c101d00 */
[----:B------:R-:W-:Y:S01]  /*ac90*/  UIMAD UR4, UR41, UR10, URZ ;  /* 0x0000000a290472a4 */ /* 0x000fe2000f8e023f */
[----:B------:R-:W-:Y:S01]  /*aca0*/  IMAD.MOV.U32 R3, RZ, RZ, R82 ;  /* 0x000000ffff037224 */ /* 0x000fe200078e0052 */
[----:B------:R-:W-:Y:S01]  /*acb0*/  UIMAD.WIDE.U32 UR8, UR40, UR10, UR8 ;  /* 0x0000000a280872a5 */ /* 0x000fe2000f8e0008 */
[----:B--2---:R-:W-:Y:S01]  /*acc0*/  @P2 SHF.R.U32.HI R3, RZ, R81, R0 ;  /* 0x00000051ff032219 */ /* 0x004fe20000011600 */
[----:B------:R-:W-:Y:S01]  /*acd0*/  UIMAD UR4, UR40, UR11, UR4 ;  /* 0x0000000b280472a4 */ /* 0x000fe2000f8e0204 */
[----:B------:R-:W-:Y:S01]  /*ace0*/  LOP3.LUT R6, R6, 0x10, R5, 0xe2, !PT ;  /* 0x0000001006067812 */ /* 0x000fe200078ee205 */
[----:B------:R-:W5:Y:S01]  /*acf0*/  LD.E.128 R60, desc[UR38][R60.64] ;  /* 0x000000263c3c7980 */ /* 0x000f62000c101d00 */
[--C-:B------:R-:W-:Y:S01]  /*ad00*/  SHF.R.S32.HI R5, RZ, 0x1f, R3.reuse ;  /* 0x0000001fff057819 */ /* 0x100fe20000011403 */
[----:B------:R-:W-:Y:S01]  /*ad10*/  UIADD3 UR4, UR9, UR4, URZ ;  /* 0x0000000409047290 */ /* 0x000fe2000fffe03f */
[----:B------:R-:W-:Y:S01]  /*ad20*/  ISETP.GE.AND P0, PT, R186, UR12, PT ;  /* 0x0000000cba007c0c */ /* 0x000fe2000bf06270 */
[----:B------:R-:W-:Y:S01]  /*ad30*/  IMAD.U32 R20, RZ, RZ, UR8 ;  /* 0x00000008ff147e24 */ /* 0x000fe2000f8e00ff */
[----:B------:R-:W5:Y:S01]  /*ad40*/  LD.E.128 R64, desc[UR38][R64.64] ;  /* 0x0000002640407980 */ /* 0x000f62000c101d00 */
[----:B------:R-:W-:Y:S01]  /*ad50*/  IMAD.U32 R21, RZ, RZ, UR9 ;  /* 0x00000009ff157e24 */ /* 0x000fe2000f8e00ff */
[----:B------:R-:W-:Y:S01]  /*ad60*/  ULDC.64 UR8, c[0x0][0xbe0] ;  /* 0x0002f80000087ab9 */ /* 0x000fe20000000a00 */
[----:B------:R-:W-:Y:S01]  /*ad70*/  IMAD.MOV R81, RZ, RZ, -R3 ;  /* 0x000000ffff517224 */ /* 0x000fe200078e0a03 */
[----:B------:R-:W-:Y:S01]  /*ad80*/  SEL R0, RZ, 0xffffffff, P0 ;  /* 0xffffffffff007807 */ /* 0x000fe20000000000 */
[----:B------:R-:W-:Y:S01]  /*ad90*/  IMAD R80, R5, UR8, RZ ;  /* 0x0000000805507c24 */ /* 0x000fe2000f8e02ff */
[----:B------:R-:W5:Y:S01]  /*ada0*/  LD.E.128 R68, desc[UR38][R68.64] ;  /* 0x0000002644447980 */ /* 0x000f62000c101d00 */
[----:B------:R-:W-:-:S02]  /*adb0*/  IMAD R5, R83, R81, R82 ;  /* 0x0000005153057224 */ /* 0x000fc400078e0252 */
[----:B------:R-:W-:Y:S01]  /*adc0*/  IMAD.U32 R21, RZ, RZ, UR4 ;  /* 0x00000004ff157e24 */ /* 0x000fe2000f8e00ff */
[----:B------:R-:W5:Y:S01]  /*add0*/  LD.E.128 R76, desc[UR38][R76.64] ;  /* 0x000000264c4c7980 */ /* 0x000f62000c101d00 */
[----:B------:R-:W-:Y:S01]  /*ade0*/  IMAD.SHL.U32 R85, R0, 0x20, RZ ;  /* 0x0000002000557824 */ /* 0x000fe200078e00ff */
[----:B------:R-:W-:Y:S02]  /*adf0*/  SHF.R.S32.HI R0, RZ, 0x1f, R5 ;  /* 0x0000001fff007819 */ /* 0x000fe40000011405 */
[----:B------:R-:W5:Y:S01]  /*ae00*/  LD.E.128 R72, desc[UR38][R72.64] ;  /* 0x0000002648487980 */ /* 0x000f62000c101d00 */
[----:B------:R-:W-:Y:S01]  /*ae10*/  ISETP.GE.AND P0, PT, R196, UR12, PT ;  /* 0x0000000cc4007c0c */ /* 0x000fe2000bf06270 */
[----:B------:R-:W-:Y:S01]  /*ae20*/  IMAD R81, R3, UR9, R80 ;  /* 0x0000000903517c24 */ /* 0x000fe2000f8e0250 */
[----:B------:R-:W-:Y:S01]  /*ae30*/  LOP3.LUT R6, R85, 0x20, R6, 0xe2, !PT ;  /* 0x0000002055067812 */ /* 0x000fe200078ee206 */
[----:B------:R-:W-:Y:S01]  /*ae40*/  @!PT LDS RZ, [RZ] ;  /* 0x00000000fffff984 */ /* 0x000fe20000000800 */
[----:B------:R-:W-:Y:S01]  /*ae50*/  @!PT LDS RZ, [RZ] ;  /* 0x00000000fffff984 */ /* 0x000fe20000000800 */
[----:B------:R-:W-:Y:S01]  /*ae60*/  @!PT LDS RZ, [RZ] ;  /* 0x00000000fffff984 */ /* 0x000fe20000000800 */
[----:B------:R-:W-:Y:S01]  /*ae70*/  @!PT LDS RZ, [RZ] ;  /* 0x00000000fffff984 */ /* 0x000fe20000000800 */
[----:B------:R1:W-:Y:S06]  /*ae80*/  MEMBAR.ALL.CTA ;  /* 0x0000000000007992 */ /* 0x0003ec0000008000 */
[----:B-1----:R-:W1:Y:S01]  /*ae90*/  FENCE.VIEW.ASYNC.S ;  /* 0x00000000000073c6 */ /* 0x002e620000000000 */
[----:B------:R-:W-:Y:S01]  /*aea0*/  IMAD.WIDE.U32 R20, R3, UR8, R20 ;  /* 0x0000000803147c25 */ /* 0x000fe2000f8e0014 */
[----:B------:R-:W-:Y:S01]  /*aeb0*/  ULDC.64 UR8, c[0x0][0xbd8] ;  /* 0x0002f60000087ab9 */ /* 0x000fe20000000a00 */
[----:B------:R-:W-:Y:S01]  /*aec0*/  SEL R3, RZ, 0x40, P0 ;  /* 0x00000040ff037807 */ /* 0x000fe20000000000 */
[----:B------:R-:W-:Y:S01]  /*aed0*/  UIADD3 UR4, UR37, 0x38820, URZ ;  /* 0x0003882025047890 */ /* 0x000fe2000fffe03f */
[----:B------:R-:W-:Y:S01]  /*aee0*/  IMAD.U32 R87, RZ, RZ, UR42 ;  /* 0x0000002aff577e24 */ /* 0x000fe2000f8e00ff */
[----:B------:R-:W-:Y:S01]  /*aef0*/  ISETP.GE.AND P0, PT, R195, UR12, PT ;  /* 0x0000000cc3007c0c */ /* 0x000fe2000bf06270 */
[----:B------:R-:W-:Y:S01]  /*af00*/  IMAD R0, R0, UR8, RZ ;  /* 0x0000000800007c24 */ /* 0x000fe2000f8e02ff */
[----:B------:R-:W-:Y:S01]  /*af10*/  LOP3.LUT R3, R6, R3, RZ, 0xfc, !PT ;  /* 0x0000000306037212 */ /* 0x000fe200078efcff */
[----:B------:R-:W-:Y:S01]  /*af20*/  IMAD.IADD R21, R21, 0x1, R81 ;  /* 0x0000000115157824 */ /* 0x000fe200078e0251 */
[----:B------:R-:W-:Y:S01]  /*af30*/  UPRMT UR4, URZ, 0x654, UR4 ;  /* 0x000006543f047896 */ /* 0x000fe20008000004 */
[----:B-----5:R-:W-:Y:S01]  /*af40*/  IMAD R88, R4, R83, RZ ;  /* 0x0000005304587224 */ /* 0x020fe200078e02ff */
[----:B------:R-:W-:Y:S01]  /*af50*/  BSSY B1, `(.L_x_4281) ;  /* 0x000002e000017945 */ /* 0x000fe20003800000 */
[----:B------:R-:W-:-:S02]  /*af60*/  IMAD R87, R87, 0x40, R192 ;  /* 0x0000004057577824 */ /* 0x000fc400078e02c0 */
[C---:B------:R-:W-:Y:S01]  /*af70*/  IMAD R81, R5.reuse, UR9, R0 ;  /* 0x0000000905517c24 */ /* 0x040fe2000f8e0200 */
[----:B------:R-:W-:Y:S01]  /*af80*/  SEL R0, RZ, 0x80, P0 ;  /* 0x00000080ff007807 */ /* 0x000fe20000000000 */
[----:B------:R-:W-:Y:S01]  /*af90*/  IMAD.WIDE.U32 R4, R5, UR8, R20 ;  /* 0x0000000805047c25 */ /* 0x000fe2000f8e0014 */
[----:B------:R-:W-:Y:S01]  /*afa0*/  ISETP.GE.AND P0, PT, R87, R88, PT ;  /* 0x000000585700720c */ /* 0x000fe20003f06270 */
[----:B------:R-:W-:Y:S01]  /*afb0*/  ULDC.64 UR8, c[0x0][0xb80] ;  /* 0x0002e00000087ab9 */ /* 0x000fe20000000a00 */
[----:B------:R-:W-:Y:S01]  /*afc0*/  LOP3.LUT R0, R3, R0, RZ, 0xfc, !PT ;  /* 0x0000000003007212 */ /* 0x000fe200078efcff */
[----:B------:R-:W-:Y:S01]  /*afd0*/  IMAD.IADD R5, R5, 0x1, R81 ;  /* 0x0000000105057824 */ /* 0x000fe200078e0251 */
[C---:B------:R-:W-:Y:S01]  /*afe0*/  LEA R6, P1, R4.reuse, UR8, 0x1 ;  /* 0x0000000804067c11 */ /* 0x040fe2000f8208ff */
[----:B-1----:R-:W-:Y:S03]  /*aff0*/  SYNCS.ARRIVE.TRANS64.RED.A1T0 RZ, [UR4], RZ ;  /* 0x000000ffffff79a7 */ /* 0x002fe60008100404 */
[----:B------:R-:W-:Y:S01]  /*b000*/  LEA.HI.X R86, R4, UR9, R5, 0x1, P1 ;  /* 0x0000000904567c11 */ /* 0x000fe200088f0c05 */
[----:B------:R0:W1:Y:S04]  /*b010*/  SHFL.IDX PT, R20, R6, RZ, 0x181f ;  /* 0x00181fff06147589 */ /* 0x00006800000e0000 */
[----:B------:R0:W2:Y:S01]  /*b020*/  SHFL.IDX PT, R21, R86, RZ, 0x181f ;  /* 0x00181fff56157589 */ /* 0x0000a200000e0000 */
[----:B------:R-:W-:Y:S05]  /*b030*/  @P0 BRA `(.L_x_4282) ;  /* 0x00000000007c0947 */ /* 0x000fea0003800000 */
[----:B------:R-:W-:Y:S02]  /*b040*/  ISETP.GE.AND P1, PT, R190, UR12, PT ;  /* 0x0000000cbe007c0c */ /* 0x000fe4000bf26270 */
[----:B------:R-:W-:Y:S02]  /*b050*/  ISETP.GE.AND P0, PT, R16, UR12, PT ;  /* 0x0000000c10007c0c */ /* 0x000fe4000bf06270 */
[----:B------:R-:W-:Y:S02]  /*b060*/  ISETP.GE.AND P5, PT, R189, UR12, PT ;  /* 0x0000000cbd007c0c */ /* 0x000fe4000bfa6270 */
[----:B------:R-:W-:-:S07]  /*b070*/  ISETP.GE.AND P3, PT, R188, UR12, PT ;  /* 0x0000000cbc007c0c */ /* 0x000fce000bf66270 */
[-C--:B-1----:R-:W-:Y:S02]  /*b080*/  @!P1 LEA R80, P2, R190, R20.reuse, 0x1 ;  /* 0x00000014be509211 */ /* 0x082fe400078408ff */
        /* <DEDUP_REMOVED lines=26> */
.L_x_4282:
[----:B------:R-:W-:Y:S05]  /*b230*/  BSYNC B1 ;  /* 0x0000000000017941 */ /* 0x000fea0003800000 */
.L_x_4281:
[----:B---3--:R-:W-:Y:S01]  /*b240*/  VIADD R4, R87, 0x20 ;  /* 0x0000002057047836 */ /* 0x008fe20000000000 */
[----:B------:R4:W3:Y:S04]  /*b250*/  SHFL.IDX PT, R9, R86, 0x1, 0x181f ;  /* 0x00381f0056097f89 */ /* 0x0008e800000e0000 */
[----:B------:R-:W-:Y:S01]  /*b260*/  ISETP.GE.AND P0, PT, R4, R88, PT ;  /* 0x000000580400720c */ /* 0x000fe20003f06270 */
[----:B------:R4:W0:-:S12]  /*b270*/  SHFL.IDX PT, R8, R6, 0x1, 0x181f ;  /* 0x00381f0006087f89 */ /* 0x00081800000e0000 */
[----:B----4-:R-:W-:Y:S05]  /*b280*/  @P0 BRA `(.L_x_4283) ;  /* 0x0000001000180947 */ /* 0x010fea0003800000 */
[----:B------:R-:W-:Y:S02]  /*b290*/  ISETP.GE.AND P0, PT, R16, UR12, PT ;  /* 0x0000000c10007c0c */ /* 0x000fe4000bf06270 */
[----:B------:R-:W-:Y:S02]  /*b2a0*/  ISETP.GE.AND P5, PT, R190, UR12, PT ;  /* 0x0000000cbe007c0c */ /* 0x000fe4000bfa6270 */
[----:B------:R-:W-:Y:S02]  /*b2b0*/  ISETP.GE.AND P3, PT, R189, UR12, PT ;  /* 0x0000000cbd007c0c */ /* 0x000fe4000bf66270 */
[----:B------:R-:W-:Y:S02]  /*b2c0*/  ISETP.GE.AND P2, PT, R188, UR12, PT ;  /* 0x0000000cbc007c0c */ /* 0x000fe4000bf46270 */
[----:B------:R-:W-:-:S05]  /*b2d0*/  ISETP.GE.AND P1, PT, R187, UR12, PT ;  /* 0x0000000cbb007c0c */ /* 0x000fca000bf26270 */
[----:B0--3--:R-:W-:Y:S02]  /*b2e0*/  @!P0 IMAD.WIDE R4, R16, 0x2, R8 ;  /* 0x0000000210048825 */ /* 0x009fe400078e0208 */
        /* <DEDUP_REMOVED lines=13> */
[-C--:B------:R-:W-:Y:S02]  /*b3c0*/  @!P0 LEA R12, P3, R186, R8.reuse, 0x1 ;  /* 0x00000008ba0c8211 */ /* 0x080fe400078608ff */
        /* <DEDUP_REMOVED lines=9> */
[----:B----4-:R-:W-:-:S04]  /*b460*/  LEA R4, P0, R195, R8, 0x1 ;  /* 0x00000008c3047211 */ /* 0x010fc800078008ff */
[----:B------:R-:W-:-:S05]  /*b470*/  LEA.HI.X R5, R195, R9, R200, 0x1, P0 ;  /* 0x00000009c3057211 */ /* 0x000fca00000f0cc8 */
[----:B------:R0:W-:Y:S01]  /*b480*/  ST.E.128 desc[UR38][R4.64], R72 ;  /* 0x0000004804007985 */ /* 0x0001e2000c101d26 */
[----:B------:R-:W-:Y:S05]  /*b490*/  BRA `(.L_x_4283) ;  /* 0x0000000c00947947 */ /* 0x000fea0003800000 */
.L_x_4278:
        /* <DEDUP_REMOVED lines=33> */
.L_x_4284:
        /* <DEDUP_REMOVED lines=46> */
.L_x_4286:
[----:B------:R-:W-:Y:S05]  /*b990*/  BSYNC B1 ;  /* 0x0000000000017941 */ /* 0x000fea0003800000 */
.L_x_4285:
        /* <DEDUP_REMOVED lines=60> */
[----:B------:R-:W-:Y:S01]  /*bd60*/  LOP3.LUT R10, R15, 0x10, R10, 0xe2, !PT ;  /* 0x000000100f0a7812 */ /* 0x000fe200078ee20a */
[----:B------:R-:W-:-:S02]  /*bd70*/  IMAD.IADD R5, R5, 0x1, R11 ;  /* 0x0000000105057824 */ /* 0x000fc400078e020b */
[----:B------:R-:W-:Y:S02]  /*bd80*/  IMAD R0, R3, UR8, RZ ;  /* 0x0000000803007c24 */ /* 0x000fe4000f8e02ff */
[----:B------:R-:W-:Y:S02]  /*bd90*/  IMAD.U32 R11, RZ, RZ, UR42 ;  /* 0x0000002aff0b7e24 */ /* 0x000fe4000f8e00ff */
[----:B------:R-:W-:Y:S02]  /*bda0*/  IMAD R3, R9, UR9, R0 ;  /* 0x0000000909037c24 */ /* 0x000fe4000f8e0200 */
[----:B------:R-:W-:Y:S02]  /*bdb0*/  IMAD R0, R11, 0x40, R192 ;  /* 0x000000400b007824 */ /* 0x000fe400078e02c0 */
[----:B------:R-:W-:Y:S01]  /*bdc0*/  IMAD.WIDE.U32 R4, R9, UR8, R4 ;  /* 0x0000000809047c25 */ /* 0x000fe2000f8e0004 */
[----:B------:R-:W-:Y:S01]  /*bdd0*/  SEL R9, RZ, 0x40, P0 ;  /* 0x00000040ff097807 */ /* 0x000fe20000000000 */
[----:B------:R-:W-:Y:S01]  /*bde0*/  ULDC.64 UR8, c[0x0][0xb80] ;  /* 0x0002e00000087ab9 */ /* 0x000fe20000000a00 */
[----:B------:R-:W-:Y:S01]  /*bdf0*/  ISETP.GE.AND P0, PT, R0, R27, PT ;  /* 0x0000001b0000720c */ /* 0x000fe20003f06270 */
[----:B------:R-:W-:Y:S01]  /*be00*/  IMAD.SHL.U32 R15, R8, 0x20, RZ ;  /* 0x00000020080f7824 */ /* 0x000fe200078e00ff */
[----:B------:R-:W-:Y:S01]  /*be10*/  LEA R6, P1, R4, UR8, 0x1 ;  /* 0x0000000804067c11 */ /* 0x000fe2000f8208ff */
[----:B------:R-:W-:Y:S01]  /*be20*/  IMAD.IADD R3, R5, 0x1, R3 ;  /* 0x0000000105037824 */ /* 0x000fe200078e0203 */
[----:B------:R-:W-:-:S02]  /*be30*/  SEL R5, RZ, 0x80, P2 ;  /* 0x00000080ff057807 */ /* 0x000fc40001000000 */
[----:B------:R-:W-:Y:S01]  /*be40*/  LOP3.LUT R10, R15, 0x20, R10, 0xe2, !PT ;  /* 0x000000200f0a7812 */ /* 0x000fe200078ee20a */
[----:B------:R0:W1:Y:S01]  /*be50*/  SHFL.IDX PT, R8, R6, RZ, 0x181f ;  /* 0x00181fff06087589 */ /* 0x00006200000e0000 */
[----:B------:R-:W-:Y:S02]  /*be60*/  LEA.HI.X R3, R4, UR9, R3, 0x1, P1 ;  /* 0x0000000904037c11 */ /* 0x000fe400088f0c03 */
[----:B------:R-:W-:-:S03]  /*be70*/  LOP3.LUT R24, R10, R9, RZ, 0xfc, !PT ;  /* 0x000000090a187212 */ /* 0x000fc600078efcff */
[----:B------:R0:W2:Y:S01]  /*be80*/  SHFL.IDX PT, R9, R3, RZ, 0x181f ;  /* 0x00181fff03097589 */ /* 0x0000a200000e0000 */
[----:B------:R-:W-:Y:S01]  /*be90*/  LOP3.LUT R25, R24, R5, RZ, 0xfc, !PT ;  /* 0x0000000518197212 */ /* 0x000fe200078efcff */
[----:B------:R-:W-:Y:S06]  /*bea0*/  @P0 BRA `(.L_x_4288) ;  /* 0x00000000007c0947 */ /* 0x000fec0003800000 */
[----:B------:R-:W-:Y:S02]  /*beb0*/  ISETP.GE.AND P2, PT, R190, UR14, PT ;  /* 0x0000000ebe007c0c */ /* 0x000fe4000bf46270 */
[----:B------:R-:W-:Y:S02]  /*bec0*/  ISETP.GE.AND P1, PT, R16, UR14, PT ;  /* 0x0000000e10007c0c */ /* 0x000fe4000bf26270 */
[----:B------:R-:W-:Y:S02]  /*bed0*/  ISETP.GE.AND P5, PT, R189, UR14, PT ;  /* 0x0000000ebd007c0c */ /* 0x000fe4000bfa6270 */
[----:B------:R-:W-:-:S07]  /*bee0*/  ISETP.GE.AND P3, PT, R188, UR14, PT ;  /* 0x0000000ebc007c0c */ /* 0x000fce000bf66270 */
[-C--:B-1----:R-:W-:Y:S02]  /*bef0*/  @!P2 LEA R10, P0, R190, R8.reuse, 0x1 ;  /* 0x00000008be0aa211 */ /* 0x082fe400078008ff */
        /* <DEDUP_REMOVED lines=26> */
.L_x_4288:
[----:B------:R-:W-:Y:S05]  /*c0a0*/  BSYNC B1 ;  /* 0x0000000000017941 */ /* 0x000fea0003800000 */
.L_x_4287:
[----:B------:R-:W-:Y:S01]  /*c0b0*/  VIADD R0, R0, 0x20 ;  /* 0x0000002000007836 */ /* 0x000fe20000000000 */
[----:B--23--:R2:W3:Y:S04]  /*c0c0*/  SHFL.IDX PT, R9, R3, 0x1, 0x181f ;  /* 0x00381f0003097f89 */ /* 0x00c4e800000e0000 */
        /* <DEDUP_REMOVED lines=8> */
[-C--:B-1----:R-:W-:Y:S02]  /*c150*/  @!P2 LEA R10, P0, R190, R8.reuse, 0x1 ;  /* 0x00000008be0aa211 */ /* 0x082fe400078008ff */
[----:B---3--:R-:W-:Y:S02]  /*c160*/  @!P3 IMAD.WIDE R4, R16, 0x2, R8 ;  /* 0x000000021004b825 */ /* 0x008fe400078e0208 */
        /* <DEDUP_REMOVED lines=24> */
.L_x_4283:
[----:B------:R-:W-:Y:S05]  /*c2f0*/  BSYNC B0 ;  /* 0x0000000000007941 */ /* 0x000fea0003800000 */
.L_x_4277:
[----:B------:R-:W-:Y:S02]  /*c300*/  ULDC UR4, c[0x0][0xd3c] ;  /* 0x00034f0000047ab9 */ /* 0x000fe40000000800 */
[----:B------:R-:W-:-:S13]  /*c310*/  ISETP.GE.AND P0, PT, R7, UR4, PT ;  /* 0x0000000407007c0c */ /* 0x000fda000bf06270 */
[----:B------:R-:W-:Y:S05]  /*c320*/  @!P0 BRA `(.L_x_4289) ;  /* 0xffffff4c00408947 */ /* 0x000fea000383ffff */
[----:B------:R-:W-:Y:S05]  /*c330*/  EXIT ;  /* 0x000000000000794d */ /* 0x000fea0003800000 */
.L_x_4249:
        /* <DEDUP_REMOVED lines=18> */
.L_x_4290:
        /* <DEDUP_REMOVED lines=42> */
.L_x_4296:
        /* <DEDUP_REMOVED lines=12> */
.L_x_4295:
[----:B------:R-:W-:Y:S05]  /*c7c0*/  BSYNC B0 ;  /* 0x0000000000007941 */ /* 0x000fea0003800000 */
.L_x_4294:
        /* <DEDUP_REMOVED lines=22> */
.L_x_4292:
        /* <DEDUP_REMOVED lines=16> */
.L_x_4297:
        /* <DEDUP_REMOVED lines=25> */
.L_x_4293:
[----:B------:R-:W-:Y:S02]  /*cbc0*/  IMAD.MOV.U32 R17, RZ, RZ, RZ ;  /* 0x000000ffff117224 */ /* 0x000fe400078e00ff */
[----:B------:R-:W-:Y:S02]  /*cbd0*/  IMAD.U32 R16, RZ, RZ, UR6 ;  /* 0x00000006ff107e24 */ /* 0x000fe4000f8e00ff */
[----:B------:R-:W-:-:S07]  /*cbe0*/  IMAD.MOV.U32 R18, RZ, RZ, RZ ;  /* 0x000000ffff127224 */ /* 0x000fce00078e00ff */
.L_x_4298:
[----:B------:R-:W-:-:S13]  /*cbf0*/  ISETP.NE.AND P0, PT, R5, RZ, PT ;  /* 0x000000ff0500720c */ /* 0x000fda0003f05270 */
[----:B------:R-:W0:Y:S01]  /*cc00*/  @!P0 S2R R3, SR_CgaCtaId ;  /* 0x0000000000038919 */ /* 0x000e220000008800 */
[----:B------:R-:W-:-:S04]  /*cc10*/  @!P0 MOV R0, 0x400 ;  /* 0x0000040000008802 */ /* 0x000fc80000000f00 */
[----:B0-----:R-:W-:-:S05]  /*cc20*/  @!P0 LEA R0, R3, R0, 0x18 ;  /* 0x0000000003008211 */ /* 0x001fca00078ec0ff */
[----:B------:R0:W-:Y:S01]  /*cc30*/  @!P0 STS.128 [R0+0x388d0], R16 ;  /* 0x0388d01000008388 */ /* 0x0001e20000000c00 */
[----:B------:R-:W-:Y:S06]  /*cc40*/  BAR.ARV 0x5, 0x180 ;  /* 0x0146000000007b1d */ /* 0x000fec0000002000 */
.L_x_4291:
        /* <DEDUP_REMOVED lines=29> */
[----:B------:R-:W-:Y:S01]  /*ce20*/  STL [R1+0x5c], RZ ;  /* 0x00005cff01007387 */ /* 0x000fe20000100800 */
[----:B0-----:R-:W-:-:S03]  /*ce30*/  LOP3.LUT R4, R0, 0x40, RZ, 0xfc, !PT ;  /* 0x0000004000047812 */ /* 0x001fc600078efcff */
[----:B------:R0:W-:Y:S01]  /*ce40*/  STL [R1+0x18], R2 ;  /* 0x0000180201007387 */ /* 0x0001e20000100800 */
[C---:B------:R-:W-:Y:S02]  /*ce50*/  LOP3.LUT R4, R0.reuse, 0x100, RZ, 0xfc, !PT ;  /* 0x0000010000047812 */ /* 0x040fe400078efcff */
[C---:B-1----:R-:W-:Y:S01]  /*ce60*/  LOP3.LUT R3, R0.reuse, 0x80, RZ, 0xfc, !PT ;  /* 0x0000008000037812 */ /* 0x042fe200078efcff */
[----:B------:R1:W-:Y:S01]  /*ce70*/  STL [R1+0xc], RZ ;  /* 0x00000cff01007387 */ /* 0x0003e20000100800 */
[C---:B------:R-:W-:Y:S02]  /*ce80*/  LOP3.LUT R3, R0.reuse, 0x140, RZ, 0xfc, !PT ;  /* 0x0000014000037812 */ /* 0x040fe400078efcff */
[C---:B0-----:R-:W-:Y:S02]  /*ce90*/  LOP3.LUT R2, R0.reuse, 0xc0, RZ, 0xfc, !PT ;  /* 0x000000c000027812 */ /* 0x041fe400078efcff */
[C---:B------:R-:W-:Y:S02]  /*cea0*/  LOP3.LUT R2, R0.reuse, 0x180, RZ, 0xfc, !PT ;  /* 0x0000018000027812 */ /* 0x040fe400078efcff */
[----:B-1----:R-:W-:-:S07]  /*ceb0*/  LOP3.LUT R0, R0, 0x1c0, RZ, 0xfc, !PT ;  /* 0x000001c000007812 */ /* 0x002fce00078efcff */
.L_x_4423:
[----:B01----:R-:W0:Y:S02]  /*cec0*/  LDC.64 R2, c[0x0][0xd88] ;  /* 0x00036200ff027b82 */ /* 0x003e240000000a00 */
[----:B0-----:R-:W-:-:S05]  /*ced0*/  IMAD.WIDE R2, R19, 0x4, R2 ;  /* 0x0000000413027825 */ /* 0x001fca00078e0202 */
[----:B--2---:R-:W2:Y:S01]  /*cee0*/  LDG.E R11, desc[UR38][R2.64] ;  /* 0x00000026020b7981 */ /* 0x004ea2000c1e1900 */
        /* <DEDUP_REMOVED lines=17> */
[----:B------:R1:W5:Y:S01]  /*d000*/  @P0 LDG.E R0, desc[UR38][R2.64] ;  /* 0x0000002602000981 */ /* 0x000362000c1e1900 */
        /* <DEDUP_REMOVED lines=35> */
.L_x_4300:
        /* <DEDUP_REMOVED lines=12> */
.L_x_4301:
[----:B------:R-:W-:Y:S05]  /*d300*/  @!P0 BRA `(.L_x_4302) ;  /* 0x00000000000c8947 */ /* 0x000fea0003800000 */
[----:B------:R-:W2:Y:S04]  /*d310*/  LDG.E R6, desc[UR38][R4.64] ;  /* 0x0000002604067981 */ /* 0x000ea8000c1e1900 */
[----:B------:R-:W2:Y:S02]  /*d320*/  LDG.E R4, desc[UR38][R4.64+0x4] ;  /* 0x0000042604047981 */ /* 0x000ea4000c1e1900 */
[----:B--2---:R-:W-:-:S07]  /*d330*/  IMAD.IADD R6, R4, 0x1, -R6 ;  /* 0x0000000104067824 */ /* 0x004fce00078e0a06 */
.L_x_4302:
        /* <DEDUP_REMOVED lines=20> */
[----:B---3--:R-:W2:Y:S04]  /*d480*/  @P0 ATOMG.E.ADD.STRONG.GPU PT, R2, desc[UR38][R4.64], R2 ;  /* 0x00000002040209a8 */ /* 0x008ea800081ee1e6 */
[----:B--2---:R2:W3:Y:S02]  /*d490*/  SHFL.IDX PT, R2, R2, R0, 0x1f ;  /* 0x00001f0002027589 */ /* 0x0044e400000e0000 */
[----:B--2---:R-:W2:Y:S02]  /*d4a0*/  S2R R0, SR_LTMASK ;  /* 0x0000000000007919 */ /* 0x004ea40000003900 */
[----:B--2---:R-:W-:-:S06]  /*d4b0*/  LOP3.LUT R0, R0, UR4, RZ, 0xc0, !PT ;  /* 0x0000000400007c12 */ /* 0x004fcc000f8ec0ff */
[----:B------:R-:W3:Y:S02]  /*d4c0*/  POPC R0, R0 ;  /* 0x0000000000007309 */ /* 0x000ee40000000000 */
[----:B---3--:R-:W-:Y:S01]  /*d4d0*/  IADD3 R16, R2, UR36, R0 ;  /* 0x0000002402107c10 */ /* 0x008fe2000fffe000 */
[----:B------:R-:W-:Y:S06]  /*d4e0*/  BRA `(.L_x_4305) ;  /* 0x0000005c00987947 */ /* 0x000fec0003800000 */
.L_x_4304:
        /* <DEDUP_REMOVED lines=21> */
.L_x_4307:
[----:B------:R-:W-:Y:S05]  /*d640*/  BSYNC B6 ;  /* 0x0000000000067941 */ /* 0x000fea0003800000 */
.L_x_4306:
        /* <DEDUP_REMOVED lines=21> */
.L_x_4310:
        /* <DEDUP_REMOVED lines=16> */
.L_x_4309:
[----:B------:R-:W-:Y:S05]  /*d8a0*/  BSYNC B6 ;  /* 0x0000000000067941 */ /* 0x000fea0003800000 */
.L_x_4308:
        /* <DEDUP_REMOVED lines=26> */
.L_x_4438:
        /* <DEDUP_REMOVED lines=11> */
.L_x_4441:
        /* <DEDUP_REMOVED lines=25> */
.L_x_4314:
[----:B------:R-:W3:Y:S04]  /*dc90*/  LDL R7, [R1+0x4] ;  /* 0x0000040001077983 */ /* 0x000ee80000100800 */
[----:B-12---:R-:W3:Y:S04]  /*dca0*/  LDL R0, [R1+0xc] ;  /* 0x00000c0001007983 */ /* 0x006ee80000100800 */
[----:B------:R-:W2:Y:S01]  /*dcb0*/  LDL R2, [R1+0x18] ;  /* 0x0000180001027983 */ /* 0x000ea20000100800 */
[----:B---3--:R-:W-:Y:S01]  /*dcc0*/  IMAD R0, R0, 0x8, R7 ;  /* 0x0000000800007824 */ /* 0x008fe200078e0207 */
[----:B--2---:R-:W-:-:S04]  /*dcd0*/  SHF.L.U32 R2, R2, 0x1f, RZ ;  /* 0x0000001f02027819 */ /* 0x004fc800000006ff */
[----:B------:R-:W1:Y:S02]  /*dce0*/  SYNCS.PHASECHK.TRANS64.TRYWAIT P0, [R0+URZ+0x38840], R2 ;  /* 0x03884002000075a7 */ /* 0x000e64000800017f */
[----:B-1----:R-:W-:Y:S05]  /*dcf0*/  @!P0 BRA `(.L_x_4315) ;  /* 0x0000006400d88947 */ /* 0x002fea0003800000 */
.L_x_4442:
        /* <DEDUP_REMOVED lines=11> */
.L_x_4316:
        /* <DEDUP_REMOVED lines=27> */
.L_x_4312:
[----:B-1----:R-:W3:Y:S04]  /*df60*/  LDL R0, [R1+0x4] ;  /* 0x0000040001007983 */ /* 0x002ee80000100800 */
[----:B------:R-:W4:Y:S04]  /*df70*/  LDL.LU R4, [R1+0x24] ;  /* 0x0000240001047983 */ /* 0x000f280000300800 */
[----:B------:R-:W5:Y:S04]  /*df80*/  LDL.LU R3, [R1+0x40] ;  /* 0x0000400001037983 */ /* 0x000f680000300800 */
[----:B--2---:R-:W2:Y:S01]  /*df90*/  LDL R2, [R1+0x28] ;  /* 0x0000280001027983 */ /* 0x004ea20000100800 */
[----:B------:R-:W-:Y:S05]  /*dfa0*/  WARPSYNC.ALL ;  /* 0x0000000000007948 */ /* 0x000fea0003800000 */
[----:B------:R-:W-:Y:S01]  /*dfb0*/  ULDC.64 UR4, c[0x0][0xaf8] ;  /* 0x0002be0000047ab9 */ /* 0x000fe20000000a00 */
[----:B------:R-:W-:Y:S01]  /*dfc0*/  BSSY B6, `(.L_x_4317) ;  /* 0x000001f000067945 */ /* 0x000fe20003800000 */
[----:B------:R-:W-:Y:S01]  /*dfd0*/  BAR.SYNC.DEFER_BLOCKING 0x8, 0x100 ;  /* 0x0204000000007b1d */ /* 0x000fe20000010000 */
[----:B------:R-:W-:-:S04]  /*dfe0*/  ISETP.NE.U32.AND P0, PT, RZ, UR4, PT ;  /* 0x00000004ff007c0c */ /* 0x000fc8000bf05070 */
[----:B------:R-:W-:Y:S01]  /*dff0*/  ISETP.NE.AND.EX P0, PT, RZ, UR5, PT, P0 ;  /* 0x00000005ff007c0c */ /* 0x000fe2000bf05300 */
[----:B---3--:R-:W-:-:S05]  /*e000*/  VIADD R0, R0, 0x20400 ;  /* 0x0002040000007836 */ /* 0x008fca0000000000 */
[----:B------:R-:W-:Y:S02]  /*e010*/  LOP3.LUT P1, RZ, R0, 0x3ff, RZ, 0xc0, !PT ;  /* 0x000003ff00ff7812 */ /* 0x000fe4000782c0ff */
[----:B----4-:R-:W-:Y:S02]  /*e020*/  SEL R0, R4, RZ, !P0 ;  /* 0x000000ff04007207 */ /* 0x010fe40004000000 */
[----:B-----5:R-:W-:-:S03]  /*e030*/  SEL R3, R3, RZ, !P0 ;  /* 0x000000ff03037207 */ /* 0x020fc60004000000 */
[----:B------:R1:W-:Y:S01]  /*e040*/  STL [R1+0x34], R0 ;  /* 0x0000340001007387 */ /* 0x0003e20000100800 */
[----:B--2---:R-:W-:-:S03]  /*e050*/  SHF.R.S32.HI R2, RZ, 0x1f, R2 ;  /* 0x0000001fff027819 */ /* 0x004fc60000011402 */
[----:B------:R2:W-:Y:S01]  /*e060*/  STL [R1+0x54], R3 ;  /* 0x0000540301007387 */ /* 0x0005e20000100800 */
[----:B-1----:R-:W-:-:S05]  /*e070*/  SHF.R.S32.HI R0, RZ, 0x1f, R18 ;  /* 0x0000001fff007819 */ /* 0x002fca0000011412 */
        /* <DEDUP_REMOVED lines=19> */
.L_x_4318:
[----:B------:R-:W-:Y:S05]  /*e1b0*/  BSYNC B6 ;  /* 0x0000000000067941 */ /* 0x000fea0003800000 */
.L_x_4317:
[----:B------:R-:W3:Y:S01]  /*e1c0*/  LDL R4, [R1+0x40] ;  /* 0x0000400001047983 */ /* 0x000ee20000100800 */
[----:B------:R-:W1:Y:S01]  /*e1d0*/  LDC R7, c[0x0][0x448] ;  /* 0x00011200ff077b82 */ /* 0x000e620000000800 */
[----:B------:R-:W-:Y:S01]  /*e1e0*/  ULDC.64 UR4, c[0x0][0x298] ;  /* 0x0000a60000047ab9 */ /* 0x000fe20000000a00 */
[----:B------:R-:W-:Y:S01]  /*e1f0*/  ULDC.64 UR6, c[0x0][0x280] ;  /* 0x0000a00000067ab9 */ /* 0x000fe20000000a00 */
[----:B------:R-:W4:Y:S04]  /*e200*/  LDL R10, [R1+0x28] ;  /* 0x00002800010a7983 */ /* 0x000f280000100800 */
[----:B------:R-:W4:Y:S01]  /*e210*/  LDL R9, [R1+0x50] ;  /* 0x0000500001097983 */ /* 0x000f220000100800 */
[----:B--2---:R-:W2:Y:S01]  /*e220*/  S2R R2, SR_TID.X ;  /* 0x0000000000027919 */ /* 0x004ea20000002100 */
[----:B------:R-:W0:Y:S02]  /*e230*/  S2R R0, SR_TID.X ;  /* 0x0000000000007919 */ /* 0x000e240000002100 */
[----:B------:R-:W4:Y:S04]  /*e240*/  LDL R8, [R1+0x54] ;  /* 0x0000540001087983 */ /* 0x000f280000100800 */
[----:B------:R-:W4:Y:S01]  /*e250*/  LDL R6, [R1+0x34] ;  /* 0x0000340001067983 */ /* 0x000f220000100800 */
[----:B-1----:R-:W-:-:S13]  /*e260*/  ISETP.NE.AND P0, PT, R7, 0x1, PT ;  /* 0x000000010700780c */ /* 0x002fda0003f05270 */
[----:B------:R-:W1:Y:S01]  /*e270*/  @P0 LDC R3, c[0x0][0x450] ;  /* 0x00011400ff030b82 */ /* 0x000e620000000800 */
[----:B--2---:R-:W-:-:S04]  /*e280*/  LOP3.LUT R2, R2, 0x7f, RZ, 0xc0, !PT ;  /* 0x0000007f02027812 */ /* 0x004fc800078ec0ff */
[----:B------:R-:W-:Y:S01]  /*e290*/  SHF.R.U32.HI R2, RZ, 0x3, R2 ;  /* 0x00000003ff027819 */ /* 0x000fe20000011602 */
[----:B0-----:R-:W-:-:S05]  /*e2a0*/  IMAD.SHL.U32 R0, R0, 0x10, RZ ;  /* 0x0000001000007824 */ /* 0x001fca00078e00ff */
[----:B------:R-:W-:Y:S02]  /*e2b0*/  LOP3.LUT R0, R2, 0x70, R0, 0xf8, !PT ;  /* 0x0000007002007812 */ /* 0x000fe400078ef800 */
[----:B------:R-:W0:Y:S03]  /*e2c0*/  @P0 LDC R2, c[0x0][0x44c] ;  /* 0x00011300ff020b82 */ /* 0x000e260000000800 */
[----:B------:R-:W-:-:S04]  /*e2d0*/  IMAD R5, R17, 0x40, R0 ;  /* 0x0000004011057824 */ /* 0x000fc800078e0200 */
[----:B------:R-:W-:Y:S01]  /*e2e0*/  IMAD.MOV.U32 R0, RZ, RZ, R5 ;  /* 0x000000ffff007224 */ /* 0x000fe200078e0005 */
[----:B------:R2:W-:Y:S01]  /*e2f0*/  STL [R1+0x24], R5 ;  /* 0x0000240501007387 */ /* 0x0005e20000100800 */
[----:B0-----:R-:W-:-:S05]  /*e300*/  @P0 IMAD.HI.U32 R2, R5, R2, RZ ;  /* 0x0000000205020227 */ /* 0x001fca00078e00ff */
[----:B-1----:R-:W-:Y:S01]  /*e310*/  @P0 SHF.R.U32.HI R0, RZ, R3, R2 ;  /* 0x00000003ff000219 */ /* 0x002fe20000011602 */
[----:B---3--:R-:W-:-:S04]  /*e320*/  IMAD R2, R4, UR4, RZ ;  /* 0x0000000404027c24 */ /* 0x008fc8000f8e02ff */
[C---:B----4-:R-:W-:Y:S02]  /*e330*/  IMAD R4, R10.reuse, UR5, R2 ;  /* 0x000000050a047c24 */ /* 0x050fe4000f8e0202 */
[----:B------:R-:W-:Y:S01]  /*e340*/  IMAD.WIDE.U32 R2, R10, UR4, RZ ;  /* 0x000000040a027c25 */ /* 0x000fe2000f8e00ff */
[----:B------:R-:W-:-:S03]  /*e350*/  ULDC.64 UR4, c[0x0][0x2d8] ;  /* 0x0000b60000047ab9 */ /* 0x000fc60000000a00 */
[----:B------:R-:W-:Y:S02]  /*e360*/  IMAD.IADD R3, R3, 0x1, R4 ;  /* 0x0000000103037824 */ /* 0x000fe400078e0204 */
[----:B------:R-:W-:Y:S02]  /*e370*/  IMAD R4, R9, UR4, RZ ;  /* 0x0000000409047c24 */ /* 0x000fe4000f8e02ff */
[----:B------:R0:W5:Y:S01]  /*e380*/  LDL R9, [R1+0x14] ;  /* 0x0000140001097983 */ /* 0x0001620000100800 */
[----:B------:R-:W-:-:S04]  /*e390*/  IMAD.WIDE.U32 R2, R18, UR4, R2 ;  /* 0x0000000412027c25 */ /* 0x000fc8000f8e0002 */
[----:B------:R-:W-:Y:S01]  /*e3a0*/  IMAD R4, R18, UR5, R4 ;  /* 0x0000000512047c24 */ /* 0x000fe2000f8e0204 */
[----:B------:R-:W-:-:S03]  /*e3b0*/  ULDC.64 UR4, c[0x0][0x2e0] ;  /* 0x0000b80000047ab9 */ /* 0x000fc60000000a00 */
[----:B------:R-:W-:Y:S02]  /*e3c0*/  IMAD.IADD R3, R3, 0x1, R4 ;  /* 0x0000000103037824 */ /* 0x000fe400078e0204 */
[----:B------:R-:W-:Y:S02]  /*e3d0*/  IMAD R4, R8, UR4, RZ ;  /* 0x0000000408047c24 */ /* 0x000fe4000f8e02ff */
[----:B------:R-:W1:Y:S01]  /*e3e0*/  S2R R8, SR_TID.X ;  /* 0x0000000000087919 */ /* 0x000e620000002100 */
[----:B------:R-:W-:-:S04]  /*e3f0*/  IMAD.WIDE.U32 R2, R6, UR4, R2 ;  /* 0x0000000406027c25 */ /* 0x000fc8000f8e0002 */
[----:B------:R-:W-:Y:S01]  /*e400*/  IMAD R4, R6, UR5, R4 ;  /* 0x0000000506047c24 */ /* 0x000fe2000f8e0204 */
[----:B------:R-:W-:-:S03]  /*e410*/  ULDC.64 UR4, c[0x0][0x2d0] ;  /* 0x0000b40000047ab9 */ /* 0x000fc60000000a00 */
[----:B------:R-:W-:Y:S01]  /*e420*/  IMAD.IADD R3, R3, 0x1, R4 ;  /* 0x0000000103037824 */ /* 0x000fe200078e0204 */
[----:B------:R-:W-:-:S05]  /*e430*/  SHF.R.S32.HI R4, RZ, 0x1f, R0 ;  /* 0x0000001fff047819 */ /* 0x000fca0000011400 */
[----:B------:R-:W-:Y:S02]  /*e440*/  IMAD R4, R4, UR4, RZ ;  /* 0x0000000404047c24 */ /* 0x000fe4000f8e02ff */
[----:B------:R-:W-:-:S04]  /*e450*/  IMAD.WIDE.U32 R2, R0, UR4, R2 ;  /* 0x0000000400027c25 */ /* 0x000fc8000f8e0002 */
[----:B------:R-:W-:Y:S01]  /*e460*/  IMAD R4, R0, UR5, R4 ;  /* 0x0000000500047c24 */ /* 0x000fe2000f8e0204 */
[----:B------:R-:W-:Y:S01]  /*e470*/  ULDC.64 UR4, c[0x0][0x2c8] ;  /* 0x0000b20000047ab9 */ /* 0x000fe20000000a00 */
[----:B------:R-:W-:-:S04]  /*e480*/  IMAD.MOV R0, RZ, RZ, -R0 ;  /* 0x000000ffff007224 */ /* 0x000fc800078e0a00 */
[----:B------:R-:W-:-:S05]  /*e490*/  IMAD R0, R7, R0, R5 ;  /* 0x0000000007007224 */ /* 0x000fca00078e0205 */
[----:B------:R-:W-:Y:S01]  /*e4a0*/  SHF.R.S32.HI R6, RZ, 0x1f, R0 ;  /* 0x0000001fff067819 */ /* 0x000fe20000011400 */
[----:B------:R-:W-:Y:S02]  /*e4b0*/  IMAD.IADD R3, R3, 0x1, R4 ;  /* 0x0000000103037824 */ /* 0x000fe400078e0204 */
[----:B-1----:R-:W-:Y:S02]  /*e4c0*/  IMAD.SHL.U32 R10, R8, 0x8, RZ ;  /* 0x00000008080a7824 */ /* 0x002fe400078e00ff */
[----:B------:R-:W-:Y:S02]  /*e4d0*/  IMAD R6, R6, UR4, RZ ;  /* 0x0000000406067c24 */ /* 0x000fe4000f8e02ff */
[----:B--2---:R-:W-:Y:S01]  /*e4e0*/  IMAD.WIDE.U32 R4, R0, UR4, R2 ;  /* 0x0000000400047c25 */ /* 0x004fe2000f8e0002 */
[----:B------:R-:W-:Y:S01]  /*e4f0*/  LOP3.LUT R10, R10, 0x38, RZ, 0xc0, !PT ;  /* 0x000000380a0a7812 */ /* 0x000fe200078ec0ff */
[----:B------:R-:W-:Y:S02]  /*e500*/  ULDC UR4, c[0x0][0x2b8] ;  /* 0x0000ae0000047ab9 */ /* 0x000fe40000000800 */
[----:B------:R-:W-:Y:S01]  /*e510*/  IMAD R0, R0, UR5, R6 ;  /* 0x0000000500007c24 */ /* 0x000fe2000f8e0206 */
[----:B------:R-:W-:-:S03]  /*e520*/  LEA R3, P1, R4, UR6, 0x1 ;  /* 0x0000000604037c11 */ /* 0x000fc6000f8208ff */
[----:B------:R-:W-:Y:S01]  /*e530*/  IMAD.IADD R0, R5, 0x1, R0 ;  /* 0x0000000105007824 */ /* 0x000fe200078e0200 */
[----:B------:R-:W-:Y:S01]  /*e540*/  ISETP.GE.AND P0, PT, R10, UR4, PT ;  /* 0x000000040a007c0c */ /* 0x000fe2000bf06270 */
[----:B------:R-:W-:Y:S01]  /*e550*/  UMOV UR4, 0xffffffff ;  /* 0xffffffff00047882 */ /* 0x000fe20000000000 */
[----:B------:R-:W-:Y:S02]  /*e560*/  LOP3.LUT R8, R8, 0x7f, RZ, 0xc0, !PT ;  /* 0x0000007f08087812 */ /* 0x000fe400078ec0ff */
[----:B------:R-:W-:Y:S02]  /*e570*/  LEA.HI.X R2, R4, UR7, R0, 0x1, P1 ;  /* 0x0000000704027c11 */ /* 0x000fe400088f0c00 */
[----:B------:R-:W-:Y:S01]  /*e580*/  SHF.R.U32.HI R8, RZ, 0x3, R8 ;  /* 0x00000003ff087819 */ /* 0x000fe20000011608 */
[----:B0-----:R-:W-:Y:S06]  /*e590*/  BRA.DIV UR4, `(.L_x_4319) ;  /* 0x0000005e04c47947 */ /* 0x001fec000b800000 */
[----:B------:R-:W2:Y:S01]  /*e5a0*/  LDL R6, [R1+0x38] ;  /* 0x0000380001067983 */ /* 0x000ea20000100800 */
[----:B------:R-:W-:-:S03]  /*e5b0*/  IMAD R17, R17, 0x40, R8 ;  /* 0x0000004011117824 */ /* 0x000fc600078e0208 */
[----:B------:R-:W0:Y:S04]  /*e5c0*/  SHFL.IDX PT, R5, R3, RZ, 0x181f ;  /* 0x00181fff03057589 */ /* 0x000e2800000e0000 */
[----:B------:R-:W1:Y:S01]  /*e5d0*/  SHFL.IDX PT, R4, R2, RZ, 0x181f ;  /* 0x00181fff02047589 */ /* 0x000e6200000e0000 */
[----:B--2---:R-:W-:-:S03]  /*e5e0*/  IMAD R0, R6, R7, RZ ;  /* 0x0000000706007224 */ /* 0x004fc600078e02ff */
[----:B------:R-:W-:Y:S01]  /*e5f0*/  SHFL.IDX PT, R6, R2, 0x1, 0x181f ;  /* 0x00381f0002067f89 */ /* 0x000fe200000e0000 */
[C---:B------:R-:W-:Y:S01]  /*e600*/  VIADD R7, R17.reuse, 0x10 ;  /* 0x0000001011077836 */ /* 0x040fe20000000000 */
[----:B------:R-:W-:-:S04]  /*e610*/  ISETP.GE.AND P1, PT, R17, R0, PT ;  /* 0x000000001100720c */ /* 0x000fc80003f26270 */
[----:B------:R2:W-:Y:S09]  /*e620*/  STL [R1+0x4c], R7 ;  /* 0x00004c0701007387 */ /* 0x0005f20000100800 */
[----:B0-----:R-:W-:-:S05]  /*e630*/  @!P1 LEA R5, P2, R10, R5, 0x1 ;  /* 0x000000050a059211 */ /* 0x001fca00078408ff */
[----:B-1----:R-:W-:-:S05]  /*e640*/  @!P1 IMAD.X R4, RZ, RZ, R4, P2 ;  /* 0x000000ffff049224 */ /* 0x002fca00010e0604 */
        /* <DEDUP_REMOVED lines=25> */
.L_x_4451:
[----:B------:R1:W5:Y:S01]  /*e7e0*/  LDL R8, [R1+0x4] ;  /* 0x0000040001087983 */ /* 0x0003620000100800 */
[----:B0-----:R-:W-:-:S05]  /*e7f0*/  VIADD R2, R17, 0x30 ;  /* 0x0000003011027836 */ /* 0x001fca0000000000 */
        /* <DEDUP_REMOVED lines=10> */
.L_x_4320:
[----:B------:R-:W2:Y:S01]  /*e8a0*/  LDL R0, [R1+0x4] ;  /* 0x0000040001007983 */ /* 0x000ea20000100800 */
[----:B------:R-:W-:Y:S02]  /*e8b0*/  PLOP3.LUT P1, PT, P1, P0, PT, 0xa2, 0x0 ;  /* 0x000000000000781c */ /* 0x000fe40000f21472 */
[----:B--2---:R-:W-:-:S08]  /*e8c0*/  @P0 R2UR P1, UR4, R0 ;  /* 0x00000000000402ca */ /* 0x004fd00000020000 */
[----:B------:R-:W-:-:S05]  /*e8d0*/  @P0 PLOP3.LUT P0, PT, P1, PT, PT, 0x80, 0x0 ;  /* 0x000000000000081c */ /* 0x000fca0000f0f070 */
[----:B------:R-:W-:Y:S01]  /*e8e0*/  @!P1 SYNCS.ARRIVE.TRANS64.RED.A0T1 RZ, [UR4+0x38800], RZ ;  /* 0x038800ffffff99a7 */ /* 0x000fe20008200404 */
[----:B------:R-:W-:Y:S07]  /*e8f0*/  @!P1 ARRIVES.LDGSTSBAR.64.TRANSCNT [UR4+0x38800] ;  /* 0x03880000ff0099b0 */ /* 0x000fee0008000a84 */
[----:B------:R-:W-:Y:S05]  /*e900*/  @P0 BRA.U.ANY `(.L_x_4320) ;  /* 0xfffffffd00e40947 */ /* 0x000fea000393ffff */
[----:B------:R-:W-:Y:S01]  /*e910*/  NOP ;  /* 0x0000000000007918 */ /* 0x000fe20000000000 */
[----:B-1----:R-:W2:Y:S01]  /*e920*/  LDL.LU R2, [R1+0x40] ;  /* 0x0000400001027983 */ /* 0x002ea20000300800 */
[----:B------:R-:W-:Y:S01]  /*e930*/  ULDC.64 UR4, c[0x0][0x398] ;  /* 0x0000e60000047ab9 */ /* 0x000fe20000000a00 */
[----:B------:R0:W-:Y:S02]  /*e940*/  SYNCS.ARRIVE.TRANS64.A1T0 RZ, [R0+URZ+0x38800], RZ ;  /* 0x038800ff00ff79a7 */ /* 0x0001e4000810003f */
[----:B------:R-:W3:Y:S01]  /*e950*/  LDL.LU R3, [R1+0x28] ;  /* 0x0000280001037983 */ /* 0x000ee20000300800 */
[----:B------:R-:W-:Y:S01]  /*e960*/  BSSY B6, `(.L_x_4321) ;  /* 0x000001a000067945 */ /* 0x000fe20003800000 */
[----:B0-----:R-:W-:-:S05]  /*e970*/  VIADD R0, R0, 0x26400 ;  /* 0x0002640000007836 */ /* 0x001fca0000000000 */
[----:B------:R-:W-:Y:S01]  /*e980*/  LOP3.LUT P0, RZ, R0, 0x3ff, RZ, 0xc0, !PT ;  /* 0x000003ff00ff7812 */ /* 0x000fe2000780c0ff */
[----:B--2---:R-:W-:-:S04]  /*e990*/  IMAD R2, R2, UR4, RZ ;  /* 0x0000000402027c24 */ /* 0x004fc8000f8e02ff */
[C---:B---3--:R-:W-:Y:S02]  /*e9a0*/  IMAD R2, R3.reuse, UR5, R2 ;  /* 0x0000000503027c24 */ /* 0x048fe4000f8e0202 */
[----:B------:R-:W-:-:S04]  /*e9b0*/  IMAD.WIDE.U32 R4, R3, UR4, RZ ;  /* 0x0000000403047c25 */ /* 0x000fc8000f8e00ff */
[----:B------:R-:W-:Y:S01]  /*e9c0*/  IMAD.IADD R0, R5, 0x1, R2 ;  /* 0x0000000105007824 */ /* 0x000fe200078e0202 */
[----:B------:R0:W-:Y:S04]  /*e9d0*/  STL.64 [R1+0x40], R4 ;  /* 0x0000400401007387 */ /* 0x0001e80000100a00 */
        /* <DEDUP_REMOVED lines=13> */
[----:B-----5:R-:W-:Y:S02]  /*eab0*/  IMAD.MOV.U32 R8, RZ, RZ, 0x70 ;  /* 0x00000070ff087424 */ /* 0x020fe400078e00ff */
[----:B------:R-:W-:Y:S02]  /*eac0*/  IMAD.MOV.U32 R12, RZ, RZ, 0x1 ;  /* 0x00000001ff0c7424 */ /* 0x000fe400078e00ff */
[----:B------:R-:W-:-:S07]  /*ead0*/  IMAD.MOV.U32 R13, RZ, RZ, RZ ;  /* 0x000000ffff0d7224 */ /* 0x000fce00078e00ff */
[----:B------:R-:W-:-:S07]  /*eae0*/  LEPC R20, `(.L_x_4322) ;  /* 0x000000001014794e */ /* 0x000fce0000000000 */
[----:B0-----:R-:W-:Y:S05]  /*eaf0*/  CALL.ABS.NOINC R2 ;  /* 0x0000000002007343 */ /* 0x001fea0003c00000 */
.L_x_4322:
[----:B------:R-:W-:Y:S05]  /*eb00*/  BSYNC B6 ;  /* 0x0000000000067941 */ /* 0x000fea0003800000 */
.L_x_4321:
[----:B------:R-:W2:Y:S01]  /*eb10*/  LDL.LU R6, [R1+0x28] ;  /* 0x0000280001067983 */ /* 0x000ea20000300800 */
[----:B------:R-:W1:Y:S01]  /*eb20*/  LDC R7, c[0x0][0x448] ;  /* 0x00011200ff077b82 */ /* 0x000e620000000800 */
[----:B------:R-:W-:Y:S02]  /*eb30*/  ULDC.64 UR4, c[0x0][0x3d8] ;  /* 0x0000f60000047ab9 */ /* 0x000fe40000000a00 */
[----:B------:R-:W2:Y:S04]  /*eb40*/  LDL.LU.64 R2, [R1+0x40] ;  /* 0x0000400001027983 */ /* 0x000ea80000300a00 */
[----:B0-----:R-:W3:Y:S04]  /*eb50*/  LDL.LU R0, [R1+0x50] ;  /* 0x0000500001007983 */ /* 0x001ee80000300800 */
[----:B------:R-:W4:Y:S04]  /*eb60*/  LDL.LU R5, [R1+0x54] ;  /* 0x0000540001057983 */ /* 0x000f280000300800 */
[----:B------:R-:W4:Y:S01]  /*eb70*/  LDL.LU R4, [R1+0x34] ;  /* 0x0000340001047983 */ /* 0x000f220000300800 */
[----:B-1----:R-:W-:Y:S01]  /*eb80*/  ISETP.NE.AND P0, PT, R7, 0x1, PT ;  /* 0x000000010700780c */ /* 0x002fe20003f05270 */
[----:B--2---:R-:W-:-:S02]  /*eb90*/  IMAD.MOV.U32 R3, RZ, RZ, R6 ;  /* 0x000000ffff037224 */ /* 0x004fc400078e0006 */
[----:B------:R-:W2:Y:S01]  /*eba0*/  LDL.LU R6, [R1+0x24] ;  /* 0x0000240001067983 */ /* 0x000ea20000300800 */
[----:B---3--:R-:W-:-:S03]  /*ebb0*/  IMAD R0, R0, UR4, RZ ;  /* 0x0000000400007c24 */ /* 0x008fc6000f8e02ff */
[----:B------:R-:W3:Y:S01]  /*ebc0*/  LDL.LU R9, [R1+0x8] ;  /* 0x0000080001097983 */ /* 0x000ee20000300800 */
[----:B------:R-:W-:-:S04]  /*ebd0*/  IMAD.WIDE.U32 R2, R18, UR4, R2 ;  /* 0x0000000412027c25 */ /* 0x000fc8000f8e0002 */
[----:B------:R-:W-:Y:S01]  /*ebe0*/  IMAD R0, R18, UR5, R0 ;  /* 0x0000000512007c24 */ /* 0x000fe2000f8e0200 */
[----:B------:R-:W-:-:S03]  /*ebf0*/  ULDC.64 UR4, c[0x0][0x3e0] ;  /* 0x0000f80000047ab9 */ /* 0x000fc60000000a00 */
[----:B------:R-:W-:Y:S02]  /*ec00*/  IMAD.IADD R3, R3, 0x1, R0 ;  /* 0x0000000103037824 */ /* 0x000fe400078e0200 */
[----:B----4-:R-:W-:Y:S02]  /*ec10*/  IMAD R0, R5, UR4, RZ ;  /* 0x0000000405007c24 */ /* 0x010fe4000f8e02ff */
[C---:B------:R-:W-:Y:S01]  /*ec20*/  IMAD.WIDE.U32 R2, R4.reuse, UR4, R2 ;  /* 0x0000000404027c25 */ /* 0x040fe2000f8e0002 */
[----:B------:R-:W0:Y:S03]  /*ec30*/  @P0 LDC R5, c[0x0][0x450] ;  /* 0x00011400ff050b82 */ /* 0x000e260000000800 */
[----:B------:R-:W-:Y:S01]  /*ec40*/  IMAD R0, R4, UR5, R0 ;  /* 0x0000000504007c24 */ /* 0x000fe2000f8e0200 */
[----:B-----5:R-:W1:Y:S01]  /*ec50*/  S2R R8, SR_TID.X ;  /* 0x0000000000087919 */ /* 0x020e620000002100 */
[----:B------:R-:W-:-:S02]  /*ec60*/  ULDC.64 UR4, c[0x0][0x3d0] ;  /* 0x0000f40000047ab9 */ /* 0x000fc40000000a00 */
[----:B------:R-:W-:Y:S02]  /*ec70*/  IMAD.IADD R3, R3, 0x1, R0 ;  /* 0x0000000103037824 */ /* 0x000fe400078e0200 */
[----:B------:R-:W2:Y:S01]  /*ec80*/  @P0 LDC R0, c[0x0][0x44c] ;  /* 0x00011300ff000b82 */ /* 0x000ea20000000800 */
[----:B-1----:R-:W-:-:S05]  /*ec90*/  IMAD.SHL.U32 R8, R8, 0x8, RZ ;  /* 0x0000000808087824 */ /* 0x002fca00078e00ff */
[----:B------:R-:W-:-:S04]  /*eca0*/  LOP3.LUT R8, R8, 0x38, RZ, 0xc0, !PT ;  /* 0x0000003808087812 */ /* 0x000fc800078ec0ff */
[C---:B------:R-:W-:Y:S02]  /*ecb0*/  LOP3.LUT R11, R8.reuse, 0x80, RZ, 0xfc, !PT ;  /* 0x00000080080b7812 */ /* 0x040fe400078efcff */
[----:B------:R-:W-:Y:S01]  /*ecc0*/  LOP3.LUT R8, R8, 0x40, RZ, 0xfc, !PT ;  /* 0x0000004008087812 */ /* 0x000fe200078efcff */
[----:B--2---:R-:W-:-:S04]  /*ecd0*/  @P0 IMAD.HI.U32 R0, R6, R0, RZ ;  /* 0x0000000006000227 */ /* 0x004fc800078e00ff */
[----:B------:R-:W-:Y:S01]  /*ece0*/  IMAD.MOV.U32 R4, RZ, RZ, R6 ;  /* 0x000000ffff047224 */ /* 0x000fe200078e0006 */
[----:B0-----:R-:W-:-:S05]  /*ecf0*/  @P0 SHF.R.U32.HI R4, RZ, R5, R0 ;  /* 0x00000005ff040219 */ /* 0x001fca0000011600 */
[----:B------:R-:W-:-:S04]  /*ed00*/  IMAD.MOV R0, RZ, RZ, -R4 ;  /* 0x000000ffff007224 */ /* 0x000fc800078e0a04 */
[----:B------:R-:W-:Y:S02]  /*ed10*/  IMAD R0, R7, R0, R6 ;  /* 0x0000000007007224 */ /* 0x000fe400078e0206 */
[----:B------:R-:W0:Y:S01]  /*ed20*/  S2R R6, SR_TID.X ;  /* 0x0000000000067919 */ /* 0x000e220000002100 */
        /* <DEDUP_REMOVED lines=10> */
[----:B------:R-:W-:-:S03]  /*edd0*/  ULDC.64 UR4, c[0x0][0x390] ;  /* 0x0000e40000047ab9 */ /* 0x000fc60000000a00 */
[----:B------:R-:W-:Y:S01]  /*ede0*/  IMAD.IADD R4, R3, 0x1, R0 ;  /* 0x0000000103047824 */ /* 0x000fe200078e0200 */
[----:B------:R-:W-:Y:S01]  /*edf0*/  LEA R0, P0, R2, UR4, 0x1 ;  /* 0x0000000402007c11 */ /* 0x000fe2000f8008ff */
[----:B0-----:R-:W-:Y:S01]  /*ee00*/  IMAD.SHL.U32 R10, R6, 0x8, RZ ;  /* 0x00000008060a7824 */ /* 0x001fe200078e00ff */
[----:B------:R-:W-:Y:S02]  /*ee10*/  ULDC UR4, c[0x0][0x3b8] ;  /* 0x0000ee0000047ab9 */ /* 0x000fe40000000800 */
[----:B------:R-:W-:Y:S02]  /*ee20*/  ISETP.GE.AND P1, PT, R8, UR4, PT ;  /* 0x0000000408007c0c */ /* 0x000fe4000bf26270 */
[----:B------:R-:W0:Y:S01]  /*ee30*/  S2R R8, SR_TID.X ;  /* 0x0000000000087919 */ /* 0x000e220000002100 */
[----:B------:R-:W-:-:S04]  /*ee40*/  LOP3.LUT R10, R10, 0x38, RZ, 0xc0, !PT ;  /* 0x000000380a0a7812 */ /* 0x000fc800078ec0ff */
[----:B------:R-:W-:Y:S02]  /*ee50*/  ISETP.GE.AND P3, PT, R10, UR4, PT ;  /* 0x000000040a007c0c */ /* 0x000fe4000bf66270 */
[----:B------:R-:W-:Y:S02]  /*ee60*/  ISETP.GE.AND P2, PT, R11, UR4, PT ;  /* 0x000000040b007c0c */ /* 0x000fe4000bf46270 */
[----:B---3--:R-:W-:-:S09]  /*ee70*/  LOP3.LUT R9, R9, 0xfffffff7, RZ, 0xc0, !PT ;  /* 0xfffffff709097812 */ /* 0x008fd200078ec0ff */
[----:B------:R-:W-:-:S04]  /*ee80*/  @P3 LOP3.LUT R9, R9, 0x8, RZ, 0xfc, !PT ;  /* 0x0000000809093812 */ /* 0x000fc800078efcff */
[----:B------:R-:W-:-:S04]  /*ee90*/  LOP3.LUT R9, R9, 0xfffffffd, RZ, 0xc0, !PT ;  /* 0xfffffffd09097812 */ /* 0x000fc800078ec0ff */
[----:B------:R-:W-:-:S04]  /*eea0*/  @P2 LOP3.LUT R9, R9, 0x2, RZ, 0xfc, !PT ;  /* 0x0000000209092812 */ /* 0x000fc800078efcff */
[----:B------:R-:W-:Y:S01]  /*eeb0*/  LOP3.LUT R9, R9, 0xfffffffb, RZ, 0xc0, !PT ;  /* 0xfffffffb09097812 */ /* 0x000fe200078ec0ff */
[----:B0-----:R-:W-:-:S03]  /*eec0*/  IMAD.SHL.U32 R8, R8, 0x8, RZ ;  /* 0x0000000808087824 */ /* 0x001fc600078e00ff */
[----:B------:R-:W-:Y:S02]  /*eed0*/  @P1 LOP3.LUT R9, R9, 0x4, RZ, 0xfc, !PT ;  /* 0x0000000409091812 */ /* 0x000fe400078efcff */
[----:B------:R-:W-:-:S03]  /*eee0*/  LOP3.LUT R8, R8, 0x38, RZ, 0xc0, !PT ;  /* 0x0000003808087812 */ /* 0x000fc600078ec0ff */
[----:B------:R0:W-:Y:S02]  /*eef0*/  STL [R1+0x8], R9 ;  /* 0x0000080901007387 */ /* 0x0001e40000100800 */
[C---:B0-----:R-:W-:Y:S02]  /*ef00*/  LOP3.LUT R9, R8.reuse, 0x100, RZ, 0xfc, !PT ;  /* 0x0000010008097812 */ /* 0x041fe400078efcff */
[----:B------:R-:W-:-:S04]  /*ef10*/  LOP3.LUT R8, R8, 0xc0, RZ, 0xfc, !PT ;  /* 0x000000c008087812 */ /* 0x000fc800078efcff */
[----:B------:R-:W-:Y:S01]  /*ef20*/  ISETP.GE.AND P5, PT, R8, UR4, PT ;  /* 0x0000000408007c0c */ /* 0x000fe2000bfa6270 */
[----:B------:R-:W-:Y:S01]  /*ef30*/  IMAD.SHL.U32 R8, R6, 0x8, RZ ;  /* 0x0000000806087824 */ /* 0x000fe200078e00ff */
[----:B------:R-:W-:Y:S01]  /*ef40*/  LEA.HI.X R4, R2, UR5, R4, 0x1, P0 ;  /* 0x0000000502047c11 */ /* 0x000fe200080f0c04 */
[----:B------:R-:W-:Y:S01]  /*ef50*/  IMAD.SHL.U32 R6, R6, 0x8, RZ ;  /* 0x0000000806067824 */ /* 0x000fe200078e00ff */
[----:B------:R-:W-:Y:S02]  /*ef60*/  SEL R5, RZ, 0x1, P3 ;  /* 0x00000001ff057807 */ /* 0x000fe40001800000 */
[----:B------:R-:W-:Y:S02]  /*ef70*/  LOP3.LUT R8, R8, 0x38, RZ, 0xc0, !PT ;  /* 0x0000003808087812 */ /* 0x000fe400078ec0ff */
[----:B------:R-:W-:Y:S02]  /*ef80*/  SEL R3, RZ, 0x4, P2 ;  /* 0x00000004ff037807 */ /* 0x000fe40001000000 */
[----:B------:R-:W-:-:S02]  /*ef90*/  SEL R2, RZ, 0x2, P1 ;  /* 0x00000002ff027807 */ /* 0x000fc40000800000 */
[----:B------:R-:W-:Y:S02]  /*efa0*/  ISETP.GE.AND P0, PT, R9, UR4, PT ;  /* 0x0000000409007c0c */ /* 0x000fe4000bf06270 */
[----:B------:R-:W-:Y:S02]  /*efb0*/  LOP3.LUT R9, R8, 0x180, RZ, 0xfc, !PT ;  /* 0x0000018008097812 */ /* 0x000fe400078efcff */
[----:B------:R-:W-:Y:S02]  /*efc0*/  LOP3.LUT R6, R6, 0x38, RZ, 0xc0, !PT ;  /* 0x0000003806067812 */ /* 0x000fe400078ec0ff */
[----:B------:R-:W-:Y:S02]  /*efd0*/  IADD3 R2, R3, R2, R5 ;  /* 0x0000000203027210 */ /* 0x000fe40007ffe005 */
[----:B------:R-:W-:Y:S02]  /*efe0*/  SEL R5, RZ, 0x10, P0 ;  /* 0x00000010ff057807 */ /* 0x000fe40000000000 */
[----:B------:R-:W-:-:S02]  /*eff0*/  SEL R3, RZ, 0x8, P5 ;  /* 0x00000008ff037807 */ /* 0x000fc40002800000 */
[----:B------:R-:W-:Y:S02]  /*f000*/  ISETP.GE.AND P1, PT, R9, UR4, PT ;  /* 0x0000000409007c0c */ /* 0x000fe4000bf26270 */
[C---:B------:R-:W-:Y:S02]  /*f010*/  LOP3.LUT R8, R6.reuse, 0x140, RZ, 0xfc, !PT ;  /* 0x0000014006087812 */ /* 0x040fe400078efcff */
[----:B------:R-:W-:Y:S02]  /*f020*/  IADD3 R2, R5, R2, R3 ;  /* 0x0000000205027210 */ /* 0x000fe40007ffe003 */
[----:B------:R-:W-:Y:S02]  /*f030*/  SEL R5, RZ, 0x40, P1 ;  /* 0x00000040ff057807 */ /* 0x000fe40000800000 */
[----:B------:R-:W-:Y:S02]  /*f040*/  LOP3.LUT R6, R6, 0x1c0, RZ, 0xfc, !PT ;  /* 0x000001c006067812 */ /* 0x000fe400078efcff */
[----:B------:R-:W-:-:S02]  /*f050*/  ISETP.GE.AND P1, PT, R8, UR4, PT ;  /* 0x0000000408007c0c */ /* 0x000fc4000bf26270 */
[----:B------:R-:W-:Y:S02]  /*f060*/  ISETP.GE.AND P2, PT, R6, UR4, PT ;  /* 0x0000000406007c0c */ /* 0x000fe4000bf46270 */
[----:B------:R-:W-:Y:S01]  /*f070*/  SEL R3, RZ, 0x20, P1 ;  /* 0x00000020ff037807 */ /* 0x000fe20000800000 */
[----:B------:R-:W-:Y:S01]  /*f080*/  UMOV UR4, 0xffffffff ;  /* 0xffffffff00047882 */ /* 0x000fe20000000000 */
[----:B------:R-:W-:Y:S02]  /*f090*/  SEL R6, RZ, 0x80, P2 ;  /* 0x00000080ff067807 */ /* 0x000fe40001000000 */
[----:B------:R-:W-:-:S05]  /*f0a0*/  IADD3 R5, R5, R2, R3 ;  /* 0x0000000205057210 */ /* 0x000fca0007ffe003 */
[----:B------:R-:W-:Y:S01]  /*f0b0*/  IMAD.IADD R6, R5, 0x1, R6 ;  /* 0x0000000105067824 */ /* 0x000fe200078e0206 */
[----:B------:R-:W-:Y:S06]  /*f0c0*/  BRA.DIV UR4, `(.L_x_4323) ;  /* 0x0000005a04487947 */ /* 0x000fec000b800000 */
[----:B------:R-:W2:Y:S04]  /*f0d0*/  LDL.LU R8, [R1+0x8] ;  /* 0x0000080001087983 */ /* 0x000ea80000300800 */
[----:B------:R-:W3:Y:S04]  /*f0e0*/  LDL.LU R3, [R1+0x38] ;  /* 0x0000380001037983 */ /* 0x000ee80000300800 */
[----:B------:R-:W4:Y:S04]  /*f0f0*/  LDL.LU R2, [R1+0x4c] ;  /* 0x00004c0001027983 */ /* 0x000f280000300800 */
[----:B------:R-:W5:Y:S04]  /*f100*/  LDL R11, [R1+0x14] ;  /* 0x00001400010b7983 */ /* 0x000f680000100800 */
[----:B------:R-:W5:Y:S04]  /*f110*/  LDL.LU R15, [R1+0x58] ;  /* 0x00005800010f7983 */ /* 0x000f680000300800 */
[----:B------:R-:W-:Y:S04]  /*f120*/  SHFL.IDX PT, R14, R0, 0x1, 0x181f ;  /* 0x00381f00000e7f89 */ /* 0x000fe800000e0000 */
[----:B------:R-:W-:Y:S01]  /*f130*/  SHFL.IDX PT, R9, R4, 0x1, 0x181f ;  /* 0x00381f0004097f89 */ /* 0x000fe200000e0000 */
[----:B--2---:R-:W-:-:S02]  /*f140*/  IMAD.MOV.U32 R12, RZ, RZ, R8 ;  /* 0x000000ffff0c7224 */ /* 0x004fc400078e0008 */
[----:B---3--:R-:W-:Y:S02]  /*f150*/  IMAD R7, R3, R7, RZ ;  /* 0x0000000703077224 */ /* 0x008fe400078e02ff */
[----:B------:R-:W0:Y:S03]  /*f160*/  S2R R3, SR_TID.X ;  /* 0x0000000000037919 */ /* 0x000e260000002100 */
[-C--:B------:R-:W-:Y:S02]  /*f170*/  ISETP.GE.AND P2, PT, R17, R7.reuse, PT ;  /* 0x000000071100720c */ /* 0x080fe40003f46270 */
[----:B------:R-:W-:Y:S02]  /*f180*/  LOP3.LUT R12, R12, 0xfffffbff, RZ, 0xc0, !PT ;  /* 0xfffffbff0c0c7812 */ /* 0x000fe400078ec0ff */
[----:B----4-:R-:W-:Y:S02]  /*f190*/  ISETP.GE.AND P3, PT, R2, R7, PT ;  /* 0x000000070200720c */ /* 0x010fe40003f66270 */
[----:B------:R-:W-:-:S04]  /*f1a0*/  @P1 LOP3.LUT R12, R12, 0x400, RZ, 0xfc, !PT ;  /* 0x000004000c0c1812 */ /* 0x000fc800078efcff */
[----:B------:R-:W-:-:S03]  /*f1b0*/  LOP3.LUT P1, RZ, R12, 0x8, RZ, 0xc0, !PT ;  /* 0x000000080cff7812 */ /* 0x000fc6000782c0ff */
[----:B------:R-:W-:Y:S02]  /*f1c0*/  @!P2 LOP3.LUT R2, R5, 0x40, RZ, 0xc0, !PT ;  /* 0x000000400502a812 */ /* 0x000fe400078ec0ff */
[C---:B------:R-:W-:Y:S02]  /*f1d0*/  LOP3.LUT P4, RZ, R12.reuse, 0x2, RZ, 0xc0, !PT ;  /* 0x000000020cff7812 */ /* 0x040fe4000788c0ff */
[----:B------:R-:W-:Y:S02]  /*f1e0*/  LOP3.LUT R12, R12, 0xfffffeff, RZ, 0xc0, !PT ;  /* 0xfffffeff0c0c7812 */ /* 0x000fe400078ec0ff */
[----:B------:R-:W-:Y:S02]  /*f1f0*/  @!P2 SHF.R.U32.HI R2, RZ, 0x2, R2 ;  /* 0x00000002ff02a819 */ /* 0x000fe40000011602 */
[----:B------:R-:W-:Y:S02]  /*f200*/  @P3 LOP3.LUT R12, R12, 0x100, RZ, 0xfc, !PT ;  /* 0x000001000c0c3812 */ /* 0x000fe400078efcff */
[----:B------:R-:W-:-:S02]  /*f210*/  @!P2 ISETP.NE.U32.AND P3, PT, R2, RZ, PT ;  /* 0x000000ff0200a20c */ /* 0x000fc40003f65070 */
[----:B------:R-:W-:Y:S02]  /*f220*/  @!P2 LOP3.LUT R2, R6, 0x80, RZ, 0xc0, !PT ;  /* 0x000000800602a812 */ /* 0x000fe400078ec0ff */
[----:B------:R-:W-:Y:S02]  /*f230*/  LOP3.LUT R12, R12, 0xffffffdf, RZ, 0xc0, !PT ;  /* 0xffffffdf0c0c7812 */ /* 0x000fe400078ec0ff */
[----:B------:R-:W-:Y:S01]  /*f240*/  @!P2 SHF.R.U32.HI R2, RZ, 0x3, R2 ;  /* 0x00000003ff02a819 */ /* 0x000fe20000011602 */
[----:B0-----:R-:W-:Y:S02]  /*f250*/  IMAD.SHL.U32 R13, R3, 0x8, RZ ;  /* 0x00000008030d7824 */ /* 0x001fe400078e00ff */
[----:B------:R-:W0:Y:S04]  /*f260*/  SHFL.IDX PT, R3, R0, RZ, 0x181f ;  /* 0x00181fff00037589 */ /* 0x000e2800000e0000 */
[----:B------:R-:W-:-:S02]  /*f270*/  @P3 LOP3.LUT R12, R12, 0x20, RZ, 0xfc, !PT ;  /* 0x000000200c0c3812 */ /* 0x000fc400078efcff */
[----:B------:R-:W-:Y:S02]  /*f280*/  @!P2 ISETP.NE.U32.AND P3, PT, R2, RZ, PT ;  /* 0x000000ff0200a20c */ /* 0x000fe40003f65070 */
[----:B------:R-:W1:Y:S01]  /*f290*/  SHFL.IDX PT, R2, R4, RZ, 0x181f ;  /* 0x00181fff04027589 */ /* 0x000e6200000e0000 */
[----:B------:R-:W-:Y:S02]  /*f2a0*/  LOP3.LUT R13, R13, 0x38, RZ, 0xc0, !PT ;  /* 0x000000380d0d7812 */ /* 0x000fe400078ec0ff */
[----:B------:R-:W-:Y:S02]  /*f2b0*/  LOP3.LUT R12, R12, 0xfffffdff, RZ, 0xc0, !PT ;  /* 0xfffffdff0c0c7812 */ /* 0x000fe400078ec0ff */
[----:B0-----:R-:W-:-:S05]  /*f2c0*/  @!P2 LEA R3, P6, R13, R3, 0x1 ;  /* 0x000000030d03a211 */ /* 0x001fca00078c08ff */
[----:B-1----:R-:W-:-:S05]  /*f2d0*/  @!P2 IMAD.X R2, RZ, RZ, R2, P6 ;  /* 0x000000ffff02a224 */ /* 0x002fca00030e0602 */
[-C--:B------:R-:W-:Y:S02]  /*f2e0*/  @!P2 LOP3.LUT R3, R3, R2.reuse, RZ, 0x3c, !PT ;  /* 0x000000020303a212 */ /* 0x080fe400078e3cff */
[----:B------:R-:W-:Y:S02]  /*f2f0*/  @P3 LOP3.LUT R12, R12, 0x200, RZ, 0xfc, !PT ;  /* 0x000002000c0c3812 */ /* 0x000fe400078efcff */
[C---:B------:R-:W-:Y:S02]  /*f300*/  @!P2 LOP3.LUT R2, R3.reuse, R2, RZ, 0x3c, !PT ;  /* 0x000000020302a212 */ /* 0x040fe400078e3cff */
[C---:B------:R-:W-:Y:S02]  /*f310*/  LOP3.LUT P6, RZ, R12.reuse, 0x4, RZ, 0xc0, !PT ;  /* 0x000000040cff7812 */ /* 0x040fe400078cc0ff */
[----:B------:R-:W-:Y:S02]  /*f320*/  @!P2 LOP3.LUT R3, R3, R2, RZ, 0x3c, !PT ;  /* 0x000000020303a212 */ /* 0x000fe400078e3cff */
[----:B------:R-:W-:-:S03]  /*f330*/  LOP3.LUT P3, RZ, R12, 0x20, RZ, 0xc0, !PT ;  /* 0x000000200cff7812 */ /* 0x000fc6000786c0ff */
[----:B-----5:R-:W-:Y:S01]  /*f340*/  @!P2 LDGSTS.E.BYPASS.LTC128B.128 [R11+0x26400], desc[UR38][R2.64], !P1 ;  /* 0x26400000020bafae */ /* 0x020fe2000c901d66 */
[----:B------:R-:W-:-:S05]  /*f350*/  LOP3.LUT P1, RZ, R12, 0x400, RZ, 0xc0, !PT ;  /* 0x000004000cff7812 */ /* 0x000fca000782c0ff */
[----:B------:R-:W-:Y:S04]  /*f360*/  @!P2 LDGSTS.E.BYPASS.LTC128B.128 [R11+0x28400], desc[UR38][R2.64+0x80], !P6 ;  /* 0x28400080020bafae */ /* 0x000fe8000f101d66 */
[----:B------:R-:W-:Y:S04]  /*f370*/  @!P2 LDGSTS.E.BYPASS.LTC128B.128 [R11+0x2a400], desc[UR38][R2.64+0x100], !P4 ;  /* 0x2a400100020bafae */ /* 0x000fe8000e101d66 */
[----:B------:R-:W-:Y:S04]  /*f380*/  @!P2 LDGSTS.E.BYPASS.LTC128B.128 [R11+0x2c400], desc[UR38][R2.64+0x180], !P5 ;  /* 0x2c400180020bafae */ /* 0x000fe8000e901d66 */
[----:B------:R-:W-:Y:S04]  /*f390*/  @!P2 LDGSTS.E.BYPASS.LTC128B.128 [R11+0x2e400], desc[UR38][R2.64+0x200], !P0 ;  /* 0x2e400200020bafae */ /* 0x000fe8000c101d66 */
[----:B------:R-:W-:Y:S04]  /*f3a0*/  @!P2 LDGSTS.E.BYPASS.LTC128B.128 [R11+0x30400], desc[UR38][R2.64+0x280], !P1 ;  /* 0x30400280020bafae */ /* 0x000fe8000c901d66 */
[----:B------:R-:W-:Y:S01]  /*f3b0*/  @!P2 LDGSTS.E.BYPASS.LTC128B.128 [R11+0x32400], desc[UR38][R2.64+0x300], P3 ;  /* 0x32400300020bafae */ /* 0x000fe20009901d66 */
[----:B------:R-:W-:-:S13]  /*f3c0*/  LOP3.LUT P3, RZ, R12, 0x200, RZ, 0xc0, !PT ;  /* 0x000002000cff7812 */ /* 0x000fda000786c0ff */
[----:B------:R0:W-:Y:S01]  /*f3d0*/  @!P2 LDGSTS.E.BYPASS.LTC128B.128 [R11+0x34400], desc[UR38][R2.64+0x380], P3 ;  /* 0x34400380020bafae */ /* 0x0001e20009901d66 */
[----:B------:R-:W-:-:S13]  /*f3e0*/  LOP3.LUT P3, RZ, R12, 0x100, RZ, 0xc0, !PT ;  /* 0x000001000cff7812 */ /* 0x000fda000786c0ff */
[----:B------:R-:W-:-:S05]  /*f3f0*/  @!P3 LEA R10, P2, R13, R14, 0x1 ;  /* 0x0000000e0d0ab211 */ /* 0x000fca00078408ff */
[----:B------:R-:W-:Y:S01]  /*f400*/  @!P3 IMAD.X R9, RZ, RZ, R9, P2 ;  /* 0x000000ffff09b224 */ /* 0x000fe200010e0609 */
[----:B------:R-:W-:Y:S02]  /*f410*/  LOP3.LUT P2, RZ, R12, 0x8, RZ, 0xc0, !PT ;  /* 0x000000080cff7812 */ /* 0x000fe4000784c0ff */
[----:B------:R-:W-:Y:S01]  /*f420*/  @!P3 LOP3.LUT R8, R5, 0x40, RZ, 0xc0, !PT ;  /* 0x000000400508b812 */ /* 0x000fe200078ec0ff */
[----:B0-----:R-:W-:Y:S02]  /*f430*/  @!P3 IMAD.MOV.U32 R2, RZ, RZ, R10 ;  /* 0x000000ffff02b224 */ /* 0x001fe400078e000a */
        /* <DEDUP_REMOVED lines=12> */
[----:B------:R-:W-:-:S03]  /*f500*/  @!P3 ISETP.NE.U32.AND P2, PT, R8, RZ, PT ;  /* 0x000000ff0800b20c */ /* 0x000fc60003f45070 */
[----:B------:R-:W-:Y:S10]  /*f510*/  SHFL.IDX PT, R10, R4, 0x2, 0x181f ;  /* 0x00581f00040a7f89 */ /* 0x000ff400000e0000 */
[----:B------:R0:W-:Y:S01]  /*f520*/  @!P3 LDGSTS.E.BYPASS.LTC128B.128 [R11+0x34c00], desc[UR38][R2.64+0x380], P2 ;  /* 0x34c00380020bbfae */ /* 0x0001e20009101d66 */
[----:B------:R-:W-:-:S03]  /*f530*/  ISETP.GE.AND P2, PT, R15, R7, PT ;  /* 0x000000070f00720c */ /* 0x000fc60003f46270 */
[----:B0-----:R-:W0:Y:S01]  /*f540*/  SHFL.IDX PT, R3, R0, 0x2, 0x181f ;  /* 0x00581f0000037f89 */ /* 0x001e2200000e0000 */
[----:B------:R-:W-:-:S04]  /*f550*/  LOP3.LUT R12, R12, 0xffffff7f, RZ, 0xc0, !PT ;  /* 0xffffff7f0c0c7812 */ /* 0x000fc800078ec0ff */
[----:B------:R-:W-:-:S05]  /*f560*/  @P6 LOP3.LUT R12, R12, 0x80, RZ, 0xfc, !PT ;  /* 0x000000800c0c6812 */ /* 0x000fca00078efcff */
[----:B------:R-:W-:Y:S02]  /*f570*/  @!P2 LOP3.LUT R2, R5, 0x40, RZ, 0xc0, !PT ;  /* 0x000000400502a812 */ /* 0x000fe400078ec0ff */
[----:B------:R-:W-:Y:S02]  /*f580*/  LOP3.LUT P3, RZ, R12, 0x8, RZ, 0xc0, !PT ;  /* 0x000000080cff7812 */ /* 0x000fe4000786c0ff */
[----:B------:R-:W-:Y:S02]  /*f590*/  @!P2 SHF.R.U32.HI R9, RZ, 0x2, R2 ;  /* 0x00000002ff09a819 */ /* 0x000fe40000011602 */
[----:B0-----:R-:W-:-:S05]  /*f5a0*/  @!P2 LEA R8, P6, R13, R3, 0x1 ;  /* 0x000000030d08a211 */ /* 0x001fca00078c08ff */
[----:B------:R-:W-:Y:S01]  /*f5b0*/  @!P2 IMAD.X R3, RZ, RZ, R10, P6 ;  /* 0x000000ffff03a224 */ /* 0x000fe200030e060a */
[----:B------:R-:W-:Y:S01]  /*f5c0*/  LOP3.LUT P6, RZ, R12, 0x80, RZ, 0xc0, !PT ;  /* 0x000000800cff7812 */ /* 0x000fe200078cc0ff */
[----:B------:R-:W-:Y:S01]  /*f5d0*/  @!P2 IMAD.MOV.U32 R2, RZ, RZ, R8 ;  /* 0x000000ffff02a224 */ /* 0x000fe200078e0008 */
[----:B------:R-:W-:-:S04]  /*f5e0*/  @!P2 LOP3.LUT R8, R6, 0x80, RZ, 0xc0, !PT ;  /* 0x000000800608a812 */ /* 0x000fc800078ec0ff */
[----:B------:R-:W-:Y:S01]  /*f5f0*/  @!P2 SHF.R.U32.HI R8, RZ, 0x3, R8 ;  /* 0x00000003ff08a819 */ /* 0x000fe20000011608 */
[----:B------:R0:W-:Y:S03]  /*f600*/  @!P2 LDGSTS.E.BYPASS.LTC128B.128 [R11+0x27400], desc[UR38][R2.64], !P3 ;  /* 0x27400000020bafae */ /* 0x0001e6000d901d66 */
[----:B------:R-:W-:-:S03]  /*f610*/  @!P2 ISETP.NE.U32.AND P3, PT, R8, RZ, PT ;  /* 0x000000ff0800a20c */ /* 0x000fc60003f65070 */
[----:B------:R0:W-:Y:S01]  /*f620*/  @!P2 LDGSTS.E.BYPASS.LTC128B.128 [R11+0x29400], desc[UR38][R2.64+0x80], !P6 ;  /* 0x29400080020bafae */ /* 0x0001e2000f101d66 */
[----:B------:R-:W-:-:S03]  /*f630*/  @!P2 ISETP.NE.U32.AND P6, PT, R9, RZ, PT ;  /* 0x000000ff0900a20c */ /* 0x000fc60003fc5070 */
[----:B------:R0:W-:Y:S04]  /*f640*/  @!P2 LDGSTS.E.BYPASS.LTC128B.128 [R11+0x2b400], desc[UR38][R2.64+0x100], !P4 ;  /* 0x2b400100020bafae */ /* 0x0001e8000e101d66 */
[----:B------:R0:W-:Y:S04]  /*f650*/  @!P2 LDGSTS.E.BYPASS.LTC128B.128 [R11+0x2d400], desc[UR38][R2.64+0x180], !P5 ;  /* 0x2d400180020bafae */ /* 0x0001e8000e901d66 */
[----:B------:R0:W-:Y:S04]  /*f660*/  @!P2 LDGSTS.E.BYPASS.LTC128B.128 [R11+0x2f400], desc[UR38][R2.64+0x200], !P0 ;  /* 0x2f400200020bafae */ /* 0x0001e8000c101d66 */
[----:B------:R0:W-:Y:S04]  /*f670*/  @!P2 LDGSTS.E.BYPASS.LTC128B.128 [R11+0x31400], desc[UR38][R2.64+0x280], !P1 ;  /* 0x31400280020bafae */ /* 0x0001e8000c901d66 */
[----:B------:R0:W-:Y:S04]  /*f680*/  @!P2 LDGSTS.E.BYPASS.LTC128B.128 [R11+0x33400], desc[UR38][R2.64+0x300], P6 ;  /* 0x33400300020bafae */ /* 0x0001e8000b101d66 */
[----:B------:R0:W-:Y:S04]  /*f690*/  STL [R1+0x8], R12 ;  /* 0x0000080c01007387 */ /* 0x0001e80000100800 */
[----:B------:R0:W-:Y:S04]  /*f6a0*/  @!P2 LDGSTS.E.BYPASS.LTC128B.128 [R11+0x35400], desc[UR38][R2.64+0x380], P3 ;  /* 0x35400380020bafae */ /* 0x0001e80009901d66 */
[----:B------:R-:W1:Y:S04]  /*f6b0*/  SHFL.IDX PT, R4, R4, 0x3, 0x181f ;  /* 0x00781f0004047f89 */ /* 0x000e6800000e0000 */
[----:B------:R-:W2:Y:S02]  /*f6c0*/  SHFL.IDX PT, R0, R0, 0x3, 0x181f ;  /* 0x00781f0000007f89 */ /* 0x000ea400000e0000 */
.L_x_4461:
[----:B0-----:R-:W3:Y:S01]  /*f6d0*/  LDL.LU R2, [R1+0x60] ;  /* 0x0000600001027983 */ /* 0x001ee20000300800 */
[----:B------:R-:W-:Y:S01]  /*f6e0*/  BSSY B0, `(.L_x_4324) ;  /* 0x000001e000007945 */ /* 0x000fe20003800000 */
[----:B---3--:R-:W-:-:S13]  /*f6f0*/  ISETP.GE.AND P2, PT, R2, R7, PT ;  /* 0x000000070200720c */ /* 0x008fda0003f46270 */
[----:B------:R-:W-:Y:S05]  /*f700*/  @P2 BRA `(.L_x_4325) ;  /* 0x00000000006c2947 */ /* 0x000fea0003800000 */
[----:B------:R-:W3:Y:S04]  /*f710*/  LDL R3, [R1+0x8] ;  /* 0x0000080001037983 */ /* 0x000ee80000100800 */
[----:B------:R-:W4:Y:S01]  /*f720*/  LDL R8, [R1+0x14] ;  /* 0x0000140001087983 */ /* 0x000f220000100800 */
[----:B------:R-:W-:Y:S02]  /*f730*/  LOP3.LUT R5, R5, 0x40, RZ, 0xc0, !PT ;  /* 0x0000004005057812 */ /* 0x000fe400078ec0ff */
[----:B------:R-:W-:Y:S01]  /*f740*/  LOP3.LUT R6, R6, 0x80, RZ, 0xc0, !PT ;  /* 0x0000008006067812 */ /* 0x000fe200078ec0ff */
[----:B------:R-:W0:Y:S01]  /*f750*/  S2R R2, SR_TID.X ;  /* 0x0000000000027919 */ /* 0x000e220000002100 */
[----:B------:R-:W-:Y:S02]  /*f760*/  SHF.R.U32.HI R5, RZ, 0x2, R5 ;  /* 0x00000002ff057819 */ /* 0x000fe40000011605 */
[----:B------:R-:W-:Y:S01]  /*f770*/  SHF.R.U32.HI R6, RZ, 0x3, R6 ;  /* 0x00000003ff067819 */ /* 0x000fe20000011606 */
[----:B0-----:R-:W-:-:S05]  /*f780*/  IMAD.SHL.U32 R2, R2, 0x8, RZ ;  /* 0x0000000802027824 */ /* 0x001fca00078e00ff */
[----:B------:R-:W-:-:S04]  /*f790*/  LOP3.LUT R2, R2, 0x38, RZ, 0xc0, !PT ;  /* 0x0000003802027812 */ /* 0x000fc800078ec0ff */
[----:B--2---:R-:W-:Y:S02]  /*f7a0*/  LEA R2, P2, R2, R0, 0x1 ;  /* 0x0000000002027211 */ /* 0x004fe400078408ff */
[C---:B---3--:R-:W-:Y:S02]  /*f7b0*/  LOP3.LUT P6, RZ, R3.reuse, 0x8, RZ, 0xc0, !PT ;  /* 0x0000000803ff7812 */ /* 0x048fe400078cc0ff */
[C---:B------:R-:W-:Y:S02]  /*f7c0*/  LOP3.LUT P4, RZ, R3.reuse, 0x4, RZ, 0xc0, !PT ;  /* 0x0000000403ff7812 */ /* 0x040fe4000788c0ff */
[----:B------:R-:W-:Y:S01]  /*f7d0*/  LOP3.LUT P3, RZ, R3, 0x2, RZ, 0xc0, !PT ;  /* 0x0000000203ff7812 */ /* 0x000fe2000786c0ff */
[----:B-1----:R-:W-:Y:S01]  /*f7e0*/  IMAD.X R3, RZ, RZ, R4, P2 ;  /* 0x000000ffff037224 */ /* 0x002fe200010e0604 */
[----:B------:R-:W-:-:S07]  /*f7f0*/  ISETP.NE.U32.AND P2, PT, R5, RZ, PT ;  /* 0x000000ff0500720c */ /* 0x000fce0003f45070 */
[----:B------:R-:W-:Y:S01]  /*f800*/  @!PT LDS RZ, [RZ] ;  /* 0x00000000fffff984 */ /* 0x000fe20000000800 */
[----:B------:R-:W-:Y:S01]  /*f810*/  @!PT LDS RZ, [RZ] ;  /* 0x00000000fffff984 */ /* 0x000fe20000000800 */
[----:B------:R-:W-:Y:S01]  /*f820*/  @!PT LDS RZ, [RZ] ;  /* 0x00000000fffff984 */ /* 0x000fe20000000800 */
[----:B----4-:R0:W-:Y:S04]  /*f830*/  LDGSTS.E.BYPASS.LTC128B.128 [R8+0x27c00], desc[UR38][R2.64], !P6 ;  /* 0x27c0000002087fae */ /* 0x0101e8000f101d66 */
        /* <DEDUP_REMOVED lines=8> */
.L_x_4325:
[----:B------:R-:W-:Y:S05]  /*f8c0*/  BSYNC B0 ;  /* 0x0000000000007941 */ /* 0x000fea0003800000 */
.L_x_4324:
[----:B--2---:R2:W5:Y:S01]  /*f8d0*/  LDL R0, [R1+0x4] ;  /* 0x0000040001007983 */ /* 0x0045620000100800 */
[----:B------:R-:W-:Y:S01]  /*f8e0*/  PLOP3.LUT P0, PT, PT, PT, PT, 0x80, 0x0 ;  /* 0x000000000000781c */ /* 0x000fe20003f0f070 */
[----:B------:R-:W-:-:S12]  /*f8f0*/  NOP ;  /* 0x0000000000007918 */ /* 0x000fd80000000000 */
.L_x_4326:
[----:B0-----:R-:W3:Y:S01]  /*f900*/  LDL R2, [R1+0x4] ;  /* 0x0000040001027983 */ /* 0x001ee20000100800 */
[----:B------:R-:W-:Y:S02]  /*f910*/  PLOP3.LUT P1, PT, P1, P0, PT, 0xa2, 0x0 ;  /* 0x000000000000781c */ /* 0x000fe40000f21472 */
[----:B---3--:R-:W-:-:S08]  /*f920*/  @P0 R2UR P1, UR4, R2 ;  /* 0x00000000020402ca */ /* 0x008fd00000020000 */
[----:B------:R-:W-:-:S05]  /*f930*/  @P0 PLOP3.LUT P0, PT, P1, PT, PT, 0x80, 0x0 ;  /* 0x000000000000081c */ /* 0x000fca0000f0f070 */
[----:B------:R-:W-:Y:S01]  /*f940*/  @!P1 SYNCS.ARRIVE.TRANS64.RED.A0T1 RZ, [UR4+0x38810], RZ ;  /* 0x038810ffffff99a7 */ /* 0x000fe20008200404 */
[----:B------:R-:W-:Y:S07]  /*f950*/  @!P1 ARRIVES.LDGSTSBAR.64.TRANSCNT [UR4+0x38810] ;  /* 0x03881000ff0099b0 */ /* 0x000fee0008000a84 */
[----:B------:R-:W-:Y:S05]  /*f960*/  @P0 BRA.U.ANY `(.L_x_4326) ;  /* 0xfffffffd00e40947 */ /* 0x000fea000393ffff */
[----:B------:R-:W3:Y:S02]  /*f970*/  LDL.LU R3, [R1+0x5c] ;  /* 0x00005c0001037983 */ /* 0x000ee40000300800 */
[----:B---3--:R-:W-:-:S05]  /*f980*/  VIADD R3, R3, 0x1 ;  /* 0x0000000103037836 */ /* 0x008fca0000000000 */
[----:B------:R0:W-:Y:S01]  /*f990*/  STL [R1+0x5c], R3 ;  /* 0x00005c0301007387 */ /* 0x0001e20000100800 */
[----:B-----5:R-:W-:-:S04]  /*f9a0*/  LEA.HI R0, R3, R3, RZ, 0x1 ;  /* 0x0000000303007211 */ /* 0x020fc800078f08ff */
[----:B------:R-:W-:-:S05]  /*f9b0*/  LOP3.LUT R0, R0, 0xfffffffe, RZ, 0xc0, !PT ;  /* 0xfffffffe00007812 */ /* 0x000fca00078ec0ff */
[----:B------:R-:W-:-:S05]  /*f9c0*/  IMAD.IADD R0, R3, 0x1, -R0 ;  /* 0x0000000103007824 */ /* 0x000fca00078e0a00 */
[----:B------:R-:W-:Y:S01]  /*f9d0*/  SHF.L.U32 R0, R0, 0x1f, RZ ;  /* 0x0000001f00007819 */ /* 0x000fe200000006ff */
[----:B------:R-:W-:Y:S01]  /*f9e0*/  NOP ;  /* 0x0000000000007918 */ /* 0x000fe20000000000 */
[----:B------:R0:W-:Y:S01]  /*f9f0*/  SYNCS.ARRIVE.TRANS64.A1T0 RZ, [R2+URZ+0x38810], RZ ;  /* 0x038810ff02ff79a7 */ /* 0x0001e2000810003f */
[----:B------:R-:W-:Y:S01]  /*fa00*/  BSSY B0, `(.L_x_4327) ;  /* 0x0000003000007945 */ /* 0x000fe20003800000 */
[----:B------:R-:W3:Y:S03]  /*fa10*/  SYNCS.PHASECHK.TRANS64.TRYWAIT P0, [R2+URZ+0x38820], R0 ;  /* 0x03882000020075a7 */ /* 0x000ee6000800017f */
[----:B0--3--:R-:W-:Y:S05]  /*fa20*/  @!P0 BRA `(.L_x_4328) ;  /* 0x0000005800d48947 */ /* 0x009fea0003800000 */
.L_x_4462:
[----:B------:R-:W-:Y:S05]  /*fa30*/  BSYNC B0 ;  /* 0x0000000000007941 */ /* 0x000fea0003800000 */
.L_x_4327:
[----:B0-----:R-:W3:Y:S01]  /*fa40*/  LDL R2, [R1+0x8] ;  /* 0x0000080001027983 */ /* 0x001ee20000100800 */
[----:B------:R-:W-:Y:S01]  /*fa50*/  BSSY B0, `(.L_x_4329) ;  /* 0x00000a3000007945 */ /* 0x000fe20003800000 */
[----:B---3--:R-:W-:-:S13]  /*fa60*/  LOP3.LUT P0, RZ, R2, 0x1, RZ, 0xc0, !PT ;  /* 0x0000000102ff7812 */ /* 0x008fda000780c0ff */
[----:B------:R-:W-:Y:S05]  /*fa70*/  @!P0 BRA `(.L_x_4330) ;  /* 0x0000000800808947 */ /* 0x000fea0003800000 */
[----:B------:R-:W3:Y:S04]  /*fa80*/  LDL R3, [R1+0x4] ;  /* 0x0000040001037983 */ /* 0x000ee80000100800 */
[----:B-1----:R-:W4:Y:S01]  /*fa90*/  LDL R4, [R1+0x18] ;  /* 0x0000180001047983 */ /* 0x002f220000100800 */
[----:B------:R-:W0:Y:S01]  /*faa0*/  S2R R2, SR_TID.X ;  /* 0x0000000000027919 */ /* 0x000e220000002100 */
[----:B---3--:R-:W-:Y:S02]  /*fab0*/  IMAD.MOV.U32 R5, RZ, RZ, R3 ;  /* 0x000000ffff057224 */ /* 0x008fe400078e0003 */
[----:B------:R-:W3:Y:S01]  /*fac0*/  LDL R3, [R1+0xc] ;  /* 0x00000c0001037983 */ /* 0x000ee20000100800 */
[----:B----4-:R-:W-:Y:S01]  /*fad0*/  SHF.L.U32 R0, R4, 0x1f, RZ ;  /* 0x0000001f04007819 */ /* 0x010fe200000006ff */
[----:B------:R-:W-:Y:S01]  /*fae0*/  BSSY B1, `(.L_x_4331) ;  /* 0x0000006000017945 */ /* 0x000fe20003800000 */
[----:B0-----:R-:W-:-:S04]  /*faf0*/  LOP3.LUT R2, R2, 0x7f, RZ, 0xc0, !PT ;  /* 0x0000007f02027812 */ /* 0x001fc800078ec0ff */
[----:B------:R-:W-:Y:S01]  /*fb00*/  ISETP.NE.AND P1, PT, R2, RZ, PT ;  /* 0x000000ff0200720c */ /* 0x000fe20003f25270 */
[----:B---3--:R-:W-:-:S04]  /*fb10*/  IMAD R3, R3, 0x8, R5 ;  /* 0x0000000803037824 */ /* 0x008fc800078e0205 */
[----:B------:R-:W0:Y:S02]  /*fb20*/  SYNCS.PHASECHK.TRANS64.TRYWAIT P0, [R3+URZ+0x38860], R0 ;  /* 0x03886000030075a7 */ /* 0x000e24000800017f */
[----:B0-----:R-:W-:Y:S06]  /*fb30*/  @!P0 BRA `(.L_x_4332) ;  /* 0x0000005800a88947 */ /* 0x001fec0003800000 */
.L_x_4463:
[----:B------:R-:W-:Y:S05]  /*fb40*/  BSYNC B1 ;  /* 0x0000000000017941 */ /* 0x000fea0003800000 */
.L_x_4331:
[----:B------:R-:W-:Y:S04]  /*fb50*/  BSSY B1, `(.L_x_4333) ;  /* 0x0000009000017945 */ /* 0x000fe80003800000 */
[----:B------:R-:W-:Y:S05]  /*fb60*/  @P1 BRA `(.L_x_4334) ;  /* 0x00000000001c1947 */ /* 0x000fea0003800000 */
[----:B------:R-:W1:Y:S01]  /*fb70*/  S2R R2, SR_TID.X ;  /* 0x0000000000027919 */ /* 0x000e620000002100 */
[----:B0-----:R-:W-:-:S04]  /*fb80*/  IMAD.MOV.U32 R0, RZ, RZ, 0x10000 ;  /* 0x00010000ff007424 */ /* 0x001fc800078e00ff */
[----:B------:R3:W-:Y:S01]  /*fb90*/  SYNCS.ARRIVE.TRANS64 RZ, [R3+URZ+0x38850], R0 ;  /* 0x0388500003ff79a7 */ /* 0x0007e2000800003f */
[----:B-1----:R-:W-:-:S04]  /*fba0*/  LOP3.LUT R2, R2, 0x1f, RZ, 0xc0, !PT ;  /* 0x0000001f02027812 */ /* 0x002fc800078ec0ff */
[----:B------:R-:W-:-:S13]  /*fbb0*/  ISETP.NE.AND P0, PT, R2, RZ, PT ;  /* 0x000000ff0200720c */ /* 0x000fda0003f05270 */
[----:B---3--:R-:W-:Y:S05]  /*fbc0*/  @!P0 BRA `(.L_x_4334) ;  /* 0x0000000000048947 */ /* 0x008fea0003800000 */
[----:B------:R-:W-:Y:S01]  /*fbd0*/  BPT.TRAP 0x1 ;  /* 0x000000040000795c */ /* 0x000fe20000300000 */
.L_x_4334:
[----:B------:R-:W-:Y:S05]  /*fbe0*/  BSYNC B1 ;  /* 0x0000000000017941 */ /* 0x000fea0003800000 */
.L_x_4333:
[----:B------:R-:W3:Y:S04]  /*fbf0*/  LDL R5, [R1+0x4] ;  /* 0x0000040001057983 */ /* 0x000ee80000100800 */
[----:B------:R-:W3:Y:S04]  /*fc00*/  LDL R2, [R1+0xc] ;  /* 0x00000c0001027983 */ /* 0x000ee80000100800 */
[----:B------:R-:W4:Y:S04]  /*fc10*/  LDL R4, [R1+0x20] ;  /* 0x0000200001047983 */ /* 0x000f280000100800 */
[----:B0-----:R-:W4:Y:S01]  /*fc20*/  LDL R0, [R1+0x64] ;  /* 0x0000640001007983 */ /* 0x001f220000100800 */
[----:B------:R-:W-:Y:S01]  /*fc30*/  UIADD3 UR4, UP0, UR40, 0x470, URZ ;  /* 0x0000047028047890 */ /* 0x000fe2000ff1e03f */
[----:B------:R-:W-:Y:S01]  /*fc40*/  VIADD R3, R3, 0x38850 ;  /* 0x0003885003037836 */ /* 0x000fe20000000000 */
[----:B------:R-:W-:Y:S01]  /*fc50*/  PLOP3.LUT P0, PT, PT, PT, PT, 0x80, 0x0 ;  /* 0x000000000000781c */ /* 0x000fe20003f0f070 */
[----:B------:R-:W-:Y:S01]  /*fc60*/  UMOV UR6, 0x0 ;  /* 0x0000000000067882 */ /* 0x000fe20000000000 */
[----:B------:R-:W-:Y:S01]  /*fc70*/  UIADD3.X UR5, URZ, UR41, URZ, UP0, !UPT ;  /* 0x000000293f057290 */ /* 0x000fe200087fe43f */
[----:B------:R-:W-:Y:S01]  /*fc80*/  UMOV UR7, 0x14f00000 ;  /* 0x14f0000000077882 */ /* 0x000fe20000000000 */
[----:B------:R-:W-:Y:S01]  /*fc90*/  UMOV UR10, URZ ;  /* 0x0000003f000a7c82 */ /* 0x000fe20008000000 */
[----:B---3--:R-:W-:-:S02]  /*fca0*/  IMAD R2, R2, 0x10000, R5 ;  /* 0x0001000002027824 */ /* 0x008fc400078e0205 */
[----:B----4-:R-:W-:Y:S02]  /*fcb0*/  IMAD R0, R0, 0x40, R4 ;  /* 0x0000004000007824 */ /* 0x010fe400078e0204 */
[----:B------:R-:W-:-:S07]  /*fcc0*/  VIADD R4, R2, 0x400 ;  /* 0x0000040002047836 */ /* 0x000fce0000000000 */
.L_x_4335:
[----:B------:R-:W3:Y:S01]  /*fcd0*/  LDL R5, [R1] ;  /* 0x0000000001057983 */ /* 0x000ee20000100800 */
[----:B------:R-:W-:-:S13]  /*fce0*/  @P0 ELECT P1, URZ, PT ;  /* 0x00000000003f082f */ /* 0x000fda0003820000 */
[----:B------:R-:W-:Y:S02]  /*fcf0*/  @P1 R2UR UR12, R18 ;  /* 0x00000000120c12ca */ /* 0x000fe400000e0000 */
[----:B------:R-:W-:Y:S02]  /*fd00*/  @P1 R2UR UR11, R0 ;  /* 0x00000000000b12ca */ /* 0x000fe400000e0000 */
[----:B------:R-:W-:Y:S02]  /*fd10*/  @P1 R2UR UR9, R3 ;  /* 0x00000000030912ca */ /* 0x000fe400000e0000 */
[----:B------:R-:W-:Y:S02]  /*fd20*/  @P1 R2UR UR8, R4 ;  /* 0x00000000040812ca */ /* 0x000fe400000e0000 */
[----:B------:R-:W-:Y:S02]  /*fd30*/  @P1 PLOP3.LUT P0, PT, P1, PT, PT, 0x8, 0x0 ;  /* 0x000000000000181c */ /* 0x000fe40000f0e170 */
[----:B---3--:R-:W-:-:S02]  /*fd40*/  @P1 R2UR UR13, R5 ;  /* 0x00000000050d12ca */ /* 0x008fc400000e0000 */
        /* <DEDUP_REMOVED lines=8> */
.L_x_4336:
        /* <DEDUP_REMOVED lines=16> */
.L_x_4337:
        /* <DEDUP_REMOVED lines=16> */
.L_x_4338:
        /* <DEDUP_REMOVED lines=16> */
.L_x_4339:
        /* <DEDUP_REMOVED lines=16> */
.L_x_4340:
        /* <DEDUP_REMOVED lines=16> */
.L_x_4341:
        /* <DEDUP_REMOVED lines=16> */
.L_x_4342:
        /* <DEDUP_REMOVED lines=11> */
.L_x_4330:
[----:B------:R-:W-:Y:S05]  /*10480*/  BSYNC B0 ;  /* 0x0000000000007941 */ /* 0x000fea0003800000 */
.L_x_4329:
[----:B-1----:R-:W3:Y:S01]  /*10490*/  LDL.LU R4, [R1+0x48] ;  /* 0x0000480001047983 */ /* 0x002ee20000300800 */
[----:B------:R-:W-:Y:S01]  /*104a0*/  BSSY B0, `(.L_x_4343) ;  /* 0x00002cf000007945 */ /* 0x000fe20003800000 */
[----:B---3--:R-:W-:-:S13]  /*104b0*/  ISETP.GE.AND P0, PT, R4, 0x41, PT ;  /* 0x000000410400780c */ /* 0x008fda0003f06270 */
[----:B------:R-:W-:Y:S05]  /*104c0*/  @!P0 BRA `(.L_x_4344) ;  /* 0x0000002c00308947 */ /* 0x000fea0003800000 */
[----:B------:R-:W3:Y:S01]  /*104d0*/  LDL R4, [R1+0x30] ;  /* 0x0000300001047983 */ /* 0x000ee20000100800 */
[----:B------:R-:W-:Y:S01]  /*104e0*/  IMAD.MOV.U32 R0, RZ, RZ, 0x1 ;  /* 0x00000001ff007424 */ /* 0x000fe200078e00ff */
[----:B------:R-:W-:Y:S01]  /*104f0*/  BSSY B2, `(.L_x_4345) ;  /* 0x00000f3000027945 */ /* 0x000fe20003800000 */
[----:B---3--:R-:W-:-:S05]  /*10500*/  IMAD.MOV R6, RZ, RZ, -R4 ;  /* 0x000000ffff067224 */ /* 0x008fca00078e0a04 */
[----:B------:R-:W-:-:S05]  /*10510*/  VIADDMNMX R6, R6, R0, 0xffffffff, !PT ;  /* 0xffffffff06067446 */ /* 0x000fca0007800100 */
[----:B------:R-:W-:-:S05]  /*10520*/  IMAD.IADD R0, R4, 0x1, R6 ;  /* 0x0000000104007824 */ /* 0x000fca00078e0206 */
[----:B------:R-:W-:-:S04]  /*10530*/  LOP3.LUT R0, R0, 0x1, RZ, 0xc0, !PT ;  /* 0x0000000100007812 */ /* 0x000fc800078ec0ff */
[----:B------:R-:W-:Y:S01]  /*10540*/  ISETP.NE.U32.AND P0, PT, R0, 0x1, PT ;  /* 0x000000010000780c */ /* 0x000fe20003f05070 */
[----:B------:R-:W-:-:S12]  /*10550*/  VIADD R0, R4, 0xfffffffe ;  /* 0xfffffffe04007836 */ /* 0x000fd80000000000 */
[----:B------:R-:W-:Y:S05]  /*10560*/  @P0 BRA `(.L_x_4346) ;  /* 0x0000000c00ac0947 */ /* 0x000fea0003800000 */
[----:B------:R-:W3:Y:S04]  /*10570*/  LDL R5, [R1+0x8] ;  /* 0x0000080001057983 */ /* 0x000ee80000100800 */
[----:B------:R-:W4:Y:S04]  /*10580*/  LDL.LU R4, [R1+0xc] ;  /* 0x00000c0001047983 */ /* 0x000f280000300800 */
[----:B------:R-:W5:Y:S01]  /*10590*/  LDL.LU R7, [R1+0x18] ;  /* 0x0000180001077983 */ /* 0x000f620000300800 */
[----:B------:R-:W-:Y:S01]  /*105a0*/  BSSY B1, `(.L_x_4347) ;  /* 0x00000e5000017945 */ /* 0x000fe20003800000 */
[----:B---3--:R-:W-:Y:S01]  /*105b0*/  LOP3.LUT P2, RZ, R5, 0x1, RZ, 0xc0, !PT ;  /* 0x0000000105ff7812 */ /* 0x008fe2000784c0ff */
[----:B----4-:R-:W-:-:S05]  /*105c0*/  VIADD R2, R4, 0x1 ;  /* 0x0000000104027836 */ /* 0x010fca0000000000 */
[----:B------:R-:W-:-:S04]  /*105d0*/  ISETP.NE.AND P0, PT, R2, 0x2, PT ;  /* 0x000000020200780c */ /* 0x000fc80003f05270 */
[----:B------:R-:W-:Y:S02]  /*105e0*/  SEL R3, RZ, 0x1, P0 ;  /* 0x00000001ff037807 */ /* 0x000fe40000000000 */
[----:B------:R-:W-:Y:S02]  /*105f0*/  SEL R8, R2, RZ, P0 ;  /* 0x000000ff02087207 */ /* 0x000fe40000000000 */
[----:B-----5:R-:W-:-:S05]  /*10600*/  LOP3.LUT R7, R7, R3, RZ, 0x3c, !PT ;  /* 0x0000000307077212 */ /* 0x020fca00078e3cff */
[----:B------:R0:W-:Y:S04]  /*10610*/  STL [R1+0x18], R7 ;  /* 0x0000180701007387 */ /* 0x0001e80000100800 */
[----:B------:R0:W-:Y:S01]  /*10620*/  STL [R1+0xc], R8 ;  /* 0x00000c0801007387 */ /* 0x0001e20000100800 */
[----:B------:R-:W-:Y:S05]  /*10630*/  @!P2 BRA `(.L_x_4348) ;  /* 0x0000000c006ca947 */ /* 0x000fea0003800000 */
[----:B------:R-:W-:Y:S02]  /*10640*/  ULDC.64 UR4, c[0x0][0x418] ;  /* 0x0001060000047ab9 */ /* 0x000fe40000000a00 */
[----:B------:R-:W-:-:S04]  /*10650*/  ISETP.NE.U32.AND P0, PT, RZ, UR4, PT ;  /* 0x00000004ff007c0c */ /* 0x000fc8000bf05070 */
[----:B------:R-:W-:-:S13]  /*10660*/  ISETP.NE.AND.EX P0, PT, RZ, UR5, PT, P0 ;  /* 0x00000005ff007c0c */ /* 0x000fda000bf05300 */
[----:B------:R-:W-:Y:S05]  /*10670*/  @!P0 BRA `(.L_x_4349) ;  /* 0x0000000000508947 */ /* 0x000fea0003800000 */
[----:B------:R-:W3:Y:S01]  /*10680*/  LDL R10, [R1+0x1c] ;  /* 0x00001c00010a7983 */ /* 0x000ee20000100800 */
[----:B------:R-:W1:Y:S01]  /*10690*/  LDC R5, c[0x0][0x43c] ;  /* 0x00010f00ff057b82 */ /* 0x000e620000000800 */
[----:B------:R-:W-:Y:S02]  /*106a0*/  ULDC.64 UR6, c[0x0][0x428] ;  /* 0x00010a0000067ab9 */ /* 0x000fe40000000a00 */
[----:B------:R-:W4:Y:S01]  /*106b0*/  LDL R9, [R1+0x10] ;  /* 0x0000100001097983 */ /* 0x000f220000100800 */
        /* <DEDUP_REMOVED lines=8> */
[----:B---3--:R-:W-:-:S04]  /*10740*/  IMAD R4, R10, UR6, RZ ;  /* 0x000000060a047c24 */ /* 0x008fc8000f8e02ff */
[C---:B----4-:R-:W-:Y:S02]  /*10750*/  IMAD R4, R9.reuse, UR7, R4 ;  /* 0x0000000709047c24 */ /* 0x050fe4000f8e0204 */
[----:B------:R-:W-:-:S04]  /*10760*/  IMAD.WIDE.U32 R2, R9, UR6, R2 ;  /* 0x0000000609027c25 */ /* 0x000fc8000f8e0002 */
[----:B------:R-:W-:Y:S01]  /*10770*/  IMAD.IADD R3, R4, 0x1, R3 ;  /* 0x0000000104037824 */ /* 0x000fe200078e0203 */
[----:B------:R-:W-:-:S04]  /*10780*/  LEA R4, P0, R2, UR4, 0x2 ;  /* 0x0000000402047c11 */ /* 0x000fc8000f8010ff */
[----:B------:R-:W-:-:S05]  /*10790*/  LEA.HI.X R5, R2, UR5, R3, 0x2, P0 ;  /* 0x0000000502057c11 */ /* 0x000fca00080f1403 */
[----:B------:R-:W3:Y:S04]  /*107a0*/  LDG.E R2, desc[UR38][R4.64] ;  /* 0x0000002604027981 */ /* 0x000ee8000c1e1900 */
[----:B---3--:R1:W-:Y:S02]  /*107b0*/  STL [R1], R2 ;  /* 0x0000000201007387 */ /* 0x0083e40000100800 */
.L_x_4349:
[----:B-1----:R-:W3:Y:S01]  /*107c0*/  LDL R2, [R1+0x4] ;  /* 0x0000040001027983 */ /* 0x002ee20000100800 */
[----:B------:R-:W1:Y:S02]  /*107d0*/  S2R R3, SR_TID.X ;  /* 0x0000000000037919 */ /* 0x000e640000002100 */
[----:B-1----:R-:W-:Y:S01]  /*107e0*/  LOP3.LUT R4, R3, 0x7f, RZ, 0xc0, !PT ;  /* 0x0000007f03047812 */ /* 0x002fe200078ec0ff */
[----:B------:R-:W-:Y:S03]  /*107f0*/  BSSY B3, `(.L_x_4350) ;  /* 0x0000006000037945 */ /* 0x000fe60003800000 */
[----:B------:R-:W-:Y:S01]  /*10800*/  ISETP.NE.AND P1, PT, R4, RZ, PT ;  /* 0x000000ff0400720c */ /* 0x000fe20003f25270 */
[----:B---3--:R-:W-:Y:S01]  /*10810*/  IMAD R3, R8, 0x8, R2 ;  /* 0x0000000808037824 */ /* 0x008fe200078e0202 */
[----:B------:R-:W-:-:S04]  /*10820*/  SHF.L.U32 R2, R7, 0x1f, RZ ;  /* 0x0000001f07027819 */ /* 0x000fc800000006ff */
[----:B------:R-:W1:Y:S02]  /*10830*/  SYNCS.PHASECHK.TRANS64.TRYWAIT P0, [R3+URZ+0x38840], R2 ;  /* 0x03884002030075a7 */ /* 0x000e64000800017f */
[----:B-1----:R-:W-:Y:S05]  /*10840*/  @!P0 BRA `(.L_x_4351) ;  /* 0x0000004c00788947 */ /* 0x002fea0003800000 */
.L_x_4464:
[----:B------:R-:W-:Y:S05]  /*10850*/  BSYNC B3 ;  /* 0x0000000000037941 */ /* 0x000fea0003800000 */
.L_x_4350:
[----:B------:R-:W-:Y:S04]  /*10860*/  BSSY B3, `(.L_x_4352) ;  /* 0x0000009000037945 */ /* 0x000fe80003800000 */
[----:B------:R-:W-:Y:S05]  /*10870*/  @P1 BRA `(.L_x_4353) ;  /* 0x00000000001c1947 */ /* 0x000fea0003800000 */
[----:B------:R-:W3:Y:S02]  /*10880*/  S2R R4, SR_TID.X ;  /* 0x0000000000047919 */ /* 0x000ee40000002100 */
[----:B---3--:R-:W-:Y:S01]  /*10890*/  LOP3.LUT R5, R4, 0x1f, RZ, 0xc0, !PT ;  /* 0x0000001f04057812 */ /* 0x008fe200078ec0ff */
[----:B------:R-:W-:-:S03]  /*108a0*/  IMAD.MOV.U32 R4, RZ, RZ, 0x2000 ;  /* 0x00002000ff047424 */ /* 0x000fc600078e00ff */
[----:B------:R-:W-:Y:S01]  /*108b0*/  ISETP.NE.AND P0, PT, R5, RZ, PT ;  /* 0x000000ff0500720c */ /* 0x000fe20003f05270 */
[----:B------:R3:W-:-:S12]  /*108c0*/  SYNCS.ARRIVE.TRANS64 RZ, [R3+URZ+0x38830], R4 ;  /* 0x0388300403ff79a7 */ /* 0x0007d8000800003f */
[----:B---3--:R-:W-:Y:S05]  /*108d0*/  @!P0 BRA `(.L_x_4353) ;  /* 0x0000000000048947 */ /* 0x008fea0003800000 */
[----:B------:R-:W-:Y:S01]  /*108e0*/  BPT.TRAP 0x1 ;  /* 0x000000040000795c */ /* 0x000fe20000300000 */
.L_x_4353:
[----:B------:R-:W-:Y:S05]  /*108f0*/  BSYNC B3 ;  /* 0x0000000000037941 */ /* 0x000fea0003800000 */
.L_x_4352:
[----:B0-----:R-:W3:Y:S04]  /*10900*/  LDL R8, [R1+0x4] ;  /* 0x0000040001087983 */ /* 0x001ee80000100800 */
[----:B------:R-:W3:Y:S04]  /*10910*/  LDL R4, [R1+0xc] ;  /* 0x00000c0001047983 */ /* 0x000ee80000100800 */
[----:B------:R-:W4:Y:S01]  /*10920*/  LDL R5, [R1+0x20] ;  /* 0x0000200001057983 */ /* 0x000f220000100800 */
        /* <DEDUP_REMOVED lines=8> */
[----:B----4-:R-:W-:Y:S02]  /*109b0*/  IMAD R0, R0, 0x40, R5 ;  /* 0x0000004000007824 */ /* 0x010fe400078e0205 */
[----:B------:R-:W-:Y:S02]  /*109c0*/  VIADD R4, R4, 0x22400 ;  /* 0x0002240004047836 */ /* 0x000fe40000000000 */
[----:B------:R-:W-:-:S07]  /*109d0*/  VIADD R5, R3, 0x38830 ;  /* 0x0003883003057836 */ /* 0x000fce0000000000 */
.L_x_4354:
        /* <DEDUP_REMOVED lines=11> */
[----:B------:R-:W0:Y:S01]  /*10a90*/  SYNCS.PHASECHK.TRANS64.TRYWAIT P0, [R3+URZ+0x38860], R2 ;  /* 0x03886002030075a7 */ /* 0x000e22000800017f */
[----:B------:R-:W-:Y:S04]  /*10aa0*/  BSSY B3, `(.L_x_4355) ;  /* 0x0000002000037945 */ /* 0x000fe80003800000 */
[----:B0-----:R-:W-:Y:S05]  /*10ab0*/  @!P0 BRA `(.L_x_4356) ;  /* 0x0000004800f08947 */ /* 0x001fea0003800000 */
.L_x_4465:
[----:B------:R-:W-:Y:S05]  /*10ac0*/  BSYNC B3 ;  /* 0x0000000000037941 */ /* 0x000fea0003800000 */
.L_x_4355:
[----:B------:R-:W-:Y:S01]  /*10ad0*/  BSSY B3, `(.L_x_4357) ;  /* 0x000000b000037945 */ /* 0x000fe20003800000 */
[----:B------:R-:W-:Y:S02]  /*10ae0*/  IMAD.MOV.U32 R8, RZ, RZ, 0x0 ;  /* 0x00000000ff087424 */ /* 0x000fe400078e00ff */
[----:B------:R-:W-:Y:S01]  /*10af0*/  IMAD.MOV.U32 R9, RZ, RZ, 0x14f00000 ;  /* 0x14f00000ff097424 */ /* 0x000fe200078e00ff */
[----:B------:R-:W-:Y:S06]  /*10b00*/  @P1 BRA `(.L_x_4358) ;  /* 0x00000000001c1947 */ /* 0x000fec0003800000 */
[----:B------:R-:W3:Y:S01]  /*10b10*/  S2R R4, SR_TID.X ;  /* 0x0000000000047919 */ /* 0x000ee20000002100 */
[----:B01----:R-:W-:-:S04]  /*10b20*/  IMAD.MOV.U32 R2, RZ, RZ, 0x10000 ;  /* 0x00010000ff027424 */ /* 0x003fc800078e00ff */
[----:B------:R4:W-:Y:S01]  /*10b30*/  SYNCS.ARRIVE.TRANS64 RZ, [R3+URZ+0x38850], R2 ;  /* 0x0388500203ff79a7 */ /* 0x0009e2000800003f */
[----:B---3--:R-:W-:-:S04]  /*10b40*/  LOP3.LUT R4, R4, 0x1f, RZ, 0xc0, !PT ;  /* 0x0000001f04047812 */ /* 0x008fc800078ec0ff */
[----:B------:R-:W-:-:S13]  /*10b50*/  ISETP.NE.AND P0, PT, R4, RZ, PT ;  /* 0x000000ff0400720c */ /* 0x000fda0003f05270 */
[----:B----4-:R-:W-:Y:S05]  /*10b60*/  @!P0 BRA `(.L_x_4358) ;  /* 0x0000000000048947 */ /* 0x010fea0003800000 */
[----:B------:R-:W-:Y:S01]  /*10b70*/  BPT.TRAP 0x1 ;  /* 0x000000040000795c */ /* 0x000fe20000300000 */
.L_x_4358:
[----:B------:R-:W-:Y:S05]  /*10b80*/  BSYNC B3 ;  /* 0x0000000000037941 */ /* 0x000fea0003800000 */
.L_x_4357:
[----:B------:R-:W3:Y:S04]  /*10b90*/  LDL R4, [R1+0x4] ;  /* 0x0000040001047983 */ /* 0x000ee80000100800 */
[----:B01----:R-:W3:Y:S01]  /*10ba0*/  LDL R2, [R1+0xc] ;  /* 0x00000c0001027983 */ /* 0x003ee20000100800 */
        /* <DEDUP_REMOVED lines=9> */
.L_x_4359:
        /* <DEDUP_REMOVED lines=16> */
.L_x_4360:
        /* <DEDUP_REMOVED lines=16> */
.L_x_4361:
        /* <DEDUP_REMOVED lines=16> */
.L_x_4362:
        /* <DEDUP_REMOVED lines=16> */
.L_x_4363:
        /* <DEDUP_REMOVED lines=16> */
.L_x_4364:
        /* <DEDUP_REMOVED lines=16> */
.L_x_4365:
        /* <DEDUP_REMOVED lines=16> */
.L_x_4366:
        /* <DEDUP_REMOVED lines=10> */
[----:B-1----:R-:W-:Y:S05]  /*113e0*/  @P0 BRA.U.ANY `(.L_x_4366) ;  /* 0xfffffffd00d40947 */ /* 0x002fea000393ffff */
.L_x_4348:
[----:B------:R-:W-:Y:S05]  /*113f0*/  BSYNC B1 ;  /* 0x0000000000017941 */ /* 0x000fea0003800000 */
.L_x_4347:
[----:B------:R-:W3:Y:S02]  /*11400*/  LDL.LU R4, [R1+0x30] ;  /* 0x0000300001047983 */ /* 0x000ee40000300800 */
[----:B---3--:R-:W-:-:S07]  /*11410*/  VIADD R0, R4, 0xfffffffd ;  /* 0xfffffffd04007836 */ /* 0x008fce0000000000 */
.L_x_4346:
[----:B------:R-:W-:Y:S05]  /*11420*/  BSYNC B2 ;  /* 0x0000000000027941 */ /* 0x000fea0003800000 */
.L_x_4345:
[----:B------:R-:W3:Y:S01]  /*11430*/  LDL.LU R2, [R1+0x2c] ;  /* 0x00002c0001027983 */ /* 0x000ee20000300800 */
[----:B------:R-:W-:-:S05]  /*11440*/  IMAD.MOV R6, RZ, RZ, -R6 ;  /* 0x000000ffff067224 */ /* 0x000fca00078e0a06 */
[----:B---3--:R-:W-:-:S13]  /*11450*/  ISETP.NE.AND P0, PT, R2, R6, PT ;  /* 0x000000060200720c */ /* 0x008fda0003f05270 */
[----:B------:R-:W-:Y:S05]  /*11460*/  @!P0 BRA `(.L_x_4344) ;  /* 0x0000001c00488947 */ /* 0x000fea0003800000 */
.L_x_4407:
[----:B------:R-:W3:Y:S04]  /*11470*/  LDL R4, [R1+0x8] ;  /* 0x0000080001047983 */ /* 0x000ee80000100800 */
[----:B0-----:R-:W0:Y:S04]  /*11480*/  LDL.LU R3, [R1+0xc] ;  /* 0x00000c0001037983 */ /* 0x001e280000300800 */
[----:B------:R-:W4:Y:S01]  /*11490*/  LDL.LU R2, [R1+0x18] ;  /* 0x0000180001027983 */ /* 0x000f220000300800 */
[----:B------:R-:W-:Y:S05]  /*114a0*/  YIELD ;  /* 0x0000000000007946 */ /* 0x000fea0003800000 */
[----:B------:R-:W-:Y:S01]  /*114b0*/  BSSY B1, `(.L_x_4367) ;  /* 0x00000e2000017945 */ /* 0x000fe20003800000 */
[----:B---3--:R-:W-:Y:S01]  /*114c0*/  LOP3.LUT P1, RZ, R4, 0x1, RZ, 0xc0, !PT ;  /* 0x0000000104ff7812 */ /* 0x008fe2000782c0ff */
[----:B0-----:R-:W-:-:S05]  /*114d0*/  VIADD R7, R3, 0x1 ;  /* 0x0000000103077836 */ /* 0x001fca0000000000 */
        /* <DEDUP_REMOVED lines=10> */
[----:B------:R-:W3:Y:S01]  /*11580*/  LDL R9, [R1+0x1c] ;  /* 0x00001c0001097983 */ /* 0x000ee20000100800 */
[----:B------:R-:W0:Y:S01]  /*11590*/  LDC R8, c[0x0][0x43c] ;  /* 0x00010f00ff087b82 */ /* 0x000e220000000800 */
        /* <DEDUP_REMOVED lines=18> */
.L_x_4369:
[----:B0-----:R-:W3:Y:S01]  /*116c0*/  LDL R2, [R1+0x4] ;  /* 0x0000040001027983 */ /* 0x001ee20000100800 */
[----:B------:R-:W0:Y:S01]  /*116d0*/  S2R R3, SR_TID.X ;  /* 0x0000000000037919 */ /* 0x000e220000002100 */
[----:B------:R-:W-:Y:S01]  /*116e0*/  BSSY B2, `(.L_x_4370) ;  /* 0x0000007000027945 */ /* 0x000fe20003800000 */
[----:B0-----:R-:W-:-:S04]  /*116f0*/  LOP3.LUT R3, R3, 0x7f, RZ, 0xc0, !PT ;  /* 0x0000007f03037812 */ /* 0x001fc800078ec0ff */
[----:B------:R-:W-:Y:S01]  /*11700*/  ISETP.NE.AND P1, PT, R3, RZ, PT ;  /* 0x000000ff0300720c */ /* 0x000fe20003f25270 */
[----:B---3--:R-:W-:Y:S01]  /*11710*/  IMAD R4, R7, 0x8, R2 ;  /* 0x0000000807047824 */ /* 0x008fe200078e0202 */
[----:B------:R-:W-:-:S04]  /*11720*/  SHF.L.U32 R2, R6, 0x1f, RZ ;  /* 0x0000001f06027819 */ /* 0x000fc800000006ff */
[----:B------:R-:W0:Y:S02]  /*11730*/  SYNCS.PHASECHK.TRANS64.TRYWAIT P0, [R4+URZ+0x38840], R2 ;  /* 0x03884002040075a7 */ /* 0x000e24000800017f */
[----:B0-----:R-:W-:Y:S05]  /*11740*/  @!P0 BRA `(.L_x_4371) ;  /* 0x0000003c00e08947 */ /* 0x001fea0003800000 */
.L_x_4466:
[----:B------:R-:W-:Y:S05]  /*11750*/  BSYNC B2 ;  /* 0x0000000000027941 */ /* 0x000fea0003800000 */
.L_x_4370:
        /* <DEDUP_REMOVED lines=9> */
.L_x_4373:
[----:B------:R-:W-:Y:S05]  /*117f0*/  BSYNC B2 ;  /* 0x0000000000027941 */ /* 0x000fea0003800000 */
.L_x_4372:
        /* <DEDUP_REMOVED lines=13> */
.L_x_4374:
        /* <DEDUP_REMOVED lines=11> */
[----:B------:R-:W1:Y:S01]  /*11980*/  SYNCS.PHASECHK.TRANS64.TRYWAIT P0, [R4+URZ+0x38860], R2 ;  /* 0x03886002040075a7 */ /* 0x000e62000800017f */
[----:B------:R-:W-:Y:S04]  /*11990*/  BSSY B2, `(.L_x_4375) ;  /* 0x0000002000027945 */ /* 0x000fe80003800000 */
[----:B-1----:R-:W-:Y:S05]  /*119a0*/  @!P0 BRA `(.L_x_4376) ;  /* 0x0000003c005c8947 */ /* 0x002fea0003800000 */
.L_x_4467:
[----:B------:R-:W-:Y:S05]  /*119b0*/  BSYNC B2 ;  /* 0x0000000000027941 */ /* 0x000fea0003800000 */
.L_x_4375:
        /* <DEDUP_REMOVED lines=11> */
.L_x_4378:
[----:B------:R-:W-:Y:S05]  /*11a70*/  BSYNC B2 ;  /* 0x0000000000027941 */ /* 0x000fea0003800000 */
.L_x_4377:
        /* <DEDUP_REMOVED lines=10> */
.L_x_4379:
        /* <DEDUP_REMOVED lines=16> */
.L_x_4380:
        /* <DEDUP_REMOVED lines=16> */
.L_x_4381:
        /* <DEDUP_REMOVED lines=16> */
.L_x_4382:
        /* <DEDUP_REMOVED lines=16> */
.L_x_4383:
        /* <DEDUP_REMOVED lines=16> */
.L_x_4384:
        /* <DEDUP_REMOVED lines=16> */
.L_x_4385:
        /* <DEDUP_REMOVED lines=16> */
.L_x_4386:
        /* <DEDUP_REMOVED lines=11> */
.L_x_4368:
[----:B------:R-:W-:Y:S05]  /*122d0*/  BSYNC B1 ;  /* 0x0000000000017941 */ /* 0x000fea0003800000 */
.L_x_4367:
        /* <DEDUP_REMOVED lines=36> */
.L_x_4389:
[----:B-1----:R-:W3:Y:S01]  /*12520*/  LDL R2, [R1+0x4] ;  /* 0x0000040001027983 */ /* 0x002ee20000100800 */
[----:B------:R-:W1:Y:S01]  /*12530*/  S2R R3, SR_TID.X ;  /* 0x0000000000037919 */ /* 0x000e620000002100 */
[----:B------:R-:W-:Y:S01]  /*12540*/  BSSY B2, `(.L_x_4390) ;  /* 0x0000007000027945 */ /* 0x000fe20003800000 */
[----:B-1----:R-:W-:-:S04]  /*12550*/  LOP3.LUT R3, R3, 0x7f, RZ, 0xc0, !PT ;  /* 0x0000007f03037812 */ /* 0x002fc800078ec0ff */
[----:B------:R-:W-:Y:S01]  /*12560*/  ISETP.NE.AND P1, PT, R3, RZ, PT ;  /* 0x000000ff0300720c */ /* 0x000fe20003f25270 */
[----:B---3--:R-:W-:Y:S01]  /*12570*/  IMAD R4, R9, 0x8, R2 ;  /* 0x0000000809047824 */ /* 0x008fe200078e0202 */
[----:B------:R-:W-:-:S04]  /*12580*/  SHF.L.U32 R2, R8, 0x1f, RZ ;  /* 0x0000001f08027819 */ /* 0x000fc800000006ff */
[----:B------:R-:W1:Y:S02]  /*12590*/  SYNCS.PHASECHK.TRANS64.TRYWAIT P0, [R4+URZ+0x38840], R2 ;  /* 0x03884002040075a7 */ /* 0x000e64000800017f */
[----:B-1----:R-:W-:Y:S05]  /*125a0*/  @!P0 BRA `(.L_x_4391) ;  /* 0x0000003000708947 */ /* 0x002fea0003800000 */
.L_x_4468:
[----:B------:R-:W-:Y:S05]  /*125b0*/  BSYNC B2 ;  /* 0x0000000000027941 */ /* 0x000fea0003800000 */
.L_x_4390:
        /* <DEDUP_REMOVED lines=9> */
.L_x_4393:
[----:B------:R-:W-:Y:S05]  /*12650*/  BSYNC B2 ;  /* 0x0000000000027941 */ /* 0x000fea0003800000 */
.L_x_4392:
        /* <DEDUP_REMOVED lines=14> */
.L_x_4394:
        /* <DEDUP_REMOVED lines=14> */
.L_x_4469:
[----:B------:R-:W-:Y:S05]  /*12820*/  BSYNC B2 ;  /* 0x0000000000027941 */ /* 0x000fea0003800000 */
.L_x_4395:
        /* <DEDUP_REMOVED lines=11> */
.L_x_4398:
[----:B------:R-:W-:Y:S05]  /*128e0*/  BSYNC B2 ;  /* 0x0000000000027941 */ /* 0x000fea0003800000 */
.L_x_4397:
[----:B------:R-:W3:Y:S04]  /*128f0*/  LDL R8, [R1+0x4] ;  /* 0x0000040001087983 */ /* 0x000ee80000100800 */
        /* <DEDUP_REMOVED lines=10> */
.L_x_4399:
        /* <DEDUP_REMOVED lines=16> */
.L_x_4400:
        /* <DEDUP_REMOVED lines=16> */
.L_x_4401:
        /* <DEDUP_REMOVED lines=16> */
.L_x_4402:
        /* <DEDUP_REMOVED lines=16> */
.L_x_4403:
        /* <DEDUP_REMOVED lines=16> */
.L_x_4404:
        /* <DEDUP_REMOVED lines=16> */
.L_x_4405:
        /* <DEDUP_REMOVED lines=16> */
.L_x_4406:
        /* <DEDUP_REMOVED lines=11> */
.L_x_4388:
[----:B------:R-:W-:Y:S05]  /*13150*/  BSYNC B1 ;  /* 0x0000000000017941 */ /* 0x000fea0003800000 */
.L_x_4387:
[C---:B------:R-:W-:Y:S01]  /*13160*/  ISETP.GT.AND P0, PT, R0.reuse, 0x1, PT ;  /* 0x000000010000780c */ /* 0x040fe20003f04270 */
[----:B------:R-:W-:-:S12]  /*13170*/  VIADD R0, R0, 0xfffffffe ;  /* 0xfffffffe00007836 */ /* 0x000fd80000000000 */
[----:B------:R-:W-:Y:S05]  /*13180*/  @P0 BRA `(.L_x_4407) ;  /* 0xffffffe000b80947 */ /* 0x000fea000383ffff */
.L_x_4344:
[----:B------:R-:W-:Y:S05]  /*13190*/  BSYNC B0 ;  /* 0x0000000000007941 */ /* 0x000fea0003800000 */
.L_x_4343:
[----:B------:R-:W3:Y:S04]  /*131a0*/  LDL.LU R4, [R1+0xc] ;  /* 0x00000c0001047983 */ /* 0x000ee80000300800 */
[----:B------:R-:W4:Y:S01]  /*131b0*/  LDL.LU R3, [R1+0x18] ;  /* 0x0000180001037983 */ /* 0x000f220000300800 */
[----:B------:R-:W1:Y:S01]  /*131c0*/  S2R R2, SR_TID.X ;  /* 0x0000000000027919 */ /* 0x000e620000002100 */
[----:B------:R-:W-:Y:S01]  /*131d0*/  BSSY B0, `(.L_x_4408) ;  /* 0x0000015000007945 */ /* 0x000fe20003800000 */
[----:B-1----:R-:W-:-:S04]  /*131e0*/  LOP3.LUT R2, R2, 0x7f, RZ, 0xc0, !PT ;  /* 0x0000007f02027812 */ /* 0x002fc800078ec0ff */
[----:B------:R-:W-:Y:S01]  /*131f0*/  ISETP.NE.AND P1, PT, R2, RZ, PT ;  /* 0x000000ff0200720c */ /* 0x000fe20003f25270 */
[----:B---3--:R-:W-:-:S05]  /*13200*/  VIADD R0, R4, 0x1 ;  /* 0x0000000104007836 */ /* 0x008fca0000000000 */
[----:B------:R-:W-:-:S04]  /*13210*/  ISETP.NE.AND P0, PT, R0, 0x2, PT ;  /* 0x000000020000780c */ /* 0x000fc80003f05270 */
[----:B------:R-:W-:-:S04]  /*13220*/  SEL R2, RZ, 0x1, P0 ;  /* 0x00000001ff027807 */ /* 0x000fc80000000000 */
[----:B----4-:R-:W-:-:S05]  /*13230*/  LOP3.LUT R3, R3, R2, RZ, 0x3c, !PT ;  /* 0x0000000203037212 */ /* 0x010fca00078e3cff */
[----:B------:R1:W-:Y:S01]  /*13240*/  STL [R1+0x18], R3 ;  /* 0x0000180301007387 */ /* 0x0003e20000100800 */
[----:B------:R-:W-:Y:S05]  /*13250*/  @P1 BRA `(.L_x_4409) ;  /* 0x0000000000301947 */ /* 0x000fea0003800000 */
[----:B-1----:R-:W1:Y:S01]  /*13260*/  S2R R3, SR_LANEID ;  /* 0x0000000000037919 */ /* 0x002e620000000000 */
[----:B------:R-:W-:Y:S01]  /*13270*/  VOTEU.ANY UR4, UPT, PT ;  /* 0x0000000000047886 */ /* 0x000fe200038e0100 */
[----:B------:R-:W3:Y:S01]  /*13280*/  LDC.64 R4, c[0x0][0xd60] ;  /* 0x00035800ff047b82 */ /* 0x000ee20000000a00 */
[----:B------:R-:W1:Y:S02]  /*13290*/  FLO.U32 R2, UR4 ;  /* 0x0000000400027d00 */ /* 0x000e6400080e0000 */
[----:B-1----:R-:W-:-:S06]  /*132a0*/  ISETP.EQ.U32.AND P1, PT, R2, R3, PT ;  /* 0x000000030200720c */ /* 0x002fcc0003f22070 */
[----:B------:R-:W3:Y:S07]  /*132b0*/  POPC R3, UR4 ;  /* 0x0000000400037d09 */ /* 0x000eee0008000000 */
[----:B---3--:R-:W3:Y:S04]  /*132c0*/  @P1 ATOMG.E.ADD.STRONG.GPU PT, R3, desc[UR38][R4.64], R3 ;  /* 0x00000003040319a8 */ /* 0x008ee800081ee1e6 */
[----:B---3--:R1:W3:Y:S02]  /*132d0*/  SHFL.IDX PT, R3, R3, R2, 0x1f ;  /* 0x00001f0203037589 */ /* 0x0082e400000e0000 */
[----:B-1----:R-:W1:Y:S02]  /*132e0*/  S2R R2, SR_LTMASK ;  /* 0x0000000000027919 */ /* 0x002e640000003900 */
[----:B-1----:R-:W-:-:S06]  /*132f0*/  LOP3.LUT R2, R2, UR4, RZ, 0xc0, !PT ;  /* 0x0000000402027c12 */ /* 0x002fcc000f8ec0ff */
[----:B------:R-:W3:Y:S02]  /*13300*/  POPC R2, R2 ;  /* 0x0000000200027309 */ /* 0x000ee40000000000 */
[----:B---3--:R-:W-:-:S07]  /*13310*/  IADD3 R16, R3, UR36, R2 ;  /* 0x0000002403107c10 */ /* 0x008fce000fffe002 */
.L_x_4409:
[----:B------:R-:W-:Y:S05]  /*13320*/  BSYNC B0 ;  /* 0x0000000000007941 */ /* 0x000fea0003800000 */
.L_x_4408:
[----:B------:R-:W-:-:S05]  /*13330*/  SEL R0, R0, RZ, P0 ;  /* 0x000000ff00007207 */ /* 0x000fca0000000000 */
[----:B------:R3:W-:Y:S02]  /*13340*/  STL [R1+0xc], R0 ;  /* 0x00000c0001007387 */ /* 0x0007e40000100800 */
.L_x_4305:
[----:B------:R-:W-:Y:S05]  /*13350*/  BSYNC B7 ;  /* 0x0000000000077941 */ /* 0x000fea0003800000 */
.L_x_4303:
[----:B---3--:R-:W3:Y:S02]  /*13360*/  LDL R0, [R1+0x8] ;  /* 0x0000080001007983 */ /* 0x008ee40000100800 */
[----:B---3--:R-:W-:-:S13]  /*13370*/  LOP3.LUT P0, RZ, R0, 0x40, RZ, 0xc0, !PT ;  /* 0x0000004000ff7812 */ /* 0x008fda000780c0ff */
[----:B------:R-:W-:Y:S05]  /*13380*/  @!P0 BRA `(.L_x_4410) ;  /* 0x0000000000288947 */ /* 0x000fea0003800000 */
[----:B------:R-:W-:Y:S05]  /*13390*/  WARPSYNC.ALL ;  /* 0x0000000000007948 */ /* 0x000fea0003800000 */
[----:B------:R-:W3:Y:S08]  /*133a0*/  S2UR UR5, SR_CgaCtaId ;  /* 0x00000000000579c3 */ /* 0x000ef00000008800 */
[----:B------:R-:W-:Y:S06]  /*133b0*/  BAR.SYNC.DEFER_BLOCKING 0x5, 0x180 ;  /* 0x0146000000007b1d */ /* 0x000fec0000010000 */
[----:B------:R-:W-:-:S02]  /*133c0*/  UMOV UR4, 0x400 ;  /* 0x0000040000047882 */ /* 0x000fc40000000000 */
[----:B---3--:R-:W-:-:S06]  /*133d0*/  ULEA UR4, UR5, UR4, 0x18 ;  /* 0x0000000405047291 */ /* 0x008fcc000f8ec03f */
[----:B------:R-:W-:-:S05]  /*133e0*/  IMAD.U32 R0, RZ, RZ, UR4 ;  /* 0x00000004ff007e24 */ /* 0x000fca000f8e00ff */
[----:B------:R3:W4:Y:S04]  /*133f0*/  LDS.128 R16, [R0+0x388d0] ;  /* 0x0388d00000107984 */ /* 0x0007280000000c00 */
[----:B------:R3:W-:Y:S01]  /*13400*/  STL [R1+0x4], R0 ;  /* 0x0000040001007387 */ /* 0x0007e20000100800 */
[----:B------:R-:W-:Y:S06]  /*13410*/  BAR.ARV 0x4, 0x180 ;  /* 0x0106000000007b1d */ /* 0x000fec0000002000 */
[----:B------:R-:W-:Y:S05]  /*13420*/  BRA `(.L_x_4411) ;  /* 0x0000000800487947 */ /* 0x000fea0003800000 */
.L_x_4410:
[----:B------:R-:W0:Y:S01]  /*13430*/  S2R R0, SR_TID.X ;  /* 0x0000000000007919 */ /* 0x000e220000002100 */
[----:B------:R-:W-:Y:S01]  /*13440*/  UMOV UR4, 0xffffffff ;  /* 0xffffffff00047882 */ /* 0x000fe20000000000 */
[----:B01----:R-:W-:-:S04]  /*13450*/  LOP3.LUT R7, R0, 0x1f, RZ, 0xc0, !PT ;  /* 0x0000001f00077812 */ /* 0x003fc800078ec0ff */
        /* <DEDUP_REMOVED lines=13> */
[----:B------:R-:W-:Y:S01]  /*13530*/  SHFL.IDX PT, R4, R16, 0x1, 0x1f ;  /* 0x00201f0010047f89 */ /* 0x000fe200000e0000 */
[----:B0-----:R-:W-:Y:S02]  /*13540*/  IMAD.MOV.U32 R2, RZ, RZ, RZ ;  /* 0x000000ffff027224 */ /* 0x001fe400078e00ff */
[----:B---3--:R-:W-:Y:S01]  /*13550*/  @!P1 IMAD.MOV.U32 R2, RZ, RZ, R3 ;  /* 0x000000ffff029224 */ /* 0x008fe200078e0003 */
        /* <DEDUP_REMOVED lines=17> */
.L_x_4479:
[----:B------:R-:W-:Y:S02]  /*13670*/  ULDC UR4, c[0x0][0xd38] ;  /* 0x00034e0000047ab9 */ /* 0x000fe40000000800 */
[----:B------:R-:W-:-:S04]  /*13680*/  IMAD.U32 R16, RZ, RZ, UR4 ;  /* 0x00000004ff107e24 */ /* 0x000fc8000f8e00ff */
[----:B-1----:R-:W-:-:S04]  /*13690*/  IMAD R6, R6, R16, RZ ;  /* 0x0000001006067224 */ /* 0x002fc800078e02ff */
[----:B------:R-:W-:-:S05]  /*136a0*/  IMAD.IADD R4, R4, 0x1, R6 ;  /* 0x0000000104047824 */ /* 0x000fca00078e0206 */
[----:B------:R-:W-:-:S13]  /*136b0*/  ISETP.GT.AND P6, PT, R4, R0, PT ;  /* 0x000000000400720c */ /* 0x000fda0003fc4270 */
[----:B------:R-:W-:Y:S05]  /*136c0*/  @P6 BRA `(.L_x_4413) ;  /* 0x00000000009c6947 */ /* 0x000fea0003800000 */
.L_x_4418:
[----:B------:R-:W1:Y:S01]  /*136d0*/  LDC R2, c[0x0][0xd3c] ;  /* 0x00034f00ff027b82 */ /* 0x000e620000000800 */
[----:B------:R-:W-:-:S05]  /*136e0*/  VIADD R19, R19, 0x1f ;  /* 0x0000001f13137836 */ /* 0x000fca0000000000 */
[----:B-1----:R-:W-:-:S13]  /*136f0*/  ISETP.GE.AND P6, PT, R19, R2, PT ;  /* 0x000000021300720c */ /* 0x002fda0003fc6270 */
        /* <DEDUP_REMOVED lines=11> */
.L_x_4416:
[----:B------:R-:W-:Y:S05]  /*137b0*/  BSYNC B0 ;  /* 0x0000000000007941 */ /* 0x000fea0003800000 */
.L_x_4415:
[----:B------:R-:W-:-:S03]  /*137c0*/  UMOV UR4, 0xffffffff ;  /* 0xffffffff00047882 */ /* 0x000fc60000000000 */
[----:B------:R-:W-:Y:S05]  /*137d0*/  BRA.DIV UR4, `(.L_x_4417) ;  /* 0x0000002604487947 */ /* 0x000fea000b800000 */
        /* <DEDUP_REMOVED lines=16> */
.L_x_4487:
[----:B------:R-:W-:Y:S02]  /*138e0*/  ULDC UR4, c[0x0][0xd38] ;  /* 0x00034e0000047ab9 */ /* 0x000fe40000000800 */
[----:B------:R-:W-:-:S04]  /*138f0*/  IMAD.U32 R16, RZ, RZ, UR4 ;  /* 0x00000004ff107e24 */ /* 0x000fc8000f8e00ff */
[----:B-1----:R-:W-:-:S04]  /*13900*/  IMAD R6, R6, R16, RZ ;  /* 0x0000001006067224 */ /* 0x002fc800078e02ff */
[----:B------:R-:W-:-:S05]  /*13910*/  IMAD.IADD R4, R6, 0x1, R4 ;  /* 0x0000000106047824 */ /* 0x000fca00078e0204 */
[----:B------:R-:W-:-:S13]  /*13920*/  ISETP.GT.AND P6, PT, R4, R0, PT ;  /* 0x000000000400720c */ /* 0x000fda0003fc4270 */
[----:B------:R-:W-:Y:S05]  /*13930*/  @!P6 BRA `(.L_x_4418) ;  /* 0xfffffffc0064e947 */ /* 0x000fea000383ffff */
.L_x_4413:
[----:B------:R-:W-:Y:S01]  /*13940*/  IMAD.IADD R6, R4, 0x1, -R6 ;  /* 0x0000000104067824 */ /* 0x000fe200078e0a06 */
[----:B------:R-:W-:-:S03]  /*13950*/  UMOV UR4, 0xffffffff ;  /* 0xffffffff00047882 */ /* 0x000fc60000000000 */
[----:B------:R-:W-:-:S05]  /*13960*/  IMAD R4, R3, R16, R6 ;  /* 0x0000001003047224 */ /* 0x000fca00078e0206 */
[----:B------:R-:W-:Y:S01]  /*13970*/  ISETP.GT.AND P6, PT, R4, R0, PT ;  /* 0x000000000400720c */ /* 0x000fe20003fc4270 */
[----:B------:R-:W-:-:S12]  /*13980*/  BRA.DIV UR4, `(.L_x_4419) ;  /* 0x0000002604b47947 */ /* 0x000fd8000b800000 */
[----:B------:R-:W-:-:S04]  /*13990*/  VOTE.ANY R5, PT, !P6 ;  /* 0x0000000000057806 */ /* 0x000fc800070e0100 */
[----:B------:R-:W1:Y:S02]  /*139a0*/  POPC R4, R5 ;  /* 0x0000000500047309 */ /* 0x000e640000000000 */
[----:B-1----:R1:W3:Y:S02]  /*139b0*/  SHFL.IDX PT, R17, R2, R4, 0x1f ;  /* 0x00001f0402117589 */ /* 0x0022e400000e0000 */
.L_x_4491:
[----:B------:R-:W-:Y:S01]  /*139c0*/  ISETP.NE.AND P0, PT, R5, RZ, PT ;  /* 0x000000ff0500720c */ /* 0x000fe20003f05270 */
[----:B-1----:R-:W-:-:S12]  /*139d0*/  IMAD.MOV.U32 R2, RZ, RZ, RZ ;  /* 0x000000ffff027224 */ /* 0x002fd800078e00ff */
[----:B------:R-:W-:Y:S05]  /*139e0*/  @!P0 BRA `(.L_x_4420) ;  /* 0x0000000000108947 */ /* 0x000fea0003800000 */
[----:B------:R-:W-:Y:S01]  /*139f0*/  UMOV UR4, 0xffffffff ;  /* 0xffffffff00047882 */ /* 0x000fe20000000000 */
[----:B------:R-:W-:Y:S02]  /*13a00*/  VIADD R12, R4, 0xffffffff ;  /* 0xffffffff040c7836 */ /* 0x000fe40000000000 */
[----:B------:R-:W-:Y:S05]  /*13a10*/  BRA.DIV UR4, `(.L_x_4421) ;  /* 0x0000002604d87947 */ /* 0x000fea000b800000 */
[----:B------:R1:W4:Y:S02]  /*13a20*/  SHFL.IDX PT, R2, R3, R12, 0x1f ;  /* 0x00001f0c03027589 */ /* 0x00032400000e0000 */
.L_x_4420:
[----:B---3--:R-:W-:Y:S01]  /*13a30*/  IABS R5, R17 ;  /* 0x0000001100057213 */ /* 0x008fe20000000000 */
[----:B----4-:R-:W-:Y:S02]  /*13a40*/  IMAD R16, R2, R16, R6 ;  /* 0x0000001002107224 */ /* 0x010fe400078e0206 */
[----:B------:R-:W-:Y:S01]  /*13a50*/  IMAD.IADD R19, R4, 0x1, R19 ;  /* 0x0000000104137824 */ /* 0x000fe200078e0213 */
[----:B------:R-:W3:Y:S01]  /*13a60*/  I2F.RP R2, R5 ;  /* 0x0000000500027306 */ /* 0x000ee20000209400 */
[----:B------:R-:W-:-:S07]  /*13a70*/  IMAD.IADD R0, R0, 0x1, -R16 ;  /* 0x0000000100007824 */ /* 0x000fce00078e0a10 */
[----:B---3--:R-:W3:Y:S02]  /*13a80*/  MUFU.RCP R2, R2 ;  /* 0x0000000200027308 */ /* 0x008ee40000001000 */
[----:B---3--:R-:W-:-:S06]  /*13a90*/  VIADD R2, R2, 0xffffffe ;  /* 0x0ffffffe02027836 */ /* 0x008fcc0000000000 */
[----:B01----:R-:W0:Y:S02]  /*13aa0*/  F2I.FTZ.U32.TRUNC.NTZ R3, R2 ;  /* 0x0000000200037305 */ /* 0x003e24000021f000 */
[----:B0-----:R-:W-:-:S04]  /*13ab0*/  IMAD.MOV R2, RZ, RZ, -R3 ;  /* 0x000000ffff027224 */ /* 0x001fc800078e0a03 */
        /* <DEDUP_REMOVED lines=22> */
.L_x_4414:
[----:B------:R-:W-:Y:S01]  /*13c20*/  UMOV UR4, URZ ;  /* 0x0000003f00047c82 */ /* 0x000fe20008000000 */
[----:B------:R-:W-:Y:S01]  /*13c30*/  UMOV UR5, URZ ;  /* 0x0000003f00057c82 */ /* 0x000fe20008000000 */
[----:B------:R-:W-:Y:S01]  /*13c40*/  ULDC UR6, c[0x0][0xd3c] ;  /* 0x00034f0000067ab9 */ /* 0x000fe20000000800 */
[----:B------:R-:W-:Y:S02]  /*13c50*/  IMAD.MOV.U32 R16, RZ, RZ, R0 ;  /* 0x000000ffff107224 */ /* 0x000fe400078e0000 */
[----:B------:R-:W-:Y:S02]  /*13c60*/  IMAD.U32 R17, RZ, RZ, UR4 ;  /* 0x00000004ff117e24 */ /* 0x000fe4000f8e00ff */
[----:B------:R-:W-:Y:S02]  /*13c70*/  IMAD.U32 R18, RZ, RZ, UR5 ;  /* 0x00000005ff127e24 */ /* 0x000fe4000f8e00ff */
[----:B------:R-:W-:-:S07]  /*13c80*/  IMAD.U32 R19, RZ, RZ, UR6 ;  /* 0x00000006ff137e24 */ /* 0x000fce000f8e00ff */
.L_x_4422:
[----:B0-----:R0:W3:Y:S01]  /*13c90*/  LDL R3, [R1+0x4] ;  /* 0x0000040001037983 */ /* 0x0010e20000100800 */
[----:B------:R-:W1:Y:S01]  /*13ca0*/  S2R R0, SR_TID.X ;  /* 0x0000000000007919 */ /* 0x000e620000002100 */
[----:B------:R-:W-:Y:S05]  /*13cb0*/  WARPSYNC.ALL ;  /* 0x0000000000007948 */ /* 0x000fea0003800000 */
[----:B-1----:R-:W-:Y:S01]  /*13cc0*/  LOP3.LUT R0, R0, 0x1f, RZ, 0xc0, !PT ;  /* 0x0000001f00007812 */ /* 0x002fe200078ec0ff */
[----:B------:R-:W-:Y:S03]  /*13cd0*/  BAR.SYNC.DEFER_BLOCKING 0x4, 0x180 ;  /* 0x0106000000007b1d */ /* 0x000fe60000010000 */
[----:B------:R-:W-:-:S13]  /*13ce0*/  ISETP.NE.AND P0, PT, R0, RZ, PT ;  /* 0x000000ff0000720c */ /* 0x000fda0003f05270 */
[----:B------:R-:W3:Y:S01]  /*13cf0*/  @!P0 S2R R0, SR_CgaCtaId ;  /* 0x0000000000008919 */ /* 0x000ee20000008800 */
[----:B------:R-:W-:-:S04]  /*13d00*/  @!P0 MOV R2, 0x400 ;  /* 0x0000040000028802 */ /* 0x000fc80000000f00 */
[----:B---3--:R-:W-:-:S05]  /*13d10*/  @!P0 LEA R3, R0, R2, 0x18 ;  /* 0x0000000200038211 */ /* 0x008fca00078ec0ff */
[----:B------:R0:W-:Y:S04]  /*13d20*/  @!P0 STS.128 [R3+0x388d0], R16 ;  /* 0x0388d01003008388 */ /* 0x0001e80000000c00 */
[----:B------:R0:W-:Y:S01]  /*13d30*/  @!P0 STL [R1+0x4], R3 ;  /* 0x0000040301008387 */ /* 0x0001e20000100800 */
[----:B------:R-:W-:Y:S06]  /*13d40*/  BAR.ARV 0x5, 0x180 ;  /* 0x0146000000007b1d */ /* 0x000fec0000002000 */
.L_x_4411:
[----:B------:R-:W-:Y:S02]  /*13d50*/  ULDC UR4, c[0x0][0xd3c] ;  /* 0x00034f0000047ab9 */ /* 0x000fe40000000800 */
[----:B----4-:R-:W-:-:S13]  /*13d60*/  ISETP.GE.AND P0, PT, R19, UR4, PT ;  /* 0x0000000413007c0c */ /* 0x010fda000bf06270 */
[----:B------:R-:W-:Y:S05]  /*13d70*/  @!P0 BRA `(.L_x_4423) ;  /* 0xffffff9000508947 */ /* 0x000fea000383ffff */
[----:B------:R-:W-:Y:S05]  /*13d80*/  BSYNC B8 ;  /* 0x0000000000087941 */ /* 0x000fea0003800000 */
.L_x_4299:
[----:B---3--:R-:W3:Y:S01]  /*13d90*/  LDL.LU R0, [R1+0x5c] ;  /* 0x00005c0001007983 */ /* 0x008ee20000300800 */
[----:B------:R-:W-:Y:S01]  /*13da0*/  BSSY B0, `(.L_x_4424) ;  /* 0x000000b000007945 */ /* 0x000fe20003800000 */
[----:B------:R-:W4:Y:S01]  /*13db0*/  S2R R5, SR_CgaCtaId ;  /* 0x0000000000057919 */ /* 0x000f220000008800 */
[----:B---3--:R-:W-:-:S05]  /*13dc0*/  VIADD R0, R0, 0x1 ;  /* 0x0000000100007836 */ /* 0x008fca0000000000 */
[----:B------:R-:W-:-:S04]  /*13dd0*/  LEA.HI R2, R0, R0, RZ, 0x1 ;  /* 0x0000000000027211 */ /* 0x000fc800078f08ff */
[----:B01----:R-:W-:Y:S02]  /*13de0*/  LOP3.LUT R3, R2, 0xfffffffe, RZ, 0xc0, !PT ;  /* 0xfffffffe02037812 */ /* 0x003fe400078ec0ff */
[----:B------:R-:W-:-:S03]  /*13df0*/  MOV R2, 0x400 ;  /* 0x0000040000027802 */ /* 0x000fc60000000f00 */
[----:B------:R-:W-:Y:S01]  /*13e00*/  IMAD.IADD R0, R0, 0x1, -R3 ;  /* 0x0000000100007824 */ /* 0x000fe200078e0a03 */
[----:B----4-:R-:W-:-:S04]  /*13e10*/  LEA R9, R5, R2, 0x18 ;  /* 0x0000000205097211 */ /* 0x010fc800078ec0ff */
[----:B------:R-:W-:-:S04]  /*13e20*/  SHF.L.U32 R0, R0, 0x1f, RZ ;  /* 0x0000001f00007819 */ /* 0x000fc800000006ff */
[----:B------:R-:W0:Y:S02]  /*13e30*/  SYNCS.PHASECHK.TRANS64.TRYWAIT P0, [R9+URZ+0x38820], R0 ;  /* 0x03882000090075a7 */ /* 0x000e24000800017f */
[----:B0-----:R-:W-:Y:S05]  /*13e40*/  @!P0 BRA `(.L_x_4425) ;  /* 0x0000002000f48947 */ /* 0x001fea0003800000 */
.L_x_4494:
[----:B------:R-:W-:Y:S05]  /*13e50*/  BSYNC B0 ;  /* 0x0000000000007941 */ /* 0x000fea0003800000 */
.L_x_4424:
[----:B------:R-:W-:-:S03]  /*13e60*/  UMOV UR4, 0xffffffff ;  /* 0xffffffff00047882 */ /* 0x000fc60000000000 */
[----:B------:R-:W-:Y:S05]  /*13e70*/  BRA.DIV UR4, `(.L_x_4426) ;  /* 0x0000002204fc7947 */ /* 0x000fea000b800000 */
[----:B0-----:R-:W0:Y:S02]  /*13e80*/  S2R R0, SR_TID.X ;  /* 0x0000000000007919 */ /* 0x001e240000002100 */
[----:B0-----:R-:W-:-:S04]  /*13e90*/  SHF.R.U32.HI R0, RZ, 0x5, R0 ;  /* 0x00000005ff007819 */ /* 0x001fc80000011600 */
[----:B------:R-:W-:-:S05]  /*13ea0*/  LOP3.LUT R0, R0, 0x3, RZ, 0xc0, !PT ;  /* 0x0000000300007812 */ /* 0x000fca00078ec0ff */
[----:B------:R0:W1:Y:S02]  /*13eb0*/  SHFL.IDX PT, R14, R0, RZ, 0x1f ;  /* 0x00001fff000e7589 */ /* 0x00006400000e0000 */
.L_x_4497:
[----:B-1----:R-:W-:Y:S01]  /*13ec0*/  ISETP.NE.AND P0, PT, R14, RZ, PT ;  /* 0x000000ff0e00720c */ /* 0x002fe20003f05270 */
[----:B------:R-:W-:-:S12]  /*13ed0*/  BSSY B0, `(.L_x_4427) ;  /* 0x0000020000007945 */ /* 0x000fd80003800000 */
[----:B------:R-:W-:Y:S05]  /*13ee0*/  @P0 BRA `(.L_x_4428) ;  /* 0x0000000000780947 */ /* 0x000fea0003800000 */
[----:B------:R-:W-:-:S03]  /*13ef0*/  UMOV UR4, 0xffffffff ;  /* 0xffffffff00047882 */ /* 0x000fc60000000000 */
[----:B------:R-:W-:Y:S05]  /*13f00*/  BRA.DIV UR4, `(.L_x_4429) ;  /* 0x00000026040c7947 */ /* 0x000fea000b800000 */
[----:B------:R-:W-:-:S13]  /*13f10*/  ELECT P6, URZ, PT ;  /* 0x00000000003f782f */ /* 0x000fda00038c0000 */
.L_x_4500:
[----:B------:R-:W-:Y:S05]  /*13f20*/  @!P6 BRA `(.L_x_4428) ;  /* 0x000000000068e947 */ /* 0x000fea0003800000 */
[----:B------:R-:W3:Y:S04]  /*13f30*/  LDL R2, [R1+0xc] ;  /* 0x00000c0001027983 */ /* 0x000ee80000100800 */
[----:B------:R-:W4:Y:S01]  /*13f40*/  LDL.LU R6, [R1+0x18] ;  /* 0x0000180001067983 */ /* 0x000f220000300800 */
[----:B0-----:R-:W-:-:S04]  /*13f50*/  VIADD R0, R9, 0x38840 ;  /* 0x0003884009007836 */ /* 0x001fc80000000000 */
[C---:B---3--:R-:W-:Y:S02]  /*13f60*/  IMAD R5, R2.reuse, 0x8, R0 ;  /* 0x0000000802057824 */ /* 0x048fe400078e0200 */
[----:B------:R-:W-:Y:S01]  /*13f70*/  VIADD R2, R2, 0x1 ;  /* 0x0000000102027836 */ /* 0x000fe20000000000 */
[----:B----4-:R-:W-:-:S04]  /*13f80*/  SHF.L.U32 R4, R6, 0x1f, RZ ;  /* 0x0000001f06047819 */ /* 0x010fc800000006ff */
[----:B------:R-:W-:Y:S01]  /*13f90*/  ISETP.NE.AND P1, PT, R2, 0x2, PT ;  /* 0x000000020200780c */ /* 0x000fe20003f25270 */
[----:B------:R-:W0:Y:S03]  /*13fa0*/  SYNCS.PHASECHK.TRANS64.TRYWAIT P0, [R5+URZ], R4 ;  /* 0x00000004050075a7 */ /* 0x000e26000800017f */
[----:B------:R-:W-:-:S04]  /*13fb0*/  SEL R3, RZ, 0x1, P1 ;  /* 0x00000001ff037807 */ /* 0x000fc80000800000 */
[----:B------:R-:W-:Y:S02]  /*13fc0*/  LOP3.LUT R6, R6, R3, RZ, 0x3c, !PT ;  /* 0x0000000306067212 */ /* 0x000fe400078e3cff */
[----:B------:R-:W-:Y:S02]  /*13fd0*/  SEL R3, R2, RZ, P1 ;  /* 0x000000ff02037207 */ /* 0x000fe40000800000 */
[----:B------:R-:W-:-:S03]  /*13fe0*/  SHF.L.U32 R2, R6, 0x1f, RZ ;  /* 0x0000001f06027819 */ /* 0x000fc600000006ff */
[----:B------:R-:W-:Y:S01]  /*13ff0*/  IMAD R7, R3, 0x8, R0 ;  /* 0x0000000803077824 */ /* 0x000fe200078e0200 */
[----:B0-----:R-:W-:Y:S06]  /*14000*/  @!P0 BRA `(.L_x_4430) ;  /* 0x0000002000ec8947 */ /* 0x001fec0003800000 */
.L_x_4501:
[----:B------:R-:W0:Y:S01]  /*14010*/  LDL.LU R6, [R1+0xc] ;  /* 0x00000c0001067983 */ /* 0x000e220000300800 */
[----:B------:R-:W1:Y:S01]  /*14020*/  SYNCS.PHASECHK.TRANS64.TRYWAIT P0, [R7+URZ], R2 ;  /* 0x00000002070075a7 */ /* 0x000e62000800017f */
[----:B------:R-:W-:-:S04]  /*14030*/  VIADD R0, R9, 0x38860 ;  /* 0x0003886009007836 */ /* 0x000fc80000000000 */
[----:B0-----:R-:W-:Y:S01]  /*14040*/  IMAD R5, R6, 0x8, R0 ;  /* 0x0000000806057824 */ /* 0x001fe200078e0200 */
[----:B-1----:R-:W-:Y:S06]  /*14050*/  @!P0 BRA `(.L_x_4431) ;  /* 0x0000002000ec8947 */ /* 0x002fec0003800000 */
.L_x_4502:
[----:B------:R-:W1:Y:S02]  /*14060*/  SYNCS.PHASECHK.TRANS64.TRYWAIT P0, [R5+URZ], R4 ;  /* 0x00000004050075a7 */ /* 0x000e64000800017f */
[----:B-1----:R-:W-:Y:S05]  /*14070*/  @!P0 BRA `(.L_x_4432) ;  /* 0x0000002000f88947 */ /* 0x002fea0003800000 */
.L_x_4503:
[----:B------:R-:W-:-:S07]  /*14080*/  IMAD R3, R3, 0x8, R0 ;  /* 0x0000000803037824 */ /* 0x000fce00078e0200 */
.L_x_4433:
[----:B---3--:R3:W4:Y:S02]  /*14090*/  SYNCS.PHASECHK.TRANS64.TRYWAIT P0, [R3+URZ], R2 ;  /* 0x00000002030075a7 */ /* 0x008724000800017f */
[----:B----4-:R-:W-:Y:S05]  /*140a0*/  @!P0 NANOSLEEP.SYNCS 0x989680 ;  /* 0x009896800000895d */ /* 0x010fea0003900000 */
[----:B------:R-:W4:Y:S02]  /*140b0*/  @!P0 SYNCS.PHASECHK.TRANS64 P0, [R3+URZ], R2 ;  /* 0x00000002030085a7 */ /* 0x000f24000800007f */
[----:B----4-:R-:W-:Y:S05]  /*140c0*/  @!P0 BRA `(.L_x_4433) ;  /* 0xfffffffc00f08947 */ /* 0x010fea000383ffff */
.L_x_4428:
[----:B------:R-:W-:Y:S05]  /*140d0*/  BSYNC B0 ;  /* 0x0000000000007941 */ /* 0x000fea0003800000 */
.L_x_4427:
[----:B------:R-:W-:Y:S05]  /*140e0*/  EXIT ;  /* 0x000000000000794d */ /* 0x000fea0003800000 */
.L_x_4257:
[----:B0-----:R-:W-:-:S04]  /*140f0*/  IMAD.U32 R3, RZ, RZ, UR37 ;  /* 0x00000025ff037e24 */ /* 0x001fc8000f8e00ff */
[----:B------:R0:W1:Y:S03]  /*14100*/  SYNCS.PHASECHK.TRANS64.TRYWAIT P1, [R3+URZ+0x38800], R4 ;  /* 0x03880004030075a7 */ /* 0x000066000802017f */
[----:B-1----:R-:W-:Y:S05]  /*14110*/  @!P1 NANOSLEEP.SYNCS 0x989680 ;  /* 0x009896800000995d */ /* 0x002fea0003900000 */
[----:B------:R-:W1:Y:S02]  /*14120*/  @!P1 SYNCS.PHASECHK.TRANS64 P1, [R3+URZ+0x38800], R4 ;  /* 0x03880004030095a7 */ /* 0x000e64000802007f */
[----:B-1----:R-:W-:Y:S05]  /*14130*/  @!P1 BRA `(.L_x_4257) ;  /* 0xfffffffc00ec9947 */ /* 0x002fea000383ffff */
[----:B------:R-:W-:Y:S05]  /*14140*/  BRA `(.L_x_4434) ;  /* 0xfffffef000147947 */ /* 0x000fea000383ffff */
.L_x_4261:
[----:B-1----:R1:W2:Y:S02]  /*14150*/  SYNCS.PHASECHK.TRANS64.TRYWAIT P1, [R3+URZ+0x38830], R6 ;  /* 0x03883006030075a7 */ /* 0x0022a4000802017f */
[----:B--2---:R-:W-:Y:S05]  /*14160*/  @!P1 NANOSLEEP.SYNCS 0x989680 ;  /* 0x009896800000995d */ /* 0x004fea0003900000 */
[----:B------:R-:W2:Y:S02]  /*14170*/  @!P1 SYNCS.PHASECHK.TRANS64 P1, [R3+URZ+0x38830], R6 ;  /* 0x03883006030095a7 */ /* 0x000ea4000802007f */
[----:B--2---:R-:W-:Y:S05]  /*14180*/  @!P1 BRA `(.L_x_4261) ;  /* 0xfffffffc00f09947 */ /* 0x004fea000383ffff */
[----:B------:R-:W-:Y:S05]  /*14190*/  BRA `(.L_x_4260) ;  /* 0xfffffef0002c7947 */ /* 0x000fea000383ffff */
.L_x_4262:
[----:B--2---:R-:W-:-:S04]  /*141a0*/  IMAD.U32 R5, RZ, RZ, UR37 ;  /* 0x00000025ff057e24 */ /* 0x004fc8000f8e00ff */
[----:B------:R2:W3:Y:S03]  /*141b0*/  SYNCS.PHASECHK.TRANS64.TRYWAIT P1, [R5+URZ+0x38810], R4 ;  /* 0x03881004050075a7 */ /* 0x0004e6000802017f */
[----:B---3--:R-:W-:Y:S05]  /*141c0*/  @!P1 NANOSLEEP.SYNCS 0x989680 ;  /* 0x009896800000995d */ /* 0x008fea0003900000 */
[----:B------:R-:W3:Y:S02]  /*141d0*/  @!P1 SYNCS.PHASECHK.TRANS64 P1, [R5+URZ+0x38810], R4 ;  /* 0x03881004050095a7 */ /* 0x000ee4000802007f */
[----:B---3--:R-:W-:Y:S05]  /*141e0*/  @!P1 BRA `(.L_x_4262) ;  /* 0xfffffffc00ec9947 */ /* 0x008fea000383ffff */
[----:B------:R-:W-:Y:S05]  /*141f0*/  BRA `(.L_x_4435) ;  /* 0xfffffef000b47947 */ /* 0x000fea000383ffff */
.L_x_4266:
[----:B----4-:R4:W0:Y:S02]  /*14200*/  SYNCS.PHASECHK.TRANS64.TRYWAIT P1, [R3+URZ+0x38850], R6 ;  /* 0x03885006030075a7 */ /* 0x010824000802017f */
[----:B0-----:R-:W-:Y:S05]  /*14210*/  @!P1 NANOSLEEP.SYNCS 0x989680 ;  /* 0x009896800000995d */ /* 0x001fea0003900000 */
[----:B------:R-:W0:Y:S02]  /*14220*/  @!P1 SYNCS.PHASECHK.TRANS64 P1, [R3+URZ+0x38850], R6 ;  /* 0x03885006030095a7 */ /* 0x000e24000802007f */
[----:B0-----:R-:W-:Y:S05]  /*14230*/  @!P1 BRA `(.L_x_4266) ;  /* 0xfffffffc00f09947 */ /* 0x001fea000383ffff */
[----:B------:R-:W-:Y:S05]  /*14240*/  BRA `(.L_x_4265) ;  /* 0xfffffef000c07947 */ /* 0x000fea000383ffff */
.L_x_4271:
[----:B-1----:R-:W-:-:S04]  /*14250*/  IMAD.U32 R5, RZ, RZ, UR5 ;  /* 0x00000005ff057e24 */ /* 0x002fc8000f8e00ff */
[----:B------:R1:W2:Y:S03]  /*14260*/  SYNCS.PHASECHK.TRANS64.TRYWAIT P3, [R5+URZ+0x38830], R4 ;  /* 0x03883004050075a7 */ /* 0x0002a6000806017f */
[----:B--2---:R-:W-:Y:S05]  /*14270*/  @!P3 NANOSLEEP.SYNCS 0x989680 ;  /* 0x009896800000b95d */ /* 0x004fea0003900000 */
[----:B------:R-:W2:Y:S02]  /*14280*/  @!P3 SYNCS.PHASECHK.TRANS64 P3, [R5+URZ+0x38830], R4 ;  /* 0x038830040500b5a7 */ /* 0x000ea4000806007f */
[----:B--2---:R-:W-:Y:S05]  /*14290*/  @!P3 BRA `(.L_x_4271) ;  /* 0xfffffffc00ecb947 */ /* 0x004fea000383ffff */
[----:B------:R-:W-:Y:S05]  /*142a0*/  BRA `(.L_x_4270) ;  /* 0xffffff1800447947 */ /* 0x000fea000383ffff */
.L_x_4275:
[----:B-1----:R-:W-:-:S04]  /*142b0*/  IMAD.U32 R5, RZ, RZ, UR5 ;  /* 0x00000005ff057e24 */ /* 0x002fc8000f8e00ff */
[----:B------:R1:W3:Y:S03]  /*142c0*/  SYNCS.PHASECHK.TRANS64.TRYWAIT P3, [R5+URZ+0x38850], R4 ;  /* 0x03885004050075a7 */ /* 0x0002e6000806017f */
[----:B---3--:R-:W-:Y:S05]  /*142d0*/  @!P3 NANOSLEEP.SYNCS 0x989680 ;  /* 0x009896800000b95d */ /* 0x008fea0003900000 */
[----:B------:R-:W3:Y:S02]  /*142e0*/  @!P3 SYNCS.PHASECHK.TRANS64 P3, [R5+URZ+0x38850], R4 ;  /* 0x038850040500b5a7 */ /* 0x000ee4000806007f */
[----:B---3--:R-:W-:Y:S05]  /*142f0*/  @!P3 BRA `(.L_x_4275) ;  /* 0xfffffffc00ecb947 */ /* 0x008fea000383ffff */
[----:B------:R-:W-:Y:S05]  /*14300*/  BRA `(.L_x_4274) ;  /* 0xffffff1800b47947 */ /* 0x000fea000383ffff */
.L_x_4311:
        /* <DEDUP_REMOVED lines=11> */
.L_x_4437:
[----:B------:R-:W-:Y:S05]  /*143c0*/  BSYNC B0 ;  /* 0x0000000000007941 */ /* 0x000fea0003800000 */
.L_x_4436:
[----:B------:R-:W-:Y:S05]  /*143d0*/  BRA `(.L_x_4438) ;  /* 0xffffff94009c7947 */ /* 0x000fea000383ffff */
.L_x_4313:
[----:B------:R-:W-:Y:S01]  /*143e0*/  BSSY B0, `(.L_x_4439) ;  /* 0x0000006000007945 */ /* 0x000fe20003800000 */
[----:B------:R-:W-:-:S07]  /*143f0*/  IMAD.MOV.U32 R15, RZ, RZ, -0x1 ;  /* 0xffffffffff0f7424 */ /* 0x000fce00078e00ff */
[----:B01----:R-:W-:Y:S05]  /*14400*/  WARPSYNC.COLLECTIVE R15, `(.L_x_4440) ;  /* 0x000000000f0c7348 */ /* 0x003fea0003c00000 */
[----:B------:R-:W-:Y:S02]  /*14410*/  ELECT P6, UR62, PT ;  /* 0x00000000003e782f */ /* 0x000fe400038c0000 */
[----:B------:R-:W-:Y:S01]  /*14420*/  MOV R14, UR62 ;  /* 0x0000003e000e7c02 */ /* 0x000fe20008000f00 */
[----:B01----:R-:W-:Y:S10]  /*14430*/  ENDCOLLECTIVE ;  /* 0x000000000000791b */ /* 0x003ff40003800000 */
.L_x_4440:
[----:B------:R-:W-:Y:S05]  /*14440*/  BSYNC B0 ;  /* 0x0000000000007941 */ /* 0x000fea0003800000 */
.L_x_4439:
[----:B------:R-:W-:Y:S05]  /*14450*/  BRA `(.L_x_4441) ;  /* 0xffffff9400a87947 */ /* 0x000fea000383ffff */
.L_x_4315:
[----:B-1----:R1:W2:Y:S02]  /*14460*/  SYNCS.PHASECHK.TRANS64.TRYWAIT P0, [R0+URZ+0x38840], R2 ;  /* 0x03884002000075a7 */ /* 0x0022a4000800017f */
[----:B--2---:R-:W-:Y:S05]  /*14470*/  @!P0 NANOSLEEP.SYNCS 0x989680 ;  /* 0x009896800000895d */ /* 0x004fea0003900000 */
[----:B------:R-:W2:Y:S02]  /*14480*/  @!P0 SYNCS.PHASECHK.TRANS64 P0, [R0+URZ+0x38840], R2 ;  /* 0x03884002000085a7 */ /* 0x000ea4000800007f */
[----:B--2---:R-:W-:Y:S05]  /*14490*/  @!P0 BRA `(.L_x_4315) ;  /* 0xfffffffc00f08947 */ /* 0x004fea000383ffff */
[----:B------:R-:W-:Y:S05]  /*144a0*/  BRA `(.L_x_4442) ;  /* 0xffffff9800147947 */ /* 0x000fea000383ffff */
.L_x_4319:
[----:B------:R0:W5:Y:S01]  /*144b0*/  LDL R6, [R1+0x38] ;  /* 0x0000380001067983 */ /* 0x0001620000100800 */
[----:B------:R-:W-:Y:S02]  /*144c0*/  IMAD.MOV.U32 R13, RZ, RZ, R2 ;  /* 0x000000ffff0d7224 */ /* 0x000fe400078e0002 */
[----:B------:R-:W-:Y:S02]  /*144d0*/  IMAD.MOV.U32 R12, RZ, RZ, RZ ;  /* 0x000000ffff0c7224 */ /* 0x000fe400078e00ff */
[----:B------:R-:W-:Y:S02]  /*144e0*/  IMAD.MOV.U32 R11, RZ, RZ, 0x181f ;  /* 0x0000181fff0b7424 */ /* 0x000fe400078e00ff */
[----:B------:R-:W-:Y:S02]  /*144f0*/  IMAD.MOV.U32 R15, RZ, RZ, -0x1 ;  /* 0xffffffffff0f7424 */ /* 0x000fe400078e00ff */
[----:B0-----:R-:W-:-:S07]  /*14500*/  IMAD R17, R17, 0x40, R8 ;  /* 0x0000004011117824 */ /* 0x001fce00078e0208 */
[----:B-----5:R-:W-:Y:S05]  /*14510*/  WARPSYNC.COLLECTIVE R15, `(.L_x_4443) ;  /* 0x000000000f087348 */ /* 0x020fea0003c00000 */
[----:B------:R0:W1:Y:S02]  /*14520*/  SHFL.IDX P6, R14, R13, R12, R11 ;  /* 0x0000000c0d0e7389 */ /* 0x00006400000c000b */
[----:B01---5:R-:W-:Y:S01]  /*14530*/  ENDCOLLECTIVE ;  /* 0x000000000000791b */ /* 0x023fe20003800000 */
.L_x_4443:
[----:B------:R-:W-:Y:S02]  /*14540*/  IMAD.MOV.U32 R13, RZ, RZ, R3 ;  /* 0x000000ffff0d7224 */ /* 0x000fe400078e0003 */
[----:B------:R-:W-:-:S07]  /*14550*/  IMAD.MOV.U32 R4, RZ, RZ, R14 ;  /* 0x000000ffff047224 */ /* 0x000fce00078e000e */
[----:B------:R-:W-:Y:S05]  /*14560*/  WARPSYNC.COLLECTIVE R15, `(.L_x_4444) ;  /* 0x000000000f087348 */ /* 0x000fea0003c00000 */
[----:B------:R0:W1:Y:S02]  /*14570*/  SHFL.IDX P6, R14, R13, R12, R11 ;  /* 0x0000000c0d0e7389 */ /* 0x00006400000c000b */
[----:B01----:R-:W-:Y:S01]  /*14580*/  ENDCOLLECTIVE ;  /* 0x000000000000791b */ /* 0x003fe20003800000 */
.L_x_4444:
[----:B------:R-:W-:Y:S02]  /*14590*/  IMAD.MOV.U32 R13, RZ, RZ, R2 ;  /* 0x000000ffff0d7224 */ /* 0x000fe400078e0002 */
[----:B------:R-:W-:Y:S02]  /*145a0*/  IMAD.MOV.U32 R12, RZ, RZ, 0x1 ;  /* 0x00000001ff0c7424 */ /* 0x000fe400078e00ff */
[----:B------:R-:W-:-:S07]  /*145b0*/  IMAD.MOV.U32 R5, RZ, RZ, R14 ;  /* 0x000000ffff057224 */ /* 0x000fce00078e000e */
[----:B------:R-:W-:Y:S05]  /*145c0*/  WARPSYNC.COLLECTIVE R15, `(.L_x_4445) ;  /* 0x000000000f087348 */ /* 0x000fea0003c00000 */
[----:B------:R0:W1:Y:S02]  /*145d0*/  SHFL.IDX P6, R14, R13, R12, R11 ;  /* 0x0000000c0d0e7389 */ /* 0x00006400000c000b */
[----:B01----:R-:W-:Y:S01]  /*145e0*/  ENDCOLLECTIVE ;  /* 0x000000000000791b */ /* 0x003fe20003800000 */
.L_x_4445:
[----:B------:R-:W-:Y:S02]  /*145f0*/  IMAD.MOV.U32 R13, RZ, RZ, R3 ;  /* 0x000000ffff0d7224 */ /* 0x000fe400078e0003 */
[----:B------:R-:W-:Y:S02]  /*14600*/  IMAD R0, R6, R7, RZ ;  /* 0x0000000706007224 */ /* 0x000fe400078e02ff */
[----:B------:R-:W-:-:S07]  /*14610*/  IMAD.MOV.U32 R6, RZ, RZ, R14 ;  /* 0x000000ffff067224 */ /* 0x000fce00078e000e */
[----:B------:R-:W-:Y:S05]  /*14620*/  WARPSYNC.COLLECTIVE R15, `(.L_x_4446) ;  /* 0x000000000f087348 */ /* 0x000fea0003c00000 */
[----:B------:R0:W1:Y:S02]  /*14630*/  SHFL.IDX P6, R14, R13, R12, R11 ;  /* 0x0000000c0d0e7389 */ /* 0x00006400000c000b */
[----:B01----:R-:W-:Y:S01]  /*14640*/  ENDCOLLECTIVE ;  /* 0x000000000000791b */ /* 0x003fe20003800000 */
.L_x_4446:
[C---:B------:R-:W-:Y:S01]  /*14650*/  ISETP.GE.AND P1, PT, R17.reuse, R0, PT ;  /* 0x000000001100720c */ /* 0x040fe20003f26270 */
[----:B------:R-:W-:-:S05]  /*14660*/  VIADD R7, R17, 0x10 ;  /* 0x0000001011077836 */ /* 0x000fca0000000000 */
[----:B------:R0:W-:Y:S07]  /*14670*/  STL [R1+0x4c], R7 ;  /* 0x00004c0701007387 */ /* 0x0001ee0000100800 */
[----:B------:R-:W-:Y:S01]  /*14680*/  @!P1 LEA R5, P2, R10, R5, 0x1 ;  /* 0x000000050a059211 */ /* 0x000fe200078408ff */
[----:B------:R-:W-:Y:S02]  /*14690*/  IMAD.MOV.U32 R13, RZ, RZ, R2 ;  /* 0x000000ffff0d7224 */ /* 0x000fe400078e0002 */
[----:B------:R-:W-:-:S02]  /*146a0*/  IMAD.MOV.U32 R12, RZ, RZ, 0x2 ;  /* 0x00000002ff0c7424 */ /* 0x000fc400078e00ff */
[----:B------:R-:W-:-:S05]  /*146b0*/  @!P1 IMAD.X R4, RZ, RZ, R4, P2 ;  /* 0x000000ffff049224 */ /* 0x000fca00010e0604 */
[----:B------:R-:W-:-:S04]  /*146c0*/  @!P1 LOP3.LUT R5, R5, R4, RZ, 0x3c, !PT ;  /* 0x0000000405059212 */ /* 0x000fc800078e3cff */
[----:B------:R-:W-:-:S04]  /*146d0*/  @!P1 LOP3.LUT R4, R5, R4, RZ, 0x3c, !PT ;  /* 0x0000000405049212 */ /* 0x000fc800078e3cff */
[----:B------:R-:W-:-:S05]  /*146e0*/  @!P1 LOP3.LUT R5, R5, R4, RZ, 0x3c, !PT ;  /* 0x0000000405059212 */ /* 0x000fca00078e3cff */
[----:B------:R-:W-:Y:S01]  /*146f0*/  @!PT LDS RZ, [RZ] ;  /* 0x00000000fffff984 */ /* 0x000fe20000000800 */
[----:B------:R-:W-:Y:S01]  /*14700*/  @!PT LDS RZ, [RZ] ;  /* 0x00000000fffff984 */ /* 0x000fe20000000800 */
[----:B------:R-:W-:Y:S01]  /*14710*/  @!PT LDS RZ, [RZ] ;  /* 0x00000000fffff984 */ /* 0x000fe20000000800 */
[----:B------:R1:W-:Y:S01]  /*14720*/  @!P1 LDGSTS.E.BYPASS.LTC128B.128 [R9+0x20400], desc[UR38][R4.64], !P0 ;  /* 0x2040000004099fae */ /* 0x0003e2000c101d66 */
[----:B------:R-:W-:Y:S01]  /*14730*/  ISETP.GE.AND P1, PT, R7, R0, PT ;  /* 0x000000000700720c */ /* 0x000fe20003f26270 */
[----:B0-----:R-:W-:-:S05]  /*14740*/  VIADD R7, R17, 0x20 ;  /* 0x0000002011077836 */ /* 0x001fca0000000000 */
[----:B------:R0:W-:Y:S01]  /*14750*/  STL [R1+0x58], R7 ;  /* 0x0000580701007387 */ /* 0x0001e20000100800 */
[----:B-1----:R-:W-:-:S07]  /*14760*/  IMAD.MOV.U32 R4, RZ, RZ, R14 ;  /* 0x000000ffff047224 */ /* 0x002fce00078e000e */
[----:B0-----:R-:W-:Y:S05]  /*14770*/  WARPSYNC.COLLECTIVE R15, `(.L_x_4447) ;  /* 0x000000000f087348 */ /* 0x001fea0003c00000 */
[----:B------:R1:W2:Y:S02]  /*14780*/  SHFL.IDX P6, R14, R13, R12, R11 ;  /* 0x0000000c0d0e7389 */ /* 0x0002a400000c000b */
[----:B012---:R-:W-:Y:S01]  /*14790*/  ENDCOLLECTIVE ;  /* 0x000000000000791b */ /* 0x007fe20003800000 */
.L_x_4447:
        /* <DEDUP_REMOVED lines=10> */
.L_x_4448:
        /* <DEDUP_REMOVED lines=11> */
.L_x_4449:
        /* <DEDUP_REMOVED lines=14> */
.L_x_4450:
[----:B------:R-:W-:Y:S01]  /*149d0*/  IMAD.MOV.U32 R3, RZ, RZ, R14 ;  /* 0x000000ffff037224 */ /* 0x000fe200078e000e */
[----:B------:R-:W-:Y:S06]  /*149e0*/  BRA `(.L_x_4451) ;  /* 0xffffff9c007c7947 */ /* 0x000fec000383ffff */
.L_x_4323:
[----:B------:R-:W2:Y:S04]  /*149f0*/  LDL.LU R12, [R1+0x38] ;  /* 0x00003800010c7983 */ /* 0x000ea80000300800 */
[----:B------:R-:W3:Y:S04]  /*14a00*/  LDL.LU R11, [R1+0x4c] ;  /* 0x00004c00010b7983 */ /* 0x000ee80000300800 */
[----:B------:R-:W4:Y:S04]  /*14a10*/  LDL.LU R9, [R1+0x58] ;  /* 0x0000580001097983 */ /* 0x000f280000300800 */
[----:B------:R-:W5:Y:S01]  /*14a20*/  LDL.LU R8, [R1+0x8] ;  /* 0x0000080001087983 */ /* 0x000f620000300800 */
[----:B------:R-:W-:Y:S01]  /*14a30*/  BSSY B0, `(.L_x_4452) ;  /* 0x0000017000007945 */ /* 0x000fe20003800000 */
[----:B------:R-:W-:-:S02]  /*14a40*/  IMAD.MOV.U32 R13, RZ, RZ, R4 ;  /* 0x000000ffff0d7224 */ /* 0x000fc400078e0004 */
[----:B------:R-:W-:Y:S02]  /*14a50*/  IMAD.MOV.U32 R15, RZ, RZ, -0x1 ;  /* 0xffffffffff0f7424 */ /* 0x000fe400078e00ff */
[----:B--2---:R-:W-:Y:S02]  /*14a60*/  IMAD R7, R12, R7, RZ ;  /* 0x000000070c077224 */ /* 0x004fe400078e02ff */
[----:B------:R-:W-:-:S03]  /*14a70*/  IMAD.MOV.U32 R12, RZ, RZ, RZ ;  /* 0x000000ffff0c7224 */ /* 0x000fc600078e00ff */
[-C--:B------:R-:W-:Y:S02]  /*14a80*/  ISETP.GE.AND P2, PT, R17, R7.reuse, PT ;  /* 0x000000071100720c */ /* 0x080fe40003f46270 */
[-C--:B---3--:R-:W-:Y:S01]  /*14a90*/  ISETP.GE.AND P3, PT, R11, R7.reuse, PT ;  /* 0x000000070b00720c */ /* 0x088fe20003f66270 */
[----:B------:R-:W-:Y:S01]  /*14aa0*/  IMAD.MOV.U32 R11, RZ, RZ, 0x181f ;  /* 0x0000181fff0b7424 */ /* 0x000fe200078e00ff */
[----:B----4-:R-:W-:Y:S02]  /*14ab0*/  ISETP.GE.AND P4, PT, R9, R7, PT ;  /* 0x000000070900720c */ /* 0x010fe40003f86270 */
[----:B-----5:R-:W-:-:S07]  /*14ac0*/  LOP3.LUT R8, R8, 0xffffffdf, RZ, 0xc0, !PT ;  /* 0xffffffdf08087812 */ /* 0x020fce00078ec0ff */
[----:B------:R-:W-:-:S04]  /*14ad0*/  @!P2 LOP3.LUT R2, R5, 0x40, RZ, 0xc0, !PT ;  /* 0x000000400502a812 */ /* 0x000fc800078ec0ff */
[----:B------:R-:W-:-:S04]  /*14ae0*/  @!P2 SHF.R.U32.HI R2, RZ, 0x2, R2 ;  /* 0x00000002ff02a819 */ /* 0x000fc80000011602 */
[----:B------:R-:W-:Y:S02]  /*14af0*/  @!P2 ISETP.NE.U32.AND P6, PT, R2, RZ, PT ;  /* 0x000000ff0200a20c */ /* 0x000fe40003fc5070 */
[----:B------:R-:W-:-:S04]  /*14b00*/  @!P2 LOP3.LUT R2, R6, 0x80, RZ, 0xc0, !PT ;  /* 0x000000800602a812 */ /* 0x000fc800078ec0ff */
[----:B------:R-:W-:-:S07]  /*14b10*/  @!P2 SHF.R.U32.HI R2, RZ, 0x3, R2 ;  /* 0x00000003ff02a819 */ /* 0x000fce0000011602 */
[----:B------:R-:W-:Y:S02]  /*14b20*/  @P6 LOP3.LUT R8, R8, 0x20, RZ, 0xfc, !PT ;  /* 0x0000002008086812 */ /* 0x000fe400078efcff */
[----:B------:R-:W-:Y:S02]  /*14b30*/  @!P2 ISETP.NE.U32.AND P6, PT, R2, RZ, PT ;  /* 0x000000ff0200a20c */ /* 0x000fe40003fc5070 */
[----:B------:R-:W-:-:S11]  /*14b40*/  LOP3.LUT R8, R8, 0xffffffef, RZ, 0xc0, !PT ;  /* 0xffffffef08087812 */ /* 0x000fd600078ec0ff */
[----:B------:R-:W-:-:S05]  /*14b50*/  @P6 LOP3.LUT R8, R8, 0x10, RZ, 0xfc, !PT ;  /* 0x0000001008086812 */ /* 0x000fca00078efcff */
[----:B------:R0:W-:Y:S02]  /*14b60*/  STL [R1+0x8], R8 ;  /* 0x0000080801007387 */ /* 0x0001e40000100800 */
[----:B0-----:R-:W-:Y:S05]  /*14b70*/  WARPSYNC.COLLECTIVE R15, `(.L_x_4453) ;  /* 0x000000000f087348 */ /* 0x001fea0003c00000 */
[----:B------:R1:W2:Y:S02]  /*14b80*/  SHFL.IDX P6, R14, R13, R12, R11 ;  /* 0x0000000c0d0e7389 */ /* 0x0002a400000c000b */
[----:B012---:R-:W-:Y:S01]  /*14b90*/  ENDCOLLECTIVE ;  /* 0x000000000000791b */ /* 0x007fe20003800000 */
.L_x_4453:
[----:B------:R-:W-:Y:S05]  /*14ba0*/  BSYNC B0 ;  /* 0x0000000000007941 */ /* 0x000fea0003800000 */
.L_x_4452:
[----:B------:R0:W-:Y:S04]  /*14bb0*/  STL [R1+0x68], R7 ;  /* 0x0000680701007387 */ /* 0x0001e80000100800 */
[----:B0-----:R0:W5:Y:S04]  /*14bc0*/  LDL.LU R7, [R1+0x8] ;  /* 0x0000080001077983 */ /* 0x0011680000300800 */
[----:B------:R0:W5:Y:S01]  /*14bd0*/  LDL R17, [R1+0x14] ;  /* 0x0000140001117983 */ /* 0x0001620000100800 */
[----:B------:R-:W-:Y:S02]  /*14be0*/  IMAD.MOV.U32 R13, RZ, RZ, R0 ;  /* 0x000000ffff0d7224 */ /* 0x000fe400078e0000 */
[----:B------:R-:W-:-:S02]  /*14bf0*/  IMAD.MOV.U32 R12, RZ, RZ, RZ ;  /* 0x000000ffff0c7224 */ /* 0x000fc400078e00ff */
[----:B------:R-:W-:Y:S02]  /*14c00*/  IMAD.MOV.U32 R11, RZ, RZ, 0x181f ;  /* 0x0000181fff0b7424 */ /* 0x000fe400078e00ff */
[----:B------:R-:W-:Y:S02]  /*14c10*/  IMAD.MOV.U32 R15, RZ, RZ, -0x1 ;  /* 0xffffffffff0f7424 */ /* 0x000fe400078e00ff */
[----:B0-----:R-:W-:-:S07]  /*14c20*/  IMAD.MOV.U32 R2, RZ, RZ, R14 ;  /* 0x000000ffff027224 */ /* 0x001fce00078e000e */
[----:B-----5:R-:W-:Y:S05]  /*14c30*/  WARPSYNC.COLLECTIVE R15, `(.L_x_4454) ;  /* 0x000000000f087348 */ /* 0x020fea0003c00000 */
[----:B------:R0:W1:Y:S02]  /*14c40*/  SHFL.IDX P6, R14, R13, R12, R11 ;  /* 0x0000000c0d0e7389 */ /* 0x00006400000c000b */
[----:B01---5:R-:W-:Y:S01]  /*14c50*/  ENDCOLLECTIVE ;  /* 0x000000000000791b */ /* 0x023fe20003800000 */
.L_x_4454:
[----:B------:R-:W-:Y:S02]  /*14c60*/  IMAD.MOV.U32 R13, RZ, RZ, R4 ;  /* 0x000000ffff0d7224 */ /* 0x000fe400078e0004 */
[----:B------:R-:W-:Y:S02]  /*14c70*/  IMAD.MOV.U32 R12, RZ, RZ, 0x1 ;  /* 0x00000001ff0c7424 */ /* 0x000fe400078e00ff */
[----:B------:R-:W-:-:S05]  /*14c80*/  IMAD.MOV.U32 R3, RZ, RZ, R14 ;  /* 0x000000ffff037224 */ /* 0x000fca00078e000e */
[----:B------:R-:W-:-:S05]  /*14c90*/  @!P2 LEA R3, P6, R10, R3, 0x1 ;  /* 0x000000030a03a211 */ /* 0x000fca00078c08ff */
[----:B------:R-:W-:-:S05]  /*14ca0*/  @!P2 IMAD.X R2, RZ, RZ, R2, P6 ;  /* 0x000000ffff02a224 */ /* 0x000fca00030e0602 */
[----:B------:R-:W-:-:S04]  /*14cb0*/  @!P2 LOP3.LUT R3, R3, R2, RZ, 0x3c, !PT ;  /* 0x000000020303a212 */ /* 0x000fc800078e3cff */
[----:B------:R-:W-:-:S04]  /*14cc0*/  @!P2 LOP3.LUT R2, R3, R2, RZ, 0x3c, !PT ;  /* 0x000000020302a212 */ /* 0x000fc800078e3cff */
[----:B------:R-:W-:Y:S02]  /*14cd0*/  @!P2 LOP3.LUT R3, R3, R2, RZ, 0x3c, !PT ;  /* 0x000000020303a212 */ /* 0x000fe400078e3cff */
[----:B------:R-:W-:-:S04]  /*14ce0*/  LOP3.LUT R7, R7, 0xffff7fff, RZ, 0xc0, !PT ;  /* 0xffff7fff07077812 */ /* 0x000fc800078ec0ff */
[----:B------:R-:W-:-:S04]  /*14cf0*/  @P0 LOP3.LUT R7, R7, 0x8000, RZ, 0xfc, !PT ;  /* 0x0000800007070812 */ /* 0x000fc800078efcff */
[C---:B------:R-:W-:Y:S02]  /*14d00*/  LOP3.LUT P0, RZ, R7.reuse, 0x8, RZ, 0xc0, !PT ;  /* 0x0000000807ff7812 */ /* 0x040fe4000780c0ff */
[----:B------:R-:W-:-:S04]  /*14d10*/  LOP3.LUT R7, R7, 0xffffbfff, RZ, 0xc0, !PT ;  /* 0xffffbfff07077812 */ /* 0x000fc800078ec0ff */
[----:B------:R-:W-:-:S04]  /*14d20*/  @P1 LOP3.LUT R7, R7, 0x4000, RZ, 0xfc, !PT ;  /* 0x0000400007071812 */ /* 0x000fc800078efcff */
[C---:B------:R-:W-:Y:S02]  /*14d30*/  LOP3.LUT P1, RZ, R7.reuse, 0x4, RZ, 0xc0, !PT ;  /* 0x0000000407ff7812 */ /* 0x040fe4000782c0ff */
[----:B------:R-:W-:Y:S01]  /*14d40*/  LOP3.LUT R7, R7, 0xffffdfff, RZ, 0xc0, !PT ;  /* 0xffffdfff07077812 */ /* 0x000fe200078ec0ff */
[----:B------:R-:W-:Y:S01]  /*14d50*/  @!PT LDS RZ, [RZ] ;  /* 0x00000000fffff984 */ /* 0x000fe20000000800 */
[----:B------:R-:W-:Y:S01]  /*14d60*/  @!PT LDS RZ, [RZ] ;  /* 0x00000000fffff984 */ /* 0x000fe20000000800 */
[----:B------:R-:W-:Y:S01]  /*14d70*/  @!PT LDS RZ, [RZ] ;  /* 0x00000000fffff984 */ /* 0x000fe20000000800 */
[----:B------:R0:W-:Y:S03]  /*14d80*/  @!P2 LDGSTS.E.BYPASS.LTC128B.128 [R17+0x26400], desc[UR38][R2.64], !P0 ;  /* 0x264000000211afae */ /* 0x0001e6000c101d66 */
[----:B------:R-:W-:-:S04]  /*14d90*/  @P3 LOP3.LUT R7, R7, 0x2000, RZ, 0xfc, !PT ;  /* 0x0000200007073812 */ /* 0x000fc800078efcff */
[C---:B------:R-:W-:Y:S02]  /*14da0*/  LOP3.LUT P3, RZ, R7.reuse, 0x2, RZ, 0xc0, !PT ;  /* 0x0000000207ff7812 */ /* 0x040fe4000786c0ff */
[----:B------:R-:W-:Y:S01]  /*14db0*/  LOP3.LUT R7, R7, 0xfffffbff, RZ, 0xc0, !PT ;  /* 0xfffffbff07077812 */ /* 0x000fe200078ec0ff */
[----:B------:R0:W-:Y:S03]  /*14dc0*/  @!P2 LDGSTS.E.BYPASS.LTC128B.128 [R17+0x28400], desc[UR38][R2.64+0x80], !P1 ;  /* 0x284000800211afae */ /* 0x0001e6000c901d66 */
[----:B------:R-:W-:-:S04]  /*14dd0*/  @P4 LOP3.LUT R7, R7, 0x400, RZ, 0xfc, !PT ;  /* 0x0000040007074812 */ /* 0x000fc800078efcff */
[C---:B------:R-:W-:Y:S02]  /*14de0*/  LOP3.LUT P0, RZ, R7.reuse, 0x8000, RZ, 0xc0, !PT ;  /* 0x0000800007ff7812 */ /* 0x040fe4000780c0ff */
[C---:B------:R-:W-:Y:S01]  /*14df0*/  LOP3.LUT P1, RZ, R7.reuse, 0x4000, RZ, 0xc0, !PT ;  /* 0x0000400007ff7812 */ /* 0x040fe2000782c0ff */
[----:B------:R0:W-:Y:S01]  /*14e00*/  @!P2 LDGSTS.E.BYPASS.LTC128B.128 [R17+0x2a400], desc[UR38][R2.64+0x100], !P3 ;  /* 0x2a4001000211afae */ /* 0x0001e2000d901d66 */
[C---:B------:R-:W-:Y:S02]  /*14e10*/  LOP3.LUT P6, RZ, R7.reuse, 0x20, RZ, 0xc0, !PT ;  /* 0x0000002007ff7812 */ /* 0x040fe400078cc0ff */
[C---:B------:R-:W-:Y:S01]  /*14e20*/  LOP3.LUT P3, RZ, R7.reuse, 0x2000, RZ, 0xc0, !PT ;  /* 0x0000200007ff7812 */ /* 0x040fe2000786c0ff */
[----:B------:R0:W-:Y:S01]  /*14e30*/  @!P2 LDGSTS.E.BYPASS.LTC128B.128 [R17+0x2c400], desc[UR38][R2.64+0x180], !P5 ;  /* 0x2c4001800211afae */ /* 0x0001e2000e901d66 */
[C---:B------:R-:W-:Y:S02]  /*14e40*/  LOP3.LUT P4, RZ, R7.reuse, 0x10, RZ, 0xc0, !PT ;  /* 0x0000001007ff7812 */ /* 0x040fe4000788c0ff */
[----:B------:R-:W-:-:S03]  /*14e50*/  LOP3.LUT R7, R7, 0xfffff7ff, RZ, 0xc0, !PT ;  /* 0xfffff7ff07077812 */ /* 0x000fc600078ec0ff */
[----:B------:R0:W-:Y:S01]  /*14e60*/  @!P2 LDGSTS.E.BYPASS.LTC128B.128 [R17+0x2e400], desc[UR38][R2.64+0x200], !P0 ;  /* 0x2e4002000211afae */ /* 0x0001e2000c101d66 */
[----:B------:R-:W-:-:S03]  /*14e70*/  @P5 LOP3.LUT R7, R7, 0x800, RZ, 0xfc, !PT ;  /* 0x0000080007075812 */ /* 0x000fc600078efcff */
[----:B------:R0:W-:Y:S01]  /*14e80*/  @!P2 LDGSTS.E.BYPASS.LTC128B.128 [R17+0x30400], desc[UR38][R2.64+0x280], !P1 ;  /* 0x304002800211afae */ /* 0x0001e2000c901d66 */
[----:B------:R-:W-:Y:S02]  /*14e90*/  LOP3.LUT P5, RZ, R7, 0x4, RZ, 0xc0, !PT ;  /* 0x0000000407ff7812 */ /* 0x000fe400078ac0ff */
[----:B------:R-:W-:Y:S01]  /*14ea0*/  @!P3 LOP3.LUT R8, R5, 0x40, RZ, 0xc0, !PT ;  /* 0x000000400508b812 */ /* 0x000fe200078ec0ff */
[----:B------:R0:W-:Y:S01]  /*14eb0*/  @!P2 LDGSTS.E.BYPASS.LTC128B.128 [R17+0x32400], desc[UR38][R2.64+0x300], P6 ;  /* 0x324003000211afae */ /* 0x0001e2000b101d66 */
[----:B------:R-:W-:Y:S02]  /*14ec0*/  LOP3.LUT R7, R7, 0xffffefff, RZ, 0xc0, !PT ;  /* 0xffffefff07077812 */ /* 0x000fe400078ec0ff */
[----:B------:R-:W-:-:S07]  /*14ed0*/  @!P3 SHF.R.U32.HI R8, RZ, 0x2, R8 ;  /* 0x00000002ff08b819 */ /* 0x000fce0000011608 */
[----:B0-----:R-:W-:Y:S05]  /*14ee0*/  WARPSYNC.COLLECTIVE R15, `(.L_x_4455) ;  /* 0x000000000f087348 */ /* 0x001fea0003c00000 */
[----:B------:R1:W2:Y:S02]  /*14ef0*/  SHFL.IDX P6, R14, R13, R12, R11 ;  /* 0x0000000c0d0e7389 */ /* 0x0002a400000c000b */
[----:B012---:R-:W-:Y:S01]  /*14f00*/  ENDCOLLECTIVE ;  /* 0x000000000000791b */ /* 0x007fe20003800000 */
.L_x_4455:
[----:B------:R-:W-:Y:S01]  /*14f10*/  @!PT LDS RZ, [RZ] ;  /* 0x00000000fffff984 */ /* 0x000fe20000000800 */
[----:B------:R-:W-:Y:S01]  /*14f20*/  @!PT LDS RZ, [RZ] ;  /* 0x00000000fffff984 */ /* 0x000fe20000000800 */
[----:B------:R-:W-:Y:S01]  /*14f30*/  @!PT LDS RZ, [RZ] ;  /* 0x00000000fffff984 */ /* 0x000fe20000000800 */
[----:B------:R0:W-:Y:S01]  /*14f40*/  @!P2 LDGSTS.E.BYPASS.LTC128B.128 [R17+0x34400], desc[UR38][R2.64+0x380], P4 ;  /* 0x344003800211afae */ /* 0x0001e2000a101d66 */
[----:B------:R-:W-:Y:S02]  /*14f50*/  @!P3 ISETP.NE.U32.AND P2, PT, R8, RZ, PT ;  /* 0x000000ff0800b20c */ /* 0x000fe40003f45070 */
[----:B------:R-:W-:Y:S02]  /*14f60*/  @P5 LOP3.LUT R7, R7, 0x1000, RZ, 0xfc, !PT ;  /* 0x0000100007075812 */ /* 0x000fe400078efcff */
[----:B------:R-:W-:Y:S02]  /*14f70*/  @!P3 LOP3.LUT R8, R6, 0x80, RZ, 0xc0, !PT ;  /* 0x000000800608b812 */ /* 0x000fe400078ec0ff */
[C---:B------:R-:W-:Y:S02]  /*14f80*/  LOP3.LUT P5, RZ, R7.reuse, 0x8, RZ, 0xc0, !PT ;  /* 0x0000000807ff7812 */ /* 0x040fe400078ac0ff */
[----:B------:R-:W-:Y:S01]  /*14f90*/  LOP3.LUT R7, R7, 0xffffffdf, RZ, 0xc0, !PT ;  /* 0xffffffdf07077812 */ /* 0x000fe200078ec0ff */
[----:B------:R-:W-:Y:S01]  /*14fa0*/  IMAD.MOV.U32 R13, RZ, RZ, R0 ;  /* 0x000000ffff0d7224 */ /* 0x000fe200078e0000 */
[----:B------:R-:W-:-:S03]  /*14fb0*/  @!P3 SHF.R.U32.HI R8, RZ, 0x3, R8 ;  /* 0x00000003ff08b819 */ /* 0x000fc60000011608 */
[----:B------:R-:W-:Y:S02]  /*14fc0*/  @P2 LOP3.LUT R7, R7, 0x20, RZ, 0xfc, !PT ;  /* 0x0000002007072812 */ /* 0x000fe400078efcff */
[----:B------:R-:W-:Y:S02]  /*14fd0*/  @!P3 ISETP.NE.U32.AND P4, PT, R8, RZ, PT ;  /* 0x000000ff0800b20c */ /* 0x000fe40003f85070 */
[----:B------:R-:W1:Y:S01]  /*14fe0*/  S2R R8, SR_TID.X ;  /* 0x0000000000087919 */ /* 0x000e620000002100 */
[----:B0-----:R-:W-:-:S10]  /*14ff0*/  IMAD.MOV.U32 R9, RZ, RZ, R14 ;  /* 0x000000ffff097224 */ /* 0x001fd400078e000e */
[----:B-1----:R-:W-:Y:S05]  /*15000*/  WARPSYNC.COLLECTIVE R15, `(.L_x_4456) ;  /* 0x000000000f087348 */ /* 0x002fea0003c00000 */
[----:B------:R0:W2:Y:S02]  /*15010*/  SHFL.IDX P6, R14, R13, R12, R11 ;  /* 0x0000000c0d0e7389 */ /* 0x0000a400000c000b */
[----:B012---:R-:W-:Y:S01]  /*15020*/  ENDCOLLECTIVE ;  /* 0x000000000000791b */ /* 0x007fe20003800000 */
.L_x_4456:
[----:B------:R-:W-:Y:S02]  /*15030*/  IMAD.MOV.U32 R13, RZ, RZ, R4 ;  /* 0x000000ffff0d7224 */ /* 0x000fe400078e0004 */
[----:B------:R-:W-:Y:S01]  /*15040*/  IMAD.MOV.U32 R12, RZ, RZ, 0x2 ;  /* 0x00000002ff0c7424 */ /* 0x000fe200078e00ff */
[----:B------:R-:W-:Y:S02]  /*15050*/  @!P3 LEA R10, P2, R10, R14, 0x1 ;  /* 0x0000000e0a0ab211 */ /* 0x000fe400078408ff */
[----:B------:R-:W-:-:S03]  /*15060*/  LOP3.LUT P6, RZ, R7, 0x20, RZ, 0xc0, !PT ;  /* 0x0000002007ff7812 */ /* 0x000fc600078cc0ff */
[----:B------:R-:W-:Y:S01]  /*15070*/  @!P3 IMAD.X R9, RZ, RZ, R9, P2 ;  /* 0x000000ffff09b224 */ /* 0x000fe200010e0609 */
[----:B------:R-:W-:Y:S01]  /*15080*/  LOP3.LUT P2, RZ, R7, 0x2, RZ, 0xc0, !PT ;  /* 0x0000000207ff7812 */ /* 0x000fe2000784c0ff */
[----:B------:R-:W-:Y:S02]  /*15090*/  @!P3 IMAD.MOV.U32 R2, RZ, RZ, R10 ;  /* 0x000000ffff02b224 */ /* 0x000fe400078e000a */
[----:B------:R-:W-:-:S05]  /*150a0*/  @!P3 IMAD.MOV.U32 R3, RZ, RZ, R9 ;  /* 0x000000ffff03b224 */ /* 0x000fca00078e0009 */
[----:B------:R-:W-:Y:S01]  /*150b0*/  @!PT LDS RZ, [RZ] ;  /* 0x00000000fffff984 */ /* 0x000fe20000000800 */
[----:B------:R-:W-:Y:S01]  /*150c0*/  @!PT LDS RZ, [RZ] ;  /* 0x00000000fffff984 */ /* 0x000fe20000000800 */
[----:B------:R-:W-:Y:S01]  /*150d0*/  @!PT LDS RZ, [RZ] ;  /* 0x00000000fffff984 */ /* 0x000fe20000000800 */
[----:B------:R0:W-:Y:S01]  /*150e0*/  @!P3 LDGSTS.E.BYPASS.LTC128B.128 [R17+0x26c00], desc[UR38][R2.64], !P5 ;  /* 0x26c000000211bfae */ /* 0x0001e2000e901d66 */
[----:B------:R-:W-:-:S13]  /*150f0*/  LOP3.LUT P5, RZ, R7, 0x1000, RZ, 0xc0, !PT ;  /* 0x0000100007ff7812 */ /* 0x000fda00078ac0ff */
[----:B------:R0:W-:Y:S01]  /*15100*/  @!P3 LDGSTS.E.BYPASS.LTC128B.128 [R17+0x28c00], desc[UR38][R2.64+0x80], !P5 ;  /* 0x28c000800211bfae */ /* 0x0001e2000e901d66 */
[C---:B------:R-:W-:Y:S02]  /*15110*/  LOP3.LUT P5, RZ, R7.reuse, 0x800, RZ, 0xc0, !PT ;  /* 0x0000080007ff7812 */ /* 0x040fe400078ac0ff */
[----:B------:R-:W-:Y:S01]  /*15120*/  LOP3.LUT R7, R7, 0xffffff7f, RZ, 0xc0, !PT ;  /* 0xffffff7f07077812 */ /* 0x000fe200078ec0ff */
[----:B------:R0:W-:Y:S03]  /*15130*/  @!P3 LDGSTS.E.BYPASS.LTC128B.128 [R17+0x2ac00], desc[UR38][R2.64+0x100], !P2 ;  /* 0x2ac001000211bfae */ /* 0x0001e6000d101d66 */
[----:B------:R-:W-:-:S04]  /*15140*/  @P2 LOP3.LUT R7, R7, 0x80, RZ, 0xfc, !PT ;  /* 0x0000008007072812 */ /* 0x000fc800078efcff */
[C---:B------:R-:W-:Y:S02]  /*15150*/  LOP3.LUT P2, RZ, R7.reuse, 0x4, RZ, 0xc0, !PT ;  /* 0x0000000407ff7812 */ /* 0x040fe4000784c0ff */
[----:B------:R-:W-:Y:S01]  /*15160*/  LOP3.LUT R7, R7, 0xfffffeff, RZ, 0xc0, !PT ;  /* 0xfffffeff07077812 */ /* 0x000fe200078ec0ff */
[----:B------:R0:W-:Y:S04]  /*15170*/  @!P3 LDGSTS.E.BYPASS.LTC128B.128 [R17+0x2cc00], desc[UR38][R2.64+0x180], !P5 ;  /* 0x2cc001800211bfae */ /* 0x0001e8000e901d66 */
[----:B------:R0:W-:Y:S04]  /*15180*/  @!P3 LDGSTS.E.BYPASS.LTC128B.128 [R17+0x2ec00], desc[UR38][R2.64+0x200], !P0 ;  /* 0x2ec002000211bfae */ /* 0x0001e8000c101d66 */
[----:B------:R0:W-:Y:S02]  /*15190*/  @!P3 LDGSTS.E.BYPASS.LTC128B.128 [R17+0x30c00], desc[UR38][R2.64+0x280], !P1 ;  /* 0x30c002800211bfae */ /* 0x0001e4000c901d66 */
[----:B------:R-:W-:-:S02]  /*151a0*/  @P2 LOP3.LUT R7, R7, 0x100, RZ, 0xfc, !PT ;  /* 0x0000010007072812 */ /* 0x000fc400078efcff */
[----:B------:R0:W-:Y:S02]  /*151b0*/  @!P3 LDGSTS.E.BYPASS.LTC128B.128 [R17+0x32c00], desc[UR38][R2.64+0x300], P6 ;  /* 0x32c003000211bfae */ /* 0x0001e4000b101d66 */
[----:B------:R-:W-:-:S13]  /*151c0*/  LOP3.LUT P2, RZ, R7, 0x8, RZ, 0xc0, !PT ;  /* 0x0000000807ff7812 */ /* 0x000fda000784c0ff */
[----:B0-----:R-:W-:Y:S05]  /*151d0*/  WARPSYNC.COLLECTIVE R15, `(.L_x_4457) ;  /* 0x000000000f087348 */ /* 0x001fea0003c00000 */
[----:B------:R1:W2:Y:S02]  /*151e0*/  SHFL.IDX P6, R14, R13, R12, R11 ;  /* 0x0000000c0d0e7389 */ /* 0x0002a400000c000b */
[----:B012---:R-:W-:Y:S01]  /*151f0*/  ENDCOLLECTIVE ;  /* 0x000000000000791b */ /* 0x007fe20003800000 */
.L_x_4457:
[----:B------:R-:W-:Y:S01]  /*15200*/  LOP3.LUT R7, R7, 0xfffffdff, RZ, 0xc0, !PT ;  /* 0xfffffdff07077812 */ /* 0x000fe200078ec0ff */
[----:B------:R-:W-:Y:S01]  /*15210*/  @!PT LDS RZ, [RZ] ;  /* 0x00000000fffff984 */ /* 0x000fe20000000800 */
[----:B------:R-:W-:Y:S01]  /*15220*/  @!PT LDS RZ, [RZ] ;  /* 0x00000000fffff984 */ /* 0x000fe20000000800 */
[----:B------:R-:W-:Y:S01]  /*15230*/  @!PT LDS RZ, [RZ] ;  /* 0x00000000fffff984 */ /* 0x000fe20000000800 */
[----:B------:R0:W-:Y:S03]  /*15240*/  @!P3 LDGSTS.E.BYPASS.LTC128B.128 [R17+0x34c00], desc[UR38][R2.64+0x380], P4 ;  /* 0x34c003800211bfae */ /* 0x0001e6000a101d66 */
[----:B------:R-:W-:Y:S01]  /*15250*/  @P2 LOP3.LUT R7, R7, 0x200, RZ, 0xfc, !PT ;  /* 0x0000020007072812 */ /* 0x000fe200078efcff */
[----:B------:R-:W-:-:S03]  /*15260*/  IMAD.MOV.U32 R13, RZ, RZ, R0 ;  /* 0x000000ffff0d7224 */ /* 0x000fc600078e0000 */
[----:B------:R-:W-:Y:S01]  /*15270*/  LOP3.LUT P4, RZ, R7, 0x400, RZ, 0xc0, !PT ;  /* 0x0000040007ff7812 */ /* 0x000fe2000788c0ff */
[----:B------:R0:W-:Y:S01]  /*15280*/  STL [R1+0x8], R7 ;  /* 0x0000080701007387 */ /* 0x0001e20000100800 */
[----:B------:R-:W-:-:S11]  /*15290*/  IMAD.MOV.U32 R10, RZ, RZ, R14 ;  /* 0x000000ffff0a7224 */ /* 0x000fd600078e000e */
[----:B0-----:R-:W-:Y:S05]  /*152a0*/  WARPSYNC.COLLECTIVE R15, `(.L_x_4458) ;  /* 0x000000000f087348 */ /* 0x001fea0003c00000 */
[----:B------:R1:W2:Y:S02]  /*152b0*/  SHFL.IDX P6, R14, R13, R12, R11 ;  /* 0x0000000c0d0e7389 */ /* 0x0002a400000c000b */
[----:B012---:R-:W-:Y:S01]  /*152c0*/  ENDCOLLECTIVE ;  /* 0x000000000000791b */ /* 0x007fe20003800000 */
.L_x_4458:
[----:B------:R-:W-:-:S04]  /*152d0*/  @!P4 LOP3.LUT R2, R5, 0x40, RZ, 0xc0, !PT ;  /* 0x000000400502c812 */ /* 0x000fc800078ec0ff */
[----:B------:R-:W-:Y:S01]  /*152e0*/  @!P4 SHF.R.U32.HI R9, RZ, 0x2, R2 ;  /* 0x00000002ff09c819 */ /* 0x000fe20000011602 */
[----:B------:R-:W-:Y:S01]  /*152f0*/  IMAD.SHL.U32 R15, R8, 0x8, RZ ;  /* 0x00000008080f7824 */ /* 0x000fe200078e00ff */
[----:B------:R-:W-:-:S04]  /*15300*/  @!P4 LOP3.LUT R8, R6, 0x80, RZ, 0xc0, !PT ;  /* 0x000000800608c812 */ /* 0x000fc800078ec0ff */
[----:B------:R-:W-:Y:S02]  /*15310*/  @!P4 SHF.R.U32.HI R8, RZ, 0x3, R8 ;  /* 0x00000003ff08c819 */ /* 0x000fe40000011608 */
[----:B------:R-:W-:Y:S02]  /*15320*/  LOP3.LUT R15, R15, 0x38, RZ, 0xc0, !PT ;  /* 0x000000380f0f7812 */ /* 0x000fe400078ec0ff */
[----:B------:R-:W-:Y:S01]  /*15330*/  @!P4 ISETP.NE.U32.AND P3, PT, R8, RZ, PT ;  /* 0x000000ff0800c20c */ /* 0x000fe20003f65070 */
[----:B------:R-:W-:Y:S01]  /*15340*/  IMAD.MOV.U32 R3, RZ, RZ, R14 ;  /* 0x000000ffff037224 */ /* 0x000fe200078e000e */
[----:B------:R-:W-:-:S04]  /*15350*/  @!P4 ISETP.NE.U32.AND P6, PT, R9, RZ, PT ;  /* 0x000000ff0900c20c */ /* 0x000fc80003fc5070 */
[----:B------:R-:W-:-:S05]  /*15360*/  @!P4 LEA R8, P2, R15, R3, 0x1 ;  /* 0x000000030f08c211 */ /* 0x000fca00078408ff */
[----:B------:R-:W-:Y:S01]  /*15370*/  @!P4 IMAD.X R3, RZ, RZ, R10, P2 ;  /* 0x000000ffff03c224 */ /* 0x000fe200010e060a */
[----:B------:R-:W-:Y:S01]  /*15380*/  LOP3.LUT P2, RZ, R7, 0x200, RZ, 0xc0, !PT ;  /* 0x0000020007ff7812 */ /* 0x000fe2000784c0ff */
[----:B------:R-:W-:-:S12]  /*15390*/  @!P4 IMAD.MOV.U32 R2, RZ, RZ, R8 ;  /* 0x000000ffff02c224 */ /* 0x000fd800078e0008 */
[----:B------:R-:W-:Y:S01]  /*153a0*/  @!PT LDS RZ, [RZ] ;  /* 0x00000000fffff984 */ /* 0x000fe20000000800 */
[----:B------:R-:W-:Y:S01]  /*153b0*/  @!PT LDS RZ, [RZ] ;  /* 0x00000000fffff984 */ /* 0x000fe20000000800 */
[----:B------:R-:W-:Y:S01]  /*153c0*/  @!PT LDS RZ, [RZ] ;  /* 0x00000000fffff984 */ /* 0x000fe20000000800 */
[----:B------:R0:W-:Y:S01]  /*153d0*/  @!P4 LDGSTS.E.BYPASS.LTC128B.128 [R17+0x27400], desc[UR38][R2.64], !P2 ;  /* 0x274000000211cfae */ /* 0x0001e2000d101d66 */
[----:B------:R-:W-:-:S13]  /*153e0*/  LOP3.LUT P2, RZ, R7, 0x100, RZ, 0xc0, !PT ;  /* 0x0000010007ff7812 */ /* 0x000fda000784c0ff */
[----:B------:R0:W-:Y:S01]  /*153f0*/  @!P4 LDGSTS.E.BYPASS.LTC128B.128 [R17+0x29400], desc[UR38][R2.64+0x80], !P2 ;  /* 0x294000800211cfae */ /* 0x0001e2000d101d66 */
[----:B------:R-:W-:-:S03]  /*15400*/  LOP3.LUT P2, RZ, R7, 0x80, RZ, 0xc0, !PT ;  /* 0x0000008007ff7812 */ /* 0x000fc6000784c0ff */
[----:B------:R0:W5:Y:S01]  /*15410*/  LDL.LU R7, [R1+0x68] ;  /* 0x0000680001077983 */ /* 0x0001620000300800 */
[----:B------:R-:W-:Y:S02]  /*15420*/  IMAD.MOV.U32 R13, RZ, RZ, R4 ;  /* 0x000000ffff0d7224 */ /* 0x000fe400078e0004 */
[----:B------:R-:W-:Y:S02]  /*15430*/  IMAD.MOV.U32 R12, RZ, RZ, 0x3 ;  /* 0x00000003ff0c7424 */ /* 0x000fe400078e00ff */
[----:B------:R-:W-:-:S05]  /*15440*/  IMAD.MOV.U32 R15, RZ, RZ, -0x1 ;  /* 0xffffffffff0f7424 */ /* 0x000fca00078e00ff */
[----:B------:R0:W-:Y:S04]  /*15450*/  @!P4 LDGSTS.E.BYPASS.LTC128B.128 [R17+0x2b400], desc[UR38][R2.64+0x100], !P2 ;  /* 0x2b4001000211cfae */ /* 0x0001e8000d101d66 */
[----:B------:R0:W-:Y:S04]  /*15460*/  @!P4 LDGSTS.E.BYPASS.LTC128B.128 [R17+0x2d400], desc[UR38][R2.64+0x180], !P5 ;  /* 0x2d4001800211cfae */ /* 0x0001e8000e901d66 */
[----:B------:R0:W-:Y:S04]  /*15470*/  @!P4 LDGSTS.E.BYPASS.LTC128B.128 [R17+0x2f400], desc[UR38][R2.64+0x200], !P0 ;  /* 0x2f4002000211cfae */ /* 0x0001e8000c101d66 */
[----:B------:R0:W-:Y:S04]  /*15480*/  @!P4 LDGSTS.E.BYPASS.LTC128B.128 [R17+0x31400], desc[UR38][R2.64+0x280], !P1 ;  /* 0x314002800211cfae */ /* 0x0001e8000c901d66 */
[----:B------:R0:W-:Y:S02]  /*15490*/  @!P4 LDGSTS.E.BYPASS.LTC128B.128 [R17+0x33400], desc[UR38][R2.64+0x300], P6 ;  /* 0x334003000211cfae */ /* 0x0001e4000b101d66 */
[----:B0----5:R-:W-:Y:S05]  /*154a0*/  WARPSYNC.COLLECTIVE R15, `(.L_x_4459) ;  /* 0x000000000f087348 */ /* 0x021fea0003c00000 */
[----:B------:R1:W2:Y:S02]  /*154b0*/  SHFL.IDX P6, R14, R13, R12, R11 ;  /* 0x0000000c0d0e7389 */ /* 0x0002a400000c000b */
[----:B012--5:R-:W-:Y:S01]  /*154c0*/  ENDCOLLECTIVE ;  /* 0x000000000000791b */ /* 0x027fe20003800000 */
.L_x_4459:
[----:B------:R-:W-:Y:S01]  /*154d0*/  @!PT LDS RZ, [RZ] ;  /* 0x00000000fffff984 */ /* 0x000fe20000000800 */
[----:B------:R-:W-:Y:S01]  /*154e0*/  @!PT LDS RZ, [RZ] ;  /* 0x00000000fffff984 */ /* 0x000fe20000000800 */
[----:B------:R-:W-:Y:S01]  /*154f0*/  @!PT LDS RZ, [RZ] ;  /* 0x00000000fffff984 */ /* 0x000fe20000000800 */
[----:B------:R0:W-:Y:S01]  /*15500*/  @!P4 LDGSTS.E.BYPASS.LTC128B.128 [R17+0x35400], desc[UR38][R2.64+0x380], P3 ;  /* 0x354003800211cfae */ /* 0x0001e20009901d66 */
[----:B------:R-:W-:Y:S02]  /*15510*/  IMAD.MOV.U32 R13, RZ, RZ, R0 ;  /* 0x000000ffff0d7224 */ /* 0x000fe400078e0000 */
[----:B------:R-:W-:-:S07]  /*15520*/  IMAD.MOV.U32 R4, RZ, RZ, R14 ;  /* 0x000000ffff047224 */ /* 0x000fce00078e000e */
[----:B0-----:R-:W-:Y:S05]  /*15530*/  WARPSYNC.COLLECTIVE R15, `(.L_x_4460) ;  /* 0x000000000f087348 */ /* 0x001fea0003c00000 */
[----:B------:R1:W2:Y:S02]  /*15540*/  SHFL.IDX P6, R14, R13, R12, R11 ;  /* 0x0000000c0d0e7389 */ /* 0x0002a400000c000b */
[----:B012---:R-:W-:Y:S01]  /*15550*/  ENDCOLLECTIVE ;  /* 0x000000000000791b */ /* 0x007fe20003800000 */
.L_x_4460:
[----:B------:R-:W-:Y:S01]  /*15560*/  IMAD.MOV.U32 R0, RZ, RZ, R14 ;  /* 0x000000ffff007224 */ /* 0x000fe200078e000e */
[----:B------:R-:W-:Y:S06]  /*15570*/  BRA `(.L_x_4461) ;  /* 0xffffffa000547947 */ /* 0x000fec000383ffff */
.L_x_4328:
[----:B0-----:R-:W3:Y:S02]  /*15580*/  LDL R2, [R1+0x4] ;  /* 0x0000040001027983 */ /* 0x001ee40000100800 */
[----:B---3--:R0:W3:Y:S02]  /*15590*/  SYNCS.PHASECHK.TRANS64.TRYWAIT P0, [R2+URZ+0x38820], R0 ;  /* 0x03882000020075a7 */ /* 0x0080e4000800017f */
[----:B---3--:R-:W-:Y:S05]  /*155a0*/  @!P0 NANOSLEEP.SYNCS 0x989680 ;  /* 0x009896800000895d */ /* 0x008fea0003900000 */
[----:B------:R-:W3:Y:S02]  /*155b0*/  @!P0 SYNCS.PHASECHK.TRANS64 P0, [R2+URZ+0x38820], R0 ;  /* 0x03882000020085a7 */ /* 0x000ee4000800007f */
[----:B---3--:R-:W-:Y:S05]  /*155c0*/  @!P0 BRA `(.L_x_4328) ;  /* 0xfffffffc00ec8947 */ /* 0x008fea000383ffff */
[----:B------:R-:W-:Y:S05]  /*155d0*/  BRA `(.L_x_4462) ;  /* 0xffffffa400147947 */ /* 0x000fea000383ffff */
.L_x_4332:
[----:B0-----:R0:W1:Y:S02]  /*155e0*/  SYNCS.PHASECHK.TRANS64.TRYWAIT P0, [R3+URZ+0x38860], R0 ;  /* 0x03886000030075a7 */ /* 0x001064000800017f */
[----:B-1----:R-:W-:Y:S05]  /*155f0*/  @!P0 NANOSLEEP.SYNCS 0x989680 ;  /* 0x009896800000895d */ /* 0x002fea0003900000 */
[----:B------:R-:W1:Y:S02]  /*15600*/  @!P0 SYNCS.PHASECHK.TRANS64 P0, [R3+URZ+0x38860], R0 ;  /* 0x03886000030085a7 */ /* 0x000e64000800007f */
[----:B-1----:R-:W-:Y:S05]  /*15610*/  @!P0 BRA `(.L_x_4332) ;  /* 0xfffffffc00f08947 */ /* 0x002fea000383ffff */
[----:B------:R-:W-:Y:S05]  /*15620*/  BRA `(.L_x_4463) ;  /* 0xffffffa400447947 */ /* 0x000fea000383ffff */
.L_x_4351:
[----:B-1----:R1:W3:Y:S02]  /*15630*/  SYNCS.PHASECHK.TRANS64.TRYWAIT P0, [R3+URZ+0x38840], R2 ;  /* 0x03884002030075a7 */ /* 0x0022e4000800017f */
[----:B---3--:R-:W-:Y:S05]  /*15640*/  @!P0 NANOSLEEP.SYNCS 0x989680 ;  /* 0x009896800000895d */ /* 0x008fea0003900000 */
[----:B------:R-:W3:Y:S02]  /*15650*/  @!P0 SYNCS.PHASECHK.TRANS64 P0, [R3+URZ+0x38840], R2 ;  /* 0x03884002030085a7 */ /* 0x000ee4000800007f */
[----:B---3--:R-:W-:Y:S05]  /*15660*/  @!P0 BRA `(.L_x_4351) ;  /* 0xfffffffc00f08947 */ /* 0x008fea000383ffff */
[----:B------:R-:W-:Y:S05]  /*15670*/  BRA `(.L_x_4464) ;  /* 0xffffffb000747947 */ /* 0x000fea000383ffff */
.L_x_4356:
[----:B0-----:R0:W3:Y:S02]  /*15680*/  SYNCS.PHASECHK.TRANS64.TRYWAIT P0, [R3+URZ+0x38860], R2 ;  /* 0x03886002030075a7 */ /* 0x0010e4000800017f */
[----:B---3--:R-:W-:Y:S05]  /*15690*/  @!P0 NANOSLEEP.SYNCS 0x989680 ;  /* 0x009896800000895d */ /* 0x008fea0003900000 */
[----:B------:R-:W3:Y:S02]  /*156a0*/  @!P0 SYNCS.PHASECHK.TRANS64 P0, [R3+URZ+0x38860], R2 ;  /* 0x03886002030085a7 */ /* 0x000ee4000800007f */
[----:B---3--:R-:W-:Y:S05]  /*156b0*/  @!P0 BRA `(.L_x_4356) ;  /* 0xfffffffc00f08947 */ /* 0x008fea000383ffff */
[----:B------:R-:W-:Y:S05]  /*156c0*/  BRA `(.L_x_4465) ;  /* 0xffffffb000fc7947 */ /* 0x000fea000383ffff */
.L_x_4371:
[----:B0-----:R0:W1:Y:S02]  /*156d0*/  SYNCS.PHASECHK.TRANS64.TRYWAIT P0, [R4+URZ+0x38840], R2 ;  /* 0x03884002040075a7 */ /* 0x001064000800017f */
[----:B-1----:R-:W-:Y:S05]  /*156e0*/  @!P0 NANOSLEEP.SYNCS 0x989680 ;  /* 0x009896800000895d */ /* 0x002fea0003900000 */
[----:B------:R-:W1:Y:S02]  /*156f0*/  @!P0 SYNCS.PHASECHK.TRANS64 P0, [R4+URZ+0x38840], R2 ;  /* 0x03884002040085a7 */ /* 0x000e64000800007f */
[----:B-1----:R-:W-:Y:S05]  /*15700*/  @!P0 BRA `(.L_x_4371) ;  /* 0xfffffffc00f08947 */ /* 0x002fea000383ffff */
[----:B------:R-:W-:Y:S05]  /*15710*/  BRA `(.L_x_4466) ;  /* 0xffffffc0000c7947 */ /* 0x000fea000383ffff */
.L_x_4376:
[----:B-1----:R1:W3:Y:S02]  /*15720*/  SYNCS.PHASECHK.TRANS64.TRYWAIT P0, [R4+URZ+0x38860], R2 ;  /* 0x03886002040075a7 */ /* 0x0022e4000800017f */
[----:B---3--:R-:W-:Y:S05]  /*15730*/  @!P0 NANOSLEEP.SYNCS 0x989680 ;  /* 0x009896800000895d */ /* 0x008fea0003900000 */
[----:B------:R-:W3:Y:S02]  /*15740*/  @!P0 SYNCS.PHASECHK.TRANS64 P0, [R4+URZ+0x38860], R2 ;  /* 0x03886002040085a7 */ /* 0x000ee4000800007f */
[----:B---3--:R-:W-:Y:S05]  /*15750*/  @!P0 BRA `(.L_x_4376) ;  /* 0xfffffffc00f08947 */ /* 0x008fea000383ffff */
[----:B------:R-:W-:Y:S05]  /*15760*/  BRA `(.L_x_4467) ;  /* 0xffffffc000907947 */ /* 0x000fea000383ffff */
.L_x_4391:
[----:B-1----:R1:W3:Y:S02]  /*15770*/  SYNCS.PHASECHK.TRANS64.TRYWAIT P0, [R4+URZ+0x38840], R2 ;  /* 0x03884002040075a7 */ /* 0x0022e4000800017f */
[----:B---3--:R-:W-:Y:S05]  /*15780*/  @!P0 NANOSLEEP.SYNCS 0x989680 ;  /* 0x009896800000895d */ /* 0x008fea0003900000 */
[----:B------:R-:W3:Y:S02]  /*15790*/  @!P0 SYNCS.PHASECHK.TRANS64 P0, [R4+URZ+0x38840], R2 ;  /* 0x03884002040085a7 */ /* 0x000ee4000800007f */
[----:B---3--:R-:W-:Y:S05]  /*157a0*/  @!P0 BRA `(.L_x_4391) ;  /* 0xfffffffc00f08947 */ /* 0x008fea000383ffff */
[----:B------:R-:W-:Y:S05]  /*157b0*/  BRA `(.L_x_4468) ;  /* 0xffffffcc007c7947 */ /* 0x000fea000383ffff */
.L_x_4396:
[----:B0-----:R0:W3:Y:S02]  /*157c0*/  SYNCS.PHASECHK.TRANS64.TRYWAIT P0, [R4+URZ+0x38860], R2 ;  /* 0x03886002040075a7 */ /* 0x0010e4000800017f */
[----:B---3--:R-:W-:Y:S05]  /*157d0*/  @!P0 NANOSLEEP.SYNCS 0x989680 ;  /* 0x009896800000895d */ /* 0x008fea0003900000 */
[----:B------:R-:W3:Y:S02]  /*157e0*/  @!P0 SYNCS.PHASECHK.TRANS64 P0, [R4+URZ+0x38860], R2 ;  /* 0x03886002040085a7 */ /* 0x000ee4000800007f */
[----:B---3--:R-:W-:Y:S05]  /*157f0*/  @!P0 BRA `(.L_x_4396) ;  /* 0xfffffffc00f08947 */ /* 0x008fea000383ffff */
[----:B------:R-:W-:Y:S05]  /*15800*/  BRA `(.L_x_4469) ;  /* 0xffffffd000047947 */ /* 0x000fea000383ffff */
.L_x_4412:
[----:B------:R-:W-:Y:S01]  /*15810*/  BSSY B0, `(.L_x_4470) ;  /* 0x0000008000007945 */ /* 0x000fe20003800000 */
[----:B------:R-:W-:Y:S02]  /*15820*/  IMAD.MOV.U32 R13, RZ, RZ, R16 ;  /* 0x000000ffff0d7224 */ /* 0x000fe400078e0010 */
[----:B------:R-:W-:Y:S02]  /*15830*/  IMAD.MOV.U32 R12, RZ, RZ, RZ ;  /* 0x000000ffff0c7224 */ /* 0x000fe400078e00ff */
[----:B------:R-:W-:Y:S02]  /*15840*/  IMAD.MOV.U32 R11, RZ, RZ, 0x1f ;  /* 0x0000001fff0b7424 */ /* 0x000fe400078e00ff */
[----:B------:R-:W-:-:S07]  /*15850*/  IMAD.MOV.U32 R15, RZ, RZ, -0x1 ;  /* 0xffffffffff0f7424 */ /* 0x000fce00078e00ff */
[----:B--2---:R-:W-:Y:S05]  /*15860*/  WARPSYNC.COLLECTIVE R15, `(.L_x_4471) ;  /* 0x000000000f087348 */ /* 0x004fea0003c00000 */
[----:B------:R0:W1:Y:S02]  /*15870*/  SHFL.IDX P6, R14, R13, R12, R11 ;  /* 0x0000000c0d0e7389 */ /* 0x00006400000c000b */
[----:B012---:R-:W-:Y:S01]  /*15880*/  ENDCOLLECTIVE ;  /* 0x000000000000791b */ /* 0x007fe20003800000 */
.L_x_4471:
[----:B------:R-:W-:Y:S05]  /*15890*/  BSYNC B0 ;  /* 0x0000000000007941 */ /* 0x000fea0003800000 */
.L_x_4470:
        /* <DEDUP_REMOVED lines=9> */
.L_x_4472:
        /* <DEDUP_REMOVED lines=18> */
.L_x_4473:
        /* <DEDUP_REMOVED lines=8> */
.L_x_4474:
        /* <DEDUP_REMOVED lines=8> */
.L_x_4475:
        /* <DEDUP_REMOVED lines=8> */
.L_x_4476:
        /* <DEDUP_REMOVED lines=8> */
.L_x_4477:
        /* <DEDUP_REMOVED lines=9> */
.L_x_4478:
[----:B------:R-:W-:Y:S01]  /*15ce0*/  IMAD.MOV.U32 R6, RZ, RZ, R14 ;  /* 0x000000ffff067224 */ /* 0x000fe200078e000e */
[----:B------:R-:W-:Y:S06]  /*15cf0*/  BRA `(.L_x_4479) ;  /* 0xffffffd8005c7947 */ /* 0x000fec000383ffff */
.L_x_4417:
[----:B------:R-:W-:Y:S01]  /*15d00*/  BSSY B0, `(.L_x_4480) ;  /* 0x0000008000007945 */ /* 0x000fe20003800000 */
[----:B-----5:R-:W-:Y:S02]  /*15d10*/  IMAD.MOV.U32 R13, RZ, RZ, R2 ;  /* 0x000000ffff0d7224 */ /* 0x020fe400078e0002 */
[----:B------:R-:W-:Y:S02]  /*15d20*/  IMAD.MOV.U32 R12, RZ, RZ, 0x1 ;  /* 0x00000001ff0c7424 */ /* 0x000fe400078e00ff */
[----:B------:R-:W-:Y:S02]  /*15d30*/  IMAD.MOV.U32 R11, RZ, RZ, RZ ;  /* 0x000000ffff0b7224 */ /* 0x000fe400078e00ff */
[----:B------:R-:W-:-:S07]  /*15d40*/  IMAD.MOV.U32 R15, RZ, RZ, -0x1 ;  /* 0xffffffffff0f7424 */ /* 0x000fce00078e00ff */
[----:B0-2---:R-:W-:Y:S05]  /*15d50*/  WARPSYNC.COLLECTIVE R15, `(.L_x_4481) ;  /* 0x000000000f087348 */ /* 0x005fea0003c00000 */
[----:B------:R1:W3:Y:S02]  /*15d60*/  SHFL.UP P6, R14, R13, R12, R11 ;  /* 0x0400000c0d0e7389 */ /* 0x0002e400000c000b */
[----:B0123--:R-:W-:Y:S01]  /*15d70*/  ENDCOLLECTIVE ;  /* 0x000000000000791b */ /* 0x00ffe20003800000 */
.L_x_4481:
[----:B------:R-:W-:Y:S05]  /*15d80*/  BSYNC B0 ;  /* 0x0000000000007941 */ /* 0x000fea0003800000 */
.L_x_4480:
[----:B------:R-:W-:Y:S02]  /*15d90*/  IMAD.MOV.U32 R3, RZ, RZ, R14 ;  /* 0x000000ffff037224 */ /* 0x000fe400078e000e */
[----:B------:R-:W-:Y:S02]  /*15da0*/  IMAD.MOV.U32 R12, RZ, RZ, 0x2 ;  /* 0x00000002ff0c7424 */ /* 0x000fe400078e00ff */
[----:B------:R-:W-:Y:S01]  /*15db0*/  IMAD.MOV.U32 R11, RZ, RZ, RZ ;  /* 0x000000ffff0b7224 */ /* 0x000fe200078e00ff */
[----:B------:R-:W-:Y:S01]  /*15dc0*/  SEL R3, R3, RZ, P1 ;  /* 0x000000ff03037207 */ /* 0x000fe20000800000 */
[----:B------:R-:W-:-:S04]  /*15dd0*/  IMAD.MOV.U32 R15, RZ, RZ, -0x1 ;  /* 0xffffffffff0f7424 */ /* 0x000fc800078e00ff */
[----:B------:R-:W-:-:S04]  /*15de0*/  IMAD.IADD R3, R2, 0x1, R3 ;  /* 0x0000000102037824 */ /* 0x000fc800078e0203 */
[----:B------:R-:W-:-:S07]  /*15df0*/  IMAD.MOV.U32 R13, RZ, RZ, R3 ;  /* 0x000000ffff0d7224 */ /* 0x000fce00078e0003 */
[----:B------:R-:W-:Y:S05]  /*15e00*/  WARPSYNC.COLLECTIVE R15, `(.L_x_4482) ;  /* 0x000000000f087348 */ /* 0x000fea0003c00000 */
[----:B------:R0:W1:Y:S02]  /*15e10*/  SHFL.UP P6, R14, R13, R12, R11 ;  /* 0x0400000c0d0e7389 */ /* 0x00006400000c000b */
[----:B01----:R-:W-:Y:S01]  /*15e20*/  ENDCOLLECTIVE ;  /* 0x000000000000791b */ /* 0x003fe20003800000 */
.L_x_4482:
        /* <DEDUP_REMOVED lines=8> */
.L_x_4483:
        /* <DEDUP_REMOVED lines=8> */
.L_x_4484:
        /* <DEDUP_REMOVED lines=8> */
.L_x_4485:
        /* <DEDUP_REMOVED lines=9> */
.L_x_4486:
[----:B------:R-:W-:Y:S01]  /*16040*/  IMAD.MOV.U32 R6, RZ, RZ, R14 ;  /* 0x000000ffff067224 */ /* 0x000fe200078e000e */
[----:B------:R-:W-:Y:S06]  /*16050*/  BRA `(.L_x_4487) ;  /* 0xffffffd800207947 */ /* 0x000fec000383ffff */
.L_x_4419:
[----:B------:R-:W-:Y:S01]  /*16060*/  BSSY B0, `(.L_x_4488) ;  /* 0x0000006000007945 */ /* 0x000fe20003800000 */
[----:B------:R-:W-:Y:S01]  /*16070*/  PLOP3.LUT P6, PT, P6, PT, PT, 0x8, 0x0 ;  /* 0x000000000000781c */ /* 0x000fe200037ce170 */
[----:B------:R-:W-:-:S12]  /*16080*/  IMAD.MOV.U32 R15, RZ, RZ, -0x1 ;  /* 0xffffffffff0f7424 */ /* 0x000fd800078e00ff */
[----:B0-2---:R-:W-:Y:S05]  /*16090*/  WARPSYNC.COLLECTIVE R15, `(.L_x_4489) ;  /* 0x000000000f087348 */ /* 0x005fea0003c00000 */
[----:B------:R-:W-:Y:S01]  /*160a0*/  VOTE.ANY R14, PT, P6 ;  /* 0x00000000000e7806 */ /* 0x000fe200030e0100 */
[----:B0-2---:R-:W-:Y:S06]  /*160b0*/  ENDCOLLECTIVE ;  /* 0x000000000000791b */ /* 0x005fec0003800000 */
.L_x_4489:
[----:B------:R-:W-:Y:S05]  /*160c0*/  BSYNC B0 ;  /* 0x0000000000007941 */ /* 0x000fea0003800000 */
.L_x_4488:
        /* <DEDUP_REMOVED lines=9> */
.L_x_4490:
[----:B------:R-:W-:Y:S01]  /*16160*/  IMAD.MOV.U32 R17, RZ, RZ, R14 ;  /* 0x000000ffff117224 */ /* 0x000fe200078e000e */
[----:B------:R-:W-:Y:S06]  /*16170*/  BRA `(.L_x_4491) ;  /* 0xffffffd800107947 */ /* 0x000fec000383ffff */
.L_x_4421:
[----:B------:R-:W-:Y:S01]  /*16180*/  BSSY B0, `(.L_x_4492) ;  /* 0x0000007000007945 */ /* 0x000fe20003800000 */
[----:B------:R-:W-:Y:S02]  /*16190*/  IMAD.MOV.U32 R13, RZ, RZ, R3 ;  /* 0x000000ffff0d7224 */ /* 0x000fe400078e0003 */
[----:B------:R-:W-:Y:S02]  /*161a0*/  IMAD.MOV.U32 R11, RZ, RZ, 0x1f ;  /* 0x0000001fff0b7424 */ /* 0x000fe400078e00ff */
[----:B------:R-:W-:-:S07]  /*161b0*/  IMAD.MOV.U32 R15, RZ, RZ, -0x1 ;  /* 0xffffffffff0f7424 */ /* 0x000fce00078e00ff */
[----:B0-23--:R-:W-:Y:S05]  /*161c0*/  WARPSYNC.COLLECTIVE R15, `(.L_x_4493) ;  /* 0x000000000f087348 */ /* 0x00dfea0003c00000 */
[----:B------:R1:W4:Y:S02]  /*161d0*/  SHFL.IDX P6, R14, R13, R12, R11 ;  /* 0x0000000c0d0e7389 */ /* 0x00032400000c000b */
[----:B01234-:R-:W-:Y:S01]  /*161e0*/  ENDCOLLECTIVE ;  /* 0x000000000000791b */ /* 0x01ffe20003800000 */
.L_x_4493:
[----:B------:R-:W-:Y:S05]  /*161f0*/  BSYNC B0 ;  /* 0x0000000000007941 */ /* 0x000fea0003800000 */
.L_x_4492:
[----:B------:R-:W-:Y:S01]  /*16200*/  IMAD.MOV.U32 R2, RZ, RZ, R14 ;  /* 0x000000ffff027224 */ /* 0x000fe200078e000e */
[----:B------:R-:W-:Y:S06]  /*16210*/  BRA `(.L_x_4420) ;  /* 0xffffffd800047947 */ /* 0x000fec000383ffff */
.L_x_4425:
[----:B0-----:R0:W1:Y:S02]  /*16220*/  SYNCS.PHASECHK.TRANS64.TRYWAIT P0, [R9+URZ+0x38820], R0 ;  /* 0x03882000090075a7 */ /* 0x001064000800017f */
[----:B-1----:R-:W-:Y:S05]  /*16230*/  @!P0 NANOSLEEP.SYNCS 0x989680 ;  /* 0x009896800000895d */ /* 0x002fea0003900000 */
[----:B------:R-:W1:Y:S02]  /*16240*/  @!P0 SYNCS.PHASECHK.TRANS64 P0, [R9+URZ+0x38820], R0 ;  /* 0x03882000090085a7 */ /* 0x000e64000800007f */
[----:B-1----:R-:W-:Y:S05]  /*16250*/  @!P0 BRA `(.L_x_4425) ;  /* 0xfffffffc00f08947 */ /* 0x002fea000383ffff */
[----:B------:R-:W-:Y:S05]  /*16260*/  BRA `(.L_x_4494) ;  /* 0xffffffd800f87947 */ /* 0x000fea000383ffff */
.L_x_4426:
        /* <DEDUP_REMOVED lines=8> */
[----:B0-2---:R-:W-:Y:S05]  /*162f0*/  WARPSYNC.COLLECTIVE R15, `(.L_x_4496) ;  /* 0x000000000f087348 */ /* 0x005fea0003c00000 */
[----:B------:R1:W3:Y:S02]  /*16300*/  SHFL.IDX P6, R14, R13, R12, R11 ;  /* 0x0000000c0d0e7389 */ /* 0x0002e400000c000b */
[----:B0123--:R-:W-:Y:S01]  /*16310*/  ENDCOLLECTIVE ;  /* 0x000000000000791b */ /* 0x00ffe20003800000 */
.L_x_4496:
[----:B------:R-:W-:Y:S05]  /*16320*/  BSYNC B0 ;  /* 0x0000000000007941 */ /* 0x000fea0003800000 */
.L_x_4495:
[----:B------:R-:W-:Y:S05]  /*16330*/  BRA `(.L_x_4497) ;  /* 0xffffffd800e07947 */ /* 0x000fea000383ffff */
.L_x_4429:
[----:B------:R-:W-:Y:S01]  /*16340*/  BSSY B1, `(.L_x_4498) ;  /* 0x0000006000017945 */ /* 0x000fe20003800000 */
[----:B------:R-:W-:-:S07]  /*16350*/  IMAD.MOV.U32 R15, RZ, RZ, -0x1 ;  /* 0xffffffffff0f7424 */ /* 0x000fce00078e00ff */
[----:B0-2---:R-:W-:Y:S05]  /*16360*/  WARPSYNC.COLLECTIVE R15, `(.L_x_4499) ;  /* 0x000000000f0c7348 */ /* 0x005fea0003c00000 */
[----:B------:R-:W-:Y:S02]  /*16370*/  ELECT P6, UR62, PT ;  /* 0x00000000003e782f */ /* 0x000fe400038c0000 */
[----:B------:R-:W-:Y:S01]  /*16380*/  MOV R14, UR62 ;  /* 0x0000003e000e7c02 */ /* 0x000fe20008000f00 */
[----:B0-2---:R-:W-:Y:S10]  /*16390*/  ENDCOLLECTIVE ;  /* 0x000000000000791b */ /* 0x005ff40003800000 */
.L_x_4499:
[----:B------:R-:W-:Y:S05]  /*163a0*/  BSYNC B1 ;  /* 0x0000000000017941 */ /* 0x000fea0003800000 */
.L_x_4498:
[----:B------:R-:W-:Y:S05]  /*163b0*/  BRA `(.L_x_4500) ;  /* 0xffffffd800d87947 */ /* 0x000fea000383ffff */
.L_x_4430:
[----:B0-----:R0:W1:Y:S02]  /*163c0*/  SYNCS.PHASECHK.TRANS64.TRYWAIT P0, [R5+URZ], R4 ;  /* 0x00000004050075a7 */ /* 0x001064000800017f */
[----:B-1----:R-:W-:Y:S05]  /*163d0*/  @!P0 NANOSLEEP.SYNCS 0x989680 ;  /* 0x009896800000895d */ /* 0x002fea0003900000 */
[----:B------:R-:W1:Y:S02]  /*163e0*/  @!P0 SYNCS.PHASECHK.TRANS64 P0, [R5+URZ], R4 ;  /* 0x00000004050085a7 */ /* 0x000e64000800007f */
[----:B-1----:R-:W-:Y:S05]  /*163f0*/  @!P0 BRA `(.L_x_4430) ;  /* 0xfffffffc00f08947 */ /* 0x002fea000383ffff */
[----:B------:R-:W-:Y:S05]  /*16400*/  BRA `(.L_x_4501) ;  /* 0xffffffdc00007947 */ /* 0x000fea000383ffff */
.L_x_4431:
[----:B0-----:R0:W1:Y:S02]  /*16410*/  SYNCS.PHASECHK.TRANS64.TRYWAIT P0, [R7+URZ], R2 ;  /* 0x00000002070075a7 */ /* 0x001064000800017f */
[----:B-1----:R-:W-:Y:S05]  /*16420*/  @!P0 NANOSLEEP.SYNCS 0x989680 ;  /* 0x009896800000895d */ /* 0x002fea0003900000 */
[----:B------:R-:W1:Y:S02]  /*16430*/  @!P0 SYNCS.PHASECHK.TRANS64 P0, [R7+URZ], R2 ;  /* 0x00000002070085a7 */ /* 0x000e64000800007f */
[----:B-1----:R-:W-:Y:S05]  /*16440*/  @!P0 BRA `(.L_x_4431) ;  /* 0xfffffffc00f08947 */ /* 0x002fea000383ffff */
[----:B------:R-:W-:Y:S05]  /*16450*/  BRA `(.L_x_4502) ;  /* 0xffffffdc00007947 */ /* 0x000fea000383ffff */
.L_x_4432:
[----:B-1----:R1:W3:Y:S02]  /*16460*/  SYNCS.PHASECHK.TRANS64.TRYWAIT P0, [R5+URZ], R4 ;  /* 0x00000004050075a7 */ /* 0x0022e4000800017f */
[----:B---3--:R-:W-:Y:S05]  /*16470*/  @!P0 NANOSLEEP.SYNCS 0x989680 ;  /* 0x009896800000895d */ /* 0x008fea0003900000 */
[----:B------:R-:W3:Y:S02]  /*16480*/  @!P0 SYNCS.PHASECHK.TRANS64 P0, [R5+URZ], R4 ;  /* 0x00000004050085a7 */ /* 0x000ee4000800007f */
[----:B---3--:R-:W-:Y:S05]  /*16490*/  @!P0 BRA `(.L_x_4432) ;  /* 0xfffffffc00f08947 */ /* 0x008fea000383ffff */
[----:B------:R-:W-:Y:S05]  /*164a0*/  BRA `(.L_x_4503) ;  /* 0xffffffd800f47947 */ /* 0x000fea000383ffff */
.L_x_4504:
        /* <DEDUP_REMOVED lines=13> */
.L_x_15288:


//--------------------- .text._ZN7cutlass13device_kernelIN5flash11enable_sm90INS1_16FlashAttnFwdSm90INS1_25CollectiveMainloopFwdSm90ILi2EN4cute5tupleIJNS5_1CILi1EEES8_S8_EEENS6_IJNS7_ILi64EEESA_SA_EEELi512ENS_6half_tEfNS_4arch4Sm90ELb0ELb0ELb1ELb1ELb0ELb1ELb1ELb0ELb0ELb1ELb0ELb0EEENS1_21CollectiveEpilogueFwdINS6_IJSA_NS7_ILi512EEESA_EEES9_SC_SE_Li256ELb1ELb1ELb0ELb0EEENS1_36VarlenDynamicPersistentTileSchedulerILi64ELi64ELi256ELi128ELb0ELb1ELb1ELb0ELb1ELb1EEEEEEEEEvNT_6ParamsE --------------------------
	.section	.text._ZN7cutlass13device_kernelIN5flash11enable_sm90INS1_16FlashAttnFwdSm90INS1_25CollectiveMainloopFwdSm90ILi2EN4cute5tupleIJNS5_1CILi1EEES8_S8_EEENS6_IJNS7_ILi64EEESA_SA_EEELi512ENS_6half_tEfNS_4arch4Sm90ELb0ELb0ELb1ELb1ELb0ELb1ELb1ELb0ELb0ELb1ELb0ELb0EEENS1_21CollectiveEpilogueFwdINS6_IJSA_NS7_ILi512EEESA_EEES9_SC_SE_Li256ELb1ELb1ELb0ELb0EEENS1_36VarlenDynamicPersistentTileSchedulerILi64ELi64ELi256ELi128ELb0ELb1ELb1ELb0ELb1ELb1EEEEEEEEEvNT_6ParamsE,"ax",@progbits
	.align	128
.text._ZN7cutlass13device_kernelIN5flash11enable_sm90INS1_16FlashAttnFwdSm90INS1_25CollectiveMainloopFwdSm90ILi2EN4cute5tupleIJNS5_1CILi1EEES8_S8_EEENS6_IJNS7_ILi64EEESA_SA_EEELi512ENS_6half_tEfNS_4arch4Sm90ELb0ELb0ELb1ELb1ELb0ELb1ELb1ELb0ELb0ELb1ELb0ELb0EEENS1_21CollectiveEpilogueFwdINS6_IJSA_NS7_ILi512EEESA_EEES9_SC_SE_Li256ELb1ELb1ELb0ELb0EEENS1_36VarlenDynamicPersistentTileSchedulerILi64ELi64ELi256ELi128ELb0ELb1ELb1ELb0ELb1ELb1EEEEEEEEEvNT_6ParamsE:
        .type           _ZN7cutlass13device_kernelIN5flash11enable_sm90INS1_16FlashAttnFwdSm90INS1_25CollectiveMainloopFwdSm90ILi2EN4cute5tupleIJNS5_1CILi1EEES8_S8_EEENS6_IJNS7_ILi64EEESA_SA_EEELi512ENS_6half_tEfNS_4arch4Sm90ELb0ELb0ELb1ELb1ELb0ELb1ELb1ELb0ELb0ELb1ELb0ELb0EEENS1_21CollectiveEpilogueFwdINS6_IJSA_NS7_ILi512EEESA_EEES9_SC_SE_Li256ELb1ELb1ELb0ELb0EEENS1_36VarlenDynamicPersistentTileSchedulerILi64ELi64ELi256ELi128ELb0ELb1ELb1ELb0ELb1ELb1EEEEEEEEEvNT_6ParamsE,@function
        .size           _ZN7cutlass13device_kernelIN5flash11enable_sm90INS1_16FlashAttnFwdSm90INS1_25CollectiveMainloopFwdSm90ILi2EN4cute5tupleIJNS5_1CILi1EEES8_S8_EEENS6_IJNS7_ILi64EEESA_SA_EEELi512ENS_6half_tEfNS_4arch4Sm90ELb0ELb0ELb1ELb1ELb0ELb1ELb1ELb0ELb0ELb1ELb0ELb0EEENS1_21CollectiveEpilogueFwdINS6_IJSA_NS7_ILi512EEESA_EEES9_SC_SE_Li256ELb1ELb1ELb0ELb0EEENS1_36VarlenDynamicPersistentTileSchedulerILi64ELi64ELi256ELi128ELb0ELb1ELb1ELb0ELb1ELb1EEEEEEEEEvNT_6ParamsE,(.L_x_15289 - _ZN7cutlass13device_kernelIN5flash11enable_sm90INS1_16FlashAttnFwdSm90INS1_25CollectiveMainloopFwdSm90ILi2EN4cute5tupleIJNS5_1CILi1EEES8_S8_EEENS6_IJNS7_ILi64EEESA_SA_EEELi512ENS_6half_tEfNS_4arch4Sm90ELb0ELb0ELb1ELb1ELb0ELb1ELb1ELb0ELb0ELb1ELb0ELb0EEENS1_21CollectiveEpilogueFwdINS6_IJSA_NS7_ILi512EEESA_EEES9_SC_SE_Li256ELb1ELb1ELb0ELb0EEENS1_36VarlenDynamicPersistentTileSchedulerILi64ELi64ELi256ELi128ELb0ELb1ELb1ELb0ELb1ELb1EEEEEEEEEvNT_6ParamsE)
        .other          _ZN7cutlass13device_kernelIN5flash11enable_sm90INS1_16FlashAttnFwdSm90INS1_25CollectiveMainloopFwdSm90ILi2EN4cute5tupleIJNS5_1CILi1EEES8_S8_EEENS6_IJNS7_ILi64EEESA_SA_EEELi512ENS_6half_tEfNS_4arch4Sm90ELb0ELb0ELb1ELb1ELb0ELb1ELb1ELb0ELb0ELb1ELb0ELb0EEENS1_21CollectiveEpilogueFwdINS6_IJSA_NS7_ILi512EEESA_EEES9_SC_SE_Li256ELb1ELb1ELb0ELb0EEENS1_36VarlenDynamicPersistentTileSchedulerILi64ELi64ELi256ELi128ELb0ELb1ELb1ELb0ELb1ELb1EEEEEEEEEvNT_6ParamsE,@"STO_CUDA_ENTRY STV_DEFAULT"
_ZN7cutlass13device_kernelIN5flash11enable_sm90INS1_16FlashAttnFwdSm90INS1_25CollectiveMainloopFwdSm90ILi2EN4cute5tupleIJNS5_1CILi1EEES8_S8_EEENS6_IJNS7_ILi64EEESA_SA_EEELi512ENS_6half_tEfNS_4arch4Sm90ELb0ELb0ELb1ELb1ELb0ELb1ELb1ELb0ELb0ELb1ELb0ELb0EEENS1_21CollectiveEpilogueFwdINS6_IJSA_NS7_ILi512EEESA_EEES9_SC_SE_Li256ELb1ELb1ELb0ELb0EEENS1_36VarlenDynamicPersistentTileSchedulerILi64ELi64ELi256ELi128ELb0ELb1ELb1ELb0ELb1ELb1EEEEEEEEEvNT_6ParamsE:
        /* <DEDUP_REMOVED lines=23> */
.L_x_4506:
[----:B------:R-:W-:Y:S05]  /*0170*/  BSYNC B0 ;  /* 0x0000000000007941 */ /* 0x000fea0003800000 */
.L_x_4505:
        /* <DEDUP_REMOVED lines=14> */
[----:B-1----:R0:W-:Y:S01]  /*0260*/  STL [R1+0x4], R3 ;  /* 0x0000040301007387 */ /* 0x0021e20000100800 */
        /* <DEDUP_REMOVED lines=24> */
.L_x_4507:
        /* <DEDUP_REMOVED lines=22> */
.L_x_4508:
        /* <DEDUP_REMOVED lines=18> */
.L_x_4509:
        /* <DEDUP_REMOVED lines=22> */
.L_x_4510:
        /* <DEDUP_REMOVED lines=22> */
.L_x_4511:
        /* <DEDUP_REMOVED lines=9> */
.L_x_4514:
        /* <DEDUP_REMOVED lines=25> */
[----:B------:R-:W-:Y:S02]  /*0b50*/  LEA.HI R5, R0, R16, RZ, 0x4 ;  /* 0x0000001000057211 */ /* 0x000fe400078f20ff */
[----:B------:R-:W-:Y:S02]  /*0b60*/  LOP3.LUT R3, R4, 0xffffff80, RZ, 0xc0, !PT ;  /* 0xffffff8004037812 */ /* 0x000fe400078ec0ff */
[----:B------:R-:W-:-:S03]  /*0b70*/  LOP3.LUT R6, R5, 0xfffffff0, RZ, 0xc0, !PT ;  /* 0xfffffff005067812 */ /* 0x000fc600078ec0ff */
[----:B------:R-:W-:Y:S01]  /*0b80*/  IMAD.IADD R3, R16, 0x1, -R3 ;  /* 0x0000000110037824 */ /* 0x000fe200078e0a03 */
[----:B------:R-:W-:Y:S01]  /*0b90*/  LEA.HI R7, R0, R16, RZ, 0x5 ;  /* 0x0000001000077211 */ /* 0x000fe200078f28ff */
[----:B------:R-:W-:Y:S01]  /*0ba0*/  IMAD.IADD R10, R16, 0x1, -R6 ;  /* 0x00000001100a7824 */ /* 0x000fe200078e0a06 */
[----:B------:R-:W-:Y:S02]  /*0bb0*/  SHF.R.S32.HI R12, RZ, 0x4, R5 ;  /* 0x00000004ff0c7819 */ /* 0x000fe40000011405 */
[----:B------:R-:W-:Y:S02]  /*0bc0*/  SHF.R.S32.HI R6, RZ, 0x1f, R3 ;  /* 0x0000001fff067819 */ /* 0x000fe40000011403 */
[--C-:B------:R-:W-:Y:S02]  /*0bd0*/  SHF.R.S32.HI R192, RZ, 0x5, R7.reuse ;  /* 0x00000005ffc07819 */ /* 0x100fe40000011407 */
[----:B------:R-:W-:Y:S02]  /*0be0*/  SHF.R.S32.HI R11, RZ, 0x1f, R7 ;  /* 0x0000001fff0b7819 */ /* 0x000fe40000011407 */
[----:B------:R-:W-:-:S02]  /*0bf0*/  SHF.R.S32.HI R7, RZ, 0x1f, R10 ;  /* 0x0000001fff077819 */ /* 0x000fc4000001140a */
[----:B------:R-:W-:Y:S02]  /*0c00*/  LEA.HI R8, R5, R12, RZ, 0x1 ;  /* 0x0000000c05087211 */ /* 0x000fe400078f08ff */
[----:B------:R-:W-:Y:S02]  /*0c10*/  LEA.HI R5, R6, R3, RZ, 0x2 ;  /* 0x0000000306057211 */ /* 0x000fe400078f10ff */
[----:B------:R-:W-:Y:S02]  /*0c20*/  LEA.HI R9, R7, R10, RZ, 0x3 ;  /* 0x0000000a07097211 */ /* 0x000fe400078f18ff */
[----:B------:R-:W-:Y:S02]  /*0c30*/  LOP3.LUT R13, R8, 0x1ffffffe, RZ, 0xc0, !PT ;  /* 0x1ffffffe080d7812 */ /* 0x000fe400078ec0ff */
[--C-:B------:R-:W-:Y:S02]  /*0c40*/  SHF.R.S32.HI R7, RZ, 0x2, R5.reuse ;  /* 0x00000002ff077819 */ /* 0x100fe40000011405 */
[----:B------:R-:W-:-:S04]  /*0c50*/  SHF.R.S32.HI R8, RZ, 0x1f, R5 ;  /* 0x0000001fff087819 */ /* 0x000fc80000011405 */
[----:B------:R-:W-:-:S04]  /*0c60*/  LEA.HI R8, R8, R7, RZ, 0x3 ;  /* 0x0000000708087211 */ /* 0x000fc800078f18ff */
[----:B------:R-:W-:-:S05]  /*0c70*/  LOP3.LUT R8, R8, 0xfffffff8, RZ, 0xc0, !PT ;  /* 0xfffffff808087812 */ /* 0x000fca00078ec0ff */
[----:B------:R-:W-:Y:S01]  /*0c80*/  IMAD.IADD R191, R7, 0x1, -R8 ;  /* 0x0000000107bf7824 */ /* 0x000fe200078e0a08 */
[----:B------:R-:W-:Y:S02]  /*0c90*/  LOP3.LUT R8, R5, 0x7ffffffc, RZ, 0xc0, !PT ;  /* 0x7ffffffc05087812 */ /* 0x000fe400078ec0ff */
[----:B------:R-:W-:-:S03]  /*0ca0*/  LEA.HI R6, R6, R3, RZ, 0x5 ;  /* 0x0000000306067211 */ /* 0x000fc600078f28ff */
[----:B------:R-:W-:Y:S01]  /*0cb0*/  IMAD.IADD R8, R3, 0x1, -R8 ;  /* 0x0000000103087824 */ /* 0x000fe200078e0a08 */
[----:B------:R-:W-:Y:S02]  /*0cc0*/  LEA.HI R3, R0, R16, RZ, 0x2 ;  /* 0x0000001000037211 */ /* 0x000fe400078f10ff */
[----:B------:R-:W-:Y:S02]  /*0cd0*/  LEA.HI R14, R11, R192, RZ, 0x2 ;  /* 0x000000c00b0e7211 */ /* 0x000fe400078f10ff */
[----:B------:R-:W-:Y:S02]  /*0ce0*/  LOP3.LUT R11, R9, 0xfffffff8, RZ, 0xc0, !PT ;  /* 0xfffffff8090b7812 */ /* 0x000fe400078ec0ff */
[----:B------:R-:W-:Y:S02]  /*0cf0*/  LOP3.LUT R5, R3, 0xfffffffc, RZ, 0xc0, !PT ;  /* 0xfffffffc03057812 */ /* 0x000fe400078ec0ff */
[----:B------:R-:W-:Y:S01]  /*0d00*/  SHF.R.S32.HI R223, RZ, 0x7, R4 ;  /* 0x00000007ffdf7819 */ /* 0x000fe20000011404 */
[----:B------:R-:W-:Y:S01]  /*0d10*/  IMAD.IADD R11, R10, 0x1, -R11 ;  /* 0x000000010a0b7824 */ /* 0x000fe200078e0a0b */
[----:B------:R-:W-:Y:S01]  /*0d20*/  LOP3.LUT R15, R14, 0x3ffffc, RZ, 0xc0, !PT ;  /* 0x003ffffc0e0f7812 */ /* 0x000fe200078ec0ff */
[----:B------:R-:W-:Y:S01]  /*0d30*/  IMAD.IADD R5, R16, 0x1, -R5 ;  /* 0x0000000110057824 */ /* 0x000fe200078e0a05 */
[----:B------:R-:W-:Y:S01]  /*0d40*/  LEA.HI R0, R0, R16, RZ, 0x3 ;  /* 0x0000001000007211 */ /* 0x000fe200078f18ff */
[----:B------:R-:W-:-:S02]  /*0d50*/  IMAD R14, R223, 0x100, R10 ;  /* 0x00000100df0e7824 */ /* 0x000fc400078e020a */
[----:B------:R-:W-:Y:S01]  /*0d60*/  IMAD.IADD R15, R192, 0x1, -R15 ;  /* 0x00000001c00f7824 */ /* 0x000fe200078e0a0f */
[----:B------:R-:W-:Y:S01]  /*0d70*/  SHF.R.S32.HI R221, RZ, 0x3, R0 ;  /* 0x00000003ffdd7819 */ /* 0x000fe20000011400 */
[----:B------:R-:W-:Y:S01]  /*0d80*/  IMAD.IADD R13, R12, 0x1, -R13 ;  /* 0x000000010c0d7824 */ /* 0x000fe200078e0a0d */
[----:B------:R-:W-:Y:S01]  /*0d90*/  LOP3.LUT R220, R0, 0xfffffff8, RZ, 0xc0, !PT ;  /* 0xfffffff800dc7812 */ /* 0x000fe200078ec0ff */
[----:B------:R-:W-:Y:S01]  /*0da0*/  IMAD.SHL.U32 R10, R11, 0x40, RZ ;  /* 0x000000400b0a7824 */ /* 0x000fe200078e00ff */
[----:B------:R-:W-:Y:S02]  /*0db0*/  SHF.R.S32.HI R22, RZ, 0x2, R3 ;  /* 0x00000002ff167819 */ /* 0x000fe40000011403 */
[----:B------:R-:W-:Y:S01]  /*0dc0*/  LEA.HI R0, R5, R5, RZ, 0x1 ;  /* 0x0000000505007211 */ /* 0x000fe200078f08ff */
[----:B------:R-:W-:Y:S01]  /*0dd0*/  IMAD R14, R15, 0x10, R14 ;  /* 0x000000100f0e7824 */ /* 0x000fe200078e020e */
[----:B------:R-:W-:Y:S01]  /*0de0*/  LOP3.LUT R10, R10, 0x1c0, RZ, 0xc0, !PT ;  /* 0x000001c00a0a7812 */ /* 0x000fe200078ec0ff */
[----:B------:R-:W-:Y:S01]  /*0df0*/  IMAD.SHL.U32 R13, R13, 0x8, RZ ;  /* 0x000000080d0d7824 */ /* 0x000fe200078e00ff */
[----:B------:R-:W-:Y:S01]  /*0e00*/  LOP3.LUT R0, R0, 0x1ffffffe, RZ, 0xc0, !PT ;  /* 0x1ffffffe00007812 */ /* 0x000fe200078ec0ff */
[----:B------:R-:W-:-:S02]  /*0e10*/  IMAD.SHL.U32 R9, R9, 0x40, RZ ;  /* 0x0000004009097824 */ /* 0x000fc400078e00ff */
[----:B------:R-:W-:Y:S02]  /*0e20*/  VIADD R234, R22, 0x20 ;  /* 0x0000002016ea7836 */ /* 0x000fe40000000000 */
[--C-:B------:R-:W-:Y:S01]  /*0e30*/  IMAD.U32 R233, R14, 0x40, R13.reuse ;  /* 0x000000400ee97824 */ /* 0x100fe200078e000d */
[----:B------:R-:W-:Y:S01]  /*0e40*/  LOP3.LUT R13, R10, 0x8, R13, 0xf8, !PT ;  /* 0x000000080a0d7812 */ /* 0x000fe200078ef80d */
[----:B------:R-:W-:Y:S01]  /*0e50*/  IMAD.IADD R220, R16, 0x1, -R220 ;  /* 0x0000000110dc7824 */ /* 0x000fe200078e0adc */
[----:B------:R-:W-:Y:S01]  /*0e60*/  SHF.R.U32.HI R10, RZ, 0x3, R10 ;  /* 0x00000003ff0a7819 */ /* 0x000fe2000001160a */
[----:B------:R-:W-:Y:S01]  /*0e70*/  IMAD.SHL.U32 R16, R5, 0x8, RZ ;  /* 0x0000000805107824 */ /* 0x000fe200078e00ff */
[----:B------:R-:W-:Y:S01]  /*0e80*/  LOP3.LUT R9, R9, 0x7ffffe00, RZ, 0xc0, !PT ;  /* 0x7ffffe0009097812 */ /* 0x000fe200078ec0ff */
[C---:B------:R-:W-:Y:S01]  /*0e90*/  IMAD.IADD R0, R5.reuse, 0x1, -R0 ;  /* 0x0000000105007824 */ /* 0x040fe200078e0a00 */
[----:B------:R-:W-:Y:S01]  /*0ea0*/  SHF.R.S32.HI R3, RZ, 0x1f, R3 ;  /* 0x0000001fff037819 */ /* 0x000fe20000011403 */
[----:B------:R-:W-:Y:S01]  /*0eb0*/  IMAD.SHL.U32 R184, R5, 0x4, RZ ;  /* 0x0000000405b87824 */ /* 0x000fe200078e00ff */
[----:B------:R-:W-:-:S02]  /*0ec0*/  LEA.HI R4, R4, R223, RZ, 0x1 ;  /* 0x000000df04047211 */ /* 0x000fc400078f08ff */
[----:B------:R-:W-:Y:S01]  /*0ed0*/  SHF.R.S32.HI R5, RZ, 0x1f, R234 ;  /* 0x0000001fff057819 */ /* 0x000fe200000114ea */
[----:B------:R-:W-:Y:S01]  /*0ee0*/  IMAD R9, R192, 0x400, R9 ;  /* 0x00000400c0097824 */ /* 0x000fe200078e0209 */
[----:B------:R-:W-:Y:S02]  /*0ef0*/  LOP3.LUT R10, R13, R10, RZ, 0x3c, !PT ;  /* 0x0000000a0d0a7212 */ /* 0x000fe400078e3cff */
[----:B------:R-:W-:Y:S01]  /*0f00*/  LEA.HI R3, R3, R22, RZ, 0x3 ;  /* 0x0000001603037211 */ /* 0x000fe200078f18ff */
[----:B------:R-:W-:Y:S01]  /*0f10*/  IMAD.SHL.U32 R230, R234, 0x40, RZ ;  /* 0x00000040eae67824 */ /* 0x000fe200078e00ff */
[----:B------:R-:W-:Y:S02]  /*0f20*/  LOP3.LUT R4, R4, 0xfffffe, RZ, 0xc0, !PT ;  /* 0x00fffffe04047812 */ /* 0x000fe400078ec0ff */
[----:B------:R-:W-:Y:S01]  /*0f30*/  LEA.HI R5, R5, R234, RZ, 0x3 ;  /* 0x000000ea05057211 */ /* 0x000fe200078f18ff */
[----:B------:R-:W-:Y:S01]  /*0f40*/  IMAD.IADD R9, R9, 0x1, R10 ;  /* 0x0000000109097824 */ /* 0x000fe200078e020a */
[----:B------:R-:W-:Y:S01]  /*0f50*/  R2P PR, R11, 0x6 ;  /* 0x000000060b007804 */ /* 0x000fe20000000000 */
[----:B------:R-:W-:Y:S01]  /*0f60*/  VIADD R190, R184, 0x10 ;  /* 0x00000010b8be7836 */ /* 0x000fe20000000000 */
[----:B------:R-:W-:Y:S01]  /*0f70*/  LOP3.LUT R3, R3, 0xfffffff8, RZ, 0xc0, !PT ;  /* 0xfffffff803037812 */ /* 0x000fe200078ec0ff */
[----:B------:R-:W-:Y:S01]  /*0f80*/  IMAD.IADD R4, R223, 0x1, -R4 ;  /* 0x00000001df047824 */ /* 0x000fe200078e0a04 */
[----:B------:R-:W-:Y:S01]  /*0f90*/  SHF.R.S32.HI R6, RZ, 0x5, R6 ;  /* 0x00000005ff067819 */ /* 0x000fe20000011406 */
[----:B------:R-:W-:Y:S01]  /*0fa0*/  IMAD.SHL.U32 R5, R5, 0x40, RZ ;  /* 0x0000004005057824 */ /* 0x000fe200078e00ff */
[----:B------:R-:W-:Y:S01]  /*0fb0*/  LOP3.LUT R230, R230, 0x1c0, RZ, 0xc0, !PT ;  /* 0x000001c0e6e67812 */ /* 0x000fe200078ec0ff */
[----:B------:R-:W-:-:S02]  /*0fc0*/  IMAD R195, R9, 0x2, R2 ;  /* 0x0000000209c37824 */ /* 0x000fc400078e0202 */
[----:B------:R-:W-:Y:S02]  /*0fd0*/  IMAD.MOV.U32 R201, RZ, RZ, 0x20 ;  /* 0x00000020ffc97424 */ /* 0x000fe400078e00ff */
[----:B------:R-:W-:Y:S01]  /*0fe0*/  IMAD.IADD R188, R22, 0x1, -R3 ;  /* 0x0000000116bc7824 */ /* 0x000fe200078e0a03 */
[----:B------:R-:W-:Y:S01]  /*0ff0*/  SHF.R.S32.HI R3, RZ, 0x1f, R190 ;  /* 0x0000001fff037819 */ /* 0x000fe200000114be */
[----:B------:R-:W-:Y:S01]  /*1000*/  IMAD R191, R6, 0x10, R191 ;  /* 0x0000001006bf7824 */ /* 0x000fe200078e02bf */
[----:B------:R-:W-:Y:S01]  /*1010*/  SHF.R.U32.HI R6, RZ, 0x3, R230 ;  /* 0x00000003ff067819 */ /* 0x000fe200000116e6 */
[----:B------:R-:W-:Y:S01]  /*1020*/  IMAD.SHL.U32 R189, R220, 0x8, RZ ;  /* 0x00000008dcbd7824 */ /* 0x000fe200078e00ff */
[----:B------:R-:W-:Y:S01]  /*1030*/  LOP3.LUT R231, R5, 0xfffffe00, RZ, 0xc0, !PT ;  /* 0xfffffe0005e77812 */ /* 0x000fe200078ec0ff */
[----:B------:R-:W-:Y:S01]  /*1040*/  IMAD.SHL.U32 R194, R4, 0x100, RZ ;  /* 0x0000010004c27824 */ /* 0x000fe200078e00ff */
[----:B------:R-:W-:Y:S01]  /*1050*/  LOP3.LUT R4, R230, 0x38, R16, 0xf8, !PT ;  /* 0x00000038e6047812 */ /* 0x000fe200078ef810 */
[----:B------:R-:W-:Y:S01]  /*1060*/  VIADD R208, R195, 0x36400 ;  /* 0x00036400c3d07836 */ /* 0x000fe20000000000 */
[----:B------:R-:W-:Y:S01]  /*1070*/  SHF.L.U64.HI R226, R190, 0x1, R3 ;  /* 0x00000001bee27819 */ /* 0x000fe20000010203 */
[----:B------:R-:W-:Y:S01]  /*1080*/  VIADD R217, R189, 0x40 ;  /* 0x00000040bdd97836 */ /* 0x000fe20000000000 */
[----:B------:R-:W-:Y:S01]  /*1090*/  SEL R201, R201, 0xffffffe0, !P1 ;  /* 0xffffffe0c9c97807 */ /* 0x000fe20004800000 */
[----:B------:R-:W-:Y:S01]  /*10a0*/  VIADD R216, R189, 0x80 ;  /* 0x00000080bdd87836 */ /* 0x000fe20000000000 */
[----:B------:R-:W-:Y:S01]  /*10b0*/  LOP3.LUT R3, R231, R4, R6, 0xf6, !PT ;  /* 0x00000004e7037212 */ /* 0x000fe200078ef606 */
[----:B------:R-:W-:-:S02]  /*10c0*/  VIADD R215, R189, 0xc0 ;  /* 0x000000c0bdd77836 */ /* 0x000fc40000000000 */
[C---:B------:R-:W-:Y:S02]  /*10d0*/  VIADD R214, R189.reuse, 0x100 ;  /* 0x00000100bdd67836 */ /* 0x040fe40000000000 */
[C---:B------:R-:W-:Y:S02]  /*10e0*/  VIADD R213, R189.reuse, 0x140 ;  /* 0x00000140bdd57836 */ /* 0x040fe40000000000 */
[C---:B------:R-:W-:Y:S02]  /*10f0*/  VIADD R225, R189.reuse, 0x180 ;  /* 0x00000180bde17836 */ /* 0x040fe40000000000 */
[----:B------:R-:W-:Y:S02]  /*1100*/  VIADD R224, R189, 0x1c0 ;  /* 0x000001c0bde07836 */ /* 0x000fe40000000000 */
[----:B------:R-:W-:Y:S02]  /*1110*/  VIADD R196, R195, 0x36440 ;  /* 0x00036440c3c47836 */ /* 0x000fe40000000000 */
[C---:B------:R-:W-:Y:S01]  /*1120*/  @P2 VIADD R196, R208.reuse, 0xffffffc0 ;  /* 0xffffffc0d0c42836 */ /* 0x040fe20000000000 */
[----:B------:R-:W-:Y:S01]  /*1130*/  SHF.R.S32.HI R10, RZ, 0x1f, R217 ;  /* 0x0000001fff0a7819 */ /* 0x000fe200000114d9 */
[----:B------:R-:W-:Y:S01]  /*1140*/  IMAD.IADD R208, R208, 0x1, R201 ;  /* 0x00000001d0d07824 */ /* 0x000fe200078e02c9 */
[----:B------:R-:W-:Y:S01]  /*1150*/  SHF.R.S32.HI R7, RZ, 0x1f, R216 ;  /* 0x0000001fff077819 */ /* 0x000fe200000114d8 */
[----:B------:R-:W-:Y:S01]  /*1160*/  IMAD.MOV.U32 R186, RZ, RZ, RZ ;  /* 0x000000ffffba7224 */ /* 0x000fe200078e00ff */
[----:B------:R-:W-:Y:S01]  /*1170*/  SHF.R.S32.HI R10, RZ, 0x1f, R215 ;  /* 0x0000001fff0a7819 */ /* 0x000fe200000114d7 */
[----:B------:R-:W-:Y:S01]  /*1180*/  IMAD.MOV.U32 R23, RZ, RZ, RZ ;  /* 0x000000ffff177224 */ /* 0x000fe200078e00ff */
[----:B------:R-:W-:Y:S01]  /*1190*/  SHF.R.S32.HI R7, RZ, 0x1f, R214 ;  /* 0x0000001fff077819 */ /* 0x000fe200000114d6 */
[----:B------:R-:W-:Y:S01]  /*11a0*/  IMAD.MOV.U32 R218, RZ, RZ, RZ ;  /* 0x000000ffffda7224 */ /* 0x000fe200078e00ff */
[----:B------:R-:W-:Y:S01]  /*11b0*/  SHF.R.S32.HI R237, RZ, 0x1f, R213 ;  /* 0x0000001fffed7819 */ /* 0x000fe200000114d5 */
[----:B------:R-:W-:Y:S01]  /*11c0*/  IMAD.SHL.U32 R227, R190, 0x2, RZ ;  /* 0x00000002bee37824 */ /* 0x000fe200078e00ff */
[----:B------:R-:W-:Y:S01]  /*11d0*/  SHF.R.S32.HI R236, RZ, 0x1f, R225 ;  /* 0x0000001fffec7819 */ /* 0x000fe200000114e1 */
[----:B------:R-:W-:Y:S01]  /*11e0*/  IMAD.SHL.U32 R193, R8, 0x2, RZ ;  /* 0x0000000208c17824 */ /* 0x000fe200078e00ff */
[----:B------:R-:W-:Y:S01]  /*11f0*/  SHF.R.S32.HI R235, RZ, 0x1f, R224 ;  /* 0x0000001fffeb7819 */ /* 0x000fe200000114e0 */
[----:B------:R-:W-:-:S02]  /*1200*/  IMAD R228, R3, 0x2, R2 ;  /* 0x0000000203e47824 */ /* 0x000fc400078e0202 */
[----:B------:R-:W-:Y:S02]  /*1210*/  IMAD R232, R0, 0x8, R191 ;  /* 0x0000000800e87824 */ /* 0x000fe400078e02bf */
[----:B------:R-:W-:Y:S01]  /*1220*/  IMAD.IADD R201, R201, 0x1, R196 ;  /* 0x00000001c9c97824 */ /* 0x000fe200078e02c4 */
[----:B--2---:R-:W-:Y:S02]  /*1230*/  LOP3.LUT R187, R18, 0x1, RZ, 0xfc, !PT ;  /* 0x0000000112bb7812 */ /* 0x004fe400078efcff */
[----:B------:R-:W-:-:S07]  /*1240*/  CS2R R18, SRZ ;  /* 0x0000000000127805 */ /* 0x000fce000001ff00 */
.L_x_4628:
        /* <DEDUP_REMOVED lines=42> */
[----:B01----:R-:W-:Y:S06]  /*14f0*/  @P1 BRA `(.L_x_4516) ;  /* 0x0000000000241947 */ /* 0x003fec0003800000 */
        /* <DEDUP_REMOVED lines=9> */
.L_x_4516:
[----:B------:R-:W-:Y:S02]  /*1590*/  IMAD.U32 R46, RZ, RZ, UR5 ;  /* 0x00000005ff2e7e24 */ /* 0x000fe4000f8e00ff */
[----:B------:R-:W-:Y:S01]  /*15a0*/  IMAD.U32 R28, RZ, RZ, UR4 ;  /* 0x00000004ff1c7e24 */ /* 0x000fe2000f8e00ff */
[----:B------:R-:W-:Y:S06]  /*15b0*/  @!P2 BRA `(.L_x_4517) ;  /* 0x000000000010a947 */ /* 0x000fec0003800000 */
[----:B------:R-:W-:-:S04]  /*15c0*/  IADD3 R4, P0, R210, UR8, RZ ;  /* 0x00000008d2047c10 */ /* 0x000fc8000ff1e0ff */
[----:B------:R-:W-:-:S05]  /*15d0*/  IADD3.X R5, R211, UR9, RZ, P0, !PT ;  /* 0x00000009d3057c10 */ /* 0x000fca00087fe4ff */
[----:B------:R0:W5:Y:S01]  /*15e0*/  LDG.E R28, desc[UR40][R4.64] ;  /* 0x00000028041c7981 */ /* 0x000162000c1e1900 */
[----:B------:R-:W-:Y:S05]  /*15f0*/  BRA `(.L_x_4518) ;  /* 0x0000000000107947 */ /* 0x000fea0003800000 */
.L_x_4517:
[----:B------:R-:W-:Y:S05]  /*1600*/  @!P0 BRA `(.L_x_4518) ;  /* 0x00000000000c8947 */ /* 0x000fea0003800000 */
[----:B------:R-:W2:Y:S04]  /*1610*/  LDG.E R5, desc[UR40][R8.64] ;  /* 0x0000002808057981 */ /* 0x000ea8000c1e1900 */
[----:B------:R-:W2:Y:S02]  /*1620*/  LDG.E R28, desc[UR40][R8.64+0x4] ;  /* 0x00000428081c7981 */ /* 0x000ea4000c1e1900 */
[----:B--2---:R-:W-:-:S07]  /*1630*/  IMAD.IADD R28, R28, 0x1, -R5 ;  /* 0x000000011c1c7824 */ /* 0x004fce00078e0a05 */
.L_x_4518:
[----:B------:R-:W-:Y:S02]  /*1640*/  ULDC.64 UR4, c[0x0][0xb08] ;  /* 0x0002c20000047ab9 */ /* 0x000fe40000000a00 */
[----:B------:R-:W-:-:S04]  /*1650*/  ISETP.NE.U32.AND P0, PT, RZ, UR4, PT ;  /* 0x00000004ff007c0c */ /* 0x000fc8000bf05070 */
[----:B------:R-:W-:Y:S01]  /*1660*/  ISETP.NE.AND.EX P0, PT, RZ, UR5, PT, P0 ;  /* 0x00000005ff007c0c */ /* 0x000fe2000bf05300 */
[----:B-----5:R-:W-:Y:S01]  /*1670*/  IMAD.IADD R11, R28, 0x1, -R3 ;  /* 0x000000011c0b7824 */ /* 0x020fe200078e0a03 */
[----:B------:R-:W-:-:S11]  /*1680*/  ULDC.64 UR4, c[0x0][0xb28] ;  /* 0x0002ca0000047ab9 */ /* 0x000fd60000000a00 */
[----:B0-----:R-:W0:Y:S02]  /*1690*/  @P0 LDC.64 R4, c[0x0][0xb08] ;  /* 0x0002c200ff040b82 */ /* 0x001e240000000a00 */
[----:B0-----:R-:W-:-:S05]  /*16a0*/  @P0 IMAD.WIDE R4, R29, 0x4, R4 ;  /* 0x000000041d040825 */ /* 0x001fca00078e0204 */
[----:B------:R-:W2:Y:S04]  /*16b0*/  @P0 LDG.E R0, desc[UR40][R4.64] ;  /* 0x0000002804000981 */ /* 0x000ea8000c1e1900 */
[----:B------:R-:W2:Y:S01]  /*16c0*/  @P0 LDG.E R9, desc[UR40][R4.64+0x4] ;  /* 0x0000042804090981 */ /* 0x000ea2000c1e1900 */
[----:B------:R-:W-:Y:S01]  /*16d0*/  IMAD.MOV R44, RZ, RZ, -R11 ;  /* 0x000000ffff2c7224 */ /* 0x000fe200078e0a0b */
[----:B------:R-:W-:Y:S01]  /*16e0*/  ISETP.NE.U32.AND P1, PT, RZ, UR4, PT ;  /* 0x00000004ff007c0c */ /* 0x000fe2000bf25070 */
[----:B------:R-:W-:-:S03]  /*16f0*/  IMAD.MOV.U32 R27, RZ, RZ, R28 ;  /* 0x000000ffff1b7224 */ /* 0x000fc600078e001c */
[----:B------:R-:W-:Y:S02]  /*1700*/  VIMNMX R44, RZ, R44, !PT ;  /* 0x0000002cff2c7248 */ /* 0x000fe40007fe0100 */
[----:B------:R-:W-:-:S13]  /*1710*/  ISETP.NE.AND.EX P1, PT, RZ, UR5, PT, P1 ;  /* 0x00000005ff007c0c */ /* 0x000fda000bf25310 */
        /* <DEDUP_REMOVED lines=41> */
.L_x_4521:
[----:B------:R-:W-:Y:S05]  /*19b0*/  BSYNC B6 ;  /* 0x0000000000067941 */ /* 0x000fea0003800000 */
.L_x_4520:
        /* <DEDUP_REMOVED lines=20> */
.L_x_4523:
[----:B------:R-:W-:Y:S05]  /*1b00*/  BSYNC B6 ;  /* 0x0000000000067941 */ /* 0x000fea0003800000 */
.L_x_4522:
        /* <DEDUP_REMOVED lines=14> */
[CC--:B0-----:R-:W-:Y:S01]  /*1bf0*/  IMAD.WIDE.U32 R6, R31.reuse, R50.reuse, RZ ;  /* 0x000000321f067225 */ /* 0x0c1fe200078e00ff */
        /* <DEDUP_REMOVED lines=8> */
[----:B--2---:R-:W-:-:S03]  /*1c80*/  ISETP.GE.AND P2, PT, R16, R43, PT ;  /* 0x0000002b1000720c */ /* 0x004fc60003f46270 */
        /* <DEDUP_REMOVED lines=22> */
[----:B------:R-:W-:Y:S01]  /*1df0*/  SHF.R.S32.HI R48, RZ, 0x1f, R15 ;  /* 0x0000001fff307819 */ /* 0x000fe2000001140f */
[----:B------:R-:W-:-:S03]  /*1e00*/  IMAD.SHL.U32 R60, R43, 0x2, RZ ;  /* 0x000000022b3c7824 */ /* 0x000fc600078e00ff */
        /* <DEDUP_REMOVED lines=62> */
.L_x_4553:
        /* <DEDUP_REMOVED lines=57> */
.L_x_4528:
[----:B------:R-:W-:Y:S05]  /*2580*/  BSYNC B1 ;  /* 0x0000000000017941 */ /* 0x000fea0003800000 */
.L_x_4527:
[----:B------:R-:W-:Y:S01]  /*2590*/  ISETP.NE.AND P0, PT, R187, 0x3, PT ;  /* 0x00000003bb00780c */ /* 0x000fe20003f05270 */
[----:B0----5:R-:W-:Y:S02]  /*25a0*/  IMAD.MOV.U32 R4, RZ, RZ, R8 ;  /* 0x000000ffff047224 */ /* 0x021fe400078e0008 */
[----:B------:R-:W-:Y:S02]  /*25b0*/  IMAD.MOV.U32 R5, RZ, RZ, R9 ;  /* 0x000000ffff057224 */ /* 0x000fe400078e0009 */
[----:B------:R-:W-:Y:S02]  /*25c0*/  IMAD.MOV.U32 R6, RZ, RZ, R28 ;  /* 0x000000ffff067224 */ /* 0x000fe400078e001c */
[----:B------:R-:W-:Y:S01]  /*25d0*/  IMAD.MOV.U32 R7, RZ, RZ, R29 ;  /* 0x000000ffff077224 */ /* 0x000fe200078e001d */
[----:B------:R-:W-:Y:S01]  /*25e0*/  PRMT R76, R4, 0x5410, R5 ;  /* 0x00005410044c7816 */ /* 0x000fe20000000005 */
[----:B------:R-:W-:Y:S02]  /*25f0*/  IMAD.MOV.U32 R4, RZ, RZ, R10 ;  /* 0x000000ffff047224 */ /* 0x000fe400078e000a */
[----:B------:R-:W-:Y:S01]  /*2600*/  IMAD.MOV.U32 R5, RZ, RZ, R11 ;  /* 0x000000ffff057224 */ /* 0x000fe200078e000b */
[----:B------:R-:W-:Y:S01]  /*2610*/  PRMT R53, R6, 0x5410, R7 ;  /* 0x0000541006357816 */ /* 0x000fe20000000007 */
[----:B------:R-:W-:-:S02]  /*2620*/  IMAD.MOV.U32 R6, RZ, RZ, R14 ;  /* 0x000000ffff067224 */ /* 0x000fc400078e000e */
[----:B------:R-:W-:Y:S01]  /*2630*/  IMAD.MOV.U32 R7, RZ, RZ, R15 ;  /* 0x000000ffff077224 */ /* 0x000fe200078e000f */
[----:B------:R-:W-:-:S04]  /*2640*/  PRMT R78, R4, 0x5410, R5 ;  /* 0x00005410044e7816 */ /* 0x000fc80000000005 */
[----:B------:R-:W-:Y:S01]  /*2650*/  PRMT R80, R6, 0x5410, R7 ;  /* 0x0000541006507816 */ /* 0x000fe20000000007 */
[----:B------:R-:W-:Y:S06]  /*2660*/  @!P0 BRA `(.L_x_4529) ;  /* 0x0000000000048947 */ /* 0x000fec0003800000 */
[----:B------:R-:W-:Y:S01]  /*2670*/  BPT.TRAP 0x1 ;  /* 0x000000040000795c */ /* 0x000fe20000300000 */
.L_x_4529:
[----:B------:R-:W-:Y:S01]  /*2680*/  IMAD R66, R19, 0x8, R2 ;  /* 0x0000000813427824 */ /* 0x000fe200078e0202 */
[----:B------:R-:W-:Y:S01]  /*2690*/  SHF.L.U32 R75, R186, 0x1f, RZ ;  /* 0x0000001fba4b7819 */ /* 0x000fe200000006ff */
[----:B------:R-:W-:Y:S03]  /*26a0*/  BSSY B1, `(.L_x_4530) ;  /* 0x0000003000017945 */ /* 0x000fe60003800000 */
[----:B------:R-:W0:Y:S02]  /*26b0*/  SYNCS.PHASECHK.TRANS64.TRYWAIT P5, [R66+URZ+0x38890], R75 ;  /* 0x0388904b420075a7 */ /* 0x000e2400080a017f */
[----:B0-----:R-:W-:Y:S05]  /*26c0*/  @!P5 BRA `(.L_x_4531) ;  /* 0x0000019c0000d947 */ /* 0x001fea0003800000 */
.L_x_4819:
[----:B------:R-:W-:Y:S05]  /*26d0*/  BSYNC B1 ;  /* 0x0000000000017941 */ /* 0x000fea0003800000 */
.L_x_4530:
        /* <DEDUP_REMOVED lines=48> */
.L_x_4536:
[----:B------:R-:W-:Y:S05]  /*29e0*/  BSYNC B2 ;  /* 0x0000000000027941 */ /* 0x000fea0003800000 */
.L_x_4535:
[----:B--2---:R1:W-:Y:S02]  /*29f0*/  STG.E.128 desc[UR40][R12.64], R4 ;  /* 0x000000040c007986 */ /* 0x0043e4000c101d28 */
.L_x_4534:
[----:B------:R-:W-:Y:S05]  /*2a00*/  BSYNC B1 ;  /* 0x0000000000017941 */ /* 0x000fea0003800000 */
.L_x_4533:
        /* <DEDUP_REMOVED lines=51> */
.L_x_4538:
[----:B------:R-:W-:Y:S05]  /*2d40*/  BSYNC B1 ;  /* 0x0000000000017941 */ /* 0x000fea0003800000 */
.L_x_4537:
[----:B-1----:R1:W-:Y:S01]  /*2d50*/  STG.E.128 desc[UR40][R12.64+0x40], R4 ;  /* 0x000040040c007986 */ /* 0x0023e2000c101d28 */
[----:B------:R-:W-:Y:S05]  /*2d60*/  BRA `(.L_x_4532) ;  /* 0x0000000c00207947 */ /* 0x000fea0003800000 */
.L_x_4526:
        /* <DEDUP_REMOVED lines=43> */
.L_x_4539:
[----:B------:R-:W-:Y:S01]  /*3020*/  IMAD R66, R19, 0x8, R2 ;  /* 0x0000000813427824 */ /* 0x000fe200078e0202 */
[----:B------:R-:W-:Y:S01]  /*3030*/  SHF.L.U32 R75, R186, 0x1f, RZ ;  /* 0x0000001fba4b7819 */ /* 0x000fe200000006ff */
[----:B------:R-:W0:Y:S01]  /*3040*/  LDC R81, c[0x0][0x2f4] ;  /* 0x0000bd00ff517b82 */ /* 0x000e220000000800 */
[----:B------:R-:W-:Y:S02]  /*3050*/  BSSY B1, `(.L_x_4540) ;  /* 0x0000003000017945 */ /* 0x000fe40003800000 */
[----:B------:R-:W1:Y:S02]  /*3060*/  SYNCS.PHASECHK.TRANS64.TRYWAIT P5, [R66+URZ+0x38890], R75 ;  /* 0x0388904b420075a7 */ /* 0x000e6400080a017f */
[----:B-1----:R-:W-:Y:S05]  /*3070*/  @!P5 BRA `(.L_x_4541) ;  /* 0x0000019000a8d947 */ /* 0x002fea0003800000 */
.L_x_4820:
[----:B------:R-:W-:Y:S05]  /*3080*/  BSYNC B1 ;  /* 0x0000000000017941 */ /* 0x000fea0003800000 */
.L_x_4540:
        /* <DEDUP_REMOVED lines=115> */
.L_x_4543:
[----:B------:R-:W-:Y:S05]  /*37c0*/  BSYNC B1 ;  /* 0x0000000000017941 */ /* 0x000fea0003800000 */
.L_x_4542:
        /* <DEDUP_REMOVED lines=10> */
.L_x_4525:
[----:B------:R-:W-:-:S13]  /*3870*/  ISETP.NE.AND P0, PT, R187, 0x3, PT ;  /* 0x00000003bb00780c */ /* 0x000fda0003f05270 */
[----:B------:R-:W-:Y:S05]  /*3880*/  @!P0 BRA `(.L_x_4544) ;  /* 0x0000000000048947 */ /* 0x000fea0003800000 */
[----:B------:R-:W-:Y:S01]  /*3890*/  BPT.TRAP 0x1 ;  /* 0x000000040000795c */ /* 0x000fe20000300000 */
.L_x_4544:
        /* <DEDUP_REMOVED lines=8> */
.L_x_4821:
[----:B------:R-:W-:Y:S05]  /*3920*/  BSYNC B1 ;  /* 0x0000000000017941 */ /* 0x000fea0003800000 */
.L_x_4545:
        /* <DEDUP_REMOVED lines=12> */
.L_x_4532:
[----:B------:R-:W-:Y:S05]  /*39f0*/  BSYNC B0 ;  /* 0x0000000000007941 */ /* 0x000fea0003800000 */
.L_x_4524:
        /* <DEDUP_REMOVED lines=17> */
.L_x_4548:
[----:B------:R-:W-:Y:S05]  /*3b10*/  BSYNC B0 ;  /* 0x0000000000007941 */ /* 0x000fea0003800000 */
.L_x_4547:
[----:B------:R-:W5:Y:S01]  /*3b20*/  SYNCS.PHASECHK.TRANS64.TRYWAIT P0, [R66+URZ+0x388b0], R75 ;  /* 0x0388b04b420075a7 */ /* 0x000f62000800017f */
[----:B------:R-:W-:Y:S04]  /*3b30*/  BSSY B0, `(.L_x_4549) ;  /* 0x0000002000007945 */ /* 0x000fe80003800000 */
[----:B-----5:R-:W-:Y:S05]  /*3b40*/  @!P0 BRA `(.L_x_4550) ;  /* 0x00000188001c8947 */ /* 0x020fea0003800000 */
.L_x_4822:
[----:B------:R-:W-:Y:S05]  /*3b50*/  BSYNC B0 ;  /* 0x0000000000007941 */ /* 0x000fea0003800000 */
.L_x_4549:
        /* <DEDUP_REMOVED lines=13> */
[----:B------:R-:W-:Y:S01]  /*3c30*/  IMAD.IADD R5, R7, 0x1, R5 ;  /* 0x0000000107057824 */ /* 0x000fe200078e0205 */
[----:B------:R-:W-:Y:S01]  /*3c40*/  ULDC UR4, c[0x0][0x320] ;  /* 0x0000c80000047ab9 */ /* 0x000fe20000000800 */
[----:B------:R-:W-:Y:S02]  /*3c50*/  VIADD R4, R16, 0x40 ;  /* 0x0000004010047836 */ /* 0x000fe40000000000 */
[C---:B------:R-:W-:Y:S01]  /*3c60*/  VIADD R15, R9.reuse, 0x20 ;  /* 0x00000020090f7836 */ /* 0x040fe20000000000 */
        /* <DEDUP_REMOVED lines=65> */
.L_x_4552:
[----:B------:R-:W-:Y:S05]  /*4080*/  BSYNC B0 ;  /* 0x0000000000007941 */ /* 0x000fea0003800000 */
.L_x_4551:
        /* <DEDUP_REMOVED lines=17> */
.L_x_4519:
[----:B------:R-:W2:Y:S01]  /*41a0*/  LDL R4, [R1+0x4] ;  /* 0x0000040001047983 */ /* 0x000ea20000100800 */
        /* <DEDUP_REMOVED lines=34> */
[----:B------:R-:W-:Y:S02]  /*43d0*/  CS2R R36, SRZ ;  /* 0x0000000000247805 */ /* 0x000fe4000001ff00 */
[----:B------:R-:W-:Y:S02]  /*43e0*/  CS2R R88, SRZ ;  /* 0x0000000000587805 */ /* 0x000fe4000001ff00 */
[----:B------:R-:W-:Y:S02]  /*43f0*/  CS2R R86, SRZ ;  /* 0x0000000000567805 */ /* 0x000fe4000001ff00 */
[----:B------:R-:W-:-:S02]  /*4400*/  CS2R R152, SRZ ;  /* 0x0000000000987805 */ /* 0x000fc4000001ff00 */
[----:B------:R-:W-:Y:S02]  /*4410*/  CS2R R82, SRZ ;  /* 0x0000000000527805 */ /* 0x000fe4000001ff00 */
        /* <DEDUP_REMOVED lines=8> */
[----:B------:R-:W-:-:S02]  /*44a0*/  CS2R R12, SRZ ;  /* 0x00000000000c7805 */ /* 0x000fc4000001ff00 */
        /* <DEDUP_REMOVED lines=16> */
[----:B------:R-:W-:Y:S01]  /*45b0*/  CS2R R178, SRZ ;  /* 0x0000000000b27805 */ /* 0x000fe2000001ff00 */
[----:B------:R-:W-:Y:S01]  /*45c0*/  IMAD.MOV.U32 R35, RZ, RZ, RZ ;  /* 0x000000ffff237224 */ /* 0x000fe200078e00ff */
[----:B--2-4-:R-:W-:Y:S01]  /*45d0*/  CS2R R28, SRZ ;  /* 0x00000000001c7805 */ /* 0x014fe2000001ff00 */
[----:B------:R-:W-:Y:S01]  /*45e0*/  IMAD.MOV.U32 R180, RZ, RZ, RZ ;  /* 0x000000ffffb47224 */ /* 0x000fe200078e00ff */
[----:B------:R-:W-:Y:S01]  /*45f0*/  CS2R R6, SRZ ;  /* 0x0000000000067805 */ /* 0x000fe2000001ff00 */
[----:B------:R-:W-:-:S02]  /*4600*/  IMAD.MOV.U32 R31, RZ, RZ, RZ ;  /* 0x000000ffff1f7224 */ /* 0x000fc400078e00ff */
[----:B------:R-:W-:Y:S02]  /*4610*/  IMAD.MOV.U32 R0, RZ, RZ, RZ ;  /* 0x000000ffff007224 */ /* 0x000fe400078e00ff */
[----:B------:R-:W-:Y:S01]  /*4620*/  IMAD.MOV.U32 R5, RZ, RZ, RZ ;  /* 0x000000ffff057224 */ /* 0x000fe200078e00ff */
[----:B------:R-:W-:Y:S01]  /*4630*/  ISETP.NE.AND P1, PT, R4, 0x1, PT ;  /* 0x000000010400780c */ /* 0x000fe20003f25270 */
[----:B------:R-:W-:-:S12]  /*4640*/  @P0 BRA `(.L_x_4555) ;  /* 0x0000000000080947 */ /* 0x000fd80003800000 */
[----:B------:R-:W1:Y:S02]  /*4650*/  FENCE.VIEW.ASYNC.G ;  /* 0x00000000000073c6 */ /* 0x000e640000000100 */
[----:B-1----:R-:W-:Y:S06]  /*4660*/  BAR.ARV 0xc, 0x180 ;  /* 0x0306000000007b1d */ /* 0x002fec0000002000 */
.L_x_4555:
[----:B------:R-:W-:Y:S05]  /*4670*/  BSYNC B0 ;  /* 0x0000000000007941 */ /* 0x000fea0003800000 */
.L_x_4554:
[----:B------:R-:W-:Y:S01]  /*4680*/  BSSY B7, `(.L_x_4556) ;  /* 0x0000b28000077945 */ /* 0x000fe20003800000 */
[----:B------:R-:W-:Y:S02]  /*4690*/  IMAD.MOV.U32 R8, RZ, RZ, RZ ;  /* 0x000000ffff087224 */ /* 0x000fe400078e00ff */
[----:B------:R-:W-:Y:S01]  /*46a0*/  IMAD.MOV.U32 R10, RZ, RZ, RZ ;  /* 0x000000ffff0a7224 */ /* 0x000fe200078e00ff */
[----:B------:R-:W-:Y:S06]  /*46b0*/  @!P1 BRA `(.L_x_4557) ;  /* 0x0000001800409947 */ /* 0x000fec0003800000 */
[----:B------:R-:W-:Y:S02]  /*46c0*/  ISETP.GE.AND P1, PT, R168, 0x1, PT ;  /* 0x00000001a800780c */ /* 0x000fe40003f26270 */
[----:B------:R-:W-:-:S11]  /*46d0*/  PLOP3.LUT P0, PT, PT, PT, PT, 0x80, 0x0 ;  /* 0x000000000000781c */ /* 0x000fd60003f0f070 */
[----:B------:R-:W-:Y:S05]  /*46e0*/  @!P1 BRA `(.L_x_4558) ;  /* 0x000000b000849947 */ /* 0x000fea0003800000 */
[----:B------:R-:W1:Y:S01]  /*46f0*/  SHFL.IDX PT, R0, R223, RZ, 0x1f ;  /* 0x00001fffdf007589 */ /* 0x000e6200000e0000 */
[----:B------:R-:W-:Y:S01]  /*4700*/  IMAD.MOV.U32 R9, RZ, RZ, 0x40000040 ;  /* 0x40000040ff097424 */ /* 0x000fe200078e00ff */
[----:B------:R-:W-:Y:S01]  /*4710*/  ISETP.GE.AND P0, PT, R168, 0x41, PT ;  /* 0x00000041a800780c */ /* 0x000fe20003f06270 */
[----:B------:R-:W-:Y:S01]  /*4720*/  IMAD.MOV.U32 R11, RZ, RZ, 0x40000040 ;  /* 0x40000040ff0b7424 */ /* 0x000fe200078e00ff */
[----:B------:R-:W-:Y:S01]  /*4730*/  BAR.SYNC.DEFER_BLOCKING 0xe, 0x100 ;  /* 0x0384000000007b1d */ /* 0x000fe20000010000 */
[----:B------:R-:W-:Y:S01]  /*4740*/  IMAD.MOV.U32 R7, RZ, RZ, 0x40000040 ;  /* 0x40000040ff077424 */ /* 0x000fe200078e00ff */
[----:B------:R-:W-:Y:S01]  /*4750*/  R2UR UR5, R9 ;  /* 0x00000000090572ca */ /* 0x000fe200000e0000 */
[----:B------:R-:W-:Y:S01]  /*4760*/  IMAD.MOV.U32 R5, RZ, RZ, 0x40000040 ;  /* 0x40000040ff057424 */ /* 0x000fe200078e00ff */
[----:B------:R-:W-:Y:S01]  /*4770*/  R2UR UR7, R11 ;  /* 0x000000000b0772ca */ /* 0x000fe200000e0000 */
[----:B------:R-:W-:Y:S01]  /*4780*/  IMAD.MOV.U32 R13, RZ, RZ, 0x40000040 ;  /* 0x40000040ff0d7424 */ /* 0x000fe200078e00ff */
[----:B------:R-:W-:Y:S01]  /*4790*/  BSSY B0, `(.L_x_4559) ;  /* 0x00000f5000007945 */ /* 0x000fe20003800000 */
[----:B------:R-:W-:Y:S01]  /*47a0*/  IMAD.MOV.U32 R11, RZ, RZ, 0x40000040 ;  /* 0x40000040ff0b7424 */ /* 0x000fe200078e00ff */
[----:B------:R-:W2:Y:S01]  /*47b0*/  S2R R20, SR_TID.X ;  /* 0x0000000000147919 */ /* 0x000ea20000002100 */
[----:B-1----:R-:W-:-:S04]  /*47c0*/  LEA.HI R3, R0, R0, RZ, 0x1 ;  /* 0x0000000000037211 */ /* 0x002fc800078f08ff */
[----:B------:R-:W-:Y:S01]  /*47d0*/  LOP3.LUT R3, R3, 0x1fffe, RZ, 0xc0, !PT ;  /* 0x0001fffe03037812 */ /* 0x000fe200078ec0ff */
[----:B0----5:R-:W-:-:S04]  /*47e0*/  WARPGROUP.ARRIVE ;  /* 0x00000000000079c5 */ /* 0x021fc80000000000 */
[----:B------:R-:W-:Y:S02]  /*47f0*/  IMAD.IADD R3, R0, 0x1, -R3 ;  /* 0x0000000100037824 */ /* 0x000fe400078e0a03 */
[----:B------:R-:W-:Y:S02]  /*4800*/  VIADD R0, R2, 0x36400 ;  /* 0x0003640002007836 */ /* 0x000fe40000000000 */
[----:B------:R-:W-:-:S03]  /*4810*/  IMAD R3, R3, 0x8000, R2 ;  /* 0x0000800003037824 */ /* 0x000fc600078e0202 */
[----:B------:R-:W-:Y:S01]  /*4820*/  SHF.R.U32.HI R0, RZ, 0x4, R0 ;  /* 0x00000004ff007819 */ /* 0x000fe20000011600 */
[----:B------:R-:W-:-:S03]  /*4830*/  VIADD R3, R3, 0x400 ;  /* 0x0000040003037836 */ /* 0x000fc60000000000 */
[----:B------:R-:W-:Y:S02]  /*4840*/  LOP3.LUT R0, R0, 0x3fff, RZ, 0xc0, !PT ;  /* 0x00003fff00007812 */ /* 0x000fe400078ec0ff */
[----:B------:R-:W-:Y:S02]  /*4850*/  SHF.R.U32.HI R3, RZ, 0x4, R3 ;  /* 0x00000004ff037819 */ /* 0x000fe40000011603 */
[----:B------:R-:W-:Y:S02]  /*4860*/  LOP3.LUT R8, R0, 0x10000, RZ, 0xfc, !PT ;  /* 0x0001000000087812 */ /* 0x000fe400078efcff */
[----:B------:R-:W-:Y:S02]  /*4870*/  LOP3.LUT R3, R3, 0x3fff, RZ, 0xc0, !PT ;  /* 0x00003fff03037812 */ /* 0x000fe400078ec0ff */
[C---:B------:R-:W-:Y:S01]  /*4880*/  R2UR UR4, R8.reuse ;  /* 0x00000000080472ca */ /* 0x040fe200000e0000 */
[----:B------:R-:W-:Y:S01]  /*4890*/  VIADD R6, R8, 0x2 ;  /* 0x0000000208067836 */ /* 0x000fe20000000000 */
[----:B------:R-:W-:-:S02]  /*48a0*/  LOP3.LUT R21, R3, 0x2000000, RZ, 0xfc, !PT ;  /* 0x0200000003157812 */ /* 0x000fc400078efcff */
[----:B--2---:R-:W-:-:S03]  /*48b0*/  LOP3.LUT R20, R20, 0x7f, RZ, 0xc0, !PT ;  /* 0x0000007f14147812 */ /* 0x004fc600078ec0ff */
[----:B------:R-:W-:Y:S01]  /*48c0*/  IMAD R10, R18, 0x1000, R21 ;  /* 0x00001000120a7824 */ /* 0x000fe200078e0215 */
[----:B------:R-:W-:-:S03]  /*48d0*/  ISETP.NE.AND P2, PT, R20, RZ, PT ;  /* 0x000000ff1400720c */ /* 0x000fc60003f45270 */
[C---:B------:R-:W-:Y:S01]  /*48e0*/  VIADD R4, R10.reuse, 0x80 ;  /* 0x000000800a047836 */ /* 0x040fe20000000000 */
[C---:B------:R-:W-:Y:S01]  /*48f0*/  R2UR UR6, R10.reuse ;  /* 0x000000000a0672ca */ /* 0x040fe200000e0000 */
[----:B------:R-:W-:-:S08]  /*4900*/  VIADD R12, R10, 0x100 ;  /* 0x000001000a0c7836 */ /* 0x000fd00000000000 */
[----:B------:R-:W-:-:S04]  /*4910*/  @!P2 IMAD R0, R18, 0x8, R2 ;  /* 0x000000081200a824 */ /* 0x000fc800078e0202 */
[----:B------:R-:W-:Y:S01]  /*4920*/  HGMMA.64x256x16.F32 R24, gdesc[UR4].tnspB, RZ, !UPT, gsb0 ;  /* 0x43e00000041879f0 */ /* 0x000fe2000c0008ff */
[----:B------:R-:W-:Y:S01]  /*4930*/  R2UR UR4, R6 ;  /* 0x00000000060472ca */ /* 0x000fe200000e0000 */
[----:B------:R-:W-:Y:S01]  /*4940*/  @!P2 VIADD R0, R0, 0x38860 ;  /* 0x000388600000a836 */ /* 0x000fe20000000000 */
[----:B------:R-:W-:Y:S02]  /*4950*/  R2UR UR5, R7 ;  /* 0x00000000070572ca */ /* 0x000fe400000e0000 */
[----:B------:R-:W-:Y:S01]  /*4960*/  R2UR UR6, R4 ;  /* 0x00000000040672ca */ /* 0x000fe200000e0000 */
[----:B------:R-:W-:Y:S01]  /*4970*/  VIADD R4, R8, 0x4 ;  /* 0x0000000408047836 */ /* 0x000fe20000000000 */
[----:B------:R-:W-:Y:S01]  /*4980*/  R2UR UR7, R5 ;  /* 0x00000000050772ca */ /* 0x000fe200000e0000 */
[----:B------:R-:W-:Y:S01]  /*4990*/  IMAD.MOV.U32 R5, RZ, RZ, 0x40000040 ;  /* 0x40000040ff057424 */ /* 0x000fe200078e00ff */
[----:B------:R-:W-:Y:S01]  /*49a0*/  @!P2 PRMT R0, RZ, 0x654, R0 ;  /* 0x00000654ff00a816 */ /* 0x000fe20000000000 */
[----:B------:R-:W-:-:S02]  /*49b0*/  WARPGROUP.DEPBAR.LE gsb0, 0x0 ;  /* 0x00008000000079c5 */ /* 0x000fc40000010000 */
[----:B------:R-:W-:-:S15]  /*49c0*/  WARPGROUP.ARRIVE ;  /* 0x00000000000079c5 */ /* 0x000fde0000000000 */
[----:B------:R-:W-:-:S01]  /*49d0*/  NOP ;  /* 0x0000000000007918 */ /* 0x000fc20000000000 */
[----:B------:R-:W-:Y:S01]  /*49e0*/  HGMMA.64x256x16.F32 R24, gdesc[UR4].tnspB, R24, gsb0 ;  /* 0x43e00000041879f0 */ /* 0x000fe20008000818 */
[----:B------:R-:W-:Y:S02]  /*49f0*/  R2UR UR4, R4 ;  /* 0x00000000040472ca */ /* 0x000fe400000e0000 */
[----:B------:R-:W-:Y:S02]  /*4a00*/  R2UR UR5, R5 ;  /* 0x00000000050572ca */ /* 0x000fe400000e0000 */
[----:B------:R-:W-:Y:S01]  /*4a10*/  R2UR UR6, R12 ;  /* 0x000000000c0672ca */ /* 0x000fe200000e0000 */
[----:B------:R-:W-:Y:S01]  /*4a20*/  VIADD R12, R10, 0x180 ;  /* 0x000001800a0c7836 */ /* 0x000fe20000000000 */
[----:B------:R-:W-:Y:S01]  /*4a30*/  R2UR UR7, R13 ;  /* 0x000000000d0772ca */ /* 0x000fe200000e0000 */
[----:B------:R-:W-:Y:S02]  /*4a40*/  VIADD R10, R8, 0x6 ;  /* 0x00000006080a7836 */ /* 0x000fe40000000000 */
[----:B------:R-:W-:Y:S01]  /*4a50*/  IMAD.MOV.U32 R13, RZ, RZ, 0x40000040 ;  /* 0x40000040ff0d7424 */ /* 0x000fe200078e00ff */
[----:B------:R-:W-:-:S02]  /*4a60*/  WARPGROUP.DEPBAR.LE gsb0, 0x0 ;  /* 0x00008000000079c5 */ /* 0x000fc40000010000 */
[----:B------:R-:W-:-:S15]  /*4a70*/  WARPGROUP.ARRIVE ;  /* 0x00000000000079c5 */ /* 0x000fde0000000000 */
        /* <DEDUP_REMOVED lines=12> */
[----:B------:R-:W-:Y:S05]  /*4b40*/  @!P0 BRA `(.L_x_4560) ;  /* 0x0000000800e48947 */ /* 0x000fea0003800000 */
[----:B------:R-:W-:-:S07]  /*4b50*/  VIADD R181, R181, 0xfffffffe ;  /* 0xfffffffeb5b57836 */ /* 0x000fce0000000000 */
.L_x_4561:
[----:B------:R-:W-:Y:S01]  /*4b60*/  BAR.SYNC.DEFER_BLOCKING 0xe, 0x100 ;  /* 0x0384000000007b1d */ /* 0x000fe20000010000 */
[----:B------:R-:W-:Y:S01]  /*4b70*/  IMAD R3, R18, 0x40, R191 ;  /* 0x0000004012037824 */ /* 0x000fe200078e02bf */
[----:B------:R-:W-:Y:S01]  /*4b80*/  R2UR UR4, R8 ;  /* 0x00000000080472ca */ /* 0x000fe200000e0000 */
[----:B------:R-:W-:Y:S01]  /*4b90*/  VIADD R18, R18, 0x1 ;  /* 0x0000000112127836 */ /* 0x000fe20000000000 */
[----:B------:R-:W-:Y:S01]  /*4ba0*/  R2UR UR5, R9 ;  /* 0x00000000090572ca */ /* 0x000fe200000e0000 */
[----:B------:R-:W-:Y:S01]  /*4bb0*/  IMAD R3, R3, 0x4, R2 ;  /* 0x0000000403037824 */ /* 0x000fe200078e0202 */
[C---:B------:R-:W-:Y:S01]  /*4bc0*/  ISETP.GT.AND P1, PT, R181.reuse, RZ, PT ;  /* 0x000000ffb500720c */ /* 0x040fe20003f24270 */
[----:B------:R-:W-:Y:S01]  /*4bd0*/  IMAD.MOV.U32 R13, RZ, RZ, 0x40000040 ;  /* 0x40000040ff0d7424 */ /* 0x000fe200078e00ff */
[C---:B------:R-:W-:Y:S01]  /*4be0*/  ISETP.NE.AND P0, PT, R18.reuse, 0x2, PT ;  /* 0x000000021200780c */ /* 0x040fe20003f05270 */
[----:B------:R-:W-:Y:S02]  /*4bf0*/  IMAD.MOV.U32 R15, RZ, RZ, 0x40000040 ;  /* 0x40000040ff0f7424 */ /* 0x000fe400078e00ff */
[----:B------:R-:W-:Y:S01]  /*4c00*/  VIADD R181, R181, 0xffffffff ;  /* 0xffffffffb5b57836 */ /* 0x000fe20000000000 */
[----:B------:R-:W-:-:S02]  /*4c10*/  SEL R18, R18, RZ, P0 ;  /* 0x000000ff12127207 */ /* 0x000fc40000000000 */
[----:B------:R-:W-:Y:S01]  /*4c20*/  R2UR UR7, R13 ;  /* 0x000000000d0772ca */ /* 0x000fe200000e0000 */
[----:B------:R-:W-:Y:S02]  /*4c30*/  IMAD.MOV.U32 R13, RZ, RZ, 0x40000040 ;  /* 0x40000040ff0d7424 */ /* 0x000fe400078e00ff */
[----:B------:R-:W-:-:S05]  /*4c40*/  IMAD R12, R18, 0x1000, R21 ;  /* 0x00001000120c7824 */ /* 0x000fca00078e0215 */
[----:B------:R-:W-:Y:S01]  /*4c50*/  R2UR UR6, R12 ;  /* 0x000000000c0672ca */ /* 0x000fe200000e0000 */
        /* <DEDUP_REMOVED lines=130> */
[----:B------:R-:W-:-:S02]  /*5480*/  VIADD R14, R12, 0x80 ;  /* 0x000000800c0e7836 */ /* 0x000fc40000000000 */
[----:B------:R-:W-:-:S03]  /*5490*/  @!P2 IMAD R0, R18, 0x8, R2 ;  /* 0x000000081200a824 */ /* 0x000fc600078e0202 */
[----:B------:R-:W-:Y:S01]  /*54a0*/  WARPGROUP.ARRIVE ;  /* 0x00000000000079c5 */ /* 0x000fe20000000000 */
[----:B------:R-:W-:-:S05]  /*54b0*/  @!P2 VIADD R0, R0, 0x38860 ;  /* 0x000388600000a836 */ /* 0x000fca0000000000 */
[----:B------:R-:W-:Y:S01]  /*54c0*/  HGMMA.64x256x16.F32 R24, gdesc[UR4].tnspB, R24, gsb0 ;  /* 0x43e00000041879f0 */ /* 0x000fe20008000818 */
[----:B------:R-:W-:Y:S02]  /*54d0*/  R2UR UR4, R6 ;  /* 0x00000000060472ca */ /* 0x000fe400000e0000 */
[----:B------:R-:W-:Y:S02]  /*54e0*/  R2UR UR5, R7 ;  /* 0x00000000070572ca */ /* 0x000fe400000e0000 */
[----:B------:R-:W-:Y:S01]  /*54f0*/  R2UR UR6, R14 ;  /* 0x000000000e0672ca */ /* 0x000fe200000e0000 */
[C---:B------:R-:W-:Y:S01]  /*5500*/  VIADD R14, R12.reuse, 0x100 ;  /* 0x000001000c0e7836 */ /* 0x040fe20000000000 */
[----:B------:R-:W-:Y:S01]  /*5510*/  R2UR UR7, R15 ;  /* 0x000000000f0772ca */ /* 0x000fe200000e0000 */
[----:B------:R-:W-:Y:S01]  /*5520*/  IMAD.MOV.U32 R15, RZ, RZ, 0x40000040 ;  /* 0x40000040ff0f7424 */ /* 0x000fe200078e00ff */
[----:B------:R-:W-:Y:S01]  /*5530*/  @!P2 PRMT R0, RZ, 0x654, R0 ;  /* 0x00000654ff00a816 */ /* 0x000fe20000000000 */
[----:B------:R-:W-:Y:S01]  /*5540*/  VIADD R12, R12, 0x180 ;  /* 0x000001800c0c7836 */ /* 0x000fe20000000000 */
        /* <DEDUP_REMOVED lines=21> */
[----:B------:R0:W-:Y:S02]  /*56a0*/  @!P2 SYNCS.ARRIVE.TRANS64.RED.A1T0 RZ, [R0+URZ], RZ ;  /* 0x000000ff00ffa9a7 */ /* 0x0001e4000810043f */
[----:B0-----:R-:W-:-:S04]  /*56b0*/  SEL R0, RZ, 0x1, P0 ;  /* 0x00000001ff007807 */ /* 0x001fc80000000000 */
[----:B------:R-:W-:Y:S01]  /*56c0*/  LOP3.LUT R23, R23, R0, RZ, 0x3c, !PT ;  /* 0x0000000017177212 */ /* 0x000fe200078e3cff */
[----:B------:R-:W-:Y:S06]  /*56d0*/  @P1 BRA `(.L_x_4561) ;  /* 0xfffffff400201947 */ /* 0x000fec000383ffff */
.L_x_4560:
[----:B------:R-:W-:Y:S05]  /*56e0*/  BSYNC B0 ;  /* 0x0000000000007941 */ /* 0x000fea0003800000 */
.L_x_4559:
[----:B------:R-:W-:Y:S01]  /*56f0*/  BAR.SYNC.DEFER_BLOCKING 0xe, 0x100 ;  /* 0x0384000000007b1d */ /* 0x000fe20000010000 */
[C---:B------:R-:W-:Y:S01]  /*5700*/  IMAD R3, R18.reuse, 0x40, R191 ;  /* 0x0000004012037824 */ /* 0x040fe200078e02bf */
[----:B------:R-:W-:Y:S01]  /*5710*/  PLOP3.LUT P0, PT, PT, PT, PT, 0x8, 0x0 ;  /* 0x000000000000781c */ /* 0x000fe20003f0e170 */
[----:B------:R-:W-:Y:S02]  /*5720*/  VIADD R18, R18, 0x1 ;  /* 0x0000000112127836 */ /* 0x000fe40000000000 */
        /* <DEDUP_REMOVED lines=11> */
[----:B-1----:R-:W-:Y:S01]  /*57e0*/  FMUL.FTZ R33, R42, R2 ;  /* 0x000000022a217220 */ /* 0x002fe20000410000 */
        /* <DEDUP_REMOVED lines=125> */
.L_x_4557:
[----:B------:R-:W-:Y:S02]  /*5fc0*/  ISETP.GE.AND P1, PT, R168, 0x1, PT ;  /* 0x00000001a800780c */ /* 0x000fe40003f26270 */
[----:B------:R-:W-:-:S11]  /*5fd0*/  PLOP3.LUT P0, PT, PT, PT, PT, 0x80, 0x0 ;  /* 0x000000000000781c */ /* 0x000fd60003f0f070 */
[----:B------:R-:W-:Y:S05]  /*5fe0*/  @!P1 BRA `(.L_x_4558) ;  /* 0x0000009800449947 */ /* 0x000fea0003800000 */
[----:B------:R-:W1:Y:S01]  /*5ff0*/  SHFL.IDX PT, R0, R223, RZ, 0x1f ;  /* 0x00001fffdf007589 */ /* 0x000e6200000e0000 */
[----:B------:R-:W-:Y:S01]  /*6000*/  BSSY B6, `(.L_x_4562) ;  /* 0x000001b000067945 */ /* 0x000fe20003800000 */
[----:B-1----:R-:W-:-:S04]  /*6010*/  LEA.HI R3, R0, R0, RZ, 0x1 ;  /* 0x0000000000037211 */ /* 0x002fc800078f08ff */
        /* <DEDUP_REMOVED lines=13> */
[----:B------:R1:W2:Y:S01]  /*60f0*/  LDC.64 R14, c[0x4][R0] ;  /* 0x01000000000e7b82 */ /* 0x0002a20000000a00 */
        /* <DEDUP_REMOVED lines=8> */
[----:B-1----:R-:W-:-:S07]  /*6180*/  IMAD.MOV.U32 R13, RZ, RZ, RZ ;  /* 0x000000ffff0d7224 */ /* 0x002fce00078e00ff */
[----:B------:R-:W-:-:S07]  /*6190*/  LEPC R20, `(.L_x_4563) ;  /* 0x000000001014794e */ /* 0x000fce0000000000 */
[----:B0-2--5:R-:W-:Y:S05]  /*61a0*/  CALL.ABS.NOINC R14 ;  /* 0x000000000e007343 */ /* 0x025fea0003c00000 */
.L_x_4563:
[----:B------:R-:W-:Y:S05]  /*61b0*/  BSYNC B6 ;  /* 0x0000000000067941 */ /* 0x000fea0003800000 */
.L_x_4562:
[----:B------:R-:W-:Y:S02]  /*61c0*/  ULDC UR4, c[0x0][0x3f4] ;  /* 0x0000fd0000047ab9 */ /* 0x000fe40000000800 */
[----:B------:R-:W-:-:S13]  /*61d0*/  ISETP.LT.AND P0, PT, RZ, UR4, PT ;  /* 0x00000004ff007c0c */ /* 0x000fda000bf01270 */
[----:B------:R-:W-:Y:S05]  /*61e0*/  @P0 BRA `(.L_x_4564) ;  /* 0x00000000003c0947 */ /* 0x000fea0003800000 */
[----:B------:R-:W-:-:S04]  /*61f0*/  LEA.HI R0, R218, R218, RZ, 0x1 ;  /* 0x000000dada007211 */ /* 0x000fc800078f08ff */
[----:B------:R-:W-:-:S05]  /*6200*/  LOP3.LUT R3, R0, 0xfffffffe, RZ, 0xc0, !PT ;  /* 0xfffffffe00037812 */ /* 0x000fca00078ec0ff */
[----:B------:R-:W-:-:S05]  /*6210*/  IMAD.IADD R12, R218, 0x1, -R3 ;  /* 0x00000001da0c7824 */ /* 0x000fca00078e0a03 */
[----:B------:R-:W-:-:S04]  /*6220*/  SHF.L.U32 R3, R12, 0x1f, RZ ;  /* 0x0000001f0c037819 */ /* 0x000fc800000006ff */
[----:B------:R1:W2:Y:S03]  /*6230*/  SYNCS.PHASECHK.TRANS64.TRYWAIT P0, [R2+URZ+0x38800], R3 ;  /* 0x03880003020075a7 */ /* 0x0002a6000800017f */
[----:B--2---:R-:W-:Y:S05]  /*6240*/  @!P0 NANOSLEEP.SYNCS 0x989680 ;  /* 0x009896800000895d */ /* 0x004fea0003900000 */
[----:B------:R-:W2:Y:S01]  /*6250*/  @!P0 SYNCS.PHASECHK.TRANS64 P0, [R2+URZ+0x38800], R3 ;  /* 0x03880003020085a7 */ /* 0x000ea2000800007f */
[----:B------:R-:W-:Y:S04]  /*6260*/  BSSY B0, `(.L_x_4565) ;  /* 0x0000006000007945 */ /* 0x000fe80003800000 */
[----:B--2---:R-:W-:Y:S05]  /*6270*/  @P0 BRA `(.L_x_4566) ;  /* 0x0000000000100947 */ /* 0x004fea0003800000 */
.L_x_4567:
[----:B--2---:R2:W3:Y:S02]  /*6280*/  SYNCS.PHASECHK.TRANS64.TRYWAIT P0, [R2+URZ+0x38800], R3 ;  /* 0x03880003020075a7 */ /* 0x0044e4000800017f */
[----:B---3--:R-:W-:Y:S05]  /*6290*/  @!P0 NANOSLEEP.SYNCS 0x989680 ;  /* 0x009896800000895d */ /* 0x008fea0003900000 */
[----:B------:R-:W3:Y:S02]  /*62a0*/  @!P0 SYNCS.PHASECHK.TRANS64 P0, [R2+URZ+0x38800], R3 ;  /* 0x03880003020085a7 */ /* 0x000ee4000800007f */
[----:B---3--:R-:W-:Y:S05]  /*62b0*/  @!P0 BRA `(.L_x_4567) ;  /* 0xfffffffc00f08947 */ /* 0x008fea000383ffff */
.L_x_4566:
[----:B------:R-:W-:Y:S05]  /*62c0*/  BSYNC B0 ;  /* 0x0000000000007941 */ /* 0x000fea0003800000 */
.L_x_4565:
[----:B------:R-:W-:Y:S05]  /*62d0*/  BRA `(.L_x_4568) ;  /* 0x00000020007c7947 */ /* 0x000fea0003800000 */
.L_x_4564:
        /* <DEDUP_REMOVED lines=36> */
[----:B0-2---:R-:W-:Y:S05]  /*6520*/  CALL.ABS.NOINC R14 ;  /* 0x000000000e007343 */ /* 0x005fea0003c00000 */
.L_x_4570:
[----:B------:R-:W-:Y:S05]  /*6530*/  BSYNC B6 ;  /* 0x0000000000067941 */ /* 0x000fea0003800000 */
.L_x_4569:
[----:B------:R-:W-:Y:S01]  /*6540*/  ULDC.U8 UR4, c[0x0][0x410] ;  /* 0x0001040000047ab9 */ /* 0x000fe20000000000 */
[----:B------:R-:W-:Y:S01]  /*6550*/  BSSY B0, `(.L_x_4571) ;  /* 0x00001ef000007945 */ /* 0x000fe20003800000 */
[----:B------:R-:W-:Y:S01]  /*6560*/  ISETP.NE.AND P0, PT, RZ, UR4, PT ;  /* 0x00000004ff007c0c */ /* 0x000fe2000bf05270 */
[----:B------:R-:W-:-:S12]  /*6570*/  IMAD R4, R25, 0x40, R22 ;  /* 0x0000004019047824 */ /* 0x000fd800078e0216 */
[----:B------:R-:W-:Y:S05]  /*6580*/  @!P0 BRA `(.L_x_4572) ;  /* 0x0000000c00f88947 */ /* 0x000fea0003800000 */
[----:B------:R-:W-:-:S03]  /*6590*/  UMOV UR4, 0xffffffff ;  /* 0xffffffff00047882 */ /* 0x000fc60000000000 */
[----:B------:R-:W-:Y:S05]  /*65a0*/  BRA.DIV UR4, `(.L_x_4573) ;  /* 0x0000015e04987947 */ /* 0x000fea000b800000 */
[----:B------:R1:W2:Y:S04]  /*65b0*/  SHFL.IDX PT, R3, R27, RZ, 0x1c1f ;  /* 0x001c1fff1b037589 */ /* 0x0002a800000e0000 */
[----:B------:R1:W3:Y:S04]  /*65c0*/  SHFL.IDX PT, R0, R26, RZ, 0x1c1f ;  /* 0x001c1fff1a007589 */ /* 0x0002e800000e0000 */
[----:B------:R1:W4:Y:S04]  /*65d0*/  SHFL.IDX PT, R5, R29, RZ, 0x1c1f ;  /* 0x001c1fff1d057589 */ /* 0x00032800000e0000 */
[----:B------:R1:W0:Y:S02]  /*65e0*/  SHFL.IDX PT, R14, R28, RZ, 0x1c1f ;  /* 0x001c1fff1c0e7589 */ /* 0x00022400000e0000 */
.L_x_4828:
[----:B------:R-:W-:Y:S01]  /*65f0*/  ULDC UR4, c[0x0][0x448] ;  /* 0x0001120000047ab9 */ /* 0x000fe20000000800 */
[----:B------:R-:W-:Y:S01]  /*6600*/  IMAD.SHL.U32 R6, R188, 0x40, RZ ;  /* 0x00000040bc067824 */ /* 0x000fe200078e00ff */
[----:B------:R-:W-:Y:S01]  /*6610*/  BSSY B1, `(.L_x_4574) ;  /* 0x0000024000017945 */ /* 0x000fe20003800000 */
[----:B------:R-:W-:Y:S01]  /*6620*/  IMAD R13, R24, UR4, RZ ;  /* 0x00000004180d7c24 */ /* 0x000fe2000f8e02ff */
[----:B------:R-:W-:Y:S02]  /*6630*/  CS2R R10, SRZ ;  /* 0x00000000000a7805 */ /* 0x000fe4000001ff00 */
[----:B------:R-:W-:Y:S02]  /*6640*/  CS2R R20, SRZ ;  /* 0x0000000000147805 */ /* 0x000fe4000001ff00 */
[----:B------:R-:W-:Y:S02]  /*6650*/  LOP3.LUT R7, R6, 0x1c0, RZ, 0xc0, !PT ;  /* 0x000001c006077812 */ /* 0x000fe400078ec0ff */
[----:B------:R-:W-:Y:S01]  /*6660*/  ISETP.GE.AND P0, PT, R4, R13, PT ;  /* 0x0000000d0400720c */ /* 0x000fe20003f06270 */
[----:B------:R-:W-:Y:S01]  /*6670*/  IMAD R13, R25, -0x40, R13 ;  /* 0xffffffc0190d7824 */ /* 0x000fe200078e020d */
[----:B------:R-:W-:-:S02]  /*6680*/  LEA.HI R6, R218, R218, RZ, 0x1 ;  /* 0x000000dada067211 */ /* 0x000fc400078f08ff */
[----:B------:R-:W-:Y:S02]  /*6690*/  LOP3.LUT R8, R7, 0x18, R16, 0xf8, !PT ;  /* 0x0000001807087812 */ /* 0x000fe400078ef810 */
[----:B------:R-:W-:Y:S02]  /*66a0*/  SHF.R.U32.HI R7, RZ, 0x3, R7 ;  /* 0x00000003ff077819 */ /* 0x000fe40000011607 */
[----:B------:R-:W-:Y:S02]  /*66b0*/  LOP3.LUT R15, R6, 0xfffffffe, RZ, 0xc0, !PT ;  /* 0xfffffffe060f7812 */ /* 0x000fe400078ec0ff */
[----:B-1----:R-:W-:Y:S02]  /*66c0*/  LOP3.LUT R29, R8, R7, RZ, 0x3c, !PT ;  /* 0x00000007081d7212 */ /* 0x002fe400078e3cff */
[----:B------:R-:W-:Y:S02]  /*66d0*/  CS2R R6, SRZ ;  /* 0x0000000000067805 */ /* 0x000fe4000001ff00 */
[----:B------:R-:W-:Y:S01]  /*66e0*/  CS2R R8, SRZ ;  /* 0x0000000000087805 */ /* 0x000fe2000001ff00 */
[----:B------:R-:W-:Y:S01]  /*66f0*/  IMAD.IADD R12, R218, 0x1, -R15 ;  /* 0x00000001da0c7824 */ /* 0x000fe200078e0a0f */
[----:B------:R-:W-:Y:S06]  /*6700*/  @P0 BRA `(.L_x_4575) ;  /* 0x0000000000500947 */ /* 0x000fec0003800000 */
[----:B------:R-:W-:Y:S01]  /*6710*/  ULDC UR4, c[0x0][0x3f4] ;  /* 0x0000fd0000047ab9 */ /* 0x000fe20000000800 */
[----:B---3--:R-:W-:Y:S01]  /*6720*/  IMAD.MOV.U32 R6, RZ, RZ, R0 ;  /* 0x000000ffff067224 */ /* 0x008fe200078e0000 */
[----:B------:R-:W-:Y:S01]  /*6730*/  ISETP.GE.AND P3, PT, R190, UR4, PT ;  /* 0x00000004be007c0c */ /* 0x000fe2000bf66270 */
[----:B--2---:R-:W-:Y:S01]  /*6740*/  IMAD.MOV.U32 R7, RZ, RZ, R3 ;  /* 0x000000ffff077224 */ /* 0x004fe200078e0003 */
[----:B------:R-:W-:Y:S01]  /*6750*/  ISETP.GE.AND P2, PT, R184, UR4, PT ;  /* 0x00000004b8007c0c */ /* 0x000fe2000bf46270 */
[----:B----4-:R-:W-:Y:S01]  /*6760*/  IMAD.MOV.U32 R15, RZ, RZ, R5 ;  /* 0x000000ffff0f7224 */ /* 0x010fe200078e0005 */
[----:B------:R-:W-:Y:S02]  /*6770*/  CS2R R10, SRZ ;  /* 0x00000000000a7805 */ /* 0x000fe4000001ff00 */
[----:B------:R-:W-:Y:S02]  /*6780*/  CS2R R20, SRZ ;  /* 0x0000000000147805 */ /* 0x000fe4000001ff00 */
[----:B------:R-:W-:-:S05]  /*6790*/  CS2R R8, SRZ ;  /* 0x0000000000087805 */ /* 0x000fca000001ff00 */
[-C--:B------:R-:W-:Y:S02]  /*67a0*/  @!P3 IADD3 R26, P0, R0, R227.reuse, RZ ;  /* 0x000000e3001ab210 */ /* 0x080fe40007f1e0ff */
[----:B0-----:R-:W-:Y:S01]  /*67b0*/  @!P3 IADD3 R4, P1, R14, R227, RZ ;  /* 0x000000e30e04b210 */ /* 0x001fe20007f3e0ff */
        /* <DEDUP_REMOVED lines=9> */
.L_x_4575:
[----:B------:R-:W-:Y:S05]  /*6850*/  BSYNC B1 ;  /* 0x0000000000017941 */ /* 0x000fea0003800000 */
.L_x_4574:
[----:B-1--4-:R-:W-:Y:S01]  /*6860*/  SHF.L.U32 R5, R12, 0x1f, RZ ;  /* 0x0000001f0c057819 */ /* 0x012fe200000006ff */
[----:B--2---:R-:W-:Y:S01]  /*6870*/  IMAD R3, R192, 0x200, R29 ;  /* 0x00000200c0037824 */ /* 0x004fe200078e021d */
[----:B------:R-:W-:Y:S01]  /*6880*/  LOP3.LUT P1, RZ, R188, 0x4, RZ, 0xc0, !PT ;  /* 0x00000004bcff7812 */ /* 0x000fe2000782c0ff */
[----:B-----5:R-:W-:Y:S01]  /*6890*/  IMAD.MOV.U32 R31, RZ, RZ, R10 ;  /* 0x000000ffff1f7224 */ /* 0x020fe200078e000a */
[----:B------:R-:W1:Y:S01]  /*68a0*/  SYNCS.PHASECHK.TRANS64.TRYWAIT P0, [R2+URZ+0x38800], R5 ;  /* 0x03880005020075a7 */ /* 0x000e62000800017f */
[----:B------:R-:W-:Y:S01]  /*68b0*/  IMAD R3, R3, 0x2, R2 ;  /* 0x0000000203037824 */ /* 0x000fe200078e0202 */
[--C-:B------:R-:W-:Y:S01]  /*68c0*/  SHF.R.U64 R33, R10, 0x10, R11.reuse ;  /* 0x000000100a217819 */ /* 0x100fe2000000120b */
[--C-:B0-----:R-:W-:Y:S01]  /*68d0*/  IMAD.MOV.U32 R14, RZ, RZ, R11.reuse ;  /* 0x000000ffff0e7224 */ /* 0x101fe200078e000b */
        /* <DEDUP_REMOVED lines=11> */
[C---:B------:R-:W-:Y:S01]  /*6990*/  VIADD R4, R3.reuse, 0x20400 ;  /* 0x0002040003047836 */ /* 0x040fe20000000000 */
[----:B------:R-:W-:Y:S01]  /*69a0*/  BSSY B1, `(.L_x_4576) ;  /* 0x000000f000017945 */ /* 0x000fe20003800000 */
[--C-:B------:R-:W-:Y:S01]  /*69b0*/  IMAD.MOV.U32 R6, RZ, RZ, R9.reuse ;  /* 0x000000ffff067224 */ /* 0x100fe200078e0009 */
[--C-:B------:R-:W-:Y:S01]  /*69c0*/  SHF.R.U64 R36, R8, 0x10, R9.reuse ;  /* 0x0000001008247819 */ /* 0x100fe20000001209 */
[----:B---3--:R-:W-:Y:S01]  /*69d0*/  VIADD R0, R3, 0x20440 ;  /* 0x0002044003007836 */ /* 0x008fe20000000000 */
        /* <DEDUP_REMOVED lines=10> */
[----:B-1----:R-:W-:Y:S06]  /*6a80*/  @!P0 BRA `(.L_x_4577) ;  /* 0x0000015800d08947 */ /* 0x002fec0003800000 */
.L_x_4829:
[----:B------:R-:W-:Y:S05]  /*6a90*/  BSYNC B1 ;  /* 0x0000000000017941 */ /* 0x000fea0003800000 */
.L_x_4576:
[----:B------:R-:W-:Y:S01]  /*6aa0*/  BSSY B1, `(.L_x_4578) ;  /* 0x0000056000017945 */ /* 0x000fe20003800000 */
[----:B------:R-:W-:-:S03]  /*6ab0*/  PRMT R36, R36, 0x5410, R8 ;  /* 0x0000541024247816 */ /* 0x000fc60000000008 */
[----:B------:R-:W-:Y:S05]  /*6ac0*/  @P1 BRA `(.L_x_4579) ;  /* 0x00000004004c1947 */ /* 0x000fea0003800000 */
[----:B0-----:R-:W0:Y:S01]  /*6ad0*/  LDC R5, c[0x0][0x3f4] ;  /* 0x0000fd00ff057b82 */ /* 0x001e220000000800 */
[----:B------:R-:W-:Y:S01]  /*6ae0*/  BSSY B2, `(.L_x_4580) ;  /* 0x000002a000027945 */ /* 0x000fe20003800000 */
[-C--:B0-----:R-:W-:Y:S02]  /*6af0*/  ISETP.GE.AND P0, PT, R184, R5.reuse, PT ;  /* 0x00000005b800720c */ /* 0x081fe40003f06270 */
[----:B------:R-:W-:-:S11]  /*6b00*/  ISETP.GE.AND P1, PT, R190, R5, PT ;  /* 0x00000005be00720c */ /* 0x000fd60003f26270 */
[----:B------:R-:W-:Y:S05]  /*6b10*/  @P0 BRA `(.L_x_4581) ;  /* 0x0000000000980947 */ /* 0x000fea0003800000 */
        /* <DEDUP_REMOVED lines=38> */
.L_x_4581:
[----:B------:R-:W-:Y:S05]  /*6d80*/  BSYNC B2 ;  /* 0x0000000000027941 */ /* 0x000fea0003800000 */
.L_x_4580:
        /* <DEDUP_REMOVED lines=39> */
.L_x_4579:
[----:B------:R-:W-:Y:S05]  /*7000*/  BSYNC B1 ;  /* 0x0000000000017941 */ /* 0x000fea0003800000 */
.L_x_4578:
[----:B------:R-:W-:-:S13]  /*7010*/  ISETP.GE.AND P0, PT, R234, R27, PT ;  /* 0x0000001bea00720c */ /* 0x000fda0003f06270 */
[----:B------:R-:W-:Y:S05]  /*7020*/  @P0 BRA `(.L_x_4582) ;  /* 0x0000001400040947 */ /* 0x000fea0003800000 */
[----:B01----:R-:W0:Y:S01]  /*7030*/  LDC R5, c[0x0][0x3f4] ;  /* 0x0000fd00ff057b82 */ /* 0x003e220000000800 */
        /* <DEDUP_REMOVED lines=9> */
[----:B------:R-:W-:Y:S02]  /*70d0*/  HADD2.F32 R26, -RZ, R29.H1_H1 ;  /* 0x3000001dff1a7230 */ /* 0x000fe40000004100 */
[----:B------:R-:W-:-:S02]  /*70e0*/  HADD2.F32 R27, -RZ, R35.H1_H1 ;  /* 0x30000023ff1b7230 */ /* 0x000fc40000004100 */
[--C-:B0-----:R-:W-:Y:S02]  /*70f0*/  HADD2.F32 R8, -RZ, R4.reuse.H0_H0 ;  /* 0x20000004ff087230 */ /* 0x101fe40000004100 */
[----:B------:R-:W-:Y:S02]  /*7100*/  HADD2.F32 R4, -RZ, R4.H1_H1 ;  /* 0x30000004ff047230 */ /* 0x000fe40000004100 */
[--C-:B------:R-:W-:Y:S02]  /*7110*/  HADD2.F32 R9, -RZ, R5.reuse.H0_H0 ;  /* 0x20000005ff097230 */ /* 0x100fe40000004100 */
[----:B------:R-:W-:Y:S02]  /*7120*/  HADD2.F32 R5, -RZ, R5.H1_H1 ;  /* 0x30000005ff057230 */ /* 0x000fe40000004100 */
[-C--:B------:R-:W-:Y:S01]  /*7130*/  FMUL.FTZ R13, R24, R4.reuse ;  /* 0x00000004180d7220 */ /* 0x080fe20000410000 */
[----:B------:R-:W-:Y:S01]  /*7140*/  FMUL.FTZ R15, R20, R4 ;  /* 0x00000004140f7220 */ /* 0x000fe20000410000 */
        /* <DEDUP_REMOVED lines=25> */
.L_x_4584:
[----:B------:R-:W-:Y:S05]  /*72e0*/  BSYNC B1 ;  /* 0x0000000000017941 */ /* 0x000fea0003800000 */
.L_x_4583:
[----:B------:R-:W-:Y:S05]  /*72f0*/  @P1 BRA `(.L_x_4582) ;  /* 0x0000001000501947 */ /* 0x000fea0003800000 */
[----:B0-----:R-:W0:Y:S01]  /*7300*/  LDS.128 R4, [R0+0x1000] ;  /* 0x0010000000047984 */ /* 0x001e220000000c00 */
        /* <DEDUP_REMOVED lines=38> */
.L_x_4572:
[----:B------:R-:W-:-:S03]  /*7570*/  UMOV UR4, 0xffffffff ;  /* 0xffffffff00047882 */ /* 0x000fc60000000000 */
[----:B------:R-:W-:Y:S05]  /*7580*/  BRA.DIV UR4, `(.L_x_4585) ;  /* 0x0000015204247947 */ /* 0x000fea000b800000 */
[----:B------:R-:W1:Y:S04]  /*7590*/  SHFL.IDX PT, R3, R27, RZ, 0x1c1f ;  /* 0x001c1fff1b037589 */ /* 0x000e6800000e0000 */
[----:B------:R-:W2:Y:S04]  /*75a0*/  SHFL.IDX PT, R0, R26, RZ, 0x1c1f ;  /* 0x001c1fff1a007589 */ /* 0x000ea800000e0000 */
[----:B------:R3:W4:Y:S04]  /*75b0*/  SHFL.IDX PT, R5, R29, RZ, 0x1c1f ;  /* 0x001c1fff1d057589 */ /* 0x00072800000e0000 */
[----:B------:R3:W0:Y:S01]  /*75c0*/  SHFL.IDX PT, R14, R28, RZ, 0x1c1f ;  /* 0x001c1fff1c0e7589 */ /* 0x00062200000e0000 */
[----:B-1----:R-:W-:-:S02]  /*75d0*/  IMAD.MOV.U32 R21, RZ, RZ, R3 ;  /* 0x000000ffff157224 */ /* 0x002fc400078e0003 */
[----:B--23--:R-:W-:-:S07]  /*75e0*/  IMAD.MOV.U32 R20, RZ, RZ, R0 ;  /* 0x000000ffff147224 */ /* 0x00cfce00078e0000 */
.L_x_4835:
[----:B------:R-:W-:Y:S01]  /*75f0*/  ULDC UR4, c[0x0][0x448] ;  /* 0x0001120000047ab9 */ /* 0x000fe20000000800 */
[----:B------:R-:W-:Y:S01]  /*7600*/  LEA.HI R3, R218, R218, RZ, 0x1 ;  /* 0x000000dada037211 */ /* 0x000fe200078f08ff */
[----:B------:R-:W-:Y:S01]  /*7610*/  IMAD R0, R24, UR4, RZ ;  /* 0x0000000418007c24 */ /* 0x000fe2000f8e02ff */
[----:B------:R-:W-:Y:S01]  /*7620*/  BSSY B1, `(.L_x_4586) ;  /* 0x0000014000017945 */ /* 0x000fe20003800000 */
[----:B----4-:R-:W-:Y:S01]  /*7630*/  IMAD.MOV.U32 R15, RZ, RZ, R5 ;  /* 0x000000ffff0f7224 */ /* 0x010fe200078e0005 */
[----:B------:R-:W-:Y:S02]  /*7640*/  LOP3.LUT R3, R3, 0xfffffffe, RZ, 0xc0, !PT ;  /* 0xfffffffe03037812 */ /* 0x000fe400078ec0ff */
[----:B------:R-:W-:Y:S02]  /*7650*/  CS2R R6, SRZ ;  /* 0x0000000000067805 */ /* 0x000fe4000001ff00 */
[----:B------:R-:W-:Y:S01]  /*7660*/  ISETP.GE.AND P0, PT, R4, R0, PT ;  /* 0x000000000400720c */ /* 0x000fe20003f06270 */
[----:B------:R-:W-:Y:S01]  /*7670*/  IMAD R0, R25, -0x40, R0 ;  /* 0xffffffc019007824 */ /* 0x000fe200078e0200 */
[----:B------:R-:W-:Y:S01]  /*7680*/  CS2R R4, SRZ ;  /* 0x0000000000047805 */ /* 0x000fe2000001ff00 */
[----:B------:R-:W-:Y:S01]  /*7690*/  IMAD.IADD R12, R218, 0x1, -R3 ;  /* 0x00000001da0c7824 */ /* 0x000fe200078e0a03 */
[----:B------:R-:W-:-:S02]  /*76a0*/  CS2R R8, SRZ ;  /* 0x0000000000087805 */ /* 0x000fc4000001ff00 */
[----:B------:R-:W-:Y:S02]  /*76b0*/  CS2R R10, SRZ ;  /* 0x00000000000a7805 */ /* 0x000fe4000001ff00 */
[----:B------:R-:W-:-:S05]  /*76c0*/  SHF.L.U32 R3, R12, 0x1f, RZ ;  /* 0x0000001f0c037819 */ /* 0x000fca00000006ff */
[----:B------:R-:W-:Y:S05]  /*76d0*/  @P0 BRA `(.L_x_4587) ;  /* 0x0000000000200947 */ /* 0x000fea0003800000 */
[----:B------:R-:W-:Y:S01]  /*76e0*/  ULDC UR4, c[0x0][0x3f4] ;  /* 0x0000fd0000047ab9 */ /* 0x000fe20000000800 */
[----:B------:R-:W-:Y:S02]  /*76f0*/  CS2R R4, SRZ ;  /* 0x0000000000047805 */ /* 0x000fe4000001ff00 */
[----:B------:R-:W-:-:S13]  /*7700*/  ISETP.GE.AND P0, PT, R16, UR4, PT ;  /* 0x0000000410007c0c */ /* 0x000fda000bf06270 */
[----:B------:R-:W-:Y:S05]  /*7710*/  @P0 BRA `(.L_x_4587) ;  /* 0x0000000000100947 */ /* 0x000fea0003800000 */
[----:B------:R-:W-:-:S04]  /*7720*/  IMAD.WIDE R20, R16, 0x2, R20 ;  /* 0x0000000210147825 */ /* 0x000fc800078e0214 */
[----:B0-----:R-:W-:Y:S01]  /*7730*/  IMAD.WIDE R14, R16, 0x2, R14 ;  /* 0x00000002100e7825 */ /* 0x001fe200078e020e */
[----:B------:R1:W5:Y:S04]  /*7740*/  LD.E.128 R4, desc[UR40][R20.64] ;  /* 0x0000002814047980 */ /* 0x000368000c101d00 */
[----:B------:R1:W5:Y:S02]  /*7750*/  LD.E.128 R8, desc[UR40][R14.64] ;  /* 0x000000280e087980 */ /* 0x000364000c101d00 */
.L_x_4587:
[----:B------:R-:W-:Y:S05]  /*7760*/  BSYNC B1 ;  /* 0x0000000000017941 */ /* 0x000fea0003800000 */
.L_x_4586:
[----:B------:R-:W2:Y:S01]  /*7770*/  SYNCS.PHASECHK.TRANS64.TRYWAIT P1, [R2+URZ+0x38800], R3 ;  /* 0x03880003020075a7 */ /* 0x000ea2000802017f */
[--C-:B01---5:R-:W-:Y:S01]  /*7780*/  IMAD.MOV.U32 R14, RZ, RZ, R5.reuse ;  /* 0x000000ffff0e7224 */ /* 0x123fe200078e0005 */
[--C-:B------:R-:W-:Y:S01]  /*7790*/  SHF.R.U64 R42, R4, 0x10, R5.reuse ;  /* 0x00000010042a7819 */ /* 0x100fe20000001205 */
[----:B------:R-:W-:Y:S01]  /*77a0*/  IMAD.MOV.U32 R38, RZ, RZ, R4 ;  /* 0x000000ffff267224 */ /* 0x000fe200078e0004 */
[----:B------:R-:W-:Y:S01]  /*77b0*/  SHF.R.U32.HI R5, RZ, 0x10, R5 ;  /* 0x00000010ff057819 */ /* 0x000fe20000011605 */
[----:B------:R-:W-:Y:S01]  /*77c0*/  IMAD.MOV.U32 R40, RZ, RZ, R6 ;  /* 0x000000ffff287224 */ /* 0x000fe200078e0006 */
[--C-:B------:R-:W-:Y:S01]  /*77d0*/  SHF.R.U64 R43, R6, 0x10, R7.reuse ;  /* 0x00000010062b7819 */ /* 0x100fe20000001207 */
[--C-:B------:R-:W-:Y:S01]  /*77e0*/  IMAD.MOV.U32 R4, RZ, RZ, R7.reuse ;  /* 0x000000ffff047224 */ /* 0x100fe200078e0007 */
[----:B------:R-:W-:Y:S01]  /*77f0*/  SHF.R.U32.HI R15, RZ, 0x10, R7 ;  /* 0x00000010ff0f7819 */ /* 0x000fe20000011607 */
[----:B------:R-:W-:Y:S01]  /*7800*/  IMAD.MOV.U32 R39, RZ, RZ, R8 ;  /* 0x000000ffff277224 */ /* 0x000fe200078e0008 */
[--C-:B------:R-:W-:Y:S01]  /*7810*/  SHF.R.U64 R44, R8, 0x10, R9.reuse ;  /* 0x00000010082c7819 */ /* 0x100fe20000001209 */
[----:B------:R-:W-:Y:S01]  /*7820*/  IMAD.MOV.U32 R6, RZ, RZ, R9 ;  /* 0x000000ffff067224 */ /* 0x000fe200078e0009 */
[----:B------:R-:W-:Y:S01]  /*7830*/  PRMT R42, R42, 0x5410, R5 ;  /* 0x000054102a2a7816 */ /* 0x000fe20000000005 */
[----:B------:R-:W-:Y:S01]  /*7840*/  IMAD.MOV.U32 R41, RZ, RZ, R10 ;  /* 0x000000ffff297224 */ /* 0x000fe200078e000a */
[----:B------:R-:W-:Y:S01]  /*7850*/  SHF.R.U32.HI R8, RZ, 0x10, R9 ;  /* 0x00000010ff087819 */ /* 0x000fe20000011609 */
[--C-:B------:R-:W-:Y:S01]  /*7860*/  IMAD.MOV.U32 R7, RZ, RZ, R11.reuse ;  /* 0x000000ffff077224 */ /* 0x100fe200078e000b */
[----:B------:R-:W0:Y:S01]  /*7870*/  LDC R13, c[0x0][0x3f4] ;  /* 0x0000fd00ff0d7b82 */ /* 0x000e220000000800 */
[----:B------:R-:W-:Y:S01]  /*7880*/  VIMNMX R5, R0, 0x40, PT ;  /* 0x0000004000057848 */ /* 0x000fe20003fe0100 */
[----:B------:R-:W-:Y:S01]  /*7890*/  BSSY B1, `(.L_x_4588) ;  /* 0x000000f000017945 */ /* 0x000fe20003800000 */
[----:B------:R-:W-:-:S02]  /*78a0*/  SHF.R.U64 R45, R10, 0x10, R11 ;  /* 0x000000100a2d7819 */ /* 0x000fc4000000120b */
[----:B------:R-:W-:Y:S02]  /*78b0*/  SHF.R.U32.HI R9, RZ, 0x10, R11 ;  /* 0x00000010ff097819 */ /* 0x000fe4000001160b */
[----:B------:R-:W-:Y:S02]  /*78c0*/  PRMT R38, R38, 0x5410, R14 ;  /* 0x0000541026267816 */ /* 0x000fe4000000000e */
[----:B------:R-:W-:Y:S02]  /*78d0*/  PRMT R40, R40, 0x5410, R4 ;  /* 0x0000541028287816 */ /* 0x000fe40000000004 */
[----:B------:R-:W-:Y:S02]  /*78e0*/  PRMT R43, R43, 0x5410, R15 ;  /* 0x000054102b2b7816 */ /* 0x000fe4000000000f */
[----:B------:R-:W-:Y:S02]  /*78f0*/  PRMT R39, R39, 0x5410, R6 ;  /* 0x0000541027277816 */ /* 0x000fe40000000006 */
[----:B------:R-:W-:-:S02]  /*7900*/  PRMT R44, R44, 0x5410, R8 ;  /* 0x000054102c2c7816 */ /* 0x000fc40000000008 */
[----:B------:R-:W-:Y:S02]  /*7910*/  PRMT R41, R41, 0x5410, R7 ;  /* 0x0000541029297816 */ /* 0x000fe40000000007 */
[----:B------:R-:W-:Y:S02]  /*7920*/  PRMT R45, R45, 0x5410, R9 ;  /* 0x000054102d2d7816 */ /* 0x000fe40000000009 */
[C---:B0-----:R-:W-:Y:S01]  /*7930*/  ISETP.GE.AND P0, PT, R16.reuse, R13, PT ;  /* 0x0000000d1000720c */ /* 0x041fe20003f06270 */
[----:B------:R-:W-:-:S03]  /*7940*/  IMAD.IADD R0, R16, 0x1, R13 ;  /* 0x0000000110007824 */ /* 0x000fc600078e020d */
[-C--:B------:R-:W-:Y:S02]  /*7950*/  ISETP.GE.OR P2, PT, R22, R5.reuse, P0 ;  /* 0x000000051600720c */ /* 0x080fe40000746670 */
[----:B------:R-:W-:Y:S01]  /*7960*/  ISETP.GE.OR P0, PT, R234, R5, P0 ;  /* 0x00000005ea00720c */ /* 0x000fe20000706670 */
[----:B--2---:R-:W-:-:S12]  /*7970*/  @!P1 BRA `(.L_x_4589) ;  /* 0x0000014c00a09947 */ /* 0x004fd80003800000 */
.L_x_4836:
[----:B------:R-:W-:Y:S05]  /*7980*/  BSYNC B1 ;  /* 0x0000000000017941 */ /* 0x000fea0003800000 */
.L_x_4588:
[----:B------:R-:W-:Y:S01]  /*7990*/  BSSY B1, `(.L_x_4590) ;  /* 0x0000059000017945 */ /* 0x000fe20003800000 */
[----:B0-----:R-:W-:-:S03]  /*79a0*/  LOP3.LUT R3, R0, 0x38, RZ, 0xc0, !PT ;  /* 0x0000003800037812 */ /* 0x001fc600078ec0ff */
[----:B------:R-:W-:Y:S05]  /*79b0*/  @P2 BRA `(.L_x_4591) ;  /* 0x0000000400582947 */ /* 0x000fea0003800000 */
[----:B------:R-:W-:Y:S02]  /*79c0*/  IMAD.SHL.U32 R0, R188, 0x40, RZ ;  /* 0x00000040bc007824 */ /* 0x000fe400078e00ff */
[----:B------:R-:W-:Y:S02]  /*79d0*/  HADD2.F32 R27, -RZ, R38.H0_H0 ;  /* 0x20000026ff1b7230 */ /* 0x000fe40000004100 */
[----:B------:R-:W-:Y:S01]  /*79e0*/  HADD2.F32 R29, -RZ, R39.H0_H0 ;  /* 0x20000027ff1d7230 */ /* 0x000fe20000004100 */
[----:B------:R-:W-:Y:S01]  /*79f0*/  LOP3.LUT R9, R0, 0x1c0, RZ, 0xc0, !PT ;  /* 0x000001c000097812 */ /* 0x000fe200078ec0ff */
[----:B------:R-:W-:-:S03]  /*7a00*/  HADD2.F32 R31, -RZ, R44.H0_H0 ;  /* 0x2000002cff1f7230 */ /* 0x000fc60000004100 */
[--C-:B------:R-:W-:Y:S02]  /*7a10*/  SHF.R.U32.HI R4, RZ, 0x3, R9.reuse ;  /* 0x00000003ff047819 */ /* 0x100fe40000011609 */
[----:B------:R-:W-:Y:S02]  /*7a20*/  LOP3.LUT R0, R9, 0x38, R16, 0xf8, !PT ;  /* 0x0000003809007812 */ /* 0x000fe400078ef810 */
[----:B------:R-:W-:Y:S02]  /*7a30*/  LOP3.LUT R9, R4, R3, R9, 0x1e, !PT ;  /* 0x0000000304097212 */ /* 0x000fe400078e1e09 */
[----:B------:R-:W-:-:S03]  /*7a40*/  LOP3.LUT R5, R0, R4, RZ, 0x3c, !PT ;  /* 0x0000000400057212 */ /* 0x000fc600078e3cff */
[C---:B------:R-:W-:Y:S02]  /*7a50*/  IMAD R9, R192.reuse, 0x200, R9 ;  /* 0x00000200c0097824 */ /* 0x040fe400078e0209 */
[----:B------:R-:W-:Y:S02]  /*7a60*/  IMAD R5, R192, 0x200, R5 ;  /* 0x00000200c0057824 */ /* 0x000fe400078e0205 */
[--C-:B------:R-:W-:Y:S02]  /*7a70*/  IMAD R36, R9, 0x2, R2.reuse ;  /* 0x0000000209247824 */ /* 0x100fe400078e0202 */
[----:B------:R-:W-:-:S03]  /*7a80*/  IMAD R34, R5, 0x2, R2 ;  /* 0x0000000205227824 */ /* 0x000fc600078e0202 */
[----:B------:R-:W0:Y:S04]  /*7a90*/  LDS.128 R8, [R36+0x20400] ;  /* 0x0204000024087984 */ /* 0x000e280000000c00 */
[----:B------:R-:W1:Y:S01]  /*7aa0*/  LDS.128 R4, [R34+0x20400] ;  /* 0x0204000022047984 */ /* 0x000e620000000c00 */
[----:B0-----:R-:W-:Y:S02]  /*7ab0*/  HADD2.F32 R20, -RZ, R8.H0_H0 ;  /* 0x20000008ff147230 */ /* 0x001fe40000004100 */
[----:B------:R-:W-:Y:S02]  /*7ac0*/  HADD2.F32 R21, -RZ, R9.H0_H0 ;  /* 0x20000009ff157230 */ /* 0x000fe40000004100 */
[----:B-1----:R-:W-:Y:S02]  /*7ad0*/  HADD2.F32 R0, -RZ, R4.H0_H0 ;  /* 0x20000004ff007230 */ /* 0x002fe40000004100 */
[C---:B------:R-:W-:Y:S01]  /*7ae0*/  FMUL.FTZ R33, R20.reuse, R29 ;  /* 0x0000001d14217220 */ /* 0x040fe20000410000 */
[----:B------:R-:W-:Y:S01]  /*7af0*/  FMUL.FTZ R35, R20, R27 ;  /* 0x0000001b14237220 */ /* 0x000fe20000410000 */
[----:B------:R-:W-:-:S02]  /*7b00*/  HADD2.F32 R20, -RZ, R39.H1_H1 ;  /* 0x30000027ff147230 */ /* 0x000fc40000004100 */
[C---:B------:R-:W-:Y:S01]  /*7b10*/  FFMA.FTZ R33, R0.reuse, R27, -R33 ;  /* 0x0000001b00217223 */ /* 0x040fe20000010821 */
[----:B------:R-:W-:Y:S01]  /*7b20*/  FFMA.FTZ R35, R0, R29, R35 ;  /* 0x0000001d00237223 */ /* 0x000fe20000010023 */
[----:B------:R-:W-:Y:S02]  /*7b30*/  HADD2.F32 R0, -RZ, R38.H1_H1 ;  /* 0x30000026ff007230 */ /* 0x000fe40000004100 */
[C---:B------:R-:W-:Y:S01]  /*7b40*/  FMUL.FTZ R30, R21.reuse, R20 ;  /* 0x00000014151e7220 */ /* 0x040fe20000410000 */
[----:B------:R-:W-:Y:S02]  /*7b50*/  HADD2.F32 R13, -RZ, R5.H0_H0 ;  /* 0x20000005ff0d7230 */ /* 0x000fe40000004100 */
[----:B------:R-:W-:Y:S02]  /*7b60*/  HADD2.F32 R8, -RZ, R8.H1_H1 ;  /* 0x30000008ff087230 */ /* 0x000fe40000004100 */
[----:B------:R-:W-:Y:S01]  /*7b70*/  FMUL.FTZ R21, R21, R0 ;  /* 0x0000000015157220 */ /* 0x000fe20000410000 */
[----:B------:R-:W-:-:S02]  /*7b80*/  HADD2.F32 R27, -RZ, R42.H0_H0 ;  /* 0x2000002aff1b7230 */ /* 0x000fc40000004100 */
[C---:B------:R-:W-:Y:S01]  /*7b90*/  FFMA.FTZ R30, R13.reuse, R0, -R30 ;  /* 0x000000000d1e7223 */ /* 0x040fe2000001081e */
[----:B------:R-:W-:Y:S02]  /*7ba0*/  HADD2.F32 R4, -RZ, R4.H1_H1 ;  /* 0x30000004ff047230 */ /* 0x000fe40000004100 */
[C---:B------:R-:W-:Y:S01]  /*7bb0*/  FMUL.FTZ R37, R8.reuse, R31 ;  /* 0x0000001f08257220 */ /* 0x040fe20000410000 */
[----:B------:R-:W-:Y:S02]  /*7bc0*/  HADD2.F32 R9, -RZ, R9.H1_H1 ;  /* 0x30000009ff097230 */ /* 0x000fe40000004100 */
[----:B------:R-:W-:Y:S01]  /*7bd0*/  FMUL.FTZ R29, R8, R27 ;  /* 0x0000001b081d7220 */ /* 0x000fe20000410000 */
[----:B------:R-:W-:Y:S02]  /*7be0*/  HADD2.F32 R8, -RZ, R44.H1_H1 ;  /* 0x3000002cff087230 */ /* 0x000fe40000004100 */
[----:B------:R-:W-:Y:S01]  /*7bf0*/  FFMA.FTZ R20, R13, R20, R21 ;  /* 0x000000140d147223 */ /* 0x000fe20000010015 */
[----:B------:R-:W-:-:S02]  /*7c00*/  HADD2.F32 R0, -RZ, R42.H1_H1 ;  /* 0x3000002aff007230 */ /* 0x000fc40000004100 */
[C---:B------:R-:W-:Y:S01]  /*7c10*/  FFMA.FTZ R26, R4.reuse, R27, -R37 ;  /* 0x0000001b041a7223 */ /* 0x040fe20000010825 */
[----:B------:R-:W-:Y:S02]  /*7c20*/  HADD2.F32 R24, -RZ, R10.H0_H0 ;  /* 0x2000000aff187230 */ /* 0x000fe40000004100 */
[----:B------:R-:W-:Y:S01]  /*7c30*/  FFMA.FTZ R28, R4, R31, R29 ;  /* 0x0000001f041c7223 */ /* 0x000fe2000001001d */
[----:B------:R-:W-:Y:S02]  /*7c40*/  HADD2.F32 R21, -RZ, R41.H0_H0 ;  /* 0x20000029ff157230 */ /* 0x000fe40000004100 */
[C---:B------:R-:W-:Y:S01]  /*7c50*/  FMUL.FTZ R4, R9.reuse, R8 ;  /* 0x0000000809047220 */ /* 0x040fe20000410000 */
[----:B------:R-:W-:Y:S02]  /*7c60*/  HADD2.F32 R5, -RZ, R5.H1_H1 ;  /* 0x30000005ff057230 */ /* 0x000fe40000004100 */
[----:B------:R-:W-:Y:S01]  /*7c70*/  FMUL.FTZ R32, R9, R0 ;  /* 0x0000000009207220 */ /* 0x000fe20000410000 */
[----:B------:R-:W-:-:S02]  /*7c80*/  HADD2.F32 R14, -RZ, R6.H0_H0 ;  /* 0x20000006ff0e7230 */ /* 0x000fc40000004100 */
[C---:B------:R-:W-:Y:S01]  /*7c90*/  FMUL.FTZ R37, R24.reuse, R21 ;  /* 0x0000001518257220 */ /* 0x040fe20000410000 */
[----:B------:R-:W-:Y:S02]  /*7ca0*/  HADD2.F32 R13, -RZ, R40.H0_H0 ;  /* 0x20000028ff0d7230 */ /* 0x000fe40000004100 */
[C---:B------:R-:W-:Y:S01]  /*7cb0*/  FFMA.FTZ R29, R5.reuse, R0, -R4 ;  /* 0x00000000051d7223 */ /* 0x040fe20000010804 */
[----:B------:R-:W-:Y:S02]  /*7cc0*/  HADD2.F32 R10, -RZ, R10.H1_H1 ;  /* 0x3000000aff0a7230 */ /* 0x000fe40000004100 */
[----:B------:R-:W-:Y:S01]  /*7cd0*/  FFMA.FTZ R31, R5, R8, R32 ;  /* 0x00000008051f7223 */ /* 0x000fe20000010020 */
[----:B------:R-:W-:Y:S02]  /*7ce0*/  HADD2.F32 R27, -RZ, R45.H0_H0 ;  /* 0x2000002dff1b7230 */ /* 0x000fe40000004100 */
[----:B------:R-:W-:Y:S01]  /*7cf0*/  FMUL.FTZ R24, R24, R13 ;  /* 0x0000000d18187220 */ /* 0x000fe20000410000 */
[----:B------:R-:W-:-:S02]  /*7d00*/  HADD2.F32 R9, -RZ, R43.H0_H0 ;  /* 0x2000002bff097230 */ /* 0x000fc40000004100 */
[----:B------:R-:W-:Y:S01]  /*7d10*/  FFMA.FTZ R37, R14, R13, -R37 ;  /* 0x0000000d0e257223 */ /* 0x000fe20000010825 */
[----:B------:R-:W-:Y:S02]  /*7d20*/  HADD2.F32 R6, -RZ, R6.H1_H1 ;  /* 0x30000006ff067230 */ /* 0x000fe40000004100 */
[C---:B------:R-:W-:Y:S01]  /*7d30*/  FMUL.FTZ R5, R10.reuse, R27 ;  /* 0x0000001b0a057220 */ /* 0x040fe20000410000 */
[----:B------:R-:W-:Y:S02]  /*7d40*/  HADD2.F32 R25, -RZ, R11.H0_H0 ;  /* 0x2000000bff197230 */ /* 0x000fe40000004100 */
[----:B------:R-:W-:Y:S01]  /*7d50*/  FMUL.FTZ R13, R10, R9 ;  /* 0x000000090a0d7220 */ /* 0x000fe20000410000 */
[----:B------:R-:W-:Y:S02]  /*7d60*/  HADD2.F32 R8, -RZ, R41.H1_H1 ;  /* 0x30000029ff087230 */ /* 0x000fe40000004100 */
[----:B------:R-:W-:Y:S01]  /*7d70*/  FFMA.FTZ R24, R14, R21, R24 ;  /* 0x000000150e187223 */ /* 0x000fe20000010018 */
[----:B------:R-:W-:-:S02]  /*7d80*/  HADD2.F32 R0, -RZ, R40.H1_H1 ;  /* 0x30000028ff007230 */ /* 0x000fc40000004100 */
[C---:B------:R-:W-:Y:S01]  /*7d90*/  FFMA.FTZ R14, R6.reuse, R9, -R5 ;  /* 0x00000009060e7223 */ /* 0x040fe20000010805 */
[----:B------:R-:W-:Y:S02]  /*7da0*/  HADD2.F32 R11, -RZ, R11.H1_H1 ;  /* 0x3000000bff0b7230 */ /* 0x000fe40000004100 */
[----:B------:R-:W-:Y:S01]  /*7db0*/  FFMA.FTZ R13, R6, R27, R13 ;  /* 0x0000001b060d7223 */ /* 0x000fe2000001000d */
[----:B------:R-:W-:Y:S02]  /*7dc0*/  HADD2.F32 R10, -RZ, R45.H1_H1 ;  /* 0x3000002dff0a7230 */ /* 0x000fe40000004100 */
[C---:B------:R-:W-:Y:S01]  /*7dd0*/  FMUL.FTZ R6, R25.reuse, R8 ;  /* 0x0000000819067220 */ /* 0x040fe20000410000 */
[----:B------:R-:W-:Y:S02]  /*7de0*/  HADD2.F32 R4, -RZ, R43.H1_H1 ;  /* 0x3000002bff047230 */ /* 0x000fe40000004100 */
[----:B------:R-:W-:Y:S01]  /*7df0*/  FMUL.FTZ R25, R25, R0 ;  /* 0x0000000019197220 */ /* 0x000fe20000410000 */
[----:B------:R-:W-:-:S02]  /*7e00*/  HADD2.F32 R15, -RZ, R7.H0_H0 ;  /* 0x20000007ff0f7230 */ /* 0x000fc40000004100 */
[C---:B------:R-:W-:Y:S01]  /*7e10*/  FMUL.FTZ R32, R11.reuse, R10 ;  /* 0x0000000a0b207220 */ /* 0x040fe20000410000 */
[----:B------:R-:W-:Y:S02]  /*7e20*/  HADD2.F32 R7, -RZ, R7.H1_H1 ;  /* 0x30000007ff077230 */ /* 0x000fe40000004100 */
[----:B------:R-:W-:Y:S01]  /*7e30*/  FMUL.FTZ R5, R11, R4 ;  /* 0x000000040b057220 */ /* 0x000fe20000410000 */
[----:B------:R-:W-:Y:S01]  /*7e40*/  F2FP.F16.F32.PACK_AB R9, R31, R20 ;  /* 0x000000141f09723e */ /* 0x000fe200000000ff */
        /* <DEDUP_REMOVED lines=10> */
[----:B------:R0:W-:Y:S01]  /*7ef0*/  STS.128 [R34+0x20400], R4 ;  /* 0x0204000422007388 */ /* 0x0001e20000000c00 */
[----:B------:R-:W-:-:S05]  /*7f00*/  F2FP.F16.F32.PACK_AB R11, R32, R11 ;  /* 0x0000000b200b723e */ /* 0x000fca00000000ff */
[----:B------:R0:W-:Y:S02]  /*7f10*/  STS.128 [R36+0x20400], R8 ;  /* 0x0204000824007388 */ /* 0x0001e40000000c00 */
.L_x_4591:
[----:B------:R-:W-:Y:S05]  /*7f20*/  BSYNC B1 ;  /* 0x0000000000017941 */ /* 0x000fea0003800000 */
.L_x_4590:
[----:B------:R-:W-:Y:S05]  /*7f30*/  @P0 BRA `(.L_x_4582) ;  /* 0x0000000400400947 */ /* 0x000fea0003800000 */
[--C-:B------:R-:W-:Y:S01]  /*7f40*/  SHF.R.U32.HI R0, RZ, 0x3, R230.reuse ;  /* 0x00000003ff007819 */ /* 0x100fe200000116e6 */
[----:B0-----:R-:W0:Y:S01]  /*7f50*/  LDS.128 R4, [R228+0x20400] ;  /* 0x02040000e4047984 */ /* 0x001e220000000c00 */
[----:B------:R-:W-:Y:S02]  /*7f60*/  HADD2.F32 R26, -RZ, R38.H0_H0 ;  /* 0x20000026ff1a7230 */ /* 0x000fe40000004100 */
[----:B------:R-:W-:Y:S01]  /*7f70*/  LOP3.LUT R0, R0, R3, R230, 0x1e, !PT ;  /* 0x0000000300007212 */ /* 0x000fe200078e1ee6 */
[--C-:B------:R-:W-:Y:S02]  /*7f80*/  HADD2.F32 R28, -RZ, R39.reuse.H0_H0 ;  /* 0x20000027ff1c7230 */ /* 0x100fe40000004100 */
[----:B------:R-:W-:Y:S02]  /*7f90*/  HADD2.F32 R30, -RZ, R44.H0_H0 ;  /* 0x2000002cff1e7230 */ /* 0x000fe40000004100 */
[----:B------:R-:W-:Y:S02]  /*7fa0*/  IMAD.IADD R3, R231, 0x1, R0 ;  /* 0x00000001e7037824 */ /* 0x000fe400078e0200 */
[----:B------:R-:W-:-:S02]  /*7fb0*/  HADD2.F32 R37, -RZ, R39.H1_H1 ;  /* 0x30000027ff257230 */ /* 0x000fc40000004100 */
[----:B------:R-:W-:Y:S02]  /*7fc0*/  IMAD R3, R3, 0x2, R2 ;  /* 0x0000000203037824 */ /* 0x000fe400078e0202 */
[----:B------:R-:W-:Y:S02]  /*7fd0*/  HADD2.F32 R35, -RZ, R38.H1_H1 ;  /* 0x30000026ff237230 */ /* 0x000fe40000004100 */
[----:B------:R-:W-:Y:S01]  /*7fe0*/  HADD2.F32 R39, -RZ, R44.H1_H1 ;  /* 0x3000002cff277230 */ /* 0x000fe20000004100 */
[----:B------:R-:W1:Y:S01]  /*7ff0*/  LDS.128 R8, [R3+0x20400] ;  /* 0x0204000003087984 */ /* 0x000e620000000c00 */
[----:B------:R-:W-:Y:S02]  /*8000*/  HADD2.F32 R34, -RZ, R45.H0_H0 ;  /* 0x2000002dff227230 */ /* 0x000fe40000004100 */
[----:B------:R-:W-:Y:S02]  /*8010*/  HADD2.F32 R32, -RZ, R41.H0_H0 ;  /* 0x20000029ff207230 */ /* 0x000fe40000004100 */
[----:B0-----:R-:W-:-:S02]  /*8020*/  HADD2.F32 R0, -RZ, R4.H0_H0 ;  /* 0x20000004ff007230 */ /* 0x001fc40000004100 */
[----:B------:R-:W-:Y:S02]  /*8030*/  HADD2.F32 R4, -RZ, R4.H1_H1 ;  /* 0x30000004ff047230 */ /* 0x000fe40000004100 */
[--C-:B------:R-:W-:Y:S02]  /*8040*/  HADD2.F32 R13, -RZ, R5.reuse.H0_H0 ;  /* 0x20000005ff0d7230 */ /* 0x100fe40000004100 */
[----:B------:R-:W-:Y:S02]  /*8050*/  HADD2.F32 R5, -RZ, R5.H1_H1 ;  /* 0x30000005ff057230 */ /* 0x000fe40000004100 */
[--C-:B------:R-:W-:Y:S02]  /*8060*/  HADD2.F32 R14, -RZ, R6.reuse.H0_H0 ;  /* 0x20000006ff0e7230 */ /* 0x100fe40000004100 */
[----:B------:R-:W-:Y:S02]  /*8070*/  HADD2.F32 R6, -RZ, R6.H1_H1 ;  /* 0x30000006ff067230 */ /* 0x000fe40000004100 */
[----:B------:R-:W-:-:S02]  /*8080*/  HADD2.F32 R15, -RZ, R7.H0_H0 ;  /* 0x20000007ff0f7230 */ /* 0x000fc40000004100 */
[----:B------:R-:W-:Y:S02]  /*8090*/  HADD2.F32 R7, -RZ, R7.H1_H1 ;  /* 0x30000007ff077230 */ /* 0x000fe40000004100 */
[--C-:B-1----:R-:W-:Y:S02]  /*80a0*/  HADD2.F32 R20, -RZ, R8.reuse.H0_H0 ;  /* 0x20000008ff147230 */ /* 0x102fe40000004100 */
[----:B------:R-:W-:Y:S02]  /*80b0*/  HADD2.F32 R8, -RZ, R8.H1_H1 ;  /* 0x30000008ff087230 */ /* 0x000fe40000004100 */
[----:B------:R-:W-:Y:S02]  /*80c0*/  HADD2.F32 R21, -RZ, R9.H0_H0 ;  /* 0x20000009ff157230 */ /* 0x000fe40000004100 */
[-C--:B------:R-:W-:Y:S01]  /*80d0*/  FMUL.FTZ R27, R28, R20.reuse ;  /* 0x000000141c1b7220 */ /* 0x080fe20000410000 */
[----:B------:R-:W-:Y:S01]  /*80e0*/  FMUL.FTZ R29, R26, R20 ;  /* 0x000000141a1d7220 */ /* 0x000fe20000410000 */
[----:B------:R-:W-:-:S02]  /*80f0*/  HADD2.F32 R20, -RZ, R42.H0_H0 ;  /* 0x2000002aff147230 */ /* 0x000fc40000004100 */
[----:B------:R-:W-:Y:S01]  /*8100*/  FMUL.FTZ R31, R30, R8 ;  /* 0x000000081e1f7220 */ /* 0x000fe20000410000 */
[-C--:B------:R-:W-:Y:S01]  /*8110*/  FFMA.FTZ R27, R26, R0.reuse, -R27 ;  /* 0x000000001a1b7223 */ /* 0x080fe2000001081b */
[----:B------:R-:W-:Y:S01]  /*8120*/  FFMA.FTZ R29, R28, R0, R29 ;  /* 0x000000001c1d7223 */ /* 0x000fe2000001001d */
[----:B------:R-:W-:Y:S02]  /*8130*/  HADD2.F32 R9, -RZ, R9.H1_H1 ;  /* 0x30000009ff097230 */ /* 0x000fe40000004100 */
[C---:B------:R-:W-:Y:S01]  /*8140*/  FMUL.FTZ R33, R20.reuse, R8 ;  /* 0x0000000814217220 */ /* 0x040fe20000410000 */
[-C--:B------:R-:W-:Y:S01]  /*8150*/  FFMA.FTZ R0, R20, R4.reuse, -R31 ;  /* 0x0000000414007223 */ /* 0x080fe2000001081f */
[-C--:B------:R-:W-:Y:S01]  /*8160*/  FMUL.FTZ R20, R37, R21.reuse ;  /* 0x0000001525147220 */ /* 0x080fe20000410000 */
[----:B------:R-:W-:Y:S01]  /*8170*/  FMUL.FTZ R26, R35, R21 ;  /* 0x00000015231a7220 */ /* 0x000fe20000410000 */
[----:B------:R-:W-:Y:S02]  /*8180*/  HADD2.F32 R21, -RZ, R42.H1_H1 ;  /* 0x3000002aff157230 */ /* 0x000fe40000004100 */
[----:B------:R-:W-:Y:S01]  /*8190*/  FFMA.FTZ R8, R30, R4, R33 ;  /* 0x000000041e087223 */ /* 0x000fe20000010021 */
[----:B------:R-:W-:Y:S01]  /*81a0*/  FMUL.FTZ R4, R39, R9 ;  /* 0x0000000927047220 */ /* 0x000fe20000410000 */
[----:B------:R-:W-:-:S02]  /*81b0*/  HADD2.F32 R24, -RZ, R10.H0_H0 ;  /* 0x2000000aff187230 */ /* 0x000fc40000004100 */
[----:B------:R-:W-:Y:S01]  /*81c0*/  FFMA.FTZ R20, R35, R13, -R20 ;  /* 0x0000000d23147223 */ /* 0x000fe20000010814 */
[----:B------:R-:W-:Y:S02]  /*81d0*/  HADD2.F32 R10, -RZ, R10.H1_H1 ;  /* 0x3000000aff0a7230 */ /* 0x000fe40000004100 */
[C---:B------:R-:W-:Y:S01]  /*81e0*/  FMUL.FTZ R28, R21.reuse, R9 ;  /* 0x00000009151c7220 */ /* 0x040fe20000410000 */
[----:B------:R-:W-:Y:S01]  /*81f0*/  FFMA.FTZ R9, R21, R5, -R4 ;  /* 0x0000000515097223 */ /* 0x000fe20000010804 */
[----:B------:R-:W-:Y:S01]  /*8200*/  FFMA.FTZ R26, R37, R13, R26 ;  /* 0x0000000d251a7223 */ /* 0x000fe2000001001a */
        /* <DEDUP_REMOVED lines=8> */
[----:B------:R-:W-:Y:S01]  /*8290*/  FMUL.FTZ R31, R30, R24 ;  /* 0x000000181e1f7220 */ /* 0x000fe20000410000 */
[----:B------:R-:W-:Y:S01]  /*82a0*/  FFMA.FTZ R10, R4, R6, -R5 ;  /* 0x00000006040a7223 */ /* 0x000fe20000010805 */
[----:B------:R-:W-:Y:S02]  /*82b0*/  HADD2.F32 R37, -RZ, R41.H1_H1 ;  /* 0x30000029ff257230 */ /* 0x000fe40000004100 */
[-C--:B------:R-:W-:Y:S01]  /*82c0*/  FFMA.FTZ R21, R30, R14.reuse, -R21 ;  /* 0x0000000e1e157223 */ /* 0x080fe20000010815 */
[----:B------:R-:W-:Y:S02]  /*82d0*/  HADD2.F32 R39, -RZ, R45.H1_H1 ;  /* 0x3000002dff277230 */ /* 0x000fe40000004100 */
[----:B------:R-:W-:Y:S01]  /*82e0*/  FFMA.FTZ R31, R32, R14, R31 ;  /* 0x0000000e201f7223 */ /* 0x000fe2000001001f */
[----:B------:R-:W-:-:S02]  /*82f0*/  HADD2.F32 R5, -RZ, R40.H1_H1 ;  /* 0x30000028ff057230 */ /* 0x000fc40000004100 */
[----:B------:R-:W-:Y:S01]  /*8300*/  FFMA.FTZ R14, R34, R6, R33 ;  /* 0x00000006220e7223 */ /* 0x000fe20000010021 */
[----:B------:R-:W-:Y:S02]  /*8310*/  HADD2.F32 R35, -RZ, R43.H1_H1 ;  /* 0x3000002bff237230 */ /* 0x000fe40000004100 */
[----:B------:R-:W-:Y:S01]  /*8320*/  FMUL.FTZ R4, R37, R25 ;  /* 0x0000001925047220 */ /* 0x000fe20000410000 */
[----:B------:R-:W-:Y:S01]  /*8330*/  FMUL.FTZ R24, R39, R11 ;  /* 0x0000000b27187220 */ /* 0x000fe20000410000 */
        /* <DEDUP_REMOVED lines=16> */
.L_x_4582:
[----:B------:R-:W-:Y:S05]  /*8440*/  BSYNC B0 ;  /* 0x0000000000007941 */ /* 0x000fea0003800000 */
.L_x_4571:
[----:B------:R-:W-:Y:S01]  /*8450*/  @!PT LDS RZ, [RZ] ;  /* 0x00000000fffff984 */ /* 0x000fe20000000800 */
[----:B------:R-:W-:Y:S01]  /*8460*/  @!PT LDS RZ, [RZ] ;  /* 0x00000000fffff984 */ /* 0x000fe20000000800 */
[----:B------:R-:W-:Y:S01]  /*8470*/  @!PT LDS RZ, [RZ] ;  /* 0x00000000fffff984 */ /* 0x000fe20000000800 */
[----:B------:R-:W-:Y:S01]  /*8480*/  @!PT LDS RZ, [RZ] ;  /* 0x00000000fffff984 */ /* 0x000fe20000000800 */
[----:B------:R4:W-:Y:S06]  /*8490*/  MEMBAR.ALL.CTA ;  /* 0x0000000000007992 */ /* 0x0009ec0000008000 */
[----:B----4-:R-:W4:Y:S01]  /*84a0*/  FENCE.VIEW.ASYNC.S ;  /* 0x00000000000073c6 */ /* 0x010f220000000000 */
[----:B------:R-:W-:Y:S05]  /*84b0*/  WARPSYNC.ALL ;  /* 0x0000000000007948 */ /* 0x000fea0003800000 */
[----:B----4-:R-:W-:Y:S06]  /*84c0*/  BAR.SYNC.DEFER_BLOCKING 0xd, 0x80 ;  /* 0x0342000000007b1d */ /* 0x010fec0000010000 */
.L_x_4568:
[----:B------:R-:W-:-:S13]  /*84d0*/  ISETP.NE.AND P0, PT, R187, 0x3, PT ;  /* 0x00000003bb00780c */ /* 0x000fda0003f05270 */
[----:B------:R-:W-:Y:S05]  /*84e0*/  @!P0 BRA `(.L_x_4592) ;  /* 0x0000000000048947 */ /* 0x000fea0003800000 */
[----:B------:R-:W-:Y:S01]  /*84f0*/  BPT.TRAP 0x1 ;  /* 0x000000040000795c */ /* 0x000fe20000300000 */
.L_x_4592:
[----:B------:R-:W-:Y:S01]  /*8500*/  IMAD R20, R18, 0x8, R2 ;  /* 0x0000000812147824 */ /* 0x000fe200078e0202 */
[----:B------:R-:W-:-:S04]  /*8510*/  SHF.L.U32 R13, R23, 0x1f, RZ ;  /* 0x0000001f170d7819 */ /* 0x000fc800000006ff */
[----:B------:R4:W0:Y:S01]  /*8520*/  SYNCS.PHASECHK.TRANS64.TRYWAIT P1, [R20+URZ+0x38830], R13 ;  /* 0x0388300d140075a7 */ /* 0x000822000802017f */
[----:B------:R-:W-:Y:S05]  /*8530*/  @!P0 BRA `(.L_x_4593) ;  /* 0x0000000000048947 */ /* 0x000fea0003800000 */
[----:B------:R-:W-:Y:S01]  /*8540*/  BPT.TRAP 0x1 ;  /* 0x000000040000795c */ /* 0x000fe20000300000 */
.L_x_4593:
[C---:B-12---:R-:W-:Y:S02]  /*8550*/  VIADD R0, R2.reuse, 0x22400 ;  /* 0x0002240002007836 */ /* 0x046fe40000000000 */
[----:B0--3--:R-:W-:-:S03]  /*8560*/  VIADD R3, R2, 0x20400 ;  /* 0x0002040002037836 */ /* 0x009fc60000000000 */
[----:B------:R-:W-:Y:S02]  /*8570*/  SHF.R.U32.HI R0, RZ, 0x4, R0 ;  /* 0x00000004ff007819 */ /* 0x000fe40000011600 */
[----:B------:R-:W-:Y:S02]  /*8580*/  SHF.R.U32.HI R3, RZ, 0x4, R3 ;  /* 0x00000004ff037819 */ /* 0x000fe40000011603 */
[----:B------:R-:W-:Y:S02]  /*8590*/  LOP3.LUT R0, R0, 0x3fff, RZ, 0xc0, !PT ;  /* 0x00003fff00007812 */ /* 0x000fe400078ec0ff */
[----:B------:R-:W-:Y:S02]  /*85a0*/  LOP3.LUT R8, R3, 0x3fff, RZ, 0xc0, !PT ;  /* 0x00003fff03087812 */ /* 0x000fe400078ec0ff */
[----:B------:R-:W-:Y:S01]  /*85b0*/  LOP3.LUT R3, R0, 0x10000, RZ, 0xfc, !PT ;  /* 0x0001000000037812 */ /* 0x000fe200078efcff */
[----:B------:R-:W-:Y:S06]  /*85c0*/  @P1 BRA `(.L_x_4594) ;  /* 0x0000000000081947 */ /* 0x000fec0003800000 */
[----:B------:R-:W0:Y:S02]  /*85d0*/  SYNCS.PHASECHK.TRANS64.TRYWAIT P1, [R20+URZ+0x38830], R13 ;  /* 0x0388300d140075a7 */ /* 0x000e24000802017f */
[----:B0-----:R-:W-:Y:S05]  /*85e0*/  @!P1 BRA `(.L_x_4595) ;  /* 0x0000014000989947 */ /* 0x001fea0003800000 */
.L_x_4594:
[----:B------:R-:W-:Y:S01]  /*85f0*/  IMAD R10, R18, 0x200, R3 ;  /* 0x00000200120a7824 */ /* 0x000fe200078e0203 */
[----:B------:R-:W-:Y:S01]  /*8600*/  LOP3.LUT R8, R8, 0x10000, RZ, 0xfc, !PT ;  /* 0x0001000008087812 */ /* 0x000fe200078efcff */
[----:B------:R-:W-:Y:S01]  /*8610*/  IMAD.MOV.U32 R9, RZ, RZ, 0x40000040 ;  /* 0x40000040ff097424 */ /* 0x000fe200078e00ff */
[----:B------:R-:W-:Y:S05]  /*8620*/  WARPSYNC.ALL ;  /* 0x0000000000007948 */ /* 0x000fea0003800000 */
[----:B------:R-:W-:Y:S01]  /*8630*/  IMAD.MOV.U32 R11, RZ, RZ, 0x40000040 ;  /* 0x40000040ff0b7424 */ /* 0x000fe200078e00ff */
        /* <DEDUP_REMOVED lines=8> */
[----:B------:R-:W-:Y:S01]  /*86c0*/  BSSY B0, `(.L_x_4596) ;  /* 0x0000024000007945 */ /* 0x000fe20003800000 */
        /* <DEDUP_REMOVED lines=14> */
[----:B------:R-:W-:Y:S02]  /*87b0*/  WARPGROUP.DEPBAR.LE gsb0, 0x0 ;  /* 0x00008000000079c5 */ /* 0x000fe40000010000 */
[----:B------:R-:W-:-:S07]  /*87c0*/  WARPGROUP.ARRIVE ;  /* 0x00000000000079c5 */ /* 0x000fce0000000000 */
        /* <DEDUP_REMOVED lines=10> */
[----:B------:R-:W-:Y:S02]  /*8870*/  R2UR UR6, R10 ;  /* 0x000000000a0672ca */ /* 0x000fe400000e0000 */
[----:B------:R-:W-:Y:S02]  /*8880*/  R2UR UR7, R11 ;  /* 0x000000000b0772ca */ /* 0x000fe400000e0000 */
[----:B------:R-:W-:Y:S01]  /*8890*/  SHF.L.U32 R11, R12, 0x1f, RZ ;  /* 0x0000001f0c0b7819 */ /* 0x000fe200000006ff */
[----:B------:R-:W-:-:S02]  /*88a0*/  WARPGROUP.DEPBAR.LE gsb0, 0x0 ;  /* 0x00008000000079c5 */ /* 0x000fc40000010000 */
[----:B------:R-:W-:-:S08]  /*88b0*/  WARPGROUP.ARRIVE ;  /* 0x00000000000079c5 */ /* 0x000fd00000000000 */
[----:B------:R-:W-:Y:S03]  /*88c0*/  HGMMA.64x64x16.F32 R24, gdesc[UR4], R24, gsb0 ;  /* 0x00e00000041879f0 */ /* 0x000fe60008000818 */
[----:B------:R-:W-:Y:S02]  /*88d0*/  WARPGROUP.DEPBAR.LE gsb0, 0x0 ;  /* 0x00008000000079c5 */ /* 0x000fe40000010000 */
[----:B------:R-:W1:Y:S02]  /*88e0*/  SYNCS.PHASECHK.TRANS64.TRYWAIT P1, [R2+URZ+0x38810], R11 ;  /* 0x0388100b020075a7 */ /* 0x000e64000802017f */
[----:B-1----:R-:W-:Y:S05]  /*88f0*/  @!P1 BRA `(.L_x_4597) ;  /* 0x0000013c00e89947 */ /* 0x002fea0003800000 */
.L_x_4837:
[----:B------:R-:W-:Y:S05]  /*8900*/  BSYNC B0 ;  /* 0x0000000000007941 */ /* 0x000fea0003800000 */
.L_x_4596:
[----:B------:R-:W-:Y:S05]  /*8910*/  @!P0 BRA `(.L_x_4598) ;  /* 0x0000000000048947 */ /* 0x000fea0003800000 */
[----:B------:R-:W-:Y:S01]  /*8920*/  BPT.TRAP 0x1 ;  /* 0x000000040000795c */ /* 0x000fe20000300000 */
.L_x_4598:
[----:B------:R2:W3:Y:S01]  /*8930*/  SYNCS.PHASECHK.TRANS64.TRYWAIT P1, [R20+URZ+0x38850], R13 ;  /* 0x0388500d140075a7 */ /* 0x0004e2000802017f */
[----:B------:R-:W-:Y:S05]  /*8940*/  @!P0 BRA `(.L_x_4599) ;  /* 0x0000000000048947 */ /* 0x000fea0003800000 */
[----:B------:R-:W-:Y:S01]  /*8950*/  BPT.TRAP 0x1 ;  /* 0x000000040000795c */ /* 0x000fe20000300000 */
.L_x_4599:
[C---:B------:R-:W-:Y:S01]  /*8960*/  VIADD R0, R2.reuse, 0x400 ;  /* 0x0000040002007836 */ /* 0x040fe20000000000 */
[----:B------:R-:W-:Y:S01]  /*8970*/  BSSY B0, `(.L_x_4600) ;  /* 0x000000a000007945 */ /* 0x000fe20003800000 */
[----:B------:R-:W-:-:S03]  /*8980*/  VIADD R10, R2, 0x26400 ;  /* 0x00026400020a7836 */ /* 0x000fc60000000000 */
[----:B------:R-:W-:Y:S02]  /*8990*/  SHF.R.U32.HI R0, RZ, 0x4, R0 ;  /* 0x00000004ff007819 */ /* 0x000fe40000011600 */
[----:B------:R-:W-:Y:S02]  /*89a0*/  SHF.R.U32.HI R10, RZ, 0x4, R10 ;  /* 0x00000004ff0a7819 */ /* 0x000fe4000001160a */
[----:B------:R-:W-:Y:S02]  /*89b0*/  LOP3.LUT R0, R0, 0x3fff, RZ, 0xc0, !PT ;  /* 0x00003fff00007812 */ /* 0x000fe400078ec0ff */
[----:B-1----:R-:W-:Y:S02]  /*89c0*/  LOP3.LUT R11, R10, 0x3fff, RZ, 0xc0, !PT ;  /* 0x00003fff0a0b7812 */ /* 0x002fe400078ec0ff */
[----:B------:R-:W-:Y:S01]  /*89d0*/  LOP3.LUT R10, R0, 0x10000, RZ, 0xfc, !PT ;  /* 0x00010000000a7812 */ /* 0x000fe200078efcff */
[----:B---3--:R-:W-:Y:S06]  /*89e0*/  @P1 BRA `(.L_x_4601) ;  /* 0x0000000000081947 */ /* 0x008fec0003800000 */
[----:B------:R-:W1:Y:S02]  /*89f0*/  SYNCS.PHASECHK.TRANS64.TRYWAIT P1, [R20+URZ+0x38850], R13 ;  /* 0x0388500d140075a7 */ /* 0x000e64000802017f */
[----:B-1----:R-:W-:Y:S05]  /*8a00*/  @!P1 BRA `(.L_x_4602) ;  /* 0x0000013c00b89947 */ /* 0x002fea0003800000 */
.L_x_4601:
[----:B------:R-:W-:Y:S05]  /*8a10*/  BSYNC B0 ;  /* 0x0000000000007941 */ /* 0x000fea0003800000 */
.L_x_4600:
[----:B------:R-:W-:Y:S01]  /*8a20*/  LOP3.LUT R0, R11, 0x10000, RZ, 0xfc, !PT ;  /* 0x000100000b007812 */ /* 0x000fe200078efcff */
[----:B------:R-:W-:Y:S01]  /*8a30*/  IMAD R12, R18, 0x1000, R10 ;  /* 0x00001000120c7824 */ /* 0x000fe200078e020a */
[----:B------:R-:W-:Y:S05]  /*8a40*/  WARPSYNC.ALL ;  /* 0x0000000000007948 */ /* 0x000fea0003800000 */
[----:B------:R-:W-:Y:S01]  /*8a50*/  IMAD.MOV.U32 R14, RZ, RZ, R0 ;  /* 0x000000ffff0e7224 */ /* 0x000fe200078e0000 */
[----:B------:R-:W-:Y:S01]  /*8a60*/  R2UR UR6, R12 ;  /* 0x000000000c0672ca */ /* 0x000fe200000e0000 */
[----:B------:R-:W-:Y:S01]  /*8a70*/  IMAD.MOV.U32 R15, RZ, RZ, 0x40000040 ;  /* 0x40000040ff0f7424 */ /* 0x000fe200078e00ff */
[----:B------:R-:W-:Y:S01]  /*8a80*/  WARPGROUP.ARRIVE ;  /* 0x00000000000079c5 */ /* 0x000fe20000000000 */
[----:B012-4-:R-:W-:Y:S01]  /*8a90*/  IMAD.MOV.U32 R13, RZ, RZ, 0x40000040 ;  /* 0x40000040ff0d7424 */ /* 0x017fe200078e00ff */
        /* <DEDUP_REMOVED lines=9> */
[----:B------:R-:W-:Y:S01]  /*8b30*/  VIADD R62, R12, 0x800 ;  /* 0x000008000c3e7836 */ /* 0x000fe20000000000 */
[----:B------:R-:W1:Y:S01]  /*8b40*/  S2R R65, SR_TID.X ;  /* 0x0000000000417919 */ /* 0x000e620000002100 */
[----:B------:R-:W-:-:S02]  /*8b50*/  VIADD R60, R0, 0x800 ;  /* 0x00000800003c7836 */ /* 0x000fc40000000000 */
[----:B------:R-:W-:Y:S02]  /*8b60*/  IMAD.MOV.U32 R57, RZ, RZ, 0xa00 ;  /* 0x00000a00ff397424 */ /* 0x000fe400078e00ff */
[----:B------:R-:W-:Y:S02]  /*8b70*/  IMAD.MOV.U32 R61, RZ, RZ, 0x40000040 ;  /* 0x40000040ff3d7424 */ /* 0x000fe400078e00ff */
[----:B------:R-:W-:Y:S01]  /*8b80*/  HGMMA.64x64x16.F32 R24, gdesc[UR4], R24, gsb0 ;  /* 0x00e00000041879f0 */ /* 0x000fe20008000818 */
[----:B------:R-:W-:Y:S01]  /*8b90*/  R2UR UR4, R58 ;  /* 0x000000003a0472ca */ /* 0x000fe200000e0000 */
[----:B------:R-:W-:Y:S01]  /*8ba0*/  VIADD R58, R0, 0x4 ;  /* 0x00000004003a7836 */ /* 0x000fe20000000000 */
[----:B------:R-:W-:Y:S01]  /*8bb0*/  R2UR UR5, R59 ;  /* 0x000000003b0572ca */ /* 0x000fe200000e0000 */
[----:B------:R-:W-:Y:S01]  /*8bc0*/  IMAD.MOV.U32 R59, RZ, RZ, 0x40000040 ;  /* 0x40000040ff3b7424 */ /* 0x000fe200078e00ff */
[----:B------:R-:W-:Y:S01]  /*8bd0*/  R2UR UR6, R14 ;  /* 0x000000000e0672ca */ /* 0x000fe200000e0000 */
[----:B------:R-:W-:Y:S01]  /*8be0*/  VIADD R14, R12, 0x4 ;  /* 0x000000040c0e7836 */ /* 0x000fe20000000000 */
[----:B------:R-:W-:Y:S01]  /*8bf0*/  R2UR UR7, R15 ;  /* 0x000000000f0772ca */ /* 0x000fe200000e0000 */
[----:B------:R-:W-:-:S02]  /*8c00*/  IMAD.MOV.U32 R15, RZ, RZ, 0x40000040 ;  /* 0x40000040ff0f7424 */ /* 0x000fc400078e00ff */
[----:B------:R-:W-:Y:S01]  /*8c10*/  IMAD.MOV.U32 R63, RZ, RZ, 0x40000040 ;  /* 0x40000040ff3f7424 */ /* 0x000fe200078e00ff */
[----:B0-----:R-:W-:Y:S02]  /*8c20*/  SHF.R.U32.HI R21, RZ, 0x7, R21 ;  /* 0x00000007ff157819 */ /* 0x001fe40000011615 */
[----:B-1----:R-:W-:-:S03]  /*8c30*/  LOP3.LUT R65, R65, 0x7f, RZ, 0xc0, !PT ;  /* 0x0000007f41417812 */ /* 0x002fc600078ec0ff */
[----:B------:R0:W1:Y:S02]  /*8c40*/  SHFL.IDX PT, R11, R21, RZ, 0x1f ;  /* 0x00001fff150b7589 */ /* 0x00006400000e0000 */
[----:B0-----:R-:W-:Y:S01]  /*8c50*/  IMAD.MOV.U32 R21, RZ, RZ, 0x4 ;  /* 0x00000004ff157424 */ /* 0x001fe200078e00ff */
[----:B-1----:R-:W-:-:S04]  /*8c60*/  ISETP.GT.AND P1, PT, R11, 0x7f, PT ;  /* 0x0000007f0b00780c */ /* 0x002fc80003f24270 */
[----:B------:R-:W-:Y:S02]  /*8c70*/  SEL R11, RZ, 0x2, !P1 ;  /* 0x00000002ff0b7807 */ /* 0x000fe40004800000 */
[C---:B------:R-:W-:Y:S02]  /*8c80*/  SEL R13, R21.reuse, 0x2, P1 ;  /* 0x00000002150d7807 */ /* 0x040fe40000800000 */
[----:B------:R-:W-:Y:S02]  /*8c90*/  SEL R21, R21, 0x6, !P1 ;  /* 0x0000000615157807 */ /* 0x000fe40004800000 */
[----:B------:R-:W-:-:S04]  /*8ca0*/  SEL R57, R57, 0x980, P1 ;  /* 0x0000098039397807 */ /* 0x000fc80000800000 */
[----:B------:R-:W-:Y:S01]  /*8cb0*/  LOP3.LUT R57, R57, 0xa00, RZ, 0xc0, !PT ;  /* 0x00000a0039397812 */ /* 0x000fe200078ec0ff */
[----:B------:R-:W-:Y:S02]  /*8cc0*/  WARPGROUP.DEPBAR.LE gsb0, 0x0 ;  /* 0x00008000000079c5 */ /* 0x000fe40000010000 */
[----:B------:R-:W-:-:S06]  /*8cd0*/  WARPGROUP.ARRIVE ;  /* 0x00000000000079c5 */ /* 0x000fcc0000000000 */
        /* <DEDUP_REMOVED lines=8> */
[----:B------:R-:W-:Y:S01]  /*8d60*/  IMAD.MOV.U32 R15, RZ, RZ, 0x40000040 ;  /* 0x40000040ff0f7424 */ /* 0x000fe200078e00ff */
[----:B------:R-:W-:Y:S02]  /*8d70*/  WARPGROUP.DEPBAR.LE gsb0, 0x0 ;  /* 0x00008000000079c5 */ /* 0x000fe40000010000 */
[----:B------:R-:W-:-:S09]  /*8d80*/  WARPGROUP.ARRIVE ;  /* 0x00000000000079c5 */ /* 0x000fd20000000000 */
        /* <DEDUP_REMOVED lines=134> */
[----:B------:R-:W-:Y:S01]  /*95f0*/  IMAD.IADD R58, R11, 0x1, R62 ;  /* 0x000000010b3a7824 */ /* 0x000fe200078e023e */
[----:B------:R-:W-:Y:S01]  /*9600*/  R2UR UR5, R59 ;  /* 0x000000003b0572ca */ /* 0x000fe200000e0000 */
[----:B------:R-:W-:Y:S01]  /*9610*/  IMAD.MOV.U32 R59, RZ, RZ, 0x40000040 ;  /* 0x40000040ff3b7424 */ /* 0x000fe200078e00ff */
[----:B------:R-:W-:Y:S01]  /*9620*/  R2UR UR6, R14 ;  /* 0x000000000e0672ca */ /* 0x000fe200000e0000 */
[----:B------:R-:W-:Y:S01]  /*9630*/  IMAD.IADD R14, R11, 0x1, R60 ;  /* 0x000000010b0e7824 */ /* 0x000fe200078e023c */
[----:B------:R-:W-:Y:S01]  /*9640*/  R2UR UR7, R15 ;  /* 0x000000000f0772ca */ /* 0x000fe200000e0000 */
[----:B------:R-:W-:Y:S01]  /*9650*/  IMAD.MOV.U32 R15, RZ, RZ, 0x40000040 ;  /* 0x40000040ff0f7424 */ /* 0x000fe200078e00ff */
[----:B------:R-:W-:Y:S02]  /*9660*/  WARPGROUP.DEPBAR.LE gsb0, 0x0 ;  /* 0x00008000000079c5 */ /* 0x000fe40000010000 */
[----:B------:R-:W-:-:S09]  /*9670*/  WARPGROUP.ARRIVE ;  /* 0x00000000000079c5 */ /* 0x000fd20000000000 */
[----:B------:R-:W-:Y:S01]  /*9680*/  HGMMA.64x64x16.F32 R24, gdesc[UR4], R24, gsb0 ;  /* 0x00e00000041879f0 */ /* 0x000fe20008000818 */
[----:B------:R-:W-:Y:S01]  /*9690*/  R2UR UR6, R58 ;  /* 0x000000003a0672ca */ /* 0x000fe200000e0000 */
[--C-:B------:R-:W-:Y:S01]  /*96a0*/  IMAD.IADD R58, R62, 0x1, R13.reuse ;  /* 0x000000013e3a7824 */ /* 0x100fe200078e020d */
        /* <DEDUP_REMOVED lines=21> */
[----:B------:R-:W-:Y:S01]  /*9800*/  IMAD.MOV.U32 R14, RZ, RZ, 0x28 ;  /* 0x00000028ff0e7424 */ /* 0x000fe200078e00ff */
[----:B------:R-:W-:Y:S02]  /*9810*/  R2UR UR5, R15 ;  /* 0x000000000f0572ca */ /* 0x000fe400000e0000 */
[----:B------:R-:W-:Y:S02]  /*9820*/  R2UR UR6, R58 ;  /* 0x000000003a0672ca */ /* 0x000fe400000e0000 */
[----:B------:R-:W-:Y:S01]  /*9830*/  R2UR UR7, R59 ;  /* 0x000000003b0772ca */ /* 0x000fe200000e0000 */
[----:B------:R-:W-:Y:S01]  /*9840*/  IMAD.MOV.U32 R59, RZ, RZ, 0x40000040 ;  /* 0x40000040ff3b7424 */ /* 0x000fe200078e00ff */
[----:B------:R-:W-:-:S04]  /*9850*/  SEL R14, R14, 0x26, P1 ;  /* 0x000000260e0e7807 */ /* 0x000fc80000800000 */
[----:B------:R-:W-:-:S04]  /*9860*/  LOP3.LUT R15, R14, 0x6, RZ, 0xc0, !PT ;  /* 0x000000060e0f7812 */ /* 0x000fc800078ec0ff */
[CC--:B------:R-:W-:Y:S02]  /*9870*/  IADD3 R58, R15.reuse, R57.reuse, R0 ;  /* 0x000000390f3a7210 */ /* 0x0c0fe40007ffe000 */
[----:B------:R-:W-:Y:S01]  /*9880*/  IADD3 R14, R15, R57, R12 ;  /* 0x000000390f0e7210 */ /* 0x000fe20007ffe00c */
[----:B------:R-:W-:Y:S02]  /*9890*/  IMAD.MOV.U32 R15, RZ, RZ, 0x40000040 ;  /* 0x40000040ff0f7424 */ /* 0x000fe400078e00ff */
[----:B------:R-:W-:-:S05]  /*98a0*/  IMAD.MOV.U32 R57, RZ, RZ, 0xc00 ;  /* 0x00000c00ff397424 */ /* 0x000fca00078e00ff */
        /* <DEDUP_REMOVED lines=12> */
[C---:B------:R-:W-:Y:S02]  /*9970*/  IMAD.IADD R62, R11.reuse, 0x1, R58 ;  /* 0x000000010b3e7824 */ /* 0x040fe400078e023a */
[----:B------:R-:W-:-:S02]  /*9980*/  IMAD.IADD R60, R11, 0x1, R14 ;  /* 0x000000010b3c7824 */ /* 0x000fc400078e020e */
[----:B------:R-:W-:Y:S01]  /*9990*/  IMAD.MOV.U32 R15, RZ, RZ, 0x40000040 ;  /* 0x40000040ff0f7424 */ /* 0x000fe200078e00ff */
[----:B------:R-:W-:Y:S02]  /*99a0*/  WARPGROUP.DEPBAR.LE gsb0, 0x0 ;  /* 0x00008000000079c5 */ /* 0x000fe40000010000 */
[----:B------:R-:W-:-:S06]  /*99b0*/  WARPGROUP.ARRIVE ;  /* 0x00000000000079c5 */ /* 0x000fcc0000000000 */
        /* <DEDUP_REMOVED lines=8> */
[----:B------:R-:W-:Y:S02]  /*9a40*/  IMAD.MOV.U32 R63, RZ, RZ, 0x40000040 ;  /* 0x40000040ff3f7424 */ /* 0x000fe400078e00ff */
[----:B------:R-:W-:-:S02]  /*9a50*/  IMAD.IADD R14, R21, 0x1, R14 ;  /* 0x00000001150e7824 */ /* 0x000fc400078e020e */
[----:B------:R-:W-:Y:S01]  /*9a60*/  IMAD.IADD R58, R21, 0x1, R58 ;  /* 0x00000001153a7824 */ /* 0x000fe200078e023a */
[----:B------:R-:W-:Y:S02]  /*9a70*/  WARPGROUP.DEPBAR.LE gsb0, 0x0 ;  /* 0x00008000000079c5 */ /* 0x000fe40000010000 */
[----:B------:R-:W-:-:S06]  /*9a80*/  WARPGROUP.ARRIVE ;  /* 0x00000000000079c5 */ /* 0x000fcc0000000000 */
[----:B------:R-:W-:Y:S01]  /*9a90*/  HGMMA.64x64x16.F32 R24, gdesc[UR4], R24, gsb0 ;  /* 0x00e00000041879f0 */ /* 0x000fe20008000818 */
[----:B------:R-:W-:Y:S02]  /*9aa0*/  R2UR UR4, R60 ;  /* 0x000000003c0472ca */ /* 0x000fe400000e0000 */
[----:B------:R-:W-:Y:S01]  /*9ab0*/  R2UR UR5, R61 ;  /* 0x000000003d0572ca */ /* 0x000fe200000e0000 */
[----:B------:R-:W-:Y:S01]  /*9ac0*/  IMAD.MOV.U32 R61, RZ, RZ, 0x40000040 ;  /* 0x40000040ff3d7424 */ /* 0x000fe200078e00ff */
[----:B------:R-:W-:Y:S02]  /*9ad0*/  R2UR UR6, R62 ;  /* 0x000000003e0672ca */ /* 0x000fe400000e0000 */
        /* <DEDUP_REMOVED lines=48> */
[----:B------:R-:W-:Y:S01]  /*9de0*/  R2UR UR4, R60 ;  /* 0x000000003c0472ca */ /* 0x000fe200000e0000 */
[----:B------:R-:W-:Y:S01]  /*9df0*/  VIADD R60, R12, 0xe00 ;  /* 0x00000e000c3c7836 */ /* 0x000fe20000000000 */
[----:B------:R-:W-:Y:S02]  /*9e00*/  R2UR UR5, R61 ;  /* 0x000000003d0572ca */ /* 0x000fe400000e0000 */
        /* <DEDUP_REMOVED lines=17> */
[----:B------:R-:W-:Y:S01]  /*9f20*/  IMAD.MOV.U32 R15, RZ, RZ, 0x40000040 ;  /* 0x40000040ff0f7424 */ /* 0x000fe200078e00ff */
        /* <DEDUP_REMOVED lines=8> */
[----:B------:R-:W-:Y:S01]  /*9fb0*/  IMAD.IADD R14, R11, 0x1, R58 ;  /* 0x000000010b0e7824 */ /* 0x000fe200078e023a */
[----:B------:R-:W-:Y:S01]  /*9fc0*/  R2UR UR7, R15 ;  /* 0x000000000f0772ca */ /* 0x000fe200000e0000 */
        /* <DEDUP_REMOVED lines=17> */
[----:B------:R-:W-:-:S04]  /*a0e0*/  LOP3.LUT R13, R13, 0x1e00, RZ, 0xc0, !PT ;  /* 0x00001e000d0d7812 */ /* 0x000fc800078ec0ff */
[----:B------:R-:W-:Y:S01]  /*a0f0*/  IADD3 R12, R11, R13, R12 ;  /* 0x0000000d0b0c7210 */ /* 0x000fe20007ffe00c */
[----:B------:R-:W-:Y:S02]  /*a100*/  WARPGROUP.DEPBAR.LE gsb0, 0x0 ;  /* 0x00008000000079c5 */ /* 0x000fe40000010000 */
[----:B------:R-:W-:-:S06]  /*a110*/  WARPGROUP.ARRIVE ;  /* 0x00000000000079c5 */ /* 0x000fcc0000000000 */
[----:B------:R-:W-:Y:S01]  /*a120*/  HGMMA.64x64x16.F32 R24, gdesc[UR4], R24, gsb0 ;  /* 0x00e00000041879f0 */ /* 0x000fe20008000818 */
[----:B------:R-:W-:Y:S02]  /*a130*/  R2UR UR4, R62 ;  /* 0x000000003e0472ca */ /* 0x000fe400000e0000 */
[----:B------:R-:W-:Y:S02]  /*a140*/  R2UR UR5, R63 ;  /* 0x000000003f0572ca */ /* 0x000fe400000e0000 */
[----:B------:R-:W-:Y:S01]  /*a150*/  R2UR UR6, R14 ;  /* 0x000000000e0672ca */ /* 0x000fe200000e0000 */
[----:B------:R-:W-:Y:S01]  /*a160*/  IMAD.IADD R14, R21, 0x1, R58 ;  /* 0x00000001150e7824 */ /* 0x000fe200078e023a */
[----:B------:R-:W-:Y:S01]  /*a170*/  R2UR UR7, R15 ;  /* 0x000000000f0772ca */ /* 0x000fe200000e0000 */
[----:B------:R-:W-:Y:S02]  /*a180*/  IMAD.IADD R58, R21, 0x1, R60 ;  /* 0x00000001153a7824 */ /* 0x000fe400078e023c */
[----:B------:R-:W-:Y:S01]  /*a190*/  IMAD.MOV.U32 R15, RZ, RZ, 0x40000040 ;  /* 0x40000040ff0f7424 */ /* 0x000fe200078e00ff */
[----:B------:R-:W-:-:S02]  /*a1a0*/  WARPGROUP.DEPBAR.LE gsb0, 0x0 ;  /* 0x00008000000079c5 */ /* 0x000fc40000010000 */
[----:B------:R-:W-:-:S07]  /*a1b0*/  WARPGROUP.ARRIVE ;  /* 0x00000000000079c5 */ /* 0x000fce0000000000 */
[----:B------:R-:W-:Y:S01]  /*a1c0*/  HGMMA.64x64x16.F32 R24, gdesc[UR4], R24, gsb0 ;  /* 0x00e00000041879f0 */ /* 0x000fe20008000818 */
[----:B------:R-:W-:Y:S02]  /*a1d0*/  R2UR UR4, R14 ;  /* 0x000000000e0472ca */ /* 0x000fe400000e0000 */
[----:B------:R-:W-:Y:S01]  /*a1e0*/  R2UR UR5, R15 ;  /* 0x000000000f0572ca */ /* 0x000fe200000e0000 */
[----:B------:R-:W-:Y:S01]  /*a1f0*/  IMAD.MOV.U32 R15, RZ, RZ, 0x40000040 ;  /* 0x40000040ff0f7424 */ /* 0x000fe200078e00ff */
[----:B------:R-:W-:Y:S02]  /*a200*/  R2UR UR6, R58 ;  /* 0x000000003a0672ca */ /* 0x000fe400000e0000 */
[----:B------:R-:W-:Y:S02]  /*a210*/  R2UR UR7, R59 ;  /* 0x000000003b0772ca */ /* 0x000fe400000e0000 */
[----:B------:R-:W-:Y:S01]  /*a220*/  IADD3 R14, R11, R13, R0 ;  /* 0x0000000d0b0e7210 */ /* 0x000fe20007ffe000 */
[----:B------:R-:W-:Y:S01]  /*a230*/  IMAD.MOV.U32 R13, RZ, RZ, 0x40000040 ;  /* 0x40000040ff0d7424 */ /* 0x000fe200078e00ff */
[----:B------:R-:W-:-:S02]  /*a240*/  WARPGROUP.DEPBAR.LE gsb0, 0x0 ;  /* 0x00008000000079c5 */ /* 0x000fc40000010000 */
[----:B------:R-:W-:-:S07]  /*a250*/  WARPGROUP.ARRIVE ;  /* 0x00000000000079c5 */ /* 0x000fce0000000000 */
        /* <DEDUP_REMOVED lines=60> */
[----:B------:R-:W-:-:S03]  /*a620*/  FMUL.FTZ R55, R55, UR4 ;  /* 0x0000000437377c20 */ /* 0x000fc60008410000 */
[----:B------:R-:W-:-:S03]  /*a630*/  FMNMX.FTZ R11, R28, R11, !PT ;  /* 0x0000000b1c0b7209 */ /* 0x000fc60007810000 */
[----:B------:R-:W2:Y:S01]  /*a640*/  MUFU.TANH R26, R26 ;  /* 0x0000001a001a7308 */ /* 0x000ea20000002400 */
[----:B0-----:R-:W-:-:S04]  /*a650*/  FSEL R58, R29, -INF , P4 ;  /* 0xff8000001d3a7808 */ /* 0x001fc80002000000 */
[----:B------:R-:W-:-:S03]  /*a660*/  FMNMX.FTZ R11, R58, R11, !PT ;  /* 0x0000000b3a0b7209 */ /* 0x000fc60007810000 */
        /* <DEDUP_REMOVED lines=63> */
[----:B------:R-:W-:Y:S01]  /*aa60*/  MUFU.TANH R47, R47 ;  /* 0x0000002f002f7308 */ /* 0x000fe20000002400 */
[----:B-1----:R-:W-:-:S04]  /*aa70*/  FSEL R78, R53, -INF , P4 ;  /* 0xff800000354e7808 */ /* 0x002fc80002000000 */
[----:B------:R-:W-:-:S03]  /*aa80*/  FMNMX.FTZ R12, R78, R11, !PT ;  /* 0x0000000b4e0c7209 */ /* 0x000fc60007810000 */
[----:B------:R-:W0:Y:S01]  /*aa90*/  MUFU.TANH R50, R50 ;  /* 0x0000003200327308 */ /* 0x000e220000002400 */
[----:B--2---:R-:W-:Y:S01]  /*aaa0*/  FSEL R46, R46, -INF , P5 ;  /* 0xff8000002e2e7808 */ /* 0x004fe20002800000 */
[----:B------:R-:W1:Y:S06]  /*aab0*/  SHFL.BFLY PT, R11, R12, 0x2, 0x1f ;  /* 0x0c401f000c0b7f89 */ /* 0x000e6c00000e0000 */
[----:B------:R-:W-:Y:S08]  /*aac0*/  MUFU.TANH R51, R51 ;  /* 0x0000003300337308 */ /* 0x000ff00000002400 */
[----:B------:R-:W2:Y:S01]  /*aad0*/  MUFU.TANH R54, R54 ;  /* 0x0000003600367308 */ /* 0x000ea20000002400 */
[----:B0-----:R-:W-:-:S07]  /*aae0*/  FSEL R50, R50, -INF , P1 ;  /* 0xff80000032327808 */ /* 0x001fce0000800000 */
[----:B------:R-:W0:Y:S01]  /*aaf0*/  MUFU.TANH R55, R55 ;  /* 0x0000003700377308 */ /* 0x000e220000002400 */
[----:B-1----:R-:W-:Y:S02]  /*ab00*/  FMNMX.FTZ R21, R12, R11, !PT ;  /* 0x0000000b0c157209 */ /* 0x002fe40007810000 */
[----:B------:R-:W-:-:S03]  /*ab10*/  FMNMX.FTZ R11, R26, R27, !PT ;  /* 0x0000001b1a0b7209 */ /* 0x000fc60007810000 */
[----:B------:R-:W1:Y:S01]  /*ab20*/  SHFL.BFLY PT, R76, R21, 0x1, 0x1f ;  /* 0x0c201f00154c7f89 */ /* 0x000e6200000e0000 */
[----:B------:R-:W-:Y:S02]  /*ab30*/  FMNMX.FTZ R11, R30, R11, !PT ;  /* 0x0000000b1e0b7209 */ /* 0x000fe40007810000 */
[----:B--2---:R-:W-:Y:S02]  /*ab40*/  FSEL R54, R54, -INF , P3 ;  /* 0xff80000036367808 */ /* 0x004fe40001800000 */
        /* <DEDUP_REMOVED lines=9> */
[----:B------:R-:W-:Y:S02]  /*abe0*/  FMNMX.FTZ R11, R44, R11, !PT ;  /* 0x0000000b2c0b7209 */ /* 0x000fe40007810000 */
[----:B0-----:R-:W-:-:S02]  /*abf0*/  FSEL R76, R55, -INF , P4 ;  /* 0xff800000374c7808 */ /* 0x001fc40002000000 */
[----:B------:R-:W-:Y:S02]  /*ac00*/  FSEL R13, R12, RZ, P5 ;  /* 0x000000ff0c0d7208 */ /* 0x000fe40002800000 */
[----:B------:R-:W-:Y:S02]  /*ac10*/  FSEL R12, R47, -INF , P6 ;  /* 0xff8000002f0c7808 */ /* 0x000fe40003000000 */
[----:B------:R-:W-:Y:S01]  /*ac20*/  FMNMX.FTZ R11, R46, R11, !PT ;  /* 0x0000000b2e0b7209 */ /* 0x000fe20007810000 */
[-CC-:B------:R-:W-:Y:S01]  /*ac30*/  FFMA.FTZ R15, R24, R169.reuse, -R13.reuse ;  /* 0x000000a9180f7223 */ /* 0x180fe2000001080d */
[----:B------:R-:W-:Y:S01]  /*ac40*/  FSEL R24, R51, -INF , P2 ;  /* 0xff80000033187808 */ /* 0x000fe20001000000 */
        /* <DEDUP_REMOVED lines=20> */
[----:B------:R0:W-:Y:S01]  /*ad90*/  MUFU.EX2 R152, R15 ;  /* 0x0000000f00987308 */ /* 0x0001e20000000800 */
[----:B------:R-:W-:Y:S01]  /*ada0*/  ISETP.GE.AND P2, PT, R168, 0x41, PT ;  /* 0x00000041a800780c */ /* 0x000fe20003f46270 */
[----:B------:R-:W1:Y:S06]  /*adb0*/  SHFL.BFLY PT, R28, R11, 0x2, 0x1f ;  /* 0x0c401f000b1c7f89 */ /* 0x000e6c00000e0000 */
[----:B------:R-:W-:Y:S01]  /*adc0*/  MUFU.EX2 R25, R25 ;  /* 0x0000001900197308 */ /* 0x000fe20000000800 */
[----:B0-----:R-:W-:-:S05]  /*add0*/  IMAD.MOV.U32 R15, RZ, RZ, 0x40000040 ;  /* 0x40000040ff0f7424 */ /* 0x001fca00078e00ff */
[----:B------:R-:W-:Y:S02]  /*ade0*/  R2UR UR11, R15 ;  /* 0x000000000f0b72ca */ /* 0x000fe400000e0000 */
[----:B------:R-:W-:Y:S08]  /*adf0*/  MUFU.EX2 R29, R29 ;  /* 0x0000001d001d7308 */ /* 0x000ff00000000800 */
[----:B------:R-:W0:Y:S01]  /*ae00*/  MUFU.EX2 R58, R58 ;  /* 0x0000003a003a7308 */ /* 0x000e220000000800 */
[----:B-1----:R-:W-:-:S05]  /*ae10*/  FMNMX.FTZ R28, R11, R28, !PT ;  /* 0x0000001c0b1c7209 */ /* 0x002fca0007810000 */
[----:B------:R-:W1:Y:S02]  /*ae20*/  SHFL.BFLY PT, R11, R28, 0x1, 0x1f ;  /* 0x0c201f001c0b7f89 */ /* 0x000e6400000e0000 */
[----:B------:R-:W-:Y:S08]  /*ae30*/  MUFU.EX2 R32, R32 ;  /* 0x0000002000207308 */ /* 0x000ff00000000800 */
[----:B------:R-:W2:Y:S01]  /*ae40*/  MUFU.EX2 R31, R60 ;  /* 0x0000003c001f7308 */ /* 0x000ea20000000800 */
[----:B0-----:R-:W-:-:S07]  /*ae50*/  F2FP.F16.F32.PACK_AB R154, R58, R29 ;  /* 0x0000001d3a9a723e */ /* 0x001fce00000000ff */
[----:B------:R-:W-:Y:S01]  /*ae60*/  MUFU.EX2 R62, R62 ;  /* 0x0000003e003e7308 */ /* 0x000fe20000000800 */
[----:B-1----:R-:W-:-:S07]  /*ae70*/  FMNMX.FTZ R170, R28, R11, !PT ;  /* 0x0000000b1caa7209 */ /* 0x002fce0007810000 */
[----:B------:R-:W0:Y:S01]  /*ae80*/  MUFU.EX2 R33, R64 ;  /* 0x0000004000217308 */ /* 0x000e220000000800 */
[----:B--2---:R-:W-:Y:S02]  /*ae90*/  F2FP.F16.F32.PACK_AB R156, R31, R32 ;  /* 0x000000201f9c723e */ /* 0x004fe400000000ff */
[C---:B------:R-:W-:Y:S01]  /*aea0*/  FSETP.NEU.FTZ.AND P1, PT, R170.reuse, -INF , PT ;  /* 0xff800000aa00780b */ /* 0x040fe20003f3d000 */
[----:B------:R-:W-:-:S04]  /*aeb0*/  FMUL.FTZ R11, R170, R169 ;  /* 0x000000a9aa0b7220 */ /* 0x000fc80000410000 */
[----:B------:R-:W-:Y:S01]  /*aec0*/  MUFU.EX2 R171, R171 ;  /* 0x000000ab00ab7308 */ /* 0x000fe20000000800 */
[----:B------:R-:W-:Y:S02]  /*aed0*/  FSEL R13, R11, RZ, P1 ;  /* 0x000000ff0b0d7208 */ /* 0x000fe40000800000 */
[----:B------:R-:W-:-:S03]  /*aee0*/  ISETP.NE.AND P1, PT, R65, RZ, PT ;  /* 0x000000ff4100720c */ /* 0x000fc60003f25270 */
        /* <DEDUP_REMOVED lines=13> */
[-C--:B------:R-:W-:Y:S01]  /*afc0*/  FFMA.FTZ R182, R46, R169.reuse, -R13 ;  /* 0x000000a92eb67223 */ /* 0x080fe2000001080d */
[----:B------:R-:W1:Y:S01]  /*afd0*/  MUFU.EX2 R27, R27 ;  /* 0x0000001b001b7308 */ /* 0x000e620000000800 */
[----:B------:R-:W-:Y:S01]  /*afe0*/  @!P1 PRMT R12, RZ, 0x654, R11 ;  /* 0x00000654ff0c9816 */ /* 0x000fe2000000000b */
[-CC-:B------:R-:W-:Y:S01]  /*aff0*/  FFMA.FTZ R198, R50, R169.reuse, -R13.reuse ;  /* 0x000000a932c67223 */ /* 0x180fe2000001080d */
[----:B------:R-:W-:Y:S01]  /*b000*/  LOP3.LUT R11, R56, 0x2000000, RZ, 0xfc, !PT ;  /* 0x02000000380b7812 */ /* 0x000fe200078efcff */
[-CC-:B------:R-:W-:Y:S01]  /*b010*/  FFMA.FTZ R200, R24, R169.reuse, -R13.reuse ;  /* 0x000000a918c87223 */ /* 0x180fe2000001080d */
[----:B------:R2:W-:Y:S01]  /*b020*/  @!P1 SYNCS.ARRIVE.TRANS64.RED.A1T0 RZ, [R12+URZ], RZ ;  /* 0x000000ff0cff99a7 */ /* 0x0005e2000810043f */
[-CC-:B------:R-:W-:Y:S01]  /*b030*/  FFMA.FTZ R202, R54, R169.reuse, -R13.reuse ;  /* 0x000000a936ca7223 */ /* 0x180fe2000001080d */
[----:B------:R-:W-:Y:S01]  /*b040*/  FFMA.FTZ R199, R76, R169, -R13 ;  /* 0x000000a94cc77223 */ /* 0x000fe2000001080d */
[----:B------:R-:W3:Y:S01]  /*b050*/  MUFU.EX2 R30, R30 ;  /* 0x0000001e001e7308 */ /* 0x000ee20000000800 */
[----:B------:R-:W-:-:S02]  /*b060*/  IMAD.MOV.U32 R13, RZ, RZ, 0x40000040 ;  /* 0x40000040ff0d7424 */ /* 0x000fc400078e00ff */
[----:B------:R-:W-:Y:S01]  /*b070*/  FADD.FTZ R24, R152, R25 ;  /* 0x0000001998187221 */ /* 0x000fe20000010000 */
[----:B------:R-:W-:Y:S01]  /*b080*/  F2FP.F16.F32.PACK_AB R152, R25, R152 ;  /* 0x000000981998723e */ /* 0x000fe200000000ff */
[----:B------:R-:W-:Y:S01]  /*b090*/  @!P1 VIADD R20, R20, 0x38860 ;  /* 0x0003886014149836 */ /* 0x000fe20000000000 */
[----:B0-----:R-:W-:Y:S01]  /*b0a0*/  F2FP.F16.F32.PACK_AB R158, R33, R62 ;  /* 0x0000003e219e723e */ /* 0x001fe200000000ff */
[----:B--2---:R-:W-:Y:S01]  /*b0b0*/  IMAD R12, R18, 0x1000, R11 ;  /* 0x00001000120c7824 */ /* 0x004fe200078e020b */
[----:B------:R-:W-:Y:S01]  /*b0c0*/  R2UR UR7, R13 ;  /* 0x000000000d0772ca */ /* 0x000fe200000e0000 */
[----:B------:R0:W2:Y:S01]  /*b0d0*/  MUFU.EX2 R155, R14 ;  /* 0x0000000e009b7308 */ /* 0x0000a20000000800 */
[----:B-1----:R-:W-:Y:S01]  /*b0e0*/  FADD.FTZ R13, R26, R27 ;  /* 0x0000001b1a0d7221 */ /* 0x002fe20000010000 */
[----:B------:R-:W-:Y:S01]  /*b0f0*/  FADD.FTZ R35, R29, R24 ;  /* 0x000000181d237221 */ /* 0x000fe20000010000 */
[----:B------:R-:W-:Y:S02]  /*b100*/  F2FP.F16.F32.PACK_AB R153, R27, R26 ;  /* 0x0000001a1b99723e */ /* 0x000fe400000000ff */
[----:B------:R-:W-:Y:S01]  /*b110*/  R2UR UR6, R12 ;  /* 0x000000000c0672ca */ /* 0x000fe200000e0000 */
[----:B------:R-:W-:Y:S01]  /*b120*/  FADD.FTZ R35, R58, R35 ;  /* 0x000000233a237221 */ /* 0x000fe20000010000 */
[----:B------:R-:W-:Y:S01]  /*b130*/  @!P1 PRMT R20, RZ, 0x654, R20 ;  /* 0x00000654ff149816 */ /* 0x000fe20000000014 */
[----:B------:R-:W1:Y:S01]  /*b140*/  MUFU.EX2 R34, R34 ;  /* 0x0000002200227308 */ /* 0x000e620000000800 */
[----:B0-----:R-:W-:-:S02]  /*b150*/  VIADD R14, R12, 0x80 ;  /* 0x000000800c0e7836 */ /* 0x001fc40000000000 */
[----:B------:R-:W-:-:S03]  /*b160*/  FADD.FTZ R24, R32, R35 ;  /* 0x0000002320187221 */ /* 0x000fc60000010000 */
[----:B------:R-:W-:Y:S01]  /*b170*/  R2UR UR10, R14 ;  /* 0x000000000e0a72ca */ /* 0x000fe200000e0000 */
[----:B---3--:R-:W-:Y:S01]  /*b180*/  FADD.FTZ R14, R30, R13 ;  /* 0x0000000d1e0e7221 */ /* 0x008fe20000010000 */
[----:B------:R-:W0:Y:S01]  /*b190*/  MUFU.EX2 R157, R36 ;  /* 0x00000024009d7308 */ /* 0x000e220000000800 */
[----:B------:R-:W-:Y:S02]  /*b1a0*/  FADD.FTZ R15, R31, R24 ;  /* 0x000000181f0f7221 */ /* 0x000fe40000010000 */
[C---:B--2---:R-:W-:Y:S01]  /*b1b0*/  FADD.FTZ R13, R155.reuse, R14 ;  /* 0x0000000e9b0d7221 */ /* 0x044fe20000010000 */
[----:B------:R-:W-:Y:S01]  /*b1c0*/  F2FP.F16.F32.PACK_AB R155, R155, R30 ;  /* 0x0000001e9b9b723e */ /* 0x000fe200000000ff */
[----:B------:R-:W-:Y:S01]  /*b1d0*/  BAR.SYNC.DEFER_BLOCKING 0xf, 0x100 ;  /* 0x03c4000000007b1d */ /* 0x000fe20000010000 */
[----:B------:R-:W-:Y:S01]  /*b1e0*/  FADD.FTZ R24, R62, R15 ;  /* 0x0000000f3e187221 */ /* 0x000fe20000010000 */
[----:B------:R-:W-:Y:S02]  /*b1f0*/  IMAD.MOV.U32 R15, RZ, RZ, 0x40000040 ;  /* 0x40000040ff0f7424 */ /* 0x000fe400078e00ff */
[----:B-1----:R-:W-:Y:S01]  /*b200*/  FADD.FTZ R14, R34, R13 ;  /* 0x0000000d220e7221 */ /* 0x002fe20000010000 */
[----:B------:R-:W-:Y:S01]  /*b210*/  FADD.FTZ R203, R33, R24 ;  /* 0x0000001821cb7221 */ /* 0x000fe20000010000 */
[----:B------:R-:W1:Y:S01]  /*b220*/  MUFU.EX2 R159, R38 ;  /* 0x00000026009f7308 */ /* 0x000e620000000800 */
[----:B------:R-:W-:-:S02]  /*b230*/  IMAD.MOV.U32 R13, RZ, RZ, 0x40000040 ;  /* 0x40000040ff0d7424 */ /* 0x000fc400078e00ff */
[----:B------:R-:W-:Y:S01]  /*b240*/  FADD.FTZ R203, R171, R203 ;  /* 0x000000cbabcb7221 */ /* 0x000fe20000010000 */
[C---:B0-----:R-:W-:Y:S01]  /*b250*/  FADD.FTZ R14, R157.reuse, R14 ;  /* 0x0000000e9d0e7221 */ /* 0x041fe20000010000 */
[----:B------:R-:W-:-:S03]  /*b260*/  F2FP.F16.F32.PACK_AB R157, R157, R34 ;  /* 0x000000229d9d723e */ /* 0x000fc600000000ff */
[----:B------:R-:W0:Y:S08]  /*b270*/  MUFU.EX2 R178, R178 ;  /* 0x000000b200b27308 */ /* 0x000e300000000800 */
[----:B------:R-:W2:Y:S01]  /*b280*/  MUFU.EX2 R172, R172 ;  /* 0x000000ac00ac7308 */ /* 0x000ea20000000800 */
[----:B-1----:R-:W-:Y:S01]  /*b290*/  FADD.FTZ R204, R159, R14 ;  /* 0x0000000e9fcc7221 */ /* 0x002fe20000010000 */
[----:B------:R1:W-:Y:S01]  /*b2a0*/  STSM.16.M88.4 [R195+0x36400], R152 ;  /* 0x03640098c3007844 */ /* 0x0003e20000000200 */
[----:B------:R-:W-:-:S02]  /*b2b0*/  VIADD R14, R12, 0x100 ;  /* 0x000001000c0e7836 */ /* 0x000fc40000000000 */
[----:B------:R-:W-:-:S03]  /*b2c0*/  VIADD R12, R12, 0x180 ;  /* 0x000001800c0c7836 */ /* 0x000fc60000000000 */
[----:B------:R-:W-:Y:S01]  /*b2d0*/  MUFU.EX2 R173, R173 ;  /* 0x000000ad00ad7308 */ /* 0x000fe20000000800 */
[C---:B0-----:R-:W-:Y:S01]  /*b2e0*/  F2FP.F16.F32.PACK_AB R159, R178.reuse, R159 ;  /* 0x0000009fb29f723e */ /* 0x041fe200000000ff */
[----:B------:R-:W-:-:S04]  /*b2f0*/  FADD.FTZ R204, R178, R204 ;  /* 0x000000ccb2cc7221 */ /* 0x000fc80000010000 */
[----:B------:R1:W-:Y:S02]  /*b300*/  STSM.16.M88.4 [R208], R156 ;  /* 0x0000009cd0007844 */ /* 0x0003e40000000200 */
[----:B------:R-:W0:Y:S01]  /*b310*/  MUFU.EX2 R174, R174 ;  /* 0x000000ae00ae7308 */ /* 0x000e220000000800 */
[C---:B--2---:R-:W-:Y:S01]  /*b320*/  F2FP.F16.F32.PACK_AB R160, R172.reuse, R171 ;  /* 0x000000abaca0723e */ /* 0x044fe200000000ff */
[----:B------:R-:W-:-:S06]  /*b330*/  FADD.FTZ R172, R172, R203 ;  /* 0x000000cbacac7221 */ /* 0x000fcc0000010000 */
        /* <DEDUP_REMOVED lines=14> */
[----:B------:R1:W-:Y:S01]  /*b420*/  STSM.16.M88.4 [R196], R160 ;  /* 0x000000a0c4007844 */ /* 0x0003e20000000200 */
[----:B------:R-:W-:Y:S01]  /*b430*/  FADD.FTZ R183, R183, R182 ;  /* 0x000000b6b7b77221 */ /* 0x000fe20000010000 */
[----:B------:R-:W0:Y:S08]  /*b440*/  MUFU.EX2 R177, R177 ;  /* 0x000000b100b17308 */ /* 0x000e300000000800 */
[----:B------:R-:W3:Y:S01]  /*b450*/  MUFU.EX2 R197, R197 ;  /* 0x000000c500c57308 */ /* 0x000ee20000000800 */
[----:B--2---:R-:W-:Y:S01]  /*b460*/  F2FP.F16.F32.PACK_AB R164, R176, R175 ;  /* 0x000000afb0a4723e */ /* 0x004fe200000000ff */
[----:B------:R-:W-:-:S04]  /*b470*/  FADD.FTZ R175, R175, R174 ;  /* 0x000000aeafaf7221 */ /* 0x000fc80000010000 */
[----:B------:R-:W-:Y:S02]  /*b480*/  FADD.FTZ R176, R176, R175 ;  /* 0x000000afb0b07221 */ /* 0x000fe40000010000 */
[----:B------:R-:W2:Y:S02]  /*b490*/  MUFU.EX2 R198, R198 ;  /* 0x000000c600c67308 */ /* 0x000ea40000000800 */
[----:B0-----:R-:W-:-:S06]  /*b4a0*/  FADD.FTZ R176, R177, R176 ;  /* 0x000000b0b1b07221 */ /* 0x001fcc0000010000 */
[----:B------:R-:W0:Y:S01]  /*b4b0*/  MUFU.EX2 R200, R200 ;  /* 0x000000c800c87308 */ /* 0x000e220000000800 */
[C---:B---3--:R-:W-:Y:S01]  /*b4c0*/  F2FP.F16.F32.PACK_AB R166, R197.reuse, R177 ;  /* 0x000000b1c5a6723e */ /* 0x048fe200000000ff */
[----:B------:R-:W-:-:S06]  /*b4d0*/  FADD.FTZ R197, R197, R176 ;  /* 0x000000b0c5c57221 */ /* 0x000fcc0000010000 */
[----:B------:R-:W-:Y:S01]  /*b4e0*/  MUFU.EX2 R202, R202 ;  /* 0x000000ca00ca7308 */ /* 0x000fe20000000800 */
[----:B--2---:R-:W-:-:S07]  /*b4f0*/  FADD.FTZ R183, R198, R183 ;  /* 0x000000b7c6b77221 */ /* 0x004fce0000010000 */
[----:B------:R-:W2:Y:S01]  /*b500*/  MUFU.EX2 R199, R199 ;  /* 0x000000c700c77308 */ /* 0x000ea20000000800 */
[C---:B0-----:R-:W-:Y:S01]  /*b510*/  F2FP.F16.F32.PACK_AB R165, R200.reuse, R198 ;  /* 0x000000c6c8a5723e */ /* 0x041fe200000000ff */
[----:B------:R-:W-:Y:S01]  /*b520*/  FADD.FTZ R183, R200, R183 ;  /* 0x000000b7c8b77221 */ /* 0x000fe20000010000 */
[----:B--2---:R-:W-:-:S03]  /*b530*/  F2FP.F16.F32.PACK_AB R167, R199, R202 ;  /* 0x000000cac7a7723e */ /* 0x004fc600000000ff */
[----:B------:R-:W-:Y:S02]  /*b540*/  FADD.FTZ R202, R202, R183 ;  /* 0x000000b7caca7221 */ /* 0x000fe40000010000 */
[----:B------:R1:W-:Y:S01]  /*b550*/  STSM.16.M88.4 [R201], R164 ;  /* 0x000000a4c9007844 */ /* 0x0003e20000000200 */
[----:B------:R-:W-:Y:S01]  /*b560*/  WARPGROUP.ARRIVE ;  /* 0x00000000000079c5 */ /* 0x000fe20000000000 */
[----:B------:R-:W-:-:S05]  /*b570*/  FADD.FTZ R199, R199, R202 ;  /* 0x000000cac7c77221 */ /* 0x000fca0000010000 */
[----:B------:R-:W-:Y:S01]  /*b580*/  HGMMA.64x256x16.F32 R24, R152, gdesc[UR4].tnspB, RZ, !UPT, gsb0 ;  /* 0x43e0000498187df0 */ /* 0x000fe2000c0008ff */
[----:B------:R-:W-:Y:S02]  /*b590*/  R2UR UR6, R14 ;  /* 0x000000000e0672ca */ /* 0x000fe400000e0000 */
[----:B------:R-:W-:Y:S01]  /*b5a0*/  R2UR UR7, R15 ;  /* 0x000000000f0772ca */ /* 0x000fe200000e0000 */
[----:B------:R-:W-:Y:S02]  /*b5b0*/  WARPGROUP.DEPBAR.LE gsb0, 0x0 ;  /* 0x00008000000079c5 */ /* 0x000fe40000010000 */
[----:B------:R-:W-:-:S15]  /*b5c0*/  WARPGROUP.ARRIVE ;  /* 0x00000000000079c5 */ /* 0x000fde0000000000 */
[----:B------:R-:W-:-:S07]  /*b5d0*/  NOP ;  /* 0x0000000000007918 */ /* 0x000fce0000000000 */
[----:B------:R-:W-:Y:S03]  /*b5e0*/  HGMMA.64x256x16.F32 R24, R156, gdesc[UR8].tnspB, R24, gsb0 ;  /* 0x43e000089c187df0 */ /* 0x000fe60008000818 */
[----:B------:R-:W-:Y:S02]  /*b5f0*/  WARPGROUP.DEPBAR.LE gsb0, 0x0 ;  /* 0x00008000000079c5 */ /* 0x000fe40000010000 */
[----:B------:R-:W-:-:S15]  /*b600*/  WARPGROUP.ARRIVE ;  /* 0x00000000000079c5 */ /* 0x000fde0000000000 */
[----:B------:R-:W-:-:S08]  /*b610*/  NOP ;  /* 0x0000000000007918 */ /* 0x000fd00000000000 */
        /* <DEDUP_REMOVED lines=17> */
[----:B------:R-:W-:Y:S05]  /*b730*/  @!P2 BRA `(.L_x_4604) ;  /* 0x0000003400d0a947 */ /* 0x000fea0003800000 */
[----:B------:R-:W-:Y:S02]  /*b740*/  VIADD R13, R181, 0xfffffffe ;  /* 0xfffffffeb50d7836 */ /* 0x000fe40000000000 */
[----:B------:R-:W-:Y:S02]  /*b750*/  IMAD.MOV.U32 R198, RZ, RZ, R170 ;  /* 0x000000ffffc67224 */ /* 0x000fe400078e00aa */
[----:B------:R-:W-:Y:S02]  /*b760*/  IMAD.MOV.U32 R14, RZ, RZ, R21 ;  /* 0x000000ffff0e7224 */ /* 0x000fe400078e0015 */
[----:B------:R-:W-:-:S07]  /*b770*/  IMAD.MOV.U32 R15, RZ, RZ, R18 ;  /* 0x000000ffff0f7224 */ /* 0x000fce00078e0012 */
.L_x_4615:
[----:B------:R-:W-:Y:S01]  /*b780*/  VIADD R18, R15, 0x1 ;  /* 0x000000010f127836 */ /* 0x000fe20000000000 */
[C---:B------:R-:W-:Y:S01]  /*b790*/  ISETP.GT.AND P2, PT, R13.reuse, RZ, PT ;  /* 0x000000ff0d00720c */ /* 0x040fe20003f44270 */
[----:B------:R-:W-:-:S03]  /*b7a0*/  VIADD R13, R13, 0xffffffff ;  /* 0xffffffff0d0d7836 */ /* 0x000fc60000000000 */
[----:B------:R-:W-:-:S04]  /*b7b0*/  ISETP.NE.AND P3, PT, R18, 0x2, PT ;  /* 0x000000021200780c */ /* 0x000fc80003f65270 */
[----:B0-----:R-:W-:Y:S02]  /*b7c0*/  SEL R12, RZ, 0x1, P3 ;  /* 0x00000001ff0c7807 */ /* 0x001fe40001800000 */
[----:B------:R-:W-:Y:S02]  /*b7d0*/  SEL R18, R18, RZ, P3 ;  /* 0x000000ff12127207 */ /* 0x000fe40001800000 */
[----:B------:R-:W-:Y:S01]  /*b7e0*/  LOP3.LUT R23, R23, R12, RZ, 0x3c, !PT ;  /* 0x0000000c17177212 */ /* 0x000fe200078e3cff */
[----:B------:R-:W-:Y:S06]  /*b7f0*/  @!P0 BRA `(.L_x_4605) ;  /* 0x0000000000048947 */ /* 0x000fec0003800000 */
[----:B------:R-:W-:Y:S01]  /*b800*/  BPT.TRAP 0x1 ;  /* 0x000000040000795c */ /* 0x000fe20000300000 */
.L_x_4605:
[----:B------:R-:W-:Y:S01]  /*b810*/  IMAD R12, R18, 0x8, R2 ;  /* 0x00000008120c7824 */ /* 0x000fe200078e0202 */
[----:B------:R-:W-:-:S04]  /*b820*/  SHF.L.U32 R200, R23, 0x1f, RZ ;  /* 0x0000001f17c87819 */ /* 0x000fc800000006ff */
[----:B------:R0:W2:Y:S01]  /*b830*/  SYNCS.PHASECHK.TRANS64.TRYWAIT P3, [R12+URZ+0x38830], R200 ;  /* 0x038830c80c0075a7 */ /* 0x0000a2000806017f */
[----:B------:R-:W-:Y:S05]  /*b840*/  @!P0 BRA `(.L_x_4606) ;  /* 0x0000000000048947 */ /* 0x000fea0003800000 */
[----:B------:R-:W-:Y:S01]  /*b850*/  BPT.TRAP 0x1 ;  /* 0x000000040000795c */ /* 0x000fe20000300000 */
.L_x_4606:
[----:B-1----:R-:W-:Y:S01]  /*b860*/  VIADD R20, R2, 0x20400 ;  /* 0x0002040002147836 */ /* 0x002fe20000000000 */
[----:B------:R-:W-:Y:S01]  /*b870*/  BSSY B1, `(.L_x_4607) ;  /* 0x0000009000017945 */ /* 0x000fe20003800000 */
[----:B------:R-:W-:Y:S02]  /*b880*/  IMAD R154, R18, 0x200, R3 ;  /* 0x00000200129a7824 */ /* 0x000fe400078e0203 */
[----:B------:R-:W-:Y:S01]  /*b890*/  IMAD.MOV.U32 R155, RZ, RZ, 0x40000040 ;  /* 0x40000040ff9b7424 */ /* 0x000fe200078e00ff */
[----:B------:R-:W-:-:S04]  /*b8a0*/  SHF.R.U32.HI R20, RZ, 0x4, R20 ;  /* 0x00000004ff147819 */ /* 0x000fc80000011614 */
[----:B------:R-:W-:-:S04]  /*b8b0*/  LOP3.LUT R20, R20, 0x3fff, RZ, 0xc0, !PT ;  /* 0x00003fff14147812 */ /* 0x000fc800078ec0ff */
[----:B------:R-:W-:Y:S01]  /*b8c0*/  LOP3.LUT R20, R20, 0x10000, RZ, 0xfc, !PT ;  /* 0x0001000014147812 */ /* 0x000fe200078efcff */
[----:B--2---:R-:W-:Y:S06]  /*b8d0*/  @P3 BRA `(.L_x_4608) ;  /* 0x0000000000083947 */ /* 0x004fec0003800000 */
[----:B------:R-:W1:Y:S02]  /*b8e0*/  SYNCS.PHASECHK.TRANS64.TRYWAIT P3, [R12+URZ+0x38830], R200 ;  /* 0x038830c80c0075a7 */ /* 0x000e64000806017f */
[----:B-1----:R-:W-:Y:S05]  /*b8f0*/  @!P3 BRA `(.L_x_4609) ;  /* 0x000001100010b947 */ /* 0x002fea0003800000 */
.L_x_4608:
[----:B------:R-:W-:Y:S05]  /*b900*/  BSYNC B1 ;  /* 0x0000000000017941 */ /* 0x000fea0003800000 */
.L_x_4607:
        /* <DEDUP_REMOVED lines=14> */
[----:B------:R-:W-:Y:S01]  /*b9f0*/  WARPGROUP.ARRIVE ;  /* 0x00000000000079c5 */ /* 0x000fe20000000000 */
        /* <DEDUP_REMOVED lines=19> */
[----:B------:R-:W-:Y:S05]  /*bb30*/  @!P0 BRA `(.L_x_4610) ;  /* 0x0000000000048947 */ /* 0x000fea0003800000 */
[----:B------:R-:W-:Y:S01]  /*bb40*/  BPT.TRAP 0x1 ;  /* 0x000000040000795c */ /* 0x000fe20000300000 */
.L_x_4610:
[----:B------:R2:W3:Y:S01]  /*bb50*/  SYNCS.PHASECHK.TRANS64.TRYWAIT P3, [R12+URZ+0x38850], R200 ;  /* 0x038850c80c0075a7 */ /* 0x0004e2000806017f */
[----:B------:R-:W-:Y:S05]  /*bb60*/  @!P0 BRA `(.L_x_4611) ;  /* 0x0000000000048947 */ /* 0x000fea0003800000 */
[----:B------:R-:W-:Y:S01]  /*bb70*/  BPT.TRAP 0x1 ;  /* 0x000000040000795c */ /* 0x000fe20000300000 */
.L_x_4611:
[----:B------:R-:W-:Y:S04]  /*bb80*/  BSSY B1, `(.L_x_4612) ;  /* 0x0000004000017945 */ /* 0x000fe80003800000 */
[----:B---3--:R-:W-:Y:S05]  /*bb90*/  @P3 BRA `(.L_x_4613) ;  /* 0x0000000000083947 */ /* 0x008fea0003800000 */
[----:B------:R-:W3:Y:S02]  /*bba0*/  SYNCS.PHASECHK.TRANS64.TRYWAIT P3, [R12+URZ+0x38850], R200 ;  /* 0x038850c80c0075a7 */ /* 0x000ee4000806017f */
[----:B---3--:R-:W-:Y:S05]  /*bbb0*/  @!P3 BRA `(.L_x_4614) ;  /* 0x0000010c0074b947 */ /* 0x008fea0003800000 */
.L_x_4613:
[----:B------:R-:W-:Y:S05]  /*bbc0*/  BSYNC B1 ;  /* 0x0000000000017941 */ /* 0x000fea0003800000 */
.L_x_4612:
[----:B------:R-:W-:Y:S01]  /*bbd0*/  VIADD R20, R2, 0x26400 ;  /* 0x0002640002147836 */ /* 0x000fe20000000000 */
[----:B------:R-:W-:Y:S01]  /*bbe0*/  WARPGROUP.ARRIVE ;  /* 0x00000000000079c5 */ /* 0x000fe20000000000 */
[----:B------:R-:W-:-:S05]  /*bbf0*/  VIADD R204, R0, 0x4 ;  /* 0x0000000400cc7836 */ /* 0x000fca0000000000 */
[----:B------:R-:W4:Y:S01]  /*bc00*/  S2R R229, SR_TID.X ;  /* 0x0000000000e57919 */ /* 0x000f220000002100 */
[----:B------:R-:W-:Y:S01]  /*bc10*/  IMAD R202, R18, 0x1000, R10 ;  /* 0x0000100012ca7824 */ /* 0x000fe200078e020a */
[----:B------:R-:W-:Y:S01]  /*bc20*/  SHF.R.U32.HI R20, RZ, 0x4, R20 ;  /* 0x00000004ff147819 */ /* 0x000fe20000011614 */
[----:B------:R-:W-:Y:S02]  /*bc30*/  IMAD.MOV.U32 R203, RZ, RZ, 0x40000040 ;  /* 0x40000040ffcb7424 */ /* 0x000fe400078e00ff */
[----:B------:R-:W-:Y:S01]  /*bc40*/  IMAD.MOV.U32 R207, RZ, RZ, 0x40000040 ;  /* 0x40000040ffcf7424 */ /* 0x000fe200078e00ff */
[----:B------:R-:W-:Y:S01]  /*bc50*/  LOP3.LUT R21, R20, 0x3fff, RZ, 0xc0, !PT ;  /* 0x00003fff14157812 */ /* 0x000fe200078ec0ff */
[----:B------:R-:W-:Y:S01]  /*bc60*/  VIADD R20, R0, 0x6 ;  /* 0x0000000600147836 */ /* 0x000fe20000000000 */
[C---:B------:R-:W-:Y:S01]  /*bc70*/  R2UR UR6, R202.reuse ;  /* 0x00000000ca0672ca */ /* 0x040fe200000e0000 */
[----:B------:R-:W-:Y:S01]  /*bc80*/  IMAD.MOV.U32 R205, RZ, RZ, 0x40000040 ;  /* 0x40000040ffcd7424 */ /* 0x000fe200078e00ff */
[----:B------:R-:W-:Y:S01]  /*bc90*/  LOP3.LUT R0, R21, 0x10000, RZ, 0xfc, !PT ;  /* 0x0001000015007812 */ /* 0x000fe200078efcff */
[----:B------:R-:W-:Y:S01]  /*bca0*/  IMAD.MOV.U32 R21, RZ, RZ, 0x40000040 ;  /* 0x40000040ff157424 */ /* 0x000fe200078e00ff */
[----:B------:R-:W-:Y:S01]  /*bcb0*/  R2UR UR7, R203 ;  /* 0x00000000cb0772ca */ /* 0x000fe200000e0000 */
[----:B------:R-:W-:Y:S01]  /*bcc0*/  VIADD R203, R202, 0x800 ;  /* 0x00000800cacb7836 */ /* 0x000fe20000000000 */
[----:B------:R-:W-:Y:S01]  /*bcd0*/  R2UR UR5, R207 ;  /* 0x00000000cf0572ca */ /* 0x000fe200000e0000 */
[----:B------:R-:W-:-:S02]  /*bce0*/  IMAD.MOV.U32 R206, RZ, RZ, R0 ;  /* 0x000000ffffce7224 */ /* 0x000fc400078e0000 */
[----:B------:R-:W-:Y:S02]  /*bcf0*/  IMAD.MOV.U32 R207, RZ, RZ, 0x40000040 ;  /* 0x40000040ffcf7424 */ /* 0x000fe400078e00ff */
[----:B0123--:R-:W-:Y:S01]  /*bd00*/  IMAD.MOV.U32 R200, RZ, RZ, 0x4 ;  /* 0x00000004ffc87424 */ /* 0x00ffe200078e00ff */
[----:B------:R-:W-:Y:S01]  /*bd10*/  R2UR UR4, R206 ;  /* 0x00000000ce0472ca */ /* 0x000fe200000e0000 */
[----:B------:R-:W-:Y:S01]  /*bd20*/  VIADD R206, R0, 0x2 ;  /* 0x0000000200ce7836 */ /* 0x000fe20000000000 */
[----:B----4-:R-:W-:-:S11]  /*bd30*/  SHF.R.U32.HI R229, RZ, 0x7, R229 ;  /* 0x00000007ffe57819 */ /* 0x010fd600000116e5 */
[----:B------:R-:W-:Y:S01]  /*bd40*/  HGMMA.64x64x16.F32 R152, gdesc[UR4], R152, gsb0 ;  /* 0x00e00000049879f0 */ /* 0x000fe20008000898 */
[----:B------:R-:W-:Y:S01]  /*bd50*/  R2UR UR4, R206 ;  /* 0x00000000ce0472ca */ /* 0x000fe200000e0000 */
[----:B------:R-:W-:Y:S01]  /*bd60*/  VIADD R206, R202, 0x2 ;  /* 0x00000002cace7836 */ /* 0x000fe20000000000 */
[----:B------:R-:W-:Y:S01]  /*bd70*/  R2UR UR5, R207 ;  /* 0x00000000cf0572ca */ /* 0x000fe200000e0000 */
[----:B------:R-:W-:-:S03]  /*bd80*/  IMAD.MOV.U32 R207, RZ, RZ, 0x40000040 ;  /* 0x40000040ffcf7424 */ /* 0x000fc600078e00ff */
        /* <DEDUP_REMOVED lines=10> */
[----:B------:R-:W-:-:S03]  /*be30*/  IMAD.MOV.U32 R205, RZ, RZ, 0x40000040 ;  /* 0x40000040ffcd7424 */ /* 0x000fc600078e00ff */
[----:B------:R-:W-:Y:S02]  /*be40*/  R2UR UR6, R204 ;  /* 0x00000000cc0672ca */ /* 0x000fe400000e0000 */
        /* <DEDUP_REMOVED lines=143> */
[----:B------:R-:W0:Y:S02]  /*c740*/  SHFL.IDX PT, R20, R229, RZ, 0x1f ;  /* 0x00001fffe5147589 */ /* 0x000e2400000e0000 */
[----:B0-----:R-:W-:-:S04]  /*c750*/  ISETP.GT.AND P3, PT, R20, 0x7f, PT ;  /* 0x0000007f1400780c */ /* 0x001fc80003f64270 */
[----:B------:R-:W-:Y:S02]  /*c760*/  SEL R21, RZ, 0x2, !P3 ;  /* 0x00000002ff157807 */ /* 0x000fe40005800000 */
[C---:B------:R-:W-:Y:S02]  /*c770*/  SEL R20, R200.reuse, 0x2, P3 ;  /* 0x00000002c8147807 */ /* 0x040fe40001800000 */
[----:B------:R-:W-:Y:S01]  /*c780*/  SEL R200, R200, 0x6, !P3 ;  /* 0x00000006c8c87807 */ /* 0x000fe20005800000 */
[----:B------:R-:W-:Y:S01]  /*c790*/  IMAD.IADD R204, R21, 0x1, R203 ;  /* 0x0000000115cc7824 */ /* 0x000fe200078e02cb */
        /* <DEDUP_REMOVED lines=8> */
[----:B------:R-:W-:-:S03]  /*c820*/  IMAD.MOV.U32 R205, RZ, RZ, 0x40000040 ;  /* 0x40000040ffcd7424 */ /* 0x000fc600078e00ff */
        /* <DEDUP_REMOVED lines=24> */
[----:B------:R-:W-:Y:S02]  /*c9b0*/  IMAD.MOV.U32 R205, RZ, RZ, 0x40000040 ;  /* 0x40000040ffcd7424 */ /* 0x000fe400078e00ff */
[----:B------:R-:W-:Y:S01]  /*c9c0*/  VIADD R203, R0, 0xa00 ;  /* 0x00000a0000cb7836 */ /* 0x000fe20000000000 */
[----:B------:R-:W-:Y:S02]  /*c9d0*/  R2UR UR6, R204 ;  /* 0x00000000cc0672ca */ /* 0x000fe400000e0000 */
[----:B------:R-:W-:Y:S01]  /*c9e0*/  R2UR UR7, R205 ;  /* 0x00000000cd0772ca */ /* 0x000fe200000e0000 */
[----:B------:R-:W-:Y:S01]  /*c9f0*/  IMAD.MOV.U32 R205, RZ, RZ, 0x40000040 ;  /* 0x40000040ffcd7424 */ /* 0x000fe200078e00ff */
[----:B------:R-:W-:-:S02]  /*ca00*/  IADD3 R204, R206, R207, R0 ;  /* 0x000000cfcecc7210 */ /* 0x000fc40007ffe000 */
[----:B------:R-:W-:Y:S01]  /*ca10*/  IADD3 R206, R206, R207, R202 ;  /* 0x000000cfcece7210 */ /* 0x000fe20007ffe0ca */
        /* <DEDUP_REMOVED lines=9> */
[----:B------:R-:W-:Y:S01]  /*cab0*/  VIADD R206, R202, 0xa00 ;  /* 0x00000a00cace7836 */ /* 0x000fe20000000000 */
[----:B------:R-:W-:Y:S01]  /*cac0*/  R2UR UR7, R207 ;  /* 0x00000000cf0772ca */ /* 0x000fe200000e0000 */
        /* <DEDUP_REMOVED lines=25> */
[----:B------:R-:W-:Y:S01]  /*cc60*/  VIADD R203, R0, 0xc00 ;  /* 0x00000c0000cb7836 */ /* 0x000fe20000000000 */
[----:B------:R-:W-:Y:S02]  /*cc70*/  WARPGROUP.DEPBAR.LE gsb0, 0x0 ;  /* 0x00008000000079c5 */ /* 0x000fe40000010000 */
[----:B------:R-:W-:-:S07]  /*cc80*/  WARPGROUP.ARRIVE ;  /* 0x00000000000079c5 */ /* 0x000fce0000000000 */
[----:B------:R-:W-:Y:S01]  /*cc90*/  HGMMA.64x64x16.F32 R152, gdesc[UR4], R152, gsb0 ;  /* 0x00e00000049879f0 */ /* 0x000fe20008000898 */
[----:B------:R-:W-:Y:S01]  /*cca0*/  R2UR UR4, R204 ;  /* 0x00000000cc0472ca */ /* 0x000fe200000e0000 */
[----:B------:R-:W-:Y:S01]  /*ccb0*/  IMAD.IADD R204, R200, 0x1, R206 ;  /* 0x00000001c8cc7824 */ /* 0x000fe200078e02ce */
[----:B------:R-:W-:Y:S01]  /*ccc0*/  R2UR UR5, R205 ;  /* 0x00000000cd0572ca */ /* 0x000fe200000e0000 */
[----:B------:R-:W-:Y:S02]  /*ccd0*/  IMAD.MOV.U32 R205, RZ, RZ, 0x40000040 ;  /* 0x40000040ffcd7424 */ /* 0x000fe400078e00ff */
[----:B------:R-:W-:Y:S01]  /*cce0*/  IMAD.MOV.U32 R206, RZ, RZ, 0x30 ;  /* 0x00000030ffce7424 */ /* 0x000fe200078e00ff */
        /* <DEDUP_REMOVED lines=70> */
[----:B------:R-:W-:Y:S02]  /*d150*/  WARPGROUP.DEPBAR.LE gsb0, 0x0 ;  /* 0x00008000000079c5 */ /* 0x000fe40000010000 */
[----:B------:R-:W-:-:S10]  /*d160*/  WARPGROUP.ARRIVE ;  /* 0x00000000000079c5 */ /* 0x000fd40000000000 */
[----:B------:R-:W-:Y:S01]  /*d170*/  HGMMA.64x64x16.F32 R152, gdesc[UR4], R152, gsb0 ;  /* 0x00e00000049879f0 */ /* 0x000fe20008000898 */
[----:B------:R-:W-:Y:S01]  /*d180*/  R2UR UR6, R204 ;  /* 0x00000000cc0672ca */ /* 0x000fe200000e0000 */
[----:B------:R-:W-:Y:S01]  /*d190*/  IMAD.IADD R204, R206, 0x1, R21 ;  /* 0x00000001cecc7824 */ /* 0x000fe200078e0215 */
[----:B------:R-:W-:Y:S01]  /*d1a0*/  R2UR UR7, R205 ;  /* 0x00000000cd0772ca */ /* 0x000fe200000e0000 */
[----:B------:R-:W-:Y:S02]  /*d1b0*/  IMAD.MOV.U32 R205, RZ, RZ, 0x40000040 ;  /* 0x40000040ffcd7424 */ /* 0x000fe400078e00ff */
[----:B------:R-:W-:Y:S01]  /*d1c0*/  IMAD.MOV.U32 R21, RZ, RZ, 0x40000040 ;  /* 0x40000040ff157424 */ /* 0x000fe200078e00ff */
[----:B------:R-:W-:Y:S01]  /*d1d0*/  R2UR UR4, R204 ;  /* 0x00000000cc0472ca */ /* 0x000fe200000e0000 */
[----:B------:R-:W-:Y:S01]  /*d1e0*/  IMAD.IADD R204, R206, 0x1, R20 ;  /* 0x00000001cecc7824 */ /* 0x000fe200078e0214 */
[----:B------:R-:W-:Y:S01]  /*d1f0*/  R2UR UR5, R205 ;  /* 0x00000000cd0572ca */ /* 0x000fe200000e0000 */
[----:B------:R-:W-:-:S02]  /*d200*/  IMAD.MOV.U32 R205, RZ, RZ, 0x40000040 ;  /* 0x40000040ffcd7424 */ /* 0x000fc400078e00ff */
[----:B------:R-:W-:Y:S01]  /*d210*/  IMAD.IADD R20, R20, 0x1, R203 ;  /* 0x0000000114147824 */ /* 0x000fe200078e02cb */
[----:B------:R-:W-:Y:S02]  /*d220*/  WARPGROUP.DEPBAR.LE gsb0, 0x0 ;  /* 0x00008000000079c5 */ /* 0x000fe40000010000 */
[----:B------:R-:W-:-:S07]  /*d230*/  WARPGROUP.ARRIVE ;  /* 0x00000000000079c5 */ /* 0x000fce0000000000 */
        /* <DEDUP_REMOVED lines=15> */
[----:B------:R-:W-:Y:S02]  /*d330*/  R2UR UR6, R20 ;  /* 0x00000000140672ca */ /* 0x000fe400000e0000 */
[----:B------:R-:W-:Y:S01]  /*d340*/  R2UR UR7, R21 ;  /* 0x00000000150772ca */ /* 0x000fe200000e0000 */
[----:B------:R-:W-:Y:S01]  /*d350*/  IMAD.MOV.U32 R21, RZ, RZ, 0x1000 ;  /* 0x00001000ff157424 */ /* 0x000fe200078e00ff */
[----:B------:R-:W-:Y:S02]  /*d360*/  R2UR UR4, R204 ;  /* 0x00000000cc0472ca */ /* 0x000fe400000e0000 */
[----:B------:R-:W-:Y:S02]  /*d370*/  R2UR UR5, R205 ;  /* 0x00000000cd0572ca */ /* 0x000fe400000e0000 */
[----:B------:R-:W-:-:S04]  /*d380*/  SEL R21, R21, 0xf80, P3 ;  /* 0x00000f8015157807 */ /* 0x000fc80001800000 */
[----:B------:R-:W-:-:S04]  /*d390*/  LOP3.LUT R21, R21, 0x1e00, RZ, 0xc0, !PT ;  /* 0x00001e0015157812 */ /* 0x000fc800078ec0ff */
[CC--:B------:R-:W-:Y:S02]  /*d3a0*/  IADD3 R20, R203.reuse, R21.reuse, R0 ;  /* 0x00000015cb147210 */ /* 0x0c0fe40007ffe000 */
[----:B------:R-:W-:Y:S01]  /*d3b0*/  IADD3 R202, R203, R21, R202 ;  /* 0x00000015cbca7210 */ /* 0x000fe20007ffe0ca */
[----:B------:R-:W-:Y:S02]  /*d3c0*/  IMAD.MOV.U32 R21, RZ, RZ, 0x40000040 ;  /* 0x40000040ff157424 */ /* 0x000fe400078e00ff */
[----:B------:R-:W-:Y:S01]  /*d3d0*/  IMAD.MOV.U32 R203, RZ, RZ, 0x40000040 ;  /* 0x40000040ffcb7424 */ /* 0x000fe200078e00ff */
[----:B------:R-:W-:Y:S02]  /*d3e0*/  WARPGROUP.DEPBAR.LE gsb0, 0x0 ;  /* 0x00008000000079c5 */ /* 0x000fe40000010000 */
[----:B------:R-:W-:-:S06]  /*d3f0*/  WARPGROUP.ARRIVE ;  /* 0x00000000000079c5 */ /* 0x000fcc0000000000 */
[----:B------:R-:W-:Y:S01]  /*d400*/  HGMMA.64x64x16.F32 R152, gdesc[UR4], R152, gsb0 ;  /* 0x00e00000049879f0 */ /* 0x000fe20008000898 */
[----:B------:R-:W-:Y:S01]  /*d410*/  R2UR UR4, R20 ;  /* 0x00000000140472ca */ /* 0x000fe200000e0000 */
[----:B------:R-:W-:Y:S01]  /*d420*/  IMAD R20, R18, 0x1000, R11 ;  /* 0x0000100012147824 */ /* 0x000fe200078e020b */
[----:B------:R-:W-:Y:S01]  /*d430*/  R2UR UR5, R21 ;  /* 0x00000000150572ca */ /* 0x000fe200000e0000 */
[----:B------:R-:W-:Y:S01]  /*d440*/  IMAD.MOV.U32 R21, RZ, RZ, 0x40000040 ;  /* 0x40000040ff157424 */ /* 0x000fe200078e00ff */
[----:B------:R-:W-:Y:S02]  /*d450*/  R2UR UR6, R202 ;  /* 0x00000000ca0672ca */ /* 0x000fe400000e0000 */
[----:B------:R-:W-:Y:S01]  /*d460*/  R2UR UR7, R203 ;  /* 0x00000000cb0772ca */ /* 0x000fe200000e0000 */
[----:B------:R-:W-:Y:S02]  /*d470*/  WARPGROUP.DEPBAR.LE gsb0, 0x0 ;  /* 0x00008000000079c5 */ /* 0x000fe40000010000 */
[----:B------:R-:W-:-:S10]  /*d480*/  WARPGROUP.ARRIVE ;  /* 0x00000000000079c5 */ /* 0x000fd40000000000 */
[----:B------:R-:W-:Y:S01]  /*d490*/  HGMMA.64x64x16.F32 R152, gdesc[UR4], R152, gsb0 ;  /* 0x00e00000049879f0 */ /* 0x000fe20008000898 */
[----:B------:R-:W-:Y:S01]  /*d4a0*/  ULDC UR4, c[0x0][0xad0] ;  /* 0x0002b40000047ab9 */ /* 0x000fe20000000800 */
[----:B------:R-:W-:Y:S02]  /*d4b0*/  R2UR UR7, R21 ;  /* 0x00000000150772ca */ /* 0x000fe400000e0000 */
[----:B------:R-:W-:Y:S01]  /*d4c0*/  R2UR UR6, R20 ;  /* 0x00000000140672ca */ /* 0x000fe200000e0000 */
        /* <DEDUP_REMOVED lines=41> */
[----:B------:R-:W-:-:S06]  /*d760*/  ULDC UR4, c[0x0][0xa80] ;  /* 0x0002a00000047ab9 */ /* 0x000fcc0000000800 */
        /* <DEDUP_REMOVED lines=48> */
[----:B------:R-:W1:Y:S06]  /*da70*/  SHFL.BFLY PT, R169, R21, 0x1, 0x1f ;  /* 0x0c201f0015a97f89 */ /* 0x000e6c00000e0000 */
[----:B------:R-:W3:Y:S01]  /*da80*/  MUFU.TANH R206, R206 ;  /* 0x000000ce00ce7308 */ /* 0x000ee20000002400 */
[----:B--2---:R-:W-:-:S07]  /*da90*/  FMNMX.FTZ R170, R204, R170, !PT ;  /* 0x000000aaccaa7209 */ /* 0x004fce0007810000 */
[----:B------:R-:W2:Y:S01]  /*daa0*/  MUFU.TANH R179, R179 ;  /* 0x000000b300b37308 */ /* 0x000ea20000002400 */
[----:B0-----:R-:W-:-:S07]  /*dab0*/  FMNMX.FTZ R170, R205, R170, !PT ;  /* 0x000000aacdaa7209 */ /* 0x001fce0007810000 */
[----:B------:R-:W0:Y:S01]  /*dac0*/  MUFU.TANH R182, R182 ;  /* 0x000000b600b67308 */ /* 0x000e220000002400 */
[----:B---3--:R-:W-:Y:S02]  /*dad0*/  FMNMX.FTZ R170, R206, R170, !PT ;  /* 0x000000aaceaa7209 */ /* 0x008fe40007810000 */
[----:B-1----:R-:W-:Y:S01]  /*dae0*/  FMNMX.FTZ R21, R21, R169, !PT ;  /* 0x000000a915157209 */ /* 0x002fe20007810000 */
[----:B------:R-:W-:-:S04]  /*daf0*/  IMAD.U32 R169, RZ, RZ, UR4 ;  /* 0x00000004ffa97e24 */ /* 0x000fc8000f8e00ff */
[----:B------:R-:W1:Y:S01]  /*db00*/  MUFU.TANH R183, R183 ;  /* 0x000000b700b77308 */ /* 0x000e620000002400 */
[----:B--2---:R-:W-:Y:S01]  /*db10*/  FMNMX.FTZ R170, R179, R170, !PT ;  /* 0x000000aab3aa7209 */ /* 0x004fe20007810000 */
[C---:B------:R-:W-:Y:S01]  /*db20*/  FMUL.FTZ R178, R21.reuse, R169 ;  /* 0x000000a915b27220 */ /* 0x040fe20000410000 */
[----:B------:R-:W-:-:S03]  /*db30*/  FADD.FTZ R14, -R21, R14 ;  /* 0x0000000e150e7221 */ /* 0x000fc60000010100 */
[-CC-:B------:R-:W-:Y:S01]  /*db40*/  FFMA.FTZ R207, R156, R169.reuse, -R178.reuse ;  /* 0x000000a99ccf7223 */ /* 0x180fe200000108b2 */
[-CC-:B------:R-:W-:Y:S01]  /*db50*/  FFMA.FTZ R156, R159, R169.reuse, -R178.reuse ;  /* 0x000000a99f9c7223 */ /* 0x180fe200000108b2 */
[-CC-:B------:R-:W-:Y:S01]  /*db60*/  FFMA.FTZ R159, R161, R169.reuse, -R178.reuse ;  /* 0x000000a9a19f7223 */ /* 0x180fe200000108b2 */
[----:B0-----:R-:W-:Y:S01]  /*db70*/  FMNMX.FTZ R170, R182, R170, !PT ;  /* 0x000000aab6aa7209 */ /* 0x001fe20007810000 */
[-CC-:B------:R-:W-:Y:S01]  /*db80*/  FFMA.FTZ R174, R165, R169.reuse, -R178.reuse ;  /* 0x000000a9a5ae7223 */ /* 0x180fe200000108b2 */
[-C--:B------:R-:W-:Y:S01]  /*db90*/  FMUL.FTZ R14, R14, R169.reuse ;  /* 0x000000a90e0e7220 */ /* 0x080fe20000410000 */
[-CC-:B------:R-:W-:Y:S01]  /*dba0*/  FFMA.FTZ R152, R152, R169.reuse, -R178.reuse ;  /* 0x000000a998987223 */ /* 0x180fe200000108b2 */
[-CC-:B------:R-:W-:Y:S01]  /*dbb0*/  FFMA.FTZ R153, R153, R169.reuse, -R178.reuse ;  /* 0x000000a999997223 */ /* 0x180fe200000108b2 */
[-CC-:B------:R-:W-:Y:S01]  /*dbc0*/  FFMA.FTZ R171, R164, R169.reuse, -R178.reuse ;  /* 0x000000a9a4ab7223 */ /* 0x180fe200000108b2 */
[-CC-:B------:R-:W-:Y:S01]  /*dbd0*/  FFMA.FTZ R200, R200, R169.reuse, -R178.reuse ;  /* 0x000000a9c8c87223 */ /* 0x180fe200000108b2 */
[----:B------:R-:W-:Y:S01]  /*dbe0*/  MUFU.EX2 R207, R207 ;  /* 0x000000cf00cf7308 */ /* 0x000fe20000000800 */
[----:B-1----:R-:W-:Y:S01]  /*dbf0*/  FMNMX.FTZ R170, R183, R170, !PT ;  /* 0x000000aab7aa7209 */ /* 0x002fe20007810000 */
[-CC-:B------:R-:W-:Y:S01]  /*dc00*/  FFMA.FTZ R160, R160, R169.reuse, -R178.reuse ;  /* 0x000000a9a0a07223 */ /* 0x180fe200000108b2 */
[-CC-:B------:R-:W-:Y:S01]  /*dc10*/  FFMA.FTZ R168, R168, R169.reuse, -R178.reuse ;  /* 0x000000a9a8a87223 */ /* 0x180fe200000108b2 */
[-CC-:B------:R-:W-:Y:S01]  /*dc20*/  FFMA.FTZ R172, R172, R169.reuse, -R178.reuse ;  /* 0x000000a9acac7223 */ /* 0x180fe200000108b2 */
[-CC-:B------:R-:W-:Y:S01]  /*dc30*/  FFMA.FTZ R173, R173, R169.reuse, -R178.reuse ;  /* 0x000000a9adad7223 */ /* 0x180fe200000108b2 */
[----:B------:R-:W0:Y:S01]  /*dc40*/  SHFL.BFLY PT, R175, R170, 0x2, 0x1f ;  /* 0x0c401f00aaaf7f89 */ /* 0x000e2200000e0000 */
[--C-:B------:R-:W-:Y:S01]  /*dc50*/  FFMA.FTZ R177, R177, R169, -R178.reuse ;  /* 0x000000a9b1b17223 */ /* 0x100fe200000108b2 */
[----:B------:R-:W1:Y:S08]  /*dc60*/  MUFU.EX2 R14, R14 ;  /* 0x0000000e000e7308 */ /* 0x000e700000000800 */
[----:B------:R-:W-:Y:S08]  /*dc70*/  MUFU.EX2 R152, R152 ;  /* 0x0000009800987308 */ /* 0x000ff00000000800 */
[----:B------:R-:W-:Y:S01]  /*dc80*/  MUFU.EX2 R153, R153 ;  /* 0x0000009900997308 */ /* 0x000fe20000000800 */
[-C--:B-1----:R-:W-:Y:S01]  /*dc90*/  FMUL.FTZ R24, R24, R14.reuse ;  /* 0x0000000e18187220 */ /* 0x082fe20000410000 */
[-C--:B------:R-:W-:Y:S01]  /*dca0*/  FMUL.FTZ R25, R25, R14.reuse ;  /* 0x0000000e19197220 */ /* 0x080fe20000410000 */
[-C--:B------:R-:W-:Y:S01]  /*dcb0*/  FMUL.FTZ R28, R28, R14.reuse ;  /* 0x0000000e1c1c7220 */ /* 0x080fe20000410000 */
[-C--:B------:R-:W-:Y:S01]  /*dcc0*/  FMUL.FTZ R29, R29, R14.reuse ;  /* 0x0000000e1d1d7220 */ /* 0x080fe20000410000 */
[-C--:B------:R-:W-:Y:S01]  /*dcd0*/  FMUL.FTZ R32, R32, R14.reuse ;  /* 0x0000000e20207220 */ /* 0x080fe20000410000 */
[----:B0-----:R-:W-:Y:S01]  /*dce0*/  FMNMX.FTZ R170, R170, R175, !PT ;  /* 0x000000afaaaa7209 */ /* 0x001fe20007810000 */
[-CC-:B------:R-:W-:Y:S01]  /*dcf0*/  FFMA.FTZ R175, R176, R169.reuse, -R178.reuse ;  /* 0x000000a9b0af7223 */ /* 0x180fe200000108b2 */
[----:B------:R-:W-:Y:S01]  /*dd00*/  MUFU.EX2 R200, R200 ;  /* 0x000000c800c87308 */ /* 0x000fe20000000800 */
[-CC-:B------:R-:W-:Y:S01]  /*dd10*/  FFMA.FTZ R176, R202, R169.reuse, -R178.reuse ;  /* 0x000000a9cab07223 */ /* 0x180fe200000108b2 */
[----:B------:R-:W-:Y:S01]  /*dd20*/  FFMA.FTZ R178, R180, R169, -R178 ;  /* 0x000000a9b4b27223 */ /* 0x000fe200000108b2 */
        /* <DEDUP_REMOVED lines=24> */
[----:B0-----:R-:W-:Y:S01]  /*deb0*/  FMNMX.FTZ R170, R170, R161, !PT ;  /* 0x000000a1aaaa7209 */ /* 0x001fe20007810000 */
        /* <DEDUP_REMOVED lines=8> */
[-CC-:B------:R-:W-:Y:S01]  /*df40*/  FFMA.FTZ R229, R155, R169.reuse, -R165.reuse ;  /* 0x000000a99be57223 */ /* 0x180fe200000108a5 */
[-CC-:B------:R-:W-:Y:S01]  /*df50*/  FFMA.FTZ R155, R157, R169.reuse, -R165.reuse ;  /* 0x000000a99d9b7223 */ /* 0x180fe200000108a5 */
[-CC-:B------:R-:W-:Y:S01]  /*df60*/  FFMA.FTZ R157, R162, R169.reuse, -R165.reuse ;  /* 0x000000a9a29d7223 */ /* 0x180fe200000108a5 */
[-C--:B------:R-:W-:Y:S01]  /*df70*/  FMUL.FTZ R161, R161, R169.reuse ;  /* 0x000000a9a1a17220 */ /* 0x080fe20000410000 */
[-CC-:B------:R-:W-:Y:S01]  /*df80*/  FFMA.FTZ R154, R154, R169.reuse, -R165.reuse ;  /* 0x000000a99a9a7223 */ /* 0x180fe200000108a5 */
[----:B------:R-:W-:Y:S01]  /*df90*/  IMAD.MOV R162, RZ, RZ, -R194 ;  /* 0x000000ffffa27224 */ /* 0x000fe200078e0ac2 */
[----:B------:R-:W-:Y:S01]  /*dfa0*/  MUFU.EX2 R229, R229 ;  /* 0x000000e500e57308 */ /* 0x000fe20000000800 */
[-CC-:B------:R-:W-:Y:S01]  /*dfb0*/  FFMA.FTZ R164, R158, R169.reuse, -R165.reuse ;  /* 0x000000a99ea47223 */ /* 0x180fe200000108a5 */
[-CC-:B------:R-:W-:Y:S01]  /*dfc0*/  FFMA.FTZ R158, R163, R169.reuse, -R165.reuse ;  /* 0x000000a9a39e7223 */ /* 0x180fe200000108a5 */
[----:B------:R-:W-:Y:S01]  /*dfd0*/  FFMA.FTZ R180, R166, R169, -R165 ;  /* 0x000000a9a6b47223 */ /* 0x000fe200000108a5 */
[----:B------:R-:W-:Y:S01]  /*dfe0*/  ISETP.NE.AND P3, PT, R193, R162, PT ;  /* 0x000000a2c100720c */ /* 0x000fe20003f65270 */
[----:B------:R-:W-:-:S02]  /*dff0*/  @!P1 VIADD R162, R12, 0x38840 ;  /* 0x000388400ca29836 */ /* 0x000fc40000000000 */
[-CC-:B------:R-:W-:Y:S01]  /*e000*/  FFMA.FTZ R198, R167, R169.reuse, -R165.reuse ;  /* 0x000000a9a7c67223 */ /* 0x180fe200000108a5 */
[-CC-:B------:R-:W-:Y:S01]  /*e010*/  FFMA.FTZ R202, R203, R169.reuse, -R165.reuse ;  /* 0x000000a9cbca7223 */ /* 0x180fe200000108a5 */
[----:B------:R-:W0:Y:S01]  /*e020*/  MUFU.EX2 R161, R161 ;  /* 0x000000a100a17308 */ /* 0x000e220000000800 */
[-CC-:B------:R-:W-:Y:S01]  /*e030*/  FFMA.FTZ R181, R181, R169.reuse, -R165.reuse ;  /* 0x000000a9b5b57223 */ /* 0x180fe200000108a5 */
[----:B------:R-:W-:Y:S01]  /*e040*/  @!P1 PRMT R162, RZ, 0x654, R162 ;  /* 0x00000654ffa29816 */ /* 0x000fe200000000a2 */
[-CC-:B------:R-:W-:Y:S01]  /*e050*/  FFMA.FTZ R203, R204, R169.reuse, -R165.reuse ;  /* 0x000000a9cccb7223 */ /* 0x180fe200000108a5 */
[-CC-:B------:R-:W-:Y:S01]  /*e060*/  FFMA.FTZ R205, R205, R169.reuse, -R165.reuse ;  /* 0x000000a9cdcd7223 */ /* 0x180fe200000108a5 */
[----:B------:R-:W-:Y:S01]  /*e070*/  FFMA.FTZ R206, R206, R169, -R165 ;  /* 0x000000a9cece7223 */ /* 0x000fe200000108a5 */
[----:B------:R1:W-:Y:S01]  /*e080*/  @!P1 SYNCS.ARRIVE.TRANS64.RED.A1T0 RZ, [R162+URZ], RZ ;  /* 0x000000ffa2ff99a7 */ /* 0x0003e2000810043f */
[----:B------:R-:W-:Y:S01]  /*e090*/  FMUL.FTZ R84, R84, R14 ;  /* 0x0000000e54547220 */ /* 0x000fe20000410000 */
[----:B------:R-:W2:Y:S01]  /*e0a0*/  MUFU.EX2 R154, R154 ;  /* 0x0000009a009a7308 */ /* 0x000ea20000000800 */
[----:B------:R-:W-:-:S02]  /*e0b0*/  @!P3 IMAD R163, R15, 0x40, R191 ;  /* 0x000000400fa3b824 */ /* 0x000fc400078e02bf */
[-CC-:B------:R-:W-:Y:S01]  /*e0c0*/  FFMA.FTZ R15, R182, R169.reuse, -R165.reuse ;  /* 0x000000a9b60f7223 */ /* 0x180fe200000108a5 */
[-C--:B------:R-:W-:Y:S01]  /*e0d0*/  FMUL.FTZ R85, R85, R14.reuse ;  /* 0x0000000e55557220 */ /* 0x080fe20000410000 */
[----:B------:R-:W-:Y:S01]  /*e0e0*/  FMUL.FTZ R88, R88, R14 ;  /* 0x0000000e58587220 */ /* 0x000fe20000410000 */
[----:B------:R-:W-:Y:S02]  /*e0f0*/  @!P3 IMAD R163, R163, 0x4, R2 ;  /* 0x00000004a3a3b824 */ /* 0x000fe400078e0202 */
[-CC-:B-1----:R-:W-:Y:S01]  /*e100*/  FFMA.FTZ R162, R179, R169.reuse, -R165.reuse ;  /* 0x000000a9b3a27223 */ /* 0x182fe200000108a5 */
[----:B------:R-:W-:Y:S01]  /*e110*/  FFMA.FTZ R165, R183, R169, -R165 ;  /* 0x000000a9b7a57223 */ /* 0x000fe200000108a5 */
[----:B------:R-:W1:Y:S01]  /*e120*/  MUFU.EX2 R155, R155 ;  /* 0x0000009b009b7308 */ /* 0x000e620000000800 */
[-C--:B0-----:R-:W-:Y:S01]  /*e130*/  FMUL.FTZ R26, R26, R161.reuse ;  /* 0x000000a11a1a7220 */ /* 0x081fe20000410000 */
[----:B------:R-:W-:Y:S01]  /*e140*/  @!P3 STS [R163+0x38400], R14 ;  /* 0x0384000ea300b388 */ /* 0x000fe20000000800 */
[-C--:B------:R-:W-:Y:S01]  /*e150*/  FMUL.FTZ R27, R27, R161.reuse ;  /* 0x000000a11b1b7220 */ /* 0x080fe20000410000 */
[-C--:B------:R-:W-:Y:S01]  /*e160*/  FMUL.FTZ R30, R30, R161.reuse ;  /* 0x000000a11e1e7220 */ /* 0x080fe20000410000 */
[-C--:B------:R-:W-:Y:S01]  /*e170*/  FMUL.FTZ R31, R31, R161.reuse ;  /* 0x000000a11f1f7220 */ /* 0x080fe20000410000 */
[----:B------:R0:W-:Y:S01]  /*e180*/  @!P3 STS [R163+0x38420], R161 ;  /* 0x038420a1a300b388 */ /* 0x0001e20000000800 */
[----:B------:R-:W-:Y:S01]  /*e190*/  FMUL.FTZ R34, R34, R161 ;  /* 0x000000a122227220 */ /* 0x000fe20000410000 */
[----:B------:R-:W3:Y:S01]  /*e1a0*/  MUFU.EX2 R164, R164 ;  /* 0x000000a400a47308 */ /* 0x000ee20000000800 */
[----:B--2---:R-:W-:Y:S01]  /*e1b0*/  FFMA.FTZ R199, R161, R199, R154 ;  /* 0x000000c7a1c77223 */ /* 0x004fe2000001009a */
[-C--:B------:R-:W-:Y:S01]  /*e1c0*/  FMUL.FTZ R35, R35, R161.reuse ;  /* 0x000000a123237220 */ /* 0x080fe20000410000 */
[-C--:B------:R-:W-:Y:S01]  /*e1d0*/  FMUL.FTZ R38, R38, R161.reuse ;  /* 0x000000a126267220 */ /* 0x080fe20000410000 */
[-C--:B------:R-:W-:Y:S01]  /*e1e0*/  FMUL.FTZ R39, R39, R161.reuse ;  /* 0x000000a127277220 */ /* 0x080fe20000410000 */
[----:B------:R-:W-:Y:S01]  /*e1f0*/  FADD.FTZ R199, R229, R199 ;  /* 0x000000c7e5c77221 */ /* 0x000fe20000010000 */
[-C--:B------:R-:W-:Y:S01]  /*e200*/  FMUL.FTZ R42, R42, R161.reuse ;  /* 0x000000a12a2a7220 */ /* 0x080fe20000410000 */
[----:B------:R-:W-:Y:S01]  /*e210*/  FMUL.FTZ R43, R43, R161 ;  /* 0x000000a12b2b7220 */ /* 0x000fe20000410000 */
[----:B------:R-:W2:Y:S01]  /*e220*/  MUFU.EX2 R157, R157 ;  /* 0x0000009d009d7308 */ /* 0x000ea20000000800 */
[----:B0-----:R-:W-:Y:S01]  /*e230*/  FFMA.FTZ R163, R14, R197, R152 ;  /* 0x000000c50ea37223 */ /* 0x001fe20000010098 */
[----:B-1----:R-:W-:Y:S01]  /*e240*/  FADD.FTZ R199, R155, R199 ;  /* 0x000000c79bc77221 */ /* 0x002fe20000010000 */
[C---:B------:R-:W-:Y:S01]  /*e250*/  F2FP.F16.F32.PACK_AB R152, R153.reuse, R152 ;  /* 0x000000989998723e */ /* 0x040fe200000000ff */
[-C--:B------:R-:W-:Y:S01]  /*e260*/  FMUL.FTZ R46, R46, R161.reuse ;  /* 0x000000a12e2e7220 */ /* 0x080fe20000410000 */
[----:B------:R-:W-:Y:S01]  /*e270*/  FADD.FTZ R163, R153, R163 ;  /* 0x000000a399a37221 */ /* 0x000fe20000010000 */
[----:B------:R-:W-:Y:S01]  /*e280*/  F2FP.F16.F32.PACK_AB R153, R229, R154 ;  /* 0x0000009ae599723e */ /* 0x000fe200000000ff */
[----:B------:R-:W-:Y:S01]  /*e290*/  FMUL.FTZ R47, R47, R161 ;  /* 0x000000a12f2f7220 */ /* 0x000fe20000410000 */
[----:B------:R-:W0:Y:S01]  /*e2a0*/  MUFU.EX2 R158, R158 ;  /* 0x0000009e009e7308 */ /* 0x000e220000000800 */
[----:B---3--:R-:W-:Y:S01]  /*e2b0*/  FADD.FTZ R199, R164, R199 ;  /* 0x000000c7a4c77221 */ /* 0x008fe20000010000 */
[----:B------:R-:W-:Y:S01]  /*e2c0*/  FADD.FTZ R163, R207, R163 ;  /* 0x000000a3cfa37221 */ /* 0x000fe20000010000 */
[----:B------:R-:W-:Y:S01]  /*e2d0*/  F2FP.F16.F32.PACK_AB R154, R200, R207 ;  /* 0x000000cfc89a723e */ /* 0x000fe200000000ff */
[----:B------:R-:W-:Y:S01]  /*e2e0*/  FMUL.FTZ R50, R50, R161 ;  /* 0x000000a132327220 */ /* 0x000fe20000410000 */
[----:B------:R-:W-:Y:S01]  /*e2f0*/  F2FP.F16.F32.PACK_AB R155, R164, R155 ;  /* 0x0000009ba49b723e */ /* 0x000fe200000000ff */
[----:B------:R-:W-:Y:S01]  /*e300*/  BAR.SYNC.DEFER_BLOCKING 0xf, 0x100 ;  /* 0x03c4000000007b1d */ /* 0x000fe20000010000 */
[----:B------:R-:W-:Y:S01]  /*e310*/  FADD.FTZ R163, R200, R163 ;  /* 0x000000a3c8a37221 */ /* 0x000fe20000010000 */
[-C--:B------:R-:W-:Y:S01]  /*e320*/  FMUL.FTZ R51, R51, R161.reuse ;  /* 0x000000a133337220 */ /* 0x080fe20000410000 */
[----:B--2---:R-:W-:Y:S01]  /*e330*/  FADD.FTZ R197, R157, R199 ;  /* 0x000000c79dc57221 */ /* 0x004fe20000010000 */
[-C--:B------:R-:W-:Y:S01]  /*e340*/  FMUL.FTZ R54, R54, R161.reuse ;  /* 0x000000a136367220 */ /* 0x080fe20000410000 */
[----:B------:R-:W-:Y:S01]  /*e350*/  FADD.FTZ R163, R156, R163 ;  /* 0x000000a39ca37221 */ /* 0x000fe20000010000 */
[----:B------:R-:W-:Y:S01]  /*e360*/  MUFU.EX2 R180, R180 ;  /* 0x000000b400b47308 */ /* 0x000fe20000000800 */
[C---:B------:R-:W-:Y:S01]  /*e370*/  F2FP.F16.F32.PACK_AB R156, R160.reuse, R156 ;  /* 0x0000009ca09c723e */ /* 0x040fe200000000ff */
[-C--:B------:R-:W-:Y:S01]  /*e380*/  FMUL.FTZ R55, R55, R161.reuse ;  /* 0x000000a137377220 */ /* 0x080fe20000410000 */
[----:B------:R-:W-:Y:S01]  /*e390*/  FADD.FTZ R204, R160, R163 ;  /* 0x000000a3a0cc7221 */ /* 0x000fe20000010000 */
[----:B------:R-:W-:Y:S01]  /*e3a0*/  FMUL.FTZ R58, R58, R161 ;  /* 0x000000a13a3a7220 */ /* 0x000fe20000410000 */
[C---:B0-----:R-:W-:Y:S01]  /*e3b0*/  FADD.FTZ R197, R158.reuse, R197 ;  /* 0x000000c59ec57221 */ /* 0x041fe20000010000 */
[----:B------:R-:W-:Y:S01]  /*e3c0*/  F2FP.F16.F32.PACK_AB R157, R158, R157 ;  /* 0x0000009d9e9d723e */ /* 0x000fe200000000ff */
[----:B------:R-:W-:Y:S01]  /*e3d0*/  FADD.FTZ R204, R159, R204 ;  /* 0x000000cc9fcc7221 */ /* 0x000fe20000010000 */
[----:B------:R-:W0:Y:S01]  /*e3e0*/  MUFU.EX2 R198, R198 ;  /* 0x000000c600c67308 */ /* 0x000e220000000800 */
[----:B------:R-:W-:Y:S01]  /*e3f0*/  F2FP.F16.F32.PACK_AB R158, R171, R159 ;  /* 0x0000009fab9e723e */ /* 0x000fe200000000ff */
        /* <DEDUP_REMOVED lines=46> */
[----:B------:R-:W2:Y:S01]  /*e6e0*/  MUFU.EX2 R202, R202 ;  /* 0x000000ca00ca7308 */ /* 0x000ea20000000800 */
[-C--:B------:R-:W-:Y:S01]  /*e6f0*/  FMUL.FTZ R142, R142, R161.reuse ;  /* 0x000000a18e8e7220 */ /* 0x080fe20000410000 */
[-C--:B------:R-:W-:Y:S01]  /*e700*/  FMUL.FTZ R143, R143, R161.reuse ;  /* 0x000000a18f8f7220 */ /* 0x080fe20000410000 */
[-C--:B------:R-:W-:Y:S01]  /*e710*/  FMUL.FTZ R146, R146, R161.reuse ;  /* 0x000000a192927220 */ /* 0x080fe20000410000 */
[-C--:B------:R-:W-:Y:S01]  /*e720*/  FMUL.FTZ R147, R147, R161.reuse ;  /* 0x000000a193937220 */ /* 0x080fe20000410000 */
[-C--:B------:R-:W-:Y:S01]  /*e730*/  FMUL.FTZ R150, R150, R161.reuse ;  /* 0x000000a196967220 */ /* 0x080fe20000410000 */
[----:B------:R-:W-:Y:S01]  /*e740*/  FMUL.FTZ R151, R151, R161 ;  /* 0x000000a197977220 */ /* 0x000fe20000410000 */
[----:B0-----:R-:W-:Y:S01]  /*e750*/  F2FP.F16.F32.PACK_AB R159, R198, R180 ;  /* 0x000000b4c69f723e */ /* 0x001fe200000000ff */
        /* <DEDUP_REMOVED lines=39> */
[----:B------:R0:W-:Y:S01]  /*e9d0*/  STSM.16.M88.4 [R195+0x36400], R152 ;  /* 0x03640098c3007844 */ /* 0x0001e20000000200 */
[----:B------:R-:W2:Y:S01]  /*e9e0*/  MUFU.EX2 R178, R178 ;  /* 0x000000b200b27308 */ /* 0x000ea20000000800 */
[----:B-1----:R-:W-:Y:S01]  /*e9f0*/  F2FP.F16.F32.PACK_AB R164, R176, R175 ;  /* 0x000000afb0a4723e */ /* 0x002fe200000000ff */
[----:B------:R-:W-:Y:S01]  /*ea00*/  VIADD R14, R20, 0x80 ;  /* 0x00000080140e7836 */ /* 0x000fe20000000000 */
[----:B------:R0:W-:Y:S01]  /*ea10*/  STSM.16.M88.4 [R208], R156 ;  /* 0x0000009cd0007844 */ /* 0x0001e20000000200 */
[----:B------:R-:W-:Y:S01]  /*ea20*/  FADD.FTZ R197, R180, R197 ;  /* 0x000000c5b4c57221 */ /* 0x000fe20000010000 */
[----:B------:R-:W-:Y:S01]  /*ea30*/  FADD.FTZ R171, R171, R204 ;  /* 0x000000ccabab7221 */ /* 0x000fe20000010000 */
[----:B------:R-:W-:-:S02]  /*ea40*/  @!P1 VIADD R12, R12, 0x38860 ;  /* 0x000388600c0c9836 */ /* 0x000fc40000000000 */
[----:B------:R-:W-:Y:S01]  /*ea50*/  MUFU.EX2 R182, R206 ;  /* 0x000000ce00b67308 */ /* 0x000fe20000000800 */
[----:B------:R-:W-:Y:S01]  /*ea60*/  FADD.FTZ R198, R198, R197 ;  /* 0x000000c5c6c67221 */ /* 0x000fe20000010000 */
[----:B------:R-:W-:Y:S01]  /*ea70*/  FADD.FTZ R171, R174, R171 ;  /* 0x000000abaeab7221 */ /* 0x000fe20000010000 */
[----:B------:R-:W-:Y:S02]  /*ea80*/  @!P1 PRMT R12, RZ, 0x654, R12 ;  /* 0x00000654ff0c9816 */ /* 0x000fe4000000000c */
[----:B------:R-:W-:Y:S01]  /*ea90*/  FADD.FTZ R181, R181, R198 ;  /* 0x000000c6b5b57221 */ /* 0x000fe20000010000 */
[----:B------:R-:W-:Y:S01]  /*eaa0*/  FADD.FTZ R171, R168, R171 ;  /* 0x000000aba8ab7221 */ /* 0x000fe20000010000 */
[----:B------:R-:W-:Y:S01]  /*eab0*/  IMAD.MOV.U32 R198, RZ, RZ, R170 ;  /* 0x000000ffffc67224 */ /* 0x000fe200078e00aa */
[----:B------:R1:W3:Y:S01]  /*eac0*/  MUFU.EX2 R183, R162 ;  /* 0x000000a200b77308 */ /* 0x0002e20000000800 */
[----:B--2---:R-:W-:Y:S01]  /*ead0*/  F2FP.F16.F32.PACK_AB R166, R178, R177 ;  /* 0x000000b1b2a6723e */ /* 0x004fe200000000ff */
[----:B------:R-:W-:-:S04]  /*eae0*/  FADD.FTZ R202, R202, R181 ;  /* 0x000000b5caca7221 */ /* 0x000fc80000010000 */
[----:B------:R-:W-:Y:S02]  /*eaf0*/  FADD.FTZ R202, R203, R202 ;  /* 0x000000cacbca7221 */ /* 0x000fe40000010000 */
[----:B------:R2:W-:Y:S01]  /*eb00*/  MUFU.EX2 R199, R15 ;  /* 0x0000000f00c77308 */ /* 0x0005e20000000800 */
[----:B-1----:R-:W-:Y:S01]  /*eb10*/  F2FP.F16.F32.PACK_AB R162, R173, R172 ;  /* 0x000000acada2723e */ /* 0x002fe200000000ff */
[----:B------:R-:W-:Y:S01]  /*eb20*/  FADD.FTZ R172, R172, R171 ;  /* 0x000000abacac7221 */ /* 0x000fe20000010000 */
[----:B------:R-:W-:-:S03]  /*eb30*/  FADD.FTZ R179, R179, R202 ;  /* 0x000000cab3b37221 */ /* 0x000fc60000010000 */
[----:B------:R0:W-:Y:S01]  /*eb40*/  STSM.16.M88.4 [R196], R160 ;  /* 0x000000a0c4007844 */ /* 0x0001e20000000200 */
[----:B------:R-:W-:Y:S01]  /*eb50*/  FADD.FTZ R172, R173, R172 ;  /* 0x000000acadac7221 */ /* 0x000fe20000010000 */
[----:B------:R3:W1:Y:S01]  /*eb60*/  MUFU.EX2 R200, R165 ;  /* 0x000000a500c87308 */ /* 0x0006620000000800 */
[----:B--2---:R-:W-:Y:S02]  /*eb70*/  IMAD.MOV.U32 R15, RZ, RZ, 0x40000040 ;  /* 0x40000040ff0f7424 */ /* 0x004fe400078e00ff */
[----:B------:R-:W-:-:S04]  /*eb80*/  FADD.FTZ R175, R175, R172 ;  /* 0x000000acafaf7221 */ /* 0x000fc80000010000 */
[----:B------:R-:W-:Y:S01]  /*eb90*/  FADD.FTZ R176, R176, R175 ;  /* 0x000000afb0b07221 */ /* 0x000fe20000010000 */
[----:B---3--:R-:W-:Y:S01]  /*eba0*/  F2FP.F16.F32.PACK_AB R165, R183, R182 ;  /* 0x000000b6b7a5723e */ /* 0x008fe200000000ff */
[----:B------:R-:W-:Y:S02]  /*ebb0*/  FADD.FTZ R182, R182, R179 ;  /* 0x000000b3b6b67221 */ /* 0x000fe40000010000 */
[----:B------:R-:W-:Y:S02]  /*ebc0*/  FADD.FTZ R177, R177, R176 ;  /* 0x000000b0b1b17221 */ /* 0x000fe40000010000 */
[----:B------:R-:W-:Y:S02]  /*ebd0*/  FADD.FTZ R182, R183, R182 ;  /* 0x000000b6b7b67221 */ /* 0x000fe40000010000 */
[----:B------:R-:W-:Y:S01]  /*ebe0*/  FADD.FTZ R197, R178, R177 ;  /* 0x000000b1b2c57221 */ /* 0x000fe20000010000 */
[----:B-1----:R-:W-:Y:S01]  /*ebf0*/  F2FP.F16.F32.PACK_AB R167, R200, R199 ;  /* 0x000000c7c8a7723e */ /* 0x002fe200000000ff */
[----:B------:R-:W-:-:S04]  /*ec00*/  FADD.FTZ R199, R199, R182 ;  /* 0x000000b6c7c77221 */ /* 0x000fc80000010000 */
[----:B------:R0:W-:Y:S01]  /*ec10*/  STSM.16.M88.4 [R201], R164 ;  /* 0x000000a4c9007844 */ /* 0x0001e20000000200 */
[----:B------:R-:W-:Y:S01]  /*ec20*/  WARPGROUP.ARRIVE ;  /* 0x00000000000079c5 */ /* 0x000fe20000000000 */
[----:B------:R-:W-:-:S05]  /*ec30*/  FADD.FTZ R199, R200, R199 ;  /* 0x000000c7c8c77221 */ /* 0x000fca0000010000 */
[----:B------:R-:W-:Y:S01]  /*ec40*/  HGMMA.64x256x16.F32 R24, R152, gdesc[UR4].tnspB, R24, gsb0 ;  /* 0x43e0000498187df0 */ /* 0x000fe20008000818 */
[----:B------:R-:W-:Y:S01]  /*ec50*/  R2UR UR6, R14 ;  /* 0x000000000e0672ca */ /* 0x000fe200000e0000 */
[----:B------:R-:W-:Y:S01]  /*ec60*/  VIADD R14, R20, 0x100 ;  /* 0x00000100140e7836 */ /* 0x000fe20000000000 */
[----:B------:R-:W-:Y:S01]  /*ec70*/  R2UR UR7, R15 ;  /* 0x000000000f0772ca */ /* 0x000fe200000e0000 */
[----:B------:R-:W-:Y:S01]  /*ec80*/  IMAD.MOV.U32 R15, RZ, RZ, 0x40000040 ;  /* 0x40000040ff0f7424 */ /* 0x000fe200078e00ff */
[----:B------:R-:W-:Y:S02]  /*ec90*/  WARPGROUP.DEPBAR.LE gsb0, 0x0 ;  /* 0x00008000000079c5 */ /* 0x000fe40000010000 */
[----:B------:R-:W-:-:S15]  /*eca0*/  WARPGROUP.ARRIVE ;  /* 0x00000000000079c5 */ /* 0x000fde0000000000 */
[----:B------:R-:W-:-:S06]  /*ecb0*/  NOP ;  /* 0x0000000000007918 */ /* 0x000fcc0000000000 */
        /* <DEDUP_REMOVED lines=10> */
[----:B------:R-:W-:Y:S01]  /*ed60*/  IMAD.MOV.U32 R14, RZ, RZ, R21 ;  /* 0x000000ffff0e7224 */ /* 0x000fe200078e0015 */
        /* <DEDUP_REMOVED lines=17> */
.L_x_4604:
[----:B------:R-:W-:Y:S05]  /*ee80*/  BSYNC B0 ;  /* 0x0000000000007941 */ /* 0x000fea0003800000 */
.L_x_4603:
[----:B------:R-:W2:Y:S01]  /*ee90*/  SHFL.BFLY PT, R0, R197, 0x2, 0x1f ;  /* 0x0c401f00c5007f89 */ /* 0x000ea200000e0000 */
[----:B------:R-:W-:Y:S02]  /*eea0*/  IMAD.MOV.U32 R174, RZ, RZ, -0x800000 ;  /* 0xff800000ffae7424 */ /* 0x000fe400078e00ff */
[----:B------:R-:W-:Y:S01]  /*eeb0*/  IMAD.MOV.U32 R175, RZ, RZ, -0x800000 ;  /* 0xff800000ffaf7424 */ /* 0x000fe200078e00ff */
[----:B------:R-:W3:Y:S01]  /*eec0*/  SHFL.BFLY PT, R4, R199, 0x2, 0x1f ;  /* 0x0c401f00c7047f89 */ /* 0x000ee200000e0000 */
[----:B------:R-:W-:Y:S01]  /*eed0*/  VIADD R218, R218, 0x1 ;  /* 0x00000001dada7836 */ /* 0x000fe20000000000 */
[----:B------:R-:W-:Y:S08]  /*eee0*/  BAR.ARV 0x8, 0x100 ;  /* 0x0204000000007b1d */ /* 0x000ff00000002000 */
[----:B------:R-:W-:Y:S01]  /*eef0*/  BAR.SYNC.DEFER_BLOCKING 0xf, 0x100 ;  /* 0x03c4000000007b1d */ /* 0x000fe20000010000 */
[----:B--2---:R-:W-:Y:S01]  /*ef00*/  FADD.FTZ R3, R0, R197 ;  /* 0x000000c500037221 */ /* 0x004fe20000010000 */
[----:B---3--:R-:W-:-:S04]  /*ef10*/  FADD.FTZ R6, R4, R199 ;  /* 0x000000c704067221 */ /* 0x008fc80000010000 */
[----:B------:R-:W2:Y:S01]  /*ef20*/  SHFL.BFLY PT, R0, R3, 0x1, 0x1f ;  /* 0x0c201f0003007f89 */ /* 0x000ea200000e0000 */
[----:B------:R-:W-:-:S03]  /*ef30*/  IMAD.MOV R4, RZ, RZ, -R194 ;  /* 0x000000ffff047224 */ /* 0x000fc600078e0ac2 */
[----:B------:R-:W3:Y:S02]  /*ef40*/  SHFL.BFLY PT, R5, R6, 0x1, 0x1f ;  /* 0x0c201f0006057f89 */ /* 0x000ee400000e0000 */
[----:B------:R-:W-:-:S13]  /*ef50*/  ISETP.NE.AND P0, PT, R193, R4, PT ;  /* 0x00000004c100720c */ /* 0x000fda0003f05270 */
[----:B------:R-:W-:-:S04]  /*ef60*/  @!P0 IMAD R7, R18, 0x40, R191 ;  /* 0x0000004012078824 */ /* 0x000fc800078e02bf */
[----:B------:R-:W-:Y:S02]  /*ef70*/  @!P0 IMAD R7, R7, 0x4, R2 ;  /* 0x0000000407078824 */ /* 0x000fe400078e0202 */
[----:B--2---:R-:W-:Y:S01]  /*ef80*/  FADD.FTZ R9, R3, R0 ;  /* 0x0000000003097221 */ /* 0x004fe20000010000 */
[----:B------:R-:W-:Y:S02]  /*ef90*/  VIADD R3, R18, 0x1 ;  /* 0x0000000112037836 */ /* 0x000fe40000000000 */
[----:B---3--:R-:W-:Y:S02]  /*efa0*/  FADD.FTZ R0, R6, R5 ;  /* 0x0000000506007221 */ /* 0x008fe40000010000 */
[----:B------:R-:W-:Y:S02]  /*efb0*/  FSETP.NE.FTZ.AND P2, PT, R9, RZ, PT ;  /* 0x000000ff0900720b */ /* 0x000fe40003f55000 */
[----:B------:R-:W-:Y:S02]  /*efc0*/  CS2R R4, SRZ ;  /* 0x0000000000047805 */ /* 0x000fe4000001ff00 */
[----:B------:R-:W-:-:S02]  /*efd0*/  ISETP.NE.AND P1, PT, R3, 0x2, PT ;  /* 0x000000020300780c */ /* 0x000fc40003f25270 */
[----:B------:R-:W-:Y:S02]  /*efe0*/  FSETP.NE.FTZ.AND P3, PT, R0, RZ, PT ;  /* 0x000000ff0000720b */ /* 0x000fe40003f75000 */
[----:B------:R-:W-:-:S04]  /*eff0*/  SEL R6, RZ, 0x1, P1 ;  /* 0x00000001ff067807 */ /* 0x000fc80000800000 */
[----:B------:R-:W-:Y:S01]  /*f000*/  LOP3.LUT R23, R23, R6, RZ, 0x3c, !PT ;  /* 0x0000000617177212 */ /* 0x000fe200078e3cff */
[----:B------:R-:W2:Y:S01]  /*f010*/  @P2 MUFU.RCP R5, R9 ;  /* 0x0000000900052308 */ /* 0x000ea20000001000 */
[----:B------:R-:W-:-:S05]  /*f020*/  @P2 FMUL.FTZ R18, R169, 0.69314718246459960938 ;  /* 0x3f317218a9122820 */ /* 0x000fca0000410000 */
[----:B------:R-:W-:Y:S02]  /*f030*/  @P3 FMUL.FTZ R169, R169, 0.69314718246459960938 ;  /* 0x3f317218a9a93820 */ /* 0x000fe40000410000 */
[----:B------:R-:W3:Y:S08]  /*f040*/  @P3 MUFU.RCP R4, R0 ;  /* 0x0000000000043308 */ /* 0x000ef00000001000 */
[----:B------:R-:W4:Y:S01]  /*f050*/  @P2 MUFU.LG2 R2, R9 ;  /* 0x0000000900022308 */ /* 0x000f220000000c00 */
[----:B--2---:R2:W-:Y:S01]  /*f060*/  @!P0 STS [R7+0x38400], R5 ;  /* 0x0384000507008388 */ /* 0x0045e20000000800 */
[-C--:B------:R-:W-:Y:S01]  /*f070*/  FMUL.FTZ R8, R25, R5.reuse ;  /* 0x0000000519087220 */ /* 0x080fe20000410000 */
[-C--:B------:R-:W-:Y:S01]  /*f080*/  FMUL.FTZ R178, R33, R5.reuse ;  /* 0x0000000521b27220 */ /* 0x080fe20000410000 */
[-C--:B------:R-:W-:Y:S01]  /*f090*/  FMUL.FTZ R180, R32, R5.reuse ;  /* 0x0000000520b47220 */ /* 0x080fe20000410000 */
[-C--:B------:R-:W-:Y:S01]  /*f0a0*/  FMUL.FTZ R179, R36, R5.reuse ;  /* 0x0000000524b37220 */ /* 0x080fe20000410000 */
[-C--:B------:R-:W-:Y:S01]  /*f0b0*/  FMUL.FTZ R10, R24, R5.reuse ;  /* 0x00000005180a7220 */ /* 0x080fe20000410000 */
[-C--:B------:R-:W-:Y:S01]  /*f0c0*/  FMUL.FTZ R28, R28, R5.reuse ;  /* 0x000000051c1c7220 */ /* 0x080fe20000410000 */
[----:B-1----:R-:W1:Y:S01]  /*f0d0*/  @P3 MUFU.LG2 R20, R0 ;  /* 0x0000000000143308 */ /* 0x002e620000000c00 */
[----:B---3--:R3:W-:Y:S01]  /*f0e0*/  @!P0 STS [R7+0x38420], R4 ;  /* 0x0384200407008388 */ /* 0x0087e20000000800 */
[-C--:B------:R-:W-:Y:S01]  /*f0f0*/  FMUL.FTZ R33, R42, R4.reuse ;  /* 0x000000042a217220 */ /* 0x080fe20000410000 */
[-C--:B------:R-:W-:Y:S01]  /*f100*/  FMUL.FTZ R6, R29, R5.reuse ;  /* 0x000000051d067220 */ /* 0x080fe20000410000 */
[-C--:B------:R-:W-:Y:S01]  /*f110*/  FMUL.FTZ R176, R37, R5.reuse ;  /* 0x0000000525b07220 */ /* 0x080fe20000410000 */
[-C--:B------:R-:W-:Y:S01]  /*f120*/  FMUL.FTZ R177, R40, R5.reuse ;  /* 0x0000000528b17220 */ /* 0x080fe20000410000 */
[-C--:B------:R-:W-:Y:S01]  /*f130*/  FMUL.FTZ R32, R41, R5.reuse ;  /* 0x0000000529207220 */ /* 0x080fe20000410000 */
[-C--:B------:R-:W-:Y:S01]  /*f140*/  FMUL.FTZ R173, R44, R5.reuse ;  /* 0x000000052cad7220 */ /* 0x080fe20000410000 */
[-C--:B------:R-:W-:Y:S01]  /*f150*/  FMUL.FTZ R171, R45, R5.reuse ;  /* 0x000000052dab7220 */ /* 0x080fe20000410000 */
[----:B----4-:R-:W-:Y:S01]  /*f160*/  @P2 FMUL.FTZ R25, R2, 0.69314718246459960938 ;  /* 0x3f31721802192820 */ /* 0x010fe20000410000 */
[-C--:B------:R-:W-:Y:S01]  /*f170*/  FMUL.FTZ R172, R48, R5.reuse ;  /* 0x0000000530ac7220 */ /* 0x080fe20000410000 */
[-C--:B0-----:R-:W-:Y:S01]  /*f180*/  FMUL.FTZ R166, R49, R5.reuse ;  /* 0x0000000531a67220 */ /* 0x081fe20000410000 */
[-C--:B------:R-:W-:Y:S01]  /*f190*/  FMUL.FTZ R167, R52, R5.reuse ;  /* 0x0000000534a77220 */ /* 0x080fe20000410000 */
[-C--:B------:R-:W-:Y:S01]  /*f1a0*/  FMUL.FTZ R164, R53, R5.reuse ;  /* 0x0000000535a47220 */ /* 0x080fe20000410000 */
        /* <DEDUP_REMOVED lines=50> */
[----:B------:R-:W-:Y:S01]  /*f4d0*/  @P2 FFMA.FTZ R174, R18, R21, R25 ;  /* 0x0000001512ae2223 */ /* 0x000fe20000010019 */
[----:B------:R-:W-:Y:S01]  /*f4e0*/  PLOP3.LUT P0, PT, PT, PT, PT, 0x8, 0x0 ;  /* 0x000000000000781c */ /* 0x000fe20003f0e170 */
[-C--:B--2---:R-:W-:Y:S01]  /*f4f0*/  FMUL.FTZ R5, R26, R4.reuse ;  /* 0x000000041a057220 */ /* 0x084fe20000410000 */
[-C--:B------:R-:W-:Y:S01]  /*f500*/  FMUL.FTZ R0, R27, R4.reuse ;  /* 0x000000041b007220 */ /* 0x080fe20000410000 */
[-C--:B---3--:R-:W-:Y:S01]  /*f510*/  FMUL.FTZ R7, R30, R4.reuse ;  /* 0x000000041e077220 */ /* 0x088fe20000410000 */
        /* <DEDUP_REMOVED lines=62> */
.L_x_4558:
[----:B------:R-:W-:Y:S05]  /*f900*/  BSYNC B7 ;  /* 0x0000000000077941 */ /* 0x000fea0003800000 */
.L_x_4556:
[----:B------:R-:W1:Y:S08]  /*f910*/  S2UR UR5, SR_CgaCtaId ;  /* 0x00000000000579c3 */ /* 0x000e700000008800 */
[----:B------:R-:W-:Y:S06]  /*f920*/  BAR.SYNC.DEFER_BLOCKING 0x5, 0x180 ;  /* 0x0146000000007b1d */ /* 0x000fec0000010000 */
[----:B------:R-:W-:Y:S01]  /*f930*/  UMOV UR4, 0x400 ;  /* 0x0000040000047882 */ /* 0x000fe20000000000 */
[----:B------:R-:W-:Y:S01]  /*f940*/  BSSY B0, `(.L_x_4616) ;  /* 0x00002e1000007945 */ /* 0x000fe20003800000 */
[----:B-1----:R-:W-:-:S06]  /*f950*/  ULEA UR4, UR5, UR4, 0x18 ;  /* 0x0000000405047291 */ /* 0x002fcc000f8ec03f */
[----:B------:R-:W-:-:S05]  /*f960*/  IMAD.U32 R2, RZ, RZ, UR4 ;  /* 0x00000004ff027e24 */ /* 0x000fca000f8e00ff */
[----:B-----5:R1:W2:Y:S01]  /*f970*/  LDS.128 R24, [R2+0x388d0] ;  /* 0x0388d00002187984 */ /* 0x0202a20000000c00 */
[----:B------:R-:W-:Y:S06]  /*f980*/  BAR.ARV 0x4, 0x180 ;  /* 0x0106000000007b1d */ /* 0x000fec0000002000 */
[----:B------:R-:W-:Y:S05]  /*f990*/  @P0 BRA `(.L_x_4617) ;  /* 0x0000002000000947 */ /* 0x000fea0003800000 */
[----:B------:R-:W3:Y:S01]  /*f9a0*/  S2R R3, SR_SWINHI ;  /* 0x0000000000037919 */ /* 0x000ee20000002f00 */
        /* <DEDUP_REMOVED lines=18> */
[----:B---3--:R-:W-:-:S02]  /*fad0*/  MOV R21, R3 ;  /* 0x0000000300157202 */ /* 0x008fc40000000f00 */
        /* <DEDUP_REMOVED lines=8> */
[C---:B------:R-:W-:Y:S01]  /*fb60*/  IADD3 R10, P4, R40.reuse, 0x60, RZ ;  /* 0x00000060280a7810 */ /* 0x040fe20007f9e0ff */
[--C-:B------:R-:W-:Y:S01]  /*fb70*/  IMAD.X R31, RZ, RZ, R41.reuse, P0 ;  /* 0x000000ffff1f7224 */ /* 0x100fe200000e0629 */
[----:B------:R-:W-:Y:S01]  /*fb80*/  LOP3.LUT R44, R45, R40, RZ, 0x3c, !PT ;  /* 0x000000282d2c7212 */ /* 0x000fe200078e3cff */
[----:B------:R-:W-:Y:S01]  /*fb90*/  IMAD.MOV.U32 R45, RZ, RZ, R41 ;  /* 0x000000ffff2d7224 */ /* 0x000fe200078e0029 */
[----:B------:R-:W-:Y:S02]  /*fba0*/  IADD3 R0, P1, R40, 0x20, RZ ;  /* 0x0000002028007810 */ /* 0x000fe40007f3e0ff */
[----:B------:R-:W-:Y:S02]  /*fbb0*/  LOP3.LUT R30, R3, 0x380, RZ, 0xc0, !PT ;  /* 0x00000380031e7812 */ /* 0x000fe400078ec0ff */
[----:B------:R-:W-:-:S02]  /*fbc0*/  LOP3.LUT R181, R10, 0x380, RZ, 0xc0, !PT ;  /* 0x000003800ab57812 */ /* 0x000fc400078ec0ff */
[----:B------:R-:W-:Y:S02]  /*fbd0*/  LOP3.LUT R169, R0, 0x380, RZ, 0xc0, !PT ;  /* 0x0000038000a97812 */ /* 0x000fe400078ec0ff */
[----:B--2---:R-:W-:Y:S01]  /*fbe0*/  MOV R24, R44 ;  /* 0x0000002c00187202 */ /* 0x004fe20000000f00 */
[----:B------:R-:W-:Y:S01]  /*fbf0*/  BAR.SYNC.DEFER_BLOCKING 0x1, 0x100 ;  /* 0x0044000000007b1d */ /* 0x000fe20000010000 */
[----:B------:R-:W-:Y:S01]  /*fc00*/  SHF.R.U64 R30, R30, 0x3, RZ ;  /* 0x000000031e1e7819 */ /* 0x000fe200000012ff */
[--C-:B------:R-:W-:Y:S01]  /*fc10*/  IMAD.X R45, RZ, RZ, R41.reuse, P4 ;  /* 0x000000ffff2d7224 */ /* 0x100fe200020e0629 */
[C---:B------:R-:W-:Y:S02]  /*fc20*/  IADD3 R48, P3, R40.reuse, 0x2000, RZ ;  /* 0x0000200028307810 */ /* 0x040fe40007f7e0ff */
[----:B------:R-:W-:Y:S02]  /*fc30*/  SHF.R.U64 R181, R181, 0x3, RZ ;  /* 0x00000003b5b57819 */ /* 0x000fe400000012ff */
[C---:B------:R-:W-:Y:S01]  /*fc40*/  IADD3 R8, P5, R40.reuse, 0x2040, RZ ;  /* 0x0000204028087810 */ /* 0x040fe20007fbe0ff */
[----:B------:R-:W-:Y:S01]  /*fc50*/  IMAD.X R49, RZ, RZ, R41, P3 ;  /* 0x000000ffff317224 */ /* 0x000fe200018e0629 */
[----:B------:R-:W-:-:S02]  /*fc60*/  IADD3 R60, P2, R40, 0x2060, RZ ;  /* 0x00002060283c7810 */ /* 0x000fc40007f5e0ff */
[----:B------:R-:W-:Y:S01]  /*fc70*/  SHF.R.U64 R169, R169, 0x3, RZ ;  /* 0x00000003a9a97819 */ /* 0x000fe200000012ff */
[--C-:B------:R-:W-:Y:S01]  /*fc80*/  IMAD.X R57, RZ, RZ, R41.reuse, P5 ;  /* 0x000000ffff397224 */ /* 0x100fe200028e0629 */
[----:B------:R-:W-:Y:S01]  /*fc90*/  IADD3 R52, P6, R40, 0x2020, RZ ;  /* 0x0000202028347810 */ /* 0x000fe20007fde0ff */
[--C-:B------:R-:W-:Y:S01]  /*fca0*/  IMAD.X R61, RZ, RZ, R41.reuse, P2 ;  /* 0x000000ffff3d7224 */ /* 0x100fe200010e0629 */
[----:B------:R-:W-:Y:S02]  /*fcb0*/  LOP3.LUT R30, R30, R3, RZ, 0x3c, !PT ;  /* 0x000000031e1e7212 */ /* 0x000fe400078e3cff */
[----:B------:R-:W-:Y:S01]  /*fcc0*/  LOP3.LUT R44, R181, R10, RZ, 0x3c, !PT ;  /* 0x0000000ab52c7212 */ /* 0x000fe200078e3cff */
[----:B------:R-:W-:Y:S01]  /*fcd0*/  IMAD.X R53, RZ, RZ, R41, P6 ;  /* 0x000000ffff357224 */ /* 0x000fe200030e0629 */
[----:B------:R-:W-:Y:S02]  /*fce0*/  LOP3.LUT R3, R48, 0x380, RZ, 0xc0, !PT ;  /* 0x0000038030037812 */ /* 0x000fe400078ec0ff */
[----:B------:R-:W-:-:S02]  /*fcf0*/  LOP3.LUT R181, R8, 0x380, RZ, 0xc0, !PT ;  /* 0x0000038008b57812 */ /* 0x000fc400078ec0ff */
[----:B------:R-:W-:Y:S01]  /*fd00*/  LOP3.LUT R183, R60, 0x380, RZ, 0xc0, !PT ;  /* 0x000003803cb77812 */ /* 0x000fe200078ec0ff */
[----:B------:R2:W-:Y:S01]  /*fd10*/  STSM.16.M88.4 [R24], R4 ;  /* 0x0000000418007844 */ /* 0x0005e20000000200 */
[----:B------:R-:W-:Y:S02]  /*fd20*/  SHF.R.U64 R3, R3, 0x3, RZ ;  /* 0x0000000303037819 */ /* 0x000fe400000012ff */
[----:B------:R-:W-:Y:S02]  /*fd30*/  SHF.R.U64 R181, R181, 0x3, RZ ;  /* 0x00000003b5b57819 */ /* 0x000fe400000012ff */
[----:B------:R-:W-:Y:S02]  /*fd40*/  SHF.R.U64 R183, R183, 0x3, RZ ;  /* 0x00000003b7b77819 */ /* 0x000fe400000012ff */
[C---:B------:R-:W-:Y:S02]  /*fd50*/  IADD3 R70, P4, R40.reuse, 0x4040, RZ ;  /* 0x0000404028467810 */ /* 0x040fe40007f9e0ff */
[----:B------:R-:W-:-:S02]  /*fd60*/  IADD3 R62, P3, R40, 0x4060, RZ ;  /* 0x00004060283e7810 */ /* 0x000fc40007f7e0ff */
[----:B0-----:R-:W-:Y:S01]  /*fd70*/  IADD3 R66, P0, R40, 0x4020, RZ ;  /* 0x0000402028427810 */ /* 0x001fe20007f1e0ff */
[--C-:B------:R-:W-:Y:S01]  /*fd80*/  IMAD.X R73, RZ, RZ, R41.reuse, P4 ;  /* 0x000000ffff497224 */ /* 0x100fe200020e0629 */
[----:B------:R-:W-:Y:S01]  /*fd90*/  LOP3.LUT R48, R3, R48, RZ, 0x3c, !PT ;  /* 0x0000003003307212 */ /* 0x000fe200078e3cff */
[--C-:B------:R-:W-:Y:S01]  /*fda0*/  IMAD.X R77, RZ, RZ, R41.reuse, P3 ;  /* 0x000000ffff4d7224 */ /* 0x100fe200018e0629 */
[----:B------:R-:W-:Y:S01]  /*fdb0*/  LOP3.LUT R56, R181, R8, RZ, 0x3c, !PT ;  /* 0x00000008b5387212 */ /* 0x000fe200078e3cff */
[--C-:B--2---:R-:W-:Y:S01]  /*fdc0*/  IMAD.X R7, RZ, RZ, R41.reuse, P1 ;  /* 0x000000ffff077224 */ /* 0x104fe200008e0629 */
[----:B------:R-:W-:Y:S01]  /*fdd0*/  LOP3.LUT R6, R169, R0, RZ, 0x3c, !PT ;  /* 0x00000000a9067212 */ /* 0x000fe200078e3cff */
[----:B------:R-:W-:Y:S01]  /*fde0*/  IMAD.X R69, RZ, RZ, R41, P0 ;  /* 0x000000ffff457224 */ /* 0x000fe200000e0629 */
[----:B------:R-:W-:Y:S02]  /*fdf0*/  LOP3.LUT R169, R52, 0x380, RZ, 0xc0, !PT ;  /* 0x0000038034a97812 */ /* 0x000fe400078ec0ff */
[----:B------:R-:W-:-:S02]  /*fe00*/  IADD3 R58, P1, R40, 0x4000, RZ ;  /* 0x00004000283a7810 */ /* 0x000fc40007f3e0ff */
[----:B------:R-:W-:Y:S02]  /*fe10*/  SHF.R.U64 R169, R169, 0x3, RZ ;  /* 0x00000003a9a97819 */ /* 0x000fe400000012ff */
[----:B------:R-:W-:Y:S01]  /*fe20*/  LOP3.LUT R60, R183, R60, RZ, 0x3c, !PT ;  /* 0x0000003cb73c7212 */ /* 0x000fe200078e3cff */
[----:B------:R-:W-:Y:S01]  /*fe30*/  IMAD.X R65, RZ, RZ, R41, P1 ;  /* 0x000000ffff417224 */ /* 0x000fe200008e0629 */
[----:B------:R-:W-:Y:S02]  /*fe40*/  LOP3.LUT R3, R58, 0x380, RZ, 0xc0, !PT ;  /* 0x000003803a037812 */ /* 0x000fe400078ec0ff */
[----:B------:R-:W-:Y:S02]  /*fe50*/  LOP3.LUT R52, R169, R52, RZ, 0x3c, !PT ;  /* 0x00000034a9347212 */ /* 0x000fe400078e3cff */
[----:B------:R-:W-:Y:S02]  /*fe60*/  LOP3.LUT R181, R70, 0x380, RZ, 0xc0, !PT ;  /* 0x0000038046b57812 */ /* 0x000fe400078ec0ff */
[----:B------:R-:W-:-:S02]  /*fe70*/  LOP3.LUT R183, R62, 0x380, RZ, 0xc0, !PT ;  /* 0x000003803eb77812 */ /* 0x000fc400078ec0ff */
[----:B------:R-:W-:Y:S02]  /*fe80*/  LOP3.LUT R169, R66, 0x380, RZ, 0xc0, !PT ;  /* 0x0000038042a97812 */ /* 0x000fe400078ec0ff */
[----:B------:R-:W-:Y:S02]  /*fe90*/  SHF.R.U64 R3, R3, 0x3, RZ ;  /* 0x0000000303037819 */ /* 0x000fe400000012ff */
[C---:B------:R-:W-:Y:S02]  /*fea0*/  IADD3 R4, P6, R40.reuse, 0x6000, RZ ;  /* 0x0000600028047810 */ /* 0x040fe40007fde0ff */
[----:B------:R-:W-:Y:S02]  /*feb0*/  SHF.R.U64 R181, R181, 0x3, RZ ;  /* 0x00000003b5b57819 */ /* 0x000fe400000012ff */
[----:B------:R-:W-:Y:S01]  /*fec0*/  SHF.R.U64 R183, R183, 0x3, RZ ;  /* 0x00000003b7b77819 */ /* 0x000fe200000012ff */
[----:B------:R-:W-:Y:S01]  /*fed0*/  IMAD.X R81, RZ, RZ, R41, P6 ;  /* 0x000000ffff517224 */ /* 0x000fe200030e0629 */
[----:B------:R-:W-:-:S02]  /*fee0*/  IADD3 R34, P2, R40, 0x6040, RZ ;  /* 0x0000604028227810 */ /* 0x000fc40007f5e0ff */
[C---:B------:R-:W-:Y:S02]  /*fef0*/  IADD3 R24, P1, R40.reuse, 0x6060, RZ ;  /* 0x0000606028187810 */ /* 0x040fe40007f3e0ff */
[----:B------:R-:W-:Y:S01]  /*ff00*/  SHF.R.U64 R169, R169, 0x3, RZ ;  /* 0x00000003a9a97819 */ /* 0x000fe200000012ff */
[--C-:B------:R-:W-:Y:S01]  /*ff10*/  IMAD.X R5, RZ, RZ, R41.reuse, P2 ;  /* 0x000000ffff057224 */ /* 0x100fe200010e0629 */
[----:B------:R-:W-:Y:S02]  /*ff20*/  IADD3 R28, P5, R40, 0x6020, RZ ;  /* 0x00006020281c7810 */ /* 0x000fe40007fbe0ff */
[----:B------:R-:W-:Y:S02]  /*ff30*/  LOP3.LUT R64, R3, R58, RZ, 0x3c, !PT ;  /* 0x0000003a03407212 */ /* 0x000fe400078e3cff */
[----:B------:R-:W-:Y:S01]  /*ff40*/  LOP3.LUT R72, R181, R70, RZ, 0x3c, !PT ;  /* 0x00000046b5487212 */ /* 0x000fe200078e3cff */
[--C-:B------:R-:W-:Y:S01]  /*ff50*/  IMAD.X R85, RZ, RZ, R41.reuse, P5 ;  /* 0x000000ffff557224 */ /* 0x100fe200028e0629 */
[----:B------:R-:W-:Y:S01]  /*ff60*/  LOP3.LUT R76, R183, R62, RZ, 0x3c, !PT ;  /* 0x0000003eb74c7212 */ /* 0x000fe200078e3cff */
[----:B------:R-:W-:Y:S01]  /*ff70*/  IMAD.X R41, RZ, RZ, R41, P1 ;  /* 0x000000ffff297224 */ /* 0x000fe200008e0629 */
[----:B------:R-:W-:-:S02]  /*ff80*/  LOP3.LUT R3, R4, 0x380, RZ, 0xc0, !PT ;  /* 0x0000038004037812 */ /* 0x000fc400078ec0ff */
[----:B------:R-:W-:Y:S02]  /*ff90*/  LOP3.LUT R68, R169, R66, RZ, 0x3c, !PT ;  /* 0x00000042a9447212 */ /* 0x000fe400078e3cff */
[----:B------:R-:W-:Y:S02]  /*ffa0*/  LOP3.LUT R181, R34, 0x380, RZ, 0xc0, !PT ;  /* 0x0000038022b57812 */ /* 0x000fe400078ec0ff */
[----:B------:R-:W-:Y:S02]  /*ffb0*/  LOP3.LUT R183, R24, 0x380, RZ, 0xc0, !PT ;  /* 0x0000038018b77812 */ /* 0x000fe400078ec0ff */
[----:B------:R-:W-:Y:S02]  /*ffc0*/  LOP3.LUT R169, R28, 0x380, RZ, 0xc0, !PT ;  /* 0x000003801ca97812 */ /* 0x000fe400078ec0ff */
[----:B------:R-:W-:Y:S02]  /*ffd0*/  SHF.R.U64 R3, R3, 0x3, RZ ;  /* 0x0000000303037819 */ /* 0x000fe400000012ff */
[----:B------:R-:W-:-:S02]  /*ffe0*/  SHF.R.U64 R181, R181, 0x3, RZ ;  /* 0x00000003b5b57819 */ /* 0x000fc400000012ff */
[----:B------:R-:W-:Y:S02]  /*fff0*/  SHF.R.U64 R183, R183, 0x3, RZ ;  /* 0x00000003b7b77819 */ /* 0x000fe400000012ff */
[----:B------:R-:W-:Y:S02]  /*10000*/  SHF.R.U64 R169, R169, 0x3, RZ ;  /* 0x00000003a9a97819 */ /* 0x000fe400000012ff */
[----:B------:R-:W-:Y:S02]  /*10010*/  LOP3.LUT R80, R3, R4, RZ, 0x3c, !PT ;  /* 0x0000000403507212 */ /* 0x000fe400078e3cff */
[----:B------:R-:W-:Y:S02]  /*10020*/  LOP3.LUT R4, R181, R34, RZ, 0x3c, !PT ;  /* 0x00000022b5047212 */ /* 0x000fe400078e3cff */
[----:B------:R-:W-:Y:S02]  /*10030*/  LOP3.LUT R40, R183, R24, RZ, 0x3c, !PT ;  /* 0x00000018b7287212 */ /* 0x000fe400078e3cff */
[----:B------:R-:W-:-:S02]  /*10040*/  LOP3.LUT R84, R169, R28, RZ, 0x3c, !PT ;  /* 0x0000001ca9547212 */ /* 0x000fc400078e3cff */
[----:B------:R-:W-:Y:S02]  /*10050*/  MOV R24, R30 ;  /* 0x0000001e00187202 */ /* 0x000fe40000000f00 */
[----:B------:R-:W-:Y:S02]  /*10060*/  MOV R3, R6 ;  /* 0x0000000600037202 */ /* 0x000fe40000000f00 */
[----:B------:R-:W-:Y:S02]  /*10070*/  F2FP.F16.F32.PACK_AB R28, R178, R180 ;  /* 0x000000b4b21c723e */ /* 0x000fe400000000ff */
[----:B------:R-:W-:Y:S02]  /*10080*/  F2FP.F16.F32.PACK_AB R30, R176, R179 ;  /* 0x000000b3b01e723e */ /* 0x000fe400000000ff */
[----:B------:R-:W-:Y:S02]  /*10090*/  F2FP.F16.F32.PACK_AB R31, R39, R38 ;  /* 0x00000026271f723e */ /* 0x000fe400000000ff */
[----:B------:R-:W-:-:S02]  /*100a0*/  F2FP.F16.F32.PACK_AB R34, R171, R173 ;  /* 0x000000adab22723e */ /* 0x000fc400000000ff */
[----:B------:R-:W-:Y:S01]  /*100b0*/  MOV R0, R4 ;  /* 0x0000000400007202 */ /* 0x000fe20000000f00 */
[----:B------:R0:W-:Y:S01]  /*100c0*/  STSM.16.M88.4 [R3], R28 ;  /* 0x0000001c03007844 */ /* 0x0001e20000000200 */
[----:B------:R-:W-:Y:S02]  /*100d0*/  MOV R44, R44 ;  /* 0x0000002c002c7202 */ /* 0x000fe40000000f00 */
[----:B------:R-:W-:Y:S01]  /*100e0*/  F2FP.F16.F32.PACK_AB R4, R166, R172 ;  /* 0x000000aca604723e */ /* 0x000fe200000000ff */
[----:B------:R2:W-:Y:S01]  /*100f0*/  STSM.16.M88.4 [R24], R32 ;  /* 0x0000002018007844 */ /* 0x0005e20000000200 */
[----:B------:R-:W-:Y:S02]  /*10100*/  F2FP.F16.F32.PACK_AB R5, R51, R50 ;  /* 0x000000323305723e */ /* 0x000fe400000000ff */
[----:B------:R-:W-:Y:S02]  /*10110*/  F2FP.F16.F32.PACK_AB R6, R164, R167 ;  /* 0x000000a7a406723e */ /* 0x000fe400000000ff */
[----:B------:R-:W-:-:S02]  /*10120*/  F2FP.F16.F32.PACK_AB R7, R55, R54 ;  /* 0x000000363707723e */ /* 0x000fc400000000ff */
[----:B------:R-:W-:Y:S02]  /*10130*/  MOV R48, R48 ;  /* 0x0000003000307202 */ /* 0x000fe40000000f00 */
[----:B------:R-:W-:Y:S01]  /*10140*/  F2FP.F16.F32.PACK_AB R8, R162, R165 ;  /* 0x000000a5a208723e */ /* 0x000fe200000000ff */
[----:B------:R3:W-:Y:S01]  /*10150*/  STSM.16.M88.4 [R44], R4 ;  /* 0x000000042c007844 */ /* 0x0007e20000000200 */
[----:B------:R-:W-:Y:S02]  /*10160*/  F2FP.F16.F32.PACK_AB R10, R160, R163 ;  /* 0x000000a3a00a723e */ /* 0x000fe400000000ff */
[----:B------:R-:W-:Y:S02]  /*10170*/  MOV R52, R52 ;  /* 0x0000003400347202 */ /* 0x000fe40000000f00 */
[----:B------:R-:W-:Y:S01]  /*10180*/  MOV R56, R56 ;  /* 0x0000003800387202 */ /* 0x000fe20000000f00 */
[----:B------:R-:W-:Y:S01]  /*10190*/  STSM.16.M88.4 [R48], R8 ;  /* 0x0000000830007844 */ /* 0x000fe20000000200 */
[----:B0-----:R-:W-:Y:S01]  /*101a0*/  F2FP.F16.F32.PACK_AB R28, R156, R158 ;  /* 0x0000009e9c1c723e */ /* 0x001fe200000000ff */
[----:B--2---:R-:W-:Y:S01]  /*101b0*/  IMAD.MOV.U32 R24, RZ, RZ, RZ ;  /* 0x000000ffff187224 */ /* 0x004fe200078e00ff */
[----:B------:R-:W-:Y:S01]  /*101c0*/  F2FP.F16.F32.PACK_AB R29, R75, R74 ;  /* 0x0000004a4b1d723e */ /* 0x000fe200000000ff */
[----:B------:R-:W-:Y:S01]  /*101d0*/  STSM.16.M88.4 [R52], R12 ;  /* 0x0000000c34007844 */ /* 0x000fe20000000200 */
[----:B------:R-:W-:-:S02]  /*101e0*/  F2FP.F16.F32.PACK_AB R30, R154, R157 ;  /* 0x0000009d9a1e723e */ /* 0x000fc400000000ff */
[----:B------:R-:W-:Y:S02]  /*101f0*/  F2FP.F16.F32.PACK_AB R31, R79, R78 ;  /* 0x0000004e4f1f723e */ /* 0x000fe400000000ff */
[----:B------:R-:W-:Y:S02]  /*10200*/  MOV R60, R60 ;  /* 0x0000003c003c7202 */ /* 0x000fe40000000f00 */
[----:B------:R-:W-:Y:S01]  /*10210*/  F2FP.F16.F32.PACK_AB R32, R152, R155 ;  /* 0x0000009b9820723e */ /* 0x000fe200000000ff */
[----:B------:R-:W-:Y:S01]  /*10220*/  STSM.16.M88.4 [R56], R28 ;  /* 0x0000001c38007844 */ /* 0x000fe20000000200 */
[----:B------:R-:W-:Y:S02]  /*10230*/  F2FP.F16.F32.PACK_AB R33, R83, R82 ;  /* 0x000000525321723e */ /* 0x000fe400000000ff */
[----:B------:R-:W-:Y:S02]  /*10240*/  F2FP.F16.F32.PACK_AB R34, R36, R153 ;  /* 0x000000992422723e */ /* 0x000fe400000000ff */
[----:B------:R-:W-:-:S02]  /*10250*/  F2FP.F16.F32.PACK_AB R35, R87, R86 ;  /* 0x000000565723723e */ /* 0x000fc400000000ff */
[----:B------:R-:W-:Y:S02]  /*10260*/  MOV R64, R64 ;  /* 0x0000004000407202 */ /* 0x000fe40000000f00 */
[----:B------:R-:W-:Y:S01]  /*10270*/  F2FP.F16.F32.PACK_AB R36, R89, R88 ;  /* 0x000000585924723e */ /* 0x000fe200000000ff */
[----:B------:R-:W-:Y:S01]  /*10280*/  STSM.16.M88.4 [R60], R32 ;  /* 0x000000203c007844 */ /* 0x000fe20000000200 */
[----:B------:R-:W-:Y:S02]  /*10290*/  F2FP.F16.F32.PACK_AB R38, R93, R92 ;  /* 0x0000005c5d26723e */ /* 0x000fe400000000ff */
[----:B------:R-:W-:Y:S02]  /*102a0*/  F2FP.F16.F32.PACK_AB R39, R95, R94 ;  /* 0x0000005e5f27723e */ /* 0x000fe400000000ff */
[----:B------:R-:W-:Y:S02]  /*102b0*/  MOV R68, R68 ;  /* 0x0000004400447202 */ /* 0x000fe40000000f00 */
[----:B------:R-:W-:Y:S01]  /*102c0*/  F2FP.F16.F32.PACK_AB R105, R42, R106 ;  /* 0x0000006a2a69723e */ /* 0x000fe200000000ff */
[----:B------:R-:W-:Y:S01]  /*102d0*/  STSM.16.M88.4 [R64], R36 ;  /* 0x0000002440007844 */ /* 0x000fe20000000200 */
[----:B------:R-:W-:-:S02]  /*102e0*/  F2FP.F16.F32.PACK_AB R112, R113, R112 ;  /* 0x000000707170723e */ /* 0x000fc400000000ff */
[----:B------:R-:W-:Y:S01]  /*102f0*/  MOV R72, R72 ;  /* 0x0000004800487202 */ /* 0x000fe20000000f00 */
[----:B------:R-:W-:Y:S01]  /*10300*/  STSM.16.M88.4 [R68], R96 ;  /* 0x0000006044007844 */ /* 0x000fe20000000200 */
        /* <DEDUP_REMOVED lines=11> */
[----:B------:R-:W-:Y:S02]  /*103c0*/  MOV R80, R80 ;  /* 0x0000005000507202 */ /* 0x000fe40000000f00 */
[----:B------:R-:W-:-:S02]  /*103d0*/  F2FP.F16.F32.PACK_AB R122, R125, R124 ;  /* 0x0000007c7d7a723e */ /* 0x000fc400000000ff */
[----:B------:R-:W-:Y:S02]  /*103e0*/  F2FP.F16.F32.PACK_AB R123, R127, R126 ;  /* 0x0000007e7f7b723e */ /* 0x000fe400000000ff */
[----:B------:R-:W-:Y:S02]  /*103f0*/  F2FP.F16.F32.PACK_AB R129, R131, R130 ;  /* 0x000000828381723e */ /* 0x000fe400000000ff */
[----:B------:R-:W-:Y:S01]  /*10400*/  F2FP.F16.F32.PACK_AB R136, R137, R136 ;  /* 0x000000888988723e */ /* 0x000fe200000000ff */
[----:B------:R-:W-:Y:S01]  /*10410*/  STSM.16.M88.4 [R80], R120 ;  /* 0x0000007850007844 */ /* 0x000fe20000000200 */
[----:B------:R-:W-:Y:S02]  /*10420*/  ISETP.NE.U32.AND P0, PT, RZ, UR4, PT ;  /* 0x00000004ff007c0c */ /* 0x000fe4000bf05070 */
[----:B---3--:R-:W-:Y:S02]  /*10430*/  IADD3 R4, P1, R210, UR4, RZ ;  /* 0x00000004d2047c10 */ /* 0x008fe4000ff3e0ff */
[----:B------:R-:W-:-:S02]  /*10440*/  MOV R84, R84 ;  /* 0x0000005400547202 */ /* 0x000fc40000000f00 */
[----:B------:R-:W-:Y:S02]  /*10450*/  F2FP.F16.F32.PACK_AB R130, R133, R132 ;  /* 0x000000848582723e */ /* 0x000fe400000000ff */
[----:B------:R-:W-:Y:S02]  /*10460*/  F2FP.F16.F32.PACK_AB R131, R135, R134 ;  /* 0x000000868783723e */ /* 0x000fe400000000ff */
[----:B------:R-:W-:Y:S02]  /*10470*/  F2FP.F16.F32.PACK_AB R137, R139, R138 ;  /* 0x0000008a8b89723e */ /* 0x000fe400000000ff */
[----:B------:R-:W-:Y:S01]  /*10480*/  F2FP.F16.F32.PACK_AB R144, R145, R144 ;  /* 0x000000909190723e */ /* 0x000fe200000000ff */
[----:B------:R-:W-:Y:S01]  /*10490*/  STSM.16.M88.4 [R84], R128 ;  /* 0x0000008054007844 */ /* 0x000fe20000000200 */
[----:B------:R-:W-:Y:S02]  /*104a0*/  F2FP.F16.F32.PACK_AB R138, R141, R140 ;  /* 0x0000008c8d8a723e */ /* 0x000fe400000000ff */
[----:B------:R-:W-:-:S02]  /*104b0*/  F2FP.F16.F32.PACK_AB R139, R143, R142 ;  /* 0x0000008e8f8b723e */ /* 0x000fc400000000ff */
[----:B------:R-:W-:Y:S02]  /*104c0*/  F2FP.F16.F32.PACK_AB R145, R147, R146 ;  /* 0x000000929391723e */ /* 0x000fe400000000ff */
[----:B------:R-:W-:Y:S01]  /*104d0*/  MOV R40, R40 ;  /* 0x0000002800287202 */ /* 0x000fe20000000f00 */
[----:B------:R0:W-:Y:S01]  /*104e0*/  STSM.16.M88.4 [R0], R136 ;  /* 0x0000008800007844 */ /* 0x0001e20000000200 */
[----:B------:R-:W-:Y:S02]  /*104f0*/  F2FP.F16.F32.PACK_AB R146, R149, R148 ;  /* 0x000000949592723e */ /* 0x000fe400000000ff */
[----:B------:R-:W-:Y:S02]  /*10500*/  F2FP.F16.F32.PACK_AB R147, R151, R150 ;  /* 0x000000969793723e */ /* 0x000fe400000000ff */
        /* <DEDUP_REMOVED lines=9> */
[----:B0-----:R-:W-:Y:S01]  /*105a0*/  IMAD.U32 R0, RZ, RZ, UR4 ;  /* 0x00000004ff007e24 */ /* 0x001fe2000f8e00ff */
        /* <DEDUP_REMOVED lines=33> */
[----:B--2---:R-:W-:Y:S02]  /*107c0*/  LOP3.LUT R40, R41, 0x380, RZ, 0xc0, !PT ;  /* 0x0000038029287812 */ /* 0x004fe400078ec0ff */
[----:B------:R-:W-:Y:S02]  /*107d0*/  LOP3.LUT R44, R45, 0x380, RZ, 0xc0, !PT ;  /* 0x000003802d2c7812 */ /* 0x000fe400078ec0ff */
[----:B------:R-:W-:Y:S02]  /*107e0*/  LOP3.LUT R48, R49, 0x380, RZ, 0xc0, !PT ;  /* 0x0000038031307812 */ /* 0x000fe400078ec0ff */
        /* <DEDUP_REMOVED lines=14> */
[----:B0-----:R-:W-:Y:S06]  /*108d0*/  @P6 BRA `(.L_x_4618) ;  /* 0x0000000000106947 */ /* 0x001fec0003800000 */
[----:B------:R-:W-:Y:S05]  /*108e0*/  @!P0 BRA `(.L_x_4618) ;  /* 0x00000000000c8947 */ /* 0x000fea0003800000 */
[----:B------:R-:W2:Y:S04]  /*108f0*/  LDG.E R3, desc[UR40][R4.64] ;  /* 0x0000002804037981 */ /* 0x000ea8000c1e1900 */
[----:B-----5:R-:W2:Y:S02]  /*10900*/  LDG.E R0, desc[UR40][R4.64+0x4] ;  /* 0x0000042804007981 */ /* 0x020ea4000c1e1900 */
[----:B--2---:R-:W-:-:S07]  /*10910*/  IMAD.IADD R0, R0, 0x1, -R3 ;  /* 0x0000000100007824 */ /* 0x004fce00078e0a03 */
.L_x_4618:
[----:B------:R-:W0:Y:S01]  /*10920*/  SHFL.IDX PT, R3, R223, RZ, 0x1f ;  /* 0x00001fffdf037589 */ /* 0x000e2200000e0000 */
        /* <DEDUP_REMOVED lines=19> */
[----:B0-----:R-:W-:-:S02]  /*10a60*/  ISETP.NE.AND P5, PT, R3, RZ, PT ;  /* 0x000000ff0300720c */ /* 0x001fc40003fa5270 */
        /* <DEDUP_REMOVED lines=14> */
[----:B------:R-:W-:Y:S02]  /*10b50*/  LOP3.LUT R20, R5, R20, RZ, 0x3c, !PT ;  /* 0x0000001405147212 */ /* 0x000fe400078e3cff */
[----:B------:R-:W-:-:S02]  /*10b60*/  LOP3.LUT R76, R3, R4, RZ, 0x3c, !PT ;  /* 0x00000004034c7212 */ /* 0x000fc400078e3cff */
[----:B------:R-:W-:Y:S02]  /*10b70*/  SHF.R.S32.HI R80, RZ, 0x1f, R209 ;  /* 0x0000001fff507819 */ /* 0x000fe400000114d1 */
[----:B------:R-:W-:Y:S02]  /*10b80*/  SEL R83, R212, RZ, !P0 ;  /* 0x000000ffd4537207 */ /* 0x000fe40004000000 */
[----:B------:R-:W-:Y:S02]  /*10b90*/  SEL R222, R222, RZ, !P0 ;  /* 0x000000ffdede7207 */ /* 0x000fe40004000000 */
[----:B-----5:R-:W-:Y:S01]  /*10ba0*/  SHF.R.S32.HI R81, RZ, 0x1f, R24 ;  /* 0x0000001fff517819 */ /* 0x020fe20000011418 */
[----:B------:R-:W-:Y:S06]  /*10bb0*/  @P5 BRA `(.L_x_4619) ;  /* 0x0000000000b85947 */ /* 0x000fec0003800000 */
[----:B------:R-:W0:Y:S01]  /*10bc0*/  LDC R15, c[0x0][0xce8] ;  /* 0x00033a00ff0f7b82 */ /* 0x000e220000000800 */
        /* <DEDUP_REMOVED lines=12> */
[----:B0-----:R-:W-:-:S13]  /*10c90*/  ISETP.NE.AND P0, PT, R15, 0x1, PT ;  /* 0x000000010f00780c */ /* 0x001fda0003f05270 */
[----:B------:R-:W0:Y:S08]  /*10ca0*/  @P0 LDC R3, c[0x0][0xcec] ;  /* 0x00033b00ff030b82 */ /* 0x000e300000000800 */
[----:B------:R-:W2:Y:S01]  /*10cb0*/  @P0 LDC R11, c[0x0][0xcf0] ;  /* 0x00033c00ff0b0b82 */ /* 0x000ea20000000800 */
[----:B0-----:R-:W-:-:S04]  /*10cc0*/  @P0 IMAD.HI.U32 R6, R14, R3, RZ ;  /* 0x000000030e060227 */ /* 0x001fc800078e00ff */
        /* <DEDUP_REMOVED lines=19> */
[----:B------:R-:W-:Y:S01]  /*10e00*/  LEA.HI.X R11, R4, UR5, R3, 0x2, P0 ;  /* 0x00000005040b7c11 */ /* 0x000fe200080f1403 */
[----:B------:R-:W-:Y:S01]  /*10e10*/  VIADD R3, R31, 0x8 ;  /* 0x000000081f037836 */ /* 0x000fe20000000000 */
[----:B------:R-:W-:Y:S01]  /*10e20*/  ISETP.NE.AND P0, PT, R193, R30, PT ;  /* 0x0000001ec100720c */ /* 0x000fe20003f05270 */
[----:B------:R-:W-:Y:S03]  /*10e30*/  SHFL.IDX PT, R4, R10, RZ, 0x1c1f ;  /* 0x001c1fff0a047589 */ /* 0x000fe600000e0000 */
[-C--:B------:R-:W-:Y:S01]  /*10e40*/  ISETP.GE.OR P1, PT, R31, R14.reuse, P0 ;  /* 0x0000000e1f00720c */ /* 0x080fe20000726670 */
[----:B------:R-:W0:Y:S01]  /*10e50*/  SHFL.IDX PT, R5, R11, RZ, 0x1c1f ;  /* 0x001c1fff0b057589 */ /* 0x000e2200000e0000 */
[----:B------:R-:W-:-:S03]  /*10e60*/  ISETP.GE.OR P0, PT, R3, R14, P0 ;  /* 0x0000000e0300720c */ /* 0x000fc60000706670 */
[----:B------:R-:W2:Y:S08]  /*10e70*/  SHFL.IDX PT, R7, R11, 0x1, 0x1c1f ;  /* 0x003c1f000b077f89 */ /* 0x000eb000000e0000 */
[----:B0-----:R0:W-:Y:S04]  /*10e80*/  @!P1 ST.E desc[UR40][R4.64], R174 ;  /* 0x000000ae04009985 */ /* 0x0011e8000c101928 */
[----:B--2---:R0:W-:Y:S02]  /*10e90*/  @!P0 ST.E desc[UR40][R6.64], R175 ;  /* 0x000000af06008985 */ /* 0x0041e4000c101928 */
.L_x_4619:
[----:B------:R-:W2:Y:S01]  /*10ea0*/  LDC R85, c[0x0][0xce8] ;  /* 0x00033a00ff557b82 */ /* 0x000ea20000000800 */
[----:B------:R-:W-:Y:S01]  /*10eb0*/  ULDC.64 UR4, c[0x0][0xba0] ;  /* 0x0002e80000047ab9 */ /* 0x000fe20000000a00 */
[----:B0-----:R0:W5:Y:S01]  /*10ec0*/  LD.E.128 R4, desc[UR40][R20.64] ;  /* 0x0000002814047980 */ /* 0x001162000c101d00 */
[----:B------:R-:W-:-:S03]  /*10ed0*/  IMAD R3, R81, UR4, RZ ;  /* 0x0000000451037c24 */ /* 0x000fc6000f8e02ff */
[----:B------:R-:W5:Y:S02]  /*10ee0*/  LD.E.128 R8, desc[UR40][R8.64] ;  /* 0x0000002808087980 */ /* 0x000f64000c101d00 */
[----:B------:R-:W3:Y:S02]  /*10ef0*/  LDC R88, c[0x0][0xbc8] ;  /* 0x0002f200ff587b82 */ /* 0x000ee40000000800 */
[----:B------:R-:W5:Y:S04]  /*10f00*/  LD.E.128 R12, desc[UR40][R12.64] ;  /* 0x000000280c0c7980 */ /* 0x000f68000c101d00 */
[----:B------:R-:W5:Y:S04]  /*10f10*/  LD.E.128 R28, desc[UR40][R28.64] ;  /* 0x000000281c1c7980 */ /* 0x000f68000c101d00 */
[----:B------:R-:W5:Y:S04]  /*10f20*/  LD.E.128 R32, desc[UR40][R32.64] ;  /* 0x0000002820207980 */ /* 0x000f68000c101d00 */
[----:B------:R-:W5:Y:S01]  /*10f30*/  LD.E.128 R36, desc[UR40][R36.64] ;  /* 0x0000002824247980 */ /* 0x000f62000c101d00 */
[----:B--2---:R-:W-:Y:S01]  /*10f40*/  ISETP.NE.AND P1, PT, R85, 0x1, PT ;  /* 0x000000015500780c */ /* 0x004fe20003f25270 */
[----:B------:R-:W-:-:S02]  /*10f50*/  IMAD R3, R24, UR5, R3 ;  /* 0x0000000518037c24 */ /* 0x000fc4000f8e0203 */
[----:B------:R-:W5:Y:S01]  /*10f60*/  LD.E.128 R40, desc[UR40][R40.64] ;  /* 0x0000002828287980 */ /* 0x000f62000c101d00 */
[----:B0-----:R-:W-:Y:S01]  /*10f70*/  IMAD.WIDE.U32 R20, R24, UR4, RZ ;  /* 0x0000000418147c25 */ /* 0x001fe2000f8e00ff */
[----:B------:R-:W-:Y:S02]  /*10f80*/  ULDC.64 UR4, c[0x0][0xbe8] ;  /* 0x0002fa0000047ab9 */ /* 0x000fe40000000a00 */
[----:B------:R-:W5:Y:S04]  /*10f90*/  LD.E.128 R44, desc[UR40][R44.64] ;  /* 0x000000282c2c7980 */ /* 0x000f68000c101d00 */
[----:B------:R-:W5:Y:S02]  /*10fa0*/  LD.E.128 R48, desc[UR40][R48.64] ;  /* 0x0000002830307980 */ /* 0x000f64000c101d00 */
[----:B------:R-:W0:Y:S01]  /*10fb0*/  @P1 LDC R81, c[0x0][0xcec] ;  /* 0x00033b00ff511b82 */ /* 0x000e220000000800 */
[----:B------:R-:W-:Y:S01]  /*10fc0*/  IMAD.IADD R21, R21, 0x1, R3 ;  /* 0x0000000115157824 */ /* 0x000fe200078e0203 */
[----:B------:R-:W5:Y:S01]  /*10fd0*/  LD.E.128 R52, desc[UR40][R52.64] ;  /* 0x0000002834347980 */ /* 0x000f62000c101d00 */
[----:B------:R-:W-:-:S03]  /*10fe0*/  IMAD R24, R80, UR4, RZ ;  /* 0x0000000450187c24 */ /* 0x000fc6000f8e02ff */
[----:B------:R-:W5:Y:S02]  /*10ff0*/  LD.E.128 R56, desc[UR40][R56.64] ;  /* 0x0000002838387980 */ /* 0x000f64000c101d00 */
[----:B------:R-:W2:Y:S01]  /*11000*/  @P1 LDC R87, c[0x0][0xcf0] ;  /* 0x00033c00ff571b82 */ /* 0x000ea20000000800 */
        /* <DEDUP_REMOVED lines=10> */
[----:B---3--:R-:W-:Y:S01]  /*110b0*/  ISETP.GE.AND P0, PT, R217, R88, PT ;  /* 0x00000058d900720c */ /* 0x008fe20003f06270 */
[C---:B------:R-:W-:Y:S01]  /*110c0*/  IMAD R3, R83.reuse, UR5, R3 ;  /* 0x0000000553037c24 */ /* 0x040fe2000f8e0203 */
[----:B------:R-:W5:Y:S01]  /*110d0*/  LD.E.128 R72, desc[UR40][R72.64] ;  /* 0x0000002848487980 */ /* 0x000f62000c101d00 */
[----:B------:R-:W-:-:S03]  /*110e0*/  IMAD.WIDE.U32 R20, R83, UR4, R20 ;  /* 0x0000000453147c25 */ /* 0x000fc6000f8e0014 */
[----:B------:R-:W5:Y:S01]  /*110f0*/  LD.E.128 R76, desc[UR40][R76.64] ;  /* 0x000000284c4c7980 */ /* 0x000f62000c101d00 */
[----:B0-----:R-:W-:Y:S01]  /*11100*/  @P1 IMAD.HI.U32 R24, R82, R81, RZ ;  /* 0x0000005152181227 */ /* 0x001fe200078e00ff */
        /* <DEDUP_REMOVED lines=9> */
[----:B0-----:R-:W0:Y:S01]  /*111a0*/  FENCE.VIEW.ASYNC.S ;  /* 0x00000000000073c6 */ /* 0x001e220000000000 */
[----:B------:R-:W-:Y:S01]  /*111b0*/  IMAD.MOV.U32 R3, RZ, RZ, R82 ;  /* 0x000000ffff037224 */ /* 0x000fe200078e0052 */
[----:B--2---:R-:W-:Y:S01]  /*111c0*/  @P1 SHF.R.U32.HI R3, RZ, R87, R24 ;  /* 0x00000057ff031219 */ /* 0x004fe20000011618 */
        /* <DEDUP_REMOVED lines=40> */
[----:B0-----:R0:W-:Y:S01]  /*11450*/  SYNCS.ARRIVE.TRANS64.RED.A1T0 RZ, [R0+URZ], RZ ;  /* 0x000000ff00ff79a7 */ /* 0x0011e2000810043f */
[----:B------:R-:W-:Y:S02]  /*11460*/  SHF.R.S32.HI R93, RZ, 0x1f, R214 ;  /* 0x0000001fff5d7819 */ /* 0x000fe400000114d6 */
[----:B------:R-:W-:Y:S01]  /*11470*/  LOP3.LUT R24, R3, 0x20, R24, 0xe2, !PT ;  /* 0x0000002003187812 */ /* 0x000fe200078ee218 */
[----:B------:R0:W2:Y:S01]  /*11480*/  SHFL.IDX PT, R80, R89, RZ, 0x181f ;  /* 0x00181fff59507589 */ /* 0x0000a200000e0000 */
[----:B------:R-:W-:-:S02]  /*11490*/  SEL R3, RZ, 0x40, P0 ;  /* 0x00000040ff037807 */ /* 0x000fc40000000000 */
[----:B------:R-:W-:Y:S02]  /*114a0*/  ISETP.GE.AND P0, PT, R224, R88, PT ;  /* 0x00000058e000720c */ /* 0x000fe40003f06270 */
[----:B------:R-:W-:Y:S02]  /*114b0*/  LEA.HI.X R90, R20, UR5, R21, 0x1, P2 ;  /* 0x00000005145a7c11 */ /* 0x000fe400090f0c15 */
[----:B------:R-:W-:Y:S02]  /*114c0*/  LOP3.LUT R3, R24, R3, RZ, 0xfc, !PT ;  /* 0x0000000318037212 */ /* 0x000fe400078efcff */
[----:B------:R-:W-:Y:S01]  /*114d0*/  SEL R24, RZ, 0x80, P0 ;  /* 0x00000080ff187807 */ /* 0x000fe20000000000 */
[----:B------:R0:W3:Y:S01]  /*114e0*/  SHFL.IDX PT, R81, R90, RZ, 0x181f ;  /* 0x00181fff5a517589 */ /* 0x0000e200000e0000 */
[----:B------:R-:W-:Y:S02]  /*114f0*/  SHF.R.S32.HI R94, RZ, 0x1f, R215 ;  /* 0x0000001fff5e7819 */ /* 0x000fe400000114d7 */
[----:B------:R-:W-:-:S02]  /*11500*/  LOP3.LUT R24, R3, R24, RZ, 0xfc, !PT ;  /* 0x0000001803187212 */ /* 0x000fc400078efcff */
[----:B------:R-:W-:Y:S02]  /*11510*/  SHF.R.S32.HI R95, RZ, 0x1f, R216 ;  /* 0x0000001fff5f7819 */ /* 0x000fe400000114d8 */
[----:B------:R-:W-:Y:S01]  /*11520*/  SHF.R.S32.HI R96, RZ, 0x1f, R217 ;  /* 0x0000001fff607819 */ /* 0x000fe200000114d9 */
[----:B0-----:R-:W-:Y:S06]  /*11530*/  @P1 BRA `(.L_x_4621) ;  /* 0x00000000007c1947 */ /* 0x001fec0003800000 */
        /* <DEDUP_REMOVED lines=18> */
[----:B0-----:R-:W-:-:S03]  /*11660*/  @!P2 LEA R4, P5, R214, R80, 0x1 ;  /* 0x00000050d604a211 */ /* 0x001fc600078a08ff */
[----:B------:R4:W-:Y:S01]  /*11670*/  @!P3 ST.E.128 desc[UR40][R86.64], R40 ;  /* 0x000000285600b985 */ /* 0x0009e2000c101d28 */
[-C--:B------:R-:W-:Y:S02]  /*11680*/  @!P1 LEA R6, P6, R213, R80.reuse, 0x1 ;  /* 0x00000050d5069211 */ /* 0x080fe400078c08ff */
[-C--:B--2---:R-:W-:Y:S02]  /*11690*/  @P0 LEA R12, P3, R225, R80.reuse, 0x1 ;  /* 0x00000050e10c0211 */ /* 0x084fe400078608ff */
        /* <DEDUP_REMOVED lines=9> */
.L_x_4621:
[----:B------:R-:W-:Y:S05]  /*11730*/  BSYNC B1 ;  /* 0x0000000000017941 */ /* 0x000fea0003800000 */
.L_x_4620:
[----:B------:R-:W-:Y:S01]  /*11740*/  VIADD R0, R91, 0x20 ;  /* 0x000000205b007836 */ /* 0x000fe20000000000 */
[----:B----45:R0:W4:Y:S04]  /*11750*/  SHFL.IDX PT, R7, R90, 0x1, 0x181f ;  /* 0x00381f005a077f89 */ /* 0x03012800000e0000 */
[----:B------:R-:W-:Y:S01]  /*11760*/  ISETP.GE.AND P0, PT, R0, R92, PT ;  /* 0x0000005c0000720c */ /* 0x000fe20003f06270 */
[----:B------:R0:W0:-:S12]  /*11770*/  SHFL.IDX PT, R6, R89, 0x1, 0x181f ;  /* 0x00381f0059067f89 */ /* 0x00001800000e0000 */
[----:B------:R-:W-:Y:S05]  /*11780*/  @P0 BRA `(.L_x_4622) ;  /* 0x0000000c00f00947 */ /* 0x000fea0003800000 */
        /* <DEDUP_REMOVED lines=33> */
.L_x_4617:
[----:B------:R-:W3:Y:S01]  /*119a0*/  S2R R0, SR_TID.X ;  /* 0x0000000000007919 */ /* 0x000ee20000002100 */
[----:B------:R-:W-:Y:S01]  /*119b0*/  ULDC.64 UR4, c[0x0][0xd00] ;  /* 0x0003400000047ab9 */ /* 0x000fe20000000a00 */
[----:B------:R-:W-:Y:S01]  /*119c0*/  IMAD.MOV.U32 R3, RZ, RZ, RZ ;  /* 0x000000ffff037224 */ /* 0x000fe200078e00ff */
[----:B------:R-:W-:Y:S01]  /*119d0*/  ISETP.NE.U32.AND P0, PT, RZ, UR4, PT ;  /* 0x00000004ff007c0c */ /* 0x000fe2000bf05070 */
[----:B------:R-:W4:Y:S01]  /*119e0*/  LDC R29, c[0x0][0xce8] ;  /* 0x00033a00ff1d7b82 */ /* 0x000f220000000800 */
        /* <DEDUP_REMOVED lines=8> */
[----:B------:R-:W-:Y:S01]  /*11a70*/  ULDC UR4, c[0x0][0xb88] ;  /* 0x0002e20000047ab9 */ /* 0x000fe20000000800 */
[----:B---3--:R-:W-:-:S02]  /*11a80*/  VIADD R6, R0, 0xffffff80 ;  /* 0xffffff8000067836 */ /* 0x008fc40000000000 */
[----:B------:R-:W-:Y:S01]  /*11a90*/  @P1 IADD3.X R211, R211, UR5, RZ, P2, !PT ;  /* 0x00000005d3d31c10 */ /* 0x000fe200097fe4ff */
[----:B------:R-:W-:-:S06]  /*11aa0*/  IMAD.U32 R0, RZ, RZ, UR4 ;  /* 0x00000004ff007e24 */ /* 0x000fcc000f8e00ff */
[----:B------:R0:W5:Y:S01]  /*11ab0*/  @P1 LDG.E R0, desc[UR40][R210.64] ;  /* 0x00000028d2001981 */ /* 0x000162000c1e1900 */
[----:B------:R-:W-:Y:S01]  /*11ac0*/  ISETP.GE.AND P2, PT, R6, 0x40, PT ;  /* 0x000000400600780c */ /* 0x000fe20003f46270 */
[----:B------:R-:W-:-:S12]  /*11ad0*/  @P1 BRA `(.L_x_4623) ;  /* 0x0000000000101947 */ /* 0x000fd80003800000 */
[----:B------:R-:W-:Y:S05]  /*11ae0*/  @!P0 BRA `(.L_x_4623) ;  /* 0x00000000000c8947 */ /* 0x000fea0003800000 */
[----:B------:R-:W3:Y:S04]  /*11af0*/  LDG.E R7, desc[UR40][R4.64] ;  /* 0x0000002804077981 */ /* 0x000ee8000c1e1900 */
[----:B-----5:R-:W3:Y:S02]  /*11b00*/  LDG.E R0, desc[UR40][R4.64+0x4] ;  /* 0x0000042804007981 */ /* 0x020ee4000c1e1900 */
[----:B---3--:R-:W-:-:S07]  /*11b10*/  IMAD.IADD R0, R0, 0x1, -R7 ;  /* 0x0000000100007824 */ /* 0x008fce00078e0a07 */
.L_x_4623:
[----:B------:R-:W-:Y:S01]  /*11b20*/  BSSY B1, `(.L_x_4624) ;  /* 0x000002e000017945 */ /* 0x000fe20003800000 */
[----:B------:R-:W-:Y:S02]  /*11b30*/  SHF.R.S32.HI R13, RZ, 0x1f, R209 ;  /* 0x0000001fff0d7819 */ /* 0x000fe400000114d1 */
[----:B------:R-:W-:Y:S02]  /*11b40*/  SEL R15, R212, RZ, !P0 ;  /* 0x000000ffd40f7207 */ /* 0x000fe40004000000 */
[----:B------:R-:W-:Y:S02]  /*11b50*/  SEL R222, R222, RZ, !P0 ;  /* 0x000000ffdede7207 */ /* 0x000fe40004000000 */
[----:B-----5:R-:W-:Y:S01]  /*11b60*/  SHF.R.S32.HI R10, RZ, 0x1f, R3 ;  /* 0x0000001fff0a7819 */ /* 0x020fe20000011403 */
[----:B------:R-:W-:Y:S06]  /*11b70*/  @P2 BRA `(.L_x_4625) ;  /* 0x0000000000a02947 */ /* 0x000fec0003800000 */
[----:B0-----:R-:W0:Y:S01]  /*11b80*/  S2R R4, SR_TID.X ;  /* 0x0000000000047919 */ /* 0x001e220000002100 */
[----:B------:R-:W3:Y:S02]  /*11b90*/  LDC R11, c[0x0][0xce8] ;  /* 0x00033a00ff0b7b82 */ /* 0x000ee40000000800 */
[----:B---3--:R-:W-:Y:S02]  /*11ba0*/  IMAD R5, R0, R11, RZ ;  /* 0x0000000b00057224 */ /* 0x008fe400078e02ff */
[----:B0-----:R-:W-:-:S04]  /*11bb0*/  IMAD R4, R219, 0x40, R4 ;  /* 0x00000040db047824 */ /* 0x001fc800078e0204 */
[----:B------:R-:W-:-:S05]  /*11bc0*/  VIADD R12, R4, 0xffffff80 ;  /* 0xffffff80040c7836 */ /* 0x000fca0000000000 */
        /* <DEDUP_REMOVED lines=9> */
[----:B------:R-:W0:Y:S08]  /*11c60*/  @P0 LDC R9, c[0x0][0xcec] ;  /* 0x00033b00ff090b82 */ /* 0x000e300000000800 */
[----:B------:R-:W3:Y:S01]  /*11c70*/  @P0 LDC R21, c[0x0][0xcf0] ;  /* 0x00033c00ff150b82 */ /* 0x000ee20000000800 */
[----:B0-----:R-:W-:-:S04]  /*11c80*/  @P0 IMAD.HI.U32 R6, R12, R9, RZ ;  /* 0x000000090c060227 */ /* 0x001fc800078e00ff */
[----:B------:R-:W-:Y:S01]  /*11c90*/  IMAD R9, R209, UR5, R8 ;  /* 0x00000005d1097c24 */ /* 0x000fe2000f8e0208 */
[----:B------:R-:W-:Y:S01]  /*11ca0*/  ULDC.64 UR4, c[0x0][0xc98] ;  /* 0x0003260000047ab9 */ /* 0x000fe20000000a00 */
[----:B---3--:R-:W-:Y:S02]  /*11cb0*/  @P0 SHF.R.U32.HI R7, RZ, R21, R6 ;  /* 0x00000015ff070219 */ /* 0x008fe40000011606 */
        /* <DEDUP_REMOVED lines=20> */
.L_x_4625:
[----:B------:R-:W-:Y:S05]  /*11e00*/  BSYNC B1 ;  /* 0x0000000000017941 */ /* 0x000fea0003800000 */
.L_x_4624:
[----:B----4-:R-:W-:Y:S01]  /*11e10*/  ISETP.NE.AND P0, PT, R29, 0x1, PT ;  /* 0x000000011d00780c */ /* 0x010fe20003f05270 */
[----:B--2---:R-:W2:Y:S01]  /*11e20*/  LDC R24, c[0x0][0xbc8] ;  /* 0x0002f200ff187b82 */ /* 0x004ea20000000800 */
[----:B------:R-:W-:Y:S01]  /*11e30*/  ULDC.64 UR4, c[0x0][0xba0] ;  /* 0x0002e80000047ab9 */ /* 0x000fe20000000a00 */
[----:B------:R-:W-:Y:S01]  /*11e40*/  IMAD R31, R0, R29, RZ ;  /* 0x0000001d001f7224 */ /* 0x000fe200078e02ff */
[----:B------:R-:W-:Y:S01]  /*11e50*/  BSSY B1, `(.L_x_4626) ;  /* 0x000006b000017945 */ /* 0x000fe20003800000 */
[----:B---3--:R-:W-:Y:S01]  /*11e60*/  IMAD R6, R10, UR4, RZ ;  /* 0x000000040a067c24 */ /* 0x008fe2000f8e02ff */
[----:B------:R-:W-:Y:S01]  /*11e70*/  SHF.R.S32.HI R32, RZ, 0x1f, R214 ;  /* 0x0000001fff207819 */ /* 0x000fe200000114d6 */
[C---:B0-----:R-:W-:Y:S01]  /*11e80*/  IMAD.WIDE.U32 R4, R3.reuse, UR4, RZ ;  /* 0x0000000403047c25 */ /* 0x041fe2000f8e00ff */
[----:B------:R-:W-:Y:S02]  /*11e90*/  SHF.R.S32.HI R33, RZ, 0x1f, R215 ;  /* 0x0000001fff217819 */ /* 0x000fe400000114d7 */
[----:B------:R-:W-:Y:S01]  /*11ea0*/  SHF.R.S32.HI R34, RZ, 0x1f, R216 ;  /* 0x0000001fff227819 */ /* 0x000fe200000114d8 */
[----:B------:R-:W-:Y:S01]  /*11eb0*/  IMAD R3, R3, UR5, R6 ;  /* 0x0000000503037c24 */ /* 0x000fe2000f8e0206 */
[----:B------:R-:W-:Y:S01]  /*11ec0*/  ULDC.64 UR4, c[0x0][0xbe8] ;  /* 0x0002fa0000047ab9 */ /* 0x000fe20000000a00 */
[----:B------:R-:W0:Y:S01]  /*11ed0*/  @P0 LDC R7, c[0x0][0xcec] ;  /* 0x00033b00ff070b82 */ /* 0x000e220000000800 */
[----:B------:R-:W-:Y:S01]  /*11ee0*/  IMAD R6, R13, UR4, RZ ;  /* 0x000000040d067c24 */ /* 0x000fe2000f8e02ff */
[----:B------:R-:W-:Y:S01]  /*11ef0*/  SHF.R.S32.HI R35, RZ, 0x1f, R217 ;  /* 0x0000001fff237819 */ /* 0x000fe200000114d9 */
[----:B------:R-:W-:-:S02]  /*11f00*/  IMAD.IADD R5, R5, 0x1, R3 ;  /* 0x0000000105057824 */ /* 0x000fc400078e0203 */
[C---:B------:R-:W-:Y:S02]  /*11f10*/  IMAD R3, R209.reuse, UR5, R6 ;  /* 0x00000005d1037c24 */ /* 0x040fe4000f8e0206 */
[----:B------:R-:W-:Y:S01]  /*11f20*/  IMAD.WIDE.U32 R4, R209, UR4, R4 ;  /* 0x00000004d1047c25 */ /* 0x000fe2000f8e0004 */
[----:B------:R-:W3:Y:S01]  /*11f30*/  @P0 LDC R9, c[0x0][0xcf0] ;  /* 0x00033c00ff090b82 */ /* 0x000ee20000000800 */
[----:B------:R-:W-:Y:S02]  /*11f40*/  ULDC.64 UR4, c[0x0][0xbf0] ;  /* 0x0002fc0000047ab9 */ /* 0x000fe40000000a00 */
[----:B------:R-:W-:Y:S01]  /*11f50*/  IMAD R6, R220, 0x20, R221 ;  /* 0x00000020dc067824 */ /* 0x000fe200078e02dd */
[-C--:B--2---:R-:W-:Y:S01]  /*11f60*/  ISETP.GE.AND P1, PT, R217, R24.reuse, PT ;  /* 0x00000018d900720c */ /* 0x084fe20003f26270 */
[----:B------:R-:W-:Y:S01]  /*11f70*/  IMAD.IADD R5, R5, 0x1, R3 ;  /* 0x0000000105057824 */ /* 0x000fe200078e0203 */
[-C--:B------:R-:W-:Y:S01]  /*11f80*/  ISETP.GE.AND P2, PT, R189, R24.reuse, PT ;  /* 0x00000018bd00720c */ /* 0x080fe20003f46270 */
[----:B------:R-:W-:Y:S01]  /*11f90*/  IMAD R3, R222, UR4, RZ ;  /* 0x00000004de037c24 */ /* 0x000fe2000f8e02ff */
[----:B------:R-:W-:Y:S01]  /*11fa0*/  SEL R10, RZ, 0xffffffff, P1 ;  /* 0xffffffffff0a7807 */ /* 0x000fe20000800000 */
[----:B------:R-:W-:Y:S01]  /*11fb0*/  IMAD R8, R219, 0x40, R6 ;  /* 0x00000040db087824 */ /* 0x000fe200078e0206 */
[----:B------:R-:W-:Y:S01]  /*11fc0*/  ISETP.GE.AND P1, PT, R215, R24, PT ;  /* 0x00000018d700720c */ /* 0x000fe20003f26270 */
[----:B------:R-:W-:-:S02]  /*11fd0*/  IMAD R3, R15, UR5, R3 ;  /* 0x000000050f037c24 */ /* 0x000fc4000f8e0203 */
[----:B------:R-:W-:Y:S01]  /*11fe0*/  IMAD.WIDE.U32 R4, R15, UR4, R4 ;  /* 0x000000040f047c25 */ /* 0x000fe2000f8e0004 */
[----:B------:R-:W-:Y:S01]  /*11ff0*/  SEL R11, RZ, 0xffffffff, P1 ;  /* 0xffffffffff0b7807 */ /* 0x000fe20000800000 */
[----:B------:R-:W-:Y:S02]  /*12000*/  ULDC.64 UR4, c[0x0][0xbe0] ;  /* 0x0002f80000047ab9 */ /* 0x000fe40000000a00 */
[----:B0-----:R-:W-:Y:S01]  /*12010*/  @P0 IMAD.HI.U32 R6, R8, R7, RZ ;  /* 0x0000000708060227 */ /* 0x001fe200078e00ff */
[----:B------:R-:W-:Y:S02]  /*12020*/  SEL R7, RZ, 0x1, P2 ;  /* 0x00000001ff077807 */ /* 0x000fe40001000000 */
[----:B------:R-:W-:Y:S01]  /*12030*/  ISETP.GE.AND P2, PT, R216, R24, PT ;  /* 0x00000018d800720c */ /* 0x000fe20003f46270 */
[----:B------:R-:W-:Y:S02]  /*12040*/  IMAD.SHL.U32 R10, R10, 0x2, RZ ;  /* 0x000000020a0a7824 */ /* 0x000fe400078e00ff */
[----:B------:R-:W-:-:S02]  /*12050*/  IMAD.IADD R5, R5, 0x1, R3 ;  /* 0x0000000105057824 */ /* 0x000fc400078e0203 */
        /* <DEDUP_REMOVED lines=9> */
[-C--:B------:R-:W-:Y:S02]  /*120f0*/  ISETP.GE.AND P0, PT, R214, R24.reuse, PT ;  /* 0x00000018d600720c */ /* 0x080fe40003f06270 */
[----:B------:R-:W-:Y:S01]  /*12100*/  ISETP.GE.AND P2, PT, R224, R24, PT ;  /* 0x00000018e000720c */ /* 0x000fe20003f46270 */
[----:B------:R-:W-:-:S02]  /*12110*/  IMAD.SHL.U32 R10, R10, 0x4, RZ ;  /* 0x000000040a0a7824 */ /* 0x000fc400078e00ff */
        /* <DEDUP_REMOVED lines=21> */
[----:B------:R-:W-:Y:S01]  /*12270*/  IMAD.IADD R3, R5, 0x1, R3 ;  /* 0x0000000105037824 */ /* 0x000fe200078e0203 */
[----:B------:R-:W-:-:S02]  /*12280*/  LEA R20, P1, R4, UR4, 0x1 ;  /* 0x0000000404147c11 */ /* 0x000fc4000f8208ff */
        /* <DEDUP_REMOVED lines=39> */
.L_x_4627:
[----:B------:R-:W-:Y:S05]  /*12500*/  BSYNC B1 ;  /* 0x0000000000017941 */ /* 0x000fea0003800000 */
.L_x_4626:
        /* <DEDUP_REMOVED lines=27> */
[-C--:B0-----:R-:W-:Y:S02]  /*126c0*/  @P0 LEA R20, P3, R225, R6.reuse, 0x1 ;  /* 0x00000006e1140211 */ /* 0x081fe400078608ff */
        /* <DEDUP_REMOVED lines=8> */
.L_x_4622:
[----:B------:R-:W-:Y:S05]  /*12750*/  BSYNC B0 ;  /* 0x0000000000007941 */ /* 0x000fea0003800000 */
.L_x_4616:
[----:B------:R-:W-:Y:S02]  /*12760*/  ULDC UR4, c[0x0][0xd3c] ;  /* 0x00034f0000047ab9 */ /* 0x000fe40000000800 */
[----:B------:R-:W-:-:S13]  /*12770*/  ISETP.GE.AND P0, PT, R27, UR4, PT ;  /* 0x000000041b007c0c */ /* 0x000fda000bf06270 */
[----:B------:R-:W-:Y:S05]  /*12780*/  @!P0 BRA `(.L_x_4628) ;  /* 0xfffffee800b08947 */ /* 0x000fea000383ffff */
[----:B------:R-:W-:Y:S05]  /*12790*/  BRA `(.L_x_4515) ;  /* 0x0000009800c47947 */ /* 0x000fea0003800000 */
.L_x_4513:
        /* <DEDUP_REMOVED lines=18> */
.L_x_4629:
        /* <DEDUP_REMOVED lines=42> */
.L_x_4635:
        /* <DEDUP_REMOVED lines=12> */
.L_x_4634:
[----:B------:R-:W-:Y:S05]  /*12c20*/  BSYNC B0 ;  /* 0x0000000000007941 */ /* 0x000fea0003800000 */
.L_x_4633:
        /* <DEDUP_REMOVED lines=22> */
.L_x_4631:
        /* <DEDUP_REMOVED lines=16> */
.L_x_4636:
        /* <DEDUP_REMOVED lines=25> */
.L_x_4632:
[----:B------:R-:W-:Y:S02]  /*13020*/  IMAD.MOV.U32 R17, RZ, RZ, RZ ;  /* 0x000000ffff117224 */ /* 0x000fe400078e00ff */
[----:B------:R-:W-:Y:S02]  /*13030*/  IMAD.U32 R16, RZ, RZ, UR6 ;  /* 0x00000006ff107e24 */ /* 0x000fe4000f8e00ff */
[----:B------:R-:W-:-:S07]  /*13040*/  IMAD.MOV.U32 R18, RZ, RZ, RZ ;  /* 0x000000ffff127224 */ /* 0x000fce00078e00ff */
.L_x_4637:
[----:B------:R-:W-:-:S13]  /*13050*/  ISETP.NE.AND P0, PT, R5, RZ, PT ;  /* 0x000000ff0500720c */ /* 0x000fda0003f05270 */
[----:B------:R-:W0:Y:S01]  /*13060*/  @!P0 S2R R3, SR_CgaCtaId ;  /* 0x0000000000038919 */ /* 0x000e220000008800 */
[----:B------:R-:W-:-:S04]  /*13070*/  @!P0 MOV R0, 0x400 ;  /* 0x0000040000008802 */ /* 0x000fc80000000f00 */
[----:B0-----:R-:W-:-:S05]  /*13080*/  @!P0 LEA R0, R3, R0, 0x18 ;  /* 0x0000000003008211 */ /* 0x001fca00078ec0ff */
[----:B------:R2:W-:Y:S01]  /*13090*/  @!P0 STS.128 [R0+0x388d0], R16 ;  /* 0x0388d01000008388 */ /* 0x0005e20000000c00 */
[----:B------:R-:W-:Y:S06]  /*130a0*/  BAR.ARV 0x5, 0x180 ;  /* 0x0146000000007b1d */ /* 0x000fec0000002000 */
.L_x_4630:
        /* <DEDUP_REMOVED lines=31> */
[----:B------:R-:W-:Y:S01]  /*132a0*/  STL [R1+0x20], R2 ;  /* 0x0000200201007387 */ /* 0x000fe20000100800 */
[C---:B------:R-:W-:Y:S02]  /*132b0*/  LOP3.LUT R4, R0.reuse, 0x100, RZ, 0xfc, !PT ;  /* 0x0000010000047812 */ /* 0x040fe400078efcff */
[C---:B-1----:R-:W-:Y:S01]  /*132c0*/  LOP3.LUT R3, R0.reuse, 0x80, RZ, 0xfc, !PT ;  /* 0x0000008000037812 */ /* 0x042fe200078efcff */
[----:B------:R-:W-:Y:S01]  /*132d0*/  STL [R1+0x10], RZ ;  /* 0x000010ff01007387 */ /* 0x000fe20000100800 */
[----:B------:R-:W-:-:S03]  /*132e0*/  LOP3.LUT R3, R0, 0x140, RZ, 0xfc, !PT ;  /* 0x0000014000037812 */ /* 0x000fc600078efcff */
[----:B------:R-:W-:Y:S04]  /*132f0*/  STL [R1+0xc], RZ ;  /* 0x00000cff01007387 */ /* 0x000fe80000100800 */
[----:B------:R0:W-:Y:S02]  /*13300*/  STL [R1+0x1c], R2 ;  /* 0x00001c0201007387 */ /* 0x0001e40000100800 */
[C---:B0-----:R-:W-:Y:S02]  /*13310*/  LOP3.LUT R2, R0.reuse, 0xc0, RZ, 0xfc, !PT ;  /* 0x000000c000027812 */ /* 0x041fe400078efcff */
[C---:B------:R-:W-:Y:S02]  /*13320*/  LOP3.LUT R2, R0.reuse, 0x180, RZ, 0xfc, !PT ;  /* 0x0000018000027812 */ /* 0x040fe400078efcff */
[----:B------:R-:W-:-:S07]  /*13330*/  LOP3.LUT R0, R0, 0x1c0, RZ, 0xfc, !PT ;  /* 0x000001c000007812 */ /* 0x000fce00078efcff */
.L_x_4808:
[----:B01----:R-:W0:Y:S02]  /*13340*/  LDC.64 R2, c[0x0][0xd88] ;  /* 0x00036200ff027b82 */ /* 0x003e240000000a00 */
[----:B0-----:R-:W-:-:S05]  /*13350*/  IMAD.WIDE R2, R19, 0x4, R2 ;  /* 0x0000000413027825 */ /* 0x001fca00078e0202 */
[----:B--2---:R-:W2:Y:S01]  /*13360*/  LDG.E R15, desc[UR40][R2.64] ;  /* 0x00000028020f7981 */ /* 0x004ea2000c1e1900 */
[----:B------:R-:W-:Y:S05]  /*13370*/  YIELD ;  /* 0x0000000000007946 */ /* 0x000fea0003800000 */
[----:B------:R-:W-:Y:S01]  /*13380*/  ULDC.64 UR4, c[0x0][0xb20] ;  /* 0x0002c80000047ab9 */ /* 0x000fe20000000a00 */
[----:B---3--:R-:W-:Y:S01]  /*13390*/  IMAD.MOV.U32 R0, RZ, RZ, RZ ;  /* 0x000000ffff007224 */ /* 0x008fe200078e00ff */
[----:B------:R-:W-:Y:S02]  /*133a0*/  ISETP.NE.U32.AND P0, PT, RZ, UR4, PT ;  /* 0x00000004ff007c0c */ /* 0x000fe4000bf05070 */
[----:B------:R-:W-:Y:S01]  /*133b0*/  CS2R R8, SRZ ;  /* 0x0000000000087805 */ /* 0x000fe2000001ff00 */
[----:B------:R-:W-:Y:S01]  /*133c0*/  ULDC.64 UR10, c[0x0][0xb10] ;  /* 0x0002c400000a7ab9 */ /* 0x000fe20000000a00 */
        /* <DEDUP_REMOVED lines=20> */
[----:B------:R-:W-:Y:S02]  /*13510*/  ISETP.NE.U32.AND P1, PT, RZ, UR8, PT ;  /* 0x00000008ff007c0c */ /* 0x000fe4000bf25070 */
[----:B-1----:R-:W-:-:S02]  /*13520*/  IADD3 R2, P4, R14, UR4, RZ ;  /* 0x000000040e027c10 */ /* 0x002fc4000ff9e0ff */
[----:B------:R-:W-:Y:S02]  /*13530*/  ISETP.NE.AND.EX P0, PT, RZ, UR7, PT, P0 ;  /* 0x00000007ff007c0c */ /* 0x000fe4000bf05300 */
[C---:B------:R-:W-:Y:S02]  /*13540*/  IADD3.X R3, R13.reuse, UR5, RZ, P4, !PT ;  /* 0x000000050d037c10 */ /* 0x040fe4000a7fe4ff */
[C---:B0-----:R-:W-:Y:S02]  /*13550*/  IADD3 R4, P4, R14.reuse, UR8, RZ ;  /* 0x000000080e047c10 */ /* 0x041fe4000ff9e0ff */
[----:B------:R-:W-:Y:S01]  /*13560*/  ISETP.NE.AND.EX P1, PT, RZ, UR9, PT, P1 ;  /* 0x00000009ff007c0c */ /* 0x000fe2000bf25310 */
[----:B------:R-:W2:Y:S01]  /*13570*/  @P2 LDG.E R8, desc[UR40][R2.64] ;  /* 0x0000002802082981 */ /* 0x000ea2000c1e1900 */
[----:B------:R-:W-:Y:S01]  /*13580*/  IADD3.X R5, R13, UR9, RZ, P4, !PT ;  /* 0x000000090d057c10 */ /* 0x000fe2000a7fe4ff */
[----:B------:R-:W-:Y:S01]  /*13590*/  ULDC UR4, c[0x0][0x288] ;  /* 0x0000a20000047ab9 */ /* 0x000fe20000000800 */
[----:B------:R-:W-:-:S02]  /*135a0*/  @P3 IADD3 R10, P4, R14, UR10, RZ ;  /* 0x0000000a0e0a3c10 */ /* 0x000fc4000ff9e0ff */
[----:B------:R-:W-:Y:S02]  /*135b0*/  IADD3 R6, P5, R14, UR6, RZ ;  /* 0x000000060e067c10 */ /* 0x000fe4000ffbe0ff */
[C---:B------:R-:W-:Y:S02]  /*135c0*/  @P3 IADD3.X R11, R13.reuse, UR11, RZ, P4, !PT ;  /* 0x0000000b0d0b3c10 */ /* 0x040fe4000a7fe4ff */
[----:B------:R-:W-:-:S03]  /*135d0*/  IADD3.X R7, R13, UR7, RZ, P5, !PT ;  /* 0x000000070d077c10 */ /* 0x000fc6000affe4ff */
        /* <DEDUP_REMOVED lines=22> */
.L_x_4639:
[----:B------:R-:W-:Y:S01]  /*13740*/  IMAD.MOV.U32 R11, RZ, RZ, R15 ;  /* 0x000000ffff0b7224 */ /* 0x000fe200078e000f */
[----:B------:R-:W-:Y:S01]  /*13750*/  ULDC.64 UR4, c[0x0][0xb18] ;  /* 0x0002c60000047ab9 */ /* 0x000fe20000000a00 */
[----:B0----5:R-:W-:Y:S01]  /*13760*/  IMAD.IADD R2, R12, 0x1, R0 ;  /* 0x000000010c027824 */ /* 0x021fe200078e0200 */
[----:B------:R-:W-:Y:S02]  /*13770*/  ISETP.NE.U32.AND P2, PT, RZ, UR4, PT ;  /* 0x00000004ff007c0c */ /* 0x000fe4000bf45070 */
[----:B------:R0:W-:Y:S02]  /*13780*/  STL [R1+0x14], R11 ;  /* 0x0000140b01007387 */ /* 0x0001e40000100800 */
[----:B------:R-:W-:Y:S02]  /*13790*/  ISETP.NE.AND.EX P2, PT, RZ, UR5, PT, P2 ;  /* 0x00000005ff007c0c */ /* 0x000fe4000bf45320 */
[----:B------:R0:W-:Y:S11]  /*137a0*/  STL [R1+0x28], R2 ;  /* 0x0000280201007387 */ /* 0x0001f60000100800 */
[----:B0-----:R-:W-:Y:S05]  /*137b0*/  @!P2 BRA `(.L_x_4640) ;  /* 0x000000000010a947 */ /* 0x001fea0003800000 */
[----:B------:R-:W-:-:S04]  /*137c0*/  IADD3 R2, P0, R14, UR4, RZ ;  /* 0x000000040e027c10 */ /* 0x000fc8000ff1e0ff */
[----:B------:R-:W-:-:S05]  /*137d0*/  IADD3.X R3, R13, UR5, RZ, P0, !PT ;  /* 0x000000050d037c10 */ /* 0x000fca00087fe4ff */
[----:B------:R0:W5:Y:S01]  /*137e0*/  LDG.E R8, desc[UR40][R2.64] ;  /* 0x0000002802087981 */ /* 0x000162000c1e1900 */
[----:B------:R-:W-:Y:S05]  /*137f0*/  BRA `(.L_x_4641) ;  /* 0x0000000000107947 */ /* 0x000fea0003800000 */
.L_x_4640:
[----:B------:R-:W-:Y:S05]  /*13800*/  @!P0 BRA `(.L_x_4641) ;  /* 0x00000000000c8947 */ /* 0x000fea0003800000 */
[----:B------:R-:W2:Y:S04]  /*13810*/  LDG.E R8, desc[UR40][R6.64] ;  /* 0x0000002806087981 */ /* 0x000ea8000c1e1900 */
[----:B------:R-:W2:Y:S02]  /*13820*/  LDG.E R6, desc[UR40][R6.64+0x4] ;  /* 0x0000042806067981 */ /* 0x000ea4000c1e1900 */
[----:B--2---:R-:W-:-:S07]  /*13830*/  IMAD.IADD R8, R6, 0x1, -R8 ;  /* 0x0000000106087824 */ /* 0x004fce00078e0a08 */
.L_x_4641:
[----:B0-----:R-:W2:Y:S01]  /*13840*/  @P1 LDG.E R2, desc[UR40][R4.64] ;  /* 0x0000002804021981 */ /* 0x001ea2000c1e1900 */
[----:B-----5:R-:W-:-:S03]  /*13850*/  IMAD.IADD R0, R8, 0x1, -R0 ;  /* 0x0000000108007824 */ /* 0x020fc600078e0a00 */
[----:B------:R-:W2:Y:S01]  /*13860*/  @P1 LDG.E R4, desc[UR40][R4.64+0x4] ;  /* 0x0000042804041981 */ /* 0x000ea2000c1e1900 */
[----:B------:R-:W-:Y:S01]  /*13870*/  BSSY B0, `(.L_x_4642) ;  /* 0x00001c7000007945 */ /* 0x000fe20003800000 */
[----:B--2---:R-:W-:-:S04]  /*13880*/  @P1 IMAD.IADD R10, R4, 0x1, -R2 ;  /* 0x00000001040a1824 */ /* 0x004fc800078e0a02 */
[----:B------:R-:W-:-:S04]  /*13890*/  IMAD.IADD R3, R0, 0x1, R10 ;  /* 0x0000000100037824 */ /* 0x000fc800078e020a */
[----:B------:R-:W-:Y:S01]  /*138a0*/  VIADD R2, R3, 0x3f ;  /* 0x0000003f03027836 */ /* 0x000fe20000000000 */
[----:B------:R0:W-:Y:S04]  /*138b0*/  STL [R1+0x64], R3 ;  /* 0x0000640301007387 */ /* 0x0001e80000100800 */
[----:B0-----:R-:W-:-:S04]  /*138c0*/  SHF.R.S32.HI R3, RZ, 0x1f, R2 ;  /* 0x0000001fff037819 */ /* 0x001fc80000011402 */
[----:B------:R-:W-:-:S04]  /*138d0*/  LEA.HI R3, R3, R2, RZ, 0x6 ;  /* 0x0000000203037211 */ /* 0x000fc800078f30ff */
[----:B------:R-:W-:-:S04]  /*138e0*/  LOP3.LUT R2, R3, 0xffffffc0, RZ, 0xc0, !PT ;  /* 0xffffffc003027812 */ /* 0x000fc800078ec0ff */
[----:B------:R-:W-:Y:S01]  /*138f0*/  VIADDMNMX R10, R2, -R0, R10, PT ;  /* 0x80000000020a7246 */ /* 0x000fe2000380010a */
[----:B------:R-:W-:-:S05]  /*13900*/  IMAD.MOV R2, RZ, RZ, -R0 ;  /* 0x000000ffff027224 */ /* 0x000fca00078e0a00 */
[----:B------:R-:W-:-:S04]  /*13910*/  VIMNMX R2, RZ, R2, !PT ;  /* 0x00000002ff027248 */ /* 0x000fc80007fe0100 */
[----:B------:R-:W-:Y:S02]  /*13920*/  ISETP.GT.AND P0, PT, R10, R2, PT ;  /* 0x000000020a00720c */ /* 0x000fe40003f04270 */
[----:B------:R-:W-:-:S11]  /*13930*/  SHF.R.U32.HI R2, RZ, 0x6, R2 ;  /* 0x00000006ff027819 */ /* 0x000fd60000011602 */
[----:B------:R-:W-:-:S05]  /*13940*/  @P0 VIADD R10, R10, 0x3f ;  /* 0x0000003f0a0a0836 */ /* 0x000fca0000000000 */
[----:B------:R-:W-:-:S04]  /*13950*/  @P0 SHF.R.S32.HI R0, RZ, 0x1f, R10 ;  /* 0x0000001fff000819 */ /* 0x000fc8000001140a */
[----:B------:R-:W-:Y:S02]  /*13960*/  @P0 LEA.HI R10, R0, R10, RZ, 0x6 ;  /* 0x0000000a000a0211 */ /* 0x000fe400078f30ff */
[----:B------:R-:W-:Y:S01]  /*13970*/  SHF.R.S32.HI R0, RZ, 0x6, R3 ;  /* 0x00000006ff007819 */ /* 0x000fe20000011403 */
[----:B------:R-:W-:Y:S01]  /*13980*/  IMAD.MOV.U32 R7, RZ, RZ, R2 ;  /* 0x000000ffff077224 */ /* 0x000fe200078e0002 */
[----:B------:R-:W-:-:S03]  /*13990*/  @P0 SHF.R.S32.HI R7, RZ, 0x6, R10 ;  /* 0x00000006ff070819 */ /* 0x000fc6000001140a */
[----:B------:R0:W-:Y:S01]  /*139a0*/  STL [R1+0x3c], R0 ;  /* 0x00003c0001007387 */ /* 0x0001e20000100800 */
[----:B------:R-:W-:Y:S02]  /*139b0*/  ISETP.GT.AND P2, PT, R7, R2, PT ;  /* 0x000000020700720c */ /* 0x000fe40003f44270 */
[----:B------:R-:W-:-:S11]  /*139c0*/  PLOP3.LUT P0, PT, PT, PT, PT, 0x80, 0x0 ;  /* 0x000000000000781c */ /* 0x000fd60003f0f070 */
        /* <DEDUP_REMOVED lines=8> */
.L_x_4840:
[----:B-1----:R-:W-:Y:S02]  /*13a50*/  ISETP.NE.AND P0, PT, R14, RZ, PT ;  /* 0x000000ff0e00720c */ /* 0x002fe40003f05270 */
[----:B------:R-:W-:-:S11]  /*13a60*/  PLOP3.LUT P6, PT, PT, PT, PT, 0x8, 0x0 ;  /* 0x000000000000781c */ /* 0x000fd60003fce170 */
[----:B------:R-:W-:Y:S05]  /*13a70*/  @P0 BRA `(.L_x_4645) ;  /* 0x00000000000c0947 */ /* 0x000fea0003800000 */
[----:B------:R-:W-:-:S03]  /*13a80*/  UMOV UR4, 0xffffffff ;  /* 0xffffffff00047882 */ /* 0x000fc60000000000 */
[----:B------:R-:W-:Y:S05]  /*13a90*/  BRA.DIV UR4, `(.L_x_4646) ;  /* 0x0000009204047947 */ /* 0x000fea000b800000 */
[----:B------:R-:W-:-:S13]  /*13aa0*/  ELECT P6, URZ, PT ;  /* 0x00000000003f782f */ /* 0x000fda00038c0000 */
.L_x_4645:
[----:B0-----:R-:W2:Y:S04]  /*13ab0*/  LDL R3, [R1+0x60] ;  /* 0x0000600001037983 */ /* 0x001ea80000100800 */
[----:B------:R-:W3:Y:S01]  /*13ac0*/  LDL R5, [R1+0x4] ;  /* 0x0000040001057983 */ /* 0x000ee20000100800 */
[----:B------:R-:W-:Y:S01]  /*13ad0*/  BSSY B1, `(.L_x_4647) ;  /* 0x0000008000017945 */ /* 0x000fe20003800000 */
[----:B--2---:R-:W-:-:S05]  /*13ae0*/  VIADD R3, R3, 0x1 ;  /* 0x0000000103037836 */ /* 0x004fca0000000000 */
[----:B------:R-:W-:-:S04]  /*13af0*/  LEA.HI R4, R3, R3, RZ, 0x1 ;  /* 0x0000000303047211 */ /* 0x000fc800078f08ff */
[----:B------:R-:W-:-:S05]  /*13b00*/  LOP3.LUT R4, R4, 0xfffffffe, RZ, 0xc0, !PT ;  /* 0xfffffffe04047812 */ /* 0x000fca00078ec0ff */
[----:B------:R-:W-:-:S05]  /*13b10*/  IMAD.IADD R3, R3, 0x1, -R4 ;  /* 0x0000000103037824 */ /* 0x000fca00078e0a04 */
[----:B------:R-:W-:-:S04]  /*13b20*/  SHF.L.U32 R3, R3, 0x1f, RZ ;  /* 0x0000001f03037819 */ /* 0x000fc800000006ff */
[----:B---3--:R-:W0:Y:S02]  /*13b30*/  SYNCS.PHASECHK.TRANS64.TRYWAIT P0, [R5+URZ+0x38820], R3 ;  /* 0x03882003050075a7 */ /* 0x008e24000800017f */
[----:B0-----:R-:W-:Y:S05]  /*13b40*/  @!P0 BRA `(.L_x_4648) ;  /* 0x0000008c00f88947 */ /* 0x001fea0003800000 */
.L_x_4843:
[----:B------:R-:W-:Y:S05]  /*13b50*/  BSYNC B1 ;  /* 0x0000000000017941 */ /* 0x000fea0003800000 */
.L_x_4647:
[----:B------:R-:W-:Y:S04]  /*13b60*/  BSSY B1, `(.L_x_4649) ;  /* 0x00000bf000017945 */ /* 0x000fe80003800000 */
[----:B------:R-:W-:Y:S05]  /*13b70*/  @!P6 BRA `(.L_x_4650) ;  /* 0x0000000800f4e947 */ /* 0x000fea0003800000 */
[----:B0-----:R-:W2:Y:S04]  /*13b80*/  LDL R4, [R1+0x4] ;  /* 0x0000040001047983 */ /* 0x001ea80000100800 */
[----:B------:R-:W3:Y:S01]  /*13b90*/  LDL R6, [R1+0x20] ;  /* 0x0000200001067983 */ /* 0x000ee20000100800 */
[----:B------:R-:W0:Y:S01]  /*13ba0*/  S2R R5, SR_TID.X ;  /* 0x0000000000057919 */ /* 0x000e220000002100 */
[----:B--2---:R-:W-:Y:S02]  /*13bb0*/  IMAD.MOV.U32 R8, RZ, RZ, R4 ;  /* 0x000000ffff087224 */ /* 0x004fe400078e0004 */
[----:B------:R-:W2:Y:S01]  /*13bc0*/  LDL R4, [R1+0x10] ;  /* 0x0000100001047983 */ /* 0x000ea20000100800 */
[----:B0-----:R-:W-:Y:S01]  /*13bd0*/  LOP3.LUT R5, R5, 0x7f, RZ, 0xc0, !PT ;  /* 0x0000007f05057812 */ /* 0x001fe200078ec0ff */
[----:B------:R-:W-:Y:S03]  /*13be0*/  BSSY B2, `(.L_x_4651) ;  /* 0x0000006000027945 */ /* 0x000fe60003800000 */
[----:B------:R-:W-:Y:S01]  /*13bf0*/  ISETP.NE.AND P1, PT, R5, RZ, PT ;  /* 0x000000ff0500720c */ /* 0x000fe20003f25270 */
[----:B--2---:R-:W-:Y:S01]  /*13c00*/  IMAD R4, R4, 0x8, R8 ;  /* 0x0000000804047824 */ /* 0x004fe200078e0208 */
[----:B---3--:R-:W-:-:S04]  /*13c10*/  SHF.L.U32 R8, R6, 0x1f, RZ ;  /* 0x0000001f06087819 */ /* 0x008fc800000006ff */
[----:B------:R-:W0:Y:S02]  /*13c20*/  SYNCS.PHASECHK.TRANS64.TRYWAIT P0, [R4+URZ+0x388a0], R8 ;  /* 0x0388a008040075a7 */ /* 0x000e24000800017f */
[----:B0-----:R-:W-:Y:S05]  /*13c30*/  @!P0 BRA `(.L_x_4652) ;  /* 0x0000008c00d48947 */ /* 0x001fea0003800000 */
.L_x_4844:
[----:B------:R-:W-:Y:S05]  /*13c40*/  BSYNC B2 ;  /* 0x0000000000027941 */ /* 0x000fea0003800000 */
.L_x_4651:
        /* <DEDUP_REMOVED lines=9> */
.L_x_4654:
[----:B------:R-:W-:Y:S05]  /*13ce0*/  BSYNC B2 ;  /* 0x0000000000027941 */ /* 0x000fea0003800000 */
.L_x_4653:
[----:B------:R-:W2:Y:S04]  /*13cf0*/  LDL R6, [R1+0x4] ;  /* 0x0000040001067983 */ /* 0x000ea80000100800 */
[----:B------:R-:W2:Y:S01]  /*13d00*/  LDL R5, [R1+0x10] ;  /* 0x0000100001057983 */ /* 0x000ea20000100800 */
[----:B------:R-:W-:Y:S01]  /*13d10*/  IMAD.MOV.U32 R12, RZ, RZ, RZ ;  /* 0x000000ffff0c7224 */ /* 0x000fe200078e00ff */
[----:B------:R-:W-:Y:S01]  /*13d20*/  UIADD3 UR4, UP0, UR38, 0x570, URZ ;  /* 0x0000057026047890 */ /* 0x000fe2000ff1e03f */
[----:B------:R-:W-:Y:S01]  /*13d30*/  IMAD R3, R7, 0x40, R9 ;  /* 0x0000004007037824 */ /* 0x000fe200078e0209 */
        /* <DEDUP_REMOVED lines=9> */
.L_x_4655:
        /* <DEDUP_REMOVED lines=13> */
.L_x_4845:
[----:B------:R-:W-:Y:S05]  /*13ea0*/  BSYNC B2 ;  /* 0x0000000000027941 */ /* 0x000fea0003800000 */
.L_x_4656:
        /* <DEDUP_REMOVED lines=11> */
.L_x_4659:
[----:B------:R-:W-:Y:S05]  /*13f60*/  BSYNC B2 ;  /* 0x0000000000027941 */ /* 0x000fea0003800000 */
.L_x_4658:
[----:B------:R-:W2:Y:S04]  /*13f70*/  LDL R6, [R1+0x4] ;  /* 0x0000040001067983 */ /* 0x000ea80000100800 */
[----:B------:R-:W2:Y:S01]  /*13f80*/  LDL R5, [R1+0x10] ;  /* 0x0000100001057983 */ /* 0x000ea20000100800 */
[----:B------:R-:W-:Y:S01]  /*13f90*/  R2UR UR10, R12 ;  /* 0x000000000c0a72ca */ /* 0x000fe200000e0000 */
[----:B------:R-:W-:Y:S01]  /*13fa0*/  UIADD3 UR4, UP0, UR38, 0x670, URZ ;  /* 0x0000067026047890 */ /* 0x000fe2000ff1e03f */
[----:B------:R-:W-:Y:S01]  /*13fb0*/  R2UR UR6, R10 ;  /* 0x000000000a0672ca */ /* 0x000fe200000e0000 */
[----:B01----:R-:W-:Y:S01]  /*13fc0*/  VIADD R4, R4, 0x388b0 ;  /* 0x000388b004047836 */ /* 0x003fe20000000000 */
[----:B------:R-:W-:Y:S01]  /*13fd0*/  R2UR UR7, R11 ;  /* 0x000000000b0772ca */ /* 0x000fe200000e0000 */
[----:B------:R-:W-:Y:S01]  /*13fe0*/  UIADD3.X UR5, URZ, UR39, URZ, UP0, !UPT ;  /* 0x000000273f057290 */ /* 0x000fe200087fe43f */
[----:B------:R-:W-:Y:S01]  /*13ff0*/  PLOP3.LUT P0, PT, PT, PT, PT, 0x80, 0x0 ;  /* 0x000000000000781c */ /* 0x000fe20003f0f070 */
[----:B--2---:R-:W-:-:S04]  /*14000*/  IMAD R5, R5, 0x10000, R6 ;  /* 0x0001000005057824 */ /* 0x004fc800078e0206 */
[----:B------:R-:W-:-:S08]  /*14010*/  VIADD R6, R5, 0x400 ;  /* 0x0000040005067836 */ /* 0x000fd00000000000 */
.L_x_4660:
        /* <DEDUP_REMOVED lines=15> */
.L_x_4661:
        /* <DEDUP_REMOVED lines=15> */
.L_x_4662:
        /* <DEDUP_REMOVED lines=15> */
.L_x_4663:
        /* <DEDUP_REMOVED lines=15> */
.L_x_4664:
        /* <DEDUP_REMOVED lines=15> */
.L_x_4665:
        /* <DEDUP_REMOVED lines=15> */
.L_x_4666:
        /* <DEDUP_REMOVED lines=15> */
.L_x_4667:
        /* <DEDUP_REMOVED lines=10> */
.L_x_4650:
[----:B------:R-:W-:Y:S05]  /*14750*/  BSYNC B1 ;  /* 0x0000000000017941 */ /* 0x000fea0003800000 */
.L_x_4649:
[----:B------:R-:W2:Y:S04]  /*14760*/  LDL.LU R8, [R1+0x10] ;  /* 0x0000100001087983 */ /* 0x000ea80000300800 */
[----:B------:R-:W3:Y:S01]  /*14770*/  LDL.LU R6, [R1+0x20] ;  /* 0x0000200001067983 */ /* 0x000ee20000300800 */
[----:B0-----:R-:W-:Y:S01]  /*14780*/  VIADD R3, R7, 0xfffffffe ;  /* 0xfffffffe07037836 */ /* 0x001fe20000000000 */
        /* <DEDUP_REMOVED lines=10> */
.L_x_4687:
[----:B------:R-:W-:Y:S05]  /*14830*/  YIELD ;  /* 0x0000000000007946 */ /* 0x000fea0003800000 */
[----:B------:R-:W-:Y:S04]  /*14840*/  BSSY B1, `(.L_x_4668) ;  /* 0x00000bd000017945 */ /* 0x000fe80003800000 */
[----:B-1----:R-:W-:Y:S05]  /*14850*/  @!P6 BRA `(.L_x_4669) ;  /* 0x0000000800ece947 */ /* 0x002fea0003800000 */
[----:B------:R-:W2:Y:S04]  /*14860*/  LDL R7, [R1+0x4] ;  /* 0x0000040001077983 */ /* 0x000ea80000100800 */
[----:B0-----:R-:W2:Y:S04]  /*14870*/  LDL R4, [R1+0x10] ;  /* 0x0000100001047983 */ /* 0x001ea80000100800 */
[----:B------:R-:W3:Y:S01]  /*14880*/  LDL R5, [R1+0x20] ;  /* 0x0000200001057983 */ /* 0x000ee20000100800 */
[----:B------:R-:W0:Y:S01]  /*14890*/  S2R R6, SR_TID.X ;  /* 0x0000000000067919 */ /* 0x000e220000002100 */
[----:B------:R-:W-:Y:S01]  /*148a0*/  BSSY B2, `(.L_x_4670) ;  /* 0x0000007000027945 */ /* 0x000fe20003800000 */
[----:B0-----:R-:W-:-:S04]  /*148b0*/  LOP3.LUT R6, R6, 0x7f, RZ, 0xc0, !PT ;  /* 0x0000007f06067812 */ /* 0x001fc800078ec0ff */
[----:B------:R-:W-:Y:S01]  /*148c0*/  ISETP.NE.AND P2, PT, R6, RZ, PT ;  /* 0x000000ff0600720c */ /* 0x000fe20003f45270 */
[----:B--2---:R-:W-:Y:S01]  /*148d0*/  IMAD R4, R4, 0x8, R7 ;  /* 0x0000000804047824 */ /* 0x004fe200078e0207 */
[----:B---3--:R-:W-:-:S04]  /*148e0*/  SHF.L.U32 R5, R5, 0x1f, RZ ;  /* 0x0000001f05057819 */ /* 0x008fc800000006ff */
[----:B------:R-:W0:Y:S02]  /*148f0*/  SYNCS.PHASECHK.TRANS64.TRYWAIT P1, [R4+URZ+0x388a0], R5 ;  /* 0x0388a005040075a7 */ /* 0x000e24000802017f */
[----:B0-----:R-:W-:Y:S05]  /*14900*/  @!P1 BRA `(.L_x_4671) ;  /* 0x0000008000c89947 */ /* 0x001fea0003800000 */
.L_x_4846:
[----:B------:R-:W-:Y:S05]  /*14910*/  BSYNC B2 ;  /* 0x0000000000027941 */ /* 0x000fea0003800000 */
.L_x_4670:
        /* <DEDUP_REMOVED lines=9> */
.L_x_4673:
[----:B------:R-:W-:Y:S05]  /*149b0*/  BSYNC B2 ;  /* 0x0000000000027941 */ /* 0x000fea0003800000 */
.L_x_4672:
        /* <DEDUP_REMOVED lines=13> */
.L_x_4674:
        /* <DEDUP_REMOVED lines=13> */
.L_x_4847:
[----:B------:R-:W-:Y:S05]  /*14b60*/  BSYNC B2 ;  /* 0x0000000000027941 */ /* 0x000fea0003800000 */
.L_x_4675:
        /* <DEDUP_REMOVED lines=11> */
.L_x_4678:
[----:B------:R-:W-:Y:S05]  /*14c20*/  BSYNC B2 ;  /* 0x0000000000027941 */ /* 0x000fea0003800000 */
.L_x_4677:
        /* <DEDUP_REMOVED lines=11> */
.L_x_4679:
        /* <DEDUP_REMOVED lines=15> */
.L_x_4680:
        /* <DEDUP_REMOVED lines=15> */
.L_x_4681:
        /* <DEDUP_REMOVED lines=15> */
.L_x_4682:
        /* <DEDUP_REMOVED lines=15> */
.L_x_4683:
        /* <DEDUP_REMOVED lines=15> */
.L_x_4684:
        /* <DEDUP_REMOVED lines=15> */
.L_x_4685:
        /* <DEDUP_REMOVED lines=15> */
.L_x_4686:
        /* <DEDUP_REMOVED lines=10> */
.L_x_4669:
[----:B------:R-:W-:Y:S05]  /*15410*/  BSYNC B1 ;  /* 0x0000000000017941 */ /* 0x000fea0003800000 */
.L_x_4668:
[----:B------:R-:W2:Y:S04]  /*15420*/  LDL.LU R8, [R1+0x10] ;  /* 0x0000100001087983 */ /* 0x000ea80000300800 */
[----:B0-----:R-:W3:Y:S01]  /*15430*/  LDL.LU R6, [R1+0x20] ;  /* 0x0000200001067983 */ /* 0x001ee20000300800 */
        /* <DEDUP_REMOVED lines=10> */
.L_x_4643:
[----:B------:R-:W-:Y:S05]  /*154e0*/  BSYNC B0 ;  /* 0x0000000000007941 */ /* 0x000fea0003800000 */
.L_x_4642:
[----:B01----:R-:W2:Y:S01]  /*154f0*/  LDL R4, [R1+0x64] ;  /* 0x0000640001047983 */ /* 0x003ea20000100800 */
[----:B------:R-:W-:Y:S05]  /*15500*/  @!P0 WARPSYNC.ALL ;  /* 0x0000000000008948 */ /* 0x000fea0003800000 */
[----:B------:R-:W-:Y:S06]  /*15510*/  @!P0 BAR.SYNC.DEFER_BLOCKING 0xc, 0x180 ;  /* 0x0306000000008b1d */ /* 0x000fec0000010000 */
[----:B------:R-:W-:Y:S01]  /*15520*/  BSSY B7, `(.L_x_4688) ;  /* 0x00005fa000077945 */ /* 0x000fe20003800000 */
[----:B--2---:R-:W-:-:S13]  /*15530*/  ISETP.GT.AND P0, PT, R4, RZ, PT ;  /* 0x000000ff0400720c */ /* 0x004fda0003f04270 */
        /* <DEDUP_REMOVED lines=16> */
[----:B-1----:R-:W-:Y:S01]  /*15640*/  IADD3 R16, R2, UR36, R0 ;  /* 0x0000002402107c10 */ /* 0x002fe2000fffe000 */
[----:B------:R-:W-:Y:S06]  /*15650*/  BRA `(.L_x_4690) ;  /* 0x0000005c00987947 */ /* 0x000fec0003800000 */
.L_x_4689:
        /* <DEDUP_REMOVED lines=21> */
.L_x_4692:
[----:B------:R-:W-:Y:S05]  /*157b0*/  BSYNC B6 ;  /* 0x0000000000067941 */ /* 0x000fea0003800000 */
.L_x_4691:
        /* <DEDUP_REMOVED lines=21> */
.L_x_4695:
        /* <DEDUP_REMOVED lines=16> */
.L_x_4694:
[----:B------:R-:W-:Y:S05]  /*15a10*/  BSYNC B6 ;  /* 0x0000000000067941 */ /* 0x000fea0003800000 */
.L_x_4693:
        /* <DEDUP_REMOVED lines=26> */
.L_x_4850:
        /* <DEDUP_REMOVED lines=11> */
.L_x_4853:
[----:B------:R-:W-:Y:S05]  /*15c70*/  @!P6 BRA `(.L_x_4697) ;  /* 0x000000040014e947 */ /* 0x000fea0003800000 */
[----:B------:R1:W-:Y:S01]  /*15c80*/  STL [R1+0x6c], R9 ;  /* 0x00006c0901007387 */ /* 0x0003e20000100800 */
[----:B------:R-:W-:-:S04]  /*15c90*/  ISETP.NE.U32.AND P0, PT, R2, RZ, PT ;  /* 0x000000ff0200720c */ /* 0x000fc80003f05070 */
[----:B------:R-:W-:-:S13]  /*15ca0*/  ISETP.NE.AND.EX P0, PT, R3, RZ, PT, P0 ;  /* 0x000000ff0300720c */ /* 0x000fda0003f05300 */
[----:B-1----:R-:W-:Y:S05]  /*15cb0*/  @!P0 BRA `(.L_x_4699) ;  /* 0x0000000000508947 */ /* 0x002fea0003800000 */
[----:B------:R-:W1:Y:S01]  /*15cc0*/  LDC R6, c[0x0][0x43c] ;  /* 0x00010f00ff067b82 */ /* 0x000e620000000800 */
[----:B0-----:R-:W-:Y:S01]  /*15cd0*/  IMAD.MOV.U32 R0, RZ, RZ, R9 ;  /* 0x000000ffff007224 */ /* 0x001fe200078e0009 */
[----:B------:R-:W-:Y:S01]  /*15ce0*/  ULDC.64 UR4, c[0x0][0x428] ;  /* 0x00010a0000047ab9 */ /* 0x000fe20000000a00 */
[----:B-1----:R-:W-:-:S13]  /*15cf0*/  ISETP.NE.AND P0, PT, R6, 0x1, PT ;  /* 0x000000010600780c */ /* 0x002fda0003f05270 */
        /* <DEDUP_REMOVED lines=16> */
.L_x_4699:
[----:B------:R-:W2:Y:S04]  /*15e00*/  LDL R7, [R1+0x4] ;  /* 0x0000040001077983 */ /* 0x000ea80000100800 */
[----:B01----:R-:W2:Y:S04]  /*15e10*/  LDL R0, [R1+0xc] ;  /* 0x00000c0001007983 */ /* 0x003ea80000100800 */
[----:B------:R-:W3:Y:S01]  /*15e20*/  LDL R2, [R1+0x1c] ;  /* 0x00001c0001027983 */ /* 0x000ee20000100800 */
[----:B--2---:R-:W-:Y:S01]  /*15e30*/  IMAD R0, R0, 0x8, R7 ;  /* 0x0000000800007824 */ /* 0x004fe200078e0207 */
[----:B---3--:R-:W-:-:S04]  /*15e40*/  SHF.L.U32 R2, R2, 0x1f, RZ ;  /* 0x0000001f02027819 */ /* 0x008fc800000006ff */
[----:B------:R-:W0:Y:S02]  /*15e50*/  SYNCS.PHASECHK.TRANS64.TRYWAIT P0, [R0+URZ+0x38840], R2 ;  /* 0x03884002000075a7 */ /* 0x000e24000800017f */
[----:B0-----:R-:W-:Y:S05]  /*15e60*/  @!P0 BRA `(.L_x_4700) ;  /* 0x0000006c00ec8947 */ /* 0x001fea0003800000 */
.L_x_4854:
[----:B------:R-:W1:Y:S02]  /*15e70*/  S2R R3, SR_TID.X ;  /* 0x0000000000037919 */ /* 0x000e640000002100 */
        /* <DEDUP_REMOVED lines=10> */
.L_x_4701:
[----:B------:R-:W2:Y:S04]  /*15f20*/  LDL R6, [R1+0x4] ;  /* 0x0000040001067983 */ /* 0x000ea80000100800 */
[----:B------:R-:W2:Y:S04]  /*15f30*/  LDL R5, [R1+0xc] ;  /* 0x00000c0001057983 */ /* 0x000ea80000100800 */
[----:B------:R-:W3:Y:S04]  /*15f40*/  LDL R7, [R1+0x6c] ;  /* 0x00006c0001077983 */ /* 0x000ee80000100800 */
[----:B------:R-:W4:Y:S04]  /*15f50*/  LDL R4, [R1+0x28] ;  /* 0x0000280001047983 */ /* 0x000f280000100800 */
[----:B------:R-:W5:Y:S04]  /*15f60*/  LDL R3, [R1] ;  /* 0x0000000001037983 */ /* 0x000f680000100800 */
[----:B0-----:R-:W5:Y:S01]  /*15f70*/  LDL.LU R2, [R1+0x8] ;  /* 0x0000080001027983 */ /* 0x001f620000300800 */
        /* <DEDUP_REMOVED lines=21> */
.L_x_4697:
[----:B0-----:R-:W2:Y:S04]  /*160d0*/  LDL R0, [R1+0x4] ;  /* 0x0000040001007983 */ /* 0x001ea80000100800 */
[----:B------:R-:W3:Y:S04]  /*160e0*/  LDL.LU R4, [R1+0x2c] ;  /* 0x00002c0001047983 */ /* 0x000ee80000300800 */
[----:B------:R-:W4:Y:S04]  /*160f0*/  LDL.LU R3, [R1+0x48] ;  /* 0x0000480001037983 */ /* 0x000f280000300800 */
[----:B-1----:R-:W5:Y:S01]  /*16100*/  LDL R2, [R1+0x30] ;  /* 0x0000300001027983 */ /* 0x002f620000100800 */
[----:B------:R-:W-:Y:S05]  /*16110*/  WARPSYNC.ALL ;  /* 0x0000000000007948 */ /* 0x000fea0003800000 */
[----:B------:R-:W-:Y:S01]  /*16120*/  ULDC.64 UR4, c[0x0][0xaf8] ;  /* 0x0002be0000047ab9 */ /* 0x000fe20000000a00 */
[----:B------:R-:W-:Y:S01]  /*16130*/  BSSY B6, `(.L_x_4702) ;  /* 0x000001f000067945 */ /* 0x000fe20003800000 */
[----:B------:R-:W-:Y:S01]  /*16140*/  BAR.SYNC.DEFER_BLOCKING 0x8, 0x100 ;  /* 0x0204000000007b1d */ /* 0x000fe20000010000 */
[----:B------:R-:W-:-:S04]  /*16150*/  ISETP.NE.U32.AND P0, PT, RZ, UR4, PT ;  /* 0x00000004ff007c0c */ /* 0x000fc8000bf05070 */
[----:B------:R-:W-:Y:S01]  /*16160*/  ISETP.NE.AND.EX P0, PT, RZ, UR5, PT, P0 ;  /* 0x00000005ff007c0c */ /* 0x000fe2000bf05300 */
[----:B--2---:R-:W-:-:S05]  /*16170*/  VIADD R0, R0, 0x20400 ;  /* 0x0002040000007836 */ /* 0x004fca0000000000 */
[----:B------:R-:W-:Y:S02]  /*16180*/  LOP3.LUT P1, RZ, R0, 0x3ff, RZ, 0xc0, !PT ;  /* 0x000003ff00ff7812 */ /* 0x000fe4000782c0ff */
[----:B---3--:R-:W-:Y:S02]  /*16190*/  SEL R0, R4, RZ, !P0 ;  /* 0x000000ff04007207 */ /* 0x008fe40004000000 */
[----:B----4-:R-:W-:-:S03]  /*161a0*/  SEL R3, R3, RZ, !P0 ;  /* 0x000000ff03037207 */ /* 0x010fc60004000000 */
[----:B------:R0:W-:Y:S01]  /*161b0*/  STL [R1+0x38], R0 ;  /* 0x0000380001007387 */ /* 0x0001e20000100800 */
[----:B-----5:R-:W-:-:S03]  /*161c0*/  SHF.R.S32.HI R2, RZ, 0x1f, R2 ;  /* 0x0000001fff027819 */ /* 0x020fc60000011402 */
[----:B------:R1:W-:Y:S01]  /*161d0*/  STL [R1+0x58], R3 ;  /* 0x0000580301007387 */ /* 0x0003e20000100800 */
[----:B0-----:R-:W-:-:S05]  /*161e0*/  SHF.R.S32.HI R0, RZ, 0x1f, R18 ;  /* 0x0000001fff007819 */ /* 0x001fca0000011412 */
[----:B------:R1:W-:Y:S04]  /*161f0*/  STL [R1+0x54], R0 ;  /* 0x0000540001007387 */ /* 0x0003e80000100800 */
[----:B------:R1:W-:Y:S01]  /*16200*/  STL [R1+0x48], R2 ;  /* 0x0000480201007387 */ /* 0x0003e20000100800 */
[----:B------:R-:W-:Y:S05]  /*16210*/  @!P1 BRA `(.L_x_4703) ;  /* 0x0000000000409947 */ /* 0x000fea0003800000 */
[----:B-1----:R-:W-:Y:S01]  /*16220*/  MOV R2, 0x0 ;  /* 0x0000000000027802 */ /* 0x002fe20000000f00 */
        /* <DEDUP_REMOVED lines=15> */
.L_x_4703:
[----:B------:R-:W-:Y:S05]  /*16320*/  BSYNC B6 ;  /* 0x0000000000067941 */ /* 0x000fea0003800000 */
.L_x_4702:
[----:B------:R-:W2:Y:S01]  /*16330*/  LDL R4, [R1+0x48] ;  /* 0x0000480001047983 */ /* 0x000ea20000100800 */
[----:B------:R-:W0:Y:S01]  /*16340*/  LDC R7, c[0x0][0x448] ;  /* 0x00011200ff077b82 */ /* 0x000e220000000800 */
[----:B------:R-:W-:Y:S01]  /*16350*/  ULDC.64 UR4, c[0x0][0x298] ;  /* 0x0000a60000047ab9 */ /* 0x000fe20000000a00 */
[----:B------:R-:W-:Y:S01]  /*16360*/  ULDC.64 UR6, c[0x0][0x280] ;  /* 0x0000a00000067ab9 */ /* 0x000fe20000000a00 */
[----:B------:R-:W3:Y:S04]  /*16370*/  LDL R10, [R1+0x30] ;  /* 0x00003000010a7983 */ /* 0x000ee80000100800 */
[----:B------:R-:W4:Y:S01]  /*16380*/  LDL R9, [R1+0x54] ;  /* 0x0000540001097983 */ /* 0x000f220000100800 */
[----:B-1----:R-:W1:Y:S01]  /*16390*/  S2R R2, SR_TID.X ;  /* 0x0000000000027919 */ /* 0x002e620000002100 */
[----:B------:R-:W1:Y:S02]  /*163a0*/  S2R R0, SR_TID.X ;  /* 0x0000000000007919 */ /* 0x000e640000002100 */
[----:B------:R-:W4:Y:S04]  /*163b0*/  LDL R8, [R1+0x58] ;  /* 0x0000580001087983 */ /* 0x000f280000100800 */
[----:B------:R-:W4:Y:S01]  /*163c0*/  LDL R6, [R1+0x38] ;  /* 0x0000380001067983 */ /* 0x000f220000100800 */
[----:B0-----:R-:W-:-:S13]  /*163d0*/  ISETP.NE.AND P0, PT, R7, 0x1, PT ;  /* 0x000000010700780c */ /* 0x001fda0003f05270 */
[----:B------:R-:W0:Y:S01]  /*163e0*/  @P0 LDC R3, c[0x0][0x450] ;  /* 0x00011400ff030b82 */ /* 0x000e220000000800 */
[----:B-1----:R-:W-:-:S04]  /*163f0*/  LOP3.LUT R2, R2, 0x7f, RZ, 0xc0, !PT ;  /* 0x0000007f02027812 */ /* 0x002fc800078ec0ff */
[----:B------:R-:W-:Y:S01]  /*16400*/  SHF.R.U32.HI R2, RZ, 0x3, R2 ;  /* 0x00000003ff027819 */ /* 0x000fe20000011602 */
[----:B------:R-:W-:-:S05]  /*16410*/  IMAD.SHL.U32 R0, R0, 0x10, RZ ;  /* 0x0000001000007824 */ /* 0x000fca00078e00ff */
[----:B------:R-:W-:Y:S02]  /*16420*/  LOP3.LUT R0, R2, 0x70, R0, 0xf8, !PT ;  /* 0x0000007002007812 */ /* 0x000fe400078ef800 */
[----:B------:R-:W1:Y:S03]  /*16430*/  @P0 LDC R2, c[0x0][0x44c] ;  /* 0x00011300ff020b82 */ /* 0x000e660000000800 */
[----:B------:R-:W-:-:S04]  /*16440*/  IMAD R5, R17, 0x40, R0 ;  /* 0x0000004011057824 */ /* 0x000fc800078e0200 */
[----:B------:R-:W-:Y:S01]  /*16450*/  IMAD.MOV.U32 R0, RZ, RZ, R5 ;  /* 0x000000ffff007224 */ /* 0x000fe200078e0005 */
[----:B------:R4:W-:Y:S01]  /*16460*/  STL [R1+0x2c], R5 ;  /* 0x00002c0501007387 */ /* 0x0009e20000100800 */
[----:B-1----:R-:W-:-:S05]  /*16470*/  @P0 IMAD.HI.U32 R2, R5, R2, RZ ;  /* 0x0000000205020227 */ /* 0x002fca00078e00ff */
[----:B0-----:R-:W-:Y:S01]  /*16480*/  @P0 SHF.R.U32.HI R0, RZ, R3, R2 ;  /* 0x00000003ff000219 */ /* 0x001fe20000011602 */
[----:B--2---:R-:W-:-:S04]  /*16490*/  IMAD R2, R4, UR4, RZ ;  /* 0x0000000404027c24 */ /* 0x004fc8000f8e02ff */
[C---:B---3--:R-:W-:Y:S02]  /*164a0*/  IMAD R4, R10.reuse, UR5, R2 ;  /* 0x000000050a047c24 */ /* 0x048fe4000f8e0202 */
[----:B------:R-:W-:Y:S01]  /*164b0*/  IMAD.WIDE.U32 R2, R10, UR4, RZ ;  /* 0x000000040a027c25 */ /* 0x000fe2000f8e00ff */
[----:B------:R-:W-:-:S03]  /*164c0*/  ULDC.64 UR4, c[0x0][0x2d8] ;  /* 0x0000b60000047ab9 */ /* 0x000fc60000000a00 */
[----:B------:R-:W-:Y:S02]  /*164d0*/  IMAD.IADD R3, R3, 0x1, R4 ;  /* 0x0000000103037824 */ /* 0x000fe400078e0204 */
[----:B----4-:R-:W-:Y:S02]  /*164e0*/  IMAD R4, R9, UR4, RZ ;  /* 0x0000000409047c24 */ /* 0x010fe4000f8e02ff */
        /* <DEDUP_REMOVED lines=22> */
[----:B------:R-:W-:Y:S01]  /*16650*/  IMAD.WIDE.U32 R4, R0, UR4, R2 ;  /* 0x0000000400047c25 */ /* 0x000fe2000f8e0002 */
        /* <DEDUP_REMOVED lines=47> */
.L_x_4863:
        /* <DEDUP_REMOVED lines=12> */
.L_x_4705:
        /* <DEDUP_REMOVED lines=38> */
.L_x_4707:
[----:B------:R-:W-:Y:S05]  /*16c70*/  BSYNC B6 ;  /* 0x0000000000067941 */ /* 0x000fea0003800000 */
.L_x_4706:
        /* <DEDUP_REMOVED lines=21> */
[----:B------:R-:W-:-:S03]  /*16dd0*/  ULDC.64 UR4, c[0x0][0x3d0] ;  /* 0x0000f40000047ab9 */ /* 0x000fc60000000a00 */
[----:B------:R-:W2:Y:S01]  /*16de0*/  @P0 LDC R4, c[0x0][0x44c] ;  /* 0x00011300ff040b82 */ /* 0x000ea20000000800 */
[----:B------:R-:W-:Y:S02]  /*16df0*/  IMAD.IADD R3, R3, 0x1, R0 ;  /* 0x0000000103037824 */ /* 0x000fe400078e0200 */
        /* <DEDUP_REMOVED lines=18> */
[----:B------:R-:W-:-:S04]  /*16f20*/  IMAD R0, R0, UR4, RZ ;  /* 0x0000000400007c24 */ /* 0x000fc8000f8e02ff */
[----:B------:R-:W-:Y:S01]  /*16f30*/  IMAD R4, R4, UR5, R0 ;  /* 0x0000000504047c24 */ /* 0x000fe2000f8e0200 */
[----:B------:R-:W-:Y:S02]  /*16f40*/  ULDC.64 UR4, c[0x0][0x390] ;  /* 0x0000e40000047ab9 */ /* 0x000fe40000000a00 */
[----:B------:R-:W-:Y:S01]  /*16f50*/  LEA R0, P0, R2, UR4, 0x1 ;  /* 0x0000000402007c11 */ /* 0x000fe2000f8008ff */
[----:B------:R-:W-:Y:S01]  /*16f60*/  ULDC UR4, c[0x0][0x3b8] ;  /* 0x0000ee0000047ab9 */ /* 0x000fe20000000800 */
[----:B0-----:R-:W-:Y:S01]  /*16f70*/  IMAD.SHL.U32 R10, R6, 0x8, RZ ;  /* 0x00000008060a7824 */ /* 0x001fe200078e00ff */
[----:B------:R-:W-:Y:S02]  /*16f80*/  ISETP.GE.AND P1, PT, R8, UR4, PT ;  /* 0x0000000408007c0c */ /* 0x000fe4000bf26270 */
[----:B------:R-:W0:Y:S02]  /*16f90*/  S2R R8, SR_TID.X ;  /* 0x0000000000087919 */ /* 0x000e240000002100 */
        /* <DEDUP_REMOVED lines=11> */
[----:B------:R0:W-:Y:S01]  /*17050*/  STL [R1+0x8], R9 ;  /* 0x0000080901007387 */ /* 0x0001e20000100800 */
[----:B------:R-:W-:Y:S01]  /*17060*/  IMAD.IADD R4, R3, 0x1, R4 ;  /* 0x0000000103047824 */ /* 0x000fe200078e0204 */
        /* <DEDUP_REMOVED lines=37> */
[----:B---3--:R-:W-:-:S05]  /*172c0*/  IMAD R7, R3, R7, RZ ;  /* 0x0000000703077224 */ /* 0x008fca00078e02ff */
        /* <DEDUP_REMOVED lines=8> */
[----:B------:R-:W-:Y:S01]  /*17350*/  @!P2 SHF.R.U32.HI R2, RZ, 0x2, R2 ;  /* 0x00000002ff02a819 */ /* 0x000fe20000011602 */
[----:B------:R-:W0:Y:S01]  /*17360*/  S2R R3, SR_TID.X ;  /* 0x0000000000037919 */ /* 0x000e220000002100 */
[----:B------:R-:W-:Y:S02]  /*17370*/  @P3 LOP3.LUT R12, R12, 0x100, RZ, 0xfc, !PT ;  /* 0x000001000c0c3812 */ /* 0x000fe400078efcff */
[----:B------:R-:W-:-:S02]  /*17380*/  @!P2 ISETP.NE.U32.AND P3, PT, R2, RZ, PT ;  /* 0x000000ff0200a20c */ /* 0x000fc40003f65070 */
[----:B------:R-:W-:Y:S02]  /*17390*/  @!P2 LOP3.LUT R2, R6, 0x80, RZ, 0xc0, !PT ;  /* 0x000000800602a812 */ /* 0x000fe400078ec0ff */
[----:B------:R-:W-:Y:S02]  /*173a0*/  LOP3.LUT R12, R12, 0xffffffdf, RZ, 0xc0, !PT ;  /* 0xffffffdf0c0c7812 */ /* 0x000fe400078ec0ff */
[----:B------:R-:W-:-:S07]  /*173b0*/  @!P2 SHF.R.U32.HI R2, RZ, 0x3, R2 ;  /* 0x00000003ff02a819 */ /* 0x000fce0000011602 */
[----:B------:R-:W-:Y:S02]  /*173c0*/  @P3 LOP3.LUT R12, R12, 0x20, RZ, 0xfc, !PT ;  /* 0x000000200c0c3812 */ /* 0x000fe400078efcff */
[----:B------:R-:W-:Y:S02]  /*173d0*/  @!P2 ISETP.NE.U32.AND P3, PT, R2, RZ, PT ;  /* 0x000000ff0200a20c */ /* 0x000fe40003f65070 */
[----:B------:R-:W1:Y:S04]  /*173e0*/  SHFL.IDX PT, R2, R0, RZ, 0x181f ;  /* 0x00181fff00027589 */ /* 0x000e6800000e0000 */
[----:B------:R-:W2:Y:S01]  /*173f0*/  SHFL.IDX PT, R8, R4, RZ, 0x181f ;  /* 0x00181fff04087589 */ /* 0x000ea200000e0000 */
[----:B0-----:R-:W-:-:S05]  /*17400*/  IMAD.SHL.U32 R13, R3, 0x8, RZ ;  /* 0x00000008030d7824 */ /* 0x001fca00078e00ff */
[----:B------:R-:W-:-:S04]  /*17410*/  LOP3.LUT R13, R13, 0x38, RZ, 0xc0, !PT ;  /* 0x000000380d0d7812 */ /* 0x000fc800078ec0ff */
[----:B-1----:R-:W-:-:S05]  /*17420*/  @!P2 LEA R3, P6, R13, R2, 0x1 ;  /* 0x000000020d03a211 */ /* 0x002fca00078c08ff */
[----:B--2---:R-:W-:Y:S01]  /*17430*/  @!P2 IMAD.X R2, RZ, RZ, R8, P6 ;  /* 0x000000ffff02a224 */ /* 0x004fe200030e0608 */
[----:B------:R-:W-:-:S04]  /*17440*/  LOP3.LUT R12, R12, 0xfffffdff, RZ, 0xc0, !PT ;  /* 0xfffffdff0c0c7812 */ /* 0x000fc800078ec0ff */
        /* <DEDUP_REMOVED lines=36> */
[----:B------:R-:W-:-:S03]  /*17690*/  ISETP.GE.AND P2, PT, R10, R7, PT ;  /* 0x000000070a00720c */ /* 0x000fc60003f46270 */
[----:B------:R-:W-:Y:S04]  /*176a0*/  SHFL.IDX PT, R10, R4, 0x2, 0x181f ;  /* 0x00581f00040a7f89 */ /* 0x000fe800000e0000 */
[----:B0-----:R-:W0:Y:S01]  /*176b0*/  SHFL.IDX PT, R3, R0, 0x2, 0x181f ;  /* 0x00581f0000037f89 */ /* 0x001e2200000e0000 */
[----:B------:R-:W-:-:S04]  /*176c0*/  LOP3.LUT R12, R12, 0xffffff7f, RZ, 0xc0, !PT ;  /* 0xffffff7f0c0c7812 */ /* 0x000fc800078ec0ff */
[----:B------:R-:W-:Y:S02]  /*176d0*/  @P6 LOP3.LUT R12, R12, 0x80, RZ, 0xfc, !PT ;  /* 0x000000800c0c6812 */ /* 0x000fe400078efcff */
        /* <DEDUP_REMOVED lines=22> */
.L_x_4873:
        /* <DEDUP_REMOVED lines=31> */
.L_x_4710:
[----:B------:R-:W-:Y:S05]  /*17a30*/  BSYNC B0 ;  /* 0x0000000000007941 */ /* 0x000fea0003800000 */
.L_x_4709:
[----:B--2---:R2:W5:Y:S01]  /*17a40*/  LDL R0, [R1+0x4] ;  /* 0x0000040001007983 */ /* 0x0045620000100800 */
[----:B------:R-:W-:Y:S01]  /*17a50*/  PLOP3.LUT P0, PT, PT, PT, PT, 0x80, 0x0 ;  /* 0x000000000000781c */ /* 0x000fe20003f0f070 */
[----:B------:R-:W-:-:S12]  /*17a60*/  NOP ;  /* 0x0000000000007918 */ /* 0x000fd80000000000 */
.L_x_4711:
        /* <DEDUP_REMOVED lines=19> */
.L_x_4874:
[----:B------:R-:W-:Y:S05]  /*17ba0*/  BSYNC B0 ;  /* 0x0000000000007941 */ /* 0x000fea0003800000 */
.L_x_4712:
        /* <DEDUP_REMOVED lines=16> */
.L_x_4875:
[----:B------:R-:W-:Y:S05]  /*17cb0*/  BSYNC B1 ;  /* 0x0000000000017941 */ /* 0x000fea0003800000 */
.L_x_4716:
        /* <DEDUP_REMOVED lines=9> */
.L_x_4719:
[----:B------:R-:W-:Y:S05]  /*17d50*/  BSYNC B1 ;  /* 0x0000000000017941 */ /* 0x000fea0003800000 */
.L_x_4718:
        /* <DEDUP_REMOVED lines=14> */
.L_x_4720:
        /* <DEDUP_REMOVED lines=16> */
.L_x_4721:
        /* <DEDUP_REMOVED lines=16> */
.L_x_4722:
        /* <DEDUP_REMOVED lines=16> */
.L_x_4723:
        /* <DEDUP_REMOVED lines=16> */
.L_x_4724:
        /* <DEDUP_REMOVED lines=16> */
.L_x_4725:
        /* <DEDUP_REMOVED lines=16> */
.L_x_4726:
        /* <DEDUP_REMOVED lines=16> */
.L_x_4727:
        /* <DEDUP_REMOVED lines=11> */
.L_x_4715:
[----:B------:R-:W-:Y:S05]  /*185f0*/  BSYNC B0 ;  /* 0x0000000000007941 */ /* 0x000fea0003800000 */
.L_x_4714:
        /* <DEDUP_REMOVED lines=51> */
.L_x_4734:
[----:B-1----:R-:W3:Y:S01]  /*18930*/  LDL R2, [R1+0x4] ;  /* 0x0000040001027983 */ /* 0x002ee20000100800 */
[----:B------:R-:W-:Y:S01]  /*18940*/  SHF.L.U32 R5, R7, 0x1f, RZ ;  /* 0x0000001f07057819 */ /* 0x000fe200000006ff */
[----:B------:R-:W1:Y:S01]  /*18950*/  S2R R3, SR_TID.X ;  /* 0x0000000000037919 */ /* 0x000e620000002100 */
[----:B------:R-:W-:Y:S01]  /*18960*/  BSSY B3, `(.L_x_4735) ;  /* 0x0000006000037945 */ /* 0x000fe20003800000 */
[----:B-1----:R-:W-:-:S04]  /*18970*/  LOP3.LUT R3, R3, 0x7f, RZ, 0xc0, !PT ;  /* 0x0000007f03037812 */ /* 0x002fc800078ec0ff */
[----:B------:R-:W-:Y:S01]  /*18980*/  ISETP.NE.AND P1, PT, R3, RZ, PT ;  /* 0x000000ff0300720c */ /* 0x000fe20003f25270 */
[----:B---3--:R-:W-:-:S04]  /*18990*/  IMAD R2, R8, 0x8, R2 ;  /* 0x0000000808027824 */ /* 0x008fc800078e0202 */
[----:B------:R-:W1:Y:S02]  /*189a0*/  SYNCS.PHASECHK.TRANS64.TRYWAIT P0, [R2+URZ+0x38840], R5 ;  /* 0x03884005020075a7 */ /* 0x000e64000800017f */
[----:B-1----:R-:W-:Y:S06]  /*189b0*/  @!P0 BRA `(.L_x_4736) ;  /* 0x00000054008c8947 */ /* 0x002fec0003800000 */
.L_x_4876:
[----:B------:R-:W-:Y:S05]  /*189c0*/  BSYNC B3 ;  /* 0x0000000000037941 */ /* 0x000fea0003800000 */
.L_x_4735:
        /* <DEDUP_REMOVED lines=9> */
.L_x_4738:
[----:B------:R-:W-:Y:S05]  /*18a60*/  BSYNC B3 ;  /* 0x0000000000037941 */ /* 0x000fea0003800000 */
.L_x_4737:
        /* <DEDUP_REMOVED lines=14> */
.L_x_4739:
        /* <DEDUP_REMOVED lines=14> */
.L_x_4877:
[----:B------:R-:W-:Y:S05]  /*18c30*/  BSYNC B3 ;  /* 0x0000000000037941 */ /* 0x000fea0003800000 */
.L_x_4740:
        /* <DEDUP_REMOVED lines=11> */
.L_x_4743:
[----:B------:R-:W-:Y:S05]  /*18cf0*/  BSYNC B3 ;  /* 0x0000000000037941 */ /* 0x000fea0003800000 */
.L_x_4742:
[----:B------:R-:W3:Y:S04]  /*18d00*/  LDL R4, [R1+0x4] ;  /* 0x0000040001047983 */ /* 0x000ee80000100800 */
[----:B------:R-:W3:Y:S01]  /*18d10*/  LDL R3, [R1+0xc] ;  /* 0x00000c0001037983 */ /* 0x000ee20000100800 */
[----:B------:R-:W-:Y:S01]  /*18d20*/  R2UR UR10, R7 ;  /* 0x00000000070a72ca */ /* 0x000fe200000e0000 */
[----:B------:R-:W-:Y:S01]  /*18d30*/  UIADD3 UR4, UP0, UR38, 0x470, URZ ;  /* 0x0000047026047890 */ /* 0x000fe2000ff1e03f */
[----:B------:R-:W-:Y:S01]  /*18d40*/  R2UR UR6, R8 ;  /* 0x00000000080672ca */ /* 0x000fe200000e0000 */
[----:B01----:R-:W-:Y:S01]  /*18d50*/  VIADD R2, R2, 0x38850 ;  /* 0x0003885002027836 */ /* 0x003fe20000000000 */
[----:B------:R-:W-:Y:S01]  /*18d60*/  R2UR UR7, R9 ;  /* 0x00000000090772ca */ /* 0x000fe200000e0000 */
[----:B------:R-:W-:Y:S01]  /*18d70*/  UIADD3.X UR5, URZ, UR39, URZ, UP0, !UPT ;  /* 0x000000273f057290 */ /* 0x000fe200087fe43f */
[----:B------:R-:W-:Y:S01]  /*18d80*/  PLOP3.LUT P0, PT, PT, PT, PT, 0x80, 0x0 ;  /* 0x000000000000781c */ /* 0x000fe20003f0f070 */
[----:B---3--:R-:W-:-:S04]  /*18d90*/  IMAD R3, R3, 0x10000, R4 ;  /* 0x0001000003037824 */ /* 0x008fc800078e0204 */
[----:B------:R-:W-:-:S08]  /*18da0*/  VIADD R4, R3, 0x400 ;  /* 0x0000040003047836 */ /* 0x000fd00000000000 */
.L_x_4744:
        /* <DEDUP_REMOVED lines=16> */
.L_x_4745:
        /* <DEDUP_REMOVED lines=16> */
.L_x_4746:
        /* <DEDUP_REMOVED lines=16> */
.L_x_4747:
        /* <DEDUP_REMOVED lines=16> */
.L_x_4748:
        /* <DEDUP_REMOVED lines=16> */
.L_x_4749:
        /* <DEDUP_REMOVED lines=16> */
.L_x_4750:
        /* <DEDUP_REMOVED lines=16> */
.L_x_4751:
        /* <DEDUP_REMOVED lines=11> */
.L_x_4733:
[----:B------:R-:W-:Y:S05]  /*19560*/  BSYNC B1 ;  /* 0x0000000000017941 */ /* 0x000fea0003800000 */
.L_x_4732:
[----:B------:R-:W3:Y:S02]  /*19570*/  LDL.LU R4, [R1+0x3c] ;  /* 0x00003c0001047983 */ /* 0x000ee40000300800 */
[----:B---3--:R-:W-:-:S07]  /*19580*/  VIADD R0, R4, 0xfffffffd ;  /* 0xfffffffd04007836 */ /* 0x008fce0000000000 */
.L_x_4731:
[----:B------:R-:W-:Y:S05]  /*19590*/  BSYNC B2 ;  /* 0x0000000000027941 */ /* 0x000fea0003800000 */
.L_x_4730:
[----:B------:R-:W3:Y:S01]  /*195a0*/  LDL.LU R2, [R1+0x34] ;  /* 0x0000340001027983 */ /* 0x000ee20000300800 */
[----:B------:R-:W-:-:S05]  /*195b0*/  IMAD.MOV R6, RZ, RZ, -R6 ;  /* 0x000000ffff067224 */ /* 0x000fca00078e0a06 */
[----:B---3--:R-:W-:-:S13]  /*195c0*/  ISETP.NE.AND P0, PT, R2, R6, PT ;  /* 0x000000060200720c */ /* 0x008fda0003f05270 */
[----:B------:R-:W-:Y:S05]  /*195d0*/  @!P0 BRA `(.L_x_4729) ;  /* 0x0000001c00488947 */ /* 0x000fea0003800000 */
.L_x_4792:
[----:B------:R-:W3:Y:S04]  /*195e0*/  LDL R4, [R1+0x8] ;  /* 0x0000080001047983 */ /* 0x000ee80000100800 */
[----:B------:R-:W0:Y:S04]  /*195f0*/  LDL.LU R3, [R1+0xc] ;  /* 0x00000c0001037983 */ /* 0x000e280000300800 */
        /* <DEDUP_REMOVED lines=35> */
.L_x_4754:
[----:B0-----:R-:W3:Y:S01]  /*19830*/  LDL R2, [R1+0x4] ;  /* 0x0000040001027983 */ /* 0x001ee20000100800 */
[----:B------:R-:W0:Y:S02]  /*19840*/  S2R R3, SR_TID.X ;  /* 0x0000000000037919 */ /* 0x000e240000002100 */
[----:B0-----:R-:W-:Y:S02]  /*19850*/  LOP3.LUT R4, R3, 0x7f, RZ, 0xc0, !PT ;  /* 0x0000007f03047812 */ /* 0x001fe400078ec0ff */
[----:B------:R-:W-:Y:S01]  /*19860*/  SHF.L.U32 R3, R6, 0x1f, RZ ;  /* 0x0000001f06037819 */ /* 0x000fe200000006ff */
[----:B------:R-:W-:Y:S01]  /*19870*/  BSSY B2, `(.L_x_4755) ;  /* 0x0000005000027945 */ /* 0x000fe20003800000 */
[----:B------:R-:W-:Y:S01]  /*19880*/  ISETP.NE.AND P1, PT, R4, RZ, PT ;  /* 0x000000ff0400720c */ /* 0x000fe20003f25270 */
[----:B---3--:R-:W-:-:S04]  /*19890*/  IMAD R2, R7, 0x8, R2 ;  /* 0x0000000807027824 */ /* 0x008fc800078e0202 */
[----:B------:R-:W0:Y:S02]  /*198a0*/  SYNCS.PHASECHK.TRANS64.TRYWAIT P0, [R2+URZ+0x38840], R3 ;  /* 0x03884003020075a7 */ /* 0x000e24000800017f */
[----:B0-----:R-:W-:Y:S06]  /*198b0*/  @!P0 BRA `(.L_x_4756) ;  /* 0x0000004400f48947 */ /* 0x001fec0003800000 */
.L_x_4878:
[----:B------:R-:W-:Y:S05]  /*198c0*/  BSYNC B2 ;  /* 0x0000000000027941 */ /* 0x000fea0003800000 */
.L_x_4755:
        /* <DEDUP_REMOVED lines=9> */
.L_x_4758:
[----:B------:R-:W-:Y:S05]  /*19960*/  BSYNC B2 ;  /* 0x0000000000027941 */ /* 0x000fea0003800000 */
.L_x_4757:
        /* <DEDUP_REMOVED lines=13> */
.L_x_4759:
        /* <DEDUP_REMOVED lines=14> */
.L_x_4879:
[----:B------:R-:W-:Y:S05]  /*19b20*/  BSYNC B2 ;  /* 0x0000000000027941 */ /* 0x000fea0003800000 */
.L_x_4760:
        /* <DEDUP_REMOVED lines=11> */
.L_x_4763:
[----:B------:R-:W-:Y:S05]  /*19be0*/  BSYNC B2 ;  /* 0x0000000000027941 */ /* 0x000fea0003800000 */
.L_x_4762:
        /* <DEDUP_REMOVED lines=10> */
.L_x_4764:
        /* <DEDUP_REMOVED lines=16> */
.L_x_4765:
        /* <DEDUP_REMOVED lines=16> */
.L_x_4766:
        /* <DEDUP_REMOVED lines=16> */
.L_x_4767:
        /* <DEDUP_REMOVED lines=16> */
.L_x_4768:
        /* <DEDUP_REMOVED lines=16> */
.L_x_4769:
        /* <DEDUP_REMOVED lines=16> */
.L_x_4770:
        /* <DEDUP_REMOVED lines=16> */
.L_x_4771:
        /* <DEDUP_REMOVED lines=11> */
.L_x_4753:
[----:B------:R-:W-:Y:S05]  /*1a440*/  BSYNC B1 ;  /* 0x0000000000017941 */ /* 0x000fea0003800000 */
.L_x_4752:
[----:B------:R-:W3:Y:S01]  /*1a450*/  LDL R5, [R1+0x8] ;  /* 0x0000080001057983 */ /* 0x000ee20000100800 */
[----:B------:R-:W-:Y:S01]  /*1a460*/  VIADD R7, R7, 0x1 ;  /* 0x0000000107077836 */ /* 0x000fe20000000000 */
[----:B------:R-:W-:Y:S04]  /*1a470*/  BSSY B1, `(.L_x_4772) ;  /* 0x00000e5000017945 */ /* 0x000fe80003800000 */
[----:B------:R-:W-:-:S04]  /*1a480*/  ISETP.NE.AND P0, PT, R7, 0x2, PT ;  /* 0x000000020700780c */ /* 0x000fc80003f05270 */
[----:B------:R-:W-:Y:S02]  /*1a490*/  SEL R2, RZ, 0x1, P0 ;  /* 0x00000001ff027807 */ /* 0x000fe40000000000 */
[----:B------:R-:W-:Y:S02]  /*1a4a0*/  SEL R9, R7, RZ, P0 ;  /* 0x000000ff07097207 */ /* 0x000fe40000000000 */
[----:B------:R-:W-:-:S05]  /*1a4b0*/  LOP3.LUT R8, R6, R2, RZ, 0x3c, !PT ;  /* 0x0000000206087212 */ /* 0x000fca00078e3cff */
[----:B------:R0:W-:Y:S04]  /*1a4c0*/  STL [R1+0x1c], R8 ;  /* 0x00001c0801007387 */ /* 0x0001e80000100800 */
[----:B------:R0:W-:Y:S01]  /*1a4d0*/  STL [R1+0xc], R9 ;  /* 0x00000c0901007387 */ /* 0x0001e20000100800 */
[----:B---3--:R-:W-:-:S13]  /*1a4e0*/  LOP3.LUT P2, RZ, R5, 0x1, RZ, 0xc0, !PT ;  /* 0x0000000105ff7812 */ /* 0x008fda000784c0ff */
[----:B0-----:R-:W-:Y:S05]  /*1a4f0*/  @!P2 BRA `(.L_x_4773) ;  /* 0x0000000c0070a947 */ /* 0x001fea0003800000 */
[----:B------:R-:W-:Y:S01]  /*1a500*/  ULDC.64 UR4, c[0x0][0x418] ;  /* 0x0001060000047ab9 */ /* 0x000fe20000000a00 */
[----:B------:R-:W-:Y:S01]  /*1a510*/  VIADD R6, R0, 0xffffffff ;  /* 0xffffffff00067836 */ /* 0x000fe20000000000 */
        /* <DEDUP_REMOVED lines=23> */
.L_x_4774:
        /* <DEDUP_REMOVED lines=9> */
.L_x_4880:
[----:B------:R-:W-:Y:S05]  /*1a720*/  BSYNC B2 ;  /* 0x0000000000027941 */ /* 0x000fea0003800000 */
.L_x_4775:
        /* <DEDUP_REMOVED lines=9> */
.L_x_4778:
[----:B------:R-:W-:Y:S05]  /*1a7c0*/  BSYNC B2 ;  /* 0x0000000000027941 */ /* 0x000fea0003800000 */
.L_x_4777:
[----:B------:R-:W3:Y:S04]  /*1a7d0*/  LDL R8, [R1+0x4] ;  /* 0x0000040001087983 */ /* 0x000ee80000100800 */
        /* <DEDUP_REMOVED lines=13> */
.L_x_4779:
        /* <DEDUP_REMOVED lines=14> */
.L_x_4881:
[----:B------:R-:W-:Y:S05]  /*1a990*/  BSYNC B2 ;  /* 0x0000000000027941 */ /* 0x000fea0003800000 */
.L_x_4780:
        /* <DEDUP_REMOVED lines=11> */
.L_x_4783:
[----:B------:R-:W-:Y:S05]  /*1aa50*/  BSYNC B2 ;  /* 0x0000000000027941 */ /* 0x000fea0003800000 */
.L_x_4782:
        /* <DEDUP_REMOVED lines=11> */
.L_x_4784:
        /* <DEDUP_REMOVED lines=16> */
.L_x_4785:
        /* <DEDUP_REMOVED lines=16> */
.L_x_4786:
        /* <DEDUP_REMOVED lines=16> */
.L_x_4787:
        /* <DEDUP_REMOVED lines=16> */
.L_x_4788:
        /* <DEDUP_REMOVED lines=16> */
.L_x_4789:
        /* <DEDUP_REMOVED lines=16> */
.L_x_4790:
        /* <DEDUP_REMOVED lines=16> */
.L_x_4791:
        /* <DEDUP_REMOVED lines=11> */
.L_x_4773:
[----:B------:R-:W-:Y:S05]  /*1b2c0*/  BSYNC B1 ;  /* 0x0000000000017941 */ /* 0x000fea0003800000 */
.L_x_4772:
[C---:B------:R-:W-:Y:S01]  /*1b2d0*/  ISETP.GT.AND P0, PT, R0.reuse, 0x1, PT ;  /* 0x000000010000780c */ /* 0x040fe20003f04270 */
[----:B------:R-:W-:-:S12]  /*1b2e0*/  VIADD R0, R0, 0xfffffffe ;  /* 0xfffffffe00007836 */ /* 0x000fd80000000000 */
[----:B------:R-:W-:Y:S05]  /*1b2f0*/  @P0 BRA `(.L_x_4792) ;  /* 0xffffffe000b80947 */ /* 0x000fea000383ffff */
.L_x_4729:
[----:B------:R-:W-:Y:S05]  /*1b300*/  BSYNC B0 ;  /* 0x0000000000007941 */ /* 0x000fea0003800000 */
.L_x_4728:
        /* <DEDUP_REMOVED lines=24> */
.L_x_4794:
[----:B------:R-:W-:Y:S05]  /*1b490*/  BSYNC B0 ;  /* 0x0000000000007941 */ /* 0x000fea0003800000 */
.L_x_4793:
[----:B------:R-:W-:-:S05]  /*1b4a0*/  SEL R0, R0, RZ, P0 ;  /* 0x000000ff00007207 */ /* 0x000fca0000000000 */
[----:B------:R3:W-:Y:S02]  /*1b4b0*/  STL [R1+0xc], R0 ;  /* 0x00000c0001007387 */ /* 0x0007e40000100800 */
.L_x_4690:
[----:B------:R-:W-:Y:S05]  /*1b4c0*/  BSYNC B7 ;  /* 0x0000000000077941 */ /* 0x000fea0003800000 */
.L_x_4688:
        /* <DEDUP_REMOVED lines=13> */
.L_x_4795:
        /* <DEDUP_REMOVED lines=36> */
.L_x_4891:
[----:B------:R-:W-:Y:S02]  /*1b7e0*/  ULDC UR4, c[0x0][0xd38] ;  /* 0x00034e0000047ab9 */ /* 0x000fe40000000800 */
[----:B------:R-:W-:-:S04]  /*1b7f0*/  IMAD.U32 R16, RZ, RZ, UR4 ;  /* 0x00000004ff107e24 */ /* 0x000fc8000f8e00ff */
[----:B-1----:R-:W-:-:S04]  /*1b800*/  IMAD R6, R6, R16, RZ ;  /* 0x0000001006067224 */ /* 0x002fc800078e02ff */
[----:B------:R-:W-:-:S05]  /*1b810*/  IMAD.IADD R4, R4, 0x1, R6 ;  /* 0x0000000104047824 */ /* 0x000fca00078e0206 */
[----:B------:R-:W-:-:S13]  /*1b820*/  ISETP.GT.AND P6, PT, R4, R0, PT ;  /* 0x000000000400720c */ /* 0x000fda0003fc4270 */
[----:B------:R-:W-:Y:S05]  /*1b830*/  @P6 BRA `(.L_x_4798) ;  /* 0x00000000009c6947 */ /* 0x000fea0003800000 */
.L_x_4803:
        /* <DEDUP_REMOVED lines=14> */
.L_x_4801:
[----:B------:R-:W-:Y:S05]  /*1b920*/  BSYNC B0 ;  /* 0x0000000000007941 */ /* 0x000fea0003800000 */
.L_x_4800:
        /* <DEDUP_REMOVED lines=18> */
.L_x_4899:
[----:B------:R-:W-:Y:S02]  /*1ba50*/  ULDC UR4, c[0x0][0xd38] ;  /* 0x00034e0000047ab9 */ /* 0x000fe40000000800 */
[----:B------:R-:W-:-:S04]  /*1ba60*/  IMAD.U32 R16, RZ, RZ, UR4 ;  /* 0x00000004ff107e24 */ /* 0x000fc8000f8e00ff */
[----:B-1----:R-:W-:-:S04]  /*1ba70*/  IMAD R6, R6, R16, RZ ;  /* 0x0000001006067224 */ /* 0x002fc800078e02ff */
[----:B------:R-:W-:-:S05]  /*1ba80*/  IMAD.IADD R4, R6, 0x1, R4 ;  /* 0x0000000106047824 */ /* 0x000fca00078e0204 */
[----:B------:R-:W-:-:S13]  /*1ba90*/  ISETP.GT.AND P6, PT, R4, R0, PT ;  /* 0x000000000400720c */ /* 0x000fda0003fc4270 */
[----:B------:R-:W-:Y:S05]  /*1baa0*/  @!P6 BRA `(.L_x_4803) ;  /* 0xfffffffc0064e947 */ /* 0x000fea000383ffff */
.L_x_4798:
        /* <DEDUP_REMOVED lines=8> */
.L_x_4903:
[----:B------:R-:W-:Y:S01]  /*1bb30*/  ISETP.NE.AND P0, PT, R5, RZ, PT ;  /* 0x000000ff0500720c */ /* 0x000fe20003f05270 */
[----:B-1----:R-:W-:-:S12]  /*1bb40*/  IMAD.MOV.U32 R3, RZ, RZ, RZ ;  /* 0x000000ffff037224 */ /* 0x002fd800078e00ff */
[----:B------:R-:W-:Y:S05]  /*1bb50*/  @!P0 BRA `(.L_x_4805) ;  /* 0x0000000000148947 */ /* 0x000fea0003800000 */
[----:B------:R-:W-:Y:S01]  /*1bb60*/  UMOV UR4, 0xffffffff ;  /* 0xffffffff00047882 */ /* 0x000fe20000000000 */
[----:B------:R-:W-:Y:S02]  /*1bb70*/  VIADD R12, R4, 0xffffffff ;  /* 0xffffffff040c7836 */ /* 0x000fe40000000000 */
[----:B------:R-:W-:Y:S05]  /*1bb80*/  BRA.DIV UR4, `(.L_x_4806) ;  /* 0x0000002e04ec7947 */ /* 0x000fea000b800000 */
[----:B0-----:R0:W1:Y:S02]  /*1bb90*/  SHFL.IDX PT, R2, R2, R12, 0x1f ;  /* 0x00001f0c02027589 */ /* 0x00106400000e0000 */
.L_x_4906:
[----:B-1----:R-:W-:-:S07]  /*1bba0*/  IMAD.MOV.U32 R3, RZ, RZ, R2 ;  /* 0x000000ffff037224 */ /* 0x002fce00078e0002 */
.L_x_4805:
[----:B---3--:R-:W-:Y:S01]  /*1bbb0*/  IABS R5, R17 ;  /* 0x0000001100057213 */ /* 0x008fe20000000000 */
[----:B------:R-:W-:Y:S02]  /*1bbc0*/  IMAD R16, R3, R16, R6 ;  /* 0x0000001003107224 */ /* 0x000fe400078e0206 */
[----:B------:R-:W-:Y:S01]  /*1bbd0*/  IMAD.IADD R19, R4, 0x1, R19 ;  /* 0x0000000104137824 */ /* 0x000fe200078e0213 */
[----:B0-----:R-:W0:Y:S01]  /*1bbe0*/  I2F.RP R2, R5 ;  /* 0x0000000500027306 */ /* 0x001e220000209400 */
[----:B------:R-:W-:-:S07]  /*1bbf0*/  IMAD.IADD R0, R0, 0x1, -R16 ;  /* 0x0000000100007824 */ /* 0x000fce00078e0a10 */
        /* <DEDUP_REMOVED lines=26> */
.L_x_4799:
[----:B------:R-:W-:Y:S01]  /*1bda0*/  UMOV UR4, URZ ;  /* 0x0000003f00047c82 */ /* 0x000fe20008000000 */
[----:B------:R-:W-:Y:S01]  /*1bdb0*/  UMOV UR5, URZ ;  /* 0x0000003f00057c82 */ /* 0x000fe20008000000 */
[----:B------:R-:W-:Y:S01]  /*1bdc0*/  ULDC UR6, c[0x0][0xd3c] ;  /* 0x00034f0000067ab9 */ /* 0x000fe20000000800 */
[----:B------:R-:W-:Y:S02]  /*1bdd0*/  IMAD.MOV.U32 R16, RZ, RZ, R0 ;  /* 0x000000ffff107224 */ /* 0x000fe400078e0000 */
[----:B------:R-:W-:Y:S02]  /*1bde0*/  IMAD.U32 R17, RZ, RZ, UR4 ;  /* 0x00000004ff117e24 */ /* 0x000fe4000f8e00ff */
[----:B------:R-:W-:Y:S02]  /*1bdf0*/  IMAD.U32 R18, RZ, RZ, UR5 ;  /* 0x00000005ff127e24 */ /* 0x000fe4000f8e00ff */
[----:B------:R-:W-:-:S07]  /*1be00*/  IMAD.U32 R19, RZ, RZ, UR6 ;  /* 0x00000006ff137e24 */ /* 0x000fce000f8e00ff */
.L_x_4807:
[----:B------:R1:W3:Y:S01]  /*1be10*/  LDL R3, [R1+0x4] ;  /* 0x0000040001037983 */ /* 0x0002e20000100800 */
[----:B------:R-:W4:Y:S01]  /*1be20*/  S2R R0, SR_TID.X ;  /* 0x0000000000007919 */ /* 0x000f220000002100 */
[----:B------:R-:W-:Y:S05]  /*1be30*/  WARPSYNC.ALL ;  /* 0x0000000000007948 */ /* 0x000fea0003800000 */
[----:B----4-:R-:W-:Y:S01]  /*1be40*/  LOP3.LUT R0, R0, 0x1f, RZ, 0xc0, !PT ;  /* 0x0000001f00007812 */ /* 0x010fe200078ec0ff */
[----:B------:R-:W-:Y:S03]  /*1be50*/  BAR.SYNC.DEFER_BLOCKING 0x4, 0x180 ;  /* 0x0106000000007b1d */ /* 0x000fe60000010000 */
[----:B------:R-:W-:-:S13]  /*1be60*/  ISETP.NE.AND P0, PT, R0, RZ, PT ;  /* 0x000000ff0000720c */ /* 0x000fda0003f05270 */
[----:B------:R-:W3:Y:S01]  /*1be70*/  @!P0 S2R R0, SR_CgaCtaId ;  /* 0x0000000000008919 */ /* 0x000ee20000008800 */
[----:B0-----:R-:W-:-:S04]  /*1be80*/  @!P0 MOV R2, 0x400 ;  /* 0x0000040000028802 */ /* 0x001fc80000000f00 */
[----:B---3--:R-:W-:-:S05]  /*1be90*/  @!P0 LEA R3, R0, R2, 0x18 ;  /* 0x0000000200038211 */ /* 0x008fca00078ec0ff */
[----:B------:R1:W-:Y:S04]  /*1bea0*/  @!P0 STS.128 [R3+0x388d0], R16 ;  /* 0x0388d01003008388 */ /* 0x0003e80000000c00 */
[----:B------:R1:W-:Y:S01]  /*1beb0*/  @!P0 STL [R1+0x4], R3 ;  /* 0x0000040301008387 */ /* 0x0003e20000100800 */
[----:B------:R-:W-:Y:S06]  /*1bec0*/  BAR.ARV 0x5, 0x180 ;  /* 0x0146000000007b1d */ /* 0x000fec0000002000 */
.L_x_4796:
[----:B------:R-:W-:Y:S02]  /*1bed0*/  ULDC UR4, c[0x0][0xd3c] ;  /* 0x00034f0000047ab9 */ /* 0x000fe40000000800 */
[----:B----4-:R-:W-:-:S13]  /*1bee0*/  ISETP.GE.AND P0, PT, R19, UR4, PT ;  /* 0x0000000413007c0c */ /* 0x010fda000bf06270 */
[----:B------:R-:W-:Y:S05]  /*1bef0*/  @!P0 BRA `(.L_x_4808) ;  /* 0xffffff7400108947 */ /* 0x000fea000383ffff */
[----:B------:R-:W-:Y:S05]  /*1bf00*/  BSYNC B8 ;  /* 0x0000000000087941 */ /* 0x000fea0003800000 */
.L_x_4638:
[----:B---3--:R-:W3:Y:S01]  /*1bf10*/  LDL.LU R0, [R1+0x60] ;  /* 0x0000600001007983 */ /* 0x008ee20000300800 */
[----:B------:R-:W-:Y:S01]  /*1bf20*/  BSSY B0, `(.L_x_4809) ;  /* 0x000000b000007945 */ /* 0x000fe20003800000 */
[----:B------:R-:W4:Y:S01]  /*1bf30*/  S2R R5, SR_CgaCtaId ;  /* 0x0000000000057919 */ /* 0x000f220000008800 */
[----:B---3--:R-:W-:-:S05]  /*1bf40*/  VIADD R0, R0, 0x1 ;  /* 0x0000000100007836 */ /* 0x008fca0000000000 */
[----:B0-----:R-:W-:-:S04]  /*1bf50*/  LEA.HI R2, R0, R0, RZ, 0x1 ;  /* 0x0000000000027211 */ /* 0x001fc800078f08ff */
[----:B-1----:R-:W-:-:S05]  /*1bf60*/  LOP3.LUT R3, R2, 0xfffffffe, RZ, 0xc0, !PT ;  /* 0xfffffffe02037812 */ /* 0x002fca00078ec0ff */
[----:B------:R-:W-:Y:S01]  /*1bf70*/  IMAD.IADD R3, R0, 0x1, -R3 ;  /* 0x0000000100037824 */ /* 0x000fe200078e0a03 */
[----:B------:R-:W-:-:S04]  /*1bf80*/  MOV R0, 0x400 ;  /* 0x0000040000007802 */ /* 0x000fc80000000f00 */
[----:B----4-:R-:W-:Y:S02]  /*1bf90*/  LEA R0, R5, R0, 0x18 ;  /* 0x0000000005007211 */ /* 0x010fe400078ec0ff */
[----:B------:R-:W-:-:S04]  /*1bfa0*/  SHF.L.U32 R3, R3, 0x1f, RZ ;  /* 0x0000001f03037819 */ /* 0x000fc800000006ff */
[----:B------:R-:W0:Y:S02]  /*1bfb0*/  SYNCS.PHASECHK.TRANS64.TRYWAIT P0, [R0+URZ+0x38820], R3 ;  /* 0x03882003000075a7 */ /* 0x000e24000800017f */
[----:B0-----:R-:W-:Y:S05]  /*1bfc0*/  @!P0 BRA `(.L_x_4810) ;  /* 0x0000002c00048947 */ /* 0x001fea0003800000 */
.L_x_4907:
[----:B------:R-:W-:Y:S05]  /*1bfd0*/  BSYNC B0 ;  /* 0x0000000000007941 */ /* 0x000fea0003800000 */
.L_x_4809:
[----:B------:R-:W-:-:S03]  /*1bfe0*/  UMOV UR4, 0xffffffff ;  /* 0xffffffff00047882 */ /* 0x000fc60000000000 */
[----:B------:R-:W-:Y:S05]  /*1bff0*/  BRA.DIV UR4, `(.L_x_4811) ;  /* 0x0000002e040c7947 */ /* 0x000fea000b800000 */
[----:B------:R-:W1:Y:S02]  /*1c000*/  S2R R2, SR_TID.X ;  /* 0x0000000000027919 */ /* 0x000e640000002100 */
[----:B-1----:R-:W-:-:S04]  /*1c010*/  SHF.R.U32.HI R2, RZ, 0x5, R2 ;  /* 0x00000005ff027819 */ /* 0x002fc80000011602 */
[----:B------:R-:W-:-:S05]  /*1c020*/  LOP3.LUT R2, R2, 0x3, RZ, 0xc0, !PT ;  /* 0x0000000302027812 */ /* 0x000fca00078ec0ff */
[----:B------:R1:W3:Y:S02]  /*1c030*/  SHFL.IDX PT, R14, R2, RZ, 0x1f ;  /* 0x00001fff020e7589 */ /* 0x0002e400000e0000 */
.L_x_4910:
[----:B---3--:R-:W-:-:S13]  /*1c040*/  ISETP.NE.AND P0, PT, R14, RZ, PT ;  /* 0x000000ff0e00720c */ /* 0x008fda0003f05270 */
[----:B------:R-:W-:Y:S05]  /*1c050*/  @P0 BRA `(.L_x_4515) ;  /* 0x0000000000940947 */ /* 0x000fea0003800000 */
[----:B------:R-:W-:-:S03]  /*1c060*/  UMOV UR4, 0xffffffff ;  /* 0xffffffff00047882 */ /* 0x000fc60000000000 */
[----:B------:R-:W-:Y:S05]  /*1c070*/  BRA.DIV UR4, `(.L_x_4812) ;  /* 0x0000002e04207947 */ /* 0x000fea000b800000 */
[----:B------:R-:W-:-:S13]  /*1c080*/  ELECT P6, URZ, PT ;  /* 0x00000000003f782f */ /* 0x000fda00038c0000 */
.L_x_4913:
[----:B------:R-:W-:Y:S05]  /*1c090*/  @!P6 BRA `(.L_x_4515) ;  /* 0x000000000084e947 */ /* 0x000fea0003800000 */
[----:B-1----:R-:W3:Y:S02]  /*1c0a0*/  LDL.LU R2, [R1+0x70] ;  /* 0x0000700001027983 */ /* 0x002ee40000300800 */
[----:B---3--:R-:W-:-:S04]  /*1c0b0*/  LOP3.LUT R2, R2, 0x2, RZ, 0xfc, !PT ;  /* 0x0000000202027812 */ /* 0x008fc800078efcff */
[----:B------:R-:W-:-:S13]  /*1c0c0*/  ISETP.NE.AND P2, PT, R2, 0x3, PT ;  /* 0x000000030200780c */ /* 0x000fda0003f45270 */
[----:B------:R-:W-:Y:S05]  /*1c0d0*/  @!P2 BRA `(.L_x_4813) ;  /* 0x000000000004a947 */ /* 0x000fea0003800000 */
[----:B------:R-:W-:Y:S01]  /*1c0e0*/  BPT.TRAP 0x1 ;  /* 0x000000040000795c */ /* 0x000fe20000300000 */
.L_x_4813:
[----:B0-----:R-:W3:Y:S04]  /*1c0f0*/  LDL R3, [R1+0xc] ;  /* 0x00000c0001037983 */ /* 0x001ee80000100800 */
[----:B------:R-:W4:Y:S01]  /*1c100*/  LDL.LU R7, [R1+0x1c] ;  /* 0x00001c0001077983 */ /* 0x000f220000300800 */
[----:B------:R-:W-:-:S04]  /*1c110*/  VIADD R2, R0, 0x38840 ;  /* 0x0003884000027836 */ /* 0x000fc80000000000 */
[C---:B---3--:R-:W-:Y:S02]  /*1c120*/  IMAD R6, R3.reuse, 0x8, R2 ;  /* 0x0000000803067824 */ /* 0x048fe400078e0202 */
[----:B------:R-:W-:Y:S01]  /*1c130*/  VIADD R3, R3, 0x1 ;  /* 0x0000000103037836 */ /* 0x000fe20000000000 */
[----:B----4-:R-:W-:-:S04]  /*1c140*/  SHF.L.U32 R5, R7, 0x1f, RZ ;  /* 0x0000001f07057819 */ /* 0x010fc800000006ff */
        /* <DEDUP_REMOVED lines=8> */
.L_x_4914:
[----:B------:R-:W1:Y:S02]  /*1c1d0*/  SYNCS.PHASECHK.TRANS64.TRYWAIT P0, [R7+URZ], R2 ;  /* 0x00000002070075a7 */ /* 0x000e64000800017f */
[----:B-1----:R-:W-:Y:S05]  /*1c1e0*/  @!P0 BRA `(.L_x_4815) ;  /* 0x0000002800f88947 */ /* 0x002fea0003800000 */
.L_x_4915:
[----:B------:R-:W-:Y:S05]  /*1c1f0*/  @!P2 BRA `(.L_x_4816) ;  /* 0x000000000004a947 */ /* 0x000fea0003800000 */
[----:B------:R-:W-:Y:S01]  /*1c200*/  BPT.TRAP 0x1 ;  /* 0x000000040000795c */ /* 0x000fe20000300000 */
.L_x_4816:
[----:B------:R-:W3:Y:S01]  /*1c210*/  LDL.LU R4, [R1+0xc] ;  /* 0x00000c0001047983 */ /* 0x000ee20000300800 */
[----:B------:R-:W-:-:S04]  /*1c220*/  VIADD R0, R0, 0x38860 ;  /* 0x0003886000007836 */ /* 0x000fc80000000000 */
[----:B---3--:R-:W-:-:S04]  /*1c230*/  IMAD R4, R4, 0x8, R0 ;  /* 0x0000000804047824 */ /* 0x008fc800078e0200 */
[----:B------:R-:W3:Y:S02]  /*1c240*/  SYNCS.PHASECHK.TRANS64.TRYWAIT P0, [R4+URZ], R5 ;  /* 0x00000005040075a7 */ /* 0x000ee4000800017f */
[----:B---3--:R-:W-:Y:S05]  /*1c250*/  @!P0 BRA `(.L_x_4817) ;  /* 0x0000002800f08947 */ /* 0x008fea0003800000 */
.L_x_4916:
[----:B------:R-:W-:-:S07]  /*1c260*/  IMAD R3, R3, 0x8, R0 ;  /* 0x0000000803037824 */ /* 0x000fce00078e0200 */
.L_x_4818:
[----:B----4-:R4:W0:Y:S02]  /*1c270*/  SYNCS.PHASECHK.TRANS64.TRYWAIT P0, [R3+URZ], R2 ;  /* 0x00000002030075a7 */ /* 0x010824000800017f */
[----:B0-----:R-:W-:Y:S05]  /*1c280*/  @!P0 NANOSLEEP.SYNCS 0x989680 ;  /* 0x009896800000895d */ /* 0x001fea0003900000 */
[----:B------:R-:W0:Y:S02]  /*1c290*/  @!P0 SYNCS.PHASECHK.TRANS64 P0, [R3+URZ], R2 ;  /* 0x00000002030085a7 */ /* 0x000e24000800007f */
[----:B0-----:R-:W-:Y:S05]  /*1c2a0*/  @!P0 BRA `(.L_x_4818) ;  /* 0xfffffffc00f08947 */ /* 0x001fea000383ffff */
.L_x_4515:
[----:B------:R-:W-:Y:S05]  /*1c2b0*/  BSYNC B9 ;  /* 0x0000000000097941 */ /* 0x000fea0003800000 */
.L_x_4512:
[----:B------:R-:W-:Y:S05]  /*1c2c0*/  EXIT ;  /* 0x000000000000794d */ /* 0x000fea0003800000 */
.L_x_4531:
[----:B0-----:R0:W1:Y:S02]  /*1c2d0*/  SYNCS.PHASECHK.TRANS64.TRYWAIT P5, [R66+URZ+0x38890], R75 ;  /* 0x0388904b420075a7 */ /* 0x00106400080a017f */
[----:B-1----:R-:W-:Y:S05]  /*1c2e0*/  @!P5 NANOSLEEP.SYNCS 0x989680 ;  /* 0x009896800000d95d */ /* 0x002fea0003900000 */
[----:B------:R-:W1:Y:S02]  /*1c2f0*/  @!P5 SYNCS.PHASECHK.TRANS64 P5, [R66+URZ+0x38890], R75 ;  /* 0x0388904b4200d5a7 */ /* 0x000e6400080a007f */
[----:B-1----:R-:W-:Y:S05]  /*1c300*/  @!P5 BRA `(.L_x_4531) ;  /* 0xfffffffc00f0d947 */ /* 0x002fea000383ffff */
[----:B------:R-:W-:Y:S05]  /*1c310*/  BRA `(.L_x_4819) ;  /* 0xfffffe6000ec7947 */ /* 0x000fea000383ffff */
.L_x_4541:
[----:B-1----:R1:W2:Y:S02]  /*1c320*/  SYNCS.PHASECHK.TRANS64.TRYWAIT P5, [R66+URZ+0x38890], R75 ;  /* 0x0388904b420075a7 */ /* 0x0022a400080a017f */
[----:B--2---:R-:W-:Y:S05]  /*1c330*/  @!P5 NANOSLEEP.SYNCS 0x989680 ;  /* 0x009896800000d95d */ /* 0x004fea0003900000 */
[----:B------:R-:W2:Y:S02]  /*1c340*/  @!P5 SYNCS.PHASECHK.TRANS64 P5, [R66+URZ+0x38890], R75 ;  /* 0x0388904b4200d5a7 */ /* 0x000ea400080a007f */
[----:B--2---:R-:W-:Y:S05]  /*1c350*/  @!P5 BRA `(.L_x_4541) ;  /* 0xfffffffc00f0d947 */ /* 0x004fea000383ffff */
[----:B------:R-:W-:Y:S05]  /*1c360*/  BRA `(.L_x_4820) ;  /* 0xfffffe6c00447947 */ /* 0x000fea000383ffff */
.L_x_4546:
[----:B0-----:R0:W1:Y:S02]  /*1c370*/  SYNCS.PHASECHK.TRANS64.TRYWAIT P5, [R66+URZ+0x38890], R75 ;  /* 0x0388904b420075a7 */ /* 0x00106400080a017f */
[----:B-1----:R-:W-:Y:S05]  /*1c380*/  @!P5 NANOSLEEP.SYNCS 0x989680 ;  /* 0x009896800000d95d */ /* 0x002fea0003900000 */
[----:B------:R-:W1:Y:S02]  /*1c390*/  @!P5 SYNCS.PHASECHK.TRANS64 P5, [R66+URZ+0x38890], R75 ;  /* 0x0388904b4200d5a7 */ /* 0x000e6400080a007f */
[----:B-1----:R-:W-:Y:S05]  /*1c3a0*/  @!P5 BRA `(.L_x_4546) ;  /* 0xfffffffc00f0d947 */ /* 0x002fea000383ffff */
[----:B------:R-:W-:Y:S05]  /*1c3b0*/  BRA `(.L_x_4821) ;  /* 0xfffffe7400587947 */ /* 0x000fea000383ffff */
.L_x_4550:
[----:B------:R0:W0:Y:S02]  /*1c3c0*/  SYNCS.PHASECHK.TRANS64.TRYWAIT P0, [R66+URZ+0x388b0], R75 ;  /* 0x0388b04b420075a7 */ /* 0x000024000800017f */
[----:B0-----:R-:W-:Y:S05]  /*1c3d0*/  @!P0 NANOSLEEP.SYNCS 0x989680 ;  /* 0x009896800000895d */ /* 0x001fea0003900000 */
[----:B------:R-:W0:Y:S02]  /*1c3e0*/  @!P0 SYNCS.PHASECHK.TRANS64 P0, [R66+URZ+0x388b0], R75 ;  /* 0x0388b04b420085a7 */ /* 0x000e24000800007f */
[----:B0-----:R-:W-:Y:S05]  /*1c3f0*/  @!P0 BRA `(.L_x_4550) ;  /* 0xfffffffc00f08947 */ /* 0x001fea000383ffff */
[----:B------:R-:W-:Y:S05]  /*1c400*/  BRA `(.L_x_4822) ;  /* 0xfffffe7400d07947 */ /* 0x000fea000383ffff */
.L_x_4573:
[----:B------:R-:W-:Y:S01]  /*1c410*/  BSSY B1, `(.L_x_4823) ;  /* 0x0000008000017945 */ /* 0x000fe20003800000 */
[----:B------:R-:W-:Y:S02]  /*1c420*/  IMAD.MOV.U32 R13, RZ, RZ, R27 ;  /* 0x000000ffff0d7224 */ /* 0x000fe400078e001b */
[----:B------:R-:W-:Y:S02]  /*1c430*/  IMAD.MOV.U32 R12, RZ, RZ, RZ ;  /* 0x000000ffff0c7224 */ /* 0x000fe400078e00ff */
[----:B------:R-:W-:Y:S02]  /*1c440*/  IMAD.MOV.U32 R11, RZ, RZ, 0x1c1f ;  /* 0x00001c1fff0b7424 */ /* 0x000fe400078e00ff */
[----:B------:R-:W-:-:S07]  /*1c450*/  IMAD.MOV.U32 R15, RZ, RZ, -0x1 ;  /* 0xffffffffff0f7424 */ /* 0x000fce00078e00ff */
[----:B0-----:R-:W-:Y:S05]  /*1c460*/  WARPSYNC.COLLECTIVE R15, `(.L_x_4824) ;  /* 0x000000000f087348 */ /* 0x001fea0003c00000 */
[----:B------:R1:W2:Y:S02]  /*1c470*/  SHFL.IDX P6, R14, R13, R12, R11 ;  /* 0x0000000c0d0e7389 */ /* 0x0002a400000c000b */
[----:B012---:R-:W-:Y:S01]  /*1c480*/  ENDCOLLECTIVE ;  /* 0x000000000000791b */ /* 0x007fe20003800000 */
.L_x_4824:
[----:B------:R-:W-:Y:S05]  /*1c490*/  BSYNC B1 ;  /* 0x0000000000017941 */ /* 0x000fea0003800000 */
.L_x_4823:
        /* <DEDUP_REMOVED lines=8> */
.L_x_4825:
[----:B------:R-:W-:Y:S02]  /*1c520*/  IMAD.MOV.U32 R13, RZ, RZ, R29 ;  /* 0x000000ffff0d7224 */ /* 0x000fe400078e001d */
[----:B------:R-:W-:-:S07]  /*1c530*/  IMAD.MOV.U32 R0, RZ, RZ, R14 ;  /* 0x000000ffff007224 */ /* 0x000fce00078e000e */
[----:B------:R-:W-:Y:S05]  /*1c540*/  WARPSYNC.COLLECTIVE R15, `(.L_x_4826) ;  /* 0x000000000f087348 */ /* 0x000fea0003c00000 */
[----:B------:R0:W1:Y:S02]  /*1c550*/  SHFL.IDX P6, R14, R13, R12, R11 ;  /* 0x0000000c0d0e7389 */ /* 0x00006400000c000b */
[----:B01----:R-:W-:Y:S01]  /*1c560*/  ENDCOLLECTIVE ;  /* 0x000000000000791b */ /* 0x003fe20003800000 */
.L_x_4826:
[----:B------:R-:W-:Y:S02]  /*1c570*/  IMAD.MOV.U32 R13, RZ, RZ, R28 ;  /* 0x000000ffff0d7224 */ /* 0x000fe400078e001c */
[----:B------:R-:W-:-:S07]  /*1c580*/  IMAD.MOV.U32 R5, RZ, RZ, R14 ;  /* 0x000000ffff057224 */ /* 0x000fce00078e000e */
[----:B------:R-:W-:Y:S05]  /*1c590*/  WARPSYNC.COLLECTIVE R15, `(.L_x_4827) ;  /* 0x000000000f087348 */ /* 0x000fea0003c00000 */
[----:B------:R0:W1:Y:S02]  /*1c5a0*/  SHFL.IDX P6, R14, R13, R12, R11 ;  /* 0x0000000c0d0e7389 */ /* 0x00006400000c000b */
[----:B01----:R-:W-:Y:S01]  /*1c5b0*/  ENDCOLLECTIVE ;  /* 0x000000000000791b */ /* 0x003fe20003800000 */
.L_x_4827:
[----:B------:R-:W-:Y:S05]  /*1c5c0*/  BRA `(.L_x_4828) ;  /* 0xfffffea000087947 */ /* 0x000fea000383ffff */
.L_x_4577:
[----:B0-----:R0:W1:Y:S02]  /*1c5d0*/  SYNCS.PHASECHK.TRANS64.TRYWAIT P0, [R2+URZ+0x38800], R5 ;  /* 0x03880005020075a7 */ /* 0x001064000800017f */
[----:B-1----:R-:W-:Y:S05]  /*1c5e0*/  @!P0 NANOSLEEP.SYNCS 0x989680 ;  /* 0x009896800000895d */ /* 0x002fea0003900000 */
[----:B------:R-:W1:Y:S02]  /*1c5f0*/  @!P0 SYNCS.PHASECHK.TRANS64 P0, [R2+URZ+0x38800], R5 ;  /* 0x03880005020085a7 */ /* 0x000e64000800007f */
[----:B-1----:R-:W-:Y:S05]  /*1c600*/  @!P0 BRA `(.L_x_4577) ;  /* 0xfffffffc00f08947 */ /* 0x002fea000383ffff */
[----:B------:R-:W-:Y:S05]  /*1c610*/  BRA `(.L_x_4829) ;  /* 0xfffffea4001c7947 */ /* 0x000fea000383ffff */
.L_x_4585:
        /* <DEDUP_REMOVED lines=8> */
.L_x_4831:
[----:B------:R-:W-:Y:S05]  /*1c6a0*/  BSYNC B1 ;  /* 0x0000000000017941 */ /* 0x000fea0003800000 */
.L_x_4830:
        /* <DEDUP_REMOVED lines=8> */
.L_x_4832:
[----:B------:R-:W-:Y:S02]  /*1c730*/  IMAD.MOV.U32 R21, RZ, RZ, R3 ;  /* 0x000000ffff157224 */ /* 0x000fe400078e0003 */
[----:B------:R-:W-:Y:S02]  /*1c740*/  IMAD.MOV.U32 R13, RZ, RZ, R29 ;  /* 0x000000ffff0d7224 */ /* 0x000fe400078e001d */
[----:B------:R-:W-:-:S07]  /*1c750*/  IMAD.MOV.U32 R0, RZ, RZ, R14 ;  /* 0x000000ffff007224 */ /* 0x000fce00078e000e */
[----:B------:R-:W-:Y:S05]  /*1c760*/  WARPSYNC.COLLECTIVE R15, `(.L_x_4833) ;  /* 0x000000000f087348 */ /* 0x000fea0003c00000 */
[----:B------:R0:W1:Y:S02]  /*1c770*/  SHFL.IDX P6, R14, R13, R12, R11 ;  /* 0x0000000c0d0e7389 */ /* 0x00006400000c000b */
[----:B01----:R-:W-:Y:S01]  /*1c780*/  ENDCOLLECTIVE ;  /* 0x000000000000791b */ /* 0x003fe20003800000 */
.L_x_4833:
[----:B------:R-:W-:Y:S02]  /*1c790*/  IMAD.MOV.U32 R20, RZ, RZ, R0 ;  /* 0x000000ffff147224 */ /* 0x000fe400078e0000 */
[----:B------:R-:W-:Y:S02]  /*1c7a0*/  IMAD.MOV.U32 R13, RZ, RZ, R28 ;  /* 0x000000ffff0d7224 */ /* 0x000fe400078e001c */
[----:B------:R-:W-:-:S07]  /*1c7b0*/  IMAD.MOV.U32 R5, RZ, RZ, R14 ;  /* 0x000000ffff057224 */ /* 0x000fce00078e000e */
[----:B------:R-:W-:Y:S05]  /*1c7c0*/  WARPSYNC.COLLECTIVE R15, `(.L_x_4834) ;  /* 0x000000000f087348 */ /* 0x000fea0003c00000 */
[----:B------:R0:W1:Y:S02]  /*1c7d0*/  SHFL.IDX P6, R14, R13, R12, R11 ;  /* 0x0000000c0d0e7389 */ /* 0x00006400000c000b */
[----:B01----:R-:W-:Y:S01]  /*1c7e0*/  ENDCOLLECTIVE ;  /* 0x000000000000791b */ /* 0x003fe20003800000 */
.L_x_4834:
[----:B------:R-:W-:Y:S05]  /*1c7f0*/  BRA `(.L_x_4835) ;  /* 0xfffffeac007c7947 */ /* 0x000fea000383ffff */
.L_x_4589:
[----:B0-----:R0:W1:Y:S02]  /*1c800*/  SYNCS.PHASECHK.TRANS64.TRYWAIT P1, [R2+URZ+0x38800], R3 ;  /* 0x03880003020075a7 */ /* 0x001064000802017f */
[----:B-1----:R-:W-:Y:S05]  /*1c810*/  @!P1 NANOSLEEP.SYNCS 0x989680 ;  /* 0x009896800000995d */ /* 0x002fea0003900000 */
[----:B------:R-:W1:Y:S02]  /*1c820*/  @!P1 SYNCS.PHASECHK.TRANS64 P1, [R2+URZ+0x38800], R3 ;  /* 0x03880003020095a7 */ /* 0x000e64000802007f */
[----:B-1----:R-:W-:Y:S05]  /*1c830*/  @!P1 BRA `(.L_x_4589) ;  /* 0xfffffffc00f09947 */ /* 0x002fea000383ffff */
[----:B------:R-:W-:Y:S05]  /*1c840*/  BRA `(.L_x_4836) ;  /* 0xfffffeb0004c7947 */ /* 0x000fea000383ffff */
.L_x_4595:
[----:B0-----:R0:W1:Y:S02]  /*1c850*/  SYNCS.PHASECHK.TRANS64.TRYWAIT P1, [R20+URZ+0x38830], R13 ;  /* 0x0388300d140075a7 */ /* 0x001064000802017f */
[----:B-1----:R-:W-:Y:S05]  /*1c860*/  @!P1 NANOSLEEP.SYNCS 0x989680 ;  /* 0x009896800000995d */ /* 0x002fea0003900000 */
[----:B------:R-:W1:Y:S02]  /*1c870*/  @!P1 SYNCS.PHASECHK.TRANS64 P1, [R20+URZ+0x38830], R13 ;  /* 0x0388300d140095a7 */ /* 0x000e64000802007f */
[----:B-1----:R-:W-:Y:S05]  /*1c880*/  @!P1 BRA `(.L_x_4595) ;  /* 0xfffffffc00f09947 */ /* 0x002fea000383ffff */
[----:B------:R-:W-:Y:S05]  /*1c890*/  BRA `(.L_x_4594) ;  /* 0xfffffebc00547947 */ /* 0x000fea000383ffff */
.L_x_4597:
[----:B-1----:R1:W2:Y:S02]  /*1c8a0*/  SYNCS.PHASECHK.TRANS64.TRYWAIT P1, [R2+URZ+0x38810], R11 ;  /* 0x0388100b020075a7 */ /* 0x0022a4000802017f */
[----:B--2---:R-:W-:Y:S05]  /*1c8b0*/  @!P1 NANOSLEEP.SYNCS 0x989680 ;  /* 0x009896800000995d */ /* 0x004fea0003900000 */
[----:B------:R-:W2:Y:S02]  /*1c8c0*/  @!P1 SYNCS.PHASECHK.TRANS64 P1, [R2+URZ+0x38810], R11 ;  /* 0x0388100b020095a7 */ /* 0x000ea4000802007f */
[----:B--2---:R-:W-:Y:S05]  /*1c8d0*/  @!P1 BRA `(.L_x_4597) ;  /* 0xfffffffc00f09947 */ /* 0x004fea000383ffff */
[----:B------:R-:W-:Y:S05]  /*1c8e0*/  BRA `(.L_x_4837) ;  /* 0xfffffec000047947 */ /* 0x000fea000383ffff */
.L_x_4602:
[----:B-1----:R1:W3:Y:S02]  /*1c8f0*/  SYNCS.PHASECHK.TRANS64.TRYWAIT P1, [R20+URZ+0x38850], R13 ;  /* 0x0388500d140075a7 */ /* 0x0022e4000802017f */
[----:B---3--:R-:W-:Y:S05]  /*1c900*/  @!P1 NANOSLEEP.SYNCS 0x989680 ;  /* 0x009896800000995d */ /* 0x008fea0003900000 */
[----:B------:R-:W3:Y:S02]  /*1c910*/  @!P1 SYNCS.PHASECHK.TRANS64 P1, [R20+URZ+0x38850], R13 ;  /* 0x0388500d140095a7 */ /* 0x000ee4000802007f */
[----:B---3--:R-:W-:Y:S05]  /*1c920*/  @!P1 BRA `(.L_x_4602) ;  /* 0xfffffffc00f09947 */ /* 0x008fea000383ffff */
[----:B------:R-:W-:Y:S05]  /*1c930*/  BRA `(.L_x_4601) ;  /* 0xfffffec000347947 */ /* 0x000fea000383ffff */
.L_x_4609:
[----:B-1----:R1:W2:Y:S02]  /*1c940*/  SYNCS.PHASECHK.TRANS64.TRYWAIT P3, [R12+URZ+0x38830], R200 ;  /* 0x038830c80c0075a7 */ /* 0x0022a4000806017f */
[----:B--2---:R-:W-:Y:S05]  /*1c950*/  @!P3 NANOSLEEP.SYNCS 0x989680 ;  /* 0x009896800000b95d */ /* 0x004fea0003900000 */
[----:B------:R-:W2:Y:S02]  /*1c960*/  @!P3 SYNCS.PHASECHK.TRANS64 P3, [R12+URZ+0x38830], R200 ;  /* 0x038830c80c00b5a7 */ /* 0x000ea4000806007f */
[----:B--2---:R-:W-:Y:S05]  /*1c970*/  @!P3 BRA `(.L_x_4609) ;  /* 0xfffffffc00f0b947 */ /* 0x004fea000383ffff */
[----:B------:R-:W-:Y:S05]  /*1c980*/  BRA `(.L_x_4608) ;  /* 0xfffffeec00dc7947 */ /* 0x000fea000383ffff */
.L_x_4614:
[----:B---3--:R3:W4:Y:S02]  /*1c990*/  SYNCS.PHASECHK.TRANS64.TRYWAIT P3, [R12+URZ+0x38850], R200 ;  /* 0x038850c80c0075a7 */ /* 0x008724000806017f */
[----:B----4-:R-:W-:Y:S05]  /*1c9a0*/  @!P3 NANOSLEEP.SYNCS 0x989680 ;  /* 0x009896800000b95d */ /* 0x010fea0003900000 */
[----:B------:R-:W4:Y:S02]  /*1c9b0*/  @!P3 SYNCS.PHASECHK.TRANS64 P3, [R12+URZ+0x38850], R200 ;  /* 0x038850c80c00b5a7 */ /* 0x000f24000806007f */
[----:B----4-:R-:W-:Y:S05]  /*1c9c0*/  @!P3 BRA `(.L_x_4614) ;  /* 0xfffffffc00f0b947 */ /* 0x010fea000383ffff */
[----:B------:R-:W-:Y:S05]  /*1c9d0*/  BRA `(.L_x_4613) ;  /* 0xfffffef000787947 */ /* 0x000fea000383ffff */
.L_x_4644:
        /* <DEDUP_REMOVED lines=11> */
.L_x_4839:
[----:B------:R-:W-:Y:S05]  /*1ca90*/  BSYNC B1 ;  /* 0x0000000000017941 */ /* 0x000fea0003800000 */
.L_x_4838:
[----:B------:R-:W-:Y:S05]  /*1caa0*/  BRA `(.L_x_4840) ;  /* 0xffffff6c00e87947 */ /* 0x000fea000383ffff */
.L_x_4646:
[----:B------:R-:W-:Y:S01]  /*1cab0*/  BSSY B1, `(.L_x_4841) ;  /* 0x0000006000017945 */ /* 0x000fe20003800000 */
[----:B------:R-:W-:-:S07]  /*1cac0*/  IMAD.MOV.U32 R15, RZ, RZ, -0x1 ;  /* 0xffffffffff0f7424 */ /* 0x000fce00078e00ff */
[----:B0-----:R-:W-:Y:S05]  /*1cad0*/  WARPSYNC.COLLECTIVE R15, `(.L_x_4842) ;  /* 0x000000000f0c7348 */ /* 0x001fea0003c00000 */
[----:B------:R-:W-:Y:S02]  /*1cae0*/  ELECT P6, UR62, PT ;  /* 0x00000000003e782f */ /* 0x000fe400038c0000 */
[----:B------:R-:W-:Y:S01]  /*1caf0*/  MOV R14, UR62 ;  /* 0x0000003e000e7c02 */ /* 0x000fe20008000f00 */
[----:B0-----:R-:W-:Y:S10]  /*1cb00*/  ENDCOLLECTIVE ;  /* 0x000000000000791b */ /* 0x001ff40003800000 */
.L_x_4842:
[----:B------:R-:W-:Y:S05]  /*1cb10*/  BSYNC B1 ;  /* 0x0000000000017941 */ /* 0x000fea0003800000 */
.L_x_4841:
[----:B------:R-:W-:Y:S05]  /*1cb20*/  BRA `(.L_x_4645) ;  /* 0xffffff6c00e07947 */ /* 0x000fea000383ffff */
.L_x_4648:
[----:B0-----:R-:W2:Y:S02]  /*1cb30*/  LDL R4, [R1+0x4] ;  /* 0x0000040001047983 */ /* 0x001ea40000100800 */
[----:B--2---:R0:W1:Y:S02]  /*1cb40*/  SYNCS.PHASECHK.TRANS64.TRYWAIT P0, [R4+URZ+0x38820], R3 ;  /* 0x03882003040075a7 */ /* 0x004064000800017f */
[----:B-1----:R-:W-:Y:S05]  /*1cb50*/  @!P0 NANOSLEEP.SYNCS 0x989680 ;  /* 0x009896800000895d */ /* 0x002fea0003900000 */
[----:B------:R-:W1:Y:S02]  /*1cb60*/  @!P0 SYNCS.PHASECHK.TRANS64 P0, [R4+URZ+0x38820], R3 ;  /* 0x03882003040085a7 */ /* 0x000e64000800007f */
[----:B-1----:R-:W-:Y:S05]  /*1cb70*/  @!P0 BRA `(.L_x_4648) ;  /* 0xfffffffc00ec8947 */ /* 0x002fea000383ffff */
[----:B------:R-:W-:Y:S05]  /*1cb80*/  BRA `(.L_x_4843) ;  /* 0xffffff6c00f07947 */ /* 0x000fea000383ffff */
.L_x_4652:
[----:B0-----:R0:W1:Y:S02]  /*1cb90*/  SYNCS.PHASECHK.TRANS64.TRYWAIT P0, [R4+URZ+0x388a0], R8 ;  /* 0x0388a008040075a7 */ /* 0x001064000800017f */
[----:B-1----:R-:W-:Y:S05]  /*1cba0*/  @!P0 NANOSLEEP.SYNCS 0x989680 ;  /* 0x009896800000895d */ /* 0x002fea0003900000 */
[----:B------:R-:W1:Y:S02]  /*1cbb0*/  @!P0 SYNCS.PHASECHK.TRANS64 P0, [R4+URZ+0x388a0], R8 ;  /* 0x0388a008040085a7 */ /* 0x000e64000800007f */
[----:B-1----:R-:W-:Y:S05]  /*1cbc0*/  @!P0 BRA `(.L_x_4652) ;  /* 0xfffffffc00f08947 */ /* 0x002fea000383ffff */
[----:B------:R-:W-:Y:S05]  /*1cbd0*/  BRA `(.L_x_4844) ;  /* 0xffffff7000187947 */ /* 0x000fea000383ffff */
.L_x_4657:
[----:B-1----:R1:W2:Y:S02]  /*1cbe0*/  SYNCS.PHASECHK.TRANS64.TRYWAIT P0, [R4+URZ+0x388c0], R8 ;  /* 0x0388c008040075a7 */ /* 0x0022a4000800017f */
[----:B--2---:R-:W-:Y:S05]  /*1cbf0*/  @!P0 NANOSLEEP.SYNCS 0x989680 ;  /* 0x009896800000895d */ /* 0x004fea0003900000 */
[----:B------:R-:W2:Y:S02]  /*1cc00*/  @!P0 SYNCS.PHASECHK.TRANS64 P0, [R4+URZ+0x388c0], R8 ;  /* 0x0388c008040085a7 */ /* 0x000ea4000800007f */
[----:B--2---:R-:W-:Y:S05]  /*1cc10*/  @!P0 BRA `(.L_x_4657) ;  /* 0xfffffffc00f08947 */ /* 0x004fea000383ffff */
[----:B------:R-:W-:Y:S05]  /*1cc20*/  BRA `(.L_x_4845) ;  /* 0xffffff70009c7947 */ /* 0x000fea000383ffff */
.L_x_4671:
[----:B0-----:R0:W1:Y:S02]  /*1cc30*/  SYNCS.PHASECHK.TRANS64.TRYWAIT P1, [R4+URZ+0x388a0], R5 ;  /* 0x0388a005040075a7 */ /* 0x001064000802017f */
[----:B-1----:R-:W-:Y:S05]  /*1cc40*/  @!P1 NANOSLEEP.SYNCS 0x989680 ;  /* 0x009896800000995d */ /* 0x002fea0003900000 */
[----:B------:R-:W1:Y:S02]  /*1cc50*/  @!P1 SYNCS.PHASECHK.TRANS64 P1, [R4+URZ+0x388a0], R5 ;  /* 0x0388a005040095a7 */ /* 0x000e64000802007f */
[----:B-1----:R-:W-:Y:S05]  /*1cc60*/  @!P1 BRA `(.L_x_4671) ;  /* 0xfffffffc00f09947 */ /* 0x002fea000383ffff */
[----:B------:R-:W-:Y:S05]  /*1cc70*/  BRA `(.L_x_4846) ;  /* 0xffffff7c00247947 */ /* 0x000fea000383ffff */
.L_x_4676:
[----:B-1----:R1:W2:Y:S02]  /*1cc80*/  SYNCS.PHASECHK.TRANS64.TRYWAIT P1, [R4+URZ+0x388c0], R5 ;  /* 0x0388c005040075a7 */ /* 0x0022a4000802017f */
[----:B--2---:R-:W-:Y:S05]  /*1cc90*/  @!P1 NANOSLEEP.SYNCS 0x989680 ;  /* 0x009896800000995d */ /* 0x004fea0003900000 */
[----:B------:R-:W2:Y:S02]  /*1cca0*/  @!P1 SYNCS.PHASECHK.TRANS64 P1, [R4+URZ+0x388c0], R5 ;  /* 0x0388c005040095a7 */ /* 0x000ea4000802007f */
[----:B--2---:R-:W-:Y:S05]  /*1ccb0*/  @!P1 BRA `(.L_x_4676) ;  /* 0xfffffffc00f09947 */ /* 0x004fea000383ffff */
[----:B------:R-:W-:Y:S05]  /*1ccc0*/  BRA `(.L_x_4847) ;  /* 0xffffff7c00a47947 */ /* 0x000fea000383ffff */
.L_x_4696:
        /* <DEDUP_REMOVED lines=11> */
.L_x_4849:
[----:B------:R-:W-:Y:S05]  /*1cd80*/  BSYNC B0 ;  /* 0x0000000000007941 */ /* 0x000fea0003800000 */
.L_x_4848:
[----:B------:R-:W-:Y:S05]  /*1cd90*/  BRA `(.L_x_4850) ;  /* 0xffffff8c00887947 */ /* 0x000fea000383ffff */
.L_x_4698:
[----:B------:R-:W-:Y:S01]  /*1cda0*/  BSSY B0, `(.L_x_4851) ;  /* 0x0000006000007945 */ /* 0x000fe20003800000 */
[----:B------:R-:W-:-:S07]  /*1cdb0*/  IMAD.MOV.U32 R15, RZ, RZ, -0x1 ;  /* 0xffffffffff0f7424 */ /* 0x000fce00078e00ff */
[----:B0-----:R-:W-:Y:S05]  /*1cdc0*/  WARPSYNC.COLLECTIVE R15, `(.L_x_4852) ;  /* 0x000000000f0c7348 */ /* 0x001fea0003c00000 */
[----:B------:R-:W-:Y:S02]  /*1cdd0*/  ELECT P6, UR62, PT ;  /* 0x00000000003e782f */ /* 0x000fe400038c0000 */
[----:B------:R-:W-:Y:S01]  /*1cde0*/  MOV R14, UR62 ;  /* 0x0000003e000e7c02 */ /* 0x000fe20008000f00 */
[----:B0-----:R-:W-:Y:S10]  /*1cdf0*/  ENDCOLLECTIVE ;  /* 0x000000000000791b */ /* 0x001ff40003800000 */
.L_x_4852:
[----:B------:R-:W-:Y:S05]  /*1ce00*/  BSYNC B0 ;  /* 0x0000000000007941 */ /* 0x000fea0003800000 */
.L_x_4851:
[----:B------:R-:W-:Y:S05]  /*1ce10*/  BRA `(.L_x_4853) ;  /* 0xffffff8c00947947 */ /* 0x000fea000383ffff */
.L_x_4700:
[----:B0-----:R0:W1:Y:S02]  /*1ce20*/  SYNCS.PHASECHK.TRANS64.TRYWAIT P0, [R0+URZ+0x38840], R2 ;  /* 0x03884002000075a7 */ /* 0x001064000800017f */
[----:B-1----:R-:W-:Y:S05]  /*1ce30*/  @!P0 NANOSLEEP.SYNCS 0x989680 ;  /* 0x009896800000895d */ /* 0x002fea0003900000 */
[----:B------:R-:W1:Y:S02]  /*1ce40*/  @!P0 SYNCS.PHASECHK.TRANS64 P0, [R0+URZ+0x38840], R2 ;  /* 0x03884002000085a7 */ /* 0x000e64000800007f */
[----:B-1----:R-:W-:Y:S05]  /*1ce50*/  @!P0 BRA `(.L_x_4700) ;  /* 0xfffffffc00f08947 */ /* 0x002fea000383ffff */
[----:B------:R-:W-:Y:S05]  /*1ce60*/  BRA `(.L_x_4854) ;  /* 0xffffff9000007947 */ /* 0x000fea000383ffff */
.L_x_4704:
        /* <DEDUP_REMOVED lines=9> */
.L_x_4855:
[----:B------:R-:W-:Y:S02]  /*1cf00*/  IMAD.MOV.U32 R13, RZ, RZ, R3 ;  /* 0x000000ffff0d7224 */ /* 0x000fe400078e0003 */
[----:B------:R-:W-:-:S07]  /*1cf10*/  IMAD.MOV.U32 R4, RZ, RZ, R14 ;  /* 0x000000ffff047224 */ /* 0x000fce00078e000e */
[----:B------:R-:W-:Y:S05]  /*1cf20*/  WARPSYNC.COLLECTIVE R15, `(.L_x_4856) ;  /* 0x000000000f087348 */ /* 0x000fea0003c00000 */
[----:B------:R0:W1:Y:S02]  /*1cf30*/  SHFL.IDX P6, R14, R13, R12, R11 ;  /* 0x0000000c0d0e7389 */ /* 0x00006400000c000b */
[----:B01----:R-:W-:Y:S01]  /*1cf40*/  ENDCOLLECTIVE ;  /* 0x000000000000791b */ /* 0x003fe20003800000 */
.L_x_4856:
[----:B------:R-:W-:Y:S02]  /*1cf50*/  IMAD.MOV.U32 R13, RZ, RZ, R2 ;  /* 0x000000ffff0d7224 */ /* 0x000fe400078e0002 */
[----:B------:R-:W-:Y:S02]  /*1cf60*/  IMAD.MOV.U32 R12, RZ, RZ, 0x1 ;  /* 0x00000001ff0c7424 */ /* 0x000fe400078e00ff */
[----:B------:R-:W-:-:S07]  /*1cf70*/  IMAD.MOV.U32 R5, RZ, RZ, R14 ;  /* 0x000000ffff057224 */ /* 0x000fce00078e000e */
[----:B------:R-:W-:Y:S05]  /*1cf80*/  WARPSYNC.COLLECTIVE R15, `(.L_x_4857) ;  /* 0x000000000f087348 */ /* 0x000fea0003c00000 */
[----:B------:R0:W1:Y:S02]  /*1cf90*/  SHFL.IDX P6, R14, R13, R12, R11 ;  /* 0x0000000c0d0e7389 */ /* 0x00006400000c000b */
[----:B01----:R-:W-:Y:S01]  /*1cfa0*/  ENDCOLLECTIVE ;  /* 0x000000000000791b */ /* 0x003fe20003800000 */
.L_x_4857:
[----:B------:R-:W-:Y:S02]  /*1cfb0*/  IMAD.MOV.U32 R13, RZ, RZ, R3 ;  /* 0x000000ffff0d7224 */ /* 0x000fe400078e0003 */
[----:B------:R-:W-:Y:S02]  /*1cfc0*/  IMAD R0, R6, R7, RZ ;  /* 0x0000000706007224 */ /* 0x000fe400078e02ff */
[----:B------:R-:W-:-:S07]  /*1cfd0*/  IMAD.MOV.U32 R6, RZ, RZ, R14 ;  /* 0x000000ffff067224 */ /* 0x000fce00078e000e */
[----:B------:R-:W-:Y:S05]  /*1cfe0*/  WARPSYNC.COLLECTIVE R15, `(.L_x_4858) ;  /* 0x000000000f087348 */ /* 0x000fea0003c00000 */
[----:B------:R0:W1:Y:S02]  /*1cff0*/  SHFL.IDX P6, R14, R13, R12, R11 ;  /* 0x0000000c0d0e7389 */ /* 0x00006400000c000b */
[----:B01----:R-:W-:Y:S01]  /*1d000*/  ENDCOLLECTIVE ;  /* 0x000000000000791b */ /* 0x003fe20003800000 */
.L_x_4858:
        /* <DEDUP_REMOVED lines=21> */
.L_x_4859:
        /* <DEDUP_REMOVED lines=10> */
.L_x_4860:
        /* <DEDUP_REMOVED lines=11> */
.L_x_4861:
        /* <DEDUP_REMOVED lines=14> */
.L_x_4862:
[----:B------:R-:W-:Y:S01]  /*1d390*/  IMAD.MOV.U32 R3, RZ, RZ, R14 ;  /* 0x000000ffff037224 */ /* 0x000fe200078e000e */
[----:B------:R-:W-:Y:S06]  /*1d3a0*/  BRA `(.L_x_4863) ;  /* 0xffffff9400687947 */ /* 0x000fec000383ffff */
.L_x_4708:
        /* <DEDUP_REMOVED lines=27> */
.L_x_4865:
[----:B------:R-:W-:Y:S05]  /*1d560*/  BSYNC B0 ;  /* 0x0000000000007941 */ /* 0x000fea0003800000 */
.L_x_4864:
        /* <DEDUP_REMOVED lines=11> */
.L_x_4866:
        /* <DEDUP_REMOVED lines=43> */
.L_x_4867:
        /* <DEDUP_REMOVED lines=18> */
.L_x_4868:
        /* <DEDUP_REMOVED lines=29> */
.L_x_4869:
        /* <DEDUP_REMOVED lines=13> */
.L_x_4870:
        /* <DEDUP_REMOVED lines=32> */
.L_x_4871:
        /* <DEDUP_REMOVED lines=9> */
.L_x_4872:
[----:B------:R-:W-:Y:S01]  /*1df20*/  IMAD.MOV.U32 R0, RZ, RZ, R14 ;  /* 0x000000ffff007224 */ /* 0x000fe200078e000e */
[----:B------:R-:W-:Y:S06]  /*1df30*/  BRA `(.L_x_4873) ;  /* 0xffffff9800407947 */ /* 0x000fec000383ffff */
.L_x_4713:
[----:B0-----:R-:W3:Y:S02]  /*1df40*/  LDL R2, [R1+0x4] ;  /* 0x0000040001027983 */ /* 0x001ee40000100800 */
[----:B---3--:R0:W3:Y:S02]  /*1df50*/  SYNCS.PHASECHK.TRANS64.TRYWAIT P0, [R2+URZ+0x38820], R0 ;  /* 0x03882000020075a7 */ /* 0x0080e4000800017f */
[----:B---3--:R-:W-:Y:S05]  /*1df60*/  @!P0 NANOSLEEP.SYNCS 0x989680 ;  /* 0x009896800000895d */ /* 0x008fea0003900000 */
[----:B------:R-:W3:Y:S02]  /*1df70*/  @!P0 SYNCS.PHASECHK.TRANS64 P0, [R2+URZ+0x38820], R0 ;  /* 0x03882000020085a7 */ /* 0x000ee4000800007f */
[----:B---3--:R-:W-:Y:S05]  /*1df80*/  @!P0 BRA `(.L_x_4713) ;  /* 0xfffffffc00ec8947 */ /* 0x008fea000383ffff */
[----:B------:R-:W-:Y:S05]  /*1df90*/  BRA `(.L_x_4874) ;  /* 0xffffff9c00007947 */ /* 0x000fea000383ffff */
.L_x_4717:
[----:B0-----:R0:W1:Y:S02]  /*1dfa0*/  SYNCS.PHASECHK.TRANS64.TRYWAIT P0, [R3+URZ+0x38860], R0 ;  /* 0x03886000030075a7 */ /* 0x001064000800017f */
[----:B-1----:R-:W-:Y:S05]  /*1dfb0*/  @!P0 NANOSLEEP.SYNCS 0x989680 ;  /* 0x009896800000895d */ /* 0x002fea0003900000 */
[----:B------:R-:W1:Y:S02]  /*1dfc0*/  @!P0 SYNCS.PHASECHK.TRANS64 P0, [R3+URZ+0x38860], R0 ;  /* 0x03886000030085a7 */ /* 0x000e64000800007f */
[----:B-1----:R-:W-:Y:S05]  /*1dfd0*/  @!P0 BRA `(.L_x_4717) ;  /* 0xfffffffc00f08947 */ /* 0x002fea000383ffff */
[----:B------:R-:W-:Y:S05]  /*1dfe0*/  BRA `(.L_x_4875) ;  /* 0xffffff9c00307947 */ /* 0x000fea000383ffff */
.L_x_4736:
[----:B-1----:R1:W3:Y:S02]  /*1dff0*/  SYNCS.PHASECHK.TRANS64.TRYWAIT P0, [R2+URZ+0x38840], R5 ;  /* 0x03884005020075a7 */ /* 0x0022e4000800017f */
[----:B---3--:R-:W-:Y:S05]  /*1e000*/  @!P0 NANOSLEEP.SYNCS 0x989680 ;  /* 0x009896800000895d */ /* 0x008fea0003900000 */
[----:B------:R-:W3:Y:S02]  /*1e010*/  @!P0 SYNCS.PHASECHK.TRANS64 P0, [R2+URZ+0x38840], R5 ;  /* 0x03884005020085a7 */ /* 0x000ee4000800007f */
[----:B---3--:R-:W-:Y:S05]  /*1e020*/  @!P0 BRA `(.L_x_4736) ;  /* 0xfffffffc00f08947 */ /* 0x008fea000383ffff */
[----:B------:R-:W-:Y:S05]  /*1e030*/  BRA `(.L_x_4876) ;  /* 0xffffffa800607947 */ /* 0x000fea000383ffff */
.L_x_4741:
[----:B0-----:R0:W3:Y:S02]  /*1e040*/  SYNCS.PHASECHK.TRANS64.TRYWAIT P0, [R2+URZ+0x38860], R5 ;  /* 0x03886005020075a7 */ /* 0x0010e4000800017f */
[----:B---3--:R-:W-:Y:S05]  /*1e050*/  @!P0 NANOSLEEP.SYNCS 0x989680 ;  /* 0x009896800000895d */ /* 0x008fea0003900000 */
[----:B------:R-:W3:Y:S02]  /*1e060*/  @!P0 SYNCS.PHASECHK.TRANS64 P0, [R2+URZ+0x38860], R5 ;  /* 0x03886005020085a7 */ /* 0x000ee4000800007f */
[----:B---3--:R-:W-:Y:S05]  /*1e070*/  @!P0 BRA `(.L_x_4741) ;  /* 0xfffffffc00f08947 */ /* 0x008fea000383ffff */
[----:B------:R-:W-:Y:S05]  /*1e080*/  BRA `(.L_x_4877) ;  /* 0xffffffa800e87947 */ /* 0x000fea000383ffff */
.L_x_4756:
[----:B0-----:R0:W1:Y:S02]  /*1e090*/  SYNCS.PHASECHK.TRANS64.TRYWAIT P0, [R2+URZ+0x38840], R3 ;  /* 0x03884003020075a7 */ /* 0x001064000800017f */
[----:B-1----:R-:W-:Y:S05]  /*1e0a0*/  @!P0 NANOSLEEP.SYNCS 0x989680 ;  /* 0x009896800000895d */ /* 0x002fea0003900000 */
[----:B------:R-:W1:Y:S02]  /*1e0b0*/  @!P0 SYNCS.PHASECHK.TRANS64 P0, [R2+URZ+0x38840], R3 ;  /* 0x03884003020085a7 */ /* 0x000e64000800007f */
[----:B-1----:R-:W-:Y:S05]  /*1e0c0*/  @!P0 BRA `(.L_x_4756) ;  /* 0xfffffffc00f08947 */ /* 0x002fea000383ffff */
[----:B------:R-:W-:Y:S05]  /*1e0d0*/  BRA `(.L_x_4878) ;  /* 0xffffffb400f87947 */ /* 0x000fea000383ffff */
.L_x_4761:
[----:B-1----:R1:W3:Y:S02]  /*1e0e0*/  SYNCS.PHASECHK.TRANS64.TRYWAIT P0, [R2+URZ+0x38860], R3 ;  /* 0x03886003020075a7 */ /* 0x0022e4000800017f */
[----:B---3--:R-:W-:Y:S05]  /*1e0f0*/  @!P0 NANOSLEEP.SYNCS 0x989680 ;  /* 0x009896800000895d */ /* 0x008fea0003900000 */
[----:B------:R-:W3:Y:S02]  /*1e100*/  @!P0 SYNCS.PHASECHK.TRANS64 P0, [R2+URZ+0x38860], R3 ;  /* 0x03886003020085a7 */ /* 0x000ee4000800007f */
[----:B---3--:R-:W-:Y:S05]  /*1e110*/  @!P0 BRA `(.L_x_4761) ;  /* 0xfffffffc00f08947 */ /* 0x008fea000383ffff */
[----:B------:R-:W-:Y:S05]  /*1e120*/  BRA `(.L_x_4879) ;  /* 0xffffffb8007c7947 */ /* 0x000fea000383ffff */
.L_x_4776:
[----:B0-----:R0:W1:Y:S02]  /*1e130*/  SYNCS.PHASECHK.TRANS64.TRYWAIT P0, [R2+URZ+0x38840], R3 ;  /* 0x03884003020075a7 */ /* 0x001064000800017f */
[----:B-1----:R-:W-:Y:S05]  /*1e140*/  @!P0 NANOSLEEP.SYNCS 0x989680 ;  /* 0x009896800000895d */ /* 0x002fea0003900000 */
[----:B------:R-:W1:Y:S02]  /*1e150*/  @!P0 SYNCS.PHASECHK.TRANS64 P0, [R2+URZ+0x38840], R3 ;  /* 0x03884003020085a7 */ /* 0x000e64000800007f */
[----:B-1----:R-:W-:Y:S05]  /*1e160*/  @!P0 BRA `(.L_x_4776) ;  /* 0xfffffffc00f08947 */ /* 0x002fea000383ffff */
[----:B------:R-:W-:Y:S05]  /*1e170*/  BRA `(.L_x_4880) ;  /* 0xffffffc400687947 */ /* 0x000fea000383ffff */
.L_x_4781:
[----:B-1----:R1:W3:Y:S02]  /*1e180*/  SYNCS.PHASECHK.TRANS64.TRYWAIT P0, [R2+URZ+0x38860], R3 ;  /* 0x03886003020075a7 */ /* 0x0022e4000800017f */
[----:B---3--:R-:W-:Y:S05]  /*1e190*/  @!P0 NANOSLEEP.SYNCS 0x989680 ;  /* 0x009896800000895d */ /* 0x008fea0003900000 */
[----:B------:R-:W3:Y:S02]  /*1e1a0*/  @!P0 SYNCS.PHASECHK.TRANS64 P0, [R2+URZ+0x38860], R3 ;  /* 0x03886003020085a7 */ /* 0x000ee4000800007f */
[----:B---3--:R-:W-:Y:S05]  /*1e1b0*/  @!P0 BRA `(.L_x_4781) ;  /* 0xfffffffc00f08947 */ /* 0x008fea000383ffff */
[----:B------:R-:W-:Y:S05]  /*1e1c0*/  BRA `(.L_x_4881) ;  /* 0xffffffc400f07947 */ /* 0x000fea000383ffff */
.L_x_4797:
[----:B------:R-:W-:Y:S01]  /*1e1d0*/  BSSY B0, `(.L_x_4882) ;  /* 0x0000008000007945 */ /* 0x000fe20003800000 */
[----:B------:R-:W-:Y:S02]  /*1e1e0*/  IMAD.MOV.U32 R13, RZ, RZ, R16 ;  /* 0x000000ffff0d7224 */ /* 0x000fe400078e0010 */
[----:B------:R-:W-:Y:S02]  /*1e1f0*/  IMAD.MOV.U32 R12, RZ, RZ, RZ ;  /* 0x000000ffff0c7224 */ /* 0x000fe400078e00ff */
[----:B------:R-:W-:Y:S02]  /*1e200*/  IMAD.MOV.U32 R11, RZ, RZ, 0x1f ;  /* 0x0000001fff0b7424 */ /* 0x000fe400078e00ff */
[----:B------:R-:W-:-:S07]  /*1e210*/  IMAD.MOV.U32 R15, RZ, RZ, -0x1 ;  /* 0xffffffffff0f7424 */ /* 0x000fce00078e00ff */
[----:B-12---:R-:W-:Y:S05]  /*1e220*/  WARPSYNC.COLLECTIVE R15, `(.L_x_4883) ;  /* 0x000000000f087348 */ /* 0x006fea0003c00000 */
[----:B------:R0:W3:Y:S02]  /*1e230*/  SHFL.IDX P6, R14, R13, R12, R11 ;  /* 0x0000000c0d0e7389 */ /* 0x0000e400000c000b */
[----:B0123--:R-:W-:Y:S01]  /*1e240*/  ENDCOLLECTIVE ;  /* 0x000000000000791b */ /* 0x00ffe20003800000 */
.L_x_4883:
[----:B------:R-:W-:Y:S05]  /*1e250*/  BSYNC B0 ;  /* 0x0000000000007941 */ /* 0x000fea0003800000 */
.L_x_4882:
        /* <DEDUP_REMOVED lines=9> */
.L_x_4884:
        /* <DEDUP_REMOVED lines=18> */
.L_x_4885:
        /* <DEDUP_REMOVED lines=8> */
.L_x_4886:
        /* <DEDUP_REMOVED lines=8> */
.L_x_4887:
        /* <DEDUP_REMOVED lines=8> */
.L_x_4888:
        /* <DEDUP_REMOVED lines=8> */
.L_x_4889:
        /* <DEDUP_REMOVED lines=9> */
.L_x_4890:
[----:B------:R-:W-:Y:S01]  /*1e6a0*/  IMAD.MOV.U32 R6, RZ, RZ, R14 ;  /* 0x000000ffff067224 */ /* 0x000fe200078e000e */
[----:B------:R-:W-:Y:S06]  /*1e6b0*/  BRA `(.L_x_4891) ;  /* 0xffffffd000487947 */ /* 0x000fec000383ffff */
.L_x_4802:
        /* <DEDUP_REMOVED lines=8> */
.L_x_4893:
[----:B------:R-:W-:Y:S05]  /*1e740*/  BSYNC B0 ;  /* 0x0000000000007941 */ /* 0x000fea0003800000 */
.L_x_4892:
        /* <DEDUP_REMOVED lines=10> */
.L_x_4894:
        /* <DEDUP_REMOVED lines=8> */
.L_x_4895:
        /* <DEDUP_REMOVED lines=8> */
.L_x_4896:
        /* <DEDUP_REMOVED lines=8> */
.L_x_4897:
        /* <DEDUP_REMOVED lines=9> */
.L_x_4898:
[----:B------:R-:W-:Y:S01]  /*1ea00*/  IMAD.MOV.U32 R6, RZ, RZ, R14 ;  /* 0x000000ffff067224 */ /* 0x000fe200078e000e */
[----:B------:R-:W-:Y:S06]  /*1ea10*/  BRA `(.L_x_4899) ;  /* 0xffffffd0000c7947 */ /* 0x000fec000383ffff */
.L_x_4804:
[----:B------:R-:W-:Y:S01]  /*1ea20*/  BSSY B0, `(.L_x_4900) ;  /* 0x0000006000007945 */ /* 0x000fe20003800000 */
[----:B------:R-:W-:Y:S01]  /*1ea30*/  PLOP3.LUT P6, PT, P6, PT, PT, 0x8, 0x0 ;  /* 0x000000000000781c */ /* 0x000fe200037ce170 */
[----:B------:R-:W-:-:S12]  /*1ea40*/  IMAD.MOV.U32 R15, RZ, RZ, -0x1 ;  /* 0xffffffffff0f7424 */ /* 0x000fd800078e00ff */
[----:B0-2---:R-:W-:Y:S05]  /*1ea50*/  WARPSYNC.COLLECTIVE R15, `(.L_x_4901) ;  /* 0x000000000f087348 */ /* 0x005fea0003c00000 */
[----:B------:R-:W-:Y:S01]  /*1ea60*/  VOTE.ANY R14, PT, P6 ;  /* 0x00000000000e7806 */ /* 0x000fe200030e0100 */
[----:B0-2---:R-:W-:Y:S06]  /*1ea70*/  ENDCOLLECTIVE ;  /* 0x000000000000791b */ /* 0x005fec0003800000 */
.L_x_4901:
[----:B------:R-:W-:Y:S05]  /*1ea80*/  BSYNC B0 ;  /* 0x0000000000007941 */ /* 0x000fea0003800000 */
.L_x_4900:
        /* <DEDUP_REMOVED lines=9> */
.L_x_4902:
[----:B------:R-:W-:Y:S01]  /*1eb20*/  IMAD.MOV.U32 R17, RZ, RZ, R14 ;  /* 0x000000ffff117224 */ /* 0x000fe200078e000e */
[----:B------:R-:W-:Y:S06]  /*1eb30*/  BRA `(.L_x_4903) ;  /* 0xffffffcc00fc7947 */ /* 0x000fec000383ffff */
.L_x_4806:
[----:B------:R-:W-:Y:S01]  /*1eb40*/  BSSY B0, `(.L_x_4904) ;  /* 0x0000007000007945 */ /* 0x000fe20003800000 */
[----:B------:R-:W-:Y:S02]  /*1eb50*/  IMAD.MOV.U32 R13, RZ, RZ, R2 ;  /* 0x000000ffff0d7224 */ /* 0x000fe400078e0002 */
[----:B------:R-:W-:Y:S02]  /*1eb60*/  IMAD.MOV.U32 R11, RZ, RZ, 0x1f ;  /* 0x0000001fff0b7424 */ /* 0x000fe400078e00ff */
[----:B------:R-:W-:-:S07]  /*1eb70*/  IMAD.MOV.U32 R15, RZ, RZ, -0x1 ;  /* 0xffffffffff0f7424 */ /* 0x000fce00078e00ff */
[----:B0-23--:R-:W-:Y:S05]  /*1eb80*/  WARPSYNC.COLLECTIVE R15, `(.L_x_4905) ;  /* 0x000000000f087348 */ /* 0x00dfea0003c00000 */
[----:B------:R1:W4:Y:S02]  /*1eb90*/  SHFL.IDX P6, R14, R13, R12, R11 ;  /* 0x0000000c0d0e7389 */ /* 0x00032400000c000b */
[----:B01234-:R-:W-:Y:S01]  /*1eba0*/  ENDCOLLECTIVE ;  /* 0x000000000000791b */ /* 0x01ffe20003800000 */
.L_x_4905:
[----:B------:R-:W-:Y:S05]  /*1ebb0*/  BSYNC B0 ;  /* 0x0000000000007941 */ /* 0x000fea0003800000 */
.L_x_4904:
[----:B------:R-:W-:Y:S01]  /*1ebc0*/  IMAD.MOV.U32 R2, RZ, RZ, R14 ;  /* 0x000000ffff027224 */ /* 0x000fe200078e000e */
[----:B------:R-:W-:Y:S06]  /*1ebd0*/  BRA `(.L_x_4906) ;  /* 0xffffffcc00f07947 */ /* 0x000fec000383ffff */
.L_x_4810:
[----:B0-----:R0:W1:Y:S02]  /*1ebe0*/  SYNCS.PHASECHK.TRANS64.TRYWAIT P0, [R0+URZ+0x38820], R3 ;  /* 0x03882003000075a7 */ /* 0x001064000800017f */
[----:B-1----:R-:W-:Y:S05]  /*1ebf0*/  @!P0 NANOSLEEP.SYNCS 0x989680 ;  /* 0x009896800000895d */ /* 0x002fea0003900000 */
[----:B------:R-:W1:Y:S02]  /*1ec00*/  @!P0 SYNCS.PHASECHK.TRANS64 P0, [R0+URZ+0x38820], R3 ;  /* 0x03882003000085a7 */ /* 0x000e64000800007f */
[----:B-1----:R-:W-:Y:S05]  /*1ec10*/  @!P0 BRA `(.L_x_4810) ;  /* 0xfffffffc00f08947 */ /* 0x002fea000383ffff */
[----:B------:R-:W-:Y:S05]  /*1ec20*/  BRA `(.L_x_4907) ;  /* 0xffffffd000e87947 */ /* 0x000fea000383ffff */
.L_x_4811:
        /* <DEDUP_REMOVED lines=11> */
.L_x_4909:
[----:B------:R-:W-:Y:S05]  /*1ece0*/  BSYNC B0 ;  /* 0x0000000000007941 */ /* 0x000fea0003800000 */
.L_x_4908:
[----:B------:R-:W-:Y:S05]  /*1ecf0*/  BRA `(.L_x_4910) ;  /* 0xffffffd000d07947 */ /* 0x000fea000383ffff */
.L_x_4812:
[----:B------:R-:W-:Y:S01]  /*1ed00*/  BSSY B0, `(.L_x_4911) ;  /* 0x0000006000007945 */ /* 0x000fe20003800000 */
[----:B------:R-:W-:-:S07]  /*1ed10*/  IMAD.MOV.U32 R15, RZ, RZ, -0x1 ;  /* 0xffffffffff0f7424 */ /* 0x000fce00078e00ff */
[----:B012---:R-:W-:Y:S05]  /*1ed20*/  WARPSYNC.COLLECTIVE R15, `(.L_x_4912) ;  /* 0x000000000f0c7348 */ /* 0x007fea0003c00000 */
[----:B------:R-:W-:Y:S02]  /*1ed30*/  ELECT P6, UR62, PT ;  /* 0x00000000003e782f */ /* 0x000fe400038c0000 */
[----:B------:R-:W-:Y:S01]  /*1ed40*/  MOV R14, UR62 ;  /* 0x0000003e000e7c02 */ /* 0x000fe20008000f00 */
[----:B012---:R-:W-:Y:S10]  /*1ed50*/  ENDCOLLECTIVE ;  /* 0x000000000000791b */ /* 0x007ff40003800000 */
.L_x_4912:
[----:B------:R-:W-:Y:S05]  /*1ed60*/  BSYNC B0 ;  /* 0x0000000000007941 */ /* 0x000fea0003800000 */
.L_x_4911:
[----:B------:R-:W-:Y:S05]  /*1ed70*/  BRA `(.L_x_4913) ;  /* 0xffffffd000c47947 */ /* 0x000fea000383ffff */
.L_x_4814:
[----:B0-----:R0:W1:Y:S02]  /*1ed80*/  SYNCS.PHASECHK.TRANS64.TRYWAIT P0, [R6+URZ], R5 ;  /* 0x00000005060075a7 */ /* 0x001064000800017f */
[----:B-1----:R-:W-:Y:S05]  /*1ed90*/  @!P0 NANOSLEEP.SYNCS 0x989680 ;  /* 0x009896800000895d */ /* 0x002fea0003900000 */
[----:B------:R-:W1:Y:S02]  /*1eda0*/  @!P0 SYNCS.PHASECHK.TRANS64 P0, [R6+URZ], R5 ;  /* 0x00000005060085a7 */ /* 0x000e64000800007f */
[----:B-1----:R-:W-:Y:S05]  /*1edb0*/  @!P0 BRA `(.L_x_4814) ;  /* 0xfffffffc00f08947 */ /* 0x002fea000383ffff */
[----:B------:R-:W-:Y:S05]  /*1edc0*/  BRA `(.L_x_4914) ;  /* 0xffffffd400007947 */ /* 0x000fea000383ffff */
.L_x_4815:
[----:B-1----:R1:W3:Y:S02]  /*1edd0*/  SYNCS.PHASECHK.TRANS64.TRYWAIT P0, [R7+URZ], R2 ;  /* 0x00000002070075a7 */ /* 0x0022e4000800017f */
[----:B---3--:R-:W-:Y:S05]  /*1ede0*/  @!P0 NANOSLEEP.SYNCS 0x989680 ;  /* 0x009896800000895d */ /* 0x008fea0003900000 */
[----:B------:R-:W3:Y:S02]  /*1edf0*/  @!P0 SYNCS.PHASECHK.TRANS64 P0, [R7+URZ], R2 ;  /* 0x00000002070085a7 */ /* 0x000ee4000800007f */
[----:B---3--:R-:W-:Y:S05]  /*1ee00*/  @!P0 BRA `(.L_x_4815) ;  /* 0xfffffffc00f08947 */ /* 0x008fea000383ffff */
[----:B------:R-:W-:Y:S05]  /*1ee10*/  BRA `(.L_x_4915) ;  /* 0xffffffd000f47947 */ /* 0x000fea000383ffff */
.L_x_4817:
[----:B---3--:R3:W4:Y:S02]  /*1ee20*/  SYNCS.PHASECHK.TRANS64.TRYWAIT P0, [R4+URZ], R5 ;  /* 0x00000005040075a7 */ /* 0x008724000800017f */
[----:B----4-:R-:W-:Y:S05]  /*1ee30*/  @!P0 NANOSLEEP.SYNCS 0x989680 ;  /* 0x009896800000895d */ /* 0x010fea0003900000 */
[----:B------:R-:W4:Y:S02]  /*1ee40*/  @!P0 SYNCS.PHASECHK.TRANS64 P0, [R4+URZ], R5 ;  /* 0x00000005040085a7 */ /* 0x000f24000800007f */
[----:B----4-:R-:W-:Y:S05]  /*1ee50*/  @!P0 BRA `(.L_x_4817) ;  /* 0xfffffffc00f08947 */ /* 0x010fea000383ffff */
[----:B------:R-:W-:Y:S05]  /*1ee60*/  BRA `(.L_x_4916) ;  /* 0xffffffd000fc7947 */ /* 0x000fea000383ffff */
.L_x_4917:
        /* <DEDUP_REMOVED lines=9> */
.L_x_15289:


//--------------------- .text._ZN7cutlass13device_kernelIN5flash11enable_sm90INS1_16FlashAttnFwdSm90INS1_25CollectiveMainloopFwdSm90ILi2EN4cute5tupleIJNS5_1CILi1EEES8_S8_EEENS6_IJNS7_ILi64EEESA_SA_EEELi512ENS_6half_tEfNS_4arch4Sm90ELb0ELb1ELb1ELb0ELb0ELb0ELb0ELb0ELb0ELb1ELb0ELb0EEENS1_21CollectiveEpilogueFwdINS6_IJSA_NS7_ILi512EEESA_EEES9_SC_SE_Li256ELb0ELb1ELb0ELb0EEENS1_30DynamicPersistentTileSchedulerILi256ELi128ELb0ELb1ELb1EEEEEEEEEvNT_6ParamsE --------------------------
	.section	.text._ZN7cutlass13device_kernelIN5flash11enable_sm90INS1_16FlashAttnFwdSm90INS1_25CollectiveMainloopFwdSm90ILi2EN4cute5tupleIJNS5_1CILi1EEES8_S8_EEENS6_IJNS7_ILi64EEESA_SA_EEELi512ENS_6half_tEfNS_4arch4Sm90ELb0ELb1ELb1ELb0ELb0ELb0ELb0ELb0ELb0ELb1ELb0ELb0EEENS1_21CollectiveEpilogueFwdINS6_IJSA_NS7_ILi512EEESA_EEES9_SC_SE_Li256ELb0ELb1ELb0ELb0EEENS1_30DynamicPersistentTileSchedulerILi256ELi128ELb0ELb1ELb1EEEEEEEEEvNT_6ParamsE,"ax",@progbits
	.align	128
.text._ZN7cutlass13device_kernelIN5flash11enable_sm90INS1_16FlashAttnFwdSm90INS1_25CollectiveMainloopFwdSm90ILi2EN4cute5tupleIJNS5_1CILi1EEES8_S8_EEENS6_IJNS7_ILi64EEESA_SA_EEELi512ENS_6half_tEfNS_4arch4Sm90ELb0ELb1ELb1ELb0ELb0ELb0ELb0ELb0ELb0ELb1ELb0ELb0EEENS1_21CollectiveEpilogueFwdINS6_IJSA_NS7_ILi512EEESA_EEES9_SC_SE_Li256ELb0ELb1ELb0ELb0EEENS1_30DynamicPersistentTileSchedulerILi256ELi128ELb0ELb1ELb1EEEEEEEEEvNT_6ParamsE:
        .type           _ZN7cutlass13device_kernelIN5flash11enable_sm90INS1_16FlashAttnFwdSm90INS1_25CollectiveMainloopFwdSm90ILi2EN4cute5tupleIJNS5_1CILi1EEES8_S8_EEENS6_IJNS7_ILi64EEESA_SA_EEELi512ENS_6half_tEfNS_4arch4Sm90ELb0ELb1ELb1ELb0ELb0ELb0ELb0ELb0ELb0ELb1ELb0ELb0EEENS1_21CollectiveEpilogueFwdINS6_IJSA_NS7_ILi512EEESA_EEES9_SC_SE_Li256ELb0ELb1ELb0ELb0EEENS1_30DynamicPersistentTileSchedulerILi256ELi128ELb0ELb1ELb1EEEEEEEEEvNT_6ParamsE,@function
        .size           _ZN7cutlass13device_kernelIN5flash11enable_sm90INS1_16FlashAttnFwdSm90INS1_25CollectiveMainloopFwdSm90ILi2EN4cute5tupleIJNS5_1CILi1EEES8_S8_EEENS6_IJNS7_ILi64EEESA_SA_EEELi512ENS_6half_tEfNS_4arch4Sm90ELb0ELb1ELb1ELb0ELb0ELb0ELb0ELb0ELb0ELb1ELb0ELb0EEENS1_21CollectiveEpilogueFwdINS6_IJSA_NS7_ILi512EEESA_EEES9_SC_SE_Li256ELb0ELb1ELb0ELb0EEENS1_30DynamicPersistentTileSchedulerILi256ELi128ELb0ELb1ELb1EEEEEEEEEvNT_6ParamsE,(.L_x_15290 - _ZN7cutlass13device_kernelIN5flash11enable_sm90INS1_16FlashAttnFwdSm90INS1_25CollectiveMainloopFwdSm90ILi2EN4cute5tupleIJNS5_1CILi1EEES8_S8_EEENS6_IJNS7_ILi64EEESA_SA_EEELi512ENS_6half_tEfNS_4arch4Sm90ELb0ELb1ELb1ELb0ELb0ELb0ELb0ELb0ELb0ELb1ELb0ELb0EEENS1_21CollectiveEpilogueFwdINS6_IJSA_NS7_ILi512EEESA_EEES9_SC_SE_Li256ELb0ELb1ELb0ELb0EEENS1_30DynamicPersistentTileSchedulerILi256ELi128ELb0ELb1ELb1EEEEEEEEEvNT_6ParamsE)
        .other          _ZN7cutlass13device_kernelIN5flash11enable_sm90INS1_16FlashAttnFwdSm90INS1_25CollectiveMainloopFwdSm90ILi2EN4cute5tupleIJNS5_1CILi1EEES8_S8_EEENS6_IJNS7_ILi64EEESA_SA_EEELi512ENS_6half_tEfNS_4arch4Sm90ELb0ELb1ELb1ELb0ELb0ELb0ELb0ELb0ELb0ELb1ELb0ELb0EEENS1_21CollectiveEpilogueFwdINS6_IJSA_NS7_ILi512EEESA_EEES9_SC_SE_Li256ELb0ELb1ELb0ELb0EEENS1_30DynamicPersistentTileSchedulerILi256ELi128ELb0ELb1ELb1EEEEEEEEEvNT_6ParamsE,@"STO_CUDA_ENTRY STV_DEFAULT"
_ZN7cutlass13device_kernelIN5flash11enable_sm90INS1_16FlashAttnFwdSm90INS1_25CollectiveMainloopFwdSm90ILi2EN4cute5tupleIJNS5_1CILi1EEES8_S8_EEENS6_IJNS7_ILi64EEESA_SA_EEELi512ENS_6half_tEfNS_4arch4Sm90ELb0ELb1ELb1ELb0ELb0ELb0ELb0ELb0ELb0ELb1ELb0ELb0EEENS1_21CollectiveEpilogueFwdINS6_IJSA_NS7_ILi512EEESA_EEES9_SC_SE_Li256ELb0ELb1ELb0ELb0EEENS1_30DynamicPersistentTileSchedulerILi256ELi128ELb0ELb1ELb1EEEEEEEEEvNT_6ParamsE:
        /* <DEDUP_REMOVED lines=18> */
.L_x_4919:
[----:B------:R-:W-:Y:S05]  /*0120*/  BSYNC B0 ;  /* 0x0000000000007941 */ /* 0x000fea0003800000 */
.L_x_4918:
        /* <DEDUP_REMOVED lines=37> */
.L_x_4920:
        /* <DEDUP_REMOVED lines=22> */
.L_x_4921:
        /* <DEDUP_REMOVED lines=18> */
.L_x_4922:
        /* <DEDUP_REMOVED lines=22> */
.L_x_4923:
        /* <DEDUP_REMOVED lines=22> */
.L_x_4924:
[----:B------:R-:W-:Y:S01]  /*08c0*/  PLOP3.LUT P0, PT, PT, PT, UP0, 0x80, 0x0 ;  /* 0x000000000000781c */ /* 0x000fe20003f0f008 */
[----:B------:R-:W-:Y:S01]  /*08d0*/  UMOV UR41, 0x1 ;  /* 0x0000000100297882 */ /* 0x000fe20000000000 */
[----:B------:R-:W-:Y:S01]  /*08e0*/  NOP ;  /* 0x0000000000007918 */ /* 0x000fe20000000000 */
[----:B------:R-:W-:Y:S01]  /*08f0*/  USEL UR41, UR41, 0x2, !UP0 ;  /* 0x0000000229297887 */ /* 0x000fe2000c000000 */
[----:B------:R-:W-:Y:S01]  /*0900*/  ULDC.64 UR46, c[0x0][0x208] ;  /* 0x00008200002e7ab9 */ /* 0x000fe20000000a00 */
[----:B012-4-:R-:W-:Y:S08]  /*0910*/  BAR.SYNC.DEFER_BLOCKING 0x0 ;  /* 0x0000000000007b1d */ /* 0x017ff00000010000 */
[----:B------:R-:W-:Y:S05]  /*0920*/  @!P0 BRA `(.L_x_4925) ;  /* 0x0000010000348947 */ /* 0x000fea0003800000 */
.L_x_4926:
[----:B------:R-:W-:-:S08]  /*0930*/  NOP ;  /* 0x0000000000007918 */ /* 0x000fd00000000000 */
[----:B------:R-:W0:Y:S02]  /*0940*/  USETMAXREG.TRY_ALLOC.CTAPOOL UP0, 0xf0 ;  /* 0x000000f0000079c8 */ /* 0x000e240008000600 */
[----:B0-----:R-:W-:-:S13]  /*0950*/  PLOP3.LUT P0, PT, PT, PT, UP0, 0x80, 0x0 ;  /* 0x000000000000781c */ /* 0x001fda0003f0f008 */
[----:B------:R-:W-:Y:S05]  /*0960*/  @!P0 BRA `(.L_x_4926) ;  /* 0xfffffffc00f08947 */ /* 0x000fea000383ffff */
[----:B------:R-:W-:Y:S01]  /*0970*/  LOP3.LUT R2, R0, 0xffffff80, RZ, 0xc0, !PT ;  /* 0xffffff8000027812 */ /* 0x000fe200078ec0ff */
[----:B------:R-:W0:Y:S08]  /*0980*/  S2UR UR4, SR_CTAID.X ;  /* 0x00000000000479c3 */ /* 0x000e300000002500 */
[----:B------:R-:W-:Y:S06]  /*0990*/  BAR.ARV 0x4, 0x180 ;  /* 0x0106000000007b1d */ /* 0x000fec0000002000 */
[----:B------:R-:W-:-:S02]  /*09a0*/  ISETP.NE.AND P0, PT, R2, 0x80, PT ;  /* 0x000000800200780c */ /* 0x000fc40003f05270 */
[----:B------:R-:W0:Y:S11]  /*09b0*/  LDC R2, c[0x0][0xc38] ;  /* 0x00030e00ff027b82 */ /* 0x000e360000000800 */
        /* <DEDUP_REMOVED lines=17> */
[----:B------:R-:W-:Y:S02]  /*0ad0*/  LOP3.LUT R13, R8, 0xfffffffc, RZ, 0xc0, !PT ;  /* 0xfffffffc080d7812 */ /* 0x000fe400078ec0ff */
[----:B------:R-:W-:Y:S02]  /*0ae0*/  LEA.HI R2, R0, R5, RZ, 0x1 ;  /* 0x0000000500027211 */ /* 0x000fe400078f08ff */
[CC--:B------:R-:W-:Y:S01]  /*0af0*/  LEA.HI R7, R3.reuse, R216.reuse, RZ, 0x7 ;  /* 0x000000d803077211 */ /* 0x0c0fe200078f38ff */
[----:B------:R-:W-:Y:S01]  /*0b00*/  IMAD.IADD R13, R216, 0x1, -R13 ;  /* 0x00000001d80d7824 */ /* 0x000fe200078e0a0d */
[----:B------:R-:W-:Y:S02]  /*0b10*/  LOP3.LUT R4, R2, 0x1ffffffe, RZ, 0xc0, !PT ;  /* 0x1ffffffe02047812 */ /* 0x000fe400078ec0ff */
[----:B------:R-:W-:-:S02]  /*0b20*/  LEA.HI R2, R3, R216, RZ, 0x5 ;  /* 0x000000d803027211 */ /* 0x000fc400078f28ff */
[----:B------:R-:W-:Y:S01]  /*0b30*/  LOP3.LUT R11, R7, 0xffffff80, RZ, 0xc0, !PT ;  /* 0xffffff80070b7812 */ /* 0x000fe200078ec0ff */
[----:B------:R-:W-:Y:S01]  /*0b40*/  IMAD.IADD R6, R5, 0x1, -R4 ;  /* 0x0000000105067824 */ /* 0x000fe200078e0a04 */
[----:B------:R-:W-:Y:S01]  /*0b50*/  LOP3.LUT R5, R0, 0xfffffff0, RZ, 0xc0, !PT ;  /* 0xfffffff000057812 */ /* 0x000fe200078ec0ff */
[----:B0-----:R-:W-:Y:S01]  /*0b60*/  ULEA UR43, UR5, UR43, 0x18 ;  /* 0x0000002b052b7291 */ /* 0x001fe2000f8ec03f */
[--C-:B------:R-:W-:Y:S01]  /*0b70*/  SHF.R.S32.HI R4, RZ, 0x5, R2.reuse ;  /* 0x00000005ff047819 */ /* 0x100fe20000011402 */
[C---:B------:R-:W-:Y:S01]  /*0b80*/  IMAD.IADD R11, R216.reuse, 0x1, -R11 ;  /* 0x00000001d80b7824 */ /* 0x040fe200078e0a0b */
[----:B------:R-:W-:Y:S01]  /*0b90*/  SHF.R.S32.HI R9, RZ, 0x1f, R2 ;  /* 0x0000001fff097819 */ /* 0x000fe20000011402 */
[----:B------:R-:W-:Y:S01]  /*0ba0*/  IMAD.IADD R5, R216, 0x1, -R5 ;  /* 0x00000001d8057824 */ /* 0x000fe200078e0a05 */
[----:B------:R-:W-:Y:S01]  /*0bb0*/  LEA.HI R10, R13, R13, RZ, 0x1 ;  /* 0x0000000d0d0a7211 */ /* 0x000fe200078f08ff */
[----:B------:R-:W-:Y:S01]  /*0bc0*/  IMAD.SHL.U32 R6, R6, 0x8, RZ ;  /* 0x0000000806067824 */ /* 0x000fe200078e00ff */
[----:B------:R-:W-:-:S02]  /*0bd0*/  LEA.HI R9, R9, R4, RZ, 0x2 ;  /* 0x0000000409097211 */ /* 0x000fc400078f10ff */
[----:B------:R-:W-:Y:S02]  /*0be0*/  SHF.R.S32.HI R2, RZ, 0x1f, R5 ;  /* 0x0000001fff027819 */ /* 0x000fe40000011405 */
[----:B------:R-:W-:Y:S02]  /*0bf0*/  SHF.R.S32.HI R212, RZ, 0x7, R7 ;  /* 0x00000007ffd47819 */ /* 0x000fe40000011407 */
[----:B------:R-:W-:Y:S02]  /*0c00*/  LEA.HI R8, R2, R5, RZ, 0x3 ;  /* 0x0000000502087211 */ /* 0x000fe400078f18ff */
[----:B------:R-:W-:Y:S01]  /*0c10*/  LOP3.LUT R9, R9, 0x3ffffc, RZ, 0xc0, !PT ;  /* 0x003ffffc09097812 */ /* 0x000fe200078ec0ff */
[----:B------:R-:W-:Y:S01]  /*0c20*/  IMAD R12, R212, 0x100, R5 ;  /* 0x00000100d40c7824 */ /* 0x000fe200078e0205 */
[----:B------:R-:W-:Y:S02]  /*0c30*/  LOP3.LUT R14, R10, 0x1ffffffe, RZ, 0xc0, !PT ;  /* 0x1ffffffe0a0e7812 */ /* 0x000fe400078ec0ff */
[----:B------:R-:W-:Y:S01]  /*0c40*/  SHF.R.S32.HI R0, RZ, 0x1f, R11 ;  /* 0x0000001fff007819 */ /* 0x000fe2000001140b */
[----:B------:R-:W-:Y:S01]  /*0c50*/  IMAD.IADD R9, R4, 0x1, -R9 ;  /* 0x0000000104097824 */ /* 0x000fe200078e0a09 */
[C---:B------:R-:W-:Y:S01]  /*0c60*/  LOP3.LUT R10, R8.reuse, 0xfffffff8, RZ, 0xc0, !PT ;  /* 0xfffffff8080a7812 */ /* 0x040fe200078ec0ff */
[----:B------:R-:W-:Y:S01]  /*0c70*/  IMAD.SHL.U32 R8, R8, 0x40, RZ ;  /* 0x0000004008087824 */ /* 0x000fe200078e00ff */
[CC--:B------:R-:W-:Y:S01]  /*0c80*/  LEA.HI R2, R0.reuse, R11.reuse, RZ, 0x2 ;  /* 0x0000000b00027211 */ /* 0x0c0fe200078f10ff */
[----:B------:R-:W-:Y:S01]  /*0c90*/  IMAD R215, R9, 0x10, R12 ;  /* 0x0000001009d77824 */ /* 0x000fe200078e020c */
[----:B------:R-:W-:Y:S01]  /*0ca0*/  LEA.HI R3, R3, R216, RZ, 0x3 ;  /* 0x000000d803037211 */ /* 0x000fe200078f18ff */
[----:B------:R-:W-:Y:S01]  /*0cb0*/  IMAD.IADD R10, R5, 0x1, -R10 ;  /* 0x00000001050a7824 */ /* 0x000fe200078e0a0a */
[----:B------:R-:W-:Y:S01]  /*0cc0*/  LEA.HI R5, R0, R11, RZ, 0x5 ;  /* 0x0000000b00057211 */ /* 0x000fe200078f28ff */
[----:B------:R-:W-:Y:S01]  /*0cd0*/  IMAD.U32 R215, R215, 0x40, R6 ;  /* 0x00000040d7d77824 */ /* 0x000fe200078e0006 */
[----:B------:R-:W-:Y:S01]  /*0ce0*/  LOP3.LUT R12, R2, 0x7ffffffc, RZ, 0xc0, !PT ;  /* 0x7ffffffc020c7812 */ /* 0x000fe200078ec0ff */
[----:B------:R-:W-:Y:S01]  /*0cf0*/  IMAD.IADD R185, R13, 0x1, -R14 ;  /* 0x000000010db97824 */ /* 0x000fe200078e0a0e */
[----:B------:R-:W-:-:S02]  /*0d00*/  SHF.R.S32.HI R0, RZ, 0x2, R2 ;  /* 0x00000002ff007819 */ /* 0x000fc40000011402 */
[----:B------:R-:W-:Y:S01]  /*0d10*/  SHF.R.S32.HI R9, RZ, 0x1f, R2 ;  /* 0x0000001fff097819 */ /* 0x000fe20000011402 */
[----:B------:R-:W-:Y:S01]  /*0d20*/  IMAD.SHL.U32 R2, R10, 0x40, RZ ;  /* 0x000000400a027824 */ /* 0x000fe200078e00ff */
[----:B------:R-:W-:Y:S01]  /*0d30*/  LOP3.LUT R13, R8, 0x7ffffe00, RZ, 0xc0, !PT ;  /* 0x7ffffe00080d7812 */ /* 0x000fe200078ec0ff */
[----:B------:R-:W-:Y:S01]  /*0d40*/  IMAD.IADD R12, R11, 0x1, -R12 ;  /* 0x000000010b0c7824 */ /* 0x000fe200078e0a0c */
[----:B------:R-:W-:Y:S02]  /*0d50*/  LEA.HI R9, R9, R0, RZ, 0x3 ;  /* 0x0000000009097211 */ /* 0x000fe400078f18ff */
[----:B------:R-:W-:Y:S01]  /*0d60*/  LOP3.LUT R11, R2, 0x1c0, RZ, 0xc0, !PT ;  /* 0x000001c0020b7812 */ /* 0x000fe200078ec0ff */
[----:B------:R-:W-:Y:S01]  /*0d70*/  IMAD R13, R4, 0x400, R13 ;  /* 0x00000400040d7824 */ /* 0x000fe200078e020d */
[----:B------:R-:W-:Y:S01]  /*0d80*/  LOP3.LUT R9, R9, 0xfffffff8, RZ, 0xc0, !PT ;  /* 0xfffffff809097812 */ /* 0x000fe200078ec0ff */
[----:B------:R-:W-:Y:S01]  /*0d90*/  IMAD.SHL.U32 R2, R12, 0x2, RZ ;  /* 0x000000020c027824 */ /* 0x000fe200078e00ff */
[----:B------:R-:W-:-:S02]  /*0da0*/  LOP3.LUT R6, R11, 0x8, R6, 0xf8, !PT ;  /* 0x000000080b067812 */ /* 0x000fc400078ef806 */
[----:B------:R-:W-:Y:S01]  /*0db0*/  SHF.R.U32.HI R11, RZ, 0x3, R11 ;  /* 0x00000003ff0b7819 */ /* 0x000fe2000001160b */
[----:B------:R-:W-:Y:S01]  /*0dc0*/  IMAD.IADD R16, R0, 0x1, -R9 ;  /* 0x0000000100107824 */ /* 0x000fe200078e0a09 */
[----:B------:R-:W-:Y:S02]  /*0dd0*/  SHF.R.S32.HI R5, RZ, 0x5, R5 ;  /* 0x00000005ff057819 */ /* 0x000fe40000011405 */
[----:B------:R-:W-:Y:S02]  /*0de0*/  LOP3.LUT R6, R6, R11, RZ, 0x3c, !PT ;  /* 0x0000000b06067212 */ /* 0x000fe400078e3cff */
[----:B------:R-:W-:Y:S01]  /*0df0*/  R2P PR, R10, 0x6 ;  /* 0x000000060a007804 */ /* 0x000fe20000000000 */
[----:B------:R-:W-:Y:S01]  /*0e00*/  IMAD R16, R5, 0x10, R16 ;  /* 0x0000001005107824 */ /* 0x000fe200078e0210 */
[----:B------:R-:W-:Y:S01]  /*0e10*/  LOP3.LUT R5, R3, 0xfffffff8, RZ, 0xc0, !PT ;  /* 0xfffffff803057812 */ /* 0x000fe200078ec0ff */
[----:B------:R-:W-:Y:S01]  /*0e20*/  IMAD.IADD R6, R13, 0x1, R6 ;  /* 0x000000010d067824 */ /* 0x000fe200078e0206 */
[----:B------:R-:W-:Y:S01]  /*0e30*/  LEA.HI R7, R7, R212, RZ, 0x1 ;  /* 0x000000d407077211 */ /* 0x000fe200078f08ff */
[----:B------:R-:W-:Y:S01]  /*0e40*/  IMAD R185, R185, 0x8, R16 ;  /* 0x00000008b9b97824 */ /* 0x000fe200078e0210 */
[----:B------:R-:W-:Y:S01]  /*0e50*/  SEL R22, R22, 0xffffffe0, !P1 ;  /* 0xffffffe016167807 */ /* 0x000fe20004800000 */
[----:B------:R-:W-:Y:S01]  /*0e60*/  IMAD.IADD R210, R216, 0x1, -R5 ;  /* 0x00000001d8d27824 */ /* 0x000fe200078e0a05 */
[----:B------:R-:W-:-:S02]  /*0e70*/  LEA R18, R6, UR43, 0x1 ;  /* 0x0000002b06127c11 */ /* 0x000fc4000f8e08ff */
[----:B------:R-:W-:Y:S01]  /*0e80*/  LOP3.LUT R7, R7, 0xfffffe, RZ, 0xc0, !PT ;  /* 0x00fffffe07077812 */ /* 0x000fe200078ec0ff */
[----:B------:R-:W-:Y:S01]  /*0e90*/  IMAD.SHL.U32 R184, R210, 0x8, RZ ;  /* 0x00000008d2b87824 */ /* 0x000fe200078e00ff */
[----:B------:R-:W-:Y:S01]  /*0ea0*/  SHF.R.S32.HI R211, RZ, 0x3, R3 ;  /* 0x00000003ffd37819 */ /* 0x000fe20000011403 */
[----:B------:R-:W-:Y:S02]  /*0eb0*/  VIADD R23, R18, 0x26800 ;  /* 0x0002680012177836 */ /* 0x000fe40000000000 */
[C---:B------:R-:W-:Y:S02]  /*0ec0*/  VIADD R191, R184.reuse, 0x40 ;  /* 0x00000040b8bf7836 */ /* 0x040fe40000000000 */
        /* <DEDUP_REMOVED lines=17> */
[----:B------:R-:W-:Y:S02]  /*0fe0*/  IMAD.SHL.U32 R17, R7, 0x100, RZ ;  /* 0x0000010007117824 */ /* 0x000fe400078e00ff */
[----:B------:R-:W-:-:S07]  /*0ff0*/  IMAD.IADD R22, R22, 0x1, R19 ;  /* 0x0000000116167824 */ /* 0x000fce00078e0213 */
.L_x_5031:
        /* <DEDUP_REMOVED lines=12> */
[----:B01234-:R-:W-:Y:S05]  /*10c0*/  @!P0 BRA `(.L_x_4927) ;  /* 0x0000000000208947 */ /* 0x01ffea0003800000 */
        /* <DEDUP_REMOVED lines=8> */
.L_x_4927:
[----:B------:R-:W-:Y:S01]  /*1150*/  ULDC UR7, c[0x0][0xc54] ;  /* 0x0003150000077ab9 */ /* 0x000fe20000000800 */
[----:B------:R-:W-:Y:S01]  /*1160*/  UMOV UR6, UR9 ;  /* 0x0000000900067c82 */ /* 0x000fe20008000000 */
[----:B------:R-:W-:-:S11]  /*1170*/  UISETP.NE.AND UP0, UPT, UR7, 0x1, UPT ;  /* 0x000000010700788c */ /* 0x000fd6000bf05270 */
[----:B------:R-:W-:Y:S02]  /*1180*/  @UP0 ULDC.64 UR10, c[0x0][0xc58] ;  /* 0x00031600000a0ab9 */ /* 0x000fe40000000a00 */
[----:B------:R-:W-:-:S04]  /*1190*/  UIMAD.WIDE.U32 UR4, UR9, UR10, URZ ;  /* 0x0000000a090472a5 */ /* 0x000fc8000f8e003f */
[----:B------:R-:W-:-:S04]  /*11a0*/  @UP0 USHF.R.U32.HI UR6, URZ, UR11, UR5 ;  /* 0x0000000b3f060299 */ /* 0x000fc80008011605 */
[----:B------:R-:W-:-:S12]  /*11b0*/  UIMAD UR4, UR6, UR7, URZ ;  /* 0x00000007060472a4 */ /* 0x000fd8000f8e023f */
.L_x_4928:
[----:B------:R-:W-:Y:S01]  /*11c0*/  ULDC UR39, c[0x0][0xc48] ;  /* 0x0003120000277ab9 */ /* 0x000fe20000000800 */
[----:B------:R-:W-:Y:S01]  /*11d0*/  ULDC.64 UR10, c[0x0][0x418] ;  /* 0x00010600000a7ab9 */ /* 0x000fe20000000a00 */
[----:B------:R-:W-:Y:S02]  /*11e0*/  UISETP.NE.AND UP1, UPT, UR39, 0x1, UPT ;  /* 0x000000012700788c */ /* 0x000fe4000bf25270 */
[----:B------:R-:W-:Y:S02]  /*11f0*/  UISETP.NE.U32.AND UP0, UPT, UR10, URZ, UPT ;  /* 0x0000003f0a00728c */ /* 0x000fe4000bf05070 */
[----:B------:R-:W-:Y:S02]  /*1200*/  UIADD3 UR4, UR9, -UR4, URZ ;  /* 0x8000000409047290 */ /* 0x000fe4000fffe03f */
[----:B------:R-:W-:Y:S01]  /*1210*/  UISETP.NE.AND.EX UP0, UPT, UR11, URZ, UPT, UP0 ;  /* 0x0000003f0b00728c */ /* 0x000fe2000bf05300 */
[----:B------:R-:W-:Y:S01]  /*1220*/  ULDC UR7, c[0x0][0xc54] ;  /* 0x0003150000077ab9 */ /* 0x000fe20000000800 */
[----:B------:R-:W-:Y:S01]  /*1230*/  ULDC UR49, c[0x0][0x424] ;  /* 0x0001090000317ab9 */ /* 0x000fe20000000800 */
[----:B------:R-:W-:-:S02]  /*1240*/  UISETP.NE.AND UP2, UPT, UR45, 0x1, UPT ;  /* 0x000000012d00788c */ /* 0x000fc4000bf45270 */
[----:B------:R-:W-:Y:S02]  /*1250*/  ULOP3.LUT UR5, URZ, UR6, URZ, 0x33, !UPT ;  /* 0x000000063f057292 */ /* 0x000fe4000f8e333f */
[----:B------:R-:W-:Y:S02]  /*1260*/  UIMAD UR8, UR8, UR7, UR4 ;  /* 0x00000007080872a4 */ /* 0x000fe4000f8e0204 */
[----:B------:R-:W-:Y:S01]  /*1270*/  USEL UR49, UR49, 0x1, UP0 ;  /* 0x0000000131317887 */ /* 0x000fe20008000000 */
[----:B------:R-:W-:Y:S01]  /*1280*/  PLOP3.LUT P0, PT, PT, PT, UP2, 0x80, 0x0 ;  /* 0x000000000000781c */ /* 0x000fe20003f0f028 */
[----:B------:R-:W-:Y:S01]  /*1290*/  ULDC UR40, c[0x0][0xc3c] ;  /* 0x00030f0000287ab9 */ /* 0x000fe20000000800 */
[----:B------:R-:W-:Y:S01]  /*12a0*/  ULDC UR6, c[0x0][0x2f0] ;  /* 0x0000bc0000067ab9 */ /* 0x000fe20000000800 */
[----:B------:R-:W-:Y:S01]  /*12b0*/  @UP1 ULDC UR4, c[0x0][0xc4c] ;  /* 0x0003130000041ab9 */ /* 0x000fe20000000800 */
[----:B------:R-:W-:Y:S02]  /*12c0*/  UIADD3 UR40, UR5, UR40, URZ ;  /* 0x0000002805287290 */ /* 0x000fe4000fffe03f */
[----:B------:R-:W-:-:S02]  /*12d0*/  UIMAD.WIDE.U32 UR4, UR8, UR4, URZ ;  /* 0x00000004080472a5 */ /* 0x000fc4000f8e003f */
[----:B------:R-:W-:Y:S01]  /*12e0*/  UIMAD UR7, UR49, UR6, 0x3f ;  /* 0x0000003f310774a4 */ /* 0x000fe2000f8e0206 */
[----:B------:R-:W-:Y:S01]  /*12f0*/  @UP1 ULDC UR9, c[0x0][0xc50] ;  /* 0x0003140000091ab9 */ /* 0x000fe20000000800 */
[----:B------:R-:W-:Y:S01]  /*1300*/  UMOV UR42, UR8 ;  /* 0x00000008002a7c82 */ /* 0x000fe20008000000 */
[----:B------:R-:W-:Y:S02]  /*1310*/  @UP1 USHF.R.U32.HI UR42, URZ, UR9, UR5 ;  /* 0x000000093f2a1299 */ /* 0x000fe40008011605 */
[----:B------:R-:W-:Y:S02]  /*1320*/  USHF.R.S32.HI UR4, URZ, 0x1f, UR7 ;  /* 0x0000001f3f047899 */ /* 0x000fe40008011407 */
[----:B------:R-:W-:Y:S02]  /*1330*/  UIADD3 UR5, -UR42, URZ, URZ ;  /* 0x0000003f2a057290 */ /* 0x000fe4000fffe13f */
[----:B------:R-:W-:Y:S02]  /*1340*/  ULEA.HI UR4, UR4, UR7, URZ, 0x6 ;  /* 0x0000000704047291 */ /* 0x000fe4000f8f303f */
[----:B------:R-:W-:-:S02]  /*1350*/  USHF.L.U32 UR40, UR40, 0x6, URZ ;  /* 0x0000000628287899 */ /* 0x000fc4000800063f */
[----:B------:R-:W-:Y:S02]  /*1360*/  UIMAD UR39, UR39, UR5, UR8 ;  /* 0x00000005272772a4 */ /* 0x000fe4000f8e0208 */
[----:B------:R-:W-:Y:S01]  /*1370*/  USHF.R.S32.HI UR50, URZ, 0x6, UR4 ;  /* 0x000000063f327899 */ /* 0x000fe20008011404 */
[----:B------:R-:W-:Y:S11]  /*1380*/  @!P0 BRA `(.L_x_4929) ;  /* 0x0000002000348947 */ /* 0x000ff60003800000 */
[----:B------:R-:W0:Y:S01]  /*1390*/  LDC R0, c[0x0][0x448] ;  /* 0x00011200ff007b82 */ /* 0x000e220000000800 */
[----:B------:R-:W-:Y:S01]  /*13a0*/  UIADD3 UR7, UR40, 0x3f, URZ ;  /* 0x0000003f28077890 */ /* 0x000fe2000fffe03f */
[----:B------:R-:W-:Y:S02]  /*13b0*/  ULDC UR5, c[0x0][0x288] ;  /* 0x0000a20000057ab9 */ /* 0x000fe40000000800 */
[----:B------:R-:W-:-:S04]  /*13c0*/  UIADD3 UR4, -UR5, 0x1, URZ ;  /* 0x0000000105047890 */ /* 0x000fc8000fffe13f */
[----:B------:R-:W1:Y:S01]  /*13d0*/  LDC.64 R6, c[0x0][0x9e0] ;  /* 0x00027800ff067b82 */ /* 0x000e620000000a00 */
[----:B------:R-:W-:Y:S01]  /*13e0*/  UIMAD UR4, UR49, UR6, UR4 ;  /* 0x00000006310472a4 */ /* 0x000fe2000f8e0204 */
[----:B0-----:R-:W-:Y:S01]  /*13f0*/  ISETP.NE.AND P1, PT, R0, 0x1, PT ;  /* 0x000000010000780c */ /* 0x001fe20003f25270 */
[----:B------:R-:W-:Y:S01]  /*1400*/  IMAD.U32 R0, RZ, RZ, UR7 ;  /* 0x00000007ff007e24 */ /* 0x000fe2000f8e00ff */
[----:B-1----:R-:W-:-:S11]  /*1410*/  ISETP.GE.AND P2, PT, R7, 0x1, PT ;  /* 0x000000010700780c */ /* 0x002fd60003f46270 */
[----:B------:R-:W0:Y:S08]  /*1420*/  @P1 LDC R3, c[0x0][0x44c] ;  /* 0x00011300ff031b82 */ /* 0x000e300000000800 */
[----:B------:R-:W1:Y:S01]  /*1430*/  @P1 LDC R4, c[0x0][0x450] ;  /* 0x00011400ff041b82 */ /* 0x000e620000000800 */
[----:B0-----:R-:W-:-:S05]  /*1440*/  @P1 IMAD.HI.U32 R3, R3, UR7, RZ ;  /* 0x0000000703031c27 */ /* 0x001fca000f8e00ff */
[----:B-1----:R-:W-:-:S05]  /*1450*/  @P1 SHF.R.U32.HI R0, RZ, R4, R3 ;  /* 0x00000004ff001219 */ /* 0x002fca0000011603 */
[----:B------:R-:W-:-:S04]  /*1460*/  VIADD R9, R0, UR4 ;  /* 0x0000000400097c36 */ /* 0x000fc80008000000 */
        /* <DEDUP_REMOVED lines=12> */
.L_x_4931:
[----:B------:R-:W-:-:S13]  /*1530*/  ISETP.NE.AND P0, PT, R7, 0x1, PT ;  /* 0x000000010700780c */ /* 0x000fda0003f05270 */
[----:B------:R-:W0:Y:S02]  /*1540*/  @P0 LDC.64 R4, c[0x0][0x9e8] ;  /* 0x00027a00ff040b82 */ /* 0x000e240000000a00 */
[----:B0-----:R-:W-:-:S05]  /*1550*/  @P0 IMAD.HI.U32 R4, R3, R4, RZ ;  /* 0x0000000403040227 */ /* 0x001fca00078e00ff */
[----:B------:R-:W-:-:S07]  /*1560*/  @P0 SHF.R.U32.HI R3, RZ, R5, R4 ;  /* 0x00000005ff030219 */ /* 0x000fce0000011604 */
.L_x_4932:
[----:B------:R-:W-:-:S05]  /*1570*/  IMAD R3, R3, R7, R7 ;  /* 0x0000000703037224 */ /* 0x000fca00078e0207 */
[----:B------:R-:W-:-:S07]  /*1580*/  VIMNMX R0, R0, R3, PT ;  /* 0x0000000300007248 */ /* 0x000fce0003fe0100 */
.L_x_4930:
[----:B------:R-:W0:Y:S01]  /*1590*/  @P1 LDC R5, c[0x0][0x44c] ;  /* 0x00011300ff051b82 */ /* 0x000e220000000800 */
[----:B------:R-:W-:Y:S01]  /*15a0*/  VIADD R0, R0, 0x3f ;  /* 0x0000003f00007836 */ /* 0x000fe20000000000 */
[----:B------:R-:W-:Y:S01]  /*15b0*/  UIMAD UR6, UR49, UR6, -UR5 ;  /* 0x00000006310672a4 */ /* 0x000fe2000f8e0a05 */
[----:B------:R-:W-:Y:S01]  /*15c0*/  IMAD.U32 R4, RZ, RZ, UR40 ;  /* 0x00000028ff047e24 */ /* 0x000fe2000f8e00ff */
[----:B------:R-:W-:Y:S02]  /*15d0*/  ULDC UR4, c[0x0][0x9dc] ;  /* 0x0002770000047ab9 */ /* 0x000fe40000000800 */
[----:B------:R-:W-:Y:S02]  /*15e0*/  SHF.R.S32.HI R3, RZ, 0x1f, R0 ;  /* 0x0000001fff037819 */ /* 0x000fe40000011400 */
[----:B------:R-:W1:Y:S02]  /*15f0*/  @P1 LDC R6, c[0x0][0x450] ;  /* 0x00011400ff061b82 */ /* 0x000e640000000800 */
[----:B------:R-:W-:-:S04]  /*1600*/  LEA.HI R3, R3, R0, RZ, 0x6 ;  /* 0x0000000003037211 */ /* 0x000fc800078f30ff */
[----:B------:R-:W-:Y:S01]  /*1610*/  SHF.R.S32.HI R3, RZ, 0x6, R3 ;  /* 0x00000006ff037819 */ /* 0x000fe20000011403 */
[----:B0-----:R-:W-:-:S05]  /*1620*/  @P1 IMAD.HI.U32 R5, R5, UR40, RZ ;  /* 0x0000002805051c27 */ /* 0x001fca000f8e00ff */
[----:B-1----:R-:W-:-:S05]  /*1630*/  @P1 SHF.R.U32.HI R4, RZ, R6, R5 ;  /* 0x00000006ff041219 */ /* 0x002fca0000011605 */
[----:B------:R-:W-:Y:S01]  /*1640*/  VIADD R0, R4, UR6 ;  /* 0x0000000604007c36 */ /* 0x000fe20008000000 */
[----:B------:R-:W-:-:S03]  /*1650*/  VIMNMX R4, R3, UR50, PT ;  /* 0x0000003203047c48 */ /* 0x000fc6000bfe0100 */
        /* <DEDUP_REMOVED lines=11> */
.L_x_4934:
[----:B------:R-:W-:-:S13]  /*1710*/  ISETP.NE.AND P0, PT, R7, 0x1, PT ;  /* 0x000000010700780c */ /* 0x000fda0003f05270 */
[----:B------:R-:W0:Y:S02]  /*1720*/  @P0 LDC.64 R8, c[0x0][0x9e8] ;  /* 0x00027a00ff080b82 */ /* 0x000e240000000a00 */
[----:B0-----:R-:W-:-:S05]  /*1730*/  @P0 IMAD.HI.U32 R6, R0, R8, RZ ;  /* 0x0000000800060227 */ /* 0x001fca00078e00ff */
[----:B------:R-:W-:-:S07]  /*1740*/  @P0 SHF.R.U32.HI R0, RZ, R9, R6 ;  /* 0x00000009ff000219 */ /* 0x000fce0000011606 */
.L_x_4935:
[----:B------:R-:W-:-:S05]  /*1750*/  IMAD R0, R0, R7, RZ ;  /* 0x0000000700007224 */ /* 0x000fca00078e02ff */
[----:B------:R-:W-:-:S07]  /*1760*/  VIMNMX R3, R3, R0, !PT ;  /* 0x0000000003037248 */ /* 0x000fce0007fe0100 */
.L_x_4933:
[----:B------:R-:W-:Y:S01]  /*1770*/  SHF.R.S32.HI R6, RZ, 0x1f, R3 ;  /* 0x0000001fff067819 */ /* 0x000fe20000011403 */
[----:B------:R-:W-:Y:S01]  /*1780*/  IMAD.MOV.U32 R0, RZ, RZ, RZ ;  /* 0x000000ffff007224 */ /* 0x000fe200078e00ff */
[----:B------:R-:W-:Y:S02]  /*1790*/  PLOP3.LUT P0, PT, PT, PT, PT, 0x80, 0x0 ;  /* 0x000000000000781c */ /* 0x000fe40003f0f070 */
[----:B------:R-:W-:Y:S02]  /*17a0*/  CS2R R150, SRZ ;  /* 0x0000000000967805 */ /* 0x000fe4000001ff00 */
[----:B------:R-:W-:Y:S01]  /*17b0*/  LEA.HI R6, R6, R3, RZ, 0x6 ;  /* 0x0000000306067211 */ /* 0x000fe200078f30ff */
[----:B------:R-:W-:Y:S01]  /*17c0*/  IMAD.MOV.U32 R3, RZ, RZ, RZ ;  /* 0x000000ffff037224 */ /* 0x000fe200078e00ff */
[----:B------:R-:W-:Y:S02]  /*17d0*/  CS2R R148, SRZ ;  /* 0x0000000000947805 */ /* 0x000fe4000001ff00 */
[----:B------:R-:W-:-:S02]  /*17e0*/  CS2R R168, SRZ ;  /* 0x0000000000a87805 */ /* 0x000fc4000001ff00 */
[----:B------:R-:W-:Y:S02]  /*17f0*/  SHF.R.S32.HI R5, RZ, 0x6, R6 ;  /* 0x00000006ff057819 */ /* 0x000fe40000011406 */
[----:B------:R-:W-:Y:S02]  /*1800*/  CS2R R166, SRZ ;  /* 0x0000000000a67805 */ /* 0x000fe4000001ff00 */
        /* <DEDUP_REMOVED lines=63> */
[----:B------:R-:W-:Y:S06]  /*1c00*/  @!P1 BRA `(.L_x_4936) ;  /* 0x000000c000b89947 */ /* 0x000fec0003800000 */
        /* <DEDUP_REMOVED lines=14> */
.L_x_4937:
[----:B------:R-:W-:Y:S01]  /*1cf0*/  ULEA UR21, UR36, UR43, 0x3 ;  /* 0x0000002b24157291 */ /* 0x000fe2000f8e183f */
[----:B------:R-:W-:-:S05]  /*1d00*/  IMAD.U32 R0, RZ, RZ, UR37 ;  /* 0x00000025ff007e24 */ /* 0x000fca000f8e00ff */
[----:B------:R-:W-:-:S04]  /*1d10*/  SHF.L.U32 R0, R0, 0x1f, RZ ;  /* 0x0000001f00007819 */ /* 0x000fc800000006ff */
[----:B------:R-:W0:Y:S02]  /*1d20*/  SYNCS.PHASECHK.TRANS64.TRYWAIT P1, [UR21+0x28c50], R0 ;  /* 0x028c5000ff0075a7 */ /* 0x000e240008020155 */
[----:B0-----:R-:W-:Y:S05]  /*1d30*/  @!P1 BRA `(.L_x_4938) ;  /* 0x0000014400349947 */ /* 0x001fea0003800000 */
.L_x_5157:
[----:B------:R-:W-:Y:S01]  /*1d40*/  BAR.SYNC.DEFER_BLOCKING 0xe, 0x100 ;  /* 0x0384000000007b1d */ /* 0x000fe20000010000 */
[----:B------:R-:W-:Y:S01]  /*1d50*/  UIADD3 UR4, UR43, 0x26800, URZ ;  /* 0x000268002b047890 */ /* 0x000fe2000fffe03f */
[----:B------:R-:W-:Y:S01]  /*1d60*/  VIADD R4, R4, 0xfffffffe ;  /* 0xfffffffe04047836 */ /* 0x000fe20000000000 */
[----:B------:R-:W-:Y:S01]  /*1d70*/  ULEA UR18, UR36, UR20, 0xc ;  /* 0x0000001424127291 */ /* 0x000fe2000f8e603f */
[----:B0-----:R-:W-:Y:S01]  /*1d80*/  IMAD.U32 R0, RZ, RZ, UR21 ;  /* 0x00000015ff007e24 */ /* 0x001fe2000f8e00ff */
[----:B------:R-:W-:Y:S01]  /*1d90*/  USHF.R.U32.HI UR4, URZ, 0x4, UR4 ;  /* 0x000000043f047899 */ /* 0x000fe20008011604 */
[----:B------:R-:W-:Y:S01]  /*1da0*/  UMOV UR19, 0x40000040 ;  /* 0x4000004000137882 */ /* 0x000fe20000000000 */
[----:B------:R-:W-:Y:S02]  /*1db0*/  UMOV UR17, 0x40000040 ;  /* 0x4000004000117882 */ /* 0x000fe40000000000 */
[----:B------:R-:W-:Y:S01]  /*1dc0*/  ULOP3.LUT UR4, UR4, 0x3fff, URZ, 0xc0, !UPT ;  /* 0x00003fff04047892 */ /* 0x000fe2000f8ec03f */
[----:B------:R-:W0:Y:S01]  /*1dd0*/  S2R R3, SR_TID.X ;  /* 0x0000000000037919 */ /* 0x000e220000002100 */
[----:B------:R-:W-:Y:S01]  /*1de0*/  UIADD3 UR6, UR18, 0x80, URZ ;  /* 0x0000008012067890 */ /* 0x000fe2000fffe03f */
[----:B------:R-:W-:Y:S01]  /*1df0*/  ISETP.GE.AND P1, PT, R4, R5, PT ;  /* 0x000000050400720c */ /* 0x000fe20003f26270 */
[----:B------:R-:W-:Y:S01]  /*1e00*/  ULOP3.LUT UR16, UR4, 0x10000, URZ, 0xfc, !UPT ;  /* 0x0001000004107892 */ /* 0x000fe2000f8efc3f */
[----:B------:R-:W-:Y:S01]  /*1e10*/  UMOV UR7, 0x40000040 ;  /* 0x4000004000077882 */ /* 0x000fe20000000000 */
[----:B------:R-:W-:-:S02]  /*1e20*/  UMOV UR5, 0x40000040 ;  /* 0x4000004000057882 */ /* 0x000fc40000000000 */
[----:B------:R-:W-:Y:S02]  /*1e30*/  UIADD3 UR4, UR16, 0x2, URZ ;  /* 0x0000000210047890 */ /* 0x000fe4000fffe03f */
[----:B------:R-:W-:Y:S02]  /*1e40*/  UIADD3 UR10, UR18, 0x100, URZ ;  /* 0x00000100120a7890 */ /* 0x000fe4000fffe03f */
[----:B------:R-:W-:Y:S01]  /*1e50*/  UIADD3 UR8, UR16, 0x4, URZ ;  /* 0x0000000410087890 */ /* 0x000fe2000fffe03f */
[----:B------:R-:W-:Y:S01]  /*1e60*/  UMOV UR11, 0x40000040 ;  /* 0x40000040000b7882 */ /* 0x000fe20000000000 */
[----:B------:R-:W-:Y:S01]  /*1e70*/  WARPGROUP.ARRIVE ;  /* 0x00000000000079c5 */ /* 0x000fe20000000000 */
[----:B------:R-:W-:Y:S01]  /*1e80*/  UMOV UR9, 0x40000040 ;  /* 0x4000004000097882 */ /* 0x000fe20000000000 */
[----:B------:R-:W-:Y:S02]  /*1e90*/  UIADD3 UR14, UR18, 0x180, URZ ;  /* 0x00000180120e7890 */ /* 0x000fe4000fffe03f */
[----:B------:R-:W-:-:S02]  /*1ea0*/  UIADD3 UR12, UR16, 0x6, URZ ;  /* 0x00000006100c7890 */ /* 0x000fc4000fffe03f */
[----:B------:R-:W-:Y:S01]  /*1eb0*/  HGMMA.64x256x16.F32 R24, gdesc[UR16].tnspB, RZ, !UPT, gsb0 ;  /* 0x43e00000101879f0 */ /* 0x000fe2000c0008ff */
[----:B------:R-:W-:Y:S01]  /*1ec0*/  UMOV UR15, 0x40000040 ;  /* 0x40000040000f7882 */ /* 0x000fe20000000000 */
        /* <DEDUP_REMOVED lines=20> */
.L_x_4944:
[----:B------:R-:W-:Y:S01]  /*2010*/  BAR.SYNC.DEFER_BLOCKING 0xe, 0x100 ;  /* 0x0384000000007b1d */ /* 0x000fe20000010000 */
[----:B------:R-:W-:Y:S01]  /*2020*/  IMAD.U32 R3, RZ, RZ, UR36 ;  /* 0x00000024ff037e24 */ /* 0x000fe2000f8e00ff */
[----:B------:R-:W-:Y:S01]  /*2030*/  UIADD3 UR36, UR36, 0x1, URZ ;  /* 0x0000000124247890 */ /* 0x000fe2000fffe03f */
[C---:B------:R-:W-:Y:S01]  /*2040*/  ISETP.GT.AND P3, PT, R4.reuse, R5, PT ;  /* 0x000000050400720c */ /* 0x040fe20003f64270 */
[----:B------:R-:W-:Y:S02]  /*2050*/  VIADD R4, R4, 0xffffffff ;  /* 0xffffffff04047836 */ /* 0x000fe40000000000 */
[----:B01----:R-:W-:Y:S01]  /*2060*/  IMAD R0, R3, 0x40, R16 ;  /* 0x0000004003007824 */ /* 0x003fe200078e0210 */
        /* <DEDUP_REMOVED lines=137> */
.L_x_4940:
[----:B------:R-:W-:Y:S01]  /*2900*/  ULEA UR21, UR36, UR43, 0x3 ;  /* 0x0000002b24157291 */ /* 0x000fe2000f8e183f */
[----:B------:R-:W-:-:S05]  /*2910*/  IMAD.U32 R0, RZ, RZ, UR37 ;  /* 0x00000025ff007e24 */ /* 0x000fca000f8e00ff */
[----:B------:R-:W-:-:S04]  /*2920*/  SHF.L.U32 R0, R0, 0x1f, RZ ;  /* 0x0000001f00007819 */ /* 0x000fc800000006ff */
[----:B------:R0:W1:Y:S01]  /*2930*/  SYNCS.PHASECHK.TRANS64.TRYWAIT P1, [UR21+0x28c50], R0 ;  /* 0x028c5000ff0075a7 */ /* 0x0000620008020155 */
[----:B------:R-:W-:Y:S05]  /*2940*/  @!P0 BRA `(.L_x_4941) ;  /* 0x0000000000048947 */ /* 0x000fea0003800000 */
[----:B------:R-:W-:Y:S01]  /*2950*/  BPT.TRAP 0x1 ;  /* 0x000000040000795c */ /* 0x000fe20000300000 */
.L_x_4941:
[----:B-1----:R-:W-:Y:S05]  /*2960*/  @P1 BRA `(.L_x_4942) ;  /* 0x0000000000081947 */ /* 0x002fea0003800000 */
[----:B------:R-:W1:Y:S02]  /*2970*/  SYNCS.PHASECHK.TRANS64.TRYWAIT P1, [UR21+0x28c50], R0 ;  /* 0x028c5000ff0075a7 */ /* 0x000e640008020155 */
[----:B-1----:R-:W-:Y:S05]  /*2980*/  @!P1 BRA `(.L_x_4943) ;  /* 0x0000013800389947 */ /* 0x002fea0003800000 */
.L_x_4942:
[----:B------:R-:W-:Y:S01]  /*2990*/  ULEA UR18, UR36, UR20, 0xc ;  /* 0x0000001424127291 */ /* 0x000fe2000f8e603f */
[----:B------:R-:W-:Y:S01]  /*29a0*/  WARPGROUP.ARRIVE ;  /* 0x00000000000079c5 */ /* 0x000fe20000000000 */
[----:B------:R-:W-:Y:S01]  /*29b0*/  UMOV UR19, 0x40000040 ;  /* 0x4000004000137882 */ /* 0x000fe20000000000 */
[----:B------:R-:W-:Y:S01]  /*29c0*/  UMOV UR7, 0x40000040 ;  /* 0x4000004000077882 */ /* 0x000fe20000000000 */
[----:B------:R-:W-:Y:S01]  /*29d0*/  UIADD3 UR6, UR18, 0x80, URZ ;  /* 0x0000008012067890 */ /* 0x000fe2000fffe03f */
[----:B01----:R-:W-:Y:S01]  /*29e0*/  IMAD.U32 R0, RZ, RZ, UR21 ;  /* 0x00000015ff007e24 */ /* 0x003fe2000f8e00ff */
[----:B------:R-:W-:Y:S01]  /*29f0*/  UIADD3 UR10, UR18, 0x100, URZ ;  /* 0x00000100120a7890 */ /* 0x000fe2000fffe03f */
[----:B------:R-:W-:Y:S02]  /*2a00*/  UMOV UR11, 0x40000040 ;  /* 0x40000040000b7882 */ /* 0x000fe40000000000 */
[----:B------:R-:W-:Y:S01]  /*2a10*/  HGMMA.64x256x16.F32 R24, gdesc[UR16].tnspB, R24, gsb0 ;  /* 0x43e00000101879f0 */ /* 0x000fe20008000818 */
[----:B------:R-:W-:Y:S01]  /*2a20*/  UIADD3 UR14, UR18, 0x180, URZ ;  /* 0x00000180120e7890 */ /* 0x000fe2000fffe03f */
[----:B------:R-:W-:Y:S01]  /*2a30*/  @!P2 VIADD R0, R0, 0x28c60 ;  /* 0x00028c600000a836 */ /* 0x000fe20000000000 */
[----:B------:R-:W-:-:S04]  /*2a40*/  UMOV UR15, 0x40000040 ;  /* 0x40000040000f7882 */ /* 0x000fc80000000000 */
[----:B------:R-:W-:Y:S01]  /*2a50*/  @!P2 PRMT R0, RZ, 0x654, R0 ;  /* 0x00000654ff00a816 */ /* 0x000fe20000000000 */
        /* <DEDUP_REMOVED lines=16> */
.L_x_4939:
[----:B------:R-:W-:Y:S01]  /*2b60*/  BAR.SYNC.DEFER_BLOCKING 0xe, 0x100 ;  /* 0x0384000000007b1d */ /* 0x000fe20000010000 */
[----:B------:R-:W-:Y:S01]  /*2b70*/  IMAD.U32 R3, RZ, RZ, UR36 ;  /* 0x00000024ff037e24 */ /* 0x000fe2000f8e00ff */
[----:B------:R-:W-:Y:S01]  /*2b80*/  UIADD3 UR36, UR36, 0x1, URZ ;  /* 0x0000000124247890 */ /* 0x000fe2000fffe03f */
[----:B------:R-:W-:Y:S02]  /*2b90*/  PLOP3.LUT P0, PT, PT, PT, PT, 0x8, 0x0 ;  /* 0x000000000000781c */ /* 0x000fe40003f0e170 */
        /* <DEDUP_REMOVED lines=140> */
.L_x_4929:
[----:B------:R-:W-:Y:S01]  /*3460*/  ULDC UR4, c[0x0][0x448] ;  /* 0x0001120000047ab9 */ /* 0x000fe20000000800 */
[----:B------:R-:W-:Y:S02]  /*3470*/  UIADD3 UR7, UR40, 0x3f, URZ ;  /* 0x0000003f28077890 */ /* 0x000fe4000fffe03f */
[----:B------:R-:W-:Y:S01]  /*3480*/  UISETP.NE.AND UP0, UPT, UR4, 0x1, UPT ;  /* 0x000000010400788c */ /* 0x000fe2000bf05270 */
[----:B------:R-:W-:Y:S02]  /*3490*/  ULDC UR11, c[0x0][0x288] ;  /* 0x0000a200000b7ab9 */ /* 0x000fe40000000800 */
[----:B------:R-:W-:Y:S01]  /*34a0*/  ULDC.64 UR4, c[0x0][0x9e0] ;  /* 0x0002780000047ab9 */ /* 0x000fe20000000a00 */
[----:B------:R-:W-:Y:S02]  /*34b0*/  UIADD3 UR10, -UR11, 0x1, URZ ;  /* 0x000000010b0a7890 */ /* 0x000fe4000fffe13f */
[----:B------:R-:W-:Y:S02]  /*34c0*/  UISETP.GE.AND UP1, UPT, UR5, 0x1, UPT ;  /* 0x000000010500788c */ /* 0x000fe4000bf26270 */
[----:B------:R-:W-:-:S03]  /*34d0*/  UIMAD UR10, UR49, UR6, UR10 ;  /* 0x00000006310a72a4 */ /* 0x000fc6000f8e020a */
[----:B------:R-:W-:Y:S01]  /*34e0*/  @UP0 ULDC UR8, c[0x0][0x44c] ;  /* 0x0001130000080ab9 */ /* 0x000fe20000000800 */
[----:B------:R-:W-:Y:S01]  /*34f0*/  PLOP3.LUT P1, PT, PT, PT, UP1, 0x80, 0x0 ;  /* 0x000000000000781c */ /* 0x000fe20003f2f018 */
[----:B------:R-:W-:Y:S01]  /*3500*/  UIMAD.WIDE.U32 UR8, UR7, UR8, URZ ;  /* 0x00000008070872a5 */ /* 0x000fe2000f8e003f */
[----:B------:R-:W-:-:S03]  /*3510*/  @UP0 ULDC UR12, c[0x0][0x450] ;  /* 0x00011400000c0ab9 */ /* 0x000fc60000000800 */
[----:B------:R-:W-:-:S04]  /*3520*/  @UP0 USHF.R.U32.HI UR7, URZ, UR12, UR9 ;  /* 0x0000000c3f070299 */ /* 0x000fc80008011609 */
[----:B------:R-:W-:-:S04]  /*3530*/  UIADD3 UR8, UR10, UR7, URZ ;  /* 0x000000070a087290 */ /* 0x000fc8000fffe03f */
        /* <DEDUP_REMOVED lines=12> */
.L_x_4946:
[----:B------:R-:W-:-:S11]  /*3600*/  UISETP.NE.AND UP1, UPT, UR5, 0x1, UPT ;  /* 0x000000010500788c */ /* 0x000fd6000bf25270 */
[----:B------:R-:W-:Y:S02]  /*3610*/  @UP1 ULDC.64 UR12, c[0x0][0x9e8] ;  /* 0x00027a00000c1ab9 */ /* 0x000fe40000000a00 */
[----:B------:R-:W-:-:S04]  /*3620*/  UIMAD.WIDE.U32 UR8, UR7, UR12, URZ ;  /* 0x0000000c070872a5 */ /* 0x000fc8000f8e003f */
[----:B------:R-:W-:-:S12]  /*3630*/  @UP1 USHF.R.U32.HI UR7, URZ, UR13, UR9 ;  /* 0x0000000d3f071299 */ /* 0x000fd80008011609 */
.L_x_4947:
[----:B------:R-:W-:-:S04]  /*3640*/  UIMAD UR7, UR7, UR5, UR5 ;  /* 0x00000005070772a4 */ /* 0x000fc8000f8e0205 */
[----:B------:R-:W-:-:S04]  /*3650*/  UISETP.LT.AND UP1, UPT, UR4, UR7, UPT ;  /* 0x000000070400728c */ /* 0x000fc8000bf21270 */
[----:B------:R-:W-:-:S12]  /*3660*/  USEL UR4, UR4, UR7, UP1 ;  /* 0x0000000704047287 */ /* 0x000fd80008800000 */
.L_x_4945:
[----:B------:R-:W-:Y:S01]  /*3670*/  UIADD3 UR4, UR4, 0x3f, URZ ;  /* 0x0000003f04047890 */ /* 0x000fe2000fffe03f */
[----:B------:R-:W-:Y:S01]  /*3680*/  @UP0 ULDC UR8, c[0x0][0x44c] ;  /* 0x0001130000080ab9 */ /* 0x000fe20000000800 */
[----:B------:R-:W-:Y:S02]  /*3690*/  @UP0 ULDC UR12, c[0x0][0x450] ;  /* 0x00011400000c0ab9 */ /* 0x000fe40000000800 */
[----:B------:R-:W-:Y:S02]  /*36a0*/  USHF.R.S32.HI UR7, URZ, 0x1f, UR4 ;  /* 0x0000001f3f077899 */ /* 0x000fe40008011404 */
[----:B------:R-:W-:Y:S02]  /*36b0*/  UIMAD.WIDE.U32 UR8, UR40, UR8, URZ ;  /* 0x00000008280872a5 */ /* 0x000fe4000f8e003f */
[----:B------:R-:W-:Y:S01]  /*36c0*/  UMOV UR10, UR40 ;  /* 0x00000028000a7c82 */ /* 0x000fe20008000000 */
[----:B------:R-:W-:Y:S02]  /*36d0*/  ULEA.HI UR7, UR7, UR4, URZ, 0x6 ;  /* 0x0000000407077291 */ /* 0x000fe4000f8f303f */
[----:B------:R-:W-:-:S02]  /*36e0*/  UIMAD UR4, UR49, UR6, -UR11 ;  /* 0x00000006310472a4 */ /* 0x000fc4000f8e0a0b */
[----:B------:R-:W-:Y:S02]  /*36f0*/  @UP0 USHF.R.U32.HI UR10, URZ, UR12, UR9 ;  /* 0x0000000c3f0a0299 */ /* 0x000fe40008011609 */
[----:B------:R-:W-:Y:S02]  /*3700*/  USHF.R.S32.HI UR7, URZ, 0x6, UR7 ;  /* 0x000000063f077899 */ /* 0x000fe40008011407 */
[----:B------:R-:W-:Y:S01]  /*3710*/  UIADD3 UR4, UR4, UR10, URZ ;  /* 0x0000000a04047290 */ /* 0x000fe2000fffe03f */
[----:B------:R-:W-:Y:S01]  /*3720*/  ULDC UR6, c[0x0][0x9dc] ;  /* 0x0002770000067ab9 */ /* 0x000fe20000000800 */
[----:B------:R-:W-:Y:S02]  /*3730*/  UISETP.LT.AND UP0, UPT, UR50, UR7, UPT ;  /* 0x000000073200728c */ /* 0x000fe4000bf01270 */
[----:B------:R-:W-:Y:S02]  /*3740*/  UIADD3 UR6, UR4, -UR6, URZ ;  /* 0x8000000604067290 */ /* 0x000fe4000fffe03f */
[----:B------:R-:W-:-:S04]  /*3750*/  USEL UR50, UR50, UR7, UP0 ;  /* 0x0000000732327287 */ /* 0x000fc80008000000 */
[----:B------:R-:W-:Y:S01]  /*3760*/  IMAD.U32 R3, RZ, RZ, UR6 ;  /* 0x00000006ff037e24 */ /* 0x000fe2000f8e00ff */
[----:B------:R-:W-:Y:S07]  /*3770*/  @!P1 BRA `(.L_x_4948) ;  /* 0x0000000000409947 */ /* 0x000fee0003800000 */
        /* <DEDUP_REMOVED lines=10> */
.L_x_4949:
[----:B------:R-:W-:-:S11]  /*3820*/  UISETP.NE.AND UP0, UPT, UR5, 0x1, UPT ;  /* 0x000000010500788c */ /* 0x000fd6000bf05270 */
[----:B------:R-:W-:Y:S02]  /*3830*/  @UP0 ULDC.64 UR8, c[0x0][0x9e8] ;  /* 0x00027a0000080ab9 */ /* 0x000fe40000000a00 */
[----:B------:R-:W-:-:S04]  /*3840*/  UIMAD.WIDE.U32 UR6, UR4, UR8, URZ ;  /* 0x00000008040672a5 */ /* 0x000fc8000f8e003f */
[----:B------:R-:W-:-:S12]  /*3850*/  @UP0 USHF.R.U32.HI UR4, URZ, UR9, UR7 ;  /* 0x000000093f040299 */ /* 0x000fd80008011607 */
.L_x_4950:
[----:B------:R-:W-:-:S06]  /*3860*/  UIMAD UR4, UR4, UR5, URZ ;  /* 0x00000005040472a4 */ /* 0x000fcc000f8e023f */
[----:B------:R-:W-:-:S07]  /*3870*/  VIMNMX R3, R3, UR4, !PT ;  /* 0x0000000403037c48 */ /* 0x000fce000ffe0100 */
.L_x_4948:
        /* <DEDUP_REMOVED lines=16> */
[----:B------:R-:W-:Y:S02]  /*3980*/  ISETP.LT.AND P1, PT, R186, UR50, PT ;  /* 0x00000032ba007c0c */ /* 0x000fe4000bf21270 */
        /* <DEDUP_REMOVED lines=68> */
[----:B------:R-:W-:-:S04]  /*3dd0*/  ULOP3.LUT UR5, UR5, 0x3fff, URZ, 0xc0, !UPT ;  /* 0x00003fff05057892 */ /* 0x000fc8000f8ec03f */
[----:B------:R-:W-:-:S04]  /*3de0*/  ULOP3.LUT UR48, UR5, 0x2000000, URZ, 0xfc, !UPT ;  /* 0x0200000005307892 */ /* 0x000fc8000f8efc3f */
[----:B------:R-:W-:Y:S08]  /*3df0*/  @!P0 BRA `(.L_x_4951) ;  /* 0x0000000000408947 */ /* 0x000ff00003800000 */
        /* <DEDUP_REMOVED lines=16> */
.L_x_4951:
        /* <DEDUP_REMOVED lines=9> */
.L_x_5158:
[----:B------:R-:W-:Y:S05]  /*3f90*/  @!P3 BRA `(.L_x_4953) ;  /* 0x000000000004b947 */ /* 0x000fea0003800000 */
[----:B------:R-:W-:Y:S01]  /*3fa0*/  BPT.TRAP 0x1 ;  /* 0x000000040000795c */ /* 0x000fe20000300000 */
.L_x_4953:
[----:B------:R-:W-:Y:S02]  /*3fb0*/  IMAD.U32 R7, RZ, RZ, UR36 ;  /* 0x00000024ff077e24 */ /* 0x000fe4000f8e00ff */
[----:B------:R-:W-:-:S03]  /*3fc0*/  IMAD.U32 R10, RZ, RZ, UR37 ;  /* 0x00000025ff0a7e24 */ /* 0x000fc6000f8e00ff */
[----:B------:R-:W-:Y:S02]  /*3fd0*/  LEA R7, R7, UR43, 0x3 ;  /* 0x0000002b07077c11 */ /* 0x000fe4000f8e18ff */
[----:B------:R-:W-:-:S04]  /*3fe0*/  SHF.L.U32 R10, R10, 0x1f, RZ ;  /* 0x0000001f0a0a7819 */ /* 0x000fc800000006ff */
[----:B------:R1:W2:Y:S01]  /*3ff0*/  SYNCS.PHASECHK.TRANS64.TRYWAIT P0, [R7+URZ+0x28c30], R10 ;  /* 0x028c300a070075a7 */ /* 0x0002a2000800017f */
[----:B------:R-:W-:Y:S05]  /*4000*/  @!P3 BRA `(.L_x_4954) ;  /* 0x000000000004b947 */ /* 0x000fea0003800000 */
[----:B------:R-:W-:Y:S01]  /*4010*/  BPT.TRAP 0x1 ;  /* 0x000000040000795c */ /* 0x000fe20000300000 */
.L_x_4954:
[----:B--2---:R-:W-:Y:S05]  /*4020*/  @P0 BRA `(.L_x_4955) ;  /* 0x0000000000080947 */ /* 0x004fea0003800000 */
[----:B------:R-:W2:Y:S02]  /*4030*/  SYNCS.PHASECHK.TRANS64.TRYWAIT P0, [R7+URZ+0x28c30], R10 ;  /* 0x028c300a070075a7 */ /* 0x000ea4000800017f */
[----:B--2---:R-:W-:Y:S05]  /*4040*/  @!P0 BRA `(.L_x_4956) ;  /* 0x0000012000b88947 */ /* 0x004fea0003800000 */
.L_x_4955:
        /* <DEDUP_REMOVED lines=15> */
[----:B------:R-:W0:Y:S01]  /*4140*/  LDC R3, c[0x0][0x448] ;  /* 0x00011200ff037b82 */ /* 0x000e220000000800 */
[----:B------:R-:W-:Y:S01]  /*4150*/  UMOV UR7, 0x40000040 ;  /* 0x4000004000077882 */ /* 0x000fe20000000000 */
[----:B------:R-:W-:Y:S01]  /*4160*/  UMOV UR5, 0x40000040 ;  /* 0x4000004000057882 */ /* 0x000fe20000000000 */
[----:B------:R-:W-:Y:S01]  /*4170*/  ULOP3.LUT UR4, UR4, 0x3fff, URZ, 0xc0, !UPT ;  /* 0x00003fff04047892 */ /* 0x000fe2000f8ec03f */
[----:B------:R-:W-:Y:S01]  /*4180*/  UMOV UR11, 0x40000040 ;  /* 0x40000040000b7882 */ /* 0x000fe20000000000 */
[----:B------:R-:W-:-:S02]  /*4190*/  UMOV UR9, 0x40000040 ;  /* 0x4000004000097882 */ /* 0x000fc40000000000 */
[----:B------:R-:W-:Y:S01]  /*41a0*/  ULEA UR18, UR36, UR18, 0x9 ;  /* 0x0000001224127291 */ /* 0x000fe2000f8e483f */
[----:B------:R-:W3:Y:S01]  /*41b0*/  LDC.64 R8, c[0x0][0x9e0] ;  /* 0x00027800ff087b82 */ /* 0x000ee20000000a00 */
        /* <DEDUP_REMOVED lines=10> */
[----:B0-----:R-:W-:Y:S01]  /*4260*/  ISETP.NE.AND P5, PT, R3, 0x1, PT ;  /* 0x000000010300780c */ /* 0x001fe20003fa5270 */
[----:B------:R-:W-:Y:S01]  /*4270*/  VIADD R3, R185, UR40 ;  /* 0x00000028b9037c36 */ /* 0x000fe20008000000 */
[----:B------:R-:W-:Y:S02]  /*4280*/  ULDC UR20, c[0x0][0x9dc] ;  /* 0x0002770000147ab9 */ /* 0x000fe40000000800 */
[----:B------:R-:W-:Y:S01]  /*4290*/  ULOP3.LUT UR20, URZ, UR20, URZ, 0x33, !UPT ;  /* 0x000000143f147292 */ /* 0x000fe2000f8e333f */
[----:B---3--:R-:W-:-:S08]  /*42a0*/  ISETP.GE.AND P6, PT, R9, 0x1, PT ;  /* 0x000000010900780c */ /* 0x008fd00003fc6270 */
[----:B------:R-:W0:Y:S08]  /*42b0*/  @P5 LDC R4, c[0x0][0x44c] ;  /* 0x00011300ff045b82 */ /* 0x000e300000000800 */
[----:B------:R-:W3:Y:S01]  /*42c0*/  @P5 LDC R6, c[0x0][0x450] ;  /* 0x00011400ff065b82 */ /* 0x000ee20000000800 */
[----:B0-----:R-:W-:-:S04]  /*42d0*/  @P5 IMAD.HI.U32 R5, R3, R4, RZ ;  /* 0x0000000403055227 */ /* 0x001fc800078e00ff */
[----:B------:R-:W-:Y:S02]  /*42e0*/  IMAD.MOV.U32 R4, RZ, RZ, R3 ;  /* 0x000000ffff047224 */ /* 0x000fe400078e0003 */
[----:B------:R-:W-:Y:S01]  /*42f0*/  @!P4 VIADD R3, R7, 0x28c40 ;  /* 0x00028c400703c836 */ /* 0x000fe20000000000 */
[----:B---3--:R-:W-:-:S04]  /*4300*/  @P5 SHF.R.U32.HI R4, RZ, R6, R5 ;  /* 0x00000006ff045219 */ /* 0x008fc80000011605 */
[----:B------:R-:W-:Y:S01]  /*4310*/  @!P4 PRMT R3, RZ, 0x654, R3 ;  /* 0x00000654ff03c816 */ /* 0x000fe20000000003 */
[----:B------:R-:W0:Y:S01]  /*4320*/  SHFL.IDX PT, R12, R4, RZ, 0x1c1f ;  /* 0x001c1fff040c7589 */ /* 0x000e2200000e0000 */
[----:B------:R-:W-:Y:S02]  /*4330*/  WARPGROUP.DEPBAR.LE gsb0, 0x0 ;  /* 0x00008000000079c5 */ /* 0x000fe40000010000 */
[----:B------:R-:W-:-:S06]  /*4340*/  WARPGROUP.ARRIVE ;  /* 0x00000000000079c5 */ /* 0x000fcc0000000000 */
[----:B------:R-:W-:Y:S01]  /*4350*/  HGMMA.64x64x16.F32 R24, gdesc[UR4], R24, gsb0 ;  /* 0x00e00000041879f0 */ /* 0x000fe20008000818 */
[----:B------:R-:W-:Y:S01]  /*4360*/  UMOV UR6, 0xffffffc0 ;  /* 0xffffffc000067882 */ /* 0x000fe20000000000 */
[----:B------:R-:W-:Y:S01]  /*4370*/  ULDC UR7, c[0x0][0x9d8] ;  /* 0x0002760000077ab9 */ /* 0x000fe20000000800 */
[----:B------:R-:W-:Y:S01]  /*4380*/  UIMAD UR6, UR50, UR6, 0x41 ;  /* 0x00000041320674a4 */ /* 0x000fe2000f8e0206 */
[----:B------:R-:W-:Y:S02]  /*4390*/  WARPGROUP.DEPBAR.LE gsb0, 0x0 ;  /* 0x00008000000079c5 */ /* 0x000fe40000010000 */
[----:B------:R-:W-:-:S06]  /*43a0*/  WARPGROUP.ARRIVE ;  /* 0x00000000000079c5 */ /* 0x000fcc0000000000 */
[----:B------:R-:W-:Y:S01]  /*43b0*/  HGMMA.64x64x16.F32 R24, gdesc[UR8], R24, gsb0 ;  /* 0x00e00000081879f0 */ /* 0x000fe20008000818 */
[----:B------:R-:W-:Y:S02]  /*43c0*/  ULDC UR11, c[0x0][0x2f0] ;  /* 0x0000bc00000b7ab9 */ /* 0x000fe40000000800 */
[----:B------:R-:W-:Y:S02]  /*43d0*/  UIMAD UR10, UR49, UR11, UR6 ;  /* 0x0000000b310a72a4 */ /* 0x000fe4000f8e0206 */
[----:B------:R-:W-:Y:S01]  /*43e0*/  UIADD3 UR6, UR6, -0x1, URZ ;  /* 0xffffffff06067890 */ /* 0x000fe2000fffe03f */
[----:B------:R-:W-:Y:S02]  /*43f0*/  WARPGROUP.DEPBAR.LE gsb0, 0x0 ;  /* 0x00008000000079c5 */ /* 0x000fe40000010000 */
[----:B------:R-:W-:-:S06]  /*4400*/  WARPGROUP.ARRIVE ;  /* 0x00000000000079c5 */ /* 0x000fcc0000000000 */
[----:B------:R-:W-:Y:S01]  /*4410*/  HGMMA.64x64x16.F32 R24, gdesc[UR12], R24, gsb0 ;  /* 0x00e000000c1879f0 */ /* 0x000fe20008000818 */
[----:B------:R-:W-:Y:S01]  /*4420*/  ULEA UR15, UR50, 0xffffffc0, 0x6 ;  /* 0xffffffc0320f7891 */ /* 0x000fe2000f8e303f */
[----:B------:R-:W-:Y:S01]  /*4430*/  ULDC UR14, c[0x0][0x288] ;  /* 0x0000a200000e7ab9 */ /* 0x000fe20000000800 */
[----:B------:R-:W-:Y:S02]  /*4440*/  WARPGROUP.DEPBAR.LE gsb0, 0x0 ;  /* 0x00008000000079c5 */ /* 0x000fe40000010000 */
        /* <DEDUP_REMOVED lines=29> */
[----:B------:R3:W-:Y:S01]  /*4620*/  @!P4 SYNCS.ARRIVE.TRANS64.RED.A1T0 RZ, [R3+URZ], RZ ;  /* 0x000000ff03ffc9a7 */ /* 0x0007e2000810043f */
[----:B------:R-:W-:Y:S01]  /*4630*/  FMUL.FTZ R55, R55, UR7 ;  /* 0x0000000737377c20 */ /* 0x000fe20008410000 */
[----:B------:R-:W4:Y:S01]  /*4640*/  MUFU.TANH R13, R30 ;  /* 0x0000001e000d7308 */ /* 0x000f220000002400 */
[----:B------:R-:W-:Y:S01]  /*4650*/  FMUL.FTZ R31, R31, UR7 ;  /* 0x000000071f1f7c20 */ /* 0x000fe20008410000 */
[----:B------:R-:W-:Y:S01]  /*4660*/  FMUL.FTZ R34, R34, UR7 ;  /* 0x0000000722227c20 */ /* 0x000fe20008410000 */
[----:B------:R-:W-:Y:S01]  /*4670*/  UIMAD UR7, UR49, UR11, -UR15 ;  /* 0x0000000b310772a4 */ /* 0x000fe2000f8e0a0f */
[----:B---3--:R-:W-:-:S04]  /*4680*/  IMAD.U32 R3, RZ, RZ, UR10 ;  /* 0x0000000aff037e24 */ /* 0x008fc8000f8e00ff */
[----:B------:R-:W3:Y:S01]  /*4690*/  MUFU.TANH R24, R24 ;  /* 0x0000001800187308 */ /* 0x000ee20000002400 */
[----:B------:R-:W-:Y:S02]  /*46a0*/  IADD3 R11, -R2, UR7, RZ ;  /* 0x00000007020b7c10 */ /* 0x000fe4000fffe1ff */
[----:B------:R-:W-:-:S05]  /*46b0*/  IADD3 R3, R3, -UR14, -R2 ;  /* 0x8000000e03037c10 */ /* 0x000fca000fffe802 */
        /* <DEDUP_REMOVED lines=28> */
[----:B------:R5:W1:Y:S08]  /*4880*/  MUFU.TANH R15, R34 ;  /* 0x00000022000f7308 */ /* 0x000a700000002400 */
[----:B------:R2:W1:Y:S01]  /*4890*/  MUFU.TANH R14, R31 ;  /* 0x0000001f000e7308 */ /* 0x0004620000002400 */
[----:B-----5:R-:W-:-:S05]  /*48a0*/  IMAD.IADD R34, R3, 0x1, R8 ;  /* 0x0000000103227824 */ /* 0x020fca00078e0208 */
[----:B0-----:R-:W-:Y:S01]  /*48b0*/  VIADDMNMX R6, R12, R34, R11, PT ;  /* 0x000000220c067246 */ /* 0x001fe2000380010b */
[----:B--2---:R-:W-:-:S04]  /*48c0*/  VIADD R31, R3, UR20 ;  /* 0x00000014031f7c36 */ /* 0x004fc80008000000 */
[----:B------:R-:W-:Y:S01]  /*48d0*/  IMAD.IADD R3, R31, 0x1, R12 ;  /* 0x000000011f037824 */ /* 0x000fe200078e020c */
[----:B---34-:R-:W-:Y:S06]  /*48e0*/  @!P6 BRA `(.L_x_4957) ;  /* 0x000000000058e947 */ /* 0x018fec0003800000 */
[----:B------:R-:W-:Y:S01]  /*48f0*/  IMAD.U32 R5, RZ, RZ, UR49 ;  /* 0x00000031ff057e24 */ /* 0x000fe2000f8e00ff */
[----:B------:R-:W-:Y:S03]  /*4900*/  BSSY B0, `(.L_x_4958) ;  /* 0x0000010000007945 */ /* 0x000fe60003800000 */
[----:B------:R-:W-:-:S04]  /*4910*/  IMAD R5, R5, UR11, R12 ;  /* 0x0000000b05057c24 */ /* 0x000fc8000f8e020c */
[----:B------:R-:W-:-:S05]  /*4920*/  VIADD R5, R5, -UR14 ;  /* 0x8000000e05057c36 */ /* 0x000fca0008000000 */
        /* <DEDUP_REMOVED lines=9> */
.L_x_4959:
[----:B------:R-:W-:-:S13]  /*49c0*/  ISETP.NE.AND P0, PT, R9, 0x1, PT ;  /* 0x000000010900780c */ /* 0x000fda0003f05270 */
[----:B------:R-:W0:Y:S02]  /*49d0*/  @P0 LDC.64 R56, c[0x0][0x9e8] ;  /* 0x00027a00ff380b82 */ /* 0x000e240000000a00 */
[----:B0-----:R-:W-:-:S05]  /*49e0*/  @P0 IMAD.HI.U32 R12, R5, R56, RZ ;  /* 0x00000038050c0227 */ /* 0x001fca00078e00ff */
[----:B------:R-:W-:-:S07]  /*49f0*/  @P0 SHF.R.U32.HI R5, RZ, R57, R12 ;  /* 0x00000039ff050219 */ /* 0x000fce000001160c */
.L_x_4960:
[----:B------:R-:W-:Y:S05]  /*4a00*/  BSYNC B0 ;  /* 0x0000000000007941 */ /* 0x000fea0003800000 */
.L_x_4958:
[----:B------:R-:W-:-:S04]  /*4a10*/  IMAD R5, R5, R9, -UR15 ;  /* 0x8000000f05057e24 */ /* 0x000fc8000f8e0209 */
[----:B------:R-:W-:-:S05]  /*4a20*/  IMAD.IADD R12, R5, 0x1, -R2 ;  /* 0x00000001050c7824 */ /* 0x000fca00078e0a02 */
[----:B------:R-:W-:Y:S02]  /*4a30*/  VIMNMX R3, R3, R12, !PT ;  /* 0x0000000c03037248 */ /* 0x000fe40007fe0100 */
[----:B------:R-:W-:-:S07]  /*4a40*/  VIADDMNMX R6, R12, R9, R6, PT ;  /* 0x000000090c067246 */ /* 0x000fce0003800106 */
.L_x_4957:
[----:B------:R-:W-:Y:S01]  /*4a50*/  UISETP.GE.AND UP0, UPT, UR6, 0x1, UPT ;  /* 0x000000010600788c */ /* 0x000fe2000bf06270 */
[----:B------:R-:W0:Y:S01]  /*4a60*/  SHFL.IDX PT, R12, R4, 0x1, 0x1c1f ;  /* 0x003c1f00040c7f89 */ /* 0x000e2200000e0000 */
[----:B------:R-:W-:Y:S02]  /*4a70*/  UISETP.GE.AND UP1, UPT, UR6, 0x2, UPT ;  /* 0x000000020600788c */ /* 0x000fe4000bf26270 */
[----:B------:R-:W-:Y:S02]  /*4a80*/  UP2UR UR10, UPR, URZ, 0x1 ;  /* 0x000000013f0a7883 */ /* 0x000fe40008000000 */
[----:B------:R-:W-:Y:S01]  /*4a90*/  PLOP3.LUT P1, PT, PT, PT, UP0, 0x40, 0x0 ;  /* 0x000000000000781c */ /* 0x000fe20003f2e808 */
[----:B------:R-:W-:Y:S01]  /*4aa0*/  UISETP.GE.AND UP0, UPT, UR6, 0xa, UPT ;  /* 0x0000000a0600788c */ /* 0x000fe2000bf06270 */
[----:B------:R-:W-:Y:S01]  /*4ab0*/  PLOP3.LUT P0, PT, PT, PT, UP1, 0x40, 0x0 ;  /* 0x000000000000781c */ /* 0x000fe20003f0e818 */
[----:B------:R-:W-:Y:S01]  /*4ac0*/  UISETP.GE.AND UP3, UPT, UR6, 0x9, UPT ;  /* 0x000000090600788c */ /* 0x000fe2000bf66270 */
[C---:B------:R-:W-:Y:S01]  /*4ad0*/  ISETP.GT.AND P1, PT, R3.reuse, RZ, P1 ;  /* 0x000000ff0300720c */ /* 0x040fe20000f24270 */
[----:B------:R-:W-:Y:S01]  /*4ae0*/  UISETP.GE.AND UP2, UPT, UR6, 0x11, UPT ;  /* 0x000000110600788c */ /* 0x000fe2000bf46270 */
[C---:B------:R-:W-:Y:S01]  /*4af0*/  ISETP.GT.AND P0, PT, R3.reuse, 0x1, P0 ;  /* 0x000000010300780c */ /* 0x040fe20000704270 */
[----:B------:R-:W-:Y:S01]  /*4b00*/  UP2UR UR22, UPR, URZ, 0x1 ;  /* 0x000000013f167883 */ /* 0x000fe20008000000 */
[----:B------:R-:W-:Y:S01]  /*4b10*/  ISETP.LT.OR P1, PT, R6, 0x1, P1 ;  /* 0x000000010600780c */ /* 0x000fe20000f21670 */
[----:B------:R-:W-:Y:S01]  /*4b20*/  UP2UR UR7, UPR, URZ, 0x2 ;  /* 0x000000023f077883 */ /* 0x000fe20008000000 */
[----:B------:R-:W-:Y:S01]  /*4b30*/  PLOP3.LUT P2, PT, PT, PT, UP3, 0x40, 0x0 ;  /* 0x000000000000781c */ /* 0x000fe20003f4e838 */
[----:B------:R-:W-:Y:S01]  /*4b40*/  UISETP.GE.AND UP1, UPT, UR6, 0x12, UPT ;  /* 0x000000120600788c */ /* 0x000fe2000bf26270 */
[----:B------:R-:W-:Y:S01]  /*4b50*/  FSEL R38, R24, -INF , !P1 ;  /* 0xff80000018267808 */ /* 0x000fe20004800000 */
[----:B------:R-:W-:Y:S01]  /*4b60*/  UP2UR UR21, UPR, URZ, 0x8 ;  /* 0x000000083f157883 */ /* 0x000fe20008000000 */
[----:B------:R-:W-:Y:S01]  /*4b70*/  PLOP3.LUT P1, PT, PT, PT, UP0, 0x40, 0x0 ;  /* 0x000000000000781c */ /* 0x000fe20003f2e808 */
[----:B------:R-:W-:Y:S01]  /*4b80*/  UISETP.GE.AND UP0, UPT, UR6, 0x19, UPT ;  /* 0x000000190600788c */ /* 0x000fe2000bf06270 */
[C---:B------:R-:W-:Y:S01]  /*4b90*/  ISETP.LT.OR P0, PT, R6.reuse, 0x2, P0 ;  /* 0x000000020600780c */ /* 0x040fe20000701670 */
[----:B------:R-:W-:Y:S01]  /*4ba0*/  UP2UR UR23, UPR, URZ, 0x4 ;  /* 0x000000043f177883 */ /* 0x000fe20008000000 */
[C---:B------:R-:W-:Y:S01]  /*4bb0*/  ISETP.GT.AND P1, PT, R3.reuse, 0x9, P1 ;  /* 0x000000090300780c */ /* 0x040fe20000f24270 */
[----:B------:R-:W-:Y:S01]  /*4bc0*/  UP2UR UR25, UPR, URZ, 0x1 ;  /* 0x000000013f197883 */ /* 0x000fe20008000000 */
[----:B------:R-:W-:Y:S01]  /*4bd0*/  ISETP.GT.AND P2, PT, R3, 0x8, P2 ;  /* 0x000000080300780c */ /* 0x000fe20001744270 */
[----:B------:R-:W-:Y:S01]  /*4be0*/  UP2UR UR24, UPR, URZ, 0x2 ;  /* 0x000000023f187883 */ /* 0x000fe20008000000 */
[----:B------:R-:W-:Y:S01]  /*4bf0*/  FSEL R56, R25, -INF , !P0 ;  /* 0xff80000019387808 */ /* 0x000fe20004000000 */
[----:B------:R-:W-:Y:S01]  /*4c00*/  UISETP.GE.AND UP3, UPT, UR6, 0x31, UPT ;  /* 0x000000310600788c */ /* 0x000fe2000bf66270 */
[----:B------:R-:W-:Y:S01]  /*4c10*/  PLOP3.LUT P0, PT, PT, PT, UP2, 0x40, 0x0 ;  /* 0x000000000000781c */ /* 0x000fe20003f0e828 */
[----:B------:R-:W-:Y:S01]  /*4c20*/  UISETP.GE.AND UP2, UPT, UR6, 0x2a, UPT ;  /* 0x0000002a0600788c */ /* 0x000fe2000bf46270 */
[C---:B------:R-:W-:Y:S01]  /*4c30*/  ISETP.LT.OR P1, PT, R6.reuse, 0xa, P1 ;  /* 0x0000000a0600780c */ /* 0x040fe20000f21670 */
[----:B------:R-:W-:Y:S01]  /*4c40*/  UISETP.GE.AND UP4, UPT, UR6, 0x32, UPT ;  /* 0x000000320600788c */ /* 0x000fe2000bf86270 */
[----:B------:R-:W-:Y:S01]  /*4c50*/  ISETP.LT.OR P2, PT, R6, 0x9, P2 ;  /* 0x000000090600780c */ /* 0x000fe20001741670 */
[----:B------:R-:W-:Y:S01]  /*4c60*/  UISETP.GE.AND UP5, UPT, UR6, 0x39, UPT ;  /* 0x000000390600788c */ /* 0x000fe2000bfa6270 */
[----:B------:R-:W-:Y:S01]  /*4c70*/  ISETP.GT.AND P0, PT, R3, 0x10, P0 ;  /* 0x000000100300780c */ /* 0x000fe20000704270 */
[----:B------:R-:W-:Y:S01]  /*4c80*/  UISETP.GE.AND UP6, UPT, UR6, 0x3a, UPT ;  /* 0x0000003a0600788c */ /* 0x000fe2000bfc6270 */
[----:B------:R-:W-:-:S02]  /*4c90*/  FSEL R60, R29, -INF , !P1 ;  /* 0xff8000001d3c7808 */ /* 0x000fc40004800000 */
[----:B------:R-:W-:Y:S02]  /*4ca0*/  FSEL R58, R28, -INF , !P2 ;  /* 0xff8000001c3a7808 */ /* 0x000fe40005000000 */
[----:B------:R-:W-:Y:S01]  /*4cb0*/  PLOP3.LUT P1, PT, PT, PT, UP0, 0x40, 0x0 ;  /* 0x000000000000781c */ /* 0x000fe20003f2e808 */
[----:B------:R-:W-:Y:S01]  /*4cc0*/  UISETP.GE.AND UP0, UPT, UR6, 0x1a, UPT ;  /* 0x0000001a0600788c */ /* 0x000fe2000bf06270 */
[----:B------:R-:W-:Y:S01]  /*4cd0*/  PLOP3.LUT P2, PT, PT, PT, UP1, 0x40, 0x0 ;  /* 0x000000000000781c */ /* 0x000fe20003f4e818 */
[----:B------:R-:W-:Y:S01]  /*4ce0*/  UISETP.GE.AND UP1, UPT, UR6, 0x29, UPT ;  /* 0x000000290600788c */ /* 0x000fe2000bf26270 */
[----:B------:R-:W-:Y:S01]  /*4cf0*/  ISETP.LT.OR P0, PT, R6, 0x11, P0 ;  /* 0x000000110600780c */ /* 0x000fe20000701670 */
[----:B------:R-:W-:Y:S01]  /*4d00*/  UP2UR UR26, UPR, URZ, 0x1 ;  /* 0x000000013f1a7883 */ /* 0x000fe20008000000 */
[----:B------:R-:W-:Y:S02]  /*4d10*/  ISETP.GT.AND P2, PT, R3, 0x11, P2 ;  /* 0x000000110300780c */ /* 0x000fe40001744270 */
[----:B------:R-:W-:-:S02]  /*4d20*/  FSEL R62, R32, -INF , !P0 ;  /* 0xff800000203e7808 */ /* 0x000fc40004000000 */
[----:B------:R-:W-:Y:S01]  /*4d30*/  PLOP3.LUT P0, PT, PT, PT, UP0, 0x40, 0x0 ;  /* 0x000000000000781c */ /* 0x000fe20003f0e808 */
[----:B------:R-:W-:Y:S01]  /*4d40*/  UISETP.GE.AND UP0, UPT, UR6, 0x21, UPT ;  /* 0x000000210600788c */ /* 0x000fe2000bf06270 */
[C---:B------:R-:W-:Y:S02]  /*4d50*/  ISETP.LT.OR P2, PT, R6.reuse, 0x12, P2 ;  /* 0x000000120600780c */ /* 0x040fe40001741670 */
[----:B------:R-:W-:Y:S01]  /*4d60*/  ISETP.GT.AND P1, PT, R3, 0x18, P1 ;  /* 0x000000180300780c */ /* 0x000fe20000f24270 */
[----:B------:R-:W-:Y:S01]  /*4d70*/  UP2UR UR27, UPR, URZ, 0x1 ;  /* 0x000000013f1b7883 */ /* 0x000fe20008000000 */
[----:B------:R-:W-:Y:S02]  /*4d80*/  FSEL R64, R33, -INF , !P2 ;  /* 0xff80000021407808 */ /* 0x000fe40005000000 */
[----:B------:R-:W-:Y:S01]  /*4d90*/  PLOP3.LUT P2, PT, PT, PT, UP0, 0x40, 0x0 ;  /* 0x000000000000781c */ /* 0x000fe20003f4e808 */
[----:B------:R-:W-:Y:S01]  /*4da0*/  UISETP.GE.AND UP0, UPT, UR6, 0x22, UPT ;  /* 0x000000220600788c */ /* 0x000fe2000bf06270 */
[----:B------:R-:W-:-:S02]  /*4db0*/  ISETP.LT.OR P1, PT, R6, 0x19, P1 ;  /* 0x000000190600780c */ /* 0x000fc40000f21670 */
[C---:B------:R-:W-:Y:S02]  /*4dc0*/  ISETP.GT.AND P0, PT, R3.reuse, 0x19, P0 ;  /* 0x000000190300780c */ /* 0x040fe40000704270 */
[----:B------:R-:W-:Y:S02]  /*4dd0*/  FSEL R66, R36, -INF , !P1 ;  /* 0xff80000024427808 */ /* 0x000fe40004800000 */
[----:B------:R-:W-:Y:S02]  /*4de0*/  PLOP3.LUT P1, PT, PT, PT, UP0, 0x40, 0x0 ;  /* 0x000000000000781c */ /* 0x000fe40003f2e808 */
[C---:B------:R-:W-:Y:S02]  /*4df0*/  ISETP.GT.AND P2, PT, R3.reuse, 0x20, P2 ;  /* 0x000000200300780c */ /* 0x040fe40001744270 */
[----:B------:R-:W-:Y:S02]  /*4e00*/  ISETP.GT.AND P1, PT, R3, 0x21, P1 ;  /* 0x000000210300780c */ /* 0x000fe40000f24270 */
[----:B------:R-:W-:-:S02]  /*4e10*/  ISETP.LT.OR P0, PT, R6, 0x1a, P0 ;  /* 0x0000001a0600780c */ /* 0x000fc40000701670 */
[C---:B------:R-:W-:Y:S02]  /*4e20*/  ISETP.LT.OR P2, PT, R6.reuse, 0x21, P2 ;  /* 0x000000210600780c */ /* 0x040fe40001741670 */
[----:B------:R-:W-:Y:S02]  /*4e30*/  ISETP.LT.OR P1, PT, R6, 0x22, P1 ;  /* 0x000000220600780c */ /* 0x000fe40000f21670 */
[----:B------:R-:W-:Y:S02]  /*4e40*/  FSEL R68, R37, -INF , !P0 ;  /* 0xff80000025447808 */ /* 0x000fe40004000000 */
[----:B------:R-:W-:Y:S02]  /*4e50*/  FSEL R70, R40, -INF , !P2 ;  /* 0xff80000028467808 */ /* 0x000fe40005000000 */
[----:B------:R-:W-:Y:S02]  /*4e60*/  FSEL R72, R41, -INF , !P1 ;  /* 0xff80000029487808 */ /* 0x000fe40004800000 */
[----:B------:R-:W-:-:S02]  /*4e70*/  PLOP3.LUT P0, PT, PT, PT, UP1, 0x40, 0x0 ;  /* 0x000000000000781c */ /* 0x000fc40003f0e818 */
[----:B------:R-:W-:Y:S02]  /*4e80*/  PLOP3.LUT P2, PT, PT, PT, UP2, 0x40, 0x0 ;  /* 0x000000000000781c */ /* 0x000fe40003f4e828 */
[----:B------:R-:W-:Y:S02]  /*4e90*/  PLOP3.LUT P1, PT, PT, PT, UP3, 0x40, 0x0 ;  /* 0x000000000000781c */ /* 0x000fe40003f2e838 */
[C---:B------:R-:W-:Y:S02]  /*4ea0*/  ISETP.GT.AND P0, PT, R3.reuse, 0x28, P0 ;  /* 0x000000280300780c */ /* 0x040fe40000704270 */
        /* <DEDUP_REMOVED lines=13> */
[----:B------:R-:W-:Y:S01]  /*4f80*/  ISETP.GT.AND P1, PT, R3, 0x39, P1 ;  /* 0x000000390300780c */ /* 0x000fe20000f24270 */
[----:B0-----:R-:W-:Y:S01]  /*4f90*/  IMAD.IADD R3, R31, 0x1, R12 ;  /* 0x000000011f037824 */ /* 0x001fe200078e020c */
[----:B------:R-:W-:-:S02]  /*4fa0*/  ISETP.LT.OR P0, PT, R6, 0x32, P0 ;  /* 0x000000320600780c */ /* 0x000fc40000701670 */
[C---:B------:R-:W-:Y:S02]  /*4fb0*/  ISETP.LT.OR P2, PT, R6.reuse, 0x39, P2 ;  /* 0x000000390600780c */ /* 0x040fe40001741670 */
[----:B------:R-:W-:Y:S02]  /*4fc0*/  ISETP.LT.OR P1, PT, R6, 0x3a, P1 ;  /* 0x0000003a0600780c */ /* 0x000fe40000f21670 */
[----:B------:R-:W-:Y:S02]  /*4fd0*/  VIADDMNMX R4, R12, R34, R11, PT ;  /* 0x000000220c047246 */ /* 0x000fe4000380010b */
[----:B------:R-:W-:Y:S02]  /*4fe0*/  FSEL R76, R49, -INF , !P0 ;  /* 0xff800000314c7808 */ /* 0x000fe40004000000 */
[----:B------:R-:W-:Y:S02]  /*4ff0*/  FSEL R52, R52, -INF , !P2 ;  /* 0xff80000034347808 */ /* 0x000fe40005000000 */
[----:B------:R-:W-:Y:S01]  /*5000*/  FSEL R78, R53, -INF , !P1 ;  /* 0xff800000354e7808 */ /* 0x000fe20004800000 */
[----:B------:R-:W-:Y:S06]  /*5010*/  @!P6 BRA `(.L_x_4961) ;  /* 0x000000000058e947 */ /* 0x000fec0003800000 */
        /* <DEDUP_REMOVED lines=13> */
.L_x_4963:
[----:B------:R-:W-:-:S13]  /*50f0*/  ISETP.NE.AND P0, PT, R9, 0x1, PT ;  /* 0x000000010900780c */ /* 0x000fda0003f05270 */
[----:B------:R-:W0:Y:S02]  /*5100*/  @P0 LDC.64 R24, c[0x0][0x9e8] ;  /* 0x00027a00ff180b82 */ /* 0x000e240000000a00 */
[----:B0-----:R-:W-:-:S05]  /*5110*/  @P0 IMAD.HI.U32 R6, R5, R24, RZ ;  /* 0x0000001805060227 */ /* 0x001fca00078e00ff */
[----:B------:R-:W-:-:S07]  /*5120*/  @P0 SHF.R.U32.HI R5, RZ, R25, R6 ;  /* 0x00000019ff050219 */ /* 0x000fce0000011606 */
.L_x_4964:
[----:B------:R-:W-:Y:S05]  /*5130*/  BSYNC B0 ;  /* 0x0000000000007941 */ /* 0x000fea0003800000 */
.L_x_4962:
[----:B------:R-:W-:-:S04]  /*5140*/  IMAD R5, R5, R9, -UR15 ;  /* 0x8000000f05057e24 */ /* 0x000fc8000f8e0209 */
[----:B------:R-:W-:-:S05]  /*5150*/  IMAD.IADD R6, R5, 0x1, -R2 ;  /* 0x0000000105067824 */ /* 0x000fca00078e0a02 */
[----:B------:R-:W-:Y:S02]  /*5160*/  VIMNMX R3, R3, R6, !PT ;  /* 0x0000000603037248 */ /* 0x000fe40007fe0100 */
[----:B------:R-:W-:-:S07]  /*5170*/  VIADDMNMX R4, R6, R9, R4, PT ;  /* 0x0000000906047246 */ /* 0x000fce0003800104 */
.L_x_4961:
[----:B------:R-:W-:Y:S01]  /*5180*/  FMNMX.FTZ R5, R38, R56, !PT ;  /* 0x0000003826057209 */ /* 0x000fe20007810000 */
[----:B------:R-:W-:Y:S01]  /*5190*/  UP2UR UR6, UPR, URZ, 0x4 ;  /* 0x000000043f067883 */ /* 0x000fe20008000000 */
[----:B------:R-:W-:Y:S01]  /*51a0*/  BAR.SYNC.DEFER_BLOCKING 0xf, 0x100 ;  /* 0x03c4000000007b1d */ /* 0x000fe20000010000 */
[----:B------:R-:W-:Y:S01]  /*51b0*/  UISETP.NE.AND UP2, UPT, UR7, URZ, UPT ;  /* 0x0000003f0700728c */ /* 0x000fe2000bf45270 */
[----:B------:R-:W-:Y:S01]  /*51c0*/  FMNMX.FTZ R5, R58, R5, !PT ;  /* 0x000000053a057209 */ /* 0x000fe20007810000 */
[----:B------:R-:W-:Y:S02]  /*51d0*/  UP2UR UR7, UPR, URZ, 0x8 ;  /* 0x000000083f077883 */ /* 0x000fe40008000000 */
[----:B------:R-:W-:Y:S01]  /*51e0*/  UISETP.NE.AND UP3, UPT, UR10, URZ, UPT ;  /* 0x0000003f0a00728c */ /* 0x000fe2000bf65270 */
[----:B------:R-:W-:Y:S01]  /*51f0*/  FMNMX.FTZ R5, R60, R5, !PT ;  /* 0x000000053c057209 */ /* 0x000fe20007810000 */
[----:B------:R-:W-:Y:S01]  /*5200*/  UP2UR UR15, UPR, URZ, 0x10 ;  /* 0x000000103f0f7883 */ /* 0x000fe20008000000 */
[----:B------:R-:W-:Y:S01]  /*5210*/  PLOP3.LUT P0, PT, PT, PT, UP2, 0x40, 0x0 ;  /* 0x000000000000781c */ /* 0x000fe20003f0e828 */
[----:B------:R-:W-:Y:S01]  /*5220*/  ULDC UR10, c[0x0][0x988] ;  /* 0x00026200000a7ab9 */ /* 0x000fe20000000800 */
[----:B------:R-:W-:Y:S01]  /*5230*/  FMNMX.FTZ R5, R62, R5, !PT ;  /* 0x000000053e057209 */ /* 0x000fe20007810000 */
[----:B------:R-:W-:Y:S01]  /*5240*/  UISETP.NE.AND UP4, UPT, UR21, URZ, UPT ;  /* 0x0000003f1500728c */ /* 0x000fe2000bf85270 */
[----:B------:R-:W-:Y:S01]  /*5250*/  PLOP3.LUT P1, PT, PT, PT, UP3, 0x40, 0x0 ;  /* 0x000000000000781c */ /* 0x000fe20003f2e838 */
[----:B------:R-:W-:Y:S01]  /*5260*/  UP2UR UR18, UPR, URZ, 0x20 ;  /* 0x000000203f127883 */ /* 0x000fe20008000000 */
[----:B------:R-:W-:Y:S01]  /*5270*/  FMNMX.FTZ R5, R64, R5, !PT ;  /* 0x0000000540057209 */ /* 0x000fe20007810000 */
[----:B------:R-:W-:Y:S01]  /*5280*/  UISETP.NE.AND UP5, UPT, UR22, URZ, UPT ;  /* 0x0000003f1600728c */ /* 0x000fe2000bfa5270 */
[C---:B------:R-:W-:Y:S01]  /*5290*/  ISETP.GT.AND P1, PT, R3.reuse, RZ, P1 ;  /* 0x000000ff0300720c */ /* 0x040fe20000f24270 */
[----:B------:R-:W-:Y:S01]  /*52a0*/  UISETP.NE.AND UP2, UPT, UR23, URZ, UPT ;  /* 0x0000003f1700728c */ /* 0x000fe2000bf45270 */
[----:B------:R-:W-:Y:S01]  /*52b0*/  FMNMX.FTZ R5, R66, R5, !PT ;  /* 0x0000000542057209 */ /* 0x000fe20007810000 */
[----:B------:R-:W-:Y:S01]  /*52c0*/  UISETP.NE.AND UP3, UPT, UR24, URZ, UPT ;  /* 0x0000003f1800728c */ /* 0x000fe2000bf65270 */
[----:B------:R-:W-:Y:S01]  /*52d0*/  ISETP.LT.OR P1, PT, R4, 0x1, P1 ;  /* 0x000000010400780c */ /* 0x000fe20000f21670 */
[----:B------:R-:W-:Y:S01]  /*52e0*/  UP2UR UR19, UPR, URZ, 0x40 ;  /* 0x000000403f137883 */ /* 0x000fe20008000000 */
[----:B------:R-:W-:Y:S01]  /*52f0*/  FMNMX.FTZ R5, R68, R5, !PT ;  /* 0x0000000544057209 */ /* 0x000fe20007810000 */
[----:B------:R-:W-:Y:S01]  /*5300*/  UISETP.NE.AND UP6, UPT, UR27, URZ, UPT ;  /* 0x0000003f1b00728c */ /* 0x000fe2000bfc5270 */
[----:B------:R-:W-:-:S02]  /*5310*/  ISETP.GT.AND P0, PT, R3, 0x1, P0 ;  /* 0x000000010300780c */ /* 0x000fc40000704270 */
[----:B------:R-:W-:Y:S02]  /*5320*/  FMNMX.FTZ R5, R70, R5, !PT ;  /* 0x0000000546057209 */ /* 0x000fe40007810000 */
[----:B------:R-:W-:Y:S02]  /*5330*/  ISETP.LT.OR P0, PT, R4, 0x2, P0 ;  /* 0x000000020400780c */ /* 0x000fe40000701670 */
        /* <DEDUP_REMOVED lines=8> */
[----:B0-----:R-:W-:-:S05]  /*53c0*/  FMNMX.FTZ R12, R6, R5, !PT ;  /* 0x00000005060c7209 */ /* 0x001fca0007810000 */
[----:B------:R-:W0:Y:S02]  /*53d0*/  SHFL.BFLY PT, R5, R12, 0x1, 0x1f ;  /* 0x0c201f000c057f89 */ /* 0x000e2400000e0000 */
[----:B0-----:R-:W-:Y:S02]  /*53e0*/  FMNMX.FTZ R5, R12, R5, !PT ;  /* 0x000000050c057209 */ /* 0x001fe40007810000 */
[----:B------:R-:W-:Y:S02]  /*53f0*/  FSEL R12, R27, -INF , !P0 ;  /* 0xff8000001b0c7808 */ /* 0x000fe40004000000 */
[C---:B------:R-:W-:Y:S01]  /*5400*/  FSETP.NEU.FTZ.AND P2, PT, R5.reuse, -INF , PT ;  /* 0xff8000000500780b */ /* 0x040fe20003f5d000 */
[----:B------:R-:W-:Y:S01]  /*5410*/  FMUL.FTZ R11, R5, UR10 ;  /* 0x0000000a050b7c20 */ /* 0x000fe20008410000 */
[----:B------:R-:W-:Y:S01]  /*5420*/  PLOP3.LUT P0, PT, PT, PT, UP2, 0x40, 0x0 ;  /* 0x000000000000781c */ /* 0x000fe20003f0e828 */
[----:B------:R-:W-:-:S03]  /*5430*/  UISETP.NE.AND UP2, UPT, UR6, URZ, UPT ;  /* 0x0000003f0600728c */ /* 0x000fc6000bf45270 */
[----:B------:R-:W-:Y:S02]  /*5440*/  FSEL R33, R11, RZ, P2 ;  /* 0x000000ff0b217208 */ /* 0x000fe40001000000 */
[----:B------:R-:W-:Y:S01]  /*5450*/  PLOP3.LUT P2, PT, PT, PT, UP4, 0x40, 0x0 ;  /* 0x000000000000781c */ /* 0x000fe20003f4e848 */
[----:B------:R-:W-:Y:S01]  /*5460*/  UISETP.NE.AND UP4, UPT, UR25, URZ, UPT ;  /* 0x0000003f1900728c */ /* 0x000fe2000bf85270 */
[----:B------:R-:W-:Y:S01]  /*5470*/  FSEL R11, R26, -INF , !P1 ;  /* 0xff8000001a0b7808 */ /* 0x000fe20004800000 */
[--C-:B------:R-:W-:Y:S01]  /*5480*/  FFMA.FTZ R32, R38, UR10, -R33.reuse ;  /* 0x0000000a26207c23 */ /* 0x100fe20008010821 */
[----:B------:R-:W-:Y:S01]  /*5490*/  PLOP3.LUT P1, PT, PT, PT, UP5, 0x40, 0x0 ;  /* 0x000000000000781c */ /* 0x000fe20003f2e858 */
[----:B------:R-:W-:Y:S01]  /*54a0*/  UISETP.NE.AND UP5, UPT, UR26, URZ, UPT ;  /* 0x0000003f1a00728c */ /* 0x000fe2000bfa5270 */
[C---:B------:R-:W-:Y:S01]  /*54b0*/  ISETP.GT.AND P2, PT, R3.reuse, 0x8, P2 ;  /* 0x000000080300780c */ /* 0x040fe20001744270 */
[----:B------:R0:W-:Y:S01]  /*54c0*/  MUFU.EX2 R152, R32 ;  /* 0x0000002000987308 */ /* 0x0001e20000000800 */
[----:B------:R-:W-:Y:S01]  /*54d0*/  ISETP.GT.AND P1, PT, R3, 0x9, P1 ;  /* 0x000000090300780c */ /* 0x000fe20000f24270 */
[--C-:B------:R-:W-:Y:S01]  /*54e0*/  FFMA.FTZ R36, R60, UR10, -R33.reuse ;  /* 0x0000000a3c247c23 */ /* 0x100fe20008010821 */
[----:B------:R-:W-:Y:S01]  /*54f0*/  ISETP.LT.OR P2, PT, R4, 0x9, P2 ;  /* 0x000000090400780c */ /* 0x000fe20001741670 */
[--C-:B------:R-:W-:Y:S01]  /*5500*/  FFMA.FTZ R34, R56, UR10, -R33.reuse ;  /* 0x0000000a38227c23 */ /* 0x100fe20008010821 */
[----:B------:R-:W-:Y:S01]  /*5510*/  ISETP.LT.OR P1, PT, R4, 0xa, P1 ;  /* 0x0000000a0400780c */ /* 0x000fe20000f21670 */
[--C-:B------:R-:W-:Y:S01]  /*5520*/  FFMA.FTZ R38, R62, UR10, -R33.reuse ;  /* 0x0000000a3e267c23 */ /* 0x100fe20008010821 */
[----:B------:R-:W-:Y:S01]  /*5530*/  FSEL R13, R13, -INF , !P2 ;  /* 0xff8000000d0d7808 */ /* 0x000fe20005000000 */
[----:B------:R2:W-:Y:S01]  /*5540*/  MUFU.EX2 R37, R36 ;  /* 0x0000002400257308 */ /* 0x0005e20000000800 */
[----:B------:R-:W-:Y:S01]  /*5550*/  PLOP3.LUT P2, PT, PT, PT, UP3, 0x40, 0x0 ;  /* 0x000000000000781c */ /* 0x000fe20003f4e838 */
[----:B------:R-:W-:Y:S01]  /*5560*/  UISETP.NE.AND UP3, UPT, UR7, URZ, UPT ;  /* 0x0000003f0700728c */ /* 0x000fe2000bf65270 */
[----:B------:R-:W-:Y:S01]  /*5570*/  ISETP.GT.AND P0, PT, R3, 0x10, P0 ;  /* 0x000000100300780c */ /* 0x000fe20000704270 */
[--C-:B0-----:R-:W-:Y:S01]  /*5580*/  FFMA.FTZ R32, R58, UR10, -R33.reuse ;  /* 0x0000000a3a207c23 */ /* 0x101fe20008010821 */
[----:B-1----:R-:W-:Y:S01]  /*5590*/  FSEL R14, R14, -INF , !P1 ;  /* 0xff8000000e0e7808 */ /* 0x002fe20004800000 */
[--C-:B------:R-:W-:Y:S01]  /*55a0*/  FFMA.FTZ R40, R66, UR10, -R33.reuse ;  /* 0x0000000a42287c23 */ /* 0x100fe20008010821 */
[----:B------:R-:W-:Y:S01]  /*55b0*/  PLOP3.LUT P1, PT, PT, PT, UP4, 0x40, 0x0 ;  /* 0x000000000000781c */ /* 0x000fe20003f2e848 */
[----:B------:R-:W-:Y:S01]  /*55c0*/  UISETP.NE.AND UP4, UPT, UR15, URZ, UPT ;  /* 0x0000003f0f00728c */ /* 0x000fe2000bf85270 */
[----:B------:R-:W-:Y:S01]  /*55d0*/  FMNMX.FTZ R6, R11, R12, !PT ;  /* 0x0000000c0b067209 */ /* 0x000fe20007810000 */
[----:B------:R-:W-:Y:S01]  /*55e0*/  MUFU.EX2 R154, R32 ;  /* 0x00000020009a7308 */ /* 0x000fe20000000800 */
[----:B------:R-:W-:Y:S01]  /*55f0*/  ISETP.LT.OR P0, PT, R4, 0x11, P0 ;  /* 0x000000110400780c */ /* 0x000fe20000701670 */
[--C-:B--2---:R-:W-:Y:S01]  /*5600*/  FFMA.FTZ R36, R72, UR10, -R33.reuse ;  /* 0x0000000a48247c23 */ /* 0x104fe20008010821 */
[C---:B------:R-:W-:Y:S01]  /*5610*/  ISETP.GT.AND P2, PT, R3.reuse, 0x11, P2 ;  /* 0x000000110300780c */ /* 0x040fe20001744270 */
[----:B------:R-:W-:Y:S01]  /*5620*/  FFMA.FTZ R41, R68, UR10, -R33 ;  /* 0x0000000a44297c23 */ /* 0x000fe20008010821 */
[----:B------:R-:W-:-:S02]  /*5630*/  ISETP.GT.AND P1, PT, R3, 0x18, P1 ;  /* 0x000000180300780c */ /* 0x000fc40000f24270 */
[----:B------:R-:W-:Y:S01]  /*5640*/  FMNMX.FTZ R25, R13, R6, !PT ;  /* 0x000000060d197209 */ /* 0x000fe20007810000 */
[----:B------:R0:W-:Y:S01]  /*5650*/  MUFU.EX2 R35, R34 ;  /* 0x0000002200237308 */ /* 0x0001e20000000800 */
[----:B------:R-:W-:Y:S02]  /*5660*/  FSEL R15, R15, -INF , !P0 ;  /* 0xff8000000f0f7808 */ /* 0x000fe40004000000 */
[C---:B------:R-:W-:Y:S02]  /*5670*/  ISETP.LT.OR P2, PT, R4.reuse, 0x12, P2 ;  /* 0x000000120400780c */ /* 0x040fe40001741670 */
[----:B------:R-:W-:Y:S01]  /*5680*/  PLOP3.LUT P0, PT, PT, PT, UP5, 0x40, 0x0 ;  /* 0x000000000000781c */ /* 0x000fe20003f0e858 */
[----:B------:R-:W-:Y:S01]  /*5690*/  UISETP.NE.AND UP5, UPT, UR18, URZ, UPT ;  /* 0x0000003f1200728c */ /* 0x000fe2000bfa5270 */
[----:B------:R-:W-:Y:S01]  /*56a0*/  ISETP.LT.OR P1, PT, R4, 0x19, P1 ;  /* 0x000000190400780c */ /* 0x000fe20000f21670 */
[----:B------:R-:W-:Y:S01]  /*56b0*/  MUFU.EX2 R38, R38 ;  /* 0x0000002600267308 */ /* 0x000fe20000000800 */
[----:B------:R-:W-:Y:S01]  /*56c0*/  FMNMX.FTZ R6, R14, R25, !PT ;  /* 0x000000190e067209 */ /* 0x000fe20007810000 */
[----:B0-----:R-:W-:Y:S01]  /*56d0*/  FFMA.FTZ R34, R64, UR10, -R33 ;  /* 0x0000000a40227c23 */ /* 0x001fe20008010821 */
[----:B------:R-:W-:-:S02]  /*56e0*/  FSEL R20, R20, -INF , !P2 ;  /* 0xff80000014147808 */ /* 0x000fc40005000000 */
[----:B------:R-:W-:Y:S01]  /*56f0*/  PLOP3.LUT P2, PT, PT, PT, UP6, 0x40, 0x0 ;  /* 0x000000000000781c */ /* 0x000fe20003f4e868 */
[----:B------:R-:W-:Y:S01]  /*5700*/  UISETP.NE.AND UP6, UPT, UR19, URZ, UPT ;  /* 0x0000003f1300728c */ /* 0x000fe2000bfc5270 */
[----:B------:R-:W-:Y:S01]  /*5710*/  ISETP.GT.AND P0, PT, R3, 0x19, P0 ;  /* 0x000000190300780c */ /* 0x000fe20000704270 */
[----:B------:R-:W-:Y:S01]  /*5720*/  MUFU.EX2 R40, R40 ;  /* 0x0000002800287308 */ /* 0x000fe20000000800 */
[----:B------:R-:W-:Y:S02]  /*5730*/  FSEL R21, R21, -INF , !P1 ;  /* 0xff80000015157808 */ /* 0x000fe40004800000 */
[----:B------:R-:W-:Y:S02]  /*5740*/  FMNMX.FTZ R27, R15, R6, !PT ;  /* 0x000000060f1b7209 */ /* 0x000fe40007810000 */
[----:B------:R-:W-:Y:S02]  /*5750*/  PLOP3.LUT P1, PT, PT, PT, UP0, 0x40, 0x0 ;  /* 0x000000000000781c */ /* 0x000fe40003f2e808 */
[----:B------:R-:W-:Y:S01]  /*5760*/  ISETP.GT.AND P2, PT, R3, 0x20, P2 ;  /* 0x000000200300780c */ /* 0x000fe20001744270 */
[----:B------:R-:W-:Y:S01]  /*5770*/  MUFU.EX2 R41, R41 ;  /* 0x0000002900297308 */ /* 0x000fe20000000800 */
[----:B------:R-:W-:-:S02]  /*5780*/  ISETP.LT.OR P0, PT, R4, 0x1a, P0 ;  /* 0x0000001a0400780c */ /* 0x000fc40000701670 */
[----:B------:R-:W-:Y:S02]  /*5790*/  FMNMX.FTZ R6, R20, R27, !PT ;  /* 0x0000001b14067209 */ /* 0x000fe40007810000 */
[----:B------:R-:W-:Y:S02]  /*57a0*/  ISETP.GT.AND P1, PT, R3, 0x21, P1 ;  /* 0x000000210300780c */ /* 0x000fe40000f24270 */
[----:B------:R-:W-:Y:S02]  /*57b0*/  ISETP.LT.OR P2, PT, R4, 0x21, P2 ;  /* 0x000000210400780c */ /* 0x000fe40001741670 */
[----:B------:R-:W-:Y:S02]  /*57c0*/  FSEL R24, R39, -INF , !P0 ;  /* 0xff80000027187808 */ /* 0x000fe40004000000 */
[----:B------:R-:W-:Y:S01]  /*57d0*/  PLOP3.LUT P0, PT, PT, PT, UP1, 0x40, 0x0 ;  /* 0x000000000000781c */ /* 0x000fe20003f0e818 */
[----:B------:R0:W1:Y:S01]  /*57e0*/  MUFU.EX2 R39, R34 ;  /* 0x0000002200277308 */ /* 0x0000620000000800 */
[----:B------:R-:W-:-:S02]  /*57f0*/  FMNMX.FTZ R29, R21, R6, !PT ;  /* 0x00000006151d7209 */ /* 0x000fc40007810000 */
[----:B------:R-:W-:Y:S02]  /*5800*/  ISETP.LT.OR P1, PT, R4, 0x22, P1 ;  /* 0x000000220400780c */ /* 0x000fe40000f21670 */
[----:B------:R-:W-:Y:S01]  /*5810*/  FSEL R25, R42, -INF , !P2 ;  /* 0xff8000002a197808 */ /* 0x000fe20005000000 */
[--C-:B------:R-:W-:Y:S01]  /*5820*/  FFMA.FTZ R42, R70, UR10, -R33.reuse ;  /* 0x0000000a462a7c23 */ /* 0x100fe20008010821 */
[----:B------:R-:W-:Y:S02]  /*5830*/  PLOP3.LUT P2, PT, PT, PT, UP2, 0x40, 0x0 ;  /* 0x000000000000781c */ /* 0x000fe40003f4e828 */
[----:B------:R-:W-:Y:S01]  /*5840*/  ISETP.GT.AND P0, PT, R3, 0x28, P0 ;  /* 0x000000280300780c */ /* 0x000fe20000704270 */
[--C-:B0-----:R-:W-:Y:S01]  /*5850*/  FFMA.FTZ R34, R44, UR10, -R33.reuse ;  /* 0x0000000a2c227c23 */ /* 0x101fe20008010821 */
[----:B------:R-:W-:Y:S01]  /*5860*/  FMNMX.FTZ R6, R24, R29, !PT ;  /* 0x0000001d18067209 */ /* 0x000fe20007810000 */
[----:B------:R-:W-:Y:S01]  /*5870*/  FFMA.FTZ R44, R74, UR10, -R33 ;  /* 0x0000000a4a2c7c23 */ /* 0x000fe20008010821 */
[----:B------:R-:W-:Y:S01]  /*5880*/  FSEL R26, R43, -INF , !P1 ;  /* 0xff8000002b1a7808 */ /* 0x000fe20004800000 */
[----:B------:R-:W-:Y:S01]  /*5890*/  MUFU.EX2 R42, R42 ;  /* 0x0000002a002a7308 */ /* 0x000fe20000000800 */
[----:B------:R-:W-:-:S02]  /*58a0*/  PLOP3.LUT P1, PT, PT, PT, UP3, 0x40, 0x0 ;  /* 0x000000000000781c */ /* 0x000fc40003f2e838 */
[----:B------:R-:W-:Y:S02]  /*58b0*/  ISETP.GT.AND P2, PT, R3, 0x29, P2 ;  /* 0x000000290300780c */ /* 0x000fe40001744270 */
[C---:B------:R-:W-:Y:S02]  /*58c0*/  ISETP.LT.OR P0, PT, R4.reuse, 0x29, P0 ;  /* 0x000000290400780c */ /* 0x040fe40000701670 */
[----:B------:R-:W-:Y:S01]  /*58d0*/  FMNMX.FTZ R31, R25, R6, !PT ;  /* 0x00000006191f7209 */ /* 0x000fe20007810000 */
[----:B------:R-:W-:Y:S01]  /*58e0*/  MUFU.EX2 R43, R36 ;  /* 0x00000024002b7308 */ /* 0x000fe20000000800 */
[----:B------:R-:W-:Y:S02]  /*58f0*/  ISETP.GT.AND P1, PT, R3, 0x30, P1 ;  /* 0x000000300300780c */ /* 0x000fe40000f24270 */
[----:B------:R-:W-:Y:S02]  /*5900*/  ISETP.LT.OR P2, PT, R4, 0x2a, P2 ;  /* 0x0000002a0400780c */ /* 0x000fe40001741670 */
[----:B------:R-:W-:Y:S01]  /*5910*/  FSEL R27, R46, -INF , !P0 ;  /* 0xff8000002e1b7808 */ /* 0x000fe20004000000 */
[----:B------:R-:W-:Y:S01]  /*5920*/  FFMA.FTZ R46, R48, UR10, -R33 ;  /* 0x0000000a302e7c23 */ /* 0x000fe20008010821 */
[----:B------:R-:W-:Y:S01]  /*5930*/  PLOP3.LUT P0, PT, PT, PT, UP4, 0x40, 0x0 ;  /* 0x000000000000781c */ /* 0x000fe20003f0e848 */
[----:B------:R-:W-:Y:S01]  /*5940*/  MUFU.EX2 R45, R44 ;  /* 0x0000002c002d7308 */ /* 0x000fe20000000800 */
[----:B------:R-:W-:-:S02]  /*5950*/  FMNMX.FTZ R6, R26, R31, !PT ;  /* 0x0000001f1a067209 */ /* 0x000fc40007810000 */
[----:B------:R-:W-:Y:S02]  /*5960*/  ISETP.LT.OR P1, PT, R4, 0x31, P1 ;  /* 0x000000310400780c */ /* 0x000fe40000f21670 */
[----:B------:R-:W-:Y:S01]  /*5970*/  FSEL R28, R47, -INF , !P2 ;  /* 0xff8000002f1c7808 */ /* 0x000fe20005000000 */
[----:B------:R-:W-:Y:S01]  /*5980*/  FFMA.FTZ R47, R76, UR10, -R33 ;  /* 0x0000000a4c2f7c23 */ /* 0x000fe20008010821 */
[----:B------:R-:W-:Y:S01]  /*5990*/  PLOP3.LUT P2, PT, PT, PT, UP5, 0x40, 0x0 ;  /* 0x000000000000781c */ /* 0x000fe20003f4e858 */
[----:B------:R-:W0:Y:S01]  /*59a0*/  MUFU.EX2 R34, R34 ;  /* 0x0000002200227308 */ /* 0x000e220000000800 */
[----:B------:R-:W-:Y:S02]  /*59b0*/  ISETP.GT.AND P0, PT, R3, 0x31, P0 ;  /* 0x000000310300780c */ /* 0x000fe40000704270 */
[----:B------:R-:W-:Y:S02]  /*59c0*/  FMNMX.FTZ R31, R27, R6, !PT ;  /* 0x000000061b1f7209 */ /* 0x000fe40007810000 */
[----:B------:R-:W-:-:S02]  /*59d0*/  FSEL R29, R50, -INF , !P1 ;  /* 0xff800000321d7808 */ /* 0x000fc40004800000 */
[----:B------:R-:W-:Y:S01]  /*59e0*/  PLOP3.LUT P1, PT, PT, PT, UP6, 0x40, 0x0 ;  /* 0x000000000000781c */ /* 0x000fe20003f2e868 */
[----:B------:R-:W-:Y:S01]  /*59f0*/  MUFU.EX2 R46, R46 ;  /* 0x0000002e002e7308 */ /* 0x000fe20000000800 */
[C---:B------:R-:W-:Y:S02]  /*5a00*/  ISETP.GT.AND P2, PT, R3.reuse, 0x38, P2 ;  /* 0x000000380300780c */ /* 0x040fe40001744270 */
[----:B------:R-:W-:Y:S02]  /*5a10*/  ISETP.LT.OR P0, PT, R4, 0x32, P0 ;  /* 0x000000320400780c */ /* 0x000fe40000701670 */
[----:B------:R-:W-:Y:S02]  /*5a20*/  FMNMX.FTZ R6, R28, R31, !PT ;  /* 0x0000001f1c067209 */ /* 0x000fe40007810000 */
[----:B------:R-:W-:Y:S01]  /*5a30*/  ISETP.GT.AND P1, PT, R3, 0x39, P1 ;  /* 0x000000390300780c */ /* 0x000fe20000f24270 */
[----:B------:R-:W2:Y:S01]  /*5a40*/  MUFU.EX2 R47, R47 ;  /* 0x0000002f002f7308 */ /* 0x000ea20000000800 */
[----:B------:R-:W-:-:S02]  /*5a50*/  ISETP.LT.OR P2, PT, R4, 0x39, P2 ;  /* 0x000000390400780c */ /* 0x000fc40001741670 */
[----:B------:R-:W-:Y:S02]  /*5a60*/  FSEL R3, R51, -INF , !P0 ;  /* 0xff80000033037808 */ /* 0x000fe40004000000 */
[----:B------:R-:W-:Y:S02]  /*5a70*/  FMNMX.FTZ R6, R29, R6, !PT ;  /* 0x000000061d067209 */ /* 0x000fe40007810000 */
[----:B------:R-:W-:Y:S02]  /*5a80*/  ISETP.LT.OR P1, PT, R4, 0x3a, P1 ;  /* 0x0000003a0400780c */ /* 0x000fe40000f21670 */
[----:B------:R-:W-:Y:S02]  /*5a90*/  FSEL R4, R54, -INF , !P2 ;  /* 0xff80000036047808 */ /* 0x000fe40005000000 */
[----:B------:R-:W-:Y:S02]  /*5aa0*/  FMNMX.FTZ R31, R3, R6, !PT ;  /* 0x00000006031f7209 */ /* 0x000fe40007810000 */
[----:B------:R-:W-:-:S02]  /*5ab0*/  FSEL R30, R30, -INF , !P1 ;  /* 0xff8000001e1e7808 */ /* 0x000fc40004800000 */
[----:B------:R-:W-:Y:S02]  /*5ac0*/  FMNMX.FTZ R31, R4, R31, !PT ;  /* 0x0000001f041f7209 */ /* 0x000fe40007810000 */
[----:B-1----:R-:W-:Y:S02]  /*5ad0*/  F2FP.F16.F32.PACK_AB R156, R39, R38 ;  /* 0x00000026279c723e */ /* 0x002fe400000000ff */
[----:B------:R-:W-:Y:S02]  /*5ae0*/  FMNMX.FTZ R31, R30, R31, !PT ;  /* 0x0000001f1e1f7209 */ /* 0x000fe40007810000 */
[----:B0-----:R-:W-:Y:S02]  /*5af0*/  F2FP.F16.F32.PACK_AB R162, R45, R34 ;  /* 0x000000222da2723e */ /* 0x001fe400000000ff */
[----:B--2---:R-:W-:Y:S01]  /*5b00*/  F2FP.F16.F32.PACK_AB R164, R47, R46 ;  /* 0x0000002e2fa4723e */ /* 0x004fe200000000ff */
[----:B------:R-:W0:Y:S01]  /*5b10*/  SHFL.BFLY PT, R6, R31, 0x2, 0x1f ;  /* 0x0c401f001f067f89 */ /* 0x000e2200000e0000 */
[----:B------:R-:W-:-:S02]  /*5b20*/  F2FP.F16.F32.PACK_AB R158, R41, R40 ;  /* 0x00000028299e723e */ /* 0x000fc400000000ff */
[----:B------:R-:W-:Y:S02]  /*5b30*/  F2FP.F16.F32.PACK_AB R160, R43, R42 ;  /* 0x0000002a2ba0723e */ /* 0x000fe400000000ff */
[----:B0-----:R-:W-:-:S05]  /*5b40*/  FMNMX.FTZ R32, R31, R6, !PT ;  /* 0x000000061f207209 */ /* 0x001fca0007810000 */
[----:B------:R-:W0:Y:S02]  /*5b50*/  SHFL.BFLY PT, R31, R32, 0x1, 0x1f ;  /* 0x0c201f00201f7f89 */ /* 0x000e2400000e0000 */
[----:B0-----:R-:W-:Y:S01]  /*5b60*/  FMNMX.FTZ R6, R32, R31, !PT ;  /* 0x0000001f20067209 */ /* 0x001fe20007810000 */
[--C-:B------:R-:W-:Y:S01]  /*5b70*/  FFMA.FTZ R31, R52, UR10, -R33.reuse ;  /* 0x0000000a341f7c23 */ /* 0x100fe20008010821 */
[----:B------:R-:W-:Y:S02]  /*5b80*/  FFMA.FTZ R33, R78, UR10, -R33 ;  /* 0x0000000a4e217c23 */ /* 0x000fe40008010821 */
[C---:B------:R-:W-:Y:S01]  /*5b90*/  FSETP.NEU.FTZ.AND P0, PT, R6.reuse, -INF , PT ;  /* 0xff8000000600780b */ /* 0x040fe20003f1d000 */
[----:B------:R-:W-:Y:S02]  /*5ba0*/  FMUL.FTZ R32, R6, UR10 ;  /* 0x0000000a06207c20 */ /* 0x000fe40008410000 */
[----:B------:R-:W-:Y:S03]  /*5bb0*/  MUFU.EX2 R31, R31 ;  /* 0x0000001f001f7308 */ /* 0x000fe60000000800 */
[----:B------:R-:W-:-:S05]  /*5bc0*/  FSEL R36, R32, RZ, P0 ;  /* 0x000000ff20247208 */ /* 0x000fca0000000000 */
[--C-:B------:R-:W-:Y:S01]  /*5bd0*/  FFMA.FTZ R11, R11, UR10, -R36.reuse ;  /* 0x0000000a0b0b7c23 */ /* 0x100fe20008010824 */
[--C-:B------:R-:W-:Y:S01]  /*5be0*/  FFMA.FTZ R12, R12, UR10, -R36.reuse ;  /* 0x0000000a0c0c7c23 */ /* 0x100fe20008010824 */
[--C-:B------:R-:W-:Y:S01]  /*5bf0*/  FFMA.FTZ R13, R13, UR10, -R36.reuse ;  /* 0x0000000a0d0d7c23 */ /* 0x100fe20008010824 */
[--C-:B------:R-:W-:Y:S01]  /*5c00*/  FFMA.FTZ R14, R14, UR10, -R36.reuse ;  /* 0x0000000a0e0e7c23 */ /* 0x100fe20008010824 */
[--C-:B------:R-:W-:Y:S01]  /*5c10*/  FFMA.FTZ R15, R15, UR10, -R36.reuse ;  /* 0x0000000a0f0f7c23 */ /* 0x100fe20008010824 */
[--C-:B------:R-:W-:Y:S01]  /*5c20*/  FFMA.FTZ R20, R20, UR10, -R36.reuse ;  /* 0x0000000a14147c23 */ /* 0x100fe20008010824 */
[----:B------:R-:W-:Y:S01]  /*5c30*/  MUFU.EX2 R11, R11 ;  /* 0x0000000b000b7308 */ /* 0x000fe20000000800 */
[--C-:B------:R-:W-:Y:S01]  /*5c40*/  FFMA.FTZ R21, R21, UR10, -R36.reuse ;  /* 0x0000000a15157c23 */ /* 0x100fe20008010824 */
[--C-:B------:R-:W-:Y:S01]  /*5c50*/  FFMA.FTZ R24, R24, UR10, -R36.reuse ;  /* 0x0000000a18187c23 */ /* 0x100fe20008010824 */
[--C-:B------:R-:W-:Y:S01]  /*5c60*/  FFMA.FTZ R25, R25, UR10, -R36.reuse ;  /* 0x0000000a19197c23 */ /* 0x100fe20008010824 */
[--C-:B------:R-:W-:Y:S01]  /*5c70*/  FFMA.FTZ R26, R26, UR10, -R36.reuse ;  /* 0x0000000a1a1a7c23 */ /* 0x100fe20008010824 */
[--C-:B------:R-:W-:Y:S01]  /*5c80*/  FFMA.FTZ R27, R27, UR10, -R36.reuse ;  /* 0x0000000a1b1b7c23 */ /* 0x100fe20008010824 */
[--C-:B------:R-:W-:Y:S01]  /*5c90*/  FFMA.FTZ R28, R28, UR10, -R36.reuse ;  /* 0x0000000a1c1c7c23 */ /* 0x100fe20008010824 */
[--C-:B------:R-:W-:Y:S01]  /*5ca0*/  FFMA.FTZ R29, R29, UR10, -R36.reuse ;  /* 0x0000000a1d1d7c23 */ /* 0x100fe20008010824 */
[----:B------:R-:W0:Y:S01]  /*5cb0*/  MUFU.EX2 R12, R12 ;  /* 0x0000000c000c7308 */ /* 0x000e220000000800 */
[--C-:B------:R-:W-:Y:S01]  /*5cc0*/  FFMA.FTZ R3, R3, UR10, -R36.reuse ;  /* 0x0000000a03037c23 */ /* 0x100fe20008010824 */
[--C-:B------:R-:W-:Y:S01]  /*5cd0*/  FFMA.FTZ R4, R4, UR10, -R36.reuse ;  /* 0x0000000a04047c23 */ /* 0x100fe20008010824 */
[----:B------:R-:W-:-:S05]  /*5ce0*/  FFMA.FTZ R30, R30, UR10, -R36 ;  /* 0x0000000a1e1e7c23 */ /* 0x000fca0008010824 */
[----:B------:R-:W-:Y:S08]  /*5cf0*/  MUFU.EX2 R13, R13 ;  /* 0x0000000d000d7308 */ /* 0x000ff00000000800 */
[----:B------:R-:W1:Y:S01]  /*5d00*/  MUFU.EX2 R14, R14 ;  /* 0x0000000e000e7308 */ /* 0x000e620000000800 */
[----:B0-----:R-:W-:Y:S01]  /*5d10*/  FADD.FTZ R44, R11, R12 ;  /* 0x0000000c0b2c7221 */ /* 0x001fe20000010000 */
[----:B------:R-:W-:-:S06]  /*5d20*/  F2FP.F16.F32.PACK_AB R153, R12, R11 ;  /* 0x0000000b0c99723e */ /* 0x000fcc00000000ff */
[----:B------:R-:W-:Y:S08]  /*5d30*/  MUFU.EX2 R15, R15 ;  /* 0x0000000f000f7308 */ /* 0x000ff00000000800 */
[----:B------:R0:W2:Y:S01]  /*5d40*/  MUFU.EX2 R32, R33 ;  /* 0x0000002100207308 */ /* 0x0000a20000000800 */
[----:B-1----:R-:W-:-:S07]  /*5d50*/  F2FP.F16.F32.PACK_AB R155, R14, R13 ;  /* 0x0000000d0e9b723e */ /* 0x002fce00000000ff */
[----:B------:R-:W1:Y:S01]  /*5d60*/  MUFU.EX2 R20, R20 ;  /* 0x0000001400147308 */ /* 0x000e620000000800 */
[----:B0-----:R-:W-:Y:S01]  /*5d70*/  FADD.FTZ R33, R152, R35 ;  /* 0x0000002398217221 */ /* 0x001fe20000010000 */
[----:B------:R-:W-:-:S03]  /*5d80*/  F2FP.F16.F32.PACK_AB R152, R35, R152 ;  /* 0x000000982398723e */ /* 0x000fc600000000ff */
[----:B------:R-:W-:Y:S01]  /*5d90*/  FADD.FTZ R48, R154, R33 ;  /* 0x000000219a307221 */ /* 0x000fe20000010000 */
[----:B------:R-:W-:Y:S01]  /*5da0*/  FADD.FTZ R33, R13, R44 ;  /* 0x0000002c0d217221 */ /* 0x000fe20000010000 */
[C---:B------:R-:W-:Y:S01]  /*5db0*/  F2FP.F16.F32.PACK_AB R154, R37.reuse, R154 ;  /* 0x0000009a259a723e */ /* 0x040fe200000000ff */
[----:B------:R-:W-:Y:S01]  /*5dc0*/  MUFU.EX2 R21, R21 ;  /* 0x0000001500157308 */ /* 0x000fe20000000800 */
[----:B------:R-:W-:Y:S01]  /*5dd0*/  FADD.FTZ R49, R37, R48 ;  /* 0x0000003025317221 */ /* 0x000fe20000010000 */
[----:B------:R-:W-:Y:S01]  /*5de0*/  FADD.FTZ R48, R14, R33 ;  /* 0x000000210e307221 */ /* 0x000fe20000010000 */
[----:B--2---:R-:W-:Y:S01]  /*5df0*/  F2FP.F16.F32.PACK_AB R166, R32, R31 ;  /* 0x0000001f20a6723e */ /* 0x004fe200000000ff */
[----:B------:R0:W-:Y:S01]  /*5e00*/  STSM.16.M88.4 [R18+0x26800], R152 ;  /* 0x0268009812007844 */ /* 0x0001e20000000200 */
[----:B------:R-:W-:Y:S01]  /*5e10*/  FADD.FTZ R50, R38, R49 ;  /* 0x0000003126327221 */ /* 0x000fe20000010000 */
[----:B------:R-:W-:Y:S02]  /*5e20*/  FADD.FTZ R33, R15, R48 ;  /* 0x000000300f217221 */ /* 0x000fe40000010000 */
[----:B------:R-:W2:Y:S01]  /*5e30*/  MUFU.EX2 R24, R24 ;  /* 0x0000001800187308 */ /* 0x000ea20000000800 */
[----:B------:R-:W-:Y:S01]  /*5e40*/  FADD.FTZ R49, R39, R50 ;  /* 0x0000003227317221 */ /* 0x000fe20000010000 */
[C---:B-1----:R-:W-:Y:S01]  /*5e50*/  FADD.FTZ R36, R20.reuse, R33 ;  /* 0x0000002114247221 */ /* 0x042fe20000010000 */
[----:B------:R-:W-:-:S02]  /*5e60*/  F2FP.F16.F32.PACK_AB R157, R20, R15 ;  /* 0x0000000f149d723e */ /* 0x000fc400000000ff */
[----:B------:R-:W-:-:S03]  /*5e70*/  FADD.FTZ R48, R40, R49 ;  /* 0x0000003128307221 */ /* 0x000fc60000010000 */
[----:B------:R-:W-:Y:S01]  /*5e80*/  MUFU.EX2 R25, R25 ;  /* 0x0000001900197308 */ /* 0x000fe20000000800 */
[----:B------:R-:W-:-:S04]  /*5e90*/  FADD.FTZ R33, R41, R48 ;  /* 0x0000003029217221 */ /* 0x000fc80000010000 */
[----:B------:R-:W-:-:S03]  /*5ea0*/  FADD.FTZ R38, R42, R33 ;  /* 0x000000212a267221 */ /* 0x000fc60000010000 */
[----:B------:R-:W1:Y:S01]  /*5eb0*/  MUFU.EX2 R26, R26 ;  /* 0x0000001a001a7308 */ /* 0x000e620000000800 */
[----:B------:R-:W-:Y:S01]  /*5ec0*/  FADD.FTZ R35, R43, R38 ;  /* 0x000000262b237221 */ /* 0x000fe20000010000 */
[----:B--2---:R-:W-:-:S03]  /*5ed0*/  F2FP.F16.F32.PACK_AB R159, R24, R21 ;  /* 0x00000015189f723e */ /* 0x004fc600000000ff */
[----:B------:R-:W-:Y:S02]  /*5ee0*/  FADD.FTZ R14, R34, R35 ;  /* 0x00000023220e7221 */ /* 0x000fe40000010000 */
[----:B------:R0:W-:Y:S01]  /*5ef0*/  STSM.16.M88.4 [R23], R156 ;  /* 0x0000009c17007844 */ /* 0x0001e20000000200 */
[----:B------:R-:W2:Y:S01]  /*5f00*/  MUFU.EX2 R27, R27 ;  /* 0x0000001b001b7308 */ /* 0x000ea20000000800 */
[----:B------:R-:W-:-:S04]  /*5f10*/  FADD.FTZ R45, R45, R14 ;  /* 0x0000000e2d2d7221 */ /* 0x000fc80000010000 */
[----:B------:R-:W-:-:S03]  /*5f20*/  FADD.FTZ R46, R46, R45 ;  /* 0x0000002d2e2e7221 */ /* 0x000fc60000010000 */
[----:B------:R3:W-:Y:S01]  /*5f30*/  MUFU.EX2 R44, R3 ;  /* 0x00000003002c7308 */ /* 0x0007e20000000800 */
[----:B-1----:R-:W-:Y:S01]  /*5f40*/  F2FP.F16.F32.PACK_AB R161, R26, R25 ;  /* 0x000000191aa1723e */ /* 0x002fe200000000ff */
[----:B------:R-:W-:-:S06]  /*5f50*/  FADD.FTZ R46, R47, R46 ;  /* 0x0000002e2f2e7221 */ /* 0x000fcc0000010000 */
[----:B------:R-:W1:Y:S01]  /*5f60*/  MUFU.EX2 R28, R28 ;  /* 0x0000001c001c7308 */ /* 0x000e620000000800 */
[----:B---3--:R-:W-:-:S04]  /*5f70*/  FADD.FTZ R3, R21, R36 ;  /* 0x0000002415037221 */ /* 0x008fc80000010000 */
[----:B------:R-:W-:-:S03]  /*5f80*/  FADD.FTZ R36, R24, R3 ;  /* 0x0000000318247221 */ /* 0x000fc60000010000 */
[----:B------:R-:W3:Y:S01]  /*5f90*/  MUFU.EX2 R29, R29 ;  /* 0x0000001d001d7308 */ /* 0x000ee20000000800 */
[----:B------:R-:W-:-:S04]  /*5fa0*/  FADD.FTZ R3, R25, R36 ;  /* 0x0000002419037221 */ /* 0x000fc80000010000 */
[----:B------:R-:W-:-:S03]  /*5fb0*/  FADD.FTZ R12, R26, R3 ;  /* 0x000000031a0c7221 */ /* 0x000fc60000010000 */
[----:B------:R-:W-:Y:S01]  /*5fc0*/  MUFU.EX2 R4, R4 ;  /* 0x0000000400047308 */ /* 0x000fe20000000800 */
[----:B--2---:R-:W-:Y:S01]  /*5fd0*/  FADD.FTZ R3, R27, R12 ;  /* 0x0000000c1b037221 */ /* 0x004fe20000010000 */
[----:B-1----:R-:W-:-:S03]  /*5fe0*/  F2FP.F16.F32.PACK_AB R163, R28, R27 ;  /* 0x0000001b1ca3723e */ /* 0x002fc600000000ff */
[----:B------:R-:W-:Y:S01]  /*5ff0*/  FADD.FTZ R28, R28, R3 ;  /* 0x000000031c1c7221 */ /* 0x000fe20000010000 */
[----:B------:R-:W-:Y:S01]  /*6000*/  FADD.FTZ R3, R31, R46 ;  /* 0x0000002e1f037221 */ /* 0x000fe20000010000 */
[----:B------:R0:W-:Y:S01]  /*6010*/  STSM.16.M88.4 [R19], R160 ;  /* 0x000000a013007844 */ /* 0x0001e20000000200 */
[----:B------:R-:W1:Y:S01]  /*6020*/  MUFU.EX2 R33, R30 ;  /* 0x0000001e00217308 */ /* 0x000e620000000800 */
[----:B---3--:R-:W-:Y:S01]  /*6030*/  F2FP.F16.F32.PACK_AB R165, R44, R29 ;  /* 0x0000001d2ca5723e */ /* 0x008fe200000000ff */
[----:B------:R-:W-:Y:S01]  /*6040*/  FADD.FTZ R29, R29, R28 ;  /* 0x0000001c1d1d7221 */ /* 0x000fe20000010000 */
[----:B------:R-:W-:-:S03]  /*6050*/  FADD.FTZ R3, R32, R3 ;  /* 0x0000000320037221 */ /* 0x000fc60000010000 */
[----:B------:R-:W-:Y:S01]  /*6060*/  FADD.FTZ R29, R44, R29 ;  /* 0x0000001d2c1d7221 */ /* 0x000fe20000010000 */
[----:B-1----:R-:W-:-:S03]  /*6070*/  F2FP.F16.F32.PACK_AB R167, R33, R4 ;  /* 0x0000000421a7723e */ /* 0x002fc600000000ff */
[----:B------:R-:W-:Y:S02]  /*6080*/  FADD.FTZ R4, R4, R29 ;  /* 0x0000001d04047221 */ /* 0x000fe40000010000 */
[----:B------:R0:W-:Y:S02]  /*6090*/  STSM.16.M88.4 [R22], R164 ;  /* 0x000000a416007844 */ /* 0x0001e40000000200 */
[----:B------:R-:W-:Y:S01]  /*60a0*/  FADD.FTZ R4, R33, R4 ;  /* 0x0000000421047221 */ /* 0x000fe20000010000 */
[----:B------:R-:W-:Y:S06]  /*60b0*/  @!P3 BRA `(.L_x_4965) ;  /* 0x000000000004b947 */ /* 0x000fec0003800000 */
[----:B------:R-:W-:Y:S01]  /*60c0*/  BPT.TRAP 0x1 ;  /* 0x000000040000795c */ /* 0x000fe20000300000 */
.L_x_4965:
[----:B------:R1:W2:Y:S01]  /*60d0*/  SYNCS.PHASECHK.TRANS64.TRYWAIT P0, [R7+URZ+0x28c50], R10 ;  /* 0x028c500a070075a7 */ /* 0x0002a2000800017f */
[----:B------:R-:W-:Y:S05]  /*60e0*/  @!P3 BRA `(.L_x_4966) ;  /* 0x000000000004b947 */ /* 0x000fea0003800000 */
[----:B------:R-:W-:Y:S01]  /*60f0*/  BPT.TRAP 0x1 ;  /* 0x000000040000795c */ /* 0x000fe20000300000 */
.L_x_4966:
[----:B--2---:R-:W-:Y:S05]  /*6100*/  @P0 BRA `(.L_x_4967) ;  /* 0x0000000000080947 */ /* 0x004fea0003800000 */
[----:B------:R-:W2:Y:S02]  /*6110*/  SYNCS.PHASECHK.TRANS64.TRYWAIT P0, [R7+URZ+0x28c50], R10 ;  /* 0x028c500a070075a7 */ /* 0x000ea4000800017f */
[----:B--2---:R-:W-:Y:S05]  /*6120*/  @!P0 BRA `(.L_x_4968) ;  /* 0x0000010000948947 */ /* 0x004fea0003800000 */
.L_x_4967:
[----:B------:R-:W-:Y:S01]  /*6130*/  ULEA UR15, UR36, UR48, 0xc ;  /* 0x00000030240f7291 */ /* 0x000fe2000f8e603f */
[----:B------:R-:W-:Y:S01]  /*6140*/  WARPGROUP.ARRIVE ;  /* 0x00000000000079c5 */ /* 0x000fe20000000000 */
[----:B------:R-:W-:Y:S01]  /*6150*/  UMOV UR7, 0x40000040 ;  /* 0x4000004000077882 */ /* 0x000fe20000000000 */
[----:B-12---:R-:W1:Y:S01]  /*6160*/  @P5 LDC R10, c[0x0][0x44c] ;  /* 0x00011300ff0a5b82 */ /* 0x006e620000000800 */
[----:B------:R-:W-:Y:S01]  /*6170*/  @!P4 VIADD R7, R7, 0x28c60 ;  /* 0x00028c600707c836 */ /* 0x000fe20000000000 */
[----:B------:R-:W-:Y:S02]  /*6180*/  UIADD3 UR50, UR50, -0x2, URZ ;  /* 0xfffffffe32327890 */ /* 0x000fe4000fffe03f */
[----:B------:R-:W-:Y:S02]  /*6190*/  UMOV UR6, UR15 ;  /* 0x0000000f00067c82 */ /* 0x000fe40008000000 */
[----:B------:R-:W-:Y:S01]  /*61a0*/  HGMMA.64x256x16.F32 R24, R152, gdesc[UR4].tnspB, RZ, !UPT, gsb0 ;  /* 0x43e0000498187df0 */ /* 0x000fe2000c0008ff */
[----:B------:R-:W-:Y:S01]  /*61b0*/  UIADD3 UR6, UR15, 0x80, URZ ;  /* 0x000000800f067890 */ /* 0x000fe2000fffe03f */
[----:B------:R-:W2:Y:S01]  /*61c0*/  @P5 LDC R11, c[0x0][0x450] ;  /* 0x00011400ff0b5b82 */ /* 0x000ea20000000800 */
[----:B------:R-:W-:Y:S01]  /*61d0*/  UMOV UR7, 0x40000040 ;  /* 0x4000004000077882 */ /* 0x000fe20000000000 */
[----:B------:R-:W-:Y:S01]  /*61e0*/  @!P4 PRMT R7, RZ, 0x654, R7 ;  /* 0x00000654ff07c816 */ /* 0x000fe20000000007 */
[----:B-1----:R-:W-:Y:S01]  /*61f0*/  @P5 IMAD.HI.U32 R10, R10, UR40, RZ ;  /* 0x000000280a0a5c27 */ /* 0x002fe2000f8e00ff */
[----:B------:R-:W-:-:S02]  /*6200*/  WARPGROUP.DEPBAR.LE gsb0, 0x0 ;  /* 0x00008000000079c5 */ /* 0x000fc40000010000 */
[----:B------:R-:W-:-:S15]  /*6210*/  WARPGROUP.ARRIVE ;  /* 0x00000000000079c5 */ /* 0x000fde0000000000 */
[----:B------:R-:W-:-:S05]  /*6220*/  NOP ;  /* 0x0000000000007918 */ /* 0x000fca0000000000 */
        /* <DEDUP_REMOVED lines=12> */
[----:B------:R-:W-:Y:S01]  /*62f0*/  HGMMA.64x256x16.F32 R24, R164, gdesc[UR4].tnspB, R24, gsb0 ;  /* 0x43e00004a4187df0 */ /* 0x000fe20008000818 */
[----:B------:R-:W-:Y:S02]  /*6300*/  UIMAD UR6, UR49, UR11, -UR14 ;  /* 0x0000000b310672a4 */ /* 0x000fe4000f8e0a0e */
        /* <DEDUP_REMOVED lines=10> */
[----:B-1----:R-:W-:Y:S01]  /*63b0*/  IMAD.U32 R7, RZ, RZ, UR40 ;  /* 0x00000028ff077e24 */ /* 0x002fe2000f8e00ff */
[----:B--2---:R-:W-:-:S05]  /*63c0*/  @P5 SHF.R.U32.HI R7, RZ, R11, R10 ;  /* 0x0000000bff075219 */ /* 0x004fca000001160a */
        /* <DEDUP_REMOVED lines=13> */
.L_x_4970:
[----:B------:R-:W-:-:S13]  /*64a0*/  ISETP.NE.AND P0, PT, R9, 0x1, PT ;  /* 0x000000010900780c */ /* 0x000fda0003f05270 */
[----:B------:R-:W1:Y:S02]  /*64b0*/  @P0 LDC.64 R10, c[0x0][0x9e8] ;  /* 0x00027a00ff0a0b82 */ /* 0x000e640000000a00 */
[----:B-1----:R-:W-:-:S05]  /*64c0*/  @P0 IMAD.HI.U32 R10, R7, R10, RZ ;  /* 0x0000000a070a0227 */ /* 0x002fca00078e00ff */
[----:B------:R-:W-:-:S07]  /*64d0*/  @P0 SHF.R.U32.HI R7, RZ, R11, R10 ;  /* 0x0000000bff070219 */ /* 0x000fce000001160a */
.L_x_4971:
[----:B------:R-:W-:-:S05]  /*64e0*/  IMAD R7, R7, R9, R9 ;  /* 0x0000000907077224 */ /* 0x000fca00078e0209 */
[----:B------:R-:W-:-:S07]  /*64f0*/  VIMNMX R8, R8, R7, PT ;  /* 0x0000000708087248 */ /* 0x000fce0003fe0100 */
.L_x_4969:
[----:B------:R-:W-:Y:S01]  /*6500*/  SHF.R.S32.HI R7, RZ, 0x1f, R8 ;  /* 0x0000001fff077819 */ /* 0x000fe20000011408 */
[----:B------:R-:W-:Y:S01]  /*6510*/  ULDC UR25, c[0x0][0x9e4] ;  /* 0x0002790000197ab9 */ /* 0x000fe20000000800 */
[----:B------:R-:W-:Y:S01]  /*6520*/  ULDC UR21, c[0x0][0x288] ;  /* 0x0000a20000157ab9 */ /* 0x000fe20000000800 */
[----:B------:R-:W-:Y:S01]  /*6530*/  ULDC UR22, c[0x0][0x2f0] ;  /* 0x0000bc0000167ab9 */ /* 0x000fe20000000800 */
[----:B------:R-:W-:Y:S01]  /*6540*/  LEA.HI R7, R7, R8, RZ, 0x6 ;  /* 0x0000000807077211 */ /* 0x000fe200078f30ff */
[----:B------:R-:W-:Y:S01]  /*6550*/  ULDC UR26, c[0x0][0x9d8] ;  /* 0x00027600001a7ab9 */ /* 0x000fe20000000800 */
[----:B------:R-:W-:Y:S01]  /*6560*/  ULDC UR23, c[0x0][0x988] ;  /* 0x0002620000177ab9 */ /* 0x000fe20000000800 */
[----:B------:R-:W-:Y:S01]  /*6570*/  ULDC UR27, c[0x0][0x9e0] ;  /* 0x00027800001b7ab9 */ /* 0x000fe20000000800 */
[----:B------:R-:W-:-:S04]  /*6580*/  SHF.R.S32.HI R7, RZ, 0x6, R7 ;  /* 0x00000006ff077819 */ /* 0x000fc80000011407 */
[----:B------:R-:W-:-:S04]  /*6590*/  VIMNMX R8, R186, R7, !PT ;  /* 0x00000007ba087248 */ /* 0x000fc80007fe0100 */
[----:B------:R-:W-:-:S13]  /*65a0*/  ISETP.LE.AND P0, PT, R8, UR50, PT ;  /* 0x0000003208007c0c */ /* 0x000fda000bf03270 */
[----:B------:R-:W-:Y:S05]  /*65b0*/  @!P0 BRA `(.L_x_4972) ;  /* 0x0000002400dc8947 */ /* 0x000fea0003800000 */
.L_x_4989:
[----:B------:R-:W-:-:S04]  /*65c0*/  UIADD3 UR24, UR36, 0x1, URZ ;  /* 0x0000000124187890 */ /* 0x000fc8000fffe03f */
[----:B------:R-:W-:-:S04]  /*65d0*/  UISETP.NE.AND UP0, UPT, UR24, 0x2, UPT ;  /* 0x000000021800788c */ /* 0x000fc8000bf05270 */
[----:B------:R-:W-:Y:S02]  /*65e0*/  USEL UR6, URZ, 0x1, UP0 ;  /* 0x000000013f067887 */ /* 0x000fe40008000000 */
[----:B------:R-:W-:Y:S02]  /*65f0*/  USEL UR24, UR24, URZ, UP0 ;  /* 0x0000003f18187287 */ /* 0x000fe40008000000 */
[----:B------:R-:W-:Y:S01]  /*6600*/  ULOP3.LUT UR37, UR37, UR6, URZ, 0x3c, !UPT ;  /* 0x0000000625257292 */ /* 0x000fe2000f8e3c3f */
[----:B01----:R-:W-:Y:S11]  /*6610*/  @!P3 BRA `(.L_x_4973) ;  /* 0x000000000004b947 */ /* 0x003ff60003800000 */
[----:B------:R-:W-:Y:S01]  /*6620*/  BPT.TRAP 0x1 ;  /* 0x000000040000795c */ /* 0x000fe20000300000 */
.L_x_4973:
[----:B------:R-:W-:Y:S01]  /*6630*/  ULEA UR28, UR24, UR43, 0x3 ;  /* 0x0000002b181c7291 */ /* 0x000fe2000f8e183f */
[----:B------:R-:W-:-:S05]  /*6640*/  IMAD.U32 R7, RZ, RZ, UR37 ;  /* 0x00000025ff077e24 */ /* 0x000fca000f8e00ff */
[----:B------:R-:W-:-:S04]  /*6650*/  SHF.L.U32 R7, R7, 0x1f, RZ ;  /* 0x0000001f07077819 */ /* 0x000fc800000006ff */
[----:B------:R1:W2:Y:S01]  /*6660*/  SYNCS.PHASECHK.TRANS64.TRYWAIT P0, [UR28+0x28c30], R7 ;  /* 0x028c3007ff0075a7 */ /* 0x0002a2000800015c */
[----:B------:R-:W-:Y:S05]  /*6670*/  @!P3 BRA `(.L_x_4974) ;  /* 0x000000000004b947 */ /* 0x000fea0003800000 */
[----:B------:R-:W-:Y:S01]  /*6680*/  BPT.TRAP 0x1 ;  /* 0x000000040000795c */ /* 0x000fe20000300000 */
.L_x_4974:
[----:B--2---:R-:W-:Y:S05]  /*6690*/  @P0 BRA `(.L_x_4975) ;  /* 0x0000000000080947 */ /* 0x004fea0003800000 */
[----:B------:R-:W2:Y:S02]  /*66a0*/  SYNCS.PHASECHK.TRANS64.TRYWAIT P0, [UR28+0x28c30], R7 ;  /* 0x028c3007ff0075a7 */ /* 0x000ea4000800015c */
[----:B--2---:R-:W-:Y:S05]  /*66b0*/  @!P0 BRA `(.L_x_4976) ;  /* 0x000000fc00448947 */ /* 0x004fea0003800000 */
.L_x_4975:
[----:B------:R-:W-:Y:S01]  /*66c0*/  R2UR UR18, R0 ;  /* 0x00000000001272ca */ /* 0x000fe200000e0000 */
[----:B0-----:R-:W-:Y:S01]  /*66d0*/  WARPGROUP.ARRIVE ;  /* 0x00000000000079c5 */ /* 0x001fe20000000000 */
[----:B------:R-:W-:Y:S01]  /*66e0*/  UMOV UR19, 0x40000040 ;  /* 0x4000004000137882 */ /* 0x000fe20000000000 */
[----:B------:R-:W-:Y:S01]  /*66f0*/  UMOV UR7, 0x40000040 ;  /* 0x4000004000077882 */ /* 0x000fe20000000000 */
[----:B------:R-:W-:Y:S01]  /*6700*/  UMOV UR11, 0x40000040 ;  /* 0x40000040000b7882 */ /* 0x000fe20000000000 */
[----:B------:R-:W-:Y:S01]  /*6710*/  UMOV UR15, 0x40000040 ;  /* 0x40000040000f7882 */ /* 0x000fe20000000000 */
[----:B------:R-:W0:Y:S07]  /*6720*/  @P5 LDC R11, c[0x0][0x44c] ;  /* 0x00011300ff0b5b82 */ /* 0x000e2e0000000800 */
[----:B------:R-:W-:Y:S01]  /*6730*/  ULEA UR18, UR24, UR18, 0x9 ;  /* 0x0000001218127291 */ /* 0x000fe2000f8e483f */
[----:B--2---:R-:W2:Y:S03]  /*6740*/  @P5 LDC R10, c[0x0][0x450] ;  /* 0x00011400ff0a5b82 */ /* 0x004ea60000000800 */
[----:B------:R-:W-:-:S02]  /*6750*/  UIADD3 UR6, UR18, 0x2, URZ ;  /* 0x0000000212067890 */ /* 0x000fc4000fffe03f */
[----:B------:R-:W-:Y:S02]  /*6760*/  UIADD3 UR10, UR18, 0x4, URZ ;  /* 0x00000004120a7890 */ /* 0x000fe4000fffe03f */
[----:B------:R-:W-:Y:S02]  /*6770*/  UIADD3 UR14, UR18, 0x6, URZ ;  /* 0x00000006120e7890 */ /* 0x000fe4000fffe03f */
[----:B------:R-:W-:Y:S03]  /*6780*/  HGMMA.64x64x16.F32 R152, gdesc[UR16], RZ, !UPT, gsb0 ;  /* 0x00e00000109879f0 */ /* 0x000fe6000c0008ff */
[----:B------:R-:W-:Y:S02]  /*6790*/  WARPGROUP.DEPBAR.LE gsb0, 0x0 ;  /* 0x00008000000079c5 */ /* 0x000fe40000010000 */
[----:B------:R-:W-:-:S06]  /*67a0*/  WARPGROUP.ARRIVE ;  /* 0x00000000000079c5 */ /* 0x000fcc0000000000 */
[----:B------:R-:W-:Y:S01]  /*67b0*/  HGMMA.64x64x16.F32 R152, gdesc[UR4], R152, gsb0 ;  /* 0x00e00000049879f0 */ /* 0x000fe20008000898 */
[----:B------:R-:W-:Y:S02]  /*67c0*/  USHF.L.U32 UR6, UR50, 0x6, URZ ;  /* 0x0000000632067899 */ /* 0x000fe4000800063f */
[----:B------:R-:W-:Y:S02]  /*67d0*/  WARPGROUP.DEPBAR.LE gsb0, 0x0 ;  /* 0x00008000000079c5 */ /* 0x000fe40000010000 */
[----:B------:R-:W-:-:S06]  /*67e0*/  WARPGROUP.ARRIVE ;  /* 0x00000000000079c5 */ /* 0x000fcc0000000000 */
[----:B------:R-:W-:Y:S01]  /*67f0*/  HGMMA.64x64x16.F32 R152, gdesc[UR8], R152, gsb0 ;  /* 0x00e00000089879f0 */ /* 0x000fe20008000898 */
[----:B------:R-:W-:Y:S02]  /*6800*/  UMOV UR11, UR22 ;  /* 0x00000016000b7c82 */ /* 0x000fe40008000000 */
[----:B------:R-:W-:Y:S02]  /*6810*/  WARPGROUP.DEPBAR.LE gsb0, 0x0 ;  /* 0x00008000000079c5 */ /* 0x000fe40000010000 */
[----:B------:R-:W-:-:S06]  /*6820*/  WARPGROUP.ARRIVE ;  /* 0x00000000000079c5 */ /* 0x000fcc0000000000 */
[----:B------:R-:W-:Y:S01]  /*6830*/  HGMMA.64x64x16.F32 R152, gdesc[UR12], R152, gsb0 ;  /* 0x00e000000c9879f0 */ /* 0x000fe20008000898 */
[----:B------:R-:W-:Y:S02]  /*6840*/  UMOV UR14, UR21 ;  /* 0x00000015000e7c82 */ /* 0x000fe40008000000 */
[----:B------:R-:W-:Y:S02]  /*6850*/  WARPGROUP.DEPBAR.LE gsb0, 0x0 ;  /* 0x00008000000079c5 */ /* 0x000fe40000010000 */
[----:B------:R-:W-:Y:S01]  /*6860*/  FMUL.FTZ R193, R153, UR26 ;  /* 0x0000001a99c17c20 */ /* 0x000fe20008410000 */
[----:B------:R-:W-:Y:S01]  /*6870*/  FMUL.FTZ R153, R170, UR26 ;  /* 0x0000001aaa997c20 */ /* 0x000fe20008410000 */
[----:B------:R-:W-:Y:S01]  /*6880*/  FMUL.FTZ R170, R176, UR26 ;  /* 0x0000001ab0aa7c20 */ /* 0x000fe20008410000 */
[----:B------:R-:W-:Y:S02]  /*6890*/  VIADD R176, R185, UR40 ;  /* 0x00000028b9b07c36 */ /* 0x000fe40008000000 */
        /* <DEDUP_REMOVED lines=8> */
[----:B--2---:R-:W-:Y:S01]  /*6920*/  @P5 SHF.R.U32.HI R176, RZ, R10, R11 ;  /* 0x0000000affb05219 */ /* 0x004fe2000001160b */
[----:B------:R-:W-:Y:S02]  /*6930*/  IMAD.U32 R11, RZ, RZ, UR6 ;  /* 0x00000006ff0b7e24 */ /* 0x000fe4000f8e00ff */
[----:B------:R-:W-:Y:S01]  /*6940*/  FMUL.FTZ R152, R167, UR26 ;  /* 0x0000001aa7987c20 */ /* 0x000fe20008410000 */
[----:B------:R-:W-:Y:S01]  /*6950*/  FMUL.FTZ R166, R169, UR26 ;  /* 0x0000001aa9a67c20 */ /* 0x000fe20008410000 */
[----:B------:R-:W-:Y:S01]  /*6960*/  FMUL.FTZ R194, R156, UR26 ;  /* 0x0000001a9cc27c20 */ /* 0x000fe20008410000 */
[----:B------:R-:W0:Y:S01]  /*6970*/  SHFL.IDX PT, R174, R176, RZ, 0x1c1f ;  /* 0x001c1fffb0ae7589 */ /* 0x000e2200000e0000 */
        /* <DEDUP_REMOVED lines=19> */
[----:B------:R-:W-:Y:S01]  /*6ab0*/  IADD3 R162, -R2, 0x1, -R11 ;  /* 0x0000000102a27810 */ /* 0x000fe20007ffe90b */
[----:B------:R-:W-:Y:S01]  /*6ac0*/  IMAD.U32 R168, RZ, RZ, UR28 ;  /* 0x0000001cffa87e24 */ /* 0x000fe2000f8e00ff */
[----:B------:R-:W2:Y:S01]  /*6ad0*/  MUFU.TANH R192, R192 ;  /* 0x000000c000c07308 */ /* 0x000ea20000002400 */
[----:B------:R-:W-:-:S02]  /*6ae0*/  IMAD.U32 R175, RZ, RZ, UR49 ;  /* 0x00000031ffaf7e24 */ /* 0x000fc4000f8e00ff */
[----:B------:R-:W-:Y:S02]  /*6af0*/  @!P4 VIADD R10, R168, 0x28c40 ;  /* 0x00028c40a80ac836 */ /* 0x000fe40000000000 */
[----:B------:R-:W-:-:S03]  /*6b00*/  IMAD R162, R175, UR11, R162 ;  /* 0x0000000bafa27c24 */ /* 0x000fc6000f8e02a2 */
[----:B------:R-:W3:Y:S01]  /*6b10*/  MUFU.TANH R193, R193 ;  /* 0x000000c100c17308 */ /* 0x000ee20000002400 */
[----:B------:R-:W-:Y:S01]  /*6b20*/  VIADD R162, R162, -UR14 ;  /* 0x8000000ea2a27c36 */ /* 0x000fe20008000000 */
[----:B------:R-:W-:-:S03]  /*6b30*/  @!P4 PRMT R10, RZ, 0x654, R10 ;  /* 0x00000654ff0ac816 */ /* 0x000fc6000000000a */
[C---:B------:R-:W-:Y:S01]  /*6b40*/  VIADD R179, R162.reuse, UR27 ;  /* 0x0000001ba2b37c36 */ /* 0x040fe20008000000 */
[----:B------:R4:W-:Y:S01]  /*6b50*/  @!P4 SYNCS.ARRIVE.TRANS64.RED.A1T0 RZ, [R10+URZ], RZ ;  /* 0x000000ff0affc9a7 */ /* 0x0009e2000810043f */
[----:B------:R-:W-:Y:S01]  /*6b60*/  VIADD R181, R162, UR20 ;  /* 0x00000014a2b57c36 */ /* 0x000fe20008000000 */
[----:B------:R-:W1:Y:S01]  /*6b70*/  MUFU.TANH R9, R9 ;  /* 0x0000000900097308 */ /* 0x000e620000002400 */
[C---:B0-----:R-:W-:Y:S02]  /*6b80*/  IMAD.IADD R177, R174.reuse, 0x1, R179 ;  /* 0x00000001aeb17824 */ /* 0x041fe400078e02b3 */
[----:B------:R-:W-:-:S05]  /*6b90*/  IMAD.IADD R178, R174, 0x1, R181 ;  /* 0x00000001aeb27824 */ /* 0x000fca00078e02b5 */
        /* <DEDUP_REMOVED lines=29> */
[----:B-1234-:R-:W-:Y:S05]  /*6d70*/  @!P6 BRA `(.L_x_4977) ;  /* 0x00000000005ce947 */ /* 0x01efea0003800000 */
[----:B------:R-:W-:Y:S01]  /*6d80*/  IMAD R10, R175, UR11, R174 ;  /* 0x0000000baf0a7c24 */ /* 0x000fe2000f8e02ae */
[----:B------:R-:W-:Y:S03]  /*6d90*/  BSSY B0, `(.L_x_4978) ;  /* 0x0000011000007945 */ /* 0x000fe60003800000 */
[----:B------:R-:W-:-:S05]  /*6da0*/  VIADD R161, R10, -UR14 ;  /* 0x8000000e0aa17c36 */ /* 0x000fca0008000000 */
        /* <DEDUP_REMOVED lines=10> */
.L_x_4979:
[----:B------:R-:W-:-:S05]  /*6e50*/  IMAD.U32 R162, RZ, RZ, UR25 ;  /* 0x00000019ffa27e24 */ /* 0x000fca000f8e00ff */
[----:B------:R-:W-:-:S13]  /*6e60*/  ISETP.NE.AND P0, PT, R162, 0x1, PT ;  /* 0x00000001a200780c */ /* 0x000fda0003f05270 */
[----:B------:R-:W1:Y:S02]  /*6e70*/  @P0 LDC.64 R10, c[0x0][0x9e8] ;  /* 0x00027a00ff0a0b82 */ /* 0x000e640000000a00 */
[----:B-1----:R-:W-:-:S05]  /*6e80*/  @P0 IMAD.HI.U32 R10, R161, R10, RZ ;  /* 0x0000000aa10a0227 */ /* 0x002fca00078e00ff */
[----:B------:R-:W-:-:S07]  /*6e90*/  @P0 SHF.R.U32.HI R161, RZ, R11, R10 ;  /* 0x0000000bffa10219 */ /* 0x000fce000001160a */
.L_x_4980:
[----:B------:R-:W-:Y:S05]  /*6ea0*/  BSYNC B0 ;  /* 0x0000000000007941 */ /* 0x000fea0003800000 */
.L_x_4978:
[----:B------:R-:W-:-:S04]  /*6eb0*/  IMAD R161, R161, R162, -UR6 ;  /* 0x80000006a1a17e24 */ /* 0x000fc8000f8e02a2 */
[----:B------:R-:W-:-:S05]  /*6ec0*/  IMAD.IADD R161, R161, 0x1, -R2 ;  /* 0x00000001a1a17824 */ /* 0x000fca00078e0a02 */
[----:B------:R-:W-:Y:S02]  /*6ed0*/  VIADDMNMX R177, R161, R162, R177, PT ;  /* 0x000000a2a1b17246 */ /* 0x000fe400038001b1 */
[----:B------:R-:W-:-:S07]  /*6ee0*/  VIMNMX R178, R178, R161, !PT ;  /* 0x000000a1b2b27248 */ /* 0x000fce0007fe0100 */
.L_x_4977:
[----:B------:R-:W-:Y:S01]  /*6ef0*/  UISETP.GT.AND UP0, UPT, UR50, -0x1, UPT ;  /* 0xffffffff3200788c */ /* 0x000fe2000bf04270 */
[----:B------:R-:W1:Y:S05]  /*6f00*/  SHFL.IDX PT, R10, R176, 0x1, 0x1c1f ;  /* 0x003c1f00b00a7f89 */ /* 0x000e6a00000e0000 */
[----:B------:R-:W-:-:S04]  /*6f10*/  PLOP3.LUT P0, PT, PT, PT, UP0, 0x80, 0x0 ;  /* 0x000000000000781c */ /* 0x000fc80003f0f008 */
[C---:B------:R-:W-:Y:S02]  /*6f20*/  ISETP.GT.AND P2, PT, R178.reuse, RZ, P0 ;  /* 0x000000ffb200720c */ /* 0x040fe40000744270 */
[----:B------:R-:W-:Y:S02]  /*6f30*/  ISETP.GT.AND P1, PT, R178, 0x1, P0 ;  /* 0x00000001b200780c */ /* 0x000fe40000724270 */
[C---:B------:R-:W-:Y:S02]  /*6f40*/  ISETP.LT.OR P2, PT, R177.reuse, 0x1, P2 ;  /* 0x00000001b100780c */ /* 0x040fe40001741670 */
[----:B------:R-:W-:Y:S02]  /*6f50*/  ISETP.LT.OR P1, PT, R177, 0x2, P1 ;  /* 0x00000002b100780c */ /* 0x000fe40000f21670 */
[----:B------:R-:W-:Y:S02]  /*6f60*/  FSEL R192, R192, -INF , !P2 ;  /* 0xff800000c0c07808 */ /* 0x000fe40005000000 */
[----:B------:R-:W-:-:S02]  /*6f70*/  FSEL R193, R193, -INF , !P1 ;  /* 0xff800000c1c17808 */ /* 0x000fc40004800000 */
[C---:B------:R-:W-:Y:S02]  /*6f80*/  ISETP.GT.AND P2, PT, R178.reuse, 0x8, P0 ;  /* 0x00000008b200780c */ /* 0x040fe40000744270 */
[----:B------:R-:W-:Y:S01]  /*6f90*/  ISETP.GT.AND P1, PT, R178, 0x9, P0 ;  /* 0x00000009b200780c */ /* 0x000fe20000724270 */
[----:B-1----:R-:W-:Y:S01]  /*6fa0*/  IMAD.IADD R176, R179, 0x1, R10 ;  /* 0x00000001b3b07824 */ /* 0x002fe200078e020a */
[C---:B------:R-:W-:Y:S02]  /*6fb0*/  ISETP.LT.OR P2, PT, R177.reuse, 0x9, P2 ;  /* 0x00000009b100780c */ /* 0x040fe40001741670 */
[----:B------:R-:W-:Y:S02]  /*6fc0*/  ISETP.LT.OR P1, PT, R177, 0xa, P1 ;  /* 0x0000000ab100780c */ /* 0x000fe40000f21670 */
[----:B0-----:R-:W-:Y:S02]  /*6fd0*/  FSEL R194, R194, -INF , !P2 ;  /* 0xff800000c2c27808 */ /* 0x001fe40005000000 */
[----:B------:R-:W-:-:S02]  /*6fe0*/  FSEL R174, R195, -INF , !P1 ;  /* 0xff800000c3ae7808 */ /* 0x000fc40004800000 */
[C---:B------:R-:W-:Y:S02]  /*6ff0*/  ISETP.GT.AND P2, PT, R178.reuse, 0x10, P0 ;  /* 0x00000010b200780c */ /* 0x040fe40000744270 */
[----:B------:R-:W-:Y:S02]  /*7000*/  ISETP.GT.AND P1, PT, R178, 0x11, P0 ;  /* 0x00000011b200780c */ /* 0x000fe40000724270 */
[C---:B------:R-:W-:Y:S02]  /*7010*/  ISETP.LT.OR P2, PT, R177.reuse, 0x11, P2 ;  /* 0x00000011b100780c */ /* 0x040fe40001741670 */
[----:B------:R-:W-:Y:S02]  /*7020*/  ISETP.LT.OR P1, PT, R177, 0x12, P1 ;  /* 0x00000012b100780c */ /* 0x000fe40000f21670 */
[----:B------:R-:W-:Y:S02]  /*7030*/  FSEL R161, R196, -INF , !P2 ;  /* 0xff800000c4a17808 */ /* 0x000fe40005000000 */
        /* <DEDUP_REMOVED lines=28> */
[----:B------:R-:W-:Y:S01]  /*7200*/  ISETP.LT.OR P1, PT, R177, 0x3a, P1 ;  /* 0x0000003ab100780c */ /* 0x000fe20000f21670 */
[----:B------:R-:W-:Y:S01]  /*7210*/  IMAD.IADD R177, R181, 0x1, R10 ;  /* 0x00000001b5b17824 */ /* 0x000fe200078e020a */
[----:B------:R-:W-:Y:S02]  /*7220*/  FSEL R172, R172, -INF , !P2 ;  /* 0xff800000acac7808 */ /* 0x000fe40005000000 */
[----:B------:R-:W-:Y:S01]  /*7230*/  FSEL R173, R173, -INF , !P1 ;  /* 0xff800000adad7808 */ /* 0x000fe20004800000 */
[----:B------:R-:W-:Y:S08]  /*7240*/  @!P6 BRA `(.L_x_4981) ;  /* 0x00000000005ce947 */ /* 0x000ff00003800000 */
        /* <DEDUP_REMOVED lines=13> */
.L_x_4983:
[----:B------:R-:W-:-:S05]  /*7320*/  IMAD.U32 R178, RZ, RZ, UR25 ;  /* 0x00000019ffb27e24 */ /* 0x000fca000f8e00ff */
[----:B------:R-:W-:-:S13]  /*7330*/  ISETP.NE.AND P1, PT, R178, 0x1, PT ;  /* 0x00000001b200780c */ /* 0x000fda0003f25270 */
[----:B------:R-:W0:Y:S02]  /*7340*/  @P1 LDC.64 R10, c[0x0][0x9e8] ;  /* 0x00027a00ff0a1b82 */ /* 0x000e240000000a00 */
[----:B0-----:R-:W-:-:S05]  /*7350*/  @P1 IMAD.HI.U32 R10, R175, R10, RZ ;  /* 0x0000000aaf0a1227 */ /* 0x001fca00078e00ff */
[----:B------:R-:W-:-:S07]  /*7360*/  @P1 SHF.R.U32.HI R175, RZ, R11, R10 ;  /* 0x0000000bffaf1219 */ /* 0x000fce000001160a */
.L_x_4984:
[----:B------:R-:W-:Y:S05]  /*7370*/  BSYNC B0 ;  /* 0x0000000000007941 */ /* 0x000fea0003800000 */
.L_x_4982:
[----:B------:R-:W-:-:S04]  /*7380*/  IMAD R175, R175, R178, -UR6 ;  /* 0x80000006afaf7e24 */ /* 0x000fc8000f8e02b2 */
[----:B------:R-:W-:-:S05]  /*7390*/  IMAD.IADD R175, R175, 0x1, -R2 ;  /* 0x00000001afaf7824 */ /* 0x000fca00078e0a02 */
[----:B------:R-:W-:Y:S02]  /*73a0*/  VIADDMNMX R176, R175, R178, R176, PT ;  /* 0x000000b2afb07246 */ /* 0x000fe400038001b0 */
[----:B------:R-:W-:-:S07]  /*73b0*/  VIMNMX R177, R177, R175, !PT ;  /* 0x000000afb1b17248 */ /* 0x000fce0007fe0100 */
.L_x_4981:
[----:B------:R-:W-:Y:S01]  /*73c0*/  FMNMX.FTZ R10, R192, R5, !PT ;  /* 0x00000005c00a7209 */ /* 0x000fe20007810000 */
[----:B------:R-:W-:Y:S01]  /*73d0*/  UMOV UR10, UR23 ;  /* 0x00000017000a7c82 */ /* 0x000fe20008000000 */
[----:B------:R-:W-:Y:S01]  /*73e0*/  ISETP.GT.AND P2, PT, R177, 0x1, P0 ;  /* 0x00000001b100780c */ /* 0x000fe20000744270 */
[----:B------:R-:W-:Y:S01]  /*73f0*/  IMAD.MOV R183, RZ, RZ, -R17 ;  /* 0x000000ffffb77224 */ /* 0x000fe200078e0a11 */
[----:B------:R-:W-:Y:S02]  /*7400*/  FMNMX.FTZ R11, R193, R10, !PT ;  /* 0x0000000ac10b7209 */ /* 0x000fe40007810000 */
[----:B------:R-:W-:Y:S02]  /*7410*/  ISETP.LT.OR P2, PT, R176, 0x2, P2 ;  /* 0x00000002b000780c */ /* 0x000fe40001741670 */
[----:B------:R-:W-:Y:S02]  /*7420*/  FMNMX.FTZ R11, R194, R11, !PT ;  /* 0x0000000bc20b7209 */ /* 0x000fe40007810000 */
[----:B------:R-:W-:-:S02]  /*7430*/  FSEL R12, R12, -INF , !P2 ;  /* 0xff8000000c0c7808 */ /* 0x000fc40005000000 */
[----:B------:R-:W-:Y:S02]  /*7440*/  FMNMX.FTZ R10, R174, R11, !PT ;  /* 0x0000000bae0a7209 */ /* 0x000fe40007810000 */
[----:B------:R-:W-:Y:S02]  /*7450*/  ISETP.GT.AND P2, PT, R177, 0x9, P0 ;  /* 0x00000009b100780c */ /* 0x000fe40000744270 */
[----:B------:R-:W-:Y:S02]  /*7460*/  FMNMX.FTZ R11, R161, R10, !PT ;  /* 0x0000000aa10b7209 */ /* 0x000fe40007810000 */
[----:B------:R-:W-:Y:S02]  /*7470*/  ISETP.GT.AND P1, PT, R177, 0x8, P0 ;  /* 0x00000008b100780c */ /* 0x000fe40000724270 */
[----:B------:R-:W-:Y:S02]  /*7480*/  FMNMX.FTZ R10, R162, R11, !PT ;  /* 0x0000000ba20a7209 */ /* 0x000fe40007810000 */
[----:B------:R-:W-:-:S02]  /*7490*/  ISETP.LT.OR P2, PT, R176, 0xa, P2 ;  /* 0x0000000ab000780c */ /* 0x000fc40001741670 */
[----:B------:R-:W-:Y:S02]  /*74a0*/  FMNMX.FTZ R11, R163, R10, !PT ;  /* 0x0000000aa30b7209 */ /* 0x000fe40007810000 */
[----:B------:R-:W-:Y:S02]  /*74b0*/  ISETP.LT.OR P1, PT, R176, 0x9, P1 ;  /* 0x00000009b000780c */ /* 0x000fe40000f21670 */
[----:B------:R-:W-:Y:S02]  /*74c0*/  FMNMX.FTZ R10, R164, R11, !PT ;  /* 0x0000000ba40a7209 */ /* 0x000fe40007810000 */
[----:B------:R-:W-:Y:S02]  /*74d0*/  FSEL R14, R14, -INF , !P2 ;  /* 0xff8000000e0e7808 */ /* 0x000fe40005000000 */
[----:B------:R-:W-:Y:S02]  /*74e0*/  FMNMX.FTZ R11, R165, R10, !PT ;  /* 0x0000000aa50b7209 */ /* 0x000fe40007810000 */
[----:B------:R-:W-:-:S02]  /*74f0*/  ISETP.GT.AND P2, PT, R177, 0x11, P0 ;  /* 0x00000011b100780c */ /* 0x000fc40000744270 */
[----:B------:R-:W-:Y:S02]  /*7500*/  FMNMX.FTZ R10, R166, R11, !PT ;  /* 0x0000000ba60a7209 */ /* 0x000fe40007810000 */
[----:B------:R-:W-:Y:S02]  /*7510*/  FSEL R13, R13, -INF , !P1 ;  /* 0xff8000000d0d7808 */ /* 0x000fe40004800000 */
        /* <DEDUP_REMOVED lines=9> */
[----:B------:R-:W-:-:S02]  /*75b0*/  ISETP.GT.AND P2, PT, R177, RZ, P0 ;  /* 0x000000ffb100720c */ /* 0x000fc40000744270 */
[----:B------:R-:W-:Y:S02]  /*75c0*/  FMNMX.FTZ R10, R173, R10, !PT ;  /* 0x0000000aad0a7209 */ /* 0x000fe40007810000 */
[----:B------:R-:W-:Y:S02]  /*75d0*/  FSEL R15, R15, -INF , !P1 ;  /* 0xff8000000f0f7808 */ /* 0x000fe40004800000 */
[----:B------:R-:W-:Y:S01]  /*75e0*/  ISETP.GT.AND P1, PT, R177, 0x18, P0 ;  /* 0x00000018b100780c */ /* 0x000fe20000724270 */
[----:B------:R-:W0:Y:S01]  /*75f0*/  SHFL.BFLY PT, R11, R10, 0x2, 0x1f ;  /* 0x0c401f000a0b7f89 */ /* 0x000e2200000e0000 */
[C---:B------:R-:W-:Y:S02]  /*7600*/  ISETP.LT.OR P2, PT, R176.reuse, 0x1, P2 ;  /* 0x00000001b000780c */ /* 0x040fe40001741670 */
[----:B------:R-:W-:-:S04]  /*7610*/  ISETP.LT.OR P1, PT, R176, 0x19, P1 ;  /* 0x00000019b000780c */ /* 0x000fc80000f21670 */
[----:B------:R-:W-:Y:S02]  /*7620*/  FSEL R21, R21, -INF , !P1 ;  /* 0xff80000015157808 */ /* 0x000fe40004800000 */
[----:B------:R-:W-:-:S04]  /*7630*/  ISETP.GT.AND P1, PT, R177, 0x19, P0 ;  /* 0x00000019b100780c */ /* 0x000fc80000724270 */
[----:B------:R-:W-:-:S04]  /*7640*/  ISETP.LT.OR P1, PT, R176, 0x1a, P1 ;  /* 0x0000001ab000780c */ /* 0x000fc80000f21670 */
[----:B------:R-:W-:Y:S02]  /*7650*/  FSEL R152, R152, -INF , !P1 ;  /* 0xff80000098987808 */ /* 0x000fe40004800000 */
[----:B------:R-:W-:-:S04]  /*7660*/  ISETP.GT.AND P1, PT, R177, 0x21, P0 ;  /* 0x00000021b100780c */ /* 0x000fc80000724270 */
[----:B------:R-:W-:Y:S02]  /*7670*/  ISETP.LT.OR P1, PT, R176, 0x22, P1 ;  /* 0x00000022b000780c */ /* 0x000fe40000f21670 */
[----:B0-----:R-:W-:Y:S02]  /*7680*/  FMNMX.FTZ R178, R10, R11, !PT ;  /* 0x0000000b0ab27209 */ /* 0x001fe40007810000 */
[----:B------:R-:W-:Y:S02]  /*7690*/  FSEL R11, R9, -INF , !P2 ;  /* 0xff800000090b7808 */ /* 0x000fe40005000000 */
[----:B------:R-:W-:Y:S01]  /*76a0*/  ISETP.GT.AND P2, PT, R177, 0x20, P0 ;  /* 0x00000020b100780c */ /* 0x000fe20000744270 */
[----:B------:R-:W0:Y:S01]  /*76b0*/  SHFL.BFLY PT, R179, R178, 0x1, 0x1f ;  /* 0x0c201f00b2b37f89 */ /* 0x000e2200000e0000 */
[----:B------:R-:W-:Y:S02]  /*76c0*/  FMNMX.FTZ R175, R11, R6, !PT ;  /* 0x000000060baf7209 */ /* 0x000fe40007810000 */
[----:B------:R-:W-:-:S02]  /*76d0*/  ISETP.LT.OR P2, PT, R176, 0x21, P2 ;  /* 0x00000021b000780c */ /* 0x000fc40001741670 */
[----:B------:R-:W-:Y:S02]  /*76e0*/  FMNMX.FTZ R10, R12, R175, !PT ;  /* 0x000000af0c0a7209 */ /* 0x000fe40007810000 */
[----:B------:R-:W-:Y:S02]  /*76f0*/  FSEL R153, R153, -INF , !P2 ;  /* 0xff80000099997808 */ /* 0x000fe40005000000 */
[----:B------:R-:W-:Y:S02]  /*7700*/  FMNMX.FTZ R175, R13, R10, !PT ;  /* 0x0000000a0daf7209 */ /* 0x000fe40007810000 */
[----:B------:R-:W-:Y:S02]  /*7710*/  ISETP.GT.AND P2, PT, R177, 0x28, P0 ;  /* 0x00000028b100780c */ /* 0x000fe40000744270 */
[----:B------:R-:W-:Y:S02]  /*7720*/  FMNMX.FTZ R10, R14, R175, !PT ;  /* 0x000000af0e0a7209 */ /* 0x000fe40007810000 */
[----:B------:R-:W-:-:S02]  /*7730*/  FSEL R154, R154, -INF , !P1 ;  /* 0xff8000009a9a7808 */ /* 0x000fc40004800000 */
[----:B------:R-:W-:Y:S02]  /*7740*/  FMNMX.FTZ R175, R15, R10, !PT ;  /* 0x0000000a0faf7209 */ /* 0x000fe40007810000 */
[----:B------:R-:W-:Y:S02]  /*7750*/  ISETP.GT.AND P1, PT, R177, 0x29, P0 ;  /* 0x00000029b100780c */ /* 0x000fe40000724270 */
[----:B------:R-:W-:Y:S02]  /*7760*/  ISETP.LT.OR P2, PT, R176, 0x29, P2 ;  /* 0x00000029b000780c */ /* 0x000fe40001741670 */
[----:B------:R-:W-:Y:S02]  /*7770*/  FMNMX.FTZ R10, R20, R175, !PT ;  /* 0x000000af140a7209 */ /* 0x000fe40007810000 */
[----:B0-----:R-:W-:Y:S02]  /*7780*/  FMNMX.FTZ R9, R178, R179, !PT ;  /* 0x000000b3b2097209 */ /* 0x001fe40007810000 */
[----:B------:R-:W-:-:S02]  /*7790*/  ISETP.LT.OR P1, PT, R176, 0x2a, P1 ;  /* 0x0000002ab000780c */ /* 0x000fc40000f21670 */
[----:B------:R-:W-:Y:S01]  /*77a0*/  FSEL R155, R155, -INF , !P2 ;  /* 0xff8000009b9b7808 */ /* 0x000fe20005000000 */
[C---:B------:R-:W-:Y:S01]  /*77b0*/  FMUL.FTZ R178, R9.reuse, UR10 ;  /* 0x0000000a09b27c20 */ /* 0x040fe20008410000 */
[----:B------:R-:W-:Y:S02]  /*77c0*/  FSETP.NEU.FTZ.AND P2, PT, R9, -INF , PT ;  /* 0xff8000000900780b */ /* 0x000fe40003f5d000 */
[----:B------:R-:W-:Y:S02]  /*77d0*/  FMNMX.FTZ R179, R21, R10, !PT ;  /* 0x0000000a15b37209 */ /* 0x000fe40007810000 */
[----:B------:R-:W-:Y:S02]  /*77e0*/  FSEL R156, R156, -INF , !P1 ;  /* 0xff8000009c9c7808 */ /* 0x000fe40004800000 */
[----:B------:R-:W-:Y:S02]  /*77f0*/  ISETP.GT.AND P1, PT, R177, 0x30, P0 ;  /* 0x00000030b100780c */ /* 0x000fe40000724270 */
[----:B------:R-:W-:-:S02]  /*7800*/  FSEL R175, R178, RZ, P2 ;  /* 0x000000ffb2af7208 */ /* 0x000fc40001000000 */
[----:B------:R-:W-:Y:S02]  /*7810*/  FMNMX.FTZ R178, R152, R179, !PT ;  /* 0x000000b398b27209 */ /* 0x000fe40007810000 */
[----:B------:R-:W-:Y:S01]  /*7820*/  ISETP.LT.OR P1, PT, R176, 0x31, P1 ;  /* 0x00000031b000780c */ /* 0x000fe20000f21670 */
[--C-:B------:R-:W-:Y:S01]  /*7830*/  FFMA.FTZ R10, R192, UR10, -R175.reuse ;  /* 0x0000000ac00a7c23 */ /* 0x100fe200080108af */
[----:B------:R-:W-:Y:S01]  /*7840*/  FMNMX.FTZ R179, R153, R178, !PT ;  /* 0x000000b299b37209 */ /* 0x000fe20007810000 */
[--C-:B------:R-:W-:Y:S01]  /*7850*/  FFMA.FTZ R193, R193, UR10, -R175.reuse ;  /* 0x0000000ac1c17c23 */ /* 0x100fe200080108af */
[----:B------:R-:W-:Y:S01]  /*7860*/  FSEL R157, R157, -INF , !P1 ;  /* 0xff8000009d9d7808 */ /* 0x000fe20004800000 */
[--C-:B------:R-:W-:Y:S01]  /*7870*/  FFMA.FTZ R194, R194, UR10, -R175.reuse ;  /* 0x0000000ac2c27c23 */ /* 0x100fe200080108af */
[----:B------:R-:W-:Y:S01]  /*7880*/  ISETP.GT.AND P1, PT, R177, 0x31, P0 ;  /* 0x00000031b100780c */ /* 0x000fe20000724270 */
[----:B------:R-:W-:Y:S01]  /*7890*/  MUFU.EX2 R10, R10 ;  /* 0x0000000a000a7308 */ /* 0x000fe20000000800 */
[----:B------:R-:W-:Y:S01]  /*78a0*/  FMNMX.FTZ R178, R154, R179, !PT ;  /* 0x000000b39ab27209 */ /* 0x000fe20007810000 */
[--C-:B------:R-:W-:Y:S01]  /*78b0*/  FFMA.FTZ R161, R161, UR10, -R175.reuse ;  /* 0x0000000aa1a17c23 */ /* 0x100fe200080108af */
[----:B------:R-:W-:Y:S01]  /*78c0*/  ISETP.LT.OR P1, PT, R176, 0x32, P1 ;  /* 0x00000032b000780c */ /* 0x000fe20000f21670 */
[--C-:B------:R-:W-:Y:S01]  /*78d0*/  FFMA.FTZ R180, R169, UR10, -R175.reuse ;  /* 0x0000000aa9b47c23 */ /* 0x100fe200080108af */
[----:B------:R-:W-:Y:S01]  /*78e0*/  FMNMX.FTZ R181, R155, R178, !PT ;  /* 0x000000b29bb57209 */ /* 0x000fe20007810000 */
[--C-:B------:R-:W-:Y:S01]  /*78f0*/  FFMA.FTZ R162, R162, UR10, -R175.reuse ;  /* 0x0000000aa2a27c23 */ /* 0x100fe200080108af */
[----:B------:R-:W-:Y:S01]  /*7900*/  FSEL R158, R158, -INF , !P1 ;  /* 0xff8000009e9e7808 */ /* 0x000fe20004800000 */
[----:B------:R-:W-:Y:S01]  /*7910*/  MUFU.EX2 R179, R193 ;  /* 0x000000c100b37308 */ /* 0x000fe20000000800 */
[----:B------:R-:W-:Y:S01]  /*7920*/  ISETP.GT.AND P1, PT, R177, 0x38, P0 ;  /* 0x00000038b100780c */ /* 0x000fe20000724270 */
[--C-:B------:R-:W-:Y:S01]  /*7930*/  FFMA.FTZ R163, R163, UR10, -R175.reuse ;  /* 0x0000000aa3a37c23 */ /* 0x100fe200080108af */
[----:B------:R-:W-:Y:S01]  /*7940*/  FMNMX.FTZ R178, R156, R181, !PT ;  /* 0x000000b59cb27209 */ /* 0x000fe20007810000 */
[--C-:B------:R-:W-:Y:S01]  /*7950*/  FFMA.FTZ R164, R164, UR10, -R175.reuse ;  /* 0x0000000aa4a47c23 */ /* 0x100fe200080108af */
[----:B------:R-:W-:Y:S01]  /*7960*/  ISETP.GT.AND P0, PT, R177, 0x39, P0 ;  /* 0x00000039b100780c */ /* 0x000fe20000704270 */
[--C-:B------:R-:W-:Y:S01]  /*7970*/  FFMA.FTZ R165, R165, UR10, -R175.reuse ;  /* 0x0000000aa5a57c23 */ /* 0x100fe200080108af */
[----:B------:R-:W-:Y:S01]  /*7980*/  ISETP.LT.OR P1, PT, R176, 0x39, P1 ;  /* 0x00000039b000780c */ /* 0x000fe20000f21670 */
[----:B------:R-:W-:Y:S01]  /*7990*/  MUFU.EX2 R177, R194 ;  /* 0x000000c200b17308 */ /* 0x000fe20000000800 */
[----:B------:R-:W-:Y:S01]  /*79a0*/  FMNMX.FTZ R181, R157, R178, !PT ;  /* 0x000000b29db57209 */ /* 0x000fe20007810000 */
[--C-:B------:R-:W-:Y:S01]  /*79b0*/  FFMA.FTZ R178, R174, UR10, -R175.reuse ;  /* 0x0000000aaeb27c23 */ /* 0x100fe200080108af */
[----:B------:R-:W-:Y:S01]  /*79c0*/  ISETP.LT.OR P0, PT, R176, 0x3a, P0 ;  /* 0x0000003ab000780c */ /* 0x000fe20000701670 */
[--C-:B------:R-:W-:Y:S01]  /*79d0*/  FFMA.FTZ R166, R166, UR10, -R175.reuse ;  /* 0x0000000aa6a67c23 */ /* 0x100fe200080108af */
[----:B------:R-:W-:Y:S01]  /*79e0*/  FSEL R159, R159, -INF , !P1 ;  /* 0xff8000009f9f7808 */ /* 0x000fe20004800000 */
[--C-:B------:R-:W-:Y:S01]  /*79f0*/  FFMA.FTZ R167, R167, UR10, -R175.reuse ;  /* 0x0000000aa7a77c23 */ /* 0x100fe200080108af */
[----:B------:R-:W-:Y:S01]  /*7a00*/  FMNMX.FTZ R176, R158, R181, !PT ;  /* 0x000000b59eb07209 */ /* 0x000fe20007810000 */
[----:B------:R-:W-:Y:S01]  /*7a10*/  MUFU.EX2 R161, R161 ;  /* 0x000000a100a17308 */ /* 0x000fe20000000800 */
[----:B------:R-:W-:Y:S01]  /*7a20*/  FSEL R174, R160, -INF , !P0 ;  /* 0xff800000a0ae7808 */ /* 0x000fe20004000000 */
[--C-:B------:R-:W-:Y:S01]  /*7a30*/  FFMA.FTZ R170, R170, UR10, -R175.reuse ;  /* 0x0000000aaaaa7c23 */ /* 0x100fe200080108af */
[----:B------:R-:W-:Y:S01]  /*7a40*/  FMNMX.FTZ R181, R159, R176, !PT ;  /* 0x000000b09fb57209 */ /* 0x000fe20007810000 */
[--C-:B------:R-:W-:Y:S01]  /*7a50*/  FFMA.FTZ R171, R171, UR10, -R175.reuse ;  /* 0x0000000aabab7c23 */ /* 0x100fe200080108af */
[----:B------:R-:W-:Y:S01]  /*7a60*/  ISETP.NE.AND P0, PT, R2, R183, PT ;  /* 0x000000b70200720c */ /* 0x000fe20003f05270 */
[--C-:B------:R-:W-:Y:S01]  /*7a70*/  FFMA.FTZ R172, R172, UR10, -R175.reuse ;  /* 0x0000000aacac7c23 */ /* 0x100fe200080108af */
[----:B------:R-:W-:Y:S01]  /*7a80*/  FMNMX.FTZ R181, R174, R181, !PT ;  /* 0x000000b5aeb57209 */ /* 0x000fe20007810000 */
[----:B------:R0:W-:Y:S01]  /*7a90*/  MUFU.EX2 R160, R178 ;  /* 0x000000b200a07308 */ /* 0x0001e20000000800 */
[----:B------:R-:W-:Y:S01]  /*7aa0*/  FFMA.FTZ R173, R173, UR10, -R175 ;  /* 0x0000000aadad7c23 */ /* 0x000fe200080108af */
[----:B------:R-:W-:-:S02]  /*7ab0*/  IMAD.U32 R175, RZ, RZ, UR36 ;  /* 0x00000024ffaf7e24 */ /* 0x000fc4000f8e00ff */
[----:B------:R-:W0:Y:S04]  /*7ac0*/  SHFL.BFLY PT, R176, R181, 0x2, 0x1f ;  /* 0x0c401f00b5b07f89 */ /* 0x000e2800000e0000 */
[----:B------:R-:W-:Y:S02]  /*7ad0*/  MUFU.EX2 R162, R162 ;  /* 0x000000a200a27308 */ /* 0x000fe40000000800 */
[----:B------:R-:W-:-:S05]  /*7ae0*/  @!P0 IMAD R175, R175, 0x40, R16 ;  /* 0x00000040afaf8824 */ /* 0x000fca00078e0210 */
[----:B------:R-:W-:Y:S01]  /*7af0*/  @!P0 LEA R175, R175, UR43, 0x2 ;  /* 0x0000002bafaf8c11 */ /* 0x000fe2000f8e10ff */
[----:B------:R-:W-:Y:S08]  /*7b00*/  MUFU.EX2 R163, R163 ;  /* 0x000000a300a37308 */ /* 0x000ff00000000800 */
[----:B------:R-:W-:Y:S01]  /*7b10*/  MUFU.EX2 R164, R164 ;  /* 0x000000a400a47308 */ /* 0x000fe20000000800 */
[----:B0-----:R-:W-:-:S02]  /*7b20*/  FMNMX.FTZ R178, R181, R176, !PT ;  /* 0x000000b0b5b27209 */ /* 0x001fc40007810000 */
[----:B------:R-:W-:-:S05]  /*7b30*/  FSEL R176, R9, RZ, P2 ;  /* 0x000000ff09b07208 */ /* 0x000fca0001000000 */
[----:B------:R-:W-:Y:S01]  /*7b40*/  MUFU.EX2 R165, R165 ;  /* 0x000000a500a57308 */ /* 0x000fe20000000800 */
[----:B------:R-:W0:Y:S01]  /*7b50*/  SHFL.BFLY PT, R181, R178, 0x1, 0x1f ;  /* 0x0c201f00b2b57f89 */ /* 0x000e2200000e0000 */
[----:B------:R-:W-:-:S04]  /*7b60*/  FADD.FTZ R5, -R176, R5 ;  /* 0x00000005b0057221 */ /* 0x000fc80000010100 */
[----:B------:R-:W-:Y:S02]  /*7b70*/  FMUL.FTZ R5, R5, UR10 ;  /* 0x0000000a05057c20 */ /* 0x000fe40008410000 */
[----:B------:R-:W-:Y:S08]  /*7b80*/  MUFU.EX2 R176, R180 ;  /* 0x000000b400b07308 */ /* 0x000ff00000000800 */
[----:B------:R-:W1:Y:S08]  /*7b90*/  MUFU.EX2 R5, R5 ;  /* 0x0000000500057308 */ /* 0x000e700000000800 */
[----:B------:R-:W2:Y:S01]  /*7ba0*/  MUFU.EX2 R166, R166 ;  /* 0x000000a600a67308 */ /* 0x000ea20000000800 */
[----:B0-----:R-:W-:-:S04]  /*7bb0*/  FMNMX.FTZ R169, R178, R181, !PT ;  /* 0x000000b5b2a97209 */ /* 0x001fc80007810000 */
[----:B------:R-:W-:-:S03]  /*7bc0*/  FSETP.NEU.FTZ.AND P1, PT, R169, -INF , PT ;  /* 0xff800000a900780b */ /* 0x000fc60003f3d000 */
[----:B------:R-:W0:Y:S01]  /*7bd0*/  MUFU.EX2 R167, R167 ;  /* 0x000000a700a77308 */ /* 0x000e220000000800 */
[----:B-1----:R-:W-:Y:S01]  /*7be0*/  FFMA.FTZ R178, R5, R3, R10 ;  /* 0x0000000305b27223 */ /* 0x002fe2000001000a */
[----:B------:R-:W-:Y:S01]  /*7bf0*/  FMUL.FTZ R3, R169, UR10 ;  /* 0x0000000aa9037c20 */ /* 0x000fe20008410000 */
[----:B------:R1:W-:Y:S01]  /*7c00*/  @!P0 STS [R175+0x28800], R5 ;  /* 0x02880005af008388 */ /* 0x0003e20000000800 */
[-C--:B------:R-:W-:Y:S01]  /*7c10*/  FMUL.FTZ R24, R24, R5.reuse ;  /* 0x0000000518187220 */ /* 0x080fe20000410000 */
[----:B------:R-:W-:Y:S01]  /*7c20*/  FADD.FTZ R180, R179, R178 ;  /* 0x000000b2b3b47221 */ /* 0x000fe20000010000 */
[-C--:B------:R-:W-:Y:S01]  /*7c30*/  FMUL.FTZ R25, R25, R5.reuse ;  /* 0x0000000519197220 */ /* 0x080fe20000410000 */
[----:B------:R-:W-:Y:S01]  /*7c40*/  FSEL R178, R3, RZ, P1 ;  /* 0x000000ff03b27208 */ /* 0x000fe20000800000 */
[----:B------:R-:W3:Y:S01]  /*7c50*/  MUFU.EX2 R170, R170 ;  /* 0x000000aa00aa7308 */ /* 0x000ee20000000800 */
[----:B------:R-:W-:Y:S01]  /*7c60*/  FADD.FTZ R3, R177, R180 ;  /* 0x000000b4b1037221 */ /* 0x000fe20000010000 */
[-C--:B------:R-:W-:Y:S01]  /*7c70*/  FMUL.FTZ R28, R28, R5.reuse ;  /* 0x000000051c1c7220 */ /* 0x080fe20000410000 */
[----:B------:R-:W-:Y:S01]  /*7c80*/  FMUL.FTZ R29, R29, R5 ;  /* 0x000000051d1d7220 */ /* 0x000fe20000410000 */
[--C-:B------:R-:W-:Y:S01]  /*7c90*/  FFMA.FTZ R11, R11, UR10, -R178.reuse ;  /* 0x0000000a0b0b7c23 */ /* 0x100fe200080108b2 */
[----:B------:R-:W-:Y:S01]  /*7ca0*/  FADD.FTZ R180, R160, R3 ;  /* 0x00000003a0b47221 */ /* 0x000fe20000010000 */
[----:B------:R-:W-:Y:S01]  /*7cb0*/  FSEL R3, R169, RZ, P1 ;  /* 0x000000ffa9037208 */ /* 0x000fe20000800000 */
[--C-:B------:R-:W-:Y:S01]  /*7cc0*/  FFMA.FTZ R12, R12, UR10, -R178.reuse ;  /* 0x0000000a0c0c7c23 */ /* 0x100fe200080108b2 */
[----:B------:R-:W-:Y:S01]  /*7cd0*/  FFMA.FTZ R13, R13, UR10, -R178 ;  /* 0x0000000a0d0d7c23 */ /* 0x000fe200080108b2 */
[----:B------:R-:W-:Y:S01]  /*7ce0*/  FADD.FTZ R181, R161, R180 ;  /* 0x000000b4a1b57221 */ /* 0x000fe20000010000 */
[----:B------:R-:W-:Y:S01]  /*7cf0*/  MUFU.EX2 R11, R11 ;  /* 0x0000000b000b7308 */ /* 0x000fe20000000800 */
[----:B------:R-:W-:Y:S01]  /*7d00*/  FADD.FTZ R3, -R3, R6 ;  /* 0x0000000603037221 */ /* 0x000fe20000010100 */
[--C-:B------:R-:W-:Y:S01]  /*7d10*/  FFMA.FTZ R14, R14, UR10, -R178.reuse ;  /* 0x0000000a0e0e7c23 */ /* 0x100fe200080108b2 */
[----:B------:R-:W-:Y:S01]  /*7d20*/  FADD.FTZ R6, R162, R181 ;  /* 0x000000b5a2067221 */ /* 0x000fe20000010000 */
[--C-:B------:R-:W-:Y:S01]  /*7d30*/  FFMA.FTZ R182, R155, UR10, -R178.reuse ;  /* 0x0000000a9bb67c23 */ /* 0x100fe200080108b2 */
[----:B------:R-:W-:Y:S01]  /*7d40*/  FMUL.FTZ R3, R3, UR10 ;  /* 0x0000000a03037c20 */ /* 0x000fe20008410000 */
[----:B------:R-:W-:Y:S01]  /*7d50*/  FFMA.FTZ R15, R15, UR10, -R178 ;  /* 0x0000000a0f0f7c23 */ /* 0x000fe200080108b2 */
[----:B------:R-:W-:Y:S01]  /*7d60*/  FADD.FTZ R181, R163, R6 ;  /* 0x00000006a3b57221 */ /* 0x000fe20000010000 */
[----:B------:R-:W-:Y:S01]  /*7d70*/  MUFU.EX2 R12, R12 ;  /* 0x0000000c000c7308 */ /* 0x000fe20000000800 */
[--C-:B------:R-:W-:Y:S01]  /*7d80*/  FFMA.FTZ R20, R20, UR10, -R178.reuse ;  /* 0x0000000a14147c23 */ /* 0x100fe200080108b2 */
[--C-:B------:R-:W-:Y:S01]  /*7d90*/  FFMA.FTZ R21, R21, UR10, -R178.reuse ;  /* 0x0000000a15157c23 */ /* 0x100fe200080108b2 */
[----:B------:R-:W-:Y:S01]  /*7da0*/  FADD.FTZ R180, R164, R181 ;  /* 0x000000b5a4b47221 */ /* 0x000fe20000010000 */
[--C-:B------:R-:W-:Y:S01]  /*7db0*/  FFMA.FTZ R192, R158, UR10, -R178.reuse ;  /* 0x0000000a9ec07c23 */ /* 0x100fe200080108b2 */
[----:B------:R-:W-:Y:S01]  /*7dc0*/  F2FP.F16.F32.PACK_AB R158, R164, R163 ;  /* 0x000000a3a49e723e */ /* 0x000fe200000000ff */
[----:B------:R-:W-:Y:S01]  /*7dd0*/  FFMA.FTZ R153, R153, UR10, -R178 ;  /* 0x0000000a99997c23 */ /* 0x000fe200080108b2 */
[----:B------:R-:W-:Y:S01]  /*7de0*/  FADD.FTZ R183, R165, R180 ;  /* 0x000000b4a5b77221 */ /* 0x000fe20000010000 */
[----:B------:R-:W4:Y:S01]  /*7df0*/  MUFU.EX2 R6, R3 ;  /* 0x0000000300067308 */ /* 0x000f220000000800 */
[--C-:B------:R-:W-:Y:S01]  /*7e00*/  FFMA.FTZ R180, R152, UR10, -R178.reuse ;  /* 0x0000000a98b47c23 */ /* 0x100fe200080108b2 */
[--C-:B------:R-:W-:Y:S01]  /*7e10*/  FFMA.FTZ R181, R154, UR10, -R178.reuse ;  /* 0x0000000a9ab57c23 */ /* 0x100fe200080108b2 */
[----:B--2---:R-:W-:Y:S01]  /*7e20*/  FADD.FTZ R152, R166, R183 ;  /* 0x000000b7a6987221 */ /* 0x004fe20000010000 */
[--C-:B------:R-:W-:Y:S01]  /*7e30*/  FFMA.FTZ R183, R156, UR10, -R178.reuse ;  /* 0x0000000a9cb77c23 */ /* 0x100fe200080108b2 */
[----:B------:R-:W-:Y:S01]  /*7e40*/  FFMA.FTZ R157, R157, UR10, -R178 ;  /* 0x0000000a9d9d7c23 */ /* 0x000fe200080108b2 */
[----:B------:R-:W-:Y:S01]  /*7e50*/  F2FP.F16.F32.PACK_AB R154, R160, R177 ;  /* 0x000000b1a09a723e */ /* 0x000fe200000000ff */
[----:B0-----:R-:W-:Y:S01]  /*7e60*/  FADD.FTZ R193, R167, R152 ;  /* 0x00000098a7c17221 */ /* 0x001fe20000010000 */
[----:B------:R4:W0:Y:S01]  /*7e70*/  MUFU.EX2 R155, R13 ;  /* 0x0000000d009b7308 */ /* 0x0008220000000800 */
[----:B------:R-:W-:Y:S01]  /*7e80*/  F2FP.F16.F32.PACK_AB R152, R179, R10 ;  /* 0x0000000ab398723e */ /* 0x000fe200000000ff */
[--C-:B------:R-:W-:Y:S01]  /*7e90*/  FFMA.FTZ R174, R174, UR10, -R178.reuse ;  /* 0x0000000aaeae7c23 */ /* 0x100fe200080108b2 */
[----:B------:R-:W-:Y:S01]  /*7ea0*/  FADD.FTZ R193, R176, R193 ;  /* 0x000000c1b0c17221 */ /* 0x000fe20000010000 */
[----:B------:R-:W-:Y:S01]  /*7eb0*/  F2FP.F16.F32.PACK_AB R160, R166, R165 ;  /* 0x000000a5a6a0723e */ /* 0x000fe200000000ff */
[----:B------:R-:W-:Y:S01]  /*7ec0*/  FFMA.FTZ R159, R159, UR10, -R178 ;  /* 0x0000000a9f9f7c23 */ /* 0x000fe200080108b2 */
[-C--:B------:R-:W-:Y:S01]  /*7ed0*/  FMUL.FTZ R32, R32, R5.reuse ;  /* 0x0000000520207220 */ /* 0x080fe20000410000 */
[----:B---3--:R-:W-:Y:S01]  /*7ee0*/  FADD.FTZ R156, R170, R193 ;  /* 0x000000c1aa9c7221 */ /* 0x008fe20000010000 */
[----:B------:R-:W2:Y:S01]  /*7ef0*/  MUFU.EX2 R171, R171 ;  /* 0x000000ab00ab7308 */ /* 0x000ea20000000800 */
[----:B----4-:R-:W-:Y:S01]  /*7f00*/  FFMA.FTZ R13, R6, R4, R11 ;  /* 0x00000004060d7223 */ /* 0x010fe2000001000b */
[----:B------:R3:W-:Y:S01]  /*7f10*/  @!P0 STS [R175+0x28820], R6 ;  /* 0x02882006af008388 */ /* 0x0007e20000000800 */
[-C--:B------:R-:W-:Y:S01]  /*7f20*/  FMUL.FTZ R33, R33, R5.reuse ;  /* 0x0000000521217220 */ /* 0x080fe20000410000 */
[-C--:B------:R-:W-:Y:S01]  /*7f30*/  FMUL.FTZ R36, R36, R5.reuse ;  /* 0x0000000524247220 */ /* 0x080fe20000410000 */
[----:B------:R-:W-:Y:S01]  /*7f40*/  FADD.FTZ R4, R12, R13 ;  /* 0x0000000d0c047221 */ /* 0x000fe20000010000 */
[-C--:B------:R-:W-:Y:S01]  /*7f50*/  FMUL.FTZ R37, R37, R5.reuse ;  /* 0x0000000525257220 */ /* 0x080fe20000410000 */
[-C--:B------:R-:W-:Y:S01]  /*7f60*/  FMUL.FTZ R40, R40, R5.reuse ;  /* 0x0000000528287220 */ /* 0x080fe20000410000 */
[----:B------:R-:W4:Y:S01]  /*7f70*/  MUFU.EX2 R14, R14 ;  /* 0x0000000e000e7308 */ /* 0x000f220000000800 */
        /* <DEDUP_REMOVED lines=10> */
[----:B------:R-:W-:Y:S01]  /*8020*/  FMUL.FTZ R53, R53, R5 ;  /* 0x0000000535357220 */ /* 0x000fe20000410000 */
[----:B------:R-:W-:Y:S01]  /*8030*/  F2FP.F16.F32.PACK_AB R156, R162, R161 ;  /* 0x000000a1a29c723e */ /* 0x000fe200000000ff */
[----:B------:R-:W-:Y:S01]  /*8040*/  FMUL.FTZ R56, R56, R5 ;  /* 0x0000000538387220 */ /* 0x000fe20000410000 */
[----:B------:R-:W-:Y:S01]  /*8050*/  F2FP.F16.F32.PACK_AB R162, R176, R167 ;  /* 0x000000a7b0a2723e */ /* 0x000fe200000000ff */
[----:B------:R-:W-:Y:S01]  /*8060*/  FMUL.FTZ R57, R57, R5 ;  /* 0x0000000539397220 */ /* 0x000fe20000410000 */
[----:B------:R-:W2:Y:S01]  /*8070*/  MUFU.EX2 R15, R15 ;  /* 0x0000000f000f7308 */ /* 0x000ea20000000800 */
[C---:B----4-:R-:W-:Y:S01]  /*8080*/  FADD.FTZ R170, R14.reuse, R13 ;  /* 0x0000000d0eaa7221 */ /* 0x050fe20000010000 */
[----:B------:R-:W-:Y:S01]  /*8090*/  F2FP.F16.F32.PACK_AB R155, R14, R155 ;  /* 0x0000009b0e9b723e */ /* 0x000fe200000000ff */
[-C--:B------:R-:W-:Y:S01]  /*80a0*/  FMUL.FTZ R60, R60, R5.reuse ;  /* 0x000000053c3c7220 */ /* 0x080fe20000410000 */
[-C--:B------:R-:W-:Y:S01]  /*80b0*/  FMUL.FTZ R61, R61, R5.reuse ;  /* 0x000000053d3d7220 */ /* 0x080fe20000410000 */
[-C--:B------:R-:W-:Y:S01]  /*80c0*/  FMUL.FTZ R64, R64, R5.reuse ;  /* 0x0000000540407220 */ /* 0x080fe20000410000 */
        /* <DEDUP_REMOVED lines=19> */
[----:B----4-:R-:W-:Y:S01]  /*8200*/  FADD.FTZ R3, R173, R10 ;  /* 0x0000000aad037221 */ /* 0x010fe20000010000 */
[-C--:B------:R-:W-:Y:S01]  /*8210*/  FMUL.FTZ R93, R93, R5.reuse ;  /* 0x000000055d5d7220 */ /* 0x080fe20000410000 */
        /* <DEDUP_REMOVED lines=22> */
[----:B----4-:R-:W-:Y:S01]  /*8380*/  FADD.FTZ R170, R180, R13 ;  /* 0x0000000db4aa7221 */ /* 0x010fe20000010000 */
[----:B0-----:R-:W-:Y:S01]  /*8390*/  F2FP.F16.F32.PACK_AB R153, R12, R11 ;  /* 0x0000000b0c99723e */ /* 0x001fe200000000ff */
[----:B------:R-:W-:Y:S01]  /*83a0*/  BAR.SYNC.DEFER_BLOCKING 0xf, 0x100 ;  /* 0x03c4000000007b1d */ /* 0x000fe20000010000 */
[-C--:B------:R-:W-:Y:S01]  /*83b0*/  FMUL.FTZ R129, R129, R5.reuse ;  /* 0x0000000581817220 */ /* 0x080fe20000410000 */
[-C--:B------:R-:W-:Y:S01]  /*83c0*/  FMUL.FTZ R132, R132, R5.reuse ;  /* 0x0000000584847220 */ /* 0x080fe20000410000 */
[-C--:B------:R-:W-:Y:S01]  /*83d0*/  FMUL.FTZ R133, R133, R5.reuse ;  /* 0x0000000585857220 */ /* 0x080fe20000410000 */
[-C--:B------:R-:W-:Y:S01]  /*83e0*/  FMUL.FTZ R136, R136, R5.reuse ;  /* 0x0000000588887220 */ /* 0x080fe20000410000 */
[-C--:B------:R-:W-:Y:S01]  /*83f0*/  FMUL.FTZ R137, R137, R5.reuse ;  /* 0x0000000589897220 */ /* 0x080fe20000410000 */
[----:B------:R-:W0:Y:S01]  /*8400*/  MUFU.EX2 R163, R182 ;  /* 0x000000b600a37308 */ /* 0x000e220000000800 */
[----:B-----5:R-:W-:Y:S01]  /*8410*/  FADD.FTZ R13, R161, R170 ;  /* 0x000000aaa10d7221 */ /* 0x020fe20000010000 */
[-C--:B------:R-:W-:Y:S01]  /*8420*/  FMUL.FTZ R140, R140, R5.reuse ;  /* 0x000000058c8c7220 */ /* 0x080fe20000410000 */
[-C--:B------:R-:W-:Y:S01]  /*8430*/  FMUL.FTZ R141, R141, R5.reuse ;  /* 0x000000058d8d7220 */ /* 0x080fe20000410000 */
[-C--:B------:R-:W-:Y:S01]  /*8440*/  FMUL.FTZ R144, R144, R5.reuse ;  /* 0x0000000590907220 */ /* 0x080fe20000410000 */
[-C--:B------:R-:W-:Y:S01]  /*8450*/  FMUL.FTZ R145, R145, R5.reuse ;  /* 0x0000000591917220 */ /* 0x080fe20000410000 */
[-C--:B------:R-:W-:Y:S01]  /*8460*/  FMUL.FTZ R148, R148, R5.reuse ;  /* 0x0000000594947220 */ /* 0x080fe20000410000 */
[----:B------:R-:W-:Y:S01]  /*8470*/  FMUL.FTZ R149, R149, R5 ;  /* 0x0000000595957220 */ /* 0x000fe20000410000 */
[----:B------:R-:W4:Y:S01]  /*8480*/  MUFU.EX2 R4, R183 ;  /* 0x000000b700047308 */ /* 0x000f220000000800 */
[C---:B--2---:R-:W-:Y:S01]  /*8490*/  FADD.FTZ R170, R10.reuse, R13 ;  /* 0x0000000d0aaa7221 */ /* 0x044fe20000010000 */
[----:B------:R-:W-:Y:S01]  /*84a0*/  F2FP.F16.F32.PACK_AB R161, R10, R161 ;  /* 0x000000a10aa1723e */ /* 0x000fe200000000ff */
[----:B------:R-:W-:Y:S01]  /*84b0*/  FMUL.FTZ R26, R26, R6 ;  /* 0x000000061a1a7220 */ /* 0x000fe20000410000 */
[----:B------:R-:W-:Y:S01]  /*84c0*/  F2FP.F16.F32.PACK_AB R166, R173, R172 ;  /* 0x000000acada6723e */ /* 0x000fe200000000ff */
[-C--:B------:R-:W-:Y:S01]  /*84d0*/  FMUL.FTZ R27, R27, R6.reuse ;  /* 0x000000061b1b7220 */ /* 0x080fe20000410000 */
[-C--:B------:R-:W-:Y:S01]  /*84e0*/  FMUL.FTZ R30, R30, R6.reuse ;  /* 0x000000061e1e7220 */ /* 0x080fe20000410000 */
[-C--:B------:R-:W-:Y:S01]  /*84f0*/  FMUL.FTZ R31, R31, R6.reuse ;  /* 0x000000061f1f7220 */ /* 0x080fe20000410000 */
[----:B------:R2:W5:Y:S01]  /*8500*/  MUFU.EX2 R165, R157 ;  /* 0x0000009d00a57308 */ /* 0x0005620000000800 */
[----:B0-----:R-:W-:Y:S01]  /*8510*/  FADD.FTZ R13, R163, R170 ;  /* 0x000000aaa30d7221 */ /* 0x001fe20000010000 */
[----:B------:R3:W-:Y:S01]  /*8520*/  STSM.16.M88.4 [R18+0x26800], R152 ;  /* 0x0268009812007844 */ /* 0x0007e20000000200 */
[-C--:B------:R-:W-:Y:S01]  /*8530*/  FMUL.FTZ R34, R34, R6.reuse ;  /* 0x0000000622227220 */ /* 0x080fe20000410000 */
[-C--:B------:R-:W-:Y:S01]  /*8540*/  FMUL.FTZ R35, R35, R6.reuse ;  /* 0x0000000623237220 */ /* 0x080fe20000410000 */
[-C--:B------:R-:W-:Y:S01]  /*8550*/  FMUL.FTZ R38, R38, R6.reuse ;  /* 0x0000000626267220 */ /* 0x080fe20000410000 */
[-C--:B------:R-:W-:Y:S01]  /*8560*/  FMUL.FTZ R39, R39, R6.reuse ;  /* 0x0000000627277220 */ /* 0x080fe20000410000 */
[-C--:B------:R-:W-:Y:S01]  /*8570*/  FMUL.FTZ R42, R42, R6.reuse ;  /* 0x000000062a2a7220 */ /* 0x080fe20000410000 */
[----:B------:R-:W0:Y:S01]  /*8580*/  MUFU.EX2 R192, R192 ;  /* 0x000000c000c07308 */ /* 0x000e220000000800 */
[----:B----4-:R-:W-:Y:S01]  /*8590*/  FADD.FTZ R170, R4, R13 ;  /* 0x0000000d04aa7221 */ /* 0x010fe20000010000 */
[----:B--2---:R-:W-:Y:S01]  /*85a0*/  F2FP.F16.F32.PACK_AB R157, R20, R15 ;  /* 0x0000000f149d723e */ /* 0x004fe200000000ff */
[-C--:B------:R-:W-:Y:S01]  /*85b0*/  FMUL.FTZ R43, R43, R6.reuse ;  /* 0x000000062b2b7220 */ /* 0x080fe20000410000 */
[----:B------:R-:W-:Y:S01]  /*85c0*/  F2FP.F16.F32.PACK_AB R163, R4, R163 ;  /* 0x000000a304a3723e */ /* 0x000fe200000000ff */
[-C--:B------:R-:W-:Y:S01]  /*85d0*/  FMUL.FTZ R46, R46, R6.reuse ;  /* 0x000000062e2e7220 */ /* 0x080fe20000410000 */
[-C--:B------:R-:W-:Y:S01]  /*85e0*/  FMUL.FTZ R47, R47, R6.reuse ;  /* 0x000000062f2f7220 */ /* 0x080fe20000410000 */
[-C--:B------:R-:W-:Y:S01]  /*85f0*/  FMUL.FTZ R50, R50, R6.reuse ;  /* 0x0000000632327220 */ /* 0x080fe20000410000 */
[----:B------:R2:W1:Y:S01]  /*8600*/  MUFU.EX2 R167, R159 ;  /* 0x0000009f00a77308 */ /* 0x0004620000000800 */
[----:B-----5:R-:W-:Y:S01]  /*8610*/  FADD.FTZ R13, R165, R170 ;  /* 0x000000aaa50d7221 */ /* 0x020fe20000010000 */
        /* <DEDUP_REMOVED lines=8> */
[----:B--2---:R-:W-:Y:S01]  /*86a0*/  F2FP.F16.F32.PACK_AB R159, R180, R21 ;  /* 0x00000015b49f723e */ /* 0x004fe200000000ff */
[-C--:B------:R-:W-:Y:S01]  /*86b0*/  FMUL.FTZ R63, R63, R6.reuse ;  /* 0x000000063f3f7220 */ /* 0x080fe20000410000 */
[----:B------:R-:W-:Y:S01]  /*86c0*/  F2FP.F16.F32.PACK_AB R165, R192, R165 ;  /* 0x000000a5c0a5723e */ /* 0x000fe200000000ff */
[-C--:B------:R-:W-:Y:S01]  /*86d0*/  FMUL.FTZ R66, R66, R6.reuse ;  /* 0x0000000642427220 */ /* 0x080fe20000410000 */
[-C--:B------:R-:W-:Y:S01]  /*86e0*/  FMUL.FTZ R67, R67, R6.reuse ;  /* 0x0000000643437220 */ /* 0x080fe20000410000 */
[----:B------:R3:W-:Y:S01]  /*86f0*/  STSM.16.M88.4 [R23], R156 ;  /* 0x0000009c17007844 */ /* 0x0007e20000000200 */
[-C--:B------:R-:W-:Y:S01]  /*8700*/  FMUL.FTZ R70, R70, R6.reuse ;  /* 0x0000000646467220 */ /* 0x080fe20000410000 */
[----:B-1----:R-:W-:Y:S01]  /*8710*/  FADD.FTZ R5, R167, R12 ;  /* 0x0000000ca7057221 */ /* 0x002fe20000010000 */
[-C--:B------:R-:W-:Y:S01]  /*8720*/  FMUL.FTZ R71, R71, R6.reuse ;  /* 0x0000000647477220 */ /* 0x080fe20000410000 */
[----:B------:R3:W-:Y:S01]  /*8730*/  STSM.16.M88.4 [R19], R160 ;  /* 0x000000a013007844 */ /* 0x0007e20000000200 */
[-C--:B------:R-:W-:Y:S01]  /*8740*/  FMUL.FTZ R74, R74, R6.reuse ;  /* 0x000000064a4a7220 */ /* 0x080fe20000410000 */
[-C--:B------:R-:W-:Y:S01]  /*8750*/  FMUL.FTZ R75, R75, R6.reuse ;  /* 0x000000064b4b7220 */ /* 0x080fe20000410000 */
[-C--:B------:R-:W-:Y:S01]  /*8760*/  FMUL.FTZ R78, R78, R6.reuse ;  /* 0x000000064e4e7220 */ /* 0x080fe20000410000 */
[-C--:B------:R-:W-:Y:S01]  /*8770*/  FMUL.FTZ R79, R79, R6.reuse ;  /* 0x000000064f4f7220 */ /* 0x080fe20000410000 */
[-C--:B------:R-:W-:Y:S01]  /*8780*/  FMUL.FTZ R82, R82, R6.reuse ;  /* 0x0000000652527220 */ /* 0x080fe20000410000 */
[C---:B----4-:R-:W-:Y:S01]  /*8790*/  F2FP.F16.F32.PACK_AB R167, R174.reuse, R167 ;  /* 0x000000a7aea7723e */ /* 0x050fe200000000ff */
[----:B------:R-:W-:Y:S01]  /*87a0*/  FADD.FTZ R4, R174, R5 ;  /* 0x00000005ae047221 */ /* 0x000fe20000010000 */
[-C--:B------:R-:W-:Y:S01]  /*87b0*/  FMUL.FTZ R83, R83, R6.reuse ;  /* 0x0000000653537220 */ /* 0x080fe20000410000 */
[-C--:B------:R-:W-:Y:S01]  /*87c0*/  FMUL.FTZ R86, R86, R6.reuse ;  /* 0x0000000656567220 */ /* 0x080fe20000410000 */
[-C--:B------:R-:W-:Y:S01]  /*87d0*/  FMUL.FTZ R87, R87, R6.reuse ;  /* 0x0000000657577220 */ /* 0x080fe20000410000 */
[----:B------:R3:W-:Y:S01]  /*87e0*/  STSM.16.M88.4 [R22], R164 ;  /* 0x000000a416007844 */ /* 0x0007e20000000200 */
        /* <DEDUP_REMOVED lines=32> */
[----:B---3--:R-:W-:Y:S06]  /*89f0*/  @!P3 BRA `(.L_x_4985) ;  /* 0x000000000004b947 */ /* 0x008fec0003800000 */
[----:B------:R-:W-:Y:S01]  /*8a00*/  BPT.TRAP 0x1 ;  /* 0x000000040000795c */ /* 0x000fe20000300000 */
.L_x_4985:
[----:B------:R0:W1:Y:S01]  /*8a10*/  SYNCS.PHASECHK.TRANS64.TRYWAIT P0, [UR28+0x28c50], R7 ;  /* 0x028c5007ff0075a7 */ /* 0x000062000800015c */
[----:B------:R-:W-:Y:S05]  /*8a20*/  @!P3 BRA `(.L_x_4986) ;  /* 0x000000000004b947 */ /* 0x000fea0003800000 */
[----:B------:R-:W-:Y:S01]  /*8a30*/  BPT.TRAP 0x1 ;  /* 0x000000040000795c */ /* 0x000fe20000300000 */
.L_x_4986:
[----:B-1----:R-:W-:Y:S05]  /*8a40*/  @P0 BRA `(.L_x_4987) ;  /* 0x0000000000080947 */ /* 0x002fea0003800000 */
[----:B------:R-:W1:Y:S02]  /*8a50*/  SYNCS.PHASECHK.TRANS64.TRYWAIT P0, [UR28+0x28c50], R7 ;  /* 0x028c5007ff0075a7 */ /* 0x000e64000800015c */
[----:B-1----:R-:W-:Y:S05]  /*8a60*/  @!P0 BRA `(.L_x_4988) ;  /* 0x000000d800708947 */ /* 0x002fea0003800000 */
.L_x_4987:
[----:B------:R-:W-:Y:S01]  /*8a70*/  ULEA UR15, UR24, UR48, 0xc ;  /* 0x00000030180f7291 */ /* 0x000fe2000f8e603f */
[----:B------:R-:W-:Y:S01]  /*8a80*/  WARPGROUP.ARRIVE ;  /* 0x00000000000079c5 */ /* 0x000fe20000000000 */
[----:B------:R-:W-:Y:S01]  /*8a90*/  UMOV UR7, 0x40000040 ;  /* 0x4000004000077882 */ /* 0x000fe20000000000 */
[----:B------:R-:W-:Y:S01]  /*8aa0*/  ISETP.LT.AND P0, PT, R8, UR50, PT ;  /* 0x0000003208007c0c */ /* 0x000fe2000bf01270 */
[----:B-1----:R-:W-:Y:S01]  /*8ab0*/  @!P4 VIADD R168, R168, 0x28c60 ;  /* 0x00028c60a8a8c836 */ /* 0x002fe20000000000 */
[----:B------:R-:W-:Y:S01]  /*8ac0*/  UIADD3 UR50, UR50, -0x1, URZ ;  /* 0xffffffff32327890 */ /* 0x000fe2000fffe03f */
[----:B------:R-:W-:Y:S01]  /*8ad0*/  IMAD.MOV.U32 R6, RZ, RZ, R169 ;  /* 0x000000ffff067224 */ /* 0x000fe200078e00a9 */
[----:B------:R-:W-:Y:S01]  /*8ae0*/  UMOV UR6, UR15 ;  /* 0x0000000f00067c82 */ /* 0x000fe20008000000 */
[----:B------:R-:W-:Y:S01]  /*8af0*/  UMOV UR36, UR24 ;  /* 0x0000001800247c82 */ /* 0x000fe20008000000 */
[----:B------:R-:W-:Y:S01]  /*8b00*/  HGMMA.64x256x16.F32 R24, R152, gdesc[UR4].tnspB, R24, gsb0 ;  /* 0x43e0000498187df0 */ /* 0x000fe20008000818 */
[----:B------:R-:W-:Y:S01]  /*8b10*/  UIADD3 UR6, UR15, 0x80, URZ ;  /* 0x000000800f067890 */ /* 0x000fe2000fffe03f */
[----:B------:R-:W-:Y:S01]  /*8b20*/  @!P4 PRMT R168, RZ, 0x654, R168 ;  /* 0x00000654ffa8c816 */ /* 0x000fe200000000a8 */
[----:B------:R-:W-:Y:S01]  /*8b30*/  UMOV UR7, 0x40000040 ;  /* 0x4000004000077882 */ /* 0x000fe20000000000 */
[----:B------:R-:W-:Y:S01]  /*8b40*/  IMAD.MOV.U32 R5, RZ, RZ, R9 ;  /* 0x000000ffff057224 */ /* 0x000fe200078e0009 */
[----:B------:R-:W-:-:S02]  /*8b50*/  WARPGROUP.DEPBAR.LE gsb0, 0x0 ;  /* 0x00008000000079c5 */ /* 0x000fc40000010000 */
        /* <DEDUP_REMOVED lines=26> */
[----:B------:R-:W-:Y:S01]  /*8d00*/  IMAD.MOV.U32 R6, RZ, RZ, R169 ;  /* 0x000000ffff067224 */ /* 0x000fe200078e00a9 */
[----:B------:R-:W-:Y:S01]  /*8d10*/  UMOV UR36, UR24 ;  /* 0x0000001800247c82 */ /* 0x000fe20008000000 */
[----:B------:R-:W-:-:S07]  /*8d20*/  IMAD.MOV.U32 R5, RZ, RZ, R9 ;  /* 0x000000ffff057224 */ /* 0x000fce00078e0009 */
.L_x_4972:
[----:B0-----:R-:W0:Y:S01]  /*8d30*/  LDC R7, c[0x0][0x448] ;  /* 0x00011200ff077b82 */ /* 0x001e220000000800 */
[----:B------:R-:W-:Y:S02]  /*8d40*/  UIADD3 UR6, UR40, 0x3f, URZ ;  /* 0x0000003f28067890 */ /* 0x000fe4000fffe03f */
[----:B------:R-:W-:-:S04]  /*8d50*/  UIADD3 UR14, -UR14, 0x1, URZ ;  /* 0x000000010e0e7890 */ /* 0x000fc8000fffe13f */
[----:B------:R-:W-:Y:S01]  /*8d60*/  UIMAD UR14, UR49, UR11, UR14 ;  /* 0x0000000b310e72a4 */ /* 0x000fe2000f8e020e */
[----:B------:R-:W2:Y:S01]  /*8d70*/  LDC R12, c[0x0][0x9e4] ;  /* 0x00027900ff0c7b82 */ /* 0x000ea20000000800 */
[----:B0-----:R-:W-:Y:S02]  /*8d80*/  ISETP.NE.AND P5, PT, R7, 0x1, PT ;  /* 0x000000010700780c */ /* 0x001fe40003fa5270 */
[----:B--2---:R-:W-:-:S11]  /*8d90*/  ISETP.GE.AND P6, PT, R12, 0x1, PT ;  /* 0x000000010c00780c */ /* 0x004fd60003fc6270 */
[----:B------:R-:W0:Y:S08]  /*8da0*/  @P5 LDC R7, c[0x0][0x44c] ;  /* 0x00011300ff075b82 */ /* 0x000e300000000800 */
[----:B------:R-:W2:Y:S01]  /*8db0*/  @P5 LDC R9, c[0x0][0x450] ;  /* 0x00011400ff095b82 */ /* 0x000ea20000000800 */
[----:B0-----:R-:W-:-:S04]  /*8dc0*/  @P5 IMAD.HI.U32 R8, R7, UR6, RZ ;  /* 0x0000000607085c27 */ /* 0x001fc8000f8e00ff */
[----:B------:R-:W-:Y:S01]  /*8dd0*/  IMAD.U32 R7, RZ, RZ, UR6 ;  /* 0x00000006ff077e24 */ /* 0x000fe2000f8e00ff */
[----:B------:R-:W-:Y:S01]  /*8de0*/  ULDC UR6, c[0x0][0x9dc] ;  /* 0x0002770000067ab9 */ /* 0x000fe20000000800 */
[----:B--2---:R-:W-:-:S05]  /*8df0*/  @P5 SHF.R.U32.HI R7, RZ, R9, R8 ;  /* 0x00000009ff075219 */ /* 0x004fca0000011608 */
[----:B------:R-:W-:-:S04]  /*8e00*/  VIADD R7, R7, UR14 ;  /* 0x0000000e07077c36 */ /* 0x000fc80008000000 */
        /* <DEDUP_REMOVED lines=11> */
.L_x_4991:
[----:B------:R-:W-:-:S13]  /*8ec0*/  ISETP.NE.AND P0, PT, R12, 0x1, PT ;  /* 0x000000010c00780c */ /* 0x000fda0003f05270 */
[----:B------:R-:W0:Y:S02]  /*8ed0*/  @P0 LDC.64 R10, c[0x0][0x9e8] ;  /* 0x00027a00ff0a0b82 */ /* 0x000e240000000a00 */
[----:B0-----:R-:W-:-:S05]  /*8ee0*/  @P0 IMAD.HI.U32 R10, R7, R10, RZ ;  /* 0x0000000a070a0227 */ /* 0x001fca00078e00ff */
[----:B------:R-:W-:-:S07]  /*8ef0*/  @P0 SHF.R.U32.HI R7, RZ, R11, R10 ;  /* 0x0000000bff070219 */ /* 0x000fce000001160a */
.L_x_4992:
[----:B------:R-:W-:-:S05]  /*8f00*/  IMAD R7, R7, R12, RZ ;  /* 0x0000000c07077224 */ /* 0x000fca00078e02ff */
[----:B------:R-:W-:-:S07]  /*8f10*/  VIMNMX R8, R8, R7, !PT ;  /* 0x0000000708087248 */ /* 0x000fce0007fe0100 */
.L_x_4990:
[----:B------:R-:W-:-:S05]  /*8f20*/  VIADD R8, R8, 0x3f ;  /* 0x0000003f08087836 */ /* 0x000fca0000000000 */
[----:B------:R-:W-:-:S04]  /*8f30*/  SHF.R.S32.HI R7, RZ, 0x1f, R8 ;  /* 0x0000001fff077819 */ /* 0x000fc80000011408 */
[----:B------:R-:W-:-:S04]  /*8f40*/  LEA.HI R7, R7, R8, RZ, 0x6 ;  /* 0x0000000807077211 */ /* 0x000fc800078f30ff */
[----:B------:R-:W-:-:S04]  /*8f50*/  SHF.R.S32.HI R7, RZ, 0x6, R7 ;  /* 0x00000006ff077819 */ /* 0x000fc80000011407 */
[----:B------:R-:W-:-:S04]  /*8f60*/  VIMNMX R7, R186, R7, !PT ;  /* 0x00000007ba077248 */ /* 0x000fc80007fe0100 */
[----:B------:R-:W-:-:S13]  /*8f70*/  ISETP.LE.AND P0, PT, R7, UR50, PT ;  /* 0x0000003207007c0c */ /* 0x000fda000bf03270 */
[----:B------:R-:W-:Y:S05]  /*8f80*/  @!P0 BRA `(.L_x_4993) ;  /* 0x0000001c003c8947 */ /* 0x000fea0003800000 */
[----:B------:R-:W-:Y:S01]  /*8f90*/  IMAD.MOV.U32 R9, RZ, RZ, R6 ;  /* 0x000000ffff097224 */ /* 0x000fe200078e0006 */
[----:B------:R-:W-:Y:S01]  /*8fa0*/  UMOV UR23, UR36 ;  /* 0x0000002400177c82 */ /* 0x000fe20008000000 */
[----:B------:R-:W-:Y:S01]  /*8fb0*/  IMAD.MOV.U32 R14, RZ, RZ, R5 ;  /* 0x000000ffff0e7224 */ /* 0x000fe200078e0005 */
[----:B------:R-:W-:Y:S01]  /*8fc0*/  ULDC UR24, c[0x0][0x9d8] ;  /* 0x0002760000187ab9 */ /* 0x000fe20000000800 */
[----:B------:R-:W-:-:S05]  /*8fd0*/  ULDC UR22, c[0x0][0x988] ;  /* 0x0002620000167ab9 */ /* 0x000fca0000000800 */
.L_x_5002:
[----:B------:R-:W-:Y:S01]  /*8fe0*/  UIADD3 UR36, UR23, 0x1, URZ ;  /* 0x0000000117247890 */ /* 0x000fe2000fffe03f */
[----:B------:R-:W-:Y:S01]  /*8ff0*/  IMAD.U32 R6, RZ, RZ, UR50 ;  /* 0x00000032ff067e24 */ /* 0x000fe2000f8e00ff */
[----:B------:R-:W-:Y:S02]  /*9000*/  UIADD3 UR21, UR50, -0x1, URZ ;  /* 0xffffffff32157890 */ /* 0x000fe4000fffe03f */
[----:B------:R-:W-:Y:S02]  /*9010*/  UISETP.NE.AND UP0, UPT, UR36, 0x2, UPT ;  /* 0x000000022400788c */ /* 0x000fe4000bf05270 */
[----:B------:R-:W-:Y:S02]  /*9020*/  ISETP.GT.AND P0, PT, R6, R7, PT ;  /* 0x000000070600720c */ /* 0x000fe40003f04270 */
[----:B------:R-:W-:Y:S02]  /*9030*/  USEL UR6, URZ, 0x1, UP0 ;  /* 0x000000013f067887 */ /* 0x000fe40008000000 */
[----:B------:R-:W-:-:S02]  /*9040*/  USEL UR36, UR36, URZ, UP0 ;  /* 0x0000003f24247287 */ /* 0x000fc40008000000 */
[----:B------:R-:W-:Y:S01]  /*9050*/  ULOP3.LUT UR37, UR37, UR6, URZ, 0x3c, !UPT ;  /* 0x0000000625257292 */ /* 0x000fe2000f8e3c3f */
[----:B------:R-:W-:Y:S01]  /*9060*/  UMOV UR50, UR21 ;  /* 0x0000001500327c82 */ /* 0x000fe20008000000 */
[----:B0123--:R-:W-:Y:S10]  /*9070*/  @!P3 BRA `(.L_x_4994) ;  /* 0x000000000004b947 */ /* 0x00fff40003800000 */
[----:B------:R-:W-:Y:S01]  /*9080*/  BPT.TRAP 0x1 ;  /* 0x000000040000795c */ /* 0x000fe20000300000 */
.L_x_4994:
[----:B------:R-:W-:Y:S01]  /*9090*/  ULEA UR25, UR36, UR43, 0x3 ;  /* 0x0000002b24197291 */ /* 0x000fe2000f8e183f */
[----:B------:R-:W-:-:S05]  /*90a0*/  IMAD.U32 R8, RZ, RZ, UR37 ;  /* 0x00000025ff087e24 */ /* 0x000fca000f8e00ff */
[----:B------:R-:W-:-:S04]  /*90b0*/  SHF.L.U32 R8, R8, 0x1f, RZ ;  /* 0x0000001f08087819 */ /* 0x000fc800000006ff */
[----:B------:R0:W2:Y:S01]  /*90c0*/  SYNCS.PHASECHK.TRANS64.TRYWAIT P1, [UR25+0x28c30], R8 ;  /* 0x028c3008ff0075a7 */ /* 0x0000a20008020159 */
[----:B------:R-:W-:Y:S05]  /*90d0*/  @!P3 BRA `(.L_x_4995) ;  /* 0x000000000004b947 */ /* 0x000fea0003800000 */
[----:B------:R-:W-:Y:S01]  /*90e0*/  BPT.TRAP 0x1 ;  /* 0x000000040000795c */ /* 0x000fe20000300000 */
.L_x_4995:
[----:B--2---:R-:W-:Y:S05]  /*90f0*/  @P1 BRA `(.L_x_4996) ;  /* 0x0000000000081947 */ /* 0x004fea0003800000 */
[----:B------:R-:W2:Y:S02]  /*9100*/  SYNCS.PHASECHK.TRANS64.TRYWAIT P1, [UR25+0x28c30], R8 ;  /* 0x028c3008ff0075a7 */ /* 0x000ea40008020159 */
[----:B--2---:R-:W-:Y:S05]  /*9110*/  @!P1 BRA `(.L_x_4997) ;  /* 0x000000d000d89947 */ /* 0x004fea0003800000 */
.L_x_4996:
[----:B------:R-:W-:Y:S01]  /*9120*/  R2UR UR18, R0 ;  /* 0x00000000001272ca */ /* 0x000fe200000e0000 */
[----:B-1----:R-:W-:Y:S01]  /*9130*/  WARPGROUP.ARRIVE ;  /* 0x00000000000079c5 */ /* 0x002fe20000000000 */
[----:B------:R-:W-:Y:S01]  /*9140*/  UMOV UR19, 0x40000040 ;  /* 0x4000004000137882 */ /* 0x000fe20000000000 */
[----:B------:R-:W-:Y:S01]  /*9150*/  UMOV UR7, 0x40000040 ;  /* 0x4000004000077882 */ /* 0x000fe20000000000 */
[----:B------:R-:W-:Y:S01]  /*9160*/  UMOV UR11, 0x40000040 ;  /* 0x40000040000b7882 */ /* 0x000fe20000000000 */
[----:B------:R-:W-:-:S08]  /*9170*/  UMOV UR15, 0x40000040 ;  /* 0x40000040000f7882 */ /* 0x000fd00000000000 */
[----:B------:R-:W-:-:S04]  /*9180*/  ULEA UR18, UR36, UR18, 0x9 ;  /* 0x0000001224127291 */ /* 0x000fc8000f8e483f */
[----:B------:R-:W-:Y:S02]  /*9190*/  UIADD3 UR6, UR18, 0x2, URZ ;  /* 0x0000000212067890 */ /* 0x000fe4000fffe03f */
[----:B------:R-:W-:Y:S02]  /*91a0*/  UIADD3 UR10, UR18, 0x4, URZ ;  /* 0x00000004120a7890 */ /* 0x000fe4000fffe03f */
[----:B------:R-:W-:Y:S02]  /*91b0*/  UIADD3 UR14, UR18, 0x6, URZ ;  /* 0x00000006120e7890 */ /* 0x000fe4000fffe03f */
[----:B------:R-:W-:Y:S03]  /*91c0*/  HGMMA.64x64x16.F32 R152, gdesc[UR16], RZ, !UPT, gsb0 ;  /* 0x00e00000109879f0 */ /* 0x000fe6000c0008ff */
[----:B------:R-:W-:Y:S02]  /*91d0*/  WARPGROUP.DEPBAR.LE gsb0, 0x0 ;  /* 0x00008000000079c5 */ /* 0x000fe40000010000 */
[----:B------:R-:W-:-:S06]  /*91e0*/  WARPGROUP.ARRIVE ;  /* 0x00000000000079c5 */ /* 0x000fcc0000000000 */
[----:B------:R-:W-:Y:S03]  /*91f0*/  HGMMA.64x64x16.F32 R152, gdesc[UR4], R152, gsb0 ;  /* 0x00e00000049879f0 */ /* 0x000fe60008000898 */
[----:B------:R-:W-:Y:S02]  /*9200*/  WARPGROUP.DEPBAR.LE gsb0, 0x0 ;  /* 0x00008000000079c5 */ /* 0x000fe40000010000 */
[----:B------:R-:W-:-:S06]  /*9210*/  WARPGROUP.ARRIVE ;  /* 0x00000000000079c5 */ /* 0x000fcc0000000000 */
[----:B------:R-:W-:Y:S01]  /*9220*/  HGMMA.64x64x16.F32 R152, gdesc[UR8], R152, gsb0 ;  /* 0x00e00000089879f0 */ /* 0x000fe20008000898 */
[----:B------:R-:W-:Y:S02]  /*9230*/  UMOV UR10, UR22 ;  /* 0x00000016000a7c82 */ /* 0x000fe40008000000 */
        /* <DEDUP_REMOVED lines=35> */
[----:B-1----:R-:W-:-:S07]  /*9470*/  FMNMX.FTZ R5, R6, R5, !PT ;  /* 0x0000000506057209 */ /* 0x002fce0007810000 */
[----:B------:R-:W1:Y:S01]  /*9480*/  MUFU.TANH R152, R152 ;  /* 0x0000009800987308 */ /* 0x000e620000002400 */
[----:B---3--:R-:W-:-:S07]  /*9490*/  FMNMX.FTZ R156, R20, R5, !PT ;  /* 0x00000005149c7209 */ /* 0x008fce0007810000 */
[----:B------:R-:W3:Y:S01]  /*94a0*/  MUFU.TANH R154, R154 ;  /* 0x0000009a009a7308 */ /* 0x000ee20000002400 */
[----:B--2---:R-:W-:-:S07]  /*94b0*/  FMNMX.FTZ R5, R21, R156, !PT ;  /* 0x0000009c15057209 */ /* 0x004fce0007810000 */
        /* <DEDUP_REMOVED lines=17> */
[----:B--2---:R-:W-:Y:S01]  /*95d0*/  FMNMX.FTZ R162, R165, R156, !PT ;  /* 0x0000009ca5a27209 */ /* 0x004fe20007810000 */
[----:B------:R-:W-:Y:S01]  /*95e0*/  FMUL.FTZ R156, R163, UR24 ;  /* 0x00000018a39c7c20 */ /* 0x000fe20008410000 */
[----:B------:R-:W-:Y:S01]  /*95f0*/  FMUL.FTZ R163, R170, UR24 ;  /* 0x00000018aaa37c20 */ /* 0x000fe20008410000 */
[----:B------:R-:W-:-:S04]  /*9600*/  FMUL.FTZ R170, R174, UR24 ;  /* 0x00000018aeaa7c20 */ /* 0x000fc80008410000 */
[----:B------:R-:W2:Y:S01]  /*9610*/  MUFU.TANH R168, R168 ;  /* 0x000000a800a87308 */ /* 0x000ea20000002400 */
[----:B-1----:R-:W-:Y:S01]  /*9620*/  FMNMX.FTZ R5, R169, R162, !PT ;  /* 0x000000a2a9057209 */ /* 0x002fe20007810000 */
[----:B------:R-:W-:Y:S01]  /*9630*/  FMUL.FTZ R162, R167, UR24 ;  /* 0x00000018a7a27c20 */ /* 0x000fe20008410000 */
[----:B------:R-:W-:-:S05]  /*9640*/  FMUL.FTZ R167, R179, UR24 ;  /* 0x00000018b3a77c20 */ /* 0x000fca0008410000 */
[----:B------:R-:W1:Y:S01]  /*9650*/  MUFU.TANH R10, R10 ;  /* 0x0000000a000a7308 */ /* 0x000e620000002400 */
[----:B---3--:R-:W-:-:S07]  /*9660*/  FMNMX.FTZ R5, R172, R5, !PT ;  /* 0x00000005ac057209 */ /* 0x008fce0007810000 */
[----:B------:R-:W3:Y:S01]  /*9670*/  MUFU.TANH R11, R11 ;  /* 0x0000000b000b7308 */ /* 0x000ee20000002400 */
[----:B--2---:R-:W-:-:S05]  /*9680*/  FMNMX.FTZ R5, R168, R5, !PT ;  /* 0x00000005a8057209 */ /* 0x004fca0007810000 */
[----:B------:R-:W2:Y:S02]  /*9690*/  SHFL.BFLY PT, R176, R5, 0x2, 0x1f ;  /* 0x0c401f0005b07f89 */ /* 0x000ea400000e0000 */
[----:B------:R-:W4:Y:S01]  /*96a0*/  MUFU.TANH R12, R12 ;  /* 0x0000000c000c7308 */ /* 0x000f220000002400 */
[----:B-1----:R-:W-:-:S07]  /*96b0*/  FMNMX.FTZ R174, R10, R9, !PT ;  /* 0x000000090aae7209 */ /* 0x002fce0007810000 */
[----:B------:R-:W1:Y:S08]  /*96c0*/  MUFU.TANH R13, R13 ;  /* 0x0000000d000d7308 */ /* 0x000e700000002400 */
        /* <DEDUP_REMOVED lines=8> */
[----:B-1----:R-:W-:-:S04]  /*9750*/  FMNMX.FTZ R176, R13, R176, !PT ;  /* 0x000000b00db07209 */ /* 0x002fc80007810000 */
[----:B-----5:R-:W-:-:S03]  /*9760*/  FMNMX.FTZ R177, R153, R176, !PT ;  /* 0x000000b099b17209 */ /* 0x020fc60007810000 */
[----:B------:R-:W1:Y:S01]  /*9770*/  MUFU.TANH R162, R162 ;  /* 0x000000a200a27308 */ /* 0x000e620000002400 */
[----:B--2---:R-:W-:-:S07]  /*9780*/  FMNMX.FTZ R176, R156, R177, !PT ;  /* 0x000000b19cb07209 */ /* 0x004fce0007810000 */
[----:B------:R-:W2:Y:S01]  /*9790*/  MUFU.TANH R163, R163 ;  /* 0x000000a300a37308 */ /* 0x000ea20000002400 */
[----:B----4-:R-:W-:Y:S02]  /*97a0*/  FMNMX.FTZ R177, R159, R176, !PT ;  /* 0x000000b09fb17209 */ /* 0x010fe40007810000 */
[----:B---3--:R-:W-:-:S05]  /*97b0*/  FMNMX.FTZ R5, R180, R181, !PT ;  /* 0x000000b5b4057209 */ /* 0x008fca0007810000 */
[----:B------:R-:W3:Y:S01]  /*97c0*/  MUFU.TANH R166, R166 ;  /* 0x000000a600a67308 */ /* 0x000ee20000002400 */
[----:B-1----:R-:W-:Y:S01]  /*97d0*/  FMNMX.FTZ R176, R162, R177, !PT ;  /* 0x000000b1a2b07209 */ /* 0x002fe20007810000 */
[C---:B------:R-:W-:Y:S01]  /*97e0*/  FMUL.FTZ R179, R5.reuse, UR10 ;  /* 0x0000000a05b37c20 */ /* 0x040fe20008410000 */
[----:B------:R-:W-:-:S03]  /*97f0*/  FADD.FTZ R14, -R5, R14 ;  /* 0x0000000e050e7221 */ /* 0x000fc60000010100 */
[--C-:B------:R-:W-:Y:S01]  /*9800*/  FFMA.FTZ R178, R6, UR10, -R179.reuse ;  /* 0x0000000a06b27c23 */ /* 0x100fe200080108b3 */
[----:B------:R-:W-:Y:S01]  /*9810*/  FMUL.FTZ R14, R14, UR10 ;  /* 0x0000000a0e0e7c20 */ /* 0x000fe20008410000 */
[----:B------:R-:W1:Y:S01]  /*9820*/  MUFU.TANH R170, R170 ;  /* 0x000000aa00aa7308 */ /* 0x000e620000002400 */
        /* <DEDUP_REMOVED lines=16> */
[----:B-1----:R-:W-:Y:S01]  /*9930*/  FMNMX.FTZ R176, R170, R177, !PT ;  /* 0x000000b1aab07209 */ /* 0x002fe20007810000 */
[----:B------:R-:W-:-:S06]  /*9940*/  FFMA.FTZ R168, R168, UR10, -R179 ;  /* 0x0000000aa8a87c23 */ /* 0x000fcc00080108b3 */
[----:B------:R-:W1:Y:S01]  /*9950*/  MUFU.TANH R167, R167 ;  /* 0x000000a700a77308 */ /* 0x000e620000002400 */
[----:B--2---:R-:W-:-:S07]  /*9960*/  FMNMX.FTZ R6, R173, R176, !PT ;  /* 0x000000b0ad067209 */ /* 0x004fce0007810000 */
[----:B------:R-:W2:Y:S01]  /*9970*/  MUFU.TANH R174, R174 ;  /* 0x000000ae00ae7308 */ /* 0x000ea20000002400 */
[----:B---3--:R-:W-:-:S07]  /*9980*/  FMNMX.FTZ R6, R171, R6, !PT ;  /* 0x00000006ab067209 */ /* 0x008fce0007810000 */
[----:B------:R-:W3:Y:S01]  /*9990*/  MUFU.TANH R175, R175 ;  /* 0x000000af00af7308 */ /* 0x000ee20000002400 */
[----:B-1----:R-:W-:-:S07]  /*99a0*/  FMNMX.FTZ R177, R167, R6, !PT ;  /* 0x00000006a7b17209 */ /* 0x002fce0007810000 */
[----:B------:R1:W-:Y:S01]  /*99b0*/  MUFU.EX2 R176, R178 ;  /* 0x000000b200b07308 */ /* 0x0003e20000000800 */
[----:B--2---:R-:W-:Y:S01]  /*99c0*/  FMNMX.FTZ R6, R174, R177, !PT ;  /* 0x000000b1ae067209 */ /* 0x004fe20007810000 */
[----:B------:R-:W-:-:S06]  /*99d0*/  FFMA.FTZ R177, R152, UR10, -R179 ;  /* 0x0000000a98b17c23 */ /* 0x000fcc00080108b3 */
[----:B------:R-:W2:Y:S01]  /*99e0*/  MUFU.EX2 R14, R14 ;  /* 0x0000000e000e7308 */ /* 0x000ea20000000800 */
[----:B---3--:R-:W-:Y:S01]  /*99f0*/  FMNMX.FTZ R6, R175, R6, !PT ;  /* 0x00000006af067209 */ /* 0x008fe20007810000 */
[----:B-1----:R-:W-:-:S04]  /*9a00*/  FFMA.FTZ R178, R154, UR10, -R179 ;  /* 0x0000000a9ab27c23 */ /* 0x002fc800080108b3 */
[----:B------:R-:W1:Y:S02]  /*9a10*/  SHFL.BFLY PT, R181, R6, 0x2, 0x1f ;  /* 0x0c401f0006b57f89 */ /* 0x000e6400000e0000 */
        /* <DEDUP_REMOVED lines=15> */
[----:B-1----:R-:W-:Y:S01]  /*9b10*/  FMNMX.FTZ R181, R6, R181, !PT ;  /* 0x000000b506b57209 */ /* 0x002fe20007810000 */
        /* <DEDUP_REMOVED lines=39> */
[----:B------:R-:W-:Y:S01]  /*9d90*/  FFMA.FTZ R172, R153, UR10, -R154 ;  /* 0x0000000a99ac7c23 */ /* 0x000fe2000801089a */
[----:B------:R-:W-:-:S02]  /*9da0*/  IMAD.MOV R153, RZ, RZ, -R17 ;  /* 0x000000ffff997224 */ /* 0x000fc400078e0a11 */
[--C-:B------:R-:W-:Y:S01]  /*9db0*/  FFMA.FTZ R11, R11, UR10, -R154.reuse ;  /* 0x0000000a0b0b7c23 */ /* 0x100fe2000801089a */
[--C-:B------:R-:W-:Y:S01]  /*9dc0*/  FFMA.FTZ R181, R173, UR10, -R154.reuse ;  /* 0x0000000aadb57c23 */ /* 0x100fe2000801089a */
[----:B------:R-:W-:Y:S01]  /*9dd0*/  MUFU.EX2 R9, R9 ;  /* 0x0000000900097308 */ /* 0x000fe20000000800 */
[--C-:B------:R-:W-:Y:S01]  /*9de0*/  FFMA.FTZ R12, R12, UR10, -R154.reuse ;  /* 0x0000000a0c0c7c23 */ /* 0x100fe2000801089a */
[----:B------:R-:W-:Y:S01]  /*9df0*/  ISETP.NE.AND P1, PT, R2, R153, PT ;  /* 0x000000990200720c */ /* 0x000fe20003f25270 */
[----:B------:R-:W-:Y:S02]  /*9e00*/  IMAD.U32 R173, RZ, RZ, UR25 ;  /* 0x00000019ffad7e24 */ /* 0x000fe4000f8e00ff */
[--C-:B------:R-:W-:Y:S01]  /*9e10*/  FFMA.FTZ R13, R13, UR10, -R154.reuse ;  /* 0x0000000a0d0d7c23 */ /* 0x100fe2000801089a */
[----:B------:R-:W-:Y:S02]  /*9e20*/  IMAD.U32 R153, RZ, RZ, UR23 ;  /* 0x00000017ff997e24 */ /* 0x000fe4000f8e00ff */
[--C-:B------:R-:W-:Y:S01]  /*9e30*/  FFMA.FTZ R179, R156, UR10, -R154.reuse ;  /* 0x0000000a9cb37c23 */ /* 0x100fe2000801089a */
[----:B------:R-:W-:Y:S01]  /*9e40*/  @!P4 VIADD R152, R173, 0x28c40 ;  /* 0x00028c40ad98c836 */ /* 0x000fe20000000000 */
[----:B------:R-:W1:Y:S01]  /*9e50*/  MUFU.EX2 R10, R10 ;  /* 0x0000000a000a7308 */ /* 0x000e620000000800 */
[--C-:B------:R-:W-:Y:S01]  /*9e60*/  FFMA.FTZ R159, R159, UR10, -R154.reuse ;  /* 0x0000000a9f9f7c23 */ /* 0x100fe2000801089a */
[--C-:B------:R-:W-:Y:S01]  /*9e70*/  FFMA.FTZ R192, R162, UR10, -R154.reuse ;  /* 0x0000000aa2c07c23 */ /* 0x100fe2000801089a */
[----:B------:R-:W-:Y:S01]  /*9e80*/  FFMA.FTZ R163, R163, UR10, -R154 ;  /* 0x0000000aa3a37c23 */ /* 0x000fe2000801089a */
[----:B------:R-:W-:Y:S01]  /*9e90*/  @!P4 PRMT R152, RZ, 0x654, R152 ;  /* 0x00000654ff98c816 */ /* 0x000fe20000000098 */
[--C-:B------:R-:W-:Y:S01]  /*9ea0*/  FFMA.FTZ R194, R166, UR10, -R154.reuse ;  /* 0x0000000aa6c27c23 */ /* 0x100fe2000801089a */
[----:B------:R-:W-:Y:S01]  /*9eb0*/  FFMA.FTZ R170, R170, UR10, -R154 ;  /* 0x0000000aaaaa7c23 */ /* 0x000fe2000801089a */
[----:B------:R-:W-:Y:S01]  /*9ec0*/  @!P1 IMAD R153, R153, 0x40, R16 ;  /* 0x0000004099999824 */ /* 0x000fe200078e0210 */
[----:B------:R-:W2:Y:S01]  /*9ed0*/  MUFU.EX2 R11, R11 ;  /* 0x0000000b000b7308 */ /* 0x000ea20000000800 */
[----:B------:R4:W-:Y:S01]  /*9ee0*/  @!P4 SYNCS.ARRIVE.TRANS64.RED.A1T0 RZ, [R152+URZ], RZ ;  /* 0x000000ff98ffc9a7 */ /* 0x0009e2000810043f */
[--C-:B------:R-:W-:Y:S01]  /*9ef0*/  FFMA.FTZ R171, R171, UR10, -R154.reuse ;  /* 0x0000000aabab7c23 */ /* 0x100fe2000801089a */
[--C-:B------:R-:W-:Y:S01]  /*9f00*/  FFMA.FTZ R167, R167, UR10, -R154.reuse ;  /* 0x0000000aa7a77c23 */ /* 0x100fe2000801089a */
[----:B------:R-:W-:Y:S01]  /*9f10*/  @!P1 LEA R153, R153, UR43, 0x2 ;  /* 0x0000002b99999c11 */ /* 0x000fe2000f8e10ff */
[--C-:B------:R-:W-:Y:S01]  /*9f20*/  FFMA.FTZ R162, R174, UR10, -R154.reuse ;  /* 0x0000000aaea27c23 */ /* 0x100fe2000801089a */
[----:B------:R-:W-:Y:S01]  /*9f30*/  FFMA.FTZ R175, R175, UR10, -R154 ;  /* 0x0000000aafaf7c23 */ /* 0x000fe2000801089a */
[----:B------:R-:W-:Y:S01]  /*9f40*/  FMUL.FTZ R100, R100, R14 ;  /* 0x0000000e64647220 */ /* 0x000fe20000410000 */
[----:B------:R-:W3:Y:S01]  /*9f50*/  MUFU.EX2 R12, R12 ;  /* 0x0000000c000c7308 */ /* 0x000ee20000000800 */
[----:B----4-:R-:W-:Y:S01]  /*9f60*/  FADD.FTZ R152, R20, R3 ;  /* 0x0000000314987221 */ /* 0x010fe20000010000 */
[----:B-1----:R-:W-:Y:S01]  /*9f70*/  FFMA.FTZ R4, R9, R4, R10 ;  /* 0x0000000409047223 */ /* 0x002fe2000001000a */
[----:B------:R-:W-:Y:S01]  /*9f80*/  @!P1 STS [R153+0x28800], R14 ;  /* 0x0288000e99009388 */ /* 0x000fe20000000800 */
[-C--:B------:R-:W-:Y:S01]  /*9f90*/  FMUL.FTZ R101, R101, R14.reuse ;  /* 0x0000000e65657220 */ /* 0x080fe20000410000 */
[----:B------:R-:W-:Y:S01]  /*9fa0*/  FADD.FTZ R152, R21, R152 ;  /* 0x0000009815987221 */ /* 0x000fe20000010000 */
[-C--:B------:R-:W-:Y:S01]  /*9fb0*/  FMUL.FTZ R104, R104, R14.reuse ;  /* 0x0000000e68687220 */ /* 0x080fe20000410000 */
[----:B------:R1:W-:Y:S01]  /*9fc0*/  @!P1 STS [R153+0x28820], R9 ;  /* 0x0288200999009388 */ /* 0x0003e20000000800 */
[----:B------:R-:W4:Y:S01]  /*9fd0*/  MUFU.EX2 R13, R13 ;  /* 0x0000000d000d7308 */ /* 0x000f220000000800 */
        /* <DEDUP_REMOVED lines=9> */
[----:B---3--:R-:W-:Y:S01]  /*a070*/  FADD.FTZ R4, R12, R3 ;  /* 0x000000030c047221 */ /* 0x008fe20000010000 */
[-C--:B------:R-:W-:Y:S01]  /*a080*/  FMUL.FTZ R117, R117, R14.reuse ;  /* 0x0000000e75757220 */ /* 0x080fe20000410000 */
[-C--:B------:R-:W-:Y:S01]  /*a090*/  FMUL.FTZ R120, R120, R14.reuse ;  /* 0x0000000e78787220 */ /* 0x080fe20000410000 */
[----:B------:R-:W-:Y:S01]  /*a0a0*/  FADD.FTZ R152, R178, R153 ;  /* 0x00000099b2987221 */ /* 0x000fe20000010000 */
[-C--:B------:R-:W-:Y:S01]  /*a0b0*/  FMUL.FTZ R121, R121, R14.reuse ;  /* 0x0000000e79797220 */ /* 0x080fe20000410000 */
[-C--:B------:R-:W-:Y:S01]  /*a0c0*/  FMUL.FTZ R124, R124, R14.reuse ;  /* 0x0000000e7c7c7220 */ /* 0x080fe20000410000 */
[----:B------:R-:W1:Y:S01]  /*a0d0*/  MUFU.EX2 R179, R179 ;  /* 0x000000b300b37308 */ /* 0x000e620000000800 */
        /* <DEDUP_REMOVED lines=8> */
[----:B--2---:R-:W-:Y:S01]  /*a160*/  FADD.FTZ R4, R172, R3 ;  /* 0x00000003ac047221 */ /* 0x004fe20000010000 */
[----:B------:R-:W-:Y:S01]  /*a170*/  FADD.FTZ R153, R157, R152 ;  /* 0x000000989d997221 */ /* 0x000fe20000010000 */
        /* <DEDUP_REMOVED lines=10> */
[----:B------:R-:W-:Y:S01]  /*a220*/  FMUL.FTZ R149, R149, R14 ;  /* 0x0000000e95957220 */ /* 0x000fe20000410000 */
[----:B------:R-:W-:Y:S01]  /*a230*/  F2FP.F16.F32.PACK_AB R154, R21, R20 ;  /* 0x00000014159a723e */ /* 0x000fe200000000ff */
[----:B------:R-:W-:Y:S01]  /*a240*/  FMUL.FTZ R26, R26, R9 ;  /* 0x000000091a1a7220 */ /* 0x000fe20000410000 */
[----:B------:R-:W1:Y:S01]  /*a250*/  MUFU.EX2 R192, R192 ;  /* 0x000000c000c07308 */ /* 0x000e620000000800 */
[----:B---3--:R-:W-:Y:S01]  /*a260*/  FADD.FTZ R3, R159, R4 ;  /* 0x000000049f037221 */ /* 0x008fe20000010000 */
[----:B------:R-:W-:Y:S01]  /*a270*/  F2FP.F16.F32.PACK_AB R158, R180, R155 ;  /* 0x0000009bb49e723e */ /* 0x000fe200000000ff */
[-C--:B------:R-:W-:Y:S01]  /*a280*/  FMUL.FTZ R27, R27, R9.reuse ;  /* 0x000000091b1b7220 */ /* 0x080fe20000410000 */
[----:B------:R-:W-:Y:S01]  /*a290*/  F2FP.F16.F32.PACK_AB R155, R13, R12 ;  /* 0x0000000c0d9b723e */ /* 0x000fe200000000ff */
[----:B------:R-:W-:Y:S01]  /*a2a0*/  FMUL.FTZ R30, R30, R9 ;  /* 0x000000091e1e7220 */ /* 0x000fe20000410000 */
[----:B------:R-:W-:Y:S01]  /*a2b0*/  F2FP.F16.F32.PACK_AB R156, R178, R177 ;  /* 0x000000b1b29c723e */ /* 0x000fe200000000ff */
[----:B------:R-:W-:Y:S01]  /*a2c0*/  FMUL.FTZ R31, R31, R9 ;  /* 0x000000091f1f7220 */ /* 0x000fe20000410000 */
[----:B------:R-:W3:Y:S01]  /*a2d0*/  MUFU.EX2 R161, R161 ;  /* 0x000000a100a17308 */ /* 0x000ee20000000800 */
[C---:B--2---:R-:W-:Y:S01]  /*a2e0*/  FADD.FTZ R152, R160.reuse, R153 ;  /* 0x00000099a0987221 */ /* 0x044fe20000010000 */
[----:B------:R-:W-:Y:S01]  /*a2f0*/  F2FP.F16.F32.PACK_AB R160, R160, R157 ;  /* 0x0000009da0a0723e */ /* 0x000fe200000000ff */
[-C--:B------:R-:W-:Y:S01]  /*a300*/  FMUL.FTZ R34, R34, R9.reuse ;  /* 0x0000000922227220 */ /* 0x080fe20000410000 */
[----:B------:R-:W-:Y:S01]  /*a310*/  F2FP.F16.F32.PACK_AB R157, R179, R172 ;  /* 0x000000acb39d723e */ /* 0x000fe200000000ff */
[-C--:B------:R-:W-:Y:S01]  /*a320*/  FMUL.FTZ R35, R35, R9.reuse ;  /* 0x0000000923237220 */ /* 0x080fe20000410000 */
[-C--:B------:R-:W-:Y:S01]  /*a330*/  FMUL.FTZ R38, R38, R9.reuse ;  /* 0x0000000926267220 */ /* 0x080fe20000410000 */
[----:B------:R-:W-:Y:S01]  /*a340*/  FMUL.FTZ R39, R39, R9 ;  /* 0x0000000927277220 */ /* 0x000fe20000410000 */
[----:B------:R-:W2:Y:S01]  /*a350*/  MUFU.EX2 R163, R163 ;  /* 0x000000a300a37308 */ /* 0x000ea20000000800 */
[C---:B-1----:R-:W-:Y:S01]  /*a360*/  FADD.FTZ R4, R192.reuse, R3 ;  /* 0x00000003c0047221 */ /* 0x042fe20000010000 */
[----:B------:R-:W-:Y:S01]  /*a370*/  F2FP.F16.F32.PACK_AB R159, R192, R159 ;  /* 0x0000009fc09f723e */ /* 0x000fe200000000ff */
[-C--:B------:R-:W-:Y:S01]  /*a380*/  FMUL.FTZ R42, R42, R9.reuse ;  /* 0x000000092a2a7220 */ /* 0x080fe20000410000 */
[-C--:B------:R-:W-:Y:S01]  /*a390*/  FMUL.FTZ R43, R43, R9.reuse ;  /* 0x000000092b2b7220 */ /* 0x080fe20000410000 */
[-C--:B------:R-:W-:Y:S01]  /*a3a0*/  FMUL.FTZ R46, R46, R9.reuse ;  /* 0x000000092e2e7220 */ /* 0x080fe20000410000 */
[-C--:B------:R-:W-:Y:S01]  /*a3b0*/  FMUL.FTZ R47, R47, R9.reuse ;  /* 0x000000092f2f7220 */ /* 0x080fe20000410000 */
[----:B------:R-:W-:Y:S01]  /*a3c0*/  FMUL.FTZ R50, R50, R9 ;  /* 0x0000000932327220 */ /* 0x000fe20000410000 */
[----:B------:R-:W1:Y:S01]  /*a3d0*/  MUFU.EX2 R164, R164 ;  /* 0x000000a400a47308 */ /* 0x000e620000000800 */
        /* <DEDUP_REMOVED lines=70> */
[-C--:B------:R-:W-:Y:S01]  /*a840*/  FMUL.FTZ R147, R147, R9.reuse ;  /* 0x0000000993937220 */ /* 0x080fe20000410000 */
[----:B------:R-:W-:Y:S01]  /*a850*/  FMUL.FTZ R150, R150, R9 ;  /* 0x0000000996967220 */ /* 0x000fe20000410000 */
[----:B------:R-:W4:Y:S01]  /*a860*/  MUFU.EX2 R169, R169 ;  /* 0x000000a900a97308 */ /* 0x000f220000000800 */
[----:B---3--:R-:W-:Y:S01]  /*a870*/  FADD.FTZ R4, R174, R15 ;  /* 0x0000000fae047221 */ /* 0x008fe20000010000 */
[----:B--2---:R-:W-:Y:S01]  /*a880*/  F2FP.F16.F32.PACK_AB R162, R164, R161 ;  /* 0x000000a1a4a2723e */ /* 0x004fe200000000ff */
[----:B------:R-:W-:Y:S01]  /*a890*/  FMUL.FTZ R151, R151, R9 ;  /* 0x0000000997977220 */ /* 0x000fe20000410000 */
[----:B------:R-:W-:-:S02]  /*a8a0*/  F2FP.F16.F32.PACK_AB R161, R194, R163 ;  /* 0x000000a3c2a1723e */ /* 0x000fc400000000ff */
[----:B------:R-:W-:Y:S02]  /*a8b0*/  F2FP.F16.F32.PACK_AB R164, R182, R165 ;  /* 0x000000a5b6a4723e */ /* 0x000fe400000000ff */
[----:B------:R-:W2:Y:S01]  /*a8c0*/  MUFU.EX2 R168, R168 ;  /* 0x000000a800a87308 */ /* 0x000ea20000000800 */
[----:B-----5:R-:W-:Y:S01]  /*a8d0*/  FADD.FTZ R11, R167, R4 ;  /* 0x00000004a70b7221 */ /* 0x020fe20000010000 */
[----:B------:R-:W-:Y:S02]  /*a8e0*/  F2FP.F16.F32.PACK_AB R163, R181, R170 ;  /* 0x000000aab5a3723e */ /* 0x000fe400000000ff */
[----:B------:R-:W-:-:S03]  /*a8f0*/  F2FP.F16.F32.PACK_AB R165, R174, R171 ;  /* 0x000000abaea5723e */ /* 0x000fc600000000ff */
[----:B------:R1:W-:Y:S01]  /*a900*/  STSM.16.M88.4 [R19], R160 ;  /* 0x000000a013007844 */ /* 0x0003e20000000200 */
[----:B------:R-:W3:Y:S01]  /*a910*/  MUFU.EX2 R14, R175 ;  /* 0x000000af000e7308 */ /* 0x000ee20000000800 */
[----:B----4-:R-:W-:Y:S01]  /*a920*/  FADD.FTZ R3, R169, R20 ;  /* 0x00000014a9037221 */ /* 0x010fe20000010000 */
[----:B--2---:R-:W-:-:S03]  /*a930*/  F2FP.F16.F32.PACK_AB R166, R168, R169 ;  /* 0x000000a9a8a6723e */ /* 0x004fc600000000ff */
[----:B------:R-:W-:Y:S01]  /*a940*/  FADD.FTZ R3, R168, R3 ;  /* 0x00000003a8037221 */ /* 0x000fe20000010000 */
[C---:B---3--:R-:W-:Y:S01]  /*a950*/  F2FP.F16.F32.PACK_AB R167, R14.reuse, R167 ;  /* 0x000000a70ea7723e */ /* 0x048fe200000000ff */
[----:B------:R-:W-:-:S04]  /*a960*/  FADD.FTZ R4, R14, R11 ;  /* 0x0000000b0e047221 */ /* 0x000fc80000010000 */
[----:B------:R1:W-:Y:S01]  /*a970*/  STSM.16.M88.4 [R22], R164 ;  /* 0x000000a416007844 */ /* 0x0003e20000000200 */
[----:B------:R-:W-:Y:S05]  /*a980*/  @!P3 BRA `(.L_x_4998) ;  /* 0x000000000004b947 */ /* 0x000fea0003800000 */
[----:B------:R-:W-:Y:S01]  /*a990*/  BPT.TRAP 0x1 ;  /* 0x000000040000795c */ /* 0x000fe20000300000 */
.L_x_4998:
[----:B------:R2:W3:Y:S01]  /*a9a0*/  SYNCS.PHASECHK.TRANS64.TRYWAIT P1, [UR25+0x28c50], R8 ;  /* 0x028c5008ff0075a7 */ /* 0x0004e20008020159 */
[----:B------:R-:W-:Y:S05]  /*a9b0*/  @!P3 BRA `(.L_x_4999) ;  /* 0x000000000004b947 */ /* 0x000fea0003800000 */
[----:B------:R-:W-:Y:S01]  /*a9c0*/  BPT.TRAP 0x1 ;  /* 0x000000040000795c */ /* 0x000fe20000300000 */
.L_x_4999:
[----:B---3--:R-:W-:Y:S05]  /*a9d0*/  @P1 BRA `(.L_x_5000) ;  /* 0x0000000000081947 */ /* 0x008fea0003800000 */
[----:B------:R-:W3:Y:S02]  /*a9e0*/  SYNCS.PHASECHK.TRANS64.TRYWAIT P1, [UR25+0x28c50], R8 ;  /* 0x028c5008ff0075a7 */ /* 0x000ee40008020159 */
[----:B---3--:R-:W-:Y:S05]  /*a9f0*/  @!P1 BRA `(.L_x_5001) ;  /* 0x000000b800b89947 */ /* 0x008fea0003800000 */
.L_x_5000:
        /* <DEDUP_REMOVED lines=39> */
[----:B------:R-:W-:-:S05]  /*ac70*/  UMOV UR50, UR21 ;  /* 0x0000001500327c82 */ /* 0x000fca0008000000 */
.L_x_4993:
[----:B------:R-:W-:-:S13]  /*ac80*/  ISETP.LE.AND P0, PT, R186, UR50, PT ;  /* 0x00000032ba007c0c */ /* 0x000fda000bf03270 */
[----:B------:R-:W-:Y:S05]  /*ac90*/  @!P0 BRA `(.L_x_5003) ;  /* 0x0000002400e88947 */ /* 0x000fea0003800000 */
[----:B------:R-:W-:Y:S01]  /*aca0*/  IMAD.MOV.U32 R11, RZ, RZ, R6 ;  /* 0x000000ffff0b7224 */ /* 0x000fe200078e0006 */
[----:B------:R-:W-:Y:S01]  /*acb0*/  UMOV UR22, UR36 ;  /* 0x0000002400167c82 */ /* 0x000fe20008000000 */
[----:B------:R-:W-:Y:S01]  /*acc0*/  IMAD.MOV.U32 R10, RZ, RZ, R5 ;  /* 0x000000ffff0a7224 */ /* 0x000fe200078e0005 */
[----:B------:R-:W-:Y:S01]  /*acd0*/  ULDC UR23, c[0x0][0x9e4] ;  /* 0x0002790000177ab9 */ /* 0x000fe20000000800 */
[----:B------:R-:W-:Y:S01]  /*ace0*/  ULDC UR24, c[0x0][0x288] ;  /* 0x0000a20000187ab9 */ /* 0x000fe20000000800 */
[----:B------:R-:W-:Y:S01]  /*acf0*/  ULDC UR25, c[0x0][0x9d8] ;  /* 0x0002760000197ab9 */ /* 0x000fe20000000800 */
[----:B------:R-:W-:Y:S01]  /*ad00*/  ULDC UR21, c[0x0][0x988] ;  /* 0x0002620000157ab9 */ /* 0x000fe20000000800 */
[----:B------:R-:W-:-:S05]  /*ad10*/  ULDC UR26, c[0x0][0x9e0] ;  /* 0x00027800001a7ab9 */ /* 0x000fca0000000800 */
.L_x_5020:
[----:B------:R-:W-:-:S04]  /*ad20*/  UIADD3 UR36, UR22, 0x1, URZ ;  /* 0x0000000116247890 */ /* 0x000fc8000fffe03f */
[----:B------:R-:W-:-:S04]  /*ad30*/  UISETP.NE.AND UP0, UPT, UR36, 0x2, UPT ;  /* 0x000000022400788c */ /* 0x000fc8000bf05270 */
[----:B------:R-:W-:Y:S02]  /*ad40*/  USEL UR6, URZ, 0x1, UP0 ;  /* 0x000000013f067887 */ /* 0x000fe40008000000 */
[----:B------:R-:W-:Y:S02]  /*ad50*/  USEL UR36, UR36, URZ, UP0 ;  /* 0x0000003f24247287 */ /* 0x000fe40008000000 */
[----:B------:R-:W-:Y:S01]  /*ad60*/  ULOP3.LUT UR37, UR37, UR6, URZ, 0x3c, !UPT ;  /* 0x0000000625257292 */ /* 0x000fe2000f8e3c3f */
[----:B012-4-:R-:W-:Y:S11]  /*ad70*/  @!P3 BRA `(.L_x_5004) ;  /* 0x000000000004b947 */ /* 0x017ff60003800000 */
[----:B------:R-:W-:Y:S01]  /*ad80*/  BPT.TRAP 0x1 ;  /* 0x000000040000795c */ /* 0x000fe20000300000 */
.L_x_5004:
[----:B------:R-:W-:Y:S01]  /*ad90*/  ULEA UR27, UR36, UR43, 0x3 ;  /* 0x0000002b241b7291 */ /* 0x000fe2000f8e183f */
[----:B------:R-:W-:-:S05]  /*ada0*/  IMAD.U32 R7, RZ, RZ, UR37 ;  /* 0x00000025ff077e24 */ /* 0x000fca000f8e00ff */
[----:B------:R-:W-:-:S04]  /*adb0*/  SHF.L.U32 R7, R7, 0x1f, RZ ;  /* 0x0000001f07077819 */ /* 0x000fc800000006ff */
[----:B------:R4:W0:Y:S01]  /*adc0*/  SYNCS.PHASECHK.TRANS64.TRYWAIT P0, [UR27+0x28c30], R7 ;  /* 0x028c3007ff0075a7 */ /* 0x000822000800015b */
[----:B------:R-:W-:Y:S05]  /*add0*/  @!P3 BRA `(.L_x_5005) ;  /* 0x000000000004b947 */ /* 0x000fea0003800000 */
[----:B------:R-:W-:Y:S01]  /*ade0*/  BPT.TRAP 0x1 ;  /* 0x000000040000795c */ /* 0x000fe20000300000 */
.L_x_5005:
[----:B0-----:R-:W-:Y:S05]  /*adf0*/  @P0 BRA `(.L_x_5006) ;  /* 0x0000000000080947 */ /* 0x001fea0003800000 */
[----:B------:R-:W0:Y:S02]  /*ae00*/  SYNCS.PHASECHK.TRANS64.TRYWAIT P0, [UR27+0x28c30], R7 ;  /* 0x028c3007ff0075a7 */ /* 0x000e24000800015b */
[----:B0-----:R-:W-:Y:S05]  /*ae10*/  @!P0 BRA `(.L_x_5007) ;  /* 0x000000b400c48947 */ /* 0x001fea0003800000 */
.L_x_5006:
[----:B------:R-:W-:Y:S01]  /*ae20*/  R2UR UR18, R0 ;  /* 0x00000000001272ca */ /* 0x000fe200000e0000 */
[----:B-1-3--:R-:W-:Y:S01]  /*ae30*/  WARPGROUP.ARRIVE ;  /* 0x00000000000079c5 */ /* 0x00afe20000000000 */
[----:B------:R-:W-:Y:S01]  /*ae40*/  UMOV UR19, 0x40000040 ;  /* 0x4000004000137882 */ /* 0x000fe20000000000 */
[----:B------:R-:W-:Y:S01]  /*ae50*/  UMOV UR7, 0x40000040 ;  /* 0x4000004000077882 */ /* 0x000fe20000000000 */
[----:B------:R-:W-:Y:S01]  /*ae60*/  UMOV UR11, 0x40000040 ;  /* 0x40000040000b7882 */ /* 0x000fe20000000000 */
[----:B------:R-:W-:Y:S01]  /*ae70*/  UMOV UR15, 0x40000040 ;  /* 0x40000040000f7882 */ /* 0x000fe20000000000 */
[----:B------:R-:W0:Y:S01]  /*ae80*/  @P5 LDC R9, c[0x0][0x44c] ;  /* 0x00011300ff095b82 */ /* 0x000e220000000800 */
[----:B------:R-:W-:-:S06]  /*ae90*/  IMAD.U32 R20, RZ, RZ, UR27 ;  /* 0x0000001bff147e24 */ /* 0x000fcc000f8e00ff */
[----:B------:R-:W-:Y:S01]  /*aea0*/  ULEA UR18, UR36, UR18, 0x9 ;  /* 0x0000001224127291 */ /* 0x000fe2000f8e483f */
[----:B--2---:R-:W1:Y:S03]  /*aeb0*/  @P5 LDC R8, c[0x0][0x450] ;  /* 0x00011400ff085b82 */ /* 0x004e660000000800 */
[----:B------:R-:W-:Y:S02]  /*aec0*/  UIADD3 UR6, UR18, 0x2, URZ ;  /* 0x0000000212067890 */ /* 0x000fe4000fffe03f */
[----:B------:R-:W-:Y:S02]  /*aed0*/  UIADD3 UR10, UR18, 0x4, URZ ;  /* 0x00000004120a7890 */ /* 0x000fe4000fffe03f */
[----:B------:R-:W-:Y:S02]  /*aee0*/  UIADD3 UR14, UR18, 0x6, URZ ;  /* 0x00000006120e7890 */ /* 0x000fe4000fffe03f */
[----:B------:R-:W-:Y:S03]  /*aef0*/  HGMMA.64x64x16.F32 R152, gdesc[UR16], RZ, !UPT, gsb0 ;  /* 0x00e00000109879f0 */ /* 0x000fe6000c0008ff */
[----:B------:R-:W-:-:S02]  /*af00*/  WARPGROUP.DEPBAR.LE gsb0, 0x0 ;  /* 0x00008000000079c5 */ /* 0x000fc40000010000 */
[----:B------:R-:W-:-:S06]  /*af10*/  WARPGROUP.ARRIVE ;  /* 0x00000000000079c5 */ /* 0x000fcc0000000000 */
[----:B------:R-:W-:Y:S01]  /*af20*/  HGMMA.64x64x16.F32 R152, gdesc[UR4], R152, gsb0 ;  /* 0x00e00000049879f0 */ /* 0x000fe20008000898 */
[----:B------:R-:W-:Y:S02]  /*af30*/  USHF.L.U32 UR6, UR50, 0x6, URZ ;  /* 0x0000000632067899 */ /* 0x000fe4000800063f */
        /* <DEDUP_REMOVED lines=12> */
[----:B------:R-:W-:-:S02]  /*b000*/  VIADD R178, R185, UR40 ;  /* 0x00000028b9b27c36 */ /* 0x000fc40008000000 */
[----:B------:R-:W-:Y:S01]  /*b010*/  FMUL.FTZ R172, R173, UR25 ;  /* 0x00000019adac7c20 */ /* 0x000fe20008410000 */
[----:B------:R-:W-:Y:S01]  /*b020*/  FMUL.FTZ R14, R162, UR25 ;  /* 0x00000019a20e7c20 */ /* 0x000fe20008410000 */
[----:B------:R-:W2:Y:S01]  /*b030*/  LDC R173, c[0x0][0x2f0] ;  /* 0x0000bc00ffad7b82 */ /* 0x000ea20000000800 */
[----:B0-----:R-:W-:-:S04]  /*b040*/  @P5 IMAD.HI.U32 R9, R178, R9, RZ ;  /* 0x00000009b2095227 */ /* 0x001fc800078e00ff */
[----:B------:R-:W-:Y:S01]  /*b050*/  FMUL.FTZ R162, R164, UR25 ;  /* 0x00000019a4a27c20 */ /* 0x000fe20008410000 */
[----:B------:R-:W-:Y:S01]  /*b060*/  FMUL.FTZ R164, R168, UR25 ;  /* 0x00000019a8a47c20 */ /* 0x000fe20008410000 */
[----:B------:R-:W-:Y:S01]  /*b070*/  FMUL.FTZ R6, R155, UR25 ;  /* 0x000000199b067c20 */ /* 0x000fe20008410000 */
[----:B------:R-:W-:Y:S01]  /*b080*/  FMUL.FTZ R194, R156, UR25 ;  /* 0x000000199cc27c20 */ /* 0x000fe20008410000 */
[----:B-1----:R-:W-:Y:S01]  /*b090*/  @P5 SHF.R.U32.HI R178, RZ, R8, R9 ;  /* 0x00000008ffb25219 */ /* 0x002fe20000011609 */
        /* <DEDUP_REMOVED lines=24> */
[----:B------:R-:W1:Y:S01]  /*b220*/  MUFU.TANH R192, R192 ;  /* 0x000000c000c07308 */ /* 0x000e620000002400 */
[----:B------:R-:W-:-:S03]  /*b230*/  @!P4 VIADD R8, R20, 0x28c40 ;  /* 0x00028c401408c836 */ /* 0x000fc60000000000 */
[----:B--2---:R-:W-:Y:S02]  /*b240*/  IMAD R166, R173, UR49, R166 ;  /* 0x00000031ada67c24 */ /* 0x004fe4000f8e02a6 */
[----:B------:R-:W-:Y:S02]  /*b250*/  @!P4 PRMT R8, RZ, 0x654, R8 ;  /* 0x00000654ff08c816 */ /* 0x000fe40000000008 */
[----:B------:R-:W2:Y:S01]  /*b260*/  MUFU.TANH R193, R193 ;  /* 0x000000c100c17308 */ /* 0x000ea20000002400 */
[----:B------:R-:W-:Y:S01]  /*b270*/  VIADD R166, R166, -UR24 ;  /* 0x80000018a6a67c36 */ /* 0x000fe20008000000 */
[----:B------:R3:W-:Y:S03]  /*b280*/  @!P4 SYNCS.ARRIVE.TRANS64.RED.A1T0 RZ, [R8+URZ], RZ ;  /* 0x000000ff08ffc9a7 */ /* 0x0007e6000810043f */
[C---:B------:R-:W-:Y:S02]  /*b290*/  VIADD R182, R166.reuse, UR26 ;  /* 0x0000001aa6b67c36 */ /* 0x040fe40008000000 */
[----:B------:R-:W-:Y:S01]  /*b2a0*/  VIADD R183, R166, UR20 ;  /* 0x00000014a6b77c36 */ /* 0x000fe20008000000 */
[----:B------:R-:W1:Y:S01]  /*b2b0*/  MUFU.TANH R5, R5 ;  /* 0x0000000500057308 */ /* 0x000e620000002400 */
[----:B0-----:R-:W-:-:S02]  /*b2c0*/  IMAD.IADD R180, R182, 0x1, R168 ;  /* 0x00000001b6b47824 */ /* 0x001fc400078e02a8 */
        /* <DEDUP_REMOVED lines=30> */
[----:B-123--:R-:W-:Y:S05]  /*b4b0*/  @!P6 BRA `(.L_x_5008) ;  /* 0x00000000005ce947 */ /* 0x00efea0003800000 */
        /* <DEDUP_REMOVED lines=13> */
.L_x_5010:
[----:B------:R-:W-:-:S05]  /*b590*/  IMAD.U32 R166, RZ, RZ, UR23 ;  /* 0x00000017ffa67e24 */ /* 0x000fca000f8e00ff */
[----:B------:R-:W-:-:S13]  /*b5a0*/  ISETP.NE.AND P0, PT, R166, 0x1, PT ;  /* 0x00000001a600780c */ /* 0x000fda0003f05270 */
[----:B------:R-:W1:Y:S02]  /*b5b0*/  @P0 LDC.64 R8, c[0x0][0x9e8] ;  /* 0x00027a00ff080b82 */ /* 0x000e640000000a00 */
[----:B-1----:R-:W-:-:S05]  /*b5c0*/  @P0 IMAD.HI.U32 R8, R165, R8, RZ ;  /* 0x00000008a5080227 */ /* 0x002fca00078e00ff */
[----:B------:R-:W-:-:S07]  /*b5d0*/  @P0 SHF.R.U32.HI R165, RZ, R9, R8 ;  /* 0x00000009ffa50219 */ /* 0x000fce0000011608 */
.L_x_5011:
[----:B------:R-:W-:Y:S05]  /*b5e0*/  BSYNC B0 ;  /* 0x0000000000007941 */ /* 0x000fea0003800000 */
.L_x_5009:
[----:B------:R-:W-:-:S04]  /*b5f0*/  IMAD R165, R165, R166, -UR6 ;  /* 0x80000006a5a57e24 */ /* 0x000fc8000f8e02a6 */
[----:B------:R-:W-:-:S05]  /*b600*/  IMAD.IADD R165, R165, 0x1, -R2 ;  /* 0x00000001a5a57824 */ /* 0x000fca00078e0a02 */
[----:B------:R-:W-:Y:S02]  /*b610*/  VIADDMNMX R180, R165, R166, R180, PT ;  /* 0x000000a6a5b47246 */ /* 0x000fe400038001b4 */
[----:B------:R-:W-:-:S07]  /*b620*/  VIMNMX R181, R181, R165, !PT ;  /* 0x000000a5b5b57248 */ /* 0x000fce0007fe0100 */
.L_x_5008:
        /* <DEDUP_REMOVED lines=43> */
[----:B------:R-:W-:Y:S01]  /*b8e0*/  FSEL R161, R174, -INF , !P2 ;  /* 0xff800000aea17808 */ /* 0x000fe20005000000 */
[--C-:B-1----:R-:W-:Y:S01]  /*b8f0*/  IMAD.IADD R174, R182, 0x1, R178.reuse ;  /* 0x00000001b6ae7824 */ /* 0x102fe200078e02b2 */
[----:B------:R-:W-:Y:S01]  /*b900*/  FSEL R162, R175, -INF , !P1 ;  /* 0xff800000afa27808 */ /* 0x000fe20004800000 */
[----:B------:R-:W-:Y:S01]  /*b910*/  IMAD.IADD R175, R183, 0x1, R178 ;  /* 0x00000001b7af7824 */ /* 0x000fe200078e02b2 */
[----:B------:R-:W-:-:S02]  /*b920*/  ISETP.GT.AND P2, PT, R181, 0x38, P0 ;  /* 0x00000038b500780c */ /* 0x000fc40000744270 */
[----:B------:R-:W-:Y:S02]  /*b930*/  ISETP.GT.AND P1, PT, R181, 0x39, P0 ;  /* 0x00000039b500780c */ /* 0x000fe40000724270 */
[C---:B------:R-:W-:Y:S02]  /*b940*/  ISETP.LT.OR P2, PT, R180.reuse, 0x39, P2 ;  /* 0x00000039b400780c */ /* 0x040fe40001741670 */
[----:B------:R-:W-:Y:S02]  /*b950*/  ISETP.LT.OR P1, PT, R180, 0x3a, P1 ;  /* 0x0000003ab400780c */ /* 0x000fe40000f21670 */
        /* <DEDUP_REMOVED lines=16> */
.L_x_5014:
[----:B------:R-:W-:-:S05]  /*ba60*/  IMAD.U32 R176, RZ, RZ, UR23 ;  /* 0x00000017ffb07e24 */ /* 0x000fca000f8e00ff */
[----:B------:R-:W-:-:S13]  /*ba70*/  ISETP.NE.AND P1, PT, R176, 0x1, PT ;  /* 0x00000001b000780c */ /* 0x000fda0003f25270 */
[----:B------:R-:W0:Y:S02]  /*ba80*/  @P1 LDC.64 R8, c[0x0][0x9e8] ;  /* 0x00027a00ff081b82 */ /* 0x000e240000000a00 */
[----:B0-----:R-:W-:-:S05]  /*ba90*/  @P1 IMAD.HI.U32 R8, R173, R8, RZ ;  /* 0x00000008ad081227 */ /* 0x001fca00078e00ff */
[----:B------:R-:W-:-:S07]  /*baa0*/  @P1 SHF.R.U32.HI R173, RZ, R9, R8 ;  /* 0x00000009ffad1219 */ /* 0x000fce0000011608 */
.L_x_5015:
[----:B------:R-:W-:Y:S05]  /*bab0*/  BSYNC B0 ;  /* 0x0000000000007941 */ /* 0x000fea0003800000 */
.L_x_5013:
[----:B------:R-:W-:-:S04]  /*bac0*/  IMAD R173, R173, R176, -UR6 ;  /* 0x80000006adad7e24 */ /* 0x000fc8000f8e02b0 */
[----:B------:R-:W-:-:S05]  /*bad0*/  IMAD.IADD R173, R173, 0x1, -R2 ;  /* 0x00000001adad7824 */ /* 0x000fca00078e0a02 */
[----:B------:R-:W-:Y:S02]  /*bae0*/  VIADDMNMX R174, R173, R176, R174, PT ;  /* 0x000000b0adae7246 */ /* 0x000fe400038001ae */
[----:B------:R-:W-:-:S07]  /*baf0*/  VIMNMX R175, R175, R173, !PT ;  /* 0x000000adafaf7248 */ /* 0x000fce0007fe0100 */
.L_x_5012:
[----:B------:R-:W-:Y:S01]  /*bb00*/  FMNMX.FTZ R8, R179, R10, !PT ;  /* 0x0000000ab3087209 */ /* 0x000fe20007810000 */
[----:B------:R-:W-:Y:S01]  /*bb10*/  UMOV UR10, UR21 ;  /* 0x00000015000a7c82 */ /* 0x000fe20008000000 */
[----:B------:R-:W-:Y:S01]  /*bb20*/  ISETP.GT.AND P2, PT, R175, 0x1, P0 ;  /* 0x00000001af00780c */ /* 0x000fe20000744270 */
[----:B------:R-:W-:Y:S01]  /*bb30*/  IMAD.MOV R181, RZ, RZ, -R17 ;  /* 0x000000ffffb57224 */ /* 0x000fe200078e0a11 */
[----:B------:R-:W-:Y:S02]  /*bb40*/  FMNMX.FTZ R9, R193, R8, !PT ;  /* 0x00000008c1097209 */ /* 0x000fe40007810000 */
[----:B------:R-:W-:Y:S02]  /*bb50*/  ISETP.LT.OR P2, PT, R174, 0x2, P2 ;  /* 0x00000002ae00780c */ /* 0x000fe40001741670 */
[----:B------:R-:W-:Y:S02]  /*bb60*/  FMNMX.FTZ R8, R194, R9, !PT ;  /* 0x00000009c2087209 */ /* 0x000fe40007810000 */
[----:B------:R-:W-:-:S02]  /*bb70*/  ISETP.GT.AND P1, PT, R175, 0x8, P0 ;  /* 0x00000008af00780c */ /* 0x000fc40000724270 */
[----:B------:R-:W-:Y:S02]  /*bb80*/  FMNMX.FTZ R8, R195, R8, !PT ;  /* 0x00000008c3087209 */ /* 0x000fe40007810000 */
[----:B------:R-:W-:Y:S02]  /*bb90*/  ISETP.LT.OR P1, PT, R174, 0x9, P1 ;  /* 0x00000009ae00780c */ /* 0x000fe40000f21670 */
[----:B------:R-:W-:Y:S02]  /*bba0*/  FMNMX.FTZ R9, R165, R8, !PT ;  /* 0x00000008a5097209 */ /* 0x000fe40007810000 */
[----:B------:R-:W-:Y:S02]  /*bbb0*/  FSEL R12, R12, -INF , !P1 ;  /* 0xff8000000c0c7808 */ /* 0x000fe40004800000 */
        /* <DEDUP_REMOVED lines=19> */
[----:B------:R-:W-:-:S02]  /*bcf0*/  FSEL R8, R6, -INF , !P2 ;  /* 0xff80000006087808 */ /* 0x000fc40005000000 */
[----:B------:R-:W-:Y:S02]  /*bd00*/  FMNMX.FTZ R9, R164, R9, !PT ;  /* 0x00000009a4097209 */ /* 0x000fe40007810000 */
[C---:B------:R-:W-:Y:S02]  /*bd10*/  ISETP.GT.AND P2, PT, R175.reuse, 0x9, P0 ;  /* 0x00000009af00780c */ /* 0x040fe40000744270 */
[----:B------:R-:W-:Y:S01]  /*bd20*/  ISETP.GT.AND P1, PT, R175, 0x21, P0 ;  /* 0x00000021af00780c */ /* 0x000fe20000724270 */
[----:B------:R-:W0:Y:S01]  /*bd30*/  SHFL.BFLY PT, R176, R9, 0x2, 0x1f ;  /* 0x0c401f0009b07f89 */ /* 0x000e2200000e0000 */
[C---:B------:R-:W-:Y:S02]  /*bd40*/  ISETP.LT.OR P2, PT, R174.reuse, 0xa, P2 ;  /* 0x0000000aae00780c */ /* 0x040fe40001741670 */
[----:B------:R-:W-:Y:S02]  /*bd50*/  ISETP.LT.OR P1, PT, R174, 0x22, P1 ;  /* 0x00000022ae00780c */ /* 0x000fe40000f21670 */
[----:B------:R-:W-:-:S02]  /*bd60*/  FSEL R13, R13, -INF , !P2 ;  /* 0xff8000000d0d7808 */ /* 0x000fc40005000000 */
[C---:B------:R-:W-:Y:S02]  /*bd70*/  ISETP.GT.AND P2, PT, R175.reuse, 0x11, P0 ;  /* 0x00000011af00780c */ /* 0x040fe40000744270 */
[----:B------:R-:W-:Y:S02]  /*bd80*/  FSEL R154, R154, -INF , !P1 ;  /* 0xff8000009a9a7808 */ /* 0x000fe40004800000 */
[----:B------:R-:W-:Y:S02]  /*bd90*/  ISETP.LT.OR P2, PT, R174, 0x12, P2 ;  /* 0x00000012ae00780c */ /* 0x000fe40001741670 */
[----:B------:R-:W-:Y:S02]  /*bda0*/  ISETP.GT.AND P1, PT, R175, 0x29, P0 ;  /* 0x00000029af00780c */ /* 0x000fe40000724270 */
[----:B------:R-:W-:Y:S02]  /*bdb0*/  FSEL R15, R15, -INF , !P2 ;  /* 0xff8000000f0f7808 */ /* 0x000fe40005000000 */
[----:B------:R-:W-:-:S02]  /*bdc0*/  ISETP.GT.AND P2, PT, R175, RZ, P0 ;  /* 0x000000ffaf00720c */ /* 0x000fc40000744270 */
[C---:B------:R-:W-:Y:S02]  /*bdd0*/  ISETP.LT.OR P1, PT, R174.reuse, 0x2a, P1 ;  /* 0x0000002aae00780c */ /* 0x040fe40000f21670 */
[----:B------:R-:W-:Y:S02]  /*bde0*/  ISETP.LT.OR P2, PT, R174, 0x1, P2 ;  /* 0x00000001ae00780c */ /* 0x000fe40001741670 */
[----:B------:R-:W-:Y:S02]  /*bdf0*/  FSEL R156, R156, -INF , !P1 ;  /* 0xff8000009c9c7808 */ /* 0x000fe40004800000 */
[----:B0-----:R-:W-:Y:S02]  /*be00*/  FMNMX.FTZ R6, R9, R176, !PT ;  /* 0x000000b009067209 */ /* 0x001fe40007810000 */
[----:B------:R-:W-:Y:S02]  /*be10*/  FSEL R176, R5, -INF , !P2 ;  /* 0xff80000005b07808 */ /* 0x000fe40005000000 */
[----:B------:R-:W-:Y:S01]  /*be20*/  ISETP.GT.AND P2, PT, R175, 0x20, P0 ;  /* 0x00000020af00780c */ /* 0x000fe20000744270 */
[----:B------:R-:W0:Y:S01]  /*be30*/  SHFL.BFLY PT, R173, R6, 0x1, 0x1f ;  /* 0x0c201f0006ad7f89 */ /* 0x000e2200000e0000 */
[----:B------:R-:W-:-:S02]  /*be40*/  FMNMX.FTZ R9, R176, R11, !PT ;  /* 0x0000000bb0097209 */ /* 0x000fc40007810000 */
[----:B------:R-:W-:Y:S02]  /*be50*/  ISETP.LT.OR P2, PT, R174, 0x21, P2 ;  /* 0x00000021ae00780c */ /* 0x000fe40001741670 */
[----:B------:R-:W-:Y:S02]  /*be60*/  FMNMX.FTZ R9, R8, R9, !PT ;  /* 0x0000000908097209 */ /* 0x000fe40007810000 */
[----:B------:R-:W-:Y:S02]  /*be70*/  ISETP.GT.AND P1, PT, R175, 0x30, P0 ;  /* 0x00000030af00780c */ /* 0x000fe40000724270 */
[----:B------:R-:W-:Y:S02]  /*be80*/  FSEL R153, R153, -INF , !P2 ;  /* 0xff80000099997808 */ /* 0x000fe40005000000 */
[----:B------:R-:W-:Y:S02]  /*be90*/  ISETP.GT.AND P2, PT, R175, 0x28, P0 ;  /* 0x00000028af00780c */ /* 0x000fe40000744270 */
[----:B------:R-:W-:-:S02]  /*bea0*/  ISETP.LT.OR P1, PT, R174, 0x31, P1 ;  /* 0x00000031ae00780c */ /* 0x000fc40000f21670 */
[C---:B------:R-:W-:Y:S02]  /*beb0*/  ISETP.LT.OR P2, PT, R174.reuse, 0x29, P2 ;  /* 0x00000029ae00780c */ /* 0x040fe40001741670 */
[----:B------:R-:W-:Y:S02]  /*bec0*/  FSEL R157, R157, -INF , !P1 ;  /* 0xff8000009d9d7808 */ /* 0x000fe40004800000 */
[----:B------:R-:W-:Y:S02]  /*bed0*/  ISETP.GT.AND P1, PT, R175, 0x31, P0 ;  /* 0x00000031af00780c */ /* 0x000fe40000724270 */
[----:B------:R-:W-:Y:S02]  /*bee0*/  FSEL R155, R155, -INF , !P2 ;  /* 0xff8000009b9b7808 */ /* 0x000fe40005000000 */
[----:B------:R-:W-:Y:S02]  /*bef0*/  ISETP.LT.OR P1, PT, R174, 0x32, P1 ;  /* 0x00000032ae00780c */ /* 0x000fe40000f21670 */
[----:B0-----:R-:W-:-:S02]  /*bf00*/  FMNMX.FTZ R5, R6, R173, !PT ;  /* 0x000000ad06057209 */ /* 0x001fc40007810000 */
[----:B------:R-:W-:Y:S02]  /*bf10*/  FMNMX.FTZ R6, R12, R9, !PT ;  /* 0x000000090c067209 */ /* 0x000fe40007810000 */
[----:B------:R-:W-:Y:S01]  /*bf20*/  FSEL R158, R158, -INF , !P1 ;  /* 0xff8000009e9e7808 */ /* 0x000fe20004800000 */
[----:B------:R-:W-:Y:S01]  /*bf30*/  FMUL.FTZ R180, R5, UR10 ;  /* 0x0000000a05b47c20 */ /* 0x000fe20008410000 */
[----:B------:R-:W-:Y:S02]  /*bf40*/  FMNMX.FTZ R9, R13, R6, !PT ;  /* 0x000000060d097209 */ /* 0x000fe40007810000 */
[C---:B------:R-:W-:Y:S02]  /*bf50*/  ISETP.GT.AND P1, PT, R175.reuse, 0x38, P0 ;  /* 0x00000038af00780c */ /* 0x040fe40000724270 */
[----:B------:R-:W-:Y:S02]  /*bf60*/  FMNMX.FTZ R6, R14, R9, !PT ;  /* 0x000000090e067209 */ /* 0x000fe40007810000 */
[----:B------:R-:W-:-:S02]  /*bf70*/  ISETP.GT.AND P0, PT, R175, 0x39, P0 ;  /* 0x00000039af00780c */ /* 0x000fc40000704270 */
[----:B------:R-:W-:Y:S02]  /*bf80*/  FMNMX.FTZ R6, R15, R6, !PT ;  /* 0x000000060f067209 */ /* 0x000fe40007810000 */
[C---:B------:R-:W-:Y:S02]  /*bf90*/  ISETP.LT.OR P1, PT, R174.reuse, 0x39, P1 ;  /* 0x00000039ae00780c */ /* 0x040fe40000f21670 */
[----:B------:R-:W-:Y:S02]  /*bfa0*/  FMNMX.FTZ R9, R21, R6, !PT ;  /* 0x0000000615097209 */ /* 0x000fe40007810000 */
[----:B------:R-:W-:Y:S02]  /*bfb0*/  ISETP.LT.OR P0, PT, R174, 0x3a, P0 ;  /* 0x0000003aae00780c */ /* 0x000fe40000701670 */
[----:B------:R-:W-:Y:S02]  /*bfc0*/  FMNMX.FTZ R6, R152, R9, !PT ;  /* 0x0000000998067209 */ /* 0x000fe40007810000 */
[----:B------:R-:W-:-:S02]  /*bfd0*/  FSEL R159, R159, -INF , !P1 ;  /* 0xff8000009f9f7808 */ /* 0x000fc40004800000 */
[----:B------:R-:W-:Y:S02]  /*bfe0*/  FMNMX.FTZ R9, R153, R6, !PT ;  /* 0x0000000699097209 */ /* 0x000fe40007810000 */
[----:B------:R-:W-:Y:S02]  /*bff0*/  FSEL R174, R160, -INF , !P0 ;  /* 0xff800000a0ae7808 */ /* 0x000fe40004000000 */
[----:B------:R-:W-:Y:S02]  /*c000*/  FMNMX.FTZ R6, R154, R9, !PT ;  /* 0x000000099a067209 */ /* 0x000fe40007810000 */
[----:B------:R-:W-:Y:S02]  /*c010*/  FSETP.NEU.FTZ.AND P2, PT, R5, -INF , PT ;  /* 0xff8000000500780b */ /* 0x000fe40003f5d000 */
[----:B------:R-:W-:Y:S02]  /*c020*/  FMNMX.FTZ R173, R155, R6, !PT ;  /* 0x000000069bad7209 */ /* 0x000fe40007810000 */
[----:B------:R-:W-:-:S02]  /*c030*/  FSEL R180, R180, RZ, P2 ;  /* 0x000000ffb4b47208 */ /* 0x000fc40001000000 */
[----:B------:R-:W-:Y:S02]  /*c040*/  FMNMX.FTZ R6, R156, R173, !PT ;  /* 0x000000ad9c067209 */ /* 0x000fe40007810000 */
[----:B------:R-:W-:Y:S01]  /*c050*/  ISETP.NE.AND P1, PT, R2, R181, PT ;  /* 0x000000b50200720c */ /* 0x000fe20003f25270 */
        /* <DEDUP_REMOVED lines=17> */
[--C-:B------:R-:W-:Y:S01]  /*c170*/  FFMA.FTZ R170, R170, UR10, -R180.reuse ;  /* 0x0000000aaaaa7c23 */ /* 0x100fe200080108b4 */
[----:B------:R-:W0:Y:S01]  /*c180*/  SHFL.BFLY PT, R6, R175, 0x2, 0x1f ;  /* 0x0c401f00af067f89 */ /* 0x000e2200000e0000 */
[--C-:B------:R-:W-:Y:S01]  /*c190*/  FFMA.FTZ R171, R171, UR10, -R180.reuse ;  /* 0x0000000aabab7c23 */ /* 0x100fe200080108b4 */
[--C-:B------:R-:W-:Y:S01]  /*c1a0*/  FFMA.FTZ R161, R161, UR10, -R180.reuse ;  /* 0x0000000aa1a17c23 */ /* 0x100fe200080108b4 */
[--C-:B------:R-:W-:Y:S01]  /*c1b0*/  FFMA.FTZ R163, R163, UR10, -R180.reuse ;  /* 0x0000000aa3a37c23 */ /* 0x100fe200080108b4 */
[----:B------:R-:W-:Y:S01]  /*c1c0*/  MUFU.EX2 R173, R194 ;  /* 0x000000c200ad7308 */ /* 0x000fe20000000800 */
[----:B------:R-:W-:-:S07]  /*c1d0*/  FFMA.FTZ R180, R164, UR10, -R180 ;  /* 0x0000000aa4b47c23 */ /* 0x000fce00080108b4 */
[----:B------:R-:W-:Y:S08]  /*c1e0*/  MUFU.EX2 R160, R195 ;  /* 0x000000c300a07308 */ /* 0x000ff00000000800 */
[----:B------:R-:W-:Y:S01]  /*c1f0*/  MUFU.EX2 R165, R165 ;  /* 0x000000a500a57308 */ /* 0x000fe20000000800 */
[----:B0-----:R-:W-:Y:S02]  /*c200*/  FMNMX.FTZ R6, R175, R6, !PT ;  /* 0x00000006af067209 */ /* 0x001fe40007810000 */
[----:B------:R-:W-:-:S05]  /*c210*/  FSEL R175, R5, RZ, P2 ;  /* 0x000000ff05af7208 */ /* 0x000fca0001000000 */
[----:B------:R-:W-:Y:S01]  /*c220*/  MUFU.EX2 R166, R166 ;  /* 0x000000a600a67308 */ /* 0x000fe20000000800 */
[----:B------:R-:W0:Y:S01]  /*c230*/  SHFL.BFLY PT, R177, R6, 0x1, 0x1f ;  /* 0x0c201f0006b17f89 */ /* 0x000e2200000e0000 */
[----:B------:R-:W-:-:S04]  /*c240*/  FADD.FTZ R175, -R175, R10 ;  /* 0x0000000aafaf7221 */ /* 0x000fc80000010100 */
[----:B------:R-:W-:Y:S02]  /*c250*/  FMUL.FTZ R175, R175, UR10 ;  /* 0x0000000aafaf7c20 */ /* 0x000fe40008410000 */
[----:B------:R1:W-:Y:S08]  /*c260*/  MUFU.EX2 R10, R179 ;  /* 0x000000b3000a7308 */ /* 0x0003f00000000800 */
[----:B------:R-:W2:Y:S08]  /*c270*/  MUFU.EX2 R175, R175 ;  /* 0x000000af00af7308 */ /* 0x000eb00000000800 */
[----:B------:R-:W3:Y:S01]  /*c280*/  MUFU.EX2 R167, R167 ;  /* 0x000000a700a77308 */ /* 0x000ee20000000800 */
[----:B0-----:R-:W-:-:S04]  /*c290*/  FMNMX.FTZ R6, R6, R177, !PT ;  /* 0x000000b106067209 */ /* 0x001fc80007810000 */
[C---:B------:R-:W-:Y:S01]  /*c2a0*/  FSETP.NEU.FTZ.AND P0, PT, R6.reuse, -INF , PT ;  /* 0xff8000000600780b */ /* 0x040fe20003f1d000 */
[----:B-1----:R-:W-:Y:S02]  /*c2b0*/  FMUL.FTZ R179, R6, UR10 ;  /* 0x0000000a06b37c20 */ /* 0x002fe40008410000 */
[----:B------:R-:W0:Y:S01]  /*c2c0*/  MUFU.EX2 R168, R168 ;  /* 0x000000a800a87308 */ /* 0x000e220000000800 */
[----:B--2---:R-:W-:Y:S01]  /*c2d0*/  FFMA.FTZ R162, R175, R3, R178 ;  /* 0x00000003afa27223 */ /* 0x004fe200000100b2 */
[-C--:B------:R-:W-:Y:S01]  /*c2e0*/  FMUL.FTZ R24, R24, R175.reuse ;  /* 0x000000af18187220 */ /* 0x080fe20000410000 */
[----:B------:R-:W-:Y:S01]  /*c2f0*/  FSEL R179, R179, RZ, P0 ;  /* 0x000000ffb3b37208 */ /* 0x000fe20000000000 */
[-C--:B------:R-:W-:Y:S01]  /*c300*/  FMUL.FTZ R25, R25, R175.reuse ;  /* 0x000000af19197220 */ /* 0x080fe20000410000 */
[----:B------:R-:W-:Y:S01]  /*c310*/  FADD.FTZ R162, R9, R162 ;  /* 0x000000a209a27221 */ /* 0x000fe20000010000 */
[-C--:B------:R-:W-:Y:S01]  /*c320*/  FMUL.FTZ R28, R28, R175.reuse ;  /* 0x000000af1c1c7220 */ /* 0x080fe20000410000 */
[----:B------:R-:W-:Y:S01]  /*c330*/  FMUL.FTZ R29, R29, R175 ;  /* 0x000000af1d1d7220 */ /* 0x000fe20000410000 */
[--C-:B------:R-:W-:Y:S01]  /*c340*/  FFMA.FTZ R164, R176, UR10, -R179.reuse ;  /* 0x0000000ab0a47c23 */ /* 0x100fe200080108b3 */
[----:B------:R-:W-:Y:S01]  /*c350*/  FADD.FTZ R3, R173, R162 ;  /* 0x000000a2ad037221 */ /* 0x000fe20000010000 */
[----:B------:R-:W1:Y:S01]  /*c360*/  MUFU.EX2 R169, R169 ;  /* 0x000000a900a97308 */ /* 0x000e620000000800 */
[----:B------:R-:W-:Y:S01]  /*c370*/  FSEL R162, R6, RZ, P0 ;  /* 0x000000ff06a27208 */ /* 0x000fe20000000000 */
[----:B------:R-:W-:Y:S01]  /*c380*/  FFMA.FTZ R14, R14, UR10, -R179 ;  /* 0x0000000a0e0e7c23 */ /* 0x000fe200080108b3 */
[----:B------:R-:W-:Y:S01]  /*c390*/  FADD.FTZ R176, R160, R3 ;  /* 0x00000003a0b07221 */ /* 0x000fe20000010000 */
[----:B------:R-:W-:-:S02]  /*c3a0*/  IMAD.U32 R3, RZ, RZ, UR22 ;  /* 0x00000016ff037e24 */ /* 0x000fc4000f8e00ff */
[----:B------:R-:W-:Y:S01]  /*c3b0*/  FFMA.FTZ R15, R15, UR10, -R179 ;  /* 0x0000000a0f0f7c23 */ /* 0x000fe200080108b3 */
[----:B------:R-:W-:Y:S01]  /*c3c0*/  FADD.FTZ R162, -R162, R11 ;  /* 0x0000000ba2a27221 */ /* 0x000fe20000010100 */
[----:B------:R-:W-:Y:S01]  /*c3d0*/  FADD.FTZ R181, R165, R176 ;  /* 0x000000b0a5b57221 */ /* 0x000fe20000010000 */
[----:B------:R-:W2:Y:S01]  /*c3e0*/  MUFU.EX2 R170, R170 ;  /* 0x000000aa00aa7308 */ /* 0x000ea20000000800 */
[--C-:B------:R-:W-:Y:S01]  /*c3f0*/  FFMA.FTZ R176, R8, UR10, -R179.reuse ;  /* 0x0000000a08b07c23 */ /* 0x100fe200080108b3 */
[----:B------:R-:W-:Y:S01]  /*c400*/  FFMA.FTZ R11, R12, UR10, -R179 ;  /* 0x0000000a0c0b7c23 */ /* 0x000fe200080108b3 */
[----:B------:R-:W-:Y:S01]  /*c410*/  FADD.FTZ R8, R166, R181 ;  /* 0x000000b5a6087221 */ /* 0x000fe20000010000 */
[--C-:B------:R-:W-:Y:S01]  /*c420*/  FFMA.FTZ R12, R13, UR10, -R179.reuse ;  /* 0x0000000a0d0c7c23 */ /* 0x100fe200080108b3 */
[--C-:B------:R-:W-:Y:S01]  /*c430*/  FFMA.FTZ R13, R152, UR10, -R179.reuse ;  /* 0x0000000a980d7c23 */ /* 0x100fe200080108b3 */
[--C-:B------:R-:W-:Y:S01]  /*c440*/  FFMA.FTZ R21, R21, UR10, -R179.reuse ;  /* 0x0000000a15157c23 */ /* 0x100fe200080108b3 */
[----:B---3--:R-:W-:Y:S01]  /*c450*/  FADD.FTZ R181, R167, R8 ;  /* 0x00000008a7b57221 */ /* 0x008fe20000010000 */
[----:B------:R-:W3:Y:S01]  /*c460*/  MUFU.EX2 R171, R171 ;  /* 0x000000ab00ab7308 */ /* 0x000ee20000000800 */
[----:B------:R-:W-:Y:S01]  /*c470*/  FMUL.FTZ R8, R162, UR10 ;  /* 0x0000000aa2087c20 */ /* 0x000fe20008410000 */
[----:B------:R-:W-:Y:S01]  /*c480*/  FFMA.FTZ R153, R153, UR10, -R179 ;  /* 0x0000000a99997c23 */ /* 0x000fe200080108b3 */
[----:B0-----:R-:W-:Y:S01]  /*c490*/  FADD.FTZ R162, R168, R181 ;  /* 0x000000b5a8a27221 */ /* 0x001fe20000010000 */
[--C-:B------:R-:W-:Y:S01]  /*c4a0*/  FFMA.FTZ R181, R154, UR10, -R179.reuse ;  /* 0x0000000a9ab57c23 */ /* 0x100fe200080108b3 */
[--C-:B------:R-:W-:Y:S01]  /*c4b0*/  FFMA.FTZ R182, R155, UR10, -R179.reuse ;  /* 0x0000000a9bb67c23 */ /* 0x100fe200080108b3 */
[--C-:B------:R-:W-:Y:S01]  /*c4c0*/  FFMA.FTZ R157, R157, UR10, -R179.reuse ;  /* 0x0000000a9d9d7c23 */ /* 0x100fe200080108b3 */
[----:B-1----:R-:W-:Y:S01]  /*c4d0*/  FADD.FTZ R183, R169, R162 ;  /* 0x000000a2a9b77221 */ /* 0x002fe20000010000 */
[----:B------:R-:W0:Y:S01]  /*c4e0*/  MUFU.EX2 R161, R161 ;  /* 0x000000a100a17308 */ /* 0x000e220000000800 */
[--C-:B------:R-:W-:Y:S01]  /*c4f0*/  FFMA.FTZ R192, R158, UR10, -R179.reuse ;  /* 0x0000000a9ec07c23 */ /* 0x100fe200080108b3 */
[----:B------:R-:W-:Y:S01]  /*c500*/  FFMA.FTZ R159, R159, UR10, -R179 ;  /* 0x0000000a9f9f7c23 */ /* 0x000fe200080108b3 */
[----:B--2---:R-:W-:Y:S01]  /*c510*/  FADD.FTZ R152, R170, R183 ;  /* 0x000000b7aa987221 */ /* 0x004fe20000010000 */
[--C-:B------:R-:W-:Y:S01]  /*c520*/  FFMA.FTZ R183, R156, UR10, -R179.reuse ;  /* 0x0000000a9cb77c23 */ /* 0x100fe200080108b3 */
[----:B------:R-:W-:Y:S01]  /*c530*/  FFMA.FTZ R174, R174, UR10, -R179 ;  /* 0x0000000aaeae7c23 */ /* 0x000fe200080108b3 */
[----:B------:R-:W-:Y:S01]  /*c540*/  @!P1 IMAD R3, R3, 0x40, R16 ;  /* 0x0000004003039824 */ /* 0x000fe200078e0210 */
[----:B------:R-:W-:Y:S01]  /*c550*/  F2FP.F16.F32.PACK_AB R154, R160, R173 ;  /* 0x000000ada09a723e */ /* 0x000fe200000000ff */
[----:B------:R-:W1:Y:S01]  /*c560*/  MUFU.EX2 R172, R172 ;  /* 0x000000ac00ac7308 */ /* 0x000e620000000800 */
[----:B---3--:R-:W-:Y:S01]  /*c570*/  FADD.FTZ R193, R171, R152 ;  /* 0x00000098abc17221 */ /* 0x008fe20000010000 */
[----:B------:R-:W-:Y:S01]  /*c580*/  F2FP.F16.F32.PACK_AB R162, R10, R171 ;  /* 0x000000ab0aa2723e */ /* 0x000fe200000000ff */
[----:B------:R-:W-:Y:S01]  /*c590*/  FMUL.FTZ R32, R32, R175 ;  /* 0x000000af20207220 */ /* 0x000fe20000410000 */
[----:B------:R-:W-:Y:S01]  /*c5a0*/  @!P1 LEA R3, R3, UR43, 0x2 ;  /* 0x0000002b03039c11 */ /* 0x000fe2000f8e10ff */
[----:B------:R-:W-:Y:S01]  /*c5b0*/  FADD.FTZ R152, R10, R193 ;  /* 0x000000c10a987221 */ /* 0x000fe20000010000 */
[----:B------:R-:W-:Y:S01]  /*c5c0*/  F2FP.F16.F32.PACK_AB R158, R168, R167 ;  /* 0x000000a7a89e723e */ /* 0x000fe200000000ff */
[----:B------:R-:W-:Y:S01]  /*c5d0*/  FMUL.FTZ R33, R33, R175 ;  /* 0x000000af21217220 */ /* 0x000fe20000410000 */
[----:B------:R-:W2:Y:S01]  /*c5e0*/  MUFU.EX2 R177, R163 ;  /* 0x000000a300b17308 */ /* 0x000ea20000000800 */
[----:B0-----:R-:W-:Y:S01]  /*c5f0*/  FADD.FTZ R179, R161, R152 ;  /* 0x00000098a1b37221 */ /* 0x001fe20000010000 */
[----:B------:R-:W-:Y:S01]  /*c600*/  F2FP.F16.F32.PACK_AB R152, R9, R178 ;  /* 0x000000b20998723e */ /* 0x000fe200000000ff */
[----:B------:R-:W-:Y:S01]  /*c610*/  @!P1 STS [R3+0x28800], R175 ;  /* 0x028800af03009388 */ /* 0x000fe20000000800 */
[----:B------:R-:W-:Y:S01]  /*c620*/  F2FP.F16.F32.PACK_AB R156, R166, R165 ;  /* 0x000000a5a69c723e */ /* 0x000fe200000000ff */
[-C--:B------:R-:W-:Y:S01]  /*c630*/  FMUL.FTZ R36, R36, R175.reuse ;  /* 0x000000af24247220 */ /* 0x080fe20000410000 */
[-C--:B------:R-:W-:Y:S01]  /*c640*/  FMUL.FTZ R37, R37, R175.reuse ;  /* 0x000000af25257220 */ /* 0x080fe20000410000 */
[-C--:B------:R-:W-:Y:S01]  /*c650*/  FMUL.FTZ R40, R40, R175.reuse ;  /* 0x000000af28287220 */ /* 0x080fe20000410000 */
[----:B------:R-:W0:Y:S01]  /*c660*/  MUFU.EX2 R8, R8 ;  /* 0x0000000800087308 */ /* 0x000e220000000800 */
[----:B-1----:R-:W-:Y:S01]  /*c670*/  FADD.FTZ R160, R172, R179 ;  /* 0x000000b3aca07221 */ /* 0x002fe20000010000 */
[-C--:B------:R-:W-:Y:S01]  /*c680*/  FMUL.FTZ R41, R41, R175.reuse ;  /* 0x000000af29297220 */ /* 0x080fe20000410000 */
[-C--:B------:R-:W-:Y:S01]  /*c690*/  FMUL.FTZ R44, R44, R175.reuse ;  /* 0x000000af2c2c7220 */ /* 0x080fe20000410000 */
[-C--:B------:R-:W-:Y:S01]  /*c6a0*/  FMUL.FTZ R45, R45, R175.reuse ;  /* 0x000000af2d2d7220 */ /* 0x080fe20000410000 */
[-C--:B------:R-:W-:Y:S01]  /*c6b0*/  FMUL.FTZ R48, R48, R175.reuse ;  /* 0x000000af30307220 */ /* 0x080fe20000410000 */
[-C--:B------:R-:W-:Y:S01]  /*c6c0*/  FMUL.FTZ R49, R49, R175.reuse ;  /* 0x000000af31317220 */ /* 0x080fe20000410000 */
[----:B------:R-:W-:Y:S01]  /*c6d0*/  FMUL.FTZ R52, R52, R175 ;  /* 0x000000af34347220 */ /* 0x000fe20000410000 */
[----:B------:R-:W1:Y:S01]  /*c6e0*/  MUFU.EX2 R180, R180 ;  /* 0x000000b400b47308 */ /* 0x000e620000000800 */
[----:B--2---:R-:W-:Y:S01]  /*c6f0*/  FADD.FTZ R9, R177, R160 ;  /* 0x000000a0b1097221 */ /* 0x004fe20000010000 */
[----:B------:R-:W-:Y:S01]  /*c700*/  F2FP.F16.F32.PACK_AB R160, R170, R169 ;  /* 0x000000a9aaa0723e */ /* 0x000fe200000000ff */
[-C--:B------:R-:W-:Y:S01]  /*c710*/  FMUL.FTZ R53, R53, R175.reuse ;  /* 0x000000af35357220 */ /* 0x080fe20000410000 */
[-C--:B------:R-:W-:Y:S01]  /*c720*/  FMUL.FTZ R56, R56, R175.reuse ;  /* 0x000000af38387220 */ /* 0x080fe20000410000 */
[-C--:B------:R-:W-:Y:S01]  /*c730*/  FMUL.FTZ R57, R57, R175.reuse ;  /* 0x000000af39397220 */ /* 0x080fe20000410000 */
[-C--:B------:R-:W-:Y:S01]  /*c740*/  FMUL.FTZ R60, R60, R175.reuse ;  /* 0x000000af3c3c7220 */ /* 0x080fe20000410000 */
[-C--:B------:R-:W-:Y:S01]  /*c750*/  FMUL.FTZ R61, R61, R175.reuse ;  /* 0x000000af3d3d7220 */ /* 0x080fe20000410000 */
[----:B------:R2:W3:Y:S01]  /*c760*/  MUFU.EX2 R163, R164 ;  /* 0x000000a400a37308 */ /* 0x0004e20000000800 */
[----:B0-----:R1:W-:Y:S01]  /*c770*/  @!P1 STS [R3+0x28820], R8 ;  /* 0x0288200803009388 */ /* 0x0013e20000000800 */
[-C--:B------:R-:W-:Y:S01]  /*c780*/  FMUL.FTZ R64, R64, R175.reuse ;  /* 0x000000af40407220 */ /* 0x080fe20000410000 */
[-C--:B------:R-:W-:Y:S01]  /*c790*/  FMUL.FTZ R65, R65, R175.reuse ;  /* 0x000000af41417220 */ /* 0x080fe20000410000 */
[-C--:B------:R-:W-:Y:S01]  /*c7a0*/  FMUL.FTZ R68, R68, R175.reuse ;  /* 0x000000af44447220 */ /* 0x080fe20000410000 */
[-C--:B------:R-:W-:Y:S01]  /*c7b0*/  FMUL.FTZ R69, R69, R175.reuse ;  /* 0x000000af45457220 */ /* 0x080fe20000410000 */
[-C--:B------:R-:W-:Y:S01]  /*c7c0*/  FMUL.FTZ R72, R72, R175.reuse ;  /* 0x000000af48487220 */ /* 0x080fe20000410000 */
[----:B------:R-:W-:Y:S01]  /*c7d0*/  FMUL.FTZ R73, R73, R175 ;  /* 0x000000af49497220 */ /* 0x000fe20000410000 */
[----:B------:R-:W0:Y:S01]  /*c7e0*/  MUFU.EX2 R176, R176 ;  /* 0x000000b000b07308 */ /* 0x000e220000000800 */
[----:B--2---:R-:W-:Y:S01]  /*c7f0*/  F2FP.F16.F32.PACK_AB R164, R172, R161 ;  /* 0x000000a1aca4723e */ /* 0x004fe200000000ff */
[----:B------:R-:W-:Y:S01]  /*c800*/  FMUL.FTZ R76, R76, R175 ;  /* 0x000000af4c4c7220 */ /* 0x000fe20000410000 */
[C---:B-1----:R-:W-:Y:S01]  /*c810*/  FADD.FTZ R3, R180.reuse, R9 ;  /* 0x00000009b4037221 */ /* 0x042fe20000010000 */
[----:B------:R-:W-:Y:S01]  /*c820*/  F2FP.F16.F32.PACK_AB R166, R180, R177 ;  /* 0x000000b1b4a6723e */ /* 0x000fe200000000ff */
[-C--:B------:R-:W-:Y:S01]  /*c830*/  FMUL.FTZ R77, R77, R175.reuse ;  /* 0x000000af4d4d7220 */ /* 0x080fe20000410000 */
[-C--:B------:R-:W-:Y:S01]  /*c840*/  FMUL.FTZ R80, R80, R175.reuse ;  /* 0x000000af50507220 */ /* 0x080fe20000410000 */
[-C--:B------:R-:W-:Y:S01]  /*c850*/  FMUL.FTZ R81, R81, R175.reuse ;  /* 0x000000af51517220 */ /* 0x080fe20000410000 */
[----:B------:R-:W1:Y:S01]  /*c860*/  MUFU.EX2 R155, R11 ;  /* 0x0000000b009b7308 */ /* 0x000e620000000800 */
[----:B---3--:R-:W-:Y:S01]  /*c870*/  FFMA.FTZ R9, R8, R4, R163 ;  /* 0x0000000408097223 */ /* 0x008fe200000100a3 */
[-C--:B------:R-:W-:Y:S01]  /*c880*/  FMUL.FTZ R84, R84, R175.reuse ;  /* 0x000000af54547220 */ /* 0x080fe20000410000 */
[-C--:B------:R-:W-:Y:S01]  /*c890*/  FMUL.FTZ R85, R85, R175.reuse ;  /* 0x000000af55557220 */ /* 0x080fe20000410000 */
[-C--:B------:R-:W-:Y:S01]  /*c8a0*/  FMUL.FTZ R88, R88, R175.reuse ;  /* 0x000000af58587220 */ /* 0x080fe20000410000 */
[-C--:B------:R-:W-:Y:S01]  /*c8b0*/  FMUL.FTZ R89, R89, R175.reuse ;  /* 0x000000af59597220 */ /* 0x080fe20000410000 */
[-C--:B------:R-:W-:Y:S01]  /*c8c0*/  FMUL.FTZ R92, R92, R175.reuse ;  /* 0x000000af5c5c7220 */ /* 0x080fe20000410000 */
[-C--:B------:R-:W-:Y:S01]  /*c8d0*/  FMUL.FTZ R93, R93, R175.reuse ;  /* 0x000000af5d5d7220 */ /* 0x080fe20000410000 */
[----:B------:R-:W2:Y:S01]  /*c8e0*/  MUFU.EX2 R12, R12 ;  /* 0x0000000c000c7308 */ /* 0x000ea20000000800 */
        /* <DEDUP_REMOVED lines=16> */
[C---:B--2---:R-:W-:Y:S01]  /*c9f0*/  FADD.FTZ R9, R12.reuse, R9 ;  /* 0x000000090c097221 */ /* 0x044fe20000010000 */
[----:B------:R-:W-:Y:S01]  /*ca00*/  F2FP.F16.F32.PACK_AB R155, R12, R155 ;  /* 0x0000009b0c9b723e */ /* 0x000fe200000000ff */
        /* <DEDUP_REMOVED lines=19> */
[----:B------:R-:W-:Y:S01]  /*cb40*/  FMUL.FTZ R149, R149, R175 ;  /* 0x000000af95957220 */ /* 0x000fe20000410000 */
[-C--:B------:R-:W-:Y:S01]  /*cb50*/  FMUL.FTZ R26, R26, R8.reuse ;  /* 0x000000081a1a7220 */ /* 0x080fe20000410000 */
[----:B------:R1:W3:Y:S01]  /*cb60*/  MUFU.EX2 R161, R153 ;  /* 0x0000009900a17308 */ /* 0x0002e20000000800 */
        /* <DEDUP_REMOVED lines=9> */
[----:B-1----:R-:W-:Y:S01]  /*cc00*/  F2FP.F16.F32.PACK_AB R153, R176, R163 ;  /* 0x000000a3b099723e */ /* 0x002fe200000000ff */
[----:B------:R-:W-:Y:S01]  /*cc10*/  BAR.SYNC.DEFER_BLOCKING 0xf, 0x100 ;  /* 0x03c4000000007b1d */ /* 0x000fe20000010000 */
        /* <DEDUP_REMOVED lines=21> */
[----:B------:R2:W3:Y:S01]  /*cd70*/  MUFU.EX2 R165, R157 ;  /* 0x0000009d00a57308 */ /* 0x0004e20000000800 */
[----:B0-----:R-:W-:Y:S01]  /*cd80*/  FADD.FTZ R4, R182, R9 ;  /* 0x00000009b6047221 */ /* 0x001fe20000010000 */
[----:B------:R0:W-:Y:S01]  /*cd90*/  STSM.16.M88.4 [R18+0x26800], R152 ;  /* 0x0268009812007844 */ /* 0x0001e20000000200 */
[-C--:B------:R-:W-:Y:S01]  /*cda0*/  FMUL.FTZ R71, R71, R8.reuse ;  /* 0x0000000847477220 */ /* 0x080fe20000410000 */
[-C--:B------:R-:W-:Y:S01]  /*cdb0*/  FMUL.FTZ R74, R74, R8.reuse ;  /* 0x000000084a4a7220 */ /* 0x080fe20000410000 */
[-C--:B------:R-:W-:Y:S01]  /*cdc0*/  FMUL.FTZ R75, R75, R8.reuse ;  /* 0x000000084b4b7220 */ /* 0x080fe20000410000 */
[-C--:B------:R-:W-:Y:S01]  /*cdd0*/  FMUL.FTZ R78, R78, R8.reuse ;  /* 0x000000084e4e7220 */ /* 0x080fe20000410000 */
[----:B------:R-:W-:Y:S01]  /*cde0*/  FMUL.FTZ R79, R79, R8 ;  /* 0x000000084f4f7220 */ /* 0x000fe20000410000 */
[----:B------:R-:W5:Y:S01]  /*cdf0*/  MUFU.EX2 R192, R192 ;  /* 0x000000c000c07308 */ /* 0x000f620000000800 */
[----:B-1----:R-:W-:Y:S01]  /*ce00*/  FADD.FTZ R4, R183, R4 ;  /* 0x00000004b7047221 */ /* 0x002fe20000010000 */
[----:B--2---:R-:W-:Y:S01]  /*ce10*/  F2FP.F16.F32.PACK_AB R157, R15, R14 ;  /* 0x0000000e0f9d723e */ /* 0x004fe200000000ff */
[----:B------:R-:W-:Y:S01]  /*ce20*/  FMUL.FTZ R82, R82, R8 ;  /* 0x0000000852527220 */ /* 0x000fe20000410000 */
        /* <DEDUP_REMOVED lines=13> */
[----:B-----5:R-:W-:Y:S01]  /*cf00*/  FADD.FTZ R4, R192, R9 ;  /* 0x00000009c0047221 */ /* 0x020fe20000010000 */
[----:B-1----:R-:W-:Y:S01]  /*cf10*/  F2FP.F16.F32.PACK_AB R159, R10, R21 ;  /* 0x000000150a9f723e */ /* 0x002fe200000000ff */
[-C--:B------:R-:W-:Y:S01]  /*cf20*/  FMUL.FTZ R102, R102, R8.reuse ;  /* 0x0000000866667220 */ /* 0x080fe20000410000 */
[----:B------:R-:W-:Y:S01]  /*cf30*/  F2FP.F16.F32.PACK_AB R165, R192, R165 ;  /* 0x000000a5c0a5723e */ /* 0x000fe200000000ff */
[-C--:B------:R-:W-:Y:S01]  /*cf40*/  FMUL.FTZ R103, R103, R8.reuse ;  /* 0x0000000867677220 */ /* 0x080fe20000410000 */
[-C--:B------:R-:W-:Y:S01]  /*cf50*/  FMUL.FTZ R106, R106, R8.reuse ;  /* 0x000000086a6a7220 */ /* 0x080fe20000410000 */
[----:B------:R0:W-:Y:S01]  /*cf60*/  STSM.16.M88.4 [R23], R156 ;  /* 0x0000009c17007844 */ /* 0x0001e20000000200 */
[-C--:B------:R-:W-:Y:S01]  /*cf70*/  FMUL.FTZ R107, R107, R8.reuse ;  /* 0x000000086b6b7220 */ /* 0x080fe20000410000 */
[----:B--2---:R-:W-:Y:S01]  /*cf80*/  FADD.FTZ R9, R167, R4 ;  /* 0x00000004a7097221 */ /* 0x004fe20000010000 */
[-C--:B------:R-:W-:Y:S01]  /*cf90*/  FMUL.FTZ R110, R110, R8.reuse ;  /* 0x000000086e6e7220 */ /* 0x080fe20000410000 */
[----:B------:R0:W-:Y:S01]  /*cfa0*/  STSM.16.M88.4 [R19], R160 ;  /* 0x000000a013007844 */ /* 0x0001e20000000200 */
[-C--:B------:R-:W-:Y:S01]  /*cfb0*/  FMUL.FTZ R111, R111, R8.reuse ;  /* 0x000000086f6f7220 */ /* 0x080fe20000410000 */
[-C--:B------:R-:W-:Y:S01]  /*cfc0*/  FMUL.FTZ R114, R114, R8.reuse ;  /* 0x0000000872727220 */ /* 0x080fe20000410000 */
[-C--:B------:R-:W-:Y:S01]  /*cfd0*/  FMUL.FTZ R115, R115, R8.reuse ;  /* 0x0000000873737220 */ /* 0x080fe20000410000 */
[-C--:B------:R-:W-:Y:S01]  /*cfe0*/  FMUL.FTZ R118, R118, R8.reuse ;  /* 0x0000000876767220 */ /* 0x080fe20000410000 */
[-C--:B------:R-:W-:Y:S01]  /*cff0*/  FMUL.FTZ R119, R119, R8.reuse ;  /* 0x0000000877777220 */ /* 0x080fe20000410000 */
[C---:B---3--:R-:W-:Y:S01]  /*d000*/  F2FP.F16.F32.PACK_AB R167, R174.reuse, R167 ;  /* 0x000000a7aea7723e */ /* 0x048fe200000000ff */
        /* <DEDUP_REMOVED lines=20> */
.L_x_5016:
[----:B------:R1:W2:Y:S01]  /*d150*/  SYNCS.PHASECHK.TRANS64.TRYWAIT P0, [UR27+0x28c50], R7 ;  /* 0x028c5007ff0075a7 */ /* 0x0002a2000800015b */
[----:B------:R-:W-:Y:S05]  /*d160*/  @!P3 BRA `(.L_x_5017) ;  /* 0x000000000004b947 */ /* 0x000fea0003800000 */
[----:B------:R-:W-:Y:S01]  /*d170*/  BPT.TRAP 0x1 ;  /* 0x000000040000795c */ /* 0x000fe20000300000 */
.L_x_5017:
[----:B--2---:R-:W-:Y:S05]  /*d180*/  @P0 BRA `(.L_x_5018) ;  /* 0x0000000000080947 */ /* 0x004fea0003800000 */
[----:B------:R-:W2:Y:S02]  /*d190*/  SYNCS.PHASECHK.TRANS64.TRYWAIT P0, [UR27+0x28c50], R7 ;  /* 0x028c5007ff0075a7 */ /* 0x000ea4000800015b */
[----:B--2---:R-:W-:Y:S05]  /*d1a0*/  @!P0 BRA `(.L_x_5019) ;  /* 0x0000009000f88947 */ /* 0x004fea0003800000 */
.L_x_5018:
[----:B------:R-:W-:Y:S01]  /*d1b0*/  ULEA UR11, UR36, UR48, 0xc ;  /* 0x00000030240b7291 */ /* 0x000fe2000f8e603f */
[----:B------:R-:W-:Y:S01]  /*d1c0*/  WARPGROUP.ARRIVE ;  /* 0x00000000000079c5 */ /* 0x000fe20000000000 */
[----:B------:R-:W-:Y:S01]  /*d1d0*/  UMOV UR7, 0x40000040 ;  /* 0x4000004000077882 */ /* 0x000fe20000000000 */
[----:B------:R-:W-:Y:S01]  /*d1e0*/  ISETP.LT.AND P0, PT, R186, UR50, PT ;  /* 0x00000032ba007c0c */ /* 0x000fe2000bf01270 */
[----:B--2---:R-:W-:Y:S01]  /*d1f0*/  @!P4 VIADD R20, R20, 0x28c60 ;  /* 0x00028c601414c836 */ /* 0x004fe20000000000 */
        /* <DEDUP_REMOVED lines=36> */
.L_x_5003:
[----:B------:R-:W5:Y:S01]  /*d440*/  SHFL.BFLY PT, R0, R3, 0x2, 0x1f ;  /* 0x0c401f0003007f89 */ /* 0x000f6200000e0000 */
[----:B------:R-:W-:Y:S01]  /*d450*/  IMAD.MOV.U32 R10, RZ, RZ, RZ ;  /* 0x000000ffff0a7224 */ /* 0x000fe200078e00ff */
[----:B------:R-:W-:Y:S01]  /*d460*/  UIADD3 UR38, UR38, 0x1, URZ ;  /* 0x0000000126267890 */ /* 0x000fe2000fffe03f */
[----:B------:R-:W-:Y:S01]  /*d470*/  IMAD.U32 R14, RZ, RZ, UR10 ;  /* 0x0000000aff0e7e24 */ /* 0x000fe2000f8e00ff */
[----:B------:R-:W0:Y:S01]  /*d480*/  SHFL.BFLY PT, R9, R4, 0x2, 0x1f ;  /* 0x0c401f0004097f89 */ /* 0x000e2200000e0000 */
[----:B------:R-:W-:Y:S08]  /*d490*/  BAR.ARV 0x8, 0x100 ;  /* 0x0204000000007b1d */ /* 0x000ff00000002000 */
[----:B------:R-:W-:Y:S01]  /*d4a0*/  BAR.SYNC.DEFER_BLOCKING 0xf, 0x100 ;  /* 0x03c4000000007b1d */ /* 0x000fe20000010000 */
[----:B-----5:R-:W-:Y:S01]  /*d4b0*/  FADD.FTZ R0, R0, R3 ;  /* 0x0000000300007221 */ /* 0x020fe20000010000 */
[----:B------:R-:W-:Y:S01]  /*d4c0*/  IMAD.U32 R3, RZ, RZ, UR36 ;  /* 0x00000024ff037e24 */ /* 0x000fe2000f8e00ff */
[----:B------:R-:W-:Y:S01]  /*d4d0*/  UIADD3 UR36, UR36, 0x1, URZ ;  /* 0x0000000124247890 */ /* 0x000fe2000fffe03f */
[----:B0-----:R-:W-:-:S02]  /*d4e0*/  FADD.FTZ R9, R9, R4 ;  /* 0x0000000409097221 */ /* 0x001fc40000010000 */
[----:B-1--4-:R-:W0:Y:S01]  /*d4f0*/  SHFL.BFLY PT, R7, R0, 0x1, 0x1f ;  /* 0x0c201f0000077f89 */ /* 0x012e2200000e0000 */
[----:B------:R-:W-:Y:S01]  /*d500*/  IMAD.MOV.U32 R4, RZ, RZ, RZ ;  /* 0x000000ffff047224 */ /* 0x000fe200078e00ff */
[----:B------:R-:W-:Y:S02]  /*d510*/  UISETP.NE.AND UP0, UPT, UR36, 0x2, UPT ;  /* 0x000000022400788c */ /* 0x000fe4000bf05270 */
[----:B--2---:R-:W1:Y:S02]  /*d520*/  SHFL.BFLY PT, R8, R9, 0x1, 0x1f ;  /* 0x0c201f0009087f89 */ /* 0x004e6400000e0000 */
[----:B------:R-:W-:Y:S02]  /*d530*/  USEL UR4, URZ, 0x1, UP0 ;  /* 0x000000013f047887 */ /* 0x000fe40008000000 */
[----:B------:R-:W-:Y:S02]  /*d540*/  USEL UR36, UR36, URZ, UP0 ;  /* 0x0000003f24247287 */ /* 0x000fe40008000000 */
[----:B------:R-:W-:Y:S01]  /*d550*/  ULOP3.LUT UR37, UR37, UR4, URZ, 0x3c, !UPT ;  /* 0x0000000425257292 */ /* 0x000fe2000f8e3c3f */
[----:B0-----:R-:W-:Y:S01]  /*d560*/  FADD.FTZ R12, R0, R7 ;  /* 0x00000007000c7221 */ /* 0x001fe20000010000 */
[----:B------:R-:W-:-:S02]  /*d570*/  IMAD.MOV R7, RZ, RZ, -R17 ;  /* 0x000000ffff077224 */ /* 0x000fc400078e0a11 */
[----:B-1----:R-:W-:Y:S02]  /*d580*/  FADD.FTZ R13, R9, R8 ;  /* 0x00000008090d7221 */ /* 0x002fe40000010000 */
[----:B------:R-:W-:Y:S01]  /*d590*/  FSETP.NE.FTZ.AND P1, PT, R12, RZ, PT ;  /* 0x000000ff0c00720b */ /* 0x000fe20003f35000 */
[----:B------:R-:W-:Y:S01]  /*d5a0*/  IMAD.U32 R8, RZ, RZ, UR10 ;  /* 0x0000000aff087e24 */ /* 0x000fe2000f8e00ff */
[----:B------:R-:W-:Y:S02]  /*d5b0*/  ISETP.NE.AND P0, PT, R2, R7, PT ;  /* 0x000000070200720c */ /* 0x000fe40003f05270 */
[----:B------:R-:W-:-:S09]  /*d5c0*/  FSETP.NE.FTZ.AND P2, PT, R13, RZ, PT ;  /* 0x000000ff0d00720b */ /* 0x000fd20003f55000 */
[----:B------:R-:W0:Y:S01]  /*d5d0*/  @P1 MUFU.RCP R10, R12 ;  /* 0x0000000c000a1308 */ /* 0x000e220000001000 */
[----:B------:R-:W-:Y:S01]  /*d5e0*/  @P1 FMUL.FTZ R8, R8, 0.69314718246459960938 ;  /* 0x3f31721808081820 */ /* 0x000fe20000410000 */
[----:B------:R-:W-:Y:S02]  /*d5f0*/  @!P0 IMAD R0, R3, 0x40, R16 ;  /* 0x0000004003008824 */ /* 0x000fe400078e0210 */
[----:B------:R-:W-:Y:S01]  /*d600*/  @P2 FMUL.FTZ R14, R14, 0.69314718246459960938 ;  /* 0x3f3172180e0e2820 */ /* 0x000fe20000410000 */
[----:B------:R-:W-:Y:S02]  /*d610*/  IMAD.MOV.U32 R3, RZ, RZ, -0x800000 ;  /* 0xff800000ff037424 */ /* 0x000fe400078e00ff */
        /* <DEDUP_REMOVED lines=73> */
[----:B------:R-:W-:Y:S01]  /*dab0*/  PLOP3.LUT P0, PT, PT, PT, PT, 0x8, 0x0 ;  /* 0x000000000000781c */ /* 0x000fe20003f0e170 */
[-C--:B------:R-:W-:Y:S01]  /*dac0*/  FMUL.FTZ R30, R30, R4.reuse ;  /* 0x000000041e1e7220 */ /* 0x080fe20000410000 */
[-C--:B------:R-:W-:Y:S01]  /*dad0*/  FMUL.FTZ R31, R31, R4.reuse ;  /* 0x000000041f1f7220 */ /* 0x080fe20000410000 */
[-C--:B------:R-:W-:Y:S01]  /*dae0*/  FMUL.FTZ R34, R34, R4.reuse ;  /* 0x0000000422227220 */ /* 0x080fe20000410000 */
[-C--:B------:R-:W-:Y:S01]  /*daf0*/  FMUL.FTZ R35, R35, R4.reuse ;  /* 0x0000000423237220 */ /* 0x080fe20000410000 */
[----:B0-----:R-:W1:Y:S01]  /*db00*/  @P2 MUFU.LG2 R10, R13 ;  /* 0x0000000d000a2308 */ /* 0x001e620000000c00 */
        /* <DEDUP_REMOVED lines=62> */
.L_x_4936:
[----:B------:R-:W0:Y:S08]  /*def0*/  S2UR UR4, SR_CgaCtaId ;  /* 0x00000000000479c3 */ /* 0x000e300000008800 */
[----:B------:R-:W-:Y:S06]  /*df00*/  BAR.SYNC.DEFER_BLOCKING 0x5, 0x180 ;  /* 0x0146000000007b1d */ /* 0x000fec0000010000 */
[----:B------:R-:W-:Y:S01]  /*df10*/  UMOV UR43, 0x400 ;  /* 0x00000400002b7882 */ /* 0x000fe20000000000 */
[----:B------:R-:W-:Y:S01]  /*df20*/  BSSY B0, `(.L_x_5021) ;  /* 0x00002a8000007945 */ /* 0x000fe20003800000 */
[----:B0-----:R-:W-:-:S09]  /*df30*/  ULEA UR43, UR4, UR43, 0x18 ;  /* 0x0000002b042b7291 */ /* 0x001fd2000f8ec03f */
[----:B------:R-:W0:Y:S02]  /*df40*/  LDS R4, [UR43+0x28cd0] ;  /* 0x028cd02bff047984 */ /* 0x000e240008000800 */
[----:B0-----:R-:W-:Y:S01]  /*df50*/  R2UR UR4, R4 ;  /* 0x00000000040472ca */ /* 0x001fe200000e0000 */
[----:B------:R-:W-:Y:S06]  /*df60*/  BAR.ARV 0x4, 0x180 ;  /* 0x0106000000007b1d */ /* 0x000fec0000002000 */
[----:B------:R-:W-:Y:S08]  /*df70*/  @P0 BRA `(.L_x_5022) ;  /* 0x0000001c00900947 */ /* 0x000ff00003800000 */
[----:B------:R-:W0:Y:S01]  /*df80*/  S2UR UR5, SR_SWINHI ;  /* 0x00000000000579c3 */ /* 0x000e220000002f00 */
[----:B------:R-:W-:Y:S01]  /*df90*/  IMAD R9, R211, 0x40, R184 ;  /* 0x00000040d3097824 */ /* 0x000fe200078e02b8 */
[----:B------:R-:W1:Y:S01]  /*dfa0*/  SHFL.IDX PT, R6, R212, RZ, 0x1f ;  /* 0x00001fffd4067589 */ /* 0x000e6200000e0000 */
[----:B------:R-:W-:Y:S01]  /*dfb0*/  F2FP.F16.F32.PACK_AB R104, R105, R104 ;  /* 0x000000686968723e */ /* 0x000fe200000000ff */
[----:B------:R-:W-:Y:S01]  /*dfc0*/  USHF.R.S32.HI UR12, URZ, 0x1f, UR39 ;  /* 0x0000001f3f0c7899 */ /* 0x000fe20008011427 */
[----:B------:R-:W-:-:S03]  /*dfd0*/  F2FP.F16.F32.PACK_AB R105, R107, R106 ;  /* 0x0000006a6b69723e */ /* 0x000fc600000000ff */
[----:B------:R-:W-:Y:S01]  /*dfe0*/  BAR.SYNC.DEFER_BLOCKING 0x1, 0x100 ;  /* 0x0044000000007b1d */ /* 0x000fe20000010000 */
[----:B------:R-:W-:Y:S01]  /*dff0*/  F2FP.F16.F32.PACK_AB R106, R109, R108 ;  /* 0x0000006c6d6a723e */ /* 0x000fe200000000ff */
[----:B------:R-:W-:Y:S01]  /*e000*/  USHF.R.S32.HI UR13, URZ, 0x1f, UR42 ;  /* 0x0000001f3f0d7899 */ /* 0x000fe2000801142a */
[----:B------:R-:W-:Y:S02]  /*e010*/  F2FP.F16.F32.PACK_AB R107, R111, R110 ;  /* 0x0000006e6f6b723e */ /* 0x000fe400000000ff */
[----:B------:R-:W-:Y:S02]  /*e020*/  F2FP.F16.F32.PACK_AB R120, R121, R120 ;  /* 0x000000787978723e */ /* 0x000fe400000000ff */
[----:B------:R-:W-:Y:S02]  /*e030*/  F2FP.F16.F32.PACK_AB R121, R155, R154 ;  /* 0x0000009a9b79723e */ /* 0x000fe400000000ff */
[----:B------:R-:W-:Y:S02]  /*e040*/  F2FP.F16.F32.PACK_AB R128, R129, R128 ;  /* 0x000000808180723e */ /* 0x000fe400000000ff */
[----:B------:R-:W-:-:S02]  /*e050*/  F2FP.F16.F32.PACK_AB R129, R160, R159 ;  /* 0x0000009fa081723e */ /* 0x000fc400000000ff */
[----:B------:R-:W-:Y:S02]  /*e060*/  F2FP.F16.F32.PACK_AB R136, R137, R136 ;  /* 0x000000888988723e */ /* 0x000fe400000000ff */
[----:B------:R-:W-:Y:S01]  /*e070*/  F2FP.F16.F32.PACK_AB R137, R164, R163 ;  /* 0x000000a3a489723e */ /* 0x000fe200000000ff */
[----:B------:R-:W-:Y:S01]  /*e080*/  UMOV UR6, UR43 ;  /* 0x0000002b00067c82 */ /* 0x000fe20008000000 */
[----:B0-----:R-:W-:Y:S01]  /*e090*/  UMOV UR7, UR5 ;  /* 0x0000000500077c82 */ /* 0x001fe20008000000 */
[----:B------:R-:W-:Y:S01]  /*e0a0*/  IMAD.U32 R114, RZ, RZ, UR6 ;  /* 0x00000006ff727e24 */ /* 0x000fe2000f8e00ff */
[----:B-1----:R-:W-:Y:S01]  /*e0b0*/  ISETP.NE.AND P0, PT, R6, RZ, PT ;  /* 0x000000ff0600720c */ /* 0x002fe20003f05270 */
[----:B------:R-:W-:Y:S02]  /*e0c0*/  IMAD.U32 R115, RZ, RZ, UR7 ;  /* 0x00000007ff737e24 */ /* 0x000fe4000f8e00ff */
[----:B------:R-:W-:-:S04]  /*e0d0*/  IMAD.WIDE R4, R215, 0x2, R114 ;  /* 0x00000002d7047825 */ /* 0x000fc800078e0272 */
[----:B------:R-:W-:Y:S01]  /*e0e0*/  IMAD.WIDE R114, R9, 0x2, R114 ;  /* 0x0000000209727825 */ /* 0x000fe200078e0272 */
[C---:B------:R-:W-:Y:S02]  /*e0f0*/  IADD3 R41, P2, R4.reuse, 0x20, RZ ;  /* 0x0000002004297810 */ /* 0x040fe40007f5e0ff */
[C---:B------:R-:W-:Y:S02]  /*e100*/  IADD3 R53, P4, R4.reuse, 0x60, RZ ;  /* 0x0000006004357810 */ /* 0x040fe40007f9e0ff */
[----:B------:R-:W-:Y:S01]  /*e110*/  LOP3.LUT R12, R41, 0x380, RZ, 0xc0, !PT ;  /* 0x00000380290c7812 */ /* 0x000fe200078ec0ff */
[--C-:B------:R-:W-:Y:S01]  /*e120*/  IMAD.X R13, RZ, RZ, R5.reuse, P2 ;  /* 0x000000ffff0d7224 */ /* 0x100fe200010e0605 */
[C---:B------:R-:W-:Y:S01]  /*e130*/  IADD3 R44, P2, R4.reuse, 0x2060, RZ ;  /* 0x00002060042c7810 */ /* 0x040fe20007f5e0ff */
[--C-:B------:R-:W-:Y:S01]  /*e140*/  IMAD.X R25, RZ, RZ, R5.reuse, P4 ;  /* 0x000000ffff197224 */ /* 0x100fe200020e0605 */
[----:B------:R-:W-:Y:S02]  /*e150*/  LOP3.LUT R24, R53, 0x380, RZ, 0xc0, !PT ;  /* 0x0000038035187812 */ /* 0x000fe400078ec0ff */
[C---:B------:R-:W-:Y:S01]  /*e160*/  IADD3 R57, P5, R4.reuse, 0x2000, RZ ;  /* 0x0000200004397810 */ /* 0x040fe20007fbe0ff */
[----:B------:R-:W-:Y:S01]  /*e170*/  IMAD.X R123, RZ, RZ, R5, P2 ;  /* 0x000000ffff7b7224 */ /* 0x000fe200010e0605 */
[----:B------:R-:W-:-:S02]  /*e180*/  IADD3 R20, P2, R4, 0x6020, RZ ;  /* 0x0000602004147810 */ /* 0x000fc40007f5e0ff */
[----:B------:R-:W-:Y:S01]  /*e190*/  SHF.R.U64 R12, R12, 0x3, RZ ;  /* 0x000000030c0c7819 */ /* 0x000fe200000012ff */
[--C-:B------:R-:W-:Y:S01]  /*e1a0*/  IMAD.X R29, RZ, RZ, R5.reuse, P5 ;  /* 0x000000ffff1d7224 */ /* 0x100fe200028e0605 */
[----:B------:R-:W-:Y:S01]  /*e1b0*/  SHF.R.U64 R24, R24, 0x3, RZ ;  /* 0x0000000318187819 */ /* 0x000fe200000012ff */
[--C-:B------:R-:W-:Y:S01]  /*e1c0*/  IMAD.X R147, RZ, RZ, R5.reuse, P2 ;  /* 0x000000ffff937224 */ /* 0x100fe200010e0605 */
[----:B------:R-:W-:Y:S02]  /*e1d0*/  IADD3 R81, P2, R114, 0x3000, RZ ;  /* 0x0000300072517810 */ /* 0x000fe40007f5e0ff */
[----:B------:R-:W-:Y:S02]  /*e1e0*/  IADD3 R56, P4, R4, 0x4020, RZ ;  /* 0x0000402004387810 */ /* 0x000fe40007f9e0ff */
[----:B------:R-:W-:Y:S02]  /*e1f0*/  LOP3.LUT R80, R81, 0x380, RZ, 0xc0, !PT ;  /* 0x0000038051507812 */ /* 0x000fe400078ec0ff */
[----:B------:R-:W-:Y:S01]  /*e200*/  LOP3.LUT R28, R57, 0x380, RZ, 0xc0, !PT ;  /* 0x00000380391c7812 */ /* 0x000fe200078ec0ff */
[----:B------:R-:W-:Y:S01]  /*e210*/  IMAD.X R131, RZ, RZ, R5, P4 ;  /* 0x000000ffff837224 */ /* 0x000fe200020e0605 */
[----:B------:R-:W-:-:S02]  /*e220*/  LOP3.LUT R12, R12, R41, RZ, 0x3c, !PT ;  /* 0x000000290c0c7212 */ /* 0x000fc400078e3cff */
[----:B------:R-:W-:Y:S02]  /*e230*/  LOP3.LUT R41, R44, 0x380, RZ, 0xc0, !PT ;  /* 0x000003802c297812 */ /* 0x000fe400078ec0ff */
[----:B------:R-:W-:Y:S02]  /*e240*/  LOP3.LUT R24, R24, R53, RZ, 0x3c, !PT ;  /* 0x0000003518187212 */ /* 0x000fe400078e3cff */
[----:B------:R-:W-:Y:S02]  /*e250*/  SHF.R.U64 R80, R80, 0x3, RZ ;  /* 0x0000000350507819 */ /* 0x000fe400000012ff */
[----:B------:R-:W-:Y:S02]  /*e260*/  IADD3 R45, P3, R4, 0x40, RZ ;  /* 0x00000040042d7810 */ /* 0x000fe40007f7e0ff */
[----:B------:R-:W-:Y:S02]  /*e270*/  SHF.R.U64 R28, R28, 0x3, RZ ;  /* 0x000000031c1c7819 */ /* 0x000fe400000012ff */
[----:B------:R-:W-:Y:S01]  /*e280*/  LOP3.LUT R53, R56, 0x380, RZ, 0xc0, !PT ;  /* 0x0000038038357812 */ /* 0x000fe200078ec0ff */
[----:B------:R-:W-:Y:S01]  /*e290*/  IMAD.X R15, RZ, RZ, R5, P3 ;  /* 0x000000ffff0f7224 */ /* 0x000fe200018e0605 */
[----:B------:R-:W-:-:S02]  /*e2a0*/  IADD3 R65, P1, R4, 0x2040, RZ ;  /* 0x0000204004417810 */ /* 0x000fc40007f3e0ff */
[----:B------:R-:W-:Y:S02]  /*e2b0*/  SHF.R.U64 R41, R41, 0x3, RZ ;  /* 0x0000000329297819 */ /* 0x000fe400000012ff */
[----:B------:R-:W-:Y:S01]  /*e2c0*/  IADD3 R10, P5, R4, 0x4040, RZ ;  /* 0x00004040040a7810 */ /* 0x000fe20007fbe0ff */
[----:B------:R-:W-:Y:S01]  /*e2d0*/  IMAD.X R49, RZ, RZ, R5, P1 ;  /* 0x000000ffff317224 */ /* 0x000fe200008e0605 */
[----:B------:R-:W-:Y:S01]  /*e2e0*/  LOP3.LUT R80, R80, R81, RZ, 0x3c, !PT ;  /* 0x0000005150507212 */ /* 0x000fe200078e3cff */
[----:B------:R-:W-:Y:S01]  /*e2f0*/  IMAD.X R81, RZ, RZ, R115, P2 ;  /* 0x000000ffff517224 */ /* 0x000fe200010e0673 */
[----:B------:R-:W-:Y:S01]  /*e300*/  IADD3 R61, P6, R4, 0x2020, RZ ;  /* 0x00002020043d7810 */ /* 0x000fe20007fde0ff */
[--C-:B------:R-:W-:Y:S01]  /*e310*/  IMAD.X R135, RZ, RZ, R5.reuse, P5 ;  /* 0x000000ffff877224 */ /* 0x100fe200028e0605 */
[----:B------:R-:W-:Y:S02]  /*e320*/  LOP3.LUT R28, R28, R57, RZ, 0x3c, !PT ;  /* 0x000000391c1c7212 */ /* 0x000fe400078e3cff */
[----:B------:R-:W-:Y:S01]  /*e330*/  SHF.R.U64 R53, R53, 0x3, RZ ;  /* 0x0000000335357819 */ /* 0x000fe200000012ff */
[----:B------:R-:W-:Y:S01]  /*e340*/  IMAD.X R33, RZ, RZ, R5, P6 ;  /* 0x000000ffff217224 */ /* 0x000fe200030e0605 */
[----:B------:R-:W-:-:S02]  /*e350*/  LOP3.LUT R9, R4, 0x380, RZ, 0xc0, !PT ;  /* 0x0000038004097812 */ /* 0x000fc400078ec0ff */
[----:B------:R-:W-:Y:S02]  /*e360*/  LOP3.LUT R40, R65, 0x380, RZ, 0xc0, !PT ;  /* 0x0000038041287812 */ /* 0x000fe400078ec0ff */
[----:B------:R-:W-:Y:S02]  /*e370*/  IADD3 R57, P2, R114, 0x9000, RZ ;  /* 0x0000900072397810 */ /* 0x000fe40007f5e0ff */
[----:B------:R-:W-:Y:S02]  /*e380*/  IADD3 R52, P3, R4, 0x4000, RZ ;  /* 0x0000400004347810 */ /* 0x000fe40007f7e0ff */
[----:B------:R-:W-:Y:S02]  /*e390*/  LOP3.LUT R122, R41, R44, RZ, 0x3c, !PT ;  /* 0x0000002c297a7212 */ /* 0x000fe400078e3cff */
[----:B------:R-:W-:Y:S01]  /*e3a0*/  LOP3.LUT R41, R10, 0x380, RZ, 0xc0, !PT ;  /* 0x000003800a297812 */ /* 0x000fe200078ec0ff */
[----:B------:R-:W-:Y:S01]  /*e3b0*/  IMAD.X R127, RZ, RZ, R5, P3 ;  /* 0x000000ffff7f7224 */ /* 0x000fe200018e0605 */
[----:B------:R-:W-:-:S02]  /*e3c0*/  LOP3.LUT R130, R53, R56, RZ, 0x3c, !PT ;  /* 0x0000003835827212 */ /* 0x000fc400078e3cff */
[----:B------:R-:W-:Y:S02]  /*e3d0*/  SHF.R.U64 R9, R9, 0x3, RZ ;  /* 0x0000000309097819 */ /* 0x000fe400000012ff */
[----:B------:R-:W-:Y:S02]  /*e3e0*/  SHF.R.U64 R40, R40, 0x3, RZ ;  /* 0x0000000328287819 */ /* 0x000fe400000012ff */
[----:B------:R-:W-:Y:S02]  /*e3f0*/  LOP3.LUT R56, R57, 0x380, RZ, 0xc0, !PT ;  /* 0x0000038039387812 */ /* 0x000fe400078ec0ff */
[C---:B------:R-:W-:Y:S02]  /*e400*/  IADD3 R37, P6, R4.reuse, 0x4060, RZ ;  /* 0x0000406004257810 */ /* 0x040fe40007fde0ff */
[----:B------:R-:W-:Y:S02]  /*e410*/  SHF.R.U64 R41, R41, 0x3, RZ ;  /* 0x0000000329297819 */ /* 0x000fe400000012ff */
[C---:B------:R-:W-:Y:S01]  /*e420*/  IADD3 R36, P1, R4.reuse, 0x6000, RZ ;  /* 0x0000600004247810 */ /* 0x040fe20007f3e0ff */
[----:B------:R-:W-:Y:S01]  /*e430*/  IMAD.X R139, RZ, RZ, R5, P6 ;  /* 0x000000ffff8b7224 */ /* 0x000fe200030e0605 */
[----:B------:R-:W-:-:S02]  /*e440*/  IADD3 R8, P3, R4, 0x6040, RZ ;  /* 0x0000604004087810 */ /* 0x000fc40007f7e0ff */
[----:B------:R-:W-:Y:S01]  /*e450*/  IADD3 R6, P4, R4, 0x6060, RZ ;  /* 0x0000606004067810 */ /* 0x000fe20007f9e0ff */
[--C-:B------:R-:W-:Y:S01]  /*e460*/  IMAD.X R143, RZ, RZ, R5.reuse, P1 ;  /* 0x000000ffff8f7224 */ /* 0x100fe200008e0605 */
[----:B------:R-:W-:Y:S01]  /*e470*/  LOP3.LUT R4, R9, R4, RZ, 0x3c, !PT ;  /* 0x0000000409047212 */ /* 0x000fe200078e3cff */
[--C-:B------:R-:W-:Y:S01]  /*e480*/  IMAD.X R9, RZ, RZ, R5.reuse, P3 ;  /* 0x000000ffff097224 */ /* 0x100fe200018e0605 */
[----:B------:R-:W-:Y:S01]  /*e490*/  LOP3.LUT R48, R40, R65, RZ, 0x3c, !PT ;  /* 0x0000004128307212 */ /* 0x000fe200078e3cff */
[----:B------:R-:W-:Y:S01]  /*e4a0*/  IMAD.X R11, RZ, RZ, R5, P4 ;  /* 0x000000ffff0b7224 */ /* 0x000fe200020e0605 */
[----:B------:R-:W-:Y:S02]  /*e4b0*/  SHF.R.U64 R56, R56, 0x3, RZ ;  /* 0x0000000338387819 */ /* 0x000fe400000012ff */
[----:B------:R-:W-:Y:S02]  /*e4c0*/  LOP3.LUT R40, R37, 0x380, RZ, 0xc0, !PT ;  /* 0x0000038025287812 */ /* 0x000fe400078ec0ff */
[----:B------:R-:W-:-:S02]  /*e4d0*/  LOP3.LUT R134, R41, R10, RZ, 0x3c, !PT ;  /* 0x0000000a29867212 */ /* 0x000fc400078e3cff */
[----:B------:R-:W-:Y:S02]  /*e4e0*/  LOP3.LUT R41, R6, 0x380, RZ, 0xc0, !PT ;  /* 0x0000038006297812 */ /* 0x000fe400078ec0ff */
[----:B------:R-:W-:Y:S01]  /*e4f0*/  LOP3.LUT R56, R56, R57, RZ, 0x3c, !PT ;  /* 0x0000003938387212 */ /* 0x000fe200078e3cff */
[----:B------:R-:W-:Y:S01]  /*e500*/  IMAD.X R57, RZ, RZ, R115, P2 ;  /* 0x000000ffff397224 */ /* 0x000fe200010e0673 */
[----:B------:R-:W-:Y:S02]  /*e510*/  MOV R224, R4 ;  /* 0x0000000400e07202 */ /* 0x000fe40000000f00 */
[----:B------:R-:W-:Y:S02]  /*e520*/  SHF.R.U64 R40, R40, 0x3, RZ ;  /* 0x0000000328287819 */ /* 0x000fe400000012ff */
[----:B------:R-:W-:Y:S02]  /*e530*/  F2FP.F16.F32.PACK_AB R5, R27, R26 ;  /* 0x0000001a1b05723e */ /* 0x000fe400000000ff */
[----:B------:R-:W-:-:S02]  /*e540*/  IADD3 R27, P2, R114, 0xf000, RZ ;  /* 0x0000f000721b7810 */ /* 0x000fc40007f5e0ff */
[----:B------:R-:W-:Y:S02]  /*e550*/  SHF.R.U64 R41, R41, 0x3, RZ ;  /* 0x0000000329297819 */ /* 0x000fe400000012ff */
[----:B------:R-:W-:Y:S01]  /*e560*/  LOP3.LUT R138, R40, R37, RZ, 0x3c, !PT ;  /* 0x00000025288a7212 */ /* 0x000fe200078e3cff */
[----:B------:R-:W-:Y:S01]  /*e570*/  IMAD.X R119, RZ, RZ, R115, P2 ;  /* 0x000000ffff777224 */ /* 0x000fe200010e0673 */
[----:B------:R-:W-:Y:S02]  /*e580*/  LOP3.LUT R14, R45, 0x380, RZ, 0xc0, !PT ;  /* 0x000003802d0e7812 */ /* 0x000fe400078ec0ff */
[----:B------:R-:W-:Y:S02]  /*e590*/  LOP3.LUT R37, R8, 0x380, RZ, 0xc0, !PT ;  /* 0x0000038008257812 */ /* 0x000fe400078ec0ff */
[----:B------:R-:W-:Y:S02]  /*e5a0*/  LOP3.LUT R26, R27, 0x380, RZ, 0xc0, !PT ;  /* 0x000003801b1a7812 */ /* 0x000fe400078ec0ff */
[----:B------:R-:W-:-:S02]  /*e5b0*/  IADD3 R89, P4, R114, 0x1000, RZ ;  /* 0x0000100072597810 */ /* 0x000fc40007f9e0ff */
[C---:B------:R-:W-:Y:S02]  /*e5c0*/  IADD3 R85, P3, R114.reuse, 0x2000, RZ ;  /* 0x0000200072557810 */ /* 0x040fe40007f7e0ff */
[----:B------:R-:W-:Y:S02]  /*e5d0*/  LOP3.LUT R10, R41, R6, RZ, 0x3c, !PT ;  /* 0x00000006290a7212 */ /* 0x000fe400078e3cff */
[----:B------:R-:W-:Y:S02]  /*e5e0*/  IADD3 R77, P1, R114, 0x4000, RZ ;  /* 0x00004000724d7810 */ /* 0x000fe40007f3e0ff */
[----:B------:R-:W-:Y:S02]  /*e5f0*/  F2FP.F16.F32.PACK_AB R6, R7, R205 ;  /* 0x000000cd0706723e */ /* 0x000fe400000000ff */
[----:B------:R-:W-:Y:S02]  /*e600*/  F2FP.F16.F32.PACK_AB R4, R21, R208 ;  /* 0x000000d01504723e */ /* 0x000fe400000000ff */
[----:B------:R-:W-:-:S02]  /*e610*/  F2FP.F16.F32.PACK_AB R7, R31, R30 ;  /* 0x0000001e1f07723e */ /* 0x000fc400000000ff */
[----:B------:R-:W-:Y:S02]  /*e620*/  LOP3.LUT R32, R61, 0x380, RZ, 0xc0, !PT ;  /* 0x000003803d207812 */ /* 0x000fe400078ec0ff */
[----:B------:R-:W-:Y:S01]  /*e630*/  SHF.R.U64 R14, R14, 0x3, RZ ;  /* 0x000000030e0e7819 */ /* 0x000fe200000012ff */
[----:B------:R0:W-:Y:S01]  /*e640*/  STSM.16.M88.4 [R224], R4 ;  /* 0x00000004e0007844 */ /* 0x0001e20000000200 */
[----:B------:R-:W-:Y:S02]  /*e650*/  SHF.R.U64 R37, R37, 0x3, RZ ;  /* 0x0000000325257819 */ /* 0x000fe400000012ff */
[----:B------:R-:W-:Y:S02]  /*e660*/  SHF.R.U64 R26, R26, 0x3, RZ ;  /* 0x000000031a1a7819 */ /* 0x000fe400000012ff */
[----:B------:R-:W-:Y:S02]  /*e670*/  LOP3.LUT R88, R89, 0x380, RZ, 0xc0, !PT ;  /* 0x0000038059587812 */ /* 0x000fe400078ec0ff */
[----:B------:R-:W-:-:S02]  /*e680*/  LOP3.LUT R84, R85, 0x380, RZ, 0xc0, !PT ;  /* 0x0000038055547812 */ /* 0x000fc400078ec0ff */
[----:B------:R-:W-:Y:S02]  /*e690*/  LOP3.LUT R76, R77, 0x380, RZ, 0xc0, !PT ;  /* 0x000003804d4c7812 */ /* 0x000fe400078ec0ff */
[----:B------:R-:W-:Y:S02]  /*e6a0*/  LOP3.LUT R53, R20, 0x380, RZ, 0xc0, !PT ;  /* 0x0000038014357812 */ /* 0x000fe400078ec0ff */
[----:B------:R-:W-:Y:S02]  /*e6b0*/  SHF.R.U64 R32, R32, 0x3, RZ ;  /* 0x0000000320207819 */ /* 0x000fe400000012ff */
[----:B------:R-:W-:Y:S02]  /*e6c0*/  LOP3.LUT R14, R14, R45, RZ, 0x3c, !PT ;  /* 0x0000002d0e0e7212 */ /* 0x000fe400078e3cff */
[----:B------:R-:W-:Y:S02]  /*e6d0*/  LOP3.LUT R8, R37, R8, RZ, 0x3c, !PT ;  /* 0x0000000825087212 */ /* 0x000fe400078e3cff */
[----:B------:R-:W-:-:S02]  /*e6e0*/  LOP3.LUT R118, R26, R27, RZ, 0x3c, !PT ;  /* 0x0000001b1a767212 */ /* 0x000fc400078e3cff */
[----:B------:R-:W-:Y:S02]  /*e6f0*/  LOP3.LUT R45, R52, 0x380, RZ, 0xc0, !PT ;  /* 0x00000380342d7812 */ /* 0x000fe400078ec0ff */
[----:B------:R-:W-:Y:S02]  /*e700*/  SHF.R.U64 R88, R88, 0x3, RZ ;  /* 0x0000000358587819 */ /* 0x000fe400000012ff */
[----:B------:R-:W-:Y:S02]  /*e710*/  SHF.R.U64 R84, R84, 0x3, RZ ;  /* 0x0000000354547819 */ /* 0x000fe400000012ff */
[----:B------:R-:W-:Y:S02]  /*e720*/  MOV R26, R12 ;  /* 0x0000000c001a7202 */ /* 0x000fe40000000f00 */
[----:B0-----:R-:W-:Y:S02]  /*e730*/  F2FP.F16.F32.PACK_AB R4, R206, R209 ;  /* 0x000000d1ce04723e */ /* 0x001fe400000000ff */
[----:B------:R-:W-:-:S02]  /*e740*/  F2FP.F16.F32.PACK_AB R5, R35, R34 ;  /* 0x000000222305723e */ /* 0x000fc400000000ff */
[----:B------:R-:W-:Y:S02]  /*e750*/  F2FP.F16.F32.PACK_AB R6, R203, R207 ;  /* 0x000000cfcb06723e */ /* 0x000fe400000000ff */
[----:B------:R-:W-:Y:S02]  /*e760*/  F2FP.F16.F32.PACK_AB R7, R39, R38 ;  /* 0x000000262707723e */ /* 0x000fe400000000ff */
[----:B------:R-:W-:Y:S02]  /*e770*/  SHF.R.U64 R76, R76, 0x3, RZ ;  /* 0x000000034c4c7819 */ /* 0x000fe400000012ff */
[----:B------:R-:W-:Y:S01]  /*e780*/  SHF.R.U64 R53, R53, 0x3, RZ ;  /* 0x0000000335357819 */ /* 0x000fe200000012ff */
[----:B------:R0:W-:Y:S01]  /*e790*/  STSM.16.M88.4 [R26], R4 ;  /* 0x000000041a007844 */ /* 0x0001e20000000200 */
[----:B------:R-:W-:Y:S02]  /*e7a0*/  LOP3.LUT R32, R32, R61, RZ, 0x3c, !PT ;  /* 0x0000003d20207212 */ /* 0x000fe400078e3cff */
[----:B------:R-:W-:-:S02]  /*e7b0*/  MOV R38, R8 ;  /* 0x0000000800267202 */ /* 0x000fc40000000f00 */
[----:B------:R-:W-:Y:S02]  /*e7c0*/  MOV R39, R10 ;  /* 0x0000000a00277202 */ /* 0x000fe40000000f00 */
[----:B------:R-:W-:Y:S02]  /*e7d0*/  SHF.R.U64 R45, R45, 0x3, RZ ;  /* 0x000000032d2d7819 */ /* 0x000fe400000012ff */
[----:B------:R-:W-:Y:S01]  /*e7e0*/  LOP3.LUT R88, R88, R89, RZ, 0x3c, !PT ;  /* 0x0000005958587212 */ /* 0x000fe200078e3cff */
[--C-:B------:R-:W-:Y:S01]  /*e7f0*/  IMAD.X R89, RZ, RZ, R115.reuse, P4 ;  /* 0x000000ffff597224 */ /* 0x100fe200020e0673 */
[----:B------:R-:W-:Y:S01]  /*e800*/  LOP3.LUT R84, R84, R85, RZ, 0x3c, !PT ;  /* 0x0000005554547212 */ /* 0x000fe200078e3cff */
[----:B------:R-:W-:Y:S01]  /*e810*/  IMAD.X R85, RZ, RZ, R115, P3 ;  /* 0x000000ffff557224 */ /* 0x000fe200018e0673 */
[----:B------:R-:W-:Y:S02]  /*e820*/  MOV R186, R14 ;  /* 0x0000000e00ba7202 */ /* 0x000fe40000000f00 */
[----:B------:R-:W-:-:S02]  /*e830*/  F2FP.F16.F32.PACK_AB R8, R201, R204 ;  /* 0x000000ccc908723e */ /* 0x000fc400000000ff */
[----:B------:R-:W-:Y:S02]  /*e840*/  F2FP.F16.F32.PACK_AB R9, R43, R42 ;  /* 0x0000002a2b09723e */ /* 0x000fe400000000ff */
[----:B------:R-:W-:Y:S02]  /*e850*/  F2FP.F16.F32.PACK_AB R10, R199, R202 ;  /* 0x000000cac70a723e */ /* 0x000fe400000000ff */
[----:B------:R-:W-:Y:S02]  /*e860*/  F2FP.F16.F32.PACK_AB R11, R47, R46 ;  /* 0x0000002e2f0b723e */ /* 0x000fe400000000ff */
[----:B------:R-:W-:Y:S01]  /*e870*/  LOP3.LUT R76, R76, R77, RZ, 0x3c, !PT ;  /* 0x0000004d4c4c7212 */ /* 0x000fe200078e3cff */
[----:B------:R-:W-:Y:S01]  /*e880*/  IMAD.X R77, RZ, RZ, R115, P1 ;  /* 0x000000ffff4d7224 */ /* 0x000fe200008e0673 */
[----:B------:R-:W-:Y:S01]  /*e890*/  MOV R205, R24 ;  /* 0x0000001800cd7202 */ /* 0x000fe20000000f00 */
[----:B------:R-:W-:Y:S01]  /*e8a0*/  STSM.16.M88.4 [R186], R8 ;  /* 0x00000008ba007844 */ /* 0x000fe20000000200 */
[----:B------:R-:W-:-:S02]  /*e8b0*/  F2FP.F16.F32.PACK_AB R12, R197, R200 ;  /* 0x000000c8c50c723e */ /* 0x000fc400000000ff */
[----:B------:R-:W-:Y:S02]  /*e8c0*/  F2FP.F16.F32.PACK_AB R13, R51, R50 ;  /* 0x00000032330d723e */ /* 0x000fe400000000ff */
[----:B------:R-:W-:Y:S02]  /*e8d0*/  F2FP.F16.F32.PACK_AB R14, R195, R198 ;  /* 0x000000c6c30e723e */ /* 0x000fe400000000ff */
[----:B------:R-:W-:Y:S02]  /*e8e0*/  F2FP.F16.F32.PACK_AB R15, R55, R54 ;  /* 0x00000036370f723e */ /* 0x000fe400000000ff */
[----:B------:R-:W-:Y:S02]  /*e8f0*/  LOP3.LUT R146, R53, R20, RZ, 0x3c, !PT ;  /* 0x0000001435927212 */ /* 0x000fe400078e3cff */
[C---:B------:R-:W-:Y:S01]  /*e900*/  IADD3 R73, P6, R114.reuse, 0x5000, RZ ;  /* 0x0000500072497810 */ /* 0x040fe20007fde0ff */
[----:B------:R-:W-:Y:S01]  /*e910*/  STSM.16.M88.4 [R205], R12 ;  /* 0x0000000ccd007844 */ /* 0x000fe20000000200 */
[----:B------:R-:W-:-:S02]  /*e920*/  IADD3 R69, P5, R114, 0x6000, RZ ;  /* 0x0000600072457810 */ /* 0x000fc40007fbe0ff */
[C---:B------:R-:W-:Y:S02]  /*e930*/  IADD3 R65, P4, R114.reuse, 0x7000, RZ ;  /* 0x0000700072417810 */ /* 0x040fe40007f9e0ff */
[----:B------:R-:W-:Y:S02]  /*e940*/  IADD3 R61, P3, R114, 0x8000, RZ ;  /* 0x00008000723d7810 */ /* 0x000fe40007f7e0ff */
[----:B------:R-:W-:Y:S02]  /*e950*/  MOV R208, R28 ;  /* 0x0000001c00d07202 */ /* 0x000fe40000000f00 */
[----:B0-----:R-:W-:Y:S02]  /*e960*/  F2FP.F16.F32.PACK_AB R4, R193, R196 ;  /* 0x000000c4c104723e */ /* 0x001fe400000000ff */
[----:B------:R-:W-:Y:S02]  /*e970*/  F2FP.F16.F32.PACK_AB R5, R59, R58 ;  /* 0x0000003a3b05723e */ /* 0x000fe400000000ff */
[----:B------:R-:W-:-:S02]  /*e980*/  F2FP.F16.F32.PACK_AB R6, R183, R194 ;  /* 0x000000c2b706723e */ /* 0x000fc400000000ff */
[----:B------:R-:W-:Y:S02]  /*e990*/  F2FP.F16.F32.PACK_AB R7, R63, R62 ;  /* 0x0000003e3f07723e */ /* 0x000fe400000000ff */
[----:B------:R-:W-:Y:S02]  /*e9a0*/  IADD3 R53, P1, R114, 0xa000, RZ ;  /* 0x0000a00072357810 */ /* 0x000fe40007f3e0ff */
[----:B------:R-:W-:Y:S01]  /*e9b0*/  MOV R32, R32 ;  /* 0x0000002000207202 */ /* 0x000fe20000000f00 */
[----:B------:R-:W-:Y:S01]  /*e9c0*/  STSM.16.M88.4 [R208], R4 ;  /* 0x00000004d0007844 */ /* 0x000fe20000000200 */
[----:B------:R-:W-:Y:S02]  /*e9d0*/  F2FP.F16.F32.PACK_AB R24, R181, R192 ;  /* 0x000000c0b518723e */ /* 0x000fe400000000ff */
[----:B------:R-:W-:Y:S02]  /*e9e0*/  F2FP.F16.F32.PACK_AB R25, R67, R66 ;  /* 0x000000424319723e */ /* 0x000fe400000000ff */
[----:B------:R-:W-:-:S02]  /*e9f0*/  F2FP.F16.F32.PACK_AB R26, R179, R182 ;  /* 0x000000b6b31a723e */ /* 0x000fc400000000ff */
[----:B------:R-:W-:Y:S02]  /*ea00*/  F2FP.F16.F32.PACK_AB R27, R71, R70 ;  /* 0x00000046471b723e */ /* 0x000fe400000000ff */
[----:B------:R-:W-:Y:S02]  /*ea10*/  LOP3.LUT R126, R45, R52, RZ, 0x3c, !PT ;  /* 0x000000342d7e7212 */ /* 0x000fe400078e3cff */
[----:B------:R-:W-:Y:S01]  /*ea20*/  MOV R48, R48 ;  /* 0x0000003000307202 */ /* 0x000fe20000000f00 */
[----:B------:R0:W-:Y:S01]  /*ea30*/  STSM.16.M88.4 [R32], R24 ;  /* 0x0000001820007844 */ /* 0x0001e20000000200 */
[----:B------:R-:W-:Y:S02]  /*ea40*/  F2FP.F16.F32.PACK_AB R28, R177, R180 ;  /* 0x000000b4b11c723e */ /* 0x000fe400000000ff */
[----:B------:R-:W-:Y:S02]  /*ea50*/  F2FP.F16.F32.PACK_AB R29, R75, R74 ;  /* 0x0000004a4b1d723e */ /* 0x000fe400000000ff */
[----:B------:R-:W-:-:S02]  /*ea60*/  F2FP.F16.F32.PACK_AB R30, R175, R178 ;  /* 0x000000b2af1e723e */ /* 0x000fc400000000ff */
[----:B------:R-:W-:Y:S02]  /*ea70*/  F2FP.F16.F32.PACK_AB R31, R79, R78 ;  /* 0x0000004e4f1f723e */ /* 0x000fe400000000ff */
[----:B------:R-:W-:Y:S02]  /*ea80*/  LOP3.LUT R45, R36, 0x380, RZ, 0xc0, !PT ;  /* 0x00000380242d7812 */ /* 0x000fe400078ec0ff */
[----:B------:R-:W-:Y:S01]  /*ea90*/  LOP3.LUT R72, R73, 0x380, RZ, 0xc0, !PT ;  /* 0x0000038049487812 */ /* 0x000fe200078ec0ff */
[----:B------:R1:W-:Y:S01]  /*eaa0*/  STSM.16.M88.4 [R48], R28 ;  /* 0x0000001c30007844 */ /* 0x0003e20000000200 */
[----:B------:R-:W-:Y:S02]  /*eab0*/  LOP3.LUT R68, R69, 0x380, RZ, 0xc0, !PT ;  /* 0x0000038045447812 */ /* 0x000fe400078ec0ff */
[----:B------:R-:W-:Y:S02]  /*eac0*/  LOP3.LUT R64, R65, 0x380, RZ, 0xc0, !PT ;  /* 0x0000038041407812 */ /* 0x000fe400078ec0ff */
[----:B------:R-:W-:-:S02]  /*ead0*/  LOP3.LUT R60, R61, 0x380, RZ, 0xc0, !PT ;  /* 0x000003803d3c7812 */ /* 0x000fc400078ec0ff */
[----:B------:R-:W-:Y:S02]  /*eae0*/  LOP3.LUT R52, R53, 0x380, RZ, 0xc0, !PT ;  /* 0x0000038035347812 */ /* 0x000fe400078ec0ff */
[----:B------:R-:W-:Y:S02]  /*eaf0*/  SHF.R.U64 R45, R45, 0x3, RZ ;  /* 0x000000032d2d7819 */ /* 0x000fe400000012ff */
[----:B------:R-:W-:Y:S02]  /*eb00*/  MOV R122, R122 ;  /* 0x0000007a007a7202 */ /* 0x000fe40000000f00 */
[----:B0-----:R-:W-:Y:S02]  /*eb10*/  F2FP.F16.F32.PACK_AB R32, R173, R176 ;  /* 0x000000b0ad20723e */ /* 0x001fe400000000ff */
[----:B------:R-:W-:Y:S02]  /*eb20*/  F2FP.F16.F32.PACK_AB R33, R83, R82 ;  /* 0x000000525321723e */ /* 0x000fe400000000ff */
[----:B------:R-:W-:-:S02]  /*eb30*/  F2FP.F16.F32.PACK_AB R34, R171, R174 ;  /* 0x000000aeab22723e */ /* 0x000fc400000000ff */
[----:B------:R-:W-:Y:S02]  /*eb40*/  F2FP.F16.F32.PACK_AB R35, R87, R86 ;  /* 0x000000565723723e */ /* 0x000fe400000000ff */
[----:B------:R-:W-:Y:S02]  /*eb50*/  SHF.R.U64 R72, R72, 0x3, RZ ;  /* 0x0000000348487819 */ /* 0x000fe400000012ff */
[----:B------:R-:W-:Y:S01]  /*eb60*/  SHF.R.U64 R68, R68, 0x3, RZ ;  /* 0x0000000344447819 */ /* 0x000fe200000012ff */
[----:B------:R0:W-:Y:S01]  /*eb70*/  STSM.16.M88.4 [R122], R32 ;  /* 0x000000207a007844 */ /* 0x0001e20000000200 */
[----:B------:R-:W-:Y:S02]  /*eb80*/  SHF.R.U64 R64, R64, 0x3, RZ ;  /* 0x0000000340407819 */ /* 0x000fe400000012ff */
[----:B------:R-:W-:Y:S02]  /*eb90*/  SHF.R.U64 R60, R60, 0x3, RZ ;  /* 0x000000033c3c7819 */ /* 0x000fe400000012ff */
[----:B------:R-:W-:-:S02]  /*eba0*/  MOV R126, R126 ;  /* 0x0000007e007e7202 */ /* 0x000fc40000000f00 */
[----:B-1----:R-:W-:Y:S02]  /*ebb0*/  F2FP.F16.F32.PACK_AB R48, R169, R172 ;  /* 0x000000aca930723e */ /* 0x002fe400000000ff */
[----:B------:R-:W-:Y:S02]  /*ebc0*/  F2FP.F16.F32.PACK_AB R49, R91, R90 ;  /* 0x0000005a5b31723e */ /* 0x000fe400000000ff */
[----:B------:R-:W-:Y:S02]  /*ebd0*/  F2FP.F16.F32.PACK_AB R50, R93, R170 ;  /* 0x000000aa5d32723e */ /* 0x000fe400000000ff */
[----:B------:R-:W-:Y:S02]  /*ebe0*/  F2FP.F16.F32.PACK_AB R51, R95, R94 ;  /* 0x0000005e5f33723e */ /* 0x000fe400000000ff */
[----:B------:R-:W-:Y:S02]  /*ebf0*/  SHF.R.U64 R52, R52, 0x3, RZ ;  /* 0x0000000334347819 */ /* 0x000fe400000012ff */
[----:B------:R-:W-:Y:S01]  /*ec00*/  MOV R130, R130 ;  /* 0x0000008200827202 */ /* 0x000fe20000000f00 */
[----:B------:R-:W-:Y:S01]  /*ec10*/  STSM.16.M88.4 [R126], R48 ;  /* 0x000000307e007844 */ /* 0x000fe20000000200 */
[----:B------:R-:W-:-:S02]  /*ec20*/  F2FP.F16.F32.PACK_AB R4, R97, R156 ;  /* 0x0000009c6104723e */ /* 0x000fc400000000ff */
[----:B------:R-:W-:Y:S02]  /*ec30*/  F2FP.F16.F32.PACK_AB R5, R99, R98 ;  /* 0x000000626305723e */ /* 0x000fe400000000ff */
[----:B------:R-:W-:Y:S02]  /*ec40*/  F2FP.F16.F32.PACK_AB R6, R101, R100 ;  /* 0x000000646506723e */ /* 0x000fe400000000ff */
[----:B------:R-:W-:Y:S02]  /*ec50*/  F2FP.F16.F32.PACK_AB R7, R103, R102 ;  /* 0x000000666707723e */ /* 0x000fe400000000ff */
[----:B------:R-:W-:Y:S02]  /*ec60*/  MOV R134, R134 ;  /* 0x0000008600867202 */ /* 0x000fe40000000f00 */
[----:B------:R-:W-:Y:S01]  /*ec70*/  LOP3.LUT R142, R45, R36, RZ, 0x3c, !PT ;  /* 0x000000242d8e7212 */ /* 0x000fe200078e3cff */
[----:B------:R1:W-:Y:S01]  /*ec80*/  STSM.16.M88.4 [R130], R4 ;  /* 0x0000000482007844 */ /* 0x0003e20000000200 */
[----:B------:R-:W-:-:S02]  /*ec90*/  MOV R138, R138 ;  /* 0x0000008a008a7202 */ /* 0x000fc40000000f00 */
[----:B------:R-:W-:Y:S01]  /*eca0*/  F2FP.F16.F32.PACK_AB R8, R113, R112 ;  /* 0x000000707108723e */ /* 0x000fe200000000ff */
[----:B------:R-:W-:Y:S01]  /*ecb0*/  STSM.16.M88.4 [R134], R104 ;  /* 0x0000006886007844 */ /* 0x000fe20000000200 */
[----:B------:R-:W-:Y:S02]  /*ecc0*/  F2FP.F16.F32.PACK_AB R9, R96, R92 ;  /* 0x0000005c6009723e */ /* 0x000fe400000000ff */
[----:B------:R-:W-:Y:S02]  /*ecd0*/  F2FP.F16.F32.PACK_AB R10, R117, R116 ;  /* 0x00000074750a723e */ /* 0x000fe400000000ff */
[----:B------:R-:W-:Y:S02]  /*ece0*/  F2FP.F16.F32.PACK_AB R11, R153, R152 ;  /* 0x00000098990b723e */ /* 0x000fe400000000ff */
        /* <DEDUP_REMOVED lines=8> */
[----:B------:R-:W-:Y:S01]  /*ed70*/  LOP3.LUT R52, R52, R53, RZ, 0x3c, !PT ;  /* 0x0000003534347212 */ /* 0x000fe200078e3cff */
[----:B------:R2:W-:Y:S01]  /*ed80*/  STSM.16.M88.4 [R138], R8 ;  /* 0x000000088a007844 */ /* 0x0005e20000000200 */
[----:B------:R-:W-:-:S02]  /*ed90*/  IADD3 R53, P6, R114, 0xb000, RZ ;  /* 0x0000b00072357810 */ /* 0x000fc40007fde0ff */
[C---:B------:R-:W-:Y:S02]  /*eda0*/  IADD3 R45, P5, R114.reuse, 0xc000, RZ ;  /* 0x0000c000722d7810 */ /* 0x040fe40007fbe0ff */
[C---:B------:R-:W-:Y:S02]  /*edb0*/  IADD3 R41, P4, R114.reuse, 0xd000, RZ ;  /* 0x0000d00072297810 */ /* 0x040fe40007f9e0ff */
[----:B------:R-:W-:Y:S02]  /*edc0*/  IADD3 R37, P3, R114, 0xe000, RZ ;  /* 0x0000e00072257810 */ /* 0x000fe40007f7e0ff */
[----:B------:R-:W-:Y:S02]  /*edd0*/  MOV R142, R142 ;  /* 0x0000008e008e7202 */ /* 0x000fe40000000f00 */
[----:B0-----:R-:W-:Y:S02]  /*ede0*/  F2FP.F16.F32.PACK_AB R122, R125, R124 ;  /* 0x0000007c7d7a723e */ /* 0x001fe400000000ff */
[----:B------:R-:W-:-:S02]  /*edf0*/  F2FP.F16.F32.PACK_AB R123, R158, R157 ;  /* 0x0000009d9e7b723e */ /* 0x000fc400000000ff */
[----:B------:R-:W-:Y:S02]  /*ee00*/  MOV R146, R146 ;  /* 0x0000009200927202 */ /* 0x000fe40000000f00 */
[----:B-1----:R-:W-:Y:S01]  /*ee10*/  F2FP.F16.F32.PACK_AB R130, R133, R132 ;  /* 0x000000848582723e */ /* 0x002fe200000000ff */
[----:B------:R0:W-:Y:S01]  /*ee20*/  STSM.16.M88.4 [R142], R120 ;  /* 0x000000788e007844 */ /* 0x0001e20000000200 */
[----:B------:R-:W-:Y:S02]  /*ee30*/  F2FP.F16.F32.PACK_AB R131, R162, R161 ;  /* 0x000000a1a283723e */ /* 0x000fe400000000ff */
[----:B--2---:R-:W-:Y:S02]  /*ee40*/  F2FP.F16.F32.PACK_AB R138, R141, R140 ;  /* 0x0000008c8d8a723e */ /* 0x004fe400000000ff */
[----:B------:R-:W-:Y:S01]  /*ee50*/  F2FP.F16.F32.PACK_AB R139, R166, R165 ;  /* 0x000000a5a68b723e */ /* 0x000fe200000000ff */
[----:B------:R0:W-:Y:S01]  /*ee60*/  STSM.16.M88.4 [R146], R128 ;  /* 0x0000008092007844 */ /* 0x0001e20000000200 */
[----:B------:R-:W-:-:S02]  /*ee70*/  LOP3.LUT R44, R53, 0x380, RZ, 0xc0, !PT ;  /* 0x00000380352c7812 */ /* 0x000fc400078ec0ff */
[----:B------:R-:W-:Y:S01]  /*ee80*/  LOP3.LUT R40, R45, 0x380, RZ, 0xc0, !PT ;  /* 0x000003802d287812 */ /* 0x000fe200078ec0ff */
[----:B------:R0:W-:Y:S01]  /*ee90*/  STSM.16.M88.4 [R38], R136 ;  /* 0x0000008826007844 */ /* 0x0001e20000000200 */
[----:B------:R-:W-:Y:S02]  /*eea0*/  LOP3.LUT R36, R41, 0x380, RZ, 0xc0, !PT ;  /* 0x0000038029247812 */ /* 0x000fe400078ec0ff */
[----:B------:R-:W-:Y:S02]  /*eeb0*/  LOP3.LUT R20, R37, 0x380, RZ, 0xc0, !PT ;  /* 0x0000038025147812 */ /* 0x000fe400078ec0ff */
[----:B------:R-:W-:Y:S02]  /*eec0*/  LOP3.LUT R21, R114, 0x380, RZ, 0xc0, !PT ;  /* 0x0000038072157812 */ /* 0x000fe400078ec0ff */
[----:B------:R-:W-:Y:S02]  /*eed0*/  F2FP.F16.F32.PACK_AB R4, R145, R144 ;  /* 0x000000909104723e */ /* 0x000fe400000000ff */
[----:B------:R-:W-:-:S02]  /*eee0*/  F2FP.F16.F32.PACK_AB R5, R168, R167 ;  /* 0x000000a7a805723e */ /* 0x000fc400000000ff */
[----:B------:R-:W-:Y:S02]  /*eef0*/  F2FP.F16.F32.PACK_AB R6, R149, R148 ;  /* 0x000000949506723e */ /* 0x000fe400000000ff */
[----:B------:R-:W-:Y:S02]  /*ef00*/  F2FP.F16.F32.PACK_AB R7, R151, R150 ;  /* 0x000000969707723e */ /* 0x000fe400000000ff */
[----:B------:R-:W-:Y:S02]  /*ef10*/  SHF.R.U64 R44, R44, 0x3, RZ ;  /* 0x000000032c2c7819 */ /* 0x000fe400000012ff */
[----:B------:R-:W-:Y:S01]  /*ef20*/  SHF.R.U64 R40, R40, 0x3, RZ ;  /* 0x0000000328287819 */ /* 0x000fe200000012ff */
[----:B------:R0:W-:Y:S01]  /*ef30*/  STSM.16.M88.4 [R39], R4 ;  /* 0x0000000427007844 */ /* 0x0001e20000000200 */
[----:B------:R-:W-:Y:S02]  /*ef40*/  SHF.R.U64 R36, R36, 0x3, RZ ;  /* 0x0000000324247819 */ /* 0x000fe400000012ff */
[----:B------:R-:W-:-:S02]  /*ef50*/  SHF.R.U64 R20, R20, 0x3, RZ ;  /* 0x0000000314147819 */ /* 0x000fc400000012ff */
        /* <DEDUP_REMOVED lines=11> */
[----:B------:R-:W-:Y:S06]  /*f010*/  BAR.SYNC.DEFER_BLOCKING 0x1, 0x100 ;  /* 0x0044000000007b1d */ /* 0x000fec0000010000 */
[----:B0-----:R-:W-:Y:S05]  /*f020*/  @P0 BRA `(.L_x_5023) ;  /* 0x0000000000b80947 */ /* 0x001fea0003800000 */
[----:B------:R-:W0:Y:S01]  /*f030*/  LDC R8, c[0x0][0xbe8] ;  /* 0x0002fa00ff087b82 */ /* 0x000e220000000800 */
[----:B------:R-:W-:Y:S01]  /*f040*/  VIADD R10, R185, UR40 ;  /* 0x00000028b90a7c36 */ /* 0x000fe20008000000 */
[----:B------:R-:W-:Y:S01]  /*f050*/  ULDC.64 UR8, c[0x0][0xb90] ;  /* 0x0002e40000087ab9 */ /* 0x000fe20000000a00 */
[----:B------:R-:W-:Y:S01]  /*f060*/  ULDC.64 UR10, c[0x0][0xb98] ;  /* 0x0002e600000a7ab9 */ /* 0x000fe20000000a00 */
[----:B------:R-:W-:Y:S01]  /*f070*/  UIMAD UR5, UR12, UR8, URZ ;  /* 0x000000080c0572a4 */ /* 0x000fe2000f8e023f */
[----:B------:R-:W-:Y:S01]  /*f080*/  IMAD.MOV.U32 R4, RZ, RZ, R10 ;  /* 0x000000ffff047224 */ /* 0x000fe200078e000a */
[----:B------:R-:W-:Y:S01]  /*f090*/  UIMAD.WIDE.U32 UR6, UR39, UR8, URZ ;  /* 0x00000008270672a5 */ /* 0x000fe2000f8e003f */
[----:B------:R-:W-:Y:S01]  /*f0a0*/  IMAD.MOV R9, RZ, RZ, -R17 ;  /* 0x000000ffff097224 */ /* 0x000fe200078e0a11 */
[----:B------:R-:W-:Y:S01]  /*f0b0*/  UIMAD UR5, UR39, UR9, UR5 ;  /* 0x00000009270572a4 */ /* 0x000fe2000f8e0205 */
[----:B------:R-:W-:Y:S01]  /*f0c0*/  VIADD R13, R16, UR40 ;  /* 0x00000028100d7c36 */ /* 0x000fe20008000000 */
[----:B------:R-:W-:-:S02]  /*f0d0*/  UIMAD UR8, UR13, UR10, URZ ;  /* 0x0000000a0d0872a4 */ /* 0x000fc4000f8e023f */
[----:B------:R-:W-:Y:S02]  /*f0e0*/  UIADD3 UR7, UR7, UR5, URZ ;  /* 0x0000000507077290 */ /* 0x000fe4000fffe03f */
[----:B------:R-:W-:Y:S02]  /*f0f0*/  UIMAD UR8, UR42, UR11, UR8 ;  /* 0x0000000b2a0872a4 */ /* 0x000fe4000f8e0208 */
[----:B------:R-:W-:Y:S01]  /*f100*/  UIMAD.WIDE.U32 UR6, UR42, UR10, UR6 ;  /* 0x0000000a2a0672a5 */ /* 0x000fe2000f8e0006 */
[----:B------:R-:W-:Y:S01]  /*f110*/  ULDC UR5, c[0x0][0xa88] ;  /* 0x0002a20000057ab9 */ /* 0x000fe20000000800 */
[----:B0-----:R-:W-:-:S13]  /*f120*/  ISETP.NE.AND P0, PT, R8, 0x1, PT ;  /* 0x000000010800780c */ /* 0x001fda0003f05270 */
[----:B------:R-:W0:Y:S08]  /*f130*/  @P0 LDC R5, c[0x0][0xbec] ;  /* 0x0002fb00ff050b82 */ /* 0x000e300000000800 */
[----:B------:R-:W1:Y:S01]  /*f140*/  @P0 LDC R6, c[0x0][0xbf0] ;  /* 0x0002fc00ff060b82 */ /* 0x000e620000000800 */
[----:B0-----:R-:W-:-:S05]  /*f150*/  @P0 IMAD.HI.U32 R5, R10, R5, RZ ;  /* 0x000000050a050227 */ /* 0x001fca00078e00ff */
[----:B-1----:R-:W-:-:S04]  /*f160*/  @P0 SHF.R.U32.HI R4, RZ, R6, R5 ;  /* 0x00000006ff040219 */ /* 0x002fc80000011605 */
[--C-:B------:R-:W-:Y:S01]  /*f170*/  SHF.R.S32.HI R5, RZ, 0x1f, R4.reuse ;  /* 0x0000001fff057819 */ /* 0x100fe20000011404 */
[----:B------:R-:W-:Y:S01]  /*f180*/  IMAD.MOV R7, RZ, RZ, -R4 ;  /* 0x000000ffff077224 */ /* 0x000fe200078e0a04 */
[----:B------:R-:W-:-:S03]  /*f190*/  IADD3 R4, P0, R4, UR6, RZ ;  /* 0x0000000604047c10 */ /* 0x000fc6000ff1e0ff */
[C---:B------:R-:W-:Y:S02]  /*f1a0*/  IMAD R7, R8.reuse, R7, R10 ;  /* 0x0000000708077224 */ /* 0x040fe400078e020a */
[----:B------:R-:W-:Y:S02]  /*f1b0*/  IMAD.U32 R10, RZ, RZ, UR8 ;  /* 0x00000008ff0a7e24 */ /* 0x000fe4000f8e00ff */
[----:B------:R-:W-:Y:S01]  /*f1c0*/  IMAD R8, R8, UR5, RZ ;  /* 0x0000000508087c24 */ /* 0x000fe2000f8e02ff */
[----:B------:R-:W-:Y:S02]  /*f1d0*/  SHF.R.S32.HI R6, RZ, 0x1f, R7 ;  /* 0x0000001fff067819 */ /* 0x000fe40000011407 */
[----:B------:R-:W-:Y:S01]  /*f1e0*/  IADD3.X R5, R5, UR7, R10, P0, !PT ;  /* 0x0000000705057c10 */ /* 0x000fe200087fe40a */
[----:B------:R-:W-:Y:S02]  /*f1f0*/  ULDC.64 UR6, c[0x0][0xb88] ;  /* 0x0002e20000067ab9 */ /* 0x000fe40000000a00 */
[----:B------:R-:W-:-:S02]  /*f200*/  IMAD R6, R6, UR6, RZ ;  /* 0x0000000606067c24 */ /* 0x000fc4000f8e02ff */
[----:B------:R-:W-:-:S04]  /*f210*/  IMAD.WIDE.U32 R4, R7, UR6, R4 ;  /* 0x0000000607047c25 */ /* 0x000fc8000f8e0004 */
        /* <DEDUP_REMOVED lines=15> */
.L_x_5023:
[----:B------:R-:W1:Y:S01]  /*f310*/  LDC R15, c[0x0][0xbe8] ;  /* 0x0002fa00ff0f7b82 */ /* 0x000e620000000800 */
[----:B------:R-:W-:Y:S01]  /*f320*/  ULDC UR10, c[0x0][0xac8] ;  /* 0x0002b200000a7ab9 */ /* 0x000fe20000000800 */
[----:B------:R-:W-:Y:S01]  /*f330*/  ULDC.64 UR8, c[0x0][0xae8] ;  /* 0x0002ba0000087ab9 */ /* 0x000fe20000000a00 */
[----:B------:R-:W-:Y:S01]  /*f340*/  ISETP.GE.AND P0, PT, R191, UR10, PT ;  /* 0x0000000abf007c0c */ /* 0x000fe2000bf06270 */
[----:B------:R-:W5:Y:S01]  /*f350*/  LD.E.128 R112, desc[UR46][R114.64] ;  /* 0x0000002e72707980 */ /* 0x000f62000c101d00 */
[----:B------:R-:W-:Y:S02]  /*f360*/  ISETP.GE.AND P1, PT, R184, UR10, PT ;  /* 0x0000000ab8007c0c */ /* 0x000fe4000bf26270 */
[----:B0-----:R-:W-:Y:S01]  /*f370*/  SEL R3, RZ, 0xffffffff, P0 ;  /* 0xffffffffff037807 */ /* 0x001fe20000000000 */
[----:B------:R-:W5:Y:S01]  /*f380*/  LD.E.128 R88, desc[UR46][R88.64] ;  /* 0x0000002e58587980 */ /* 0x000f62000c101d00 */
[----:B------:R-:W-:Y:S02]  /*f390*/  ISETP.GE.AND P0, PT, R190, UR10, PT ;  /* 0x0000000abe007c0c */ /* 0x000fe4000bf06270 */
[----:B------:R-:W-:Y:S01]  /*f3a0*/  SEL R0, RZ, 0x1, P1 ;  /* 0x00000001ff007807 */ /* 0x000fe20000800000 */
[----:B------:R-:W-:Y:S01]  /*f3b0*/  IMAD.SHL.U32 R11, R3, 0x2, RZ ;  /* 0x00000002030b7824 */ /* 0x000fe200078e00ff */
[----:B------:R-:W5:Y:S04]  /*f3c0*/  LD.E.128 R84, desc[UR46][R84.64] ;  /* 0x0000002e54547980 */ /* 0x000f68000c101d00 */
[----:B------:R-:W5:Y:S04]  /*f3d0*/  LD.E.128 R80, desc[UR46][R80.64] ;  /* 0x0000002e50507980 */ /* 0x000f68000c101d00 */
[----:B------:R-:W5:Y:S01]  /*f3e0*/  LD.E.128 R76, desc[UR46][R76.64] ;  /* 0x0000002e4c4c7980 */ /* 0x000f62000c101d00 */
[----:B-1----:R-:W-:-:S03]  /*f3f0*/  ISETP.NE.AND P2, PT, R15, 0x1, PT ;  /* 0x000000010f00780c */ /* 0x002fc60003f45270 */
[----:B------:R-:W5:Y:S01]  /*f400*/  LD.E.128 R72, desc[UR46][R72.64] ;  /* 0x0000002e48487980 */ /* 0x000f62000c101d00 */
[----:B------:R-:W-:Y:S02]  /*f410*/  SEL R3, RZ, 0xffffffff, P0 ;  /* 0xffffffffff037807 */ /* 0x000fe40000000000 */
[----:B------:R-:W-:Y:S01]  /*f420*/  LOP3.LUT R0, R11, 0x2, R0, 0xe2, !PT ;  /* 0x000000020b007812 */ /* 0x000fe200078ee200 */
[----:B------:R-:W5:Y:S04]  /*f430*/  LD.E.128 R68, desc[UR46][R68.64] ;  /* 0x0000002e44447980 */ /* 0x000f68000c101d00 */
[----:B------:R-:W5:Y:S02]  /*f440*/  LD.E.128 R64, desc[UR46][R64.64] ;  /* 0x0000002e40407980 */ /* 0x000f64000c101d00 */
[----:B------:R-:W0:Y:S01]  /*f450*/  @P2 LDC R9, c[0x0][0xbec] ;  /* 0x0002fb00ff092b82 */ /* 0x000e220000000800 */
[----:B------:R-:W-:Y:S01]  /*f460*/  IMAD.SHL.U32 R3, R3, 0x4, RZ ;  /* 0x0000000403037824 */ /* 0x000fe200078e00ff */
[----:B------:R-:W-:Y:S01]  /*f470*/  ISETP.GE.AND P0, PT, R189, UR10, PT ;  /* 0x0000000abd007c0c */ /* 0x000fe2000bf06270 */
[----:B------:R-:W5:Y:S04]  /*f480*/  LD.E.128 R60, desc[UR46][R60.64] ;  /* 0x0000002e3c3c7980 */ /* 0x000f68000c101d00 */
[----:B------:R-:W5:Y:S01]  /*f490*/  LD.E.128 R56, desc[UR46][R56.64] ;  /* 0x0000002e38387980 */ /* 0x000f62000c101d00 */
[----:B------:R-:W1:Y:S01]  /*f4a0*/  @P2 LDC R11, c[0x0][0xbf0] ;  /* 0x0002fc00ff0b2b82 */ /* 0x000e620000000800 */
[----:B------:R-:W-:Y:S01]  /*f4b0*/  LOP3.LUT R3, R3, 0x4, R0, 0xe2, !PT ;  /* 0x0000000403037812 */ /* 0x000fe200078ee200 */
[----:B------:R-:W-:Y:S01]  /*f4c0*/  IMAD R0, R210, 0x20, R211 ;  /* 0x00000020d2007824 */ /* 0x000fe200078e02d3 */
[----:B------:R-:W-:Y:S01]  /*f4d0*/  SEL R8, RZ, 0xffffffff, P0 ;  /* 0xffffffffff087807 */ /* 0x000fe20000000000 */
[----:B------:R-:W5:Y:S01]  /*f4e0*/  LD.E.128 R52, desc[UR46][R52.64] ;  /* 0x0000002e34347980 */ /* 0x000f62000c101d00 */
[----:B------:R-:W-:Y:S01]  /*f4f0*/  ISETP.GE.AND P0, PT, R188, UR10, PT ;  /* 0x0000000abc007c0c */ /* 0x000fe2000bf06270 */
[----:B------:R-:W-:Y:S01]  /*f500*/  UIMAD UR5, UR12, UR8, URZ ;  /* 0x000000080c0572a4 */ /* 0x000fe2000f8e023f */
[----:B------:R-:W-:Y:S01]  /*f510*/  VIADD R14, R0, UR40 ;  /* 0x00000028000e7c36 */ /* 0x000fe20008000000 */
[----:B------:R-:W5:Y:S01]  /*f520*/  LD.E.128 R44, desc[UR46][R44.64] ;  /* 0x0000002e2c2c7980 */ /* 0x000f62000c101d00 */
[----:B------:R-:W-:Y:S01]  /*f530*/  SEL R0, RZ, 0xffffffff, P0 ;  /* 0xffffffffff007807 */ /* 0x000fe20000000000 */
[----:B------:R-:W-:Y:S01]  /*f540*/  UIMAD.WIDE.U32 UR6, UR39, UR8, URZ ;  /* 0x00000008270672a5 */ /* 0x000fe2000f8e003f */
[----:B------:R-:W-:Y:S01]  /*f550*/  IMAD.SHL.U32 R8, R8, 0x8, RZ ;  /* 0x0000000808087824 */ /* 0x000fe200078e00ff */
[----:B------:R-:W-:Y:S01]  /*f560*/  UIMAD UR5, UR39, UR9, UR5 ;  /* 0x00000009270572a4 */ /* 0x000fe2000f8e0205 */
[----:B------:R-:W5:Y:S01]  /*f570*/  LD.E.128 R40, desc[UR46][R40.64] ;  /* 0x0000002e28287980 */ /* 0x000f62000c101d00 */
[----:B------:R-:W-:Y:S01]  /*f580*/  IMAD.SHL.U32 R13, R0, 0x10, RZ ;  /* 0x00000010000d7824 */ /* 0x000fe200078e00ff */
[----:B------:R-:W-:Y:S01]  /*f590*/  ULDC.64 UR8, c[0x0][0xaf0] ;  /* 0x0002bc0000087ab9 */ /* 0x000fe20000000a00 */
[----:B0-----:R-:W-:Y:S01]  /*f5a0*/  @P2 IMAD.HI.U32 R0, R14, R9, RZ ;  /* 0x000000090e002227 */ /* 0x001fe200078e00ff */
[----:B------:R-:W-:Y:S01]  /*f5b0*/  UIADD3 UR7, UR7, UR5, URZ ;  /* 0x0000000507077290 */ /* 0x000fe2000fffe03f */
[----:B------:R-:W-:Y:S01]  /*f5c0*/  LOP3.LUT R8, R8, 0x8, R3, 0xe2, !PT ;  /* 0x0000000808087812 */ /* 0x000fe200078ee203 */
[----:B------:R-:W-:Y:S01]  /*f5d0*/  UIMAD UR5, UR13, UR8, URZ ;  /* 0x000000080d0572a4 */ /* 0x000fe2000f8e023f */
[----:B------:R-:W-:Y:S01]  /*f5e0*/  IMAD.MOV.U32 R3, RZ, RZ, R14 ;  /* 0x000000ffff037224 */ /* 0x000fe200078e000e */
[----:B------:R-:W-:Y:S01]  /*f5f0*/  UIMAD.WIDE.U32 UR6, UR42, UR8, UR6 ;  /* 0x000000082a0672a5 */ /* 0x000fe2000f8e0006 */
[----:B------:R-:W5:Y:S01]  /*f600*/  LD.E.128 R36, desc[UR46][R36.64] ;  /* 0x0000002e24247980 */ /* 0x000f62000c101d00 */
[----:B-1----:R-:W-:Y:S01]  /*f610*/  @P2 SHF.R.U32.HI R3, RZ, R11, R0 ;  /* 0x0000000bff032219 */ /* 0x002fe20000011600 */
[----:B------:R-:W-:Y:S01]  /*f620*/  UIMAD UR5, UR42, UR9, UR5 ;  /* 0x000000092a0572a4 */ /* 0x000fe2000f8e0205 */
[----:B------:R-:W-:Y:S01]  /*f630*/  LOP3.LUT R10, R13, 0x10, R8, 0xe2, !PT ;  /* 0x000000100d0a7812 */ /* 0x000fe200078ee208 */
[----:B------:R0:W5:Y:S01]  /*f640*/  LD.E.128 R4, desc[UR46][R20.64] ;  /* 0x0000002e14047980 */ /* 0x000162000c101d00 */
        /* <DEDUP_REMOVED lines=10> */
[----:B------:R-:W-:Y:S01]  /*f6f0*/  @!PT LDS RZ, [RZ] ;  /* 0x00000000fffff984 */ /* 0x000fe20000000800 */
[----:B------:R-:W-:Y:S01]  /*f700*/  @!PT LDS RZ, [RZ] ;  /* 0x00000000fffff984 */ /* 0x000fe20000000800 */
[----:B------:R-:W-:Y:S01]  /*f710*/  @!PT LDS RZ, [RZ] ;  /* 0x00000000fffff984 */ /* 0x000fe20000000800 */
[----:B------:R-:W-:Y:S01]  /*f720*/  @!PT LDS RZ, [RZ] ;  /* 0x00000000fffff984 */ /* 0x000fe20000000800 */
[----:B------:R1:W-:Y:S06]  /*f730*/  MEMBAR.ALL.CTA ;  /* 0x0000000000007992 */ /* 0x0003ec0000008000 */
[----:B-1----:R-:W1:Y:S01]  /*f740*/  FENCE.VIEW.ASYNC.S ;  /* 0x00000000000073c6 */ /* 0x002e620000000000 */
[----:B------:R-:W-:Y:S01]  /*f750*/  IMAD R11, R15, R13, R14 ;  /* 0x0000000d0f0b7224 */ /* 0x000fe200078e020e */
[----:B------:R-:W-:Y:S01]  /*f760*/  ISETP.GE.AND P0, PT, R214, UR10, PT ;  /* 0x0000000ad6007c0c */ /* 0x000fe2000bf06270 */
[----:B------:R-:W-:Y:S01]  /*f770*/  IMAD.U32 R9, RZ, RZ, UR5 ;  /* 0x00000005ff097e24 */ /* 0x000fe2000f8e00ff */
[----:B------:R-:W-:Y:S01]  /*f780*/  ULDC UR8, c[0x0][0xa88] ;  /* 0x0002a20000087ab9 */ /* 0x000fe20000000800 */
[----:B0-----:R-:W-:Y:S01]  /*f790*/  IMAD.SHL.U32 R21, R0, 0x20, RZ ;  /* 0x0000002000157824 */ /* 0x001fe200078e00ff */
[----:B------:R-:W-:Y:S01]  /*f7a0*/  SHF.R.S32.HI R0, RZ, 0x1f, R11 ;  /* 0x0000001fff007819 */ /* 0x000fe2000001140b */
[C---:B------:R-:W-:Y:S01]  /*f7b0*/  IMAD R13, R3.reuse, UR7, R12 ;  /* 0x00000007030d7c24 */ /* 0x040fe2000f8e020c */
[----:B------:R-:W-:Y:S01]  /*f7c0*/  UIADD3 UR5, UR43, 0x28c20, URZ ;  /* 0x00028c202b057890 */ /* 0x000fe2000fffe03f */
[----:B------:R-:W-:Y:S01]  /*f7d0*/  IMAD.WIDE.U32 R8, R3, UR6, R8 ;  /* 0x0000000603087c25 */ /* 0x000fe2000f8e0008 */
[----:B------:R-:W-:Y:S01]  /*f7e0*/  ULDC.64 UR6, c[0x0][0xad8] ;  /* 0x0002b60000067ab9 */ /* 0x000fe20000000a00 */
[----:B------:R-:W-:Y:S01]  /*f7f0*/  SEL R3, RZ, 0x40, P0 ;  /* 0x00000040ff037807 */ /* 0x000fe20000000000 */
[----:B------:R-:W-:Y:S01]  /*f800*/  UPRMT UR5, URZ, 0x654, UR5 ;  /* 0x000006543f057896 */ /* 0x000fe20008000005 */
[----:B------:R-:W-:Y:S01]  /*f810*/  IMAD.IADD R9, R9, 0x1, R13 ;  /* 0x0000000109097824 */ /* 0x000fe200078e020d */
[----:B------:R-:W-:Y:S01]  /*f820*/  ISETP.GE.AND P0, PT, R213, UR10, PT ;  /* 0x0000000ad5007c0c */ /* 0x000fe2000bf06270 */
[----:B------:R-:W-:Y:S01]  /*f830*/  IMAD R0, R0, UR6, RZ ;  /* 0x0000000600007c24 */ /* 0x000fe2000f8e02ff */
[----:B------:R-:W-:Y:S01]  /*f840*/  LOP3.LUT R10, R21, 0x20, R10, 0xe2, !PT ;  /* 0x00000020150a7812 */ /* 0x000fe200078ee20a */
[----:B------:R-:W-:Y:S01]  /*f850*/  VIADD R28, R211, UR40 ;  /* 0x00000028d31c7c36 */ /* 0x000fe20008000000 */
[----:B------:R-:W-:Y:S01]  /*f860*/  BSSY B1, `(.L_x_5024) ;  /* 0x000002f000017945 */ /* 0x000fe20003800000 */
[----:B------:R-:W-:Y:S01]  /*f870*/  IMAD R29, R15, UR8, RZ ;  /* 0x000000080f1d7c24 */ /* 0x000fe2000f8e02ff */
[----:B------:R-:W-:Y:S01]  /*f880*/  LOP3.LUT R3, R10, R3, RZ, 0xfc, !PT ;  /* 0x000000030a037212 */ /* 0x000fe200078efcff */
[C---:B------:R-:W-:Y:S01]  /*f890*/  IMAD R13, R11.reuse, UR7, R0 ;  /* 0x000000070b0d7c24 */ /* 0x040fe2000f8e0200 */
[----:B------:R-:W-:Y:S01]  /*f8a0*/  SEL R0, RZ, 0x80, P0 ;  /* 0x00000080ff007807 */ /* 0x000fe20000000000 */
[----:B------:R-:W-:Y:S01]  /*f8b0*/  IMAD.WIDE.U32 R8, R11, UR6, R8 ;  /* 0x000000060b087c25 */ /* 0x000fe2000f8e0008 */
[----:B------:R-:W-:Y:S01]  /*f8c0*/  ISETP.GE.AND P0, PT, R28, R29, PT ;  /* 0x0000001d1c00720c */ /* 0x000fe20003f06270 */
[----:B------:R-:W-:Y:S01]  /*f8d0*/  ULDC.64 UR6, c[0x0][0xa80] ;  /* 0x0002a00000067ab9 */ /* 0x000fe20000000a00 */
[----:B-1----:R-:W-:Y:S01]  /*f8e0*/  SYNCS.ARRIVE.TRANS64.RED.A1T0 RZ, [UR5], RZ ;  /* 0x000000ffffff79a7 */ /* 0x002fe20008100405 */
[----:B------:R-:W-:Y:S01]  /*f8f0*/  IMAD.IADD R9, R9, 0x1, R13 ;  /* 0x0000000109097824 */ /* 0x000fe200078e020d */
[----:B------:R-:W-:-:S02]  /*f900*/  LEA R26, P1, R8, UR6, 0x1 ;  /* 0x00000006081a7c11 */ /* 0x000fc4000f8208ff */
[----:B------:R-:W-:Y:S02]  /*f910*/  LOP3.LUT R0, R3, R0, RZ, 0xfc, !PT ;  /* 0x0000000003007212 */ /* 0x000fe400078efcff */
        /* <DEDUP_REMOVED lines=35> */
.L_x_5025:
[----:B------:R-:W-:Y:S05]  /*fb50*/  BSYNC B1 ;  /* 0x0000000000017941 */ /* 0x000fea0003800000 */
.L_x_5024:
[----:B---3-5:R-:W-:Y:S01]  /*fb60*/  VIADD R4, R28, 0x20 ;  /* 0x000000201c047836 */ /* 0x028fe20000000000 */
        /* <DEDUP_REMOVED lines=20> */
[-C--:B------:R-:W-:Y:S02]  /*fcb0*/  @!P2 LEA.HI.X R13, R189, R7.reuse, R221, 0x1, P5 ;  /* 0x00000007bd0da211 */ /* 0x080fe400028f0cdd */
[CC--:B------:R-:W-:Y:S02]  /*fcc0*/  @!P0 LEA R14, P3, R187.reuse, R6.reuse, 0x1 ;  /* 0x00000006bb0e8211 */ /* 0x0c0fe400078608ff */
[-C--:B0-----:R-:W-:Y:S01]  /*fcd0*/  @!P1 LEA R4, P6, R188, R6.reuse, 0x1 ;  /* 0x00000006bc049211 */ /* 0x081fe200078c08ff */
[----:B------:R4:W-:Y:S01]  /*fce0*/  @!P2 ST.E.128 desc[UR46][R12.64], R64 ;  /* 0x000000400c00a985 */ /* 0x0009e2000c101d2e */
[----:B------:R-:W-:Y:S02]  /*fcf0*/  @P4 LEA R20, P5, R214, R6, 0x1 ;  /* 0x00000006d6144211 */ /* 0x000fe400078a08ff */
[-C--:B------:R-:W-:Y:S02]  /*fd00*/  @!P1 LEA.HI.X R5, R188, R7.reuse, R220, 0x1, P6 ;  /* 0x00000007bc059211 */ /* 0x080fe400030f0cdc */
[----:B------:R-:W-:-:S02]  /*fd10*/  @!P0 LEA.HI.X R15, R187, R7, R219, 0x1, P3 ;  /* 0x00000007bb0f8211 */ /* 0x000fc400018f0cdb */
        /* <DEDUP_REMOVED lines=10> */
.L_x_5022:
[----:B------:R-:W0:Y:S01]  /*fdc0*/  LDC R10, c[0x0][0xbe8] ;  /* 0x0002fa00ff0a7b82 */ /* 0x000e220000000800 */
[----:B------:R-:W-:Y:S01]  /*fdd0*/  ISETP.GE.AND P2, PT, R216, 0x40, PT ;  /* 0x00000040d800780c */ /* 0x000fe20003f46270 */
[----:B------:R-:W-:Y:S01]  /*fde0*/  ULDC UR12, c[0x0][0xac8] ;  /* 0x0002b200000c7ab9 */ /* 0x000fe20000000800 */
[----:B------:R-:W-:Y:S01]  /*fdf0*/  IMAD R0, R210, 0x20, R211 ;  /* 0x00000020d2007824 */ /* 0x000fe200078e02d3 */
[----:B------:R-:W-:Y:S01]  /*fe00*/  ISETP.GE.AND P4, PT, R184, UR12, PT ;  /* 0x0000000cb8007c0c */ /* 0x000fe2000bf86270 */
[----:B------:R-:W-:Y:S01]  /*fe10*/  USHF.R.S32.HI UR8, URZ, 0x1f, UR39 ;  /* 0x0000001f3f087899 */ /* 0x000fe20008011427 */
[----:B------:R-:W-:Y:S01]  /*fe20*/  ISETP.GE.AND P3, PT, R191, UR12, PT ;  /* 0x0000000cbf007c0c */ /* 0x000fe2000bf66270 */
[----:B------:R-:W-:Y:S01]  /*fe30*/  USHF.R.S32.HI UR9, URZ, 0x1f, UR42 ;  /* 0x0000001f3f097899 */ /* 0x000fe2000801142a */
[----:B------:R-:W-:Y:S01]  /*fe40*/  BSSY B1, `(.L_x_5027) ;  /* 0x0000031000017945 */ /* 0x000fe20003800000 */
[----:B------:R-:W-:Y:S01]  /*fe50*/  ISETP.GE.AND P1, PT, R190, UR12, PT ;  /* 0x0000000cbe007c0c */ /* 0x000fe2000bf26270 */
[----:B------:R-:W-:Y:S01]  /*fe60*/  VIADD R8, R0, UR40 ;  /* 0x0000002800087c36 */ /* 0x000fe20008000000 */
[----:B------:R-:W-:-:S02]  /*fe70*/  SEL R12, RZ, 0x1, P4 ;  /* 0x00000001ff0c7807 */ /* 0x000fc40002000000 */
[----:B------:R-:W-:Y:S02]  /*fe80*/  SEL R13, RZ, 0xffffffff, P3 ;  /* 0xffffffffff0d7807 */ /* 0x000fe40001800000 */
        /* <DEDUP_REMOVED lines=14> */
[----:B------:R-:W-:Y:S01]  /*ff70*/  IMAD.MOV.U32 R4, RZ, RZ, R6 ;  /* 0x000000ffff047224 */ /* 0x000fe200078e0006 */
[----:B------:R-:W-:Y:S02]  /*ff80*/  UIMAD UR5, UR8, UR10, URZ ;  /* 0x0000000a080572a4 */ /* 0x000fe4000f8e023f */
[----:B------:R-:W-:Y:S02]  /*ff90*/  UIMAD.WIDE.U32 UR6, UR39, UR10, URZ ;  /* 0x0000000a270672a5 */ /* 0x000fe4000f8e003f */
[----:B------:R-:W-:-:S03]  /*ffa0*/  UIMAD UR5, UR39, UR11, UR5 ;  /* 0x0000000b270572a4 */ /* 0x000fc6000f8e0205 */
[----:B------:R-:W-:Y:S01]  /*ffb0*/  ULDC.64 UR10, c[0x0][0xb98] ;  /* 0x0002e600000a7ab9 */ /* 0x000fe20000000a00 */
[----:B------:R-:W-:Y:S02]  /*ffc0*/  UIADD3 UR7, UR7, UR5, URZ ;  /* 0x0000000507077290 */ /* 0x000fe4000fffe03f */
[----:B------:R-:W2:Y:S01]  /*ffd0*/  @P2 LDC R3, c[0x0][0xbec] ;  /* 0x0002fb00ff032b82 */ /* 0x000ea20000000800 */
[----:B------:R-:W-:Y:S02]  /*ffe0*/  UIMAD UR5, UR9, UR10, URZ ;  /* 0x0000000a090572a4 */ /* 0x000fe4000f8e023f */
[----:B------:R-:W-:Y:S02]  /*fff0*/  UIMAD.WIDE.U32 UR6, UR42, UR10, UR6 ;  /* 0x0000000a2a0672a5 */ /* 0x000fe4000f8e0006 */
[----:B------:R-:W-:-:S03]  /*10000*/  UIMAD UR5, UR42, UR11, UR5 ;  /* 0x0000000b2a0572a4 */ /* 0x000fc6000f8e0205 */
[----:B------:R-:W3:Y:S01]  /*10010*/  @P2 LDC R7, c[0x0][0xbf0] ;  /* 0x0002fc00ff072b82 */ /* 0x000ee20000000800 */
        /* <DEDUP_REMOVED lines=19> */
.L_x_5028:
[----:B------:R-:W-:Y:S05]  /*10150*/  BSYNC B1 ;  /* 0x0000000000017941 */ /* 0x000fea0003800000 */
.L_x_5027:
[----:B------:R-:W-:Y:S01]  /*10160*/  SEL R0, RZ, 0xffffffff, P1 ;  /* 0xffffffffff007807 */ /* 0x000fe20000800000 */
[----:B------:R-:W-:Y:S01]  /*10170*/  ULDC.64 UR10, c[0x0][0xae8] ;  /* 0x0002ba00000a7ab9 */ /* 0x000fe20000000a00 */
[----:B------:R-:W-:Y:S01]  /*10180*/  IMAD.SHL.U32 R13, R13, 0x2, RZ ;  /* 0x000000020d0d7824 */ /* 0x000fe200078e00ff */
[----:B------:R-:W-:Y:S01]  /*10190*/  UIMAD UR5, UR8, UR10, URZ ;  /* 0x0000000a080572a4 */ /* 0x000fe2000f8e023f */
[----:B------:R-:W-:Y:S01]  /*101a0*/  ISETP.GE.AND P1, PT, R189, UR12, PT ;  /* 0x0000000cbd007c0c */ /* 0x000fe2000bf26270 */
[----:B------:R-:W-:Y:S01]  /*101b0*/  IMAD.SHL.U32 R5, R0, 0x4, RZ ;  /* 0x0000000400057824 */ /* 0x000fe200078e00ff */
[----:B------:R-:W-:Y:S01]  /*101c0*/  UIMAD.WIDE.U32 UR6, UR39, UR10, URZ ;  /* 0x0000000a270672a5 */ /* 0x000fe2000f8e003f */
[----:B0-----:R-:W-:Y:S01]  /*101d0*/  @P0 IMAD.HI.U32 R0, R8, R9, RZ ;  /* 0x0000000908000227 */ /* 0x001fe200078e00ff */
[----:B------:R-:W-:Y:S01]  /*101e0*/  UIMAD UR5, UR39, UR11, UR5 ;  /* 0x0000000b270572a4 */ /* 0x000fe2000f8e0205 */
[----:B------:R-:W-:Y:S01]  /*101f0*/  LOP3.LUT R12, R13, 0x2, R12, 0xe2, !PT ;  /* 0x000000020d0c7812 */ /* 0x000fe200078ee20c */
[----:B------:R-:W-:Y:S01]  /*10200*/  BSSY B1, `(.L_x_5029) ;  /* 0x0000055000017945 */ /* 0x000fe20003800000 */
[----:B--2---:R-:W-:Y:S01]  /*10210*/  IMAD.MOV.U32 R3, RZ, RZ, R8 ;  /* 0x000000ffff037224 */ /* 0x004fe200078e0008 */
[----:B-1----:R-:W-:Y:S01]  /*10220*/  @P0 SHF.R.U32.HI R3, RZ, R11, R0 ;  /* 0x0000000bff030219 */ /* 0x002fe20000011600 */
[----:B------:R-:W-:Y:S01]  /*10230*/  ULDC.64 UR10, c[0x0][0xaf0] ;  /* 0x0002bc00000a7ab9 */ /* 0x000fe20000000a00 */
[----:B------:R-:W-:Y:S01]  /*10240*/  SEL R0, RZ, 0xffffffff, P1 ;  /* 0xffffffffff007807 */ /* 0x000fe20000800000 */
[----:B------:R-:W-:Y:S01]  /*10250*/  UIADD3 UR7, UR7, UR5, URZ ;  /* 0x0000000507077290 */ /* 0x000fe2000fffe03f */
[----:B------:R-:W-:Y:S01]  /*10260*/  LOP3.LUT R12, R5, 0x4, R12, 0xe2, !PT ;  /* 0x00000004050c7812 */ /* 0x000fe200078ee20c */
[----:B------:R-:W-:Y:S01]  /*10270*/  UIMAD UR5, UR9, UR10, URZ ;  /* 0x0000000a090572a4 */ /* 0x000fe2000f8e023f */
[----:B------:R-:W-:Y:S01]  /*10280*/  ISETP.GE.AND P1, PT, R188, UR12, PT ;  /* 0x0000000cbc007c0c */ /* 0x000fe2000bf26270 */
[----:B------:R-:W-:Y:S01]  /*10290*/  UIMAD.WIDE.U32 UR6, UR42, UR10, UR6 ;  /* 0x0000000a2a0672a5 */ /* 0x000fe2000f8e0006 */
[----:B------:R-:W-:Y:S01]  /*102a0*/  IMAD.SHL.U32 R5, R0, 0x8, RZ ;  /* 0x0000000800057824 */ /* 0x000fe200078e00ff */
[----:B------:R-:W-:Y:S01]  /*102b0*/  UIMAD UR5, UR42, UR11, UR5 ;  /* 0x0000000b2a0572a4 */ /* 0x000fe2000f8e0205 */
[--C-:B------:R-:W-:Y:S01]  /*102c0*/  SHF.R.S32.HI R0, RZ, 0x1f, R3.reuse ;  /* 0x0000001fff007819 */ /* 0x100fe20000011403 */
[----:B------:R-:W-:Y:S01]  /*102d0*/  IMAD.MOV R7, RZ, RZ, -R3 ;  /* 0x000000ffff077224 */ /* 0x000fe200078e0a03 */
[----:B------:R-:W-:Y:S01]  /*102e0*/  ISETP.GE.AND P0, PT, R187, UR12, PT ;  /* 0x0000000cbb007c0c */ /* 0x000fe2000bf06270 */
[----:B------:R-:W-:Y:S01]  /*102f0*/  UIADD3 UR5, UR7, UR5, URZ ;  /* 0x0000000507057290 */ /* 0x000fe2000fffe03f */
[----:B------:R-:W-:Y:S01]  /*10300*/  LOP3.LUT R12, R5, 0x8, R12, 0xe2, !PT ;  /* 0x00000008050c7812 */ /* 0x000fe200078ee20c */
[----:B------:R-:W-:Y:S01]  /*10310*/  IMAD.U32 R4, RZ, RZ, UR6 ;  /* 0x00000006ff047e24 */ /* 0x000fe2000f8e00ff */
[----:B------:R-:W-:Y:S01]  /*10320*/  SEL R6, RZ, 0xffffffff, P1 ;  /* 0xffffffffff067807 */ /* 0x000fe20000800000 */
[----:B------:R-:W-:Y:S01]  /*10330*/  IMAD.U32 R5, RZ, RZ, UR7 ;  /* 0x00000007ff057e24 */ /* 0x000fe2000f8e00ff */
[----:B------:R-:W-:Y:S01]  /*10340*/  ULDC.64 UR6, c[0x0][0xae0] ;  /* 0x0002b80000067ab9 */ /* 0x000fe20000000a00 */
[----:B------:R-:W-:Y:S01]  /*10350*/  IMAD R7, R10, R7, R8 ;  /* 0x000000070a077224 */ /* 0x000fe200078e0208 */
[----:B------:R-:W-:Y:S01]  /*10360*/  SEL R8, RZ, 0xffffffff, P0 ;  /* 0xffffffffff087807 */ /* 0x000fe20000000000 */
[----:B------:R-:W-:Y:S01]  /*10370*/  IMAD R0, R0, UR6, RZ ;  /* 0x0000000600007c24 */ /* 0x000fe2000f8e02ff */
[----:B------:R-:W-:Y:S01]  /*10380*/  ISETP.GE.AND P0, PT, R214, UR12, PT ;  /* 0x0000000cd6007c0c */ /* 0x000fe2000bf06270 */
[----:B------:R-:W-:Y:S01]  /*10390*/  IMAD.U32 R5, RZ, RZ, UR5 ;  /* 0x00000005ff057e24 */ /* 0x000fe2000f8e00ff */
[----:B------:R-:W-:Y:S01]  /*103a0*/  ULDC UR5, c[0x0][0xa88] ;  /* 0x0002a20000057ab9 */ /* 0x000fe20000000800 */
[----:B------:R-:W-:Y:S01]  /*103b0*/  IMAD.SHL.U32 R11, R6, 0x10, RZ ;  /* 0x00000010060b7824 */ /* 0x000fe200078e00ff */
[----:B------:R-:W-:Y:S01]  /*103c0*/  ISETP.GE.AND P2, PT, R213, UR12, PT ;  /* 0x0000000cd5007c0c */ /* 0x000fe2000bf46270 */
[C---:B------:R-:W-:Y:S01]  /*103d0*/  IMAD R9, R3.reuse, UR7, R0 ;  /* 0x0000000703097c24 */ /* 0x040fe2000f8e0200 */
[----:B------:R-:W-:Y:S01]  /*103e0*/  SHF.R.S32.HI R0, RZ, 0x1f, R7 ;  /* 0x0000001fff007819 */ /* 0x000fe20000011407 */
[----:B------:R-:W-:Y:S01]  /*103f0*/  IMAD.WIDE.U32 R4, R3, UR6, R4 ;  /* 0x0000000603047c25 */ /* 0x000fe2000f8e0004 */
[----:B------:R-:W-:Y:S01]  /*10400*/  ULDC.64 UR6, c[0x0][0xad8] ;  /* 0x0002b60000067ab9 */ /* 0x000fe20000000a00 */
[----:B------:R-:W-:-:S02]  /*10410*/  LOP3.LUT R12, R11, 0x10, R12, 0xe2, !PT ;  /* 0x000000100b0c7812 */ /* 0x000fc400078ee20c */
[----:B------:R-:W-:Y:S02]  /*10420*/  IMAD.SHL.U32 R3, R8, 0x20, RZ ;  /* 0x0000002008037824 */ /* 0x000fe400078e00ff */
[----:B------:R-:W-:Y:S02]  /*10430*/  IMAD R0, R0, UR6, RZ ;  /* 0x0000000600007c24 */ /* 0x000fe4000f8e02ff */
[----:B------:R-:W-:Y:S01]  /*10440*/  IMAD.IADD R5, R5, 0x1, R9 ;  /* 0x0000000105057824 */ /* 0x000fe200078e0209 */
[----:B------:R-:W-:Y:S01]  /*10450*/  LOP3.LUT R12, R3, 0x20, R12, 0xe2, !PT ;  /* 0x00000020030c7812 */ /* 0x000fe200078ee20c */
[----:B------:R-:W-:Y:S02]  /*10460*/  VIADD R26, R211, UR40 ;  /* 0x00000028d31a7c36 */ /* 0x000fe40008000000 */
[----:B------:R-:W-:Y:S02]  /*10470*/  IMAD R25, R10, UR5, RZ ;  /* 0x000000050a197c24 */ /* 0x000fe4000f8e02ff */
[C---:B------:R-:W-:Y:S01]  /*10480*/  IMAD R3, R7.reuse, UR7, R0 ;  /* 0x0000000707037c24 */ /* 0x040fe2000f8e0200 */
[----:B------:R-:W-:Y:S01]  /*10490*/  SEL R0, RZ, 0x80, P2 ;  /* 0x00000080ff007807 */ /* 0x000fe20001000000 */
[----:B------:R-:W-:Y:S01]  /*104a0*/  IMAD.WIDE.U32 R4, R7, UR6, R4 ;  /* 0x0000000607047c25 */ /* 0x000fe2000f8e0004 */
[----:B------:R-:W-:Y:S01]  /*104b0*/  SEL R7, RZ, 0x40, P0 ;  /* 0x00000040ff077807 */ /* 0x000fe20000000000 */
[----:B------:R-:W-:Y:S01]  /*104c0*/  ULDC.64 UR6, c[0x0][0xa80] ;  /* 0x0002a00000067ab9 */ /* 0x000fe20000000a00 */
[----:B------:R-:W-:Y:S01]  /*104d0*/  ISETP.GE.AND P0, PT, R26, R25, PT ;  /* 0x000000191a00720c */ /* 0x000fe20003f06270 */
[----:B------:R-:W-:Y:S01]  /*104e0*/  IMAD.IADD R3, R5, 0x1, R3 ;  /* 0x0000000105037824 */ /* 0x000fe200078e0203 */
[----:B------:R-:W-:-:S02]  /*104f0*/  LEA R20, P1, R4, UR6, 0x1 ;  /* 0x0000000604147c11 */ /* 0x000fc4000f8208ff */
[----:B------:R-:W-:Y:S02]  /*10500*/  LOP3.LUT R21, R12, R7, RZ, 0xfc, !PT ;  /* 0x000000070c157212 */ /* 0x000fe400078efcff */
[----:B------:R-:W-:Y:S01]  /*10510*/  LEA.HI.X R3, R4, UR7, R3, 0x1, P1 ;  /* 0x0000000704037c11 */ /* 0x000fe200088f0c03 */
[----:B------:R0:W1:Y:S01]  /*10520*/  SHFL.IDX PT, R6, R20, RZ, 0x181f ;  /* 0x00181fff14067589 */ /* 0x00006200000e0000 */
[----:B------:R-:W-:-:S03]  /*10530*/  LOP3.LUT R24, R21, R0, RZ, 0xfc, !PT ;  /* 0x0000000015187212 */ /* 0x000fc600078efcff */
        /* <DEDUP_REMOVED lines=33> */
.L_x_5030:
[----:B------:R-:W-:Y:S05]  /*10750*/  BSYNC B1 ;  /* 0x0000000000017941 */ /* 0x000fea0003800000 */
.L_x_5029:
        /* <DEDUP_REMOVED lines=26> */
[-C--:B0-----:R-:W-:Y:S02]  /*10900*/  @P1 LEA R20, P4, R214, R6.reuse, 0x1 ;  /* 0x00000006d6141211 */ /* 0x081fe400078808ff */
        /* <DEDUP_REMOVED lines=9> */
.L_x_5026:
[----:B------:R-:W-:Y:S05]  /*109a0*/  BSYNC B0 ;  /* 0x0000000000007941 */ /* 0x000fea0003800000 */
.L_x_5021:
[----:B------:R-:W-:Y:S02]  /*109b0*/  ULDC UR5, c[0x0][0xc38] ;  /* 0x00030e0000057ab9 */ /* 0x000fe40000000800 */
[----:B------:R-:W-:-:S06]  /*109c0*/  UISETP.GE.AND UP0, UPT, UR4, UR5, UPT ;  /* 0x000000050400728c */ /* 0x000fcc000bf06270 */
[----:B------:R-:W-:-:S13]  /*109d0*/  PLOP3.LUT P0, PT, PT, PT, UP0, 0x80, 0x0 ;  /* 0x000000000000781c */ /* 0x000fda0003f0f008 */
[----:B------:R-:W-:Y:S05]  /*109e0*/  @!P0 BRA `(.L_x_5031) ;  /* 0xffffff0400848947 */ /* 0x000fea000383ffff */
[----:B------:R-:W-:Y:S05]  /*109f0*/  EXIT ;  /* 0x000000000000794d */ /* 0x000fea0003800000 */
.L_x_4925:
[----:B------:R-:W-:-:S08]  /*10a00*/  NOP ;  /* 0x0000000000007918 */ /* 0x000fd00000000000 */
[----:B------:R-:W0:-:S00]  /*10a10*/  USETMAXREG.DEALLOC.CTAPOOL 0x18 ;  /* 0x00000018000079c8 */ /* 0x000e0000080e0500 */
        /* <DEDUP_REMOVED lines=12> */
[----:B------:R1:W-:Y:S07]  /*10ae0*/  STL [R1], R2 ;  /* 0x0000000201007387 */ /* 0x0003ee0000100800 */
[----:B------:R-:W-:Y:S05]  /*10af0*/  @P0 BRA `(.L_x_5032) ;  /* 0x0000005000d80947 */ /* 0x000fea0003800000 */
[----:B------:R-:W0:Y:S01]  /*10b00*/  S2UR UR5, SR_CgaCtaId ;  /* 0x00000000000579c3 */ /* 0x000e220000008800 */
[C---:B-1----:R-:W-:Y:S01]  /*10b10*/  IMAD.SHL.U32 R2, R0.reuse, 0x8, RZ ;  /* 0x0000000800027824 */ /* 0x042fe200078e00ff */
[----:B------:R-:W-:Y:S01]  /*10b20*/  LOP3.LUT R5, R0, 0x7f, RZ, 0xc0, !PT ;  /* 0x0000007f00057812 */ /* 0x000fe200078ec0ff */
[----:B------:R-:W-:Y:S01]  /*10b30*/  UMOV UR4, 0x400 ;  /* 0x0000040000047882 */ /* 0x000fe20000000000 */
[----:B------:R-:W-:Y:S01]  /*10b40*/  IMAD.MOV.U32 R18, RZ, RZ, RZ ;  /* 0x000000ffff127224 */ /* 0x000fe200078e00ff */
[----:B------:R-:W-:Y:S01]  /*10b50*/  ULDC UR42, c[0x0][0xc] ;  /* 0x00000300002a7ab9 */ /* 0x000fe20000000800 */
[----:B------:R-:W-:Y:S01]  /*10b60*/  LOP3.LUT R3, R2, 0x1f8, RZ, 0xc0, !PT ;  /* 0x000001f802037812 */ /* 0x000fe200078ec0ff */
[----:B------:R-:W-:Y:S01]  /*10b70*/  IMAD.U32 R2, RZ, RZ, UR6 ;  /* 0x00000006ff027e24 */ /* 0x000fe2000f8e00ff */
[----:B------:R-:W-:Y:S02]  /*10b80*/  ULDC.64 UR44, c[0x0][0x198] ;  /* 0x00006600002c7ab9 */ /* 0x000fe40000000a00 */
[----:B------:R-:W-:Y:S01]  /*10b90*/  LOP3.LUT R4, R3, 0x38, R0, 0x78, !PT ;  /* 0x0000003803047812 */ /* 0x000fe200078e7800 */
[----:B------:R-:W-:Y:S01]  /*10ba0*/  IMAD.SHL.U32 R3, R5, 0x8, RZ ;  /* 0x0000000805037824 */ /* 0x000fe200078e00ff */
[----:B------:R-:W-:-:S04]  /*10bb0*/  SHF.R.U32.HI R5, RZ, 0x3, R5 ;  /* 0x00000003ff057819 */ /* 0x000fc80000011605 */
[----:B------:R-:W-:Y:S01]  /*10bc0*/  LOP3.LUT R4, R4, 0x200, R3, 0xf8, !PT ;  /* 0x0000020004047812 */ /* 0x000fe200078ef803 */
[----:B------:R-:W-:-:S05]  /*10bd0*/  IMAD.SHL.U32 R3, R0, 0x10, RZ ;  /* 0x0000001000037824 */ /* 0x000fca00078e00ff */
[----:B------:R-:W-:Y:S01]  /*10be0*/  LOP3.LUT R0, R5, 0x70, R3, 0xf8, !PT ;  /* 0x0000007005007812 */ /* 0x000fe200078ef803 */
[----:B------:R-:W-:Y:S01]  /*10bf0*/  IMAD.MOV.U32 R0, RZ, RZ, 0x1 ;  /* 0x00000001ff007424 */ /* 0x000fe200078e00ff */
[----:B0-----:R-:W-:-:S06]  /*10c00*/  ULEA UR4, UR5, UR4, 0x18 ;  /* 0x0000000405047291 */ /* 0x001fcc000f8ec03f */
[----:B------:R-:W-:-:S04]  /*10c10*/  IMAD.U32 R17, RZ, RZ, UR4 ;  /* 0x00000004ff117e24 */ /* 0x000fc8000f8e00ff */
[----:B------:R-:W-:-:S05]  /*10c20*/  IMAD R3, R4, 0x2, R17 ;  /* 0x0000000204037824 */ /* 0x000fca00078e0211 */
[----:B------:R0:W-:Y:S04]  /*10c30*/  STL [R1+0x1c], R3 ;  /* 0x00001c0301007387 */ /* 0x0001e80000100800 */
[----:B------:R0:W-:Y:S04]  /*10c40*/  STL [R1+0x10], R2 ;  /* 0x0000100201007387 */ /* 0x0001e80000100800 */
[----:B------:R0:W-:Y:S04]  /*10c50*/  STL [R1+0x18], RZ ;  /* 0x000018ff01007387 */ /* 0x0001e80000100800 */
[----:B------:R0:W-:Y:S02]  /*10c60*/  STL [R1], R0 ;  /* 0x0000000001007387 */ /* 0x0001e40000100800 */
.L_x_5144:
[----:B0-2---:R-:W2:Y:S01]  /*10c70*/  LDL R0, [R1+0x10] ;  /* 0x0000100001007983 */ /* 0x005ea20000100800 */
        /* <DEDUP_REMOVED lines=13> */
[----:B-1----:R-:W-:Y:S05]  /*10d50*/  @!P0 BRA `(.L_x_5033) ;  /* 0x0000000000208947 */ /* 0x002fea0003800000 */
        /* <DEDUP_REMOVED lines=8> */
.L_x_5033:
[----:B------:R-:W-:Y:S01]  /*10de0*/  ULDC UR9, c[0x0][0xc54] ;  /* 0x0003150000097ab9 */ /* 0x000fe20000000800 */
[----:B------:R-:W-:Y:S01]  /*10df0*/  UMOV UR6, UR8 ;  /* 0x0000000800067c82 */ /* 0x000fe20008000000 */
[----:B------:R-:W-:-:S11]  /*10e00*/  UISETP.NE.AND UP0, UPT, UR9, 0x1, UPT ;  /* 0x000000010900788c */ /* 0x000fd6000bf05270 */
[----:B------:R-:W-:Y:S02]  /*10e10*/  @UP0 ULDC.64 UR10, c[0x0][0xc58] ;  /* 0x00031600000a0ab9 */ /* 0x000fe40000000a00 */
[----:B------:R-:W-:-:S04]  /*10e20*/  UIMAD.WIDE.U32 UR4, UR8, UR10, URZ ;  /* 0x0000000a080472a5 */ /* 0x000fc8000f8e003f */
[----:B------:R-:W-:-:S04]  /*10e30*/  @UP0 USHF.R.U32.HI UR6, URZ, UR11, UR5 ;  /* 0x0000000b3f060299 */ /* 0x000fc80008011605 */
[----:B------:R-:W-:-:S12]  /*10e40*/  UIMAD UR4, UR6, UR9, URZ ;  /* 0x00000009060472a4 */ /* 0x000fd8000f8e023f */
.L_x_5034:
        /* <DEDUP_REMOVED lines=48> */
.L_x_5036:
[----:B------:R-:W-:-:S11]  /*11150*/  UISETP.NE.AND UP0, UPT, UR5, 0x1, UPT ;  /* 0x000000010500788c */ /* 0x000fd6000bf05270 */
[----:B------:R-:W-:Y:S02]  /*11160*/  @UP0 ULDC.64 UR12, c[0x0][0x9e8] ;  /* 0x00027a00000c0ab9 */ /* 0x000fe40000000a00 */
[----:B------:R-:W-:-:S04]  /*11170*/  UIMAD.WIDE.U32 UR8, UR10, UR12, URZ ;  /* 0x0000000c0a0872a5 */ /* 0x000fc8000f8e003f */
[----:B------:R-:W-:-:S12]  /*11180*/  @UP0 USHF.R.U32.HI UR10, URZ, UR13, UR9 ;  /* 0x0000000d3f0a0299 */ /* 0x000fd80008011609 */
.L_x_5037:
[----:B------:R-:W-:-:S04]  /*11190*/  UIMAD UR10, UR10, UR5, UR5 ;  /* 0x000000050a0a72a4 */ /* 0x000fc8000f8e0205 */
[----:B------:R-:W-:-:S04]  /*111a0*/  UISETP.LT.AND UP0, UPT, UR4, UR10, UPT ;  /* 0x0000000a0400728c */ /* 0x000fc8000bf01270 */
[----:B------:R-:W-:-:S12]  /*111b0*/  USEL UR4, UR4, UR10, UP0 ;  /* 0x0000000a04047287 */ /* 0x000fd80008000000 */
.L_x_5035:
[----:B------:R-:W-:Y:S02]  /*111c0*/  UIMAD UR12, UR15, UR7, 0x3f ;  /* 0x0000003f0f0c74a4 */ /* 0x000fe4000f8e0207 */
[----:B------:R-:W-:Y:S02]  /*111d0*/  UIADD3 UR4, UR4, 0x3f, URZ ;  /* 0x0000003f04047890 */ /* 0x000fe4000fffe03f */
[----:B------:R-:W-:Y:S02]  /*111e0*/  USHF.R.S32.HI UR13, URZ, 0x1f, UR12 ;  /* 0x0000001f3f0d7899 */ /* 0x000fe4000801140c */
[----:B------:R-:W-:Y:S01]  /*111f0*/  USHF.R.S32.HI UR10, URZ, 0x1f, UR4 ;  /* 0x0000001f3f0a7899 */ /* 0x000fe20008011404 */
[----:B------:R-:W-:Y:S01]  /*11200*/  @UP2 ULDC UR8, c[0x0][0x44c] ;  /* 0x0001130000082ab9 */ /* 0x000fe20000000800 */
[----:B------:R-:W-:Y:S02]  /*11210*/  ULEA.HI UR13, UR13, UR12, URZ, 0x6 ;  /* 0x0000000c0d0d7291 */ /* 0x000fe4000f8f303f */
[----:B------:R-:W-:-:S02]  /*11220*/  UIMAD.WIDE.U32 UR8, UR40, UR8, URZ ;  /* 0x00000008280872a5 */ /* 0x000fc4000f8e003f */
[----:B------:R-:W-:Y:S01]  /*11230*/  ULEA.HI UR10, UR10, UR4, URZ, 0x6 ;  /* 0x000000040a0a7291 */ /* 0x000fe2000f8f303f */
[----:B------:R-:W-:Y:S01]  /*11240*/  @UP2 ULDC UR14, c[0x0][0x450] ;  /* 0x00011400000e2ab9 */ /* 0x000fe20000000800 */
[----:B------:R-:W-:Y:S01]  /*11250*/  UMOV UR11, UR40 ;  /* 0x00000028000b7c82 */ /* 0x000fe20008000000 */
[----:B------:R-:W-:Y:S02]  /*11260*/  UIMAD UR4, UR15, UR7, -UR6 ;  /* 0x000000070f0472a4 */ /* 0x000fe4000f8e0a06 */
[----:B------:R-:W-:Y:S02]  /*11270*/  USHF.R.S32.HI UR13, URZ, 0x6, UR13 ;  /* 0x000000063f0d7899 */ /* 0x000fe4000801140d */
[----:B------:R-:W-:Y:S02]  /*11280*/  USHF.R.S32.HI UR10, URZ, 0x6, UR10 ;  /* 0x000000063f0a7899 */ /* 0x000fe4000801140a */
[----:B------:R-:W-:Y:S02]  /*11290*/  @UP2 USHF.R.U32.HI UR11, URZ, UR14, UR9 ;  /* 0x0000000e3f0b2299 */ /* 0x000fe40008011609 */
[----:B------:R-:W-:-:S02]  /*112a0*/  UISETP.LT.AND UP0, UPT, UR13, UR10, UPT ;  /* 0x0000000a0d00728c */ /* 0x000fc4000bf01270 */
[----:B------:R-:W-:Y:S01]  /*112b0*/  UIADD3 UR4, UR4, UR11, URZ ;  /* 0x0000000b04047290 */ /* 0x000fe2000fffe03f */
[----:B------:R-:W-:Y:S01]  /*112c0*/  ULDC UR8, c[0x0][0x9dc] ;  /* 0x0002770000087ab9 */ /* 0x000fe20000000800 */
[----:B------:R-:W-:Y:S02]  /*112d0*/  USEL UR39, UR13, UR10, UP0 ;  /* 0x0000000a0d277287 */ /* 0x000fe40008000000 */
[----:B------:R-:W-:Y:S01]  /*112e0*/  UIADD3 UR8, UR4, -UR8, URZ ;  /* 0x8000000804087290 */ /* 0x000fe2000fffe03f */
[----:B------:R-:W-:Y:S11]  /*112f0*/  @!P1 BRA `(.L_x_5038) ;  /* 0x0000000000449947 */ /* 0x000ff60003800000 */
        /* <DEDUP_REMOVED lines=10> */
.L_x_5039:
[----:B------:R-:W-:-:S11]  /*113a0*/  UISETP.NE.AND UP0, UPT, UR5, 0x1, UPT ;  /* 0x000000010500788c */ /* 0x000fd6000bf05270 */
[----:B------:R-:W-:Y:S02]  /*113b0*/  @UP0 ULDC.64 UR10, c[0x0][0x9e8] ;  /* 0x00027a00000a0ab9 */ /* 0x000fe40000000a00 */
[----:B------:R-:W-:-:S04]  /*113c0*/  UIMAD.WIDE.U32 UR6, UR4, UR10, URZ ;  /* 0x0000000a040672a5 */ /* 0x000fc8000f8e003f */
[----:B------:R-:W-:-:S12]  /*113d0*/  @UP0 USHF.R.U32.HI UR4, URZ, UR11, UR7 ;  /* 0x0000000b3f040299 */ /* 0x000fd80008011607 */
.L_x_5040:
[----:B------:R-:W-:-:S04]  /*113e0*/  UIMAD UR4, UR4, UR5, URZ ;  /* 0x00000005040472a4 */ /* 0x000fc8000f8e023f */
[----:B------:R-:W-:-:S04]  /*113f0*/  UISETP.LT.AND UP0, UPT, UR8, UR4, UPT ;  /* 0x000000040800728c */ /* 0x000fc8000bf01270 */
[----:B------:R-:W-:-:S12]  /*11400*/  USEL UR8, UR8, UR4, !UP0 ;  /* 0x0000000408087287 */ /* 0x000fd8000c000000 */
.L_x_5038:
[----:B------:R-:W-:Y:S01]  /*11410*/  USHF.R.S32.HI UR4, URZ, 0x1f, UR8 ;  /* 0x0000001f3f047899 */ /* 0x000fe20008011408 */
[----:B------:R-:W-:Y:S03]  /*11420*/  BSSY B7, `(.L_x_5041) ;  /* 0x0000486000077945 */ /* 0x000fe60003800000 */
[----:B------:R-:W-:-:S04]  /*11430*/  ULEA.HI UR4, UR4, UR8, URZ, 0x6 ;  /* 0x0000000804047291 */ /* 0x000fc8000f8f303f */
[----:B------:R-:W-:-:S04]  /*11440*/  USHF.R.S32.HI UR4, URZ, 0x6, UR4 ;  /* 0x000000063f047899 */ /* 0x000fc80008011404 */
        /* <DEDUP_REMOVED lines=23> */
.L_x_5042:
        /* <DEDUP_REMOVED lines=20> */
.L_x_5045:
[----:B------:R-:W-:Y:S05]  /*11700*/  BSYNC B6 ;  /* 0x0000000000067941 */ /* 0x000fea0003800000 */
.L_x_5044:
        /* <DEDUP_REMOVED lines=20> */
.L_x_5048:
        /* <DEDUP_REMOVED lines=15> */
.L_x_5047:
[----:B------:R-:W-:Y:S05]  /*11940*/  BSYNC B6 ;  /* 0x0000000000067941 */ /* 0x000fea0003800000 */
.L_x_5046:
[----:B------:R-:W-:Y:S01]  /*11950*/  ULDC.64 UR4, c[0x0][0x9f8] ;  /* 0x00027e0000047ab9 */ /* 0x000fe20000000a00 */
[----:B------:R-:W-:Y:S01]  /*11960*/  IMAD.U32 R19, RZ, RZ, UR43 ;  /* 0x0000002bff137e24 */ /* 0x000fe2000f8e00ff */
[----:B------:R-:W-:-:S04]  /*11970*/  UISETP.NE.U32.AND UP0, UPT, UR4, URZ, UPT ;  /* 0x0000003f0400728c */ /* 0x000fc8000bf05070 */
        /* <DEDUP_REMOVED lines=16> */
[----:B------:R-:W-:-:S05]  /*11a80*/  P2R R5, PR, RZ, 0x2 ;  /* 0x00000002ff057803 */ /* 0x000fca0000000000 */
[----:B------:R0:W-:Y:S01]  /*11a90*/  STL [R1+0xc], R5 ;  /* 0x00000c0501007387 */ /* 0x0001e20000100800 */
[----:B--2---:R-:W-:Y:S02]  /*11aa0*/  SHF.R.S32.HI R7, RZ, 0x1f, R19 ;  /* 0x0000001fff077819 */ /* 0x004fe40000011413 */
[----:B------:R-:W-:-:S03]  /*11ab0*/  SEL R16, R19, RZ, !P1 ;  /* 0x000000ff13107207 */ /* 0x000fc60004800000 */
[----:B------:R0:W-:Y:S01]  /*11ac0*/  STL [R1+0x4], R7 ;  /* 0x0000040701007387 */ /* 0x0001e20000100800 */
[----:B------:R-:W-:Y:S05]  /*11ad0*/  BRA.DIV UR4, `(.L_x_5049) ;  /* 0x0000004a04c07947 */ /* 0x000fea000b800000 */
[----:B------:R1:W2:Y:S02]  /*11ae0*/  SHFL.IDX PT, R14, R4, RZ, 0x1f ;  /* 0x00001fff040e7589 */ /* 0x0002a400000e0000 */
.L_x_5160:
[----:B------:R-:W-:Y:S01]  /*11af0*/  PLOP3.LUT P2, PT, PT, PT, PT, 0x8, 0x0 ;  /* 0x000000000000781c */ /* 0x000fe20003f4e170 */
[----:B------:R3:W-:Y:S01]  /*11b00*/  STL [R1+0x14], R0 ;  /* 0x0000140001007387 */ /* 0x0007e20000100800 */
[----:B--2---:R-:W-:Y:S02]  /*11b10*/  ISETP.NE.AND P0, PT, R14, RZ, PT ;  /* 0x000000ff0e00720c */ /* 0x004fe40003f05270 */
[----:B-1----:R-:W-:-:S05]  /*11b20*/  P2R R4, PR, RZ, 0x4 ;  /* 0x00000004ff047803 */ /* 0x002fca0000000000 */
[----:B------:R3:W-:Y:S06]  /*11b30*/  STL [R1+0x8], R4 ;  /* 0x0000080401007387 */ /* 0x0007ec0000100800 */
[----:B------:R-:W-:Y:S05]  /*11b40*/  @P0 BRA `(.L_x_5050) ;  /* 0x0000000000f00947 */ /* 0x000fea0003800000 */
[----:B------:R-:W-:-:S03]  /*11b50*/  UMOV UR4, 0xffffffff ;  /* 0xffffffff00047882 */ /* 0x000fc60000000000 */
[----:B------:R-:W-:Y:S05]  /*11b60*/  BRA.DIV UR4, `(.L_x_5051) ;  /* 0x0000004a04bc7947 */ /* 0x000fea000b800000 */
[----:B------:R-:W-:-:S13]  /*11b70*/  ELECT P6, URZ, PT ;  /* 0x00000000003f782f */ /* 0x000fda00038c0000 */
.L_x_5163:
[----:B------:R-:W-:Y:S05]  /*11b80*/  @!P6 BRA `(.L_x_5050) ;  /* 0x0000000000e0e947 */ /* 0x000fea0003800000 */
[----:B------:R-:W-:Y:S01]  /*11b90*/  IMAD.MOV.U32 R16, RZ, RZ, R19 ;  /* 0x000000ffff107224 */ /* 0x000fe200078e0013 */
[----:B------:R-:W-:Y:S06]  /*11ba0*/  @!P1 BRA `(.L_x_5052) ;  /* 0x00000000004c9947 */ /* 0x000fec0003800000 */
[----:B------:R-:W1:Y:S01]  /*11bb0*/  LDC R6, c[0x0][0x43c] ;  /* 0x00010f00ff067b82 */ /* 0x000e620000000800 */
[----:B------:R-:W-:Y:S01]  /*11bc0*/  IMAD.MOV.U32 R8, RZ, RZ, R0 ;  /* 0x000000ffff087224 */ /* 0x000fe200078e0000 */
[----:B------:R-:W-:Y:S01]  /*11bd0*/  ULDC.64 UR4, c[0x0][0x428] ;  /* 0x00010a0000047ab9 */ /* 0x000fe20000000a00 */
[----:B-1----:R-:W-:-:S13]  /*11be0*/  ISETP.NE.AND P0, PT, R6, 0x1, PT ;  /* 0x000000010600780c */ /* 0x002fda0003f05270 */
[----:B0--3--:R-:W0:Y:S02]  /*11bf0*/  @P0 LDC.64 R4, c[0x0][0x440] ;  /* 0x00011000ff040b82 */ /* 0x009e240000000a00 */
[----:B0-----:R-:W-:-:S04]  /*11c00*/  @P0 IMAD.HI.U32 R0, R8, R4, RZ ;  /* 0x0000000408000227 */ /* 0x001fc800078e00ff */
[----:B------:R-:W-:Y:S01]  /*11c10*/  IMAD.MOV.U32 R4, RZ, RZ, R8 ;  /* 0x000000ffff047224 */ /* 0x000fe200078e0008 */
[----:B------:R-:W-:-:S04]  /*11c20*/  @P0 SHF.R.U32.HI R4, RZ, R5, R0 ;  /* 0x00000005ff040219 */ /* 0x000fc80000011600 */
[--C-:B------:R-:W-:Y:S01]  /*11c30*/  SHF.R.S32.HI R5, RZ, 0x1f, R4.reuse ;  /* 0x0000001fff057819 */ /* 0x100fe20000011404 */
[----:B------:R-:W-:-:S04]  /*11c40*/  IMAD.MOV R0, RZ, RZ, -R4 ;  /* 0x000000ffff007224 */ /* 0x000fc800078e0a04 */
[----:B------:R-:W-:Y:S02]  /*11c50*/  IMAD R8, R6, R0, R8 ;  /* 0x0000000006087224 */ /* 0x000fe400078e0208 */
[----:B------:R-:W-:Y:S02]  /*11c60*/  IMAD R0, R7, UR4, RZ ;  /* 0x0000000407007c24 */ /* 0x000fe4000f8e02ff */
[C---:B------:R-:W-:Y:S01]  /*11c70*/  IMAD.WIDE.U32 R4, R19.reuse, UR4, R4 ;  /* 0x0000000413047c25 */ /* 0x040fe2000f8e0004 */
[----:B------:R1:W-:Y:S03]  /*11c80*/  STL [R1+0x14], R8 ;  /* 0x0000140801007387 */ /* 0x0003e60000100800 */
[----:B------:R-:W-:Y:S01]  /*11c90*/  IMAD R0, R19, UR5, R0 ;  /* 0x0000000513007c24 */ /* 0x000fe2000f8e0200 */
[----:B------:R-:W-:-:S03]  /*11ca0*/  LEA R2, P0, R4, R2, 0x2 ;  /* 0x0000000204027211 */ /* 0x000fc600078010ff */
[----:B------:R-:W-:-:S05]  /*11cb0*/  IMAD.IADD R0, R5, 0x1, R0 ;  /* 0x0000000105007824 */ /* 0x000fca00078e0200 */
[----:B------:R-:W-:-:S05]  /*11cc0*/  LEA.HI.X R3, R4, R3, R0, 0x2, P0 ;  /* 0x0000000304037211 */ /* 0x000fca00000f1400 */
[----:B------:R1:W5:Y:S02]  /*11cd0*/  LDG.E R16, desc[UR46][R2.64] ;  /* 0x0000002e02107981 */ /* 0x000364000c1e1900 */
.L_x_5052:
[----:B---3--:R-:W2:Y:S01]  /*11ce0*/  LDL R0, [R1] ;  /* 0x0000000001007983 */ /* 0x008ea20000100800 */
[----:B-1----:R-:W-:Y:S01]  /*11cf0*/  IMAD R3, R18, 0x8, R17 ;  /* 0x0000000812037824 */ /* 0x002fe200078e0211 */
[----:B0-----:R-:W0:Y:S02]  /*11d00*/  S2R R7, SR_TID.X ;  /* 0x0000000000077919 */ /* 0x001e240000002100 */
[----:B0-----:R-:W-:-:S04]  /*11d10*/  LOP3.LUT R7, R7, 0x7f, RZ, 0xc0, !PT ;  /* 0x0000007f07077812 */ /* 0x001fc800078ec0ff */
[----:B------:R-:W-:Y:S02]  /*11d20*/  ISETP.NE.AND P1, PT, R7, RZ, PT ;  /* 0x000000ff0700720c */ /* 0x000fe40003f25270 */
[----:B--2---:R-:W-:-:S04]  /*11d30*/  SHF.L.U32 R0, R0, 0x1f, RZ ;  /* 0x0000001f00007819 */ /* 0x004fc800000006ff */
[----:B------:R-:W0:Y:S02]  /*11d40*/  SYNCS.PHASECHK.TRANS64.TRYWAIT P0, [R3+URZ+0x28c40], R0 ;  /* 0x028c4000030075a7 */ /* 0x000e24000800017f */
[----:B0-----:R-:W-:Y:S05]  /*11d50*/  @!P0 BRA `(.L_x_5053) ;  /* 0x0000004800608947 */ /* 0x001fea0003800000 */
.L_x_5164:
        /* <DEDUP_REMOVED lines=8> */
.L_x_5054:
[----:B------:R-:W2:Y:S01]  /*11de0*/  LDL R2, [R1+0x14] ;  /* 0x0000140001027983 */ /* 0x000ea20000100800 */
[----:B0-----:R-:W-:Y:S01]  /*11df0*/  IMAD R0, R18, 0x2000, R17 ;  /* 0x0000200012007824 */ /* 0x001fe200078e0211 */
        /* <DEDUP_REMOVED lines=8> */
[----:B------:R-:W-:-:S02]  /*11e80*/  UMOV UR34, URZ ;  /* 0x0000003f00227c82 */ /* 0x000fc40008000000 */
[----:B------:R-:W-:-:S03]  /*11e90*/  P2R R0, PR, RZ, 0x1 ;  /* 0x00000001ff007803 */ /* 0x000fc60000000000 */
[----:B------:R-:W-:Y:S02]  /*11ea0*/  UIADD3 UR33, UR33, 0x28c30, URZ ;  /* 0x00028c3021217890 */ /* 0x000fe4000fffe03f */
[----:B------:R1:W-:Y:S02]  /*11eb0*/  STL [R1+0x8], R0 ;  /* 0x0000080001007387 */ /* 0x0003e40000100800 */
[----:B------:R-:W-:Y:S01]  /*11ec0*/  UIADD3 UR32, UR32, 0x22400, URZ ;  /* 0x0002240020207890 */ /* 0x000fe2000fffe03f */
[----:B--2---:R-:W-:-:S13]  /*11ed0*/  R2UR UR35, R2 ;  /* 0x00000000022372ca */ /* 0x004fda00000e0000 */
[----:B------:R-:W-:-:S09]  /*11ee0*/  USHF.L.U32 UR35, UR35, 0x6, URZ ;  /* 0x0000000623237899 */ /* 0x000fd2000800063f */
[----:B------:R1:W-:Y:S02]  /*11ef0*/  UTMALDG.4D [UR32], [UR4], desc[UR6] ;  /* 0x00000620040075b4 */ /* 0x0003e40008019000 */
[----:B-1----:R-:W-:Y:S01]  /*11f00*/  NOP ;  /* 0x0000000000007918 */ /* 0x002fe20000000000 */
.L_x_5050:
[----:B---3--:R-:W-:Y:S01]  /*11f10*/  VIADD R0, R17, 0x20400 ;  /* 0x0002040011007836 */ /* 0x008fe20000000000 */
        /* <DEDUP_REMOVED lines=9> */
[----:B------:R-:W-:Y:S02]  /*11fb0*/  IMAD.U32 R4, RZ, RZ, UR4 ;  /* 0x00000004ff047e24 */ /* 0x000fe4000f8e00ff */
[----:B------:R-:W1:Y:S01]  /*11fc0*/  LDC.64 R2, c[0x4][R2] ;  /* 0x0100000002027b82 */ /* 0x000e620000000a00 */
[----:B0-----:R-:W-:Y:S02]  /*11fd0*/  IMAD.U32 R5, RZ, RZ, UR5 ;  /* 0x00000005ff057e24 */ /* 0x001fe4000f8e00ff */
        /* <DEDUP_REMOVED lines=8> */
[----:B-1----:R-:W-:Y:S05]  /*12060*/  CALL.ABS.NOINC R2 ;  /* 0x0000000002007343 */ /* 0x002fea0003c00000 */
.L_x_5056:
[----:B------:R-:W-:Y:S05]  /*12070*/  BSYNC B6 ;  /* 0x0000000000067941 */ /* 0x000fea0003800000 */
.L_x_5055:
[----:B------:R1:W5:Y:S01]  /*12080*/  LDL R9, [R1+0x1c] ;  /* 0x00001c0001097983 */ /* 0x0003620000100800 */
[----:B0-----:R-:W0:Y:S01]  /*12090*/  LDC R7, c[0x0][0x448] ;  /* 0x00011200ff077b82 */ /* 0x001e220000000800 */
[----:B------:R-:W2:Y:S01]  /*120a0*/  S2R R2, SR_TID.X ;  /* 0x0000000000027919 */ /* 0x000ea20000002100 */
[----:B------:R-:W-:Y:S01]  /*120b0*/  USHF.R.S32.HI UR4, URZ, 0x1f, UR36 ;  /* 0x0000001f3f047899 */ /* 0x000fe20008011424 */
[----:B------:R-:W-:Y:S01]  /*120c0*/  ULDC.64 UR8, c[0x0][0x2d8] ;  /* 0x0000b60000087ab9 */ /* 0x000fe20000000a00 */
[----:B0-----:R-:W-:Y:S02]  /*120d0*/  ISETP.NE.AND P0, PT, R7, 0x1, PT ;  /* 0x000000010700780c */ /* 0x001fe40003f05270 */
[----:B--2---:R-:W-:-:S11]  /*120e0*/  LOP3.LUT R2, R2, 0x7f, RZ, 0xc0, !PT ;  /* 0x0000007f02027812 */ /* 0x004fd600078ec0ff */
[----:B------:R-:W0:Y:S01]  /*120f0*/  @P0 LDC R3, c[0x0][0x44c] ;  /* 0x00011300ff030b82 */ /* 0x000e220000000800 */
[----:B------:R-:W-:Y:S02]  /*12100*/  SHF.R.U32.HI R0, RZ, 0x3, R2 ;  /* 0x00000003ff007819 */ /* 0x000fe40000011602 */
[----:B------:R-:W2:Y:S01]  /*12110*/  S2R R2, SR_TID.X ;  /* 0x0000000000027919 */ /* 0x000ea20000002100 */
[----:B------:R-:W-:Y:S02]  /*12120*/  UIMAD UR6, UR4, UR8, URZ ;  /* 0x00000008040672a4 */ /* 0x000fe4000f8e023f */
[----:B------:R-:W-:Y:S02]  /*12130*/  UIMAD.WIDE.U32 UR4, UR36, UR8, URZ ;  /* 0x00000008240472a5 */ /* 0x000fe4000f8e003f */
[----:B------:R-:W-:Y:S02]  /*12140*/  UIMAD UR6, UR36, UR9, UR6 ;  /* 0x00000009240672a4 */ /* 0x000fe4000f8e0206 */
[----:B------:R-:W-:Y:S01]  /*12150*/  USHF.R.S32.HI UR7, URZ, 0x1f, UR43 ;  /* 0x0000001f3f077899 */ /* 0x000fe2000801142b */
[----:B--2---:R-:W-:Y:S01]  /*12160*/  IMAD.SHL.U32 R2, R2, 0x10, RZ ;  /* 0x0000001002027824 */ /* 0x004fe200078e00ff */
[----:B------:R-:W-:-:S04]  /*12170*/  ULDC.64 UR8, c[0x0][0x2e0] ;  /* 0x0000b80000087ab9 */ /* 0x000fc80000000a00 */
[----:B------:R-:W-:Y:S02]  /*12180*/  LOP3.LUT R2, R0, 0x70, R2, 0xf8, !PT ;  /* 0x0000007000027812 */ /* 0x000fe400078ef802 */
[----:B------:R-:W2:Y:S03]  /*12190*/  @P0 LDC R0, c[0x0][0x450] ;  /* 0x00011400ff000b82 */ /* 0x000ea60000000800 */
[----:B------:R-:W-:Y:S01]  /*121a0*/  VIADD R2, R2, UR40 ;  /* 0x0000002802027c36 */ /* 0x000fe20008000000 */
[----:B------:R-:W-:-:S03]  /*121b0*/  UIADD3 UR5, UR5, UR6, URZ ;  /* 0x0000000605057290 */ /* 0x000fc6000fffe03f */
[----:B0-----:R-:W-:Y:S01]  /*121c0*/  @P0 IMAD.HI.U32 R3, R2, R3, RZ ;  /* 0x0000000302030227 */ /* 0x001fe200078e00ff */
[----:B------:R-:W-:-:S03]  /*121d0*/  UIMAD.WIDE.U32 UR4, UR43, UR8, UR4 ;  /* 0x000000082b0472a5 */ /* 0x000fc6000f8e0004 */
[----:B------:R-:W-:Y:S01]  /*121e0*/  IMAD.MOV.U32 R6, RZ, RZ, R2 ;  /* 0x000000ffff067224 */ /* 0x000fe200078e0002 */
[----:B------:R-:W-:Y:S01]  /*121f0*/  UIMAD UR6, UR7, UR8, URZ ;  /* 0x00000008070672a4 */ /* 0x000fe2000f8e023f */
[----:B------:R-:W0:Y:S01]  /*12200*/  S2R R10, SR_TID.X ;  /* 0x00000000000a7919 */ /* 0x000e220000002100 */
[----:B------:R-:W-:Y:S02]  /*12210*/  IMAD.U32 R4, RZ, RZ, UR4 ;  /* 0x00000004ff047e24 */ /* 0x000fe4000f8e00ff */
[----:B------:R-:W-:Y:S01]  /*12220*/  UIMAD UR6, UR43, UR9, UR6 ;  /* 0x000000092b0672a4 */ /* 0x000fe2000f8e0206 */
[----:B--2---:R-:W-:-:S05]  /*12230*/  @P0 SHF.R.U32.HI R6, RZ, R0, R3 ;  /* 0x00000000ff060219 */ /* 0x004fca0000011603 */
[----:B------:R-:W-:Y:S01]  /*12240*/  IMAD.MOV R0, RZ, RZ, -R6 ;  /* 0x000000ffff007224 */ /* 0x000fe200078e0a06 */
[----:B------:R-:W-:-:S03]  /*12250*/  UIADD3 UR6, UR5, UR6, URZ ;  /* 0x0000000605067290 */ /* 0x000fc6000fffe03f */
[----:B------:R-:W-:Y:S02]  /*12260*/  IMAD R0, R7, R0, R2 ;  /* 0x0000000007007224 */ /* 0x000fe400078e0202 */
[----:B------:R-:W-:Y:S01]  /*12270*/  IMAD.MOV.U32 R2, RZ, RZ, R4 ;  /* 0x000000ffff027224 */ /* 0x000fe200078e0004 */
[----:B------:R-:W-:Y:S01]  /*12280*/  SHF.R.S32.HI R4, RZ, 0x1f, R6 ;  /* 0x0000001fff047819 */ /* 0x000fe20000011406 */
[----:B------:R-:W-:Y:S01]  /*12290*/  IMAD.U32 R5, RZ, RZ, UR5 ;  /* 0x00000005ff057e24 */ /* 0x000fe2000f8e00ff */
[----:B------:R-:W-:Y:S01]  /*122a0*/  ULDC.64 UR4, c[0x0][0x2d0] ;  /* 0x0000b40000047ab9 */ /* 0x000fe20000000a00 */
[----:B------:R-:W-:Y:S01]  /*122b0*/  IMAD.U32 R3, RZ, RZ, UR6 ;  /* 0x00000006ff037e24 */ /* 0x000fe2000f8e00ff */
[----:B------:R-:W-:Y:S01]  /*122c0*/  ULDC UR6, c[0x0][0x2b8] ;  /* 0x0000ae0000067ab9 */ /* 0x000fe20000000800 */
[----:B------:R-:W-:Y:S02]  /*122d0*/  IMAD R4, R4, UR4, RZ ;  /* 0x0000000404047c24 */ /* 0x000fe4000f8e02ff */
[----:B------:R-:W-:-:S04]  /*122e0*/  IMAD.WIDE.U32 R2, R6, UR4, R2 ;  /* 0x0000000406027c25 */ /* 0x000fc8000f8e0002 */
[----:B------:R-:W-:Y:S01]  /*122f0*/  IMAD R4, R6, UR5, R4 ;  /* 0x0000000506047c24 */ /* 0x000fe2000f8e0204 */
[----:B------:R-:W-:-:S03]  /*12300*/  ULDC.64 UR4, c[0x0][0x2c8] ;  /* 0x0000b20000047ab9 */ /* 0x000fc60000000a00 */
[----:B------:R-:W-:Y:S01]  /*12310*/  IMAD.IADD R3, R3, 0x1, R4 ;  /* 0x0000000103037824 */ /* 0x000fe200078e0204 */
[----:B------:R-:W-:Y:S01]  /*12320*/  SHF.R.S32.HI R4, RZ, 0x1f, R0 ;  /* 0x0000001fff047819 */ /* 0x000fe20000011400 */
[----:B0-----:R-:W-:-:S04]  /*12330*/  IMAD.SHL.U32 R10, R10, 0x8, RZ ;  /* 0x000000080a0a7824 */ /* 0x001fc800078e00ff */
[----:B------:R-:W-:Y:S02]  /*12340*/  IMAD R4, R4, UR4, RZ ;  /* 0x0000000404047c24 */ /* 0x000fe4000f8e02ff */
[----:B------:R-:W-:-:S04]  /*12350*/  IMAD.WIDE.U32 R2, R0, UR4, R2 ;  /* 0x0000000400027c25 */ /* 0x000fc8000f8e0002 */
[----:B------:R-:W-:Y:S01]  /*12360*/  IMAD R4, R0, UR5, R4 ;  /* 0x0000000500047c24 */ /* 0x000fe2000f8e0204 */
[----:B------:R-:W-:Y:S01]  /*12370*/  ULDC.64 UR4, c[0x0][0x280] ;  /* 0x0000a00000047ab9 */ /* 0x000fe20000000a00 */
[----:B------:R-:W-:Y:S02]  /*12380*/  LOP3.LUT R10, R10, 0x38, RZ, 0xc0, !PT ;  /* 0x000000380a0a7812 */ /* 0x000fe400078ec0ff */
[----:B------:R-:W-:Y:S01]  /*12390*/  IMAD.IADD R3, R3, 0x1, R4 ;  /* 0x0000000103037824 */ /* 0x000fe200078e0204 */
[----:B------:R-:W-:Y:S01]  /*123a0*/  LEA R0, P1, R2, UR4, 0x1 ;  /* 0x0000000402007c11 */ /* 0x000fe2000f8208ff */
[----:B------:R-:W-:Y:S01]  /*123b0*/  UMOV UR4, 0xffffffff ;  /* 0xffffffff00047882 */ /* 0x000fe20000000000 */
[----:B------:R-:W-:Y:S02]  /*123c0*/  ISETP.GE.AND P0, PT, R10, UR6, PT ;  /* 0x000000060a007c0c */ /* 0x000fe4000bf06270 */
[----:B------:R-:W-:Y:S01]  /*123d0*/  LEA.HI.X R2, R2, UR5, R3, 0x1, P1 ;  /* 0x0000000502027c11 */ /* 0x000fe200088f0c03 */
[----:B-1----:R-:W-:Y:S10]  /*123e0*/  BRA.DIV UR4, `(.L_x_5057) ;  /* 0x0000004204d07947 */ /* 0x002ff4000b800000 */
[----:B------:R-:W0:Y:S01]  /*123f0*/  S2R R8, SR_TID.X ;  /* 0x0000000000087919 */ /* 0x000e220000002100 */
[----:B------:R-:W-:Y:S02]  /*12400*/  ULDC UR4, c[0x0][0x288] ;  /* 0x0000a20000047ab9 */ /* 0x000fe40000000800 */
[----:B------:R-:W-:Y:S01]  /*12410*/  IMAD R3, R7, UR4, RZ ;  /* 0x0000000407037c24 */ /* 0x000fe2000f8e02ff */
[----:B------:R-:W1:Y:S04]  /*12420*/  SHFL.IDX PT, R6, R0, RZ, 0x181f ;  /* 0x00181fff00067589 */ /* 0x000e6800000e0000 */
[----:B------:R-:W2:Y:S01]  /*12430*/  SHFL.IDX PT, R5, R2, RZ, 0x181f ;  /* 0x00181fff02057589 */ /* 0x000ea200000e0000 */
[----:B0-----:R-:W-:-:S04]  /*12440*/  LOP3.LUT R8, R8, 0x7f, RZ, 0xc0, !PT ;  /* 0x0000007f08087812 */ /* 0x001fc800078ec0ff */
[----:B------:R-:W-:-:S05]  /*12450*/  SHF.R.U32.HI R8, RZ, 0x3, R8 ;  /* 0x00000003ff087819 */ /* 0x000fca0000011608 */
[----:B------:R-:W-:-:S05]  /*12460*/  VIADD R4, R8, UR40 ;  /* 0x0000002808047c36 */ /* 0x000fca0008000000 */
[----:B------:R-:W-:-:S13]  /*12470*/  ISETP.GE.AND P1, PT, R4, R3, PT ;  /* 0x000000030400720c */ /* 0x000fda0003f26270 */
[----:B-1----:R-:W-:-:S05]  /*12480*/  @!P1 LEA R6, P2, R10, R6, 0x1 ;  /* 0x000000060a069211 */ /* 0x002fca00078408ff */
[----:B--2---:R-:W-:-:S04]  /*12490*/  @!P1 IMAD.X R5, RZ, RZ, R5, P2 ;  /* 0x000000ffff059224 */ /* 0x004fc800010e0605 */
[----:B------:R-:W-:Y:S02]  /*124a0*/  @!P1 IMAD.MOV.U32 R7, RZ, RZ, R5 ;  /* 0x000000ffff079224 */ /* 0x000fe400078e0005 */
[----:B------:R-:W-:-:S03]  /*124b0*/  VIADD R5, R4, 0x10 ;  /* 0x0000001004057836 */ /* 0x000fc60000000000 */
[----:B------:R-:W-:Y:S01]  /*124c0*/  @!PT LDS RZ, [RZ] ;  /* 0x00000000fffff984 */ /* 0x000fe20000000800 */
[----:B-----5:R0:W-:Y:S02]  /*124d0*/  @!P1 LDGSTS.E.BYPASS.LTC128B.128 [R9+0x20400], desc[UR46][R6.64], !P0 ;  /* 0x2040000006099fae */ /* 0x0201e4000c101d6e */
[----:B------:R-:W-:Y:S02]  /*124e0*/  ISETP.GE.AND P1, PT, R5, R3, PT ;  /* 0x000000030500720c */ /* 0x000fe40003f26270 */
[----:B------:R-:W-:Y:S04]  /*124f0*/  SHFL.IDX PT, R5, R2, 0x1, 0x181f ;  /* 0x00381f0002057f89 */ /* 0x000fe800000e0000 */
[----:B0-----:R-:W0:Y:S07]  /*12500*/  SHFL.IDX PT, R6, R0, 0x1, 0x181f ;  /* 0x00381f0000067f89 */ /* 0x001e2e00000e0000 */
[----:B0-----:R-:W-:-:S05]  /*12510*/  @!P1 LEA R6, P2, R10, R6, 0x1 ;  /* 0x000000060a069211 */ /* 0x001fca00078408ff */
[----:B------:R-:W-:-:S04]  /*12520*/  @!P1 IMAD.X R5, RZ, RZ, R5, P2 ;  /* 0x000000ffff059224 */ /* 0x000fc800010e0605 */
[----:B------:R-:W-:Y:S02]  /*12530*/  @!P1 IMAD.MOV.U32 R7, RZ, RZ, R5 ;  /* 0x000000ffff079224 */ /* 0x000fe400078e0005 */
[----:B------:R-:W-:-:S03]  /*12540*/  VIADD R5, R4, 0x20 ;  /* 0x0000002004057836 */ /* 0x000fc60000000000 */
[----:B------:R0:W-:Y:S02]  /*12550*/  @!P1 LDGSTS.E.BYPASS.LTC128B.128 [R9+0x20c00], desc[UR46][R6.64], !P0 ;  /* 0x20c0000006099fae */ /* 0x0001e4000c101d6e */
[----:B------:R-:W-:Y:S02]  /*12560*/  ISETP.GE.AND P1, PT, R5, R3, PT ;  /* 0x000000030500720c */ /* 0x000fe40003f26270 */
[----:B------:R-:W-:Y:S04]  /*12570*/  SHFL.IDX PT, R5, R2, 0x2, 0x181f ;  /* 0x00581f0002057f89 */ /* 0x000fe800000e0000 */
[----:B0-----:R-:W0:Y:S04]  /*12580*/  SHFL.IDX PT, R6, R0, 0x2, 0x181f ;  /* 0x00581f0000067f89 */ /* 0x001e2800000e0000 */
[----:B------:R-:W1:Y:S03]  /*12590*/  SHFL.IDX PT, R0, R0, 0x3, 0x181f ;  /* 0x00781f0000007f89 */ /* 0x000e6600000e0000 */
[----:B0-----:R-:W-:-:S05]  /*125a0*/  @!P1 LEA R6, P2, R10, R6, 0x1 ;  /* 0x000000060a069211 */ /* 0x001fca00078408ff */
[----:B------:R-:W-:-:S04]  /*125b0*/  @!P1 IMAD.X R5, RZ, RZ, R5, P2 ;  /* 0x000000ffff059224 */ /* 0x000fc800010e0605 */
[----:B------:R-:W-:Y:S02]  /*125c0*/  @!P1 IMAD.MOV.U32 R7, RZ, RZ, R5 ;  /* 0x000000ffff079224 */ /* 0x000fe400078e0005 */
[----:B------:R0:W2:Y:S04]  /*125d0*/  SHFL.IDX PT, R5, R2, 0x3, 0x181f ;  /* 0x00781f0002057f89 */ /* 0x0000a800000e0000 */
[----:B-1----:R0:W-:Y:S02]  /*125e0*/  @!P1 LDGSTS.E.BYPASS.LTC128B.128 [R9+0x21400], desc[UR46][R6.64], !P0 ;  /* 0x2140000006099fae */ /* 0x0021e4000c101d6e */
.L_x_5173:
        /* <DEDUP_REMOVED lines=10> */
.L_x_5058:
[----:B------:R-:W-:Y:S02]  /*12690*/  PLOP3.LUT P1, PT, P1, P0, PT, 0xa2, 0x0 ;  /* 0x000000000000781c */ /* 0x000fe40000f21472 */
[----:B------:R-:W-:-:S08]  /*126a0*/  @P0 R2UR P1, UR4, R17 ;  /* 0x00000000110402ca */ /* 0x000fd00000020000 */
[----:B------:R-:W-:-:S05]  /*126b0*/  @P0 PLOP3.LUT P0, PT, P1, PT, PT, 0x80, 0x0 ;  /* 0x000000000000081c */ /* 0x000fca0000f0f070 */
[----:B------:R-:W-:Y:S01]  /*126c0*/  @!P1 SYNCS.ARRIVE.TRANS64.RED.A0T1 RZ, [UR4+0x28c00], RZ ;  /* 0x028c00ffffff99a7 */ /* 0x000fe20008200404 */
[----:B------:R-:W-:Y:S07]  /*126d0*/  @!P1 ARRIVES.LDGSTSBAR.64.TRANSCNT [UR4+0x28c00] ;  /* 0x028c0000ff0099b0 */ /* 0x000fee0008000a84 */
[----:B------:R-:W-:Y:S05]  /*126e0*/  @P0 BRA.U.ANY `(.L_x_5058) ;  /* 0xfffffffd00e80947 */ /* 0x000fea000393ffff */
[----:B0-----:R-:W2:Y:S02]  /*126f0*/  LDL.LU R2, [R1+0x18] ;  /* 0x0000180001027983 */ /* 0x001ea40000300800 */
        /* <DEDUP_REMOVED lines=11> */
.L_x_5174:
[----:B------:R-:W-:Y:S05]  /*127b0*/  BSYNC B0 ;  /* 0x0000000000007941 */ /* 0x000fea0003800000 */
.L_x_5059:
[----:B------:R-:W2:Y:S01]  /*127c0*/  LDL R2, [R1+0x8] ;  /* 0x0000080001027983 */ /* 0x000ea20000100800 */
[----:B------:R-:W-:Y:S01]  /*127d0*/  BSSY B0, `(.L_x_5061) ;  /* 0x0000095000007945 */ /* 0x000fe20003800000 */
[----:B--2---:R-:W-:-:S13]  /*127e0*/  ISETP.NE.AND P0, PT, R2, RZ, PT ;  /* 0x000000ff0200720c */ /* 0x004fda0003f05270 */
[----:B------:R-:W-:Y:S05]  /*127f0*/  @!P0 BRA `(.L_x_5062) ;  /* 0x0000000800488947 */ /* 0x000fea0003800000 */
[----:B------:R-:W2:Y:S01]  /*12800*/  LDL R3, [R1] ;  /* 0x0000000001037983 */ /* 0x000ea20000100800 */
[----:B0-----:R-:W-:Y:S01]  /*12810*/  IMAD R0, R18, 0x8, R17 ;  /* 0x0000000812007824 */ /* 0x001fe200078e0211 */
[----:B------:R-:W-:Y:S01]  /*12820*/  BSSY B1, `(.L_x_5063) ;  /* 0x0000007000017945 */ /* 0x000fe20003800000 */
[----:B------:R-:W0:Y:S02]  /*12830*/  S2R R2, SR_TID.X ;  /* 0x0000000000027919 */ /* 0x000e240000002100 */
[----:B0-----:R-:W-:-:S04]  /*12840*/  LOP3.LUT R2, R2, 0x7f, RZ, 0xc0, !PT ;  /* 0x0000007f02027812 */ /* 0x001fc800078ec0ff */
[----:B------:R-:W-:Y:S02]  /*12850*/  ISETP.NE.AND P1, PT, R2, RZ, PT ;  /* 0x000000ff0200720c */ /* 0x000fe40003f25270 */
[----:B--2---:R-:W-:-:S04]  /*12860*/  SHF.L.U32 R3, R3, 0x1f, RZ ;  /* 0x0000001f03037819 */ /* 0x004fc800000006ff */
[----:B------:R-:W0:Y:S02]  /*12870*/  SYNCS.PHASECHK.TRANS64.TRYWAIT P0, [R0+URZ+0x28c60], R3 ;  /* 0x028c6003000075a7 */ /* 0x000e24000800017f */
[----:B0-----:R-:W-:Y:S05]  /*12880*/  @!P0 BRA `(.L_x_5064) ;  /* 0x0000004000f88947 */ /* 0x001fea0003800000 */
.L_x_5175:
[----:B------:R-:W-:Y:S05]  /*12890*/  BSYNC B1 ;  /* 0x0000000000017941 */ /* 0x000fea0003800000 */
.L_x_5063:
        /* <DEDUP_REMOVED lines=9> */
.L_x_5066:
[----:B------:R-:W-:Y:S05]  /*12930*/  BSYNC B1 ;  /* 0x0000000000017941 */ /* 0x000fea0003800000 */
.L_x_5065:
[----:B------:R-:W2:Y:S01]  /*12940*/  LDL.LU R2, [R1+0x14] ;  /* 0x0000140001027983 */ /* 0x000ea20000300800 */
[----:B------:R-:W-:Y:S01]  /*12950*/  UIADD3 UR4, UP0, UR44, 0x470, URZ ;  /* 0x000004702c047890 */ /* 0x000fe2000ff1e03f */
[----:B------:R-:W-:Y:S01]  /*12960*/  PLOP3.LUT P0, PT, PT, PT, PT, 0x80, 0x0 ;  /* 0x000000000000781c */ /* 0x000fe20003f0f070 */
[----:B0-----:R-:W-:Y:S01]  /*12970*/  VIADD R0, R0, 0x28c50 ;  /* 0x00028c5000007836 */ /* 0x001fe20000000000 */
[----:B------:R-:W-:Y:S01]  /*12980*/  UMOV UR6, 0x0 ;  /* 0x0000000000067882 */ /* 0x000fe20000000000 */
[----:B------:R-:W-:Y:S01]  /*12990*/  UIADD3.X UR5, URZ, UR45, URZ, UP0, !UPT ;  /* 0x0000002d3f057290 */ /* 0x000fe200087fe43f */
[----:B------:R-:W-:Y:S01]  /*129a0*/  UMOV UR7, 0x14f00000 ;  /* 0x14f0000000077882 */ /* 0x000fe20000000000 */
[----:B------:R-:W-:Y:S01]  /*129b0*/  UMOV UR10, URZ ;  /* 0x0000003f000a7c82 */ /* 0x000fe20008000000 */
[----:B--2---:R-:W-:Y:S02]  /*129c0*/  IMAD.SHL.U32 R3, R2, 0x40, RZ ;  /* 0x0000004002037824 */ /* 0x004fe400078e00ff */
[----:B------:R-:W-:-:S04]  /*129d0*/  IMAD R2, R18, 0x10000, R17 ;  /* 0x0001000012027824 */ /* 0x000fc800078e0211 */
[----:B------:R-:W-:-:S07]  /*129e0*/  VIADD R4, R2, 0x400 ;  /* 0x0000040002047836 */ /* 0x000fce0000000000 */
.L_x_5067:
        /* <DEDUP_REMOVED lines=15> */
.L_x_5068:
        /* <DEDUP_REMOVED lines=15> */
.L_x_5069:
        /* <DEDUP_REMOVED lines=15> */
.L_x_5070:
        /* <DEDUP_REMOVED lines=15> */
.L_x_5071:
        /* <DEDUP_REMOVED lines=15> */
.L_x_5072:
        /* <DEDUP_REMOVED lines=15> */
.L_x_5073:
        /* <DEDUP_REMOVED lines=15> */
.L_x_5074:
        /* <DEDUP_REMOVED lines=9> */
[----:B-1----:R-:W-:Y:S05]  /*13110*/  @P0 BRA.U.ANY `(.L_x_5074) ;  /* 0xfffffffd00d80947 */ /* 0x002fea000393ffff */
.L_x_5062:
[----:B------:R-:W-:Y:S05]  /*13120*/  BSYNC B0 ;  /* 0x0000000000007941 */ /* 0x000fea0003800000 */
.L_x_5061:
[----:B------:R-:W-:-:S04]  /*13130*/  UIADD3 UR4, UR39, -0x2, URZ ;  /* 0xfffffffe27047890 */ /* 0x000fc8000fffe03f */
[----:B------:R-:W-:-:S06]  /*13140*/  UISETP.GE.AND UP0, UPT, UR4, UR38, UPT ;  /* 0x000000260400728c */ /* 0x000fcc000bf06270 */
[----:B------:R-:W-:-:S13]  /*13150*/  PLOP3.LUT P0, PT, PT, PT, UP0, 0x80, 0x0 ;  /* 0x000000000000781c */ /* 0x000fda0003f0f008 */
[----:B------:R-:W-:Y:S05]  /*13160*/  @!P0 BRA `(.L_x_5075) ;  /* 0x00000028005c8947 */ /* 0x000fea0003800000 */
[----:B------:R-:W-:Y:S01]  /*13170*/  IMAD R3, RZ, RZ, -UR39 ;  /* 0x80000027ff037e24 */ /* 0x000fe2000f8e02ff */
[----:B------:R-:W-:-:S04]  /*13180*/  LOP3.LUT R6, RZ, UR38, RZ, 0x33, !PT ;  /* 0x00000026ff067c12 */ /* 0x000fc8000f8e33ff */
[----:B------:R-:W-:-:S05]  /*13190*/  VIADDMNMX R6, R3, 0x1, R6, !PT ;  /* 0x0000000103067846 */ /* 0x000fca0007800106 */
[----:B0-----:R-:W-:-:S05]  /*131a0*/  VIADD R0, R6, UR39 ;  /* 0x0000002706007c36 */ /* 0x001fca0008000000 */
[----:B------:R-:W-:-:S04]  /*131b0*/  LOP3.LUT R0, R0, 0x1, RZ, 0xc0, !PT ;  /* 0x0000000100007812 */ /* 0x000fc800078ec0ff */
[----:B------:R-:W-:Y:S01]  /*131c0*/  ISETP.NE.U32.AND P0, PT, R0, 0x1, PT ;  /* 0x000000010000780c */ /* 0x000fe20003f05070 */
[----:B------:R-:W-:-:S12]  /*131d0*/  IMAD.U32 R0, RZ, RZ, UR4 ;  /* 0x00000004ff007e24 */ /* 0x000fd8000f8e00ff */
[----:B------:R-:W-:Y:S05]  /*131e0*/  @P0 BRA `(.L_x_5076) ;  /* 0x0000000c00600947 */ /* 0x000fea0003800000 */
[----:B------:R-:W2:Y:S04]  /*131f0*/  LDL R4, [R1+0x8] ;  /* 0x0000080001047983 */ /* 0x000ea80000100800 */
[----:B------:R-:W3:Y:S01]  /*13200*/  LDL.LU R8, [R1] ;  /* 0x0000000001087983 */ /* 0x000ee20000300800 */
[----:B------:R-:W-:Y:S01]  /*13210*/  VIADD R18, R18, 0x1 ;  /* 0x0000000112127836 */ /* 0x000fe20000000000 */
[----:B------:R-:W-:Y:S04]  /*13220*/  BSSY B0, `(.L_x_5077) ;  /* 0x00000d2000007945 */ /* 0x000fe80003800000 */
[----:B------:R-:W-:-:S04]  /*13230*/  ISETP.NE.AND P0, PT, R18, 0x2, PT ;  /* 0x000000021200780c */ /* 0x000fc80003f05270 */
[----:B------:R-:W-:Y:S02]  /*13240*/  SEL R2, RZ, 0x1, P0 ;  /* 0x00000001ff027807 */ /* 0x000fe40000000000 */
[----:B------:R-:W-:Y:S02]  /*13250*/  SEL R18, R18, RZ, P0 ;  /* 0x000000ff12127207 */ /* 0x000fe40000000000 */
[----:B--2---:R-:W-:Y:S02]  /*13260*/  ISETP.NE.AND P2, PT, R4, RZ, PT ;  /* 0x000000ff0400720c */ /* 0x004fe40003f45270 */
[----:B---3--:R-:W-:-:S05]  /*13270*/  LOP3.LUT R8, R8, R2, RZ, 0x3c, !PT ;  /* 0x0000000208087212 */ /* 0x008fca00078e3cff */
[----:B------:R0:W-:Y:S06]  /*13280*/  STL [R1], R8 ;  /* 0x0000000801007387 */ /* 0x0001ec0000100800 */
[----:B------:R-:W-:Y:S05]  /*13290*/  @!P2 BRA `(.L_x_5078) ;  /* 0x0000000c0028a947 */ /* 0x000fea0003800000 */
[----:B------:R-:W2:Y:S02]  /*132a0*/  LDL R4, [R1+0xc] ;  /* 0x00000c0001047983 */ /* 0x000ea40000100800 */
[----:B--2---:R-:W-:-:S13]  /*132b0*/  ISETP.NE.AND P2, PT, R4, RZ, PT ;  /* 0x000000ff0400720c */ /* 0x004fda0003f45270 */
[----:B------:R-:W-:Y:S05]  /*132c0*/  @!P2 BRA `(.L_x_5079) ;  /* 0x00000000004ca947 */ /* 0x000fea0003800000 */
[----:B------:R-:W2:Y:S01]  /*132d0*/  LDL R7, [R1+0x4] ;  /* 0x0000040001077983 */ /* 0x000ea20000100800 */
[----:B------:R-:W1:Y:S01]  /*132e0*/  LDC R5, c[0x0][0x43c] ;  /* 0x00010f00ff057b82 */ /* 0x000e620000000800 */
[----:B------:R-:W-:Y:S01]  /*132f0*/  IMAD.MOV.U32 R4, RZ, RZ, R0 ;  /* 0x000000ffff047224 */ /* 0x000fe200078e0000 */
[----:B------:R-:W-:Y:S01]  /*13300*/  ULDC.64 UR4, c[0x0][0x428] ;  /* 0x00010a0000047ab9 */ /* 0x000fe20000000a00 */
[----:B-1----:R-:W-:-:S13]  /*13310*/  ISETP.NE.AND P0, PT, R5, 0x1, PT ;  /* 0x000000010500780c */ /* 0x002fda0003f05270 */
[----:B------:R-:W1:Y:S02]  /*13320*/  @P0 LDC.64 R2, c[0x0][0x440] ;  /* 0x00011000ff020b82 */ /* 0x000e640000000a00 */
[----:B-1----:R-:W-:-:S05]  /*13330*/  @P0 IMAD.HI.U32 R2, R0, R2, RZ ;  /* 0x0000000200020227 */ /* 0x002fca00078e00ff */
[----:B------:R-:W-:-:S05]  /*13340*/  @P0 SHF.R.U32.HI R4, RZ, R3, R2 ;  /* 0x00000003ff040219 */ /* 0x000fca0000011602 */
[----:B------:R-:W-:-:S04]  /*13350*/  IMAD.MOV R2, RZ, RZ, -R4 ;  /* 0x000000ffff027224 */ /* 0x000fc800078e0a04 */
[----:B------:R-:W-:Y:S01]  /*13360*/  IMAD R0, R5, R2, R0 ;  /* 0x0000000205007224 */ /* 0x000fe200078e0200 */
[--C-:B------:R-:W-:Y:S01]  /*13370*/  SHF.R.S32.HI R5, RZ, 0x1f, R4.reuse ;  /* 0x0000001fff057819 */ /* 0x100fe20000011404 */
[----:B------:R-:W1:Y:S02]  /*13380*/  LDC.64 R2, c[0x0][0x418] ;  /* 0x00010600ff027b82 */ /* 0x000e640000000a00 */
[----:B------:R-:W-:-:S03]  /*13390*/  IMAD.WIDE.U32 R4, R19, UR4, R4 ;  /* 0x0000000413047c25 */ /* 0x000fc6000f8e0004 */
[----:B-1----:R-:W-:Y:S01]  /*133a0*/  LEA R2, P0, R4, R2, 0x2 ;  /* 0x0000000204027211 */ /* 0x002fe200078010ff */
[----:B--2---:R-:W-:-:S04]  /*133b0*/  IMAD R7, R7, UR4, RZ ;  /* 0x0000000407077c24 */ /* 0x004fc8000f8e02ff */
[----:B------:R-:W-:-:S04]  /*133c0*/  IMAD R7, R19, UR5, R7 ;  /* 0x0000000513077c24 */ /* 0x000fc8000f8e0207 */
[----:B------:R-:W-:-:S05]  /*133d0*/  IMAD.IADD R7, R7, 0x1, R5 ;  /* 0x0000000107077824 */ /* 0x000fca00078e0205 */
[----:B------:R-:W-:-:S05]  /*133e0*/  LEA.HI.X R3, R4, R3, R7, 0x2, P0 ;  /* 0x0000000304037211 */ /* 0x000fca00000f1407 */
[----:B------:R1:W5:Y:S02]  /*133f0*/  LDG.E R16, desc[UR46][R2.64] ;  /* 0x0000002e02107981 */ /* 0x000364000c1e1900 */
.L_x_5079:
[----:B-1----:R-:W-:Y:S01]  /*13400*/  IMAD R2, R18, 0x8, R17 ;  /* 0x0000000812027824 */ /* 0x002fe200078e0211 */
[----:B------:R-:W-:Y:S01]  /*13410*/  SHF.L.U32 R4, R8, 0x1f, RZ ;  /* 0x0000001f08047819 */ /* 0x000fe200000006ff */
[----:B------:R-:W1:Y:S01]  /*13420*/  S2R R3, SR_TID.X ;  /* 0x0000000000037919 */ /* 0x000e620000002100 */
[----:B------:R-:W-:Y:S02]  /*13430*/  BSSY B1, `(.L_x_5080) ;  /* 0x0000005000017945 */ /* 0x000fe40003800000 */
[----:B------:R-:W2:Y:S01]  /*13440*/  SYNCS.PHASECHK.TRANS64.TRYWAIT P0, [R2+URZ+0x28c40], R4 ;  /* 0x028c4004020075a7 */ /* 0x000ea2000800017f */
[----:B-1----:R-:W-:-:S04]  /*13450*/  LOP3.LUT R3, R3, 0x7f, RZ, 0xc0, !PT ;  /* 0x0000007f03037812 */ /* 0x002fc800078ec0ff */
[----:B------:R-:W-:Y:S01]  /*13460*/  ISETP.NE.AND P1, PT, R3, RZ, PT ;  /* 0x000000ff0300720c */ /* 0x000fe20003f25270 */
[----:B--2---:R-:W-:-:S12]  /*13470*/  @!P0 BRA `(.L_x_5081) ;  /* 0x0000003800108947 */ /* 0x004fd80003800000 */
.L_x_5176:
[----:B------:R-:W-:Y:S05]  /*13480*/  BSYNC B1 ;  /* 0x0000000000017941 */ /* 0x000fea0003800000 */
.L_x_5080:
        /* <DEDUP_REMOVED lines=9> */
.L_x_5083:
[----:B------:R-:W-:Y:S05]  /*13520*/  BSYNC B1 ;  /* 0x0000000000017941 */ /* 0x000fea0003800000 */
.L_x_5082:
[----:B------:R-:W-:Y:S01]  /*13530*/  IMAD.MOV.U32 R7, RZ, RZ, RZ ;  /* 0x000000ffff077224 */ /* 0x000fe200078e00ff */
[----:B------:R-:W-:Y:S01]  /*13540*/  UIADD3 UR4, UP0, UR44, 0x370, URZ ;  /* 0x000003702c047890 */ /* 0x000fe2000ff1e03f */
[----:B------:R-:W-:Y:S01]  /*13550*/  IMAD R5, R18, 0x2000, R17 ;  /* 0x0000200012057824 */ /* 0x000fe200078e0211 */
        /* <DEDUP_REMOVED lines=8> */
.L_x_5084:
        /* <DEDUP_REMOVED lines=9> */
[----:B--2---:R-:W-:Y:S05]  /*13670*/  @P0 BRA.U.ANY `(.L_x_5084) ;  /* 0xfffffffd00d80947 */ /* 0x004fea000393ffff */
[----:B------:R-:W2:Y:S01]  /*13680*/  SYNCS.PHASECHK.TRANS64.TRYWAIT P0, [R2+URZ+0x28c60], R4 ;  /* 0x028c6004020075a7 */ /* 0x000ea2000800017f */
[----:B------:R-:W-:Y:S04]  /*13690*/  BSSY B1, `(.L_x_5085) ;  /* 0x0000002000017945 */ /* 0x000fe80003800000 */
[----:B--2---:R-:W-:Y:S05]  /*136a0*/  @!P0 BRA `(.L_x_5086) ;  /* 0x0000003400988947 */ /* 0x004fea0003800000 */
.L_x_5177:
[----:B------:R-:W-:Y:S05]  /*136b0*/  BSYNC B1 ;  /* 0x0000000000017941 */ /* 0x000fea0003800000 */
.L_x_5085:
[----:B------:R-:W-:Y:S01]  /*136c0*/  BSSY B1, `(.L_x_5087) ;  /* 0x000000b000017945 */ /* 0x000fe20003800000 */
[----:B0-----:R-:W-:Y:S02]  /*136d0*/  IMAD.MOV.U32 R8, RZ, RZ, 0x0 ;  /* 0x00000000ff087424 */ /* 0x001fe400078e00ff */
[----:B------:R-:W-:Y:S01]  /*136e0*/  IMAD.MOV.U32 R9, RZ, RZ, 0x14f00000 ;  /* 0x14f00000ff097424 */ /* 0x000fe200078e00ff */
[----:B------:R-:W-:Y:S06]  /*136f0*/  @P1 BRA `(.L_x_5088) ;  /* 0x00000000001c1947 */ /* 0x000fec0003800000 */
[----:B------:R-:W0:Y:S01]  /*13700*/  S2R R5, SR_TID.X ;  /* 0x0000000000057919 */ /* 0x000e220000002100 */
[----:B------:R-:W-:-:S04]  /*13710*/  IMAD.MOV.U32 R0, RZ, RZ, 0x10000 ;  /* 0x00010000ff007424 */ /* 0x000fc800078e00ff */
[----:B------:R3:W-:Y:S01]  /*13720*/  SYNCS.ARRIVE.TRANS64 RZ, [R2+URZ+0x28c50], R0 ;  /* 0x028c500002ff79a7 */ /* 0x0007e2000800003f */
[----:B0-----:R-:W-:-:S04]  /*13730*/  LOP3.LUT R5, R5, 0x1f, RZ, 0xc0, !PT ;  /* 0x0000001f05057812 */ /* 0x001fc800078ec0ff */
[----:B------:R-:W-:-:S13]  /*13740*/  ISETP.NE.AND P0, PT, R5, RZ, PT ;  /* 0x000000ff0500720c */ /* 0x000fda0003f05270 */
[----:B---3--:R-:W-:Y:S05]  /*13750*/  @!P0 BRA `(.L_x_5088) ;  /* 0x0000000000048947 */ /* 0x008fea0003800000 */
[----:B------:R-:W-:Y:S01]  /*13760*/  BPT.TRAP 0x1 ;  /* 0x000000040000795c */ /* 0x000fe20000300000 */
.L_x_5088:
[----:B------:R-:W-:Y:S05]  /*13770*/  BSYNC B1 ;  /* 0x0000000000017941 */ /* 0x000fea0003800000 */
.L_x_5087:
[----:B------:R-:W-:Y:S01]  /*13780*/  R2UR UR10, R7 ;  /* 0x00000000070a72ca */ /* 0x000fe200000e0000 */
[----:B------:R-:W-:Y:S01]  /*13790*/  IMAD R0, R18, 0x10000, R17 ;  /* 0x0001000012007824 */ /* 0x000fe200078e0211 */
[----:B------:R-:W-:Y:S01]  /*137a0*/  R2UR UR6, R8 ;  /* 0x00000000080672ca */ /* 0x000fe200000e0000 */
[----:B------:R-:W-:Y:S01]  /*137b0*/  UIADD3 UR4, UP0, UR44, 0x470, URZ ;  /* 0x000004702c047890 */ /* 0x000fe2000ff1e03f */
[----:B------:R-:W-:Y:S01]  /*137c0*/  R2UR UR7, R9 ;  /* 0x00000000090772ca */ /* 0x000fe200000e0000 */
[----:B-12---:R-:W-:Y:S01]  /*137d0*/  VIADD R2, R2, 0x28c50 ;  /* 0x00028c5002027836 */ /* 0x006fe20000000000 */
[----:B------:R-:W-:Y:S01]  /*137e0*/  PLOP3.LUT P0, PT, PT, PT, PT, 0x80, 0x0 ;  /* 0x000000000000781c */ /* 0x000fe20003f0f070 */
[----:B------:R-:W-:Y:S01]  /*137f0*/  VIADD R4, R0, 0x400 ;  /* 0x0000040000047836 */ /* 0x000fe20000000000 */
[----:B------:R-:W-:-:S12]  /*13800*/  UIADD3.X UR5, URZ, UR45, URZ, UP0, !UPT ;  /* 0x0000002d3f057290 */ /* 0x000fd800087fe43f */
.L_x_5089:
        /* <DEDUP_REMOVED lines=15> */
.L_x_5090:
        /* <DEDUP_REMOVED lines=15> */
.L_x_5091:
        /* <DEDUP_REMOVED lines=15> */
.L_x_5092:
        /* <DEDUP_REMOVED lines=15> */
.L_x_5093:
        /* <DEDUP_REMOVED lines=15> */
.L_x_5094:
        /* <DEDUP_REMOVED lines=15> */
.L_x_5095:
        /* <DEDUP_REMOVED lines=15> */
.L_x_5096:
        /* <DEDUP_REMOVED lines=10> */
.L_x_5078:
[----:B------:R-:W-:Y:S05]  /*13f40*/  BSYNC B0 ;  /* 0x0000000000007941 */ /* 0x000fea0003800000 */
.L_x_5077:
[----:B------:R-:W-:-:S06]  /*13f50*/  UIADD3 UR4, UR39, -0x3, URZ ;  /* 0xfffffffd27047890 */ /* 0x000fcc000fffe03f */
[----:B------:R-:W-:-:S07]  /*13f60*/  IMAD.U32 R0, RZ, RZ, UR4 ;  /* 0x00000004ff007e24 */ /* 0x000fce000f8e00ff */
.L_x_5076:
[----:B------:R-:W-:Y:S01]  /*13f70*/  ULOP3.LUT UR4, URZ, UR39, URZ, 0x33, !UPT ;  /* 0x000000273f047292 */ /* 0x000fe2000f8e333f */
[----:B------:R-:W-:Y:S01]  /*13f80*/  VIADD R6, R6, 0xfffffffe ;  /* 0xfffffffe06067836 */ /* 0x000fe20000000000 */
[----:B------:R-:W-:Y:S04]  /*13f90*/  BSSY B0, `(.L_x_5075) ;  /* 0x00001b4000007945 */ /* 0x000fe80003800000 */
[----:B------:R-:W-:-:S13]  /*13fa0*/  ISETP.NE.AND P0, PT, R6, UR4, PT ;  /* 0x0000000406007c0c */ /* 0x000fda000bf05270 */
[----:B------:R-:W-:Y:S05]  /*13fb0*/  @!P0 BRA `(.L_x_5097) ;  /* 0x0000001800c48947 */ /* 0x000fea0003800000 */
.L_x_5138:
[----:B------:R-:W2:Y:S04]  /*13fc0*/  LDL R3, [R1+0x8] ;  /* 0x0000080001037983 */ /* 0x000ea80000100800 */
[----:B------:R-:W3:Y:S01]  /*13fd0*/  LDL.LU R2, [R1] ;  /* 0x0000000001027983 */ /* 0x000ee20000300800 */
        /* <DEDUP_REMOVED lines=8> */
[----:B------:R-:W-:Y:S05]  /*14060*/  @!P1 BRA `(.L_x_5099) ;  /* 0x0000000c002c9947 */ /* 0x000fea0003800000 */
[----:B------:R-:W2:Y:S01]  /*14070*/  LDL R2, [R1+0xc] ;  /* 0x00000c0001027983 */ /* 0x000ea20000100800 */
[----:B0-----:R-:W-:Y:S01]  /*14080*/  IMAD.MOV.U32 R8, RZ, RZ, R0 ;  /* 0x000000ffff087224 */ /* 0x001fe200078e0000 */
[----:B--2---:R-:W-:-:S13]  /*14090*/  ISETP.NE.AND P1, PT, R2, RZ, PT ;  /* 0x000000ff0200720c */ /* 0x004fda0003f25270 */
[----:B------:R-:W-:Y:S05]  /*140a0*/  @!P1 BRA `(.L_x_5100) ;  /* 0x00000000004c9947 */ /* 0x000fea0003800000 */
[----:B------:R-:W2:Y:S01]  /*140b0*/  LDL R5, [R1+0x4] ;  /* 0x0000040001057983 */ /* 0x000ea20000100800 */
        /* <DEDUP_REMOVED lines=18> */
.L_x_5100:
[----:B0-----:R-:W-:Y:S01]  /*141e0*/  IMAD R4, R7, 0x8, R17 ;  /* 0x0000000807047824 */ /* 0x001fe200078e0211 */
[----:B------:R-:W-:Y:S01]  /*141f0*/  SHF.L.U32 R2, R6, 0x1f, RZ ;  /* 0x0000001f06027819 */ /* 0x000fe200000006ff */
[----:B------:R-:W0:Y:S01]  /*14200*/  S2R R3, SR_TID.X ;  /* 0x0000000000037919 */ /* 0x000e220000002100 */
[----:B------:R-:W-:Y:S02]  /*14210*/  BSSY B2, `(.L_x_5101) ;  /* 0x0000005000027945 */ /* 0x000fe40003800000 */
[----:B------:R-:W1:Y:S01]  /*14220*/  SYNCS.PHASECHK.TRANS64.TRYWAIT P0, [R4+URZ+0x28c40], R2 ;  /* 0x028c4002040075a7 */ /* 0x000e62000800017f */
[----:B0-----:R-:W-:-:S04]  /*14230*/  LOP3.LUT R3, R3, 0x7f, RZ, 0xc0, !PT ;  /* 0x0000007f03037812 */ /* 0x001fc800078ec0ff */
[----:B------:R-:W-:Y:S01]  /*14240*/  ISETP.NE.AND P1, PT, R3, RZ, PT ;  /* 0x000000ff0300720c */ /* 0x000fe20003f25270 */
[----:B-1----:R-:W-:-:S12]  /*14250*/  @!P0 BRA `(.L_x_5102) ;  /* 0x0000002800c08947 */ /* 0x002fd80003800000 */
.L_x_5178:
[----:B------:R-:W-:Y:S05]  /*14260*/  BSYNC B2 ;  /* 0x0000000000027941 */ /* 0x000fea0003800000 */
.L_x_5101:
[----:B------:R-:W-:Y:S04]  /*14270*/  BSSY B2, `(.L_x_5103) ;  /* 0x0000009000027945 */ /* 0x000fe80003800000 */
[----:B------:R-:W-:Y:S05]  /*14280*/  @P1 BRA `(.L_x_5104) ;  /* 0x00000000001c1947 */ /* 0x000fea0003800000 */
[----:B------:R-:W1:Y:S01]  /*14290*/  S2R R5, SR_TID.X ;  /* 0x0000000000057919 */ /* 0x000e620000002100 */
[----:B------:R-:W-:-:S04]  /*142a0*/  IMAD.MOV.U32 R3, RZ, RZ, 0x2000 ;  /* 0x00002000ff037424 */ /* 0x000fc800078e00ff */
[----:B------:R2:W-:Y:S01]  /*142b0*/  SYNCS.ARRIVE.TRANS64 RZ, [R4+URZ+0x28c30], R3 ;  /* 0x028c300304ff79a7 */ /* 0x0005e2000800003f */
[----:B-1----:R-:W-:-:S04]  /*142c0*/  LOP3.LUT R5, R5, 0x1f, RZ, 0xc0, !PT ;  /* 0x0000001f05057812 */ /* 0x002fc800078ec0ff */
[----:B------:R-:W-:-:S13]  /*142d0*/  ISETP.NE.AND P0, PT, R5, RZ, PT ;  /* 0x000000ff0500720c */ /* 0x000fda0003f05270 */
[----:B--2---:R-:W-:Y:S05]  /*142e0*/  @!P0 BRA `(.L_x_5104) ;  /* 0x0000000000048947 */ /* 0x004fea0003800000 */
[----:B------:R-:W-:Y:S01]  /*142f0*/  BPT.TRAP 0x1 ;  /* 0x000000040000795c */ /* 0x000fe20000300000 */
.L_x_5104:
[----:B------:R-:W-:Y:S05]  /*14300*/  BSYNC B2 ;  /* 0x0000000000027941 */ /* 0x000fea0003800000 */
.L_x_5103:
        /* <DEDUP_REMOVED lines=11> */
.L_x_5105:
        /* <DEDUP_REMOVED lines=10> */
[----:B------:R-:W1:Y:S01]  /*14460*/  SYNCS.PHASECHK.TRANS64.TRYWAIT P0, [R4+URZ+0x28c60], R2 ;  /* 0x028c6002040075a7 */ /* 0x000e62000800017f */
[----:B------:R-:W-:Y:S04]  /*14470*/  BSSY B2, `(.L_x_5106) ;  /* 0x0000002000027945 */ /* 0x000fe80003800000 */
[----:B-1----:R-:W-:Y:S05]  /*14480*/  @!P0 BRA `(.L_x_5107) ;  /* 0x0000002800488947 */ /* 0x002fea0003800000 */
.L_x_5179:
[----:B------:R-:W-:Y:S05]  /*14490*/  BSYNC B2 ;  /* 0x0000000000027941 */ /* 0x000fea0003800000 */
.L_x_5106:
        /* <DEDUP_REMOVED lines=11> */
.L_x_5109:
[----:B------:R-:W-:Y:S05]  /*14550*/  BSYNC B2 ;  /* 0x0000000000027941 */ /* 0x000fea0003800000 */
.L_x_5108:
[----:B------:R-:W-:Y:S01]  /*14560*/  R2UR UR6, R2 ;  /* 0x00000000020672ca */ /* 0x000fe200000e0000 */
[----:B------:R-:W-:Y:S01]  /*14570*/  UIADD3 UR4, UP0, UR44, 0x470, URZ ;  /* 0x000004702c047890 */ /* 0x000fe2000ff1e03f */
[----:B------:R-:W-:Y:S01]  /*14580*/  R2UR UR7, R3 ;  /* 0x00000000030772ca */ /* 0x000fe200000e0000 */
[----:B------:R-:W-:Y:S01]  /*14590*/  VIADD R4, R4, 0x28c50 ;  /* 0x00028c5004047836 */ /* 0x000fe20000000000 */
[----:B------:R-:W-:Y:S01]  /*145a0*/  R2UR UR10, R5 ;  /* 0x00000000050a72ca */ /* 0x000fe200000e0000 */
[----:B------:R-:W-:Y:S01]  /*145b0*/  IMAD R5, R7, 0x10000, R17 ;  /* 0x0001000007057824 */ /* 0x000fe200078e0211 */
[----:B------:R-:W-:Y:S01]  /*145c0*/  PLOP3.LUT P0, PT, PT, PT, PT, 0x80, 0x0 ;  /* 0x000000000000781c */ /* 0x000fe20003f0f070 */
[----:B------:R-:W-:Y:S02]  /*145d0*/  UIADD3.X UR5, URZ, UR45, URZ, UP0, !UPT ;  /* 0x0000002d3f057290 */ /* 0x000fe400087fe43f */
[----:B------:R-:W-:-:S10]  /*145e0*/  VIADD R9, R5, 0x400 ;  /* 0x0000040005097836 */ /* 0x000fd40000000000 */
.L_x_5110:
        /* <DEDUP_REMOVED lines=15> */
.L_x_5111:
        /* <DEDUP_REMOVED lines=15> */
.L_x_5112:
        /* <DEDUP_REMOVED lines=15> */
.L_x_5113:
        /* <DEDUP_REMOVED lines=15> */
.L_x_5114:
        /* <DEDUP_REMOVED lines=15> */
.L_x_5115:
        /* <DEDUP_REMOVED lines=15> */
.L_x_5116:
        /* <DEDUP_REMOVED lines=15> */
.L_x_5117:
        /* <DEDUP_REMOVED lines=10> */
.L_x_5099:
[----:B------:R-:W-:Y:S05]  /*14d20*/  BSYNC B1 ;  /* 0x0000000000017941 */ /* 0x000fea0003800000 */
.L_x_5098:
[----:B------:R-:W2:Y:S01]  /*14d30*/  LDL R2, [R1+0x8] ;  /* 0x0000080001027983 */ /* 0x000ea20000100800 */
[----:B------:R-:W-:Y:S01]  /*14d40*/  VIADD R7, R7, 0x1 ;  /* 0x0000000107077836 */ /* 0x000fe20000000000 */
[----:B------:R-:W-:Y:S04]  /*14d50*/  BSSY B1, `(.L_x_5118) ;  /* 0x00000d4000017945 */ /* 0x000fe80003800000 */
[----:B------:R-:W-:-:S04]  /*14d60*/  ISETP.NE.AND P0, PT, R7, 0x2, PT ;  /* 0x000000020700780c */ /* 0x000fc80003f05270 */
[----:B------:R-:W-:Y:S02]  /*14d70*/  SEL R3, RZ, 0x1, P0 ;  /* 0x00000001ff037807 */ /* 0x000fe40000000000 */
[----:B------:R-:W-:Y:S02]  /*14d80*/  SEL R18, R7, RZ, P0 ;  /* 0x000000ff07127207 */ /* 0x000fe40000000000 */
[----:B0-----:R-:W-:Y:S01]  /*14d90*/  LOP3.LUT R8, R6, R3, RZ, 0x3c, !PT ;  /* 0x0000000306087212 */ /* 0x001fe200078e3cff */
[----:B------:R-:W-:-:S04]  /*14da0*/  VIADD R6, R0, 0xffffffff ;  /* 0xffffffff00067836 */ /* 0x000fc80000000000 */
[----:B------:R0:W-:Y:S01]  /*14db0*/  STL [R1], R8 ;  /* 0x0000000801007387 */ /* 0x0001e20000100800 */
[----:B--2---:R-:W-:-:S13]  /*14dc0*/  ISETP.NE.AND P2, PT, R2, RZ, PT ;  /* 0x000000ff0200720c */ /* 0x004fda0003f45270 */
[----:B0-----:R-:W-:Y:S05]  /*14dd0*/  @!P2 BRA `(.L_x_5119) ;  /* 0x0000000c002ca947 */ /* 0x001fea0003800000 */
[----:B------:R-:W2:Y:S01]  /*14de0*/  LDL R2, [R1+0xc] ;  /* 0x00000c0001027983 */ /* 0x000ea20000100800 */
[----:B------:R-:W-:Y:S01]  /*14df0*/  IMAD.MOV.U32 R7, RZ, RZ, R6 ;  /* 0x000000ffff077224 */ /* 0x000fe200078e0006 */
        /* <DEDUP_REMOVED lines=21> */
.L_x_5120:
        /* <DEDUP_REMOVED lines=8> */
.L_x_5180:
[----:B------:R-:W-:Y:S05]  /*14fd0*/  BSYNC B2 ;  /* 0x0000000000027941 */ /* 0x000fea0003800000 */
.L_x_5121:
        /* <DEDUP_REMOVED lines=9> */
.L_x_5124:
[----:B------:R-:W-:Y:S05]  /*15070*/  BSYNC B2 ;  /* 0x0000000000027941 */ /* 0x000fea0003800000 */
.L_x_5123:
        /* <DEDUP_REMOVED lines=11> */
.L_x_5125:
        /* <DEDUP_REMOVED lines=13> */
.L_x_5181:
[----:B------:R-:W-:Y:S05]  /*15200*/  BSYNC B2 ;  /* 0x0000000000027941 */ /* 0x000fea0003800000 */
.L_x_5126:
        /* <DEDUP_REMOVED lines=11> */
.L_x_5129:
[----:B------:R-:W-:Y:S05]  /*152c0*/  BSYNC B2 ;  /* 0x0000000000027941 */ /* 0x000fea0003800000 */
.L_x_5128:
        /* <DEDUP_REMOVED lines=9> */
.L_x_5130:
        /* <DEDUP_REMOVED lines=15> */
.L_x_5131:
        /* <DEDUP_REMOVED lines=15> */
.L_x_5132:
        /* <DEDUP_REMOVED lines=15> */
.L_x_5133:
        /* <DEDUP_REMOVED lines=15> */
.L_x_5134:
        /* <DEDUP_REMOVED lines=15> */
.L_x_5135:
        /* <DEDUP_REMOVED lines=15> */
.L_x_5136:
        /* <DEDUP_REMOVED lines=15> */
.L_x_5137:
        /* <DEDUP_REMOVED lines=10> */
.L_x_5119:
[----:B------:R-:W-:Y:S05]  /*15a90*/  BSYNC B1 ;  /* 0x0000000000017941 */ /* 0x000fea0003800000 */
.L_x_5118:
[----:B------:R-:W-:Y:S01]  /*15aa0*/  ISETP.GT.AND P0, PT, R6, UR38, PT ;  /* 0x0000002606007c0c */ /* 0x000fe2000bf04270 */
[----:B------:R-:W-:-:S12]  /*15ab0*/  VIADD R0, R0, 0xfffffffe ;  /* 0xfffffffe00007836 */ /* 0x000fd80000000000 */
[----:B------:R-:W-:Y:S05]  /*15ac0*/  @P0 BRA `(.L_x_5138) ;  /* 0xffffffe4003c0947 */ /* 0x000fea000383ffff */
.L_x_5097:
[----:B------:R-:W-:Y:S05]  /*15ad0*/  BSYNC B0 ;  /* 0x0000000000007941 */ /* 0x000fea0003800000 */
.L_x_5075:
[----:B------:R-:W2:Y:S01]  /*15ae0*/  LDL.LU R2, [R1] ;  /* 0x0000000001027983 */ /* 0x000ea20000300800 */
[----:B0-----:R-:W0:Y:S01]  /*15af0*/  S2R R0, SR_TID.X ;  /* 0x0000000000007919 */ /* 0x001e220000002100 */
[----:B------:R-:W-:-:S05]  /*15b00*/  VIADD R18, R18, 0x1 ;  /* 0x0000000112127836 */ /* 0x000fca0000000000 */
[----:B------:R-:W-:Y:S02]  /*15b10*/  ISETP.NE.AND P0, PT, R18, 0x2, PT ;  /* 0x000000021200780c */ /* 0x000fe40003f05270 */
[----:B0-----:R-:W-:-:S04]  /*15b20*/  LOP3.LUT R0, R0, 0x7f, RZ, 0xc0, !PT ;  /* 0x0000007f00007812 */ /* 0x001fc800078ec0ff */
[----:B------:R-:W-:Y:S02]  /*15b30*/  ISETP.NE.AND P2, PT, R0, RZ, PT ;  /* 0x000000ff0000720c */ /* 0x000fe40003f45270 */
[----:B------:R-:W-:Y:S01]  /*15b40*/  SEL R0, RZ, 0x1, P0 ;  /* 0x00000001ff007807 */ /* 0x000fe20000000000 */
[----:B------:R-:W-:Y:S03]  /*15b50*/  BSSY B0, `(.L_x_5139) ;  /* 0x0000011000007945 */ /* 0x000fe60003800000 */
[----:B--2---:R-:W-:-:S05]  /*15b60*/  LOP3.LUT R2, R2, R0, RZ, 0x3c, !PT ;  /* 0x0000000002027212 */ /* 0x004fca00078e3cff */
[----:B------:R0:W-:Y:S02]  /*15b70*/  STL [R1], R2 ;  /* 0x0000000201007387 */ /* 0x0001e40000100800 */
[----:B------:R-:W-:Y:S05]  /*15b80*/  @P2 BRA `(.L_x_5140) ;  /* 0x0000000000342947 */ /* 0x000fea0003800000 */
[----:B------:R-:W1:Y:S01]  /*15b90*/  S2R R5, SR_LANEID ;  /* 0x0000000000057919 */ /* 0x000e620000000000 */
[----:B------:R-:W-:Y:S01]  /*15ba0*/  VOTEU.ANY UR4, UPT, PT ;  /* 0x0000000000047886 */ /* 0x000fe200038e0100 */
[----:B0-----:R-:W0:Y:S01]  /*15bb0*/  LDC.64 R2, c[0x0][0xc80] ;  /* 0x00032000ff027b82 */ /* 0x001e220000000a00 */
[----:B------:R-:W1:Y:S02]  /*15bc0*/  FLO.U32 R0, UR4 ;  /* 0x0000000400007d00 */ /* 0x000e6400080e0000 */
[----:B-1----:R-:W-:-:S06]  /*15bd0*/  ISETP.EQ.U32.AND P1, PT, R0, R5, PT ;  /* 0x000000050000720c */ /* 0x002fcc0003f22070 */
[----:B------:R-:W0:Y:S07]  /*15be0*/  POPC R5, UR4 ;  /* 0x0000000400057d09 */ /* 0x000e2e0008000000 */
[----:B0-----:R-:W2:Y:S01]  /*15bf0*/  @P1 ATOMG.E.ADD.STRONG.GPU PT, R3, desc[UR46][R2.64], R5 ;  /* 0x00000005020319a8 */ /* 0x001ea200081ee1ee */
[----:B------:R-:W0:Y:S02]  /*15c00*/  S2R R4, SR_LTMASK ;  /* 0x0000000000047919 */ /* 0x000e240000003900 */
[----:B0-----:R-:W-:-:S04]  /*15c10*/  LOP3.LUT R4, R4, UR4, RZ, 0xc0, !PT ;  /* 0x0000000404047c12 */ /* 0x001fc8000f8ec0ff */
[----:B------:R-:W0:Y:S01]  /*15c20*/  POPC R7, R4 ;  /* 0x0000000400077309 */ /* 0x000e220000000000 */
[----:B--2---:R-:W0:Y:S02]  /*15c30*/  SHFL.IDX PT, R0, R3, R0, 0x1f ;  /* 0x00001f0003007589 */ /* 0x004e2400000e0000 */
[----:B0-----:R-:W-:-:S05]  /*15c40*/  IADD3 R0, R0, UR42, R7 ;  /* 0x0000002a00007c10 */ /* 0x001fca000fffe007 */
[----:B------:R1:W-:Y:S02]  /*15c50*/  STL [R1+0x10], R0 ;  /* 0x0000100001007387 */ /* 0x0003e40000100800 */
.L_x_5140:
[----:B------:R-:W-:Y:S05]  /*15c60*/  BSYNC B0 ;  /* 0x0000000000007941 */ /* 0x000fea0003800000 */
.L_x_5139:
[----:B------:R-:W-:-:S07]  /*15c70*/  SEL R18, R18, RZ, P0 ;  /* 0x000000ff12127207 */ /* 0x000fce0000000000 */
.L_x_5043:
[----:B------:R-:W-:Y:S05]  /*15c80*/  BSYNC B7 ;  /* 0x0000000000077941 */ /* 0x000fea0003800000 */
.L_x_5041:
[----:B01----:R-:W2:Y:S04]  /*15c90*/  LDL R0, [R1+0x20] ;  /* 0x0000200001007983 */ /* 0x003ea80000100800 */
[----:B------:R0:W5:Y:S01]  /*15ca0*/  LDL R2, [R1+0x10] ;  /* 0x0000100001027983 */ /* 0x0001620000100800 */
[----:B--2---:R-:W-:-:S13]  /*15cb0*/  ISETP.NE.AND P0, PT, R0, RZ, PT ;  /* 0x000000ff0000720c */ /* 0x004fda0003f05270 */
        /* <DEDUP_REMOVED lines=11> */
.L_x_5141:
[----:B------:R-:W-:-:S03]  /*15d70*/  UMOV UR4, 0xffffffff ;  /* 0xffffffff00047882 */ /* 0x000fc60000000000 */
[----:B------:R-:W-:Y:S05]  /*15d80*/  BRA.DIV UR4, `(.L_x_5143) ;  /* 0x0000001204447947 */ /* 0x000fea000b800000 */
[----:B-----5:R0:W1:Y:S02]  /*15d90*/  SHFL.IDX PT, R14, R2, RZ, 0x1f ;  /* 0x00001fff020e7589 */ /* 0x02006400000e0000 */
.L_x_5184:
[----:B------:R-:W2:Y:S01]  /*15da0*/  @!P2 S2R R3, SR_CgaCtaId ;  /* 0x000000000003a919 */ /* 0x000ea20000008800 */
[----:B------:R-:W-:Y:S05]  /*15db0*/  WARPSYNC.ALL ;  /* 0x0000000000007948 */ /* 0x000fea0003800000 */
[----:B------:R-:W-:Y:S01]  /*15dc0*/  BAR.SYNC.DEFER_BLOCKING 0x4, 0x180 ;  /* 0x0106000000007b1d */ /* 0x000fe20000010000 */
[----:B------:R-:W-:-:S05]  /*15dd0*/  @!P2 MOV R0, 0x400 ;  /* 0x000004000000a802 */ /* 0x000fca0000000f00 */
[----:B-1----:R1:W-:Y:S01]  /*15de0*/  STL [R1+0x10], R14 ;  /* 0x0000100e01007387 */ /* 0x0023e20000100800 */
[----:B--2---:R-:W-:-:S05]  /*15df0*/  @!P2 LEA R17, R3, R0, 0x18 ;  /* 0x000000000311a211 */ /* 0x004fca00078ec0ff */
[----:B------:R1:W-:Y:S01]  /*15e00*/  @!P2 STS [R17+0x28cd0], R2 ;  /* 0x028cd0021100a388 */ /* 0x0003e20000000800 */
[----:B------:R-:W-:Y:S06]  /*15e10*/  BAR.ARV 0x5, 0x180 ;  /* 0x0146000000007b1d */ /* 0x000fec0000002000 */
.L_x_5142:
[----:B------:R-:W3:Y:S01]  /*15e20*/  LDL R0, [R1+0x10] ;  /* 0x0000100001007983 */ /* 0x000ee20000100800 */
[----:B------:R-:W-:Y:S02]  /*15e30*/  ULDC UR4, c[0x0][0xc38] ;  /* 0x00030e0000047ab9 */ /* 0x000fe40000000800 */
[----:B---3--:R-:W-:-:S13]  /*15e40*/  ISETP.GE.AND P0, PT, R0, UR4, PT ;  /* 0x0000000400007c0c */ /* 0x008fda000bf06270 */
[----:B------:R-:W-:Y:S05]  /*15e50*/  @!P0 BRA `(.L_x_5144) ;  /* 0xffffffac00848947 */ /* 0x000fea000383ffff */
.L_x_5032:
[----:B------:R-:W3:Y:S01]  /*15e60*/  LDL.LU R0, [R1+0x18] ;  /* 0x0000180001007983 */ /* 0x000ee20000300800 */
[----:B------:R-:W-:Y:S01]  /*15e70*/  BSSY B0, `(.L_x_5145) ;  /* 0x000000b000007945 */ /* 0x000fe20003800000 */
[----:B------:R-:W4:Y:S01]  /*15e80*/  S2R R5, SR_CgaCtaId ;  /* 0x0000000000057919 */ /* 0x000f220000008800 */
[----:B---3--:R-:W-:-:S05]  /*15e90*/  VIADD R0, R0, 0x1 ;  /* 0x0000000100007836 */ /* 0x008fca0000000000 */
[----:B012---:R-:W-:-:S04]  /*15ea0*/  LEA.HI R2, R0, R0, RZ, 0x1 ;  /* 0x0000000000027211 */ /* 0x007fc800078f08ff */
[----:B------:R-:W-:-:S05]  /*15eb0*/  LOP3.LUT R3, R2, 0xfffffffe, RZ, 0xc0, !PT ;  /* 0xfffffffe02037812 */ /* 0x000fca00078ec0ff */
[----:B------:R-:W-:Y:S01]  /*15ec0*/  IMAD.IADD R3, R0, 0x1, -R3 ;  /* 0x0000000100037824 */ /* 0x000fe200078e0a03 */
[----:B------:R-:W-:-:S04]  /*15ed0*/  MOV R0, 0x400 ;  /* 0x0000040000007802 */ /* 0x000fc80000000f00 */
[----:B----4-:R-:W-:Y:S02]  /*15ee0*/  LEA R0, R5, R0, 0x18 ;  /* 0x0000000005007211 */ /* 0x010fe400078ec0ff */
[----:B------:R-:W-:-:S04]  /*15ef0*/  SHF.L.U32 R3, R3, 0x1f, RZ ;  /* 0x0000001f03037819 */ /* 0x000fc800000006ff */
[----:B------:R-:W0:Y:S02]  /*15f00*/  SYNCS.PHASECHK.TRANS64.TRYWAIT P0, [R0+URZ+0x28c20], R3 ;  /* 0x028c2003000075a7 */ /* 0x000e24000800017f */
[----:B0-----:R-:W-:Y:S05]  /*15f10*/  @!P0 BRA `(.L_x_5146) ;  /* 0x0000001000088947 */ /* 0x001fea0003800000 */
.L_x_5185:
[----:B------:R-:W-:Y:S05]  /*15f20*/  BSYNC B0 ;  /* 0x0000000000007941 */ /* 0x000fea0003800000 */
.L_x_5145:
[----:B------:R-:W-:-:S03]  /*15f30*/  UMOV UR4, 0xffffffff ;  /* 0xffffffff00047882 */ /* 0x000fc60000000000 */
[----:B------:R-:W-:Y:S05]  /*15f40*/  BRA.DIV UR4, `(.L_x_5147) ;  /* 0x0000001204107947 */ /* 0x000fea000b800000 */
[----:B------:R-:W1:Y:S02]  /*15f50*/  S2R R2, SR_TID.X ;  /* 0x0000000000027919 */ /* 0x000e640000002100 */
[----:B-1----:R-:W-:-:S04]  /*15f60*/  SHF.R.U32.HI R2, RZ, 0x5, R2 ;  /* 0x00000005ff027819 */ /* 0x002fc80000011602 */
[----:B------:R-:W-:-:S05]  /*15f70*/  LOP3.LUT R2, R2, 0x3, RZ, 0xc0, !PT ;  /* 0x0000000302027812 */ /* 0x000fca00078ec0ff */
[----:B------:R1:W2:Y:S02]  /*15f80*/  SHFL.IDX PT, R14, R2, RZ, 0x1f ;  /* 0x00001fff020e7589 */ /* 0x0002a400000e0000 */
.L_x_5188:
[----:B--2---:R-:W-:Y:S01]  /*15f90*/  ISETP.NE.AND P0, PT, R14, RZ, PT ;  /* 0x000000ff0e00720c */ /* 0x004fe20003f05270 */
[----:B------:R-:W-:-:S12]  /*15fa0*/  BSSY B0, `(.L_x_5148) ;  /* 0x0000025000007945 */ /* 0x000fd80003800000 */
[----:B------:R-:W-:Y:S05]  /*15fb0*/  @P0 BRA `(.L_x_5149) ;  /* 0x00000000008c0947 */ /* 0x000fea0003800000 */
[----:B------:R-:W-:-:S03]  /*15fc0*/  UMOV UR4, 0xffffffff ;  /* 0xffffffff00047882 */ /* 0x000fc60000000000 */
[----:B------:R-:W-:Y:S05]  /*15fd0*/  BRA.DIV UR4, `(.L_x_5150) ;  /* 0x0000001204207947 */ /* 0x000fea000b800000 */
[----:B------:R-:W-:-:S13]  /*15fe0*/  ELECT P6, URZ, PT ;  /* 0x00000000003f782f */ /* 0x000fda00038c0000 */
.L_x_5191:
[----:B------:R-:W-:Y:S05]  /*15ff0*/  @!P6 BRA `(.L_x_5149) ;  /* 0x00000000007ce947 */ /* 0x000fea0003800000 */
[----:B------:R-:W-:-:S06]  /*16000*/  ULOP3.LUT UR4, UR41, 0x2, URZ, 0xfc, !UPT ;  /* 0x0000000229047892 */ /* 0x000fcc000f8efc3f */
[----:B-1----:R-:W-:-:S05]  /*16010*/  IMAD.U32 R2, RZ, RZ, UR4 ;  /* 0x00000004ff027e24 */ /* 0x002fca000f8e00ff */
[----:B------:R-:W-:-:S13]  /*16020*/  ISETP.NE.AND P2, PT, R2, 0x3, PT ;  /* 0x000000030200780c */ /* 0x000fda0003f45270 */
[----:B------:R-:W-:Y:S05]  /*16030*/  @!P2 BRA `(.L_x_5151) ;  /* 0x000000000004a947 */ /* 0x000fea0003800000 */
[----:B------:R-:W-:Y:S01]  /*16040*/  BPT.TRAP 0x1 ;  /* 0x000000040000795c */ /* 0x000fe20000300000 */
.L_x_5151:
[----:B------:R-:W2:Y:S01]  /*16050*/  LDL.LU R7, [R1] ;  /* 0x0000000001077983 */ /* 0x000ea20000300800 */
        /* <DEDUP_REMOVED lines=12> */
.L_x_5192:
[----:B------:R-:W1:Y:S02]  /*16120*/  SYNCS.PHASECHK.TRANS64.TRYWAIT P0, [R3+URZ], R2 ;  /* 0x00000002030075a7 */ /* 0x000e64000800017f */
[----:B-1----:R-:W-:Y:S05]  /*16130*/  @!P0 BRA `(.L_x_5153) ;  /* 0x0000000c00fc8947 */ /* 0x002fea0003800000 */
.L_x_5193:
[----:B------:R-:W-:Y:S05]  /*16140*/  @!P2 BRA `(.L_x_5154) ;  /* 0x000000000004a947 */ /* 0x000fea0003800000 */
[----:B------:R-:W-:Y:S01]  /*16150*/  BPT.TRAP 0x1 ;  /* 0x000000040000795c */ /* 0x000fe20000300000 */
.L_x_5154:
[----:B-1----:R-:W-:-:S04]  /*16160*/  VIADD R3, R0, 0x28c60 ;  /* 0x00028c6000037836 */ /* 0x002fc80000000000 */
[----:B------:R-:W-:-:S04]  /*16170*/  IMAD R18, R18, 0x8, R3 ;  /* 0x0000000812127824 */ /* 0x000fc800078e0203 */
[----:B------:R-:W1:Y:S02]  /*16180*/  SYNCS.PHASECHK.TRANS64.TRYWAIT P0, [R18+URZ], R5 ;  /* 0x00000005120075a7 */ /* 0x000e64000800017f */
[----:B-1----:R-:W-:Y:S05]  /*16190*/  @!P0 BRA `(.L_x_5155) ;  /* 0x0000000c00f88947 */ /* 0x002fea0003800000 */
.L_x_5194:
[----:B------:R-:W-:-:S07]  /*161a0*/  IMAD R3, R4, 0x8, R3 ;  /* 0x0000000804037824 */ /* 0x000fce00078e0203 */
.L_x_5156:
[----:B--2---:R2:W3:Y:S02]  /*161b0*/  SYNCS.PHASECHK.TRANS64.TRYWAIT P0, [R3+URZ], R2 ;  /* 0x00000002030075a7 */ /* 0x0044e4000800017f */
[----:B---3--:R-:W-:Y:S05]  /*161c0*/  @!P0 NANOSLEEP.SYNCS 0x989680 ;  /* 0x009896800000895d */ /* 0x008fea0003900000 */
[----:B------:R-:W3:Y:S02]  /*161d0*/  @!P0 SYNCS.PHASECHK.TRANS64 P0, [R3+URZ], R2 ;  /* 0x00000002030085a7 */ /* 0x000ee4000800007f */
[----:B---3--:R-:W-:Y:S05]  /*161e0*/  @!P0 BRA `(.L_x_5156) ;  /* 0xfffffffc00f08947 */ /* 0x008fea000383ffff */
.L_x_5149:
[----:B------:R-:W-:Y:S05]  /*161f0*/  BSYNC B0 ;  /* 0x0000000000007941 */ /* 0x000fea0003800000 */
.L_x_5148:
[----:B------:R-:W-:Y:S05]  /*16200*/  EXIT ;  /* 0x000000000000794d */ /* 0x000fea0003800000 */
.L_x_4938:
[----:B0-----:R-:W-:-:S04]  /*16210*/  IMAD.U32 R3, RZ, RZ, UR21 ;  /* 0x00000015ff037e24 */ /* 0x001fc8000f8e00ff */
[----:B------:R0:W1:Y:S03]  /*16220*/  SYNCS.PHASECHK.TRANS64.TRYWAIT P1, [R3+URZ+0x28c50], R0 ;  /* 0x028c5000030075a7 */ /* 0x000066000802017f */
[----:B-1----:R-:W-:Y:S05]  /*16230*/  @!P1 NANOSLEEP.SYNCS 0x989680 ;  /* 0x009896800000995d */ /* 0x002fea0003900000 */
[----:B------:R-:W1:Y:S02]  /*16240*/  @!P1 SYNCS.PHASECHK.TRANS64 P1, [R3+URZ+0x28c50], R0 ;  /* 0x028c5000030095a7 */ /* 0x000e64000802007f */
[----:B-1----:R-:W-:Y:S05]  /*16250*/  @!P1 BRA `(.L_x_4938) ;  /* 0xfffffffc00ec9947 */ /* 0x002fea000383ffff */
[----:B------:R-:W-:Y:S05]  /*16260*/  BRA `(.L_x_5157) ;  /* 0xfffffeb800b47947 */ /* 0x000fea000383ffff */
.L_x_4943:
[----:B-1----:R-:W-:-:S04]  /*16270*/  IMAD.U32 R3, RZ, RZ, UR21 ;  /* 0x00000015ff037e24 */ /* 0x002fc8000f8e00ff */
[----:B------:R1:W2:Y:S03]  /*16280*/  SYNCS.PHASECHK.TRANS64.TRYWAIT P1, [R3+URZ+0x28c50], R0 ;  /* 0x028c5000030075a7 */ /* 0x0002a6000802017f */
[----:B--2---:R-:W-:Y:S05]  /*16290*/  @!P1 NANOSLEEP.SYNCS 0x989680 ;  /* 0x009896800000995d */ /* 0x004fea0003900000 */
[----:B------:R-:W2:Y:S02]  /*162a0*/  @!P1 SYNCS.PHASECHK.TRANS64 P1, [R3+URZ+0x28c50], R0 ;  /* 0x028c5000030095a7 */ /* 0x000ea4000802007f */
[----:B--2---:R-:W-:Y:S05]  /*162b0*/  @!P1 BRA `(.L_x_4943) ;  /* 0xfffffffc00ec9947 */ /* 0x004fea000383ffff */
[----:B------:R-:W-:Y:S05]  /*162c0*/  BRA `(.L_x_4942) ;  /* 0xfffffec400b07947 */ /* 0x000fea000383ffff */
.L_x_4952:
[----:B0-----:R-:W-:-:S04]  /*162d0*/  IMAD.U32 R3, RZ, RZ, UR43 ;  /* 0x0000002bff037e24 */ /* 0x001fc8000f8e00ff */
[----:B------:R0:W1:Y:S03]  /*162e0*/  SYNCS.PHASECHK.TRANS64.TRYWAIT P0, [R3+URZ+0x28c00], R0 ;  /* 0x028c0000030075a7 */ /* 0x000066000800017f */
[----:B-1----:R-:W-:Y:S05]  /*162f0*/  @!P0 NANOSLEEP.SYNCS 0x989680 ;  /* 0x009896800000895d */ /* 0x002fea0003900000 */
[----:B------:R-:W1:Y:S02]  /*16300*/  @!P0 SYNCS.PHASECHK.TRANS64 P0, [R3+URZ+0x28c00], R0 ;  /* 0x028c0000030085a7 */ /* 0x000e64000800007f */
[----:B-1----:R-:W-:Y:S05]  /*16310*/  @!P0 BRA `(.L_x_4952) ;  /* 0xfffffffc00ec8947 */ /* 0x002fea000383ffff */
[----:B------:R-:W-:Y:S05]  /*16320*/  BRA `(.L_x_5158) ;  /* 0xfffffedc00187947 */ /* 0x000fea000383ffff */
.L_x_4956:
[----:B--2---:R2:W3:Y:S02]  /*16330*/  SYNCS.PHASECHK.TRANS64.TRYWAIT P0, [R7+URZ+0x28c30], R10 ;  /* 0x028c300a070075a7 */ /* 0x0044e4000800017f */
[----:B---3--:R-:W-:Y:S05]  /*16340*/  @!P0 NANOSLEEP.SYNCS 0x989680 ;  /* 0x009896800000895d */ /* 0x008fea0003900000 */
[----:B------:R-:W3:Y:S02]  /*16350*/  @!P0 SYNCS.PHASECHK.TRANS64 P0, [R7+URZ+0x28c30], R10 ;  /* 0x028c300a070085a7 */ /* 0x000ee4000800007f */
[----:B---3--:R-:W-:Y:S05]  /*16360*/  @!P0 BRA `(.L_x_4956) ;  /* 0xfffffffc00f08947 */ /* 0x008fea000383ffff */
[----:B------:R-:W-:Y:S05]  /*16370*/  BRA `(.L_x_4955) ;  /* 0xfffffedc00347947 */ /* 0x000fea000383ffff */
.L_x_4968:
[----:B--2---:R2:W3:Y:S02]  /*16380*/  SYNCS.PHASECHK.TRANS64.TRYWAIT P0, [R7+URZ+0x28c50], R10 ;  /* 0x028c500a070075a7 */ /* 0x0044e4000800017f */
[----:B---3--:R-:W-:Y:S05]  /*16390*/  @!P0 NANOSLEEP.SYNCS 0x989680 ;  /* 0x009896800000895d */ /* 0x008fea0003900000 */
[----:B------:R-:W3:Y:S02]  /*163a0*/  @!P0 SYNCS.PHASECHK.TRANS64 P0, [R7+URZ+0x28c50], R10 ;  /* 0x028c500a070085a7 */ /* 0x000ee4000800007f */
[----:B---3--:R-:W-:Y:S05]  /*163b0*/  @!P0 BRA `(.L_x_4968) ;  /* 0xfffffffc00f08947 */ /* 0x008fea000383ffff */
[----:B------:R-:W-:Y:S05]  /*163c0*/  BRA `(.L_x_4967) ;  /* 0xfffffefc00587947 */ /* 0x000fea000383ffff */
.L_x_4976:
[----:B--2---:R-:W-:-:S04]  /*163d0*/  IMAD.U32 R10, RZ, RZ, UR28 ;  /* 0x0000001cff0a7e24 */ /* 0x004fc8000f8e00ff */
[----:B------:R2:W3:Y:S03]  /*163e0*/  SYNCS.PHASECHK.TRANS64.TRYWAIT P0, [R10+URZ+0x28c30], R7 ;  /* 0x028c30070a0075a7 */ /* 0x0004e6000800017f */
[----:B---3--:R-:W-:Y:S05]  /*163f0*/  @!P0 NANOSLEEP.SYNCS 0x989680 ;  /* 0x009896800000895d */ /* 0x008fea0003900000 */
[----:B------:R-:W3:Y:S02]  /*16400*/  @!P0 SYNCS.PHASECHK.TRANS64 P0, [R10+URZ+0x28c30], R7 ;  /* 0x028c30070a0085a7 */ /* 0x000ee4000800007f */
[----:B---3--:R-:W-:Y:S05]  /*16410*/  @!P0 BRA `(.L_x_4976) ;  /* 0xfffffffc00ec8947 */ /* 0x008fea000383ffff */
[----:B------:R-:W-:Y:S05]  /*16420*/  BRA `(.L_x_4975) ;  /* 0xffffff0000a47947 */ /* 0x000fea000383ffff */
.L_x_4988:
[----:B-1----:R1:W2:Y:S02]  /*16430*/  SYNCS.PHASECHK.TRANS64.TRYWAIT P0, [R168+URZ+0x28c50], R7 ;  /* 0x028c5007a80075a7 */ /* 0x0022a4000800017f */
[----:B--2---:R-:W-:Y:S05]  /*16440*/  @!P0 NANOSLEEP.SYNCS 0x989680 ;  /* 0x009896800000895d */ /* 0x004fea0003900000 */
[----:B------:R-:W2:Y:S02]  /*16450*/  @!P0 SYNCS.PHASECHK.TRANS64 P0, [R168+URZ+0x28c50], R7 ;  /* 0x028c5007a80085a7 */ /* 0x000ea4000800007f */
[----:B--2---:R-:W-:Y:S05]  /*16460*/  @!P0 BRA `(.L_x_4988) ;  /* 0xfffffffc00f08947 */ /* 0x004fea000383ffff */
[----:B------:R-:W-:Y:S05]  /*16470*/  BRA `(.L_x_4987) ;  /* 0xffffff24007c7947 */ /* 0x000fea000383ffff */
.L_x_4997:
[----:B--2---:R-:W-:-:S04]  /*16480*/  IMAD.U32 R5, RZ, RZ, UR25 ;  /* 0x00000019ff057e24 */ /* 0x004fc8000f8e00ff */
[----:B------:R2:W3:Y:S03]  /*16490*/  SYNCS.PHASECHK.TRANS64.TRYWAIT P1, [R5+URZ+0x28c30], R8 ;  /* 0x028c3008050075a7 */ /* 0x0004e6000802017f */
[----:B---3--:R-:W-:Y:S05]  /*164a0*/  @!P1 NANOSLEEP.SYNCS 0x989680 ;  /* 0x009896800000995d */ /* 0x008fea0003900000 */
[----:B------:R-:W3:Y:S02]  /*164b0*/  @!P1 SYNCS.PHASECHK.TRANS64 P1, [R5+URZ+0x28c30], R8 ;  /* 0x028c3008050095a7 */ /* 0x000ee4000802007f */
[----:B---3--:R-:W-:Y:S05]  /*164c0*/  @!P1 BRA `(.L_x_4997) ;  /* 0xfffffffc00ec9947 */ /* 0x008fea000383ffff */
[----:B------:R-:W-:Y:S05]  /*164d0*/  BRA `(.L_x_4996) ;  /* 0xffffff2c00107947 */ /* 0x000fea000383ffff */
.L_x_5001:
[----:B---3--:R3:W4:Y:S02]  /*164e0*/  SYNCS.PHASECHK.TRANS64.TRYWAIT P1, [R173+URZ+0x28c50], R8 ;  /* 0x028c5008ad0075a7 */ /* 0x008724000802017f */
[----:B----4-:R-:W-:Y:S05]  /*164f0*/  @!P1 NANOSLEEP.SYNCS 0x989680 ;  /* 0x009896800000995d */ /* 0x010fea0003900000 */
[----:B------:R-:W4:Y:S02]  /*16500*/  @!P1 SYNCS.PHASECHK.TRANS64 P1, [R173+URZ+0x28c50], R8 ;  /* 0x028c5008ad0095a7 */ /* 0x000f24000802007f */
[----:B----4-:R-:W-:Y:S05]  /*16510*/  @!P1 BRA `(.L_x_5001) ;  /* 0xfffffffc00f09947 */ /* 0x010fea000383ffff */
[----:B------:R-:W-:Y:S05]  /*16520*/  BRA `(.L_x_5000) ;  /* 0xffffff4400347947 */ /* 0x000fea000383ffff */
.L_x_5007:
[----:B------:R-:W-:-:S04]  /*16530*/  IMAD.U32 R6, RZ, RZ, UR27 ;  /* 0x0000001bff067e24 */ /* 0x000fc8000f8e00ff */
[----:B------:R0:W0:Y:S03]  /*16540*/  SYNCS.PHASECHK.TRANS64.TRYWAIT P0, [R6+URZ+0x28c30], R7 ;  /* 0x028c3007060075a7 */ /* 0x000026000800017f */
[----:B0-----:R-:W-:Y:S05]  /*16550*/  @!P0 NANOSLEEP.SYNCS 0x989680 ;  /* 0x009896800000895d */ /* 0x001fea0003900000 */
[----:B------:R-:W0:Y:S02]  /*16560*/  @!P0 SYNCS.PHASECHK.TRANS64 P0, [R6+URZ+0x28c30], R7 ;  /* 0x028c3007060085a7 */ /* 0x000e24000800007f */
[----:B0-----:R-:W-:Y:S05]  /*16570*/  @!P0 BRA `(.L_x_5007) ;  /* 0xfffffffc00ec8947 */ /* 0x001fea000383ffff */
[----:B------:R-:W-:Y:S05]  /*16580*/  BRA `(.L_x_5006) ;  /* 0xffffff4800247947 */ /* 0x000fea000383ffff */
.L_x_5019:
[----:B--2---:R2:W3:Y:S02]  /*16590*/  SYNCS.PHASECHK.TRANS64.TRYWAIT P0, [R20+URZ+0x28c50], R7 ;  /* 0x028c5007140075a7 */ /* 0x0044e4000800017f */
[----:B---3--:R-:W-:Y:S05]  /*165a0*/  @!P0 NANOSLEEP.SYNCS 0x989680 ;  /* 0x009896800000895d */ /* 0x008fea0003900000 */
[----:B------:R-:W3:Y:S02]  /*165b0*/  @!P0 SYNCS.PHASECHK.TRANS64 P0, [R20+URZ+0x28c50], R7 ;  /* 0x028c5007140085a7 */ /* 0x000ee4000800007f */
[----:B---3--:R-:W-:Y:S05]  /*165c0*/  @!P0 BRA `(.L_x_5019) ;  /* 0xfffffffc00f08947 */ /* 0x008fea000383ffff */
[----:B------:R-:W-:Y:S05]  /*165d0*/  BRA `(.L_x_5018) ;  /* 0xffffff6800f47947 */ /* 0x000fea000383ffff */
.L_x_5049:
[----:B------:R-:W-:Y:S02]  /*165e0*/  IMAD.MOV.U32 R13, RZ, RZ, R4 ;  /* 0x000000ffff0d7224 */ /* 0x000fe400078e0004 */
[----:B------:R-:W-:Y:S02]  /*165f0*/  IMAD.MOV.U32 R12, RZ, RZ, RZ ;  /* 0x000000ffff0c7224 */ /* 0x000fe400078e00ff */
[----:B------:R-:W-:Y:S02]  /*16600*/  IMAD.MOV.U32 R11, RZ, RZ, 0x1f ;  /* 0x0000001fff0b7424 */ /* 0x000fe400078e00ff */
[----:B------:R-:W-:-:S07]  /*16610*/  IMAD.MOV.U32 R15, RZ, RZ, -0x1 ;  /* 0xffffffffff0f7424 */ /* 0x000fce00078e00ff */
[----:B0-----:R-:W-:Y:S05]  /*16620*/  WARPSYNC.COLLECTIVE R15, `(.L_x_5159) ;  /* 0x000000000f087348 */ /* 0x001fea0003c00000 */
[----:B------:R1:W2:Y:S02]  /*16630*/  SHFL.IDX P6, R14, R13, R12, R11 ;  /* 0x0000000c0d0e7389 */ /* 0x0002a400000c000b */
[----:B012---:R-:W-:Y:S01]  /*16640*/  ENDCOLLECTIVE ;  /* 0x000000000000791b */ /* 0x007fe20003800000 */
.L_x_5159:
[----:B------:R-:W-:Y:S05]  /*16650*/  BRA `(.L_x_5160) ;  /* 0xffffffb400247947 */ /* 0x000fea000383ffff */
.L_x_5051:
[----:B------:R-:W-:Y:S01]  /*16660*/  BSSY B0, `(.L_x_5161) ;  /* 0x0000006000007945 */ /* 0x000fe20003800000 */
[----:B------:R-:W-:-:S07]  /*16670*/  IMAD.MOV.U32 R15, RZ, RZ, -0x1 ;  /* 0xffffffffff0f7424 */ /* 0x000fce00078e00ff */
[----:B0--3--:R-:W-:Y:S05]  /*16680*/  WARPSYNC.COLLECTIVE R15, `(.L_x_5162) ;  /* 0x000000000f0c7348 */ /* 0x009fea0003c00000 */
[----:B------:R-:W-:Y:S02]  /*16690*/  ELECT P6, UR62, PT ;  /* 0x00000000003e782f */ /* 0x000fe400038c0000 */
[----:B------:R-:W-:Y:S01]  /*166a0*/  MOV R14, UR62 ;  /* 0x0000003e000e7c02 */ /* 0x000fe20008000f00 */
[----:B0--3--:R-:W-:Y:S10]  /*166b0*/  ENDCOLLECTIVE ;  /* 0x000000000000791b */ /* 0x009ff40003800000 */
.L_x_5162:
[----:B------:R-:W-:Y:S05]  /*166c0*/  BSYNC B0 ;  /* 0x0000000000007941 */ /* 0x000fea0003800000 */
.L_x_5161:
[----:B------:R-:W-:Y:S05]  /*166d0*/  BRA `(.L_x_5163) ;  /* 0xffffffb400287947 */ /* 0x000fea000383ffff */
.L_x_5053:
[----:B0-----:R0:W1:Y:S02]  /*166e0*/  SYNCS.PHASECHK.TRANS64.TRYWAIT P0, [R3+URZ+0x28c40], R0 ;  /* 0x028c4000030075a7 */ /* 0x001064000800017f */
[----:B-1----:R-:W-:Y:S05]  /*166f0*/  @!P0 NANOSLEEP.SYNCS 0x989680 ;  /* 0x009896800000895d */ /* 0x002fea0003900000 */
[----:B------:R-:W1:Y:S02]  /*16700*/  @!P0 SYNCS.PHASECHK.TRANS64 P0, [R3+URZ+0x28c40], R0 ;  /* 0x028c4000030085a7 */ /* 0x000e64000800007f */
[----:B-1----:R-:W-:Y:S05]  /*16710*/  @!P0 BRA `(.L_x_5053) ;  /* 0xfffffffc00f08947 */ /* 0x002fea000383ffff */
[----:B------:R-:W-:Y:S05]  /*16720*/  BRA `(.L_x_5164) ;  /* 0xffffffb4008c7947 */ /* 0x000fea000383ffff */
.L_x_5057:
        /* <DEDUP_REMOVED lines=8> */
.L_x_5165:
[----:B------:R-:W-:Y:S01]  /*167b0*/  IMAD.MOV.U32 R13, RZ, RZ, R0 ;  /* 0x000000ffff0d7224 */ /* 0x000fe200078e0000 */
[----:B------:R-:W-:Y:S01]  /*167c0*/  LOP3.LUT R8, R8, 0x7f, RZ, 0xc0, !PT ;  /* 0x0000007f08087812 */ /* 0x000fe200078ec0ff */
[----:B------:R-:W-:-:S07]  /*167d0*/  IMAD.MOV.U32 R5, RZ, RZ, R14 ;  /* 0x000000ffff057224 */ /* 0x000fce00078e000e */
[----:B------:R-:W-:Y:S05]  /*167e0*/  WARPSYNC.COLLECTIVE R15, `(.L_x_5166) ;  /* 0x000000000f087348 */ /* 0x000fea0003c00000 */
[----:B------:R0:W1:Y:S02]  /*167f0*/  SHFL.IDX P6, R14, R13, R12, R11 ;  /* 0x0000000c0d0e7389 */ /* 0x00006400000c000b */
[----:B01----:R-:W-:Y:S01]  /*16800*/  ENDCOLLECTIVE ;  /* 0x000000000000791b */ /* 0x003fe20003800000 */
.L_x_5166:
[----:B------:R-:W-:Y:S01]  /*16810*/  SHF.R.U32.HI R8, RZ, 0x3, R8 ;  /* 0x00000003ff087819 */ /* 0x000fe20000011608 */
[----:B------:R-:W-:Y:S02]  /*16820*/  ULDC UR4, c[0x0][0x288] ;  /* 0x0000a20000047ab9 */ /* 0x000fe40000000800 */
[----:B------:R-:W-:Y:S02]  /*16830*/  IMAD R3, R7, UR4, RZ ;  /* 0x0000000407037c24 */ /* 0x000fe4000f8e02ff */
[----:B------:R-:W-:-:S04]  /*16840*/  VIADD R4, R8, UR40 ;  /* 0x0000002808047c36 */ /* 0x000fc80008000000 */
        /* <DEDUP_REMOVED lines=8> */
.L_x_5167:
[----:B------:R-:W-:-:S05]  /*168d0*/  @!P1 LEA R6, P2, R10, R6, 0x1 ;  /* 0x000000060a069211 */ /* 0x000fca00078408ff */
[----:B------:R-:W-:-:S04]  /*168e0*/  @!P1 IMAD.X R5, RZ, RZ, R5, P2 ;  /* 0x000000ffff059224 */ /* 0x000fc800010e0605 */
[----:B------:R-:W-:Y:S02]  /*168f0*/  @!P1 IMAD.MOV.U32 R7, RZ, RZ, R5 ;  /* 0x000000ffff079224 */ /* 0x000fe400078e0005 */
[----:B------:R-:W-:-:S03]  /*16900*/  IMAD.MOV.U32 R13, RZ, RZ, R0 ;  /* 0x000000ffff0d7224 */ /* 0x000fc600078e0000 */
[----:B------:R-:W-:Y:S01]  /*16910*/  @!PT LDS RZ, [RZ] ;  /* 0x00000000fffff984 */ /* 0x000fe20000000800 */
[----:B------:R-:W-:Y:S01]  /*16920*/  @!PT LDS RZ, [RZ] ;  /* 0x00000000fffff984 */ /* 0x000fe20000000800 */
[----:B------:R-:W-:Y:S01]  /*16930*/  @!PT LDS RZ, [RZ] ;  /* 0x00000000fffff984 */ /* 0x000fe20000000800 */
[----:B------:R0:W-:Y:S01]  /*16940*/  @!P1 LDGSTS.E.BYPASS.LTC128B.128 [R9+0x20400], desc[UR46][R6.64], !P0 ;  /* 0x2040000006099fae */ /* 0x0001e2000c101d6e */
[----:B------:R-:W-:Y:S01]  /*16950*/  ISETP.GE.AND P1, PT, R8, R3, PT ;  /* 0x000000030800720c */ /* 0x000fe20003f26270 */
[----:B------:R-:W-:-:S12]  /*16960*/  IMAD.MOV.U32 R5, RZ, RZ, R14 ;  /* 0x000000ffff057224 */ /* 0x000fd800078e000e */
[----:B0-----:R-:W-:Y:S05]  /*16970*/  WARPSYNC.COLLECTIVE R15, `(.L_x_5168) ;  /* 0x000000000f087348 */ /* 0x001fea0003c00000 */
[----:B------:R1:W2:Y:S02]  /*16980*/  SHFL.IDX P6, R14, R13, R12, R11 ;  /* 0x0000000c0d0e7389 */ /* 0x0002a400000c000b */
[----:B012---:R-:W-:Y:S01]  /*16990*/  ENDCOLLECTIVE ;  /* 0x000000000000791b */ /* 0x007fe20003800000 */
.L_x_5168:
[----:B------:R-:W-:Y:S02]  /*169a0*/  IMAD.MOV.U32 R13, RZ, RZ, R2 ;  /* 0x000000ffff0d7224 */ /* 0x000fe400078e0002 */
[----:B------:R-:W-:Y:S02]  /*169b0*/  IMAD.MOV.U32 R12, RZ, RZ, 0x2 ;  /* 0x00000002ff0c7424 */ /* 0x000fe400078e00ff */
[----:B------:R-:W-:-:S07]  /*169c0*/  IMAD.MOV.U32 R6, RZ, RZ, R14 ;  /* 0x000000ffff067224 */ /* 0x000fce00078e000e */
[----:B------:R-:W-:Y:S05]  /*169d0*/  WARPSYNC.COLLECTIVE R15, `(.L_x_5169) ;  /* 0x000000000f087348 */ /* 0x000fea0003c00000 */
[----:B------:R0:W1:Y:S02]  /*169e0*/  SHFL.IDX P6, R14, R13, R12, R11 ;  /* 0x0000000c0d0e7389 */ /* 0x00006400000c000b */
[----:B01----:R-:W-:Y:S01]  /*169f0*/  ENDCOLLECTIVE ;  /* 0x000000000000791b */ /* 0x003fe20003800000 */
.L_x_5169:
        /* <DEDUP_REMOVED lines=8> */
[----:B------:R0:W-:Y:S02]  /*16a80*/  @!P1 LDGSTS.E.BYPASS.LTC128B.128 [R9+0x20c00], desc[UR46][R6.64], !P0 ;  /* 0x20c0000006099fae */ /* 0x0001e4000c101d6e */
[----:B------:R-:W-:Y:S01]  /*16a90*/  ISETP.GE.AND P1, PT, R5, R3, PT ;  /* 0x000000030500720c */ /* 0x000fe20003f26270 */
[----:B------:R-:W-:-:S12]  /*16aa0*/  IMAD.MOV.U32 R5, RZ, RZ, R14 ;  /* 0x000000ffff057224 */ /* 0x000fd800078e000e */
[----:B0-----:R-:W-:Y:S05]  /*16ab0*/  WARPSYNC.COLLECTIVE R15, `(.L_x_5170) ;  /* 0x000000000f087348 */ /* 0x001fea0003c00000 */
[----:B------:R1:W2:Y:S02]  /*16ac0*/  SHFL.IDX P6, R14, R13, R12, R11 ;  /* 0x0000000c0d0e7389 */ /* 0x0002a400000c000b */
[----:B012---:R-:W-:Y:S01]  /*16ad0*/  ENDCOLLECTIVE ;  /* 0x000000000000791b */ /* 0x007fe20003800000 */
.L_x_5170:
[----:B------:R-:W-:Y:S02]  /*16ae0*/  IMAD.MOV.U32 R13, RZ, RZ, R2 ;  /* 0x000000ffff0d7224 */ /* 0x000fe400078e0002 */
[----:B------:R-:W-:Y:S02]  /*16af0*/  IMAD.MOV.U32 R12, RZ, RZ, 0x3 ;  /* 0x00000003ff0c7424 */ /* 0x000fe400078e00ff */
[----:B------:R-:W-:-:S07]  /*16b00*/  IMAD.MOV.U32 R6, RZ, RZ, R14 ;  /* 0x000000ffff067224 */ /* 0x000fce00078e000e */
[----:B------:R-:W-:Y:S05]  /*16b10*/  WARPSYNC.COLLECTIVE R15, `(.L_x_5171) ;  /* 0x000000000f087348 */ /* 0x000fea0003c00000 */
[----:B------:R0:W1:Y:S02]  /*16b20*/  SHFL.IDX P6, R14, R13, R12, R11 ;  /* 0x0000000c0d0e7389 */ /* 0x00006400000c000b */
[----:B01----:R-:W-:Y:S01]  /*16b30*/  ENDCOLLECTIVE ;  /* 0x000000000000791b */ /* 0x003fe20003800000 */
.L_x_5171:
        /* <DEDUP_REMOVED lines=8> */
[----:B------:R-:W-:-:S07]  /*16bc0*/  IMAD.MOV.U32 R5, RZ, RZ, R14 ;  /* 0x000000ffff057224 */ /* 0x000fce00078e000e */
[----:B0-----:R-:W-:Y:S05]  /*16bd0*/  WARPSYNC.COLLECTIVE R15, `(.L_x_5172) ;  /* 0x000000000f087348 */ /* 0x001fea0003c00000 */
[----:B------:R1:W2:Y:S02]  /*16be0*/  SHFL.IDX P6, R14, R13, R12, R11 ;  /* 0x0000000c0d0e7389 */ /* 0x0002a400000c000b */
[----:B012---:R-:W-:Y:S01]  /*16bf0*/  ENDCOLLECTIVE ;  /* 0x000000000000791b */ /* 0x007fe20003800000 */
.L_x_5172:
[----:B------:R-:W-:Y:S01]  /*16c00*/  IMAD.MOV.U32 R0, RZ, RZ, R14 ;  /* 0x000000ffff007224 */ /* 0x000fe200078e000e */
[----:B------:R-:W-:Y:S06]  /*16c10*/  BRA `(.L_x_5173) ;  /* 0xffffffb800747947 */ /* 0x000fec000383ffff */
.L_x_5060:
[----:B0-----:R0:W1:Y:S02]  /*16c20*/  SYNCS.PHASECHK.TRANS64.TRYWAIT P0, [R17+URZ+0x28c20], R0 ;  /* 0x028c2000110075a7 */ /* 0x001064000800017f */
[----:B-1----:R-:W-:Y:S05]  /*16c30*/  @!P0 NANOSLEEP.SYNCS 0x989680 ;  /* 0x009896800000895d */ /* 0x002fea0003900000 */
[----:B------:R-:W1:Y:S02]  /*16c40*/  @!P0 SYNCS.PHASECHK.TRANS64 P0, [R17+URZ+0x28c20], R0 ;  /* 0x028c2000110085a7 */ /* 0x000e64000800007f */
[----:B-1----:R-:W-:Y:S05]  /*16c50*/  @!P0 BRA `(.L_x_5060) ;  /* 0xfffffffc00f08947 */ /* 0x002fea000383ffff */
[----:B------:R-:W-:Y:S05]  /*16c60*/  BRA `(.L_x_5174) ;  /* 0xffffffb800d07947 */ /* 0x000fea000383ffff */
.L_x_5064:
[----:B0-----:R0:W1:Y:S02]  /*16c70*/  SYNCS.PHASECHK.TRANS64.TRYWAIT P0, [R0+URZ+0x28c60], R3 ;  /* 0x028c6003000075a7 */ /* 0x001064000800017f */
[----:B-1----:R-:W-:Y:S05]  /*16c80*/  @!P0 NANOSLEEP.SYNCS 0x989680 ;  /* 0x009896800000895d */ /* 0x002fea0003900000 */
[----:B------:R-:W1:Y:S02]  /*16c90*/  @!P0 SYNCS.PHASECHK.TRANS64 P0, [R0+URZ+0x28c60], R3 ;  /* 0x028c6003000085a7 */ /* 0x000e64000800007f */
[----:B-1----:R-:W-:Y:S05]  /*16ca0*/  @!P0 BRA `(.L_x_5064) ;  /* 0xfffffffc00f08947 */ /* 0x002fea000383ffff */
[----:B------:R-:W-:Y:S05]  /*16cb0*/  BRA `(.L_x_5175) ;  /* 0xffffffb800f47947 */ /* 0x000fea000383ffff */
.L_x_5081:
[----:B-1----:R1:W2:Y:S02]  /*16cc0*/  SYNCS.PHASECHK.TRANS64.TRYWAIT P0, [R2+URZ+0x28c40], R4 ;  /* 0x028c4004020075a7 */ /* 0x0022a4000800017f */
[----:B--2---:R-:W-:Y:S05]  /*16cd0*/  @!P0 NANOSLEEP.SYNCS 0x989680 ;  /* 0x009896800000895d */ /* 0x004fea0003900000 */
[----:B------:R-:W2:Y:S02]  /*16ce0*/  @!P0 SYNCS.PHASECHK.TRANS64 P0, [R2+URZ+0x28c40], R4 ;  /* 0x028c4004020085a7 */ /* 0x000ea4000800007f */
[----:B--2---:R-:W-:Y:S05]  /*16cf0*/  @!P0 BRA `(.L_x_5081) ;  /* 0xfffffffc00f08947 */ /* 0x004fea000383ffff */
[----:B------:R-:W-:Y:S05]  /*16d00*/  BRA `(.L_x_5176) ;  /* 0xffffffc400dc7947 */ /* 0x000fea000383ffff */
.L_x_5086:
[----:B--2---:R2:W3:Y:S02]  /*16d10*/  SYNCS.PHASECHK.TRANS64.TRYWAIT P0, [R2+URZ+0x28c60], R4 ;  /* 0x028c6004020075a7 */ /* 0x0044e4000800017f */
[----:B---3--:R-:W-:Y:S05]  /*16d20*/  @!P0 NANOSLEEP.SYNCS 0x989680 ;  /* 0x009896800000895d */ /* 0x008fea0003900000 */
[----:B------:R-:W3:Y:S02]  /*16d30*/  @!P0 SYNCS.PHASECHK.TRANS64 P0, [R2+URZ+0x28c60], R4 ;  /* 0x028c6004020085a7 */ /* 0x000ee4000800007f */
[----:B---3--:R-:W-:Y:S05]  /*16d40*/  @!P0 BRA `(.L_x_5086) ;  /* 0xfffffffc00f08947 */ /* 0x008fea000383ffff */
[----:B------:R-:W-:Y:S05]  /*16d50*/  BRA `(.L_x_5177) ;  /* 0xffffffc800547947 */ /* 0x000fea000383ffff */
.L_x_5102:
[----:B0-----:R0:W1:Y:S02]  /*16d60*/  SYNCS.PHASECHK.TRANS64.TRYWAIT P0, [R4+URZ+0x28c40], R2 ;  /* 0x028c4002040075a7 */ /* 0x001064000800017f */
[----:B-1----:R-:W-:Y:S05]  /*16d70*/  @!P0 NANOSLEEP.SYNCS 0x989680 ;  /* 0x009896800000895d */ /* 0x002fea0003900000 */
[----:B------:R-:W1:Y:S02]  /*16d80*/  @!P0 SYNCS.PHASECHK.TRANS64 P0, [R4+URZ+0x28c40], R2 ;  /* 0x028c4002040085a7 */ /* 0x000e64000800007f */
[----:B-1----:R-:W-:Y:S05]  /*16d90*/  @!P0 BRA `(.L_x_5102) ;  /* 0xfffffffc00f08947 */ /* 0x002fea000383ffff */
[----:B------:R-:W-:Y:S05]  /*16da0*/  BRA `(.L_x_5178) ;  /* 0xffffffd4002c7947 */ /* 0x000fea000383ffff */
.L_x_5107:
[----:B-1----:R1:W2:Y:S02]  /*16db0*/  SYNCS.PHASECHK.TRANS64.TRYWAIT P0, [R4+URZ+0x28c60], R2 ;  /* 0x028c6002040075a7 */ /* 0x0022a4000800017f */
[----:B--2---:R-:W-:Y:S05]  /*16dc0*/  @!P0 NANOSLEEP.SYNCS 0x989680 ;  /* 0x009896800000895d */ /* 0x004fea0003900000 */
[----:B------:R-:W2:Y:S02]  /*16dd0*/  @!P0 SYNCS.PHASECHK.TRANS64 P0, [R4+URZ+0x28c60], R2 ;  /* 0x028c6002040085a7 */ /* 0x000ea4000800007f */
[----:B--2---:R-:W-:Y:S05]  /*16de0*/  @!P0 BRA `(.L_x_5107) ;  /* 0xfffffffc00f08947 */ /* 0x004fea000383ffff */
[----:B------:R-:W-:Y:S05]  /*16df0*/  BRA `(.L_x_5179) ;  /* 0xffffffd400a47947 */ /* 0x000fea000383ffff */
.L_x_5122:
[----:B0-----:R0:W1:Y:S02]  /*16e00*/  SYNCS.PHASECHK.TRANS64.TRYWAIT P0, [R4+URZ+0x28c40], R2 ;  /* 0x028c4002040075a7 */ /* 0x001064000800017f */
[----:B-1----:R-:W-:Y:S05]  /*16e10*/  @!P0 NANOSLEEP.SYNCS 0x989680 ;  /* 0x009896800000895d */ /* 0x002fea0003900000 */
[----:B------:R-:W1:Y:S02]  /*16e20*/  @!P0 SYNCS.PHASECHK.TRANS64 P0, [R4+URZ+0x28c40], R2 ;  /* 0x028c4002040085a7 */ /* 0x000e64000800007f */
[----:B-1----:R-:W-:Y:S05]  /*16e30*/  @!P0 BRA `(.L_x_5122) ;  /* 0xfffffffc00f08947 */ /* 0x002fea000383ffff */
[----:B------:R-:W-:Y:S05]  /*16e40*/  BRA `(.L_x_5180) ;  /* 0xffffffe000607947 */ /* 0x000fea000383ffff */
.L_x_5127:
[----:B-1----:R1:W2:Y:S02]  /*16e50*/  SYNCS.PHASECHK.TRANS64.TRYWAIT P0, [R4+URZ+0x28c60], R2 ;  /* 0x028c6002040075a7 */ /* 0x0022a4000800017f */
[----:B--2---:R-:W-:Y:S05]  /*16e60*/  @!P0 NANOSLEEP.SYNCS 0x989680 ;  /* 0x009896800000895d */ /* 0x004fea0003900000 */
[----:B------:R-:W2:Y:S02]  /*16e70*/  @!P0 SYNCS.PHASECHK.TRANS64 P0, [R4+URZ+0x28c60], R2 ;  /* 0x028c6002040085a7 */ /* 0x000ea4000800007f */
[----:B--2---:R-:W-:Y:S05]  /*16e80*/  @!P0 BRA `(.L_x_5127) ;  /* 0xfffffffc00f08947 */ /* 0x004fea000383ffff */
[----:B------:R-:W-:Y:S05]  /*16e90*/  BRA `(.L_x_5181) ;  /* 0xffffffe000d87947 */ /* 0x000fea000383ffff */
.L_x_5143:
[----:B------:R-:W-:Y:S01]  /*16ea0*/  BSSY B0, `(.L_x_5182) ;  /* 0x0000008000007945 */ /* 0x000fe20003800000 */
[----:B-----5:R-:W-:Y:S02]  /*16eb0*/  IMAD.MOV.U32 R13, RZ, RZ, R2 ;  /* 0x000000ffff0d7224 */ /* 0x020fe400078e0002 */
[----:B------:R-:W-:Y:S02]  /*16ec0*/  IMAD.MOV.U32 R12, RZ, RZ, RZ ;  /* 0x000000ffff0c7224 */ /* 0x000fe400078e00ff */
[----:B------:R-:W-:Y:S02]  /*16ed0*/  IMAD.MOV.U32 R11, RZ, RZ, 0x1f ;  /* 0x0000001fff0b7424 */ /* 0x000fe400078e00ff */
[----:B------:R-:W-:-:S07]  /*16ee0*/  IMAD.MOV.U32 R15, RZ, RZ, -0x1 ;  /* 0xffffffffff0f7424 */ /* 0x000fce00078e00ff */
[----:B------:R-:W-:Y:S05]  /*16ef0*/  WARPSYNC.COLLECTIVE R15, `(.L_x_5183) ;  /* 0x000000000f087348 */ /* 0x000fea0003c00000 */
[----:B------:R0:W1:Y:S02]  /*16f00*/  SHFL.IDX P6, R14, R13, R12, R11 ;  /* 0x0000000c0d0e7389 */ /* 0x00006400000c000b */
[----:B01----:R-:W-:Y:S01]  /*16f10*/  ENDCOLLECTIVE ;  /* 0x000000000000791b */ /* 0x003fe20003800000 */
.L_x_5183:
[----:B------:R-:W-:Y:S05]  /*16f20*/  BSYNC B0 ;  /* 0x0000000000007941 */ /* 0x000fea0003800000 */
.L_x_5182:
[----:B------:R-:W-:Y:S05]  /*16f30*/  BRA `(.L_x_5184) ;  /* 0xffffffec00987947 */ /* 0x000fea000383ffff */
.L_x_5146:
[----:B0-----:R0:W1:Y:S02]  /*16f40*/  SYNCS.PHASECHK.TRANS64.TRYWAIT P0, [R0+URZ+0x28c20], R3 ;  /* 0x028c2003000075a7 */ /* 0x001064000800017f */
[----:B-1----:R-:W-:Y:S05]  /*16f50*/  @!P0 NANOSLEEP.SYNCS 0x989680 ;  /* 0x009896800000895d */ /* 0x002fea0003900000 */
[----:B------:R-:W1:Y:S02]  /*16f60*/  @!P0 SYNCS.PHASECHK.TRANS64 P0, [R0+URZ+0x28c20], R3 ;  /* 0x028c2003000085a7 */ /* 0x000e64000800007f */
[----:B-1----:R-:W-:Y:S05]  /*16f70*/  @!P0 BRA `(.L_x_5146) ;  /* 0xfffffffc00f08947 */ /* 0x002fea000383ffff */
[----:B------:R-:W-:Y:S05]  /*16f80*/  BRA `(.L_x_5185) ;  /* 0xffffffec00e47947 */ /* 0x000fea000383ffff */
.L_x_5147:
        /* <DEDUP_REMOVED lines=11> */
.L_x_5187:
[----:B------:R-:W-:Y:S05]  /*17040*/  BSYNC B0 ;  /* 0x0000000000007941 */ /* 0x000fea0003800000 */
.L_x_5186:
[----:B------:R-:W-:Y:S05]  /*17050*/  BRA `(.L_x_5188) ;  /* 0xffffffec00cc7947 */ /* 0x000fea000383ffff */
.L_x_5150:
[----:B------:R-:W-:Y:S01]  /*17060*/  BSSY B1, `(.L_x_5189) ;  /* 0x0000006000017945 */ /* 0x000fe20003800000 */
[----:B------:R-:W-:-:S07]  /*17070*/  IMAD.MOV.U32 R15, RZ, RZ, -0x1 ;  /* 0xffffffffff0f7424 */ /* 0x000fce00078e00ff */
[----:B01----:R-:W-:Y:S05]  /*17080*/  WARPSYNC.COLLECTIVE R15, `(.L_x_5190) ;  /* 0x000000000f0c7348 */ /* 0x003fea0003c00000 */
[----:B------:R-:W-:Y:S02]  /*17090*/  ELECT P6, UR62, PT ;  /* 0x00000000003e782f */ /* 0x000fe400038c0000 */
[----:B------:R-:W-:Y:S01]  /*170a0*/  MOV R14, UR62 ;  /* 0x0000003e000e7c02 */ /* 0x000fe20008000f00 */
[----:B01----:R-:W-:Y:S10]  /*170b0*/  ENDCOLLECTIVE ;  /* 0x000000000000791b */ /* 0x003ff40003800000 */
.L_x_5190:
[----:B------:R-:W-:Y:S05]  /*170c0*/  BSYNC B1 ;  /* 0x0000000000017941 */ /* 0x000fea0003800000 */
.L_x_5189:
[----:B------:R-:W-:Y:S05]  /*170d0*/  BRA `(.L_x_5191) ;  /* 0xffffffec00c47947 */ /* 0x000fea000383ffff */
.L_x_5152:
[----:B0-----:R0:W1:Y:S02]  /*170e0*/  SYNCS.PHASECHK.TRANS64.TRYWAIT P0, [R6+URZ], R5 ;  /* 0x00000005060075a7 */ /* 0x001064000800017f */
[----:B-1----:R-:W-:Y:S05]  /*170f0*/  @!P0 NANOSLEEP.SYNCS 0x989680 ;  /* 0x009896800000895d */ /* 0x002fea0003900000 */
[----:B------:R-:W1:Y:S02]  /*17100*/  @!P0 SYNCS.PHASECHK.TRANS64 P0, [R6+URZ], R5 ;  /* 0x00000005060085a7 */ /* 0x000e64000800007f */
[----:B-1----:R-:W-:Y:S05]  /*17110*/  @!P0 BRA `(.L_x_5152) ;  /* 0xfffffffc00f08947 */ /* 0x002fea000383ffff */
[----:B------:R-:W-:Y:S05]  /*17120*/  BRA `(.L_x_5192) ;  /* 0xffffffec00fc7947 */ /* 0x000fea000383ffff */
.L_x_5153:
[----:B-1----:R1:W2:Y:S02]  /*17130*/  SYNCS.PHASECHK.TRANS64.TRYWAIT P0, [R3+URZ], R2 ;  /* 0x00000002030075a7 */ /* 0x0022a4000800017f */
[----:B--2---:R-:W-:Y:S05]  /*17140*/  @!P0 NANOSLEEP.SYNCS 0x989680 ;  /* 0x009896800000895d */ /* 0x004fea0003900000 */
[----:B------:R-:W2:Y:S02]  /*17150*/  @!P0 SYNCS.PHASECHK.TRANS64 P0, [R3+URZ], R2 ;  /* 0x00000002030085a7 */ /* 0x000ea4000800007f */
[----:B--2---:R-:W-:Y:S05]  /*17160*/  @!P0 BRA `(.L_x_5153) ;  /* 0xfffffffc00f08947 */ /* 0x004fea000383ffff */
[----:B------:R-:W-:Y:S05]  /*17170*/  BRA `(.L_x_5193) ;  /* 0xffffffec00f07947 */ /* 0x000fea000383ffff */
.L_x_5155:
[----:B-1----:R1:W2:Y:S02]  /*17180*/  SYNCS.PHASECHK.TRANS64.TRYWAIT P0, [R18+URZ], R5 ;  /* 0x00000005120075a7 */ /* 0x0022a4000800017f */
[----:B--2---:R-:W-:Y:S05]  /*17190*/  @!P0 NANOSLEEP.SYNCS 0x989680 ;  /* 0x009896800000895d */ /* 0x004fea0003900000 */
[----:B------:R-:W2:Y:S02]  /*171a0*/  @!P0 SYNCS.PHASECHK.TRANS64 P0, [R18+URZ], R5 ;  /* 0x00000005120085a7 */ /* 0x000ea4000800007f */
[----:B--2---:R-:W-:Y:S05]  /*171b0*/  @!P0 BRA `(.L_x_5155) ;  /* 0xfffffffc00f08947 */ /* 0x004fea000383ffff */
[----:B------:R-:W-:Y:S05]  /*171c0*/  BRA `(.L_x_5194) ;  /* 0xffffffec00f47947 */ /* 0x000fea000383ffff */
.L_x_5195:
        /* <DEDUP_REMOVED lines=11> */
.L_x_15290:


//--------------------- .text._ZN7cutlass13device_kernelIN5flash11enable_sm90INS1_16FlashAttnFwdSm90INS1_25CollectiveMainloopFwdSm90ILi2EN4cute5tupleIJNS5_1CILi1EEES8_S8_EEENS6_IJNS7_ILi64EEESA_SA_EEELi512ENS_6half_tEfNS_4arch4Sm90ELb0ELb1ELb1ELb0ELb0ELb0ELb1ELb0ELb0ELb1ELb0ELb0EEENS1_21CollectiveEpilogueFwdINS6_IJSA_NS7_ILi512EEESA_EEES9_SC_SE_Li256ELb0ELb1ELb0ELb0EEENS1_30DynamicPersistentTileSchedulerILi256ELi128ELb0ELb1ELb1EEEEEEEEEvNT_6ParamsE --------------------------
	.section	.text._ZN7cutlass13device_kernelIN5flash11enable_sm90INS1_16FlashAttnFwdSm90INS1_25CollectiveMainloopFwdSm90ILi2EN4cute5tupleIJNS5_1CILi1EEES8_S8_EEENS6_IJNS7_ILi64EEESA_SA_EEELi512ENS_6half_tEfNS_4arch4Sm90ELb0ELb1ELb1ELb0ELb0ELb0ELb1ELb0ELb0ELb1ELb0ELb0EEENS1_21CollectiveEpilogueFwdINS6_IJSA_NS7_ILi512EEESA_EEES9_SC_SE_Li256ELb0ELb1ELb0ELb0EEENS1_30DynamicPersistentTileSchedulerILi256ELi128ELb0ELb1ELb1EEEEEEEEEvNT_6ParamsE,"ax",@progbits
	.align	128
.text._ZN7cutlass13device_kernelIN5flash11enable_sm90INS1_16FlashAttnFwdSm90INS1_25CollectiveMainloopFwdSm90ILi2EN4cute5tupleIJNS5_1CILi1EEES8_S8_EEENS6_IJNS7_ILi64EEESA_SA_EEELi512ENS_6half_tEfNS_4arch4Sm90ELb0ELb1ELb1ELb0ELb0ELb0ELb1ELb0ELb0ELb1ELb0ELb0EEENS1_21CollectiveEpilogueFwdINS6_IJSA_NS7_ILi512EEESA_EEES9_SC_SE_Li256ELb0ELb1ELb0ELb0EEENS1_30DynamicPersistentTileSchedulerILi256ELi128ELb0ELb1ELb1EEEEEEEEEvNT_6ParamsE:
        .type           _ZN7cutlass13device_kernelIN5flash11enable_sm90INS1_16FlashAttnFwdSm90INS1_25CollectiveMainloopFwdSm90ILi2EN4cute5tupleIJNS5_1CILi1EEES8_S8_EEENS6_IJNS7_ILi64EEESA_SA_EEELi512ENS_6half_tEfNS_4arch4Sm90ELb0ELb1ELb1ELb0ELb0ELb0ELb1ELb0ELb0ELb1ELb0ELb0EEENS1_21CollectiveEpilogueFwdINS6_IJSA_NS7_ILi512EEESA_EEES9_SC_SE_Li256ELb0ELb1ELb0ELb0EEENS1_30DynamicPersistentTileSchedulerILi256ELi128ELb0ELb1ELb1EEEEEEEEEvNT_6ParamsE,@function
        .size           _ZN7cutlass13device_kernelIN5flash11enable_sm90INS1_16FlashAttnFwdSm90INS1_25CollectiveMainloopFwdSm90ILi2EN4cute5tupleIJNS5_1CILi1EEES8_S8_EEENS6_IJNS7_ILi64EEESA_SA_EEELi512ENS_6half_tEfNS_4arch4Sm90ELb0ELb1ELb1ELb0ELb0ELb0ELb1ELb0ELb0ELb1ELb0ELb0EEENS1_21CollectiveEpilogueFwdINS6_IJSA_NS7_ILi512EEESA_EEES9_SC_SE_Li256ELb0ELb1ELb0ELb0EEENS1_30DynamicPersistentTileSchedulerILi256ELi128ELb0ELb1ELb1EEEEEEEEEvNT_6ParamsE,(.L_x_15291 - _ZN7cutlass13device_kernelIN5flash11enable_sm90INS1_16FlashAttnFwdSm90INS1_25CollectiveMainloopFwdSm90ILi2EN4cute5tupleIJNS5_1CILi1EEES8_S8_EEENS6_IJNS7_ILi64EEESA_SA_EEELi512ENS_6half_tEfNS_4arch4Sm90ELb0ELb1ELb1ELb0ELb0ELb0ELb1ELb0ELb0ELb1ELb0ELb0EEENS1_21CollectiveEpilogueFwdINS6_IJSA_NS7_ILi512EEESA_EEES9_SC_SE_Li256ELb0ELb1ELb0ELb0EEENS1_30DynamicPersistentTileSchedulerILi256ELi128ELb0ELb1ELb1EEEEEEEEEvNT_6ParamsE)
        .other          _ZN7cutlass13device_kernelIN5flash11enable_sm90INS1_16FlashAttnFwdSm90INS1_25CollectiveMainloopFwdSm90ILi2EN4cute5tupleIJNS5_1CILi1EEES8_S8_EEENS6_IJNS7_ILi64EEESA_SA_EEELi512ENS_6half_tEfNS_4arch4Sm90ELb0ELb1ELb1ELb0ELb0ELb0ELb1ELb0ELb0ELb1ELb0ELb0EEENS1_21CollectiveEpilogueFwdINS6_IJSA_NS7_ILi512EEESA_EEES9_SC_SE_Li256ELb0ELb1ELb0ELb0EEENS1_30DynamicPersistentTileSchedulerILi256ELi128ELb0ELb1ELb1EEEEEEEEEvNT_6ParamsE,@"STO_CUDA_ENTRY STV_DEFAULT"
_ZN7cutlass13device_kernelIN5flash11enable_sm90INS1_16FlashAttnFwdSm90INS1_25CollectiveMainloopFwdSm90ILi2EN4cute5tupleIJNS5_1CILi1EEES8_S8_EEENS6_IJNS7_ILi64EEESA_SA_EEELi512ENS_6half_tEfNS_4arch4Sm90ELb0ELb1ELb1ELb0ELb0ELb0ELb1ELb0ELb0ELb1ELb0ELb0EEENS1_21CollectiveEpilogueFwdINS6_IJSA_NS7_ILi512EEESA_EEES9_SC_SE_Li256ELb0ELb1ELb0ELb0EEENS1_30DynamicPersistentTileSchedulerILi256ELi128ELb0ELb1ELb1EEEEEEEEEvNT_6ParamsE:
[----:B------:R-:W0:Y:S02]  /*0000*/  LDC R1, c[0x0][0x28] ;  /* 0x00000a00ff017b82 */ /* 0x000e240000000800 */
[----:B0-----:R-:W-:Y:S01]  /*0010*/  VIADD R1, R1, 0xfffffb70 ;  /* 0xfffffb7001017836 */ /* 0x001fe20000000000 */
[----:B------:R-:W0:Y:S01]  /*0020*/  S2R R4, SR_TID.X ;  /* 0x0000000000047919 */ /* 0x000e220000002100 */
[----:B------:R-:W-:Y:S01]  /*0030*/  ELECT P0, URZ, PT ;  /* 0x00000000003f782f */ /* 0x000fe20003800000 */
[----:B------:R-:W-:Y:S01]  /*0040*/  BSSY B0, `(.L_x_5196) ;  /* 0x0000011000007945 */ /* 0x000fe20003800000 */
[----:B------:R-:W-:Y:S01]  /*0050*/  ULDC UR4, c[0x0][0x20] ;  /* 0x0000080000047ab9 */ /* 0x000fe20000000800 */
[----:B0-----:R-:W-:-:S05]  /*0060*/  SHF.R.U32.HI R0, RZ, 0x5, R4 ;  /* 0x00000005ff007819 */ /* 0x001fca0000011604 */
[----:B------:R-:W0:Y:S02]  /*0070*/  SHFL.IDX PT, R2, R0, RZ, 0x1f ;  /* 0x00001fff00027589 */ /* 0x000e2400000e0000 */
[----:B0-----:R-:W-:Y:S02]  /*0080*/  ISETP.EQ.AND P0, PT, R2, RZ, P0 ;  /* 0x000000ff0200720c */ /* 0x001fe40000702270 */
[----:B------:R-:W-:Y:S01]  /*0090*/  IADD3 R2, P1, R1, UR4, RZ ;  /* 0x0000000401027c10 */ /* 0x000fe2000ff3e0ff */
[----:B------:R-:W-:-:S04]  /*00a0*/  ULDC UR4, c[0x0][0x24] ;  /* 0x0000090000047ab9 */ /* 0x000fc80000000800 */
[----:B------:R-:W-:-:S06]  /*00b0*/  IMAD.X R16, RZ, RZ, UR4, P1 ;  /* 0x00000004ff107e24 */ /* 0x000fcc00088e06ff */
        /* <DEDUP_REMOVED lines=9> */
.L_x_5197:
[----:B------:R-:W-:Y:S05]  /*0150*/  BSYNC B0 ;  /* 0x0000000000007941 */ /* 0x000fea0003800000 */
.L_x_5196:
[----:B------:R-:W-:Y:S01]  /*0160*/  VOTEU.ANY UP0, P0 ;  /* 0x00000000003f7886 */ /* 0x000fe20000000100 */
[----:B------:R-:W0:Y:S01]  /*0170*/  SHFL.IDX PT, R3, R0, RZ, 0x1f ;  /* 0x00001fff00037589 */ /* 0x000e2200000e0000 */
[----:B------:R-:W-:Y:S01]  /*0180*/  UMOV UR4, 0x80 ;  /* 0x0000008000047882 */ /* 0x000fe20000000000 */
[----:B------:R-:W-:Y:S01]  /*0190*/  UMOV UR7, 0x100 ;  /* 0x0000010000077882 */ /* 0x000fe20000000000 */
[----:B------:R-:W-:Y:S01]  /*01a0*/  SHF.R.U32.HI R4, RZ, 0x7, R4 ;  /* 0x00000007ff047819 */ /* 0x000fe20000011604 */
[----:B------:R-:W1:Y:S01]  /*01b0*/  @UP0 S2UR UR8, SR_CgaCtaId ;  /* 0x00000000000809c3 */ /* 0x000e620000008800 */
[----:B------:R-:W-:Y:S01]  /*01c0*/  @UP0 UMOV UR6, 0x400 ;  /* 0x0000040000060882 */ /* 0x000fe20000000000 */
[----:B------:R-:W-:-:S04]  /*01d0*/  @UP0 UIADD3 UR4, -UR4, 0x100000, URZ ;  /* 0x0010000004040890 */ /* 0x000fc8000fffe13f */
[----:B------:R-:W-:Y:S02]  /*01e0*/  @UP0 USHF.L.U32 UR5, UR4, 0xb, URZ ;  /* 0x0000000b04050899 */ /* 0x000fe4000800063f */
[----:B------:R-:W-:Y:S01]  /*01f0*/  @UP0 USHF.L.U32 UR4, UR4, 0x1, URZ ;  /* 0x0000000104040899 */ /* 0x000fe2000800063f */
[----:B------:R-:W-:Y:S01]  /*0200*/  VOTEU.ANY UP1, P0 ;  /* 0x00000000003f7886 */ /* 0x000fe20000020100 */
[----:B------:R-:W-:Y:S01]  /*0210*/  VOTEU.ANY UP2, P0 ;  /* 0x00000000003f7886 */ /* 0x000fe20000040100 */
[----:B------:R-:W2:Y:S01]  /*0220*/  SHFL.IDX PT, R4, R4, RZ, 0x1f ;  /* 0x00001fff04047589 */ /* 0x000ea200000e0000 */
[----:B0-----:R-:W-:Y:S01]  /*0230*/  ISETP.NE.AND P1, PT, R3, RZ, PT ;  /* 0x000000ff0300720c */ /* 0x001fe20003f25270 */
[----:B-1----:R-:W-:Y:S02]  /*0240*/  @UP0 ULEA UR8, UR8, UR6, 0x18 ;  /* 0x0000000608080291 */ /* 0x002fe4000f8ec03f */
[----:B------:R-:W-:-:S04]  /*0250*/  @UP0 UIADD3 UR6, -UR7, 0x100000, URZ ;  /* 0x0010000007060890 */ /* 0x000fc8000fffe13f */
[----:B------:R-:W-:Y:S02]  /*0260*/  @UP0 USHF.L.U32 UR7, UR6, 0xb, URZ ;  /* 0x0000000b06070899 */ /* 0x000fe4000800063f */
[----:B------:R-:W-:Y:S01]  /*0270*/  @UP0 USHF.L.U32 UR6, UR6, 0x1, URZ ;  /* 0x0000000106060899 */ /* 0x000fe2000800063f */
[----:B------:R-:W-:Y:S01]  /*0280*/  VOTEU.ANY UP0, P0 ;  /* 0x00000000003f7886 */ /* 0x000fe20000000100 */
[----:B------:R-:W0:Y:S04]  /*0290*/  FENCE.VIEW.ASYNC.S ;  /* 0x00000000000073c6 */ /* 0x000e280000000000 */
[----:B0-----:R0:W1:Y:S01]  /*02a0*/  @UP0 SYNCS.EXCH.64 URZ, [UR8+0x38800], UR4 ;  /* 0x03880004083f05b2 */ /* 0x0010620008000100 */
[----:B------:R0:W3:Y:S05]  /*02b0*/  @UP1 SYNCS.EXCH.64 URZ, [UR8+0x38810], UR4 ;  /* 0x03881004083f15b2 */ /* 0x0000ea0008000100 */
[----:B------:R0:W4:Y:S01]  /*02c0*/  @UP2 SYNCS.EXCH.64 URZ, [UR8+0x38820], UR6 ;  /* 0x03882006083f25b2 */ /* 0x0001220008000100 */
[----:B--2---:R-:W-:Y:S05]  /*02d0*/  @P1 BRA `(.L_x_5198) ;  /* 0x0000000000381947 */ /* 0x004fea0003800000 */
        /* <DEDUP_REMOVED lines=13> */
[----:B--2---:R-:W-:Y:S01]  /*03b0*/  NOP ;  /* 0x0000000000007918 */ /* 0x004fe20000000000 */
.L_x_5198:
[----:B------:R-:W2:Y:S01]  /*03c0*/  SHFL.IDX PT, R3, R0, RZ, 0x1f ;  /* 0x00001fff00037589 */ /* 0x000ea200000e0000 */
[----:B------:R-:W-:Y:S01]  /*03d0*/  NOP ;  /* 0x0000000000007918 */ /* 0x000fe20000000000 */
[----:B--2---:R-:W-:-:S13]  /*03e0*/  ISETP.NE.AND P0, PT, R3, RZ, PT ;  /* 0x000000ff0300720c */ /* 0x004fda0003f05270 */
        /* <DEDUP_REMOVED lines=18> */
[----:B--2---:R-:W-:Y:S01]  /*0510*/  NOP ;  /* 0x0000000000007918 */ /* 0x004fe20000000000 */
.L_x_5199:
[----:B------:R-:W2:Y:S01]  /*0520*/  SHFL.IDX PT, R3, R0, RZ, 0x1f ;  /* 0x00001fff00037589 */ /* 0x000ea200000e0000 */
[----:B------:R-:W-:Y:S01]  /*0530*/  NOP ;  /* 0x0000000000007918 */ /* 0x000fe20000000000 */
[----:B--2---:R-:W-:-:S13]  /*0540*/  ISETP.NE.AND P0, PT, R3, RZ, PT ;  /* 0x000000ff0300720c */ /* 0x004fda0003f05270 */
        /* <DEDUP_REMOVED lines=15> */
.L_x_5200:
        /* <DEDUP_REMOVED lines=22> */
.L_x_5201:
[----:B------:R-:W2:Y:S01]  /*07a0*/  SHFL.IDX PT, R3, R0, RZ, 0x1f ;  /* 0x00001fff00037589 */ /* 0x000ea200000e0000 */
[----:B------:R-:W-:Y:S01]  /*07b0*/  R2UR UR38, R4 ;  /* 0x00000000042672ca */ /* 0x000fe200000e0000 */
        /* <DEDUP_REMOVED lines=21> */
.L_x_5202:
[----:B------:R-:W-:Y:S01]  /*0910*/  UISETP.NE.AND UP0, UPT, UR38, URZ, UPT ;  /* 0x0000003f2600728c */ /* 0x000fe2000bf05270 */
[C---:B------:R-:W-:Y:S01]  /*0920*/  IADD3 R163, P0, R2.reuse, 0x70, RZ ;  /* 0x0000007002a37810 */ /* 0x040fe20007f1e0ff */
[----:B------:R-:W-:Y:S01]  /*0930*/  NOP ;  /* 0x0000000000007918 */ /* 0x000fe20000000000 */
[----:B01-34-:R-:W-:Y:S01]  /*0940*/  BAR.SYNC.DEFER_BLOCKING 0x0 ;  /* 0x0000000000007b1d */ /* 0x01bfe20000010000 */
[----:B------:R-:W-:Y:S01]  /*0950*/  IADD3 R22, P1, R2, 0x200, RZ ;  /* 0x0000020002167810 */ /* 0x000fe20007f3e0ff */
[----:B------:R-:W-:Y:S01]  /*0960*/  UP2UR UR4, UPR, URZ, 0x1 ;  /* 0x000000013f047883 */ /* 0x000fe20008000000 */
[----:B------:R-:W-:Y:S01]  /*0970*/  PLOP3.LUT P2, PT, PT, PT, UP0, 0x40, 0x0 ;  /* 0x000000000000781c */ /* 0x000fe20003f4e808 */
[--C-:B------:R-:W-:Y:S02]  /*0980*/  IMAD.X R162, RZ, RZ, R16.reuse, P0 ;  /* 0x000000ffffa27224 */ /* 0x100fe400000e0610 */
[----:B------:R-:W-:Y:S01]  /*0990*/  ULDC.64 UR46, c[0x0][0x208] ;  /* 0x00008200002e7ab9 */ /* 0x000fe20000000a00 */
[----:B------:R-:W-:-:S02]  /*09a0*/  IMAD.X R19, RZ, RZ, R16, P1 ;  /* 0x000000ffff137224 */ /* 0x000fc400008e0610 */
[----:B------:R-:W-:Y:S02]  /*09b0*/  IMAD.MOV.U32 R152, RZ, RZ, R2 ;  /* 0x000000ffff987224 */ /* 0x000fe400078e0002 */
[----:B------:R-:W-:-:S05]  /*09c0*/  IMAD.MOV.U32 R153, RZ, RZ, R16 ;  /* 0x000000ffff997224 */ /* 0x000fca00078e0010 */
[----:B------:R-:W-:Y:S05]  /*09d0*/  @P2 BRA `(.L_x_5203) ;  /* 0x00000298007c2947 */ /* 0x000fea0003800000 */
.L_x_5204:
[----:B------:R-:W-:-:S08]  /*09e0*/  NOP ;  /* 0x0000000000007918 */ /* 0x000fd00000000000 */
[----:B------:R-:W0:Y:S02]  /*09f0*/  USETMAXREG.TRY_ALLOC.CTAPOOL UP0, 0xf0 ;  /* 0x000000f0000079c8 */ /* 0x000e240008000600 */
[----:B0-----:R-:W-:-:S13]  /*0a00*/  PLOP3.LUT P0, PT, PT, PT, UP0, 0x80, 0x0 ;  /* 0x000000000000781c */ /* 0x001fda0003f0f008 */
[----:B------:R-:W-:Y:S05]  /*0a10*/  @!P0 BRA `(.L_x_5204) ;  /* 0xfffffffc00f08947 */ /* 0x000fea000383ffff */
[----:B------:R-:W0:Y:S01]  /*0a20*/  S2R R3, SR_TID.X ;  /* 0x0000000000037919 */ /* 0x000e220000002100 */
[----:B------:R-:W1:Y:S08]  /*0a30*/  S2UR UR5, SR_CTAID.X ;  /* 0x00000000000579c3 */ /* 0x000e700000002500 */
[----:B------:R-:W-:Y:S06]  /*0a40*/  BAR.ARV 0x4, 0x180 ;  /* 0x0106000000007b1d */ /* 0x000fec0000002000 */
[----:B------:R-:W-:-:S02]  /*0a50*/  IADD3 R230, P1, R2, 0x1e8, RZ ;  /* 0x000001e802e67810 */ /* 0x000fc40007f3e0ff */
[----:B------:R-:W-:Y:S01]  /*0a60*/  IADD3 R233, P2, R2, 0x1f4, RZ ;  /* 0x000001f402e97810 */ /* 0x000fe20007f5e0ff */
[----:B------:R2:W-:Y:S02]  /*0a70*/  STL.64 [R1+0x1e8], RZ ;  /* 0x0001e8ff01007387 */ /* 0x0005e40000100a00 */
[--C-:B------:R-:W-:Y:S02]  /*0a80*/  IMAD.X R231, RZ, RZ, R16.reuse, P1 ;  /* 0x000000ffffe77224 */ /* 0x100fe400008e0610 */
[----:B------:R2:W-:Y:S01]  /*0a90*/  STL [R1+0x1f0], RZ ;  /* 0x0001f0ff01007387 */ /* 0x0005e20000100800 */
[----:B------:R-:W-:-:S03]  /*0aa0*/  IMAD.X R232, RZ, RZ, R16, P2 ;  /* 0x000000ffffe87224 */ /* 0x000fc600010e0610 */
[----:B------:R2:W-:Y:S01]  /*0ab0*/  STL [R1+0x1f4], RZ ;  /* 0x0001f4ff01007387 */ /* 0x0005e20000100800 */
[----:B0-----:R-:W-:-:S04]  /*0ac0*/  LOP3.LUT R0, R3, 0xffffff80, RZ, 0xc0, !PT ;  /* 0xffffff8003007812 */ /* 0x001fc800078ec0ff */
[----:B------:R-:W-:Y:S02]  /*0ad0*/  ISETP.NE.AND P0, PT, R0, 0x80, PT ;  /* 0x000000800000780c */ /* 0x000fe40003f05270 */
[----:B------:R-:W1:Y:S11]  /*0ae0*/  LDC R0, c[0x0][0xd38] ;  /* 0x00034e00ff007b82 */ /* 0x000e760000000800 */
[----:B------:R-:W-:Y:S06]  /*0af0*/  @!P0 BAR.ARV 0x8, 0x100 ;  /* 0x0204000000008b1d */ /* 0x000fec0000002000 */
[----:B------:R-:W-:-:S13]  /*0b00*/  ISETP.GE.U32.AND P0, PT, R3, 0x100, PT ;  /* 0x000001000300780c */ /* 0x000fda0003f06070 */
[----:B------:R-:W-:Y:S06]  /*0b10*/  @P0 BAR.ARV 0xf, 0x100 ;  /* 0x03c4000000000b1d */ /* 0x000fec0000002000 */
[----:B-1----:R-:W-:-:S13]  /*0b20*/  ISETP.LE.AND P0, PT, R0, UR5, PT ;  /* 0x0000000500007c0c */ /* 0x002fda000bf03270 */
[----:B--2---:R-:W-:Y:S05]  /*0b30*/  @P0 EXIT ;  /* 0x000000000000094d */ /* 0x004fea0003800000 */
[----:B------:R-:W-:Y:S01]  /*0b40*/  VIADD R20, R3, 0xffffff80 ;  /* 0xffffff8003147836 */ /* 0x000fe20000000000 */
[----:B------:R-:W0:Y:S01]  /*0b50*/  S2UR UR6, SR_CgaCtaId ;  /* 0x00000000000679c3 */ /* 0x000e220000008800 */
[----:B------:R-:W-:-:S03]  /*0b60*/  UMOV UR44, 0x400 ;  /* 0x00000400002c7882 */ /* 0x000fc60000000000 */
[----:B------:R-:W-:-:S04]  /*0b70*/  SHF.R.S32.HI R3, RZ, 0x1f, R20 ;  /* 0x0000001fff037819 */ /* 0x000fc80000011414 */
[CC--:B------:R-:W-:Y:S01]  /*0b80*/  LEA.HI R0, R3.reuse, R20.reuse, RZ, 0x4 ;  /* 0x0000001403007211 */ /* 0x0c0fe200078f20ff */
[----:B------:R-:W1:Y:S01]  /*0b90*/  S2UR UR4, SR_SWINHI ;  /* 0x00000000000479c3 */ /* 0x000e620000002f00 */
[CC--:B------:R-:W-:Y:S02]  /*0ba0*/  LEA.HI R8, R3.reuse, R20.reuse, RZ, 0x2 ;  /* 0x0000001403087211 */ /* 0x0c0fe400078f10ff */
[----:B------:R-:W-:Y:S02]  /*0bb0*/  SHF.R.S32.HI R5, RZ, 0x4, R0 ;  /* 0x00000004ff057819 */ /* 0x000fe40000011400 */
[----:B------:R-:W-:Y:S02]  /*0bc0*/  LEA.HI R6, R3, R20, RZ, 0x7 ;  /* 0x0000001403067211 */ /* 0x000fe400078f38ff */
[----:B------:R-:W-:Y:S02]  /*0bd0*/  LEA.HI R4, R0, R5, RZ, 0x1 ;  /* 0x0000000500047211 */ /* 0x000fe400078f08ff */
[----:B------:R-:W-:-:S02]  /*0be0*/  LOP3.LUT R11, R8, 0xfffffffc, RZ, 0xc0, !PT ;  /* 0xfffffffc080b7812 */ /* 0x000fc400078ec0ff */
[----:B------:R-:W-:Y:S02]  /*0bf0*/  LOP3.LUT R4, R4, 0x1ffffffe, RZ, 0xc0, !PT ;  /* 0x1ffffffe04047812 */ /* 0x000fe400078ec0ff */
[----:B------:R-:W-:Y:S01]  /*0c00*/  LOP3.LUT R9, R6, 0xffffff80, RZ, 0xc0, !PT ;  /* 0xffffff8006097812 */ /* 0x000fe200078ec0ff */
[C---:B------:R-:W-:Y:S01]  /*0c10*/  IMAD.IADD R11, R20.reuse, 0x1, -R11 ;  /* 0x00000001140b7824 */ /* 0x040fe200078e0a0b */
[-C--:B------:R-:W-:Y:S01]  /*0c20*/  LEA.HI R7, R3, R20.reuse, RZ, 0x3 ;  /* 0x0000001403077211 */ /* 0x080fe200078f18ff */
[----:B------:R-:W-:Y:S01]  /*0c30*/  IMAD.IADD R5, R5, 0x1, -R4 ;  /* 0x0000000105057824 */ /* 0x000fe200078e0a04 */
[----:B------:R-:W-:Y:S01]  /*0c40*/  LEA.HI R4, R3, R20, RZ, 0x5 ;  /* 0x0000001403047211 */ /* 0x000fe200078f28ff */
[----:B------:R-:W-:Y:S01]  /*0c50*/  IMAD.IADD R9, R20, 0x1, -R9 ;  /* 0x0000000114097824 */ /* 0x000fe200078e0a09 */
[----:B------:R-:W-:Y:S01]  /*0c60*/  LOP3.LUT R3, R0, 0xfffffff0, RZ, 0xc0, !PT ;  /* 0xfffffff000037812 */ /* 0x000fe200078ec0ff */
[----:B0-----:R-:W-:Y:S01]  /*0c70*/  ULEA UR44, UR6, UR44, 0x18 ;  /* 0x0000002c062c7291 */ /* 0x001fe2000f8ec03f */
[--C-:B------:R-:W-:Y:S01]  /*0c80*/  SHF.R.S32.HI R235, RZ, 0x5, R4.reuse ;  /* 0x00000005ffeb7819 */ /* 0x100fe20000011404 */
[----:B------:R-:W-:Y:S01]  /*0c90*/  IMAD.SHL.U32 R12, R5, 0x8, RZ ;  /* 0x00000008050c7824 */ /* 0x000fe200078e00ff */
[----:B------:R-:W-:Y:S01]  /*0ca0*/  SHF.R.S32.HI R4, RZ, 0x1f, R4 ;  /* 0x0000001fff047819 */ /* 0x000fe20000011404 */
[----:B------:R-:W-:Y:S01]  /*0cb0*/  IMAD.IADD R236, R20, 0x1, -R3 ;  /* 0x0000000114ec7824 */ /* 0x000fe200078e0a03 */
[----:B------:R-:W-:-:S02]  /*0cc0*/  SHF.R.S32.HI R188, RZ, 0x3, R7 ;  /* 0x00000003ffbc7819 */ /* 0x000fc40000011407 */
[----:B------:R-:W-:Y:S01]  /*0cd0*/  LEA.HI R4, R4, R235, RZ, 0x2 ;  /* 0x000000eb04047211 */ /* 0x000fe200078f10ff */
[----:B------:R-:W-:Y:S01]  /*0ce0*/  UMOV UR36, UR44 ;  /* 0x0000002c00247c82 */ /* 0x000fe20008000000 */
[----:B-1----:R-:W-:Y:S01]  /*0cf0*/  UMOV UR37, UR4 ;  /* 0x0000000400257c82 */ /* 0x002fe20008000000 */
[----:B------:R-:W-:Y:S01]  /*0d00*/  LOP3.LUT R7, R7, 0xfffffff8, RZ, 0xc0, !PT ;  /* 0xfffffff807077812 */ /* 0x000fe200078ec0ff */
[----:B------:R-:W-:Y:S01]  /*0d10*/  IMAD.U32 R156, RZ, RZ, UR36 ;  /* 0x00000024ff9c7e24 */ /* 0x000fe2000f8e00ff */
[----:B------:R-:W-:Y:S01]  /*0d20*/  SHF.R.S32.HI R197, RZ, 0x7, R6 ;  /* 0x00000007ffc57819 */ /* 0x000fe20000011406 */
[----:B------:R-:W-:Y:S01]  /*0d30*/  IMAD.U32 R157, RZ, RZ, UR37 ;  /* 0x00000025ff9d7e24 */ /* 0x000fe2000f8e00ff */
[----:B------:R-:W-:Y:S01]  /*0d40*/  LOP3.LUT R4, R4, 0x3ffffc, RZ, 0xc0, !PT ;  /* 0x003ffffc04047812 */ /* 0x000fe200078ec0ff */
[----:B------:R-:W-:Y:S01]  /*0d50*/  IMAD.IADD R198, R20, 0x1, -R7 ;  /* 0x0000000114c67824 */ /* 0x000fe200078e0a07 */
[----:B------:R-:W-:Y:S01]  /*0d60*/  LEA.HI R3, R11, R11, RZ, 0x1 ;  /* 0x0000000b0b037211 */ /* 0x000fe200078f08ff */
[----:B------:R-:W-:Y:S01]  /*0d70*/  IMAD R7, R197, 0x100, R236 ;  /* 0x00000100c5077824 */ /* 0x000fe200078e02ec */
[----:B------:R-:W-:Y:S01]  /*0d80*/  SHF.R.S32.HI R0, RZ, 0x1f, R9 ;  /* 0x0000001fff007819 */ /* 0x000fe20000011409 */
[----:B------:R-:W-:Y:S01]  /*0d90*/  IMAD.IADD R4, R235, 0x1, -R4 ;  /* 0x00000001eb047824 */ /* 0x000fe200078e0a04 */
[----:B------:R-:W-:Y:S01]  /*0da0*/  LOP3.LUT R8, R3, 0x1ffffffe, RZ, 0xc0, !PT ;  /* 0x1ffffffe03087812 */ /* 0x000fe200078ec0ff */
[----:B------:R-:W-:Y:S01]  /*0db0*/  IMAD.SHL.U32 R164, R198, 0x8, RZ ;  /* 0x00000008c6a47824 */ /* 0x000fe200078e00ff */
[-C--:B------:R-:W-:Y:S01]  /*0dc0*/  LEA.HI R3, R0, R9.reuse, RZ, 0x2 ;  /* 0x0000000900037211 */ /* 0x080fe200078f10ff */
[----:B------:R-:W-:Y:S01]  /*0dd0*/  IMAD R10, R4, 0x10, R7 ;  /* 0x00000010040a7824 */ /* 0x000fe200078e0207 */
[----:B------:R-:W-:Y:S01]  /*0de0*/  LEA.HI R0, R0, R9, RZ, 0x5 ;  /* 0x0000000900007211 */ /* 0x000fe200078f28ff */
[----:B------:R-:W-:Y:S01]  /*0df0*/  IMAD R159, R188, 0x40, R164 ;  /* 0x00000040bc9f7824 */ /* 0x000fe200078e02a4 */
[--C-:B------:R-:W-:Y:S01]  /*0e00*/  SHF.R.S32.HI R4, RZ, 0x2, R3.reuse ;  /* 0x00000002ff047819 */ /* 0x100fe20000011403 */
[----:B------:R-:W-:Y:S01]  /*0e10*/  IMAD.IADD R11, R11, 0x1, -R8 ;  /* 0x000000010b0b7824 */ /* 0x000fe200078e0a08 */
[----:B------:R-:W-:Y:S01]  /*0e20*/  SHF.R.S32.HI R7, RZ, 0x1f, R3 ;  /* 0x0000001fff077819 */ /* 0x000fe20000011403 */
[----:B------:R-:W-:Y:S01]  /*0e30*/  IMAD.WIDE R158, R159, 0x2, R156 ;  /* 0x000000029f9e7825 */ /* 0x000fe200078e029c */
[----:B------:R-:W-:Y:S01]  /*0e40*/  SHF.R.S32.HI R0, RZ, 0x5, R0 ;  /* 0x00000005ff007819 */ /* 0x000fe20000011400 */
[----:B------:R0:W-:Y:S01]  /*0e50*/  STL [R1+0x444], R12 ;  /* 0x0004440c01007387 */ /* 0x0001e20000100800 */
[----:B------:R-:W-:Y:S01]  /*0e60*/  LEA.HI R7, R7, R4, RZ, 0x3 ;  /* 0x0000000407077211 */ /* 0x000fe200078f18ff */
[----:B------:R-:W-:Y:S01]  /*0e70*/  VIADD R184, R164, 0x40 ;  /* 0x00000040a4b87836 */ /* 0x000fe20000000000 */
[----:B------:R-:W-:Y:S01]  /*0e80*/  IADD3 R229, P5, R158, 0x7000, RZ ;  /* 0x000070009ee57810 */ /* 0x000fe20007fbe0ff */
[C---:B------:R-:W-:Y:S01]  /*0e90*/  VIADD R185, R164.reuse, 0x80 ;  /* 0x00000080a4b97836 */ /* 0x040fe20000000000 */
[----:B------:R-:W-:Y:S01]  /*0ea0*/  LOP3.LUT R7, R7, 0xfffffff8, RZ, 0xc0, !PT ;  /* 0xfffffff807077812 */ /* 0x000fe200078ec0ff */
[----:B------:R-:W-:Y:S01]  /*0eb0*/  VIADD R167, R164, 0xc0 ;  /* 0x000000c0a4a77836 */ /* 0x000fe20000000000 */
[----:B------:R-:W-:Y:S01]  /*0ec0*/  IADD3 R227, P6, R158, 0x8000, RZ ;  /* 0x000080009ee37810 */ /* 0x000fe20007fde0ff */
[----:B------:R-:W-:Y:S01]  /*0ed0*/  VIADD R166, R164, 0x100 ;  /* 0x00000100a4a67836 */ /* 0x000fe20000000000 */
[----:B------:R-:W-:Y:S01]  /*0ee0*/  LOP3.LUT R228, R229, 0x380, RZ, 0xc0, !PT ;  /* 0x00000380e5e47812 */ /* 0x000fe200078ec0ff */
[----:B------:R-:W-:Y:S01]  /*0ef0*/  IMAD.IADD R7, R4, 0x1, -R7 ;  /* 0x0000000104077824 */ /* 0x000fe200078e0a07 */
[----:B------:R-:W-:Y:S01]  /*0f00*/  LOP3.LUT R226, R227, 0x380, RZ, 0xc0, !PT ;  /* 0x00000380e3e27812 */ /* 0x000fe200078ec0ff */
[----:B------:R-:W-:Y:S01]  /*0f10*/  VIADD R165, R164, 0x140 ;  /* 0x00000140a4a57836 */ /* 0x000fe20000000000 */
[----:B------:R-:W-:Y:S01]  /*0f20*/  SHF.R.U64 R228, R228, 0x3, RZ ;  /* 0x00000003e4e47819 */ /* 0x000fe200000012ff */
[----:B------:R-:W-:Y:S01]  /*0f30*/  IMAD R160, R0, 0x10, R7 ;  /* 0x0000001000a07824 */ /* 0x000fe200078e0207 */
[----:B------:R-:W-:Y:S01]  /*0f40*/  IADD3 R225, P0, R158, 0x9000, RZ ;  /* 0x000090009ee17810 */ /* 0x000fe20007f1e0ff */
[----:B------:R-:W-:Y:S01]  /*0f50*/  VIADD R187, R164, 0x180 ;  /* 0x00000180a4bb7836 */ /* 0x000fe20000000000 */
[----:B------:R-:W-:Y:S01]  /*0f60*/  SHF.R.U64 R226, R226, 0x3, RZ ;  /* 0x00000003e2e27819 */ /* 0x000fe200000012ff */
[----:B------:R-:W-:Y:S01]  /*0f70*/  IMAD R0, R11, 0x8, R160 ;  /* 0x000000080b007824 */ /* 0x000fe200078e02a0 */
[----:B------:R-:W-:Y:S01]  /*0f80*/  LEA.HI R6, R6, R197, RZ, 0x1 ;  /* 0x000000c506067211 */ /* 0x000fe200078f08ff */
[----:B------:R-:W-:Y:S01]  /*0f90*/  VIADD R186, R164, 0x1c0 ;  /* 0x000001c0a4ba7836 */ /* 0x000fe20000000000 */
[----:B------:R-:W-:Y:S01]  /*0fa0*/  LOP3.LUT R228, R228, R229, RZ, 0x3c, !PT ;  /* 0x000000e5e4e47212 */ /* 0x000fe200078e3cff */
[--C-:B------:R-:W-:Y:S01]  /*0fb0*/  IMAD.X R229, RZ, RZ, R159.reuse, P5 ;  /* 0x000000ffffe57224 */ /* 0x100fe200028e069f */
[----:B------:R0:W-:Y:S01]  /*0fc0*/  STL [R1+0x448], R0 ;  /* 0x0004480001007387 */ /* 0x0001e20000100800 */
[----:B------:R-:W-:Y:S01]  /*0fd0*/  LOP3.LUT R224, R225, 0x380, RZ, 0xc0, !PT ;  /* 0x00000380e1e07812 */ /* 0x000fe200078ec0ff */
[----:B------:R-:W-:Y:S01]  /*0fe0*/  UMOV UR4, UR5 ;  /* 0x0000000500047c82 */ /* 0x000fe20008000000 */
[----:B------:R-:W-:Y:S01]  /*0ff0*/  LOP3.LUT R226, R226, R227, RZ, 0x3c, !PT ;  /* 0x000000e3e2e27212 */ /* 0x000fe200078e3cff */
[----:B------:R-:W-:Y:S01]  /*1000*/  IMAD.X R227, RZ, RZ, R159, P6 ;  /* 0x000000ffffe37224 */ /* 0x000fe200030e069f */
[----:B------:R-:W-:Y:S01]  /*1010*/  LOP3.LUT R8, R3, 0x7ffffffc, RZ, 0xc0, !PT ;  /* 0x7ffffffc03087812 */ /* 0x000fe200078ec0ff */
[----:B------:R-:W-:Y:S01]  /*1020*/  IMAD.U32 R3, R10, 0x40, R12 ;  /* 0x000000400a037824 */ /* 0x000fe200078e000c */
[----:B------:R-:W-:-:S02]  /*1030*/  IADD3 R223, P1, R158, 0xa000, RZ ;  /* 0x0000a0009edf7810 */ /* 0x000fc40007f3e0ff */
[C---:B------:R-:W-:Y:S01]  /*1040*/  IADD3 R221, P2, R158.reuse, 0xb000, RZ ;  /* 0x0000b0009edd7810 */ /* 0x040fe20007f5e0ff */
[----:B------:R-:W-:Y:S01]  /*1050*/  IMAD.IADD R8, R9, 0x1, -R8 ;  /* 0x0000000109087824 */ /* 0x000fe200078e0a08 */
[C---:B------:R-:W-:Y:S01]  /*1060*/  IADD3 R219, P3, R158.reuse, 0xc000, RZ ;  /* 0x0000c0009edb7810 */ /* 0x040fe20007f7e0ff */
[----:B------:R-:W-:Y:S01]  /*1070*/  IMAD.WIDE R156, R3, 0x2, R156 ;  /* 0x00000002039c7825 */ /* 0x000fe200078e029c */
[C---:B------:R-:W-:Y:S02]  /*1080*/  IADD3 R217, P4, R158.reuse, 0xd000, RZ ;  /* 0x0000d0009ed97810 */ /* 0x040fe40007f9e0ff */
[----:B------:R-:W-:Y:S01]  /*1090*/  IADD3 R215, P5, R158, 0xe000, RZ ;  /* 0x0000e0009ed77810 */ /* 0x000fe20007fbe0ff */
[----:B------:R-:W-:Y:S01]  /*10a0*/  IMAD.SHL.U32 R237, R8, 0x2, RZ ;  /* 0x0000000208ed7824 */ /* 0x000fe200078e00ff */
[----:B------:R-:W-:Y:S02]  /*10b0*/  IADD3 R201, P6, R158, 0xf000, RZ ;  /* 0x0000f0009ec97810 */ /* 0x000fe40007fde0ff */
[----:B------:R-:W-:-:S02]  /*10c0*/  LOP3.LUT R6, R6, 0xfffffe, RZ, 0xc0, !PT ;  /* 0x00fffffe06067812 */ /* 0x000fc400078ec0ff */
[----:B------:R-:W-:Y:S02]  /*10d0*/  SHF.R.U64 R224, R224, 0x3, RZ ;  /* 0x00000003e0e07819 */ /* 0x000fe400000012ff */
[----:B------:R-:W-:Y:S01]  /*10e0*/  LOP3.LUT R222, R223, 0x380, RZ, 0xc0, !PT ;  /* 0x00000380dfde7812 */ /* 0x000fe200078ec0ff */
[----:B------:R-:W-:Y:S01]  /*10f0*/  IMAD.IADD R6, R197, 0x1, -R6 ;  /* 0x00000001c5067824 */ /* 0x000fe200078e0a06 */
[----:B------:R-:W-:Y:S02]  /*1100*/  LOP3.LUT R220, R221, 0x380, RZ, 0xc0, !PT ;  /* 0x00000380dddc7812 */ /* 0x000fe400078ec0ff */
[----:B------:R-:W-:Y:S01]  /*1110*/  LOP3.LUT R218, R219, 0x380, RZ, 0xc0, !PT ;  /* 0x00000380dbda7812 */ /* 0x000fe200078ec0ff */
[----:B------:R-:W-:Y:S01]  /*1120*/  IMAD.SHL.U32 R234, R6, 0x100, RZ ;  /* 0x0000010006ea7824 */ /* 0x000fe200078e00ff */
[----:B------:R-:W-:Y:S02]  /*1130*/  LOP3.LUT R216, R217, 0x380, RZ, 0xc0, !PT ;  /* 0x00000380d9d87812 */ /* 0x000fe400078ec0ff */
[----:B------:R-:W-:Y:S01]  /*1140*/  LOP3.LUT R214, R215, 0x380, RZ, 0xc0, !PT ;  /* 0x00000380d7d67812 */ /* 0x000fe200078ec0ff */
[----:B------:R-:W-:Y:S01]  /*1150*/  IMAD.IADD R161, R237, 0x1, R234 ;  /* 0x00000001eda17824 */ /* 0x000fe200078e02ea */
[----:B------:R-:W-:-:S02]  /*1160*/  LOP3.LUT R200, R201, 0x380, RZ, 0xc0, !PT ;  /* 0x00000380c9c87812 */ /* 0x000fc400078ec0ff */
[----:B------:R-:W-:Y:S01]  /*1170*/  LOP3.LUT R224, R224, R225, RZ, 0x3c, !PT ;  /* 0x000000e1e0e07212 */ /* 0x000fe200078e3cff */
[----:B------:R-:W-:Y:S01]  /*1180*/  IMAD.X R225, RZ, RZ, R159, P0 ;  /* 0x000000ffffe17224 */ /* 0x000fe200000e069f */
[----:B------:R-:W-:Y:S02]  /*1190*/  SHF.R.U64 R222, R222, 0x3, RZ ;  /* 0x00000003dede7819 */ /* 0x000fe400000012ff */
[----:B------:R-:W-:Y:S02]  /*11a0*/  SHF.R.U64 R220, R220, 0x3, RZ ;  /* 0x00000003dcdc7819 */ /* 0x000fe400000012ff */
[----:B------:R-:W-:Y:S02]  /*11b0*/  SHF.R.U64 R218, R218, 0x3, RZ ;  /* 0x00000003dada7819 */ /* 0x000fe400000012ff */
[----:B------:R-:W-:Y:S02]  /*11c0*/  SHF.R.U64 R216, R216, 0x3, RZ ;  /* 0x00000003d8d87819 */ /* 0x000fe400000012ff */
[----:B------:R-:W-:-:S02]  /*11d0*/  SHF.R.U64 R214, R214, 0x3, RZ ;  /* 0x00000003d6d67819 */ /* 0x000fc400000012ff */
[----:B------:R-:W-:Y:S02]  /*11e0*/  SHF.R.U64 R200, R200, 0x3, RZ ;  /* 0x00000003c8c87819 */ /* 0x000fe400000012ff */
[----:B------:R-:W-:Y:S02]  /*11f0*/  IADD3 R17, P0, R2, 0xec, RZ ;  /* 0x000000ec02117810 */ /* 0x000fe40007f1e0ff */
[----:B------:R-:W-:Y:S01]  /*1200*/  LOP3.LUT R222, R222, R223, RZ, 0x3c, !PT ;  /* 0x000000dfdede7212 */ /* 0x000fe200078e3cff */
[--C-:B------:R-:W-:Y:S01]  /*1210*/  IMAD.X R223, RZ, RZ, R159.reuse, P1 ;  /* 0x000000ffffdf7224 */ /* 0x100fe200008e069f */
[----:B------:R-:W-:Y:S01]  /*1220*/  LOP3.LUT R220, R220, R221, RZ, 0x3c, !PT ;  /* 0x000000dddcdc7212 */ /* 0x000fe200078e3cff */
[----:B------:R-:W-:Y:S01]  /*1230*/  IMAD.X R23, RZ, RZ, R16, P0 ;  /* 0x000000ffff177224 */ /* 0x000fe200000e0610 */
        /* <DEDUP_REMOVED lines=8> */
[----:B------:R-:W-:Y:S01]  /*12c0*/  SHF.R.S32.HI R196, RZ, 0x1f, R164 ;  /* 0x0000001fffc47819 */ /* 0x000fe200000114a4 */
[----:B------:R-:W-:Y:S01]  /*12d0*/  IMAD.X R201, RZ, RZ, R159, P6 ;  /* 0x000000ffffc97224 */ /* 0x000fe200030e069f */
[----:B------:R-:W-:-:S02]  /*12e0*/  SHF.R.S32.HI R195, RZ, 0x1f, R184 ;  /* 0x0000001fffc37819 */ /* 0x000fc400000114b8 */
[----:B------:R-:W-:Y:S02]  /*12f0*/  SHF.R.S32.HI R194, RZ, 0x1f, R185 ;  /* 0x0000001fffc27819 */ /* 0x000fe400000114b9 */
[----:B------:R-:W-:Y:S02]  /*1300*/  SHF.R.S32.HI R193, RZ, 0x1f, R167 ;  /* 0x0000001fffc17819 */ /* 0x000fe400000114a7 */
[----:B------:R-:W-:Y:S02]  /*1310*/  SHF.R.S32.HI R192, RZ, 0x1f, R166 ;  /* 0x0000001fffc07819 */ /* 0x000fe400000114a6 */
[----:B------:R-:W-:Y:S02]  /*1320*/  SHF.R.S32.HI R191, RZ, 0x1f, R165 ;  /* 0x0000001fffbf7819 */ /* 0x000fe400000114a5 */
[----:B------:R-:W-:Y:S02]  /*1330*/  SHF.R.S32.HI R190, RZ, 0x1f, R187 ;  /* 0x0000001fffbe7819 */ /* 0x000fe400000114bb */
[----:B0-----:R-:W-:-:S07]  /*1340*/  SHF.R.S32.HI R189, RZ, 0x1f, R186 ;  /* 0x0000001fffbd7819 */ /* 0x001fce00000114ba */
.L_x_5340:
        /* <DEDUP_REMOVED lines=21> */
.L_x_5205:
[----:B------:R-:W-:Y:S01]  /*14a0*/  ULDC UR7, c[0x0][0xd54] ;  /* 0x0003550000077ab9 */ /* 0x000fe20000000800 */
[----:B------:R-:W-:Y:S01]  /*14b0*/  UMOV UR6, UR9 ;  /* 0x0000000900067c82 */ /* 0x000fe20008000000 */
[----:B------:R-:W-:-:S11]  /*14c0*/  UISETP.NE.AND UP0, UPT, UR7, 0x1, UPT ;  /* 0x000000010700788c */ /* 0x000fd6000bf05270 */
[----:B------:R-:W-:Y:S02]  /*14d0*/  @UP0 ULDC.64 UR10, c[0x0][0xd58] ;  /* 0x00035600000a0ab9 */ /* 0x000fe40000000a00 */
[----:B------:R-:W-:-:S04]  /*14e0*/  UIMAD.WIDE.U32 UR4, UR9, UR10, URZ ;  /* 0x0000000a090472a5 */ /* 0x000fc8000f8e003f */
[----:B------:R-:W-:-:S04]  /*14f0*/  @UP0 USHF.R.U32.HI UR6, URZ, UR11, UR5 ;  /* 0x0000000b3f060299 */ /* 0x000fc80008011605 */
[----:B------:R-:W-:-:S12]  /*1500*/  UIMAD UR4, UR6, UR7, URZ ;  /* 0x00000007060472a4 */ /* 0x000fd8000f8e023f */
.L_x_5206:
[----:B------:R-:W0:Y:S01]  /*1510*/  LDC R0, c[0x0][0xa80] ;  /* 0x0002a000ff007b82 */ /* 0x000e220000000800 */
[----:B------:R-:W-:Y:S01]  /*1520*/  ULDC UR41, c[0x0][0xd48] ;  /* 0x0003520000297ab9 */ /* 0x000fe20000000800 */
[----:B------:R-:W-:Y:S01]  /*1530*/  UIADD3 UR4, UR9, -UR4, URZ ;  /* 0x8000000409047290 */ /* 0x000fe2000fffe03f */
[----:B------:R1:W-:Y:S01]  /*1540*/  STL.128 [R1+0x410], RZ ;  /* 0x000410ff01007387 */ /* 0x0003e20000100c00 */
[----:B------:R-:W-:Y:S01]  /*1550*/  UISETP.NE.AND UP1, UPT, UR41, 0x1, UPT ;  /* 0x000000012900788c */ /* 0x000fe2000bf25270 */
[----:B------:R-:W-:Y:S01]  /*1560*/  IADD3 R28, P0, R2, 0x410, RZ ;  /* 0x00000410021c7810 */ /* 0x000fe20007f1e0ff */
[----:B------:R-:W-:Y:S01]  /*1570*/  ULDC UR5, c[0x0][0xd54] ;  /* 0x0003550000057ab9 */ /* 0x000fe20000000800 */
[----:B------:R-:W-:Y:S01]  /*1580*/  UISETP.NE.AND UP2, UPT, UR38, 0x1, UPT ;  /* 0x000000012600788c */ /* 0x000fe2000bf45270 */
[----:B------:R1:W-:Y:S01]  /*1590*/  STL.128 [R1+0x420], RZ ;  /* 0x000420ff01007387 */ /* 0x0003e20000100c00 */
[----:B------:R-:W-:Y:S01]  /*15a0*/  UIMAD UR8, UR8, UR5, UR4 ;  /* 0x00000005080872a4 */ /* 0x000fe2000f8e0204 */
[----:B------:R-:W-:Y:S01]  /*15b0*/  IMAD.X R39, RZ, RZ, R16, P0 ;  /* 0x000000ffff277224 */ /* 0x000fe200000e0610 */
[----:B------:R-:W-:Y:S01]  /*15c0*/  ULOP3.LUT UR39, URZ, UR6, URZ, 0x33, !UPT ;  /* 0x000000063f277292 */ /* 0x000fe2000f8e333f */
[----:B------:R1:W-:Y:S01]  /*15d0*/  STL.128 [R1+0x200], RZ ;  /* 0x000200ff01007387 */ /* 0x0003e20000100c00 */
[----:B------:R-:W-:Y:S01]  /*15e0*/  ULDC.64 UR10, c[0x0][0x418] ;  /* 0x00010600000a7ab9 */ /* 0x000fe20000000a00 */
[----:B------:R-:W-:Y:S01]  /*15f0*/  ULDC UR6, c[0x0][0xd3c] ;  /* 0x00034f0000067ab9 */ /* 0x000fe20000000800 */
[----:B------:R-:W-:Y:S01]  /*1600*/  @UP1 ULDC UR4, c[0x0][0xd4c] ;  /* 0x0003530000041ab9 */ /* 0x000fe20000000800 */
[----:B------:R1:W-:Y:S01]  /*1610*/  STL.128 [R1+0x210], RZ ;  /* 0x000210ff01007387 */ /* 0x0003e20000100c00 */
[----:B------:R-:W-:Y:S01]  /*1620*/  UISETP.NE.U32.AND UP0, UPT, UR10, URZ, UPT ;  /* 0x0000003f0a00728c */ /* 0x000fe2000bf05070 */
[----:B------:R-:W-:Y:S01]  /*1630*/  PLOP3.LUT P1, PT, PT, PT, UP2, 0x80, 0x0 ;  /* 0x000000000000781c */ /* 0x000fe20003f2f028 */
[----:B------:R-:W-:Y:S01]  /*1640*/  UIMAD.WIDE.U32 UR4, UR8, UR4, URZ ;  /* 0x00000004080472a5 */ /* 0x000fe2000f8e003f */
[----:B------:R1:W-:Y:S01]  /*1650*/  STL.128 [R1+0x220], RZ ;  /* 0x000220ff01007387 */ /* 0x0003e20000100c00 */
[----:B------:R-:W-:Y:S01]  /*1660*/  UIADD3 UR39, UR39, UR6, URZ ;  /* 0x0000000627277290 */ /* 0x000fe2000fffe03f */
[----:B------:R-:W-:-:S02]  /*1670*/  UMOV UR40, UR8 ;  /* 0x0000000800287c82 */ /* 0x000fc40008000000 */
[----:B0-----:R1:W-:Y:S01]  /*1680*/  STL [R1+0x430], R0 ;  /* 0x0004300001007387 */ /* 0x0013e20000100800 */
[----:B------:R-:W-:Y:S01]  /*1690*/  @UP1 ULDC UR6, c[0x0][0xd50] ;  /* 0x0003540000061ab9 */ /* 0x000fe20000000800 */
[----:B------:R-:W-:Y:S02]  /*16a0*/  UISETP.NE.AND.EX UP0, UPT, UR11, URZ, UPT, UP0 ;  /* 0x0000003f0b00728c */ /* 0x000fe4000bf05300 */
[----:B------:R1:W-:Y:S01]  /*16b0*/  STL.128 [R1+0x230], RZ ;  /* 0x000230ff01007387 */ /* 0x0003e20000100c00 */
[----:B------:R-:W-:Y:S01]  /*16c0*/  @UP1 USHF.R.U32.HI UR40, URZ, UR6, UR5 ;  /* 0x000000063f281299 */ /* 0x000fe20008011605 */
[----:B------:R-:W-:Y:S02]  /*16d0*/  ULDC UR45, c[0x0][0x424] ;  /* 0x00010900002d7ab9 */ /* 0x000fe40000000800 */
[----:B------:R1:W-:Y:S01]  /*16e0*/  STL.128 [R1+0x240], RZ ;  /* 0x000240ff01007387 */ /* 0x0003e20000100c00 */
[----:B------:R-:W-:Y:S02]  /*16f0*/  USEL UR45, UR45, 0x1, UP0 ;  /* 0x000000012d2d7887 */ /* 0x000fe40008000000 */
[----:B------:R-:W-:Y:S01]  /*1700*/  UIADD3 UR4, -UR40, URZ, URZ ;  /* 0x0000003f28047290 */ /* 0x000fe2000fffe13f */
[----:B------:R1:W-:Y:S01]  /*1710*/  STL.128 [R1+0x250], RZ ;  /* 0x000250ff01007387 */ /* 0x0003e20000100c00 */
[----:B------:R-:W-:-:S02]  /*1720*/  ULDC UR7, c[0x0][0x2f0] ;  /* 0x0000bc0000077ab9 */ /* 0x000fc40000000800 */
[----:B------:R-:W-:Y:S01]  /*1730*/  UIMAD UR45, UR45, UR7, URZ ;  /* 0x000000072d2d72a4 */ /* 0x000fe2000f8e023f */
[----:B------:R1:W-:Y:S01]  /*1740*/  STL.128 [R1+0x260], RZ ;  /* 0x000260ff01007387 */ /* 0x0003e20000100c00 */
[----:B------:R-:W-:-:S03]  /*1750*/  UIMAD UR41, UR41, UR4, UR8 ;  /* 0x00000004292972a4 */ /* 0x000fc6000f8e0208 */
[----:B------:R1:W-:Y:S04]  /*1760*/  STL.128 [R1+0x270], RZ ;  /* 0x000270ff01007387 */ /* 0x0003e80000100c00 */
        /* <DEDUP_REMOVED lines=23> */
[----:B------:R1:W-:Y:S01]  /*18e0*/  STL.128 [R1+0x3f0], RZ ;  /* 0x0003f0ff01007387 */ /* 0x0003e20000100c00 */
[----:B------:R-:W-:Y:S05]  /*18f0*/  @!P1 BRA `(.L_x_5207) ;  /* 0x0000008000049947 */ /* 0x000fea0003800000 */
[----:B------:R-:W-:Y:S01]  /*1900*/  ULDC UR4, c[0x0][0x448] ;  /* 0x0001120000047ab9 */ /* 0x000fe20000000800 */
[----:B------:R-:W-:Y:S02]  /*1910*/  USHF.L.U32 UR8, UR39, 0x6, URZ ;  /* 0x0000000627087899 */ /* 0x000fe4000800063f */
[----:B------:R-:W-:Y:S01]  /*1920*/  UISETP.NE.AND UP0, UPT, UR4, 0x1, UPT ;  /* 0x000000010400788c */ /* 0x000fe2000bf05270 */
[----:B------:R-:W-:Y:S02]  /*1930*/  ULDC UR12, c[0x0][0x288] ;  /* 0x0000a200000c7ab9 */ /* 0x000fe40000000800 */
[----:B------:R-:W-:Y:S01]  /*1940*/  ULDC.64 UR4, c[0x0][0xad8] ;  /* 0x0002b60000047ab9 */ /* 0x000fe20000000a00 */
[----:B------:R-:W-:Y:S02]  /*1950*/  UIADD3 UR9, UR8, 0x3f, URZ ;  /* 0x0000003f08097890 */ /* 0x000fe4000fffe03f */
[----:B------:R-:W-:Y:S02]  /*1960*/  UISETP.GE.AND UP1, UPT, UR5, 0x1, UPT ;  /* 0x000000010500788c */ /* 0x000fe4000bf26270 */
[----:B------:R-:W-:-:S03]  /*1970*/  UIADD3 UR10, UR45, 0x1, -UR12 ;  /* 0x000000012d0a7890 */ /* 0x000fc6000fffe80c */
[----:B------:R-:W-:Y:S01]  /*1980*/  @UP0 UIADD3 UR6, UR8, 0x3f, URZ ;  /* 0x0000003f08060890 */ /* 0x000fe2000fffe03f */
[----:B------:R-:W-:Y:S01]  /*1990*/  PLOP3.LUT P1, PT, PT, PT, UP1, 0x80, 0x0 ;  /* 0x000000000000781c */ /* 0x000fe20003f2f018 */
[----:B------:R-:W-:Y:S01]  /*19a0*/  @UP0 ULDC UR7, c[0x0][0x44c] ;  /* 0x0001130000070ab9 */ /* 0x000fe20000000800 */
[----:B------:R-:W-:Y:S01]  /*19b0*/  @UP0 ULDC UR11, c[0x0][0x450] ;  /* 0x00011400000b0ab9 */ /* 0x000fe20000000800 */
[----:B------:R-:W-:-:S04]  /*19c0*/  UIMAD.WIDE.U32 UR6, UR6, UR7, URZ ;  /* 0x00000007060672a5 */ /* 0x000fc8000f8e003f */
        /* <DEDUP_REMOVED lines=14> */
.L_x_5209:
[----:B------:R-:W-:-:S11]  /*1ab0*/  UISETP.NE.AND UP1, UPT, UR5, 0x1, UPT ;  /* 0x000000010500788c */ /* 0x000fd6000bf25270 */
[----:B------:R-:W-:Y:S02]  /*1ac0*/  @UP1 ULDC.64 UR10, c[0x0][0xae0] ;  /* 0x0002b800000a1ab9 */ /* 0x000fe40000000a00 */
[----:B------:R-:W-:-:S04]  /*1ad0*/  UIMAD.WIDE.U32 UR6, UR9, UR10, URZ ;  /* 0x0000000a090672a5 */ /* 0x000fc8000f8e003f */
[----:B------:R-:W-:-:S12]  /*1ae0*/  @UP1 USHF.R.U32.HI UR9, URZ, UR11, UR7 ;  /* 0x0000000b3f091299 */ /* 0x000fd80008011607 */
.L_x_5210:
[----:B------:R-:W-:-:S04]  /*1af0*/  UIMAD UR9, UR9, UR5, UR5 ;  /* 0x00000005090972a4 */ /* 0x000fc8000f8e0205 */
[----:B------:R-:W-:-:S04]  /*1b00*/  UISETP.LT.AND UP1, UPT, UR4, UR9, UPT ;  /* 0x000000090400728c */ /* 0x000fc8000bf21270 */
[----:B------:R-:W-:-:S12]  /*1b10*/  USEL UR4, UR4, UR9, UP1 ;  /* 0x0000000904047287 */ /* 0x000fd80008800000 */
.L_x_5208:
[----:B------:R-:W-:Y:S02]  /*1b20*/  UIADD3 UR9, UR45, 0x3f, URZ ;  /* 0x0000003f2d097890 */ /* 0x000fe4000fffe03f */
[----:B------:R-:W-:Y:S02]  /*1b30*/  UIADD3 UR10, UR4, 0x3f, URZ ;  /* 0x0000003f040a7890 */ /* 0x000fe4000fffe03f */
[----:B------:R-:W-:Y:S02]  /*1b40*/  USHF.R.S32.HI UR4, URZ, 0x1f, UR9 ;  /* 0x0000001f3f047899 */ /* 0x000fe40008011409 */
[----:B------:R-:W-:Y:S01]  /*1b50*/  USHF.R.S32.HI UR11, URZ, 0x1f, UR10 ;  /* 0x0000001f3f0b7899 */ /* 0x000fe2000801140a */
[----:B------:R-:W-:Y:S01]  /*1b60*/  @UP0 ULDC UR6, c[0x0][0x44c] ;  /* 0x0001130000060ab9 */ /* 0x000fe20000000800 */
[----:B------:R-:W-:Y:S02]  /*1b70*/  ULEA.HI UR4, UR4, UR9, URZ, 0x6 ;  /* 0x0000000904047291 */ /* 0x000fe4000f8f303f */
[----:B------:R-:W-:-:S02]  /*1b80*/  ULEA.HI UR11, UR11, UR10, URZ, 0x6 ;  /* 0x0000000a0b0b7291 */ /* 0x000fc4000f8f303f */
[----:B------:R-:W-:Y:S01]  /*1b90*/  UIMAD.WIDE.U32 UR6, UR8, UR6, URZ ;  /* 0x00000006080672a5 */ /* 0x000fe2000f8e003f */
[----:B------:R-:W-:Y:S01]  /*1ba0*/  @UP0 ULDC UR9, c[0x0][0x450] ;  /* 0x0001140000090ab9 */ /* 0x000fe20000000800 */
[----:B------:R-:W-:Y:S02]  /*1bb0*/  USHF.R.S32.HI UR4, URZ, 0x6, UR4 ;  /* 0x000000063f047899 */ /* 0x000fe40008011404 */
[----:B------:R-:W-:Y:S02]  /*1bc0*/  USHF.R.S32.HI UR11, URZ, 0x6, UR11 ;  /* 0x000000063f0b7899 */ /* 0x000fe4000801140b */
[----:B------:R-:W-:Y:S02]  /*1bd0*/  @UP0 USHF.R.U32.HI UR8, URZ, UR9, UR7 ;  /* 0x000000093f080299 */ /* 0x000fe40008011607 */
[----:B------:R-:W-:Y:S02]  /*1be0*/  UISETP.LT.AND UP0, UPT, UR4, UR11, UPT ;  /* 0x0000000b0400728c */ /* 0x000fe4000bf01270 */
[----:B------:R-:W-:Y:S01]  /*1bf0*/  UIADD3 UR8, UR8, -UR12, UR45 ;  /* 0x8000000c08087290 */ /* 0x000fe2000fffe02d */
[----:B------:R-:W-:Y:S01]  /*1c00*/  ULDC UR6, c[0x0][0xad4] ;  /* 0x0002b50000067ab9 */ /* 0x000fe20000000800 */
[----:B------:R-:W-:-:S02]  /*1c10*/  USEL UR21, UR4, UR11, UP0 ;  /* 0x0000000b04157287 */ /* 0x000fc40008000000 */
        /* <DEDUP_REMOVED lines=12> */
.L_x_5212:
[----:B------:R-:W-:-:S11]  /*1ce0*/  UISETP.NE.AND UP0, UPT, UR5, 0x1, UPT ;  /* 0x000000010500788c */ /* 0x000fd6000bf05270 */
[----:B------:R-:W-:Y:S02]  /*1cf0*/  @UP0 ULDC.64 UR10, c[0x0][0xae0] ;  /* 0x0002b800000a0ab9 */ /* 0x000fe40000000a00 */
[----:B------:R-:W-:-:S04]  /*1d00*/  UIMAD.WIDE.U32 UR6, UR8, UR10, URZ ;  /* 0x0000000a080672a5 */ /* 0x000fc8000f8e003f */
[----:B------:R-:W-:-:S12]  /*1d10*/  @UP0 USHF.R.U32.HI UR8, URZ, UR11, UR7 ;  /* 0x0000000b3f080299 */ /* 0x000fd80008011607 */
.L_x_5213:
[----:B------:R-:W-:-:S04]  /*1d20*/  UIMAD UR5, UR8, UR5, URZ ;  /* 0x00000005080572a4 */ /* 0x000fc8000f8e023f */
[----:B------:R-:W-:-:S04]  /*1d30*/  UISETP.LT.AND UP0, UPT, UR4, UR5, UPT ;  /* 0x000000050400728c */ /* 0x000fc8000bf01270 */
[----:B------:R-:W-:-:S12]  /*1d40*/  USEL UR4, UR4, UR5, !UP0 ;  /* 0x0000000504047287 */ /* 0x000fd8000c000000 */
.L_x_5211:
[----:B------:R-:W-:Y:S01]  /*1d50*/  USHF.R.S32.HI UR5, URZ, 0x1f, UR4 ;  /* 0x0000001f3f057899 */ /* 0x000fe20008011404 */
[----:B-1----:R-:W-:-:S03]  /*1d60*/  PRMT R0, RZ, 0x7610, R0 ;  /* 0x00007610ff007816 */ /* 0x002fc60000000000 */
[----:B------:R-:W-:-:S04]  /*1d70*/  ULEA.HI UR5, UR5, UR4, URZ, 0x6 ;  /* 0x0000000405057291 */ /* 0x000fc8000f8f303f */
[----:B------:R-:W-:-:S04]  /*1d80*/  USHF.R.S32.HI UR5, URZ, 0x6, UR5 ;  /* 0x000000063f057899 */ /* 0x000fc80008011405 */
[----:B------:R-:W-:-:S04]  /*1d90*/  UISETP.LT.AND UP0, UPT, URZ, UR5, UPT ;  /* 0x000000053f00728c */ /* 0x000fc8000bf01270 */
[----:B------:R-:W-:-:S04]  /*1da0*/  USEL UR20, URZ, UR5, !UP0 ;  /* 0x000000053f147287 */ /* 0x000fc8000c000000 */
[----:B------:R-:W-:-:S06]  /*1db0*/  UISETP.GT.AND UP0, UPT, UR21, UR20, UPT ;  /* 0x000000141500728c */ /* 0x000fcc000bf04270 */
[----:B------:R-:W-:-:S13]  /*1dc0*/  PLOP3.LUT P0, PT, PT, PT, UP0, 0x80, 0x0 ;  /* 0x000000000000781c */ /* 0x000fda0003f0f008 */
[----:B------:R-:W-:Y:S05]  /*1dd0*/  @!P0 BRA `(.L_x_5214) ;  /* 0x0000025800c48947 */ /* 0x000fea0003800000 */
[----:B------:R-:W2:Y:S04]  /*1de0*/  LDL R5, [R1+0x2e8] ;  /* 0x0002e80001057983 */ /* 0x000ea80000100800 */
[----:B------:R-:W3:Y:S04]  /*1df0*/  LDL R4, [R1+0x1e8] ;  /* 0x0001e80001047983 */ /* 0x000ee80000100800 */
[----:B------:R-:W4:Y:S04]  /*1e00*/  LDL R24, [R1+0x200] ;  /* 0x0002000001187983 */ /* 0x000f280000100800 */
[----:B------:R-:W5:Y:S04]  /*1e10*/  LDL R66, [R1+0x204] ;  /* 0x0002040001427983 */ /* 0x000f680000100800 */
        /* <DEDUP_REMOVED lines=125> */
[----:B------:R-:W0:Y:S02]  /*25f0*/  SHFL.IDX PT, R63, R197, RZ, 0x1f ;  /* 0x00001fffc53f7589 */ /* 0x000e2400000e0000 */
[----:B0-----:R-:W-:-:S13]  /*2600*/  R2UR UR4, R63 ;  /* 0x000000003f0472ca */ /* 0x001fda00000e0000 */
[----:B------:R-:W-:-:S04]  /*2610*/  ULEA.HI UR5, UR4, UR4, URZ, 0x1 ;  /* 0x0000000404057291 */ /* 0x000fc8000f8f083f */
[----:B------:R-:W-:-:S04]  /*2620*/  ULOP3.LUT UR5, UR5, 0x1fffe, URZ, 0xc0, !UPT ;  /* 0x0001fffe05057892 */ /* 0x000fc8000f8ec03f */
[----:B------:R-:W-:-:S04]  /*2630*/  UIADD3 UR5, UR4, -UR5, URZ ;  /* 0x8000000504057290 */ /* 0x000fc8000fffe03f */
[----:B------:R-:W-:-:S04]  /*2640*/  ULEA UR5, UR5, UR44, 0xf ;  /* 0x0000002c05057291 */ /* 0x000fc8000f8e783f */
[----:B------:R-:W-:-:S04]  /*2650*/  UIADD3 UR5, UR5, 0x400, URZ ;  /* 0x0000040005057890 */ /* 0x000fc8000fffe03f */
[----:B------:R-:W-:-:S04]  /*2660*/  USHF.R.U32.HI UR5, URZ, 0x4, UR5 ;  /* 0x000000043f057899 */ /* 0x000fc80008011605 */
[----:B------:R-:W-:Y:S02]  /*2670*/  ULOP3.LUT UR5, UR5, 0x3fff, URZ, 0xc0, !UPT ;  /* 0x00003fff05057892 */ /* 0x000fe4000f8ec03f */
[----:B------:R-:W-:Y:S02]  /*2680*/  UIADD3 UR4, UR44, 0x36400, URZ ;  /* 0x000364002c047890 */ /* 0x000fe4000fffe03f */
[----:B------:R-:W-:Y:S01]  /*2690*/  ULOP3.LUT UR22, UR5, 0x2000000, URZ, 0xfc, !UPT ;  /* 0x0200000005167892 */ /* 0x000fe2000f8efc3f */
[----:B--2---:R0:W-:Y:S01]  /*26a0*/  STL [R1+0x2e8], R5 ;  /* 0x0002e80501007387 */ /* 0x0041e20000100800 */
[----:B------:R-:W-:-:S04]  /*26b0*/  USHF.R.U32.HI UR4, URZ, 0x4, UR4 ;  /* 0x000000043f047899 */ /* 0x000fc80008011604 */
[----:B---3--:R-:W-:Y:S01]  /*26c0*/  LEA R4, R4, UR22, 0xc ;  /* 0x0000001604047c11 */ /* 0x008fe2000f8e60ff */
[----:B0-----:R-:W-:-:S03]  /*26d0*/  IMAD.MOV.U32 R5, RZ, RZ, 0x40000040 ;  /* 0x40000040ff057424 */ /* 0x001fc600078e00ff */
[----:B------:R-:W-:Y:S01]  /*26e0*/  R2UR UR14, R4 ;  /* 0x00000000040e72ca */ /* 0x000fe200000e0000 */
[----:B------:R-:W-:Y:S01]  /*26f0*/  ULOP3.LUT UR4, UR4, 0x3fff, URZ, 0xc0, !UPT ;  /* 0x00003fff04047892 */ /* 0x000fe2000f8ec03f */
[----:B------:R-:W-:-:S03]  /*2700*/  R2UR UR15, R5 ;  /* 0x00000000050f72ca */ /* 0x000fc600000e0000 */
[----:B------:R-:W-:Y:S01]  /*2710*/  ULOP3.LUT UR12, UR4, 0x10000, URZ, 0xfc, !UPT ;  /* 0x00010000040c7892 */ /* 0x000fe2000f8efc3f */
[----:B----4-:R-:W-:Y:S04]  /*2720*/  STL [R1+0x200], R24 ;  /* 0x0002001801007387 */ /* 0x010fe80000100800 */
[----:B-----5:R-:W-:Y:S04]  /*2730*/  STL [R1+0x204], R66 ;  /* 0x0002044201007387 */ /* 0x020fe80000100800 */
[----:B------:R-:W-:Y:S04]  /*2740*/  STL [R1+0x208], R68 ;  /* 0x0002084401007387 */ /* 0x000fe80000100800 */
        /* <DEDUP_REMOVED lines=79> */
[----:B------:R0:W-:Y:S01]  /*2c40*/  STL [R1+0x364], R61 ;  /* 0x0003643d01007387 */ /* 0x0001e20000100800 */
[----:B------:R-:W-:Y:S06]  /*2c50*/  BAR.SYNC.DEFER_BLOCKING 0xe, 0x100 ;  /* 0x0384000000007b1d */ /* 0x000fec0000010000 */
[----:B------:R-:W-:Y:S01]  /*2c60*/  UMOV UR13, 0x40000040 ;  /* 0x40000040000d7882 */ /* 0x000fe20000000000 */
[----:B0-----:R-:W-:-:S06]  /*2c70*/  WARPGROUP.ARRIVE ;  /* 0x00000000000079c5 */ /* 0x001fcc0000000000 */
[----:B------:R-:W-:Y:S01]  /*2c80*/  HGMMA.64x256x16.F32 R24, gdesc[UR12].tnspB, RZ, !UPT, gsb0 ;  /* 0x43e000000c1879f0 */ /* 0x000fe2000c0008ff */
[----:B------:R0:W-:Y:S04]  /*2c90*/  STL [R1+0x368], R6 ;  /* 0x0003680601007387 */ /* 0x0001e80000100800 */
[----:B------:R1:W-:Y:S01]  /*2ca0*/  STL [R1+0x3b4], R7 ;  /* 0x0003b40701007387 */ /* 0x0003e20000100800 */
[----:B0-----:R-:W-:Y:S02]  /*2cb0*/  VIADD R6, R4, 0x80 ;  /* 0x0000008004067836 */ /* 0x001fe40000000000 */
[----:B-1----:R-:W-:-:S03]  /*2cc0*/  IMAD.MOV.U32 R7, RZ, RZ, 0x40000040 ;  /* 0x40000040ff077424 */ /* 0x002fc600078e00ff */
[----:B------:R-:W-:Y:S02]  /*2cd0*/  R2UR UR18, R6 ;  /* 0x00000000061272ca */ /* 0x000fe400000e0000 */
[----:B------:R-:W-:Y:S01]  /*2ce0*/  R2UR UR19, R7 ;  /* 0x00000000071372ca */ /* 0x000fe200000e0000 */
[----:B------:R-:W-:Y:S01]  /*2cf0*/  UIADD3 UR16, UR12, 0x2, URZ ;  /* 0x000000020c107890 */ /* 0x000fe2000fffe03f */
        /* <DEDUP_REMOVED lines=41> */
[----:B------:R-:W-:Y:S01]  /*2f90*/  STL [R1+0x3fc], R10 ;  /* 0x0003fc0a01007387 */ /* 0x000fe20000100800 */
[----:B------:R-:W-:Y:S01]  /*2fa0*/  UMOV UR17, 0x40000040 ;  /* 0x4000004000117882 */ /* 0x000fe20000000000 */
[----:B------:R-:W-:-:S02]  /*2fb0*/  WARPGROUP.DEPBAR.LE gsb0, 0x0 ;  /* 0x00008000000079c5 */ /* 0x000fc40000010000 */
[----:B------:R-:W-:Y:S04]  /*2fc0*/  STL.128 [R1+0x200], R24 ;  /* 0x0002001801007387 */ /* 0x000fe80000100c00 */
        /* <DEDUP_REMOVED lines=30> */
[----:B------:R0:W-:Y:S02]  /*31b0*/  STL.128 [R1+0x3f0], R148 ;  /* 0x0003f09401007387 */ /* 0x0001e40000100c00 */
[----:B0-----:R-:W-:-:S06]  /*31c0*/  WARPGROUP.ARRIVE ;  /* 0x00000000000079c5 */ /* 0x001fcc0000000000 */
[----:B------:R-:W-:Y:S01]  /*31d0*/  HGMMA.64x256x16.F32 R24, gdesc[UR16].tnspB, R24, gsb0 ;  /* 0x43e00000101879f0 */ /* 0x000fe20008000818 */
[----:B------:R-:W-:Y:S02]  /*31e0*/  VIADD R6, R4, 0x100 ;  /* 0x0000010004067836 */ /* 0x000fe40000000000 */
[----:B------:R-:W-:-:S03]  /*31f0*/  IMAD.MOV.U32 R7, RZ, RZ, 0x40000040 ;  /* 0x40000040ff077424 */ /* 0x000fc600078e00ff */
[----:B------:R-:W-:Y:S02]  /*3200*/  R2UR UR6, R6 ;  /* 0x00000000060672ca */ /* 0x000fe400000e0000 */
[----:B------:R-:W-:Y:S01]  /*3210*/  R2UR UR7, R7 ;  /* 0x00000000070772ca */ /* 0x000fe200000e0000 */
[----:B------:R-:W-:Y:S01]  /*3220*/  UIADD3 UR4, UR12, 0x4, URZ ;  /* 0x000000040c047890 */ /* 0x000fe2000fffe03f */
[----:B------:R-:W-:Y:S01]  /*3230*/  UMOV UR5, 0x40000040 ;  /* 0x4000004000057882 */ /* 0x000fe20000000000 */
[----:B------:R-:W-:Y:S02]  /*3240*/  VIADD R4, R4, 0x180 ;  /* 0x0000018004047836 */ /* 0x000fe40000000000 */
[----:B------:R-:W-:-:S03]  /*3250*/  IMAD.MOV.U32 R5, RZ, RZ, 0x40000040 ;  /* 0x40000040ff057424 */ /* 0x000fc600078e00ff */
[----:B------:R-:W-:Y:S02]  /*3260*/  R2UR UR10, R4 ;  /* 0x00000000040a72ca */ /* 0x000fe400000e0000 */
[----:B------:R-:W-:Y:S01]  /*3270*/  R2UR UR11, R5 ;  /* 0x00000000050b72ca */ /* 0x000fe200000e0000 */
[----:B------:R-:W-:Y:S01]  /*3280*/  UIADD3 UR8, UR12, 0x6, URZ ;  /* 0x000000060c087890 */ /* 0x000fe2000fffe03f */
[----:B------:R-:W-:Y:S01]  /*3290*/  UMOV UR9, 0x40000040 ;  /* 0x4000004000097882 */ /* 0x000fe20000000000 */
[----:B------:R-:W-:Y:S02]  /*32a0*/  WARPGROUP.DEPBAR.LE gsb0, 0x0 ;  /* 0x00008000000079c5 */ /* 0x000fe40000010000 */
        /* <DEDUP_REMOVED lines=33> */
[----:B------:R-:W-:Y:S03]  /*34c0*/  HGMMA.64x256x16.F32 R24, gdesc[UR4].tnspB, R24, gsb0 ;  /* 0x43e00000041879f0 */ /* 0x000fe60008000818 */
        /* <DEDUP_REMOVED lines=48> */
[----:B------:R0:W-:Y:S04]  /*37d0*/  STL.128 [R1+0x2c0], R72 ;  /* 0x0002c04801007387 */ /* 0x0001e80000100c00 */
        /* <DEDUP_REMOVED lines=19> */
[----:B------:R-:W5:Y:S04]  /*3910*/  LDL R0, [R1+0x200] ;  /* 0x0002000001007983 */ /* 0x000f680000100800 */
[----:B0-----:R-:W5:Y:S04]  /*3920*/  LDL R74, [R1+0x204] ;  /* 0x00020400014a7983 */ /* 0x001f680000100800 */
[----:B-1----:R-:W5:Y:S04]  /*3930*/  LDL R76, [R1+0x208] ;  /* 0x00020800014c7983 */ /* 0x002f680000100800 */
[----:B------:R-:W5:Y:S04]  /*3940*/  LDL R78, [R1+0x20c] ;  /* 0x00020c00014e7983 */ /* 0x000f680000100800 */
[----:B------:R-:W5:Y:S04]  /*3950*/  LDL R4, [R1+0x210] ;  /* 0x0002100001047983 */ /* 0x000f680000100800 */
[----:B--2---:R-:W2:Y:S04]  /*3960*/  LDL R80, [R1+0x214] ;  /* 0x0002140001507983 */ /* 0x004ea80000100800 */
[----:B------:R-:W2:Y:S04]  /*3970*/  LDL R82, [R1+0x218] ;  /* 0x0002180001527983 */ /* 0x000ea80000100800 */
[----:B---3--:R-:W3:Y:S04]  /*3980*/  LDL R84, [R1+0x21c] ;  /* 0x00021c0001547983 */ /* 0x008ee80000100800 */
[----:B------:R-:W3:Y:S04]  /*3990*/  LDL R6, [R1+0x220] ;  /* 0x0002200001067983 */ /* 0x000ee80000100800 */
[----:B------:R-:W3:Y:S04]  /*39a0*/  LDL R86, [R1+0x224] ;  /* 0x0002240001567983 */ /* 0x000ee80000100800 */
[----:B----4-:R-:W4:Y:S04]  /*39b0*/  LDL R88, [R1+0x228] ;  /* 0x0002280001587983 */ /* 0x010f280000100800 */
[----:B------:R-:W4:Y:S04]  /*39c0*/  LDL R90, [R1+0x22c] ;  /* 0x00022c00015a7983 */ /* 0x000f280000100800 */
[----:B------:R-:W4:Y:S04]  /*39d0*/  LDL R8, [R1+0x230] ;  /* 0x0002300001087983 */ /* 0x000f280000100800 */
[----:B-----5:R-:W5:Y:S04]  /*39e0*/  LDL R92, [R1+0x234] ;  /* 0x00023400015c7983 */ /* 0x020f680000100800 */
        /* <DEDUP_REMOVED lines=113> */
[----:B------:R-:W5:Y:S01]  /*4100*/  LDL R91, [R1+0x3fc] ;  /* 0x0003fc00015b7983 */ /* 0x000f620000100800 */
[----:B------:R-:W0:Y:S03]  /*4110*/  S2R R207, SR_TID.X ;  /* 0x0000000000cf7919 */ /* 0x000e260000002100 */
[----:B------:R1:W-:Y:S04]  /*4120*/  STL [R1+0x200], R0 ;  /* 0x0002000001007387 */ /* 0x0003e80000100800 */
[----:B------:R1:W-:Y:S04]  /*4130*/  STL [R1+0x204], R74 ;  /* 0x0002044a01007387 */ /* 0x0003e80000100800 */
[----:B------:R1:W-:Y:S04]  /*4140*/  STL [R1+0x208], R76 ;  /* 0x0002084c01007387 */ /* 0x0003e80000100800 */
[----:B------:R1:W-:Y:S04]  /*4150*/  STL [R1+0x20c], R78 ;  /* 0x00020c4e01007387 */ /* 0x0003e80000100800 */
[----:B------:R1:W-:Y:S04]  /*4160*/  STL [R1+0x210], R4 ;  /* 0x0002100401007387 */ /* 0x0003e80000100800 */
[----:B--2---:R1:W-:Y:S04]  /*4170*/  STL [R1+0x214], R80 ;  /* 0x0002145001007387 */ /* 0x0043e80000100800 */
[----:B------:R1:W-:Y:S04]  /*4180*/  STL [R1+0x218], R82 ;  /* 0x0002185201007387 */ /* 0x0003e80000100800 */
[----:B---3--:R1:W-:Y:S01]  /*4190*/  STL [R1+0x21c], R84 ;  /* 0x00021c5401007387 */ /* 0x0083e20000100800 */
[----:B0-----:R-:W-:-:S03]  /*41a0*/  LOP3.LUT R207, R207, 0x7f, RZ, 0xc0, !PT ;  /* 0x0000007fcfcf7812 */ /* 0x001fc600078ec0ff */
[----:B------:R1:W-:Y:S04]  /*41b0*/  STL [R1+0x220], R6 ;  /* 0x0002200601007387 */ /* 0x0003e80000100800 */
[----:B------:R1:W-:Y:S04]  /*41c0*/  STL [R1+0x224], R86 ;  /* 0x0002245601007387 */ /* 0x0003e80000100800 */
[----:B----4-:R1:W-:Y:S04]  /*41d0*/  STL [R1+0x228], R88 ;  /* 0x0002285801007387 */ /* 0x0103e80000100800 */
[----:B------:R1:W-:Y:S04]  /*41e0*/  STL [R1+0x22c], R90 ;  /* 0x00022c5a01007387 */ /* 0x0003e80000100800 */
[----:B------:R1:W-:Y:S04]  /*41f0*/  STL [R1+0x230], R8 ;  /* 0x0002300801007387 */ /* 0x0003e80000100800 */
[----:B-----5:R1:W-:Y:S04]  /*4200*/  STL [R1+0x234], R92 ;  /* 0x0002345c01007387 */ /* 0x0203e80000100800 */
[----:B------:R1:W-:Y:S04]  /*4210*/  STL [R1+0x238], R94 ;  /* 0x0002385e01007387 */ /* 0x0003e80000100800 */
        /* <DEDUP_REMOVED lines=112> */
[----:B------:R1:W-:Y:S01]  /*4920*/  STL [R1+0x3fc], R91 ;  /* 0x0003fc5b01007387 */ /* 0x0003e20000100800 */
[----:B------:R-:W-:Y:S06]  /*4930*/  BAR.ARV 0xf, 0x100 ;  /* 0x03c4000000007b1d */ /* 0x000fec0000002000 */
[----:B------:R-:W-:Y:S01]  /*4940*/  ISETP.NE.AND P1, PT, R207, RZ, PT ;  /* 0x000000ffcf00720c */ /* 0x000fe20003f25270 */
[----:B------:R-:W-:-:S12]  /*4950*/  BSSY B0, `(.L_x_5215) ;  /* 0x0000007000007945 */ /* 0x000fd80003800000 */
[----:B-1----:R-:W-:Y:S05]  /*4960*/  @P1 BRA `(.L_x_5216) ;  /* 0x0000000000141947 */ /* 0x002fea0003800000 */
[----:B------:R-:W2:Y:S02]  /*4970*/  LDL R0, [R1+0x1e8] ;  /* 0x0001e80001007983 */ /* 0x000ea40000100800 */
[----:B--2---:R-:W-:-:S05]  /*4980*/  LEA R0, R0, UR44, 0x3 ;  /* 0x0000002c00007c11 */ /* 0x004fca000f8e18ff */
[----:B------:R-:W-:-:S05]  /*4990*/  VIADD R0, R0, 0x38860 ;  /* 0x0003886000007836 */ /* 0x000fca0000000000 */
[----:B------:R-:W-:-:S04]  /*49a0*/  PRMT R0, RZ, 0x654, R0 ;  /* 0x00000654ff007816 */ /* 0x000fc80000000000 */
[----:B------:R0:W-:Y:S03]  /*49b0*/  SYNCS.ARRIVE.TRANS64.RED.A1T0 RZ, [R0+URZ], RZ ;  /* 0x000000ff00ff79a7 */ /* 0x0001e6000810043f */
.L_x_5216:
[----:B------:R-:W-:Y:S05]  /*49c0*/  BSYNC B0 ;  /* 0x0000000000007941 */ /* 0x000fea0003800000 */
.L_x_5215:
[----:B------:R-:W-:-:S04]  /*49d0*/  UIADD3 UR21, UR21, -0x2, URZ ;  /* 0xfffffffe15157890 */ /* 0x000fc8000fffe03f */
[----:B------:R-:W-:-:S06]  /*49e0*/  UISETP.GE.AND UP0, UPT, UR21, UR20, UPT ;  /* 0x000000141500728c */ /* 0x000fcc000bf06270 */
[----:B------:R-:W-:-:S13]  /*49f0*/  PLOP3.LUT P0, PT, PT, PT, UP0, 0x80, 0x0 ;  /* 0x000000000000781c */ /* 0x000fda0003f0f008 */
[----:B------:R-:W-:Y:S05]  /*4a00*/  @!P0 BRA `(.L_x_5217) ;  /* 0x0000003c00648947 */ /* 0x000fea0003800000 */
.L_x_5220:
[----:B0-----:R-:W0:Y:S04]  /*4a10*/  LDL R3, [R1+0x1e8] ;  /* 0x0001e80001037983 */ /* 0x001e280000100800 */
[----:B------:R-:W2:Y:S04]  /*4a20*/  LDL.64 R120, [R1+0x260] ;  /* 0x0002600001787983 */ /* 0x000ea80000100a00 */
[----:B------:R-:W3:Y:S04]  /*4a30*/  LDL.64 R14, [R1+0x310] ;  /* 0x00031000010e7983 */ /* 0x000ee80000100a00 */
[----:B------:R-:W4:Y:S04]  /*4a40*/  LDL.64 R136, [R1+0x210] ;  /* 0x0002100001887983 */ /* 0x000f280000100a00 */
[----:B------:R-:W5:Y:S04]  /*4a50*/  LDL.64 R134, [R1+0x220] ;  /* 0x0002200001867983 */ /* 0x000f680000100a00 */
        /* <DEDUP_REMOVED lines=55> */
[----:B-1----:R-:W5:Y:S04]  /*4dd0*/  LDL.64 R4, [R1+0x3b8] ;  /* 0x0003b80001047983 */ /* 0x002f680000100a00 */
[----:B------:R-:W5:Y:S04]  /*4de0*/  LDL.64 R12, [R1+0x3c8] ;  /* 0x0003c800010c7983 */ /* 0x000f680000100a00 */
[----:B------:R-:W5:Y:S04]  /*4df0*/  LDL.64 R10, [R1+0x3d8] ;  /* 0x0003d800010a7983 */ /* 0x000f680000100a00 */
[----:B------:R-:W5:Y:S04]  /*4e00*/  LDL.64 R8, [R1+0x3e8] ;  /* 0x0003e80001087983 */ /* 0x000f680000100a00 */
[----:B------:R-:W5:Y:S01]  /*4e10*/  LDL.64 R6, [R1+0x3f8] ;  /* 0x0003f80001067983 */ /* 0x000f620000100a00 */
[----:B0-----:R-:W-:-:S05]  /*4e20*/  IMAD R0, R3, 0x40, R160 ;  /* 0x0000004003007824 */ /* 0x001fca00078e02a0 */
[----:B------:R-:W-:Y:S01]  /*4e30*/  LEA R21, R0, UR44, 0x2 ;  /* 0x0000002c00157c11 */ /* 0x000fe2000f8e10ff */
[----:B------:R-:W-:Y:S06]  /*4e40*/  BAR.SYNC.DEFER_BLOCKING 0xe, 0x100 ;  /* 0x0384000000007b1d */ /* 0x000fec0000010000 */
[----:B------:R-:W2:Y:S02]  /*4e50*/  LDS R0, [R21+0x38400] ;  /* 0x0384000015007984 */ /* 0x000ea40000000800 */
[C---:B--2---:R-:W-:Y:S01]  /*4e60*/  FMUL.FTZ R121, R0.reuse, R121 ;  /* 0x0000007900797220 */ /* 0x044fe20000410000 */
[----:B------:R-:W-:-:S05]  /*4e70*/  FMUL.FTZ R120, R0, R120 ;  /* 0x0000007800787220 */ /* 0x000fca0000410000 */
[----:B------:R3:W-:Y:S02]  /*4e80*/  STL.64 [R1+0x260], R120 ;  /* 0x0002607801007387 */ /* 0x0007e40000100a00 */
[C---:B---3--:R-:W-:Y:S02]  /*4e90*/  FMUL.FTZ R120, R0.reuse, R14 ;  /* 0x0000000e00787220 */ /* 0x048fe40000410000 */
[----:B------:R-:W0:Y:S01]  /*4ea0*/  LDS R14, [R21+0x38420] ;  /* 0x03842000150e7984 */ /* 0x000e220000000800 */
[C---:B----4-:R-:W-:Y:S01]  /*4eb0*/  FMUL.FTZ R137, R0.reuse, R137 ;  /* 0x0000008900897220 */ /* 0x050fe20000410000 */
[C---:B------:R-:W-:Y:S01]  /*4ec0*/  FMUL.FTZ R136, R0.reuse, R136 ;  /* 0x0000008800887220 */ /* 0x040fe20000410000 */
[C---:B-----5:R-:W-:Y:S01]  /*4ed0*/  FMUL.FTZ R135, R0.reuse, R135 ;  /* 0x0000008700877220 */ /* 0x060fe20000410000 */
[C---:B------:R-:W-:Y:S01]  /*4ee0*/  FMUL.FTZ R134, R0.reuse, R134 ;  /* 0x0000008600867220 */ /* 0x040fe20000410000 */
        /* <DEDUP_REMOVED lines=52> */
[----:B------:R-:W-:Y:S01]  /*5230*/  FMUL.FTZ R74, R0, R74 ;  /* 0x0000004a004a7220 */ /* 0x000fe20000410000 */
[-C--:B------:R-:W-:Y:S01]  /*5240*/  FMUL.FTZ R82, R82, R0.reuse ;  /* 0x0000000052527220 */ /* 0x080fe20000410000 */
[----:B------:R-:W-:Y:S01]  /*5250*/  FMUL.FTZ R83, R83, R0 ;  /* 0x0000000053537220 */ /* 0x000fe20000410000 */
[C---:B------:R-:W-:Y:S01]  /*5260*/  FMUL.FTZ R81, R0.reuse, R81 ;  /* 0x0000005100517220 */ /* 0x040fe20000410000 */
[----:B------:R-:W-:Y:S01]  /*5270*/  FMUL.FTZ R80, R0, R80 ;  /* 0x0000005000507220 */ /* 0x000fe20000410000 */
[C---:B0-----:R-:W-:Y:S01]  /*5280*/  FMUL.FTZ R79, R14.reuse, R79 ;  /* 0x0000004f0e4f7220 */ /* 0x041fe20000410000 */
        /* <DEDUP_REMOVED lines=63> */
[----:B------:R-:W-:Y:S04]  /*5680*/  STL.64 [R1+0x210], R136 ;  /* 0x0002108801007387 */ /* 0x000fe80000100a00 */
        /* <DEDUP_REMOVED lines=33> */
[----:B------:R0:W-:Y:S04]  /*58a0*/  STL.64 [R1+0x238], R72 ;  /* 0x0002384801007387 */ /* 0x0001e80000100a00 */
        /* <DEDUP_REMOVED lines=27> */
[----:B------:R2:W-:Y:S04]  /*5a60*/  STL.64 [R1+0x3f8], R6 ;  /* 0x0003f80601007387 */ /* 0x0005e80000100a00 */
[----:B0-----:R-:W3:Y:S04]  /*5a70*/  LDL R72, [R1+0x204] ;  /* 0x0002040001487983 */ /* 0x001ee80000100800 */
[----:B------:R-:W4:Y:S04]  /*5a80*/  LDL R74, [R1+0x208] ;  /* 0x00020800014a7983 */ /* 0x000f280000100800 */
[----:B------:R-:W5:Y:S04]  /*5a90*/  LDL R76, [R1+0x20c] ;  /* 0x00020c00014c7983 */ /* 0x000f680000100800 */
[----:B------:R-:W5:Y:S04]  /*5aa0*/  LDL R0, [R1+0x210] ;  /* 0x0002100001007983 */ /* 0x000f680000100800 */
[----:B------:R-:W5:Y:S04]  /*5ab0*/  LDL R78, [R1+0x214] ;  /* 0x00021400014e7983 */ /* 0x000f680000100800 */
[----:B------:R-:W5:Y:S04]  /*5ac0*/  LDL R80, [R1+0x218] ;  /* 0x0002180001507983 */ /* 0x000f680000100800 */
[----:B------:R-:W5:Y:S04]  /*5ad0*/  LDL R84, [R1+0x21c] ;  /* 0x00021c0001547983 */ /* 0x000f680000100800 */
[----:B-1----:R-:W5:Y:S04]  /*5ae0*/  LDL R4, [R1+0x220] ;  /* 0x0002200001047983 */ /* 0x002f680000100800 */
[----:B------:R-:W5:Y:S04]  /*5af0*/  LDL R86, [R1+0x224] ;  /* 0x0002240001567983 */ /* 0x000f680000100800 */
[----:B------:R-:W5:Y:S04]  /*5b00*/  LDL R88, [R1+0x228] ;  /* 0x0002280001587983 */ /* 0x000f680000100800 */
[----:B------:R-:W5:Y:S04]  /*5b10*/  LDL R90, [R1+0x22c] ;  /* 0x00022c00015a7983 */ /* 0x000f680000100800 */
[----:B--2---:R-:W2:Y:S04]  /*5b20*/  LDL R6, [R1+0x230] ;  /* 0x0002300001067983 */ /* 0x004ea80000100800 */
[----:B------:R-:W2:Y:S04]  /*5b30*/  LDL R92, [R1+0x234] ;  /* 0x00023400015c7983 */ /* 0x000ea80000100800 */
        /* <DEDUP_REMOVED lines=114> */
[----:B------:R-:W-:Y:S04]  /*6260*/  STL [R1+0x200], R82 ;  /* 0x0002005201007387 */ /* 0x000fe80000100800 */
[----:B---3--:R-:W-:Y:S04]  /*6270*/  STL [R1+0x204], R72 ;  /* 0x0002044801007387 */ /* 0x008fe80000100800 */
        /* <DEDUP_REMOVED lines=10> */
[----:B--2---:R-:W-:Y:S04]  /*6320*/  STL [R1+0x230], R6 ;  /* 0x0002300601007387 */ /* 0x004fe80000100800 */
        /* <DEDUP_REMOVED lines=70> */
[----:B------:R0:W-:Y:S04]  /*6790*/  STL [R1+0x34c], R27 ;  /* 0x00034c1b01007387 */ /* 0x0001e80000100800 */
[----:B------:R-:W-:Y:S04]  /*67a0*/  STL [R1+0x350], R50 ;  /* 0x0003503201007387 */ /* 0x000fe80000100800 */
[----:B------:R-:W-:Y:S04]  /*67b0*/  STL [R1+0x354], R29 ;  /* 0x0003541d01007387 */ /* 0x000fe80000100800 */
[----:B------:R1:W-:Y:S04]  /*67c0*/  STL [R1+0x358], R31 ;  /* 0x0003581f01007387 */ /* 0x0003e80000100800 */
[----:B------:R-:W-:Y:S04]  /*67d0*/  STL [R1+0x35c], R33 ;  /* 0x00035c2101007387 */ /* 0x000fe80000100800 */
[----:B------:R-:W-:Y:S04]  /*67e0*/  STL [R1+0x360], R52 ;  /* 0x0003603401007387 */ /* 0x000fe80000100800 */
[----:B------:R2:W-:Y:S04]  /*67f0*/  STL [R1+0x364], R35 ;  /* 0x0003642301007387 */ /* 0x0005e80000100800 */
        /* <DEDUP_REMOVED lines=36> */
[----:B------:R5:W-:Y:S04]  /*6a40*/  STL [R1+0x3f8], R91 ;  /* 0x0003f85b01007387 */ /* 0x000be80000100800 */
[----:B------:R5:W-:Y:S04]  /*6a50*/  STL [R1+0x3fc], R93 ;  /* 0x0003fc5d01007387 */ /* 0x000be80000100800 */
[----:B0-----:R-:W5:Y:S04]  /*6a60*/  LDL.128 R24, [R1+0x200] ;  /* 0x0002000001187983 */ /* 0x001f680000100c00 */
[----:B-1----:R-:W5:Y:S04]  /*6a70*/  LDL.128 R28, [R1+0x210] ;  /* 0x00021000011c7983 */ /* 0x002f680000100c00 */
[----:B--2---:R-:W2:Y:S04]  /*6a80*/  LDL.128 R32, [R1+0x220] ;  /* 0x0002200001207983 */ /* 0x004ea80000100c00 */
[----:B---3--:R-:W2:Y:S04]  /*6a90*/  LDL.128 R36, [R1+0x230] ;  /* 0x0002300001247983 */ /* 0x008ea80000100c00 */
[----:B----4-:R-:W2:Y:S04]  /*6aa0*/  LDL.128 R40, [R1+0x240] ;  /* 0x0002400001287983 */ /* 0x010ea80000100c00 */
[----:B-----5:R-:W2:Y:S04]  /*6ab0*/  LDL.128 R44, [R1+0x250] ;  /* 0x00025000012c7983 */ /* 0x020ea80000100c00 */
[----:B------:R-:W2:Y:S04]  /*6ac0*/  LDL.128 R48, [R1+0x260] ;  /* 0x0002600001307983 */ /* 0x000ea80000100c00 */
        /* <DEDUP_REMOVED lines=24> */
[----:B------:R-:W2:Y:S01]  /*6c50*/  LDL.128 R148, [R1+0x3f0] ;  /* 0x0003f00001947983 */ /* 0x000ea20000100c00 */
[----:B------:R-:W-:-:S05]  /*6c60*/  VIADD R0, R3, 0x1 ;  /* 0x0000000103007836 */ /* 0x000fca0000000000 */
[----:B------:R-:W-:Y:S01]  /*6c70*/  ISETP.NE.AND P0, PT, R0, 0x2, PT ;  /* 0x000000020000780c */ /* 0x000fe20003f05270 */
[----:B------:R0:W-:Y:S01]  /*6c80*/  STL [R1+0x1e8], R0 ;  /* 0x0001e80001007387 */ /* 0x0001e20000100800 */
[----:B------:R-:W-:-:S11]  /*6c90*/  IMAD.MOV.U32 R5, RZ, RZ, 0x40000040 ;  /* 0x40000040ff057424 */ /* 0x000fd600078e00ff */
[----:B0-----:R-:W-:Y:S01]  /*6ca0*/  @!P0 IMAD.MOV.U32 R0, RZ, RZ, RZ ;  /* 0x000000ffff008224 */ /* 0x001fe200078e00ff */
[----:B------:R-:W-:-:S04]  /*6cb0*/  R2UR UR15, R5 ;  /* 0x00000000050f72ca */ /* 0x000fc800000e0000 */
[----:B------:R-:W-:Y:S01]  /*6cc0*/  LEA R4, R0, UR22, 0xc ;  /* 0x0000001600047c11 */ /* 0x000fe2000f8e60ff */
[----:B------:R-:W-:Y:S01]  /*6cd0*/  IMAD.MOV.U32 R7, RZ, RZ, 0x40000040 ;  /* 0x40000040ff077424 */ /* 0x000fe200078e00ff */
[----:B------:R-:W3:Y:S02]  /*6ce0*/  LDL R0, [R1+0x1f0] ;  /* 0x0001f00001007983 */ /* 0x000ee40000100800 */
[C---:B------:R-:W-:Y:S01]  /*6cf0*/  R2UR UR14, R4.reuse ;  /* 0x00000000040e72ca */ /* 0x040fe200000e0000 */
[----:B------:R-:W-:Y:S01]  /*6d00*/  VIADD R6, R4, 0x80 ;  /* 0x0000008004067836 */ /* 0x000fe20000000000 */
[----:B------:R-:W-:-:S04]  /*6d10*/  R2UR UR19, R7 ;  /* 0x00000000071372ca */ /* 0x000fc800000e0000 */
[----:B------:R-:W-:Y:S01]  /*6d20*/  R2UR UR18, R6 ;  /* 0x00000000061272ca */ /* 0x000fe200000e0000 */
[----:B--2---:R-:W-:-:S06]  /*6d30*/  WARPGROUP.ARRIVE ;  /* 0x00000000000079c5 */ /* 0x004fcc0000000000 */
[----:B------:R-:W-:Y:S01]  /*6d40*/  HGMMA.64x256x16.F32 R24, gdesc[UR12].tnspB, R24, gsb0 ;  /* 0x43e000000c1879f0 */ /* 0x000fe20008000818 */
[----:B------:R-:W-:Y:S02]  /*6d50*/  VIADD R6, R4, 0x100 ;  /* 0x0000010004067836 */ /* 0x000fe40000000000 */
[----:B------:R-:W-:-:S03]  /*6d60*/  IMAD.MOV.U32 R7, RZ, RZ, 0x40000040 ;  /* 0x40000040ff077424 */ /* 0x000fc600078e00ff */
[----:B------:R-:W-:Y:S02]  /*6d70*/  R2UR UR6, R6 ;  /* 0x00000000060672ca */ /* 0x000fe400000e0000 */
[----:B------:R-:W-:Y:S01]  /*6d80*/  R2UR UR7, R7 ;  /* 0x00000000070772ca */ /* 0x000fe200000e0000 */
        /* <DEDUP_REMOVED lines=39> */
[----:B------:R-:W2:Y:S01]  /*7000*/  @!P0 LDL R4, [R1+0x1ec] ;  /* 0x0001ec0001048983 */ /* 0x000ea20000100800 */
[----:B------:R-:W-:-:S03]  /*7010*/  WARPGROUP.DEPBAR.LE gsb0, 0x0 ;  /* 0x00008000000079c5 */ /* 0x000fc60000010000 */
        /* <DEDUP_REMOVED lines=102> */
[----:B------:R-:W2:Y:S04]  /*7680*/  LDL R6, [R1+0x200] ;  /* 0x0002000001067983 */ /* 0x000ea80000100800 */
[----:B0-----:R-:W2:Y:S04]  /*7690*/  LDL R78, [R1+0x204] ;  /* 0x00020400014e7983 */ /* 0x001ea80000100800 */
[----:B-1----:R-:W2:Y:S04]  /*76a0*/  LDL R80, [R1+0x208] ;  /* 0x0002080001507983 */ /* 0x002ea80000100800 */
[----:B------:R-:W2:Y:S04]  /*76b0*/  LDL R82, [R1+0x20c] ;  /* 0x00020c0001527983 */ /* 0x000ea80000100800 */
[----:B------:R-:W2:Y:S04]  /*76c0*/  LDL R8, [R1+0x210] ;  /* 0x0002100001087983 */ /* 0x000ea80000100800 */
[----:B----4-:R-:W4:Y:S04]  /*76d0*/  LDL R84, [R1+0x214] ;  /* 0x0002140001547983 */ /* 0x010f280000100800 */
[----:B------:R-:W4:Y:S04]  /*76e0*/  LDL R86, [R1+0x218] ;  /* 0x0002180001567983 */ /* 0x000f280000100800 */
[----:B-----5:R-:W5:Y:S04]  /*76f0*/  LDL R88, [R1+0x21c] ;  /* 0x00021c0001587983 */ /* 0x020f680000100800 */
[----:B------:R-:W5:Y:S04]  /*7700*/  LDL R10, [R1+0x220] ;  /* 0x00022000010a7983 */ /* 0x000f680000100800 */
[----:B------:R-:W5:Y:S04]  /*7710*/  LDL R90, [R1+0x224] ;  /* 0x00022400015a7983 */ /* 0x000f680000100800 */
[----:B---3--:R-:W3:Y:S04]  /*7720*/  LDL R92, [R1+0x228] ;  /* 0x00022800015c7983 */ /* 0x008ee80000100800 */
[----:B------:R-:W3:Y:S04]  /*7730*/  LDL R94, [R1+0x22c] ;  /* 0x00022c00015e7983 */ /* 0x000ee80000100800 */
[----:B------:R-:W3:Y:S04]  /*7740*/  LDL R12, [R1+0x230] ;  /* 0x00023000010c7983 */ /* 0x000ee80000100800 */
        /* <DEDUP_REMOVED lines=116> */
[----:B------:R-:W-:Y:S04]  /*7e90*/  STL [R1+0x204], R78 ;  /* 0x0002044e01007387 */ /* 0x000fe80000100800 */
[----:B------:R-:W-:Y:S04]  /*7ea0*/  STL [R1+0x208], R80 ;  /* 0x0002085001007387 */ /* 0x000fe80000100800 */
[----:B------:R-:W-:Y:S04]  /*7eb0*/  STL [R1+0x20c], R82 ;  /* 0x00020c5201007387 */ /* 0x000fe80000100800 */
[----:B------:R-:W-:Y:S04]  /*7ec0*/  STL [R1+0x210], R8 ;  /* 0x0002100801007387 */ /* 0x000fe80000100800 */
[----:B----4-:R-:W-:Y:S04]  /*7ed0*/  STL [R1+0x214], R84 ;  /* 0x0002145401007387 */ /* 0x010fe80000100800 */
[----:B------:R-:W-:Y:S04]  /*7ee0*/  STL [R1+0x218], R86 ;  /* 0x0002185601007387 */ /* 0x000fe80000100800 */
[----:B-----5:R-:W-:Y:S04]  /*7ef0*/  STL [R1+0x21c], R88 ;  /* 0x00021c5801007387 */ /* 0x020fe80000100800 */
[----:B------:R-:W-:Y:S04]  /*7f00*/  STL [R1+0x220], R10 ;  /* 0x0002200a01007387 */ /* 0x000fe80000100800 */
[----:B------:R-:W-:Y:S04]  /*7f10*/  STL [R1+0x224], R90 ;  /* 0x0002245a01007387 */ /* 0x000fe80000100800 */
[----:B---3--:R-:W-:Y:S04]  /*7f20*/  STL [R1+0x228], R92 ;  /* 0x0002285c01007387 */ /* 0x008fe80000100800 */
        /* <DEDUP_REMOVED lines=117> */
[----:B------:R-:W-:Y:S01]  /*8680*/  VIADD R0, R0, 0x1 ;  /* 0x0000000100007836 */ /* 0x000fe20000000000 */
[----:B------:R-:W-:Y:S01]  /*8690*/  @!P0 LOP3.LUT R4, R4, 0x1, RZ, 0x3c, !PT ;  /* 0x0000000104048812 */ /* 0x000fe200078e3cff */
[----:B------:R-:W-:Y:S03]  /*86a0*/  BSSY B0, `(.L_x_5218) ;  /* 0x000000e000007945 */ /* 0x000fe60003800000 */
[----:B------:R0:W-:Y:S04]  /*86b0*/  STL [R1+0x1f0], R0 ;  /* 0x0001f00001007387 */ /* 0x0001e80000100800 */
[----:B------:R1:W-:Y:S01]  /*86c0*/  @!P0 STL [R1+0x1ec], R4 ;  /* 0x0001ec0401008387 */ /* 0x0003e20000100800 */
[----:B0-----:R-:W-:Y:S01]  /*86d0*/  IMAD.U32 R0, RZ, RZ, UR21 ;  /* 0x00000015ff007e24 */ /* 0x001fe2000f8e00ff */
[----:B------:R-:W-:-:S02]  /*86e0*/  UIADD3 UR21, UR21, -0x1, URZ ;  /* 0xffffffff15157890 */ /* 0x000fc4000fffe03f */
[----:B------:R1:W-:Y:S01]  /*86f0*/  @!P0 STL [R1+0x1e8], RZ ;  /* 0x0001e8ff01008387 */ /* 0x0003e20000100800 */
[----:B------:R-:W-:Y:S06]  /*8700*/  BAR.ARV 0xf, 0x100 ;  /* 0x03c4000000007b1d */ /* 0x000fec0000002000 */
[----:B------:R-:W-:Y:S01]  /*8710*/  ISETP.GT.AND P0, PT, R0, UR20, PT ;  /* 0x0000001400007c0c */ /* 0x000fe2000bf04270 */
[----:B------:R-:W-:-:S12]  /*8720*/  @P1 BRA `(.L_x_5219) ;  /* 0x0000000000141947 */ /* 0x000fd80003800000 */
[----:B------:R-:W2:Y:S02]  /*8730*/  LDL R0, [R1+0x1e8] ;  /* 0x0001e80001007983 */ /* 0x000ea40000100800 */
[----:B--2---:R-:W-:-:S05]  /*8740*/  LEA R0, R0, UR44, 0x3 ;  /* 0x0000002c00007c11 */ /* 0x004fca000f8e18ff */
[----:B------:R-:W-:-:S05]  /*8750*/  VIADD R0, R0, 0x38860 ;  /* 0x0003886000007836 */ /* 0x000fca0000000000 */
[----:B------:R-:W-:-:S04]  /*8760*/  PRMT R0, RZ, 0x654, R0 ;  /* 0x00000654ff007816 */ /* 0x000fc80000000000 */
[----:B------:R0:W-:Y:S03]  /*8770*/  SYNCS.ARRIVE.TRANS64.RED.A1T0 RZ, [R0+URZ], RZ ;  /* 0x000000ff00ff79a7 */ /* 0x0001e6000810043f */
.L_x_5219:
[----:B------:R-:W-:Y:S05]  /*8780*/  BSYNC B0 ;  /* 0x0000000000007941 */ /* 0x000fea0003800000 */
.L_x_5218:
[----:B------:R-:W-:Y:S05]  /*8790*/  @P0 BRA `(.L_x_5220) ;  /* 0xffffffc0009c0947 */ /* 0x000fea000383ffff */
.L_x_5217:
[----:B------:R-:W2:Y:S04]  /*87a0*/  LDL R21, [R1+0x1e8] ;  /* 0x0001e80001157983 */ /* 0x000ea80000100800 */
        /* <DEDUP_REMOVED lines=64> */
[----:B------:R-:W5:Y:S04]  /*8bb0*/  LDL R3, [R1+0x1f0] ;  /* 0x0001f00001037983 */ /* 0x000f680000100800 */
[----:B0-----:R-:W5:Y:S01]  /*8bc0*/  LDL R0, [R1+0x1e8] ;  /* 0x0001e80001007983 */ /* 0x001f620000100800 */
[----:B--2---:R-:W-:-:S05]  /*8bd0*/  IMAD R21, R21, 0x40, R160 ;  /* 0x0000004015157824 */ /* 0x004fca00078e02a0 */
[----:B------:R-:W-:Y:S01]  /*8be0*/  LEA R140, R21, UR44, 0x2 ;  /* 0x0000002c158c7c11 */ /* 0x000fe2000f8e10ff */
[----:B------:R-:W-:Y:S06]  /*8bf0*/  BAR.SYNC.DEFER_BLOCKING 0xe, 0x100 ;  /* 0x0384000000007b1d */ /* 0x000fec0000010000 */
[----:B------:R-:W3:Y:S02]  /*8c00*/  LDS R21, [R140+0x38400] ;  /* 0x038400008c157984 */ /* 0x000ee40000000800 */
[C---:B---3--:R-:W-:Y:S01]  /*8c10*/  FMUL.FTZ R129, R21.reuse, R129 ;  /* 0x0000008115817220 */ /* 0x048fe20000410000 */
[----:B------:R-:W-:-:S05]  /*8c20*/  FMUL.FTZ R128, R21, R128 ;  /* 0x0000008015807220 */ /* 0x000fca0000410000 */
[----:B------:R4:W-:Y:S02]  /*8c30*/  STL.64 [R1+0x250], R128 ;  /* 0x0002508001007387 */ /* 0x0009e40000100a00 */
[C---:B----4-:R-:W-:Y:S02]  /*8c40*/  FMUL.FTZ R128, R21.reuse, R108 ;  /* 0x0000006c15807220 */ /* 0x050fe40000410000 */
[----:B------:R-:W0:Y:S01]  /*8c50*/  LDS R108, [R140+0x38420] ;  /* 0x038420008c6c7984 */ /* 0x000e220000000800 */
        /* <DEDUP_REMOVED lines=34> */
[C---:B0-----:R-:W-:Y:S01]  /*8e80*/  FMUL.FTZ R29, R108.reuse, R29 ;  /* 0x0000001d6c1d7220 */ /* 0x041fe20000410000 */
[C---:B------:R-:W-:Y:S01]  /*8e90*/  FMUL.FTZ R28, R108.reuse, R28 ;  /* 0x0000001c6c1c7220 */ /* 0x040fe20000410000 */
[C---:B------:R-:W-:Y:S01]  /*8ea0*/  FMUL.FTZ R11, R108.reuse, R11 ;  /* 0x0000000b6c0b7220 */ /* 0x040fe20000410000 */
[C---:B------:R-:W-:Y:S01]  /*8eb0*/  FMUL.FTZ R10, R108.reuse, R10 ;  /* 0x0000000a6c0a7220 */ /* 0x040fe20000410000 */
[C---:B------:R-:W-:Y:S01]  /*8ec0*/  FMUL.FTZ R104, R21.reuse, R104 ;  /* 0x0000006815687220 */ /* 0x040fe20000410000 */
[C---:B------:R-:W-:Y:S01]  /*8ed0*/  FMUL.FTZ R103, R21.reuse, R103 ;  /* 0x0000006715677220 */ /* 0x040fe20000410000 */
[----:B------:R0:W-:Y:S01]  /*8ee0*/  STL.64 [R1+0x338], R28 ;  /* 0x0003381c01007387 */ /* 0x0001e20000100a00 */
[C---:B------:R-:W-:Y:S01]  /*8ef0*/  FMUL.FTZ R102, R21.reuse, R102 ;  /* 0x0000006615667220 */ /* 0x040fe20000410000 */
[C---:B------:R-:W-:Y:S01]  /*8f00*/  FMUL.FTZ R101, R21.reuse, R101 ;  /* 0x0000006515657220 */ /* 0x040fe20000410000 */
[C---:B------:R-:W-:Y:S01]  /*8f10*/  FMUL.FTZ R100, R21.reuse, R100 ;  /* 0x0000006415647220 */ /* 0x040fe20000410000 */
[----:B------:R1:W-:Y:S01]  /*8f20*/  STL.64 [R1+0x388], R10 ;  /* 0x0003880a01007387 */ /* 0x0003e20000100a00 */
        /* <DEDUP_REMOVED lines=82> */
[----:B0-----:R-:W-:-:S02]  /*9450*/  VIADD R28, R3, 0x1 ;  /* 0x00000001031c7836 */ /* 0x001fc40000000000 */
[----:B-1----:R-:W-:Y:S01]  /*9460*/  VIADD R10, R0, 0x1 ;  /* 0x00000001000a7836 */ /* 0x002fe20000000000 */
[----:B------:R0:W-:Y:S04]  /*9470*/  STL.64 [R1+0x200], R138 ;  /* 0x0002008a01007387 */ /* 0x0001e80000100a00 */
        /* <DEDUP_REMOVED lines=60> */
[----:B------:R0:W-:Y:S04]  /*9840*/  STL [R1+0x1f0], R28 ;  /* 0x0001f01c01007387 */ /* 0x0001e80000100800 */
[----:B------:R0:W-:Y:S01]  /*9850*/  STL [R1+0x1e8], R10 ;  /* 0x0001e80a01007387 */ /* 0x0001e20000100800 */
[----:B------:R-:W-:Y:S06]  /*9860*/  BAR.ARV 0xf, 0x100 ;  /* 0x03c4000000007b1d */ /* 0x000fec0000002000 */
[----:B------:R-:W-:Y:S01]  /*9870*/  ISETP.NE.AND P0, PT, R10, 0x2, PT ;  /* 0x000000020a00780c */ /* 0x000fe20003f05270 */
[----:B------:R-:W-:Y:S01]  /*9880*/  BSSY B0, `(.L_x_5221) ;  /* 0x0000007000007945 */ /* 0x000fe20003800000 */
[----:B------:R-:W-:-:S11]  /*9890*/  IMAD.MOV.U32 R0, RZ, RZ, 0x1 ;  /* 0x00000001ff007424 */ /* 0x000fd600078e00ff */
[----:B0-----:R-:W-:Y:S05]  /*98a0*/  @P0 BRA `(.L_x_5222) ;  /* 0x0000000000100947 */ /* 0x001fea0003800000 */
[----:B------:R-:W2:Y:S04]  /*98b0*/  LDL R4, [R1+0x1ec] ;  /* 0x0001ec0001047983 */ /* 0x000ea80000100800 */
[----:B------:R0:W-:Y:S01]  /*98c0*/  STL [R1+0x1e8], RZ ;  /* 0x0001e8ff01007387 */ /* 0x0001e20000100800 */
[----:B--2---:R-:W-:-:S05]  /*98d0*/  LOP3.LUT R4, R4, 0x1, RZ, 0x3c, !PT ;  /* 0x0000000104047812 */ /* 0x004fca00078e3cff */
[----:B------:R0:W-:Y:S02]  /*98e0*/  STL [R1+0x1ec], R4 ;  /* 0x0001ec0401007387 */ /* 0x0001e40000100800 */
.L_x_5222:
[----:B------:R-:W-:Y:S05]  /*98f0*/  BSYNC B0 ;  /* 0x0000000000007941 */ /* 0x000fea0003800000 */
.L_x_5221:
[----:B------:R-:W-:Y:S05]  /*9900*/  BRA `(.L_x_5214) ;  /* 0x000001dc00f87947 */ /* 0x000fea0003800000 */
.L_x_5207:
[----:B------:R-:W0:Y:S01]  /*9910*/  S2R R3, SR_TID.X ;  /* 0x0000000000037919 */ /* 0x000e220000002100 */
[----:B------:R-:W-:Y:S01]  /*9920*/  UISETP.NE.AND UP0, UPT, UR38, URZ, UPT ;  /* 0x0000003f2600728c */ /* 0x000fe2000bf05270 */
[----:B-1----:R-:W-:Y:S01]  /*9930*/  IMAD.U32 R0, RZ, RZ, UR39 ;  /* 0x00000027ff007e24 */ /* 0x002fe2000f8e00ff */
[----:B------:R-:W-:Y:S01]  /*9940*/  UMOV UR4, 0x1 ;  /* 0x0000000100047882 */ /* 0x000fe20000000000 */
[----:B------:R-:W-:Y:S01]  /*9950*/  UIADD3 UR8, UP3, UR36, 0x38860, URZ ;  /* 0x0003886024087890 */ /* 0x000fe2000ff7e03f */
[----:B------:R-:W-:Y:S01]  /*9960*/  IMAD.MOV.U32 R4, RZ, RZ, 0x1 ;  /* 0x00000001ff047424 */ /* 0x000fe200078e00ff */
[----:B------:R-:W-:Y:S01]  /*9970*/  USEL UR4, UR4, 0x2, !UP0 ;  /* 0x0000000204047887 */ /* 0x000fe2000c000000 */
[----:B------:R-:W-:Y:S01]  /*9980*/  IMAD.MOV.U32 R5, RZ, RZ, RZ ;  /* 0x000000ffff057224 */ /* 0x000fe200078e00ff */
[----:B------:R-:W-:Y:S01]  /*9990*/  UIADD3.X UR9, URZ, UR37, URZ, UP3, !UPT ;  /* 0x000000253f097290 */ /* 0x000fe20009ffe43f */
[----:B------:R1:W-:Y:S01]  /*99a0*/  STL [R1+0x70], R0 ;  /* 0x0000700001007387 */ /* 0x0003e20000100800 */
[----:B------:R-:W-:Y:S01]  /*99b0*/  UIADD3 UR6, UP1, UR36, 0x38830, URZ ;  /* 0x0003883024067890 */ /* 0x000fe2000ff3e03f */
[----:B------:R-:W-:Y:S01]  /*99c0*/  IMAD.MOV.U32 R9, RZ, RZ, 0x80 ;  /* 0x00000080ff097424 */ /* 0x000fe200078e00ff */
[----:B------:R-:W-:Y:S01]  /*99d0*/  UIADD3 UR7, UP0, UR36, 0x38840, URZ ;  /* 0x0003884024077890 */ /* 0x000fe2000ff1e03f */
[----:B------:R-:W-:Y:S01]  /*99e0*/  IMAD.U32 R13, RZ, RZ, UR4 ;  /* 0x00000004ff0d7e24 */ /* 0x000fe2000f8e00ff */
[----:B------:R-:W-:Y:S01]  /*99f0*/  UIADD3 UR4, UP2, UR36, 0x38850, URZ ;  /* 0x0003885024047890 */ /* 0x000fe2000ff5e03f */
[----:B------:R2:W-:Y:S01]  /*9a00*/  STL.64 [R1+0x60], R4 ;  /* 0x0000600401007387 */ /* 0x0005e20000100a00 */
[----:B------:R-:W-:Y:S01]  /*9a10*/  ULDC UR10, c[0x0][0x448] ;  /* 0x00011200000a7ab9 */ /* 0x000fe20000000800 */
[----:B------:R-:W-:Y:S01]  /*9a20*/  IMAD.U32 R15, RZ, RZ, UR9 ;  /* 0x00000009ff0f7e24 */ /* 0x000fe2000f8e00ff */
[----:B------:R-:W-:Y:S01]  /*9a30*/  UIADD3.X UR5, URZ, UR37, URZ, UP2, !UPT ;  /* 0x000000253f057290 */ /* 0x000fe200097fe43f */
[----:B------:R-:W-:Y:S01]  /*9a40*/  IMAD.MOV.U32 R10, RZ, RZ, 0x1 ;  /* 0x00000001ff0a7424 */ /* 0x000fe200078e00ff */
[----:B------:R-:W-:Y:S01]  /*9a50*/  UIADD3.X UR9, URZ, UR37, URZ, UP0, !UPT ;  /* 0x000000253f097290 */ /* 0x000fe200087fe43f */
[----:B-1----:R-:W-:Y:S01]  /*9a60*/  IMAD.U32 R0, RZ, RZ, UR4 ;  /* 0x00000004ff007e24 */ /* 0x002fe2000f8e00ff */
[----:B------:R-:W-:Y:S01]  /*9a70*/  UIADD3.X UR4, URZ, UR37, URZ, UP1, !UPT ;  /* 0x000000253f047290 */ /* 0x000fe20008ffe43f */
[----:B------:R-:W-:Y:S01]  /*9a80*/  IMAD.MOV.U32 R11, RZ, RZ, RZ ;  /* 0x000000ffff0b7224 */ /* 0x000fe200078e00ff */
[----:B------:R-:W-:Y:S01]  /*9a90*/  UISETP.NE.AND UP1, UPT, UR10, 0x1, UPT ;  /* 0x000000010a00788c */ /* 0x000fe2000bf25270 */
[----:B------:R-:W-:Y:S01]  /*9aa0*/  IMAD.MOV.U32 R12, RZ, RZ, 0x2000 ;  /* 0x00002000ff0c7424 */ /* 0x000fe200078e00ff */
[----:B------:R-:W-:Y:S01]  /*9ab0*/  STL.64 [R1], RZ ;  /* 0x000000ff01007387 */ /* 0x000fe20000100a00 */
[----:B--2---:R-:W-:Y:S01]  /*9ac0*/  IMAD.MOV.U32 R4, RZ, RZ, 0x10000 ;  /* 0x00010000ff047424 */ /* 0x004fe200078e00ff */
[----:B------:R-:W-:Y:S01]  /*9ad0*/  ULDC UR48, c[0x0][0x288] ;  /* 0x0000a20000307ab9 */ /* 0x000fe20000000800 */
[----:B------:R-:W-:Y:S01]  /*9ae0*/  IMAD.MOV.U32 R7, RZ, RZ, 0x100 ;  /* 0x00000100ff077424 */ /* 0x000fe200078e00ff */
[----:B------:R1:W-:Y:S01]  /*9af0*/  STL.64 [R1+0x18], R12 ;  /* 0x0000180c01007387 */ /* 0x0003e20000100a00 */
[----:B------:R-:W-:Y:S01]  /*9b00*/  IMAD.MOV.U32 R5, RZ, RZ, R13 ;  /* 0x000000ffff057224 */ /* 0x000fe200078e000d */
[----:B0-----:R-:W-:Y:S01]  /*9b10*/  LOP3.LUT R3, R3, 0x7f, RZ, 0xc0, !PT ;  /* 0x0000007f03037812 */ /* 0x001fe200078ec0ff */
[----:B------:R-:W-:Y:S01]  /*9b20*/  IMAD.U32 R14, RZ, RZ, UR8 ;  /* 0x00000008ff0e7e24 */ /* 0x000fe2000f8e00ff */
[----:B------:R-:W-:Y:S01]  /*9b30*/  USHF.L.U32 UR8, UR39, 0x6, URZ ;  /* 0x0000000627087899 */ /* 0x000fe2000800063f */
[----:B------:R-:W-:Y:S01]  /*9b40*/  STL.64 [R1+0x38], RZ ;  /* 0x000038ff01007387 */ /* 0x000fe20000100a00 */
[----:B------:R-:W-:Y:S01]  /*9b50*/  ISETP.NE.AND P0, PT, R3, RZ, PT ;  /* 0x000000ff0300720c */ /* 0x000fe20003f05270 */
[----:B------:R-:W-:Y:S01]  /*9b60*/  @UP1 ULDC UR10, c[0x0][0x450] ;  /* 0x00011400000a1ab9 */ /* 0x000fe20000000800 */
[----:B------:R-:W-:Y:S01]  /*9b70*/  UIADD3 UR42, UR45, 0x1, -UR48 ;  /* 0x000000012d2a7890 */ /* 0x000fe2000fffe830 */
[----:B------:R-:W-:Y:S01]  /*9b80*/  STL.64 [R1+0x68], R14 ;  /* 0x0000680e01007387 */ /* 0x000fe20000100a00 */
[----:B------:R-:W-:Y:S01]  /*9b90*/  SEL R8, RZ, 0x1, P0 ;  /* 0x00000001ff087807 */ /* 0x000fe20000000000 */
[----:B-1----:R-:W-:Y:S01]  /*9ba0*/  IMAD.U32 R13, RZ, RZ, UR5 ;  /* 0x00000005ff0d7e24 */ /* 0x002fe2000f8e00ff */
[----:B------:R-:W-:Y:S01]  /*9bb0*/  IADD3 R37, P0, R2, 0x38, RZ ;  /* 0x0000003802257810 */ /* 0x000fe20007f1e0ff */
[----:B------:R-:W-:-:S02]  /*9bc0*/  IMAD.MOV.U32 R12, RZ, RZ, R0 ;  /* 0x000000ffff0c7224 */ /* 0x000fc400078e0000 */
[----:B------:R0:W-:Y:S01]  /*9bd0*/  STL.128 [R1+0x20], R8 ;  /* 0x0000200801007387 */ /* 0x0001e20000100c00 */
[----:B------:R-:W-:Y:S02]  /*9be0*/  IMAD.MOV.U32 R6, RZ, RZ, R8 ;  /* 0x000000ffff067224 */ /* 0x000fe400078e0008 */
[----:B------:R-:W-:Y:S01]  /*9bf0*/  IMAD.X R38, RZ, RZ, R16, P0 ;  /* 0x000000ffff267224 */ /* 0x000fe200000e0610 */
[----:B------:R-:W-:Y:S04]  /*9c00*/  STL.128 [R1+0x40], R12 ;  /* 0x0000400c01007387 */ /* 0x000fe80000100c00 */
[----:B------:R1:W-:Y:S01]  /*9c10*/  STL.128 [R1+0x50], R4 ;  /* 0x0000500401007387 */ /* 0x0003e20000100c00 */
[----:B0-----:R-:W-:Y:S01]  /*9c20*/  IMAD.U32 R8, RZ, RZ, UR6 ;  /* 0x00000006ff087e24 */ /* 0x001fe2000f8e00ff */
[----:B------:R-:W-:Y:S01]  /*9c30*/  @UP1 UIADD3 UR6, UR8, 0x3f, URZ ;  /* 0x0000003f08061890 */ /* 0x000fe2000fffe03f */
[----:B------:R-:W-:Y:S01]  /*9c40*/  IMAD.U32 R9, RZ, RZ, UR4 ;  /* 0x00000004ff097e24 */ /* 0x000fe2000f8e00ff */
[----:B------:R-:W-:-:S02]  /*9c50*/  ULDC.64 UR4, c[0x0][0xad8] ;  /* 0x0002b60000047ab9 */ /* 0x000fc40000000a00 */
[----:B------:R-:W-:Y:S02]  /*9c60*/  UISETP.GE.AND UP0, UPT, UR5, 0x1, UPT ;  /* 0x000000010500788c */ /* 0x000fe4000bf06270 */
[----:B------:R0:W-:Y:S01]  /*9c70*/  STL.64 [R1+0x8], R8 ;  /* 0x0000080801007387 */ /* 0x0001e20000100a00 */
[----:B-1----:R-:W-:Y:S01]  /*9c80*/  IMAD.U32 R4, RZ, RZ, UR7 ;  /* 0x00000007ff047e24 */ /* 0x002fe2000f8e00ff */
[----:B------:R-:W-:Y:S01]  /*9c90*/  @UP1 ULDC UR7, c[0x0][0x44c] ;  /* 0x0001130000071ab9 */ /* 0x000fe20000000800 */
[----:B------:R-:W-:Y:S01]  /*9ca0*/  IMAD.U32 R5, RZ, RZ, UR9 ;  /* 0x00000009ff057e24 */ /* 0x000fe2000f8e00ff */
[----:B------:R-:W-:Y:S01]  /*9cb0*/  UIMAD.WIDE.U32 UR6, UR6, UR7, URZ ;  /* 0x00000007060672a5 */ /* 0x000fe2000f8e003f */
[----:B------:R-:W-:Y:S01]  /*9cc0*/  PLOP3.LUT P1, PT, PT, PT, UP0, 0x80, 0x0 ;  /* 0x000000000000781c */ /* 0x000fe20003f2f008 */
[----:B------:R-:W-:Y:S02]  /*9cd0*/  UIADD3 UR9, UR8, 0x3f, URZ ;  /* 0x0000003f08097890 */ /* 0x000fe4000fffe03f */
[----:B------:R0:W-:Y:S01]  /*9ce0*/  STL.64 [R1+0x10], R4 ;  /* 0x0000100401007387 */ /* 0x0001e20000100a00 */
[----:B------:R-:W-:-:S03]  /*9cf0*/  @UP1 USHF.R.U32.HI UR9, URZ, UR10, UR7 ;  /* 0x0000000a3f091299 */ /* 0x000fc60008011607 */
[----:B------:R0:W-:Y:S01]  /*9d00*/  STL.64 [R1+0x30], R4 ;  /* 0x0000300401007387 */ /* 0x0001e20000100a00 */
        /* <DEDUP_REMOVED lines=13> */
.L_x_5224:
[----:B------:R-:W-:-:S11]  /*9de0*/  UISETP.NE.AND UP0, UPT, UR5, 0x1, UPT ;  /* 0x000000010500788c */ /* 0x000fd6000bf05270 */
[----:B------:R-:W-:Y:S02]  /*9df0*/  @UP0 ULDC.64 UR10, c[0x0][0xae0] ;  /* 0x0002b800000a0ab9 */ /* 0x000fe40000000a00 */
[----:B------:R-:W-:-:S04]  /*9e00*/  UIMAD.WIDE.U32 UR6, UR9, UR10, URZ ;  /* 0x0000000a090672a5 */ /* 0x000fc8000f8e003f */
[----:B------:R-:W-:-:S12]  /*9e10*/  @UP0 USHF.R.U32.HI UR9, URZ, UR11, UR7 ;  /* 0x0000000b3f090299 */ /* 0x000fd80008011607 */
.L_x_5225:
[----:B------:R-:W-:-:S04]  /*9e20*/  UIMAD UR9, UR9, UR5, UR5 ;  /* 0x00000005090972a4 */ /* 0x000fc8000f8e0205 */
[----:B------:R-:W-:-:S04]  /*9e30*/  UISETP.LT.AND UP0, UPT, UR4, UR9, UPT ;  /* 0x000000090400728c */ /* 0x000fc8000bf01270 */
[----:B------:R-:W-:-:S12]  /*9e40*/  USEL UR4, UR4, UR9, UP0 ;  /* 0x0000000904047287 */ /* 0x000fd80008000000 */
.L_x_5223:
[----:B------:R-:W-:Y:S02]  /*9e50*/  UIADD3 UR10, UR45, 0x3f, URZ ;  /* 0x0000003f2d0a7890 */ /* 0x000fe4000fffe03f */
        /* <DEDUP_REMOVED lines=8> */
[----:B------:R-:W-:Y:S02]  /*9ee0*/  UIADD3 UR48, UR45, -UR48, URZ ;  /* 0x800000302d307290 */ /* 0x000fe4000fffe03f */
        /* <DEDUP_REMOVED lines=19> */
.L_x_5227:
[----:B------:R-:W-:-:S11]  /*a020*/  UISETP.NE.AND UP0, UPT, UR5, 0x1, UPT ;  /* 0x000000010500788c */ /* 0x000fd6000bf05270 */
[----:B------:R-:W-:Y:S02]  /*a030*/  @UP0 ULDC.64 UR10, c[0x0][0xae0] ;  /* 0x0002b800000a0ab9 */ /* 0x000fe40000000a00 */
[----:B------:R-:W-:-:S04]  /*a040*/  UIMAD.WIDE.U32 UR6, UR8, UR10, URZ ;  /* 0x0000000a080672a5 */ /* 0x000fc8000f8e003f */
[----:B------:R-:W-:-:S12]  /*a050*/  @UP0 USHF.R.U32.HI UR8, URZ, UR11, UR7 ;  /* 0x0000000b3f080299 */ /* 0x000fd80008011607 */
.L_x_5228:
[----:B------:R-:W-:-:S04]  /*a060*/  UIMAD UR5, UR8, UR5, URZ ;  /* 0x00000005080572a4 */ /* 0x000fc8000f8e023f */
[----:B------:R-:W-:-:S04]  /*a070*/  UISETP.LT.AND UP0, UPT, UR4, UR5, UPT ;  /* 0x000000050400728c */ /* 0x000fc8000bf01270 */
[----:B------:R-:W-:-:S12]  /*a080*/  USEL UR4, UR4, UR5, !UP0 ;  /* 0x0000000504047287 */ /* 0x000fd8000c000000 */
.L_x_5226:
[----:B------:R-:W-:Y:S01]  /*a090*/  USHF.R.S32.HI UR5, URZ, 0x1f, UR4 ;  /* 0x0000001f3f057899 */ /* 0x000fe20008011404 */
[----:B------:R-:W-:-:S03]  /*a0a0*/  PRMT R0, RZ, 0x7610, R0 ;  /* 0x00007610ff007816 */ /* 0x000fc60000000000 */
[----:B------:R-:W-:-:S04]  /*a0b0*/  ULEA.HI UR5, UR5, UR4, URZ, 0x6 ;  /* 0x0000000405057291 */ /* 0x000fc8000f8f303f */
[----:B------:R-:W-:-:S04]  /*a0c0*/  USHF.R.S32.HI UR5, URZ, 0x6, UR5 ;  /* 0x000000063f057899 */ /* 0x000fc80008011405 */
[----:B------:R-:W-:-:S04]  /*a0d0*/  UISETP.LT.AND UP0, UPT, URZ, UR5, UPT ;  /* 0x000000053f00728c */ /* 0x000fc8000bf01270 */
[----:B------:R-:W-:-:S04]  /*a0e0*/  USEL UR43, URZ, UR5, !UP0 ;  /* 0x000000053f2b7287 */ /* 0x000fc8000c000000 */
[----:B------:R-:W-:-:S06]  /*a0f0*/  UISETP.GT.AND UP0, UPT, UR49, UR43, UPT ;  /* 0x0000002b3100728c */ /* 0x000fcc000bf04270 */
[----:B------:R-:W-:-:S13]  /*a100*/  PLOP3.LUT P0, PT, PT, PT, UP0, 0x80, 0x0 ;  /* 0x000000000000781c */ /* 0x000fda0003f0f008 */
[----:B------:R-:W-:Y:S05]  /*a110*/  @!P0 BRA `(.L_x_5214) ;  /* 0x000001d400f48947 */ /* 0x000fea0003800000 */
[----:B------:R-:W-:Y:S01]  /*a120*/  UIADD3 UR8, UR44, 0x400, URZ ;  /* 0x000004002c087890 */ /* 0x000fe2000fffe03f */
[----:B0-----:R-:W-:Y:S01]  /*a130*/  IMAD.MOV.U32 R4, RZ, RZ, 0x1 ;  /* 0x00000001ff047424 */ /* 0x001fe200078e00ff */
[----:B------:R-:W-:Y:S01]  /*a140*/  UIADD3 UR6, UR44, 0x26400, URZ ;  /* 0x000264002c067890 */ /* 0x000fe2000fffe03f */
[----:B------:R-:W-:Y:S01]  /*a150*/  IMAD.MOV.U32 R5, RZ, RZ, RZ ;  /* 0x000000ffff057224 */ /* 0x000fe200078e00ff */
[----:B------:R-:W-:Y:S01]  /*a160*/  USHF.R.U32.HI UR7, URZ, 0x4, UR8 ;  /* 0x000000043f077899 */ /* 0x000fe20008011608 */
[----:B------:R-:W-:Y:S01]  /*a170*/  IMAD.MOV.U32 R6, RZ, RZ, 0x1 ;  /* 0x00000001ff067424 */ /* 0x000fe200078e00ff */
[----:B------:R-:W-:Y:S01]  /*a180*/  USHF.R.U32.HI UR6, URZ, 0x4, UR6 ;  /* 0x000000043f067899 */ /* 0x000fe20008011606 */
[----:B------:R-:W-:Y:S01]  /*a190*/  IMAD.MOV.U32 R7, RZ, RZ, RZ ;  /* 0x000000ffff077224 */ /* 0x000fe200078e00ff */
[----:B------:R-:W-:Y:S01]  /*a1a0*/  ULOP3.LUT UR7, UR7, 0x3fff, URZ, 0xc0, !UPT ;  /* 0x00003fff07077892 */ /* 0x000fe2000f8ec03f */
[----:B------:R-:W0:Y:S01]  /*a1b0*/  SHFL.IDX PT, R0, R197, RZ, 0x1f ;  /* 0x00001fffc5007589 */ /* 0x000e2200000e0000 */
[----:B------:R-:W-:Y:S01]  /*a1c0*/  ULOP3.LUT UR6, UR6, 0x3fff, URZ, 0xc0, !UPT ;  /* 0x00003fff06067892 */ /* 0x000fe2000f8ec03f */
[----:B------:R-:W-:Y:S01]  /*a1d0*/  IMAD.MOV.U32 R11, RZ, RZ, 0x40000040 ;  /* 0x40000040ff0b7424 */ /* 0x000fe200078e00ff */
[----:B------:R-:W-:Y:S01]  /*a1e0*/  ULOP3.LUT UR7, UR7, 0x10000, URZ, 0xfc, !UPT ;  /* 0x0001000007077892 */ /* 0x000fe2000f8efc3f */
[----:B------:R1:W-:Y:S01]  /*a1f0*/  STL.128 [R1+0x80], R4 ;  /* 0x0000800401007387 */ /* 0x0003e20000100c00 */
[----:B------:R-:W-:Y:S01]  /*a200*/  ULOP3.LUT UR6, UR6, 0x10000, URZ, 0xfc, !UPT ;  /* 0x0001000006067892 */ /* 0x000fe2000f8efc3f */
[----:B------:R-:W-:Y:S01]  /*a210*/  IMAD.MOV.U32 R13, RZ, RZ, 0x40000040 ;  /* 0x40000040ff0d7424 */ /* 0x000fe200078e00ff */
[----:B------:R-:W-:Y:S01]  /*a220*/  UIADD3 UR5, UR44, 0x22400, URZ ;  /* 0x000224002c057890 */ /* 0x000fe2000fffe03f */
[----:B------:R-:W2:Y:S01]  /*a230*/  S2R R48, SR_TID.X ;  /* 0x0000000000307919 */ /* 0x000ea20000002100 */
[----:B------:R-:W-:Y:S01]  /*a240*/  UIADD3 UR4, UR44, 0x20400, URZ ;  /* 0x000204002c047890 */ /* 0x000fe2000fffe03f */
[----:B------:R-:W-:Y:S01]  /*a250*/  IMAD.MOV.U32 R15, RZ, RZ, 0x40000040 ;  /* 0x40000040ff0f7424 */ /* 0x000fe200078e00ff */
[----:B------:R-:W-:Y:S01]  /*a260*/  USHF.R.U32.HI UR5, URZ, 0x4, UR5 ;  /* 0x000000043f057899 */ /* 0x000fe20008011605 */
[C---:B------:R-:W-:Y:S01]  /*a270*/  IADD3 R33, P5, R2.reuse, 0xa8, RZ ;  /* 0x000000a802217810 */ /* 0x040fe20007fbe0ff */
[----:B------:R-:W-:Y:S01]  /*a280*/  USHF.R.U32.HI UR4, URZ, 0x4, UR4 ;  /* 0x000000043f047899 */ /* 0x000fe20008011604 */
[C---:B------:R-:W-:Y:S01]  /*a290*/  IADD3 R35, P1, R2.reuse, 0xb8, RZ ;  /* 0x000000b802237810 */ /* 0x040fe20007f3e0ff */
[----:B------:R-:W-:Y:S01]  /*a2a0*/  ULOP3.LUT UR5, UR5, 0x3fff, URZ, 0xc0, !UPT ;  /* 0x00003fff05057892 */ /* 0x000fe2000f8ec03f */
[C---:B------:R-:W-:Y:S01]  /*a2b0*/  IADD3 R34, P6, R2.reuse, 0xb0, RZ ;  /* 0x000000b002227810 */ /* 0x040fe20007fde0ff */
[----:B------:R-:W-:Y:S01]  /*a2c0*/  ULOP3.LUT UR4, UR4, 0x3fff, URZ, 0xc0, !UPT ;  /* 0x00003fff04047892 */ /* 0x000fe2000f8ec03f */
[----:B------:R-:W-:Y:S01]  /*a2d0*/  IADD3 R32, P0, R2, 0xa0, RZ ;  /* 0x000000a002207810 */ /* 0x000fe20007f1e0ff */
[----:B------:R-:W-:Y:S01]  /*a2e0*/  UIADD3 UR9, UP0, UR36, 0x38400, URZ ;  /* 0x0003840024097890 */ /* 0x000fe2000ff1e03f */
[----:B-1----:R-:W-:Y:S01]  /*a2f0*/  IMAD.U32 R4, RZ, RZ, UR6 ;  /* 0x00000006ff047e24 */ /* 0x002fe2000f8e00ff */
[----:B------:R-:W-:Y:S01]  /*a300*/  ULOP3.LUT UR5, UR5, 0x10000, URZ, 0xfc, !UPT ;  /* 0x0001000005057892 */ /* 0x000fe2000f8efc3f */
[----:B------:R-:W-:Y:S01]  /*a310*/  IMAD.U32 R6, RZ, RZ, UR7 ;  /* 0x00000007ff067e24 */ /* 0x000fe2000f8e00ff */
[----:B------:R-:W-:Y:S01]  /*a320*/  ULOP3.LUT UR4, UR4, 0x10000, URZ, 0xfc, !UPT ;  /* 0x0001000004047892 */ /* 0x000fe2000f8efc3f */
[----:B------:R-:W-:Y:S01]  /*a330*/  IMAD.MOV.U32 R5, RZ, RZ, 0x40000040 ;  /* 0x40000040ff057424 */ /* 0x000fe200078e00ff */
[----:B0-----:R-:W-:Y:S01]  /*a340*/  LEA.HI R3, R0, R0, RZ, 0x1 ;  /* 0x0000000000037211 */ /* 0x001fe200078f08ff */
[----:B------:R-:W-:Y:S01]  /*a350*/  IMAD.MOV.U32 R7, RZ, RZ, 0x40000040 ;  /* 0x40000040ff077424 */ /* 0x000fe200078e00ff */
[----:B------:R-:W-:Y:S01]  /*a360*/  UIADD3.X UR10, URZ, UR37, URZ, UP0, !UPT ;  /* 0x000000253f0a7290 */ /* 0x000fe200087fe43f */
[----:B------:R-:W-:Y:S01]  /*a370*/  IMAD.U32 R8, RZ, RZ, UR9 ;  /* 0x00000009ff087e24 */ /* 0x000fe2000f8e00ff */
[----:B------:R-:W-:Y:S01]  /*a380*/  LOP3.LUT R3, R3, 0x6, RZ, 0xc0, !PT ;  /* 0x0000000603037812 */ /* 0x000fe200078ec0ff */
[----:B------:R-:W-:Y:S01]  /*a390*/  IMAD.U32 R10, RZ, RZ, UR4 ;  /* 0x00000004ff0a7e24 */ /* 0x000fe2000f8e00ff */
[----:B------:R0:W-:Y:S01]  /*a3a0*/  STL.128 [R1+0xb0], R4 ;  /* 0x0000b00401007387 */ /* 0x0001e20000100c00 */
[----:B------:R-:W-:Y:S01]  /*a3b0*/  UIADD3 UR4, UR44, 0x36400, URZ ;  /* 0x000364002c047890 */ /* 0x000fe2000fffe03f */
[----:B------:R-:W-:Y:S01]  /*a3c0*/  IMAD.U32 R9, RZ, RZ, UR10 ;  /* 0x0000000aff097e24 */ /* 0x000fe2000f8e00ff */
[----:B------:R-:W-:Y:S01]  /*a3d0*/  IADD3 R154, P4, R2, 0x98, RZ ;  /* 0x00000098029a7810 */ /* 0x000fe20007f9e0ff */
[----:B------:R-:W-:Y:S01]  /*a3e0*/  IMAD.IADD R0, R0, 0x1, -R3 ;  /* 0x0000000100007824 */ /* 0x000fe200078e0a03 */
[----:B------:R-:W-:Y:S01]  /*a3f0*/  ULOP3.LUT UP0, URZ, UR4, 0x3ff, URZ, 0xc0, !UPT ;  /* 0x000003ff043f7892 */ /* 0x000fe2000f80c03f */
[----:B------:R-:W-:Y:S01]  /*a400*/  IMAD.U32 R3, RZ, RZ, UR5 ;  /* 0x00000005ff037e24 */ /* 0x000fe2000f8e00ff */
[----:B------:R-:W-:Y:S01]  /*a410*/  STL.64 [R1+0x78], R8 ;  /* 0x0000780801007387 */ /* 0x000fe20000100a00 */
[----:B------:R-:W-:Y:S01]  /*a420*/  IADD3 R31, P3, R2, 0x94, RZ ;  /* 0x00000094021f7810 */ /* 0x000fe20007f7e0ff */
[----:B--2---:R-:W-:Y:S01]  /*a430*/  VIADD R12, R48, 0xffffff80 ;  /* 0xffffff80300c7836 */ /* 0x004fe20000000000 */
[----:B------:R-:W-:Y:S01]  /*a440*/  LEA R0, R0, UR8, 0xf ;  /* 0x0000000800007c11 */ /* 0x000fe2000f8e78ff */
[----:B------:R-:W-:Y:S01]  /*a450*/  STL.64 [R1+0x98], R10 ;  /* 0x0000980a01007387 */ /* 0x000fe20000100a00 */
[--C-:B------:R-:W-:Y:S01]  /*a460*/  IMAD.X R46, RZ, RZ, R16.reuse, P5 ;  /* 0x000000ffff2e7224 */ /* 0x100fe200028e0610 */
[----:B------:R-:W-:Y:S01]  /*a470*/  IADD3 R30, P2, R2, 0x88, RZ ;  /* 0x00000088021e7810 */ /* 0x000fe20007f5e0ff */
[----:B------:R-:W-:Y:S01]  /*a480*/  IMAD.X R36, RZ, RZ, R16, P1 ;  /* 0x000000ffff247224 */ /* 0x000fe200008e0610 */
[----:B------:R-:W-:Y:S01]  /*a490*/  SHF.R.U32.HI R0, RZ, 0x4, R0 ;  /* 0x00000004ff007819 */ /* 0x000fe20000011600 */
[----:B0-----:R0:W5:Y:S01]  /*a4a0*/  LDL R5, [R1+0x444] ;  /* 0x0004440001057983 */ /* 0x0011620000100800 */
[----:B------:R-:W-:-:S03]  /*a4b0*/  IMAD.X R47, RZ, RZ, R16, P6 ;  /* 0x000000ffff2f7224 */ /* 0x000fc600030e0610 */
[----:B------:R1:W-:Y:S01]  /*a4c0*/  STL [R1+0x94], R12 ;  /* 0x0000940c01007387 */ /* 0x0003e20000100800 */
[----:B------:R-:W-:Y:S02]  /*a4d0*/  LOP3.LUT R0, R0, 0x3fff, RZ, 0xc0, !PT ;  /* 0x00003fff00007812 */ /* 0x000fe400078ec0ff */
[----:B------:R-:W-:Y:S02]  /*a4e0*/  PLOP3.LUT P5, PT, PT, PT, UP0, 0x80, 0x0 ;  /* 0x000000000000781c */ /* 0x000fe40003faf008 */
[----:B------:R-:W-:Y:S02]  /*a4f0*/  LOP3.LUT R0, R0, 0x2000000, RZ, 0xfc, !PT ;  /* 0x0200000000007812 */ /* 0x000fe400078efcff */
[C---:B------:R-:W-:Y:S02]  /*a500*/  IADD3 R29, P1, R2.reuse, 0x80, RZ ;  /* 0x00000080021d7810 */ /* 0x040fe40007f3e0ff */
[----:B------:R-:W-:Y:S01]  /*a510*/  IADD3 R26, P6, R2, 0x78, RZ ;  /* 0x00000078021a7810 */ /* 0x000fe20007fde0ff */
[----:B-1----:R-:W-:-:S02]  /*a520*/  IMAD.MOV.U32 R12, RZ, RZ, R3 ;  /* 0x000000ffff0c7224 */ /* 0x002fc400078e0003 */
[----:B------:R-:W-:Y:S02]  /*a530*/  IMAD.MOV.U32 R14, RZ, RZ, R0 ;  /* 0x000000ffff0e7224 */ /* 0x000fe400078e0000 */
[----:B------:R-:W-:-:S03]  /*a540*/  IMAD.MOV.U32 R0, RZ, RZ, R235 ;  /* 0x000000ffff007224 */ /* 0x000fc600078e00eb */
[----:B------:R0:W-:Y:S01]  /*a550*/  STL.128 [R1+0xa0], R12 ;  /* 0x0000a00c01007387 */ /* 0x0001e20000100c00 */
[----:B------:R-:W-:Y:S02]  /*a560*/  IMAD.MOV.U32 R3, RZ, RZ, R236 ;  /* 0x000000ffff037224 */ /* 0x000fe400078e00ec */
[--C-:B------:R-:W-:Y:S02]  /*a570*/  IMAD.X R45, RZ, RZ, R16.reuse, P0 ;  /* 0x000000ffff2d7224 */ /* 0x100fe400000e0610 */
[--C-:B------:R-:W-:Y:S02]  /*a580*/  IMAD.X R155, RZ, RZ, R16.reuse, P4 ;  /* 0x000000ffff9b7224 */ /* 0x100fe400020e0610 */
[--C-:B------:R-:W-:Y:S02]  /*a590*/  IMAD.X R44, RZ, RZ, R16.reuse, P3 ;  /* 0x000000ffff2c7224 */ /* 0x100fe400018e0610 */
[--C-:B------:R-:W-:Y:S02]  /*a5a0*/  IMAD.X R43, RZ, RZ, R16.reuse, P2 ;  /* 0x000000ffff2b7224 */ /* 0x100fe400010e0610 */
[----:B------:R-:W-:-:S02]  /*a5b0*/  IMAD.X R42, RZ, RZ, R16, P1 ;  /* 0x000000ffff2a7224 */ /* 0x000fc400008e0610 */
[----:B------:R-:W-:Y:S01]  /*a5c0*/  IMAD.X R27, RZ, RZ, R16, P6 ;  /* 0x000000ffff1b7224 */ /* 0x000fe200030e0610 */
[----:B------:R-:W-:Y:S06]  /*a5d0*/  @!P5 BRA `(.L_x_5229) ;  /* 0x000000000070d947 */ /* 0x000fec0003800000 */
[----:B------:R-:W-:Y:S01]  /*a5e0*/  MOV R0, 0x0 ;  /* 0x0000000000007802 */ /* 0x000fe20000000f00 */
[----:B------:R-:W-:Y:S01]  /*a5f0*/  ULDC.64 UR4, c[0x4][0x118] ;  /* 0x0100460000047ab9 */ /* 0x000fe20000000a00 */
[----:B------:R-:W-:Y:S01]  /*a600*/  ULDC.64 UR6, c[0x4][0x58] ;  /* 0x0100160000067ab9 */ /* 0x000fe20000000a00 */
[----:B------:R-:W-:Y:S01]  /*a610*/  IMAD.U32 R4, RZ, RZ, UR4 ;  /* 0x00000004ff047e24 */ /* 0x000fe2000f8e00ff */
[----:B0-----:R0:W1:Y:S01]  /*a620*/  LDC.64 R14, c[0x4][R0] ;  /* 0x01000000000e7b82 */ /* 0x0010620000000a00 */
[----:B-----5:R-:W-:Y:S01]  /*a630*/  IMAD.U32 R5, RZ, RZ, UR5 ;  /* 0x00000005ff057e24 */ /* 0x020fe2000f8e00ff */
        /* <DEDUP_REMOVED lines=10> */
.L_x_5230:
[----:B------:R-:W2:Y:S02]  /*a6e0*/  LDL R7, [R1+0x94] ;  /* 0x0000940001077983 */ /* 0x000ea40000100800 */
[----:B--2---:R-:W-:-:S04]  /*a6f0*/  SHF.R.S32.HI R0, RZ, 0x1f, R7 ;  /* 0x0000001fff007819 */ /* 0x004fc80000011407 */
[CC--:B------:R-:W-:Y:S02]  /*a700*/  LEA.HI R3, R0.reuse, R7.reuse, RZ, 0x4 ;  /* 0x0000000700037211 */ /* 0x0c0fe400078f20ff */
[----:B------:R-:W-:Y:S02]  /*a710*/  LEA.HI R0, R0, R7, RZ, 0x5 ;  /* 0x0000000700007211 */ /* 0x000fe400078f28ff */
[----:B------:R-:W-:Y:S02]  /*a720*/  SHF.R.S32.HI R4, RZ, 0x4, R3 ;  /* 0x00000004ff047819 */ /* 0x000fe40000011403 */
[----:B------:R-:W-:Y:S02]  /*a730*/  SHF.R.S32.HI R0, RZ, 0x5, R0 ;  /* 0x00000005ff007819 */ /* 0x000fe40000011400 */
[C---:B------:R-:W-:Y:S02]  /*a740*/  LEA.HI R5, R3.reuse, R4, RZ, 0x1 ;  /* 0x0000000403057211 */ /* 0x040fe400078f08ff */
[----:B------:R-:W-:-:S02]  /*a750*/  LOP3.LUT R3, R3, 0xfffffff0, RZ, 0xc0, !PT ;  /* 0xfffffff003037812 */ /* 0x000fc400078ec0ff */
[----:B------:R-:W-:-:S03]  /*a760*/  LOP3.LUT R5, R5, 0x1ffffffe, RZ, 0xc0, !PT ;  /* 0x1ffffffe05057812 */ /* 0x000fc600078ec0ff */
[----:B------:R-:W-:Y:S02]  /*a770*/  IMAD.IADD R3, R7, 0x1, -R3 ;  /* 0x0000000107037824 */ /* 0x000fe400078e0a03 */
[----:B------:R-:W-:-:S04]  /*a780*/  IMAD.IADD R5, R4, 0x1, -R5 ;  /* 0x0000000104057824 */ /* 0x000fc800078e0a05 */
[----:B------:R-:W-:-:S07]  /*a790*/  IMAD.SHL.U32 R5, R5, 0x8, RZ ;  /* 0x0000000805057824 */ /* 0x000fce00078e00ff */
.L_x_5229:
[----:B------:R-:W-:Y:S01]  /*a7a0*/  SHF.R.S32.HI R4, RZ, 0x1f, R3 ;  /* 0x0000001fff047819 */ /* 0x000fe20000011403 */
[----:B------:R-:W1:Y:S01]  /*a7b0*/  LDC.64 R40, c[0x0][0xad0] ;  /* 0x0002b400ff287b82 */ /* 0x000e620000000a00 */
[----:B0-----:R-:W-:Y:S01]  /*a7c0*/  IMAD.U32 R14, RZ, RZ, UR36 ;  /* 0x00000024ff0e7e24 */ /* 0x001fe2000f8e00ff */
[----:B------:R-:W-:Y:S01]  /*a7d0*/  IADD3 R24, P2, R2, 0xd0, RZ ;  /* 0x000000d002187810 */ /* 0x000fe20007f5e0ff */
[----:B------:R-:W-:Y:S01]  /*a7e0*/  IMAD.U32 R15, RZ, RZ, UR37 ;  /* 0x00000025ff0f7e24 */ /* 0x000fe2000f8e00ff */
[----:B------:R-:W-:Y:S01]  /*a7f0*/  LEA.HI R4, R4, R3, RZ, 0x3 ;  /* 0x0000000304047211 */ /* 0x000fe200078f18ff */
[----:B------:R-:W-:Y:S01]  /*a800*/  IMAD.MOV.U32 R10, RZ, RZ, 0x10 ;  /* 0x00000010ff0a7424 */ /* 0x000fe200078e00ff */
[----:B------:R-:W-:Y:S01]  /*a810*/  ULDC UR4, c[0x0][0x20] ;  /* 0x0000080000047ab9 */ /* 0x000fe20000000800 */
[----:B------:R-:W-:Y:S01]  /*a820*/  IMAD.MOV.U32 R11, RZ, RZ, 0x20 ;  /* 0x00000020ff0b7424 */ /* 0x000fe200078e00ff */
[C---:B------:R-:W-:Y:S01]  /*a830*/  LOP3.LUT R6, R4.reuse, 0xfffffff8, RZ, 0xc0, !PT ;  /* 0xfffffff804067812 */ /* 0x040fe200078ec0ff */
[----:B------:R-:W-:Y:S01]  /*a840*/  IMAD.SHL.U32 R7, R4, 0x40, RZ ;  /* 0x0000004004077824 */ /* 0x000fe200078e00ff */
[----:B------:R-:W0:Y:S01]  /*a850*/  LDC.64 R8, c[0x0][0x448] ;  /* 0x00011200ff087b82 */ /* 0x000e220000000a00 */
[----:B------:R2:W-:Y:S01]  /*a860*/  STL.64 [R1+0xe0], R26 ;  /* 0x0000e01a01007387 */ /* 0x0005e20000100a00 */
[----:B------:R-:W-:-:S02]  /*a870*/  IMAD.X R25, RZ, RZ, R16, P2 ;  /* 0x000000ffff197224 */ /* 0x000fc400010e0610 */
[----:B------:R-:W-:Y:S01]  /*a880*/  IMAD.IADD R6, R3, 0x1, -R6 ;  /* 0x0000000103067824 */ /* 0x000fe200078e0a06 */
[----:B------:R-:W-:Y:S01]  /*a890*/  LOP3.LUT R7, R7, 0xfffffe00, RZ, 0xc0, !PT ;  /* 0xfffffe0007077812 */ /* 0x000fe200078ec0ff */
[----:B------:R-:W-:Y:S01]  /*a8a0*/  VIADD R20, R48, 0xffffff80 ;  /* 0xffffff8030147836 */ /* 0x000fe20000000000 */
[----:B------:R-:W-:Y:S01]  /*a8b0*/  STL.64 [R1+0xd8], R24 ;  /* 0x0000d81801007387 */ /* 0x000fe20000100a00 */
[C---:B------:R-:W-:Y:S01]  /*a8c0*/  IMAD.SHL.U32 R3, R6.reuse, 0x40, RZ ;  /* 0x0000004006037824 */ /* 0x040fe200078e00ff */
[----:B------:R-:W-:Y:S01]  /*a8d0*/  LOP3.LUT P0, RZ, R6, 0x2, RZ, 0xc0, !PT ;  /* 0x0000000206ff7812 */ /* 0x000fe2000780c0ff */
[----:B------:R-:W-:Y:S01]  /*a8e0*/  IMAD R7, R0, 0x400, R7 ;  /* 0x0000040000077824 */ /* 0x000fe200078e0207 */
[----:B------:R-:W-:Y:S01]  /*a8f0*/  LOP3.LUT P1, RZ, R6, 0x4, RZ, 0xc0, !PT ;  /* 0x0000000406ff7812 */ /* 0x000fe2000782c0ff */
[----:B------:R-:W3:Y:S01]  /*a900*/  LDC R0, c[0x0][0x288] ;  /* 0x0000a200ff007b82 */ /* 0x000ee20000000800 */
[----:B------:R-:W-:Y:S01]  /*a910*/  LOP3.LUT R4, R3, 0x1c0, RZ, 0xc0, !PT ;  /* 0x000001c003047812 */ /* 0x000fe200078ec0ff */
[----:B--2---:R-:W-:Y:S01]  /*a920*/  IMAD.U32 R26, RZ, RZ, UR45 ;  /* 0x0000002dff1a7e24 */ /* 0x004fe2000f8e00ff */
[----:B------:R-:W-:Y:S01]  /*a930*/  SEL R10, R10, 0xfffffff0, !P0 ;  /* 0xfffffff00a0a7807 */ /* 0x000fe20004000000 */
[----:B------:R-:W-:Y:S01]  /*a940*/  STL.64 [R1+0xd0], R160 ;  /* 0x0000d0a001007387 */ /* 0x000fe20000100a00 */
[----:B-----5:R-:W-:-:S02]  /*a950*/  LOP3.LUT R3, R4, 0x8, R5, 0xf8, !PT ;  /* 0x0000000804037812 */ /* 0x020fc400078ef805 */
[----:B------:R-:W-:Y:S01]  /*a960*/  SHF.R.U32.HI R4, RZ, 0x3, R4 ;  /* 0x00000003ff047819 */ /* 0x000fe20000011604 */
[----:B------:R-:W2:Y:S01]  /*a970*/  LDC R210, c[0x0][0x450] ;  /* 0x00011400ffd27b82 */ /* 0x000ea20000000800 */
[----:B------:R-:W-:Y:S01]  /*a980*/  SEL R11, R11, 0xffffffe0, !P1 ;  /* 0xffffffe00b0b7807 */ /* 0x000fe20004800000 */
[----:B------:R-:W-:Y:S01]  /*a990*/  STL.U8 [R1+0xe8], RZ ;  /* 0x0000e8ff01007387 */ /* 0x000fe20000100000 */
[----:B------:R-:W-:-:S03]  /*a9a0*/  LOP3.LUT R4, R3, R4, RZ, 0x3c, !PT ;  /* 0x0000000403047212 */ /* 0x000fc600078e3cff */
[----:B------:R4:W-:Y:S02]  /*a9b0*/  STL.64 [R1+0xc0], R10 ;  /* 0x0000c00a01007387 */ /* 0x0009e40000100a00 */
[----:B------:R-:W-:Y:S02]  /*a9c0*/  IMAD.IADD R3, R7, 0x1, R4 ;  /* 0x0000000107037824 */ /* 0x000fe400078e0204 */
[----:B------:R-:W4:Y:S02]  /*a9d0*/  LDC.64 R4, c[0x0][0xad8] ;  /* 0x0002b600ff047b82 */ /* 0x000f240000000a00 */
[----:B------:R-:W-:-:S04]  /*a9e0*/  IMAD.WIDE.U32 R12, R3, 0x2, R14 ;  /* 0x00000002030c7825 */ /* 0x000fc800078e000e */
[----:B------:R-:W-:Y:S01]  /*a9f0*/  VIADD R3, R17, -UR4 ;  /* 0x8000000411037c36 */ /* 0x000fe20008000000 */
[----:B------:R-:W-:Y:S01]  /*aa00*/  IADD3 R12, P0, R12, 0x36400, RZ ;  /* 0x000364000c0c7810 */ /* 0x000fe20007f1e0ff */
[----:B------:R-:W0:Y:S04]  /*aa10*/  LDC.64 R6, c[0x0][0xae0] ;  /* 0x0002b800ff067b82 */ /* 0x000e280000000a00 */
[----:B------:R-:W-:-:S05]  /*aa20*/  IMAD.X R13, RZ, RZ, R13, P0 ;  /* 0x000000ffff0d7224 */ /* 0x000fca00000e060d */
[----:B------:R-:W-:Y:S04]  /*aa30*/  STL.64 [R1+0xc8], R12 ;  /* 0x0000c80c01007387 */ /* 0x000fe80000100a00 */
[----:B------:R2:W-:Y:S04]  /*aa40*/  STL [R3+0x8], R26 ;  /* 0x0000081a03007387 */ /* 0x0005e80000100800 */
[----:B---3--:R-:W-:Y:S04]  /*aa50*/  STL [R3+0x4], R0 ;  /* 0x0000040003007387 */ /* 0x008fe80000100800 */
[----:B-1----:R-:W-:Y:S04]  /*aa60*/  STL [R3+0xc], R41 ;  /* 0x00000c2903007387 */ /* 0x002fe80000100800 */
[----:B------:R-:W-:Y:S04]  /*aa70*/  STL [R3+0x14], RZ ;  /* 0x000014ff03007387 */ /* 0x000fe80000100800 */
[----:B------:R-:W-:Y:S04]  /*aa80*/  STL [R3], R20 ;  /* 0x0000001403007387 */ /* 0x000fe80000100800 */
[----:B----4-:R-:W-:Y:S04]  /*aa90*/  STL [R3+0x10], R4 ;  /* 0x0000100403007387 */ /* 0x010fe80000100800 */
[----:B------:R-:W-:Y:S04]  /*aaa0*/  STL [R3+0x18], R5 ;  /* 0x0000180503007387 */ /* 0x000fe80000100800 */
[----:B0-----:R-:W-:Y:S04]  /*aab0*/  STL [R3+0x1c], R6 ;  /* 0x00001c0603007387 */ /* 0x001fe80000100800 */
[----:B------:R-:W-:Y:S04]  /*aac0*/  STL [R3+0x20], R7 ;  /* 0x0000200703007387 */ /* 0x000fe80000100800 */
[----:B------:R-:W-:Y:S04]  /*aad0*/  STL [R3+0x24], R8 ;  /* 0x0000240803007387 */ /* 0x000fe80000100800 */
[----:B------:R-:W-:Y:S04]  /*aae0*/  STL [R3+0x28], R9 ;  /* 0x0000280903007387 */ /* 0x000fe80000100800 */
[----:B--2---:R-:W-:Y:S04]  /*aaf0*/  STL [R3+0x2c], R210 ;  /* 0x00002cd203007387 */ /* 0x004fe80000100800 */
[----:B------:R-:W2:Y:S01]  /*ab00*/  LDL R11, [R1+0x1f4] ;  /* 0x0001f400010b7983 */ /* 0x000ea20000100800 */
[C---:B------:R-:W-:Y:S01]  /*ab10*/  IADD3 R24, P1, R2.reuse, 0x11c, RZ ;  /* 0x0000011c02187810 */ /* 0x040fe20007f3e0ff */
[----:B------:R-:W-:Y:S01]  /*ab20*/  BSSY B0, `(.L_x_5231) ;  /* 0x0000014000007945 */ /* 0x000fe20003800000 */
[C---:B------:R-:W-:Y:S01]  /*ab30*/  IADD3 R26, P2, R2.reuse, 0x90, RZ ;  /* 0x00000090021a7810 */ /* 0x040fe20007f5e0ff */
[----:B------:R-:W-:Y:S01]  /*ab40*/  STL [R1+0x11c], R40 ;  /* 0x00011c2801007387 */ /* 0x000fe20000100800 */
[----:B------:R-:W-:Y:S01]  /*ab50*/  IADD3 R10, P0, R2, 0xc0, RZ ;  /* 0x000000c0020a7810 */ /* 0x000fe20007f1e0ff */
[----:B------:R-:W-:-:S02]  /*ab60*/  IMAD.X R25, RZ, RZ, R16, P1 ;  /* 0x000000ffff197224 */ /* 0x000fc400008e0610 */
[----:B------:R-:W-:Y:S01]  /*ab70*/  IMAD.X R27, RZ, RZ, R16, P2 ;  /* 0x000000ffff1b7224 */ /* 0x000fe200010e0610 */
[----:B------:R-:W-:Y:S04]  /*ab80*/  STL.U8 [R1+0x140], RZ ;  /* 0x000140ff01007387 */ /* 0x000fe80000100000 */
[----:B------:R0:W-:Y:S02]  /*ab90*/  STL.128 [R1+0x120], R24 ;  /* 0x0001201801007387 */ /* 0x0001e40000100c00 */
[----:B0-----:R-:W-:Y:S02]  /*aba0*/  IMAD.MOV.U32 R24, RZ, RZ, R31 ;  /* 0x000000ffff187224 */ /* 0x001fe400078e001f */
[----:B------:R-:W-:Y:S02]  /*abb0*/  IMAD.MOV.U32 R25, RZ, RZ, R44 ;  /* 0x000000ffff197224 */ /* 0x000fe400078e002c */
[----:B------:R-:W-:Y:S01]  /*abc0*/  IMAD.MOV.U32 R26, RZ, RZ, R10 ;  /* 0x000000ffff1a7224 */ /* 0x000fe200078e000a */
[----:B--2---:R-:W-:-:S04]  /*abd0*/  LEA.HI R0, R11, R11, RZ, 0x1 ;  /* 0x0000000b0b007211 */ /* 0x004fc800078f08ff */
[----:B------:R-:W-:-:S05]  /*abe0*/  LOP3.LUT R0, R0, 0xfffffffe, RZ, 0xc0, !PT ;  /* 0xfffffffe00007812 */ /* 0x000fca00078ec0ff */
[----:B------:R-:W-:Y:S02]  /*abf0*/  IMAD.IADD R0, R11, 0x1, -R0 ;  /* 0x000000010b007824 */ /* 0x000fe400078e0a00 */
[----:B------:R-:W-:-:S03]  /*ac00*/  IMAD.X R11, RZ, RZ, R16, P0 ;  /* 0x000000ffff0b7224 */ /* 0x000fc600000e0610 */
[----:B------:R-:W-:Y:S01]  /*ac10*/  SHF.L.U32 R0, R0, 0x1f, RZ ;  /* 0x0000001f00007819 */ /* 0x000fe200000006ff */
[----:B------:R-:W-:-:S05]  /*ac20*/  IMAD.MOV.U32 R27, RZ, RZ, R11 ;  /* 0x000000ffff1b7224 */ /* 0x000fca00078e000b */
[----:B------:R0:W-:Y:S01]  /*ac30*/  STL.128 [R1+0x130], R24 ;  /* 0x0001301801007387 */ /* 0x0001e20000100c00 */
[----:B------:R-:W1:Y:S02]  /*ac40*/  SYNCS.PHASECHK.TRANS64.TRYWAIT P0, [UR44+0x38800], R0 ;  /* 0x03880000ff0075a7 */ /* 0x000e64000800016c */
[----:B01----:R-:W-:Y:S05]  /*ac50*/  @!P0 BRA `(.L_x_5232) ;  /* 0x0000025c00fc8947 */ /* 0x003fea0003800000 */
.L_x_5470:
[----:B------:R-:W-:Y:S05]  /*ac60*/  BSYNC B0 ;  /* 0x0000000000007941 */ /* 0x000fea0003800000 */
.L_x_5231:
[----:B------:R-:W2:Y:S04]  /*ac70*/  LDL R31, [R1+0x1c] ;  /* 0x00001c00011f7983 */ /* 0x000ea80000100800 */
[----:B0-----:R0:W5:Y:S01]  /*ac80*/  LDL.64 R10, [R1+0x1e8] ;  /* 0x0001e800010a7983 */ /* 0x0011620000100a00 */
[----:B------:R-:W-:Y:S01]  /*ac90*/  IMAD.MOV.U32 R12, RZ, RZ, R32 ;  /* 0x000000ffff0c7224 */ /* 0x000fe200078e0020 */
[C---:B------:R-:W-:Y:S01]  /*aca0*/  IADD3 R26, P0, R2.reuse, 0xe8, RZ ;  /* 0x000000e8021a7810 */ /* 0x040fe20007f1e0ff */
[----:B------:R-:W-:Y:S01]  /*acb0*/  IMAD.MOV.U32 R13, RZ, RZ, R45 ;  /* 0x000000ffff0d7224 */ /* 0x000fe200078e002d */
[----:B------:R-:W-:Y:S01]  /*acc0*/  STL.128 [R1+0x160], R152 ;  /* 0x0001609801007387 */ /* 0x000fe20000100c00 */
[----:B------:R-:W-:Y:S01]  /*acd0*/  IMAD.MOV.U32 R24, RZ, RZ, R29 ;  /* 0x000000ffff187224 */ /* 0x000fe200078e001d */
[C---:B------:R-:W-:Y:S01]  /*ace0*/  IADD3 R29, P1, R2.reuse, 0x120, RZ ;  /* 0x00000120021d7810 */ /* 0x040fe20007f3e0ff */
[----:B------:R-:W-:Y:S01]  /*acf0*/  IMAD.X R27, RZ, RZ, R16, P0 ;  /* 0x000000ffff1b7224 */ /* 0x000fe200000e0610 */
[----:B------:R1:W-:Y:S01]  /*ad00*/  STL.128 [R1+0x170], R12 ;  /* 0x0001700c01007387 */ /* 0x0003e20000100c00 */
[----:B------:R-:W-:Y:S01]  /*ad10*/  IADD3 R0, P0, R2, 0x400, RZ ;  /* 0x0000040002007810 */ /* 0x000fe20007f1e0ff */
[----:B------:R-:W-:Y:S01]  /*ad20*/  IMAD.MOV.U32 R25, RZ, RZ, R42 ;  /* 0x000000ffff197224 */ /* 0x000fe200078e002a */
[----:B------:R-:W-:Y:S01]  /*ad30*/  BSSY B0, `(.L_x_5233) ;  /* 0x000002e000007945 */ /* 0x000fe20003800000 */
[----:B------:R-:W-:Y:S02]  /*ad40*/  STL.64 [R1+0x148], R230 ;  /* 0x000148e601007387 */ /* 0x000fe40000100a00 */
[----:B------:R-:W-:-:S02]  /*ad50*/  IMAD.X R21, RZ, RZ, R16, P0 ;  /* 0x000000ffff157224 */ /* 0x000fc400000e0610 */
[----:B------:R3:W-:Y:S01]  /*ad60*/  STL.128 [R1+0x150], R24 ;  /* 0x0001501801007387 */ /* 0x0007e20000100c00 */
[----:B-1----:R-:W-:Y:S02]  /*ad70*/  IMAD.MOV.U32 R14, RZ, RZ, R37 ;  /* 0x000000ffff0e7224 */ /* 0x002fe400078e0025 */
[----:B------:R-:W-:Y:S02]  /*ad80*/  IMAD.MOV.U32 R15, RZ, RZ, R38 ;  /* 0x000000ffff0f7224 */ /* 0x000fe400078e0026 */
[----:B------:R-:W-:Y:S02]  /*ad90*/  IMAD.MOV.U32 R12, RZ, RZ, R233 ;  /* 0x000000ffff0c7224 */ /* 0x000fe400078e00e9 */
[----:B------:R-:W-:Y:S02]  /*ada0*/  IMAD.MOV.U32 R13, RZ, RZ, R232 ;  /* 0x000000ffff0d7224 */ /* 0x000fe400078e00e8 */
[----:B---3--:R-:W-:Y:S01]  /*adb0*/  IMAD.X R26, RZ, RZ, R16, P1 ;  /* 0x000000ffff1a7224 */ /* 0x008fe200008e0610 */
[----:B------:R-:W-:-:S02]  /*adc0*/  IADD3 R27, P0, R2, 0x128, RZ ;  /* 0x00000128021b7810 */ /* 0x000fc40007f1e0ff */
[----:B------:R1:W-:Y:S01]  /*add0*/  STL.128 [R1+0x180], R12 ;  /* 0x0001800c01007387 */ /* 0x0003e20000100c00 */
[----:B------:R-:W-:-:S05]  /*ade0*/  IADD3 R24, P2, R2, 0xd8, RZ ;  /* 0x000000d802187810 */ /* 0x000fca0007f5e0ff */
[----:B------:R-:W-:Y:S02]  /*adf0*/  IMAD.X R25, RZ, RZ, R16, P2 ;  /* 0x000000ffff197224 */ /* 0x000fe400010e0610 */
[----:B-1----:R-:W-:Y:S02]  /*ae00*/  IMAD.MOV.U32 R12, RZ, RZ, R30 ;  /* 0x000000ffff0c7224 */ /* 0x002fe400078e001e */
[----:B------:R-:W-:Y:S02]  /*ae10*/  IMAD.MOV.U32 R13, RZ, RZ, R43 ;  /* 0x000000ffff0d7224 */ /* 0x000fe400078e002b */
[----:B------:R-:W-:Y:S02]  /*ae20*/  IMAD.MOV.U32 R14, RZ, RZ, R34 ;  /* 0x000000ffff0e7224 */ /* 0x000fe400078e0022 */
[----:B------:R-:W-:-:S05]  /*ae30*/  IMAD.MOV.U32 R15, RZ, RZ, R47 ;  /* 0x000000ffff0f7224 */ /* 0x000fca00078e002f */
[----:B------:R1:W-:Y:S02]  /*ae40*/  STL.128 [R1+0x190], R12 ;  /* 0x0001900c01007387 */ /* 0x0003e40000100c00 */
[----:B-1----:R-:W-:Y:S02]  /*ae50*/  IMAD.MOV.U32 R12, RZ, RZ, R35 ;  /* 0x000000ffff0c7224 */ /* 0x002fe400078e0023 */
[----:B------:R-:W-:Y:S02]  /*ae60*/  IMAD.MOV.U32 R13, RZ, RZ, R36 ;  /* 0x000000ffff0d7224 */ /* 0x000fe400078e0024 */
[----:B------:R-:W-:Y:S02]  /*ae70*/  IMAD.MOV.U32 R14, RZ, RZ, R0 ;  /* 0x000000ffff0e7224 */ /* 0x000fe400078e0000 */
[----:B------:R-:W-:Y:S02]  /*ae80*/  IMAD.MOV.U32 R15, RZ, RZ, R21 ;  /* 0x000000ffff0f7224 */ /* 0x000fe400078e0015 */
[----:B------:R-:W-:-:S03]  /*ae90*/  IMAD.X R0, RZ, RZ, R16, P0 ;  /* 0x000000ffff007224 */ /* 0x000fc600000e0610 */
[----:B------:R1:W-:Y:S02]  /*aea0*/  STL.128 [R1+0x1a0], R12 ;  /* 0x0001a00c01007387 */ /* 0x0003e40000100c00 */
[----:B-1----:R-:W-:Y:S02]  /*aeb0*/  IMAD.MOV.U32 R14, RZ, RZ, R28 ;  /* 0x000000ffff0e7224 */ /* 0x002fe400078e001c */
[----:B------:R-:W-:Y:S02]  /*aec0*/  IMAD.MOV.U32 R15, RZ, RZ, R39 ;  /* 0x000000ffff0f7224 */ /* 0x000fe400078e0027 */
[----:B------:R-:W-:Y:S02]  /*aed0*/  IMAD.MOV.U32 R12, RZ, RZ, R29 ;  /* 0x000000ffff0c7224 */ /* 0x000fe400078e001d */
[----:B------:R-:W-:Y:S01]  /*aee0*/  IMAD.MOV.U32 R13, RZ, RZ, R26 ;  /* 0x000000ffff0d7224 */ /* 0x000fe200078e001a */
[----:B------:R-:W-:-:S04]  /*aef0*/  IADD3 R26, P0, R2, 0x140, RZ ;  /* 0x00000140021a7810 */ /* 0x000fc80007f1e0ff */
[----:B------:R1:W-:Y:S02]  /*af00*/  STL.128 [R1+0x1b0], R12 ;  /* 0x0001b00c01007387 */ /* 0x0003e40000100c00 */
[----:B-1----:R-:W-:Y:S02]  /*af10*/  IMAD.MOV.U32 R12, RZ, RZ, R24 ;  /* 0x000000ffff0c7224 */ /* 0x002fe400078e0018 */
[----:B------:R-:W-:Y:S02]  /*af20*/  IMAD.MOV.U32 R13, RZ, RZ, R25 ;  /* 0x000000ffff0d7224 */ /* 0x000fe400078e0019 */
[----:B------:R-:W-:Y:S02]  /*af30*/  IMAD.MOV.U32 R14, RZ, RZ, R27 ;  /* 0x000000ffff0e7224 */ /* 0x000fe400078e001b */
[----:B------:R-:W-:Y:S02]  /*af40*/  IMAD.MOV.U32 R15, RZ, RZ, R0 ;  /* 0x000000ffff0f7224 */ /* 0x000fe400078e0000 */
[----:B------:R-:W-:-:S03]  /*af50*/  IMAD.X R27, RZ, RZ, R16, P0 ;  /* 0x000000ffff1b7224 */ /* 0x000fc600000e0610 */
[----:B------:R1:W-:Y:S04]  /*af60*/  STL.128 [R1+0x1c0], R12 ;  /* 0x0001c00c01007387 */ /* 0x0003e80000100c00 */
[----:B------:R0:W-:Y:S01]  /*af70*/  STL.64 [R1+0x1e0], R26 ;  /* 0x0001e01a01007387 */ /* 0x0001e20000100a00 */
[----:B-1----:R-:W-:Y:S02]  /*af80*/  IMAD.MOV.U32 R14, RZ, RZ, R33 ;  /* 0x000000ffff0e7224 */ /* 0x002fe400078e0021 */
[----:B------:R-:W-:Y:S02]  /*af90*/  IMAD.MOV.U32 R15, RZ, RZ, R46 ;  /* 0x000000ffff0f7224 */ /* 0x000fe400078e002e */
[----:B------:R-:W-:Y:S02]  /*afa0*/  IMAD.MOV.U32 R12, RZ, RZ, R22 ;  /* 0x000000ffff0c7224 */ /* 0x000fe400078e0016 */
[----:B------:R-:W-:-:S05]  /*afb0*/  IMAD.MOV.U32 R13, RZ, RZ, R19 ;  /* 0x000000ffff0d7224 */ /* 0x000fca00078e0013 */
[----:B------:R0:W-:Y:S01]  /*afc0*/  STL.128 [R1+0x1d0], R12 ;  /* 0x0001d00c01007387 */ /* 0x0001e20000100c00 */
[----:B--2---:R-:W-:-:S04]  /*afd0*/  LOP3.LUT R0, R31, 0x1, RZ, 0xfc, !PT ;  /* 0x000000011f007812 */ /* 0x004fc800078efcff */
[----:B------:R-:W-:-:S13]  /*afe0*/  ISETP.NE.AND P1, PT, R0, 0x3, PT ;  /* 0x000000030000780c */ /* 0x000fda0003f25270 */
[----:B0-----:R-:W-:Y:S05]  /*aff0*/  @!P1 BRA `(.L_x_5234) ;  /* 0x0000000000049947 */ /* 0x001fea0003800000 */
[----:B------:R-:W-:Y:S01]  /*b000*/  BPT.TRAP 0x1 ;  /* 0x000000040000795c */ /* 0x000fe20000300000 */
.L_x_5234:
[----:B------:R-:W-:Y:S05]  /*b010*/  BSYNC B0 ;  /* 0x0000000000007941 */ /* 0x000fea0003800000 */
.L_x_5233:
[----:B------:R-:W2:Y:S01]  /*b020*/  LDL.64 R12, [R1+0x8] ;  /* 0x00000800010c7983 */ /* 0x000ea20000100a00 */
[----:B-----5:R-:W-:Y:S01]  /*b030*/  SHF.L.U32 R11, R11, 0x1f, RZ ;  /* 0x0000001f0b0b7819 */ /* 0x020fe200000006ff */
[----:B------:R-:W-:Y:S01]  /*b040*/  BSSY B0, `(.L_x_5235) ;  /* 0x0000006000007945 */ /* 0x000fe20003800000 */
[----:B--2---:R-:W-:-:S05]  /*b050*/  MOV R13, R12 ;  /* 0x0000000c000d7202 */ /* 0x004fca0000000f00 */
[----:B------:R-:W-:-:S04]  /*b060*/  IMAD R10, R10, 0x8, R13 ;  /* 0x000000080a0a7824 */ /* 0x000fc800078e020d */
[----:B------:R0:W1:Y:S01]  /*b070*/  SYNCS.PHASECHK.TRANS64.TRYWAIT P0, [R10+URZ], R11 ;  /* 0x0000000b0a0075a7 */ /* 0x000062000800017f */
[----:B------:R-:W-:Y:S05]  /*b080*/  @!P1 BRA `(.L_x_5236) ;  /* 0x0000000000049947 */ /* 0x000fea0003800000 */
[----:B------:R-:W-:Y:S01]  /*b090*/  BPT.TRAP 0x1 ;  /* 0x000000040000795c */ /* 0x000fe20000300000 */
.L_x_5236:
[----:B------:R-:W-:Y:S05]  /*b0a0*/  BSYNC B0 ;  /* 0x0000000000007941 */ /* 0x000fea0003800000 */
.L_x_5235:
[----:B------:R-:W-:Y:S04]  /*b0b0*/  BSSY B0, `(.L_x_5237) ;  /* 0x0000004000007945 */ /* 0x000fe80003800000 */
[----:B-1----:R-:W-:Y:S05]  /*b0c0*/  @P0 BRA `(.L_x_5238) ;  /* 0x0000000000080947 */ /* 0x002fea0003800000 */
[----:B------:R-:W1:Y:S02]  /*b0d0*/  SYNCS.PHASECHK.TRANS64.TRYWAIT P0, [R10+URZ], R11 ;  /* 0x0000000b0a0075a7 */ /* 0x000e64000800017f */
[----:B-1----:R-:W-:Y:S05]  /*b0e0*/  @!P0 BRA `(.L_x_5239) ;  /* 0x0000025800f08947 */ /* 0x002fea0003800000 */
.L_x_5238:
[----:B------:R-:W-:Y:S05]  /*b0f0*/  BSYNC B0 ;  /* 0x0000000000007941 */ /* 0x000fea0003800000 */
.L_x_5237:
[----:B------:R-:W2:Y:S04]  /*b100*/  LDL R15, [R1+0x1e8] ;  /* 0x0001e800010f7983 */ /* 0x000ea80000100800 */
[----:B01----:R-:W2:Y:S01]  /*b110*/  LDL.64 R10, [R1+0xa0] ;  /* 0x0000a000010a7983 */ /* 0x003ea20000100a00 */
[----:B------:R-:W-:Y:S05]  /*b120*/  WARPSYNC.ALL ;  /* 0x0000000000007948 */ /* 0x000fea0003800000 */
[----:B------:R-:W3:Y:S04]  /*b130*/  LDL.64 R24, [R1+0x98] ;  /* 0x0000980001187983 */ /* 0x000ee80000100a00 */
[----:B------:R-:W4:Y:S04]  /*b140*/  LDL.64 R12, [R1+0x98] ;  /* 0x00009800010c7983 */ /* 0x000f280000100a00 */
[----:B------:R-:W5:Y:S04]  /*b150*/  LDL.64 R56, [R1+0x98] ;  /* 0x0000980001387983 */ /* 0x000f680000100a00 */
[----:B------:R-:W5:Y:S01]  /*b160*/  LDL.64 R58, [R1+0x98] ;  /* 0x00009800013a7983 */ /* 0x000f620000100a00 */
[----:B--2---:R-:W-:Y:S01]  /*b170*/  IMAD R10, R15, 0x200, R10 ;  /* 0x000002000f0a7824 */ /* 0x004fe200078e020a */
[----:B------:R-:W-:-:S02]  /*b180*/  R2UR UR7, R11 ;  /* 0x000000000b0772ca */ /* 0x000fc400000e0000 */
[----:B------:R-:W2:Y:S01]  /*b190*/  LDL R21, [R1+0x1f4] ;  /* 0x0001f40001157983 */ /* 0x000ea20000100800 */
[C---:B------:R-:W-:Y:S01]  /*b1a0*/  VIADD R14, R10.reuse, 0x2 ;  /* 0x000000020a0e7836 */ /* 0x040fe20000000000 */
[----:B------:R-:W-:Y:S01]  /*b1b0*/  R2UR UR6, R10 ;  /* 0x000000000a0672ca */ /* 0x000fe200000e0000 */
[----:B------:R-:W-:Y:S01]  /*b1c0*/  IMAD.MOV.U32 R15, RZ, RZ, R11 ;  /* 0x000000ffff0f7224 */ /* 0x000fe200078e000b */
[----:B------:R0:W-:Y:S01]  /*b1d0*/  STL [R1+0x80], RZ ;  /* 0x000080ff01007387 */ /* 0x0001e20000100800 */
[----:B------:R-:W-:Y:S01]  /*b1e0*/  BSSY B0, `(.L_x_5240) ;  /* 0x000002c000007945 */ /* 0x000fe20003800000 */
[----:B---3--:R-:W-:Y:S02]  /*b1f0*/  R2UR UR4, R24 ;  /* 0x00000000180472ca */ /* 0x008fe400000e0000 */
[----:B------:R-:W-:Y:S02]  /*b200*/  R2UR UR5, R25 ;  /* 0x00000000190572ca */ /* 0x000fe400000e0000 */
[----:B------:R-:W-:Y:S01]  /*b210*/  WARPGROUP.ARRIVE ;  /* 0x00000000000079c5 */ /* 0x000fe20000000000 */
[----:B----4-:R-:W-:-:S02]  /*b220*/  VIADD R12, R12, 0x2 ;  /* 0x000000020c0c7836 */ /* 0x010fc40000000000 */
[----:B-----5:R-:W-:Y:S02]  /*b230*/  VIADD R56, R56, 0x4 ;  /* 0x0000000438387836 */ /* 0x020fe40000000000 */
[----:B------:R-:W-:-:S06]  /*b240*/  VIADD R58, R58, 0x6 ;  /* 0x000000063a3a7836 */ /* 0x000fcc0000000000 */
[----:B------:R-:W-:Y:S01]  /*b250*/  HGMMA.64x64x16.F32 R24, gdesc[UR4], RZ, !UPT, gsb0 ;  /* 0x00e00000041879f0 */ /* 0x000fe2000c0008ff */
[----:B------:R-:W-:Y:S02]  /*b260*/  R2UR UR6, R14 ;  /* 0x000000000e0672ca */ /* 0x000fe400000e0000 */
[----:B------:R-:W-:Y:S02]  /*b270*/  R2UR UR7, R15 ;  /* 0x000000000f0772ca */ /* 0x000fe400000e0000 */
[----:B------:R-:W-:Y:S01]  /*b280*/  R2UR UR4, R12 ;  /* 0x000000000c0472ca */ /* 0x000fe200000e0000 */
[C---:B------:R-:W-:Y:S01]  /*b290*/  VIADD R12, R10.reuse, 0x4 ;  /* 0x000000040a0c7836 */ /* 0x040fe20000000000 */
[----:B------:R-:W-:Y:S01]  /*b2a0*/  R2UR UR5, R13 ;  /* 0x000000000d0572ca */ /* 0x000fe200000e0000 */
[----:B------:R-:W-:Y:S01]  /*b2b0*/  IMAD.MOV.U32 R13, RZ, RZ, R11 ;  /* 0x000000ffff0d7224 */ /* 0x000fe200078e000b */
[----:B--2---:R-:W-:Y:S01]  /*b2c0*/  LEA.HI R0, R21, R21, RZ, 0x1 ;  /* 0x0000001515007211 */ /* 0x004fe200078f08ff */
[----:B------:R-:W-:Y:S01]  /*b2d0*/  VIADD R10, R10, 0x6 ;  /* 0x000000060a0a7836 */ /* 0x000fe20000000000 */
[----:B------:R-:W-:-:S02]  /*b2e0*/  WARPGROUP.DEPBAR.LE gsb0, 0x0 ;  /* 0x00008000000079c5 */ /* 0x000fc40000010000 */
        /* <DEDUP_REMOVED lines=13> */
[----:B------:R-:W-:Y:S01]  /*b3c0*/  LOP3.LUT R10, R0, 0xfffffffe, RZ, 0xc0, !PT ;  /* 0xfffffffe000a7812 */ /* 0x000fe200078ec0ff */
[----:B------:R-:W-:-:S04]  /*b3d0*/  IMAD.MOV.U32 R0, RZ, RZ, 0x1 ;  /* 0x00000001ff007424 */ /* 0x000fc800078e00ff */
[----:B------:R-:W-:Y:S01]  /*b3e0*/  IMAD.IADD R10, R21, 0x1, -R10 ;  /* 0x00000001150a7824 */ /* 0x000fe200078e0a0a */
[----:B------:R0:W-:Y:S04]  /*b3f0*/  STL [R1+0x80], R0 ;  /* 0x0000800001007387 */ /* 0x0001e80000100800 */
[----:B------:R-:W-:Y:S01]  /*b400*/  SHF.L.U32 R10, R10, 0x1f, RZ ;  /* 0x0000001f0a0a7819 */ /* 0x000fe200000006ff */
[----:B------:R0:W-:Y:S04]  /*b410*/  STL [R1+0x80], R0 ;  /* 0x0000800001007387 */ /* 0x0001e80000100800 */
[----:B------:R0:W-:Y:S04]  /*b420*/  STL [R1+0x80], R0 ;  /* 0x0000800001007387 */ /* 0x0001e80000100800 */
[----:B------:R0:W-:Y:S01]  /*b430*/  STL [R1+0x80], R0 ;  /* 0x0000800001007387 */ /* 0x0001e20000100800 */
[----:B------:R-:W-:-:S02]  /*b440*/  WARPGROUP.DEPBAR.LE gsb0, 0x0 ;  /* 0x00008000000079c5 */ /* 0x000fc40000010000 */
[----:B------:R-:W-:-:S06]  /*b450*/  WARPGROUP.ARRIVE ;  /* 0x00000000000079c5 */ /* 0x000fcc0000000000 */
[----:B------:R-:W-:Y:S03]  /*b460*/  HGMMA.64x64x16.F32 R24, gdesc[UR4], R24, gsb0 ;  /* 0x00e00000041879f0 */ /* 0x000fe60008000818 */
[----:B------:R-:W-:Y:S02]  /*b470*/  WARPGROUP.DEPBAR.LE gsb0, 0x0 ;  /* 0x00008000000079c5 */ /* 0x000fe40000010000 */
[----:B------:R-:W1:Y:S02]  /*b480*/  SYNCS.PHASECHK.TRANS64.TRYWAIT P0, [UR44+0x38810], R10 ;  /* 0x0388100aff0075a7 */ /* 0x000e64000800016c */
[----:B01----:R-:W-:Y:S05]  /*b490*/  @!P0 BRA `(.L_x_5241) ;  /* 0x0000025800188947 */ /* 0x003fea0003800000 */
.L_x_5471:
[----:B------:R-:W-:Y:S05]  /*b4a0*/  BSYNC B0 ;  /* 0x0000000000007941 */ /* 0x000fea0003800000 */
.L_x_5240:
[----:B------:R-:W2:Y:S04]  /*b4b0*/  LDL R12, [R1+0x54] ;  /* 0x00005400010c7983 */ /* 0x000ea80000100800 */
[----:B0-----:R0:W5:Y:S01]  /*b4c0*/  LDL.64 R10, [R1+0x1e8] ;  /* 0x0001e800010a7983 */ /* 0x0011620000100a00 */
[----:B------:R-:W-:Y:S01]  /*b4d0*/  BSSY B0, `(.L_x_5242) ;  /* 0x0000005000007945 */ /* 0x000fe20003800000 */
[----:B--2---:R-:W-:-:S04]  /*b4e0*/  LOP3.LUT R12, R12, 0x1, RZ, 0xfc, !PT ;  /* 0x000000010c0c7812 */ /* 0x004fc800078efcff */
[----:B------:R-:W-:-:S13]  /*b4f0*/  ISETP.NE.AND P1, PT, R12, 0x3, PT ;  /* 0x000000030c00780c */ /* 0x000fda0003f25270 */
[----:B0-----:R-:W-:Y:S05]  /*b500*/  @!P1 BRA `(.L_x_5243) ;  /* 0x0000000000049947 */ /* 0x001fea0003800000 */
[----:B------:R-:W-:Y:S01]  /*b510*/  BPT.TRAP 0x1 ;  /* 0x000000040000795c */ /* 0x000fe20000300000 */
.L_x_5243:
[----:B------:R-:W-:Y:S05]  /*b520*/  BSYNC B0 ;  /* 0x0000000000007941 */ /* 0x000fea0003800000 */
.L_x_5242:
        /* <DEDUP_REMOVED lines=8> */
.L_x_5245:
[----:B------:R-:W-:Y:S05]  /*b5b0*/  BSYNC B0 ;  /* 0x0000000000007941 */ /* 0x000fea0003800000 */
.L_x_5244:
[----:B------:R-:W-:Y:S04]  /*b5c0*/  BSSY B0, `(.L_x_5246) ;  /* 0x0000004000007945 */ /* 0x000fe80003800000 */
[----:B-1----:R-:W-:Y:S05]  /*b5d0*/  @P0 BRA `(.L_x_5247) ;  /* 0x0000000000080947 */ /* 0x002fea0003800000 */
[----:B------:R-:W1:Y:S02]  /*b5e0*/  SYNCS.PHASECHK.TRANS64.TRYWAIT P0, [R10+URZ], R11 ;  /* 0x0000000b0a0075a7 */ /* 0x000e64000800017f */
[----:B-1----:R-:W-:Y:S05]  /*b5f0*/  @!P0 BRA `(.L_x_5248) ;  /* 0x0000025400d88947 */ /* 0x002fea0003800000 */
.L_x_5247:
[----:B------:R-:W-:Y:S05]  /*b600*/  BSYNC B0 ;  /* 0x0000000000007941 */ /* 0x000fea0003800000 */
.L_x_5246:
[----:B------:R-:W2:Y:S04]  /*b610*/  LDL R21, [R1+0x1e8] ;  /* 0x0001e80001157983 */ /* 0x000ea80000100800 */
[----:B01----:R-:W2:Y:S01]  /*b620*/  LDL.64 R10, [R1+0xb8] ;  /* 0x0000b800010a7983 */ /* 0x003ea20000100a00 */
[----:B------:R-:W0:Y:S01]  /*b630*/  S2R R12, SR_TID.X ;  /* 0x00000000000c7919 */ /* 0x000e220000002100 */
[----:B------:R-:W-:Y:S05]  /*b640*/  WARPSYNC.ALL ;  /* 0x0000000000007948 */ /* 0x000fea0003800000 */
[----:B0-----:R-:W-:-:S04]  /*b650*/  LOP3.LUT R12, R12, 0x7f, RZ, 0xc0, !PT ;  /* 0x0000007f0c0c7812 */ /* 0x001fc800078ec0ff */
[----:B------:R-:W-:Y:S01]  /*b660*/  ISETP.NE.AND P0, PT, R12, RZ, PT ;  /* 0x000000ff0c00720c */ /* 0x000fe20003f05270 */
[----:B------:R-:W3:Y:S04]  /*b670*/  LDL R60, [R1+0x88] ;  /* 0x00008800013c7983 */ /* 0x000ee80000100800 */
[----:B------:R-:W4:Y:S04]  /*b680*/  LDL.64 R12, [R1+0xb0] ;  /* 0x0000b000010c7983 */ /* 0x000f280000100a00 */
[----:B------:R-:W5:Y:S04]  /*b690*/  LDL.64 R14, [R1+0xb0] ;  /* 0x0000b000010e7983 */ /* 0x000f680000100a00 */
[----:B------:R-:W5:Y:S04]  /*b6a0*/  LDL.64 R56, [R1+0xb0] ;  /* 0x0000b00001387983 */ /* 0x000f680000100a00 */
[----:B------:R-:W5:Y:S01]  /*b6b0*/  LDL.64 R58, [R1+0xb0] ;  /* 0x0000b000013a7983 */ /* 0x000f620000100a00 */
[----:B--2---:R-:W-:Y:S01]  /*b6c0*/  IMAD R10, R21, 0x1000, R10 ;  /* 0x00001000150a7824 */ /* 0x004fe200078e020a */
[----:B------:R-:W-:Y:S01]  /*b6d0*/  R2UR UR7, R11 ;  /* 0x000000000b0772ca */ /* 0x000fe200000e0000 */
[----:B------:R-:W-:Y:S01]  /*b6e0*/  WARPGROUP.ARRIVE ;  /* 0x00000000000079c5 */ /* 0x000fe20000000000 */
[----:B------:R-:W2:Y:S02]  /*b6f0*/  LDL.64 R62, [R1+0xb0] ;  /* 0x0000b000013e7983 */ /* 0x000ea40000100a00 */
[----:B------:R-:W-:-:S02]  /*b700*/  R2UR UR6, R10 ;  /* 0x000000000a0672ca */ /* 0x000fc400000e0000 */
[----:B------:R-:W2:Y:S01]  /*b710*/  LDL.64 R64, [R1+0xb0] ;  /* 0x0000b00001407983 */ /* 0x000ea20000100a00 */
[----:B------:R-:W0:Y:S03]  /*b720*/  S2R R66, SR_TID.X ;  /* 0x0000000000427919 */ /* 0x000e260000002100 */
[----:B------:R-:W2:Y:S04]  /*b730*/  LDL.64 R68, [R1+0xb0] ;  /* 0x0000b00001447983 */ /* 0x000ea80000100a00 */
[----:B------:R-:W2:Y:S04]  /*b740*/  LDL.64 R70, [R1+0xb0] ;  /* 0x0000b00001467983 */ /* 0x000ea80000100a00 */
[----:B------:R-:W2:Y:S01]  /*b750*/  LDL.64 R72, [R1+0xb0] ;  /* 0x0000b00001487983 */ /* 0x000ea20000100a00 */
[----:B---3--:R-:W-:-:S03]  /*b760*/  ISETP.NE.U32.AND P1, PT, R60, RZ, PT ;  /* 0x000000ff3c00720c */ /* 0x008fc60003f25070 */
[----:B------:R-:W3:Y:S01]  /*b770*/  LDL.64 R60, [R1+0xb0] ;  /* 0x0000b000013c7983 */ /* 0x000ee20000100a00 */
[----:B----4-:R-:W-:Y:S01]  /*b780*/  R2UR UR4, R12 ;  /* 0x000000000c0472ca */ /* 0x010fe200000e0000 */
[----:B------:R-:W-:Y:S01]  /*b790*/  VIADD R12, R10, 0x2 ;  /* 0x000000020a0c7836 */ /* 0x000fe20000000000 */
[----:B------:R-:W-:Y:S01]  /*b7a0*/  R2UR UR5, R13 ;  /* 0x000000000d0572ca */ /* 0x000fe200000e0000 */
[----:B-----5:R-:W-:-:S06]  /*b7b0*/  VIADD R14, R14, 0x2 ;  /* 0x000000020e0e7836 */ /* 0x020fcc0000000000 */
[----:B------:R-:W-:-:S06]  /*b7c0*/  VOTEU.ANY UP0, P1 ;  /* 0x00000000003f7886 */ /* 0x000fcc0000800100 */
[----:B------:R-:W-:Y:S01]  /*b7d0*/  HGMMA.64x64x16.F32 R24, gdesc[UR4], R24, UP0, gsb0 ;  /* 0x00e00000041879f0 */ /* 0x000fe2000b800818 */
[----:B------:R-:W-:Y:S01]  /*b7e0*/  IMAD.MOV.U32 R13, RZ, RZ, R11 ;  /* 0x000000ffff0d7224 */ /* 0x000fe200078e000b */
[----:B------:R-:W-:Y:S02]  /*b7f0*/  R2UR UR6, R12 ;  /* 0x000000000c0672ca */ /* 0x000fe400000e0000 */
[----:B------:R-:W-:Y:S02]  /*b800*/  R2UR UR4, R14 ;  /* 0x000000000e0472ca */ /* 0x000fe400000e0000 */
[----:B------:R-:W-:Y:S02]  /*b810*/  R2UR UR7, R13 ;  /* 0x000000000d0772ca */ /* 0x000fe400000e0000 */
[----:B------:R-:W-:Y:S01]  /*b820*/  R2UR UR5, R15 ;  /* 0x000000000f0572ca */ /* 0x000fe200000e0000 */
[----:B------:R-:W-:Y:S02]  /*b830*/  WARPGROUP.DEPBAR.LE gsb0, 0x0 ;  /* 0x00008000000079c5 */ /* 0x000fe40000010000 */
[----:B------:R-:W-:Y:S01]  /*b840*/  WARPGROUP.ARRIVE ;  /* 0x00000000000079c5 */ /* 0x000fe20000000000 */
[----:B------:R-:W-:Y:S01]  /*b850*/  VIADD R56, R56, 0x4 ;  /* 0x0000000438387836 */ /* 0x000fe20000000000 */
[----:B------:R-:W4:Y:S08]  /*b860*/  LDL.64 R14, [R1+0xb0] ;  /* 0x0000b000010e7983 */ /* 0x000f300000100a00 */
[----:B------:R-:W-:Y:S01]  /*b870*/  HGMMA.64x64x16.F32 R24, gdesc[UR4], R24, gsb0 ;  /* 0x00e00000041879f0 */ /* 0x000fe20008000818 */
[----:B------:R-:W-:-:S02]  /*b880*/  VIADD R12, R10, 0x4 ;  /* 0x000000040a0c7836 */ /* 0x000fc40000000000 */
        /* <DEDUP_REMOVED lines=8> */
[----:B------:R-:W5:Y:S08]  /*b910*/  LDL.64 R56, [R1+0xb0] ;  /* 0x0000b00001387983 */ /* 0x000f700000100a00 */
[----:B------:R-:W-:Y:S01]  /*b920*/  HGMMA.64x64x16.F32 R24, gdesc[UR4], R24, gsb0 ;  /* 0x00e00000041879f0 */ /* 0x000fe20008000818 */
[----:B------:R-:W-:-:S02]  /*b930*/  VIADD R12, R10, 0x6 ;  /* 0x000000060a0c7836 */ /* 0x000fc40000000000 */
[--C-:B------:R-:W-:Y:S01]  /*b940*/  IMAD.MOV.U32 R13, RZ, RZ, R11.reuse ;  /* 0x000000ffff0d7224 */ /* 0x100fe200078e000b */
        /* <DEDUP_REMOVED lines=9> */
[----:B------:R-:W-:Y:S01]  /*b9e0*/  IMAD.MOV.U32 R13, RZ, RZ, R11 ;  /* 0x000000ffff0d7224 */ /* 0x000fe200078e000b */
[----:B------:R-:W-:-:S04]  /*b9f0*/  R2UR UR6, R12 ;  /* 0x000000000c0672ca */ /* 0x000fc800000e0000 */
[----:B------:R-:W-:Y:S01]  /*ba00*/  R2UR UR7, R13 ;  /* 0x000000000d0772ca */ /* 0x000fe200000e0000 */
[----:B---3--:R-:W-:Y:S01]  /*ba10*/  VIADD R60, R60, 0x200 ;  /* 0x000002003c3c7836 */ /* 0x008fe20000000000 */
[----:B------:R-:W-:-:S04]  /*ba20*/  R2UR UR5, R61 ;  /* 0x000000003d0572ca */ /* 0x000fc800000e0000 */
[----:B------:R-:W-:Y:S01]  /*ba30*/  R2UR UR4, R60 ;  /* 0x000000003c0472ca */ /* 0x000fe200000e0000 */
[----:B------:R-:W-:Y:S02]  /*ba40*/  WARPGROUP.DEPBAR.LE gsb0, 0x0 ;  /* 0x00008000000079c5 */ /* 0x000fe40000010000 */
[----:B------:R-:W-:Y:S01]  /*ba50*/  WARPGROUP.ARRIVE ;  /* 0x00000000000079c5 */ /* 0x000fe20000000000 */
[----:B--2---:R-:W-:Y:S01]  /*ba60*/  VIADD R62, R62, 0x202 ;  /* 0x000002023e3e7836 */ /* 0x004fe20000000000 */
[----:B------:R-:W2:Y:S08]  /*ba70*/  LDL.64 R60, [R1+0xb0] ;  /* 0x0000b000013c7983 */ /* 0x000eb00000100a00 */
        /* <DEDUP_REMOVED lines=9> */
[----:B----4-:R-:W-:Y:S01]  /*bb10*/  VIADD R14, R14, 0x204 ;  /* 0x000002040e0e7836 */ /* 0x010fe20000000000 */
[----:B------:R-:W3:Y:S08]  /*bb20*/  LDL.64 R62, [R1+0xb0] ;  /* 0x0000b000013e7983 */ /* 0x000ef00000100a00 */
        /* <DEDUP_REMOVED lines=9> */
[----:B-----5:R-:W-:Y:S01]  /*bbc0*/  VIADD R56, R56, 0x206 ;  /* 0x0000020638387836 */ /* 0x020fe20000000000 */
        /* <DEDUP_REMOVED lines=32> */
[----:B---3--:R-:W-:Y:S01]  /*bdd0*/  VIADD R62, R62, 0x404 ;  /* 0x000004043e3e7836 */ /* 0x008fe20000000000 */
        /* <DEDUP_REMOVED lines=42> */
[----:B------:R-:W-:-:S10]  /*c080*/  WARPGROUP.ARRIVE ;  /* 0x00000000000079c5 */ /* 0x000fd40000000000 */
[----:B------:R-:W-:Y:S01]  /*c090*/  HGMMA.64x64x16.F32 R24, gdesc[UR4], R24, gsb0 ;  /* 0x00e00000041879f0 */ /* 0x000fe20008000818 */
[----:B---3--:R-:W-:Y:S02]  /*c0a0*/  VIADD R60, R60, 0x604 ;  /* 0x000006043c3c7836 */ /* 0x008fe40000000000 */
[----:B------:R-:W-:Y:S02]  /*c0b0*/  VIADD R12, R10, 0x604 ;  /* 0x000006040a0c7836 */ /* 0x000fe40000000000 */
[----:B------:R-:W-:Y:S01]  /*c0c0*/  IMAD.MOV.U32 R13, RZ, RZ, R11 ;  /* 0x000000ffff0d7224 */ /* 0x000fe200078e000b */
[----:B------:R-:W-:Y:S02]  /*c0d0*/  R2UR UR4, R60 ;  /* 0x000000003c0472ca */ /* 0x000fe400000e0000 */
[----:B------:R-:W-:Y:S02]  /*c0e0*/  R2UR UR6, R12 ;  /* 0x000000000c0672ca */ /* 0x000fe400000e0000 */
[----:B------:R-:W-:-:S02]  /*c0f0*/  R2UR UR7, R13 ;  /* 0x000000000d0772ca */ /* 0x000fc400000e0000 */
[----:B------:R-:W-:Y:S01]  /*c100*/  R2UR UR5, R61 ;  /* 0x000000003d0572ca */ /* 0x000fe200000e0000 */
[----:B------:R-:W-:Y:S02]  /*c110*/  WARPGROUP.DEPBAR.LE gsb0, 0x0 ;  /* 0x00008000000079c5 */ /* 0x000fe40000010000 */
[----:B------:R-:W-:Y:S01]  /*c120*/  WARPGROUP.ARRIVE ;  /* 0x00000000000079c5 */ /* 0x000fe20000000000 */
[----:B----4-:R-:W-:Y:S01]  /*c130*/  VIADD R62, R62, 0x606 ;  /* 0x000006063e3e7836 */ /* 0x010fe20000000000 */
[----:B------:R-:W3:Y:S08]  /*c140*/  LDL.64 R60, [R1+0xb0] ;  /* 0x0000b000013c7983 */ /* 0x000ef00000100a00 */
[----:B------:R-:W-:Y:S01]  /*c150*/  HGMMA.64x64x16.F32 R24, gdesc[UR4], R24, gsb0 ;  /* 0x00e00000041879f0 */ /* 0x000fe20008000818 */
[----:B------:R-:W-:-:S02]  /*c160*/  VIADD R12, R10, 0x606 ;  /* 0x000006060a0c7836 */ /* 0x000fc40000000000 */
[--C-:B------:R-:W-:Y:S01]  /*c170*/  IMAD.MOV.U32 R13, RZ, RZ, R11.reuse ;  /* 0x000000ffff0d7224 */ /* 0x100fe200078e000b */
[----:B------:R-:W-:Y:S02]  /*c180*/  R2UR UR4, R62 ;  /* 0x000000003e0472ca */ /* 0x000fe400000e0000 */
[----:B------:R-:W-:Y:S02]  /*c190*/  R2UR UR6, R12 ;  /* 0x000000000c0672ca */ /* 0x000fe400000e0000 */
[----:B------:R-:W-:Y:S02]  /*c1a0*/  R2UR UR7, R13 ;  /* 0x000000000d0772ca */ /* 0x000fe400000e0000 */
[----:B------:R-:W-:Y:S02]  /*c1b0*/  R2UR UR5, R63 ;  /* 0x000000003f0572ca */ /* 0x000fe400000e0000 */
[----:B0-----:R-:W-:Y:S01]  /*c1c0*/  SHF.R.U32.HI R66, RZ, 0x7, R66 ;  /* 0x00000007ff427819 */ /* 0x001fe20000011642 */
[----:B------:R-:W-:Y:S01]  /*c1d0*/  IMAD.MOV.U32 R59, RZ, RZ, R11 ;  /* 0x000000ffff3b7224 */ /* 0x000fe200078e000b */
[----:B------:R-:W4:Y:S04]  /*c1e0*/  LDL.64 R62, [R1+0xb0] ;  /* 0x0000b000013e7983 */ /* 0x000f280000100a00 */
[----:B------:R0:W1:Y:S01]  /*c1f0*/  SHFL.IDX PT, R12, R66, RZ, 0x1f ;  /* 0x00001fff420c7589 */ /* 0x00006200000e0000 */
[----:B------:R-:W-:-:S02]  /*c200*/  WARPGROUP.DEPBAR.LE gsb0, 0x0 ;  /* 0x00008000000079c5 */ /* 0x000fc40000010000 */
[----:B------:R-:W-:Y:S01]  /*c210*/  WARPGROUP.ARRIVE ;  /* 0x00000000000079c5 */ /* 0x000fe20000000000 */
[----:B------:R-:W-:Y:S01]  /*c220*/  R2UR UR11, R59 ;  /* 0x000000003b0b72ca */ /* 0x000fe200000e0000 */
[----:B0-----:R-:W4:Y:S04]  /*c230*/  LDL.64 R66, [R1+0xb0] ;  /* 0x0000b00001427983 */ /* 0x001f280000100a00 */
[----:B------:R-:W-:Y:S01]  /*c240*/  HGMMA.64x64x16.F32 R24, gdesc[UR4], R24, gsb0 ;  /* 0x00e00000041879f0 */ /* 0x000fe20008000818 */
[----:B-1----:R-:W-:Y:S01]  /*c250*/  ISETP.GT.AND P1, PT, R12, 0x7f, PT ;  /* 0x0000007f0c00780c */ /* 0x002fe20003f24270 */
[----:B------:R-:W-:-:S03]  /*c260*/  VIADD R12, R10, 0x800 ;  /* 0x000008000a0c7836 */ /* 0x000fc60000000000 */
[----:B------:R-:W-:-:S04]  /*c270*/  SEL R13, RZ, 0x2, !P1 ;  /* 0x00000002ff0d7807 */ /* 0x000fc80004800000 */
[----:B-----5:R-:W-:Y:S01]  /*c280*/  IADD3 R14, R14, 0x800, R13 ;  /* 0x000008000e0e7810 */ /* 0x020fe20007ffe00d */
[----:B------:R-:W-:Y:S01]  /*c290*/  IMAD.IADD R58, R13, 0x1, R12 ;  /* 0x000000010d3a7824 */ /* 0x000fe200078e020c */
[----:B------:R-:W-:Y:S01]  /*c2a0*/  R2UR UR9, R15 ;  /* 0x000000000f0972ca */ /* 0x000fe200000e0000 */
[----:B------:R-:W-:Y:S01]  /*c2b0*/  UMOV UR4, 0x1 ;  /* 0x0000000100047882 */ /* 0x000fe20000000000 */
[----:B------:R-:W-:Y:S02]  /*c2c0*/  R2UR UR8, R14 ;  /* 0x000000000e0872ca */ /* 0x000fe400000e0000 */
[----:B------:R-:W-:Y:S01]  /*c2d0*/  R2UR UR10, R58 ;  /* 0x000000003a0a72ca */ /* 0x000fe200000e0000 */
[----:B------:R-:W-:Y:S01]  /*c2e0*/  UISETP.NE.U32.AND UP0, UPT, UR4, URZ, UPT ;  /* 0x0000003f0400728c */ /* 0x000fe2000bf05070 */
[----:B------:R-:W-:Y:S01]  /*c2f0*/  IMAD.MOV.U32 R21, RZ, RZ, 0x4 ;  /* 0x00000004ff157424 */ /* 0x000fe200078e00ff */
[----:B------:R-:W5:Y:S01]  /*c300*/  @!P0 LDL R14, [R1+0x1e8] ;  /* 0x0001e800010e8983 */ /* 0x000f620000100800 */
[----:B------:R-:W-:-:S02]  /*c310*/  WARPGROUP.DEPBAR.LE gsb0, 0x0 ;  /* 0x00008000000079c5 */ /* 0x000fc40000010000 */
[----:B------:R-:W-:-:S07]  /*c320*/  WARPGROUP.ARRIVE ;  /* 0x00000000000079c5 */ /* 0x000fce0000000000 */
[----:B------:R-:W-:Y:S01]  /*c330*/  HGMMA.64x64x16.F32 R24, gdesc[UR8], R24, UP0, gsb0 ;  /* 0x00e00000081879f0 */ /* 0x000fe2000b800818 */
[----:B------:R-:W-:Y:S01]  /*c340*/  SEL R15, R21, 0x2, P1 ;  /* 0x00000002150f7807 */ /* 0x000fe20000800000 */
[----:B------:R-:W-:-:S03]  /*c350*/  IMAD.MOV.U32 R59, RZ, RZ, R11 ;  /* 0x000000ffff3b7224 */ /* 0x000fc600078e000b */
[----:B--2---:R-:W-:Y:S01]  /*c360*/  IADD3 R56, R15, 0x800, R56 ;  /* 0x000008000f387810 */ /* 0x004fe20007ffe038 */
[----:B------:R-:W-:Y:S01]  /*c370*/  IMAD.IADD R58, R12, 0x1, R15 ;  /* 0x000000010c3a7824 */ /* 0x000fe200078e020f */
[----:B------:R-:W-:Y:S02]  /*c380*/  R2UR UR7, R59 ;  /* 0x000000003b0772ca */ /* 0x000fe400000e0000 */
[----:B------:R-:W-:Y:S02]  /*c390*/  R2UR UR4, R56 ;  /* 0x00000000380472ca */ /* 0x000fe400000e0000 */
[----:B------:R-:W-:Y:S02]  /*c3a0*/  R2UR UR6, R58 ;  /* 0x000000003a0672ca */ /* 0x000fe400000e0000 */
[----:B------:R-:W-:Y:S01]  /*c3b0*/  R2UR UR5, R57 ;  /* 0x00000000390572ca */ /* 0x000fe200000e0000 */
[----:B------:R-:W-:Y:S02]  /*c3c0*/  WARPGROUP.DEPBAR.LE gsb0, 0x0 ;  /* 0x00008000000079c5 */ /* 0x000fe40000010000 */
[----:B------:R-:W-:-:S10]  /*c3d0*/  WARPGROUP.ARRIVE ;  /* 0x00000000000079c5 */ /* 0x000fd40000000000 */
[----:B------:R-:W-:Y:S01]  /*c3e0*/  HGMMA.64x64x16.F32 R24, gdesc[UR4], R24, gsb0 ;  /* 0x00e00000041879f0 */ /* 0x000fe20008000818 */
[----:B------:R-:W-:Y:S01]  /*c3f0*/  SEL R21, R21, 0x6, !P1 ;  /* 0x0000000615157807 */ /* 0x000fe20004800000 */
[----:B------:R-:W-:-:S03]  /*c400*/  IMAD.MOV.U32 R57, RZ, RZ, R11 ;  /* 0x000000ffff397224 */ /* 0x000fc600078e000b */
[----:B------:R-:W-:Y:S01]  /*c410*/  IADD3 R64, R21, 0x800, R64 ;  /* 0x0000080015407810 */ /* 0x000fe20007ffe040 */
[----:B------:R-:W-:Y:S01]  /*c420*/  IMAD.IADD R56, R12, 0x1, R21 ;  /* 0x000000010c387824 */ /* 0x000fe200078e0215 */
[----:B------:R-:W-:Y:S02]  /*c430*/  R2UR UR7, R57 ;  /* 0x00000000390772ca */ /* 0x000fe400000e0000 */
[----:B------:R-:W-:Y:S02]  /*c440*/  R2UR UR4, R64 ;  /* 0x00000000400472ca */ /* 0x000fe400000e0000 */
[----:B------:R-:W-:Y:S02]  /*c450*/  R2UR UR6, R56 ;  /* 0x00000000380672ca */ /* 0x000fe400000e0000 */
[----:B------:R-:W-:Y:S01]  /*c460*/  R2UR UR5, R65 ;  /* 0x00000000410572ca */ /* 0x000fe200000e0000 */
[----:B------:R-:W-:Y:S01]  /*c470*/  IMAD.MOV.U32 R12, RZ, RZ, 0x28 ;  /* 0x00000028ff0c7424 */ /* 0x000fe200078e00ff */
[----:B------:R-:W2:Y:S01]  /*c480*/  LDL.64 R64, [R1+0xb0] ;  /* 0x0000b00001407983 */ /* 0x000ea20000100a00 */
[----:B------:R-:W-:-:S03]  /*c490*/  IMAD.MOV.U32 R57, RZ, RZ, 0xa00 ;  /* 0x00000a00ff397424 */ /* 0x000fc600078e00ff */
[----:B------:R-:W-:Y:S01]  /*c4a0*/  SEL R12, R12, 0x26, P1 ;  /* 0x000000260c0c7807 */ /* 0x000fe20000800000 */
[----:B------:R-:W-:Y:S02]  /*c4b0*/  WARPGROUP.DEPBAR.LE gsb0, 0x0 ;  /* 0x00008000000079c5 */ /* 0x000fe40000010000 */
[----:B------:R-:W-:-:S06]  /*c4c0*/  WARPGROUP.ARRIVE ;  /* 0x00000000000079c5 */ /* 0x000fcc0000000000 */
[----:B------:R-:W-:Y:S01]  /*c4d0*/  HGMMA.64x64x16.F32 R24, gdesc[UR4], R24, gsb0 ;  /* 0x00e00000041879f0 */ /* 0x000fe20008000818 */
[----:B------:R-:W-:-:S05]  /*c4e0*/  SEL R57, R57, 0x980, P1 ;  /* 0x0000098039397807 */ /* 0x000fca0000800000 */
[----:B------:R-:W-:-:S05]  /*c4f0*/  IMAD.IADD R12, R12, 0x1, R57 ;  /* 0x000000010c0c7824 */ /* 0x000fca00078e0239 */
[----:B------:R-:W-:-:S05]  /*c500*/  LOP3.LUT R57, R12, 0xa06, RZ, 0xc0, !PT ;  /* 0x00000a060c397812 */ /* 0x000fca00078ec0ff */
[----:B---3--:R-:W-:Y:S02]  /*c510*/  IMAD.IADD R60, R57, 0x1, R60 ;  /* 0x00000001393c7824 */ /* 0x008fe400078e023c */
[----:B------:R-:W-:Y:S02]  /*c520*/  IMAD.IADD R56, R10, 0x1, R57 ;  /* 0x000000010a387824 */ /* 0x000fe400078e0239 */
[----:B------:R-:W-:Y:S01]  /*c530*/  IMAD.MOV.U32 R57, RZ, RZ, R11 ;  /* 0x000000ffff397224 */ /* 0x000fe200078e000b */
[----:B------:R-:W-:Y:S02]  /*c540*/  R2UR UR4, R60 ;  /* 0x000000003c0472ca */ /* 0x000fe400000e0000 */
[----:B------:R-:W-:Y:S02]  /*c550*/  R2UR UR6, R56 ;  /* 0x00000000380672ca */ /* 0x000fe400000e0000 */
[----:B------:R-:W-:Y:S02]  /*c560*/  R2UR UR7, R57 ;  /* 0x00000000390772ca */ /* 0x000fe400000e0000 */
[----:B------:R-:W-:Y:S01]  /*c570*/  R2UR UR5, R61 ;  /* 0x000000003d0572ca */ /* 0x000fe200000e0000 */
[----:B------:R-:W-:-:S02]  /*c580*/  WARPGROUP.DEPBAR.LE gsb0, 0x0 ;  /* 0x00008000000079c5 */ /* 0x000fc40000010000 */
[----:B------:R-:W-:Y:S01]  /*c590*/  WARPGROUP.ARRIVE ;  /* 0x00000000000079c5 */ /* 0x000fe20000000000 */
[----:B------:R-:W-:Y:S01]  /*c5a0*/  VIADD R12, R10, 0xa00 ;  /* 0x00000a000a0c7836 */ /* 0x000fe20000000000 */
[C---:B----4-:R-:W-:Y:S01]  /*c5b0*/  IADD3 R56, R13.reuse, 0xa00, R66 ;  /* 0x00000a000d387810 */ /* 0x050fe20007ffe042 */
[----:B------:R-:W-:Y:S01]  /*c5c0*/  IMAD.MOV.U32 R57, RZ, RZ, R67 ;  /* 0x000000ffff397224 */ /* 0x000fe200078e0043 */
[----:B------:R-:W3:Y:S06]  /*c5d0*/  LDL.64 R60, [R1+0xb0] ;  /* 0x0000b000013c7983 */ /* 0x000eec0000100a00 */
[----:B------:R-:W-:Y:S01]  /*c5e0*/  HGMMA.64x64x16.F32 R24, gdesc[UR4], R24, gsb0 ;  /* 0x00e00000041879f0 */ /* 0x000fe20008000818 */
[----:B------:R-:W-:-:S02]  /*c5f0*/  IMAD.IADD R58, R13, 0x1, R12 ;  /* 0x000000010d3a7824 */ /* 0x000fc400078e020c */
[----:B------:R-:W-:Y:S01]  /*c600*/  IMAD.MOV.U32 R59, RZ, RZ, R11 ;  /* 0x000000ffff3b7224 */ /* 0x000fe200078e000b */
[----:B------:R-:W-:Y:S01]  /*c610*/  R2UR UR4, R56 ;  /* 0x00000000380472ca */ /* 0x000fe200000e0000 */
[----:B------:R-:W4:Y:S01]  /*c620*/  LDL.64 R66, [R1+0xb0] ;  /* 0x0000b00001427983 */ /* 0x000f220000100a00 */
[----:B------:R-:W-:Y:S02]  /*c630*/  R2UR UR6, R58 ;  /* 0x000000003a0672ca */ /* 0x000fe400000e0000 */
[----:B------:R-:W-:Y:S02]  /*c640*/  R2UR UR7, R59 ;  /* 0x000000003b0772ca */ /* 0x000fe400000e0000 */
[----:B------:R-:W-:Y:S01]  /*c650*/  R2UR UR5, R57 ;  /* 0x00000000390572ca */ /* 0x000fe200000e0000 */
[----:B------:R-:W-:Y:S02]  /*c660*/  WARPGROUP.DEPBAR.LE gsb0, 0x0 ;  /* 0x00008000000079c5 */ /* 0x000fe40000010000 */
[----:B------:R-:W-:-:S10]  /*c670*/  WARPGROUP.ARRIVE ;  /* 0x00000000000079c5 */ /* 0x000fd40000000000 */
[----:B------:R-:W-:Y:S01]  /*c680*/  HGMMA.64x64x16.F32 R24, gdesc[UR4], R24, gsb0 ;  /* 0x00e00000041879f0 */ /* 0x000fe20008000818 */
[C---:B------:R-:W-:Y:S01]  /*c690*/  IMAD.IADD R58, R15.reuse, 0x1, R12 ;  /* 0x000000010f3a7824 */ /* 0x040fe200078e020c */
[----:B------:R-:W-:Y:S01]  /*c6a0*/  IADD3 R56, R15, 0xa00, R68 ;  /* 0x00000a000f387810 */ /* 0x000fe20007ffe044 */
[----:B------:R-:W-:Y:S02]  /*c6b0*/  IMAD.MOV.U32 R57, RZ, RZ, R69 ;  /* 0x000000ffff397224 */ /* 0x000fe400078e0045 */
[----:B------:R-:W-:Y:S01]  /*c6c0*/  IMAD.MOV.U32 R59, RZ, RZ, R11 ;  /* 0x000000ffff3b7224 */ /* 0x000fe200078e000b */
[----:B------:R-:W-:Y:S01]  /*c6d0*/  R2UR UR6, R58 ;  /* 0x000000003a0672ca */ /* 0x000fe200000e0000 */
[----:B------:R-:W5:Y:S01]  /*c6e0*/  @!P0 LDL.64 R68, [R1+0x30] ;  /* 0x0000300001448983 */ /* 0x000f620000100a00 */
[----:B------:R-:W-:Y:S02]  /*c6f0*/  R2UR UR4, R56 ;  /* 0x00000000380472ca */ /* 0x000fe400000e0000 */
[----:B------:R-:W-:-:S02]  /*c700*/  R2UR UR7, R59 ;  /* 0x000000003b0772ca */ /* 0x000fc400000e0000 */
[----:B------:R-:W-:Y:S01]  /*c710*/  R2UR UR5, R57 ;  /* 0x00000000390572ca */ /* 0x000fe200000e0000 */
[----:B------:R-:W-:Y:S02]  /*c720*/  WARPGROUP.DEPBAR.LE gsb0, 0x0 ;  /* 0x00008000000079c5 */ /* 0x000fe40000010000 */
[----:B------:R-:W-:Y:S01]  /*c730*/  WARPGROUP.ARRIVE ;  /* 0x00000000000079c5 */ /* 0x000fe20000000000 */
[C---:B------:R-:W-:Y:S01]  /*c740*/  IMAD.IADD R56, R21.reuse, 0x1, R12 ;  /* 0x0000000115387824 */ /* 0x040fe200078e020c */
[----:B------:R-:W-:Y:S01]  /*c750*/  IADD3 R62, R21, 0xa00, R62 ;  /* 0x00000a00153e7810 */ /* 0x000fe20007ffe03e */
[----:B------:R-:W4:Y:S07]  /*c760*/  LDL.64 R58, [R1+0xb0] ;  /* 0x0000b000013a7983 */ /* 0x000f2e0000100a00 */
[----:B------:R-:W-:Y:S01]  /*c770*/  HGMMA.64x64x16.F32 R24, gdesc[UR4], R24, gsb0 ;  /* 0x00e00000041879f0 */ /* 0x000fe20008000818 */
[----:B------:R-:W-:Y:S01]  /*c780*/  IMAD.MOV.U32 R57, RZ, RZ, R11 ;  /* 0x000000ffff397224 */ /* 0x000fe200078e000b */
[----:B------:R-:W-:-:S02]  /*c790*/  R2UR UR6, R56 ;  /* 0x00000000380672ca */ /* 0x000fc400000e0000 */
[----:B------:R-:W-:Y:S02]  /*c7a0*/  R2UR UR4, R62 ;  /* 0x000000003e0472ca */ /* 0x000fe400000e0000 */
[----:B------:R-:W-:Y:S02]  /*c7b0*/  R2UR UR7, R57 ;  /* 0x00000000390772ca */ /* 0x000fe400000e0000 */
[----:B------:R-:W-:Y:S01]  /*c7c0*/  R2UR UR5, R63 ;  /* 0x000000003f0572ca */ /* 0x000fe200000e0000 */
[----:B------:R-:W-:Y:S02]  /*c7d0*/  IMAD.MOV.U32 R12, RZ, RZ, 0x30 ;  /* 0x00000030ff0c7424 */ /* 0x000fe400078e00ff */
[----:B------:R-:W-:-:S03]  /*c7e0*/  IMAD.MOV.U32 R57, RZ, RZ, 0xc00 ;  /* 0x00000c00ff397424 */ /* 0x000fc600078e00ff */
[----:B------:R-:W-:Y:S02]  /*c7f0*/  SEL R12, R12, 0x2e, P1 ;  /* 0x0000002e0c0c7807 */ /* 0x000fe40000800000 */
[----:B------:R-:W-:Y:S01]  /*c800*/  SEL R57, R57, 0xb80, P1 ;  /* 0x00000b8039397807 */ /* 0x000fe20000800000 */
[----:B------:R-:W-:Y:S02]  /*c810*/  WARPGROUP.DEPBAR.LE gsb0, 0x0 ;  /* 0x00008000000079c5 */ /* 0x000fe40000010000 */
[----:B------:R-:W-:-:S06]  /*c820*/  WARPGROUP.ARRIVE ;  /* 0x00000000000079c5 */ /* 0x000fcc0000000000 */
[----:B------:R-:W-:Y:S01]  /*c830*/  HGMMA.64x64x16.F32 R24, gdesc[UR4], R24, gsb0 ;  /* 0x00e00000041879f0 */ /* 0x000fe20008000818 */
[----:B------:R-:W-:-:S05]  /*c840*/  IMAD.IADD R12, R12, 0x1, R57 ;  /* 0x000000010c0c7824 */ /* 0x000fca00078e0239 */
[----:B------:R-:W-:Y:S01]  /*c850*/  LOP3.LUT R63, R12, 0xe06, RZ, 0xc0, !PT ;  /* 0x00000e060c3f7812 */ /* 0x000fe200078ec0ff */
[----:B------:R-:W-:-:S04]  /*c860*/  IMAD.MOV.U32 R57, RZ, RZ, R71 ;  /* 0x000000ffff397224 */ /* 0x000fc800078e0047 */
[----:B------:R-:W-:Y:S02]  /*c870*/  IMAD.IADD R56, R63, 0x1, R70 ;  /* 0x000000013f387824 */ /* 0x000fe400078e0246 */
        /* <DEDUP_REMOVED lines=9> */
[C---:B---3--:R-:W-:Y:S01]  /*c910*/  IADD3 R60, R13.reuse, 0xc00, R60 ;  /* 0x00000c000d3c7810 */ /* 0x048fe20007ffe03c */
[----:B------:R-:W3:Y:S07]  /*c920*/  LDL.64 R62, [R1+0xb0] ;  /* 0x0000b000013e7983 */ /* 0x000eee0000100a00 */
[----:B------:R-:W-:Y:S01]  /*c930*/  HGMMA.64x64x16.F32 R24, gdesc[UR4], R24, gsb0 ;  /* 0x00e00000041879f0 */ /* 0x000fe20008000818 */
[----:B------:R-:W-:-:S02]  /*c940*/  IMAD.IADD R56, R13, 0x1, R12 ;  /* 0x000000010d387824 */ /* 0x000fc400078e020c */
[--C-:B------:R-:W-:Y:S01]  /*c950*/  IMAD.MOV.U32 R57, RZ, RZ, R11.reuse ;  /* 0x000000ffff397224 */ /* 0x100fe200078e000b */
[----:B------:R-:W-:Y:S02]  /*c960*/  R2UR UR4, R60 ;  /* 0x000000003c0472ca */ /* 0x000fe400000e0000 */
[----:B------:R-:W-:Y:S02]  /*c970*/  R2UR UR6, R56 ;  /* 0x00000000380672ca */ /* 0x000fe400000e0000 */
[----:B------:R-:W-:Y:S02]  /*c980*/  R2UR UR7, R57 ;  /* 0x00000000390772ca */ /* 0x000fe400000e0000 */
[----:B------:R-:W-:Y:S01]  /*c990*/  R2UR UR5, R61 ;  /* 0x000000003d0572ca */ /* 0x000fe200000e0000 */
[----:B------:R-:W-:Y:S02]  /*c9a0*/  WARPGROUP.DEPBAR.LE gsb0, 0x0 ;  /* 0x00008000000079c5 */ /* 0x000fe40000010000 */
[----:B------:R-:W-:Y:S01]  /*c9b0*/  WARPGROUP.ARRIVE ;  /* 0x00000000000079c5 */ /* 0x000fe20000000000 */
[C---:B------:R-:W-:Y:S01]  /*c9c0*/  IMAD.IADD R56, R15.reuse, 0x1, R12 ;  /* 0x000000010f387824 */ /* 0x040fe200078e020c */
[----:B--2---:R-:W-:Y:S01]  /*c9d0*/  IADD3 R64, R15, 0xc00, R64 ;  /* 0x00000c000f407810 */ /* 0x004fe20007ffe040 */
[----:B------:R-:W-:Y:S01]  /*c9e0*/  IMAD.MOV.U32 R57, RZ, RZ, R11 ;  /* 0x000000ffff397224 */ /* 0x000fe200078e000b */
[----:B------:R-:W2:Y:S06]  /*c9f0*/  LDL.64 R60, [R1+0xb0] ;  /* 0x0000b000013c7983 */ /* 0x000eac0000100a00 */
[----:B------:R-:W-:Y:S01]  /*ca00*/  HGMMA.64x64x16.F32 R24, gdesc[UR4], R24, gsb0 ;  /* 0x00e00000041879f0 */ /* 0x000fe20008000818 */
[----:B------:R-:W-:-:S02]  /*ca10*/  R2UR UR6, R56 ;  /* 0x00000000380672ca */ /* 0x000fc400000e0000 */
[----:B------:R-:W-:Y:S02]  /*ca20*/  R2UR UR7, R57 ;  /* 0x00000000390772ca */ /* 0x000fe400000e0000 */
[----:B------:R-:W-:Y:S02]  /*ca30*/  R2UR UR4, R64 ;  /* 0x00000000400472ca */ /* 0x000fe400000e0000 */
[----:B------:R-:W-:Y:S01]  /*ca40*/  R2UR UR5, R65 ;  /* 0x00000000410572ca */ /* 0x000fe200000e0000 */
[----:B------:R-:W-:Y:S02]  /*ca50*/  WARPGROUP.DEPBAR.LE gsb0, 0x0 ;  /* 0x00008000000079c5 */ /* 0x000fe40000010000 */
[----:B------:R-:W-:Y:S01]  /*ca60*/  WARPGROUP.ARRIVE ;  /* 0x00000000000079c5 */ /* 0x000fe20000000000 */
[C---:B------:R-:W-:Y:S01]  /*ca70*/  IMAD.IADD R56, R21.reuse, 0x1, R12 ;  /* 0x0000000115387824 */ /* 0x040fe200078e020c */
[----:B----4-:R-:W-:Y:S01]  /*ca80*/  IADD3 R58, R21, 0xc00, R58 ;  /* 0x00000c00153a7810 */ /* 0x010fe20007ffe03a */
[----:B------:R-:W-:Y:S01]  /*ca90*/  IMAD.MOV.U32 R57, RZ, RZ, R11 ;  /* 0x000000ffff397224 */ /* 0x000fe200078e000b */
[----:B------:R-:W4:Y:S06]  /*caa0*/  LDL.64 R64, [R1+0xb0] ;  /* 0x0000b00001407983 */ /* 0x000f2c0000100a00 */
[----:B------:R-:W-:Y:S01]  /*cab0*/  HGMMA.64x64x16.F32 R24, gdesc[UR4], R24, gsb0 ;  /* 0x00e00000041879f0 */ /* 0x000fe20008000818 */
        /* <DEDUP_REMOVED lines=22> */
[----:B------:R-:W-:-:S10]  /*cc20*/  WARPGROUP.ARRIVE ;  /* 0x00000000000079c5 */ /* 0x000fd40000000000 */
[----:B------:R-:W-:Y:S01]  /*cc30*/  HGMMA.64x64x16.F32 R24, gdesc[UR4], R24, gsb0 ;  /* 0x00e00000041879f0 */ /* 0x000fe20008000818 */
[----:B------:R-:W-:Y:S01]  /*cc40*/  VIADD R56, R10, 0xe00 ;  /* 0x00000e000a387836 */ /* 0x000fe20000000000 */
[----:B---3--:R-:W-:-:S03]  /*cc50*/  IADD3 R62, R13, 0xe00, R62 ;  /* 0x00000e000d3e7810 */ /* 0x008fc60007ffe03e */
        /* <DEDUP_REMOVED lines=9> */
[C---:B------:R-:W-:Y:S01]  /*ccf0*/  IMAD.IADD R12, R15.reuse, 0x1, R56 ;  /* 0x000000010f0c7824 */ /* 0x040fe200078e0238 */
[----:B--2---:R-:W-:Y:S01]  /*cd00*/  IADD3 R60, R15, 0xe00, R60 ;  /* 0x00000e000f3c7810 */ /* 0x004fe20007ffe03c */
        /* <DEDUP_REMOVED lines=9> */
[----:B----4-:R-:W-:Y:S01]  /*cda0*/  IADD3 R64, R21, 0xe00, R64 ;  /* 0x00000e0015407810 */ /* 0x010fe20007ffe040 */
[----:B------:R-:W-:Y:S01]  /*cdb0*/  IMAD.MOV.U32 R13, RZ, RZ, R11 ;  /* 0x000000ffff0d7224 */ /* 0x000fe200078e000b */
[----:B------:R-:W-:Y:S02]  /*cdc0*/  R2UR UR5, R65 ;  /* 0x00000000410572ca */ /* 0x000fe400000e0000 */
[----:B------:R-:W-:Y:S02]  /*cdd0*/  R2UR UR6, R12 ;  /* 0x000000000c0672ca */ /* 0x000fe400000e0000 */
[----:B------:R-:W-:Y:S02]  /*cde0*/  R2UR UR7, R13 ;  /* 0x000000000d0772ca */ /* 0x000fe400000e0000 */
[----:B------:R-:W-:Y:S01]  /*cdf0*/  R2UR UR4, R64 ;  /* 0x00000000400472ca */ /* 0x000fe200000e0000 */
[----:B------:R-:W-:-:S02]  /*ce00*/  IMAD.MOV.U32 R12, RZ, RZ, 0x40 ;  /* 0x00000040ff0c7424 */ /* 0x000fc400078e00ff */
[----:B------:R-:W-:-:S03]  /*ce10*/  IMAD.MOV.U32 R13, RZ, RZ, 0x1000 ;  /* 0x00001000ff0d7424 */ /* 0x000fc600078e00ff */
[----:B------:R-:W-:Y:S02]  /*ce20*/  SEL R12, R12, 0x3e, P1 ;  /* 0x0000003e0c0c7807 */ /* 0x000fe40000800000 */
[----:B------:R-:W-:Y:S01]  /*ce30*/  SEL R13, R13, 0xf80, P1 ;  /* 0x00000f800d0d7807 */ /* 0x000fe20000800000 */
[----:B------:R-:W-:Y:S02]  /*ce40*/  WARPGROUP.DEPBAR.LE gsb0, 0x0 ;  /* 0x00008000000079c5 */ /* 0x000fe40000010000 */
[----:B------:R-:W-:-:S06]  /*ce50*/  WARPGROUP.ARRIVE ;  /* 0x00000000000079c5 */ /* 0x000fcc0000000000 */
[----:B------:R-:W-:Y:S01]  /*ce60*/  HGMMA.64x64x16.F32 R24, gdesc[UR4], R24, gsb0 ;  /* 0x00e00000041879f0 */ /* 0x000fe20008000818 */
[----:B------:R-:W-:-:S05]  /*ce70*/  IMAD.IADD R12, R12, 0x1, R13 ;  /* 0x000000010c0c7824 */ /* 0x000fca00078e020d */
[----:B------:R-:W-:-:S05]  /*ce80*/  LOP3.LUT R13, R12, 0x1e06, RZ, 0xc0, !PT ;  /* 0x00001e060c0d7812 */ /* 0x000fca00078ec0ff */
[----:B------:R-:W-:Y:S02]  /*ce90*/  IMAD.IADD R10, R10, 0x1, R13 ;  /* 0x000000010a0a7824 */ /* 0x000fe400078e020d */
[----:B------:R-:W-:Y:S01]  /*cea0*/  IMAD.IADD R66, R13, 0x1, R66 ;  /* 0x000000010d427824 */ /* 0x000fe200078e0242 */
[----:B------:R-:W-:Y:S02]  /*ceb0*/  R2UR UR7, R11 ;  /* 0x000000000b0772ca */ /* 0x000fe400000e0000 */
[----:B------:R-:W-:Y:S02]  /*cec0*/  R2UR UR6, R10 ;  /* 0x000000000a0672ca */ /* 0x000fe400000e0000 */
[----:B------:R-:W-:Y:S02]  /*ced0*/  R2UR UR4, R66 ;  /* 0x00000000420472ca */ /* 0x000fe400000e0000 */
[----:B------:R-:W-:Y:S01]  /*cee0*/  R2UR UR5, R67 ;  /* 0x00000000430572ca */ /* 0x000fe200000e0000 */
[----:B------:R-:W-:Y:S01]  /*cef0*/  STL [R1+0x88], R0 ;  /* 0x0000880001007387 */ /* 0x000fe20000100800 */
[----:B------:R-:W-:-:S02]  /*cf00*/  WARPGROUP.DEPBAR.LE gsb0, 0x0 ;  /* 0x00008000000079c5 */ /* 0x000fc40000010000 */
[----:B------:R-:W-:-:S09]  /*cf10*/  WARPGROUP.ARRIVE ;  /* 0x00000000000079c5 */ /* 0x000fd20000000000 */
[----:B------:R-:W-:Y:S01]  /*cf20*/  HGMMA.64x64x16.F32 R24, gdesc[UR4], R24, gsb0 ;  /* 0x00e00000041879f0 */ /* 0x000fe20008000818 */
        /* <DEDUP_REMOVED lines=14> */
[----:B-----5:R-:W-:-:S03]  /*d010*/  @!P0 MOV R69, R68 ;  /* 0x0000004400458202 */ /* 0x020fc60000000f00 */
[----:B------:R-:W-:Y:S04]  /*d020*/  STL [R1+0x88], R0 ;  /* 0x0000880001007387 */ /* 0x000fe80000100800 */
[----:B------:R-:W-:Y:S04]  /*d030*/  STL [R1+0x88], R0 ;  /* 0x0000880001007387 */ /* 0x000fe80000100800 */
[----:B------:R-:W-:Y:S04]  /*d040*/  STL [R1+0x88], R0 ;  /* 0x0000880001007387 */ /* 0x000fe80000100800 */
[----:B------:R-:W-:Y:S04]  /*d050*/  STL [R1+0x88], R0 ;  /* 0x0000880001007387 */ /* 0x000fe80000100800 */
[----:B------:R-:W-:Y:S01]  /*d060*/  STL [R1+0x88], R0 ;  /* 0x0000880001007387 */ /* 0x000fe20000100800 */
[----:B------:R-:W-:-:S03]  /*d070*/  @!P0 IMAD R14, R14, 0x8, R69 ;  /* 0x000000080e0e8824 */ /* 0x000fc600078e0245 */
[----:B------:R-:W-:Y:S04]  /*d080*/  STL [R1+0x88], R0 ;  /* 0x0000880001007387 */ /* 0x000fe80000100800 */
[----:B------:R-:W-:Y:S04]  /*d090*/  STL [R1+0x88], R0 ;  /* 0x0000880001007387 */ /* 0x000fe80000100800 */
[----:B------:R-:W-:Y:S04]  /*d0a0*/  STL [R1+0x88], R0 ;  /* 0x0000880001007387 */ /* 0x000fe80000100800 */
[----:B------:R-:W-:Y:S04]  /*d0b0*/  STL [R1+0x88], R0 ;  /* 0x0000880001007387 */ /* 0x000fe80000100800 */
[----:B------:R-:W-:Y:S01]  /*d0c0*/  STL [R1+0x88], R0 ;  /* 0x0000880001007387 */ /* 0x000fe20000100800 */
[----:B------:R-:W-:-:S03]  /*d0d0*/  @!P0 PRMT R10, RZ, 0x654, R14 ;  /* 0x00000654ff0a8816 */ /* 0x000fc6000000000e */
[----:B------:R-:W-:Y:S04]  /*d0e0*/  STL [R1+0x88], R0 ;  /* 0x0000880001007387 */ /* 0x000fe80000100800 */
[----:B------:R-:W-:Y:S04]  /*d0f0*/  STL [R1+0x88], R0 ;  /* 0x0000880001007387 */ /* 0x000fe80000100800 */
[----:B------:R-:W-:Y:S01]  /*d100*/  STL [R1+0x88], R0 ;  /* 0x0000880001007387 */ /* 0x000fe20000100800 */
[----:B------:R-:W-:-:S03]  /*d110*/  WARPGROUP.DEPBAR.LE gsb0, 0x0 ;  /* 0x00008000000079c5 */ /* 0x000fc60000010000 */
[----:B------:R-:W-:Y:S04]  /*d120*/  STL [R1+0x88], R0 ;  /* 0x0000880001007387 */ /* 0x000fe80000100800 */
[----:B------:R-:W-:Y:S04]  /*d130*/  STL [R1+0x88], R0 ;  /* 0x0000880001007387 */ /* 0x000fe80000100800 */
[----:B------:R-:W-:Y:S04]  /*d140*/  STL [R1+0x88], R0 ;  /* 0x0000880001007387 */ /* 0x000fe80000100800 */
[----:B------:R0:W-:Y:S01]  /*d150*/  STL [R1+0x88], R0 ;  /* 0x0000880001007387 */ /* 0x0001e20000100800 */
[----:B------:R1:W-:Y:S03]  /*d160*/  @!P0 SYNCS.ARRIVE.TRANS64.RED.A1T0 RZ, [R10+URZ], RZ ;  /* 0x000000ff0aff89a7 */ /* 0x0003e6000810043f */
[----:B------:R-:W2:Y:S04]  /*d170*/  LDL.64 R12, [R1+0x120] ;  /* 0x00012000010c7983 */ /* 0x000ea80000100a00 */
[----:B------:R-:W3:Y:S04]  /*d180*/  LDL R14, [R3] ;  /* 0x00000000030e7983 */ /* 0x000ee80000100800 */
[----:B-1----:R-:W4:Y:S04]  /*d190*/  LDL R10, [R3+0x24] ;  /* 0x00002400030a7983 */ /* 0x002f280000100800 */
[----:B------:R-:W5:Y:S04]  /*d1a0*/  LDL R15, [R1+0x70] ;  /* 0x00007000010f7983 */ /* 0x000f680000100800 */
[----:B------:R-:W5:Y:S04]  /*d1b0*/  LDL R11, [R3+0x8] ;  /* 0x00000800030b7983 */ /* 0x000f680000100800 */
[----:B0-----:R-:W3:Y:S04]  /*d1c0*/  LDL R0, [R3+0x18] ;  /* 0x0000180003007983 */ /* 0x001ee80000100800 */
[----:B------:R-:W5:Y:S04]  /*d1d0*/  LDL R58, [R3+0xc] ;  /* 0x00000c00033a7983 */ /* 0x000f680000100800 */
[----:B------:R-:W5:Y:S04]  /*d1e0*/  LDL R57, [R3+0x10] ;  /* 0x0000100003397983 */ /* 0x000f680000100800 */
[----:B------:R-:W5:Y:S04]  /*d1f0*/  LDL R59, [R3+0x14] ;  /* 0x00001400033b7983 */ /* 0x000f680000100800 */
[----:B--2---:R-:W2:Y:S01]  /*d200*/  LD.E R13, desc[UR46][R12.64] ;  /* 0x0000002e0c0d7980 */ /* 0x004ea2000c101900 */
[----:B----4-:R-:W-:-:S03]  /*d210*/  ISETP.NE.AND P1, PT, R10, 0x1, PT ;  /* 0x000000010a00780c */ /* 0x010fc60003f25270 */
[----:B------:R-:W4:Y:S10]  /*d220*/  LDL R10, [R3+0x4] ;  /* 0x00000400030a7983 */ /* 0x000f340000100800 */
[----:B------:R-:W4:Y:S04]  /*d230*/  @P1 LDL R21, [R3+0x28] ;  /* 0x0000280003151983 */ /* 0x000f280000100800 */
[----:B------:R-:W4:Y:S01]  /*d240*/  @P1 LDL R56, [R3+0x2c] ;  /* 0x00002c0003381983 */ /* 0x000f220000100800 */
[----:B------:R-:W-:-:S02]  /*d250*/  UMOV UR4, 0xffffffc0 ;  /* 0xffffffc000047882 */ /* 0x000fc40000000000 */
[----:B------:R-:W-:Y:S01]  /*d260*/  UIMAD UR4, UR49, UR4, 0x41 ;  /* 0x00000041310474a4 */ /* 0x000fe2000f8e0204 */
[----:B---3--:R-:W-:Y:S01]  /*d270*/  ISETP.GE.AND P2, PT, R0, 0x1, PT ;  /* 0x000000010000780c */ /* 0x008fe20003f46270 */
[----:B------:R-:W-:Y:S01]  /*d280*/  BSSY B0, `(.L_x_5249) ;  /* 0x0000083000007945 */ /* 0x000fe20003800000 */
[-C--:B--2---:R-:W-:Y:S01]  /*d290*/  FMUL.FTZ R37, R37, R13.reuse ;  /* 0x0000000d25257220 */ /* 0x084fe20000410000 */
[-C--:B------:R-:W-:Y:S01]  /*d2a0*/  FMUL.FTZ R12, R24, R13.reuse ;  /* 0x0000000d180c7220 */ /* 0x080fe20000410000 */
[-C--:B------:R-:W-:Y:S01]  /*d2b0*/  FMUL.FTZ R24, R26, R13.reuse ;  /* 0x0000000d1a187220 */ /* 0x080fe20000410000 */
[-C--:B------:R-:W-:Y:S01]  /*d2c0*/  FMUL.FTZ R26, R28, R13.reuse ;  /* 0x0000000d1c1a7220 */ /* 0x080fe20000410000 */
[----:B------:R0:W1:Y:S01]  /*d2d0*/  MUFU.TANH R66, R37 ;  /* 0x0000002500427308 */ /* 0x0000620000002400 */
[----:B------:R-:W-:Y:S01]  /*d2e0*/  FMUL.FTZ R33, R33, R13 ;  /* 0x0000000d21217220 */ /* 0x000fe20000410000 */
[----:B0-----:R-:W-:-:S06]  /*d2f0*/  SHF.R.S32.HI R37, RZ, 0x1f, R14 ;  /* 0x0000001fff257819 */ /* 0x001fcc000001140e */
[----:B------:R0:W2:Y:S02]  /*d300*/  MUFU.TANH R61, R26 ;  /* 0x0000001a003d7308 */ /* 0x0000a40000002400 */
[----:B0-----:R-:W-:-:S06]  /*d310*/  LEA.HI R26, R37, R14, RZ, 0x7 ;  /* 0x0000000e251a7211 */ /* 0x001fcc00078f38ff */
[----:B------:R0:W3:Y:S01]  /*d320*/  MUFU.TANH R64, R33 ;  /* 0x0000002100407308 */ /* 0x0000e20000002400 */
[-C--:B------:R-:W-:Y:S01]  /*d330*/  FMUL.FTZ R36, R36, R13.reuse ;  /* 0x0000000d24247220 */ /* 0x080fe20000410000 */
[-C--:B0-----:R-:W-:Y:S01]  /*d340*/  FMUL.FTZ R33, R39, R13.reuse ;  /* 0x0000000d27217220 */ /* 0x081fe20000410000 */
[----:B------:R-:W-:Y:S01]  /*d350*/  LOP3.LUT R39, R26, 0xffffff80, RZ, 0xc0, !PT ;  /* 0xffffff801a277812 */ /* 0x000fe200078ec0ff */
[-C--:B------:R-:W-:Y:S01]  /*d360*/  FMUL.FTZ R41, R41, R13.reuse ;  /* 0x0000000d29297220 */ /* 0x080fe20000410000 */
[----:B------:R-:W-:-:S03]  /*d370*/  FMUL.FTZ R32, R32, R13 ;  /* 0x0000000d20207220 */ /* 0x000fc60000410000 */
[----:B------:R-:W-:Y:S01]  /*d380*/  IMAD.IADD R39, R14, 0x1, -R39 ;  /* 0x000000010e277824 */ /* 0x000fe200078e0a27 */
[----:B------:R0:W1:Y:S01]  /*d390*/  MUFU.TANH R65, R36 ;  /* 0x0000002400417308 */ /* 0x0000620000002400 */
[----:B------:R-:W-:-:S07]  /*d3a0*/  FMUL.FTZ R40, R40, R13 ;  /* 0x0000000d28287220 */ /* 0x000fce0000410000 */
[----:B------:R5:W1:Y:S01]  /*d3b0*/  MUFU.TANH R68, R41 ;  /* 0x0000002900447308 */ /* 0x000a620000002400 */
[----:B0-----:R-:W-:-:S07]  /*d3c0*/  SHF.R.S32.HI R36, RZ, 0x1f, R39 ;  /* 0x0000001fff247819 */ /* 0x001fce0000011427 */
[----:B------:R0:W1:Y:S01]  /*d3d0*/  MUFU.TANH R63, R32 ;  /* 0x00000020003f7308 */ /* 0x0000620000002400 */
[----:B-----5:R-:W-:-:S04]  /*d3e0*/  LEA.HI R41, R37, R14, RZ, 0x2 ;  /* 0x0000000e25297211 */ /* 0x020fc800078f10ff */
[----:B------:R-:W-:Y:S01]  /*d3f0*/  LOP3.LUT R41, R41, 0xfffffffc, RZ, 0xc0, !PT ;  /* 0xfffffffc29297812 */ /* 0x000fe200078ec0ff */
[----:B0-----:R-:W-:Y:S01]  /*d400*/  FMUL.FTZ R32, R38, R13 ;  /* 0x0000000d26207220 */ /* 0x001fe20000410000 */
[-C--:B------:R-:W-:Y:S01]  /*d410*/  LEA.HI R38, R36, R39.reuse, RZ, 0x2 ;  /* 0x0000002724267211 */ /* 0x080fe200078f10ff */
[----:B------:R0:W1:Y:S03]  /*d420*/  MUFU.TANH R67, R40 ;  /* 0x0000002800437308 */ /* 0x0000660000002400 */
[--C-:B------:R-:W-:Y:S01]  /*d430*/  SHF.R.S32.HI R37, RZ, 0x2, R38.reuse ;  /* 0x00000002ff257819 */ /* 0x100fe20000011426 */
[----:B------:R-:W-:Y:S01]  /*d440*/  IMAD.IADD R41, R14, 0x1, -R41 ;  /* 0x000000010e297824 */ /* 0x000fe200078e0a29 */
[----:B------:R-:W-:Y:S02]  /*d450*/  LEA.HI R36, R36, R39, RZ, 0x5 ;  /* 0x0000002724247211 */ /* 0x000fe400078f28ff */
[----:B0-----:R-:W-:-:S04]  /*d460*/  SHF.R.S32.HI R40, RZ, 0x1f, R38 ;  /* 0x0000001fff287819 */ /* 0x001fc80000011426 */
[----:B------:R-:W-:Y:S01]  /*d470*/  LEA.HI R40, R40, R37, RZ, 0x3 ;  /* 0x0000002528287211 */ /* 0x000fe200078f18ff */
[----:B------:R-:W-:Y:S01]  /*d480*/  FMUL.FTZ R28, R30, R13 ;  /* 0x0000000d1e1c7220 */ /* 0x000fe20000410000 */
[----:B------:R-:W-:Y:S02]  /*d490*/  LEA.HI R14, R41, R41, RZ, 0x1 ;  /* 0x00000029290e7211 */ /* 0x000fe400078f08ff */
[----:B------:R-:W-:Y:S02]  /*d4a0*/  LOP3.LUT R40, R40, 0xfffffff8, RZ, 0xc0, !PT ;  /* 0xfffffff828287812 */ /* 0x000fe400078ec0ff */
[----:B------:R-:W-:Y:S01]  /*d4b0*/  SHF.R.S32.HI R36, RZ, 0x5, R36 ;  /* 0x00000005ff247819 */ /* 0x000fe20000011424 */
[-C--:B------:R-:W-:Y:S01]  /*d4c0*/  FMUL.FTZ R30, R34, R13.reuse ;  /* 0x0000000d221e7220 */ /* 0x080fe20000410000 */
[----:B------:R-:W-:Y:S01]  /*d4d0*/  FMUL.FTZ R34, R42, R13 ;  /* 0x0000000d2a227220 */ /* 0x000fe20000410000 */
[----:B------:R-:W-:Y:S01]  /*d4e0*/  LOP3.LUT R42, R14, 0x1ffffffe, RZ, 0xc0, !PT ;  /* 0x1ffffffe0e2a7812 */ /* 0x000fe200078ec0ff */
[----:B------:R-:W-:-:S02]  /*d4f0*/  IMAD.IADD R40, R37, 0x1, -R40 ;  /* 0x0000000125287824 */ /* 0x000fc400078e0a28 */
[----:B------:R-:W-:Y:S02]  /*d500*/  IMAD R15, R15, 0x4, R36 ;  /* 0x000000040f0f7824 */ /* 0x000fe400078e0224 */
[----:B------:R-:W-:Y:S02]  /*d510*/  IMAD.IADD R42, R41, 0x1, -R42 ;  /* 0x00000001292a7824 */ /* 0x000fe400078e0a2a */
[----:B------:R-:W-:-:S04]  /*d520*/  IMAD.U32 R15, R15, 0x10, R40 ;  /* 0x000000100f0f7824 */ /* 0x000fc800078e0028 */
[----:B------:R-:W-:-:S04]  /*d530*/  IMAD R42, R42, 0x8, R15 ;  /* 0x000000082a2a7824 */ /* 0x000fc800078e020f */
[----:B----4-:R-:W-:-:S04]  /*d540*/  @P1 IMAD.HI.U32 R21, R42, R21, RZ ;  /* 0x000000152a151227 */ /* 0x010fc800078e00ff */
[-C--:B------:R-:W-:Y:S01]  /*d550*/  FMUL.FTZ R60, R25, R13.reuse ;  /* 0x0000000d193c7220 */ /* 0x080fe20000410000 */
[----:B------:R-:W-:Y:S01]  /*d560*/  @P1 SHF.R.U32.HI R42, RZ, R56, R21 ;  /* 0x00000038ff2a1219 */ /* 0x000fe20000011615 */
[-C--:B------:R-:W-:Y:S01]  /*d570*/  FMUL.FTZ R25, R27, R13.reuse ;  /* 0x0000000d1b197220 */ /* 0x080fe20000410000 */
[-C--:B------:R-:W-:Y:S01]  /*d580*/  FMUL.FTZ R27, R29, R13.reuse ;  /* 0x0000000d1d1b7220 */ /* 0x080fe20000410000 */
[----:B------:R-:W-:Y:S02]  /*d590*/  LOP3.LUT R38, R38, 0x7ffffffc, RZ, 0xc0, !PT ;  /* 0x7ffffffc26267812 */ /* 0x000fe400078ec0ff */
[----:B------:R-:W0:Y:S01]  /*d5a0*/  SHFL.IDX PT, R40, R42, RZ, 0x1c1f ;  /* 0x001c1fff2a287589 */ /* 0x000e2200000e0000 */
[-C--:B------:R-:W-:Y:S01]  /*d5b0*/  FMUL.FTZ R29, R31, R13.reuse ;  /* 0x0000000d1f1d7220 */ /* 0x080fe20000410000 */
[----:B------:R4:W0:Y:S01]  /*d5c0*/  MUFU.TANH R62, R27 ;  /* 0x0000001b003e7308 */ /* 0x0008220000002400 */
        /* <DEDUP_REMOVED lines=8> */
[-C--:B----4-:R-:W-:Y:S01]  /*d650*/  FMUL.FTZ R27, R46, R13.reuse ;  /* 0x0000000d2e1b7220 */ /* 0x090fe20000410000 */
[-C--:B------:R-:W-:Y:S01]  /*d660*/  FMUL.FTZ R52, R52, R13.reuse ;  /* 0x0000000d34347220 */ /* 0x080fe20000410000 */
[-C--:B------:R-:W-:Y:S01]  /*d670*/  FMUL.FTZ R53, R53, R13.reuse ;  /* 0x0000000d35357220 */ /* 0x080fe20000410000 */
[----:B------:R-:W-:Y:S01]  /*d680*/  FMUL.FTZ R54, R54, R13 ;  /* 0x0000000d36367220 */ /* 0x000fe20000410000 */
[----:B------:R-:W-:-:S02]  /*d690*/  IMAD.IADD R38, R39, 0x1, -R38 ;  /* 0x0000000127267824 */ /* 0x000fc400078e0a26 */
[-C--:B------:R-:W-:Y:S01]  /*d6a0*/  FMUL.FTZ R51, R51, R13.reuse ;  /* 0x0000000d33337220 */ /* 0x080fe20000410000 */
[----:B------:R-:W-:Y:S02]  /*d6b0*/  VIADD R15, R11, UR4 ;  /* 0x000000040b0f7c36 */ /* 0x000fe40008000000 */
[----:B------:R-:W-:Y:S01]  /*d6c0*/  FMUL.FTZ R13, R55, R13 ;  /* 0x0000000d370d7220 */ /* 0x000fe20000410000 */
[----:B------:R-:W-:Y:S01]  /*d6d0*/  ULEA UR4, UR49, 0xffffffc0, 0x6 ;  /* 0xffffffc031047891 */ /* 0x000fe2000f8e303f */
[----:B------:R-:W-:Y:S01]  /*d6e0*/  IMAD R21, R38, -0x2, R15 ;  /* 0xfffffffe26157824 */ /* 0x000fe200078e020f */
[----:B------:R-:W4:Y:S03]  /*d6f0*/  MUFU.TANH R12, R12 ;  /* 0x0000000c000c7308 */ /* 0x000f260000002400 */
[----:B------:R-:W-:Y:S01]  /*d700*/  IMAD.IADD R36, R21, 0x1, -R10 ;  /* 0x0000000115247824 */ /* 0x000fe200078e0a0a */
[----:B------:R-:W-:Y:S01]  /*d710*/  LOP3.LUT R21, RZ, R58, RZ, 0x33, !PT ;  /* 0x0000003aff157212 */ /* 0x000fe200078e33ff */
[----:B------:R-:W-:-:S03]  /*d720*/  VIADD R15, R11, -UR4 ;  /* 0x800000040b0f7c36 */ /* 0x000fc60008000000 */
        /* <DEDUP_REMOVED lines=23> */
[----:B------:R-:W1:Y:S08]  /*d8a0*/  MUFU.TANH R54, R54 ;  /* 0x0000003600367308 */ /* 0x000e700000002400 */
[----:B------:R1:W1:Y:S01]  /*d8b0*/  MUFU.TANH R39, R13 ;  /* 0x0000000d00277308 */ /* 0x0002620000002400 */
[----:B------:R-:W-:Y:S01]  /*d8c0*/  IMAD.IADD R43, R36, 0x1, R21 ;  /* 0x00000001242b7824 */ /* 0x000fe200078e0215 */
[----:B0-----:R-:W-:Y:S01]  /*d8d0*/  VIADDMNMX R15, R40, R46, R41, PT ;  /* 0x0000002e280f7246 */ /* 0x001fe20003800129 */
[----:B------:R-:W-:-:S02]  /*d8e0*/  VIADD R59, R59, -UR4 ;  /* 0x800000043b3b7c36 */ /* 0x000fc40008000000 */
[----:B------:R-:W-:Y:S01]  /*d8f0*/  IMAD.IADD R21, R43, 0x1, R40 ;  /* 0x000000012b157824 */ /* 0x000fe200078e0228 */
[----:B--234-:R-:W-:Y:S06]  /*d900*/  @!P2 BRA `(.L_x_5250) ;  /* 0x000000000068a947 */ /* 0x01cfec0003800000 */
[----:B-1----:R-:W-:Y:S01]  /*d910*/  IADD3 R13, -R10, R11, R40 ;  /* 0x0000000b0a0d7210 */ /* 0x002fe20007ffe128 */
[----:B------:R-:W-:Y:S03]  /*d920*/  BSSY B1, `(.L_x_5251) ;  /* 0x0000014000017945 */ /* 0x000fe60003800000 */
[----:B------:R-:W-:-:S13]  /*d930*/  ISETP.GT.AND P1, PT, R13, -0x1, PT ;  /* 0xffffffff0d00780c */ /* 0x000fda0003f24270 */
[----:B------:R-:W-:Y:S05]  /*d940*/  @P1 BRA `(.L_x_5252) ;  /* 0x00000000002c1947 */ /* 0x000fea0003800000 */
[----:B------:R-:W-:Y:S01]  /*d950*/  ISETP.NE.AND P1, PT, R0, 0x1, PT ;  /* 0x000000010000780c */ /* 0x000fe20003f25270 */
[----:B------:R-:W-:Y:S01]  /*d960*/  BSSY B2, `(.L_x_5253) ;  /* 0x0000007000027945 */ /* 0x000fe20003800000 */
[----:B------:R-:W-:-:S11]  /*d970*/  LOP3.LUT R13, RZ, R13, RZ, 0x33, !PT ;  /* 0x0000000dff0d7212 */ /* 0x000fd600078e33ff */
[----:B------:R-:W-:Y:S05]  /*d980*/  @!P1 BRA `(.L_x_5254) ;  /* 0x0000000000109947 */ /* 0x000fea0003800000 */
[----:B------:R-:W2:Y:S04]  /*d990*/  LDL R36, [R3+0x1c] ;  /* 0x00001c0003247983 */ /* 0x000ea80000100800 */
[----:B------:R-:W3:Y:S01]  /*d9a0*/  LDL R40, [R3+0x20] ;  /* 0x0000200003287983 */ /* 0x000ee20000100800 */
[----:B--2---:R-:W-:-:S05]  /*d9b0*/  IMAD.HI.U32 R13, R13, R36, RZ ;  /* 0x000000240d0d7227 */ /* 0x004fca00078e00ff */
[----:B---3--:R-:W-:-:S07]  /*d9c0*/  SHF.R.U32.HI R13, RZ, R40, R13 ;  /* 0x00000028ff0d7219 */ /* 0x008fce000001160d */
.L_x_5254:
[----:B------:R-:W-:Y:S05]  /*d9d0*/  BSYNC B2 ;  /* 0x0000000000027941 */ /* 0x000fea0003800000 */
.L_x_5253:
[----:B------:R-:W-:Y:S01]  /*d9e0*/  LOP3.LUT R13, RZ, R13, RZ, 0x33, !PT ;  /* 0x0000000dff0d7212 */ /* 0x000fe200078e33ff */
[----:B------:R-:W-:Y:S06]  /*d9f0*/  BRA `(.L_x_5255) ;  /* 0x0000000000187947 */ /* 0x000fec0003800000 */
.L_x_5252:
[----:B------:R-:W-:-:S13]  /*da00*/  ISETP.NE.AND P1, PT, R0, 0x1, PT ;  /* 0x000000010000780c */ /* 0x000fda0003f25270 */
[----:B------:R-:W-:Y:S05]  /*da10*/  @!P1 BRA `(.L_x_5255) ;  /* 0x0000000000109947 */ /* 0x000fea0003800000 */
[----:B------:R-:W2:Y:S04]  /*da20*/  LDL R36, [R3+0x1c] ;  /* 0x00001c0003247983 */ /* 0x000ea80000100800 */
[----:B------:R-:W3:Y:S01]  /*da30*/  LDL R40, [R3+0x20] ;  /* 0x0000200003287983 */ /* 0x000ee20000100800 */
[----:B--2---:R-:W-:-:S05]  /*da40*/  IMAD.HI.U32 R13, R13, R36, RZ ;  /* 0x000000240d0d7227 */ /* 0x004fca00078e00ff */
[----:B---3--:R-:W-:-:S07]  /*da50*/  SHF.R.U32.HI R13, RZ, R40, R13 ;  /* 0x00000028ff0d7219 */ /* 0x008fce000001160d */
.L_x_5255:
[----:B------:R-:W-:Y:S05]  /*da60*/  BSYNC B1 ;  /* 0x0000000000017941 */ /* 0x000fea0003800000 */
.L_x_5251:
[----:B------:R-:W-:-:S04]  /*da70*/  IMAD R13, R0, R13, -UR4 ;  /* 0x80000004000d7e24 */ /* 0x000fc8000f8e020d */
[----:B------:R-:W-:-:S05]  /*da80*/  IMAD R36, R38, -0x2, R13 ;  /* 0xfffffffe26247824 */ /* 0x000fca00078e020d */
[----:B------:R-:W-:Y:S02]  /*da90*/  VIMNMX R21, R21, R36, !PT ;  /* 0x0000002415157248 */ /* 0x000fe40007fe0100 */
[----:B------:R-:W-:-:S07]  /*daa0*/  VIADDMNMX R15, R36, R0, R15, PT ;  /* 0x00000000240f7246 */ /* 0x000fce000380010f */
.L_x_5250:
[----:B------:R-:W-:Y:S05]  /*dab0*/  BSYNC B0 ;  /* 0x0000000000007941 */ /* 0x000fea0003800000 */
.L_x_5249:
[C---:B------:R-:W-:Y:S01]  /*dac0*/  ISETP.GE.AND P1, PT, R59.reuse, 0x2, PT ;  /* 0x000000023b00780c */ /* 0x040fe20003f26270 */
[----:B------:R-:W0:Y:S01]  /*dad0*/  SHFL.IDX PT, R42, R42, 0x1, 0x1c1f ;  /* 0x003c1f002a2a7f89 */ /* 0x000e2200000e0000 */
[----:B------:R-:W-:Y:S01]  /*dae0*/  ISETP.GE.AND P5, PT, R59, 0xa, PT ;  /* 0x0000000a3b00780c */ /* 0x000fe20003fa6270 */
[----:B------:R-:W-:Y:S01]  /*daf0*/  BSSY B0, `(.L_x_5256) ;  /* 0x0000068000007945 */ /* 0x000fe20003800000 */
[----:B------:R-:W-:Y:S02]  /*db00*/  ISETP.GT.AND P3, PT, R21, 0x1, !P1 ;  /* 0x000000011500780c */ /* 0x000fe40004f64270 */
[----:B------:R-:W-:Y:S02]  /*db10*/  ISETP.GE.AND P2, PT, R59, 0x9, PT ;  /* 0x000000093b00780c */ /* 0x000fe40003f46270 */
[----:B------:R-:W-:Y:S02]  /*db20*/  ISETP.LT.OR P3, PT, R15, 0x2, P3 ;  /* 0x000000020f00780c */ /* 0x000fe40001f61670 */
[----:B------:R-:W-:-:S02]  /*db30*/  P2R R50, PR, RZ, 0x20 ;  /* 0x00000020ff327803 */ /* 0x000fc40000000000 */
[----:B------:R-:W-:Y:S02]  /*db40*/  FSEL R47, R60, -INF , !P3 ;  /* 0xff8000003c2f7808 */ /* 0x000fe40005800000 */
[C---:B------:R-:W-:Y:S02]  /*db50*/  ISETP.GT.AND P3, PT, R21.reuse, 0x9, !P5 ;  /* 0x000000091500780c */ /* 0x040fe40006f64270 */
[----:B------:R-:W-:Y:S02]  /*db60*/  ISETP.GT.AND P4, PT, R21, 0x8, !P2 ;  /* 0x000000081500780c */ /* 0x000fe40005784270 */
[----:B------:R-:W-:Y:S02]  /*db70*/  ISETP.LT.OR P3, PT, R15, 0xa, P3 ;  /* 0x0000000a0f00780c */ /* 0x000fe40001f61670 */
[----:B------:R-:W-:Y:S02]  /*db80*/  ISETP.GE.AND P5, PT, R59, 0x11, PT ;  /* 0x000000113b00780c */ /* 0x000fe40003fa6270 */
[----:B------:R-:W-:-:S02]  /*db90*/  FSEL R51, R62, -INF , !P3 ;  /* 0xff8000003e337808 */ /* 0x000fc40005800000 */
[----:B------:R-:W-:Y:S02]  /*dba0*/  ISETP.LT.OR P4, PT, R15, 0x9, P4 ;  /* 0x000000090f00780c */ /* 0x000fe40002781670 */
[----:B------:R-:W-:Y:S02]  /*dbb0*/  ISETP.GT.AND P3, PT, R21, 0x10, !P5 ;  /* 0x000000101500780c */ /* 0x000fe40006f64270 */
[----:B------:R-:W-:Y:S02]  /*dbc0*/  FSEL R61, R61, -INF , !P4 ;  /* 0xff8000003d3d7808 */ /* 0x000fe40006000000 */
[----:B------:R-:W-:Y:S02]  /*dbd0*/  ISETP.LT.OR P3, PT, R15, 0x11, P3 ;  /* 0x000000110f00780c */ /* 0x000fe40001f61670 */
[----:B------:R-:W-:Y:S02]  /*dbe0*/  ISETP.GE.AND P4, PT, R59, 0x12, PT ;  /* 0x000000123b00780c */ /* 0x000fe40003f86270 */
[----:B-1----:R-:W-:-:S02]  /*dbf0*/  FSEL R63, R63, -INF , !P3 ;  /* 0xff8000003f3f7808 */ /* 0x002fc40005800000 */
        /* <DEDUP_REMOVED lines=33> */
[----:B------:R-:W-:Y:S02]  /*de10*/  P2R R56, PR, RZ, 0x20 ;  /* 0x00000020ff387803 */ /* 0x000fe40000000000 */
[----:B------:R-:W-:Y:S02]  /*de20*/  FSEL R139, R45, -INF , !P3 ;  /* 0xff8000002d8b7808 */ /* 0x000fe40005800000 */
[----:B------:R-:W-:-:S02]  /*de30*/  ISETP.GE.AND P3, PT, R59, 0x31, PT ;  /* 0x000000313b00780c */ /* 0x000fc40003f66270 */
[----:B0-----:R-:W-:Y:S02]  /*de40*/  VIADDMNMX R13, R42, R46, R41, PT ;  /* 0x0000002e2a0d7246 */ /* 0x001fe40003800129 */
        /* <DEDUP_REMOVED lines=36> */
.L_x_5261:
[----:B------:R-:W-:Y:S05]  /*e090*/  BSYNC B2 ;  /* 0x0000000000027941 */ /* 0x000fea0003800000 */
.L_x_5260:
[----:B------:R-:W-:Y:S01]  /*e0a0*/  LOP3.LUT R11, RZ, R11, RZ, 0x33, !PT ;  /* 0x0000000bff0b7212 */ /* 0x000fe200078e33ff */
[----:B------:R-:W-:Y:S06]  /*e0b0*/  BRA `(.L_x_5262) ;  /* 0x0000000000187947 */ /* 0x000fec0003800000 */
.L_x_5259:
[----:B------:R-:W-:-:S13]  /*e0c0*/  ISETP.NE.AND P6, PT, R0, 0x1, PT ;  /* 0x000000010000780c */ /* 0x000fda0003fc5270 */
[----:B------:R-:W-:Y:S05]  /*e0d0*/  @!P6 BRA `(.L_x_5262) ;  /* 0x000000000010e947 */ /* 0x000fea0003800000 */
[----:B------:R-:W2:Y:S04]  /*e0e0*/  LDL R10, [R3+0x1c] ;  /* 0x00001c00030a7983 */ /* 0x000ea80000100800 */
[----:B------:R-:W3:Y:S01]  /*e0f0*/  LDL R36, [R3+0x20] ;  /* 0x0000200003247983 */ /* 0x000ee20000100800 */
[----:B--2---:R-:W-:-:S05]  /*e100*/  IMAD.HI.U32 R11, R11, R10, RZ ;  /* 0x0000000a0b0b7227 */ /* 0x004fca00078e00ff */
[----:B---3--:R-:W-:-:S07]  /*e110*/  SHF.R.U32.HI R11, RZ, R36, R11 ;  /* 0x00000024ff0b7219 */ /* 0x008fce000001160b */
.L_x_5262:
[----:B------:R-:W-:Y:S05]  /*e120*/  BSYNC B1 ;  /* 0x0000000000017941 */ /* 0x000fea0003800000 */
.L_x_5258:
[----:B------:R-:W-:-:S04]  /*e130*/  IMAD R11, R0, R11, -UR4 ;  /* 0x80000004000b7e24 */ /* 0x000fc8000f8e020b */
[----:B------:R-:W-:-:S05]  /*e140*/  IMAD R11, R38, -0x2, R11 ;  /* 0xfffffffe260b7824 */ /* 0x000fca00078e020b */
[----:B------:R-:W-:Y:S02]  /*e150*/  VIADDMNMX R13, R11, R0, R13, PT ;  /* 0x000000000b0d7246 */ /* 0x000fe4000380010d */
[----:B------:R-:W-:-:S07]  /*e160*/  VIMNMX R12, R12, R11, !PT ;  /* 0x0000000b0c0c7248 */ /* 0x000fce0007fe0100 */
.L_x_5257:
[----:B------:R-:W-:Y:S05]  /*e170*/  BSYNC B0 ;  /* 0x0000000000007941 */ /* 0x000fea0003800000 */
.L_x_5256:
[----:B------:R-:W-:Y:S01]  /*e180*/  ISETP.GT.AND P1, PT, R12, 0x1, !P1 ;  /* 0x000000010c00780c */ /* 0x000fe20004f24270 */
[----:B------:R-:W2:Y:S01]  /*e190*/  LDL R41, [R1+0x430] ;  /* 0x0004300001297983 */ /* 0x000ea20000100800 */
[----:B------:R-:W-:Y:S02]  /*e1a0*/  FMNMX.FTZ R0, R45, R47, !PT ;  /* 0x0000002f2d007209 */ /* 0x000fe40007810000 */
[----:B------:R-:W-:Y:S01]  /*e1b0*/  ISETP.LT.OR P1, PT, R13, 0x2, P1 ;  /* 0x000000020d00780c */ /* 0x000fe20000f21670 */
[----:B------:R-:W3:Y:S01]  /*e1c0*/  LDL.64 R42, [R1+0x138] ;  /* 0x00013800012a7983 */ /* 0x000ee20000100a00 */
[----:B------:R-:W-:Y:S02]  /*e1d0*/  FMNMX.FTZ R0, R61, R0, !PT ;  /* 0x000000003d007209 */ /* 0x000fe40007810000 */
[----:B------:R-:W-:Y:S01]  /*e1e0*/  FSEL R25, R25, -INF , !P1 ;  /* 0xff80000019197808 */ /* 0x000fe20004800000 */
[----:B------:R-:W4:Y:S01]  /*e1f0*/  LDL R117, [R1+0x1e8] ;  /* 0x0001e80001757983 */ /* 0x000f220000100800 */
[----:B------:R-:W-:-:S02]  /*e200*/  ISETP.NE.AND P1, PT, R50, RZ, PT ;  /* 0x000000ff3200720c */ /* 0x000fc40003f25270 */
[----:B------:R-:W-:Y:S01]  /*e210*/  FMNMX.FTZ R0, R51, R0, !PT ;  /* 0x0000000033007209 */ /* 0x000fe20007810000 */
[----:B------:R-:W5:Y:S01]  /*e220*/  LDL R46, [R1+0x228] ;  /* 0x00022800012e7983 */ /* 0x000f620000100800 */
[----:B------:R-:W-:Y:S02]  /*e230*/  ISETP.GT.AND P1, PT, R12, 0x9, !P1 ;  /* 0x000000090c00780c */ /* 0x000fe40004f24270 */
[----:B------:R-:W-:Y:S01]  /*e240*/  FMNMX.FTZ R0, R63, R0, !PT ;  /* 0x000000003f007209 */ /* 0x000fe20007810000 */
[----:B------:R-:W4:Y:S01]  /*e250*/  LDL R50, [R1+0x230] ;  /* 0x0002300001327983 */ /* 0x000f220000100800 */
[----:B------:R-:W-:Y:S02]  /*e260*/  ISETP.LT.OR P1, PT, R13, 0xa, P1 ;  /* 0x0000000a0d00780c */ /* 0x000fe40000f21670 */
[----:B------:R-:W-:Y:S01]  /*e270*/  FMNMX.FTZ R0, R145, R0, !PT ;  /* 0x0000000091007209 */ /* 0x000fe20007810000 */
[----:B------:R-:W4:Y:S01]  /*e280*/  LDL R52, [R1+0x234] ;  /* 0x0002340001347983 */ /* 0x000f220000100800 */
[----:B------:R-:W-:-:S02]  /*e290*/  FSEL R29, R29, -INF , !P1 ;  /* 0xff8000001d1d7808 */ /* 0x000fc40004800000 */
[----:B------:R-:W-:Y:S01]  /*e2a0*/  ISETP.NE.AND P1, PT, R56, RZ, PT ;  /* 0x000000ff3800720c */ /* 0x000fe20003f25270 */
[----:B------:R-:W4:Y:S01]  /*e2b0*/  LDL R70, [R1+0x258] ;  /* 0x0002580001467983 */ /* 0x000f220000100800 */
[C---:B------:R-:W-:Y:S02]  /*e2c0*/  ISETP.GT.AND P2, PT, R12.reuse, 0x8, !P2 ;  /* 0x000000080c00780c */ /* 0x040fe40005744270 */
[----:B------:R-:W-:Y:S01]  /*e2d0*/  ISETP.GT.AND P1, PT, R12, 0x10, !P1 ;  /* 0x000000100c00780c */ /* 0x000fe20004f24270 */
[----:B------:R-:W4:Y:S01]  /*e2e0*/  LDL R56, [R1+0x23c] ;  /* 0x00023c0001387983 */ /* 0x000f220000100800 */
[----:B------:R-:W-:Y:S02]  /*e2f0*/  FMNMX.FTZ R0, R65, R0, !PT ;  /* 0x0000000041007209 */ /* 0x000fe40007810000 */
[C---:B------:R-:W-:Y:S01]  /*e300*/  ISETP.LT.OR P1, PT, R13.reuse, 0x11, P1 ;  /* 0x000000110d00780c */ /* 0x040fe20000f21670 */
[----:B------:R-:W4:Y:S01]  /*e310*/  LDL R72, [R1+0x25c] ;  /* 0x00025c0001487983 */ /* 0x000f220000100800 */
[----:B------:R-:W-:-:S02]  /*e320*/  ISETP.LT.OR P2, PT, R13, 0x9, P2 ;  /* 0x000000090d00780c */ /* 0x000fc40001741670 */
[----:B------:R-:W-:Y:S01]  /*e330*/  FSEL R30, R30, -INF , !P1 ;  /* 0xff8000001e1e7808 */ /* 0x000fe20004800000 */
[----:B------:R-:W4:Y:S01]  /*e340*/  LDL R74, [R1+0x260] ;  /* 0x00026000014a7983 */ /* 0x000f220000100800 */
[----:B------:R-:W-:Y:S02]  /*e350*/  ISETP.NE.AND P1, PT, R58, RZ, PT ;  /* 0x000000ff3a00720c */ /* 0x000fe40003f25270 */
[----:B------:R-:W-:Y:S01]  /*e360*/  FMNMX.FTZ R0, R141, R0, !PT ;  /* 0x000000008d007209 */ /* 0x000fe20007810000 */
[----:B------:R-:W4:Y:S01]  /*e370*/  LDL R58, [R1+0x240] ;  /* 0x00024000013a7983 */ /* 0x000f220000100800 */
[----:B------:R-:W-:Y:S02]  /*e380*/  ISETP.GT.AND P1, PT, R12, 0x11, !P1 ;  /* 0x000000110c00780c */ /* 0x000fe40004f24270 */
[----:B------:R-:W-:Y:S01]  /*e390*/  FSEL R28, R28, -INF , !P2 ;  /* 0xff8000001c1c7808 */ /* 0x000fe20005000000 */
[----:B------:R-:W4:Y:S01]  /*e3a0*/  LDL R76, [R1+0x264] ;  /* 0x00026400014c7983 */ /* 0x000f220000100800 */
[----:B------:R-:W-:-:S02]  /*e3b0*/  ISETP.LT.OR P1, PT, R13, 0x12, P1 ;  /* 0x000000120d00780c */ /* 0x000fc40000f21670 */
[----:B------:R-:W-:Y:S01]  /*e3c0*/  ISETP.NE.AND P2, PT, R66, RZ, PT ;  /* 0x000000ff4200720c */ /* 0x000fe20003f45270 */
[----:B------:R-:W4:Y:S01]  /*e3d0*/  LDL R78, [R1+0x268] ;  /* 0x00026800014e7983 */ /* 0x000f220000100800 */
[----:B------:R-:W-:Y:S02]  /*e3e0*/  FSEL R31, R31, -INF , !P1 ;  /* 0xff8000001f1f7808 */ /* 0x000fe40004800000 */
[----:B------:R-:W-:Y:S01]  /*e3f0*/  ISETP.NE.AND P1, PT, R60, RZ, PT ;  /* 0x000000ff3c00720c */ /* 0x000fe20003f25270 */
[----:B------:R-:W4:Y:S01]  /*e400*/  LDL R66, [R1+0x250] ;  /* 0x0002500001427983 */ /* 0x000f220000100800 */
[----:B------:R-:W-:Y:S02]  /*e410*/  FMNMX.FTZ R0, R67, R0, !PT ;  /* 0x0000000043007209 */ /* 0x000fe40007810000 */
[----:B------:R-:W-:Y:S01]  /*e420*/  ISETP.GT.AND P1, PT, R12, 0x18, !P1 ;  /* 0x000000180c00780c */ /* 0x000fe20004f24270 */
[----:B------:R-:W4:Y:S01]  /*e430*/  LDL R60, [R1+0x244] ;  /* 0x00024400013c7983 */ /* 0x000f220000100800 */
[----:B------:R-:W-:-:S02]  /*e440*/  FMNMX.FTZ R0, R143, R0, !PT ;  /* 0x000000008f007209 */ /* 0x000fc40007810000 */
[----:B------:R-:W-:Y:S01]  /*e450*/  ISETP.LT.OR P1, PT, R13, 0x19, P1 ;  /* 0x000000190d00780c */ /* 0x000fe20000f21670 */
[----:B------:R-:W4:Y:S01]  /*e460*/  LDL R80, [R1+0x26c] ;  /* 0x00026c0001507983 */ /* 0x000f220000100800 */
[----:B------:R-:W-:Y:S02]  /*e470*/  FMNMX.FTZ R0, R55, R0, !PT ;  /* 0x0000000037007209 */ /* 0x000fe40007810000 */
[----:B------:R-:W-:Y:S01]  /*e480*/  FSEL R32, R32, -INF , !P1 ;  /* 0xff80000020207808 */ /* 0x000fe20004800000 */
[----:B------:R-:W4:Y:S01]  /*e490*/  LDL R82, [R1+0x270] ;  /* 0x0002700001527983 */ /* 0x000f220000100800 */
[----:B------:R-:W-:Y:S02]  /*e4a0*/  ISETP.NE.AND P1, PT, R62, RZ, PT ;  /* 0x000000ff3e00720c */ /* 0x000fe40003f25270 */
[----:B------:R-:W-:Y:S01]  /*e4b0*/  ISETP.NE.AND P6, PT, R40, RZ, PT ;  /* 0x000000ff2800720c */ /* 0x000fe20003fc5270 */
[----:B------:R-:W4:Y:S01]  /*e4c0*/  LDL R62, [R1+0x248] ;  /* 0x00024800013e7983 */ /* 0x000f220000100800 */
[----:B------:R-:W-:-:S02]  /*e4d0*/  ISETP.GT.AND P1, PT, R12, 0x19, !P1 ;  /* 0x000000190c00780c */ /* 0x000fc40004f24270 */
[----:B------:R-:W-:Y:S01]  /*e4e0*/  FMNMX.FTZ R0, R139, R0, !PT ;  /* 0x000000008b007209 */ /* 0x000fe20007810000 */
[----:B------:R-:W4:Y:S01]  /*e4f0*/  LDL R84, [R1+0x274] ;  /* 0x0002740001547983 */ /* 0x000f220000100800 */
[----:B------:R-:W-:Y:S02]  /*e500*/  ISETP.LT.OR P1, PT, R13, 0x1a, P1 ;  /* 0x0000001a0d00780c */ /* 0x000fe40000f21670 */
[----:B------:R-:W-:Y:S01]  /*e510*/  FMNMX.FTZ R0, R57, R0, !PT ;  /* 0x0000000039007209 */ /* 0x000fe20007810000 */
[----:B------:R-:W4:Y:S01]  /*e520*/  LDL R86, [R1+0x278] ;  /* 0x0002780001567983 */ /* 0x000f220000100800 */
[----:B------:R-:W-:Y:S02]  /*e530*/  FSEL R33, R33, -INF , !P1 ;  /* 0xff80000021217808 */ /* 0x000fe40004800000 */
[----:B------:R-:W-:Y:S01]  /*e540*/  ISETP.NE.AND P1, PT, R64, RZ, PT ;  /* 0x000000ff4000720c */ /* 0x000fe20003f25270 */
[----:B------:R-:W4:Y:S01]  /*e550*/  LDL R88, [R1+0x27c] ;  /* 0x00027c0001587983 */ /* 0x000f220000100800 */
[----:B------:R-:W-:-:S02]  /*e560*/  FMNMX.FTZ R0, R49, R0, !PT ;  /* 0x0000000031007209 */ /* 0x000fc40007810000 */
[----:B------:R-:W-:Y:S01]  /*e570*/  ISETP.GT.AND P1, PT, R12, 0x20, !P1 ;  /* 0x000000200c00780c */ /* 0x000fe20004f24270 */
[----:B------:R-:W4:Y:S01]  /*e580*/  LDL R64, [R1+0x24c] ;  /* 0x00024c0001407983 */ /* 0x000f220000100800 */
[----:B------:R-:W-:Y:S02]  /*e590*/  FMNMX.FTZ R0, R69, R0, !PT ;  /* 0x0000000045007209 */ /* 0x000fe40007810000 */
[----:B------:R-:W-:Y:S01]  /*e5a0*/  ISETP.LT.OR P1, PT, R13, 0x21, P1 ;  /* 0x000000210d00780c */ /* 0x000fe20000f21670 */
[----:B------:R-:W4:Y:S01]  /*e5b0*/  LDL R90, [R1+0x280] ;  /* 0x00028000015a7983 */ /* 0x000f220000100800 */
[----:B------:R-:W-:Y:S02]  /*e5c0*/  FMNMX.FTZ R10, R53, R0, !PT ;  /* 0x00000000350a7209 */ /* 0x000fe40007810000 */
[----:B------:R-:W-:Y:S01]  /*e5d0*/  FSEL R34, R34, -INF , !P1 ;  /* 0xff80000022227808 */ /* 0x000fe20004800000 */
[----:B------:R-:W4:Y:S01]  /*e5e0*/  LDL R92, [R1+0x284] ;  /* 0x00028400015c7983 */ /* 0x000f220000100800 */
[----:B------:R-:W-:-:S02]  /*e5f0*/  ISETP.GT.AND P1, PT, R12, 0x21, !P2 ;  /* 0x000000210c00780c */ /* 0x000fc40005724270 */
[----:B------:R-:W-:Y:S01]  /*e600*/  ISETP.NE.AND P2, PT, R44, RZ, PT ;  /* 0x000000ff2c00720c */ /* 0x000fe20003f45270 */
[----:B------:R-:W0:Y:S01]  /*e610*/  SHFL.BFLY PT, R15, R10, 0x2, 0x1f ;  /* 0x0c401f000a0f7f89 */ /* 0x000e2200000e0000 */
[----:B------:R-:W-:Y:S02]  /*e620*/  ISETP.LT.OR P1, PT, R13, 0x22, P1 ;  /* 0x000000220d00780c */ /* 0x000fe40000f21670 */
[C---:B------:R-:W-:Y:S01]  /*e630*/  ISETP.GT.AND P2, PT, R12.reuse, 0x29, !P2 ;  /* 0x000000290c00780c */ /* 0x040fe20005744270 */
[----:B------:R-:W5:Y:S01]  /*e640*/  LDL R44, [R1+0x224] ;  /* 0x00022400012c7983 */ /* 0x000f620000100800 */
[----:B------:R-:W-:Y:S02]  /*e650*/  FSEL R35, R35, -INF , !P1 ;  /* 0xff80000023237808 */ /* 0x000fe40004800000 */
[C---:B------:R-:W-:Y:S01]  /*e660*/  ISETP.GT.AND P1, PT, R12.reuse, RZ, !P6 ;  /* 0x000000ff0c00720c */ /* 0x040fe20007724270 */
[----:B------:R-:W4:Y:S01]  /*e670*/  LDL R94, [R1+0x288] ;  /* 0x00028800015e7983 */ /* 0x000f220000100800 */
[----:B------:R-:W-:-:S02]  /*e680*/  ISETP.GT.AND P3, PT, R12, 0x30, !P3 ;  /* 0x000000300c00780c */ /* 0x000fc40005f64270 */
[C---:B------:R-:W-:Y:S01]  /*e690*/  ISETP.LT.OR P1, PT, R13.reuse, 0x1, P1 ;  /* 0x000000010d00780c */ /* 0x040fe20000f21670 */
[----:B------:R-:W4:Y:S01]  /*e6a0*/  LDL R96, [R1+0x28c] ;  /* 0x00028c0001607983 */ /* 0x000f220000100800 */
[----:B------:R-:W-:Y:S02]  /*e6b0*/  ISETP.LT.OR P2, PT, R13, 0x2a, P2 ;  /* 0x0000002a0d00780c */ /* 0x000fe40001741670 */
[----:B------:R-:W-:Y:S01]  /*e6c0*/  FSEL R24, R24, -INF , !P1 ;  /* 0xff80000018187808 */ /* 0x000fe20004800000 */
[----:B------:R-:W4:Y:S01]  /*e6d0*/  LDL R98, [R1+0x290] ;  /* 0x0002900001627983 */ /* 0x000f220000100800 */
[----:B------:R-:W-:Y:S02]  /*e6e0*/  ISETP.NE.AND P1, PT, R68, RZ, PT ;  /* 0x000000ff4400720c */ /* 0x000fe40003f25270 */
[----:B------:R-:W-:Y:S01]  /*e6f0*/  FMNMX.FTZ R11, R24, R25, !PT ;  /* 0x00000019180b7209 */ /* 0x000fe20007810000 */
        /* <DEDUP_REMOVED lines=19> */
[----:B------:R-:W-:-:S02]  /*e830*/  ISETP.NE.AND P6, PT, R48, RZ, PT ;  /* 0x000000ff3000720c */ /* 0x000fc40003fc5270 */
[----:B------:R-:W-:Y:S01]  /*e840*/  FMNMX.FTZ R0, R34, R11, !PT ;  /* 0x0000000b22007209 */ /* 0x000fe20007810000 */
[----:B------:R-:W4:Y:S01]  /*e850*/  LDL R48, [R1+0x22c] ;  /* 0x00022c0001307983 */ /* 0x000f220000100800 */
[----:B------:R-:W-:Y:S02]  /*e860*/  ISETP.GT.AND P5, PT, R12, 0x38, !P5 ;  /* 0x000000380c00780c */ /* 0x000fe40006fa4270 */
[----:B------:R-:W-:Y:S01]  /*e870*/  FMNMX.FTZ R0, R35, R0, !PT ;  /* 0x0000000023007209 */ /* 0x000fe20007810000 */
[----:B------:R-:W4:Y:S01]  /*e880*/  LDL R112, [R1+0x2ac] ;  /* 0x0002ac0001707983 */ /* 0x000f220000100800 */
[----:B------:R-:W-:Y:S02]  /*e890*/  ISETP.LT.OR P4, PT, R13, 0x32, P4 ;  /* 0x000000320d00780c */ /* 0x000fe40002781670 */
[----:B------:R-:W-:Y:S01]  /*e8a0*/  FMNMX.FTZ R11, R27, R0, !PT ;  /* 0x000000001b0b7209 */ /* 0x000fe20007810000 */
[----:B------:R-:W4:Y:S01]  /*e8b0*/  LDL R114, [R1+0x2b0] ;  /* 0x0002b00001727983 */ /* 0x000f220000100800 */
[----:B------:R-:W-:-:S02]  /*e8c0*/  FSEL R36, R14, -INF , !P3 ;  /* 0xff8000000e247808 */ /* 0x000fc40005800000 */
[----:B------:R-:W-:Y:S01]  /*e8d0*/  FMNMX.FTZ R11, R26, R11, !PT ;  /* 0x0000000b1a0b7209 */ /* 0x000fe20007810000 */
[----:B------:R-:W4:Y:S01]  /*e8e0*/  LDL R116, [R1+0x2b4] ;  /* 0x0002b40001747983 */ /* 0x000f220000100800 */
[----:B------:R-:W-:Y:S02]  /*e8f0*/  ISETP.GT.AND P1, PT, R12, 0x39, !P6 ;  /* 0x000000390c00780c */ /* 0x000fe40007724270 */
[----:B------:R-:W-:Y:S01]  /*e900*/  ISETP.LT.OR P5, PT, R13, 0x39, P5 ;  /* 0x000000390d00780c */ /* 0x000fe20002fa1670 */
[----:B------:R-:W4:Y:S01]  /*e910*/  LDL R118, [R1+0x2b8] ;  /* 0x0002b80001767983 */ /* 0x000f220000100800 */
[----:B------:R-:W-:Y:S02]  /*e920*/  FSEL R37, R37, -INF , !P4 ;  /* 0xff80000025257808 */ /* 0x000fe40006000000 */
[----:B------:R-:W-:Y:S01]  /*e930*/  FMNMX.FTZ R0, R36, R11, !PT ;  /* 0x0000000b24007209 */ /* 0x000fe20007810000 */
[----:B------:R-:W4:Y:S01]  /*e940*/  LDL R120, [R1+0x2bc] ;  /* 0x0002bc0001787983 */ /* 0x000f220000100800 */
[----:B------:R-:W-:-:S02]  /*e950*/  ISETP.LT.OR P1, PT, R13, 0x3a, P1 ;  /* 0x0000003a0d00780c */ /* 0x000fc40000f21670 */
[----:B------:R-:W-:Y:S01]  /*e960*/  FSEL R38, R54, -INF , !P5 ;  /* 0xff80000036267808 */ /* 0x000fe20006800000 */
[----:B------:R-:W4:Y:S01]  /*e970*/  LDL R122, [R1+0x2c0] ;  /* 0x0002c000017a7983 */ /* 0x000f220000100800 */
[----:B------:R-:W-:Y:S02]  /*e980*/  FMNMX.FTZ R11, R37, R0, !PT ;  /* 0x00000000250b7209 */ /* 0x000fe40007810000 */
[----:B------:R-:W-:Y:S01]  /*e990*/  FSEL R39, R39, -INF , !P1 ;  /* 0xff80000027277808 */ /* 0x000fe20004800000 */
[----:B------:R-:W4:Y:S01]  /*e9a0*/  LDL R54, [R1+0x238] ;  /* 0x0002380001367983 */ /* 0x000f220000100800 */
[----:B------:R-:W-:Y:S02]  /*e9b0*/  FMNMX.FTZ R0, R38, R11, !PT ;  /* 0x0000000b26007209 */ /* 0x000fe40007810000 */
[----:B0-----:R-:W-:Y:S01]  /*e9c0*/  FMNMX.FTZ R15, R10, R15, !PT ;  /* 0x0000000f0a0f7209 */ /* 0x001fe20007810000 */
[----:B------:R-:W4:Y:S01]  /*e9d0*/  LDL R124, [R1+0x2c4] ;  /* 0x0002c400017c7983 */ /* 0x000f220000100800 */
[----:B------:R-:W-:-:S03]  /*e9e0*/  FMNMX.FTZ R11, R39, R0, !PT ;  /* 0x00000000270b7209 */ /* 0x000fc60007810000 */
[----:B------:R-:W0:Y:S04]  /*e9f0*/  SHFL.BFLY PT, R40, R15, 0x1, 0x1f ;  /* 0x0c201f000f287f89 */ /* 0x000e2800000e0000 */
[----:B------:R-:W-:Y:S04]  /*ea00*/  STL.64 [R1+0x410], R10 ;  /* 0x0004100a01007387 */ /* 0x000fe80000100a00 */
[----:B------:R-:W2:Y:S04]  /*ea10*/  LDL R13, [R1+0x414] ;  /* 0x00041400010d7983 */ /* 0x000ea80000100800 */
[----:B------:R-:W4:Y:S04]  /*ea20*/  LDL R126, [R1+0x2c8] ;  /* 0x0002c800017e7983 */ /* 0x000f280000100800 */
[----:B------:R-:W4:Y:S04]  /*ea30*/  LDL R128, [R1+0x2cc] ;  /* 0x0002cc0001807983 */ /* 0x000f280000100800 */
[----:B------:R-:W4:Y:S01]  /*ea40*/  LDL R130, [R1+0x2d0] ;  /* 0x0002d00001827983 */ /* 0x000f220000100800 */
[----:B0-----:R-:W-:-:S03]  /*ea50*/  FMNMX.FTZ R0, R15, R40, !PT ;  /* 0x000000280f007209 */ /* 0x001fc60007810000 */
[----:B------:R-:W4:Y:S04]  /*ea60*/  LDL R132, [R1+0x2d4] ;  /* 0x0002d40001847983 */ /* 0x000f280000100800 */
[----:B------:R-:W-:Y:S04]  /*ea70*/  STL [R1+0x410], R0 ;  /* 0x0004100001007387 */ /* 0x000fe80000100800 */
[----:B------:R-:W3:Y:S04]  /*ea80*/  LDL R14, [R1+0x410] ;  /* 0x00041000010e7983 */ /* 0x000ee80000100800 */
[----:B------:R-:W5:Y:S04]  /*ea90*/  LDL R40, [R1+0x21c] ;  /* 0x00021c0001287983 */ /* 0x000f680000100800 */
[----:B------:R-:W4:Y:S04]  /*eaa0*/  LDL R134, [R1+0x2d8] ;  /* 0x0002d80001867983 */ /* 0x000f280000100800 */
        /* <DEDUP_REMOVED lines=46> */
[----:B--2---:R-:W0:Y:S02]  /*ed90*/  SHFL.BFLY PT, R10, R13, 0x2, 0x1f ;  /* 0x0c401f000d0a7f89 */ /* 0x004e2400000e0000 */
[----:B0-----:R-:W-:-:S05]  /*eda0*/  FMNMX.FTZ R10, R10, R13, !PT ;  /* 0x0000000d0a0a7209 */ /* 0x001fca0007810000 */
[----:B------:R-:W0:Y:S01]  /*edb0*/  SHFL.BFLY PT, R11, R10, 0x1, 0x1f ;  /* 0x0c201f000a0b7f89 */ /* 0x000e2200000e0000 */
[----:B---3--:R-:W-:Y:S01]  /*edc0*/  FMUL.FTZ R12, R41, R14 ;  /* 0x0000000e290c7220 */ /* 0x008fe20000410000 */
[----:B------:R-:W-:Y:S01]  /*edd0*/  BAR.SYNC.DEFER_BLOCKING 0xf, 0x100 ;  /* 0x03c4000000007b1d */ /* 0x000fe20000010000 */
[----:B------:R-:W-:-:S04]  /*ede0*/  FSETP.NEU.FTZ.AND P1, PT, R14, -INF , PT ;  /* 0xff8000000e00780b */ /* 0x000fc80003f3d000 */
[----:B------:R-:W-:-:S05]  /*edf0*/  FSEL R12, R12, RZ, P1 ;  /* 0x000000ff0c0c7208 */ /* 0x000fca0000800000 */
        /* <DEDUP_REMOVED lines=11> */
[--C-:B------:R-:W-:Y:S01]  /*eeb0*/  FFMA.FTZ R178, R55, R41, -R12.reuse ;  /* 0x0000002937b27223 */ /* 0x100fe2000001080c */
[----:B------:R-:W-:Y:S01]  /*eec0*/  MUFU.EX2 R168, R168 ;  /* 0x000000a800a87308 */ /* 0x000fe20000000800 */
[----:B0-----:R-:W-:Y:S01]  /*eed0*/  FMNMX.FTZ R0, R10, R11, !PT ;  /* 0x0000000b0a007209 */ /* 0x001fe20007810000 */
[-CC-:B------:R-:W-:Y:S01]  /*eee0*/  FFMA.FTZ R139, R139, R41.reuse, -R12.reuse ;  /* 0x000000298b8b7223 */ /* 0x180fe2000001080c */
[-CC-:B------:R-:W-:Y:S01]  /*eef0*/  FFMA.FTZ R180, R57, R41.reuse, -R12.reuse ;  /* 0x0000002939b47223 */ /* 0x180fe2000001080c */
[-CC-:B------:R-:W-:Y:S01]  /*ef00*/  FFMA.FTZ R21, R49, R41.reuse, -R12.reuse ;  /* 0x0000002931157223 */ /* 0x180fe2000001080c */
[C---:B------:R-:W-:Y:S01]  /*ef10*/  FSETP.NEU.FTZ.AND P1, PT, R0.reuse, -INF , PT ;  /* 0xff8000000000780b */ /* 0x040fe20003f3d000 */
[-C--:B------:R-:W-:Y:S01]  /*ef20*/  FMUL.FTZ R10, R0, R41.reuse ;  /* 0x00000029000a7220 */ /* 0x080fe20000410000 */
[-CC-:B------:R-:W-:Y:S01]  /*ef30*/  FFMA.FTZ R182, R69, R41.reuse, -R12.reuse ;  /* 0x0000002945b67223 */ /* 0x180fe2000001080c */
[----:B------:R-:W0:Y:S01]  /*ef40*/  MUFU.EX2 R15, R15 ;  /* 0x0000000f000f7308 */ /* 0x000e220000000800 */
[----:B------:R-:W-:Y:S01]  /*ef50*/  FFMA.FTZ R137, R53, R41, -R12 ;  /* 0x0000002935897223 */ /* 0x000fe2000001080c */
[----:B------:R-:W2:Y:S01]  /*ef60*/  LDL R45, [R1+0x324] ;  /* 0x00032400012d7983 */ /* 0x000ea20000100800 */
[----:B------:R-:W-:-:S03]  /*ef70*/  FSEL R10, R10, RZ, P1 ;  /* 0x000000ff0a0a7208 */ /* 0x000fc60000800000 */
[----:B------:R-:W3:Y:S02]  /*ef80*/  LDL R47, [R1+0x328] ;  /* 0x00032800012f7983 */ /* 0x000ee40000100800 */
        /* <DEDUP_REMOVED lines=8> */
[----:B------:R-:W3:Y:S04]  /*f010*/  LDL R51, [R1+0x330] ;  /* 0x0003300001337983 */ /* 0x000ee80000100800 */
[----:B------:R-:W-:Y:S01]  /*f020*/  MUFU.EX2 R169, R169 ;  /* 0x000000a900a97308 */ /* 0x000fe20000000800 */
[----:B0-----:R-:W-:Y:S01]  /*f030*/  FADD.FTZ R11, R168, R15 ;  /* 0x0000000fa80b7221 */ /* 0x001fe20000010000 */
[-CC-:B------:R-:W-:Y:S01]  /*f040*/  FFMA.FTZ R129, R33, R41.reuse, -R10.reuse ;  /* 0x0000002921817223 */ /* 0x180fe2000001080a */
[----:B------:R-:W3:Y:S04]  /*f050*/  LDL R61, [R1+0x344] ;  /* 0x00034400013d7983 */ /* 0x000ee80000100800 */
[----:B------:R-:W3:Y:S01]  /*f060*/  LDL R63, [R1+0x348] ;  /* 0x00034800013f7983 */ /* 0x000ee20000100800 */
[----:B------:R-:W0:Y:S08]  /*f070*/  MUFU.EX2 R135, R135 ;  /* 0x0000008700877308 */ /* 0x000e300000000800 */
[----:B------:R-:W-:Y:S01]  /*f080*/  MUFU.EX2 R172, R172 ;  /* 0x000000ac00ac7308 */ /* 0x000fe20000000800 */
[----:B------:R-:W-:-:S07]  /*f090*/  FFMA.FTZ R177, R34, R41, -R10 ;  /* 0x0000002922b17223 */ /* 0x000fce000001080a */
[----:B------:R-:W-:Y:S01]  /*f0a0*/  MUFU.EX2 R145, R145 ;  /* 0x0000009100917308 */ /* 0x000fe20000000800 */
[-CC-:B------:R-:W-:Y:S01]  /*f0b0*/  FFMA.FTZ R127, R35, R41.reuse, -R10.reuse ;  /* 0x00000029237f7223 */ /* 0x180fe2000001080a */
[----:B------:R-:W3:Y:S06]  /*f0c0*/  LDL R65, [R1+0x34c] ;  /* 0x00034c0001417983 */ /* 0x000eec0000100800 */
        /* <DEDUP_REMOVED lines=13> */
[----:B------:R-:W-:Y:S01]  /*f1a0*/  FFMA.FTZ R121, R39, R41, -R10 ;  /* 0x0000002927797223 */ /* 0x000fe2000001080a */
[----:B------:R1:W-:Y:S04]  /*f1b0*/  STL [R1+0x414], R0 ;  /* 0x0004140001007387 */ /* 0x0003e80000100800 */
[----:B------:R-:W2:Y:S02]  /*f1c0*/  LDL R28, [R1+0x204] ;  /* 0x00020400011c7983 */ /* 0x000ea40000100800 */
[----:B------:R-:W5:Y:S02]  /*f1d0*/  MUFU.EX2 R171, R171 ;  /* 0x000000ab00ab7308 */ /* 0x000f640000000800 */
[----:B------:R-:W3:Y:S04]  /*f1e0*/  LDL R29, [R1+0x304] ;  /* 0x00030400011d7983 */ /* 0x000ee80000100800 */
[----:B------:R-:W3:Y:S02]  /*f1f0*/  LDL R49, [R1+0x32c] ;  /* 0x00032c0001317983 */ /* 0x000ee40000100800 */
[----:B------:R-:W1:Y:S01]  /*f200*/  MUFU.EX2 R133, R133 ;  /* 0x0000008500857308 */ /* 0x000e620000000800 */
[----:B0-----:R-:W-:Y:S01]  /*f210*/  FADD.FTZ R12, R169, R135 ;  /* 0x00000087a90c7221 */ /* 0x001fe20000010000 */
[----:B------:R-:W3:Y:S04]  /*f220*/  LDL R30, [R1+0x208] ;  /* 0x00020800011e7983 */ /* 0x000ee80000100800 */
[----:B------:R-:W3:Y:S02]  /*f230*/  LDL R53, [R1+0x334] ;  /* 0x0003340001357983 */ /* 0x000ee40000100800 */
[----:B------:R-:W0:Y:S01]  /*f240*/  MUFU.EX2 R173, R173 ;  /* 0x000000ad00ad7308 */ /* 0x000e220000000800 */
[----:B------:R-:W-:Y:S01]  /*f250*/  FADD.FTZ R14, R170, R11 ;  /* 0x0000000baa0e7221 */ /* 0x000fe20000010000 */
[----:B-----5:R-:W-:Y:S01]  /*f260*/  FADD.FTZ R12, R171, R12 ;  /* 0x0000000cab0c7221 */ /* 0x020fe20000010000 */
[----:B------:R-:W5:Y:S04]  /*f270*/  LDL R26, [R1+0x200] ;  /* 0x00020000011a7983 */ /* 0x000f680000100800 */
[----:B------:R-:W5:Y:S01]  /*f280*/  LDL R32, [R1+0x20c] ;  /* 0x00020c0001207983 */ /* 0x000f620000100800 */
[----:B------:R-:W0:Y:S01]  /*f290*/  MUFU.EX2 R131, R131 ;  /* 0x0000008300837308 */ /* 0x000e220000000800 */
[----:B------:R-:W-:Y:S01]  /*f2a0*/  FADD.FTZ R11, R147, R14 ;  /* 0x0000000e930b7221 */ /* 0x000fe20000010000 */
[----:B-1----:R-:W-:Y:S01]  /*f2b0*/  FADD.FTZ R12, R133, R12 ;  /* 0x0000000c850c7221 */ /* 0x002fe20000010000 */
[----:B------:R-:W5:Y:S04]  /*f2c0*/  LDL R34, [R1+0x210] ;  /* 0x0002100001227983 */ /* 0x000f680000100800 */
[----:B------:R-:W5:Y:S01]  /*f2d0*/  LDL R31, [R1+0x308] ;  /* 0x00030800011f7983 */ /* 0x000f620000100800 */
[----:B------:R-:W1:Y:S01]  /*f2e0*/  MUFU.EX2 R175, R175 ;  /* 0x000000af00af7308 */ /* 0x000e620000000800 */
[----:B------:R-:W-:Y:S01]  /*f2f0*/  FADD.FTZ R14, R172, R11 ;  /* 0x0000000bac0e7221 */ /* 0x000fe20000010000 */
[----:B0-----:R-:W-:Y:S01]  /*f300*/  FADD.FTZ R12, R173, R12 ;  /* 0x0000000cad0c7221 */ /* 0x001fe20000010000 */
[----:B------:R-:W5:Y:S04]  /*f310*/  LDL R38, [R1+0x218] ;  /* 0x0002180001267983 */ /* 0x000f680000100800 */
[----:B------:R-:W5:Y:S01]  /*f320*/  LDL R33, [R1+0x30c] ;  /* 0x00030c0001217983 */ /* 0x000f620000100800 */
[----:B------:R-:W0:Y:S01]  /*f330*/  MUFU.EX2 R129, R129 ;  /* 0x0000008100817308 */ /* 0x000e220000000800 */
[----:B------:R-:W-:Y:S01]  /*f340*/  FADD.FTZ R11, R145, R14 ;  /* 0x0000000e910b7221 */ /* 0x000fe20000010000 */
[----:B------:R-:W-:Y:S01]  /*f350*/  FADD.FTZ R12, R131, R12 ;  /* 0x0000000c830c7221 */ /* 0x000fe20000010000 */
[----:B------:R-:W5:Y:S04]  /*f360*/  LDL R27, [R1+0x300] ;  /* 0x00030000011b7983 */ /* 0x000f680000100800 */
[----:B------:R-:W5:Y:S01]  /*f370*/  LDL R35, [R1+0x310] ;  /* 0x0003100001237983 */ /* 0x000f620000100800 */
[----:B------:R-:W4:Y:S01]  /*f380*/  MUFU.EX2 R177, R177 ;  /* 0x000000b100b17308 */ /* 0x000f220000000800 */
        /* <DEDUP_REMOVED lines=11> */
[----:B----4-:R-:W-:-:S06]  /*f440*/  FADD.FTZ R12, R177, R12 ;  /* 0x0000000cb10c7221 */ /* 0x010fcc0000010000 */
[----:B------:R-:W-:Y:S08]  /*f450*/  MUFU.EX2 R180, R180 ;  /* 0x000000b400b47308 */ /* 0x000ff00000000800 */
[----:B------:R-:W4:Y:S01]  /*f460*/  MUFU.EX2 R125, R125 ;  /* 0x0000007d007d7308 */ /* 0x000f220000000800 */
[----:B------:R-:W-:Y:S01]  /*f470*/  FADD.FTZ R11, R143, R14 ;  /* 0x0000000e8f0b7221 */ /* 0x000fe20000010000 */
[----:B-1----:R-:W-:-:S06]  /*f480*/  FADD.FTZ R12, R127, R12 ;  /* 0x0000000c7f0c7221 */ /* 0x002fcc0000010000 */
[----:B------:R-:W-:Y:S08]  /*f490*/  MUFU.EX2 R21, R21 ;  /* 0x0000001500157308 */ /* 0x000ff00000000800 */
[----:B------:R-:W1:Y:S01]  /*f4a0*/  MUFU.EX2 R181, R181 ;  /* 0x000000b500b57308 */ /* 0x000e620000000800 */
[----:B------:R-:W-:Y:S01]  /*f4b0*/  FADD.FTZ R10, R178, R11 ;  /* 0x0000000bb20a7221 */ /* 0x000fe20000010000 */
[----:B0-----:R-:W-:-:S06]  /*f4c0*/  FADD.FTZ R12, R179, R12 ;  /* 0x0000000cb30c7221 */ /* 0x001fcc0000010000 */
[----:B------:R-:W-:Y:S08]  /*f4d0*/  MUFU.EX2 R182, R182 ;  /* 0x000000b600b67308 */ /* 0x000ff00000000800 */
[----:B------:R-:W0:Y:S01]  /*f4e0*/  MUFU.EX2 R123, R123 ;  /* 0x0000007b007b7308 */ /* 0x000e220000000800 */
[----:B------:R-:W-:Y:S01]  /*f4f0*/  FADD.FTZ R11, R139, R10 ;  /* 0x0000000a8b0b7221 */ /* 0x000fe20000010000 */
[----:B----4-:R-:W-:-:S06]  /*f500*/  FADD.FTZ R12, R125, R12 ;  /* 0x0000000c7d0c7221 */ /* 0x010fcc0000010000 */
[----:B------:R-:W-:Y:S08]  /*f510*/  MUFU.EX2 R137, R137 ;  /* 0x0000008900897308 */ /* 0x000ff00000000800 */
[----:B------:R-:W4:Y:S01]  /*f520*/  MUFU.EX2 R183, R183 ;  /* 0x000000b700b77308 */ /* 0x000f220000000800 */
[----:B------:R-:W-:Y:S01]  /*f530*/  FADD.FTZ R10, R180, R11 ;  /* 0x0000000bb40a7221 */ /* 0x000fe20000010000 */
[----:B-1----:R-:W-:Y:S01]  /*f540*/  FADD.FTZ R12, R181, R12 ;  /* 0x0000000cb50c7221 */ /* 0x002fe20000010000 */
[----:B------:R-:W-:Y:S01]  /*f550*/  F2FP.F16.F32.PACK_AB R168, R15, R168 ;  /* 0x000000a80fa8723e */ /* 0x000fe200000000ff */
[----:B------:R-:W5:Y:S04]  /*f560*/  LDL R14, [R1+0x3c0] ;  /* 0x0003c000010e7983 */ /* 0x000f680000100800 */
[----:B------:R-:W1:Y:S01]  /*f570*/  MUFU.EX2 R121, R121 ;  /* 0x0000007900797308 */ /* 0x000e620000000800 */
[----:B------:R-:W-:Y:S01]  /*f580*/  FADD.FTZ R11, R21, R10 ;  /* 0x0000000a150b7221 */ /* 0x000fe20000010000 */
[----:B0-----:R-:W-:Y:S01]  /*f590*/  FADD.FTZ R12, R123, R12 ;  /* 0x0000000c7b0c7221 */ /* 0x001fe20000010000 */
[----:B------:R-:W-:Y:S01]  /*f5a0*/  F2FP.F16.F32.PACK_AB R180, R21, R180 ;  /* 0x000000b415b4723e */ /* 0x000fe200000000ff */
[----:B------:R-:W5:Y:S01]  /*f5b0*/  LDL R15, [R1+0x3c4] ;  /* 0x0003c400010f7983 */ /* 0x000f620000100800 */
[----:B------:R-:W-:-:S03]  /*f5c0*/  FADD.FTZ R36, R182, R11 ;  /* 0x0000000bb6247221 */ /* 0x000fc60000010000 */
[----:B------:R-:W5:Y:S01]  /*f5d0*/  LDL.64 R10, [R1+0xa8] ;  /* 0x0000a800010a7983 */ /* 0x000f620000100a00 */
[----:B----4-:R-:W-:Y:S01]  /*f5e0*/  FADD.FTZ R12, R183, R12 ;  /* 0x0000000cb70c7221 */ /* 0x010fe20000010000 */
[----:B------:R-:W-:Y:S02]  /*f5f0*/  FADD.FTZ R36, R137, R36 ;  /* 0x0000002489247221 */ /* 0x000fe40000010000 */
[----:B------:R-:W4:Y:S04]  /*f600*/  LDL R21, [R1+0x3c8] ;  /* 0x0003c80001157983 */ /* 0x000f280000100800 */
[----:B------:R-:W4:Y:S01]  /*f610*/  LDL R0, [R1+0x3f8] ;  /* 0x0003f80001007983 */ /* 0x000f220000100800 */
[----:B-1----:R-:W-:-:S05]  /*f620*/  FADD.FTZ R37, R121, R12 ;  /* 0x0000000c79257221 */ /* 0x002fca0000010000 */
[----:B------:R0:W-:Y:S04]  /*f630*/  STL.64 [R1+0x420], R36 ;  /* 0x0004202401007387 */ /* 0x0001e80000100a00 */
[----:B------:R-:W5:Y:S04]  /*f640*/  LD.E.64 R12, desc[UR46][R42.64+0x8] ;  /* 0x0000082e2a0c7980 */ /* 0x000f68000c101b00 */
[----:B------:R-:W4:Y:S04]  /*f650*/  LD.E.64 R24, desc[UR46][R42.64] ;  /* 0x0000002e2a187980 */ /* 0x000f28000c101b00 */
[----:B0-----:R-:W4:Y:S04]  /*f660*/  LDL R36, [R1+0x214] ;  /* 0x0002140001247983 */ /* 0x001f280000100800 */
[----:B------:R-:W4:Y:S04]  /*f670*/  LDL R37, [R1+0x314] ;  /* 0x0003140001257983 */ /* 0x000f280000100800 */
[----:B------:R-:W4:Y:S04]  /*f680*/  LDL R42, [R1+0x220] ;  /* 0x00022000012a7983 */ /* 0x000f280000100800 */
[----:B------:R-:W4:Y:S01]  /*f690*/  LDL R43, [R1+0x320] ;  /* 0x00032000012b7983 */ /* 0x000f220000100800 */
        /* <DEDUP_REMOVED lines=13> */
[----:B------:R-:W-:Y:S01]  /*f770*/  F2FP.F16.F32.PACK_AB R181, R123, R181 ;  /* 0x000000b57bb5723e */ /* 0x000fe200000000ff */
        /* <DEDUP_REMOVED lines=25> */
[----:B---3--:R-:W-:Y:S04]  /*f910*/  STL [R1+0x208], R30 ;  /* 0x0002081e01007387 */ /* 0x008fe80000100800 */
[----:B------:R-:W-:Y:S04]  /*f920*/  STL [R1+0x280], R90 ;  /* 0x0002805a01007387 */ /* 0x000fe80000100800 */
[----:B------:R-:W-:Y:S01]  /*f930*/  STL [R1+0x284], R92 ;  /* 0x0002845c01007387 */ /* 0x000fe20000100800 */
[----:B-----5:R-:W-:-:S03]  /*f940*/  MOV R119, R12 ;  /* 0x0000000c00777202 */ /* 0x020fc60000000f00 */
[----:B------:R-:W2:Y:S04]  /*f950*/  LDL R12, [R1+0x3bc] ;  /* 0x0003bc00010c7983 */ /* 0x000ea80000100800 */
[----:B------:R-:W3:Y:S01]  /*f960*/  LDL R13, [R1+0x3fc] ;  /* 0x0003fc00010d7983 */ /* 0x000ee20000100800 */
[----:B------:R-:W-:Y:S02]  /*f970*/  IMAD R10, R117, 0x1000, R10 ;  /* 0x00001000750a7824 */ /* 0x000fe400078e020a */
[--C-:B----4-:R-:W-:Y:S01]  /*f980*/  IMAD R25, R25, 0x2, R119.reuse ;  /* 0x0000000219197824 */ /* 0x110fe200078e0277 */
[----:B------:R-:W-:Y:S01]  /*f990*/  R2UR UR7, R11 ;  /* 0x000000000b0772ca */ /* 0x000fe200000e0000 */
[----:B------:R-:W-:Y:S01]  /*f9a0*/  IMAD R121, R24, 0x2, R119 ;  /* 0x0000000218797824 */ /* 0x000fe200078e0277 */
[----:B------:R-:W-:Y:S01]  /*f9b0*/  R2UR UR6, R10 ;  /* 0x000000000a0672ca */ /* 0x000fe200000e0000 */
[----:B------:R-:W-:Y:S01]  /*f9c0*/  IMAD R24, R24, 0x2, R25 ;  /* 0x0000000218187824 */ /* 0x000fe200078e0219 */
[----:B------:R-:W-:Y:S04]  /*f9d0*/  STSM.16.M88.4 [R119], R168 ;  /* 0x000000a877007844 */ /* 0x000fe80000000200 */
[----:B------:R-:W-:Y:S04]  /*f9e0*/  STSM.16.M88.4 [R121], R172 ;  /* 0x000000ac79007844 */ /* 0x000fe80000000200 */
[----:B------:R-:W-:Y:S04]  /*f9f0*/  STSM.16.M88.4 [R25], R176 ;  /* 0x000000b019007844 */ /* 0x000fe80000000200 */
[----:B------:R-:W-:Y:S04]  /*fa00*/  STSM.16.M88.4 [R24], R180 ;  /* 0x000000b418007844 */ /* 0x000fe80000000200 */
        /* <DEDUP_REMOVED lines=79> */
[----:B------:R0:W-:Y:S02]  /*ff00*/  STL [R1+0x3b8], R115 ;  /* 0x0003b87301007387 */ /* 0x0001e40000100800 */
[----:B0-----:R-:W-:-:S06]  /*ff10*/  WARPGROUP.ARRIVE ;  /* 0x00000000000079c5 */ /* 0x001fcc0000000000 */
[----:B------:R-:W-:Y:S01]  /*ff20*/  HGMMA.64x256x16.F32 R24, R168, gdesc[UR4].tnspB, RZ, !UPT, gsb0 ;  /* 0x43e00004a8187df0 */ /* 0x000fe2000c0008ff */
[----:B--2---:R0:W-:Y:S04]  /*ff30*/  STL [R1+0x3bc], R12 ;  /* 0x0003bc0c01007387 */ /* 0x0041e80000100800 */
[----:B---3--:R1:W-:Y:S01]  /*ff40*/  STL [R1+0x3fc], R13 ;  /* 0x0003fc0d01007387 */ /* 0x0083e20000100800 */
[----:B0-----:R-:W-:Y:S02]  /*ff50*/  VIADD R12, R10, 0x80 ;  /* 0x000000800a0c7836 */ /* 0x001fe40000000000 */
[----:B-1----:R-:W-:-:S03]  /*ff60*/  IMAD.MOV.U32 R13, RZ, RZ, R11 ;  /* 0x000000ffff0d7224 */ /* 0x002fc600078e000b */
[----:B------:R-:W-:Y:S02]  /*ff70*/  R2UR UR6, R12 ;  /* 0x000000000c0672ca */ /* 0x000fe400000e0000 */
[----:B------:R-:W-:Y:S01]  /*ff80*/  R2UR UR7, R13 ;  /* 0x000000000d0772ca */ /* 0x000fe200000e0000 */
        /* <DEDUP_REMOVED lines=18> */
[----:B------:R-:W-:-:S02]  /*100b0*/  VIADD R12, R10, 0x100 ;  /* 0x000001000a0c7836 */ /* 0x000fc40000000000 */
[----:B------:R-:W-:Y:S01]  /*100c0*/  IMAD.MOV.U32 R13, RZ, RZ, R11 ;  /* 0x000000ffff0d7224 */ /* 0x000fe200078e000b */
        /* <DEDUP_REMOVED lines=34> */
[----:B------:R-:W-:Y:S01]  /*102f0*/  HGMMA.64x256x16.F32 R24, R172, gdesc[UR4].tnspB, R24, gsb0 ;  /* 0x43e00004ac187df0 */ /* 0x000fe20008000818 */
[----:B------:R-:W-:Y:S02]  /*10300*/  R2UR UR6, R12 ;  /* 0x000000000c0672ca */ /* 0x000fe400000e0000 */
[----:B------:R-:W-:Y:S01]  /*10310*/  R2UR UR7, R13 ;  /* 0x000000000d0772ca */ /* 0x000fe200000e0000 */
[----:B------:R-:W-:Y:S01]  /*10320*/  VIADD R10, R10, 0x180 ;  /* 0x000001800a0a7836 */ /* 0x000fe20000000000 */
        /* <DEDUP_REMOVED lines=71> */
[----:B------:R-:W-:Y:S03]  /*107a0*/  HGMMA.64x256x16.F32 R24, R180, gdesc[UR4].tnspB, R24, gsb0 ;  /* 0x43e00004b4187df0 */ /* 0x000fe60008000818 */
        /* <DEDUP_REMOVED lines=35> */
[----:B------:R-:W5:Y:S04]  /*109e0*/  LDL R82, [R1+0x208] ;  /* 0x0002080001527983 */ /* 0x000f680000100800 */
[----:B-1----:R-:W5:Y:S04]  /*109f0*/  LDL R84, [R1+0x20c] ;  /* 0x00020c0001547983 */ /* 0x002f680000100800 */
[----:B------:R-:W5:Y:S04]  /*10a00*/  LDL R10, [R1+0x210] ;  /* 0x00021000010a7983 */ /* 0x000f680000100800 */
[----:B------:R-:W5:Y:S04]  /*10a10*/  LDL R86, [R1+0x214] ;  /* 0x0002140001567983 */ /* 0x000f680000100800 */
[----:B--2---:R-:W2:Y:S04]  /*10a20*/  LDL R88, [R1+0x218] ;  /* 0x0002180001587983 */ /* 0x004ea80000100800 */
[----:B------:R-:W2:Y:S04]  /*10a30*/  LDL R90, [R1+0x21c] ;  /* 0x00021c00015a7983 */ /* 0x000ea80000100800 */
[----:B------:R-:W2:Y:S04]  /*10a40*/  LDL R12, [R1+0x220] ;  /* 0x00022000010c7983 */ /* 0x000ea80000100800 */
[----:B---3--:R-:W3:Y:S04]  /*10a50*/  LDL R92, [R1+0x224] ;  /* 0x00022400015c7983 */ /* 0x008ee80000100800 */
        /* <DEDUP_REMOVED lines=118> */
[----:B------:R-:W-:Y:S01]  /*111c0*/  @!PT LDS RZ, [RZ] ;  /* 0x00000000fffff984 */ /* 0x000fe20000000800 */
[----:B------:R-:W-:Y:S01]  /*111d0*/  @!PT LDS RZ, [RZ] ;  /* 0x00000000fffff984 */ /* 0x000fe20000000800 */
[----:B------:R-:W-:Y:S01]  /*111e0*/  @!PT LDS RZ, [RZ] ;  /* 0x00000000fffff984 */ /* 0x000fe20000000800 */
[----:B------:R-:W-:Y:S01]  /*111f0*/  @!PT LDS RZ, [RZ] ;  /* 0x00000000fffff984 */ /* 0x000fe20000000800 */
[----:B------:R0:W-:Y:S06]  /*11200*/  MEMBAR.ALL.CTA ;  /* 0x0000000000007992 */ /* 0x0001ec0000008000 */
[----:B0-----:R-:W0:Y:S04]  /*11210*/  FENCE.VIEW.ASYNC.S ;  /* 0x00000000000073c6 */ /* 0x001e280000000000 */
        /* <DEDUP_REMOVED lines=11> */
[----:B----4-:R-:W-:Y:S04]  /*112d0*/  STL [R1+0x22c], R96 ;  /* 0x00022c6001007387 */ /* 0x010fe80000100800 */
[----:B------:R-:W-:Y:S04]  /*112e0*/  STL [R1+0x230], R14 ;  /* 0x0002300e01007387 */ /* 0x000fe80000100800 */
[----:B------:R-:W-:Y:S04]  /*112f0*/  STL [R1+0x234], R98 ;  /* 0x0002346201007387 */ /* 0x000fe80000100800 */
        /* <DEDUP_REMOVED lines=114> */
[----:B0-----:R-:W-:-:S03]  /*11a20*/  NOP ;  /* 0x0000000000007918 */ /* 0x001fc60000000000 */
[----:B-1----:R-:W3:Y:S04]  /*11a30*/  @!P0 LDL.64 R10, [R1+0x68] ;  /* 0x00006800010a8983 */ /* 0x002ee80000100a00 */
[----:B------:R-:W4:Y:S01]  /*11a40*/  @!P0 LDL R0, [R1+0x1e8] ;  /* 0x0001e80001008983 */ /* 0x000f220000100800 */
[----:B------:R-:W-:Y:S06]  /*11a50*/  BAR.ARV 0xe, 0x100 ;  /* 0x0384000000007b1d */ /* 0x000fec0000002000 */
[----:B---3--:R-:W-:-:S05]  /*11a60*/  @!P0 MOV R11, R10 ;  /* 0x0000000a000b8202 */ /* 0x008fca0000000f00 */
[----:B----4-:R-:W-:-:S05]  /*11a70*/  @!P0 IMAD R0, R0, 0x8, R11 ;  /* 0x0000000800008824 */ /* 0x010fca00078e020b */
[----:B------:R-:W-:-:S04]  /*11a80*/  @!P0 PRMT R0, RZ, 0x654, R0 ;  /* 0x00000654ff008816 */ /* 0x000fc80000000000 */
[----:B------:R0:W-:Y:S02]  /*11a90*/  @!P0 SYNCS.ARRIVE.TRANS64.RED.A1T0 RZ, [R0+URZ], RZ ;  /* 0x000000ff00ff89a7 */ /* 0x0001e4000810043f */
[----:B0-----:R-:W3:Y:S01]  /*11aa0*/  LDL R0, [R1+0x70] ;  /* 0x0000700001007983 */ /* 0x001ee20000100800 */
[----:B------:R-:W-:Y:S01]  /*11ab0*/  ISETP.NE.AND P1, PT, R8, 0x1, PT ;  /* 0x000000010800780c */ /* 0x000fe20003f25270 */
[----:B------:R-:W-:Y:S01]  /*11ac0*/  UIADD3 UR49, UR49, -0x2, URZ ;  /* 0xfffffffe31317890 */ /* 0x000fe2000fffe03f */
[----:B---3--:R-:W-:-:S11]  /*11ad0*/  IMAD.SHL.U32 R8, R0, 0x40, RZ ;  /* 0x0000004000087824 */ /* 0x008fd600078e00ff */
[----:B------:R-:W-:-:S04]  /*11ae0*/  @P1 IMAD.HI.U32 R9, R8, R9, RZ ;  /* 0x0000000908091227 */ /* 0x000fc800078e00ff */
[----:B------:R-:W-:Y:S01]  /*11af0*/  IMAD.MOV.U32 R0, RZ, RZ, R8 ;  /* 0x000000ffff007224 */ /* 0x000fe200078e0008 */
[----:B------:R-:W-:Y:S02]  /*11b00*/  @P1 SHF.R.U32.HI R0, RZ, R210, R9 ;  /* 0x000000d2ff001219 */ /* 0x000fe40000011609 */
[----:B------:R-:W-:-:S03]  /*11b10*/  ISETP.GE.AND P1, PT, R5, 0x1, PT ;  /* 0x000000010500780c */ /* 0x000fc60003f26270 */
[----:B------:R-:W-:Y:S02]  /*11b20*/  VIADD R9, R0, UR48 ;  /* 0x0000003000097c36 */ /* 0x000fe40008000000 */
[----:B------:R-:W-:Y:S02]  /*11b30*/  IMAD.U32 R0, RZ, RZ, UR49 ;  /* 0x00000031ff007e24 */ /* 0x000fe4000f8e00ff */
[----:B------:R-:W-:-:S06]  /*11b40*/  IMAD.IADD R4, R9, 0x1, R4 ;  /* 0x0000000109047824 */ /* 0x000fcc00078e0204 */
[----:B--2---:R-:W-:Y:S05]  /*11b50*/  @!P1 BRA `(.L_x_5263) ;  /* 0x0000000000409947 */ /* 0x004fea0003800000 */
[C---:B------:R-:W-:Y:S01]  /*11b60*/  ISETP.GT.AND P1, PT, R9.reuse, RZ, PT ;  /* 0x000000ff0900720c */ /* 0x040fe20003f24270 */
[----:B------:R-:W-:Y:S01]  /*11b70*/  BSSY B0, `(.L_x_5264) ;  /* 0x000000c000007945 */ /* 0x000fe20003800000 */
[----:B------:R-:W-:-:S11]  /*11b80*/  VIADD R10, R9, 0xffffffff ;  /* 0xffffffff090a7836 */ /* 0x000fd60000000000 */
[----:B------:R-:W-:Y:S05]  /*11b90*/  @P1 BRA `(.L_x_5265) ;  /* 0x0000000000181947 */ /* 0x000fea0003800000 */
[----:B------:R-:W-:Y:S01]  /*11ba0*/  ISETP.NE.AND P1, PT, R5, 0x1, PT ;  /* 0x000000010500780c */ /* 0x000fe20003f25270 */
[----:B------:R-:W-:-:S12]  /*11bb0*/  IMAD.MOV R9, RZ, RZ, -R9 ;  /* 0x000000ffff097224 */ /* 0x000fd800078e0a09 */
[----:B------:R-:W-:-:S05]  /*11bc0*/  @P1 IMAD.HI.U32 R6, R9, R6, RZ ;  /* 0x0000000609061227 */ /* 0x000fca00078e00ff */
[----:B------:R-:W-:-:S04]  /*11bd0*/  @P1 SHF.R.U32.HI R9, RZ, R7, R6 ;  /* 0x00000007ff091219 */ /* 0x000fc80000011606 */
[----:B------:R-:W-:Y:S01]  /*11be0*/  LOP3.LUT R10, RZ, R9, RZ, 0x33, !PT ;  /* 0x00000009ff0a7212 */ /* 0x000fe200078e33ff */
[----:B------:R-:W-:Y:S06]  /*11bf0*/  BRA `(.L_x_5266) ;  /* 0x00000000000c7947 */ /* 0x000fec0003800000 */
.L_x_5265:
[----:B------:R-:W-:-:S13]  /*11c00*/  ISETP.NE.AND P1, PT, R5, 0x1, PT ;  /* 0x000000010500780c */ /* 0x000fda0003f25270 */
[----:B------:R-:W-:-:S05]  /*11c10*/  @P1 IMAD.HI.U32 R6, R10, R6, RZ ;  /* 0x000000060a061227 */ /* 0x000fca00078e00ff */
[----:B------:R-:W-:-:S07]  /*11c20*/  @P1 SHF.R.U32.HI R10, RZ, R7, R6 ;  /* 0x00000007ff0a1219 */ /* 0x000fce0000011606 */
.L_x_5266:
[----:B------:R-:W-:Y:S05]  /*11c30*/  BSYNC B0 ;  /* 0x0000000000007941 */ /* 0x000fea0003800000 */
.L_x_5264:
[----:B------:R-:W-:-:S05]  /*11c40*/  IMAD R5, R10, R5, R5 ;  /* 0x000000050a057224 */ /* 0x000fca00078e0205 */
[----:B------:R-:W-:-:S07]  /*11c50*/  VIMNMX R4, R4, R5, PT ;  /* 0x0000000504047248 */ /* 0x000fce0003fe0100 */
.L_x_5263:
[----:B------:R-:W-:Y:S01]  /*11c60*/  SHF.R.S32.HI R5, RZ, 0x1f, R4 ;  /* 0x0000001fff057819 */ /* 0x000fe20000011404 */
[----:B------:R-:W-:Y:S03]  /*11c70*/  BSSY B2, `(.L_x_5267) ;  /* 0x0000012000027945 */ /* 0x000fe60003800000 */
[----:B------:R-:W-:-:S04]  /*11c80*/  LEA.HI R5, R5, R4, RZ, 0x6 ;  /* 0x0000000405057211 */ /* 0x000fc800078f30ff */
[----:B------:R-:W-:-:S04]  /*11c90*/  SHF.R.S32.HI R5, RZ, 0x6, R5 ;  /* 0x00000006ff057819 */ /* 0x000fc80000011405 */
[----:B------:R-:W-:-:S04]  /*11ca0*/  VIMNMX R7, R5, UR43, !PT ;  /* 0x0000002b05077c48 */ /* 0x000fc8000ffe0100 */
[----:B------:R-:W-:-:S13]  /*11cb0*/  ISETP.GE.AND P1, PT, R0, R7, PT ;  /* 0x000000070000720c */ /* 0x000fda0003f26270 */
[----:B------:R-:W-:Y:S05]  /*11cc0*/  @!P1 BRA `(.L_x_5268) ;  /* 0x0000000000309947 */ /* 0x000fea0003800000 */
[----:B------:R-:W-:Y:S01]  /*11cd0*/  BSSY B1, `(.L_x_5269) ;  /* 0x0000009000017945 */ /* 0x000fe20003800000 */
.L_x_5271:
[----:B------:R-:W-:Y:S01]  /*11ce0*/  BSSY B0, `(.L_x_5270) ;  /* 0x0000004000007945 */ /* 0x000fe20003800000 */
[----:B------:R-:W-:Y:S01]  /*11cf0*/  VIADD R8, R2, 0x148 ;  /* 0x0000014802087836 */ /* 0x000fe20000000000 */
[----:B------:R-:W-:-:S07]  /*11d00*/  MOV R6, 0x11d20 ;  /* 0x00011d2000067802 */ /* 0x000fce0000000f00 */
[----:B------:R-:W-:Y:S05]  /*11d10*/  CALL.REL.NOINC `($_ZN7cutlass13device_kernelIN5flash11enable_sm90INS1_16FlashAttnFwdSm90INS1_25CollectiveMainloopFwdSm90ILi2EN4cute5tupleIJNS5_1CILi1EEES8_S8_EEENS6_IJNS7_ILi64EEESA_SA_EEELi512ENS_6half_tEfNS_4arch4Sm90ELb0ELb1ELb1ELb0ELb0ELb0ELb1ELb0ELb0ELb1ELb0ELb0EEENS1_21CollectiveEpilogueFwdINS6_IJSA_NS7_ILi512EEESA_EEES9_SC_SE_Li256ELb0ELb1ELb0ELb0EEENS1_30DynamicPersistentTileSchedulerILi256ELi128ELb0ELb1ELb1EEEEEEEEEvNT_6ParamsE$_ZZN5flash25CollectiveMainloopFwdSm90ILi2EN4cute5tupleIJNS1_1CILi1EEES4_S4_EEENS2_IJNS3_ILi64EEES6_S6_EEELi512EN7cutlass6half_tEfNS8_4arch4Sm90ELb0ELb1ELb1ELb0ELb0ELb0ELb1ELb0ELb0ELb1ELb0ELb0EE3mmaINS_16FlashAttnFwdSm90ISC_NS_21CollectiveEpilogueFwdINS2_IJS6_NS3_ILi512EEES6_EEES5_S9_SB_Li256ELb0ELb1ELb0ELb0EEENS_30DynamicPersistentTileSchedulerILi256ELi128ELb0ELb1ELb1EEEE13SharedStorageENS1_6TensorINS1_11ArrayEngineIfLm128EEENS1_6LayoutINS2_IJNS2_IJNS3_ILi2EEESR_NS3_ILi32EEEEEES4_S4_EEENS2_IJNS2_IJS4_SR_NS3_ILi4EEEEEENS3_ILi0EEESX_EEEEEEENS_7SoftmaxILi2ELi0EEEEEbRKNSC_6ParamsENS8_25PipelineTmaAsyncNoClusterILi2ENS8_16PipelineTmaAsyncILi2EEEEES19_RNS8_13PipelineStateILj2EEERT0_RT1_iRiRKNS_16SeqlenInfoQKNewKILb0ELb0EEENS2_IJiiiiEEERT_ENKUliT_T0_T1_E_clIZSD_ISM_S10_S12_EbS15_S19_S19_S1C_S1E_S1G_iS1H_S1L_S1M_S1O_EUlRS1P_iE1_NS3_ILb0EEENS3_ILb1EEEEEDaiS1P_S1Q_S1R_) ;  /* 0x0000020400dc7944 */ /* 0x000fea0003c00000 */
[----:B------:R-:W-:Y:S05]  /*11d20*/  BSYNC B0 ;  /* 0x0000000000007941 */ /* 0x000fea0003800000 */
.L_x_5270:
[C---:B------:R-:W-:Y:S01]  /*11d30*/  ISETP.GT.AND P1, PT, R0.reuse, R7, PT ;  /* 0x000000070000720c */ /* 0x040fe20003f24270 */
[----:B------:R-:W-:-:S12]  /*11d40*/  VIADD R0, R0, 0xffffffff ;  /* 0xffffffff00007836 */ /* 0x000fd80000000000 */
[----:B------:R-:W-:Y:S05]  /*11d50*/  @P1 BRA `(.L_x_5271) ;  /* 0xfffffffc00e01947 */ /* 0x000fea000383ffff */
[----:B------:R-:W-:Y:S05]  /*11d60*/  BSYNC B1 ;  /* 0x0000000000017941 */ /* 0x000fea0003800000 */
.L_x_5269:
[----:B------:R-:W2:Y:S02]  /*11d70*/  LDL R8, [R1+0x70] ;  /* 0x0000700001087983 */ /* 0x000ea40000100800 */
[----:B--2---:R-:W-:-:S07]  /*11d80*/  IMAD.SHL.U32 R8, R8, 0x40, RZ ;  /* 0x0000004008087824 */ /* 0x004fce00078e00ff */
.L_x_5268:
[----:B------:R-:W-:Y:S05]  /*11d90*/  BSYNC B2 ;  /* 0x0000000000027941 */ /* 0x000fea0003800000 */
.L_x_5267:
[----:B------:R-:W0:Y:S01]  /*11da0*/  LDC R4, c[0x0][0x448] ;  /* 0x00011200ff047b82 */ /* 0x000e220000000800 */
[----:B------:R-:W-:Y:S01]  /*11db0*/  VIADD R8, R8, 0x3f ;  /* 0x0000003f08087836 */ /* 0x000fe20000000000 */
[----:B------:R-:W-:-:S06]  /*11dc0*/  ULDC UR4, c[0x0][0xad4] ;  /* 0x0002b50000047ab9 */ /* 0x000fcc0000000800 */
[----:B------:R-:W1:Y:S01]  /*11dd0*/  LDC R9, c[0x0][0xadc] ;  /* 0x0002b700ff097b82 */ /* 0x000e620000000800 */
[----:B0-----:R-:W-:-:S13]  /*11de0*/  ISETP.NE.AND P1, PT, R4, 0x1, PT ;  /* 0x000000010400780c */ /* 0x001fda0003f25270 */
[----:B------:R-:W0:Y:S08]  /*11df0*/  @P1 LDC R5, c[0x0][0x44c] ;  /* 0x00011300ff051b82 */ /* 0x000e300000000800 */
[----:B------:R-:W2:Y:S01]  /*11e00*/  @P1 LDC R7, c[0x0][0x450] ;  /* 0x00011400ff071b82 */ /* 0x000ea20000000800 */
[----:B0-----:R-:W-:-:S05]  /*11e10*/  @P1 IMAD.HI.U32 R4, R8, R5, RZ ;  /* 0x0000000508041227 */ /* 0x001fca00078e00ff */
[----:B--2---:R-:W-:Y:S02]  /*11e20*/  @P1 SHF.R.U32.HI R8, RZ, R7, R4 ;  /* 0x00000007ff081219 */ /* 0x004fe40000011604 */
[----:B-1----:R-:W-:-:S03]  /*11e30*/  ISETP.GE.AND P1, PT, R9, 0x1, PT ;  /* 0x000000010900780c */ /* 0x002fc60003f26270 */
[----:B------:R-:W-:-:S04]  /*11e40*/  VIADD R8, R8, UR42 ;  /* 0x0000002a08087c36 */ /* 0x000fc80008000000 */
        /* <DEDUP_REMOVED lines=12> */
.L_x_5274:
[----:B------:R-:W-:-:S13]  /*11f10*/  ISETP.NE.AND P1, PT, R9, 0x1, PT ;  /* 0x000000010900780c */ /* 0x000fda0003f25270 */
[----:B------:R-:W0:Y:S02]  /*11f20*/  @P1 LDC.64 R6, c[0x0][0xae0] ;  /* 0x0002b800ff061b82 */ /* 0x000e240000000a00 */
[----:B0-----:R-:W-:-:S05]  /*11f30*/  @P1 IMAD.HI.U32 R6, R8, R6, RZ ;  /* 0x0000000608061227 */ /* 0x001fca00078e00ff */
[----:B------:R-:W-:-:S07]  /*11f40*/  @P1 SHF.R.U32.HI R8, RZ, R7, R6 ;  /* 0x00000007ff081219 */ /* 0x000fce0000011606 */
.L_x_5275:
[----:B------:R-:W-:Y:S05]  /*11f50*/  BSYNC B0 ;  /* 0x0000000000007941 */ /* 0x000fea0003800000 */
.L_x_5273:
[----:B------:R-:W-:-:S05]  /*11f60*/  IMAD R5, R8, R9, RZ ;  /* 0x0000000908057224 */ /* 0x000fca00078e02ff */
[----:B------:R-:W-:-:S07]  /*11f70*/  VIMNMX R4, R4, R5, !PT ;  /* 0x0000000504047248 */ /* 0x000fce0007fe0100 */
.L_x_5272:
[----:B------:R-:W-:-:S05]  /*11f80*/  VIADD R4, R4, 0x3f ;  /* 0x0000003f04047836 */ /* 0x000fca0000000000 */
[----:B------:R-:W-:-:S04]  /*11f90*/  SHF.R.S32.HI R5, RZ, 0x1f, R4 ;  /* 0x0000001fff057819 */ /* 0x000fc80000011404 */
[----:B------:R-:W-:-:S04]  /*11fa0*/  LEA.HI R5, R5, R4, RZ, 0x6 ;  /* 0x0000000405057211 */ /* 0x000fc800078f30ff */
[----:B------:R-:W-:-:S04]  /*11fb0*/  SHF.R.S32.HI R4, RZ, 0x6, R5 ;  /* 0x00000006ff047819 */ /* 0x000fc80000011405 */
[----:B------:R-:W-:-:S04]  /*11fc0*/  VIMNMX R4, R4, UR43, !PT ;  /* 0x0000002b04047c48 */ /* 0x000fc8000ffe0100 */
[----:B------:R-:W-:-:S13]  /*11fd0*/  ISETP.GE.AND P1, PT, R0, R4, PT ;  /* 0x000000040000720c */ /* 0x000fda0003f26270 */
[----:B------:R-:W-:Y:S05]  /*11fe0*/  @!P1 BRA `(.L_x_5276) ;  /* 0x00000098008c9947 */ /* 0x000fea0003800000 */
.L_x_5295:
[----:B01----:R-:W2:Y:S04]  /*11ff0*/  LD.E R5, desc[UR46][R152.64+0x1e8] ;  /* 0x0001e82e98057980 */ /* 0x003ea8000c101900 */
[----:B------:R-:W3:Y:S04]  /*12000*/  LD.E R6, desc[UR46][R152.64+0x1f0] ;  /* 0x0001f02e98067980 */ /* 0x000ee8000c101900 */
[----:B------:R-:W4:Y:S01]  /*12010*/  LD.E R10, desc[UR46][R152.64+0x1c] ;  /* 0x00001c2e980a7980 */ /* 0x000f22000c101900 */
[----:B--2---:R-:W-:-:S05]  /*12020*/  VIADD R9, R5, 0x1 ;  /* 0x0000000105097836 */ /* 0x004fca0000000000 */
[----:B------:R-:W-:-:S13]  /*12030*/  ISETP.NE.AND P2, PT, R9, 0x2, PT ;  /* 0x000000020900780c */ /* 0x000fda0003f45270 */
[----:B------:R0:W5:Y:S04]  /*12040*/  @P2 LD.E R11, desc[UR46][R152.64+0x1ec] ;  /* 0x0001ec2e980b2980 */ /* 0x000168000c101900 */
[----:B------:R-:W2:Y:S01]  /*12050*/  @!P2 LD.E R8, desc[UR46][R152.64+0x1ec] ;  /* 0x0001ec2e9808a980 */ /* 0x000ea2000c101900 */
[----:B---3--:R-:W-:Y:S01]  /*12060*/  VIADD R7, R6, 0x1 ;  /* 0x0000000106077836 */ /* 0x008fe20000000000 */
[----:B----4-:R-:W-:Y:S02]  /*12070*/  LOP3.LUT R10, R10, 0x1, RZ, 0xfc, !PT ;  /* 0x000000010a0a7812 */ /* 0x010fe400078efcff */
[----:B------:R1:W-:Y:S04]  /*12080*/  ST.E desc[UR46][R152.64+0x1e8], R9 ;  /* 0x0001e80998007985 */ /* 0x0003e8000c10192e */
[----:B------:R0:W-:Y:S04]  /*12090*/  ST.E desc[UR46][R152.64+0x1f0], R7 ;  /* 0x0001f00798007985 */ /* 0x0001e8000c10192e */
[----:B------:R0:W-:Y:S01]  /*120a0*/  @!P2 ST.E desc[UR46][R152.64+0x1e8], RZ ;  /* 0x0001e8ff9800a985 */ /* 0x0001e2000c10192e */
[----:B------:R-:W-:Y:S01]  /*120b0*/  ISETP.NE.AND P3, PT, R10, 0x3, PT ;  /* 0x000000030a00780c */ /* 0x000fe20003f65270 */
[----:B------:R-:W-:Y:S01]  /*120c0*/  IMAD.MOV.U32 R13, RZ, RZ, R0 ;  /* 0x000000ffff0d7224 */ /* 0x000fe200078e0000 */
[----:B------:R-:W-:Y:S05]  /*120d0*/  YIELD ;  /* 0x0000000000007946 */ /* 0x000fea0003800000 */
[----:B------:R-:W-:Y:S01]  /*120e0*/  BSSY B0, `(.L_x_5277) ;  /* 0x0000008000007945 */ /* 0x000fe20003800000 */
[----:B------:R-:W-:Y:S01]  /*120f0*/  VIADD R0, R0, 0xffffffff ;  /* 0xffffffff00007836 */ /* 0x000fe20000000000 */
[----:B------:R-:W-:Y:S01]  /*12100*/  ISETP.GT.AND P1, PT, R13, R4, PT ;  /* 0x000000040d00720c */ /* 0x000fe20003f24270 */
[----:B-1----:R-:W-:Y:S01]  /*12110*/  @!P2 IMAD.MOV.U32 R9, RZ, RZ, RZ ;  /* 0x000000ffff09a224 */ /* 0x002fe200078e00ff */
[----:B--2---:R-:W-:-:S05]  /*12120*/  @!P2 LOP3.LUT R11, R8, 0x1, RZ, 0x3c, !PT ;  /* 0x00000001080ba812 */ /* 0x004fca00078e3cff */
[----:B------:R0:W-:Y:S01]  /*12130*/  @!P2 ST.E desc[UR46][R152.64+0x1ec], R11 ;  /* 0x0001ec0b9800a985 */ /* 0x0001e2000c10192e */
[----:B------:R-:W-:Y:S05]  /*12140*/  @!P3 BRA `(.L_x_5278) ;  /* 0x000000000004b947 */ /* 0x000fea0003800000 */
[----:B------:R-:W-:Y:S01]  /*12150*/  BPT.TRAP 0x1 ;  /* 0x000000040000795c */ /* 0x000fe20000300000 */
.L_x_5278:
[----:B------:R-:W-:Y:S05]  /*12160*/  BSYNC B0 ;  /* 0x0000000000007941 */ /* 0x000fea0003800000 */
.L_x_5277:
[----:B0-----:R-:W2:Y:S01]  /*12170*/  LD.E.64 R6, desc[UR46][R152.64+0x8] ;  /* 0x0000082e98067980 */ /* 0x001ea2000c101b00 */
[----:B-----5:R-:W-:Y:S02]  /*12180*/  SHF.L.U32 R12, R11, 0x1f, RZ ;  /* 0x0000001f0b0c7819 */ /* 0x020fe400000006ff */
[----:B--2---:R-:W-:-:S05]  /*12190*/  MOV R6, R6 ;  /* 0x0000000600067202 */ /* 0x004fca0000000f00 */
[----:B------:R-:W-:-:S04]  /*121a0*/  IMAD R9, R9, 0x8, R6 ;  /* 0x0000000809097824 */ /* 0x000fc800078e0206 */
[----:B------:R0:W1:Y:S01]  /*121b0*/  SYNCS.PHASECHK.TRANS64.TRYWAIT P2, [R9+URZ], R12 ;  /* 0x0000000c090075a7 */ /* 0x000062000804017f */
[----:B------:R-:W2:Y:S04]  /*121c0*/  LD.E R6, desc[UR46][R152.64+0x1c] ;  /* 0x00001c2e98067980 */ /* 0x000ea8000c101900 */
[----:B------:R0:W5:Y:S04]  /*121d0*/  LD.E R8, desc[UR46][R152.64+0x1e8] ;  /* 0x0001e82e98087980 */ /* 0x000168000c101900 */
[----:B------:R0:W5:Y:S01]  /*121e0*/  LD.E R10, desc[UR46][R152.64+0x1ec] ;  /* 0x0001ec2e980a7980 */ /* 0x000162000c101900 */
[----:B------:R-:W-:Y:S01]  /*121f0*/  BSSY B0, `(.L_x_5279) ;  /* 0x0000005000007945 */ /* 0x000fe20003800000 */
[----:B--2---:R-:W-:-:S04]  /*12200*/  LOP3.LUT R6, R6, 0x1, RZ, 0xfc, !PT ;  /* 0x0000000106067812 */ /* 0x004fc800078efcff */
[----:B------:R-:W-:-:S13]  /*12210*/  ISETP.NE.AND P3, PT, R6, 0x3, PT ;  /* 0x000000030600780c */ /* 0x000fda0003f65270 */
[----:B01----:R-:W-:Y:S05]  /*12220*/  @!P3 BRA `(.L_x_5280) ;  /* 0x000000000004b947 */ /* 0x003fea0003800000 */
[----:B------:R-:W-:Y:S01]  /*12230*/  BPT.TRAP 0x1 ;  /* 0x000000040000795c */ /* 0x000fe20000300000 */
.L_x_5280:
[----:B------:R-:W-:Y:S05]  /*12240*/  BSYNC B0 ;  /* 0x0000000000007941 */ /* 0x000fea0003800000 */
.L_x_5279:
[----:B------:R-:W-:Y:S04]  /*12250*/  BSSY B0, `(.L_x_5281) ;  /* 0x0000008000007945 */ /* 0x000fe80003800000 */
[----:B------:R-:W-:Y:S05]  /*12260*/  @P2 BRA `(.L_x_5282) ;  /* 0x0000000000182947 */ /* 0x000fea0003800000 */
[----:B------:R-:W2:Y:S01]  /*12270*/  LD.E.64 R6, desc[UR46][R152.64+0x8] ;  /* 0x0000082e98067980 */ /* 0x000ea2000c101b00 */
[----:B-----5:R-:W-:Y:S02]  /*12280*/  SHF.L.U32 R9, R10, 0x1f, RZ ;  /* 0x0000001f0a097819 */ /* 0x020fe400000006ff */
[----:B--2---:R-:W-:-:S05]  /*12290*/  MOV R7, R6 ;  /* 0x0000000600077202 */ /* 0x004fca0000000f00 */
[----:B------:R-:W-:-:S04]  /*122a0*/  IMAD R8, R8, 0x8, R7 ;  /* 0x0000000808087824 */ /* 0x000fc800078e0207 */
[----:B------:R-:W0:Y:S02]  /*122b0*/  SYNCS.PHASECHK.TRANS64.TRYWAIT P2, [R8+URZ], R9 ;  /* 0x00000009080075a7 */ /* 0x000e24000804017f */
[----:B0-----:R-:W-:Y:S05]  /*122c0*/  @!P2 BRA `(.L_x_5283) ;  /* 0x000001e800b8a947 */ /* 0x001fea0003800000 */
.L_x_5282:
[----:B------:R-:W-:Y:S05]  /*122d0*/  BSYNC B0 ;  /* 0x0000000000007941 */ /* 0x000fea0003800000 */
.L_x_5281:
[----:B0-----:R-:W2:Y:S04]  /*122e0*/  LD.E R9, desc[UR46][R152.64+0x1e8] ;  /* 0x0001e82e98097980 */ /* 0x001ea8000c101900 */
[----:B------:R-:W2:Y:S01]  /*122f0*/  LD.E.64 R6, desc[UR46][R152.64+0xa0] ;  /* 0x0000a02e98067980 */ /* 0x000ea2000c101b00 */
[----:B------:R-:W-:Y:S05]  /*12300*/  WARPSYNC.ALL ;  /* 0x0000000000007948 */ /* 0x000fea0003800000 */
[----:B------:R-:W3:Y:S04]  /*12310*/  LD.E.64 R24, desc[UR46][R152.64+0x98] ;  /* 0x0000982e98187980 */ /* 0x000ee8000c101b00 */
[----:B-----5:R-:W4:Y:S04]  /*12320*/  LD.E.64 R10, desc[UR46][R152.64+0x98] ;  /* 0x0000982e980a7980 */ /* 0x020f28000c101b00 */
[----:B------:R-:W4:Y:S04]  /*12330*/  LD.E.64 R12, desc[UR46][R152.64+0x98] ;  /* 0x0000982e980c7980 */ /* 0x000f28000c101b00 */
[----:B------:R-:W4:Y:S01]  /*12340*/  LD.E.64 R14, desc[UR46][R152.64+0x98] ;  /* 0x0000982e980e7980 */ /* 0x000f22000c101b00 */
[----:B--2---:R-:W-:Y:S01]  /*12350*/  IMAD R6, R9, 0x200, R6 ;  /* 0x0000020009067824 */ /* 0x004fe200078e0206 */
[----:B------:R-:W-:-:S02]  /*12360*/  R2UR UR7, R7 ;  /* 0x00000000070772ca */ /* 0x000fc400000e0000 */
[----:B------:R-:W2:Y:S02]  /*12370*/  LD.E R57, desc[UR46][R152.64+0x54] ;  /* 0x0000542e98397980 */ /* 0x000ea4000c101900 */
[----:B------:R-:W-:Y:S02]  /*12380*/  R2UR UR6, R6 ;  /* 0x00000000060672ca */ /* 0x000fe400000e0000 */
[----:B------:R0:W-:Y:S01]  /*12390*/  ST.E desc[UR46][R152.64+0x80], RZ ;  /* 0x000080ff98007985 */ /* 0x0001e2000c10192e */
[----:B---3--:R-:W-:Y:S02]  /*123a0*/  R2UR UR4, R24 ;  /* 0x00000000180472ca */ /* 0x008fe400000e0000 */
[----:B------:R-:W-:Y:S02]  /*123b0*/  R2UR UR5, R25 ;  /* 0x00000000190572ca */ /* 0x000fe400000e0000 */
[----:B------:R-:W-:-:S11]  /*123c0*/  WARPGROUP.ARRIVE ;  /* 0x00000000000079c5 */ /* 0x000fd60000000000 */
[----:B------:R-:W-:Y:S01]  /*123d0*/  HGMMA.64x64x16.F32 R24, gdesc[UR4], RZ, !UPT, gsb0 ;  /* 0x00e00000041879f0 */ /* 0x000fe2000c0008ff */
[----:B----4-:R-:W-:Y:S02]  /*123e0*/  VIADD R8, R10, 0x2 ;  /* 0x000000020a087836 */ /* 0x010fe40000000000 */
[----:B------:R-:W-:Y:S02]  /*123f0*/  IMAD.MOV.U32 R9, RZ, RZ, R11 ;  /* 0x000000ffff097224 */ /* 0x000fe400078e000b */
[----:B------:R-:W-:Y:S02]  /*12400*/  VIADD R10, R6, 0x2 ;  /* 0x00000002060a7836 */ /* 0x000fe40000000000 */
[----:B------:R-:W-:Y:S01]  /*12410*/  IMAD.MOV.U32 R11, RZ, RZ, R7 ;  /* 0x000000ffff0b7224 */ /* 0x000fe200078e0007 */
[----:B------:R-:W-:Y:S02]  /*12420*/  R2UR UR4, R8 ;  /* 0x00000000080472ca */ /* 0x000fe400000e0000 */
[----:B------:R-:W-:-:S02]  /*12430*/  R2UR UR6, R10 ;  /* 0x000000000a0672ca */ /* 0x000fc400000e0000 */
[----:B------:R-:W-:Y:S02]  /*12440*/  R2UR UR7, R11 ;  /* 0x000000000b0772ca */ /* 0x000fe400000e0000 */
[----:B------:R-:W-:Y:S01]  /*12450*/  R2UR UR5, R9 ;  /* 0x00000000090572ca */ /* 0x000fe200000e0000 */
[----:B------:R-:W-:Y:S01]  /*12460*/  IMAD.MOV.U32 R9, RZ, RZ, 0x1 ;  /* 0x00000001ff097424 */ /* 0x000fe200078e00ff */
[----:B------:R-:W-:Y:S02]  /*12470*/  WARPGROUP.DEPBAR.LE gsb0, 0x0 ;  /* 0x00008000000079c5 */ /* 0x000fe40000010000 */
[----:B------:R0:W5:Y:S04]  /*12480*/  LD.E R21, desc[UR46][R152.64+0x1e8] ;  /* 0x0001e82e98157980 */ /* 0x000168000c101900 */
[----:B------:R0:W5:Y:S04]  /*12490*/  LD.E R56, desc[UR46][R152.64+0x1ec] ;  /* 0x0001ec2e98387980 */ /* 0x000168000c101900 */
[----:B------:R0:W-:Y:S01]  /*124a0*/  ST.E desc[UR46][R152.64+0x80], R9 ;  /* 0x0000800998007985 */ /* 0x0001e2000c10192e */
[----:B------:R-:W-:-:S06]  /*124b0*/  WARPGROUP.ARRIVE ;  /* 0x00000000000079c5 */ /* 0x000fcc0000000000 */
[----:B------:R-:W-:Y:S01]  /*124c0*/  HGMMA.64x64x16.F32 R24, gdesc[UR4], R24, gsb0 ;  /* 0x00e00000041879f0 */ /* 0x000fe20008000818 */
[----:B------:R-:W-:Y:S02]  /*124d0*/  VIADD R10, R12, 0x4 ;  /* 0x000000040c0a7836 */ /* 0x000fe40000000000 */
[----:B------:R-:W-:Y:S02]  /*124e0*/  IMAD.MOV.U32 R11, RZ, RZ, R13 ;  /* 0x000000ffff0b7224 */ /* 0x000fe400078e000d */
[----:B------:R-:W-:Y:S02]  /*124f0*/  VIADD R12, R6, 0x4 ;  /* 0x00000004060c7836 */ /* 0x000fe40000000000 */
[----:B------:R-:W-:Y:S01]  /*12500*/  IMAD.MOV.U32 R13, RZ, RZ, R7 ;  /* 0x000000ffff0d7224 */ /* 0x000fe200078e0007 */
[----:B------:R-:W-:Y:S02]  /*12510*/  R2UR UR4, R10 ;  /* 0x000000000a0472ca */ /* 0x000fe400000e0000 */
[----:B------:R-:W-:-:S02]  /*12520*/  R2UR UR6, R12 ;  /* 0x000000000c0672ca */ /* 0x000fc400000e0000 */
[----:B------:R-:W-:Y:S02]  /*12530*/  R2UR UR7, R13 ;  /* 0x000000000d0772ca */ /* 0x000fe400000e0000 */
[----:B------:R-:W-:Y:S01]  /*12540*/  R2UR UR5, R11 ;  /* 0x000000000b0572ca */ /* 0x000fe200000e0000 */
[----:B------:R-:W-:Y:S02]  /*12550*/  WARPGROUP.DEPBAR.LE gsb0, 0x0 ;  /* 0x00008000000079c5 */ /* 0x000fe40000010000 */
[----:B------:R0:W-:Y:S01]  /*12560*/  ST.E desc[UR46][R152.64+0x80], R9 ;  /* 0x0000800998007985 */ /* 0x0001e2000c10192e */
[----:B------:R-:W-:-:S09]  /*12570*/  WARPGROUP.ARRIVE ;  /* 0x00000000000079c5 */ /* 0x000fd20000000000 */
        /* <DEDUP_REMOVED lines=13> */
[----:B--2---:R-:W-:-:S04]  /*12650*/  LOP3.LUT R57, R57, 0x1, RZ, 0xfc, !PT ;  /* 0x0000000139397812 */ /* 0x004fc800078efcff */
[----:B------:R-:W-:Y:S01]  /*12660*/  ISETP.NE.AND P2, PT, R57, 0x3, PT ;  /* 0x000000033900780c */ /* 0x000fe20003f45270 */
[----:B------:R-:W-:Y:S01]  /*12670*/  BSSY B0, `(.L_x_5284) ;  /* 0x0000005000007945 */ /* 0x000fe20003800000 */
[----:B------:R-:W-:Y:S02]  /*12680*/  WARPGROUP.DEPBAR.LE gsb0, 0x0 ;  /* 0x00008000000079c5 */ /* 0x000fe40000010000 */
[----:B------:R0:W-:Y:S09]  /*12690*/  ST.E desc[UR46][R152.64+0x80], R9 ;  /* 0x0000800998007985 */ /* 0x0001f2000c10192e */
[----:B------:R-:W-:Y:S05]  /*126a0*/  @!P2 BRA `(.L_x_5285) ;  /* 0x000000000004a947 */ /* 0x000fea0003800000 */
[----:B------:R-:W-:Y:S01]  /*126b0*/  BPT.TRAP 0x1 ;  /* 0x000000040000795c */ /* 0x000fe20000300000 */
.L_x_5285:
[----:B------:R-:W-:Y:S05]  /*126c0*/  BSYNC B0 ;  /* 0x0000000000007941 */ /* 0x000fea0003800000 */
.L_x_5284:
[----:B------:R-:W2:Y:S01]  /*126d0*/  LD.E.64 R6, desc[UR46][R152.64+0x40] ;  /* 0x0000402e98067980 */ /* 0x000ea2000c101b00 */
[----:B-----5:R-:W-:Y:S02]  /*126e0*/  SHF.L.U32 R56, R56, 0x1f, RZ ;  /* 0x0000001f38387819 */ /* 0x020fe400000006ff */
[----:B--2---:R-:W-:-:S05]  /*126f0*/  MOV R6, R6 ;  /* 0x0000000600067202 */ /* 0x004fca0000000f00 */
[----:B------:R-:W-:-:S04]  /*12700*/  IMAD R21, R21, 0x8, R6 ;  /* 0x0000000815157824 */ /* 0x000fc800078e0206 */
[----:B------:R1:W2:Y:S01]  /*12710*/  SYNCS.PHASECHK.TRANS64.TRYWAIT P2, [R21+URZ], R56 ;  /* 0x00000038150075a7 */ /* 0x0002a2000804017f */
[----:B------:R-:W3:Y:S04]  /*12720*/  LD.E R6, desc[UR46][R152.64+0x54] ;  /* 0x0000542e98067980 */ /* 0x000ee8000c101900 */
[----:B------:R1:W5:Y:S04]  /*12730*/  LD.E R8, desc[UR46][R152.64+0x1e8] ;  /* 0x0001e82e98087980 */ /* 0x000368000c101900 */
[----:B------:R1:W5:Y:S01]  /*12740*/  LD.E R10, desc[UR46][R152.64+0x1ec] ;  /* 0x0001ec2e980a7980 */ /* 0x000362000c101900 */
[----:B------:R-:W-:Y:S01]  /*12750*/  BSSY B0, `(.L_x_5286) ;  /* 0x0000005000007945 */ /* 0x000fe20003800000 */
[----:B---3--:R-:W-:-:S04]  /*12760*/  LOP3.LUT R6, R6, 0x1, RZ, 0xfc, !PT ;  /* 0x0000000106067812 */ /* 0x008fc800078efcff */
[----:B------:R-:W-:-:S13]  /*12770*/  ISETP.NE.AND P3, PT, R6, 0x3, PT ;  /* 0x000000030600780c */ /* 0x000fda0003f65270 */
[----:B-12---:R-:W-:Y:S05]  /*12780*/  @!P3 BRA `(.L_x_5287) ;  /* 0x000000000004b947 */ /* 0x006fea0003800000 */
[----:B------:R-:W-:Y:S01]  /*12790*/  BPT.TRAP 0x1 ;  /* 0x000000040000795c */ /* 0x000fe20000300000 */
.L_x_5287:
[----:B------:R-:W-:Y:S05]  /*127a0*/  BSYNC B0 ;  /* 0x0000000000007941 */ /* 0x000fea0003800000 */
.L_x_5286:
[----:B------:R-:W-:Y:S04]  /*127b0*/  BSSY B0, `(.L_x_5288) ;  /* 0x0000008000007945 */ /* 0x000fe80003800000 */
[----:B------:R-:W-:Y:S05]  /*127c0*/  @P2 BRA `(.L_x_5289) ;  /* 0x0000000000182947 */ /* 0x000fea0003800000 */
[----:B------:R-:W2:Y:S01]  /*127d0*/  LD.E.64 R6, desc[UR46][R152.64+0x40] ;  /* 0x0000402e98067980 */ /* 0x000ea2000c101b00 */
[----:B-----5:R-:W-:Y:S02]  /*127e0*/  SHF.L.U32 R11, R10, 0x1f, RZ ;  /* 0x0000001f0a0b7819 */ /* 0x020fe400000006ff */
[----:B--2---:R-:W-:-:S05]  /*127f0*/  MOV R7, R6 ;  /* 0x0000000600077202 */ /* 0x004fca0000000f00 */
[----:B------:R-:W-:-:S04]  /*12800*/  IMAD R8, R8, 0x8, R7 ;  /* 0x0000000808087824 */ /* 0x000fc800078e0207 */
[----:B------:R-:W1:Y:S02]  /*12810*/  SYNCS.PHASECHK.TRANS64.TRYWAIT P2, [R8+URZ], R11 ;  /* 0x0000000b080075a7 */ /* 0x000e64000804017f */
[----:B-1----:R-:W-:Y:S05]  /*12820*/  @!P2 BRA `(.L_x_5290) ;  /* 0x000001e40074a947 */ /* 0x002fea0003800000 */
.L_x_5289:
[----:B------:R-:W-:Y:S05]  /*12830*/  BSYNC B0 ;  /* 0x0000000000007941 */ /* 0x000fea0003800000 */
.L_x_5288:
[----:B------:R-:W2:Y:S04]  /*12840*/  LD.E R13, desc[UR46][R152.64+0x1e8] ;  /* 0x0001e82e980d7980 */ /* 0x000ea8000c101900 */
[----:B------:R-:W2:Y:S01]  /*12850*/  LD.E.64 R6, desc[UR46][R152.64+0xb8] ;  /* 0x0000b82e98067980 */ /* 0x000ea2000c101b00 */
[----:B------:R-:W-:Y:S05]  /*12860*/  WARPSYNC.ALL ;  /* 0x0000000000007948 */ /* 0x000fea0003800000 */
[----:B-1---5:R-:W3:Y:S04]  /*12870*/  LD.E R8, desc[UR46][R152.64+0x88] ;  /* 0x0000882e98087980 */ /* 0x022ee8000c101900 */
[----:B------:R-:W4:Y:S04]  /*12880*/  LD.E.64 R10, desc[UR46][R152.64+0xb0] ;  /* 0x0000b02e980a7980 */ /* 0x000f28000c101b00 */
[----:B------:R-:W4:Y:S04]  /*12890*/  LD.E.64 R14, desc[UR46][R152.64+0xb0] ;  /* 0x0000b02e980e7980 */ /* 0x000f28000c101b00 */
[----:B------:R-:W4:Y:S04]  /*128a0*/  LD.E.64 R56, desc[UR46][R152.64+0xb0] ;  /* 0x0000b02e98387980 */ /* 0x000f28000c101b00 */
[----:B------:R-:W4:Y:S01]  /*128b0*/  LD.E.64 R58, desc[UR46][R152.64+0xb0] ;  /* 0x0000b02e983a7980 */ /* 0x000f22000c101b00 */
[----:B--2---:R-:W-:Y:S01]  /*128c0*/  IMAD R6, R13, 0x1000, R6 ;  /* 0x000010000d067824 */ /* 0x004fe200078e0206 */
[----:B------:R-:W-:-:S02]  /*128d0*/  R2UR UR7, R7 ;  /* 0x00000000070772ca */ /* 0x000fc400000e0000 */
[----:B------:R-:W2:Y:S02]  /*128e0*/  LD.E.64 R60, desc[UR46][R152.64+0xb0] ;  /* 0x0000b02e983c7980 */ /* 0x000ea4000c101b00 */
[C---:B------:R-:W-:Y:S01]  /*128f0*/  R2UR UR6, R6.reuse ;  /* 0x00000000060672ca */ /* 0x040fe200000e0000 */
[----:B------:R-:W-:Y:S01]  /*12900*/  WARPGROUP.ARRIVE ;  /* 0x00000000000079c5 */ /* 0x000fe20000000000 */
[----:B------:R-:W-:Y:S02]  /*12910*/  VIADD R12, R6, 0x2 ;  /* 0x00000002060c7836 */ /* 0x000fe40000000000 */
[----:B------:R-:W-:Y:S01]  /*12920*/  IMAD.MOV.U32 R13, RZ, RZ, R7 ;  /* 0x000000ffff0d7224 */ /* 0x000fe200078e0007 */
[----:B---3--:R-:W-:Y:S02]  /*12930*/  ISETP.NE.U32.AND P2, PT, R8, RZ, PT ;  /* 0x000000ff0800720c */ /* 0x008fe40003f45070 */
[----:B----4-:R-:W-:Y:S02]  /*12940*/  R2UR UR4, R10 ;  /* 0x000000000a0472ca */ /* 0x010fe400000e0000 */
[----:B------:R-:W-:-:S09]  /*12950*/  R2UR UR5, R11 ;  /* 0x000000000b0572ca */ /* 0x000fd200000e0000 */
[----:B------:R-:W-:-:S05]  /*12960*/  VOTEU.ANY UP0, P2 ;  /* 0x00000000003f7886 */ /* 0x000fca0001000100 */
[----:B------:R-:W-:Y:S01]  /*12970*/  HGMMA.64x64x16.F32 R24, gdesc[UR4], R24, UP0, gsb0 ;  /* 0x00e00000041879f0 */ /* 0x000fe2000b800818 */
[----:B------:R-:W-:Y:S02]  /*12980*/  VIADD R10, R14, 0x2 ;  /* 0x000000020e0a7836 */ /* 0x000fe40000000000 */
[----:B------:R-:W-:Y:S01]  /*12990*/  IMAD.MOV.U32 R11, RZ, RZ, R15 ;  /* 0x000000ffff0b7224 */ /* 0x000fe200078e000f */
[----:B------:R-:W-:Y:S02]  /*129a0*/  R2UR UR6, R12 ;  /* 0x000000000c0672ca */ /* 0x000fe400000e0000 */
[----:B------:R-:W-:Y:S02]  /*129b0*/  R2UR UR7, R13 ;  /* 0x000000000d0772ca */ /* 0x000fe400000e0000 */
[----:B------:R-:W-:Y:S02]  /*129c0*/  R2UR UR4, R10 ;  /* 0x000000000a0472ca */ /* 0x000fe400000e0000 */
[----:B------:R-:W-:Y:S01]  /*129d0*/  R2UR UR5, R11 ;  /* 0x000000000b0572ca */ /* 0x000fe200000e0000 */
[----:B------:R-:W-:-:S02]  /*129e0*/  WARPGROUP.DEPBAR.LE gsb0, 0x0 ;  /* 0x00008000000079c5 */ /* 0x000fc40000010000 */
[----:B------:R-:W3:Y:S04]  /*129f0*/  LD.E.64 R62, desc[UR46][R152.64+0xb0] ;  /* 0x0000b02e983e7980 */ /* 0x000ee8000c101b00 */
[----:B------:R-:W-:Y:S01]  /*12a00*/  ST.E desc[UR46][R152.64+0x88], R9 ;  /* 0x0000880998007985 */ /* 0x000fe2000c10192e */
[----:B------:R-:W-:-:S06]  /*12a10*/  WARPGROUP.ARRIVE ;  /* 0x00000000000079c5 */ /* 0x000fcc0000000000 */
[----:B------:R-:W-:Y:S01]  /*12a20*/  HGMMA.64x64x16.F32 R24, gdesc[UR4], R24, gsb0 ;  /* 0x00e00000041879f0 */ /* 0x000fe20008000818 */
[----:B------:R-:W-:Y:S02]  /*12a30*/  VIADD R10, R56, 0x4 ;  /* 0x00000004380a7836 */ /* 0x000fe40000000000 */
[----:B------:R-:W-:Y:S02]  /*12a40*/  VIADD R12, R6, 0x4 ;  /* 0x00000004060c7836 */ /* 0x000fe40000000000 */
[----:B------:R-:W-:Y:S02]  /*12a50*/  IMAD.MOV.U32 R11, RZ, RZ, R57 ;  /* 0x000000ffff0b7224 */ /* 0x000fe400078e0039 */
[----:B------:R-:W-:Y:S01]  /*12a60*/  IMAD.MOV.U32 R13, RZ, RZ, R7 ;  /* 0x000000ffff0d7224 */ /* 0x000fe200078e0007 */
[----:B------:R-:W-:Y:S02]  /*12a70*/  R2UR UR6, R12 ;  /* 0x000000000c0672ca */ /* 0x000fe400000e0000 */
[----:B------:R-:W-:-:S02]  /*12a80*/  R2UR UR4, R10 ;  /* 0x000000000a0472ca */ /* 0x000fc400000e0000 */
[----:B------:R-:W-:Y:S02]  /*12a90*/  R2UR UR7, R13 ;  /* 0x000000000d0772ca */ /* 0x000fe400000e0000 */
[----:B------:R-:W-:Y:S01]  /*12aa0*/  R2UR UR5, R11 ;  /* 0x000000000b0572ca */ /* 0x000fe200000e0000 */
[----:B------:R-:W-:Y:S02]  /*12ab0*/  WARPGROUP.DEPBAR.LE gsb0, 0x0 ;  /* 0x00008000000079c5 */ /* 0x000fe40000010000 */
[----:B------:R-:W4:Y:S04]  /*12ac0*/  LD.E.64 R14, desc[UR46][R152.64+0xb0] ;  /* 0x0000b02e980e7980 */ /* 0x000f28000c101b00 */
        /* <DEDUP_REMOVED lines=16> */
[----:B--2---:R-:W-:Y:S02]  /*12bd0*/  VIADD R10, R60, 0x200 ;  /* 0x000002003c0a7836 */ /* 0x004fe40000000000 */
        /* <DEDUP_REMOVED lines=8> */
[----:B------:R-:W2:Y:S04]  /*12c60*/  LD.E.64 R58, desc[UR46][R152.64+0xb0] ;  /* 0x0000b02e983a7980 */ /* 0x000ea8000c101b00 */
[----:B------:R-:W-:Y:S01]  /*12c70*/  ST.E desc[UR46][R152.64+0x88], R9 ;  /* 0x0000880998007985 */ /* 0x000fe2000c10192e */
[----:B------:R-:W-:-:S06]  /*12c80*/  WARPGROUP.ARRIVE ;  /* 0x00000000000079c5 */ /* 0x000fcc0000000000 */
[----:B------:R-:W-:Y:S01]  /*12c90*/  HGMMA.64x64x16.F32 R24, gdesc[UR4], R24, gsb0 ;  /* 0x00e00000041879f0 */ /* 0x000fe20008000818 */
[----:B------:R-:W-:Y:S02]  /*12ca0*/  VIADD R12, R6, 0x202 ;  /* 0x00000202060c7836 */ /* 0x000fe40000000000 */
[----:B------:R-:W-:-:S03]  /*12cb0*/  IMAD.MOV.U32 R13, RZ, RZ, R7 ;  /* 0x000000ffff0d7224 */ /* 0x000fc600078e0007 */
[----:B------:R-:W-:Y:S02]  /*12cc0*/  R2UR UR6, R12 ;  /* 0x000000000c0672ca */ /* 0x000fe400000e0000 */
[----:B------:R-:W-:Y:S01]  /*12cd0*/  R2UR UR7, R13 ;  /* 0x000000000d0772ca */ /* 0x000fe200000e0000 */
[----:B---3--:R-:W-:Y:S02]  /*12ce0*/  VIADD R10, R62, 0x202 ;  /* 0x000002023e0a7836 */ /* 0x008fe40000000000 */
[----:B------:R-:W-:-:S03]  /*12cf0*/  IMAD.MOV.U32 R11, RZ, RZ, R63 ;  /* 0x000000ffff0b7224 */ /* 0x000fc600078e003f */
[----:B------:R-:W-:Y:S02]  /*12d00*/  R2UR UR4, R10 ;  /* 0x000000000a0472ca */ /* 0x000fe400000e0000 */
[----:B------:R-:W-:Y:S01]  /*12d10*/  R2UR UR5, R11 ;  /* 0x000000000b0572ca */ /* 0x000fe200000e0000 */
[----:B------:R-:W-:Y:S02]  /*12d20*/  WARPGROUP.DEPBAR.LE gsb0, 0x0 ;  /* 0x00008000000079c5 */ /* 0x000fe40000010000 */
[----:B------:R-:W3:Y:S04]  /*12d30*/  LD.E.64 R60, desc[UR46][R152.64+0xb0] ;  /* 0x0000b02e983c7980 */ /* 0x000ee8000c101b00 */
[----:B------:R-:W-:Y:S01]  /*12d40*/  ST.E desc[UR46][R152.64+0x88], R9 ;  /* 0x0000880998007985 */ /* 0x000fe2000c10192e */
[----:B------:R-:W-:-:S06]  /*12d50*/  WARPGROUP.ARRIVE ;  /* 0x00000000000079c5 */ /* 0x000fcc0000000000 */
[----:B------:R-:W-:Y:S01]  /*12d60*/  HGMMA.64x64x16.F32 R24, gdesc[UR4], R24, gsb0 ;  /* 0x00e00000041879f0 */ /* 0x000fe20008000818 */
[----:B------:R-:W-:Y:S02]  /*12d70*/  VIADD R12, R6, 0x204 ;  /* 0x00000204060c7836 */ /* 0x000fe40000000000 */
[----:B------:R-:W-:-:S03]  /*12d80*/  IMAD.MOV.U32 R13, RZ, RZ, R7 ;  /* 0x000000ffff0d7224 */ /* 0x000fc600078e0007 */
[----:B------:R-:W-:Y:S02]  /*12d90*/  R2UR UR6, R12 ;  /* 0x000000000c0672ca */ /* 0x000fe400000e0000 */
[----:B------:R-:W-:Y:S01]  /*12da0*/  R2UR UR7, R13 ;  /* 0x000000000d0772ca */ /* 0x000fe200000e0000 */
[----:B----4-:R-:W-:Y:S02]  /*12db0*/  VIADD R10, R14, 0x204 ;  /* 0x000002040e0a7836 */ /* 0x010fe40000000000 */
[----:B------:R-:W-:-:S03]  /*12dc0*/  IMAD.MOV.U32 R11, RZ, RZ, R15 ;  /* 0x000000ffff0b7224 */ /* 0x000fc600078e000f */
        /* <DEDUP_REMOVED lines=8> */
[----:B------:R-:W-:-:S03]  /*12e50*/  IMAD.MOV.U32 R13, RZ, RZ, R7 ;  /* 0x000000ffff0d7224 */ /* 0x000fc600078e0007 */
[----:B------:R-:W-:Y:S02]  /*12e60*/  R2UR UR6, R12 ;  /* 0x000000000c0672ca */ /* 0x000fe400000e0000 */
[----:B------:R-:W-:Y:S01]  /*12e70*/  R2UR UR7, R13 ;  /* 0x000000000d0772ca */ /* 0x000fe200000e0000 */
[----:B------:R-:W-:Y:S02]  /*12e80*/  VIADD R10, R56, 0x206 ;  /* 0x00000206380a7836 */ /* 0x000fe40000000000 */
        /* <DEDUP_REMOVED lines=12> */
[----:B--2---:R-:W-:Y:S02]  /*12f50*/  VIADD R10, R58, 0x400 ;  /* 0x000004003a0a7836 */ /* 0x004fe40000000000 */
[----:B------:R-:W-:-:S03]  /*12f60*/  IMAD.MOV.U32 R11, RZ, RZ, R59 ;  /* 0x000000ffff0b7224 */ /* 0x000fc600078e003b */
        /* <DEDUP_REMOVED lines=93> */
[----:B------:R-:W1:Y:S01]  /*13540*/  S2R R21, SR_TID.X ;  /* 0x0000000000157919 */ /* 0x000e620000002100 */
[----:B------:R-:W-:Y:S02]  /*13550*/  WARPGROUP.DEPBAR.LE gsb0, 0x0 ;  /* 0x00008000000079c5 */ /* 0x000fe40000010000 */
[----:B------:R-:W4:Y:S04]  /*13560*/  LD.E.64 R60, desc[UR46][R152.64+0xb0] ;  /* 0x0000b02e983c7980 */ /* 0x000f28000c101b00 */
[----:B------:R-:W-:Y:S01]  /*13570*/  ST.E desc[UR46][R152.64+0x88], R9 ;  /* 0x0000880998007985 */ /* 0x000fe2000c10192e */
[----:B------:R-:W-:-:S06]  /*13580*/  WARPGROUP.ARRIVE ;  /* 0x00000000000079c5 */ /* 0x000fcc0000000000 */
[----:B------:R-:W-:Y:S01]  /*13590*/  HGMMA.64x64x16.F32 R24, gdesc[UR4], R24, gsb0 ;  /* 0x00e00000041879f0 */ /* 0x000fe20008000818 */
[----:B-1----:R-:W-:-:S05]  /*135a0*/  SHF.R.U32.HI R21, RZ, 0x7, R21 ;  /* 0x00000007ff157819 */ /* 0x002fca0000011615 */
[----:B------:R-:W1:Y:S01]  /*135b0*/  SHFL.IDX PT, R8, R21, RZ, 0x1f ;  /* 0x00001fff15087589 */ /* 0x000e6200000e0000 */
[----:B------:R-:W-:Y:S01]  /*135c0*/  IMAD.MOV.U32 R13, RZ, RZ, R7 ;  /* 0x000000ffff0d7224 */ /* 0x000fe200078e0007 */
[----:B------:R-:W-:Y:S02]  /*135d0*/  UMOV UR4, 0x1 ;  /* 0x0000000100047882 */ /* 0x000fe40000000000 */
[----:B------:R-:W-:Y:S02]  /*135e0*/  UISETP.NE.U32.AND UP0, UPT, UR4, URZ, UPT ;  /* 0x0000003f0400728c */ /* 0x000fe4000bf05070 */
[----:B------:R-:W-:Y:S02]  /*135f0*/  R2UR UR11, R13 ;  /* 0x000000000d0b72ca */ /* 0x000fe400000e0000 */
[----:B-1----:R-:W-:Y:S01]  /*13600*/  ISETP.GT.AND P2, PT, R8, 0x7f, PT ;  /* 0x0000007f0800780c */ /* 0x002fe20003f44270 */
[----:B------:R-:W-:-:S03]  /*13610*/  VIADD R8, R6, 0x800 ;  /* 0x0000080006087836 */ /* 0x000fc60000000000 */
[----:B------:R-:W-:Y:S01]  /*13620*/  SEL R21, RZ, 0x2, !P2 ;  /* 0x00000002ff157807 */ /* 0x000fe20005000000 */
[----:B--2---:R-:W-:-:S03]  /*13630*/  IMAD.MOV.U32 R11, RZ, RZ, R15 ;  /* 0x000000ffff0b7224 */ /* 0x004fc600078e000f */
[----:B------:R-:W-:Y:S01]  /*13640*/  IADD3 R10, R14, 0x800, R21 ;  /* 0x000008000e0a7810 */ /* 0x000fe20007ffe015 */
[----:B------:R-:W-:Y:S01]  /*13650*/  IMAD.IADD R12, R21, 0x1, R8 ;  /* 0x00000001150c7824 */ /* 0x000fe200078e0208 */
[----:B------:R-:W-:Y:S02]  /*13660*/  R2UR UR9, R11 ;  /* 0x000000000b0972ca */ /* 0x000fe400000e0000 */
[----:B------:R-:W-:Y:S02]  /*13670*/  R2UR UR8, R10 ;  /* 0x000000000a0872ca */ /* 0x000fe400000e0000 */
[----:B------:R-:W-:Y:S01]  /*13680*/  R2UR UR10, R12 ;  /* 0x000000000c0a72ca */ /* 0x000fe200000e0000 */
[----:B------:R-:W-:Y:S02]  /*13690*/  WARPGROUP.DEPBAR.LE gsb0, 0x0 ;  /* 0x00008000000079c5 */ /* 0x000fe40000010000 */
[----:B------:R-:W2:Y:S04]  /*136a0*/  LD.E.64 R14, desc[UR46][R152.64+0xb0] ;  /* 0x0000b02e980e7980 */ /* 0x000ea8000c101b00 */
[----:B------:R-:W-:Y:S01]  /*136b0*/  ST.E desc[UR46][R152.64+0x88], R9 ;  /* 0x0000880998007985 */ /* 0x000fe2000c10192e */
[----:B------:R-:W-:-:S06]  /*136c0*/  WARPGROUP.ARRIVE ;  /* 0x00000000000079c5 */ /* 0x000fcc0000000000 */
[----:B------:R-:W-:Y:S01]  /*136d0*/  HGMMA.64x64x16.F32 R24, gdesc[UR8], R24, UP0, gsb0 ;  /* 0x00e00000081879f0 */ /* 0x000fe2000b800818 */
[----:B------:R-:W-:-:S05]  /*136e0*/  IMAD.MOV.U32 R59, RZ, RZ, 0x4 ;  /* 0x00000004ff3b7424 */ /* 0x000fca00078e00ff */
[----:B------:R-:W-:Y:S01]  /*136f0*/  SEL R57, R59, 0x2, P2 ;  /* 0x000000023b397807 */ /* 0x000fe20001000000 */
[----:B------:R-:W-:-:S04]  /*13700*/  IMAD.MOV.U32 R13, RZ, RZ, R7 ;  /* 0x000000ffff0d7224 */ /* 0x000fc800078e0007 */
[----:B------:R-:W-:Y:S01]  /*13710*/  IMAD.IADD R12, R8, 0x1, R57 ;  /* 0x00000001080c7824 */ /* 0x000fe200078e0239 */
[----:B------:R-:W-:-:S04]  /*13720*/  R2UR UR7, R13 ;  /* 0x000000000d0772ca */ /* 0x000fc800000e0000 */
[----:B------:R-:W-:Y:S01]  /*13730*/  R2UR UR6, R12 ;  /* 0x000000000c0672ca */ /* 0x000fe200000e0000 */
[----:B---3--:R-:W-:Y:S01]  /*13740*/  IMAD.MOV.U32 R11, RZ, RZ, R65 ;  /* 0x000000ffff0b7224 */ /* 0x008fe200078e0041 */
[----:B------:R-:W-:-:S04]  /*13750*/  IADD3 R10, R57, 0x800, R64 ;  /* 0x00000800390a7810 */ /* 0x000fc80007ffe040 */
[----:B------:R-:W-:Y:S02]  /*13760*/  R2UR UR4, R10 ;  /* 0x000000000a0472ca */ /* 0x000fe400000e0000 */
[----:B------:R-:W-:Y:S01]  /*13770*/  R2UR UR5, R11 ;  /* 0x000000000b0572ca */ /* 0x000fe200000e0000 */
[----:B------:R-:W-:Y:S02]  /*13780*/  WARPGROUP.DEPBAR.LE gsb0, 0x0 ;  /* 0x00008000000079c5 */ /* 0x000fe40000010000 */
[----:B------:R-:W3:Y:S04]  /*13790*/  LD.E.64 R62, desc[UR46][R152.64+0xb0] ;  /* 0x0000b02e983e7980 */ /* 0x000ee8000c101b00 */
[----:B------:R-:W-:Y:S01]  /*137a0*/  ST.E desc[UR46][R152.64+0x88], R9 ;  /* 0x0000880998007985 */ /* 0x000fe2000c10192e */
[----:B------:R-:W-:-:S06]  /*137b0*/  WARPGROUP.ARRIVE ;  /* 0x00000000000079c5 */ /* 0x000fcc0000000000 */
[----:B------:R-:W-:Y:S01]  /*137c0*/  HGMMA.64x64x16.F32 R24, gdesc[UR4], R24, gsb0 ;  /* 0x00e00000041879f0 */ /* 0x000fe20008000818 */
[----:B------:R-:W-:Y:S01]  /*137d0*/  SEL R59, R59, 0x6, !P2 ;  /* 0x000000063b3b7807 */ /* 0x000fe20005000000 */
[----:B------:R-:W-:-:S04]  /*137e0*/  IMAD.MOV.U32 R13, RZ, RZ, R7 ;  /* 0x000000ffff0d7224 */ /* 0x000fc800078e0007 */
[----:B------:R-:W-:Y:S01]  /*137f0*/  IMAD.IADD R12, R8, 0x1, R59 ;  /* 0x00000001080c7824 */ /* 0x000fe200078e023b */
[----:B------:R-:W-:-:S04]  /*13800*/  R2UR UR7, R13 ;  /* 0x000000000d0772ca */ /* 0x000fc800000e0000 */
[----:B------:R-:W-:Y:S01]  /*13810*/  R2UR UR6, R12 ;  /* 0x000000000c0672ca */ /* 0x000fe200000e0000 */
[----:B----4-:R-:W-:Y:S01]  /*13820*/  IMAD.MOV.U32 R11, RZ, RZ, R67 ;  /* 0x000000ffff0b7224 */ /* 0x010fe200078e0043 */
[----:B------:R-:W-:-:S04]  /*13830*/  IADD3 R10, R59, 0x800, R66 ;  /* 0x000008003b0a7810 */ /* 0x000fc80007ffe042 */
[----:B------:R-:W-:Y:S02]  /*13840*/  R2UR UR4, R10 ;  /* 0x000000000a0472ca */ /* 0x000fe400000e0000 */
[----:B------:R-:W-:Y:S01]  /*13850*/  R2UR UR5, R11 ;  /* 0x000000000b0572ca */ /* 0x000fe200000e0000 */
[----:B------:R-:W-:Y:S02]  /*13860*/  WARPGROUP.DEPBAR.LE gsb0, 0x0 ;  /* 0x00008000000079c5 */ /* 0x000fe40000010000 */
[----:B------:R-:W4:Y:S04]  /*13870*/  LD.E.64 R64, desc[UR46][R152.64+0xb0] ;  /* 0x0000b02e98407980 */ /* 0x000f28000c101b00 */
[----:B------:R-:W-:Y:S01]  /*13880*/  ST.E desc[UR46][R152.64+0x88], R9 ;  /* 0x0000880998007985 */ /* 0x000fe2000c10192e */
[----:B------:R-:W-:-:S06]  /*13890*/  WARPGROUP.ARRIVE ;  /* 0x00000000000079c5 */ /* 0x000fcc0000000000 */
[----:B------:R-:W-:Y:S01]  /*138a0*/  HGMMA.64x64x16.F32 R24, gdesc[UR4], R24, gsb0 ;  /* 0x00e00000041879f0 */ /* 0x000fe20008000818 */
[----:B------:R-:W-:Y:S02]  /*138b0*/  IMAD.MOV.U32 R8, RZ, RZ, 0x28 ;  /* 0x00000028ff087424 */ /* 0x000fe400078e00ff */
[----:B------:R-:W-:-:S03]  /*138c0*/  IMAD.MOV.U32 R11, RZ, RZ, 0xa00 ;  /* 0x00000a00ff0b7424 */ /* 0x000fc600078e00ff */
[----:B------:R-:W-:Y:S02]  /*138d0*/  SEL R8, R8, 0x26, P2 ;  /* 0x0000002608087807 */ /* 0x000fe40001000000 */
[----:B------:R-:W-:-:S05]  /*138e0*/  SEL R11, R11, 0x980, P2 ;  /* 0x000009800b0b7807 */ /* 0x000fca0001000000 */
        /* <DEDUP_REMOVED lines=11> */
[----:B------:R-:W4:Y:S04]  /*139a0*/  LD.E.64 R66, desc[UR46][R152.64+0xb0] ;  /* 0x0000b02e98427980 */ /* 0x000f28000c101b00 */
[----:B------:R-:W-:Y:S01]  /*139b0*/  ST.E desc[UR46][R152.64+0x88], R9 ;  /* 0x0000880998007985 */ /* 0x000fe2000c10192e */
[----:B------:R-:W-:-:S06]  /*139c0*/  WARPGROUP.ARRIVE ;  /* 0x00000000000079c5 */ /* 0x000fcc0000000000 */
[----:B------:R-:W-:Y:S01]  /*139d0*/  HGMMA.64x64x16.F32 R24, gdesc[UR4], R24, gsb0 ;  /* 0x00e00000041879f0 */ /* 0x000fe20008000818 */
[----:B------:R-:W-:Y:S02]  /*139e0*/  VIADD R8, R6, 0xa00 ;  /* 0x00000a0006087836 */ /* 0x000fe40000000000 */
[----:B------:R-:W-:Y:S02]  /*139f0*/  IMAD.MOV.U32 R13, RZ, RZ, R7 ;  /* 0x000000ffff0d7224 */ /* 0x000fe400078e0007 */
[----:B------:R-:W-:-:S03]  /*13a00*/  IMAD.IADD R12, R21, 0x1, R8 ;  /* 0x00000001150c7824 */ /* 0x000fc600078e0208 */
[----:B------:R-:W-:Y:S02]  /*13a10*/  R2UR UR7, R13 ;  /* 0x000000000d0772ca */ /* 0x000fe400000e0000 */
[----:B------:R-:W-:Y:S01]  /*13a20*/  R2UR UR6, R12 ;  /* 0x000000000c0672ca */ /* 0x000fe200000e0000 */
[----:B--2---:R-:W-:Y:S01]  /*13a30*/  IMAD.MOV.U32 R11, RZ, RZ, R15 ;  /* 0x000000ffff0b7224 */ /* 0x004fe200078e000f */
[----:B------:R-:W-:-:S04]  /*13a40*/  IADD3 R10, R21, 0xa00, R14 ;  /* 0x00000a00150a7810 */ /* 0x000fc80007ffe00e */
[----:B------:R-:W-:Y:S02]  /*13a50*/  R2UR UR4, R10 ;  /* 0x000000000a0472ca */ /* 0x000fe400000e0000 */
[----:B------:R-:W-:Y:S01]  /*13a60*/  R2UR UR5, R11 ;  /* 0x000000000b0572ca */ /* 0x000fe200000e0000 */
[----:B------:R-:W-:Y:S02]  /*13a70*/  WARPGROUP.DEPBAR.LE gsb0, 0x0 ;  /* 0x00008000000079c5 */ /* 0x000fe40000010000 */
[----:B------:R-:W2:Y:S04]  /*13a80*/  LD.E.64 R60, desc[UR46][R152.64+0xb0] ;  /* 0x0000b02e983c7980 */ /* 0x000ea8000c101b00 */
[----:B------:R-:W-:Y:S01]  /*13a90*/  ST.E desc[UR46][R152.64+0x88], R9 ;  /* 0x0000880998007985 */ /* 0x000fe2000c10192e */
[----:B------:R-:W-:-:S06]  /*13aa0*/  WARPGROUP.ARRIVE ;  /* 0x00000000000079c5 */ /* 0x000fcc0000000000 */
[----:B------:R-:W-:Y:S01]  /*13ab0*/  HGMMA.64x64x16.F32 R24, gdesc[UR4], R24, gsb0 ;  /* 0x00e00000041879f0 */ /* 0x000fe20008000818 */
[----:B------:R-:W-:Y:S02]  /*13ac0*/  IMAD.IADD R12, R57, 0x1, R8 ;  /* 0x00000001390c7824 */ /* 0x000fe400078e0208 */
[----:B------:R-:W-:-:S03]  /*13ad0*/  IMAD.MOV.U32 R13, RZ, RZ, R7 ;  /* 0x000000ffff0d7224 */ /* 0x000fc600078e0007 */
[----:B------:R-:W-:Y:S02]  /*13ae0*/  R2UR UR6, R12 ;  /* 0x000000000c0672ca */ /* 0x000fe400000e0000 */
        /* <DEDUP_REMOVED lines=10> */
[----:B------:R-:W-:Y:S02]  /*13b90*/  IMAD.IADD R12, R59, 0x1, R8 ;  /* 0x000000013b0c7824 */ /* 0x000fe400078e0208 */
[----:B------:R-:W-:-:S03]  /*13ba0*/  IMAD.MOV.U32 R13, RZ, RZ, R7 ;  /* 0x000000ffff0d7224 */ /* 0x000fc600078e0007 */
[----:B------:R-:W-:Y:S02]  /*13bb0*/  R2UR UR6, R12 ;  /* 0x000000000c0672ca */ /* 0x000fe400000e0000 */
        /* <DEDUP_REMOVED lines=85> */
[----:B------:R-:W4:Y:S04]  /*14110*/  @!P0 LD.E.64 R14, desc[UR46][R152.64+0x30] ;  /* 0x0000302e980e8980 */ /* 0x000f28000c101b00 */
[----:B------:R-:W4:Y:S04]  /*14120*/  @!P0 LD.E R56, desc[UR46][R152.64+0x1e8] ;  /* 0x0001e82e98388980 */ /* 0x000f28000c101900 */
[----:B------:R-:W-:Y:S01]  /*14130*/  ST.E desc[UR46][R152.64+0x88], R9 ;  /* 0x0000880998007985 */ /* 0x000fe2000c10192e */
[----:B------:R-:W-:-:S06]  /*14140*/  WARPGROUP.ARRIVE ;  /* 0x00000000000079c5 */ /* 0x000fcc0000000000 */
[----:B------:R-:W-:Y:S01]  /*14150*/  HGMMA.64x64x16.F32 R24, gdesc[UR4], R24, gsb0 ;  /* 0x00e00000041879f0 */ /* 0x000fe20008000818 */
[----:B------:R-:W-:Y:S02]  /*14160*/  VIADD R8, R6, 0xe00 ;  /* 0x00000e0006087836 */ /* 0x000fe40000000000 */
[----:B------:R-:W-:Y:S02]  /*14170*/  IMAD.MOV.U32 R13, RZ, RZ, R7 ;  /* 0x000000ffff0d7224 */ /* 0x000fe400078e0007 */
[----:B------:R-:W-:-:S03]  /*14180*/  IMAD.IADD R12, R21, 0x1, R8 ;  /* 0x00000001150c7824 */ /* 0x000fc600078e0208 */
[----:B------:R-:W-:Y:S01]  /*14190*/  R2UR UR7, R13 ;  /* 0x000000000d0772ca */ /* 0x000fe200000e0000 */
[----:B--2---:R-:W-:Y:S01]  /*141a0*/  IMAD.MOV.U32 R11, RZ, RZ, R67 ;  /* 0x000000ffff0b7224 */ /* 0x004fe200078e0043 */
[----:B------:R-:W-:Y:S02]  /*141b0*/  IADD3 R10, R21, 0xe00, R66 ;  /* 0x00000e00150a7810 */ /* 0x000fe40007ffe042 */
[----:B------:R-:W-:Y:S02]  /*141c0*/  R2UR UR6, R12 ;  /* 0x000000000c0672ca */ /* 0x000fe400000e0000 */
[----:B------:R-:W-:Y:S02]  /*141d0*/  R2UR UR4, R10 ;  /* 0x000000000a0472ca */ /* 0x000fe400000e0000 */
[----:B------:R-:W-:Y:S01]  /*141e0*/  R2UR UR5, R11 ;  /* 0x000000000b0572ca */ /* 0x000fe200000e0000 */
[----:B------:R-:W-:Y:S02]  /*141f0*/  WARPGROUP.DEPBAR.LE gsb0, 0x0 ;  /* 0x00008000000079c5 */ /* 0x000fe40000010000 */
[----:B------:R-:W-:Y:S01]  /*14200*/  ST.E desc[UR46][R152.64+0x88], R9 ;  /* 0x0000880998007985 */ /* 0x000fe2000c10192e */
[----:B------:R-:W-:-:S09]  /*14210*/  WARPGROUP.ARRIVE ;  /* 0x00000000000079c5 */ /* 0x000fd20000000000 */
        /* <DEDUP_REMOVED lines=22> */
[----:B------:R-:W-:Y:S01]  /*14380*/  ST.E desc[UR46][R152.64+0x88], R9 ;  /* 0x0000880998007985 */ /* 0x000fe2000c10192e */
[----:B------:R-:W-:-:S09]  /*14390*/  WARPGROUP.ARRIVE ;  /* 0x00000000000079c5 */ /* 0x000fd20000000000 */
[----:B------:R-:W-:Y:S01]  /*143a0*/  HGMMA.64x64x16.F32 R24, gdesc[UR4], R24, gsb0 ;  /* 0x00e00000041879f0 */ /* 0x000fe20008000818 */
[----:B------:R-:W-:Y:S02]  /*143b0*/  IMAD.MOV.U32 R8, RZ, RZ, 0x40 ;  /* 0x00000040ff087424 */ /* 0x000fe400078e00ff */
[----:B------:R-:W-:-:S03]  /*143c0*/  IMAD.MOV.U32 R11, RZ, RZ, 0x1000 ;  /* 0x00001000ff0b7424 */ /* 0x000fc600078e00ff */
[----:B------:R-:W-:Y:S02]  /*143d0*/  SEL R8, R8, 0x3e, P2 ;  /* 0x0000003e08087807 */ /* 0x000fe40001000000 */
[----:B------:R-:W-:-:S05]  /*143e0*/  SEL R11, R11, 0xf80, P2 ;  /* 0x00000f800b0b7807 */ /* 0x000fca0001000000 */
[----:B------:R-:W-:-:S05]  /*143f0*/  IMAD.IADD R8, R8, 0x1, R11 ;  /* 0x0000000108087824 */ /* 0x000fca00078e020b */
[----:B------:R-:W-:-:S05]  /*14400*/  LOP3.LUT R11, R8, 0x1e06, RZ, 0xc0, !PT ;  /* 0x00001e06080b7812 */ /* 0x000fca00078ec0ff */
[----:B------:R-:W-:Y:S02]  /*14410*/  IMAD.IADD R10, R6, 0x1, R11 ;  /* 0x00000001060a7824 */ /* 0x000fe400078e020b */
[----:B------:R-:W-:Y:S02]  /*14420*/  IMAD.IADD R6, R11, 0x1, R62 ;  /* 0x000000010b067824 */ /* 0x000fe400078e023e */
[----:B------:R-:W-:Y:S02]  /*14430*/  IMAD.MOV.U32 R11, RZ, RZ, R7 ;  /* 0x000000ffff0b7224 */ /* 0x000fe400078e0007 */
[----:B------:R-:W-:Y:S01]  /*14440*/  IMAD.MOV.U32 R7, RZ, RZ, R63 ;  /* 0x000000ffff077224 */ /* 0x000fe200078e003f */
[----:B------:R-:W-:Y:S02]  /*14450*/  R2UR UR6, R10 ;  /* 0x000000000a0672ca */ /* 0x000fe400000e0000 */
[----:B------:R-:W-:Y:S02]  /*14460*/  R2UR UR7, R11 ;  /* 0x000000000b0772ca */ /* 0x000fe400000e0000 */
[----:B------:R-:W-:-:S02]  /*14470*/  R2UR UR4, R6 ;  /* 0x00000000060472ca */ /* 0x000fc400000e0000 */
[----:B------:R-:W-:Y:S01]  /*14480*/  R2UR UR5, R7 ;  /* 0x00000000070572ca */ /* 0x000fe200000e0000 */
[----:B------:R-:W-:Y:S02]  /*14490*/  WARPGROUP.DEPBAR.LE gsb0, 0x0 ;  /* 0x00008000000079c5 */ /* 0x000fe40000010000 */
[----:B------:R-:W-:Y:S01]  /*144a0*/  ST.E desc[UR46][R152.64+0x88], R9 ;  /* 0x0000880998007985 */ /* 0x000fe2000c10192e */
[----:B------:R-:W-:-:S09]  /*144b0*/  WARPGROUP.ARRIVE ;  /* 0x00000000000079c5 */ /* 0x000fd20000000000 */
[----:B------:R-:W-:Y:S01]  /*144c0*/  HGMMA.64x64x16.F32 R24, gdesc[UR4], R24, gsb0 ;  /* 0x00e00000041879f0 */ /* 0x000fe20008000818 */
[----:B------:R-:W-:-:S05]  /*144d0*/  @!P0 MOV R15, R14 ;  /* 0x0000000e000f8202 */ /* 0x000fca0000000f00 */
[----:B------:R-:W-:-:S05]  /*144e0*/  @!P0 IMAD R56, R56, 0x8, R15 ;  /* 0x0000000838388824 */ /* 0x000fca00078e020f */
[----:B------:R-:W-:Y:S01]  /*144f0*/  @!P0 PRMT R56, RZ, 0x654, R56 ;  /* 0x00000654ff388816 */ /* 0x000fe20000000038 */
[----:B------:R-:W-:Y:S02]  /*14500*/  WARPGROUP.DEPBAR.LE gsb0, 0x0 ;  /* 0x00008000000079c5 */ /* 0x000fe40000010000 */
[----:B------:R0:W-:Y:S01]  /*14510*/  ST.E desc[UR46][R152.64+0x88], R9 ;  /* 0x0000880998007985 */ /* 0x0001e2000c10192e */
[----:B------:R1:W-:Y:S03]  /*14520*/  @!P0 SYNCS.ARRIVE.TRANS64.RED.A1T0 RZ, [R56+URZ], RZ ;  /* 0x000000ff38ff89a7 */ /* 0x0003e6000810043f */
[----:B------:R-:W2:Y:S04]  /*14530*/  LD.E.64 R14, desc[UR46][R152.64+0x120] ;  /* 0x0001202e980e7980 */ /* 0x000ea8000c101b00 */
[----:B------:R-:W0:Y:S04]  /*14540*/  LD.E.64 R6, desc[UR46][R152.64+0x410] ;  /* 0x0004102e98067980 */ /* 0x000e28000c101b00 */
[----:B--2---:R-:W2:Y:S02]  /*14550*/  LD.E R8, desc[UR46][R14.64] ;  /* 0x0000002e0e087980 */ /* 0x004ea4000c101900 */
[-C--:B--2---:R-:W-:Y:S01]  /*14560*/  FMUL.FTZ R11, R24, R8.reuse ;  /* 0x00000008180b7220 */ /* 0x084fe20000410000 */
[-C--:B------:R-:W-:Y:S01]  /*14570*/  FMUL.FTZ R10, R25, R8.reuse ;  /* 0x00000008190a7220 */ /* 0x080fe20000410000 */
[----:B------:R-:W-:-:S04]  /*14580*/  FMUL.FTZ R28, R28, R8 ;  /* 0x000000081c1c7220 */ /* 0x000fc80000410000 */
[----:B------:R-:W0:Y:S01]  /*14590*/  MUFU.TANH R11, R11 ;  /* 0x0000000b000b7308 */ /* 0x000e220000002400 */
[-C--:B------:R-:W-:Y:S01]  /*145a0*/  FMUL.FTZ R29, R29, R8.reuse ;  /* 0x000000081d1d7220 */ /* 0x080fe20000410000 */
[----:B-1----:R-:W-:-:S06]  /*145b0*/  FMUL.FTZ R56, R32, R8 ;  /* 0x0000000820387220 */ /* 0x002fcc0000410000 */
[----:B------:R-:W1:Y:S01]  /*145c0*/  MUFU.TANH R10, R10 ;  /* 0x0000000a000a7308 */ /* 0x000e620000002400 */
[----:B------:R-:W-:-:S07]  /*145d0*/  FMUL.FTZ R33, R33, R8 ;  /* 0x0000000821217220 */ /* 0x000fce0000410000 */
[----:B------:R-:W2:Y:S01]  /*145e0*/  MUFU.TANH R28, R28 ;  /* 0x0000001c001c7308 */ /* 0x000ea20000002400 */
[----:B0-----:R-:W-:Y:S01]  /*145f0*/  FMNMX.FTZ R9, R11, R6, !PT ;  /* 0x000000060b097209 */ /* 0x001fe20007810000 */
[----:B------:R-:W-:-:S06]  /*14600*/  FMUL.FTZ R57, R36, R8 ;  /* 0x0000000824397220 */ /* 0x000fcc0000410000 */
[----:B------:R-:W0:Y:S01]  /*14610*/  MUFU.TANH R29, R29 ;  /* 0x0000001d001d7308 */ /* 0x000e220000002400 */
[----:B-1----:R-:W-:Y:S01]  /*14620*/  FMNMX.FTZ R9, R10, R9, !PT ;  /* 0x000000090a097209 */ /* 0x002fe20007810000 */
[----:B------:R-:W-:-:S06]  /*14630*/  FMUL.FTZ R37, R37, R8 ;  /* 0x0000000825257220 */ /* 0x000fcc0000410000 */
[----:B------:R-:W1:Y:S01]  /*14640*/  MUFU.TANH R56, R56 ;  /* 0x0000003800387308 */ /* 0x000e620000002400 */
[----:B------:R-:W-:Y:S01]  /*14650*/  FMUL.FTZ R14, R30, R8 ;  /* 0x000000081e0e7220 */ /* 0x000fe20000410000 */
[----:B--2---:R-:W-:-:S06]  /*14660*/  FMNMX.FTZ R30, R28, R9, !PT ;  /* 0x000000091c1e7209 */ /* 0x004fcc0007810000 */
[----:B------:R-:W2:Y:S01]  /*14670*/  MUFU.TANH R33, R33 ;  /* 0x0000002100217308 */ /* 0x000ea20000002400 */
[----:B------:R-:W-:Y:S01]  /*14680*/  FMUL.FTZ R40, R40, R8 ;  /* 0x0000000828287220 */ /* 0x000fe20000410000 */
[----:B0-----:R-:W-:-:S06]  /*14690*/  FMNMX.FTZ R9, R29, R30, !PT ;  /* 0x0000001e1d097209 */ /* 0x001fcc0007810000 */
[----:B------:R-:W0:Y:S01]  /*146a0*/  MUFU.TANH R57, R57 ;  /* 0x0000003900397308 */ /* 0x000e220000002400 */
[----:B------:R-:W-:Y:S01]  /*146b0*/  FMUL.FTZ R41, R41, R8 ;  /* 0x0000000829297220 */ /* 0x000fe20000410000 */
[----:B-1----:R-:W-:-:S06]  /*146c0*/  FMNMX.FTZ R30, R56, R9, !PT ;  /* 0x00000009381e7209 */ /* 0x002fcc0007810000 */
        /* <DEDUP_REMOVED lines=13> */
[-C--:B------:R-:W-:Y:S01]  /*147a0*/  FMUL.FTZ R52, R52, R8.reuse ;  /* 0x0000000834347220 */ /* 0x080fe20000410000 */
[----:B------:R-:W-:Y:S01]  /*147b0*/  FMUL.FTZ R12, R26, R8 ;  /* 0x000000081a0c7220 */ /* 0x000fe20000410000 */
[----:B0-----:R-:W-:-:S05]  /*147c0*/  FMNMX.FTZ R30, R60, R30, !PT ;  /* 0x0000001e3c1e7209 */ /* 0x001fca0007810000 */
[----:B------:R-:W0:Y:S01]  /*147d0*/  MUFU.TANH R48, R48 ;  /* 0x0000003000307308 */ /* 0x000e220000002400 */
[-C--:B------:R-:W-:Y:S01]  /*147e0*/  FMUL.FTZ R13, R27, R8.reuse ;  /* 0x000000081b0d7220 */ /* 0x080fe20000410000 */
[----:B------:R-:W-:Y:S01]  /*147f0*/  FMUL.FTZ R53, R53, R8 ;  /* 0x0000000835357220 */ /* 0x000fe20000410000 */
[----:B-1----:R-:W-:-:S05]  /*14800*/  FMNMX.FTZ R30, R62, R30, !PT ;  /* 0x0000001e3e1e7209 */ /* 0x002fca0007810000 */
[----:B------:R-:W1:Y:S01]  /*14810*/  MUFU.TANH R66, R49 ;  /* 0x0000003100427308 */ /* 0x000e620000002400 */
[----:B--2---:R-:W-:-:S07]  /*14820*/  FMNMX.FTZ R30, R64, R30, !PT ;  /* 0x0000001e401e7209 */ /* 0x004fce0007810000 */
[----:B------:R-:W2:Y:S01]  /*14830*/  MUFU.TANH R52, R52 ;  /* 0x0000003400347308 */ /* 0x000ea20000002400 */
[----:B------:R-:W-:-:S07]  /*14840*/  FMUL.FTZ R15, R31, R8 ;  /* 0x000000081f0f7220 */ /* 0x000fce0000410000 */
[----:B------:R-:W3:Y:S01]  /*14850*/  MUFU.TANH R12, R12 ;  /* 0x0000000c000c7308 */ /* 0x000ee20000002400 */
[----:B0-----:R-:W-:-:S07]  /*14860*/  FMNMX.FTZ R30, R48, R30, !PT ;  /* 0x0000001e301e7209 */ /* 0x001fce0007810000 */
[----:B------:R-:W0:Y:S01]  /*14870*/  MUFU.TANH R68, R53 ;  /* 0x0000003500447308 */ /* 0x000e220000002400 */
[----:B------:R-:W-:-:S07]  /*14880*/  FMUL.FTZ R21, R34, R8 ;  /* 0x0000000822157220 */ /* 0x000fce0000410000 */
[----:B------:R-:W4:Y:S01]  /*14890*/  MUFU.TANH R13, R13 ;  /* 0x0000000d000d7308 */ /* 0x000f220000002400 */
[----:B-1----:R-:W-:Y:S01]  /*148a0*/  FMNMX.FTZ R9, R66, R30, !PT ;  /* 0x0000001e42097209 */ /* 0x002fe20007810000 */
[----:B------:R-:W-:-:S06]  /*148b0*/  FMUL.FTZ R24, R35, R8 ;  /* 0x0000000823187220 */ /* 0x000fcc0000410000 */
[----:B------:R-:W1:Y:S01]  /*148c0*/  MUFU.TANH R14, R14 ;  /* 0x0000000e000e7308 */ /* 0x000e620000002400 */
[----:B--2---:R-:W-:Y:S01]  /*148d0*/  FMNMX.FTZ R31, R52, R9, !PT ;  /* 0x00000009341f7209 */ /* 0x004fe20007810000 */
[----:B------:R-:W-:Y:S01]  /*148e0*/  FMUL.FTZ R25, R38, R8 ;  /* 0x0000000826197220 */ /* 0x000fe20000410000 */
[----:B---3--:R-:W-:-:S05]  /*148f0*/  FMNMX.FTZ R30, R12, R7, !PT ;  /* 0x000000070c1e7209 */ /* 0x008fca0007810000 */
[----:B------:R-:W2:Y:S01]  /*14900*/  MUFU.TANH R15, R15 ;  /* 0x0000000f000f7308 */ /* 0x000ea20000002400 */
[----:B0-----:R-:W-:Y:S01]  /*14910*/  FMNMX.FTZ R41, R68, R31, !PT ;  /* 0x0000001f44297209 */ /* 0x001fe20007810000 */
[----:B------:R-:W-:Y:S01]  /*14920*/  FMUL.FTZ R26, R39, R8 ;  /* 0x00000008271a7220 */ /* 0x000fe20000410000 */
[----:B----4-:R-:W-:-:S05]  /*14930*/  FMNMX.FTZ R9, R13, R30, !PT ;  /* 0x0000001e0d097209 */ /* 0x010fca0007810000 */
[----:B------:R-:W0:Y:S01]  /*14940*/  MUFU.TANH R21, R21 ;  /* 0x0000001500157308 */ /* 0x000e220000002400 */
[----:B-1----:R-:W-:Y:S01]  /*14950*/  FMNMX.FTZ R30, R14, R9, !PT ;  /* 0x000000090e1e7209 */ /* 0x002fe20007810000 */
[----:B------:R-:W1:Y:S06]  /*14960*/  SHFL.BFLY PT, R40, R41, 0x2, 0x1f ;  /* 0x0c401f0029287f89 */ /* 0x000e6c00000e0000 */
[----:B------:R-:W3:Y:S01]  /*14970*/  MUFU.TANH R24, R24 ;  /* 0x0000001800187308 */ /* 0x000ee20000002400 */
[----:B------:R-:W-:Y:S01]  /*14980*/  FMUL.FTZ R27, R42, R8 ;  /* 0x000000082a1b7220 */ /* 0x000fe20000410000 */
[----:B--2---:R-:W-:-:S06]  /*14990*/  FMNMX.FTZ R30, R15, R30, !PT ;  /* 0x0000001e0f1e7209 */ /* 0x004fcc0007810000 */
[----:B------:R-:W2:Y:S01]  /*149a0*/  MUFU.TANH R25, R25 ;  /* 0x0000001900197308 */ /* 0x000ea20000002400 */
[----:B------:R-:W-:Y:S01]  /*149b0*/  FMUL.FTZ R36, R43, R8 ;  /* 0x000000082b247220 */ /* 0x000fe20000410000 */
[----:B0-----:R-:W-:-:S06]  /*149c0*/  FMNMX.FTZ R9, R21, R30, !PT ;  /* 0x0000001e15097209 */ /* 0x001fcc0007810000 */
[----:B------:R-:W0:Y:S01]  /*149d0*/  MUFU.TANH R26, R26 ;  /* 0x0000001a001a7308 */ /* 0x000e220000002400 */
[----:B------:R-:W-:Y:S01]  /*149e0*/  FMUL.FTZ R39, R46, R8 ;  /* 0x000000082e277220 */ /* 0x000fe20000410000 */
[----:B---3--:R-:W-:-:S06]  /*149f0*/  FMNMX.FTZ R30, R24, R9, !PT ;  /* 0x00000009181e7209 */ /* 0x008fcc0007810000 */
        /* <DEDUP_REMOVED lines=10> */
[----:B-1----:R-:W-:Y:S01]  /*14aa0*/  FMNMX.FTZ R40, R41, R40, !PT ;  /* 0x0000002829287209 */ /* 0x002fe20007810000 */
[----:B------:R-:W-:Y:S01]  /*14ab0*/  FMUL.FTZ R32, R54, R8 ;  /* 0x0000000836207220 */ /* 0x000fe20000410000 */
[----:B--2---:R-:W-:-:S05]  /*14ac0*/  FMNMX.FTZ R30, R36, R9, !PT ;  /* 0x00000009241e7209 */ /* 0x004fca0007810000 */
[----:B------:R-:W1:Y:S01]  /*14ad0*/  MUFU.TANH R35, R35 ;  /* 0x0000002300237308 */ /* 0x000e620000002400 */
[----:B------:R-:W2:Y:S01]  /*14ae0*/  SHFL.BFLY PT, R45, R40, 0x1, 0x1f ;  /* 0x0c201f00282d7f89 */ /* 0x000ea200000e0000 */
[----:B------:R-:W-:Y:S01]  /*14af0*/  FMUL.FTZ R31, R55, R8 ;  /* 0x00000008371f7220 */ /* 0x000fe20000410000 */
[----:B0-----:R-:W-:-:S05]  /*14b00*/  FMNMX.FTZ R9, R39, R30, !PT ;  /* 0x0000001e27097209 */ /* 0x001fca0007810000 */
[----:B------:R-:W0:Y:S01]  /*14b10*/  MUFU.TANH R34, R34 ;  /* 0x0000002200227308 */ /* 0x000e220000002400 */
[----:B---3--:R-:W-:-:S07]  /*14b20*/  FMNMX.FTZ R8, R38, R9, !PT ;  /* 0x0000000926087209 */ /* 0x008fce0007810000 */
[----:B------:R-:W3:Y:S01]  /*14b30*/  MUFU.TANH R32, R32 ;  /* 0x0000002000207308 */ /* 0x000ee20000002400 */
[----:B-1----:R-:W-:-:S07]  /*14b40*/  FMNMX.FTZ R9, R35, R8, !PT ;  /* 0x0000000823097209 */ /* 0x002fce0007810000 */
[----:B------:R-:W1:Y:S01]  /*14b50*/  MUFU.TANH R31, R31 ;  /* 0x0000001f001f7308 */ /* 0x000e620000002400 */
[----:B0-----:R-:W-:Y:S02]  /*14b60*/  FMNMX.FTZ R9, R34, R9, !PT ;  /* 0x0000000922097209 */ /* 0x001fe40007810000 */
[----:B------:R-:W-:Y:S02]  /*14b70*/  IADD3 R8, P2, R2, 0x410, RZ ;  /* 0x0000041002087810 */ /* 0x000fe40007f5e0ff */
[----:B---3--:R-:W-:-:S03]  /*14b80*/  FMNMX.FTZ R30, R32, R9, !PT ;  /* 0x00000009201e7209 */ /* 0x008fc60007810000 */
[----:B------:R-:W-:Y:S01]  /*14b90*/  IMAD.X R9, RZ, RZ, R16, P2 ;  /* 0x000000ffff097224 */ /* 0x000fe200010e0610 */
[----:B------:R-:W-:Y:S02]  /*14ba0*/  LOP3.LUT R8, R8, 0x4, RZ, 0xfc, !PT ;  /* 0x0000000408087812 */ /* 0x000fe400078efcff */
[----:B--2---:R-:W-:Y:S02]  /*14bb0*/  FMNMX.FTZ R45, R40, R45, !PT ;  /* 0x0000002d282d7209 */ /* 0x004fe40007810000 */
[----:B-1----:R-:W-:Y:S01]  /*14bc0*/  FMNMX.FTZ R43, R31, R30, !PT ;  /* 0x0000001e1f2b7209 */ /* 0x002fe20007810000 */
[----:B------:R-:W-:Y:S04]  /*14bd0*/  ST.E desc[UR46][R152.64+0x410], R41 ;  /* 0x0004102998007985 */ /* 0x000fe8000c10192e */
[----:B------:R-:W-:Y:S04]  /*14be0*/  ST.E desc[UR46][R8.64], R43 ;  /* 0x0000002b08007985 */ /* 0x000fe8000c10192e */
[----:B------:R-:W-:Y:S04]  /*14bf0*/  ST.E desc[UR46][R152.64+0x410], R45 ;  /* 0x0004102d98007985 */ /* 0x000fe8000c10192e */
[----:B------:R-:W2:Y:S04]  /*14c00*/  LD.E R30, desc[UR46][R8.64] ;  /* 0x0000002e081e7980 */ /* 0x000ea8000c101900 */
[----:B--2---:R-:W0:Y:S02]  /*14c10*/  SHFL.BFLY PT, R47, R30, 0x2, 0x1f ;  /* 0x0c401f001e2f7f89 */ /* 0x004e2400000e0000 */
[----:B0-----:R-:W-:-:S05]  /*14c20*/  FMNMX.FTZ R47, R30, R47, !PT ;  /* 0x0000002f1e2f7209 */ /* 0x001fca0007810000 */
[----:B------:R-:W0:Y:S02]  /*14c30*/  SHFL.BFLY PT, R40, R47, 0x1, 0x1f ;  /* 0x0c201f002f287f89 */ /* 0x000e2400000e0000 */
[----:B0-----:R-:W-:-:S05]  /*14c40*/  FMNMX.FTZ R42, R47, R40, !PT ;  /* 0x000000282f2a7209 */ /* 0x001fca0007810000 */
[----:B------:R0:W-:Y:S04]  /*14c50*/  ST.E desc[UR46][R8.64], R42 ;  /* 0x0000002a08007985 */ /* 0x0001e8000c10192e */
[----:B------:R-:W2:Y:S04]  /*14c60*/  LD.E R49, desc[UR46][R152.64+0x410] ;  /* 0x0004102e98317980 */ /* 0x000ea8000c101900 */
[----:B------:R-:W3:Y:S04]  /*14c70*/  LD.E R44, desc[UR46][R152.64+0x430] ;  /* 0x0004302e982c7980 */ /* 0x000ee8000c101900 */
[----:B------:R-:W4:Y:S04]  /*14c80*/  LD.E R51, desc[UR46][R152.64+0x424] ;  /* 0x0004242e98337980 */ /* 0x000f28000c101900 */
[----:B------:R-:W4:Y:S04]  /*14c90*/  LD.E R43, desc[UR46][R152.64+0x420] ;  /* 0x0004202e982b7980 */ /* 0x000f28000c101900 */
[----:B------:R-:W0:Y:S01]  /*14ca0*/  LD.E.64 R40, desc[UR46][R152.64+0xd8] ;  /* 0x0000d82e98287980 */ /* 0x000e22000c101b00 */
[----:B------:R-:W-:Y:S01]  /*14cb0*/  FADD.FTZ R7, R7, -R42 ;  /* 0x8000002a07077221 */ /* 0x000fe20000010000 */
[----:B--2---:R-:W-:-:S04]  /*14cc0*/  FADD.FTZ R49, R6, -R49 ;  /* 0x8000003106317221 */ /* 0x004fc80000010000 */
[----:B---3--:R-:W-:Y:S01]  /*14cd0*/  FMUL.FTZ R6, R49, R44 ;  /* 0x0000002c31067220 */ /* 0x008fe20000410000 */
[----:B------:R-:W-:-:S04]  /*14ce0*/  FMUL.FTZ R7, R44, R7 ;  /* 0x000000072c077220 */ /* 0x000fc80000410000 */
[----:B------:R-:W4:Y:S08]  /*14cf0*/  MUFU.EX2 R30, R7 ;  /* 0x00000007001e7308 */ /* 0x000f300000000800 */
[----:B------:R-:W1:Y:S01]  /*14d00*/  MUFU.EX2 R6, R6 ;  /* 0x0000000600067308 */ /* 0x000e620000000800 */
[----:B----4-:R-:W-:Y:S01]  /*14d10*/  FMUL.FTZ R51, R30, R51 ;  /* 0x000000331e337220 */ /* 0x010fe20000410000 */
[----:B-1----:R-:W-:-:S04]  /*14d20*/  FMUL.FTZ R43, R6, R43 ;  /* 0x0000002b062b7220 */ /* 0x002fc80000410000 */
[----:B------:R1:W-:Y:S04]  /*14d30*/  ST.E desc[UR46][R152.64+0x424], R51 ;  /* 0x0004243398007985 */ /* 0x0003e8000c10192e */
[----:B------:R1:W-:Y:S04]  /*14d40*/  ST.E desc[UR46][R152.64+0x420], R43 ;  /* 0x0004202b98007985 */ /* 0x0003e8000c10192e */
[----:B0-----:R-:W2:Y:S01]  /*14d50*/  LD.E R42, desc[UR46][R40.64+0x4] ;  /* 0x0000042e282a7980 */ /* 0x001ea2000c101900 */
[----:B------:R-:W-:Y:S01]  /*14d60*/  BSSY B0, `(.L_x_5291) ;  /* 0x000000c000007945 */ /* 0x000fe20003800000 */
[----:B--2---:R-:W-:-:S13]  /*14d70*/  ISETP.NE.AND P2, PT, R42, RZ, PT ;  /* 0x000000ff2a00720c */ /* 0x004fda0003f45270 */
[----:B-1----:R-:W-:Y:S05]  /*14d80*/  @P2 BRA `(.L_x_5292) ;  /* 0x0000000000242947 */ /* 0x002fea0003800000 */
[----:B------:R-:W2:Y:S04]  /*14d90*/  LD.E.64 R42, desc[UR46][R152.64+0xe0] ;  /* 0x0000e02e982a7980 */ /* 0x000ea8000c101b00 */
[----:B------:R-:W3:Y:S04]  /*14da0*/  LD.E R40, desc[UR46][R40.64] ;  /* 0x0000002e28287980 */ /* 0x000ee8000c101900 */
[----:B--2---:R-:W2:Y:S01]  /*14db0*/  LD.E.64 R42, desc[UR46][R42.64] ;  /* 0x0000002e2a2a7980 */ /* 0x004ea2000c101b00 */
[----:B---3--:R-:W-:-:S04]  /*14dc0*/  IMAD R45, R5, 0x40, R40 ;  /* 0x00000040052d7824 */ /* 0x008fc800078e0228 */
[----:B--2---:R-:W-:-:S05]  /*14dd0*/  IMAD.WIDE R44, R45, 0x4, R42 ;  /* 0x000000042d2c7825 */ /* 0x004fca00078e022a */
[----:B------:R0:W-:Y:S04]  /*14de0*/  ST.E desc[UR46][R44.64], R6 ;  /* 0x000000062c007985 */ /* 0x0001e8000c10192e */
[----:B------:R-:W2:Y:S04]  /*14df0*/  LD.E.64 R40, desc[UR46][R152.64+0xd8] ;  /* 0x0000d82e98287980 */ /* 0x000ea8000c101b00 */
[----:B--2---:R-:W2:Y:S02]  /*14e00*/  LD.E R7, desc[UR46][R40.64+0x4] ;  /* 0x0000042e28077980 */ /* 0x004ea4000c101900 */
[----:B0-2---:R-:W-:-:S13]  /*14e10*/  ISETP.NE.AND P2, PT, R7, RZ, PT ;  /* 0x000000ff0700720c */ /* 0x005fda0003f45270 */
.L_x_5292:
[----:B------:R-:W-:Y:S05]  /*14e20*/  BSYNC B0 ;  /* 0x0000000000007941 */ /* 0x000fea0003800000 */
.L_x_5291:
[----:B------:R-:W2:Y:S04]  /*14e30*/  @!P2 LD.E.64 R42, desc[UR46][R152.64+0xe0] ;  /* 0x0000e02e982aa980 */ /* 0x000ea8000c101b00 */
[----:B------:R-:W3:Y:S04]  /*14e40*/  @!P2 LD.E R40, desc[UR46][R40.64] ;  /* 0x0000002e2828a980 */ /* 0x000ee8000c101900 */
[----:B--2---:R-:W2:Y:S01]  /*14e50*/  @!P2 LD.E.64 R42, desc[UR46][R42.64] ;  /* 0x0000002e2a2aa980 */ /* 0x004ea2000c101b00 */
[----:B---3--:R-:W-:-:S04]  /*14e60*/  @!P2 IMAD R5, R5, 0x40, R40 ;  /* 0x000000400505a824 */ /* 0x008fc800078e0228 */
[----:B------:R-:W-:-:S04]  /*14e70*/  @!P2 VIADD R5, R5, 0x8 ;  /* 0x000000080505a836 */ /* 0x000fc80000000000 */
[----:B--2---:R-:W-:-:S05]  /*14e80*/  @!P2 IMAD.WIDE R44, R5, 0x4, R42 ;  /* 0x00000004052ca825 */ /* 0x004fca00078e022a */
[----:B------:R0:W-:Y:S04]  /*14e90*/  @!P2 ST.E desc[UR46][R44.64], R30 ;  /* 0x0000001e2c00a985 */ /* 0x0001e8000c10192e */
[----:B------:R-:W2:Y:S04]  /*14ea0*/  LD.E R18, desc[UR46][R152.64+0x430] ;  /* 0x0004302e98127980 */ /* 0x000ea8000c101900 */
[----:B------:R-:W2:Y:S04]  /*14eb0*/  LD.E R47, desc[UR46][R8.64] ;  /* 0x0000002e082f7980 */ /* 0x000ea8000c101900 */
[----:B------:R-:W3:Y:S04]  /*14ec0*/  LD.E R5, desc[UR46][R152.64+0x410] ;  /* 0x0004102e98057980 */ /* 0x000ee8000c101900 */
[----:B------:R-:W4:Y:S04]  /*14ed0*/  LD.E R49, desc[UR46][R152.64+0x420] ;  /* 0x0004202e98317980 */ /* 0x000f28000c101900 */
[----:B------:R-:W5:Y:S01]  /*14ee0*/  LD.E R51, desc[UR46][R152.64+0x424] ;  /* 0x0004242e98337980 */ /* 0x000f62000c101900 */
[----:B--2---:R-:W-:Y:S01]  /*14ef0*/  FMUL.FTZ R47, R18, R47 ;  /* 0x0000002f122f7220 */ /* 0x004fe20000410000 */
[----:B---3--:R-:W-:-:S03]  /*14f00*/  FMUL.FTZ R5, R5, R18 ;  /* 0x0000001205057220 */ /* 0x008fc60000410000 */
[-C--:B------:R-:W-:Y:S01]  /*14f10*/  FFMA.FTZ R12, R12, R18.reuse, -R47 ;  /* 0x000000120c0c7223 */ /* 0x080fe2000001082f */
[-C--:B------:R-:W-:Y:S01]  /*14f20*/  FFMA.FTZ R11, R11, R18.reuse, -R5 ;  /* 0x000000120b0b7223 */ /* 0x080fe20000010805 */
[-C--:B------:R-:W-:Y:S01]  /*14f30*/  FFMA.FTZ R13, R13, R18.reuse, -R47 ;  /* 0x000000120d0d7223 */ /* 0x080fe2000001082f */
[----:B------:R-:W-:-:S03]  /*14f40*/  FFMA.FTZ R10, R10, R18, -R5 ;  /* 0x000000120a0a7223 */ /* 0x000fc60000010805 */
[----:B------:R-:W-:Y:S01]  /*14f50*/  MUFU.EX2 R12, R12 ;  /* 0x0000000c000c7308 */ /* 0x000fe20000000800 */
[-C--:B------:R-:W-:Y:S01]  /*14f60*/  FFMA.FTZ R28, R28, R18.reuse, -R5 ;  /* 0x000000121c1c7223 */ /* 0x080fe20000010805 */
[----:B------:R-:W-:-:S06]  /*14f70*/  FFMA.FTZ R14, R14, R18, -R47 ;  /* 0x000000120e0e7223 */ /* 0x000fcc000001082f */
[----:B------:R-:W4:Y:S01]  /*14f80*/  MUFU.EX2 R168, R11 ;  /* 0x0000000b00a87308 */ /* 0x000f220000000800 */
[-CC-:B------:R-:W-:Y:S01]  /*14f90*/  FFMA.FTZ R29, R29, R18.reuse, -R5.reuse ;  /* 0x000000121d1d7223 */ /* 0x180fe20000010805 */
[-C--:B------:R-:W-:Y:S01]  /*14fa0*/  FFMA.FTZ R8, R58, R18.reuse, -R5 ;  /* 0x000000123a087223 */ /* 0x080fe20000010805 */
[----:B------:R-:W-:-:S05]  /*14fb0*/  FFMA.FTZ R15, R15, R18, -R47 ;  /* 0x000000120f0f7223 */ /* 0x000fca000001082f */
[----:B------:R1:W2:Y:S01]  /*14fc0*/  MUFU.EX2 R7, R10 ;  /* 0x0000000a00077308 */ /* 0x0002a20000000800 */
[-C--:B------:R-:W-:Y:S01]  /*14fd0*/  FFMA.FTZ R56, R56, R18.reuse, -R5 ;  /* 0x0000001238387223 */ /* 0x080fe20000010805 */
[----:B------:R-:W-:-:S06]  /*14fe0*/  FFMA.FTZ R21, R21, R18, -R47 ;  /* 0x0000001215157223 */ /* 0x000fcc000001082f */
[----:B------:R-:W3:Y:S01]  /*14ff0*/  MUFU.EX2 R13, R13 ;  /* 0x0000000d000d7308 */ /* 0x000ee20000000800 */
[-CC-:B-1----:R-:W-:Y:S01]  /*15000*/  FFMA.FTZ R10, R62, R18.reuse, -R5.reuse ;  /* 0x000000123e0a7223 */ /* 0x182fe20000010805 */
[----:B------:R-:W-:-:S06]  /*15010*/  FFMA.FTZ R33, R33, R18, -R5 ;  /* 0x0000001221217223 */ /* 0x000fcc0000010805 */
[----:B------:R-:W1:Y:S01]  /*15020*/  MUFU.EX2 R28, R28 ;  /* 0x0000001c001c7308 */ /* 0x000e620000000800 */
[----:B------:R-:W-:-:S07]  /*15030*/  FFMA.FTZ R24, R24, R18, -R47 ;  /* 0x0000001218187223 */ /* 0x000fce000001082f */
[----:B------:R-:W0:Y:S01]  /*15040*/  MUFU.EX2 R14, R14 ;  /* 0x0000000e000e7308 */ /* 0x000e220000000800 */
[-CC-:B------:R-:W-:Y:S01]  /*15050*/  FFMA.FTZ R9, R60, R18.reuse, -R5.reuse ;  /* 0x000000123c097223 */ /* 0x180fe20000010805 */
[----:B------:R-:W-:-:S06]  /*15060*/  FFMA.FTZ R11, R64, R18, -R5 ;  /* 0x00000012400b7223 */ /* 0x000fcc0000010805 */
[----:B------:R5:W-:Y:S01]  /*15070*/  MUFU.EX2 R176, R8 ;  /* 0x0000000800b07308 */ /* 0x000be20000000800 */
[----:B------:R-:W-:-:S07]  /*15080*/  FFMA.FTZ R57, R57, R18, -R5 ;  /* 0x0000001239397223 */ /* 0x000fce0000010805 */
[----:B------:R-:W0:Y:S01]  /*15090*/  MUFU.EX2 R29, R29 ;  /* 0x0000001d001d7308 */ /* 0x000e220000000800 */
[-C--:B-----5:R-:W-:Y:S01]  /*150a0*/  FFMA.FTZ R8, R52, R18.reuse, -R5 ;  /* 0x0000001234087223 */ /* 0x0a0fe20000010805 */
[----:B------:R-:W-:-:S06]  /*150b0*/  FFMA.FTZ R25, R25, R18, -R47 ;  /* 0x0000001219197223 */ /* 0x000fcc000001082f */
[----:B------:R-:W5:Y:S01]  /*150c0*/  MUFU.EX2 R15, R15 ;  /* 0x0000000f000f7308 */ /* 0x000f620000000800 */
[----:B------:R-:W-:-:S07]  /*150d0*/  FFMA.FTZ R26, R26, R18, -R47 ;  /* 0x000000121a1a7223 */ /* 0x000fce000001082f */
[----:B------:R-:W5:Y:S08]  /*150e0*/  MUFU.EX2 R56, R56 ;  /* 0x0000003800387308 */ /* 0x000f700000000800 */
[----:B------:R4:W-:Y:S01]  /*150f0*/  MUFU.EX2 R182, R8 ;  /* 0x0000000800b67308 */ /* 0x0009e20000000800 */
[----:B------:R-:W-:-:S07]  /*15100*/  FFMA.FTZ R37, R37, R18, -R5 ;  /* 0x0000001225257223 */ /* 0x000fce0000010805 */
[----:B------:R2:W-:Y:S01]  /*15110*/  MUFU.EX2 R178, R10 ;  /* 0x0000000a00b27308 */ /* 0x0005e20000000800 */
[----:B----4-:R-:W-:-:S07]  /*15120*/  FADD.FTZ R8, R168, R49 ;  /* 0x00000031a8087221 */ /* 0x010fce0000010000 */
[----:B------:R-:W4:Y:S01]  /*15130*/  MUFU.EX2 R21, R21 ;  /* 0x0000001500157308 */ /* 0x000f220000000800 */
[----:B--2---:R-:W-:-:S07]  /*15140*/  FADD.FTZ R10, R12, R51 ;  /* 0x000000330c0a7221 */ /* 0x004fce0000010000 */
[----:B------:R-:W2:Y:S01]  /*15150*/  MUFU.EX2 R33, R33 ;  /* 0x0000002100217308 */ /* 0x000ea20000000800 */
[----:B------:R-:W-:-:S07]  /*15160*/  FFMA.FTZ R27, R27, R18, -R47 ;  /* 0x000000121b1b7223 */ /* 0x000fce000001082f */
[----:B------:R3:W-:Y:S08]  /*15170*/  MUFU.EX2 R41, R9 ;  /* 0x0000000900297308 */ /* 0x0007f00000000800 */
[----:B------:R1:W-:Y:S01]  /*15180*/  MUFU.EX2 R43, R11 ;  /* 0x0000000b002b7308 */ /* 0x0003e20000000800 */
[----:B---3--:R-:W-:-:S07]  /*15190*/  FADD.FTZ R9, R7, R8 ;  /* 0x0000000807097221 */ /* 0x008fce0000010000 */
[----:B------:R-:W3:Y:S01]  /*151a0*/  MUFU.EX2 R24, R24 ;  /* 0x0000001800187308 */ /* 0x000ee20000000800 */
[----:B-1----:R-:W-:Y:S01]  /*151b0*/  FADD.FTZ R11, R13, R10 ;  /* 0x0000000a0d0b7221 */ /* 0x002fe20000010000 */
[----:B------:R-:W-:-:S03]  /*151c0*/  FADD.FTZ R8, R28, R9 ;  /* 0x000000091c087221 */ /* 0x000fc60000010000 */
[----:B0-----:R-:W-:-:S03]  /*151d0*/  FADD.FTZ R10, R14, R11 ;  /* 0x0000000b0e0a7221 */ /* 0x001fc60000010000 */
[----:B------:R-:W0:Y:S01]  /*151e0*/  MUFU.EX2 R57, R57 ;  /* 0x0000003900397308 */ /* 0x000e220000000800 */
[----:B------:R-:W-:Y:S01]  /*151f0*/  FADD.FTZ R9, R29, R8 ;  /* 0x000000081d097221 */ /* 0x000fe20000010000 */
[----:B-----5:R-:W-:-:S06]  /*15200*/  FADD.FTZ R10, R15, R10 ;  /* 0x0000000a0f0a7221 */ /* 0x020fcc0000010000 */
[----:B------:R-:W1:Y:S01]  /*15210*/  MUFU.EX2 R25, R25 ;  /* 0x0000001900197308 */ /* 0x000e620000000800 */
[----:B------:R-:W-:Y:S01]  /*15220*/  FFMA.FTZ R36, R36, R18, -R47 ;  /* 0x0000001224247223 */ /* 0x000fe2000001082f */
[----:B------:R-:W-:-:S06]  /*15230*/  FADD.FTZ R8, R56, R9 ;  /* 0x0000000938087221 */ /* 0x000fcc0000010000 */
[----:B------:R-:W5:Y:S01]  /*15240*/  MUFU.EX2 R174, R37 ;  /* 0x0000002500ae7308 */ /* 0x000f620000000800 */
[----:B----4-:R-:W-:Y:S01]  /*15250*/  FADD.FTZ R9, R21, R10 ;  /* 0x0000000a15097221 */ /* 0x010fe20000010000 */
[----:B------:R-:W-:-:S06]  /*15260*/  FFMA.FTZ R39, R39, R18, -R47 ;  /* 0x0000001227277223 */ /* 0x000fcc000001082f */
[----:B------:R-:W4:Y:S01]  /*15270*/  MUFU.EX2 R26, R26 ;  /* 0x0000001a001a7308 */ /* 0x000f220000000800 */
[----:B--2---:R-:W-:Y:S01]  /*15280*/  FADD.FTZ R8, R33, R8 ;  /* 0x0000000821087221 */ /* 0x004fe20000010000 */
[----:B---3--:R-:W-:-:S06]  /*15290*/  FADD.FTZ R10, R24, R9 ;  /* 0x00000009180a7221 */ /* 0x008fcc0000010000 */
[----:B------:R-:W2:Y:S01]  /*152a0*/  MUFU.EX2 R27, R27 ;  /* 0x0000001b001b7308 */ /* 0x000ea20000000800 */
[----:B------:R-:W-:Y:S01]  /*152b0*/  FFMA.FTZ R38, R38, R18, -R47 ;  /* 0x0000001226267223 */ /* 0x000fe2000001082f */
[----:B0-----:R-:W-:Y:S01]  /*152c0*/  FADD.FTZ R9, R57, R8 ;  /* 0x0000000839097221 */ /* 0x001fe20000010000 */
[----:B-1----:R-:W-:-:S05]  /*152d0*/  FADD.FTZ R11, R25, R10 ;  /* 0x0000000a190b7221 */ /* 0x002fca0000010000 */
[----:B------:R-:W0:Y:S01]  /*152e0*/  MUFU.EX2 R36, R36 ;  /* 0x0000002400247308 */ /* 0x000e220000000800 */
[-C--:B------:R-:W-:Y:S01]  /*152f0*/  FFMA.FTZ R40, R48, R18.reuse, -R5 ;  /* 0x0000001230287223 */ /* 0x080fe20000010805 */
[----:B------:R-:W-:Y:S01]  /*15300*/  FFMA.FTZ R35, R35, R18, -R47 ;  /* 0x0000001223237223 */ /* 0x000fe2000001082f */
[----:B-----5:R-:W-:-:S05]  /*15310*/  FADD.FTZ R9, R174, R9 ;  /* 0x00000009ae097221 */ /* 0x020fca0000010000 */
[----:B------:R-:W1:Y:S01]  /*15320*/  MUFU.EX2 R39, R39 ;  /* 0x0000002700277308 */ /* 0x000e620000000800 */
[----:B----4-:R-:W-:Y:S01]  /*15330*/  FADD.FTZ R8, R26, R11 ;  /* 0x0000000b1a087221 */ /* 0x010fe20000010000 */
[-C--:B------:R-:W-:Y:S01]  /*15340*/  FFMA.FTZ R37, R66, R18.reuse, -R5 ;  /* 0x0000001242257223 */ /* 0x080fe20000010805 */
[----:B------:R-:W-:Y:S01]  /*15350*/  FFMA.FTZ R34, R34, R18, -R47 ;  /* 0x0000001222227223 */ /* 0x000fe2000001082f */
[----:B------:R-:W-:-:S04]  /*15360*/  FADD.FTZ R10, R176, R9 ;  /* 0x00000009b00a7221 */ /* 0x000fc80000010000 */
[----:B------:R-:W3:Y:S01]  /*15370*/  MUFU.EX2 R38, R38 ;  /* 0x0000002600267308 */ /* 0x000ee20000000800 */
[----:B--2---:R-:W-:Y:S01]  /*15380*/  FADD.FTZ R9, R27, R8 ;  /* 0x000000081b097221 */ /* 0x004fe20000010000 */
[----:B------:R-:W-:Y:S01]  /*15390*/  FFMA.FTZ R32, R32, R18, -R47 ;  /* 0x0000001220207223 */ /* 0x000fe2000001082f */
[----:B------:R-:W-:-:S05]  /*153a0*/  FADD.FTZ R11, R41, R10 ;  /* 0x0000000a290b7221 */ /* 0x000fca0000010000 */
[----:B------:R-:W2:Y:S01]  /*153b0*/  MUFU.EX2 R40, R40 ;  /* 0x0000002800287308 */ /* 0x000ea20000000800 */
[----:B0-----:R-:W-:Y:S01]  /*153c0*/  FADD.FTZ R8, R36, R9 ;  /* 0x0000000924087221 */ /* 0x001fe20000010000 */
[----:B------:R-:W-:-:S06]  /*153d0*/  FFMA.FTZ R5, R68, R18, -R5 ;  /* 0x0000001244057223 */ /* 0x000fcc0000010805 */
[----:B------:R-:W0:Y:S01]  /*153e0*/  MUFU.EX2 R35, R35 ;  /* 0x0000002300237308 */ /* 0x000e220000000800 */
[----:B------:R-:W-:Y:S01]  /*153f0*/  FFMA.FTZ R18, R31, R18, -R47 ;  /* 0x000000121f127223 */ /* 0x000fe2000001082f */
[----:B------:R-:W-:Y:S01]  /*15400*/  FADD.FTZ R10, R178, R11 ;  /* 0x0000000bb20a7221 */ /* 0x000fe20000010000 */
[----:B-1----:R-:W-:-:S05]  /*15410*/  FADD.FTZ R9, R39, R8 ;  /* 0x0000000827097221 */ /* 0x002fca0000010000 */
[----:B------:R-:W1:Y:S08]  /*15420*/  MUFU.EX2 R37, R37 ;  /* 0x0000002500257308 */ /* 0x000e700000000800 */
[----:B------:R-:W4:Y:S01]  /*15430*/  MUFU.EX2 R34, R34 ;  /* 0x0000002200227308 */ /* 0x000f220000000800 */
[----:B------:R-:W-:Y:S01]  /*15440*/  FADD.FTZ R11, R43, R10 ;  /* 0x0000000a2b0b7221 */ /* 0x000fe20000010000 */
[----:B---3--:R-:W-:-:S06]  /*15450*/  FADD.FTZ R8, R38, R9 ;  /* 0x0000000926087221 */ /* 0x008fcc0000010000 */
[----:B------:R-:W3:Y:S01]  /*15460*/  MUFU.EX2 R32, R32 ;  /* 0x0000002000207308 */ /* 0x000ee20000000800 */
[----:B--2---:R-:W-:Y:S01]  /*15470*/  FADD.FTZ R10, R40, R11 ;  /* 0x0000000b280a7221 */ /* 0x004fe20000010000 */
[----:B0-----:R-:W-:-:S06]  /*15480*/  FADD.FTZ R9, R35, R8 ;  /* 0x0000000823097221 */ /* 0x001fcc0000010000 */
[----:B------:R-:W0:Y:S08]  /*15490*/  MUFU.EX2 R5, R5 ;  /* 0x0000000500057308 */ /* 0x000e300000000800 */
[----:B------:R-:W2:Y:S01]  /*154a0*/  MUFU.EX2 R183, R18 ;  /* 0x0000001200b77308 */ /* 0x000ea20000000800 */
[----:B-1----:R-:W-:Y:S01]  /*154b0*/  FADD.FTZ R11, R37, R10 ;  /* 0x0000000a250b7221 */ /* 0x002fe20000010000 */
[----:B----4-:R-:W-:-:S03]  /*154c0*/  FADD.FTZ R9, R34, R9 ;  /* 0x0000000922097221 */ /* 0x010fc60000010000 */
[----:B------:R-:W-:Y:S01]  /*154d0*/  FADD.FTZ R8, R182, R11 ;  /* 0x0000000bb6087221 */ /* 0x000fe20000010000 */
[----:B---3--:R-:W-:-:S03]  /*154e0*/  FADD.FTZ R10, R32, R9 ;  /* 0x00000009200a7221 */ /* 0x008fc60000010000 */
[----:B0-----:R-:W-:Y:S01]  /*154f0*/  FADD.FTZ R31, R5, R8 ;  /* 0x00000008051f7221 */ /* 0x001fe20000010000 */
[----:B--2---:R-:W-:-:S04]  /*15500*/  FADD.FTZ R45, R183, R10 ;  /* 0x0000000ab72d7221 */ /* 0x004fc80000010000 */
[----:B------:R-:W-:Y:S04]  /*15510*/  ST.E desc[UR46][R152.64+0x420], R31 ;  /* 0x0004201f98007985 */ /* 0x000fe8000c10192e */
[----:B------:R-:W-:Y:S01]  /*15520*/  ST.E desc[UR46][R152.64+0x424], R45 ;  /* 0x0004242d98007985 */ /* 0x000fe2000c10192e */
[----:B------:R-:W-:Y:S06]  /*15530*/  BAR.SYNC.DEFER_BLOCKING 0xf, 0x100 ;  /* 0x03c4000000007b1d */ /* 0x000fec0000010000 */
[----:B------:R-:W2:Y:S04]  /*15540*/  LD.E.64 R8, desc[UR46][R152.64+0x138] ;  /* 0x0001382e98087980 */ /* 0x000ea8000c101b00 */
[----:B--2---:R-:W2:Y:S04]  /*15550*/  LD.E.64 R10, desc[UR46][R8.64+0x8] ;  /* 0x0000082e080a7980 */ /* 0x004ea8000c101b00 */
[----:B------:R-:W3:Y:S01]  /*15560*/  LD.E.64 R46, desc[UR46][R8.64] ;  /* 0x0000002e082e7980 */ /* 0x000ee2000c101b00 */
        /* <DEDUP_REMOVED lines=16> */
[----:B--2---:R-:W-:-:S05]  /*15670*/  MOV R10, R10 ;  /* 0x0000000a000a7202 */ /* 0x004fca0000000f00 */
[--C-:B---3--:R-:W-:Y:S02]  /*15680*/  IMAD R47, R47, 0x2, R10.reuse ;  /* 0x000000022f2f7824 */ /* 0x108fe400078e020a */
[C---:B------:R-:W-:Y:S02]  /*15690*/  IMAD R7, R46.reuse, 0x2, R10 ;  /* 0x000000022e077824 */ /* 0x040fe400078e020a */
[----:B------:R-:W-:Y:S01]  /*156a0*/  IMAD R46, R46, 0x2, R47 ;  /* 0x000000022e2e7824 */ /* 0x000fe200078e022f */
[----:B------:R-:W-:Y:S04]  /*156b0*/  STSM.16.M88.4 [R10], R168 ;  /* 0x000000a80a007844 */ /* 0x000fe80000000200 */
[----:B------:R0:W-:Y:S04]  /*156c0*/  STSM.16.M88.4 [R7], R172 ;  /* 0x000000ac07007844 */ /* 0x0001e80000000200 */
[----:B------:R-:W-:Y:S04]  /*156d0*/  STSM.16.M88.4 [R47], R176 ;  /* 0x000000b02f007844 */ /* 0x000fe80000000200 */
[----:B------:R-:W-:Y:S04]  /*156e0*/  STSM.16.M88.4 [R46], R180 ;  /* 0x000000b42e007844 */ /* 0x000fe80000000200 */
[----:B------:R-:W2:Y:S01]  /*156f0*/  LD.E R5, desc[UR46][R152.64+0x200] ;  /* 0x0002002e98057980 */ /* 0x000ea2000c101900 */
[----:B------:R-:W-:Y:S01]  /*15700*/  LOP3.LUT R18, R22, 0x4, RZ, 0xfc, !PT ;  /* 0x0000000416127812 */ /* 0x000fe200078efcff */
[----:B--2---:R-:W-:-:S05]  /*15710*/  FMUL.FTZ R5, R6, R5 ;  /* 0x0000000506057220 */ /* 0x004fca0000410000 */
[----:B------:R1:W-:Y:S04]  /*15720*/  ST.E desc[UR46][R152.64+0x200], R5 ;  /* 0x0002000598007985 */ /* 0x0003e8000c10192e */
[----:B------:R-:W2:Y:S02]  /*15730*/  LD.E R9, desc[UR46][R18.64] ;  /* 0x0000002e12097980 */ /* 0x000ea4000c101900 */
[----:B--2---:R-:W-:-:S05]  /*15740*/  FMUL.FTZ R9, R6, R9 ;  /* 0x0000000906097220 */ /* 0x004fca0000410000 */
[----:B------:R2:W-:Y:S04]  /*15750*/  ST.E desc[UR46][R18.64], R9 ;  /* 0x0000000912007985 */ /* 0x0005e8000c10192e */
[----:B0-----:R-:W3:Y:S04]  /*15760*/  LD.E R7, desc[UR46][R152.64+0x210] ;  /* 0x0002102e98077980 */ /* 0x001ee8000c101900 */
[----:B------:R-:W4:Y:S04]  /*15770*/  LD.E R133, desc[UR46][R152.64+0x3f4] ;  /* 0x0003f42e98857980 */ /* 0x000f28000c101900 */
[----:B------:R-:W5:Y:S04]  /*15780*/  LD.E R11, desc[UR46][R152.64+0x214] ;  /* 0x0002142e980b7980 */ /* 0x000f68000c101900 */
[----:B------:R-:W5:Y:S04]  /*15790*/  LD.E R13, desc[UR46][R152.64+0x220] ;  /* 0x0002202e980d7980 */ /* 0x000f68000c101900 */
[----:B------:R-:W5:Y:S04]  /*157a0*/  LD.E R15, desc[UR46][R152.64+0x224] ;  /* 0x0002242e980f7980 */ /* 0x000f68000c101900 */
[----:B------:R-:W5:Y:S04]  /*157b0*/  LD.E R21, desc[UR46][R152.64+0x230] ;  /* 0x0002302e98157980 */ /* 0x000f68000c101900 */
[----:B------:R-:W5:Y:S04]  /*157c0*/  LD.E R25, desc[UR46][R152.64+0x234] ;  /* 0x0002342e98197980 */ /* 0x000f68000c101900 */
[----:B-1----:R-:W5:Y:S04]  /*157d0*/  LD.E R5, desc[UR46][R152.64+0x240] ;  /* 0x0002402e98057980 */ /* 0x002f68000c101900 */
[----:B------:R-:W5:Y:S04]  /*157e0*/  LD.E R27, desc[UR46][R152.64+0x244] ;  /* 0x0002442e981b7980 */ /* 0x000f68000c101900 */
[----:B------:R-:W5:Y:S04]  /*157f0*/  LD.E R29, desc[UR46][R152.64+0x250] ;  /* 0x0002502e981d7980 */ /* 0x000f68000c101900 */
[----:B--2---:R-:W2:Y:S04]  /*15800*/  LD.E R9, desc[UR46][R152.64+0x254] ;  /* 0x0002542e98097980 */ /* 0x004ea8000c101900 */
[----:B------:R-:W2:Y:S04]  /*15810*/  LD.E R31, desc[UR46][R152.64+0x260] ;  /* 0x0002602e981f7980 */ /* 0x000ea8000c101900 */
        /* <DEDUP_REMOVED lines=49> */
[----:B------:R-:W2:Y:S01]  /*15b30*/  LD.E R131, desc[UR46][R152.64+0x3f0] ;  /* 0x0003f02e98837980 */ /* 0x000ea2000c101900 */
[C---:B---3--:R-:W-:Y:S01]  /*15b40*/  FMUL.FTZ R7, R6.reuse, R7 ;  /* 0x0000000706077220 */ /* 0x048fe20000410000 */
[----:B----4-:R-:W-:-:S04]  /*15b50*/  FMUL.FTZ R133, R6, R133 ;  /* 0x0000008506857220 */ /* 0x010fc80000410000 */
[----:B------:R0:W-:Y:S01]  /*15b60*/  ST.E desc[UR46][R152.64+0x210], R7 ;  /* 0x0002100798007985 */ /* 0x0001e2000c10192e */
[C---:B-----5:R-:W-:Y:S01]  /*15b70*/  FMUL.FTZ R11, R6.reuse, R11 ;  /* 0x0000000b060b7220 */ /* 0x060fe20000410000 */
[C---:B------:R-:W-:Y:S01]  /*15b80*/  FMUL.FTZ R13, R6.reuse, R13 ;  /* 0x0000000d060d7220 */ /* 0x040fe20000410000 */
[C---:B------:R-:W-:Y:S01]  /*15b90*/  FMUL.FTZ R15, R6.reuse, R15 ;  /* 0x0000000f060f7220 */ /* 0x040fe20000410000 */
[--C-:B0-----:R-:W-:Y:S02]  /*15ba0*/  IMAD.MOV.U32 R7, RZ, RZ, R19.reuse ;  /* 0x000000ffff077224 */ /* 0x101fe400078e0013 */
[C---:B------:R-:W-:Y:S01]  /*15bb0*/  FMUL.FTZ R21, R6.reuse, R21 ;  /* 0x0000001506157220 */ /* 0x040fe20000410000 */
[C---:B------:R-:W-:Y:S01]  /*15bc0*/  FMUL.FTZ R25, R6.reuse, R25 ;  /* 0x0000001906197220 */ /* 0x040fe20000410000 */
[C---:B------:R-:W-:Y:S01]  /*15bd0*/  FMUL.FTZ R5, R6.reuse, R5 ;  /* 0x0000000506057220 */ /* 0x040fe20000410000 */
[C---:B------:R-:W-:Y:S01]  /*15be0*/  FMUL.FTZ R27, R6.reuse, R27 ;  /* 0x0000001b061b7220 */ /* 0x040fe20000410000 */
[C---:B------:R-:W-:Y:S01]  /*15bf0*/  FMUL.FTZ R29, R6.reuse, R29 ;  /* 0x0000001d061d7220 */ /* 0x040fe20000410000 */
[C---:B--2---:R-:W-:Y:S01]  /*15c00*/  FMUL.FTZ R9, R6.reuse, R9 ;  /* 0x0000000906097220 */ /* 0x044fe20000410000 */
        /* <DEDUP_REMOVED lines=51> */
[C---:B------:R-:W-:Y:S01]  /*15f40*/  LOP3.LUT R6, R22.reuse, 0x8, RZ, 0xfc, !PT ;  /* 0x0000000816067812 */ /* 0x040fe200078efcff */
[----:B------:R-:W-:Y:S04]  /*15f50*/  ST.E desc[UR46][R152.64+0x3f4], R133 ;  /* 0x0003f48598007985 */ /* 0x000fe8000c10192e */
[----:B------:R-:W-:Y:S04]  /*15f60*/  ST.E desc[UR46][R152.64+0x214], R11 ;  /* 0x0002140b98007985 */ /* 0x000fe8000c10192e */
[----:B------:R-:W-:Y:S04]  /*15f70*/  ST.E desc[UR46][R152.64+0x220], R13 ;  /* 0x0002200d98007985 */ /* 0x000fe8000c10192e */
[----:B------:R-:W-:Y:S04]  /*15f80*/  ST.E desc[UR46][R152.64+0x224], R15 ;  /* 0x0002240f98007985 */ /* 0x000fe8000c10192e */
[----:B------:R-:W-:Y:S04]  /*15f90*/  ST.E desc[UR46][R152.64+0x230], R21 ;  /* 0x0002301598007985 */ /* 0x000fe8000c10192e */
[----:B------:R-:W-:Y:S04]  /*15fa0*/  ST.E desc[UR46][R152.64+0x234], R25 ;  /* 0x0002341998007985 */ /* 0x000fe8000c10192e */
[----:B------:R0:W-:Y:S04]  /*15fb0*/  ST.E desc[UR46][R152.64+0x240], R5 ;  /* 0x0002400598007985 */ /* 0x0001e8000c10192e */
[----:B------:R-:W-:Y:S04]  /*15fc0*/  ST.E desc[UR46][R152.64+0x244], R27 ;  /* 0x0002441b98007985 */ /* 0x000fe8000c10192e */
[----:B------:R-:W-:Y:S04]  /*15fd0*/  ST.E desc[UR46][R152.64+0x250], R29 ;  /* 0x0002501d98007985 */ /* 0x000fe8000c10192e */
[----:B------:R1:W-:Y:S04]  /*15fe0*/  ST.E desc[UR46][R152.64+0x254], R9 ;  /* 0x0002540998007985 */ /* 0x0003e8000c10192e */
[----:B------:R-:W-:Y:S04]  /*15ff0*/  ST.E desc[UR46][R152.64+0x260], R31 ;  /* 0x0002601f98007985 */ /* 0x000fe8000c10192e */
        /* <DEDUP_REMOVED lines=50> */
[----:B0-----:R-:W2:Y:S01]  /*16320*/  LD.E R5, desc[UR46][R6.64] ;  /* 0x0000002e06057980 */ /* 0x001ea2000c101900 */
[----:B------:R-:W-:Y:S01]  /*16330*/  LOP3.LUT R8, R22, 0xc, RZ, 0xfc, !PT ;  /* 0x0000000c16087812 */ /* 0x000fe200078efcff */
[----:B-1----:R-:W-:-:S02]  /*16340*/  IMAD.MOV.U32 R9, RZ, RZ, R19 ;  /* 0x000000ffff097224 */ /* 0x002fc400078e0013 */
[----:B--2---:R-:W-:-:S05]  /*16350*/  FMUL.FTZ R5, R30, R5 ;  /* 0x000000051e057220 */ /* 0x004fca0000410000 */
[----:B------:R0:W-:Y:S04]  /*16360*/  ST.E desc[UR46][R6.64], R5 ;  /* 0x0000000506007985 */ /* 0x0001e8000c10192e */
[----:B------:R-:W2:Y:S02]  /*16370*/  LD.E R11, desc[UR46][R8.64] ;  /* 0x0000002e080b7980 */ /* 0x000ea4000c101900 */
[----:B--2---:R-:W-:-:S05]  /*16380*/  FMUL.FTZ R11, R30, R11 ;  /* 0x0000000b1e0b7220 */ /* 0x004fca0000410000 */
[----:B------:R1:W-:Y:S04]  /*16390*/  ST.E desc[UR46][R8.64], R11 ;  /* 0x0000000b08007985 */ /* 0x0003e8000c10192e */
[----:B------:R-:W2:Y:S04]  /*163a0*/  LD.E R137, desc[UR46][R152.64+0x3fc] ;  /* 0x0003fc2e98897980 */ /* 0x000ea8000c101900 */
[----:B------:R-:W3:Y:S04]  /*163b0*/  LD.E R13, desc[UR46][R152.64+0x218] ;  /* 0x0002182e980d7980 */ /* 0x000ee8000c101900 */
[----:B------:R-:W4:Y:S04]  /*163c0*/  LD.E R15, desc[UR46][R152.64+0x21c] ;  /* 0x00021c2e980f7980 */ /* 0x000f28000c101900 */
[----:B------:R-:W5:Y:S04]  /*163d0*/  LD.E R21, desc[UR46][R152.64+0x228] ;  /* 0x0002282e98157980 */ /* 0x000f68000c101900 */
[----:B------:R-:W5:Y:S04]  /*163e0*/  LD.E R25, desc[UR46][R152.64+0x22c] ;  /* 0x00022c2e98197980 */ /* 0x000f68000c101900 */
[----:B------:R-:W5:Y:S04]  /*163f0*/  LD.E R27, desc[UR46][R152.64+0x238] ;  /* 0x0002382e981b7980 */ /* 0x000f68000c101900 */
[----:B------:R-:W5:Y:S04]  /*16400*/  LD.E R29, desc[UR46][R152.64+0x23c] ;  /* 0x00023c2e981d7980 */ /* 0x000f68000c101900 */
[----:B0-----:R-:W5:Y:S04]  /*16410*/  LD.E R5, desc[UR46][R152.64+0x248] ;  /* 0x0002482e98057980 */ /* 0x001f68000c101900 */
[----:B------:R-:W5:Y:S04]  /*16420*/  LD.E R31, desc[UR46][R152.64+0x24c] ;  /* 0x00024c2e981f7980 */ /* 0x000f68000c101900 */
[----:B------:R-:W5:Y:S04]  /*16430*/  LD.E R33, desc[UR46][R152.64+0x258] ;  /* 0x0002582e98217980 */ /* 0x000f68000c101900 */
[----:B-1----:R-:W5:Y:S04]  /*16440*/  LD.E R11, desc[UR46][R152.64+0x25c] ;  /* 0x00025c2e980b7980 */ /* 0x002f68000c101900 */
[----:B------:R-:W5:Y:S04]  /*16450*/  LD.E R35, desc[UR46][R152.64+0x268] ;  /* 0x0002682e98237980 */ /* 0x000f68000c101900 */
        /* <DEDUP_REMOVED lines=50> */
[----:B------:R-:W5:Y:S01]  /*16780*/  LD.E R139, desc[UR46][R152.64+0x200] ;  /* 0x0002002e988b7980 */ /* 0x000f62000c101900 */
[C---:B--2---:R-:W-:Y:S01]  /*16790*/  FMUL.FTZ R137, R30.reuse, R137 ;  /* 0x000000891e897220 */ /* 0x044fe20000410000 */
[C---:B---3--:R-:W-:Y:S01]  /*167a0*/  FMUL.FTZ R13, R30.reuse, R13 ;  /* 0x0000000d1e0d7220 */ /* 0x048fe20000410000 */
[C---:B----4-:R-:W-:Y:S01]  /*167b0*/  FMUL.FTZ R15, R30.reuse, R15 ;  /* 0x0000000f1e0f7220 */ /* 0x050fe20000410000 */
        /* <DEDUP_REMOVED lines=59> */
[----:B------:R-:W-:Y:S04]  /*16b70*/  ST.E desc[UR46][R152.64+0x3fc], R137 ;  /* 0x0003fc8998007985 */ /* 0x000fe8000c10192e */
[----:B------:R0:W-:Y:S04]  /*16b80*/  ST.E desc[UR46][R152.64+0x218], R13 ;  /* 0x0002180d98007985 */ /* 0x0001e8000c10192e */
        /* <DEDUP_REMOVED lines=61> */
[----:B0-----:R-:W4:Y:S04]  /*16f60*/  LD.E R13, desc[UR46][R18.64] ;  /* 0x0000002e120d7980 */ /* 0x001f28000c101900 */
[----:B-1----:R-:W5:Y:S04]  /*16f70*/  LD.E R5, desc[UR46][R152.64+0x1e8] ;  /* 0x0001e82e98057980 */ /* 0x002f68000c101900 */
[----:B--2---:R-:W5:Y:S04]  /*16f80*/  LD.E.64 R10, desc[UR46][R152.64+0xa8] ;  /* 0x0000a82e980a7980 */ /* 0x004f68000c101b00 */
[----:B----4-:R0:W-:Y:S04]  /*16f90*/  ST.E desc[UR46][R18.64], R13 ;  /* 0x0000000d12007985 */ /* 0x0101e8000c10192e */
[----:B------:R-:W2:Y:S04]  /*16fa0*/  LD.E R15, desc[UR46][R6.64] ;  /* 0x0000002e060f7980 */ /* 0x000ea8000c101900 */
[----:B--2---:R1:W-:Y:S04]  /*16fb0*/  ST.E desc[UR46][R6.64], R15 ;  /* 0x0000000f06007985 */ /* 0x0043e8000c10192e */
[----:B------:R-:W2:Y:S04]  /*16fc0*/  LD.E R21, desc[UR46][R8.64] ;  /* 0x0000002e08157980 */ /* 0x000ea8000c101900 */
[----:B--2---:R2:W-:Y:S04]  /*16fd0*/  ST.E desc[UR46][R8.64], R21 ;  /* 0x0000001508007985 */ /* 0x0045e8000c10192e */
[----:B------:R-:W4:Y:S04]  /*16fe0*/  LD.E R25, desc[UR46][R152.64+0x210] ;  /* 0x0002102e98197980 */ /* 0x000f28000c101900 */
[----:B------:R-:W5:Y:S04]  /*16ff0*/  LD.E R27, desc[UR46][R152.64+0x214] ;  /* 0x0002142e981b7980 */ /* 0x000f68000c101900 */
[----:B------:R-:W5:Y:S04]  /*17000*/  LD.E R29, desc[UR46][R152.64+0x218] ;  /* 0x0002182e981d7980 */ /* 0x000f68000c101900 */
[----:B------:R-:W5:Y:S04]  /*17010*/  LD.E R31, desc[UR46][R152.64+0x21c] ;  /* 0x00021c2e981f7980 */ /* 0x000f68000c101900 */
[----:B------:R-:W5:Y:S04]  /*17020*/  LD.E R33, desc[UR46][R152.64+0x220] ;  /* 0x0002202e98217980 */ /* 0x000f68000c101900 */
[----:B---3--:R-:W3:Y:S04]  /*17030*/  LD.E R35, desc[UR46][R152.64+0x224] ;  /* 0x0002242e98237980 */ /* 0x008ee8000c101900 */
[----:B0-----:R-:W3:Y:S04]  /*17040*/  LD.E R13, desc[UR46][R152.64+0x228] ;  /* 0x0002282e980d7980 */ /* 0x001ee8000c101900 */
[----:B------:R-:W3:Y:S04]  /*17050*/  LD.E R37, desc[UR46][R152.64+0x22c] ;  /* 0x00022c2e98257980 */ /* 0x000ee8000c101900 */
[----:B-1----:R-:W3:Y:S04]  /*17060*/  LD.E R15, desc[UR46][R152.64+0x230] ;  /* 0x0002302e980f7980 */ /* 0x002ee8000c101900 */
[----:B------:R-:W3:Y:S04]  /*17070*/  LD.E R39, desc[UR46][R152.64+0x234] ;  /* 0x0002342e98277980 */ /* 0x000ee8000c101900 */
        /* <DEDUP_REMOVED lines=114> */
[----:B----4-:R-:W-:Y:S04]  /*177a0*/  ST.E desc[UR46][R152.64+0x210], R25 ;  /* 0x0002101998007985 */ /* 0x010fe8000c10192e */
[----:B-----5:R-:W-:Y:S04]  /*177b0*/  ST.E desc[UR46][R152.64+0x214], R27 ;  /* 0x0002141b98007985 */ /* 0x020fe8000c10192e */
[----:B------:R-:W-:Y:S04]  /*177c0*/  ST.E desc[UR46][R152.64+0x218], R29 ;  /* 0x0002181d98007985 */ /* 0x000fe8000c10192e */
[----:B------:R-:W-:Y:S04]  /*177d0*/  ST.E desc[UR46][R152.64+0x21c], R31 ;  /* 0x00021c1f98007985 */ /* 0x000fe8000c10192e */
[----:B------:R-:W-:Y:S04]  /*177e0*/  ST.E desc[UR46][R152.64+0x220], R33 ;  /* 0x0002202198007985 */ /* 0x000fe8000c10192e */
[----:B---3--:R-:W-:Y:S04]  /*177f0*/  ST.E desc[UR46][R152.64+0x224], R35 ;  /* 0x0002242398007985 */ /* 0x008fe8000c10192e */
[----:B------:R-:W-:Y:S04]  /*17800*/  ST.E desc[UR46][R152.64+0x228], R13 ;  /* 0x0002280d98007985 */ /* 0x000fe8000c10192e */
[----:B------:R-:W-:Y:S04]  /*17810*/  ST.E desc[UR46][R152.64+0x22c], R37 ;  /* 0x00022c2598007985 */ /* 0x000fe8000c10192e */
[----:B------:R-:W-:Y:S04]  /*17820*/  ST.E desc[UR46][R152.64+0x230], R15 ;  /* 0x0002300f98007985 */ /* 0x000fe8000c10192e */
[----:B------:R-:W-:Y:S04]  /*17830*/  ST.E desc[UR46][R152.64+0x234], R39 ;  /* 0x0002342798007985 */ /* 0x000fe8000c10192e */
[----:B--2---:R-:W-:Y:S04]  /*17840*/  ST.E desc[UR46][R152.64+0x238], R21 ;  /* 0x0002381598007985 */ /* 0x004fe8000c10192e */
        /* <DEDUP_REMOVED lines=68> */
[----:B------:R1:W-:Y:S04]  /*17c90*/  ST.E desc[UR46][R152.64+0x34c], R28 ;  /* 0x00034c1c98007985 */ /* 0x0003e8000c10192e */
        /* <DEDUP_REMOVED lines=44> */
[----:B0-----:R-:W5:Y:S04]  /*17f60*/  LD.E R24, desc[UR46][R152.64+0x200] ;  /* 0x0002002e98187980 */ /* 0x001f68000c101900 */
[----:B-1----:R-:W5:Y:S04]  /*17f70*/  LD.E R28, desc[UR46][R152.64+0x210] ;  /* 0x0002102e981c7980 */ /* 0x002f68000c101900 */
[----:B------:R-:W5:Y:S04]  /*17f80*/  LD.E R29, desc[UR46][R152.64+0x214] ;  /* 0x0002142e981d7980 */ /* 0x000f68000c101900 */
[----:B--2---:R-:W2:Y:S04]  /*17f90*/  LD.E R30, desc[UR46][R152.64+0x218] ;  /* 0x0002182e981e7980 */ /* 0x004ea8000c101900 */
[----:B------:R-:W2:Y:S04]  /*17fa0*/  LD.E R31, desc[UR46][R152.64+0x21c] ;  /* 0x00021c2e981f7980 */ /* 0x000ea8000c101900 */
[----:B---3--:R-:W2:Y:S04]  /*17fb0*/  LD.E R32, desc[UR46][R152.64+0x220] ;  /* 0x0002202e98207980 */ /* 0x008ea8000c101900 */
[----:B------:R-:W2:Y:S04]  /*17fc0*/  LD.E R33, desc[UR46][R152.64+0x224] ;  /* 0x0002242e98217980 */ /* 0x000ea8000c101900 */
[----:B----4-:R-:W2:Y:S04]  /*17fd0*/  LD.E R34, desc[UR46][R152.64+0x228] ;  /* 0x0002282e98227980 */ /* 0x010ea8000c101900 */
[----:B------:R-:W2:Y:S04]  /*17fe0*/  LD.E R35, desc[UR46][R152.64+0x22c] ;  /* 0x00022c2e98237980 */ /* 0x000ea8000c101900 */
[----:B-----5:R-:W2:Y:S04]  /*17ff0*/  LD.E R36, desc[UR46][R152.64+0x230] ;  /* 0x0002302e98247980 */ /* 0x020ea8000c101900 */
        /* <DEDUP_REMOVED lines=118> */
[----:B------:R-:W-:Y:S01]  /*18760*/  IMAD R10, R5, 0x1000, R10 ;  /* 0x00001000050a7824 */ /* 0x000fe200078e020a */
[----:B------:R-:W-:-:S04]  /*18770*/  R2UR UR7, R11 ;  /* 0x000000000b0772ca */ /* 0x000fc800000e0000 */
[C---:B------:R-:W-:Y:S01]  /*18780*/  R2UR UR6, R10.reuse ;  /* 0x000000000a0672ca */ /* 0x040fe200000e0000 */
[----:B------:R-:W-:Y:S02]  /*18790*/  VIADD R12, R10, 0x80 ;  /* 0x000000800a0c7836 */ /* 0x000fe40000000000 */
[----:B------:R-:W-:Y:S01]  /*187a0*/  IMAD.MOV.U32 R13, RZ, RZ, R11 ;  /* 0x000000ffff0d7224 */ /* 0x000fe200078e000b */
[----:B--2---:R-:W-:-:S09]  /*187b0*/  WARPGROUP.ARRIVE ;  /* 0x00000000000079c5 */ /* 0x004fd20000000000 */
[----:B------:R-:W-:Y:S01]  /*187c0*/  HGMMA.64x256x16.F32 R24, R168, gdesc[UR4].tnspB, R24, gsb0 ;  /* 0x43e00004a8187df0 */ /* 0x000fe20008000818 */
[----:B------:R-:W-:Y:S02]  /*187d0*/  R2UR UR6, R12 ;  /* 0x000000000c0672ca */ /* 0x000fe400000e0000 */
[----:B------:R-:W-:Y:S01]  /*187e0*/  R2UR UR7, R13 ;  /* 0x000000000d0772ca */ /* 0x000fe200000e0000 */
[----:B------:R-:W-:Y:S02]  /*187f0*/  VIADD R12, R10, 0x100 ;  /* 0x000001000a0c7836 */ /* 0x000fe40000000000 */
[----:B------:R-:W-:Y:S01]  /*18800*/  IMAD.MOV.U32 R13, RZ, RZ, R11 ;  /* 0x000000ffff0d7224 */ /* 0x000fe200078e000b */
[----:B------:R-:W-:Y:S02]  /*18810*/  WARPGROUP.DEPBAR.LE gsb0, 0x0 ;  /* 0x00008000000079c5 */ /* 0x000fe40000010000 */
        /* <DEDUP_REMOVED lines=127> */
[----:B------:R0:W-:Y:S02]  /*19010*/  ST.E desc[UR46][R152.64+0x3fc], R151 ;  /* 0x0003fc9798007985 */ /* 0x0001e4000c10192e */
[----:B0-----:R-:W-:-:S06]  /*19020*/  WARPGROUP.ARRIVE ;  /* 0x00000000000079c5 */ /* 0x001fcc0000000000 */
[----:B------:R-:W-:Y:S01]  /*19030*/  HGMMA.64x256x16.F32 R24, R172, gdesc[UR4].tnspB, R24, gsb0 ;  /* 0x43e00004ac187df0 */ /* 0x000fe20008000818 */
[----:B------:R-:W-:Y:S02]  /*19040*/  R2UR UR6, R12 ;  /* 0x000000000c0672ca */ /* 0x000fe400000e0000 */
[----:B------:R-:W-:Y:S01]  /*19050*/  R2UR UR7, R13 ;  /* 0x000000000d0772ca */ /* 0x000fe200000e0000 */
[----:B------:R-:W-:Y:S01]  /*19060*/  VIADD R10, R10, 0x180 ;  /* 0x000001800a0a7836 */ /* 0x000fe20000000000 */
        /* <DEDUP_REMOVED lines=263> */
[----:B------:R-:W-:Y:S03]  /*1a0e0*/  HGMMA.64x256x16.F32 R24, R180, gdesc[UR4].tnspB, R24, gsb0 ;  /* 0x43e00004b4187df0 */ /* 0x000fe60008000818 */
[----:B------:R-:W-:Y:S02]  /*1a0f0*/  WARPGROUP.DEPBAR.LE gsb0, 0x0 ;  /* 0x00008000000079c5 */ /* 0x000fe40000010000 */
[----:B------:R-:W-:Y:S04]  /*1a100*/  ST.E desc[UR46][R152.64+0x200], R24 ;  /* 0x0002001898007985 */ /* 0x000fe8000c10192e */
[----:B------:R0:W-:Y:S04]  /*1a110*/  ST.E desc[UR46][R18.64], R25 ;  /* 0x0000001912007985 */ /* 0x0001e8000c10192e */
[----:B------:R-:W-:Y:S04]  /*1a120*/  ST.E desc[UR46][R6.64], R26 ;  /* 0x0000001a06007985 */ /* 0x000fe8000c10192e */
[----:B------:R1:W-:Y:S04]  /*1a130*/  ST.E desc[UR46][R8.64], R27 ;  /* 0x0000001b08007985 */ /* 0x0003e8000c10192e */
[----:B------:R-:W2:Y:S04]  /*1a140*/  LD.E R5, desc[UR46][R152.64+0x200] ;  /* 0x0002002e98057980 */ /* 0x000ea8000c101900 */
        /* <DEDUP_REMOVED lines=124> */
[----:B--2---:R2:W-:Y:S04]  /*1a910*/  ST.E desc[UR46][R152.64+0x200], R5 ;  /* 0x0002000598007985 */ /* 0x0045e8000c10192e */
[----:B------:R-:W4:Y:S04]  /*1a920*/  LD.E R11, desc[UR46][R18.64] ;  /* 0x0000002e120b7980 */ /* 0x000f28000c101900 */
[----:B----4-:R4:W-:Y:S04]  /*1a930*/  ST.E desc[UR46][R18.64], R11 ;  /* 0x0000000b12007985 */ /* 0x0109e8000c10192e */
[----:B------:R-:W5:Y:S04]  /*1a940*/  LD.E R13, desc[UR46][R6.64] ;  /* 0x0000002e060d7980 */ /* 0x000f68000c101900 */
[----:B-----5:R5:W-:Y:S04]  /*1a950*/  ST.E desc[UR46][R6.64], R13 ;  /* 0x0000000d06007985 */ /* 0x020be8000c10192e */
[----:B------:R-:W3:Y:S04]  /*1a960*/  LD.E R15, desc[UR46][R8.64] ;  /* 0x0000002e080f7980 */ /* 0x000ee8000c101900 */
[----:B---3--:R3:W-:Y:S04]  /*1a970*/  ST.E desc[UR46][R8.64], R15 ;  /* 0x0000000f08007985 */ /* 0x0087e8000c10192e */
[----:B------:R-:W3:Y:S04]  /*1a980*/  LD.E R21, desc[UR46][R152.64+0x210] ;  /* 0x0002102e98157980 */ /* 0x000ee8000c101900 */
[----:B0-----:R-:W3:Y:S04]  /*1a990*/  LD.E R25, desc[UR46][R152.64+0x214] ;  /* 0x0002142e98197980 */ /* 0x001ee8000c101900 */
[----:B-1----:R-:W3:Y:S04]  /*1a9a0*/  LD.E R27, desc[UR46][R152.64+0x218] ;  /* 0x0002182e981b7980 */ /* 0x002ee8000c101900 */
[----:B------:R-:W3:Y:S04]  /*1a9b0*/  LD.E R29, desc[UR46][R152.64+0x21c] ;  /* 0x00021c2e981d7980 */ /* 0x000ee8000c101900 */
[----:B--2---:R-:W2:Y:S04]  /*1a9c0*/  LD.E R5, desc[UR46][R152.64+0x220] ;  /* 0x0002202e98057980 */ /* 0x004ea8000c101900 */
[----:B------:R-:W2:Y:S04]  /*1a9d0*/  LD.E R31, desc[UR46][R152.64+0x224] ;  /* 0x0002242e981f7980 */ /* 0x000ea8000c101900 */
[----:B----4-:R-:W4:Y:S04]  /*1a9e0*/  LD.E R11, desc[UR46][R152.64+0x228] ;  /* 0x0002282e980b7980 */ /* 0x010f28000c101900 */
[----:B------:R-:W4:Y:S04]  /*1a9f0*/  LD.E R33, desc[UR46][R152.64+0x22c] ;  /* 0x00022c2e98217980 */ /* 0x000f28000c101900 */
[----:B-----5:R-:W5:Y:S04]  /*1aa00*/  LD.E R7, desc[UR46][R152.64+0x230] ;  /* 0x0002302e98077980 */ /* 0x020f68000c101900 */
[----:B------:R-:W5:Y:S04]  /*1aa10*/  LD.E R13, desc[UR46][R152.64+0x234] ;  /* 0x0002342e980d7980 */ /* 0x000f68000c101900 */
[----:B---3--:R-:W3:Y:S04]  /*1aa20*/  LD.E R9, desc[UR46][R152.64+0x238] ;  /* 0x0002382e98097980 */ /* 0x008ee8000c101900 */
[----:B------:R-:W3:Y:S04]  /*1aa30*/  LD.E R15, desc[UR46][R152.64+0x23c] ;  /* 0x00023c2e980f7980 */ /* 0x000ee8000c101900 */
        /* <DEDUP_REMOVED lines=112> */
[----:B------:R0:W-:Y:S04]  /*1b140*/  ST.E desc[UR46][R152.64+0x210], R21 ;  /* 0x0002101598007985 */ /* 0x0001e8000c10192e */
[----:B------:R0:W-:Y:S04]  /*1b150*/  ST.E desc[UR46][R152.64+0x214], R25 ;  /* 0x0002141998007985 */ /* 0x0001e8000c10192e */
[----:B------:R0:W-:Y:S04]  /*1b160*/  ST.E desc[UR46][R152.64+0x218], R27 ;  /* 0x0002181b98007985 */ /* 0x0001e8000c10192e */
[----:B------:R0:W-:Y:S04]  /*1b170*/  ST.E desc[UR46][R152.64+0x21c], R29 ;  /* 0x00021c1d98007985 */ /* 0x0001e8000c10192e */
[----:B--2---:R0:W-:Y:S04]  /*1b180*/  ST.E desc[UR46][R152.64+0x220], R5 ;  /* 0x0002200598007985 */ /* 0x0041e8000c10192e */
[----:B------:R0:W-:Y:S04]  /*1b190*/  ST.E desc[UR46][R152.64+0x224], R31 ;  /* 0x0002241f98007985 */ /* 0x0001e8000c10192e */
[----:B----4-:R0:W-:Y:S04]  /*1b1a0*/  ST.E desc[UR46][R152.64+0x228], R11 ;  /* 0x0002280b98007985 */ /* 0x0101e8000c10192e */
[----:B------:R0:W-:Y:S04]  /*1b1b0*/  ST.E desc[UR46][R152.64+0x22c], R33 ;  /* 0x00022c2198007985 */ /* 0x0001e8000c10192e */
[----:B-----5:R0:W-:Y:S04]  /*1b1c0*/  ST.E desc[UR46][R152.64+0x230], R7 ;  /* 0x0002300798007985 */ /* 0x0201e8000c10192e */
[----:B------:R0:W-:Y:S04]  /*1b1d0*/  ST.E desc[UR46][R152.64+0x234], R13 ;  /* 0x0002340d98007985 */ /* 0x0001e8000c10192e */
[----:B---3--:R0:W-:Y:S04]  /*1b1e0*/  ST.E desc[UR46][R152.64+0x238], R9 ;  /* 0x0002380998007985 */ /* 0x0081e8000c10192e */
        /* <DEDUP_REMOVED lines=112> */
[----:B------:R0:W-:Y:S01]  /*1b8f0*/  ST.E desc[UR46][R152.64+0x3fc], R86 ;  /* 0x0003fc5698007985 */ /* 0x0001e2000c10192e */
[----:B------:R-:W-:Y:S01]  /*1b900*/  @!PT LDS RZ, [RZ] ;  /* 0x00000000fffff984 */ /* 0x000fe20000000800 */
[----:B------:R-:W-:Y:S01]  /*1b910*/  @!PT LDS RZ, [RZ] ;  /* 0x00000000fffff984 */ /* 0x000fe20000000800 */
[----:B------:R-:W-:Y:S01]  /*1b920*/  @!PT LDS RZ, [RZ] ;  /* 0x00000000fffff984 */ /* 0x000fe20000000800 */
[----:B------:R-:W-:Y:S01]  /*1b930*/  @!PT LDS RZ, [RZ] ;  /* 0x00000000fffff984 */ /* 0x000fe20000000800 */
[----:B------:R1:W-:Y:S06]  /*1b940*/  MEMBAR.ALL.CTA ;  /* 0x0000000000007992 */ /* 0x0003ec0000008000 */
[----:B-1----:R-:W1:Y:S01]  /*1b950*/  FENCE.VIEW.ASYNC.S ;  /* 0x00000000000073c6 */ /* 0x002e620000000000 */
[----:B------:R-:W-:Y:S01]  /*1b960*/  BSSY B0, `(.L_x_5293) ;  /* 0x000000a000007945 */ /* 0x000fe20003800000 */
[----:B-1----:R-:W-:Y:S01]  /*1b970*/  NOP ;  /* 0x0000000000007918 */ /* 0x002fe20000000000 */
[----:B------:R-:W-:Y:S06]  /*1b980*/  BAR.ARV 0xe, 0x100 ;  /* 0x0384000000007b1d */ /* 0x000fec0000002000 */
[----:B------:R-:W-:Y:S05]  /*1b990*/  @P0 BRA `(.L_x_5294) ;  /* 0x0000000000180947 */ /* 0x000fea0003800000 */
[----:B0-----:R-:W2:Y:S04]  /*1b9a0*/  LD.E.64 R6, desc[UR46][R152.64+0x68] ;  /* 0x0000682e98067980 */ /* 0x001ea8000c101b00 */
[----:B------:R-:W3:Y:S01]  /*1b9b0*/  LD.E R5, desc[UR46][R152.64+0x1e8] ;  /* 0x0001e82e98057980 */ /* 0x000ee2000c101900 */
[----:B--2---:R-:W-:-:S05]  /*1b9c0*/  MOV R6, R6 ;  /* 0x0000000600067202 */ /* 0x004fca0000000f00 */
[----:B---3--:R-:W-:-:S05]  /*1b9d0*/  IMAD R5, R5, 0x8, R6 ;  /* 0x0000000805057824 */ /* 0x008fca00078e0206 */
[----:B------:R-:W-:-:S04]  /*1b9e0*/  PRMT R5, RZ, 0x654, R5 ;  /* 0x00000654ff057816 */ /* 0x000fc80000000005 */
[----:B------:R1:W-:Y:S03]  /*1b9f0*/  SYNCS.ARRIVE.TRANS64.RED.A1T0 RZ, [R5+URZ], RZ ;  /* 0x000000ff05ff79a7 */ /* 0x0003e6000810043f */
.L_x_5294:
[----:B------:R-:W-:Y:S05]  /*1ba00*/  BSYNC B0 ;  /* 0x0000000000007941 */ /* 0x000fea0003800000 */
.L_x_5293:
[----:B------:R-:W-:Y:S05]  /*1ba10*/  @P1 BRA `(.L_x_5295) ;  /* 0xffffff6400741947 */ /* 0x000fea000383ffff */
.L_x_5276:
[----:B------:R-:W-:-:S13]  /*1ba20*/  ISETP.GE.AND P1, PT, R0, UR43, PT ;  /* 0x0000002b00007c0c */ /* 0x000fda000bf26270 */
[----:B------:R-:W-:Y:S05]  /*1ba30*/  @!P1 BRA `(.L_x_5296) ;  /* 0x000000a800849947 */ /* 0x000fea0003800000 */
.L_x_5329:
[----:B0-----:R-:W2:Y:S04]  /*1ba40*/  LD.E R13, desc[UR46][R152.64+0x1e8] ;  /* 0x0001e82e980d7980 */ /* 0x001ea8000c101900 */
[----:B-1----:R-:W1:Y:S04]  /*1ba50*/  LD.E R4, desc[UR46][R152.64+0x1f0] ;  /* 0x0001f02e98047980 */ /* 0x002e68000c101900 */
[----:B------:R-:W3:Y:S01]  /*1ba60*/  LD.E R8, desc[UR46][R152.64+0x1c] ;  /* 0x00001c2e98087980 */ /* 0x000ee2000c101900 */
[----:B--2---:R-:W-:-:S05]  /*1ba70*/  VIADD R7, R13, 0x1 ;  /* 0x000000010d077836 */ /* 0x004fca0000000000 */
[----:B------:R-:W-:-:S13]  /*1ba80*/  ISETP.NE.AND P1, PT, R7, 0x2, PT ;  /* 0x000000020700780c */ /* 0x000fda0003f25270 */
[----:B------:R0:W5:Y:S04]  /*1ba90*/  @P1 LD.E R9, desc[UR46][R152.64+0x1ec] ;  /* 0x0001ec2e98091980 */ /* 0x000168000c101900 */
[----:B------:R-:W2:Y:S01]  /*1baa0*/  @!P1 LD.E R6, desc[UR46][R152.64+0x1ec] ;  /* 0x0001ec2e98069980 */ /* 0x000ea2000c101900 */
[----:B-1----:R-:W-:Y:S01]  /*1bab0*/  VIADD R5, R4, 0x1 ;  /* 0x0000000104057836 */ /* 0x002fe20000000000 */
[----:B---3--:R-:W-:Y:S02]  /*1bac0*/  LOP3.LUT R8, R8, 0x1, RZ, 0xfc, !PT ;  /* 0x0000000108087812 */ /* 0x008fe400078efcff */
[----:B------:R1:W-:Y:S04]  /*1bad0*/  ST.E desc[UR46][R152.64+0x1e8], R7 ;  /* 0x0001e80798007985 */ /* 0x0003e8000c10192e */
[----:B------:R0:W-:Y:S04]  /*1bae0*/  ST.E desc[UR46][R152.64+0x1f0], R5 ;  /* 0x0001f00598007985 */ /* 0x0001e8000c10192e */
[----:B------:R0:W-:Y:S01]  /*1baf0*/  @!P1 ST.E desc[UR46][R152.64+0x1e8], RZ ;  /* 0x0001e8ff98009985 */ /* 0x0001e2000c10192e */
[----:B------:R-:W-:Y:S01]  /*1bb00*/  ISETP.NE.AND P2, PT, R8, 0x3, PT ;  /* 0x000000030800780c */ /* 0x000fe20003f45270 */
[----:B------:R-:W-:Y:S05]  /*1bb10*/  YIELD ;  /* 0x0000000000007946 */ /* 0x000fea0003800000 */
[----:B------:R-:W-:Y:S01]  /*1bb20*/  BSSY B0, `(.L_x_5297) ;  /* 0x0000006000007945 */ /* 0x000fe20003800000 */
[----:B-1----:R-:W-:Y:S01]  /*1bb30*/  @!P1 IMAD.MOV.U32 R7, RZ, RZ, RZ ;  /* 0x000000ffff079224 */ /* 0x002fe200078e00ff */
[----:B--2---:R-:W-:-:S05]  /*1bb40*/  @!P1 LOP3.LUT R9, R6, 0x1, RZ, 0x3c, !PT ;  /* 0x0000000106099812 */ /* 0x004fca00078e3cff */
[----:B------:R0:W-:Y:S01]  /*1bb50*/  @!P1 ST.E desc[UR46][R152.64+0x1ec], R9 ;  /* 0x0001ec0998009985 */ /* 0x0001e2000c10192e */
[----:B------:R-:W-:Y:S05]  /*1bb60*/  @!P2 BRA `(.L_x_5298) ;  /* 0x000000000004a947 */ /* 0x000fea0003800000 */
[----:B------:R-:W-:Y:S01]  /*1bb70*/  BPT.TRAP 0x1 ;  /* 0x000000040000795c */ /* 0x000fe20000300000 */
.L_x_5298:
[----:B------:R-:W-:Y:S05]  /*1bb80*/  BSYNC B0 ;  /* 0x0000000000007941 */ /* 0x000fea0003800000 */
.L_x_5297:
        /* <DEDUP_REMOVED lines=13> */
.L_x_5300:
[----:B------:R-:W-:Y:S05]  /*1bc60*/  BSYNC B0 ;  /* 0x0000000000007941 */ /* 0x000fea0003800000 */
.L_x_5299:
        /* <DEDUP_REMOVED lines=8> */
.L_x_5302:
[----:B------:R-:W-:Y:S05]  /*1bcf0*/  BSYNC B0 ;  /* 0x0000000000007941 */ /* 0x000fea0003800000 */
.L_x_5301:
        /* <DEDUP_REMOVED lines=62> */
.L_x_5305:
[----:B------:R-:W-:Y:S05]  /*1c0e0*/  BSYNC B0 ;  /* 0x0000000000007941 */ /* 0x000fea0003800000 */
.L_x_5304:
        /* <DEDUP_REMOVED lines=13> */
.L_x_5307:
[----:B------:R-:W-:Y:S05]  /*1c1c0*/  BSYNC B0 ;  /* 0x0000000000007941 */ /* 0x000fea0003800000 */
.L_x_5306:
        /* <DEDUP_REMOVED lines=8> */
.L_x_5309:
[----:B------:R-:W-:Y:S05]  /*1c250*/  BSYNC B0 ;  /* 0x0000000000007941 */ /* 0x000fea0003800000 */
.L_x_5308:
[----:B-1---5:R-:W2:Y:S04]  /*1c260*/  LD.E R6, desc[UR46][R152.64+0x88] ;  /* 0x0000882e98067980 */ /* 0x022ea8000c101900 */
[----:B------:R-:W3:Y:S04]  /*1c270*/  LD.E R11, desc[UR46][R152.64+0x1e8] ;  /* 0x0001e82e980b7980 */ /* 0x000ee8000c101900 */
[----:B------:R-:W3:Y:S04]  /*1c280*/  LD.E.64 R4, desc[UR46][R152.64+0xb8] ;  /* 0x0000b82e98047980 */ /* 0x000ee8000c101b00 */
[----:B------:R-:W4:Y:S04]  /*1c290*/  LD.E.64 R8, desc[UR46][R152.64+0xb0] ;  /* 0x0000b02e98087980 */ /* 0x000f28000c101b00 */
[----:B------:R-:W4:Y:S04]  /*1c2a0*/  LD.E.64 R14, desc[UR46][R152.64+0xb0] ;  /* 0x0000b02e980e7980 */ /* 0x000f28000c101b00 */
[----:B------:R-:W4:Y:S04]  /*1c2b0*/  LD.E.64 R56, desc[UR46][R152.64+0xb0] ;  /* 0x0000b02e98387980 */ /* 0x000f28000c101b00 */
[----:B------:R-:W4:Y:S01]  /*1c2c0*/  LD.E.64 R58, desc[UR46][R152.64+0xb0] ;  /* 0x0000b02e983a7980 */ /* 0x000f22000c101b00 */
[----:B------:R-:W-:Y:S05]  /*1c2d0*/  WARPSYNC.ALL ;  /* 0x0000000000007948 */ /* 0x000fea0003800000 */
[----:B------:R-:W4:Y:S01]  /*1c2e0*/  LD.E.64 R60, desc[UR46][R152.64+0xb0] ;  /* 0x0000b02e983c7980 */ /* 0x000f22000c101b00 */
[----:B------:R-:W-:Y:S01]  /*1c2f0*/  WARPGROUP.ARRIVE ;  /* 0x00000000000079c5 */ /* 0x000fe20000000000 */
[----:B--2---:R-:W-:Y:S01]  /*1c300*/  ISETP.NE.U32.AND P1, PT, R6, RZ, PT ;  /* 0x000000ff0600720c */ /* 0x004fe20003f25070 */
[----:B---3--:R-:W-:Y:S01]  /*1c310*/  IMAD R4, R11, 0x1000, R4 ;  /* 0x000010000b047824 */ /* 0x008fe200078e0204 */
[----:B------:R-:W-:-:S02]  /*1c320*/  R2UR UR7, R5 ;  /* 0x00000000050772ca */ /* 0x000fc400000e0000 */
[----:B----4-:R-:W-:Y:S02]  /*1c330*/  R2UR UR4, R8 ;  /* 0x00000000080472ca */ /* 0x010fe400000e0000 */
[----:B------:R-:W-:Y:S02]  /*1c340*/  R2UR UR6, R4 ;  /* 0x00000000040672ca */ /* 0x000fe400000e0000 */
[----:B------:R-:W-:-:S05]  /*1c350*/  R2UR UR5, R9 ;  /* 0x00000000090572ca */ /* 0x000fca00000e0000 */
[----:B------:R-:W-:-:S08]  /*1c360*/  VOTEU.ANY UP0, P1 ;  /* 0x00000000003f7886 */ /* 0x000fd00000800100 */
[----:B------:R-:W-:Y:S01]  /*1c370*/  HGMMA.64x64x16.F32 R24, gdesc[UR4], R24, UP0, gsb0 ;  /* 0x00e00000041879f0 */ /* 0x000fe2000b800818 */
        /* <DEDUP_REMOVED lines=205> */
[----:B------:R-:W-:-:S03]  /*1d050*/  IMAD.MOV.U32 R9, RZ, RZ, R15 ;  /* 0x000000ffff097224 */ /* 0x000fc600078e000f */
[----:B------:R-:W-:Y:S01]  /*1d060*/  IADD3 R8, R14, 0x800, R21 ;  /* 0x000008000e087810 */ /* 0x000fe20007ffe015 */
[----:B------:R-:W-:Y:S01]  /*1d070*/  IMAD.IADD R10, R21, 0x1, R6 ;  /* 0x00000001150a7824 */ /* 0x000fe200078e0206 */
[----:B------:R-:W-:Y:S02]  /*1d080*/  R2UR UR9, R9 ;  /* 0x00000000090972ca */ /* 0x000fe400000e0000 */
[----:B------:R-:W-:Y:S02]  /*1d090*/  R2UR UR8, R8 ;  /* 0x00000000080872ca */ /* 0x000fe400000e0000 */
[----:B------:R-:W-:Y:S01]  /*1d0a0*/  R2UR UR10, R10 ;  /* 0x000000000a0a72ca */ /* 0x000fe200000e0000 */
[----:B------:R-:W-:Y:S02]  /*1d0b0*/  WARPGROUP.DEPBAR.LE gsb0, 0x0 ;  /* 0x00008000000079c5 */ /* 0x000fe40000010000 */
[----:B------:R-:W4:Y:S04]  /*1d0c0*/  LD.E.64 R14, desc[UR46][R152.64+0xb0] ;  /* 0x0000b02e980e7980 */ /* 0x000f28000c101b00 */
        /* <DEDUP_REMOVED lines=38> */
[----:B----4-:R-:W-:-:S04]  /*1d330*/  IMAD.MOV.U32 R9, RZ, RZ, R61 ;  /* 0x000000ffff097224 */ /* 0x010fc800078e003d */
        /* <DEDUP_REMOVED lines=17> */
[----:B------:R-:W-:Y:S01]  /*1d450*/  IMAD.MOV.U32 R9, RZ, RZ, R15 ;  /* 0x000000ffff097224 */ /* 0x000fe200078e000f */
        /* <DEDUP_REMOVED lines=8> */
[----:B------:R-:W-:Y:S02]  /*1d4e0*/  IMAD.IADD R10, R57, 0x1, R6 ;  /* 0x00000001390a7824 */ /* 0x000fe400078e0206 */
[----:B------:R-:W-:-:S03]  /*1d4f0*/  IMAD.MOV.U32 R11, RZ, RZ, R5 ;  /* 0x000000ffff0b7224 */ /* 0x000fc600078e0005 */
        /* <DEDUP_REMOVED lines=108> */
[----:B------:R-:W-:Y:S01]  /*1dbc0*/  IMAD.MOV.U32 R9, RZ, RZ, R67 ;  /* 0x000000ffff097224 */ /* 0x000fe200078e0043 */
        /* <DEDUP_REMOVED lines=39> */
[----:B----4-:R-:W-:Y:S02]  /*1de40*/  IMAD.IADD R4, R9, 0x1, R62 ;  /* 0x0000000109047824 */ /* 0x010fe400078e023e */
        /* <DEDUP_REMOVED lines=17> */
[----:B------:R-:W3:Y:S04]  /*1df60*/  LDL R4, [R3+0x24] ;  /* 0x0000240003047983 */ /* 0x000ee80000100800 */
[----:B------:R-:W4:Y:S04]  /*1df70*/  LDL R58, [R3] ;  /* 0x00000000033a7983 */ /* 0x000f280000100800 */
[----:B------:R-:W4:Y:S04]  /*1df80*/  LDL R59, [R1+0x70] ;  /* 0x00007000013b7983 */ /* 0x000f280000100800 */
[----:B------:R-:W4:Y:S04]  /*1df90*/  LDL R6, [R3+0x8] ;  /* 0x0000080003067983 */ /* 0x000f280000100800 */
[----:B------:R-:W4:Y:S04]  /*1dfa0*/  LDL R5, [R3+0x4] ;  /* 0x0000040003057983 */ /* 0x000f280000100800 */
[----:B------:R-:W4:Y:S04]  /*1dfb0*/  LDL R11, [R3+0xc] ;  /* 0x00000c00030b7983 */ /* 0x000f280000100800 */
[----:B------:R-:W4:Y:S04]  /*1dfc0*/  LDL R10, [R3+0x10] ;  /* 0x00001000030a7983 */ /* 0x000f280000100800 */
[----:B-1----:R-:W4:Y:S04]  /*1dfd0*/  LDL R12, [R3+0x14] ;  /* 0x00001400030c7983 */ /* 0x002f280000100800 */
[----:B--2---:R-:W2:Y:S01]  /*1dfe0*/  LD.E R21, desc[UR46][R14.64] ;  /* 0x0000002e0e157980 */ /* 0x004ea2000c101900 */
[----:B---3--:R-:W-:-:S03]  /*1dff0*/  ISETP.NE.AND P1, PT, R4, 0x1, PT ;  /* 0x000000010400780c */ /* 0x008fc60003f25270 */
[----:B------:R-:W3:Y:S10]  /*1e000*/  LDL R4, [R3+0x18] ;  /* 0x0000180003047983 */ /* 0x000ef40000100800 */
[----:B------:R-:W3:Y:S04]  /*1e010*/  @P1 LDL R8, [R3+0x28] ;  /* 0x0000280003081983 */ /* 0x000ee80000100800 */
[----:B------:R-:W3:Y:S01]  /*1e020*/  @P1 LDL R9, [R3+0x2c] ;  /* 0x00002c0003091983 */ /* 0x000ee20000100800 */
[----:B------:R-:W-:Y:S01]  /*1e030*/  BSSY B0, `(.L_x_5311) ;  /* 0x0000082000007945 */ /* 0x000fe20003800000 */
[----:B--2---:R-:W-:-:S04]  /*1e040*/  FMUL.FTZ R29, R29, R21 ;  /* 0x000000151d1d7220 */ /* 0x004fc80000410000 */
[----:B------:R4:W1:Y:S01]  /*1e050*/  MUFU.TANH R62, R29 ;  /* 0x0000001d003e7308 */ /* 0x0008620000002400 */
[-C--:B------:R-:W-:Y:S01]  /*1e060*/  FMUL.FTZ R14, R26, R21.reuse ;  /* 0x000000151a0e7220 */ /* 0x080fe20000410000 */
[-C--:B0-----:R-:W-:Y:S01]  /*1e070*/  FMUL.FTZ R7, R24, R21.reuse ;  /* 0x0000001518077220 */ /* 0x081fe20000410000 */
[-C--:B------:R-:W-:Y:S01]  /*1e080*/  FMUL.FTZ R24, R30, R21.reuse ;  /* 0x000000151e187220 */ /* 0x080fe20000410000 */
[----:B----4-:R-:W-:Y:S01]  /*1e090*/  SHF.R.S32.HI R29, RZ, 0x1f, R58 ;  /* 0x0000001fff1d7819 */ /* 0x010fe2000001143a */
[----:B------:R-:W-:-:S03]  /*1e0a0*/  FMUL.FTZ R30, R31, R21 ;  /* 0x000000151f1e7220 */ /* 0x000fc60000410000 */
[----:B------:R-:W-:-:S04]  /*1e0b0*/  LEA.HI R26, R29, R58, RZ, 0x7 ;  /* 0x0000003a1d1a7211 */ /* 0x000fc800078f38ff */
[----:B------:R-:W-:Y:S01]  /*1e0c0*/  LOP3.LUT R31, R26, 0xffffff80, RZ, 0xc0, !PT ;  /* 0xffffff801a1f7812 */ /* 0x000fe200078ec0ff */
[----:B------:R-:W-:-:S04]  /*1e0d0*/  FMUL.FTZ R32, R32, R21 ;  /* 0x0000001520207220 */ /* 0x000fc80000410000 */
[----:B------:R-:W-:Y:S01]  /*1e0e0*/  IMAD.IADD R31, R58, 0x1, -R31 ;  /* 0x000000013a1f7824 */ /* 0x000fe200078e0a1f */
[----:B------:R0:W2:Y:S01]  /*1e0f0*/  MUFU.TANH R63, R32 ;  /* 0x00000020003f7308 */ /* 0x0000a20000002400 */
[-C--:B------:R-:W-:Y:S01]  /*1e100*/  FMUL.FTZ R33, R33, R21.reuse ;  /* 0x0000001521217220 */ /* 0x080fe20000410000 */
[-C--:B------:R-:W-:Y:S01]  /*1e110*/  FMUL.FTZ R15, R27, R21.reuse ;  /* 0x000000151b0f7220 */ /* 0x080fe20000410000 */
[-C--:B------:R-:W-:Y:S01]  /*1e120*/  FMUL.FTZ R28, R28, R21.reuse ;  /* 0x000000151c1c7220 */ /* 0x080fe20000410000 */
[----:B------:R-:W-:Y:S01]  /*1e130*/  FMUL.FTZ R27, R35, R21 ;  /* 0x00000015231b7220 */ /* 0x000fe20000410000 */
[----:B------:R-:W-:Y:S02]  /*1e140*/  LEA.HI R35, R29, R58, RZ, 0x2 ;  /* 0x0000003a1d237211 */ /* 0x000fe400078f10ff */
[----:B0-----:R-:W-:Y:S01]  /*1e150*/  SHF.R.S32.HI R32, RZ, 0x1f, R31 ;  /* 0x0000001fff207819 */ /* 0x001fe2000001141f */
[----:B------:R0:W4:Y:S01]  /*1e160*/  MUFU.TANH R64, R33 ;  /* 0x0000002100407308 */ /* 0x0001220000002400 */
[----:B------:R-:W-:-:S02]  /*1e170*/  LOP3.LUT R35, R35, 0xfffffffc, RZ, 0xc0, !PT ;  /* 0xfffffffc23237812 */ /* 0x000fc400078ec0ff */
[----:B0-----:R-:W-:-:S05]  /*1e180*/  LEA.HI R33, R32, R31, RZ, 0x2 ;  /* 0x0000001f20217211 */ /* 0x001fca00078f10ff */
[----:B------:R0:W1:Y:S01]  /*1e190*/  MUFU.TANH R61, R28 ;  /* 0x0000001c003d7308 */ /* 0x0000620000002400 */
[--C-:B------:R-:W-:Y:S01]  /*1e1a0*/  SHF.R.S32.HI R29, RZ, 0x2, R33.reuse ;  /* 0x00000002ff1d7819 */ /* 0x100fe20000011421 */
[-C--:B------:R-:W-:Y:S01]  /*1e1b0*/  FMUL.FTZ R36, R36, R21.reuse ;  /* 0x0000001524247220 */ /* 0x080fe20000410000 */
[----:B0-----:R-:W-:Y:S01]  /*1e1c0*/  FMUL.FTZ R28, R34, R21 ;  /* 0x00000015221c7220 */ /* 0x001fe20000410000 */
[----:B------:R-:W-:Y:S01]  /*1e1d0*/  SHF.R.S32.HI R34, RZ, 0x1f, R33 ;  /* 0x0000001fff227819 */ /* 0x000fe20000011421 */
[----:B------:R-:W-:Y:S01]  /*1e1e0*/  IMAD.IADD R35, R58, 0x1, -R35 ;  /* 0x000000013a237824 */ /* 0x000fe200078e0a23 */
[----:B------:R-:W-:Y:S02]  /*1e1f0*/  LEA.HI R32, R32, R31, RZ, 0x5 ;  /* 0x0000001f20207211 */ /* 0x000fe400078f28ff */
[----:B------:R-:W-:Y:S01]  /*1e200*/  LEA.HI R34, R34, R29, RZ, 0x3 ;  /* 0x0000001d22227211 */ /* 0x000fe200078f18ff */
[----:B------:R0:W1:Y:S01]  /*1e210*/  MUFU.TANH R65, R36 ;  /* 0x0000002400417308 */ /* 0x0000620000002400 */
[----:B------:R-:W-:-:S02]  /*1e220*/  SHF.R.S32.HI R32, RZ, 0x5, R32 ;  /* 0x00000005ff207819 */ /* 0x000fc40000011420 */
[----:B------:R-:W-:Y:S02]  /*1e230*/  LOP3.LUT R34, R34, 0xfffffff8, RZ, 0xc0, !PT ;  /* 0xfffffff822227812 */ /* 0x000fe400078ec0ff */
[----:B0-----:R-:W-:-:S03]  /*1e240*/  LEA.HI R36, R35, R35, RZ, 0x1 ;  /* 0x0000002323247211 */ /* 0x001fc600078f08ff */
[----:B------:R-:W-:Y:S02]  /*1e250*/  IMAD.IADD R34, R29, 0x1, -R34 ;  /* 0x000000011d227824 */ /* 0x000fe400078e0a22 */
[----:B------:R-:W-:Y:S01]  /*1e260*/  IMAD R29, R59, 0x4, R32 ;  /* 0x000000043b1d7824 */ /* 0x000fe200078e0220 */
[----:B------:R-:W-:Y:S01]  /*1e270*/  LOP3.LUT R36, R36, 0x1ffffffe, RZ, 0xc0, !PT ;  /* 0x1ffffffe24247812 */ /* 0x000fe200078ec0ff */
[----:B------:R-:W-:Y:S02]  /*1e280*/  FMUL.FTZ R45, R45, R21 ;  /* 0x000000152d2d7220 */ /* 0x000fe40000410000 */
[----:B------:R-:W-:Y:S02]  /*1e290*/  IMAD.U32 R29, R29, 0x10, R34 ;  /* 0x000000101d1d7824 */ /* 0x000fe400078e0022 */
[----:B------:R-:W-:Y:S01]  /*1e2a0*/  IMAD.IADD R36, R35, 0x1, -R36 ;  /* 0x0000000123247824 */ /* 0x000fe200078e0a24 */
[----:B------:R0:W1:Y:S03]  /*1e2b0*/  MUFU.TANH R70, R45 ;  /* 0x0000002d00467308 */ /* 0x0000660000002400 */
[----:B0-----:R-:W-:-:S04]  /*1e2c0*/  IMAD R45, R36, 0x8, R29 ;  /* 0x00000008242d7824 */ /* 0x001fc800078e021d */
[----:B---3--:R-:W-:-:S05]  /*1e2d0*/  @P1 IMAD.HI.U32 R8, R45, R8, RZ ;  /* 0x000000082d081227 */ /* 0x008fca00078e00ff */
[----:B------:R-:W-:Y:S01]  /*1e2e0*/  @P1 SHF.R.U32.HI R45, RZ, R9, R8 ;  /* 0x00000009ff2d1219 */ /* 0x000fe20000011608 */
[----:B------:R-:W-:Y:S02]  /*1e2f0*/  IMAD.SHL.U32 R59, R0, 0x40, RZ ;  /* 0x00000040003b7824 */ /* 0x000fe400078e00ff */
[-C--:B------:R-:W-:Y:S01]  /*1e300*/  FMUL.FTZ R25, R25, R21.reuse ;  /* 0x0000001519197220 */ /* 0x080fe20000410000 */
[-C--:B------:R-:W-:Y:S01]  /*1e310*/  FMUL.FTZ R41, R41, R21.reuse ;  /* 0x0000001529297220 */ /* 0x080fe20000410000 */
[----:B------:R-:W-:Y:S01]  /*1e320*/  LOP3.LUT R8, R33, 0x7ffffffc, RZ, 0xc0, !PT ;  /* 0x7ffffffc21087812 */ /* 0x000fe200078ec0ff */
[----:B------:R-:W0:Y:S01]  /*1e330*/  SHFL.IDX PT, R29, R45, RZ, 0x1c1f ;  /* 0x001c1fff2d1d7589 */ /* 0x000e2200000e0000 */
[-C--:B------:R-:W-:Y:S01]  /*1e340*/  FMUL.FTZ R56, R38, R21.reuse ;  /* 0x0000001526387220 */ /* 0x080fe20000410000 */
[----:B------:R3:W0:Y:S01]  /*1e350*/  MUFU.TANH R60, R25 ;  /* 0x00000019003c7308 */ /* 0x0006220000002400 */
[----:B------:R-:W-:Y:S01]  /*1e360*/  IADD3 R9, -R59, 0x1, RZ ;  /* 0x000000013b097810 */ /* 0x000fe20007ffe1ff */
[-C--:B------:R-:W-:Y:S01]  /*1e370*/  FMUL.FTZ R57, R39, R21.reuse ;  /* 0x0000001527397220 */ /* 0x080fe20000410000 */
[-C--:B------:R-:W-:Y:S01]  /*1e380*/  FMUL.FTZ R40, R40, R21.reuse ;  /* 0x0000001528287220 */ /* 0x080fe20000410000 */
[-C--:B------:R-:W-:Y:S01]  /*1e390*/  FMUL.FTZ R26, R47, R21.reuse ;  /* 0x000000152f1a7220 */ /* 0x080fe20000410000 */
[-C--:B------:R-:W-:Y:S01]  /*1e3a0*/  FMUL.FTZ R48, R48, R21.reuse ;  /* 0x0000001530307220 */ /* 0x080fe20000410000 */
[-C--:B------:R-:W-:Y:S01]  /*1e3b0*/  FMUL.FTZ R49, R49, R21.reuse ;  /* 0x0000001531317220 */ /* 0x080fe20000410000 */
[-C--:B------:R-:W-:Y:S01]  /*1e3c0*/  FMUL.FTZ R52, R52, R21.reuse ;  /* 0x0000001534347220 */ /* 0x080fe20000410000 */
[----:B------:R2:W0:Y:S01]  /*1e3d0*/  MUFU.TANH R38, R41 ;  /* 0x0000002900267308 */ /* 0x0004220000002400 */
[-C--:B---3--:R-:W-:Y:S01]  /*1e3e0*/  FMUL.FTZ R25, R46, R21.reuse ;  /* 0x000000152e197220 */ /* 0x088fe20000410000 */
[----:B------:R-:W-:Y:S01]  /*1e3f0*/  FMUL.FTZ R53, R53, R21 ;  /* 0x0000001535357220 */ /* 0x000fe20000410000 */
[----:B------:R-:W-:-:S02]  /*1e400*/  IMAD.IADD R34, R31, 0x1, -R8 ;  /* 0x000000011f227824 */ /* 0x000fc400078e0a08 */
[-C--:B------:R-:W-:Y:S01]  /*1e410*/  FMUL.FTZ R54, R54, R21.reuse ;  /* 0x0000001536367220 */ /* 0x080fe20000410000 */
[-C--:B------:R-:W-:Y:S01]  /*1e420*/  FMUL.FTZ R37, R37, R21.reuse ;  /* 0x0000001525257220 */ /* 0x080fe20000410000 */
[-C--:B------:R-:W-:Y:S01]  /*1e430*/  FMUL.FTZ R42, R42, R21.reuse ;  /* 0x000000152a2a7220 */ /* 0x080fe20000410000 */
[-C--:B------:R-:W-:Y:S01]  /*1e440*/  FMUL.FTZ R43, R43, R21.reuse ;  /* 0x000000152b2b7220 */ /* 0x080fe20000410000 */
[-C--:B------:R-:W-:Y:S01]  /*1e450*/  FMUL.FTZ R44, R44, R21.reuse ;  /* 0x000000152c2c7220 */ /* 0x080fe20000410000 */
[-C--:B--2---:R-:W-:Y:S01]  /*1e460*/  FMUL.FTZ R41, R50, R21.reuse ;  /* 0x0000001532297220 */ /* 0x084fe20000410000 */
[-C--:B------:R-:W-:Y:S01]  /*1e470*/  FMUL.FTZ R51, R51, R21.reuse ;  /* 0x0000001533337220 */ /* 0x080fe20000410000 */
[----:B------:R-:W-:Y:S01]  /*1e480*/  FMUL.FTZ R21, R55, R21 ;  /* 0x0000001537157220 */ /* 0x000fe20000410000 */
[----:B------:R-:W-:Y:S01]  /*1e490*/  ISETP.GE.AND P2, PT, R4, 0x1, PT ;  /* 0x000000010400780c */ /* 0x000fe20003f46270 */
[----:B------:R-:W-:Y:S01]  /*1e4a0*/  IMAD R9, R34, -0x2, R9 ;  /* 0xfffffffe22097824 */ /* 0x000fe200078e0209 */
[----:B------:R-:W2:Y:S01]  /*1e4b0*/  MUFU.TANH R7, R7 ;  /* 0x0000000700077308 */ /* 0x000ea20000002400 */
[----:B------:R-:W-:-:S03]  /*1e4c0*/  LOP3.LUT R8, RZ, R11, RZ, 0x33, !PT ;  /* 0x0000000bff087212 */ /* 0x000fc600078e33ff */
[----:B------:R-:W-:-:S04]  /*1e4d0*/  IADD3 R9, -R5, R9, R6 ;  /* 0x0000000905097210 */ /* 0x000fc80007ffe106 */
        /* <DEDUP_REMOVED lines=22> */
[----:B------:R-:W-:-:S02]  /*1e640*/  IMAD.IADD R46, R9, 0x1, R10 ;  /* 0x00000001092e7824 */ /* 0x000fc400078e020a */
[----:B------:R-:W-:-:S05]  /*1e650*/  IMAD.IADD R12, R12, 0x1, -R59 ;  /* 0x000000010c0c7824 */ /* 0x000fca00078e0a3b */
[----:B------:R4:W1:Y:S02]  /*1e660*/  MUFU.TANH R50, R51 ;  /* 0x0000003300327308 */ /* 0x0008640000002400 */
[----:B----4-:R-:W-:Y:S02]  /*1e670*/  IMAD.IADD R51, R9, 0x1, R8 ;  /* 0x0000000109337824 */ /* 0x010fe400078e0208 */
[--C-:B0-----:R-:W-:Y:S02]  /*1e680*/  IMAD.IADD R9, R46, 0x1, R29.reuse ;  /* 0x000000012e097824 */ /* 0x101fe400078e021d */
[----:B------:R-:W-:Y:S01]  /*1e690*/  IMAD.IADD R11, R51, 0x1, R29 ;  /* 0x00000001330b7824 */ /* 0x000fe200078e021d */
[----:B--23--:R-:W-:Y:S06]  /*1e6a0*/  @!P2 BRA `(.L_x_5312) ;  /* 0x000000000068a947 */ /* 0x00cfec0003800000 */
        /* <DEDUP_REMOVED lines=12> */
.L_x_5316:
[----:B------:R-:W-:Y:S05]  /*1e770*/  BSYNC B2 ;  /* 0x0000000000027941 */ /* 0x000fea0003800000 */
.L_x_5315:
[----:B------:R-:W-:Y:S01]  /*1e780*/  LOP3.LUT R21, RZ, R21, RZ, 0x33, !PT ;  /* 0x00000015ff157212 */ /* 0x000fe200078e33ff */
[----:B------:R-:W-:Y:S06]  /*1e790*/  BRA `(.L_x_5317) ;  /* 0x0000000000187947 */ /* 0x000fec0003800000 */
.L_x_5314:
[----:B------:R-:W-:-:S13]  /*1e7a0*/  ISETP.NE.AND P1, PT, R4, 0x1, PT ;  /* 0x000000010400780c */ /* 0x000fda0003f25270 */
[----:B------:R-:W-:Y:S05]  /*1e7b0*/  @!P1 BRA `(.L_x_5317) ;  /* 0x0000000000109947 */ /* 0x000fea0003800000 */
[----:B------:R-:W2:Y:S04]  /*1e7c0*/  LDL R8, [R3+0x1c] ;  /* 0x00001c0003087983 */ /* 0x000ea80000100800 */
[----:B------:R-:W3:Y:S01]  /*1e7d0*/  LDL R10, [R3+0x20] ;  /* 0x00002000030a7983 */ /* 0x000ee20000100800 */
[----:B--2---:R-:W-:-:S05]  /*1e7e0*/  IMAD.HI.U32 R21, R21, R8, RZ ;  /* 0x0000000815157227 */ /* 0x004fca00078e00ff */
[----:B---3--:R-:W-:-:S07]  /*1e7f0*/  SHF.R.U32.HI R21, RZ, R10, R21 ;  /* 0x0000000aff157219 */ /* 0x008fce0000011615 */
.L_x_5317:
[----:B------:R-:W-:Y:S05]  /*1e800*/  BSYNC B1 ;  /* 0x0000000000017941 */ /* 0x000fea0003800000 */
.L_x_5313:
[----:B------:R-:W-:-:S04]  /*1e810*/  IMAD R21, R4, R21, -R59 ;  /* 0x0000001504157224 */ /* 0x000fc800078e0a3b */
[----:B------:R-:W-:-:S05]  /*1e820*/  IMAD R8, R34, -0x2, R21 ;  /* 0xfffffffe22087824 */ /* 0x000fca00078e0215 */
[----:B------:R-:W-:Y:S02]  /*1e830*/  VIMNMX R11, R11, R8, !PT ;  /* 0x000000080b0b7248 */ /* 0x000fe40007fe0100 */
[----:B------:R-:W-:-:S07]  /*1e840*/  VIADDMNMX R9, R8, R4, R9, PT ;  /* 0x0000000408097246 */ /* 0x000fce0003800109 */
.L_x_5312:
[----:B------:R-:W-:Y:S05]  /*1e850*/  BSYNC B0 ;  /* 0x0000000000007941 */ /* 0x000fea0003800000 */
.L_x_5311:
[C---:B------:R-:W-:Y:S01]  /*1e860*/  ISETP.GE.AND P1, PT, R12.reuse, 0x2, PT ;  /* 0x000000020c00780c */ /* 0x040fe20003f26270 */
[----:B------:R-:W0:Y:S01]  /*1e870*/  SHFL.IDX PT, R45, R45, 0x1, 0x1c1f ;  /* 0x003c1f002d2d7f89 */ /* 0x000e2200000e0000 */
[C---:B------:R-:W-:Y:S01]  /*1e880*/  ISETP.GE.AND P3, PT, R12.reuse, 0xa, PT ;  /* 0x0000000a0c00780c */ /* 0x040fe20003f66270 */
[----:B------:R-:W-:Y:S01]  /*1e890*/  BSSY B0, `(.L_x_5318) ;  /* 0x0000068000007945 */ /* 0x000fe20003800000 */
[----:B------:R-:W-:Y:S02]  /*1e8a0*/  P2R R58, PR, RZ, 0x2 ;  /* 0x00000002ff3a7803 */ /* 0x000fe40000000000 */
[----:B------:R-:W-:Y:S02]  /*1e8b0*/  ISETP.GT.AND P1, PT, R11, 0x1, !P1 ;  /* 0x000000010b00780c */ /* 0x000fe40004f24270 */
[----:B------:R-:W-:Y:S02]  /*1e8c0*/  ISETP.GE.AND P2, PT, R12, 0x9, PT ;  /* 0x000000090c00780c */ /* 0x000fe40003f46270 */
[----:B------:R-:W-:-:S02]  /*1e8d0*/  ISETP.LT.OR P1, PT, R9, 0x2, P1 ;  /* 0x000000020900780c */ /* 0x000fc40000f21670 */
[----:B------:R-:W-:Y:S02]  /*1e8e0*/  P2R R71, PR, RZ, 0x4 ;  /* 0x00000004ff477803 */ /* 0x000fe40000000000 */
[----:B------:R-:W-:Y:S02]  /*1e8f0*/  FSEL R44, R60, -INF , !P1 ;  /* 0xff8000003c2c7808 */ /* 0x000fe40004800000 */
[----:B------:R-:W-:Y:S02]  /*1e900*/  ISETP.GT.AND P1, PT, R11, 0x9, !P3 ;  /* 0x000000090b00780c */ /* 0x000fe40005f24270 */
[----:B------:R-:W-:Y:S02]  /*1e910*/  P2R R60, PR, RZ, 0x8 ;  /* 0x00000008ff3c7803 */ /* 0x000fe40000000000 */
[----:B------:R-:W-:Y:S02]  /*1e920*/  ISETP.LT.OR P1, PT, R9, 0xa, P1 ;  /* 0x0000000a0900780c */ /* 0x000fe40000f21670 */
[----:B------:R-:W-:-:S02]  /*1e930*/  ISETP.GT.AND P2, PT, R11, 0x8, !P2 ;  /* 0x000000080b00780c */ /* 0x000fc40005744270 */
[----:B------:R-:W-:Y:S02]  /*1e940*/  ISETP.GE.AND P3, PT, R12, 0x11, PT ;  /* 0x000000110c00780c */ /* 0x000fe40003f66270 */
[----:B-1----:R-:W-:Y:S02]  /*1e950*/  FSEL R42, R62, -INF , !P1 ;  /* 0xff8000003e2a7808 */ /* 0x002fe40004800000 */
[----:B------:R-:W-:Y:S02]  /*1e960*/  ISETP.LT.OR P2, PT, R9, 0x9, P2 ;  /* 0x000000090900780c */ /* 0x000fe40001741670 */
[----:B------:R-:W-:Y:S02]  /*1e970*/  ISETP.GT.AND P1, PT, R11, 0x10, !P3 ;  /* 0x000000100b00780c */ /* 0x000fe40005f24270 */
[----:B------:R-:W-:Y:S02]  /*1e980*/  FSEL R43, R61, -INF , !P2 ;  /* 0xff8000003d2b7808 */ /* 0x000fe40005000000 */
[----:B------:R-:W-:-:S02]  /*1e990*/  ISETP.LT.OR P1, PT, R9, 0x11, P1 ;  /* 0x000000110900780c */ /* 0x000fc40000f21670 */
[C---:B------:R-:W-:Y:S02]  /*1e9a0*/  ISETP.GE.AND P2, PT, R12.reuse, 0x12, PT ;  /* 0x000000120c00780c */ /* 0x040fe40003f46270 */
        /* <DEDUP_REMOVED lines=29> */
[----:B------:R-:W-:Y:S02]  /*1eb80*/  P2R R61, PR, RZ, 0x8 ;  /* 0x00000008ff3d7803 */ /* 0x000fe40000000000 */
        /* <DEDUP_REMOVED lines=20> */
[----:B------:R-:W-:Y:S01]  /*1ecd0*/  FSEL R47, R7, -INF , !P6 ;  /* 0xff800000072f7808 */ /* 0x000fe20007000000 */
[--C-:B0-----:R-:W-:Y:S01]  /*1ece0*/  IMAD.IADD R7, R46, 0x1, R45.reuse ;  /* 0x000000012e077824 */ /* 0x101fe200078e022d */
[----:B------:R-:W-:Y:S01]  /*1ecf0*/  ISETP.GE.AND P6, PT, R12, 0x3a, PT ;  /* 0x0000003a0c00780c */ /* 0x000fe20003fc6270 */
[----:B------:R-:W-:-:S03]  /*1ed00*/  IMAD.IADD R46, R51, 0x1, R45 ;  /* 0x00000001332e7824 */ /* 0x000fc600078e022d */
        /* <DEDUP_REMOVED lines=18> */
.L_x_5323:
[----:B------:R-:W-:Y:S05]  /*1ee30*/  BSYNC B2 ;  /* 0x0000000000027941 */ /* 0x000fea0003800000 */
.L_x_5322:
[----:B------:R-:W-:Y:S01]  /*1ee40*/  LOP3.LUT R5, RZ, R5, RZ, 0x33, !PT ;  /* 0x00000005ff057212 */ /* 0x000fe200078e33ff */
[----:B------:R-:W-:Y:S06]  /*1ee50*/  BRA `(.L_x_5324) ;  /* 0x0000000000187947 */ /* 0x000fec0003800000 */
.L_x_5321:
[----:B------:R-:W-:-:S13]  /*1ee60*/  ISETP.NE.AND P6, PT, R4, 0x1, PT ;  /* 0x000000010400780c */ /* 0x000fda0003fc5270 */
[----:B------:R-:W-:Y:S05]  /*1ee70*/  @!P6 BRA `(.L_x_5324) ;  /* 0x000000000010e947 */ /* 0x000fea0003800000 */
[----:B------:R-:W2:Y:S04]  /*1ee80*/  LDL R6, [R3+0x1c] ;  /* 0x00001c0003067983 */ /* 0x000ea80000100800 */
[----:B------:R-:W3:Y:S01]  /*1ee90*/  LDL R12, [R3+0x20] ;  /* 0x00002000030c7983 */ /* 0x000ee20000100800 */
[----:B--2---:R-:W-:-:S05]  /*1eea0*/  IMAD.HI.U32 R5, R5, R6, RZ ;  /* 0x0000000605057227 */ /* 0x004fca00078e00ff */
[----:B---3--:R-:W-:-:S07]  /*1eeb0*/  SHF.R.U32.HI R5, RZ, R12, R5 ;  /* 0x0000000cff057219 */ /* 0x008fce0000011605 */
.L_x_5324:
[----:B------:R-:W-:Y:S05]  /*1eec0*/  BSYNC B1 ;  /* 0x0000000000017941 */ /* 0x000fea0003800000 */
.L_x_5320:
[----:B------:R-:W-:-:S04]  /*1eed0*/  IMAD R5, R4, R5, -R59 ;  /* 0x0000000504057224 */ /* 0x000fc800078e0a3b */
[----:B------:R-:W-:-:S05]  /*1eee0*/  IMAD R5, R34, -0x2, R5 ;  /* 0xfffffffe22057824 */ /* 0x000fca00078e0205 */
[----:B------:R-:W-:Y:S02]  /*1eef0*/  VIADDMNMX R7, R5, R4, R7, PT ;  /* 0x0000000405077246 */ /* 0x000fe40003800107 */
[----:B------:R-:W-:-:S07]  /*1ef00*/  VIMNMX R46, R46, R5, !PT ;  /* 0x000000052e2e7248 */ /* 0x000fce0007fe0100 */
.L_x_5319:
[----:B------:R-:W-:Y:S05]  /*1ef10*/  BSYNC B0 ;  /* 0x0000000000007941 */ /* 0x000fea0003800000 */
.L_x_5318:
[----:B------:R-:W2:Y:S01]  /*1ef20*/  LD.E.64 R4, desc[UR46][R152.64+0x410] ;  /* 0x0004102e98047980 */ /* 0x000ea2000c101b00 */
[----:B------:R-:W-:Y:S02]  /*1ef30*/  ISETP.GT.AND P5, PT, R46, RZ, !P5 ;  /* 0x000000ff2e00720c */ /* 0x000fe40006fa4270 */
        /* <DEDUP_REMOVED lines=39> */
[----:B------:R-:W-:-:S04]  /*1f1b0*/  ISETP.NE.AND P5, PT, R66, RZ, PT ;  /* 0x000000ff4200720c */ /* 0x000fc80003fa5270 */
[C---:B------:R-:W-:Y:S02]  /*1f1c0*/  ISETP.GT.AND P5, PT, R46.reuse, 0x28, !P5 ;  /* 0x000000282e00780c */ /* 0x040fe40006fa4270 */
[C---:B------:R-:W-:Y:S02]  /*1f1d0*/  ISETP.GT.AND P1, PT, R46.reuse, 0x29, !P1 ;  /* 0x000000292e00780c */ /* 0x040fe40004f24270 */
[C---:B------:R-:W-:Y:S02]  /*1f1e0*/  ISETP.LT.OR P5, PT, R7.reuse, 0x29, P5 ;  /* 0x000000290700780c */ /* 0x040fe40002fa1670 */
[----:B------:R-:W-:Y:S02]  /*1f1f0*/  ISETP.GT.AND P2, PT, R46, 0x30, !P2 ;  /* 0x000000302e00780c */ /* 0x000fe40005744270 */
[----:B------:R-:W-:Y:S02]  /*1f200*/  ISETP.LT.OR P1, PT, R7, 0x2a, P1 ;  /* 0x0000002a0700780c */ /* 0x000fe40000f21670 */
[----:B------:R-:W-:-:S02]  /*1f210*/  FSEL R56, R25, -INF , !P5 ;  /* 0xff80000019387808 */ /* 0x000fc40006800000 */
[----:B------:R-:W-:Y:S02]  /*1f220*/  ISETP.GT.AND P3, PT, R46, 0x31, !P3 ;  /* 0x000000312e00780c */ /* 0x000fe40005f64270 */
[C---:B------:R-:W-:Y:S02]  /*1f230*/  ISETP.LT.OR P2, PT, R7.reuse, 0x31, P2 ;  /* 0x000000310700780c */ /* 0x040fe40001741670 */
[----:B------:R-:W-:Y:S02]  /*1f240*/  FSEL R58, R26, -INF , !P1 ;  /* 0xff8000001a3a7808 */ /* 0x000fe40004800000 */
[----:B------:R-:W-:Y:S02]  /*1f250*/  ISETP.GT.AND P4, PT, R46, 0x38, !P4 ;  /* 0x000000382e00780c */ /* 0x000fe40006784270 */
[----:B------:R-:W-:Y:S02]  /*1f260*/  ISETP.LT.OR P3, PT, R7, 0x32, P3 ;  /* 0x000000320700780c */ /* 0x000fe40001f61670 */
[----:B------:R-:W-:-:S02]  /*1f270*/  FSEL R60, R41, -INF , !P2 ;  /* 0xff800000293c7808 */ /* 0x000fc40005000000 */
[----:B------:R-:W-:Y:S02]  /*1f280*/  ISETP.GT.AND P1, PT, R46, 0x39, !P6 ;  /* 0x000000392e00780c */ /* 0x000fe40007724270 */
[C---:B------:R-:W-:Y:S02]  /*1f290*/  ISETP.LT.OR P4, PT, R7.reuse, 0x39, P4 ;  /* 0x000000390700780c */ /* 0x040fe40002781670 */
[----:B------:R-:W-:Y:S02]  /*1f2a0*/  ISETP.LT.OR P1, PT, R7, 0x3a, P1 ;  /* 0x0000003a0700780c */ /* 0x000fe40000f21670 */
[----:B------:R-:W-:Y:S02]  /*1f2b0*/  FSEL R41, R54, -INF , !P4 ;  /* 0xff80000036297808 */ /* 0x000fe40006000000 */
[----:B------:R-:W-:Y:S02]  /*1f2c0*/  IADD3 R7, P2, R2, 0x410, RZ ;  /* 0x0000041002077810 */ /* 0x000fe40007f5e0ff */
[----:B--2---:R-:W-:-:S04]  /*1f2d0*/  FMNMX.FTZ R27, R47, R4, !PT ;  /* 0x000000042f1b7209 */ /* 0x004fc80007810000 */
        /* <DEDUP_REMOVED lines=26> */
[----:B------:R-:W-:-:S03]  /*1f480*/  FMNMX.FTZ R27, R12, R27, !PT ;  /* 0x0000001b0c1b7209 */ /* 0x000fc60007810000 */
[----:B------:R-:W0:Y:S01]  /*1f490*/  SHFL.BFLY PT, R51, R48, 0x1, 0x1f ;  /* 0x0c201f0030337f89 */ /* 0x000e2200000e0000 */
[----:B------:R-:W-:-:S04]  /*1f4a0*/  FMNMX.FTZ R27, R56, R27, !PT ;  /* 0x0000001b381b7209 */ /* 0x000fc80007810000 */
[----:B------:R-:W-:Y:S02]  /*1f4b0*/  FMNMX.FTZ R27, R58, R27, !PT ;  /* 0x0000001b3a1b7209 */ /* 0x000fe40007810000 */
[----:B------:R-:W-:Y:S02]  /*1f4c0*/  FSEL R45, R50, -INF , !P3 ;  /* 0xff800000322d7808 */ /* 0x000fe40005800000 */
[----:B------:R-:W-:-:S04]  /*1f4d0*/  FMNMX.FTZ R6, R60, R27, !PT ;  /* 0x0000001b3c067209 */ /* 0x000fc80007810000 */
[----:B------:R-:W-:Y:S02]  /*1f4e0*/  FMNMX.FTZ R6, R45, R6, !PT ;  /* 0x000000062d067209 */ /* 0x000fe40007810000 */
[----:B------:R-:W-:Y:S02]  /*1f4f0*/  FSEL R27, R55, -INF , !P1 ;  /* 0xff800000371b7808 */ /* 0x000fe40004800000 */
[----:B------:R-:W-:Y:S02]  /*1f500*/  FMNMX.FTZ R26, R41, R6, !PT ;  /* 0x00000006291a7209 */ /* 0x000fe40007810000 */
[----:B------:R-:W-:Y:S01]  /*1f510*/  LOP3.LUT R6, R7, 0x4, RZ, 0xfc, !PT ;  /* 0x0000000407067812 */ /* 0x000fe200078efcff */
[----:B------:R-:W-:Y:S01]  /*1f520*/  IMAD.X R7, RZ, RZ, R16, P2 ;  /* 0x000000ffff077224 */ /* 0x000fe200010e0610 */
[----:B------:R-:W-:Y:S02]  /*1f530*/  FMNMX.FTZ R25, R27, R26, !PT ;  /* 0x0000001a1b197209 */ /* 0x000fe40007810000 */
[----:B0-----:R-:W-:Y:S01]  /*1f540*/  FMNMX.FTZ R51, R48, R51, !PT ;  /* 0x0000003330337209 */ /* 0x001fe20007810000 */
        /* <DEDUP_REMOVED lines=12> */
[----:B------:R-:W5:Y:S04]  /*1f610*/  LD.E R57, desc[UR46][R152.64+0x420] ;  /* 0x0004202e98397980 */ /* 0x000f68000c101900 */
[----:B------:R-:W5:Y:S01]  /*1f620*/  LD.E.64 R48, desc[UR46][R152.64+0xd8] ;  /* 0x0000d82e98307980 */ /* 0x000f62000c101b00 */
[----:B------:R-:W-:-:S04]  /*1f630*/  FSETP.NEU.FTZ.AND P1, PT, R55, -INF , PT ;  /* 0xff8000003700780b */ /* 0x000fc80003f3d000 */
[----:B------:R-:W-:-:S05]  /*1f640*/  FSEL R26, R55, RZ, P1 ;  /* 0x000000ff371a7208 */ /* 0x000fca0000800000 */
[----:B------:R-:W-:Y:S01]  /*1f650*/  FADD.FTZ R25, R5, -R26 ;  /* 0x8000001a05197221 */ /* 0x000fe20000010000 */
[----:B--2---:R-:W-:-:S04]  /*1f660*/  FSETP.NEU.FTZ.AND P1, PT, R46, -INF , PT ;  /* 0xff8000002e00780b */ /* 0x004fc80003f3d000 */
[----:B------:R-:W-:Y:S01]  /*1f670*/  FSEL R5, R46, RZ, P1 ;  /* 0x000000ff2e057208 */ /* 0x000fe20000800000 */
[----:B---3--:R-:W-:-:S04]  /*1f680*/  FMUL.FTZ R25, R50, R25 ;  /* 0x0000001932197220 */ /* 0x008fc80000410000 */
[----:B------:R-:W-:-:S04]  /*1f690*/  FADD.FTZ R5, R4, -R5 ;  /* 0x8000000504057221 */ /* 0x000fc80000010000 */
[----:B------:R-:W-:Y:S01]  /*1f6a0*/  FMUL.FTZ R5, R5, R50 ;  /* 0x0000003205057220 */ /* 0x000fe20000410000 */
[----:B------:R-:W4:Y:S08]  /*1f6b0*/  MUFU.EX2 R25, R25 ;  /* 0x0000001900197308 */ /* 0x000f300000000800 */
[----:B------:R-:W5:Y:S01]  /*1f6c0*/  MUFU.EX2 R26, R5 ;  /* 0x00000005001a7308 */ /* 0x000f620000000800 */
[----:B----4-:R-:W-:Y:S01]  /*1f6d0*/  FMUL.FTZ R51, R25, R52 ;  /* 0x0000003419337220 */ /* 0x010fe20000410000 */
[----:B-----5:R-:W-:-:S04]  /*1f6e0*/  FMUL.FTZ R57, R26, R57 ;  /* 0x000000391a397220 */ /* 0x020fc80000410000 */
[----:B------:R0:W-:Y:S04]  /*1f6f0*/  ST.E desc[UR46][R152.64+0x424], R51 ;  /* 0x0004243398007985 */ /* 0x0001e8000c10192e */
[----:B------:R0:W-:Y:S04]  /*1f700*/  ST.E desc[UR46][R152.64+0x420], R57 ;  /* 0x0004203998007985 */ /* 0x0001e8000c10192e */
[----:B------:R-:W2:Y:S01]  /*1f710*/  LD.E R4, desc[UR46][R48.64+0x4] ;  /* 0x0000042e30047980 */ /* 0x000ea2000c101900 */
[----:B------:R-:W-:Y:S01]  /*1f720*/  BSSY B0, `(.L_x_5325) ;  /* 0x000000c000007945 */ /* 0x000fe20003800000 */
[----:B--2---:R-:W-:-:S13]  /*1f730*/  ISETP.NE.AND P1, PT, R4, RZ, PT ;  /* 0x000000ff0400720c */ /* 0x004fda0003f25270 */
[----:B0-----:R-:W-:Y:S05]  /*1f740*/  @P1 BRA `(.L_x_5326) ;  /* 0x0000000000241947 */ /* 0x001fea0003800000 */
        /* <DEDUP_REMOVED lines=9> */
.L_x_5326:
[----:B------:R-:W-:Y:S05]  /*1f7e0*/  BSYNC B0 ;  /* 0x0000000000007941 */ /* 0x000fea0003800000 */
.L_x_5325:
[----:B------:R-:W2:Y:S04]  /*1f7f0*/  @!P1 LD.E.64 R4, desc[UR46][R152.64+0xe0] ;  /* 0x0000e02e98049980 */ /* 0x000ea8000c101b00 */
[----:B------:R-:W3:Y:S04]  /*1f800*/  @!P1 LD.E R48, desc[UR46][R48.64] ;  /* 0x0000002e30309980 */ /* 0x000ee8000c101900 */
[----:B--2---:R-:W2:Y:S01]  /*1f810*/  @!P1 LD.E.64 R4, desc[UR46][R4.64] ;  /* 0x0000002e04049980 */ /* 0x004ea2000c101b00 */
[----:B---3--:R-:W-:-:S04]  /*1f820*/  @!P1 IMAD R13, R13, 0x40, R48 ;  /* 0x000000400d0d9824 */ /* 0x008fc800078e0230 */
[----:B------:R-:W-:-:S04]  /*1f830*/  @!P1 VIADD R13, R13, 0x8 ;  /* 0x000000080d0d9836 */ /* 0x000fc80000000000 */
[----:B--2---:R-:W-:-:S05]  /*1f840*/  @!P1 IMAD.WIDE R50, R13, 0x4, R4 ;  /* 0x000000040d329825 */ /* 0x004fca00078e0204 */
[----:B------:R-:W-:Y:S04]  /*1f850*/  @!P1 ST.E desc[UR46][R50.64], R25 ;  /* 0x0000001932009985 */ /* 0x000fe8000c10192e */
[----:B------:R-:W2:Y:S04]  /*1f860*/  LD.E R13, desc[UR46][R152.64+0x410] ;  /* 0x0004102e980d7980 */ /* 0x000ea8000c101900 */
[----:B------:R-:W3:Y:S04]  /*1f870*/  LD.E R46, desc[UR46][R152.64+0x430] ;  /* 0x0004302e982e7980 */ /* 0x000ee8000c101900 */
[----:B------:R-:W4:Y:S04]  /*1f880*/  LD.E R7, desc[UR46][R6.64] ;  /* 0x0000002e06077980 */ /* 0x000f28000c101900 */
[----:B------:R-:W5:Y:S04]  /*1f890*/  LD.E R52, desc[UR46][R152.64+0x420] ;  /* 0x0004202e98347980 */ /* 0x000f68000c101900 */
[----:B------:R-:W5:Y:S01]  /*1f8a0*/  LD.E R53, desc[UR46][R152.64+0x424] ;  /* 0x0004242e98357980 */ /* 0x000f62000c101900 */
[C---:B--2---:R-:W-:Y:S01]  /*1f8b0*/  FSETP.NEU.FTZ.AND P1, PT, R13.reuse, -INF , PT ;  /* 0xff8000000d00780b */ /* 0x044fe20003f3d000 */
[----:B---3--:R-:W-:Y:S01]  /*1f8c0*/  FMUL.FTZ R48, R13, R46 ;  /* 0x0000002e0d307220 */ /* 0x008fe20000410000 */
[----:B----4-:R-:W-:-:S04]  /*1f8d0*/  FMUL.FTZ R4, R46, R7 ;  /* 0x000000072e047220 */ /* 0x010fc80000410000 */
[----:B------:R-:W-:Y:S02]  /*1f8e0*/  FSEL R5, R48, RZ, P1 ;  /* 0x000000ff30057208 */ /* 0x000fe40000800000 */
[----:B------:R-:W-:-:S03]  /*1f8f0*/  FSETP.NEU.FTZ.AND P1, PT, R7, -INF , PT ;  /* 0xff8000000700780b */ /* 0x000fc60003f3d000 */
[-CC-:B------:R-:W-:Y:S01]  /*1f900*/  FFMA.FTZ R47, R47, R46.reuse, -R5.reuse ;  /* 0x0000002e2f2f7223 */ /* 0x180fe20000010805 */
[----:B------:R-:W-:Y:S01]  /*1f910*/  FSEL R7, R4, RZ, P1 ;  /* 0x000000ff04077208 */ /* 0x000fe20000800000 */
[-CC-:B------:R-:W-:Y:S01]  /*1f920*/  FFMA.FTZ R44, R44, R46.reuse, -R5.reuse ;  /* 0x0000002e2c2c7223 */ /* 0x180fe20000010805 */
[-CC-:B------:R-:W-:Y:S01]  /*1f930*/  FFMA.FTZ R43, R43, R46.reuse, -R5.reuse ;  /* 0x0000002e2b2b7223 */ /* 0x180fe20000010805 */
[-CC-:B------:R-:W-:Y:S01]  /*1f940*/  FFMA.FTZ R42, R42, R46.reuse, -R5.reuse ;  /* 0x0000002e2a2a7223 */ /* 0x180fe20000010805 */
[-C--:B------:R-:W-:Y:S01]  /*1f950*/  FFMA.FTZ R39, R39, R46.reuse, -R5 ;  /* 0x0000002e27277223 */ /* 0x080fe20000010805 */
[-CC-:B------:R-:W-:Y:S01]  /*1f960*/  FFMA.FTZ R40, R40, R46.reuse, -R7.reuse ;  /* 0x0000002e28287223 */ /* 0x180fe20000010807 */
[----:B------:R-:W-:Y:S01]  /*1f970*/  MUFU.EX2 R47, R47 ;  /* 0x0000002f002f7308 */ /* 0x000fe20000000800 */
[-CC-:B------:R-:W-:Y:S01]  /*1f980*/  FFMA.FTZ R38, R38, R46.reuse, -R7.reuse ;  /* 0x0000002e26267223 */ /* 0x180fe20000010807 */
[-CC-:B------:R-:W-:Y:S01]  /*1f990*/  FFMA.FTZ R34, R34, R46.reuse, -R7.reuse ;  /* 0x0000002e22227223 */ /* 0x180fe20000010807 */
[-C--:B------:R-:W-:Y:S01]  /*1f9a0*/  FFMA.FTZ R30, R30, R46.reuse, -R7 ;  /* 0x0000002e1e1e7223 */ /* 0x080fe20000010807 */
[-CC-:B------:R-:W-:Y:S01]  /*1f9b0*/  FFMA.FTZ R37, R37, R46.reuse, -R5.reuse ;  /* 0x0000002e25257223 */ /* 0x180fe20000010805 */
[-CC-:B------:R-:W-:Y:S01]  /*1f9c0*/  FFMA.FTZ R36, R36, R46.reuse, -R5.reuse ;  /* 0x0000002e24247223 */ /* 0x180fe20000010805 */
[-CC-:B------:R-:W-:Y:S01]  /*1f9d0*/  FFMA.FTZ R35, R35, R46.reuse, -R5.reuse ;  /* 0x0000002e23237223 */ /* 0x180fe20000010805 */
[-CC-:B------:R-:W-:Y:S01]  /*1f9e0*/  FFMA.FTZ R33, R33, R46.reuse, -R5.reuse ;  /* 0x0000002e21217223 */ /* 0x180fe20000010805 */
[----:B------:R-:W5:Y:S01]  /*1f9f0*/  MUFU.EX2 R40, R40 ;  /* 0x0000002800287308 */ /* 0x000f620000000800 */
[-CC-:B------:R-:W-:Y:S01]  /*1fa00*/  FFMA.FTZ R32, R32, R46.reuse, -R5.reuse ;  /* 0x0000002e20207223 */ /* 0x180fe20000010805 */
[-CC-:B------:R-:W-:Y:S01]  /*1fa10*/  FFMA.FTZ R31, R31, R46.reuse, -R5.reuse ;  /* 0x0000002e1f1f7223 */ /* 0x180fe20000010805 */
[-CC-:B------:R-:W-:Y:S01]  /*1fa20*/  FFMA.FTZ R29, R29, R46.reuse, -R5.reuse ;  /* 0x0000002e1d1d7223 */ /* 0x180fe20000010805 */
[-CC-:B------:R-:W-:Y:S01]  /*1fa30*/  FFMA.FTZ R21, R21, R46.reuse, -R5.reuse ;  /* 0x0000002e15157223 */ /* 0x180fe20000010805 */
[-CC-:B------:R-:W-:Y:S01]  /*1fa40*/  FFMA.FTZ R10, R10, R46.reuse, -R5.reuse ;  /* 0x0000002e0a0a7223 */ /* 0x180fe20000010805 */
[-C--:B------:R-:W-:Y:S01]  /*1fa50*/  FFMA.FTZ R8, R8, R46.reuse, -R5 ;  /* 0x0000002e08087223 */ /* 0x080fe20000010805 */
[-C--:B------:R-:W-:Y:S01]  /*1fa60*/  FFMA.FTZ R28, R28, R46.reuse, -R7 ;  /* 0x0000002e1c1c7223 */ /* 0x080fe20000010807 */
[----:B------:R-:W-:Y:S01]  /*1fa70*/  MUFU.EX2 R44, R44 ;  /* 0x0000002c002c7308 */ /* 0x000fe20000000800 */
[-C--:B------:R-:W-:Y:S01]  /*1fa80*/  FFMA.FTZ R5, R9, R46.reuse, -R5 ;  /* 0x0000002e09057223 */ /* 0x080fe20000010805 */
[-CC-:B------:R-:W-:Y:S01]  /*1fa90*/  FFMA.FTZ R24, R24, R46.reuse, -R7.reuse ;  /* 0x0000002e18187223 */ /* 0x180fe20000010807 */
[-CC-:B------:R-:W-:Y:S01]  /*1faa0*/  FFMA.FTZ R15, R15, R46.reuse, -R7.reuse ;  /* 0x0000002e0f0f7223 */ /* 0x180fe20000010807 */
[-CC-:B------:R-:W-:Y:S01]  /*1fab0*/  FFMA.FTZ R14, R14, R46.reuse, -R7.reuse ;  /* 0x0000002e0e0e7223 */ /* 0x180fe20000010807 */
[-CC-:B------:R-:W-:Y:S01]  /*1fac0*/  FFMA.FTZ R11, R11, R46.reuse, -R7.reuse ;  /* 0x0000002e0b0b7223 */ /* 0x180fe20000010807 */
[-CC-:B------:R-:W-:Y:S01]  /*1fad0*/  FFMA.FTZ R4, R56, R46.reuse, -R7.reuse ;  /* 0x0000002e38047223 */ /* 0x180fe20000010807 */
[-C--:B------:R-:W-:Y:S01]  /*1fae0*/  FFMA.FTZ R12, R12, R46.reuse, -R7 ;  /* 0x0000002e0c0c7223 */ /* 0x080fe20000010807 */
[----:B------:R-:W0:Y:S01]  /*1faf0*/  MUFU.EX2 R169, R38 ;  /* 0x0000002600a97308 */ /* 0x000e220000000800 */
[----:B-----5:R-:W-:Y:S01]  /*1fb00*/  FADD.FTZ R6, R40, R53 ;  /* 0x0000003528067221 */ /* 0x020fe20000010000 */
[-CC-:B------:R-:W-:Y:S01]  /*1fb10*/  FFMA.FTZ R45, R45, R46.reuse, -R7.reuse ;  /* 0x0000002e2d2d7223 */ /* 0x180fe20000010807 */
[----:B------:R-:W-:-:S05]  /*1fb20*/  FFMA.FTZ R41, R41, R46, -R7 ;  /* 0x0000002e29297223 */ /* 0x000fca0000010807 */
[----:B------:R-:W-:Y:S08]  /*1fb30*/  MUFU.EX2 R43, R43 ;  /* 0x0000002b002b7308 */ /* 0x000ff00000000800 */
[----:B------:R-:W1:Y:S01]  /*1fb40*/  MUFU.EX2 R34, R34 ;  /* 0x0000002200227308 */ /* 0x000e620000000800 */
[----:B0-----:R-:W-:-:S07]  /*1fb50*/  FADD.FTZ R13, R169, R6 ;  /* 0x00000006a90d7221 */ /* 0x001fce0000010000 */
[----:B------:R-:W-:Y:S08]  /*1fb60*/  MUFU.EX2 R42, R42 ;  /* 0x0000002a002a7308 */ /* 0x000ff00000000800 */
[----:B------:R-:W0:Y:S01]  /*1fb70*/  MUFU.EX2 R171, R30 ;  /* 0x0000001e00ab7308 */ /* 0x000e220000000800 */
[----:B-1----:R-:W-:-:S07]  /*1fb80*/  FADD.FTZ R6, R34, R13 ;  /* 0x0000000d22067221 */ /* 0x002fce0000010000 */
[----:B------:R-:W1:Y:S08]  /*1fb90*/  MUFU.EX2 R39, R39 ;  /* 0x0000002700277308 */ /* 0x000e700000000800 */
[----:B------:R2:W-:Y:S01]  /*1fba0*/  MUFU.EX2 R9, R5 ;  /* 0x0000000500097308 */ /* 0x0005e20000000800 */
[----:B0-----:R-:W-:Y:S01]  /*1fbb0*/  FADD.FTZ R13, R171, R6 ;  /* 0x00000006ab0d7221 */ /* 0x001fe20000010000 */
[----:B------:R-:W-:-:S06]  /*1fbc0*/  FFMA.FTZ R6, R60, R46, -R7 ;  /* 0x0000002e3c067223 */ /* 0x000fcc0000010807 */
[----:B------:R-:W-:Y:S01]  /*1fbd0*/  MUFU.EX2 R28, R28 ;  /* 0x0000001c001c7308 */ /* 0x000fe20000000800 */
[----:B--2---:R-:W-:-:S07]  /*1fbe0*/  FADD.FTZ R5, R47, R52 ;  /* 0x000000342f057221 */ /* 0x004fce0000010000 */
[----:B------:R-:W0:Y:S08]  /*1fbf0*/  MUFU.EX2 R172, R37 ;  /* 0x0000002500ac7308 */ /* 0x000e300000000800 */
[----:B------:R2:W-:Y:S08]  /*1fc00*/  MUFU.EX2 R173, R24 ;  /* 0x0000001800ad7308 */ /* 0x0005f00000000800 */
[----:B------:R-:W3:Y:S01]  /*1fc10*/  MUFU.EX2 R36, R36 ;  /* 0x0000002400247308 */ /* 0x000ee20000000800 */
[----:B--2---:R-:W-:Y:S01]  /*1fc20*/  FADD.FTZ R24, R44, R5 ;  /* 0x000000052c187221 */ /* 0x004fe20000010000 */
[-CC-:B------:R-:W-:Y:S01]  /*1fc30*/  FFMA.FTZ R5, R58, R46.reuse, -R7.reuse ;  /* 0x0000002e3a057223 */ /* 0x180fe20000010807 */
[----:B------:R-:W-:-:S05]  /*1fc40*/  FFMA.FTZ R7, R27, R46, -R7 ;  /* 0x0000002e1b077223 */ /* 0x000fca0000010807 */
[----:B------:R2:W-:Y:S08]  /*1fc50*/  MUFU.EX2 R178, R29 ;  /* 0x0000001d00b27308 */ /* 0x0005f00000000800 */
[----:B------:R-:W-:Y:S01]  /*1fc60*/  MUFU.EX2 R15, R15 ;  /* 0x0000000f000f7308 */ /* 0x000fe20000000800 */
[----:B--2---:R-:W-:-:S04]  /*1fc70*/  FADD.FTZ R29, R43, R24 ;  /* 0x000000182b1d7221 */ /* 0x004fc80000010000 */
[----:B------:R-:W-:-:S03]  /*1fc80*/  FADD.FTZ R30, R42, R29 ;  /* 0x0000001d2a1e7221 */ /* 0x000fc60000010000 */
[----:B------:R-:W2:Y:S01]  /*1fc90*/  MUFU.EX2 R35, R35 ;  /* 0x0000002300237308 */ /* 0x000ea20000000800 */
[----:B-1----:R-:W-:-:S04]  /*1fca0*/  FADD.FTZ R29, R39, R30 ;  /* 0x0000001e271d7221 */ /* 0x002fc80000010000 */
[----:B0-----:R-:W-:-:S03]  /*1fcb0*/  FADD.FTZ R29, R172, R29 ;  /* 0x0000001dac1d7221 */ /* 0x001fc60000010000 */
[----:B------:R-:W0:Y:S01]  /*1fcc0*/  MUFU.EX2 R14, R14 ;  /* 0x0000000e000e7308 */ /* 0x000e220000000800 */
[----:B---3--:R-:W-:-:S07]  /*1fcd0*/  FADD.FTZ R38, R36, R29 ;  /* 0x0000001d24267221 */ /* 0x008fce0000010000 */
[----:B------:R-:W1:Y:S01]  /*1fce0*/  MUFU.EX2 R33, R33 ;  /* 0x0000002100217308 */ /* 0x000e620000000800 */
[----:B--2---:R-:W-:-:S07]  /*1fcf0*/  FADD.FTZ R38, R35, R38 ;  /* 0x0000002623267221 */ /* 0x004fce0000010000 */
[----:B------:R-:W2:Y:S08]  /*1fd00*/  MUFU.EX2 R11, R11 ;  /* 0x0000000b000b7308 */ /* 0x000eb00000000800 */
[----:B------:R3:W-:Y:S08]  /*1fd10*/  MUFU.EX2 R179, R4 ;  /* 0x0000000400b37308 */ /* 0x0007f00000000800 */
[----:B------:R-:W4:Y:S01]  /*1fd20*/  MUFU.EX2 R32, R32 ;  /* 0x0000002000207308 */ /* 0x000f220000000800 */
[----:B---3--:R-:W-:-:S04]  /*1fd30*/  FADD.FTZ R4, R28, R13 ;  /* 0x0000000d1c047221 */ /* 0x008fc80000010000 */
[----:B------:R-:W-:-:S03]  /*1fd40*/  FADD.FTZ R4, R173, R4 ;  /* 0x00000004ad047221 */ /* 0x000fc60000010000 */
[----:B------:R-:W-:Y:S08]  /*1fd50*/  MUFU.EX2 R12, R12 ;  /* 0x0000000c000c7308 */ /* 0x000ff00000000800 */
[----:B------:R-:W3:Y:S08]  /*1fd60*/  MUFU.EX2 R31, R31 ;  /* 0x0000001f001f7308 */ /* 0x000ef00000000800 */
[----:B------:R5:W-:Y:S08]  /*1fd70*/  MUFU.EX2 R24, R5 ;  /* 0x0000000500187308 */ /* 0x000bf00000000800 */
[----:B------:R-:W3:Y:S01]  /*1fd80*/  MUFU.EX2 R21, R21 ;  /* 0x0000001500157308 */ /* 0x000ee20000000800 */
[----:B-----5:R-:W-:-:S04]  /*1fd90*/  FADD.FTZ R5, R15, R4 ;  /* 0x000000040f057221 */ /* 0x020fc80000010000 */
[----:B0-----:R-:W-:Y:S01]  /*1fda0*/  FADD.FTZ R4, R14, R5 ;  /* 0x000000050e047221 */ /* 0x001fe20000010000 */
[----:B-1----:R-:W-:Y:S02]  /*1fdb0*/  FADD.FTZ R5, R33, R38 ;  /* 0x0000002621057221 */ /* 0x002fe40000010000 */
[----:B------:R0:W1:Y:S01]  /*1fdc0*/  MUFU.EX2 R181, R6 ;  /* 0x0000000600b57308 */ /* 0x0000620000000800 */
[----:B--2---:R-:W-:Y:S01]  /*1fdd0*/  FADD.FTZ R13, R11, R4 ;  /* 0x000000040b0d7221 */ /* 0x004fe20000010000 */
[----:B----4-:R-:W-:-:S04]  /*1fde0*/  FADD.FTZ R4, R32, R5 ;  /* 0x0000000520047221 */ /* 0x010fc80000010000 */
[----:B---3--:R-:W-:Y:S02]  /*1fdf0*/  FADD.FTZ R5, R31, R4 ;  /* 0x000000041f057221 */ /* 0x008fe40000010000 */
[----:B------:R-:W2:Y:S01]  /*1fe00*/  MUFU.EX2 R10, R10 ;  /* 0x0000000a000a7308 */ /* 0x000ea20000000800 */
[----:B0-----:R-:W-:Y:S01]  /*1fe10*/  FADD.FTZ R6, R12, R13 ;  /* 0x0000000d0c067221 */ /* 0x001fe20000010000 */
[----:B------:R-:W-:-:S03]  /*1fe20*/  FADD.FTZ R4, R178, R5 ;  /* 0x00000005b2047221 */ /* 0x000fc60000010000 */
[----:B------:R-:W-:Y:S01]  /*1fe30*/  FADD.FTZ R13, R179, R6 ;  /* 0x00000006b30d7221 */ /* 0x000fe20000010000 */
[----:B------:R-:W-:Y:S02]  /*1fe40*/  FADD.FTZ R5, R21, R4 ;  /* 0x0000000415057221 */ /* 0x000fe40000010000 */
[----:B------:R-:W0:Y:S01]  /*1fe50*/  MUFU.EX2 R30, R45 ;  /* 0x0000002d001e7308 */ /* 0x000e220000000800 */
[----:B------:R-:W-:-:S04]  /*1fe60*/  FADD.FTZ R6, R24, R13 ;  /* 0x0000000d18067221 */ /* 0x000fc80000010000 */
[----:B-1----:R-:W-:-:S03]  /*1fe70*/  FADD.FTZ R13, R181, R6 ;  /* 0x00000006b50d7221 */ /* 0x002fc60000010000 */
[----:B------:R-:W1:Y:S01]  /*1fe80*/  MUFU.EX2 R8, R8 ;  /* 0x0000000800087308 */ /* 0x000e620000000800 */
[----:B--2---:R-:W-:-:S07]  /*1fe90*/  FADD.FTZ R5, R10, R5 ;  /* 0x000000050a057221 */ /* 0x004fce0000010000 */
[----:B------:R-:W2:Y:S01]  /*1fea0*/  MUFU.EX2 R41, R41 ;  /* 0x0000002900297308 */ /* 0x000ea20000000800 */
[----:B0-----:R-:W-:-:S07]  /*1feb0*/  FADD.FTZ R4, R30, R13 ;  /* 0x0000000d1e047221 */ /* 0x001fce0000010000 */
[----:B------:R-:W0:Y:S01]  /*1fec0*/  MUFU.EX2 R38, R7 ;  /* 0x0000000700267308 */ /* 0x000e220000000800 */
[----:B-1----:R-:W-:-:S04]  /*1fed0*/  FADD.FTZ R6, R8, R5 ;  /* 0x0000000508067221 */ /* 0x002fc80000010000 */
[----:B------:R-:W-:Y:S01]  /*1fee0*/  FADD.FTZ R13, R9, R6 ;  /* 0x00000006090d7221 */ /* 0x000fe20000010000 */
[----:B--2---:R-:W-:-:S04]  /*1fef0*/  FADD.FTZ R5, R41, R4 ;  /* 0x0000000429057221 */ /* 0x004fc80000010000 */
[----:B------:R-:W-:Y:S01]  /*1ff00*/  ST.E desc[UR46][R152.64+0x420], R13 ;  /* 0x0004200d98007985 */ /* 0x000fe2000c10192e */
[----:B0-----:R-:W-:-:S05]  /*1ff10*/  FADD.FTZ R27, R38, R5 ;  /* 0x00000005261b7221 */ /* 0x001fca0000010000 */
        /* <DEDUP_REMOVED lines=22> */
[--C-:B---3--:R-:W-:Y:S01]  /*20080*/  IMAD R49, R49, 0x2, R29.reuse ;  /* 0x0000000231317824 */ /* 0x108fe200078e021d */
[----:B------:R-:W-:Y:S01]  /*20090*/  STSM.16.M88.4 [R29], R168 ;  /* 0x000000a81d007844 */ /* 0x000fe20000000200 */
[C---:B------:R-:W-:Y:S02]  /*200a0*/  IMAD R6, R48.reuse, 0x2, R29 ;  /* 0x0000000230067824 */ /* 0x040fe400078e021d */
[----:B------:R-:W-:-:S03]  /*200b0*/  IMAD R48, R48, 0x2, R49 ;  /* 0x0000000230307824 */ /* 0x000fc600078e0231 */
[----:B------:R-:W-:Y:S04]  /*200c0*/  STSM.16.M88.4 [R6], R172 ;  /* 0x000000ac06007844 */ /* 0x000fe80000000200 */
[----:B------:R-:W-:Y:S04]  /*200d0*/  STSM.16.M88.4 [R49], R176 ;  /* 0x000000b031007844 */ /* 0x000fe80000000200 */
[----:B------:R-:W-:Y:S04]  /*200e0*/  STSM.16.M88.4 [R48], R180 ;  /* 0x000000b430007844 */ /* 0x000fe80000000200 */
[----:B------:R-:W2:Y:S01]  /*200f0*/  LD.E R5, desc[UR46][R152.64+0x200] ;  /* 0x0002002e98057980 */ /* 0x000ea2000c101900 */
[----:B------:R-:W-:Y:S01]  /*20100*/  LOP3.LUT R4, R22, 0x4, RZ, 0xfc, !PT ;  /* 0x0000000416047812 */ /* 0x000fe200078efcff */
[----:B--2---:R-:W-:Y:S01]  /*20110*/  FMUL.FTZ R7, R26, R5 ;  /* 0x000000051a077220 */ /* 0x004fe20000410000 */
[----:B------:R-:W-:-:S04]  /*20120*/  IMAD.MOV.U32 R5, RZ, RZ, R19 ;  /* 0x000000ffff057224 */ /* 0x000fc800078e0013 */
[----:B------:R0:W-:Y:S04]  /*20130*/  ST.E desc[UR46][R152.64+0x200], R7 ;  /* 0x0002000798007985 */ /* 0x0001e8000c10192e */
[----:B------:R-:W2:Y:S02]  /*20140*/  LD.E R9, desc[UR46][R4.64] ;  /* 0x0000002e04097980 */ /* 0x000ea4000c101900 */
[----:B--2---:R-:W-:-:S05]  /*20150*/  FMUL.FTZ R9, R26, R9 ;  /* 0x000000091a097220 */ /* 0x004fca0000410000 */
[----:B------:R1:W-:Y:S04]  /*20160*/  ST.E desc[UR46][R4.64], R9 ;  /* 0x0000000904007985 */ /* 0x0003e8000c10192e */
[----:B0-----:R-:W2:Y:S04]  /*20170*/  LD.E R7, desc[UR46][R152.64+0x240] ;  /* 0x0002402e98077980 */ /* 0x001ea8000c101900 */
[----:B------:R-:W3:Y:S04]  /*20180*/  LD.E R137, desc[UR46][R152.64+0x3f4] ;  /* 0x0003f42e98897980 */ /* 0x000ee8000c101900 */
[----:B------:R-:W4:Y:S04]  /*20190*/  LD.E R11, desc[UR46][R152.64+0x210] ;  /* 0x0002102e980b7980 */ /* 0x000f28000c101900 */
[----:B------:R-:W5:Y:S04]  /*201a0*/  LD.E R13, desc[UR46][R152.64+0x214] ;  /* 0x0002142e980d7980 */ /* 0x000f68000c101900 */
[----:B------:R-:W5:Y:S04]  /*201b0*/  LD.E R15, desc[UR46][R152.64+0x220] ;  /* 0x0002202e980f7980 */ /* 0x000f68000c101900 */
        /* <DEDUP_REMOVED lines=57> */
[----:B------:R-:W-:Y:S01]  /*20550*/  LOP3.LUT R6, R22, 0x8, RZ, 0xfc, !PT ;  /* 0x0000000816067812 */ /* 0x000fe200078efcff */
[C---:B--2---:R-:W-:Y:S01]  /*20560*/  FMUL.FTZ R7, R26.reuse, R7 ;  /* 0x000000071a077220 */ /* 0x044fe20000410000 */
[----:B---3--:R-:W-:-:S04]  /*20570*/  FMUL.FTZ R137, R26, R137 ;  /* 0x000000891a897220 */ /* 0x008fc80000410000 */
[----:B------:R0:W-:Y:S01]  /*20580*/  ST.E desc[UR46][R152.64+0x240], R7 ;  /* 0x0002400798007985 */ /* 0x0001e2000c10192e */
[C---:B----4-:R-:W-:Y:S01]  /*20590*/  FMUL.FTZ R11, R26.reuse, R11 ;  /* 0x0000000b1a0b7220 */ /* 0x050fe20000410000 */
[C---:B-----5:R-:W-:Y:S01]  /*205a0*/  FMUL.FTZ R13, R26.reuse, R13 ;  /* 0x0000000d1a0d7220 */ /* 0x060fe20000410000 */
[C---:B------:R-:W-:Y:S01]  /*205b0*/  FMUL.FTZ R15, R26.reuse, R15 ;  /* 0x0000000f1a0f7220 */ /* 0x040fe20000410000 */
[--C-:B0-----:R-:W-:Y:S02]  /*205c0*/  IMAD.MOV.U32 R7, RZ, RZ, R19.reuse ;  /* 0x000000ffff077224 */ /* 0x101fe400078e0013 */
        /* <DEDUP_REMOVED lines=118> */
[----:B------:R-:W2:Y:S01]  /*20d30*/  LD.E R10, desc[UR46][R6.64] ;  /* 0x0000002e060a7980 */ /* 0x000ea2000c101900 */
[----:B------:R-:W-:Y:S01]  /*20d40*/  LOP3.LUT R8, R22, 0xc, RZ, 0xfc, !PT ;  /* 0x0000000c16087812 */ /* 0x000fe200078efcff */
[----:B0-----:R-:W-:-:S02]  /*20d50*/  IMAD.MOV.U32 R9, RZ, RZ, R19 ;  /* 0x000000ffff097224 */ /* 0x001fc400078e0013 */
[----:B--2---:R-:W-:-:S05]  /*20d60*/  FMUL.FTZ R11, R25, R10 ;  /* 0x0000000a190b7220 */ /* 0x004fca0000410000 */
[----:B------:R0:W-:Y:S04]  /*20d70*/  ST.E desc[UR46][R6.64], R11 ;  /* 0x0000000b06007985 */ /* 0x0001e8000c10192e */
[----:B------:R-:W2:Y:S02]  /*20d80*/  LD.E R10, desc[UR46][R8.64] ;  /* 0x0000002e080a7980 */ /* 0x000ea4000c101900 */
[----:B--2---:R-:W-:-:S05]  /*20d90*/  FMUL.FTZ R13, R25, R10 ;  /* 0x0000000a190d7220 */ /* 0x004fca0000410000 */
[----:B------:R2:W-:Y:S04]  /*20da0*/  ST.E desc[UR46][R8.64], R13 ;  /* 0x0000000d08007985 */ /* 0x0005e8000c10192e */
[----:B------:R-:W3:Y:S04]  /*20db0*/  LD.E R140, desc[UR46][R152.64+0x3fc] ;  /* 0x0003fc2e988c7980 */ /* 0x000ee8000c101900 */
[----:B------:R-:W0:Y:S04]  /*20dc0*/  LD.E R10, desc[UR46][R152.64+0x218] ;  /* 0x0002182e980a7980 */ /* 0x000e28000c101900 */
[----:B------:R-:W2:Y:S04]  /*20dd0*/  LD.E R12, desc[UR46][R152.64+0x21c] ;  /* 0x00021c2e980c7980 */ /* 0x000ea8000c101900 */
        /* <DEDUP_REMOVED lines=59> */
[----:B-1----:R-:W5:Y:S01]  /*21190*/  LD.E R39, desc[UR46][R152.64+0x200] ;  /* 0x0002002e98277980 */ /* 0x002f62000c101900 */
[C---:B---3--:R-:W-:Y:S01]  /*211a0*/  FMUL.FTZ R31, R25.reuse, R140 ;  /* 0x0000008c191f7220 */ /* 0x048fe20000410000 */
[----:B0-----:R-:W-:-:S04]  /*211b0*/  FMUL.FTZ R11, R25, R10 ;  /* 0x0000000a190b7220 */ /* 0x001fc80000410000 */
[----:B------:R0:W-:Y:S01]  /*211c0*/  ST.E desc[UR46][R152.64+0x3fc], R31 ;  /* 0x0003fc1f98007985 */ /* 0x0001e2000c10192e */
[C---:B--2---:R-:W-:Y:S01]  /*211d0*/  FMUL.FTZ R13, R25.reuse, R12 ;  /* 0x0000000c190d7220 */ /* 0x044fe20000410000 */
[C---:B----4-:R-:W-:Y:S01]  /*211e0*/  FMUL.FTZ R15, R25.reuse, R14 ;  /* 0x0000000e190f7220 */ /* 0x050fe20000410000 */
[C---:B-----5:R-:W-:Y:S01]  /*211f0*/  FMUL.FTZ R21, R25.reuse, R24 ;  /* 0x0000001819157220 */ /* 0x060fe20000410000 */
[C---:B------:R-:W-:Y:S01]  /*21200*/  FMUL.FTZ R27, R25.reuse, R26 ;  /* 0x0000001a191b7220 */ /* 0x040fe20000410000 */
[C---:B------:R-:W-:Y:S01]  /*21210*/  FMUL.FTZ R29, R25.reuse, R28 ;  /* 0x0000001c191d7220 */ /* 0x040fe20000410000 */
[C---:B0-----:R-:W-:Y:S01]  /*21220*/  FMUL.FTZ R31, R25.reuse, R32 ;  /* 0x00000020191f7220 */ /* 0x041fe20000410000 */
[C---:B------:R-:W-:Y:S01]  /*21230*/  FMUL.FTZ R33, R25.reuse, R34 ;  /* 0x0000002219217220 */ /* 0x040fe20000410000 */
[C---:B------:R-:W-:Y:S01]  /*21240*/  FMUL.FTZ R35, R25.reuse, R36 ;  /* 0x0000002419237220 */ /* 0x040fe20000410000 */
[C---:B------:R-:W-:Y:S01]  /*21250*/  FMUL.FTZ R37, R25.reuse, R38 ;  /* 0x0000002619257220 */ /* 0x040fe20000410000 */
[----:B------:R0:W-:Y:S04]  /*21260*/  ST.E desc[UR46][R152.64+0x218], R11 ;  /* 0x0002180b98007985 */ /* 0x0001e8000c10192e */
[----:B------:R1:W-:Y:S04]  /*21270*/  ST.E desc[UR46][R152.64+0x21c], R13 ;  /* 0x00021c0d98007985 */ /* 0x0003e8000c10192e */
[----:B------:R2:W-:Y:S04]  /*21280*/  ST.E desc[UR46][R152.64+0x228], R15 ;  /* 0x0002280f98007985 */ /* 0x0005e8000c10192e */
[----:B------:R3:W-:Y:S01]  /*21290*/  ST.E desc[UR46][R152.64+0x22c], R21 ;  /* 0x00022c1598007985 */ /* 0x0007e2000c10192e */
[----:B0-----:R-:W-:-:S03]  /*212a0*/  FMUL.FTZ R11, R25, R30 ;  /* 0x0000001e190b7220 */ /* 0x001fc60000410000 */
[----:B------:R0:W-:Y:S01]  /*212b0*/  ST.E desc[UR46][R152.64+0x238], R27 ;  /* 0x0002381b98007985 */ /* 0x0001e2000c10192e */
[----:B-1----:R-:W-:-:S03]  /*212c0*/  FMUL.FTZ R13, R25, R40 ;  /* 0x00000028190d7220 */ /* 0x002fc60000410000 */
[----:B------:R1:W-:Y:S01]  /*212d0*/  ST.E desc[UR46][R152.64+0x23c], R29 ;  /* 0x00023c1d98007985 */ /* 0x0003e2000c10192e */
[----:B--2---:R-:W-:-:S03]  /*212e0*/  FMUL.FTZ R15, R25, R42 ;  /* 0x0000002a190f7220 */ /* 0x004fc60000410000 */
[----:B------:R2:W-:Y:S01]  /*212f0*/  ST.E desc[UR46][R152.64+0x24c], R31 ;  /* 0x00024c1f98007985 */ /* 0x0005e2000c10192e */
[----:B---3--:R-:W-:-:S03]  /*21300*/  FMUL.FTZ R21, R25, R44 ;  /* 0x0000002c19157220 */ /* 0x008fc60000410000 */
[----:B------:R3:W-:Y:S01]  /*21310*/  ST.E desc[UR46][R152.64+0x258], R33 ;  /* 0x0002582198007985 */ /* 0x0007e2000c10192e */
[----:B0-----:R-:W-:-:S03]  /*21320*/  FMUL.FTZ R27, R25, R46 ;  /* 0x0000002e191b7220 */ /* 0x001fc60000410000 */
[----:B------:R0:W-:Y:S01]  /*21330*/  ST.E desc[UR46][R152.64+0x25c], R35 ;  /* 0x00025c2398007985 */ /* 0x0001e2000c10192e */
[----:B-1----:R-:W-:-:S03]  /*21340*/  FMUL.FTZ R29, R25, R48 ;  /* 0x00000030191d7220 */ /* 0x002fc60000410000 */
[----:B------:R1:W-:Y:S01]  /*21350*/  ST.E desc[UR46][R152.64+0x268], R37 ;  /* 0x0002682598007985 */ /* 0x0003e2000c10192e */
[C---:B--2---:R-:W-:Y:S01]  /*21360*/  FMUL.FTZ R31, R25.reuse, R52 ;  /* 0x00000034191f7220 */ /* 0x044fe20000410000 */
[C---:B---3--:R-:W-:Y:S01]  /*21370*/  FMUL.FTZ R33, R25.reuse, R54 ;  /* 0x0000003619217220 */ /* 0x048fe20000410000 */
[C---:B0-----:R-:W-:Y:S01]  /*21380*/  FMUL.FTZ R35, R25.reuse, R56 ;  /* 0x0000003819237220 */ /* 0x041fe20000410000 */
[C---:B-1----:R-:W-:Y:S01]  /*21390*/  FMUL.FTZ R37, R25.reuse, R58 ;  /* 0x0000003a19257220 */ /* 0x042fe20000410000 */
        /* <DEDUP_REMOVED lines=80> */
[----:B------:R-:W-:Y:S01]  /*218a0*/  FMUL.FTZ R25, R25, R138 ;  /* 0x0000008a19197220 */ /* 0x000fe20000410000 */
[----:B------:R-:W-:Y:S04]  /*218b0*/  ST.E desc[UR46][R152.64+0x388], R11 ;  /* 0x0003880b98007985 */ /* 0x000fe8000c10192e */
[----:B------:R-:W-:Y:S04]  /*218c0*/  ST.E desc[UR46][R152.64+0x3ac], R13 ;  /* 0x0003ac0d98007985 */ /* 0x000fe8000c10192e */
[----:B------:R0:W-:Y:S04]  /*218d0*/  ST.E desc[UR46][R152.64+0x3b8], R15 ;  /* 0x0003b80f98007985 */ /* 0x0001e8000c10192e */
[----:B------:R1:W-:Y:S04]  /*218e0*/  ST.E desc[UR46][R152.64+0x3bc], R21 ;  /* 0x0003bc1598007985 */ /* 0x0003e8000c10192e */
[----:B------:R2:W-:Y:S04]  /*218f0*/  ST.E desc[UR46][R152.64+0x3c8], R27 ;  /* 0x0003c81b98007985 */ /* 0x0005e8000c10192e */
[----:B------:R3:W-:Y:S04]  /*21900*/  ST.E desc[UR46][R152.64+0x3cc], R29 ;  /* 0x0003cc1d98007985 */ /* 0x0007e8000c10192e */
[----:B------:R-:W-:Y:S04]  /*21910*/  ST.E desc[UR46][R152.64+0x3d8], R31 ;  /* 0x0003d81f98007985 */ /* 0x000fe8000c10192e */
[----:B------:R-:W-:Y:S04]  /*21920*/  ST.E desc[UR46][R152.64+0x3dc], R33 ;  /* 0x0003dc2198007985 */ /* 0x000fe8000c10192e */
[----:B------:R-:W-:Y:S04]  /*21930*/  ST.E desc[UR46][R152.64+0x3e8], R35 ;  /* 0x0003e82398007985 */ /* 0x000fe8000c10192e */
[----:B------:R-:W-:Y:S04]  /*21940*/  ST.E desc[UR46][R152.64+0x3ec], R37 ;  /* 0x0003ec2598007985 */ /* 0x000fe8000c10192e */
[----:B------:R4:W-:Y:S04]  /*21950*/  ST.E desc[UR46][R152.64+0x3f8], R25 ;  /* 0x0003f81998007985 */ /* 0x0009e8000c10192e */
[----:B------:R-:W-:Y:S04]  /*21960*/  ST.E desc[UR46][R152.64+0x200], R39 ;  /* 0x0002002798007985 */ /* 0x000fe8000c10192e */
[----:B0-----:R-:W5:Y:S04]  /*21970*/  LD.E R15, desc[UR46][R4.64] ;  /* 0x0000002e040f7980 */ /* 0x001f68000c101900 */
[----:B------:R-:W4:Y:S04]  /*21980*/  LD.E R13, desc[UR46][R152.64+0x1e8] ;  /* 0x0001e82e980d7980 */ /* 0x000f28000c101900 */
[----:B------:R-:W4:Y:S04]  /*21990*/  LD.E.64 R10, desc[UR46][R152.64+0xa8] ;  /* 0x0000a82e980a7980 */ /* 0x000f28000c101b00 */
[----:B-----5:R0:W-:Y:S04]  /*219a0*/  ST.E desc[UR46][R4.64], R15 ;  /* 0x0000000f04007985 */ /* 0x0201e8000c10192e */
[----:B-1----:R-:W5:Y:S04]  /*219b0*/  LD.E R21, desc[UR46][R6.64] ;  /* 0x0000002e06157980 */ /* 0x002f68000c101900 */
[----:B-----5:R1:W-:Y:S04]  /*219c0*/  ST.E desc[UR46][R6.64], R21 ;  /* 0x0000001506007985 */ /* 0x0203e8000c10192e */
[----:B--2---:R-:W2:Y:S04]  /*219d0*/  LD.E R27, desc[UR46][R8.64] ;  /* 0x0000002e081b7980 */ /* 0x004ea8000c101900 */
[----:B--2---:R2:W-:Y:S04]  /*219e0*/  ST.E desc[UR46][R8.64], R27 ;  /* 0x0000001b08007985 */ /* 0x0045e8000c10192e */
[----:B---3--:R-:W3:Y:S04]  /*219f0*/  LD.E R29, desc[UR46][R152.64+0x210] ;  /* 0x0002102e981d7980 */ /* 0x008ee8000c101900 */
[----:B----4-:R-:W4:Y:S04]  /*21a00*/  LD.E R25, desc[UR46][R152.64+0x214] ;  /* 0x0002142e98197980 */ /* 0x010f28000c101900 */
[----:B------:R-:W5:Y:S04]  /*21a10*/  LD.E R31, desc[UR46][R152.64+0x218] ;  /* 0x0002182e981f7980 */ /* 0x000f68000c101900 */
[----:B------:R-:W5:Y:S04]  /*21a20*/  LD.E R33, desc[UR46][R152.64+0x21c] ;  /* 0x00021c2e98217980 */ /* 0x000f68000c101900 */
[----:B------:R-:W5:Y:S04]  /*21a30*/  LD.E R35, desc[UR46][R152.64+0x220] ;  /* 0x0002202e98237980 */ /* 0x000f68000c101900 */
[----:B------:R-:W5:Y:S04]  /*21a40*/  LD.E R37, desc[UR46][R152.64+0x224] ;  /* 0x0002242e98257980 */ /* 0x000f68000c101900 */
[----:B0-----:R-:W5:Y:S04]  /*21a50*/  LD.E R15, desc[UR46][R152.64+0x228] ;  /* 0x0002282e980f7980 */ /* 0x001f68000c101900 */
[----:B------:R-:W5:Y:S04]  /*21a60*/  LD.E R39, desc[UR46][R152.64+0x22c] ;  /* 0x00022c2e98277980 */ /* 0x000f68000c101900 */
[----:B-1----:R-:W5:Y:S04]  /*21a70*/  LD.E R21, desc[UR46][R152.64+0x230] ;  /* 0x0002302e98157980 */ /* 0x002f68000c101900 */
        /* <DEDUP_REMOVED lines=115> */
[----:B---3--:R-:W-:Y:S04]  /*221b0*/  ST.E desc[UR46][R152.64+0x210], R29 ;  /* 0x0002101d98007985 */ /* 0x008fe8000c10192e */
[----:B----4-:R-:W-:Y:S04]  /*221c0*/  ST.E desc[UR46][R152.64+0x214], R25 ;  /* 0x0002141998007985 */ /* 0x010fe8000c10192e */
[----:B-----5:R-:W-:Y:S04]  /*221d0*/  ST.E desc[UR46][R152.64+0x218], R31 ;  /* 0x0002181f98007985 */ /* 0x020fe8000c10192e */
[----:B------:R-:W-:Y:S04]  /*221e0*/  ST.E desc[UR46][R152.64+0x21c], R33 ;  /* 0x00021c2198007985 */ /* 0x000fe8000c10192e */
[----:B------:R-:W-:Y:S04]  /*221f0*/  ST.E desc[UR46][R152.64+0x220], R35 ;  /* 0x0002202398007985 */ /* 0x000fe8000c10192e */
[----:B------:R-:W-:Y:S04]  /*22200*/  ST.E desc[UR46][R152.64+0x224], R37 ;  /* 0x0002242598007985 */ /* 0x000fe8000c10192e */
        /* <DEDUP_REMOVED lines=786> */
[----:B------:R-:W5:Y:S04]  /*25330*/  LD.E R13, desc[UR46][R4.64] ;  /* 0x0000002e040d7980 */ /* 0x000f68000c101900 */
[----:B-----5:R5:W-:Y:S04]  /*25340*/  ST.E desc[UR46][R4.64], R13 ;  /* 0x0000000d04007985 */ /* 0x020be8000c10192e */
[----:B------:R-:W3:Y:S04]  /*25350*/  LD.E R15, desc[UR46][R6.64] ;  /* 0x0000002e060f7980 */ /* 0x000ee8000c101900 */
[----:B---3--:R3:W-:Y:S04]  /*25360*/  ST.E desc[UR46][R6.64], R15 ;  /* 0x0000000f06007985 */ /* 0x0087e8000c10192e */
[----:B------:R-:W4:Y:S04]  /*25370*/  LD.E R21, desc[UR46][R8.64] ;  /* 0x0000002e08157980 */ /* 0x000f28000c101900 */
[----:B----4-:R4:W-:Y:S04]  /*25380*/  ST.E desc[UR46][R8.64], R21 ;  /* 0x0000001508007985 */ /* 0x0109e8000c10192e */
[----:B0-----:R-:W4:Y:S04]  /*25390*/  LD.E R25, desc[UR46][R152.64+0x210] ;  /* 0x0002102e98197980 */ /* 0x001f28000c101900 */
[----:B-1----:R-:W4:Y:S04]  /*253a0*/  LD.E R27, desc[UR46][R152.64+0x214] ;  /* 0x0002142e981b7980 */ /* 0x002f28000c101900 */
[----:B------:R-:W4:Y:S04]  /*253b0*/  LD.E R29, desc[UR46][R152.64+0x218] ;  /* 0x0002182e981d7980 */ /* 0x000f28000c101900 */
[----:B------:R-:W4:Y:S04]  /*253c0*/  LD.E R31, desc[UR46][R152.64+0x21c] ;  /* 0x00021c2e981f7980 */ /* 0x000f28000c101900 */
[----:B--2---:R-:W2:Y:S04]  /*253d0*/  LD.E R11, desc[UR46][R152.64+0x220] ;  /* 0x0002202e980b7980 */ /* 0x004ea8000c101900 */
[----:B------:R-:W2:Y:S04]  /*253e0*/  LD.E R33, desc[UR46][R152.64+0x224] ;  /* 0x0002242e98217980 */ /* 0x000ea8000c101900 */
[----:B-----5:R-:W5:Y:S04]  /*253f0*/  LD.E R5, desc[UR46][R152.64+0x228] ;  /* 0x0002282e98057980 */ /* 0x020f68000c101900 */
[----:B------:R-:W5:Y:S04]  /*25400*/  LD.E R13, desc[UR46][R152.64+0x22c] ;  /* 0x00022c2e980d7980 */ /* 0x000f68000c101900 */
[----:B---3--:R-:W3:Y:S04]  /*25410*/  LD.E R7, desc[UR46][R152.64+0x230] ;  /* 0x0002302e98077980 */ /* 0x008ee8000c101900 */
[----:B------:R-:W3:Y:S04]  /*25420*/  LD.E R15, desc[UR46][R152.64+0x234] ;  /* 0x0002342e980f7980 */ /* 0x000ee8000c101900 */
[----:B----4-:R-:W4:Y:S04]  /*25430*/  LD.E R9, desc[UR46][R152.64+0x238] ;  /* 0x0002382e98097980 */ /* 0x010f28000c101900 */
[----:B------:R-:W4:Y:S04]  /*25440*/  LD.E R21, desc[UR46][R152.64+0x23c] ;  /* 0x00023c2e98157980 */ /* 0x000f28000c101900 */
        /* <DEDUP_REMOVED lines=112> */
[----:B------:R0:W-:Y:S04]  /*25b50*/  ST.E desc[UR46][R152.64+0x210], R25 ;  /* 0x0002101998007985 */ /* 0x0001e8000c10192e */
[----:B------:R0:W-:Y:S04]  /*25b60*/  ST.E desc[UR46][R152.64+0x214], R27 ;  /* 0x0002141b98007985 */ /* 0x0001e8000c10192e */
[----:B------:R0:W-:Y:S04]  /*25b70*/  ST.E desc[UR46][R152.64+0x218], R29 ;  /* 0x0002181d98007985 */ /* 0x0001e8000c10192e */
[----:B------:R0:W-:Y:S04]  /*25b80*/  ST.E desc[UR46][R152.64+0x21c], R31 ;  /* 0x00021c1f98007985 */ /* 0x0001e8000c10192e */
[----:B--2---:R0:W-:Y:S04]  /*25b90*/  ST.E desc[UR46][R152.64+0x220], R11 ;  /* 0x0002200b98007985 */ /* 0x0041e8000c10192e */
[----:B------:R0:W-:Y:S04]  /*25ba0*/  ST.E desc[UR46][R152.64+0x224], R33 ;  /* 0x0002242198007985 */ /* 0x0001e8000c10192e */
[----:B-----5:R0:W-:Y:S04]  /*25bb0*/  ST.E desc[UR46][R152.64+0x228], R5 ;  /* 0x0002280598007985 */ /* 0x0201e8000c10192e */
[----:B------:R0:W-:Y:S04]  /*25bc0*/  ST.E desc[UR46][R152.64+0x22c], R13 ;  /* 0x00022c0d98007985 */ /* 0x0001e8000c10192e */
[----:B---3--:R0:W-:Y:S04]  /*25bd0*/  ST.E desc[UR46][R152.64+0x230], R7 ;  /* 0x0002300798007985 */ /* 0x0081e8000c10192e */
[----:B------:R0:W-:Y:S04]  /*25be0*/  ST.E desc[UR46][R152.64+0x234], R15 ;  /* 0x0002340f98007985 */ /* 0x0001e8000c10192e */
[----:B----4-:R0:W-:Y:S04]  /*25bf0*/  ST.E desc[UR46][R152.64+0x238], R9 ;  /* 0x0002380998007985 */ /* 0x0101e8000c10192e */
        /* <DEDUP_REMOVED lines=129> */
.L_x_5328:
[----:B------:R-:W-:Y:S05]  /*26410*/  BSYNC B0 ;  /* 0x0000000000007941 */ /* 0x000fea0003800000 */
.L_x_5327:
[C---:B------:R-:W-:Y:S01]  /*26420*/  ISETP.GT.AND P1, PT, R0.reuse, UR43, PT ;  /* 0x0000002b00007c0c */ /* 0x040fe2000bf24270 */
[----:B------:R-:W-:-:S12]  /*26430*/  VIADD R0, R0, 0xffffffff ;  /* 0xffffffff00007836 */ /* 0x000fd80000000000 */
[----:B------:R-:W-:Y:S05]  /*26440*/  @P1 BRA `(.L_x_5329) ;  /* 0xffffff54007c1947 */ /* 0x000fea000383ffff */
.L_x_5296:
[----:B------:R-:W-:Y:S05]  /*26450*/  WARPSYNC.ALL ;  /* 0x0000000000007948 */ /* 0x000fea0003800000 */
[----:B01----:R-:W2:Y:S04]  /*26460*/  LDL R5, [R1+0x420] ;  /* 0x0004200001057983 */ /* 0x003ea80000100800 */
[----:B------:R-:W3:Y:S04]  /*26470*/  LDL R8, [R1+0x424] ;  /* 0x0004240001087983 */ /* 0x000ee80000100800 */
[----:B------:R-:W4:Y:S01]  /*26480*/  LDL.64 R14, [R1+0xd8] ;  /* 0x0000d800010e7983 */ /* 0x000f220000100a00 */
[----:B------:R-:W-:Y:S08]  /*26490*/  BAR.ARV 0x8, 0x100 ;  /* 0x0204000000007b1d */ /* 0x000ff00000002000 */
[----:B------:R-:W-:Y:S06]  /*264a0*/  BAR.SYNC.DEFER_BLOCKING 0xf, 0x100 ;  /* 0x03c4000000007b1d */ /* 0x000fec0000010000 */
[----:B--2---:R-:W0:Y:S02]  /*264b0*/  SHFL.BFLY PT, R0, R5, 0x2, 0x1f ;  /* 0x0c401f0005007f89 */ /* 0x004e2400000e0000 */
[----:B0-----:R-:W-:-:S05]  /*264c0*/  FADD.FTZ R0, R5, R0 ;  /* 0x0000000005007221 */ /* 0x001fca0000010000 */
[----:B------:R-:W0:Y:S02]  /*264d0*/  SHFL.BFLY PT, R3, R0, 0x1, 0x1f ;  /* 0x0c201f0000037f89 */ /* 0x000e2400000e0000 */
[----:B0-----:R-:W-:-:S05]  /*264e0*/  FADD.FTZ R4, R0, R3 ;  /* 0x0000000300047221 */ /* 0x001fca0000010000 */
[----:B------:R-:W-:Y:S04]  /*264f0*/  STL [R1+0x420], R4 ;  /* 0x0004200401007387 */ /* 0x000fe80000100800 */
[----:B------:R-:W2:Y:S04]  /*26500*/  LDL R21, [R1+0x420] ;  /* 0x0004200001157983 */ /* 0x000ea80000100800 */
[----:B---3--:R-:W0:Y:S02]  /*26510*/  SHFL.BFLY PT, R3, R8, 0x2, 0x1f ;  /* 0x0c401f0008037f89 */ /* 0x008e2400000e0000 */
[----:B0-----:R-:W-:-:S05]  /*26520*/  FADD.FTZ R3, R3, R8 ;  /* 0x0000000803037221 */ /* 0x001fca0000010000 */
[----:B------:R-:W0:Y:S02]  /*26530*/  SHFL.BFLY PT, R6, R3, 0x1, 0x1f ;  /* 0x0c201f0003067f89 */ /* 0x000e2400000e0000 */
[----:B0-----:R-:W-:-:S05]  /*26540*/  FADD.FTZ R6, R3, R6 ;  /* 0x0000000603067221 */ /* 0x001fca0000010000 */
[----:B------:R-:W-:-:S13]  /*26550*/  FSETP.NE.FTZ.AND P2, PT, R6, RZ, PT ;  /* 0x000000ff0600720b */ /* 0x000fda0003f55000 */
[----:B------:R-:W3:Y:S04]  /*26560*/  @P2 LDL R9, [R1+0x430] ;  /* 0x0004300001092983 */ /* 0x000ee80000100800 */
[----:B------:R-:W5:Y:S01]  /*26570*/  @P2 LDL R10, [R1+0x414] ;  /* 0x00041400010a2983 */ /* 0x000f620000100800 */
[----:B--2---:R-:W-:-:S13]  /*26580*/  FSETP.NE.FTZ.AND P1, PT, R21, RZ, PT ;  /* 0x000000ff1500720b */ /* 0x004fda0003f35000 */
[----:B------:R-:W2:Y:S04]  /*26590*/  @P1 LDL R0, [R1+0x430] ;  /* 0x0004300001001983 */ /* 0x000ea80000100800 */
[----:B------:R-:W4:Y:S01]  /*265a0*/  @P1 LDL R5, [R1+0x410] ;  /* 0x0004100001051983 */ /* 0x000f220000100800 */
[----:B------:R-:W0:Y:S08]  /*265b0*/  @P2 MUFU.LG2 R11, R6 ;  /* 0x00000006000b2308 */ /* 0x000e300000000c00 */
[----:B------:R-:W1:Y:S01]  /*265c0*/  @P1 MUFU.LG2 R7, R21 ;  /* 0x0000001500071308 */ /* 0x000e620000000c00 */
[----:B------:R-:W-:-:S02]  /*265d0*/  IMAD.MOV.U32 R4, RZ, RZ, -0x800000 ;  /* 0xff800000ff047424 */ /* 0x000fc400078e00ff */
[----:B------:R-:W-:Y:S02]  /*265e0*/  IMAD.MOV.U32 R8, RZ, RZ, -0x800000 ;  /* 0xff800000ff087424 */ /* 0x000fe400078e00ff */
[----:B0-----:R-:W-:Y:S01]  /*265f0*/  @P2 FMUL.FTZ R12, R11, 0.69314718246459960938 ;  /* 0x3f3172180b0c2820 */ /* 0x001fe20000410000 */
[----:B-1----:R-:W-:Y:S01]  /*26600*/  @P1 FMUL.FTZ R7, R7, 0.69314718246459960938 ;  /* 0x3f31721807071820 */ /* 0x002fe20000410000 */
[----:B------:R-:W-:Y:S01]  /*26610*/  STL [R1+0x424], R6 ;  /* 0x0004240601007387 */ /* 0x000fe20000100800 */
[----:B---3--:R-:W-:-:S04]  /*26620*/  @P2 FMUL.FTZ R9, R9, 0.69314718246459960938 ;  /* 0x3f31721809092820 */ /* 0x008fc80000410000 */
[----:B-----5:R-:W-:-:S05]  /*26630*/  @P2 FFMA.FTZ R8, R9, R10, R12 ;  /* 0x0000000a09082223 */ /* 0x020fca000001000c */
[----:B------:R0:W-:Y:S01]  /*26640*/  STL [R1+0x424], R8 ;  /* 0x0004240801007387 */ /* 0x0001e20000100800 */
[----:B--2---:R-:W-:-:S04]  /*26650*/  @P1 FMUL.FTZ R0, R0, 0.69314718246459960938 ;  /* 0x3f31721800001820 */ /* 0x004fc80000410000 */
[----:B----4-:R-:W-:Y:S02]  /*26660*/  @P1 FFMA.FTZ R4, R0, R5, R7 ;  /* 0x0000000500041223 */ /* 0x010fe40000010007 */
[----:B------:R-:W2:Y:S04]  /*26670*/  LDL R5, [R1+0x1e8] ;  /* 0x0001e80001057983 */ /* 0x000ea80000100800 */
[----:B------:R1:W-:Y:S04]  /*26680*/  STL [R1+0x420], R4 ;  /* 0x0004200401007387 */ /* 0x0003e80000100800 */
[----:B------:R-:W3:Y:S02]  /*26690*/  LD.E R0, desc[UR46][R14.64+0x4] ;  /* 0x0000042e0e007980 */ /* 0x000ee4000c101900 */
[----:B---3--:R-:W-:-:S13]  /*266a0*/  ISETP.NE.AND P0, PT, R0, RZ, PT ;  /* 0x000000ff0000720c */ /* 0x008fda0003f05270 */
[----:B------:R-:W3:Y:S04]  /*266b0*/  @!P0 LDL.64 R12, [R1+0xe0] ;  /* 0x0000e000010c8983 */ /* 0x000ee80000100a00 */
[----:B------:R-:W2:Y:S01]  /*266c0*/  @!P0 LD.E R10, desc[UR46][R14.64] ;  /* 0x0000002e0e0a8980 */ /* 0x000ea2000c101900 */
[----:B------:R-:W-:-:S06]  /*266d0*/  IMAD.MOV.U32 R0, RZ, RZ, RZ ;  /* 0x000000ffff007224 */ /* 0x000fcc00078e00ff */
[----:B------:R-:W4:Y:S01]  /*266e0*/  @P1 MUFU.RCP R0, R21 ;  /* 0x0000001500001308 */ /* 0x000f220000001000 */
[----:B---3--:R-:W3:Y:S01]  /*266f0*/  @!P0 LD.E.64 R12, desc[UR46][R12.64] ;  /* 0x0000002e0c0c8980 */ /* 0x008ee2000c101b00 */
[----:B--2---:R-:W-:-:S04]  /*26700*/  @!P0 IMAD R10, R5, 0x40, R10 ;  /* 0x00000040050a8824 */ /* 0x004fc800078e020a */
[----:B---3--:R-:W-:-:S05]  /*26710*/  @!P0 IMAD.WIDE R10, R10, 0x4, R12 ;  /* 0x000000040a0a8825 */ /* 0x008fca00078e020c */
[----:B----4-:R2:W-:Y:S04]  /*26720*/  @!P0 ST.E desc[UR46][R10.64], R0 ;  /* 0x000000000a008985 */ /* 0x0105e8000c10192e */
[----:B------:R-:W3:Y:S04]  /*26730*/  @!P0 LDL.64 R14, [R1+0xd8] ;  /* 0x0000d800010e8983 */ /* 0x000ee80000100a00 */
[----:B---3--:R-:W3:Y:S02]  /*26740*/  @!P0 LD.E R3, desc[UR46][R14.64+0x4] ;  /* 0x0000042e0e038980 */ /* 0x008ee4000c101900 */
[----:B---3--:R-:W-:-:S13]  /*26750*/  @!P0 ISETP.NE.AND P0, PT, R3, RZ, PT ;  /* 0x000000ff0300820c */ /* 0x008fda0003f05270 */
[----:B0-----:R-:W3:Y:S04]  /*26760*/  @!P0 LDL.64 R8, [R1+0xe0] ;  /* 0x0000e00001088983 */ /* 0x001ee80000100a00 */
[----:B-1----:R-:W4:Y:S01]  /*26770*/  @!P0 LD.E R4, desc[UR46][R14.64] ;  /* 0x0000002e0e048980 */ /* 0x002f22000c101900 */
[----:B------:R-:W-:-:S06]  /*26780*/  IMAD.MOV.U32 R3, RZ, RZ, RZ ;  /* 0x000000ffff037224 */ /* 0x000fcc00078e00ff */
[----:B------:R-:W0:Y:S01]  /*26790*/  @P2 MUFU.RCP R3, R6 ;  /* 0x0000000600032308 */ /* 0x000e220000001000 */
[----:B---3--:R-:W3:Y:S01]  /*267a0*/  @!P0 LD.E.64 R8, desc[UR46][R8.64] ;  /* 0x0000002e08088980 */ /* 0x008ee2000c101b00 */
[----:B----4-:R-:W-:-:S04]  /*267b0*/  @!P0 IMAD R4, R5, 0x40, R4 ;  /* 0x0000004005048824 */ /* 0x010fc800078e0204 */
[----:B------:R-:W-:-:S04]  /*267c0*/  @!P0 VIADD R4, R4, 0x8 ;  /* 0x0000000804048836 */ /* 0x000fc80000000000 */
[----:B---3--:R-:W-:-:S05]  /*267d0*/  @!P0 IMAD.WIDE R4, R4, 0x4, R8 ;  /* 0x0000000404048825 */ /* 0x008fca00078e0208 */
[----:B0-----:R0:W-:Y:S04]  /*267e0*/  @!P0 ST.E desc[UR46][R4.64], R3 ;  /* 0x0000000304008985 */ /* 0x0011e8000c10192e */
[----:B------:R-:W3:Y:S04]  /*267f0*/  LDL R142, [R1+0x1e8] ;  /* 0x0001e800018e7983 */ /* 0x000ee80000100800 */
        /* <DEDUP_REMOVED lines=59> */
[----:B--2---:R-:W2:Y:S04]  /*26bb0*/  LDL.64 R10, [R1+0x3a8] ;  /* 0x0003a800010a7983 */ /* 0x004ea80000100a00 */
[----:B------:R-:W2:Y:S04]  /*26bc0*/  LDL.64 R6, [R1+0x3b8] ;  /* 0x0003b80001067983 */ /* 0x000ea80000100a00 */
[----:B------:R-:W2:Y:S04]  /*26bd0*/  LDL.64 R12, [R1+0x3c8] ;  /* 0x0003c800010c7983 */ /* 0x000ea80000100a00 */
[----:B0-----:R-:W2:Y:S04]  /*26be0*/  LDL.64 R4, [R1+0x3d8] ;  /* 0x0003d80001047983 */ /* 0x001ea80000100a00 */
[----:B------:R-:W2:Y:S04]  /*26bf0*/  LDL.64 R8, [R1+0x3e8] ;  /* 0x0003e80001087983 */ /* 0x000ea80000100a00 */
[----:B------:R-:W2:Y:S04]  /*26c00*/  LDL R141, [R1+0x1f0] ;  /* 0x0001f000018d7983 */ /* 0x000ea80000100800 */
[----:B------:R-:W2:Y:S01]  /*26c10*/  LDL R21, [R1+0x1f4] ;  /* 0x0001f40001157983 */ /* 0x000ea20000100800 */
[----:B---3--:R-:W-:-:S05]  /*26c20*/  VIADD R142, R142, 0x1 ;  /* 0x000000018e8e7836 */ /* 0x008fca0000000000 */
[----:B------:R-:W-:-:S13]  /*26c30*/  ISETP.NE.AND P0, PT, R142, 0x2, PT ;  /* 0x000000028e00780c */ /* 0x000fda0003f05270 */
[----:B------:R-:W3:Y:S01]  /*26c40*/  @!P0 LDL R140, [R1+0x1ec] ;  /* 0x0001ec00018c8983 */ /* 0x000ee20000100800 */
[-C--:B----4-:R-:W-:Y:S01]  /*26c50*/  FMUL.FTZ R15, R15, R3.reuse ;  /* 0x000000030f0f7220 */ /* 0x090fe20000410000 */
[-C--:B------:R-:W-:Y:S01]  /*26c60*/  FMUL.FTZ R14, R14, R3.reuse ;  /* 0x000000030e0e7220 */ /* 0x080fe20000410000 */
[-C--:B-----5:R-:W-:Y:S01]  /*26c70*/  FMUL.FTZ R25, R25, R3.reuse ;  /* 0x0000000319197220 */ /* 0x0a0fe20000410000 */
[-C--:B------:R-:W-:Y:S01]  /*26c80*/  FMUL.FTZ R24, R24, R3.reuse ;  /* 0x0000000318187220 */ /* 0x080fe20000410000 */
[-C--:B------:R-:W-:Y:S01]  /*26c90*/  FMUL.FTZ R135, R135, R0.reuse ;  /* 0x0000000087877220 */ /* 0x080fe20000410000 */
[-C--:B------:R-:W-:Y:S01]  /*26ca0*/  FMUL.FTZ R134, R134, R0.reuse ;  /* 0x0000000086867220 */ /* 0x080fe20000410000 */
[----:B------:R0:W-:Y:S01]  /*26cb0*/  STL.64 [R1+0x358], R14 ;  /* 0x0003580e01007387 */ /* 0x0001e20000100a00 */
[-C--:B------:R-:W-:Y:S01]  /*26cc0*/  FMUL.FTZ R139, R139, R3.reuse ;  /* 0x000000038b8b7220 */ /* 0x080fe20000410000 */
[-C--:B------:R-:W-:Y:S01]  /*26cd0*/  FMUL.FTZ R138, R138, R3.reuse ;  /* 0x000000038a8a7220 */ /* 0x080fe20000410000 */
[-C--:B------:R-:W-:Y:S01]  /*26ce0*/  FMUL.FTZ R137, R137, R0.reuse ;  /* 0x0000000089897220 */ /* 0x080fe20000410000 */
[----:B------:R1:W-:Y:S01]  /*26cf0*/  STL.64 [R1+0x398], R24 ;  /* 0x0003981801007387 */ /* 0x0003e20000100a00 */
        /* <DEDUP_REMOVED lines=119> */
[----:B0-----:R-:W-:-:S02]  /*27470*/  VIADD R14, R141, 0x1 ;  /* 0x000000018d0e7836 */ /* 0x001fc40000000000 */
[----:B-1----:R-:W-:Y:S01]  /*27480*/  VIADD R24, R21, 0x1 ;  /* 0x0000000115187836 */ /* 0x002fe20000000000 */
[----:B------:R1:W-:Y:S04]  /*27490*/  STL [R1+0x1e8], R142 ;  /* 0x0001e88e01007387 */ /* 0x0003e80000100800 */
        /* <DEDUP_REMOVED lines=11> */
[----:B------:R1:W-:Y:S01]  /*27550*/  STL.64 [R1+0x290], R118 ;  /* 0x0002907601007387 */ /* 0x0003e20000100a00 */
[----:B---3--:R-:W-:-:S03]  /*27560*/  @!P0 LOP3.LUT R140, R140, 0x1, RZ, 0x3c, !PT ;  /* 0x000000018c8c8812 */ /* 0x008fc600078e3cff */
        /* <DEDUP_REMOVED lines=51> */
[----:B------:R1:W-:Y:S04]  /*278a0*/  @!P0 STL [R1+0x1ec], R140 ;  /* 0x0001ec8c01008387 */ /* 0x0003e80000100800 */
[----:B------:R1:W-:Y:S04]  /*278b0*/  STL [R1+0x1f4], R24 ;  /* 0x0001f41801007387 */ /* 0x0003e80000100800 */
[----:B------:R1:W-:Y:S01]  /*278c0*/  @!P0 STL [R1+0x1e8], RZ ;  /* 0x0001e8ff01008387 */ /* 0x0003e20000100800 */
[----:B------:R-:W-:Y:S01]  /*278d0*/  IMAD.MOV.U32 R0, RZ, RZ, 0x1 ;  /* 0x00000001ff007424 */ /* 0x000fe200078e00ff */
[----:B------:R-:W-:Y:S06]  /*278e0*/  BAR.ARV 0xe, 0x100 ;  /* 0x0384000000007b1d */ /* 0x000fec0000002000 */
.L_x_5214:
[----:B------:R-:W2:Y:S08]  /*278f0*/  S2UR UR4, SR_CgaCtaId ;  /* 0x00000000000479c3 */ /* 0x000eb00000008800 */
[----:B------:R-:W-:Y:S01]  /*27900*/  BAR.SYNC.DEFER_BLOCKING 0x5, 0x180 ;  /* 0x0146000000007b1d */ /* 0x000fe20000010000 */
[----:B------:R-:W-:-:S04]  /*27910*/  PRMT R0, R0, 0x9910, RZ ;  /* 0x0000991000007816 */ /* 0x000fc800000000ff */
[----:B------:R-:W-:Y:S01]  /*27920*/  ISETP.NE.AND P0, PT, R0, RZ, PT ;  /* 0x000000ff0000720c */ /* 0x000fe20003f05270 */
[----:B------:R-:W-:Y:S01]  /*27930*/  UMOV UR44, 0x400 ;  /* 0x00000400002c7882 */ /* 0x000fe20000000000 */
[----:B------:R-:W-:Y:S01]  /*27940*/  BSSY B0, `(.L_x_5330) ;  /* 0x00002a3000007945 */ /* 0x000fe20003800000 */
[----:B--2---:R-:W-:-:S09]  /*27950*/  ULEA UR44, UR4, UR44, 0x18 ;  /* 0x0000002c042c7291 */ /* 0x004fd2000f8ec03f */
[----:B------:R-:W2:Y:S02]  /*27960*/  LDS R3, [UR44+0x388d0] ;  /* 0x0388d02cff037984 */ /* 0x000ea40008000800 */
[----:B--2---:R-:W-:Y:S01]  /*27970*/  R2UR UR4, R3 ;  /* 0x00000000030472ca */ /* 0x004fe200000e0000 */
[----:B------:R-:W-:Y:S06]  /*27980*/  BAR.ARV 0x4, 0x180 ;  /* 0x0106000000007b1d */ /* 0x000fec0000002000 */
[----:B------:R-:W-:Y:S08]  /*27990*/  @!P0 BRA `(.L_x_5331) ;  /* 0x0000001c00688947 */ /* 0x000ff00003800000 */
[----:B-1----:R-:W2:Y:S04]  /*279a0*/  LDL.128 R136, [R1+0x200] ;  /* 0x0002000001887983 */ /* 0x002ea80000100c00 */
[----:B------:R-:W3:Y:S04]  /*279b0*/  LDL.128 R128, [R1+0x220] ;  /* 0x0002200001807983 */ /* 0x000ee80000100c00 */
[----:B------:R-:W4:Y:S04]  /*279c0*/  LDL.128 R132, [R1+0x210] ;  /* 0x0002100001847983 */ /* 0x000f280000100c00 */
[----:B------:R-:W5:Y:S04]  /*279d0*/  LDL.128 R120, [R1+0x240] ;  /* 0x0002400001787983 */ /* 0x000f680000100c00 */
        /* <DEDUP_REMOVED lines=24> */
[----:B0-----:R-:W5:Y:S04]  /*27b60*/  LDL.128 R8, [R1+0x3e0] ;  /* 0x0003e00001087983 */ /* 0x001f680000100c00 */
[----:B------:R-:W5:Y:S04]  /*27b70*/  LDL.128 R28, [R1+0x3b0] ;  /* 0x0003b000011c7983 */ /* 0x000f680000100c00 */
[----:B------:R-:W5:Y:S04]  /*27b80*/  LDL.128 R12, [R1+0x3d0] ;  /* 0x0003d000010c7983 */ /* 0x000f680000100c00 */
[----:B------:R-:W5:Y:S01]  /*27b90*/  LDL.128 R4, [R1+0x3f0] ;  /* 0x0003f00001047983 */ /* 0x000f620000100c00 */
[----:B------:R-:W-:-:S04]  /*27ba0*/  IADD3 R208, P2, R156, 0x2000, RZ ;  /* 0x000020009cd07810 */ /* 0x000fc80007f5e0ff */
[----:B------:R-:W-:Y:S02]  /*27bb0*/  LOP3.LUT R209, R208, 0x380, RZ, 0xc0, !PT ;  /* 0x00000380d0d17812 */ /* 0x000fe400078ec0ff */
[C---:B------:R-:W-:Y:S02]  /*27bc0*/  IADD3 R212, P0, R156.reuse, 0x40, RZ ;  /* 0x000000409cd47810 */ /* 0x040fe40007f1e0ff */
[----:B------:R-:W-:Y:S02]  /*27bd0*/  SHF.R.U64 R209, R209, 0x3, RZ ;  /* 0x00000003d1d17819 */ /* 0x000fe400000012ff */
[----:B------:R-:W-:Y:S02]  /*27be0*/  IADD3 R210, P1, R156, 0x60, RZ ;  /* 0x000000609cd27810 */ /* 0x000fe40007f3e0ff */
[----:B------:R-:W-:Y:S01]  /*27bf0*/  LOP3.LUT R208, R209, R208, RZ, 0x3c, !PT ;  /* 0x000000d0d1d07212 */ /* 0x000fe200078e3cff */
[----:B------:R-:W-:Y:S01]  /*27c00*/  IMAD.X R209, RZ, RZ, R157, P2 ;  /* 0x000000ffffd17224 */ /* 0x000fe200010e069d */
[----:B------:R-:W-:-:S02]  /*27c10*/  LOP3.LUT R0, R212, 0x380, RZ, 0xc0, !PT ;  /* 0x00000380d4007812 */ /* 0x000fc400078ec0ff */
[C---:B------:R-:W-:Y:S01]  /*27c20*/  IADD3 R179, P2, R156.reuse, 0x4060, RZ ;  /* 0x000040609cb37810 */ /* 0x040fe20007f5e0ff */
[----:B------:R-:W-:Y:S01]  /*27c30*/  IMAD.X R211, RZ, RZ, R157, P1 ;  /* 0x000000ffffd37224 */ /* 0x000fe200008e069d */
[----:B------:R-:W-:Y:S02]  /*27c40*/  IADD3 R170, P3, R156, 0x2020, RZ ;  /* 0x000020209caa7810 */ /* 0x000fe40007f7e0ff */
[----:B------:R-:W-:Y:S02]  /*27c50*/  SHF.R.U64 R213, R0, 0x3, RZ ;  /* 0x0000000300d57819 */ /* 0x000fe400000012ff */
[C---:B------:R-:W-:Y:S02]  /*27c60*/  IADD3 R181, P1, R156.reuse, 0x4040, RZ ;  /* 0x000040409cb57810 */ /* 0x040fe40007f3e0ff */
[----:B------:R-:W-:Y:S02]  /*27c70*/  IADD3 R207, P4, R156, 0x2040, RZ ;  /* 0x000020409ccf7810 */ /* 0x000fe40007f9e0ff */
[----:B------:R-:W-:-:S02]  /*27c80*/  LOP3.LUT R178, R179, 0x380, RZ, 0xc0, !PT ;  /* 0x00000380b3b27812 */ /* 0x000fc400078ec0ff */
[----:B------:R-:W-:Y:S02]  /*27c90*/  IADD3 R205, P5, R156, 0x2060, RZ ;  /* 0x000020609ccd7810 */ /* 0x000fe40007fbe0ff */
[----:B------:R-:W-:Y:S02]  /*27ca0*/  LOP3.LUT R171, R170, 0x380, RZ, 0xc0, !PT ;  /* 0x00000380aaab7812 */ /* 0x000fe400078ec0ff */
[----:B------:R-:W-:Y:S01]  /*27cb0*/  LOP3.LUT R212, R213, R212, RZ, 0x3c, !PT ;  /* 0x000000d4d5d47212 */ /* 0x000fe200078e3cff */
[----:B------:R-:W-:Y:S01]  /*27cc0*/  IMAD.X R213, RZ, RZ, R157, P0 ;  /* 0x000000ffffd57224 */ /* 0x000fe200000e069d */
[----:B------:R-:W-:Y:S02]  /*27cd0*/  LOP3.LUT R180, R181, 0x380, RZ, 0xc0, !PT ;  /* 0x00000380b5b47812 */ /* 0x000fe400078ec0ff */
[----:B------:R-:W-:Y:S02]  /*27ce0*/  LOP3.LUT R206, R207, 0x380, RZ, 0xc0, !PT ;  /* 0x00000380cfce7812 */ /* 0x000fe400078ec0ff */
[----:B------:R-:W-:-:S02]  /*27cf0*/  SHF.R.U64 R178, R178, 0x3, RZ ;  /* 0x00000003b2b27819 */ /* 0x000fc400000012ff */
[C---:B------:R-:W-:Y:S02]  /*27d00*/  IADD3 R141, P6, R156.reuse, 0x20, RZ ;  /* 0x000000209c8d7810 */ /* 0x040fe40007fde0ff */
[----:B------:R-:W-:Y:S02]  /*27d10*/  IADD3 R183, P0, R156, 0x4020, RZ ;  /* 0x000040209cb77810 */ /* 0x000fe40007f1e0ff */
[----:B------:R-:W-:Y:S02]  /*27d20*/  LOP3.LUT R204, R205, 0x380, RZ, 0xc0, !PT ;  /* 0x00000380cdcc7812 */ /* 0x000fe400078ec0ff */
[----:B------:R-:W-:Y:S02]  /*27d30*/  SHF.R.U64 R171, R171, 0x3, RZ ;  /* 0x00000003abab7819 */ /* 0x000fe400000012ff */
[----:B------:R-:W-:Y:S02]  /*27d40*/  SHF.R.U64 R180, R180, 0x3, RZ ;  /* 0x00000003b4b47819 */ /* 0x000fe400000012ff */
[----:B------:R-:W-:-:S02]  /*27d50*/  SHF.R.U64 R206, R206, 0x3, RZ ;  /* 0x00000003cece7819 */ /* 0x000fc400000012ff */
[----:B------:R-:W-:Y:S01]  /*27d60*/  LOP3.LUT R178, R178, R179, RZ, 0x3c, !PT ;  /* 0x000000b3b2b27212 */ /* 0x000fe200078e3cff */
[--C-:B------:R-:W-:Y:S01]  /*27d70*/  IMAD.X R179, RZ, RZ, R157.reuse, P2 ;  /* 0x000000ffffb37224 */ /* 0x100fe200010e069d */
[----:B------:R-:W-:Y:S02]  /*27d80*/  LOP3.LUT R140, R141, 0x380, RZ, 0xc0, !PT ;  /* 0x000003808d8c7812 */ /* 0x000fe400078ec0ff */
[----:B------:R-:W-:Y:S02]  /*27d90*/  LOP3.LUT R182, R183, 0x380, RZ, 0xc0, !PT ;  /* 0x00000380b7b67812 */ /* 0x000fe400078ec0ff */
[----:B------:R-:W-:Y:S02]  /*27da0*/  SHF.R.U64 R204, R204, 0x3, RZ ;  /* 0x00000003cccc7819 */ /* 0x000fe400000012ff */
[----:B------:R-:W-:Y:S02]  /*27db0*/  IADD3 R147, P2, R158, 0x3000, RZ ;  /* 0x000030009e937810 */ /* 0x000fe40007f5e0ff */
[----:B------:R-:W-:Y:S01]  /*27dc0*/  LOP3.LUT R170, R171, R170, RZ, 0x3c, !PT ;  /* 0x000000aaabaa7212 */ /* 0x000fe200078e3cff */
[--C-:B------:R-:W-:Y:S01]  /*27dd0*/  IMAD.X R171, RZ, RZ, R157.reuse, P3 ;  /* 0x000000ffffab7224 */ /* 0x100fe200018e069d */
[----:B------:R-:W-:Y:S01]  /*27de0*/  LOP3.LUT R180, R180, R181, RZ, 0x3c, !PT ;  /* 0x000000b5b4b47212 */ /* 0x000fe200078e3cff */
[--C-:B------:R-:W-:Y:S01]  /*27df0*/  IMAD.X R181, RZ, RZ, R157.reuse, P1 ;  /* 0x000000ffffb57224 */ /* 0x100fe200008e069d */
[----:B------:R-:W-:Y:S01]  /*27e00*/  LOP3.LUT R206, R206, R207, RZ, 0x3c, !PT ;  /* 0x000000cfcece7212 */ /* 0x000fe200078e3cff */
[----:B------:R-:W-:Y:S01]  /*27e10*/  IMAD.X R207, RZ, RZ, R157, P4 ;  /* 0x000000ffffcf7224 */ /* 0x000fe200020e069d */
[----:B------:R-:W-:-:S02]  /*27e20*/  SHF.R.U64 R140, R140, 0x3, RZ ;  /* 0x000000038c8c7819 */ /* 0x000fc400000012ff */
[----:B------:R-:W-:Y:S02]  /*27e30*/  SHF.R.U64 R182, R182, 0x3, RZ ;  /* 0x00000003b6b67819 */ /* 0x000fe400000012ff */
[----:B------:R-:W-:Y:S01]  /*27e40*/  LOP3.LUT R204, R204, R205, RZ, 0x3c, !PT ;  /* 0x000000cdcccc7212 */ /* 0x000fe200078e3cff */
[----:B------:R-:W-:Y:S01]  /*27e50*/  IMAD.X R205, RZ, RZ, R157, P5 ;  /* 0x000000ffffcd7224 */ /* 0x000fe200028e069d */
[----:B------:R-:W-:Y:S02]  /*27e60*/  IADD3 R177, P3, R156, 0x6000, RZ ;  /* 0x000060009cb17810 */ /* 0x000fe40007f7e0ff */
[----:B------:R-:W-:Y:S02]  /*27e70*/  IADD3 R145, P1, R158, 0x2000, RZ ;  /* 0x000020009e917810 */ /* 0x000fe40007f3e0ff */
[----:B------:R-:W-:Y:S02]  /*27e80*/  IADD3 R175, P4, R156, 0x6020, RZ ;  /* 0x000060209caf7810 */ /* 0x000fe40007f9e0ff */
[----:B------:R-:W-:-:S02]  /*27e90*/  LOP3.LUT R146, R147, 0x380, RZ, 0xc0, !PT ;  /* 0x0000038093927812 */ /* 0x000fc400078ec0ff */
[----:B------:R-:W-:Y:S02]  /*27ea0*/  IADD3 R173, P5, R156, 0x6040, RZ ;  /* 0x000060409cad7810 */ /* 0x000fe40007fbe0ff */
[----:B------:R-:W-:Y:S01]  /*27eb0*/  LOP3.LUT R140, R140, R141, RZ, 0x3c, !PT ;  /* 0x0000008d8c8c7212 */ /* 0x000fe200078e3cff */
[--C-:B------:R-:W-:Y:S01]  /*27ec0*/  IMAD.X R141, RZ, RZ, R157.reuse, P6 ;  /* 0x000000ffff8d7224 */ /* 0x100fe200030e069d */
[----:B------:R-:W-:Y:S01]  /*27ed0*/  LOP3.LUT R182, R182, R183, RZ, 0x3c, !PT ;  /* 0x000000b7b6b67212 */ /* 0x000fe200078e3cff */
[----:B------:R-:W-:Y:S01]  /*27ee0*/  IMAD.X R183, RZ, RZ, R157, P0 ;  /* 0x000000ffffb77224 */ /* 0x000fe200000e069d */
[----:B------:R-:W-:Y:S02]  /*27ef0*/  LOP3.LUT R176, R177, 0x380, RZ, 0xc0, !PT ;  /* 0x00000380b1b07812 */ /* 0x000fe400078ec0ff */
[----:B------:R-:W-:Y:S02]  /*27f00*/  LOP3.LUT R144, R145, 0x380, RZ, 0xc0, !PT ;  /* 0x0000038091907812 */ /* 0x000fe400078ec0ff */
[----:B------:R-:W-:-:S02]  /*27f10*/  LOP3.LUT R174, R175, 0x380, RZ, 0xc0, !PT ;  /* 0x00000380afae7812 */ /* 0x000fc400078ec0ff */
[----:B------:R-:W-:Y:S02]  /*27f20*/  SHF.R.U64 R146, R146, 0x3, RZ ;  /* 0x0000000392927819 */ /* 0x000fe400000012ff */
[----:B------:R-:W-:Y:S02]  /*27f30*/  IADD3 R203, P6, R156, 0x4000, RZ ;  /* 0x000040009ccb7810 */ /* 0x000fe40007fde0ff */
[----:B------:R-:W-:Y:S02]  /*27f40*/  LOP3.LUT R172, R173, 0x380, RZ, 0xc0, !PT ;  /* 0x00000380adac7812 */ /* 0x000fe400078ec0ff */
[----:B------:R-:W-:Y:S02]  /*27f50*/  IADD3 R143, P0, R158, 0x1000, RZ ;  /* 0x000010009e8f7810 */ /* 0x000fe40007f1e0ff */
[----:B------:R-:W-:Y:S02]  /*27f60*/  SHF.R.U64 R176, R176, 0x3, RZ ;  /* 0x00000003b0b07819 */ /* 0x000fe400000012ff */
[----:B------:R-:W-:-:S02]  /*27f70*/  SHF.R.U64 R144, R144, 0x3, RZ ;  /* 0x0000000390907819 */ /* 0x000fc400000012ff */
[----:B------:R-:W-:Y:S02]  /*27f80*/  SHF.R.U64 R174, R174, 0x3, RZ ;  /* 0x00000003aeae7819 */ /* 0x000fe400000012ff */
[----:B------:R-:W-:Y:S02]  /*27f90*/  LOP3.LUT R146, R146, R147, RZ, 0x3c, !PT ;  /* 0x0000009392927212 */ /* 0x000fe400078e3cff */
[----:B------:R-:W-:Y:S01]  /*27fa0*/  LOP3.LUT R202, R203, 0x380, RZ, 0xc0, !PT ;  /* 0x00000380cbca7812 */ /* 0x000fe200078ec0ff */
[----:B------:R-:W0:Y:S01]  /*27fb0*/  SHFL.IDX PT, R147, R197, RZ, 0x1f ;  /* 0x00001fffc5937589 */ /* 0x000e2200000e0000 */
[----:B------:R-:W-:Y:S02]  /*27fc0*/  SHF.R.U64 R172, R172, 0x3, RZ ;  /* 0x00000003acac7819 */ /* 0x000fe400000012ff */
[----:B------:R-:W-:Y:S02]  /*27fd0*/  LOP3.LUT R142, R143, 0x380, RZ, 0xc0, !PT ;  /* 0x000003808f8e7812 */ /* 0x000fe400078ec0ff */
[----:B------:R-:W-:Y:S01]  /*27fe0*/  LOP3.LUT R176, R176, R177, RZ, 0x3c, !PT ;  /* 0x000000b1b0b07212 */ /* 0x000fe200078e3cff */
[----:B------:R-:W-:Y:S01]  /*27ff0*/  IMAD.X R177, RZ, RZ, R157, P3 ;  /* 0x000000ffffb17224 */ /* 0x000fe200018e069d */
[----:B------:R-:W-:-:S02]  /*28000*/  LOP3.LUT R144, R144, R145, RZ, 0x3c, !PT ;  /* 0x0000009190907212 */ /* 0x000fc400078e3cff */
[----:B------:R-:W-:Y:S01]  /*28010*/  LOP3.LUT R174, R174, R175, RZ, 0x3c, !PT ;  /* 0x000000afaeae7212 */ /* 0x000fe200078e3cff */
[--C-:B------:R-:W-:Y:S01]  /*28020*/  IMAD.X R175, RZ, RZ, R157.reuse, P4 ;  /* 0x000000ffffaf7224 */ /* 0x100fe200020e069d */
[----:B------:R-:W-:Y:S02]  /*28030*/  LOP3.LUT R145, R156, 0x380, RZ, 0xc0, !PT ;  /* 0x000003809c917812 */ /* 0x000fe400078ec0ff */
[----:B------:R-:W-:Y:S02]  /*28040*/  SHF.R.U64 R202, R202, 0x3, RZ ;  /* 0x00000003caca7819 */ /* 0x000fe400000012ff */
[----:B------:R-:W-:Y:S01]  /*28050*/  LOP3.LUT R172, R172, R173, RZ, 0x3c, !PT ;  /* 0x000000adacac7212 */ /* 0x000fe200078e3cff */
[----:B------:R-:W-:Y:S01]  /*28060*/  IMAD.X R173, RZ, RZ, R157, P5 ;  /* 0x000000ffffad7224 */ /* 0x000fe200028e069d */
[----:B------:R-:W-:Y:S02]  /*28070*/  SHF.R.U64 R142, R142, 0x3, RZ ;  /* 0x000000038e8e7819 */ /* 0x000fe400000012ff */
[----:B------:R-:W-:-:S02]  /*28080*/  IADD3 R148, P3, R158, 0x4000, RZ ;  /* 0x000040009e947810 */ /* 0x000fc40007f7e0ff */
[----:B------:R-:W-:Y:S02]  /*28090*/  IADD3 R150, P4, R158, 0x5000, RZ ;  /* 0x000050009e967810 */ /* 0x000fe40007f9e0ff */
[----:B------:R-:W-:Y:S02]  /*280a0*/  LOP3.LUT R3, R210, 0x380, RZ, 0xc0, !PT ;  /* 0x00000380d2037812 */ /* 0x000fe400078ec0ff */
[----:B------:R-:W-:Y:S02]  /*280b0*/  IADD3 R154, P5, R158, 0x6000, RZ ;  /* 0x000060009e9a7810 */ /* 0x000fe40007fbe0ff */
[----:B------:R-:W-:Y:S02]  /*280c0*/  SHF.R.U64 R145, R145, 0x3, RZ ;  /* 0x0000000391917819 */ /* 0x000fe400000012ff */
[----:B------:R-:W-:Y:S01]  /*280d0*/  LOP3.LUT R202, R202, R203, RZ, 0x3c, !PT ;  /* 0x000000cbcaca7212 */ /* 0x000fe200078e3cff */
[----:B------:R-:W-:Y:S01]  /*280e0*/  IMAD.X R203, RZ, RZ, R157, P6 ;  /* 0x000000ffffcb7224 */ /* 0x000fe200030e069d */
[----:B------:R-:W-:-:S02]  /*280f0*/  LOP3.LUT R142, R142, R143, RZ, 0x3c, !PT ;  /* 0x0000008f8e8e7212 */ /* 0x000fc400078e3cff */
[----:B------:R-:W-:Y:S02]  /*28100*/  LOP3.LUT R149, R148, 0x380, RZ, 0xc0, !PT ;  /* 0x0000038094957812 */ /* 0x000fe400078ec0ff */
[----:B------:R-:W-:Y:S02]  /*28110*/  LOP3.LUT R151, R150, 0x380, RZ, 0xc0, !PT ;  /* 0x0000038096977812 */ /* 0x000fe400078ec0ff */
[----:B------:R-:W-:Y:S01]  /*28120*/  MOV R143, R176 ;  /* 0x000000b0008f7202 */ /* 0x000fe20000000f00 */
[----:B------:R-:W-:Y:S01]  /*28130*/  IMAD.MOV.U32 R177, RZ, RZ, R157 ;  /* 0x000000ffffb17224 */ /* 0x000fe200078e009d */
[----:B------:R-:W-:Y:S02]  /*28140*/  SHF.R.U64 R3, R3, 0x3, RZ ;  /* 0x0000000303037819 */ /* 0x000fe400000012ff */
[----:B------:R-:W-:Y:S02]  /*28150*/  IADD3 R169, P6, R156, 0x6060, RZ ;  /* 0x000060609ca97810 */ /* 0x000fe40007fde0ff */
[----:B------:R-:W-:-:S02]  /*28160*/  LOP3.LUT R155, R154, 0x380, RZ, 0xc0, !PT ;  /* 0x000003809a9b7812 */ /* 0x000fc400078ec0ff */
[----:B------:R-:W-:Y:S02]  /*28170*/  LOP3.LUT R176, R145, R156, RZ, 0x3c, !PT ;  /* 0x0000009c91b07212 */ /* 0x000fe400078e3cff */
[----:B------:R-:W-:Y:S02]  /*28180*/  SHF.R.U64 R149, R149, 0x3, RZ ;  /* 0x0000000395957819 */ /* 0x000fe400000012ff */
[----:B------:R-:W-:Y:S02]  /*28190*/  SHF.R.U64 R151, R151, 0x3, RZ ;  /* 0x0000000397977819 */ /* 0x000fe400000012ff */
[----:B------:R-:W-:Y:S02]  /*281a0*/  LOP3.LUT R210, R3, R210, RZ, 0x3c, !PT ;  /* 0x000000d203d27212 */ /* 0x000fe400078e3cff */
[----:B------:R-:W-:Y:S02]  /*281b0*/  LOP3.LUT R168, R169, 0x380, RZ, 0xc0, !PT ;  /* 0x00000380a9a87812 */ /* 0x000fe400078ec0ff */
[----:B------:R-:W-:-:S02]  /*281c0*/  SHF.R.U64 R155, R155, 0x3, RZ ;  /* 0x000000039b9b7819 */ /* 0x000fc400000012ff */
[----:B------:R-:W-:Y:S02]  /*281d0*/  MOV R176, R176 ;  /* 0x000000b000b07202 */ /* 0x000fe40000000f00 */
[----:B------:R-:W-:Y:S02]  /*281e0*/  LOP3.LUT R148, R149, R148, RZ, 0x3c, !PT ;  /* 0x0000009495947212 */ /* 0x000fe400078e3cff */
[----:B------:R-:W-:Y:S02]  /*281f0*/  MOV R199, R140 ;  /* 0x0000008c00c77202 */ /* 0x000fe40000000f00 */
[----:B--2---:R-:W-:Y:S02]  /*28200*/  F2FP.F16.F32.PACK_AB R136, R137, R136 ;  /* 0x000000888988723e */ /* 0x004fe400000000ff */
[----:B------:R-:W-:Y:S02]  /*28210*/  F2FP.F16.F32.PACK_AB R137, R139, R138 ;  /* 0x0000008a8b89723e */ /* 0x000fe400000000ff */
[----:B---3--:R-:W-:-:S02]  /*28220*/  F2FP.F16.F32.PACK_AB R128, R129, R128 ;  /* 0x000000808180723e */ /* 0x008fc400000000ff */
[----:B------:R-:W-:Y:S02]  /*28230*/  F2FP.F16.F32.PACK_AB R129, R131, R130 ;  /* 0x000000828381723e */ /* 0x000fe400000000ff */
[----:B----4-:R-:W-:Y:S02]  /*28240*/  F2FP.F16.F32.PACK_AB R138, R133, R132 ;  /* 0x00000084858a723e */ /* 0x010fe400000000ff */
[----:B------:R-:W-:Y:S01]  /*28250*/  F2FP.F16.F32.PACK_AB R139, R135, R134 ;  /* 0x00000086878b723e */ /* 0x000fe200000000ff */
[----:B------:R-:W-:Y:S01]  /*28260*/  BAR.SYNC.DEFER_BLOCKING 0x1, 0x100 ;  /* 0x0044000000007b1d */ /* 0x000fe20000010000 */
[----:B-----5:R-:W-:Y:S02]  /*28270*/  F2FP.F16.F32.PACK_AB R120, R121, R120 ;  /* 0x000000787978723e */ /* 0x020fe400000000ff */
[----:B------:R-:W-:Y:S02]  /*28280*/  F2FP.F16.F32.PACK_AB R121, R123, R122 ;  /* 0x0000007a7b79723e */ /* 0x000fe400000000ff */
[----:B------:R-:W-:-:S02]  /*28290*/  F2FP.F16.F32.PACK_AB R130, R125, R124 ;  /* 0x0000007c7d82723e */ /* 0x000fc400000000ff */
[----:B------:R-:W-:Y:S02]  /*282a0*/  F2FP.F16.F32.PACK_AB R131, R127, R126 ;  /* 0x0000007e7f83723e */ /* 0x000fe400000000ff */
[----:B------:R-:W-:Y:S02]  /*282b0*/  F2FP.F16.F32.PACK_AB R112, R113, R112 ;  /* 0x000000707170723e */ /* 0x000fe400000000ff */
[----:B------:R-:W-:Y:S02]  /*282c0*/  LOP3.LUT R150, R151, R150, RZ, 0x3c, !PT ;  /* 0x0000009697967212 */ /* 0x000fe400078e3cff */
[----:B------:R-:W-:Y:S02]  /*282d0*/  MOV R149, R212 ;  /* 0x000000d400957202 */ /* 0x000fe40000000f00 */
[----:B------:R-:W-:Y:S02]  /*282e0*/  F2FP.F16.F32.PACK_AB R122, R117, R116 ;  /* 0x00000074757a723e */ /* 0x000fe400000000ff */
[----:B------:R-:W-:-:S02]  /*282f0*/  F2FP.F16.F32.PACK_AB R123, R119, R118 ;  /* 0x00000076777b723e */ /* 0x000fc400000000ff */
[----:B------:R-:W-:Y:S02]  /*28300*/  F2FP.F16.F32.PACK_AB R113, R115, R114 ;  /* 0x000000727371723e */ /* 0x000fe400000000ff */
[----:B------:R-:W-:Y:S02]  /*28310*/  F2FP.F16.F32.PACK_AB R104, R105, R104 ;  /* 0x000000686968723e */ /* 0x000fe400000000ff */
[----:B------:R-:W-:Y:S02]  /*28320*/  SHF.R.U64 R168, R168, 0x3, RZ ;  /* 0x00000003a8a87819 */ /* 0x000fe400000012ff */
[----:B------:R-:W-:Y:S02]  /*28330*/  LOP3.LUT R154, R155, R154, RZ, 0x3c, !PT ;  /* 0x0000009a9b9a7212 */ /* 0x000fe400078e3cff */
[----:B------:R-:W-:Y:S02]  /*28340*/  MOV R151, R210 ;  /* 0x000000d200977202 */ /* 0x000fe40000000f00 */
[----:B------:R-:W-:-:S02]  /*28350*/  F2FP.F16.F32.PACK_AB R114, R109, R108 ;  /* 0x0000006c6d72723e */ /* 0x000fc400000000ff */
[----:B------:R-:W-:Y:S02]  /*28360*/  F2FP.F16.F32.PACK_AB R115, R111, R110 ;  /* 0x0000006e6f73723e */ /* 0x000fe400000000ff */
[----:B------:R-:W-:Y:S02]  /*28370*/  F2FP.F16.F32.PACK_AB R105, R107, R106 ;  /* 0x0000006a6b69723e */ /* 0x000fe400000000ff */
[----:B------:R-:W-:Y:S01]  /*28380*/  F2FP.F16.F32.PACK_AB R96, R97, R96 ;  /* 0x000000606160723e */ /* 0x000fe200000000ff */
[----:B------:R-:W-:Y:S01]  /*28390*/  STSM.16.M88.4 [R176], R136 ;  /* 0x00000088b0007844 */ /* 0x000fe20000000200 */
[----:B------:R-:W-:Y:S02]  /*283a0*/  MOV R155, R208 ;  /* 0x000000d0009b7202 */ /* 0x000fe40000000f00 */
        /* <DEDUP_REMOVED lines=10> */
[----:B------:R1:W-:Y:S01]  /*28450*/  STSM.16.M88.4 [R149], R120 ;  /* 0x0000007895007844 */ /* 0x0003e20000000200 */
[----:B------:R-:W-:Y:S02]  /*28460*/  MOV R171, R206 ;  /* 0x000000ce00ab7202 */ /* 0x000fe40000000f00 */
[----:B------:R-:W-:Y:S02]  /*28470*/  F2FP.F16.F32.PACK_AB R90, R85, R84 ;  /* 0x00000054555a723e */ /* 0x000fe400000000ff */
[----:B------:R-:W-:Y:S02]  /*28480*/  F2FP.F16.F32.PACK_AB R91, R87, R86 ;  /* 0x00000056575b723e */ /* 0x000fe400000000ff */
[----:B------:R-:W-:Y:S02]  /*28490*/  F2FP.F16.F32.PACK_AB R81, R83, R82 ;  /* 0x000000525351723e */ /* 0x000fe400000000ff */
[----:B------:R-:W-:Y:S01]  /*284a0*/  F2FP.F16.F32.PACK_AB R72, R73, R72 ;  /* 0x000000484948723e */ /* 0x000fe200000000ff */
[----:B------:R2:W-:Y:S01]  /*284b0*/  STSM.16.M88.4 [R151], R112 ;  /* 0x0000007097007844 */ /* 0x0005e20000000200 */
[----:B------:R-:W-:Y:S01]  /*284c0*/  LOP3.LUT R168, R168, R169, RZ, 0x3c, !PT ;  /* 0x000000a9a8a87212 */ /* 0x000fe200078e3cff */
[----:B------:R-:W-:Y:S01]  /*284d0*/  IMAD.X R169, RZ, RZ, R157, P6 ;  /* 0x000000ffffa97224 */ /* 0x000fe200030e069d */
        /* <DEDUP_REMOVED lines=12> */
[----:B------:R-:W-:Y:S02]  /*285a0*/  MOV R21, R182 ;  /* 0x000000b600157202 */ /* 0x000fe40000000f00 */
[----:B0-----:R-:W-:Y:S02]  /*285b0*/  ISETP.NE.AND P6, PT, R147, RZ, PT ;  /* 0x000000ff9300720c */ /* 0x001fe40003fc5270 */
        /* <DEDUP_REMOVED lines=32> */
[----:B------:R-:W-:Y:S01]  /*287c0*/  F2FP.F16.F32.PACK_AB R11, R7, R6 ;  /* 0x00000006070b723e */ /* 0x000fe200000000ff */
[----:B------:R-:W-:Y:S01]  /*287d0*/  STSM.16.M88.4 [R141], R48 ;  /* 0x000000308d007844 */ /* 0x000fe20000000200 */
[----:B------:R-:W-:Y:S02]  /*287e0*/  MOV R168, R168 ;  /* 0x000000a800a87202 */ /* 0x000fe40000000f00 */
[----:B------:R-:W-:Y:S02]  /*287f0*/  F2FP.F16.F32.PACK_AB R10, R5, R4 ;  /* 0x00000004050a723e */ /* 0x000fe400000000ff */
[----:B------:R-:W-:Y:S01]  /*28800*/  LOP3.LUT R7, R158, 0x380, RZ, 0xc0, !PT ;  /* 0x000003809e077812 */ /* 0x000fe200078ec0ff */
[----:B------:R0:W-:Y:S01]  /*28810*/  STSM.16.M88.4 [R143], R40 ;  /* 0x000000288f007844 */ /* 0x0001e20000000200 */
[----:B------:R-:W-:-:S02]  /*28820*/  USHF.R.S32.HI UR12, URZ, 0x1f, UR41 ;  /* 0x0000001f3f0c7899 */ /* 0x000fc40008011429 */
[----:B------:R-:W-:Y:S01]  /*28830*/  SHF.R.U64 R7, R7, 0x3, RZ ;  /* 0x0000000307077819 */ /* 0x000fe200000012ff */
[----:B------:R3:W-:Y:S01]  /*28840*/  STSM.16.M88.4 [R145], R32 ;  /* 0x0000002091007844 */ /* 0x0007e20000000200 */
[----:B------:R-:W-:-:S03]  /*28850*/  USHF.R.S32.HI UR13, URZ, 0x1f, UR40 ;  /* 0x0000001f3f0d7899 */ /* 0x000fc60008011428 */
[----:B------:R4:W-:Y:S01]  /*28860*/  STSM.16.M88.4 [R147], R24 ;  /* 0x0000001893007844 */ /* 0x0009e20000000200 */
[----:B------:R-:W-:-:S03]  /*28870*/  LOP3.LUT R6, R7, R158, RZ, 0x3c, !PT ;  /* 0x0000009e07067212 */ /* 0x000fc600078e3cff */
[----:B------:R4:W-:Y:S01]  /*28880*/  STSM.16.M88.4 [R168], R8 ;  /* 0x00000008a8007844 */ /* 0x0009e20000000200 */
[--C-:B-1----:R-:W-:Y:S02]  /*28890*/  IMAD.X R149, RZ, RZ, R159.reuse, P3 ;  /* 0x000000ffff957224 */ /* 0x102fe400018e069f */
[--C-:B--2---:R-:W-:Y:S02]  /*288a0*/  IMAD.X R151, RZ, RZ, R159.reuse, P4 ;  /* 0x000000ffff977224 */ /* 0x104fe400020e069f */
[--C-:B0-----:R-:W-:Y:S02]  /*288b0*/  IMAD.X R143, RZ, RZ, R159.reuse, P0 ;  /* 0x000000ffff8f7224 */ /* 0x101fe400000e069f */
[--C-:B------:R-:W-:Y:S02]  /*288c0*/  IMAD.X R155, RZ, RZ, R159.reuse, P5 ;  /* 0x000000ffff9b7224 */ /* 0x100fe400028e069f */
[--C-:B---3--:R-:W-:Y:S02]  /*288d0*/  IMAD.X R145, RZ, RZ, R159.reuse, P1 ;  /* 0x000000ffff917224 */ /* 0x108fe400008e069f */
[----:B------:R-:W-:-:S02]  /*288e0*/  IMAD.MOV.U32 R7, RZ, RZ, R159 ;  /* 0x000000ffff077224 */ /* 0x000fc400078e009f */
[----:B----4-:R-:W-:Y:S01]  /*288f0*/  IMAD.X R147, RZ, RZ, R159, P2 ;  /* 0x000000ffff937224 */ /* 0x010fe200010e069f */
[----:B------:R-:W-:Y:S06]  /*28900*/  BAR.SYNC.DEFER_BLOCKING 0x1, 0x100 ;  /* 0x0044000000007b1d */ /* 0x000fec0000010000 */
[----:B------:R-:W-:Y:S05]  /*28910*/  @P6 BRA `(.L_x_5332) ;  /* 0x0000000000cc6947 */ /* 0x000fea0003800000 */
[----:B------:R-:W2:Y:S01]  /*28920*/  LDL R213, [R1+0x448] ;  /* 0x0004480001d57983 */ /* 0x000ea20000100800 */
[----:B------:R-:W0:Y:S01]  /*28930*/  LDC R8, c[0x0][0xce8] ;  /* 0x00033a00ff087b82 */ /* 0x000e220000000800 */
[----:B------:R-:W-:Y:S01]  /*28940*/  IMAD.MOV R0, RZ, RZ, -R234 ;  /* 0x000000ffff007224 */ /* 0x000fe200078e0aea */
[----:B------:R-:W-:Y:S01]  /*28950*/  ULDC UR5, c[0x0][0xb88] ;  /* 0x0002e20000057ab9 */ /* 0x000fe20000000800 */
[----:B------:R-:W-:Y:S01]  /*28960*/  IMAD.U32 R13, RZ, RZ, UR39 ;  /* 0x00000027ff0d7e24 */ /* 0x000fe2000f8e00ff */
[----:B------:R-:W-:Y:S01]  /*28970*/  ULDC.64 UR8, c[0x0][0xc90] ;  /* 0x0003240000087ab9 */ /* 0x000fe20000000a00 */
[----:B------:R-:W-:Y:S01]  /*28980*/  IMAD.U32 R5, RZ, RZ, UR39 ;  /* 0x00000027ff057e24 */ /* 0x000fe2000f8e00ff */
[----:B------:R-:W-:Y:S01]  /*28990*/  ISETP.NE.AND P0, PT, R237, R0, PT ;  /* 0x00000000ed00720c */ /* 0x000fe20003f05270 */
[----:B------:R-:W-:Y:S01]  /*289a0*/  IMAD R13, R13, 0x40, R160 ;  /* 0x000000400d0d7824 */ /* 0x000fe200078e02a0 */
[----:B------:R-:W-:Y:S01]  /*289b0*/  ULDC.64 UR10, c[0x0][0xc98] ;  /* 0x00032600000a7ab9 */ /* 0x000fe20000000a00 */
[----:B0-----:R-:W-:-:S05]  /*289c0*/  IMAD R10, R8, UR5, RZ ;  /* 0x00000005080a7c24 */ /* 0x001fca000f8e02ff */
[----:B------:R-:W-:-:S13]  /*289d0*/  ISETP.GE.OR P1, PT, R13, R10, P0 ;  /* 0x0000000a0d00720c */ /* 0x000fda0000726670 */
[----:B------:R-:W3:Y:S01]  /*289e0*/  @!P1 LDL R11, [R1+0x420] ;  /* 0x00042000010b9983 */ /* 0x000ee20000100800 */
[----:B------:R-:W-:Y:S01]  /*289f0*/  ISETP.NE.AND P2, PT, R8, 0x1, PT ;  /* 0x000000010800780c */ /* 0x000fe20003f45270 */
[----:B------:R-:W-:Y:S02]  /*28a00*/  UIMAD UR5, UR12, UR8, URZ ;  /* 0x000000080c0572a4 */ /* 0x000fe4000f8e023f */
[----:B------:R-:W-:Y:S02]  /*28a10*/  UIMAD.WIDE.U32 UR6, UR41, UR8, URZ ;  /* 0x00000008290672a5 */ /* 0x000fe4000f8e003f */
[----:B------:R-:W-:Y:S02]  /*28a20*/  UIMAD UR5, UR41, UR9, UR5 ;  /* 0x00000009290572a4 */ /* 0x000fe4000f8e0205 */
[----:B------:R-:W-:Y:S02]  /*28a30*/  UIMAD UR8, UR13, UR10, URZ ;  /* 0x0000000a0d0872a4 */ /* 0x000fe4000f8e023f */
[----:B------:R-:W-:-:S02]  /*28a40*/  UIADD3 UR7, UR7, UR5, URZ ;  /* 0x0000000507077290 */ /* 0x000fc4000fffe03f */
[----:B------:R-:W-:Y:S02]  /*28a50*/  UIMAD UR8, UR40, UR11, UR8 ;  /* 0x0000000b280872a4 */ /* 0x000fe4000f8e0208 */
[----:B------:R-:W0:Y:S01]  /*28a60*/  @P2 LDC R0, c[0x0][0xcec] ;  /* 0x00033b00ff002b82 */ /* 0x000e220000000800 */
[----:B------:R-:W-:-:S07]  /*28a70*/  UIMAD.WIDE.U32 UR6, UR40, UR10, UR6 ;  /* 0x0000000a280672a5 */ /* 0x000fce000f8e0006 */
[----:B------:R-:W1:Y:S01]  /*28a80*/  @P2 LDC R3, c[0x0][0xcf0] ;  /* 0x00033c00ff032b82 */ /* 0x000e620000000800 */
[----:B--2---:R-:W-:-:S04]  /*28a90*/  IMAD R5, R5, 0x40, R213 ;  /* 0x0000004005057824 */ /* 0x004fc800078e02d5 */
[----:B0-----:R-:W-:-:S04]  /*28aa0*/  @P2 IMAD.HI.U32 R0, R5, R0, RZ ;  /* 0x0000000005002227 */ /* 0x001fc800078e00ff */
[----:B------:R-:W-:Y:S01]  /*28ab0*/  IMAD.MOV.U32 R4, RZ, RZ, R5 ;  /* 0x000000ffff047224 */ /* 0x000fe200078e0005 */
[----:B-1----:R-:W-:-:S05]  /*28ac0*/  @P2 SHF.R.U32.HI R4, RZ, R3, R0 ;  /* 0x00000003ff042219 */ /* 0x002fca0000011600 */
        /* <DEDUP_REMOVED lines=14> */
[----:B------:R-:W-:Y:S01]  /*28bb0*/  SHFL.IDX PT, R8, R0, RZ, 0x1c1f ;  /* 0x001c1fff00087589 */ /* 0x000fe200000e0000 */
[----:B------:R-:W-:Y:S01]  /*28bc0*/  LEA.HI.X R12, R4, UR7, R3, 0x2, P2 ;  /* 0x00000007040c7c11 */ /* 0x000fe200090f1403 */
[----:B------:R-:W-:-:S04]  /*28bd0*/  VIADD R3, R13, 0x8 ;  /* 0x000000080d037836 */ /* 0x000fc80000000000 */
[----:B------:R-:W3:Y:S01]  /*28be0*/  SHFL.IDX PT, R9, R12, RZ, 0x1c1f ;  /* 0x001c1fff0c097589 */ /* 0x000ee200000e0000 */
[----:B------:R-:W-:-:S03]  /*28bf0*/  ISETP.GE.OR P0, PT, R3, R10, P0 ;  /* 0x0000000a0300720c */ /* 0x000fc60000706670 */
[----:B---3--:R-:W-:Y:S10]  /*28c00*/  @!P1 ST.E desc[UR46][R8.64], R11 ;  /* 0x0000000b08009985 */ /* 0x008ff4000c10192e */
[----:B------:R-:W2:Y:S04]  /*28c10*/  @!P0 LDL R3, [R1+0x424] ;  /* 0x0004240001038983 */ /* 0x000ea80000100800 */
[----:B------:R-:W-:Y:S04]  /*28c20*/  SHFL.IDX PT, R4, R0, 0x1, 0x1c1f ;  /* 0x003c1f0000047f89 */ /* 0x000fe800000e0000 */
[----:B------:R-:W2:Y:S04]  /*28c30*/  SHFL.IDX PT, R5, R12, 0x1, 0x1c1f ;  /* 0x003c1f000c057f89 */ /* 0x000ea800000e0000 */
[----:B--2---:R0:W-:Y:S02]  /*28c40*/  @!P0 ST.E desc[UR46][R4.64], R3 ;  /* 0x0000000304008985 */ /* 0x0041e4000c10192e */
.L_x_5332:
[----:B------:R-:W1:Y:S01]  /*28c50*/  LDC R69, c[0x0][0xce8] ;  /* 0x00033a00ff457b82 */ /* 0x000e620000000800 */
[----:B------:R-:W-:Y:S01]  /*28c60*/  ULDC UR10, c[0x0][0xbc8] ;  /* 0x0002f200000a7ab9 */ /* 0x000fe20000000800 */
[----:B------:R-:W-:Y:S01]  /*28c70*/  IMAD R0, R198, 0x20, R188 ;  /* 0x00000020c6007824 */ /* 0x000fe200078e02bc */
[----:B------:R-:W-:Y:S01]  /*28c80*/  ISETP.GE.AND P1, PT, R184, UR10, PT ;  /* 0x0000000ab8007c0c */ /* 0x000fe2000bf26270 */
[----:B------:R-:W-:Y:S01]  /*28c90*/  IMAD.U32 R71, RZ, RZ, UR39 ;  /* 0x00000027ff477e24 */ /* 0x000fe2000f8e00ff */
[----:B------:R-:W-:Y:S01]  /*28ca0*/  ULDC.64 UR8, c[0x0][0xbe8] ;  /* 0x0002fa0000087ab9 */ /* 0x000fe20000000a00 */
[----:B------:R2:W5:Y:S04]  /*28cb0*/  LD.E.128 R8, desc[UR46][R144.64] ;  /* 0x0000002e90087980 */ /* 0x000568000c101d00 */
[----:B------:R2:W5:Y:S04]  /*28cc0*/  LD.E.128 R12, desc[UR46][R148.64] ;  /* 0x0000002e940c7980 */ /* 0x000568000c101d00 */
[----:B0-----:R-:W5:Y:S04]  /*28cd0*/  LD.E.128 R4, desc[UR46][R6.64] ;  /* 0x0000002e06047980 */ /* 0x001f68000c101d00 */
[----:B------:R-:W5:Y:S04]  /*28ce0*/  LD.E.128 R140, desc[UR46][R142.64] ;  /* 0x0000002e8e8c7980 */ /* 0x000f68000c101d00 */
[----:B------:R2:W5:Y:S01]  /*28cf0*/  LD.E.128 R24, desc[UR46][R154.64] ;  /* 0x0000002e9a187980 */ /* 0x000562000c101d00 */
[----:B-1----:R-:W-:-:S02]  /*28d00*/  ISETP.NE.AND P3, PT, R69, 0x1, PT ;  /* 0x000000014500780c */ /* 0x002fc40003f65270 */
[----:B------:R-:W-:Y:S01]  /*28d10*/  SEL R21, RZ, 0xffffffff, P1 ;  /* 0xffffffffff157807 */ /* 0x000fe20000800000 */
[----:B------:R2:W5:Y:S01]  /*28d20*/  LD.E.128 R28, desc[UR46][R228.64] ;  /* 0x0000002ee41c7980 */ /* 0x000562000c101d00 */
[----:B------:R-:W-:Y:S02]  /*28d30*/  ISETP.GE.AND P2, PT, R164, UR10, PT ;  /* 0x0000000aa4007c0c */ /* 0x000fe4000bf46270 */
[----:B------:R-:W-:Y:S01]  /*28d40*/  ISETP.GE.AND P0, PT, R185, UR10, PT ;  /* 0x0000000ab9007c0c */ /* 0x000fe2000bf06270 */
[----:B------:R-:W-:Y:S01]  /*28d50*/  IMAD R70, R71, 0x40, R0 ;  /* 0x0000004047467824 */ /* 0x000fe200078e0200 */
[----:B------:R-:W-:Y:S01]  /*28d60*/  UIMAD UR5, UR12, UR8, URZ ;  /* 0x000000080c0572a4 */ /* 0x000fe2000f8e023f */
[----:B------:R-:W5:Y:S04]  /*28d70*/  LD.E.128 R144, desc[UR46][R146.64] ;  /* 0x0000002e92907980 */ /* 0x000f68000c101d00 */
[----:B------:R-:W0:Y:S01]  /*28d80*/  @P3 LDC R65, c[0x0][0xcec] ;  /* 0x00033b00ff413b82 */ /* 0x000e220000000800 */
[----:B------:R-:W-:Y:S01]  /*28d90*/  IMAD.SHL.U32 R64, R21, 0x2, RZ ;  /* 0x0000000215407824 */ /* 0x000fe200078e00ff */
[----:B------:R-:W-:Y:S01]  /*28da0*/  SEL R3, RZ, 0x1, P2 ;  /* 0x00000001ff037807 */ /* 0x000fe20001000000 */
[----:B------:R-:W-:Y:S01]  /*28db0*/  UIMAD.WIDE.U32 UR6, UR41, UR8, URZ ;  /* 0x00000008290672a5 */ /* 0x000fe2000f8e003f */
[----:B------:R-:W5:Y:S04]  /*28dc0*/  LD.E.128 R148, desc[UR46][R150.64] ;  /* 0x0000002e96947980 */ /* 0x000f68000c101d00 */
[----:B------:R-:W1:Y:S01]  /*28dd0*/  @P3 LDC R67, c[0x0][0xcf0] ;  /* 0x00033c00ff433b82 */ /* 0x000e620000000800 */
[----:B------:R-:W-:Y:S01]  /*28de0*/  SEL R21, RZ, 0xffffffff, P0 ;  /* 0xffffffffff157807 */ /* 0x000fe20000000000 */
[----:B------:R2:W5:Y:S01]  /*28df0*/  LD.E.128 R32, desc[UR46][R226.64] ;  /* 0x0000002ee2207980 */ /* 0x000562000c101d00 */
[----:B------:R-:W-:-:S02]  /*28e00*/  ISETP.GE.AND P1, PT, R167, UR10, PT ;  /* 0x0000000aa7007c0c */ /* 0x000fc4000bf26270 */
[----:B------:R-:W-:Y:S01]  /*28e10*/  LOP3.LUT R3, R64, 0x2, R3, 0xe2, !PT ;  /* 0x0000000240037812 */ /* 0x000fe200078ee203 */
[----:B------:R-:W-:Y:S01]  /*28e20*/  IMAD.SHL.U32 R64, R21, 0x4, RZ ;  /* 0x0000000415407824 */ /* 0x000fe200078e00ff */
[----:B------:R-:W-:Y:S01]  /*28e30*/  ISETP.GE.AND P0, PT, R166, UR10, PT ;  /* 0x0000000aa6007c0c */ /* 0x000fe2000bf06270 */
[----:B------:R2:W5:Y:S01]  /*28e40*/  LD.E.128 R36, desc[UR46][R224.64] ;  /* 0x0000002ee0247980 */ /* 0x000562000c101d00 */
[----:B------:R-:W-:Y:S01]  /*28e50*/  SEL R0, RZ, 0xffffffff, P1 ;  /* 0xffffffffff007807 */ /* 0x000fe20000800000 */
[----:B------:R-:W-:Y:S01]  /*28e60*/  UIMAD UR5, UR41, UR9, UR5 ;  /* 0x00000009290572a4 */ /* 0x000fe2000f8e0205 */
[----:B------:R-:W-:Y:S01]  /*28e70*/  LOP3.LUT R21, R64, 0x4, R3, 0xe2, !PT ;  /* 0x0000000440157812 */ /* 0x000fe200078ee203 */
[----:B------:R2:W5:Y:S01]  /*28e80*/  LD.E.128 R40, desc[UR46][R222.64] ;  /* 0x0000002ede287980 */ /* 0x000562000c101d00 */
[----:B------:R-:W-:Y:S01]  /*28e90*/  SEL R64, RZ, 0xffffffff, P0 ;  /* 0xffffffffff407807 */ /* 0x000fe20000000000 */
[----:B------:R-:W-:Y:S01]  /*28ea0*/  IMAD.SHL.U32 R66, R0, 0x8, RZ ;  /* 0x0000000800427824 */ /* 0x000fe200078e00ff */
[----:B------:R-:W-:Y:S01]  /*28eb0*/  ULDC.64 UR8, c[0x0][0xbf0] ;  /* 0x0002fc0000087ab9 */ /* 0x000fe20000000a00 */
[----:B0-----:R-:W-:Y:S01]  /*28ec0*/  @P3 IMAD.HI.U32 R0, R70, R65, RZ ;  /* 0x0000004146003227 */ /* 0x001fe200078e00ff */
[----:B------:R-:W-:Y:S01]  /*28ed0*/  UIADD3 UR7, UR7, UR5, URZ ;  /* 0x0000000507077290 */ /* 0x000fe2000fffe03f */
[----:B------:R2:W5:Y:S01]  /*28ee0*/  LD.E.128 R44, desc[UR46][R220.64] ;  /* 0x0000002edc2c7980 */ /* 0x000562000c101d00 */
[----:B------:R-:W-:Y:S01]  /*28ef0*/  UIMAD UR5, UR13, UR8, URZ ;  /* 0x000000080d0572a4 */ /* 0x000fe2000f8e023f */
[----:B------:R-:W-:Y:S01]  /*28f00*/  IMAD.SHL.U32 R64, R64, 0x10, RZ ;  /* 0x0000001040407824 */ /* 0x000fe200078e00ff */
[----:B------:R-:W-:Y:S01]  /*28f10*/  LOP3.LUT R21, R66, 0x8, R21, 0xe2, !PT ;  /* 0x0000000842157812 */ /* 0x000fe200078ee215 */
[----:B------:R-:W-:Y:S01]  /*28f20*/  IMAD.MOV.U32 R3, RZ, RZ, R70 ;  /* 0x000000ffff037224 */ /* 0x000fe200078e0046 */
[----:B------:R-:W-:Y:S01]  /*28f30*/  UIMAD UR5, UR40, UR9, UR5 ;  /* 0x00000009280572a4 */ /* 0x000fe2000f8e0205 */
[----:B-1----:R-:W-:Y:S01]  /*28f40*/  @P3 SHF.R.U32.HI R3, RZ, R67, R0 ;  /* 0x00000043ff033219 */ /* 0x002fe20000011600 */
[----:B------:R-:W-:Y:S01]  /*28f50*/  UIMAD.WIDE.U32 UR40, UR40, UR8, UR6 ;  /* 0x00000008282872a5 */ /* 0x000fe2000f8e0006 */
[----:B------:R-:W-:Y:S01]  /*28f60*/  LOP3.LUT R0, R64, 0x10, R21, 0xe2, !PT ;  /* 0x0000001040007812 */ /* 0x000fe200078ee215 */
[----:B------:R2:W5:Y:S01]  /*28f70*/  LD.E.128 R48, desc[UR46][R218.64] ;  /* 0x0000002eda307980 */ /* 0x000562000c101d00 */
[--C-:B------:R-:W-:Y:S01]  /*28f80*/  SHF.R.S32.HI R21, RZ, 0x1f, R3.reuse ;  /* 0x0000001fff157819 */ /* 0x100fe20000011403 */
[----:B------:R-:W-:Y:S01]  /*28f90*/  UIADD3 UR5, UR41, UR5, URZ ;  /* 0x0000000529057290 */ /* 0x000fe2000fffe03f */
[----:B------:R-:W-:Y:S01]  /*28fa0*/  ISETP.GE.AND P0, PT, R165, UR10, PT ;  /* 0x0000000aa5007c0c */ /* 0x000fe2000bf06270 */
[----:B------:R-:W-:Y:S01]  /*28fb0*/  IMAD.MOV R67, RZ, RZ, -R3 ;  /* 0x000000ffff437224 */ /* 0x000fe200078e0a03 */
[----:B------:R-:W-:Y:S01]  /*28fc0*/  ULDC.64 UR6, c[0x0][0xbe0] ;  /* 0x0002f80000067ab9 */ /* 0x000fe20000000a00 */
[----:B------:R2:W5:Y:S01]  /*28fd0*/  LD.E.128 R52, desc[UR46][R216.64] ;  /* 0x0000002ed8347980 */ /* 0x000562000c101d00 */
[----:B------:R-:W-:Y:S01]  /*28fe0*/  SEL R66, RZ, 0xffffffff, P0 ;  /* 0xffffffffff427807 */ /* 0x000fe20000000000 */
[----:B------:R-:W-:Y:S01]  /*28ff0*/  IMAD R68, R21, UR6, RZ ;  /* 0x0000000615447c24 */ /* 0x000fe2000f8e02ff */
[----:B------:R-:W-:Y:S01]  /*29000*/  ULDC UR8, c[0x0][0xb88] ;  /* 0x0002e20000087ab9 */ /* 0x000fe20000000800 */
[----:B------:R-:W-:Y:S01]  /*29010*/  IMAD R21, R69, R67, R70 ;  /* 0x0000004345157224 */ /* 0x000fe200078e0246 */
[----:B------:R2:W5:Y:S01]  /*29020*/  LD.E.128 R56, desc[UR46][R214.64] ;  /* 0x0000002ed6387980 */ /* 0x000562000c101d00 */
[----:B------:R-:W-:-:S02]  /*29030*/  IMAD.U32 R65, RZ, RZ, UR41 ;  /* 0x00000029ff417e24 */ /* 0x000fc4000f8e00ff */
[----:B------:R-:W-:Y:S01]  /*29040*/  IMAD.U32 R64, RZ, RZ, UR40 ;  /* 0x00000028ff407e24 */ /* 0x000fe2000f8e00ff */
[----:B------:R2:W5:Y:S01]  /*29050*/  LD.E.128 R60, desc[UR46][R200.64] ;  /* 0x0000002ec83c7980 */ /* 0x000562000c101d00 */
[----:B------:R-:W-:Y:S02]  /*29060*/  IMAD.U32 R65, RZ, RZ, UR5 ;  /* 0x00000005ff417e24 */ /* 0x000fe4000f8e00ff */
[----:B------:R-:W-:Y:S01]  /*29070*/  IMAD.SHL.U32 R71, R66, 0x20, RZ ;  /* 0x0000002042477824 */ /* 0x000fe200078e00ff */
[----:B------:R-:W-:Y:S01]  /*29080*/  @!PT LDS RZ, [RZ] ;  /* 0x00000000fffff984 */ /* 0x000fe20000000800 */
[----:B------:R-:W-:Y:S01]  /*29090*/  @!PT LDS RZ, [RZ] ;  /* 0x00000000fffff984 */ /* 0x000fe20000000800 */
[----:B------:R-:W-:Y:S01]  /*290a0*/  @!PT LDS RZ, [RZ] ;  /* 0x00000000fffff984 */ /* 0x000fe20000000800 */
[----:B------:R-:W-:Y:S01]  /*290b0*/  @!PT LDS RZ, [RZ] ;  /* 0x00000000fffff984 */ /* 0x000fe20000000800 */
[----:B------:R0:W-:Y:S06]  /*290c0*/  MEMBAR.ALL.CTA ;  /* 0x0000000000007992 */ /* 0x0001ec0000008000 */
[----:B0-----:R-:W0:Y:S01]  /*290d0*/  FENCE.VIEW.ASYNC.S ;  /* 0x00000000000073c6 */ /* 0x001e220000000000 */
[----:B------:R-:W-:Y:S01]  /*290e0*/  SHF.R.S32.HI R66, RZ, 0x1f, R21 ;  /* 0x0000001fff427819 */ /* 0x000fe20000011415 */
[----:B------:R-:W-:Y:S01]  /*290f0*/  IMAD R67, R3, UR7, R68 ;  /* 0x0000000703437c24 */ /* 0x000fe2000f8e0244 */
[----:B------:R-:W-:Y:S01]  /*29100*/  ISETP.GE.AND P0, PT, R187, UR10, PT ;  /* 0x0000000abb007c0c */ /* 0x000fe2000bf06270 */
[----:B------:R-:W-:Y:S01]  /*29110*/  IMAD.WIDE.U32 R64, R3, UR6, R64 ;  /* 0x0000000603407c25 */ /* 0x000fe2000f8e0040 */
[----:B------:R-:W-:-:S03]  /*29120*/  ULDC.64 UR6, c[0x0][0xbd8] ;  /* 0x0002f60000067ab9 */ /* 0x000fc60000000a00 */
[----:B------:R-:W-:Y:S01]  /*29130*/  IMAD.U32 R75, RZ, RZ, UR39 ;  /* 0x00000027ff4b7e24 */ /* 0x000fe2000f8e00ff */
[----:B------:R-:W-:Y:S01]  /*29140*/  LOP3.LUT R0, R71, 0x20, R0, 0xe2, !PT ;  /* 0x0000002047007812 */ /* 0x000fe200078ee200 */
[----:B------:R-:W-:Y:S01]  /*29150*/  IMAD.IADD R65, R65, 0x1, R67 ;  /* 0x0000000141417824 */ /* 0x000fe200078e0243 */
[----:B------:R-:W-:Y:S01]  /*29160*/  SEL R3, RZ, 0x40, P0 ;  /* 0x00000040ff037807 */ /* 0x000fe20000000000 */
[----:B------:R-:W-:Y:S01]  /*29170*/  IMAD R66, R66, UR6, RZ ;  /* 0x0000000642427c24 */ /* 0x000fe2000f8e02ff */
[----:B------:R-:W-:Y:S01]  /*29180*/  ISETP.GE.AND P0, PT, R186, UR10, PT ;  /* 0x0000000aba007c0c */ /* 0x000fe2000bf06270 */
[----:B------:R-:W-:Y:S02]  /*29190*/  IMAD R75, R75, 0x40, R188 ;  /* 0x000000404b4b7824 */ /* 0x000fe400078e02bc */
[----:B------:R-:W-:Y:S01]  /*291a0*/  IMAD R76, R69, UR8, RZ ;  /* 0x00000008454c7c24 */ /* 0x000fe2000f8e02ff */
[----:B------:R-:W-:Y:S01]  /*291b0*/  LOP3.LUT R0, R0, R3, RZ, 0xfc, !PT ;  /* 0x0000000300007212 */ /* 0x000fe200078efcff */
[C---:B------:R-:W-:Y:S01]  /*291c0*/  IMAD R67, R21.reuse, UR7, R66 ;  /* 0x0000000715437c24 */ /* 0x040fe2000f8e0242 */
[----:B------:R-:W-:Y:S01]  /*291d0*/  UIADD3 UR5, UR44, 0x38820, URZ ;  /* 0x000388202c057890 */ /* 0x000fe2000fffe03f */
[----:B------:R-:W-:Y:S01]  /*291e0*/  IMAD.WIDE.U32 R64, R21, UR6, R64 ;  /* 0x0000000615407c25 */ /* 0x000fe2000f8e0040 */
[----:B------:R-:W-:Y:S01]  /*291f0*/  SEL R3, RZ, 0x80, P0 ;  /* 0x00000080ff037807 */ /* 0x000fe20000000000 */
[----:B------:R-:W-:Y:S01]  /*29200*/  ULDC.64 UR6, c[0x0][0xb80] ;  /* 0x0002e00000067ab9 */ /* 0x000fe20000000a00 */
[----:B------:R-:W-:Y:S01]  /*29210*/  ISETP.GE.AND P0, PT, R75, R76, PT ;  /* 0x0000004c4b00720c */ /* 0x000fe20003f06270 */
[----:B------:R-:W-:Y:S01]  /*29220*/  IMAD.IADD R21, R65, 0x1, R67 ;  /* 0x0000000141157824 */ /* 0x000fe200078e0243 */
[----:B------:R-:W-:Y:S01]  /*29230*/  UPRMT UR5, URZ, 0x654, UR5 ;  /* 0x000006543f057896 */ /* 0x000fe20008000005 */
[----:B------:R-:W-:-:S04]  /*29240*/  LEA R72, P1, R64, UR6, 0x1 ;  /* 0x0000000640487c11 */ /* 0x000fc8000f8208ff */
[----:B------:R-:W-:Y:S01]  /*29250*/  LEA.HI.X R21, R64, UR7, R21, 0x1, P1 ;  /* 0x0000000740157c11 */ /* 0x000fe200088f0c15 */
[----:B0-----:R2:W0:Y:S01]  /*29260*/  SHFL.IDX PT, R74, R72, RZ, 0x181f ;  /* 0x00181fff484a7589 */ /* 0x00142200000e0000 */
[----:B------:R-:W-:Y:S02]  /*29270*/  BSSY B1, `(.L_x_5333) ;  /* 0x0000025000017945 */ /* 0x000fe40003800000 */
[----:B------:R-:W-:Y:S01]  /*29280*/  SYNCS.ARRIVE.TRANS64.RED.A1T0 RZ, [UR5], RZ ;  /* 0x000000ffffff79a7 */ /* 0x000fe20008100405 */
[----:B------:R2:W1:Y:S01]  /*29290*/  SHFL.IDX PT, R73, R21, RZ, 0x181f ;  /* 0x00181fff15497589 */ /* 0x00046200000e0000 */
[----:B------:R-:W-:Y:S01]  /*292a0*/  LOP3.LUT R3, R0, R3, RZ, 0xfc, !PT ;  /* 0x0000000300037212 */ /* 0x000fe200078efcff */
[----:B------:R-:W-:Y:S06]  /*292b0*/  @P0 BRA `(.L_x_5334) ;  /* 0x0000000000800947 */ /* 0x000fec0003800000 */
[----:B------:R-:W-:Y:S02]  /*292c0*/  ISETP.GE.AND P0, PT, R164, UR10, PT ;  /* 0x0000000aa4007c0c */ /* 0x000fe4000bf06270 */
[----:B------:R-:W-:Y:S02]  /*292d0*/  ISETP.GE.AND P1, PT, R184, UR10, PT ;  /* 0x0000000ab8007c0c */ /* 0x000fe4000bf26270 */
[----:B------:R-:W-:Y:S02]  /*292e0*/  ISETP.GE.AND P5, PT, R185, UR10, PT ;  /* 0x0000000ab9007c0c */ /* 0x000fe4000bfa6270 */
[----:B------:R-:W-:-:S07]  /*292f0*/  ISETP.GE.AND P3, PT, R167, UR10, PT ;  /* 0x0000000aa7007c0c */ /* 0x000fce000bf66270 */
[-C--:B0-----:R-:W-:Y:S02]  /*29300*/  @!P0 LEA R64, P2, R164, R74.reuse, 0x1 ;  /* 0x0000004aa4408211 */ /* 0x081fe400078408ff */
[-C--:B------:R-:W-:Y:S02]  /*29310*/  @!P1 LEA R66, P4, R184, R74.reuse, 0x1 ;  /* 0x0000004ab8429211 */ /* 0x080fe400078808ff */
[-C--:B-1----:R-:W-:Y:S02]  /*29320*/  @!P0 LEA.HI.X R65, R164, R73.reuse, R196, 0x1, P2 ;  /* 0x00000049a4418211 */ /* 0x082fe400010f0cc4 */
[----:B------:R-:W-:Y:S02]  /*29330*/  @!P1 LEA.HI.X R67, R184, R73, R195, 0x1, P4 ;  /* 0x00000049b8439211 */ /* 0x000fe400020f0cc3 */
[----:B------:R-:W-:Y:S01]  /*29340*/  ISETP.GE.AND P2, PT, R166, UR10, PT ;  /* 0x0000000aa6007c0c */ /* 0x000fe2000bf46270 */
[----:B-----5:R0:W-:Y:S01]  /*29350*/  @!P0 ST.E.128 desc[UR46][R64.64], R4 ;  /* 0x0000000440008985 */ /* 0x0201e2000c101d2e */
[----:B------:R-:W-:-:S02]  /*29360*/  @!P5 LEA R68, P4, R185, R74, 0x1 ;  /* 0x0000004ab944d211 */ /* 0x000fc400078808ff */
[----:B------:R-:W-:Y:S01]  /*29370*/  LOP3.LUT P0, RZ, R0, 0x40, RZ, 0xc0, !PT ;  /* 0x0000004000ff7812 */ /* 0x000fe2000780c0ff */
[----:B------:R1:W-:Y:S01]  /*29380*/  @!P1 ST.E.128 desc[UR46][R66.64], R8 ;  /* 0x0000000842009985 */ /* 0x0003e2000c101d2e */
[----:B------:R-:W-:Y:S02]  /*29390*/  ISETP.GE.AND P1, PT, R165, UR10, PT ;  /* 0x0000000aa5007c0c */ /* 0x000fe4000bf26270 */
[-C--:B------:R-:W-:Y:S02]  /*293a0*/  @!P5 LEA.HI.X R69, R185, R73.reuse, R194, 0x1, P4 ;  /* 0x00000049b945d211 */ /* 0x080fe400020f0cc2 */
[----:B------:R-:W-:Y:S02]  /*293b0*/  LOP3.LUT P4, RZ, R3, 0x80, RZ, 0xc0, !PT ;  /* 0x0000008003ff7812 */ /* 0x000fe4000788c0ff */
[C---:B------:R-:W-:Y:S01]  /*293c0*/  @!P3 LEA R70, P6, R167.reuse, R74, 0x1 ;  /* 0x0000004aa746b211 */ /* 0x040fe200078c08ff */
[----:B------:R3:W-:Y:S03]  /*293d0*/  @!P5 ST.E.128 desc[UR46][R68.64], R12 ;  /* 0x0000000c4400d985 */ /* 0x0007e6000c101d2e */
[----:B------:R-:W-:-:S02]  /*293e0*/  @!P3 LEA.HI.X R71, R167, R73, R193, 0x1, P6 ;  /* 0x00000049a747b211 */ /* 0x000fc400030f0cc1 */
[----:B0-----:R-:W-:-:S03]  /*293f0*/  @!P2 LEA R4, P5, R166, R74, 0x1 ;  /* 0x0000004aa604a211 */ /* 0x001fc600078a08ff */
[----:B------:R3:W-:Y:S01]  /*29400*/  @!P3 ST.E.128 desc[UR46][R70.64], R24 ;  /* 0x000000184600b985 */ /* 0x0007e2000c101d2e */
[-C--:B------:R-:W-:Y:S02]  /*29410*/  @!P1 LEA R6, P6, R165, R74.reuse, 0x1 ;  /* 0x0000004aa5069211 */ /* 0x080fe400078c08ff */
[-C--:B-1----:R-:W-:Y:S02]  /*29420*/  @P0 LEA R8, P3, R187, R74.reuse, 0x1 ;  /* 0x0000004abb080211 */ /* 0x082fe400078608ff */
        /* <DEDUP_REMOVED lines=9> */
.L_x_5334:
[----:B------:R-:W-:Y:S05]  /*294c0*/  BSYNC B1 ;  /* 0x0000000000017941 */ /* 0x000fea0003800000 */
.L_x_5333:
[----:B---3-5:R-:W-:Y:S01]  /*294d0*/  VIADD R4, R75, 0x20 ;  /* 0x000000204b047836 */ /* 0x028fe20000000000 */
[----:B--2---:R-:W2:Y:S04]  /*294e0*/  SHFL.IDX PT, R21, R21, 0x1, 0x181f ;  /* 0x00381f0015157f89 */ /* 0x004ea800000e0000 */
[----:B------:R-:W-:Y:S01]  /*294f0*/  ISETP.GE.AND P0, PT, R4, R76, PT ;  /* 0x0000004c0400720c */ /* 0x000fe20003f06270 */
[----:B------:R-:W3:-:S12]  /*29500*/  SHFL.IDX PT, R72, R72, 0x1, 0x181f ;  /* 0x00381f0048487f89 */ /* 0x000ed800000e0000 */
[----:B------:R-:W-:Y:S05]  /*29510*/  @P0 BRA `(.L_x_5335) ;  /* 0x0000000c00940947 */ /* 0x000fea0003800000 */
[----:B------:R-:W-:Y:S02]  /*29520*/  ISETP.GE.AND P1, PT, R164, UR10, PT ;  /* 0x0000000aa4007c0c */ /* 0x000fe4000bf26270 */
[----:B------:R-:W-:Y:S02]  /*29530*/  ISETP.GE.AND P5, PT, R184, UR10, PT ;  /* 0x0000000ab8007c0c */ /* 0x000fe4000bfa6270 */
[----:B------:R-:W-:Y:S02]  /*29540*/  ISETP.GE.AND P3, PT, R185, UR10, PT ;  /* 0x0000000ab9007c0c */ /* 0x000fe4000bf66270 */
[----:B------:R-:W-:-:S07]  /*29550*/  ISETP.GE.AND P2, PT, R167, UR10, PT ;  /* 0x0000000aa7007c0c */ /* 0x000fce000bf46270 */
[-C--:B---3--:R-:W-:Y:S02]  /*29560*/  @!P1 LEA R4, P0, R164, R72.reuse, 0x1 ;  /* 0x00000048a4049211 */ /* 0x088fe400078008ff */
[----:B------:R-:W-:Y:S02]  /*29570*/  @!P5 LEA R6, P4, R184, R72, 0x1 ;  /* 0x00000048b806d211 */ /* 0x000fe400078808ff */
[-C--:B--2---:R-:W-:Y:S02]  /*29580*/  @!P1 LEA.HI.X R5, R164, R21.reuse, R196, 0x1, P0 ;  /* 0x00000015a4059211 */ /* 0x084fe400000f0cc4 */
[----:B------:R-:W-:Y:S02]  /*29590*/  ISETP.GE.AND P0, PT, R165, UR10, PT ;  /* 0x0000000aa5007c0c */ /* 0x000fe4000bf06270 */
[----:B------:R-:W-:Y:S01]  /*295a0*/  @!P5 LEA.HI.X R7, R184, R21, R195, 0x1, P4 ;  /* 0x00000015b807d211 */ /* 0x000fe200020f0cc3 */
[----:B------:R2:W-:Y:S01]  /*295b0*/  @!P1 ST.E.128 desc[UR46][R4.64], R140 ;  /* 0x0000008c04009985 */ /* 0x0005e2000c101d2e */
[----:B------:R-:W-:-:S02]  /*295c0*/  ISETP.GE.AND P1, PT, R166, UR10, PT ;  /* 0x0000000aa6007c0c */ /* 0x000fc4000bf26270 */
[----:B------:R-:W-:Y:S01]  /*295d0*/  LOP3.LUT P4, RZ, R0, 0x40, RZ, 0xc0, !PT ;  /* 0x0000004000ff7812 */ /* 0x000fe2000788c0ff */
[----:B------:R3:W-:Y:S01]  /*295e0*/  @!P5 ST.E.128 desc[UR46][R6.64], R144 ;  /* 0x000000900600d985 */ /* 0x0007e2000c101d2e */
[-C--:B------:R-:W-:Y:S02]  /*295f0*/  @!P3 LEA R8, P6, R185, R72.reuse, 0x1 ;  /* 0x00000048b908b211 */ /* 0x080fe400078c08ff */
[----:B------:R-:W-:Y:S02]  /*29600*/  @!P2 LEA R10, P5, R167, R72, 0x1 ;  /* 0x00000048a70aa211 */ /* 0x000fe400078a08ff */
[-C--:B------:R-:W-:Y:S02]  /*29610*/  @!P3 LEA.HI.X R9, R185, R21.reuse, R194, 0x1, P6 ;  /* 0x00000015b909b211 */ /* 0x080fe400030f0cc2 */
[----:B------:R-:W-:-:S03]  /*29620*/  @!P2 LEA.HI.X R11, R167, R21, R193, 0x1, P5 ;  /* 0x00000015a70ba211 */ /* 0x000fc600028f0cc1 */
[----:B------:R3:W-:Y:S01]  /*29630*/  @!P3 ST.E.128 desc[UR46][R8.64], R148 ;  /* 0x000000940800b985 */ /* 0x0007e2000c101d2e */
[-C--:B------:R-:W-:Y:S02]  /*29640*/  @!P0 LEA R12, P3, R165, R72.reuse, 0x1 ;  /* 0x00000048a50c8211 */ /* 0x080fe400078608ff */
[-C--:B------:R-:W-:Y:S01]  /*29650*/  @P4 LEA R14, P5, R187, R72.reuse, 0x1 ;  /* 0x00000048bb0e4211 */ /* 0x080fe200078a08ff */
[----:B------:R3:W-:Y:S01]  /*29660*/  @!P2 ST.E.128 desc[UR46][R10.64], R28 ;  /* 0x0000001c0a00a985 */ /* 0x0007e2000c101d2e */
[C---:B--2---:R-:W-:Y:S02]  /*29670*/  @!P1 LEA R4, P6, R166.reuse, R72, 0x1 ;  /* 0x00000048a6049211 */ /* 0x044fe400078c08ff */
[-C--:B------:R-:W-:Y:S02]  /*29680*/  @!P0 LEA.HI.X R13, R165, R21.reuse, R191, 0x1, P3 ;  /* 0x00000015a50d8211 */ /* 0x080fe400018f0cbf */
[-C--:B------:R-:W-:Y:S02]  /*29690*/  @!P1 LEA.HI.X R5, R166, R21.reuse, R192, 0x1, P6 ;  /* 0x00000015a6059211 */ /* 0x080fe400030f0cc0 */
[----:B------:R-:W-:-:S03]  /*296a0*/  @P4 LEA.HI.X R15, R187, R21, R190, 0x1, P5 ;  /* 0x00000015bb0f4211 */ /* 0x000fc600028f0cbe */
[----:B------:R3:W-:Y:S04]  /*296b0*/  @!P1 ST.E.128 desc[UR46][R4.64], R36 ;  /* 0x0000002404009985 */ /* 0x0007e8000c101d2e */
[----:B------:R3:W-:Y:S01]  /*296c0*/  @!P0 ST.E.128 desc[UR46][R12.64], R44 ;  /* 0x0000002c0c008985 */ /* 0x0007e2000c101d2e */
[----:B------:R-:W-:-:S03]  /*296d0*/  LOP3.LUT P0, RZ, R3, 0x80, RZ, 0xc0, !PT ;  /* 0x0000008003ff7812 */ /* 0x000fc6000780c0ff */
[----:B------:R3:W-:Y:S10]  /*296e0*/  @P4 ST.E.128 desc[UR46][R14.64], R52 ;  /* 0x000000340e004985 */ /* 0x0007f4000c101d2e */
[----:B------:R-:W-:Y:S05]  /*296f0*/  @!P0 BRA `(.L_x_5335) ;  /* 0x0000000c001c8947 */ /* 0x000fea0003800000 */
[----:B---3--:R-:W-:-:S04]  /*29700*/  LEA R4, P0, R186, R72, 0x1 ;  /* 0x00000048ba047211 */ /* 0x008fc800078008ff */
[----:B------:R-:W-:-:S05]  /*29710*/  LEA.HI.X R5, R186, R21, R189, 0x1, P0 ;  /* 0x00000015ba057211 */ /* 0x000fca00000f0cbd */
[----:B------:R2:W-:Y:S01]  /*29720*/  ST.E.128 desc[UR46][R4.64], R60 ;  /* 0x0000003c04007985 */ /* 0x0005e2000c101d2e */
[----:B------:R-:W-:Y:S05]  /*29730*/  BRA `(.L_x_5335) ;  /* 0x0000000c000c7947 */ /* 0x000fea0003800000 */
.L_x_5331:
[----:B-1----:R-:W1:Y:S01]  /*29740*/  LDC R10, c[0x0][0xce8] ;  /* 0x00033a00ff0a7b82 */ /* 0x002e620000000800 */
[----:B------:R-:W-:Y:S01]  /*29750*/  ISETP.GE.AND P2, PT, R20, 0x40, PT ;  /* 0x000000401400780c */ /* 0x000fe20003f46270 */
[----:B------:R-:W-:Y:S01]  /*29760*/  ULDC UR12, c[0x0][0xbc8] ;  /* 0x0002f200000c7ab9 */ /* 0x000fe20000000800 */
[----:B------:R-:W-:Y:S01]  /*29770*/  IMAD R0, R198, 0x20, R188 ;  /* 0x00000020c6007824 */ /* 0x000fe200078e02bc */
[----:B------:R-:W-:Y:S01]  /*29780*/  ISETP.GE.AND P4, PT, R164, UR12, PT ;  /* 0x0000000ca4007c0c */ /* 0x000fe2000bf86270 */
[----:B------:R-:W-:Y:S01]  /*29790*/  IMAD.U32 R3, RZ, RZ, UR39 ;  /* 0x00000027ff037e24 */ /* 0x000fe2000f8e00ff */
[----:B------:R-:W-:Y:S01]  /*297a0*/  ISETP.GE.AND P3, PT, R184, UR12, PT ;  /* 0x0000000cb8007c0c */ /* 0x000fe2000bf66270 */
[----:B------:R-:W-:Y:S01]  /*297b0*/  USHF.R.S32.HI UR8, URZ, 0x1f, UR41 ;  /* 0x0000001f3f087899 */ /* 0x000fe20008011429 */
[----:B------:R-:W-:Y:S01]  /*297c0*/  BSSY B1, `(.L_x_5336) ;  /* 0x0000033000017945 */ /* 0x000fe20003800000 */
[----:B------:R-:W-:Y:S01]  /*297d0*/  USHF.R.S32.HI UR9, URZ, 0x1f, UR40 ;  /* 0x0000001f3f097899 */ /* 0x000fe20008011428 */
[----:B------:R-:W-:Y:S01]  /*297e0*/  ISETP.GE.AND P1, PT, R185, UR12, PT ;  /* 0x0000000cb9007c0c */ /* 0x000fe2000bf26270 */
[----:B0-----:R-:W-:Y:S01]  /*297f0*/  IMAD R8, R3, 0x40, R0 ;  /* 0x0000004003087824 */ /* 0x001fe200078e0200 */
[----:B------:R-:W-:-:S02]  /*29800*/  SEL R12, RZ, 0x1, P4 ;  /* 0x00000001ff0c7807 */ /* 0x000fc40002000000 */
[----:B------:R-:W-:Y:S02]  /*29810*/  SEL R13, RZ, 0xffffffff, P3 ;  /* 0xffffffffff0d7807 */ /* 0x000fe40001800000 */
[----:B-1----:R-:W-:-:S13]  /*29820*/  ISETP.NE.AND P0, PT, R10, 0x1, PT ;  /* 0x000000010a00780c */ /* 0x002fda0003f05270 */
        /* <DEDUP_REMOVED lines=8> */
[----:B--2---:R-:W-:-:S04]  /*298b0*/  IMAD R0, R0, 0x40, R4 ;  /* 0x0000004000007824 */ /* 0x004fc800078e0204 */
[----:B------:R-:W-:-:S05]  /*298c0*/  VIADD R6, R0, 0xffffff80 ;  /* 0xffffff8000067836 */ /* 0x000fca0000000000 */
        /* <DEDUP_REMOVED lines=34> */
.L_x_5337:
[----:B------:R-:W-:Y:S05]  /*29af0*/  BSYNC B1 ;  /* 0x0000000000017941 */ /* 0x000fea0003800000 */
.L_x_5336:
[----:B------:R-:W-:Y:S01]  /*29b00*/  ULDC.64 UR10, c[0x0][0xbe8] ;  /* 0x0002fa00000a7ab9 */ /* 0x000fe20000000a00 */
[----:B------:R-:W-:Y:S01]  /*29b10*/  SEL R0, RZ, 0xffffffff, P1 ;  /* 0xffffffffff007807 */ /* 0x000fe20000800000 */
[----:B------:R-:W-:Y:S01]  /*29b20*/  UIMAD UR5, UR8, UR10, URZ ;  /* 0x0000000a080572a4 */ /* 0x000fe2000f8e023f */
[----:B------:R-:W-:Y:S01]  /*29b30*/  IMAD.SHL.U32 R13, R13, 0x2, RZ ;  /* 0x000000020d0d7824 */ /* 0x000fe200078e00ff */
[----:B------:R-:W-:Y:S01]  /*29b40*/  UIMAD.WIDE.U32 UR6, UR41, UR10, URZ ;  /* 0x0000000a290672a5 */ /* 0x000fe2000f8e003f */
[----:B------:R-:W-:Y:S01]  /*29b50*/  ISETP.GE.AND P1, PT, R167, UR12, PT ;  /* 0x0000000ca7007c0c */ /* 0x000fe2000bf26270 */
[----:B------:R-:W-:Y:S01]  /*29b60*/  UIMAD UR5, UR41, UR11, UR5 ;  /* 0x0000000b290572a4 */ /* 0x000fe2000f8e0205 */
[----:B------:R-:W-:Y:S01]  /*29b70*/  IMAD.SHL.U32 R5, R0, 0x4, RZ ;  /* 0x0000000400057824 */ /* 0x000fe200078e00ff */
[----:B------:R-:W-:Y:S01]  /*29b80*/  LOP3.LUT R12, R13, 0x2, R12, 0xe2, !PT ;  /* 0x000000020d0c7812 */ /* 0x000fe200078ee20c */
[----:B0-----:R-:W-:Y:S01]  /*29b90*/  @P0 IMAD.HI.U32 R0, R8, R9, RZ ;  /* 0x0000000908000227 */ /* 0x001fe200078e00ff */
[----:B------:R-:W-:Y:S01]  /*29ba0*/  ULDC.64 UR10, c[0x0][0xbf0] ;  /* 0x0002fc00000a7ab9 */ /* 0x000fe20000000a00 */
[----:B------:R-:W-:Y:S01]  /*29bb0*/  UIADD3 UR7, UR7, UR5, URZ ;  /* 0x0000000507077290 */ /* 0x000fe2000fffe03f */
[----:B------:R-:W-:Y:S01]  /*29bc0*/  LOP3.LUT R12, R5, 0x4, R12, 0xe2, !PT ;  /* 0x00000004050c7812 */ /* 0x000fe200078ee20c */
[----:B--2---:R-:W-:Y:S01]  /*29bd0*/  IMAD.MOV.U32 R3, RZ, RZ, R8 ;  /* 0x000000ffff037224 */ /* 0x004fe200078e0008 */
[----:B------:R-:W-:Y:S01]  /*29be0*/  UIMAD UR5, UR9, UR10, URZ ;  /* 0x0000000a090572a4 */ /* 0x000fe2000f8e023f */
[----:B-1----:R-:W-:Y:S01]  /*29bf0*/  @P0 SHF.R.U32.HI R3, RZ, R11, R0 ;  /* 0x0000000bff030219 */ /* 0x002fe20000011600 */
[----:B------:R-:W-:Y:S01]  /*29c00*/  BSSY B1, `(.L_x_5338) ;  /* 0x0000051000017945 */ /* 0x000fe20003800000 */
[----:B------:R-:W-:Y:S01]  /*29c10*/  SEL R0, RZ, 0xffffffff, P1 ;  /* 0xffffffffff007807 */ /* 0x000fe20000800000 */
[----:B------:R-:W-:Y:S01]  /*29c20*/  UIMAD UR5, UR40, UR11, UR5 ;  /* 0x0000000b280572a4 */ /* 0x000fe2000f8e0205 */
[----:B------:R-:W-:Y:S01]  /*29c30*/  ISETP.GE.AND P1, PT, R166, UR12, PT ;  /* 0x0000000ca6007c0c */ /* 0x000fe2000bf26270 */
[----:B------:R-:W-:Y:S01]  /*29c40*/  UIMAD.WIDE.U32 UR40, UR40, UR10, UR6 ;  /* 0x0000000a282872a5 */ /* 0x000fe2000f8e0006 */
[--C-:B------:R-:W-:Y:S01]  /*29c50*/  IMAD.MOV R7, RZ, RZ, -R3.reuse ;  /* 0x000000ffff077224 */ /* 0x100fe200078e0a03 */
[----:B------:R-:W-:Y:S01]  /*29c60*/  ISETP.GE.AND P0, PT, R165, UR12, PT ;  /* 0x0000000ca5007c0c */ /* 0x000fe2000bf06270 */
[----:B------:R-:W-:Y:S01]  /*29c70*/  IMAD.SHL.U32 R5, R0, 0x8, RZ ;  /* 0x0000000800057824 */ /* 0x000fe200078e00ff */
[----:B------:R-:W-:Y:S01]  /*29c80*/  SHF.R.S32.HI R0, RZ, 0x1f, R3 ;  /* 0x0000001fff007819 */ /* 0x000fe20000011403 */
[----:B------:R-:W-:Y:S01]  /*29c90*/  UIADD3 UR5, UR41, UR5, URZ ;  /* 0x0000000529057290 */ /* 0x000fe2000fffe03f */
[----:B------:R-:W-:Y:S01]  /*29ca0*/  SEL R6, RZ, 0xffffffff, P1 ;  /* 0xffffffffff067807 */ /* 0x000fe20000800000 */
[----:B------:R-:W-:Y:S01]  /*29cb0*/  ULDC.64 UR6, c[0x0][0xbe0] ;  /* 0x0002f80000067ab9 */ /* 0x000fe20000000a00 */
[----:B------:R-:W-:Y:S01]  /*29cc0*/  LOP3.LUT R12, R5, 0x8, R12, 0xe2, !PT ;  /* 0x00000008050c7812 */ /* 0x000fe200078ee20c */
[----:B------:R-:W-:Y:S01]  /*29cd0*/  IMAD R7, R10, R7, R8 ;  /* 0x000000070a077224 */ /* 0x000fe200078e0208 */
[----:B------:R-:W-:Y:S01]  /*29ce0*/  SEL R8, RZ, 0xffffffff, P0 ;  /* 0xffffffffff087807 */ /* 0x000fe20000000000 */
[----:B------:R-:W-:Y:S01]  /*29cf0*/  IMAD R0, R0, UR6, RZ ;  /* 0x0000000600007c24 */ /* 0x000fe2000f8e02ff */
[----:B------:R-:W-:Y:S01]  /*29d00*/  ISETP.GE.AND P0, PT, R187, UR12, PT ;  /* 0x0000000cbb007c0c */ /* 0x000fe2000bf06270 */
[----:B------:R-:W-:Y:S01]  /*29d10*/  IMAD.U32 R5, RZ, RZ, UR41 ;  /* 0x00000029ff057e24 */ /* 0x000fe2000f8e00ff */
[----:B------:R-:W-:Y:S01]  /*29d20*/  ISETP.GE.AND P2, PT, R186, UR12, PT ;  /* 0x0000000cba007c0c */ /* 0x000fe2000bf46270 */
[----:B------:R-:W-:-:S02]  /*29d30*/  IMAD.U32 R4, RZ, RZ, UR40 ;  /* 0x00000028ff047e24 */ /* 0x000fc4000f8e00ff */
[----:B------:R-:W-:Y:S01]  /*29d40*/  IMAD.U32 R5, RZ, RZ, UR5 ;  /* 0x00000005ff057e24 */ /* 0x000fe2000f8e00ff */
[----:B------:R-:W-:Y:S01]  /*29d50*/  ULDC UR5, c[0x0][0xb88] ;  /* 0x0002e20000057ab9 */ /* 0x000fe20000000800 */
[----:B------:R-:W-:Y:S02]  /*29d60*/  IMAD.SHL.U32 R11, R6, 0x10, RZ ;  /* 0x00000010060b7824 */ /* 0x000fe400078e00ff */
[C---:B------:R-:W-:Y:S01]  /*29d70*/  IMAD R9, R3.reuse, UR7, R0 ;  /* 0x0000000703097c24 */ /* 0x040fe2000f8e0200 */
[----:B------:R-:W-:Y:S01]  /*29d80*/  SHF.R.S32.HI R0, RZ, 0x1f, R7 ;  /* 0x0000001fff007819 */ /* 0x000fe20000011407 */
[----:B------:R-:W-:Y:S01]  /*29d90*/  IMAD.WIDE.U32 R4, R3, UR6, R4 ;  /* 0x0000000603047c25 */ /* 0x000fe2000f8e0004 */
[----:B------:R-:W-:Y:S01]  /*29da0*/  ULDC.64 UR6, c[0x0][0xbd8] ;  /* 0x0002f60000067ab9 */ /* 0x000fe20000000a00 */
[----:B------:R-:W-:Y:S02]  /*29db0*/  LOP3.LUT R12, R11, 0x10, R12, 0xe2, !PT ;  /* 0x000000100b0c7812 */ /* 0x000fe400078ee20c */
[----:B------:R-:W-:-:S02]  /*29dc0*/  IMAD.SHL.U32 R3, R8, 0x20, RZ ;  /* 0x0000002008037824 */ /* 0x000fc400078e00ff */
[----:B------:R-:W-:Y:S02]  /*29dd0*/  IMAD R0, R0, UR6, RZ ;  /* 0x0000000600007c24 */ /* 0x000fe4000f8e02ff */
[----:B------:R-:W-:Y:S01]  /*29de0*/  IMAD.IADD R5, R5, 0x1, R9 ;  /* 0x0000000105057824 */ /* 0x000fe200078e0209 */
[----:B------:R-:W-:Y:S01]  /*29df0*/  LOP3.LUT R12, R3, 0x20, R12, 0xe2, !PT ;  /* 0x00000020030c7812 */ /* 0x000fe200078ee20c */
[C---:B------:R-:W-:Y:S01]  /*29e00*/  IMAD R3, R7.reuse, UR7, R0 ;  /* 0x0000000707037c24 */ /* 0x040fe2000f8e0200 */
[----:B------:R-:W-:Y:S01]  /*29e10*/  SEL R0, RZ, 0x80, P2 ;  /* 0x00000080ff007807 */ /* 0x000fe20001000000 */
[----:B------:R-:W-:Y:S01]  /*29e20*/  IMAD.WIDE.U32 R4, R7, UR6, R4 ;  /* 0x0000000607047c25 */ /* 0x000fe2000f8e0004 */
[----:B------:R-:W-:-:S03]  /*29e30*/  ULDC.64 UR6, c[0x0][0xb80] ;  /* 0x0002e00000067ab9 */ /* 0x000fc60000000a00 */
[----:B------:R-:W-:Y:S01]  /*29e40*/  IMAD.U32 R7, RZ, RZ, UR39 ;  /* 0x00000027ff077e24 */ /* 0x000fe2000f8e00ff */
[----:B------:R-:W-:Y:S01]  /*29e50*/  LEA R21, P1, R4, UR6, 0x1 ;  /* 0x0000000604157c11 */ /* 0x000fe2000f8208ff */
[----:B------:R-:W-:Y:S02]  /*29e60*/  IMAD R27, R10, UR5, RZ ;  /* 0x000000050a1b7c24 */ /* 0x000fe4000f8e02ff */
[----:B------:R-:W-:Y:S01]  /*29e70*/  IMAD R28, R7, 0x40, R188 ;  /* 0x00000040071c7824 */ /* 0x000fe200078e02bc */
[----:B------:R-:W-:Y:S01]  /*29e80*/  SEL R7, RZ, 0x40, P0 ;  /* 0x00000040ff077807 */ /* 0x000fe20000000000 */
[----:B------:R-:W-:Y:S01]  /*29e90*/  IMAD.IADD R3, R5, 0x1, R3 ;  /* 0x0000000105037824 */ /* 0x000fe200078e0203 */
[----:B------:R0:W1:Y:S02]  /*29ea0*/  SHFL.IDX PT, R14, R21, RZ, 0x181f ;  /* 0x00181fff150e7589 */ /* 0x00006400000e0000 */
[----:B------:R-:W-:Y:S02]  /*29eb0*/  ISETP.GE.AND P0, PT, R28, R27, PT ;  /* 0x0000001b1c00720c */ /* 0x000fe40003f06270 */
[----:B------:R-:W-:-:S02]  /*29ec0*/  LOP3.LUT R25, R12, R7, RZ, 0xfc, !PT ;  /* 0x000000070c197212 */ /* 0x000fc400078efcff */
[----:B------:R-:W-:Y:S02]  /*29ed0*/  LEA.HI.X R24, R4, UR7, R3, 0x1, P1 ;  /* 0x0000000704187c11 */ /* 0x000fe400088f0c03 */
[----:B------:R-:W-:-:S03]  /*29ee0*/  LOP3.LUT R26, R25, R0, RZ, 0xfc, !PT ;  /* 0x00000000191a7212 */ /* 0x000fc600078efcff */
[----:B------:R0:W2:Y:S04]  /*29ef0*/  SHFL.IDX PT, R0, R24, RZ, 0x181f ;  /* 0x00181fff18007589 */ /* 0x0000a800000e0000 */
[----:B------:R-:W-:Y:S05]  /*29f00*/  @P0 BRA `(.L_x_5339) ;  /* 0x0000000000800947 */ /* 0x000fea0003800000 */
[----:B------:R-:W-:Y:S02]  /*29f10*/  ISETP.GE.AND P2, PT, R164, UR12, PT ;  /* 0x0000000ca4007c0c */ /* 0x000fe4000bf46270 */
[----:B------:R-:W-:Y:S02]  /*29f20*/  ISETP.GE.AND P4, PT, R184, UR12, PT ;  /* 0x0000000cb8007c0c */ /* 0x000fe4000bf86270 */
[----:B------:R-:W-:Y:S02]  /*29f30*/  ISETP.GE.AND P5, PT, R185, UR12, PT ;  /* 0x0000000cb9007c0c */ /* 0x000fe4000bfa6270 */
[----:B------:R-:W-:-:S07]  /*29f40*/  ISETP.GE.AND P3, PT, R167, UR12, PT ;  /* 0x0000000ca7007c0c */ /* 0x000fce000bf66270 */
[-C--:B-1----:R-:W-:Y:S02]  /*29f50*/  @!P2 LEA R4, P0, R164, R14.reuse, 0x1 ;  /* 0x0000000ea404a211 */ /* 0x082fe400078008ff */
[----:B------:R-:W-:Y:S02]  /*29f60*/  @!P4 LEA R6, P1, R184, R14, 0x1 ;  /* 0x0000000eb806c211 */ /* 0x000fe400078208ff */
[-C--:B--2---:R-:W-:Y:S02]  /*29f70*/  @!P2 LEA.HI.X R5, R164, R0.reuse, R196, 0x1, P0 ;  /* 0x00000000a405a211 */ /* 0x084fe400000f0cc4 */
[----:B------:R-:W-:Y:S02]  /*29f80*/  @!P4 LEA.HI.X R7, R184, R0, R195, 0x1, P1 ;  /* 0x00000000b807c211 */ /* 0x000fe400008f0cc3 */
[----:B------:R-:W-:Y:S01]  /*29f90*/  ISETP.GE.AND P1, PT, R165, UR12, PT ;  /* 0x0000000ca5007c0c */ /* 0x000fe2000bf26270 */
[----:B------:R1:W-:Y:S01]  /*29fa0*/  @!P2 ST.E.128 desc[UR46][R4.64], RZ ;  /* 0x000000ff0400a985 */ /* 0x0003e2000c101d2e */
[----:B------:R-:W-:-:S02]  /*29fb0*/  ISETP.GE.AND P2, PT, R166, UR12, PT ;  /* 0x0000000ca6007c0c */ /* 0x000fc4000bf46270 */
[----:B------:R-:W-:Y:S01]  /*29fc0*/  LOP3.LUT P0, RZ, R25, 0x40, RZ, 0xc0, !PT ;  /* 0x0000004019ff7812 */ /* 0x000fe2000780c0ff */
[----:B------:R2:W-:Y:S01]  /*29fd0*/  @!P4 ST.E.128 desc[UR46][R6.64], RZ ;  /* 0x000000ff0600c985 */ /* 0x0005e2000c101d2e */
[-C--:B------:R-:W-:Y:S02]  /*29fe0*/  @!P5 LEA R8, P4, R185, R14.reuse, 0x1 ;  /* 0x0000000eb908d211 */ /* 0x080fe400078808ff */
[----:B------:R-:W-:Y:S02]  /*29ff0*/  @!P3 LEA R10, P6, R167, R14, 0x1 ;  /* 0x0000000ea70ab211 */ /* 0x000fe400078c08ff */
[-C--:B------:R-:W-:Y:S02]  /*2a000*/  @!P5 LEA.HI.X R9, R185, R0.reuse, R194, 0x1, P4 ;  /* 0x00000000b909d211 */ /* 0x080fe400020f0cc2 */
[----:B------:R-:W-:Y:S02]  /*2a010*/  LOP3.LUT P4, RZ, R26, 0x80, RZ, 0xc0, !PT ;  /* 0x000000801aff7812 */ /* 0x000fe4000788c0ff */
[----:B------:R-:W-:Y:S01]  /*2a020*/  @!P3 LEA.HI.X R11, R167, R0, R193, 0x1, P6 ;  /* 0x00000000a70bb211 */ /* 0x000fe200030f0cc1 */
[----:B------:R3:W-:Y:S01]  /*2a030*/  @!P5 ST.E.128 desc[UR46][R8.64], RZ ;  /* 0x000000ff0800d985 */ /* 0x0007e2000c101d2e */
[----:B-1----:R-:W-:-:S02]  /*2a040*/  @!P2 LEA R4, P5, R166, R14, 0x1 ;  /* 0x0000000ea604a211 */ /* 0x002fc400078a08ff */
[-C--:B--2---:R-:W-:Y:S01]  /*2a050*/  @!P1 LEA R6, P6, R165, R14.reuse, 0x1 ;  /* 0x0000000ea5069211 */ /* 0x084fe200078c08ff */
[----:B------:R3:W-:Y:S01]  /*2a060*/  @!P3 ST.E.128 desc[UR46][R10.64], RZ ;  /* 0x000000ff0a00b985 */ /* 0x0007e2000c101d2e */
[----:B------:R-:W-:Y:S02]  /*2a070*/  @P0 LEA R12, P3, R187, R14, 0x1 ;  /* 0x0000000ebb0c0211 */ /* 0x000fe400078608ff */
[-C--:B------:R-:W-:Y:S02]  /*2a080*/  @!P2 LEA.HI.X R5, R166, R0.reuse, R192, 0x1, P5 ;  /* 0x00000000a605a211 */ /* 0x080fe400028f0cc0 */
[----:B------:R-:W-:Y:S02]  /*2a090*/  @!P1 LEA.HI.X R7, R165, R0, R191, 0x1, P6 ;  /* 0x00000000a5079211 */ /* 0x000fe400030f0cbf */
[----:B------:R-:W-:Y:S01]  /*2a0a0*/  @P4 LEA R14, P5, R186, R14, 0x1 ;  /* 0x0000000eba0e4211 */ /* 0x000fe200078a08ff */
[----:B------:R3:W-:Y:S01]  /*2a0b0*/  @!P2 ST.E.128 desc[UR46][R4.64], RZ ;  /* 0x000000ff0400a985 */ /* 0x0007e2000c101d2e */
[----:B------:R-:W-:-:S02]  /*2a0c0*/  @P0 LEA.HI.X R13, R187, R0, R190, 0x1, P3 ;  /* 0x00000000bb0d0211 */ /* 0x000fc400018f0cbe */
[----:B------:R-:W-:Y:S01]  /*2a0d0*/  @P4 LEA.HI.X R15, R186, R0, R189, 0x1, P5 ;  /* 0x00000000ba0f4211 */ /* 0x000fe200028f0cbd */
[----:B------:R3:W-:Y:S04]  /*2a0e0*/  @!P1 ST.E.128 desc[UR46][R6.64], RZ ;  /* 0x000000ff06009985 */ /* 0x0007e8000c101d2e */
[----:B------:R3:W-:Y:S04]  /*2a0f0*/  @P0 ST.E.128 desc[UR46][R12.64], RZ ;  /* 0x000000ff0c000985 */ /* 0x0007e8000c101d2e */
[----:B------:R3:W-:Y:S02]  /*2a100*/  @P4 ST.E.128 desc[UR46][R14.64], RZ ;  /* 0x000000ff0e004985 */ /* 0x0007e4000c101d2e */
.L_x_5339:
[----:B------:R-:W-:Y:S05]  /*2a110*/  BSYNC B1 ;  /* 0x0000000000017941 */ /* 0x000fea0003800000 */
.L_x_5338:
[----:B---3--:R-:W-:Y:S01]  /*2a120*/  VIADD R4, R28, 0x20 ;  /* 0x000000201c047836 */ /* 0x008fe20000000000 */
[----:B--2---:R2:W3:Y:S04]  /*2a130*/  SHFL.IDX PT, R0, R24, 0x1, 0x181f ;  /* 0x00381f0018007f89 */ /* 0x0044e800000e0000 */
[----:B------:R-:W-:Y:S01]  /*2a140*/  ISETP.GE.AND P0, PT, R4, R27, PT ;  /* 0x0000001b0400720c */ /* 0x000fe20003f06270 */
[----:B------:R2:W4:-:S12]  /*2a150*/  SHFL.IDX PT, R3, R21, 0x1, 0x181f ;  /* 0x00381f0015037f89 */ /* 0x00051800000e0000 */
[----:B--2---:R-:W-:Y:S05]  /*2a160*/  @P0 BRA `(.L_x_5335) ;  /* 0x0000000000800947 */ /* 0x004fea0003800000 */
[----:B------:R-:W-:Y:S02]  /*2a170*/  ISETP.GE.AND P5, PT, R164, UR12, PT ;  /* 0x0000000ca4007c0c */ /* 0x000fe4000bfa6270 */
[----:B------:R-:W-:Y:S02]  /*2a180*/  ISETP.GE.AND P4, PT, R184, UR12, PT ;  /* 0x0000000cb8007c0c */ /* 0x000fe4000bf86270 */
[----:B------:R-:W-:Y:S02]  /*2a190*/  ISETP.GE.AND P1, PT, R185, UR12, PT ;  /* 0x0000000cb9007c0c */ /* 0x000fe4000bf26270 */
[----:B------:R-:W-:-:S07]  /*2a1a0*/  ISETP.GE.AND P3, PT, R167, UR12, PT ;  /* 0x0000000ca7007c0c */ /* 0x000fce000bf66270 */
[-C--:B----4-:R-:W-:Y:S02]  /*2a1b0*/  @!P5 LEA R4, P0, R164, R3.reuse, 0x1 ;  /* 0x00000003a404d211 */ /* 0x090fe400078008ff */
[-C--:B------:R-:W-:Y:S02]  /*2a1c0*/  @!P4 LEA R6, P2, R184, R3.reuse, 0x1 ;  /* 0x00000003b806c211 */ /* 0x080fe400078408ff */
[-C--:B---3--:R-:W-:Y:S02]  /*2a1d0*/  @!P5 LEA.HI.X R5, R164, R0.reuse, R196, 0x1, P0 ;  /* 0x00000000a405d211 */ /* 0x088fe400000f0cc4 */
[----:B------:R-:W-:Y:S02]  /*2a1e0*/  @!P4 LEA.HI.X R7, R184, R0, R195, 0x1, P2 ;  /* 0x00000000b807c211 */ /* 0x000fe400010f0cc3 */
[----:B------:R-:W-:Y:S01]  /*2a1f0*/  ISETP.GE.AND P2, PT, R166, UR12, PT ;  /* 0x0000000ca6007c0c */ /* 0x000fe2000bf46270 */
[----:B------:R2:W-:Y:S01]  /*2a200*/  @!P5 ST.E.128 desc[UR46][R4.64], RZ ;  /* 0x000000ff0400d985 */ /* 0x0005e2000c101d2e */
[----:B------:R-:W-:-:S02]  /*2a210*/  @!P1 LEA R8, P6, R185, R3, 0x1 ;  /* 0x00000003b9089211 */ /* 0x000fc400078c08ff */
[----:B------:R-:W-:Y:S01]  /*2a220*/  LOP3.LUT P0, RZ, R25, 0x40, RZ, 0xc0, !PT ;  /* 0x0000004019ff7812 */ /* 0x000fe2000780c0ff */
[----:B------:R3:W-:Y:S01]  /*2a230*/  @!P4 ST.E.128 desc[UR46][R6.64], RZ ;  /* 0x000000ff0600c985 */ /* 0x0007e2000c101d2e */
[----:B------:R-:W-:Y:S02]  /*2a240*/  ISETP.GE.AND P4, PT, R165, UR12, PT ;  /* 0x0000000ca5007c0c */ /* 0x000fe4000bf86270 */
[----:B------:R-:W-:Y:S02]  /*2a250*/  @!P1 LEA.HI.X R9, R185, R0, R194, 0x1, P6 ;  /* 0x00000000b9099211 */ /* 0x000fe400030f0cc2 */
[----:B------:R-:W-:Y:S02]  /*2a260*/  LOP3.LUT P6, RZ, R26, 0x80, RZ, 0xc0, !PT ;  /* 0x000000801aff7812 */ /* 0x000fe400078cc0ff */
[-C--:B------:R-:W-:Y:S01]  /*2a270*/  @!P3 LEA R10, P5, R167, R3.reuse, 0x1 ;  /* 0x00000003a70ab211 */ /* 0x080fe200078a08ff */
[----:B------:R4:W-:Y:S01]  /*2a280*/  @!P1 ST.E.128 desc[UR46][R8.64], RZ ;  /* 0x000000ff08009985 */ /* 0x0009e2000c101d2e */
[----:B------:R-:W-:-:S02]  /*2a290*/  @!P2 LEA R12, P1, R166, R3, 0x1 ;  /* 0x00000003a60ca211 */ /* 0x000fc400078208ff */
[-C--:B------:R-:W-:Y:S02]  /*2a2a0*/  @!P3 LEA.HI.X R11, R167, R0.reuse, R193, 0x1, P5 ;  /* 0x00000000a70bb211 */ /* 0x080fe400028f0cc1 */
[-C--:B------:R-:W-:Y:S02]  /*2a2b0*/  @!P2 LEA.HI.X R13, R166, R0.reuse, R192, 0x1, P1 ;  /* 0x00000000a60da211 */ /* 0x080fe400008f0cc0 */
[-C--:B--2---:R-:W-:Y:S01]  /*2a2c0*/  @!P4 LEA R4, P5, R165, R3.reuse, 0x1 ;  /* 0x00000003a504c211 */ /* 0x084fe200078a08ff */
[----:B------:R4:W-:Y:S01]  /*2a2d0*/  @!P3 ST.E.128 desc[UR46][R10.64], RZ ;  /* 0x000000ff0a00b985 */ /* 0x0009e2000c101d2e */
[-C--:B-1----:R-:W-:Y:S02]  /*2a2e0*/  @P0 LEA R14, P3, R187, R3.reuse, 0x1 ;  /* 0x00000003bb0e0211 */ /* 0x082fe400078608ff */
[----:B---3--:R-:W-:Y:S01]  /*2a2f0*/  @P6 LEA R6, P1, R186, R3, 0x1 ;  /* 0x00000003ba066211 */ /* 0x008fe200078208ff */
[----:B------:R4:W-:Y:S01]  /*2a300*/  @!P2 ST.E.128 desc[UR46][R12.64], RZ ;  /* 0x000000ff0c00a985 */ /* 0x0009e2000c101d2e */
[----:B------:R-:W-:-:S02]  /*2a310*/  @!P4 LEA.HI.X R5, R165, R0, R191, 0x1, P5 ;  /* 0x00000000a505c211 */ /* 0x000fc400028f0cbf */
[-C--:B------:R-:W-:Y:S02]  /*2a320*/  @P0 LEA.HI.X R15, R187, R0.reuse, R190, 0x1, P3 ;  /* 0x00000000bb0f0211 */ /* 0x080fe400018f0cbe */
[----:B------:R-:W-:Y:S01]  /*2a330*/  @P6 LEA.HI.X R7, R186, R0, R189, 0x1, P1 ;  /* 0x00000000ba076211 */ /* 0x000fe200008f0cbd */
[----:B------:R4:W-:Y:S04]  /*2a340*/  @!P4 ST.E.128 desc[UR46][R4.64], RZ ;  /* 0x000000ff0400c985 */ /* 0x0009e8000c101d2e */
[----:B------:R4:W-:Y:S04]  /*2a350*/  @P0 ST.E.128 desc[UR46][R14.64], RZ ;  /* 0x000000ff0e000985 */ /* 0x0009e8000c101d2e */
[----:B------:R4:W-:Y:S02]  /*2a360*/  @P6 ST.E.128 desc[UR46][R6.64], RZ ;  /* 0x000000ff06006985 */ /* 0x0009e4000c101d2e */
.L_x_5335:
[----:B------:R-:W-:Y:S05]  /*2a370*/  BSYNC B0 ;  /* 0x0000000000007941 */ /* 0x000fea0003800000 */
.L_x_5330:
[----:B------:R-:W-:Y:S02]  /*2a380*/  ULDC UR5, c[0x0][0xd38] ;  /* 0x00034e0000057ab9 */ /* 0x000fe40000000800 */
[----:B------:R-:W-:-:S06]  /*2a390*/  UISETP.GE.AND UP0, UPT, UR4, UR5, UPT ;  /* 0x000000050400728c */ /* 0x000fcc000bf06270 */
[----:B------:R-:W-:-:S13]  /*2a3a0*/  PLOP3.LUT P0, PT, PT, PT, UP0, 0x80, 0x0 ;  /* 0x000000000000781c */ /* 0x000fda0003f0f008 */
[----:B------:R-:W-:Y:S05]  /*2a3b0*/  @!P0 BRA `(.L_x_5340) ;  /* 0xfffffd6c00e48947 */ /* 0x000fea000383ffff */
[----:B------:R-:W-:Y:S05]  /*2a3c0*/  EXIT ;  /* 0x000000000000794d */ /* 0x000fea0003800000 */
.L_x_5203:
[----:B------:R-:W-:-:S08]  /*2a3d0*/  NOP ;  /* 0x0000000000007918 */ /* 0x000fd00000000000 */
[----:B------:R-:W0:-:S00]  /*2a3e0*/  USETMAXREG.DEALLOC.CTAPOOL 0x18 ;  /* 0x00000018000079c8 */ /* 0x000e0000080e0500 */
[----:B0-----:R-:W-:-:S06]  /*2a3f0*/  LOP3.LUT R0, R0, 0x3, RZ, 0xc0, !PT ;  /* 0x0000000300007812 */ /* 0x001fcc00078ec0ff */
[----:B------:R-:W0:Y:S01]  /*2a400*/  S2UR UR6, SR_CTAID.X ;  /* 0x00000000000679c3 */ /* 0x000e220000002500 */
[----:B------:R-:W-:Y:S01]  /*2a410*/  LOP3.LUT R18, R18, 0xffffff7f, RZ, 0xc0, !PT ;  /* 0xffffff7f12127812 */ /* 0x000fe200078ec0ff */
[----:B------:R-:W-:Y:S01]  /*2a420*/  STL [R1+0x468], RZ ;  /* 0x000468ff01007387 */ /* 0x000fe20000100800 */
[----:B------:R-:W-:-:S03]  /*2a430*/  IMAD.MOV.U32 R19, RZ, RZ, RZ ;  /* 0x000000ffff137224 */ /* 0x000fc600078e00ff */
[----:B------:R-:W1:Y:S02]  /*2a440*/  SHFL.IDX PT, R0, R0, RZ, 0x1f ;  /* 0x00001fff00007589 */ /* 0x000e6400000e0000 */
[----:B-1----:R-:W-:Y:S02]  /*2a450*/  ISETP.NE.AND P0, PT, R0, RZ, PT ;  /* 0x000000ff0000720c */ /* 0x002fe40003f05270 */
[----:B------:R-:W0:Y:S11]  /*2a460*/  LDC R0, c[0x0][0xd38] ;  /* 0x00034e00ff007b82 */ /* 0x000e360000000800 */
[----:B------:R-:W-:Y:S01]  /*2a470*/  @P0 LOP3.LUT R18, R18, 0x80, RZ, 0xfc, !PT ;  /* 0x0000008012120812 */ /* 0x000fe200078efcff */
[----:B------:R-:W-:Y:S06]  /*2a480*/  @P0 BAR.ARV 0x4, 0x180 ;  /* 0x0106000000000b1d */ /* 0x000fec0000002000 */
[----:B0-----:R-:W-:Y:S01]  /*2a490*/  ISETP.LE.AND P0, PT, R0, UR6, PT ;  /* 0x0000000600007c0c */ /* 0x001fe2000bf03270 */
[----:B------:R-:W-:-:S05]  /*2a4a0*/  IMAD.MOV.U32 R0, RZ, RZ, 0x1 ;  /* 0x00000001ff007424 */ /* 0x000fca00078e00ff */
[----:B------:R0:W-:Y:S07]  /*2a4b0*/  STL [R1+0x448], R0 ;  /* 0x0004480001007387 */ /* 0x0001ee0000100800 */
[----:B------:R-:W-:Y:S05]  /*2a4c0*/  @P0 BRA `(.L_x_5341) ;  /* 0x0000006400100947 */ /* 0x000fea0003800000 */
[----:B------:R-:W1:Y:S01]  /*2a4d0*/  S2R R5, SR_TID.X ;  /* 0x0000000000057919 */ /* 0x000e620000002100 */
[----:B------:R-:W2:Y:S01]  /*2a4e0*/  S2UR UR5, SR_CgaCtaId ;  /* 0x00000000000579c3 */ /* 0x000ea20000008800 */
[----:B------:R-:W-:Y:S01]  /*2a4f0*/  UMOV UR4, 0x400 ;  /* 0x0000040000047882 */ /* 0x000fe20000000000 */
[----:B------:R-:W-:Y:S01]  /*2a500*/  IMAD.MOV.U32 R19, RZ, RZ, RZ ;  /* 0x000000ffff137224 */ /* 0x000fe200078e00ff */
[----:B------:R-:W-:Y:S01]  /*2a510*/  STL [R1+0x468], RZ ;  /* 0x000468ff01007387 */ /* 0x000fe20000100800 */
        /* <DEDUP_REMOVED lines=9> */
[----:B------:R-:W-:Y:S01]  /*2a5b0*/  IMAD.SHL.U32 R2, R4, 0x8, RZ ;  /* 0x0000000804027824 */ /* 0x000fe200078e00ff */
[----:B------:R-:W-:-:S04]  /*2a5c0*/  SHF.R.U32.HI R4, RZ, 0x3, R4 ;  /* 0x00000003ff047819 */ /* 0x000fc80000011604 */
[----:B------:R-:W-:Y:S01]  /*2a5d0*/  LOP3.LUT R2, R3, 0x200, R2, 0xf8, !PT ;  /* 0x0000020003027812 */ /* 0x000fe200078ef802 */
[----:B------:R-:W-:-:S05]  /*2a5e0*/  IMAD.SHL.U32 R3, R5, 0x10, RZ ;  /* 0x0000001005037824 */ /* 0x000fca00078e00ff */
[----:B------:R-:W-:Y:S01]  /*2a5f0*/  LOP3.LUT R5, R4, 0x70, R3, 0xf8, !PT ;  /* 0x0000007004057812 */ /* 0x000fe200078ef803 */
[----:B------:R-:W-:Y:S02]  /*2a600*/  IMAD R4, R2, 0x2, R17 ;  /* 0x0000000202047824 */ /* 0x000fe400078e0211 */
[----:B------:R-:W-:Y:S02]  /*2a610*/  IMAD.U32 R3, RZ, RZ, UR6 ;  /* 0x00000006ff037e24 */ /* 0x000fe4000f8e00ff */
[----:B------:R-:W-:Y:S01]  /*2a620*/  IMAD.MOV.U32 R2, RZ, RZ, 0x1 ;  /* 0x00000001ff027424 */ /* 0x000fe200078e00ff */
[----:B------:R0:W-:Y:S04]  /*2a630*/  STL [R1+0x444], R4 ;  /* 0x0004440401007387 */ /* 0x0001e80000100800 */
[----:B------:R1:W-:Y:S04]  /*2a640*/  STL [R1+0x450], R3 ;  /* 0x0004500301007387 */ /* 0x0003e80000100800 */
[----:B------:R2:W-:Y:S01]  /*2a650*/  STL [R1+0x448], R2 ;  /* 0x0004480201007387 */ /* 0x0005e20000100800 */
[----:B0-----:R-:W-:-:S02]  /*2a660*/  LOP3.LUT R4, R0, 0x40, RZ, 0xfc, !PT ;  /* 0x0000004000047812 */ /* 0x001fc400078efcff */
[C---:B------:R-:W-:Y:S02]  /*2a670*/  LOP3.LUT R4, R0.reuse, 0x100, RZ, 0xfc, !PT ;  /* 0x0000010000047812 */ /* 0x040fe400078efcff */
[C---:B-1----:R-:W-:Y:S02]  /*2a680*/  LOP3.LUT R3, R0.reuse, 0x80, RZ, 0xfc, !PT ;  /* 0x0000008000037812 */ /* 0x042fe400078efcff */
[C---:B------:R-:W-:Y:S02]  /*2a690*/  LOP3.LUT R3, R0.reuse, 0x140, RZ, 0xfc, !PT ;  /* 0x0000014000037812 */ /* 0x040fe400078efcff */
[C---:B--2---:R-:W-:Y:S02]  /*2a6a0*/  LOP3.LUT R2, R0.reuse, 0xc0, RZ, 0xfc, !PT ;  /* 0x000000c000027812 */ /* 0x044fe400078efcff */
[C---:B------:R-:W-:Y:S02]  /*2a6b0*/  LOP3.LUT R2, R0.reuse, 0x180, RZ, 0xfc, !PT ;  /* 0x0000018000027812 */ /* 0x040fe400078efcff */
[----:B------:R-:W-:-:S07]  /*2a6c0*/  LOP3.LUT R0, R0, 0x1c0, RZ, 0xfc, !PT ;  /* 0x000001c000007812 */ /* 0x000fce00078efcff */
.L_x_5459:
[----:B------:R-:W2:Y:S01]  /*2a6d0*/  LDL R0, [R1+0x450] ;  /* 0x0004500001007983 */ /* 0x000ea20000100800 */
        /* <DEDUP_REMOVED lines=13> */
[----:B01--4-:R-:W-:Y:S05]  /*2a7b0*/  @!P0 BRA `(.L_x_5342) ;  /* 0x0000000000208947 */ /* 0x013fea0003800000 */
        /* <DEDUP_REMOVED lines=8> */
.L_x_5342:
[----:B------:R-:W-:Y:S01]  /*2a840*/  ULDC UR9, c[0x0][0xd54] ;  /* 0x0003550000097ab9 */ /* 0x000fe20000000800 */
[----:B------:R-:W-:Y:S01]  /*2a850*/  UMOV UR6, UR8 ;  /* 0x0000000800067c82 */ /* 0x000fe20008000000 */
[----:B------:R-:W-:-:S11]  /*2a860*/  UISETP.NE.AND UP0, UPT, UR9, 0x1, UPT ;  /* 0x000000010900788c */ /* 0x000fd6000bf05270 */
[----:B------:R-:W-:Y:S02]  /*2a870*/  @UP0 ULDC.64 UR10, c[0x0][0xd58] ;  /* 0x00035600000a0ab9 */ /* 0x000fe40000000a00 */
[----:B------:R-:W-:-:S04]  /*2a880*/  UIMAD.WIDE.U32 UR4, UR8, UR10, URZ ;  /* 0x0000000a080472a5 */ /* 0x000fc8000f8e003f */
[----:B------:R-:W-:-:S04]  /*2a890*/  @UP0 USHF.R.U32.HI UR6, URZ, UR11, UR5 ;  /* 0x0000000b3f060299 */ /* 0x000fc80008011605 */
[----:B------:R-:W-:-:S12]  /*2a8a0*/  UIMAD UR4, UR6, UR9, URZ ;  /* 0x00000009060472a4 */ /* 0x000fd8000f8e023f */
.L_x_5343:
        /* <DEDUP_REMOVED lines=48> */
.L_x_5345:
[----:B------:R-:W-:-:S11]  /*2abb0*/  UISETP.NE.AND UP0, UPT, UR5, 0x1, UPT ;  /* 0x000000010500788c */ /* 0x000fd6000bf05270 */
[----:B------:R-:W-:Y:S02]  /*2abc0*/  @UP0 ULDC.64 UR12, c[0x0][0xae0] ;  /* 0x0002b800000c0ab9 */ /* 0x000fe40000000a00 */
[----:B------:R-:W-:-:S04]  /*2abd0*/  UIMAD.WIDE.U32 UR8, UR10, UR12, URZ ;  /* 0x0000000c0a0872a5 */ /* 0x000fc8000f8e003f */
[----:B------:R-:W-:-:S12]  /*2abe0*/  @UP0 USHF.R.U32.HI UR10, URZ, UR13, UR9 ;  /* 0x0000000d3f0a0299 */ /* 0x000fd80008011609 */
.L_x_5346:
[----:B------:R-:W-:-:S04]  /*2abf0*/  UIMAD UR10, UR10, UR5, UR5 ;  /* 0x000000050a0a72a4 */ /* 0x000fc8000f8e0205 */
[----:B------:R-:W-:-:S04]  /*2ac00*/  UISETP.LT.AND UP0, UPT, UR4, UR10, UPT ;  /* 0x0000000a0400728c */ /* 0x000fc8000bf01270 */
[----:B------:R-:W-:-:S12]  /*2ac10*/  USEL UR4, UR4, UR10, UP0 ;  /* 0x0000000a04047287 */ /* 0x000fd80008000000 */
.L_x_5344:
        /* <DEDUP_REMOVED lines=31> */
.L_x_5348:
[----:B------:R-:W-:-:S11]  /*2ae10*/  UISETP.NE.AND UP0, UPT, UR5, 0x1, UPT ;  /* 0x000000010500788c */ /* 0x000fd6000bf05270 */
[----:B------:R-:W-:Y:S02]  /*2ae20*/  @UP0 ULDC.64 UR10, c[0x0][0xae0] ;  /* 0x0002b800000a0ab9 */ /* 0x000fe40000000a00 */
[----:B------:R-:W-:-:S04]  /*2ae30*/  UIMAD.WIDE.U32 UR6, UR4, UR10, URZ ;  /* 0x0000000a040672a5 */ /* 0x000fc8000f8e003f */
[----:B------:R-:W-:-:S12]  /*2ae40*/  @UP0 USHF.R.U32.HI UR4, URZ, UR11, UR7 ;  /* 0x0000000b3f040299 */ /* 0x000fd80008011607 */
.L_x_5349:
[----:B------:R-:W-:-:S04]  /*2ae50*/  UIMAD UR4, UR4, UR5, URZ ;  /* 0x00000005040472a4 */ /* 0x000fc8000f8e023f */
[----:B------:R-:W-:-:S04]  /*2ae60*/  UISETP.LT.AND UP0, UPT, UR8, UR4, UPT ;  /* 0x000000040800728c */ /* 0x000fc8000bf01270 */
[----:B------:R-:W-:-:S12]  /*2ae70*/  USEL UR8, UR8, UR4, !UP0 ;  /* 0x0000000408087287 */ /* 0x000fd8000c000000 */
.L_x_5347:
        /* <DEDUP_REMOVED lines=24> */
[----:B0-----:R-:W-:-:S05]  /*2b000*/  IADD3 R0, R0, UR41, R3 ;  /* 0x0000002900007c10 */ /* 0x001fca000fffe003 */
[----:B------:R3:W-:Y:S01]  /*2b010*/  STL [R1+0x450], R0 ;  /* 0x0004500001007387 */ /* 0x0007e20000100800 */
[----:B------:R-:W-:Y:S05]  /*2b020*/  BRA `(.L_x_5352) ;  /* 0x0000005400c47947 */ /* 0x000fea0003800000 */
.L_x_5351:
        /* <DEDUP_REMOVED lines=20> */
.L_x_5354:
[----:B------:R-:W-:Y:S05]  /*2b170*/  BSYNC B6 ;  /* 0x0000000000067941 */ /* 0x000fea0003800000 */
.L_x_5353:
        /* <DEDUP_REMOVED lines=20> */
.L_x_5357:
        /* <DEDUP_REMOVED lines=15> */
.L_x_5356:
[----:B------:R-:W-:Y:S05]  /*2b3b0*/  BSYNC B6 ;  /* 0x0000000000067941 */ /* 0x000fea0003800000 */
.L_x_5355:
        /* <DEDUP_REMOVED lines=12> */
[----:B------:R-:W-:Y:S01]  /*2b480*/  LOP3.LUT R18, R18, 0xfffffffe, RZ, 0xc0, !PT ;  /* 0xfffffffe12127812 */ /* 0x000fe200078ec0ff */
[----:B------:R-:W1:Y:S02]  /*2b490*/  S2R R4, SR_TID.X ;  /* 0x0000000000047919 */ /* 0x000e640000002100 */
[----:B------:R-:W-:Y:S01]  /*2b4a0*/  VIADD R0, R0, 0xffffffff ;  /* 0xffffffff00007836 */ /* 0x000fe20000000000 */
[----:B0-----:R-:W0:Y:S02]  /*2b4b0*/  LDC.64 R2, c[0x0][0x418] ;  /* 0x00010600ff027b82 */ /* 0x001e240000000a00 */
[----:B0-----:R-:W-:Y:S02]  /*2b4c0*/  ISETP.NE.U32.AND P0, PT, R2, RZ, PT ;  /* 0x000000ff0200720c */ /* 0x001fe40003f05070 */
[----:B-1----:R-:W-:-:S02]  /*2b4d0*/  SHF.R.U32.HI R4, RZ, 0x5, R4 ;  /* 0x00000005ff047819 */ /* 0x002fc40000011604 */
[----:B------:R-:W-:Y:S02]  /*2b4e0*/  ISETP.NE.AND.EX P1, PT, R3, RZ, PT, P0 ;  /* 0x000000ff0300720c */ /* 0x000fe40003f25300 */
[----:B------:R-:W-:-:S11]  /*2b4f0*/  LOP3.LUT R4, R4, 0x3, RZ, 0xc0, !PT ;  /* 0x0000000304047812 */ /* 0x000fd600078ec0ff */
[----:B------:R-:W-:Y:S02]  /*2b500*/  @P1 LOP3.LUT R18, R18, 0x1, RZ, 0xfc, !PT ;  /* 0x0000000112121812 */ /* 0x000fe400078efcff */
[----:B--2---:R-:W-:Y:S01]  /*2b510*/  SHF.R.S32.HI R8, RZ, 0x1f, R7 ;  /* 0x0000001fff087819 */ /* 0x004fe20000011407 */
[----:B------:R0:W-:Y:S01]  /*2b520*/  STL [R1+0x440], R7 ;  /* 0x0004400701007387 */ /* 0x0001e20000100800 */
[----:B------:R-:W-:-:S03]  /*2b530*/  SEL R16, R7, RZ, !P1 ;  /* 0x000000ff07107207 */ /* 0x000fc60004800000 */
[----:B------:R0:W-:Y:S01]  /*2b540*/  STL [R1+0x44c], R8 ;  /* 0x00044c0801007387 */ /* 0x0001e20000100800 */
[----:B------:R-:W-:Y:S05]  /*2b550*/  BRA.DIV UR4, `(.L_x_5358) ;  /* 0x0000005a04647947 */ /* 0x000fea000b800000 */
[----:B------:R1:W2:Y:S02]  /*2b560*/  SHFL.IDX PT, R14, R4, RZ, 0x1f ;  /* 0x00001fff040e7589 */ /* 0x0002a400000e0000 */
.L_x_5473:
[----:B------:R3:W-:Y:S01]  /*2b570*/  STL [R1+0x45c], R0 ;  /* 0x00045c0001007387 */ /* 0x0007e20000100800 */
[----:B--2---:R-:W-:Y:S02]  /*2b580*/  ISETP.NE.AND P0, PT, R14, RZ, PT ;  /* 0x000000ff0e00720c */ /* 0x004fe40003f05270 */
[----:B------:R-:W-:Y:S02]  /*2b590*/  PLOP3.LUT P2, PT, PT, PT, PT, 0x8, 0x0 ;  /* 0x000000000000781c */ /* 0x000fe40003f4e170 */
[----:B------:R-:W-:-:S11]  /*2b5a0*/  LOP3.LUT R18, R18, 0xfffffffd, RZ, 0xc0, !PT ;  /* 0xfffffffd12127812 */ /* 0x000fd600078ec0ff */
[----:B------:R-:W-:Y:S01]  /*2b5b0*/  @P2 LOP3.LUT R18, R18, 0x2, RZ, 0xfc, !PT ;  /* 0x0000000212122812 */ /* 0x000fe200078efcff */
[----:B---3--:R-:W-:Y:S06]  /*2b5c0*/  @P0 BRA `(.L_x_5359) ;  /* 0x0000000000f00947 */ /* 0x008fec0003800000 */
[----:B------:R-:W-:-:S03]  /*2b5d0*/  UMOV UR4, 0xffffffff ;  /* 0xffffffff00047882 */ /* 0x000fc60000000000 */
[----:B------:R-:W-:Y:S05]  /*2b5e0*/  BRA.DIV UR4, `(.L_x_5360) ;  /* 0x0000005a04607947 */ /* 0x000fea000b800000 */
[----:B------:R-:W-:-:S13]  /*2b5f0*/  ELECT P6, URZ, PT ;  /* 0x00000000003f782f */ /* 0x000fda00038c0000 */
.L_x_5476:
[----:B------:R-:W-:Y:S05]  /*2b600*/  @!P6 BRA `(.L_x_5359) ;  /* 0x0000000000e0e947 */ /* 0x000fea0003800000 */
[----:B------:R-:W-:Y:S01]  /*2b610*/  IMAD.MOV.U32 R16, RZ, RZ, R7 ;  /* 0x000000ffff107224 */ /* 0x000fe200078e0007 */
[----:B------:R-:W-:Y:S06]  /*2b620*/  @!P1 BRA `(.L_x_5361) ;  /* 0x00000000004c9947 */ /* 0x000fec0003800000 */
[----:B------:R-:W2:Y:S01]  /*2b630*/  LDC R6, c[0x0][0x43c] ;  /* 0x00010f00ff067b82 */ /* 0x000ea20000000800 */
[----:B------:R-:W-:Y:S01]  /*2b640*/  IMAD.MOV.U32 R9, RZ, RZ, R0 ;  /* 0x000000ffff097224 */ /* 0x000fe200078e0000 */
[----:B------:R-:W-:Y:S01]  /*2b650*/  ULDC.64 UR4, c[0x0][0x428] ;  /* 0x00010a0000047ab9 */ /* 0x000fe20000000a00 */
[----:B--2---:R-:W-:-:S13]  /*2b660*/  ISETP.NE.AND P0, PT, R6, 0x1, PT ;  /* 0x000000010600780c */ /* 0x004fda0003f05270 */
[----:B-1----:R-:W1:Y:S02]  /*2b670*/  @P0 LDC.64 R4, c[0x0][0x440] ;  /* 0x00011000ff040b82 */ /* 0x002e640000000a00 */
[----:B-1----:R-:W-:-:S04]  /*2b680*/  @P0 IMAD.HI.U32 R0, R9, R4, RZ ;  /* 0x0000000409000227 */ /* 0x002fc800078e00ff */
        /* <DEDUP_REMOVED lines=13> */
.L_x_5361:
[----:B--2---:R-:W2:Y:S01]  /*2b760*/  LDL R2, [R1+0x448] ;  /* 0x0004480001027983 */ /* 0x004ea20000100800 */
[----:B------:R-:W-:Y:S01]  /*2b770*/  IMAD R0, R19, 0x8, R17 ;  /* 0x0000000813007824 */ /* 0x000fe200078e0211 */
[----:B--2---:R-:W-:-:S04]  /*2b780*/  SHF.L.U32 R2, R2, 0x1f, RZ ;  /* 0x0000001f02027819 */ /* 0x004fc800000006ff */
[----:B------:R-:W2:Y:S02]  /*2b790*/  SYNCS.PHASECHK.TRANS64.TRYWAIT P0, [R0+URZ+0x38840], R2 ;  /* 0x03884002000075a7 */ /* 0x000ea4000800017f */
[----:B--2---:R-:W-:Y:S05]  /*2b7a0*/  @!P0 BRA `(.L_x_5362) ;  /* 0x0000005800108947 */ /* 0x004fea0003800000 */
.L_x_5477:
        /* <DEDUP_REMOVED lines=11> */
.L_x_5363:
[----:B--2---:R-:W2:Y:S01]  /*2b860*/  LDL R2, [R1+0x45c] ;  /* 0x00045c0001027983 */ /* 0x004ea20000100800 */
[----:B------:R-:W-:Y:S01]  /*2b870*/  R2UR UR33, R0 ;  /* 0x00000000002172ca */ /* 0x000fe200000e0000 */
[----:B------:R-:W-:Y:S01]  /*2b880*/  IMAD R0, R19, 0x2000, R17 ;  /* 0x0000200013007824 */ /* 0x000fe200078e0211 */
[----:B------:R-:W-:Y:S01]  /*2b890*/  UIADD3 UR4, UP0, UR44, 0x370, URZ ;  /* 0x000003702c047890 */ /* 0x000fe2000ff1e03f */
[----:B-----5:R-:W-:Y:S01]  /*2b8a0*/  R2UR UR37, R16 ;  /* 0x00000000102572ca */ /* 0x020fe200000e0000 */
[----:B------:R-:W-:Y:S01]  /*2b8b0*/  UMOV UR6, 0x0 ;  /* 0x0000000000067882 */ /* 0x000fe20000000000 */
[----:B------:R-:W-:Y:S01]  /*2b8c0*/  UMOV UR7, 0x14f00000 ;  /* 0x14f0000000077882 */ /* 0x000fe20000000000 */
[----:B------:R-:W-:Y:S01]  /*2b8d0*/  R2UR UR32, R0 ;  /* 0x00000000002072ca */ /* 0x000fe200000e0000 */
[----:B------:R-:W-:Y:S01]  /*2b8e0*/  UIADD3.X UR5, URZ, UR45, URZ, UP0, !UPT ;  /* 0x0000002d3f057290 */ /* 0x000fe200087fe43f */
[----:B------:R-:W-:Y:S01]  /*2b8f0*/  PLOP3.LUT P0, PT, PT, PT, PT, 0x80, 0x0 ;  /* 0x000000000000781c */ /* 0x000fe20003f0f070 */
[----:B------:R-:W-:Y:S01]  /*2b900*/  UMOV UR34, URZ ;  /* 0x0000003f00227c82 */ /* 0x000fe20008000000 */
[----:B------:R-:W-:-:S03]  /*2b910*/  LOP3.LUT R18, R18, 0xfffffffd, RZ, 0xc0, !PT ;  /* 0xfffffffd12127812 */ /* 0x000fc600078ec0ff */
[----:B------:R-:W-:-:S06]  /*2b920*/  UIADD3 UR33, UR33, 0x38830, URZ ;  /* 0x0003883021217890 */ /* 0x000fcc000fffe03f */
[----:B------:R-:W-:Y:S02]  /*2b930*/  UIADD3 UR32, UR32, 0x22400, URZ ;  /* 0x0002240020207890 */ /* 0x000fe4000fffe03f */
[----:B------:R-:W-:Y:S02]  /*2b940*/  @P0 LOP3.LUT R18, R18, 0x2, RZ, 0xfc, !PT ;  /* 0x0000000212120812 */ /* 0x000fe400078efcff */
[----:B--2---:R-:W-:-:S13]  /*2b950*/  R2UR UR35, R2 ;  /* 0x00000000022372ca */ /* 0x004fda00000e0000 */
[----:B------:R-:W-:-:S09]  /*2b960*/  USHF.L.U32 UR35, UR35, 0x6, URZ ;  /* 0x0000000623237899 */ /* 0x000fd2000800063f */
[----:B------:R2:W-:Y:S02]  /*2b970*/  UTMALDG.4D [UR32], [UR4], desc[UR6] ;  /* 0x00000620040075b4 */ /* 0x0005e40008019000 */
[----:B--2---:R-:W-:Y:S01]  /*2b980*/  NOP ;  /* 0x0000000000007918 */ /* 0x004fe20000000000 */
.L_x_5359:
[----:B------:R-:W-:Y:S05]  /*2b990*/  WARPSYNC.ALL ;  /* 0x0000000000007948 */ /* 0x000fea0003800000 */
[----:B------:R-:W-:Y:S01]  /*2b9a0*/  VIADD R0, R17, 0x20400 ;  /* 0x0002040011007836 */ /* 0x000fe20000000000 */
[----:B------:R-:W-:Y:S01]  /*2b9b0*/  BAR.SYNC.DEFER_BLOCKING 0x8, 0x100 ;  /* 0x0204000000007b1d */ /* 0x000fe20000010000 */
[----:B------:R-:W-:Y:S02]  /*2b9c0*/  USHF.R.S32.HI UR43, URZ, 0x1f, UR36 ;  /* 0x0000001f3f2b7899 */ /* 0x000fe40008011424 */
[----:B------:R-:W-:Y:S01]  /*2b9d0*/  USHF.R.S32.HI UR37, URZ, 0x1f, UR42 ;  /* 0x0000001f3f257899 */ /* 0x000fe2000801142a */
[----:B------:R-:W-:-:S02]  /*2b9e0*/  LOP3.LUT P0, RZ, R0, 0x3ff, RZ, 0xc0, !PT ;  /* 0x000003ff00ff7812 */ /* 0x000fc4000780c0ff */
[----:B------:R-:W-:Y:S11]  /*2b9f0*/  BSSY B6, `(.L_x_5364) ;  /* 0x0000012000067945 */ /* 0x000ff60003800000 */
[----:B------:R-:W-:Y:S05]  /*2ba00*/  @!P0 BRA `(.L_x_5365) ;  /* 0x0000000000408947 */ /* 0x000fea0003800000 */
[----:B------:R-:W-:Y:S01]  /*2ba10*/  MOV R2, 0x0 ;  /* 0x0000000000027802 */ /* 0x000fe20000000f00 */
[----:B------:R-:W-:Y:S01]  /*2ba20*/  ULDC.64 UR4, c[0x4][0x118] ;  /* 0x0100460000047ab9 */ /* 0x000fe20000000a00 */
[----:B------:R-:W-:Y:S01]  /*2ba30*/  ULDC.64 UR6, c[0x4][0x120] ;  /* 0x0100480000067ab9 */ /* 0x000fe20000000a00 */
[----:B------:R-:W-:Y:S01]  /*2ba40*/  ULDC.64 UR8, c[0x4][0x58] ;  /* 0x0100160000087ab9 */ /* 0x000fe20000000a00 */
[----:B-1----:R-:W-:Y:S02]  /*2ba50*/  IMAD.U32 R4, RZ, RZ, UR4 ;  /* 0x00000004ff047e24 */ /* 0x002fe4000f8e00ff */
        /* <DEDUP_REMOVED lines=10> */
[----:B-1----:R-:W-:Y:S05]  /*2bb00*/  CALL.ABS.NOINC R2 ;  /* 0x0000000002007343 */ /* 0x002fea0003c00000 */
.L_x_5365:
[----:B------:R-:W-:Y:S05]  /*2bb10*/  BSYNC B6 ;  /* 0x0000000000067941 */ /* 0x000fea0003800000 */
.L_x_5364:
[----:B------:R-:W2:Y:S01]  /*2bb20*/  LDC R6, c[0x0][0x448] ;  /* 0x00011200ff067b82 */ /* 0x000ea20000000800 */
[----:B------:R-:W1:Y:S01]  /*2bb30*/  S2R R2, SR_TID.X ;  /* 0x0000000000027919 */ /* 0x000e620000002100 */
[----:B------:R-:W-:Y:S02]  /*2bb40*/  ULDC.64 UR8, c[0x0][0x2d8] ;  /* 0x0000b60000087ab9 */ /* 0x000fe40000000a00 */
[----:B------:R-:W-:Y:S01]  /*2bb50*/  UIMAD UR6, UR43, UR8, URZ ;  /* 0x000000082b0672a4 */ /* 0x000fe2000f8e023f */
[----:B------:R-:W3:Y:S01]  /*2bb60*/  S2R R0, SR_TID.X ;  /* 0x0000000000007919 */ /* 0x000ee20000002100 */
[----:B------:R-:W-:Y:S02]  /*2bb70*/  UIMAD.WIDE.U32 UR4, UR36, UR8, URZ ;  /* 0x00000008240472a5 */ /* 0x000fe4000f8e003f */
[----:B------:R-:W-:-:S03]  /*2bb80*/  UIMAD UR6, UR36, UR9, UR6 ;  /* 0x00000009240672a4 */ /* 0x000fc6000f8e0206 */
[----:B------:R-:W-:Y:S01]  /*2bb90*/  ULDC.64 UR8, c[0x0][0x2e0] ;  /* 0x0000b80000087ab9 */ /* 0x000fe20000000a00 */
[----:B------:R-:W-:Y:S02]  /*2bba0*/  UIADD3 UR5, UR5, UR6, URZ ;  /* 0x0000000605057290 */ /* 0x000fe4000fffe03f */
[----:B------:R-:W-:Y:S02]  /*2bbb0*/  UIMAD UR6, UR37, UR8, URZ ;  /* 0x00000008250672a4 */ /* 0x000fe4000f8e023f */
[----:B------:R-:W-:Y:S02]  /*2bbc0*/  UIMAD.WIDE.U32 UR4, UR42, UR8, UR4 ;  /* 0x000000082a0472a5 */ /* 0x000fe4000f8e0004 */
[----:B------:R-:W-:-:S04]  /*2bbd0*/  UIMAD UR6, UR42, UR9, UR6 ;  /* 0x000000092a0672a4 */ /* 0x000fc8000f8e0206 */
[----:B------:R-:W-:Y:S02]  /*2bbe0*/  UIADD3 UR6, UR5, UR6, URZ ;  /* 0x0000000605067290 */ /* 0x000fe4000fffe03f */
[----:B------:R-:W-:Y:S01]  /*2bbf0*/  IMAD.U32 R5, RZ, RZ, UR5 ;  /* 0x00000005ff057e24 */ /* 0x000fe2000f8e00ff */
[----:B--2---:R-:W-:Y:S02]  /*2bc00*/  ISETP.NE.AND P0, PT, R6, 0x1, PT ;  /* 0x000000010600780c */ /* 0x004fe40003f05270 */
[----:B-1----:R-:W-:-:S11]  /*2bc10*/  LOP3.LUT R4, R2, 0x7f, RZ, 0xc0, !PT ;  /* 0x0000007f02047812 */ /* 0x002fd600078ec0ff */
[----:B------:R-:W1:Y:S01]  /*2bc20*/  @P0 LDC R3, c[0x0][0x44c] ;  /* 0x00011300ff030b82 */ /* 0x000e620000000800 */
[----:B---3--:R-:W-:Y:S01]  /*2bc30*/  IMAD.SHL.U32 R0, R0, 0x10, RZ ;  /* 0x0000001000007824 */ /* 0x008fe200078e00ff */
[----:B------:R-:W-:-:S04]  /*2bc40*/  SHF.R.U32.HI R4, RZ, 0x3, R4 ;  /* 0x00000003ff047819 */ /* 0x000fc80000011604 */
[----:B------:R-:W-:Y:S01]  /*2bc50*/  LOP3.LUT R0, R4, 0x70, R0, 0xf8, !PT ;  /* 0x0000007004007812 */ /* 0x000fe200078ef800 */
[----:B------:R-:W-:Y:S01]  /*2bc60*/  IMAD.U32 R4, RZ, RZ, UR4 ;  /* 0x00000004ff047e24 */ /* 0x000fe2000f8e00ff */
[----:B------:R-:W2:Y:S01]  /*2bc70*/  @P0 LDC R2, c[0x0][0x450] ;  /* 0x00011400ff020b82 */ /* 0x000ea20000000800 */
[----:B------:R-:W-:Y:S02]  /*2bc80*/  ULDC.64 UR4, c[0x0][0x2d0] ;  /* 0x0000b40000047ab9 */ /* 0x000fe40000000a00 */
[----:B0-----:R-:W-:-:S04]  /*2bc90*/  VIADD R7, R0, UR40 ;  /* 0x0000002800077c36 */ /* 0x001fc80008000000 */
[----:B------:R-:W-:Y:S01]  /*2bca0*/  IMAD.MOV.U32 R0, RZ, RZ, R7 ;  /* 0x000000ffff007224 */ /* 0x000fe200078e0007 */
[----:B------:R0:W-:Y:S01]  /*2bcb0*/  STL [R1+0x458], R7 ;  /* 0x0004580701007387 */ /* 0x0001e20000100800 */
[----:B-1----:R-:W-:-:S05]  /*2bcc0*/  @P0 IMAD.HI.U32 R3, R7, R3, RZ ;  /* 0x0000000307030227 */ /* 0x002fca00078e00ff */
[----:B--2---:R-:W-:Y:S01]  /*2bcd0*/  @P0 SHF.R.U32.HI R0, RZ, R2, R3 ;  /* 0x00000002ff000219 */ /* 0x004fe20000011603 */
[----:B------:R-:W-:Y:S02]  /*2bce0*/  IMAD.MOV.U32 R2, RZ, RZ, R4 ;  /* 0x000000ffff027224 */ /* 0x000fe400078e0004 */
[----:B------:R-:W-:Y:S01]  /*2bcf0*/  IMAD.U32 R3, RZ, RZ, UR6 ;  /* 0x00000006ff037e24 */ /* 0x000fe2000f8e00ff */
[----:B------:R-:W-:Y:S01]  /*2bd00*/  SHF.R.S32.HI R4, RZ, 0x1f, R0 ;  /* 0x0000001fff047819 */ /* 0x000fe20000011400 */
[----:B------:R-:W1:Y:S01]  /*2bd10*/  S2R R9, SR_TID.X ;  /* 0x0000000000097919 */ /* 0x000e620000002100 */
[----:B------:R-:W-:Y:S01]  /*2bd20*/  ULDC.64 UR6, c[0x0][0x280] ;  /* 0x0000a00000067ab9 */ /* 0x000fe20000000a00 */
[----:B------:R-:W-:-:S04]  /*2bd30*/  IMAD.WIDE.U32 R2, R0, UR4, R2 ;  /* 0x0000000400027c25 */ /* 0x000fc8000f8e0002 */
[----:B------:R-:W-:-:S04]  /*2bd40*/  IMAD R4, R4, UR4, RZ ;  /* 0x0000000404047c24 */ /* 0x000fc8000f8e02ff */
[----:B------:R-:W-:Y:S01]  /*2bd50*/  IMAD R4, R0, UR5, R4 ;  /* 0x0000000500047c24 */ /* 0x000fe2000f8e0204 */
[----:B------:R-:W-:Y:S01]  /*2bd60*/  ULDC.64 UR4, c[0x0][0x2c8] ;  /* 0x0000b20000047ab9 */ /* 0x000fe20000000a00 */
[----:B------:R-:W-:Y:S02]  /*2bd70*/  IMAD.MOV R0, RZ, RZ, -R0 ;  /* 0x000000ffff007224 */ /* 0x000fe400078e0a00 */
[----:B------:R-:W-:Y:S02]  /*2bd80*/  IMAD.IADD R3, R3, 0x1, R4 ;  /* 0x0000000103037824 */ /* 0x000fe400078e0204 */
[----:B------:R-:W-:Y:S02]  /*2bd90*/  IMAD R0, R6, R0, R7 ;  /* 0x0000000006007224 */ /* 0x000fe400078e0207 */
[----:B0-----:R0:W5:Y:S02]  /*2bda0*/  LDL R7, [R1+0x444] ;  /* 0x0004440001077983 */ /* 0x0011640000100800 */
[----:B------:R-:W-:Y:S01]  /*2bdb0*/  IMAD.WIDE.U32 R2, R0, UR4, R2 ;  /* 0x0000000400027c25 */ /* 0x000fe2000f8e0002 */
[----:B------:R-:W-:-:S05]  /*2bdc0*/  SHF.R.S32.HI R4, RZ, 0x1f, R0 ;  /* 0x0000001fff047819 */ /* 0x000fca0000011400 */
[----:B------:R-:W-:Y:S01]  /*2bdd0*/  IMAD R4, R4, UR4, RZ ;  /* 0x0000000404047c24 */ /* 0x000fe2000f8e02ff */
[----:B------:R-:W-:-:S03]  /*2bde0*/  ULDC UR4, c[0x0][0x2b8] ;  /* 0x0000ae0000047ab9 */ /* 0x000fc60000000800 */
[----:B------:R-:W-:Y:S01]  /*2bdf0*/  IMAD R4, R0, UR5, R4 ;  /* 0x0000000500047c24 */ /* 0x000fe2000f8e0204 */
[----:B------:R-:W-:Y:S01]  /*2be00*/  LEA R0, P1, R2, UR6, 0x1 ;  /* 0x0000000602007c11 */ /* 0x000fe2000f8208ff */
[C---:B-1----:R-:W-:Y:S01]  /*2be10*/  IMAD.SHL.U32 R8, R9.reuse, 0x8, RZ ;  /* 0x0000000809087824 */ /* 0x042fe200078e00ff */
[----:B------:R-:W-:Y:S01]  /*2be20*/  LOP3.LUT R9, R9, 0x7f, RZ, 0xc0, !PT ;  /* 0x0000007f09097812 */ /* 0x000fe200078ec0ff */
[----:B------:R-:W-:-:S03]  /*2be30*/  IMAD.IADD R3, R3, 0x1, R4 ;  /* 0x0000000103037824 */ /* 0x000fc600078e0204 */
[----:B------:R-:W-:Y:S02]  /*2be40*/  LOP3.LUT R8, R8, 0x38, RZ, 0xc0, !PT ;  /* 0x0000003808087812 */ /* 0x000fe400078ec0ff */
[----:B------:R-:W-:Y:S02]  /*2be50*/  LEA.HI.X R3, R2, UR7, R3, 0x1, P1 ;  /* 0x0000000702037c11 */ /* 0x000fe400088f0c03 */
[----:B------:R-:W-:Y:S01]  /*2be60*/  ISETP.GE.AND P0, PT, R8, UR4, PT ;  /* 0x0000000408007c0c */ /* 0x000fe2000bf06270 */
[----:B------:R-:W-:Y:S01]  /*2be70*/  UMOV UR4, 0xffffffff ;  /* 0xffffffff00047882 */ /* 0x000fe20000000000 */
[----:B------:R-:W-:Y:S02]  /*2be80*/  SHF.R.U32.HI R9, RZ, 0x3, R9 ;  /* 0x00000003ff097819 */ /* 0x000fe40000011609 */
[----:B0-----:R-:W-:Y:S09]  /*2be90*/  BRA.DIV UR4, `(.L_x_5366) ;  /* 0x0000005204687947 */ /* 0x001ff2000b800000 */
[----:B------:R-:W0:Y:S01]  /*2bea0*/  SHFL.IDX PT, R5, R0, RZ, 0x181f ;  /* 0x00181fff00057589 */ /* 0x000e2200000e0000 */
[----:B------:R-:W-:Y:S01]  /*2beb0*/  ULDC UR4, c[0x0][0x288] ;  /* 0x0000a20000047ab9 */ /* 0x000fe20000000800 */
[----:B------:R-:W-:Y:S02]  /*2bec0*/  VIADD R9, R9, UR40 ;  /* 0x0000002809097c36 */ /* 0x000fe40008000000 */
[----:B------:R-:W1:Y:S01]  /*2bed0*/  SHFL.IDX PT, R4, R3, RZ, 0x181f ;  /* 0x00181fff03047589 */ /* 0x000e6200000e0000 */
[----:B------:R-:W-:Y:S02]  /*2bee0*/  IMAD R2, R6, UR4, RZ ;  /* 0x0000000406027c24 */ /* 0x000fe4000f8e02ff */
[C---:B------:R-:W-:Y:S01]  /*2bef0*/  VIADD R6, R9.reuse, 0x10 ;  /* 0x0000001009067836 */ /* 0x040fe20000000000 */
[----:B------:R-:W-:Y:S02]  /*2bf00*/  STL [R1+0x454], R9 ;  /* 0x0004540901007387 */ /* 0x000fe40000100800 */
[----:B------:R-:W-:-:S02]  /*2bf10*/  ISETP.GE.AND P1, PT, R9, R2, PT ;  /* 0x000000020900720c */ /* 0x000fc40003f26270 */
[----:B------:R2:W-:Y:S11]  /*2bf20*/  STL [R1+0x460], R6 ;  /* 0x0004600601007387 */ /* 0x0005f60000100800 */
[----:B0-----:R-:W-:-:S05]  /*2bf30*/  @!P1 LEA R5, P2, R8, R5, 0x1 ;  /* 0x0000000508059211 */ /* 0x001fca00078408ff */
[----:B-1----:R-:W-:-:S05]  /*2bf40*/  @!P1 IMAD.X R4, RZ, RZ, R4, P2 ;  /* 0x000000ffff049224 */ /* 0x002fca00010e0604 */
[----:B------:R-:W-:-:S04]  /*2bf50*/  @!P1 LOP3.LUT R5, R5, R4, RZ, 0x3c, !PT ;  /* 0x0000000405059212 */ /* 0x000fc800078e3cff */
[----:B------:R-:W-:-:S04]  /*2bf60*/  @!P1 LOP3.LUT R4, R5, R4, RZ, 0x3c, !PT ;  /* 0x0000000405049212 */ /* 0x000fc800078e3cff */
[----:B------:R-:W-:-:S05]  /*2bf70*/  @!P1 LOP3.LUT R5, R5, R4, RZ, 0x3c, !PT ;  /* 0x0000000405059212 */ /* 0x000fca00078e3cff */
[----:B------:R-:W-:Y:S01]  /*2bf80*/  @!PT LDS RZ, [RZ] ;  /* 0x00000000fffff984 */ /* 0x000fe20000000800 */
[----:B-----5:R0:W-:Y:S01]  /*2bf90*/  @!P1 LDGSTS.E.BYPASS.LTC128B.128 [R7+0x20400], desc[UR46][R4.64], !P0 ;  /* 0x2040000004079fae */ /* 0x0201e2000c101d6e */
[----:B------:R-:W-:Y:S01]  /*2bfa0*/  ISETP.GE.AND P1, PT, R6, R2, PT ;  /* 0x000000020600720c */ /* 0x000fe20003f26270 */
[----:B--2---:R-:W-:-:S05]  /*2bfb0*/  VIADD R6, R9, 0x20 ;  /* 0x0000002009067836 */ /* 0x004fca0000000000 */
[----:B------:R-:W-:Y:S04]  /*2bfc0*/  STL [R1+0x464], R6 ;  /* 0x0004640601007387 */ /* 0x000fe80000100800 */
[----:B0-----:R-:W0:Y:S04]  /*2bfd0*/  SHFL.IDX PT, R5, R0, 0x1, 0x181f ;  /* 0x00381f0000057f89 */ /* 0x001e2800000e0000 */
[----:B------:R-:W1:Y:S01]  /*2bfe0*/  SHFL.IDX PT, R4, R3, 0x1, 0x181f ;  /* 0x00381f0003047f89 */ /* 0x000e6200000e0000 */
[----:B0-----:R-:W-:-:S05]  /*2bff0*/  @!P1 LEA R5, P2, R8, R5, 0x1 ;  /* 0x0000000508059211 */ /* 0x001fca00078408ff */
[----:B-1----:R-:W-:-:S05]  /*2c000*/  @!P1 IMAD.X R4, RZ, RZ, R4, P2 ;  /* 0x000000ffff049224 */ /* 0x002fca00010e0604 */
[----:B------:R-:W-:-:S04]  /*2c010*/  @!P1 LOP3.LUT R5, R5, R4, RZ, 0x3c, !PT ;  /* 0x0000000405059212 */ /* 0x000fc800078e3cff */
[----:B------:R-:W-:-:S04]  /*2c020*/  @!P1 LOP3.LUT R4, R5, R4, RZ, 0x3c, !PT ;  /* 0x0000000405049212 */ /* 0x000fc800078e3cff */
[----:B------:R-:W-:-:S05]  /*2c030*/  @!P1 LOP3.LUT R5, R5, R4, RZ, 0x3c, !PT ;  /* 0x0000000405059212 */ /* 0x000fca00078e3cff */
[----:B------:R0:W-:Y:S01]  /*2c040*/  @!P1 LDGSTS.E.BYPASS.LTC128B.128 [R7+0x20c00], desc[UR46][R4.64], !P0 ;  /* 0x20c0000004079fae */ /* 0x0001e2000c101d6e */
[----:B------:R-:W-:-:S03]  /*2c050*/  ISETP.GE.AND P1, PT, R6, R2, PT ;  /* 0x000000020600720c */ /* 0x000fc60003f26270 */
[----:B0-----:R-:W0:Y:S04]  /*2c060*/  SHFL.IDX PT, R5, R0, 0x2, 0x181f ;  /* 0x00581f0000057f89 */ /* 0x001e2800000e0000 */
[----:B------:R-:W1:Y:S04]  /*2c070*/  SHFL.IDX PT, R4, R3, 0x2, 0x181f ;  /* 0x00581f0003047f89 */ /* 0x000e6800000e0000 */
[----:B------:R-:W2:Y:S04]  /*2c080*/  SHFL.IDX PT, R0, R0, 0x3, 0x181f ;  /* 0x00781f0000007f89 */ /* 0x000ea800000e0000 */
[----:B------:R-:W3:Y:S01]  /*2c090*/  SHFL.IDX PT, R3, R3, 0x3, 0x181f ;  /* 0x00781f0003037f89 */ /* 0x000ee200000e0000 */
[----:B0-----:R-:W-:-:S05]  /*2c0a0*/  @!P1 LEA R5, P2, R8, R5, 0x1 ;  /* 0x0000000508059211 */ /* 0x001fca00078408ff */
[----:B-1----:R-:W-:-:S05]  /*2c0b0*/  @!P1 IMAD.X R4, RZ, RZ, R4, P2 ;  /* 0x000000ffff049224 */ /* 0x002fca00010e0604 */
[----:B------:R-:W-:-:S04]  /*2c0c0*/  @!P1 LOP3.LUT R5, R5, R4, RZ, 0x3c, !PT ;  /* 0x0000000405059212 */ /* 0x000fc800078e3cff */
[----:B------:R-:W-:-:S04]  /*2c0d0*/  @!P1 LOP3.LUT R4, R5, R4, RZ, 0x3c, !PT ;  /* 0x0000000405049212 */ /* 0x000fc800078e3cff */
[----:B------:R-:W-:-:S05]  /*2c0e0*/  @!P1 LOP3.LUT R5, R5, R4, RZ, 0x3c, !PT ;  /* 0x0000000405059212 */ /* 0x000fca00078e3cff */
[----:B--23--:R1:W-:Y:S02]  /*2c0f0*/  @!P1 LDGSTS.E.BYPASS.LTC128B.128 [R7+0x21400], desc[UR46][R4.64], !P0 ;  /* 0x2140000004079fae */ /* 0x00c3e4000c101d6e */
.L_x_5486:
[----:B01----:R-:W2:Y:S02]  /*2c100*/  LDL R4, [R1+0x454] ;  /* 0x0004540001047983 */ /* 0x003ea40000100800 */
[----:B--2---:R-:W-:-:S05]  /*2c110*/  VIADD R4, R4, 0x30 ;  /* 0x0000003004047836 */ /* 0x004fca0000000000 */
[----:B------:R-:W-:Y:S01]  /*2c120*/  ISETP.GE.AND P1, PT, R4, R2, PT ;  /* 0x000000020400720c */ /* 0x000fe20003f26270 */
[----:B------:R0:W-:-:S12]  /*2c130*/  STL [R1+0x478], R4 ;  /* 0x0004780401007387 */ /* 0x0001d80000100800 */
[----:B------:R-:W-:-:S05]  /*2c140*/  @!P1 LEA R2, P2, R8, R0, 0x1 ;  /* 0x0000000008029211 */ /* 0x000fca00078408ff */
[----:B------:R-:W-:-:S05]  /*2c150*/  @!P1 IMAD.X R3, RZ, RZ, R3, P2 ;  /* 0x000000ffff039224 */ /* 0x000fca00010e0603 */
[----:B------:R-:W-:Y:S01]  /*2c160*/  @!PT LDS RZ, [RZ] ;  /* 0x00000000fffff984 */ /* 0x000fe20000000800 */
[----:B------:R-:W-:Y:S01]  /*2c170*/  @!PT LDS RZ, [RZ] ;  /* 0x00000000fffff984 */ /* 0x000fe20000000800 */
[----:B------:R-:W-:Y:S01]  /*2c180*/  @!PT LDS RZ, [RZ] ;  /* 0x00000000fffff984 */ /* 0x000fe20000000800 */
[----:B------:R0:W-:Y:S01]  /*2c190*/  @!P1 LDGSTS.E.BYPASS.LTC128B.128 [R7+0x21c00], desc[UR46][R2.64], !P0 ;  /* 0x21c0000002079fae */ /* 0x0001e2000c101d6e */
[----:B------:R-:W-:Y:S01]  /*2c1a0*/  PLOP3.LUT P0, PT, PT, PT, PT, 0x80, 0x0 ;  /* 0x000000000000781c */ /* 0x000fe20003f0f070 */
[----:B------:R-:W-:-:S12]  /*2c1b0*/  NOP ;  /* 0x0000000000007918 */ /* 0x000fd80000000000 */
.L_x_5367:
[----:B------:R-:W-:Y:S02]  /*2c1c0*/  PLOP3.LUT P1, PT, P1, P0, PT, 0xa2, 0x0 ;  /* 0x000000000000781c */ /* 0x000fe40000f21472 */
[----:B------:R-:W-:-:S08]  /*2c1d0*/  @P0 R2UR P1, UR4, R17 ;  /* 0x00000000110402ca */ /* 0x000fd00000020000 */
[----:B------:R-:W-:-:S05]  /*2c1e0*/  @P0 PLOP3.LUT P0, PT, P1, PT, PT, 0x80, 0x0 ;  /* 0x000000000000081c */ /* 0x000fca0000f0f070 */
[----:B------:R-:W-:Y:S01]  /*2c1f0*/  @!P1 SYNCS.ARRIVE.TRANS64.RED.A0T1 RZ, [UR4+0x38800], RZ ;  /* 0x038800ffffff99a7 */ /* 0x000fe20008200404 */
[----:B------:R-:W-:Y:S07]  /*2c200*/  @!P1 ARRIVES.LDGSTSBAR.64.TRANSCNT [UR4+0x38800] ;  /* 0x03880000ff0099b0 */ /* 0x000fee0008000a84 */
[----:B------:R-:W-:Y:S05]  /*2c210*/  @P0 BRA.U.ANY `(.L_x_5367) ;  /* 0xfffffffd00e80947 */ /* 0x000fea000393ffff */
[----:B0-----:R-:W0:Y:S01]  /*2c220*/  LDC.64 R2, c[0x0][0x3d8] ;  /* 0x0000f600ff027b82 */ /* 0x001e220000000a00 */
[----:B------:R-:W-:Y:S01]  /*2c230*/  NOP ;  /* 0x0000000000007918 */ /* 0x000fe20000000000 */
[C---:B0-----:R-:W-:Y:S01]  /*2c240*/  IMAD R0, R2.reuse, UR43, RZ ;  /* 0x0000002b02007c24 */ /* 0x041fe2000f8e02ff */
[----:B------:R0:W-:Y:S01]  /*2c250*/  SYNCS.ARRIVE.TRANS64.A1T0 RZ, [R17+URZ+0x38800], RZ ;  /* 0x038800ff11ff79a7 */ /* 0x0001e2000810003f */
[----:B------:R-:W-:Y:S01]  /*2c260*/  IMAD.WIDE.U32 R4, R2, UR36, RZ ;  /* 0x0000002402047c25 */ /* 0x000fe2000f8e00ff */
[----:B------:R-:W-:Y:S03]  /*2c270*/  BSSY B6, `(.L_x_5368) ;  /* 0x0000018000067945 */ /* 0x000fe60003800000 */
[----:B------:R-:W-:Y:S01]  /*2c280*/  IMAD R3, R3, UR36, R0 ;  /* 0x0000002403037c24 */ /* 0x000fe2000f8e0200 */
[----:B------:R0:W-:Y:S01]  /*2c290*/  STL.64 [R1+0x470], R4 ;  /* 0x0004700401007387 */ /* 0x0001e20000100a00 */
[----:B------:R-:W-:-:S05]  /*2c2a0*/  VIADD R0, R17, 0x26400 ;  /* 0x0002640011007836 */ /* 0x000fca0000000000 */
[----:B------:R-:W-:Y:S01]  /*2c2b0*/  LOP3.LUT P0, RZ, R0, 0x3ff, RZ, 0xc0, !PT ;  /* 0x000003ff00ff7812 */ /* 0x000fe2000780c0ff */
[----:B------:R-:W-:-:S05]  /*2c2c0*/  IMAD.IADD R0, R5, 0x1, R3 ;  /* 0x0000000105007824 */ /* 0x000fca00078e0203 */
[----:B------:R0:W-:Y:S07]  /*2c2d0*/  STL [R1+0x47c], R0 ;  /* 0x00047c0001007387 */ /* 0x0001ee0000100800 */
        /* <DEDUP_REMOVED lines=17> */
.L_x_5369:
[----:B------:R-:W-:Y:S05]  /*2c3f0*/  BSYNC B6 ;  /* 0x0000000000067941 */ /* 0x000fea0003800000 */
.L_x_5368:
[----:B0-----:R-:W2:Y:S01]  /*2c400*/  LDL.LU.64 R4, [R1+0x470] ;  /* 0x0004700001047983 */ /* 0x001ea20000300a00 */
[----:B------:R-:W0:Y:S01]  /*2c410*/  LDC R8, c[0x0][0x448] ;  /* 0x00011200ff087b82 */ /* 0x000e220000000800 */
[----:B------:R-:W-:Y:S02]  /*2c420*/  ULDC.64 UR8, c[0x0][0x3e0] ;  /* 0x0000f80000087ab9 */ /* 0x000fe40000000a00 */
[----:B------:R-:W3:Y:S04]  /*2c430*/  LDL.LU R2, [R1+0x47c] ;  /* 0x00047c0001027983 */ /* 0x000ee80000300800 */
[----:B------:R-:W4:Y:S01]  /*2c440*/  LDL.LU R3, [R1+0x458] ;  /* 0x0004580001037983 */ /* 0x000f220000300800 */
[----:B------:R-:W-:Y:S01]  /*2c450*/  UIMAD UR6, UR37, UR8, URZ ;  /* 0x00000008250672a4 */ /* 0x000fe2000f8e023f */
[----:B------:R-:W-:Y:S01]  /*2c460*/  LOP3.LUT R18, R18, 0xffffffef, RZ, 0xc0, !PT ;  /* 0xffffffef12127812 */ /* 0x000fe200078ec0ff */
[----:B------:R-:W1:Y:S02]  /*2c470*/  S2R R10, SR_TID.X ;  /* 0x00000000000a7919 */ /* 0x000e640000002100 */
[----:B------:R-:W-:Y:S01]  /*2c480*/  UIMAD UR6, UR42, UR9, UR6 ;  /* 0x000000092a0672a4 */ /* 0x000fe2000f8e0206 */
[----:B------:R-:W5:Y:S01]  /*2c490*/  S2R R11, SR_TID.X ;  /* 0x00000000000b7919 */ /* 0x000f620000002100 */
[----:B0-----:R-:W-:-:S13]  /*2c4a0*/  ISETP.NE.AND P0, PT, R8, 0x1, PT ;  /* 0x000000010800780c */ /* 0x001fda0003f05270 */
[----:B------:R-:W0:Y:S01]  /*2c4b0*/  @P0 LDC R0, c[0x0][0x450] ;  /* 0x00011400ff000b82 */ /* 0x000e220000000800 */
[----:B-1----:R-:W-:Y:S02]  /*2c4c0*/  IMAD.SHL.U32 R10, R10, 0x8, RZ ;  /* 0x000000080a0a7824 */ /* 0x002fe400078e00ff */
[----:B-----5:R-:W-:-:S03]  /*2c4d0*/  IMAD.SHL.U32 R9, R11, 0x8, RZ ;  /* 0x000000080b097824 */ /* 0x020fc600078e00ff */
[----:B------:R-:W-:-:S04]  /*2c4e0*/  LOP3.LUT R10, R10, 0x38, RZ, 0xc0, !PT ;  /* 0x000000380a0a7812 */ /* 0x000fc800078ec0ff */
[C---:B------:R-:W-:Y:S02]  /*2c4f0*/  LOP3.LUT R12, R10.reuse, 0x80, RZ, 0xfc, !PT ;  /* 0x000000800a0c7812 */ /* 0x040fe400078efcff */
[----:B------:R-:W-:Y:S02]  /*2c500*/  LOP3.LUT R10, R10, 0x40, RZ, 0xfc, !PT ;  /* 0x000000400a0a7812 */ /* 0x000fe400078efcff */
[----:B------:R-:W-:Y:S02]  /*2c510*/  LOP3.LUT R9, R9, 0x38, RZ, 0xc0, !PT ;  /* 0x0000003809097812 */ /* 0x000fe400078ec0ff */
[----:B--2---:R-:W-:Y:S02]  /*2c520*/  R2UR UR5, R5 ;  /* 0x00000000050572ca */ /* 0x004fe400000e0000 */
[----:B------:R-:W-:Y:S02]  /*2c530*/  R2UR UR4, R4 ;  /* 0x00000000040472ca */ /* 0x000fe400000e0000 */
[----:B---3--:R-:W-:-:S02]  /*2c540*/  R2UR UR5, R2 ;  /* 0x00000000020572ca */ /* 0x008fc400000e0000 */
[----:B------:R-:W1:Y:S01]  /*2c550*/  @P0 LDC R2, c[0x0][0x44c] ;  /* 0x00011300ff020b82 */ /* 0x000e620000000800 */
[----:B----4-:R-:W-:-:S10]  /*2c560*/  IMAD.MOV.U32 R4, RZ, RZ, R3 ;  /* 0x000000ffff047224 */ /* 0x010fd400078e0003 */
[----:B------:R-:W-:-:S04]  /*2c570*/  UIMAD.WIDE.U32 UR4, UR42, UR8, UR4 ;  /* 0x000000082a0472a5 */ /* 0x000fc8000f8e0004 */
[----:B------:R-:W-:Y:S02]  /*2c580*/  UIADD3 UR6, UR5, UR6, URZ ;  /* 0x0000000605067290 */ /* 0x000fe4000fffe03f */
[----:B------:R-:W-:Y:S02]  /*2c590*/  IMAD.U32 R6, RZ, RZ, UR4 ;  /* 0x00000004ff067e24 */ /* 0x000fe4000f8e00ff */
[----:B------:R-:W-:Y:S01]  /*2c5a0*/  IMAD.U32 R7, RZ, RZ, UR5 ;  /* 0x00000005ff077e24 */ /* 0x000fe2000f8e00ff */
[----:B------:R-:W-:Y:S01]  /*2c5b0*/  ULDC.64 UR4, c[0x0][0x3d0] ;  /* 0x0000f40000047ab9 */ /* 0x000fe20000000a00 */
[----:B-1----:R-:W-:-:S05]  /*2c5c0*/  @P0 IMAD.HI.U32 R2, R3, R2, RZ ;  /* 0x0000000203020227 */ /* 0x002fca00078e00ff */
[----:B0-----:R-:W-:Y:S01]  /*2c5d0*/  @P0 SHF.R.U32.HI R4, RZ, R0, R2 ;  /* 0x00000000ff040219 */ /* 0x001fe20000011602 */
[----:B------:R-:W-:-:S03]  /*2c5e0*/  IMAD.MOV.U32 R2, RZ, RZ, R6 ;  /* 0x000000ffff027224 */ /* 0x000fc600078e0006 */
[--C-:B------:R-:W-:Y:S01]  /*2c5f0*/  SHF.R.S32.HI R5, RZ, 0x1f, R4.reuse ;  /* 0x0000001fff057819 */ /* 0x100fe20000011404 */
[----:B------:R-:W-:-:S04]  /*2c600*/  IMAD.MOV R0, RZ, RZ, -R4 ;  /* 0x000000ffff007224 */ /* 0x000fc800078e0a04 */
[----:B------:R-:W-:Y:S02]  /*2c610*/  IMAD R0, R8, R0, R3 ;  /* 0x0000000008007224 */ /* 0x000fe400078e0203 */
[----:B------:R-:W-:Y:S02]  /*2c620*/  IMAD.U32 R3, RZ, RZ, UR6 ;  /* 0x00000006ff037e24 */ /* 0x000fe4000f8e00ff */
[----:B------:R-:W-:Y:S02]  /*2c630*/  IMAD R5, R5, UR4, RZ ;  /* 0x0000000405057c24 */ /* 0x000fe4000f8e02ff */
[----:B------:R-:W-:-:S04]  /*2c640*/  IMAD.WIDE.U32 R2, R4, UR4, R2 ;  /* 0x0000000404027c25 */ /* 0x000fc8000f8e0002 */
        /* <DEDUP_REMOVED lines=14> */
[----:B------:R-:W-:Y:S01]  /*2c730*/  ISETP.GE.AND P3, PT, R9, UR4, PT ;  /* 0x0000000409007c0c */ /* 0x000fe2000bf66270 */
[----:B------:R-:W1:Y:S01]  /*2c740*/  S2R R12, SR_TID.X ;  /* 0x00000000000c7919 */ /* 0x000e620000002100 */
[----:B------:R-:W-:-:S02]  /*2c750*/  LEA.HI.X R6, R2, UR5, R6, 0x1, P0 ;  /* 0x0000000502067c11 */ /* 0x000fc400080f0c06 */
[----:B------:R-:W-:Y:S02]  /*2c760*/  SEL R2, RZ, 0x1, P3 ;  /* 0x00000001ff027807 */ /* 0x000fe40001800000 */
[----:B------:R-:W-:Y:S02]  /*2c770*/  SEL R3, RZ, 0x4, P2 ;  /* 0x00000004ff037807 */ /* 0x000fe40001000000 */
[----:B------:R-:W-:-:S04]  /*2c780*/  SEL R4, RZ, 0x2, P1 ;  /* 0x00000002ff047807 */ /* 0x000fc80000800000 */
[----:B------:R-:W-:Y:S02]  /*2c790*/  IADD3 R2, R3, R4, R2 ;  /* 0x0000000403027210 */ /* 0x000fe40007ffe002 */
[----:B------:R-:W-:-:S04]  /*2c7a0*/  @P3 LOP3.LUT R18, R18, 0x10, RZ, 0xfc, !PT ;  /* 0x0000001012123812 */ /* 0x000fc800078efcff */
[----:B------:R-:W-:-:S04]  /*2c7b0*/  LOP3.LUT R18, R18, 0xfffffffb, RZ, 0xc0, !PT ;  /* 0xfffffffb12127812 */ /* 0x000fc800078ec0ff */
[----:B------:R-:W-:-:S04]  /*2c7c0*/  @P2 LOP3.LUT R18, R18, 0x4, RZ, 0xfc, !PT ;  /* 0x0000000412122812 */ /* 0x000fc800078efcff */
[----:B------:R-:W-:Y:S01]  /*2c7d0*/  LOP3.LUT R18, R18, 0xfffffff7, RZ, 0xc0, !PT ;  /* 0xfffffff712127812 */ /* 0x000fe200078ec0ff */
[----:B0-----:R-:W-:-:S03]  /*2c7e0*/  IMAD.SHL.U32 R10, R10, 0x8, RZ ;  /* 0x000000080a0a7824 */ /* 0x001fc600078e00ff */
[----:B------:R-:W-:Y:S01]  /*2c7f0*/  @P1 LOP3.LUT R18, R18, 0x8, RZ, 0xfc, !PT ;  /* 0x0000000812121812 */ /* 0x000fe200078efcff */
[----:B-1----:R-:W-:Y:S01]  /*2c800*/  IMAD.SHL.U32 R12, R12, 0x8, RZ ;  /* 0x000000080c0c7824 */ /* 0x002fe200078e00ff */
[----:B------:R-:W-:-:S04]  /*2c810*/  LOP3.LUT R10, R10, 0x38, RZ, 0xc0, !PT ;  /* 0x000000380a0a7812 */ /* 0x000fc800078ec0ff */
[----:B------:R-:W-:Y:S02]  /*2c820*/  LOP3.LUT R10, R10, 0x100, RZ, 0xfc, !PT ;  /* 0x000001000a0a7812 */ /* 0x000fe400078efcff */
[----:B------:R-:W-:Y:S02]  /*2c830*/  LOP3.LUT R12, R12, 0x38, RZ, 0xc0, !PT ;  /* 0x000000380c0c7812 */ /* 0x000fe400078ec0ff */
[----:B------:R-:W-:Y:S01]  /*2c840*/  ISETP.GE.AND P0, PT, R10, UR4, PT ;  /* 0x000000040a007c0c */ /* 0x000fe2000bf06270 */
[C---:B------:R-:W-:Y:S01]  /*2c850*/  IMAD.SHL.U32 R10, R11.reuse, 0x8, RZ ;  /* 0x000000080b0a7824 */ /* 0x040fe200078e00ff */
[----:B------:R-:W-:Y:S01]  /*2c860*/  LOP3.LUT R12, R12, 0xc0, RZ, 0xfc, !PT ;  /* 0x000000c00c0c7812 */ /* 0x000fe200078efcff */
[----:B------:R-:W-:Y:S01]  /*2c870*/  IMAD.SHL.U32 R11, R11, 0x8, RZ ;  /* 0x000000080b0b7824 */ /* 0x000fe200078e00ff */
[----:B------:R-:W-:Y:S02]  /*2c880*/  SEL R3, RZ, 0x10, P0 ;  /* 0x00000010ff037807 */ /* 0x000fe40000000000 */
[----:B------:R-:W-:-:S02]  /*2c890*/  LOP3.LUT R10, R10, 0x38, RZ, 0xc0, !PT ;  /* 0x000000380a0a7812 */ /* 0x000fc400078ec0ff */
[----:B------:R-:W-:Y:S02]  /*2c8a0*/  ISETP.GE.AND P5, PT, R12, UR4, PT ;  /* 0x000000040c007c0c */ /* 0x000fe4000bfa6270 */
[----:B------:R-:W-:Y:S02]  /*2c8b0*/  LOP3.LUT R12, R10, 0x180, RZ, 0xfc, !PT ;  /* 0x000001800a0c7812 */ /* 0x000fe400078efcff */
[----:B------:R-:W-:Y:S02]  /*2c8c0*/  LOP3.LUT R11, R11, 0x38, RZ, 0xc0, !PT ;  /* 0x000000380b0b7812 */ /* 0x000fe400078ec0ff */
[----:B------:R-:W-:Y:S02]  /*2c8d0*/  ISETP.GE.AND P1, PT, R12, UR4, PT ;  /* 0x000000040c007c0c */ /* 0x000fe4000bf26270 */
[----:B------:R-:W-:Y:S02]  /*2c8e0*/  LOP3.LUT R10, R11, 0x140, RZ, 0xfc, !PT ;  /* 0x000001400b0a7812 */ /* 0x000fe400078efcff */
[----:B------:R-:W-:-:S02]  /*2c8f0*/  SEL R4, RZ, 0x8, P5 ;  /* 0x00000008ff047807 */ /* 0x000fc40002800000 */
[----:B------:R-:W-:Y:S02]  /*2c900*/  SEL R5, RZ, 0x40, P1 ;  /* 0x00000040ff057807 */ /* 0x000fe40000800000 */
[----:B------:R-:W-:Y:S02]  /*2c910*/  LOP3.LUT R7, R11, 0x1c0, RZ, 0xfc, !PT ;  /* 0x000001c00b077812 */ /* 0x000fe400078efcff */
[----:B------:R-:W-:Y:S02]  /*2c920*/  ISETP.GE.AND P1, PT, R10, UR4, PT ;  /* 0x000000040a007c0c */ /* 0x000fe4000bf26270 */
[----:B------:R-:W-:Y:S02]  /*2c930*/  IADD3 R2, R3, R2, R4 ;  /* 0x0000000203027210 */ /* 0x000fe40007ffe004 */
[----:B------:R-:W-:Y:S02]  /*2c940*/  SEL R3, RZ, 0x20, P1 ;  /* 0x00000020ff037807 */ /* 0x000fe40000800000 */
[----:B------:R-:W-:Y:S01]  /*2c950*/  ISETP.GE.AND P2, PT, R7, UR4, PT ;  /* 0x0000000407007c0c */ /* 0x000fe2000bf46270 */
[----:B------:R-:W-:Y:S01]  /*2c960*/  UMOV UR4, 0xffffffff ;  /* 0xffffffff00047882 */ /* 0x000fe20000000000 */
[----:B------:R-:W-:-:S02]  /*2c970*/  IADD3 R5, R5, R2, R3 ;  /* 0x0000000205057210 */ /* 0x000fc40007ffe003 */
[----:B------:R-:W-:-:S05]  /*2c980*/  SEL R7, RZ, 0x80, P2 ;  /* 0x00000080ff077807 */ /* 0x000fca0001000000 */
[----:B------:R-:W-:Y:S01]  /*2c990*/  IMAD.IADD R7, R5, 0x1, R7 ;  /* 0x0000000105077824 */ /* 0x000fe200078e0207 */
[----:B------:R-:W-:Y:S06]  /*2c9a0*/  BRA.DIV UR4, `(.L_x_5370) ;  /* 0x0000004a04f87947 */ /* 0x000fec000b800000 */
[----:B------:R-:W2:Y:S01]  /*2c9b0*/  LDL.LU R2, [R1+0x460] ;  /* 0x0004600001027983 */ /* 0x000ea20000300800 */
[----:B------:R-:W-:-:S03]  /*2c9c0*/  ULDC UR4, c[0x0][0x288] ;  /* 0x0000a20000047ab9 */ /* 0x000fc60000000800 */
[----:B------:R-:W3:Y:S04]  /*2c9d0*/  LDL.LU R3, [R1+0x454] ;  /* 0x0004540001037983 */ /* 0x000ee80000300800 */
[----:B------:R-:W4:Y:S04]  /*2c9e0*/  LDL R11, [R1+0x444] ;  /* 0x00044400010b7983 */ /* 0x000f280000100800 */
[----:B------:R-:W5:Y:S01]  /*2c9f0*/  LDL.LU R13, [R1+0x464] ;  /* 0x00046400010d7983 */ /* 0x000f620000300800 */
[----:B------:R-:W-:Y:S01]  /*2ca00*/  IMAD R4, R8, UR4, RZ ;  /* 0x0000000408047c24 */ /* 0x000fe2000f8e02ff */
[----:B------:R-:W-:-:S04]  /*2ca10*/  LOP3.LUT R18, R18, 0xffff7fff, RZ, 0xc0, !PT ;  /* 0xffff7fff12127812 */ /* 0x000fc800078ec0ff */
[----:B------:R-:W-:-:S04]  /*2ca20*/  @P0 LOP3.LUT R18, R18, 0x8000, RZ, 0xfc, !PT ;  /* 0x0000800012120812 */ /* 0x000fc800078efcff */
[C---:B------:R-:W-:Y:S02]  /*2ca30*/  LOP3.LUT P0, RZ, R18.reuse, 0x10, RZ, 0xc0, !PT ;  /* 0x0000001012ff7812 */ /* 0x040fe4000780c0ff */
[----:B------:R-:W-:-:S04]  /*2ca40*/  LOP3.LUT R18, R18, 0xffffbfff, RZ, 0xc0, !PT ;  /* 0xffffbfff12127812 */ /* 0x000fc800078ec0ff */
[----:B------:R-:W-:-:S04]  /*2ca50*/  @P1 LOP3.LUT R18, R18, 0x4000, RZ, 0xfc, !PT ;  /* 0x0000400012121812 */ /* 0x000fc800078efcff */
[C---:B------:R-:W-:Y:S02]  /*2ca60*/  LOP3.LUT P1, RZ, R18.reuse, 0x8, RZ, 0xc0, !PT ;  /* 0x0000000812ff7812 */ /* 0x040fe4000782c0ff */
[----:B------:R-:W-:Y:S01]  /*2ca70*/  LOP3.LUT R18, R18, 0xffffdfff, RZ, 0xc0, !PT ;  /* 0xffffdfff12127812 */ /* 0x000fe200078ec0ff */
[----:B------:R-:W-:Y:S01]  /*2ca80*/  SHFL.IDX PT, R14, R0, 0x1, 0x181f ;  /* 0x00381f00000e7f89 */ /* 0x000fe200000e0000 */
[-C--:B--2---:R-:W-:Y:S02]  /*2ca90*/  ISETP.GE.AND P3, PT, R2, R4.reuse, PT ;  /* 0x000000040200720c */ /* 0x084fe40003f66270 */
[----:B------:R-:W0:Y:S01]  /*2caa0*/  S2R R2, SR_TID.X ;  /* 0x0000000000027919 */ /* 0x000e220000002100 */
[----:B---3--:R-:W-:Y:S02]  /*2cab0*/  ISETP.GE.AND P2, PT, R3, R4, PT ;  /* 0x000000040300720c */ /* 0x008fe40003f46270 */
[----:B------:R-:W1:Y:S01]  /*2cac0*/  SHFL.IDX PT, R3, R0, RZ, 0x181f ;  /* 0x00181fff00037589 */ /* 0x000e6200000e0000 */
[----:B0-----:R-:W-:-:S03]  /*2cad0*/  IMAD.SHL.U32 R12, R2, 0x8, RZ ;  /* 0x00000008020c7824 */ /* 0x001fc600078e00ff */
[----:B------:R-:W0:Y:S02]  /*2cae0*/  SHFL.IDX PT, R2, R6, RZ, 0x181f ;  /* 0x00181fff06027589 */ /* 0x000e2400000e0000 */
[----:B------:R-:W-:-:S05]  /*2caf0*/  LOP3.LUT R12, R12, 0x38, RZ, 0xc0, !PT ;  /* 0x000000380c0c7812 */ /* 0x000fca00078ec0ff */
[----:B-1----:R-:W-:Y:S02]  /*2cb00*/  @!P2 LEA R3, P6, R12, R3, 0x1 ;  /* 0x000000030c03a211 */ /* 0x002fe400078c08ff */
[----:B------:R-:W-:Y:S02]  /*2cb10*/  @!P2 LOP3.LUT R8, R5, 0x40, RZ, 0xc0, !PT ;  /* 0x000000400508a812 */ /* 0x000fe400078ec0ff */
[----:B------:R-:W-:Y:S01]  /*2cb20*/  @P3 LOP3.LUT R18, R18, 0x2000, RZ, 0xfc, !PT ;  /* 0x0000200012123812 */ /* 0x000fe200078efcff */
[----:B0-----:R-:W-:-:S05]  /*2cb30*/  @!P2 IMAD.X R2, RZ, RZ, R2, P6 ;  /* 0x000000ffff02a224 */ /* 0x001fca00030e0602 */
[----:B------:R-:W-:-:S04]  /*2cb40*/  @!P2 LOP3.LUT R3, R3, R2, RZ, 0x3c, !PT ;  /* 0x000000020303a212 */ /* 0x000fc800078e3cff */
[C---:B------:R-:W-:Y:S02]  /*2cb50*/  @!P2 LOP3.LUT R2, R3.reuse, R2, RZ, 0x3c, !PT ;  /* 0x000000020302a212 */ /* 0x040fe400078e3cff */
[----:B------:R-:W-:Y:S02]  /*2cb60*/  @!P2 SHF.R.U32.HI R8, RZ, 0x2, R8 ;  /* 0x00000002ff08a819 */ /* 0x000fe40000011608 */
[----:B------:R-:W-:Y:S02]  /*2cb70*/  @!P2 LOP3.LUT R3, R3, R2, RZ, 0x3c, !PT ;  /* 0x000000020303a212 */ /* 0x000fe400078e3cff */
[----:B------:R-:W-:Y:S02]  /*2cb80*/  LOP3.LUT P6, RZ, R18, 0x4, RZ, 0xc0, !PT ;  /* 0x0000000412ff7812 */ /* 0x000fe400078cc0ff */
[----:B------:R-:W-:Y:S01]  /*2cb90*/  @!P2 ISETP.NE.U32.AND P3, PT, R8, RZ, PT ;  /* 0x000000ff0800a20c */ /* 0x000fe20003f65070 */
[----:B----4-:R-:W-:Y:S01]  /*2cba0*/  @!P2 LDGSTS.E.BYPASS.LTC128B.128 [R11+0x26400], desc[UR46][R2.64], !P0 ;  /* 0x26400000020bafae */ /* 0x010fe2000c101d6e */
[----:B------:R-:W-:-:S02]  /*2cbb0*/  @!P2 LOP3.LUT R8, R7, 0x80, RZ, 0xc0, !PT ;  /* 0x000000800708a812 */ /* 0x000fc400078ec0ff */
[C---:B------:R-:W-:Y:S01]  /*2cbc0*/  LOP3.LUT P0, RZ, R18.reuse, 0x8000, RZ, 0xc0, !PT ;  /* 0x0000800012ff7812 */ /* 0x040fe2000780c0ff */
[----:B------:R-:W-:Y:S01]  /*2cbd0*/  @!P2 LDGSTS.E.BYPASS.LTC128B.128 [R11+0x28400], desc[UR46][R2.64+0x80], !P1 ;  /* 0x28400080020bafae */ /* 0x000fe2000c901d6e */
        /* <DEDUP_REMOVED lines=57> */
.L_x_5496:
        /* <DEDUP_REMOVED lines=15> */
[----:B--2---:R-:W-:Y:S01]  /*2d060*/  LEA R2, P2, R2, R0, 0x1 ;  /* 0x0000000002027211 */ /* 0x004fe200078408ff */
[----:B---3--:R-:W-:-:S04]  /*2d070*/  IMAD.MOV.U32 R8, RZ, RZ, R3 ;  /* 0x000000ffff087224 */ /* 0x008fc800078e0003 */
[----:B-1----:R-:W-:Y:S01]  /*2d080*/  IMAD.X R3, RZ, RZ, R6, P2 ;  /* 0x000000ffff037224 */ /* 0x002fe200010e0606 */
[----:B------:R-:W-:-:S04]  /*2d090*/  ISETP.NE.U32.AND P2, PT, R5, RZ, PT ;  /* 0x000000ff0500720c */ /* 0x000fc80003f45070 */
[----:B------:R-:W-:Y:S01]  /*2d0a0*/  @!PT LDS RZ, [RZ] ;  /* 0x00000000fffff984 */ /* 0x000fe20000000800 */
[----:B------:R-:W-:Y:S01]  /*2d0b0*/  @!PT LDS RZ, [RZ] ;  /* 0x00000000fffff984 */ /* 0x000fe20000000800 */
[----:B------:R-:W-:Y:S01]  /*2d0c0*/  @!PT LDS RZ, [RZ] ;  /* 0x00000000fffff984 */ /* 0x000fe20000000800 */
[----:B------:R0:W-:Y:S04]  /*2d0d0*/  LDGSTS.E.BYPASS.LTC128B.128 [R8+0x27c00], desc[UR46][R2.64], !P6 ;  /* 0x27c0000002087fae */ /* 0x0001e8000f101d6e */
        /* <DEDUP_REMOVED lines=8> */
.L_x_5372:
[----:B------:R-:W-:Y:S05]  /*2d160*/  BSYNC B0 ;  /* 0x0000000000007941 */ /* 0x000fea0003800000 */
.L_x_5371:
[----:B------:R-:W-:Y:S01]  /*2d170*/  NOP ;  /* 0x0000000000007918 */ /* 0x000fe20000000000 */
[----:B------:R-:W-:-:S13]  /*2d180*/  PLOP3.LUT P0, PT, PT, PT, PT, 0x80, 0x0 ;  /* 0x000000000000781c */ /* 0x000fda0003f0f070 */
.L_x_5373:
[----:B------:R-:W-:Y:S02]  /*2d190*/  PLOP3.LUT P1, PT, P1, P0, PT, 0xa2, 0x0 ;  /* 0x000000000000781c */ /* 0x000fe40000f21472 */
[----:B------:R-:W-:-:S08]  /*2d1a0*/  @P0 R2UR P1, UR4, R17 ;  /* 0x00000000110402ca */ /* 0x000fd00000020000 */
[----:B------:R-:W-:-:S05]  /*2d1b0*/  @P0 PLOP3.LUT P0, PT, P1, PT, PT, 0x80, 0x0 ;  /* 0x000000000000081c */ /* 0x000fca0000f0f070 */
[----:B------:R-:W-:Y:S01]  /*2d1c0*/  @!P1 SYNCS.ARRIVE.TRANS64.RED.A0T1 RZ, [UR4+0x38810], RZ ;  /* 0x038810ffffff99a7 */ /* 0x000fe20008200404 */
[----:B------:R-:W-:Y:S07]  /*2d1d0*/  @!P1 ARRIVES.LDGSTSBAR.64.TRANSCNT [UR4+0x38810] ;  /* 0x03881000ff0099b0 */ /* 0x000fee0008000a84 */
[----:B------:R-:W-:Y:S05]  /*2d1e0*/  @P0 BRA.U.ANY `(.L_x_5373) ;  /* 0xfffffffd00e80947 */ /* 0x000fea000393ffff */
[----:B0-----:R-:W3:Y:S02]  /*2d1f0*/  LDL.LU R2, [R1+0x468] ;  /* 0x0004680001027983 */ /* 0x001ee40000300800 */
[----:B---3--:R-:W-:-:S05]  /*2d200*/  VIADD R2, R2, 0x1 ;  /* 0x0000000102027836 */ /* 0x008fca0000000000 */
[----:B------:R0:W-:Y:S01]  /*2d210*/  STL [R1+0x468], R2 ;  /* 0x0004680201007387 */ /* 0x0001e20000100800 */
[----:B--2---:R-:W-:-:S04]  /*2d220*/  LEA.HI R0, R2, R2, RZ, 0x1 ;  /* 0x0000000202007211 */ /* 0x004fc800078f08ff */
        /* <DEDUP_REMOVED lines=8> */
.L_x_5497:
[----:B------:R-:W-:Y:S05]  /*2d2b0*/  BSYNC B0 ;  /* 0x0000000000007941 */ /* 0x000fea0003800000 */
.L_x_5374:
[----:B------:R-:W-:Y:S01]  /*2d2c0*/  LOP3.LUT P0, RZ, R18, 0x2, RZ, 0xc0, !PT ;  /* 0x0000000212ff7812 */ /* 0x000fe2000780c0ff */
[----:B------:R-:W-:-:S12]  /*2d2d0*/  BSSY B0, `(.L_x_5376) ;  /* 0x0000094000007945 */ /* 0x000fd80003800000 */
[----:B------:R-:W-:Y:S05]  /*2d2e0*/  @!P0 BRA `(.L_x_5377) ;  /* 0x0000000800488947 */ /* 0x000fea0003800000 */
[----:B------:R-:W2:Y:S01]  /*2d2f0*/  LDL R2, [R1+0x448] ;  /* 0x0004480001027983 */ /* 0x000ea20000100800 */
[----:B0-----:R-:W-:Y:S01]  /*2d300*/  IMAD R0, R19, 0x8, R17 ;  /* 0x0000000813007824 */ /* 0x001fe200078e0211 */
[----:B------:R-:W0:Y:S01]  /*2d310*/  S2R R3, SR_TID.X ;  /* 0x0000000000037919 */ /* 0x000e220000002100 */
[----:B------:R-:W-:Y:S01]  /*2d320*/  BSSY B1, `(.L_x_5378) ;  /* 0x0000006000017945 */ /* 0x000fe20003800000 */
[----:B0-----:R-:W-:-:S04]  /*2d330*/  LOP3.LUT R3, R3, 0x7f, RZ, 0xc0, !PT ;  /* 0x0000007f03037812 */ /* 0x001fc800078ec0ff */
[----:B------:R-:W-:Y:S02]  /*2d340*/  ISETP.NE.AND P1, PT, R3, RZ, PT ;  /* 0x000000ff0300720c */ /* 0x000fe40003f25270 */
[----:B--2---:R-:W-:-:S04]  /*2d350*/  SHF.L.U32 R2, R2, 0x1f, RZ ;  /* 0x0000001f02027819 */ /* 0x004fc800000006ff */
[----:B------:R-:W0:Y:S02]  /*2d360*/  SYNCS.PHASECHK.TRANS64.TRYWAIT P0, [R0+URZ+0x38860], R2 ;  /* 0x03886002000075a7 */ /* 0x000e24000800017f */
[----:B0-----:R-:W-:Y:S05]  /*2d370*/  @!P0 BRA `(.L_x_5379) ;  /* 0x0000004800ec8947 */ /* 0x001fea0003800000 */
.L_x_5498:
[----:B------:R-:W-:Y:S05]  /*2d380*/  BSYNC B1 ;  /* 0x0000000000017941 */ /* 0x000fea0003800000 */
.L_x_5378:
        /* <DEDUP_REMOVED lines=9> */
.L_x_5381:
[----:B------:R-:W-:Y:S05]  /*2d420*/  BSYNC B1 ;  /* 0x0000000000017941 */ /* 0x000fea0003800000 */
.L_x_5380:
[----:B0-----:R-:W2:Y:S01]  /*2d430*/  LDL.LU R2, [R1+0x45c] ;  /* 0x00045c0001027983 */ /* 0x001ea20000300800 */
[----:B------:R-:W-:Y:S01]  /*2d440*/  UIADD3 UR4, UP0, UR44, 0x470, URZ ;  /* 0x000004702c047890 */ /* 0x000fe2000ff1e03f */
[----:B------:R-:W-:Y:S01]  /*2d450*/  PLOP3.LUT P0, PT, PT, PT, PT, 0x80, 0x0 ;  /* 0x000000000000781c */ /* 0x000fe20003f0f070 */
[----:B------:R-:W-:Y:S01]  /*2d460*/  VIADD R0, R0, 0x38850 ;  /* 0x0003885000007836 */ /* 0x000fe20000000000 */
[----:B------:R-:W-:Y:S01]  /*2d470*/  UMOV UR6, 0x0 ;  /* 0x0000000000067882 */ /* 0x000fe20000000000 */
[----:B------:R-:W-:Y:S01]  /*2d480*/  UIADD3.X UR5, URZ, UR45, URZ, UP0, !UPT ;  /* 0x0000002d3f057290 */ /* 0x000fe200087fe43f */
[----:B------:R-:W-:Y:S01]  /*2d490*/  UMOV UR7, 0x14f00000 ;  /* 0x14f0000000077882 */ /* 0x000fe20000000000 */
[----:B------:R-:W-:Y:S01]  /*2d4a0*/  UMOV UR10, URZ ;  /* 0x0000003f000a7c82 */ /* 0x000fe20008000000 */
[----:B--2---:R-:W-:Y:S02]  /*2d4b0*/  IMAD.SHL.U32 R3, R2, 0x40, RZ ;  /* 0x0000004002037824 */ /* 0x004fe400078e00ff */
[----:B------:R-:W-:-:S04]  /*2d4c0*/  IMAD R2, R19, 0x10000, R17 ;  /* 0x0001000013027824 */ /* 0x000fc800078e0211 */
[----:B------:R-:W-:-:S07]  /*2d4d0*/  VIADD R4, R2, 0x400 ;  /* 0x0000040002047836 */ /* 0x000fce0000000000 */
.L_x_5382:
        /* <DEDUP_REMOVED lines=15> */
.L_x_5383:
        /* <DEDUP_REMOVED lines=15> */
.L_x_5384:
        /* <DEDUP_REMOVED lines=15> */
.L_x_5385:
        /* <DEDUP_REMOVED lines=15> */
.L_x_5386:
        /* <DEDUP_REMOVED lines=15> */
.L_x_5387:
        /* <DEDUP_REMOVED lines=15> */
.L_x_5388:
        /* <DEDUP_REMOVED lines=15> */
.L_x_5389:
        /* <DEDUP_REMOVED lines=10> */
.L_x_5377:
[----:B------:R-:W-:Y:S05]  /*2dc10*/  BSYNC B0 ;  /* 0x0000000000007941 */ /* 0x000fea0003800000 */
.L_x_5376:
[----:B------:R-:W-:-:S04]  /*2dc20*/  UIADD3 UR4, UR39, -0x2, URZ ;  /* 0xfffffffe27047890 */ /* 0x000fc8000fffe03f */
[----:B------:R-:W-:-:S06]  /*2dc30*/  UISETP.GE.AND UP0, UPT, UR4, UR38, UPT ;  /* 0x000000260400728c */ /* 0x000fcc000bf06270 */
[----:B------:R-:W-:-:S13]  /*2dc40*/  PLOP3.LUT P0, PT, PT, PT, UP0, 0x80, 0x0 ;  /* 0x000000000000781c */ /* 0x000fda0003f0f008 */
[----:B------:R-:W-:Y:S05]  /*2dc50*/  @!P0 BRA `(.L_x_5390) ;  /* 0x0000002800508947 */ /* 0x000fea0003800000 */
[----:B0-----:R-:W-:Y:S01]  /*2dc60*/  IMAD R0, RZ, RZ, -UR39 ;  /* 0x80000027ff007e24 */ /* 0x001fe2000f8e02ff */
[----:B-1----:R-:W-:-:S04]  /*2dc70*/  LOP3.LUT R6, RZ, UR38, RZ, 0x33, !PT ;  /* 0x00000026ff067c12 */ /* 0x002fc8000f8e33ff */
[----:B------:R-:W-:-:S05]  /*2dc80*/  VIADDMNMX R6, R0, 0x1, R6, !PT ;  /* 0x0000000100067846 */ /* 0x000fca0007800106 */
[----:B------:R-:W-:-:S05]  /*2dc90*/  VIADD R0, R6, UR39 ;  /* 0x0000002706007c36 */ /* 0x000fca0008000000 */
[----:B------:R-:W-:-:S04]  /*2dca0*/  LOP3.LUT R0, R0, 0x1, RZ, 0xc0, !PT ;  /* 0x0000000100007812 */ /* 0x000fc800078ec0ff */
[----:B------:R-:W-:Y:S01]  /*2dcb0*/  ISETP.NE.U32.AND P0, PT, R0, 0x1, PT ;  /* 0x000000010000780c */ /* 0x000fe20003f05070 */
[----:B------:R-:W-:-:S12]  /*2dcc0*/  IMAD.U32 R0, RZ, RZ, UR4 ;  /* 0x00000004ff007e24 */ /* 0x000fd8000f8e00ff */
[----:B------:R-:W-:Y:S05]  /*2dcd0*/  @P0 BRA `(.L_x_5391) ;  /* 0x0000000c005c0947 */ /* 0x000fea0003800000 */
[----:B------:R-:W2:Y:S01]  /*2dce0*/  LDL.LU R8, [R1+0x448] ;  /* 0x0004480001087983 */ /* 0x000ea20000300800 */
[----:B------:R-:W-:Y:S01]  /*2dcf0*/  VIADD R19, R19, 0x1 ;  /* 0x0000000113137836 */ /* 0x000fe20000000000 */
[----:B------:R-:W-:Y:S01]  /*2dd00*/  LOP3.LUT P2, RZ, R18, 0x2, RZ, 0xc0, !PT ;  /* 0x0000000212ff7812 */ /* 0x000fe2000784c0ff */
[----:B------:R-:W-:Y:S03]  /*2dd10*/  BSSY B0, `(.L_x_5392) ;  /* 0x00000d1000007945 */ /* 0x000fe60003800000 */
[----:B------:R-:W-:-:S04]  /*2dd20*/  ISETP.NE.AND P0, PT, R19, 0x2, PT ;  /* 0x000000021300780c */ /* 0x000fc80003f05270 */
[----:B------:R-:W-:Y:S02]  /*2dd30*/  SEL R2, RZ, 0x1, P0 ;  /* 0x00000001ff027807 */ /* 0x000fe40000000000 */
[----:B------:R-:W-:Y:S02]  /*2dd40*/  SEL R19, R19, RZ, P0 ;  /* 0x000000ff13137207 */ /* 0x000fe40000000000 */
[----:B--2---:R-:W-:-:S05]  /*2dd50*/  LOP3.LUT R8, R8, R2, RZ, 0x3c, !PT ;  /* 0x0000000208087212 */ /* 0x004fca00078e3cff */
[----:B------:R0:W-:Y:S01]  /*2dd60*/  STL [R1+0x448], R8 ;  /* 0x0004480801007387 */ /* 0x0001e20000100800 */
[----:B------:R-:W-:Y:S05]  /*2dd70*/  @!P2 BRA `(.L_x_5393) ;  /* 0x0000000c0028a947 */ /* 0x000fea0003800000 */
[----:B------:R-:W-:-:S13]  /*2dd80*/  LOP3.LUT P2, RZ, R18, 0x1, RZ, 0xc0, !PT ;  /* 0x0000000112ff7812 */ /* 0x000fda000784c0ff */
[----:B------:R-:W-:Y:S05]  /*2dd90*/  @!P2 BRA `(.L_x_5394) ;  /* 0x000000000050a947 */ /* 0x000fea0003800000 */
[----:B------:R-:W2:Y:S01]  /*2dda0*/  LDL R7, [R1+0x44c] ;  /* 0x00044c0001077983 */ /* 0x000ea20000100800 */
[----:B------:R-:W1:Y:S03]  /*2ddb0*/  LDC R5, c[0x0][0x43c] ;  /* 0x00010f00ff057b82 */ /* 0x000e660000000800 */
[----:B------:R-:W3:Y:S01]  /*2ddc0*/  LDL R9, [R1+0x440] ;  /* 0x0004400001097983 */ /* 0x000ee20000100800 */
        /* <DEDUP_REMOVED lines=8> */
[----:B------:R-:W-:Y:S01]  /*2de50*/  SHF.R.S32.HI R5, RZ, 0x1f, R4 ;  /* 0x0000001fff057819 */ /* 0x000fe20000011404 */
[----:B------:R-:W1:Y:S01]  /*2de60*/  LDC.64 R2, c[0x0][0x418] ;  /* 0x00010600ff027b82 */ /* 0x000e620000000a00 */
[----:B--2---:R-:W-:-:S04]  /*2de70*/  IMAD R7, R7, UR4, RZ ;  /* 0x0000000407077c24 */ /* 0x004fc8000f8e02ff */
[C---:B---3--:R-:W-:Y:S02]  /*2de80*/  IMAD R7, R9.reuse, UR5, R7 ;  /* 0x0000000509077c24 */ /* 0x048fe4000f8e0207 */
[----:B------:R-:W-:-:S04]  /*2de90*/  IMAD.WIDE.U32 R4, R9, UR4, R4 ;  /* 0x0000000409047c25 */ /* 0x000fc8000f8e0004 */
[----:B------:R-:W-:Y:S01]  /*2dea0*/  IMAD.IADD R7, R7, 0x1, R5 ;  /* 0x0000000107077824 */ /* 0x000fe200078e0205 */
[----:B-1----:R-:W-:-:S04]  /*2deb0*/  LEA R2, P0, R4, R2, 0x2 ;  /* 0x0000000204027211 */ /* 0x002fc800078010ff */
[----:B------:R-:W-:-:S05]  /*2dec0*/  LEA.HI.X R3, R4, R3, R7, 0x2, P0 ;  /* 0x0000000304037211 */ /* 0x000fca00000f1407 */
[----:B------:R1:W5:Y:S04]  /*2ded0*/  LDG.E R16, desc[UR46][R2.64] ;  /* 0x0000002e02107981 */ /* 0x000368000c1e1900 */
.L_x_5394:
[----:B-1----:R-:W1:Y:S01]  /*2dee0*/  S2R R2, SR_TID.X ;  /* 0x0000000000027919 */ /* 0x002e620000002100 */
[----:B------:R-:W-:Y:S01]  /*2def0*/  IMAD R3, R19, 0x8, R17 ;  /* 0x0000000813037824 */ /* 0x000fe200078e0211 */
[----:B------:R-:W-:Y:S01]  /*2df00*/  BSSY B1, `(.L_x_5395) ;  /* 0x0000006000017945 */ /* 0x000fe20003800000 */
[----:B-1----:R-:W-:Y:S02]  /*2df10*/  LOP3.LUT R4, R2, 0x7f, RZ, 0xc0, !PT ;  /* 0x0000007f02047812 */ /* 0x002fe400078ec0ff */
[----:B------:R-:W-:Y:S02]  /*2df20*/  SHF.L.U32 R2, R8, 0x1f, RZ ;  /* 0x0000001f08027819 */ /* 0x000fe400000006ff */
[----:B------:R-:W-:Y:S02]  /*2df30*/  ISETP.NE.AND P1, PT, R4, RZ, PT ;  /* 0x000000ff0400720c */ /* 0x000fe40003f25270 */
[----:B------:R-:W1:Y:S02]  /*2df40*/  SYNCS.PHASECHK.TRANS64.TRYWAIT P0, [R3+URZ+0x38840], R2 ;  /* 0x03884002030075a7 */ /* 0x000e64000800017f */
[----:B-1----:R-:W-:Y:S09]  /*2df50*/  @!P0 BRA `(.L_x_5396) ;  /* 0x0000004000088947 */ /* 0x002ff20003800000 */
.L_x_5499:
[----:B------:R-:W-:Y:S05]  /*2df60*/  BSYNC B1 ;  /* 0x0000000000017941 */ /* 0x000fea0003800000 */
.L_x_5395:
        /* <DEDUP_REMOVED lines=9> */
.L_x_5398:
[----:B------:R-:W-:Y:S05]  /*2e000*/  BSYNC B1 ;  /* 0x0000000000017941 */ /* 0x000fea0003800000 */
.L_x_5397:
        /* <DEDUP_REMOVED lines=11> */
.L_x_5399:
        /* <DEDUP_REMOVED lines=13> */
.L_x_5500:
[----:B------:R-:W-:Y:S05]  /*2e190*/  BSYNC B1 ;  /* 0x0000000000017941 */ /* 0x000fea0003800000 */
.L_x_5400:
[----:B------:R-:W-:Y:S01]  /*2e1a0*/  BSSY B1, `(.L_x_5402) ;  /* 0x000000b000017945 */ /* 0x000fe20003800000 */
[----:B0-----:R-:W-:Y:S02]  /*2e1b0*/  IMAD.MOV.U32 R8, RZ, RZ, 0x0 ;  /* 0x00000000ff087424 */ /* 0x001fe400078e00ff */
[----:B------:R-:W-:Y:S01]  /*2e1c0*/  IMAD.MOV.U32 R9, RZ, RZ, 0x14f00000 ;  /* 0x14f00000ff097424 */ /* 0x000fe200078e00ff */
        /* <DEDUP_REMOVED lines=8> */
.L_x_5403:
[----:B------:R-:W-:Y:S05]  /*2e250*/  BSYNC B1 ;  /* 0x0000000000017941 */ /* 0x000fea0003800000 */
.L_x_5402:
[----:B------:R-:W-:Y:S01]  /*2e260*/  R2UR UR10, R7 ;  /* 0x00000000070a72ca */ /* 0x000fe200000e0000 */
[----:B-12---:R-:W-:Y:S01]  /*2e270*/  IMAD R2, R19, 0x10000, R17 ;  /* 0x0001000013027824 */ /* 0x006fe200078e0211 */
[----:B------:R-:W-:Y:S01]  /*2e280*/  R2UR UR6, R8 ;  /* 0x00000000080672ca */ /* 0x000fe200000e0000 */
[----:B------:R-:W-:Y:S01]  /*2e290*/  UIADD3 UR4, UP0, UR44, 0x470, URZ ;  /* 0x000004702c047890 */ /* 0x000fe2000ff1e03f */
[----:B------:R-:W-:Y:S01]  /*2e2a0*/  R2UR UR7, R9 ;  /* 0x00000000090772ca */ /* 0x000fe200000e0000 */
[----:B------:R-:W-:Y:S01]  /*2e2b0*/  VIADD R3, R3, 0x38850 ;  /* 0x0003885003037836 */ /* 0x000fe20000000000 */
[----:B------:R-:W-:Y:S01]  /*2e2c0*/  PLOP3.LUT P0, PT, PT, PT, PT, 0x80, 0x0 ;  /* 0x000000000000781c */ /* 0x000fe20003f0f070 */
[----:B------:R-:W-:Y:S01]  /*2e2d0*/  VIADD R4, R2, 0x400 ;  /* 0x0000040002047836 */ /* 0x000fe20000000000 */
[----:B------:R-:W-:-:S12]  /*2e2e0*/  UIADD3.X UR5, URZ, UR45, URZ, UP0, !UPT ;  /* 0x0000002d3f057290 */ /* 0x000fd800087fe43f */
.L_x_5404:
        /* <DEDUP_REMOVED lines=15> */
.L_x_5405:
        /* <DEDUP_REMOVED lines=15> */
.L_x_5406:
        /* <DEDUP_REMOVED lines=15> */
.L_x_5407:
        /* <DEDUP_REMOVED lines=15> */
.L_x_5408:
        /* <DEDUP_REMOVED lines=15> */
.L_x_5409:
        /* <DEDUP_REMOVED lines=15> */
.L_x_5410:
        /* <DEDUP_REMOVED lines=15> */
.L_x_5411:
        /* <DEDUP_REMOVED lines=10> */
.L_x_5393:
[----:B------:R-:W-:Y:S05]  /*2ea20*/  BSYNC B0 ;  /* 0x0000000000007941 */ /* 0x000fea0003800000 */
.L_x_5392:
[----:B------:R-:W-:-:S06]  /*2ea30*/  UIADD3 UR4, UR39, -0x3, URZ ;  /* 0xfffffffd27047890 */ /* 0x000fcc000fffe03f */
[----:B------:R-:W-:-:S07]  /*2ea40*/  IMAD.U32 R0, RZ, RZ, UR4 ;  /* 0x00000004ff007e24 */ /* 0x000fce000f8e00ff */
.L_x_5391:
[----:B------:R-:W-:Y:S01]  /*2ea50*/  ULOP3.LUT UR4, URZ, UR39, URZ, 0x33, !UPT ;  /* 0x000000273f047292 */ /* 0x000fe2000f8e333f */
[----:B------:R-:W-:Y:S01]  /*2ea60*/  VIADD R6, R6, 0xfffffffe ;  /* 0xfffffffe06067836 */ /* 0x000fe20000000000 */
[----:B------:R-:W-:Y:S04]  /*2ea70*/  BSSY B0, `(.L_x_5390) ;  /* 0x00001b2000007945 */ /* 0x000fe80003800000 */
[----:B------:R-:W-:-:S13]  /*2ea80*/  ISETP.NE.AND P0, PT, R6, UR4, PT ;  /* 0x0000000406007c0c */ /* 0x000fda000bf05270 */
[----:B------:R-:W-:Y:S05]  /*2ea90*/  @!P0 BRA `(.L_x_5412) ;  /* 0x0000001800bc8947 */ /* 0x000fea0003800000 */
.L_x_5453:
[----:B------:R-:W2:Y:S01]  /*2eaa0*/  LDL.LU R2, [R1+0x448] ;  /* 0x0004480001027983 */ /* 0x000ea20000300800 */
[----:B------:R-:W-:Y:S01]  /*2eab0*/  LOP3.LUT P1, RZ, R18, 0x2, RZ, 0xc0, !PT ;  /* 0x0000000212ff7812 */ /* 0x000fe2000782c0ff */
[----:B------:R-:W-:Y:S01]  /*2eac0*/  VIADD R7, R19, 0x1 ;  /* 0x0000000113077836 */ /* 0x000fe20000000000 */
[----:B------:R-:W-:Y:S05]  /*2ead0*/  YIELD ;  /* 0x0000000000007946 */ /* 0x000fea0003800000 */
[----:B------:R-:W-:Y:S01]  /*2eae0*/  ISETP.NE.AND P0, PT, R7, 0x2, PT ;  /* 0x000000020700780c */ /* 0x000fe20003f05270 */
[----:B------:R-:W-:Y:S03]  /*2eaf0*/  BSSY B1, `(.L_x_5413) ;  /* 0x00000d0000017945 */ /* 0x000fe60003800000 */
[----:B------:R-:W-:-:S02]  /*2eb00*/  SEL R6, RZ, 0x1, P0 ;  /* 0x00000001ff067807 */ /* 0x000fc40000000000 */
[----:B------:R-:W-:Y:S02]  /*2eb10*/  SEL R7, R7, RZ, P0 ;  /* 0x000000ff07077207 */ /* 0x000fe40000000000 */
[----:B--2---:R-:W-:Y:S01]  /*2eb20*/  LOP3.LUT R6, R2, R6, RZ, 0x3c, !PT ;  /* 0x0000000602067212 */ /* 0x004fe200078e3cff */
[----:B------:R-:W-:Y:S06]  /*2eb30*/  @!P1 BRA `(.L_x_5414) ;  /* 0x0000000c002c9947 */ /* 0x000fec0003800000 */
[----:B------:R-:W-:Y:S01]  /*2eb40*/  LOP3.LUT P1, RZ, R18, 0x1, RZ, 0xc0, !PT ;  /* 0x0000000112ff7812 */ /* 0x000fe2000782c0ff */
[----:B0-----:R-:W-:-:S12]  /*2eb50*/  IMAD.MOV.U32 R8, RZ, RZ, R0 ;  /* 0x000000ffff087224 */ /* 0x001fd800078e0000 */
        /* <DEDUP_REMOVED lines=21> */
.L_x_5415:
[----:B------:R-:W1:Y:S01]  /*2ecb0*/  S2R R2, SR_TID.X ;  /* 0x0000000000027919 */ /* 0x000e620000002100 */
[----:B0-----:R-:W-:Y:S01]  /*2ecc0*/  IMAD R4, R7, 0x8, R17 ;  /* 0x0000000807047824 */ /* 0x001fe200078e0211 */
[----:B------:R-:W-:Y:S01]  /*2ecd0*/  BSSY B2, `(.L_x_5416) ;  /* 0x0000006000027945 */ /* 0x000fe20003800000 */
[----:B-1----:R-:W-:Y:S02]  /*2ece0*/  LOP3.LUT R3, R2, 0x7f, RZ, 0xc0, !PT ;  /* 0x0000007f02037812 */ /* 0x002fe400078ec0ff */
[----:B------:R-:W-:Y:S02]  /*2ecf0*/  SHF.L.U32 R2, R6, 0x1f, RZ ;  /* 0x0000001f06027819 */ /* 0x000fe400000006ff */
[----:B------:R-:W-:Y:S02]  /*2ed00*/  ISETP.NE.AND P1, PT, R3, RZ, PT ;  /* 0x000000ff0300720c */ /* 0x000fe40003f25270 */
[----:B------:R-:W0:Y:S02]  /*2ed10*/  SYNCS.PHASECHK.TRANS64.TRYWAIT P0, [R4+URZ+0x38840], R2 ;  /* 0x03884002040075a7 */ /* 0x000e24000800017f */
[----:B0-----:R-:W-:Y:S09]  /*2ed20*/  @!P0 BRA `(.L_x_5417) ;  /* 0x0000003000bc8947 */ /* 0x001ff20003800000 */
.L_x_5501:
[----:B------:R-:W-:Y:S05]  /*2ed30*/  BSYNC B2 ;  /* 0x0000000000027941 */ /* 0x000fea0003800000 */
.L_x_5416:
        /* <DEDUP_REMOVED lines=9> */
.L_x_5419:
[----:B------:R-:W-:Y:S05]  /*2edd0*/  BSYNC B2 ;  /* 0x0000000000027941 */ /* 0x000fea0003800000 */
.L_x_5418:
        /* <DEDUP_REMOVED lines=11> */
.L_x_5420:
        /* <DEDUP_REMOVED lines=13> */
.L_x_5502:
[----:B------:R-:W-:Y:S05]  /*2ef60*/  BSYNC B2 ;  /* 0x0000000000027941 */ /* 0x000fea0003800000 */
.L_x_5421:
        /* <DEDUP_REMOVED lines=11> */
.L_x_5424:
[----:B------:R-:W-:Y:S05]  /*2f020*/  BSYNC B2 ;  /* 0x0000000000027941 */ /* 0x000fea0003800000 */
.L_x_5423:
        /* <DEDUP_REMOVED lines=9> */
.L_x_5425:
        /* <DEDUP_REMOVED lines=15> */
.L_x_5426:
        /* <DEDUP_REMOVED lines=15> */
.L_x_5427:
        /* <DEDUP_REMOVED lines=15> */
.L_x_5428:
        /* <DEDUP_REMOVED lines=15> */
.L_x_5429:
        /* <DEDUP_REMOVED lines=15> */
.L_x_5430:
        /* <DEDUP_REMOVED lines=15> */
.L_x_5431:
        /* <DEDUP_REMOVED lines=15> */
.L_x_5432:
        /* <DEDUP_REMOVED lines=10> */
.L_x_5414:
[----:B------:R-:W-:Y:S05]  /*2f7f0*/  BSYNC B1 ;  /* 0x0000000000017941 */ /* 0x000fea0003800000 */
.L_x_5413:
[----:B------:R-:W-:Y:S01]  /*2f800*/  VIADD R7, R7, 0x1 ;  /* 0x0000000107077836 */ /* 0x000fe20000000000 */
[----:B------:R-:W-:Y:S01]  /*2f810*/  LOP3.LUT P2, RZ, R18, 0x2, RZ, 0xc0, !PT ;  /* 0x0000000212ff7812 */ /* 0x000fe2000784c0ff */
[----:B------:R-:W-:Y:S03]  /*2f820*/  BSSY B1, `(.L_x_5433) ;  /* 0x00000d3000017945 */ /* 0x000fe60003800000 */
[----:B------:R-:W-:-:S04]  /*2f830*/  ISETP.NE.AND P0, PT, R7, 0x2, PT ;  /* 0x000000020700780c */ /* 0x000fc80003f05270 */
[----:B------:R-:W-:Y:S02]  /*2f840*/  SEL R2, RZ, 0x1, P0 ;  /* 0x00000001ff027807 */ /* 0x000fe40000000000 */
[----:B------:R-:W-:Y:S02]  /*2f850*/  SEL R19, R7, RZ, P0 ;  /* 0x000000ff07137207 */ /* 0x000fe40000000000 */
[----:B0-----:R-:W-:Y:S01]  /*2f860*/  LOP3.LUT R8, R6, R2, RZ, 0x3c, !PT ;  /* 0x0000000206087212 */ /* 0x001fe200078e3cff */
[----:B------:R-:W-:-:S04]  /*2f870*/  VIADD R6, R0, 0xffffffff ;  /* 0xffffffff00067836 */ /* 0x000fc80000000000 */
[----:B------:R0:W-:Y:S01]  /*2f880*/  STL [R1+0x448], R8 ;  /* 0x0004480801007387 */ /* 0x0001e20000100800 */
[----:B------:R-:W-:Y:S05]  /*2f890*/  @!P2 BRA `(.L_x_5434) ;  /* 0x0000000c002ca947 */ /* 0x000fea0003800000 */
[----:B------:R-:W-:Y:S01]  /*2f8a0*/  LOP3.LUT P2, RZ, R18, 0x1, RZ, 0xc0, !PT ;  /* 0x0000000112ff7812 */ /* 0x000fe2000784c0ff */
[----:B------:R-:W-:-:S12]  /*2f8b0*/  IMAD.MOV.U32 R7, RZ, RZ, R6 ;  /* 0x000000ffff077224 */ /* 0x000fd800078e0006 */
        /* <DEDUP_REMOVED lines=21> */
.L_x_5435:
[----:B------:R-:W2:Y:S01]  /*2fa10*/  S2R R2, SR_TID.X ;  /* 0x0000000000027919 */ /* 0x000ea20000002100 */
[----:B-1----:R-:W-:Y:S01]  /*2fa20*/  IMAD R4, R19, 0x8, R17 ;  /* 0x0000000813047824 */ /* 0x002fe200078e0211 */
[----:B------:R-:W-:Y:S01]  /*2fa30*/  BSSY B2, `(.L_x_5436) ;  /* 0x0000006000027945 */ /* 0x000fe20003800000 */
[----:B--2---:R-:W-:Y:S02]  /*2fa40*/  LOP3.LUT R3, R2, 0x7f, RZ, 0xc0, !PT ;  /* 0x0000007f02037812 */ /* 0x004fe400078ec0ff */
[----:B------:R-:W-:Y:S02]  /*2fa50*/  SHF.L.U32 R2, R8, 0x1f, RZ ;  /* 0x0000001f08027819 */ /* 0x000fe400000006ff */
[----:B------:R-:W-:Y:S02]  /*2fa60*/  ISETP.NE.AND P1, PT, R3, RZ, PT ;  /* 0x000000ff0300720c */ /* 0x000fe40003f25270 */
[----:B------:R-:W1:Y:S02]  /*2fa70*/  SYNCS.PHASECHK.TRANS64.TRYWAIT P0, [R4+URZ+0x38840], R2 ;  /* 0x03884002040075a7 */ /* 0x000e64000800017f */
[----:B-1----:R-:W-:Y:S09]  /*2fa80*/  @!P0 BRA `(.L_x_5437) ;  /* 0x00000024008c8947 */ /* 0x002ff20003800000 */
.L_x_5503:
[----:B------:R-:W-:Y:S05]  /*2fa90*/  BSYNC B2 ;  /* 0x0000000000027941 */ /* 0x000fea0003800000 */
.L_x_5436:
        /* <DEDUP_REMOVED lines=9> */
.L_x_5439:
[----:B------:R-:W-:Y:S05]  /*2fb30*/  BSYNC B2 ;  /* 0x0000000000027941 */ /* 0x000fea0003800000 */
.L_x_5438:
        /* <DEDUP_REMOVED lines=11> */
.L_x_5440:
        /* <DEDUP_REMOVED lines=10> */
[----:B------:R-:W0:Y:S01]  /*2fc90*/  SYNCS.PHASECHK.TRANS64.TRYWAIT P0, [R4+URZ+0x38860], R2 ;  /* 0x03886002040075a7 */ /* 0x000e22000800017f */
[----:B------:R-:W-:Y:S04]  /*2fca0*/  BSSY B2, `(.L_x_5441) ;  /* 0x0000002000027945 */ /* 0x000fe80003800000 */
[----:B0-----:R-:W-:Y:S05]  /*2fcb0*/  @!P0 BRA `(.L_x_5442) ;  /* 0x0000002400148947 */ /* 0x001fea0003800000 */
.L_x_5504:
[----:B------:R-:W-:Y:S05]  /*2fcc0*/  BSYNC B2 ;  /* 0x0000000000027941 */ /* 0x000fea0003800000 */
.L_x_5441:
        /* <DEDUP_REMOVED lines=11> */
.L_x_5444:
[----:B------:R-:W-:Y:S05]  /*2fd80*/  BSYNC B2 ;  /* 0x0000000000027941 */ /* 0x000fea0003800000 */
.L_x_5443:
        /* <DEDUP_REMOVED lines=9> */
.L_x_5445:
        /* <DEDUP_REMOVED lines=15> */
.L_x_5446:
        /* <DEDUP_REMOVED lines=15> */
.L_x_5447:
        /* <DEDUP_REMOVED lines=15> */
.L_x_5448:
        /* <DEDUP_REMOVED lines=15> */
.L_x_5449:
        /* <DEDUP_REMOVED lines=15> */
.L_x_5450:
        /* <DEDUP_REMOVED lines=15> */
.L_x_5451:
        /* <DEDUP_REMOVED lines=15> */
.L_x_5452:
        /* <DEDUP_REMOVED lines=10> */
.L_x_5434:
[----:B------:R-:W-:Y:S05]  /*30550*/  BSYNC B1 ;  /* 0x0000000000017941 */ /* 0x000fea0003800000 */
.L_x_5433:
[----:B------:R-:W-:Y:S01]  /*30560*/  ISETP.GT.AND P0, PT, R6, UR38, PT ;  /* 0x0000002606007c0c */ /* 0x000fe2000bf04270 */
[----:B------:R-:W-:-:S12]  /*30570*/  VIADD R0, R0, 0xfffffffe ;  /* 0xfffffffe00007836 */ /* 0x000fd80000000000 */
[----:B------:R-:W-:Y:S05]  /*30580*/  @P0 BRA `(.L_x_5453) ;  /* 0xffffffe400440947 */ /* 0x000fea000383ffff */
.L_x_5412:
[----:B------:R-:W-:Y:S05]  /*30590*/  BSYNC B0 ;  /* 0x0000000000007941 */ /* 0x000fea0003800000 */
.L_x_5390:
[----:B------:R-:W2:Y:S01]  /*305a0*/  LDL.LU R2, [R1+0x448] ;  /* 0x0004480001027983 */ /* 0x000ea20000300800 */
        /* <DEDUP_REMOVED lines=8> */
[----:B------:R0:W-:Y:S02]  /*30630*/  STL [R1+0x448], R2 ;  /* 0x0004480201007387 */ /* 0x0001e40000100800 */
[----:B------:R-:W-:Y:S05]  /*30640*/  @P2 BRA `(.L_x_5455) ;  /* 0x0000000000342947 */ /* 0x000fea0003800000 */
[----:B------:R-:W2:Y:S01]  /*30650*/  S2R R3, SR_LANEID ;  /* 0x0000000000037919 */ /* 0x000ea20000000000 */
[----:B------:R-:W-:Y:S01]  /*30660*/  VOTEU.ANY UR4, UPT, PT ;  /* 0x0000000000047886 */ /* 0x000fe200038e0100 */
[----:B------:R-:W3:Y:S01]  /*30670*/  LDC.64 R4, c[0x0][0xd80] ;  /* 0x00036000ff047b82 */ /* 0x000ee20000000a00 */
[----:B------:R-:W2:Y:S08]  /*30680*/  FLO.U32 R0, UR4 ;  /* 0x0000000400007d00 */ /* 0x000eb000080e0000 */
[----:B0-----:R-:W3:Y:S01]  /*30690*/  POPC R2, UR4 ;  /* 0x0000000400027d09 */ /* 0x001ee20008000000 */
[----:B--2---:R-:W-:-:S13]  /*306a0*/  ISETP.EQ.U32.AND P1, PT, R0, R3, PT ;  /* 0x000000030000720c */ /* 0x004fda0003f22070 */
[----:B---3--:R-:W2:Y:S01]  /*306b0*/  @P1 ATOMG.E.ADD.STRONG.GPU PT, R5, desc[UR46][R4.64], R2 ;  /* 0x00000002040519a8 */ /* 0x008ea200081ee1ee */
[----:B------:R-:W0:Y:S02]  /*306c0*/  S2R R3, SR_LTMASK ;  /* 0x0000000000037919 */ /* 0x000e240000003900 */
[----:B0-----:R-:W-:-:S06]  /*306d0*/  LOP3.LUT R3, R3, UR4, RZ, 0xc0, !PT ;  /* 0x0000000403037c12 */ /* 0x001fcc000f8ec0ff */
[----:B------:R-:W0:Y:S01]  /*306e0*/  POPC R3, R3 ;  /* 0x0000000300037309 */ /* 0x000e220000000000 */
[----:B--2---:R-:W0:Y:S02]  /*306f0*/  SHFL.IDX PT, R0, R5, R0, 0x1f ;  /* 0x00001f0005007589 */ /* 0x004e2400000e0000 */
[----:B0-----:R-:W-:-:S05]  /*30700*/  IADD3 R0, R0, UR41, R3 ;  /* 0x0000002900007c10 */ /* 0x001fca000fffe003 */
[----:B------:R2:W-:Y:S02]  /*30710*/  STL [R1+0x450], R0 ;  /* 0x0004500001007387 */ /* 0x0005e40000100800 */
.L_x_5455:
[----:B------:R-:W-:Y:S05]  /*30720*/  BSYNC B0 ;  /* 0x0000000000007941 */ /* 0x000fea0003800000 */
.L_x_5454:
[----:B------:R-:W-:-:S07]  /*30730*/  SEL R19, R19, RZ, P0 ;  /* 0x000000ff13137207 */ /* 0x000fce0000000000 */
.L_x_5352:
[----:B------:R-:W-:Y:S05]  /*30740*/  BSYNC B7 ;  /* 0x0000000000077941 */ /* 0x000fea0003800000 */
.L_x_5350:
[----:B------:R4:W5:Y:S01]  /*30750*/  LDL R3, [R1+0x450] ;  /* 0x0004500001037983 */ /* 0x0009620000100800 */
[----:B------:R-:W-:-:S13]  /*30760*/  LOP3.LUT P0, RZ, R18, 0x80, RZ, 0xc0, !PT ;  /* 0x0000008012ff7812 */ /* 0x000fda000780c0ff */
[----:B----4-:R-:W-:Y:S05]  /*30770*/  @!P0 BRA `(.L_x_5456) ;  /* 0x0000000000288947 */ /* 0x010fea0003800000 */
[----:B------:R-:W-:Y:S05]  /*30780*/  WARPSYNC.ALL ;  /* 0x0000000000007948 */ /* 0x000fea0003800000 */
[----:B------:R-:W4:Y:S08]  /*30790*/  S2UR UR5, SR_CgaCtaId ;  /* 0x00000000000579c3 */ /* 0x000f300000008800 */
[----:B------:R-:W-:Y:S06]  /*307a0*/  BAR.SYNC.DEFER_BLOCKING 0x5, 0x180 ;  /* 0x0146000000007b1d */ /* 0x000fec0000010000 */
[----:B------:R-:W-:-:S02]  /*307b0*/  UMOV UR4, 0x400 ;  /* 0x0000040000047882 */ /* 0x000fc40000000000 */
[----:B----4-:R-:W-:-:S06]  /*307c0*/  ULEA UR4, UR5, UR4, 0x18 ;  /* 0x0000000405047291 */ /* 0x010fcc000f8ec03f */
[----:B------:R-:W-:-:S05]  /*307d0*/  IMAD.U32 R17, RZ, RZ, UR4 ;  /* 0x00000004ff117e24 */ /* 0x000fca000f8e00ff */
[----:B-----5:R-:W4:Y:S04]  /*307e0*/  LDS R3, [R17+0x388d0] ;  /* 0x0388d00011037984 */ /* 0x020f280000000800 */
[----:B----4-:R4:W-:Y:S01]  /*307f0*/  STL [R1+0x450], R3 ;  /* 0x0004500301007387 */ /* 0x0109e20000100800 */
[----:B------:R-:W-:Y:S06]  /*30800*/  BAR.ARV 0x4, 0x180 ;  /* 0x0106000000007b1d */ /* 0x000fec0000002000 */
[----:B------:R-:W-:Y:S05]  /*30810*/  BRA `(.L_x_5457) ;  /* 0x00000000002c7947 */ /* 0x000fea0003800000 */
.L_x_5456:
[----:B------:R-:W-:-:S03]  /*30820*/  UMOV UR4, 0xffffffff ;  /* 0xffffffff00047882 */ /* 0x000fc60000000000 */
[----:B------:R-:W-:Y:S05]  /*30830*/  BRA.DIV UR4, `(.L_x_5458) ;  /* 0x0000001a04487947 */ /* 0x000fea000b800000 */
[----:B-----5:R4:W0:Y:S02]  /*30840*/  SHFL.IDX PT, R14, R3, RZ, 0x1f ;  /* 0x00001fff030e7589 */ /* 0x02082400000e0000 */
.L_x_5507:
[----:B--23--:R-:W2:Y:S01]  /*30850*/  @!P2 S2R R0, SR_CgaCtaId ;  /* 0x000000000000a919 */ /* 0x00cea20000008800 */
[----:B------:R-:W-:Y:S05]  /*30860*/  WARPSYNC.ALL ;  /* 0x0000000000007948 */ /* 0x000fea0003800000 */
[----:B------:R-:W-:Y:S01]  /*30870*/  BAR.SYNC.DEFER_BLOCKING 0x4, 0x180 ;  /* 0x0106000000007b1d */ /* 0x000fe20000010000 */
[----:B0-----:R-:W-:-:S05]  /*30880*/  @!P2 MOV R2, 0x400 ;  /* 0x000004000002a802 */ /* 0x001fca0000000f00 */
[----:B------:R0:W-:Y:S01]  /*30890*/  STL [R1+0x450], R14 ;  /* 0x0004500e01007387 */ /* 0x0001e20000100800 */
[----:B--2---:R-:W-:-:S05]  /*308a0*/  @!P2 LEA R17, R0, R2, 0x18 ;  /* 0x000000020011a211 */ /* 0x004fca00078ec0ff */
[----:B------:R0:W-:Y:S01]  /*308b0*/  @!P2 STS [R17+0x388d0], R3 ;  /* 0x0388d0031100a388 */ /* 0x0001e20000000800 */
[----:B------:R-:W-:Y:S06]  /*308c0*/  BAR.ARV 0x5, 0x180 ;  /* 0x0146000000007b1d */ /* 0x000fec0000002000 */
.L_x_5457:
[----:B--23--:R-:W2:Y:S01]  /*308d0*/  LDL R0, [R1+0x450] ;  /* 0x0004500001007983 */ /* 0x00cea20000100800 */
[----:B------:R-:W-:Y:S02]  /*308e0*/  ULDC UR4, c[0x0][0xd38] ;  /* 0x00034e0000047ab9 */ /* 0x000fe40000000800 */
[----:B--2---:R-:W-:-:S13]  /*308f0*/  ISETP.GE.AND P0, PT, R0, UR4, PT ;  /* 0x0000000400007c0c */ /* 0x004fda000bf06270 */
[----:B------:R-:W-:Y:S05]  /*30900*/  @!P0 BRA `(.L_x_5459) ;  /* 0xffffff9c00708947 */ /* 0x000fea000383ffff */
.L_x_5341:
[----:B0-----:R-:W2:Y:S01]  /*30910*/  LDL.LU R0, [R1+0x468] ;  /* 0x0004680001007983 */ /* 0x001ea20000300800 */
[----:B------:R-:W-:Y:S01]  /*30920*/  BSSY B0, `(.L_x_5460) ;  /* 0x000000b000007945 */ /* 0x000fe20003800000 */
[----:B------:R-:W0:Y:S01]  /*30930*/  S2R R5, SR_CgaCtaId ;  /* 0x0000000000057919 */ /* 0x000e220000008800 */
[----:B--2---:R-:W-:-:S05]  /*30940*/  VIADD R0, R0, 0x1 ;  /* 0x0000000100007836 */ /* 0x004fca0000000000 */
[----:B------:R-:W-:-:S04]  /*30950*/  LEA.HI R2, R0, R0, RZ, 0x1 ;  /* 0x0000000000027211 */ /* 0x000fc800078f08ff */
[----:B----4-:R-:W-:Y:S02]  /*30960*/  LOP3.LUT R3, R2, 0xfffffffe, RZ, 0xc0, !PT ;  /* 0xfffffffe02037812 */ /* 0x010fe400078ec0ff */
[----:B------:R-:W-:-:S03]  /*30970*/  MOV R2, 0x400 ;  /* 0x0000040000027802 */ /* 0x000fc60000000f00 */
[----:B------:R-:W-:Y:S01]  /*30980*/  IMAD.IADD R0, R0, 0x1, -R3 ;  /* 0x0000000100007824 */ /* 0x000fe200078e0a03 */
[----:B0-----:R-:W-:-:S04]  /*30990*/  LEA R9, R5, R2, 0x18 ;  /* 0x0000000205097211 */ /* 0x001fc800078ec0ff */
[----:B------:R-:W-:-:S04]  /*309a0*/  SHF.L.U32 R0, R0, 0x1f, RZ ;  /* 0x0000001f00007819 */ /* 0x000fc800000006ff */
[----:B------:R-:W0:Y:S02]  /*309b0*/  SYNCS.PHASECHK.TRANS64.TRYWAIT P0, [R9+URZ+0x38820], R0 ;  /* 0x03882000090075a7 */ /* 0x000e24000800017f */
[----:B0-----:R-:W-:Y:S05]  /*309c0*/  @!P0 BRA `(.L_x_5461) ;  /* 0x00000018000c8947 */ /* 0x001fea0003800000 */
.L_x_5508:
[----:B------:R-:W-:Y:S05]  /*309d0*/  BSYNC B0 ;  /* 0x0000000000007941 */ /* 0x000fea0003800000 */
.L_x_5460:
[----:B------:R-:W-:-:S03]  /*309e0*/  UMOV UR4, 0xffffffff ;  /* 0xffffffff00047882 */ /* 0x000fc60000000000 */
[----:B------:R-:W-:Y:S05]  /*309f0*/  BRA.DIV UR4, `(.L_x_5462) ;  /* 0x0000001a04147947 */ /* 0x000fea000b800000 */
[----:B0-----:R-:W0:Y:S02]  /*30a00*/  S2R R0, SR_TID.X ;  /* 0x0000000000007919 */ /* 0x001e240000002100 */
[----:B0-----:R-:W-:-:S04]  /*30a10*/  SHF.R.U32.HI R0, RZ, 0x5, R0 ;  /* 0x00000005ff007819 */ /* 0x001fc80000011600 */
[----:B------:R-:W-:-:S05]  /*30a20*/  LOP3.LUT R0, R0, 0x3, RZ, 0xc0, !PT ;  /* 0x0000000300007812 */ /* 0x000fca00078ec0ff */
[----:B------:R0:W2:Y:S02]  /*30a30*/  SHFL.IDX PT, R14, R0, RZ, 0x1f ;  /* 0x00001fff000e7589 */ /* 0x0000a400000e0000 */
.L_x_5511:
[----:B--2---:R-:W-:Y:S01]  /*30a40*/  ISETP.NE.AND P0, PT, R14, RZ, PT ;  /* 0x000000ff0e00720c */ /* 0x004fe20003f05270 */
[----:B------:R-:W-:-:S12]  /*30a50*/  BSSY B0, `(.L_x_5463) ;  /* 0x000001e000007945 */ /* 0x000fd80003800000 */
[----:B------:R-:W-:Y:S05]  /*30a60*/  @P0 BRA `(.L_x_5464) ;  /* 0x0000000000700947 */ /* 0x000fea0003800000 */
[----:B------:R-:W-:-:S03]  /*30a70*/  UMOV UR4, 0xffffffff ;  /* 0xffffffff00047882 */ /* 0x000fc60000000000 */
[----:B------:R-:W-:Y:S05]  /*30a80*/  BRA.DIV UR4, `(.L_x_5465) ;  /* 0x0000001a04247947 */ /* 0x000fea000b800000 */
[----:B------:R-:W-:-:S13]  /*30a90*/  ELECT P6, URZ, PT ;  /* 0x00000000003f782f */ /* 0x000fda00038c0000 */
.L_x_5514:
[----:B------:R-:W-:Y:S05]  /*30aa0*/  @!P6 BRA `(.L_x_5464) ;  /* 0x000000000060e947 */ /* 0x000fea0003800000 */
[----:B-1----:R-:W2:Y:S01]  /*30ab0*/  LDL.LU R6, [R1+0x448] ;  /* 0x0004480001067983 */ /* 0x002ea20000300800 */
        /* <DEDUP_REMOVED lines=12> */
.L_x_5515:
[----:B------:R-:W1:Y:S01]  /*30b80*/  SYNCS.PHASECHK.TRANS64.TRYWAIT P0, [R7+URZ], R2 ;  /* 0x00000002070075a7 */ /* 0x000e62000800017f */
[----:B------:R-:W-:-:S04]  /*30b90*/  VIADD R0, R9, 0x38860 ;  /* 0x0003886009007836 */ /* 0x000fc80000000000 */
[----:B------:R-:W-:Y:S01]  /*30ba0*/  IMAD R19, R19, 0x8, R0 ;  /* 0x0000000813137824 */ /* 0x000fe200078e0200 */
[----:B-1----:R-:W-:Y:S06]  /*30bb0*/  @!P0 BRA `(.L_x_5467) ;  /* 0x00000018000c8947 */ /* 0x002fec0003800000 */
.L_x_5516:
[----:B------:R-:W2:Y:S02]  /*30bc0*/  SYNCS.PHASECHK.TRANS64.TRYWAIT P0, [R19+URZ], R4 ;  /* 0x00000004130075a7 */ /* 0x000ea4000800017f */
[----:B--2---:R-:W-:Y:S05]  /*30bd0*/  @!P0 BRA `(.L_x_5468) ;  /* 0x0000001800188947 */ /* 0x004fea0003800000 */
.L_x_5517:
[----:B------:R-:W-:-:S07]  /*30be0*/  IMAD R3, R3, 0x8, R0 ;  /* 0x0000000803037824 */ /* 0x000fce00078e0200 */
.L_x_5469:
[----:B---3--:R3:W4:Y:S02]  /*30bf0*/  SYNCS.PHASECHK.TRANS64.TRYWAIT P0, [R3+URZ], R2 ;  /* 0x00000002030075a7 */ /* 0x008724000800017f */
[----:B----4-:R-:W-:Y:S05]  /*30c00*/  @!P0 NANOSLEEP.SYNCS 0x989680 ;  /* 0x009896800000895d */ /* 0x010fea0003900000 */
[----:B------:R-:W4:Y:S02]  /*30c10*/  @!P0 SYNCS.PHASECHK.TRANS64 P0, [R3+URZ], R2 ;  /* 0x00000002030085a7 */ /* 0x000f24000800007f */
[----:B----4-:R-:W-:Y:S05]  /*30c20*/  @!P0 BRA `(.L_x_5469) ;  /* 0xfffffffc00f08947 */ /* 0x010fea000383ffff */
.L_x_5464:
[----:B------:R-:W-:Y:S05]  /*30c30*/  BSYNC B0 ;  /* 0x0000000000007941 */ /* 0x000fea0003800000 */
.L_x_5463:
[----:B------:R-:W-:Y:S05]  /*30c40*/  EXIT ;  /* 0x000000000000794d */ /* 0x000fea0003800000 */
.L_x_5232:
[----:B0-----:R-:W-:-:S04]  /*30c50*/  IMAD.U32 R11, RZ, RZ, UR44 ;  /* 0x0000002cff0b7e24 */ /* 0x001fc8000f8e00ff */
[----:B------:R0:W1:Y:S03]  /*30c60*/  SYNCS.PHASECHK.TRANS64.TRYWAIT P0, [R11+URZ+0x38800], R0 ;  /* 0x038800000b0075a7 */ /* 0x000066000800017f */
[----:B-1----:R-:W-:Y:S05]  /*30c70*/  @!P0 NANOSLEEP.SYNCS 0x989680 ;  /* 0x009896800000895d */ /* 0x002fea0003900000 */
[----:B------:R-:W1:Y:S02]  /*30c80*/  @!P0 SYNCS.PHASECHK.TRANS64 P0, [R11+URZ+0x38800], R0 ;  /* 0x038800000b0085a7 */ /* 0x000e64000800007f */
[----:B-1----:R-:W-:Y:S05]  /*30c90*/  @!P0 BRA `(.L_x_5232) ;  /* 0xfffffffc00ec8947 */ /* 0x002fea000383ffff */
[----:B------:R-:W-:Y:S05]  /*30ca0*/  BRA `(.L_x_5470) ;  /* 0xfffffd9c00ec7947 */ /* 0x000fea000383ffff */
.L_x_5239:
[----:B-1----:R1:W2:Y:S02]  /*30cb0*/  SYNCS.PHASECHK.TRANS64.TRYWAIT P0, [R10+URZ], R11 ;  /* 0x0000000b0a0075a7 */ /* 0x0022a4000800017f */
[----:B--2---:R-:W-:Y:S05]  /*30cc0*/  @!P0 NANOSLEEP.SYNCS 0x989680 ;  /* 0x009896800000895d */ /* 0x004fea0003900000 */
[----:B------:R-:W2:Y:S02]  /*30cd0*/  @!P0 SYNCS.PHASECHK.TRANS64 P0, [R10+URZ], R11 ;  /* 0x0000000b0a0085a7 */ /* 0x000ea4000800007f */
[----:B--2---:R-:W-:Y:S05]  /*30ce0*/  @!P0 BRA `(.L_x_5239) ;  /* 0xfffffffc00f08947 */ /* 0x004fea000383ffff */
[----:B------:R-:W-:Y:S05]  /*30cf0*/  BRA `(.L_x_5238) ;  /* 0xfffffda000fc7947 */ /* 0x000fea000383ffff */
.L_x_5241:
[----:B0-----:R-:W-:-:S04]  /*30d00*/  IMAD.U32 R11, RZ, RZ, UR44 ;  /* 0x0000002cff0b7e24 */ /* 0x001fc8000f8e00ff */
[----:B------:R0:W1:Y:S03]  /*30d10*/  SYNCS.PHASECHK.TRANS64.TRYWAIT P0, [R11+URZ+0x38810], R10 ;  /* 0x0388100a0b0075a7 */ /* 0x000066000800017f */
[----:B-1----:R-:W-:Y:S05]  /*30d20*/  @!P0 NANOSLEEP.SYNCS 0x989680 ;  /* 0x009896800000895d */ /* 0x002fea0003900000 */
[----:B------:R-:W1:Y:S02]  /*30d30*/  @!P0 SYNCS.PHASECHK.TRANS64 P0, [R11+URZ+0x38810], R10 ;  /* 0x0388100a0b0085a7 */ /* 0x000e64000800007f */
[----:B-1----:R-:W-:Y:S05]  /*30d40*/  @!P0 BRA `(.L_x_5241) ;  /* 0xfffffffc00ec8947 */ /* 0x002fea000383ffff */
[----:B------:R-:W-:Y:S05]  /*30d50*/  BRA `(.L_x_5471) ;  /* 0xfffffda400d07947 */ /* 0x000fea000383ffff */
.L_x_5248:
[----:B-1----:R1:W2:Y:S02]  /*30d60*/  SYNCS.PHASECHK.TRANS64.TRYWAIT P0, [R10+URZ], R11 ;  /* 0x0000000b0a0075a7 */ /* 0x0022a4000800017f */
[----:B--2---:R-:W-:Y:S05]  /*30d70*/  @!P0 NANOSLEEP.SYNCS 0x989680 ;  /* 0x009896800000895d */ /* 0x004fea0003900000 */
[----:B------:R-:W2:Y:S02]  /*30d80*/  @!P0 SYNCS.PHASECHK.TRANS64 P0, [R10+URZ], R11 ;  /* 0x0000000b0a0085a7 */ /* 0x000ea4000800007f */
[----:B--2---:R-:W-:Y:S05]  /*30d90*/  @!P0 BRA `(.L_x_5248) ;  /* 0xfffffffc00f08947 */ /* 0x004fea000383ffff */
[----:B------:R-:W-:Y:S05]  /*30da0*/  BRA `(.L_x_5247) ;  /* 0xfffffda800147947 */ /* 0x000fea000383ffff */
.L_x_5283:
[----:B0-----:R0:W1:Y:S02]  /*30db0*/  SYNCS.PHASECHK.TRANS64.TRYWAIT P2, [R8+URZ], R9 ;  /* 0x00000009080075a7 */ /* 0x001064000804017f */
[----:B-1----:R-:W-:Y:S05]  /*30dc0*/  @!P2 NANOSLEEP.SYNCS 0x989680 ;  /* 0x009896800000a95d */ /* 0x002fea0003900000 */
[----:B------:R-:W1:Y:S02]  /*30dd0*/  @!P2 SYNCS.PHASECHK.TRANS64 P2, [R8+URZ], R9 ;  /* 0x000000090800a5a7 */ /* 0x000e64000804007f */
[----:B-1----:R-:W-:Y:S05]  /*30de0*/  @!P2 BRA `(.L_x_5283) ;  /* 0xfffffffc00f0a947 */ /* 0x002fea000383ffff */
[----:B------:R-:W-:Y:S05]  /*30df0*/  BRA `(.L_x_5282) ;  /* 0xfffffe1400347947 */ /* 0x000fea000383ffff */
.L_x_5290:
[----:B-1----:R1:W2:Y:S02]  /*30e00*/  SYNCS.PHASECHK.TRANS64.TRYWAIT P2, [R8+URZ], R11 ;  /* 0x0000000b080075a7 */ /* 0x0022a4000804017f */
[----:B--2---:R-:W-:Y:S05]  /*30e10*/  @!P2 NANOSLEEP.SYNCS 0x989680 ;  /* 0x009896800000a95d */ /* 0x004fea0003900000 */
[----:B------:R-:W2:Y:S02]  /*30e20*/  @!P2 SYNCS.PHASECHK.TRANS64 P2, [R8+URZ], R11 ;  /* 0x0000000b0800a5a7 */ /* 0x000ea4000804007f */
[----:B--2---:R-:W-:Y:S05]  /*30e30*/  @!P2 BRA `(.L_x_5290) ;  /* 0xfffffffc00f0a947 */ /* 0x004fea000383ffff */
[----:B------:R-:W-:Y:S05]  /*30e40*/  BRA `(.L_x_5289) ;  /* 0xfffffe1800787947 */ /* 0x000fea000383ffff */
.L_x_5303:
[----:B0-----:R0:W1:Y:S02]  /*30e50*/  SYNCS.PHASECHK.TRANS64.TRYWAIT P1, [R6+URZ], R7 ;  /* 0x00000007060075a7 */ /* 0x001064000802017f */
[----:B-1----:R-:W-:Y:S05]  /*30e60*/  @!P1 NANOSLEEP.SYNCS 0x989680 ;  /* 0x009896800000995d */ /* 0x002fea0003900000 */
[----:B------:R-:W1:Y:S02]  /*30e70*/  @!P1 SYNCS.PHASECHK.TRANS64 P1, [R6+URZ], R7 ;  /* 0x00000007060095a7 */ /* 0x000e64000802007f */
[----:B-1----:R-:W-:Y:S05]  /*30e80*/  @!P1 BRA `(.L_x_5303) ;  /* 0xfffffffc00f09947 */ /* 0x002fea000383ffff */
[----:B------:R-:W-:Y:S05]  /*30e90*/  BRA `(.L_x_5302) ;  /* 0xfffffeac00947947 */ /* 0x000fea000383ffff */
.L_x_5310:
[----:B-1----:R1:W2:Y:S02]  /*30ea0*/  SYNCS.PHASECHK.TRANS64.TRYWAIT P1, [R6+URZ], R9 ;  /* 0x00000009060075a7 */ /* 0x0022a4000802017f */
[----:B--2---:R-:W-:Y:S05]  /*30eb0*/  @!P1 NANOSLEEP.SYNCS 0x989680 ;  /* 0x009896800000995d */ /* 0x004fea0003900000 */
[----:B------:R-:W2:Y:S02]  /*30ec0*/  @!P1 SYNCS.PHASECHK.TRANS64 P1, [R6+URZ], R9 ;  /* 0x00000009060095a7 */ /* 0x000ea4000802007f */
[----:B--2---:R-:W-:Y:S05]  /*30ed0*/  @!P1 BRA `(.L_x_5310) ;  /* 0xfffffffc00f09947 */ /* 0x004fea000383ffff */
[----:B------:R-:W-:Y:S05]  /*30ee0*/  BRA `(.L_x_5309) ;  /* 0xfffffeb000d87947 */ /* 0x000fea000383ffff */
.L_x_5358:
[----:B------:R-:W-:Y:S02]  /*30ef0*/  IMAD.MOV.U32 R13, RZ, RZ, R4 ;  /* 0x000000ffff0d7224 */ /* 0x000fe400078e0004 */
[----:B------:R-:W-:Y:S02]  /*30f00*/  IMAD.MOV.U32 R12, RZ, RZ, RZ ;  /* 0x000000ffff0c7224 */ /* 0x000fe400078e00ff */
[----:B------:R-:W-:Y:S02]  /*30f10*/  IMAD.MOV.U32 R11, RZ, RZ, 0x1f ;  /* 0x0000001fff0b7424 */ /* 0x000fe400078e00ff */
[----:B------:R-:W-:-:S07]  /*30f20*/  IMAD.MOV.U32 R15, RZ, RZ, -0x1 ;  /* 0xffffffffff0f7424 */ /* 0x000fce00078e00ff */
[----:B0-----:R-:W-:Y:S05]  /*30f30*/  WARPSYNC.COLLECTIVE R15, `(.L_x_5472) ;  /* 0x000000000f087348 */ /* 0x001fea0003c00000 */
[----:B------:R1:W2:Y:S02]  /*30f40*/  SHFL.IDX P6, R14, R13, R12, R11 ;  /* 0x0000000c0d0e7389 */ /* 0x0002a400000c000b */
[----:B012---:R-:W-:Y:S01]  /*30f50*/  ENDCOLLECTIVE ;  /* 0x000000000000791b */ /* 0x007fe20003800000 */
.L_x_5472:
[----:B------:R-:W-:Y:S05]  /*30f60*/  BRA `(.L_x_5473) ;  /* 0xffffffa400807947 */ /* 0x000fea000383ffff */
.L_x_5360:
[----:B------:R-:W-:Y:S01]  /*30f70*/  BSSY B0, `(.L_x_5474) ;  /* 0x0000006000007945 */ /* 0x000fe20003800000 */
[----:B------:R-:W-:-:S07]  /*30f80*/  IMAD.MOV.U32 R15, RZ, RZ, -0x1 ;  /* 0xffffffffff0f7424 */ /* 0x000fce00078e00ff */
[----:B01----:R-:W-:Y:S05]  /*30f90*/  WARPSYNC.COLLECTIVE R15, `(.L_x_5475) ;  /* 0x000000000f0c7348 */ /* 0x003fea0003c00000 */
[----:B------:R-:W-:Y:S02]  /*30fa0*/  ELECT P6, UR62, PT ;  /* 0x00000000003e782f */ /* 0x000fe400038c0000 */
[----:B------:R-:W-:Y:S01]  /*30fb0*/  MOV R14, UR62 ;  /* 0x0000003e000e7c02 */ /* 0x000fe20008000f00 */
[----:B01----:R-:W-:Y:S10]  /*30fc0*/  ENDCOLLECTIVE ;  /* 0x000000000000791b */ /* 0x003ff40003800000 */
.L_x_5475:
[----:B------:R-:W-:Y:S05]  /*30fd0*/  BSYNC B0 ;  /* 0x0000000000007941 */ /* 0x000fea0003800000 */
.L_x_5474:
[----:B------:R-:W-:Y:S05]  /*30fe0*/  BRA `(.L_x_5476) ;  /* 0xffffffa400847947 */ /* 0x000fea000383ffff */
.L_x_5362:
[----:B--2---:R2:W3:Y:S02]  /*30ff0*/  SYNCS.PHASECHK.TRANS64.TRYWAIT P0, [R0+URZ+0x38840], R2 ;  /* 0x03884002000075a7 */ /* 0x0044e4000800017f */
[----:B---3--:R-:W-:Y:S05]  /*31000*/  @!P0 NANOSLEEP.SYNCS 0x989680 ;  /* 0x009896800000895d */ /* 0x008fea0003900000 */
[----:B------:R-:W3:Y:S02]  /*31010*/  @!P0 SYNCS.PHASECHK.TRANS64 P0, [R0+URZ+0x38840], R2 ;  /* 0x03884002000085a7 */ /* 0x000ee4000800007f */
[----:B---3--:R-:W-:Y:S05]  /*31020*/  @!P0 BRA `(.L_x_5362) ;  /* 0xfffffffc00f08947 */ /* 0x008fea000383ffff */
[----:B------:R-:W-:Y:S05]  /*31030*/  BRA `(.L_x_5477) ;  /* 0xffffffa400dc7947 */ /* 0x000fea000383ffff */
.L_x_5366:
[----:B------:R-:W-:Y:S02]  /*31040*/  IMAD.MOV.U32 R13, RZ, RZ, R3 ;  /* 0x000000ffff0d7224 */ /* 0x000fe400078e0003 */
[----:B------:R-:W-:Y:S02]  /*31050*/  IMAD.MOV.U32 R12, RZ, RZ, RZ ;  /* 0x000000ffff0c7224 */ /* 0x000fe400078e00ff */
[----:B------:R-:W-:Y:S02]  /*31060*/  IMAD.MOV.U32 R11, RZ, RZ, 0x181f ;  /* 0x0000181fff0b7424 */ /* 0x000fe400078e00ff */
[----:B------:R-:W-:Y:S02]  /*31070*/  IMAD.MOV.U32 R15, RZ, RZ, -0x1 ;  /* 0xffffffffff0f7424 */ /* 0x000fe400078e00ff */
[----:B------:R-:W-:-:S07]  /*31080*/  VIADD R9, R9, UR40 ;  /* 0x0000002809097c36 */ /* 0x000fce0008000000 */
[----:B-----5:R-:W-:Y:S05]  /*31090*/  WARPSYNC.COLLECTIVE R15, `(.L_x_5478) ;  /* 0x000000000f087348 */ /* 0x020fea0003c00000 */
[----:B------:R0:W1:Y:S02]  /*310a0*/  SHFL.IDX P6, R14, R13, R12, R11 ;  /* 0x0000000c0d0e7389 */ /* 0x00006400000c000b */
[----:B01---5:R-:W-:Y:S01]  /*310b0*/  ENDCOLLECTIVE ;  /* 0x000000000000791b */ /* 0x023fe20003800000 */
.L_x_5478:
[----:B------:R-:W-:Y:S01]  /*310c0*/  VIADD R10, R9, 0x10 ;  /* 0x00000010090a7836 */ /* 0x000fe20000000000 */
[----:B------:R0:W-:Y:S04]  /*310d0*/  STL [R1+0x454], R9 ;  /* 0x0004540901007387 */ /* 0x0001e80000100800 */
[----:B------:R0:W-:Y:S01]  /*310e0*/  STL [R1+0x460], R10 ;  /* 0x0004600a01007387 */ /* 0x0001e20000100800 */
[----:B------:R-:W-:Y:S02]  /*310f0*/  IMAD.MOV.U32 R13, RZ, RZ, R0 ;  /* 0x000000ffff0d7224 */ /* 0x000fe400078e0000 */
[----:B------:R-:W-:-:S07]  /*31100*/  IMAD.MOV.U32 R4, RZ, RZ, R14 ;  /* 0x000000ffff047224 */ /* 0x000fce00078e000e */
[----:B0-----:R-:W-:Y:S05]  /*31110*/  WARPSYNC.COLLECTIVE R15, `(.L_x_5479) ;  /* 0x000000000f087348 */ /* 0x001fea0003c00000 */
[----:B------:R1:W2:Y:S02]  /*31120*/  SHFL.IDX P6, R14, R13, R12, R11 ;  /* 0x0000000c0d0e7389 */ /* 0x0002a400000c000b */
[----:B012---:R-:W-:Y:S01]  /*31130*/  ENDCOLLECTIVE ;  /* 0x000000000000791b */ /* 0x007fe20003800000 */
.L_x_5479:
[----:B------:R-:W-:Y:S02]  /*31140*/  ULDC UR4, c[0x0][0x288] ;  /* 0x0000a20000047ab9 */ /* 0x000fe40000000800 */
[----:B------:R-:W-:Y:S02]  /*31150*/  IMAD R2, R6, UR4, RZ ;  /* 0x0000000406027c24 */ /* 0x000fe4000f8e02ff */
[----:B------:R-:W-:-:S03]  /*31160*/  VIADD R6, R9, 0x20 ;  /* 0x0000002009067836 */ /* 0x000fc60000000000 */
[----:B------:R-:W-:Y:S02]  /*31170*/  ISETP.GE.AND P1, PT, R9, R2, PT ;  /* 0x000000020900720c */ /* 0x000fe40003f26270 */
[----:B------:R0:W-:Y:S01]  /*31180*/  STL [R1+0x464], R6 ;  /* 0x0004640601007387 */ /* 0x0001e20000100800 */
[----:B------:R-:W-:Y:S02]  /*31190*/  IMAD.MOV.U32 R13, RZ, RZ, R3 ;  /* 0x000000ffff0d7224 */ /* 0x000fe400078e0003 */
[----:B------:R-:W-:Y:S02]  /*311a0*/  IMAD.MOV.U32 R12, RZ, RZ, 0x1 ;  /* 0x00000001ff0c7424 */ /* 0x000fe400078e00ff */
[----:B------:R-:W-:-:S07]  /*311b0*/  IMAD.MOV.U32 R5, RZ, RZ, R14 ;  /* 0x000000ffff057224 */ /* 0x000fce00078e000e */
[----:B0-----:R-:W-:Y:S05]  /*311c0*/  WARPSYNC.COLLECTIVE R15, `(.L_x_5480) ;  /* 0x000000000f087348 */ /* 0x001fea0003c00000 */
[----:B------:R1:W2:Y:S02]  /*311d0*/  SHFL.IDX P6, R14, R13, R12, R11 ;  /* 0x0000000c0d0e7389 */ /* 0x0002a400000c000b */
[----:B012---:R-:W-:Y:S01]  /*311e0*/  ENDCOLLECTIVE ;  /* 0x000000000000791b */ /* 0x007fe20003800000 */
.L_x_5480:
        /* <DEDUP_REMOVED lines=15> */
.L_x_5481:
[----:B------:R-:W-:Y:S02]  /*312e0*/  IMAD.MOV.U32 R13, RZ, RZ, R3 ;  /* 0x000000ffff0d7224 */ /* 0x000fe400078e0003 */
[----:B------:R-:W-:Y:S02]  /*312f0*/  IMAD.MOV.U32 R12, RZ, RZ, 0x2 ;  /* 0x00000002ff0c7424 */ /* 0x000fe400078e00ff */
[----:B------:R-:W-:-:S07]  /*31300*/  IMAD.MOV.U32 R5, RZ, RZ, R14 ;  /* 0x000000ffff057224 */ /* 0x000fce00078e000e */
[----:B------:R-:W-:Y:S05]  /*31310*/  WARPSYNC.COLLECTIVE R15, `(.L_x_5482) ;  /* 0x000000000f087348 */ /* 0x000fea0003c00000 */
[----:B------:R0:W1:Y:S02]  /*31320*/  SHFL.IDX P6, R14, R13, R12, R11 ;  /* 0x0000000c0d0e7389 */ /* 0x00006400000c000b */
[----:B01----:R-:W-:Y:S01]  /*31330*/  ENDCOLLECTIVE ;  /* 0x000000000000791b */ /* 0x003fe20003800000 */
.L_x_5482:
        /* <DEDUP_REMOVED lines=15> */
.L_x_5483:
[----:B------:R-:W-:Y:S02]  /*31430*/  IMAD.MOV.U32 R13, RZ, RZ, R3 ;  /* 0x000000ffff0d7224 */ /* 0x000fe400078e0003 */
[----:B------:R-:W-:Y:S02]  /*31440*/  IMAD.MOV.U32 R12, RZ, RZ, 0x3 ;  /* 0x00000003ff0c7424 */ /* 0x000fe400078e00ff */
[----:B------:R-:W-:-:S07]  /*31450*/  IMAD.MOV.U32 R5, RZ, RZ, R14 ;  /* 0x000000ffff057224 */ /* 0x000fce00078e000e */
[----:B------:R-:W-:Y:S05]  /*31460*/  WARPSYNC.COLLECTIVE R15, `(.L_x_5484) ;  /* 0x000000000f087348 */ /* 0x000fea0003c00000 */
[----:B------:R0:W1:Y:S02]  /*31470*/  SHFL.IDX P6, R14, R13, R12, R11 ;  /* 0x0000000c0d0e7389 */ /* 0x00006400000c000b */
[----:B01----:R-:W-:Y:S01]  /*31480*/  ENDCOLLECTIVE ;  /* 0x000000000000791b */ /* 0x003fe20003800000 */
.L_x_5484:
        /* <DEDUP_REMOVED lines=10> */
.L_x_5485:
[----:B------:R-:W-:Y:S01]  /*31530*/  @!PT LDS RZ, [RZ] ;  /* 0x00000000fffff984 */ /* 0x000fe20000000800 */
[----:B------:R-:W-:Y:S01]  /*31540*/  @!PT LDS RZ, [RZ] ;  /* 0x00000000fffff984 */ /* 0x000fe20000000800 */
[----:B------:R-:W-:Y:S01]  /*31550*/  @!PT LDS RZ, [RZ] ;  /* 0x00000000fffff984 */ /* 0x000fe20000000800 */
[----:B------:R0:W-:Y:S01]  /*31560*/  @!P1 LDGSTS.E.BYPASS.LTC128B.128 [R7+0x21400], desc[UR46][R4.64], !P0 ;  /* 0x2140000004079fae */ /* 0x0001e2000c101d6e */
[----:B------:R-:W-:Y:S01]  /*31570*/  IMAD.MOV.U32 R0, RZ, RZ, R14 ;  /* 0x000000ffff007224 */ /* 0x000fe200078e000e */
[----:B------:R-:W-:Y:S06]  /*31580*/  BRA `(.L_x_5486) ;  /* 0xffffffa800dc7947 */ /* 0x000fec000383ffff */
.L_x_5370:
        /* <DEDUP_REMOVED lines=8> */
.L_x_5488:
[----:B------:R-:W-:Y:S05]  /*31610*/  BSYNC B0 ;  /* 0x0000000000007941 */ /* 0x000fea0003800000 */
.L_x_5487:
        /* <DEDUP_REMOVED lines=10> */
.L_x_5489:
[----:B------:R-:W-:Y:S01]  /*316c0*/  ULDC UR4, c[0x0][0x288] ;  /* 0x0000a20000047ab9 */ /* 0x000fe20000000800 */
[----:B------:R-:W2:Y:S01]  /*316d0*/  LDL R16, [R1+0x444] ;  /* 0x0004440001107983 */ /* 0x000ea20000100800 */
[----:B------:R-:W-:-:S03]  /*316e0*/  LOP3.LUT R18, R18, 0xffffbfff, RZ, 0xc0, !PT ;  /* 0xffffbfff12127812 */ /* 0x000fc600078ec0ff */
[----:B------:R-:W3:Y:S04]  /*316f0*/  LDL.LU R11, [R1+0x454] ;  /* 0x00045400010b7983 */ /* 0x000ee80000300800 */
[----:B------:R-:W4:Y:S01]  /*31700*/  LDL.LU R15, [R1+0x460] ;  /* 0x00046000010f7983 */ /* 0x000f220000300800 */
[----:B------:R-:W-:Y:S01]  /*31710*/  IMAD R4, R8, UR4, RZ ;  /* 0x0000000408047c24 */ /* 0x000fe2000f8e02ff */
[----:B------:R-:W-:Y:S01]  /*31720*/  @P1 LOP3.LUT R18, R18, 0x4000, RZ, 0xfc, !PT ;  /* 0x0000400012121812 */ /* 0x000fe200078efcff */
[----:B------:R-:W-:-:S03]  /*31730*/  IMAD.MOV.U32 R3, RZ, RZ, R14 ;  /* 0x000000ffff037224 */ /* 0x000fc600078e000e */
[C---:B------:R-:W-:Y:S02]  /*31740*/  LOP3.LUT P1, RZ, R18.reuse, 0x10, RZ, 0xc0, !PT ;  /* 0x0000001012ff7812 */ /* 0x040fe4000782c0ff */
[----:B------:R-:W-:Y:S01]  /*31750*/  LOP3.LUT R18, R18, 0xffffdfff, RZ, 0xc0, !PT ;  /* 0xffffdfff12127812 */ /* 0x000fe200078ec0ff */
[----:B------:R-:W-:Y:S02]  /*31760*/  IMAD.MOV.U32 R13, RZ, RZ, R6 ;  /* 0x000000ffff0d7224 */ /* 0x000fe400078e0006 */
[----:B------:R-:W-:Y:S01]  /*31770*/  IMAD.MOV.U32 R12, RZ, RZ, 0x1 ;  /* 0x00000001ff0c7424 */ /* 0x000fe200078e00ff */
[-C--:B------:R-:W-:Y:S02]  /*31780*/  ISETP.GE.AND P3, PT, R10, R4.reuse, PT ;  /* 0x000000040a00720c */ /* 0x080fe40003f66270 */
[----:B---3--:R-:W-:-:S11]  /*31790*/  ISETP.GE.AND P4, PT, R11, R4, PT ;  /* 0x000000040b00720c */ /* 0x008fd60003f86270 */
[----:B------:R-:W-:Y:S02]  /*317a0*/  @P3 LOP3.LUT R18, R18, 0x2000, RZ, 0xfc, !PT ;  /* 0x0000200012123812 */ /* 0x000fe400078efcff */
[----:B------:R-:W-:-:S05]  /*317b0*/  @!P4 LEA R3, P6, R9, R3, 0x1 ;  /* 0x000000030903c211 */ /* 0x000fca00078c08ff */
[----:B------:R-:W-:Y:S01]  /*317c0*/  @!P4 IMAD.X R2, RZ, RZ, R2, P6 ;  /* 0x000000ffff02c224 */ /* 0x000fe200030e0602 */
[----:B------:R-:W-:-:S04]  /*317d0*/  LOP3.LUT P6, RZ, R18, 0x8, RZ, 0xc0, !PT ;  /* 0x0000000812ff7812 */ /* 0x000fc800078cc0ff */
[----:B------:R-:W-:-:S04]  /*317e0*/  @!P4 LOP3.LUT R3, R3, R2, RZ, 0x3c, !PT ;  /* 0x000000020303c212 */ /* 0x000fc800078e3cff */
[----:B------:R-:W-:Y:S02]  /*317f0*/  @!P4 LOP3.LUT R2, R3, R2, RZ, 0x3c, !PT ;  /* 0x000000020302c212 */ /* 0x000fe400078e3cff */
[----:B------:R-:W-:Y:S02]  /*31800*/  @!P4 LOP3.LUT R8, R5, 0x40, RZ, 0xc0, !PT ;  /* 0x000000400508c812 */ /* 0x000fe400078ec0ff */
[----:B------:R-:W-:Y:S02]  /*31810*/  @!P4 LOP3.LUT R3, R3, R2, RZ, 0x3c, !PT ;  /* 0x000000020303c212 */ /* 0x000fe400078e3cff */
[C---:B------:R-:W-:Y:S02]  /*31820*/  LOP3.LUT P3, RZ, R18.reuse, 0x4, RZ, 0xc0, !PT ;  /* 0x0000000412ff7812 */ /* 0x040fe4000786c0ff */
[----:B------:R-:W-:Y:S01]  /*31830*/  @!P4 SHF.R.U32.HI R8, RZ, 0x2, R8 ;  /* 0x00000002ff08c819 */ /* 0x000fe20000011608 */
[----:B------:R-:W-:Y:S01]  /*31840*/  @!PT LDS RZ, [RZ] ;  /* 0x00000000fffff984 */ /* 0x000fe20000000800 */
[----:B------:R-:W-:Y:S01]  /*31850*/  @!PT LDS RZ, [RZ] ;  /* 0x00000000fffff984 */ /* 0x000fe20000000800 */
[----:B------:R-:W-:Y:S01]  /*31860*/  @!PT LDS RZ, [RZ] ;  /* 0x00000000fffff984 */ /* 0x000fe20000000800 */
[----:B--2---:R0:W-:Y:S01]  /*31870*/  @!P4 LDGSTS.E.BYPASS.LTC128B.128 [R16+0x26400], desc[UR46][R2.64], !P1 ;  /* 0x264000000210cfae */ /* 0x0041e2000c901d6e */
[----:B------:R-:W-:-:S03]  /*31880*/  LOP3.LUT P1, RZ, R18, 0x4000, RZ, 0xc0, !PT ;  /* 0x0000400012ff7812 */ /* 0x000fc6000782c0ff */
        /* <DEDUP_REMOVED lines=8> */
[----:B------:R0:W-:Y:S01]  /*31910*/  @!P4 LDGSTS.E.BYPASS.LTC128B.128 [R16+0x32400], desc[UR46][R2.64+0x300], P6 ;  /* 0x324003000210cfae */ /* 0x0001e2000b101d6e */
[----:B------:R-:W-:Y:S01]  /*31920*/  @!P4 ISETP.NE.U32.AND P6, PT, R8, RZ, PT ;  /* 0x000000ff0800c20c */ /* 0x000fe20003fc5070 */
[----:B------:R-:W-:Y:S01]  /*31930*/  IMAD.MOV.U32 R11, RZ, RZ, 0x181f ;  /* 0x0000181fff0b7424 */ /* 0x000fe200078e00ff */
[----:B----4-:R-:W-:Y:S01]  /*31940*/  ISETP.GE.AND P2, PT, R15, R4, PT ;  /* 0x000000040f00720c */ /* 0x010fe20003f46270 */
[----:B------:R-:W-:-:S10]  /*31950*/  IMAD.MOV.U32 R15, RZ, RZ, -0x1 ;  /* 0xffffffffff0f7424 */ /* 0x000fd400078e00ff */
[----:B------:R0:W-:Y:S02]  /*31960*/  @!P4 LDGSTS.E.BYPASS.LTC128B.128 [R16+0x34400], desc[UR46][R2.64+0x380], P6 ;  /* 0x344003800210cfae */ /* 0x0001e4000b101d6e */
[----:B0-----:R-:W-:Y:S05]  /*31970*/  WARPSYNC.COLLECTIVE R15, `(.L_x_5490) ;  /* 0x000000000f087348 */ /* 0x001fea0003c00000 */
[----:B------:R1:W2:Y:S02]  /*31980*/  SHFL.IDX P6, R14, R13, R12, R11 ;  /* 0x0000000c0d0e7389 */ /* 0x0002a400000c000b */
[----:B012---:R-:W-:Y:S01]  /*31990*/  ENDCOLLECTIVE ;  /* 0x000000000000791b */ /* 0x007fe20003800000 */
.L_x_5490:
[----:B------:R-:W-:Y:S02]  /*319a0*/  IMAD.MOV.U32 R13, RZ, RZ, R0 ;  /* 0x000000ffff0d7224 */ /* 0x000fe400078e0000 */
[----:B------:R-:W-:-:S07]  /*319b0*/  IMAD.MOV.U32 R8, RZ, RZ, R14 ;  /* 0x000000ffff087224 */ /* 0x000fce00078e000e */
[----:B------:R-:W-:Y:S05]  /*319c0*/  WARPSYNC.COLLECTIVE R15, `(.L_x_5491) ;  /* 0x000000000f087348 */ /* 0x000fea0003c00000 */
[----:B------:R0:W1:Y:S02]  /*319d0*/  SHFL.IDX P6, R14, R13, R12, R11 ;  /* 0x0000000c0d0e7389 */ /* 0x00006400000c000b */
[----:B01----:R-:W-:Y:S01]  /*319e0*/  ENDCOLLECTIVE ;  /* 0x000000000000791b */ /* 0x003fe20003800000 */
.L_x_5491:
[----:B------:R-:W-:-:S05]  /*319f0*/  @!P2 LEA R9, P4, R9, R14, 0x1 ;  /* 0x0000000e0909a211 */ /* 0x000fca00078808ff */
[----:B------:R-:W-:Y:S01]  /*31a00*/  @!P2 IMAD.X R10, RZ, RZ, R8, P4 ;  /* 0x000000ffff0aa224 */ /* 0x000fe200020e0608 */
[C---:B------:R-:W-:Y:S02]  /*31a10*/  LOP3.LUT P4, RZ, R18.reuse, 0x10, RZ, 0xc0, !PT ;  /* 0x0000001012ff7812 */ /* 0x040fe4000788c0ff */
[----:B------:R-:W-:Y:S02]  /*31a20*/  LOP3.LUT P6, RZ, R18, 0x8, RZ, 0xc0, !PT ;  /* 0x0000000812ff7812 */ /* 0x000fe400078cc0ff */
[----:B------:R-:W-:Y:S01]  /*31a30*/  @!P2 LOP3.LUT R8, R5, 0x40, RZ, 0xc0, !PT ;  /* 0x000000400508a812 */ /* 0x000fe200078ec0ff */
[----:B------:R-:W-:Y:S02]  /*31a40*/  @!P2 IMAD.MOV.U32 R2, RZ, RZ, R9 ;  /* 0x000000ffff02a224 */ /* 0x000fe400078e0009 */
[----:B------:R-:W-:Y:S01]  /*31a50*/  @!P2 IMAD.MOV.U32 R3, RZ, RZ, R10 ;  /* 0x000000ffff03a224 */ /* 0x000fe200078e000a */
[----:B------:R-:W-:Y:S01]  /*31a60*/  @!P2 SHF.R.U32.HI R8, RZ, 0x2, R8 ;  /* 0x00000002ff08a819 */ /* 0x000fe20000011608 */
[----:B------:R-:W-:-:S02]  /*31a70*/  IMAD.MOV.U32 R13, RZ, RZ, R6 ;  /* 0x000000ffff0d7224 */ /* 0x000fc400078e0006 */
[----:B------:R-:W-:Y:S02]  /*31a80*/  IMAD.MOV.U32 R12, RZ, RZ, 0x2 ;  /* 0x00000002ff0c7424 */ /* 0x000fe400078e00ff */
[----:B------:R-:W-:Y:S01]  /*31a90*/  @!PT LDS RZ, [RZ] ;  /* 0x00000000fffff984 */ /* 0x000fe20000000800 */
[----:B------:R-:W-:Y:S01]  /*31aa0*/  @!PT LDS RZ, [RZ] ;  /* 0x00000000fffff984 */ /* 0x000fe20000000800 */
[----:B------:R-:W-:Y:S01]  /*31ab0*/  @!PT LDS RZ, [RZ] ;  /* 0x00000000fffff984 */ /* 0x000fe20000000800 */
[----:B------:R0:W-:Y:S01]  /*31ac0*/  @!P2 LDGSTS.E.BYPASS.LTC128B.128 [R16+0x26c00], desc[UR46][R2.64], !P4 ;  /* 0x26c000000210afae */ /* 0x0001e2000e101d6e */
[----:B------:R-:W-:-:S03]  /*31ad0*/  @!P2 ISETP.NE.U32.AND P4, PT, R8, RZ, PT ;  /* 0x000000ff0800a20c */ /* 0x000fc60003f85070 */
[----:B------:R0:W-:Y:S01]  /*31ae0*/  @!P2 LDGSTS.E.BYPASS.LTC128B.128 [R16+0x28c00], desc[UR46][R2.64+0x80], !P6 ;  /* 0x28c000800210afae */ /* 0x0001e2000f101d6e */
[----:B------:R-:W-:-:S09]  /*31af0*/  @!P2 LOP3.LUT R8, R7, 0x80, RZ, 0xc0, !PT ;  /* 0x000000800708a812 */ /* 0x000fd200078ec0ff */
[----:B0-----:R-:W-:Y:S05]  /*31b00*/  WARPSYNC.COLLECTIVE R15, `(.L_x_5492) ;  /* 0x000000000f087348 */ /* 0x001fea0003c00000 */
[----:B------:R1:W2:Y:S02]  /*31b10*/  SHFL.IDX P6, R14, R13, R12, R11 ;  /* 0x0000000c0d0e7389 */ /* 0x0002a400000c000b */
[----:B012---:R-:W-:Y:S01]  /*31b20*/  ENDCOLLECTIVE ;  /* 0x000000000000791b */ /* 0x007fe20003800000 */
.L_x_5492:
[----:B------:R-:W-:Y:S01]  /*31b30*/  @!P2 SHF.R.U32.HI R8, RZ, 0x3, R8 ;  /* 0x00000003ff08a819 */ /* 0x000fe20000011608 */
[----:B------:R-:W-:Y:S01]  /*31b40*/  @!PT LDS RZ, [RZ] ;  /* 0x00000000fffff984 */ /* 0x000fe20000000800 */
[----:B------:R-:W-:Y:S01]  /*31b50*/  @!PT LDS RZ, [RZ] ;  /* 0x00000000fffff984 */ /* 0x000fe20000000800 */
[----:B------:R-:W-:Y:S01]  /*31b60*/  @!PT LDS RZ, [RZ] ;  /* 0x00000000fffff984 */ /* 0x000fe20000000800 */
[----:B------:R-:W-:Y:S04]  /*31b70*/  @!P2 LDGSTS.E.BYPASS.LTC128B.128 [R16+0x2ac00], desc[UR46][R2.64+0x100], !P3 ;  /* 0x2ac001000210afae */ /* 0x000fe8000d901d6e */
[----:B------:R-:W-:Y:S04]  /*31b80*/  @!P2 LDGSTS.E.BYPASS.LTC128B.128 [R16+0x2cc00], desc[UR46][R2.64+0x180], !P5 ;  /* 0x2cc001800210afae */ /* 0x000fe8000e901d6e */
[----:B------:R-:W-:Y:S04]  /*31b90*/  @!P2 LDGSTS.E.BYPASS.LTC128B.128 [R16+0x2ec00], desc[UR46][R2.64+0x200], !P0 ;  /* 0x2ec002000210afae */ /* 0x000fe8000c101d6e */
[----:B------:R-:W-:Y:S04]  /*31ba0*/  @!P2 LDGSTS.E.BYPASS.LTC128B.128 [R16+0x30c00], desc[UR46][R2.64+0x280], !P1 ;  /* 0x30c002800210afae */ /* 0x000fe8000c901d6e */
[----:B------:R-:W-:Y:S01]  /*31bb0*/  @!P2 LDGSTS.E.BYPASS.LTC128B.128 [R16+0x32c00], desc[UR46][R2.64+0x300], P4 ;  /* 0x32c003000210afae */ /* 0x000fe2000a101d6e */
[----:B------:R-:W-:Y:S01]  /*31bc0*/  @!P2 ISETP.NE.U32.AND P4, PT, R8, RZ, PT ;  /* 0x000000ff0800a20c */ /* 0x000fe20003f85070 */
[----:B------:R-:W0:Y:S01]  /*31bd0*/  S2R R10, SR_TID.X ;  /* 0x00000000000a7919 */ /* 0x000e220000002100 */
[----:B------:R-:W-:-:S11]  /*31be0*/  IMAD.MOV.U32 R13, RZ, RZ, R0 ;  /* 0x000000ffff0d7224 */ /* 0x000fd600078e0000 */
[----:B------:R1:W-:Y:S02]  /*31bf0*/  @!P2 LDGSTS.E.BYPASS.LTC128B.128 [R16+0x34c00], desc[UR46][R2.64+0x380], P4 ;  /* 0x34c003800210afae */ /* 0x0003e4000a101d6e */
[----:B-1----:R-:W-:-:S07]  /*31c00*/  IMAD.MOV.U32 R2, RZ, RZ, R14 ;  /* 0x000000ffff027224 */ /* 0x002fce00078e000e */
[----:B0-----:R-:W-:Y:S05]  /*31c10*/  WARPSYNC.COLLECTIVE R15, `(.L_x_5493) ;  /* 0x000000000f087348 */ /* 0x001fea0003c00000 */
[----:B------:R1:W2:Y:S02]  /*31c20*/  SHFL.IDX P6, R14, R13, R12, R11 ;  /* 0x0000000c0d0e7389 */ /* 0x0002a400000c000b */
[----:B012---:R-:W-:Y:S01]  /*31c30*/  ENDCOLLECTIVE ;  /* 0x000000000000791b */ /* 0x007fe20003800000 */
.L_x_5493:
[----:B------:R-:W-:Y:S01]  /*31c40*/  LOP3.LUT P3, RZ, R18, 0x2000, RZ, 0xc0, !PT ;  /* 0x0000200012ff7812 */ /* 0x000fe2000786c0ff */
[----:B------:R-:W-:-:S05]  /*31c50*/  IMAD.SHL.U32 R10, R10, 0x8, RZ ;  /* 0x000000080a0a7824 */ /* 0x000fca00078e00ff */
[----:B------:R-:W-:Y:S01]  /*31c60*/  LOP3.LUT R10, R10, 0x38, RZ, 0xc0, !PT ;  /* 0x000000380a0a7812 */ /* 0x000fe200078ec0ff */
[----:B------:R-:W-:-:S06]  /*31c70*/  IMAD.MOV.U32 R3, RZ, RZ, R14 ;  /* 0x000000ffff037224 */ /* 0x000fcc00078e000e */
[----:B------:R-:W-:-:S05]  /*31c80*/  @!P3 LEA R3, P4, R10, R3, 0x1 ;  /* 0x000000030a03b211 */ /* 0x000fca00078808ff */
[----:B------:R-:W-:Y:S01]  /*31c90*/  @!P3 IMAD.X R2, RZ, RZ, R2, P4 ;  /* 0x000000ffff02b224 */ /* 0x000fe200020e0602 */
[----:B------:R-:W-:-:S04]  /*31ca0*/  LOP3.LUT P4, RZ, R18, 0x10, RZ, 0xc0, !PT ;  /* 0x0000001012ff7812 */ /* 0x000fc8000788c0ff */
[-C--:B------:R-:W-:Y:S02]  /*31cb0*/  @!P3 LOP3.LUT R3, R3, R2.reuse, RZ, 0x3c, !PT ;  /* 0x000000020303b212 */ /* 0x080fe400078e3cff */
[----:B------:R-:W-:Y:S02]  /*31cc0*/  @!P3 LOP3.LUT R8, R5, 0x40, RZ, 0xc0, !PT ;  /* 0x000000400508b812 */ /* 0x000fe400078ec0ff */
[C---:B------:R-:W-:Y:S02]  /*31cd0*/  @!P3 LOP3.LUT R2, R3.reuse, R2, RZ, 0x3c, !PT ;  /* 0x000000020302b212 */ /* 0x040fe400078e3cff */
[C---:B------:R-:W-:Y:S02]  /*31ce0*/  LOP3.LUT P6, RZ, R18.reuse, 0x8, RZ, 0xc0, !PT ;  /* 0x0000000812ff7812 */ /* 0x040fe400078cc0ff */
[----:B------:R-:W-:Y:S02]  /*31cf0*/  @!P3 LOP3.LUT R3, R3, R2, RZ, 0x3c, !PT ;  /* 0x000000020303b212 */ /* 0x000fe400078e3cff */
[----:B------:R-:W-:-:S02]  /*31d00*/  LOP3.LUT P2, RZ, R18, 0x4, RZ, 0xc0, !PT ;  /* 0x0000000412ff7812 */ /* 0x000fc4000784c0ff */
[----:B------:R-:W-:Y:S01]  /*31d10*/  @!P3 SHF.R.U32.HI R8, RZ, 0x2, R8 ;  /* 0x00000002ff08b819 */ /* 0x000fe20000011608 */
[----:B------:R-:W-:Y:S01]  /*31d20*/  @!PT LDS RZ, [RZ] ;  /* 0x00000000fffff984 */ /* 0x000fe20000000800 */
[----:B------:R-:W-:Y:S01]  /*31d30*/  @!PT LDS RZ, [RZ] ;  /* 0x00000000fffff984 */ /* 0x000fe20000000800 */
[----:B------:R-:W-:Y:S01]  /*31d40*/  @!PT LDS RZ, [RZ] ;  /* 0x00000000fffff984 */ /* 0x000fe20000000800 */
[----:B------:R0:W-:Y:S03]  /*31d50*/  @!P3 LDGSTS.E.BYPASS.LTC128B.128 [R16+0x27400], desc[UR46][R2.64], !P4 ;  /* 0x274000000210bfae */ /* 0x0001e6000e101d6e */
        /* <DEDUP_REMOVED lines=17> */
.L_x_5494:
[----:B------:R-:W-:Y:S02]  /*31e70*/  IMAD.MOV.U32 R13, RZ, RZ, R0 ;  /* 0x000000ffff0d7224 */ /* 0x000fe400078e0000 */
[----:B------:R-:W-:-:S07]  /*31e80*/  IMAD.MOV.U32 R6, RZ, RZ, R14 ;  /* 0x000000ffff067224 */ /* 0x000fce00078e000e */
[----:B------:R-:W-:Y:S05]  /*31e90*/  WARPSYNC.COLLECTIVE R15, `(.L_x_5495) ;  /* 0x000000000f087348 */ /* 0x000fea0003c00000 */
[----:B------:R0:W1:Y:S02]  /*31ea0*/  SHFL.IDX P6, R14, R13, R12, R11 ;  /* 0x0000000c0d0e7389 */ /* 0x00006400000c000b */
[----:B01----:R-:W-:Y:S01]  /*31eb0*/  ENDCOLLECTIVE ;  /* 0x000000000000791b */ /* 0x003fe20003800000 */
.L_x_5495:
[----:B------:R-:W-:Y:S01]  /*31ec0*/  IMAD.MOV.U32 R0, RZ, RZ, R14 ;  /* 0x000000ffff007224 */ /* 0x000fe200078e000e */
[----:B------:R-:W-:Y:S06]  /*31ed0*/  BRA `(.L_x_5496) ;  /* 0xffffffb000247947 */ /* 0x000fec000383ffff */
.L_x_5375:
[----:B0-----:R0:W2:Y:S02]  /*31ee0*/  SYNCS.PHASECHK.TRANS64.TRYWAIT P0, [R17+URZ+0x38820], R0 ;  /* 0x03882000110075a7 */ /* 0x0010a4000800017f */
[----:B--2---:R-:W-:Y:S05]  /*31ef0*/  @!P0 NANOSLEEP.SYNCS 0x989680 ;  /* 0x009896800000895d */ /* 0x004fea0003900000 */
[----:B------:R-:W2:Y:S02]  /*31f00*/  @!P0 SYNCS.PHASECHK.TRANS64 P0, [R17+URZ+0x38820], R0 ;  /* 0x03882000110085a7 */ /* 0x000ea4000800007f */
[----:B--2---:R-:W-:Y:S05]  /*31f10*/  @!P0 BRA `(.L_x_5375) ;  /* 0xfffffffc00f08947 */ /* 0x004fea000383ffff */
[----:B------:R-:W-:Y:S05]  /*31f20*/  BRA `(.L_x_5497) ;  /* 0xffffffb000e07947 */ /* 0x000fea000383ffff */
.L_x_5379:
[----:B0-----:R0:W2:Y:S02]  /*31f30*/  SYNCS.PHASECHK.TRANS64.TRYWAIT P0, [R0+URZ+0x38860], R2 ;  /* 0x03886002000075a7 */ /* 0x0010a4000800017f */
[----:B--2---:R-:W-:Y:S05]  /*31f40*/  @!P0 NANOSLEEP.SYNCS 0x989680 ;  /* 0x009896800000895d */ /* 0x004fea0003900000 */
[----:B------:R-:W2:Y:S02]  /*31f50*/  @!P0 SYNCS.PHASECHK.TRANS64 P0, [R0+URZ+0x38860], R2 ;  /* 0x03886002000085a7 */ /* 0x000ea4000800007f */
[----:B--2---:R-:W-:Y:S05]  /*31f60*/  @!P0 BRA `(.L_x_5379) ;  /* 0xfffffffc00f08947 */ /* 0x004fea000383ffff */
[----:B------:R-:W-:Y:S05]  /*31f70*/  BRA `(.L_x_5498) ;  /* 0xffffffb400007947 */ /* 0x000fea000383ffff */
.L_x_5396:
[----:B-1----:R1:W2:Y:S02]  /*31f80*/  SYNCS.PHASECHK.TRANS64.TRYWAIT P0, [R3+URZ+0x38840], R2 ;  /* 0x03884002030075a7 */ /* 0x0022a4000800017f */
[----:B--2---:R-:W-:Y:S05]  /*31f90*/  @!P0 NANOSLEEP.SYNCS 0x989680 ;  /* 0x009896800000895d */ /* 0x004fea0003900000 */
[----:B------:R-:W2:Y:S02]  /*31fa0*/  @!P0 SYNCS.PHASECHK.TRANS64 P0, [R3+URZ+0x38840], R2 ;  /* 0x03884002030085a7 */ /* 0x000ea4000800007f */
[----:B--2---:R-:W-:Y:S05]  /*31fb0*/  @!P0 BRA `(.L_x_5396) ;  /* 0xfffffffc00f08947 */ /* 0x004fea000383ffff */
[----:B------:R-:W-:Y:S05]  /*31fc0*/  BRA `(.L_x_5499) ;  /* 0xffffffbc00e47947 */ /* 0x000fea000383ffff */
.L_x_5401:
[----:B--2---:R2:W3:Y:S02]  /*31fd0*/  SYNCS.PHASECHK.TRANS64.TRYWAIT P0, [R3+URZ+0x38860], R2 ;  /* 0x03886002030075a7 */ /* 0x0044e4000800017f */
[----:B---3--:R-:W-:Y:S05]  /*31fe0*/  @!P0 NANOSLEEP.SYNCS 0x989680 ;  /* 0x009896800000895d */ /* 0x008fea0003900000 */
[----:B------:R-:W3:Y:S02]  /*31ff0*/  @!P0 SYNCS.PHASECHK.TRANS64 P0, [R3+URZ+0x38860], R2 ;  /* 0x03886002030085a7 */ /* 0x000ee4000800007f */
[----:B---3--:R-:W-:Y:S05]  /*32000*/  @!P0 BRA `(.L_x_5401) ;  /* 0xfffffffc00f08947 */ /* 0x008fea000383ffff */
[----:B------:R-:W-:Y:S05]  /*32010*/  BRA `(.L_x_5500) ;  /* 0xffffffc0005c7947 */ /* 0x000fea000383ffff */
.L_x_5417:
[----:B0-----:R0:W1:Y:S02]  /*32020*/  SYNCS.PHASECHK.TRANS64.TRYWAIT P0, [R4+URZ+0x38840], R2 ;  /* 0x03884002040075a7 */ /* 0x001064000800017f */
[----:B-1----:R-:W-:Y:S05]  /*32030*/  @!P0 NANOSLEEP.SYNCS 0x989680 ;  /* 0x009896800000895d */ /* 0x002fea0003900000 */
[----:B------:R-:W1:Y:S02]  /*32040*/  @!P0 SYNCS.PHASECHK.TRANS64 P0, [R4+URZ+0x38840], R2 ;  /* 0x03884002040085a7 */ /* 0x000e64000800007f */
[----:B-1----:R-:W-:Y:S05]  /*32050*/  @!P0 BRA `(.L_x_5417) ;  /* 0xfffffffc00f08947 */ /* 0x002fea000383ffff */
[----:B------:R-:W-:Y:S05]  /*32060*/  BRA `(.L_x_5501) ;  /* 0xffffffcc00307947 */ /* 0x000fea000383ffff */
.L_x_5422:
[----:B-1----:R1:W2:Y:S02]  /*32070*/  SYNCS.PHASECHK.TRANS64.TRYWAIT P0, [R4+URZ+0x38860], R2 ;  /* 0x03886002040075a7 */ /* 0x0022a4000800017f */
[----:B--2---:R-:W-:Y:S05]  /*32080*/  @!P0 NANOSLEEP.SYNCS 0x989680 ;  /* 0x009896800000895d */ /* 0x004fea0003900000 */
[----:B------:R-:W2:Y:S02]  /*32090*/  @!P0 SYNCS.PHASECHK.TRANS64 P0, [R4+URZ+0x38860], R2 ;  /* 0x03886002040085a7 */ /* 0x000ea4000800007f */
[----:B--2---:R-:W-:Y:S05]  /*320a0*/  @!P0 BRA `(.L_x_5422) ;  /* 0xfffffffc00f08947 */ /* 0x004fea000383ffff */
[----:B------:R-:W-:Y:S05]  /*320b0*/  BRA `(.L_x_5502) ;  /* 0xffffffcc00a87947 */ /* 0x000fea000383ffff */
.L_x_5437:
[----:B-1----:R1:W2:Y:S02]  /*320c0*/  SYNCS.PHASECHK.TRANS64.TRYWAIT P0, [R4+URZ+0x38840], R2 ;  /* 0x03884002040075a7 */ /* 0x0022a4000800017f */
[----:B--2---:R-:W-:Y:S05]  /*320d0*/  @!P0 NANOSLEEP.SYNCS 0x989680 ;  /* 0x009896800000895d */ /* 0x004fea0003900000 */
[----:B------:R-:W2:Y:S02]  /*320e0*/  @!P0 SYNCS.PHASECHK.TRANS64 P0, [R4+URZ+0x38840], R2 ;  /* 0x03884002040085a7 */ /* 0x000ea4000800007f */
[----:B--2---:R-:W-:Y:S05]  /*320f0*/  @!P0 BRA `(.L_x_5437) ;  /* 0xfffffffc00f08947 */ /* 0x004fea000383ffff */
[----:B------:R-:W-:Y:S05]  /*32100*/  BRA `(.L_x_5503) ;  /* 0xffffffd800607947 */ /* 0x000fea000383ffff */
.L_x_5442:
[----:B0-----:R0:W2:Y:S02]  /*32110*/  SYNCS.PHASECHK.TRANS64.TRYWAIT P0, [R4+URZ+0x38860], R2 ;  /* 0x03886002040075a7 */ /* 0x0010a4000800017f */
[----:B--2---:R-:W-:Y:S05]  /*32120*/  @!P0 NANOSLEEP.SYNCS 0x989680 ;  /* 0x009896800000895d */ /* 0x004fea0003900000 */
[----:B------:R-:W2:Y:S02]  /*32130*/  @!P0 SYNCS.PHASECHK.TRANS64 P0, [R4+URZ+0x38860], R2 ;  /* 0x03886002040085a7 */ /* 0x000ea4000800007f */
[----:B--2---:R-:W-:Y:S05]  /*32140*/  @!P0 BRA `(.L_x_5442) ;  /* 0xfffffffc00f08947 */ /* 0x004fea000383ffff */
[----:B------:R-:W-:Y:S05]  /*32150*/  BRA `(.L_x_5504) ;  /* 0xffffffd800d87947 */ /* 0x000fea000383ffff */
.L_x_5458:
[----:B------:R-:W-:Y:S01]  /*32160*/  BSSY B0, `(.L_x_5505) ;  /* 0x0000008000007945 */ /* 0x000fe20003800000 */
[----:B-----5:R-:W-:Y:S02]  /*32170*/  IMAD.MOV.U32 R13, RZ, RZ, R3 ;  /* 0x000000ffff0d7224 */ /* 0x020fe400078e0003 */
[----:B------:R-:W-:Y:S02]  /*32180*/  IMAD.MOV.U32 R12, RZ, RZ, RZ ;  /* 0x000000ffff0c7224 */ /* 0x000fe400078e00ff */
[----:B------:R-:W-:Y:S02]  /*32190*/  IMAD.MOV.U32 R11, RZ, RZ, 0x1f ;  /* 0x0000001fff0b7424 */ /* 0x000fe400078e00ff */
[----:B------:R-:W-:-:S07]  /*321a0*/  IMAD.MOV.U32 R15, RZ, RZ, -0x1 ;  /* 0xffffffffff0f7424 */ /* 0x000fce00078e00ff */
[----:B0123--:R-:W-:Y:S05]  /*321b0*/  WARPSYNC.COLLECTIVE R15, `(.L_x_5506) ;  /* 0x000000000f087348 */ /* 0x00ffea0003c00000 */
[----:B------:R4:W0:Y:S02]  /*321c0*/  SHFL.IDX P6, R14, R13, R12, R11 ;  /* 0x0000000c0d0e7389 */ /* 0x00082400000c000b */
[----:B01234-:R-:W-:Y:S01]  /*321d0*/  ENDCOLLECTIVE ;  /* 0x000000000000791b */ /* 0x01ffe20003800000 */
.L_x_5506:
[----:B------:R-:W-:Y:S05]  /*321e0*/  BSYNC B0 ;  /* 0x0000000000007941 */ /* 0x000fea0003800000 */
.L_x_5505:
[----:B------:R-:W-:Y:S05]  /*321f0*/  BRA `(.L_x_5507) ;  /* 0xffffffe400947947 */ /* 0x000fea000383ffff */
.L_x_5461:
[----:B0-----:R0:W2:Y:S02]  /*32200*/  SYNCS.PHASECHK.TRANS64.TRYWAIT P0, [R9+URZ+0x38820], R0 ;  /* 0x03882000090075a7 */ /* 0x0010a4000800017f */
[----:B--2---:R-:W-:Y:S05]  /*32210*/  @!P0 NANOSLEEP.SYNCS 0x989680 ;  /* 0x009896800000895d */ /* 0x004fea0003900000 */
[----:B------:R-:W2:Y:S02]  /*32220*/  @!P0 SYNCS.PHASECHK.TRANS64 P0, [R9+URZ+0x38820], R0 ;  /* 0x03882000090085a7 */ /* 0x000ea4000800007f */
[----:B--2---:R-:W-:Y:S05]  /*32230*/  @!P0 BRA `(.L_x_5461) ;  /* 0xfffffffc00f08947 */ /* 0x004fea000383ffff */
[----:B------:R-:W-:Y:S05]  /*32240*/  BRA `(.L_x_5508) ;  /* 0xffffffe400e07947 */ /* 0x000fea000383ffff */
.L_x_5462:
        /* <DEDUP_REMOVED lines=11> */
.L_x_5510:
[----:B------:R-:W-:Y:S05]  /*32300*/  BSYNC B0 ;  /* 0x0000000000007941 */ /* 0x000fea0003800000 */
.L_x_5509:
[----:B------:R-:W-:Y:S05]  /*32310*/  BRA `(.L_x_5511) ;  /* 0xffffffe400c87947 */ /* 0x000fea000383ffff */
.L_x_5465:
[----:B------:R-:W-:Y:S01]  /*32320*/  BSSY B1, `(.L_x_5512) ;  /* 0x0000006000017945 */ /* 0x000fe20003800000 */
[----:B------:R-:W-:-:S07]  /*32330*/  IMAD.MOV.U32 R15, RZ, RZ, -0x1 ;  /* 0xffffffffff0f7424 */ /* 0x000fce00078e00ff */
[----:B01----:R-:W-:Y:S05]  /*32340*/  WARPSYNC.COLLECTIVE R15, `(.L_x_5513) ;  /* 0x000000000f0c7348 */ /* 0x003fea0003c00000 */
[----:B------:R-:W-:Y:S02]  /*32350*/  ELECT P6, UR62, PT ;  /* 0x00000000003e782f */ /* 0x000fe400038c0000 */
[----:B------:R-:W-:Y:S01]  /*32360*/  MOV R14, UR62 ;  /* 0x0000003e000e7c02 */ /* 0x000fe20008000f00 */
[----:B01----:R-:W-:Y:S10]  /*32370*/  ENDCOLLECTIVE ;  /* 0x000000000000791b */ /* 0x003ff40003800000 */
.L_x_5513:
[----:B------:R-:W-:Y:S05]  /*32380*/  BSYNC B1 ;  /* 0x0000000000017941 */ /* 0x000fea0003800000 */
.L_x_5512:
[----:B------:R-:W-:Y:S05]  /*32390*/  BRA `(.L_x_5514) ;  /* 0xffffffe400c07947 */ /* 0x000fea000383ffff */
.L_x_5466:
[----:B0-----:R0:W1:Y:S02]  /*323a0*/  SYNCS.PHASECHK.TRANS64.TRYWAIT P0, [R5+URZ], R4 ;  /* 0x00000004050075a7 */ /* 0x001064000800017f */
[----:B-1----:R-:W-:Y:S05]  /*323b0*/  @!P0 NANOSLEEP.SYNCS 0x989680 ;  /* 0x009896800000895d */ /* 0x002fea0003900000 */
[----:B------:R-:W1:Y:S02]  /*323c0*/  @!P0 SYNCS.PHASECHK.TRANS64 P0, [R5+URZ], R4 ;  /* 0x00000004050085a7 */ /* 0x000e64000800007f */
[----:B-1----:R-:W-:Y:S05]  /*323d0*/  @!P0 BRA `(.L_x_5466) ;  /* 0xfffffffc00f08947 */ /* 0x002fea000383ffff */
[----:B------:R-:W-:Y:S05]  /*323e0*/  BRA `(.L_x_5515) ;  /* 0xffffffe400e47947 */ /* 0x000fea000383ffff */
.L_x_5467:
[----:B-1----:R1:W2:Y:S02]  /*323f0*/  SYNCS.PHASECHK.TRANS64.TRYWAIT P0, [R7+URZ], R2 ;  /* 0x00000002070075a7 */ /* 0x0022a4000800017f */
[----:B--2---:R-:W-:Y:S05]  /*32400*/  @!P0 NANOSLEEP.SYNCS 0x989680 ;  /* 0x009896800000895d */ /* 0x004fea0003900000 */
[----:B------:R-:W2:Y:S02]  /*32410*/  @!P0 SYNCS.PHASECHK.TRANS64 P0, [R7+URZ], R2 ;  /* 0x00000002070085a7 */ /* 0x000ea4000800007f */
[----:B--2---:R-:W-:Y:S05]  /*32420*/  @!P0 BRA `(.L_x_5467) ;  /* 0xfffffffc00f08947 */ /* 0x004fea000383ffff */
[----:B------:R-:W-:Y:S05]  /*32430*/  BRA `(.L_x_5516) ;  /* 0xffffffe400e07947 */ /* 0x000fea000383ffff */
.L_x_5468:
[----:B--2---:R2:W3:Y:S02]  /*32440*/  SYNCS.PHASECHK.TRANS64.TRYWAIT P0, [R19+URZ], R4 ;  /* 0x00000004130075a7 */ /* 0x0044e4000800017f */
[----:B---3--:R-:W-:Y:S05]  /*32450*/  @!P0 NANOSLEEP.SYNCS 0x989680 ;  /* 0x009896800000895d */ /* 0x008fea0003900000 */
[----:B------:R-:W3:Y:S02]  /*32460*/  @!P0 SYNCS.PHASECHK.TRANS64 P0, [R19+URZ], R4 ;  /* 0x00000004130085a7 */ /* 0x000ee4000800007f */
[----:B---3--:R-:W-:Y:S05]  /*32470*/  @!P0 BRA `(.L_x_5468) ;  /* 0xfffffffc00f08947 */ /* 0x008fea000383ffff */
[----:B------:R-:W-:Y:S05]  /*32480*/  BRA `(.L_x_5517) ;  /* 0xffffffe400d47947 */ /* 0x000fea000383ffff */
        .type           $_ZN7cutlass13device_kernelIN5flash11enable_sm90INS1_16FlashAttnFwdSm90INS1_25CollectiveMainloopFwdSm90ILi2EN4cute5tupleIJNS5_1CILi1EEES8_S8_EEENS6_IJNS7_ILi64EEESA_SA_EEELi512ENS_6half_tEfNS_4arch4Sm90ELb0ELb1ELb1ELb0ELb0ELb0ELb1ELb0ELb0ELb1ELb0ELb0EEENS1_21CollectiveEpilogueFwdINS6_IJSA_NS7_ILi512EEESA_EEES9_SC_SE_Li256ELb0ELb1ELb0ELb0EEENS1_30DynamicPersistentTileSchedulerILi256ELi128ELb0ELb1ELb1EEEEEEEEEvNT_6ParamsE$_ZZN5flash25CollectiveMainloopFwdSm90ILi2EN4cute5tupleIJNS1_1CILi1EEES4_S4_EEENS2_IJNS3_ILi64EEES6_S6_EEELi512EN7cutlass6half_tEfNS8_4arch4Sm90ELb0ELb1ELb1ELb0ELb0ELb0ELb1ELb0ELb0ELb1ELb0ELb0EE3mmaINS_16FlashAttnFwdSm90ISC_NS_21CollectiveEpilogueFwdINS2_IJS6_NS3_ILi512EEES6_EEES5_S9_SB_Li256ELb0ELb1ELb0ELb0EEENS_30DynamicPersistentTileSchedulerILi256ELi128ELb0ELb1ELb1EEEE13SharedStorageENS1_6TensorINS1_11ArrayEngineIfLm128EEENS1_6LayoutINS2_IJNS2_IJNS3_ILi2EEESR_NS3_ILi32EEEEEES4_S4_EEENS2_IJNS2_IJS4_SR_NS3_ILi4EEEEEENS3_ILi0EEESX_EEEEEEENS_7SoftmaxILi2ELi0EEEEEbRKNSC_6ParamsENS8_25PipelineTmaAsyncNoClusterILi2ENS8_16PipelineTmaAsyncILi2EEEEES19_RNS8_13PipelineStateILj2EEERT0_RT1_iRiRKNS_16SeqlenInfoQKNewKILb0ELb0EEENS2_IJiiiiEEERT_ENKUliT_T0_T1_E_clIZSD_ISM_S10_S12_EbS15_S19_S19_S1C_S1E_S1G_iS1H_S1L_S1M_S1O_EUlRS1P_iE1_NS3_ILb0EEENS3_ILb1EEEEEDaiS1P_S1Q_S1R_,@function
        .size           $_ZN7cutlass13device_kernelIN5flash11enable_sm90INS1_16FlashAttnFwdSm90INS1_25CollectiveMainloopFwdSm90ILi2EN4cute5tupleIJNS5_1CILi1EEES8_S8_EEENS6_IJNS7_ILi64EEESA_SA_EEELi512ENS_6half_tEfNS_4arch4Sm90ELb0ELb1ELb1ELb0ELb0ELb0ELb1ELb0ELb0ELb1ELb0ELb0EEENS1_21CollectiveEpilogueFwdINS6_IJSA_NS7_ILi512EEESA_EEES9_SC_SE_Li256ELb0ELb1ELb0ELb0EEENS1_30DynamicPersistentTileSchedulerILi256ELi128ELb0ELb1ELb1EEEEEEEEEvNT_6ParamsE$_ZZN5flash25CollectiveMainloopFwdSm90ILi2EN4cute5tupleIJNS1_1CILi1EEES4_S4_EEENS2_IJNS3_ILi64EEES6_S6_EEELi512EN7cutlass6half_tEfNS8_4arch4Sm90ELb0ELb1ELb1ELb0ELb0ELb0ELb1ELb0ELb0ELb1ELb0ELb0EE3mmaINS_16FlashAttnFwdSm90ISC_NS_21CollectiveEpilogueFwdINS2_IJS6_NS3_ILi512EEES6_EEES5_S9_SB_Li256ELb0ELb1ELb0ELb0EEENS_30DynamicPersistentTileSchedulerILi256ELi128ELb0ELb1ELb1EEEE13SharedStorageENS1_6TensorINS1_11ArrayEngineIfLm128EEENS1_6LayoutINS2_IJNS2_IJNS3_ILi2EEESR_NS3_ILi32EEEEEES4_S4_EEENS2_IJNS2_IJS4_SR_NS3_ILi4EEEEEENS3_ILi0EEESX_EEEEEEENS_7SoftmaxILi2ELi0EEEEEbRKNSC_6ParamsENS8_25PipelineTmaAsyncNoClusterILi2ENS8_16PipelineTmaAsyncILi2EEEEES19_RNS8_13PipelineStateILj2EEERT0_RT1_iRiRKNS_16SeqlenInfoQKNewKILb0ELb0EEENS2_IJiiiiEEERT_ENKUliT_T0_T1_E_clIZSD_ISM_S10_S12_EbS15_S19_S19_S1C_S1E_S1G_iS1H_S1L_S1M_S1O_EUlRS1P_iE1_NS3_ILb0EEENS3_ILb1EEEEEDaiS1P_S1Q_S1R_,(.L_x_15291 - $_ZN7cutlass13device_kernelIN5flash11enable_sm90INS1_16FlashAttnFwdSm90INS1_25CollectiveMainloopFwdSm90ILi2EN4cute5tupleIJNS5_1CILi1EEES8_S8_EEENS6_IJNS7_ILi64EEESA_SA_EEELi512ENS_6half_tEfNS_4arch4Sm90ELb0ELb1ELb1ELb0ELb0ELb0ELb1ELb0ELb0ELb1ELb0ELb0EEENS1_21CollectiveEpilogueFwdINS6_IJSA_NS7_ILi512EEESA_EEES9_SC_SE_Li256ELb0ELb1ELb0ELb0EEENS1_30DynamicPersistentTileSchedulerILi256ELi128ELb0ELb1ELb1EEEEEEEEEvNT_6ParamsE$_ZZN5flash25CollectiveMainloopFwdSm90ILi2EN4cute5tupleIJNS1_1CILi1EEES4_S4_EEENS2_IJNS3_ILi64EEES6_S6_EEELi512EN7cutlass6half_tEfNS8_4arch4Sm90ELb0ELb1ELb1ELb0ELb0ELb0ELb1ELb0ELb0ELb1ELb0ELb0EE3mmaINS_16FlashAttnFwdSm90ISC_NS_21CollectiveEpilogueFwdINS2_IJS6_NS3_ILi512EEES6_EEES5_S9_SB_Li256ELb0ELb1ELb0ELb0EEENS_30DynamicPersistentTileSchedulerILi256ELi128ELb0ELb1ELb1EEEE13SharedStorageENS1_6TensorINS1_11ArrayEngineIfLm128EEENS1_6LayoutINS2_IJNS2_IJNS3_ILi2EEESR_NS3_ILi32EEEEEES4_S4_EEENS2_IJNS2_IJS4_SR_NS3_ILi4EEEEEENS3_ILi0EEESX_EEEEEEENS_7SoftmaxILi2ELi0EEEEEbRKNSC_6ParamsENS8_25PipelineTmaAsyncNoClusterILi2ENS8_16PipelineTmaAsyncILi2EEEEES19_RNS8_13PipelineStateILj2EEERT0_RT1_iRiRKNS_16SeqlenInfoQKNewKILb0ELb0EEENS2_IJiiiiEEERT_ENKUliT_T0_T1_E_clIZSD_ISM_S10_S12_EbS15_S19_S19_S1C_S1E_S1G_iS1H_S1L_S1M_S1O_EUlRS1P_iE1_NS3_ILb0EEENS3_ILb1EEEEEDaiS1P_S1Q_S1R_)
$_ZN7cutlass13device_kernelIN5flash11enable_sm90INS1_16FlashAttnFwdSm90INS1_25CollectiveMainloopFwdSm90ILi2EN4cute5tupleIJNS5_1CILi1EEES8_S8_EEENS6_IJNS7_ILi64EEESA_SA_EEELi512ENS_6half_tEfNS_4arch4Sm90ELb0ELb1ELb1ELb0ELb0ELb0ELb1ELb0ELb0ELb1ELb0ELb0EEENS1_21CollectiveEpilogueFwdINS6_IJSA_NS7_ILi512EEESA_EEES9_SC_SE_Li256ELb0ELb1ELb0ELb0EEENS1_30DynamicPersistentTileSchedulerILi256ELi128ELb0ELb1ELb1EEEEEEEEEvNT_6ParamsE$_ZZN5flash25CollectiveMainloopFwdSm90ILi2EN4cute5tupleIJNS1_1CILi1EEES4_S4_EEENS2_IJNS3_ILi64EEES6_S6_EEELi512EN7cutlass6half_tEfNS8_4arch4Sm90ELb0ELb1ELb1ELb0ELb0ELb0ELb1ELb0ELb0ELb1ELb0ELb0EE3mmaINS_16FlashAttnFwdSm90ISC_NS_21CollectiveEpilogueFwdINS2_IJS6_NS3_ILi512EEES6_EEES5_S9_SB_Li256ELb0ELb1ELb0ELb0EEENS_30DynamicPersistentTileSchedulerILi256ELi128ELb0ELb1ELb1EEEE13SharedStorageENS1_6TensorINS1_11ArrayEngineIfLm128EEENS1_6LayoutINS2_IJNS2_IJNS3_ILi2EEESR_NS3_ILi32EEEEEES4_S4_EEENS2_IJNS2_IJS4_SR_NS3_ILi4EEEEEENS3_ILi0EEESX_EEEEEEENS_7SoftmaxILi2ELi0EEEEEbRKNSC_6ParamsENS8_25PipelineTmaAsyncNoClusterILi2ENS8_16PipelineTmaAsyncILi2EEEEES19_RNS8_13PipelineStateILj2EEERT0_RT1_iRiRKNS_16SeqlenInfoQKNewKILb0ELb0EEENS2_IJiiiiEEERT_ENKUliT_T0_T1_E_clIZSD_ISM_S10_S12_EbS15_S19_S19_S1C_S1E_S1G_iS1H_S1L_S1M_S1O_EUlRS1P_iE1_NS3_ILb0EEENS3_ILb1EEEEEDaiS1P_S1Q_S1R_:
[----:B------:R-:W-:Y:S05]  /*32490*/  YIELD ;  /* 0x0000000000007946 */ /* 0x000fea0003800000 */
[----:B------:R-:W-:Y:S02]  /*324a0*/  ULDC UR4, c[0x0][0x20] ;  /* 0x0000080000047ab9 */ /* 0x000fe40000000800 */
[----:B------:R-:W-:-:S05]  /*324b0*/  VIADD R8, R8, -UR4 ;  /* 0x8000000408087c36 */ /* 0x000fca0008000000 */
[----:B------:R-:W2:Y:S01]  /*324c0*/  LDL.64 R10, [R8] ;  /* 0x00000000080a7983 */ /* 0x000ea20000100a00 */
[----:B------:R-:W0:Y:S02]  /*324d0*/  LDC.64 R4, c[0x0][0x208] ;  /* 0x00008200ff047b82 */ /* 0x000e240000000a00 */
[----:B0-----:R-:W-:Y:S02]  /*324e0*/  R2UR UR4, R4 ;  /* 0x00000000040472ca */ /* 0x001fe400000e0000 */
[----:B------:R-:W-:-:S13]  /*324f0*/  R2UR UR5, R5 ;  /* 0x00000000050572ca */ /* 0x000fda00000e0000 */
[----:B--2---:R-:W2:Y:S01]  /*32500*/  LD.E R9, desc[UR4][R10.64] ;  /* 0x000000040a097980 */ /* 0x004ea2000c101900 */
[----:B------:R-:W-:Y:S02]  /*32510*/  R2UR UR4, R4 ;  /* 0x00000000040472ca */ /* 0x000fe400000e0000 */
[----:B------:R-:W-:-:S13]  /*32520*/  R2UR UR5, R5 ;  /* 0x00000000050572ca */ /* 0x000fda00000e0000 */
[----:B------:R-:W3:Y:S01]  /*32530*/  LD.E R12, desc[UR4][R10.64+0x8] ;  /* 0x000008040a0c7980 */ /* 0x000ee2000c101900 */
[----:B--2---:R-:W-:-:S05]  /*32540*/  VIADD R21, R9, 0x1 ;  /* 0x0000000109157836 */ /* 0x004fca0000000000 */
[----:B------:R-:W-:-:S13]  /*32550*/  ISETP.NE.AND P1, PT, R21, 0x2, PT ;  /* 0x000000021500780c */ /* 0x000fda0003f25270 */
[----:B------:R-:W-:Y:S02]  /*32560*/  @!P1 R2UR UR6, R4 ;  /* 0x00000000040692ca */ /* 0x000fe400000e0000 */
[----:B------:R-:W-:-:S13]  /*32570*/  @!P1 R2UR UR7, R5 ;  /* 0x00000000050792ca */ /* 0x000fda00000e0000 */
[----:B------:R-:W2:Y:S01]  /*32580*/  @!P1 LD.E R13, desc[UR6][R10.64+0x4] ;  /* 0x000004060a0d9980 */ /* 0x000ea2000c101900 */
[C---:B------:R-:W-:Y:S02]  /*32590*/  R2UR UR4, R4.reuse ;  /* 0x00000000040472ca */ /* 0x040fe400000e0000 */
[C---:B------:R-:W-:Y:S02]  /*325a0*/  R2UR UR5, R5.reuse ;  /* 0x00000000050572ca */ /* 0x040fe400000e0000 */
[C---:B------:R-:W-:Y:S02]  /*325b0*/  R2UR UR6, R4.reuse ;  /* 0x00000000040672ca */ /* 0x040fe400000e0000 */
[C---:B------:R-:W-:Y:S02]  /*325c0*/  R2UR UR7, R5.reuse ;  /* 0x00000000050772ca */ /* 0x040fe400000e0000 */
[----:B------:R-:W-:Y:S02]  /*325d0*/  @!P1 R2UR UR8, R4 ;  /* 0x00000000040892ca */ /* 0x000fe400000e0000 */
[----:B------:R-:W-:-:S02]  /*325e0*/  @!P1 R2UR UR9, R5 ;  /* 0x00000000050992ca */ /* 0x000fc400000e0000 */
[----:B------:R-:W-:Y:S02]  /*325f0*/  @!P1 R2UR UR10, R4 ;  /* 0x00000000040a92ca */ /* 0x000fe400000e0000 */
[----:B------:R-:W-:Y:S01]  /*32600*/  @!P1 R2UR UR11, R5 ;  /* 0x00000000050b92ca */ /* 0x000fe200000e0000 */
[----:B---3--:R-:W-:Y:S01]  /*32610*/  VIADD R25, R12, 0x1 ;  /* 0x000000010c197836 */ /* 0x008fe20000000000 */
[----:B------:R-:W-:Y:S04]  /*32620*/  ST.E desc[UR4][R10.64], R21 ;  /* 0x000000150a007985 */ /* 0x000fe8000c101904 */
[----:B------:R-:W-:Y:S04]  /*32630*/  ST.E desc[UR6][R10.64+0x8], R25 ;  /* 0x000008190a007985 */ /* 0x000fe8000c101906 */
[----:B------:R-:W-:Y:S01]  /*32640*/  @!P1 ST.E desc[UR8][R10.64], RZ ;  /* 0x000000ff0a009985 */ /* 0x000fe2000c101908 */
[----:B--2---:R-:W-:-:S05]  /*32650*/  @!P1 LOP3.LUT R27, R13, 0x1, RZ, 0x3c, !PT ;  /* 0x000000010d1b9812 */ /* 0x004fca00078e3cff */
[----:B------:R0:W-:Y:S04]  /*32660*/  @!P1 ST.E desc[UR10][R10.64+0x4], R27 ;  /* 0x0000041b0a009985 */ /* 0x0001e8000c10190a */
[----:B------:R-:W2:Y:S01]  /*32670*/  LDL.64 R14, [R8+0x18] ;  /* 0x00001800080e7983 */ /* 0x000ea20000100a00 */
[----:B------:R-:W-:Y:S02]  /*32680*/  R2UR UR4, R4 ;  /* 0x00000000040472ca */ /* 0x000fe400000e0000 */
[----:B------:R-:W-:Y:S01]  /*32690*/  R2UR UR5, R5 ;  /* 0x00000000050572ca */ /* 0x000fe200000e0000 */
[----:B------:R-:W3:-:S12]  /*326a0*/  LDL.64 R12, [R8] ;  /* 0x00000000080c7983 */ /* 0x000ed80000100a00 */
[----:B--2---:R-:W2:Y:S01]  /*326b0*/  LD.E R24, desc[UR4][R14.64+0x1c] ;  /* 0x00001c040e187980 */ /* 0x004ea2000c101900 */
[C---:B------:R-:W-:Y:S02]  /*326c0*/  R2UR UR4, R4.reuse ;  /* 0x00000000040472ca */ /* 0x040fe400000e0000 */
[C---:B------:R-:W-:Y:S02]  /*326d0*/  R2UR UR5, R5.reuse ;  /* 0x00000000050572ca */ /* 0x040fe400000e0000 */
[----:B------:R-:W-:Y:S02]  /*326e0*/  R2UR UR6, R4 ;  /* 0x00000000040672ca */ /* 0x000fe400000e0000 */
[----:B------:R-:W-:Y:S01]  /*326f0*/  R2UR UR7, R5 ;  /* 0x00000000050772ca */ /* 0x000fe200000e0000 */
[----:B------:R-:W-:Y:S01]  /*32700*/  BSSY B3, `(.L_x_5518) ;  /* 0x0000009000037945 */ /* 0x000fe20003800000 */
[----:B0-----:R-:W-:Y:S02]  /*32710*/  IMAD.MOV.U32 R10, RZ, RZ, R17 ;  /* 0x000000ffff0a7224 */ /* 0x001fe400078e0011 */
[----:B------:R-:W-:-:S05]  /*32720*/  IMAD.MOV.U32 R11, RZ, RZ, R23 ;  /* 0x000000ffff0b7224 */ /* 0x000fca00078e0017 */
[----:B---3--:R0:W5:Y:S04]  /*32730*/  LD.E R26, desc[UR4][R12.64] ;  /* 0x000000040c1a7980 */ /* 0x008168000c101900 */
[----:B------:R0:W5:Y:S01]  /*32740*/  LD.E R21, desc[UR6][R12.64+0x4] ;  /* 0x000004060c157980 */ /* 0x000162000c101900 */
[----:B--2---:R-:W-:-:S04]  /*32750*/  LOP3.LUT R24, R24, 0x1, RZ, 0xfc, !PT ;  /* 0x0000000118187812 */ /* 0x004fc800078efcff */
[----:B------:R-:W-:-:S13]  /*32760*/  ISETP.NE.AND P1, PT, R24, 0x3, PT ;  /* 0x000000031800780c */ /* 0x000fda0003f25270 */
[----:B0-----:R-:W-:Y:S05]  /*32770*/  @!P1 BRA `(.L_x_5519) ;  /* 0x0000000000049947 */ /* 0x001fea0003800000 */
[----:B------:R-:W-:Y:S01]  /*32780*/  BPT.TRAP 0x1 ;  /* 0x000000040000795c */ /* 0x000fe20000300000 */
.L_x_5519:
[----:B------:R-:W-:Y:S05]  /*32790*/  BSYNC B3 ;  /* 0x0000000000037941 */ /* 0x000fea0003800000 */
.L_x_5518:
[----:B------:R-:W-:Y:S02]  /*327a0*/  R2UR UR4, R4 ;  /* 0x00000000040472ca */ /* 0x000fe400000e0000 */
[----:B------:R-:W-:-:S13]  /*327b0*/  R2UR UR5, R5 ;  /* 0x00000000050572ca */ /* 0x000fda00000e0000 */
[----:B------:R-:W2:Y:S01]  /*327c0*/  LD.E.64 R24, desc[UR4][R14.64+0x8] ;  /* 0x000008040e187980 */ /* 0x000ea2000c101b00 */
[----:B-----5:R-:W-:Y:S02]  /*327d0*/  SHF.L.U32 R27, R21, 0x1f, RZ ;  /* 0x0000001f151b7819 */ /* 0x020fe400000006ff */
[----:B--2---:R-:W-:-:S05]  /*327e0*/  MOV R25, R24 ;  /* 0x0000001800197202 */ /* 0x004fca0000000f00 */
[----:B------:R-:W-:-:S04]  /*327f0*/  IMAD R26, R26, 0x8, R25 ;  /* 0x000000081a1a7824 */ /* 0x000fc800078e0219 */
[----:B------:R0:W1:Y:S01]  /*32800*/  SYNCS.PHASECHK.TRANS64.TRYWAIT P1, [R26+URZ], R27 ;  /* 0x0000001b1a0075a7 */ /* 0x000062000802017f */
[----:B------:R-:W2:Y:S01]  /*32810*/  LD.E R25, desc[UR4][R14.64+0x1c] ;  /* 0x00001c040e197980 */ /* 0x000ea2000c101900 */
[----:B------:R-:W-:Y:S02]  /*32820*/  R2UR UR6, R4 ;  /* 0x00000000040672ca */ /* 0x000fe400000e0000 */
[----:B------:R-:W-:Y:S01]  /*32830*/  R2UR UR7, R5 ;  /* 0x00000000050772ca */ /* 0x000fe200000e0000 */
[----:B------:R0:W5:Y:S01]  /*32840*/  LD.E R21, desc[UR4][R12.64] ;  /* 0x000000040c157980 */ /* 0x000162000c101900 */
[----:B------:R-:W-:Y:S11]  /*32850*/  BSSY B3, `(.L_x_5520) ;  /* 0x0000006000037945 */ /* 0x000ff60003800000 */
[----:B------:R0:W5:Y:S01]  /*32860*/  LD.E R24, desc[UR6][R12.64+0x4] ;  /* 0x000004060c187980 */ /* 0x000162000c101900 */
[----:B--2---:R-:W-:-:S04]  /*32870*/  LOP3.LUT R25, R25, 0x1, RZ, 0xfc, !PT ;  /* 0x0000000119197812 */ /* 0x004fc800078efcff */
[----:B------:R-:W-:-:S13]  /*32880*/  ISETP.NE.AND P2, PT, R25, 0x3, PT ;  /* 0x000000031900780c */ /* 0x000fda0003f45270 */
[----:B01----:R-:W-:Y:S05]  /*32890*/  @!P2 BRA `(.L_x_5521) ;  /* 0x000000000004a947 */ /* 0x003fea0003800000 */
[----:B------:R-:W-:Y:S01]  /*328a0*/  BPT.TRAP 0x1 ;  /* 0x000000040000795c */ /* 0x000fe20000300000 */
.L_x_5521:
[----:B------:R-:W-:Y:S05]  /*328b0*/  BSYNC B3 ;  /* 0x0000000000037941 */ /* 0x000fea0003800000 */
.L_x_5520:
[----:B------:R-:W-:Y:S04]  /*328c0*/  BSSY B3, `(.L_x_5522) ;  /* 0x000000a000037945 */ /* 0x000fe80003800000 */
[----:B------:R-:W-:Y:S05]  /*328d0*/  @P1 BRA `(.L_x_5523) ;  /* 0x0000000000201947 */ /* 0x000fea0003800000 */
[----:B------:R-:W-:Y:S02]  /*328e0*/  R2UR UR4, R4 ;  /* 0x00000000040472ca */ /* 0x000fe400000e0000 */
[----:B------:R-:W-:-:S13]  /*328f0*/  R2UR UR5, R5 ;  /* 0x00000000050572ca */ /* 0x000fda00000e0000 */
[----:B------:R-:W2:Y:S01]  /*32900*/  LD.E.64 R14, desc[UR4][R14.64+0x8] ;  /* 0x000008040e0e7980 */ /* 0x000ea2000c101b00 */
[----:B-----5:R-:W-:Y:S02]  /*32910*/  SHF.L.U32 R24, R24, 0x1f, RZ ;  /* 0x0000001f18187819 */ /* 0x020fe400000006ff */
[----:B--2---:R-:W-:-:S05]  /*32920*/  MOV R12, R14 ;  /* 0x0000000e000c7202 */ /* 0x004fca0000000f00 */
[----:B------:R-:W-:-:S04]  /*32930*/  IMAD R21, R21, 0x8, R12 ;  /* 0x0000000815157824 */ /* 0x000fc800078e020c */
[----:B------:R-:W0:Y:S02]  /*32940*/  SYNCS.PHASECHK.TRANS64.TRYWAIT P1, [R21+URZ], R24 ;  /* 0x00000018150075a7 */ /* 0x000e24000802017f */
[----:B0-----:R-:W-:Y:S05]  /*32950*/  @!P1 BRA `(.L_x_5524) ;  /* 0x0000011800089947 */ /* 0x001fea0003800000 */
.L_x_5523:
[----:B------:R-:W-:Y:S05]  /*32960*/  BSYNC B3 ;  /* 0x0000000000037941 */ /* 0x000fea0003800000 */
.L_x_5522:
[----:B0----5:R-:W2:Y:S04]  /*32970*/  LDL.64 R24, [R8] ;  /* 0x0000000008187983 */ /* 0x021ea80000100a00 */
[----:B------:R-:W3:Y:S01]  /*32980*/  LDL.64 R14, [R8+0x28] ;  /* 0x00002800080e7983 */ /* 0x000ee20000100a00 */
[C---:B------:R-:W-:Y:S02]  /*32990*/  R2UR UR6, R4.reuse ;  /* 0x00000000040672ca */ /* 0x040fe400000e0000 */
[C---:B------:R-:W-:Y:S01]  /*329a0*/  R2UR UR7, R5.reuse ;  /* 0x00000000050772ca */ /* 0x040fe200000e0000 */
[----:B------:R-:W4:Y:S01]  /*329b0*/  LDL.64 R12, [R8+0x20] ;  /* 0x00002000080c7983 */ /* 0x000f220000100a00 */
[C---:B------:R-:W-:Y:S02]  /*329c0*/  R2UR UR4, R4.reuse ;  /* 0x00000000040472ca */ /* 0x040fe400000e0000 */
[----:B------:R-:W-:Y:S01]  /*329d0*/  R2UR UR5, R5 ;  /* 0x00000000050572ca */ /* 0x000fe200000e0000 */
[----:B------:R-:W4:Y:S08]  /*329e0*/  LDL.64 R56, [R8+0x8] ;  /* 0x0000080008387983 */ /* 0x000f300000100a00 */
[----:B--2---:R-:W2:Y:S04]  /*329f0*/  LD.E R25, desc[UR6][R24.64] ;  /* 0x0000000618197980 */ /* 0x004ea8000c101900 */
[----:B---3--:R-:W2:Y:S01]  /*32a00*/  LD.E.64 R58, desc[UR4][R14.64] ;  /* 0x000000040e3a7980 */ /* 0x008ea2000c101b00 */
[----:B------:R-:W-:Y:S05]  /*32a10*/  WARPSYNC.ALL ;  /* 0x0000000000007948 */ /* 0x000fea0003800000 */
[----:B------:R-:W-:-:S02]  /*32a20*/  R2UR UR4, R4 ;  /* 0x00000000040472ca */ /* 0x000fc400000e0000 */
[C---:B------:R-:W-:Y:S02]  /*32a30*/  R2UR UR5, R5.reuse ;  /* 0x00000000050572ca */ /* 0x040fe400000e0000 */
[----:B------:R-:W-:Y:S02]  /*32a40*/  R2UR UR6, R4 ;  /* 0x00000000040672ca */ /* 0x000fe400000e0000 */
[----:B------:R-:W-:-:S09]  /*32a50*/  R2UR UR7, R5 ;  /* 0x00000000050772ca */ /* 0x000fd200000e0000 */
[----:B----4-:R0:W-:Y:S04]  /*32a60*/  ST.E desc[UR4][R56.64], RZ ;  /* 0x000000ff38007985 */ /* 0x0101e8000c101904 */
[----:B------:R-:W3:Y:S01]  /*32a70*/  LD.E.64 R14, desc[UR6][R12.64] ;  /* 0x000000060c0e7980 */ /* 0x000ee2000c101b00 */
[----:B--2---:R-:W-:Y:S01]  /*32a80*/  IMAD R58, R25, 0x200, R58 ;  /* 0x00000200193a7824 */ /* 0x004fe200078e023a */
[----:B------:R-:W-:Y:S01]  /*32a90*/  R2UR UR7, R59 ;  /* 0x000000003b0772ca */ /* 0x000fe200000e0000 */
[----:B------:R-:W-:Y:S01]  /*32aa0*/  WARPGROUP.ARRIVE ;  /* 0x00000000000079c5 */ /* 0x000fe20000000000 */
[----:B------:R-:W-:Y:S01]  /*32ab0*/  R2UR UR8, R4 ;  /* 0x00000000040872ca */ /* 0x000fe200000e0000 */
[----:B------:R-:W-:Y:S01]  /*32ac0*/  IMAD.MOV.U32 R21, RZ, RZ, 0x1 ;  /* 0x00000001ff157424 */ /* 0x000fe200078e00ff */
[----:B------:R-:W-:-:S02]  /*32ad0*/  R2UR UR6, R58 ;  /* 0x000000003a0672ca */ /* 0x000fc400000e0000 */
[C---:B------:R-:W-:Y:S02]  /*32ae0*/  R2UR UR9, R5.reuse ;  /* 0x00000000050972ca */ /* 0x040fe400000e0000 */
[----:B------:R-:W-:Y:S02]  /*32af0*/  R2UR UR10, R4 ;  /* 0x00000000040a72ca */ /* 0x000fe400000e0000 */
[----:B------:R-:W-:Y:S02]  /*32b00*/  R2UR UR11, R5 ;  /* 0x00000000050b72ca */ /* 0x000fe400000e0000 */
[----:B---3--:R-:W-:Y:S02]  /*32b10*/  R2UR UR4, R14 ;  /* 0x000000000e0472ca */ /* 0x008fe400000e0000 */
[----:B------:R-:W-:-:S13]  /*32b20*/  R2UR UR5, R15 ;  /* 0x000000000f0572ca */ /* 0x000fda00000e0000 */
[----:B------:R-:W-:Y:S03]  /*32b30*/  HGMMA.64x64x16.F32 R24, gdesc[UR4], RZ, !UPT, gsb0 ;  /* 0x00e00000041879f0 */ /* 0x000fe6000c0008ff */
[----:B------:R-:W-:Y:S02]  /*32b40*/  WARPGROUP.DEPBAR.LE gsb0, 0x0 ;  /* 0x00008000000079c5 */ /* 0x000fe40000010000 */
[----:B------:R0:W-:Y:S04]  /*32b50*/  ST.E desc[UR8][R56.64], R21 ;  /* 0x0000001538007985 */ /* 0x0001e8000c101908 */
[----:B------:R-:W2:Y:S01]  /*32b60*/  LD.E.64 R14, desc[UR10][R12.64] ;  /* 0x0000000a0c0e7980 */ /* 0x000ea2000c101b00 */
[----:B------:R-:W-:Y:S01]  /*32b70*/  VIADD R60, R58, 0x2 ;  /* 0x000000023a3c7836 */ /* 0x000fe20000000000 */
[----:B------:R-:W-:Y:S01]  /*32b80*/  WARPGROUP.ARRIVE ;  /* 0x00000000000079c5 */ /* 0x000fe20000000000 */
[----:B------:R-:W-:Y:S01]  /*32b90*/  IMAD.MOV.U32 R61, RZ, RZ, R59 ;  /* 0x000000ffff3d7224 */ /* 0x000fe200078e003b */
[----:B------:R-:W-:-:S02]  /*32ba0*/  R2UR UR8, R4 ;  /* 0x00000000040872ca */ /* 0x000fc400000e0000 */
[----:B------:R-:W-:Y:S02]  /*32bb0*/  R2UR UR6, R60 ;  /* 0x000000003c0672ca */ /* 0x000fe400000e0000 */
[----:B------:R-:W-:Y:S02]  /*32bc0*/  R2UR UR7, R61 ;  /* 0x000000003d0772ca */ /* 0x000fe400000e0000 */
[C---:B------:R-:W-:Y:S02]  /*32bd0*/  R2UR UR9, R5.reuse ;  /* 0x00000000050972ca */ /* 0x040fe400000e0000 */
[----:B------:R-:W-:Y:S02]  /*32be0*/  R2UR UR10, R4 ;  /* 0x00000000040a72ca */ /* 0x000fe400000e0000 */
[----:B------:R-:W-:Y:S01]  /*32bf0*/  R2UR UR11, R5 ;  /* 0x00000000050b72ca */ /* 0x000fe200000e0000 */
[----:B--2---:R-:W-:Y:S01]  /*32c00*/  VIADD R14, R14, 0x2 ;  /* 0x000000020e0e7836 */ /* 0x004fe20000000000 */
[----:B------:R-:W-:-:S04]  /*32c10*/  R2UR UR5, R15 ;  /* 0x000000000f0572ca */ /* 0x000fc800000e0000 */
[----:B------:R-:W-:-:S13]  /*32c20*/  R2UR UR4, R14 ;  /* 0x000000000e0472ca */ /* 0x000fda00000e0000 */
[----:B------:R-:W-:Y:S03]  /*32c30*/  HGMMA.64x64x16.F32 R24, gdesc[UR4], R24, gsb0 ;  /* 0x00e00000041879f0 */ /* 0x000fe60008000818 */
        /* <DEDUP_REMOVED lines=20> */
[----:B------:R-:W-:Y:S01]  /*32d80*/  R2UR UR7, R59 ;  /* 0x000000003b0772ca */ /* 0x000fe200000e0000 */
[----:B------:R-:W-:Y:S01]  /*32d90*/  WARPGROUP.ARRIVE ;  /* 0x00000000000079c5 */ /* 0x000fe20000000000 */
[----:B------:R-:W-:-:S02]  /*32da0*/  R2UR UR8, R4 ;  /* 0x00000000040872ca */ /* 0x000fc400000e0000 */
        /* <DEDUP_REMOVED lines=8> */
[----:B------:R-:W2:Y:S01]  /*32e30*/  LDL.64 R14, [R8+0x40] ;  /* 0x00004000080e7983 */ /* 0x000ea20000100a00 */
[----:B------:R-:W-:-:S02]  /*32e40*/  R2UR UR4, R4 ;  /* 0x00000000040472ca */ /* 0x000fc400000e0000 */
[----:B------:R-:W-:Y:S01]  /*32e50*/  R2UR UR5, R5 ;  /* 0x00000000050572ca */ /* 0x000fe200000e0000 */
[----:B------:R-:W3:-:S12]  /*32e60*/  LDL.64 R12, [R8] ;  /* 0x00000000080c7983 */ /* 0x000ed80000100a00 */
[----:B--2---:R-:W2:Y:S01]  /*32e70*/  LD.E R60, desc[UR4][R14.64+0x1c] ;  /* 0x00001c040e3c7980 */ /* 0x004ea2000c101900 */
[C---:B------:R-:W-:Y:S02]  /*32e80*/  R2UR UR4, R4.reuse ;  /* 0x00000000040472ca */ /* 0x040fe400000e0000 */
[C---:B------:R-:W-:Y:S02]  /*32e90*/  R2UR UR5, R5.reuse ;  /* 0x00000000050572ca */ /* 0x040fe400000e0000 */
[----:B------:R-:W-:Y:S02]  /*32ea0*/  R2UR UR6, R4 ;  /* 0x00000000040672ca */ /* 0x000fe400000e0000 */
[----:B------:R-:W-:Y:S01]  /*32eb0*/  R2UR UR7, R5 ;  /* 0x00000000050772ca */ /* 0x000fe200000e0000 */
[----:B------:R-:W-:Y:S08]  /*32ec0*/  BSSY B3, `(.L_x_5525) ;  /* 0x0000007000037945 */ /* 0x000ff00003800000 */
[----:B---3--:R0:W5:Y:S04]  /*32ed0*/  LD.E R58, desc[UR4][R12.64] ;  /* 0x000000040c3a7980 */ /* 0x008168000c101900 */
[----:B------:R0:W5:Y:S01]  /*32ee0*/  LD.E R59, desc[UR6][R12.64+0x4] ;  /* 0x000004060c3b7980 */ /* 0x000162000c101900 */
[----:B--2---:R-:W-:-:S04]  /*32ef0*/  LOP3.LUT R60, R60, 0x1, RZ, 0xfc, !PT ;  /* 0x000000013c3c7812 */ /* 0x004fc800078efcff */
[----:B------:R-:W-:-:S13]  /*32f00*/  ISETP.NE.AND P1, PT, R60, 0x3, PT ;  /* 0x000000033c00780c */ /* 0x000fda0003f25270 */
[----:B0-----:R-:W-:Y:S05]  /*32f10*/  @!P1 BRA `(.L_x_5526) ;  /* 0x0000000000049947 */ /* 0x001fea0003800000 */
[----:B------:R-:W-:Y:S01]  /*32f20*/  BPT.TRAP 0x1 ;  /* 0x000000040000795c */ /* 0x000fe20000300000 */
.L_x_5526:
[----:B------:R-:W-:Y:S05]  /*32f30*/  BSYNC B3 ;  /* 0x0000000000037941 */ /* 0x000fea0003800000 */
.L_x_5525:
        /* <DEDUP_REMOVED lines=17> */
.L_x_5528:
[----:B------:R-:W-:Y:S05]  /*33050*/  BSYNC B3 ;  /* 0x0000000000037941 */ /* 0x000fea0003800000 */
.L_x_5527:
        /* <DEDUP_REMOVED lines=10> */
.L_x_5530:
[----:B------:R-:W-:Y:S05]  /*33100*/  BSYNC B3 ;  /* 0x0000000000037941 */ /* 0x000fea0003800000 */
.L_x_5529:
[----:B------:R-:W2:Y:S04]  /*33110*/  LDL.64 R60, [R8] ;  /* 0x00000000083c7983 */ /* 0x000ea80000100a00 */
[----:B------:R-:W0:Y:S04]  /*33120*/  LDL.64 R58, [R8+0x58] ;  /* 0x00005800083a7983 */ /* 0x000e280000100a00 */
[----:B------:R-:W3:Y:S04]  /*33130*/  LDL.64 R12, [R8+0x48] ;  /* 0x00004800080c7983 */ /* 0x000ee80000100a00 */
[----:B------:R-:W4:Y:S01]  /*33140*/  LDL.64 R14, [R8+0x50] ;  /* 0x00005000080e7983 */ /* 0x000f220000100a00 */
[----:B------:R-:W-:-:S02]  /*33150*/  R2UR UR6, R4 ;  /* 0x00000000040672ca */ /* 0x000fc400000e0000 */
[C---:B------:R-:W-:Y:S02]  /*33160*/  R2UR UR7, R5.reuse ;  /* 0x00000000050772ca */ /* 0x040fe400000e0000 */
[----:B------:R-:W-:Y:S02]  /*33170*/  R2UR UR4, R4 ;  /* 0x00000000040472ca */ /* 0x000fe400000e0000 */
[----:B------:R-:W-:-:S09]  /*33180*/  R2UR UR5, R5 ;  /* 0x00000000050572ca */ /* 0x000fd200000e0000 */
[----:B--2---:R-:W2:Y:S04]  /*33190*/  LD.E R61, desc[UR6][R60.64] ;  /* 0x000000063c3d7980 */ /* 0x004ea8000c101900 */
[----:B0----5:R-:W2:Y:S01]  /*331a0*/  LD.E.64 R56, desc[UR4][R58.64] ;  /* 0x000000043a387980 */ /* 0x021ea2000c101b00 */
[----:B------:R-:W-:Y:S05]  /*331b0*/  WARPSYNC.ALL ;  /* 0x0000000000007948 */ /* 0x000fea0003800000 */
[----:B------:R-:W-:-:S02]  /*331c0*/  R2UR UR6, R4 ;  /* 0x00000000040672ca */ /* 0x000fc400000e0000 */
[C---:B------:R-:W-:Y:S02]  /*331d0*/  R2UR UR7, R5.reuse ;  /* 0x00000000050772ca */ /* 0x040fe400000e0000 */
[----:B------:R-:W-:Y:S02]  /*331e0*/  R2UR UR4, R4 ;  /* 0x00000000040472ca */ /* 0x000fe400000e0000 */
[----:B------:R-:W-:-:S09]  /*331f0*/  R2UR UR5, R5 ;  /* 0x00000000050572ca */ /* 0x000fd200000e0000 */
[----:B---3--:R-:W3:Y:S04]  /*33200*/  LD.E R64, desc[UR6][R12.64] ;  /* 0x000000060c407980 */ /* 0x008ee8000c101900 */
[----:B----4-:R-:W4:Y:S01]  /*33210*/  LD.E.64 R62, desc[UR4][R14.64] ;  /* 0x000000040e3e7980 */ /* 0x010f22000c101b00 */
[----:B------:R-:W-:Y:S01]  /*33220*/  WARPGROUP.ARRIVE ;  /* 0x00000000000079c5 */ /* 0x000fe20000000000 */
[C---:B------:R-:W-:Y:S02]  /*33230*/  R2UR UR8, R4.reuse ;  /* 0x00000000040872ca */ /* 0x040fe400000e0000 */
[----:B------:R-:W-:Y:S02]  /*33240*/  R2UR UR9, R5 ;  /* 0x00000000050972ca */ /* 0x000fe400000e0000 */
[----:B------:R-:W-:-:S02]  /*33250*/  R2UR UR10, R4 ;  /* 0x00000000040a72ca */ /* 0x000fc400000e0000 */
[----:B------:R-:W-:Y:S01]  /*33260*/  R2UR UR11, R5 ;  /* 0x00000000050b72ca */ /* 0x000fe200000e0000 */
[----:B--2---:R-:W-:Y:S01]  /*33270*/  IMAD R56, R61, 0x1000, R56 ;  /* 0x000010003d387824 */ /* 0x004fe200078e0238 */
[----:B------:R-:W-:-:S04]  /*33280*/  R2UR UR7, R57 ;  /* 0x00000000390772ca */ /* 0x000fc800000e0000 */
[----:B------:R-:W-:Y:S02]  /*33290*/  R2UR UR6, R56 ;  /* 0x00000000380672ca */ /* 0x000fe400000e0000 */
[----:B---3--:R-:W-:Y:S02]  /*332a0*/  ISETP.NE.U32.AND P1, PT, R64, RZ, PT ;  /* 0x000000ff4000720c */ /* 0x008fe40003f25070 */
[----:B----4-:R-:W-:Y:S02]  /*332b0*/  R2UR UR4, R62 ;  /* 0x000000003e0472ca */ /* 0x010fe400000e0000 */
[----:B------:R-:W-:-:S09]  /*332c0*/  R2UR UR5, R63 ;  /* 0x000000003f0572ca */ /* 0x000fd200000e0000 */
[----:B------:R-:W-:-:S05]  /*332d0*/  VOTEU.ANY UP0, P1 ;  /* 0x00000000003f7886 */ /* 0x000fca0000800100 */
[----:B------:R-:W-:Y:S03]  /*332e0*/  HGMMA.64x64x16.F32 R24, gdesc[UR4], R24, UP0, gsb0 ;  /* 0x00e00000041879f0 */ /* 0x000fe6000b800818 */
[----:B------:R-:W-:Y:S02]  /*332f0*/  WARPGROUP.DEPBAR.LE gsb0, 0x0 ;  /* 0x00008000000079c5 */ /* 0x000fe40000010000 */
[----:B------:R-:W-:Y:S04]  /*33300*/  ST.E desc[UR8][R12.64], R21 ;  /* 0x000000150c007985 */ /* 0x000fe8000c101908 */
        /* <DEDUP_REMOVED lines=242> */
[----:B------:R-:W-:Y:S01]  /*34230*/  UMOV UR4, 0x1 ;  /* 0x0000000100047882 */ /* 0x000fe20000000000 */
[----:B------:R-:W-:Y:S01]  /*34240*/  IMAD.MOV.U32 R63, RZ, RZ, R57 ;  /* 0x000000ffff3f7224 */ /* 0x000fe200078e0039 */
[----:B------:R-:W0:Y:S01]  /*34250*/  S2R R58, SR_TID.X ;  /* 0x00000000003a7919 */ /* 0x000e220000002100 */
[----:B------:R-:W-:Y:S01]  /*34260*/  UISETP.NE.U32.AND UP0, UPT, UR4, URZ, UPT ;  /* 0x0000003f0400728c */ /* 0x000fe2000bf05070 */
[----:B------:R-:W-:Y:S01]  /*34270*/  WARPGROUP.ARRIVE ;  /* 0x00000000000079c5 */ /* 0x000fe20000000000 */
[----:B------:R-:W-:-:S02]  /*34280*/  R2UR UR6, R4 ;  /* 0x00000000040672ca */ /* 0x000fc400000e0000 */
[----:B------:R-:W-:Y:S02]  /*34290*/  R2UR UR11, R63 ;  /* 0x000000003f0b72ca */ /* 0x000fe400000e0000 */
[C---:B------:R-:W-:Y:S02]  /*342a0*/  R2UR UR7, R5.reuse ;  /* 0x00000000050772ca */ /* 0x040fe400000e0000 */
[----:B------:R-:W-:Y:S02]  /*342b0*/  R2UR UR12, R4 ;  /* 0x00000000040c72ca */ /* 0x000fe400000e0000 */
[----:B------:R-:W-:Y:S02]  /*342c0*/  R2UR UR13, R5 ;  /* 0x00000000050d72ca */ /* 0x000fe400000e0000 */
[----:B0-----:R-:W-:-:S06]  /*342d0*/  SHF.R.U32.HI R59, RZ, 0x7, R58 ;  /* 0x00000007ff3b7819 */ /* 0x001fcc000001163a */
[----:B------:R-:W0:Y:S02]  /*342e0*/  SHFL.IDX PT, R59, R59, RZ, 0x1f ;  /* 0x00001fff3b3b7589 */ /* 0x000e2400000e0000 */
[----:B0-----:R-:W-:-:S04]  /*342f0*/  ISETP.GT.AND P1, PT, R59, 0x7f, PT ;  /* 0x0000007f3b00780c */ /* 0x001fc80003f24270 */
[----:B------:R-:W-:-:S05]  /*34300*/  SEL R65, RZ, 0x2, !P1 ;  /* 0x00000002ff417807 */ /* 0x000fca0004800000 */
[----:B------:R-:W-:-:S05]  /*34310*/  IMAD.IADD R62, R65, 0x1, R64 ;  /* 0x00000001413e7824 */ /* 0x000fca00078e0240 */
[----:B------:R-:W-:Y:S02]  /*34320*/  R2UR UR10, R62 ;  /* 0x000000003e0a72ca */ /* 0x000fe400000e0000 */
[----:B--2---:R-:W-:Y:S02]  /*34330*/  IADD3 R60, R65, 0x800, R60 ;  /* 0x00000800413c7810 */ /* 0x004fe40007ffe03c */
[----:B------:R-:W-:Y:S02]  /*34340*/  R2UR UR9, R61 ;  /* 0x000000003d0972ca */ /* 0x000fe400000e0000 */
[----:B------:R-:W-:-:S13]  /*34350*/  R2UR UR8, R60 ;  /* 0x000000003c0872ca */ /* 0x000fda00000e0000 */
[----:B------:R-:W-:Y:S03]  /*34360*/  HGMMA.64x64x16.F32 R24, gdesc[UR8], R24, UP0, gsb0 ;  /* 0x00e00000081879f0 */ /* 0x000fe6000b800818 */
[----:B------:R-:W-:Y:S02]  /*34370*/  WARPGROUP.DEPBAR.LE gsb0, 0x0 ;  /* 0x00008000000079c5 */ /* 0x000fe40000010000 */
[----:B------:R-:W-:Y:S04]  /*34380*/  ST.E desc[UR6][R12.64], R21 ;  /* 0x000000150c007985 */ /* 0x000fe8000c101906 */
[----:B------:R-:W2:Y:S01]  /*34390*/  LD.E.64 R60, desc[UR12][R14.64] ;  /* 0x0000000c0e3c7980 */ /* 0x000ea2000c101b00 */
[----:B------:R-:W-:Y:S01]  /*343a0*/  IMAD.MOV.U32 R67, RZ, RZ, 0x4 ;  /* 0x00000004ff437424 */ /* 0x000fe200078e00ff */
[----:B------:R-:W-:Y:S01]  /*343b0*/  WARPGROUP.ARRIVE ;  /* 0x00000000000079c5 */ /* 0x000fe20000000000 */
[----:B------:R-:W-:Y:S01]  /*343c0*/  IMAD.MOV.U32 R63, RZ, RZ, R57 ;  /* 0x000000ffff3f7224 */ /* 0x000fe200078e0039 */
[----:B------:R-:W-:-:S02]  /*343d0*/  R2UR UR8, R4 ;  /* 0x00000000040872ca */ /* 0x000fc400000e0000 */
[----:B------:R-:W-:Y:S02]  /*343e0*/  SEL R59, R67, 0x2, P1 ;  /* 0x00000002433b7807 */ /* 0x000fe40000800000 */
[----:B------:R-:W-:Y:S02]  /*343f0*/  R2UR UR7, R63 ;  /* 0x000000003f0772ca */ /* 0x000fe400000e0000 */
[C---:B------:R-:W-:Y:S01]  /*34400*/  R2UR UR9, R5.reuse ;  /* 0x00000000050972ca */ /* 0x040fe200000e0000 */
[----:B------:R-:W-:Y:S01]  /*34410*/  IMAD.IADD R62, R64, 0x1, R59 ;  /* 0x00000001403e7824 */ /* 0x000fe200078e023b */
[----:B------:R-:W-:Y:S02]  /*34420*/  R2UR UR10, R4 ;  /* 0x00000000040a72ca */ /* 0x000fe400000e0000 */
[----:B------:R-:W-:Y:S02]  /*34430*/  R2UR UR11, R5 ;  /* 0x00000000050b72ca */ /* 0x000fe400000e0000 */
[----:B------:R-:W-:-:S02]  /*34440*/  R2UR UR6, R62 ;  /* 0x000000003e0672ca */ /* 0x000fc400000e0000 */
[----:B--2---:R-:W-:Y:S02]  /*34450*/  IADD3 R60, R59, 0x800, R60 ;  /* 0x000008003b3c7810 */ /* 0x004fe40007ffe03c */
[----:B------:R-:W-:Y:S02]  /*34460*/  R2UR UR5, R61 ;  /* 0x000000003d0572ca */ /* 0x000fe400000e0000 */
[----:B------:R-:W-:-:S13]  /*34470*/  R2UR UR4, R60 ;  /* 0x000000003c0472ca */ /* 0x000fda00000e0000 */
[----:B------:R-:W-:Y:S03]  /*34480*/  HGMMA.64x64x16.F32 R24, gdesc[UR4], R24, gsb0 ;  /* 0x00e00000041879f0 */ /* 0x000fe60008000818 */
[----:B------:R-:W-:Y:S02]  /*34490*/  WARPGROUP.DEPBAR.LE gsb0, 0x0 ;  /* 0x00008000000079c5 */ /* 0x000fe40000010000 */
[----:B------:R-:W-:Y:S04]  /*344a0*/  ST.E desc[UR8][R12.64], R21 ;  /* 0x000000150c007985 */ /* 0x000fe8000c101908 */
[----:B------:R-:W2:Y:S01]  /*344b0*/  LD.E.64 R60, desc[UR10][R14.64] ;  /* 0x0000000a0e3c7980 */ /* 0x000ea2000c101b00 */
[----:B------:R-:W-:Y:S01]  /*344c0*/  SEL R67, R67, 0x6, !P1 ;  /* 0x0000000643437807 */ /* 0x000fe20004800000 */
[----:B------:R-:W-:Y:S01]  /*344d0*/  IMAD.MOV.U32 R63, RZ, RZ, R57 ;  /* 0x000000ffff3f7224 */ /* 0x000fe200078e0039 */
[----:B------:R-:W-:Y:S01]  /*344e0*/  WARPGROUP.ARRIVE ;  /* 0x00000000000079c5 */ /* 0x000fe20000000000 */
[----:B------:R-:W-:-:S02]  /*344f0*/  R2UR UR8, R4 ;  /* 0x00000000040872ca */ /* 0x000fc400000e0000 */
[----:B------:R-:W-:Y:S01]  /*34500*/  IMAD.IADD R62, R64, 0x1, R67 ;  /* 0x00000001403e7824 */ /* 0x000fe200078e0243 */
[----:B------:R-:W-:Y:S02]  /*34510*/  R2UR UR7, R63 ;  /* 0x000000003f0772ca */ /* 0x000fe400000e0000 */
[C---:B------:R-:W-:Y:S02]  /*34520*/  R2UR UR9, R5.reuse ;  /* 0x00000000050972ca */ /* 0x040fe400000e0000 */
[----:B------:R-:W-:Y:S02]  /*34530*/  R2UR UR6, R62 ;  /* 0x000000003e0672ca */ /* 0x000fe400000e0000 */
[----:B------:R-:W-:Y:S02]  /*34540*/  R2UR UR10, R4 ;  /* 0x00000000040a72ca */ /* 0x000fe400000e0000 */
[----:B------:R-:W-:Y:S02]  /*34550*/  R2UR UR11, R5 ;  /* 0x00000000050b72ca */ /* 0x000fe400000e0000 */
[----:B--2---:R-:W-:-:S02]  /*34560*/  IADD3 R60, R67, 0x800, R60 ;  /* 0x00000800433c7810 */ /* 0x004fc40007ffe03c */
[----:B------:R-:W-:Y:S02]  /*34570*/  R2UR UR5, R61 ;  /* 0x000000003d0572ca */ /* 0x000fe400000e0000 */
[----:B------:R-:W-:-:S13]  /*34580*/  R2UR UR4, R60 ;  /* 0x000000003c0472ca */ /* 0x000fda00000e0000 */
[----:B------:R-:W-:Y:S03]  /*34590*/  HGMMA.64x64x16.F32 R24, gdesc[UR4], R24, gsb0 ;  /* 0x00e00000041879f0 */ /* 0x000fe60008000818 */
[----:B------:R-:W-:Y:S02]  /*345a0*/  WARPGROUP.DEPBAR.LE gsb0, 0x0 ;  /* 0x00008000000079c5 */ /* 0x000fe40000010000 */
[----:B------:R-:W-:Y:S04]  /*345b0*/  ST.E desc[UR8][R12.64], R21 ;  /* 0x000000150c007985 */ /* 0x000fe8000c101908 */
[----:B------:R-:W2:Y:S01]  /*345c0*/  LD.E.64 R68, desc[UR10][R14.64] ;  /* 0x0000000a0e447980 */ /* 0x000ea2000c101b00 */
[----:B------:R-:W-:Y:S01]  /*345d0*/  IMAD.MOV.U32 R60, RZ, RZ, 0x28 ;  /* 0x00000028ff3c7424 */ /* 0x000fe200078e00ff */
[----:B------:R-:W-:Y:S01]  /*345e0*/  WARPGROUP.ARRIVE ;  /* 0x00000000000079c5 */ /* 0x000fe20000000000 */
[----:B------:R-:W-:Y:S01]  /*345f0*/  IMAD.MOV.U32 R61, RZ, RZ, 0xa00 ;  /* 0x00000a00ff3d7424 */ /* 0x000fe200078e00ff */
[----:B------:R-:W-:Y:S01]  /*34600*/  R2UR UR8, R4 ;  /* 0x00000000040872ca */ /* 0x000fe200000e0000 */
[----:B------:R-:W-:Y:S01]  /*34610*/  IMAD.MOV.U32 R63, RZ, RZ, R57 ;  /* 0x000000ffff3f7224 */ /* 0x000fe200078e0039 */
[----:B------:R-:W-:-:S02]  /*34620*/  SEL R60, R60, 0x26, P1 ;  /* 0x000000263c3c7807 */ /* 0x000fc40000800000 */
[----:B------:R-:W-:Y:S02]  /*34630*/  SEL R61, R61, 0x980, P1 ;  /* 0x000009803d3d7807 */ /* 0x000fe40000800000 */
[----:B------:R-:W-:Y:S02]  /*34640*/  R2UR UR7, R63 ;  /* 0x000000003f0772ca */ /* 0x000fe400000e0000 */
[C---:B------:R-:W-:Y:S01]  /*34650*/  R2UR UR9, R5.reuse ;  /* 0x00000000050972ca */ /* 0x040fe200000e0000 */
[----:B------:R-:W-:Y:S01]  /*34660*/  IMAD.IADD R60, R60, 0x1, R61 ;  /* 0x000000013c3c7824 */ /* 0x000fe200078e023d */
[----:B------:R-:W-:Y:S02]  /*34670*/  R2UR UR10, R4 ;  /* 0x00000000040a72ca */ /* 0x000fe400000e0000 */
[----:B------:R-:W-:Y:S02]  /*34680*/  R2UR UR11, R5 ;  /* 0x00000000050b72ca */ /* 0x000fe400000e0000 */
[----:B------:R-:W-:-:S05]  /*34690*/  LOP3.LUT R61, R60, 0xa06, RZ, 0xc0, !PT ;  /* 0x00000a063c3d7812 */ /* 0x000fca00078ec0ff */
[----:B------:R-:W-:-:S05]  /*346a0*/  IMAD.IADD R62, R56, 0x1, R61 ;  /* 0x00000001383e7824 */ /* 0x000fca00078e023d */
[----:B------:R-:W-:Y:S01]  /*346b0*/  R2UR UR6, R62 ;  /* 0x000000003e0672ca */ /* 0x000fe200000e0000 */
[----:B--2---:R-:W-:Y:S02]  /*346c0*/  IMAD.IADD R60, R61, 0x1, R68 ;  /* 0x000000013d3c7824 */ /* 0x004fe400078e0244 */
[----:B------:R-:W-:-:S03]  /*346d0*/  IMAD.MOV.U32 R61, RZ, RZ, R69 ;  /* 0x000000ffff3d7224 */ /* 0x000fc600078e0045 */
[----:B------:R-:W-:Y:S02]  /*346e0*/  R2UR UR4, R60 ;  /* 0x000000003c0472ca */ /* 0x000fe400000e0000 */
        /* <DEDUP_REMOVED lines=8> */
[----:B------:R-:W-:Y:S01]  /*34770*/  R2UR UR8, R4 ;  /* 0x00000000040872ca */ /* 0x000fe200000e0000 */
[----:B------:R-:W-:Y:S01]  /*34780*/  IMAD.IADD R62, R65, 0x1, R64 ;  /* 0x00000001413e7824 */ /* 0x000fe200078e0240 */
[----:B------:R-:W-:-:S02]  /*34790*/  R2UR UR9, R5 ;  /* 0x00000000050972ca */ /* 0x000fc400000e0000 */
[----:B------:R-:W-:Y:S02]  /*347a0*/  R2UR UR7, R63 ;  /* 0x000000003f0772ca */ /* 0x000fe400000e0000 */
[----:B------:R-:W-:Y:S02]  /*347b0*/  R2UR UR6, R62 ;  /* 0x000000003e0672ca */ /* 0x000fe400000e0000 */
[----:B------:R-:W-:Y:S02]  /*347c0*/  R2UR UR10, R4 ;  /* 0x00000000040a72ca */ /* 0x000fe400000e0000 */
[----:B------:R-:W-:Y:S02]  /*347d0*/  R2UR UR11, R5 ;  /* 0x00000000050b72ca */ /* 0x000fe400000e0000 */
[----:B--2---:R-:W-:Y:S02]  /*347e0*/  IADD3 R60, R65, 0xa00, R60 ;  /* 0x00000a00413c7810 */ /* 0x004fe40007ffe03c */
[----:B------:R-:W-:-:S02]  /*347f0*/  R2UR UR5, R61 ;  /* 0x000000003d0572ca */ /* 0x000fc400000e0000 */
[----:B------:R-:W-:-:S13]  /*34800*/  R2UR UR4, R60 ;  /* 0x000000003c0472ca */ /* 0x000fda00000e0000 */
[----:B------:R-:W-:Y:S03]  /*34810*/  HGMMA.64x64x16.F32 R24, gdesc[UR4], R24, gsb0 ;  /* 0x00e00000041879f0 */ /* 0x000fe60008000818 */
[----:B------:R-:W-:Y:S02]  /*34820*/  WARPGROUP.DEPBAR.LE gsb0, 0x0 ;  /* 0x00008000000079c5 */ /* 0x000fe40000010000 */
[----:B------:R-:W-:Y:S04]  /*34830*/  ST.E desc[UR8][R12.64], R21 ;  /* 0x000000150c007985 */ /* 0x000fe8000c101908 */
[----:B------:R-:W2:Y:S01]  /*34840*/  LD.E.64 R60, desc[UR10][R14.64] ;  /* 0x0000000a0e3c7980 */ /* 0x000ea2000c101b00 */
[----:B------:R-:W-:Y:S01]  /*34850*/  IMAD.IADD R62, R59, 0x1, R64 ;  /* 0x000000013b3e7824 */ /* 0x000fe200078e0240 */
[----:B------:R-:W-:Y:S01]  /*34860*/  WARPGROUP.ARRIVE ;  /* 0x00000000000079c5 */ /* 0x000fe20000000000 */
[----:B------:R-:W-:Y:S01]  /*34870*/  IMAD.MOV.U32 R63, RZ, RZ, R57 ;  /* 0x000000ffff3f7224 */ /* 0x000fe200078e0039 */
[----:B------:R-:W-:-:S02]  /*34880*/  R2UR UR8, R4 ;  /* 0x00000000040872ca */ /* 0x000fc400000e0000 */
[----:B------:R-:W-:Y:S02]  /*34890*/  R2UR UR6, R62 ;  /* 0x000000003e0672ca */ /* 0x000fe400000e0000 */
[----:B------:R-:W-:Y:S02]  /*348a0*/  R2UR UR7, R63 ;  /* 0x000000003f0772ca */ /* 0x000fe400000e0000 */
[C---:B------:R-:W-:Y:S02]  /*348b0*/  R2UR UR9, R5.reuse ;  /* 0x00000000050972ca */ /* 0x040fe400000e0000 */
        /* <DEDUP_REMOVED lines=177> */
[----:B------:R-:W-:Y:S01]  /*353d0*/  R2UR UR9, R5 ;  /* 0x00000000050972ca */ /* 0x000fe200000e0000 */
[----:B------:R-:W-:Y:S01]  /*353e0*/  IMAD.IADD R59, R59, 0x1, R60 ;  /* 0x000000013b3b7824 */ /* 0x000fe200078e023c */
[----:B------:R-:W-:-:S04]  /*353f0*/  LOP3.LUT P1, RZ, R58, 0x7f, RZ, 0xc0, !PT ;  /* 0x0000007f3aff7812 */ /* 0x000fc8000782c0ff */
        /* <DEDUP_REMOVED lines=9> */
[----:B------:R0:W-:Y:S04]  /*35490*/  ST.E desc[UR8][R12.64], R21 ;  /* 0x000000150c007985 */ /* 0x0001e8000c101908 */
[----:B------:R-:W2:Y:S04]  /*354a0*/  @!P1 LDL.64 R14, [R8+0x18] ;  /* 0x00001800080e9983 */ /* 0x000ea80000100a00 */
[----:B------:R-:W3:Y:S01]  /*354b0*/  @!P1 LDL.64 R56, [R8] ;  /* 0x0000000008389983 */ /* 0x000ee20000100a00 */
[----:B------:R-:W-:-:S02]  /*354c0*/  @!P1 R2UR UR4, R4 ;  /* 0x00000000040492ca */ /* 0x000fc400000e0000 */
[C---:B------:R-:W-:Y:S02]  /*354d0*/  @!P1 R2UR UR5, R5.reuse ;  /* 0x00000000050592ca */ /* 0x040fe400000e0000 */
[----:B------:R-:W-:Y:S02]  /*354e0*/  @!P1 R2UR UR6, R4 ;  /* 0x00000000040692ca */ /* 0x000fe400000e0000 */
[----:B------:R-:W-:-:S09]  /*354f0*/  @!P1 R2UR UR7, R5 ;  /* 0x00000000050792ca */ /* 0x000fd200000e0000 */
[----:B--2---:R-:W2:Y:S04]  /*35500*/  @!P1 LD.E.64 R14, desc[UR4][R14.64+0x30] ;  /* 0x000030040e0e9980 */ /* 0x004ea8000c101b00 */
[----:B---3--:R-:W3:Y:S01]  /*35510*/  @!P1 LD.E R56, desc[UR6][R56.64] ;  /* 0x0000000638389980 */ /* 0x008ee2000c101900 */
[----:B--2---:R-:W-:-:S05]  /*35520*/  @!P1 MOV R59, R14 ;  /* 0x0000000e003b9202 */ /* 0x004fca0000000f00 */
[----:B---3--:R-:W-:-:S05]  /*35530*/  @!P1 IMAD R58, R56, 0x8, R59 ;  /* 0x00000008383a9824 */ /* 0x008fca00078e023b */
[----:B------:R-:W-:-:S04]  /*35540*/  @!P1 PRMT R58, RZ, 0x654, R58 ;  /* 0x00000654ff3a9816 */ /* 0x000fc8000000003a */
[----:B------:R1:W-:Y:S01]  /*35550*/  @!P1 SYNCS.ARRIVE.TRANS64.RED.A1T0 RZ, [R58+URZ], RZ ;  /* 0x000000ff3aff99a7 */ /* 0x0003e2000810043f */
[----:B0-----:R-:W2:Y:S01]  /*35560*/  LDL.64 R12, [R8+0x68] ;  /* 0x00006800080c7983 */ /* 0x001ea20000100a00 */
[----:B------:R-:W-:Y:S02]  /*35570*/  R2UR UR4, R4 ;  /* 0x00000000040472ca */ /* 0x000fe400000e0000 */
[----:B------:R-:W-:-:S13]  /*35580*/  R2UR UR5, R5 ;  /* 0x00000000050572ca */ /* 0x000fda00000e0000 */
[----:B--2---:R-:W2:Y:S01]  /*35590*/  LD.E.64 R12, desc[UR4][R12.64] ;  /* 0x000000040c0c7980 */ /* 0x004ea2000c101b00 */
[----:B------:R-:W-:Y:S02]  /*355a0*/  R2UR UR4, R4 ;  /* 0x00000000040472ca */ /* 0x000fe400000e0000 */
[----:B------:R-:W-:-:S13]  /*355b0*/  R2UR UR5, R5 ;  /* 0x00000000050572ca */ /* 0x000fda00000e0000 */
[----:B------:R-:W3:Y:S01]  /*355c0*/  LD.E R21, desc[UR4][R10.64+0x24] ;  /* 0x000024040a157980 */ /* 0x000ee2000c101900 */
[C---:B------:R-:W-:Y:S02]  /*355d0*/  R2UR UR4, R4.reuse ;  /* 0x00000000040472ca */ /* 0x040fe400000e0000 */
[C---:B------:R-:W-:Y:S02]  /*355e0*/  R2UR UR5, R5.reuse ;  /* 0x00000000050572ca */ /* 0x040fe400000e0000 */
[C---:B------:R-:W-:Y:S02]  /*355f0*/  R2UR UR14, R4.reuse ;  /* 0x00000000040e72ca */ /* 0x040fe400000e0000 */
[C---:B------:R-:W-:Y:S02]  /*35600*/  R2UR UR15, R5.reuse ;  /* 0x00000000050f72ca */ /* 0x040fe400000e0000 */
[----:B------:R-:W-:Y:S02]  /*35610*/  R2UR UR10, R4 ;  /* 0x00000000040a72ca */ /* 0x000fe400000e0000 */
[----:B------:R-:W-:-:S02]  /*35620*/  R2UR UR11, R5 ;  /* 0x00000000050b72ca */ /* 0x000fc400000e0000 */
[C---:B------:R-:W-:Y:S02]  /*35630*/  R2UR UR8, R4.reuse ;  /* 0x00000000040872ca */ /* 0x040fe400000e0000 */
[C---:B------:R-:W-:Y:S02]  /*35640*/  R2UR UR9, R5.reuse ;  /* 0x00000000050972ca */ /* 0x040fe400000e0000 */
[----:B------:R-:W-:Y:S02]  /*35650*/  R2UR UR12, R4 ;  /* 0x00000000040c72ca */ /* 0x000fe400000e0000 */
[----:B------:R-:W-:-:S05]  /*35660*/  R2UR UR13, R5 ;  /* 0x00000000050d72ca */ /* 0x000fca00000e0000 */
[----:B------:R-:W4:Y:S04]  /*35670*/  LD.E R68, desc[UR10][R10.64+0xc] ;  /* 0x00000c0a0a447980 */ /* 0x000f28000c101900 */
[----:B------:R-:W4:Y:S04]  /*35680*/  LD.E R69, desc[UR8][R10.64+0x10] ;  /* 0x000010080a457980 */ /* 0x000f28000c101900 */
[----:B------:R-:W4:Y:S04]  /*35690*/  LD.E R70, desc[UR12][R10.64+0x14] ;  /* 0x0000140c0a467980 */ /* 0x000f28000c101900 */
[----:B--2---:R0:W2:Y:S01]  /*356a0*/  LD.E R63, desc[UR4][R12.64] ;  /* 0x000000040c3f7980 */ /* 0x0040a2000c101900 */
[----:B------:R-:W-:-:S02]  /*356b0*/  R2UR UR4, R4 ;  /* 0x00000000040472ca */ /* 0x000fc400000e0000 */
[----:B------:R-:W-:-:S13]  /*356c0*/  R2UR UR5, R5 ;  /* 0x00000000050572ca */ /* 0x000fda00000e0000 */
[----:B------:R-:W4:Y:S01]  /*356d0*/  LD.E R64, desc[UR4][R10.64] ;  /* 0x000000040a407980 */ /* 0x000f22000c101900 */
[----:B------:R-:W-:Y:S01]  /*356e0*/  R2UR UR4, R4 ;  /* 0x00000000040472ca */ /* 0x000fe200000e0000 */
[----:B0-----:R-:W-:Y:S01]  /*356f0*/  IMAD.MOV.U32 R12, RZ, RZ, R163 ;  /* 0x000000ffff0c7224 */ /* 0x001fe200078e00a3 */
[----:B------:R-:W-:Y:S01]  /*35700*/  R2UR UR5, R5 ;  /* 0x00000000050572ca */ /* 0x000fe200000e0000 */
[----:B------:R-:W-:Y:S01]  /*35710*/  IMAD.MOV.U32 R13, RZ, RZ, R162 ;  /* 0x000000ffff0d7224 */ /* 0x000fe200078e00a2 */
[----:B---3--:R-:W-:-:S11]  /*35720*/  ISETP.NE.AND P2, PT, R21, 0x1, PT ;  /* 0x000000011500780c */ /* 0x008fd60003f45270 */
[----:B------:R0:W3:Y:S02]  /*35730*/  LD.E R65, desc[UR4][R12.64] ;  /* 0x000000040c417980 */ /* 0x0000e4000c101900 */
[C---:B------:R-:W-:Y:S02]  /*35740*/  @P2 R2UR UR4, R4.reuse ;  /* 0x00000000040422ca */ /* 0x040fe400000e0000 */
[C---:B------:R-:W-:Y:S02]  /*35750*/  @P2 R2UR UR5, R5.reuse ;  /* 0x00000000050522ca */ /* 0x040fe400000e0000 */
[C---:B------:R-:W-:Y:S02]  /*35760*/  @P2 R2UR UR6, R4.reuse ;  /* 0x00000000040622ca */ /* 0x040fe400000e0000 */
[----:B------:R-:W-:Y:S01]  /*35770*/  @P2 R2UR UR7, R5 ;  /* 0x00000000050722ca */ /* 0x000fe200000e0000 */
[----:B------:R-:W3:Y:S08]  /*35780*/  LD.E R13, desc[UR14][R10.64+0x18] ;  /* 0x0000180e0a0d7980 */ /* 0x000ef0000c101900 */
[----:B------:R-:W3:Y:S04]  /*35790*/  @P2 LD.E R67, desc[UR4][R10.64+0x28] ;  /* 0x000028040a432980 */ /* 0x000ee8000c101900 */
[----:B------:R-:W3:Y:S01]  /*357a0*/  @P2 LD.E R66, desc[UR6][R10.64+0x2c] ;  /* 0x00002c060a422980 */ /* 0x000ee2000c101900 */
[----:B------:R-:W-:-:S02]  /*357b0*/  R2UR UR4, R4 ;  /* 0x00000000040472ca */ /* 0x000fc400000e0000 */
[C---:B------:R-:W-:Y:S02]  /*357c0*/  R2UR UR5, R5.reuse ;  /* 0x00000000050572ca */ /* 0x040fe400000e0000 */
[----:B------:R-:W-:Y:S02]  /*357d0*/  R2UR UR6, R4 ;  /* 0x00000000040672ca */ /* 0x000fe400000e0000 */
[----:B------:R-:W-:-:S09]  /*357e0*/  R2UR UR7, R5 ;  /* 0x00000000050772ca */ /* 0x000fd200000e0000 */
[----:B------:R-:W3:Y:S04]  /*357f0*/  LD.E R15, desc[UR4][R10.64+0x8] ;  /* 0x000008040a0f7980 */ /* 0x000ee8000c101900 */
[----:B------:R-:W3:Y:S01]  /*35800*/  LD.E R14, desc[UR6][R10.64+0x4] ;  /* 0x000004060a0e7980 */ /* 0x000ee2000c101900 */
[----:B------:R-:W-:Y:S01]  /*35810*/  BSSY B3, `(.L_x_5532) ;  /* 0x000008a000037945 */ /* 0x000fe20003800000 */
[-C--:B--2---:R-:W-:Y:S01]  /*35820*/  FMUL.FTZ R25, R25, R63.reuse ;  /* 0x0000003f19197220 */ /* 0x084fe20000410000 */
[-C--:B------:R-:W-:Y:S01]  /*35830*/  FMUL.FTZ R56, R24, R63.reuse ;  /* 0x0000003f18387220 */ /* 0x080fe20000410000 */
[-C--:B------:R-:W-:Y:S02]  /*35840*/  FMUL.FTZ R24, R40, R63.reuse ;  /* 0x0000003f28187220 */ /* 0x080fe40000410000 */
[----:B------:R4:W2:Y:S01]  /*35850*/  MUFU.TANH R71, R25 ;  /* 0x0000001900477308 */ /* 0x0008a20000002400 */
[-C--:B------:R-:W-:Y:S01]  /*35860*/  FMUL.FTZ R59, R34, R63.reuse ;  /* 0x0000003f223b7220 */ /* 0x080fe20000410000 */
[----:B------:R-:W-:-:S06]  /*35870*/  FMUL.FTZ R21, R27, R63 ;  /* 0x0000003f1b157220 */ /* 0x000fcc0000410000 */
[----:B------:R1:W0:Y:S01]  /*35880*/  MUFU.TANH R34, R24 ;  /* 0x0000001800227308 */ /* 0x0002220000002400 */
[----:B----4-:R-:W-:-:S04]  /*35890*/  SHF.R.S32.HI R25, RZ, 0x1f, R64 ;  /* 0x0000001fff197819 */ /* 0x010fc80000011440 */
[----:B-1----:R-:W-:-:S04]  /*358a0*/  LEA.HI R24, R25, R64, RZ, 0x7 ;  /* 0x0000004019187211 */ /* 0x002fc800078f38ff */
[----:B------:R-:W-:-:S05]  /*358b0*/  LOP3.LUT R27, R24, 0xffffff80, RZ, 0xc0, !PT ;  /* 0xffffff80181b7812 */ /* 0x000fca00078ec0ff */
[----:B------:R-:W-:Y:S02]  /*358c0*/  IMAD.IADD R27, R64, 0x1, -R27 ;  /* 0x00000001401b7824 */ /* 0x000fe400078e0a1b */
[-C--:B0-----:R-:W-:Y:S01]  /*358d0*/  FMUL.FTZ R12, R26, R63.reuse ;  /* 0x0000003f1a0c7220 */ /* 0x081fe20000410000 */
[----:B------:R-:W-:Y:S02]  /*358e0*/  LEA.HI R26, R25, R64, RZ, 0x2 ;  /* 0x00000040191a7211 */ /* 0x000fe400078f10ff */
[----:B------:R-:W-:Y:S01]  /*358f0*/  SHF.R.S32.HI R24, RZ, 0x1f, R27 ;  /* 0x0000001fff187819 */ /* 0x000fe2000001141b */
[-C--:B------:R-:W-:Y:S01]  /*35900*/  FMUL.FTZ R29, R29, R63.reuse ;  /* 0x0000003f1d1d7220 */ /* 0x080fe20000410000 */
[----:B------:R-:W-:Y:S02]  /*35910*/  FMUL.FTZ R58, R31, R63 ;  /* 0x0000003f1f3a7220 */ /* 0x000fe40000410000 */
[----:B------:R-:W-:Y:S01]  /*35920*/  LEA.HI R25, R24, R27, RZ, 0x2 ;  /* 0x0000001b18197211 */ /* 0x000fe200078f10ff */
[----:B------:R0:W1:Y:S01]  /*35930*/  MUFU.TANH R73, R29 ;  /* 0x0000001d00497308 */ /* 0x0000620000002400 */
[----:B------:R-:W-:-:S02]  /*35940*/  LOP3.LUT R31, R26, 0xfffffffc, RZ, 0xc0, !PT ;  /* 0xfffffffc1a1f7812 */ /* 0x000fc400078ec0ff */
[----:B------:R-:W-:Y:S01]  /*35950*/  SHF.R.S32.HI R26, RZ, 0x2, R25 ;  /* 0x00000002ff1a7819 */ /* 0x000fe20000011419 */
[----:B------:R-:W-:Y:S01]  /*35960*/  FMUL.FTZ R28, R28, R63 ;  /* 0x0000003f1c1c7220 */ /* 0x000fe20000410000 */
[----:B------:R-:W-:Y:S01]  /*35970*/  LEA.HI R24, R24, R27, RZ, 0x5 ;  /* 0x0000001b18187211 */ /* 0x000fe200078f28ff */
[----:B------:R-:W-:Y:S01]  /*35980*/  IMAD.IADD R31, R64, 0x1, -R31 ;  /* 0x00000001401f7824 */ /* 0x000fe200078e0a1f */
[----:B0-----:R-:W-:Y:S01]  /*35990*/  SHF.R.S32.HI R29, RZ, 0x1f, R25 ;  /* 0x0000001fff1d7819 */ /* 0x001fe20000011419 */
[----:B------:R0:W4:Y:S03]  /*359a0*/  MUFU.TANH R72, R28 ;  /* 0x0000001c00487308 */ /* 0x0001260000002400 */
[----:B------:R-:W-:Y:S02]  /*359b0*/  LEA.HI R29, R29, R26, RZ, 0x3 ;  /* 0x0000001a1d1d7211 */ /* 0x000fe400078f18ff */
[----:B------:R-:W-:-:S02]  /*359c0*/  SHF.R.S32.HI R24, RZ, 0x5, R24 ;  /* 0x00000005ff187819 */ /* 0x000fc40000011418 */
[----:B------:R-:W-:Y:S02]  /*359d0*/  LOP3.LUT R29, R29, 0xfffffff8, RZ, 0xc0, !PT ;  /* 0xfffffff81d1d7812 */ /* 0x000fe400078ec0ff */
[----:B0-----:R-:W-:Y:S01]  /*359e0*/  LEA.HI R28, R31, R31, RZ, 0x1 ;  /* 0x0000001f1f1c7211 */ /* 0x001fe200078f08ff */
[----:B---3--:R-:W-:Y:S02]  /*359f0*/  IMAD R24, R65, 0x4, R24 ;  /* 0x0000000441187824 */ /* 0x008fe400078e0218 */
[----:B------:R-:W-:Y:S01]  /*35a00*/  IMAD.IADD R29, R26, 0x1, -R29 ;  /* 0x000000011a1d7824 */ /* 0x000fe200078e0a1d */
[----:B------:R-:W-:Y:S01]  /*35a10*/  LOP3.LUT R28, R28, 0x1ffffffe, RZ, 0xc0, !PT ;  /* 0x1ffffffe1c1c7812 */ /* 0x000fe200078ec0ff */
[-C--:B------:R-:W-:Y:S02]  /*35a20*/  FMUL.FTZ R46, R46, R63.reuse ;  /* 0x0000003f2e2e7220 */ /* 0x080fe40000410000 */
[----:B------:R-:W-:Y:S02]  /*35a30*/  IMAD.U32 R29, R24, 0x10, R29 ;  /* 0x00000010181d7824 */ /* 0x000fe400078e001d */
[----:B------:R-:W-:Y:S01]  /*35a40*/  IMAD.IADD R28, R31, 0x1, -R28 ;  /* 0x000000011f1c7824 */ /* 0x000fe200078e0a1c */
[----:B------:R0:W3:Y:S01]  /*35a50*/  MUFU.TANH R74, R46 ;  /* 0x0000002e004a7308 */ /* 0x0000e20000002400 */
[----:B------:R-:W-:-:S02]  /*35a60*/  FMUL.FTZ R44, R44, R63 ;  /* 0x0000003f2c2c7220 */ /* 0x000fc40000410000 */
[----:B0-----:R-:W-:-:S04]  /*35a70*/  IMAD R46, R28, 0x8, R29 ;  /* 0x000000081c2e7824 */ /* 0x001fc800078e021d */
[----:B------:R-:W-:-:S04]  /*35a80*/  @P2 IMAD.HI.U32 R67, R46, R67, RZ ;  /* 0x000000432e432227 */ /* 0x000fc800078e00ff */
[-C--:B------:R-:W-:Y:S01]  /*35a90*/  FMUL.FTZ R60, R35, R63.reuse ;  /* 0x0000003f233c7220 */ /* 0x080fe20000410000 */
[-C--:B------:R-:W-:Y:S01]  /*35aa0*/  FMUL.FTZ R37, R37, R63.reuse ;  /* 0x0000003f25257220 */ /* 0x080fe20000410000 */
[----:B------:R-:W-:Y:S01]  /*35ab0*/  @P2 SHF.R.U32.HI R46, RZ, R66, R67 ;  /* 0x00000042ff2e2219 */ /* 0x000fe20000011643 */
[----:B------:R0:W1:Y:S01]  /*35ac0*/  MUFU.TANH R35, R44 ;  /* 0x0000002c00237308 */ /* 0x0000620000002400 */
[-C--:B------:R-:W-:Y:S01]  /*35ad0*/  FMUL.FTZ R45, R45, R63.reuse ;  /* 0x0000003f2d2d7220 */ /* 0x080fe20000410000 */
[----:B------:R-:W-:Y:S01]  /*35ae0*/  LOP3.LUT R24, R25, 0x7ffffffc, RZ, 0xc0, !PT ;  /* 0x7ffffffc19187812 */ /* 0x000fe200078ec0ff */
[-C--:B------:R-:W-:Y:S01]  /*35af0*/  FMUL.FTZ R57, R30, R63.reuse ;  /* 0x0000003f1e397220 */ /* 0x080fe20000410000 */
[----:B------:R-:W2:Y:S01]  /*35b00*/  SHFL.IDX PT, R26, R46, RZ, 0x1c1f ;  /* 0x001c1fff2e1a7589 */ /* 0x000ea200000e0000 */
[-C--:B0-----:R-:W-:Y:S01]  /*35b10*/  FMUL.FTZ R44, R51, R63.reuse ;  /* 0x0000003f332c7220 */ /* 0x081fe20000410000 */
[----:B------:R-:W-:Y:S02]  /*35b20*/  IMAD.SHL.U32 R51, R0, 0x40, RZ ;  /* 0x0000004000337824 */ /* 0x000fe400078e00ff */
[----:B------:R-:W0:Y:S01]  /*35b30*/  MUFU.TANH R30, R37 ;  /* 0x00000025001e7308 */ /* 0x000e220000002400 */
[-C--:B------:R-:W-:Y:S01]  /*35b40*/  FMUL.FTZ R62, R39, R63.reuse ;  /* 0x0000003f273e7220 */ /* 0x080fe20000410000 */
[-C--:B------:R-:W-:Y:S01]  /*35b50*/  FMUL.FTZ R40, R42, R63.reuse ;  /* 0x0000003f2a287220 */ /* 0x080fe20000410000 */
[-C--:B------:R-:W-:Y:S01]  /*35b60*/  FMUL.FTZ R32, R32, R63.reuse ;  /* 0x0000003f20207220 */ /* 0x080fe20000410000 */
[-C--:B------:R-:W-:Y:S01]  /*35b70*/  FMUL.FTZ R33, R33, R63.reuse ;  /* 0x0000003f21217220 */ /* 0x080fe20000410000 */
[----:B------:R-:W-:-:S03]  /*35b80*/  FMUL.FTZ R36, R36, R63 ;  /* 0x0000003f24247220 */ /* 0x000fc60000410000 */
        /* <DEDUP_REMOVED lines=8> */
[----:B----4-:R-:W-:Y:S01]  /*35c10*/  IMAD.IADD R45, R27, 0x1, -R24 ;  /* 0x000000011b2d7824 */ /* 0x010fe200078e0a18 */
[----:B------:R-:W-:Y:S01]  /*35c20*/  IADD3 R24, -R51, 0x1, RZ ;  /* 0x0000000133187810 */ /* 0x000fe20007ffe1ff */
[-C--:B------:R-:W-:Y:S01]  /*35c30*/  FMUL.FTZ R52, R52, R63.reuse ;  /* 0x0000003f34347220 */ /* 0x080fe20000410000 */
[-C--:B------:R-:W-:Y:S01]  /*35c40*/  FMUL.FTZ R53, R53, R63.reuse ;  /* 0x0000003f35357220 */ /* 0x080fe20000410000 */
[-C--:B------:R-:W-:Y:S01]  /*35c50*/  FMUL.FTZ R54, R54, R63.reuse ;  /* 0x0000003f36367220 */ /* 0x080fe20000410000 */
[----:B------:R-:W-:Y:S01]  /*35c60*/  FMUL.FTZ R55, R55, R63 ;  /* 0x0000003f37377220 */ /* 0x000fe20000410000 */
[----:B------:R-:W-:Y:S01]  /*35c70*/  ISETP.GE.AND P3, PT, R13, 0x1, PT ;  /* 0x000000010d00780c */ /* 0x000fe20003f66270 */
[----:B------:R-:W-:Y:S01]  /*35c80*/  IMAD R24, R45, -0x2, R24 ;  /* 0xfffffffe2d187824 */ /* 0x000fe200078e0218 */
[----:B------:R-:W4:Y:S01]  /*35c90*/  MUFU.TANH R56, R56 ;  /* 0x0000003800387308 */ /* 0x000f220000002400 */
[----:B------:R-:W-:-:S03]  /*35ca0*/  LOP3.LUT R25, RZ, R68, RZ, 0x33, !PT ;  /* 0x00000044ff197212 */ /* 0x000fc600078e33ff */
[----:B------:R-:W-:-:S04]  /*35cb0*/  IADD3 R24, -R14, R24, R15 ;  /* 0x000000180e187210 */ /* 0x000fc80007ffe10f */
        /* <DEDUP_REMOVED lines=24> */
[----:B------:R-:W-:Y:S02]  /*35e40*/  IMAD.IADD R50, R24, 0x1, R25 ;  /* 0x0000000118327824 */ /* 0x000fe400078e0219 */
[----:B------:R-:W-:Y:S02]  /*35e50*/  IMAD.IADD R70, R70, 0x1, -R51 ;  /* 0x0000000146467824 */ /* 0x000fe400078e0a33 */
[--C-:B--2---:R-:W-:Y:S02]  /*35e60*/  IMAD.IADD R38, R69, 0x1, R26.reuse ;  /* 0x0000000145267824 */ /* 0x104fe400078e021a */
[----:B------:R-:W-:Y:S01]  /*35e70*/  IMAD.IADD R47, R50, 0x1, R26 ;  /* 0x00000001322f7824 */ /* 0x000fe200078e021a */
[----:B-1-34-:R-:W-:Y:S06]  /*35e80*/  @!P3 BRA `(.L_x_5533) ;  /* 0x000000000088b947 */ /* 0x01afec0003800000 */
        /* <DEDUP_REMOVED lines=8> */
[C---:B------:R-:W-:Y:S02]  /*35f10*/  R2UR UR4, R4.reuse ;  /* 0x00000000040472ca */ /* 0x040fe400000e0000 */
[C---:B------:R-:W-:Y:S02]  /*35f20*/  R2UR UR5, R5.reuse ;  /* 0x00000000050572ca */ /* 0x040fe400000e0000 */
[----:B------:R-:W-:Y:S02]  /*35f30*/  R2UR UR6, R4 ;  /* 0x00000000040672ca */ /* 0x000fe400000e0000 */
[----:B------:R-:W-:-:S09]  /*35f40*/  R2UR UR7, R5 ;  /* 0x00000000050772ca */ /* 0x000fd200000e0000 */
[----:B------:R-:W2:Y:S04]  /*35f50*/  LD.E R25, desc[UR4][R10.64+0x1c] ;  /* 0x00001c040a197980 */ /* 0x000ea8000c101900 */
[----:B------:R-:W3:Y:S01]  /*35f60*/  LD.E R27, desc[UR6][R10.64+0x20] ;  /* 0x000020060a1b7980 */ /* 0x000ee2000c101900 */
[----:B--2---:R-:W-:-:S05]  /*35f70*/  IMAD.HI.U32 R24, R24, R25, RZ ;  /* 0x0000001918187227 */ /* 0x004fca00078e00ff */
[----:B---3--:R-:W-:-:S07]  /*35f80*/  SHF.R.U32.HI R24, RZ, R27, R24 ;  /* 0x0000001bff187219 */ /* 0x008fce0000011618 */
.L_x_5537:
[----:B------:R-:W-:Y:S05]  /*35f90*/  BSYNC B5 ;  /* 0x0000000000057941 */ /* 0x000fea0003800000 */
.L_x_5536:
[----:B------:R-:W-:Y:S01]  /*35fa0*/  LOP3.LUT R24, RZ, R24, RZ, 0x33, !PT ;  /* 0x00000018ff187212 */ /* 0x000fe200078e33ff */
[----:B------:R-:W-:Y:S06]  /*35fb0*/  BRA `(.L_x_5538) ;  /* 0x0000000000287947 */ /* 0x000fec0003800000 */
.L_x_5535:
[----:B------:R-:W-:-:S13]  /*35fc0*/  ISETP.NE.AND P2, PT, R13, 0x1, PT ;  /* 0x000000010d00780c */ /* 0x000fda0003f45270 */
        /* <DEDUP_REMOVED lines=9> */
.L_x_5538:
[----:B------:R-:W-:Y:S05]  /*36060*/  BSYNC B4 ;  /* 0x0000000000047941 */ /* 0x000fea0003800000 */
.L_x_5534:
[----:B------:R-:W-:-:S04]  /*36070*/  IMAD R24, R13, R24, -R51 ;  /* 0x000000180d187224 */ /* 0x000fc800078e0a33 */
[----:B------:R-:W-:-:S05]  /*36080*/  IMAD R24, R45, -0x2, R24 ;  /* 0xfffffffe2d187824 */ /* 0x000fca00078e0218 */
[----:B------:R-:W-:Y:S02]  /*36090*/  VIMNMX R47, R47, R24, !PT ;  /* 0x000000182f2f7248 */ /* 0x000fe40007fe0100 */
[----:B------:R-:W-:-:S07]  /*360a0*/  VIADDMNMX R38, R24, R13, R38, PT ;  /* 0x0000000d18267246 */ /* 0x000fce0003800126 */
.L_x_5533:
[----:B------:R-:W-:Y:S05]  /*360b0*/  BSYNC B3 ;  /* 0x0000000000037941 */ /* 0x000fea0003800000 */
.L_x_5532:
[C---:B------:R-:W-:Y:S01]  /*360c0*/  ISETP.GE.AND P3, PT, R70.reuse, 0x9, PT ;  /* 0x000000094600780c */ /* 0x040fe20003f66270 */
[----:B------:R-:W1:Y:S01]  /*360d0*/  SHFL.IDX PT, R46, R46, 0x1, 0x1c1f ;  /* 0x003c1f002e2e7f89 */ /* 0x000e6200000e0000 */
[----:B------:R-:W-:Y:S01]  /*360e0*/  ISETP.GE.AND P2, PT, R70, 0x2, PT ;  /* 0x000000024600780c */ /* 0x000fe20003f46270 */
[----:B------:R-:W-:Y:S01]  /*360f0*/  BSSY B3, `(.L_x_5539) ;  /* 0x0000071000037945 */ /* 0x000fe20003800000 */
[C---:B------:R-:W-:Y:S02]  /*36100*/  ISETP.GT.AND P4, PT, R47.reuse, 0x8, !P3 ;  /* 0x000000082f00780c */ /* 0x040fe40005f84270 */
[----:B------:R-:W-:Y:S02]  /*36110*/  ISETP.GT.AND P5, PT, R47, 0x1, !P2 ;  /* 0x000000012f00780c */ /* 0x000fe400057a4270 */
[----:B------:R-:W-:Y:S02]  /*36120*/  ISETP.LT.OR P4, PT, R38, 0x9, P4 ;  /* 0x000000092600780c */ /* 0x000fe40002781670 */
[----:B------:R-:W-:-:S02]  /*36130*/  ISETP.GE.AND P6, PT, R70, 0xa, PT ;  /* 0x0000000a4600780c */ /* 0x000fc40003fc6270 */
[----:B------:R-:W-:Y:S02]  /*36140*/  FSEL R25, R72, -INF , !P4 ;  /* 0xff80000048197808 */ /* 0x000fe40006000000 */
[C---:B------:R-:W-:Y:S02]  /*36150*/  ISETP.LT.OR P5, PT, R38.reuse, 0x2, P5 ;  /* 0x000000022600780c */ /* 0x040fe40002fa1670 */
[----:B------:R-:W-:Y:S02]  /*36160*/  ISETP.GT.AND P4, PT, R47, 0x9, !P6 ;  /* 0x000000092f00780c */ /* 0x000fe40007784270 */
[----:B------:R-:W-:Y:S02]  /*36170*/  FSEL R24, R71, -INF , !P5 ;  /* 0xff80000047187808 */ /* 0x000fe40006800000 */
[----:B------:R-:W-:Y:S02]  /*36180*/  ISETP.LT.OR P4, PT, R38, 0xa, P4 ;  /* 0x0000000a2600780c */ /* 0x000fe40002781670 */
[----:B------:R-:W-:-:S02]  /*36190*/  ISETP.GE.AND P5, PT, R70, 0x11, PT ;  /* 0x000000114600780c */ /* 0x000fc40003fa6270 */
[----:B------:R-:W-:Y:S02]  /*361a0*/  FSEL R26, R73, -INF , !P4 ;  /* 0xff800000491a7808 */ /* 0x000fe40006000000 */
[----:B------:R-:W-:Y:S02]  /*361b0*/  ISETP.GT.AND P4, PT, R47, 0x10, !P5 ;  /* 0x000000102f00780c */ /* 0x000fe40006f84270 */
[----:B------:R-:W-:Y:S02]  /*361c0*/  P2R R64, PR, RZ, 0x20 ;  /* 0x00000020ff407803 */ /* 0x000fe40000000000 */
[----:B------:R-:W-:Y:S02]  /*361d0*/  ISETP.LT.OR P4, PT, R38, 0x11, P4 ;  /* 0x000000112600780c */ /* 0x000fe40002781670 */
[----:B------:R-:W-:Y:S02]  /*361e0*/  ISETP.GE.AND P5, PT, R70, 0x12, PT ;  /* 0x000000124600780c */ /* 0x000fe40003fa6270 */
[----:B0-----:R-:W-:-:S02]  /*361f0*/  FSEL R27, R32, -INF , !P4 ;  /* 0xff800000201b7808 */ /* 0x001fc40006000000 */
        /* <DEDUP_REMOVED lines=38> */
[----:B------:R-:W-:Y:S02]  /*36460*/  P2R R63, PR, RZ, 0x40 ;  /* 0x00000040ff3f7803 */ /* 0x000fe40000000000 */
[----:B------:R-:W-:Y:S01]  /*36470*/  FSEL R35, R48, -INF , !P4 ;  /* 0xff80000030237808 */ /* 0x000fe20006000000 */
[----:B-1----:R-:W-:Y:S01]  /*36480*/  IMAD.IADD R48, R69, 0x1, R46 ;  /* 0x0000000145307824 */ /* 0x002fe200078e022e */
        /* <DEDUP_REMOVED lines=37> */
.L_x_5544:
[----:B------:R-:W-:Y:S05]  /*366e0*/  BSYNC B5 ;  /* 0x0000000000057941 */ /* 0x000fea0003800000 */
.L_x_5543:
[----:B------:R-:W-:Y:S01]  /*366f0*/  LOP3.LUT R14, RZ, R14, RZ, 0x33, !PT ;  /* 0x0000000eff0e7212 */ /* 0x000fe200078e33ff */
[----:B------:R-:W-:Y:S06]  /*36700*/  BRA `(.L_x_5545) ;  /* 0x0000000000287947 */ /* 0x000fec0003800000 */
.L_x_5542:
        /* <DEDUP_REMOVED lines=10> */
.L_x_5545:
[----:B------:R-:W-:Y:S05]  /*367b0*/  BSYNC B4 ;  /* 0x0000000000047941 */ /* 0x000fea0003800000 */
.L_x_5541:
[----:B------:R-:W-:-:S04]  /*367c0*/  IMAD R14, R13, R14, -R51 ;  /* 0x0000000e0d0e7224 */ /* 0x000fc800078e0a33 */
[----:B------:R-:W-:-:S05]  /*367d0*/  IMAD R14, R45, -0x2, R14 ;  /* 0xfffffffe2d0e7824 */ /* 0x000fca00078e020e */
[----:B------:R-:W-:Y:S02]  /*367e0*/  VIADDMNMX R48, R14, R13, R48, PT ;  /* 0x0000000d0e307246 */ /* 0x000fe40003800130 */
[----:B------:R-:W-:-:S07]  /*367f0*/  VIMNMX R47, R47, R14, !PT ;  /* 0x0000000e2f2f7248 */ /* 0x000fce0007fe0100 */
.L_x_5540:
[----:B------:R-:W-:Y:S05]  /*36800*/  BSYNC B3 ;  /* 0x0000000000037941 */ /* 0x000fea0003800000 */
.L_x_5539:
[----:B------:R-:W2:Y:S01]  /*36810*/  LDL.64 R10, [R8+0x70] ;  /* 0x00007000080a7983 */ /* 0x000ea20000100a00 */
[C---:B------:R-:W-:Y:S02]  /*36820*/  ISETP.GT.AND P2, PT, R47.reuse, 0x1, !P2 ;  /* 0x000000012f00780c */ /* 0x040fe40005744270 */
        /* <DEDUP_REMOVED lines=24> */
[----:B------:R-:W-:Y:S02]  /*369b0*/  R2UR UR4, R4 ;  /* 0x00000000040472ca */ /* 0x000fe400000e0000 */
[----:B------:R-:W-:Y:S02]  /*369c0*/  ISETP.LT.OR P2, PT, R48, 0x1a, P2 ;  /* 0x0000001a3000780c */ /* 0x000fe40001741670 */
[----:B------:R-:W-:Y:S02]  /*369d0*/  R2UR UR5, R5 ;  /* 0x00000000050572ca */ /* 0x000fe400000e0000 */
[----:B------:R-:W-:-:S02]  /*369e0*/  FSEL R62, R62, -INF , !P2 ;  /* 0xff8000003e3e7808 */ /* 0x000fc40005000000 */
[----:B------:R-:W-:Y:S02]  /*369f0*/  ISETP.NE.AND P2, PT, R68, RZ, PT ;  /* 0x000000ff4400720c */ /* 0x000fe40003f45270 */
[----:B------:R-:W-:Y:S02]  /*36a00*/  ISETP.NE.AND P3, PT, R75, RZ, PT ;  /* 0x000000ff4b00720c */ /* 0x000fe40003f65270 */
        /* <DEDUP_REMOVED lines=12> */
[----:B------:R-:W-:-:S04]  /*36ad0*/  ISETP.GT.AND P2, PT, R47, RZ, !P2 ;  /* 0x000000ff2f00720c */ /* 0x000fc80005744270 */
[----:B------:R-:W-:-:S04]  /*36ae0*/  ISETP.LT.OR P2, PT, R48, 0x1, P2 ;  /* 0x000000013000780c */ /* 0x000fc80001741670 */
[----:B------:R-:W-:Y:S02]  /*36af0*/  FSEL R52, R12, -INF , !P2 ;  /* 0xff8000000c347808 */ /* 0x000fe40005000000 */
[----:B------:R-:W-:Y:S01]  /*36b00*/  ISETP.NE.AND P2, PT, R73, RZ, PT ;  /* 0x000000ff4900720c */ /* 0x000fe20003f45270 */
[----:B--2---:R-:W2:Y:S03]  /*36b10*/  LD.E.64 R12, desc[UR4][R10.64] ;  /* 0x000000040a0c7980 */ /* 0x004ea6000c101b00 */
[C---:B------:R-:W-:Y:S02]  /*36b20*/  ISETP.GT.AND P2, PT, R47.reuse, 0x29, !P2 ;  /* 0x000000292f00780c */ /* 0x040fe40005744270 */
[----:B------:R-:W-:Y:S02]  /*36b30*/  ISETP.GT.AND P3, PT, R47, 0x30, !P3 ;  /* 0x000000302f00780c */ /* 0x000fe40005f64270 */
[----:B------:R-:W-:-:S02]  /*36b40*/  ISETP.LT.OR P2, PT, R48, 0x2a, P2 ;  /* 0x0000002a3000780c */ /* 0x000fc40001741670 */
[C---:B------:R-:W-:Y:S02]  /*36b50*/  ISETP.GT.AND P4, PT, R47.reuse, 0x31, !P4 ;  /* 0x000000312f00780c */ /* 0x040fe40006784270 */
[C---:B------:R-:W-:Y:S02]  /*36b60*/  ISETP.GT.AND P5, PT, R47.reuse, 0x38, !P5 ;  /* 0x000000382f00780c */ /* 0x040fe40006fa4270 */
[----:B------:R-:W-:Y:S02]  /*36b70*/  ISETP.GT.AND P6, PT, R47, 0x39, !P6 ;  /* 0x000000392f00780c */ /* 0x000fe400077c4270 */
[C---:B------:R-:W-:Y:S02]  /*36b80*/  ISETP.LT.OR P3, PT, R48.reuse, 0x31, P3 ;  /* 0x000000313000780c */ /* 0x040fe40001f61670 */
[----:B------:R-:W-:Y:S02]  /*36b90*/  FSEL R56, R39, -INF , !P2 ;  /* 0xff80000027387808 */ /* 0x000fe40005000000 */
[----:B------:R-:W-:-:S02]  /*36ba0*/  ISETP.LT.OR P4, PT, R48, 0x32, P4 ;  /* 0x000000323000780c */ /* 0x000fc40002781670 */
[C---:B------:R-:W-:Y:S02]  /*36bb0*/  ISETP.LT.OR P5, PT, R48.reuse, 0x39, P5 ;  /* 0x000000393000780c */ /* 0x040fe40002fa1670 */
[----:B------:R-:W-:Y:S02]  /*36bc0*/  ISETP.LT.OR P6, PT, R48, 0x3a, P6 ;  /* 0x0000003a3000780c */ /* 0x000fe400037c1670 */
[----:B------:R-:W-:Y:S02]  /*36bd0*/  FSEL R48, R42, -INF , !P3 ;  /* 0xff8000002a307808 */ /* 0x000fe40005800000 */
[----:B------:R-:W-:Y:S02]  /*36be0*/  FSEL R64, R44, -INF , !P4 ;  /* 0xff8000002c407808 */ /* 0x000fe40006000000 */
[----:B------:R-:W-:Y:S02]  /*36bf0*/  FSEL R54, R54, -INF , !P5 ;  /* 0xff80000036367808 */ /* 0x000fe40006800000 */
[----:B------:R-:W-:-:S02]  /*36c00*/  R2UR UR6, R4 ;  /* 0x00000000040672ca */ /* 0x000fc400000e0000 */
[----:B------:R-:W-:Y:S02]  /*36c10*/  R2UR UR7, R5 ;  /* 0x00000000050772ca */ /* 0x000fe400000e0000 */
[----:B------:R-:W-:-:S11]  /*36c20*/  FSEL R66, R55, -INF , !P6 ;  /* 0xff80000037427808 */ /* 0x000fd60007000000 */
[----:B------:R-:W3:Y:S01]  /*36c30*/  LD.E R50, desc[UR6][R10.64+0x14] ;  /* 0x000014060a327980 */ /* 0x000ee2000c101900 */
[----:B--2---:R-:W-:Y:S02]  /*36c40*/  FMNMX.FTZ R15, R41, R12, !PT ;  /* 0x0000000c290f7209 */ /* 0x004fe40007810000 */
        /* <DEDUP_REMOVED lines=28> */
[----:B------:R-:W-:Y:S01]  /*36e10*/  FMNMX.FTZ R14, R54, R14, !PT ;  /* 0x0000000e360e7209 */ /* 0x000fe20007810000 */
[----:B------:R-:W2:Y:S01]  /*36e20*/  LD.E R42, desc[UR4][R10.64+0x20] ;  /* 0x000020040a2a7980 */ /* 0x000ea2000c101900 */
[----:B------:R-:W-:-:S02]  /*36e30*/  FMNMX.FTZ R44, R38, R15, !PT ;  /* 0x0000000f262c7209 */ /* 0x000fc40007810000 */
[----:B------:R-:W-:-:S03]  /*36e40*/  FMNMX.FTZ R45, R66, R14, !PT ;  /* 0x0000000e422d7209 */ /* 0x000fc60007810000 */
[----:B------:R-:W0:Y:S04]  /*36e50*/  SHFL.BFLY PT, R15, R44, 0x2, 0x1f ;  /* 0x0c401f002c0f7f89 */ /* 0x000e2800000e0000 */
[----:B------:R1:W-:Y:S04]  /*36e60*/  ST.E.64 desc[UR4][R10.64], R44 ;  /* 0x0000002c0a007985 */ /* 0x0003e8000c101b04 */
[----:B------:R-:W4:Y:S04]  /*36e70*/  LD.E R47, desc[UR6][R10.64+0x4] ;  /* 0x000004060a2f7980 */ /* 0x000f28000c101900 */
[----:B-1----:R-:W5:Y:S01]  /*36e80*/  LD.E R45, desc[UR4][R10.64+0x10] ;  /* 0x000010040a2d7980 */ /* 0x002f62000c101900 */
[----:B0-----:R-:W-:-:S05]  /*36e90*/  FMNMX.FTZ R15, R44, R15, !PT ;  /* 0x0000000f2c0f7209 */ /* 0x001fca0007810000 */
[----:B------:R-:W0:Y:S02]  /*36ea0*/  SHFL.BFLY PT, R14, R15, 0x1, 0x1f ;  /* 0x0c201f000f0e7f89 */ /* 0x000e2400000e0000 */
[----:B0-----:R-:W-:-:S05]  /*36eb0*/  FMNMX.FTZ R39, R15, R14, !PT ;  /* 0x0000000e0f277209 */ /* 0x001fca0007810000 */
[----:B------:R-:W-:Y:S04]  /*36ec0*/  ST.E desc[UR4][R10.64], R39 ;  /* 0x000000270a007985 */ /* 0x000fe8000c101904 */
[----:B------:R-:W3:Y:S01]  /*36ed0*/  LD.E R46, desc[UR6][R10.64] ;  /* 0x000000060a2e7980 */ /* 0x000ee2000c101900 */
[----:B------:R-:W-:Y:S02]  /*36ee0*/  R2UR UR8, R4 ;  /* 0x00000000040872ca */ /* 0x000fe400000e0000 */
[----:B------:R-:W-:Y:S01]  /*36ef0*/  R2UR UR9, R5 ;  /* 0x00000000050972ca */ /* 0x000fe200000e0000 */
[----:B----4-:R-:W0:Y:S02]  /*36f00*/  SHFL.BFLY PT, R14, R47, 0x2, 0x1f ;  /* 0x0c401f002f0e7f89 */ /* 0x010e2400000e0000 */
[----:B0-----:R-:W-:-:S05]  /*36f10*/  FMNMX.FTZ R14, R14, R47, !PT ;  /* 0x0000002f0e0e7209 */ /* 0x001fca0007810000 */
[----:B------:R-:W0:Y:S02]  /*36f20*/  SHFL.BFLY PT, R15, R14, 0x1, 0x1f ;  /* 0x0c201f000e0f7f89 */ /* 0x000e2400000e0000 */
[----:B0-----:R-:W-:Y:S02]  /*36f30*/  FMNMX.FTZ R39, R14, R15, !PT ;  /* 0x0000000f0e277209 */ /* 0x001fe40007810000 */
[C---:B---3--:R-:W-:Y:S02]  /*36f40*/  FSETP.NEU.FTZ.AND P2, PT, R46.reuse, -INF , PT ;  /* 0xff8000002e00780b */ /* 0x048fe40003f5d000 */
[C---:B------:R-:W-:Y:S02]  /*36f50*/  FSETP.NEU.FTZ.AND P3, PT, R39.reuse, -INF , PT ;  /* 0xff8000002700780b */ /* 0x040fe40003f7d000 */
[----:B------:R-:W-:Y:S02]  /*36f60*/  FSEL R15, R46, RZ, P2 ;  /* 0x000000ff2e0f7208 */ /* 0x000fe40001000000 */
[----:B------:R-:W-:-:S03]  /*36f70*/  FSEL R44, R39, RZ, P3 ;  /* 0x000000ff272c7208 */ /* 0x000fc60001800000 */
[----:B------:R-:W-:Y:S02]  /*36f80*/  FADD.FTZ R15, R12, -R15 ;  /* 0x8000000f0c0f7221 */ /* 0x000fe40000010000 */
[----:B------:R-:W-:Y:S02]  /*36f90*/  FADD.FTZ R13, R13, -R44 ;  /* 0x8000002c0d0d7221 */ /* 0x000fe40000010000 */
[----:B--2---:R-:W-:Y:S02]  /*36fa0*/  FMUL.FTZ R12, R15, R42 ;  /* 0x0000002a0f0c7220 */ /* 0x004fe40000410000 */
[----:B------:R-:W-:-:S04]  /*36fb0*/  FMUL.FTZ R13, R42, R13 ;  /* 0x0000000d2a0d7220 */ /* 0x000fc80000410000 */
[----:B------:R-:W5:Y:S08]  /*36fc0*/  MUFU.EX2 R12, R12 ;  /* 0x0000000c000c7308 */ /* 0x000f700000000800 */
[----:B------:R-:W0:Y:S01]  /*36fd0*/  MUFU.EX2 R13, R13 ;  /* 0x0000000d000d7308 */ /* 0x000e220000000800 */
[----:B------:R1:W-:Y:S01]  /*36fe0*/  ST.E desc[UR4][R10.64+0x4], R39 ;  /* 0x000004270a007985 */ /* 0x0003e2000c101904 */
[----:B-----5:R-:W-:Y:S01]  /*36ff0*/  FMUL.FTZ R47, R12, R45 ;  /* 0x0000002d0c2f7220 */ /* 0x020fe20000410000 */
[----:B0-----:R-:W-:-:S04]  /*37000*/  FMUL.FTZ R49, R13, R50 ;  /* 0x000000320d317220 */ /* 0x001fc80000410000 */
[----:B------:R1:W-:Y:S04]  /*37010*/  ST.E desc[UR6][R10.64+0x10], R47 ;  /* 0x0000102f0a007985 */ /* 0x0003e8000c101906 */
[----:B------:R1:W-:Y:S04]  /*37020*/  ST.E desc[UR8][R10.64+0x14], R49 ;  /* 0x000014310a007985 */ /* 0x0003e8000c101908 */
[----:B------:R-:W2:Y:S04]  /*37030*/  LDL.64 R14, [R8+0x78] ;  /* 0x00007800080e7983 */ /* 0x000ea80000100a00 */
[----:B--2---:R-:W2:Y:S04]  /*37040*/  LD.E.64 R44, desc[UR4][R14.64] ;  /* 0x000000040e2c7980 */ /* 0x004ea8000c101b00 */
[----:B--2---:R-:W2:Y:S01]  /*37050*/  LD.E R42, desc[UR4][R44.64+0x4] ;  /* 0x000004042c2a7980 */ /* 0x004ea2000c101900 */
[----:B------:R-:W-:Y:S01]  /*37060*/  BSSY B3, `(.L_x_5546) ;  /* 0x0000010000037945 */ /* 0x000fe20003800000 */
[----:B--2---:R-:W-:-:S13]  /*37070*/  ISETP.NE.AND P2, PT, R42, RZ, PT ;  /* 0x000000ff2a00720c */ /* 0x004fda0003f45270 */
[----:B-1----:R-:W-:Y:S05]  /*37080*/  @P2 BRA `(.L_x_5547) ;  /* 0x0000000000342947 */ /* 0x002fea0003800000 */
[----:B------:R-:W-:Y:S02]  /*37090*/  R2UR UR4, R4 ;  /* 0x00000000040472ca */ /* 0x000fe400000e0000 */
[----:B------:R-:W-:-:S13]  /*370a0*/  R2UR UR5, R5 ;  /* 0x00000000050572ca */ /* 0x000fda00000e0000 */
[----:B------:R-:W2:Y:S01]  /*370b0*/  LD.E.64 R10, desc[UR4][R14.64+0x8] ;  /* 0x000008040e0a7980 */ /* 0x000ea2000c101b00 */
[----:B------:R-:W-:Y:S02]  /*370c0*/  R2UR UR6, R4 ;  /* 0x00000000040672ca */ /* 0x000fe400000e0000 */
[----:B------:R-:W-:Y:S01]  /*370d0*/  R2UR UR7, R5 ;  /* 0x00000000050772ca */ /* 0x000fe200000e0000 */
[----:B------:R-:W3:-:S12]  /*370e0*/  LD.E R44, desc[UR4][R44.64] ;  /* 0x000000042c2c7980 */ /* 0x000ed8000c101900 */
[----:B--2---:R-:W2:Y:S01]  /*370f0*/  LD.E.64 R10, desc[UR6][R10.64] ;  /* 0x000000060a0a7980 */ /* 0x004ea2000c101b00 */
[----:B---3--:R-:W-:-:S04]  /*37100*/  IMAD R47, R9, 0x40, R44 ;  /* 0x00000040092f7824 */ /* 0x008fc800078e022c */
[----:B--2---:R-:W-:-:S05]  /*37110*/  IMAD.WIDE R46, R47, 0x4, R10 ;  /* 0x000000042f2e7825 */ /* 0x004fca00078e020a */
[----:B------:R0:W-:Y:S04]  /*37120*/  ST.E desc[UR4][R46.64], R12 ;  /* 0x0000000c2e007985 */ /* 0x0001e8000c101904 */
[----:B------:R-:W2:Y:S04]  /*37130*/  LD.E.64 R44, desc[UR6][R14.64] ;  /* 0x000000060e2c7980 */ /* 0x000ea8000c101b00 */
[----:B--2---:R-:W2:Y:S02]  /*37140*/  LD.E R39, desc[UR4][R44.64+0x4] ;  /* 0x000004042c277980 */ /* 0x004ea4000c101900 */
[----:B0-2---:R-:W-:-:S13]  /*37150*/  ISETP.NE.AND P2, PT, R39, RZ, PT ;  /* 0x000000ff2700720c */ /* 0x005fda0003f45270 */
.L_x_5547:
[----:B------:R-:W-:Y:S05]  /*37160*/  BSYNC B3 ;  /* 0x0000000000037941 */ /* 0x000fea0003800000 */
.L_x_5546:
[----:B------:R-:W-:Y:S04]  /*37170*/  BSSY B3, `(.L_x_5548) ;  /* 0x000000d000037945 */ /* 0x000fe80003800000 */
[----:B------:R-:W-:Y:S05]  /*37180*/  @P2 BRA `(.L_x_5549) ;  /* 0x00000000002c2947 */ /* 0x000fea0003800000 */
        /* <DEDUP_REMOVED lines=8> */
[----:B------:R-:W-:-:S04]  /*37210*/  VIADD R9, R9, 0x8 ;  /* 0x0000000809097836 */ /* 0x000fc80000000000 */
[----:B--2---:R-:W-:-:S05]  /*37220*/  IMAD.WIDE R10, R9, 0x4, R10 ;  /* 0x00000004090a7825 */ /* 0x004fca00078e020a */
[----:B------:R0:W-:Y:S02]  /*37230*/  ST.E desc[UR4][R10.64], R13 ;  /* 0x0000000d0a007985 */ /* 0x0001e4000c101904 */
.L_x_5549:
[----:B------:R-:W-:Y:S05]  /*37240*/  BSYNC B3 ;  /* 0x0000000000037941 */ /* 0x000fea0003800000 */
.L_x_5548:
[----:B0-----:R-:W2:Y:S01]  /*37250*/  LDL.64 R10, [R8+0x70] ;  /* 0x00007000080a7983 */ /* 0x001ea20000100a00 */
[C---:B------:R-:W-:Y:S02]  /*37260*/  R2UR UR4, R4.reuse ;  /* 0x00000000040472ca */ /* 0x040fe400000e0000 */
[C---:B------:R-:W-:Y:S02]  /*37270*/  R2UR UR5, R5.reuse ;  /* 0x00000000050572ca */ /* 0x040fe400000e0000 */
[C---:B------:R-:W-:Y:S02]  /*37280*/  R2UR UR6, R4.reuse ;  /* 0x00000000040672ca */ /* 0x040fe400000e0000 */
[C---:B------:R-:W-:Y:S02]  /*37290*/  R2UR UR7, R5.reuse ;  /* 0x00000000050772ca */ /* 0x040fe400000e0000 */
[----:B------:R-:W-:Y:S02]  /*372a0*/  R2UR UR8, R4 ;  /* 0x00000000040872ca */ /* 0x000fe400000e0000 */
[----:B------:R-:W-:-:S05]  /*372b0*/  R2UR UR9, R5 ;  /* 0x00000000050972ca */ /* 0x000fca00000e0000 */
[----:B--2---:R-:W2:Y:S04]  /*372c0*/  LD.E R9, desc[UR4][R10.64] ;  /* 0x000000040a097980 */ /* 0x004ea8000c101900 */
[----:B------:R-:W3:Y:S04]  /*372d0*/  LD.E R14, desc[UR6][R10.64+0x20] ;  /* 0x000020060a0e7980 */ /* 0x000ee8000c101900 */
[----:B------:R-:W4:Y:S04]  /*372e0*/  LD.E R39, desc[UR8][R10.64+0x4] ;  /* 0x000004080a277980 */ /* 0x000f28000c101900 */
[----:B------:R-:W5:Y:S04]  /*372f0*/  LD.E R50, desc[UR4][R10.64+0x10] ;  /* 0x000010040a327980 */ /* 0x000f68000c101900 */
[----:B------:R-:W5:Y:S01]  /*37300*/  LD.E R49, desc[UR6][R10.64+0x14] ;  /* 0x000014060a317980 */ /* 0x000f62000c101900 */
[C---:B--2---:R-:W-:Y:S01]  /*37310*/  FSETP.NEU.FTZ.AND P2, PT, R9.reuse, -INF , PT ;  /* 0xff8000000900780b */ /* 0x044fe20003f5d000 */
[----:B---3--:R-:W-:Y:S01]  /*37320*/  FMUL.FTZ R15, R9, R14 ;  /* 0x0000000e090f7220 */ /* 0x008fe20000410000 */
[----:B----4-:R-:W-:Y:S01]  /*37330*/  FSETP.NEU.FTZ.AND P3, PT, R39, -INF , PT ;  /* 0xff8000002700780b */ /* 0x010fe20003f7d000 */
[----:B------:R-:W-:-:S03]  /*37340*/  FMUL.FTZ R39, R14, R39 ;  /* 0x000000270e277220 */ /* 0x000fc60000410000 */
[----:B------:R-:W-:Y:S02]  /*37350*/  FSEL R15, R15, RZ, P2 ;  /* 0x000000ff0f0f7208 */ /* 0x000fe40001000000 */
[----:B------:R-:W-:-:S03]  /*37360*/  FSEL R39, R39, RZ, P3 ;  /* 0x000000ff27277208 */ /* 0x000fc60001800000 */
        /* <DEDUP_REMOVED lines=34> */
[----:B------:R-:W-:-:S07]  /*37590*/  FFMA.FTZ R14, R66, R14, -R39 ;  /* 0x0000000e420e7223 */ /* 0x000fce0000010827 */
[----:B------:R-:W0:Y:S01]  /*375a0*/  MUFU.EX2 R169, R42 ;  /* 0x0000002a00a97308 */ /* 0x000e220000000800 */
[----:B-----5:R-:W-:-:S07]  /*375b0*/  FADD.FTZ R24, R38, R49 ;  /* 0x0000003126187221 */ /* 0x020fce0000010000 */
[----:B------:R1:W2:Y:S08]  /*375c0*/  MUFU.EX2 R170, R25 ;  /* 0x0000001900aa7308 */ /* 0x0002b00000000800 */
[----:B------:R-:W-:Y:S01]  /*375d0*/  MUFU.EX2 R57, R57 ;  /* 0x0000003900397308 */ /* 0x000fe20000000800 */
[----:B-1----:R-:W-:Y:S01]  /*375e0*/  FADD.FTZ R25, R41, R50 ;  /* 0x0000003229197221 */ /* 0x002fe20000010000 */
[----:B0-----:R-:W-:-:S03]  /*375f0*/  FADD.FTZ R24, R169, R24 ;  /* 0x00000018a9187221 */ /* 0x001fc60000010000 */
[----:B------:R-:W-:-:S03]  /*37600*/  FADD.FTZ R25, R168, R25 ;  /* 0x00000019a8197221 */ /* 0x000fc60000010000 */
[----:B------:R2:W0:Y:S08]  /*37610*/  MUFU.EX2 R9, R26 ;  /* 0x0000001a00097308 */ /* 0x0004300000000800 */
[----:B------:R-:W-:Y:S01]  /*37620*/  MUFU.EX2 R58, R58 ;  /* 0x0000003a003a7308 */ /* 0x000fe20000000800 */
[----:B--2---:R-:W-:-:S07]  /*37630*/  FADD.FTZ R26, R170, R25 ;  /* 0x00000019aa1a7221 */ /* 0x004fce0000010000 */
[----:B------:R-:W1:Y:S01]  /*37640*/  MUFU.EX2 R172, R27 ;  /* 0x0000001b00ac7308 */ /* 0x000e620000000800 */
[----:B0-----:R-:W-:-:S07]  /*37650*/  FADD.FTZ R25, R9, R26 ;  /* 0x0000001a09197221 */ /* 0x001fce0000010000 */
[----:B------:R-:W-:Y:S08]  /*37660*/  MUFU.EX2 R59, R59 ;  /* 0x0000003b003b7308 */ /* 0x000ff00000000800 */
[----:B------:R-:W0:Y:S01]  /*37670*/  MUFU.EX2 R21, R28 ;  /* 0x0000001c00157308 */ /* 0x000e220000000800 */
[----:B-1----:R-:W-:-:S07]  /*37680*/  FADD.FTZ R26, R172, R25 ;  /* 0x00000019ac1a7221 */ /* 0x002fce0000010000 */
[----:B------:R-:W1:Y:S08]  /*37690*/  MUFU.EX2 R60, R60 ;  /* 0x0000003c003c7308 */ /* 0x000e700000000800 */
[----:B------:R-:W2:Y:S01]  /*376a0*/  MUFU.EX2 R29, R29 ;  /* 0x0000001d001d7308 */ /* 0x000ea20000000800 */
[----:B0-----:R-:W-:-:S07]  /*376b0*/  FADD.FTZ R26, R21, R26 ;  /* 0x0000001a151a7221 */ /* 0x001fce0000010000 */
[----:B------:R0:W-:Y:S08]  /*376c0*/  MUFU.EX2 R182, R15 ;  /* 0x0000000f00b67308 */ /* 0x0001f00000000800 */
[----:B------:R-:W3:Y:S01]  /*376d0*/  MUFU.EX2 R61, R61 ;  /* 0x0000003d003d7308 */ /* 0x000ee20000000800 */
[----:B0-----:R-:W-:-:S04]  /*376e0*/  FADD.FTZ R15, R57, R24 ;  /* 0x00000018390f7221 */ /* 0x001fc80000010000 */
[----:B------:R-:W-:-:S03]  /*376f0*/  FADD.FTZ R24, R58, R15 ;  /* 0x0000000f3a187221 */ /* 0x000fc60000010000 */
[----:B------:R-:W0:Y:S01]  /*37700*/  MUFU.EX2 R30, R30 ;  /* 0x0000001e001e7308 */ /* 0x000e220000000800 */
[----:B------:R-:W-:-:S04]  /*37710*/  FADD.FTZ R15, R59, R24 ;  /* 0x000000183b0f7221 */ /* 0x000fc80000010000 */
[----:B-1----:R-:W-:Y:S01]  /*37720*/  FADD.FTZ R24, R60, R15 ;  /* 0x0000000f3c187221 */ /* 0x002fe20000010000 */
[----:B--2---:R-:W-:Y:S02]  /*37730*/  FADD.FTZ R15, R29, R26 ;  /* 0x0000001a1d0f7221 */ /* 0x004fe40000010000 */
[----:B------:R-:W1:Y:S01]  /*37740*/  MUFU.EX2 R62, R62 ;  /* 0x0000003e003e7308 */ /* 0x000e620000000800 */
[----:B---3--:R-:W-:-:S07]  /*37750*/  FADD.FTZ R25, R61, R24 ;  /* 0x000000183d197221 */ /* 0x008fce0000010000 */
[----:B------:R-:W2:Y:S01]  /*37760*/  MUFU.EX2 R31, R31 ;  /* 0x0000001f001f7308 */ /* 0x000ea20000000800 */
[----:B0-----:R-:W-:-:S07]  /*37770*/  FADD.FTZ R24, R30, R15 ;  /* 0x0000000f1e187221 */ /* 0x001fce0000010000 */
[----:B------:R-:W0:Y:S01]  /*37780*/  MUFU.EX2 R40, R40 ;  /* 0x0000002800287308 */ /* 0x000e220000000800 */
[----:B-1----:R-:W-:-:S07]  /*37790*/  FADD.FTZ R25, R62, R25 ;  /* 0x000000193e197221 */ /* 0x002fce0000010000 */
[----:B------:R-:W1:Y:S01]  /*377a0*/  MUFU.EX2 R32, R32 ;  /* 0x0000002000207308 */ /* 0x000e620000000800 */
[----:B--2---:R-:W-:-:S07]  /*377b0*/  FADD.FTZ R15, R31, R24 ;  /* 0x000000181f0f7221 */ /* 0x004fce0000010000 */
        /* <DEDUP_REMOVED lines=23> */
[----:B--2---:R-:W-:-:S04]  /*37930*/  FADD.FTZ R25, R37, R26 ;  /* 0x0000001a25197221 */ /* 0x004fc80000010000 */
[----:B------:R-:W-:Y:S01]  /*37940*/  FADD.FTZ R39, R182, R25 ;  /* 0x00000019b6277221 */ /* 0x000fe20000010000 */
[----:B0-----:R-:W-:-:S04]  /*37950*/  FADD.FTZ R24, R48, R15 ;  /* 0x0000000f30187221 */ /* 0x001fc80000010000 */
[----:B------:R-:W-:Y:S01]  /*37960*/  ST.E desc[UR4][R10.64+0x10], R39 ;  /* 0x000010270a007985 */ /* 0x000fe2000c101904 */
[----:B-1----:R-:W-:-:S05]  /*37970*/  FADD.FTZ R49, R183, R24 ;  /* 0x00000018b7317221 */ /* 0x002fca0000010000 */
[----:B------:R0:W-:Y:S04]  /*37980*/  ST.E desc[UR6][R10.64+0x14], R49 ;  /* 0x000014310a007985 */ /* 0x0001e8000c101906 */
[----:B------:R-:W2:Y:S01]  /*37990*/  LDL.64 R24, [R8+0x80] ;  /* 0x0000800008187983 */ /* 0x000ea20000100a00 */
[----:B------:R-:W-:Y:S06]  /*379a0*/  BAR.SYNC.DEFER_BLOCKING 0xf, 0x100 ;  /* 0x03c4000000007b1d */ /* 0x000fec0000010000 */
[----:B------:R-:W0:Y:S04]  /*379b0*/  LDL.64 R14, [R8+0x88] ;  /* 0x00008800080e7983 */ /* 0x000e280000100a00 */
[----:B--2---:R-:W2:Y:S04]  /*379c0*/  LD.E.64 R24, desc[UR4][R24.64+0x10] ;  /* 0x0000100418187980 */ /* 0x004ea8000c101b00 */
        /* <DEDUP_REMOVED lines=24> */
[----:B------:R2:W-:Y:S04]  /*37b50*/  STSM.16.M88.4 [R51], R176 ;  /* 0x000000b033007844 */ /* 0x0005e80000000200 */
[----:B------:R-:W-:Y:S04]  /*37b60*/  STSM.16.M88.4 [R50], R180 ;  /* 0x000000b432007844 */ /* 0x000fe80000000200 */
[----:B0-----:R-:W3:Y:S04]  /*37b70*/  LD.E R11, desc[UR4][R14.64] ;  /* 0x000000040e0b7980 */ /* 0x001ee8000c101900 */
[----:B-1----:R-:W4:Y:S04]  /*37b80*/  LD.E R9, desc[UR4][R14.64+0x14] ;  /* 0x000014040e097980 */ /* 0x002f28000c101900 */
[----:B------:R-:W5:Y:S01]  /*37b90*/  LD.E R21, desc[UR6][R14.64+0x4] ;  /* 0x000004060e157980 */ /* 0x000f62000c101900 */
[----:B------:R-:W-:-:S02]  /*37ba0*/  R2UR UR18, R4 ;  /* 0x00000000041272ca */ /* 0x000fc400000e0000 */
[C---:B------:R-:W-:Y:S01]  /*37bb0*/  R2UR UR19, R5.reuse ;  /* 0x00000000051372ca */ /* 0x040fe200000e0000 */
[----:B------:R-:W5:Y:S01]  /*37bc0*/  LD.E R10, desc[UR6][R14.64+0x8] ;  /* 0x000008060e0a7980 */ /* 0x000f62000c101900 */
[C---:B------:R-:W-:Y:S02]  /*37bd0*/  R2UR UR10, R4.reuse ;  /* 0x00000000040a72ca */ /* 0x040fe400000e0000 */
[C---:B------:R-:W-:Y:S01]  /*37be0*/  R2UR UR11, R5.reuse ;  /* 0x00000000050b72ca */ /* 0x040fe200000e0000 */
[----:B------:R-:W5:Y:S01]  /*37bf0*/  LD.E R25, desc[UR8][R14.64+0x10] ;  /* 0x000010080e197980 */ /* 0x000f62000c101900 */
[C---:B------:R-:W-:Y:S02]  /*37c00*/  R2UR UR12, R4.reuse ;  /* 0x00000000040c72ca */ /* 0x040fe400000e0000 */
[----:B------:R-:W-:Y:S01]  /*37c10*/  R2UR UR13, R5 ;  /* 0x00000000050d72ca */ /* 0x000fe200000e0000 */
[----:B------:R-:W5:Y:S01]  /*37c20*/  LD.E R35, desc[UR6][R14.64+0x40] ;  /* 0x000040060e237980 */ /* 0x000f62000c101900 */
[----:B------:R-:W-:-:S02]  /*37c30*/  R2UR UR14, R4 ;  /* 0x00000000040e72ca */ /* 0x000fc400000e0000 */
[C---:B------:R-:W-:Y:S01]  /*37c40*/  R2UR UR15, R5.reuse ;  /* 0x00000000050f72ca */ /* 0x040fe200000e0000 */
[----:B------:R-:W5:Y:S01]  /*37c50*/  LD.E R37, desc[UR4][R14.64+0x44] ;  /* 0x000044040e257980 */ /* 0x000f62000c101900 */
[----:B------:R-:W-:Y:S02]  /*37c60*/  R2UR UR16, R4 ;  /* 0x00000000041072ca */ /* 0x000fe400000e0000 */
[----:B------:R-:W-:Y:S01]  /*37c70*/  R2UR UR17, R5 ;  /* 0x00000000051172ca */ /* 0x000fe200000e0000 */
        /* <DEDUP_REMOVED lines=33> */
[----:B---3--:R-:W-:-:S05]  /*37e90*/  FMUL.FTZ R11, R12, R11 ;  /* 0x0000000b0c0b7220 */ /* 0x008fca0000410000 */
[----:B------:R0:W-:Y:S04]  /*37ea0*/  ST.E desc[UR4][R14.64], R11 ;  /* 0x0000000b0e007985 */ /* 0x0001e8000c101904 */
[----:B0-----:R-:W3:Y:S01]  /*37eb0*/  LD.E R11, desc[UR6][R14.64+0x140] ;  /* 0x000140060e0b7980 */ /* 0x001ee2000c101900 */
[C---:B----4-:R-:W-:Y:S01]  /*37ec0*/  FMUL.FTZ R9, R12.reuse, R9 ;  /* 0x000000090c097220 */ /* 0x050fe20000410000 */
[----:B-----5:R-:W-:-:S04]  /*37ed0*/  FMUL.FTZ R21, R12, R21 ;  /* 0x000000150c157220 */ /* 0x020fc80000410000 */
[----:B------:R0:W-:Y:S04]  /*37ee0*/  ST.E desc[UR4][R14.64+0x14], R9 ;  /* 0x000014090e007985 */ /* 0x0001e8000c101904 */
[----:B------:R1:W-:Y:S04]  /*37ef0*/  ST.E desc[UR6][R14.64+0x4], R21 ;  /* 0x000004150e007985 */ /* 0x0003e8000c101906 */
[----:B0-----:R-:W4:Y:S04]  /*37f00*/  LD.E R9, desc[UR18][R14.64+0x134] ;  /* 0x000134120e097980 */ /* 0x001f28000c101900 */
[----:B-1----:R-:W5:Y:S01]  /*37f10*/  LD.E R21, desc[UR6][R14.64+0x144] ;  /* 0x000144060e157980 */ /* 0x002f62000c101900 */
        /* <DEDUP_REMOVED lines=64> */
[----:B------:R0:W-:Y:S02]  /*38320*/  ST.E desc[UR4][R14.64+0x1e4], R11 ;  /* 0x0001e40b0e007985 */ /* 0x0001e4000c101904 */
[----:B0-----:R-:W-:Y:S02]  /*38330*/  FMUL.FTZ R11, R13, R10 ;  /* 0x0000000a0d0b7220 */ /* 0x001fe40000410000 */
[----:B------:R-:W3:Y:S01]  /*38340*/  LD.E R10, desc[UR6][R14.64+0xc] ;  /* 0x00000c060e0a7980 */ /* 0x000ee2000c101900 */
[C---:B----4-:R-:W-:Y:S01]  /*38350*/  FMUL.FTZ R9, R12.reuse, R9 ;  /* 0x000000090c097220 */ /* 0x050fe20000410000 */
[----:B-----5:R-:W-:-:S04]  /*38360*/  FMUL.FTZ R21, R12, R21 ;  /* 0x000000150c157220 */ /* 0x020fc80000410000 */
[----:B------:R0:W-:Y:S04]  /*38370*/  ST.E desc[UR4][R14.64+0x1e0], R9 ;  /* 0x0001e0090e007985 */ /* 0x0001e8000c101904 */
[----:B------:R3:W-:Y:S04]  /*38380*/  ST.E desc[UR4][R14.64+0x1f0], R21 ;  /* 0x0001f0150e007985 */ /* 0x0007e8000c101904 */
[----:B0-----:R-:W4:Y:S01]  /*38390*/  LD.E R9, desc[UR6][R14.64+0x1f4] ;  /* 0x0001f4060e097980 */ /* 0x001f22000c101900 */
[----:B---3--:R-:W-:-:S03]  /*383a0*/  FMUL.FTZ R21, R13, R10 ;  /* 0x0000000a0d157220 */ /* 0x008fc60000410000 */
[----:B------:R-:W3:Y:S01]  /*383b0*/  LD.E R10, desc[UR6][R14.64+0x18] ;  /* 0x000018060e0a7980 */ /* 0x000ee2000c101900 */
[----:B----4-:R-:W-:-:S05]  /*383c0*/  FMUL.FTZ R9, R12, R9 ;  /* 0x000000090c097220 */ /* 0x010fca0000410000 */
[----:B------:R3:W-:Y:S02]  /*383d0*/  ST.E desc[UR4][R14.64+0x1f4], R9 ;  /* 0x0001f4090e007985 */ /* 0x0007e4000c101904 */
[C---:B---3--:R-:W-:Y:S02]  /*383e0*/  FMUL.FTZ R9, R13.reuse, R10 ;  /* 0x0000000a0d097220 */ /* 0x048fe40000410000 */
[----:B------:R-:W3:Y:S04]  /*383f0*/  LD.E R10, desc[UR6][R14.64+0x1c] ;  /* 0x00001c060e0a7980 */ /* 0x000ee8000c101900 */
[----:B------:R3:W-:Y:S02]  /*38400*/  ST.E desc[UR4][R14.64+0x8], R11 ;  /* 0x0000080b0e007985 */ /* 0x0007e4000c101904 */
[----:B---3--:R-:W-:-:S02]  /*38410*/  FMUL.FTZ R11, R13, R10 ;  /* 0x0000000a0d0b7220 */ /* 0x008fc40000410000 */
[----:B------:R-:W3:Y:S04]  /*38420*/  LD.E R10, desc[UR6][R14.64+0x28] ;  /* 0x000028060e0a7980 */ /* 0x000ee8000c101900 */
        /* <DEDUP_REMOVED lines=56> */
[----:B------:R-:W3:Y:S01]  /*387b0*/  LD.E R10, desc[UR6][R14.64+0xbc] ;  /* 0x0000bc060e0a7980 */ /* 0x000ee2000c101900 */
        /* <DEDUP_REMOVED lines=74> */
[----:B------:R1:W-:Y:S01]  /*38c60*/  ST.E desc[UR4][R14.64+0xb8], R21 ;  /* 0x0000b8150e007985 */ /* 0x0003e2000c101904 */
[----:B---3--:R-:W-:-:S05]  /*38c70*/  FMUL.FTZ R9, R13, R10 ;  /* 0x0000000a0d097220 */ /* 0x008fca0000410000 */
[----:B------:R2:W-:Y:S04]  /*38c80*/  ST.E desc[UR4][R14.64+0xbc], R9 ;  /* 0x0000bc090e007985 */ /* 0x0005e8000c101904 */
[----:B------:R-:W0:Y:S02]  /*38c90*/  LD.E R10, desc[UR6][R14.64+0xc8] ;  /* 0x0000c8060e0a7980 */ /* 0x000e24000c101900 */
[----:B0-----:R-:W-:-:S05]  /*38ca0*/  FMUL.FTZ R11, R13, R10 ;  /* 0x0000000a0d0b7220 */ /* 0x001fca0000410000 */
[----:B------:R0:W-:Y:S04]  /*38cb0*/  ST.E desc[UR4][R14.64+0xc8], R11 ;  /* 0x0000c80b0e007985 */ /* 0x0001e8000c101904 */
[----:B------:R-:W1:Y:S02]  /*38cc0*/  LD.E R10, desc[UR6][R14.64+0xcc] ;  /* 0x0000cc060e0a7980 */ /* 0x000e64000c101900 */
[----:B-1----:R-:W-:-:S05]  /*38cd0*/  FMUL.FTZ R21, R13, R10 ;  /* 0x0000000a0d157220 */ /* 0x002fca0000410000 */
[----:B------:R1:W-:Y:S04]  /*38ce0*/  ST.E desc[UR4][R14.64+0xcc], R21 ;  /* 0x0000cc150e007985 */ /* 0x0003e8000c101904 */
[----:B------:R-:W2:Y:S02]  /*38cf0*/  LD.E R10, desc[UR6][R14.64+0xd8] ;  /* 0x0000d8060e0a7980 */ /* 0x000ea4000c101900 */
[----:B--2---:R-:W-:-:S05]  /*38d00*/  FMUL.FTZ R9, R13, R10 ;  /* 0x0000000a0d097220 */ /* 0x004fca0000410000 */
        /* <DEDUP_REMOVED lines=109> */
[----:B------:R-:W3:Y:S02]  /*393e0*/  LD.E R10, desc[UR6][R14.64+0x1fc] ;  /* 0x0001fc060e0a7980 */ /* 0x000ee4000c101900 */
[----:B---3--:R-:W-:-:S05]  /*393f0*/  FMUL.FTZ R27, R13, R10 ;  /* 0x0000000a0d1b7220 */ /* 0x008fca0000410000 */
[----:B------:R3:W-:Y:S04]  /*39400*/  ST.E desc[UR4][R14.64+0x1fc], R27 ;  /* 0x0001fc1b0e007985 */ /* 0x0007e8000c101904 */
[----:B0-----:R-:W1:Y:S04]  /*39410*/  LDL.64 R10, [R8+0x88] ;  /* 0x00008800080a7983 */ /* 0x001e680000100a00 */
[----:B------:R-:W2:Y:S04]  /*39420*/  LDL.64 R24, [R8] ;  /* 0x0000000008187983 */ /* 0x000ea80000100a00 */
[----:B------:R-:W4:Y:S04]  /*39430*/  LDL.64 R12, [R8+0x90] ;  /* 0x00009000080c7983 */ /* 0x000f280000100a00 */
[----:B-1----:R-:W5:Y:S04]  /*39440*/  LD.E R21, desc[UR4][R10.64] ;  /* 0x000000040a157980 */ /* 0x002f68000c101900 */
[----:B--2---:R-:W2:Y:S04]  /*39450*/  LD.E R9, desc[UR6][R24.64] ;  /* 0x0000000618097980 */ /* 0x004ea8000c101900 */
[----:B----4-:R-:W2:Y:S04]  /*39460*/  LD.E.64 R12, desc[UR4][R12.64] ;  /* 0x000000040c0c7980 */ /* 0x010ea8000c101b00 */
[----:B-----5:R0:W-:Y:S04]  /*39470*/  ST.E desc[UR8][R10.64], R21 ;  /* 0x000000150a007985 */ /* 0x0201e8000c101908 */
[----:B---3--:R-:W3:Y:S04]  /*39480*/  LD.E R15, desc[UR10][R10.64+0x4] ;  /* 0x0000040a0a0f7980 */ /* 0x008ee8000c101900 */
[----:B---3--:R1:W-:Y:S04]  /*39490*/  ST.E desc[UR4][R10.64+0x4], R15 ;  /* 0x0000040f0a007985 */ /* 0x0083e8000c101904 */
[----:B------:R-:W3:Y:S04]  /*394a0*/  LD.E R27, desc[UR6][R10.64+0x8] ;  /* 0x000008060a1b7980 */ /* 0x000ee8000c101900 */
[----:B---3--:R3:W-:Y:S04]  /*394b0*/  ST.E desc[UR4][R10.64+0x8], R27 ;  /* 0x0000081b0a007985 */ /* 0x0087e8000c101904 */
[----:B------:R-:W4:Y:S04]  /*394c0*/  LD.E R25, desc[UR6][R10.64+0xc] ;  /* 0x00000c060a197980 */ /* 0x000f28000c101900 */
[----:B----4-:R4:W-:Y:S04]  /*394d0*/  ST.E desc[UR4][R10.64+0xc], R25 ;  /* 0x00000c190a007985 */ /* 0x0109e8000c101904 */
[----:B0-----:R-:W5:Y:S04]  /*394e0*/  LD.E R21, desc[UR6][R10.64+0x10] ;  /* 0x000010060a157980 */ /* 0x001f68000c101900 */
[----:B-----5:R0:W-:Y:S04]  /*394f0*/  ST.E desc[UR4][R10.64+0x10], R21 ;  /* 0x000010150a007985 */ /* 0x0201e8000c101904 */
[----:B-1----:R-:W5:Y:S04]  /*39500*/  LD.E R15, desc[UR6][R10.64+0x14] ;  /* 0x000014060a0f7980 */ /* 0x002f68000c101900 */
[----:B-----5:R1:W-:Y:S04]  /*39510*/  ST.E desc[UR4][R10.64+0x14], R15 ;  /* 0x0000140f0a007985 */ /* 0x0203e8000c101904 */
[----:B---3--:R-:W3:Y:S04]  /*39520*/  LD.E R27, desc[UR6][R10.64+0x18] ;  /* 0x000018060a1b7980 */ /* 0x008ee8000c101900 */
[----:B---3--:R3:W-:Y:S04]  /*39530*/  ST.E desc[UR4][R10.64+0x18], R27 ;  /* 0x0000181b0a007985 */ /* 0x0087e8000c101904 */
[----:B----4-:R-:W4:Y:S04]  /*39540*/  LD.E R25, desc[UR6][R10.64+0x1c] ;  /* 0x00001c060a197980 */ /* 0x010f28000c101900 */
        /* <DEDUP_REMOVED lines=234> */
[----:B-----5:R-:W-:Y:S04]  /*3a3f0*/  ST.E desc[UR4][R10.64+0x1f0], R21 ;  /* 0x0001f0150a007985 */ /* 0x020fe8000c101904 */
[----:B-1----:R-:W5:Y:S04]  /*3a400*/  LD.E R15, desc[UR6][R10.64+0x1f4] ;  /* 0x0001f4060a0f7980 */ /* 0x002f68000c101900 */
[----:B-----5:R-:W-:Y:S04]  /*3a410*/  ST.E desc[UR4][R10.64+0x1f4], R15 ;  /* 0x0001f40f0a007985 */ /* 0x020fe8000c101904 */
[----:B---3--:R-:W3:Y:S01]  /*3a420*/  LD.E R27, desc[UR6][R10.64+0x1f8] ;  /* 0x0001f8060a1b7980 */ /* 0x008ee2000c101900 */
[----:B------:R-:W-:-:S02]  /*3a430*/  R2UR UR30, R4 ;  /* 0x00000000041e72ca */ /* 0x000fc400000e0000 */
[C---:B------:R-:W-:Y:S02]  /*3a440*/  R2UR UR31, R5.reuse ;  /* 0x00000000051f72ca */ /* 0x040fe400000e0000 */
[C---:B------:R-:W-:Y:S02]  /*3a450*/  R2UR UR32, R4.reuse ;  /* 0x00000000042072ca */ /* 0x040fe400000e0000 */
[C---:B------:R-:W-:Y:S02]  /*3a460*/  R2UR UR33, R5.reuse ;  /* 0x00000000052172ca */ /* 0x040fe400000e0000 */
[C---:B------:R-:W-:Y:S02]  /*3a470*/  R2UR UR34, R4.reuse ;  /* 0x00000000042272ca */ /* 0x040fe400000e0000 */
[----:B------:R-:W-:Y:S01]  /*3a480*/  R2UR UR35, R5 ;  /* 0x00000000052372ca */ /* 0x000fe200000e0000 */
[----:B---3--:R-:W-:Y:S04]  /*3a490*/  ST.E desc[UR4][R10.64+0x1f8], R27 ;  /* 0x0001f81b0a007985 */ /* 0x008fe8000c101904 */
[----:B----4-:R-:W3:Y:S01]  /*3a4a0*/  LD.E R25, desc[UR6][R10.64+0x1fc] ;  /* 0x0001fc060a197980 */ /* 0x010ee2000c101900 */
[----:B------:R-:W-:-:S02]  /*3a4b0*/  R2UR UR44, R4 ;  /* 0x00000000042c72ca */ /* 0x000fc400000e0000 */
        /* <DEDUP_REMOVED lines=24> */
[----:B------:R-:W-:Y:S01]  /*3a640*/  R2UR UR29, R5 ;  /* 0x00000000051d72ca */ /* 0x000fe200000e0000 */
[----:B---3--:R0:W-:Y:S04]  /*3a650*/  ST.E desc[UR4][R10.64+0x1fc], R25 ;  /* 0x0001fc190a007985 */ /* 0x0081e8000c101904 */
[----:B------:R-:W3:Y:S04]  /*3a660*/  LD.E R24, desc[UR30][R10.64] ;  /* 0x0000001e0a187980 */ /* 0x000ee8000c101900 */
[----:B------:R-:W3:Y:S04]  /*3a670*/  LD.E R26, desc[UR34][R10.64+0x8] ;  /* 0x000008220a1a7980 */ /* 0x000ee8000c101900 */
[----:B0-----:R-:W3:Y:S04]  /*3a680*/  LD.E R25, desc[UR32][R10.64+0x4] ;  /* 0x000004200a197980 */ /* 0x001ee8000c101900 */
        /* <DEDUP_REMOVED lines=124> */
[----:B------:R-:W3:Y:S01]  /*3ae50*/  LD.E R151, desc[UR54][R10.64+0x1fc] ;  /* 0x0001fc360a977980 */ /* 0x000ee2000c101900 */
[----:B--2---:R-:W-:Y:S01]  /*3ae60*/  IMAD R12, R9, 0x1000, R12 ;  /* 0x00001000090c7824 */ /* 0x004fe200078e020c */
[----:B------:R-:W-:-:S04]  /*3ae70*/  R2UR UR7, R13 ;  /* 0x000000000d0772ca */ /* 0x000fc800000e0000 */
[----:B------:R-:W-:Y:S02]  /*3ae80*/  R2UR UR6, R12 ;  /* 0x000000000c0672ca */ /* 0x000fe400000e0000 */
        /* <DEDUP_REMOVED lines=44> */
[----:B------:R-:W-:Y:S02]  /*3b150*/  R2UR UR18, R4 ;  /* 0x00000000041272ca */ /* 0x000fe400000e0000 */
[----:B------:R-:W-:Y:S01]  /*3b160*/  R2UR UR19, R5 ;  /* 0x00000000051372ca */ /* 0x000fe200000e0000 */
[----:B---3--:R-:W-:-:S06]  /*3b170*/  WARPGROUP.ARRIVE ;  /* 0x00000000000079c5 */ /* 0x008fcc0000000000 */
[----:B------:R-:W-:Y:S01]  /*3b180*/  HGMMA.64x256x16.F32 R24, R168, gdesc[UR4].tnspB, R24, gsb0 ;  /* 0x43e00004a8187df0 */ /* 0x000fe20008000818 */
[----:B------:R-:W-:Y:S02]  /*3b190*/  VIADD R14, R12, 0x80 ;  /* 0x000000800c0e7836 */ /* 0x000fe40000000000 */
[----:B------:R-:W-:-:S03]  /*3b1a0*/  IMAD.MOV.U32 R15, RZ, RZ, R13 ;  /* 0x000000ffff0f7224 */ /* 0x000fc600078e000d */
        /* <DEDUP_REMOVED lines=9> */
[----:B------:R-:W-:Y:S01]  /*3b240*/  ST.E desc[UR32][R10.64+0x18], R30 ;  /* 0x0000181e0a007985 */ /* 0x000fe2000c101920 */
[----:B------:R-:W-:-:S03]  /*3b250*/  R2UR UR20, R4 ;  /* 0x00000000041472ca */ /* 0x000fc600000e0000 */
[----:B------:R-:W-:Y:S01]  /*3b260*/  ST.E desc[UR34][R10.64+0x1c], R31 ;  /* 0x00001c1f0a007985 */ /* 0x000fe2000c101922 */
[----:B------:R-:W-:-:S03]  /*3b270*/  R2UR UR21, R5 ;  /* 0x00000000051572ca */ /* 0x000fc600000e0000 */
[----:B------:R-:W-:Y:S01]  /*3b280*/  ST.E desc[UR44][R10.64+0x20], R32 ;  /* 0x000020200a007985 */ /* 0x000fe2000c10192c */
[----:B------:R-:W-:-:S03]  /*3b290*/  R2UR UR22, R4 ;  /* 0x00000000041672ca */ /* 0x000fc600000e0000 */
[----:B------:R-:W-:Y:S01]  /*3b2a0*/  ST.E desc[UR48][R10.64+0x24], R33 ;  /* 0x000024210a007985 */ /* 0x000fe2000c101930 */
[----:B------:R-:W-:-:S03]  /*3b2b0*/  R2UR UR23, R5 ;  /* 0x00000000051772ca */ /* 0x000fc600000e0000 */
[----:B------:R-:W-:Y:S01]  /*3b2c0*/  ST.E desc[UR50][R10.64+0x28], R34 ;  /* 0x000028220a007985 */ /* 0x000fe2000c101932 */
[C---:B------:R-:W-:Y:S02]  /*3b2d0*/  R2UR UR24, R4.reuse ;  /* 0x00000000041872ca */ /* 0x040fe400000e0000 */
[C---:B------:R-:W-:Y:S01]  /*3b2e0*/  R2UR UR25, R5.reuse ;  /* 0x00000000051972ca */ /* 0x040fe200000e0000 */
[----:B------:R-:W-:Y:S01]  /*3b2f0*/  ST.E desc[UR52][R10.64+0x2c], R35 ;  /* 0x00002c230a007985 */ /* 0x000fe2000c101934 */
[C---:B------:R-:W-:Y:S02]  /*3b300*/  R2UR UR26, R4.reuse ;  /* 0x00000000041a72ca */ /* 0x040fe400000e0000 */
[C---:B------:R-:W-:Y:S01]  /*3b310*/  R2UR UR27, R5.reuse ;  /* 0x00000000051b72ca */ /* 0x040fe200000e0000 */
[----:B------:R-:W-:Y:S01]  /*3b320*/  ST.E desc[UR54][R10.64+0x30], R36 ;  /* 0x000030240a007985 */ /* 0x000fe2000c101936 */
[C---:B------:R-:W-:Y:S02]  /*3b330*/  R2UR UR28, R4.reuse ;  /* 0x00000000041c72ca */ /* 0x040fe400000e0000 */
[----:B------:R-:W-:Y:S01]  /*3b340*/  R2UR UR29, R5 ;  /* 0x00000000051d72ca */ /* 0x000fe200000e0000 */
[----:B------:R-:W-:Y:S01]  /*3b350*/  ST.E desc[UR60][R10.64+0x34], R37 ;  /* 0x000034250a007985 */ /* 0x000fe2000c10193c */
[----:B------:R-:W-:-:S02]  /*3b360*/  R2UR UR30, R4 ;  /* 0x00000000041e72ca */ /* 0x000fc400000e0000 */
        /* <DEDUP_REMOVED lines=297> */
[----:B------:R-:W-:Y:S01]  /*3c600*/  R2UR UR55, R5 ;  /* 0x00000000053772ca */ /* 0x000fe200000e0000 */
        /* <DEDUP_REMOVED lines=62> */
[----:B------:R-:W-:Y:S01]  /*3c9f0*/  R2UR UR19, R5 ;  /* 0x00000000051372ca */ /* 0x000fe200000e0000 */
        /* <DEDUP_REMOVED lines=391> */
[----:B------:R-:W-:Y:S01]  /*3e270*/  VIADD R12, R12, 0x180 ;  /* 0x000001800c0c7836 */ /* 0x000fe20000000000 */
[----:B------:R-:W-:-:S04]  /*3e280*/  R2UR UR7, R13 ;  /* 0x000000000d0772ca */ /* 0x000fc800000e0000 */
        /* <DEDUP_REMOVED lines=363> */
[----:B------:R-:W-:Y:S01]  /*3f940*/  R2UR UR25, R5 ;  /* 0x00000000051972ca */ /* 0x000fe200000e0000 */
[----:B------:R-:W-:Y:S02]  /*3f950*/  WARPGROUP.DEPBAR.LE gsb0, 0x0 ;  /* 0x00008000000079c5 */ /* 0x000fe40000010000 */
[----:B------:R-:W-:Y:S01]  /*3f960*/  ST.E desc[UR4][R10.64], R24 ;  /* 0x000000180a007985 */ /* 0x000fe2000c101904 */
[----:B------:R-:W-:-:S02]  /*3f970*/  R2UR UR4, R4 ;  /* 0x00000000040472ca */ /* 0x000fc400000e0000 */
[----:B------:R-:W-:Y:S01]  /*3f980*/  R2UR UR5, R5 ;  /* 0x00000000050572ca */ /* 0x000fe200000e0000 */
[----:B------:R-:W-:Y:S04]  /*3f990*/  ST.E desc[UR6][R10.64+0x4], R25 ;  /* 0x000004190a007985 */ /* 0x000fe8000c101906 */
[----:B------:R-:W-:Y:S04]  /*3f9a0*/  ST.E desc[UR8][R10.64+0x8], R26 ;  /* 0x0000081a0a007985 */ /* 0x000fe8000c101908 */
[----:B------:R-:W-:Y:S01]  /*3f9b0*/  ST.E desc[UR10][R10.64+0xc], R27 ;  /* 0x00000c1b0a007985 */ /* 0x000fe2000c10190a */
[----:B------:R-:W-:-:S03]  /*3f9c0*/  R2UR UR6, R4 ;  /* 0x00000000040672ca */ /* 0x000fc600000e0000 */
[----:B------:R-:W-:Y:S01]  /*3f9d0*/  ST.E desc[UR12][R10.64+0x10], R28 ;  /* 0x0000101c0a007985 */ /* 0x000fe2000c10190c */
[----:B------:R-:W-:-:S03]  /*3f9e0*/  R2UR UR7, R5 ;  /* 0x00000000050772ca */ /* 0x000fc600000e0000 */
        /* <DEDUP_REMOVED lines=21> */
[C---:B------:R-:W-:Y:S02]  /*3fb40*/  R2UR UR20, R4.reuse ;  /* 0x00000000041472ca */ /* 0x040fe400000e0000 */
[----:B------:R-:W-:Y:S01]  /*3fb50*/  R2UR UR21, R5 ;  /* 0x00000000051572ca */ /* 0x000fe200000e0000 */
[----:B------:R-:W-:Y:S01]  /*3fb60*/  ST.E desc[UR6][R10.64+0x30], R36 ;  /* 0x000030240a007985 */ /* 0x000fe2000c101906 */
[----:B------:R-:W-:-:S02]  /*3fb70*/  R2UR UR22, R4 ;  /* 0x00000000041672ca */ /* 0x000fc400000e0000 */
[C---:B------:R-:W-:Y:S02]  /*3fb80*/  R2UR UR23, R5.reuse ;  /* 0x00000000051772ca */ /* 0x040fe400000e0000 */
[C---:B------:R-:W-:Y:S02]  /*3fb90*/  R2UR UR24, R4.reuse ;  /* 0x00000000041872ca */ /* 0x040fe400000e0000 */
[C---:B------:R-:W-:Y:S02]  /*3fba0*/  R2UR UR25, R5.reuse ;  /* 0x00000000051972ca */ /* 0x040fe400000e0000 */
        /* <DEDUP_REMOVED lines=33> */
[C---:B------:R-:W-:Y:S01]  /*3fdc0*/  R2UR UR21, R5.reuse ;  /* 0x00000000051572ca */ /* 0x040fe200000e0000 */
[----:B------:R-:W-:Y:S01]  /*3fdd0*/  ST.E desc[UR4][R10.64+0x64], R49 ;  /* 0x000064310a007985 */ /* 0x000fe2000c101904 */
[C---:B------:R-:W-:Y:S02]  /*3fde0*/  R2UR UR22, R4.reuse ;  /* 0x00000000041672ca */ /* 0x040fe400000e0000 */
[C---:B------:R-:W-:Y:S01]  /*3fdf0*/  R2UR UR23, R5.reuse ;  /* 0x00000000051772ca */ /* 0x040fe200000e0000 */
[----:B------:R-:W-:Y:S01]  /*3fe00*/  ST.E desc[UR6][R10.64+0x68], R50 ;  /* 0x000068320a007985 */ /* 0x000fe2000c101906 */
[C---:B------:R-:W-:Y:S02]  /*3fe10*/  R2UR UR24, R4.reuse ;  /* 0x00000000041872ca */ /* 0x040fe400000e0000 */
[----:B------:R-:W-:Y:S02]  /*3fe20*/  R2UR UR25, R5 ;  /* 0x00000000051972ca */ /* 0x000fe400000e0000 */
[----:B------:R-:W-:-:S02]  /*3fe30*/  R2UR UR4, R4 ;  /* 0x00000000040472ca */ /* 0x000fc400000e0000 */
[C---:B------:R-:W-:Y:S02]  /*3fe40*/  R2UR UR5, R5.reuse ;  /* 0x00000000050572ca */ /* 0x040fe400000e0000 */
[C---:B------:R-:W-:Y:S02]  /*3fe50*/  R2UR UR6, R4.reuse ;  /* 0x00000000040672ca */ /* 0x040fe400000e0000 */
        /* <DEDUP_REMOVED lines=9> */
[----:B------:R-:W-:Y:S04]  /*3fef0*/  ST.E desc[UR20][R10.64+0x84], R57 ;  /* 0x000084390a007985 */ /* 0x000fe8000c101914 */
[----:B------:R-:W-:Y:S04]  /*3ff00*/  ST.E desc[UR22][R10.64+0x88], R58 ;  /* 0x0000883a0a007985 */ /* 0x000fe8000c101916 */
[----:B------:R-:W-:Y:S01]  /*3ff10*/  ST.E desc[UR24][R10.64+0x8c], R59 ;  /* 0x00008c3b0a007985 */ /* 0x000fe2000c101918 */
[----:B------:R-:W-:-:S03]  /*3ff20*/  R2UR UR10, R4 ;  /* 0x00000000040a72ca */ /* 0x000fc600000e0000 */
[----:B------:R-:W-:Y:S01]  /*3ff30*/  ST.E desc[UR4][R10.64+0x90], R60 ;  /* 0x0000903c0a007985 */ /* 0x000fe2000c101904 */
[C---:B------:R-:W-:Y:S02]  /*3ff40*/  R2UR UR4, R4.reuse ;  /* 0x00000000040472ca */ /* 0x040fe400000e0000 */
[C---:B------:R-:W-:Y:S01]  /*3ff50*/  R2UR UR5, R5.reuse ;  /* 0x00000000050572ca */ /* 0x040fe200000e0000 */
[----:B------:R-:W-:Y:S01]  /*3ff60*/  ST.E desc[UR6][R10.64+0x94], R61 ;  /* 0x0000943d0a007985 */ /* 0x000fe2000c101906 */
        /* <DEDUP_REMOVED lines=268> */
[----:B------:R-:W-:-:S02]  /*41030*/  R2UR UR6, R4 ;  /* 0x00000000040672ca */ /* 0x000fc400000e0000 */
[C---:B------:R-:W-:Y:S02]  /*41040*/  R2UR UR7, R5.reuse ;  /* 0x00000000050772ca */ /* 0x040fe400000e0000 */
[----:B------:R-:W-:Y:S02]  /*41050*/  R2UR UR4, R4 ;  /* 0x00000000040472ca */ /* 0x000fe400000e0000 */
[----:B------:R-:W-:-:S09]  /*41060*/  R2UR UR5, R5 ;  /* 0x00000000050572ca */ /* 0x000fd200000e0000 */
[----:B--2---:R0:W-:Y:S04]  /*41070*/  ST.E desc[UR6][R10.64+0x1fc], R21 ;  /* 0x0001fc150a007985 */ /* 0x0041e8000c101906 */
[----:B------:R-:W2:Y:S01]  /*41080*/  LD.E R9, desc[UR4][R10.64] ;  /* 0x000000040a097980 */ /* 0x000ea2000c101900 */
[C---:B------:R-:W-:Y:S02]  /*41090*/  R2UR UR4, R4.reuse ;  /* 0x00000000040472ca */ /* 0x040fe400000e0000 */
        /* <DEDUP_REMOVED lines=10> */
[----:B------:R-:W3:Y:S01]  /*41140*/  LD.E R15, desc[UR6][R10.64+0x8] ;  /* 0x000008060a0f7980 */ /* 0x000ee2000c101900 */
[C---:B------:R-:W-:Y:S02]  /*41150*/  R2UR UR4, R4.reuse ;  /* 0x00000000040472ca */ /* 0x040fe400000e0000 */
[C---:B------:R-:W-:Y:S02]  /*41160*/  R2UR UR5, R5.reuse ;  /* 0x00000000050572ca */ /* 0x040fe400000e0000 */
[----:B------:R-:W-:Y:S02]  /*41170*/  R2UR UR6, R4 ;  /* 0x00000000040672ca */ /* 0x000fe400000e0000 */
[----:B------:R-:W-:-:S09]  /*41180*/  R2UR UR7, R5 ;  /* 0x00000000050772ca */ /* 0x000fd200000e0000 */
[----:B---3--:R3:W-:Y:S04]  /*41190*/  ST.E desc[UR4][R10.64+0x8], R15 ;  /* 0x0000080f0a007985 */ /* 0x0087e8000c101904 */
[----:B0-----:R-:W4:Y:S01]  /*411a0*/  LD.E R21, desc[UR6][R10.64+0xc] ;  /* 0x00000c060a157980 */ /* 0x001f22000c101900 */
[C---:B------:R-:W-:Y:S02]  /*411b0*/  R2UR UR4, R4.reuse ;  /* 0x00000000040472ca */ /* 0x040fe400000e0000 */
[C---:B------:R-:W-:Y:S02]  /*411c0*/  R2UR UR5, R5.reuse ;  /* 0x00000000050572ca */ /* 0x040fe400000e0000 */
[----:B------:R-:W-:Y:S02]  /*411d0*/  R2UR UR6, R4 ;  /* 0x00000000040672ca */ /* 0x000fe400000e0000 */
[----:B------:R-:W-:-:S09]  /*411e0*/  R2UR UR7, R5 ;  /* 0x00000000050772ca */ /* 0x000fd200000e0000 */
[----:B----4-:R0:W-:Y:S04]  /*411f0*/  ST.E desc[UR4][R10.64+0xc], R21 ;  /* 0x00000c150a007985 */ /* 0x0101e8000c101904 */
[----:B-1----:R-:W4:Y:S01]  /*41200*/  LD.E R9, desc[UR6][R10.64+0x10] ;  /* 0x000010060a097980 */ /* 0x002f22000c101900 */
[C---:B------:R-:W-:Y:S02]  /*41210*/  R2UR UR4, R4.reuse ;  /* 0x00000000040472ca */ /* 0x040fe400000e0000 */
[C---:B------:R-:W-:Y:S02]  /*41220*/  R2UR UR5, R5.reuse ;  /* 0x00000000050572ca */ /* 0x040fe400000e0000 */
[----:B------:R-:W-:Y:S02]  /*41230*/  R2UR UR6, R4 ;  /* 0x00000000040672ca */ /* 0x000fe400000e0000 */
[----:B------:R-:W-:-:S09]  /*41240*/  R2UR UR7, R5 ;  /* 0x00000000050772ca */ /* 0x000fd200000e0000 */
[----:B----4-:R1:W-:Y:S04]  /*41250*/  ST.E desc[UR4][R10.64+0x10], R9 ;  /* 0x000010090a007985 */ /* 0x0103e8000c101904 */
[----:B--2---:R-:W2:Y:S01]  /*41260*/  LD.E R13, desc[UR6][R10.64+0x14] ;  /* 0x000014060a0d7980 */ /* 0x004ea2000c101900 */
[C---:B------:R-:W-:Y:S02]  /*41270*/  R2UR UR4, R4.reuse ;  /* 0x00000000040472ca */ /* 0x040fe400000e0000 */
[C---:B------:R-:W-:Y:S02]  /*41280*/  R2UR UR5, R5.reuse ;  /* 0x00000000050572ca */ /* 0x040fe400000e0000 */
[----:B------:R-:W-:Y:S02]  /*41290*/  R2UR UR6, R4 ;  /* 0x00000000040672ca */ /* 0x000fe400000e0000 */
[----:B------:R-:W-:-:S09]  /*412a0*/  R2UR UR7, R5 ;  /* 0x00000000050772ca */ /* 0x000fd200000e0000 */
[----:B--2---:R2:W-:Y:S04]  /*412b0*/  ST.E desc[UR4][R10.64+0x14], R13 ;  /* 0x0000140d0a007985 */ /* 0x0045e8000c101904 */
[----:B---3--:R-:W3:Y:S01]  /*412c0*/  LD.E R15, desc[UR6][R10.64+0x18] ;  /* 0x000018060a0f7980 */ /* 0x008ee2000c101900 */
        /* <DEDUP_REMOVED lines=719> */
[----:B---3--:R-:W2:Y:S01]  /*43fc0*/  LD.E R15, desc[UR6][R10.64+0x1f8] ;  /* 0x0001f8060a0f7980 */ /* 0x008ea2000c101900 */
[----:B------:R-:W-:Y:S02]  /*43fd0*/  R2UR UR4, R4 ;  /* 0x00000000040472ca */ /* 0x000fe400000e0000 */
[----:B------:R-:W-:-:S13]  /*43fe0*/  R2UR UR5, R5 ;  /* 0x00000000050572ca */ /* 0x000fda00000e0000 */
[----:B--2---:R0:W-:Y:S01]  /*43ff0*/  ST.E desc[UR4][R10.64+0x1f8], R15 ;  /* 0x0001f80f0a007985 */ /* 0x0041e2000c101904 */
        /* <DEDUP_REMOVED lines=8> */
[----:B------:R-:W-:Y:S05]  /*44080*/  @P1 BRA `(.L_x_5550) ;  /* 0x0000000000301947 */ /* 0x000fea0003800000 */
[----:B0-----:R-:W2:Y:S04]  /*44090*/  LDL.64 R10, [R8+0x40] ;  /* 0x00004000080a7983 */ /* 0x001ea80000100a00 */
[----:B------:R-:W3:Y:S01]  /*440a0*/  LDL.64 R12, [R8] ;  /* 0x00000000080c7983 */ /* 0x000ee20000100a00 */
[C---:B------:R-:W-:Y:S02]  /*440b0*/  R2UR UR4, R4.reuse ;  /* 0x00000000040472ca */ /* 0x040fe400000e0000 */
[C---:B------:R-:W-:Y:S02]  /*440c0*/  R2UR UR5, R5.reuse ;  /* 0x00000000050572ca */ /* 0x040fe400000e0000 */
[----:B------:R-:W-:Y:S02]  /*440d0*/  R2UR UR6, R4 ;  /* 0x00000000040672ca */ /* 0x000fe400000e0000 */
[----:B------:R-:W-:-:S09]  /*440e0*/  R2UR UR7, R5 ;  /* 0x00000000050772ca */ /* 0x000fd200000e0000 */
[----:B--2---:R-:W2:Y:S04]  /*440f0*/  LD.E.64 R10, desc[UR4][R10.64+0x30] ;  /* 0x000030040a0a7980 */ /* 0x004ea8000c101b00 */
[----:B---3--:R-:W3:Y:S01]  /*44100*/  LD.E R12, desc[UR6][R12.64] ;  /* 0x000000060c0c7980 */ /* 0x008ee2000c101900 */
[----:B--2---:R-:W-:-:S05]  /*44110*/  MOV R5, R10 ;  /* 0x0000000a00057202 */ /* 0x004fca0000000f00 */
[----:B---3--:R-:W-:-:S05]  /*44120*/  IMAD R4, R12, 0x8, R5 ;  /* 0x000000080c047824 */ /* 0x008fca00078e0205 */
[----:B------:R-:W-:-:S04]  /*44130*/  PRMT R4, RZ, 0x654, R4 ;  /* 0x00000654ff047816 */ /* 0x000fc80000000004 */
[----:B------:R1:W-:Y:S03]  /*44140*/  SYNCS.ARRIVE.TRANS64.RED.A1T0 RZ, [R4+URZ], RZ ;  /* 0x000000ff04ff79a7 */ /* 0x0003e6000810043f */
.L_x_5550:
[----:B-1----:R-:W-:Y:S02]  /*44150*/  IMAD.MOV.U32 R4, RZ, RZ, R6 ;  /* 0x000000ffff047224 */ /* 0x002fe400078e0006 */
[----:B------:R-:W-:-:S04]  /*44160*/  IMAD.MOV.U32 R5, RZ, RZ, 0x0 ;  /* 0x00000000ff057424 */ /* 0x000fc800078e00ff */
[----:B0-----:R-:W-:Y:S05]  /*44170*/  RET.REL.NODEC R4 `(_ZN7cutlass13device_kernelIN5flash11enable_sm90INS1_16FlashAttnFwdSm90INS1_25CollectiveMainloopFwdSm90ILi2EN4cute5tupleIJNS5_1CILi1EEES8_S8_EEENS6_IJNS7_ILi64EEESA_SA_EEELi512ENS_6half_tEfNS_4arch4Sm90ELb0ELb1ELb1ELb0ELb0ELb0ELb1ELb0ELb0ELb1ELb0ELb0EEENS1_21CollectiveEpilogueFwdINS6_IJSA_NS7_ILi512EEESA_EEES9_SC_SE_Li256ELb0ELb1ELb0ELb0EEENS1_30DynamicPersistentTileSchedulerILi256ELi128ELb0ELb1ELb1EEEEEEEEEvNT_6ParamsE) ;  /* 0xfffffbbc04a07950 */ /* 0x001fea0003c3ffff */
.L_x_5524:
[----:B0-----:R0:W1:Y:S02]  /*44180*/  SYNCS.PHASECHK.TRANS64.TRYWAIT P1, [R21+URZ], R24 ;  /* 0x00000018150075a7 */ /* 0x001064000802017f */
[----:B-1----:R-:W-:Y:S05]  /*44190*/  @!P1 NANOSLEEP.SYNCS 0x989680 ;  /* 0x009896800000995d */ /* 0x002fea0003900000 */
[----:B------:R-:W1:Y:S02]  /*441a0*/  @!P1 SYNCS.PHASECHK.TRANS64 P1, [R21+URZ], R24 ;  /* 0x00000018150095a7 */ /* 0x000e64000802007f */
[----:B-1----:R-:W-:Y:S05]  /*441b0*/  @!P1 BRA `(.L_x_5524) ;  /* 0xfffffffc00f09947 */ /* 0x002fea000383ffff */
[----:B------:R-:W-:Y:S05]  /*441c0*/  BRA `(.L_x_5523) ;  /* 0xfffffee400e47947 */ /* 0x000fea000383ffff */
.L_x_5531:
[----:B0-----:R0:W1:Y:S02]  /*441d0*/  SYNCS.PHASECHK.TRANS64.TRYWAIT P1, [R56+URZ], R57 ;  /* 0x00000039380075a7 */ /* 0x001064000802017f */
[----:B-1----:R-:W-:Y:S05]  /*441e0*/  @!P1 NANOSLEEP.SYNCS 0x989680 ;  /* 0x009896800000995d */ /* 0x002fea0003900000 */
[----:B------:R-:W1:Y:S02]  /*441f0*/  @!P1 SYNCS.PHASECHK.TRANS64 P1, [R56+URZ], R57 ;  /* 0x00000039380095a7 */ /* 0x000e64000802007f */
[----:B-1----:R-:W-:Y:S05]  /*44200*/  @!P1 BRA `(.L_x_5531) ;  /* 0xfffffffc00f09947 */ /* 0x002fea000383ffff */
[----:B------:R-:W-:Y:S05]  /*44210*/  BRA `(.L_x_5530) ;  /* 0xfffffeec00b87947 */ /* 0x000fea000383ffff */
.L_x_5551:
        /* <DEDUP_REMOVED lines=14> */
.L_x_15291:


//--------------------- .text._ZN7cutlass13device_kernelIN5flash11enable_sm90INS1_16FlashAttnFwdSm90INS1_25CollectiveMainloopFwdSm90ILi2EN4cute5tupleIJNS5_1CILi1EEES8_S8_EEENS6_IJNS7_ILi64EEESA_SA_EEELi512ENS_6half_tEfNS_4arch4Sm90ELb0ELb1ELb1ELb1ELb0ELb0ELb0ELb0ELb0ELb1ELb0ELb0EEENS1_21CollectiveEpilogueFwdINS6_IJSA_NS7_ILi512EEESA_EEES9_SC_SE_Li256ELb1ELb1ELb0ELb0EEENS1_36VarlenDynamicPersistentTileSchedulerILi64ELi64ELi256ELi128ELb0ELb1ELb1ELb1ELb0ELb1EEEEEEEEEvNT_6ParamsE --------------------------
	.section	.text._ZN7cutlass13device_kernelIN5flash11enable_sm90INS1_16FlashAttnFwdSm90INS1_25CollectiveMainloopFwdSm90ILi2EN4cute5tupleIJNS5_1CILi1EEES8_S8_EEENS6_IJNS7_ILi64EEESA_SA_EEELi512ENS_6half_tEfNS_4arch4Sm90ELb0ELb1ELb1ELb1ELb0ELb0ELb0ELb0ELb0ELb1ELb0ELb0EEENS1_21CollectiveEpilogueFwdINS6_IJSA_NS7_ILi512EEESA_EEES9_SC_SE_Li256ELb1ELb1ELb0ELb0EEENS1_36VarlenDynamicPersistentTileSchedulerILi64ELi64ELi256ELi128ELb0ELb1ELb1ELb1ELb0ELb1EEEEEEEEEvNT_6ParamsE,"ax",@progbits
	.align	128
.text._ZN7cutlass13device_kernelIN5flash11enable_sm90INS1_16FlashAttnFwdSm90INS1_25CollectiveMainloopFwdSm90ILi2EN4cute5tupleIJNS5_1CILi1EEES8_S8_EEENS6_IJNS7_ILi64EEESA_SA_EEELi512ENS_6half_tEfNS_4arch4Sm90ELb0ELb1ELb1ELb1ELb0ELb0ELb0ELb0ELb0ELb1ELb0ELb0EEENS1_21CollectiveEpilogueFwdINS6_IJSA_NS7_ILi512EEESA_EEES9_SC_SE_Li256ELb1ELb1ELb0ELb0EEENS1_36VarlenDynamicPersistentTileSchedulerILi64ELi64ELi256ELi128ELb0ELb1ELb1ELb1ELb0ELb1EEEEEEEEEvNT_6ParamsE:
        .type           _ZN7cutlass13device_kernelIN5flash11enable_sm90INS1_16FlashAttnFwdSm90INS1_25CollectiveMainloopFwdSm90ILi2EN4cute5tupleIJNS5_1CILi1EEES8_S8_EEENS6_IJNS7_ILi64EEESA_SA_EEELi512ENS_6half_tEfNS_4arch4Sm90ELb0ELb1ELb1ELb1ELb0ELb0ELb0ELb0ELb0ELb1ELb0ELb0EEENS1_21CollectiveEpilogueFwdINS6_IJSA_NS7_ILi512EEESA_EEES9_SC_SE_Li256ELb1ELb1ELb0ELb0EEENS1_36VarlenDynamicPersistentTileSchedulerILi64ELi64ELi256ELi128ELb0ELb1ELb1ELb1ELb0ELb1EEEEEEEEEvNT_6ParamsE,@function
        .size           _ZN7cutlass13device_kernelIN5flash11enable_sm90INS1_16FlashAttnFwdSm90INS1_25CollectiveMainloopFwdSm90ILi2EN4cute5tupleIJNS5_1CILi1EEES8_S8_EEENS6_IJNS7_ILi64EEESA_SA_EEELi512ENS_6half_tEfNS_4arch4Sm90ELb0ELb1ELb1ELb1ELb0ELb0ELb0ELb0ELb0ELb1ELb0ELb0EEENS1_21CollectiveEpilogueFwdINS6_IJSA_NS7_ILi512EEESA_EEES9_SC_SE_Li256ELb1ELb1ELb0ELb0EEENS1_36VarlenDynamicPersistentTileSchedulerILi64ELi64ELi256ELi128ELb0ELb1ELb1ELb1ELb0ELb1EEEEEEEEEvNT_6ParamsE,(.L_x_15293 - _ZN7cutlass13device_kernelIN5flash11enable_sm90INS1_16FlashAttnFwdSm90INS1_25CollectiveMainloopFwdSm90ILi2EN4cute5tupleIJNS5_1CILi1EEES8_S8_EEENS6_IJNS7_ILi64EEESA_SA_EEELi512ENS_6half_tEfNS_4arch4Sm90ELb0ELb1ELb1ELb1ELb0ELb0ELb0ELb0ELb0ELb1ELb0ELb0EEENS1_21CollectiveEpilogueFwdINS6_IJSA_NS7_ILi512EEESA_EEES9_SC_SE_Li256ELb1ELb1ELb0ELb0EEENS1_36VarlenDynamicPersistentTileSchedulerILi64ELi64ELi256ELi128ELb0ELb1ELb1ELb1ELb0ELb1EEEEEEEEEvNT_6ParamsE)
        .other          _ZN7cutlass13device_kernelIN5flash11enable_sm90INS1_16FlashAttnFwdSm90INS1_25CollectiveMainloopFwdSm90ILi2EN4cute5tupleIJNS5_1CILi1EEES8_S8_EEENS6_IJNS7_ILi64EEESA_SA_EEELi512ENS_6half_tEfNS_4arch4Sm90ELb0ELb1ELb1ELb1ELb0ELb0ELb0ELb0ELb0ELb1ELb0ELb0EEENS1_21CollectiveEpilogueFwdINS6_IJSA_NS7_ILi512EEESA_EEES9_SC_SE_Li256ELb1ELb1ELb0ELb0EEENS1_36VarlenDynamicPersistentTileSchedulerILi64ELi64ELi256ELi128ELb0ELb1ELb1ELb1ELb0ELb1EEEEEEEEEvNT_6ParamsE,@"STO_CUDA_ENTRY STV_DEFAULT"
_ZN7cutlass13device_kernelIN5flash11enable_sm90INS1_16FlashAttnFwdSm90INS1_25CollectiveMainloopFwdSm90ILi2EN4cute5tupleIJNS5_1CILi1EEES8_S8_EEENS6_IJNS7_ILi64EEESA_SA_EEELi512ENS_6half_tEfNS_4arch4Sm90ELb0ELb1ELb1ELb1ELb0ELb0ELb0ELb0ELb0ELb1ELb0ELb0EEENS1_21CollectiveEpilogueFwdINS6_IJSA_NS7_ILi512EEESA_EEES9_SC_SE_Li256ELb1ELb1ELb0ELb0EEENS1_36VarlenDynamicPersistentTileSchedulerILi64ELi64ELi256ELi128ELb0ELb1ELb1ELb1ELb0ELb1EEEEEEEEEvNT_6ParamsE:
        /* <DEDUP_REMOVED lines=18> */
.L_x_5553:
[----:B------:R-:W-:Y:S05]  /*0120*/  BSYNC B0 ;  /* 0x0000000000007941 */ /* 0x000fea0003800000 */
.L_x_5552:
        /* <DEDUP_REMOVED lines=37> */
.L_x_5554:
        /* <DEDUP_REMOVED lines=22> */
.L_x_5555:
        /* <DEDUP_REMOVED lines=18> */
.L_x_5556:
        /* <DEDUP_REMOVED lines=22> */
.L_x_5557:
        /* <DEDUP_REMOVED lines=22> */
.L_x_5558:
[----:B------:R-:W-:Y:S01]  /*08c0*/  PLOP3.LUT P0, PT, PT, PT, UP0, 0x80, 0x0 ;  /* 0x000000000000781c */ /* 0x000fe20003f0f008 */
[----:B------:R-:W-:Y:S01]  /*08d0*/  UMOV UR36, 0x1 ;  /* 0x0000000100247882 */ /* 0x000fe20000000000 */
[----:B------:R-:W-:Y:S01]  /*08e0*/  NOP ;  /* 0x0000000000007918 */ /* 0x000fe20000000000 */
[----:B------:R-:W-:Y:S01]  /*08f0*/  USEL UR36, UR36, 0x2, !UP0 ;  /* 0x0000000224247887 */ /* 0x000fe2000c000000 */
[----:B------:R-:W-:Y:S01]  /*0900*/  ULDC.64 UR40, c[0x0][0x208] ;  /* 0x0000820000287ab9 */ /* 0x000fe20000000a00 */
[----:B012-4-:R-:W-:Y:S08]  /*0910*/  BAR.SYNC.DEFER_BLOCKING 0x0 ;  /* 0x0000000000007b1d */ /* 0x017ff00000010000 */
[----:B------:R-:W-:Y:S05]  /*0920*/  @!P0 BRA `(.L_x_5559) ;  /* 0x00000104002c8947 */ /* 0x000fea0003800000 */
.L_x_5560:
[----:B------:R-:W-:-:S08]  /*0930*/  NOP ;  /* 0x0000000000007918 */ /* 0x000fd00000000000 */
[----:B------:R-:W0:Y:S02]  /*0940*/  USETMAXREG.TRY_ALLOC.CTAPOOL UP0, 0xf0 ;  /* 0x000000f0000079c8 */ /* 0x000e240008000600 */
[----:B0-----:R-:W-:-:S13]  /*0950*/  PLOP3.LUT P0, PT, PT, PT, UP0, 0x80, 0x0 ;  /* 0x000000000000781c */ /* 0x001fda0003f0f008 */
[----:B------:R-:W-:Y:S05]  /*0960*/  @!P0 BRA `(.L_x_5560) ;  /* 0xfffffffc00f08947 */ /* 0x000fea000383ffff */
[----:B------:R-:W-:Y:S01]  /*0970*/  LOP3.LUT R0, R4, 0xffffff80, RZ, 0xc0, !PT ;  /* 0xffffff8004007812 */ /* 0x000fe200078ec0ff */
[----:B------:R-:W0:Y:S01]  /*0980*/  S2UR UR4, SR_CgaCtaId ;  /* 0x00000000000479c3 */ /* 0x000e220000008800 */
[----:B------:R-:W-:Y:S02]  /*0990*/  UMOV UR46, 0x400 ;  /* 0x00000400002e7882 */ /* 0x000fe40000000000 */
[----:B------:R-:W-:-:S13]  /*09a0*/  ISETP.NE.AND P0, PT, R0, 0x80, PT ;  /* 0x000000800000780c */ /* 0x000fda0003f05270 */
[----:B------:R-:W-:Y:S06]  /*09b0*/  @!P0 BAR.ARV 0x8, 0x100 ;  /* 0x0204000000008b1d */ /* 0x000fec0000002000 */
[----:B------:R-:W-:Y:S01]  /*09c0*/  ISETP.GE.U32.AND P0, PT, R4, 0x100, PT ;  /* 0x000001000400780c */ /* 0x000fe20003f06070 */
[----:B0-----:R-:W-:-:S03]  /*09d0*/  ULEA UR46, UR4, UR46, 0x18 ;  /* 0x0000002e042e7291 */ /* 0x001fc6000f8ec03f */
[----:B------:R-:W-:-:S09]  /*09e0*/  ULDC UR4, c[0x0][0xc3c] ;  /* 0x00030f0000047ab9 */ /* 0x000fd20000000800 */
        /* <DEDUP_REMOVED lines=13> */
[----:B------:R-:W-:Y:S01]  /*0ac0*/  R2UR UR5, R9 ;  /* 0x00000000090572ca */ /* 0x000fe200000e0000 */
[----:B------:R-:W-:Y:S01]  /*0ad0*/  UMOV UR38, URZ ;  /* 0x0000003f00267c82 */ /* 0x000fe20008000000 */
[CC--:B------:R-:W-:Y:S01]  /*0ae0*/  LEA.HI R2, R0.reuse, R197.reuse, RZ, 0x4 ;  /* 0x000000c500027211 */ /* 0x0c0fe200078f20ff */
[----:B------:R-:W-:Y:S01]  /*0af0*/  UMOV UR37, URZ ;  /* 0x0000003f00257c82 */ /* 0x000fe20008000000 */
[----:B------:R-:W-:-:S02]  /*0b00*/  LEA.HI R7, R0, R197, RZ, 0x2 ;  /* 0x000000c500077211 */ /* 0x000fc400078f10ff */
[----:B------:R-:W-:Y:S02]  /*0b10*/  SHF.R.S32.HI R5, RZ, 0x4, R2 ;  /* 0x00000004ff057819 */ /* 0x000fe40000011402 */
[----:B------:R-:W-:Y:S02]  /*0b20*/  LEA.HI R6, R0, R197, RZ, 0x7 ;  /* 0x000000c500067211 */ /* 0x000fe400078f38ff */
[C---:B------:R-:W-:Y:S02]  /*0b30*/  LEA.HI R3, R2.reuse, R5, RZ, 0x1 ;  /* 0x0000000502037211 */ /* 0x040fe400078f08ff */
[----:B------:R-:W-:Y:S02]  /*0b40*/  LOP3.LUT R2, R2, 0xfffffff0, RZ, 0xc0, !PT ;  /* 0xfffffff002027812 */ /* 0x000fe400078ec0ff */
[----:B------:R-:W-:Y:S02]  /*0b50*/  LOP3.LUT R4, R3, 0x1ffffffe, RZ, 0xc0, !PT ;  /* 0x1ffffffe03047812 */ /* 0x000fe400078ec0ff */
[----:B------:R-:W-:Y:S01]  /*0b60*/  LEA.HI R3, R0, R197, RZ, 0x5 ;  /* 0x000000c500037211 */ /* 0x000fe200078f28ff */
[----:B------:R-:W-:Y:S01]  /*0b70*/  IMAD.IADD R2, R197, 0x1, -R2 ;  /* 0x00000001c5027824 */ /* 0x000fe200078e0a02 */
[----:B------:R-:W-:Y:S01]  /*0b80*/  LOP3.LUT R10, R7, 0xfffffffc, RZ, 0xc0, !PT ;  /* 0xfffffffc070a7812 */ /* 0x000fe200078ec0ff */
[----:B------:R-:W-:Y:S01]  /*0b90*/  IMAD.IADD R5, R5, 0x1, -R4 ;  /* 0x0000000105057824 */ /* 0x000fe200078e0a04 */
[----:B------:R-:W-:-:S02]  /*0ba0*/  SHF.R.S32.HI R4, RZ, 0x5, R3 ;  /* 0x00000005ff047819 */ /* 0x000fc40000011403 */
[----:B------:R-:W-:Y:S01]  /*0bb0*/  SHF.R.S32.HI R3, RZ, 0x1f, R3 ;  /* 0x0000001fff037819 */ /* 0x000fe20000011403 */
[----:B------:R-:W-:Y:S01]  /*0bc0*/  IMAD.IADD R10, R197, 0x1, -R10 ;  /* 0x00000001c50a7824 */ /* 0x000fe200078e0a0a */
[----:B------:R-:W-:Y:S01]  /*0bd0*/  LOP3.LUT R8, R6, 0xffffff80, RZ, 0xc0, !PT ;  /* 0xffffff8006087812 */ /* 0x000fe200078ec0ff */
[----:B------:R-:W-:Y:S01]  /*0be0*/  IMAD.SHL.U32 R5, R5, 0x8, RZ ;  /* 0x0000000805057824 */ /* 0x000fe200078e00ff */
[----:B------:R-:W-:Y:S02]  /*0bf0*/  LEA.HI R3, R3, R4, RZ, 0x2 ;  /* 0x0000000403037211 */ /* 0x000fe400078f10ff */
[----:B------:R-:W-:Y:S01]  /*0c00*/  SHF.R.S32.HI R193, RZ, 0x7, R6 ;  /* 0x00000007ffc17819 */ /* 0x000fe20000011406 */
[----:B------:R-:W-:Y:S01]  /*0c10*/  IMAD.IADD R8, R197, 0x1, -R8 ;  /* 0x00000001c5087824 */ /* 0x000fe200078e0a08 */
[----:B------:R-:W-:Y:S02]  /*0c20*/  LOP3.LUT R3, R3, 0x3ffffc, RZ, 0xc0, !PT ;  /* 0x003ffffc03037812 */ /* 0x000fe400078ec0ff */
[--C-:B------:R-:W-:Y:S01]  /*0c30*/  SHF.R.S32.HI R7, RZ, 0x1f, R2.reuse ;  /* 0x0000001fff077819 */ /* 0x100fe20000011402 */
[----:B------:R-:W-:Y:S01]  /*0c40*/  IMAD R12, R193, 0x100, R2 ;  /* 0x00000100c10c7824 */ /* 0x000fe200078e0202 */
[----:B------:R-:W-:Y:S01]  /*0c50*/  LEA.HI R11, R10, R10, RZ, 0x1 ;  /* 0x0000000a0a0b7211 */ /* 0x000fe200078f08ff */
[----:B------:R-:W-:Y:S01]  /*0c60*/  IMAD.IADD R3, R4, 0x1, -R3 ;  /* 0x0000000104037824 */ /* 0x000fe200078e0a03 */
[----:B------:R-:W-:-:S02]  /*0c70*/  LEA.HI R9, R7, R2, RZ, 0x3 ;  /* 0x0000000207097211 */ /* 0x000fc400078f18ff */
[----:B------:R-:W-:Y:S01]  /*0c80*/  SHF.R.S32.HI R7, RZ, 0x1f, R8 ;  /* 0x0000001fff077819 */ /* 0x000fe20000011408 */
[----:B------:R-:W-:Y:S01]  /*0c90*/  IMAD R12, R3, 0x10, R12 ;  /* 0x00000010030c7824 */ /* 0x000fe200078e020c */
[----:B------:R-:W-:Y:S02]  /*0ca0*/  LOP3.LUT R13, R11, 0x1ffffffe, RZ, 0xc0, !PT ;  /* 0x1ffffffe0b0d7812 */ /* 0x000fe400078ec0ff */
[-C--:B------:R-:W-:Y:S01]  /*0cb0*/  LEA.HI R3, R7, R8.reuse, RZ, 0x2 ;  /* 0x0000000807037211 */ /* 0x080fe200078f10ff */
[----:B------:R-:W-:Y:S01]  /*0cc0*/  IMAD.U32 R196, R12, 0x40, R5 ;  /* 0x000000400cc47824 */ /* 0x000fe200078e0005 */
[----:B------:R-:W-:Y:S01]  /*0cd0*/  LOP3.LUT R11, R9, 0xfffffff8, RZ, 0xc0, !PT ;  /* 0xfffffff8090b7812 */ /* 0x000fe200078ec0ff */
[----:B------:R-:W-:Y:S01]  /*0ce0*/  IMAD.IADD R185, R10, 0x1, -R13 ;  /* 0x000000010ab97824 */ /* 0x000fe200078e0a0d */
[----:B------:R-:W-:Y:S01]  /*0cf0*/  LOP3.LUT R13, R3, 0x7ffffffc, RZ, 0xc0, !PT ;  /* 0x7ffffffc030d7812 */ /* 0x000fe200078ec0ff */
[----:B------:R-:W-:Y:S01]  /*0d00*/  IMAD.SHL.U32 R9, R9, 0x40, RZ ;  /* 0x0000004009097824 */ /* 0x000fe200078e00ff */
[----:B------:R-:W-:Y:S01]  /*0d10*/  LEA.HI R7, R7, R8, RZ, 0x5 ;  /* 0x0000000807077211 */ /* 0x000fe200078f28ff */
[----:B------:R-:W-:Y:S01]  /*0d20*/  IMAD.IADD R11, R2, 0x1, -R11 ;  /* 0x00000001020b7824 */ /* 0x000fe200078e0a0b */
[----:B------:R-:W-:Y:S01]  /*0d30*/  SHF.R.S32.HI R2, RZ, 0x2, R3 ;  /* 0x00000002ff027819 */ /* 0x000fe20000011403 */
[----:B------:R-:W-:Y:S01]  /*0d40*/  IMAD.IADD R13, R8, 0x1, -R13 ;  /* 0x00000001080d7824 */ /* 0x000fe200078e0a0d */
[----:B------:R-:W-:Y:S01]  /*0d50*/  SHF.R.S32.HI R3, RZ, 0x1f, R3 ;  /* 0x0000001fff037819 */ /* 0x000fe20000011403 */
[----:B------:R-:W-:Y:S01]  /*0d60*/  IMAD.SHL.U32 R8, R11, 0x40, RZ ;  /* 0x000000400b087824 */ /* 0x000fe200078e00ff */
[----:B------:R-:W-:-:S02]  /*0d70*/  LOP3.LUT R9, R9, 0x7ffffe00, RZ, 0xc0, !PT ;  /* 0x7ffffe0009097812 */ /* 0x000fc400078ec0ff */
[----:B------:R-:W-:Y:S02]  /*0d80*/  LEA.HI R3, R3, R2, RZ, 0x3 ;  /* 0x0000000203037211 */ /* 0x000fe400078f18ff */
[----:B------:R-:W-:Y:S01]  /*0d90*/  LOP3.LUT R8, R8, 0x1c0, RZ, 0xc0, !PT ;  /* 0x000001c008087812 */ /* 0x000fe200078ec0ff */
[----:B------:R-:W-:Y:S01]  /*0da0*/  IMAD R9, R4, 0x400, R9 ;  /* 0x0000040004097824 */ /* 0x000fe200078e0209 */
[----:B------:R-:W-:Y:S02]  /*0db0*/  LOP3.LUT R3, R3, 0xfffffff8, RZ, 0xc0, !PT ;  /* 0xfffffff803037812 */ /* 0x000fe400078ec0ff */
[----:B------:R-:W-:Y:S02]  /*0dc0*/  LOP3.LUT R5, R8, 0x8, R5, 0xf8, !PT ;  /* 0x0000000808057812 */ /* 0x000fe400078ef805 */
[----:B------:R-:W-:Y:S01]  /*0dd0*/  SHF.R.U32.HI R8, RZ, 0x3, R8 ;  /* 0x00000003ff087819 */ /* 0x000fe20000011608 */
[----:B------:R-:W-:Y:S01]  /*0de0*/  IMAD.IADD R16, R2, 0x1, -R3 ;  /* 0x0000000102107824 */ /* 0x000fe200078e0a03 */
[----:B------:R-:W-:-:S02]  /*0df0*/  LEA.HI R0, R0, R197, RZ, 0x3 ;  /* 0x000000c500007211 */ /* 0x000fc400078f18ff */
[----:B------:R-:W-:Y:S02]  /*0e00*/  LOP3.LUT R8, R5, R8, RZ, 0x3c, !PT ;  /* 0x0000000805087212 */ /* 0x000fe400078e3cff */
[----:B------:R-:W-:Y:S02]  /*0e10*/  LOP3.LUT R2, R0, 0xfffffff8, RZ, 0xc0, !PT ;  /* 0xfffffff800027812 */ /* 0x000fe400078ec0ff */
[----:B------:R-:W-:Y:S01]  /*0e20*/  R2P PR, R11, 0x6 ;  /* 0x000000060b007804 */ /* 0x000fe20000000000 */
[----:B------:R-:W-:Y:S01]  /*0e30*/  IMAD.IADD R8, R9, 0x1, R8 ;  /* 0x0000000109087824 */ /* 0x000fe200078e0208 */
[----:B------:R-:W-:Y:S01]  /*0e40*/  LEA.HI R6, R6, R193, RZ, 0x1 ;  /* 0x000000c106067211 */ /* 0x000fe200078f08ff */
[----:B------:R-:W-:Y:S01]  /*0e50*/  IMAD.IADD R191, R197, 0x1, -R2 ;  /* 0x00000001c5bf7824 */ /* 0x000fe200078e0a02 */
[----:B------:R-:W-:Y:S01]  /*0e60*/  SHF.R.S32.HI R7, RZ, 0x5, R7 ;  /* 0x00000005ff077819 */ /* 0x000fe20000011407 */
[----:B------:R-:W-:Y:S01]  /*0e70*/  IMAD.SHL.U32 R2, R13, 0x2, RZ ;  /* 0x000000020d027824 */ /* 0x000fe200078e00ff */
        /* <DEDUP_REMOVED lines=28> */
.L_x_5668:
[----:B------:R-:W-:Y:S01]  /*1040*/  ULDC.64 UR8, c[0x0][0xa28] ;  /* 0x00028a0000087ab9 */ /* 0x000fe20000000a00 */
[----:B------:R-:W-:Y:S01]  /*1050*/  ULDC UR4, c[0x0][0x424] ;  /* 0x0001090000047ab9 */ /* 0x000fe20000000800 */
[----:B------:R-:W-:-:S04]  /*1060*/  UISETP.NE.U32.AND UP0, UPT, UR8, URZ, UPT ;  /* 0x0000003f0800728c */ /* 0x000fc8000bf05070 */
[----:B------:R-:W-:-:S03]  /*1070*/  UISETP.NE.AND.EX UP0, UPT, UR9, URZ, UPT, UP0 ;  /* 0x0000003f0900728c */ /* 0x000fc6000bf05300 */
[----:B------:R-:W-:Y:S02]  /*1080*/  ULDC.64 UR8, c[0x0][0xa18] ;  /* 0x0002860000087ab9 */ /* 0x000fe40000000a00 */
[----:B------:R-:W-:Y:S01]  /*1090*/  UISETP.NE.U32.AND UP1, UPT, UR8, URZ, UPT ;  /* 0x0000003f0800728c */ /* 0x000fe2000bf25070 */
[----:B------:R-:W-:-:S03]  /*10a0*/  PLOP3.LUT P0, PT, PT, PT, UP0, 0x80, 0x0 ;  /* 0x000000000000781c */ /* 0x000fc60003f0f008 */
[----:B------:R-:W-:-:S03]  /*10b0*/  UISETP.NE.AND.EX UP1, UPT, UR9, URZ, UPT, UP1 ;  /* 0x0000003f0900728c */ /* 0x000fc6000bf25310 */
[----:B------:R-:W-:Y:S02]  /*10c0*/  @UP0 ULDC.64 UR8, c[0x0][0xa28] ;  /* 0x00028a0000080ab9 */ /* 0x000fe40000000a00 */
[----:B------:R-:W-:Y:S01]  /*10d0*/  @UP0 UIMAD.WIDE UR8, UR6, 0x4, UR8 ;  /* 0x00000004060808a5 */ /* 0x000fe2000f8e0208 */
[----:B------:R-:W-:-:S05]  /*10e0*/  PLOP3.LUT P2, PT, PT, PT, UP1, 0x80, 0x0 ;  /* 0x000000000000781c */ /* 0x000fca0003f4f018 */
[----:B------:R-:W-:Y:S01]  /*10f0*/  @UP1 ULDC.64 UR10, c[0x0][0xa18] ;  /* 0x00028600000a1ab9 */ /* 0x000fe20000000a00 */
[----:B0-23--:R-:W-:Y:S02]  /*1100*/  IMAD.U32 R4, RZ, RZ, UR8 ;  /* 0x00000008ff047e24 */ /* 0x00dfe4000f8e00ff */
[----:B------:R-:W-:Y:S01]  /*1110*/  IMAD.U32 R5, RZ, RZ, UR9 ;  /* 0x00000009ff057e24 */ /* 0x000fe2000f8e00ff */
[----:B------:R-:W-:-:S04]  /*1120*/  @UP1 UIMAD.WIDE UR8, UR6, 0x4, UR10 ;  /* 0x00000004060818a5 */ /* 0x000fc8000f8e020a */
[----:B------:R-:W2:Y:S02]  /*1130*/  @P0 LDG.E R4, desc[UR40][R4.64] ;  /* 0x0000002804040981 */ /* 0x000ea4000c1e1900 */
[----:B-1----:R-:W-:Y:S02]  /*1140*/  IMAD.U32 R6, RZ, RZ, UR8 ;  /* 0x00000008ff067e24 */ /* 0x002fe4000f8e00ff */
[----:B----4-:R-:W-:Y:S01]  /*1150*/  IMAD.U32 R7, RZ, RZ, UR9 ;  /* 0x00000009ff077e24 */ /* 0x010fe2000f8e00ff */
[----:B------:R-:W-:-:S04]  /*1160*/  ULDC.64 UR8, c[0x0][0x418] ;  /* 0x0001060000087ab9 */ /* 0x000fc80000000a00 */
[----:B------:R-:W3:Y:S01]  /*1170*/  @P2 LDG.E R6, desc[UR40][R6.64] ;  /* 0x0000002806062981 */ /* 0x000ee2000c1e1900 */
[----:B------:R-:W-:Y:S01]  /*1180*/  UISETP.NE.U32.AND UP0, UPT, UR8, URZ, UPT ;  /* 0x0000003f0800728c */ /* 0x000fe2000bf05070 */
[----:B------:R-:W-:Y:S01]  /*1190*/  UMOV UR49, URZ ;  /* 0x0000003f00317c82 */ /* 0x000fe20008000000 */
[----:B------:R-:W-:Y:S02]  /*11a0*/  ULDC UR51, c[0x0][0x288] ;  /* 0x0000a20000337ab9 */ /* 0x000fe40000000800 */
[----:B------:R-:W-:Y:S01]  /*11b0*/  UISETP.NE.AND.EX UP0, UPT, UR9, URZ, UPT, UP0 ;  /* 0x0000003f0900728c */ /* 0x000fe2000bf05300 */
[----:B------:R-:W-:Y:S02]  /*11c0*/  UMOV UR44, UR7 ;  /* 0x00000007002c7c82 */ /* 0x000fe40008000000 */
[----:B------:R-:W-:Y:S01]  /*11d0*/  ULDC.64 UR8, c[0x0][0xa20] ;  /* 0x0002880000087ab9 */ /* 0x000fe20000000a00 */
[----:B------:R-:W-:Y:S01]  /*11e0*/  USEL UR4, UR4, 0x1, UP0 ;  /* 0x0000000104047887 */ /* 0x000fe20008000000 */
[----:B------:R-:W-:Y:S01]  /*11f0*/  ISETP.NE.U32.AND P1, PT, RZ, UR8, PT ;  /* 0x00000008ff007c0c */ /* 0x000fe2000bf25070 */
[----:B------:R-:W-:-:S02]  /*1200*/  ULDC UR8, c[0x0][0x2f0] ;  /* 0x0000bc0000087ab9 */ /* 0x000fc40000000800 */
[----:B------:R-:W-:Y:S01]  /*1210*/  UIMAD UR4, UR4, UR8, URZ ;  /* 0x00000008040472a4 */ /* 0x000fe2000f8e023f */
[----:B------:R-:W-:Y:S02]  /*1220*/  ISETP.NE.AND.EX P1, PT, RZ, UR9, PT, P1 ;  /* 0x00000009ff007c0c */ /* 0x000fe4000bf25310 */
[----:B--2---:R-:W-:Y:S02]  /*1230*/  @P0 R2UR UR49, R4 ;  /* 0x00000000043102ca */ /* 0x004fe400000e0000 */
[----:B---3--:R-:W-:Y:S01]  /*1240*/  @P2 R2UR UR51, R6 ;  /* 0x00000000063322ca */ /* 0x008fe200000e0000 */
[----:B------:R-:W-:-:S14]  /*1250*/  @P2 BRA `(.L_x_5561) ;  /* 0x0000000000342947 */ /* 0x000fdc0003800000 */
[----:B------:R-:W-:Y:S02]  /*1260*/  ULDC.64 UR8, c[0x0][0xa00] ;  /* 0x0002800000087ab9 */ /* 0x000fe40000000a00 */
[----:B------:R-:W-:-:S04]  /*1270*/  ISETP.NE.U32.AND P0, PT, RZ, UR8, PT ;  /* 0x00000008ff007c0c */ /* 0x000fc8000bf05070 */
[----:B------:R-:W-:-:S13]  /*1280*/  ISETP.NE.AND.EX P0, PT, RZ, UR9, PT, P0 ;  /* 0x00000009ff007c0c */ /* 0x000fda000bf05300 */
[----:B------:R-:W-:Y:S05]  /*1290*/  @!P0 BRA `(.L_x_5561) ;  /* 0x0000000000248947 */ /* 0x000fea0003800000 */
[----:B------:R-:W-:Y:S02]  /*12a0*/  ULDC.64 UR8, c[0x0][0xa00] ;  /* 0x0002800000087ab9 */ /* 0x000fe40000000a00 */
        /* <DEDUP_REMOVED lines=8> */
.L_x_5561:
[----:B------:R-:W-:Y:S01]  /*1330*/  UMOV UR43, UR6 ;  /* 0x00000006002b7c82 */ /* 0x000fe20008000000 */
[----:B------:R-:W-:Y:S05]  /*1340*/  @!P1 BRA `(.L_x_5562) ;  /* 0x00000000001c9947 */ /* 0x000fea0003800000 */
[----:B------:R-:W-:Y:S02]  /*1350*/  ULDC.64 UR8, c[0x0][0xa20] ;  /* 0x0002880000087ab9 */ /* 0x000fe40000000a00 */
[----:B------:R-:W-:-:S06]  /*1360*/  UIMAD.WIDE UR6, UR6, 0x4, UR8 ;  /* 0x00000004060678a5 */ /* 0x000fcc000f8e0208 */
[----:B------:R-:W-:Y:S02]  /*1370*/  IMAD.U32 R4, RZ, RZ, UR6 ;  /* 0x00000006ff047e24 */ /* 0x000fe4000f8e00ff */
[----:B------:R-:W-:-:S05]  /*1380*/  IMAD.U32 R5, RZ, RZ, UR7 ;  /* 0x00000007ff057e24 */ /* 0x000fca000f8e00ff */
[----:B------:R-:W2:Y:S02]  /*1390*/  LDG.E R4, desc[UR40][R4.64] ;  /* 0x0000002804047981 */ /* 0x000ea4000c1e1900 */
[----:B--2---:R-:W-:Y:S01]  /*13a0*/  R2UR UR4, R4 ;  /* 0x00000000040472ca */ /* 0x004fe200000e0000 */
[----:B------:R-:W-:-:S14]  /*13b0*/  BRA `(.L_x_5563) ;  /* 0x0000000000347947 */ /* 0x000fdc0003800000 */
.L_x_5562:
        /* <DEDUP_REMOVED lines=13> */
.L_x_5563:
[----:B------:R-:W-:Y:S02]  /*1490*/  UISETP.NE.AND UP0, UPT, UR47, 0x1, UPT ;  /* 0x000000012f00788c */ /* 0x000fe4000bf05270 */
[----:B------:R-:W-:Y:S02]  /*14a0*/  UIADD3 UR49, -UR49, UR4, URZ ;  /* 0x0000000431317290 */ /* 0x000fe4000fffe13f */
[----:B------:R-:W-:Y:S02]  /*14b0*/  USHF.L.U32 UR42, UR5, 0x6, URZ ;  /* 0x00000006052a7899 */ /* 0x000fe4000800063f */
[----:B------:R-:W-:Y:S01]  /*14c0*/  UIADD3 UR4, UR49, 0x3f, URZ ;  /* 0x0000003f31047890 */ /* 0x000fe2000fffe03f */
[----:B------:R-:W-:-:S03]  /*14d0*/  PLOP3.LUT P0, PT, PT, PT, UP0, 0x80, 0x0 ;  /* 0x000000000000781c */ /* 0x000fc60003f0f008 */
[----:B------:R-:W-:-:S04]  /*14e0*/  USHF.R.S32.HI UR6, URZ, 0x1f, UR4 ;  /* 0x0000001f3f067899 */ /* 0x000fc80008011404 */
[----:B------:R-:W-:-:S04]  /*14f0*/  ULEA.HI UR6, UR6, UR4, URZ, 0x6 ;  /* 0x0000000406067291 */ /* 0x000fc8000f8f303f */
[----:B------:R-:W-:Y:S02]  /*1500*/  USHF.R.S32.HI UR6, URZ, 0x6, UR6 ;  /* 0x000000063f067899 */ /* 0x000fe40008011406 */
[----:B------:R-:W-:Y:S10]  /*1510*/  @!P0 BRA `(.L_x_5564) ;  /* 0x0000002000348947 */ /* 0x000ff40003800000 */
[----:B------:R-:W0:Y:S01]  /*1520*/  LDC.64 R8, c[0x0][0x9e0] ;  /* 0x00027800ff087b82 */ /* 0x000e220000000a00 */
[----:B------:R-:W-:Y:S01]  /*1530*/  ULDC UR4, c[0x0][0x448] ;  /* 0x0001120000047ab9 */ /* 0x000fe20000000800 */
[----:B------:R-:W-:Y:S02]  /*1540*/  UIADD3 UR7, UR42, 0x3f, URZ ;  /* 0x0000003f2a077890 */ /* 0x000fe4000fffe03f */
[----:B------:R-:W-:Y:S02]  /*1550*/  UISETP.NE.AND UP0, UPT, UR4, 0x1, UPT ;  /* 0x000000010400788c */ /* 0x000fe4000bf05270 */
[----:B------:R-:W-:-:S09]  /*1560*/  UIADD3 UR8, UR49, 0x1, -UR51 ;  /* 0x0000000131087890 */ /* 0x000fd2000fffe833 */
[----:B------:R-:W-:Y:S01]  /*1570*/  @UP0 ULDC UR4, c[0x0][0x44c] ;  /* 0x0001130000040ab9 */ /* 0x000fe20000000800 */
[----:B------:R-:W-:Y:S01]  /*1580*/  @UP0 ULDC UR9, c[0x0][0x450] ;  /* 0x0001140000090ab9 */ /* 0x000fe20000000800 */
[----:B------:R-:W-:-:S04]  /*1590*/  UIMAD.WIDE.U32 UR4, UR7, UR4, URZ ;  /* 0x00000004070472a5 */ /* 0x000fc8000f8e003f */
[----:B------:R-:W-:Y:S01]  /*15a0*/  @UP0 USHF.R.U32.HI UR7, URZ, UR9, UR5 ;  /* 0x000000093f070299 */ /* 0x000fe20008011605 */
[----:B0-----:R-:W-:-:S03]  /*15b0*/  ISETP.GE.AND P1, PT, R9, 0x1, PT ;  /* 0x000000010900780c */ /* 0x001fc60003f26270 */
[----:B------:R-:W-:-:S06]  /*15c0*/  UIADD3 UR7, UR8, UR7, URZ ;  /* 0x0000000708077290 */ /* 0x000fcc000fffe03f */
[----:B------:R-:W-:-:S04]  /*15d0*/  VIADD R0, R8, UR7 ;  /* 0x0000000708007c36 */ /* 0x000fc80008000000 */
[----:B------:R-:W-:Y:S05]  /*15e0*/  @!P1 BRA `(.L_x_5565) ;  /* 0x0000000000449947 */ /* 0x000fea0003800000 */
[----:B------:R-:W-:Y:S01]  /*15f0*/  ISETP.LT.AND P0, PT, RZ, UR7, PT ;  /* 0x00000007ff007c0c */ /* 0x000fe2000bf01270 */
[----:B------:R-:W-:-:S06]  /*1600*/  UIADD3 UR4, UR7, -0x1, URZ ;  /* 0xffffffff07047890 */ /* 0x000fcc000fffe03f */
[----:B------:R-:W-:-:S06]  /*1610*/  IMAD.U32 R3, RZ, RZ, UR4 ;  /* 0x00000004ff037e24 */ /* 0x000fcc000f8e00ff */
[----:B------:R-:W-:Y:S05]  /*1620*/  @P0 BRA `(.L_x_5566) ;  /* 0x00000000001c0947 */ /* 0x000fea0003800000 */
[----:B------:R-:W-:Y:S01]  /*1630*/  ISETP.NE.AND P0, PT, R9, 0x1, PT ;  /* 0x000000010900780c */ /* 0x000fe20003f05270 */
[----:B------:R-:W-:-:S12]  /*1640*/  IMAD R3, RZ, RZ, -UR7 ;  /* 0x80000007ff037e24 */ /* 0x000fd8000f8e02ff */
[----:B------:R-:W0:Y:S02]  /*1650*/  @P0 LDC.64 R4, c[0x0][0x9e8] ;  /* 0x00027a00ff040b82 */ /* 0x000e240000000a00 */
[----:B0-----:R-:W-:-:S05]  /*1660*/  @P0 IMAD.HI.U32 R4, R3, R4, RZ ;  /* 0x0000000403040227 */ /* 0x001fca00078e00ff */
[----:B------:R-:W-:-:S04]  /*1670*/  @P0 SHF.R.U32.HI R3, RZ, R5, R4 ;  /* 0x00000005ff030219 */ /* 0x000fc80000011604 */
[----:B------:R-:W-:Y:S01]  /*1680*/  LOP3.LUT R3, RZ, R3, RZ, 0x33, !PT ;  /* 0x00000003ff037212 */ /* 0x000fe200078e33ff */
[----:B------:R-:W-:Y:S06]  /*1690*/  BRA `(.L_x_5567) ;  /* 0x0000000000107947 */ /* 0x000fec0003800000 */
.L_x_5566:
[----:B------:R-:W-:-:S13]  /*16a0*/  ISETP.NE.AND P0, PT, R9, 0x1, PT ;  /* 0x000000010900780c */ /* 0x000fda0003f05270 */
[----:B------:R-:W0:Y:S02]  /*16b0*/  @P0 LDC.64 R4, c[0x0][0x9e8] ;  /* 0x00027a00ff040b82 */ /* 0x000e240000000a00 */
[----:B0-----:R-:W-:-:S05]  /*16c0*/  @P0 IMAD.HI.U32 R4, R3, R4, RZ ;  /* 0x0000000403040227 */ /* 0x001fca00078e00ff */
[----:B------:R-:W-:-:S07]  /*16d0*/  @P0 SHF.R.U32.HI R3, RZ, R5, R4 ;  /* 0x00000005ff030219 */ /* 0x000fce0000011604 */
.L_x_5567:
[----:B------:R-:W-:-:S05]  /*16e0*/  IMAD R3, R3, R9, R9 ;  /* 0x0000000903037224 */ /* 0x000fca00078e0209 */
[----:B------:R-:W-:-:S07]  /*16f0*/  VIMNMX R0, R0, R3, PT ;  /* 0x0000000300007248 */ /* 0x000fce0003fe0100 */
.L_x_5565:
[----:B------:R-:W-:Y:S01]  /*1700*/  @UP0 ULDC UR4, c[0x0][0x44c] ;  /* 0x0001130000040ab9 */ /* 0x000fe20000000800 */
[----:B------:R-:W-:Y:S01]  /*1710*/  VIADD R0, R0, 0x3f ;  /* 0x0000003f00007836 */ /* 0x000fe20000000000 */
[----:B------:R-:W-:Y:S01]  /*1720*/  UIMAD.WIDE.U32 UR4, UR42, UR4, URZ ;  /* 0x000000042a0472a5 */ /* 0x000fe2000f8e003f */
[----:B------:R-:W-:Y:S01]  /*1730*/  @UP0 ULDC UR8, c[0x0][0x450] ;  /* 0x0001140000080ab9 */ /* 0x000fe20000000800 */
[----:B------:R-:W-:Y:S02]  /*1740*/  UMOV UR7, UR42 ;  /* 0x0000002a00077c82 */ /* 0x000fe40008000000 */
[----:B------:R-:W-:Y:S01]  /*1750*/  @UP0 USHF.R.U32.HI UR7, URZ, UR8, UR5 ;  /* 0x000000083f070299 */ /* 0x000fe20008011605 */
[----:B------:R-:W-:Y:S02]  /*1760*/  SHF.R.S32.HI R3, RZ, 0x1f, R0 ;  /* 0x0000001fff037819 */ /* 0x000fe40000011400 */
[----:B------:R-:W-:Y:S01]  /*1770*/  ULDC UR4, c[0x0][0x9dc] ;  /* 0x0002770000047ab9 */ /* 0x000fe20000000800 */
[----:B------:R-:W-:Y:S01]  /*1780*/  UIADD3 UR49, UR7, UR49, -UR51 ;  /* 0x0000003107317290 */ /* 0x000fe2000fffe833 */
[----:B------:R-:W-:-:S03]  /*1790*/  LEA.HI R3, R3, R0, RZ, 0x6 ;  /* 0x0000000003037211 */ /* 0x000fc600078f30ff */
[----:B------:R-:W-:Y:S01]  /*17a0*/  UIADD3 UR4, UR49, -UR4, URZ ;  /* 0x8000000431047290 */ /* 0x000fe2000fffe03f */
[----:B------:R-:W-:-:S04]  /*17b0*/  SHF.R.S32.HI R3, RZ, 0x6, R3 ;  /* 0x00000006ff037819 */ /* 0x000fc80000011403 */
[----:B------:R-:W-:Y:S01]  /*17c0*/  VIMNMX R5, R3, UR6, PT ;  /* 0x0000000603057c48 */ /* 0x000fe2000bfe0100 */
[----:B------:R-:W-:Y:S01]  /*17d0*/  IMAD.U32 R3, RZ, RZ, UR4 ;  /* 0x00000004ff037e24 */ /* 0x000fe2000f8e00ff */
[----:B------:R-:W-:Y:S06]  /*17e0*/  @!P1 BRA `(.L_x_5568) ;  /* 0x0000000000409947 */ /* 0x000fec0003800000 */
[----:B------:R-:W-:-:S05]  /*17f0*/  IMAD.U32 R0, RZ, RZ, UR49 ;  /* 0x00000031ff007e24 */ /* 0x000fca000f8e00ff */
        /* <DEDUP_REMOVED lines=9> */
.L_x_5569:
[----:B------:R-:W-:-:S13]  /*1890*/  ISETP.NE.AND P0, PT, R9, 0x1, PT ;  /* 0x000000010900780c */ /* 0x000fda0003f05270 */
[----:B------:R-:W0:Y:S02]  /*18a0*/  @P0 LDC.64 R6, c[0x0][0x9e8] ;  /* 0x00027a00ff060b82 */ /* 0x000e240000000a00 */
[----:B0-----:R-:W-:-:S05]  /*18b0*/  @P0 IMAD.HI.U32 R4, R0, R6, RZ ;  /* 0x0000000600040227 */ /* 0x001fca00078e00ff */
[----:B------:R-:W-:-:S07]  /*18c0*/  @P0 SHF.R.U32.HI R0, RZ, R7, R4 ;  /* 0x00000007ff000219 */ /* 0x000fce0000011604 */
.L_x_5570:
[----:B------:R-:W-:-:S05]  /*18d0*/  IMAD R0, R0, R9, RZ ;  /* 0x0000000900007224 */ /* 0x000fca00078e02ff */
[----:B------:R-:W-:-:S07]  /*18e0*/  VIMNMX R3, R3, R0, !PT ;  /* 0x0000000003037248 */ /* 0x000fce0007fe0100 */
.L_x_5568:
        /* <DEDUP_REMOVED lines=69> */
[----:B------:R-:W-:Y:S01]  /*1d40*/  IMAD.MOV.U32 R12, RZ, RZ, RZ ;  /* 0x000000ffff0c7224 */ /* 0x000fe200078e00ff */
[----:B------:R-:W-:Y:S01]  /*1d50*/  CS2R R26, SRZ ;  /* 0x00000000001a7805 */ /* 0x000fe2000001ff00 */
[----:B------:R-:W-:Y:S02]  /*1d60*/  IMAD.MOV.U32 R169, RZ, RZ, RZ ;  /* 0x000000ffffa97224 */ /* 0x000fe400078e00ff */
[----:B------:R-:W-:Y:S02]  /*1d70*/  IMAD.MOV.U32 R14, RZ, RZ, RZ ;  /* 0x000000ffff0e7224 */ /* 0x000fe400078e00ff */
        /* <DEDUP_REMOVED lines=16> */
.L_x_5572:
[----:B------:R-:W-:Y:S01]  /*1e80*/  ULEA UR21, UR37, UR46, 0x3 ;  /* 0x0000002e25157291 */ /* 0x000fe2000f8e183f */
[----:B------:R-:W-:-:S05]  /*1e90*/  IMAD.U32 R0, RZ, RZ, UR38 ;  /* 0x00000026ff007e24 */ /* 0x000fca000f8e00ff */
[----:B------:R-:W-:-:S04]  /*1ea0*/  SHF.L.U32 R0, R0, 0x1f, RZ ;  /* 0x0000001f00007819 */ /* 0x000fc800000006ff */
[----:B------:R-:W0:Y:S02]  /*1eb0*/  SYNCS.PHASECHK.TRANS64.TRYWAIT P1, [UR21+0x28c50], R0 ;  /* 0x028c5000ff0075a7 */ /* 0x000e240008020155 */
[----:B0-----:R-:W-:Y:S05]  /*1ec0*/  @!P1 BRA `(.L_x_5573) ;  /* 0x00000160003c9947 */ /* 0x001fea0003800000 */
.L_x_5817:
        /* <DEDUP_REMOVED lines=45> */
.L_x_5579:
        /* <DEDUP_REMOVED lines=143> */
.L_x_5575:
[----:B------:R-:W-:Y:S01]  /*2a90*/  ULEA UR21, UR37, UR46, 0x3 ;  /* 0x0000002e25157291 */ /* 0x000fe2000f8e183f */
[----:B------:R-:W-:-:S05]  /*2aa0*/  IMAD.U32 R0, RZ, RZ, UR38 ;  /* 0x00000026ff007e24 */ /* 0x000fca000f8e00ff */
[----:B------:R-:W-:-:S04]  /*2ab0*/  SHF.L.U32 R0, R0, 0x1f, RZ ;  /* 0x0000001f00007819 */ /* 0x000fc800000006ff */
[----:B------:R0:W1:Y:S01]  /*2ac0*/  SYNCS.PHASECHK.TRANS64.TRYWAIT P1, [UR21+0x28c50], R0 ;  /* 0x028c5000ff0075a7 */ /* 0x0000620008020155 */
[----:B------:R-:W-:Y:S05]  /*2ad0*/  @!P0 BRA `(.L_x_5576) ;  /* 0x0000000000048947 */ /* 0x000fea0003800000 */
[----:B------:R-:W-:Y:S01]  /*2ae0*/  BPT.TRAP 0x1 ;  /* 0x000000040000795c */ /* 0x000fe20000300000 */
.L_x_5576:
[----:B-1----:R-:W-:Y:S05]  /*2af0*/  @P1 BRA `(.L_x_5577) ;  /* 0x0000000000081947 */ /* 0x002fea0003800000 */
[----:B------:R-:W1:Y:S02]  /*2b00*/  SYNCS.PHASECHK.TRANS64.TRYWAIT P1, [UR21+0x28c50], R0 ;  /* 0x028c5000ff0075a7 */ /* 0x000e640008020155 */
[----:B-1----:R-:W-:Y:S05]  /*2b10*/  @!P1 BRA `(.L_x_5578) ;  /* 0x0000015400409947 */ /* 0x002fea0003800000 */
.L_x_5577:
        /* <DEDUP_REMOVED lines=29> */
.L_x_5574:
        /* <DEDUP_REMOVED lines=144> */
.L_x_5564:
[----:B------:R-:W-:Y:S01]  /*35f0*/  ULDC UR4, c[0x0][0x448] ;  /* 0x0001120000047ab9 */ /* 0x000fe20000000800 */
[----:B------:R-:W-:Y:S02]  /*3600*/  UIADD3 UR7, UR42, 0x3f, URZ ;  /* 0x0000003f2a077890 */ /* 0x000fe4000fffe03f */
[----:B------:R-:W-:Y:S02]  /*3610*/  UISETP.NE.AND UP0, UPT, UR4, 0x1, UPT ;  /* 0x000000010400788c */ /* 0x000fe4000bf05270 */
[----:B------:R-:W-:Y:S01]  /*3620*/  UIADD3 UR10, UR49, 0x1, -UR51 ;  /* 0x00000001310a7890 */ /* 0x000fe2000fffe833 */
[----:B------:R-:W-:Y:S02]  /*3630*/  ULDC.64 UR4, c[0x0][0x9e0] ;  /* 0x0002780000047ab9 */ /* 0x000fe40000000a00 */
[----:B------:R-:W-:-:S06]  /*3640*/  UISETP.GE.AND UP1, UPT, UR5, 0x1, UPT ;  /* 0x000000010500788c */ /* 0x000fcc000bf26270 */
[----:B------:R-:W-:Y:S01]  /*3650*/  @UP0 ULDC UR8, c[0x0][0x44c] ;  /* 0x0001130000080ab9 */ /* 0x000fe20000000800 */
[----:B------:R-:W-:Y:S01]  /*3660*/  @UP0 ULDC UR11, c[0x0][0x450] ;  /* 0x00011400000b0ab9 */ /* 0x000fe20000000800 */
[----:B------:R-:W-:Y:S01]  /*3670*/  UIMAD.WIDE.U32 UR8, UR7, UR8, URZ ;  /* 0x00000008070872a5 */ /* 0x000fe2000f8e003f */
[----:B------:R-:W-:-:S03]  /*3680*/  PLOP3.LUT P1, PT, PT, PT, UP1, 0x80, 0x0 ;  /* 0x000000000000781c */ /* 0x000fc60003f2f018 */
[----:B------:R-:W-:-:S04]  /*3690*/  @UP0 USHF.R.U32.HI UR7, URZ, UR11, UR9 ;  /* 0x0000000b3f070299 */ /* 0x000fc80008011609 */
[----:B------:R-:W-:-:S04]  /*36a0*/  UIADD3 UR7, UR10, UR7, URZ ;  /* 0x000000070a077290 */ /* 0x000fc8000fffe03f */
[----:B------:R-:W-:-:S06]  /*36b0*/  UIADD3 UR4, UR7, UR4, URZ ;  /* 0x0000000407047290 */ /* 0x000fcc000fffe03f */
[----:B------:R-:W-:Y:S01]  /*36c0*/  IMAD.U32 R0, RZ, RZ, UR4 ;  /* 0x00000004ff007e24 */ /* 0x000fe2000f8e00ff */
[----:B------:R-:W-:Y:S06]  /*36d0*/  @!P1 BRA `(.L_x_5580) ;  /* 0x0000000000409947 */ /* 0x000fec0003800000 */
        /* <DEDUP_REMOVED lines=10> */
.L_x_5581:
[----:B------:R-:W-:-:S11]  /*3780*/  UISETP.NE.AND UP1, UPT, UR5, 0x1, UPT ;  /* 0x000000010500788c */ /* 0x000fd6000bf25270 */
[----:B------:R-:W-:Y:S02]  /*3790*/  @UP1 ULDC.64 UR10, c[0x0][0x9e8] ;  /* 0x00027a00000a1ab9 */ /* 0x000fe40000000a00 */
[----:B------:R-:W-:-:S04]  /*37a0*/  UIMAD.WIDE.U32 UR8, UR4, UR10, URZ ;  /* 0x0000000a040872a5 */ /* 0x000fc8000f8e003f */
[----:B------:R-:W-:-:S12]  /*37b0*/  @UP1 USHF.R.U32.HI UR4, URZ, UR11, UR9 ;  /* 0x0000000b3f041299 */ /* 0x000fd80008011609 */
.L_x_5582:
[----:B------:R-:W-:-:S06]  /*37c0*/  UIMAD UR4, UR4, UR5, UR5 ;  /* 0x00000005040472a4 */ /* 0x000fcc000f8e0205 */
[----:B------:R-:W-:-:S07]  /*37d0*/  VIMNMX R0, R0, UR4, PT ;  /* 0x0000000400007c48 */ /* 0x000fce000bfe0100 */
.L_x_5580:
[----:B------:R-:W-:Y:S01]  /*37e0*/  VIADD R0, R0, 0x3f ;  /* 0x0000003f00007836 */ /* 0x000fe20000000000 */
[----:B------:R-:W-:Y:S01]  /*37f0*/  @UP0 ULDC UR8, c[0x0][0x44c] ;  /* 0x0001130000080ab9 */ /* 0x000fe20000000800 */
[----:B------:R-:W-:Y:S01]  /*3800*/  @UP0 ULDC UR7, c[0x0][0x450] ;  /* 0x0001140000070ab9 */ /* 0x000fe20000000800 */
[----:B------:R-:W-:Y:S02]  /*3810*/  UIMAD.WIDE.U32 UR8, UR42, UR8, URZ ;  /* 0x000000082a0872a5 */ /* 0x000fe4000f8e003f */
[----:B------:R-:W-:Y:S01]  /*3820*/  SHF.R.S32.HI R3, RZ, 0x1f, R0 ;  /* 0x0000001fff037819 */ /* 0x000fe20000011400 */
[----:B------:R-:W-:Y:S01]  /*3830*/  UMOV UR4, UR42 ;  /* 0x0000002a00047c82 */ /* 0x000fe20008000000 */
[----:B------:R-:W-:Y:S02]  /*3840*/  @UP0 USHF.R.U32.HI UR4, URZ, UR7, UR9 ;  /* 0x000000073f040299 */ /* 0x000fe40008011609 */
[----:B------:R-:W-:Y:S01]  /*3850*/  LEA.HI R3, R3, R0, RZ, 0x6 ;  /* 0x0000000003037211 */ /* 0x000fe200078f30ff */
[----:B------:R-:W-:Y:S01]  /*3860*/  ULDC UR8, c[0x0][0x9dc] ;  /* 0x0002770000087ab9 */ /* 0x000fe20000000800 */
[----:B------:R-:W-:-:S02]  /*3870*/  UIADD3 UR4, UR4, UR49, -UR51 ;  /* 0x0000003104047290 */ /* 0x000fc4000fffe833 */
[----:B------:R-:W-:Y:S02]  /*3880*/  SHF.R.S32.HI R3, RZ, 0x6, R3 ;  /* 0x00000006ff037819 */ /* 0x000fe40000011403 */
[----:B------:R-:W-:Y:S02]  /*3890*/  UIADD3 UR8, UR4, -UR8, URZ ;  /* 0x8000000804087290 */ /* 0x000fe4000fffe03f */
[----:B------:R-:W-:Y:S01]  /*38a0*/  VIMNMX R168, R3, UR6, PT ;  /* 0x0000000603a87c48 */ /* 0x000fe2000bfe0100 */
[----:B------:R-:W-:Y:S09]  /*38b0*/  @!P1 BRA `(.L_x_5583) ;  /* 0x0000000000449947 */ /* 0x000ff20003800000 */
        /* <DEDUP_REMOVED lines=10> */
.L_x_5584:
[----:B------:R-:W-:-:S11]  /*3960*/  UISETP.NE.AND UP0, UPT, UR5, 0x1, UPT ;  /* 0x000000010500788c */ /* 0x000fd6000bf05270 */
[----:B------:R-:W-:Y:S02]  /*3970*/  @UP0 ULDC.64 UR10, c[0x0][0x9e8] ;  /* 0x00027a00000a0ab9 */ /* 0x000fe40000000a00 */
[----:B------:R-:W-:-:S04]  /*3980*/  UIMAD.WIDE.U32 UR6, UR4, UR10, URZ ;  /* 0x0000000a040672a5 */ /* 0x000fc8000f8e003f */
[----:B------:R-:W-:-:S12]  /*3990*/  @UP0 USHF.R.U32.HI UR4, URZ, UR11, UR7 ;  /* 0x0000000b3f040299 */ /* 0x000fd80008011607 */
.L_x_5585:
[----:B------:R-:W-:-:S04]  /*39a0*/  UIMAD UR4, UR4, UR5, URZ ;  /* 0x00000005040472a4 */ /* 0x000fc8000f8e023f */
[----:B------:R-:W-:-:S04]  /*39b0*/  UISETP.LT.AND UP0, UPT, UR8, UR4, UPT ;  /* 0x000000040800728c */ /* 0x000fc8000bf01270 */
[----:B------:R-:W-:-:S12]  /*39c0*/  USEL UR8, UR8, UR4, !UP0 ;  /* 0x0000000408087287 */ /* 0x000fd8000c000000 */
.L_x_5583:
[----:B------:R-:W-:Y:S01]  /*39d0*/  USHF.R.S32.HI UR4, URZ, 0x1f, UR8 ;  /* 0x0000001f3f047899 */ /* 0x000fe20008011408 */
[----:B------:R-:W-:Y:S01]  /*39e0*/  PLOP3.LUT P0, PT, PT, PT, PT, 0x80, 0x0 ;  /* 0x000000000000781c */ /* 0x000fe20003f0f070 */
[----:B------:R-:W-:Y:S01]  /*39f0*/  IMAD.MOV.U32 R0, RZ, RZ, RZ ;  /* 0x000000ffff007224 */ /* 0x000fe200078e00ff */
[----:B------:R-:W-:Y:S01]  /*3a00*/  CS2R R150, SRZ ;  /* 0x0000000000967805 */ /* 0x000fe2000001ff00 */
[----:B------:R-:W-:Y:S01]  /*3a10*/  ULEA.HI UR4, UR4, UR8, URZ, 0x6 ;  /* 0x0000000804047291 */ /* 0x000fe2000f8f303f */
[----:B------:R-:W-:Y:S01]  /*3a20*/  IMAD.MOV.U32 R3, RZ, RZ, RZ ;  /* 0x000000ffff037224 */ /* 0x000fe200078e00ff */
[----:B------:R-:W-:Y:S02]  /*3a30*/  CS2R R148, SRZ ;  /* 0x0000000000947805 */ /* 0x000fe4000001ff00 */
[----:B------:R-:W-:Y:S01]  /*3a40*/  CS2R R146, SRZ ;  /* 0x0000000000927805 */ /* 0x000fe2000001ff00 */
[----:B------:R-:W-:Y:S01]  /*3a50*/  USHF.R.S32.HI UR4, URZ, 0x6, UR4 ;  /* 0x000000063f047899 */ /* 0x000fe20008011404 */
[----:B------:R-:W-:-:S02]  /*3a60*/  CS2R R144, SRZ ;  /* 0x0000000000907805 */ /* 0x000fc4000001ff00 */
[----:B------:R-:W-:Y:S02]  /*3a70*/  CS2R R142, SRZ ;  /* 0x00000000008e7805 */ /* 0x000fe4000001ff00 */
[----:B------:R-:W-:Y:S01]  /*3a80*/  CS2R R140, SRZ ;  /* 0x00000000008c7805 */ /* 0x000fe2000001ff00 */
[----:B------:R-:W-:Y:S01]  /*3a90*/  UISETP.LT.AND UP0, UPT, URZ, UR4, UPT ;  /* 0x000000043f00728c */ /* 0x000fe2000bf01270 */
[----:B------:R-:W-:Y:S02]  /*3aa0*/  CS2R R138, SRZ ;  /* 0x00000000008a7805 */ /* 0x000fe4000001ff00 */
[----:B------:R-:W-:Y:S02]  /*3ab0*/  CS2R R136, SRZ ;  /* 0x0000000000887805 */ /* 0x000fe4000001ff00 */
[----:B------:R-:W-:Y:S01]  /*3ac0*/  CS2R R134, SRZ ;  /* 0x0000000000867805 */ /* 0x000fe2000001ff00 */
[----:B------:R-:W-:Y:S01]  /*3ad0*/  USEL UR48, URZ, UR4, !UP0 ;  /* 0x000000043f307287 */ /* 0x000fe2000c000000 */
[----:B------:R-:W-:-:S02]  /*3ae0*/  CS2R R132, SRZ ;  /* 0x0000000000847805 */ /* 0x000fc4000001ff00 */
[----:B------:R-:W-:Y:S02]  /*3af0*/  CS2R R130, SRZ ;  /* 0x0000000000827805 */ /* 0x000fe4000001ff00 */
[----:B------:R-:W-:Y:S02]  /*3b00*/  CS2R R128, SRZ ;  /* 0x0000000000807805 */ /* 0x000fe4000001ff00 */
[----:B------:R-:W-:Y:S02]  /*3b10*/  CS2R R126, SRZ ;  /* 0x00000000007e7805 */ /* 0x000fe4000001ff00 */
[----:B------:R-:W-:Y:S02]  /*3b20*/  CS2R R124, SRZ ;  /* 0x00000000007c7805 */ /* 0x000fe4000001ff00 */
[----:B------:R-:W-:Y:S02]  /*3b30*/  ISETP.GT.AND P1, PT, R168, UR48, PT ;  /* 0x00000030a8007c0c */ /* 0x000fe4000bf24270 */
        /* <DEDUP_REMOVED lines=48> */
[----:B------:R-:W-:Y:S01]  /*3e40*/  CS2R R26, SRZ ;  /* 0x00000000001a7805 */ /* 0x000fe2000001ff00 */
[----:B------:R-:W-:Y:S02]  /*3e50*/  IMAD.MOV.U32 R169, RZ, RZ, RZ ;  /* 0x000000ffffa97224 */ /* 0x000fe400078e00ff */
[----:B------:R-:W-:-:S02]  /*3e60*/  IMAD.MOV.U32 R14, RZ, RZ, RZ ;  /* 0x000000ffff0e7224 */ /* 0x000fc400078e00ff */
        /* <DEDUP_REMOVED lines=32> */
.L_x_5586:
        /* <DEDUP_REMOVED lines=9> */
.L_x_5818:
[----:B------:R-:W-:Y:S05]  /*4100*/  @!P0 BRA `(.L_x_5588) ;  /* 0x0000000000048947 */ /* 0x000fea0003800000 */
[----:B------:R-:W-:Y:S01]  /*4110*/  BPT.TRAP 0x1 ;  /* 0x000000040000795c */ /* 0x000fe20000300000 */
.L_x_5588:
[----:B------:R-:W-:Y:S02]  /*4120*/  IMAD.U32 R7, RZ, RZ, UR37 ;  /* 0x00000025ff077e24 */ /* 0x000fe4000f8e00ff */
[----:B------:R-:W-:-:S03]  /*4130*/  IMAD.U32 R8, RZ, RZ, UR38 ;  /* 0x00000026ff087e24 */ /* 0x000fc6000f8e00ff */
[----:B------:R-:W-:Y:S02]  /*4140*/  LEA R7, R7, UR46, 0x3 ;  /* 0x0000002e07077c11 */ /* 0x000fe4000f8e18ff */
[----:B------:R-:W-:-:S04]  /*4150*/  SHF.L.U32 R8, R8, 0x1f, RZ ;  /* 0x0000001f08087819 */ /* 0x000fc800000006ff */
[----:B------:R1:W2:Y:S01]  /*4160*/  SYNCS.PHASECHK.TRANS64.TRYWAIT P1, [R7+URZ+0x28c30], R8 ;  /* 0x028c3008070075a7 */ /* 0x0002a2000802017f */
[----:B------:R-:W-:Y:S05]  /*4170*/  @!P0 BRA `(.L_x_5589) ;  /* 0x0000000000048947 */ /* 0x000fea0003800000 */
[----:B------:R-:W-:Y:S01]  /*4180*/  BPT.TRAP 0x1 ;  /* 0x000000040000795c */ /* 0x000fe20000300000 */
.L_x_5589:
[----:B--2---:R-:W-:Y:S05]  /*4190*/  @P1 BRA `(.L_x_5590) ;  /* 0x0000000000081947 */ /* 0x004fea0003800000 */
[----:B------:R-:W2:Y:S02]  /*41a0*/  SYNCS.PHASECHK.TRANS64.TRYWAIT P1, [R7+URZ+0x28c30], R8 ;  /* 0x028c3008070075a7 */ /* 0x000ea4000802017f */
[----:B--2---:R-:W-:Y:S05]  /*41b0*/  @!P1 BRA `(.L_x_5591) ;  /* 0x0000013c00c89947 */ /* 0x004fea0003800000 */
.L_x_5590:
        /* <DEDUP_REMOVED lines=15> */
[----:B------:R-:W-:Y:S01]  /*42b0*/  VIADD R3, R185, UR42 ;  /* 0x0000002ab9037c36 */ /* 0x000fe20008000000 */
[----:B------:R-:W-:Y:S01]  /*42c0*/  UMOV UR7, 0x40000040 ;  /* 0x4000004000077882 */ /* 0x000fe20000000000 */
[----:B------:R-:W-:Y:S01]  /*42d0*/  UMOV UR5, 0x40000040 ;  /* 0x4000004000057882 */ /* 0x000fe20000000000 */
[----:B------:R-:W-:Y:S01]  /*42e0*/  ULOP3.LUT UR4, UR4, 0x3fff, URZ, 0xc0, !UPT ;  /* 0x00003fff04047892 */ /* 0x000fe2000f8ec03f */
[----:B------:R-:W-:Y:S01]  /*42f0*/  IMAD.MOV.U32 R4, RZ, RZ, R3 ;  /* 0x000000ffff047224 */ /* 0x000fe200078e0003 */
[----:B------:R-:W-:Y:S01]  /*4300*/  UMOV UR11, 0x40000040 ;  /* 0x40000040000b7882 */ /* 0x000fe20000000000 */
[----:B------:R-:W-:Y:S01]  /*4310*/  UMOV UR9, 0x40000040 ;  /* 0x4000004000097882 */ /* 0x000fe20000000000 */
[----:B------:R-:W-:-:S02]  /*4320*/  ULEA UR18, UR37, UR18, 0x9 ;  /* 0x0000001225127291 */ /* 0x000fc4000f8e483f */
[----:B------:R-:W-:Y:S02]  /*4330*/  ULOP3.LUT UR16, UR4, 0x10000, URZ, 0xfc, !UPT ;  /* 0x0001000004107892 */ /* 0x000fe4000f8efc3f */
[----:B------:R-:W-:Y:S02]  /*4340*/  UIADD3 UR6, UR18, 0x2, URZ ;  /* 0x0000000212067890 */ /* 0x000fe4000fffe03f */
[----:B------:R-:W-:Y:S02]  /*4350*/  UIADD3 UR4, UR16, 0x2, URZ ;  /* 0x0000000210047890 */ /* 0x000fe4000fffe03f */
[----:B------:R-:W-:Y:S02]  /*4360*/  UIADD3 UR10, UR18, 0x4, URZ ;  /* 0x00000004120a7890 */ /* 0x000fe4000fffe03f */
[----:B------:R-:W-:Y:S02]  /*4370*/  UIADD3 UR8, UR16, 0x4, URZ ;  /* 0x0000000410087890 */ /* 0x000fe4000fffe03f */
[----:B------:R-:W-:Y:S01]  /*4380*/  HGMMA.64x64x16.F32 R24, gdesc[UR16], RZ, !UPT, gsb0 ;  /* 0x00e00000101879f0 */ /* 0x000fe2000c0008ff */
[----:B------:R-:W-:-:S02]  /*4390*/  UIADD3 UR14, UR18, 0x6, URZ ;  /* 0x00000006120e7890 */ /* 0x000fc4000fffe03f */
[----:B------:R-:W-:Y:S01]  /*43a0*/  UIADD3 UR12, UR16, 0x6, URZ ;  /* 0x00000006100c7890 */ /* 0x000fe2000fffe03f */
[----:B------:R-:W-:Y:S01]  /*43b0*/  UMOV UR15, 0x40000040 ;  /* 0x40000040000f7882 */ /* 0x000fe20000000000 */
[----:B------:R-:W-:Y:S01]  /*43c0*/  UMOV UR13, 0x40000040 ;  /* 0x40000040000d7882 */ /* 0x000fe20000000000 */
[----:B------:R-:W-:Y:S02]  /*43d0*/  ULDC UR20, c[0x0][0x9dc] ;  /* 0x0002770000147ab9 */ /* 0x000fe40000000800 */
[----:B------:R-:W-:Y:S01]  /*43e0*/  ULOP3.LUT UR20, URZ, UR20, URZ, 0x33, !UPT ;  /* 0x000000143f147292 */ /* 0x000fe2000f8e333f */
[----:B------:R-:W-:Y:S02]  /*43f0*/  WARPGROUP.DEPBAR.LE gsb0, 0x0 ;  /* 0x00008000000079c5 */ /* 0x000fe40000010000 */
[----:B------:R-:W-:-:S06]  /*4400*/  WARPGROUP.ARRIVE ;  /* 0x00000000000079c5 */ /* 0x000fcc0000000000 */
[----:B------:R-:W-:Y:S01]  /*4410*/  HGMMA.64x64x16.F32 R24, gdesc[UR4], R24, gsb0 ;  /* 0x00e00000041879f0 */ /* 0x000fe20008000818 */
[----:B------:R-:W-:Y:S01]  /*4420*/  ULDC UR7, c[0x0][0x448] ;  /* 0x0001120000077ab9 */ /* 0x000fe20000000800 */
[----:B------:R-:W-:Y:S01]  /*4430*/  ULDC UR6, c[0x0][0x9d8] ;  /* 0x0002760000067ab9 */ /* 0x000fe20000000800 */
[----:B------:R-:W-:-:S06]  /*4440*/  UISETP.NE.AND UP0, UPT, UR7, 0x1, UPT ;  /* 0x000000010700788c */ /* 0x000fcc000bf05270 */
[----:B------:R-:W-:Y:S02]  /*4450*/  PLOP3.LUT P2, PT, PT, PT, UP0, 0x80, 0x0 ;  /* 0x000000000000781c */ /* 0x000fe40003f4f008 */
[----:B------:R-:W-:-:S03]  /*4460*/  PLOP3.LUT P3, PT, PT, PT, UP0, 0x80, 0x0 ;  /* 0x000000000000781c */ /* 0x000fc60003f6f008 */
[----:B------:R-:W-:-:S08]  /*4470*/  @UP0 ULDC UR7, c[0x0][0x44c] ;  /* 0x0001130000070ab9 */ /* 0x000fd00000000800 */
[----:B------:R-:W-:Y:S01]  /*4480*/  @P2 IMAD.HI.U32 R5, R3, UR7, RZ ;  /* 0x0000000703052c27 */ /* 0x000fe2000f8e00ff */
[----:B------:R-:W-:-:S03]  /*4490*/  @UP0 ULDC UR7, c[0x0][0x450] ;  /* 0x0001140000070ab9 */ /* 0x000fc60000000800 */
[----:B------:R-:W-:Y:S01]  /*44a0*/  @!P1 VIADD R3, R7, 0x28c40 ;  /* 0x00028c4007039836 */ /* 0x000fe20000000000 */
[----:B------:R-:W-:Y:S01]  /*44b0*/  @P3 SHF.R.U32.HI R4, RZ, UR7, R5 ;  /* 0x00000007ff043c19 */ /* 0x000fe20008011605 */
[----:B------:R-:W-:-:S03]  /*44c0*/  IMAD.MOV.U32 R5, RZ, RZ, -0x40 ;  /* 0xffffffc0ff057424 */ /* 0x000fc600078e00ff */
[----:B------:R-:W-:Y:S01]  /*44d0*/  @!P1 PRMT R3, RZ, 0x654, R3 ;  /* 0x00000654ff039816 */ /* 0x000fe20000000003 */
[----:B------:R-:W0:Y:S01]  /*44e0*/  SHFL.IDX PT, R9, R4, RZ, 0x1c1f ;  /* 0x001c1fff04097589 */ /* 0x000e2200000e0000 */
[----:B------:R-:W-:Y:S02]  /*44f0*/  WARPGROUP.DEPBAR.LE gsb0, 0x0 ;  /* 0x00008000000079c5 */ /* 0x000fe40000010000 */
[----:B------:R-:W-:-:S06]  /*4500*/  WARPGROUP.ARRIVE ;  /* 0x00000000000079c5 */ /* 0x000fcc0000000000 */
[----:B------:R-:W-:Y:S03]  /*4510*/  HGMMA.64x64x16.F32 R24, gdesc[UR8], R24, gsb0 ;  /* 0x00e00000081879f0 */ /* 0x000fe60008000818 */
[----:B------:R-:W-:Y:S02]  /*4520*/  WARPGROUP.DEPBAR.LE gsb0, 0x0 ;  /* 0x00008000000079c5 */ /* 0x000fe40000010000 */
[----:B------:R-:W-:-:S06]  /*4530*/  WARPGROUP.ARRIVE ;  /* 0x00000000000079c5 */ /* 0x000fcc0000000000 */
[----:B------:R-:W-:Y:S01]  /*4540*/  HGMMA.64x64x16.F32 R24, gdesc[UR12], R24, gsb0 ;  /* 0x00e000000c1879f0 */ /* 0x000fe20008000818 */
[----:B------:R-:W-:Y:S02]  /*4550*/  ULDC.64 UR14, c[0x0][0x9e0] ;  /* 0x00027800000e7ab9 */ /* 0x000fe40000000a00 */
[----:B------:R-:W-:-:S06]  /*4560*/  UISETP.GE.AND UP1, UPT, UR15, 0x1, UPT ;  /* 0x000000010f00788c */ /* 0x000fcc000bf26270 */
[----:B------:R-:W-:Y:S01]  /*4570*/  PLOP3.LUT P2, PT, PT, PT, UP1, 0x40, 0x0 ;  /* 0x000000000000781c */ /* 0x000fe20003f4e818 */
[----:B------:R-:W-:Y:S02]  /*4580*/  WARPGROUP.DEPBAR.LE gsb0, 0x0 ;  /* 0x00008000000079c5 */ /* 0x000fe40000010000 */
        /* <DEDUP_REMOVED lines=8> */
[----:B---3--:R-:W-:-:S02]  /*4610*/  IMAD R3, R168, R5, 0x41 ;  /* 0x00000041a8037424 */ /* 0x008fc400078e0205 */
        /* <DEDUP_REMOVED lines=20> */
[----:B------:R-:W-:Y:S01]  /*4760*/  IADD3 R5, -R2, UR49, R3 ;  /* 0x0000003102057c10 */ /* 0x000fe2000fffe103 */
[----:B------:R-:W-:Y:S01]  /*4770*/  FMUL.FTZ R31, R31, UR6 ;  /* 0x000000061f1f7c20 */ /* 0x000fe20008410000 */
[----:B------:R-:W3:Y:S01]  /*4780*/  MUFU.TANH R24, R24 ;  /* 0x0000001800187308 */ /* 0x000ee20000002400 */
[----:B------:R-:W-:Y:S01]  /*4790*/  FMUL.FTZ R35, R35, UR6 ;  /* 0x0000000623237c20 */ /* 0x000fe20008410000 */
[----:B------:R-:W-:Y:S01]  /*47a0*/  FMUL.FTZ R30, R30, UR6 ;  /* 0x000000061e1e7c20 */ /* 0x000fe20008410000 */
[----:B------:R-:W-:Y:S01]  /*47b0*/  FMUL.FTZ R34, R34, UR6 ;  /* 0x0000000622227c20 */ /* 0x000fe20008410000 */
[----:B------:R-:W-:-:S02]  /*47c0*/  VIADD R5, R5, -UR51 ;  /* 0x8000003305057c36 */ /* 0x000fc40008000000 */
[----:B------:R-:W-:Y:S02]  /*47d0*/  FMUL.FTZ R38, R38, UR6 ;  /* 0x0000000626267c20 */ /* 0x000fe40008410000 */
        /* <DEDUP_REMOVED lines=28> */
[----:B-----5:R-:W-:-:S07]  /*49a0*/  LEA R31, R168, 0xffffffc0, 0x6 ;  /* 0xffffffc0a81f7811 */ /* 0x020fce00078e30ff */
[----:B------:R5:W0:Y:S01]  /*49b0*/  MUFU.TANH R10, R30 ;  /* 0x0000001e000a7308 */ /* 0x000a220000002400 */
[----:B-1----:R-:W-:-:S07]  /*49c0*/  VIADD R35, R5, UR14 ;  /* 0x0000000e05237c36 */ /* 0x002fce0008000000 */
[----:B------:R1:W2:Y:S01]  /*49d0*/  MUFU.TANH R12, R34 ;  /* 0x00000022000c7308 */ /* 0x0002a20000002400 */
[----:B-----5:R-:W-:-:S07]  /*49e0*/  IADD3 R30, -R2, UR49, -R31 ;  /* 0x00000031021e7c10 */ /* 0x020fce000fffe91f */
[----:B------:R5:W2:Y:S01]  /*49f0*/  MUFU.TANH R14, R38 ;  /* 0x00000026000e7308 */ /* 0x000aa20000002400 */
[----:B-1----:R-:W-:-:S04]  /*4a00*/  VIADD R34, R5, UR20 ;  /* 0x0000001405227c36 */ /* 0x002fc80008000000 */
[----:B0-----:R-:W-:Y:S02]  /*4a10*/  IMAD.IADD R5, R34, 0x1, R9 ;  /* 0x0000000122057824 */ /* 0x001fe400078e0209 */
[----:B-----5:R-:W-:Y:S01]  /*4a20*/  VIADD R38, R3, 0xffffffff ;  /* 0xffffffff03267836 */ /* 0x020fe20000000000 */
[----:B------:R-:W-:Y:S01]  /*4a30*/  VIADDMNMX R3, R9, R35, R30, PT ;  /* 0x0000002309037246 */ /* 0x000fe2000380011e */
[----:B---34-:R-:W-:Y:S06]  /*4a40*/  @P2 BRA `(.L_x_5592) ;  /* 0x00000000005c2947 */ /* 0x018fec0003800000 */
[----:B------:R-:W-:Y:S01]  /*4a50*/  IMAD.U32 R6, RZ, RZ, UR51 ;  /* 0x00000033ff067e24 */ /* 0x000fe2000f8e00ff */
[----:B------:R-:W-:Y:S04]  /*4a60*/  BSSY B0, `(.L_x_5593) ;  /* 0x0000011000007945 */ /* 0x000fe80003800000 */
[----:B------:R-:W-:-:S04]  /*4a70*/  IADD3 R6, -R6, UR49, R9 ;  /* 0x0000003106067c10 */ /* 0x000fc8000fffe109 */
[----:B------:R-:W-:-:S13]  /*4a80*/  ISETP.GT.AND P2, PT, R6, -0x1, PT ;  /* 0xffffffff0600780c */ /* 0x000fda0003f44270 */
[----:B------:R-:W-:Y:S05]  /*4a90*/  @P2 BRA `(.L_x_5594) ;  /* 0x0000000000202947 */ /* 0x000fea0003800000 */
[----:B------:R-:W-:Y:S01]  /*4aa0*/  UISETP.NE.AND UP2, UPT, UR15, 0x1, UPT ;  /* 0x000000010f00788c */ /* 0x000fe2000bf45270 */
[----:B------:R-:W-:-:S05]  /*4ab0*/  LOP3.LUT R6, RZ, R6, RZ, 0x33, !PT ;  /* 0x00000006ff067212 */ /* 0x000fca00078e33ff */
[----:B------:R-:W-:-:S05]  /*4ac0*/  PLOP3.LUT P2, PT, PT, PT, UP2, 0x80, 0x0 ;  /* 0x000000000000781c */ /* 0x000fca0003f4f028 */
[----:B------:R-:W-:-:S08]  /*4ad0*/  @UP2 ULDC.64 UR6, c[0x0][0x9e8] ;  /* 0x00027a0000062ab9 */ /* 0x000fd00000000a00 */
[----:B------:R-:W-:-:S05]  /*4ae0*/  @P2 IMAD.HI.U32 R9, R6, UR6, RZ ;  /* 0x0000000606092c27 */ /* 0x000fca000f8e00ff */
[----:B------:R-:W-:-:S04]  /*4af0*/  @P2 SHF.R.U32.HI R6, RZ, UR7, R9 ;  /* 0x00000007ff062c19 */ /* 0x000fc80008011609 */
[----:B------:R-:W-:Y:S01]  /*4b00*/  LOP3.LUT R6, RZ, R6, RZ, 0x33, !PT ;  /* 0x00000006ff067212 */ /* 0x000fe200078e33ff */
[----:B------:R-:W-:Y:S06]  /*4b10*/  BRA `(.L_x_5595) ;  /* 0x0000000000147947 */ /* 0x000fec0003800000 */
.L_x_5594:
[----:B------:R-:W-:-:S06]  /*4b20*/  UISETP.NE.AND UP2, UPT, UR15, 0x1, UPT ;  /* 0x000000010f00788c */ /* 0x000fcc000bf45270 */
[----:B------:R-:W-:-:S05]  /*4b30*/  PLOP3.LUT P2, PT, PT, PT, UP2, 0x80, 0x0 ;  /* 0x000000000000781c */ /* 0x000fca0003f4f028 */
[----:B------:R-:W-:-:S08]  /*4b40*/  @UP2 ULDC.64 UR6, c[0x0][0x9e8] ;  /* 0x00027a0000062ab9 */ /* 0x000fd00000000a00 */
[----:B------:R-:W-:-:S05]  /*4b50*/  @P2 IMAD.HI.U32 R9, R6, UR6, RZ ;  /* 0x0000000606092c27 */ /* 0x000fca000f8e00ff */
[----:B------:R-:W-:-:S07]  /*4b60*/  @P2 SHF.R.U32.HI R6, RZ, UR7, R9 ;  /* 0x00000007ff062c19 */ /* 0x000fce0008011609 */
.L_x_5595:
[----:B------:R-:W-:Y:S05]  /*4b70*/  BSYNC B0 ;  /* 0x0000000000007941 */ /* 0x000fea0003800000 */
.L_x_5593:
[----:B------:R-:W-:-:S04]  /*4b80*/  IMAD R9, R6, UR15, -R31 ;  /* 0x0000000f06097c24 */ /* 0x000fc8000f8e0a1f */
[----:B------:R-:W-:-:S05]  /*4b90*/  IMAD.IADD R6, R9, 0x1, -R2 ;  /* 0x0000000109067824 */ /* 0x000fca00078e0a02 */
[----:B------:R-:W-:Y:S02]  /*4ba0*/  VIMNMX R5, R5, R6, !PT ;  /* 0x0000000605057248 */ /* 0x000fe40007fe0100 */
[----:B------:R-:W-:-:S07]  /*4bb0*/  VIADDMNMX R3, R6, UR15, R3, PT ;  /* 0x0000000f06037c46 */ /* 0x000fce000b800103 */
.L_x_5592:
[C---:B------:R-:W-:Y:S02]  /*4bc0*/  ISETP.GE.AND P2, PT, R38.reuse, 0x2, PT ;  /* 0x000000022600780c */ /* 0x040fe40003f46270 */
[C---:B------:R-:W-:Y:S02]  /*4bd0*/  ISETP.GE.AND P6, PT, R38.reuse, 0xa, PT ;  /* 0x0000000a2600780c */ /* 0x040fe40003fc6270 */
[----:B------:R-:W-:Y:S02]  /*4be0*/  ISETP.GT.AND P4, PT, R5, 0x1, !P2 ;  /* 0x000000010500780c */ /* 0x000fe40005784270 */
[----:B------:R-:W-:Y:S02]  /*4bf0*/  ISETP.GE.AND P3, PT, R38, 0x9, PT ;  /* 0x000000092600780c */ /* 0x000fe40003f66270 */
[----:B------:R-:W-:Y:S02]  /*4c00*/  ISETP.LT.OR P4, PT, R3, 0x2, P4 ;  /* 0x000000020300780c */ /* 0x000fe40002781670 */
[----:B------:R-:W-:-:S02]  /*4c10*/  ISETP.GT.AND P5, PT, R5, 0x8, !P3 ;  /* 0x000000080500780c */ /* 0x000fc40005fa4270 */
[----:B------:R-:W-:Y:S02]  /*4c20*/  FSEL R42, R25, -INF , !P4 ;  /* 0xff800000192a7808 */ /* 0x000fe40006000000 */
[----:B------:R-:W-:Y:S02]  /*4c30*/  ISETP.GT.AND P4, PT, R5, 0x9, !P6 ;  /* 0x000000090500780c */ /* 0x000fe40007784270 */
[----:B------:R-:W-:Y:S02]  /*4c40*/  P2R R25, PR, RZ, 0x40 ;  /* 0x00000040ff197803 */ /* 0x000fe40000000000 */
        /* <DEDUP_REMOVED lines=68> */
[----:B------:R-:W-:Y:S02]  /*5090*/  PLOP3.LUT P6, PT, PT, PT, UP1, 0x40, 0x0 ;  /* 0x000000000000781c */ /* 0x000fe40003fce818 */
[----:B0-----:R-:W-:Y:S01]  /*50a0*/  VIADDMNMX R3, R5, R35, R30, PT ;  /* 0x0000002305037246 */ /* 0x001fe2000380011e */
[----:B------:R-:W-:-:S10]  /*50b0*/  IMAD.IADD R6, R34, 0x1, R5 ;  /* 0x0000000122067824 */ /* 0x000fd400078e0205 */
[----:B------:R-:W-:Y:S05]  /*50c0*/  @P6 BRA `(.L_x_5596) ;  /* 0x0000000000646947 */ /* 0x000fea0003800000 */
        /* <DEDUP_REMOVED lines=9> */
[----:B------:R-:W-:Y:S01]  /*5160*/  @P6 IMAD.HI.U32 R5, R4, UR6, RZ ;  /* 0x0000000604056c27 */ /* 0x000fe2000f8e00ff */
[----:B------:R-:W-:-:S13]  /*5170*/  PLOP3.LUT P6, PT, PT, PT, UP2, 0x80, 0x0 ;  /* 0x000000000000781c */ /* 0x000fda0003fcf028 */
[----:B------:R-:W-:-:S04]  /*5180*/  @P6 SHF.R.U32.HI R4, RZ, UR7, R5 ;  /* 0x00000007ff046c19 */ /* 0x000fc80008011605 */
[----:B------:R-:W-:Y:S01]  /*5190*/  LOP3.LUT R4, RZ, R4, RZ, 0x33, !PT ;  /* 0x00000004ff047212 */ /* 0x000fe200078e33ff */
[----:B------:R-:W-:Y:S06]  /*51a0*/  BRA `(.L_x_5599) ;  /* 0x0000000000187947 */ /* 0x000fec0003800000 */
.L_x_5598:
[----:B------:R-:W-:-:S06]  /*51b0*/  UISETP.NE.AND UP2, UPT, UR15, 0x1, UPT ;  /* 0x000000010f00788c */ /* 0x000fcc000bf45270 */
[----:B------:R-:W-:-:S05]  /*51c0*/  PLOP3.LUT P6, PT, PT, PT, UP2, 0x80, 0x0 ;  /* 0x000000000000781c */ /* 0x000fca0003fcf028 */
[----:B------:R-:W-:-:S08]  /*51d0*/  @UP2 ULDC.64 UR6, c[0x0][0x9e8] ;  /* 0x00027a0000062ab9 */ /* 0x000fd00000000a00 */
[----:B------:R-:W-:Y:S01]  /*51e0*/  @P6 IMAD.HI.U32 R5, R4, UR6, RZ ;  /* 0x0000000604056c27 */ /* 0x000fe2000f8e00ff */
[----:B------:R-:W-:-:S13]  /*51f0*/  PLOP3.LUT P6, PT, PT, PT, UP2, 0x80, 0x0 ;  /* 0x000000000000781c */ /* 0x000fda0003fcf028 */
[----:B------:R-:W-:-:S07]  /*5200*/  @P6 SHF.R.U32.HI R4, RZ, UR7, R5 ;  /* 0x00000007ff046c19 */ /* 0x000fce0008011605 */
.L_x_5599:
[----:B------:R-:W-:Y:S05]  /*5210*/  BSYNC B0 ;  /* 0x0000000000007941 */ /* 0x000fea0003800000 */
.L_x_5597:
[----:B------:R-:W-:-:S04]  /*5220*/  IMAD R5, R4, UR15, -R31 ;  /* 0x0000000f04057c24 */ /* 0x000fc8000f8e0a1f */
[----:B------:R-:W-:-:S05]  /*5230*/  IMAD.IADD R5, R5, 0x1, -R2 ;  /* 0x0000000105057824 */ /* 0x000fca00078e0a02 */
[----:B------:R-:W-:Y:S02]  /*5240*/  VIMNMX R6, R6, R5, !PT ;  /* 0x0000000506067248 */ /* 0x000fe40007fe0100 */
[----:B------:R-:W-:-:S07]  /*5250*/  VIADDMNMX R3, R5, UR15, R3, PT ;  /* 0x0000000f05037c46 */ /* 0x000fce000b800103 */
.L_x_5596:
[----:B------:R-:W-:Y:S01]  /*5260*/  BAR.SYNC.DEFER_BLOCKING 0xf, 0x100 ;  /* 0x03c4000000007b1d */ /* 0x000fe20000010000 */
[----:B------:R-:W-:Y:S02]  /*5270*/  ISETP.GT.AND P2, PT, R6, 0x1, !P2 ;  /* 0x000000010600780c */ /* 0x000fe40005744270 */
[----:B------:R-:W-:Y:S02]  /*5280*/  ISETP.NE.AND P6, PT, R9, RZ, PT ;  /* 0x000000ff0900720c */ /* 0x000fe40003fc5270 */
[----:B------:R-:W-:Y:S01]  /*5290*/  ISETP.LT.OR P2, PT, R3, 0x2, P2 ;  /* 0x000000020300780c */ /* 0x000fe20001741670 */
[----:B------:R-:W-:Y:S01]  /*52a0*/  ULDC UR10, c[0x0][0x988] ;  /* 0x00026200000a7ab9 */ /* 0x000fe20000000800 */
        /* <DEDUP_REMOVED lines=15> */
[----:B--2---:R-:W-:Y:S02]  /*53a0*/  FSEL R12, R12, -INF , !P2 ;  /* 0xff8000000c0c7808 */ /* 0x004fe40005000000 */
[----:B------:R-:W-:Y:S02]  /*53b0*/  ISETP.NE.AND P2, PT, R29, RZ, PT ;  /* 0x000000ff1d00720c */ /* 0x000fe40003f45270 */
[----:B------:R-:W-:Y:S02]  /*53c0*/  FMNMX.FTZ R5, R40, R5, !PT ;  /* 0x0000000528057209 */ /* 0x000fe40007810000 */
[C---:B------:R-:W-:Y:S02]  /*53d0*/  ISETP.GT.AND P2, PT, R6.reuse, 0x11, !P2 ;  /* 0x000000110600780c */ /* 0x040fe40005744270 */
[----:B------:R-:W-:Y:S02]  /*53e0*/  ISETP.GT.AND P3, PT, R6, 0x8, !P3 ;  /* 0x000000080600780c */ /* 0x000fe40005f64270 */
[----:B------:R-:W-:-:S02]  /*53f0*/  ISETP.LT.OR P2, PT, R3, 0x12, P2 ;  /* 0x000000120300780c */ /* 0x000fc40001741670 */
[----:B------:R-:W-:Y:S02]  /*5400*/  FMNMX.FTZ R5, R68, R5, !PT ;  /* 0x0000000544057209 */ /* 0x000fe40007810000 */
[----:B------:R-:W-:Y:S02]  /*5410*/  FSEL R13, R13, -INF , !P2 ;  /* 0xff8000000d0d7808 */ /* 0x000fe40005000000 */
[----:B------:R-:W-:Y:S02]  /*5420*/  ISETP.NE.AND P2, PT, R33, RZ, PT ;  /* 0x000000ff2100720c */ /* 0x000fe40003f45270 */
[----:B------:R-:W-:Y:S02]  /*5430*/  ISETP.LT.OR P3, PT, R3, 0x9, P3 ;  /* 0x000000090300780c */ /* 0x000fe40001f61670 */
[----:B------:R-:W-:Y:S02]  /*5440*/  ISETP.GT.AND P2, PT, R6, 0x18, !P2 ;  /* 0x000000180600780c */ /* 0x000fe40005744270 */
[----:B------:R-:W-:-:S02]  /*5450*/  FMNMX.FTZ R5, R44, R5, !PT ;  /* 0x000000052c057209 */ /* 0x000fc40007810000 */
[----:B------:R-:W-:Y:S02]  /*5460*/  ISETP.LT.OR P2, PT, R3, 0x19, P2 ;  /* 0x000000190300780c */ /* 0x000fe40001741670 */
[----:B------:R-:W-:Y:S02]  /*5470*/  FSEL R10, R10, -INF , !P3 ;  /* 0xff8000000a0a7808 */ /* 0x000fe40005800000 */
[----:B------:R-:W-:Y:S02]  /*5480*/  FSEL R14, R14, -INF , !P2 ;  /* 0xff8000000e0e7808 */ /* 0x000fe40005000000 */
[----:B------:R-:W-:Y:S02]  /*5490*/  ISETP.NE.AND P2, PT, R36, RZ, PT ;  /* 0x000000ff2400720c */ /* 0x000fe40003f45270 */
[----:B------:R-:W-:Y:S02]  /*54a0*/  ISETP.NE.AND P3, PT, R41, RZ, PT ;  /* 0x000000ff2900720c */ /* 0x000fe40003f65270 */
        /* <DEDUP_REMOVED lines=13> */
[C---:B------:R-:W-:Y:S02]  /*5580*/  ISETP.GT.AND P4, PT, R6.reuse, 0x31, !P4 ;  /* 0x000000310600780c */ /* 0x040fe40006784270 */
[C---:B------:R-:W-:Y:S02]  /*5590*/  ISETP.GT.AND P2, PT, R6.reuse, 0x21, !P2 ;  /* 0x000000210600780c */ /* 0x040fe40005744270 */
[----:B------:R-:W-:Y:S02]  /*55a0*/  ISETP.GT.AND P5, PT, R6, 0x38, !P5 ;  /* 0x000000380600780c */ /* 0x000fe40006fa4270 */
[C---:B------:R-:W-:Y:S02]  /*55b0*/  ISETP.LT.OR P2, PT, R3.reuse, 0x22, P2 ;  /* 0x000000220300780c */ /* 0x040fe40001741670 */
[----:B------:R-:W-:Y:S02]  /*55c0*/  ISETP.LT.OR P4, PT, R3, 0x32, P4 ;  /* 0x000000320300780c */ /* 0x000fe40002781670 */
[----:B------:R-:W-:-:S02]  /*55d0*/  FSEL R21, R21, -INF , !P2 ;  /* 0xff80000015157808 */ /* 0x000fc40005000000 */
[C---:B------:R-:W-:Y:S02]  /*55e0*/  ISETP.GT.AND P2, PT, R6.reuse, 0x28, !P3 ;  /* 0x000000280600780c */ /* 0x040fe40005f44270 */
[----:B------:R-:W-:Y:S02]  /*55f0*/  ISETP.NE.AND P3, PT, R45, RZ, PT ;  /* 0x000000ff2d00720c */ /* 0x000fe40003f65270 */
[----:B------:R-:W-:Y:S02]  /*5600*/  ISETP.LT.OR P2, PT, R3, 0x29, P2 ;  /* 0x000000290300780c */ /* 0x000fe40001741670 */
[----:B------:R-:W-:Y:S02]  /*5610*/  ISETP.GT.AND P3, PT, R6, 0x30, !P3 ;  /* 0x000000300600780c */ /* 0x000fe40005f64270 */
[----:B------:R-:W-:Y:S02]  /*5620*/  FSEL R24, R46, -INF , !P2 ;  /* 0xff8000002e187808 */ /* 0x000fe40005000000 */
[----:B------:R-:W-:-:S02]  /*5630*/  ISETP.GT.AND P2, PT, R6, RZ, !P6 ;  /* 0x000000ff0600720c */ /* 0x000fc40007744270 */
[----:B------:R-:W-:Y:S02]  /*5640*/  ISETP.NE.AND P6, PT, R38, RZ, PT ;  /* 0x000000ff2600720c */ /* 0x000fe40003fc5270 */
[C---:B------:R-:W-:Y:S02]  /*5650*/  ISETP.LT.OR P2, PT, R3.reuse, 0x1, P2 ;  /* 0x000000010300780c */ /* 0x040fe40001741670 */
[----:B------:R-:W-:Y:S02]  /*5660*/  ISETP.LT.OR P3, PT, R3, 0x31, P3 ;  /* 0x000000310300780c */ /* 0x000fe40001f61670 */
[----:B------:R-:W-:Y:S02]  /*5670*/  FSEL R4, R26, -INF , !P2 ;  /* 0xff8000001a047808 */ /* 0x000fe40005000000 */
[----:B------:R-:W0:Y:S01]  /*5680*/  SHFL.BFLY PT, R26, R27, 0x2, 0x1f ;  /* 0x0c401f001b1a7f89 */ /* 0x000e2200000e0000 */
[----:B------:R-:W-:Y:S02]  /*5690*/  ISETP.NE.AND P2, PT, R43, RZ, PT ;  /* 0x000000ff2b00720c */ /* 0x000fe40003f45270 */
[----:B------:R-:W-:-:S02]  /*56a0*/  FMNMX.FTZ R5, R4, R9, !PT ;  /* 0x0000000904057209 */ /* 0x000fc40007810000 */
[----:B------:R-:W-:Y:S02]  /*56b0*/  ISETP.GT.AND P2, PT, R6, 0x29, !P2 ;  /* 0x000000290600780c */ /* 0x000fe40005744270 */
[C---:B------:R-:W-:Y:S02]  /*56c0*/  ISETP.LT.OR P5, PT, R3.reuse, 0x39, P5 ;  /* 0x000000390300780c */ /* 0x040fe40002fa1670 */
[----:B------:R-:W-:Y:S02]  /*56d0*/  ISETP.LT.OR P2, PT, R3, 0x2a, P2 ;  /* 0x0000002a0300780c */ /* 0x000fe40001741670 */
[----:B0-----:R-:W-:Y:S02]  /*56e0*/  FMNMX.FTZ R28, R27, R26, !PT ;  /* 0x0000001a1b1c7209 */ /* 0x001fe40007810000 */
[----:B------:R-:W-:-:S03]  /*56f0*/  FMNMX.FTZ R26, R10, R5, !PT ;  /* 0x000000050a1a7209 */ /* 0x000fc60007810000 */
[----:B------:R-:W0:Y:S01]  /*5700*/  SHFL.BFLY PT, R29, R28, 0x1, 0x1f ;  /* 0x0c201f001c1d7f89 */ /* 0x000e2200000e0000 */
[----:B------:R-:W-:-:S04]  /*5710*/  FMNMX.FTZ R5, R11, R26, !PT ;  /* 0x0000001a0b057209 */ /* 0x000fc80007810000 */
[----:B------:R-:W-:-:S04]  /*5720*/  FMNMX.FTZ R26, R12, R5, !PT ;  /* 0x000000050c1a7209 */ /* 0x000fc80007810000 */
[----:B------:R-:W-:-:S04]  /*5730*/  FMNMX.FTZ R25, R13, R26, !PT ;  /* 0x0000001a0d197209 */ /* 0x000fc80007810000 */
[----:B------:R-:W-:Y:S02]  /*5740*/  FMNMX.FTZ R26, R14, R25, !PT ;  /* 0x000000190e1a7209 */ /* 0x000fe40007810000 */
[----:B------:R-:W-:Y:S02]  /*5750*/  FSEL R25, R47, -INF , !P2 ;  /* 0xff8000002f197808 */ /* 0x000fe40005000000 */
[----:B------:R-:W-:-:S04]  /*5760*/  FMNMX.FTZ R27, R15, R26, !PT ;  /* 0x0000001a0f1b7209 */ /* 0x000fc80007810000 */
[----:B------:R-:W-:Y:S02]  /*5770*/  FMNMX.FTZ R26, R20, R27, !PT ;  /* 0x0000001b141a7209 */ /* 0x000fe40007810000 */
[----:B0-----:R-:W-:Y:S02]  /*5780*/  FMNMX.FTZ R5, R28, R29, !PT ;  /* 0x0000001d1c057209 */ /* 0x001fe40007810000 */
[----:B------:R-:W-:Y:S02]  /*5790*/  FMNMX.FTZ R27, R21, R26, !PT ;  /* 0x0000001a151b7209 */ /* 0x000fe40007810000 */
[C---:B------:R-:W-:Y:S01]  /*57a0*/  FSETP.NEU.FTZ.AND P2, PT, R5.reuse, -INF , PT ;  /* 0xff8000000500780b */ /* 0x040fe20003f5d000 */
[----:B------:R-:W-:Y:S01]  /*57b0*/  FMUL.FTZ R28, R5, UR10 ;  /* 0x0000000a051c7c20 */ /* 0x000fe20008410000 */
[----:B------:R-:W-:-:S04]  /*57c0*/  FSEL R26, R50, -INF , !P3 ;  /* 0xff800000321a7808 */ /* 0x000fc80005800000 */
[----:B------:R-:W-:Y:S02]  /*57d0*/  FSEL R31, R28, RZ, P2 ;  /* 0x000000ff1c1f7208 */ /* 0x000fe40001000000 */
[----:B------:R-:W-:Y:S02]  /*57e0*/  ISETP.GT.AND P2, PT, R6, 0x39, !P6 ;  /* 0x000000390600780c */ /* 0x000fe40007744270 */
[----:B------:R-:W-:Y:S01]  /*57f0*/  FMNMX.FTZ R6, R24, R27, !PT ;  /* 0x0000001b18067209 */ /* 0x000fe20007810000 */
[--C-:B------:R-:W-:Y:S01]  /*5800*/  FFMA.FTZ R30, R32, UR10, -R31.reuse ;  /* 0x0000000a201e7c23 */ /* 0x100fe2000801081f */
[----:B------:R-:W-:Y:S01]  /*5810*/  FSEL R27, R51, -INF , !P4 ;  /* 0xff800000331b7808 */ /* 0x000fe20006000000 */
[--C-:B------:R-:W-:Y:S01]  /*5820*/  FFMA.FTZ R34, R58, UR10, -R31.reuse ;  /* 0x0000000a3a227c23 */ /* 0x100fe2000801081f */
[----:B------:R-:W-:Y:S01]  /*5830*/  FMNMX.FTZ R29, R25, R6, !PT ;  /* 0x00000006191d7209 */ /* 0x000fe20007810000 */
[----:B------:R0:W-:Y:S01]  /*5840*/  MUFU.EX2 R152, R30 ;  /* 0x0000001e00987308 */ /* 0x0001e20000000800 */
[----:B------:R-:W-:Y:S01]  /*5850*/  ISETP.LT.OR P2, PT, R3, 0x3a, P2 ;  /* 0x0000003a0300780c */ /* 0x000fe20001741670 */
[--C-:B------:R-:W-:Y:S01]  /*5860*/  FFMA.FTZ R32, R42, UR10, -R31.reuse ;  /* 0x0000000a2a207c23 */ /* 0x100fe2000801081f */
[----:B------:R-:W-:Y:S01]  /*5870*/  FMNMX.FTZ R6, R26, R29, !PT ;  /* 0x0000001d1a067209 */ /* 0x000fe20007810000 */
[--C-:B------:R-:W-:Y:S01]  /*5880*/  FFMA.FTZ R36, R60, UR10, -R31.reuse ;  /* 0x0000000a3c247c23 */ /* 0x100fe2000801081f */
[----:B------:R-:W-:Y:S01]  /*5890*/  FSEL R3, R54, -INF , !P5 ;  /* 0xff80000036037808 */ /* 0x000fe20006800000 */
[--C-:B------:R-:W-:Y:S01]  /*58a0*/  FFMA.FTZ R38, R64, UR10, -R31.reuse ;  /* 0x0000000a40267c23 */ /* 0x100fe2000801081f */
[----:B------:R-:W-:Y:S01]  /*58b0*/  FMNMX.FTZ R6, R27, R6, !PT ;  /* 0x000000061b067209 */ /* 0x000fe20007810000 */
[----:B------:R1:W-:Y:S01]  /*58c0*/  MUFU.EX2 R35, R34 ;  /* 0x0000002200237308 */ /* 0x0003e20000000800 */
[----:B------:R-:W-:Y:S01]  /*58d0*/  FSEL R28, R55, -INF , !P2 ;  /* 0xff800000371c7808 */ /* 0x000fe20005000000 */
[--C-:B0-----:R-:W-:Y:S01]  /*58e0*/  FFMA.FTZ R30, R56, UR10, -R31.reuse ;  /* 0x0000000a381e7c23 */ /* 0x101fe2000801081f */
[----:B------:R-:W-:Y:S01]  /*58f0*/  FMNMX.FTZ R29, R3, R6, !PT ;  /* 0x00000006031d7209 */ /* 0x000fe20007810000 */
[--C-:B------:R-:W-:Y:S01]  /*5900*/  FFMA.FTZ R39, R66, UR10, -R31.reuse ;  /* 0x0000000a42277c23 */ /* 0x100fe2000801081f */
[--C-:B------:R-:W-:Y:S01]  /*5910*/  FFMA.FTZ R40, R40, UR10, -R31.reuse ;  /* 0x0000000a28287c23 */ /* 0x100fe2000801081f */
[--C-:B------:R-:W-:Y:S01]  /*5920*/  FFMA.FTZ R42, R70, UR10, -R31.reuse ;  /* 0x0000000a462a7c23 */ /* 0x100fe2000801081f */
[----:B------:R-:W-:Y:S01]  /*5930*/  FMNMX.FTZ R29, R28, R29, !PT ;  /* 0x0000001d1c1d7209 */ /* 0x000fe20007810000 */
[----:B------:R-:W-:Y:S01]  /*5940*/  MUFU.EX2 R154, R30 ;  /* 0x0000001e009a7308 */ /* 0x000fe20000000800 */
[--C-:B-1----:R-:W-:Y:S01]  /*5950*/  FFMA.FTZ R34, R68, UR10, -R31.reuse ;  /* 0x0000000a44227c23 */ /* 0x102fe2000801081f */
[----:B------:R-:W-:-:S02]  /*5960*/  FFMA.FTZ R45, R72, UR10, -R31 ;  /* 0x0000000a482d7c23 */ /* 0x000fc4000801081f */
[----:B------:R-:W0:Y:S04]  /*5970*/  SHFL.BFLY PT, R6, R29, 0x2, 0x1f ;  /* 0x0c401f001d067f89 */ /* 0x000e2800000e0000 */
[----:B------:R-:W-:Y:S08]  /*5980*/  MUFU.EX2 R41, R34 ;  /* 0x0000002200297308 */ /* 0x000ff00000000800 */
[----:B------:R1:W-:Y:S08]  /*5990*/  MUFU.EX2 R33, R32 ;  /* 0x0000002000217308 */ /* 0x0003f00000000800 */
[----:B------:R-:W-:Y:S01]  /*59a0*/  MUFU.EX2 R36, R36 ;  /* 0x0000002400247308 */ /* 0x000fe20000000800 */
[----:B-1----:R-:W-:Y:S01]  /*59b0*/  FFMA.FTZ R32, R62, UR10, -R31 ;  /* 0x0000000a3e207c23 */ /* 0x002fe2000801081f */
[----:B0-----:R-:W-:-:S06]  /*59c0*/  FMNMX.FTZ R30, R29, R6, !PT ;  /* 0x000000061d1e7209 */ /* 0x001fcc0007810000 */
[----:B------:R0:W1:Y:S01]  /*59d0*/  MUFU.EX2 R37, R32 ;  /* 0x0000002000257308 */ /* 0x0000620000000800 */
[----:B------:R-:W2:Y:S07]  /*59e0*/  SHFL.BFLY PT, R29, R30, 0x1, 0x1f ;  /* 0x0c201f001e1d7f89 */ /* 0x000eae00000e0000 */
[----:B------:R-:W-:Y:S01]  /*59f0*/  MUFU.EX2 R43, R42 ;  /* 0x0000002a002b7308 */ /* 0x000fe20000000800 */
[--C-:B0-----:R-:W-:Y:S01]  /*5a00*/  FFMA.FTZ R32, R44, UR10, -R31.reuse ;  /* 0x0000000a2c207c23 */ /* 0x101fe2000801081f */
[----:B------:R-:W-:-:S06]  /*5a10*/  FFMA.FTZ R44, R48, UR10, -R31 ;  /* 0x0000000a302c7c23 */ /* 0x000fcc000801081f */
[----:B------:R-:W-:Y:S01]  /*5a20*/  MUFU.EX2 R38, R38 ;  /* 0x0000002600267308 */ /* 0x000fe20000000800 */
[----:B-1----:R-:W-:-:S07]  /*5a30*/  F2FP.F16.F32.PACK_AB R156, R37, R36 ;  /* 0x00000024259c723e */ /* 0x002fce00000000ff */
[----:B------:R-:W0:Y:S01]  /*5a40*/  MUFU.EX2 R39, R39 ;  /* 0x0000002700277308 */ /* 0x000e220000000800 */
[----:B--2---:R-:W-:Y:S01]  /*5a50*/  FMNMX.FTZ R6, R30, R29, !PT ;  /* 0x0000001d1e067209 */ /* 0x004fe20007810000 */
[--C-:B------:R-:W-:Y:S01]  /*5a60*/  FFMA.FTZ R29, R52, UR10, -R31.reuse ;  /* 0x0000000a341d7c23 */ /* 0x100fe2000801081f */
[----:B------:R-:W-:Y:S02]  /*5a70*/  FFMA.FTZ R31, R74, UR10, -R31 ;  /* 0x0000000a4a1f7c23 */ /* 0x000fe4000801081f */
[C---:B------:R-:W-:Y:S01]  /*5a80*/  FSETP.NEU.FTZ.AND P2, PT, R6.reuse, -INF , PT ;  /* 0xff8000000600780b */ /* 0x040fe20003f5d000 */
[----:B------:R-:W-:Y:S02]  /*5a90*/  FMUL.FTZ R30, R6, UR10 ;  /* 0x0000000a061e7c20 */ /* 0x000fe40008410000 */
[----:B------:R-:W1:Y:S03]  /*5aa0*/  MUFU.EX2 R40, R40 ;  /* 0x0000002800287308 */ /* 0x000e660000000800 */
        /* <DEDUP_REMOVED lines=15> */
[----:B------:R-:W2:Y:S01]  /*5ba0*/  MUFU.EX2 R9, R9 ;  /* 0x0000000900097308 */ /* 0x000ea20000000800 */
[--C-:B------:R-:W-:Y:S01]  /*5bb0*/  FFMA.FTZ R27, R27, UR10, -R34.reuse ;  /* 0x0000000a1b1b7c23 */ /* 0x100fe20008010822 */
[--C-:B------:R-:W-:Y:S01]  /*5bc0*/  FFMA.FTZ R3, R3, UR10, -R34.reuse ;  /* 0x0000000a03037c23 */ /* 0x100fe20008010822 */
[----:B------:R-:W-:Y:S01]  /*5bd0*/  FFMA.FTZ R28, R28, UR10, -R34 ;  /* 0x0000000a1c1c7c23 */ /* 0x000fe20008010822 */
[----:B0-----:R-:W-:-:S02]  /*5be0*/  F2FP.F16.F32.PACK_AB R158, R39, R38 ;  /* 0x00000026279e723e */ /* 0x001fc400000000ff */
[----:B-1----:R-:W-:Y:S02]  /*5bf0*/  F2FP.F16.F32.PACK_AB R160, R41, R40 ;  /* 0x0000002829a0723e */ /* 0x002fe400000000ff */
[----:B------:R-:W-:Y:S08]  /*5c00*/  MUFU.EX2 R10, R10 ;  /* 0x0000000a000a7308 */ /* 0x000ff00000000800 */
[----:B------:R-:W0:Y:S01]  /*5c10*/  MUFU.EX2 R11, R11 ;  /* 0x0000000b000b7308 */ /* 0x000e220000000800 */
[----:B--2---:R-:W-:-:S07]  /*5c20*/  F2FP.F16.F32.PACK_AB R153, R9, R4 ;  /* 0x000000040999723e */ /* 0x004fce00000000ff */
[----:B------:R1:W-:Y:S08]  /*5c30*/  MUFU.EX2 R30, R31 ;  /* 0x0000001f001e7308 */ /* 0x0003f00000000800 */
[----:B------:R-:W2:Y:S01]  /*5c40*/  MUFU.EX2 R12, R12 ;  /* 0x0000000c000c7308 */ /* 0x000ea20000000800 */
[----:B-1----:R-:W-:Y:S01]  /*5c50*/  FADD.FTZ R31, R152, R33 ;  /* 0x00000021981f7221 */ /* 0x002fe20000010000 */
[----:B------:R-:W-:-:S02]  /*5c60*/  F2FP.F16.F32.PACK_AB R152, R33, R152 ;  /* 0x000000982198723e */ /* 0x000fc400000000ff */
[----:B0-----:R-:W-:Y:S01]  /*5c70*/  F2FP.F16.F32.PACK_AB R155, R11, R10 ;  /* 0x0000000a0b9b723e */ /* 0x001fe200000000ff */
[----:B------:R-:W-:Y:S01]  /*5c80*/  FADD.FTZ R42, R154, R31 ;  /* 0x0000001f9a2a7221 */ /* 0x000fe20000010000 */
[----:B------:R-:W-:Y:S01]  /*5c90*/  FADD.FTZ R31, R4, R9 ;  /* 0x00000009041f7221 */ /* 0x000fe20000010000 */
[C---:B------:R-:W-:Y:S01]  /*5ca0*/  F2FP.F16.F32.PACK_AB R154, R35.reuse, R154 ;  /* 0x0000009a239a723e */ /* 0x040fe200000000ff */
[----:B------:R-:W0:Y:S01]  /*5cb0*/  MUFU.EX2 R13, R13 ;  /* 0x0000000d000d7308 */ /* 0x000e220000000800 */
[----:B------:R-:W-:Y:S01]  /*5cc0*/  FADD.FTZ R47, R35, R42 ;  /* 0x0000002a232f7221 */ /* 0x000fe20000010000 */
[----:B------:R-:W-:Y:S02]  /*5cd0*/  FADD.FTZ R42, R10, R31 ;  /* 0x0000001f0a2a7221 */ /* 0x000fe40000010000 */
[----:B------:R1:W-:Y:S01]  /*5ce0*/  STSM.16.M88.4 [R18+0x26800], R152 ;  /* 0x0268009812007844 */ /* 0x0003e20000000200 */
[----:B------:R-:W-:Y:S01]  /*5cf0*/  FADD.FTZ R46, R36, R47 ;  /* 0x0000002f242e7221 */ /* 0x000fe20000010000 */
[----:B------:R-:W-:-:S02]  /*5d00*/  FADD.FTZ R31, R11, R42 ;  /* 0x0000002a0b1f7221 */ /* 0x000fc40000010000 */
[----:B------:R-:W3:Y:S01]  /*5d10*/  MUFU.EX2 R14, R14 ;  /* 0x0000000e000e7308 */ /* 0x000ee20000000800 */
[----:B------:R-:W-:Y:S01]  /*5d20*/  FADD.FTZ R47, R37, R46 ;  /* 0x0000002e252f7221 */ /* 0x000fe20000010000 */
[----:B--2---:R-:W-:-:S03]  /*5d30*/  FADD.FTZ R34, R12, R31 ;  /* 0x0000001f0c227221 */ /* 0x004fc60000010000 */
[----:B------:R-:W-:-:S03]  /*5d40*/  FADD.FTZ R42, R38, R47 ;  /* 0x0000002f262a7221 */ /* 0x000fc60000010000 */
[----:B------:R-:W2:Y:S01]  /*5d50*/  MUFU.EX2 R15, R15 ;  /* 0x0000000f000f7308 */ /* 0x000ea20000000800 */
[----:B0-----:R-:W-:Y:S01]  /*5d60*/  FADD.FTZ R31, R13, R34 ;  /* 0x000000220d1f7221 */ /* 0x001fe20000010000 */
[----:B------:R-:W-:Y:S01]  /*5d70*/  FADD.FTZ R33, R39, R42 ;  /* 0x0000002a27217221 */ /* 0x000fe20000010000 */
[----:B------:R-:W-:-:S03]  /*5d80*/  F2FP.F16.F32.PACK_AB R157, R13, R12 ;  /* 0x0000000c0d9d723e */ /* 0x000fc600000000ff */
[----:B------:R-:W-:Y:S02]  /*5d90*/  FADD.FTZ R36, R40, R33 ;  /* 0x0000002128247221 */ /* 0x000fe40000010000 */
[----:B------:R-:W0:Y:S01]  /*5da0*/  MUFU.EX2 R20, R20 ;  /* 0x0000001400147308 */ /* 0x000e220000000800 */
[----:B---3--:R-:W-:Y:S01]  /*5db0*/  FADD.FTZ R34, R14, R31 ;  /* 0x0000001f0e227221 */ /* 0x008fe20000010000 */
[----:B------:R-:W-:-:S06]  /*5dc0*/  FADD.FTZ R33, R41, R36 ;  /* 0x0000002429217221 */ /* 0x000fcc0000010000 */
[----:B------:R-:W3:Y:S01]  /*5dd0*/  MUFU.EX2 R21, R21 ;  /* 0x0000001500157308 */ /* 0x000ee20000000800 */
[C---:B--2---:R-:W-:Y:S01]  /*5de0*/  FADD.FTZ R31, R15.reuse, R34 ;  /* 0x000000220f1f7221 */ /* 0x044fe20000010000 */
[----:B------:R-:W-:-:S05]  /*5df0*/  F2FP.F16.F32.PACK_AB R159, R15, R14 ;  /* 0x0000000e0f9f723e */ /* 0x000fca00000000ff */
[----:B------:R1:W-:Y:S01]  /*5e00*/  STSM.16.M88.4 [R23], R156 ;  /* 0x0000009c17007844 */ /* 0x0003e20000000200 */
[----:B------:R-:W2:Y:S01]  /*5e10*/  MUFU.EX2 R32, R32 ;  /* 0x0000002000207308 */ /* 0x000ea20000000800 */
[----:B0-----:R-:W-:-:S07]  /*5e20*/  FADD.FTZ R4, R20, R31 ;  /* 0x0000001f14047221 */ /* 0x001fce0000010000 */
[----:B------:R-:W0:Y:S01]  /*5e30*/  MUFU.EX2 R24, R24 ;  /* 0x0000001800187308 */ /* 0x000e220000000800 */
[C---:B---3--:R-:W-:Y:S01]  /*5e40*/  FADD.FTZ R9, R21.reuse, R4 ;  /* 0x0000000415097221 */ /* 0x048fe20000010000 */
[----:B------:R-:W-:-:S06]  /*5e50*/  F2FP.F16.F32.PACK_AB R161, R21, R20 ;  /* 0x0000001415a1723e */ /* 0x000fcc00000000ff */
[----:B------:R-:W3:Y:S01]  /*5e60*/  MUFU.EX2 R25, R25 ;  /* 0x0000001900197308 */ /* 0x000ee20000000800 */
[----:B--2---:R-:W-:Y:S01]  /*5e70*/  FADD.FTZ R4, R32, R33 ;  /* 0x0000002120047221 */ /* 0x004fe20000010000 */
[----:B------:R-:W-:-:S03]  /*5e80*/  F2FP.F16.F32.PACK_AB R162, R43, R32 ;  /* 0x000000202ba2723e */ /* 0x000fc600000000ff */
[----:B------:R-:W-:-:S03]  /*5e90*/  FADD.FTZ R43, R43, R4 ;  /* 0x000000042b2b7221 */ /* 0x000fc60000010000 */
[----:B------:R-:W-:Y:S01]  /*5ea0*/  MUFU.EX2 R44, R44 ;  /* 0x0000002c002c7308 */ /* 0x000fe20000000800 */
[----:B0-----:R-:W-:-:S07]  /*5eb0*/  FADD.FTZ R10, R24, R9 ;  /* 0x00000009180a7221 */ /* 0x001fce0000010000 */
[----:B------:R-:W0:Y:S01]  /*5ec0*/  MUFU.EX2 R45, R45 ;  /* 0x0000002d002d7308 */ /* 0x000e220000000800 */
[C---:B---3--:R-:W-:Y:S01]  /*5ed0*/  F2FP.F16.F32.PACK_AB R163, R25.reuse, R24 ;  /* 0x0000001819a3723e */ /* 0x048fe200000000ff */
[----:B------:R-:W-:-:S04]  /*5ee0*/  FADD.FTZ R25, R25, R10 ;  /* 0x0000000a19197221 */ /* 0x000fc80000010000 */
[----:B------:R1:W-:Y:S02]  /*5ef0*/  STSM.16.M88.4 [R19], R160 ;  /* 0x000000a013007844 */ /* 0x0003e40000000200 */
[----:B------:R-:W-:Y:S08]  /*5f00*/  MUFU.EX2 R26, R26 ;  /* 0x0000001a001a7308 */ /* 0x000ff00000000800 */
[----:B------:R-:W2:Y:S01]  /*5f10*/  MUFU.EX2 R27, R27 ;  /* 0x0000001b001b7308 */ /* 0x000ea20000000800 */
[----:B0-----:R-:W-:Y:S01]  /*5f20*/  F2FP.F16.F32.PACK_AB R164, R45, R44 ;  /* 0x0000002c2da4723e */ /* 0x001fe200000000ff */
[----:B------:R-:W-:-:S04]  /*5f30*/  FADD.FTZ R44, R44, R43 ;  /* 0x0000002b2c2c7221 */ /* 0x000fc80000010000 */
[----:B------:R-:W-:Y:S02]  /*5f40*/  FADD.FTZ R44, R45, R44 ;  /* 0x0000002c2d2c7221 */ /* 0x000fe40000010000 */
[----:B------:R-:W0:Y:S08]  /*5f50*/  MUFU.EX2 R29, R29 ;  /* 0x0000001d001d7308 */ /* 0x000e300000000800 */
[----:B------:R-:W3:Y:S01]  /*5f60*/  MUFU.EX2 R3, R3 ;  /* 0x0000000300037308 */ /* 0x000ee20000000800 */
[----:B--2---:R-:W-:Y:S01]  /*5f70*/  F2FP.F16.F32.PACK_AB R165, R27, R26 ;  /* 0x0000001a1ba5723e */ /* 0x004fe200000000ff */
[----:B------:R-:W-:-:S04]  /*5f80*/  FADD.FTZ R26, R26, R25 ;  /* 0x000000191a1a7221 */ /* 0x000fc80000010000 */
[----:B------:R-:W-:Y:S02]  /*5f90*/  FADD.FTZ R26, R27, R26 ;  /* 0x0000001a1b1a7221 */ /* 0x000fe40000010000 */
[----:B------:R-:W2:Y:S01]  /*5fa0*/  MUFU.EX2 R28, R28 ;  /* 0x0000001c001c7308 */ /* 0x000ea20000000800 */
[----:B0-----:R-:W-:Y:S01]  /*5fb0*/  F2FP.F16.F32.PACK_AB R166, R30, R29 ;  /* 0x0000001d1ea6723e */ /* 0x001fe200000000ff */
[----:B------:R-:W-:Y:S01]  /*5fc0*/  FADD.FTZ R29, R29, R44 ;  /* 0x0000002c1d1d7221 */ /* 0x000fe20000010000 */
[----:B---3--:R-:W-:Y:S01]  /*5fd0*/  FADD.FTZ R9, R3, R26 ;  /* 0x0000001a03097221 */ /* 0x008fe20000010000 */
[----:B--2---:R-:W-:Y:S02]  /*5fe0*/  F2FP.F16.F32.PACK_AB R167, R28, R3 ;  /* 0x000000031ca7723e */ /* 0x004fe400000000ff */
[----:B------:R-:W-:Y:S01]  /*5ff0*/  FADD.FTZ R3, R30, R29 ;  /* 0x0000001d1e037221 */ /* 0x000fe20000010000 */
[----:B------:R-:W-:Y:S02]  /*6000*/  FADD.FTZ R4, R28, R9 ;  /* 0x000000091c047221 */ /* 0x000fe40000010000 */
[----:B------:R1:W-:Y:S01]  /*6010*/  STSM.16.M88.4 [R22], R164 ;  /* 0x000000a416007844 */ /* 0x0003e20000000200 */
[----:B------:R-:W-:Y:S05]  /*6020*/  @!P0 BRA `(.L_x_5600) ;  /* 0x0000000000048947 */ /* 0x000fea0003800000 */
[----:B------:R-:W-:Y:S01]  /*6030*/  BPT.TRAP 0x1 ;  /* 0x000000040000795c */ /* 0x000fe20000300000 */
.L_x_5600:
[----:B------:R0:W2:Y:S01]  /*6040*/  SYNCS.PHASECHK.TRANS64.TRYWAIT P2, [R7+URZ+0x28c50], R8 ;  /* 0x028c5008070075a7 */ /* 0x0000a2000804017f */
[----:B------:R-:W-:Y:S05]  /*6050*/  @!P0 BRA `(.L_x_5601) ;  /* 0x0000000000048947 */ /* 0x000fea0003800000 */
[----:B------:R-:W-:Y:S01]  /*6060*/  BPT.TRAP 0x1 ;  /* 0x000000040000795c */ /* 0x000fe20000300000 */
.L_x_5601:
[----:B--2---:R-:W-:Y:S05]  /*6070*/  @P2 BRA `(.L_x_5602) ;  /* 0x0000000000082947 */ /* 0x004fea0003800000 */
[----:B------:R-:W2:Y:S02]  /*6080*/  SYNCS.PHASECHK.TRANS64.TRYWAIT P2, [R7+URZ+0x28c50], R8 ;  /* 0x028c5008070075a7 */ /* 0x000ea4000804017f */
[----:B--2---:R-:W-:Y:S05]  /*6090*/  @!P2 BRA `(.L_x_5603) ;  /* 0x000001200024a947 */ /* 0x004fea0003800000 */
.L_x_5602:
[----:B------:R-:W-:Y:S01]  /*60a0*/  ULEA UR11, UR37, UR50, 0xc ;  /* 0x00000032250b7291 */ /* 0x000fe2000f8e603f */
[----:B------:R-:W-:Y:S01]  /*60b0*/  WARPGROUP.ARRIVE ;  /* 0x00000000000079c5 */ /* 0x000fe20000000000 */
[----:B------:R-:W-:Y:S01]  /*60c0*/  UMOV UR7, 0x40000040 ;  /* 0x4000004000077882 */ /* 0x000fe20000000000 */
[----:B------:R-:W-:Y:S01]  /*60d0*/  PLOP3.LUT P2, PT, PT, PT, UP1, 0x40, 0x0 ;  /* 0x000000000000781c */ /* 0x000fe20003f4e818 */
[----:B------:R-:W-:Y:S01]  /*60e0*/  @UP0 ULDC UR18, c[0x0][0x450] ;  /* 0x0001140000120ab9 */ /* 0x000fe20000000800 */
[----:B0-2---:R-:W-:Y:S02]  /*60f0*/  @!P1 VIADD R7, R7, 0x28c60 ;  /* 0x00028c6007079836 */ /* 0x005fe40000000000 */
        /* <DEDUP_REMOVED lines=16> */
[----:B------:R-:W-:Y:S02]  /*6200*/  UMOV UR7, 0x40000040 ;  /* 0x4000004000077882 */ /* 0x000fe40000000000 */
[----:B------:R-:W-:Y:S01]  /*6210*/  UMOV UR11, UR42 ;  /* 0x0000002a000b7c82 */ /* 0x000fe20008000000 */
[----:B------:R-:W-:Y:S02]  /*6220*/  WARPGROUP.DEPBAR.LE gsb0, 0x0 ;  /* 0x00008000000079c5 */ /* 0x000fe40000010000 */
[----:B------:R-:W-:-:S15]  /*6230*/  WARPGROUP.ARRIVE ;  /* 0x00000000000079c5 */ /* 0x000fde0000000000 */
[----:B------:R-:W-:-:S06]  /*6240*/  NOP ;  /* 0x0000000000007918 */ /* 0x000fcc0000000000 */
[----:B------:R-:W-:Y:S01]  /*6250*/  HGMMA.64x256x16.F32 R24, R164, gdesc[UR4].tnspB, R24, gsb0 ;  /* 0x43e00004a4187df0 */ /* 0x000fe20008000818 */
[----:B------:R-:W-:Y:S02]  /*6260*/  @UP0 ULDC UR6, c[0x0][0x44c] ;  /* 0x0001130000060ab9 */ /* 0x000fe40000000800 */
[----:B------:R-:W-:-:S04]  /*6270*/  UIMAD.WIDE.U32 UR6, UR42, UR6, URZ ;  /* 0x000000062a0672a5 */ /* 0x000fc8000f8e003f */
[----:B------:R-:W-:-:S04]  /*6280*/  @UP0 USHF.R.U32.HI UR11, URZ, UR18, UR7 ;  /* 0x000000123f0b0299 */ /* 0x000fc80008011607 */
[----:B------:R-:W-:-:S04]  /*6290*/  UIADD3 UR6, UR11, UR49, -UR51 ;  /* 0x000000310b067290 */ /* 0x000fc8000fffe833 */
[----:B------:R-:W-:Y:S01]  /*62a0*/  UIADD3 UR14, UR6, UR14, URZ ;  /* 0x0000000e060e7290 */ /* 0x000fe2000fffe03f */
        /* <DEDUP_REMOVED lines=10> */
[----:B0-----:R-:W-:Y:S01]  /*6350*/  VIADD R7, R168, 0xfffffffe ;  /* 0xfffffffea8077836 */ /* 0x001fe20000000000 */
[----:B------:R-:W-:Y:S06]  /*6360*/  @P2 BRA `(.L_x_5604) ;  /* 0x0000000000442947 */ /* 0x000fec0003800000 */
        /* <DEDUP_REMOVED lines=10> */
.L_x_5605:
[----:B------:R-:W-:-:S11]  /*6410*/  UISETP.NE.AND UP2, UPT, UR15, 0x1, UPT ;  /* 0x000000010f00788c */ /* 0x000fd6000bf45270 */
[----:B------:R-:W-:Y:S02]  /*6420*/  @UP2 ULDC.64 UR18, c[0x0][0x9e8] ;  /* 0x00027a0000122ab9 */ /* 0x000fe40000000a00 */
[----:B------:R-:W-:-:S04]  /*6430*/  UIMAD.WIDE.U32 UR6, UR11, UR18, URZ ;  /* 0x000000120b0672a5 */ /* 0x000fc8000f8e003f */
[----:B------:R-:W-:-:S12]  /*6440*/  @UP2 USHF.R.U32.HI UR11, URZ, UR19, UR7 ;  /* 0x000000133f0b2299 */ /* 0x000fd80008011607 */
.L_x_5606:
[----:B------:R-:W-:-:S04]  /*6450*/  UIMAD UR11, UR11, UR15, UR15 ;  /* 0x0000000f0b0b72a4 */ /* 0x000fc8000f8e020f */
[----:B------:R-:W-:-:S04]  /*6460*/  UISETP.LT.AND UP2, UPT, UR14, UR11, UPT ;  /* 0x0000000b0e00728c */ /* 0x000fc8000bf41270 */
[----:B------:R-:W-:-:S12]  /*6470*/  USEL UR14, UR14, UR11, UP2 ;  /* 0x0000000b0e0e7287 */ /* 0x000fd80009000000 */
.L_x_5604:
[----:B------:R-:W-:Y:S01]  /*6480*/  USHF.R.S32.HI UR6, URZ, 0x1f, UR14 ;  /* 0x0000001f3f067899 */ /* 0x000fe2000801140e */
[----:B------:R-:W-:Y:S01]  /*6490*/  ULDC UR24, c[0x0][0x9e4] ;  /* 0x0002790000187ab9 */ /* 0x000fe20000000800 */
[----:B------:R-:W-:Y:S02]  /*64a0*/  ULDC UR25, c[0x0][0x9d8] ;  /* 0x0002760000197ab9 */ /* 0x000fe40000000800 */
[----:B------:R-:W-:Y:S01]  /*64b0*/  ULEA.HI UR6, UR6, UR14, URZ, 0x6 ;  /* 0x0000000e06067291 */ /* 0x000fe2000f8f303f */
[----:B------:R-:W-:Y:S01]  /*64c0*/  ULDC UR22, c[0x0][0x988] ;  /* 0x0002620000167ab9 */ /* 0x000fe20000000800 */
[----:B------:R-:W-:Y:S02]  /*64d0*/  ULDC UR26, c[0x0][0x9e0] ;  /* 0x00027800001a7ab9 */ /* 0x000fe40000000800 */
[----:B------:R-:W-:-:S04]  /*64e0*/  USHF.R.S32.HI UR6, URZ, 0x6, UR6 ;  /* 0x000000063f067899 */ /* 0x000fc80008011406 */
[----:B------:R-:W-:-:S04]  /*64f0*/  UISETP.LT.AND UP2, UPT, UR48, UR6, UPT ;  /* 0x000000063000728c */ /* 0x000fc8000bf41270 */
[----:B------:R-:W-:-:S06]  /*6500*/  USEL UR21, UR48, UR6, !UP2 ;  /* 0x0000000630157287 */ /* 0x000fcc000d000000 */
[----:B------:R-:W-:-:S13]  /*6510*/  ISETP.GE.AND P2, PT, R7, UR21, PT ;  /* 0x0000001507007c0c */ /* 0x000fda000bf46270 */
[----:B------:R-:W-:Y:S05]  /*6520*/  @!P2 BRA `(.L_x_5607) ;  /* 0x0000002400d8a947 */ /* 0x000fea0003800000 */
.L_x_5624:
[----:B------:R-:W-:-:S04]  /*6530*/  UIADD3 UR23, UR37, 0x1, URZ ;  /* 0x0000000125177890 */ /* 0x000fc8000fffe03f */
[----:B------:R-:W-:-:S04]  /*6540*/  UISETP.NE.AND UP2, UPT, UR23, 0x2, UPT ;  /* 0x000000021700788c */ /* 0x000fc8000bf45270 */
[----:B------:R-:W-:Y:S02]  /*6550*/  USEL UR6, URZ, 0x1, UP2 ;  /* 0x000000013f067887 */ /* 0x000fe40009000000 */
[----:B------:R-:W-:Y:S02]  /*6560*/  USEL UR23, UR23, URZ, UP2 ;  /* 0x0000003f17177287 */ /* 0x000fe40009000000 */
[----:B------:R-:W-:Y:S01]  /*6570*/  ULOP3.LUT UR38, UR38, UR6, URZ, 0x3c, !UPT ;  /* 0x0000000626267292 */ /* 0x000fe2000f8e3c3f */
[----:B012---:R-:W-:Y:S11]  /*6580*/  @!P0 BRA `(.L_x_5608) ;  /* 0x0000000000048947 */ /* 0x007ff60003800000 */
[----:B------:R-:W-:Y:S01]  /*6590*/  BPT.TRAP 0x1 ;  /* 0x000000040000795c */ /* 0x000fe20000300000 */
.L_x_5608:
[----:B------:R-:W-:Y:S01]  /*65a0*/  ULEA UR27, UR23, UR46, 0x3 ;  /* 0x0000002e171b7291 */ /* 0x000fe2000f8e183f */
[----:B------:R-:W-:-:S05]  /*65b0*/  IMAD.U32 R8, RZ, RZ, UR38 ;  /* 0x00000026ff087e24 */ /* 0x000fca000f8e00ff */
[----:B------:R-:W-:-:S04]  /*65c0*/  SHF.L.U32 R8, R8, 0x1f, RZ ;  /* 0x0000001f08087819 */ /* 0x000fc800000006ff */
[----:B------:R0:W2:Y:S01]  /*65d0*/  SYNCS.PHASECHK.TRANS64.TRYWAIT P2, [UR27+0x28c30], R8 ;  /* 0x028c3008ff0075a7 */ /* 0x0000a2000804015b */
[----:B------:R-:W-:Y:S05]  /*65e0*/  @!P0 BRA `(.L_x_5609) ;  /* 0x0000000000048947 */ /* 0x000fea0003800000 */
[----:B------:R-:W-:Y:S01]  /*65f0*/  BPT.TRAP 0x1 ;  /* 0x000000040000795c */ /* 0x000fe20000300000 */
.L_x_5609:
[----:B--2---:R-:W-:Y:S05]  /*6600*/  @P2 BRA `(.L_x_5610) ;  /* 0x0000000000082947 */ /* 0x004fea0003800000 */
[----:B------:R-:W2:Y:S02]  /*6610*/  SYNCS.PHASECHK.TRANS64.TRYWAIT P2, [UR27+0x28c30], R8 ;  /* 0x028c3008ff0075a7 */ /* 0x000ea4000804015b */
[----:B--2---:R-:W-:Y:S05]  /*6620*/  @!P2 BRA `(.L_x_5611) ;  /* 0x0000011800d4a947 */ /* 0x004fea0003800000 */
.L_x_5610:
[----:B------:R-:W-:Y:S01]  /*6630*/  R2UR UR18, R0 ;  /* 0x00000000001272ca */ /* 0x000fe200000e0000 */
[----:B-1----:R-:W-:Y:S01]  /*6640*/  WARPGROUP.ARRIVE ;  /* 0x00000000000079c5 */ /* 0x002fe20000000000 */
[----:B------:R-:W-:Y:S01]  /*6650*/  UMOV UR19, 0x40000040 ;  /* 0x4000004000137882 */ /* 0x000fe20000000000 */
[----:B------:R-:W-:Y:S01]  /*6660*/  UMOV UR7, 0x40000040 ;  /* 0x4000004000077882 */ /* 0x000fe20000000000 */
[----:B------:R-:W-:Y:S01]  /*6670*/  UMOV UR11, 0x40000040 ;  /* 0x40000040000b7882 */ /* 0x000fe20000000000 */
[----:B------:R-:W-:Y:S01]  /*6680*/  UMOV UR15, 0x40000040 ;  /* 0x40000040000f7882 */ /* 0x000fe20000000000 */
[----:B------:R-:W-:Y:S01]  /*6690*/  PLOP3.LUT P2, PT, PT, PT, UP0, 0x80, 0x0 ;  /* 0x000000000000781c */ /* 0x000fe20003f4f008 */
[----:B------:R-:W-:Y:S01]  /*66a0*/  IMAD.U32 R21, RZ, RZ, UR27 ;  /* 0x0000001bff157e24 */ /* 0x000fe2000f8e00ff */
[----:B------:R-:W-:Y:S01]  /*66b0*/  PLOP3.LUT P3, PT, PT, PT, UP0, 0x80, 0x0 ;  /* 0x000000000000781c */ /* 0x000fe20003f6f008 */
[----:B------:R-:W-:-:S04]  /*66c0*/  IMAD.U32 R11, RZ, RZ, UR51 ;  /* 0x00000033ff0b7e24 */ /* 0x000fc8000f8e00ff */
[----:B------:R-:W-:-:S04]  /*66d0*/  ULEA UR18, UR23, UR18, 0x9 ;  /* 0x0000001217127291 */ /* 0x000fc8000f8e483f */
[----:B------:R-:W-:Y:S02]  /*66e0*/  UIADD3 UR6, UR18, 0x2, URZ ;  /* 0x0000000212067890 */ /* 0x000fe4000fffe03f */
[----:B------:R-:W-:Y:S02]  /*66f0*/  UIADD3 UR10, UR18, 0x4, URZ ;  /* 0x00000004120a7890 */ /* 0x000fe4000fffe03f */
[----:B------:R-:W-:Y:S02]  /*6700*/  UIADD3 UR14, UR18, 0x6, URZ ;  /* 0x00000006120e7890 */ /* 0x000fe4000fffe03f */
[----:B------:R-:W-:Y:S03]  /*6710*/  HGMMA.64x64x16.F32 R152, gdesc[UR16], RZ, !UPT, gsb0 ;  /* 0x00e00000109879f0 */ /* 0x000fe6000c0008ff */
[----:B------:R-:W-:Y:S02]  /*6720*/  WARPGROUP.DEPBAR.LE gsb0, 0x0 ;  /* 0x00008000000079c5 */ /* 0x000fe40000010000 */
[----:B------:R-:W-:-:S06]  /*6730*/  WARPGROUP.ARRIVE ;  /* 0x00000000000079c5 */ /* 0x000fcc0000000000 */
[----:B------:R-:W-:Y:S01]  /*6740*/  HGMMA.64x64x16.F32 R152, gdesc[UR4], R152, gsb0 ;  /* 0x00e00000049879f0 */ /* 0x000fe20008000898 */
[----:B------:R-:W-:Y:S02]  /*6750*/  @UP0 ULDC UR6, c[0x0][0x44c] ;  /* 0x0001130000060ab9 */ /* 0x000fe40000000800 */
        /* <DEDUP_REMOVED lines=14> */
[----:B------:R-:W-:Y:S01]  /*6840*/  @P2 IMAD.HI.U32 R10, R168, UR6, RZ ;  /* 0x00000006a80a2c27 */ /* 0x000fe2000f8e00ff */
[----:B------:R-:W-:-:S03]  /*6850*/  @UP0 ULDC UR6, c[0x0][0x450] ;  /* 0x0001140000060ab9 */ /* 0x000fc60000000800 */
[----:B------:R-:W-:Y:S01]  /*6860*/  FMUL.FTZ R205, R152, UR25 ;  /* 0x0000001998cd7c20 */ /* 0x000fe20008410000 */
[----:B------:R-:W-:Y:S01]  /*6870*/  FMUL.FTZ R206, R153, UR25 ;  /* 0x0000001999ce7c20 */ /* 0x000fe20008410000 */
[----:B------:R-:W-:Y:S01]  /*6880*/  FMUL.FTZ R152, R166, UR25 ;  /* 0x00000019a6987c20 */ /* 0x000fe20008410000 */
[----:B------:R-:W-:Y:S01]  /*6890*/  @P3 SHF.R.U32.HI R168, RZ, UR6, R10 ;  /* 0x00000006ffa83c19 */ /* 0x000fe2000801160a */
[----:B------:R-:W-:Y:S02]  /*68a0*/  @!P1 VIADD R10, R21, 0x28c40 ;  /* 0x00028c40150a9836 */ /* 0x000fe40000000000 */
[----:B------:R-:W-:Y:S01]  /*68b0*/  FMUL.FTZ R208, R157, UR25 ;  /* 0x000000199dd07c20 */ /* 0x000fe20008410000 */
[----:B------:R-:W-:Y:S01]  /*68c0*/  FMUL.FTZ R13, R158, UR25 ;  /* 0x000000199e0d7c20 */ /* 0x000fe20008410000 */
[----:B------:R-:W-:Y:S01]  /*68d0*/  FMUL.FTZ R153, R167, UR25 ;  /* 0x00000019a7997c20 */ /* 0x000fe20008410000 */
[----:B------:R-:W1:Y:S01]  /*68e0*/  SHFL.IDX PT, R169, R168, RZ, 0x1c1f ;  /* 0x001c1fffa8a97589 */ /* 0x000e6200000e0000 */
        /* <DEDUP_REMOVED lines=18> */
[----:B------:R-:W-:Y:S01]  /*6a10*/  @!P1 PRMT R10, RZ, 0x654, R10 ;  /* 0x00000654ff0a9816 */ /* 0x000fe2000000000a */
[----:B------:R-:W-:Y:S01]  /*6a20*/  FMUL.FTZ R160, R182, UR25 ;  /* 0x00000019b6a07c20 */ /* 0x000fe20008410000 */
[----:B------:R-:W-:-:S02]  /*6a30*/  IMAD.SHL.U32 R175, R7, 0x40, RZ ;  /* 0x0000004007af7824 */ /* 0x000fc400078e00ff */
[----:B------:R-:W-:Y:S01]  /*6a40*/  FMUL.FTZ R161, R183, UR25 ;  /* 0x00000019b7a17c20 */ /* 0x000fe20008410000 */
[----:B------:R-:W-:Y:S01]  /*6a50*/  PLOP3.LUT P2, PT, PT, PT, UP1, 0x40, 0x0 ;  /* 0x000000000000781c */ /* 0x000fe20003f4e818 */
[----:B------:R2:W-:Y:S01]  /*6a60*/  @!P1 SYNCS.ARRIVE.TRANS64.RED.A1T0 RZ, [R10+URZ], RZ ;  /* 0x000000ff0aff99a7 */ /* 0x0005e2000810043f */
[----:B------:R-:W3:Y:S01]  /*6a70*/  MUFU.TANH R205, R205 ;  /* 0x000000cd00cd7308 */ /* 0x000ee20000002400 */
[----:B--2---:R-:W-:-:S07]  /*6a80*/  IADD3 R10, -R2, 0x1, -R175 ;  /* 0x00000001020a7810 */ /* 0x004fce0007ffe9af */
[----:B------:R-:W2:Y:S01]  /*6a90*/  MUFU.TANH R206, R206 ;  /* 0x000000ce00ce7308 */ /* 0x000ea20000002400 */
[----:B------:R-:W-:-:S07]  /*6aa0*/  IADD3 R10, -R11, UR49, R10 ;  /* 0x000000310b0a7c10 */ /* 0x000fce000fffe10a */
[----:B------:R-:W4:Y:S01]  /*6ab0*/  MUFU.TANH R9, R9 ;  /* 0x0000000900097308 */ /* 0x000f220000002400 */
[C---:B------:R-:W-:Y:S02]  /*6ac0*/  VIADD R180, R10.reuse, UR26 ;  /* 0x0000001a0ab47c36 */ /* 0x040fe40008000000 */
[----:B------:R-:W-:Y:S02]  /*6ad0*/  VIADD R182, R10, UR20 ;  /* 0x000000140ab67c36 */ /* 0x000fe40008000000 */
[C---:B-1----:R-:W-:Y:S02]  /*6ae0*/  IMAD.IADD R176, R169.reuse, 0x1, R180 ;  /* 0x00000001a9b07824 */ /* 0x042fe400078e02b4 */
[----:B------:R-:W-:Y:S01]  /*6af0*/  IMAD.IADD R179, R169, 0x1, R182 ;  /* 0x00000001a9b37824 */ /* 0x000fe200078e02b6 */
[----:B------:R-:W1:Y:S08]  /*6b00*/  MUFU.TANH R12, R12 ;  /* 0x0000000c000c7308 */ /* 0x000e700000002400 */
        /* <DEDUP_REMOVED lines=28> */
[----:B-1234-:R-:W-:Y:S05]  /*6cd0*/  @P2 BRA `(.L_x_5612) ;  /* 0x00000000005c2947 */ /* 0x01efea0003800000 */
[----:B------:R-:W-:Y:S01]  /*6ce0*/  IMAD.U32 R10, RZ, RZ, UR51 ;  /* 0x00000033ff0a7e24 */ /* 0x000fe2000f8e00ff */
[----:B------:R-:W-:Y:S04]  /*6cf0*/  BSSY B0, `(.L_x_5613) ;  /* 0x0000011000007945 */ /* 0x000fe80003800000 */
[----:B------:R-:W-:-:S04]  /*6d00*/  IADD3 R169, -R10, UR49, R169 ;  /* 0x000000310aa97c10 */ /* 0x000fc8000fffe1a9 */
        /* <DEDUP_REMOVED lines=10> */
.L_x_5614:
[----:B------:R-:W-:-:S05]  /*6db0*/  IMAD.U32 R170, RZ, RZ, UR24 ;  /* 0x00000018ffaa7e24 */ /* 0x000fca000f8e00ff */
[----:B------:R-:W-:-:S13]  /*6dc0*/  ISETP.NE.AND P2, PT, R170, 0x1, PT ;  /* 0x00000001aa00780c */ /* 0x000fda0003f45270 */
[----:B------:R-:W1:Y:S02]  /*6dd0*/  @P2 LDC.64 R10, c[0x0][0x9e8] ;  /* 0x00027a00ff0a2b82 */ /* 0x000e640000000a00 */
[----:B-1----:R-:W-:-:S05]  /*6de0*/  @P2 IMAD.HI.U32 R10, R169, R10, RZ ;  /* 0x0000000aa90a2227 */ /* 0x002fca00078e00ff */
[----:B------:R-:W-:-:S07]  /*6df0*/  @P2 SHF.R.U32.HI R169, RZ, R11, R10 ;  /* 0x0000000bffa92219 */ /* 0x000fce000001160a */
.L_x_5615:
[----:B------:R-:W-:Y:S05]  /*6e00*/  BSYNC B0 ;  /* 0x0000000000007941 */ /* 0x000fea0003800000 */
.L_x_5613:
[----:B------:R-:W-:-:S04]  /*6e10*/  IMAD R169, R169, R170, -R175 ;  /* 0x000000aaa9a97224 */ /* 0x000fc800078e0aaf */
[----:B------:R-:W-:-:S05]  /*6e20*/  IMAD.IADD R169, R169, 0x1, -R2 ;  /* 0x00000001a9a97824 */ /* 0x000fca00078e0a02 */
[----:B------:R-:W-:Y:S02]  /*6e30*/  VIADDMNMX R176, R169, R170, R176, PT ;  /* 0x000000aaa9b07246 */ /* 0x000fe400038001b0 */
[----:B------:R-:W-:-:S07]  /*6e40*/  VIMNMX R179, R179, R169, !PT ;  /* 0x000000a9b3b37248 */ /* 0x000fce0007fe0100 */
.L_x_5612:
[----:B------:R-:W-:Y:S01]  /*6e50*/  ISETP.GT.AND P2, PT, R7, -0x1, PT ;  /* 0xffffffff0700780c */ /* 0x000fe20003f44270 */
[----:B------:R1:W2:Y:S03]  /*6e60*/  SHFL.IDX PT, R11, R168, 0x1, 0x1c1f ;  /* 0x003c1f00a80b7f89 */ /* 0x0002a600000e0000 */
[C---:B------:R-:W-:Y:S02]  /*6e70*/  ISETP.GT.AND P5, PT, R179.reuse, RZ, P2 ;  /* 0x000000ffb300720c */ /* 0x040fe400017a4270 */
[C---:B------:R-:W-:Y:S02]  /*6e80*/  ISETP.GT.AND P4, PT, R179.reuse, 0x1, P2 ;  /* 0x00000001b300780c */ /* 0x040fe40001784270 */
[----:B------:R-:W-:Y:S02]  /*6e90*/  ISETP.LT.OR P5, PT, R176, 0x1, P5 ;  /* 0x00000001b000780c */ /* 0x000fe40002fa1670 */
[----:B------:R-:W-:-:S02]  /*6ea0*/  ISETP.GT.AND P6, PT, R179, 0x8, P2 ;  /* 0x00000008b300780c */ /* 0x000fc400017c4270 */
[----:B------:R-:W-:Y:S02]  /*6eb0*/  FSEL R174, R205, -INF , !P5 ;  /* 0xff800000cdae7808 */ /* 0x000fe40006800000 */
[C---:B------:R-:W-:Y:S02]  /*6ec0*/  ISETP.GT.AND P5, PT, R179.reuse, 0x10, P2 ;  /* 0x00000010b300780c */ /* 0x040fe400017a4270 */
[----:B------:R-:W-:Y:S02]  /*6ed0*/  ISETP.GT.AND P3, PT, R179, 0x9, P2 ;  /* 0x00000009b300780c */ /* 0x000fe40001764270 */
[C---:B------:R-:W-:Y:S02]  /*6ee0*/  ISETP.LT.OR P5, PT, R176.reuse, 0x11, P5 ;  /* 0x00000011b000780c */ /* 0x040fe40002fa1670 */
[----:B------:R-:W-:Y:S02]  /*6ef0*/  ISETP.LT.OR P4, PT, R176, 0x2, P4 ;  /* 0x00000002b000780c */ /* 0x000fe40002781670 */
[----:B0-----:R-:W-:-:S02]  /*6f00*/  FSEL R209, R209, -INF , !P5 ;  /* 0xff800000d1d17808 */ /* 0x001fc40006800000 */
[----:B------:R-:W-:Y:S02]  /*6f10*/  ISETP.GT.AND P5, PT, R179, 0x20, P2 ;  /* 0x00000020b300780c */ /* 0x000fe400017a4270 */
[C---:B------:R-:W-:Y:S02]  /*6f20*/  ISETP.LT.OR P6, PT, R176.reuse, 0x9, P6 ;  /* 0x00000009b000780c */ /* 0x040fe400037c1670 */
[C---:B------:R-:W-:Y:S02]  /*6f30*/  ISETP.LT.OR P3, PT, R176.reuse, 0xa, P3 ;  /* 0x0000000ab000780c */ /* 0x040fe40001f61670 */
[----:B------:R-:W-:Y:S02]  /*6f40*/  ISETP.LT.OR P5, PT, R176, 0x21, P5 ;  /* 0x00000021b000780c */ /* 0x000fe40002fa1670 */
[----:B------:R-:W-:Y:S02]  /*6f50*/  FSEL R206, R206, -INF , !P4 ;  /* 0xff800000cece7808 */ /* 0x000fe40006000000 */
[----:B------:R-:W-:-:S02]  /*6f60*/  FSEL R207, R207, -INF , !P6 ;  /* 0xff800000cfcf7808 */ /* 0x000fc40007000000 */
[----:B------:R-:W-:Y:S02]  /*6f70*/  FSEL R208, R208, -INF , !P3 ;  /* 0xff800000d0d07808 */ /* 0x000fe40005800000 */
[C---:B------:R-:W-:Y:S02]  /*6f80*/  ISETP.GT.AND P4, PT, R179.reuse, 0x11, P2 ;  /* 0x00000011b300780c */ /* 0x040fe40001784270 */
[C---:B------:R-:W-:Y:S02]  /*6f90*/  ISETP.GT.AND P6, PT, R179.reuse, 0x18, P2 ;  /* 0x00000018b300780c */ /* 0x040fe400017c4270 */
[C---:B------:R-:W-:Y:S02]  /*6fa0*/  ISETP.GT.AND P3, PT, R179.reuse, 0x19, P2 ;  /* 0x00000019b300780c */ /* 0x040fe40001764270 */
[----:B------:R-:W-:Y:S02]  /*6fb0*/  FSEL R170, R164, -INF , !P5 ;  /* 0xff800000a4aa7808 */ /* 0x000fe40006800000 */
[----:B------:R-:W-:-:S02]  /*6fc0*/  ISETP.GT.AND P5, PT, R179, 0x30, P2 ;  /* 0x00000030b300780c */ /* 0x000fc400017a4270 */
[C---:B------:R-:W-:Y:S02]  /*6fd0*/  ISETP.LT.OR P4, PT, R176.reuse, 0x12, P4 ;  /* 0x00000012b000780c */ /* 0x040fe40002781670 */
[C---:B------:R-:W-:Y:S02]  /*6fe0*/  ISETP.LT.OR P6, PT, R176.reuse, 0x19, P6 ;  /* 0x00000019b000780c */ /* 0x040fe400037c1670 */
[C---:B------:R-:W-:Y:S02]  /*6ff0*/  ISETP.LT.OR P3, PT, R176.reuse, 0x1a, P3 ;  /* 0x0000001ab000780c */ /* 0x040fe40001f61670 */
[----:B------:R-:W-:Y:S02]  /*7000*/  ISETP.LT.OR P5, PT, R176, 0x31, P5 ;  /* 0x00000031b000780c */ /* 0x000fe40002fa1670 */
[----:B------:R-:W-:Y:S02]  /*7010*/  FSEL R210, R210, -INF , !P4 ;  /* 0xff800000d2d27808 */ /* 0x000fe40006000000 */
[----:B-1----:R-:W-:-:S02]  /*7020*/  FSEL R168, R162, -INF , !P6 ;  /* 0xff800000a2a87808 */ /* 0x002fc40007000000 */
[----:B------:R-:W-:Y:S02]  /*7030*/  FSEL R169, R163, -INF , !P3 ;  /* 0xff800000a3a97808 */ /* 0x000fe40005800000 */
[C---:B------:R-:W-:Y:S02]  /*7040*/  ISETP.GT.AND P4, PT, R179.reuse, 0x21, P2 ;  /* 0x00000021b300780c */ /* 0x040fe40001784270 */
[C---:B------:R-:W-:Y:S02]  /*7050*/  ISETP.GT.AND P6, PT, R179.reuse, 0x28, P2 ;  /* 0x00000028b300780c */ /* 0x040fe400017c4270 */
[----:B------:R-:W-:Y:S02]  /*7060*/  ISETP.GT.AND P3, PT, R179, 0x29, P2 ;  /* 0x00000029b300780c */ /* 0x000fe40001764270 */
[----:B------:R-:W-:Y:S01]  /*7070*/  FSEL R163, R173, -INF , !P5 ;  /* 0xff800000ada37808 */ /* 0x000fe20006800000 */
[----:B--2---:R-:W-:Y:S01]  /*7080*/  IMAD.IADD R173, R180, 0x1, R11 ;  /* 0x00000001b4ad7824 */ /* 0x004fe200078e020b */
[----:B------:R-:W-:-:S02]  /*7090*/  PLOP3.LUT P5, PT, PT, PT, UP1, 0x40, 0x0 ;  /* 0x000000000000781c */ /* 0x000fc40003fae818 */
[C---:B------:R-:W-:Y:S02]  /*70a0*/  ISETP.LT.OR P4, PT, R176.reuse, 0x22, P4 ;  /* 0x00000022b000780c */ /* 0x040fe40002781670 */
[C---:B------:R-:W-:Y:S02]  /*70b0*/  ISETP.LT.OR P6, PT, R176.reuse, 0x29, P6 ;  /* 0x00000029b000780c */ /* 0x040fe400037c1670 */
[----:B------:R-:W-:Y:S02]  /*70c0*/  ISETP.LT.OR P3, PT, R176, 0x2a, P3 ;  /* 0x0000002ab000780c */ /* 0x000fe40001f61670 */
[----:B------:R-:W-:Y:S02]  /*70d0*/  FSEL R171, R165, -INF , !P4 ;  /* 0xff800000a5ab7808 */ /* 0x000fe40006000000 */
[----:B------:R-:W-:Y:S02]  /*70e0*/  FSEL R166, R166, -INF , !P6 ;  /* 0xff800000a6a67808 */ /* 0x000fe40007000000 */
[----:B------:R-:W-:-:S02]  /*70f0*/  FSEL R167, R167, -INF , !P3 ;  /* 0xff800000a7a77808 */ /* 0x000fc40005800000 */
[C---:B------:R-:W-:Y:S02]  /*7100*/  ISETP.GT.AND P4, PT, R179.reuse, 0x31, P2 ;  /* 0x00000031b300780c */ /* 0x040fe40001784270 */
[C---:B------:R-:W-:Y:S02]  /*7110*/  ISETP.GT.AND P6, PT, R179.reuse, 0x38, P2 ;  /* 0x00000038b300780c */ /* 0x040fe400017c4270 */
[----:B------:R-:W-:Y:S02]  /*7120*/  ISETP.GT.AND P3, PT, R179, 0x39, P2 ;  /* 0x00000039b300780c */ /* 0x000fe40001764270 */
[C---:B------:R-:W-:Y:S02]  /*7130*/  ISETP.LT.OR P4, PT, R176.reuse, 0x32, P4 ;  /* 0x00000032b000780c */ /* 0x040fe40002781670 */
[C---:B------:R-:W-:Y:S02]  /*7140*/  ISETP.LT.OR P6, PT, R176.reuse, 0x39, P6 ;  /* 0x00000039b000780c */ /* 0x040fe400037c1670 */
[----:B------:R-:W-:Y:S01]  /*7150*/  ISETP.LT.OR P3, PT, R176, 0x3a, P3 ;  /* 0x0000003ab000780c */ /* 0x000fe20001f61670 */
[----:B------:R-:W-:Y:S01]  /*7160*/  IMAD.IADD R176, R182, 0x1, R11 ;  /* 0x00000001b6b07824 */ /* 0x000fe200078e020b */
[----:B------:R-:W-:-:S02]  /*7170*/  FSEL R164, R172, -INF , !P4 ;  /* 0xff800000aca47808 */ /* 0x000fc40006000000 */
[----:B------:R-:W-:Y:S02]  /*7180*/  FSEL R165, R177, -INF , !P6 ;  /* 0xff800000b1a57808 */ /* 0x000fe40007000000 */
[----:B------:R-:W-:Y:S01]  /*7190*/  FSEL R162, R178, -INF , !P3 ;  /* 0xff800000b2a27808 */ /* 0x000fe20005800000 */
[----:B------:R-:W-:Y:S06]  /*71a0*/  @P5 BRA `(.L_x_5616) ;  /* 0x00000000005c5947 */ /* 0x000fec0003800000 */
        /* <DEDUP_REMOVED lines=13> */
.L_x_5618:
[----:B------:R-:W-:-:S05]  /*7280*/  IMAD.U32 R178, RZ, RZ, UR24 ;  /* 0x00000018ffb27e24 */ /* 0x000fca000f8e00ff */
[----:B------:R-:W-:-:S13]  /*7290*/  ISETP.NE.AND P3, PT, R178, 0x1, PT ;  /* 0x00000001b200780c */ /* 0x000fda0003f65270 */
[----:B------:R-:W0:Y:S02]  /*72a0*/  @P3 LDC.64 R10, c[0x0][0x9e8] ;  /* 0x00027a00ff0a3b82 */ /* 0x000e240000000a00 */
[----:B0-----:R-:W-:-:S05]  /*72b0*/  @P3 IMAD.HI.U32 R10, R172, R10, RZ ;  /* 0x0000000aac0a3227 */ /* 0x001fca00078e00ff */
[----:B------:R-:W-:-:S07]  /*72c0*/  @P3 SHF.R.U32.HI R172, RZ, R11, R10 ;  /* 0x0000000bffac3219 */ /* 0x000fce000001160a */
.L_x_5619:
[----:B------:R-:W-:Y:S05]  /*72d0*/  BSYNC B0 ;  /* 0x0000000000007941 */ /* 0x000fea0003800000 */
.L_x_5617:
[----:B------:R-:W-:-:S04]  /*72e0*/  IMAD R175, R172, R178, -R175 ;  /* 0x000000b2acaf7224 */ /* 0x000fc800078e0aaf */
[----:B------:R-:W-:-:S05]  /*72f0*/  IMAD.IADD R175, R175, 0x1, -R2 ;  /* 0x00000001afaf7824 */ /* 0x000fca00078e0a02 */
[----:B------:R-:W-:Y:S02]  /*7300*/  VIADDMNMX R173, R175, R178, R173, PT ;  /* 0x000000b2afad7246 */ /* 0x000fe400038001ad */
[----:B------:R-:W-:-:S07]  /*7310*/  VIMNMX R176, R176, R175, !PT ;  /* 0x000000afb0b07248 */ /* 0x000fce0007fe0100 */
.L_x_5616:
[----:B------:R-:W-:Y:S01]  /*7320*/  FMNMX.FTZ R11, R174, R5, !PT ;  /* 0x00000005ae0b7209 */ /* 0x000fe20007810000 */
[----:B------:R-:W-:Y:S01]  /*7330*/  UMOV UR10, UR22 ;  /* 0x00000016000a7c82 */ /* 0x000fe20008000000 */
[----:B------:R-:W-:Y:S01]  /*7340*/  ISETP.GT.AND P4, PT, R176, RZ, P2 ;  /* 0x000000ffb000720c */ /* 0x000fe20001784270 */
[----:B------:R-:W-:Y:S01]  /*7350*/  IMAD.MOV R179, RZ, RZ, -R17 ;  /* 0x000000ffffb37224 */ /* 0x000fe200078e0a11 */
[----:B------:R-:W-:Y:S02]  /*7360*/  FMNMX.FTZ R10, R206, R11, !PT ;  /* 0x0000000bce0a7209 */ /* 0x000fe40007810000 */
[----:B------:R-:W-:Y:S02]  /*7370*/  ISETP.GT.AND P3, PT, R176, 0x1, P2 ;  /* 0x00000001b000780c */ /* 0x000fe40001764270 */
[----:B------:R-:W-:Y:S02]  /*7380*/  FMNMX.FTZ R11, R207, R10, !PT ;  /* 0x0000000acf0b7209 */ /* 0x000fe40007810000 */
[----:B------:R-:W-:-:S02]  /*7390*/  ISETP.LT.OR P4, PT, R173, 0x1, P4 ;  /* 0x00000001ad00780c */ /* 0x000fc40002781670 */
[----:B------:R-:W-:Y:S02]  /*73a0*/  FMNMX.FTZ R10, R208, R11, !PT ;  /* 0x0000000bd00a7209 */ /* 0x000fe40007810000 */
[----:B------:R-:W-:Y:S02]  /*73b0*/  ISETP.GT.AND P5, PT, R176, 0x8, P2 ;  /* 0x00000008b000780c */ /* 0x000fe400017a4270 */
[----:B------:R-:W-:Y:S02]  /*73c0*/  FMNMX.FTZ R11, R209, R10, !PT ;  /* 0x0000000ad10b7209 */ /* 0x000fe40007810000 */
[----:B------:R-:W-:Y:S02]  /*73d0*/  ISETP.LT.OR P3, PT, R173, 0x2, P3 ;  /* 0x00000002ad00780c */ /* 0x000fe40001f61670 */
[----:B------:R-:W-:Y:S02]  /*73e0*/  FMNMX.FTZ R11, R210, R11, !PT ;  /* 0x0000000bd20b7209 */ /* 0x000fe40007810000 */
[----:B------:R-:W-:-:S02]  /*73f0*/  FSEL R9, R9, -INF , !P4 ;  /* 0xff80000009097808 */ /* 0x000fc40006000000 */
        /* <DEDUP_REMOVED lines=15> */
[----:B------:R-:W-:Y:S02]  /*74f0*/  FSEL R14, R14, -INF , !P6 ;  /* 0xff8000000e0e7808 */ /* 0x000fe40007000000 */
[----:B------:R-:W-:Y:S02]  /*7500*/  FMNMX.FTZ R11, R165, R10, !PT ;  /* 0x0000000aa50b7209 */ /* 0x000fe40007810000 */
[----:B------:R-:W-:-:S02]  /*7510*/  ISETP.LT.OR P3, PT, R173, 0x11, P3 ;  /* 0x00000011ad00780c */ /* 0x000fc40001f61670 */
[----:B------:R-:W-:Y:S02]  /*7520*/  FMNMX.FTZ R11, R162, R11, !PT ;  /* 0x0000000ba20b7209 */ /* 0x000fe40007810000 */
[C---:B------:R-:W-:Y:S02]  /*7530*/  ISETP.GT.AND P4, PT, R176.reuse, 0x19, P2 ;  /* 0x00000019b000780c */ /* 0x040fe40001784270 */
[----:B------:R-:W-:Y:S01]  /*7540*/  ISETP.GT.AND P6, PT, R176, 0x18, P2 ;  /* 0x00000018b000780c */ /* 0x000fe200017c4270 */
[----:B------:R-:W0:Y:S01]  /*7550*/  SHFL.BFLY PT, R10, R11, 0x2, 0x1f ;  /* 0x0c401f000b0a7f89 */ /* 0x000e2200000e0000 */
[----:B------:R-:W-:Y:S02]  /*7560*/  ISETP.LT.OR P5, PT, R173, 0x12, P5 ;  /* 0x00000012ad00780c */ /* 0x000fe40002fa1670 */
[----:B------:R-:W-:Y:S02]  /*7570*/  FSEL R15, R15, -INF , !P3 ;  /* 0xff8000000f0f7808 */ /* 0x000fe40005800000 */
[----:B------:R-:W-:-:S02]  /*7580*/  ISETP.LT.OR P4, PT, R173, 0x1a, P4 ;  /* 0x0000001aad00780c */ /* 0x000fc40002781670 */
[----:B------:R-:W-:Y:S02]  /*7590*/  ISETP.LT.OR P6, PT, R173, 0x19, P6 ;  /* 0x00000019ad00780c */ /* 0x000fe400037c1670 */
[----:B------:R-:W-:Y:S02]  /*75a0*/  FSEL R20, R20, -INF , !P5 ;  /* 0xff80000014147808 */ /* 0x000fe40006800000 */
[----:B------:R-:W-:Y:S02]  /*75b0*/  FSEL R153, R153, -INF , !P4 ;  /* 0xff80000099997808 */ /* 0x000fe40006000000 */
[----:B------:R-:W-:Y:S02]  /*75c0*/  ISETP.GT.AND P3, PT, R176, 0x20, P2 ;  /* 0x00000020b000780c */ /* 0x000fe40001764270 */
[----:B------:R-:W-:Y:S02]  /*75d0*/  FSEL R152, R152, -INF , !P6 ;  /* 0xff80000098987808 */ /* 0x000fe40007000000 */
[----:B------:R-:W-:-:S02]  /*75e0*/  ISETP.GT.AND P5, PT, R176, 0x21, P2 ;  /* 0x00000021b000780c */ /* 0x000fc400017a4270 */
[C---:B------:R-:W-:Y:S02]  /*75f0*/  ISETP.LT.OR P3, PT, R173.reuse, 0x21, P3 ;  /* 0x00000021ad00780c */ /* 0x040fe40001f61670 */
[----:B------:R-:W-:Y:S02]  /*7600*/  ISETP.GT.AND P6, PT, R176, 0x28, P2 ;  /* 0x00000028b000780c */ /* 0x000fe400017c4270 */
[----:B------:R-:W-:Y:S02]  /*7610*/  ISETP.LT.OR P5, PT, R173, 0x22, P5 ;  /* 0x00000022ad00780c */ /* 0x000fe40002fa1670 */
[----:B0-----:R-:W-:Y:S02]  /*7620*/  FMNMX.FTZ R172, R11, R10, !PT ;  /* 0x0000000a0bac7209 */ /* 0x001fe40007810000 */
[----:B------:R-:W-:Y:S02]  /*7630*/  FMNMX.FTZ R11, R9, R6, !PT ;  /* 0x00000006090b7209 */ /* 0x000fe40007810000 */
[----:B------:R-:W-:Y:S01]  /*7640*/  FSEL R154, R154, -INF , !P3 ;  /* 0xff8000009a9a7808 */ /* 0x000fe20005800000 */
[----:B------:R-:W0:Y:S01]  /*7650*/  SHFL.BFLY PT, R175, R172, 0x1, 0x1f ;  /* 0x0c201f00acaf7f89 */ /* 0x000e2200000e0000 */
[----:B------:R-:W-:-:S02]  /*7660*/  ISETP.GT.AND P3, PT, R176, 0x29, P2 ;  /* 0x00000029b000780c */ /* 0x000fc40001764270 */
[----:B------:R-:W-:Y:S02]  /*7670*/  FSEL R155, R155, -INF , !P5 ;  /* 0xff8000009b9b7808 */ /* 0x000fe40006800000 */
[C---:B------:R-:W-:Y:S02]  /*7680*/  ISETP.LT.OR P6, PT, R173.reuse, 0x29, P6 ;  /* 0x00000029ad00780c */ /* 0x040fe400037c1670 */
[----:B------:R-:W-:Y:S02]  /*7690*/  ISETP.GT.AND P5, PT, R176, 0x30, P2 ;  /* 0x00000030b000780c */ /* 0x000fe400017a4270 */
[C---:B------:R-:W-:Y:S02]  /*76a0*/  ISETP.LT.OR P3, PT, R173.reuse, 0x2a, P3 ;  /* 0x0000002aad00780c */ /* 0x040fe40001f61670 */
[----:B------:R-:W-:Y:S02]  /*76b0*/  ISETP.LT.OR P5, PT, R173, 0x31, P5 ;  /* 0x00000031ad00780c */ /* 0x000fe40002fa1670 */
[----:B------:R-:W-:-:S02]  /*76c0*/  FSEL R157, R157, -INF , !P3 ;  /* 0xff8000009d9d7808 */ /* 0x000fc40005800000 */
[----:B------:R-:W-:Y:S02]  /*76d0*/  ISETP.GT.AND P3, PT, R176, 0x38, P2 ;  /* 0x00000038b000780c */ /* 0x000fe40001764270 */
[----:B------:R-:W-:Y:S02]  /*76e0*/  FSEL R158, R158, -INF , !P5 ;  /* 0xff8000009e9e7808 */ /* 0x000fe40006800000 */
[----:B------:R-:W-:-:S04]  /*76f0*/  ISETP.LT.OR P3, PT, R173, 0x39, P3 ;  /* 0x00000039ad00780c */ /* 0x000fc80001f61670 */
[----:B------:R-:W-:Y:S02]  /*7700*/  FSEL R160, R160, -INF , !P3 ;  /* 0xff800000a0a07808 */ /* 0x000fe40005800000 */
[----:B0-----:R-:W-:Y:S02]  /*7710*/  FMNMX.FTZ R10, R172, R175, !PT ;  /* 0x000000afac0a7209 */ /* 0x001fe40007810000 */
[----:B------:R-:W-:Y:S02]  /*7720*/  FMNMX.FTZ R172, R12, R11, !PT ;  /* 0x0000000b0cac7209 */ /* 0x000fe40007810000 */
[C---:B------:R-:W-:Y:S02]  /*7730*/  FSETP.NEU.FTZ.AND P4, PT, R10.reuse, -INF , PT ;  /* 0xff8000000a00780b */ /* 0x040fe40003f9d000 */
[----:B------:R-:W-:Y:S02]  /*7740*/  FMNMX.FTZ R11, R13, R172, !PT ;  /* 0x000000ac0d0b7209 */ /* 0x000fe40007810000 */
[----:B------:R-:W-:-:S02]  /*7750*/  FSEL R182, R10, RZ, P4 ;  /* 0x000000ff0ab67208 */ /* 0x000fc40002000000 */
[----:B------:R-:W-:-:S03]  /*7760*/  FMNMX.FTZ R172, R14, R11, !PT ;  /* 0x0000000b0eac7209 */ /* 0x000fc60007810000 */
[----:B------:R-:W-:Y:S01]  /*7770*/  FADD.FTZ R182, -R182, R5 ;  /* 0x00000005b6b67221 */ /* 0x000fe20000010100 */
[----:B------:R-:W-:Y:S01]  /*7780*/  FMNMX.FTZ R11, R15, R172, !PT ;  /* 0x000000ac0f0b7209 */ /* 0x000fe20007810000 */
[----:B------:R-:W-:Y:S02]  /*7790*/  FMUL.FTZ R172, R10, UR10 ;  /* 0x0000000a0aac7c20 */ /* 0x000fe40008410000 */
[----:B------:R-:W-:Y:S01]  /*77a0*/  FMUL.FTZ R5, R182, UR10 ;  /* 0x0000000ab6057c20 */ /* 0x000fe20008410000 */
[----:B------:R-:W-:Y:S02]  /*77b0*/  FMNMX.FTZ R175, R20, R11, !PT ;  /* 0x0000000b14af7209 */ /* 0x000fe40007810000 */
[----:B------:R-:W-:Y:S02]  /*77c0*/  FSEL R11, R172, RZ, P4 ;  /* 0x000000ffac0b7208 */ /* 0x000fe40002000000 */
[----:B------:R-:W-:Y:S01]  /*77d0*/  FMNMX.FTZ R172, R152, R175, !PT ;  /* 0x000000af98ac7209 */ /* 0x000fe20007810000 */
[----:B------:R-:W-:Y:S02]  /*77e0*/  MUFU.EX2 R5, R5 ;  /* 0x0000000500057308 */ /* 0x000fe40000000800 */
[--C-:B------:R-:W-:Y:S01]  /*77f0*/  FFMA.FTZ R178, R174, UR10, -R11.reuse ;  /* 0x0000000aaeb27c23 */ /* 0x100fe2000801080b */
[----:B------:R-:W-:Y:S01]  /*7800*/  FMNMX.FTZ R175, R153, R172, !PT ;  /* 0x000000ac99af7209 */ /* 0x000fe20007810000 */
[--C-:B------:R-:W-:Y:S01]  /*7810*/  FFMA.FTZ R207, R207, UR10, -R11.reuse ;  /* 0x0000000acfcf7c23 */ /* 0x100fe2000801080b */
[----:B------:R-:W-:Y:S01]  /*7820*/  FSEL R172, R156, -INF , !P6 ;  /* 0xff8000009cac7808 */ /* 0x000fe20007000000 */
[--C-:B------:R-:W-:Y:S01]  /*7830*/  FFMA.FTZ R168, R168, UR10, -R11.reuse ;  /* 0x0000000aa8a87c23 */ /* 0x100fe2000801080b */
[----:B------:R-:W-:Y:S01]  /*7840*/  FMNMX.FTZ R174, R154, R175, !PT ;  /* 0x000000af9aae7209 */ /* 0x000fe20007810000 */
[----:B------:R-:W0:Y:S01]  /*7850*/  MUFU.EX2 R156, R178 ;  /* 0x000000b2009c7308 */ /* 0x000e220000000800 */
[----:B------:R-:W-:Y:S01]  /*7860*/  ISETP.GT.AND P6, PT, R176, 0x31, P2 ;  /* 0x00000031b000780c */ /* 0x000fe200017c4270 */
[--C-:B------:R-:W-:Y:S01]  /*7870*/  FFMA.FTZ R175, R206, UR10, -R11.reuse ;  /* 0x0000000aceaf7c23 */ /* 0x100fe2000801080b */
[----:B------:R-:W-:Y:S01]  /*7880*/  FMNMX.FTZ R177, R155, R174, !PT ;  /* 0x000000ae9bb17209 */ /* 0x000fe20007810000 */
[--C-:B------:R-:W-:Y:S01]  /*7890*/  FFMA.FTZ R169, R169, UR10, -R11.reuse ;  /* 0x0000000aa9a97c23 */ /* 0x100fe2000801080b */
[----:B------:R-:W-:Y:S01]  /*78a0*/  ISETP.LT.OR P6, PT, R173, 0x32, P6 ;  /* 0x00000032ad00780c */ /* 0x000fe200037c1670 */
[--C-:B------:R-:W-:Y:S01]  /*78b0*/  FFMA.FTZ R170, R170, UR10, -R11.reuse ;  /* 0x0000000aaaaa7c23 */ /* 0x100fe2000801080b */
[----:B------:R-:W-:Y:S01]  /*78c0*/  FMNMX.FTZ R174, R172, R177, !PT ;  /* 0x000000b1acae7209 */ /* 0x000fe20007810000 */
[----:B------:R-:W1:Y:S01]  /*78d0*/  MUFU.EX2 R175, R175 ;  /* 0x000000af00af7308 */ /* 0x000e620000000800 */
[----:B------:R-:W-:Y:S01]  /*78e0*/  ISETP.GT.AND P2, PT, R176, 0x39, P2 ;  /* 0x00000039b000780c */ /* 0x000fe20001744270 */
[--C-:B------:R-:W-:Y:S01]  /*78f0*/  FFMA.FTZ R176, R208, UR10, -R11.reuse ;  /* 0x0000000ad0b07c23 */ /* 0x100fe2000801080b */
[----:B------:R-:W-:Y:S01]  /*7900*/  FMNMX.FTZ R177, R157, R174, !PT ;  /* 0x000000ae9db17209 */ /* 0x000fe20007810000 */
[--C-:B------:R-:W-:Y:S01]  /*7910*/  FFMA.FTZ R171, R171, UR10, -R11.reuse ;  /* 0x0000000aabab7c23 */ /* 0x100fe2000801080b */
[----:B------:R-:W-:Y:S01]  /*7920*/  FSEL R174, R159, -INF , !P6 ;  /* 0xff8000009fae7808 */ /* 0x000fe20007000000 */
[--C-:B------:R-:W-:Y:S01]  /*7930*/  FFMA.FTZ R166, R166, UR10, -R11.reuse ;  /* 0x0000000aa6a67c23 */ /* 0x100fe2000801080b */
[----:B------:R-:W-:Y:S01]  /*7940*/  FMNMX.FTZ R177, R158, R177, !PT ;  /* 0x000000b19eb17209 */ /* 0x000fe20007810000 */
[----:B------:R-:W2:Y:S01]  /*7950*/  MUFU.EX2 R159, R207 ;  /* 0x000000cf009f7308 */ /* 0x000ea20000000800 */
[----:B------:R-:W-:Y:S01]  /*7960*/  ISETP.LT.OR P2, PT, R173, 0x3a, P2 ;  /* 0x0000003aad00780c */ /* 0x000fe20001741670 */
[--C-:B------:R-:W-:Y:S01]  /*7970*/  FFMA.FTZ R173, R209, UR10, -R11.reuse ;  /* 0x0000000ad1ad7c23 */ /* 0x100fe2000801080b */
[----:B------:R-:W-:Y:S01]  /*7980*/  FMNMX.FTZ R177, R174, R177, !PT ;  /* 0x000000b1aeb17209 */ /* 0x000fe20007810000 */
[----:B0-----:R-:W-:Y:S01]  /*7990*/  FFMA.FTZ R182, R5, R3, R156 ;  /* 0x0000000305b67223 */ /* 0x001fe2000001009c */
[----:B------:R-:W-:Y:S01]  /*79a0*/  FSEL R161, R161, -INF , !P2 ;  /* 0xff800000a1a17808 */ /* 0x000fe20005000000 */
[--C-:B------:R-:W-:Y:S01]  /*79b0*/  FFMA.FTZ R167, R167, UR10, -R11.reuse ;  /* 0x0000000aa7a77c23 */ /* 0x100fe2000801080b */
[----:B------:R-:W-:Y:S01]  /*79c0*/  FMNMX.FTZ R178, R160, R177, !PT ;  /* 0x000000b1a0b27209 */ /* 0x000fe20007810000 */
[----:B------:R-:W0:Y:S01]  /*79d0*/  MUFU.EX2 R176, R176 ;  /* 0x000000b000b07308 */ /* 0x000e220000000800 */
[----:B-1----:R-:W-:Y:S01]  /*79e0*/  FADD.FTZ R182, R175, R182 ;  /* 0x000000b6afb67221 */ /* 0x002fe20000010000 */
[----:B------:R-:W-:Y:S01]  /*79f0*/  ISETP.NE.AND P2, PT, R2, R179, PT ;  /* 0x000000b30200720c */ /* 0x000fe20003f45270 */
[--C-:B------:R-:W-:Y:S01]  /*7a00*/  FFMA.FTZ R163, R163, UR10, -R11.reuse ;  /* 0x0000000aa3a37c23 */ /* 0x100fe2000801080b */
[----:B------:R-:W-:Y:S01]  /*7a10*/  FMNMX.FTZ R177, R161, R178, !PT ;  /* 0x000000b2a1b17209 */ /* 0x000fe20007810000 */
[--C-:B------:R-:W-:Y:S01]  /*7a20*/  FFMA.FTZ R178, R210, UR10, -R11.reuse ;  /* 0x0000000ad2b27c23 */ /* 0x100fe2000801080b */
[--C-:B------:R-:W-:Y:S01]  /*7a30*/  FFMA.FTZ R164, R164, UR10, -R11.reuse ;  /* 0x0000000aa4a47c23 */ /* 0x100fe2000801080b */
[--C-:B------:R-:W-:Y:S01]  /*7a40*/  FFMA.FTZ R165, R165, UR10, -R11.reuse ;  /* 0x0000000aa5a57c23 */ /* 0x100fe2000801080b */
[----:B------:R-:W1:Y:S01]  /*7a50*/  MUFU.EX2 R173, R173 ;  /* 0x000000ad00ad7308 */ /* 0x000e620000000800 */
[----:B------:R-:W3:Y:S01]  /*7a60*/  SHFL.BFLY PT, R180, R177, 0x2, 0x1f ;  /* 0x0c401f00b1b47f89 */ /* 0x000ee200000e0000 */
[-C--:B------:R-:W-:Y:S01]  /*7a70*/  FMUL.FTZ R24, R24, R5.reuse ;  /* 0x0000000518187220 */ /* 0x080fe20000410000 */
[-C--:B------:R-:W-:Y:S01]  /*7a80*/  FMUL.FTZ R25, R25, R5.reuse ;  /* 0x0000000519197220 */ /* 0x080fe20000410000 */
[-C--:B------:R-:W-:Y:S01]  /*7a90*/  FMUL.FTZ R28, R28, R5.reuse ;  /* 0x000000051c1c7220 */ /* 0x080fe20000410000 */
[-C--:B------:R-:W-:Y:S01]  /*7aa0*/  FMUL.FTZ R29, R29, R5.reuse ;  /* 0x000000051d1d7220 */ /* 0x080fe20000410000 */
[-C--:B------:R-:W-:Y:S01]  /*7ab0*/  FMUL.FTZ R32, R32, R5.reuse ;  /* 0x0000000520207220 */ /* 0x080fe20000410000 */
[-C--:B------:R-:W-:Y:S01]  /*7ac0*/  FMUL.FTZ R33, R33, R5.reuse ;  /* 0x0000000521217220 */ /* 0x080fe20000410000 */
[----:B------:R-:W4:Y:S01]  /*7ad0*/  MUFU.EX2 R178, R178 ;  /* 0x000000b200b27308 */ /* 0x000f220000000800 */
[-C--:B------:R-:W-:Y:S01]  /*7ae0*/  FMUL.FTZ R36, R36, R5.reuse ;  /* 0x0000000524247220 */ /* 0x080fe20000410000 */
[-C--:B------:R-:W-:Y:S01]  /*7af0*/  FMUL.FTZ R37, R37, R5.reuse ;  /* 0x0000000525257220 */ /* 0x080fe20000410000 */
[-C--:B------:R-:W-:Y:S01]  /*7b00*/  FMUL.FTZ R40, R40, R5.reuse ;  /* 0x0000000528287220 */ /* 0x080fe20000410000 */
[-C--:B------:R-:W-:Y:S01]  /*7b10*/  FMUL.FTZ R41, R41, R5.reuse ;  /* 0x0000000529297220 */ /* 0x080fe20000410000 */
[-C--:B------:R-:W-:Y:S01]  /*7b20*/  FMUL.FTZ R44, R44, R5.reuse ;  /* 0x000000052c2c7220 */ /* 0x080fe20000410000 */
[-C--:B------:R-:W-:Y:S01]  /*7b30*/  FMUL.FTZ R45, R45, R5.reuse ;  /* 0x000000052d2d7220 */ /* 0x080fe20000410000 */
[-C--:B------:R-:W-:Y:S01]  /*7b40*/  FMUL.FTZ R48, R48, R5.reuse ;  /* 0x0000000530307220 */ /* 0x080fe20000410000 */
[----:B------:R-:W5:Y:S01]  /*7b50*/  MUFU.EX2 R168, R168 ;  /* 0x000000a800a87308 */ /* 0x000f620000000800 */
        /* <DEDUP_REMOVED lines=8> */
[----:B---3--:R-:W-:Y:S01]  /*7be0*/  FMNMX.FTZ R180, R177, R180, !PT ;  /* 0x000000b4b1b47209 */ /* 0x008fe20007810000 */
[-C--:B------:R-:W-:Y:S01]  /*7bf0*/  FMUL.FTZ R64, R64, R5.reuse ;  /* 0x0000000540407220 */ /* 0x080fe20000410000 */
[-C--:B------:R-:W-:Y:S01]  /*7c00*/  FMUL.FTZ R65, R65, R5.reuse ;  /* 0x0000000541417220 */ /* 0x080fe20000410000 */
[-C--:B------:R-:W-:Y:S01]  /*7c10*/  FMUL.FTZ R68, R68, R5.reuse ;  /* 0x0000000544447220 */ /* 0x080fe20000410000 */
[-C--:B------:R-:W-:Y:S01]  /*7c20*/  FMUL.FTZ R69, R69, R5.reuse ;  /* 0x0000000545457220 */ /* 0x080fe20000410000 */
[----:B------:R-:W3:Y:S01]  /*7c30*/  SHFL.BFLY PT, R177, R180, 0x1, 0x1f ;  /* 0x0c201f00b4b17f89 */ /* 0x000ee200000e0000 */
        /* <DEDUP_REMOVED lines=22> */
[----:B------:R-:W-:Y:S01]  /*7da0*/  FMUL.FTZ R109, R109, R5 ;  /* 0x000000056d6d7220 */ /* 0x000fe20000410000 */
[----:B---3--:R-:W-:Y:S01]  /*7db0*/  FMNMX.FTZ R177, R180, R177, !PT ;  /* 0x000000b1b4b17209 */ /* 0x008fe20007810000 */
[----:B------:R-:W-:Y:S01]  /*7dc0*/  FFMA.FTZ R180, R162, UR10, -R11 ;  /* 0x0000000aa2b47c23 */ /* 0x000fe2000801080b */
[----:B------:R-:W-:Y:S01]  /*7dd0*/  IMAD.U32 R11, RZ, RZ, UR37 ;  /* 0x00000025ff0b7e24 */ /* 0x000fe2000f8e00ff */
[----:B------:R-:W3:Y:S01]  /*7de0*/  MUFU.EX2 R167, R167 ;  /* 0x000000a700a77308 */ /* 0x000ee20000000800 */
[C---:B------:R-:W-:Y:S01]  /*7df0*/  FSETP.NEU.FTZ.AND P3, PT, R177.reuse, -INF , PT ;  /* 0xff800000b100780b */ /* 0x040fe20003f7d000 */
[----:B------:R-:W-:Y:S01]  /*7e00*/  FMUL.FTZ R3, R177, UR10 ;  /* 0x0000000ab1037c20 */ /* 0x000fe20008410000 */
[----:B------:R-:W-:-:S02]  /*7e10*/  @!P2 IMAD R11, R11, 0x40, R16 ;  /* 0x000000400b0ba824 */ /* 0x000fc400078e0210 */
[-C--:B------:R-:W-:Y:S01]  /*7e20*/  FMUL.FTZ R112, R112, R5.reuse ;  /* 0x0000000570707220 */ /* 0x080fe20000410000 */
[-C--:B------:R-:W-:Y:S01]  /*7e30*/  FMUL.FTZ R113, R113, R5.reuse ;  /* 0x0000000571717220 */ /* 0x080fe20000410000 */
[-C--:B------:R-:W-:Y:S01]  /*7e40*/  FMUL.FTZ R116, R116, R5.reuse ;  /* 0x0000000574747220 */ /* 0x080fe20000410000 */
[----:B------:R-:W-:Y:S01]  /*7e50*/  FSEL R179, R3, RZ, P3 ;  /* 0x000000ff03b37208 */ /* 0x000fe20001800000 */
[----:B--2---:R-:W-:Y:S01]  /*7e60*/  FADD.FTZ R3, R159, R182 ;  /* 0x000000b69f037221 */ /* 0x004fe20000010000 */
[----:B------:R-:W2:Y:S01]  /*7e70*/  MUFU.EX2 R163, R163 ;  /* 0x000000a300a37308 */ /* 0x000ea20000000800 */
[----:B------:R-:W-:Y:S01]  /*7e80*/  @!P2 LEA R11, R11, UR46, 0x2 ;  /* 0x0000002e0b0bac11 */ /* 0x000fe2000f8e10ff */
[----:B------:R-:W-:Y:S01]  /*7e90*/  FMUL.FTZ R117, R117, R5 ;  /* 0x0000000575757220 */ /* 0x000fe20000410000 */
[----:B0-----:R-:W-:Y:S01]  /*7ea0*/  FADD.FTZ R162, R176, R3 ;  /* 0x00000003b0a27221 */ /* 0x001fe20000010000 */
[----:B------:R-:W-:Y:S01]  /*7eb0*/  FSEL R3, R177, RZ, P3 ;  /* 0x000000ffb1037208 */ /* 0x000fe20001800000 */
[--C-:B------:R-:W-:Y:S01]  /*7ec0*/  FFMA.FTZ R9, R9, UR10, -R179.reuse ;  /* 0x0000000a09097c23 */ /* 0x100fe200080108b3 */
[--C-:B------:R-:W-:Y:S01]  /*7ed0*/  FFMA.FTZ R12, R12, UR10, -R179.reuse ;  /* 0x0000000a0c0c7c23 */ /* 0x100fe200080108b3 */
[----:B-1----:R-:W-:Y:S01]  /*7ee0*/  FADD.FTZ R181, R173, R162 ;  /* 0x000000a2adb57221 */ /* 0x002fe20000010000 */
[--C-:B------:R-:W-:Y:S01]  /*7ef0*/  FFMA.FTZ R13, R13, UR10, -R179.reuse ;  /* 0x0000000a0d0d7c23 */ /* 0x100fe200080108b3 */
[----:B------:R-:W-:Y:S01]  /*7f00*/  FADD.FTZ R3, -R3, R6 ;  /* 0x0000000603037221 */ /* 0x000fe20000010100 */
[----:B------:R-:W-:Y:S01]  /*7f10*/  FFMA.FTZ R14, R14, UR10, -R179 ;  /* 0x0000000a0e0e7c23 */ /* 0x000fe200080108b3 */
[----:B----4-:R-:W-:Y:S01]  /*7f20*/  FADD.FTZ R181, R178, R181 ;  /* 0x000000b5b2b57221 */ /* 0x010fe20000010000 */
[----:B------:R-:W-:Y:S01]  /*7f30*/  MUFU.EX2 R9, R9 ;  /* 0x0000000900097308 */ /* 0x000fe20000000800 */
[----:B------:R-:W-:Y:S01]  /*7f40*/  FMUL.FTZ R3, R3, UR10 ;  /* 0x0000000a03037c20 */ /* 0x000fe20008410000 */
[----:B------:R-:W-:Y:S01]  /*7f50*/  FFMA.FTZ R15, R15, UR10, -R179 ;  /* 0x0000000a0f0f7c23 */ /* 0x000fe200080108b3 */
[----:B-----5:R-:W-:Y:S01]  /*7f60*/  FADD.FTZ R6, R168, R181 ;  /* 0x000000b5a8067221 */ /* 0x020fe20000010000 */
[--C-:B------:R-:W-:Y:S01]  /*7f70*/  FFMA.FTZ R181, R152, UR10, -R179.reuse ;  /* 0x0000000a98b57c23 */ /* 0x100fe200080108b3 */
[--C-:B------:R-:W-:Y:S01]  /*7f80*/  FFMA.FTZ R20, R20, UR10, -R179.reuse ;  /* 0x0000000a14147c23 */ /* 0x100fe200080108b3 */
[----:B------:R-:W-:Y:S01]  /*7f90*/  @!P2 STS [R11+0x28800], R5 ;  /* 0x028800050b00a388 */ /* 0x000fe20000000800 */
[----:B------:R-:W-:Y:S01]  /*7fa0*/  FADD.FTZ R183, R169, R6 ;  /* 0x00000006a9b77221 */ /* 0x000fe20000010000 */
[----:B------:R-:W-:Y:S01]  /*7fb0*/  MUFU.EX2 R12, R12 ;  /* 0x0000000c000c7308 */ /* 0x000fe20000000800 */
[----:B------:R-:W-:Y:S01]  /*7fc0*/  FFMA.FTZ R182, R154, UR10, -R179 ;  /* 0x0000000a9ab67c23 */ /* 0x000fe200080108b3 */
[----:B------:R-:W-:Y:S01]  /*7fd0*/  F2FP.F16.F32.PACK_AB R154, R176, R159 ;  /* 0x0000009fb09a723e */ /* 0x000fe200000000ff */
[----:B------:R-:W-:Y:S01]  /*7fe0*/  FADD.FTZ R152, R170, R183 ;  /* 0x000000b7aa987221 */ /* 0x000fe20000010000 */
[--C-:B------:R-:W-:Y:S01]  /*7ff0*/  FFMA.FTZ R183, R155, UR10, -R179.reuse ;  /* 0x0000000a9bb77c23 */ /* 0x100fe200080108b3 */
[--C-:B------:R-:W-:Y:S01]  /*8000*/  FFMA.FTZ R153, R153, UR10, -R179.reuse ;  /* 0x0000000a99997c23 */ /* 0x100fe200080108b3 */
[--C-:B------:R-:W-:Y:S01]  /*8010*/  FFMA.FTZ R206, R160, UR10, -R179.reuse ;  /* 0x0000000aa0ce7c23 */ /* 0x100fe200080108b3 */
[----:B------:R-:W-:Y:S01]  /*8020*/  FADD.FTZ R205, R171, R152 ;  /* 0x00000098abcd7221 */ /* 0x000fe20000010000 */
[----:B------:R2:W0:Y:S01]  /*8030*/  MUFU.EX2 R6, R3 ;  /* 0x0000000300067308 */ /* 0x0004220000000800 */
[--C-:B------:R-:W-:Y:S01]  /*8040*/  FFMA.FTZ R172, R172, UR10, -R179.reuse ;  /* 0x0000000aacac7c23 */ /* 0x100fe200080108b3 */
[----:B------:R-:W-:Y:S01]  /*8050*/  FFMA.FTZ R157, R157, UR10, -R179 ;  /* 0x0000000a9d9d7c23 */ /* 0x000fe200080108b3 */
[----:B------:R-:W-:Y:S01]  /*8060*/  FADD.FTZ R152, R166, R205 ;  /* 0x000000cda6987221 */ /* 0x000fe20000010000 */
[--C-:B------:R-:W-:Y:S01]  /*8070*/  FFMA.FTZ R205, R158, UR10, -R179.reuse ;  /* 0x0000000a9ecd7c23 */ /* 0x100fe200080108b3 */
[----:B------:R-:W-:Y:S01]  /*8080*/  F2FP.F16.F32.PACK_AB R158, R169, R168 ;  /* 0x000000a8a99e723e */ /* 0x000fe200000000ff */
[--C-:B------:R-:W-:Y:S01]  /*8090*/  FFMA.FTZ R174, R174, UR10, -R179.reuse ;  /* 0x0000000aaeae7c23 */ /* 0x100fe200080108b3 */
[----:B---3--:R-:W-:Y:S01]  /*80a0*/  FADD.FTZ R152, R167, R152 ;  /* 0x00000098a7987221 */ /* 0x008fe20000010000 */
[----:B------:R-:W1:Y:S01]  /*80b0*/  MUFU.EX2 R155, R13 ;  /* 0x0000000d009b7308 */ /* 0x000e620000000800 */
[----:B------:R-:W-:Y:S01]  /*80c0*/  FFMA.FTZ R179, R161, UR10, -R179 ;  /* 0x0000000aa1b37c23 */ /* 0x000fe200080108b3 */
[----:B------:R-:W-:Y:S01]  /*80d0*/  F2FP.F16.F32.PACK_AB R162, R167, R166 ;  /* 0x000000a6a7a2723e */ /* 0x000fe200000000ff */
[----:B--2---:R-:W-:Y:S01]  /*80e0*/  FADD.FTZ R3, R163, R152 ;  /* 0x00000098a3037221 */ /* 0x004fe20000010000 */
[----:B------:R-:W-:Y:S01]  /*80f0*/  F2FP.F16.F32.PACK_AB R152, R175, R156 ;  /* 0x0000009caf98723e */ /* 0x000fe200000000ff */
[----:B------:R-:W-:Y:S01]  /*8100*/  FMUL.FTZ R120, R120, R5 ;  /* 0x0000000578787220 */ /* 0x000fe20000410000 */
[----:B------:R-:W-:Y:S01]  /*8110*/  F2FP.F16.F32.PACK_AB R156, R178, R173 ;  /* 0x000000adb29c723e */ /* 0x000fe200000000ff */
[-C--:B------:R-:W-:Y:S01]  /*8120*/  FMUL.FTZ R121, R121, R5.reuse ;  /* 0x0000000579797220 */ /* 0x080fe20000410000 */
[----:B------:R-:W2:Y:S01]  /*8130*/  MUFU.EX2 R14, R14 ;  /* 0x0000000e000e7308 */ /* 0x000ea20000000800 */
[----:B0-----:R0:W-:Y:S01]  /*8140*/  @!P2 STS [R11+0x28820], R6 ;  /* 0x028820060b00a388 */ /* 0x0011e20000000800 */
[-C--:B------:R-:W-:Y:S01]  /*8150*/  FMUL.FTZ R124, R124, R5.reuse ;  /* 0x000000057c7c7220 */ /* 0x080fe20000410000 */
[-C--:B------:R-:W-:Y:S01]  /*8160*/  FMUL.FTZ R125, R125, R5.reuse ;  /* 0x000000057d7d7220 */ /* 0x080fe20000410000 */
[-C--:B------:R-:W-:Y:S01]  /*8170*/  FMUL.FTZ R128, R128, R5.reuse ;  /* 0x0000000580807220 */ /* 0x080fe20000410000 */
[-C--:B------:R-:W-:Y:S01]  /*8180*/  FMUL.FTZ R129, R129, R5.reuse ;  /* 0x0000000581817220 */ /* 0x080fe20000410000 */
[-C--:B------:R-:W-:Y:S01]  /*8190*/  FMUL.FTZ R132, R132, R5.reuse ;  /* 0x0000000584847220 */ /* 0x080fe20000410000 */
[-C--:B------:R-:W-:Y:S01]  /*81a0*/  FMUL.FTZ R133, R133, R5.reuse ;  /* 0x0000000585857220 */ /* 0x080fe20000410000 */
[----:B------:R-:W3:Y:S01]  /*81b0*/  MUFU.EX2 R164, R164 ;  /* 0x000000a400a47308 */ /* 0x000ee20000000800 */
[-C--:B------:R-:W-:Y:S01]  /*81c0*/  FMUL.FTZ R136, R136, R5.reuse ;  /* 0x0000000588887220 */ /* 0x080fe20000410000 */
[-C--:B------:R-:W-:Y:S01]  /*81d0*/  FMUL.FTZ R137, R137, R5.reuse ;  /* 0x0000000589897220 */ /* 0x080fe20000410000 */
[----:B0-----:R-:W-:Y:S01]  /*81e0*/  FFMA.FTZ R11, R6, R4, R9 ;  /* 0x00000004060b7223 */ /* 0x001fe20000010009 */
[-C--:B------:R-:W-:Y:S01]  /*81f0*/  FMUL.FTZ R140, R140, R5.reuse ;  /* 0x000000058c8c7220 */ /* 0x080fe20000410000 */
[-C--:B------:R-:W-:Y:S01]  /*8200*/  FMUL.FTZ R141, R141, R5.reuse ;  /* 0x000000058d8d7220 */ /* 0x080fe20000410000 */
[-C--:B------:R-:W-:Y:S01]  /*8210*/  FMUL.FTZ R144, R144, R5.reuse ;  /* 0x0000000590907220 */ /* 0x080fe20000410000 */
[----:B------:R-:W-:Y:S01]  /*8220*/  FADD.FTZ R4, R12, R11 ;  /* 0x0000000b0c047221 */ /* 0x000fe20000010000 */
[----:B------:R-:W0:Y:S01]  /*8230*/  MUFU.EX2 R15, R15 ;  /* 0x0000000f000f7308 */ /* 0x000e220000000800 */
[-C--:B------:R-:W-:Y:S01]  /*8240*/  FMUL.FTZ R145, R145, R5.reuse ;  /* 0x0000000591917220 */ /* 0x080fe20000410000 */
[----:B------:R-:W-:Y:S01]  /*8250*/  FMUL.FTZ R148, R148, R5 ;  /* 0x0000000594947220 */ /* 0x000fe20000410000 */
[----:B-1----:R-:W-:Y:S01]  /*8260*/  FADD.FTZ R11, R155, R4 ;  /* 0x000000049b0b7221 */ /* 0x002fe20000010000 */
[----:B--2---:R-:W-:Y:S01]  /*8270*/  F2FP.F16.F32.PACK_AB R155, R14, R155 ;  /* 0x0000009b0e9b723e */ /* 0x004fe200000000ff */
[----:B------:R-:W-:Y:S01]  /*8280*/  FMUL.FTZ R149, R149, R5 ;  /* 0x0000000595957220 */ /* 0x000fe20000410000 */
[-C--:B------:R-:W-:Y:S01]  /*8290*/  FMUL.FTZ R26, R26, R6.reuse ;  /* 0x000000061a1a7220 */ /* 0x080fe20000410000 */
[----:B------:R-:W-:Y:S01]  /*82a0*/  FADD.FTZ R176, R14, R11 ;  /* 0x0000000b0eb07221 */ /* 0x000fe20000010000 */
[----:B------:R-:W1:Y:S01]  /*82b0*/  MUFU.EX2 R165, R165 ;  /* 0x000000a500a57308 */ /* 0x000e620000000800 */
[C---:B---3--:R-:W-:Y:S01]  /*82c0*/  FADD.FTZ R160, R164.reuse, R3 ;  /* 0x00000003a4a07221 */ /* 0x048fe20000010000 */
[----:B------:R-:W-:Y:S01]  /*82d0*/  F2FP.F16.F32.PACK_AB R164, R164, R163 ;  /* 0x000000a3a4a4723e */ /* 0x000fe200000000ff */
[-C--:B------:R-:W-:Y:S01]  /*82e0*/  FMUL.FTZ R27, R27, R6.reuse ;  /* 0x000000061b1b7220 */ /* 0x080fe20000410000 */
[-C--:B------:R-:W-:Y:S01]  /*82f0*/  FMUL.FTZ R30, R30, R6.reuse ;  /* 0x000000061e1e7220 */ /* 0x080fe20000410000 */
[-C--:B------:R-:W-:Y:S01]  /*8300*/  FMUL.FTZ R31, R31, R6.reuse ;  /* 0x000000061f1f7220 */ /* 0x080fe20000410000 */
[-C--:B------:R-:W-:Y:S01]  /*8310*/  FMUL.FTZ R34, R34, R6.reuse ;  /* 0x0000000622227220 */ /* 0x080fe20000410000 */
[-C--:B------:R-:W-:Y:S01]  /*8320*/  FMUL.FTZ R35, R35, R6.reuse ;  /* 0x0000000623237220 */ /* 0x080fe20000410000 */
[----:B------:R-:W-:Y:S01]  /*8330*/  MUFU.EX2 R20, R20 ;  /* 0x0000001400147308 */ /* 0x000fe20000000800 */
[----:B0-----:R-:W-:Y:S01]  /*8340*/  FADD.FTZ R11, R15, R176 ;  /* 0x000000b00f0b7221 */ /* 0x001fe20000010000 */
[-C--:B------:R-:W-:Y:S01]  /*8350*/  FMUL.FTZ R38, R38, R6.reuse ;  /* 0x0000000626267220 */ /* 0x080fe20000410000 */
[-C--:B------:R-:W-:Y:S01]  /*8360*/  FMUL.FTZ R39, R39, R6.reuse ;  /* 0x0000000627277220 */ /* 0x080fe20000410000 */
[-C--:B------:R-:W-:Y:S01]  /*8370*/  FMUL.FTZ R42, R42, R6.reuse ;  /* 0x000000062a2a7220 */ /* 0x080fe20000410000 */
[-C--:B------:R-:W-:Y:S01]  /*8380*/  FMUL.FTZ R43, R43, R6.reuse ;  /* 0x000000062b2b7220 */ /* 0x080fe20000410000 */
[-C--:B------:R-:W-:Y:S01]  /*8390*/  FMUL.FTZ R46, R46, R6.reuse ;  /* 0x000000062e2e7220 */ /* 0x080fe20000410000 */
[----:B------:R-:W-:Y:S01]  /*83a0*/  FMUL.FTZ R47, R47, R6 ;  /* 0x000000062f2f7220 */ /* 0x000fe20000410000 */
[----:B------:R-:W-:Y:S01]  /*83b0*/  MUFU.EX2 R159, R181 ;  /* 0x000000b5009f7308 */ /* 0x000fe20000000800 */
[----:B-1----:R-:W-:Y:S01]  /*83c0*/  FADD.FTZ R3, R165, R160 ;  /* 0x000000a0a5037221 */ /* 0x002fe20000010000 */
[----:B------:R-:W-:Y:S01]  /*83d0*/  F2FP.F16.F32.PACK_AB R160, R171, R170 ;  /* 0x000000aaaba0723e */ /* 0x000fe200000000ff */
[-C--:B------:R-:W-:Y:S01]  /*83e0*/  FMUL.FTZ R50, R50, R6.reuse ;  /* 0x0000000632327220 */ /* 0x080fe20000410000 */
[-C--:B------:R-:W-:Y:S01]  /*83f0*/  FMUL.FTZ R51, R51, R6.reuse ;  /* 0x0000000633337220 */ /* 0x080fe20000410000 */
[-C--:B------:R-:W-:Y:S01]  /*8400*/  FMUL.FTZ R54, R54, R6.reuse ;  /* 0x0000000636367220 */ /* 0x080fe20000410000 */
[-C--:B------:R-:W-:Y:S01]  /*8410*/  FMUL.FTZ R55, R55, R6.reuse ;  /* 0x0000000637377220 */ /* 0x080fe20000410000 */
[-C--:B------:R-:W-:Y:S01]  /*8420*/  FMUL.FTZ R58, R58, R6.reuse ;  /* 0x000000063a3a7220 */ /* 0x080fe20000410000 */
[----:B------:R0:W-:Y:S01]  /*8430*/  MUFU.EX2 R168, R153 ;  /* 0x0000009900a87308 */ /* 0x0001e20000000800 */
        /* <DEDUP_REMOVED lines=24> */
[C---:B-1----:R-:W-:Y:S01]  /*85c0*/  F2FP.F16.F32.PACK_AB R166, R180.reuse, R165 ;  /* 0x000000a5b4a6723e */ /* 0x042fe200000000ff */
[----:B------:R-:W-:Y:S01]  /*85d0*/  FADD.FTZ R3, R180, R3 ;  /* 0x00000003b4037221 */ /* 0x000fe20000010000 */
[-C--:B------:R-:W-:Y:S01]  /*85e0*/  FMUL.FTZ R98, R98, R6.reuse ;  /* 0x0000000662627220 */ /* 0x080fe20000410000 */
[-C--:B------:R-:W-:Y:S01]  /*85f0*/  FMUL.FTZ R99, R99, R6.reuse ;  /* 0x0000000663637220 */ /* 0x080fe20000410000 */
[-C--:B------:R-:W-:Y:S01]  /*8600*/  FMUL.FTZ R102, R102, R6.reuse ;  /* 0x0000000666667220 */ /* 0x080fe20000410000 */
[-C--:B------:R-:W-:Y:S01]  /*8610*/  FMUL.FTZ R103, R103, R6.reuse ;  /* 0x0000000667677220 */ /* 0x080fe20000410000 */
[-C--:B------:R-:W-:Y:S01]  /*8620*/  FMUL.FTZ R106, R106, R6.reuse ;  /* 0x000000066a6a7220 */ /* 0x080fe20000410000 */
[----:B------:R1:W3:Y:S01]  /*8630*/  MUFU.EX2 R163, R172 ;  /* 0x000000ac00a37308 */ /* 0x0002e20000000800 */
[-C--:B------:R-:W-:Y:S01]  /*8640*/  FMUL.FTZ R107, R107, R6.reuse ;  /* 0x000000066b6b7220 */ /* 0x080fe20000410000 */
[----:B------:R4:W-:Y:S01]  /*8650*/  STSM.16.M88.4 [R18+0x26800], R152 ;  /* 0x0268009812007844 */ /* 0x0009e20000000200 */
[-C--:B------:R-:W-:Y:S01]  /*8660*/  FMUL.FTZ R110, R110, R6.reuse ;  /* 0x000000066e6e7220 */ /* 0x080fe20000410000 */
[-C--:B------:R-:W-:Y:S01]  /*8670*/  FMUL.FTZ R111, R111, R6.reuse ;  /* 0x000000066f6f7220 */ /* 0x080fe20000410000 */
[-C--:B------:R-:W-:Y:S01]  /*8680*/  FMUL.FTZ R114, R114, R6.reuse ;  /* 0x0000000672727220 */ /* 0x080fe20000410000 */
[-C--:B------:R-:W-:Y:S01]  /*8690*/  FMUL.FTZ R115, R115, R6.reuse ;  /* 0x0000000673737220 */ /* 0x080fe20000410000 */
[-C--:B------:R-:W-:Y:S01]  /*86a0*/  FMUL.FTZ R118, R118, R6.reuse ;  /* 0x0000000676767220 */ /* 0x080fe20000410000 */
[----:B------:R5:W4:Y:S01]  /*86b0*/  MUFU.EX2 R4, R157 ;  /* 0x0000009d00047308 */ /* 0x000b220000000800 */
[----:B-1----:R-:W-:Y:S01]  /*86c0*/  FADD.FTZ R172, R20, R11 ;  /* 0x0000000b14ac7221 */ /* 0x002fe20000010000 */
[-C--:B------:R-:W-:Y:S01]  /*86d0*/  FMUL.FTZ R119, R119, R6.reuse ;  /* 0x0000000677777220 */ /* 0x080fe20000410000 */
[-C--:B------:R-:W-:Y:S01]  /*86e0*/  FMUL.FTZ R122, R122, R6.reuse ;  /* 0x000000067a7a7220 */ /* 0x080fe20000410000 */
[-C--:B------:R-:W-:Y:S01]  /*86f0*/  FMUL.FTZ R123, R123, R6.reuse ;  /* 0x000000067b7b7220 */ /* 0x080fe20000410000 */
[----:B------:R-:W-:Y:S01]  /*8700*/  FADD.FTZ R11, R159, R172 ;  /* 0x000000ac9f0b7221 */ /* 0x000fe20000010000 */
[----:B------:R-:W-:Y:S01]  /*8710*/  F2FP.F16.F32.PACK_AB R159, R168, R159 ;  /* 0x0000009fa89f723e */ /* 0x000fe200000000ff */
[-C--:B------:R-:W-:Y:S01]  /*8720*/  FMUL.FTZ R126, R126, R6.reuse ;  /* 0x000000067e7e7220 */ /* 0x080fe20000410000 */
[----:B------:R-:W1:Y:S01]  /*8730*/  MUFU.EX2 R165, R205 ;  /* 0x000000cd00a57308 */ /* 0x000e620000000800 */
[----:B------:R-:W-:Y:S01]  /*8740*/  FADD.FTZ R172, R168, R11 ;  /* 0x0000000ba8ac7221 */ /* 0x000fe20000010000 */
[----:B-----5:R-:W-:Y:S01]  /*8750*/  F2FP.F16.F32.PACK_AB R157, R20, R15 ;  /* 0x0000000f149d723e */ /* 0x020fe200000000ff */
[-C--:B------:R-:W-:Y:S01]  /*8760*/  FMUL.FTZ R127, R127, R6.reuse ;  /* 0x000000067f7f7220 */ /* 0x080fe20000410000 */
[-C--:B------:R-:W-:Y:S01]  /*8770*/  FMUL.FTZ R130, R130, R6.reuse ;  /* 0x0000000682827220 */ /* 0x080fe20000410000 */
[----:B0-----:R-:W-:Y:S01]  /*8780*/  FADD.FTZ R11, R161, R172 ;  /* 0x000000aca10b7221 */ /* 0x001fe20000010000 */
[C---:B--2---:R-:W-:Y:S01]  /*8790*/  F2FP.F16.F32.PACK_AB R161, R170.reuse, R161 ;  /* 0x000000a1aaa1723e */ /* 0x044fe200000000ff */
[----:B------:R0:W-:Y:S01]  /*87a0*/  STSM.16.M88.4 [R23], R156 ;  /* 0x0000009c17007844 */ /* 0x0001e20000000200 */
[----:B------:R-:W2:Y:S01]  /*87b0*/  MUFU.EX2 R174, R174 ;  /* 0x000000ae00ae7308 */ /* 0x000ea20000000800 */
[----:B------:R-:W-:Y:S01]  /*87c0*/  FADD.FTZ R172, R170, R11 ;  /* 0x0000000baaac7221 */ /* 0x000fe20000010000 */
[-C--:B------:R-:W-:Y:S01]  /*87d0*/  FMUL.FTZ R131, R131, R6.reuse ;  /* 0x0000000683837220 */ /* 0x080fe20000410000 */
[-C--:B------:R-:W-:Y:S01]  /*87e0*/  FMUL.FTZ R134, R134, R6.reuse ;  /* 0x0000000686867220 */ /* 0x080fe20000410000 */
[-C--:B------:R-:W-:Y:S01]  /*87f0*/  FMUL.FTZ R135, R135, R6.reuse ;  /* 0x0000000687877220 */ /* 0x080fe20000410000 */
[----:B---3--:R-:W-:Y:S01]  /*8800*/  FADD.FTZ R11, R163, R172 ;  /* 0x000000aca30b7221 */ /* 0x008fe20000010000 */
[----:B----4-:R-:W-:Y:S01]  /*8810*/  F2FP.F16.F32.PACK_AB R163, R4, R163 ;  /* 0x000000a304a3723e */ /* 0x010fe200000000ff */
[-C--:B------:R-:W-:Y:S01]  /*8820*/  FMUL.FTZ R138, R138, R6.reuse ;  /* 0x000000068a8a7220 */ /* 0x080fe20000410000 */
[----:B------:R-:W3:Y:S01]  /*8830*/  MUFU.EX2 R167, R206 ;  /* 0x000000ce00a77308 */ /* 0x000ee20000000800 */
[----:B------:R-:W-:Y:S01]  /*8840*/  FADD.FTZ R176, R4, R11 ;  /* 0x0000000b04b07221 */ /* 0x000fe20000010000 */
[-C--:B------:R-:W-:Y:S01]  /*8850*/  FMUL.FTZ R139, R139, R6.reuse ;  /* 0x000000068b8b7220 */ /* 0x080fe20000410000 */
[----:B------:R0:W-:Y:S01]  /*8860*/  STSM.16.M88.4 [R19], R160 ;  /* 0x000000a013007844 */ /* 0x0001e20000000200 */
[-C--:B------:R-:W-:Y:S01]  /*8870*/  FMUL.FTZ R142, R142, R6.reuse ;  /* 0x000000068e8e7220 */ /* 0x080fe20000410000 */
[----:B-1----:R-:W-:Y:S01]  /*8880*/  FADD.FTZ R11, R165, R176 ;  /* 0x000000b0a50b7221 */ /* 0x002fe20000010000 */
[-C--:B------:R-:W-:Y:S01]  /*8890*/  FMUL.FTZ R143, R143, R6.reuse ;  /* 0x000000068f8f7220 */ /* 0x080fe20000410000 */
[-C--:B------:R-:W-:Y:S01]  /*88a0*/  FMUL.FTZ R146, R146, R6.reuse ;  /* 0x0000000692927220 */ /* 0x080fe20000410000 */
[----:B------:R-:W1:Y:S01]  /*88b0*/  MUFU.EX2 R172, R179 ;  /* 0x000000b300ac7308 */ /* 0x000e620000000800 */
[C---:B--2---:R-:W-:Y:S01]  /*88c0*/  FADD.FTZ R12, R174.reuse, R11 ;  /* 0x0000000bae0c7221 */ /* 0x044fe20000010000 */
[----:B------:R-:W-:Y:S01]  /*88d0*/  F2FP.F16.F32.PACK_AB R165, R174, R165 ;  /* 0x000000a5aea5723e */ /* 0x000fe200000000ff */
[-C--:B------:R-:W-:Y:S01]  /*88e0*/  FMUL.FTZ R147, R147, R6.reuse ;  /* 0x0000000693937220 */ /* 0x080fe20000410000 */
[-C--:B------:R-:W-:Y:S01]  /*88f0*/  FMUL.FTZ R150, R150, R6.reuse ;  /* 0x0000000696967220 */ /* 0x080fe20000410000 */
[----:B------:R-:W-:Y:S01]  /*8900*/  FMUL.FTZ R151, R151, R6 ;  /* 0x0000000697977220 */ /* 0x000fe20000410000 */
[----:B---3--:R-:W-:Y:S01]  /*8910*/  FADD.FTZ R5, R167, R12 ;  /* 0x0000000ca7057221 */ /* 0x008fe20000010000 */
[----:B-1----:R-:W-:-:S03]  /*8920*/  F2FP.F16.F32.PACK_AB R167, R172, R167 ;  /* 0x000000a7aca7723e */ /* 0x002fc600000000ff */
[----:B------:R-:W-:Y:S02]  /*8930*/  FADD.FTZ R4, R172, R5 ;  /* 0x00000005ac047221 */ /* 0x000fe40000010000 */
[----:B------:R0:W-:Y:S01]  /*8940*/  STSM.16.M88.4 [R22], R164 ;  /* 0x000000a416007844 */ /* 0x0001e20000000200 */
[----:B------:R-:W-:Y:S05]  /*8950*/  @!P0 BRA `(.L_x_5620) ;  /* 0x0000000000048947 */ /* 0x000fea0003800000 */
[----:B------:R-:W-:Y:S01]  /*8960*/  BPT.TRAP 0x1 ;  /* 0x000000040000795c */ /* 0x000fe20000300000 */
.L_x_5620:
[----:B------:R1:W2:Y:S01]  /*8970*/  SYNCS.PHASECHK.TRANS64.TRYWAIT P2, [UR27+0x28c50], R8 ;  /* 0x028c5008ff0075a7 */ /* 0x0002a2000804015b */
[----:B------:R-:W-:Y:S05]  /*8980*/  @!P0 BRA `(.L_x_5621) ;  /* 0x0000000000048947 */ /* 0x000fea0003800000 */
[----:B------:R-:W-:Y:S01]  /*8990*/  BPT.TRAP 0x1 ;  /* 0x000000040000795c */ /* 0x000fe20000300000 */
.L_x_5621:
[----:B--2---:R-:W-:Y:S05]  /*89a0*/  @P2 BRA `(.L_x_5622) ;  /* 0x0000000000082947 */ /* 0x004fea0003800000 */
[----:B------:R-:W2:Y:S02]  /*89b0*/  SYNCS.PHASECHK.TRANS64.TRYWAIT P2, [UR27+0x28c50], R8 ;  /* 0x028c5008ff0075a7 */ /* 0x000ea4000804015b */
[----:B--2---:R-:W-:Y:S05]  /*89c0*/  @!P2 BRA `(.L_x_5623) ;  /* 0x000000f80004a947 */ /* 0x004fea0003800000 */
.L_x_5622:
[----:B------:R-:W-:Y:S01]  /*89d0*/  ULEA UR11, UR23, UR50, 0xc ;  /* 0x00000032170b7291 */ /* 0x000fe2000f8e603f */
[----:B------:R-:W-:Y:S01]  /*89e0*/  WARPGROUP.ARRIVE ;  /* 0x00000000000079c5 */ /* 0x000fe20000000000 */
[----:B------:R-:W-:Y:S01]  /*89f0*/  UMOV UR7, 0x40000040 ;  /* 0x4000004000077882 */ /* 0x000fe20000000000 */
[----:B------:R-:W-:Y:S01]  /*8a00*/  ISETP.GT.AND P2, PT, R7, UR21, PT ;  /* 0x0000001507007c0c */ /* 0x000fe2000bf44270 */
[----:B--2---:R-:W-:Y:S01]  /*8a10*/  @!P1 VIADD R21, R21, 0x28c60 ;  /* 0x00028c6015159836 */ /* 0x004fe20000000000 */
[----:B------:R-:W-:Y:S01]  /*8a20*/  UMOV UR37, UR23 ;  /* 0x0000001700257c82 */ /* 0x000fe20008000000 */
[----:B------:R-:W-:Y:S01]  /*8a30*/  VIADD R7, R7, 0xffffffff ;  /* 0xffffffff07077836 */ /* 0x000fe20000000000 */
[----:B------:R-:W-:Y:S01]  /*8a40*/  UMOV UR6, UR11 ;  /* 0x0000000b00067c82 */ /* 0x000fe20008000000 */
[----:B------:R-:W-:Y:S01]  /*8a50*/  IMAD.MOV.U32 R6, RZ, RZ, R177 ;  /* 0x000000ffff067224 */ /* 0x000fe200078e00b1 */
        /* <DEDUP_REMOVED lines=32> */
[----:B------:R-:W-:Y:S01]  /*8c60*/  IMAD.MOV.U32 R6, RZ, RZ, R177 ;  /* 0x000000ffff067224 */ /* 0x000fe200078e00b1 */
[----:B------:R-:W-:Y:S01]  /*8c70*/  UMOV UR37, UR23 ;  /* 0x0000001700257c82 */ /* 0x000fe20008000000 */
[----:B------:R-:W-:-:S07]  /*8c80*/  IMAD.MOV.U32 R5, RZ, RZ, R10 ;  /* 0x000000ffff057224 */ /* 0x000fce00078e000a */
.L_x_5607:
[----:B------:R-:W-:Y:S01]  /*8c90*/  ULDC UR6, c[0x0][0x448] ;  /* 0x0001120000067ab9 */ /* 0x000fe20000000800 */
[----:B------:R-:W-:Y:S01]  /*8ca0*/  ULDC UR15, c[0x0][0x9e4] ;  /* 0x00027900000f7ab9 */ /* 0x000fe20000000800 */
[----:B------:R-:W-:Y:S02]  /*8cb0*/  UISETP.NE.AND UP0, UPT, UR6, 0x1, UPT ;  /* 0x000000010600788c */ /* 0x000fe4000bf05270 */
[----:B------:R-:W-:Y:S02]  /*8cc0*/  UISETP.GE.AND UP1, UPT, UR15, 0x1, UPT ;  /* 0x000000010f00788c */ /* 0x000fe4000bf26270 */
[----:B------:R-:W-:Y:S02]  /*8cd0*/  UIADD3 UR11, UR42, 0x3f, URZ ;  /* 0x0000003f2a0b7890 */ /* 0x000fe4000fffe03f */
[----:B------:R-:W-:Y:S02]  /*8ce0*/  UIADD3 UR14, UR49, 0x1, -UR51 ;  /* 0x00000001310e7890 */ /* 0x000fe4000fffe833 */
[----:B------:R-:W-:-:S03]  /*8cf0*/  PLOP3.LUT P6, PT, PT, PT, UP1, 0x80, 0x0 ;  /* 0x000000000000781c */ /* 0x000fc60003fcf018 */
[----:B------:R-:W-:Y:S01]  /*8d00*/  @UP0 ULDC UR6, c[0x0][0x44c] ;  /* 0x0001130000060ab9 */ /* 0x000fe20000000800 */
[----:B------:R-:W-:Y:S01]  /*8d10*/  @UP0 ULDC UR18, c[0x0][0x450] ;  /* 0x0001140000120ab9 */ /* 0x000fe20000000800 */
[----:B------:R-:W-:-:S04]  /*8d20*/  UIMAD.WIDE.U32 UR6, UR11, UR6, URZ ;  /* 0x000000060b0672a5 */ /* 0x000fc8000f8e003f */
[----:B------:R-:W-:-:S04]  /*8d30*/  @UP0 USHF.R.U32.HI UR11, URZ, UR18, UR7 ;  /* 0x000000123f0b0299 */ /* 0x000fc80008011607 */
[----:B------:R-:W-:-:S03]  /*8d40*/  UIADD3 UR11, UR14, UR11, URZ ;  /* 0x0000000b0e0b7290 */ /* 0x000fc6000fffe03f */
[----:B------:R-:W-:Y:S02]  /*8d50*/  ULDC UR14, c[0x0][0x9dc] ;  /* 0x00027700000e7ab9 */ /* 0x000fe40000000800 */
        /* <DEDUP_REMOVED lines=12> */
.L_x_5626:
[----:B------:R-:W-:-:S11]  /*8e20*/  UISETP.NE.AND UP1, UPT, UR15, 0x1, UPT ;  /* 0x000000010f00788c */ /* 0x000fd6000bf25270 */
[----:B------:R-:W-:Y:S02]  /*8e30*/  @UP1 ULDC.64 UR18, c[0x0][0x9e8] ;  /* 0x00027a0000121ab9 */ /* 0x000fe40000000a00 */
[----:B------:R-:W-:-:S04]  /*8e40*/  UIMAD.WIDE.U32 UR6, UR11, UR18, URZ ;  /* 0x000000120b0672a5 */ /* 0x000fc8000f8e003f */
[----:B------:R-:W-:-:S12]  /*8e50*/  @UP1 USHF.R.U32.HI UR11, URZ, UR19, UR7 ;  /* 0x000000133f0b1299 */ /* 0x000fd80008011607 */
.L_x_5627:
[----:B------:R-:W-:-:S04]  /*8e60*/  UIMAD UR11, UR11, UR15, URZ ;  /* 0x0000000f0b0b72a4 */ /* 0x000fc8000f8e023f */
[----:B------:R-:W-:-:S04]  /*8e70*/  UISETP.LT.AND UP1, UPT, UR14, UR11, UPT ;  /* 0x0000000b0e00728c */ /* 0x000fc8000bf21270 */
[----:B------:R-:W-:-:S12]  /*8e80*/  USEL UR14, UR14, UR11, !UP1 ;  /* 0x0000000b0e0e7287 */ /* 0x000fd8000c800000 */
.L_x_5625:
[----:B------:R-:W-:-:S04]  /*8e90*/  UIADD3 UR14, UR14, 0x3f, URZ ;  /* 0x0000003f0e0e7890 */ /* 0x000fc8000fffe03f */
[----:B------:R-:W-:-:S04]  /*8ea0*/  USHF.R.S32.HI UR6, URZ, 0x1f, UR14 ;  /* 0x0000001f3f067899 */ /* 0x000fc8000801140e */
[----:B------:R-:W-:-:S04]  /*8eb0*/  ULEA.HI UR6, UR6, UR14, URZ, 0x6 ;  /* 0x0000000e06067291 */ /* 0x000fc8000f8f303f */
[----:B------:R-:W-:-:S04]  /*8ec0*/  USHF.R.S32.HI UR6, URZ, 0x6, UR6 ;  /* 0x000000063f067899 */ /* 0x000fc80008011406 */
[----:B------:R-:W-:-:S04]  /*8ed0*/  UISETP.LT.AND UP1, UPT, UR48, UR6, UPT ;  /* 0x000000063000728c */ /* 0x000fc8000bf21270 */
[----:B------:R-:W-:-:S06]  /*8ee0*/  USEL UR21, UR48, UR6, !UP1 ;  /* 0x0000000630157287 */ /* 0x000fcc000c800000 */
[----:B------:R-:W-:-:S13]  /*8ef0*/  ISETP.GE.AND P2, PT, R7, UR21, PT ;  /* 0x0000001507007c0c */ /* 0x000fda000bf46270 */
[----:B------:R-:W-:Y:S05]  /*8f00*/  @!P2 BRA `(.L_x_5628) ;  /* 0x0000001c0038a947 */ /* 0x000fea0003800000 */
[----:B------:R-:W-:Y:S01]  /*8f10*/  IMAD.MOV.U32 R9, RZ, RZ, R6 ;  /* 0x000000ffff097224 */ /* 0x000fe200078e0006 */
[----:B------:R-:W-:Y:S01]  /*8f20*/  UMOV UR23, UR37 ;  /* 0x0000002500177c82 */ /* 0x000fe20008000000 */
[----:B------:R-:W-:Y:S01]  /*8f30*/  IMAD.MOV.U32 R14, RZ, RZ, R5 ;  /* 0x000000ffff0e7224 */ /* 0x000fe200078e0005 */
[----:B------:R-:W-:Y:S01]  /*8f40*/  ULDC UR24, c[0x0][0x9d8] ;  /* 0x0002760000187ab9 */ /* 0x000fe20000000800 */
[----:B-1----:R-:W-:Y:S01]  /*8f50*/  IMAD.MOV.U32 R8, RZ, RZ, R7 ;  /* 0x000000ffff087224 */ /* 0x002fe200078e0007 */
[----:B------:R-:W-:-:S06]  /*8f60*/  ULDC UR22, c[0x0][0x988] ;  /* 0x0002620000167ab9 */ /* 0x000fcc0000000800 */
.L_x_5637:
[----:B------:R-:W-:Y:S01]  /*8f70*/  UIADD3 UR37, UR23, 0x1, URZ ;  /* 0x0000000117257890 */ /* 0x000fe2000fffe03f */
[C---:B------:R-:W-:Y:S01]  /*8f80*/  ISETP.GT.AND P2, PT, R8.reuse, UR21, PT ;  /* 0x0000001508007c0c */ /* 0x040fe2000bf44270 */
[----:B------:R-:W-:Y:S02]  /*8f90*/  VIADD R8, R8, 0xffffffff ;  /* 0xffffffff08087836 */ /* 0x000fe40000000000 */
[----:B------:R-:W-:-:S04]  /*8fa0*/  UISETP.NE.AND UP1, UPT, UR37, 0x2, UPT ;  /* 0x000000022500788c */ /* 0x000fc8000bf25270 */
[----:B------:R-:W-:Y:S02]  /*8fb0*/  USEL UR6, URZ, 0x1, UP1 ;  /* 0x000000013f067887 */ /* 0x000fe40008800000 */
[----:B------:R-:W-:Y:S02]  /*8fc0*/  USEL UR37, UR37, URZ, UP1 ;  /* 0x0000003f25257287 */ /* 0x000fe40008800000 */
[----:B------:R-:W-:Y:S01]  /*8fd0*/  ULOP3.LUT UR38, UR38, UR6, URZ, 0x3c, !UPT ;  /* 0x0000000626267292 */ /* 0x000fe2000f8e3c3f */
[----:B0123--:R-:W-:Y:S11]  /*8fe0*/  @!P0 BRA `(.L_x_5629) ;  /* 0x0000000000048947 */ /* 0x00fff60003800000 */
[----:B------:R-:W-:Y:S01]  /*8ff0*/  BPT.TRAP 0x1 ;  /* 0x000000040000795c */ /* 0x000fe20000300000 */
.L_x_5629:
[----:B------:R-:W-:Y:S01]  /*9000*/  ULEA UR25, UR37, UR46, 0x3 ;  /* 0x0000002e25197291 */ /* 0x000fe2000f8e183f */
[----:B------:R-:W-:-:S05]  /*9010*/  IMAD.U32 R7, RZ, RZ, UR38 ;  /* 0x00000026ff077e24 */ /* 0x000fca000f8e00ff */
[----:B------:R-:W-:-:S04]  /*9020*/  SHF.L.U32 R7, R7, 0x1f, RZ ;  /* 0x0000001f07077819 */ /* 0x000fc800000006ff */
[----:B------:R1:W3:Y:S01]  /*9030*/  SYNCS.PHASECHK.TRANS64.TRYWAIT P3, [UR25+0x28c30], R7 ;  /* 0x028c3007ff0075a7 */ /* 0x0002e20008060159 */
[----:B------:R-:W-:Y:S05]  /*9040*/  @!P0 BRA `(.L_x_5630) ;  /* 0x0000000000048947 */ /* 0x000fea0003800000 */
[----:B------:R-:W-:Y:S01]  /*9050*/  BPT.TRAP 0x1 ;  /* 0x000000040000795c */ /* 0x000fe20000300000 */
.L_x_5630:
[----:B---3--:R-:W-:Y:S05]  /*9060*/  @P3 BRA `(.L_x_5631) ;  /* 0x0000000000083947 */ /* 0x008fea0003800000 */
[----:B------:R-:W3:Y:S02]  /*9070*/  SYNCS.PHASECHK.TRANS64.TRYWAIT P3, [UR25+0x28c30], R7 ;  /* 0x028c3007ff0075a7 */ /* 0x000ee40008060159 */
[----:B---3--:R-:W-:Y:S05]  /*9080*/  @!P3 BRA `(.L_x_5632) ;  /* 0x000000f00068b947 */ /* 0x008fea0003800000 */
.L_x_5631:
[----:B------:R-:W-:Y:S01]  /*9090*/  R2UR UR18, R0 ;  /* 0x00000000001272ca */ /* 0x000fe200000e0000 */
[----:B0-----:R-:W-:Y:S01]  /*90a0*/  WARPGROUP.ARRIVE ;  /* 0x00000000000079c5 */ /* 0x001fe20000000000 */
        /* <DEDUP_REMOVED lines=21> */
[----:B---3--:R-:W-:Y:S01]  /*9200*/  FMUL.FTZ R6, R153, UR24 ;  /* 0x0000001899067c20 */ /* 0x008fe20008410000 */
[----:B------:R-:W-:Y:S01]  /*9210*/  FMUL.FTZ R20, R156, UR24 ;  /* 0x000000189c147c20 */ /* 0x000fe20008410000 */
[----:B--2---:R-:W-:Y:S01]  /*9220*/  FMUL.FTZ R21, R157, UR24 ;  /* 0x000000189d157c20 */ /* 0x004fe20008410000 */
        /* <DEDUP_REMOVED lines=27> */
[----:B--2---:R-:W-:-:S07]  /*93e0*/  FMNMX.FTZ R5, R6, R5, !PT ;  /* 0x0000000506057209 */ /* 0x004fce0007810000 */
[----:B------:R-:W2:Y:S01]  /*93f0*/  MUFU.TANH R152, R152 ;  /* 0x0000009800987308 */ /* 0x000ea20000002400 */
[----:B---3--:R-:W-:-:S07]  /*9400*/  FMNMX.FTZ R156, R20, R5, !PT ;  /* 0x00000005149c7209 */ /* 0x008fce0007810000 */
[----:B------:R-:W3:Y:S01]  /*9410*/  MUFU.TANH R154, R154 ;  /* 0x0000009a009a7308 */ /* 0x000ee20000002400 */
[----:B0-----:R-:W-:-:S07]  /*9420*/  FMNMX.FTZ R5, R21, R156, !PT ;  /* 0x0000009c15057209 */ /* 0x001fce0007810000 */
        /* <DEDUP_REMOVED lines=17> */
[----:B0-----:R-:W-:Y:S01]  /*9540*/  FMNMX.FTZ R162, R165, R156, !PT ;  /* 0x0000009ca5a27209 */ /* 0x001fe20007810000 */
[----:B------:R-:W-:Y:S01]  /*9550*/  FMUL.FTZ R156, R163, UR24 ;  /* 0x00000018a39c7c20 */ /* 0x000fe20008410000 */
[----:B------:R-:W-:Y:S01]  /*9560*/  FMUL.FTZ R163, R170, UR24 ;  /* 0x00000018aaa37c20 */ /* 0x000fe20008410000 */
[----:B------:R-:W-:-:S04]  /*9570*/  FMUL.FTZ R170, R174, UR24 ;  /* 0x00000018aeaa7c20 */ /* 0x000fc80008410000 */
[----:B------:R-:W0:Y:S01]  /*9580*/  MUFU.TANH R168, R168 ;  /* 0x000000a800a87308 */ /* 0x000e220000002400 */
[----:B--2---:R-:W-:Y:S01]  /*9590*/  FMNMX.FTZ R5, R169, R162, !PT ;  /* 0x000000a2a9057209 */ /* 0x004fe20007810000 */
[----:B------:R-:W-:Y:S01]  /*95a0*/  FMUL.FTZ R162, R167, UR24 ;  /* 0x00000018a7a27c20 */ /* 0x000fe20008410000 */
[----:B------:R-:W-:-:S05]  /*95b0*/  FMUL.FTZ R167, R179, UR24 ;  /* 0x00000018b3a77c20 */ /* 0x000fca0008410000 */
[----:B------:R-:W2:Y:S01]  /*95c0*/  MUFU.TANH R10, R10 ;  /* 0x0000000a000a7308 */ /* 0x000ea20000002400 */
[----:B---3--:R-:W-:-:S07]  /*95d0*/  FMNMX.FTZ R5, R172, R5, !PT ;  /* 0x00000005ac057209 */ /* 0x008fce0007810000 */
[----:B------:R-:W3:Y:S01]  /*95e0*/  MUFU.TANH R11, R11 ;  /* 0x0000000b000b7308 */ /* 0x000ee20000002400 */
[----:B0-----:R-:W-:-:S05]  /*95f0*/  FMNMX.FTZ R5, R168, R5, !PT ;  /* 0x00000005a8057209 */ /* 0x001fca0007810000 */
[----:B------:R-:W0:Y:S02]  /*9600*/  SHFL.BFLY PT, R176, R5, 0x2, 0x1f ;  /* 0x0c401f0005b07f89 */ /* 0x000e2400000e0000 */
[----:B------:R-:W4:Y:S01]  /*9610*/  MUFU.TANH R12, R12 ;  /* 0x0000000c000c7308 */ /* 0x000f220000002400 */
[----:B--2---:R-:W-:-:S07]  /*9620*/  FMNMX.FTZ R174, R10, R9, !PT ;  /* 0x000000090aae7209 */ /* 0x004fce0007810000 */
[----:B------:R-:W2:Y:S08]  /*9630*/  MUFU.TANH R13, R13 ;  /* 0x0000000d000d7308 */ /* 0x000eb00000002400 */
[----:B------:R-:W5:Y:S01]  /*9640*/  MUFU.TANH R153, R153 ;  /* 0x0000009900997308 */ /* 0x000f620000002400 */
[----:B0-----:R-:W-:-:S07]  /*9650*/  FMNMX.FTZ R180, R5, R176, !PT ;  /* 0x000000b005b47209 */ /* 0x001fce0007810000 */
[----:B------:R-:W0:Y:S01]  /*9660*/  MUFU.TANH R156, R156 ;  /* 0x0000009c009c7308 */ /* 0x000e220000002400 */
[----:B---3--:R-:W-:Y:S01]  /*9670*/  FMNMX.FTZ R5, R11, R174, !PT ;  /* 0x000000ae0b057209 */ /* 0x008fe20007810000 */
[----:B------:R-:W-:Y:S01]  /*9680*/  FMUL.FTZ R174, R182, UR24 ;  /* 0x00000018b6ae7c20 */ /* 0x000fe20008410000 */
[----:B------:R-:W3:Y:S02]  /*9690*/  SHFL.BFLY PT, R181, R180, 0x1, 0x1f ;  /* 0x0c201f00b4b57f89 */ /* 0x000ee400000e0000 */
[----:B----4-:R-:W-:-:S03]  /*96a0*/  FMNMX.FTZ R176, R12, R5, !PT ;  /* 0x000000050cb07209 */ /* 0x010fc60007810000 */
[----:B------:R-:W4:Y:S01]  /*96b0*/  MUFU.TANH R159, R159 ;  /* 0x0000009f009f7308 */ /* 0x000f220000002400 */
[----:B--2---:R-:W-:-:S04]  /*96c0*/  FMNMX.FTZ R176, R13, R176, !PT ;  /* 0x000000b00db07209 */ /* 0x004fc80007810000 */
[----:B-----5:R-:W-:-:S03]  /*96d0*/  FMNMX.FTZ R177, R153, R176, !PT ;  /* 0x000000b099b17209 */ /* 0x020fc60007810000 */
[----:B------:R-:W2:Y:S01]  /*96e0*/  MUFU.TANH R162, R162 ;  /* 0x000000a200a27308 */ /* 0x000ea20000002400 */
[----:B0-----:R-:W-:-:S07]  /*96f0*/  FMNMX.FTZ R176, R156, R177, !PT ;  /* 0x000000b19cb07209 */ /* 0x001fce0007810000 */
[----:B------:R-:W0:Y:S01]  /*9700*/  MUFU.TANH R163, R163 ;  /* 0x000000a300a37308 */ /* 0x000e220000002400 */
[----:B----4-:R-:W-:Y:S02]  /*9710*/  FMNMX.FTZ R177, R159, R176, !PT ;  /* 0x000000b09fb17209 */ /* 0x010fe40007810000 */
[----:B---3--:R-:W-:-:S05]  /*9720*/  FMNMX.FTZ R5, R180, R181, !PT ;  /* 0x000000b5b4057209 */ /* 0x008fca0007810000 */
[----:B------:R-:W3:Y:S01]  /*9730*/  MUFU.TANH R166, R166 ;  /* 0x000000a600a67308 */ /* 0x000ee20000002400 */
[----:B--2---:R-:W-:Y:S01]  /*9740*/  FMNMX.FTZ R176, R162, R177, !PT ;  /* 0x000000b1a2b07209 */ /* 0x004fe20007810000 */
[C---:B------:R-:W-:Y:S01]  /*9750*/  FMUL.FTZ R179, R5.reuse, UR10 ;  /* 0x0000000a05b37c20 */ /* 0x040fe20008410000 */
[----:B------:R-:W-:-:S03]  /*9760*/  FADD.FTZ R14, -R5, R14 ;  /* 0x0000000e050e7221 */ /* 0x000fc60000010100 */
[--C-:B------:R-:W-:Y:S01]  /*9770*/  FFMA.FTZ R178, R6, UR10, -R179.reuse ;  /* 0x0000000a06b27c23 */ /* 0x100fe200080108b3 */
[----:B------:R-:W-:Y:S01]  /*9780*/  FMUL.FTZ R14, R14, UR10 ;  /* 0x0000000a0e0e7c20 */ /* 0x000fe20008410000 */
[----:B------:R-:W2:Y:S01]  /*9790*/  MUFU.TANH R170, R170 ;  /* 0x000000aa00aa7308 */ /* 0x000ea20000002400 */
        /* <DEDUP_REMOVED lines=16> */
[----:B--2---:R-:W-:Y:S01]  /*98a0*/  FMNMX.FTZ R176, R170, R177, !PT ;  /* 0x000000b1aab07209 */ /* 0x004fe20007810000 */
[----:B------:R-:W-:-:S06]  /*98b0*/  FFMA.FTZ R168, R168, UR10, -R179 ;  /* 0x0000000aa8a87c23 */ /* 0x000fcc00080108b3 */
[----:B------:R-:W2:Y:S01]  /*98c0*/  MUFU.TANH R167, R167 ;  /* 0x000000a700a77308 */ /* 0x000ea20000002400 */
[----:B0-----:R-:W-:-:S07]  /*98d0*/  FMNMX.FTZ R6, R173, R176, !PT ;  /* 0x000000b0ad067209 */ /* 0x001fce0007810000 */
[----:B------:R-:W0:Y:S01]  /*98e0*/  MUFU.TANH R174, R174 ;  /* 0x000000ae00ae7308 */ /* 0x000e220000002400 */
[----:B---3--:R-:W-:-:S07]  /*98f0*/  FMNMX.FTZ R6, R171, R6, !PT ;  /* 0x00000006ab067209 */ /* 0x008fce0007810000 */
[----:B------:R-:W3:Y:S01]  /*9900*/  MUFU.TANH R175, R175 ;  /* 0x000000af00af7308 */ /* 0x000ee20000002400 */
[----:B--2---:R-:W-:-:S07]  /*9910*/  FMNMX.FTZ R177, R167, R6, !PT ;  /* 0x00000006a7b17209 */ /* 0x004fce0007810000 */
[----:B------:R2:W-:Y:S01]  /*9920*/  MUFU.EX2 R176, R178 ;  /* 0x000000b200b07308 */ /* 0x0005e20000000800 */
[----:B0-----:R-:W-:Y:S01]  /*9930*/  FMNMX.FTZ R6, R174, R177, !PT ;  /* 0x000000b1ae067209 */ /* 0x001fe20007810000 */
[----:B------:R-:W-:-:S06]  /*9940*/  FFMA.FTZ R177, R152, UR10, -R179 ;  /* 0x0000000a98b17c23 */ /* 0x000fcc00080108b3 */
[----:B------:R-:W0:Y:S01]  /*9950*/  MUFU.EX2 R14, R14 ;  /* 0x0000000e000e7308 */ /* 0x000e220000000800 */
[----:B---3--:R-:W-:Y:S01]  /*9960*/  FMNMX.FTZ R6, R175, R6, !PT ;  /* 0x00000006af067209 */ /* 0x008fe20007810000 */
[----:B--2---:R-:W-:-:S04]  /*9970*/  FFMA.FTZ R178, R154, UR10, -R179 ;  /* 0x0000000a9ab27c23 */ /* 0x004fc800080108b3 */
[----:B------:R-:W2:Y:S02]  /*9980*/  SHFL.BFLY PT, R181, R6, 0x2, 0x1f ;  /* 0x0c401f0006b57f89 */ /* 0x000ea400000e0000 */
[----:B------:R-:W3:Y:S08]  /*9990*/  MUFU.EX2 R15, R15 ;  /* 0x0000000f000f7308 */ /* 0x000ef00000000800 */
[----:B------:R-:W4:Y:S01]  /*99a0*/  MUFU.EX2 R20, R20 ;  /* 0x0000001400147308 */ /* 0x000f220000000800 */
[-C--:B0-----:R-:W-:Y:S01]  /*99b0*/  FMUL.FTZ R24, R24, R14.reuse ;  /* 0x0000000e18187220 */ /* 0x081fe20000410000 */
        /* <DEDUP_REMOVED lines=12> */
[----:B--2---:R-:W-:Y:S01]  /*9a80*/  FMNMX.FTZ R181, R6, R181, !PT ;  /* 0x000000b506b57209 */ /* 0x004fe20007810000 */
        /* <DEDUP_REMOVED lines=33> */
[C---:B------:R-:W-:Y:S01]  /*9ca0*/  FMUL.FTZ R154, R6.reuse, UR10 ;  /* 0x0000000a069a7c20 */ /* 0x040fe20008410000 */
[----:B------:R-:W-:Y:S01]  /*9cb0*/  FADD.FTZ R9, -R6, R9 ;  /* 0x0000000906097221 */ /* 0x000fe20000010100 */
[----:B------:R-:W-:Y:S01]  /*9cc0*/  MUFU.EX2 R157, R157 ;  /* 0x0000009d009d7308 */ /* 0x000fe20000000800 */
[----:B------:R-:W-:Y:S01]  /*9cd0*/  FMUL.FTZ R97, R97, R14 ;  /* 0x0000000e61617220 */ /* 0x000fe20000410000 */
[--C-:B------:R-:W-:Y:S01]  /*9ce0*/  FFMA.FTZ R172, R153, UR10, -R154.reuse ;  /* 0x0000000a99ac7c23 */ /* 0x100fe2000801089a */
[----:B------:R-:W-:Y:S01]  /*9cf0*/  FMUL.FTZ R9, R9, UR10 ;  /* 0x0000000a09097c20 */ /* 0x000fe20008410000 */
[----:B------:R-:W-:Y:S01]  /*9d00*/  FFMA.FTZ R10, R10, UR10, -R154 ;  /* 0x0000000a0a0a7c23 */ /* 0x000fe2000801089a */
[----:B------:R-:W-:-:S02]  /*9d10*/  IMAD.MOV R153, RZ, RZ, -R17 ;  /* 0x000000ffff997224 */ /* 0x000fc400078e0a11 */
[--C-:B------:R-:W-:Y:S01]  /*9d20*/  FFMA.FTZ R11, R11, UR10, -R154.reuse ;  /* 0x0000000a0b0b7c23 */ /* 0x100fe2000801089a */
[--C-:B------:R-:W-:Y:S01]  /*9d30*/  FFMA.FTZ R181, R170, UR10, -R154.reuse ;  /* 0x0000000aaab57c23 */ /* 0x100fe2000801089a */
[----:B------:R-:W-:Y:S01]  /*9d40*/  IMAD.U32 R170, RZ, RZ, UR25 ;  /* 0x00000019ffaa7e24 */ /* 0x000fe2000f8e00ff */
[----:B------:R-:W-:Y:S01]  /*9d50*/  MUFU.EX2 R9, R9 ;  /* 0x0000000900097308 */ /* 0x000fe20000000800 */
[----:B------:R-:W-:Y:S01]  /*9d60*/  ISETP.NE.AND P3, PT, R2, R153, PT ;  /* 0x000000990200720c */ /* 0x000fe20003f65270 */
[--C-:B------:R-:W-:Y:S01]  /*9d70*/  FFMA.FTZ R12, R12, UR10, -R154.reuse ;  /* 0x0000000a0c0c7c23 */ /* 0x100fe2000801089a */
[----:B------:R-:W-:Y:S02]  /*9d80*/  @!P1 VIADD R152, R170, 0x28c40 ;  /* 0x00028c40aa989836 */ /* 0x000fe40000000000 */
[--C-:B------:R-:W-:Y:S01]  /*9d90*/  FFMA.FTZ R13, R13, UR10, -R154.reuse ;  /* 0x0000000a0d0d7c23 */ /* 0x100fe2000801089a */
[----:B------:R-:W-:Y:S02]  /*9da0*/  IMAD.U32 R153, RZ, RZ, UR23 ;  /* 0x00000017ff997e24 */ /* 0x000fe4000f8e00ff */
[--C-:B------:R-:W-:Y:S01]  /*9db0*/  FFMA.FTZ R179, R156, UR10, -R154.reuse ;  /* 0x0000000a9cb37c23 */ /* 0x100fe2000801089a */
[----:B------:R-:W-:Y:S01]  /*9dc0*/  FFMA.FTZ R159, R159, UR10, -R154 ;  /* 0x0000000a9f9f7c23 */ /* 0x000fe2000801089a */
[----:B------:R-:W0:Y:S01]  /*9dd0*/  MUFU.EX2 R10, R10 ;  /* 0x0000000a000a7308 */ /* 0x000e220000000800 */
[----:B------:R-:W-:Y:S01]  /*9de0*/  @!P1 PRMT R152, RZ, 0x654, R152 ;  /* 0x00000654ff989816 */ /* 0x000fe20000000098 */
[--C-:B------:R-:W-:Y:S01]  /*9df0*/  FFMA.FTZ R206, R162, UR10, -R154.reuse ;  /* 0x0000000aa2ce7c23 */ /* 0x100fe2000801089a */
[--C-:B------:R-:W-:Y:S01]  /*9e00*/  FFMA.FTZ R163, R163, UR10, -R154.reuse ;  /* 0x0000000aa3a37c23 */ /* 0x100fe2000801089a */
[----:B------:R-:W-:Y:S01]  /*9e10*/  FFMA.FTZ R208, R166, UR10, -R154 ;  /* 0x0000000aa6d07c23 */ /* 0x000fe2000801089a */
[----:B------:R4:W-:Y:S01]  /*9e20*/  @!P1 SYNCS.ARRIVE.TRANS64.RED.A1T0 RZ, [R152+URZ], RZ ;  /* 0x000000ff98ff99a7 */ /* 0x0009e2000810043f */
[----:B------:R-:W-:-:S02]  /*9e30*/  @!P3 IMAD R153, R153, 0x40, R16 ;  /* 0x000000409999b824 */ /* 0x000fc400078e0210 */
[--C-:B------:R-:W-:Y:S01]  /*9e40*/  FFMA.FTZ R210, R173, UR10, -R154.reuse ;  /* 0x0000000aadd27c23 */ /* 0x100fe2000801089a */
[----:B------:R-:W2:Y:S01]  /*9e50*/  MUFU.EX2 R11, R11 ;  /* 0x0000000b000b7308 */ /* 0x000ea20000000800 */
[--C-:B------:R-:W-:Y:S01]  /*9e60*/  FFMA.FTZ R171, R171, UR10, -R154.reuse ;  /* 0x0000000aabab7c23 */ /* 0x100fe2000801089a */
[----:B------:R-:W-:Y:S01]  /*9e70*/  FFMA.FTZ R167, R167, UR10, -R154 ;  /* 0x0000000aa7a77c23 */ /* 0x000fe2000801089a */
[----:B------:R-:W-:Y:S01]  /*9e80*/  @!P3 LEA R153, R153, UR46, 0x2 ;  /* 0x0000002e9999bc11 */ /* 0x000fe2000f8e10ff */
[-C--:B------:R-:W-:Y:S01]  /*9e90*/  FMUL.FTZ R100, R100, R14.reuse ;  /* 0x0000000e64647220 */ /* 0x080fe20000410000 */
[----:B----4-:R-:W-:Y:S01]  /*9ea0*/  FADD.FTZ R152, R20, R3 ;  /* 0x0000000314987221 */ /* 0x010fe20000010000 */
[-C--:B------:R-:W-:Y:S01]  /*9eb0*/  FMUL.FTZ R101, R101, R14.reuse ;  /* 0x0000000e65657220 */ /* 0x080fe20000410000 */
[----:B------:R-:W-:Y:S01]  /*9ec0*/  FMUL.FTZ R104, R104, R14 ;  /* 0x0000000e68687220 */ /* 0x000fe20000410000 */
[----:B------:R-:W3:Y:S01]  /*9ed0*/  MUFU.EX2 R12, R12 ;  /* 0x0000000c000c7308 */ /* 0x000ee20000000800 */
[----:B0-----:R-:W-:Y:S01]  /*9ee0*/  FFMA.FTZ R4, R9, R4, R10 ;  /* 0x0000000409047223 */ /* 0x001fe2000001000a */
[----:B------:R-:W-:Y:S01]  /*9ef0*/  FADD.FTZ R152, R21, R152 ;  /* 0x0000009815987221 */ /* 0x000fe20000010000 */
[----:B------:R-:W-:Y:S01]  /*9f00*/  @!P3 STS [R153+0x28800], R14 ;  /* 0x0288000e9900b388 */ /* 0x000fe20000000800 */
[-C--:B------:R-:W-:Y:S01]  /*9f10*/  FMUL.FTZ R105, R105, R14.reuse ;  /* 0x0000000e69697220 */ /* 0x080fe20000410000 */
[-C--:B------:R-:W-:Y:S01]  /*9f20*/  FMUL.FTZ R108, R108, R14.reuse ;  /* 0x0000000e6c6c7220 */ /* 0x080fe20000410000 */
        /* <DEDUP_REMOVED lines=12> */
[----:B---3--:R-:W-:Y:S01]  /*9ff0*/  FADD.FTZ R4, R12, R3 ;  /* 0x000000030c047221 */ /* 0x008fe20000010000 */
[-C--:B------:R-:W-:Y:S01]  /*a000*/  FMUL.FTZ R124, R124, R14.reuse ;  /* 0x0000000e7c7c7220 */ /* 0x080fe20000410000 */
[-C--:B------:R-:W-:Y:S01]  /*a010*/  FMUL.FTZ R125, R125, R14.reuse ;  /* 0x0000000e7d7d7220 */ /* 0x080fe20000410000 */
[----:B------:R-:W-:Y:S01]  /*a020*/  FADD.FTZ R152, R178, R153 ;  /* 0x00000099b2987221 */ /* 0x000fe20000010000 */
[-C--:B------:R-:W-:Y:S01]  /*a030*/  FMUL.FTZ R128, R128, R14.reuse ;  /* 0x0000000e80807220 */ /* 0x080fe20000410000 */
[-C--:B------:R-:W-:Y:S01]  /*a040*/  FMUL.FTZ R129, R129, R14.reuse ;  /* 0x0000000e81817220 */ /* 0x080fe20000410000 */
[----:B------:R-:W0:Y:S01]  /*a050*/  MUFU.EX2 R179, R179 ;  /* 0x000000b300b37308 */ /* 0x000e220000000800 */
        /* <DEDUP_REMOVED lines=16> */
[----:B0-----:R-:W-:Y:S01]  /*a160*/  FADD.FTZ R4, R179, R4 ;  /* 0x00000004b3047221 */ /* 0x001fe20000010000 */
[----:B------:R-:W-:Y:S01]  /*a170*/  FMUL.FTZ R149, R149, R14 ;  /* 0x0000000e95957220 */ /* 0x000fe20000410000 */
[--C-:B------:R-:W-:Y:S01]  /*a180*/  FFMA.FTZ R162, R174, UR10, -R154.reuse ;  /* 0x0000000aaea27c23 */ /* 0x100fe2000801089a */
[----:B------:R-:W-:Y:S01]  /*a190*/  FFMA.FTZ R175, R175, UR10, -R154 ;  /* 0x0000000aafaf7c23 */ /* 0x000fe2000801089a */
[----:B------:R-:W-:Y:S01]  /*a1a0*/  F2FP.F16.F32.PACK_AB R154, R21, R20 ;  /* 0x00000014159a723e */ /* 0x000fe200000000ff */
[----:B------:R-:W-:Y:S01]  /*a1b0*/  FMUL.FTZ R26, R26, R9 ;  /* 0x000000091a1a7220 */ /* 0x000fe20000410000 */
[----:B------:R-:W-:Y:S01]  /*a1c0*/  F2FP.F16.F32.PACK_AB R158, R180, R155 ;  /* 0x0000009bb49e723e */ /* 0x000fe200000000ff */
[----:B------:R-:W0:Y:S01]  /*a1d0*/  MUFU.EX2 R206, R206 ;  /* 0x000000ce00ce7308 */ /* 0x000e220000000800 */
        /* <DEDUP_REMOVED lines=16> */
[C---:B0-----:R-:W-:Y:S01]  /*a2e0*/  FADD.FTZ R4, R206.reuse, R3 ;  /* 0x00000003ce047221 */ /* 0x041fe20000010000 */
[----:B------:R-:W-:Y:S01]  /*a2f0*/  F2FP.F16.F32.PACK_AB R159, R206, R159 ;  /* 0x0000009fce9f723e */ /* 0x000fe200000000ff */
[-C--:B------:R-:W-:Y:S01]  /*a300*/  FMUL.FTZ R43, R43, R9.reuse ;  /* 0x000000092b2b7220 */ /* 0x080fe20000410000 */
[-C--:B------:R-:W-:Y:S01]  /*a310*/  FMUL.FTZ R46, R46, R9.reuse ;  /* 0x000000092e2e7220 */ /* 0x080fe20000410000 */
[-C--:B------:R-:W-:Y:S01]  /*a320*/  FMUL.FTZ R47, R47, R9.reuse ;  /* 0x000000092f2f7220 */ /* 0x080fe20000410000 */
[-C--:B------:R-:W-:Y:S01]  /*a330*/  FMUL.FTZ R50, R50, R9.reuse ;  /* 0x0000000932327220 */ /* 0x080fe20000410000 */
[----:B------:R-:W-:Y:S01]  /*a340*/  FMUL.FTZ R51, R51, R9 ;  /* 0x0000000933337220 */ /* 0x000fe20000410000 */
[----:B------:R-:W0:Y:S01]  /*a350*/  MUFU.EX2 R164, R164 ;  /* 0x000000a400a47308 */ /* 0x000e220000000800 */
        /* <DEDUP_REMOVED lines=17> */
[----:B------:R-:W-:Y:S01]  /*a470*/  F2FP.F16.F32.PACK_AB R153, R11, R10 ;  /* 0x0000000a0b99723e */ /* 0x000fe200000000ff */
        /* <DEDUP_REMOVED lines=56> */
[----:B--2---:R-:W-:-:S02]  /*a800*/  F2FP.F16.F32.PACK_AB R162, R164, R161 ;  /* 0x000000a1a4a2723e */ /* 0x004fc400000000ff */
[----:B------:R-:W-:Y:S02]  /*a810*/  F2FP.F16.F32.PACK_AB R161, R208, R163 ;  /* 0x000000a3d0a1723e */ /* 0x000fe400000000ff */
        /* <DEDUP_REMOVED lines=15> */
.L_x_5633:
[----:B------:R2:W3:Y:S01]  /*a910*/  SYNCS.PHASECHK.TRANS64.TRYWAIT P3, [UR25+0x28c50], R7 ;  /* 0x028c5007ff0075a7 */ /* 0x0004e20008060159 */
[----:B------:R-:W-:Y:S05]  /*a920*/  @!P0 BRA `(.L_x_5634) ;  /* 0x0000000000048947 */ /* 0x000fea0003800000 */
[----:B------:R-:W-:Y:S01]  /*a930*/  BPT.TRAP 0x1 ;  /* 0x000000040000795c */ /* 0x000fe20000300000 */
.L_x_5634:
[----:B---3--:R-:W-:Y:S05]  /*a940*/  @P3 BRA `(.L_x_5635) ;  /* 0x0000000000083947 */ /* 0x008fea0003800000 */
[----:B------:R-:W3:Y:S02]  /*a950*/  SYNCS.PHASECHK.TRANS64.TRYWAIT P3, [UR25+0x28c50], R7 ;  /* 0x028c5007ff0075a7 */ /* 0x000ee40008060159 */
[----:B---3--:R-:W-:Y:S05]  /*a960*/  @!P3 BRA `(.L_x_5636) ;  /* 0x000000d80048b947 */ /* 0x008fea0003800000 */
.L_x_5635:
        /* <DEDUP_REMOVED lines=39> */
[----:B-12---:R-:W-:-:S07]  /*abe0*/  IMAD.MOV.U32 R7, RZ, RZ, R8 ;  /* 0x000000ffff077224 */ /* 0x006fce00078e0008 */
.L_x_5628:
[----:B------:R-:W-:-:S13]  /*abf0*/  ISETP.GE.AND P2, PT, R7, UR48, PT ;  /* 0x0000003007007c0c */ /* 0x000fda000bf46270 */
[----:B------:R-:W-:Y:S05]  /*ac00*/  @!P2 BRA `(.L_x_5638) ;  /* 0x0000002400dca947 */ /* 0x000fea0003800000 */
[----:B------:R-:W-:Y:S01]  /*ac10*/  IMAD.MOV.U32 R12, RZ, RZ, R6 ;  /* 0x000000ffff0c7224 */ /* 0x000fe200078e0006 */
[----:B------:R-:W-:Y:S01]  /*ac20*/  UMOV UR22, UR37 ;  /* 0x0000002500167c82 */ /* 0x000fe20008000000 */
[----:B------:R-:W-:Y:S01]  /*ac30*/  IMAD.MOV.U32 R9, RZ, RZ, R5 ;  /* 0x000000ffff097224 */ /* 0x000fe200078e0005 */
[----:B------:R-:W-:Y:S01]  /*ac40*/  ULDC UR23, c[0x0][0x9e4] ;  /* 0x0002790000177ab9 */ /* 0x000fe20000000800 */
[----:B------:R-:W-:Y:S01]  /*ac50*/  ULDC UR24, c[0x0][0x9d8] ;  /* 0x0002760000187ab9 */ /* 0x000fe20000000800 */
[----:B------:R-:W-:Y:S01]  /*ac60*/  ULDC UR21, c[0x0][0x988] ;  /* 0x0002620000157ab9 */ /* 0x000fe20000000800 */
[----:B------:R-:W-:-:S05]  /*ac70*/  ULDC UR25, c[0x0][0x9e0] ;  /* 0x0002780000197ab9 */ /* 0x000fca0000000800 */
.L_x_5655:
[----:B------:R-:W-:-:S04]  /*ac80*/  UIADD3 UR37, UR22, 0x1, URZ ;  /* 0x0000000116257890 */ /* 0x000fc8000fffe03f */
[----:B------:R-:W-:-:S04]  /*ac90*/  UISETP.NE.AND UP1, UPT, UR37, 0x2, UPT ;  /* 0x000000022500788c */ /* 0x000fc8000bf25270 */
[----:B------:R-:W-:Y:S02]  /*aca0*/  USEL UR6, URZ, 0x1, UP1 ;  /* 0x000000013f067887 */ /* 0x000fe40008800000 */
[----:B------:R-:W-:Y:S02]  /*acb0*/  USEL UR37, UR37, URZ, UP1 ;  /* 0x0000003f25257287 */ /* 0x000fe40008800000 */
[----:B------:R-:W-:Y:S01]  /*acc0*/  ULOP3.LUT UR38, UR38, UR6, URZ, 0x3c, !UPT ;  /* 0x0000000626267292 */ /* 0x000fe2000f8e3c3f */
[----:B0---4-:R-:W-:Y:S11]  /*acd0*/  @!P0 BRA `(.L_x_5639) ;  /* 0x0000000000048947 */ /* 0x011ff60003800000 */
[----:B------:R-:W-:Y:S01]  /*ace0*/  BPT.TRAP 0x1 ;  /* 0x000000040000795c */ /* 0x000fe20000300000 */
.L_x_5639:
[----:B------:R-:W-:Y:S01]  /*acf0*/  ULEA UR26, UR37, UR46, 0x3 ;  /* 0x0000002e251a7291 */ /* 0x000fe2000f8e183f */
[----:B-1----:R-:W-:-:S05]  /*ad00*/  IMAD.U32 R8, RZ, RZ, UR38 ;  /* 0x00000026ff087e24 */ /* 0x002fca000f8e00ff */
[----:B------:R-:W-:-:S04]  /*ad10*/  SHF.L.U32 R8, R8, 0x1f, RZ ;  /* 0x0000001f08087819 */ /* 0x000fc800000006ff */
[----:B------:R1:W4:Y:S01]  /*ad20*/  SYNCS.PHASECHK.TRANS64.TRYWAIT P2, [UR26+0x28c30], R8 ;  /* 0x028c3008ff0075a7 */ /* 0x000322000804015a */
[----:B------:R-:W-:Y:S05]  /*ad30*/  @!P0 BRA `(.L_x_5640) ;  /* 0x0000000000048947 */ /* 0x000fea0003800000 */
[----:B------:R-:W-:Y:S01]  /*ad40*/  BPT.TRAP 0x1 ;  /* 0x000000040000795c */ /* 0x000fe20000300000 */
.L_x_5640:
[----:B----4-:R-:W-:Y:S05]  /*ad50*/  @P2 BRA `(.L_x_5641) ;  /* 0x0000000000082947 */ /* 0x010fea0003800000 */
[----:B------:R-:W4:Y:S02]  /*ad60*/  SYNCS.PHASECHK.TRANS64.TRYWAIT P2, [UR26+0x28c30], R8 ;  /* 0x028c3008ff0075a7 */ /* 0x000f24000804015a */
[----:B----4-:R-:W-:Y:S05]  /*ad70*/  @!P2 BRA `(.L_x_5642) ;  /* 0x000000d40058a947 */ /* 0x010fea0003800000 */
.L_x_5641:
[----:B------:R-:W-:Y:S01]  /*ad80*/  R2UR UR18, R0 ;  /* 0x00000000001272ca */ /* 0x000fe200000e0000 */
[----:B0--3--:R-:W-:Y:S01]  /*ad90*/  WARPGROUP.ARRIVE ;  /* 0x00000000000079c5 */ /* 0x009fe20000000000 */
[----:B------:R-:W-:Y:S01]  /*ada0*/  UMOV UR19, 0x40000040 ;  /* 0x4000004000137882 */ /* 0x000fe20000000000 */
[----:B------:R-:W-:Y:S01]  /*adb0*/  UMOV UR7, 0x40000040 ;  /* 0x4000004000077882 */ /* 0x000fe20000000000 */
[----:B------:R-:W-:Y:S01]  /*adc0*/  UMOV UR11, 0x40000040 ;  /* 0x40000040000b7882 */ /* 0x000fe20000000000 */
[----:B------:R-:W-:Y:S01]  /*add0*/  UMOV UR15, 0x40000040 ;  /* 0x40000040000f7882 */ /* 0x000fe20000000000 */
[----:B------:R-:W-:Y:S01]  /*ade0*/  PLOP3.LUT P2, PT, PT, PT, UP0, 0x80, 0x0 ;  /* 0x000000000000781c */ /* 0x000fe20003f4f008 */
[----:B--2---:R-:W-:Y:S02]  /*adf0*/  IMAD.U32 R21, RZ, RZ, UR26 ;  /* 0x0000001aff157e24 */ /* 0x004fe4000f8e00ff */
        /* <DEDUP_REMOVED lines=25> */
[----:B----4-:R-:W-:Y:S01]  /*af90*/  FMUL.FTZ R5, R152, UR24 ;  /* 0x0000001898057c20 */ /* 0x010fe20008410000 */
        /* <DEDUP_REMOVED lines=39> */
[--C-:B0-----:R-:W-:Y:S02]  /*b210*/  IMAD.IADD R180, R182, 0x1, R167.reuse ;  /* 0x00000001b6b47824 */ /* 0x101fe400078e02a7 */
[----:B------:R-:W-:Y:S01]  /*b220*/  IMAD.IADD R181, R183, 0x1, R167 ;  /* 0x00000001b7b57824 */ /* 0x000fe200078e02a7 */
        /* <DEDUP_REMOVED lines=29> */
[----:B--234-:R-:W-:Y:S05]  /*b400*/  @!P6 BRA `(.L_x_5643) ;  /* 0x00000000005ce947 */ /* 0x01cfea0003800000 */
        /* <DEDUP_REMOVED lines=13> */
.L_x_5645:
[----:B------:R-:W-:-:S05]  /*b4e0*/  IMAD.U32 R170, RZ, RZ, UR23 ;  /* 0x00000017ffaa7e24 */ /* 0x000fca000f8e00ff */
[----:B------:R-:W-:-:S13]  /*b4f0*/  ISETP.NE.AND P2, PT, R170, 0x1, PT ;  /* 0x00000001aa00780c */ /* 0x000fda0003f45270 */
[----:B------:R-:W2:Y:S02]  /*b500*/  @P2 LDC.64 R10, c[0x0][0x9e8] ;  /* 0x00027a00ff0a2b82 */ /* 0x000ea40000000a00 */
[----:B--2---:R-:W-:-:S05]  /*b510*/  @P2 IMAD.HI.U32 R10, R167, R10, RZ ;  /* 0x0000000aa70a2227 */ /* 0x004fca00078e00ff */
[----:B------:R-:W-:-:S07]  /*b520*/  @P2 SHF.R.U32.HI R167, RZ, R11, R10 ;  /* 0x0000000bffa72219 */ /* 0x000fce000001160a */
.L_x_5646:
[----:B------:R-:W-:Y:S05]  /*b530*/  BSYNC B0 ;  /* 0x0000000000007941 */ /* 0x000fea0003800000 */
.L_x_5644:
[----:B------:R-:W-:-:S04]  /*b540*/  IMAD R167, R167, R170, -R175 ;  /* 0x000000aaa7a77224 */ /* 0x000fc800078e0aaf */
[----:B------:R-:W-:-:S05]  /*b550*/  IMAD.IADD R167, R167, 0x1, -R2 ;  /* 0x00000001a7a77824 */ /* 0x000fca00078e0a02 */
[----:B------:R-:W-:Y:S02]  /*b560*/  VIADDMNMX R180, R167, R170, R180, PT ;  /* 0x000000aaa7b47246 */ /* 0x000fe400038001b4 */
[----:B------:R-:W-:-:S07]  /*b570*/  VIMNMX R181, R181, R167, !PT ;  /* 0x000000a7b5b57248 */ /* 0x000fce0007fe0100 */
.L_x_5643:
[----:B------:R-:W-:-:S04]  /*b580*/  ISETP.GT.AND P2, PT, R7, -0x1, PT ;  /* 0xffffffff0700780c */ /* 0x000fc80003f44270 */
[C---:B------:R-:W-:Y:S02]  /*b590*/  ISETP.GT.AND P3, PT, R181.reuse, RZ, P2 ;  /* 0x000000ffb500720c */ /* 0x040fe40001764270 */
[C---:B------:R-:W-:Y:S02]  /*b5a0*/  ISETP.GT.AND P5, PT, R181.reuse, 0x1, P2 ;  /* 0x00000001b500780c */ /* 0x040fe400017a4270 */
[C---:B------:R-:W-:Y:S02]  /*b5b0*/  ISETP.LT.OR P4, PT, R180.reuse, 0x1, P3 ;  /* 0x00000001b400780c */ /* 0x040fe40001f81670 */
[----:B------:R-:W-:Y:S02]  /*b5c0*/  ISETP.GT.AND P3, PT, R181, 0x8, P2 ;  /* 0x00000008b500780c */ /* 0x000fe40001764270 */
[----:B------:R-:W-:Y:S02]  /*b5d0*/  FSEL R176, R5, -INF , !P4 ;  /* 0xff80000005b07808 */ /* 0x000fe40006000000 */
[----:B------:R-:W-:Y:S01]  /*b5e0*/  ISETP.GT.AND P4, PT, R181, 0x9, P2 ;  /* 0x00000009b500780c */ /* 0x000fe20001784270 */
[----:B------:R-:W2:Y:S01]  /*b5f0*/  SHFL.IDX PT, R5, R177, 0x1, 0x1c1f ;  /* 0x003c1f00b1057f89 */ /* 0x000ea200000e0000 */
[----:B------:R-:W-:-:S02]  /*b600*/  ISETP.LT.OR P5, PT, R180, 0x2, P5 ;  /* 0x00000002b400780c */ /* 0x000fc40002fa1670 */
[C---:B------:R-:W-:Y:S02]  /*b610*/  ISETP.LT.OR P3, PT, R180.reuse, 0x9, P3 ;  /* 0x00000009b400780c */ /* 0x040fe40001f61670 */
[----:B------:R-:W-:Y:S02]  /*b620*/  ISETP.LT.OR P4, PT, R180, 0xa, P4 ;  /* 0x0000000ab400780c */ /* 0x000fe40002781670 */
[----:B------:R-:W-:Y:S02]  /*b630*/  FSEL R205, R205, -INF , !P5 ;  /* 0xff800000cdcd7808 */ /* 0x000fe40006800000 */
[----:B0-----:R-:W-:Y:S02]  /*b640*/  FSEL R206, R206, -INF , !P3 ;  /* 0xff800000cece7808 */ /* 0x001fe40005800000 */
[----:B------:R-:W-:Y:S02]  /*b650*/  FSEL R207, R207, -INF , !P4 ;  /* 0xff800000cfcf7808 */ /* 0x000fe40006000000 */
[----:B------:R-:W-:-:S02]  /*b660*/  ISETP.GT.AND P5, PT, R181, 0x10, P2 ;  /* 0x00000010b500780c */ /* 0x000fc400017a4270 */
[C---:B------:R-:W-:Y:S02]  /*b670*/  ISETP.GT.AND P3, PT, R181.reuse, 0x11, P2 ;  /* 0x00000011b500780c */ /* 0x040fe40001764270 */
[----:B------:R-:W-:Y:S02]  /*b680*/  ISETP.GT.AND P4, PT, R181, 0x18, P2 ;  /* 0x00000018b500780c */ /* 0x000fe40001784270 */
[C---:B------:R-:W-:Y:S02]  /*b690*/  ISETP.LT.OR P5, PT, R180.reuse, 0x11, P5 ;  /* 0x00000011b400780c */ /* 0x040fe40002fa1670 */
[C---:B------:R-:W-:Y:S02]  /*b6a0*/  ISETP.LT.OR P3, PT, R180.reuse, 0x12, P3 ;  /* 0x00000012b400780c */ /* 0x040fe40001f61670 */
[----:B------:R-:W-:Y:S01]  /*b6b0*/  ISETP.LT.OR P4, PT, R180, 0x19, P4 ;  /* 0x00000019b400780c */ /* 0x000fe20002781670 */
[----:B--2---:R-:W-:Y:S01]  /*b6c0*/  IMAD.IADD R177, R183, 0x1, R5 ;  /* 0x00000001b7b17824 */ /* 0x004fe200078e0205 */
[----:B------:R-:W-:-:S02]  /*b6d0*/  FSEL R208, R208, -INF , !P5 ;  /* 0xff800000d0d07808 */ /* 0x000fc40006800000 */
[----:B------:R-:W-:Y:S02]  /*b6e0*/  FSEL R209, R209, -INF , !P3 ;  /* 0xff800000d1d17808 */ /* 0x000fe40005800000 */
[----:B------:R-:W-:Y:S02]  /*b6f0*/  FSEL R167, R163, -INF , !P4 ;  /* 0xff800000a3a77808 */ /* 0x000fe40006000000 */
        /* <DEDUP_REMOVED lines=9> */
[----:B------:R-:W-:-:S02]  /*b790*/  ISETP.GT.AND P5, PT, R181, 0x28, P2 ;  /* 0x00000028b500780c */ /* 0x000fc400017a4270 */
[C---:B------:R-:W-:Y:S02]  /*b7a0*/  ISETP.GT.AND P3, PT, R181.reuse, 0x29, P2 ;  /* 0x00000029b500780c */ /* 0x040fe40001764270 */
[----:B------:R-:W-:Y:S02]  /*b7b0*/  ISETP.GT.AND P4, PT, R181, 0x30, P2 ;  /* 0x00000030b500780c */ /* 0x000fe40001784270 */
[C---:B------:R-:W-:Y:S02]  /*b7c0*/  ISETP.LT.OR P5, PT, R180.reuse, 0x29, P5 ;  /* 0x00000029b400780c */ /* 0x040fe40002fa1670 */
[C---:B------:R-:W-:Y:S02]  /*b7d0*/  ISETP.LT.OR P3, PT, R180.reuse, 0x2a, P3 ;  /* 0x0000002ab400780c */ /* 0x040fe40001f61670 */
[----:B------:R-:W-:Y:S02]  /*b7e0*/  ISETP.LT.OR P4, PT, R180, 0x31, P4 ;  /* 0x00000031b400780c */ /* 0x000fe40002781670 */
[----:B------:R-:W-:-:S02]  /*b7f0*/  FSEL R168, R168, -INF , !P5 ;  /* 0xff800000a8a87808 */ /* 0x000fc40006800000 */
[----:B------:R-:W-:Y:S02]  /*b800*/  FSEL R169, R169, -INF , !P3 ;  /* 0xff800000a9a97808 */ /* 0x000fe40005800000 */
[----:B------:R-:W-:Y:S01]  /*b810*/  FSEL R164, R174, -INF , !P4 ;  /* 0xff800000aea47808 */ /* 0x000fe20006000000 */
[----:B------:R-:W-:Y:S01]  /*b820*/  IMAD.IADD R174, R182, 0x1, R5 ;  /* 0x00000001b6ae7824 */ /* 0x000fe200078e0205 */
        /* <DEDUP_REMOVED lines=8> */
[----:B------:R-:W-:Y:S01]  /*b8b0*/  FSEL R163, R179, -INF , !P4 ;  /* 0xff800000b3a37808 */ /* 0x000fe20006000000 */
[----:B------:R-:W-:Y:S06]  /*b8c0*/  @!P6 BRA `(.L_x_5647) ;  /* 0x00000000005ce947 */ /* 0x000fec0003800000 */
        /* <DEDUP_REMOVED lines=13> */
.L_x_5649:
[----:B------:R-:W-:-:S05]  /*b9a0*/  IMAD.U32 R178, RZ, RZ, UR23 ;  /* 0x00000017ffb27e24 */ /* 0x000fca000f8e00ff */
[----:B------:R-:W-:-:S13]  /*b9b0*/  ISETP.NE.AND P3, PT, R178, 0x1, PT ;  /* 0x00000001b200780c */ /* 0x000fda0003f65270 */
[----:B------:R-:W0:Y:S02]  /*b9c0*/  @P3 LDC.64 R10, c[0x0][0x9e8] ;  /* 0x00027a00ff0a3b82 */ /* 0x000e240000000a00 */
[----:B0-----:R-:W-:-:S05]  /*b9d0*/  @P3 IMAD.HI.U32 R10, R5, R10, RZ ;  /* 0x0000000a050a3227 */ /* 0x001fca00078e00ff */
[----:B------:R-:W-:-:S07]  /*b9e0*/  @P3 SHF.R.U32.HI R5, RZ, R11, R10 ;  /* 0x0000000bff053219 */ /* 0x000fce000001160a */
.L_x_5650:
[----:B------:R-:W-:Y:S05]  /*b9f0*/  BSYNC B0 ;  /* 0x0000000000007941 */ /* 0x000fea0003800000 */
.L_x_5648:
[----:B------:R-:W-:-:S04]  /*ba00*/  IMAD R5, R5, R178, -R175 ;  /* 0x000000b205057224 */ /* 0x000fc800078e0aaf */
[----:B------:R-:W-:-:S05]  /*ba10*/  IMAD.IADD R5, R5, 0x1, -R2 ;  /* 0x0000000105057824 */ /* 0x000fca00078e0a02 */
[----:B------:R-:W-:Y:S02]  /*ba20*/  VIADDMNMX R174, R5, R178, R174, PT ;  /* 0x000000b205ae7246 */ /* 0x000fe400038001ae */
[----:B------:R-:W-:-:S07]  /*ba30*/  VIMNMX R177, R177, R5, !PT ;  /* 0x00000005b1b17248 */ /* 0x000fce0007fe0100 */
.L_x_5647:
        /* <DEDUP_REMOVED lines=9> */
[----:B------:R-:W-:Y:S02]  /*bad0*/  ISETP.GT.AND P3, PT, R177, RZ, P2 ;  /* 0x000000ffb100720c */ /* 0x000fe40001764270 */
[----:B------:R-:W-:Y:S02]  /*bae0*/  FMNMX.FTZ R10, R208, R5, !PT ;  /* 0x00000005d00a7209 */ /* 0x000fe40007810000 */
[----:B------:R-:W-:Y:S02]  /*baf0*/  ISETP.LT.OR P3, PT, R174, 0x1, P3 ;  /* 0x00000001ae00780c */ /* 0x000fe40001f61670 */
[----:B------:R-:W-:Y:S02]  /*bb00*/  FMNMX.FTZ R10, R209, R10, !PT ;  /* 0x0000000ad10a7209 */ /* 0x000fe40007810000 */
[----:B------:R-:W-:-:S02]  /*bb10*/  ISETP.GT.AND P4, PT, R177, 0x8, P2 ;  /* 0x00000008b100780c */ /* 0x000fc40001784270 */
[----:B------:R-:W-:Y:S02]  /*bb20*/  FMNMX.FTZ R5, R167, R10, !PT ;  /* 0x0000000aa7057209 */ /* 0x000fe40007810000 */
[----:B------:R-:W-:Y:S02]  /*bb30*/  ISETP.LT.OR P4, PT, R174, 0x9, P4 ;  /* 0x00000009ae00780c */ /* 0x000fe40002781670 */
[----:B------:R-:W-:Y:S02]  /*bb40*/  FMNMX.FTZ R10, R170, R5, !PT ;  /* 0x00000005aa0a7209 */ /* 0x000fe40007810000 */
[----:B------:R-:W-:Y:S02]  /*bb50*/  ISETP.GT.AND P5, PT, R177, 0x9, P2 ;  /* 0x00000009b100780c */ /* 0x000fe400017a4270 */
[----:B------:R-:W-:Y:S02]  /*bb60*/  FMNMX.FTZ R5, R171, R10, !PT ;  /* 0x0000000aab057209 */ /* 0x000fe40007810000 */
[----:B------:R-:W-:-:S02]  /*bb70*/  FSEL R14, R14, -INF , !P4 ;  /* 0xff8000000e0e7808 */ /* 0x000fc40006000000 */
        /* <DEDUP_REMOVED lines=14> */
[C---:B------:R-:W-:Y:S01]  /*bc60*/  ISETP.GT.AND P4, PT, R177.reuse, 0x19, P2 ;  /* 0x00000019b100780c */ /* 0x040fe20001784270 */
[----:B------:R-:W0:Y:S01]  /*bc70*/  SHFL.BFLY PT, R5, R10, 0x2, 0x1f ;  /* 0x0c401f000a057f89 */ /* 0x000e2200000e0000 */
[----:B------:R-:W-:Y:S02]  /*bc80*/  FSEL R152, R152, -INF , !P5 ;  /* 0xff80000098987808 */ /* 0x000fe40006800000 */
[----:B------:R-:W-:Y:S02]  /*bc90*/  ISETP.GT.AND P5, PT, R177, 0x20, P2 ;  /* 0x00000020b100780c */ /* 0x000fe400017a4270 */
[----:B------:R-:W-:-:S02]  /*bca0*/  ISETP.LT.OR P4, PT, R174, 0x1a, P4 ;  /* 0x0000001aae00780c */ /* 0x000fc40002781670 */
[----:B------:R-:W-:Y:S02]  /*bcb0*/  ISETP.LT.OR P5, PT, R174, 0x21, P5 ;  /* 0x00000021ae00780c */ /* 0x000fe40002fa1670 */
[----:B------:R-:W-:Y:S02]  /*bcc0*/  FSEL R154, R154, -INF , !P4 ;  /* 0xff8000009a9a7808 */ /* 0x000fe40006000000 */
[----:B------:R-:W-:Y:S02]  /*bcd0*/  ISETP.GT.AND P4, PT, R177, 0x28, P2 ;  /* 0x00000028b100780c */ /* 0x000fe40001784270 */
[----:B------:R-:W-:Y:S02]  /*bce0*/  FSEL R155, R155, -INF , !P5 ;  /* 0xff8000009b9b7808 */ /* 0x000fe40006800000 */
[----:B------:R-:W-:-:S04]  /*bcf0*/  ISETP.LT.OR P4, PT, R174, 0x29, P4 ;  /* 0x00000029ae00780c */ /* 0x000fc80002781670 */
[----:B------:R-:W-:Y:S02]  /*bd00*/  FSEL R157, R157, -INF , !P4 ;  /* 0xff8000009d9d7808 */ /* 0x000fe40006000000 */
[----:B------:R-:W-:Y:S02]  /*bd10*/  ISETP.GT.AND P4, PT, R177, 0x30, P2 ;  /* 0x00000030b100780c */ /* 0x000fe40001784270 */
[----:B0-----:R-:W-:Y:S02]  /*bd20*/  FMNMX.FTZ R11, R10, R5, !PT ;  /* 0x000000050a0b7209 */ /* 0x001fe40007810000 */
[----:B------:R-:W-:-:S03]  /*bd30*/  ISETP.LT.OR P4, PT, R174, 0x31, P4 ;  /* 0x00000031ae00780c */ /* 0x000fc60002781670 */
[----:B------:R-:W0:Y:S02]  /*bd40*/  SHFL.BFLY PT, R178, R11, 0x1, 0x1f ;  /* 0x0c201f000bb27f89 */ /* 0x000e2400000e0000 */
[----:B0-----:R-:W-:Y:S02]  /*bd50*/  FMNMX.FTZ R5, R11, R178, !PT ;  /* 0x000000b20b057209 */ /* 0x001fe40007810000 */
[----:B------:R-:W-:Y:S02]  /*bd60*/  FSEL R11, R6, -INF , !P3 ;  /* 0xff800000060b7808 */ /* 0x000fe40005800000 */
[----:B------:R-:W-:Y:S01]  /*bd70*/  ISETP.GT.AND P3, PT, R177, 0x18, P2 ;  /* 0x00000018b100780c */ /* 0x000fe20001764270 */
[----:B------:R-:W-:Y:S01]  /*bd80*/  FMUL.FTZ R10, R5, UR10 ;  /* 0x0000000a050a7c20 */ /* 0x000fe20008410000 */
[----:B------:R-:W-:Y:S02]  /*bd90*/  FMNMX.FTZ R6, R11, R12, !PT ;  /* 0x0000000c0b067209 */ /* 0x000fe40007810000 */
[----:B------:R-:W-:-:S02]  /*bda0*/  ISETP.LT.OR P3, PT, R174, 0x19, P3 ;  /* 0x00000019ae00780c */ /* 0x000fc40001f61670 */
[----:B------:R-:W-:Y:S02]  /*bdb0*/  FMNMX.FTZ R173, R13, R6, !PT ;  /* 0x000000060dad7209 */ /* 0x000fe40007810000 */
[----:B------:R-:W-:Y:S02]  /*bdc0*/  FSEL R153, R153, -INF , !P3 ;  /* 0xff80000099997808 */ /* 0x000fe40005800000 */
[----:B------:R-:W-:Y:S02]  /*bdd0*/  FMNMX.FTZ R6, R14, R173, !PT ;  /* 0x000000ad0e067209 */ /* 0x000fe40007810000 */
[----:B------:R-:W-:Y:S02]  /*bde0*/  ISETP.GT.AND P3, PT, R177, 0x21, P2 ;  /* 0x00000021b100780c */ /* 0x000fe40001764270 */
        /* <DEDUP_REMOVED lines=9> */
[----:B------:R-:W-:Y:S02]  /*be80*/  FSETP.NEU.FTZ.AND P5, PT, R5, -INF , PT ;  /* 0xff8000000500780b */ /* 0x000fe40003fbd000 */
[----:B------:R-:W-:Y:S02]  /*be90*/  FMNMX.FTZ R175, R155, R6, !PT ;  /* 0x000000069baf7209 */ /* 0x000fe40007810000 */
[----:B------:R-:W-:Y:S02]  /*bea0*/  FSEL R158, R158, -INF , !P3 ;  /* 0xff8000009e9e7808 */ /* 0x000fe40005800000 */
[----:B------:R-:W-:Y:S02]  /*beb0*/  FMNMX.FTZ R6, R156, R175, !PT ;  /* 0x000000af9c067209 */ /* 0x000fe40007810000 */
[----:B------:R-:W-:-:S02]  /*bec0*/  ISETP.GT.AND P3, PT, R177, 0x31, P2 ;  /* 0x00000031b100780c */ /* 0x000fc40001764270 */
[----:B------:R-:W-:Y:S02]  /*bed0*/  FMNMX.FTZ R179, R157, R6, !PT ;  /* 0x000000069db37209 */ /* 0x000fe40007810000 */
[----:B------:R-:W-:Y:S02]  /*bee0*/  FSEL R173, R10, RZ, P5 ;  /* 0x000000ff0aad7208 */ /* 0x000fe40002800000 */
[----:B------:R-:W-:Y:S02]  /*bef0*/  FSEL R175, R159, -INF , !P4 ;  /* 0xff8000009faf7808 */ /* 0x000fe40006000000 */
[----:B------:R-:W-:Y:S01]  /*bf00*/  ISETP.GT.AND P4, PT, R177, 0x38, P2 ;  /* 0x00000038b100780c */ /* 0x000fe20001784270 */
[--C-:B------:R-:W-:Y:S01]  /*bf10*/  FFMA.FTZ R10, R176, UR10, -R173.reuse ;  /* 0x0000000ab00a7c23 */ /* 0x100fe200080108ad */
[----:B------:R-:W-:Y:S01]  /*bf20*/  ISETP.LT.OR P3, PT, R174, 0x32, P3 ;  /* 0x00000032ae00780c */ /* 0x000fe20001f61670 */
[--C-:B------:R-:W-:Y:S01]  /*bf30*/  FFMA.FTZ R205, R205, UR10, -R173.reuse ;  /* 0x0000000acdcd7c23 */ /* 0x100fe200080108ad */
[----:B------:R-:W-:Y:S01]  /*bf40*/  FMNMX.FTZ R6, R158, R179, !PT ;  /* 0x000000b39e067209 */ /* 0x000fe20007810000 */
[--C-:B------:R-:W-:Y:S01]  /*bf50*/  FFMA.FTZ R206, R206, UR10, -R173.reuse ;  /* 0x0000000acece7c23 */ /* 0x100fe200080108ad */
[----:B------:R-:W-:Y:S01]  /*bf60*/  ISETP.GT.AND P2, PT, R177, 0x39, P2 ;  /* 0x00000039b100780c */ /* 0x000fe20001744270 */
[----:B------:R-:W-:Y:S01]  /*bf70*/  MUFU.EX2 R10, R10 ;  /* 0x0000000a000a7308 */ /* 0x000fe20000000800 */
[----:B------:R-:W-:Y:S01]  /*bf80*/  ISETP.LT.OR P4, PT, R174, 0x39, P4 ;  /* 0x00000039ae00780c */ /* 0x000fe20002781670 */
[--C-:B------:R-:W-:Y:S01]  /*bf90*/  FFMA.FTZ R207, R207, UR10, -R173.reuse ;  /* 0x0000000acfcf7c23 */ /* 0x100fe200080108ad */
[----:B------:R-:W-:Y:S01]  /*bfa0*/  FSEL R176, R160, -INF , !P3 ;  /* 0xff800000a0b07808 */ /* 0x000fe20005800000 */
[--C-:B------:R-:W-:Y:S01]  /*bfb0*/  FFMA.FTZ R167, R167, UR10, -R173.reuse ;  /* 0x0000000aa7a77c23 */ /* 0x100fe200080108ad */
[----:B------:R-:W-:Y:S01]  /*bfc0*/  FMNMX.FTZ R177, R175, R6, !PT ;  /* 0x00000006afb17209 */ /* 0x000fe20007810000 */
[--C-:B------:R-:W-:Y:S01]  /*bfd0*/  FFMA.FTZ R170, R170, UR10, -R173.reuse ;  /* 0x0000000aaaaa7c23 */ /* 0x100fe200080108ad */
[----:B------:R-:W-:Y:S01]  /*bfe0*/  ISETP.LT.OR P2, PT, R174, 0x3a, P2 ;  /* 0x0000003aae00780c */ /* 0x000fe20001741670 */
[----:B------:R-:W-:Y:S01]  /*bff0*/  MUFU.EX2 R159, R205 ;  /* 0x000000cd009f7308 */ /* 0x000fe20000000800 */
[----:B------:R-:W-:Y:S01]  /*c000*/  FSEL R161, R161, -INF , !P4 ;  /* 0xff800000a1a17808 */ /* 0x000fe20006000000 */
[--C-:B------:R-:W-:Y:S01]  /*c010*/  FFMA.FTZ R174, R208, UR10, -R173.reuse ;  /* 0x0000000ad0ae7c23 */ /* 0x100fe200080108ad */
[----:B------:R-:W-:Y:S01]  /*c020*/  FMNMX.FTZ R6, R176, R177, !PT ;  /* 0x000000b1b0067209 */ /* 0x000fe20007810000 */
[--C-:B------:R-:W-:Y:S01]  /*c030*/  FFMA.FTZ R171, R171, UR10, -R173.reuse ;  /* 0x0000000aabab7c23 */ /* 0x100fe200080108ad */
[----:B------:R-:W-:Y:S01]  /*c040*/  FSEL R162, R162, -INF , !P2 ;  /* 0xff800000a2a27808 */ /* 0x000fe20005000000 */
[--C-:B------:R-:W-:Y:S01]  /*c050*/  FFMA.FTZ R172, R172, UR10, -R173.reuse ;  /* 0x0000000aacac7c23 */ /* 0x100fe200080108ad */
[----:B------:R-:W-:Y:S01]  /*c060*/  FMNMX.FTZ R179, R161, R6, !PT ;  /* 0x00000006a1b37209 */ /* 0x000fe20007810000 */
[----:B------:R-:W-:Y:S01]  /*c070*/  MUFU.EX2 R160, R206 ;  /* 0x000000ce00a07308 */ /* 0x000fe20000000800 */
[----:B------:R-:W-:Y:S01]  /*c080*/  FSEL R178, R5, RZ, P5 ;  /* 0x000000ff05b27208 */ /* 0x000fe20002800000 */
[--C-:B------:R-:W-:Y:S01]  /*c090*/  FFMA.FTZ R168, R168, UR10, -R173.reuse ;  /* 0x0000000aa8a87c23 */ /* 0x100fe200080108ad */
[----:B------:R-:W-:Y:S01]  /*c0a0*/  FMNMX.FTZ R6, R162, R179, !PT ;  /* 0x000000b3a2067209 */ /* 0x000fe20007810000 */
[----:B------:R-:W-:Y:S01]  /*c0b0*/  FFMA.FTZ R179, R209, UR10, -R173 ;  /* 0x0000000ad1b37c23 */ /* 0x000fe200080108ad */
[----:B------:R-:W-:Y:S01]  /*c0c0*/  ISETP.NE.AND P3, PT, R2, R183, PT ;  /* 0x000000b70200720c */ /* 0x000fe20003f65270 */
[----:B------:R-:W-:Y:S01]  /*c0d0*/  FADD.FTZ R178, -R178, R9 ;  /* 0x00000009b2b27221 */ /* 0x000fe20000010100 */
[--C-:B------:R-:W-:Y:S01]  /*c0e0*/  FFMA.FTZ R169, R169, UR10, -R173.reuse ;  /* 0x0000000aa9a97c23 */ /* 0x100fe200080108ad */
[----:B------:R-:W0:Y:S01]  /*c0f0*/  SHFL.BFLY PT, R181, R6, 0x2, 0x1f ;  /* 0x0c401f0006b57f89 */ /* 0x000e2200000e0000 */
[----:B------:R-:W-:Y:S01]  /*c100*/  MUFU.EX2 R177, R207 ;  /* 0x000000cf00b17308 */ /* 0x000fe20000000800 */
[----:B------:R-:W-:Y:S01]  /*c110*/  FMUL.FTZ R9, R178, UR10 ;  /* 0x0000000ab2097c20 */ /* 0x000fe20008410000 */
[--C-:B------:R-:W-:Y:S01]  /*c120*/  FFMA.FTZ R164, R164, UR10, -R173.reuse ;  /* 0x0000000aa4a47c23 */ /* 0x100fe200080108ad */
[--C-:B------:R-:W-:Y:S01]  /*c130*/  FFMA.FTZ R165, R165, UR10, -R173.reuse ;  /* 0x0000000aa5a57c23 */ /* 0x100fe200080108ad */
[--C-:B------:R-:W-:Y:S01]  /*c140*/  FFMA.FTZ R166, R166, UR10, -R173.reuse ;  /* 0x0000000aa6a67c23 */ /* 0x100fe200080108ad */
[----:B------:R-:W-:-:S03]  /*c150*/  FFMA.FTZ R163, R163, UR10, -R173 ;  /* 0x0000000aa3a37c23 */ /* 0x000fc600080108ad */
[----:B------:R-:W2:Y:S08]  /*c160*/  MUFU.EX2 R9, R9 ;  /* 0x0000000900097308 */ /* 0x000eb00000000800 */
[----:B------:R-:W3:Y:S01]  /*c170*/  MUFU.EX2 R174, R174 ;  /* 0x000000ae00ae7308 */ /* 0x000ee20000000800 */
[----:B0-----:R-:W-:-:S07]  /*c180*/  FMNMX.FTZ R181, R6, R181, !PT ;  /* 0x000000b506b57209 */ /* 0x001fce0007810000 */
[----:B------:R-:W0:Y:S01]  /*c190*/  MUFU.EX2 R179, R179 ;  /* 0x000000b300b37308 */ /* 0x000e220000000800 */
[----:B--2---:R-:W-:Y:S01]  /*c1a0*/  FFMA.FTZ R178, R9, R3, R10 ;  /* 0x0000000309b27223 */ /* 0x004fe2000001000a */
[-C--:B------:R-:W-:Y:S01]  /*c1b0*/  FMUL.FTZ R24, R24, R9.reuse ;  /* 0x0000000918187220 */ /* 0x080fe20000410000 */
[-C--:B------:R-:W-:Y:S01]  /*c1c0*/  FMUL.FTZ R25, R25, R9.reuse ;  /* 0x0000000919197220 */ /* 0x080fe20000410000 */
[----:B------:R-:W2:Y:S01]  /*c1d0*/  SHFL.BFLY PT, R6, R181, 0x1, 0x1f ;  /* 0x0c201f00b5067f89 */ /* 0x000ea200000e0000 */
[----:B------:R-:W-:Y:S01]  /*c1e0*/  FADD.FTZ R3, R159, R178 ;  /* 0x000000b29f037221 */ /* 0x000fe20000010000 */
[-C--:B------:R-:W-:Y:S01]  /*c1f0*/  FMUL.FTZ R28, R28, R9.reuse ;  /* 0x000000091c1c7220 */ /* 0x080fe20000410000 */
[-C--:B------:R-:W-:Y:S01]  /*c200*/  FMUL.FTZ R29, R29, R9.reuse ;  /* 0x000000091d1d7220 */ /* 0x080fe20000410000 */
[----:B------:R-:W4:Y:S01]  /*c210*/  MUFU.EX2 R167, R167 ;  /* 0x000000a700a77308 */ /* 0x000f220000000800 */
[----:B------:R-:W-:Y:S01]  /*c220*/  FADD.FTZ R178, R160, R3 ;  /* 0x00000003a0b27221 */ /* 0x000fe20000010000 */
[-C--:B------:R-:W-:Y:S01]  /*c230*/  FMUL.FTZ R32, R32, R9.reuse ;  /* 0x0000000920207220 */ /* 0x080fe20000410000 */
[-C--:B------:R-:W-:Y:S01]  /*c240*/  FMUL.FTZ R33, R33, R9.reuse ;  /* 0x0000000921217220 */ /* 0x080fe20000410000 */
[-C--:B------:R-:W-:Y:S01]  /*c250*/  FMUL.FTZ R36, R36, R9.reuse ;  /* 0x0000000924247220 */ /* 0x080fe20000410000 */
[----:B------:R-:W-:Y:S01]  /*c260*/  FADD.FTZ R173, R177, R178 ;  /* 0x000000b2b1ad7221 */ /* 0x000fe20000010000 */
[-C--:B------:R-:W-:Y:S01]  /*c270*/  FMUL.FTZ R37, R37, R9.reuse ;  /* 0x0000000925257220 */ /* 0x080fe20000410000 */
[-C--:B------:R-:W-:Y:S01]  /*c280*/  FMUL.FTZ R40, R40, R9.reuse ;  /* 0x0000000928287220 */ /* 0x080fe20000410000 */
[----:B------:R-:W5:Y:S01]  /*c290*/  MUFU.EX2 R170, R170 ;  /* 0x000000aa00aa7308 */ /* 0x000f620000000800 */
[----:B---3--:R-:W-:Y:S01]  /*c2a0*/  FADD.FTZ R182, R174, R173 ;  /* 0x000000adaeb67221 */ /* 0x008fe20000010000 */
[-C--:B------:R-:W-:Y:S01]  /*c2b0*/  FMUL.FTZ R41, R41, R9.reuse ;  /* 0x0000000929297220 */ /* 0x080fe20000410000 */
[-C--:B------:R-:W-:Y:S01]  /*c2c0*/  FMUL.FTZ R44, R44, R9.reuse ;  /* 0x000000092c2c7220 */ /* 0x080fe20000410000 */
[-C--:B------:R-:W-:Y:S01]  /*c2d0*/  FMUL.FTZ R45, R45, R9.reuse ;  /* 0x000000092d2d7220 */ /* 0x080fe20000410000 */
[----:B0-----:R-:W-:Y:S01]  /*c2e0*/  FADD.FTZ R182, R179, R182 ;  /* 0x000000b6b3b67221 */ /* 0x001fe20000010000 */
[-C--:B------:R-:W-:Y:S01]  /*c2f0*/  FMUL.FTZ R48, R48, R9.reuse ;  /* 0x0000000930307220 */ /* 0x080fe20000410000 */
[-C--:B------:R-:W-:Y:S01]  /*c300*/  FMUL.FTZ R49, R49, R9.reuse ;  /* 0x0000000931317220 */ /* 0x080fe20000410000 */
[----:B------:R-:W0:Y:S01]  /*c310*/  MUFU.EX2 R171, R171 ;  /* 0x000000ab00ab7308 */ /* 0x000e220000000800 */
[-C--:B------:R-:W-:Y:S01]  /*c320*/  FMUL.FTZ R52, R52, R9.reuse ;  /* 0x0000000934347220 */ /* 0x080fe20000410000 */
[-C--:B------:R-:W-:Y:S01]  /*c330*/  FMUL.FTZ R53, R53, R9.reuse ;  /* 0x0000000935357220 */ /* 0x080fe20000410000 */
[----:B------:R-:W-:Y:S01]  /*c340*/  FMUL.FTZ R56, R56, R9 ;  /* 0x0000000938387220 */ /* 0x000fe20000410000 */
[----:B--2---:R-:W-:Y:S01]  /*c350*/  FMNMX.FTZ R6, R181, R6, !PT ;  /* 0x00000006b5067209 */ /* 0x004fe20007810000 */
[----:B------:R-:W-:-:S02]  /*c360*/  IMAD.U32 R181, RZ, RZ, UR22 ;  /* 0x00000016ffb57e24 */ /* 0x000fc4000f8e00ff */
[-C--:B------:R-:W-:Y:S01]  /*c370*/  FMUL.FTZ R57, R57, R9.reuse ;  /* 0x0000000939397220 */ /* 0x080fe20000410000 */
[-C--:B------:R-:W-:Y:S01]  /*c380*/  FMUL.FTZ R60, R60, R9.reuse ;  /* 0x000000093c3c7220 */ /* 0x080fe20000410000 */
[C---:B------:R-:W-:Y:S01]  /*c390*/  FSETP.NEU.FTZ.AND P2, PT, R6.reuse, -INF , PT ;  /* 0xff8000000600780b */ /* 0x040fe20003f5d000 */
[C---:B------:R-:W-:Y:S01]  /*c3a0*/  FMUL.FTZ R180, R6.reuse, UR10 ;  /* 0x0000000a06b47c20 */ /* 0x040fe20008410000 */
[----:B------:R-:W2:Y:S01]  /*c3b0*/  MUFU.EX2 R172, R172 ;  /* 0x000000ac00ac7308 */ /* 0x000ea20000000800 */
[----:B------:R-:W-:Y:S01]  /*c3c0*/  @!P3 IMAD R173, R181, 0x40, R16 ;  /* 0x00000040b5adb824 */ /* 0x000fe200078e0210 */
[----:B------:R-:W-:Y:S01]  /*c3d0*/  FSEL R3, R6, RZ, P2 ;  /* 0x000000ff06037208 */ /* 0x000fe20001000000 */
[----:B----4-:R-:W-:Y:S01]  /*c3e0*/  FADD.FTZ R181, R167, R182 ;  /* 0x000000b6a7b57221 */ /* 0x010fe20000010000 */
[----:B------:R-:W-:Y:S01]  /*c3f0*/  FSEL R180, R180, RZ, P2 ;  /* 0x000000ffb4b47208 */ /* 0x000fe20001000000 */
[----:B------:R-:W-:Y:S01]  /*c400*/  FMUL.FTZ R61, R61, R9 ;  /* 0x000000093d3d7220 */ /* 0x000fe20000410000 */
[----:B------:R-:W-:Y:S01]  /*c410*/  @!P3 LEA R173, R173, UR46, 0x2 ;  /* 0x0000002eadadbc11 */ /* 0x000fe2000f8e10ff */
[----:B------:R-:W-:Y:S01]  /*c420*/  FADD.FTZ R3, -R3, R12 ;  /* 0x0000000c03037221 */ /* 0x000fe20000010100 */
[----:B------:R-:W3:Y:S01]  /*c430*/  MUFU.EX2 R168, R168 ;  /* 0x000000a800a87308 */ /* 0x000ee20000000800 */
[--C-:B------:R-:W-:Y:S01]  /*c440*/  FFMA.FTZ R11, R11, UR10, -R180.reuse ;  /* 0x0000000a0b0b7c23 */ /* 0x100fe200080108b4 */
[----:B-----5:R-:W-:Y:S01]  /*c450*/  FADD.FTZ R182, R170, R181 ;  /* 0x000000b5aab67221 */ /* 0x020fe20000010000 */
[----:B------:R-:W-:Y:S01]  /*c460*/  FMUL.FTZ R3, R3, UR10 ;  /* 0x0000000a03037c20 */ /* 0x000fe20008410000 */
[--C-:B------:R-:W-:Y:S01]  /*c470*/  FFMA.FTZ R178, R13, UR10, -R180.reuse ;  /* 0x0000000a0db27c23 */ /* 0x100fe200080108b4 */
[----:B------:R-:W-:Y:S01]  /*c480*/  FFMA.FTZ R13, R14, UR10, -R180 ;  /* 0x0000000a0e0d7c23 */ /* 0x000fe200080108b4 */
[----:B0-----:R-:W-:Y:S01]  /*c490*/  FADD.FTZ R205, R171, R182 ;  /* 0x000000b6abcd7221 */ /* 0x001fe20000010000 */
[--C-:B------:R-:W-:Y:S01]  /*c4a0*/  FFMA.FTZ R14, R15, UR10, -R180.reuse ;  /* 0x0000000a0f0e7c23 */ /* 0x100fe200080108b4 */
[----:B------:R-:W0:Y:S01]  /*c4b0*/  MUFU.EX2 R169, R169 ;  /* 0x000000a900a97308 */ /* 0x000e220000000800 */
[--C-:B------:R-:W-:Y:S01]  /*c4c0*/  FFMA.FTZ R15, R152, UR10, -R180.reuse ;  /* 0x0000000a980f7c23 */ /* 0x100fe200080108b4 */
[----:B--2---:R-:W-:Y:S01]  /*c4d0*/  FADD.FTZ R207, R172, R205 ;  /* 0x000000cdaccf7221 */ /* 0x004fe20000010000 */
[--C-:B------:R-:W-:Y:S01]  /*c4e0*/  FFMA.FTZ R182, R155, UR10, -R180.reuse ;  /* 0x0000000a9bb67c23 */ /* 0x100fe200080108b4 */
[--C-:B------:R-:W-:Y:S01]  /*c4f0*/  FFMA.FTZ R20, R20, UR10, -R180.reuse ;  /* 0x0000000a14147c23 */ /* 0x100fe200080108b4 */
[--C-:B------:R-:W-:Y:S01]  /*c500*/  FFMA.FTZ R183, R156, UR10, -R180.reuse ;  /* 0x0000000a9cb77c23 */ /* 0x100fe200080108b4 */
[--C-:B------:R-:W-:Y:S01]  /*c510*/  FFMA.FTZ R153, R153, UR10, -R180.reuse ;  /* 0x0000000a99997c23 */ /* 0x100fe200080108b4 */
[--C-:B------:R-:W-:Y:S01]  /*c520*/  FFMA.FTZ R181, R154, UR10, -R180.reuse ;  /* 0x0000000a9ab57c23 */ /* 0x100fe200080108b4 */
[----:B------:R-:W2:Y:S01]  /*c530*/  MUFU.EX2 R164, R164 ;  /* 0x000000a400a47308 */ /* 0x000ea20000000800 */
[----:B---3--:R-:W-:Y:S01]  /*c540*/  FADD.FTZ R152, R168, R207 ;  /* 0x000000cfa8987221 */ /* 0x008fe20000010000 */
[--C-:B------:R-:W-:Y:S01]  /*c550*/  FFMA.FTZ R205, R158, UR10, -R180.reuse ;  /* 0x0000000a9ecd7c23 */ /* 0x100fe200080108b4 */
[--C-:B------:R-:W-:Y:S01]  /*c560*/  FFMA.FTZ R206, R161, UR10, -R180.reuse ;  /* 0x0000000aa1ce7c23 */ /* 0x100fe200080108b4 */
[----:B------:R-:W-:Y:S01]  /*c570*/  F2FP.F16.F32.PACK_AB R158, R170, R167 ;  /* 0x000000a7aa9e723e */ /* 0x000fe200000000ff */
[--C-:B------:R-:W-:Y:S01]  /*c580*/  FFMA.FTZ R157, R157, UR10, -R180.reuse ;  /* 0x0000000a9d9d7c23 */ /* 0x100fe200080108b4 */
[--C-:B------:R-:W-:Y:S01]  /*c590*/  FFMA.FTZ R175, R175, UR10, -R180.reuse ;  /* 0x0000000aafaf7c23 */ /* 0x100fe200080108b4 */
[--C-:B------:R-:W-:Y:S01]  /*c5a0*/  FFMA.FTZ R176, R176, UR10, -R180.reuse ;  /* 0x0000000ab0b07c23 */ /* 0x100fe200080108b4 */
[----:B------:R-:W-:Y:S01]  /*c5b0*/  MUFU.EX2 R11, R11 ;  /* 0x0000000b000b7308 */ /* 0x000fe20000000800 */
[----:B------:R-:W-:Y:S01]  /*c5c0*/  FFMA.FTZ R180, R162, UR10, -R180 ;  /* 0x0000000aa2b47c23 */ /* 0x000fe200080108b4 */
[----:B0-----:R-:W-:Y:S01]  /*c5d0*/  F2FP.F16.F32.PACK_AB R162, R169, R168 ;  /* 0x000000a8a9a2723e */ /* 0x001fe200000000ff */
[----:B------:R0:W-:Y:S01]  /*c5e0*/  @!P3 STS [R173+0x28800], R9 ;  /* 0x02880009ad00b388 */ /* 0x0001e20000000800 */
[----:B------:R-:W-:Y:S01]  /*c5f0*/  F2FP.F16.F32.PACK_AB R154, R177, R160 ;  /* 0x000000a0b19a723e */ /* 0x000fe200000000ff */
[-C--:B------:R-:W-:Y:S01]  /*c600*/  FMUL.FTZ R64, R64, R9.reuse ;  /* 0x0000000940407220 */ /* 0x080fe20000410000 */
[-C--:B------:R-:W-:Y:S01]  /*c610*/  FMUL.FTZ R65, R65, R9.reuse ;  /* 0x0000000941417220 */ /* 0x080fe20000410000 */
[-C--:B------:R-:W-:Y:S01]  /*c620*/  FMUL.FTZ R68, R68, R9.reuse ;  /* 0x0000000944447220 */ /* 0x080fe20000410000 */
[----:B------:R3:W4:Y:S01]  /*c630*/  MUFU.EX2 R12, R3 ;  /* 0x00000003000c7308 */ /* 0x0007220000000800 */
        /* <DEDUP_REMOVED lines=8> */
[----:B---3--:R-:W-:Y:S01]  /*c6c0*/  FADD.FTZ R3, R169, R152 ;  /* 0x00000098a9037221 */ /* 0x008fe20000010000 */
[----:B------:R-:W-:Y:S01]  /*c6d0*/  F2FP.F16.F32.PACK_AB R152, R159, R10 ;  /* 0x0000000a9f98723e */ /* 0x000fe200000000ff */
[-C--:B------:R-:W-:Y:S01]  /*c6e0*/  FMUL.FTZ R84, R84, R9.reuse ;  /* 0x0000000954547220 */ /* 0x080fe20000410000 */
[-C--:B------:R-:W-:Y:S01]  /*c6f0*/  FMUL.FTZ R85, R85, R9.reuse ;  /* 0x0000000955557220 */ /* 0x080fe20000410000 */
[----:B--2---:R-:W-:Y:S01]  /*c700*/  FADD.FTZ R156, R164, R3 ;  /* 0x00000003a49c7221 */ /* 0x004fe20000010000 */
[-C--:B------:R-:W-:Y:S01]  /*c710*/  FMUL.FTZ R88, R88, R9.reuse ;  /* 0x0000000958587220 */ /* 0x080fe20000410000 */
[-C--:B------:R-:W-:Y:S01]  /*c720*/  FMUL.FTZ R89, R89, R9.reuse ;  /* 0x0000000959597220 */ /* 0x080fe20000410000 */
[----:B------:R-:W-:Y:S01]  /*c730*/  MUFU.EX2 R178, R178 ;  /* 0x000000b200b27308 */ /* 0x000fe20000000800 */
[----:B----4-:R2:W-:Y:S01]  /*c740*/  @!P3 STS [R173+0x28820], R12 ;  /* 0x0288200cad00b388 */ /* 0x0105e20000000800 */
[-C--:B------:R-:W-:Y:S01]  /*c750*/  FMUL.FTZ R92, R92, R9.reuse ;  /* 0x000000095c5c7220 */ /* 0x080fe20000410000 */
[-C--:B------:R-:W-:Y:S01]  /*c760*/  FMUL.FTZ R93, R93, R9.reuse ;  /* 0x000000095d5d7220 */ /* 0x080fe20000410000 */
[-C--:B------:R-:W-:Y:S01]  /*c770*/  FMUL.FTZ R96, R96, R9.reuse ;  /* 0x0000000960607220 */ /* 0x080fe20000410000 */
[-C--:B------:R-:W-:Y:S01]  /*c780*/  FMUL.FTZ R97, R97, R9.reuse ;  /* 0x0000000961617220 */ /* 0x080fe20000410000 */
[-C--:B------:R-:W-:Y:S01]  /*c790*/  FMUL.FTZ R100, R100, R9.reuse ;  /* 0x0000000964647220 */ /* 0x080fe20000410000 */
[-C--:B------:R-:W-:Y:S01]  /*c7a0*/  FMUL.FTZ R101, R101, R9.reuse ;  /* 0x0000000965657220 */ /* 0x080fe20000410000 */
[----:B------:R-:W3:Y:S01]  /*c7b0*/  MUFU.EX2 R166, R166 ;  /* 0x000000a600a67308 */ /* 0x000ee20000000800 */
[C---:B-----5:R-:W-:Y:S01]  /*c7c0*/  FADD.FTZ R3, R165.reuse, R156 ;  /* 0x0000009ca5037221 */ /* 0x060fe20000010000 */
[----:B------:R-:W-:Y:S01]  /*c7d0*/  F2FP.F16.F32.PACK_AB R164, R165, R164 ;  /* 0x000000a4a5a4723e */ /* 0x000fe200000000ff */
[-C--:B------:R-:W-:Y:S01]  /*c7e0*/  FMUL.FTZ R104, R104, R9.reuse ;  /* 0x0000000968687220 */ /* 0x080fe20000410000 */
[----:B------:R-:W-:Y:S01]  /*c7f0*/  F2FP.F16.F32.PACK_AB R156, R179, R174 ;  /* 0x000000aeb39c723e */ /* 0x000fe200000000ff */
[-C--:B------:R-:W-:Y:S01]  /*c800*/  FMUL.FTZ R105, R105, R9.reuse ;  /* 0x0000000969697220 */ /* 0x080fe20000410000 */
[-C--:B------:R-:W-:Y:S01]  /*c810*/  FMUL.FTZ R108, R108, R9.reuse ;  /* 0x000000096c6c7220 */ /* 0x080fe20000410000 */
[-C--:B------:R-:W-:Y:S01]  /*c820*/  FMUL.FTZ R109, R109, R9.reuse ;  /* 0x000000096d6d7220 */ /* 0x080fe20000410000 */
[----:B------:R4:W5:Y:S01]  /*c830*/  MUFU.EX2 R155, R13 ;  /* 0x0000000d009b7308 */ /* 0x0009620000000800 */
        /* <DEDUP_REMOVED lines=8> */
[----:B----4-:R-:W-:Y:S01]  /*c8c0*/  FFMA.FTZ R13, R12, R4, R11 ;  /* 0x000000040c0d7223 */ /* 0x010fe2000001000b */
[----:B---3--:R-:W-:Y:S01]  /*c8d0*/  FADD.FTZ R10, R166, R3 ;  /* 0x00000003a60a7221 */ /* 0x008fe20000010000 */
[-C--:B------:R-:W-:Y:S01]  /*c8e0*/  FMUL.FTZ R125, R125, R9.reuse ;  /* 0x000000097d7d7220 */ /* 0x080fe20000410000 */
[-C--:B------:R-:W-:Y:S01]  /*c8f0*/  FMUL.FTZ R128, R128, R9.reuse ;  /* 0x0000000980807220 */ /* 0x080fe20000410000 */
[----:B------:R-:W-:Y:S01]  /*c900*/  FADD.FTZ R4, R178, R13 ;  /* 0x0000000db2047221 */ /* 0x000fe20000010000 */
[-C--:B------:R-:W-:Y:S01]  /*c910*/  FMUL.FTZ R129, R129, R9.reuse ;  /* 0x0000000981817220 */ /* 0x080fe20000410000 */
[-C--:B------:R-:W-:Y:S01]  /*c920*/  FMUL.FTZ R132, R132, R9.reuse ;  /* 0x0000000984847220 */ /* 0x080fe20000410000 */
[----:B------:R-:W3:Y:S01]  /*c930*/  MUFU.EX2 R14, R14 ;  /* 0x0000000e000e7308 */ /* 0x000ee20000000800 */
        /* <DEDUP_REMOVED lines=8> */
[C---:B-1----:R-:W-:Y:S01]  /*c9c0*/  FADD.FTZ R3, R163.reuse, R10 ;  /* 0x0000000aa3037221 */ /* 0x042fe20000010000 */
[----:B------:R-:W-:Y:S01]  /*c9d0*/  F2FP.F16.F32.PACK_AB R166, R163, R166 ;  /* 0x000000a6a3a6723e */ /* 0x000fe200000000ff */
[-C--:B------:R-:W-:Y:S01]  /*c9e0*/  FMUL.FTZ R145, R145, R9.reuse ;  /* 0x0000000991917220 */ /* 0x080fe20000410000 */
[-C--:B------:R-:W-:Y:S01]  /*c9f0*/  FMUL.FTZ R148, R148, R9.reuse ;  /* 0x0000000994947220 */ /* 0x080fe20000410000 */
[----:B------:R-:W-:Y:S01]  /*ca00*/  FMUL.FTZ R149, R149, R9 ;  /* 0x0000000995957220 */ /* 0x000fe20000410000 */
[----:B------:R-:W-:Y:S01]  /*ca10*/  F2FP.F16.F32.PACK_AB R160, R172, R171 ;  /* 0x000000abaca0723e */ /* 0x000fe200000000ff */
[-C--:B------:R-:W-:Y:S01]  /*ca20*/  FMUL.FTZ R26, R26, R12.reuse ;  /* 0x0000000c1a1a7220 */ /* 0x080fe20000410000 */
        /* <DEDUP_REMOVED lines=17> */
[----:B-1----:R-:W-:Y:S01]  /*cb40*/  FADD.FTZ R170, R15, R170 ;  /* 0x000000aa0faa7221 */ /* 0x002fe20000010000 */
[----:B---3--:R-:W-:Y:S01]  /*cb50*/  F2FP.F16.F32.PACK_AB R153, R178, R11 ;  /* 0x0000000bb299723e */ /* 0x008fe200000000ff */
[----:B------:R-:W-:Y:S01]  /*cb60*/  BAR.SYNC.DEFER_BLOCKING 0xf, 0x100 ;  /* 0x03c4000000007b1d */ /* 0x000fe20000010000 */
[-C--:B------:R-:W-:Y:S01]  /*cb70*/  FMUL.FTZ R50, R50, R12.reuse ;  /* 0x0000000c32327220 */ /* 0x080fe20000410000 */
[-C--:B------:R-:W-:Y:S01]  /*cb80*/  FMUL.FTZ R51, R51, R12.reuse ;  /* 0x0000000c33337220 */ /* 0x080fe20000410000 */
[-C--:B------:R-:W-:Y:S01]  /*cb90*/  FMUL.FTZ R54, R54, R12.reuse ;  /* 0x0000000c36367220 */ /* 0x080fe20000410000 */
[-C--:B------:R-:W-:Y:S01]  /*cba0*/  FMUL.FTZ R55, R55, R12.reuse ;  /* 0x0000000c37377220 */ /* 0x080fe20000410000 */
[-C--:B------:R-:W-:Y:S01]  /*cbb0*/  FMUL.FTZ R58, R58, R12.reuse ;  /* 0x0000000c3a3a7220 */ /* 0x080fe20000410000 */
[----:B------:R-:W1:Y:S01]  /*cbc0*/  MUFU.EX2 R161, R182 ;  /* 0x000000b600a17308 */ /* 0x000e620000000800 */
[----:B-----5:R-:W-:Y:S01]  /*cbd0*/  FADD.FTZ R13, R159, R170 ;  /* 0x000000aa9f0d7221 */ /* 0x020fe20000010000 */
[-C--:B------:R-:W-:Y:S01]  /*cbe0*/  FMUL.FTZ R59, R59, R12.reuse ;  /* 0x0000000c3b3b7220 */ /* 0x080fe20000410000 */
[-C--:B------:R-:W-:Y:S01]  /*cbf0*/  FMUL.FTZ R62, R62, R12.reuse ;  /* 0x0000000c3e3e7220 */ /* 0x080fe20000410000 */
[-C--:B------:R-:W-:Y:S01]  /*cc00*/  FMUL.FTZ R63, R63, R12.reuse ;  /* 0x0000000c3f3f7220 */ /* 0x080fe20000410000 */
[-C--:B------:R-:W-:Y:S01]  /*cc10*/  FMUL.FTZ R66, R66, R12.reuse ;  /* 0x0000000c42427220 */ /* 0x080fe20000410000 */
[-C--:B------:R-:W-:Y:S01]  /*cc20*/  FMUL.FTZ R67, R67, R12.reuse ;  /* 0x0000000c43437220 */ /* 0x080fe20000410000 */
[-C--:B------:R-:W-:Y:S01]  /*cc30*/  FMUL.FTZ R70, R70, R12.reuse ;  /* 0x0000000c46467220 */ /* 0x080fe20000410000 */
[----:B------:R-:W3:Y:S01]  /*cc40*/  MUFU.EX2 R168, R183 ;  /* 0x000000b700a87308 */ /* 0x000ee20000000800 */
[C---:B----4-:R-:W-:Y:S01]  /*cc50*/  FADD.FTZ R170, R10.reuse, R13 ;  /* 0x0000000d0aaa7221 */ /* 0x050fe20000010000 */
[----:B------:R-:W-:Y:S01]  /*cc60*/  F2FP.F16.F32.PACK_AB R159, R10, R159 ;  /* 0x0000009f0a9f723e */ /* 0x000fe200000000ff */
[-C--:B------:R-:W-:Y:S01]  /*cc70*/  FMUL.FTZ R71, R71, R12.reuse ;  /* 0x0000000c47477220 */ /* 0x080fe20000410000 */
[-C--:B------:R-:W-:Y:S01]  /*cc80*/  FMUL.FTZ R74, R74, R12.reuse ;  /* 0x0000000c4a4a7220 */ /* 0x080fe20000410000 */
[-C--:B------:R-:W-:Y:S01]  /*cc90*/  FMUL.FTZ R75, R75, R12.reuse ;  /* 0x0000000c4b4b7220 */ /* 0x080fe20000410000 */
[-C--:B------:R-:W-:Y:S01]  /*cca0*/  FMUL.FTZ R78, R78, R12.reuse ;  /* 0x0000000c4e4e7220 */ /* 0x080fe20000410000 */
[-C--:B------:R-:W-:Y:S01]  /*ccb0*/  FMUL.FTZ R79, R79, R12.reuse ;  /* 0x0000000c4f4f7220 */ /* 0x080fe20000410000 */
[----:B------:R4:W5:Y:S01]  /*ccc0*/  MUFU.EX2 R163, R157 ;  /* 0x0000009d00a37308 */ /* 0x0009620000000800 */
[----:B-1----:R-:W-:Y:S01]  /*ccd0*/  FADD.FTZ R13, R161, R170 ;  /* 0x000000aaa10d7221 */ /* 0x002fe20000010000 */
[----:B------:R2:W-:Y:S01]  /*cce0*/  STSM.16.M88.4 [R18+0x26800], R152 ;  /* 0x0268009812007844 */ /* 0x0005e20000000200 */
[-C--:B------:R-:W-:Y:S01]  /*ccf0*/  FMUL.FTZ R82, R82, R12.reuse ;  /* 0x0000000c52527220 */ /* 0x080fe20000410000 */
[-C--:B------:R-:W-:Y:S01]  /*cd00*/  FMUL.FTZ R83, R83, R12.reuse ;  /* 0x0000000c53537220 */ /* 0x080fe20000410000 */
[-C--:B------:R-:W-:Y:S01]  /*cd10*/  FMUL.FTZ R86, R86, R12.reuse ;  /* 0x0000000c56567220 */ /* 0x080fe20000410000 */
[-C--:B------:R-:W-:Y:S01]  /*cd20*/  FMUL.FTZ R87, R87, R12.reuse ;  /* 0x0000000c57577220 */ /* 0x080fe20000410000 */
[----:B------:R-:W-:Y:S01]  /*cd30*/  FMUL.FTZ R90, R90, R12 ;  /* 0x0000000c5a5a7220 */ /* 0x000fe20000410000 */
[----:B------:R-:W1:Y:S01]  /*cd40*/  MUFU.EX2 R4, R205 ;  /* 0x000000cd00047308 */ /* 0x000e620000000800 */
[C---:B---3--:R-:W-:Y:S01]  /*cd50*/  FADD.FTZ R170, R168.reuse, R13 ;  /* 0x0000000da8aa7221 */ /* 0x048fe20000010000 */
[----:B----4-:R-:W-:Y:S01]  /*cd60*/  F2FP.F16.F32.PACK_AB R157, R15, R20 ;  /* 0x000000140f9d723e */ /* 0x010fe200000000ff */
[-C--:B------:R-:W-:Y:S01]  /*cd70*/  FMUL.FTZ R91, R91, R12.reuse ;  /* 0x0000000c5b5b7220 */ /* 0x080fe20000410000 */
[----:B------:R-:W-:Y:S01]  /*cd80*/  F2FP.F16.F32.PACK_AB R161, R168, R161 ;  /* 0x000000a1a8a1723e */ /* 0x000fe200000000ff */
[-C--:B------:R-:W-:Y:S01]  /*cd90*/  FMUL.FTZ R94, R94, R12.reuse ;  /* 0x0000000c5e5e7220 */ /* 0x080fe20000410000 */
[-C--:B------:R-:W-:Y:S01]  /*cda0*/  FMUL.FTZ R95, R95, R12.reuse ;  /* 0x0000000c5f5f7220 */ /* 0x080fe20000410000 */
[----:B------:R2:W-:Y:S01]  /*cdb0*/  STSM.16.M88.4 [R23], R156 ;  /* 0x0000009c17007844 */ /* 0x0005e20000000200 */
        /* <DEDUP_REMOVED lines=13> */
[-C--:B------:R-:W-:Y:S01]  /*ce90*/  FMUL.FTZ R114, R114, R12.reuse ;  /* 0x0000000c72727220 */ /* 0x080fe20000410000 */
[-C--:B------:R-:W-:Y:S01]  /*cea0*/  FMUL.FTZ R115, R115, R12.reuse ;  /* 0x0000000c73737220 */ /* 0x080fe20000410000 */
[----:B------:R2:W-:Y:S01]  /*ceb0*/  STSM.16.M88.4 [R19], R160 ;  /* 0x000000a013007844 */ /* 0x0005e20000000200 */
        /* <DEDUP_REMOVED lines=9> */
[C---:B----4-:R-:W-:Y:S01]  /*cf50*/  FADD.FTZ R170, R176.reuse, R13 ;  /* 0x0000000db0aa7221 */ /* 0x050fe20000010000 */
[----:B------:R-:W-:Y:S01]  /*cf60*/  F2FP.F16.F32.PACK_AB R165, R176, R165 ;  /* 0x000000a5b0a5723e */ /* 0x000fe200000000ff */
[-C--:B------:R-:W-:Y:S01]  /*cf70*/  FMUL.FTZ R130, R130, R12.reuse ;  /* 0x0000000c82827220 */ /* 0x080fe20000410000 */
[-C--:B------:R-:W-:Y:S01]  /*cf80*/  FMUL.FTZ R131, R131, R12.reuse ;  /* 0x0000000c83837220 */ /* 0x080fe20000410000 */
[-C--:B------:R-:W-:Y:S01]  /*cf90*/  FMUL.FTZ R134, R134, R12.reuse ;  /* 0x0000000c86867220 */ /* 0x080fe20000410000 */
[-C--:B------:R-:W-:Y:S01]  /*cfa0*/  FMUL.FTZ R135, R135, R12.reuse ;  /* 0x0000000c87877220 */ /* 0x080fe20000410000 */
[-C--:B------:R-:W-:Y:S01]  /*cfb0*/  FMUL.FTZ R138, R138, R12.reuse ;  /* 0x0000000c8a8a7220 */ /* 0x080fe20000410000 */
[-C--:B------:R-:W-:Y:S01]  /*cfc0*/  FMUL.FTZ R139, R139, R12.reuse ;  /* 0x0000000c8b8b7220 */ /* 0x080fe20000410000 */
[----:B0-----:R-:W-:Y:S01]  /*cfd0*/  FADD.FTZ R9, R167, R170 ;  /* 0x000000aaa7097221 */ /* 0x001fe20000010000 */
[-C--:B------:R-:W-:Y:S01]  /*cfe0*/  FMUL.FTZ R142, R142, R12.reuse ;  /* 0x0000000c8e8e7220 */ /* 0x080fe20000410000 */
[-C--:B------:R-:W-:Y:S01]  /*cff0*/  FMUL.FTZ R143, R143, R12.reuse ;  /* 0x0000000c8f8f7220 */ /* 0x080fe20000410000 */
[-C--:B------:R-:W-:Y:S01]  /*d000*/  FMUL.FTZ R146, R146, R12.reuse ;  /* 0x0000000c92927220 */ /* 0x080fe20000410000 */
[-C--:B------:R-:W-:Y:S01]  /*d010*/  FMUL.FTZ R147, R147, R12.reuse ;  /* 0x0000000c93937220 */ /* 0x080fe20000410000 */
[-C--:B------:R-:W-:Y:S01]  /*d020*/  FMUL.FTZ R150, R150, R12.reuse ;  /* 0x0000000c96967220 */ /* 0x080fe20000410000 */
[----:B------:R-:W-:Y:S01]  /*d030*/  FMUL.FTZ R151, R151, R12 ;  /* 0x0000000c97977220 */ /* 0x000fe20000410000 */
[C---:B-1----:R-:W-:Y:S01]  /*d040*/  F2FP.F16.F32.PACK_AB R167, R180.reuse, R167 ;  /* 0x000000a7b4a7723e */ /* 0x042fe200000000ff */
[----:B------:R-:W-:-:S04]  /*d050*/  FADD.FTZ R4, R180, R9 ;  /* 0x00000009b4047221 */ /* 0x000fc80000010000 */
[----:B------:R2:W-:Y:S01]  /*d060*/  STSM.16.M88.4 [R22], R164 ;  /* 0x000000a416007844 */ /* 0x0005e20000000200 */
[----:B------:R-:W-:Y:S05]  /*d070*/  @!P0 BRA `(.L_x_5651) ;  /* 0x0000000000048947 */ /* 0x000fea0003800000 */
[----:B------:R-:W-:Y:S01]  /*d080*/  BPT.TRAP 0x1 ;  /* 0x000000040000795c */ /* 0x000fe20000300000 */
.L_x_5651:
[----:B------:R0:W1:Y:S01]  /*d090*/  SYNCS.PHASECHK.TRANS64.TRYWAIT P2, [UR26+0x28c50], R8 ;  /* 0x028c5008ff0075a7 */ /* 0x000062000804015a */
[----:B------:R-:W-:Y:S05]  /*d0a0*/  @!P0 BRA `(.L_x_5652) ;  /* 0x0000000000048947 */ /* 0x000fea0003800000 */
[----:B------:R-:W-:Y:S01]  /*d0b0*/  BPT.TRAP 0x1 ;  /* 0x000000040000795c */ /* 0x000fe20000300000 */
.L_x_5652:
[----:B-1----:R-:W-:Y:S05]  /*d0c0*/  @P2 BRA `(.L_x_5653) ;  /* 0x0000000000082947 */ /* 0x002fea0003800000 */
[----:B------:R-:W1:Y:S02]  /*d0d0*/  SYNCS.PHASECHK.TRANS64.TRYWAIT P2, [UR26+0x28c50], R8 ;  /* 0x028c5008ff0075a7 */ /* 0x000e64000804015a */
[----:B-1----:R-:W-:Y:S05]  /*d0e0*/  @!P2 BRA `(.L_x_5654) ;  /* 0x000000b00094a947 */ /* 0x002fea0003800000 */
.L_x_5653:
[----:B------:R-:W-:Y:S01]  /*d0f0*/  ULEA UR11, UR37, UR50, 0xc ;  /* 0x00000032250b7291 */ /* 0x000fe2000f8e603f */
[----:B------:R-:W-:Y:S01]  /*d100*/  WARPGROUP.ARRIVE ;  /* 0x00000000000079c5 */ /* 0x000fe20000000000 */
[----:B------:R-:W-:Y:S01]  /*d110*/  UMOV UR7, 0x40000040 ;  /* 0x4000004000077882 */ /* 0x000fe20000000000 */
[----:B------:R-:W-:Y:S01]  /*d120*/  ISETP.GT.AND P2, PT, R7, UR48, PT ;  /* 0x0000003007007c0c */ /* 0x000fe2000bf44270 */
[----:B-1----:R-:W-:Y:S01]  /*d130*/  @!P1 VIADD R21, R21, 0x28c60 ;  /* 0x00028c6015159836 */ /* 0x002fe20000000000 */
[----:B------:R-:W-:Y:S01]  /*d140*/  UMOV UR22, UR37 ;  /* 0x0000002500167c82 */ /* 0x000fe20008000000 */
[----:B------:R-:W-:Y:S01]  /*d150*/  VIADD R7, R7, 0xffffffff ;  /* 0xffffffff07077836 */ /* 0x000fe20000000000 */
[----:B------:R-:W-:Y:S01]  /*d160*/  UMOV UR6, UR11 ;  /* 0x0000000b00067c82 */ /* 0x000fe20008000000 */
[----:B--2---:R-:W-:Y:S01]  /*d170*/  IMAD.MOV.U32 R12, RZ, RZ, R6 ;  /* 0x000000ffff0c7224 */ /* 0x004fe200078e0006 */
        /* <DEDUP_REMOVED lines=32> */
.L_x_5638:
[----:B------:R-:W5:Y:S01]  /*d380*/  SHFL.BFLY PT, R0, R3, 0x2, 0x1f ;  /* 0x0c401f0003007f89 */ /* 0x000f6200000e0000 */
[----:B------:R-:W-:Y:S01]  /*d390*/  IMAD.U32 R20, RZ, RZ, UR10 ;  /* 0x0000000aff147e24 */ /* 0x000fe2000f8e00ff */
[----:B------:R-:W-:Y:S02]  /*d3a0*/  UIADD3 UR39, UR39, 0x1, URZ ;  /* 0x0000000127277890 */ /* 0x000fe4000fffe03f */
[----:B------:R-:W0:Y:S01]  /*d3b0*/  SHFL.BFLY PT, R9, R4, 0x2, 0x1f ;  /* 0x0c401f0004097f89 */ /* 0x000e2200000e0000 */
[----:B------:R-:W-:Y:S08]  /*d3c0*/  BAR.ARV 0x8, 0x100 ;  /* 0x0204000000007b1d */ /* 0x000ff00000002000 */
[----:B------:R-:W-:Y:S01]  /*d3d0*/  BAR.SYNC.DEFER_BLOCKING 0xf, 0x100 ;  /* 0x03c4000000007b1d */ /* 0x000fe20000010000 */
[----:B-----5:R-:W-:Y:S01]  /*d3e0*/  FADD.FTZ R0, R0, R3 ;  /* 0x0000000300007221 */ /* 0x020fe20000010000 */
[----:B------:R-:W-:Y:S01]  /*d3f0*/  IMAD.U32 R3, RZ, RZ, UR37 ;  /* 0x00000025ff037e24 */ /* 0x000fe2000f8e00ff */
[----:B------:R-:W-:Y:S01]  /*d400*/  UIADD3 UR37, UR37, 0x1, URZ ;  /* 0x0000000125257890 */ /* 0x000fe2000fffe03f */
[----:B0-----:R-:W-:-:S02]  /*d410*/  FADD.FTZ R9, R9, R4 ;  /* 0x0000000409097221 */ /* 0x001fc40000010000 */
[----:B------:R-:W0:Y:S01]  /*d420*/  SHFL.BFLY PT, R7, R0, 0x1, 0x1f ;  /* 0x0c201f0000077f89 */ /* 0x000e2200000e0000 */
[----:B------:R-:W-:Y:S01]  /*d430*/  IMAD.MOV.U32 R4, RZ, RZ, RZ ;  /* 0x000000ffff047224 */ /* 0x000fe200078e00ff */
[----:B------:R-:W-:Y:S02]  /*d440*/  UISETP.NE.AND UP0, UPT, UR37, 0x2, UPT ;  /* 0x000000022500788c */ /* 0x000fe4000bf05270 */
[----:B-1----:R-:W1:Y:S02]  /*d450*/  SHFL.BFLY PT, R8, R9, 0x1, 0x1f ;  /* 0x0c201f0009087f89 */ /* 0x002e6400000e0000 */
[----:B------:R-:W-:Y:S02]  /*d460*/  USEL UR4, URZ, 0x1, UP0 ;  /* 0x000000013f047887 */ /* 0x000fe40008000000 */
[----:B------:R-:W-:Y:S02]  /*d470*/  USEL UR37, UR37, URZ, UP0 ;  /* 0x0000003f25257287 */ /* 0x000fe40008000000 */
[----:B------:R-:W-:Y:S01]  /*d480*/  ULOP3.LUT UR38, UR38, UR4, URZ, 0x3c, !UPT ;  /* 0x0000000426267292 */ /* 0x000fe2000f8e3c3f */
[----:B0-----:R-:W-:Y:S01]  /*d490*/  FADD.FTZ R13, R0, R7 ;  /* 0x00000007000d7221 */ /* 0x001fe20000010000 */
[----:B------:R-:W-:-:S02]  /*d4a0*/  IMAD.MOV R7, RZ, RZ, -R17 ;  /* 0x000000ffff077224 */ /* 0x000fc400078e0a11 */
[----:B-1----:R-:W-:Y:S02]  /*d4b0*/  FADD.FTZ R11, R9, R8 ;  /* 0x00000008090b7221 */ /* 0x002fe40000010000 */
[----:B------:R-:W-:Y:S02]  /*d4c0*/  FSETP.NE.FTZ.AND P1, PT, R13, RZ, PT ;  /* 0x000000ff0d00720b */ /* 0x000fe40003f35000 */
[----:B------:R-:W-:Y:S01]  /*d4d0*/  ISETP.NE.AND P0, PT, R2, R7, PT ;  /* 0x000000070200720c */ /* 0x000fe20003f05270 */
[----:B------:R-:W-:Y:S01]  /*d4e0*/  IMAD.MOV.U32 R7, RZ, RZ, RZ ;  /* 0x000000ffff077224 */ /* 0x000fe200078e00ff */
[----:B------:R-:W-:-:S09]  /*d4f0*/  FSETP.NE.FTZ.AND P2, PT, R11, RZ, PT ;  /* 0x000000ff0b00720b */ /* 0x000fd20003f55000 */
[----:B------:R-:W3:Y:S01]  /*d500*/  @P1 MUFU.RCP R7, R13 ;  /* 0x0000000d00071308 */ /* 0x000ee20000001000 */
[----:B------:R-:W-:Y:S01]  /*d510*/  @P1 FMUL.FTZ R20, R20, 0.69314718246459960938 ;  /* 0x3f31721814141820 */ /* 0x000fe20000410000 */
[----:B------:R-:W-:Y:S02]  /*d520*/  @!P0 IMAD R0, R3, 0x40, R16 ;  /* 0x0000004003008824 */ /* 0x000fe400078e0210 */
[----:B------:R-:W-:-:S03]  /*d530*/  IMAD.MOV.U32 R3, RZ, RZ, -0x800000 ;  /* 0xff800000ff037424 */ /* 0x000fc600078e00ff */
[----:B------:R-:W-:Y:S01]  /*d540*/  @!P0 LEA R9, R0, UR46, 0x2 ;  /* 0x0000002e00098c11 */ /* 0x000fe2000f8e10ff */
[----:B------:R-:W-:Y:S01]  /*d550*/  @P2 MUFU.RCP R4, R11 ;  /* 0x0000000b00042308 */ /* 0x000fe20000001000 */
[----:B------:R-:W-:-:S07]  /*d560*/  IMAD.MOV.U32 R0, RZ, RZ, -0x800000 ;  /* 0xff800000ff007424 */ /* 0x000fce00078e00ff */
[----:B------:R-:W0:Y:S01]  /*d570*/  @P1 MUFU.LG2 R13, R13 ;  /* 0x0000000d000d1308 */ /* 0x000e220000000c00 */
        /* <DEDUP_REMOVED lines=65> */
[----:B------:R-:W-:-:S02]  /*d990*/  IMAD.U32 R24, RZ, RZ, UR10 ;  /* 0x0000000aff187e24 */ /* 0x000fc4000f8e00ff */
[----:B0-----:R-:W-:Y:S01]  /*d9a0*/  @P1 FMUL.FTZ R13, R13, 0.69314718246459960938 ;  /* 0x3f3172180d0d1820 */ /* 0x001fe20000410000 */
[-C--:B------:R-:W-:Y:S01]  /*d9b0*/  FMUL.FTZ R26, R26, R4.reuse ;  /* 0x000000041a1a7220 */ /* 0x080fe20000410000 */
[----:B------:R0:W-:Y:S01]  /*d9c0*/  @!P0 STS [R9+0x28820], R4 ;  /* 0x0288200409008388 */ /* 0x0001e20000000800 */
[----:B------:R-:W-:Y:S01]  /*d9d0*/  @P2 FMUL.FTZ R24, R24, 0.69314718246459960938 ;  /* 0x3f31721818182820 */ /* 0x000fe20000410000 */
[----:B------:R-:W-:Y:S01]  /*d9e0*/  PLOP3.LUT P0, PT, PT, PT, PT, 0x8, 0x0 ;  /* 0x000000000000781c */ /* 0x000fe20003f0e170 */
[-C--:B------:R-:W-:Y:S01]  /*d9f0*/  FMUL.FTZ R27, R27, R4.reuse ;  /* 0x000000041b1b7220 */ /* 0x080fe20000410000 */
[-C--:B------:R-:W-:Y:S01]  /*da00*/  FMUL.FTZ R30, R30, R4.reuse ;  /* 0x000000041e1e7220 */ /* 0x080fe20000410000 */
[-C--:B------:R-:W-:Y:S01]  /*da10*/  FMUL.FTZ R31, R31, R4.reuse ;  /* 0x000000041f1f7220 */ /* 0x080fe20000410000 */
[----:B-1----:R1:W3:Y:S01]  /*da20*/  @P2 MUFU.LG2 R7, R11 ;  /* 0x0000000b00072308 */ /* 0x0022e20000000c00 */
        /* <DEDUP_REMOVED lines=64> */
.L_x_5571:
[----:B------:R-:W0:Y:S08]  /*de30*/  S2UR UR4, SR_CgaCtaId ;  /* 0x00000000000479c3 */ /* 0x000e300000008800 */
[----:B------:R-:W-:Y:S06]  /*de40*/  BAR.SYNC.DEFER_BLOCKING 0x5, 0x180 ;  /* 0x0146000000007b1d */ /* 0x000fec0000010000 */
[----:B------:R-:W-:Y:S01]  /*de50*/  UMOV UR46, 0x400 ;  /* 0x00000400002e7882 */ /* 0x000fe20000000000 */
[----:B------:R-:W-:Y:S01]  /*de60*/  BSSY B0, `(.L_x_5656) ;  /* 0x00002f2000007945 */ /* 0x000fe20003800000 */
[----:B0-----:R-:W-:-:S09]  /*de70*/  ULEA UR46, UR4, UR46, 0x18 ;  /* 0x0000002e042e7291 */ /* 0x001fd2000f8ec03f */
[----:B------:R-:W0:Y:S02]  /*de80*/  LDS.128 R4, [UR46+0x28cd0] ;  /* 0x028cd02eff047984 */ /* 0x000e240008000c00 */
[----:B0-----:R-:W-:Y:S02]  /*de90*/  R2UR UR5, R5 ;  /* 0x00000000050572ca */ /* 0x001fe400000e0000 */
[----:B------:R-:W-:Y:S02]  /*dea0*/  R2UR UR7, R6 ;  /* 0x00000000060772ca */ /* 0x000fe400000e0000 */
        /* <DEDUP_REMOVED lines=31> */
[C---:B------:R-:W-:Y:S02]  /*e0a0*/  LOP3.LUT R7, R4.reuse, 0x380, RZ, 0xc0, !PT ;  /* 0x0000038004077812 */ /* 0x040fe400078ec0ff */
[C---:B------:R-:W-:Y:S01]  /*e0b0*/  IADD3 R24, P0, R4.reuse, 0x40, RZ ;  /* 0x0000004004187810 */ /* 0x040fe20007f1e0ff */
[--C-:B--2-4-:R-:W-:Y:S01]  /*e0c0*/  IMAD.X R21, RZ, RZ, R5.reuse, P1 ;  /* 0x000000ffff157224 */ /* 0x114fe200008e0605 */
        /* <DEDUP_REMOVED lines=12> */
[----:B------:R-:W-:Y:S01]  /*e190*/  SHF.R.U64 R7, R7, 0x3, RZ ;  /* 0x0000000307077819 */ /* 0x000fe200000012ff */
[--C-:B------:R-:W-:Y:S01]  /*e1a0*/  IMAD.X R91, RZ, RZ, R5.reuse, P2 ;  /* 0x000000ffff5b7224 */ /* 0x100fe200010e0605 */
[C---:B------:R-:W-:Y:S01]  /*e1b0*/  IADD3 R207, P0, R4.reuse, 0x4020, RZ ;  /* 0x0000402004cf7810 */ /* 0x040fe20007f1e0ff */
[--C-:B------:R-:W-:Y:S01]  /*e1c0*/  IMAD.X R95, RZ, RZ, R5.reuse, P1 ;  /* 0x000000ffff5f7224 */ /* 0x100fe200008e0605 */
[C---:B------:R-:W-:Y:S01]  /*e1d0*/  IADD3 R102, P4, R4.reuse, 0x4040, RZ ;  /* 0x0000404004667810 */ /* 0x040fe20007f9e0ff */
[----:B------:R-:W-:Y:S01]  /*e1e0*/  UIMAD.WIDE UR8, UR43, 0x4, UR8 ;  /* 0x000000042b0878a5 */ /* 0x000fe2000f8e0208 */
        /* <DEDUP_REMOVED lines=14> */
[----:B------:R-:W-:-:S02]  /*e2d0*/  LOP3.LUT R6, R175, 0x380, RZ, 0xc0, !PT ;  /* 0x00000380af067812 */ /* 0x000fc400078ec0ff */
[----:B------:R-:W-:Y:S02]  /*e2e0*/  SHF.R.U64 R7, R7, 0x3, RZ ;  /* 0x0000000307077819 */ /* 0x000fe400000012ff */
[----:B------:R-:W-:Y:S02]  /*e2f0*/  SHF.R.U64 R6, R6, 0x3, RZ ;  /* 0x0000000306067819 */ /* 0x000fe400000012ff */
[----:B------:R-:W-:Y:S02]  /*e300*/  LOP3.LUT R24, R7, R24, RZ, 0x3c, !PT ;  /* 0x0000001807187212 */ /* 0x000fe400078e3cff */
[----:B------:R-:W-:Y:S02]  /*e310*/  LOP3.LUT R7, R40, 0x380, RZ, 0xc0, !PT ;  /* 0x0000038028077812 */ /* 0x000fe400078ec0ff */
[----:B------:R-:W-:Y:S02]  /*e320*/  LOP3.LUT R20, R6, R175, RZ, 0x3c, !PT ;  /* 0x000000af06147212 */ /* 0x000fe400078e3cff */
        /* <DEDUP_REMOVED lines=10> */
[----:B------:R-:W-:Y:S02]  /*e3d0*/  MOV R174, R4 ;  /* 0x0000000400ae7202 */ /* 0x000fe40000000f00 */
[----:B------:R-:W-:Y:S02]  /*e3e0*/  LOP3.LUT R7, R168, 0x380, RZ, 0xc0, !PT ;  /* 0x00000380a8077812 */ /* 0x000fe400078ec0ff */
[----:B------:R-:W-:-:S02]  /*e3f0*/  LOP3.LUT R28, R177, 0x380, RZ, 0xc0, !PT ;  /* 0x00000380b11c7812 */ /* 0x000fc400078ec0ff */
[----:B------:R-:W-:Y:S02]  /*e400*/  F2FP.F16.F32.PACK_AB R5, R27, R26 ;  /* 0x0000001a1b05723e */ /* 0x000fe400000000ff */
[----:B------:R-:W-:Y:S02]  /*e410*/  LOP3.LUT R32, R179, 0x380, RZ, 0xc0, !PT ;  /* 0x00000380b3207812 */ /* 0x000fe400078ec0ff */
[----:B------:R-:W-:Y:S02]  /*e420*/  LOP3.LUT R98, R6, R207, RZ, 0x3c, !PT ;  /* 0x000000cf06627212 */ /* 0x000fe400078e3cff */
[----:B------:R-:W-:Y:S02]  /*e430*/  LOP3.LUT R27, R114, 0x380, RZ, 0xc0, !PT ;  /* 0x00000380721b7812 */ /* 0x000fe400078ec0ff */
[----:B------:R-:W-:Y:S02]  /*e440*/  F2FP.F16.F32.PACK_AB R6, R12, R169 ;  /* 0x000000a90c06723e */ /* 0x000fe400000000ff */
[----:B------:R-:W-:-:S02]  /*e450*/  SHF.R.U64 R169, R7, 0x3, RZ ;  /* 0x0000000307a97819 */ /* 0x000fc400000012ff */
[----:B------:R-:W-:Y:S02]  /*e460*/  SHF.R.U64 R28, R28, 0x3, RZ ;  /* 0x000000031c1c7819 */ /* 0x000fe400000012ff */
[----:B------:R-:W-:Y:S02]  /*e470*/  LOP3.LUT R90, R183, 0x380, RZ, 0xc0, !PT ;  /* 0x00000380b75a7812 */ /* 0x000fe400078ec0ff */
[----:B------:R-:W-:Y:S02]  /*e480*/  F2FP.F16.F32.PACK_AB R4, R14, R170 ;  /* 0x000000aa0e04723e */ /* 0x000fe400000000ff */
[----:B------:R-:W-:Y:S02]  /*e490*/  F2FP.F16.F32.PACK_AB R7, R31, R30 ;  /* 0x0000001e1f07723e */ /* 0x000fe400000000ff */
[----:B------:R-:W-:Y:S02]  /*e4a0*/  SHF.R.U64 R32, R32, 0x3, RZ ;  /* 0x0000000320207819 */ /* 0x000fe400000012ff */
[----:B------:R-:W-:Y:S01]  /*e4b0*/  LOP3.LUT R94, R205, 0x380, RZ, 0xc0, !PT ;  /* 0x00000380cd5e7812 */ /* 0x000fe200078ec0ff */
[----:B------:R0:W-:Y:S01]  /*e4c0*/  STSM.16.M88.4 [R174], R4 ;  /* 0x00000004ae007844 */ /* 0x0001e20000000200 */
[----:B------:R-:W-:-:S02]  /*e4d0*/  SHF.R.U64 R27, R27, 0x3, RZ ;  /* 0x000000031b1b7819 */ /* 0x000fc400000012ff */
[----:B------:R-:W-:Y:S02]  /*e4e0*/  LOP3.LUT R106, R209, 0x380, RZ, 0xc0, !PT ;  /* 0x00000380d16a7812 */ /* 0x000fe400078ec0ff */
[----:B------:R-:W-:Y:S02]  /*e4f0*/  LOP3.LUT R28, R28, R177, RZ, 0x3c, !PT ;  /* 0x000000b11c1c7212 */ /* 0x000fe400078e3cff */
[----:B------:R-:W-:Y:S02]  /*e500*/  SHF.R.U64 R90, R90, 0x3, RZ ;  /* 0x000000035a5a7819 */ /* 0x000fe400000012ff */
[----:B------:R-:W-:Y:S02]  /*e510*/  LOP3.LUT R32, R32, R179, RZ, 0x3c, !PT ;  /* 0x000000b320207212 */ /* 0x000fe400078e3cff */
[----:B------:R-:W-:Y:S02]  /*e520*/  SHF.R.U64 R94, R94, 0x3, RZ ;  /* 0x000000035e5e7819 */ /* 0x000fe400000012ff */
[----:B------:R-:W-:-:S02]  /*e530*/  LOP3.LUT R110, R211, 0x380, RZ, 0xc0, !PT ;  /* 0x00000380d36e7812 */ /* 0x000fc400078ec0ff */
[----:B------:R-:W-:Y:S02]  /*e540*/  LOP3.LUT R114, R27, R114, RZ, 0x3c, !PT ;  /* 0x000000721b727212 */ /* 0x000fe400078e3cff */
[----:B------:R-:W-:Y:S02]  /*e550*/  SHF.R.U64 R106, R106, 0x3, RZ ;  /* 0x000000036a6a7819 */ /* 0x000fe400000012ff */
[----:B------:R-:W-:Y:S02]  /*e560*/  MOV R27, R20 ;  /* 0x00000014001b7202 */ /* 0x000fe40000000f00 */
[----:B0-----:R-:W-:Y:S02]  /*e570*/  F2FP.F16.F32.PACK_AB R4, R163, R167 ;  /* 0x000000a7a304723e */ /* 0x001fe400000000ff */
[----:B------:R-:W-:Y:S02]  /*e580*/  F2FP.F16.F32.PACK_AB R5, R35, R34 ;  /* 0x000000222305723e */ /* 0x000fe400000000ff */
[----:B------:R-:W-:-:S02]  /*e590*/  F2FP.F16.F32.PACK_AB R6, R154, R165 ;  /* 0x000000a59a06723e */ /* 0x000fc400000000ff */
[----:B------:R-:W-:Y:S02]  /*e5a0*/  F2FP.F16.F32.PACK_AB R7, R39, R38 ;  /* 0x000000262707723e */ /* 0x000fe400000000ff */
[----:B------:R-:W-:Y:S02]  /*e5b0*/  MOV R26, R24 ;  /* 0x00000018001a7202 */ /* 0x000fe40000000f00 */
[----:B------:R-:W-:Y:S01]  /*e5c0*/  LOP3.LUT R90, R90, R183, RZ, 0x3c, !PT ;  /* 0x000000b75a5a7212 */ /* 0x000fe200078e3cff */
[----:B------:R0:W-:Y:S01]  /*e5d0*/  STSM.16.M88.4 [R27], R4 ;  /* 0x000000041b007844 */ /* 0x0001e20000000200 */
[----:B------:R-:W-:Y:S02]  /*e5e0*/  LOP3.LUT R14, R171, 0x380, RZ, 0xc0, !PT ;  /* 0x00000380ab0e7812 */ /* 0x000fe400078ec0ff */
[----:B------:R-:W-:Y:S01]  /*e5f0*/  MOV R28, R28 ;  /* 0x0000001c001c7202 */ /* 0x000fe20000000f00 */
[----:B------:R-:W-:Y:S01]  /*e600*/  STSM.16.M88.4 [R26], R8 ;  /* 0x000000081a007844 */ /* 0x000fe20000000200 */
[----:B------:R-:W-:-:S02]  /*e610*/  LOP3.LUT R94, R94, R205, RZ, 0x3c, !PT ;  /* 0x000000cd5e5e7212 */ /* 0x000fc400078e3cff */
[----:B------:R-:W-:Y:S01]  /*e620*/  SHF.R.U64 R110, R110, 0x3, RZ ;  /* 0x000000036e6e7819 */ /* 0x000fe200000012ff */
[----:B------:R-:W-:Y:S01]  /*e630*/  STSM.16.M88.4 [R28], R48 ;  /* 0x000000301c007844 */ /* 0x000fe20000000200 */
[----:B------:R-:W-:Y:S02]  /*e640*/  MOV R32, R32 ;  /* 0x0000002000207202 */ /* 0x000fe40000000f00 */
[----:B------:R-:W-:Y:S02]  /*e650*/  LOP3.LUT R106, R106, R209, RZ, 0x3c, !PT ;  /* 0x000000d16a6a7212 */ /* 0x000fe400078e3cff */
[----:B------:R-:W-:Y:S01]  /*e660*/  MOV R36, R36 ;  /* 0x0000002400247202 */ /* 0x000fe20000000f00 */
[----:B------:R-:W-:Y:S01]  /*e670*/  STSM.16.M88.4 [R32], R56 ;  /* 0x0000003820007844 */ /* 0x000fe20000000200 */
[----:B------:R-:W-:Y:S01]  /*e680*/  F2FP.F16.F32.PACK_AB R73, R75, R74 ;  /* 0x0000004a4b49723e */ /* 0x000fe200000000ff */
[----:B0-----:R-:W-:Y:S01]  /*e690*/  IMAD.U32 R4, RZ, RZ, UR8 ;  /* 0x00000008ff047e24 */ /* 0x001fe2000f8e00ff */
[----:B------:R-:W-:Y:S01]  /*e6a0*/  F2FP.F16.F32.PACK_AB R80, R81, R80 ;  /* 0x000000505150723e */ /* 0x000fe200000000ff */
[----:B------:R-:W-:Y:S01]  /*e6b0*/  STSM.16.M88.4 [R36], R64 ;  /* 0x0000004024007844 */ /* 0x000fe20000000200 */
[----:B------:R-:W-:Y:S01]  /*e6c0*/  MOV R40, R40 ;  /* 0x0000002800287202 */ /* 0x000fe20000000f00 */
[----:B------:R-:W-:Y:S01]  /*e6d0*/  IMAD.U32 R5, RZ, RZ, UR9 ;  /* 0x00000009ff057e24 */ /* 0x000fe2000f8e00ff */
[----:B------:R-:W-:Y:S01]  /*e6e0*/  F2FP.F16.F32.PACK_AB R74, R77, R76 ;  /* 0x0000004c4d4a723e */ /* 0x000fe200000000ff */
[----:B------:R-:W-:Y:S01]  /*e6f0*/  ULDC.64 UR8, c[0x0][0xc08] ;  /* 0x0003020000087ab9 */ /* 0x000fe20000000a00 */
[----:B------:R-:W-:-:S02]  /*e700*/  F2FP.F16.F32.PACK_AB R75, R79, R78 ;  /* 0x0000004e4f4b723e */ /* 0x000fc400000000ff */
[----:B------:R-:W-:Y:S02]  /*e710*/  F2FP.F16.F32.PACK_AB R81, R83, R82 ;  /* 0x000000525351723e */ /* 0x000fe400000000ff */
[----:B------:R-:W-:Y:S01]  /*e720*/  SHF.R.U64 R14, R14, 0x3, RZ ;  /* 0x000000030e0e7819 */ /* 0x000fe200000012ff */
[----:B------:R-:W-:Y:S01]  /*e730*/  STSM.16.M88.4 [R40], R72 ;  /* 0x0000004828007844 */ /* 0x000fe20000000200 */
[----:B------:R-:W-:Y:S02]  /*e740*/  MOV R25, R90 ;  /* 0x0000005a00197202 */ /* 0x000fe40000000f00 */
[----:B------:R-:W-:Y:S02]  /*e750*/  F2FP.F16.F32.PACK_AB R82, R85, R84 ;  /* 0x000000545552723e */ /* 0x000fe400000000ff */
[----:B------:R-:W-:Y:S02]  /*e760*/  F2FP.F16.F32.PACK_AB R83, R87, R86 ;  /* 0x000000565753723e */ /* 0x000fe400000000ff */
[----:B------:R-:W-:-:S02]  /*e770*/  F2FP.F16.F32.PACK_AB R88, R89, R88 ;  /* 0x000000585958723e */ /* 0x000fc400000000ff */
[----:B------:R-:W-:Y:S01]  /*e780*/  LOP3.LUT R110, R110, R211, RZ, 0x3c, !PT ;  /* 0x000000d36e6e7212 */ /* 0x000fe200078e3cff */
[----:B------:R-:W-:Y:S01]  /*e790*/  STSM.16.M88.4 [R25], R80 ;  /* 0x0000005019007844 */ /* 0x000fe20000000200 */
[----:B------:R-:W-:Y:S02]  /*e7a0*/  MOV R94, R94 ;  /* 0x0000005e005e7202 */ /* 0x000fe40000000f00 */
[----:B------:R-:W-:Y:S02]  /*e7b0*/  MOV R24, R98 ;  /* 0x0000006200187202 */ /* 0x000fe40000000f00 */
[----:B------:R-:W-:Y:S02]  /*e7c0*/  F2FP.F16.F32.PACK_AB R89, R44, R42 ;  /* 0x0000002a2c59723e */ /* 0x000fe400000000ff */
[----:B------:R-:W-:Y:S02]  /*e7d0*/  F2FP.F16.F32.PACK_AB R90, R93, R92 ;  /* 0x0000005c5d5a723e */ /* 0x000fe400000000ff */
[----:B------:R-:W-:-:S02]  /*e7e0*/  F2FP.F16.F32.PACK_AB R91, R152, R46 ;  /* 0x0000002e985b723e */ /* 0x000fc400000000ff */
[----:B------:R-:W-:Y:S02]  /*e7f0*/  F2FP.F16.F32.PACK_AB R96, R97, R96 ;  /* 0x000000606160723e */ /* 0x000fe400000000ff */
[----:B------:R-:W-:Y:S01]  /*e800*/  MOV R21, R106 ;  /* 0x0000006a00157202 */ /* 0x000fe20000000f00 */
[----:B------:R-:W-:Y:S01]  /*e810*/  STSM.16.M88.4 [R94], R88 ;  /* 0x000000585e007844 */ /* 0x000fe20000000200 */
[----:B------:R-:W-:Y:S02]  /*e820*/  F2FP.F16.F32.PACK_AB R97, R155, R153 ;  /* 0x000000999b61723e */ /* 0x000fe400000000ff */
        /* <DEDUP_REMOVED lines=11> */
[----:B------:R-:W-:Y:S01]  /*e8e0*/  F2FP.F16.F32.PACK_AB R120, R121, R120 ;  /* 0x000000787978723e */ /* 0x000fe200000000ff */
[----:B------:R-:W-:Y:S01]  /*e8f0*/  STSM.16.M88.4 [R102], R104 ;  /* 0x0000006866007844 */ /* 0x000fe20000000200 */
[----:B------:R-:W-:Y:S02]  /*e900*/  LOP3.LUT R14, R14, R171, RZ, 0x3c, !PT ;  /* 0x000000ab0e0e7212 */ /* 0x000fe400078e3cff */
        /* <DEDUP_REMOVED lines=29> */
[----:B------:R-:W-:-:S06]  /*eae0*/  UISETP.NE.AND.EX UP1, UPT, UR9, URZ, UPT, UP1 ;  /* 0x0000003f0900728c */ /* 0x000fcc000bf25310 */
[----:B------:R-:W-:-:S05]  /*eaf0*/  PLOP3.LUT P6, PT, PT, PT, UP1, 0x80, 0x0 ;  /* 0x000000000000781c */ /* 0x000fca0003fcf018 */
[----:B------:R-:W-:Y:S02]  /*eb00*/  @UP1 ULDC.64 UR8, c[0x0][0xc08] ;  /* 0x0003020000081ab9 */ /* 0x000fe40000000a00 */
[----:B------:R-:W-:Y:S01]  /*eb10*/  @UP1 UIMAD.WIDE UR8, UR43, 0x4, UR8 ;  /* 0x000000042b0818a5 */ /* 0x000fe2000f8e0208 */
[----:B------:R-:W-:Y:S02]  /*eb20*/  ULDC UR4, c[0x0][0xa88] ;  /* 0x0002a20000047ab9 */ /* 0x000fe40000000800 */
[----:B------:R-:W-:-:S03]  /*eb30*/  IMAD.U32 R76, RZ, RZ, UR4 ;  /* 0x00000004ff4c7e24 */ /* 0x000fc6000f8e00ff */
[----:B0-----:R-:W-:Y:S02]  /*eb40*/  IMAD.U32 R14, RZ, RZ, UR8 ;  /* 0x00000008ff0e7e24 */ /* 0x001fe4000f8e00ff */
[----:B------:R-:W-:Y:S01]  /*eb50*/  IMAD.U32 R15, RZ, RZ, UR9 ;  /* 0x00000009ff0f7e24 */ /* 0x000fe2000f8e00ff */
[----:B------:R-:W2:Y:S01]  /*eb60*/  @P0 LDG.E R6, desc[UR40][R4.64] ;  /* 0x0000002804060981 */ /* 0x000ea2000c1e1900 */
[----:B------:R-:W-:-:S03]  /*eb70*/  IMAD R7, R192, 0x40, R184 ;  /* 0x00000040c0077824 */ /* 0x000fc600078e02b8 */
[----:B------:R0:W5:Y:S01]  /*eb80*/  @P6 LDG.E R76, desc[UR40][R14.64] ;  /* 0x000000280e4c6981 */ /* 0x000162000c1e1900 */
[----:B------:R-:W-:-:S03]  /*eb90*/  IMAD.WIDE R172, R7, 0x2, R172 ;  /* 0x0000000207ac7825 */ /* 0x000fc600078e02ac */
[C---:B------:R-:W-:Y:S02]  /*eba0*/  IADD3 R9, P2, R172.reuse, 0x1000, RZ ;  /* 0x00001000ac097810 */ /* 0x040fe40007f5e0ff */
[C---:B------:R-:W-:Y:S02]  /*ebb0*/  IADD3 R13, P1, R172.reuse, 0x2000, RZ ;  /* 0x00002000ac0d7810 */ /* 0x040fe40007f3e0ff */
[----:B------:R-:W-:Y:S02]  /*ebc0*/  P2R R10, PR, RZ, 0x4 ;  /* 0x00000004ff0a7803 */ /* 0x000fe40000000000 */
[C---:B------:R-:W-:Y:S02]  /*ebd0*/  IADD3 R25, P2, R172.reuse, 0x3000, RZ ;  /* 0x00003000ac197810 */ /* 0x040fe40007f5e0ff */
[C---:B------:R-:W-:Y:S02]  /*ebe0*/  IADD3 R29, P3, R172.reuse, 0x4000, RZ ;  /* 0x00004000ac1d7810 */ /* 0x040fe40007f7e0ff */
[----:B------:R-:W-:-:S02]  /*ebf0*/  IADD3 R33, P4, R172, 0x5000, RZ ;  /* 0x00005000ac217810 */ /* 0x000fc40007f9e0ff */
[----:B------:R-:W-:Y:S02]  /*ec00*/  IADD3 R37, P5, R172, 0x6000, RZ ;  /* 0x00006000ac257810 */ /* 0x000fe40007fbe0ff */
[----:B------:R-:W-:Y:S02]  /*ec10*/  LOP3.LUT R8, R9, 0x380, RZ, 0xc0, !PT ;  /* 0x0000038009087812 */ /* 0x000fe400078ec0ff */
[----:B------:R-:W-:Y:S02]  /*ec20*/  LOP3.LUT R12, R13, 0x380, RZ, 0xc0, !PT ;  /* 0x000003800d0c7812 */ /* 0x000fe400078ec0ff */
[----:B------:R-:W-:Y:S02]  /*ec30*/  LOP3.LUT R24, R25, 0x380, RZ, 0xc0, !PT ;  /* 0x0000038019187812 */ /* 0x000fe400078ec0ff */
[----:B------:R-:W-:Y:S02]  /*ec40*/  LOP3.LUT R28, R29, 0x380, RZ, 0xc0, !PT ;  /* 0x000003801d1c7812 */ /* 0x000fe400078ec0ff */
[----:B------:R-:W-:-:S02]  /*ec50*/  LOP3.LUT R32, R33, 0x380, RZ, 0xc0, !PT ;  /* 0x0000038021207812 */ /* 0x000fc400078ec0ff */
[----:B------:R-:W-:Y:S01]  /*ec60*/  LOP3.LUT R36, R37, 0x380, RZ, 0xc0, !PT ;  /* 0x0000038025247812 */ /* 0x000fe200078ec0ff */
[----:B------:R-:W-:Y:S01]  /*ec70*/  UMOV UR4, URZ ;  /* 0x0000003f00047c82 */ /* 0x000fe20008000000 */
[----:B------:R-:W-:Y:S02]  /*ec80*/  SHF.R.U64 R8, R8, 0x3, RZ ;  /* 0x0000000308087819 */ /* 0x000fe400000012ff */
[----:B------:R-:W-:Y:S02]  /*ec90*/  SHF.R.U64 R12, R12, 0x3, RZ ;  /* 0x000000030c0c7819 */ /* 0x000fe400000012ff */
[----:B------:R-:W-:Y:S02]  /*eca0*/  SHF.R.U64 R24, R24, 0x3, RZ ;  /* 0x0000000318187819 */ /* 0x000fe400000012ff */
[----:B------:R-:W-:Y:S02]  /*ecb0*/  SHF.R.U64 R28, R28, 0x3, RZ ;  /* 0x000000031c1c7819 */ /* 0x000fe400000012ff */
[----:B------:R-:W-:-:S02]  /*ecc0*/  SHF.R.U64 R32, R32, 0x3, RZ ;  /* 0x0000000320207819 */ /* 0x000fc400000012ff */
[----:B------:R-:W-:Y:S02]  /*ecd0*/  SHF.R.U64 R36, R36, 0x3, RZ ;  /* 0x0000000324247819 */ /* 0x000fe400000012ff */
[----:B------:R-:W-:Y:S02]  /*ece0*/  LOP3.LUT R8, R8, R9, RZ, 0x3c, !PT ;  /* 0x0000000908087212 */ /* 0x000fe400078e3cff */
[----:B------:R-:W-:Y:S02]  /*ecf0*/  LOP3.LUT R12, R12, R13, RZ, 0x3c, !PT ;  /* 0x0000000d0c0c7212 */ /* 0x000fe400078e3cff */
[----:B------:R-:W-:Y:S02]  /*ed00*/  LOP3.LUT R24, R24, R25, RZ, 0x3c, !PT ;  /* 0x0000001918187212 */ /* 0x000fe400078e3cff */
[----:B------:R-:W-:Y:S02]  /*ed10*/  LOP3.LUT R28, R28, R29, RZ, 0x3c, !PT ;  /* 0x0000001d1c1c7212 */ /* 0x000fe400078e3cff */
[----:B------:R-:W-:-:S02]  /*ed20*/  LOP3.LUT R32, R32, R33, RZ, 0x3c, !PT ;  /* 0x0000002120207212 */ /* 0x000fc400078e3cff */
[----:B------:R-:W-:Y:S02]  /*ed30*/  LOP3.LUT R36, R36, R37, RZ, 0x3c, !PT ;  /* 0x0000002524247212 */ /* 0x000fe400078e3cff */
[----:B--2---:R-:W-:Y:S01]  /*ed40*/  @P0 R2UR UR4, R6 ;  /* 0x00000000060402ca */ /* 0x004fe200000e0000 */
[----:B0-----:R-:W-:-:S14]  /*ed50*/  @P6 BRA `(.L_x_5658) ;  /* 0x0000000000106947 */ /* 0x001fdc0003800000 */
[----:B------:R-:W-:Y:S05]  /*ed60*/  @!P0 BRA `(.L_x_5658) ;  /* 0x00000000000c8947 */ /* 0x000fea0003800000 */
[----:B------:R-:W2:Y:S04]  /*ed70*/  LDG.E R7, desc[UR40][R4.64] ;  /* 0x0000002804077981 */ /* 0x000ea8000c1e1900 */
[----:B-----5:R-:W2:Y:S02]  /*ed80*/  LDG.E R76, desc[UR40][R4.64+0x4] ;  /* 0x00000428044c7981 */ /* 0x020ea4000c1e1900 */
[----:B--2---:R-:W-:-:S07]  /*ed90*/  IMAD.IADD R76, R76, 0x1, -R7 ;  /* 0x000000014c4c7824 */ /* 0x004fce00078e0a07 */
.L_x_5658:
        /* <DEDUP_REMOVED lines=18> */
[----:B------:R-:W-:Y:S01]  /*eec0*/  USHF.R.S32.HI UR17, URZ, 0x1f, UR44 ;  /* 0x0000001f3f117899 */ /* 0x000fe2000801142c */
[----:B------:R-:W-:Y:S01]  /*eed0*/  SHF.R.U64 R44, R44, 0x3, RZ ;  /* 0x000000032c2c7819 */ /* 0x000fe200000012ff */
[----:B------:R-:W-:Y:S01]  /*eee0*/  USEL UR8, UR43, URZ, !UP0 ;  /* 0x0000003f2b087287 */ /* 0x000fe2000c000000 */
[----:B------:R-:W-:Y:S01]  /*eef0*/  LOP3.LUT R48, R48, R49, RZ, 0x3c, !PT ;  /* 0x0000003130307212 */ /* 0x000fe200078e3cff */
[--C-:B------:R-:W-:Y:S01]  /*ef00*/  IMAD.X R49, RZ, RZ, R173.reuse, P6 ;  /* 0x000000ffff317224 */ /* 0x100fe200030e06ad */
[----:B------:R-:W-:Y:S01]  /*ef10*/  LOP3.LUT R40, R40, R41, RZ, 0x3c, !PT ;  /* 0x0000002928287212 */ /* 0x000fe200078e3cff */
[--C-:B------:R-:W-:Y:S01]  /*ef20*/  IMAD.X R41, RZ, RZ, R173.reuse, P0 ;  /* 0x000000ffff297224 */ /* 0x100fe200000e06ad */
[----:B0-----:R-:W-:Y:S01]  /*ef30*/  ISETP.NE.AND P6, PT, R4, RZ, PT ;  /* 0x000000ff0400720c */ /* 0x001fe20003fc5270 */
[----:B------:R-:W-:Y:S01]  /*ef40*/  USEL UR18, UR9, URZ, !UP0 ;  /* 0x0000003f09127287 */ /* 0x000fe2000c000000 */
[----:B------:R-:W-:Y:S01]  /*ef50*/  LOP3.LUT R44, R44, R45, RZ, 0x3c, !PT ;  /* 0x0000002d2c2c7212 */ /* 0x000fe200078e3cff */
[----:B------:R-:W-:Y:S01]  /*ef60*/  IMAD.X R45, RZ, RZ, R173, P1 ;  /* 0x000000ffff2d7224 */ /* 0x000fe200008e06ad */
[----:B------:R-:W-:-:S02]  /*ef70*/  IADD3 R57, P2, R172, 0xa000, RZ ;  /* 0x0000a000ac397810 */ /* 0x000fc40007f5e0ff */
[C---:B------:R-:W-:Y:S02]  /*ef80*/  IADD3 R53, P3, R172.reuse, 0xb000, RZ ;  /* 0x0000b000ac357810 */ /* 0x040fe40007f7e0ff */
[C---:B------:R-:W-:Y:S02]  /*ef90*/  IADD3 R65, P4, R172.reuse, 0xc000, RZ ;  /* 0x0000c000ac417810 */ /* 0x040fe40007f9e0ff */
[C---:B------:R-:W-:Y:S02]  /*efa0*/  IADD3 R61, P5, R172.reuse, 0xd000, RZ ;  /* 0x0000d000ac3d7810 */ /* 0x040fe40007fbe0ff */
[C---:B------:R-:W-:Y:S02]  /*efb0*/  IADD3 R73, P0, R172.reuse, 0xe000, RZ ;  /* 0x0000e000ac497810 */ /* 0x040fe40007f1e0ff */
[----:B------:R-:W-:Y:S02]  /*efc0*/  IADD3 R5, P1, R172, 0xf000, RZ ;  /* 0x0000f000ac057810 */ /* 0x000fe40007f3e0ff */
[----:B------:R-:W-:-:S02]  /*efd0*/  LOP3.LUT R56, R57, 0x380, RZ, 0xc0, !PT ;  /* 0x0000038039387812 */ /* 0x000fc400078ec0ff */
[----:B------:R-:W-:Y:S01]  /*efe0*/  LOP3.LUT R52, R53, 0x380, RZ, 0xc0, !PT ;  /* 0x0000038035347812 */ /* 0x000fe200078ec0ff */
[----:B------:R-:W-:Y:S01]  /*eff0*/  IMAD.X R69, RZ, RZ, R173, P1 ;  /* 0x000000ffff457224 */ /* 0x000fe200008e06ad */
[----:B------:R-:W-:Y:S02]  /*f000*/  LOP3.LUT R64, R65, 0x380, RZ, 0xc0, !PT ;  /* 0x0000038041407812 */ /* 0x000fe400078ec0ff */
[----:B------:R-:W-:Y:S02]  /*f010*/  LOP3.LUT R60, R61, 0x380, RZ, 0xc0, !PT ;  /* 0x000003803d3c7812 */ /* 0x000fe400078ec0ff */
[----:B------:R-:W-:Y:S02]  /*f020*/  LOP3.LUT R72, R73, 0x380, RZ, 0xc0, !PT ;  /* 0x0000038049487812 */ /* 0x000fe400078ec0ff */
[----:B------:R-:W-:Y:S02]  /*f030*/  LOP3.LUT R7, R172, 0x380, RZ, 0xc0, !PT ;  /* 0x00000380ac077812 */ /* 0x000fe400078ec0ff */
[----:B------:R-:W-:-:S02]  /*f040*/  LOP3.LUT R4, R5, 0x380, RZ, 0xc0, !PT ;  /* 0x0000038005047812 */ /* 0x000fc400078ec0ff */
[----:B------:R-:W-:Y:S02]  /*f050*/  SHF.R.U64 R56, R56, 0x3, RZ ;  /* 0x0000000338387819 */ /* 0x000fe400000012ff */
[----:B------:R-:W-:Y:S02]  /*f060*/  SHF.R.U64 R52, R52, 0x3, RZ ;  /* 0x0000000334347819 */ /* 0x000fe400000012ff */
[----:B------:R-:W-:Y:S02]  /*f070*/  SHF.R.U64 R64, R64, 0x3, RZ ;  /* 0x0000000340407819 */ /* 0x000fe400000012ff */
[----:B------:R-:W-:Y:S02]  /*f080*/  SHF.R.U64 R60, R60, 0x3, RZ ;  /* 0x000000033c3c7819 */ /* 0x000fe400000012ff */
        /* <DEDUP_REMOVED lines=17> */
[----:B------:R-:W-:Y:S01]  /*f1a0*/  VIADD R10, R185, UR42 ;  /* 0x0000002ab90a7c36 */ /* 0x000fe20008000000 */
[----:B------:R-:W-:Y:S01]  /*f1b0*/  ULDC.64 UR12, c[0x0][0xb90] ;  /* 0x0002e400000c7ab9 */ /* 0x000fe20000000a00 */
[----:B------:R-:W-:Y:S01]  /*f1c0*/  UMOV UR10, UR4 ;  /* 0x00000004000a7c82 */ /* 0x000fe20008000000 */
[----:B------:R-:W-:Y:S01]  /*f1d0*/  UIMAD UR9, UR17, UR12, URZ ;  /* 0x0000000c110972a4 */ /* 0x000fe2000f8e023f */
[----:B------:R-:W-:Y:S01]  /*f1e0*/  IMAD.MOV.U32 R4, RZ, RZ, R10 ;  /* 0x000000ffff047224 */ /* 0x000fe200078e000a */
[----:B------:R-:W-:Y:S01]  /*f1f0*/  UMOV UR11, UR16 ;  /* 0x00000010000b7c82 */ /* 0x000fe20008000000 */
[----:B------:R-:W-:Y:S01]  /*f200*/  ULDC.64 UR14, c[0x0][0xb98] ;  /* 0x0002e600000e7ab9 */ /* 0x000fe20000000a00 */
[----:B------:R-:W-:Y:S01]  /*f210*/  UIMAD.WIDE.U32 UR10, UR44, UR12, UR10 ;  /* 0x0000000c2c0a72a5 */ /* 0x000fe2000f8e000a */
[----:B------:R-:W-:Y:S01]  /*f220*/  IMAD.MOV R21, RZ, RZ, -R17 ;  /* 0x000000ffff157224 */ /* 0x000fe200078e0a11 */
[----:B------:R-:W-:Y:S01]  /*f230*/  UIMAD UR9, UR44, UR13, UR9 ;  /* 0x0000000d2c0972a4 */ /* 0x000fe2000f8e0209 */
[----:B------:R-:W-:Y:S01]  /*f240*/  VIADD R20, R16, UR42 ;  /* 0x0000002a10147c36 */ /* 0x000fe20008000000 */
[----:B------:R-:W-:-:S02]  /*f250*/  UIMAD UR12, UR18, UR14, URZ ;  /* 0x0000000e120c72a4 */ /* 0x000fc4000f8e023f */
[----:B------:R-:W-:Y:S02]  /*f260*/  UIADD3 UR11, UR11, UR9, URZ ;  /* 0x000000090b0b7290 */ /* 0x000fe4000fffe03f */
[----:B------:R-:W-:Y:S02]  /*f270*/  UIMAD UR12, UR8, UR15, UR12 ;  /* 0x0000000f080c72a4 */ /* 0x000fe4000f8e020c */
[----:B------:R-:W-:Y:S01]  /*f280*/  UIMAD.WIDE.U32 UR10, UR8, UR14, UR10 ;  /* 0x0000000e080a72a5 */ /* 0x000fe2000f8e000a */
        /* <DEDUP_REMOVED lines=9> */
[----:B------:R-:W-:Y:S02]  /*f320*/  IMAD.U32 R10, RZ, RZ, UR12 ;  /* 0x0000000cff0a7e24 */ /* 0x000fe4000f8e00ff */
[----:B-----5:R-:W-:Y:S01]  /*f330*/  IMAD R11, R76, R11, RZ ;  /* 0x0000000b4c0b7224 */ /* 0x020fe200078e02ff */
[----:B------:R-:W-:Y:S02]  /*f340*/  SHF.R.S32.HI R6, RZ, 0x1f, R7 ;  /* 0x0000001fff067819 */ /* 0x000fe40000011407 */
[----:B------:R-:W-:Y:S01]  /*f350*/  IADD3.X R5, R5, UR11, R10, P0, !PT ;  /* 0x0000000b05057c10 */ /* 0x000fe200087fe40a */
[----:B------:R-:W-:Y:S01]  /*f360*/  ULDC.64 UR10, c[0x0][0xb88] ;  /* 0x0002e200000a7ab9 */ /* 0x000fe20000000a00 */
[----:B------:R-:W-:Y:S02]  /*f370*/  VIADD R10, R20, 0x8 ;  /* 0x00000008140a7836 */ /* 0x000fe40000000000 */
        /* <DEDUP_REMOVED lines=16> */
.L_x_5659:
        /* <DEDUP_REMOVED lines=8> */
[----:B------:R-:W-:-:S03]  /*f500*/  SEL R0, RZ, 0x1, P1 ;  /* 0x00000001ff007807 */ /* 0x000fc60000800000 */
[----:B------:R-:W-:Y:S01]  /*f510*/  IMAD.SHL.U32 R3, R3, 0x2, RZ ;  /* 0x0000000203037824 */ /* 0x000fe200078e00ff */
[----:B------:R-:W-:Y:S01]  /*f520*/  ISETP.GE.AND P0, PT, R189, UR14, PT ;  /* 0x0000000ebd007c0c */ /* 0x000fe2000bf06270 */
[----:B------:R-:W5:Y:S04]  /*f530*/  LD.E.128 R12, desc[UR40][R12.64] ;  /* 0x000000280c0c7980 */ /* 0x000f68000c101d00 */
[----:B------:R-:W5:Y:S04]  /*f540*/  LD.E.128 R24, desc[UR40][R24.64] ;  /* 0x0000002818187980 */ /* 0x000f68000c101d00 */
[----:B------:R-:W5:Y:S01]  /*f550*/  LD.E.128 R28, desc[UR40][R28.64] ;  /* 0x000000281c1c7980 */ /* 0x000f62000c101d00 */
[----:B-1----:R-:W-:-:S02]  /*f560*/  ISETP.NE.AND P2, PT, R81, 0x1, PT ;  /* 0x000000015100780c */ /* 0x002fc40003f45270 */
[----:B------:R-:W-:Y:S01]  /*f570*/  LOP3.LUT R0, R3, 0x2, R0, 0xe2, !PT ;  /* 0x0000000203007812 */ /* 0x000fe200078ee200 */
[----:B------:R-:W5:Y:S01]  /*f580*/  LD.E.128 R32, desc[UR40][R32.64] ;  /* 0x0000002820207980 */ /* 0x000f62000c101d00 */
[----:B------:R-:W-:Y:S01]  /*f590*/  SEL R3, RZ, 0xffffffff, P0 ;  /* 0xffffffffff037807 */ /* 0x000fe20000000000 */
[----:B------:R-:W-:Y:S02]  /*f5a0*/  UIMAD UR9, UR16, UR12, URZ ;  /* 0x0000000c100972a4 */ /* 0x000fe4000f8e023f */
[----:B------:R-:W5:Y:S04]  /*f5b0*/  LD.E.128 R36, desc[UR40][R36.64] ;  /* 0x0000002824247980 */ /* 0x000f68000c101d00 */
[----:B------:R-:W5:Y:S02]  /*f5c0*/  LD.E.128 R40, desc[UR40][R40.64] ;  /* 0x0000002828287980 */ /* 0x000f64000c101d00 */
[----:B------:R-:W1:Y:S01]  /*f5d0*/  @P2 LDC R21, c[0x0][0xbec] ;  /* 0x0002fb00ff152b82 */ /* 0x000e620000000800 */
[----:B------:R-:W-:Y:S01]  /*f5e0*/  IMAD.SHL.U32 R3, R3, 0x4, RZ ;  /* 0x0000000403037824 */ /* 0x000fe200078e00ff */
[----:B------:R-:W-:Y:S01]  /*f5f0*/  ISETP.GE.AND P0, PT, R188, UR14, PT ;  /* 0x0000000ebc007c0c */ /* 0x000fe2000bf06270 */
[----:B------:R-:W5:Y:S04]  /*f600*/  LD.E.128 R48, desc[UR40][R48.64] ;  /* 0x0000002830307980 */ /* 0x000f68000c101d00 */
[----:B------:R-:W5:Y:S01]  /*f610*/  LD.E.128 R44, desc[UR40][R44.64] ;  /* 0x000000282c2c7980 */ /* 0x000f62000c101d00 */
[----:B------:R-:W2:Y:S01]  /*f620*/  @P2 LDC R77, c[0x0][0xbf0] ;  /* 0x0002fc00ff4d2b82 */ /* 0x000ea20000000800 */
[----:B------:R-:W-:Y:S01]  /*f630*/  UIMAD.WIDE.U32 UR10, UR4, UR12, URZ ;  /* 0x0000000c040a72a5 */ /* 0x000fe2000f8e003f */
[----:B------:R-:W-:Y:S01]  /*f640*/  LOP3.LUT R3, R3, 0x4, R0, 0xe2, !PT ;  /* 0x0000000403037812 */ /* 0x000fe200078ee200 */
[----:B------:R-:W-:Y:S01]  /*f650*/  UIMAD UR9, UR4, UR13, UR9 ;  /* 0x0000000d040972a4 */ /* 0x000fe2000f8e0209 */
[----:B------:R-:W-:Y:S01]  /*f660*/  SEL R20, RZ, 0xffffffff, P0 ;  /* 0xffffffffff147807 */ /* 0x000fe20000000000 */
[----:B------:R-:W-:Y:S01]  /*f670*/  IMAD R0, R191, 0x20, R192 ;  /* 0x00000020bf007824 */ /* 0x000fe200078e02c0 */
[----:B------:R-:W-:Y:S01]  /*f680*/  ULDC.64 UR12, c[0x0][0xae8] ;  /* 0x0002ba00000c7ab9 */ /* 0x000fe20000000a00 */
[----:B------:R-:W-:Y:S01]  /*f690*/  ISETP.GE.AND P0, PT, R187, UR14, PT ;  /* 0x0000000ebb007c0c */ /* 0x000fe2000bf06270 */
[----:B------:R-:W-:Y:S01]  /*f6a0*/  UIADD3 UR11, UR11, UR9, URZ ;  /* 0x000000090b0b7290 */ /* 0x000fe2000fffe03f */
[----:B------:R-:W5:Y:S01]  /*f6b0*/  LD.E.128 R56, desc[UR40][R56.64] ;  /* 0x0000002838387980 */ /* 0x000f62000c101d00 */
[----:B------:R-:W-:Y:S01]  /*f6c0*/  UIMAD UR4, UR17, UR12, URZ ;  /* 0x0000000c110472a4 */ /* 0x000fe2000f8e023f */
[----:B------:R-:W-:Y:S01]  /*f6d0*/  VIADD R82, R0, UR42 ;  /* 0x0000002a00527c36 */ /* 0x000fe20008000000 */
[----:B------:R-:W-:Y:S01]  /*f6e0*/  SEL R0, RZ, 0xffffffff, P0 ;  /* 0xffffffffff007807 */ /* 0x000fe20000000000 */
[----:B------:R-:W-:Y:S01]  /*f6f0*/  UIMAD.WIDE.U32 UR10, UR44, UR12, UR10 ;  /* 0x0000000c2c0a72a5 */ /* 0x000fe2000f8e000a */
[----:B------:R-:W5:Y:S01]  /*f700*/  LD.E.128 R52, desc[UR40][R52.64] ;  /* 0x0000002834347980 */ /* 0x000f62000c101d00 */
[----:B------:R-:W-:Y:S01]  /*f710*/  UIMAD UR4, UR44, UR13, UR4 ;  /* 0x0000000d2c0472a4 */ /* 0x000fe2000f8e0204 */
[----:B------:R-:W-:-:S02]  /*f720*/  IMAD.SHL.U32 R20, R20, 0x8, RZ ;  /* 0x0000000814147824 */ /* 0x000fc400078e00ff */
[----:B------:R-:W-:Y:S01]  /*f730*/  ULDC.64 UR12, c[0x0][0xaf0] ;  /* 0x0002bc00000c7ab9 */ /* 0x000fe20000000a00 */
[----:B------:R-:W-:Y:S01]  /*f740*/  UIADD3 UR11, UR11, UR4, URZ ;  /* 0x000000040b0b7290 */ /* 0x000fe2000fffe03f */
[----:B------:R-:W-:Y:S01]  /*f750*/  IMAD.SHL.U32 R79, R0, 0x10, RZ ;  /* 0x00000010004f7824 */ /* 0x000fe200078e00ff */
[----:B------:R-:W-:Y:S01]  /*f760*/  UIMAD UR4, UR18, UR12, URZ ;  /* 0x0000000c120472a4 */ /* 0x000fe2000f8e023f */
[----:B-1----:R-:W-:Y:S01]  /*f770*/  @P2 IMAD.HI.U32 R0, R82, R21, RZ ;  /* 0x0000001552002227 */ /* 0x002fe200078e00ff */
[----:B------:R-:W-:Y:S01]  /*f780*/  LOP3.LUT R20, R20, 0x8, R3, 0xe2, !PT ;  /* 0x0000000814147812 */ /* 0x000fe200078ee203 */
[----:B------:R-:W5:Y:S01]  /*f790*/  LD.E.128 R64, desc[UR40][R64.64] ;  /* 0x0000002840407980 */ /* 0x000f62000c101d00 */
[----:B------:R-:W-:Y:S01]  /*f7a0*/  UIMAD UR4, UR8, UR13, UR4 ;  /* 0x0000000d080472a4 */ /* 0x000fe2000f8e0204 */
[----:B------:R-:W-:Y:S01]  /*f7b0*/  IMAD.MOV.U32 R3, RZ, RZ, R82 ;  /* 0x000000ffff037224 */ /* 0x000fe200078e0052 */
[----:B------:R-:W-:Y:S01]  /*f7c0*/  UIMAD.WIDE.U32 UR8, UR8, UR12, UR10 ;  /* 0x0000000c080872a5 */ /* 0x000fe2000f8e000a */
[----:B--2---:R-:W-:Y:S01]  /*f7d0*/  @P2 SHF.R.U32.HI R3, RZ, R77, R0 ;  /* 0x0000004dff032219 */ /* 0x004fe20000011600 */
[----:B------:R-:W5:Y:S01]  /*f7e0*/  LD.E.128 R60, desc[UR40][R60.64] ;  /* 0x000000283c3c7980 */ /* 0x000f62000c101d00 */
[----:B------:R-:W-:-:S02]  /*f7f0*/  LOP3.LUT R78, R79, 0x10, R20, 0xe2, !PT ;  /* 0x000000104f4e7812 */ /* 0x000fc400078ee214 */
        /* <DEDUP_REMOVED lines=11> */
[----:B------:R-:W-:Y:S01]  /*f8b0*/  IMAD R77, R81, R79, R82 ;  /* 0x0000004f514d7224 */ /* 0x000fe200078e0252 */
[----:B------:R-:W-:Y:S01]  /*f8c0*/  ISETP.GE.AND P0, PT, R195, UR14, PT ;  /* 0x0000000ec3007c0c */ /* 0x000fe2000bf06270 */
[----:B------:R-:W-:Y:S01]  /*f8d0*/  IMAD.U32 R21, RZ, RZ, UR4 ;  /* 0x00000004ff157e24 */ /* 0x000fe2000f8e00ff */
[----:B------:R-:W-:Y:S01]  /*f8e0*/  @!PT LDS RZ, [RZ] ;  /* 0x00000000fffff984 */ /* 0x000fe20000000800 */
[----:B------:R-:W-:Y:S01]  /*f8f0*/  @!PT LDS RZ, [RZ] ;  /* 0x00000000fffff984 */ /* 0x000fe20000000800 */
[----:B------:R-:W-:Y:S01]  /*f900*/  @!PT LDS RZ, [RZ] ;  /* 0x00000000fffff984 */ /* 0x000fe20000000800 */
[----:B------:R-:W-:Y:S01]  /*f910*/  @!PT LDS RZ, [RZ] ;  /* 0x00000000fffff984 */ /* 0x000fe20000000800 */
[----:B------:R1:W-:Y:S06]  /*f920*/  MEMBAR.ALL.CTA ;  /* 0x0000000000007992 */ /* 0x0003ec0000008000 */
[----:B-1----:R-:W1:Y:S01]  /*f930*/  FENCE.VIEW.ASYNC.S ;  /* 0x00000000000073c6 */ /* 0x002e620000000000 */
[----:B------:R-:W-:Y:S01]  /*f940*/  IMAD.SHL.U32 R83, R0, 0x20, RZ ;  /* 0x0000002000537824 */ /* 0x000fe200078e00ff */
        /* <DEDUP_REMOVED lines=11> */
[----:B-----5:R-:W-:Y:S01]  /*fa00*/  IMAD R87, R76, R81, RZ ;  /* 0x000000514c577224 */ /* 0x020fe200078e02ff */
[----:B------:R-:W-:Y:S01]  /*fa10*/  BSSY B1, `(.L_x_5660) ;  /* 0x000002f000017945 */ /* 0x000fe20003800000 */
[----:B------:R-:W-:Y:S01]  /*fa20*/  VIADD R86, R192, UR42 ;  /* 0x0000002ac0567c36 */ /* 0x000fe20008000000 */
[----:B------:R-:W-:Y:S01]  /*fa30*/  LOP3.LUT R3, R78, R3, RZ, 0xfc, !PT ;  /* 0x000000034e037212 */ /* 0x000fe200078efcff */
        /* <DEDUP_REMOVED lines=44> */
.L_x_5661:
[----:B------:R-:W-:Y:S05]  /*fd00*/  BSYNC B1 ;  /* 0x0000000000017941 */ /* 0x000fea0003800000 */
.L_x_5660:
[----:B---3--:R-:W-:Y:S01]  /*fd10*/  VIADD R4, R86, 0x20 ;  /* 0x0000002056047836 */ /* 0x008fe20000000000 */
[----:B------:R3:W4:Y:S04]  /*fd20*/  SHFL.IDX PT, R7, R85, 0x1, 0x181f ;  /* 0x00381f0055077f89 */ /* 0x00072800000e0000 */
        /* <DEDUP_REMOVED lines=10> */
[----:B------:R-:W-:Y:S01]  /*fdd0*/  @!P3 LEA R14, P6, R189, R6, 0x1 ;  /* 0x00000006bd0eb211 */ /* 0x000fe200078c08ff */
[----:B------:R0:W-:Y:S01]  /*fde0*/  @!P0 ST.E.128 desc[UR40][R4.64], R8 ;  /* 0x0000000804008985 */ /* 0x0001e2000c101d28 */
[----:B------:R-:W-:Y:S02]  /*fdf0*/  ISETP.GE.AND P0, PT, R186, UR14, PT ;  /* 0x0000000eba007c0c */ /* 0x000fe4000bf06270 */
[----:B------:R-:W-:Y:S02]  /*fe00*/  @!P5 LEA.HI.X R13, R190, R7, R204, 0x1, P4 ;  /* 0x00000007be0dd211 */ /* 0x000fe400020f0ccc */
[----:B------:R-:W-:-:S02]  /*fe10*/  LOP3.LUT P4, RZ, R3, 0x40, RZ, 0xc0, !PT ;  /* 0x0000004003ff7812 */ /* 0x000fc4000788c0ff */
[----:B------:R-:W-:Y:S01]  /*fe20*/  @!P3 LEA.HI.X R15, R189, R7, R203, 0x1, P6 ;  /* 0x00000007bd0fb211 */ /* 0x000fe200030f0ccb */
        /* <DEDUP_REMOVED lines=20> */
.L_x_5657:
[----:B------:R-:W-:Y:S01]  /*ff70*/  ULDC.64 UR8, c[0x0][0xc00] ;  /* 0x0003000000087ab9 */ /* 0x000fe20000000a00 */
[----:B------:R-:W-:Y:S01]  /*ff80*/  ULDC UR4, c[0x0][0xa88] ;  /* 0x0002a20000047ab9 */ /* 0x000fe20000000800 */
[----:B------:R-:W-:Y:S01]  /*ff90*/  UISETP.NE.U32.AND UP0, UPT, UR8, URZ, UPT ;  /* 0x0000003f0800728c */ /* 0x000fe2000bf05070 */
[----:B------:R-:W0:Y:S03]  /*ffa0*/  LDC R11, c[0x0][0xbe8] ;  /* 0x0002fa00ff0b7b82 */ /* 0x000e260000000800 */
[----:B------:R-:W-:-:S03]  /*ffb0*/  UISETP.NE.AND.EX UP0, UPT, UR9, URZ, UPT, UP0 ;  /* 0x0000003f0900728c */ /* 0x000fc6000bf05300 */
[----:B------:R-:W-:Y:S02]  /*ffc0*/  ULDC.64 UR8, c[0x0][0xc00] ;  /* 0x0003000000087ab9 */ /* 0x000fe40000000a00 */
[----:B------:R-:W-:Y:S01]  /*ffd0*/  UIMAD.WIDE UR8, UR43, 0x4, UR8 ;  /* 0x000000042b0878a5 */ /* 0x000fe2000f8e0208 */
[----:B------:R-:W-:-:S05]  /*ffe0*/  PLOP3.LUT P1, PT, PT, PT, UP0, 0x80, 0x0 ;  /* 0x000000000000781c */ /* 0x000fca0003f2f008 */
[----:B------:R-:W-:Y:S02]  /*fff0*/  IMAD.U32 R4, RZ, RZ, UR8 ;  /* 0x00000008ff047e24 */ /* 0x000fe4000f8e00ff */
[----:B------:R-:W-:Y:S01]  /*10000*/  IMAD.U32 R5, RZ, RZ, UR9 ;  /* 0x00000009ff057e24 */ /* 0x000fe2000f8e00ff */
[----:B------:R-:W-:Y:S02]  /*10010*/  ULDC.64 UR8, c[0x0][0xc08] ;  /* 0x0003020000087ab9 */ /* 0x000fe40000000a00 */
[----:B------:R-:W-:Y:S01]  /*10020*/  UISETP.NE.U32.AND UP1, UPT, UR8, URZ, UPT ;  /* 0x0000003f0800728c */ /* 0x000fe2000bf25070 */
[----:B------:R-:W-:Y:S02]  /*10030*/  IMAD.U32 R0, RZ, RZ, UR4 ;  /* 0x00000004ff007e24 */ /* 0x000fe4000f8e00ff */
[----:B------:R-:W3:Y:S01]  /*10040*/  @P1 LDG.E R3, desc[UR40][R4.64] ;  /* 0x0000002804031981 */ /* 0x000ee2000c1e1900 */
[----:B------:R-:W-:-:S06]  /*10050*/  UISETP.NE.AND.EX UP1, UPT, UR9, URZ, UPT, UP1 ;  /* 0x0000003f0900728c */ /* 0x000fcc000bf25310 */
[----:B------:R-:W-:-:S05]  /*10060*/  PLOP3.LUT P2, PT, PT, PT, UP1, 0x80, 0x0 ;  /* 0x000000000000781c */ /* 0x000fca0003f4f018 */
[----:B------:R-:W-:Y:S02]  /*10070*/  @UP1 ULDC.64 UR8, c[0x0][0xc08] ;  /* 0x0003020000081ab9 */ /* 0x000fe40000000a00 */
[----:B------:R-:W-:-:S06]  /*10080*/  @UP1 UIMAD.WIDE UR8, UR43, 0x4, UR8 ;  /* 0x000000042b0818a5 */ /* 0x000fcc000f8e0208 */
[----:B------:R-:W-:Y:S02]  /*10090*/  IMAD.U32 R6, RZ, RZ, UR8 ;  /* 0x00000008ff067e24 */ /* 0x000fe4000f8e00ff */
[----:B------:R-:W-:-:S05]  /*100a0*/  IMAD.U32 R7, RZ, RZ, UR9 ;  /* 0x00000009ff077e24 */ /* 0x000fca000f8e00ff */
[----:B------:R1:W5:Y:S01]  /*100b0*/  @P2 LDG.E R0, desc[UR40][R6.64] ;  /* 0x0000002806002981 */ /* 0x000362000c1e1900 */
[----:B------:R-:W-:Y:S01]  /*100c0*/  UMOV UR4, URZ ;  /* 0x0000003f00047c82 */ /* 0x000fe20008000000 */
[----:B------:R-:W-:Y:S01]  /*100d0*/  USHF.R.S32.HI UR13, URZ, 0x1f, UR44 ;  /* 0x0000001f3f0d7899 */ /* 0x000fe2000801142c */
[----:B------:R-:W-:Y:S02]  /*100e0*/  ISETP.GE.AND P0, PT, R197, 0x40, PT ;  /* 0x00000040c500780c */ /* 0x000fe40003f06270 */
[----:B---3--:R-:W-:Y:S01]  /*100f0*/  @P1 R2UR UR4, R3 ;  /* 0x00000000030412ca */ /* 0x008fe200000e0000 */
[----:B01----:R-:W-:-:S14]  /*10100*/  @P2 BRA `(.L_x_5663) ;  /* 0x0000000000102947 */ /* 0x003fdc0003800000 */
[----:B------:R-:W-:Y:S05]  /*10110*/  @!P1 BRA `(.L_x_5663) ;  /* 0x00000000000c9947 */ /* 0x000fea0003800000 */
[----:B------:R-:W3:Y:S04]  /*10120*/  LDG.E R3, desc[UR40][R4.64] ;  /* 0x0000002804037981 */ /* 0x000ee8000c1e1900 */
[----:B-----5:R-:W3:Y:S02]  /*10130*/  LDG.E R0, desc[UR40][R4.64+0x4] ;  /* 0x0000042804007981 */ /* 0x020ee4000c1e1900 */
[----:B---3--:R-:W-:-:S07]  /*10140*/  IMAD.IADD R0, R0, 0x1, -R3 ;  /* 0x0000000100007824 */ /* 0x008fce00078e0a03 */
.L_x_5663:
[----:B------:R-:W-:Y:S01]  /*10150*/  USHF.R.S32.HI UR9, URZ, 0x1f, UR43 ;  /* 0x0000001f3f097899 */ /* 0x000fe2000801142b */
[----:B------:R-:W-:Y:S01]  /*10160*/  BSSY B1, `(.L_x_5664) ;  /* 0x000002e000017945 */ /* 0x000fe20003800000 */
[----:B------:R-:W-:Y:S02]  /*10170*/  USHF.R.S32.HI UR12, URZ, 0x1f, UR4 ;  /* 0x0000001f3f0c7899 */ /* 0x000fe40008011404 */
[----:B------:R-:W-:Y:S02]  /*10180*/  USEL UR8, UR43, URZ, !UP0 ;  /* 0x0000003f2b087287 */ /* 0x000fe4000c000000 */
[----:B------:R-:W-:Y:S01]  /*10190*/  USEL UR14, UR9, URZ, !UP0 ;  /* 0x0000003f090e7287 */ /* 0x000fe2000c000000 */
[----:B------:R-:W-:Y:S11]  /*101a0*/  @P0 BRA `(.L_x_5665) ;  /* 0x0000000000a40947 */ /* 0x000ff60003800000 */
[----:B------:R-:W0:Y:S01]  /*101b0*/  S2R R6, SR_TID.X ;  /* 0x0000000000067919 */ /* 0x000e220000002100 */
[----:B------:R-:W1:Y:S01]  /*101c0*/  LDC R5, c[0x0][0xbe8] ;  /* 0x0002fa00ff057b82 */ /* 0x000e620000000800 */
[----:B------:R-:W-:Y:S02]  /*101d0*/  IMAD.U32 R7, RZ, RZ, UR42 ;  /* 0x0000002aff077e24 */ /* 0x000fe4000f8e00ff */
[----:B-1---5:R-:W-:-:S03]  /*101e0*/  IMAD R3, R0, R5, RZ ;  /* 0x0000000500037224 */ /* 0x022fc600078e02ff */
[----:B0-----:R-:W-:-:S04]  /*101f0*/  IADD3 R6, R7, -0x80, R6 ;  /* 0xffffff8007067810 */ /* 0x001fc80007ffe006 */
[----:B------:R-:W-:-:S13]  /*10200*/  ISETP.GE.AND P0, PT, R6, R3, PT ;  /* 0x000000030600720c */ /* 0x000fda0003f06270 */
[----:B------:R-:W-:Y:S05]  /*10210*/  @P0 BRA `(.L_x_5665) ;  /* 0x0000000000880947 */ /* 0x000fea0003800000 */
[----:B------:R-:W-:Y:S01]  /*10220*/  ISETP.NE.AND P0, PT, R5, 0x1, PT ;  /* 0x000000010500780c */ /* 0x000fe20003f05270 */
[----:B------:R-:W-:Y:S01]  /*10230*/  ULDC.64 UR16, c[0x0][0xb90] ;  /* 0x0002e40000107ab9 */ /* 0x000fe20000000a00 */
[----:B------:R-:W-:Y:S01]  /*10240*/  UMOV UR10, UR4 ;  /* 0x00000004000a7c82 */ /* 0x000fe20008000000 */
[----:B------:R-:W-:Y:S01]  /*10250*/  UIMAD UR9, UR13, UR16, URZ ;  /* 0x000000100d0972a4 */ /* 0x000fe2000f8e023f */
[----:B------:R-:W-:Y:S01]  /*10260*/  IMAD.MOV.U32 R4, RZ, RZ, R6 ;  /* 0x000000ffff047224 */ /* 0x000fe200078e0006 */
[----:B------:R-:W-:Y:S02]  /*10270*/  UMOV UR11, UR12 ;  /* 0x0000000c000b7c82 */ /* 0x000fe40008000000 */
[----:B------:R-:W-:Y:S02]  /*10280*/  UIMAD.WIDE.U32 UR10, UR44, UR16, UR10 ;  /* 0x000000102c0a72a5 */ /* 0x000fe4000f8e000a */
[----:B------:R-:W-:-:S03]  /*10290*/  UIMAD UR9, UR44, UR17, UR9 ;  /* 0x000000112c0972a4 */ /* 0x000fc6000f8e0209 */
[----:B------:R-:W-:Y:S01]  /*102a0*/  ULDC.64 UR16, c[0x0][0xb98] ;  /* 0x0002e60000107ab9 */ /* 0x000fe20000000a00 */
[----:B------:R-:W0:Y:S01]  /*102b0*/  @P0 LDC R3, c[0x0][0xbec] ;  /* 0x0002fb00ff030b82 */ /* 0x000e220000000800 */
[----:B------:R-:W-:Y:S02]  /*102c0*/  UIADD3 UR11, UR11, UR9, URZ ;  /* 0x000000090b0b7290 */ /* 0x000fe4000fffe03f */
[----:B------:R-:W-:Y:S02]  /*102d0*/  UIMAD UR9, UR14, UR16, URZ ;  /* 0x000000100e0972a4 */ /* 0x000fe4000f8e023f */
[----:B------:R-:W-:Y:S02]  /*102e0*/  UIMAD.WIDE.U32 UR10, UR8, UR16, UR10 ;  /* 0x00000010080a72a5 */ /* 0x000fe4000f8e000a */
[----:B------:R-:W-:Y:S01]  /*102f0*/  UIMAD UR9, UR8, UR17, UR9 ;  /* 0x00000011080972a4 */ /* 0x000fe2000f8e0209 */
[----:B------:R-:W1:Y:S02]  /*10300*/  @P0 LDC R8, c[0x0][0xbf0] ;  /* 0x0002fc00ff080b82 */ /* 0x000e640000000800 */
[----:B------:R-:W-:Y:S01]  /*10310*/  ULDC.64 UR16, c[0x0][0xb88] ;  /* 0x0002e20000107ab9 */ /* 0x000fe20000000a00 */
[----:B0-----:R-:W-:-:S05]  /*10320*/  @P0 IMAD.HI.U32 R3, R6, R3, RZ ;  /* 0x0000000306030227 */ /* 0x001fca00078e00ff */
        /* <DEDUP_REMOVED lines=17> */
.L_x_5665:
[----:B------:R-:W-:Y:S05]  /*10440*/  BSYNC B1 ;  /* 0x0000000000017941 */ /* 0x000fea0003800000 */
.L_x_5664:
        /* <DEDUP_REMOVED lines=10> */
[----:B-----5:R-:W-:Y:S01]  /*104f0*/  IMAD R25, R0, R11, RZ ;  /* 0x0000000b00197224 */ /* 0x020fe200078e02ff */
[----:B------:R-:W-:Y:S01]  /*10500*/  ULDC.64 UR16, c[0x0][0xae8] ;  /* 0x0002ba0000107ab9 */ /* 0x000fe20000000a00 */
[----:B------:R-:W-:Y:S01]  /*10510*/  IMAD.SHL.U32 R4, R4, 0x2, RZ ;  /* 0x0000000204047824 */ /* 0x000fe200078e00ff */
[----:B------:R-:W0:Y:S01]  /*10520*/  @P0 LDC R5, c[0x0][0xbec] ;  /* 0x0002fb00ff050b82 */ /* 0x000e220000000800 */
[----:B------:R-:W-:Y:S01]  /*10530*/  UIADD3 UR11, UR11, UR9, URZ ;  /* 0x000000090b0b7290 */ /* 0x000fe2000fffe03f */
[----:B------:R-:W-:Y:S01]  /*10540*/  ISETP.GE.AND P2, PT, R189, UR15, PT ;  /* 0x0000000fbd007c0c */ /* 0x000fe2000bf46270 */
[----:B------:R-:W-:Y:S01]  /*10550*/  UIMAD UR4, UR13, UR16, URZ ;  /* 0x000000100d0472a4 */ /* 0x000fe2000f8e023f */
[----:B------:R-:W-:Y:S01]  /*10560*/  LOP3.LUT R4, R4, 0x2, R3, 0xe2, !PT ;  /* 0x0000000204047812 */ /* 0x000fe200078ee203 */
[----:B------:R-:W-:Y:S01]  /*10570*/  IMAD R3, R191, 0x20, R192 ;  /* 0x00000020bf037824 */ /* 0x000fe200078e02c0 */
[----:B------:R-:W-:Y:S01]  /*10580*/  UIMAD.WIDE.U32 UR10, UR44, UR16, UR10 ;  /* 0x000000102c0a72a5 */ /* 0x000fe2000f8e000a */
[----:B------:R-:W-:Y:S01]  /*10590*/  SEL R6, RZ, 0xffffffff, P2 ;  /* 0xffffffffff067807 */ /* 0x000fe20001000000 */
[----:B------:R-:W1:Y:S01]  /*105a0*/  @P0 LDC R7, c[0x0][0xbf0] ;  /* 0x0002fc00ff070b82 */ /* 0x000e620000000800 */
[----:B------:R-:W-:Y:S01]  /*105b0*/  UIMAD UR4, UR44, UR17, UR4 ;  /* 0x000000112c0472a4 */ /* 0x000fe2000f8e0204 */
[----:B------:R-:W-:Y:S01]  /*105c0*/  VIADD R8, R3, UR42 ;  /* 0x0000002a03087c36 */ /* 0x000fe20008000000 */
[----:B------:R-:W-:Y:S01]  /*105d0*/  ULDC.64 UR12, c[0x0][0xaf0] ;  /* 0x0002bc00000c7ab9 */ /* 0x000fe20000000a00 */
[----:B------:R-:W-:Y:S01]  /*105e0*/  ISETP.GE.AND P1, PT, R188, UR15, PT ;  /* 0x0000000fbc007c0c */ /* 0x000fe2000bf26270 */
[----:B------:R-:W-:Y:S01]  /*105f0*/  UIADD3 UR11, UR11, UR4, URZ ;  /* 0x000000040b0b7290 */ /* 0x000fe2000fffe03f */
[----:B------:R-:W-:Y:S01]  /*10600*/  IMAD.SHL.U32 R9, R6, 0x4, RZ ;  /* 0x0000000406097824 */ /* 0x000fe200078e00ff */
[----:B------:R-:W-:Y:S01]  /*10610*/  UIMAD UR4, UR14, UR12, URZ ;  /* 0x0000000c0e0472a4 */ /* 0x000fe2000f8e023f */
[----:B------:R-:W-:Y:S01]  /*10620*/  SEL R10, RZ, 0xffffffff, P1 ;  /* 0xffffffffff0a7807 */ /* 0x000fe20000800000 */
[----:B------:R-:W-:Y:S01]  /*10630*/  IMAD.MOV.U32 R3, RZ, RZ, R8 ;  /* 0x000000ffff037224 */ /* 0x000fe200078e0008 */
[----:B------:R-:W-:Y:S01]  /*10640*/  ISETP.GE.AND P2, PT, R194, UR15, PT ;  /* 0x0000000fc2007c0c */ /* 0x000fe2000bf46270 */
[----:B------:R-:W-:Y:S01]  /*10650*/  UIMAD UR4, UR8, UR13, UR4 ;  /* 0x0000000d080472a4 */ /* 0x000fe2000f8e0204 */
[----:B------:R-:W-:Y:S01]  /*10660*/  LOP3.LUT R9, R9, 0x4, R4, 0xe2, !PT ;  /* 0x0000000409097812 */ /* 0x000fe200078ee204 */
[----:B------:R-:W-:Y:S01]  /*10670*/  UIMAD.WIDE.U32 UR8, UR8, UR12, UR10 ;  /* 0x0000000c080872a5 */ /* 0x000fe2000f8e000a */
[----:B------:R-:W-:Y:S01]  /*10680*/  IMAD.SHL.U32 R10, R10, 0x8, RZ ;  /* 0x000000080a0a7824 */ /* 0x000fe200078e00ff */
[----:B------:R-:W-:Y:S01]  /*10690*/  SEL R0, RZ, 0x80, P2 ;  /* 0x00000080ff007807 */ /* 0x000fe20001000000 */
[----:B0-----:R-:W-:Y:S01]  /*106a0*/  @P0 IMAD.HI.U32 R6, R8, R5, RZ ;  /* 0x0000000508060227 */ /* 0x001fe200078e00ff */
[----:B------:R-:W-:Y:S01]  /*106b0*/  UIADD3 UR4, UR9, UR4, URZ ;  /* 0x0000000409047290 */ /* 0x000fe2000fffe03f */
[----:B------:R-:W-:Y:S01]  /*106c0*/  BSSY B1, `(.L_x_5666) ;  /* 0x0000047000017945 */ /* 0x000fe20003800000 */
[----:B------:R-:W-:Y:S01]  /*106d0*/  LOP3.LUT R10, R10, 0x8, R9, 0xe2, !PT ;  /* 0x000000080a0a7812 */ /* 0x000fe200078ee209 */
[----:B------:R-:W-:-:S02]  /*106e0*/  IMAD.U32 R4, RZ, RZ, UR8 ;  /* 0x00000008ff047e24 */ /* 0x000fc4000f8e00ff */
[----:B------:R-:W-:Y:S01]  /*106f0*/  IMAD.U32 R5, RZ, RZ, UR9 ;  /* 0x00000009ff057e24 */ /* 0x000fe2000f8e00ff */
[----:B------:R-:W-:Y:S01]  /*10700*/  ULDC.64 UR8, c[0x0][0xae0] ;  /* 0x0002b80000087ab9 */ /* 0x000fe20000000a00 */
[----:B-1----:R-:W-:Y:S01]  /*10710*/  @P0 SHF.R.U32.HI R3, RZ, R7, R6 ;  /* 0x00000007ff030219 */ /* 0x002fe20000011606 */
[----:B------:R-:W-:Y:S01]  /*10720*/  IMAD.U32 R5, RZ, RZ, UR4 ;  /* 0x00000004ff057e24 */ /* 0x000fe2000f8e00ff */
[----:B------:R-:W-:Y:S01]  /*10730*/  ISETP.GE.AND P0, PT, R187, UR15, PT ;  /* 0x0000000fbb007c0c */ /* 0x000fe2000bf06270 */
[----:B------:R-:W-:Y:S01]  /*10740*/  VIADD R26, R192, UR42 ;  /* 0x0000002ac01a7c36 */ /* 0x000fe20008000000 */
        /* <DEDUP_REMOVED lines=16> */
[----:B------:R-:W-:-:S04]  /*10850*/  IMAD.WIDE.U32 R4, R7, UR8, R4 ;  /* 0x0000000807047c25 */ /* 0x000fc8000f8e0004 */
[----:B------:R-:W-:Y:S01]  /*10860*/  IMAD R3, R7, UR9, R6 ;  /* 0x0000000907037c24 */ /* 0x000fe2000f8e0206 */
[----:B------:R-:W-:Y:S01]  /*10870*/  SEL R7, RZ, 0x40, P0 ;  /* 0x00000040ff077807 */ /* 0x000fe20000000000 */
[----:B------:R-:W-:Y:S01]  /*10880*/  ULDC.64 UR8, c[0x0][0xa80] ;  /* 0x0002a00000087ab9 */ /* 0x000fe20000000a00 */
[----:B------:R-:W-:Y:S01]  /*10890*/  ISETP.GE.AND P0, PT, R26, R25, PT ;  /* 0x000000191a00720c */ /* 0x000fe20003f06270 */
[----:B------:R-:W-:Y:S01]  /*108a0*/  IMAD.SHL.U32 R13, R8, 0x20, RZ ;  /* 0x00000020080d7824 */ /* 0x000fe200078e00ff */
[----:B------:R-:W-:Y:S01]  /*108b0*/  LEA R20, P1, R4, UR8, 0x1 ;  /* 0x0000000804147c11 */ /* 0x000fe2000f8208ff */
[----:B------:R-:W-:-:S03]  /*108c0*/  IMAD.IADD R3, R5, 0x1, R3 ;  /* 0x0000000105037824 */ /* 0x000fc600078e0203 */
[----:B------:R-:W-:Y:S01]  /*108d0*/  LOP3.LUT R10, R13, 0x20, R10, 0xe2, !PT ;  /* 0x000000200d0a7812 */ /* 0x000fe200078ee20a */
[----:B------:R0:W1:Y:S01]  /*108e0*/  SHFL.IDX PT, R6, R20, RZ, 0x181f ;  /* 0x00181fff14067589 */ /* 0x00006200000e0000 */
[----:B------:R-:W-:Y:S02]  /*108f0*/  LEA.HI.X R3, R4, UR9, R3, 0x1, P1 ;  /* 0x0000000904037c11 */ /* 0x000fe400088f0c03 */
[----:B--2-4-:R-:W-:-:S03]  /*10900*/  LOP3.LUT R21, R10, R7, RZ, 0xfc, !PT ;  /* 0x000000070a157212 */ /* 0x014fc600078efcff */
        /* <DEDUP_REMOVED lines=34> */
.L_x_5667:
[----:B------:R-:W-:Y:S05]  /*10b30*/  BSYNC B1 ;  /* 0x0000000000017941 */ /* 0x000fea0003800000 */
.L_x_5666:
        /* <DEDUP_REMOVED lines=36> */
.L_x_5662:
[----:B------:R-:W-:Y:S05]  /*10d80*/  BSYNC B0 ;  /* 0x0000000000007941 */ /* 0x000fea0003800000 */
.L_x_5656:
[----:B------:R-:W-:Y:S02]  /*10d90*/  ULDC UR4, c[0x0][0xc3c] ;  /* 0x00030f0000047ab9 */ /* 0x000fe40000000800 */
[----:B------:R-:W-:-:S06]  /*10da0*/  UISETP.GE.AND UP0, UPT, UR6, UR4, UPT ;  /* 0x000000040600728c */ /* 0x000fcc000bf06270 */
[----:B------:R-:W-:-:S13]  /*10db0*/  PLOP3.LUT P0, PT, PT, PT, UP0, 0x80, 0x0 ;  /* 0x000000000000781c */ /* 0x000fda0003f0f008 */
[----:B------:R-:W-:Y:S05]  /*10dc0*/  @!P0 BRA `(.L_x_5668) ;  /* 0xffffff00009c8947 */ /* 0x000fea000383ffff */
[----:B------:R-:W-:Y:S05]  /*10dd0*/  EXIT ;  /* 0x000000000000794d */ /* 0x000fea0003800000 */
.L_x_5559:
        /* <DEDUP_REMOVED lines=18> */
.L_x_5669:
        /* <DEDUP_REMOVED lines=41> */
.L_x_5675:
        /* <DEDUP_REMOVED lines=12> */
.L_x_5674:
[----:B------:R-:W-:Y:S05]  /*11250*/  BSYNC B0 ;  /* 0x0000000000007941 */ /* 0x000fea0003800000 */
.L_x_5673:
        /* <DEDUP_REMOVED lines=21> */
.L_x_5671:
        /* <DEDUP_REMOVED lines=20> */
.L_x_5676:
        /* <DEDUP_REMOVED lines=26> */
[----:B------:R-:W-:-:S04]  /*11690*/  VIADDMNMX R10, R3, UR5, R10, PT ;  /* 0x00000005030a7c46 */ /* 0x000fc8000b80010a */
[----:B------:R-:W-:-:S04]  /*116a0*/  IABS R7, R10 ;  /* 0x0000000a00077213 */ /* 0x000fc80000000000 */
[----:B------:R-:W1:Y:S08]  /*116b0*/  I2F.RP R8, R7 ;  /* 0x0000000700087306 */ /* 0x000e700000209400 */
[----:B-1----:R-:W1:Y:S02]  /*116c0*/  MUFU.RCP R8, R8 ;  /* 0x0000000800087308 */ /* 0x002e640000001000 */
[----:B-1----:R-:W-:Y:S01]  /*116d0*/  VIADD R3, R8, 0xffffffe ;  /* 0x0ffffffe08037836 */ /* 0x002fe20000000000 */
[----:B------:R-:W-:-:S05]  /*116e0*/  IABS R8, R10 ;  /* 0x0000000a00087213 */ /* 0x000fca0000000000 */
[----:B------:R-:W1:Y:S01]  /*116f0*/  F2I.FTZ.U32.TRUNC.NTZ R3, R3 ;  /* 0x0000000300037305 */ /* 0x000e62000021f000 */
[----:B------:R-:W-:Y:S02]  /*11700*/  IMAD.MOV R8, RZ, RZ, -R8 ;  /* 0x000000ffff087224 */ /* 0x000fe400078e0a08 */
[----:B-1----:R-:W-:-:S04]  /*11710*/  IMAD.MOV R2, RZ, RZ, -R3 ;  /* 0x000000ffff027224 */ /* 0x002fc800078e0a03 */
[----:B------:R-:W-:Y:S02]  /*11720*/  IMAD R11, R2, R7, RZ ;  /* 0x00000007020b7224 */ /* 0x000fe400078e02ff */
[----:B------:R-:W-:-:S04]  /*11730*/  IMAD.MOV.U32 R2, RZ, RZ, RZ ;  /* 0x000000ffff027224 */ /* 0x000fc800078e00ff */
[----:B------:R-:W-:Y:S01]  /*11740*/  IMAD.HI.U32 R2, R3, R11, R2 ;  /* 0x0000000b03027227 */ /* 0x000fe200078e0002 */
[----:B------:R-:W-:Y:S02]  /*11750*/  IABS R11, R9 ;  /* 0x00000009000b7213 */ /* 0x000fe40000000000 */
[C---:B------:R-:W-:Y:S01]  /*11760*/  LOP3.LUT R3, R9.reuse, R10, RZ, 0x3c, !PT ;  /* 0x0000000a09037212 */ /* 0x040fe200078e3cff */
[----:B------:R-:W-:Y:S02]  /*11770*/  IMAD.IADD R9, R9, 0x1, R6 ;  /* 0x0000000109097824 */ /* 0x000fe400078e0206 */
        /* <DEDUP_REMOVED lines=16> */
.L_x_5672:
[----:B------:R-:W-:Y:S02]  /*11880*/  IMAD.MOV.U32 R17, RZ, RZ, RZ ;  /* 0x000000ffff117224 */ /* 0x000fe400078e00ff */
[----:B------:R-:W-:Y:S02]  /*11890*/  IMAD.U32 R16, RZ, RZ, UR6 ;  /* 0x00000006ff107e24 */ /* 0x000fe4000f8e00ff */
[----:B------:R-:W-:-:S07]  /*118a0*/  IMAD.MOV.U32 R18, RZ, RZ, RZ ;  /* 0x000000ffff127224 */ /* 0x000fce00078e00ff */
.L_x_5677:
[----:B------:R-:W-:-:S13]  /*118b0*/  ISETP.NE.AND P0, PT, R0, RZ, PT ;  /* 0x000000ff0000720c */ /* 0x000fda0003f05270 */
[----:B------:R-:W1:Y:S01]  /*118c0*/  @!P0 S2R R3, SR_CgaCtaId ;  /* 0x0000000000038919 */ /* 0x000e620000008800 */
[----:B------:R-:W-:-:S04]  /*118d0*/  @!P0 MOV R0, 0x400 ;  /* 0x0000040000008802 */ /* 0x000fc80000000f00 */
[----:B-1----:R-:W-:-:S05]  /*118e0*/  @!P0 LEA R0, R3, R0, 0x18 ;  /* 0x0000000003008211 */ /* 0x002fca00078ec0ff */
[----:B------:R1:W-:Y:S01]  /*118f0*/  @!P0 STS.128 [R0+0x28cd0], R16 ;  /* 0x028cd01000008388 */ /* 0x0003e20000000c00 */
[----:B------:R-:W-:Y:S06]  /*11900*/  BAR.ARV 0x5, 0x180 ;  /* 0x0146000000007b1d */ /* 0x000fec0000002000 */
.L_x_5670:
[----:B-1----:R-:W-:Y:S01]  /*11910*/  IMAD.MOV.U32 R0, RZ, RZ, 0x1 ;  /* 0x00000001ff007424 */ /* 0x002fe200078e00ff */
[----:B------:R1:W-:Y:S01]  /*11920*/  STL [R1+0x4], RZ ;  /* 0x000004ff01007387 */ /* 0x0003e20000100800 */
[----:B------:R-:W-:Y:S02]  /*11930*/  ULDC UR4, c[0x0][0xc3c] ;  /* 0x00030f0000047ab9 */ /* 0x000fe40000000800 */
[----:B--2---:R-:W-:Y:S01]  /*11940*/  ISETP.GE.AND P0, PT, R19, UR4, PT ;  /* 0x0000000413007c0c */ /* 0x004fe2000bf06270 */
[----:B------:R1:W-:Y:S04]  /*11950*/  STL [R1+0xc], R0 ;  /* 0x00000c0001007387 */ /* 0x0003e80000100800 */
[----:B------:R1:W-:Y:S08]  /*11960*/  STL [R1+0x40], RZ ;  /* 0x000040ff01007387 */ /* 0x0003f00000100800 */
[----:B-1----:R-:W-:Y:S05]  /*11970*/  @P0 BRA `(.L_x_5678) ;  /* 0x00000060009c0947 */ /* 0x002fea0003800000 */
[----:B------:R-:W1:Y:S01]  /*11980*/  S2UR UR5, SR_CgaCtaId ;  /* 0x00000000000579c3 */ /* 0x000e620000008800 */
[C---:B------:R-:W-:Y:S01]  /*11990*/  IMAD.SHL.U32 R0, R4.reuse, 0x8, RZ ;  /* 0x0000000804007824 */ /* 0x040fe200078e00ff */
[----:B------:R-:W-:Y:S01]  /*119a0*/  LOP3.LUT R5, R4, 0x7f, RZ, 0xc0, !PT ;  /* 0x0000007f04057812 */ /* 0x000fe200078ec0ff */
[----:B------:R-:W-:Y:S01]  /*119b0*/  UMOV UR4, 0x400 ;  /* 0x0000040000047882 */ /* 0x000fe20000000000 */
[----:B------:R-:W-:Y:S01]  /*119c0*/  BSSY B8, `(.L_x_5678) ;  /* 0x0000622000087945 */ /* 0x000fe20003800000 */
[----:B------:R-:W-:Y:S01]  /*119d0*/  ULDC UR37, c[0x0][0xc] ;  /* 0x0000030000257ab9 */ /* 0x000fe20000000800 */
[----:B------:R-:W-:Y:S01]  /*119e0*/  LOP3.LUT R3, R0, 0x1f8, RZ, 0xc0, !PT ;  /* 0x000001f800037812 */ /* 0x000fe200078ec0ff */
[----:B0-----:R-:W-:Y:S01]  /*119f0*/  IMAD.SHL.U32 R2, R5, 0x8, RZ ;  /* 0x0000000805027824 */ /* 0x001fe200078e00ff */
[----:B------:R-:W-:Y:S01]  /*11a00*/  SHF.R.U32.HI R5, RZ, 0x3, R5 ;  /* 0x00000003ff057819 */ /* 0x000fe20000011605 */
[----:B------:R-:W-:Y:S01]  /*11a10*/  ULDC.64 UR38, c[0x0][0x198] ;  /* 0x0000660000267ab9 */ /* 0x000fe20000000a00 */
[----:B------:R-:W-:Y:S01]  /*11a20*/  LOP3.LUT R3, R3, 0x38, R4, 0x78, !PT ;  /* 0x0000003803037812 */ /* 0x000fe200078e7804 */
[----:B------:R-:W-:-:S03]  /*11a30*/  IMAD.SHL.U32 R4, R4, 0x10, RZ ;  /* 0x0000001004047824 */ /* 0x000fc600078e00ff */
[----:B------:R-:W-:Y:S02]  /*11a40*/  LOP3.LUT R2, R3, 0x200, R2, 0xf8, !PT ;  /* 0x0000020003027812 */ /* 0x000fe400078ef802 */
[----:B------:R-:W-:Y:S01]  /*11a50*/  LOP3.LUT R0, R5, 0x70, R4, 0xf8, !PT ;  /* 0x0000007005007812 */ /* 0x000fe200078ef804 */
[----:B------:R-:W-:Y:S01]  /*11a60*/  IMAD.MOV.U32 R0, RZ, RZ, 0x1 ;  /* 0x00000001ff007424 */ /* 0x000fe200078e00ff */
[----:B-1----:R-:W-:-:S06]  /*11a70*/  ULEA UR4, UR5, UR4, 0x18 ;  /* 0x0000000405047291 */ /* 0x002fcc000f8ec03f */
[----:B------:R-:W-:-:S04]  /*11a80*/  IMAD.U32 R3, RZ, RZ, UR4 ;  /* 0x00000004ff037e24 */ /* 0x000fc8000f8e00ff */
[----:B------:R-:W-:Y:S01]  /*11a90*/  IMAD R2, R2, 0x2, R3 ;  /* 0x0000000202027824 */ /* 0x000fe200078e0203 */
[----:B------:R0:W-:Y:S04]  /*11aa0*/  STL [R1], R3 ;  /* 0x0000000301007387 */ /* 0x0001e80000100800 */
[----:B------:R0:W-:Y:S04]  /*11ab0*/  STL [R1+0x44], R2 ;  /* 0x0000440201007387 */ /* 0x0001e80000100800 */
[----:B------:R0:W-:Y:S04]  /*11ac0*/  STL [R1+0x40], RZ ;  /* 0x000040ff01007387 */ /* 0x0001e80000100800 */
[----:B------:R0:W-:Y:S04]  /*11ad0*/  STL [R1+0xc], R0 ;  /* 0x00000c0001007387 */ /* 0x0001e80000100800 */
[----:B------:R0:W-:Y:S02]  /*11ae0*/  STL [R1+0x4], RZ ;  /* 0x000004ff01007387 */ /* 0x0001e40000100800 */
.L_x_5804:
[----:B------:R-:W-:Y:S05]  /*11af0*/  YIELD ;  /* 0x0000000000007946 */ /* 0x000fea0003800000 */
[----:B------:R-:W-:Y:S01]  /*11b00*/  ULDC.64 UR4, c[0x0][0xa28] ;  /* 0x00028a0000047ab9 */ /* 0x000fe20000000a00 */
[----:B0--3--:R-:W-:Y:S01]  /*11b10*/  IMAD.MOV.U32 R0, RZ, RZ, RZ ;  /* 0x000000ffff007224 */ /* 0x009fe200078e00ff */
[----:B------:R-:W-:Y:S01]  /*11b20*/  ISETP.NE.U32.AND P0, PT, RZ, UR4, PT ;  /* 0x00000004ff007c0c */ /* 0x000fe2000bf05070 */
[----:B------:R-:W0:Y:S01]  /*11b30*/  LDC.64 R4, c[0x0][0xa00] ;  /* 0x00028000ff047b82 */ /* 0x000e220000000a00 */
[----:B-1---5:R-:W-:Y:S01]  /*11b40*/  CS2R R8, SRZ ;  /* 0x0000000000087805 */ /* 0x022fe2000001ff00 */
[----:B------:R-:W-:Y:S01]  /*11b50*/  ULDC.64 UR6, c[0x0][0xa08] ;  /* 0x0002820000067ab9 */ /* 0x000fe20000000a00 */
[----:B------:R-:W-:Y:S01]  /*11b60*/  ISETP.NE.AND.EX P0, PT, RZ, UR5, PT, P0 ;  /* 0x00000005ff007c0c */ /* 0x000fe2000bf05300 */
[----:B------:R-:W-:-:S12]  /*11b70*/  ULDC.64 UR4, c[0x0][0xa18] ;  /* 0x0002860000047ab9 */ /* 0x000fd80000000a00 */
[----:B--2---:R-:W1:Y:S02]  /*11b80*/  @P0 LDC.64 R2, c[0x0][0xa28] ;  /* 0x00028a00ff020b82 */ /* 0x004e640000000a00 */
        /* <DEDUP_REMOVED lines=11> */
[----:B------:R-:W1:Y:S08]  /*11c40*/  @P2 LDC.64 R6, c[0x0][0xa18] ;  /* 0x00028600ff062b82 */ /* 0x000e700000000a00 */
        /* <DEDUP_REMOVED lines=23> */
.L_x_5679:
[----:B-----5:R-:W-:Y:S01]  /*11dc0*/  IMAD.IADD R4, R8, 0x1, R0 ;  /* 0x0000000108047824 */ /* 0x020fe200078e0200 */
[----:B------:R-:W-:Y:S02]  /*11dd0*/  ULDC.64 UR4, c[0x0][0xa20] ;  /* 0x0002880000047ab9 */ /* 0x000fe40000000a00 */
[----:B------:R-:W-:Y:S02]  /*11de0*/  ISETP.NE.U32.AND P0, PT, RZ, UR4, PT ;  /* 0x00000004ff007c0c */ /* 0x000fe4000bf05070 */
[----:B------:R2:W-:Y:S02]  /*11df0*/  STL [R1+0x18], R4 ;  /* 0x0000180401007387 */ /* 0x0005e40000100800 */
[----:B------:R-:W-:-:S13]  /*11e00*/  ISETP.NE.AND.EX P0, PT, RZ, UR5, PT, P0 ;  /* 0x00000005ff007c0c */ /* 0x000fda000bf05300 */
[----:B--2---:R-:W-:Y:S05]  /*11e10*/  @!P0 BRA `(.L_x_5680) ;  /* 0x0000000000108947 */ /* 0x004fea0003800000 */
[----:B------:R-:W2:Y:S02]  /*11e20*/  LDC.64 R2, c[0x0][0xa20] ;  /* 0x00028800ff027b82 */ /* 0x000ea40000000a00 */
[----:B--2---:R-:W-:-:S05]  /*11e30*/  IMAD.WIDE R2, R19, 0x4, R2 ;  /* 0x0000000413027825 */ /* 0x004fca00078e0202 */
[----:B------:R2:W5:Y:S01]  /*11e40*/  LDG.E R6, desc[UR40][R2.64] ;  /* 0x0000002802067981 */ /* 0x000562000c1e1900 */
[----:B------:R-:W-:Y:S05]  /*11e50*/  BRA `(.L_x_5681) ;  /* 0x0000000000107947 */ /* 0x000fea0003800000 */
.L_x_5680:
[----:B------:R-:W-:Y:S05]  /*11e60*/  @!P1 BRA `(.L_x_5681) ;  /* 0x00000000000c9947 */ /* 0x000fea0003800000 */
[----:B------:R-:W2:Y:S04]  /*11e70*/  LDG.E R6, desc[UR40][R2.64] ;  /* 0x0000002802067981 */ /* 0x000ea8000c1e1900 */
[----:B------:R-:W2:Y:S02]  /*11e80*/  LDG.E R2, desc[UR40][R2.64+0x4] ;  /* 0x0000042802027981 */ /* 0x000ea4000c1e1900 */
[----:B--2---:R-:W-:-:S07]  /*11e90*/  IMAD.IADD R6, R2, 0x1, -R6 ;  /* 0x0000000102067824 */ /* 0x004fce00078e0a06 */
.L_x_5681:
        /* <DEDUP_REMOVED lines=28> */
.L_x_5684:
[----:B------:R-:W-:-:S13]  /*12060*/  ISETP.NE.AND P0, PT, R3, 0x1, PT ;  /* 0x000000010300780c */ /* 0x000fda0003f05270 */
[----:B------:R-:W2:Y:S02]  /*12070*/  @P0 LDC.64 R4, c[0x0][0x9e8] ;  /* 0x00027a00ff040b82 */ /* 0x000ea40000000a00 */
[----:B--2---:R-:W-:-:S05]  /*12080*/  @P0 IMAD.HI.U32 R4, R7, R4, RZ ;  /* 0x0000000407040227 */ /* 0x004fca00078e00ff */
[----:B------:R-:W-:-:S07]  /*12090*/  @P0 SHF.R.U32.HI R7, RZ, R5, R4 ;  /* 0x00000005ff070219 */ /* 0x000fce0000011604 */
.L_x_5685:
[----:B------:R-:W-:Y:S05]  /*120a0*/  BSYNC B0 ;  /* 0x0000000000007941 */ /* 0x000fea0003800000 */
.L_x_5683:
[----:B------:R-:W-:-:S05]  /*120b0*/  IMAD R7, R7, R3, R3 ;  /* 0x0000000307077224 */ /* 0x000fca00078e0203 */
[----:B------:R-:W-:-:S07]  /*120c0*/  VIMNMX R2, R2, R7, PT ;  /* 0x0000000702027248 */ /* 0x000fce0003fe0100 */
.L_x_5682:
[----:B------:R-:W2:Y:S01]  /*120d0*/  @P1 LDC R5, c[0x0][0x44c] ;  /* 0x00011300ff051b82 */ /* 0x000ea20000000800 */
[----:B------:R-:W-:Y:S01]  /*120e0*/  IMAD.MOV.U32 R6, RZ, RZ, R8 ;  /* 0x000000ffff067224 */ /* 0x000fe200078e0008 */
[----:B------:R-:W-:-:S06]  /*120f0*/  ULDC UR4, c[0x0][0x9dc] ;  /* 0x0002770000047ab9 */ /* 0x000fcc0000000800 */
[----:B------:R-:W3:Y:S01]  /*12100*/  @P1 LDC R4, c[0x0][0x450] ;  /* 0x00011400ff041b82 */ /* 0x000ee20000000800 */
[----:B--2---:R-:W-:-:S05]  /*12110*/  @P1 IMAD.HI.U32 R5, R8, R5, RZ ;  /* 0x0000000508051227 */ /* 0x004fca00078e00ff */
[----:B---3--:R-:W-:Y:S01]  /*12120*/  @P1 SHF.R.U32.HI R6, RZ, R4, R5 ;  /* 0x00000004ff061219 */ /* 0x008fe20000011605 */
[----:B------:R-:W-:-:S03]  /*12130*/  VIADD R4, R2, 0x3f ;  /* 0x0000003f02047836 */ /* 0x000fc60000000000 */
[----:B------:R-:W-:Y:S01]  /*12140*/  IADD3 R2, R6, R0, -R9 ;  /* 0x0000000006027210 */ /* 0x000fe20007ffe809 */
[----:B------:R-:W-:Y:S01]  /*12150*/  VIADD R0, R0, 0x3f ;  /* 0x0000003f00007836 */ /* 0x000fe20000000000 */
[----:B------:R-:W-:-:S04]  /*12160*/  SHF.R.S32.HI R5, RZ, 0x1f, R4 ;  /* 0x0000001fff057819 */ /* 0x000fc80000011404 */
[----:B------:R-:W-:Y:S02]  /*12170*/  LEA.HI R5, R5, R4, RZ, 0x6 ;  /* 0x0000000405057211 */ /* 0x000fe400078f30ff */
[----:B------:R-:W-:Y:S02]  /*12180*/  SHF.R.S32.HI R4, RZ, 0x1f, R0 ;  /* 0x0000001fff047819 */ /* 0x000fe40000011400 */
[----:B------:R-:W-:Y:S02]  /*12190*/  SHF.R.S32.HI R5, RZ, 0x6, R5 ;  /* 0x00000006ff057819 */ /* 0x000fe40000011405 */
[----:B------:R-:W-:Y:S01]  /*121a0*/  LEA.HI R4, R4, R0, RZ, 0x6 ;  /* 0x0000000004047211 */ /* 0x000fe200078f30ff */
[----:B------:R-:W-:-:S03]  /*121b0*/  VIADD R0, R2, -UR4 ;  /* 0x8000000402007c36 */ /* 0x000fc60008000000 */
[----:B------:R-:W-:-:S04]  /*121c0*/  SHF.R.S32.HI R4, RZ, 0x6, R4 ;  /* 0x00000006ff047819 */ /* 0x000fc80000011404 */
[----:B------:R-:W-:-:S05]  /*121d0*/  VIMNMX R7, R4, R5, PT ;  /* 0x0000000504077248 */ /* 0x000fca0003fe0100 */
        /* <DEDUP_REMOVED lines=12> */
.L_x_5688:
[----:B------:R-:W-:-:S13]  /*122a0*/  ISETP.NE.AND P0, PT, R3, 0x1, PT ;  /* 0x000000010300780c */ /* 0x000fda0003f05270 */
[----:B------:R-:W3:Y:S02]  /*122b0*/  @P0 LDC.64 R4, c[0x0][0x9e8] ;  /* 0x00027a00ff040b82 */ /* 0x000ee40000000a00 */
[----:B---3--:R-:W-:-:S05]  /*122c0*/  @P0 IMAD.HI.U32 R4, R2, R4, RZ ;  /* 0x0000000402040227 */ /* 0x008fca00078e00ff */
[----:B------:R-:W-:-:S07]  /*122d0*/  @P0 SHF.R.U32.HI R2, RZ, R5, R4 ;  /* 0x00000005ff020219 */ /* 0x000fce0000011604 */
.L_x_5689:
[----:B------:R-:W-:Y:S05]  /*122e0*/  BSYNC B0 ;  /* 0x0000000000007941 */ /* 0x000fea0003800000 */
.L_x_5687:
[----:B------:R-:W-:-:S05]  /*122f0*/  IMAD R2, R2, R3, RZ ;  /* 0x0000000302027224 */ /* 0x000fca00078e02ff */
[----:B------:R-:W-:-:S07]  /*12300*/  VIMNMX R0, R0, R2, !PT ;  /* 0x0000000200007248 */ /* 0x000fce0007fe0100 */
.L_x_5686:
[----:B------:R-:W-:Y:S01]  /*12310*/  SHF.R.S32.HI R2, RZ, 0x1f, R0 ;  /* 0x0000001fff027819 */ /* 0x000fe20000011400 */
[----:B------:R-:W-:Y:S03]  /*12320*/  BSSY B7, `(.L_x_5690) ;  /* 0x00004c6000077945 */ /* 0x000fe60003800000 */
[----:B------:R-:W-:-:S04]  /*12330*/  LEA.HI R2, R2, R0, RZ, 0x6 ;  /* 0x0000000002027211 */ /* 0x000fc800078f30ff */
[----:B------:R-:W-:-:S04]  /*12340*/  SHF.R.S32.HI R2, RZ, 0x6, R2 ;  /* 0x00000006ff027819 */ /* 0x000fc80000011402 */
        /* <DEDUP_REMOVED lines=11> */
[----:B------:R-:W3:Y:S02]  /*12400*/  FLO.U32 R0, UR4 ;  /* 0x0000000400007d00 */ /* 0x000ee400080e0000 */
        /* <DEDUP_REMOVED lines=9> */
.L_x_5691:
        /* <DEDUP_REMOVED lines=21> */
.L_x_5694:
[----:B------:R-:W-:Y:S05]  /*125f0*/  BSYNC B6 ;  /* 0x0000000000067941 */ /* 0x000fea0003800000 */
.L_x_5693:
        /* <DEDUP_REMOVED lines=20> */
.L_x_5697:
        /* <DEDUP_REMOVED lines=15> */
.L_x_5696:
[----:B------:R-:W-:Y:S05]  /*12830*/  BSYNC B6 ;  /* 0x0000000000067941 */ /* 0x000fea0003800000 */
.L_x_5695:
[----:B------:R-:W-:Y:S01]  /*12840*/  ULDC.64 UR4, c[0x0][0x9f8] ;  /* 0x00027e0000047ab9 */ /* 0x000fe20000000a00 */
[----:B------:R-:W3:Y:S01]  /*12850*/  LDL R17, [R1+0x20] ;  /* 0x0000200001117983 */ /* 0x000ee20000100800 */
[----:B------:R-:W-:Y:S01]  /*12860*/  ISETP.NE.U32.AND P0, PT, RZ, UR4, PT ;  /* 0x00000004ff007c0c */ /* 0x000fe2000bf05070 */
[----:B--2---:R-:W-:-:S03]  /*12870*/  IMAD.MOV.U32 R7, RZ, RZ, R19 ;  /* 0x000000ffff077224 */ /* 0x004fc600078e0013 */
        /* <DEDUP_REMOVED lines=19> */
.L_x_5821:
        /* <DEDUP_REMOVED lines=11> */
.L_x_5824:
[----:B------:R-:W-:Y:S05]  /*12a60*/  @!P6 BRA `(.L_x_5699) ;  /* 0x00000004000ce947 */ /* 0x000fea0003800000 */
[----:B------:R-:W-:-:S04]  /*12a70*/  ISETP.NE.U32.AND P0, PT, R2, RZ, PT ;  /* 0x000000ff0200720c */ /* 0x000fc80003f05070 */
[----:B------:R-:W-:-:S13]  /*12a80*/  ISETP.NE.AND.EX P0, PT, R3, RZ, PT, P0 ;  /* 0x000000ff0300720c */ /* 0x000fda0003f05300 */
[----:B------:R-:W-:Y:S05]  /*12a90*/  @!P0 BRA `(.L_x_5701) ;  /* 0x0000000000508947 */ /* 0x000fea0003800000 */
[----:B------:R-:W3:Y:S01]  /*12aa0*/  LDC R6, c[0x0][0x43c] ;  /* 0x00010f00ff067b82 */ /* 0x000ee20000000800 */
[----:B01----:R-:W-:Y:S01]  /*12ab0*/  IMAD.MOV.U32 R9, RZ, RZ, R0 ;  /* 0x000000ffff097224 */ /* 0x003fe200078e0000 */
[----:B------:R-:W-:-:S03]  /*12ac0*/  ULDC.64 UR4, c[0x0][0x428] ;  /* 0x00010a0000047ab9 */ /* 0x000fc60000000a00 */
        /* <DEDUP_REMOVED lines=17> */
.L_x_5701:
[----:B--2---:R-:W2:Y:S04]  /*12be0*/  LDL R7, [R1] ;  /* 0x0000000001077983 */ /* 0x004ea80000100800 */
[----:B----4-:R-:W2:Y:S04]  /*12bf0*/  LDL R0, [R1+0x4] ;  /* 0x0000040001007983 */ /* 0x010ea80000100800 */
[----:B---3--:R-:W3:Y:S01]  /*12c00*/  LDL R2, [R1+0xc] ;  /* 0x00000c0001027983 */ /* 0x008ee20000100800 */
[----:B--2---:R-:W-:Y:S01]  /*12c10*/  IMAD R0, R0, 0x8, R7 ;  /* 0x0000000800007824 */ /* 0x004fe200078e0207 */
[----:B---3--:R-:W-:-:S04]  /*12c20*/  SHF.L.U32 R2, R2, 0x1f, RZ ;  /* 0x0000001f02027819 */ /* 0x008fc800000006ff */
[----:B------:R-:W2:Y:S02]  /*12c30*/  SYNCS.PHASECHK.TRANS64.TRYWAIT P0, [R0+URZ+0x28c40], R2 ;  /* 0x028c4002000075a7 */ /* 0x000ea4000800017f */
[----:B--2---:R-:W-:Y:S05]  /*12c40*/  @!P0 BRA `(.L_x_5702) ;  /* 0x0000005800248947 */ /* 0x004fea0003800000 */
.L_x_5825:
        /* <DEDUP_REMOVED lines=11> */
.L_x_5703:
[----:B------:R-:W3:Y:S04]  /*12d00*/  LDL R5, [R1] ;  /* 0x0000000001057983 */ /* 0x000ee80000100800 */
[----:B------:R-:W3:Y:S04]  /*12d10*/  LDL R4, [R1+0x4] ;  /* 0x0000040001047983 */ /* 0x000ee80000100800 */
[----:B------:R-:W4:Y:S04]  /*12d20*/  LDL R6, [R1+0x24] ;  /* 0x0000240001067983 */ /* 0x000f280000100800 */
[----:B------:R-:W4:Y:S04]  /*12d30*/  LDL R3, [R1+0x18] ;  /* 0x0000180001037983 */ /* 0x000f280000100800 */
[----:B--2---:R-:W2:Y:S01]  /*12d40*/  LDL.LU R2, [R1+0x10] ;  /* 0x0000100001027983 */ /* 0x004ea20000300800 */
[----:B------:R-:W-:-:S02]  /*12d50*/  R2UR UR9, R0 ;  /* 0x00000000000972ca */ /* 0x000fc400000e0000 */
[----:B------:R-:W-:Y:S01]  /*12d60*/  PLOP3.LUT P0, PT, PT, PT, PT, 0x80, 0x0 ;  /* 0x000000000000781c */ /* 0x000fe20003f0f070 */
[----:B------:R-:W-:Y:S01]  /*12d70*/  UIADD3 UR6, UP0, UR38, 0x370, URZ ;  /* 0x0000037026067890 */ /* 0x000fe2000ff1e03f */
[----:B------:R-:W-:Y:S02]  /*12d80*/  R2UR UR12, R18 ;  /* 0x00000000120c72ca */ /* 0x000fe400000e0000 */
[----:B-----5:R-:W-:Y:S01]  /*12d90*/  R2UR UR13, R17 ;  /* 0x00000000110d72ca */ /* 0x020fe200000e0000 */
[----:B------:R-:W-:-:S06]  /*12da0*/  UIADD3.X UR7, URZ, UR39, URZ, UP0, !UPT ;  /* 0x000000273f077290 */ /* 0x000fcc00087fe43f */
[----:B------:R-:W-:Y:S01]  /*12db0*/  UIADD3 UR9, UR9, 0x28c30, URZ ;  /* 0x00028c3009097890 */ /* 0x000fe2000fffe03f */
[----:B------:R-:W-:Y:S01]  /*12dc0*/  UMOV UR5, 0x14f00000 ;  /* 0x14f0000000057882 */ /* 0x000fe20000000000 */
[----:B------:R-:W-:Y:S01]  /*12dd0*/  UMOV UR10, URZ ;  /* 0x0000003f000a7c82 */ /* 0x000fe20008000000 */
[----:B---3--:R-:W-:Y:S01]  /*12de0*/  IMAD R0, R4, 0x2000, R5 ;  /* 0x0000200004007824 */ /* 0x008fe200078e0205 */
[----:B----4-:R-:W-:-:S04]  /*12df0*/  R2UR UR11, R6 ;  /* 0x00000000060b72ca */ /* 0x010fc800000e0000 */
[----:B------:R-:W-:Y:S02]  /*12e00*/  R2UR UR8, R0 ;  /* 0x00000000000872ca */ /* 0x000fe400000e0000 */
[----:B------:R-:W-:Y:S02]  /*12e10*/  R2UR UR4, R3 ;  /* 0x00000000030472ca */ /* 0x000fe400000e0000 */
[----:B--2---:R-:W-:-:S09]  /*12e20*/  LOP3.LUT R2, R2, 0xfffffffe, RZ, 0xc0, !PT ;  /* 0xfffffffe02027812 */ /* 0x004fd200078ec0ff */
[----:B------:R-:W-:Y:S02]  /*12e30*/  UIADD3 UR8, UR8, 0x22400, URZ ;  /* 0x0002240008087890 */ /* 0x000fe4000fffe03f */
[----:B------:R-:W-:Y:S01]  /*12e40*/  ULEA UR11, UR11, UR4, 0x6 ;  /* 0x000000040b0b7291 */ /* 0x000fe2000f8e303f */
[----:B------:R-:W-:Y:S02]  /*12e50*/  @P0 LOP3.LUT R2, R2, 0x1, RZ, 0xfc, !PT ;  /* 0x0000000102020812 */ /* 0x000fe400078efcff */
[----:B------:R-:W-:-:S03]  /*12e60*/  UMOV UR4, 0x0 ;  /* 0x0000000000047882 */ /* 0x000fc60000000000 */
[----:B------:R3:W-:Y:S03]  /*12e70*/  STL [R1+0x10], R2 ;  /* 0x0000100201007387 */ /* 0x0007e60000100800 */
[----:B------:R3:W-:Y:S01]  /*12e80*/  UTMALDG.4D [UR8], [UR6], desc[UR4] ;  /* 0x00000408060075b4 */ /* 0x0007e20008019000 */
[----:B------:R-:W-:Y:S02]  /*12e90*/  NOP ;  /* 0x0000000000007918 */ /* 0x000fe40000000000 */
.L_x_5699:
[----:B----4-:R-:W4:Y:S04]  /*12ea0*/  LDL R0, [R1] ;  /* 0x0000000001007983 */ /* 0x010f280000100800 */
[----:B------:R-:W5:Y:S01]  /*12eb0*/  LDL.LU R3, [R1+0x34] ;  /* 0x0000340001037983 */ /* 0x000f620000300800 */
[----:B------:R-:W-:Y:S05]  /*12ec0*/  WARPSYNC.ALL ;  /* 0x0000000000007948 */ /* 0x000fea0003800000 */
[----:B---3--:R-:W-:Y:S01]  /*12ed0*/  ULDC.64 UR4, c[0x0][0x298] ;  /* 0x0000a60000047ab9 */ /* 0x008fe20000000a00 */
[----:B------:R-:W-:Y:S01]  /*12ee0*/  BSSY B6, `(.L_x_5704) ;  /* 0x000001c000067945 */ /* 0x000fe20003800000 */
[----:B------:R-:W-:Y:S01]  /*12ef0*/  BAR.SYNC.DEFER_BLOCKING 0x8, 0x100 ;  /* 0x0204000000007b1d */ /* 0x000fe20000010000 */
[----:B----4-:R-:W-:Y:S01]  /*12f00*/  VIADD R0, R0, 0x20400 ;  /* 0x0002040000007836 */ /* 0x010fe20000000000 */
[----:B-----5:R-:W-:Y:S01]  /*12f10*/  SHF.R.S32.HI R2, RZ, 0x1f, R3 ;  /* 0x0000001fff027819 */ /* 0x020fe20000011403 */
        /* <DEDUP_REMOVED lines=24> */
.L_x_5705:
[----:B------:R-:W-:Y:S05]  /*130a0*/  BSYNC B6 ;  /* 0x0000000000067941 */ /* 0x000fea0003800000 */
.L_x_5704:
[----:B---3--:R-:W3:Y:S01]  /*130b0*/  LDL.LU R0, [R1+0x34] ;  /* 0x0000340001007983 */ /* 0x008ee20000300800 */
[----:B--2---:R-:W2:Y:S01]  /*130c0*/  LDC R7, c[0x0][0x448] ;  /* 0x00011200ff077b82 */ /* 0x004ea20000000800 */
[----:B------:R-:W-:Y:S01]  /*130d0*/  ULDC.64 UR4, c[0x0][0x2d8] ;  /* 0x0000b60000047ab9 */ /* 0x000fe20000000a00 */
[----:B------:R-:W-:Y:S01]  /*130e0*/  ULDC UR6, c[0x0][0x2b8] ;  /* 0x0000ae0000067ab9 */ /* 0x000fe20000000800 */
[----:B------:R-:W3:Y:S04]  /*130f0*/  LDL.LU.64 R2, [R1+0x38] ;  /* 0x0000380001027983 */ /* 0x000ee80000300a00 */
[----:B------:R-:W4:Y:S04]  /*13100*/  LDL R12, [R1+0x28] ;  /* 0x00002800010c7983 */ /* 0x000f280000100800 */
[----:B01----:R0:W5:Y:S01]  /*13110*/  LDL R9, [R1+0x44] ;  /* 0x0000440001097983 */ /* 0x0031620000100800 */
[----:B------:R-:W1:Y:S01]  /*13120*/  S2R R5, SR_TID.X ;  /* 0x0000000000057919 */ /* 0x000e620000002100 */
[----:B------:R-:W0:Y:S01]  /*13130*/  S2R R8, SR_TID.X ;  /* 0x0000000000087919 */ /* 0x000e220000002100 */
[----:B-1----:R-:W-:-:S04]  /*13140*/  LOP3.LUT R5, R5, 0x7f, RZ, 0xc0, !PT ;  /* 0x0000007f05057812 */ /* 0x002fc800078ec0ff */
[----:B------:R-:W-:Y:S01]  /*13150*/  SHF.R.U32.HI R5, RZ, 0x3, R5 ;  /* 0x00000003ff057819 */ /* 0x000fe20000011605 */
[----:B0-----:R-:W-:-:S05]  /*13160*/  IMAD.SHL.U32 R8, R8, 0x10, RZ ;  /* 0x0000001008087824 */ /* 0x001fca00078e00ff */
[----:B------:R-:W-:Y:S01]  /*13170*/  LOP3.LUT R8, R5, 0x70, R8, 0xf8, !PT ;  /* 0x0000007005087812 */ /* 0x000fe200078ef808 */
[----:B------:R-:W0:Y:S02]  /*13180*/  S2R R10, SR_TID.X ;  /* 0x00000000000a7919 */ /* 0x000e240000002100 */
[----:B0-----:R-:W-:-:S05]  /*13190*/  IMAD.SHL.U32 R10, R10, 0x8, RZ ;  /* 0x000000080a0a7824 */ /* 0x001fca00078e00ff */
        /* <DEDUP_REMOVED lines=43> */
[----:B0-----:R-:W-:Y:S02]  /*13450*/  LOP3.LUT R8, R8, 0x7f, RZ, 0xc0, !PT ;  /* 0x0000007f08087812 */ /* 0x001fe400078ec0ff */
[----:B------:R-:W-:Y:S02]  /*13460*/  ISETP.GE.AND P0, PT, R10, UR6, PT ;  /* 0x000000060a007c0c */ /* 0x000fe4000bf06270 */
[----:B------:R-:W-:-:S02]  /*13470*/  LEA.HI.X R3, R2, UR5, R0, 0x1, P1 ;  /* 0x0000000502037c11 */ /* 0x000fc400088f0c00 */
[----:B------:R-:W-:Y:S01]  /*13480*/  SHF.R.U32.HI R8, RZ, 0x3, R8 ;  /* 0x00000003ff087819 */ /* 0x000fe20000011608 */
[----:B------:R-:W-:Y:S08]  /*13490*/  BRA.DIV UR4, `(.L_x_5706) ;  /* 0x0000005204247947 */ /* 0x000ff0000b800000 */
[----:B------:R-:W2:Y:S04]  /*134a0*/  LDL.LU R6, [R1+0x2c] ;  /* 0x00002c0001067983 */ /* 0x000ea80000300800 */
[----:B------:R-:W3:Y:S01]  /*134b0*/  LDL.LU R5, [R1+0x28] ;  /* 0x0000280001057983 */ /* 0x000ee20000300800 */
[----:B--2---:R-:W-:-:S03]  /*134c0*/  IMAD R0, R6, R7, RZ ;  /* 0x0000000706007224 */ /* 0x004fc600078e02ff */
[----:B------:R-:W0:Y:S01]  /*134d0*/  SHFL.IDX PT, R7, R4, RZ, 0x181f ;  /* 0x00181fff04077589 */ /* 0x000e2200000e0000 */
[----:B---3--:R-:W-:-:S03]  /*134e0*/  IMAD.IADD R2, R8, 0x1, R5 ;  /* 0x0000000108027824 */ /* 0x008fc600078e0205 */
[----:B------:R-:W1:Y:S01]  /*134f0*/  SHFL.IDX PT, R6, R3, RZ, 0x181f ;  /* 0x00181fff03067589 */ /* 0x000e6200000e0000 */
[C---:B------:R-:W-:Y:S01]  /*13500*/  VIADD R5, R2.reuse, 0x10 ;  /* 0x0000001002057836 */ /* 0x040fe20000000000 */
[----:B------:R-:W-:-:S13]  /*13510*/  ISETP.GE.AND P1, PT, R2, R0, PT ;  /* 0x000000000200720c */ /* 0x000fda0003f26270 */
[----:B0-----:R-:W-:-:S05]  /*13520*/  @!P1 LEA R7, P2, R10, R7, 0x1 ;  /* 0x000000070a079211 */ /* 0x001fca00078408ff */
[----:B-1----:R-:W-:-:S05]  /*13530*/  @!P1 IMAD.X R6, RZ, RZ, R6, P2 ;  /* 0x000000ffff069224 */ /* 0x002fca00010e0606 */
[----:B------:R-:W-:-:S04]  /*13540*/  @!P1 LOP3.LUT R7, R7, R6, RZ, 0x3c, !PT ;  /* 0x0000000607079212 */ /* 0x000fc800078e3cff */
[----:B------:R-:W-:-:S04]  /*13550*/  @!P1 LOP3.LUT R6, R7, R6, RZ, 0x3c, !PT ;  /* 0x0000000607069212 */ /* 0x000fc800078e3cff */
[----:B------:R-:W-:-:S05]  /*13560*/  @!P1 LOP3.LUT R7, R7, R6, RZ, 0x3c, !PT ;  /* 0x0000000607079212 */ /* 0x000fca00078e3cff */
[----:B------:R-:W-:Y:S01]  /*13570*/  @!PT LDS RZ, [RZ] ;  /* 0x00000000fffff984 */ /* 0x000fe20000000800 */
[----:B-----5:R0:W-:Y:S01]  /*13580*/  @!P1 LDGSTS.E.BYPASS.LTC128B.128 [R9+0x20400], desc[UR40][R6.64], !P0 ;  /* 0x2040000006099fae */ /* 0x0201e2000c101d68 */
        /* <DEDUP_REMOVED lines=8> */
[----:B------:R0:W-:Y:S02]  /*13610*/  @!P1 LDGSTS.E.BYPASS.LTC128B.128 [R9+0x20c00], desc[UR40][R6.64], !P0 ;  /* 0x20c0000006099fae */ /* 0x0001e4000c101d68 */
[----:B------:R-:W-:Y:S02]  /*13620*/  ISETP.GE.AND P1, PT, R5, R0, PT ;  /* 0x000000000500720c */ /* 0x000fe40003f26270 */
[----:B------:R-:W1:Y:S04]  /*13630*/  SHFL.IDX PT, R5, R4, 0x2, 0x181f ;  /* 0x00581f0004057f89 */ /* 0x000e6800000e0000 */
[----:B------:R-:W-:Y:S04]  /*13640*/  SHFL.IDX PT, R4, R4, 0x3, 0x181f ;  /* 0x00781f0004047f89 */ /* 0x000fe800000e0000 */
[----:B0-----:R-:W0:Y:S04]  /*13650*/  SHFL.IDX PT, R6, R3, 0x2, 0x181f ;  /* 0x00581f0003067f89 */ /* 0x001e2800000e0000 */
[----:B------:R-:W2:Y:S01]  /*13660*/  SHFL.IDX PT, R3, R3, 0x3, 0x181f ;  /* 0x00781f0003037f89 */ /* 0x000ea200000e0000 */
[----:B-1----:R-:W-:-:S05]  /*13670*/  @!P1 LEA R5, P2, R10, R5, 0x1 ;  /* 0x000000050a059211 */ /* 0x002fca00078408ff */
[----:B0-----:R-:W-:-:S04]  /*13680*/  @!P1 IMAD.X R6, RZ, RZ, R6, P2 ;  /* 0x000000ffff069224 */ /* 0x001fc800010e0606 */
[----:B------:R-:W-:Y:S02]  /*13690*/  @!P1 IMAD.MOV.U32 R7, RZ, RZ, R6 ;  /* 0x000000ffff079224 */ /* 0x000fe400078e0006 */
[----:B------:R-:W-:-:S05]  /*136a0*/  @!P1 IMAD.MOV.U32 R6, RZ, RZ, R5 ;  /* 0x000000ffff069224 */ /* 0x000fca00078e0005 */
[----:B--2---:R0:W-:Y:S02]  /*136b0*/  @!P1 LDGSTS.E.BYPASS.LTC128B.128 [R9+0x21400], desc[UR40][R6.64], !P0 ;  /* 0x2140000006099fae */ /* 0x0041e4000c101d68 */
.L_x_5834:
[----:B------:R1:W5:Y:S01]  /*136c0*/  LDL R8, [R1] ;  /* 0x0000000001087983 */ /* 0x0003620000100800 */
        /* <DEDUP_REMOVED lines=10> */
.L_x_5707:
[----:B-1----:R-:W2:Y:S01]  /*13770*/  LDL R2, [R1] ;  /* 0x0000000001027983 */ /* 0x002ea20000100800 */
        /* <DEDUP_REMOVED lines=17> */
[----:B-12---:R-:W-:Y:S05]  /*13890*/  @!P0 BRA `(.L_x_5709) ;  /* 0x0000005000688947 */ /* 0x006fea0003800000 */
.L_x_5835:
[----:B------:R-:W-:Y:S05]  /*138a0*/  BSYNC B0 ;  /* 0x0000000000007941 */ /* 0x000fea0003800000 */
.L_x_5708:
[----:B-1----:R-:W2:Y:S01]  /*138b0*/  LDL R2, [R1+0x10] ;  /* 0x0000100001027983 */ /* 0x002ea20000100800 */
[----:B------:R-:W-:Y:S01]  /*138c0*/  BSSY B0, `(.L_x_5710) ;  /* 0x000009a000007945 */ /* 0x000fe20003800000 */
[----:B--2---:R-:W-:-:S13]  /*138d0*/  LOP3.LUT P0, RZ, R2, 0x1, RZ, 0xc0, !PT ;  /* 0x0000000102ff7812 */ /* 0x004fda000780c0ff */
[----:B------:R-:W-:Y:S05]  /*138e0*/  @!P0 BRA `(.L_x_5711) ;  /* 0x00000008005c8947 */ /* 0x000fea0003800000 */
[----:B------:R-:W2:Y:S04]  /*138f0*/  LDL R5, [R1] ;  /* 0x0000000001057983 */ /* 0x000ea80000100800 */
        /* <DEDUP_REMOVED lines=10> */
.L_x_5836:
[----:B------:R-:W-:Y:S05]  /*139a0*/  BSYNC B1 ;  /* 0x0000000000017941 */ /* 0x000fea0003800000 */
.L_x_5712:
[----:B------:R-:W-:Y:S04]  /*139b0*/  BSSY B1, `(.L_x_5714) ;  /* 0x0000009000017945 */ /* 0x000fe80003800000 */
        /* <DEDUP_REMOVED lines=8> */
.L_x_5715:
[----:B------:R-:W-:Y:S05]  /*13a40*/  BSYNC B1 ;  /* 0x0000000000017941 */ /* 0x000fea0003800000 */
.L_x_5714:
[----:B------:R-:W2:Y:S04]  /*13a50*/  LDL R5, [R1+0x18] ;  /* 0x0000180001057983 */ /* 0x000ea80000100800 */
[----:B------:R-:W2:Y:S04]  /*13a60*/  LDL.LU R3, [R1+0x24] ;  /* 0x0000240001037983 */ /* 0x000ea80000300800 */
[----:B------:R-:W3:Y:S04]  /*13a70*/  LDL R4, [R1] ;  /* 0x0000000001047983 */ /* 0x000ee80000100800 */
[----:B-1----:R-:W3:Y:S01]  /*13a80*/  LDL R2, [R1+0x4] ;  /* 0x0000040001027983 */ /* 0x002ee20000100800 */
        /* <DEDUP_REMOVED lines=10> */
.L_x_5716:
        /* <DEDUP_REMOVED lines=15> */
.L_x_5717:
        /* <DEDUP_REMOVED lines=15> */
.L_x_5718:
        /* <DEDUP_REMOVED lines=15> */
.L_x_5719:
        /* <DEDUP_REMOVED lines=15> */
.L_x_5720:
        /* <DEDUP_REMOVED lines=15> */
.L_x_5721:
        /* <DEDUP_REMOVED lines=15> */
.L_x_5722:
        /* <DEDUP_REMOVED lines=15> */
.L_x_5723:
        /* <DEDUP_REMOVED lines=10> */
.L_x_5711:
[----:B------:R-:W-:Y:S05]  /*14260*/  BSYNC B0 ;  /* 0x0000000000007941 */ /* 0x000fea0003800000 */
.L_x_5710:
[----:B------:R-:W2:Y:S04]  /*14270*/  LDL R4, [R1+0x20] ;  /* 0x0000200001047983 */ /* 0x000ea80000100800 */
[----:B------:R-:W3:Y:S01]  /*14280*/  LDL R5, [R1+0x1c] ;  /* 0x00001c0001057983 */ /* 0x000ee20000100800 */
[----:B------:R-:W-:Y:S01]  /*14290*/  BSSY B0, `(.L_x_5724) ;  /* 0x00002b3000007945 */ /* 0x000fe20003800000 */
[----:B--2---:R-:W-:-:S05]  /*142a0*/  VIADD R0, R4, 0xfffffffe ;  /* 0xfffffffe04007836 */ /* 0x004fca0000000000 */
[----:B---3--:R-:W-:-:S13]  /*142b0*/  ISETP.GE.AND P0, PT, R0, R5, PT ;  /* 0x000000050000720c */ /* 0x008fda0003f06270 */
[----:B------:R-:W-:Y:S05]  /*142c0*/  @!P0 BRA `(.L_x_5725) ;  /* 0x0000002800bc8947 */ /* 0x000fea0003800000 */
[----:B------:R-:W-:Y:S01]  /*142d0*/  IMAD.MOV R2, RZ, RZ, -R4 ;  /* 0x000000ffff027224 */ /* 0x000fe200078e0a04 */
[----:B0-----:R-:W-:Y:S01]  /*142e0*/  LOP3.LUT R6, RZ, R5, RZ, 0x33, !PT ;  /* 0x00000005ff067212 */ /* 0x001fe200078e33ff */
[----:B------:R-:W-:Y:S03]  /*142f0*/  BSSY B2, `(.L_x_5726) ;  /* 0x00000e7000027945 */ /* 0x000fe60003800000 */
[----:B------:R-:W-:-:S05]  /*14300*/  VIADDMNMX R6, R2, 0x1, R6, !PT ;  /* 0x0000000102067846 */ /* 0x000fca0007800106 */
[----:B------:R-:W-:-:S05]  /*14310*/  IMAD.IADD R2, R4, 0x1, R6 ;  /* 0x0000000104027824 */ /* 0x000fca00078e0206 */
[----:B------:R-:W-:-:S04]  /*14320*/  LOP3.LUT R2, R2, 0x1, RZ, 0xc0, !PT ;  /* 0x0000000102027812 */ /* 0x000fc800078ec0ff */
[----:B------:R-:W-:-:S13]  /*14330*/  ISETP.NE.U32.AND P0, PT, R2, 0x1, PT ;  /* 0x000000010200780c */ /* 0x000fda0003f05070 */
        /* <DEDUP_REMOVED lines=37> */
.L_x_5730:
[----:B------:R-:W2:Y:S01]  /*14590*/  LDL R2, [R1] ;  /* 0x0000000001027983 */ /* 0x000ea20000100800 */
[----:B------:R-:W-:Y:S01]  /*145a0*/  BSSY B3, `(.L_x_5731) ;  /* 0x0000008000037945 */ /* 0x000fe20003800000 */
[----:B-1----:R-:W1:Y:S02]  /*145b0*/  S2R R4, SR_TID.X ;  /* 0x0000000000047919 */ /* 0x002e640000002100 */
[----:B-1----:R-:W-:-:S04]  /*145c0*/  LOP3.LUT R4, R4, 0x7f, RZ, 0xc0, !PT ;  /* 0x0000007f04047812 */ /* 0x002fc800078ec0ff */
[----:B------:R-:W-:Y:S01]  /*145d0*/  ISETP.NE.AND P1, PT, R4, RZ, PT ;  /* 0x000000ff0400720c */ /* 0x000fe20003f25270 */
[----:B--2---:R-:W-:Y:S01]  /*145e0*/  IMAD R3, R8, 0x8, R2 ;  /* 0x0000000808037824 */ /* 0x004fe200078e0202 */
[----:B------:R-:W-:-:S04]  /*145f0*/  SHF.L.U32 R2, R7, 0x1f, RZ ;  /* 0x0000001f07027819 */ /* 0x000fc800000006ff */
[----:B------:R-:W1:Y:S02]  /*14600*/  SYNCS.PHASECHK.TRANS64.TRYWAIT P0, [R3+URZ+0x28c40], R2 ;  /* 0x028c4002030075a7 */ /* 0x000e64000800017f */
[----:B-1----:R-:W-:Y:S05]  /*14610*/  @!P0 BRA `(.L_x_5732) ;  /* 0x0000004400348947 */ /* 0x002fea0003800000 */
.L_x_5837:
[----:B------:R-:W-:Y:S05]  /*14620*/  BSYNC B3 ;  /* 0x0000000000037941 */ /* 0x000fea0003800000 */
.L_x_5731:
        /* <DEDUP_REMOVED lines=9> */
.L_x_5734:
[----:B------:R-:W-:Y:S05]  /*146c0*/  BSYNC B3 ;  /* 0x0000000000037941 */ /* 0x000fea0003800000 */
.L_x_5733:
[----:B0-----:R-:W2:Y:S04]  /*146d0*/  LDL R8, [R1] ;  /* 0x0000000001087983 */ /* 0x001ea80000100800 */
        /* <DEDUP_REMOVED lines=13> */
.L_x_5735:
        /* <DEDUP_REMOVED lines=13> */
.L_x_5838:
[----:B------:R-:W-:Y:S05]  /*14880*/  BSYNC B3 ;  /* 0x0000000000037941 */ /* 0x000fea0003800000 */
.L_x_5736:
        /* <DEDUP_REMOVED lines=11> */
.L_x_5739:
[----:B------:R-:W-:Y:S05]  /*14940*/  BSYNC B3 ;  /* 0x0000000000037941 */ /* 0x000fea0003800000 */
.L_x_5738:
[----:B------:R-:W2:Y:S04]  /*14950*/  LDL R4, [R1] ;  /* 0x0000000001047983 */ /* 0x000ea80000100800 */
        /* <DEDUP_REMOVED lines=10> */
.L_x_5740:
        /* <DEDUP_REMOVED lines=15> */
.L_x_5741:
        /* <DEDUP_REMOVED lines=15> */
.L_x_5742:
        /* <DEDUP_REMOVED lines=15> */
.L_x_5743:
        /* <DEDUP_REMOVED lines=15> */
.L_x_5744:
        /* <DEDUP_REMOVED lines=15> */
.L_x_5745:
        /* <DEDUP_REMOVED lines=15> */
.L_x_5746:
        /* <DEDUP_REMOVED lines=15> */
.L_x_5747:
        /* <DEDUP_REMOVED lines=10> */
.L_x_5729:
[----:B------:R-:W-:Y:S05]  /*15130*/  BSYNC B1 ;  /* 0x0000000000017941 */ /* 0x000fea0003800000 */
.L_x_5728:
[----:B------:R-:W2:Y:S02]  /*15140*/  LDL R4, [R1+0x20] ;  /* 0x0000200001047983 */ /* 0x000ea40000100800 */
[----:B--2---:R-:W-:-:S07]  /*15150*/  VIADD R0, R4, 0xfffffffd ;  /* 0xfffffffd04007836 */ /* 0x004fce0000000000 */
.L_x_5727:
[----:B------:R-:W-:Y:S05]  /*15160*/  BSYNC B2 ;  /* 0x0000000000027941 */ /* 0x000fea0003800000 */
.L_x_5726:
[----:B------:R-:W2:Y:S01]  /*15170*/  LDL.LU R2, [R1+0x20] ;  /* 0x0000200001027983 */ /* 0x000ea20000300800 */
[----:B------:R-:W-:Y:S01]  /*15180*/  VIADD R6, R6, 0xfffffffe ;  /* 0xfffffffe06067836 */ /* 0x000fe20000000000 */
[----:B--2---:R-:W-:-:S04]  /*15190*/  LOP3.LUT R2, RZ, R2, RZ, 0x33, !PT ;  /* 0x00000002ff027212 */ /* 0x004fc800078e33ff */
[----:B------:R-:W-:-:S13]  /*151a0*/  ISETP.NE.AND P0, PT, R6, R2, PT ;  /* 0x000000020600720c */ /* 0x000fda0003f05270 */
[----:B------:R-:W-:Y:S05]  /*151b0*/  @!P0 BRA `(.L_x_5725) ;  /* 0x0000001c00008947 */ /* 0x000fea0003800000 */
.L_x_5788:
        /* <DEDUP_REMOVED lines=36> */
.L_x_5750:
[----:B------:R-:W0:Y:S01]  /*15400*/  LDL R2, [R1] ;  /* 0x0000000001027983 */ /* 0x000e220000100800 */
[----:B------:R-:W-:Y:S01]  /*15410*/  BSSY B2, `(.L_x_5751) ;  /* 0x0000008000027945 */ /* 0x000fe20003800000 */
[----:B------:R-:W1:Y:S02]  /*15420*/  S2R R3, SR_TID.X ;  /* 0x0000000000037919 */ /* 0x000e640000002100 */
[----:B-1----:R-:W-:-:S04]  /*15430*/  LOP3.LUT R3, R3, 0x7f, RZ, 0xc0, !PT ;  /* 0x0000007f03037812 */ /* 0x002fc800078ec0ff */
[----:B------:R-:W-:Y:S01]  /*15440*/  ISETP.NE.AND P1, PT, R3, RZ, PT ;  /* 0x000000ff0300720c */ /* 0x000fe20003f25270 */
[----:B0-----:R-:W-:Y:S01]  /*15450*/  IMAD R4, R7, 0x8, R2 ;  /* 0x0000000807047824 */ /* 0x001fe200078e0202 */
[----:B------:R-:W-:-:S04]  /*15460*/  SHF.L.U32 R2, R6, 0x1f, RZ ;  /* 0x0000001f06027819 */ /* 0x000fc800000006ff */
[----:B------:R-:W0:Y:S02]  /*15470*/  SYNCS.PHASECHK.TRANS64.TRYWAIT P0, [R4+URZ+0x28c40], R2 ;  /* 0x028c4002040075a7 */ /* 0x000e24000800017f */
[----:B0-----:R-:W-:Y:S05]  /*15480*/  @!P0 BRA `(.L_x_5752) ;  /* 0x0000003400c08947 */ /* 0x001fea0003800000 */
.L_x_5839:
[----:B------:R-:W-:Y:S05]  /*15490*/  BSYNC B2 ;  /* 0x0000000000027941 */ /* 0x000fea0003800000 */
.L_x_5751:
        /* <DEDUP_REMOVED lines=9> */
.L_x_5754:
[----:B------:R-:W-:Y:S05]  /*15530*/  BSYNC B2 ;  /* 0x0000000000027941 */ /* 0x000fea0003800000 */
.L_x_5753:
[----:B------:R-:W2:Y:S04]  /*15540*/  LDL R3, [R1] ;  /* 0x0000000001037983 */ /* 0x000ea80000100800 */
        /* <DEDUP_REMOVED lines=12> */
.L_x_5755:
        /* <DEDUP_REMOVED lines=13> */
.L_x_5840:
[----:B------:R-:W-:Y:S05]  /*156e0*/  BSYNC B2 ;  /* 0x0000000000027941 */ /* 0x000fea0003800000 */
.L_x_5756:
        /* <DEDUP_REMOVED lines=11> */
.L_x_5759:
[----:B------:R-:W-:Y:S05]  /*157a0*/  BSYNC B2 ;  /* 0x0000000000027941 */ /* 0x000fea0003800000 */
.L_x_5758:
[----:B------:R-:W2:Y:S01]  /*157b0*/  LDL R5, [R1] ;  /* 0x0000000001057983 */ /* 0x000ea20000100800 */
        /* <DEDUP_REMOVED lines=9> */
.L_x_5760:
        /* <DEDUP_REMOVED lines=15> */
.L_x_5761:
        /* <DEDUP_REMOVED lines=15> */
.L_x_5762:
        /* <DEDUP_REMOVED lines=15> */
.L_x_5763:
        /* <DEDUP_REMOVED lines=15> */
.L_x_5764:
        /* <DEDUP_REMOVED lines=15> */
.L_x_5765:
        /* <DEDUP_REMOVED lines=15> */
.L_x_5766:
        /* <DEDUP_REMOVED lines=15> */
.L_x_5767:
        /* <DEDUP_REMOVED lines=10> */
.L_x_5749:
[----:B------:R-:W-:Y:S05]  /*15f80*/  BSYNC B1 ;  /* 0x0000000000017941 */ /* 0x000fea0003800000 */
.L_x_5748:
[----:B------:R-:W2:Y:S01]  /*15f90*/  LDL R2, [R1+0x10] ;  /* 0x0000100001027983 */ /* 0x000ea20000100800 */
[----:B------:R-:W-:Y:S01]  /*15fa0*/  VIADD R7, R7, 0x1 ;  /* 0x0000000107077836 */ /* 0x000fe20000000000 */
[----:B------:R-:W-:Y:S04]  /*15fb0*/  BSSY B1, `(.L_x_5768) ;  /* 0x00000dc000017945 */ /* 0x000fe80003800000 */
[----:B------:R-:W-:-:S04]  /*15fc0*/  ISETP.NE.AND P0, PT, R7, 0x2, PT ;  /* 0x000000020700780c */ /* 0x000fc80003f05270 */
[----:B------:R-:W-:Y:S02]  /*15fd0*/  SEL R9, R7, RZ, P0 ;  /* 0x000000ff07097207 */ /* 0x000fe40000000000 */
[----:B--2---:R-:W-:Y:S02]  /*15fe0*/  LOP3.LUT P2, RZ, R2, 0x1, RZ, 0xc0, !PT ;  /* 0x0000000102ff7812 */ /* 0x004fe4000784c0ff */
[----:B------:R-:W-:-:S04]  /*15ff0*/  SEL R2, RZ, 0x1, P0 ;  /* 0x00000001ff027807 */ /* 0x000fc80000000000 */
[----:B-----5:R-:W-:Y:S01]  /*16000*/  LOP3.LUT R8, R6, R2, RZ, 0x3c, !PT ;  /* 0x0000000206087212 */ /* 0x020fe200078e3cff */
[----:B------:R-:W-:-:S04]  /*16010*/  VIADD R6, R0, 0xffffffff ;  /* 0xffffffff00067836 */ /* 0x000fc80000000000 */
        /* <DEDUP_REMOVED lines=27> */
.L_x_5770:
[----:B------:R-:W1:Y:S01]  /*161d0*/  LDL R2, [R1] ;  /* 0x0000000001027983 */ /* 0x000e620000100800 */
[----:B------:R-:W-:Y:S01]  /*161e0*/  BSSY B2, `(.L_x_5771) ;  /* 0x0000008000027945 */ /* 0x000fe20003800000 */
[----:B------:R-:W2:Y:S02]  /*161f0*/  S2R R3, SR_TID.X ;  /* 0x0000000000037919 */ /* 0x000ea40000002100 */
[----:B--2---:R-:W-:-:S04]  /*16200*/  LOP3.LUT R3, R3, 0x7f, RZ, 0xc0, !PT ;  /* 0x0000007f03037812 */ /* 0x004fc800078ec0ff */
[----:B------:R-:W-:Y:S01]  /*16210*/  ISETP.NE.AND P1, PT, R3, RZ, PT ;  /* 0x000000ff0300720c */ /* 0x000fe20003f25270 */
[----:B-1----:R-:W-:Y:S01]  /*16220*/  IMAD R4, R9, 0x8, R2 ;  /* 0x0000000809047824 */ /* 0x002fe200078e0202 */
[----:B------:R-:W-:-:S04]  /*16230*/  SHF.L.U32 R2, R8, 0x1f, RZ ;  /* 0x0000001f08027819 */ /* 0x000fc800000006ff */
[----:B------:R-:W1:Y:S02]  /*16240*/  SYNCS.PHASECHK.TRANS64.TRYWAIT P0, [R4+URZ+0x28c40], R2 ;  /* 0x028c4002040075a7 */ /* 0x000e64000800017f */
[----:B-1----:R-:W-:Y:S05]  /*16250*/  @!P0 BRA `(.L_x_5772) ;  /* 0x0000002800748947 */ /* 0x002fea0003800000 */
.L_x_5841:
[----:B------:R-:W-:Y:S05]  /*16260*/  BSYNC B2 ;  /* 0x0000000000027941 */ /* 0x000fea0003800000 */
.L_x_5771:
        /* <DEDUP_REMOVED lines=9> */
.L_x_5774:
[----:B------:R-:W-:Y:S05]  /*16300*/  BSYNC B2 ;  /* 0x0000000000027941 */ /* 0x000fea0003800000 */
.L_x_5773:
        /* <DEDUP_REMOVED lines=14> */
.L_x_5775:
        /* <DEDUP_REMOVED lines=13> */
.L_x_5842:
[----:B------:R-:W-:Y:S05]  /*164c0*/  BSYNC B2 ;  /* 0x0000000000027941 */ /* 0x000fea0003800000 */
.L_x_5776:
        /* <DEDUP_REMOVED lines=11> */
.L_x_5779:
[----:B------:R-:W-:Y:S05]  /*16580*/  BSYNC B2 ;  /* 0x0000000000027941 */ /* 0x000fea0003800000 */
.L_x_5778:
[----:B------:R-:W2:Y:S04]  /*16590*/  LDL R9, [R1] ;  /* 0x0000000001097983 */ /* 0x000ea80000100800 */
        /* <DEDUP_REMOVED lines=10> */
.L_x_5780:
        /* <DEDUP_REMOVED lines=15> */
.L_x_5781:
        /* <DEDUP_REMOVED lines=15> */
.L_x_5782:
        /* <DEDUP_REMOVED lines=15> */
.L_x_5783:
        /* <DEDUP_REMOVED lines=15> */
.L_x_5784:
        /* <DEDUP_REMOVED lines=15> */
.L_x_5785:
        /* <DEDUP_REMOVED lines=15> */
.L_x_5786:
        /* <DEDUP_REMOVED lines=15> */
.L_x_5787:
        /* <DEDUP_REMOVED lines=10> */
.L_x_5769:
[----:B------:R-:W-:Y:S05]  /*16d70*/  BSYNC B1 ;  /* 0x0000000000017941 */ /* 0x000fea0003800000 */
.L_x_5768:
[----:B------:R-:W2:Y:S01]  /*16d80*/  LDL R2, [R1+0x1c] ;  /* 0x00001c0001027983 */ /* 0x000ea20000100800 */
[----:B------:R-:W-:Y:S01]  /*16d90*/  VIADD R0, R0, 0xfffffffe ;  /* 0xfffffffe00007836 */ /* 0x000fe20000000000 */
[----:B--2---:R-:W-:-:S13]  /*16da0*/  ISETP.GT.AND P0, PT, R6, R2, PT ;  /* 0x000000020600720c */ /* 0x004fda0003f04270 */
[----:B------:R-:W-:Y:S05]  /*16db0*/  @P0 BRA `(.L_x_5788) ;  /* 0xffffffe400000947 */ /* 0x000fea000383ffff */
.L_x_5725:
[----:B------:R-:W-:Y:S05]  /*16dc0*/  BSYNC B0 ;  /* 0x0000000000007941 */ /* 0x000fea0003800000 */
.L_x_5724:
        /* <DEDUP_REMOVED lines=19> */
[----:B0-----:R-:W0:Y:S02]  /*16f00*/  S2R R6, SR_LTMASK ;  /* 0x0000000000067919 */ /* 0x001e240000003900 */
[----:B0-----:R-:W-:-:S04]  /*16f10*/  LOP3.LUT R6, R6, UR4, RZ, 0xc0, !PT ;  /* 0x0000000406067c12 */ /* 0x001fc8000f8ec0ff */
[----:B------:R-:W0:Y:S01]  /*16f20*/  POPC R7, R6 ;  /* 0x0000000600077309 */ /* 0x000e220000000000 */
[----:B--2---:R-:W0:Y:S02]  /*16f30*/  SHFL.IDX PT, R4, R3, R4, 0x1f ;  /* 0x00001f0403047589 */ /* 0x004e2400000e0000 */
[----:B0-----:R-:W-:-:S07]  /*16f40*/  IADD3 R16, R4, UR37, R7 ;  /* 0x0000002504107c10 */ /* 0x001fce000fffe007 */
.L_x_5790:
[----:B------:R-:W-:Y:S05]  /*16f50*/  BSYNC B0 ;  /* 0x0000000000007941 */ /* 0x000fea0003800000 */
.L_x_5789:
[----:B------:R-:W-:-:S05]  /*16f60*/  SEL R0, R0, RZ, P0 ;  /* 0x000000ff00007207 */ /* 0x000fca0000000000 */
[----:B------:R2:W-:Y:S02]  /*16f70*/  STL [R1+0x4], R0 ;  /* 0x0000040001007387 */ /* 0x0005e40000100800 */
.L_x_5692:
[----:B------:R-:W-:Y:S05]  /*16f80*/  BSYNC B7 ;  /* 0x0000000000077941 */ /* 0x000fea0003800000 */
.L_x_5690:
        /* <DEDUP_REMOVED lines=10> */
[----:B------:R3:W-:Y:S01]  /*17030*/  STL [R1], R0 ;  /* 0x0000000001007387 */ /* 0x0007e20000100800 */
[----:B------:R-:W-:Y:S06]  /*17040*/  BAR.ARV 0x4, 0x180 ;  /* 0x0106000000007b1d */ /* 0x000fec0000002000 */
[----:B------:R-:W-:Y:S05]  /*17050*/  BRA `(.L_x_5792) ;  /* 0x0000000800d47947 */ /* 0x000fea0003800000 */
.L_x_5791:
        /* <DEDUP_REMOVED lines=36> */
.L_x_5852:
[----:B------:R-:W-:Y:S02]  /*172a0*/  ULDC UR4, c[0x0][0xc38] ;  /* 0x00030e0000047ab9 */ /* 0x000fe40000000800 */
[----:B------:R-:W-:-:S04]  /*172b0*/  IMAD.U32 R4, RZ, RZ, UR4 ;  /* 0x00000004ff047e24 */ /* 0x000fc8000f8e00ff */
[----:B--2---:R-:W-:-:S04]  /*172c0*/  IMAD R5, R14, R4, RZ ;  /* 0x000000040e057224 */ /* 0x004fc800078e02ff */
[----:B------:R-:W-:-:S05]  /*172d0*/  IMAD.IADD R16, R16, 0x1, R5 ;  /* 0x0000000110107824 */ /* 0x000fca00078e0205 */
[----:B------:R-:W-:-:S13]  /*172e0*/  ISETP.GT.AND P6, PT, R16, R0, PT ;  /* 0x000000001000720c */ /* 0x000fda0003fc4270 */
[----:B------:R-:W-:Y:S05]  /*172f0*/  @P6 BRA `(.L_x_5794) ;  /* 0x00000000009c6947 */ /* 0x000fea0003800000 */
.L_x_5799:
[----:B------:R-:W2:Y:S01]  /*17300*/  LDC R4, c[0x0][0xc3c] ;  /* 0x00030f00ff047b82 */ /* 0x000ea20000000800 */
[----:B------:R-:W-:-:S05]  /*17310*/  VIADD R19, R19, 0x1f ;  /* 0x0000001f13137836 */ /* 0x000fca0000000000 */
[----:B--2---:R-:W-:-:S13]  /*17320*/  ISETP.GE.AND P6, PT, R19, R4, PT ;  /* 0x000000041300720c */ /* 0x004fda0003fc6270 */
[----:B0-----:R-:W-:Y:S05]  /*17330*/  @P6 BRA `(.L_x_5795) ;  /* 0x0000000400d06947 */ /* 0x001fea0003800000 */
        /* <DEDUP_REMOVED lines=10> */
.L_x_5797:
[----:B------:R-:W-:Y:S05]  /*173e0*/  BSYNC B0 ;  /* 0x0000000000007941 */ /* 0x000fea0003800000 */
.L_x_5796:
[----:B------:R-:W-:-:S03]  /*173f0*/  UMOV UR4, 0xffffffff ;  /* 0xffffffff00047882 */ /* 0x000fc60000000000 */
[----:B------:R-:W-:Y:S05]  /*17400*/  BRA.DIV UR4, `(.L_x_5798) ;  /* 0x0000001e04547947 */ /* 0x000fea000b800000 */
[----:B-----5:R-:W3:Y:S02]  /*17410*/  SHFL.UP PT, R14, R2, 0x1, RZ ;  /* 0x04200000020e7989 */ /* 0x020ee400000e00ff */
[----:B---3--:R-:W-:-:S05]  /*17420*/  SEL R13, R14, RZ, P1 ;  /* 0x000000ff0e0d7207 */ /* 0x008fca0000800000 */
[----:B------:R-:W-:-:S05]  /*17430*/  IMAD.IADD R13, R2, 0x1, R13 ;  /* 0x00000001020d7824 */ /* 0x000fca00078e020d */
[----:B------:R-:W3:Y:S02]  /*17440*/  SHFL.UP PT, R14, R13, 0x2, RZ ;  /* 0x044000000d0e7989 */ /* 0x000ee400000e00ff */
[----:B---3--:R-:W-:-:S05]  /*17450*/  SEL R4, R14, RZ, P2 ;  /* 0x000000ff0e047207 */ /* 0x008fca0001000000 */
[----:B------:R-:W-:-:S05]  /*17460*/  IMAD.IADD R4, R13, 0x1, R4 ;  /* 0x000000010d047824 */ /* 0x000fca00078e0204 */
[----:B------:R-:W3:Y:S02]  /*17470*/  SHFL.UP PT, R14, R4, 0x4, RZ ;  /* 0x04800000040e7989 */ /* 0x000ee400000e00ff */
[----:B---3--:R-:W-:-:S05]  /*17480*/  SEL R5, R14, RZ, P3 ;  /* 0x000000ff0e057207 */ /* 0x008fca0001800000 */
[----:B------:R-:W-:-:S05]  /*17490*/  IMAD.IADD R5, R4, 0x1, R5 ;  /* 0x0000000104057824 */ /* 0x000fca00078e0205 */
[----:B------:R-:W0:Y:S02]  /*174a0*/  SHFL.UP PT, R14, R5, 0x8, RZ ;  /* 0x05000000050e7989 */ /* 0x000e2400000e00ff */
[----:B0-----:R-:W-:-:S05]  /*174b0*/  SEL R6, R14, RZ, P4 ;  /* 0x000000ff0e067207 */ /* 0x001fca0002000000 */
[----:B------:R-:W-:-:S05]  /*174c0*/  IMAD.IADD R6, R5, 0x1, R6 ;  /* 0x0000000105067824 */ /* 0x000fca00078e0206 */
[----:B------:R-:W1:Y:S02]  /*174d0*/  SHFL.UP PT, R14, R6, 0x10, RZ ;  /* 0x06000000060e7989 */ /* 0x000e6400000e00ff */
[----:B-12---:R-:W-:-:S05]  /*174e0*/  SEL R3, R14, RZ, P5 ;  /* 0x000000ff0e037207 */ /* 0x006fca0002800000 */
[----:B------:R-:W-:-:S05]  /*174f0*/  IMAD.IADD R3, R6, 0x1, R3 ;  /* 0x0000000106037824 */ /* 0x000fca00078e0203 */
[----:B------:R0:W1:Y:S02]  /*17500*/  SHFL.IDX PT, R14, R3, 0x1f, 0x1f ;  /* 0x03e01f00030e7f89 */ /* 0x00006400000e0000 */
.L_x_5860:
[----:B------:R-:W-:Y:S02]  /*17510*/  ULDC UR4, c[0x0][0xc38] ;  /* 0x00030e0000047ab9 */ /* 0x000fe40000000800 */
[----:B------:R-:W-:-:S04]  /*17520*/  IMAD.U32 R4, RZ, RZ, UR4 ;  /* 0x00000004ff047e24 */ /* 0x000fc8000f8e00ff */
[----:B-1----:R-:W-:-:S04]  /*17530*/  IMAD R5, R14, R4, RZ ;  /* 0x000000040e057224 */ /* 0x002fc800078e02ff */
[----:B------:R-:W-:-:S05]  /*17540*/  IMAD.IADD R16, R5, 0x1, R16 ;  /* 0x0000000105107824 */ /* 0x000fca00078e0210 */
[----:B------:R-:W-:-:S13]  /*17550*/  ISETP.GT.AND P6, PT, R16, R0, PT ;  /* 0x000000001000720c */ /* 0x000fda0003fc4270 */
[----:B------:R-:W-:Y:S05]  /*17560*/  @!P6 BRA `(.L_x_5799) ;  /* 0xfffffffc0064e947 */ /* 0x000fea000383ffff */
.L_x_5794:
[----:B------:R-:W-:Y:S01]  /*17570*/  IMAD.IADD R16, R16, 0x1, -R5 ;  /* 0x0000000110107824 */ /* 0x000fe200078e0a05 */
[----:B------:R-:W-:-:S03]  /*17580*/  UMOV UR4, 0xffffffff ;  /* 0xffffffff00047882 */ /* 0x000fc60000000000 */
[----:B------:R-:W-:-:S05]  /*17590*/  IMAD R5, R3, R4, R16 ;  /* 0x0000000403057224 */ /* 0x000fca00078e0210 */
[----:B------:R-:W-:Y:S01]  /*175a0*/  ISETP.GT.AND P6, PT, R5, R0, PT ;  /* 0x000000000500720c */ /* 0x000fe20003fc4270 */
[----:B------:R-:W-:-:S12]  /*175b0*/  BRA.DIV UR4, `(.L_x_5800) ;  /* 0x0000001e04a47947 */ /* 0x000fd8000b800000 */
[----:B------:R-:W-:-:S04]  /*175c0*/  VOTE.ANY R5, PT, !P6 ;  /* 0x0000000000057806 */ /* 0x000fc800070e0100 */
[----:B0-----:R-:W0:Y:S02]  /*175d0*/  POPC R6, R5 ;  /* 0x0000000500067309 */ /* 0x001e240000000000 */
[----:B0-----:R0:W2:Y:S02]  /*175e0*/  SHFL.IDX PT, R17, R2, R6, 0x1f ;  /* 0x00001f0602117589 */ /* 0x0010a400000e0000 */
.L_x_5864:
[----:B------:R-:W-:Y:S01]  /*175f0*/  ISETP.NE.AND P0, PT, R5, RZ, PT ;  /* 0x000000ff0500720c */ /* 0x000fe20003f05270 */
[----:B------:R-:W-:-:S12]  /*17600*/  IMAD.MOV.U32 R5, RZ, RZ, RZ ;  /* 0x000000ffff057224 */ /* 0x000fd800078e00ff */
[----:B------:R-:W-:Y:S05]  /*17610*/  @!P0 BRA `(.L_x_5801) ;  /* 0x0000000000108947 */ /* 0x000fea0003800000 */
[----:B------:R-:W-:Y:S01]  /*17620*/  UMOV UR4, 0xffffffff ;  /* 0xffffffff00047882 */ /* 0x000fe20000000000 */
[----:B------:R-:W-:Y:S02]  /*17630*/  VIADD R12, R6, 0xffffffff ;  /* 0xffffffff060c7836 */ /* 0x000fe40000000000 */
[----:B------:R-:W-:Y:S05]  /*17640*/  BRA.DIV UR4, `(.L_x_5802) ;  /* 0x0000001e04c87947 */ /* 0x000fea000b800000 */
[----:B------:R3:W4:Y:S02]  /*17650*/  SHFL.IDX PT, R5, R3, R12, 0x1f ;  /* 0x00001f0c03057589 */ /* 0x00072400000e0000 */
.L_x_5801:
[----:B01-3--:R-:W0:Y:S01]  /*17660*/  LDC.64 R2, c[0x0][0xc90] ;  /* 0x00032400ff027b82 */ /* 0x00be220000000a00 */
[----:B------:R-:W-:-:S04]  /*17670*/  IMAD.IADD R19, R6, 0x1, R19 ;  /* 0x0000000106137824 */ /* 0x000fc800078e0213 */
[----:B0-----:R-:W-:-:S05]  /*17680*/  IMAD.WIDE R2, R19, 0x4, R2 ;  /* 0x0000000413027825 */ /* 0x001fca00078e0202 */
[----:B------:R-:W2:Y:S01]  /*17690*/  LDG.E R7, desc[UR40][R2.64] ;  /* 0x0000002802077981 */ /* 0x000ea2000c1e1900 */
[----:B----4-:R-:W-:-:S04]  /*176a0*/  IMAD R16, R5, R4, R16 ;  /* 0x0000000405107224 */ /* 0x010fc800078e0210 */
        /* <DEDUP_REMOVED lines=61> */
.L_x_5795:
[----:B------:R-:W-:Y:S01]  /*17a80*/  UMOV UR4, URZ ;  /* 0x0000003f00047c82 */ /* 0x000fe20008000000 */
[----:B------:R-:W-:Y:S01]  /*17a90*/  UMOV UR5, URZ ;  /* 0x0000003f00057c82 */ /* 0x000fe20008000000 */
[----:B------:R-:W-:Y:S01]  /*17aa0*/  ULDC UR6, c[0x0][0xc3c] ;  /* 0x00030f0000067ab9 */ /* 0x000fe20000000800 */
[----:B------:R-:W-:Y:S02]  /*17ab0*/  IMAD.MOV.U32 R16, RZ, RZ, R0 ;  /* 0x000000ffff107224 */ /* 0x000fe400078e0000 */
[----:B------:R-:W-:Y:S02]  /*17ac0*/  IMAD.U32 R17, RZ, RZ, UR4 ;  /* 0x00000004ff117e24 */ /* 0x000fe4000f8e00ff */
[----:B------:R-:W-:Y:S02]  /*17ad0*/  IMAD.U32 R18, RZ, RZ, UR5 ;  /* 0x00000005ff127e24 */ /* 0x000fe4000f8e00ff */
[----:B------:R-:W-:-:S07]  /*17ae0*/  IMAD.U32 R19, RZ, RZ, UR6 ;  /* 0x00000006ff137e24 */ /* 0x000fce000f8e00ff */
.L_x_5803:
[----:B------:R2:W3:Y:S01]  /*17af0*/  LDL R2, [R1] ;  /* 0x0000000001027983 */ /* 0x0004e20000100800 */
        /* <DEDUP_REMOVED lines=9> */
[----:B------:R2:W-:Y:S01]  /*17b90*/  @!P0 STL [R1], R2 ;  /* 0x0000000201008387 */ /* 0x0005e20000100800 */
[----:B------:R-:W-:Y:S06]  /*17ba0*/  BAR.ARV 0x5, 0x180 ;  /* 0x0146000000007b1d */ /* 0x000fec0000002000 */
.L_x_5792:
[----:B------:R-:W-:Y:S02]  /*17bb0*/  ULDC UR4, c[0x0][0xc3c] ;  /* 0x00030f0000047ab9 */ /* 0x000fe40000000800 */
[----:B----4-:R-:W-:-:S13]  /*17bc0*/  ISETP.GE.AND P0, PT, R19, UR4, PT ;  /* 0x0000000413007c0c */ /* 0x010fda000bf06270 */
[----:B------:R-:W-:Y:S05]  /*17bd0*/  @!P0 BRA `(.L_x_5804) ;  /* 0xffffff9c00c48947 */ /* 0x000fea000383ffff */
[----:B------:R-:W-:Y:S05]  /*17be0*/  BSYNC B8 ;  /* 0x0000000000087941 */ /* 0x000fea0003800000 */
.L_x_5678:
[----:B---3--:R-:W3:Y:S01]  /*17bf0*/  LDL.LU R0, [R1+0x40] ;  /* 0x0000400001007983 */ /* 0x008ee20000300800 */
[----:B------:R-:W-:Y:S01]  /*17c00*/  BSSY B0, `(.L_x_5805) ;  /* 0x000000b000007945 */ /* 0x000fe20003800000 */
[----:B------:R-:W4:Y:S01]  /*17c10*/  S2R R5, SR_CgaCtaId ;  /* 0x0000000000057919 */ /* 0x000f220000008800 */
[----:B---3--:R-:W-:-:S05]  /*17c20*/  VIADD R0, R0, 0x1 ;  /* 0x0000000100007836 */ /* 0x008fca0000000000 */
[----:B0-2---:R-:W-:-:S04]  /*17c30*/  LEA.HI R2, R0, R0, RZ, 0x1 ;  /* 0x0000000000027211 */ /* 0x005fc800078f08ff */
[----:B-1----:R-:W-:-:S05]  /*17c40*/  LOP3.LUT R3, R2, 0xfffffffe, RZ, 0xc0, !PT ;  /* 0xfffffffe02037812 */ /* 0x002fca00078ec0ff */
[----:B------:R-:W-:Y:S01]  /*17c50*/  IMAD.IADD R3, R0, 0x1, -R3 ;  /* 0x0000000100037824 */ /* 0x000fe200078e0a03 */
[----:B------:R-:W-:-:S04]  /*17c60*/  MOV R0, 0x400 ;  /* 0x0000040000007802 */ /* 0x000fc80000000f00 */
[----:B----4-:R-:W-:Y:S02]  /*17c70*/  LEA R0, R5, R0, 0x18 ;  /* 0x0000000005007211 */ /* 0x010fe400078ec0ff */
[----:B------:R-:W-:-:S04]  /*17c80*/  SHF.L.U32 R3, R3, 0x1f, RZ ;  /* 0x0000001f03037819 */ /* 0x000fc800000006ff */
[----:B------:R-:W0:Y:S02]  /*17c90*/  SYNCS.PHASECHK.TRANS64.TRYWAIT P0, [R0+URZ+0x28c20], R3 ;  /* 0x028c2003000075a7 */ /* 0x000e24000800017f */
[----:B0-----:R-:W-:Y:S05]  /*17ca0*/  @!P0 BRA `(.L_x_5806) ;  /* 0x0000001800588947 */ /* 0x001fea0003800000 */
.L_x_5867:
[----:B------:R-:W-:Y:S05]  /*17cb0*/  BSYNC B0 ;  /* 0x0000000000007941 */ /* 0x000fea0003800000 */
.L_x_5805:
[----:B------:R-:W-:-:S03]  /*17cc0*/  UMOV UR4, 0xffffffff ;  /* 0xffffffff00047882 */ /* 0x000fc60000000000 */
[----:B------:R-:W-:Y:S05]  /*17cd0*/  BRA.DIV UR4, `(.L_x_5807) ;  /* 0x0000001a04607947 */ /* 0x000fea000b800000 */
[----:B------:R-:W1:Y:S02]  /*17ce0*/  S2R R2, SR_TID.X ;  /* 0x0000000000027919 */ /* 0x000e640000002100 */
[----:B-1----:R-:W-:-:S04]  /*17cf0*/  SHF.R.U32.HI R2, RZ, 0x5, R2 ;  /* 0x00000005ff027819 */ /* 0x002fc80000011602 */
[----:B------:R-:W-:-:S05]  /*17d00*/  LOP3.LUT R2, R2, 0x3, RZ, 0xc0, !PT ;  /* 0x0000000302027812 */ /* 0x000fca00078ec0ff */
[----:B------:R1:W2:Y:S02]  /*17d10*/  SHFL.IDX PT, R14, R2, RZ, 0x1f ;  /* 0x00001fff020e7589 */ /* 0x0002a400000e0000 */
.L_x_5870:
[----:B--2---:R-:W-:Y:S01]  /*17d20*/  ISETP.NE.AND P0, PT, R14, RZ, PT ;  /* 0x000000ff0e00720c */ /* 0x004fe20003f05270 */
[----:B------:R-:W-:-:S12]  /*17d30*/  BSSY B0, `(.L_x_5808) ;  /* 0x0000027000007945 */ /* 0x000fd80003800000 */
[----:B------:R-:W-:Y:S05]  /*17d40*/  @P0 BRA `(.L_x_5809) ;  /* 0x0000000000940947 */ /* 0x000fea0003800000 */
[----:B------:R-:W-:-:S03]  /*17d50*/  UMOV UR4, 0xffffffff ;  /* 0xffffffff00047882 */ /* 0x000fc60000000000 */
[----:B------:R-:W-:Y:S05]  /*17d60*/  BRA.DIV UR4, `(.L_x_5810) ;  /* 0x0000001a04707947 */ /* 0x000fea000b800000 */
[----:B------:R-:W-:-:S13]  /*17d70*/  ELECT P6, URZ, PT ;  /* 0x00000000003f782f */ /* 0x000fda00038c0000 */
.L_x_5873:
[----:B------:R-:W-:Y:S05]  /*17d80*/  @!P6 BRA `(.L_x_5809) ;  /* 0x000000000084e947 */ /* 0x000fea0003800000 */
[----:B------:R-:W-:-:S06]  /*17d90*/  ULOP3.LUT UR4, UR36, 0x2, URZ, 0xfc, !UPT ;  /* 0x0000000224047892 */ /* 0x000fcc000f8efc3f */
[----:B-1----:R-:W-:-:S05]  /*17da0*/  IMAD.U32 R2, RZ, RZ, UR4 ;  /* 0x00000004ff027e24 */ /* 0x002fca000f8e00ff */
[----:B------:R-:W-:-:S13]  /*17db0*/  ISETP.NE.AND P2, PT, R2, 0x3, PT ;  /* 0x000000030200780c */ /* 0x000fda0003f45270 */
[----:B------:R-:W-:Y:S05]  /*17dc0*/  @!P2 BRA `(.L_x_5811) ;  /* 0x000000000004a947 */ /* 0x000fea0003800000 */
[----:B------:R-:W-:Y:S01]  /*17dd0*/  BPT.TRAP 0x1 ;  /* 0x000000040000795c */ /* 0x000fe20000300000 */
.L_x_5811:
        /* <DEDUP_REMOVED lines=14> */
.L_x_5874:
[----:B------:R-:W1:Y:S02]  /*17ec0*/  SYNCS.PHASECHK.TRANS64.TRYWAIT P0, [R7+URZ], R2 ;  /* 0x00000002070075a7 */ /* 0x000e64000800017f */
[----:B-1----:R-:W-:Y:S05]  /*17ed0*/  @!P0 BRA `(.L_x_5813) ;  /* 0x0000001800488947 */ /* 0x002fea0003800000 */
.L_x_5875:
[----:B------:R-:W-:Y:S05]  /*17ee0*/  @!P2 BRA `(.L_x_5814) ;  /* 0x000000000004a947 */ /* 0x000fea0003800000 */
[----:B------:R-:W-:Y:S01]  /*17ef0*/  BPT.TRAP 0x1 ;  /* 0x000000040000795c */ /* 0x000fe20000300000 */
.L_x_5814:
[----:B------:R-:W2:Y:S01]  /*17f00*/  LDL.LU R4, [R1+0x4] ;  /* 0x0000040001047983 */ /* 0x000ea20000300800 */
[----:B------:R-:W-:-:S04]  /*17f10*/  VIADD R0, R0, 0x28c60 ;  /* 0x00028c6000007836 */ /* 0x000fc80000000000 */
[----:B--2---:R-:W-:-:S04]  /*17f20*/  IMAD R4, R4, 0x8, R0 ;  /* 0x0000000804047824 */ /* 0x004fc800078e0200 */
[----:B------:R-:W2:Y:S02]  /*17f30*/  SYNCS.PHASECHK.TRANS64.TRYWAIT P0, [R4+URZ], R5 ;  /* 0x00000005040075a7 */ /* 0x000ea4000800017f */
[----:B--2---:R-:W-:Y:S05]  /*17f40*/  @!P0 BRA `(.L_x_5815) ;  /* 0x0000001800408947 */ /* 0x004fea0003800000 */
.L_x_5876:
[----:B------:R-:W-:-:S07]  /*17f50*/  IMAD R3, R3, 0x8, R0 ;  /* 0x0000000803037824 */ /* 0x000fce00078e0200 */
.L_x_5816:
[----:B---3--:R3:W4:Y:S02]  /*17f60*/  SYNCS.PHASECHK.TRANS64.TRYWAIT P0, [R3+URZ], R2 ;  /* 0x00000002030075a7 */ /* 0x008724000800017f */
[----:B----4-:R-:W-:Y:S05]  /*17f70*/  @!P0 NANOSLEEP.SYNCS 0x989680 ;  /* 0x009896800000895d */ /* 0x010fea0003900000 */
[----:B------:R-:W4:Y:S02]  /*17f80*/  @!P0 SYNCS.PHASECHK.TRANS64 P0, [R3+URZ], R2 ;  /* 0x00000002030085a7 */ /* 0x000f24000800007f */
[----:B----4-:R-:W-:Y:S05]  /*17f90*/  @!P0 BRA `(.L_x_5816) ;  /* 0xfffffffc00f08947 */ /* 0x010fea000383ffff */
.L_x_5809:
[----:B------:R-:W-:Y:S05]  /*17fa0*/  BSYNC B0 ;  /* 0x0000000000007941 */ /* 0x000fea0003800000 */
.L_x_5808:
[----:B------:R-:W-:Y:S05]  /*17fb0*/  EXIT ;  /* 0x000000000000794d */ /* 0x000fea0003800000 */
.L_x_5573:
[----:B0-----:R-:W-:-:S04]  /*17fc0*/  IMAD.U32 R3, RZ, RZ, UR21 ;  /* 0x00000015ff037e24 */ /* 0x001fc8000f8e00ff */
[----:B------:R0:W1:Y:S03]  /*17fd0*/  SYNCS.PHASECHK.TRANS64.TRYWAIT P1, [R3+URZ+0x28c50], R0 ;  /* 0x028c5000030075a7 */ /* 0x000066000802017f */
[----:B-1----:R-:W-:Y:S05]  /*17fe0*/  @!P1 NANOSLEEP.SYNCS 0x989680 ;  /* 0x009896800000995d */ /* 0x002fea0003900000 */
[----:B------:R-:W1:Y:S02]  /*17ff0*/  @!P1 SYNCS.PHASECHK.TRANS64 P1, [R3+URZ+0x28c50], R0 ;  /* 0x028c5000030095a7 */ /* 0x000e64000802007f */
[----:B-1----:R-:W-:Y:S05]  /*18000*/  @!P1 BRA `(.L_x_5573) ;  /* 0xfffffffc00ec9947 */ /* 0x002fea000383ffff */
[----:B------:R-:W-:Y:S05]  /*18010*/  BRA `(.L_x_5817) ;  /* 0xfffffe9c00ac7947 */ /* 0x000fea000383ffff */
.L_x_5578:
[----:B-1----:R-:W-:-:S04]  /*18020*/  IMAD.U32 R3, RZ, RZ, UR21 ;  /* 0x00000015ff037e24 */ /* 0x002fc8000f8e00ff */
[----:B------:R1:W2:Y:S03]  /*18030*/  SYNCS.PHASECHK.TRANS64.TRYWAIT P1, [R3+URZ+0x28c50], R0 ;  /* 0x028c5000030075a7 */ /* 0x0002a6000802017f */
[----:B--2---:R-:W-:Y:S05]  /*18040*/  @!P1 NANOSLEEP.SYNCS 0x989680 ;  /* 0x009896800000995d */ /* 0x004fea0003900000 */
[----:B------:R-:W2:Y:S02]  /*18050*/  @!P1 SYNCS.PHASECHK.TRANS64 P1, [R3+URZ+0x28c50], R0 ;  /* 0x028c5000030095a7 */ /* 0x000ea4000802007f */
[----:B--2---:R-:W-:Y:S05]  /*18060*/  @!P1 BRA `(.L_x_5578) ;  /* 0xfffffffc00ec9947 */ /* 0x004fea000383ffff */
[----:B------:R-:W-:Y:S05]  /*18070*/  BRA `(.L_x_5577) ;  /* 0xfffffea800a87947 */ /* 0x000fea000383ffff */
.L_x_5587:
[----:B0-----:R-:W-:-:S04]  /*18080*/  IMAD.U32 R3, RZ, RZ, UR46 ;  /* 0x0000002eff037e24 */ /* 0x001fc8000f8e00ff */
[----:B------:R0:W1:Y:S03]  /*18090*/  SYNCS.PHASECHK.TRANS64.TRYWAIT P1, [R3+URZ+0x28c00], R0 ;  /* 0x028c0000030075a7 */ /* 0x000066000802017f */
[----:B-1----:R-:W-:Y:S05]  /*180a0*/  @!P1 NANOSLEEP.SYNCS 0x989680 ;  /* 0x009896800000995d */ /* 0x002fea0003900000 */
[----:B------:R-:W1:Y:S02]  /*180b0*/  @!P1 SYNCS.PHASECHK.TRANS64 P1, [R3+URZ+0x28c00], R0 ;  /* 0x028c0000030095a7 */ /* 0x000e64000802007f */
[----:B-1----:R-:W-:Y:S05]  /*180c0*/  @!P1 BRA `(.L_x_5587) ;  /* 0xfffffffc00ec9947 */ /* 0x002fea000383ffff */
[----:B------:R-:W-:Y:S05]  /*180d0*/  BRA `(.L_x_5818) ;  /* 0xfffffec000087947 */ /* 0x000fea000383ffff */
.L_x_5591:
[----:B--2---:R2:W3:Y:S02]  /*180e0*/  SYNCS.PHASECHK.TRANS64.TRYWAIT P1, [R7+URZ+0x28c30], R8 ;  /* 0x028c3008070075a7 */ /* 0x0044e4000802017f */
[----:B---3--:R-:W-:Y:S05]  /*180f0*/  @!P1 NANOSLEEP.SYNCS 0x989680 ;  /* 0x009896800000995d */ /* 0x008fea0003900000 */
[----:B------:R-:W3:Y:S02]  /*18100*/  @!P1 SYNCS.PHASECHK.TRANS64 P1, [R7+URZ+0x28c30], R8 ;  /* 0x028c3008070095a7 */ /* 0x000ee4000802007f */
[----:B---3--:R-:W-:Y:S05]  /*18110*/  @!P1 BRA `(.L_x_5591) ;  /* 0xfffffffc00f09947 */ /* 0x008fea000383ffff */
[----:B------:R-:W-:Y:S05]  /*18120*/  BRA `(.L_x_5590) ;  /* 0xfffffec000247947 */ /* 0x000fea000383ffff */
.L_x_5603:
[----:B--2---:R2:W3:Y:S02]  /*18130*/  SYNCS.PHASECHK.TRANS64.TRYWAIT P2, [R7+URZ+0x28c50], R8 ;  /* 0x028c5008070075a7 */ /* 0x0044e4000804017f */
[----:B---3--:R-:W-:Y:S05]  /*18140*/  @!P2 NANOSLEEP.SYNCS 0x989680 ;  /* 0x009896800000a95d */ /* 0x008fea0003900000 */
[----:B------:R-:W3:Y:S02]  /*18150*/  @!P2 SYNCS.PHASECHK.TRANS64 P2, [R7+URZ+0x28c50], R8 ;  /* 0x028c50080700a5a7 */ /* 0x000ee4000804007f */
[----:B---3--:R-:W-:Y:S05]  /*18160*/  @!P2 BRA `(.L_x_5603) ;  /* 0xfffffffc00f0a947 */ /* 0x008fea000383ffff */
[----:B------:R-:W-:Y:S05]  /*18170*/  BRA `(.L_x_5602) ;  /* 0xfffffedc00c87947 */ /* 0x000fea000383ffff */
.L_x_5611:
[----:B--2---:R-:W-:-:S04]  /*18180*/  IMAD.U32 R9, RZ, RZ, UR27 ;  /* 0x0000001bff097e24 */ /* 0x004fc8000f8e00ff */
[----:B------:R2:W3:Y:S03]  /*18190*/  SYNCS.PHASECHK.TRANS64.TRYWAIT P2, [R9+URZ+0x28c30], R8 ;  /* 0x028c3008090075a7 */ /* 0x0004e6000804017f */
[----:B---3--:R-:W-:Y:S05]  /*181a0*/  @!P2 NANOSLEEP.SYNCS 0x989680 ;  /* 0x009896800000a95d */ /* 0x008fea0003900000 */
[----:B------:R-:W3:Y:S02]  /*181b0*/  @!P2 SYNCS.PHASECHK.TRANS64 P2, [R9+URZ+0x28c30], R8 ;  /* 0x028c30080900a5a7 */ /* 0x000ee4000804007f */
[----:B---3--:R-:W-:Y:S05]  /*181c0*/  @!P2 BRA `(.L_x_5611) ;  /* 0xfffffffc00eca947 */ /* 0x008fea000383ffff */
[----:B------:R-:W-:Y:S05]  /*181d0*/  BRA `(.L_x_5610) ;  /* 0xfffffee400147947 */ /* 0x000fea000383ffff */
.L_x_5623:
[----:B--2---:R2:W3:Y:S02]  /*181e0*/  SYNCS.PHASECHK.TRANS64.TRYWAIT P2, [R21+URZ+0x28c50], R8 ;  /* 0x028c5008150075a7 */ /* 0x0044e4000804017f */
[----:B---3--:R-:W-:Y:S05]  /*181f0*/  @!P2 NANOSLEEP.SYNCS 0x989680 ;  /* 0x009896800000a95d */ /* 0x008fea0003900000 */
[----:B------:R-:W3:Y:S02]  /*18200*/  @!P2 SYNCS.PHASECHK.TRANS64 P2, [R21+URZ+0x28c50], R8 ;  /* 0x028c50081500a5a7 */ /* 0x000ee4000804007f */
[----:B---3--:R-:W-:Y:S05]  /*18210*/  @!P2 BRA `(.L_x_5623) ;  /* 0xfffffffc00f0a947 */ /* 0x008fea000383ffff */
[----:B------:R-:W-:Y:S05]  /*18220*/  BRA `(.L_x_5622) ;  /* 0xffffff0400e87947 */ /* 0x000fea000383ffff */
.L_x_5632:
[----:B---3--:R-:W-:-:S04]  /*18230*/  IMAD.U32 R6, RZ, RZ, UR25 ;  /* 0x00000019ff067e24 */ /* 0x008fc8000f8e00ff */
[----:B------:R3:W4:Y:S03]  /*18240*/  SYNCS.PHASECHK.TRANS64.TRYWAIT P3, [R6+URZ+0x28c30], R7 ;  /* 0x028c3007060075a7 */ /* 0x000726000806017f */
[----:B----4-:R-:W-:Y:S05]  /*18250*/  @!P3 NANOSLEEP.SYNCS 0x989680 ;  /* 0x009896800000b95d */ /* 0x010fea0003900000 */
[----:B------:R-:W4:Y:S02]  /*18260*/  @!P3 SYNCS.PHASECHK.TRANS64 P3, [R6+URZ+0x28c30], R7 ;  /* 0x028c30070600b5a7 */ /* 0x000f24000806007f */
[----:B----4-:R-:W-:Y:S05]  /*18270*/  @!P3 BRA `(.L_x_5632) ;  /* 0xfffffffc00ecb947 */ /* 0x010fea000383ffff */
[----:B------:R-:W-:Y:S05]  /*18280*/  BRA `(.L_x_5631) ;  /* 0xffffff0c00807947 */ /* 0x000fea000383ffff */
.L_x_5636:
[----:B---3--:R3:W4:Y:S02]  /*18290*/  SYNCS.PHASECHK.TRANS64.TRYWAIT P3, [R170+URZ+0x28c50], R7 ;  /* 0x028c5007aa0075a7 */ /* 0x008724000806017f */
[----:B----4-:R-:W-:Y:S05]  /*182a0*/  @!P3 NANOSLEEP.SYNCS 0x989680 ;  /* 0x009896800000b95d */ /* 0x010fea0003900000 */
[----:B------:R-:W4:Y:S02]  /*182b0*/  @!P3 SYNCS.PHASECHK.TRANS64 P3, [R170+URZ+0x28c50], R7 ;  /* 0x028c5007aa00b5a7 */ /* 0x000f24000806007f */
[----:B----4-:R-:W-:Y:S05]  /*182c0*/  @!P3 BRA `(.L_x_5636) ;  /* 0xfffffffc00f0b947 */ /* 0x010fea000383ffff */
[----:B------:R-:W-:Y:S05]  /*182d0*/  BRA `(.L_x_5635) ;  /* 0xffffff2400a47947 */ /* 0x000fea000383ffff */
.L_x_5642:
[----:B----4-:R-:W-:-:S04]  /*182e0*/  IMAD.U32 R5, RZ, RZ, UR26 ;  /* 0x0000001aff057e24 */ /* 0x010fc8000f8e00ff */
[----:B------:R4:W0:Y:S03]  /*182f0*/  SYNCS.PHASECHK.TRANS64.TRYWAIT P2, [R5+URZ+0x28c30], R8 ;  /* 0x028c3008050075a7 */ /* 0x000826000804017f */
[----:B0-----:R-:W-:Y:S05]  /*18300*/  @!P2 NANOSLEEP.SYNCS 0x989680 ;  /* 0x009896800000a95d */ /* 0x001fea0003900000 */
[----:B------:R-:W0:Y:S02]  /*18310*/  @!P2 SYNCS.PHASECHK.TRANS64 P2, [R5+URZ+0x28c30], R8 ;  /* 0x028c30080500a5a7 */ /* 0x000e24000804007f */
[----:B0-----:R-:W-:Y:S05]  /*18320*/  @!P2 BRA `(.L_x_5642) ;  /* 0xfffffffc00eca947 */ /* 0x001fea000383ffff */
[----:B------:R-:W-:Y:S05]  /*18330*/  BRA `(.L_x_5641) ;  /* 0xffffff2800907947 */ /* 0x000fea000383ffff */
.L_x_5654:
[----:B-1----:R1:W3:Y:S02]  /*18340*/  SYNCS.PHASECHK.TRANS64.TRYWAIT P2, [R21+URZ+0x28c50], R8 ;  /* 0x028c5008150075a7 */ /* 0x0022e4000804017f */
[----:B---3--:R-:W-:Y:S05]  /*18350*/  @!P2 NANOSLEEP.SYNCS 0x989680 ;  /* 0x009896800000a95d */ /* 0x008fea0003900000 */
[----:B------:R-:W3:Y:S02]  /*18360*/  @!P2 SYNCS.PHASECHK.TRANS64 P2, [R21+URZ+0x28c50], R8 ;  /* 0x028c50081500a5a7 */ /* 0x000ee4000804007f */
[----:B---3--:R-:W-:Y:S05]  /*18370*/  @!P2 BRA `(.L_x_5654) ;  /* 0xfffffffc00f0a947 */ /* 0x008fea000383ffff */
[----:B------:R-:W-:Y:S05]  /*18380*/  BRA `(.L_x_5653) ;  /* 0xffffff4c00587947 */ /* 0x000fea000383ffff */
.L_x_5698:
        /* <DEDUP_REMOVED lines=11> */
.L_x_5820:
[----:B------:R-:W-:Y:S05]  /*18440*/  BSYNC B0 ;  /* 0x0000000000007941 */ /* 0x000fea0003800000 */
.L_x_5819:
[----:B------:R-:W-:Y:S05]  /*18450*/  BRA `(.L_x_5821) ;  /* 0xffffffa400547947 */ /* 0x000fea000383ffff */
.L_x_5700:
[----:B------:R-:W-:Y:S01]  /*18460*/  BSSY B0, `(.L_x_5822) ;  /* 0x0000006000007945 */ /* 0x000fe20003800000 */
[----:B------:R-:W-:-:S07]  /*18470*/  IMAD.MOV.U32 R15, RZ, RZ, -0x1 ;  /* 0xffffffffff0f7424 */ /* 0x000fce00078e00ff */
[----:B012-4-:R-:W-:Y:S05]  /*18480*/  WARPSYNC.COLLECTIVE R15, `(.L_x_5823) ;  /* 0x000000000f0c7348 */ /* 0x017fea0003c00000 */
[----:B------:R-:W-:Y:S02]  /*18490*/  ELECT P6, UR62, PT ;  /* 0x00000000003e782f */ /* 0x000fe400038c0000 */
[----:B------:R-:W-:Y:S01]  /*184a0*/  MOV R14, UR62 ;  /* 0x0000003e000e7c02 */ /* 0x000fe20008000f00 */
[----:B012-4-:R-:W-:Y:S10]  /*184b0*/  ENDCOLLECTIVE ;  /* 0x000000000000791b */ /* 0x017ff40003800000 */
.L_x_5823:
[----:B------:R-:W-:Y:S05]  /*184c0*/  BSYNC B0 ;  /* 0x0000000000007941 */ /* 0x000fea0003800000 */
.L_x_5822:
[----:B------:R-:W-:Y:S05]  /*184d0*/  BRA `(.L_x_5824) ;  /* 0xffffffa400607947 */ /* 0x000fea000383ffff */
.L_x_5702:
[----:B--2---:R2:W3:Y:S02]  /*184e0*/  SYNCS.PHASECHK.TRANS64.TRYWAIT P0, [R0+URZ+0x28c40], R2 ;  /* 0x028c4002000075a7 */ /* 0x0044e4000800017f */
[----:B---3--:R-:W-:Y:S05]  /*184f0*/  @!P0 NANOSLEEP.SYNCS 0x989680 ;  /* 0x009896800000895d */ /* 0x008fea0003900000 */
[----:B------:R-:W3:Y:S02]  /*18500*/  @!P0 SYNCS.PHASECHK.TRANS64 P0, [R0+URZ+0x28c40], R2 ;  /* 0x028c4002000085a7 */ /* 0x000ee4000800007f */
[----:B---3--:R-:W-:Y:S05]  /*18510*/  @!P0 BRA `(.L_x_5702) ;  /* 0xfffffffc00f08947 */ /* 0x008fea000383ffff */
[----:B------:R-:W-:Y:S05]  /*18520*/  BRA `(.L_x_5825) ;  /* 0xffffffa400c87947 */ /* 0x000fea000383ffff */
.L_x_5706:
[----:B------:R-:W2:Y:S01]  /*18530*/  LDL.LU R11, [R1+0x2c] ;  /* 0x00002c00010b7983 */ /* 0x000ea20000300800 */
[----:B------:R-:W-:Y:S02]  /*18540*/  IMAD.MOV.U32 R5, RZ, RZ, R12 ;  /* 0x000000ffff057224 */ /* 0x000fe400078e000c */
[----:B------:R-:W-:Y:S02]  /*18550*/  IMAD.MOV.U32 R13, RZ, RZ, R3 ;  /* 0x000000ffff0d7224 */ /* 0x000fe400078e0003 */
[----:B------:R-:W-:Y:S02]  /*18560*/  IMAD.MOV.U32 R12, RZ, RZ, RZ ;  /* 0x000000ffff0c7224 */ /* 0x000fe400078e00ff */
[----:B------:R-:W-:Y:S02]  /*18570*/  IMAD.MOV.U32 R15, RZ, RZ, -0x1 ;  /* 0xffffffffff0f7424 */ /* 0x000fe400078e00ff */
        /* <DEDUP_REMOVED lines=8> */
.L_x_5826:
[----:B------:R-:W-:Y:S02]  /*18600*/  IMAD.MOV.U32 R13, RZ, RZ, R4 ;  /* 0x000000ffff0d7224 */ /* 0x000fe400078e0004 */
[----:B------:R-:W-:-:S07]  /*18610*/  IMAD.MOV.U32 R6, RZ, RZ, R14 ;  /* 0x000000ffff067224 */ /* 0x000fce00078e000e */
[----:B------:R-:W-:Y:S05]  /*18620*/  WARPSYNC.COLLECTIVE R15, `(.L_x_5827) ;  /* 0x000000000f087348 */ /* 0x000fea0003c00000 */
[----:B------:R0:W1:Y:S02]  /*18630*/  SHFL.IDX P6, R14, R13, R12, R11 ;  /* 0x0000000c0d0e7389 */ /* 0x00006400000c000b */
[----:B01----:R-:W-:Y:S01]  /*18640*/  ENDCOLLECTIVE ;  /* 0x000000000000791b */ /* 0x003fe20003800000 */
.L_x_5827:
[----:B------:R-:W-:Y:S02]  /*18650*/  IMAD.MOV.U32 R13, RZ, RZ, R3 ;  /* 0x000000ffff0d7224 */ /* 0x000fe400078e0003 */
[----:B------:R-:W-:Y:S02]  /*18660*/  IMAD.MOV.U32 R12, RZ, RZ, 0x1 ;  /* 0x00000001ff0c7424 */ /* 0x000fe400078e00ff */
[----:B------:R-:W-:-:S07]  /*18670*/  IMAD.MOV.U32 R7, RZ, RZ, R14 ;  /* 0x000000ffff077224 */ /* 0x000fce00078e000e */
[----:B------:R-:W-:Y:S05]  /*18680*/  WARPSYNC.COLLECTIVE R15, `(.L_x_5828) ;  /* 0x000000000f087348 */ /* 0x000fea0003c00000 */
[----:B------:R0:W1:Y:S02]  /*18690*/  SHFL.IDX P6, R14, R13, R12, R11 ;  /* 0x0000000c0d0e7389 */ /* 0x00006400000c000b */
[----:B01----:R-:W-:Y:S01]  /*186a0*/  ENDCOLLECTIVE ;  /* 0x000000000000791b */ /* 0x003fe20003800000 */
.L_x_5828:
        /* <DEDUP_REMOVED lines=15> */
.L_x_5829:
[----:B------:R-:W-:Y:S02]  /*187a0*/  IMAD.MOV.U32 R13, RZ, RZ, R3 ;  /* 0x000000ffff0d7224 */ /* 0x000fe400078e0003 */
[----:B------:R-:W-:Y:S02]  /*187b0*/  IMAD.MOV.U32 R12, RZ, RZ, 0x2 ;  /* 0x00000002ff0c7424 */ /* 0x000fe400078e00ff */
[----:B------:R-:W-:-:S07]  /*187c0*/  IMAD.MOV.U32 R5, RZ, RZ, R14 ;  /* 0x000000ffff057224 */ /* 0x000fce00078e000e */
[----:B------:R-:W-:Y:S05]  /*187d0*/  WARPSYNC.COLLECTIVE R15, `(.L_x_5830) ;  /* 0x000000000f087348 */ /* 0x000fea0003c00000 */
[----:B------:R0:W1:Y:S02]  /*187e0*/  SHFL.IDX P6, R14, R13, R12, R11 ;  /* 0x0000000c0d0e7389 */ /* 0x00006400000c000b */
[----:B01----:R-:W-:Y:S01]  /*187f0*/  ENDCOLLECTIVE ;  /* 0x000000000000791b */ /* 0x003fe20003800000 */
.L_x_5830:
[----:B------:R-:W-:-:S05]  /*18800*/  @!P1 LEA R5, P2, R10, R5, 0x1 ;  /* 0x000000050a059211 */ /* 0x000fca00078408ff */
[----:B------:R-:W-:-:S04]  /*18810*/  @!P1 IMAD.X R6, RZ, RZ, R6, P2 ;  /* 0x000000ffff069224 */ /* 0x000fc800010e0606 */
[----:B------:R-:W-:Y:S02]  /*18820*/  @!P1 IMAD.MOV.U32 R7, RZ, RZ, R6 ;  /* 0x000000ffff079224 */ /* 0x000fe400078e0006 */
[----:B------:R-:W-:Y:S02]  /*18830*/  @!P1 IMAD.MOV.U32 R6, RZ, RZ, R5 ;  /* 0x000000ffff069224 */ /* 0x000fe400078e0005 */
[----:B------:R-:W-:Y:S02]  /*18840*/  IMAD.MOV.U32 R13, RZ, RZ, R4 ;  /* 0x000000ffff0d7224 */ /* 0x000fe400078e0004 */
[----:B------:R-:W-:Y:S01]  /*18850*/  VIADD R5, R2, 0x20 ;  /* 0x0000002002057836 */ /* 0x000fe20000000000 */
[----:B------:R-:W-:Y:S01]  /*18860*/  @!PT LDS RZ, [RZ] ;  /* 0x00000000fffff984 */ /* 0x000fe20000000800 */
[----:B------:R-:W-:Y:S01]  /*18870*/  @!PT LDS RZ, [RZ] ;  /* 0x00000000fffff984 */ /* 0x000fe20000000800 */
[----:B------:R-:W-:Y:S01]  /*18880*/  @!PT LDS RZ, [RZ] ;  /* 0x00000000fffff984 */ /* 0x000fe20000000800 */
[----:B------:R0:W-:Y:S04]  /*18890*/  @!P1 LDGSTS.E.BYPASS.LTC128B.128 [R9+0x20c00], desc[UR40][R6.64], !P0 ;  /* 0x20c0000006099fae */ /* 0x0001e8000c101d68 */
[----:B------:R-:W-:Y:S01]  /*188a0*/  ISETP.GE.AND P1, PT, R5, R0, PT ;  /* 0x000000000500720c */ /* 0x000fe20003f26270 */
[----:B0-----:R-:W-:-:S12]  /*188b0*/  IMAD.MOV.U32 R6, RZ, RZ, R14 ;  /* 0x000000ffff067224 */ /* 0x001fd800078e000e */
[----:B------:R-:W-:Y:S05]  /*188c0*/  WARPSYNC.COLLECTIVE R15, `(.L_x_5831) ;  /* 0x000000000f087348 */ /* 0x000fea0003c00000 */
[----:B------:R0:W1:Y:S02]  /*188d0*/  SHFL.IDX P6, R14, R13, R12, R11 ;  /* 0x0000000c0d0e7389 */ /* 0x00006400000c000b */
[----:B01----:R-:W-:Y:S01]  /*188e0*/  ENDCOLLECTIVE ;  /* 0x000000000000791b */ /* 0x003fe20003800000 */
.L_x_5831:
[----:B------:R-:W-:Y:S02]  /*188f0*/  IMAD.MOV.U32 R13, RZ, RZ, R3 ;  /* 0x000000ffff0d7224 */ /* 0x000fe400078e0003 */
[----:B------:R-:W-:Y:S02]  /*18900*/  IMAD.MOV.U32 R12, RZ, RZ, 0x3 ;  /* 0x00000003ff0c7424 */ /* 0x000fe400078e00ff */
[----:B------:R-:W-:-:S07]  /*18910*/  IMAD.MOV.U32 R5, RZ, RZ, R14 ;  /* 0x000000ffff057224 */ /* 0x000fce00078e000e */
[----:B------:R-:W-:Y:S05]  /*18920*/  WARPSYNC.COLLECTIVE R15, `(.L_x_5832) ;  /* 0x000000000f087348 */ /* 0x000fea0003c00000 */
[----:B------:R0:W1:Y:S02]  /*18930*/  SHFL.IDX P6, R14, R13, R12, R11 ;  /* 0x0000000c0d0e7389 */ /* 0x00006400000c000b */
[----:B01----:R-:W-:Y:S01]  /*18940*/  ENDCOLLECTIVE ;  /* 0x000000000000791b */ /* 0x003fe20003800000 */
.L_x_5832:
[----:B------:R-:W-:-:S05]  /*18950*/  @!P1 LEA R5, P2, R10, R5, 0x1 ;  /* 0x000000050a059211 */ /* 0x000fca00078408ff */
[----:B------:R-:W-:-:S04]  /*18960*/  @!P1 IMAD.X R6, RZ, RZ, R6, P2 ;  /* 0x000000ffff069224 */ /* 0x000fc800010e0606 */
[----:B------:R-:W-:Y:S02]  /*18970*/  @!P1 IMAD.MOV.U32 R7, RZ, RZ, R6 ;  /* 0x000000ffff079224 */ /* 0x000fe400078e0006 */
[----:B------:R-:W-:Y:S02]  /*18980*/  IMAD.MOV.U32 R13, RZ, RZ, R4 ;  /* 0x000000ffff0d7224 */ /* 0x000fe400078e0004 */
[----:B------:R-:W-:-:S05]  /*18990*/  @!P1 IMAD.MOV.U32 R6, RZ, RZ, R5 ;  /* 0x000000ffff069224 */ /* 0x000fca00078e0005 */
        /* <DEDUP_REMOVED lines=8> */
.L_x_5833:
[----:B------:R-:W-:Y:S01]  /*18a20*/  IMAD.MOV.U32 R4, RZ, RZ, R14 ;  /* 0x000000ffff047224 */ /* 0x000fe200078e000e */
[----:B------:R-:W-:Y:S06]  /*18a30*/  BRA `(.L_x_5834) ;  /* 0xffffffac00207947 */ /* 0x000fec000383ffff */
.L_x_5709:
[----:B-1----:R-:W2:Y:S02]  /*18a40*/  LDL R2, [R1] ;  /* 0x0000000001027983 */ /* 0x002ea40000100800 */
[----:B--2---:R1:W2:Y:S02]  /*18a50*/  SYNCS.PHASECHK.TRANS64.TRYWAIT P0, [R2+URZ+0x28c20], R0 ;  /* 0x028c2000020075a7 */ /* 0x0042a4000800017f */
[----:B--2---:R-:W-:Y:S05]  /*18a60*/  @!P0 NANOSLEEP.SYNCS 0x989680 ;  /* 0x009896800000895d */ /* 0x004fea0003900000 */
[----:B------:R-:W2:Y:S02]  /*18a70*/  @!P0 SYNCS.PHASECHK.TRANS64 P0, [R2+URZ+0x28c20], R0 ;  /* 0x028c2000020085a7 */ /* 0x000ea4000800007f */
[----:B--2---:R-:W-:Y:S05]  /*18a80*/  @!P0 BRA `(.L_x_5709) ;  /* 0xfffffffc00ec8947 */ /* 0x004fea000383ffff */
[----:B------:R-:W-:Y:S05]  /*18a90*/  BRA `(.L_x_5835) ;  /* 0xffffffac00807947 */ /* 0x000fea000383ffff */
.L_x_5713:
[----:B-1----:R1:W2:Y:S02]  /*18aa0*/  SYNCS.PHASECHK.TRANS64.TRYWAIT P0, [R0+URZ+0x28c60], R2 ;  /* 0x028c6002000075a7 */ /* 0x0022a4000800017f */
[----:B--2---:R-:W-:Y:S05]  /*18ab0*/  @!P0 NANOSLEEP.SYNCS 0x989680 ;  /* 0x009896800000895d */ /* 0x004fea0003900000 */
[----:B------:R-:W2:Y:S02]  /*18ac0*/  @!P0 SYNCS.PHASECHK.TRANS64 P0, [R0+URZ+0x28c60], R2 ;  /* 0x028c6002000085a7 */ /* 0x000ea4000800007f */
[----:B--2---:R-:W-:Y:S05]  /*18ad0*/  @!P0 BRA `(.L_x_5713) ;  /* 0xfffffffc00f08947 */ /* 0x004fea000383ffff */
[----:B------:R-:W-:Y:S05]  /*18ae0*/  BRA `(.L_x_5836) ;  /* 0xffffffac00ac7947 */ /* 0x000fea000383ffff */
.L_x_5732:
[----:B-1----:R1:W2:Y:S02]  /*18af0*/  SYNCS.PHASECHK.TRANS64.TRYWAIT P0, [R3+URZ+0x28c40], R2 ;  /* 0x028c4002030075a7 */ /* 0x0022a4000800017f */
[----:B--2---:R-:W-:Y:S05]  /*18b00*/  @!P0 NANOSLEEP.SYNCS 0x989680 ;  /* 0x009896800000895d */ /* 0x004fea0003900000 */
[----:B------:R-:W2:Y:S02]  /*18b10*/  @!P0 SYNCS.PHASECHK.TRANS64 P0, [R3+URZ+0x28c40], R2 ;  /* 0x028c4002030085a7 */ /* 0x000ea4000800007f */
[----:B--2---:R-:W-:Y:S05]  /*18b20*/  @!P0 BRA `(.L_x_5732) ;  /* 0xfffffffc00f08947 */ /* 0x004fea000383ffff */
[----:B------:R-:W-:Y:S05]  /*18b30*/  BRA `(.L_x_5837) ;  /* 0xffffffb800b87947 */ /* 0x000fea000383ffff */
.L_x_5737:
[----:B0-----:R0:W2:Y:S02]  /*18b40*/  SYNCS.PHASECHK.TRANS64.TRYWAIT P0, [R3+URZ+0x28c60], R2 ;  /* 0x028c6002030075a7 */ /* 0x0010a4000800017f */
[----:B--2---:R-:W-:Y:S05]  /*18b50*/  @!P0 NANOSLEEP.SYNCS 0x989680 ;  /* 0x009896800000895d */ /* 0x004fea0003900000 */
[----:B------:R-:W2:Y:S02]  /*18b60*/  @!P0 SYNCS.PHASECHK.TRANS64 P0, [R3+URZ+0x28c60], R2 ;  /* 0x028c6002030085a7 */ /* 0x000ea4000800007f */
[----:B--2---:R-:W-:Y:S05]  /*18b70*/  @!P0 BRA `(.L_x_5737) ;  /* 0xfffffffc00f08947 */ /* 0x004fea000383ffff */
[----:B------:R-:W-:Y:S05]  /*18b80*/  BRA `(.L_x_5838) ;  /* 0xffffffbc003c7947 */ /* 0x000fea000383ffff */
.L_x_5752:
[----:B0-----:R0:W1:Y:S02]  /*18b90*/  SYNCS.PHASECHK.TRANS64.TRYWAIT P0, [R4+URZ+0x28c40], R2 ;  /* 0x028c4002040075a7 */ /* 0x001064000800017f */
[----:B-1----:R-:W-:Y:S05]  /*18ba0*/  @!P0 NANOSLEEP.SYNCS 0x989680 ;  /* 0x009896800000895d */ /* 0x002fea0003900000 */
[----:B------:R-:W1:Y:S02]  /*18bb0*/  @!P0 SYNCS.PHASECHK.TRANS64 P0, [R4+URZ+0x28c40], R2 ;  /* 0x028c4002040085a7 */ /* 0x000e64000800007f */
[----:B-1----:R-:W-:Y:S05]  /*18bc0*/  @!P0 BRA `(.L_x_5752) ;  /* 0xfffffffc00f08947 */ /* 0x002fea000383ffff */
[----:B------:R-:W-:Y:S05]  /*18bd0*/  BRA `(.L_x_5839) ;  /* 0xffffffc8002c7947 */ /* 0x000fea000383ffff */
.L_x_5757:
[----:B-1----:R1:W2:Y:S02]  /*18be0*/  SYNCS.PHASECHK.TRANS64.TRYWAIT P0, [R4+URZ+0x28c60], R2 ;  /* 0x028c6002040075a7 */ /* 0x0022a4000800017f */
[----:B--2---:R-:W-:Y:S05]  /*18bf0*/  @!P0 NANOSLEEP.SYNCS 0x989680 ;  /* 0x009896800000895d */ /* 0x004fea0003900000 */
[----:B------:R-:W2:Y:S02]  /*18c00*/  @!P0 SYNCS.PHASECHK.TRANS64 P0, [R4+URZ+0x28c60], R2 ;  /* 0x028c6002040085a7 */ /* 0x000ea4000800007f */
[----:B--2---:R-:W-:Y:S05]  /*18c10*/  @!P0 BRA `(.L_x_5757) ;  /* 0xfffffffc00f08947 */ /* 0x004fea000383ffff */
[----:B------:R-:W-:Y:S05]  /*18c20*/  BRA `(.L_x_5840) ;  /* 0xffffffc800ac7947 */ /* 0x000fea000383ffff */
.L_x_5772:
[----:B-1----:R1:W2:Y:S02]  /*18c30*/  SYNCS.PHASECHK.TRANS64.TRYWAIT P0, [R4+URZ+0x28c40], R2 ;  /* 0x028c4002040075a7 */ /* 0x0022a4000800017f */
[----:B--2---:R-:W-:Y:S05]  /*18c40*/  @!P0 NANOSLEEP.SYNCS 0x989680 ;  /* 0x009896800000895d */ /* 0x004fea0003900000 */
[----:B------:R-:W2:Y:S02]  /*18c50*/  @!P0 SYNCS.PHASECHK.TRANS64 P0, [R4+URZ+0x28c40], R2 ;  /* 0x028c4002040085a7 */ /* 0x000ea4000800007f */
[----:B--2---:R-:W-:Y:S05]  /*18c60*/  @!P0 BRA `(.L_x_5772) ;  /* 0xfffffffc00f08947 */ /* 0x004fea000383ffff */
[----:B------:R-:W-:Y:S05]  /*18c70*/  BRA `(.L_x_5841) ;  /* 0xffffffd400787947 */ /* 0x000fea000383ffff */
.L_x_5777:
[----:B0-----:R0:W2:Y:S02]  /*18c80*/  SYNCS.PHASECHK.TRANS64.TRYWAIT P0, [R4+URZ+0x28c60], R2 ;  /* 0x028c6002040075a7 */ /* 0x0010a4000800017f */
[----:B--2---:R-:W-:Y:S05]  /*18c90*/  @!P0 NANOSLEEP.SYNCS 0x989680 ;  /* 0x009896800000895d */ /* 0x004fea0003900000 */
[----:B------:R-:W2:Y:S02]  /*18ca0*/  @!P0 SYNCS.PHASECHK.TRANS64 P0, [R4+URZ+0x28c60], R2 ;  /* 0x028c6002040085a7 */ /* 0x000ea4000800007f */
[----:B--2---:R-:W-:Y:S05]  /*18cb0*/  @!P0 BRA `(.L_x_5777) ;  /* 0xfffffffc00f08947 */ /* 0x004fea000383ffff */
[----:B------:R-:W-:Y:S05]  /*18cc0*/  BRA `(.L_x_5842) ;  /* 0xffffffd400fc7947 */ /* 0x000fea000383ffff */
.L_x_5793:
[----:B------:R-:W-:Y:S01]  /*18cd0*/  BSSY B0, `(.L_x_5843) ;  /* 0x0000008000007945 */ /* 0x000fe20003800000 */
[----:B------:R-:W-:Y:S02]  /*18ce0*/  IMAD.MOV.U32 R13, RZ, RZ, R16 ;  /* 0x000000ffff0d7224 */ /* 0x000fe400078e0010 */
[----:B------:R-:W-:Y:S02]  /*18cf0*/  IMAD.MOV.U32 R12, RZ, RZ, RZ ;  /* 0x000000ffff0c7224 */ /* 0x000fe400078e00ff */
[----:B------:R-:W-:Y:S02]  /*18d00*/  IMAD.MOV.U32 R11, RZ, RZ, 0x1f ;  /* 0x0000001fff0b7424 */ /* 0x000fe400078e00ff */
[----:B------:R-:W-:-:S07]  /*18d10*/  IMAD.MOV.U32 R15, RZ, RZ, -0x1 ;  /* 0xffffffffff0f7424 */ /* 0x000fce00078e00ff */
[----:B01---5:R-:W-:Y:S05]  /*18d20*/  WARPSYNC.COLLECTIVE R15, `(.L_x_5844) ;  /* 0x000000000f087348 */ /* 0x023fea0003c00000 */
[----:B------:R2:W3:Y:S02]  /*18d30*/  SHFL.IDX P6, R14, R13, R12, R11 ;  /* 0x0000000c0d0e7389 */ /* 0x0004e400000c000b */
[----:B0123-5:R-:W-:Y:S01]  /*18d40*/  ENDCOLLECTIVE ;  /* 0x000000000000791b */ /* 0x02ffe20003800000 */
.L_x_5844:
[----:B------:R-:W-:Y:S05]  /*18d50*/  BSYNC B0 ;  /* 0x0000000000007941 */ /* 0x000fea0003800000 */
.L_x_5843:
        /* <DEDUP_REMOVED lines=9> */
.L_x_5845:
        /* <DEDUP_REMOVED lines=18> */
.L_x_5846:
[----:B------:R-:W-:Y:S01]  /*18f10*/  IMAD.MOV.U32 R12, RZ, RZ, 0x2 ;  /* 0x00000002ff0c7424 */ /* 0x000fe200078e00ff */
[----:B------:R-:W-:-:S05]  /*18f20*/  SEL R5, R14, RZ, P1 ;  /* 0x000000ff0e057207 */ /* 0x000fca0000800000 */
[----:B------:R-:W-:-:S04]  /*18f30*/  IMAD.IADD R3, R2, 0x1, R5 ;  /* 0x0000000102037824 */ /* 0x000fc800078e0205 */
[----:B------:R-:W-:-:S07]  /*18f40*/  IMAD.MOV.U32 R13, RZ, RZ, R3 ;  /* 0x000000ffff0d7224 */ /* 0x000fce00078e0003 */
[----:B------:R-:W-:Y:S05]  /*18f50*/  WARPSYNC.COLLECTIVE R15, `(.L_x_5847) ;  /* 0x000000000f087348 */ /* 0x000fea0003c00000 */
[----:B------:R0:W1:Y:S02]  /*18f60*/  SHFL.UP P6, R14, R13, R12, R11 ;  /* 0x0400000c0d0e7389 */ /* 0x00006400000c000b */
[----:B01----:R-:W-:Y:S01]  /*18f70*/  ENDCOLLECTIVE ;  /* 0x000000000000791b */ /* 0x003fe20003800000 */
.L_x_5847:
[----:B------:R-:W-:Y:S01]  /*18f80*/  IMAD.MOV.U32 R12, RZ, RZ, 0x4 ;  /* 0x00000004ff0c7424 */ /* 0x000fe200078e00ff */
[----:B------:R-:W-:-:S05]  /*18f90*/  SEL R14, R14, RZ, P2 ;  /* 0x000000ff0e0e7207 */ /* 0x000fca0001000000 */
[----:B------:R-:W-:-:S04]  /*18fa0*/  IMAD.IADD R3, R3, 0x1, R14 ;  /* 0x0000000103037824 */ /* 0x000fc800078e020e */
[----:B------:R-:W-:-:S07]  /*18fb0*/  IMAD.MOV.U32 R13, RZ, RZ, R3 ;  /* 0x000000ffff0d7224 */ /* 0x000fce00078e0003 */
[----:B------:R-:W-:Y:S05]  /*18fc0*/  WARPSYNC.COLLECTIVE R15, `(.L_x_5848) ;  /* 0x000000000f087348 */ /* 0x000fea0003c00000 */
[----:B------:R0:W1:Y:S02]  /*18fd0*/  SHFL.UP P6, R14, R13, R12, R11 ;  /* 0x0400000c0d0e7389 */ /* 0x00006400000c000b */
[----:B01----:R-:W-:Y:S01]  /*18fe0*/  ENDCOLLECTIVE ;  /* 0x000000000000791b */ /* 0x003fe20003800000 */
.L_x_5848:
[----:B------:R-:W-:Y:S01]  /*18ff0*/  IMAD.MOV.U32 R12, RZ, RZ, 0x8 ;  /* 0x00000008ff0c7424 */ /* 0x000fe200078e00ff */
[----:B------:R-:W-:-:S05]  /*19000*/  SEL R14, R14, RZ, P3 ;  /* 0x000000ff0e0e7207 */ /* 0x000fca0001800000 */
[----:B------:R-:W-:-:S04]  /*19010*/  IMAD.IADD R3, R3, 0x1, R14 ;  /* 0x0000000103037824 */ /* 0x000fc800078e020e */
[----:B------:R-:W-:-:S07]  /*19020*/  IMAD.MOV.U32 R13, RZ, RZ, R3 ;  /* 0x000000ffff0d7224 */ /* 0x000fce00078e0003 */
[----:B------:R-:W-:Y:S05]  /*19030*/  WARPSYNC.COLLECTIVE R15, `(.L_x_5849) ;  /* 0x000000000f087348 */ /* 0x000fea0003c00000 */
[----:B------:R0:W1:Y:S02]  /*19040*/  SHFL.UP P6, R14, R13, R12, R11 ;  /* 0x0400000c0d0e7389 */ /* 0x00006400000c000b */
[----:B01----:R-:W-:Y:S01]  /*19050*/  ENDCOLLECTIVE ;  /* 0x000000000000791b */ /* 0x003fe20003800000 */
.L_x_5849:
[----:B------:R-:W-:Y:S01]  /*19060*/  IMAD.MOV.U32 R12, RZ, RZ, 0x10 ;  /* 0x00000010ff0c7424 */ /* 0x000fe200078e00ff */
[----:B------:R-:W-:-:S05]  /*19070*/  SEL R14, R14, RZ, P4 ;  /* 0x000000ff0e0e7207 */ /* 0x000fca0002000000 */
[----:B------:R-:W-:-:S04]  /*19080*/  IMAD.IADD R3, R3, 0x1, R14 ;  /* 0x0000000103037824 */ /* 0x000fc800078e020e */
[----:B------:R-:W-:-:S07]  /*19090*/  IMAD.MOV.U32 R13, RZ, RZ, R3 ;  /* 0x000000ffff0d7224 */ /* 0x000fce00078e0003 */
[----:B------:R-:W-:Y:S05]  /*190a0*/  WARPSYNC.COLLECTIVE R15, `(.L_x_5850) ;  /* 0x000000000f087348 */ /* 0x000fea0003c00000 */
[----:B------:R0:W1:Y:S02]  /*190b0*/  SHFL.UP P6, R14, R13, R12, R11 ;  /* 0x0400000c0d0e7389 */ /* 0x00006400000c000b */
[----:B01----:R-:W-:Y:S01]  /*190c0*/  ENDCOLLECTIVE ;  /* 0x000000000000791b */ /* 0x003fe20003800000 */
.L_x_5850:
        /* <DEDUP_REMOVED lines=8> */
.L_x_5851:
[----:B------:R-:W-:Y:S05]  /*19150*/  BRA `(.L_x_5852) ;  /* 0xffffffe000507947 */ /* 0x000fea000383ffff */
.L_x_5798:
[----:B------:R-:W-:Y:S01]  /*19160*/  BSSY B0, `(.L_x_5853) ;  /* 0x0000008000007945 */ /* 0x000fe20003800000 */
[----:B-----5:R-:W-:Y:S02]  /*19170*/  IMAD.MOV.U32 R13, RZ, RZ, R2 ;  /* 0x000000ffff0d7224 */ /* 0x020fe400078e0002 */
[----:B------:R-:W-:Y:S02]  /*19180*/  IMAD.MOV.U32 R12, RZ, RZ, 0x1 ;  /* 0x00000001ff0c7424 */ /* 0x000fe400078e00ff */
[----:B------:R-:W-:Y:S02]  /*19190*/  IMAD.MOV.U32 R11, RZ, RZ, RZ ;  /* 0x000000ffff0b7224 */ /* 0x000fe400078e00ff */
[----:B------:R-:W-:-:S07]  /*191a0*/  IMAD.MOV.U32 R15, RZ, RZ, -0x1 ;  /* 0xffffffffff0f7424 */ /* 0x000fce00078e00ff */
[----:B012---:R-:W-:Y:S05]  /*191b0*/  WARPSYNC.COLLECTIVE R15, `(.L_x_5854) ;  /* 0x000000000f087348 */ /* 0x007fea0003c00000 */
[----:B------:R3:W4:Y:S02]  /*191c0*/  SHFL.UP P6, R14, R13, R12, R11 ;  /* 0x0400000c0d0e7389 */ /* 0x00072400000c000b */
[----:B01234-:R-:W-:Y:S01]  /*191d0*/  ENDCOLLECTIVE ;  /* 0x000000000000791b */ /* 0x01ffe20003800000 */
.L_x_5854:
[----:B------:R-:W-:Y:S05]  /*191e0*/  BSYNC B0 ;  /* 0x0000000000007941 */ /* 0x000fea0003800000 */
.L_x_5853:
[----:B------:R-:W-:Y:S01]  /*191f0*/  SEL R13, R14, RZ, P1 ;  /* 0x000000ff0e0d7207 */ /* 0x000fe20000800000 */
[----:B------:R-:W-:Y:S02]  /*19200*/  IMAD.MOV.U32 R12, RZ, RZ, 0x2 ;  /* 0x00000002ff0c7424 */ /* 0x000fe400078e00ff */
[----:B------:R-:W-:Y:S02]  /*19210*/  IMAD.MOV.U32 R11, RZ, RZ, RZ ;  /* 0x000000ffff0b7224 */ /* 0x000fe400078e00ff */
[----:B------:R-:W-:Y:S02]  /*19220*/  IMAD.IADD R13, R2, 0x1, R13 ;  /* 0x00000001020d7824 */ /* 0x000fe400078e020d */
[----:B------:R-:W-:-:S07]  /*19230*/  IMAD.MOV.U32 R15, RZ, RZ, -0x1 ;  /* 0xffffffffff0f7424 */ /* 0x000fce00078e00ff */
[----:B------:R-:W-:Y:S05]  /*19240*/  WARPSYNC.COLLECTIVE R15, `(.L_x_5855) ;  /* 0x000000000f087348 */ /* 0x000fea0003c00000 */
[----:B------:R0:W1:Y:S02]  /*19250*/  SHFL.UP P6, R14, R13, R12, R11 ;  /* 0x0400000c0d0e7389 */ /* 0x00006400000c000b */
[----:B01----:R-:W-:Y:S01]  /*19260*/  ENDCOLLECTIVE ;  /* 0x000000000000791b */ /* 0x003fe20003800000 */
.L_x_5855:
[----:B------:R-:W-:Y:S01]  /*19270*/  IMAD.MOV.U32 R12, RZ, RZ, 0x4 ;  /* 0x00000004ff0c7424 */ /* 0x000fe200078e00ff */
[----:B------:R-:W-:-:S05]  /*19280*/  SEL R4, R14, RZ, P2 ;  /* 0x000000ff0e047207 */ /* 0x000fca0001000000 */
[----:B------:R-:W-:-:S04]  /*19290*/  IMAD.IADD R4, R13, 0x1, R4 ;  /* 0x000000010d047824 */ /* 0x000fc800078e0204 */
[----:B------:R-:W-:-:S07]  /*192a0*/  IMAD.MOV.U32 R13, RZ, RZ, R4 ;  /* 0x000000ffff0d7224 */ /* 0x000fce00078e0004 */
[----:B------:R-:W-:Y:S05]  /*192b0*/  WARPSYNC.COLLECTIVE R15, `(.L_x_5856) ;  /* 0x000000000f087348 */ /* 0x000fea0003c00000 */
[----:B------:R0:W1:Y:S02]  /*192c0*/  SHFL.UP P6, R14, R13, R12, R11 ;  /* 0x0400000c0d0e7389 */ /* 0x00006400000c000b */
[----:B01----:R-:W-:Y:S01]  /*192d0*/  ENDCOLLECTIVE ;  /* 0x000000000000791b */ /* 0x003fe20003800000 */
.L_x_5856:
[----:B------:R-:W-:Y:S01]  /*192e0*/  IMAD.MOV.U32 R12, RZ, RZ, 0x8 ;  /* 0x00000008ff0c7424 */ /* 0x000fe200078e00ff */
[----:B------:R-:W-:-:S05]  /*192f0*/  SEL R5, R14, RZ, P3 ;  /* 0x000000ff0e057207 */ /* 0x000fca0001800000 */
[----:B------:R-:W-:-:S04]  /*19300*/  IMAD.IADD R5, R4, 0x1, R5 ;  /* 0x0000000104057824 */ /* 0x000fc800078e0205 */
[----:B------:R-:W-:-:S07]  /*19310*/  IMAD.MOV.U32 R13, RZ, RZ, R5 ;  /* 0x000000ffff0d7224 */ /* 0x000fce00078e0005 */
[----:B------:R-:W-:Y:S05]  /*19320*/  WARPSYNC.COLLECTIVE R15, `(.L_x_5857) ;  /* 0x000000000f087348 */ /* 0x000fea0003c00000 */
[----:B------:R0:W1:Y:S02]  /*19330*/  SHFL.UP P6, R14, R13, R12, R11 ;  /* 0x0400000c0d0e7389 */ /* 0x00006400000c000b */
[----:B01----:R-:W-:Y:S01]  /*19340*/  ENDCOLLECTIVE ;  /* 0x000000000000791b */ /* 0x003fe20003800000 */
.L_x_5857:
[----:B------:R-:W-:Y:S01]  /*19350*/  IMAD.MOV.U32 R12, RZ, RZ, 0x10 ;  /* 0x00000010ff0c7424 */ /* 0x000fe200078e00ff */
[----:B------:R-:W-:-:S05]  /*19360*/  SEL R6, R14, RZ, P4 ;  /* 0x000000ff0e067207 */ /* 0x000fca0002000000 */
[----:B------:R-:W-:-:S04]  /*19370*/  IMAD.IADD R6, R5, 0x1, R6 ;  /* 0x0000000105067824 */ /* 0x000fc800078e0206 */
[----:B------:R-:W-:-:S07]  /*19380*/  IMAD.MOV.U32 R13, RZ, RZ, R6 ;  /* 0x000000ffff0d7224 */ /* 0x000fce00078e0006 */
[----:B------:R-:W-:Y:S05]  /*19390*/  WARPSYNC.COLLECTIVE R15, `(.L_x_5858) ;  /* 0x000000000f087348 */ /* 0x000fea0003c00000 */
[----:B------:R0:W1:Y:S02]  /*193a0*/  SHFL.UP P6, R14, R13, R12, R11 ;  /* 0x0400000c0d0e7389 */ /* 0x00006400000c000b */
[----:B01----:R-:W-:Y:S01]  /*193b0*/  ENDCOLLECTIVE ;  /* 0x000000000000791b */ /* 0x003fe20003800000 */
.L_x_5858:
        /* <DEDUP_REMOVED lines=8> */
.L_x_5859:
[----:B------:R-:W-:Y:S05]  /*19440*/  BRA `(.L_x_5860) ;  /* 0xffffffe000307947 */ /* 0x000fea000383ffff */
.L_x_5800:
[----:B------:R-:W-:Y:S01]  /*19450*/  BSSY B0, `(.L_x_5861) ;  /* 0x0000006000007945 */ /* 0x000fe20003800000 */
[----:B------:R-:W-:Y:S01]  /*19460*/  PLOP3.LUT P6, PT, P6, PT, PT, 0x8, 0x0 ;  /* 0x000000000000781c */ /* 0x000fe200037ce170 */
[----:B------:R-:W-:-:S12]  /*19470*/  IMAD.MOV.U32 R15, RZ, RZ, -0x1 ;  /* 0xffffffffff0f7424 */ /* 0x000fd800078e00ff */
[----:B01---5:R-:W-:Y:S05]  /*19480*/  WARPSYNC.COLLECTIVE R15, `(.L_x_5862) ;  /* 0x000000000f087348 */ /* 0x023fea0003c00000 */
[----:B------:R-:W-:Y:S01]  /*19490*/  VOTE.ANY R14, PT, P6 ;  /* 0x00000000000e7806 */ /* 0x000fe200030e0100 */
[----:B01---5:R-:W-:Y:S06]  /*194a0*/  ENDCOLLECTIVE ;  /* 0x000000000000791b */ /* 0x023fec0003800000 */
.L_x_5862:
[----:B------:R-:W-:Y:S05]  /*194b0*/  BSYNC B0 ;  /* 0x0000000000007941 */ /* 0x000fea0003800000 */
.L_x_5861:
        /* <DEDUP_REMOVED lines=9> */
.L_x_5863:
[----:B------:R-:W-:Y:S01]  /*19550*/  IMAD.MOV.U32 R17, RZ, RZ, R14 ;  /* 0x000000ffff117224 */ /* 0x000fe200078e000e */
[----:B------:R-:W-:Y:S06]  /*19560*/  BRA `(.L_x_5864) ;  /* 0xffffffe000207947 */ /* 0x000fec000383ffff */
.L_x_5802:
[----:B------:R-:W-:Y:S01]  /*19570*/  BSSY B0, `(.L_x_5865) ;  /* 0x0000007000007945 */ /* 0x000fe20003800000 */
[----:B------:R-:W-:Y:S02]  /*19580*/  IMAD.MOV.U32 R13, RZ, RZ, R3 ;  /* 0x000000ffff0d7224 */ /* 0x000fe400078e0003 */
[----:B------:R-:W-:Y:S02]  /*19590*/  IMAD.MOV.U32 R11, RZ, RZ, 0x1f ;  /* 0x0000001fff0b7424 */ /* 0x000fe400078e00ff */
[----:B------:R-:W-:-:S07]  /*195a0*/  IMAD.MOV.U32 R15, RZ, RZ, -0x1 ;  /* 0xffffffffff0f7424 */ /* 0x000fce00078e00ff */
[----:B012--5:R-:W-:Y:S05]  /*195b0*/  WARPSYNC.COLLECTIVE R15, `(.L_x_5866) ;  /* 0x000000000f087348 */ /* 0x027fea0003c00000 */
[----:B------:R3:W4:Y:S02]  /*195c0*/  SHFL.IDX P6, R14, R13, R12, R11 ;  /* 0x0000000c0d0e7389 */ /* 0x00072400000c000b */
[----:B012345:R-:W-:Y:S01]  /*195d0*/  ENDCOLLECTIVE ;  /* 0x000000000000791b */ /* 0x03ffe20003800000 */
.L_x_5866:
[----:B------:R-:W-:Y:S05]  /*195e0*/  BSYNC B0 ;  /* 0x0000000000007941 */ /* 0x000fea0003800000 */
.L_x_5865:
[----:B------:R-:W-:Y:S01]  /*195f0*/  IMAD.MOV.U32 R5, RZ, RZ, R14 ;  /* 0x000000ffff057224 */ /* 0x000fe200078e000e */
[----:B------:R-:W-:Y:S06]  /*19600*/  BRA `(.L_x_5801) ;  /* 0xffffffe000147947 */ /* 0x000fec000383ffff */
.L_x_5806:
[----:B0-----:R0:W1:Y:S02]  /*19610*/  SYNCS.PHASECHK.TRANS64.TRYWAIT P0, [R0+URZ+0x28c20], R3 ;  /* 0x028c2003000075a7 */ /* 0x001064000800017f */
[----:B-1----:R-:W-:Y:S05]  /*19620*/  @!P0 NANOSLEEP.SYNCS 0x989680 ;  /* 0x009896800000895d */ /* 0x002fea0003900000 */
[----:B------:R-:W1:Y:S02]  /*19630*/  @!P0 SYNCS.PHASECHK.TRANS64 P0, [R0+URZ+0x28c20], R3 ;  /* 0x028c2003000085a7 */ /* 0x000e64000800007f */
[----:B-1----:R-:W-:Y:S05]  /*19640*/  @!P0 BRA `(.L_x_5806) ;  /* 0xfffffffc00f08947 */ /* 0x002fea000383ffff */
[----:B------:R-:W-:Y:S05]  /*19650*/  BRA `(.L_x_5867) ;  /* 0xffffffe400947947 */ /* 0x000fea000383ffff */
.L_x_5807:
        /* <DEDUP_REMOVED lines=11> */
.L_x_5869:
[----:B------:R-:W-:Y:S05]  /*19710*/  BSYNC B0 ;  /* 0x0000000000007941 */ /* 0x000fea0003800000 */
.L_x_5868:
[----:B------:R-:W-:Y:S05]  /*19720*/  BRA `(.L_x_5870) ;  /* 0xffffffe4007c7947 */ /* 0x000fea000383ffff */
.L_x_5810:
[----:B------:R-:W-:Y:S01]  /*19730*/  BSSY B1, `(.L_x_5871) ;  /* 0x0000006000017945 */ /* 0x000fe20003800000 */
[----:B------:R-:W-:-:S07]  /*19740*/  IMAD.MOV.U32 R15, RZ, RZ, -0x1 ;  /* 0xffffffffff0f7424 */ /* 0x000fce00078e00ff */
[----:B01---5:R-:W-:Y:S05]  /*19750*/  WARPSYNC.COLLECTIVE R15, `(.L_x_5872) ;  /* 0x000000000f0c7348 */ /* 0x023fea0003c00000 */
[----:B------:R-:W-:Y:S02]  /*19760*/  ELECT P6, UR62, PT ;  /* 0x00000000003e782f */ /* 0x000fe400038c0000 */
[----:B------:R-:W-:Y:S01]  /*19770*/  MOV R14, UR62 ;  /* 0x0000003e000e7c02 */ /* 0x000fe20008000f00 */
[----:B01---5:R-:W-:Y:S10]  /*19780*/  ENDCOLLECTIVE ;  /* 0x000000000000791b */ /* 0x023ff40003800000 */
.L_x_5872:
[----:B------:R-:W-:Y:S05]  /*19790*/  BSYNC B1 ;  /* 0x0000000000017941 */ /* 0x000fea0003800000 */
.L_x_5871:
[----:B------:R-:W-:Y:S05]  /*197a0*/  BRA `(.L_x_5873) ;  /* 0xffffffe400747947 */ /* 0x000fea000383ffff */
.L_x_5812:
[----:B0-----:R0:W1:Y:S02]  /*197b0*/  SYNCS.PHASECHK.TRANS64.TRYWAIT P0, [R6+URZ], R5 ;  /* 0x00000005060075a7 */ /* 0x001064000800017f */
[----:B-1----:R-:W-:Y:S05]  /*197c0*/  @!P0 NANOSLEEP.SYNCS 0x989680 ;  /* 0x009896800000895d */ /* 0x002fea0003900000 */
[----:B------:R-:W1:Y:S02]  /*197d0*/  @!P0 SYNCS.PHASECHK.TRANS64 P0, [R6+URZ], R5 ;  /* 0x00000005060085a7 */ /* 0x000e64000800007f */
[----:B-1----:R-:W-:Y:S05]  /*197e0*/  @!P0 BRA `(.L_x_5812) ;  /* 0xfffffffc00f08947 */ /* 0x002fea000383ffff */
[----:B------:R-:W-:Y:S05]  /*197f0*/  BRA `(.L_x_5874) ;  /* 0xffffffe400b07947 */ /* 0x000fea000383ffff */
.L_x_5813:
[----:B-1----:R1:W2:Y:S02]  /*19800*/  SYNCS.PHASECHK.TRANS64.TRYWAIT P0, [R7+URZ], R2 ;  /* 0x00000002070075a7 */ /* 0x0022a4000800017f */
[----:B--2---:R-:W-:Y:S05]  /*19810*/  @!P0 NANOSLEEP.SYNCS 0x989680 ;  /* 0x009896800000895d */ /* 0x004fea0003900000 */
[----:B------:R-:W2:Y:S02]  /*19820*/  @!P0 SYNCS.PHASECHK.TRANS64 P0, [R7+URZ], R2 ;  /* 0x00000002070085a7 */ /* 0x000ea4000800007f */
[----:B--2---:R-:W-:Y:S05]  /*19830*/  @!P0 BRA `(.L_x_5813) ;  /* 0xfffffffc00f08947 */ /* 0x004fea000383ffff */
[----:B------:R-:W-:Y:S05]  /*19840*/  BRA `(.L_x_5875) ;  /* 0xffffffe400a47947 */ /* 0x000fea000383ffff */
.L_x_5815:
[----:B--2---:R2:W3:Y:S02]  /*19850*/  SYNCS.PHASECHK.TRANS64.TRYWAIT P0, [R4+URZ], R5 ;  /* 0x00000005040075a7 */ /* 0x0044e4000800017f */
[----:B---3--:R-:W-:Y:S05]  /*19860*/  @!P0 NANOSLEEP.SYNCS 0x989680 ;  /* 0x009896800000895d */ /* 0x008fea0003900000 */
[----:B------:R-:W3:Y:S02]  /*19870*/  @!P0 SYNCS.PHASECHK.TRANS64 P0, [R4+URZ], R5 ;  /* 0x00000005040085a7 */ /* 0x000ee4000800007f */
[----:B---3--:R-:W-:Y:S05]  /*19880*/  @!P0 BRA `(.L_x_5815) ;  /* 0xfffffffc00f08947 */ /* 0x008fea000383ffff */
[----:B------:R-:W-:Y:S05]  /*19890*/  BRA `(.L_x_5876) ;  /* 0xffffffe400ac7947 */ /* 0x000fea000383ffff */
.L_x_5877:
        /* <DEDUP_REMOVED lines=14> */
.L_x_15293:


//--------------------- .text._ZN7cutlass13device_kernelIN5flash11enable_sm90INS1_16FlashAttnFwdSm90INS1_25CollectiveMainloopFwdSm90ILi2EN4cute5tupleIJNS5_1CILi1EEES8_S8_EEENS6_IJNS7_ILi64EEESA_SA_EEELi512ENS_6half_tEfNS_4arch4Sm90ELb0ELb1ELb1ELb1ELb0ELb1ELb0ELb0ELb0ELb1ELb0ELb0EEENS1_21CollectiveEpilogueFwdINS6_IJSA_NS7_ILi512EEESA_EEES9_SC_SE_Li256ELb1ELb1ELb0ELb0EEENS1_36VarlenDynamicPersistentTileSchedulerILi64ELi64ELi256ELi128ELb0ELb1ELb1ELb1ELb0ELb1EEEEEEEEEvNT_6ParamsE --------------------------
	.section	.text._ZN7cutlass13device_kernelIN5flash11enable_sm90INS1_16FlashAttnFwdSm90INS1_25CollectiveMainloopFwdSm90ILi2EN4cute5tupleIJNS5_1CILi1EEES8_S8_EEENS6_IJNS7_ILi64EEESA_SA_EEELi512ENS_6half_tEfNS_4arch4Sm90ELb0ELb1ELb1ELb1ELb0ELb1ELb0ELb0ELb0ELb1ELb0ELb0EEENS1_21CollectiveEpilogueFwdINS6_IJSA_NS7_ILi512EEESA_EEES9_SC_SE_Li256ELb1ELb1ELb0ELb0EEENS1_36VarlenDynamicPersistentTileSchedulerILi64ELi64ELi256ELi128ELb0ELb1ELb1ELb1ELb0ELb1EEEEEEEEEvNT_6ParamsE,"ax",@progbits
	.align	128
.text._ZN7cutlass13device_kernelIN5flash11enable_sm90INS1_16FlashAttnFwdSm90INS1_25CollectiveMainloopFwdSm90ILi2EN4cute5tupleIJNS5_1CILi1EEES8_S8_EEENS6_IJNS7_ILi64EEESA_SA_EEELi512ENS_6half_tEfNS_4arch4Sm90ELb0ELb1ELb1ELb1ELb0ELb1ELb0ELb0ELb0ELb1ELb0ELb0EEENS1_21CollectiveEpilogueFwdINS6_IJSA_NS7_ILi512EEESA_EEES9_SC_SE_Li256ELb1ELb1ELb0ELb0EEENS1_36VarlenDynamicPersistentTileSchedulerILi64ELi64ELi256ELi128ELb0ELb1ELb1ELb1ELb0ELb1EEEEEEEEEvNT_6ParamsE:
        .type           _ZN7cutlass13device_kernelIN5flash11enable_sm90INS1_16FlashAttnFwdSm90INS1_25CollectiveMainloopFwdSm90ILi2EN4cute5tupleIJNS5_1CILi1EEES8_S8_EEENS6_IJNS7_ILi64EEESA_SA_EEELi512ENS_6half_tEfNS_4arch4Sm90ELb0ELb1ELb1ELb1ELb0ELb1ELb0ELb0ELb0ELb1ELb0ELb0EEENS1_21CollectiveEpilogueFwdINS6_IJSA_NS7_ILi512EEESA_EEES9_SC_SE_Li256ELb1ELb1ELb0ELb0EEENS1_36VarlenDynamicPersistentTileSchedulerILi64ELi64ELi256ELi128ELb0ELb1ELb1ELb1ELb0ELb1EEEEEEEEEvNT_6ParamsE,@function
        .size           _ZN7cutlass13device_kernelIN5flash11enable_sm90INS1_16FlashAttnFwdSm90INS1_25CollectiveMainloopFwdSm90ILi2EN4cute5tupleIJNS5_1CILi1EEES8_S8_EEENS6_IJNS7_ILi64EEESA_SA_EEELi512ENS_6half_tEfNS_4arch4Sm90ELb0ELb1ELb1ELb1ELb0ELb1ELb0ELb0ELb0ELb1ELb0ELb0EEENS1_21CollectiveEpilogueFwdINS6_IJSA_NS7_ILi512EEESA_EEES9_SC_SE_Li256ELb1ELb1ELb0ELb0EEENS1_36VarlenDynamicPersistentTileSchedulerILi64ELi64ELi256ELi128ELb0ELb1ELb1ELb1ELb0ELb1EEEEEEEEEvNT_6ParamsE,(.L_x_15294 - _ZN7cutlass13device_kernelIN5flash11enable_sm90INS1_16FlashAttnFwdSm90INS1_25CollectiveMainloopFwdSm90ILi2EN4cute5tupleIJNS5_1CILi1EEES8_S8_EEENS6_IJNS7_ILi64EEESA_SA_EEELi512ENS_6half_tEfNS_4arch4Sm90ELb0ELb1ELb1ELb1ELb0ELb1ELb0ELb0ELb0ELb1ELb0ELb0EEENS1_21CollectiveEpilogueFwdINS6_IJSA_NS7_ILi512EEESA_EEES9_SC_SE_Li256ELb1ELb1ELb0ELb0EEENS1_36VarlenDynamicPersistentTileSchedulerILi64ELi64ELi256ELi128ELb0ELb1ELb1ELb1ELb0ELb1EEEEEEEEEvNT_6ParamsE)
        .other          _ZN7cutlass13device_kernelIN5flash11enable_sm90INS1_16FlashAttnFwdSm90INS1_25CollectiveMainloopFwdSm90ILi2EN4cute5tupleIJNS5_1CILi1EEES8_S8_EEENS6_IJNS7_ILi64EEESA_SA_EEELi512ENS_6half_tEfNS_4arch4Sm90ELb0ELb1ELb1ELb1ELb0ELb1ELb0ELb0ELb0ELb1ELb0ELb0EEENS1_21CollectiveEpilogueFwdINS6_IJSA_NS7_ILi512EEESA_EEES9_SC_SE_Li256ELb1ELb1ELb0ELb0EEENS1_36VarlenDynamicPersistentTileSchedulerILi64ELi64ELi256ELi128ELb0ELb1ELb1ELb1ELb0ELb1EEEEEEEEEvNT_6ParamsE,@"STO_CUDA_ENTRY STV_DEFAULT"
_ZN7cutlass13device_kernelIN5flash11enable_sm90INS1_16FlashAttnFwdSm90INS1_25CollectiveMainloopFwdSm90ILi2EN4cute5tupleIJNS5_1CILi1EEES8_S8_EEENS6_IJNS7_ILi64EEESA_SA_EEELi512ENS_6half_tEfNS_4arch4Sm90ELb0ELb1ELb1ELb1ELb0ELb1ELb0ELb0ELb0ELb1ELb0ELb0EEENS1_21CollectiveEpilogueFwdINS6_IJSA_NS7_ILi512EEESA_EEES9_SC_SE_Li256ELb1ELb1ELb0ELb0EEENS1_36VarlenDynamicPersistentTileSchedulerILi64ELi64ELi256ELi128ELb0ELb1ELb1ELb1ELb0ELb1EEEEEEEEEvNT_6ParamsE:
        /* <DEDUP_REMOVED lines=24> */
.L_x_5879:
[----:B------:R-:W-:Y:S05]  /*0180*/  BSYNC B0 ;  /* 0x0000000000007941 */ /* 0x000fea0003800000 */
.L_x_5878:
        /* <DEDUP_REMOVED lines=37> */
.L_x_5880:
        /* <DEDUP_REMOVED lines=22> */
.L_x_5881:
        /* <DEDUP_REMOVED lines=18> */
.L_x_5882:
        /* <DEDUP_REMOVED lines=22> */
.L_x_5883:
        /* <DEDUP_REMOVED lines=22> */
.L_x_5884:
[----:B------:R-:W-:Y:S01]  /*0920*/  PLOP3.LUT P0, PT, PT, PT, UP0, 0x80, 0x0 ;  /* 0x000000000000781c */ /* 0x000fe20003f0f008 */
[----:B------:R-:W-:Y:S01]  /*0930*/  UMOV UR36, 0x1 ;  /* 0x0000000100247882 */ /* 0x000fe20000000000 */
[----:B------:R-:W-:Y:S01]  /*0940*/  NOP ;  /* 0x0000000000007918 */ /* 0x000fe20000000000 */
[----:B------:R-:W-:Y:S01]  /*0950*/  USEL UR36, UR36, 0x2, !UP0 ;  /* 0x0000000224247887 */ /* 0x000fe2000c000000 */
[----:B------:R-:W-:Y:S01]  /*0960*/  BSSY B9, `(.L_x_5885) ;  /* 0x0001fab000097945 */ /* 0x000fe20003800000 */
[----:B------:R-:W-:Y:S01]  /*0970*/  ULDC.64 UR42, c[0x0][0x208] ;  /* 0x00008200002a7ab9 */ /* 0x000fe20000000a00 */
[----:B012-4-:R-:W-:Y:S07]  /*0980*/  BAR.SYNC.DEFER_BLOCKING 0x0 ;  /* 0x0000000000007b1d */ /* 0x017fee0000010000 */
[----:B------:R-:W-:Y:S05]  /*0990*/  @!P0 BRA `(.L_x_5886) ;  /* 0x0000016400e48947 */ /* 0x000fea0003800000 */
.L_x_5887:
[----:B------:R-:W-:-:S08]  /*09a0*/  NOP ;  /* 0x0000000000007918 */ /* 0x000fd00000000000 */
[----:B------:R-:W0:Y:S02]  /*09b0*/  USETMAXREG.TRY_ALLOC.CTAPOOL UP0, 0xf0 ;  /* 0x000000f0000079c8 */ /* 0x000e240008000600 */
[----:B0-----:R-:W-:-:S13]  /*09c0*/  PLOP3.LUT P0, PT, PT, PT, UP0, 0x80, 0x0 ;  /* 0x000000000000781c */ /* 0x001fda0003f0f008 */
[----:B------:R-:W-:Y:S05]  /*09d0*/  @!P0 BRA `(.L_x_5887) ;  /* 0xfffffffc00f08947 */ /* 0x000fea000383ffff */
[----:B------:R-:W-:Y:S01]  /*09e0*/  ISETP.NE.AND P0, PT, R2, 0x1, PT ;  /* 0x000000010200780c */ /* 0x000fe20003f05270 */
[----:B------:R-:W0:Y:S01]  /*09f0*/  S2UR UR5, SR_CgaCtaId ;  /* 0x00000000000579c3 */ /* 0x000e220000008800 */
[----:B------:R-:W-:-:S11]  /*0a00*/  UMOV UR4, 0x400 ;  /* 0x0000040000047882 */ /* 0x000fd60000000000 */
[----:B------:R-:W-:Y:S06]  /*0a10*/  @!P0 BAR.ARV 0x8, 0x100 ;  /* 0x0204000000008b1d */ /* 0x000fec0000002000 */
[----:B------:R-:W-:Y:S01]  /*0a20*/  ISETP.GE.U32.AND P0, PT, R4, 0x100, PT ;  /* 0x000001000400780c */ /* 0x000fe20003f06070 */
[----:B0-----:R-:W-:-:S06]  /*0a30*/  ULEA UR4, UR5, UR4, 0x18 ;  /* 0x0000000405047291 */ /* 0x001fcc000f8ec03f */
[----:B------:R-:W-:-:S06]  /*0a40*/  IMAD.U32 R2, RZ, RZ, UR4 ;  /* 0x00000004ff027e24 */ /* 0x000fcc000f8e00ff */
[----:B------:R-:W-:Y:S06]  /*0a50*/  @P0 BAR.ARV 0xf, 0x100 ;  /* 0x03c4000000000b1d */ /* 0x000fec0000002000 */
[----:B------:R-:W-:Y:S02]  /*0a60*/  ULDC UR4, c[0x0][0xc3c] ;  /* 0x00030f0000047ab9 */ /* 0x000fe40000000800 */
[----:B------:R-:W-:Y:S06]  /*0a70*/  BAR.SYNC.DEFER_BLOCKING 0x5, 0x180 ;  /* 0x0146000000007b1d */ /* 0x000fec0000010000 */
[----:B------:R-:W0:Y:S02]  /*0a80*/  LDS.128 R24, [R2+0x28cd0] ;  /* 0x028cd00002187984 */ /* 0x000e240000000c00 */
[----:B------:R-:W-:Y:S06]  /*0a90*/  BAR.ARV 0x4, 0x180 ;  /* 0x0106000000007b1d */ /* 0x000fec0000002000 */
[----:B0-----:R-:W-:-:S13]  /*0aa0*/  ISETP.GE.AND P0, PT, R27, UR4, PT ;  /* 0x000000041b007c0c */ /* 0x001fda000bf06270 */
[----:B------:R-:W-:Y:S05]  /*0ab0*/  @P0 BRA `(.L_x_5888) ;  /* 0x000001f800540947 */ /* 0x000fea0003800000 */
[----:B------:R-:W-:Y:S01]  /*0ac0*/  VIADD R15, R4, 0xffffff80 ;  /* 0xffffff80040f7836 */ /* 0x000fe20000000000 */
[----:B------:R-:W-:Y:S01]  /*0ad0*/  CS2R R18, SRZ ;  /* 0x0000000000127805 */ /* 0x000fe2000001ff00 */
[----:B------:R-:W-:Y:S01]  /*0ae0*/  IMAD.MOV.U32 R197, RZ, RZ, 0x20 ;  /* 0x00000020ffc57424 */ /* 0x000fe200078e00ff */
[----:B------:R-:W-:Y:S01]  /*0af0*/  ULOP3.LUT UR37, UR36, 0x1, URZ, 0xfc, !UPT ;  /* 0x0000000124257892 */ /* 0x000fe2000f8efc3f */
[----:B------:R-:W-:Y:S01]  /*0b00*/  IMAD.MOV.U32 R217, RZ, RZ, RZ ;  /* 0x000000ffffd97224 */ /* 0x000fe200078e00ff */
[----:B------:R-:W-:Y:S01]  /*0b10*/  SHF.R.S32.HI R0, RZ, 0x1f, R15 ;  /* 0x0000001fff007819 */ /* 0x000fe2000001140f */
[----:B------:R-:W-:Y:S02]  /*0b20*/  IMAD.MOV.U32 R185, RZ, RZ, RZ ;  /* 0x000000ffffb97224 */ /* 0x000fe400078e00ff */
[----:B------:R-:W-:Y:S01]  /*0b30*/  IMAD.MOV.U32 R187, RZ, RZ, RZ ;  /* 0x000000ffffbb7224 */ /* 0x000fe200078e00ff */
[CC--:B------:R-:W-:Y:S02]  /*0b40*/  LEA.HI R3, R0.reuse, R15.reuse, RZ, 0x4 ;  /* 0x0000000f00037211 */ /* 0x0c0fe400078f20ff */
[----:B------:R-:W-:-:S02]  /*0b50*/  LEA.HI R6, R0, R15, RZ, 0x5 ;  /* 0x0000000f00067211 */ /* 0x000fc400078f28ff */
[----:B------:R-:W-:Y:S02]  /*0b60*/  LOP3.LUT R4, R3, 0xfffffff0, RZ, 0xc0, !PT ;  /* 0xfffffff003047812 */ /* 0x000fe400078ec0ff */
[--C-:B------:R-:W-:Y:S02]  /*0b70*/  SHF.R.S32.HI R203, RZ, 0x5, R6.reuse ;  /* 0x00000005ffcb7819 */ /* 0x100fe40000011406 */
[----:B------:R-:W-:Y:S01]  /*0b80*/  SHF.R.S32.HI R6, RZ, 0x1f, R6 ;  /* 0x0000001fff067819 */ /* 0x000fe20000011406 */
[----:B------:R-:W-:Y:S01]  /*0b90*/  IMAD.IADD R5, R15, 0x1, -R4 ;  /* 0x000000010f057824 */ /* 0x000fe200078e0a04 */
[----:B------:R-:W-:Y:S02]  /*0ba0*/  SHF.R.S32.HI R4, RZ, 0x4, R3 ;  /* 0x00000004ff047819 */ /* 0x000fe40000011403 */
[----:B------:R-:W-:Y:S02]  /*0bb0*/  LEA.HI R7, R0, R15, RZ, 0x7 ;  /* 0x0000000f00077211 */ /* 0x000fe400078f38ff */
[----:B------:R-:W-:-:S02]  /*0bc0*/  SHF.R.S32.HI R10, RZ, 0x1f, R5 ;  /* 0x0000001fff0a7819 */ /* 0x000fc40000011405 */
[----:B------:R-:W-:Y:S02]  /*0bd0*/  LEA.HI R3, R3, R4, RZ, 0x1 ;  /* 0x0000000403037211 */ /* 0x000fe400078f08ff */
[----:B------:R-:W-:Y:S02]  /*0be0*/  LEA.HI R13, R10, R5, RZ, 0x3 ;  /* 0x000000050a0d7211 */ /* 0x000fe400078f18ff */
[----:B------:R-:W-:Y:S02]  /*0bf0*/  LEA.HI R6, R6, R203, RZ, 0x2 ;  /* 0x000000cb06067211 */ /* 0x000fe400078f10ff */
[C---:B------:R-:W-:Y:S01]  /*0c00*/  LOP3.LUT R14, R13.reuse, 0xfffffff8, RZ, 0xc0, !PT ;  /* 0xfffffff80d0e7812 */ /* 0x040fe200078ec0ff */
[----:B------:R-:W-:Y:S01]  /*0c10*/  IMAD.SHL.U32 R13, R13, 0x40, RZ ;  /* 0x000000400d0d7824 */ /* 0x000fe200078e00ff */
[----:B------:R-:W-:Y:S02]  /*0c20*/  LOP3.LUT R3, R3, 0x1ffffffe, RZ, 0xc0, !PT ;  /* 0x1ffffffe03037812 */ /* 0x000fe400078ec0ff */
[----:B------:R-:W-:Y:S01]  /*0c30*/  SHF.R.S32.HI R220, RZ, 0x7, R7 ;  /* 0x00000007ffdc7819 */ /* 0x000fe20000011407 */
[----:B------:R-:W-:Y:S01]  /*0c40*/  IMAD.IADD R14, R5, 0x1, -R14 ;  /* 0x00000001050e7824 */ /* 0x000fe200078e0a0e */
[----:B------:R-:W-:Y:S01]  /*0c50*/  LOP3.LUT R6, R6, 0x3ffffc, RZ, 0xc0, !PT ;  /* 0x003ffffc06067812 */ /* 0x000fe200078ec0ff */
[----:B------:R-:W-:Y:S01]  /*0c60*/  IMAD.IADD R3, R4, 0x1, -R3 ;  /* 0x0000000104037824 */ /* 0x000fe200078e0a03 */
[----:B------:R-:W-:Y:S01]  /*0c70*/  LOP3.LUT R8, R7, 0xffffff80, RZ, 0xc0, !PT ;  /* 0xffffff8007087812 */ /* 0x000fe200078ec0ff */
[----:B------:R-:W-:Y:S01]  /*0c80*/  IMAD R5, R220, 0x100, R5 ;  /* 0x00000100dc057824 */ /* 0x000fe200078e0205 */
[C---:B------:R-:W-:Y:S01]  /*0c90*/  R2P PR, R14.reuse, 0x6 ;  /* 0x000000060e007804 */ /* 0x040fe20000000000 */
[----:B------:R-:W-:Y:S01]  /*0ca0*/  IMAD.IADD R6, R203, 0x1, -R6 ;  /* 0x00000001cb067824 */ /* 0x000fe200078e0a06 */
[----:B------:R-:W-:Y:S01]  /*0cb0*/  LEA.HI R7, R7, R220, RZ, 0x1 ;  /* 0x000000dc07077211 */ /* 0x000fe200078f08ff */
[----:B------:R-:W-:-:S02]  /*0cc0*/  IMAD.SHL.U32 R4, R14, 0x40, RZ ;  /* 0x000000400e047824 */ /* 0x000fc400078e00ff */
[----:B------:R-:W-:Y:S01]  /*0cd0*/  IMAD R6, R6, 0x10, R5 ;  /* 0x0000001006067824 */ /* 0x000fe200078e0205 */
[----:B------:R-:W-:Y:S01]  /*0ce0*/  LOP3.LUT R7, R7, 0xfffffe, RZ, 0xc0, !PT ;  /* 0x00fffffe07077812 */ /* 0x000fe200078ec0ff */
[----:B------:R-:W-:Y:S01]  /*0cf0*/  IMAD.SHL.U32 R3, R3, 0x8, RZ ;  /* 0x0000000803037824 */ /* 0x000fe200078e00ff */
[----:B------:R-:W-:Y:S01]  /*0d00*/  LOP3.LUT R4, R4, 0x1c0, RZ, 0xc0, !PT ;  /* 0x000001c004047812 */ /* 0x000fe200078ec0ff */
[----:B------:R-:W-:Y:S01]  /*0d10*/  IMAD.IADD R8, R15, 0x1, -R8 ;  /* 0x000000010f087824 */ /* 0x000fe200078e0a08 */
[----:B------:R-:W-:Y:S01]  /*0d20*/  SEL R197, R197, 0xffffffe0, !P1 ;  /* 0xffffffe0c5c57807 */ /* 0x000fe20004800000 */
[--C-:B------:R-:W-:Y:S01]  /*0d30*/  IMAD.U32 R228, R6, 0x40, R3.reuse ;  /* 0x0000004006e47824 */ /* 0x100fe200078e0003 */
[----:B------:R-:W-:Y:S01]  /*0d40*/  LOP3.LUT R3, R4, 0x8, R3, 0xf8, !PT ;  /* 0x0000000804037812 */ /* 0x000fe200078ef803 */
[----:B------:R-:W-:Y:S01]  /*0d50*/  IMAD.IADD R7, R220, 0x1, -R7 ;  /* 0x00000001dc077824 */ /* 0x000fe200078e0a07 */
[----:B------:R-:W-:Y:S02]  /*0d60*/  SHF.R.U32.HI R6, RZ, 0x3, R4 ;  /* 0x00000003ff067819 */ /* 0x000fe40000011604 */
[----:B------:R-:W-:Y:S01]  /*0d70*/  LOP3.LUT R4, R13, 0x7ffffe00, RZ, 0xc0, !PT ;  /* 0x7ffffe000d047812 */ /* 0x000fe200078ec0ff */
[----:B------:R-:W-:Y:S01]  /*0d80*/  IMAD.SHL.U32 R194, R7, 0x100, RZ ;  /* 0x0000010007c27824 */ /* 0x000fe200078e00ff */
[----:B------:R-:W-:-:S02]  /*0d90*/  LOP3.LUT R3, R3, R6, RZ, 0x3c, !PT ;  /* 0x0000000603037212 */ /* 0x000fc400078e3cff */
[----:B------:R-:W-:Y:S01]  /*0da0*/  SHF.R.S32.HI R9, RZ, 0x1f, R8 ;  /* 0x0000001fff097819 */ /* 0x000fe20000011408 */
[----:B------:R-:W-:-:S03]  /*0db0*/  IMAD R4, R203, 0x400, R4 ;  /* 0x00000400cb047824 */ /* 0x000fc600078e0204 */
[-C--:B------:R-:W-:Y:S01]  /*0dc0*/  LEA.HI R10, R9, R8.reuse, RZ, 0x2 ;  /* 0x00000008090a7211 */ /* 0x080fe200078f10ff */
[----:B------:R-:W-:Y:S01]  /*0dd0*/  IMAD.IADD R3, R4, 0x1, R3 ;  /* 0x0000000104037824 */ /* 0x000fe200078e0203 */
[CC--:B------:R-:W-:Y:S02]  /*0de0*/  LEA.HI R4, R0.reuse, R15.reuse, RZ, 0x3 ;  /* 0x0000000f00047211 */ /* 0x0c0fe400078f18ff */
[----:B------:R-:W-:Y:S01]  /*0df0*/  LEA.HI R0, R0, R15, RZ, 0x2 ;  /* 0x0000000f00007211 */ /* 0x000fe200078f10ff */
[----:B------:R-:W-:Y:S01]  /*0e00*/  IMAD R195, R3, 0x2, R2 ;  /* 0x0000000203c37824 */ /* 0x000fe200078e0202 */
[----:B------:R-:W-:Y:S02]  /*0e10*/  SHF.R.S32.HI R11, RZ, 0x2, R10 ;  /* 0x00000002ff0b7819 */ /* 0x000fe4000001140a */
[----:B------:R-:W-:Y:S01]  /*0e20*/  SHF.R.S32.HI R186, RZ, 0x2, R0 ;  /* 0x00000002ffba7819 */ /* 0x000fe20000011400 */
[C---:B------:R-:W-:Y:S01]  /*0e30*/  VIADD R198, R195.reuse, 0x26800 ;  /* 0x00026800c3c67836 */ /* 0x040fe20000000000 */
[----:B------:R-:W-:Y:S01]  /*0e40*/  SHF.R.S32.HI R12, RZ, 0x1f, R10 ;  /* 0x0000001fff0c7819 */ /* 0x000fe2000001140a */
[----:B------:R-:W-:Y:S01]  /*0e50*/  VIADD R196, R195, 0x26840 ;  /* 0x00026840c3c47836 */ /* 0x000fe20000000000 */
[----:B------:R-:W-:Y:S01]  /*0e60*/  LEA.HI R9, R9, R8, RZ, 0x5 ;  /* 0x0000000809097211 */ /* 0x000fe200078f28ff */
[----:B------:R-:W-:Y:S01]  /*0e70*/  VIADD R235, R186, 0x20 ;  /* 0x00000020baeb7836 */ /* 0x000fe20000000000 */
[----:B------:R-:W-:Y:S01]  /*0e80*/  LEA.HI R12, R12, R11, RZ, 0x3 ;  /* 0x0000000b0c0c7211 */ /* 0x000fe200078f18ff */
[----:B------:R-:W-:Y:S01]  /*0e90*/  @P2 VIADD R196, R198, 0xffffffc0 ;  /* 0xffffffc0c6c42836 */ /* 0x000fe20000000000 */
[----:B------:R-:W-:Y:S01]  /*0ea0*/  SHF.R.S32.HI R219, RZ, 0x3, R4 ;  /* 0x00000003ffdb7819 */ /* 0x000fe20000011404 */
[----:B------:R-:W-:Y:S01]  /*0eb0*/  IMAD.SHL.U32 R226, R235, 0x40, RZ ;  /* 0x00000040ebe27824 */ /* 0x000fe200078e00ff */
[----:B------:R-:W-:Y:S01]  /*0ec0*/  LOP3.LUT R12, R12, 0xfffffff8, RZ, 0xc0, !PT ;  /* 0xfffffff80c0c7812 */ /* 0x000fe200078ec0ff */
[----:B------:R-:W-:Y:S01]  /*0ed0*/  IMAD.IADD R198, R198, 0x1, R197 ;  /* 0x00000001c6c67824 */ /* 0x000fe200078e02c5 */
[----:B------:R-:W-:Y:S01]  /*0ee0*/  LOP3.LUT R218, R4, 0xfffffff8, RZ, 0xc0, !PT ;  /* 0xfffffff804da7812 */ /* 0x000fe200078ec0ff */
[----:B------:R-:W-:Y:S01]  /*0ef0*/  IMAD.IADD R197, R197, 0x1, R196 ;  /* 0x00000001c5c57824 */ /* 0x000fe200078e02c4 */
[----:B------:R-:W-:Y:S01]  /*0f00*/  LOP3.LUT R223, R0, 0xfffffffc, RZ, 0xc0, !PT ;  /* 0xfffffffc00df7812 */ /* 0x000fe200078ec0ff */
[----:B------:R-:W-:Y:S01]  /*0f10*/  IMAD.IADD R12, R11, 0x1, -R12 ;  /* 0x000000010b0c7824 */ /* 0x000fe200078e0a0c */
[----:B------:R-:W-:Y:S01]  /*0f20*/  SHF.R.S32.HI R4, RZ, 0x1f, R235 ;  /* 0x0000001fff047819 */ /* 0x000fe200000114eb */
[C---:B------:R-:W-:Y:S01]  /*0f30*/  IMAD.IADD R218, R15.reuse, 0x1, -R218 ;  /* 0x000000010fda7824 */ /* 0x040fe200078e0ada */
[----:B------:R-:W-:Y:S01]  /*0f40*/  SHF.R.S32.HI R9, RZ, 0x5, R9 ;  /* 0x00000005ff097819 */ /* 0x000fe20000011409 */
[----:B------:R-:W-:Y:S01]  /*0f50*/  IMAD.IADD R223, R15, 0x1, -R223 ;  /* 0x000000010fdf7824 */ /* 0x000fe200078e0adf */
[----:B------:R-:W-:Y:S01]  /*0f60*/  LEA.HI R4, R4, R235, RZ, 0x3 ;  /* 0x000000eb04047211 */ /* 0x000fe200078f18ff */
[----:B------:R-:W-:Y:S01]  /*0f70*/  IMAD.SHL.U32 R200, R218, 0x8, RZ ;  /* 0x00000008dac87824 */ /* 0x000fe200078e00ff */
[----:B------:R-:W-:Y:S01]  /*0f80*/  LOP3.LUT R226, R226, 0x1c0, RZ, 0xc0, !PT ;  /* 0x000001c0e2e27812 */ /* 0x000fe200078ec0ff */
[----:B------:R-:W-:Y:S01]  /*0f90*/  IMAD R191, R9, 0x10, R12 ;  /* 0x0000001009bf7824 */ /* 0x000fe200078e020c */
[----:B------:R-:W-:Y:S01]  /*0fa0*/  SHF.R.S32.HI R9, RZ, 0x1f, R0 ;  /* 0x0000001fff097819 */ /* 0x000fe20000011400 */
[----:B------:R-:W-:Y:S01]  /*0fb0*/  IMAD.SHL.U32 R227, R4, 0x40, RZ ;  /* 0x0000004004e37824 */ /* 0x000fe200078e00ff */
[C---:B------:R-:W-:Y:S01]  /*0fc0*/  LEA.HI R0, R223.reuse, R223, RZ, 0x1 ;  /* 0x000000dfdf007211 */ /* 0x040fe200078f08ff */
[C---:B------:R-:W-:Y:S01]  /*0fd0*/  IMAD.SHL.U32 R188, R223.reuse, 0x4, RZ ;  /* 0x00000004dfbc7824 */ /* 0x040fe200078e00ff */
[----:B------:R-:W-:Y:S01]  /*0fe0*/  SHF.L.U32 R16, R223, 0x3, RZ ;  /* 0x00000003df107819 */ /* 0x000fe200000006ff */
[C---:B------:R-:W-:Y:S01]  /*0ff0*/  VIADD R211, R200.reuse, 0x80 ;  /* 0x00000080c8d37836 */ /* 0x040fe20000000000 */
[----:B------:R-:W-:Y:S01]  /*1000*/  LEA.HI R9, R9, R186, RZ, 0x3 ;  /* 0x000000ba09097211 */ /* 0x000fe200078f18ff */
[----:B------:R-:W-:Y:S01]  /*1010*/  VIADD R210, R200, 0xc0 ;  /* 0x000000c0c8d27836 */ /* 0x000fe20000000000 */
[----:B------:R-:W-:Y:S01]  /*1020*/  LOP3.LUT R5, R10, 0x7ffffffc, RZ, 0xc0, !PT ;  /* 0x7ffffffc0a057812 */ /* 0x000fe200078ec0ff */
[----:B------:R-:W-:Y:S01]  /*1030*/  VIADD R212, R200, 0x40 ;  /* 0x00000040c8d47836 */ /* 0x000fe20000000000 */
[----:B------:R-:W-:Y:S01]  /*1040*/  LOP3.LUT R0, R0, 0x1ffffffe, RZ, 0xc0, !PT ;  /* 0x1ffffffe00007812 */ /* 0x000fe200078ec0ff */
[----:B------:R-:W-:Y:S01]  /*1050*/  VIADD R209, R200, 0x100 ;  /* 0x00000100c8d17836 */ /* 0x000fe20000000000 */
[----:B------:R-:W-:Y:S01]  /*1060*/  LOP3.LUT R4, R226, 0x38, R16, 0xf8, !PT ;  /* 0x00000038e2047812 */ /* 0x000fe200078ef810 */
[----:B------:R-:W-:Y:S01]  /*1070*/  VIADD R208, R200, 0x140 ;  /* 0x00000140c8d07836 */ /* 0x000fe20000000000 */
[----:B------:R-:W-:Y:S01]  /*1080*/  SHF.R.U32.HI R6, RZ, 0x3, R226 ;  /* 0x00000003ff067819 */ /* 0x000fe200000116e2 */
[----:B------:R-:W-:Y:S01]  /*1090*/  VIADD R199, R188, 0x10 ;  /* 0x00000010bcc77836 */ /* 0x000fe20000000000 */
[----:B------:R-:W-:Y:S01]  /*10a0*/  LOP3.LUT R227, R227, 0xfffffe00, RZ, 0xc0, !PT ;  /* 0xfffffe00e3e37812 */ /* 0x000fe200078ec0ff */
[C---:B------:R-:W-:Y:S01]  /*10b0*/  VIADD R222, R200.reuse, 0x180 ;  /* 0x00000180c8de7836 */ /* 0x040fe20000000000 */
[----:B------:R-:W-:Y:S01]  /*10c0*/  LOP3.LUT R9, R9, 0xfffffff8, RZ, 0xc0, !PT ;  /* 0xfffffff809097812 */ /* 0x000fe200078ec0ff */
[----:B------:R-:W-:Y:S01]  /*10d0*/  VIADD R221, R200, 0x1c0 ;  /* 0x000001c0c8dd7836 */ /* 0x000fe20000000000 */
[----:B------:R-:W-:Y:S01]  /*10e0*/  LOP3.LUT R225, R227, R4, R6, 0xf6, !PT ;  /* 0x00000004e3e17212 */ /* 0x000fe200078ef606 */
[----:B------:R-:W-:Y:S01]  /*10f0*/  IMAD.IADD R5, R8, 0x1, -R5 ;  /* 0x0000000108057824 */ /* 0x000fe200078e0a05 */
[----:B------:R-:W-:Y:S01]  /*1100*/  SHF.R.S32.HI R8, RZ, 0x1f, R211 ;  /* 0x0000001fff087819 */ /* 0x000fe200000114d3 */
[----:B------:R-:W-:Y:S01]  /*1110*/  IMAD.IADD R0, R223, 0x1, -R0 ;  /* 0x00000001df007824 */ /* 0x000fe200078e0a00 */
[----:B------:R-:W-:Y:S01]  /*1120*/  SHF.R.S32.HI R7, RZ, 0x1f, R210 ;  /* 0x0000001fff077819 */ /* 0x000fe200000114d2 */
[----:B------:R-:W-:Y:S01]  /*1130*/  IMAD.IADD R193, R186, 0x1, -R9 ;  /* 0x00000001bac17824 */ /* 0x000fe200078e0a09 */
[----:B------:R-:W-:Y:S01]  /*1140*/  SHF.R.S32.HI R9, RZ, 0x1f, R212 ;  /* 0x0000001fff097819 */ /* 0x000fe200000114d4 */
[----:B------:R-:W-:Y:S01]  /*1150*/  IMAD.SHL.U32 R184, R5, 0x2, RZ ;  /* 0x0000000205b87824 */ /* 0x000fe200078e00ff */
[----:B------:R-:W-:Y:S01]  /*1160*/  SHF.R.S32.HI R8, RZ, 0x1f, R209 ;  /* 0x0000001fff087819 */ /* 0x000fe200000114d1 */
[----:B------:R-:W-:Y:S01]  /*1170*/  IMAD R225, R225, 0x2, R2 ;  /* 0x00000002e1e17824 */ /* 0x000fe200078e0202 */
[----:B------:R-:W-:Y:S01]  /*1180*/  SHF.R.S32.HI R7, RZ, 0x1f, R208 ;  /* 0x0000001fff077819 */ /* 0x000fe200000114d0 */
[----:B------:R-:W-:Y:S01]  /*1190*/  IMAD R201, R0, 0x8, R191 ;  /* 0x0000000800c97824 */ /* 0x000fe200078e02bf */
[----:B------:R-:W-:-:S02]  /*11a0*/  SHF.R.S32.HI R224, RZ, 0x1f, R199 ;  /* 0x0000001fffe07819 */ /* 0x000fc400000114c7 */
[----:B------:R-:W-:Y:S02]  /*11b0*/  SHF.R.S32.HI R237, RZ, 0x1f, R222 ;  /* 0x0000001fffed7819 */ /* 0x000fe400000114de */
[----:B------:R-:W-:-:S07]  /*11c0*/  SHF.R.S32.HI R236, RZ, 0x1f, R221 ;  /* 0x0000001fffec7819 */ /* 0x000fce00000114dd */
.L_x_6097:
[----:B------:R-:W-:Y:S01]  /*11d0*/  ULDC.64 UR4, c[0x0][0xa28] ;  /* 0x00028a0000047ab9 */ /* 0x000fe20000000a00 */
[----:B01-34-:R-:W0:Y:S01]  /*11e0*/  LDC.64 R6, c[0x0][0xa08] ;  /* 0x00028200ff067b82 */ /* 0x01be220000000a00 */
        /* <DEDUP_REMOVED lines=10> */
[----:B------:R-:W1:Y:S01]  /*1290*/  @P0 LDC.64 R4, c[0x0][0xa28] ;  /* 0x00028a00ff040b82 */ /* 0x000e620000000a00 */
[----:B------:R-:W-:Y:S01]  /*12a0*/  ISETP.NE.AND.EX P3, PT, RZ, UR5, PT, P3 ;  /* 0x00000005ff007c0c */ /* 0x000fe2000bf65330 */
[----:B0-----:R-:W-:-:S06]  /*12b0*/  IMAD.WIDE R10, R27, 0x4, R6 ;  /* 0x000000041b0a7825 */ /* 0x001fcc00078e0206 */
[----:B------:R-:W0:Y:S01]  /*12c0*/  @P1 LDC.64 R8, c[0x0][0xa18] ;  /* 0x00028600ff081b82 */ /* 0x000e220000000a00 */
[----:B------:R-:W-:Y:S02]  /*12d0*/  ULDC UR4, c[0x0][0x288] ;  /* 0x0000a20000047ab9 */ /* 0x000fe40000000800 */
[----:B------:R-:W-:Y:S01]  /*12e0*/  IMAD.U32 R22, RZ, RZ, UR4 ;  /* 0x00000004ff167e24 */ /* 0x000fe2000f8e00ff */
[----:B------:R-:W-:Y:S02]  /*12f0*/  ULDC.64 UR4, c[0x0][0x418] ;  /* 0x0001060000047ab9 */ /* 0x000fe40000000a00 */
[----:B--2---:R2:W5:Y:S01]  /*1300*/  @P3 LDG.E R29, desc[UR42][R10.64] ;  /* 0x0000002a0a1d3981 */ /* 0x004562000c1e1900 */
[----:B-1----:R-:W-:-:S05]  /*1310*/  @P0 IMAD.WIDE R4, R27, 0x4, R4 ;  /* 0x000000041b040825 */ /* 0x002fca00078e0204 */
[----:B------:R2:W5:Y:S01]  /*1320*/  @P0 LDG.E R3, desc[UR42][R4.64] ;  /* 0x0000002a04030981 */ /* 0x000562000c1e1900 */
[----:B0-----:R-:W-:-:S05]  /*1330*/  @P1 IMAD.WIDE R6, R27, 0x4, R8 ;  /* 0x000000041b061825 */ /* 0x001fca00078e0208 */
        /* <DEDUP_REMOVED lines=10> */
[----:B------:R-:W-:Y:S01]  /*13e0*/  MOV R204, R26 ;  /* 0x0000001a00cc7202 */ /* 0x000fe20000000f00 */
[----:B------:R-:W-:Y:S01]  /*13f0*/  IMAD.MOV.U32 R205, RZ, RZ, R27 ;  /* 0x000000ffffcd7224 */ /* 0x000fe200078e001b */
[----:B--2---:R-:W-:Y:S06]  /*1400*/  @P1 BRA `(.L_x_5889) ;  /* 0x0000000000241947 */ /* 0x004fec0003800000 */
        /* <DEDUP_REMOVED lines=9> */
.L_x_5889:
[----:B------:R-:W-:Y:S02]  /*14a0*/  IMAD.U32 R36, RZ, RZ, UR5 ;  /* 0x00000005ff247e24 */ /* 0x000fe4000f8e00ff */
[----:B------:R-:W-:Y:S01]  /*14b0*/  IMAD.U32 R24, RZ, RZ, UR4 ;  /* 0x00000004ff187e24 */ /* 0x000fe2000f8e00ff */
[----:B------:R-:W-:Y:S06]  /*14c0*/  @!P2 BRA `(.L_x_5890) ;  /* 0x000000000010a947 */ /* 0x000fec0003800000 */
[----:B------:R-:W0:Y:S02]  /*14d0*/  LDC.64 R4, c[0x0][0xa20] ;  /* 0x00028800ff047b82 */ /* 0x000e240000000a00 */
[----:B0-----:R-:W-:-:S05]  /*14e0*/  IMAD.WIDE R4, R27, 0x4, R4 ;  /* 0x000000041b047825 */ /* 0x001fca00078e0204 */
[----:B------:R0:W5:Y:S01]  /*14f0*/  LDG.E R24, desc[UR42][R4.64] ;  /* 0x0000002a04187981 */ /* 0x000162000c1e1900 */
[----:B------:R-:W-:Y:S05]  /*1500*/  BRA `(.L_x_5891) ;  /* 0x0000000000107947 */ /* 0x000fea0003800000 */
.L_x_5890:
[----:B------:R-:W-:Y:S05]  /*1510*/  @!P3 BRA `(.L_x_5891) ;  /* 0x00000000000cb947 */ /* 0x000fea0003800000 */
[----:B------:R-:W2:Y:S04]  /*1520*/  LDG.E R5, desc[UR42][R10.64] ;  /* 0x0000002a0a057981 */ /* 0x000ea8000c1e1900 */
[----:B------:R-:W2:Y:S02]  /*1530*/  LDG.E R24, desc[UR42][R10.64+0x4] ;  /* 0x0000042a0a187981 */ /* 0x000ea4000c1e1900 */
[----:B--2---:R-:W-:-:S07]  /*1540*/  IMAD.IADD R24, R24, 0x1, -R5 ;  /* 0x0000000118187824 */ /* 0x004fce00078e0a05 */
.L_x_5891:
[----:B------:R-:W-:Y:S01]  /*1550*/  ULDC.64 UR4, c[0x0][0xa10] ;  /* 0x0002840000047ab9 */ /* 0x000fe20000000a00 */
[----:B------:R-:W1:Y:S01]  /*1560*/  LDC R8, c[0x0][0x448] ;  /* 0x00011200ff087b82 */ /* 0x000e620000000800 */
[----:B------:R-:W-:-:S04]  /*1570*/  ISETP.NE.U32.AND P0, PT, RZ, UR4, PT ;  /* 0x00000004ff007c0c */ /* 0x000fc8000bf05070 */
        /* <DEDUP_REMOVED lines=10> */
[----:B------:R-:W4:Y:S01]  /*1620*/  @P0 LDG.E R9, desc[UR42][R4.64+0x4] ;  /* 0x0000042a04090981 */ /* 0x000f22000c1e1900 */
[----:B---3--:R-:W-:-:S05]  /*1630*/  @P1 IMAD.WIDE R6, R27, 0x4, R6 ;  /* 0x000000041b061825 */ /* 0x008fca00078e0206 */
[----:B------:R0:W5:Y:S01]  /*1640*/  @P1 LDG.E R37, desc[UR42][R6.64] ;  /* 0x0000002a06251981 */ /* 0x000162000c1e1900 */
[----:B-1----:R-:W-:Y:S01]  /*1650*/  ISETP.NE.AND P1, PT, R8, 0x1, PT ;  /* 0x000000010800780c */ /* 0x002fe20003f25270 */
[----:B------:R-:W-:Y:S01]  /*1660*/  IMAD.SHL.U32 R192, R25, 0x40, RZ ;  /* 0x0000004019c07824 */ /* 0x000fe200078e00ff */
[----:B--2---:R-:W-:Y:S01]  /*1670*/  ISETP.GE.AND P2, PT, R13, 0x1, PT ;  /* 0x000000010d00780c */ /* 0x004fe20003f46270 */
[----:B------:R-:W-:-:S10]  /*1680*/  IMAD.IADD R10, R24, 0x1, -R3 ;  /* 0x00000001180a7824 */ /* 0x000fd400078e0a03 */
[----:B------:R-:W1:Y:S08]  /*1690*/  @P1 LDC R11, c[0x0][0x44c] ;  /* 0x00011300ff0b1b82 */ /* 0x000e700000000800 */
[----:B------:R-:W2:Y:S01]  /*16a0*/  @P1 LDC R8, c[0x0][0x450] ;  /* 0x00011400ff081b82 */ /* 0x000ea20000000800 */
[----:B----4-:R-:W-:Y:S02]  /*16b0*/  @P0 IMAD.IADD R36, R9, 0x1, -R0 ;  /* 0x0000000109240824 */ /* 0x010fe400078e0a00 */
[----:B------:R-:W-:-:S02]  /*16c0*/  VIADD R0, R192, 0x3f ;  /* 0x0000003fc0007836 */ /* 0x000fc40000000000 */
[----:B------:R-:W-:Y:S02]  /*16d0*/  IMAD.IADD R23, R10, 0x1, R36 ;  /* 0x000000010a177824 */ /* 0x000fe400078e0224 */
[----:B-1----:R-:W-:-:S03]  /*16e0*/  @P1 IMAD.HI.U32 R3, R0, R11, RZ ;  /* 0x0000000b00031227 */ /* 0x002fc600078e00ff */
[C---:B------:R-:W-:Y:S01]  /*16f0*/  IADD3 R5, R23.reuse, 0x1, -R22 ;  /* 0x0000000117057810 */ /* 0x040fe20007ffe816 */
[----:B------:R-:W-:Y:S01]  /*1700*/  IMAD.MOV.U32 R4, RZ, RZ, R0 ;  /* 0x000000ffff047224 */ /* 0x000fe200078e0000 */
[----:B--2---:R-:W-:Y:S01]  /*1710*/  @P1 SHF.R.U32.HI R4, RZ, R8, R3 ;  /* 0x00000008ff041219 */ /* 0x004fe20000011603 */
[----:B------:R-:W-:-:S04]  /*1720*/  VIADD R0, R23, 0x3f ;  /* 0x0000003f17007836 */ /* 0x000fc80000000000 */
[----:B0-----:R-:W-:Y:S01]  /*1730*/  IMAD.IADD R7, R5, 0x1, R4 ;  /* 0x0000000105077824 */ /* 0x001fe200078e0204 */
[----:B------:R-:W-:-:S04]  /*1740*/  SHF.R.S32.HI R3, RZ, 0x1f, R0 ;  /* 0x0000001fff037819 */ /* 0x000fc80000011400 */
[----:B------:R-:W-:Y:S01]  /*1750*/  LEA.HI R3, R3, R0, RZ, 0x6 ;  /* 0x0000000003037211 */ /* 0x000fe200078f30ff */
[----:B------:R-:W-:-:S03]  /*1760*/  IMAD.IADD R0, R7, 0x1, R12 ;  /* 0x0000000107007824 */ /* 0x000fc600078e020c */
[----:B------:R-:W-:Y:S01]  /*1770*/  SHF.R.S32.HI R168, RZ, 0x6, R3 ;  /* 0x00000006ffa87819 */ /* 0x000fe20000011403 */
        /* <DEDUP_REMOVED lines=12> */
.L_x_5894:
[----:B------:R-:W-:-:S13]  /*1840*/  ISETP.NE.AND P0, PT, R13, 0x1, PT ;  /* 0x000000010d00780c */ /* 0x000fda0003f05270 */
[----:B------:R-:W0:Y:S02]  /*1850*/  @P0 LDC.64 R4, c[0x0][0x9e8] ;  /* 0x00027a00ff040b82 */ /* 0x000e240000000a00 */
[----:B0-----:R-:W-:-:S05]  /*1860*/  @P0 IMAD.HI.U32 R4, R3, R4, RZ ;  /* 0x0000000403040227 */ /* 0x001fca00078e00ff */
[----:B------:R-:W-:-:S07]  /*1870*/  @P0 SHF.R.U32.HI R3, RZ, R5, R4 ;  /* 0x00000005ff030219 */ /* 0x000fce0000011604 */
.L_x_5895:
[----:B------:R-:W-:Y:S05]  /*1880*/  BSYNC B0 ;  /* 0x0000000000007941 */ /* 0x000fea0003800000 */
.L_x_5893:
[----:B------:R-:W-:-:S05]  /*1890*/  IMAD R3, R3, R13, R13 ;  /* 0x0000000d03037224 */ /* 0x000fca00078e020d */
[----:B------:R-:W-:-:S07]  /*18a0*/  VIMNMX R0, R0, R3, PT ;  /* 0x0000000300007248 */ /* 0x000fce0003fe0100 */
.L_x_5892:
[----:B------:R-:W0:Y:S01]  /*18b0*/  @P1 LDC R3, c[0x0][0x44c] ;  /* 0x00011300ff031b82 */ /* 0x000e220000000800 */
[----:B------:R-:W-:-:S07]  /*18c0*/  ULDC UR4, c[0x0][0x9dc] ;  /* 0x0002770000047ab9 */ /* 0x000fce0000000800 */
[----:B------:R-:W1:Y:S01]  /*18d0*/  @P1 LDC R5, c[0x0][0x450] ;  /* 0x00011400ff051b82 */ /* 0x000e620000000800 */
[----:B0-----:R-:W-:-:S04]  /*18e0*/  @P1 IMAD.HI.U32 R4, R192, R3, RZ ;  /* 0x00000003c0041227 */ /* 0x001fc800078e00ff */
[----:B------:R-:W-:Y:S01]  /*18f0*/  IMAD.MOV.U32 R3, RZ, RZ, R192 ;  /* 0x000000ffff037224 */ /* 0x000fe200078e00c0 */
[----:B-1----:R-:W-:-:S04]  /*1900*/  @P1 SHF.R.U32.HI R3, RZ, R5, R4 ;  /* 0x00000005ff031219 */ /* 0x002fc80000011604 */
[----:B------:R-:W-:-:S05]  /*1910*/  IADD3 R3, R3, R23, -R22 ;  /* 0x0000001703037210 */ /* 0x000fca0007ffe816 */
        /* <DEDUP_REMOVED lines=12> */
.L_x_5898:
[----:B------:R-:W-:-:S13]  /*19e0*/  ISETP.NE.AND P0, PT, R13, 0x1, PT ;  /* 0x000000010d00780c */ /* 0x000fda0003f05270 */
[----:B------:R-:W0:Y:S02]  /*19f0*/  @P0 LDC.64 R6, c[0x0][0x9e8] ;  /* 0x00027a00ff060b82 */ /* 0x000e240000000a00 */
[----:B0-----:R-:W-:-:S05]  /*1a00*/  @P0 IMAD.HI.U32 R6, R3, R6, RZ ;  /* 0x0000000603060227 */ /* 0x001fca00078e00ff */
[----:B------:R-:W-:-:S07]  /*1a10*/  @P0 SHF.R.U32.HI R3, RZ, R7, R6 ;  /* 0x00000007ff030219 */ /* 0x000fce0000011606 */
.L_x_5899:
[----:B------:R-:W-:Y:S05]  /*1a20*/  BSYNC B0 ;  /* 0x0000000000007941 */ /* 0x000fea0003800000 */
.L_x_5897:
[----:B------:R-:W-:-:S05]  /*1a30*/  IMAD R3, R3, R13, RZ ;  /* 0x0000000d03037224 */ /* 0x000fca00078e02ff */
[----:B------:R-:W-:-:S07]  /*1a40*/  VIMNMX R4, R4, R3, !PT ;  /* 0x0000000304047248 */ /* 0x000fce0007fe0100 */
.L_x_5896:
[----:B------:R-:W-:Y:S01]  /*1a50*/  VIADD R0, R0, 0x3f ;  /* 0x0000003f00007836 */ /* 0x000fe20000000000 */
[----:B------:R-:W-:-:S04]  /*1a60*/  SHF.R.S32.HI R5, RZ, 0x1f, R4 ;  /* 0x0000001fff057819 */ /* 0x000fc80000011404 */
[----:B------:R-:W-:Y:S02]  /*1a70*/  SHF.R.S32.HI R3, RZ, 0x1f, R0 ;  /* 0x0000001fff037819 */ /* 0x000fe40000011400 */
[----:B------:R-:W-:Y:S02]  /*1a80*/  LEA.HI R5, R5, R4, RZ, 0x6 ;  /* 0x0000000405057211 */ /* 0x000fe400078f30ff */
[----:B------:R-:W-:Y:S02]  /*1a90*/  LEA.HI R3, R3, R0, RZ, 0x6 ;  /* 0x0000000003037211 */ /* 0x000fe400078f30ff */
[----:B------:R-:W-:Y:S02]  /*1aa0*/  SHF.R.S32.HI R5, RZ, 0x6, R5 ;  /* 0x00000006ff057819 */ /* 0x000fe40000011405 */
[----:B------:R-:W-:Y:S02]  /*1ab0*/  SHF.R.S32.HI R3, RZ, 0x6, R3 ;  /* 0x00000006ff037819 */ /* 0x000fe40000011403 */
[----:B------:R-:W-:-:S02]  /*1ac0*/  VIMNMX R5, RZ, R5, !PT ;  /* 0x00000005ff057248 */ /* 0x000fc40007fe0100 */
[----:B------:R-:W-:-:S03]  /*1ad0*/  VIMNMX R3, R168, R3, PT ;  /* 0x00000003a8037248 */ /* 0x000fc60003fe0100 */
[--C-:B------:R-:W-:Y:S02]  /*1ae0*/  IMAD R5, R5, 0x40, -R10.reuse ;  /* 0x0000004005057824 */ /* 0x100fe400078e0a0a */
[----:B------:R-:W-:-:S03]  /*1af0*/  IMAD R3, R3, 0x40, -R10 ;  /* 0x0000004003037824 */ /* 0x000fc600078e0a0a */
[----:B------:R-:W-:Y:S02]  /*1b00*/  VIMNMX R5, RZ, R5, !PT ;  /* 0x00000005ff057248 */ /* 0x000fe40007fe0100 */
[----:B------:R-:W-:Y:S02]  /*1b10*/  VIMNMX R0, R3, R36, PT ;  /* 0x0000002403007248 */ /* 0x000fe40003fe0100 */
[----:B------:R-:W-:Y:S02]  /*1b20*/  SHF.R.U32.HI R44, RZ, 0x6, R5 ;  /* 0x00000006ff2c7819 */ /* 0x000fe40000011605 */
[----:B------:R-:W-:-:S03]  /*1b30*/  ISETP.GT.AND P0, PT, R0, R5, PT ;  /* 0x000000050000720c */ /* 0x000fc60003f04270 */
[----:B------:R-:W-:-:S10]  /*1b40*/  IMAD.MOV.U32 R45, RZ, RZ, R44 ;  /* 0x000000ffff2d7224 */ /* 0x000fd400078e002c */
        /* <DEDUP_REMOVED lines=27> */
.L_x_5902:
[----:B------:R-:W-:Y:S05]  /*1d00*/  BSYNC B6 ;  /* 0x0000000000067941 */ /* 0x000fea0003800000 */
.L_x_5901:
        /* <DEDUP_REMOVED lines=20> */
.L_x_5904:
[----:B------:R-:W-:Y:S05]  /*1e50*/  BSYNC B6 ;  /* 0x0000000000067941 */ /* 0x000fea0003800000 */
.L_x_5903:
[----:B------:R-:W-:Y:S01]  /*1e60*/  ULDC.64 UR4, c[0x0][0x9f8] ;  /* 0x00027e0000047ab9 */ /* 0x000fe20000000a00 */
[----:B------:R-:W0:Y:S01]  /*1e70*/  LDC.64 R50, c[0x0][0x300] ;  /* 0x0000c000ff327b82 */ /* 0x000e220000000a00 */
[----:B------:R-:W-:Y:S01]  /*1e80*/  ISETP.NE.U32.AND P0, PT, RZ, UR4, PT ;  /* 0x00000004ff007c0c */ /* 0x000fe2000bf05070 */
[----:B------:R-:W-:Y:S01]  /*1e90*/  IMAD.IADD R41, R29, 0x1, R24 ;  /* 0x000000011d297824 */ /* 0x000fe200078e0218 */
[----:B------:R-:W-:Y:S01]  /*1ea0*/  ULDC.64 UR8, c[0x0][0xa08] ;  /* 0x0002820000087ab9 */ /* 0x000fe20000000a00 */
[----:B------:R-:W-:Y:S01]  /*1eb0*/  ULDC.64 UR6, c[0x0][0x330] ;  /* 0x0000cc0000067ab9 */ /* 0x000fe20000000a00 */
[----:B------:R-:W-:Y:S01]  /*1ec0*/  ISETP.NE.AND.EX P0, PT, RZ, UR5, PT, P0 ;  /* 0x00000005ff007c0c */ /* 0x000fe2000bf05300 */
[----:B------:R-:W-:Y:S02]  /*1ed0*/  ULDC.64 UR4, c[0x0][0x308] ;  /* 0x0000c20000047ab9 */ /* 0x000fe40000000a00 */
[----:B------:R-:W1:Y:S01]  /*1ee0*/  LDC.64 R52, c[0x0][0x3f8] ;  /* 0x0000fe00ff347b82 */ /* 0x000e620000000a00 */
[----:B------:R-:W-:-:S07]  /*1ef0*/  SHF.R.S32.HI R17, RZ, 0x1f, R16 ;  /* 0x0000001fff117819 */ /* 0x000fce0000011410 */
[----:B------:R-:W2:Y:S08]  /*1f00*/  LDC R43, c[0x0][0x3f4] ;  /* 0x0000fd00ff2b7b82 */ /* 0x000eb00000000800 */
[----:B------:R-:W3:Y:S02]  /*1f10*/  @P0 LDC.64 R4, c[0x0][0x9f8] ;  /* 0x00027e00ff040b82 */ /* 0x000ee40000000a00 */
[----:B---3--:R-:W-:-:S05]  /*1f20*/  @P0 IMAD.WIDE R4, R27, 0x4, R4 ;  /* 0x000000041b040825 */ /* 0x008fca00078e0204 */
[----:B------:R3:W4:Y:S01]  /*1f30*/  @P0 LDG.E R27, desc[UR42][R4.64] ;  /* 0x0000002a041b0981 */ /* 0x000722000c1e1900 */
[----:B------:R-:W-:Y:S01]  /*1f40*/  SHF.R.S32.HI R24, RZ, 0x1f, R41 ;  /* 0x0000001fff187819 */ /* 0x000fe20000011429 */
[-C--:B0-----:R-:W-:Y:S01]  /*1f50*/  IMAD.WIDE.U32 R6, R41, R50.reuse, RZ ;  /* 0x0000003229067225 */ /* 0x081fe200078e00ff */
[----:B------:R-:W-:Y:S01]  /*1f60*/  ISETP.NE.U32.AND P0, PT, RZ, UR8, PT ;  /* 0x00000008ff007c0c */ /* 0x000fe2000bf05070 */
[----:B------:R-:W0:Y:S01]  /*1f70*/  S2R R57, SR_TID.X ;  /* 0x0000000000397919 */ /* 0x000e220000002100 */
[----:B------:R-:W-:Y:S01]  /*1f80*/  SHF.R.S32.HI R189, RZ, 0x1f, R188 ;  /* 0x0000001fffbd7819 */ /* 0x000fe200000114bc */
[----:B------:R-:W-:Y:S01]  /*1f90*/  IMAD R0, R24, R50, RZ ;  /* 0x0000003218007224 */ /* 0x000fe200078e02ff */
[----:B------:R-:W-:Y:S01]  /*1fa0*/  ISETP.NE.AND.EX P0, PT, RZ, UR9, PT, P0 ;  /* 0x00000009ff007c0c */ /* 0x000fe2000bf05300 */
[----:B------:R-:W-:Y:S01]  /*1fb0*/  IMAD.WIDE.U32 R10, R26, UR6, R16 ;  /* 0x000000061a0a7c25 */ /* 0x000fe2000f8e0010 */
[C---:B--2---:R-:W-:Y:S02]  /*1fc0*/  ISETP.GE.AND P1, PT, R16.reuse, R43, PT ;  /* 0x0000002b1000720c */ /* 0x044fe40003f26270 */
[----:B------:R-:W-:Y:S01]  /*1fd0*/  SHF.L.U32 R14, R193, 0x6, RZ ;  /* 0x00000006c10e7819 */ /* 0x000fe200000006ff */
[----:B------:R-:W-:Y:S01]  /*1fe0*/  IMAD R3, R41, R51, R0 ;  /* 0x0000003329037224 */ /* 0x000fe200078e0200 */
[----:B------:R-:W-:Y:S01]  /*1ff0*/  SHF.R.S32.HI R0, RZ, 0x1f, R26 ;  /* 0x0000001fff007819 */ /* 0x000fe2000001141a */
[----:B------:R-:W-:Y:S01]  /*2000*/  VIADD R68, R16, 0x20 ;  /* 0x0000002010447836 */ /* 0x000fe20000000000 */
[----:B------:R-:W-:Y:S01]  /*2010*/  SHF.L.U64.HI R49, R50, 0x6, R51 ;  /* 0x0000000632317819 */ /* 0x000fe20000010233 */
[----:B------:R-:W-:Y:S01]  /*2020*/  IMAD.IADD R7, R7, 0x1, R3 ;  /* 0x0000000107077824 */ /* 0x000fe200078e0203 */
[----:B------:R-:W-:Y:S01]  /*2030*/  P2R R66, PR, RZ, 0x2 ;  /* 0x00000002ff427803 */ /* 0x000fe20000000000 */
[----:B------:R-:W-:-:S02]  /*2040*/  IMAD R3, R0, UR4, RZ ;  /* 0x0000000400037c24 */ /* 0x000fc4000f8e02ff */
[----:B------:R-:W-:Y:S02]  /*2050*/  IMAD R9, R0, UR6, RZ ;  /* 0x0000000600097c24 */ /* 0x000fe4000f8e02ff */
[C---:B---3--:R-:W-:Y:S01]  /*2060*/  IMAD R5, R26.reuse, UR5, R3 ;  /* 0x000000051a057c24 */ /* 0x048fe2000f8e0203 */
[----:B------:R-:W-:Y:S01]  /*2070*/  SHF.R.S32.HI R3, RZ, 0x1f, R186 ;  /* 0x0000001fff037819 */ /* 0x000fe200000114ba */
[----:B------:R-:W-:Y:S01]  /*2080*/  IMAD.WIDE.U32 R6, R26, UR4, R6 ;  /* 0x000000041a067c25 */ /* 0x000fe2000f8e0006 */
[----:B------:R-:W-:-:S03]  /*2090*/  ULDC.64 UR4, c[0x0][0x310] ;  /* 0x0000c40000047ab9 */ /* 0x000fc60000000a00 */
[----:B------:R-:W-:Y:S02]  /*20a0*/  IMAD.IADD R7, R7, 0x1, R5 ;  /* 0x0000000107077824 */ /* 0x000fe400078e0205 */
[----:B------:R-:W-:Y:S01]  /*20b0*/  IMAD R15, R26, UR7, R9 ;  /* 0x000000071a0f7c24 */ /* 0x000fe2000f8e0209 */
[----:B------:R-:W2:Y:S01]  /*20c0*/  LDC.64 R4, c[0x0][0x408] ;  /* 0x00010200ff047b82 */ /* 0x000ea20000000a00 */
[----:B-1----:R-:W-:Y:S02]  /*20d0*/  IMAD R9, R3, R52, RZ ;  /* 0x0000003403097224 */ /* 0x002fe400078e02ff */
[----:B------:R-:W-:Y:S01]  /*20e0*/  IMAD.IADD R11, R11, 0x1, R15 ;  /* 0x000000010b0b7824 */ /* 0x000fe200078e020f */
[----:B------:R-:W-:Y:S01]  /*20f0*/  SEL R15, R43, RZ, P1 ;  /* 0x000000ff2b0f7207 */ /* 0x000fe20000800000 */
[----:B------:R-:W-:Y:S01]  /*2100*/  IMAD R25, R186, R53, R9 ;  /* 0x00000035ba197224 */ /* 0x000fe200078e0209 */
[----:B0-----:R-:W-:Y:S01]  /*2110*/  LEA.HI R57, R57, 0x8, RZ, 0x19 ;  /* 0x0000000839397811 */ /* 0x001fe200078fc8ff */
[----:B------:R-:W-:-:S02]  /*2120*/  IMAD.SHL.U32 R58, R43, 0x2, RZ ;  /* 0x000000022b3a7824 */ /* 0x000fc400078e00ff */
[----:B------:R-:W-:-:S05]  /*2130*/  IMAD.IADD R15, R16, 0x1, R15 ;  /* 0x00000001100f7824 */ /* 0x000fca00078e020f */
[----:B------:R-:W-:-:S04]  /*2140*/  SHF.R.S32.HI R48, RZ, 0x1f, R15 ;  /* 0x0000001fff307819 */ /* 0x000fc8000001140f */
[----:B------:R-:W-:-:S04]  /*2150*/  LEA.HI R48, R48, R15, RZ, 0x3 ;  /* 0x0000000f30307211 */ /* 0x000fc800078f18ff */
[----:B------:R-:W-:Y:S02]  /*2160*/  LOP3.LUT R63, R48, 0xfffffff8, RZ, 0xc0, !PT ;  /* 0xfffffff8303f7812 */ /* 0x000fe400078ec0ff */
[C---:B--2---:R-:W-:Y:S01]  /*2170*/  SHF.L.U64.HI R54, R4.reuse, 0x6, R5 ;  /* 0x0000000604367819 */ /* 0x044fe20000010205 */
[----:B------:R-:W-:Y:S01]  /*2180*/  IMAD.SHL.U32 R55, R4, 0x40, RZ ;  /* 0x0000004004377824 */ /* 0x000fe200078e00ff */
[----:B------:R-:W-:Y:S02]  /*2190*/  SHF.R.S32.HI R69, RZ, 0x1f, R63 ;  /* 0x0000001fff457819 */ /* 0x000fe4000001143f */
[----:B----4-:R-:W-:Y:S02]  /*21a0*/  SHF.R.S32.HI R0, RZ, 0x1f, R27 ;  /* 0x0000001fff007819 */ /* 0x010fe4000001141b */
[----:B------:R-:W-:Y:S02]  /*21b0*/  SEL R27, R27, RZ, !P0 ;  /* 0x000000ff1b1b7207 */ /* 0x000fe40004000000 */
[----:B------:R-:W-:-:S03]  /*21c0*/  SEL R0, R0, RZ, !P0 ;  /* 0x000000ff00007207 */ /* 0x000fc60004000000 */
[----:B------:R-:W-:-:S04]  /*21d0*/  IMAD.WIDE.U32 R28, R27, UR4, R6 ;  /* 0x000000041b1c7c25 */ /* 0x000fc8000f8e0006 */
[----:B------:R-:W-:Y:S02]  /*21e0*/  IMAD R8, R0, UR4, RZ ;  /* 0x0000000400087c24 */ /* 0x000fe4000f8e02ff */
[----:B------:R-:W-:-:S04]  /*21f0*/  IMAD.WIDE.U32 R6, R186, R52, R188 ;  /* 0x00000034ba067225 */ /* 0x000fc800078e00bc */
[----:B------:R-:W-:Y:S01]  /*2200*/  IMAD R13, R27, UR5, R8 ;  /* 0x000000051b0d7c24 */ /* 0x000fe2000f8e0208 */
[----:B------:R-:W-:Y:S01]  /*2210*/  ULDC.64 UR4, c[0x0][0x338] ;  /* 0x0000ce0000047ab9 */ /* 0x000fe20000000a00 */
[----:B------:R-:W-:Y:S02]  /*2220*/  IMAD.IADD R7, R7, 0x1, R25 ;  /* 0x0000000107077824 */ /* 0x000fe400078e0219 */
[----:B------:R-:W-:-:S04]  /*2230*/  IMAD.WIDE.U32 R20, R27, UR4, R10 ;  /* 0x000000041b147c25 */ /* 0x000fc8000f8e000a */
[----:B------:R-:W-:-:S04]  /*2240*/  IMAD.WIDE.U32 R10, R186, R52, R16 ;  /* 0x00000034ba0a7225 */ /* 0x000fc800078e0010 */
[----:B------:R-:W-:Y:S01]  /*2250*/  IMAD.IADD R11, R25, 0x1, R11 ;  /* 0x00000001190b7824 */ /* 0x000fe200078e020b */
[----:B-----5:R-:W-:Y:S01]  /*2260*/  SHF.R.S32.HI R25, RZ, 0x1f, R37 ;  /* 0x0000001fff197819 */ /* 0x020fe20000011425 */
[----:B------:R-:W-:Y:S02]  /*2270*/  IMAD R8, R3, R50, RZ ;  /* 0x0000003203087224 */ /* 0x000fe400078e02ff */
[----:B------:R-:W-:Y:S01]  /*2280*/  IMAD R12, R0, UR4, RZ ;  /* 0x00000004000c7c24 */ /* 0x000fe2000f8e02ff */
[----:B------:R-:W-:Y:S01]  /*2290*/  ULDC UR4, c[0x0][0x2f4] ;  /* 0x0000bd0000047ab9 */ /* 0x000fe20000000800 */
[----:B------:R-:W-:Y:S01]  /*22a0*/  IMAD R47, R186, R51, R8 ;  /* 0x00000033ba2f7224 */ /* 0x000fe200078e0208 */
[----:B------:R-:W-:Y:S01]  /*22b0*/  SHF.L.U64.HI R51, R52, 0x6, R53 ;  /* 0x0000000634337819 */ /* 0x000fe20000010235 */
[----:B------:R-:W-:Y:S01]  /*22c0*/  IMAD R26, R25, R52, RZ ;  /* 0x00000034191a7224 */ /* 0x000fe200078e02ff */
[----:B------:R-:W-:Y:S01]  /*22d0*/  ISETP.GE.AND P4, PT, R16, UR4, PT ;  /* 0x0000000410007c0c */ /* 0x000fe2000bf86270 */
[----:B------:R-:W-:Y:S01]  /*22e0*/  IMAD.WIDE.U32 R8, R186, R50, R16 ;  /* 0x00000032ba087225 */ /* 0x000fe200078e0010 */
[----:B------:R-:W-:-:S03]  /*22f0*/  ISETP.GE.AND P3, PT, R68, UR4, PT ;  /* 0x0000000444007c0c */ /* 0x000fc6000bf66270 */
[----:B------:R-:W-:Y:S01]  /*2300*/  IMAD R71, R27, UR5, R12 ;  /* 0x000000051b477c24 */ /* 0x000fe2000f8e020c */
[----:B------:R-:W-:Y:S01]  /*2310*/  IADD3 R46, P0, R28, R8, RZ ;  /* 0x000000081c2e7210 */ /* 0x000fe20007f1e0ff */
[----:B------:R-:W-:Y:S01]  /*2320*/  IMAD R61, R37, R53, R26 ;  /* 0x00000035253d7224 */ /* 0x000fe200078e021a */
[----:B------:R-:W-:Y:S01]  /*2330*/  LOP3.LUT R53, R14, 0x1c0, RZ, 0xc0, !PT ;  /* 0x000001c00e357812 */ /* 0x000fe200078ec0ff */
[----:B------:R-:W-:Y:S02]  /*2340*/  IMAD.IADD R0, R29, 0x1, R13 ;  /* 0x000000011d007824 */ /* 0x000fe400078e020d */
[-C--:B------:R-:W-:Y:S01]  /*2350*/  IMAD R12, R3, R4.reuse, RZ ;  /* 0x00000004030c7224 */ /* 0x080fe200078e02ff */
[----:B------:R-:W-:Y:S01]  /*2360*/  SHF.R.U32.HI R56, RZ, 0x3, R53 ;  /* 0x00000003ff387819 */ /* 0x000fe20000011635 */
[-C--:B------:R-:W-:Y:S01]  /*2370*/  IMAD R26, R25, R4.reuse, RZ ;  /* 0x00000004191a7224 */ /* 0x080fe200078e02ff */
[----:B------:R-:W-:Y:S01]  /*2380*/  IADD3.X R47, R0, R9, R47, P0, !PT ;  /* 0x00000009002f7210 */ /* 0x000fe200007fe42f */
[C---:B------:R-:W-:Y:S01]  /*2390*/  IMAD R27, R186.reuse, R5, R12 ;  /* 0x00000005ba1b7224 */ /* 0x040fe200078e020c */
[C---:B------:R-:W-:Y:S01]  /*23a0*/  IADD3 R40, P0, R186.reuse, R41, RZ ;  /* 0x00000029ba287210 */ /* 0x040fe20007f1e0ff */
[----:B------:R-:W-:Y:S01]  /*23b0*/  IMAD R67, R37, R5, R26 ;  /* 0x0000000525437224 */ /* 0x000fe200078e021a */
[----:B------:R-:W-:Y:S01]  /*23c0*/  LOP3.LUT R5, R53, 0x18, R16, 0xf8, !PT ;  /* 0x0000001835057812 */ /* 0x000fe200078ef810 */
[----:B------:R-:W-:-:S03]  /*23d0*/  IMAD.WIDE.U32 R8, R186, R4, R188 ;  /* 0x00000004ba087225 */ /* 0x000fc600078e00bc */
[----:B------:R-:W-:Y:S01]  /*23e0*/  LOP3.LUT R60, R5, R56, RZ, 0x3c, !PT ;  /* 0x00000038053c7212 */ /* 0x000fe200078e3cff */
[----:B------:R-:W-:Y:S01]  /*23f0*/  IMAD.WIDE.U32 R12, R186, R4, R16 ;  /* 0x00000004ba0c7225 */ /* 0x000fe200078e0010 */
[----:B------:R-:W-:-:S03]  /*2400*/  LOP3.LUT R5, R53, 0x38, R48, 0xf8, !PT ;  /* 0x0000003835057812 */ /* 0x000fc600078ef830 */
[----:B------:R-:W-:Y:S01]  /*2410*/  IMAD.IADD R9, R9, 0x1, R27 ;  /* 0x0000000109097824 */ /* 0x000fe200078e021b */
[----:B------:R-:W-:Y:S01]  /*2420*/  LOP3.LUT R62, R5, R56, RZ, 0x3c, !PT ;  /* 0x00000038053e7212 */ /* 0x000fe200078e3cff */
[----:B------:R-:W-:Y:S02]  /*2430*/  IMAD.IADD R13, R27, 0x1, R13 ;  /* 0x000000011b0d7824 */ /* 0x000fe400078e020d */
        /* <DEDUP_REMOVED lines=9> */
[----:B------:R-:W-:-:S02]  /*24d0*/  IMAD R60, R203, 0x200, R60 ;  /* 0x00000200cb3c7824 */ /* 0x000fc400078e023c */
[----:B------:R-:W-:Y:S02]  /*24e0*/  IMAD.IADD R61, R61, 0x1, R33 ;  /* 0x000000013d3d7824 */ /* 0x000fe400078e0221 */
[----:B------:R-:W-:Y:S02]  /*24f0*/  IMAD.IADD R67, R67, 0x1, R39 ;  /* 0x0000000143437824 */ /* 0x000fe400078e0227 */
[----:B------:R-:W-:Y:S02]  /*2500*/  IMAD R62, R203, 0x200, R62 ;  /* 0x00000200cb3e7824 */ /* 0x000fe400078e023e */
[----:B------:R-:W-:-:S07]  /*2510*/  IMAD.IADD R71, R21, 0x1, R71 ;  /* 0x0000000115477824 */ /* 0x000fce00078e0247 */
.L_x_5934:
        /* <DEDUP_REMOVED lines=11> */
[----:B------:R-:W-:Y:S02]  /*25d0*/  IMAD.SHL.U32 R25, R185, 0x1000, RZ ;  /* 0x00001000b9197824 */ /* 0x000fe400078e00ff */
        /* <DEDUP_REMOVED lines=35> */
[C---:B------:R-:W-:Y:S02]  /*2810*/  LEA R6, P0, R7.reuse, UR4, 0x1 ;  /* 0x0000000407067c11 */ /* 0x040fe4000f8008ff */
        /* <DEDUP_REMOVED lines=9> */
.L_x_5909:
[----:B------:R-:W-:Y:S05]  /*28b0*/  BSYNC B1 ;  /* 0x0000000000017941 */ /* 0x000fea0003800000 */
.L_x_5908:
[----:B------:R-:W-:Y:S01]  /*28c0*/  UISETP.NE.AND UP0, UPT, UR37, 0x3, UPT ;  /* 0x000000032500788c */ /* 0x000fe2000bf05270 */
[----:B-----5:R-:W-:Y:S02]  /*28d0*/  IMAD.MOV.U32 R4, RZ, RZ, R8 ;  /* 0x000000ffff047224 */ /* 0x020fe400078e0008 */
[----:B------:R-:W-:Y:S02]  /*28e0*/  IMAD.MOV.U32 R5, RZ, RZ, R9 ;  /* 0x000000ffff057224 */ /* 0x000fe400078e0009 */
[----:B0-----:R-:W-:Y:S01]  /*28f0*/  IMAD.MOV.U32 R6, RZ, RZ, R26 ;  /* 0x000000ffff067224 */ /* 0x001fe200078e001a */
[----:B------:R-:W-:Y:S01]  /*2900*/  PLOP3.LUT P0, PT, PT, PT, UP0, 0x80, 0x0 ;  /* 0x000000000000781c */ /* 0x000fe20003f0f008 */
[----:B------:R-:W-:Y:S01]  /*2910*/  IMAD.MOV.U32 R7, RZ, RZ, R15 ;  /* 0x000000ffff077224 */ /* 0x000fe200078e000f */
[----:B------:R-:W-:Y:S01]  /*2920*/  PRMT R74, R4, 0x5410, R5 ;  /* 0x00005410044a7816 */ /* 0x000fe20000000005 */
[----:B------:R-:W-:Y:S02]  /*2930*/  IMAD.MOV.U32 R4, RZ, RZ, R27 ;  /* 0x000000ffff047224 */ /* 0x000fe400078e001b */
[----:B------:R-:W-:-:S03]  /*2940*/  IMAD.MOV.U32 R5, RZ, RZ, R11 ;  /* 0x000000ffff057224 */ /* 0x000fc600078e000b */
[----:B------:R-:W-:Y:S01]  /*2950*/  PRMT R73, R6, 0x5410, R4 ;  /* 0x0000541006497816 */ /* 0x000fe20000000004 */
[----:B------:R-:W-:Y:S01]  /*2960*/  IMAD.MOV.U32 R6, RZ, RZ, R14 ;  /* 0x000000ffff067224 */ /* 0x000fe200078e000e */
[----:B------:R-:W-:-:S04]  /*2970*/  MOV R4, R10 ;  /* 0x0000000a00047202 */ /* 0x000fc80000000f00 */
[----:B------:R-:W-:Y:S02]  /*2980*/  PRMT R76, R4, 0x5410, R5 ;  /* 0x00005410044c7816 */ /* 0x000fe40000000005 */
[----:B------:R-:W-:Y:S01]  /*2990*/  PRMT R78, R6, 0x5410, R7 ;  /* 0x00005410064e7816 */ /* 0x000fe20000000007 */
[----:B------:R-:W-:Y:S06]  /*29a0*/  @!P0 BRA `(.L_x_5910) ;  /* 0x0000000000048947 */ /* 0x000fec0003800000 */
[----:B------:R-:W-:Y:S01]  /*29b0*/  BPT.TRAP 0x1 ;  /* 0x000000040000795c */ /* 0x000fe20000300000 */
.L_x_5910:
[----:B------:R-:W-:Y:S01]  /*29c0*/  IMAD R64, R185, 0x8, R2 ;  /* 0x00000008b9407824 */ /* 0x000fe200078e0202 */
[----:B------:R-:W-:Y:S01]  /*29d0*/  SHF.L.U32 R43, R187, 0x1f, RZ ;  /* 0x0000001fbb2b7819 */ /* 0x000fe200000006ff */
[----:B------:R-:W-:Y:S03]  /*29e0*/  BSSY B1, `(.L_x_5911) ;  /* 0x0000003000017945 */ /* 0x000fe60003800000 */
[----:B------:R-:W0:Y:S02]  /*29f0*/  SYNCS.PHASECHK.TRANS64.TRYWAIT P5, [R64+URZ+0x28c90], R43 ;  /* 0x028c902b400075a7 */ /* 0x000e2400080a017f */
[----:B0-----:R-:W-:Y:S05]  /*2a00*/  @!P5 BRA `(.L_x_5912) ;  /* 0x000001d80088d947 */ /* 0x001fea0003800000 */
.L_x_6298:
[----:B------:R-:W-:Y:S05]  /*2a10*/  BSYNC B1 ;  /* 0x0000000000017941 */ /* 0x000fea0003800000 */
.L_x_5911:
        /* <DEDUP_REMOVED lines=48> */
.L_x_5917:
[----:B------:R-:W-:Y:S05]  /*2d20*/  BSYNC B2 ;  /* 0x0000000000027941 */ /* 0x000fea0003800000 */
.L_x_5916:
[----:B--2---:R1:W-:Y:S02]  /*2d30*/  STG.E.128 desc[UR42][R12.64], R4 ;  /* 0x000000040c007986 */ /* 0x0043e4000c101d2a */
.L_x_5915:
[----:B------:R-:W-:Y:S05]  /*2d40*/  BSYNC B1 ;  /* 0x0000000000017941 */ /* 0x000fea0003800000 */
.L_x_5914:
        /* <DEDUP_REMOVED lines=51> */
.L_x_5919:
[----:B------:R-:W-:Y:S05]  /*3080*/  BSYNC B1 ;  /* 0x0000000000017941 */ /* 0x000fea0003800000 */
.L_x_5918:
[----:B-1----:R2:W-:Y:S01]  /*3090*/  STG.E.128 desc[UR42][R12.64+0x40], R4 ;  /* 0x000040040c007986 */ /* 0x0025e2000c101d2a */
[----:B------:R-:W-:Y:S05]  /*30a0*/  BRA `(.L_x_5913) ;  /* 0x0000000c00287947 */ /* 0x000fea0003800000 */
.L_x_5907:
[----:B------:R-:W-:-:S05]  /*30b0*/  IMAD R4, R45, -0x40, R36 ;  /* 0xffffffc02d047824 */ /* 0x000fca00078e0224 */
[----:B------:R-:W-:-:S04]  /*30c0*/  VIMNMX R5, R4, 0x40, PT ;  /* 0x0000004004057848 */ /* 0x000fc80003fe0100 */
[----:B------:R-:W-:-:S04]  /*30d0*/  ISETP.GE.AND P1, PT, R186, R5, PT ;  /* 0x00000005ba00720c */ /* 0x000fc80003f26270 */
[----:B------:R-:W-:-:S13]  /*30e0*/  ISETP.GE.OR P0, PT, R16, R75, P1 ;  /* 0x0000004b1000720c */ /* 0x000fda0000f06670 */
[----:B------:R-:W0:Y:S01]  /*30f0*/  @!P0 LDC.64 R12, c[0x0][0x3e8] ;  /* 0x0000fa00ff0c8b82 */ /* 0x000e220000000a00 */
[----:B------:R-:W-:Y:S01]  /*3100*/  @!P0 IMAD R4, R54, R45, RZ ;  /* 0x0000002d36048224 */ /* 0x000fe200078e02ff */
[----:B------:R-:W-:Y:S01]  /*3110*/  @!P0 IADD3 R6, P5, R32, R6, RZ ;  /* 0x0000000620068210 */ /* 0x000fe20007fbe0ff */
[----:B------:R-:W-:Y:S02]  /*3120*/  @!P0 IMAD.MOV.U32 R5, RZ, RZ, R67 ;  /* 0x000000ffff058224 */ /* 0x000fe400078e0043 */
[-C--:B------:R-:W-:Y:S02]  /*3130*/  @!P0 IMAD R9, R42, R55.reuse, R4 ;  /* 0x000000372a098224 */ /* 0x080fe400078e0204 */
[----:B------:R-:W-:Y:S01]  /*3140*/  @!P0 IMAD.MOV.U32 R4, RZ, RZ, R38 ;  /* 0x000000ffff048224 */ /* 0x000fe200078e0026 */
[----:B------:R-:W1:Y:S01]  /*3150*/  @!P0 LDC.64 R26, c[0x0][0x400] ;  /* 0x00010000ff1a8b82 */ /* 0x000e620000000a00 */
[----:B------:R-:W-:Y:S02]  /*3160*/  @!P0 IMAD.X R7, R74, 0x1, R61, P5 ;  /* 0x000000014a078824 */ /* 0x000fe400028e063d */
        /* <DEDUP_REMOVED lines=11> */
[----:B------:R0:W3:Y:S01]  /*3220*/  @!P0 LDG.E.128 R8, desc[UR42][R26.64] ;  /* 0x0000002a1a088981 */ /* 0x0000e2000c1e1d00 */
[----:B------:R-:W-:Y:S01]  /*3230*/  UISETP.NE.AND UP0, UPT, UR37, 0x3, UPT ;  /* 0x000000032500788c */ /* 0x000fe2000bf05270 */
[----:B------:R-:W-:-:S04]  /*3240*/  ISETP.GE.AND P0, PT, R16, R75, PT ;  /* 0x0000004b1000720c */ /* 0x000fc80003f06270 */
[----:B0-----:R-:W-:Y:S02]  /*3250*/  P2R R27, PR, RZ, 0x1 ;  /* 0x00000001ff1b7803 */ /* 0x001fe40000000000 */
[----:B------:R-:W-:Y:S01]  /*3260*/  PLOP3.LUT P0, PT, PT, PT, UP0, 0x80, 0x0 ;  /* 0x000000000000781c */ /* 0x000fe20003f0f008 */
        /* <DEDUP_REMOVED lines=16> */
.L_x_5920:
[----:B------:R-:W-:Y:S01]  /*3370*/  IMAD R64, R185, 0x8, R2 ;  /* 0x00000008b9407824 */ /* 0x000fe200078e0202 */
[----:B------:R-:W-:Y:S01]  /*3380*/  SHF.L.U32 R43, R187, 0x1f, RZ ;  /* 0x0000001fbb2b7819 */ /* 0x000fe200000006ff */
[----:B------:R-:W0:Y:S01]  /*3390*/  LDC R79, c[0x0][0x2f4] ;  /* 0x0000bd00ff4f7b82 */ /* 0x000e220000000800 */
[----:B------:R-:W-:Y:S02]  /*33a0*/  BSSY B1, `(.L_x_5921) ;  /* 0x0000003000017945 */ /* 0x000fe40003800000 */
[----:B------:R-:W1:Y:S02]  /*33b0*/  SYNCS.PHASECHK.TRANS64.TRYWAIT P5, [R64+URZ+0x28c90], R43 ;  /* 0x028c902b400075a7 */ /* 0x000e6400080a017f */
[----:B-1----:R-:W-:Y:S05]  /*33c0*/  @!P5 BRA `(.L_x_5922) ;  /* 0x000001d0002cd947 */ /* 0x002fea0003800000 */
.L_x_6299:
[----:B------:R-:W-:Y:S05]  /*33d0*/  BSYNC B1 ;  /* 0x0000000000017941 */ /* 0x000fea0003800000 */
.L_x_5921:
        /* <DEDUP_REMOVED lines=12> */
[C---:B------:R-:W-:Y:S02]  /*34a0*/  LEA R76, P5, R12.reuse, R72, 0x1 ;  /* 0x000000480c4c7211 */ /* 0x040fe400078a08ff */
        /* <DEDUP_REMOVED lines=11> */
[----:B------:R-:W-:Y:S01]  /*3560*/  LOP3.LUT R12, R13, R56, RZ, 0x3c, !PT ;  /* 0x000000380d0c7212 */ /* 0x000fe200078e3cff */
[----:B------:R-:W-:-:S03]  /*3570*/  IMAD.IADD R13, R62, 0x1, R25 ;  /* 0x000000013e0d7824 */ /* 0x000fc600078e0219 */
[----:B------:R-:W-:Y:S01]  /*3580*/  LEA R12, R203, R12, 0x9 ;  /* 0x0000000ccb0c7211 */ /* 0x000fe200078e48ff */
[----:B------:R-:W-:-:S04]  /*3590*/  IMAD R13, R13, 0x2, R2 ;  /* 0x000000020d0d7824 */ /* 0x000fc800078e0202 */
[----:B------:R-:W-:Y:S02]  /*35a0*/  IMAD.IADD R25, R25, 0x1, R12 ;  /* 0x0000000119197824 */ /* 0x000fe400078e020c */
[----:B------:R-:W0:Y:S02]  /*35b0*/  LDS.128 R12, [R13+0x22400] ;  /* 0x022400000d0c7984 */ /* 0x000e240000000c00 */
[----:B------:R-:W-:-:S06]  /*35c0*/  IMAD R25, R25, 0x2, R2 ;  /* 0x0000000219197824 */ /* 0x000fcc00078e0202 */
        /* <DEDUP_REMOVED lines=84> */
.L_x_5924:
[----:B------:R-:W-:Y:S05]  /*3b10*/  BSYNC B1 ;  /* 0x0000000000017941 */ /* 0x000fea0003800000 */
.L_x_5923:
        /* <DEDUP_REMOVED lines=10> */
.L_x_5906:
[----:B------:R-:W-:-:S06]  /*3bc0*/  UISETP.NE.AND UP0, UPT, UR37, 0x3, UPT ;  /* 0x000000032500788c */ /* 0x000fcc000bf05270 */
[----:B------:R-:W-:-:S13]  /*3bd0*/  PLOP3.LUT P0, PT, PT, PT, UP0, 0x80, 0x0 ;  /* 0x000000000000781c */ /* 0x000fda0003f0f008 */
[----:B------:R-:W-:Y:S05]  /*3be0*/  @!P0 BRA `(.L_x_5925) ;  /* 0x0000000000048947 */ /* 0x000fea0003800000 */
[----:B------:R-:W-:Y:S01]  /*3bf0*/  BPT.TRAP 0x1 ;  /* 0x000000040000795c */ /* 0x000fe20000300000 */
.L_x_5925:
        /* <DEDUP_REMOVED lines=8> */
.L_x_6300:
[----:B------:R-:W-:Y:S05]  /*3c80*/  BSYNC B1 ;  /* 0x0000000000017941 */ /* 0x000fea0003800000 */
.L_x_5926:
        /* <DEDUP_REMOVED lines=12> */
.L_x_5913:
[----:B------:R-:W-:Y:S05]  /*3d50*/  BSYNC B0 ;  /* 0x0000000000007941 */ /* 0x000fea0003800000 */
.L_x_5905:
[----:B-12---:R-:W1:Y:S01]  /*3d60*/  S2R R4, SR_TID.X ;  /* 0x0000000000047919 */ /* 0x006e620000002100 */
        /* <DEDUP_REMOVED lines=8> */
[----:B-1----:R-:W-:Y:S01]  /*3df0*/  LOP3.LUT R4, R4, 0x7f, RZ, 0xc0, !PT ;  /* 0x0000007f04047812 */ /* 0x002fe200078ec0ff */
[----:B--2---:R1:W-:Y:S03]  /*3e00*/  BAR.SYNC.DEFER_BLOCKING R57, 0x80 ;  /* 0x000200390000751d */ /* 0x0043e60000010000 */
[----:B------:R-:W-:-:S13]  /*3e10*/  ISETP.NE.AND P5, PT, R4, RZ, PT ;  /* 0x000000ff0400720c */ /* 0x000fda0003fa5270 */
[----:B------:R-:W-:-:S05]  /*3e20*/  @!P5 VIADD R4, R64, 0x28ca0 ;  /* 0x00028ca04004d836 */ /* 0x000fca0000000000 */
[----:B------:R-:W-:-:S04]  /*3e30*/  @!P5 PRMT R4, RZ, 0x654, R4 ;  /* 0x00000654ff04d816 */ /* 0x000fc80000000004 */
[----:B------:R1:W-:Y:S01]  /*3e40*/  @!P5 SYNCS.ARRIVE.TRANS64.RED.A1T0 RZ, [R4+URZ], RZ ;  /* 0x000000ff04ffd9a7 */ /* 0x0003e2000810043f */
[----:B------:R-:W-:Y:S05]  /*3e50*/  @!P0 BRA `(.L_x_5929) ;  /* 0x0000000000048947 */ /* 0x000fea0003800000 */
[----:B------:R-:W-:Y:S01]  /*3e60*/  BPT.TRAP 0x1 ;  /* 0x000000040000795c */ /* 0x000fe20000300000 */
.L_x_5929:
[----:B------:R-:W-:Y:S05]  /*3e70*/  BSYNC B0 ;  /* 0x0000000000007941 */ /* 0x000fea0003800000 */
.L_x_5928:
[----:B------:R-:W2:Y:S01]  /*3e80*/  SYNCS.PHASECHK.TRANS64.TRYWAIT P0, [R64+URZ+0x28cb0], R43 ;  /* 0x028cb02b400075a7 */ /* 0x000ea2000800017f */
[----:B------:R-:W-:Y:S04]  /*3e90*/  BSSY B0, `(.L_x_5930) ;  /* 0x0000002000007945 */ /* 0x000fe80003800000 */
[----:B--2---:R-:W-:Y:S05]  /*3ea0*/  @!P0 BRA `(.L_x_5931) ;  /* 0x000001c4009c8947 */ /* 0x004fea0003800000 */
.L_x_6301:
[----:B------:R-:W-:Y:S05]  /*3eb0*/  BSYNC B0 ;  /* 0x0000000000007941 */ /* 0x000fea0003800000 */
.L_x_5930:
[----:B------:R-:W-:Y:S04]  /*3ec0*/  BSSY B0, `(.L_x_5932) ;  /* 0x0000051000007945 */ /* 0x000fe80003800000 */
[----:B------:R-:W-:Y:S05]  /*3ed0*/  @P1 BRA `(.L_x_5933) ;  /* 0x00000004003c1947 */ /* 0x000fea0003800000 */
[----:B-1----:R-:W-:Y:S01]  /*3ee0*/  IMAD.WIDE R4, R45, 0x40, R40 ;  /* 0x000000402d047825 */ /* 0x002fe200078e0228 */
[----:B------:R-:W-:Y:S01]  /*3ef0*/  ULDC.64 UR4, c[0x0][0x328] ;  /* 0x0000ca0000047ab9 */ /* 0x000fe20000000a00 */
[----:B------:R-:W-:Y:S02]  /*3f00*/  LOP3.LUT P0, RZ, R193, 0x4, RZ, 0xc0, !PT ;  /* 0x00000004c1ff7812 */ /* 0x000fe4000780c0ff */
[----:B------:R-:W-:Y:S02]  /*3f10*/  IMAD R5, R5, UR4, RZ ;  /* 0x0000000405057c24 */ /* 0x000fe4000f8e02ff */
[----:B------:R-:W-:Y:S02]  /*3f20*/  IMAD.MOV.U32 R70, RZ, RZ, R20 ;  /* 0x000000ffff467224 */ /* 0x000fe400078e0014 */
[C---:B------:R-:W-:Y:S02]  /*3f30*/  IMAD R5, R4.reuse, UR5, R5 ;  /* 0x0000000504057c24 */ /* 0x040fe4000f8e0205 */
[----:B------:R-:W-:Y:S01]  /*3f40*/  IMAD.WIDE.U32 R6, R4, UR4, R70 ;  /* 0x0000000404067c25 */ /* 0x000fe2000f8e0046 */
[----:B------:R-:W-:-:S03]  /*3f50*/  ULDC.64 UR4, c[0x0][0x318] ;  /* 0x0000c60000047ab9 */ /* 0x000fc60000000a00 */
[----:B------:R-:W-:Y:S01]  /*3f60*/  IMAD R9, R185, 0x8000, R60 ;  /* 0x00008000b9097824 */ /* 0x000fe200078e023c */
[----:B------:R-:W-:Y:S01]  /*3f70*/  LEA R42, P1, R6, UR4, 0x1 ;  /* 0x00000004062a7c11 */ /* 0x000fe2000f8208ff */
[----:B------:R-:W-:Y:S01]  /*3f80*/  IMAD.IADD R5, R7, 0x1, R5 ;  /* 0x0000000107057824 */ /* 0x000fe200078e0205 */
[----:B------:R-:W-:Y:S01]  /*3f90*/  ULDC UR4, c[0x0][0x320] ;  /* 0x0000c80000047ab9 */ /* 0x000fe20000000800 */
[----:B------:R-:W-:Y:S02]  /*3fa0*/  VIADD R4, R16, 0x40 ;  /* 0x0000004010047836 */ /* 0x000fe40000000000 */
[C---:B----4-:R-:W-:Y:S01]  /*3fb0*/  VIADD R73, R9.reuse, 0x20 ;  /* 0x0000002009497836 */ /* 0x050fe20000000000 */
[----:B0-2---:R-:W-:Y:S01]  /*3fc0*/  LEA.HI.X R43, R6, UR5, R5, 0x1, P1 ;  /* 0x00000005062b7c11 */ /* 0x005fe200088f0c05 */
[C---:B------:R-:W-:Y:S01]  /*3fd0*/  @P0 VIADD R73, R9.reuse, 0xffffffe0 ;  /* 0xffffffe009490836 */ /* 0x040fe20000000000 */
[----:B------:R-:W-:Y:S01]  /*3fe0*/  ISETP.GE.AND P1, PT, R16, UR4, PT ;  /* 0x0000000410007c0c */ /* 0x000fe2000bf26270 */
[----:B------:R-:W-:Y:S01]  /*3ff0*/  IMAD R74, R9, 0x2, R2 ;  /* 0x00000002094a7824 */ /* 0x000fe200078e0202 */
[----:B------:R-:W-:Y:S01]  /*4000*/  ISETP.GE.AND P0, PT, R4, UR4, PT ;  /* 0x0000000404007c0c */ /* 0x000fe2000bf06270 */
[C---:B---3--:R-:W-:Y:S01]  /*4010*/  VIADD R12, R16.reuse, 0x80 ;  /* 0x00000080100c7836 */ /* 0x048fe20000000000 */
[----:B------:R-:W-:Y:S01]  /*4020*/  LEA R73, R73, R2, 0x1 ;  /* 0x0000000249497211 */ /* 0x000fe200078e08ff */
[----:B------:R-:W-:-:S02]  /*4030*/  VIADD R13, R16, 0xc0 ;  /* 0x000000c0100d7836 */ /* 0x000fc40000000000 */
[C---:B------:R-:W-:Y:S02]  /*4040*/  VIADD R70, R16.reuse, 0x100 ;  /* 0x0000010010467836 */ /* 0x040fe40000000000 */
[----:B------:R-:W-:-:S04]  /*4050*/  VIADD R72, R16, 0x140 ;  /* 0x0000014010487836 */ /* 0x000fc80000000000 */
[----:B------:R-:W0:Y:S04]  /*4060*/  @!P1 LDS.128 R4, [R74+0x400] ;  /* 0x000400004a049984 */ /* 0x000e280000000c00 */
[----:B------:R-:W1:Y:S04]  /*4070*/  @!P0 LDS.128 R8, [R74+0x2400] ;  /* 0x002400004a088984 */ /* 0x000e680000000c00 */
[----:B0-----:R-:W-:Y:S01]  /*4080*/  @!P1 STG.E.128 desc[UR42][R42.64], R4 ;  /* 0x000000042a009986 */ /* 0x001fe2000c101d2a */
[----:B------:R-:W-:-:S03]  /*4090*/  ISETP.GE.AND P1, PT, R12, UR4, PT ;  /* 0x000000040c007c0c */ /* 0x000fc6000bf26270 */
[----:B-1----:R-:W-:Y:S01]  /*40a0*/  @!P0 STG.E.128 desc[UR42][R42.64+0x80], R8 ;  /* 0x000080082a008986 */ /* 0x002fe2000c101d2a */
[----:B------:R-:W-:-:S09]  /*40b0*/  ISETP.GE.AND P0, PT, R13, UR4, PT ;  /* 0x000000040d007c0c */ /* 0x000fd2000bf06270 */
[----:B------:R-:W0:Y:S04]  /*40c0*/  @!P1 LDS.128 R12, [R74+0x4400] ;  /* 0x004400004a0c9984 */ /* 0x000e280000000c00 */
[----:B------:R-:W1:Y:S04]  /*40d0*/  @!P0 LDS.128 R24, [R74+0x6400] ;  /* 0x006400004a188984 */ /* 0x000e680000000c00 */
[----:B0-----:R-:W-:Y:S01]  /*40e0*/  @!P1 STG.E.128 desc[UR42][R42.64+0x100], R12 ;  /* 0x0001000c2a009986 */ /* 0x001fe2000c101d2a */
[----:B------:R-:W-:Y:S01]  /*40f0*/  ISETP.GE.AND P1, PT, R70, UR4, PT ;  /* 0x0000000446007c0c */ /* 0x000fe2000bf26270 */
[----:B------:R-:W-:-:S02]  /*4100*/  VIADD R70, R16, 0x180 ;  /* 0x0000018010467836 */ /* 0x000fc40000000000 */
[----:B-1----:R-:W-:Y:S01]  /*4110*/  @!P0 STG.E.128 desc[UR42][R42.64+0x180], R24 ;  /* 0x000180182a008986 */ /* 0x002fe2000c101d2a */
[----:B------:R-:W-:Y:S01]  /*4120*/  ISETP.GE.AND P0, PT, R72, UR4, PT ;  /* 0x0000000448007c0c */ /* 0x000fe2000bf06270 */
[----:B------:R-:W-:-:S08]  /*4130*/  VIADD R72, R16, 0x1c0 ;  /* 0x000001c010487836 */ /* 0x000fd00000000000 */
        /* <DEDUP_REMOVED lines=11> */
[----:B------:R-:W-:-:S03]  /*41f0*/  ISETP.GE.AND P1, PT, R68, UR4, PT ;  /* 0x0000000444007c0c */ /* 0x000fc6000bf26270 */
        /* <DEDUP_REMOVED lines=29> */
.L_x_5933:
[----:B------:R-:W-:Y:S05]  /*43d0*/  BSYNC B0 ;  /* 0x0000000000007941 */ /* 0x000fea0003800000 */
.L_x_5932:
        /* <DEDUP_REMOVED lines=8> */
[----:B0-2---:R-:W-:-:S03]  /*4460*/  @!P5 VIADD R64, R64, 0x28cc0 ;  /* 0x00028cc04040d836 */ /* 0x005fc60000000000 */
        /* <DEDUP_REMOVED lines=8> */
.L_x_5900:
[----:B------:R-:W-:Y:S04]  /*44f0*/  BSSY B0, `(.L_x_5935) ;  /* 0x0000004000007945 */ /* 0x000fe80003800000 */
[----:B------:R-:W-:Y:S05]  /*4500*/  @P0 BRA `(.L_x_5936) ;  /* 0x0000000000080947 */ /* 0x000fea0003800000 */
[----:B------:R-:W1:Y:S02]  /*4510*/  FENCE.VIEW.ASYNC.G ;  /* 0x00000000000073c6 */ /* 0x000e640000000100 */
[----:B-1----:R-:W-:Y:S06]  /*4520*/  BAR.ARV 0xc, 0x180 ;  /* 0x0306000000007b1d */ /* 0x002fec0000002000 */
.L_x_5936:
[----:B------:R-:W-:Y:S05]  /*4530*/  BSYNC B0 ;  /* 0x0000000000007941 */ /* 0x000fea0003800000 */
.L_x_5935:
[----:B------:R-:W-:Y:S01]  /*4540*/  UISETP.NE.AND UP0, UPT, UR38, 0x1, UPT ;  /* 0x000000012600788c */ /* 0x000fe2000bf05270 */
[----:B------:R-:W-:Y:S05]  /*4550*/  BSSY B7, `(.L_x_5937) ;  /* 0x0000fd1000077945 */ /* 0x000fea0003800000 */
[----:B------:R-:W-:-:S13]  /*4560*/  PLOP3.LUT P0, PT, PT, PT, UP0, 0x80, 0x0 ;  /* 0x000000000000781c */ /* 0x000fda0003f0f008 */
[----:B------:R-:W-:Y:S05]  /*4570*/  @!P0 BRA `(.L_x_5938) ;  /* 0x0000002000b08947 */ /* 0x000fea0003800000 */
[----:B------:R-:W1:Y:S01]  /*4580*/  LDC R0, c[0x0][0x448] ;  /* 0x00011200ff007b82 */ /* 0x000e620000000800 */
[----:B------:R-:W-:-:S07]  /*4590*/  IADD3 R5, R23, 0x1, -R22 ;  /* 0x0000000117057810 */ /* 0x000fce0007ffe816 */
[----:B------:R-:W2:Y:S01]  /*45a0*/  LDC.64 R6, c[0x0][0x9e0] ;  /* 0x00027800ff067b82 */ /* 0x000ea20000000a00 */
[----:B-1----:R-:W-:Y:S01]  /*45b0*/  ISETP.NE.AND P1, PT, R0, 0x1, PT ;  /* 0x000000010000780c */ /* 0x002fe20003f25270 */
[----:B------:R-:W-:Y:S01]  /*45c0*/  VIADD R0, R192, 0x3f ;  /* 0x0000003fc0007836 */ /* 0x000fe20000000000 */
[----:B--2---:R-:W-:-:S11]  /*45d0*/  ISETP.GE.AND P2, PT, R7, 0x1, PT ;  /* 0x000000010700780c */ /* 0x004fd60003f46270 */
[----:B------:R-:W1:Y:S08]  /*45e0*/  @P1 LDC R3, c[0x0][0x44c] ;  /* 0x00011300ff031b82 */ /* 0x000e700000000800 */
[----:B------:R-:W2:Y:S01]  /*45f0*/  @P1 LDC R4, c[0x0][0x450] ;  /* 0x00011400ff041b82 */ /* 0x000ea20000000800 */
[----:B-1----:R-:W-:-:S05]  /*4600*/  @P1 IMAD.HI.U32 R3, R0, R3, RZ ;  /* 0x0000000300031227 */ /* 0x002fca00078e00ff */
[----:B--2---:R-:W-:-:S05]  /*4610*/  @P1 SHF.R.U32.HI R0, RZ, R4, R3 ;  /* 0x00000004ff001219 */ /* 0x004fca0000011603 */
[----:B------:R-:W-:-:S04]  /*4620*/  IMAD.IADD R5, R5, 0x1, R0 ;  /* 0x0000000105057824 */ /* 0x000fc800078e0200 */
[----:B------:R-:W-:Y:S01]  /*4630*/  IMAD.IADD R0, R5, 0x1, R6 ;  /* 0x0000000105007824 */ /* 0x000fe200078e0206 */
        /* <DEDUP_REMOVED lines=12> */
.L_x_5941:
[----:B------:R-:W-:-:S13]  /*4700*/  ISETP.NE.AND P0, PT, R7, 0x1, PT ;  /* 0x000000010700780c */ /* 0x000fda0003f05270 */
[----:B------:R-:W1:Y:S02]  /*4710*/  @P0 LDC.64 R4, c[0x0][0x9e8] ;  /* 0x00027a00ff040b82 */ /* 0x000e640000000a00 */
[----:B-1----:R-:W-:-:S05]  /*4720*/  @P0 IMAD.HI.U32 R4, R3, R4, RZ ;  /* 0x0000000403040227 */ /* 0x002fca00078e00ff */
[----:B------:R-:W-:-:S07]  /*4730*/  @P0 SHF.R.U32.HI R3, RZ, R5, R4 ;  /* 0x00000005ff030219 */ /* 0x000fce0000011604 */
.L_x_5942:
[----:B------:R-:W-:Y:S05]  /*4740*/  BSYNC B0 ;  /* 0x0000000000007941 */ /* 0x000fea0003800000 */
.L_x_5940:
[----:B------:R-:W-:-:S05]  /*4750*/  IMAD R3, R3, R7, R7 ;  /* 0x0000000703037224 */ /* 0x000fca00078e0207 */
[----:B------:R-:W-:-:S07]  /*4760*/  VIMNMX R0, R0, R3, PT ;  /* 0x0000000300007248 */ /* 0x000fce0003fe0100 */
.L_x_5939:
[----:B------:R-:W1:Y:S01]  /*4770*/  @P1 LDC R5, c[0x0][0x44c] ;  /* 0x00011300ff051b82 */ /* 0x000e620000000800 */
[----:B------:R-:W-:Y:S01]  /*4780*/  VIADD R0, R0, 0x3f ;  /* 0x0000003f00007836 */ /* 0x000fe20000000000 */
[----:B------:R-:W-:Y:S01]  /*4790*/  ULDC UR4, c[0x0][0x9dc] ;  /* 0x0002770000047ab9 */ /* 0x000fe20000000800 */
[----:B------:R-:W-:-:S03]  /*47a0*/  IMAD.MOV.U32 R4, RZ, RZ, R192 ;  /* 0x000000ffff047224 */ /* 0x000fc600078e00c0 */
[----:B------:R-:W-:Y:S02]  /*47b0*/  SHF.R.S32.HI R3, RZ, 0x1f, R0 ;  /* 0x0000001fff037819 */ /* 0x000fe40000011400 */
[----:B------:R-:W2:Y:S02]  /*47c0*/  @P1 LDC R6, c[0x0][0x450] ;  /* 0x00011400ff061b82 */ /* 0x000ea40000000800 */
[----:B------:R-:W-:-:S04]  /*47d0*/  LEA.HI R3, R3, R0, RZ, 0x6 ;  /* 0x0000000003037211 */ /* 0x000fc800078f30ff */
[----:B------:R-:W-:-:S04]  /*47e0*/  SHF.R.S32.HI R3, RZ, 0x6, R3 ;  /* 0x00000006ff037819 */ /* 0x000fc80000011403 */
[----:B---3--:R-:W-:Y:S01]  /*47f0*/  VIMNMX R14, R168, R3, PT ;  /* 0x00000003a80e7248 */ /* 0x008fe20003fe0100 */
[----:B-1----:R-:W-:-:S05]  /*4800*/  @P1 IMAD.HI.U32 R5, R192, R5, RZ ;  /* 0x00000005c0051227 */ /* 0x002fca00078e00ff */
[----:B--2---:R-:W-:-:S04]  /*4810*/  @P1 SHF.R.U32.HI R4, RZ, R6, R5 ;  /* 0x00000006ff041219 */ /* 0x004fc80000011605 */
        /* <DEDUP_REMOVED lines=13> */
.L_x_5945:
[----:B------:R-:W-:-:S13]  /*48f0*/  ISETP.NE.AND P0, PT, R7, 0x1, PT ;  /* 0x000000010700780c */ /* 0x000fda0003f05270 */
[----:B------:R-:W1:Y:S02]  /*4900*/  @P0 LDC.64 R4, c[0x0][0x9e8] ;  /* 0x00027a00ff040b82 */ /* 0x000e640000000a00 */
[----:B-1----:R-:W-:-:S05]  /*4910*/  @P0 IMAD.HI.U32 R4, R22, R4, RZ ;  /* 0x0000000416040227 */ /* 0x002fca00078e00ff */
[----:B------:R-:W-:-:S07]  /*4920*/  @P0 SHF.R.U32.HI R22, RZ, R5, R4 ;  /* 0x00000005ff160219 */ /* 0x000fce0000011604 */
.L_x_5946:
[----:B------:R-:W-:Y:S05]  /*4930*/  BSYNC B0 ;  /* 0x0000000000007941 */ /* 0x000fea0003800000 */
.L_x_5944:
[----:B------:R-:W-:-:S05]  /*4940*/  IMAD R3, R22, R7, RZ ;  /* 0x0000000716037224 */ /* 0x000fca00078e02ff */
[----:B------:R-:W-:-:S07]  /*4950*/  VIMNMX R0, R0, R3, !PT ;  /* 0x0000000300007248 */ /* 0x000fce0007fe0100 */
.L_x_5943:
[----:B------:R-:W-:Y:S01]  /*4960*/  SHF.R.S32.HI R5, RZ, 0x1f, R0 ;  /* 0x0000001fff057819 */ /* 0x000fe20000011400 */
[----:B------:R-:W-:Y:S01]  /*4970*/  IMAD.MOV.U32 R3, RZ, RZ, RZ ;  /* 0x000000ffff037224 */ /* 0x000fe200078e00ff */
[----:B------:R-:W-:Y:S02]  /*4980*/  PLOP3.LUT P0, PT, PT, PT, PT, 0x80, 0x0 ;  /* 0x000000000000781c */ /* 0x000fe40003f0f070 */
[----:B------:R-:W-:Y:S02]  /*4990*/  CS2R R32, SRZ ;  /* 0x0000000000207805 */ /* 0x000fe4000001ff00 */
[----:B------:R-:W-:Y:S02]  /*49a0*/  LEA.HI R5, R5, R0, RZ, 0x6 ;  /* 0x0000000005057211 */ /* 0x000fe400078f30ff */
[----:B------:R-:W-:Y:S02]  /*49b0*/  CS2R R150, SRZ ;  /* 0x0000000000967805 */ /* 0x000fe4000001ff00 */
[----:B------:R-:W-:-:S02]  /*49c0*/  CS2R R148, SRZ ;  /* 0x0000000000947805 */ /* 0x000fc4000001ff00 */
[----:B------:R-:W-:Y:S02]  /*49d0*/  CS2R R146, SRZ ;  /* 0x0000000000927805 */ /* 0x000fe4000001ff00 */
[----:B------:R-:W-:Y:S02]  /*49e0*/  SHF.R.S32.HI R4, RZ, 0x6, R5 ;  /* 0x00000006ff047819 */ /* 0x000fe40000011405 */
[----:B------:R-:W-:Y:S02]  /*49f0*/  CS2R R144, SRZ ;  /* 0x0000000000907805 */ /* 0x000fe4000001ff00 */
[----:B------:R-:W-:Y:S02]  /*4a00*/  CS2R R142, SRZ ;  /* 0x00000000008e7805 */ /* 0x000fe4000001ff00 */
[----:B------:R-:W-:Y:S02]  /*4a10*/  CS2R R140, SRZ ;  /* 0x00000000008c7805 */ /* 0x000fe4000001ff00 */
[----:B------:R-:W-:-:S02]  /*4a20*/  VIMNMX R4, RZ, R4, !PT ;  /* 0x00000004ff047248 */ /* 0x000fc40007fe0100 */
[----:B------:R-:W-:Y:S02]  /*4a30*/  CS2R R138, SRZ ;  /* 0x00000000008a7805 */ /* 0x000fe4000001ff00 */
        /* <DEDUP_REMOVED lines=54> */
[----:B------:R-:W-:Y:S01]  /*4da0*/  CS2R R174, SRZ ;  /* 0x0000000000ae7805 */ /* 0x000fe2000001ff00 */
[----:B------:R-:W-:Y:S01]  /*4db0*/  IMAD.MOV.U32 R31, RZ, RZ, RZ ;  /* 0x000000ffff1f7224 */ /* 0x000fe200078e00ff */
[----:B------:R-:W-:-:S02]  /*4dc0*/  CS2R R6, SRZ ;  /* 0x0000000000067805 */ /* 0x000fc4000001ff00 */
[----:B------:R-:W-:Y:S01]  /*4dd0*/  CS2R R176, SRZ ;  /* 0x0000000000b07805 */ /* 0x000fe2000001ff00 */
[----:B------:R-:W-:Y:S02]  /*4de0*/  IMAD.MOV.U32 R0, RZ, RZ, RZ ;  /* 0x000000ffff007224 */ /* 0x000fe400078e00ff */
[----:B------:R-:W-:Y:S01]  /*4df0*/  IMAD.MOV.U32 R5, RZ, RZ, RZ ;  /* 0x000000ffff057224 */ /* 0x000fe200078e00ff */
[----:B------:R-:W-:Y:S06]  /*4e00*/  @!P1 BRA `(.L_x_5947) ;  /* 0x000000f400149947 */ /* 0x000fec0003800000 */
[----:B------:R-:W1:Y:S02]  /*4e10*/  SHFL.IDX PT, R0, R220, RZ, 0x1f ;  /* 0x00001fffdc007589 */ /* 0x000e6400000e0000 */
[----:B-1----:R-:W-:-:S04]  /*4e20*/  LEA.HI R3, R0, R0, RZ, 0x1 ;  /* 0x0000000000037211 */ /* 0x002fc800078f08ff */
[----:B------:R-:W-:-:S05]  /*4e30*/  LOP3.LUT R3, R3, 0x1fffe, RZ, 0xc0, !PT ;  /* 0x0001fffe03037812 */ /* 0x000fca00078ec0ff */
[----:B------:R-:W-:Y:S02]  /*4e40*/  IMAD.IADD R3, R0, 0x1, -R3 ;  /* 0x0000000100037824 */ /* 0x000fe400078e0a03 */
[----:B------:R-:W-:Y:S02]  /*4e50*/  IMAD.U32 R0, RZ, RZ, UR37 ;  /* 0x00000025ff007e24 */ /* 0x000fe4000f8e00ff */
[----:B------:R-:W-:-:S03]  /*4e60*/  IMAD R3, R3, 0x8000, R2 ;  /* 0x0000800003037824 */ /* 0x000fc600078e0202 */
[----:B------:R-:W-:Y:S01]  /*4e70*/  ISETP.NE.AND P0, PT, R0, 0x3, PT ;  /* 0x000000030000780c */ /* 0x000fe20003f05270 */
[----:B------:R-:W-:-:S05]  /*4e80*/  VIADD R3, R3, 0x400 ;  /* 0x0000040003037836 */ /* 0x000fca0000000000 */
[----:B------:R-:W-:-:S04]  /*4e90*/  SHF.R.U32.HI R3, RZ, 0x4, R3 ;  /* 0x00000004ff037819 */ /* 0x000fc80000011603 */
[----:B------:R-:W-:-:S04]  /*4ea0*/  LOP3.LUT R3, R3, 0x3fff, RZ, 0xc0, !PT ;  /* 0x00003fff03037812 */ /* 0x000fc800078ec0ff */
[----:B------:R-:W-:Y:S01]  /*4eb0*/  LOP3.LUT R23, R3, 0x2000000, RZ, 0xfc, !PT ;  /* 0x0200000003177812 */ /* 0x000fe200078efcff */
[----:B------:R-:W-:Y:S06]  /*4ec0*/  @!P0 BRA `(.L_x_5948) ;  /* 0x0000000000048947 */ /* 0x000fec0003800000 */
[----:B------:R-:W-:Y:S01]  /*4ed0*/  BPT.TRAP 0x1 ;  /* 0x000000040000795c */ /* 0x000fe20000300000 */
.L_x_5948:
[----:B------:R-:W-:Y:S01]  /*4ee0*/  LEA R22, R18, R2, 0x3 ;  /* 0x0000000212167211 */ /* 0x000fe200078e18ff */
[----:B------:R-:W-:Y:S01]  /*4ef0*/  VIADD R0, R2, 0x26800 ;  /* 0x0002680002007836 */ /* 0x000fe20000000000 */
[----:B------:R-:W-:Y:S01]  /*4f00*/  SHF.L.U32 R3, R19, 0x1f, RZ ;  /* 0x0000001f13037819 */ /* 0x000fe200000006ff */
[----:B------:R-:W-:Y:S01]  /*4f10*/  BSSY B0, `(.L_x_5949) ;  /* 0x0000008000007945 */ /* 0x000fe20003800000 */
[----:B------:R-:W-:Y:S02]  /*4f20*/  IMAD R12, R18, 0x1000, R23 ;  /* 0x00001000120c7824 */ /* 0x000fe400078e0217 */
[----:B------:R-:W1:Y:S01]  /*4f30*/  SYNCS.PHASECHK.TRANS64.TRYWAIT P1, [R22+URZ+0x28c50], R3 ;  /* 0x028c5003160075a7 */ /* 0x000e62000802017f */
[----:B------:R-:W-:Y:S01]  /*4f40*/  SHF.R.U32.HI R0, RZ, 0x4, R0 ;  /* 0x00000004ff007819 */ /* 0x000fe20000011600 */
[----:B------:R-:W-:-:S03]  /*4f50*/  IMAD.MOV.U32 R13, RZ, RZ, 0x40000040 ;  /* 0x40000040ff0d7424 */ /* 0x000fc600078e00ff */
[----:B------:R-:W-:-:S04]  /*4f60*/  LOP3.LUT R0, R0, 0x3fff, RZ, 0xc0, !PT ;  /* 0x00003fff00007812 */ /* 0x000fc800078ec0ff */
[----:B------:R-:W-:Y:S01]  /*4f70*/  LOP3.LUT R10, R0, 0x10000, RZ, 0xfc, !PT ;  /* 0x00010000000a7812 */ /* 0x000fe200078efcff */
[----:B-1----:R-:W-:Y:S06]  /*4f80*/  @!P1 BRA `(.L_x_5950) ;  /* 0x000001b400789947 */ /* 0x002fec0003800000 */
.L_x_6302:
[----:B------:R-:W-:Y:S05]  /*4f90*/  BSYNC B0 ;  /* 0x0000000000007941 */ /* 0x000fea0003800000 */
.L_x_5949:
[----:B------:R-:W-:Y:S01]  /*4fa0*/  BAR.SYNC.DEFER_BLOCKING 0xe, 0x100 ;  /* 0x0384000000007b1d */ /* 0x000fe20000010000 */
[----:B------:R-:W-:Y:S01]  /*4fb0*/  IMAD.MOV.U32 R11, RZ, RZ, 0x40000040 ;  /* 0x40000040ff0b7424 */ /* 0x000fe200078e00ff */
[C---:B------:R-:W-:Y:S01]  /*4fc0*/  R2UR UR6, R12.reuse ;  /* 0x000000000c0672ca */ /* 0x040fe200000e0000 */
[----:B------:R-:W-:Y:S01]  /*4fd0*/  VIADD R6, R12, 0x80 ;  /* 0x000000800c067836 */ /* 0x000fe20000000000 */
[----:B------:R-:W-:Y:S01]  /*4fe0*/  R2UR UR7, R13 ;  /* 0x000000000d0772ca */ /* 0x000fe200000e0000 */
[C---:B------:R-:W-:Y:S01]  /*4ff0*/  VIADD R8, R10.reuse, 0x2 ;  /* 0x000000020a087836 */ /* 0x040fe20000000000 */
[----:B------:R-:W-:Y:S01]  /*5000*/  R2UR UR4, R10 ;  /* 0x000000000a0472ca */ /* 0x000fe200000e0000 */
[----:B------:R-:W-:Y:S01]  /*5010*/  IMAD.MOV.U32 R7, RZ, RZ, 0x40000040 ;  /* 0x40000040ff077424 */ /* 0x000fe200078e00ff */
[----:B------:R-:W-:Y:S01]  /*5020*/  R2UR UR5, R11 ;  /* 0x000000000b0572ca */ /* 0x000fe200000e0000 */
[----:B------:R-:W-:Y:S01]  /*5030*/  IMAD.MOV.U32 R9, RZ, RZ, 0x40000040 ;  /* 0x40000040ff097424 */ /* 0x000fe200078e00ff */
[----:B------:R-:W2:Y:S01]  /*5040*/  S2R R0, SR_TID.X ;  /* 0x0000000000007919 */ /* 0x000ea20000002100 */
[----:B------:R-:W-:Y:S01]  /*5050*/  VIADD R20, R12, 0x100 ;  /* 0x000001000c147836 */ /* 0x000fe20000000000 */
[----:B------:R-:W-:Y:S01]  /*5060*/  BSSY B0, `(.L_x_5951) ;  /* 0x00000ee000007945 */ /* 0x000fe20003800000 */
[----:B------:R-:W-:-:S02]  /*5070*/  IMAD.MOV.U32 R21, RZ, RZ, 0x40000040 ;  /* 0x40000040ff157424 */ /* 0x000fc400078e00ff */
[----:B------:R-:W-:Y:S02]  /*5080*/  IMAD.MOV.U32 R13, RZ, RZ, 0x40000040 ;  /* 0x40000040ff0d7424 */ /* 0x000fe400078e00ff */
[----:B-1----:R-:W-:-:S05]  /*5090*/  VIADD R3, R14, 0xfffffffe ;  /* 0xfffffffe0e037836 */ /* 0x002fca0000000000 */
[----:B------:R-:W-:Y:S01]  /*50a0*/  ISETP.GE.AND P2, PT, R3, R4, PT ;  /* 0x000000040300720c */ /* 0x000fe20003f46270 */
[----:B0---45:R-:W-:-:S06]  /*50b0*/  WARPGROUP.ARRIVE ;  /* 0x00000000000079c5 */ /* 0x031fcc0000000000 */
[----:B------:R-:W-:Y:S01]  /*50c0*/  HGMMA.64x256x16.F32 R24, gdesc[UR4].tnspB, RZ, !UPT, gsb0 ;  /* 0x43e00000041879f0 */ /* 0x000fe2000c0008ff */
[----:B------:R-:W-:Y:S01]  /*50d0*/  R2UR UR6, R6 ;  /* 0x00000000060672ca */ /* 0x000fe200000e0000 */
[----:B------:R-:W-:Y:S01]  /*50e0*/  VIADD R6, R10, 0x4 ;  /* 0x000000040a067836 */ /* 0x000fe20000000000 */
[----:B------:R-:W-:Y:S01]  /*50f0*/  R2UR UR7, R7 ;  /* 0x00000000070772ca */ /* 0x000fe200000e0000 */
[----:B------:R-:W-:Y:S01]  /*5100*/  IMAD.MOV.U32 R7, RZ, RZ, 0x40000040 ;  /* 0x40000040ff077424 */ /* 0x000fe200078e00ff */
[----:B------:R-:W-:Y:S02]  /*5110*/  R2UR UR4, R8 ;  /* 0x00000000080472ca */ /* 0x000fe400000e0000 */
[----:B------:R-:W-:Y:S02]  /*5120*/  R2UR UR5, R9 ;  /* 0x00000000090572ca */ /* 0x000fe400000e0000 */
[----:B--2---:R-:W-:-:S04]  /*5130*/  LOP3.LUT R0, R0, 0x7f, RZ, 0xc0, !PT ;  /* 0x0000007f00007812 */ /* 0x004fc800078ec0ff */
[----:B------:R-:W-:-:S13]  /*5140*/  ISETP.NE.AND P1, PT, R0, RZ, PT ;  /* 0x000000ff0000720c */ /* 0x000fda0003f25270 */
[----:B------:R-:W-:-:S05]  /*5150*/  @!P1 VIADD R0, R22, 0x28c60 ;  /* 0x00028c6016009836 */ /* 0x000fca0000000000 */
[----:B------:R-:W-:Y:S01]  /*5160*/  @!P1 PRMT R0, RZ, 0x654, R0 ;  /* 0x00000654ff009816 */ /* 0x000fe20000000000 */
[----:B------:R-:W-:Y:S02]  /*5170*/  WARPGROUP.DEPBAR.LE gsb0, 0x0 ;  /* 0x00008000000079c5 */ /* 0x000fe40000010000 */
[----:B------:R-:W-:-:S06]  /*5180*/  WARPGROUP.ARRIVE ;  /* 0x00000000000079c5 */ /* 0x000fcc0000000000 */
        /* <DEDUP_REMOVED lines=24> */
.L_x_5958:
[----:B------:R-:W-:Y:S01]  /*5310*/  BAR.SYNC.DEFER_BLOCKING 0xe, 0x100 ;  /* 0x0384000000007b1d */ /* 0x000fe20000010000 */
[C---:B------:R-:W-:Y:S01]  /*5320*/  IMAD R5, R18.reuse, 0x40, R191 ;  /* 0x0000004012057824 */ /* 0x040fe200078e02bf */
[----:B------:R-:W-:Y:S01]  /*5330*/  ISETP.GT.AND P3, PT, R3, R4, PT ;  /* 0x000000040300720c */ /* 0x000fe20003f64270 */
[----:B------:R-:W-:Y:S02]  /*5340*/  VIADD R18, R18, 0x1 ;  /* 0x0000000112127836 */ /* 0x000fe40000000000 */
[----:B------:R-:W-:Y:S02]  /*5350*/  IMAD R5, R5, 0x4, R2 ;  /* 0x0000000405057824 */ /* 0x000fe400078e0202 */
[----:B------:R-:W-:Y:S01]  /*5360*/  VIADD R3, R3, 0xffffffff ;  /* 0xffffffff03037836 */ /* 0x000fe20000000000 */
[----:B------:R-:W-:-:S04]  /*5370*/  ISETP.NE.AND P2, PT, R18, 0x2, PT ;  /* 0x000000021200780c */ /* 0x000fc80003f45270 */
[----:B------:R-:W-:Y:S02]  /*5380*/  SEL R14, RZ, 0x1, P2 ;  /* 0x00000001ff0e7807 */ /* 0x000fe40001000000 */
[----:B------:R-:W-:Y:S02]  /*5390*/  SEL R18, R18, RZ, P2 ;  /* 0x000000ff12127207 */ /* 0x000fe40001000000 */
[----:B------:R-:W-:Y:S01]  /*53a0*/  LOP3.LUT R19, R19, R14, RZ, 0x3c, !PT ;  /* 0x0000000e13137212 */ /* 0x000fe200078e3cff */
[----:B01----:R-:W0:Y:S04]  /*53b0*/  LDS R0, [R5+0x28800] ;  /* 0x0288000005007984 */ /* 0x003e280000000800 */
        /* <DEDUP_REMOVED lines=131> */
.L_x_5953:
[----:B------:R-:W-:Y:S01]  /*5bf0*/  IMAD R0, R18, 0x8, R2 ;  /* 0x0000000812007824 */ /* 0x000fe200078e0202 */
[----:B------:R-:W-:-:S04]  /*5c00*/  SHF.L.U32 R5, R19, 0x1f, RZ ;  /* 0x0000001f13057819 */ /* 0x000fc800000006ff */
[----:B------:R0:W1:Y:S01]  /*5c10*/  SYNCS.PHASECHK.TRANS64.TRYWAIT P2, [R0+URZ+0x28c50], R5 ;  /* 0x028c5005000075a7 */ /* 0x000062000804017f */
[----:B------:R-:W-:Y:S05]  /*5c20*/  @!P0 BRA `(.L_x_5954) ;  /* 0x0000000000048947 */ /* 0x000fea0003800000 */
[----:B------:R-:W-:Y:S01]  /*5c30*/  BPT.TRAP 0x1 ;  /* 0x000000040000795c */ /* 0x000fe20000300000 */
.L_x_5954:
[----:B------:R-:W-:Y:S04]  /*5c40*/  BSSY B1, `(.L_x_5955) ;  /* 0x0000004000017945 */ /* 0x000fe80003800000 */
[----:B-1----:R-:W-:Y:S05]  /*5c50*/  @P2 BRA `(.L_x_5956) ;  /* 0x0000000000082947 */ /* 0x002fea0003800000 */
[----:B------:R-:W1:Y:S02]  /*5c60*/  SYNCS.PHASECHK.TRANS64.TRYWAIT P2, [R0+URZ+0x28c50], R5 ;  /* 0x028c5005000075a7 */ /* 0x000e64000804017f */
[----:B-1----:R-:W-:Y:S05]  /*5c70*/  @!P2 BRA `(.L_x_5957) ;  /* 0x000001a80050a947 */ /* 0x002fea0003800000 */
.L_x_5956:
[----:B------:R-:W-:Y:S05]  /*5c80*/  BSYNC B1 ;  /* 0x0000000000017941 */ /* 0x000fea0003800000 */
.L_x_5955:
[----:B------:R-:W-:Y:S01]  /*5c90*/  IMAD R14, R18, 0x1000, R23 ;  /* 0x00001000120e7824 */ /* 0x000fe200078e0217 */
[----:B------:R-:W-:Y:S01]  /*5ca0*/  R2UR UR4, R10 ;  /* 0x000000000a0472ca */ /* 0x000fe200000e0000 */
[----:B------:R-:W-:Y:S01]  /*5cb0*/  IMAD.MOV.U32 R15, RZ, RZ, 0x40000040 ;  /* 0x40000040ff0f7424 */ /* 0x000fe200078e00ff */
[----:B------:R-:W-:Y:S01]  /*5cc0*/  R2UR UR5, R11 ;  /* 0x000000000b0572ca */ /* 0x000fe200000e0000 */
[----:B------:R-:W-:Y:S01]  /*5cd0*/  WARPGROUP.ARRIVE ;  /* 0x00000000000079c5 */ /* 0x000fe20000000000 */
[C---:B------:R-:W-:Y:S01]  /*5ce0*/  R2UR UR6, R14.reuse ;  /* 0x000000000e0672ca */ /* 0x040fe200000e0000 */
[----:B------:R-:W-:Y:S01]  /*5cf0*/  VIADD R20, R14, 0x80 ;  /* 0x000000800e147836 */ /* 0x000fe20000000000 */
[----:B------:R-:W-:Y:S01]  /*5d00*/  R2UR UR7, R15 ;  /* 0x000000000f0772ca */ /* 0x000fe200000e0000 */
[----:B------:R-:W-:Y:S01]  /*5d10*/  IMAD.MOV.U32 R15, RZ, RZ, 0x40000040 ;  /* 0x40000040ff0f7424 */ /* 0x000fe200078e00ff */
[----:B------:R-:W-:Y:S01]  /*5d20*/  MOV R21, 0x40000040 ;  /* 0x4000004000157802 */ /* 0x000fe20000000f00 */
[----:B01----:R-:W-:-:S05]  /*5d30*/  @!P1 VIADD R0, R0, 0x28c60 ;  /* 0x00028c6000009836 */ /* 0x003fca0000000000 */
[----:B------:R-:W-:-:S05]  /*5d40*/  @!P1 PRMT R0, RZ, 0x654, R0 ;  /* 0x00000654ff009816 */ /* 0x000fca0000000000 */
[----:B------:R-:W-:Y:S01]  /*5d50*/  HGMMA.64x256x16.F32 R24, gdesc[UR4].tnspB, R24, gsb0 ;  /* 0x43e00000041879f0 */ /* 0x000fe20008000818 */
[----:B------:R-:W-:Y:S02]  /*5d60*/  R2UR UR4, R8 ;  /* 0x00000000080472ca */ /* 0x000fe400000e0000 */
[----:B------:R-:W-:Y:S02]  /*5d70*/  R2UR UR5, R9 ;  /* 0x00000000090572ca */ /* 0x000fe400000e0000 */
[----:B------:R-:W-:Y:S01]  /*5d80*/  R2UR UR6, R20 ;  /* 0x00000000140672ca */ /* 0x000fe200000e0000 */
[C---:B------:R-:W-:Y:S01]  /*5d90*/  VIADD R20, R14.reuse, 0x100 ;  /* 0x000001000e147836 */ /* 0x040fe20000000000 */
[----:B------:R-:W-:Y:S01]  /*5da0*/  R2UR UR7, R21 ;  /* 0x00000000150772ca */ /* 0x000fe200000e0000 */
[----:B------:R-:W-:Y:S02]  /*5db0*/  IMAD.MOV.U32 R21, RZ, RZ, 0x40000040 ;  /* 0x40000040ff157424 */ /* 0x000fe400078e00ff */
        /* <DEDUP_REMOVED lines=24> */
.L_x_5952:
[----:B------:R-:W-:Y:S05]  /*5f40*/  BSYNC B0 ;  /* 0x0000000000007941 */ /* 0x000fea0003800000 */
.L_x_5951:
        /* <DEDUP_REMOVED lines=9> */
[----:B01----:R-:W0:Y:S04]  /*5fe0*/  LDS R0, [R3+0x28800] ;  /* 0x0288000003007984 */ /* 0x003e280000000800 */
[----:B------:R1:W2:Y:S02]  /*5ff0*/  LDS R2, [R3+0x28820] ;  /* 0x0288200003027984 */ /* 0x0002a40000000800 */
[----:B-1----:R-:W-:-:S02]  /*6000*/  IMAD.MOV.U32 R3, RZ, RZ, RZ ;  /* 0x000000ffff037224 */ /* 0x002fc400078e00ff */
        /* <DEDUP_REMOVED lines=131> */
.L_x_5938:
        /* <DEDUP_REMOVED lines=24> */
.L_x_5961:
[----:B------:R-:W-:-:S13]  /*69c0*/  ISETP.NE.AND P0, PT, R7, 0x1, PT ;  /* 0x000000010700780c */ /* 0x000fda0003f05270 */
[----:B------:R-:W1:Y:S02]  /*69d0*/  @P0 LDC.64 R4, c[0x0][0x9e8] ;  /* 0x00027a00ff040b82 */ /* 0x000e640000000a00 */
[----:B-1----:R-:W-:-:S05]  /*69e0*/  @P0 IMAD.HI.U32 R4, R3, R4, RZ ;  /* 0x0000000403040227 */ /* 0x002fca00078e00ff */
[----:B------:R-:W-:-:S07]  /*69f0*/  @P0 SHF.R.U32.HI R3, RZ, R5, R4 ;  /* 0x00000005ff030219 */ /* 0x000fce0000011604 */
.L_x_5962:
[----:B------:R-:W-:Y:S05]  /*6a00*/  BSYNC B0 ;  /* 0x0000000000007941 */ /* 0x000fea0003800000 */
.L_x_5960:
[----:B------:R-:W-:-:S05]  /*6a10*/  IMAD R3, R3, R7, R7 ;  /* 0x0000000703037224 */ /* 0x000fca00078e0207 */
[----:B------:R-:W-:-:S07]  /*6a20*/  VIMNMX R0, R0, R3, PT ;  /* 0x0000000300007248 */ /* 0x000fce0003fe0100 */
.L_x_5959:
        /* <DEDUP_REMOVED lines=8> */
[----:B------:R-:W-:Y:S01]  /*6ab0*/  VIMNMX R168, R168, R3, PT ;  /* 0x00000003a8a87248 */ /* 0x000fe20003fe0100 */
        /* <DEDUP_REMOVED lines=15> */
.L_x_5965:
[----:B------:R-:W-:-:S13]  /*6bb0*/  ISETP.NE.AND P0, PT, R7, 0x1, PT ;  /* 0x000000010700780c */ /* 0x000fda0003f05270 */
[----:B------:R-:W1:Y:S02]  /*6bc0*/  @P0 LDC.64 R8, c[0x0][0x9e8] ;  /* 0x00027a00ff080b82 */ /* 0x000e640000000a00 */
[----:B-1----:R-:W-:-:S05]  /*6bd0*/  @P0 IMAD.HI.U32 R6, R0, R8, RZ ;  /* 0x0000000800060227 */ /* 0x002fca00078e00ff */
[----:B------:R-:W-:-:S07]  /*6be0*/  @P0 SHF.R.U32.HI R0, RZ, R9, R6 ;  /* 0x00000009ff000219 */ /* 0x000fce0000011606 */
.L_x_5966:
[----:B------:R-:W-:Y:S05]  /*6bf0*/  BSYNC B0 ;  /* 0x0000000000007941 */ /* 0x000fea0003800000 */
.L_x_5964:
[----:B------:R-:W-:-:S05]  /*6c00*/  IMAD R3, R0, R7, RZ ;  /* 0x0000000700037224 */ /* 0x000fca00078e02ff */
[----:B------:R-:W-:-:S07]  /*6c10*/  VIMNMX R4, R4, R3, !PT ;  /* 0x0000000304047248 */ /* 0x000fce0007fe0100 */
.L_x_5963:
        /* <DEDUP_REMOVED lines=29> */
[----:B---3--:R-:W-:Y:S02]  /*6df0*/  CS2R R76, SRZ ;  /* 0x00000000004c7805 */ /* 0x008fe4000001ff00 */
        /* <DEDUP_REMOVED lines=45> */
[----:B------:R-:W1:Y:S01]  /*70d0*/  SHFL.IDX PT, R0, R220, RZ, 0x1f ;  /* 0x00001fffdc007589 */ /* 0x000e6200000e0000 */
[----:B------:R-:W-:Y:S01]  /*70e0*/  BSSY B6, `(.L_x_5967) ;  /* 0x000001c000067945 */ /* 0x000fe20003800000 */
[----:B-1----:R-:W-:-:S04]  /*70f0*/  LEA.HI R3, R0, R0, RZ, 0x1 ;  /* 0x0000000000037211 */ /* 0x002fc800078f08ff */
[----:B------:R-:W-:-:S05]  /*7100*/  LOP3.LUT R3, R3, 0x1fffe, RZ, 0xc0, !PT ;  /* 0x0001fffe03037812 */ /* 0x000fca00078ec0ff */
[----:B------:R-:W-:Y:S02]  /*7110*/  IMAD.IADD R3, R0, 0x1, -R3 ;  /* 0x0000000100037824 */ /* 0x000fe400078e0a03 */
[----:B------:R-:W-:Y:S02]  /*7120*/  VIADD R0, R2, 0x26800 ;  /* 0x0002680002007836 */ /* 0x000fe40000000000 */
[----:B------:R-:W-:-:S03]  /*7130*/  IMAD R3, R3, 0x8000, R2 ;  /* 0x0000800003037824 */ /* 0x000fc600078e0202 */
[----:B------:R-:W-:Y:S02]  /*7140*/  LOP3.LUT P0, RZ, R0, 0x3ff, RZ, 0xc0, !PT ;  /* 0x000003ff00ff7812 */ /* 0x000fe4000780c0ff */
[----:B------:R-:W-:-:S04]  /*7150*/  IADD3 R3, R3, 0x400, RZ ;  /* 0x0000040003037810 */ /* 0x000fc80007ffe0ff */
[----:B------:R-:W-:-:S04]  /*7160*/  SHF.R.U32.HI R3, RZ, 0x4, R3 ;  /* 0x00000004ff037819 */ /* 0x000fc80000011603 */
[----:B------:R-:W-:-:S04]  /*7170*/  LOP3.LUT R3, R3, 0x3fff, RZ, 0xc0, !PT ;  /* 0x00003fff03037812 */ /* 0x000fc800078ec0ff */
[----:B------:R-:W-:Y:S01]  /*7180*/  LOP3.LUT R190, R3, 0x2000000, RZ, 0xfc, !PT ;  /* 0x0200000003be7812 */ /* 0x000fe200078efcff */
        /* <DEDUP_REMOVED lines=16> */
[----:B0-2-45:R-:W-:Y:S05]  /*7290*/  CALL.ABS.NOINC R14 ;  /* 0x000000000e007343 */ /* 0x035fea0003c00000 */
.L_x_5968:
[----:B------:R-:W-:Y:S05]  /*72a0*/  BSYNC B6 ;  /* 0x0000000000067941 */ /* 0x000fea0003800000 */
.L_x_5967:
        /* <DEDUP_REMOVED lines=12> */
.L_x_5972:
[----:B--2---:R2:W3:Y:S02]  /*7370*/  SYNCS.PHASECHK.TRANS64.TRYWAIT P0, [R2+URZ+0x28c00], R3 ;  /* 0x028c0003020075a7 */ /* 0x0044e4000800017f */
[----:B---3--:R-:W-:Y:S05]  /*7380*/  @!P0 NANOSLEEP.SYNCS 0x989680 ;  /* 0x009896800000895d */ /* 0x008fea0003900000 */
[----:B------:R-:W3:Y:S02]  /*7390*/  @!P0 SYNCS.PHASECHK.TRANS64 P0, [R2+URZ+0x28c00], R3 ;  /* 0x028c0003020085a7 */ /* 0x000ee4000800007f */
[----:B---3--:R-:W-:Y:S05]  /*73a0*/  @!P0 BRA `(.L_x_5972) ;  /* 0xfffffffc00f08947 */ /* 0x008fea000383ffff */
.L_x_5971:
[----:B------:R-:W-:Y:S05]  /*73b0*/  BSYNC B0 ;  /* 0x0000000000007941 */ /* 0x000fea0003800000 */
.L_x_5970:
[----:B------:R-:W-:Y:S05]  /*73c0*/  BRA `(.L_x_5973) ;  /* 0x0000002800d87947 */ /* 0x000fea0003800000 */
.L_x_5969:
[----:B------:R-:W-:Y:S01]  /*73d0*/  VIADD R3, R2, 0x20400 ;  /* 0x0002040002037836 */ /* 0x000fe20000000000 */
[----:B-----5:R-:W-:Y:S01]  /*73e0*/  SHF.R.S32.HI R0, RZ, 0x1f, R37 ;  /* 0x0000001fff007819 */ /* 0x020fe20000011425 */
[----:B------:R-:W-:Y:S01]  /*73f0*/  ULDC.64 UR4, c[0x0][0x3f8] ;  /* 0x0000fe0000047ab9 */ /* 0x000fe20000000a00 */
[----:B------:R-:W-:Y:S01]  /*7400*/  ULDC.64 UR6, c[0x0][0x408] ;  /* 0x0001020000067ab9 */ /* 0x000fe20000000a00 */
[----:B----4-:R-:W-:Y:S01]  /*7410*/  IMAD.WIDE.U32 R24, R37, UR4, RZ ;  /* 0x0000000425187c25 */ /* 0x010fe2000f8e00ff */
[----:B------:R-:W-:Y:S01]  /*7420*/  LOP3.LUT P0, RZ, R3, 0x3ff, RZ, 0xc0, !PT ;  /* 0x000003ff03ff7812 */ /* 0x000fe2000780c0ff */
[----:B------:R-:W-:Y:S02]  /*7430*/  BSSY B6, `(.L_x_5974) ;  /* 0x0000019000067945 */ /* 0x000fe40003800000 */
[C---:B------:R-:W-:Y:S02]  /*7440*/  IMAD R4, R0.reuse, UR4, RZ ;  /* 0x0000000400047c24 */ /* 0x040fe4000f8e02ff */
[----:B------:R-:W-:-:S02]  /*7450*/  IMAD R0, R0, UR6, RZ ;  /* 0x0000000600007c24 */ /* 0x000fc4000f8e02ff */
[C---:B------:R-:W-:Y:S02]  /*7460*/  IMAD R29, R37.reuse, UR5, R4 ;  /* 0x00000005251d7c24 */ /* 0x040fe4000f8e0204 */
[C---:B------:R-:W-:Y:S02]  /*7470*/  IMAD R31, R37.reuse, UR7, R0 ;  /* 0x00000007251f7c24 */ /* 0x040fe4000f8e0200 */
[----:B------:R-:W-:-:S04]  /*7480*/  IMAD.WIDE.U32 R26, R37, UR6, RZ ;  /* 0x00000006251a7c25 */ /* 0x000fc8000f8e00ff */
[----:B------:R-:W-:Y:S02]  /*7490*/  IMAD.IADD R29, R29, 0x1, R25 ;  /* 0x000000011d1d7824 */ /* 0x000fe400078e0219 */
[----:B------:R-:W-:Y:S01]  /*74a0*/  IMAD.IADD R31, R31, 0x1, R27 ;  /* 0x000000011f1f7824 */ /* 0x000fe200078e021b */
        /* <DEDUP_REMOVED lines=17> */
.L_x_5975:
[----:B------:R-:W-:Y:S05]  /*75c0*/  BSYNC B6 ;  /* 0x0000000000067941 */ /* 0x000fea0003800000 */
.L_x_5974:
[----:B------:R-:W-:Y:S01]  /*75d0*/  ULDC.U8 UR4, c[0x0][0x410] ;  /* 0x0001040000047ab9 */ /* 0x000fe20000000000 */
[----:B------:R-:W-:Y:S01]  /*75e0*/  BSSY B0, `(.L_x_5976) ;  /* 0x000028c000007945 */ /* 0x000fe20003800000 */
[----:B------:R-:W-:Y:S01]  /*75f0*/  ISETP.NE.AND P0, PT, RZ, UR4, PT ;  /* 0x00000004ff007c0c */ /* 0x000fe2000bf05270 */
[----:B------:R-:W-:-:S12]  /*7600*/  IMAD.IADD R34, R186, 0x1, R192 ;  /* 0x00000001ba227824 */ /* 0x000fd800078e02c0 */
[----:B------:R-:W-:Y:S05]  /*7610*/  @!P0 BRA `(.L_x_5977) ;  /* 0x0000001400508947 */ /* 0x000fea0003800000 */
[----:B------:R-:W1:Y:S01]  /*7620*/  LDC R37, c[0x0][0x448] ;  /* 0x00011200ff257b82 */ /* 0x000e620000000800 */
[----:B------:R-:W-:Y:S01]  /*7630*/  IMAD R3, R223, 0x20, R34 ;  /* 0x00000020df037824 */ /* 0x000fe200078e0222 */
[----:B------:R-:W-:Y:S01]  /*7640*/  ULDC.64 UR4, c[0x0][0x3f8] ;  /* 0x0000fe0000047ab9 */ /* 0x000fe20000000a00 */
[----:B------:R-:W-:Y:S01]  /*7650*/  MOV R7, R29 ;  /* 0x0000001d00077202 */ /* 0x000fe20000000f00 */
[----:B------:R-:W-:Y:S01]  /*7660*/  ULDC.64 UR6, c[0x0][0x408] ;  /* 0x0001020000067ab9 */ /* 0x000fe20000000a00 */
[----:B------:R-:W-:Y:S02]  /*7670*/  IMAD.MOV.U32 R6, RZ, RZ, R24 ;  /* 0x000000ffff067224 */ /* 0x000fe400078e0018 */
[----:B------:R-:W-:Y:S02]  /*7680*/  IMAD.MOV.U32 R8, RZ, RZ, R26 ;  /* 0x000000ffff087224 */ /* 0x000fe400078e001a */
[----:B------:R-:W-:Y:S01]  /*7690*/  IMAD.MOV.U32 R9, RZ, RZ, R31 ;  /* 0x000000ffff097224 */ /* 0x000fe200078e001f */
[----:B-1----:R-:W-:-:S13]  /*76a0*/  ISETP.NE.AND P0, PT, R37, 0x1, PT ;  /* 0x000000012500780c */ /* 0x002fda0003f05270 */
[----:B------:R-:W1:Y:S08]  /*76b0*/  @P0 LDC R0, c[0x0][0x44c] ;  /* 0x00011300ff000b82 */ /* 0x000e700000000800 */
[----:B------:R-:W2:Y:S01]  /*76c0*/  @P0 LDC R5, c[0x0][0x450] ;  /* 0x00011400ff050b82 */ /* 0x000ea20000000800 */
[----:B-1----:R-:W-:-:S05]  /*76d0*/  @P0 IMAD.HI.U32 R0, R3, R0, RZ ;  /* 0x0000000003000227 */ /* 0x002fca00078e00ff */
[----:B--2---:R-:W-:-:S04]  /*76e0*/  @P0 SHF.R.U32.HI R3, RZ, R5, R0 ;  /* 0x00000005ff030219 */ /* 0x004fc80000011600 */
        /* <DEDUP_REMOVED lines=17> */
[----:B------:R1:W2:Y:S04]  /*7800*/  SHFL.IDX PT, R3, R6, RZ, 0x1c1f ;  /* 0x001c1fff06037589 */ /* 0x0002a800000e0000 */
[----:B------:R1:W3:Y:S04]  /*7810*/  SHFL.IDX PT, R0, R4, RZ, 0x1c1f ;  /* 0x001c1fff04007589 */ /* 0x0002e800000e0000 */
[----:B------:R1:W4:Y:S04]  /*7820*/  SHFL.IDX PT, R5, R8, RZ, 0x1c1f ;  /* 0x001c1fff08057589 */ /* 0x00032800000e0000 */
[----:B------:R1:W0:Y:S02]  /*7830*/  SHFL.IDX PT, R14, R7, RZ, 0x1c1f ;  /* 0x001c1fff070e7589 */ /* 0x00022400000e0000 */
.L_x_6308:
[----:B------:R-:W-:Y:S01]  /*7840*/  IMAD R37, R22, R37, RZ ;  /* 0x0000002516257224 */ /* 0x000fe200078e02ff */
[----:B------:R-:W-:Y:S01]  /*7850*/  BSSY B1, `(.L_x_5979) ;  /* 0x000001d000017945 */ /* 0x000fe20003800000 */
[----:B------:R-:W-:Y:S02]  /*7860*/  CS2R R30, SRZ ;  /* 0x00000000001e7805 */ /* 0x000fe4000001ff00 */
[----:B------:R-:W-:Y:S02]  /*7870*/  CS2R R20, SRZ ;  /* 0x0000000000147805 */ /* 0x000fe4000001ff00 */
[----:B------:R-:W-:Y:S02]  /*7880*/  CS2R R28, SRZ ;  /* 0x00000000001c7805 */ /* 0x000fe4000001ff00 */
[----:B------:R-:W-:Y:S02]  /*7890*/  ISETP.GE.AND P0, PT, R34, R37, PT ;  /* 0x000000252200720c */ /* 0x000fe40003f06270 */
[----:B------:R-:W-:-:S11]  /*78a0*/  CS2R R24, SRZ ;  /* 0x0000000000187805 */ /* 0x000fd6000001ff00 */
[----:B------:R-:W-:Y:S05]  /*78b0*/  @P0 BRA `(.L_x_5980) ;  /* 0x0000000000580947 */ /* 0x000fea0003800000 */
[----:B------:R-:W-:Y:S01]  /*78c0*/  ULDC UR4, c[0x0][0x3f4] ;  /* 0x0000fd0000047ab9 */ /* 0x000fe20000000800 */
[----:B---3--:R-:W-:Y:S01]  /*78d0*/  IMAD.MOV.U32 R10, RZ, RZ, R0 ;  /* 0x000000ffff0a7224 */ /* 0x008fe200078e0000 */
[----:B------:R-:W-:Y:S01]  /*78e0*/  ISETP.GE.AND P3, PT, R199, UR4, PT ;  /* 0x00000004c7007c0c */ /* 0x000fe2000bf66270 */
[----:B--2---:R-:W-:Y:S01]  /*78f0*/  IMAD.MOV.U32 R11, RZ, RZ, R3 ;  /* 0x000000ffff0b7224 */ /* 0x004fe200078e0003 */
[----:B------:R-:W-:Y:S01]  /*7900*/  ISETP.GE.AND P2, PT, R188, UR4, PT ;  /* 0x00000004bc007c0c */ /* 0x000fe2000bf46270 */
[----:B----4-:R-:W-:Y:S01]  /*7910*/  IMAD.MOV.U32 R15, RZ, RZ, R5 ;  /* 0x000000ffff0f7224 */ /* 0x010fe200078e0005 */
[----:B------:R-:W-:-:S09]  /*7920*/  CS2R R28, SRZ ;  /* 0x00000000001c7805 */ /* 0x000fd2000001ff00 */
[C---:B------:R-:W-:Y:S01]  /*7930*/  @!P3 IMAD.SHL.U32 R33, R199.reuse, 0x2, RZ ;  /* 0x00000002c721b824 */ /* 0x040fe200078e00ff */
[----:B------:R-:W-:Y:S02]  /*7940*/  @!P3 SHF.L.U64.HI R20, R199, 0x1, R224 ;  /* 0x00000001c714b819 */ /* 0x000fe400000102e0 */
[----:B------:R-:W-:Y:S02]  /*7950*/  CS2R R30, SRZ ;  /* 0x00000000001e7805 */ /* 0x000fe4000001ff00 */
[----:B------:R-:W-:Y:S01]  /*7960*/  CS2R R24, SRZ ;  /* 0x0000000000187805 */ /* 0x000fe2000001ff00 */
[----:B------:R-:W-:Y:S01]  /*7970*/  @!P2 IMAD.WIDE R10, R188, 0x2, R10 ;  /* 0x00000002bc0aa825 */ /* 0x000fe200078e020a */
[-C--:B------:R-:W-:Y:S02]  /*7980*/  @!P3 IADD3 R26, P0, R0, R33.reuse, RZ ;  /* 0x00000021001ab210 */ /* 0x080fe40007f1e0ff */
[----:B0-----:R-:W-:Y:S01]  /*7990*/  @!P3 IADD3 R32, P1, R14, R33, RZ ;  /* 0x000000210e20b210 */ /* 0x001fe20007f3e0ff */
[----:B------:R-:W-:Y:S01]  /*79a0*/  @!P2 IMAD.WIDE R12, R188, 0x2, R14 ;  /* 0x00000002bc0ca825 */ /* 0x000fe200078e020e */
[----:B------:R0:W5:Y:S03]  /*79b0*/  @!P2 LD.E.64 R28, desc[UR42][R10.64] ;  /* 0x0000002a0a1ca980 */ /* 0x000166000c101b00 */
[--C-:B------:R-:W-:Y:S01]  /*79c0*/  @!P3 IMAD.X R27, R3, 0x1, R20.reuse, P0 ;  /* 0x00000001031bb824 */ /* 0x100fe200000e0614 */
[----:B------:R0:W5:Y:S01]  /*79d0*/  @!P2 LD.E.64 R30, desc[UR42][R12.64] ;  /* 0x0000002a0c1ea980 */ /* 0x000162000c101b00 */
[----:B------:R-:W-:Y:S01]  /*79e0*/  @!P3 IMAD.X R33, R5, 0x1, R20, P1 ;  /* 0x000000010521b824 */ /* 0x000fe200008e0614 */
[----:B------:R-:W-:-:S02]  /*79f0*/  CS2R R20, SRZ ;  /* 0x0000000000147805 */ /* 0x000fc4000001ff00 */
[----:B------:R0:W5:Y:S04]  /*7a00*/  @!P3 LD.E.64 R24, desc[UR42][R26.64] ;  /* 0x0000002a1a18b980 */ /* 0x000168000c101b00 */
[----:B------:R0:W5:Y:S02]  /*7a10*/  @!P3 LD.E.64 R20, desc[UR42][R32.64] ;  /* 0x0000002a2014b980 */ /* 0x000164000c101b00 */
.L_x_5980:
[----:B------:R-:W-:Y:S05]  /*7a20*/  BSYNC B1 ;  /* 0x0000000000017941 */ /* 0x000fea0003800000 */
.L_x_5979:
[----:B---3-5:R-:W-:Y:S01]  /*7a30*/  IMAD.MOV.U32 R0, RZ, RZ, R30 ;  /* 0x000000ffff007224 */ /* 0x028fe200078e001e */
[----:B------:R-:W-:Y:S01]  /*7a40*/  UMOV UR4, 0xffffffff ;  /* 0xffffffff00047882 */ /* 0x000fe20000000000 */
[----:B--2---:R-:W-:Y:S01]  /*7a50*/  IMAD.MOV.U32 R3, RZ, RZ, R31 ;  /* 0x000000ffff037224 */ /* 0x004fe200078e001f */
[----:B0-----:R-:W-:Y:S01]  /*7a60*/  CS2R R26, SRZ ;  /* 0x00000000001a7805 */ /* 0x001fe2000001ff00 */
[----:B----4-:R-:W-:Y:S01]  /*7a70*/  IMAD.MOV.U32 R5, RZ, RZ, R20 ;  /* 0x000000ffff057224 */ /* 0x010fe200078e0014 */
        /* <DEDUP_REMOVED lines=9> */
[----:B------:R-:W-:-:S04]  /*7b10*/  PRMT R42, R42, 0x5410, R3 ;  /* 0x000054102a2a7816 */ /* 0x000fc80000000003 */
[----:B------:R-:W-:Y:S01]  /*7b20*/  PRMT R43, R5, 0x5410, R9 ;  /* 0x00005410052b7816 */ /* 0x000fe20000000009 */
[----:B------:R-:W-:Y:S06]  /*7b30*/  BRA.DIV UR4, `(.L_x_5981) ;  /* 0x0000018e04247947 */ /* 0x000fec000b800000 */
[----:B------:R0:W2:Y:S04]  /*7b40*/  SHFL.IDX PT, R3, R6, 0x1, 0x1c1f ;  /* 0x003c1f0006037f89 */ /* 0x0000a800000e0000 */
[----:B------:R0:W3:Y:S04]  /*7b50*/  SHFL.IDX PT, R0, R4, 0x1, 0x1c1f ;  /* 0x003c1f0004007f89 */ /* 0x0000e800000e0000 */
[----:B------:R0:W4:Y:S04]  /*7b60*/  SHFL.IDX PT, R5, R8, 0x1, 0x1c1f ;  /* 0x003c1f0008057f89 */ /* 0x00012800000e0000 */
[----:B------:R0:W0:Y:S02]  /*7b70*/  SHFL.IDX PT, R14, R7, 0x1, 0x1c1f ;  /* 0x003c1f00070e7f89 */ /* 0x00002400000e0000 */
.L_x_6314:
[----:B01----:R-:W-:Y:S01]  /*7b80*/  VIADD R4, R34, 0x20 ;  /* 0x0000002022047836 */ /* 0x003fe20000000000 */
[----:B------:R-:W-:Y:S01]  /*7b90*/  LEA.HI R6, R217, R217, RZ, 0x1 ;  /* 0x000000d9d9067211 */ /* 0x000fe200078f08ff */
[----:B------:R-:W-:Y:S01]  /*7ba0*/  BSSY B1, `(.L_x_5982) ;  /* 0x0000020000017945 */ /* 0x000fe20003800000 */
[----:B------:R-:W-:Y:S01]  /*7bb0*/  IMAD.SHL.U32 R34, R193, 0x40, RZ ;  /* 0x00000040c1227824 */ /* 0x000fe200078e00ff */
[----:B------:R-:W-:Y:S02]  /*7bc0*/  CS2R R8, SRZ ;  /* 0x0000000000087805 */ /* 0x000fe4000001ff00 */
[----:B------:R-:W-:Y:S02]  /*7bd0*/  ISETP.GE.AND P0, PT, R4, R37, PT ;  /* 0x000000250400720c */ /* 0x000fe40003f06270 */
[----:B------:R-:W-:Y:S02]  /*7be0*/  CS2R R12, SRZ ;  /* 0x00000000000c7805 */ /* 0x000fe4000001ff00 */
[----:B------:R-:W-:-:S02]  /*7bf0*/  LOP3.LUT R6, R6, 0xfffffffe, RZ, 0xc0, !PT ;  /* 0xfffffffe06067812 */ /* 0x000fc400078ec0ff */
[----:B------:R-:W-:-:S03]  /*7c00*/  CS2R R10, SRZ ;  /* 0x00000000000a7805 */ /* 0x000fc6000001ff00 */
[----:B------:R-:W-:-:S05]  /*7c10*/  IMAD.IADD R6, R217, 0x1, -R6 ;  /* 0x00000001d9067824 */ /* 0x000fca00078e0a06 */
[----:B------:R-:W-:Y:S01]  /*7c20*/  SHF.L.U32 R35, R6, 0x1f, RZ ;  /* 0x0000001f06237819 */ /* 0x000fe200000006ff */
[----:B------:R-:W-:Y:S06]  /*7c30*/  @P0 BRA `(.L_x_5983) ;  /* 0x0000000000580947 */ /* 0x000fec0003800000 */
        /* <DEDUP_REMOVED lines=13> */
[----:B------:R-:W-:Y:S01]  /*7d10*/  @!P3 IADD3 R4, P1, R14, R9, RZ ;  /* 0x000000090e04b210 */ /* 0x000fe20007f3e0ff */
[----:B------:R-:W-:Y:S01]  /*7d20*/  @!P2 IMAD.WIDE R14, R188, 0x2, R14 ;  /* 0x00000002bc0ea825 */ /* 0x000fe200078e020e */
[----:B------:R0:W5:Y:S02]  /*7d30*/  @!P2 LD.E.64 R12, desc[UR42][R6.64] ;  /* 0x0000002a060ca980 */ /* 0x000164000c101b00 */
[----:B------:R-:W-:Y:S01]  /*7d40*/  @!P3 IADD3.X R5, R5, R8, RZ, P1, !PT ;  /* 0x000000080505b210 */ /* 0x000fe20000ffe4ff */
[----:B------:R-:W-:Y:S01]  /*7d50*/  @!P3 IMAD.X R33, R3, 0x1, R8, P0 ;  /* 0x000000010321b824 */ /* 0x000fe200000e0608 */
[----:B------:R-:W-:Y:S01]  /*7d60*/  CS2R R8, SRZ ;  /* 0x0000000000087805 */ /* 0x000fe2000001ff00 */
[----:B------:R0:W5:Y:S04]  /*7d70*/  @!P2 LD.E.64 R26, desc[UR42][R14.64] ;  /* 0x0000002a0e1aa980 */ /* 0x000168000c101b00 */
[----:B------:R0:W5:Y:S04]  /*7d80*/  @!P3 LD.E.64 R10, desc[UR42][R32.64] ;  /* 0x0000002a200ab980 */ /* 0x000168000c101b00 */
[----:B------:R0:W5:Y:S02]  /*7d90*/  @!P3 LD.E.64 R8, desc[UR42][R4.64] ;  /* 0x0000002a0408b980 */ /* 0x000164000c101b00 */
.L_x_5983:
[----:B------:R-:W-:Y:S05]  /*7da0*/  BSYNC B1 ;  /* 0x0000000000017941 */ /* 0x000fea0003800000 */
.L_x_5982:
[----:B------:R-:W1:Y:S01]  /*7db0*/  SYNCS.PHASECHK.TRANS64.TRYWAIT P0, [R2+URZ+0x28c00], R35 ;  /* 0x028c0023020075a7 */ /* 0x000e62000800017f */
[----:B--2---:R-:W-:Y:S01]  /*7dc0*/  LOP3.LUT R3, R34, 0x1c0, RZ, 0xc0, !PT ;  /* 0x000001c022037812 */ /* 0x004fe200078ec0ff */
[----:B0----5:R-:W-:Y:S01]  /*7dd0*/  IMAD.MOV.U32 R4, RZ, RZ, R26 ;  /* 0x000000ffff047224 */ /* 0x021fe200078e001a */
[----:B------:R-:W-:Y:S01]  /*7de0*/  VIADDMNMX R40, R37, -R192, 0x40, PT ;  /* 0x0000004025287446 */ /* 0x000fe200038009c0 */
[----:B----4-:R-:W-:Y:S01]  /*7df0*/  IMAD.MOV.U32 R5, RZ, RZ, R8 ;  /* 0x000000ffff057224 */ /* 0x010fe200078e0008 */
[----:B---3--:R-:W-:Y:S01]  /*7e00*/  LOP3.LUT R0, R3, 0x18, R16, 0xf8, !PT ;  /* 0x0000001803007812 */ /* 0x008fe200078ef810 */
[----:B------:R-:W-:Y:S01]  /*7e10*/  IMAD.MOV.U32 R7, RZ, RZ, R12 ;  /* 0x000000ffff077224 */ /* 0x000fe200078e000c */
[----:B------:R-:W-:Y:S01]  /*7e20*/  SHF.R.U32.HI R3, RZ, 0x3, R3 ;  /* 0x00000003ff037819 */ /* 0x000fe20000011603 */
[----:B------:R-:W-:Y:S01]  /*7e30*/  IMAD.MOV.U32 R6, RZ, RZ, R9 ;  /* 0x000000ffff067224 */ /* 0x000fe200078e0009 */
[----:B------:R-:W-:Y:S01]  /*7e40*/  BSSY B1, `(.L_x_5984) ;  /* 0x0000013000017945 */ /* 0x000fe20003800000 */
[----:B------:R-:W-:-:S02]  /*7e50*/  LOP3.LUT P2, RZ, R193, 0x4, RZ, 0xc0, !PT ;  /* 0x00000004c1ff7812 */ /* 0x000fc4000784c0ff */
[----:B------:R-:W-:Y:S02]  /*7e60*/  LOP3.LUT R0, R0, R3, RZ, 0x3c, !PT ;  /* 0x0000000300007212 */ /* 0x000fe400078e3cff */
[----:B------:R-:W-:Y:S01]  /*7e70*/  PRMT R3, R3, 0x5410, R4 ;  /* 0x0000541003037816 */ /* 0x000fe20000000004 */
[----:B------:R-:W-:Y:S01]  /*7e80*/  IMAD.MOV.U32 R4, RZ, RZ, R27 ;  /* 0x000000ffff047224 */ /* 0x000fe200078e001b */
[----:B------:R-:W-:Y:S02]  /*7e90*/  PRMT R45, R7, 0x7610, R45 ;  /* 0x00007610072d7816 */ /* 0x000fe4000000002d */
[----:B------:R-:W-:Y:S02]  /*7ea0*/  PRMT R3, R6, 0x7610, R3 ;  /* 0x0000761006037816 */ /* 0x000fe40000000003 */
[----:B------:R-:W-:Y:S01]  /*7eb0*/  PRMT R44, R4, 0x5410, R5 ;  /* 0x00005410042c7816 */ /* 0x000fe20000000005 */
[----:B------:R-:W-:Y:S01]  /*7ec0*/  IMAD R5, R203, 0x200, R0 ;  /* 0x00000200cb057824 */ /* 0x000fe200078e0200 */
[----:B------:R-:W-:Y:S01]  /*7ed0*/  ISETP.GE.AND P1, PT, R186, R40, PT ;  /* 0x00000028ba00720c */ /* 0x000fe20003f26270 */
[----:B------:R-:W-:-:S02]  /*7ee0*/  IMAD.MOV.U32 R0, RZ, RZ, R13 ;  /* 0x000000ffff007224 */ /* 0x000fc400078e000d */
[----:B------:R-:W-:Y:S02]  /*7ef0*/  IMAD.MOV.U32 R4, RZ, RZ, R10 ;  /* 0x000000ffff047224 */ /* 0x000fe400078e000a */
[----:B------:R-:W-:Y:S01]  /*7f00*/  IMAD R14, R5, 0x2, R2 ;  /* 0x00000002050e7824 */ /* 0x000fe200078e0202 */
[----:B------:R-:W-:Y:S01]  /*7f10*/  PRMT R45, R45, 0x5410, R0 ;  /* 0x000054102d2d7816 */ /* 0x000fe20000000000 */
[----:B------:R-:W-:Y:S01]  /*7f20*/  IMAD.MOV.U32 R5, RZ, RZ, R11 ;  /* 0x000000ffff057224 */ /* 0x000fe200078e000b */
[----:B------:R-:W-:Y:S01]  /*7f30*/  PRMT R46, R4, 0x7610, R46 ;  /* 0x00007610042e7816 */ /* 0x000fe2000000002e */
[C---:B------:R-:W-:Y:S02]  /*7f40*/  VIADD R4, R14.reuse, 0x20400 ;  /* 0x000204000e047836 */ /* 0x040fe40000000000 */
[----:B------:R-:W-:Y:S01]  /*7f50*/  VIADD R0, R14, 0x20440 ;  /* 0x000204400e007836 */ /* 0x000fe20000000000 */
[----:B-1----:R-:W-:Y:S06]  /*7f60*/  @!P0 BRA `(.L_x_5985) ;  /* 0x0000018800888947 */ /* 0x002fec0003800000 */
.L_x_6315:
[----:B------:R-:W-:Y:S05]  /*7f70*/  BSYNC B1 ;  /* 0x0000000000017941 */ /* 0x000fea0003800000 */
.L_x_5984:
[----:B------:R-:W-:Y:S01]  /*7f80*/  BSSY B1, `(.L_x_5986) ;  /* 0x000005f000017945 */ /* 0x000fe20003800000 */
[----:B------:R-:W-:Y:S01]  /*7f90*/  PRMT R46, R46, 0x5410, R5 ;  /* 0x000054102e2e7816 */ /* 0x000fe20000000005 */
[----:B------:R-:W-:Y:S02]  /*7fa0*/  @P2 VIADD R0, R4, 0xffffffc0 ;  /* 0xffffffc004002836 */ /* 0x000fe40000000000 */
[----:B------:R-:W-:Y:S05]  /*7fb0*/  @P1 BRA `(.L_x_5987) ;  /* 0x00000004006c1947 */ /* 0x000fea0003800000 */
[----:B------:R-:W1:Y:S01]  /*7fc0*/  LDC R4, c[0x0][0x3f4] ;  /* 0x0000fd00ff047b82 */ /* 0x000e620000000800 */
[----:B------:R-:W-:Y:S01]  /*7fd0*/  BSSY B2, `(.L_x_5988) ;  /* 0x000002e000027945 */ /* 0x000fe20003800000 */
[-C--:B-1----:R-:W-:Y:S02]  /*7fe0*/  ISETP.GE.AND P0, PT, R188, R4.reuse, PT ;  /* 0x00000004bc00720c */ /* 0x082fe40003f06270 */
[----:B------:R-:W-:-:S11]  /*7ff0*/  ISETP.GE.AND P1, PT, R199, R4, PT ;  /* 0x00000004c700720c */ /* 0x000fd60003f26270 */
[----:B------:R-:W-:Y:S05]  /*8000*/  @P0 BRA `(.L_x_5989) ;  /* 0x0000000000a80947 */ /* 0x000fea0003800000 */
[----:B------:R-:W1:Y:S01]  /*8010*/  LDS.128 R4, [R14+0x20400] ;  /* 0x020400000e047984 */ /* 0x000e620000000c00 */
[----:B------:R-:W-:Y:S01]  /*8020*/  SHF.R.U32.HI R32, RZ, 0x10, R29 ;  /* 0x00000010ff207819 */ /* 0x000fe2000001161d */
[----:B------:R-:W-:Y:S01]  /*8030*/  HADD2.F32 R33, -RZ, R36.H0_H0 ;  /* 0x20000024ff217230 */ /* 0x000fe20000004100 */
[----:B------:R-:W-:Y:S02]  /*8040*/  SHF.R.U32.HI R34, RZ, 0x10, R31 ;  /* 0x00000010ff227819 */ /* 0x000fe4000001161f */
[----:B------:R-:W-:Y:S01]  /*8050*/  SHF.R.U64 R39, R28, 0x10, R29 ;  /* 0x000000101c277819 */ /* 0x000fe2000000121d */
[----:B------:R-:W-:Y:S01]  /*8060*/  HADD2.F32 R32, -RZ, R32.H0_H0 ;  /* 0x20000020ff207230 */ /* 0x000fe20000004100 */
[----:B------:R-:W-:Y:S01]  /*8070*/  SHF.R.U64 R38, R30, 0x10, R31 ;  /* 0x000000101e267819 */ /* 0x000fe2000000121f */
[----:B------:R-:W-:Y:S02]  /*8080*/  HADD2.F32 R34, -RZ, R34.H0_H0 ;  /* 0x20000022ff227230 */ /* 0x000fe40000004100 */
[----:B------:R-:W-:-:S02]  /*8090*/  HADD2.F32 R31, -RZ, R36.H1_H1 ;  /* 0x30000024ff1f7230 */ /* 0x000fc40000004100 */
[--C-:B-1----:R-:W-:Y:S02]  /*80a0*/  HADD2.F32 R29, -RZ, R7.reuse.H0_H0 ;  /* 0x20000007ff1d7230 */ /* 0x102fe40000004100 */
[----:B------:R-:W-:Y:S02]  /*80b0*/  HADD2.F32 R30, -RZ, R7.H1_H1 ;  /* 0x30000007ff1e7230 */ /* 0x000fe40000004100 */
[--C-:B------:R-:W-:Y:S02]  /*80c0*/  HADD2.F32 R7, -RZ, R4.reuse.H0_H0 ;  /* 0x20000004ff077230 */ /* 0x100fe40000004100 */
[----:B------:R-:W-:Y:S02]  /*80d0*/  HADD2.F32 R4, -RZ, R4.H1_H1 ;  /* 0x30000004ff047230 */ /* 0x000fe40000004100 */
[C---:B------:R-:W-:Y:S01]  /*80e0*/  FMUL.FTZ R36, R30.reuse, R34 ;  /* 0x000000221e247220 */ /* 0x040fe20000410000 */
[----:B0-----:R-:W-:Y:S01]  /*80f0*/  FMUL.FTZ R35, R30, R32 ;  /* 0x000000201e237220 */ /* 0x001fe20000410000 */
[----:B------:R-:W-:-:S02]  /*8100*/  HADD2.F32 R15, -RZ, R6.H0_H0 ;  /* 0x20000006ff0f7230 */ /* 0x000fc40000004100 */
[C---:B------:R-:W-:Y:S01]  /*8110*/  FMUL.FTZ R30, R4.reuse, R33 ;  /* 0x00000021041e7220 */ /* 0x040fe20000410000 */
[C---:B------:R-:W-:Y:S01]  /*8120*/  FFMA.FTZ R36, R29.reuse, R32, -R36 ;  /* 0x000000201d247223 */ /* 0x040fe20000010824 */
[----:B------:R-:W-:Y:S01]  /*8130*/  FFMA.FTZ R37, R29, R34, R35 ;  /* 0x000000221d257223 */ /* 0x000fe20000010023 */
[----:B------:R-:W-:Y:S02]  /*8140*/  HADD2.F32 R28, -RZ, R6.H1_H1 ;  /* 0x30000006ff1c7230 */ /* 0x000fe40000004100 */
[-C--:B------:R-:W-:Y:S01]  /*8150*/  FMUL.FTZ R34, R4, R31.reuse ;  /* 0x0000001f04227220 */ /* 0x080fe20000410000 */
[C---:B------:R-:W-:Y:S01]  /*8160*/  FFMA.FTZ R32, R7.reuse, R31, -R30 ;  /* 0x0000001f07207223 */ /* 0x040fe2000001081e */
[----:B------:R-:W-:Y:S02]  /*8170*/  HADD2.F32 R6, -RZ, R5.H0_H0 ;  /* 0x20000005ff067230 */ /* 0x000fe40000004100 */
[----:B------:R-:W-:Y:S02]  /*8180*/  HADD2.F32 R31, -RZ, R41.H0_H0 ;  /* 0x20000029ff1f7230 */ /* 0x000fe40000004100 */
[----:B------:R-:W-:Y:S01]  /*8190*/  FFMA.FTZ R33, R7, R33, R34 ;  /* 0x0000002107217223 */ /* 0x000fe20000010022 */
[----:B------:R-:W-:-:S02]  /*81a0*/  HADD2.F32 R5, -RZ, R5.H1_H1 ;  /* 0x30000005ff057230 */ /* 0x000fc40000004100 */
[----:B------:R-:W-:Y:S02]  /*81b0*/  HADD2.F32 R29, -RZ, R42.H1_H1 ;  /* 0x3000002aff1d7230 */ /* 0x000fe40000004100 */
[C---:B------:R-:W-:Y:S01]  /*81c0*/  FMUL.FTZ R34, R28.reuse, R31 ;  /* 0x0000001f1c227220 */ /* 0x040fe20000410000 */
[----:B------:R-:W-:Y:S02]  /*81d0*/  HADD2.F32 R30, -RZ, R38.H0_H0 ;  /* 0x20000026ff1e7230 */ /* 0x000fe40000004100 */
[----:B------:R-:W-:Y:S02]  /*81e0*/  HADD2.F32 R4, -RZ, R39.H0_H0 ;  /* 0x20000027ff047230 */ /* 0x000fe40000004100 */
[-C--:B------:R-:W-:Y:S01]  /*81f0*/  FMUL.FTZ R28, R28, R29.reuse ;  /* 0x0000001d1c1c7220 */ /* 0x080fe20000410000 */
[----:B------:R-:W-:Y:S01]  /*8200*/  FFMA.FTZ R34, R15, R29, -R34 ;  /* 0x0000001d0f227223 */ /* 0x000fe20000010822 */
[C---:B------:R-:W-:Y:S01]  /*8210*/  FMUL.FTZ R7, R5.reuse, R30 ;  /* 0x0000001e05077220 */ /* 0x040fe20000410000 */
[----:B------:R-:W-:Y:S01]  /*8220*/  FMUL.FTZ R35, R5, R4 ;  /* 0x0000000405237220 */ /* 0x000fe20000410000 */
[----:B------:R-:W-:-:S02]  /*8230*/  FFMA.FTZ R15, R15, R31, R28 ;  /* 0x0000001f0f0f7223 */ /* 0x000fc4000001001c */
[C---:B------:R-:W-:Y:S01]  /*8240*/  FFMA.FTZ R5, R6.reuse, R4, -R7 ;  /* 0x0000000406057223 */ /* 0x040fe20000010807 */
[----:B------:R-:W-:Y:S01]  /*8250*/  F2FP.F16.F32.PACK_AB R7, R37, R36 ;  /* 0x000000242507723e */ /* 0x000fe200000000ff */
[----:B------:R-:W-:Y:S01]  /*8260*/  FFMA.FTZ R30, R6, R30, R35 ;  /* 0x0000001e061e7223 */ /* 0x000fe20000010023 */
[----:B------:R-:W-:Y:S02]  /*8270*/  F2FP.F16.F32.PACK_AB R4, R33, R32 ;  /* 0x000000202104723e */ /* 0x000fe400000000ff */
[----:B------:R-:W-:Y:S02]  /*8280*/  F2FP.F16.F32.PACK_AB R6, R15, R34 ;  /* 0x000000220f06723e */ /* 0x000fe400000000ff */
[----:B------:R-:W-:-:S05]  /*8290*/  F2FP.F16.F32.PACK_AB R5, R30, R5 ;  /* 0x000000051e05723e */ /* 0x000fca00000000ff */
[----:B------:R1:W-:Y:S02]  /*82a0*/  STS.128 [R14+0x20400], R4 ;  /* 0x020400040e007388 */ /* 0x0003e40000000c00 */
.L_x_5989:
[----:B------:R-:W-:Y:S05]  /*82b0*/  BSYNC B2 ;  /* 0x0000000000027941 */ /* 0x000fea0003800000 */
.L_x_5988:
[----:B------:R-:W-:Y:S05]  /*82c0*/  @P1 BRA `(.L_x_5987) ;  /* 0x0000000000a81947 */ /* 0x000fea0003800000 */
[----:B-1----:R-:W1:Y:S01]  /*82d0*/  LDS.128 R4, [R0] ;  /* 0x0000000000047984 */ /* 0x002e620000000c00 */
[----:B------:R-:W-:Y:S01]  /*82e0*/  SHF.R.U32.HI R28, RZ, 0x10, R25 ;  /* 0x00000010ff1c7819 */ /* 0x000fe20000011619 */
[----:B------:R-:W-:Y:S01]  /*82f0*/  HADD2.F32 R29, -RZ, R41.H1_H1 ;  /* 0x30000029ff1d7230 */ /* 0x000fe20000004100 */
[----:B------:R-:W-:Y:S02]  /*8300*/  SHF.R.U32.HI R30, RZ, 0x10, R21 ;  /* 0x00000010ff1e7819 */ /* 0x000fe40000011615 */
[----:B0-----:R-:W-:Y:S01]  /*8310*/  SHF.R.U64 R35, R24, 0x10, R25 ;  /* 0x0000001018237819 */ /* 0x001fe20000001219 */
[----:B------:R-:W-:Y:S01]  /*8320*/  HADD2.F32 R28, -RZ, R28.H0_H0 ;  /* 0x2000001cff1c7230 */ /* 0x000fe20000004100 */
[----:B------:R-:W-:Y:S01]  /*8330*/  SHF.R.U64 R34, R20, 0x10, R21 ;  /* 0x0000001014227819 */ /* 0x000fe20000001215 */
[----:B------:R-:W-:Y:S02]  /*8340*/  HADD2.F32 R30, -RZ, R30.H0_H0 ;  /* 0x2000001eff1e7230 */ /* 0x000fe40000004100 */
[----:B------:R-:W-:-:S02]  /*8350*/  HADD2.F32 R25, -RZ, R43.H0_H0 ;  /* 0x2000002bff197230 */ /* 0x000fc40000004100 */
[--C-:B-1----:R-:W-:Y:S02]  /*8360*/  HADD2.F32 R21, -RZ, R7.reuse.H0_H0 ;  /* 0x20000007ff157230 */ /* 0x102fe40000004100 */
[----:B------:R-:W-:Y:S02]  /*8370*/  HADD2.F32 R24, -RZ, R7.H1_H1 ;  /* 0x30000007ff187230 */ /* 0x000fe40000004100 */
[--C-:B------:R-:W-:Y:S02]  /*8380*/  HADD2.F32 R7, -RZ, R4.reuse.H0_H0 ;  /* 0x20000004ff077230 */ /* 0x100fe40000004100 */
[----:B------:R-:W-:Y:S02]  /*8390*/  HADD2.F32 R4, -RZ, R4.H1_H1 ;  /* 0x30000004ff047230 */ /* 0x000fe40000004100 */
[C---:B------:R-:W-:Y:S01]  /*83a0*/  FMUL.FTZ R32, R24.reuse, R30 ;  /* 0x0000001e18207220 */ /* 0x040fe20000410000 */
[----:B------:R-:W-:Y:S01]  /*83b0*/  FMUL.FTZ R31, R24, R28 ;  /* 0x0000001c181f7220 */ /* 0x000fe20000410000 */
[----:B------:R-:W-:-:S02]  /*83c0*/  HADD2.F32 R15, -RZ, R6.H0_H0 ;  /* 0x20000006ff0f7230 */ /* 0x000fc40000004100 */
[C---:B------:R-:W-:Y:S01]  /*83d0*/  FMUL.FTZ R24, R4.reuse, R29 ;  /* 0x0000001d04187220 */ /* 0x040fe20000410000 */
[C---:B------:R-:W-:Y:S01]  /*83e0*/  FFMA.FTZ R32, R21.reuse, R28, -R32 ;  /* 0x0000001c15207223 */ /* 0x040fe20000010820 */
[----:B------:R-:W-:Y:S01]  /*83f0*/  FFMA.FTZ R33, R21, R30, R31 ;  /* 0x0000001e15217223 */ /* 0x000fe2000001001f */
[----:B------:R-:W-:Y:S02]  /*8400*/  HADD2.F32 R20, -RZ, R6.H1_H1 ;  /* 0x30000006ff147230 */ /* 0x000fe40000004100 */
[-C--:B------:R-:W-:Y:S01]  /*8410*/  FMUL.FTZ R30, R4, R25.reuse ;  /* 0x00000019041e7220 */ /* 0x080fe20000410000 */
[C---:B------:R-:W-:Y:S01]  /*8420*/  FFMA.FTZ R28, R7.reuse, R25, -R24 ;  /* 0x00000019071c7223 */ /* 0x040fe20000010818 */
[--C-:B------:R-:W-:Y:S02]  /*8430*/  HADD2.F32 R6, -RZ, R5.reuse.H0_H0 ;  /* 0x20000005ff067230 */ /* 0x100fe40000004100 */
        /* <DEDUP_REMOVED lines=18> */
[----:B------:R2:W-:Y:S02]  /*8560*/  STS.128 [R0], R4 ;  /* 0x0000000400007388 */ /* 0x0005e40000000c00 */
.L_x_5987:
[----:B------:R-:W-:Y:S05]  /*8570*/  BSYNC B1 ;  /* 0x0000000000017941 */ /* 0x000fea0003800000 */
.L_x_5986:
        /* <DEDUP_REMOVED lines=8> */
[----:B------:R-:W-:Y:S01]  /*8600*/  SHF.R.U64 R30, R26, 0x10, R27 ;  /* 0x000000101a1e7819 */ /* 0x000fe2000000121b */
[----:B------:R-:W-:Y:S01]  /*8610*/  HADD2.F32 R25, -RZ, R3.H1_H1 ;  /* 0x30000003ff197230 */ /* 0x000fe20000004100 */
[----:B------:R-:W-:Y:S01]  /*8620*/  SHF.R.U32.HI R24, RZ, 0x10, R13 ;  /* 0x00000010ff187819 */ /* 0x000fe2000001160d */
[----:B------:R-:W-:Y:S01]  /*8630*/  HADD2.F32 R21, -RZ, R45.H0_H0 ;  /* 0x2000002dff157230 */ /* 0x000fe20000004100 */
[----:B------:R-:W-:Y:S02]  /*8640*/  SHF.R.U32.HI R26, RZ, 0x10, R27 ;  /* 0x00000010ff1a7819 */ /* 0x000fe4000001161b */
        /* <DEDUP_REMOVED lines=23> */
[-C--:B------:R-:W-:Y:S01]  /*87c0*/  FMUL.FTZ R26, R13, R15.reuse ;  /* 0x0000000f0d1a7220 */ /* 0x080fe20000410000 */
[----:B------:R-:W-:Y:S02]  /*87d0*/  HADD2.F32 R4, -RZ, R31.H0_H0 ;  /* 0x2000001fff047230 */ /* 0x000fe40000004100 */
[C---:B------:R-:W-:Y:S01]  /*87e0*/  FFMA.FTZ R27, R12.reuse, R15, -R27 ;  /* 0x0000000f0c1b7223 */ /* 0x040fe2000001081b */
[C---:B------:R-:W-:Y:S01]  /*87f0*/  FMUL.FTZ R7, R5.reuse, R20 ;  /* 0x0000001405077220 */ /* 0x040fe20000410000 */
[----:B------:R-:W-:Y:S01]  /*8800*/  FFMA.FTZ R26, R12, R21, R26 ;  /* 0x000000150c1a7223 */ /* 0x000fe2000001001a */
[----:B------:R-:W-:-:S02]  /*8810*/  FMUL.FTZ R13, R5, R4 ;  /* 0x00000004050d7220 */ /* 0x000fc40000410000 */
[C---:B------:R-:W-:Y:S01]  /*8820*/  FFMA.FTZ R5, R6.reuse, R4, -R7 ;  /* 0x0000000406057223 */ /* 0x040fe20000010807 */
[----:B------:R-:W-:Y:S01]  /*8830*/  F2FP.F16.F32.PACK_AB R7, R29, R28 ;  /* 0x0000001c1d07723e */ /* 0x000fe200000000ff */
[----:B------:R-:W-:Y:S01]  /*8840*/  FFMA.FTZ R20, R6, R20, R13 ;  /* 0x0000001406147223 */ /* 0x000fe2000001000d */
[----:B------:R-:W-:Y:S02]  /*8850*/  F2FP.F16.F32.PACK_AB R6, R26, R27 ;  /* 0x0000001b1a06723e */ /* 0x000fe400000000ff */
[----:B------:R-:W-:Y:S02]  /*8860*/  F2FP.F16.F32.PACK_AB R4, R25, R24 ;  /* 0x000000181904723e */ /* 0x000fe400000000ff */
[----:B------:R-:W-:-:S05]  /*8870*/  F2FP.F16.F32.PACK_AB R5, R20, R5 ;  /* 0x000000051405723e */ /* 0x000fca00000000ff */
[----:B------:R1:W-:Y:S02]  /*8880*/  STS.128 [R14+0x21400], R4 ;  /* 0x021400040e007388 */ /* 0x0003e40000000c00 */
.L_x_5992:
[----:B------:R-:W-:Y:S05]  /*8890*/  BSYNC B1 ;  /* 0x0000000000017941 */ /* 0x000fea0003800000 */
.L_x_5991:
[----:B------:R-:W-:Y:S05]  /*88a0*/  @P1 BRA `(.L_x_5990) ;  /* 0x00000014007c1947 */ /* 0x000fea0003800000 */
[----:B-1----:R-:W1:Y:S01]  /*88b0*/  LDS.128 R4, [R0+0x1000] ;  /* 0x0010000000047984 */ /* 0x002e620000000c00 */
[----:B------:R-:W-:Y:S01]  /*88c0*/  SHF.R.U32.HI R13, RZ, 0x10, R11 ;  /* 0x00000010ff0d7819 */ /* 0x000fe2000001160b */
[----:B------:R-:W-:Y:S01]  /*88d0*/  HADD2.F32 R12, -RZ, R46.H0_H0 ;  /* 0x2000002eff0c7230 */ /* 0x000fe20000004100 */
[----:B------:R-:W-:Y:S01]  /*88e0*/  SHF.R.U32.HI R15, RZ, 0x10, R9 ;  /* 0x00000010ff0f7819 */ /* 0x000fe20000011609 */
[----:B------:R-:W-:Y:S01]  /*88f0*/  HADD2.F32 R14, -RZ, R44.H1_H1 ;  /* 0x3000002cff0e7230 */ /* 0x000fe20000004100 */
[----:B------:R-:W-:Y:S01]  /*8900*/  SHF.R.U64 R27, R10, 0x10, R11 ;  /* 0x000000100a1b7819 */ /* 0x000fe2000000120b */
[----:B------:R-:W-:Y:S01]  /*8910*/  HADD2.F32 R13, -RZ, R13.H0_H0 ;  /* 0x2000000dff0d7230 */ /* 0x000fe20000004100 */
[----:B------:R-:W-:Y:S01]  /*8920*/  SHF.R.U64 R25, R8, 0x10, R9 ;  /* 0x0000001008197819 */ /* 0x000fe20000001209 */
[----:B------:R-:W-:Y:S02]  /*8930*/  HADD2.F32 R15, -RZ, R15.H0_H0 ;  /* 0x2000000fff0f7230 */ /* 0x000fe40000004100 */
[----:B-1----:R-:W-:-:S02]  /*8940*/  HADD2.F32 R11, -RZ, R7.H1_H1 ;  /* 0x30000007ff0b7230 */ /* 0x002fc40000004100 */
        /* <DEDUP_REMOVED lines=8> */
[C---:B------:R-:W-:Y:S01]  /*89d0*/  FMUL.FTZ R20, R4.reuse, R14 ;  /* 0x0000000e04147220 */ /* 0x040fe20000410000 */
[-C--:B------:R-:W-:Y:S01]  /*89e0*/  FMUL.FTZ R24, R4, R12.reuse ;  /* 0x0000000c04187220 */ /* 0x080fe20000410000 */
[----:B------:R-:W-:Y:S02]  /*89f0*/  HADD2.F32 R6, -RZ, R5.H0_H0 ;  /* 0x20000005ff067230 */ /* 0x000fe40000004100 */
[----:B------:R-:W-:Y:S01]  /*8a00*/  FFMA.FTZ R21, R10, R13, -R21 ;  /* 0x0000000d0a157223 */ /* 0x000fe20000010815 */
[----:B------:R-:W-:Y:S02]  /*8a10*/  HADD2.F32 R11, -RZ, R3.H0_H0 ;  /* 0x20000003ff0b7230 */ /* 0x000fe40000004100 */
[C---:B------:R-:W-:Y:S01]  /*8a20*/  FFMA.FTZ R20, R7.reuse, R12, -R20 ;  /* 0x0000000c07147223 */ /* 0x040fe20000010814 */
[----:B------:R-:W-:Y:S02]  /*8a30*/  HADD2.F32 R4, -RZ, R46.H1_H1 ;  /* 0x3000002eff047230 */ /* 0x000fe40000004100 */
[----:B------:R-:W-:Y:S01]  /*8a40*/  FFMA.FTZ R13, R7, R14, R24 ;  /* 0x0000000e070d7223 */ /* 0x000fe20000010018 */
[----:B------:R-:W-:-:S02]  /*8a50*/  HADD2.F32 R5, -RZ, R5.H1_H1 ;  /* 0x30000005ff057230 */ /* 0x000fc40000004100 */
[CC--:B------:R-:W-:Y:S01]  /*8a60*/  FMUL.FTZ R15, R9.reuse, R11.reuse ;  /* 0x0000000b090f7220 */ /* 0x0c0fe20000410000 */
[----:B------:R-:W-:Y:S02]  /*8a70*/  HADD2.F32 R10, -RZ, R25.H0_H0 ;  /* 0x20000019ff0a7230 */ /* 0x000fe40000004100 */
[-C--:B------:R-:W-:Y:S01]  /*8a80*/  FMUL.FTZ R12, R9, R4.reuse ;  /* 0x00000004090c7220 */ /* 0x080fe20000410000 */
[----:B------:R-:W-:Y:S02]  /*8a90*/  HADD2.F32 R3, -RZ, R27.H0_H0 ;  /* 0x2000001bff037230 */ /* 0x000fe40000004100 */
[C---:B------:R-:W-:Y:S01]  /*8aa0*/  FFMA.FTZ R15, R8.reuse, R4, -R15 ;  /* 0x00000004080f7223 */ /* 0x040fe2000001080f */
[----:B------:R-:W-:Y:S01]  /*8ab0*/  F2FP.F16.F32.PACK_AB R4, R13, R20 ;  /* 0x000000140d04723e */ /* 0x000fe200000000ff */
[C---:B------:R-:W-:Y:S01]  /*8ac0*/  FMUL.FTZ R7, R5.reuse, R10 ;  /* 0x0000000a05077220 */ /* 0x040fe20000410000 */
[----:B------:R-:W-:Y:S01]  /*8ad0*/  FFMA.FTZ R12, R8, R11, R12 ;  /* 0x0000000b080c7223 */ /* 0x000fe2000001000c */
[----:B------:R-:W-:-:S02]  /*8ae0*/  FMUL.FTZ R9, R5, R3 ;  /* 0x0000000305097220 */ /* 0x000fc40000410000 */
[----:B------:R-:W-:Y:S01]  /*8af0*/  FFMA.FTZ R5, R6, R3, -R7 ;  /* 0x0000000306057223 */ /* 0x000fe20000010807 */
[----:B------:R-:W-:Y:S01]  /*8b00*/  F2FP.F16.F32.PACK_AB R7, R26, R21 ;  /* 0x000000151a07723e */ /* 0x000fe200000000ff */
[----:B------:R-:W-:Y:S01]  /*8b10*/  FFMA.FTZ R10, R6, R10, R9 ;  /* 0x0000000a060a7223 */ /* 0x000fe20000010009 */
[----:B------:R-:W-:-:S04]  /*8b20*/  F2FP.F16.F32.PACK_AB R6, R12, R15 ;  /* 0x0000000f0c06723e */ /* 0x000fc800000000ff */
[----:B------:R-:W-:-:S05]  /*8b30*/  F2FP.F16.F32.PACK_AB R5, R10, R5 ;  /* 0x000000050a05723e */ /* 0x000fca00000000ff */
[----:B------:R3:W-:Y:S01]  /*8b40*/  STS.128 [R0+0x1000], R4 ;  /* 0x0010000400007388 */ /* 0x0007e20000000c00 */
[----:B------:R-:W-:Y:S05]  /*8b50*/  BRA `(.L_x_5990) ;  /* 0x0000001000d07947 */ /* 0x000fea0003800000 */
.L_x_5977:
[----:B------:R-:W1:Y:S01]  /*8b60*/  LDC R21, c[0x0][0x448] ;  /* 0x00011200ff157b82 */ /* 0x000e620000000800 */
[----:B------:R-:W-:Y:S01]  /*8b70*/  IMAD R3, R223, 0x20, R34 ;  /* 0x00000020df037824 */ /* 0x000fe200078e0222 */
[----:B------:R-:W-:Y:S01]  /*8b80*/  ULDC.64 UR4, c[0x0][0x3f8] ;  /* 0x0000fe0000047ab9 */ /* 0x000fe20000000a00 */
        /* <DEDUP_REMOVED lines=8> */
[----:B--2---:R-:W-:Y:S01]  /*8c10*/  @P0 SHF.R.U32.HI R3, RZ, R5, R0 ;  /* 0x00000005ff030219 */ /* 0x004fe20000011600 */
        /* <DEDUP_REMOVED lines=18> */
[----:B------:R-:W1:Y:S04]  /*8d40*/  SHFL.IDX PT, R3, R8, RZ, 0x1c1f ;  /* 0x001c1fff08037589 */ /* 0x000e6800000e0000 */
[----:B------:R-:W2:Y:S04]  /*8d50*/  SHFL.IDX PT, R0, R6, RZ, 0x1c1f ;  /* 0x001c1fff06007589 */ /* 0x000ea800000e0000 */
[----:B------:R3:W4:Y:S04]  /*8d60*/  SHFL.IDX PT, R5, R7, RZ, 0x1c1f ;  /* 0x001c1fff07057589 */ /* 0x00072800000e0000 */
[----:B------:R3:W0:Y:S01]  /*8d70*/  SHFL.IDX PT, R14, R9, RZ, 0x1c1f ;  /* 0x001c1fff090e7589 */ /* 0x00062200000e0000 */
[----:B-1----:R-:W-:-:S02]  /*8d80*/  IMAD.MOV.U32 R11, RZ, RZ, R3 ;  /* 0x000000ffff0b7224 */ /* 0x002fc400078e0003 */
[----:B--23--:R-:W-:-:S07]  /*8d90*/  IMAD.MOV.U32 R10, RZ, RZ, R0 ;  /* 0x000000ffff0a7224 */ /* 0x00cfce00078e0000 */
.L_x_6321:
[----:B------:R-:W-:Y:S01]  /*8da0*/  IMAD R21, R22, R21, RZ ;  /* 0x0000001516157224 */ /* 0x000fe200078e02ff */
[----:B------:R-:W-:Y:S01]  /*8db0*/  BSSY B1, `(.L_x_5994) ;  /* 0x000000f000017945 */ /* 0x000fe20003800000 */
[----:B----4-:R-:W-:Y:S01]  /*8dc0*/  IMAD.MOV.U32 R15, RZ, RZ, R5 ;  /* 0x000000ffff0f7224 */ /* 0x010fe200078e0005 */
[----:B------:R-:W-:Y:S02]  /*8dd0*/  CS2R R28, SRZ ;  /* 0x00000000001c7805 */ /* 0x000fe4000001ff00 */
[----:B------:R-:W-:Y:S02]  /*8de0*/  CS2R R30, SRZ ;  /* 0x00000000001e7805 */ /* 0x000fe4000001ff00 */
[----:B------:R-:W-:Y:S02]  /*8df0*/  ISETP.GE.AND P0, PT, R34, R21, PT ;  /* 0x000000152200720c */ /* 0x000fe40003f06270 */
[----:B------:R-:W-:Y:S02]  /*8e00*/  CS2R R24, SRZ ;  /* 0x0000000000187805 */ /* 0x000fe4000001ff00 */
[----:B------:R-:W-:-:S09]  /*8e10*/  CS2R R26, SRZ ;  /* 0x00000000001a7805 */ /* 0x000fd2000001ff00 */
[----:B------:R-:W-:Y:S05]  /*8e20*/  @P0 BRA `(.L_x_5995) ;  /* 0x00000000001c0947 */ /* 0x000fea0003800000 */
[----:B------:R-:W-:Y:S02]  /*8e30*/  ULDC UR4, c[0x0][0x3f4] ;  /* 0x0000fd0000047ab9 */ /* 0x000fe40000000800 */
[----:B------:R-:W-:-:S13]  /*8e40*/  ISETP.GE.AND P0, PT, R16, UR4, PT ;  /* 0x0000000410007c0c */ /* 0x000fda000bf06270 */
[----:B------:R-:W-:Y:S05]  /*8e50*/  @P0 BRA `(.L_x_5995) ;  /* 0x0000000000100947 */ /* 0x000fea0003800000 */
[----:B------:R-:W-:-:S04]  /*8e60*/  IMAD.WIDE R10, R16, 0x2, R10 ;  /* 0x00000002100a7825 */ /* 0x000fc800078e020a */
[----:B0-----:R-:W-:Y:S01]  /*8e70*/  IMAD.WIDE R14, R16, 0x2, R14 ;  /* 0x00000002100e7825 */ /* 0x001fe200078e020e */
[----:B------:R1:W5:Y:S04]  /*8e80*/  LD.E.128 R24, desc[UR42][R10.64] ;  /* 0x0000002a0a187980 */ /* 0x000368000c101d00 */
[----:B------:R1:W5:Y:S02]  /*8e90*/  LD.E.128 R28, desc[UR42][R14.64] ;  /* 0x0000002a0e1c7980 */ /* 0x000364000c101d00 */
.L_x_5995:
[----:B------:R-:W-:Y:S05]  /*8ea0*/  BSYNC B1 ;  /* 0x0000000000017941 */ /* 0x000fea0003800000 */
.L_x_5994:
[----:B-----5:R-:W-:Y:S01]  /*8eb0*/  IMAD.MOV.U32 R0, RZ, RZ, R28 ;  /* 0x000000ffff007224 */ /* 0x020fe200078e001c */
        /* <DEDUP_REMOVED lines=11> */
[----:B------:R-:W-:Y:S02]  /*8f70*/  PRMT R50, R4, 0x5410, R5 ;  /* 0x0000541004327816 */ /* 0x000fe40000000005 */
[----:B------:R-:W-:Y:S02]  /*8f80*/  CS2R R4, SRZ ;  /* 0x0000000000047805 */ /* 0x000fe4000001ff00 */
[----:B------:R-:W-:Y:S02]  /*8f90*/  PRMT R49, R49, 0x5410, R0 ;  /* 0x0000541031317816 */ /* 0x000fe40000000000 */
[----:B------:R-:W-:Y:S01]  /*8fa0*/  PRMT R37, R37, 0x5410, R3 ;  /* 0x0000541025257816 */ /* 0x000fe20000000003 */
[----:B------:R-:W-:Y:S06]  /*8fb0*/  BRA.DIV UR4, `(.L_x_5996) ;  /* 0x0000017e04007947 */ /* 0x000fec000b800000 */
[----:B------:R-:W2:Y:S04]  /*8fc0*/  SHFL.IDX PT, R3, R8, 0x1, 0x1c1f ;  /* 0x003c1f0008037f89 */ /* 0x000ea800000e0000 */
[----:B------:R-:W3:Y:S04]  /*8fd0*/  SHFL.IDX PT, R0, R6, 0x1, 0x1c1f ;  /* 0x003c1f0006007f89 */ /* 0x000ee800000e0000 */
[----:B------:R-:W4:Y:S04]  /*8fe0*/  SHFL.IDX PT, R7, R7, 0x1, 0x1c1f ;  /* 0x003c1f0007077f89 */ /* 0x000f2800000e0000 */
[----:B01----:R0:W1:Y:S01]  /*8ff0*/  SHFL.IDX PT, R14, R9, 0x1, 0x1c1f ;  /* 0x003c1f00090e7f89 */ /* 0x00306200000e0000 */
[----:B--2---:R-:W-:-:S02]  /*9000*/  IMAD.MOV.U32 R13, RZ, RZ, R3 ;  /* 0x000000ffff0d7224 */ /* 0x004fc400078e0003 */
[----:B0--3--:R-:W-:-:S07]  /*9010*/  IMAD.MOV.U32 R12, RZ, RZ, R0 ;  /* 0x000000ffff0c7224 */ /* 0x009fce00078e0000 */
.L_x_6327:
[----:B------:R-:W0:Y:S01]  /*9020*/  LDC R33, c[0x0][0x3f4] ;  /* 0x0000fd00ff217b82 */ /* 0x000e220000000800 */
[----:B------:R-:W-:Y:S01]  /*9030*/  VIADD R34, R34, 0x20 ;  /* 0x0000002022227836 */ /* 0x000fe20000000000 */
[----:B------:R-:W-:Y:S01]  /*9040*/  LEA.HI R0, R217, R217, RZ, 0x1 ;  /* 0x000000d9d9007211 */ /* 0x000fe200078f08ff */
[----:B------:R-:W-:Y:S01]  /*9050*/  BSSY B1, `(.L_x_5997) ;  /* 0x0000014000017945 */ /* 0x000fe20003800000 */
[----:B----4-:R-:W-:Y:S01]  /*9060*/  IMAD.MOV.U32 R15, RZ, RZ, R7 ;  /* 0x000000ffff0f7224 */ /* 0x010fe200078e0007 */
        /* <DEDUP_REMOVED lines=9> */
[----:B------:R-:W-:Y:S02]  /*9100*/  CS2R R6, SRZ ;  /* 0x0000000000067805 */ /* 0x000fe4000001ff00 */
[----:B------:R-:W-:Y:S02]  /*9110*/  ISETP.GE.AND P0, PT, R16, UR4, PT ;  /* 0x0000000410007c0c */ /* 0x000fe4000bf06270 */
[----:B------:R-:W-:Y:S02]  /*9120*/  CS2R R8, SRZ ;  /* 0x0000000000087805 */ /* 0x000fe4000001ff00 */
[----:B------:R-:W-:-:S09]  /*9130*/  CS2R R10, SRZ ;  /* 0x00000000000a7805 */ /* 0x000fd2000001ff00 */
[----:B------:R-:W-:Y:S05]  /*9140*/  @P0 BRA `(.L_x_5998) ;  /* 0x0000000000100947 */ /* 0x000fea0003800000 */
[----:B------:R-:W-:-:S04]  /*9150*/  IMAD.WIDE R12, R16, 0x2, R12 ;  /* 0x00000002100c7825 */ /* 0x000fc800078e020c */
[----:B-1----:R-:W-:Y:S01]  /*9160*/  IMAD.WIDE R14, R16, 0x2, R14 ;  /* 0x00000002100e7825 */ /* 0x002fe200078e020e */
[----:B------:R2:W5:Y:S04]  /*9170*/  LD.E.128 R8, desc[UR42][R12.64] ;  /* 0x0000002a0c087980 */ /* 0x000568000c101d00 */
[----:B------:R2:W5:Y:S02]  /*9180*/  LD.E.128 R4, desc[UR42][R14.64] ;  /* 0x0000002a0e047980 */ /* 0x000564000c101d00 */
.L_x_5998:
[----:B------:R-:W-:Y:S05]  /*9190*/  BSYNC B1 ;  /* 0x0000000000017941 */ /* 0x000fea0003800000 */
.L_x_5997:
[----:B------:R-:W3:Y:S01]  /*91a0*/  SYNCS.PHASECHK.TRANS64.TRYWAIT P1, [R2+URZ+0x28c00], R3 ;  /* 0x028c0003020075a7 */ /* 0x000ee2000802017f */
[----:B------:R-:W-:Y:S01]  /*91b0*/  VIADDMNMX R0, R21, -R192, 0x40, PT ;  /* 0x0000004015007446 */ /* 0x000fe200038009c0 */
[----:B--2--5:R-:W-:Y:S01]  /*91c0*/  IMAD.MOV.U32 R12, RZ, RZ, R4 ;  /* 0x000000ffff0c7224 */ /* 0x024fe200078e0004 */
[----:B0-----:R-:W-:Y:S01]  /*91d0*/  ISETP.GE.AND P0, PT, R16, R33, PT ;  /* 0x000000211000720c */ /* 0x001fe20003f06270 */
[----:B------:R-:W-:Y:S01]  /*91e0*/  IMAD.MOV.U32 R13, RZ, RZ, R5 ;  /* 0x000000ffff0d7224 */ /* 0x000fe200078e0005 */
[----:B------:R-:W-:Y:S01]  /*91f0*/  BSSY B1, `(.L_x_5999) ;  /* 0x000000c000017945 */ /* 0x000fe20003800000 */
[----:B-1----:R-:W-:Y:S01]  /*9200*/  IMAD.MOV.U32 R14, RZ, RZ, R9 ;  /* 0x000000ffff0e7224 */ /* 0x002fe200078e0009 */
[-C--:B------:R-:W-:Y:S02]  /*9210*/  ISETP.GE.OR P2, PT, R186, R0.reuse, P0 ;  /* 0x00000000ba00720c */ /* 0x080fe40000746670 */
[----:B------:R-:W-:Y:S01]  /*9220*/  PRMT R51, R12, 0x5410, R13 ;  /* 0x000054100c337816 */ /* 0x000fe2000000000d */
[----:B------:R-:W-:Y:S01]  /*9230*/  IMAD.MOV.U32 R12, RZ, RZ, R7 ;  /* 0x000000ffff0c7224 */ /* 0x000fe200078e0007 */
[----:B------:R-:W-:Y:S01]  /*9240*/  ISETP.GE.OR P0, PT, R235, R0, P0 ;  /* 0x00000000eb00720c */ /* 0x000fe20000706670 */
[----:B------:R-:W-:-:S02]  /*9250*/  IMAD.MOV.U32 R0, RZ, RZ, R6 ;  /* 0x000000ffff007224 */ /* 0x000fc400078e0006 */
[----:B------:R-:W-:-:S03]  /*9260*/  IMAD.MOV.U32 R13, RZ, RZ, R8 ;  /* 0x000000ffff0d7224 */ /* 0x000fc600078e0008 */
[----:B------:R-:W-:Y:S01]  /*9270*/  PRMT R52, R0, 0x5410, R12 ;  /* 0x0000541000347816 */ /* 0x000fe2000000000c */
[----:B------:R-:W-:Y:S01]  /*9280*/  IMAD.IADD R0, R16, 0x1, R33 ;  /* 0x0000000110007824 */ /* 0x000fe200078e0221 */
[----:B------:R-:W-:Y:S01]  /*9290*/  PRMT R53, R13, 0x5410, R14 ;  /* 0x000054100d357816 */ /* 0x000fe2000000000e */
[----:B---3--:R-:W-:Y:S06]  /*92a0*/  @!P1 BRA `(.L_x_6000) ;  /* 0x0000017800bc9947 */ /* 0x008fec0003800000 */
.L_x_6328:
[----:B------:R-:W-:Y:S05]  /*92b0*/  BSYNC B1 ;  /* 0x0000000000017941 */ /* 0x000fea0003800000 */
.L_x_5999:
[----:B------:R-:W-:Y:S01]  /*92c0*/  BSSY B1, `(.L_x_6001) ;  /* 0x0000063000017945 */ /* 0x000fe20003800000 */
[----:B------:R-:W-:Y:S01]  /*92d0*/  IMAD.MOV.U32 R54, RZ, RZ, R10 ;  /* 0x000000ffff367224 */ /* 0x000fe200078e000a */
[----:B0-----:R-:W-:Y:S01]  /*92e0*/  LOP3.LUT R3, R0, 0x38, RZ, 0xc0, !PT ;  /* 0x0000003800037812 */ /* 0x001fe200078ec0ff */
[----:B------:R-:W-:Y:S01]  /*92f0*/  IMAD.MOV.U32 R55, RZ, RZ, R11 ;  /* 0x000000ffff377224 */ /* 0x000fe200078e000b */
[----:B------:R-:W-:Y:S06]  /*9300*/  @P2 BRA `(.L_x_6002) ;  /* 0x0000000400782947 */ /* 0x000fec0003800000 */
[----:B------:R-:W-:Y:S01]  /*9310*/  IMAD.SHL.U32 R0, R193, 0x40, RZ ;  /* 0x00000040c1007824 */ /* 0x000fe200078e00ff */
[----:B------:R-:W-:Y:S02]  /*9320*/  SHF.R.U64 R47, R26, 0x10, R27 ;  /* 0x000000101a2f7819 */ /* 0x000fe4000000121b */
[--C-:B------:R-:W-:Y:S02]  /*9330*/  SHF.R.U64 R45, R30, 0x10, R31.reuse ;  /* 0x000000101e2d7819 */ /* 0x100fe4000000121f */
[----:B------:R-:W-:Y:S02]  /*9340*/  LOP3.LUT R12, R0, 0x1c0, RZ, 0xc0, !PT ;  /* 0x000001c0000c7812 */ /* 0x000fe400078ec0ff */
[----:B------:R-:W-:Y:S01]  /*9350*/  SHF.R.U32.HI R40, RZ, 0x10, R31 ;  /* 0x00000010ff287819 */ /* 0x000fe2000001161f */
[----:B------:R-:W-:Y:S01]  /*9360*/  HADD2.F32 R31, -RZ, R37.H0_H0 ;  /* 0x20000025ff1f7230 */ /* 0x000fe20000004100 */
[----:B------:R-:W-:Y:S02]  /*9370*/  LOP3.LUT R0, R12, 0x38, R16, 0xf8, !PT ;  /* 0x000000380c007812 */ /* 0x000fe400078ef810 */
[----:B------:R-:W-:-:S02]  /*9380*/  SHF.R.U32.HI R15, RZ, 0x3, R12 ;  /* 0x00000003ff0f7819 */ /* 0x000fc4000001160c */
[--C-:B------:R-:W-:Y:S02]  /*9390*/  SHF.R.U32.HI R36, RZ, 0x10, R29.reuse ;  /* 0x00000010ff247819 */ /* 0x100fe4000001161d */
[----:B------:R-:W-:Y:S02]  /*93a0*/  LOP3.LUT R0, R0, R15, RZ, 0x3c, !PT ;  /* 0x0000000f00007212 */ /* 0x000fe400078e3cff */
[----:B------:R-:W-:Y:S01]  /*93b0*/  SHF.R.U64 R46, R28, 0x10, R29 ;  /* 0x000000101c2e7819 */ /* 0x000fe2000000121d */
[----:B------:R-:W-:Y:S01]  /*93c0*/  HADD2.F32 R29, -RZ, R37.H1_H1 ;  /* 0x30000025ff1d7230 */ /* 0x000fe20000004100 */
[----:B------:R-:W-:Y:S01]  /*93d0*/  SHF.R.U32.HI R38, RZ, 0x10, R25 ;  /* 0x00000010ff267819 */ /* 0x000fe20000011619 */
[----:B------:R-:W-:Y:S01]  /*93e0*/  IMAD R13, R203, 0x200, R0 ;  /* 0x00000200cb0d7824 */ /* 0x000fe200078e0200 */
[----:B------:R-:W-:Y:S01]  /*93f0*/  LOP3.LUT R0, R15, R3, R12, 0x1e, !PT ;  /* 0x000000030f007212 */ /* 0x000fe200078e1e0c */
[----:B------:R-:W-:Y:S01]  /*9400*/  HADD2.F32 R30, -RZ, R36.H0_H0 ;  /* 0x20000024ff1e7230 */ /* 0x000fe20000004100 */
[----:B------:R-:W-:Y:S01]  /*9410*/  SHF.R.U32.HI R41, RZ, 0x10, R27 ;  /* 0x00000010ff297819 */ /* 0x000fe2000001161b */
[----:B------:R-:W-:Y:S01]  /*9420*/  IMAD R43, R13, 0x2, R2 ;  /* 0x000000020d2b7824 */ /* 0x000fe200078e0202 */
[----:B------:R-:W-:Y:S01]  /*9430*/  SHF.R.U64 R48, R24, 0x10, R25 ;  /* 0x0000001018307819 */ /* 0x000fe20000001219 */
[----:B------:R-:W-:-:S03]  /*9440*/  IMAD R21, R203, 0x200, R0 ;  /* 0x00000200cb157824 */ /* 0x000fc600078e0200 */
[----:B------:R-:W0:Y:S01]  /*9450*/  LDS.128 R12, [R43+0x20400] ;  /* 0x020400002b0c7984 */ /* 0x000e220000000c00 */
[----:B------:R-:W-:-:S05]  /*9460*/  IMAD R44, R21, 0x2, R2 ;  /* 0x00000002152c7824 */ /* 0x000fca00078e0202 */
[----:B------:R-:W1:Y:S01]  /*9470*/  LDS.128 R32, [R44+0x20400] ;  /* 0x020400002c207984 */ /* 0x000e620000000c00 */
[--C-:B0-----:R-:W-:Y:S02]  /*9480*/  HADD2.F32 R20, -RZ, R13.reuse.H0_H0 ;  /* 0x2000000dff147230 */ /* 0x101fe40000004100 */
[----:B------:R-:W-:Y:S02]  /*9490*/  HADD2.F32 R13, -RZ, R13.H1_H1 ;  /* 0x3000000dff0d7230 */ /* 0x000fe40000004100 */
[----:B------:R-:W-:Y:S02]  /*94a0*/  HADD2.F32 R21, -RZ, R15.H0_H0 ;  /* 0x2000000fff157230 */ /* 0x000fe40000004100 */
[--C-:B-1----:R-:W-:Y:S02]  /*94b0*/  HADD2.F32 R26, -RZ, R33.reuse.H0_H0 ;  /* 0x20000021ff1a7230 */ /* 0x102fe40000004100 */
[----:B------:R-:W-:Y:S02]  /*94c0*/  HADD2.F32 R33, -RZ, R33.H1_H1 ;  /* 0x30000021ff217230 */ /* 0x000fe40000004100 */
[----:B------:R-:W-:-:S02]  /*94d0*/  HADD2.F32 R28, -RZ, R35.H0_H0 ;  /* 0x20000023ff1c7230 */ /* 0x000fc40000004100 */
[C---:B------:R-:W-:Y:S01]  /*94e0*/  FMUL.FTZ R37, R26.reuse, R31 ;  /* 0x0000001f1a257220 */ /* 0x040fe20000410000 */
[-C--:B------:R-:W-:Y:S01]  /*94f0*/  FMUL.FTZ R39, R26, R29.reuse ;  /* 0x0000001d1a277220 */ /* 0x080fe20000410000 */
[----:B------:R-:W-:Y:S02]  /*9500*/  HADD2.F32 R26, -RZ, R38.H0_H0 ;  /* 0x20000026ff1a7230 */ /* 0x000fe40000004100 */
[C---:B------:R-:W-:Y:S01]  /*9510*/  FMUL.FTZ R36, R33.reuse, R30 ;  /* 0x0000001e21247220 */ /* 0x040fe20000410000 */
[C---:B------:R-:W-:Y:S01]  /*9520*/  FFMA.FTZ R37, R20.reuse, R29, -R37 ;  /* 0x0000001d14257223 */ /* 0x040fe20000010825 */
[----:B------:R-:W-:Y:S02]  /*9530*/  HADD2.F32 R29, -RZ, R49.H0_H0 ;  /* 0x20000031ff1d7230 */ /* 0x000fe40000004100 */
        /* <DEDUP_REMOVED lines=8> */
[----:B------:R-:W-:Y:S01]  /*95c0*/  FFMA.FTZ R40, R21, R20, -R26 ;  /* 0x0000001415287223 */ /* 0x000fe2000001081a */
[----:B------:R-:W-:Y:S02]  /*95d0*/  HADD2.F32 R20, -RZ, R41.H0_H0 ;  /* 0x20000029ff147230 */ /* 0x000fe40000004100 */
[----:B------:R-:W-:Y:S01]  /*95e0*/  FFMA.FTZ R38, R13, R30, R38 ;  /* 0x0000001e0d267223 */ /* 0x000fe20000010026 */
[----:B------:R-:W-:Y:S02]  /*95f0*/  HADD2.F32 R24, -RZ, R15.H1_H1 ;  /* 0x3000000fff187230 */ /* 0x000fe40000004100 */
[----:B------:R-:W-:Y:S01]  /*9600*/  FFMA.FTZ R41, R21, R29, R28 ;  /* 0x0000001d15297223 */ /* 0x000fe2000001001c */
[----:B------:R-:W-:-:S02]  /*9610*/  HADD2.F32 R25, -RZ, R32.H0_H0 ;  /* 0x20000020ff197230 */ /* 0x000fc40000004100 */
[C---:B------:R-:W-:Y:S01]  /*9620*/  FMUL.FTZ R29, R35.reuse, R31 ;  /* 0x0000001f231d7220 */ /* 0x040fe20000410000 */
[----:B------:R-:W-:Y:S02]  /*9630*/  HADD2.F32 R13, -RZ, R49.H1_H1 ;  /* 0x30000031ff0d7230 */ /* 0x000fe40000004100 */
[-C--:B------:R-:W-:Y:S01]  /*9640*/  FMUL.FTZ R33, R35, R20.reuse ;  /* 0x0000001423217220 */ /* 0x080fe20000410000 */
[----:B------:R-:W-:Y:S02]  /*9650*/  HADD2.F32 R21, -RZ, R42.H0_H0 ;  /* 0x2000002aff157230 */ /* 0x000fe40000004100 */
[----:B------:R-:W-:Y:S01]  /*9660*/  FFMA.FTZ R35, R24, R20, -R29 ;  /* 0x0000001418237223 */ /* 0x000fe2000001081d */
[----:B------:R-:W-:Y:S02]  /*9670*/  HADD2.F32 R0, -RZ, R12.H0_H0 ;  /* 0x2000000cff007230 */ /* 0x000fe40000004100 */
[----:B------:R-:W-:Y:S01]  /*9680*/  FMUL.FTZ R28, R25, R13 ;  /* 0x0000000d191c7220 */ /* 0x000fe20000410000 */
[----:B------:R-:W-:-:S02]  /*9690*/  HADD2.F32 R27, -RZ, R34.H0_H0 ;  /* 0x20000022ff1b7230 */ /* 0x000fc40000004100 */
[----:B------:R-:W-:Y:S01]  /*96a0*/  FMUL.FTZ R29, R25, R21 ;  /* 0x00000015191d7220 */ /* 0x000fe20000410000 */
[----:B------:R-:W-:Y:S02]  /*96b0*/  HADD2.F32 R26, -RZ, R42.H1_H1 ;  /* 0x3000002aff1a7230 */ /* 0x000fe40000004100 */
[----:B------:R-:W-:Y:S01]  /*96c0*/  FFMA.FTZ R42, R24, R31, R33 ;  /* 0x0000001f182a7223 */ /* 0x000fe20000010021 */
[----:B------:R-:W-:Y:S02]  /*96d0*/  HADD2.F32 R20, -RZ, R50.H0_H0 ;  /* 0x20000032ff147230 */ /* 0x000fe40000004100 */
[C---:B------:R-:W-:Y:S01]  /*96e0*/  FFMA.FTZ R29, R0.reuse, R13, -R29 ;  /* 0x0000000d001d7223 */ /* 0x040fe2000001081d */
[----:B------:R-:W-:Y:S01]  /*96f0*/  FFMA.FTZ R24, R0, R21, R28 ;  /* 0x0000001500187223 */ /* 0x000fe2000001001c */
[----:B------:R-:W-:Y:S02]  /*9700*/  HADD2.F32 R15, -RZ, R14.H0_H0 ;  /* 0x2000000eff0f7230 */ /* 0x000fe40000004100 */
[C---:B------:R-:W-:Y:S01]  /*9710*/  FMUL.FTZ R30, R27.reuse, R26 ;  /* 0x0000001a1b1e7220 */ /* 0x040fe20000410000 */
[----:B------:R-:W-:Y:S01]  /*9720*/  FMUL.FTZ R0, R27, R20 ;  /* 0x000000141b007220 */ /* 0x000fe20000410000 */
[----:B------:R-:W-:-:S02]  /*9730*/  HADD2.F32 R32, -RZ, R32.H1_H1 ;  /* 0x30000020ff207230 */ /* 0x000fc40000004100 */
[----:B------:R-:W-:Y:S02]  /*9740*/  HADD2.F32 R34, -RZ, R34.H1_H1 ;  /* 0x30000022ff227230 */ /* 0x000fe40000004100 */
[C---:B------:R-:W-:Y:S01]  /*9750*/  FFMA.FTZ R30, R15.reuse, R20, -R30 ;  /* 0x000000140f1e7223 */ /* 0x040fe2000001081e */
[----:B------:R-:W-:Y:S02]  /*9760*/  HADD2.F32 R25, -RZ, R46.H0_H0 ;  /* 0x2000002eff197230 */ /* 0x000fe40000004100 */
[----:B------:R-:W-:Y:S01]  /*9770*/  FFMA.FTZ R26, R15, R26, R0 ;  /* 0x0000001a0f1a7223 */ /* 0x000fe20000010000 */
[----:B------:R-:W-:Y:S02]  /*9780*/  HADD2.F32 R27, -RZ, R45.H0_H0 ;  /* 0x2000002dff1b7230 */ /* 0x000fe40000004100 */
        /* <DEDUP_REMOVED lines=22> */
.L_x_6002:
[----:B------:R-:W-:Y:S05]  /*98f0*/  BSYNC B1 ;  /* 0x0000000000017941 */ /* 0x000fea0003800000 */
.L_x_6001:
[----:B------:R-:W-:Y:S01]  /*9900*/  PRMT R34, R54, 0x5410, R55 ;  /* 0x0000541036227816 */ /* 0x000fe20000000037 */
[----:B------:R-:W-:Y:S06]  /*9910*/  @P0 BRA `(.L_x_5990) ;  /* 0x0000000400600947 */ /* 0x000fec0003800000 */
[--C-:B------:R-:W-:Y:S01]  /*9920*/  SHF.R.U32.HI R0, RZ, 0x3, R226.reuse ;  /* 0x00000003ff007819 */ /* 0x100fe200000116e2 */
[----:B0-----:R-:W0:Y:S01]  /*9930*/  LDS.128 R12, [R225+0x20400] ;  /* 0x02040000e10c7984 */ /* 0x001e220000000c00 */
[----:B------:R-:W-:Y:S01]  /*9940*/  SHF.R.U64 R39, R8, 0x10, R9 ;  /* 0x0000001008277819 */ /* 0x000fe20000001209 */
[----:B------:R-:W-:Y:S01]  /*9950*/  HADD2.F32 R21, -RZ, R51.H1_H1 ;  /* 0x30000033ff157230 */ /* 0x000fe20000004100 */
[----:B------:R-:W-:Y:S02]  /*9960*/  LOP3.LUT R0, R0, R3, R226, 0x1e, !PT ;  /* 0x0000000300007212 */ /* 0x000fe400078e1ee2 */
[--C-:B------:R-:W-:Y:S02]  /*9970*/  SHF.R.U64 R38, R10, 0x10, R11.reuse ;  /* 0x000000100a267819 */ /* 0x100fe4000000120b */
[----:B------:R-:W-:Y:S01]  /*9980*/  SHF.R.U32.HI R36, RZ, 0x10, R11 ;  /* 0x00000010ff247819 */ /* 0x000fe2000001160b */
[----:B------:R-:W-:Y:S01]  /*9990*/  IMAD.IADD R3, R227, 0x1, R0 ;  /* 0x00000001e3037824 */ /* 0x000fe200078e0200 */
[--C-:B------:R-:W-:Y:S01]  /*99a0*/  SHF.R.U32.HI R20, RZ, 0x10, R5.reuse ;  /* 0x00000010ff147819 */ /* 0x100fe20000011605 */
[----:B------:R-:W-:Y:S01]  /*99b0*/  HADD2.F32 R11, -RZ, R53.H1_H1 ;  /* 0x30000035ff0b7230 */ /* 0x000fe20000004100 */
[----:B------:R-:W-:Y:S01]  /*99c0*/  SHF.R.U64 R37, R4, 0x10, R5 ;  /* 0x0000001004257819 */ /* 0x000fe20000001205 */
[----:B------:R-:W-:Y:S01]  /*99d0*/  IMAD R3, R3, 0x2, R2 ;  /* 0x0000000203037824 */ /* 0x000fe200078e0202 */
[----:B------:R-:W-:Y:S01]  /*99e0*/  SHF.R.U32.HI R28, RZ, 0x10, R9 ;  /* 0x00000010ff1c7819 */ /* 0x000fe20000011609 */
[----:B------:R-:W-:Y:S01]  /*99f0*/  HADD2.F32 R20, -RZ, R20.H0_H0 ;  /* 0x20000014ff147230 */ /* 0x000fe20000004100 */
[----:B------:R-:W-:-:S02]  /*9a00*/  SHF.R.U64 R35, R6, 0x10, R7 ;  /* 0x0000001006237819 */ /* 0x000fc40000001207 */
[----:B------:R-:W1:Y:S01]  /*9a10*/  LDS.128 R24, [R3+0x20400] ;  /* 0x0204000003187984 */ /* 0x000e620000000c00 */
[----:B------:R-:W-:Y:S01]  /*9a20*/  SHF.R.U32.HI R33, RZ, 0x10, R7 ;  /* 0x00000010ff217819 */ /* 0x000fe20000011607 */
[--C-:B0-----:R-:W-:Y:S02]  /*9a30*/  HADD2.F32 R4, -RZ, R13.reuse.H0_H0 ;  /* 0x2000000dff047230 */ /* 0x101fe40000004100 */
[----:B------:R-:W-:Y:S02]  /*9a40*/  HADD2.F32 R13, -RZ, R13.H1_H1 ;  /* 0x3000000dff0d7230 */ /* 0x000fe40000004100 */
[----:B------:R-:W-:Y:S02]  /*9a50*/  HADD2.F32 R0, -RZ, R12.H0_H0 ;  /* 0x2000000cff007230 */ /* 0x000fe40000004100 */
[----:B------:R-:W-:Y:S02]  /*9a60*/  HADD2.F32 R5, -RZ, R14.H0_H0 ;  /* 0x2000000eff057230 */ /* 0x000fe40000004100 */
[----:B------:R-:W-:-:S02]  /*9a70*/  HADD2.F32 R6, -RZ, R15.H0_H0 ;  /* 0x2000000fff067230 */ /* 0x000fc40000004100 */
[----:B------:R-:W-:Y:S02]  /*9a80*/  HADD2.F32 R15, -RZ, R15.H1_H1 ;  /* 0x3000000fff0f7230 */ /* 0x000fe40000004100 */
[----:B------:R-:W-:Y:S02]  /*9a90*/  HADD2.F32 R12, -RZ, R12.H1_H1 ;  /* 0x3000000cff0c7230 */ /* 0x000fe40000004100 */
[----:B------:R-:W-:Y:S02]  /*9aa0*/  HADD2.F32 R14, -RZ, R14.H1_H1 ;  /* 0x3000000eff0e7230 */ /* 0x000fe40000004100 */
        /* <DEDUP_REMOVED lines=10> */
[----:B------:R-:W-:Y:S02]  /*9b50*/  HADD2.F32 R4, -RZ, R53.H0_H0 ;  /* 0x20000035ff047230 */ /* 0x000fe40000004100 */
[-C--:B------:R-:W-:Y:S01]  /*9b60*/  FMUL.FTZ R32, R25, R8.reuse ;  /* 0x0000000819207220 */ /* 0x080fe20000410000 */
[----:B------:R-:W-:Y:S01]  /*9b70*/  FFMA.FTZ R30, R13, R8, -R28 ;  /* 0x000000080d1e7223 */ /* 0x000fe2000001081c */
[----:B------:R-:W-:Y:S01]  /*9b80*/  FMUL.FTZ R21, R7, R11 ;  /* 0x0000000b07157220 */ /* 0x000fe20000410000 */
[----:B------:R-:W-:-:S02]  /*9b90*/  HADD2.F32 R9, -RZ, R26.H0_H0 ;  /* 0x2000001aff097230 */ /* 0x000fc40000004100 */
[-C--:B------:R-:W-:Y:S01]  /*9ba0*/  FMUL.FTZ R28, R7, R4.reuse ;  /* 0x00000004071c7220 */ /* 0x080fe20000410000 */
[----:B------:R-:W-:Y:S02]  /*9bb0*/  HADD2.F32 R8, -RZ, R52.H0_H0 ;  /* 0x20000034ff087230 */ /* 0x000fe40000004100 */
[C---:B------:R-:W-:Y:S01]  /*9bc0*/  FFMA.FTZ R21, R0.reuse, R4, -R21 ;  /* 0x0000000400157223 */ /* 0x040fe20000010815 */
[--C-:B------:R-:W-:Y:S02]  /*9bd0*/  HADD2.F32 R4, -RZ, R34.reuse.H0_H0 ;  /* 0x20000022ff047230 */ /* 0x100fe40000004100 */
[----:B------:R-:W-:Y:S01]  /*9be0*/  FFMA.FTZ R28, R0, R11, R28 ;  /* 0x0000000b001c7223 */ /* 0x000fe2000001001c */
[----:B------:R-:W-:Y:S02]  /*9bf0*/  HADD2.F32 R10, -RZ, R27.H0_H0 ;  /* 0x2000001bff0a7230 */ /* 0x000fe40000004100 */
[----:B------:R-:W-:Y:S01]  /*9c00*/  FMUL.FTZ R0, R9, R8 ;  /* 0x0000000809007220 */ /* 0x000fe20000410000 */
[----:B------:R-:W-:-:S02]  /*9c10*/  HADD2.F32 R7, -RZ, R34.H1_H1 ;  /* 0x30000022ff077230 */ /* 0x000fc40000004100 */
[----:B------:R-:W-:Y:S01]  /*9c20*/  FFMA.FTZ R32, R13, R20, R32 ;  /* 0x000000140d207223 */ /* 0x000fe20000010020 */
[----:B------:R-:W-:Y:S02]  /*9c30*/  HADD2.F32 R11, -RZ, R52.H1_H1 ;  /* 0x30000034ff0b7230 */ /* 0x000fe40000004100 */
[-C--:B------:R-:W-:Y:S01]  /*9c40*/  FFMA.FTZ R20, R5, R4.reuse, -R0 ;  /* 0x0000000405147223 */ /* 0x080fe20000010800 */
[----:B------:R-:W-:Y:S01]  /*9c50*/  FMUL.FTZ R34, R9, R4 ;  /* 0x0000000409227220 */ /* 0x000fe20000410000 */
[----:B------:R-:W-:Y:S02]  /*9c60*/  HADD2.F32 R0, -RZ, R36.H0_H0 ;  /* 0x20000024ff007230 */ /* 0x000fe40000004100 */
[C---:B------:R-:W-:Y:S01]  /*9c70*/  FMUL.FTZ R36, R10.reuse, R7 ;  /* 0x000000070a247220 */ /* 0x040fe20000410000 */
[----:B------:R-:W-:Y:S02]  /*9c80*/  HADD2.F32 R27, -RZ, R27.H1_H1 ;  /* 0x3000001bff1b7230 */ /* 0x000fe40000004100 */
[----:B------:R-:W-:Y:S01]  /*9c90*/  FMUL.FTZ R9, R10, R11 ;  /* 0x0000000b0a097220 */ /* 0x000fe20000410000 */
[----:B------:R-:W-:-:S02]  /*9ca0*/  HADD2.F32 R4, -RZ, R33.H0_H0 ;  /* 0x20000021ff047230 */ /* 0x000fc40000004100 */
[----:B------:R-:W-:Y:S01]  /*9cb0*/  FFMA.FTZ R10, R5, R8, R34 ;  /* 0x00000008050a7223 */ /* 0x000fe20000010022 */
[C---:B------:R-:W-:Y:S01]  /*9cc0*/  FFMA.FTZ R36, R6.reuse, R11, R36 ;  /* 0x0000000b06247223 */ /* 0x040fe20000010024 */
[----:B------:R-:W-:Y:S01]  /*9cd0*/  FFMA.FTZ R8, R6, R7, -R9 ;  /* 0x0000000706087223 */ /* 0x000fe20000010809 */
        /* <DEDUP_REMOVED lines=10> */
[----:B------:R-:W-:Y:S02]  /*9d80*/  HADD2.F32 R7, -RZ, R38.H0_H0 ;  /* 0x20000026ff077230 */ /* 0x000fe40000004100 */
[----:B------:R-:W-:Y:S01]  /*9d90*/  FMUL.FTZ R15, R26, R11 ;  /* 0x0000000b1a0f7220 */ /* 0x000fe20000410000 */
[-C--:B------:R-:W-:Y:S01]  /*9da0*/  FMUL.FTZ R24, R24, R5.reuse ;  /* 0x0000000518187220 */ /* 0x080fe20000410000 */
[----:B------:R-:W-:Y:S01]  /*9db0*/  FFMA.FTZ R4, R12, R5, -R13 ;  /* 0x000000050c047223 */ /* 0x000fe2000001080d */
[-C--:B------:R-:W-:Y:S01]  /*9dc0*/  FMUL.FTZ R26, R26, R7.reuse ;  /* 0x000000071a1a7220 */ /* 0x080fe20000410000 */
[----:B------:R-:W-:Y:S01]  /*9dd0*/  FFMA.FTZ R15, R14, R7, -R15 ;  /* 0x000000070e0f7223 */ /* 0x000fe2000001080f */
[----:B------:R-:W-:Y:S01]  /*9de0*/  FFMA.FTZ R13, R12, R9, R24 ;  /* 0x000000090c0d7223 */ /* 0x000fe20000010018 */
[----:B------:R-:W-:Y:S01]  /*9df0*/  F2FP.F16.F32.PACK_AB R7, R27, R8 ;  /* 0x000000081b07723e */ /* 0x000fe200000000ff */
[----:B------:R-:W-:Y:S01]  /*9e00*/  FFMA.FTZ R25, R14, R11, R26 ;  /* 0x0000000b0e197223 */ /* 0x000fe2000001001a */
[----:B------:R-:W-:-:S02]  /*9e10*/  F2FP.F16.F32.PACK_AB R5, R30, R29 ;  /* 0x0000001d1e05723e */ /* 0x000fc400000000ff */
[----:B------:R-:W-:Y:S02]  /*9e20*/  F2FP.F16.F32.PACK_AB R4, R4, R21 ;  /* 0x000000150404723e */ /* 0x000fe400000000ff */
[----:B------:R-:W-:Y:S02]  /*9e30*/  F2FP.F16.F32.PACK_AB R6, R15, R20 ;  /* 0x000000140f06723e */ /* 0x000fe400000000ff */
[----:B------:R-:W-:Y:S02]  /*9e40*/  F2FP.F16.F32.PACK_AB R11, R33, R36 ;  /* 0x00000024210b723e */ /* 0x000fe400000000ff */
[----:B------:R-:W-:Y:S01]  /*9e50*/  F2FP.F16.F32.PACK_AB R9, R32, R31 ;  /* 0x0000001f2009723e */ /* 0x000fe200000000ff */
[----:B------:R4:W-:Y:S01]  /*9e60*/  STS.128 [R225+0x20400], R4 ;  /* 0x02040004e1007388 */ /* 0x0009e20000000c00 */
[----:B------:R-:W-:Y:S02]  /*9e70*/  F2FP.F16.F32.PACK_AB R8, R13, R28 ;  /* 0x0000001c0d08723e */ /* 0x000fe400000000ff */
[----:B------:R-:W-:-:S05]  /*9e80*/  F2FP.F16.F32.PACK_AB R10, R25, R10 ;  /* 0x0000000a190a723e */ /* 0x000fca00000000ff */
[----:B------:R4:W-:Y:S02]  /*9e90*/  STS.128 [R3+0x20400], R8 ;  /* 0x0204000803007388 */ /* 0x0009e40000000c00 */
.L_x_5990:
[----:B------:R-:W-:Y:S05]  /*9ea0*/  BSYNC B0 ;  /* 0x0000000000007941 */ /* 0x000fea0003800000 */
.L_x_5976:
        /* <DEDUP_REMOVED lines=8> */
.L_x_5973:
[----:B--23--:R-:W-:-:S05]  /*9f30*/  IMAD.U32 R0, RZ, RZ, UR37 ;  /* 0x00000025ff007e24 */ /* 0x00cfca000f8e00ff */
[----:B------:R-:W-:-:S13]  /*9f40*/  ISETP.NE.AND P0, PT, R0, 0x3, PT ;  /* 0x000000030000780c */ /* 0x000fda0003f05270 */
[----:B------:R-:W-:Y:S05]  /*9f50*/  @!P0 BRA `(.L_x_6003) ;  /* 0x0000000000048947 */ /* 0x000fea0003800000 */
[----:B------:R-:W-:Y:S01]  /*9f60*/  BPT.TRAP 0x1 ;  /* 0x000000040000795c */ /* 0x000fe20000300000 */
.L_x_6003:
[----:B0-----:R-:W-:Y:S02]  /*9f70*/  LEA R12, R18, R2, 0x3 ;  /* 0x00000002120c7211 */ /* 0x001fe400078e18ff */
[----:B------:R-:W-:-:S04]  /*9f80*/  SHF.L.U32 R21, R19, 0x1f, RZ ;  /* 0x0000001f13157819 */ /* 0x000fc800000006ff */
[----:B------:R0:W2:Y:S01]  /*9f90*/  SYNCS.PHASECHK.TRANS64.TRYWAIT P2, [R12+URZ+0x28c30], R21 ;  /* 0x028c30150c0075a7 */ /* 0x0000a2000804017f */
[----:B------:R-:W-:Y:S05]  /*9fa0*/  @!P0 BRA `(.L_x_6004) ;  /* 0x0000000000048947 */ /* 0x000fea0003800000 */
[----:B------:R-:W-:Y:S01]  /*9fb0*/  BPT.TRAP 0x1 ;  /* 0x000000040000795c */ /* 0x000fe20000300000 */
.L_x_6004:
[----:B------:R-:W3:Y:S02]  /*9fc0*/  S2R R0, SR_TID.X ;  /* 0x0000000000007919 */ /* 0x000ee40000002100 */
[----:B---3--:R-:W-:-:S04]  /*9fd0*/  LOP3.LUT R0, R0, 0x7f, RZ, 0xc0, !PT ;  /* 0x0000007f00007812 */ /* 0x008fc800078ec0ff */
[----:B------:R-:W-:Y:S01]  /*9fe0*/  ISETP.NE.AND P1, PT, R0, RZ, PT ;  /* 0x000000ff0000720c */ /* 0x000fe20003f25270 */
[----:B------:R-:W-:-:S05]  /*9ff0*/  VIADD R0, R2, 0x22400 ;  /* 0x0002240002007836 */ /* 0x000fca0000000000 */
[----:B------:R-:W-:Y:S01]  /*a000*/  SHF.R.U32.HI R0, RZ, 0x4, R0 ;  /* 0x00000004ff007819 */ /* 0x000fe20000011600 */
[----:B--2---:R-:W-:Y:S06]  /*a010*/  @P2 BRA `(.L_x_6005) ;  /* 0x0000000000082947 */ /* 0x004fec0003800000 */
[----:B------:R-:W2:Y:S02]  /*a020*/  SYNCS.PHASECHK.TRANS64.TRYWAIT P2, [R12+URZ+0x28c30], R21 ;  /* 0x028c30150c0075a7 */ /* 0x000ea4000804017f */
[----:B--2---:R-:W-:Y:S05]  /*a030*/  @!P2 BRA `(.L_x_6006) ;  /* 0x0000016c006ca947 */ /* 0x004fea0003800000 */
.L_x_6005:
[----:B------:R-:W-:Y:S01]  /*a040*/  LOP3.LUT R0, R0, 0x3fff, RZ, 0xc0, !PT ;  /* 0x00003fff00007812 */ /* 0x000fe200078ec0ff */
[----:B------:R-:W-:Y:S05]  /*a050*/  WARPSYNC.ALL ;  /* 0x0000000000007948 */ /* 0x000fea0003800000 */
[----:B------:R-:W-:Y:S01]  /*a060*/  LOP3.LUT R13, R0, 0x10000, RZ, 0xfc, !PT ;  /* 0x00010000000d7812 */ /* 0x000fe200078efcff */
[----:B------:R-:W-:Y:S01]  /*a070*/  VIADD R0, R2, 0x20400 ;  /* 0x0002040002007836 */ /* 0x000fe20000000000 */
[----:B----45:R-:W-:-:S03]  /*a080*/  WARPGROUP.ARRIVE ;  /* 0x00000000000079c5 */ /* 0x030fc60000000000 */
[----:B-1----:R-:W-:Y:S01]  /*a090*/  IMAD R6, R18, 0x200, R13 ;  /* 0x0000020012067824 */ /* 0x002fe200078e020d */
[----:B------:R-:W-:Y:S01]  /*a0a0*/  ULDC.64 UR46, c[0x0][0x9e0] ;  /* 0x00027800002e7ab9 */ /* 0x000fe20000000a00 */
[----:B------:R-:W-:Y:S01]  /*a0b0*/  IMAD.MOV.U32 R7, RZ, RZ, 0x40000040 ;  /* 0x40000040ff077424 */ /* 0x000fe200078e00ff */
[----:B------:R-:W-:Y:S01]  /*a0c0*/  SHF.R.U32.HI R0, RZ, 0x4, R0 ;  /* 0x00000004ff007819 */ /* 0x000fe20000011600 */
[----:B------:R-:W-:Y:S01]  /*a0d0*/  IMAD.MOV.U32 R5, RZ, RZ, 0x40000040 ;  /* 0x40000040ff057424 */ /* 0x000fe200078e00ff */
[C---:B------:R-:W-:Y:S01]  /*a0e0*/  R2UR UR6, R6.reuse ;  /* 0x00000000060672ca */ /* 0x040fe200000e0000 */
[----:B------:R-:W-:Y:S01]  /*a0f0*/  VIADD R8, R6, 0x2 ;  /* 0x0000000206087836 */ /* 0x000fe20000000000 */
[----:B------:R-:W-:Y:S01]  /*a100*/  LOP3.LUT R0, R0, 0x3fff, RZ, 0xc0, !PT ;  /* 0x00003fff00007812 */ /* 0x000fe200078ec0ff */
[----:B------:R-:W-:Y:S01]  /*a110*/  IMAD.MOV.U32 R9, RZ, RZ, 0x40000040 ;  /* 0x40000040ff097424 */ /* 0x000fe200078e00ff */
[----:B------:R-:W-:Y:S01]  /*a120*/  R2UR UR7, R7 ;  /* 0x00000000070772ca */ /* 0x000fe200000e0000 */
[----:B------:R-:W-:Y:S01]  /*a130*/  IMAD.MOV.U32 R11, RZ, RZ, 0x40000040 ;  /* 0x40000040ff0b7424 */ /* 0x000fe200078e00ff */
[----:B------:R-:W-:Y:S01]  /*a140*/  LOP3.LUT R4, R0, 0x10000, RZ, 0xfc, !PT ;  /* 0x0001000000047812 */ /* 0x000fe200078efcff */
[----:B------:R-:W-:Y:S01]  /*a150*/  VIADD R14, R6, 0x4 ;  /* 0x00000004060e7836 */ /* 0x000fe20000000000 */
[----:B------:R-:W-:Y:S01]  /*a160*/  R2UR UR5, R5 ;  /* 0x00000000050572ca */ /* 0x000fe200000e0000 */
[----:B------:R-:W-:Y:S01]  /*a170*/  IMAD.MOV.U32 R15, RZ, RZ, 0x40000040 ;  /* 0x40000040ff0f7424 */ /* 0x000fe200078e00ff */
[C---:B------:R-:W-:Y:S01]  /*a180*/  R2UR UR4, R4.reuse ;  /* 0x00000000040472ca */ /* 0x040fe200000e0000 */
[----:B------:R-:W-:Y:S01]  /*a190*/  VIADD R10, R4, 0x2 ;  /* 0x00000002040a7836 */ /* 0x000fe20000000000 */
[----:B------:R-:W1:Y:S01]  /*a1a0*/  LDC R0, c[0x0][0x448] ;  /* 0x00011200ff007b82 */ /* 0x000e620000000800 */
[----:B------:R-:W-:Y:S01]  /*a1b0*/  IMAD.MOV.U32 R7, RZ, RZ, 0x40000040 ;  /* 0x40000040ff077424 */ /* 0x000fe200078e00ff */
[----:B------:R-:W-:Y:S01]  /*a1c0*/  UISETP.GE.AND UP0, UPT, UR47, 0x1, UPT ;  /* 0x000000012f00788c */ /* 0x000fe2000bf06270 */
[----:B------:R-:W-:Y:S01]  /*a1d0*/  LEA R20, R168, 0xffffffc0, 0x6 ;  /* 0xffffffc0a8147811 */ /* 0x000fe200078e30ff */
[----:B------:R-:W-:-:S02]  /*a1e0*/  ULDC UR45, c[0x0][0x9dc] ;  /* 0x00027700002d7ab9 */ /* 0x000fc40000000800 */
[----:B------:R-:W-:Y:S01]  /*a1f0*/  ULOP3.LUT UR45, URZ, UR45, URZ, 0x33, !UPT ;  /* 0x0000002d3f2d7292 */ /* 0x000fe2000f8e333f */
[----:B------:R-:W-:Y:S01]  /*a200*/  IADD3 R57, -R184, R23, -R20 ;  /* 0x00000017b8397210 */ /* 0x000fe20007ffe914 */
[----:B------:R-:W-:Y:S01]  /*a210*/  UP2UR UR48, UPR, URZ, 0x1 ;  /* 0x000000013f307883 */ /* 0x000fe20008000000 */
[----:B------:R-:W-:Y:S02]  /*a220*/  PLOP3.LUT P3, PT, PT, PT, UP0, 0x40, 0x0 ;  /* 0x000000000000781c */ /* 0x000fe40003f6e808 */
[----:B------:R-:W-:Y:S01]  /*a230*/  HGMMA.64x64x16.F32 R24, gdesc[UR4], RZ, !UPT, gsb0 ;  /* 0x00e00000041879f0 */ /* 0x000fe2000c0008ff */
[----:B------:R-:W-:Y:S01]  /*a240*/  R2UR UR6, R8 ;  /* 0x00000000080672ca */ /* 0x000fe200000e0000 */
[----:B------:R-:W-:Y:S01]  /*a250*/  VIADD R8, R4, 0x4 ;  /* 0x0000000404087836 */ /* 0x000fe20000000000 */
[----:B------:R-:W-:Y:S01]  /*a260*/  R2UR UR7, R9 ;  /* 0x00000000090772ca */ /* 0x000fe200000e0000 */
[----:B------:R-:W-:Y:S01]  /*a270*/  IMAD.MOV.U32 R9, RZ, RZ, 0x40000040 ;  /* 0x40000040ff097424 */ /* 0x000fe200078e00ff */
[----:B------:R-:W-:-:S02]  /*a280*/  R2UR UR4, R10 ;  /* 0x000000000a0472ca */ /* 0x000fc400000e0000 */
[----:B------:R-:W-:Y:S02]  /*a290*/  R2UR UR5, R11 ;  /* 0x000000000b0572ca */ /* 0x000fe400000e0000 */
[----:B-1----:R-:W-:Y:S01]  /*a2a0*/  ISETP.NE.AND P2, PT, R0, 0x1, PT ;  /* 0x000000010000780c */ /* 0x002fe20003f45270 */
[----:B------:R-:W-:-:S12]  /*a2b0*/  IMAD.IADD R0, R201, 0x1, R192 ;  /* 0x00000001c9007824 */ /* 0x000fd800078e02c0 */
[----:B------:R-:W1:Y:S01]  /*a2c0*/  @P2 LDC R3, c[0x0][0x44c] ;  /* 0x00011300ff032b82 */ /* 0x000e620000000800 */
[----:B------:R-:W-:Y:S02]  /*a2d0*/  WARPGROUP.DEPBAR.LE gsb0, 0x0 ;  /* 0x00008000000079c5 */ /* 0x000fe40000010000 */
[----:B------:R-:W-:-:S06]  /*a2e0*/  WARPGROUP.ARRIVE ;  /* 0x00000000000079c5 */ /* 0x000fcc0000000000 */
[----:B------:R-:W-:Y:S01]  /*a2f0*/  HGMMA.64x64x16.F32 R24, gdesc[UR4], R24, gsb0 ;  /* 0x00e00000041879f0 */ /* 0x000fe20008000818 */
        /* <DEDUP_REMOVED lines=8> */
[----:B------:R-:W-:-:S10]  /*a380*/  WARPGROUP.ARRIVE ;  /* 0x00000000000079c5 */ /* 0x000fd40000000000 */
[----:B------:R-:W-:Y:S01]  /*a390*/  HGMMA.64x64x16.F32 R24, gdesc[UR4], R24, gsb0 ;  /* 0x00e00000041879f0 */ /* 0x000fe20008000818 */
[----:B------:R-:W-:Y:S01]  /*a3a0*/  R2UR UR6, R14 ;  /* 0x000000000e0672ca */ /* 0x000fe200000e0000 */
[----:B-1----:R-:W-:Y:S01]  /*a3b0*/  @P2 IMAD.HI.U32 R14, R0, R3, RZ ;  /* 0x00000003000e2227 */ /* 0x002fe200078e00ff */
[----:B------:R-:W-:Y:S02]  /*a3c0*/  R2UR UR7, R15 ;  /* 0x000000000f0772ca */ /* 0x000fe400000e0000 */
[----:B------:R-:W-:Y:S01]  /*a3d0*/  R2UR UR4, R6 ;  /* 0x00000000060472ca */ /* 0x000fe200000e0000 */
[----:B------:R-:W1:Y:S01]  /*a3e0*/  @P2 LDC R15, c[0x0][0x450] ;  /* 0x00011400ff0f2b82 */ /* 0x000e620000000800 */
[----:B------:R-:W-:Y:S01]  /*a3f0*/  R2UR UR5, R7 ;  /* 0x00000000070572ca */ /* 0x000fe200000e0000 */
[----:B------:R-:W-:Y:S02]  /*a400*/  IMAD.MOV.U32 R3, RZ, RZ, R0 ;  /* 0x000000ffff037224 */ /* 0x000fe400078e0000 */
[----:B------:R-:W-:-:S05]  /*a410*/  @!P1 VIADD R0, R12, 0x28c40 ;  /* 0x00028c400c009836 */ /* 0x000fca0000000000 */
[----:B------:R-:W-:Y:S02]  /*a420*/  @!P1 PRMT R0, RZ, 0x654, R0 ;  /* 0x00000654ff009816 */ /* 0x000fe40000000000 */
[----:B-1----:R-:W-:Y:S01]  /*a430*/  @P2 SHF.R.U32.HI R3, RZ, R15, R14 ;  /* 0x0000000fff032219 */ /* 0x002fe2000001160e */
[----:B------:R-:W-:-:S04]  /*a440*/  IMAD.MOV.U32 R15, RZ, RZ, -0x40 ;  /* 0xffffffc0ff0f7424 */ /* 0x000fc800078e00ff */
[----:B------:R-:W1:Y:S01]  /*a450*/  SHFL.IDX PT, R62, R3, RZ, 0x1c1f ;  /* 0x001c1fff033e7589 */ /* 0x000e6200000e0000 */
[----:B------:R-:W-:Y:S02]  /*a460*/  WARPGROUP.DEPBAR.LE gsb0, 0x0 ;  /* 0x00008000000079c5 */ /* 0x000fe40000010000 */
[----:B------:R-:W-:-:S06]  /*a470*/  WARPGROUP.ARRIVE ;  /* 0x00000000000079c5 */ /* 0x000fcc0000000000 */
[----:B------:R-:W-:Y:S01]  /*a480*/  HGMMA.64x64x16.F32 R24, gdesc[UR4], R24, gsb0 ;  /* 0x00e00000041879f0 */ /* 0x000fe20008000818 */
[----:B------:R-:W-:Y:S02]  /*a490*/  ULDC UR4, c[0x0][0x9d8] ;  /* 0x0002760000047ab9 */ /* 0x000fe40000000800 */
        /* <DEDUP_REMOVED lines=35> */
[----:B------:R-:W-:Y:S01]  /*a6d0*/  IADD3 R15, -R184, R0, R23 ;  /* 0x00000000b80f7210 */ /* 0x000fe20007ffe117 */
[----:B------:R-:W3:Y:S01]  /*a6e0*/  MUFU.TANH R24, R24 ;  /* 0x0000001800187308 */ /* 0x000ee20000002400 */
[----:B------:R-:W-:-:S03]  /*a6f0*/  VIADD R60, R0, 0xffffffff ;  /* 0xffffffff003c7836 */ /* 0x000fc60000000000 */
[----:B------:R-:W-:-:S04]  /*a700*/  IMAD.IADD R15, R15, 0x1, -R22 ;  /* 0x000000010f0f7824 */ /* 0x000fc800078e0a16 */
[----:B------:R-:W4:Y:S01]  /*a710*/  MUFU.TANH R25, R25 ;  /* 0x0000001900197308 */ /* 0x000f220000002400 */
[C---:B------:R-:W-:Y:S02]  /*a720*/  VIADD R58, R15.reuse, UR46 ;  /* 0x0000002e0f3a7c36 */ /* 0x040fe40008000000 */
[----:B------:R-:W-:-:S03]  /*a730*/  VIADD R59, R15, UR45 ;  /* 0x0000002d0f3b7c36 */ /* 0x000fc60008000000 */
[----:B-1----:R-:W-:Y:S01]  /*a740*/  VIADDMNMX R0, R62, R58, R57, PT ;  /* 0x0000003a3e007246 */ /* 0x002fe20003800139 */
        /* <DEDUP_REMOVED lines=30> */
[----:B------:R0:W0:Y:S01]  /*a930*/  MUFU.TANH R56, R55 ;  /* 0x0000003700387308 */ /* 0x0000220000002400 */
[----:B-1-34-:R-:W-:Y:S05]  /*a940*/  @P3 BRA `(.L_x_6007) ;  /* 0x0000000000583947 */ /* 0x01afea0003800000 */
[----:B------:R-:W-:Y:S01]  /*a950*/  IADD3 R15, -R22, R23, R62 ;  /* 0x00000017160f7210 */ /* 0x000fe20007ffe13e */
[----:B------:R-:W-:Y:S03]  /*a960*/  BSSY B0, `(.L_x_6008) ;  /* 0x0000010000007945 */ /* 0x000fe60003800000 */
[----:B------:R-:W-:-:S13]  /*a970*/  ISETP.GT.AND P3, PT, R15, -0x1, PT ;  /* 0xffffffff0f00780c */ /* 0x000fda0003f64270 */
[----:B------:R-:W-:Y:S05]  /*a980*/  @P3 BRA `(.L_x_6009) ;  /* 0x0000000000203947 */ /* 0x000fea0003800000 */
[----:B------:R-:W-:Y:S01]  /*a990*/  UISETP.NE.AND UP0, UPT, UR47, 0x1, UPT ;  /* 0x000000012f00788c */ /* 0x000fe2000bf05270 */
[----:B------:R-:W-:-:S05]  /*a9a0*/  LOP3.LUT R15, RZ, R15, RZ, 0x33, !PT ;  /* 0x0000000fff0f7212 */ /* 0x000fca00078e33ff */
[----:B------:R-:W-:-:S05]  /*a9b0*/  PLOP3.LUT P3, PT, PT, PT, UP0, 0x80, 0x0 ;  /* 0x000000000000781c */ /* 0x000fca0003f6f008 */
[----:B------:R-:W-:-:S08]  /*a9c0*/  @UP0 ULDC.64 UR4, c[0x0][0x9e8] ;  /* 0x00027a0000040ab9 */ /* 0x000fd00000000a00 */
[----:B0-----:R-:W-:-:S05]  /*a9d0*/  @P3 IMAD.HI.U32 R55, R15, UR4, RZ ;  /* 0x000000040f373c27 */ /* 0x001fca000f8e00ff */
[----:B------:R-:W-:-:S04]  /*a9e0*/  @P3 SHF.R.U32.HI R15, RZ, UR5, R55 ;  /* 0x00000005ff0f3c19 */ /* 0x000fc80008011637 */
[----:B------:R-:W-:Y:S01]  /*a9f0*/  LOP3.LUT R15, RZ, R15, RZ, 0x33, !PT ;  /* 0x0000000fff0f7212 */ /* 0x000fe200078e33ff */
[----:B------:R-:W-:Y:S06]  /*aa00*/  BRA `(.L_x_6010) ;  /* 0x0000000000147947 */ /* 0x000fec0003800000 */
.L_x_6009:
[----:B------:R-:W-:-:S06]  /*aa10*/  UISETP.NE.AND UP0, UPT, UR47, 0x1, UPT ;  /* 0x000000012f00788c */ /* 0x000fcc000bf05270 */
[----:B------:R-:W-:-:S05]  /*aa20*/  PLOP3.LUT P3, PT, PT, PT, UP0, 0x80, 0x0 ;  /* 0x000000000000781c */ /* 0x000fca0003f6f008 */
[----:B------:R-:W-:-:S08]  /*aa30*/  @UP0 ULDC.64 UR4, c[0x0][0x9e8] ;  /* 0x00027a0000040ab9 */ /* 0x000fd00000000a00 */
[----:B0-----:R-:W-:-:S05]  /*aa40*/  @P3 IMAD.HI.U32 R55, R15, UR4, RZ ;  /* 0x000000040f373c27 */ /* 0x001fca000f8e00ff */
[----:B------:R-:W-:-:S07]  /*aa50*/  @P3 SHF.R.U32.HI R15, RZ, UR5, R55 ;  /* 0x00000005ff0f3c19 */ /* 0x000fce0008011637 */
.L_x_6010:
[----:B------:R-:W-:Y:S05]  /*aa60*/  BSYNC B0 ;  /* 0x0000000000007941 */ /* 0x000fea0003800000 */
.L_x_6008:
[----:B------:R-:W-:-:S05]  /*aa70*/  IMAD R15, R15, UR47, -R20 ;  /* 0x0000002f0f0f7c24 */ /* 0x000fca000f8e0a14 */
[----:B------:R-:W-:-:S04]  /*aa80*/  IADD3 R15, -R184, R15, RZ ;  /* 0x0000000fb80f7210 */ /* 0x000fc80007ffe1ff */
[----:B------:R-:W-:Y:S02]  /*aa90*/  VIMNMX R14, R14, R15, !PT ;  /* 0x0000000f0e0e7248 */ /* 0x000fe40007fe0100 */
[----:B------:R-:W-:-:S07]  /*aaa0*/  VIADDMNMX R0, R15, UR47, R0, PT ;  /* 0x0000002f0f007c46 */ /* 0x000fce000b800100 */
.L_x_6007:
[C---:B------:R-:W-:Y:S01]  /*aab0*/  ISETP.GE.AND P3, PT, R60.reuse, 0x2, PT ;  /* 0x000000023c00780c */ /* 0x040fe20003f66270 */
[----:B------:R-:W-:Y:S01]  /*aac0*/  UISETP.NE.AND UP0, UPT, UR48, URZ, UPT ;  /* 0x0000003f3000728c */ /* 0x000fe2000bf05270 */
[----:B------:R-:W-:Y:S02]  /*aad0*/  ISETP.GE.AND P4, PT, R60, 0x9, PT ;  /* 0x000000093c00780c */ /* 0x000fe40003f86270 */
[C---:B------:R-:W-:Y:S02]  /*aae0*/  ISETP.GT.AND P6, PT, R14.reuse, 0x1, !P3 ;  /* 0x000000010e00780c */ /* 0x040fe40005fc4270 */
[----:B------:R-:W-:Y:S02]  /*aaf0*/  ISETP.GT.AND P5, PT, R14, 0x8, !P4 ;  /* 0x000000080e00780c */ /* 0x000fe400067a4270 */
[C---:B------:R-:W-:Y:S02]  /*ab00*/  ISETP.LT.OR P6, PT, R0.reuse, 0x2, P6 ;  /* 0x000000020000780c */ /* 0x040fe400037c1670 */
[----:B------:R-:W-:-:S02]  /*ab10*/  ISETP.LT.OR P5, PT, R0, 0x9, P5 ;  /* 0x000000090000780c */ /* 0x000fc40002fa1670 */
[----:B------:R-:W-:Y:S02]  /*ab20*/  FSEL R62, R25, -INF , !P6 ;  /* 0xff800000193e7808 */ /* 0x000fe40007000000 */
[----:B------:R-:W-:Y:S02]  /*ab30*/  ISETP.GE.AND P6, PT, R60, 0xa, PT ;  /* 0x0000000a3c00780c */ /* 0x000fe40003fc6270 */
[----:B0-----:R-:W-:Y:S02]  /*ab40*/  FSEL R64, R28, -INF , !P5 ;  /* 0xff8000001c407808 */ /* 0x001fe40006800000 */
        /* <DEDUP_REMOVED lines=86> */
.L_x_6013:
[----:B------:R-:W-:-:S06]  /*b0b0*/  UISETP.NE.AND UP0, UPT, UR47, 0x1, UPT ;  /* 0x000000012f00788c */ /* 0x000fcc000bf05270 */
[----:B------:R-:W-:-:S05]  /*b0c0*/  PLOP3.LUT P6, PT, PT, PT, UP0, 0x80, 0x0 ;  /* 0x000000000000781c */ /* 0x000fca0003fcf008 */
[----:B------:R-:W-:-:S08]  /*b0d0*/  @UP0 ULDC.64 UR4, c[0x0][0x9e8] ;  /* 0x00027a0000040ab9 */ /* 0x000fd00000000a00 */
[----:B------:R-:W-:Y:S01]  /*b0e0*/  @P6 IMAD.HI.U32 R14, R3, UR4, RZ ;  /* 0x00000004030e6c27 */ /* 0x000fe2000f8e00ff */
[----:B------:R-:W-:-:S13]  /*b0f0*/  PLOP3.LUT P6, PT, PT, PT, UP0, 0x80, 0x0 ;  /* 0x000000000000781c */ /* 0x000fda0003fcf008 */
[----:B------:R-:W-:-:S07]  /*b100*/  @P6 SHF.R.U32.HI R3, RZ, UR5, R14 ;  /* 0x00000005ff036c19 */ /* 0x000fce000801160e */
.L_x_6014:
[----:B------:R-:W-:Y:S05]  /*b110*/  BSYNC B0 ;  /* 0x0000000000007941 */ /* 0x000fea0003800000 */
.L_x_6012:
[----:B------:R-:W-:-:S04]  /*b120*/  IMAD R3, R3, UR47, -R20 ;  /* 0x0000002f03037c24 */ /* 0x000fc8000f8e0a14 */
[----:B------:R-:W-:-:S05]  /*b130*/  IMAD.IADD R3, R3, 0x1, -R184 ;  /* 0x0000000103037824 */ /* 0x000fca00078e0ab8 */
[----:B------:R-:W-:Y:S02]  /*b140*/  VIMNMX R15, R15, R3, !PT ;  /* 0x000000030f0f7248 */ /* 0x000fe40007fe0100 */
[----:B------:R-:W-:-:S07]  /*b150*/  VIADDMNMX R0, R3, UR47, R0, PT ;  /* 0x0000002f03007c46 */ /* 0x000fce000b800100 */
.L_x_6011:
[----:B------:R-:W-:Y:S01]  /*b160*/  BAR.SYNC.DEFER_BLOCKING 0xf, 0x100 ;  /* 0x03c4000000007b1d */ /* 0x000fe20000010000 */
[----:B------:R-:W-:Y:S02]  /*b170*/  ISETP.GT.AND P3, PT, R15, 0x1, !P3 ;  /* 0x000000010f00780c */ /* 0x000fe40005f64270 */
[----:B------:R-:W-:Y:S02]  /*b180*/  FMNMX.FTZ R14, R32, R62, !PT ;  /* 0x0000003e200e7209 */ /* 0x000fe40007810000 */
[----:B------:R-:W-:Y:S01]  /*b190*/  ISETP.LT.OR P3, PT, R0, 0x2, P3 ;  /* 0x000000020000780c */ /* 0x000fe20001f61670 */
[----:B------:R-:W-:Y:S01]  /*b1a0*/  ULDC UR4, c[0x0][0x988] ;  /* 0x0002620000047ab9 */ /* 0x000fe20000000800 */
[----:B------:R-:W-:Y:S01]  /*b1b0*/  FMNMX.FTZ R14, R64, R14, !PT ;  /* 0x0000000e400e7209 */ /* 0x000fe20007810000 */
[----:B------:R-:W-:Y:S01]  /*b1c0*/  IMAD.U32 R20, RZ, RZ, UR4 ;  /* 0x00000004ff147e24 */ /* 0x000fe2000f8e00ff */
        /* <DEDUP_REMOVED lines=24> */
[C---:B------:R-:W-:Y:S02]  /*b350*/  ISETP.GT.AND P3, PT, R15.reuse, 0x18, !P3 ;  /* 0x000000180f00780c */ /* 0x040fe40005f64270 */
[----:B------:R-:W-:-:S02]  /*b360*/  ISETP.GT.AND P4, PT, R15, 0x8, !P4 ;  /* 0x000000080f00780c */ /* 0x000fc40006784270 */
[----:B------:R-:W-:Y:S02]  /*b370*/  ISETP.LT.OR P3, PT, R0, 0x19, P3 ;  /* 0x000000190000780c */ /* 0x000fe40001f61670 */
[----:B------:R-:W-:Y:S02]  /*b380*/  FMNMX.FTZ R14, R78, R14, !PT ;  /* 0x0000000e4e0e7209 */ /* 0x000fe40007810000 */
[----:B------:R-:W-:Y:S02]  /*b390*/  FSEL R33, R38, -INF , !P3 ;  /* 0xff80000026217808 */ /* 0x000fe40005800000 */
[----:B------:R-:W-:Y:S02]  /*b3a0*/  ISETP.NE.AND P3, PT, R61, RZ, PT ;  /* 0x000000ff3d00720c */ /* 0x000fe40003f65270 */
[----:B------:R-:W-:Y:S02]  /*b3b0*/  ISETP.LT.OR P4, PT, R0, 0x9, P4 ;  /* 0x000000090000780c */ /* 0x000fe40002781670 */
[----:B------:R-:W-:-:S02]  /*b3c0*/  ISETP.GT.AND P3, PT, R15, 0x19, !P3 ;  /* 0x000000190f00780c */ /* 0x000fc40005f64270 */
[----:B------:R-:W-:Y:S02]  /*b3d0*/  FMNMX.FTZ R14, R52, R14, !PT ;  /* 0x0000000e340e7209 */ /* 0x000fe40007810000 */
[----:B------:R-:W-:Y:S02]  /*b3e0*/  ISETP.LT.OR P3, PT, R0, 0x1a, P3 ;  /* 0x0000001a0000780c */ /* 0x000fe40001f61670 */
[----:B------:R-:W-:Y:S02]  /*b3f0*/  ISETP.NE.AND P6, PT, R25, RZ, PT ;  /* 0x000000ff1900720c */ /* 0x000fe40003fc5270 */
[----:B------:R-:W-:Y:S02]  /*b400*/  FSEL R35, R39, -INF , !P3 ;  /* 0xff80000027237808 */ /* 0x000fe40005800000 */
[----:B------:R-:W-:Y:S02]  /*b410*/  ISETP.NE.AND P3, PT, R37, RZ, PT ;  /* 0x000000ff2500720c */ /* 0x000fe40003f65270 */
[----:B------:R-:W-:-:S02]  /*b420*/  FSEL R25, R30, -INF , !P4 ;  /* 0xff8000001e197808 */ /* 0x000fc40006000000 */
[----:B------:R-:W-:Y:S02]  /*b430*/  ISETP.GT.AND P3, PT, R15, 0x20, !P3 ;  /* 0x000000200f00780c */ /* 0x000fe40005f64270 */
[----:B------:R-:W-:Y:S02]  /*b440*/  ISETP.NE.AND P4, PT, R65, RZ, PT ;  /* 0x000000ff4100720c */ /* 0x000fe40003f85270 */
[----:B------:R-:W-:Y:S02]  /*b450*/  ISETP.LT.OR P3, PT, R0, 0x21, P3 ;  /* 0x000000210000780c */ /* 0x000fe40001f61670 */
[----:B------:R-:W-:Y:S02]  /*b460*/  FMNMX.FTZ R28, R60, R14, !PT ;  /* 0x0000000e3c1c7209 */ /* 0x000fe40007810000 */
[----:B------:R-:W-:Y:S02]  /*b470*/  FSEL R37, R42, -INF , !P3 ;  /* 0xff8000002a257808 */ /* 0x000fe40005800000 */
[----:B------:R-:W-:-:S02]  /*b480*/  ISETP.NE.AND P3, PT, R63, RZ, PT ;  /* 0x000000ff3f00720c */ /* 0x000fc40003f65270 */
[C---:B------:R-:W-:Y:S02]  /*b490*/  ISETP.GT.AND P5, PT, R15.reuse, 0x38, !P5 ;  /* 0x000000380f00780c */ /* 0x040fe40006fa4270 */
        /* <DEDUP_REMOVED lines=10> */
[----:B------:R-:W0:Y:S01]  /*b540*/  SHFL.BFLY PT, R45, R28, 0x2, 0x1f ;  /* 0x0c401f001c2d7f89 */ /* 0x000e2200000e0000 */
[----:B------:R-:W-:Y:S02]  /*b550*/  ISETP.LT.OR P3, PT, R0, 0x2a, P3 ;  /* 0x0000002a0000780c */ /* 0x000fe40001f61670 */
[----:B------:R-:W-:Y:S02]  /*b560*/  ISETP.GT.AND P4, PT, R15, 0x31, !P4 ;  /* 0x000000310f00780c */ /* 0x000fe40006784270 */
[----:B------:R-:W-:-:S02]  /*b570*/  FSEL R43, R47, -INF , !P3 ;  /* 0xff8000002f2b7808 */ /* 0x000fc40005800000 */
[----:B------:R-:W-:Y:S02]  /*b580*/  ISETP.GT.AND P3, PT, R15, RZ, !P6 ;  /* 0x000000ff0f00720c */ /* 0x000fe40007764270 */
[----:B------:R-:W-:Y:S02]  /*b590*/  ISETP.NE.AND P6, PT, R49, RZ, PT ;  /* 0x000000ff3100720c */ /* 0x000fe40003fc5270 */
[C---:B------:R-:W-:Y:S02]  /*b5a0*/  ISETP.LT.OR P3, PT, R0.reuse, 0x1, P3 ;  /* 0x000000010000780c */ /* 0x040fe40001f61670 */
[----:B------:R-:W-:Y:S02]  /*b5b0*/  ISETP.LT.OR P4, PT, R0, 0x32, P4 ;  /* 0x000000320000780c */ /* 0x000fe40002781670 */
[----:B------:R-:W-:Y:S02]  /*b5c0*/  FSEL R3, R26, -INF , !P3 ;  /* 0xff8000001a037808 */ /* 0x000fe40005800000 */
[----:B------:R-:W-:-:S02]  /*b5d0*/  ISETP.GT.AND P6, PT, R15, 0x39, !P6 ;  /* 0x000000390f00780c */ /* 0x000fc400077c4270 */
[----:B------:R-:W-:Y:S02]  /*b5e0*/  FSEL R47, R51, -INF , !P4 ;  /* 0xff800000332f7808 */ /* 0x000fe40006000000 */
[----:B------:R-:W-:Y:S02]  /*b5f0*/  ISETP.LT.OR P6, PT, R0, 0x3a, P6 ;  /* 0x0000003a0000780c */ /* 0x000fe400037c1670 */
[----:B------:R-:W-:Y:S02]  /*b600*/  FSEL R49, R54, -INF , !P5 ;  /* 0xff80000036317808 */ /* 0x000fe40006800000 */
[----:B0-----:R-:W-:Y:S02]  /*b610*/  FMNMX.FTZ R45, R28, R45, !PT ;  /* 0x0000002d1c2d7209 */ /* 0x001fe40007810000 */
[----:B------:R-:W-:-:S03]  /*b620*/  FSEL R51, R56, -INF , !P6 ;  /* 0xff80000038337808 */ /* 0x000fc60007000000 */
[----:B------:R-:W0:Y:S02]  /*b630*/  SHFL.BFLY PT, R14, R45, 0x1, 0x1f ;  /* 0x0c201f002d0e7f89 */ /* 0x000e2400000e0000 */
[----:B0-----:R-:W-:-:S04]  /*b640*/  FMNMX.FTZ R14, R45, R14, !PT ;  /* 0x0000000e2d0e7209 */ /* 0x001fc80007810000 */
[C---:B------:R-:W-:Y:S01]  /*b650*/  FSETP.NEU.FTZ.AND P3, PT, R14.reuse, -INF , PT ;  /* 0xff8000000e00780b */ /* 0x040fe20003f7d000 */
[----:B------:R-:W-:-:S05]  /*b660*/  FMUL.FTZ R26, R14, R20 ;  /* 0x000000140e1a7220 */ /* 0x000fca0000410000 */
[----:B------:R-:W-:Y:S02]  /*b670*/  FSEL R53, R26, RZ, P3 ;  /* 0x000000ff1a357208 */ /* 0x000fe40001800000 */
[----:B------:R-:W-:Y:S02]  /*b680*/  FMNMX.FTZ R26, R3, R24, !PT ;  /* 0x00000018031a7209 */ /* 0x000fe40007810000 */
[----:B------:R-:W-:Y:S01]  /*b690*/  ISETP.NE.AND P3, PT, R67, RZ, PT ;  /* 0x000000ff4300720c */ /* 0x000fe20003f65270 */
[--C-:B------:R-:W-:Y:S01]  /*b6a0*/  FFMA.FTZ R28, R62, R20, -R53.reuse ;  /* 0x000000143e1c7223 */ /* 0x100fe20000010835 */
[----:B------:R-:W-:Y:S01]  /*b6b0*/  FMNMX.FTZ R26, R25, R26, !PT ;  /* 0x0000001a191a7209 */ /* 0x000fe20007810000 */
[-CC-:B------:R-:W-:Y:S01]  /*b6c0*/  FFMA.FTZ R30, R66, R20.reuse, -R53.reuse ;  /* 0x00000014421e7223 */ /* 0x180fe20000010835 */
[----:B------:R-:W-:Y:S01]  /*b6d0*/  ISETP.GT.AND P3, PT, R15, 0x30, !P3 ;  /* 0x000000300f00780c */ /* 0x000fe20005f64270 */
[--C-:B------:R-:W-:Y:S01]  /*b6e0*/  FFMA.FTZ R15, R32, R20, -R53.reuse ;  /* 0x00000014200f7223 */ /* 0x100fe20000010835 */
[----:B------:R-:W-:Y:S01]  /*b6f0*/  FMNMX.FTZ R26, R27, R26, !PT ;  /* 0x0000001a1b1a7209 */ /* 0x000fe20007810000 */
[----:B------:R0:W-:Y:S01]  /*b700*/  MUFU.EX2 R55, R28 ;  /* 0x0000001c00377308 */ /* 0x0001e20000000800 */
[----:B------:R-:W-:Y:S01]  /*b710*/  ISETP.LT.OR P3, PT, R0, 0x31, P3 ;  /* 0x000000310000780c */ /* 0x000fe20001f61670 */
[--C-:B------:R-:W-:Y:S01]  /*b720*/  FFMA.FTZ R0, R64, R20, -R53.reuse ;  /* 0x0000001440007223 */ /* 0x100fe20000010835 */
[----:B------:R-:W-:Y:S01]  /*b730*/  FMNMX.FTZ R26, R29, R26, !PT ;  /* 0x0000001a1d1a7209 */ /* 0x000fe20007810000 */
[-CC-:B------:R-:W-:Y:S01]  /*b740*/  FFMA.FTZ R32, R68, R20.reuse, -R53.reuse ;  /* 0x0000001444207223 */ /* 0x180fe20000010835 */
[----:B------:R-:W-:Y:S01]  /*b750*/  FSEL R45, R50, -INF , !P3 ;  /* 0xff800000322d7808 */ /* 0x000fe20005800000 */
[--C-:B------:R-:W-:Y:S01]  /*b760*/  FFMA.FTZ R38, R40, R20, -R53.reuse ;  /* 0x0000001428267223 */ /* 0x100fe20000010835 */
[----:B------:R-:W-:Y:S01]  /*b770*/  FMNMX.FTZ R26, R31, R26, !PT ;  /* 0x0000001a1f1a7209 */ /* 0x000fe20007810000 */
[----:B------:R-:W-:Y:S01]  /*b780*/  MUFU.EX2 R164, R15 ;  /* 0x0000000f00a47308 */ /* 0x000fe20000000800 */
[-CC-:B------:R-:W-:Y:S01]  /*b790*/  FFMA.FTZ R34, R36, R20.reuse, -R53.reuse ;  /* 0x0000001424227223 */ /* 0x180fe20000010835 */
[--C-:B------:R-:W-:Y:S01]  /*b7a0*/  FFMA.FTZ R40, R78, R20, -R53.reuse ;  /* 0x000000144e287223 */ /* 0x100fe20000010835 */
[----:B------:R-:W-:Y:S01]  /*b7b0*/  FMNMX.FTZ R26, R33, R26, !PT ;  /* 0x0000001a211a7209 */ /* 0x000fe20007810000 */
[-CC-:B------:R-:W-:Y:S01]  /*b7c0*/  FFMA.FTZ R36, R72, R20.reuse, -R53.reuse ;  /* 0x0000001448247223 */ /* 0x180fe20000010835 */
[----:B0-----:R-:W-:-:S02]  /*b7d0*/  FFMA.FTZ R28, R70, R20, -R53 ;  /* 0x00000014461c7223 */ /* 0x001fc40000010835 */
[----:B------:R-:W-:Y:S01]  /*b7e0*/  FMNMX.FTZ R26, R35, R26, !PT ;  /* 0x0000001a231a7209 */ /* 0x000fe20007810000 */
[----:B------:R-:W-:Y:S03]  /*b7f0*/  MUFU.EX2 R166, R0 ;  /* 0x0000000000a67308 */ /* 0x000fe60000000800 */
[----:B------:R-:W-:-:S04]  /*b800*/  FMNMX.FTZ R26, R37, R26, !PT ;  /* 0x0000001a251a7209 */ /* 0x000fc80007810000 */
[----:B------:R-:W-:Y:S01]  /*b810*/  FMNMX.FTZ R26, R39, R26, !PT ;  /* 0x0000001a271a7209 */ /* 0x000fe20007810000 */
[----:B------:R0:W-:Y:S03]  /*b820*/  MUFU.EX2 R57, R30 ;  /* 0x0000001e00397308 */ /* 0x0001e60000000800 */
[----:B------:R-:W-:-:S04]  /*b830*/  FMNMX.FTZ R26, R41, R26, !PT ;  /* 0x0000001a291a7209 */ /* 0x000fc80007810000 */
[----:B------:R-:W-:Y:S01]  /*b840*/  FMNMX.FTZ R26, R43, R26, !PT ;  /* 0x0000001a2b1a7209 */ /* 0x000fe20007810000 */
[----:B------:R-:W-:Y:S01]  /*b850*/  MUFU.EX2 R32, R32 ;  /* 0x0000002000207308 */ /* 0x000fe20000000800 */
[----:B0-----:R-:W-:Y:S02]  /*b860*/  FFMA.FTZ R30, R76, R20, -R53 ;  /* 0x000000144c1e7223 */ /* 0x001fe40000010835 */
[----:B------:R-:W-:-:S04]  /*b870*/  FMNMX.FTZ R26, R45, R26, !PT ;  /* 0x0000001a2d1a7209 */ /* 0x000fc80007810000 */
[----:B------:R-:W-:Y:S01]  /*b880*/  FMNMX.FTZ R26, R47, R26, !PT ;  /* 0x0000001a2f1a7209 */ /* 0x000fe20007810000 */
[----:B------:R-:W-:Y:S03]  /*b890*/  MUFU.EX2 R65, R30 ;  /* 0x0000001e00417308 */ /* 0x000fe60000000800 */
[----:B------:R-:W-:-:S04]  /*b8a0*/  FMNMX.FTZ R26, R49, R26, !PT ;  /* 0x0000001a311a7209 */ /* 0x000fc80007810000 */
[----:B------:R-:W-:Y:S01]  /*b8b0*/  FMNMX.FTZ R26, R51, R26, !PT ;  /* 0x0000001a331a7209 */ /* 0x000fe20007810000 */
[----:B------:R0:W-:Y:S04]  /*b8c0*/  MUFU.EX2 R61, R36 ;  /* 0x00000024003d7308 */ /* 0x0001e80000000800 */
[----:B------:R-:W1:Y:S04]  /*b8d0*/  SHFL.BFLY PT, R15, R26, 0x2, 0x1f ;  /* 0x0c401f001a0f7f89 */ /* 0x000e6800000e0000 */
[----:B------:R-:W-:Y:S01]  /*b8e0*/  MUFU.EX2 R67, R40 ;  /* 0x0000002800437308 */ /* 0x000fe20000000800 */
[----:B0-----:R-:W-:-:S07]  /*b8f0*/  FFMA.FTZ R36, R48, R20, -R53 ;  /* 0x0000001430247223 */ /* 0x001fce0000010835 */
[----:B------:R0:W3:Y:S08]  /*b900*/  MUFU.EX2 R59, R28 ;  /* 0x0000001c003b7308 */ /* 0x0000f00000000800 */
[----:B------:R-:W4:Y:S01]  /*b910*/  MUFU.EX2 R34, R34 ;  /* 0x0000002200227308 */ /* 0x000f220000000800 */
[-CC-:B0-----:R-:W-:Y:S01]  /*b920*/  FFMA.FTZ R28, R44, R20.reuse, -R53.reuse ;  /* 0x000000142c1c7223 */ /* 0x181fe20000010835 */
[----:B-1----:R-:W-:Y:S01]  /*b930*/  FMNMX.FTZ R0, R26, R15, !PT ;  /* 0x0000000f1a007209 */ /* 0x002fe20007810000 */
[----:B------:R-:W-:-:S05]  /*b940*/  FFMA.FTZ R26, R74, R20, -R53 ;  /* 0x000000144a1a7223 */ /* 0x000fca0000010835 */
[----:B------:R-:W-:Y:S01]  /*b950*/  MUFU.EX2 R38, R38 ;  /* 0x0000002600267308 */ /* 0x000fe20000000800 */
[----:B------:R-:W0:Y:S01]  /*b960*/  SHFL.BFLY PT, R15, R0, 0x1, 0x1f ;  /* 0x0c201f00000f7f89 */ /* 0x000e2200000e0000 */
[----:B---3--:R-:W-:-:S06]  /*b970*/  F2FP.F16.F32.PACK_AB R160, R59, R32 ;  /* 0x000000203ba0723e */ /* 0x008fcc00000000ff */
[----:B------:R-:W1:Y:S01]  /*b980*/  MUFU.EX2 R63, R26 ;  /* 0x0000001a003f7308 */ /* 0x000e620000000800 */
[----:B----4-:R-:W-:-:S07]  /*b990*/  F2FP.F16.F32.PACK_AB R162, R61, R34 ;  /* 0x000000223da2723e */ /* 0x010fce00000000ff */
[----:B------:R-:W3:Y:S08]  /*b9a0*/  MUFU.EX2 R28, R28 ;  /* 0x0000001c001c7308 */ /* 0x000ef00000000800 */
[----:B------:R-:W4:Y:S01]  /*b9b0*/  MUFU.EX2 R36, R36 ;  /* 0x0000002400247308 */ /* 0x000f220000000800 */
[----:B0-----:R-:W-:Y:S01]  /*b9c0*/  FMNMX.FTZ R15, R0, R15, !PT ;  /* 0x0000000f000f7209 */ /* 0x001fe20007810000 */
[-CC-:B------:R-:W-:Y:S01]  /*b9d0*/  FFMA.FTZ R0, R52, R20.reuse, -R53.reuse ;  /* 0x0000001434007223 */ /* 0x180fe20000010835 */
[----:B------:R-:W-:Y:S01]  /*b9e0*/  FFMA.FTZ R53, R60, R20, -R53 ;  /* 0x000000143c357223 */ /* 0x000fe20000010835 */
[----:B-1----:R-:W-:-:S02]  /*b9f0*/  F2FP.F16.F32.PACK_AB R156, R63, R38 ;  /* 0x000000263f9c723e */ /* 0x002fc400000000ff */
[C---:B------:R-:W-:Y:S01]  /*ba00*/  FMUL.FTZ R26, R15.reuse, R20 ;  /* 0x000000140f1a7220 */ /* 0x040fe20000410000 */
[----:B------:R-:W-:Y:S01]  /*ba10*/  FSETP.NEU.FTZ.AND P3, PT, R15, -INF , PT ;  /* 0xff8000000f00780b */ /* 0x000fe20003f7d000 */
[----:B------:R-:W-:Y:S01]  /*ba20*/  MUFU.EX2 R0, R0 ;  /* 0x0000000000007308 */ /* 0x000fe20000000800 */
[----:B---3--:R-:W-:Y:S02]  /*ba30*/  F2FP.F16.F32.PACK_AB R158, R65, R28 ;  /* 0x0000001c419e723e */ /* 0x008fe400000000ff */
[----:B------:R-:W-:-:S05]  /*ba40*/  FSEL R26, R26, RZ, P3 ;  /* 0x000000ff1a1a7208 */ /* 0x000fca0001800000 */
        /* <DEDUP_REMOVED lines=17> */
[----:B------:R-:W-:Y:S01]  /*bb60*/  FFMA.FTZ R26, R51, R20, -R26 ;  /* 0x00000014331a7223 */ /* 0x000fe2000001081a */
[----:B----4-:R-:W-:-:S04]  /*bb70*/  F2FP.F16.F32.PACK_AB R152, R67, R36 ;  /* 0x000000244398723e */ /* 0x010fc800000000ff */
[----:B------:R-:W1:Y:S08]  /*bb80*/  MUFU.EX2 R25, R25 ;  /* 0x0000001900197308 */ /* 0x000e700000000800 */
[----:B------:R3:W4:Y:S01]  /*bb90*/  MUFU.EX2 R30, R27 ;  /* 0x0000001b001e7308 */ /* 0x0007220000000800 */
[----:B0-----:R-:W-:Y:S01]  /*bba0*/  FADD.FTZ R48, R3, R24 ;  /* 0x0000001803307221 */ /* 0x001fe20000010000 */
[----:B------:R-:W-:-:S06]  /*bbb0*/  F2FP.F16.F32.PACK_AB R165, R24, R3 ;  /* 0x0000000318a5723e */ /* 0x000fcc00000000ff */
[----:B------:R-:W0:Y:S01]  /*bbc0*/  MUFU.EX2 R29, R29 ;  /* 0x0000001d001d7308 */ /* 0x000e220000000800 */
[----:B---3--:R-:W-:Y:S01]  /*bbd0*/  FADD.FTZ R27, R164, R55 ;  /* 0x00000037a41b7221 */ /* 0x008fe20000010000 */
[----:B------:R-:W-:-:S03]  /*bbe0*/  F2FP.F16.F32.PACK_AB R164, R55, R164 ;  /* 0x000000a437a4723e */ /* 0x000fc600000000ff */
[----:B------:R-:W-:Y:S01]  /*bbf0*/  FADD.FTZ R50, R166, R27 ;  /* 0x0000001ba6327221 */ /* 0x000fe20000010000 */
[----:B-1----:R-:W-:Y:S01]  /*bc00*/  FADD.FTZ R27, R25, R48 ;  /* 0x00000030191b7221 */ /* 0x002fe20000010000 */
[----:B------:R-:W-:Y:S01]  /*bc10*/  F2FP.F16.F32.PACK_AB R166, R57, R166 ;  /* 0x000000a639a6723e */ /* 0x000fe200000000ff */
[----:B------:R1:W3:Y:S01]  /*bc20*/  MUFU.EX2 R40, R31 ;  /* 0x0000001f00287308 */ /* 0x0002e20000000800 */
[----:B----4-:R-:W-:-:S05]  /*bc30*/  F2FP.F16.F32.PACK_AB R167, R30, R25 ;  /* 0x000000191ea7723e */ /* 0x010fca00000000ff */
[----:B------:R4:W-:Y:S02]  /*bc40*/  STSM.16.M88.4 [R195+0x26800], R164 ;  /* 0x026800a4c3007844 */ /* 0x0009e40000000200 */
[----:B------:R-:W5:Y:S01]  /*bc50*/  MUFU.EX2 R33, R33 ;  /* 0x0000002100217308 */ /* 0x000f620000000800 */
[----:B-1----:R-:W-:Y:S01]  /*bc60*/  FADD.FTZ R31, R57, R50 ;  /* 0x00000032391f7221 */ /* 0x002fe20000010000 */
[----:B------:R-:W-:-:S03]  /*bc70*/  FADD.FTZ R50, R30, R27 ;  /* 0x0000001b1e327221 */ /* 0x000fc60000010000 */
[----:B------:R-:W-:Y:S01]  /*bc80*/  FADD.FTZ R52, R32, R31 ;  /* 0x0000001f20347221 */ /* 0x000fe20000010000 */
[----:B0-----:R-:W-:Y:S02]  /*bc90*/  FADD.FTZ R27, R29, R50 ;  /* 0x000000321d1b7221 */ /* 0x001fe40000010000 */
[----:B------:R-:W0:Y:S01]  /*bca0*/  MUFU.EX2 R42, R35 ;  /* 0x00000023002a7308 */ /* 0x000e220000000800 */
[----:B------:R-:W-:Y:S01]  /*bcb0*/  FADD.FTZ R31, R59, R52 ;  /* 0x000000343b1f7221 */ /* 0x000fe20000010000 */
[C---:B---3--:R-:W-:Y:S01]  /*bcc0*/  FADD.FTZ R50, R40.reuse, R27 ;  /* 0x0000001b28327221 */ /* 0x048fe20000010000 */
[----:B------:R-:W-:Y:S02]  /*bcd0*/  F2FP.F16.F32.PACK_AB R161, R40, R29 ;  /* 0x0000001d28a1723e */ /* 0x000fe400000000ff */
[----:B------:R-:W-:-:S03]  /*bce0*/  FADD.FTZ R52, R34, R31 ;  /* 0x0000001f22347221 */ /* 0x000fc60000010000 */
[----:B------:R-:W1:Y:S01]  /*bcf0*/  MUFU.EX2 R37, R37 ;  /* 0x0000002500257308 */ /* 0x000e620000000800 */
[----:B-----5:R-:W-:Y:S01]  /*bd00*/  FADD.FTZ R27, R33, R50 ;  /* 0x00000032211b7221 */ /* 0x020fe20000010000 */
[----:B------:R-:W-:-:S04]  /*bd10*/  FADD.FTZ R31, R61, R52 ;  /* 0x000000343d1f7221 */ /* 0x000fc80000010000 */
[----:B------:R-:W-:Y:S02]  /*bd20*/  FADD.FTZ R50, R38, R31 ;  /* 0x0000001f26327221 */ /* 0x000fe40000010000 */
[----:B------:R-:W3:Y:S01]  /*bd30*/  MUFU.EX2 R44, R39 ;  /* 0x00000027002c7308 */ /* 0x000ee20000000800 */
[C---:B0-----:R-:W-:Y:S01]  /*bd40*/  FADD.FTZ R32, R42.reuse, R27 ;  /* 0x0000001b2a207221 */ /* 0x041fe20000010000 */
[----:B------:R-:W-:Y:S01]  /*bd50*/  FADD.FTZ R27, R63, R50 ;  /* 0x000000323f1b7221 */ /* 0x000fe20000010000 */
[----:B------:R-:W-:-:S03]  /*bd60*/  F2FP.F16.F32.PACK_AB R163, R42, R33 ;  /* 0x000000212aa3723e */ /* 0x000fc600000000ff */
[----:B------:R-:W-:Y:S02]  /*bd70*/  FADD.FTZ R30, R28, R27 ;  /* 0x0000001b1c1e7221 */ /* 0x000fe40000010000 */
[----:B------:R-:W0:Y:S01]  /*bd80*/  MUFU.EX2 R41, R41 ;  /* 0x0000002900297308 */ /* 0x000e220000000800 */
[----:B-1----:R-:W-:Y:S01]  /*bd90*/  FADD.FTZ R3, R37, R32 ;  /* 0x0000002025037221 */ /* 0x002fe20000010000 */
[----:B------:R-:W-:Y:S01]  /*bda0*/  FADD.FTZ R65, R65, R30 ;  /* 0x0000001e41417221 */ /* 0x000fe20000010000 */
[----:B------:R4:W-:Y:S03]  /*bdb0*/  STSM.16.M88.4 [R198], R160 ;  /* 0x000000a0c6007844 */ /* 0x0009e60000000200 */
[----:B------:R-:W-:Y:S02]  /*bdc0*/  FADD.FTZ R36, R36, R65 ;  /* 0x0000004124247221 */ /* 0x000fe40000010000 */
[----:B------:R-:W1:Y:S01]  /*bdd0*/  MUFU.EX2 R46, R43 ;  /* 0x0000002b002e7308 */ /* 0x000e620000000800 */
[C---:B---3--:R-:W-:Y:S01]  /*bde0*/  FADD.FTZ R24, R44.reuse, R3 ;  /* 0x000000032c187221 */ /* 0x048fe20000010000 */
[----:B------:R-:W-:Y:S01]  /*bdf0*/  F2FP.F16.F32.PACK_AB R157, R44, R37 ;  /* 0x000000252c9d723e */ /* 0x000fe200000000ff */
[----:B------:R-:W-:-:S05]  /*be00*/  FADD.FTZ R67, R67, R36 ;  /* 0x0000002443437221 */ /* 0x000fca0000010000 */
[----:B------:R-:W-:Y:S01]  /*be10*/  MUFU.EX2 R45, R45 ;  /* 0x0000002d002d7308 */ /* 0x000fe20000000800 */
[----:B0-----:R-:W-:-:S07]  /*be20*/  FADD.FTZ R3, R41, R24 ;  /* 0x0000001829037221 */ /* 0x001fce0000010000 */
[----:B------:R-:W0:Y:S01]  /*be30*/  MUFU.EX2 R48, R47 ;  /* 0x0000002f00307308 */ /* 0x000e220000000800 */
[C---:B-1----:R-:W-:Y:S01]  /*be40*/  F2FP.F16.F32.PACK_AB R159, R46.reuse, R41 ;  /* 0x000000292e9f723e */ /* 0x042fe200000000ff */
[----:B------:R-:W-:-:S04]  /*be50*/  FADD.FTZ R46, R46, R3 ;  /* 0x000000032e2e7221 */ /* 0x000fc80000010000 */
[----:B------:R4:W-:Y:S02]  /*be60*/  STSM.16.M88.4 [R196], R156 ;  /* 0x0000009cc4007844 */ /* 0x0009e40000000200 */
[----:B------:R-:W1:Y:S08]  /*be70*/  MUFU.EX2 R53, R53 ;  /* 0x0000003500357308 */ /* 0x000e700000000800 */
[----:B------:R-:W3:Y:S01]  /*be80*/  MUFU.EX2 R49, R49 ;  /* 0x0000003100317308 */ /* 0x000ee20000000800 */
[----:B0-----:R-:W-:Y:S01]  /*be90*/  F2FP.F16.F32.PACK_AB R153, R48, R45 ;  /* 0x0000002d3099723e */ /* 0x001fe200000000ff */
[----:B------:R-:W-:-:S04]  /*bea0*/  FADD.FTZ R45, R45, R46 ;  /* 0x0000002e2d2d7221 */ /* 0x000fc80000010000 */
[----:B------:R-:W-:Y:S02]  /*beb0*/  FADD.FTZ R48, R48, R45 ;  /* 0x0000002d30307221 */ /* 0x000fe40000010000 */
[----:B------:R-:W0:Y:S01]  /*bec0*/  MUFU.EX2 R26, R26 ;  /* 0x0000001a001a7308 */ /* 0x000e220000000800 */
[----:B-1----:R-:W-:Y:S01]  /*bed0*/  F2FP.F16.F32.PACK_AB R154, R53, R0 ;  /* 0x00000000359a723e */ /* 0x002fe200000000ff */
[----:B------:R-:W-:-:S04]  /*bee0*/  FADD.FTZ R0, R0, R67 ;  /* 0x0000004300007221 */ /* 0x000fc80000010000 */
[----:B------:R-:W-:Y:S01]  /*bef0*/  FADD.FTZ R0, R53, R0 ;  /* 0x0000000035007221 */ /* 0x000fe20000010000 */
[----:B---3--:R-:W-:Y:S01]  /*bf00*/  FADD.FTZ R3, R49, R48 ;  /* 0x0000003031037221 */ /* 0x008fe20000010000 */
[----:B0-----:R-:W-:-:S03]  /*bf10*/  F2FP.F16.F32.PACK_AB R155, R26, R49 ;  /* 0x000000311a9b723e */ /* 0x001fc600000000ff */
[----:B------:R-:W-:Y:S02]  /*bf20*/  FADD.FTZ R3, R26, R3 ;  /* 0x000000031a037221 */ /* 0x000fe40000010000 */
[----:B------:R4:W-:Y:S01]  /*bf30*/  STSM.16.M88.4 [R197], R152 ;  /* 0x00000098c5007844 */ /* 0x0009e20000000200 */
[----:B------:R-:W-:Y:S05]  /*bf40*/  @!P0 BRA `(.L_x_6015) ;  /* 0x0000000000048947 */ /* 0x000fea0003800000 */
[----:B------:R-:W-:Y:S01]  /*bf50*/  BPT.TRAP 0x1 ;  /* 0x000000040000795c */ /* 0x000fe20000300000 */
.L_x_6015:
[----:B------:R0:W1:Y:S01]  /*bf60*/  SYNCS.PHASECHK.TRANS64.TRYWAIT P3, [R12+URZ+0x28c50], R21 ;  /* 0x028c50150c0075a7 */ /* 0x000062000806017f */
[----:B------:R-:W-:Y:S05]  /*bf70*/  @!P0 BRA `(.L_x_6016) ;  /* 0x0000000000048947 */ /* 0x000fea0003800000 */
[----:B------:R-:W-:Y:S01]  /*bf80*/  BPT.TRAP 0x1 ;  /* 0x000000040000795c */ /* 0x000fe20000300000 */
.L_x_6016:
[----:B------:R-:W-:Y:S01]  /*bf90*/  ULDC UR40, c[0x0][0x9e4] ;  /* 0x0002790000287ab9 */ /* 0x000fe20000000800 */
[----:B------:R-:W-:Y:S01]  /*bfa0*/  ULDC UR44, c[0x0][0x9d8] ;  /* 0x00027600002c7ab9 */ /* 0x000fe20000000800 */
[----:B------:R-:W-:Y:S01]  /*bfb0*/  ULDC UR39, c[0x0][0x988] ;  /* 0x0002620000277ab9 */ /* 0x000fe20000000800 */
[----:B------:R-:W-:Y:S01]  /*bfc0*/  ULDC UR41, c[0x0][0x9e0] ;  /* 0x0002780000297ab9 */ /* 0x000fe20000000800 */
[----:B------:R-:W-:Y:S01]  /*bfd0*/  BSSY B0, `(.L_x_6017) ;  /* 0x0000006000007945 */ /* 0x000fe20003800000 */
[----:B------:R-:W-:Y:S02]  /*bfe0*/  IMAD R170, R18, 0x1000, R190 ;  /* 0x0000100012aa7824 */ /* 0x000fe400078e02be */
[----:B------:R-:W-:Y:S01]  /*bff0*/  IMAD.MOV.U32 R171, RZ, RZ, 0x40000040 ;  /* 0x40000040ffab7424 */ /* 0x000fe200078e00ff */
[----:B-1----:R-:W-:Y:S06]  /*c000*/  @P3 BRA `(.L_x_6018) ;  /* 0x0000000000083947 */ /* 0x002fec0003800000 */
[----:B------:R-:W1:Y:S02]  /*c010*/  SYNCS.PHASECHK.TRANS64.TRYWAIT P3, [R12+URZ+0x28c50], R21 ;  /* 0x028c50150c0075a7 */ /* 0x000e64000806017f */
[----:B-1----:R-:W-:Y:S05]  /*c020*/  @!P3 BRA `(.L_x_6019) ;  /* 0x0000014c0084b947 */ /* 0x002fea0003800000 */
.L_x_6018:
[----:B------:R-:W-:Y:S05]  /*c030*/  BSYNC B0 ;  /* 0x0000000000007941 */ /* 0x000fea0003800000 */
.L_x_6017:
[----:B------:R-:W-:Y:S01]  /*c040*/  R2UR UR6, R170 ;  /* 0x00000000aa0672ca */ /* 0x000fe200000e0000 */
[----:B------:R-:W-:Y:S01]  /*c050*/  WARPGROUP.ARRIVE ;  /* 0x00000000000079c5 */ /* 0x000fe20000000000 */
[----:B------:R-:W-:Y:S01]  /*c060*/  R2UR UR7, R171 ;  /* 0x00000000ab0772ca */ /* 0x000fe200000e0000 */
[----:B------:R-:W-:Y:S01]  /*c070*/  IMAD.MOV.U32 R171, RZ, RZ, 0x40000040 ;  /* 0x40000040ffab7424 */ /* 0x000fe200078e00ff */
[----:B012---:R-:W0:Y:S01]  /*c080*/  @P2 LDC R21, c[0x0][0x44c] ;  /* 0x00011300ff152b82 */ /* 0x007e220000000800 */
[----:B------:R-:W-:Y:S01]  /*c090*/  UISETP.NE.AND UP0, UPT, UR48, URZ, UPT ;  /* 0x0000003f3000728c */ /* 0x000fe2000bf05270 */
[----:B------:R-:W-:-:S05]  /*c0a0*/  @!P1 VIADD R12, R12, 0x28c60 ;  /* 0x00028c600c0c9836 */ /* 0x000fca0000000000 */
[----:B------:R-:W-:Y:S02]  /*c0b0*/  @!P1 PRMT R12, RZ, 0x654, R12 ;  /* 0x00000654ff0c9816 */ /* 0x000fe4000000000c */
[----:B------:R-:W-:Y:S02]  /*c0c0*/  PLOP3.LUT P3, PT, PT, PT, UP0, 0x40, 0x0 ;  /* 0x000000000000781c */ /* 0x000fe40003f6e808 */
[----:B------:R-:W-:Y:S01]  /*c0d0*/  HGMMA.64x256x16.F32 R24, R164, gdesc[UR4].tnspB, RZ, !UPT, gsb0 ;  /* 0x43e00004a4187df0 */ /* 0x000fe2000c0008ff */
[----:B0-----:R-:W-:Y:S02]  /*c0e0*/  @P2 IMAD.HI.U32 R21, R192, R21, RZ ;  /* 0x00000015c0152227 */ /* 0x001fe400078e00ff */
[----:B------:R-:W-:Y:S02]  /*c0f0*/  WARPGROUP.DEPBAR.LE gsb0, 0x0 ;  /* 0x00008000000079c5 */ /* 0x000fe40000010000 */
[----:B----4-:R-:W-:Y:S01]  /*c100*/  VIADD R164, R170, 0x80 ;  /* 0x00000080aaa47836 */ /* 0x010fe20000000000 */
[----:B------:R-:W-:Y:S01]  /*c110*/  WARPGROUP.ARRIVE ;  /* 0x00000000000079c5 */ /* 0x000fe20000000000 */
[----:B------:R-:W-:-:S03]  /*c120*/  IMAD.MOV.U32 R165, RZ, RZ, 0x40000040 ;  /* 0x40000040ffa57424 */ /* 0x000fc600078e00ff */
[----:B------:R-:W-:Y:S02]  /*c130*/  R2UR UR6, R164 ;  /* 0x00000000a40672ca */ /* 0x000fe400000e0000 */
[----:B------:R-:W-:-:S15]  /*c140*/  R2UR UR7, R165 ;  /* 0x00000000a50772ca */ /* 0x000fde00000e0000 */
[----:B------:R-:W-:-:S01]  /*c150*/  NOP ;  /* 0x0000000000007918 */ /* 0x000fc20000000000 */
[----:B------:R-:W-:Y:S03]  /*c160*/  HGMMA.64x256x16.F32 R24, R160, gdesc[UR4].tnspB, R24, gsb0 ;  /* 0x43e00004a0187df0 */ /* 0x000fe60008000818 */
[----:B------:R-:W-:Y:S02]  /*c170*/  WARPGROUP.DEPBAR.LE gsb0, 0x0 ;  /* 0x00008000000079c5 */ /* 0x000fe40000010000 */
[C---:B------:R-:W-:Y:S01]  /*c180*/  VIADD R160, R170.reuse, 0x100 ;  /* 0x00000100aaa07836 */ /* 0x040fe20000000000 */
[----:B------:R-:W-:Y:S01]  /*c190*/  WARPGROUP.ARRIVE ;  /* 0x00000000000079c5 */ /* 0x000fe20000000000 */
[----:B------:R-:W-:Y:S02]  /*c1a0*/  IMAD.MOV.U32 R161, RZ, RZ, 0x40000040 ;  /* 0x40000040ffa17424 */ /* 0x000fe400078e00ff */
[----:B------:R-:W-:Y:S01]  /*c1b0*/  VIADD R170, R170, 0x180 ;  /* 0x00000180aaaa7836 */ /* 0x000fe20000000000 */
[----:B------:R-:W-:-:S02]  /*c1c0*/  R2UR UR6, R160 ;  /* 0x00000000a00672ca */ /* 0x000fc400000e0000 */
[----:B------:R-:W-:-:S15]  /*c1d0*/  R2UR UR7, R161 ;  /* 0x00000000a10772ca */ /* 0x000fde00000e0000 */
[----:B------:R-:W-:-:S01]  /*c1e0*/  NOP ;  /* 0x0000000000007918 */ /* 0x000fc20000000000 */
        /* <DEDUP_REMOVED lines=13> */
[----:B0-----:R-:W0:Y:S01]  /*c2c0*/  FENCE.VIEW.ASYNC.S ;  /* 0x00000000000073c6 */ /* 0x001e220000000000 */
[----:B------:R-:W1:Y:S01]  /*c2d0*/  @P2 LDC R152, c[0x0][0x450] ;  /* 0x00011400ff982b82 */ /* 0x000e620000000800 */
[----:B0-----:R-:W-:-:S07]  /*c2e0*/  NOP ;  /* 0x0000000000007918 */ /* 0x001fce0000000000 */
[----:B------:R-:W-:Y:S06]  /*c2f0*/  BAR.ARV 0xe, 0x100 ;  /* 0x0384000000007b1d */ /* 0x000fec0000002000 */
[----:B------:R0:W-:Y:S02]  /*c300*/  @!P1 SYNCS.ARRIVE.TRANS64.RED.A1T0 RZ, [R12+URZ], RZ ;  /* 0x000000ff0cff99a7 */ /* 0x0001e4000810043f */
[----:B0-----:R-:W-:Y:S01]  /*c310*/  IMAD.MOV.U32 R12, RZ, RZ, R192 ;  /* 0x000000ffff0c7224 */ /* 0x001fe200078e00c0 */
[----:B-1----:R-:W-:-:S04]  /*c320*/  @P2 SHF.R.U32.HI R12, RZ, R152, R21 ;  /* 0x00000098ff0c2219 */ /* 0x002fc80000011615 */
[----:B------:R-:W-:Y:S01]  /*c330*/  IADD3 R153, R12, R23, -R22 ;  /* 0x000000170c997210 */ /* 0x000fe20007ffe816 */
[----:B------:R-:W-:-:S04]  /*c340*/  VIADD R12, R168, 0xfffffffe ;  /* 0xfffffffea80c7836 */ /* 0x000fc80000000000 */
[----:B------:R-:W-:Y:S01]  /*c350*/  VIADD R21, R153, UR46 ;  /* 0x0000002e99157c36 */ /* 0x000fe20008000000 */
[----:B------:R-:W-:Y:S06]  /*c360*/  @P3 BRA `(.L_x_6020) ;  /* 0x0000000000543947 */ /* 0x000fec0003800000 */
[C---:B------:R-:W-:Y:S01]  /*c370*/  ISETP.GT.AND P3, PT, R153.reuse, RZ, PT ;  /* 0x000000ff9900720c */ /* 0x040fe20003f64270 */
[----:B------:R-:W-:Y:S01]  /*c380*/  BSSY B0, `(.L_x_6021) ;  /* 0x0000010000007945 */ /* 0x000fe20003800000 */
[----:B------:R-:W-:-:S11]  /*c390*/  VIADD R152, R153, 0xffffffff ;  /* 0xffffffff99987836 */ /* 0x000fd60000000000 */
[----:B------:R-:W-:Y:S05]  /*c3a0*/  @P3 BRA `(.L_x_6022) ;  /* 0x0000000000203947 */ /* 0x000fea0003800000 */
[----:B------:R-:W-:Y:S01]  /*c3b0*/  UISETP.NE.AND UP0, UPT, UR47, 0x1, UPT ;  /* 0x000000012f00788c */ /* 0x000fe2000bf05270 */
[----:B------:R-:W-:-:S05]  /*c3c0*/  IMAD.MOV R152, RZ, RZ, -R153 ;  /* 0x000000ffff987224 */ /* 0x000fca00078e0a99 */
[----:B------:R-:W-:-:S05]  /*c3d0*/  PLOP3.LUT P3, PT, PT, PT, UP0, 0x80, 0x0 ;  /* 0x000000000000781c */ /* 0x000fca0003f6f008 */
[----:B------:R-:W-:-:S08]  /*c3e0*/  @UP0 ULDC.64 UR4, c[0x0][0x9e8] ;  /* 0x00027a0000040ab9 */ /* 0x000fd00000000a00 */
[----:B------:R-:W-:-:S05]  /*c3f0*/  @P3 IMAD.HI.U32 R153, R152, UR4, RZ ;  /* 0x0000000498993c27 */ /* 0x000fca000f8e00ff */
[----:B------:R-:W-:-:S04]  /*c400*/  @P3 SHF.R.U32.HI R152, RZ, UR5, R153 ;  /* 0x00000005ff983c19 */ /* 0x000fc80008011699 */
[----:B------:R-:W-:Y:S01]  /*c410*/  LOP3.LUT R152, RZ, R152, RZ, 0x33, !PT ;  /* 0x00000098ff987212 */ /* 0x000fe200078e33ff */
[----:B------:R-:W-:Y:S06]  /*c420*/  BRA `(.L_x_6023) ;  /* 0x0000000000147947 */ /* 0x000fec0003800000 */
.L_x_6022:
[----:B------:R-:W-:-:S06]  /*c430*/  UISETP.NE.AND UP0, UPT, UR47, 0x1, UPT ;  /* 0x000000012f00788c */ /* 0x000fcc000bf05270 */
[----:B------:R-:W-:-:S05]  /*c440*/  PLOP3.LUT P3, PT, PT, PT, UP0, 0x80, 0x0 ;  /* 0x000000000000781c */ /* 0x000fca0003f6f008 */
[----:B------:R-:W-:-:S08]  /*c450*/  @UP0 ULDC.64 UR4, c[0x0][0x9e8] ;  /* 0x00027a0000040ab9 */ /* 0x000fd00000000a00 */
[----:B------:R-:W-:-:S05]  /*c460*/  @P3 IMAD.HI.U32 R153, R152, UR4, RZ ;  /* 0x0000000498993c27 */ /* 0x000fca000f8e00ff */
[----:B------:R-:W-:-:S07]  /*c470*/  @P3 SHF.R.U32.HI R152, RZ, UR5, R153 ;  /* 0x00000005ff983c19 */ /* 0x000fce0008011699 */
.L_x_6023:
[----:B------:R-:W-:Y:S05]  /*c480*/  BSYNC B0 ;  /* 0x0000000000007941 */ /* 0x000fea0003800000 */
.L_x_6021:
[----:B------:R-:W-:-:S04]  /*c490*/  IMAD.U32 R153, RZ, RZ, UR47 ;  /* 0x0000002fff997e24 */ /* 0x000fc8000f8e00ff */
[----:B------:R-:W-:-:S05]  /*c4a0*/  IMAD R152, R152, R153, UR47 ;  /* 0x0000002f98987e24 */ /* 0x000fca000f8e0299 */
[----:B------:R-:W-:-:S07]  /*c4b0*/  VIMNMX R21, R21, R152, PT ;  /* 0x0000009815157248 */ /* 0x000fce0003fe0100 */
.L_x_6020:
[----:B------:R-:W-:Y:S01]  /*c4c0*/  SHF.R.S32.HI R152, RZ, 0x1f, R21 ;  /* 0x0000001fff987819 */ /* 0x000fe20000011415 */
[----:B------:R-:W-:Y:S03]  /*c4d0*/  BSSY B1, `(.L_x_6024) ;  /* 0x0000291000017945 */ /* 0x000fe60003800000 */
[----:B------:R-:W-:-:S04]  /*c4e0*/  LEA.HI R152, R152, R21, RZ, 0x6 ;  /* 0x0000001598987211 */ /* 0x000fc800078f30ff */
[----:B------:R-:W-:-:S04]  /*c4f0*/  SHF.R.S32.HI R213, RZ, 0x6, R152 ;  /* 0x00000006ffd57819 */ /* 0x000fc80000011498 */
[----:B------:R-:W-:-:S04]  /*c500*/  VIMNMX R213, R202, R213, !PT ;  /* 0x000000d5cad57248 */ /* 0x000fc80007fe0100 */
[----:B------:R-:W-:-:S13]  /*c510*/  ISETP.GE.AND P3, PT, R12, R213, PT ;  /* 0x000000d50c00720c */ /* 0x000fda0003f66270 */
[----:B------:R-:W-:Y:S05]  /*c520*/  @!P3 BRA `(.L_x_6025) ;  /* 0x00000028002cb947 */ /* 0x000fea0003800000 */
[----:B------:R-:W-:Y:S01]  /*c530*/  BSSY B0, `(.L_x_6026) ;  /* 0x0000287000007945 */ /* 0x000fe20003800000 */
.L_x_6045:
[----:B------:R-:W-:-:S05]  /*c540*/  VIADD R214, R18, 0x1 ;  /* 0x0000000112d67836 */ /* 0x000fca0000000000 */
[----:B------:R-:W-:-:S04]  /*c550*/  ISETP.NE.AND P3, PT, R214, 0x2, PT ;  /* 0x00000002d600780c */ /* 0x000fc80003f65270 */
[----:B------:R-:W-:Y:S02]  /*c560*/  SEL R20, RZ, 0x1, P3 ;  /* 0x00000001ff147807 */ /* 0x000fe40001800000 */
[----:B------:R-:W-:Y:S02]  /*c570*/  SEL R214, R214, RZ, P3 ;  /* 0x000000ffd6d67207 */ /* 0x000fe40001800000 */
[----:B------:R-:W-:Y:S01]  /*c580*/  LOP3.LUT R19, R19, R20, RZ, 0x3c, !PT ;  /* 0x0000001413137212 */ /* 0x000fe200078e3cff */
[----:B0-----:R-:W-:Y:S06]  /*c590*/  @!P0 BRA `(.L_x_6027) ;  /* 0x0000000000048947 */ /* 0x001fec0003800000 */
[----:B------:R-:W-:Y:S01]  /*c5a0*/  BPT.TRAP 0x1 ;  /* 0x000000040000795c */ /* 0x000fe20000300000 */
.L_x_6027:
[----:B------:R-:W-:Y:S01]  /*c5b0*/  IMAD R215, R214, 0x8, R2 ;  /* 0x00000008d6d77824 */ /* 0x000fe200078e0202 */
[----:B------:R-:W-:-:S04]  /*c5c0*/  SHF.L.U32 R216, R19, 0x1f, RZ ;  /* 0x0000001f13d87819 */ /* 0x000fc800000006ff */
[----:B------:R0:W1:Y:S01]  /*c5d0*/  SYNCS.PHASECHK.TRANS64.TRYWAIT P3, [R215+URZ+0x28c30], R216 ;  /* 0x028c30d8d70075a7 */ /* 0x000062000806017f */
[----:B------:R-:W-:Y:S05]  /*c5e0*/  @!P0 BRA `(.L_x_6028) ;  /* 0x0000000000048947 */ /* 0x000fea0003800000 */
[----:B------:R-:W-:Y:S01]  /*c5f0*/  BPT.TRAP 0x1 ;  /* 0x000000040000795c */ /* 0x000fe20000300000 */
.L_x_6028:
[----:B------:R-:W-:Y:S01]  /*c600*/  BSSY B2, `(.L_x_6029) ;  /* 0x0000006000027945 */ /* 0x000fe20003800000 */
[----:B------:R-:W-:Y:S02]  /*c610*/  IMAD R20, R214, 0x200, R13 ;  /* 0x00000200d6147824 */ /* 0x000fe400078e020d */
[----:B------:R-:W-:Y:S01]  /*c620*/  IMAD.MOV.U32 R21, RZ, RZ, 0x40000040 ;  /* 0x40000040ff157424 */ /* 0x000fe200078e00ff */
[----:B-1----:R-:W-:Y:S06]  /*c630*/  @P3 BRA `(.L_x_6030) ;  /* 0x0000000000083947 */ /* 0x002fec0003800000 */
[----:B------:R-:W1:Y:S02]  /*c640*/  SYNCS.PHASECHK.TRANS64.TRYWAIT P3, [R215+URZ+0x28c30], R216 ;  /* 0x028c30d8d70075a7 */ /* 0x000e64000806017f */
[----:B-1----:R-:W-:Y:S05]  /*c650*/  @!P3 BRA `(.L_x_6031) ;  /* 0x00000148000cb947 */ /* 0x002fea0003800000 */
.L_x_6030:
[----:B------:R-:W-:Y:S05]  /*c660*/  BSYNC B2 ;  /* 0x0000000000027941 */ /* 0x000fea0003800000 */
.L_x_6029:
[C---:B------:R-:W-:Y:S01]  /*c670*/  R2UR UR6, R20.reuse ;  /* 0x00000000140672ca */ /* 0x040fe200000e0000 */
[----:B------:R-:W-:Y:S01]  /*c680*/  WARPGROUP.ARRIVE ;  /* 0x00000000000079c5 */ /* 0x000fe20000000000 */
[----:B------:R-:W-:Y:S01]  /*c690*/  R2UR UR7, R21 ;  /* 0x00000000150772ca */ /* 0x000fe200000e0000 */
[----:B------:R-:W-:Y:S01]  /*c6a0*/  VIADD R206, R20, 0x2 ;  /* 0x0000000214ce7836 */ /* 0x000fe20000000000 */
[----:B------:R-:W-:Y:S01]  /*c6b0*/  R2UR UR4, R4 ;  /* 0x00000000040472ca */ /* 0x000fe200000e0000 */
[----:B------:R-:W-:Y:S01]  /*c6c0*/  IMAD.MOV.U32 R207, RZ, RZ, 0x40000040 ;  /* 0x40000040ffcf7424 */ /* 0x000fe200078e00ff */
[----:B------:R-:W-:Y:S01]  /*c6d0*/  R2UR UR5, R5 ;  /* 0x00000000050572ca */ /* 0x000fe200000e0000 */
[----:B------:R-:W-:Y:S01]  /*c6e0*/  IMAD.MOV.U32 R21, RZ, RZ, 0x40000040 ;  /* 0x40000040ff157424 */ /* 0x000fe200078e00ff */
[----:B------:R-:W-:-:S06]  /*c6f0*/  UISETP.NE.AND UP0, UPT, UR48, URZ, UPT ;  /* 0x0000003f3000728c */ /* 0x000fcc000bf05270 */
[----:B------:R-:W-:-:S05]  /*c700*/  PLOP3.LUT P3, PT, PT, PT, UP0, 0x40, 0x0 ;  /* 0x000000000000781c */ /* 0x000fca0003f6e808 */
[----:B------:R-:W-:Y:S01]  /*c710*/  HGMMA.64x64x16.F32 R152, gdesc[UR4], RZ, !UPT, gsb0 ;  /* 0x00e00000049879f0 */ /* 0x000fe2000c0008ff */
[----:B------:R-:W-:Y:S01]  /*c720*/  R2UR UR6, R206 ;  /* 0x00000000ce0672ca */ /* 0x000fe200000e0000 */
[----:B------:R-:W-:Y:S01]  /*c730*/  VIADD R206, R20, 0x4 ;  /* 0x0000000414ce7836 */ /* 0x000fe20000000000 */
[----:B------:R-:W-:Y:S01]  /*c740*/  R2UR UR7, R207 ;  /* 0x00000000cf0772ca */ /* 0x000fe200000e0000 */
[----:B------:R-:W-:Y:S01]  /*c750*/  IMAD.MOV.U32 R207, RZ, RZ, 0x40000040 ;  /* 0x40000040ffcf7424 */ /* 0x000fe200078e00ff */
[----:B------:R-:W-:Y:S02]  /*c760*/  R2UR UR4, R10 ;  /* 0x000000000a0472ca */ /* 0x000fe400000e0000 */
[----:B------:R-:W-:Y:S02]  /*c770*/  R2UR UR5, R11 ;  /* 0x000000000b0572ca */ /* 0x000fe400000e0000 */
[----:B------:R-:W-:Y:S01]  /*c780*/  IADD3 R20, R20, 0x6, RZ ;  /* 0x0000000614147810 */ /* 0x000fe20007ffe0ff */
[----:B------:R-:W-:-:S02]  /*c790*/  WARPGROUP.DEPBAR.LE gsb0, 0x0 ;  /* 0x00008000000079c5 */ /* 0x000fc40000010000 */
[----:B------:R-:W-:-:S08]  /*c7a0*/  WARPGROUP.ARRIVE ;  /* 0x00000000000079c5 */ /* 0x000fd00000000000 */
[----:B------:R-:W-:Y:S01]  /*c7b0*/  HGMMA.64x64x16.F32 R152, gdesc[UR4], R152, gsb0 ;  /* 0x00e00000049879f0 */ /* 0x000fe20008000898 */
[----:B------:R-:W-:Y:S01]  /*c7c0*/  R2UR UR6, R206 ;  /* 0x00000000ce0672ca */ /* 0x000fe200000e0000 */
[----:B------:R-:W-:Y:S01]  /*c7d0*/  IMAD.IADD R206, R201, 0x1, R192 ;  /* 0x00000001c9ce7824 */ /* 0x000fe200078e02c0 */
[----:B------:R-:W-:Y:S02]  /*c7e0*/  R2UR UR7, R207 ;  /* 0x00000000cf0772ca */ /* 0x000fe400000e0000 */
[----:B------:R-:W-:Y:S02]  /*c7f0*/  R2UR UR4, R8 ;  /* 0x00000000080472ca */ /* 0x000fe400000e0000 */
[----:B------:R-:W-:Y:S01]  /*c800*/  R2UR UR5, R9 ;  /* 0x00000000090572ca */ /* 0x000fe200000e0000 */
[----:B------:R-:W-:Y:S02]  /*c810*/  WARPGROUP.DEPBAR.LE gsb0, 0x0 ;  /* 0x00008000000079c5 */ /* 0x000fe40000010000 */
[----:B------:R-:W-:-:S10]  /*c820*/  WARPGROUP.ARRIVE ;  /* 0x00000000000079c5 */ /* 0x000fd40000000000 */
[----:B------:R-:W-:Y:S01]  /*c830*/  HGMMA.64x64x16.F32 R152, gdesc[UR4], R152, gsb0 ;  /* 0x00e00000049879f0 */ /* 0x000fe20008000898 */
[----:B------:R-:W-:Y:S02]  /*c840*/  R2UR UR6, R20 ;  /* 0x00000000140672ca */ /* 0x000fe400000e0000 */
[----:B------:R-:W-:Y:S01]  /*c850*/  R2UR UR7, R21 ;  /* 0x00000000150772ca */ /* 0x000fe200000e0000 */
[----:B------:R-:W2:Y:S01]  /*c860*/  @P2 LDC R20, c[0x0][0x450] ;  /* 0x00011400ff142b82 */ /* 0x000ea20000000800 */
[----:B------:R-:W-:Y:S02]  /*c870*/  R2UR UR4, R6 ;  /* 0x00000000060472ca */ /* 0x000fe400000e0000 */
[----:B------:R-:W-:-:S05]  /*c880*/  R2UR UR5, R7 ;  /* 0x00000000070572ca */ /* 0x000fca00000e0000 */
[----:B------:R-:W3:Y:S02]  /*c890*/  @P2 LDC R21, c[0x0][0x44c] ;  /* 0x00011300ff152b82 */ /* 0x000ee40000000800 */
[----:B---3--:R-:W-:-:S05]  /*c8a0*/  @P2 IMAD.HI.U32 R21, R206, R21, RZ ;  /* 0x00000015ce152227 */ /* 0x008fca00078e00ff */
[----:B--2---:R-:W-:Y:S01]  /*c8b0*/  @P2 SHF.R.U32.HI R206, RZ, R20, R21 ;  /* 0x00000014ffce2219 */ /* 0x004fe20000011615 */
[----:B------:R-:W-:-:S04]  /*c8c0*/  @!P1 VIADD R20, R215, 0x28c40 ;  /* 0x00028c40d7149836 */ /* 0x000fc80000000000 */
[----:B------:R-:W2:Y:S01]  /*c8d0*/  SHFL.IDX PT, R233, R206, RZ, 0x1c1f ;  /* 0x001c1fffcee97589 */ /* 0x000ea200000e0000 */
[----:B------:R-:W-:Y:S01]  /*c8e0*/  @!P1 PRMT R20, RZ, 0x654, R20 ;  /* 0x00000654ff149816 */ /* 0x000fe20000000014 */
        /* <DEDUP_REMOVED lines=30> */
[----:B------:R-:W-:-:S02]  /*cad0*/  IMAD.SHL.U32 R178, R12, 0x40, RZ ;  /* 0x000000400cb27824 */ /* 0x000fc400078e00ff */
[----:B------:R-:W-:Y:S01]  /*cae0*/  FMUL.FTZ R152, R152, UR44 ;  /* 0x0000002c98987c20 */ /* 0x000fe20008410000 */
[----:B------:R-:W-:Y:S01]  /*caf0*/  FMUL.FTZ R169, R169, UR44 ;  /* 0x0000002ca9a97c20 */ /* 0x000fe20008410000 */
[----:B------:R-:W-:Y:S01]  /*cb00*/  FMUL.FTZ R177, R177, UR44 ;  /* 0x0000002cb1b17c20 */ /* 0x000fe20008410000 */
[----:B------:R-:W-:Y:S01]  /*cb10*/  FMUL.FTZ R180, R181, UR44 ;  /* 0x0000002cb5b47c20 */ /* 0x000fe20008410000 */
[----:B------:R-:W-:Y:S01]  /*cb20*/  FMUL.FTZ R175, R182, UR44 ;  /* 0x0000002cb6af7c20 */ /* 0x000fe20008410000 */
[----:B------:R-:W-:Y:S01]  /*cb30*/  FMUL.FTZ R176, R183, UR44 ;  /* 0x0000002cb7b07c20 */ /* 0x000fe20008410000 */
[----:B------:R-:W-:Y:S01]  /*cb40*/  IADD3 R183, -R184, 0x1, -R178 ;  /* 0x00000001b8b77810 */ /* 0x000fe20007ffe9b2 */
[----:B------:R-:W3:Y:S01]  /*cb50*/  MUFU.TANH R152, R152 ;  /* 0x0000009800987308 */ /* 0x000ee20000002400 */
[----:B------:R4:W-:Y:S02]  /*cb60*/  @!P1 SYNCS.ARRIVE.TRANS64.RED.A1T0 RZ, [R20+URZ], RZ ;  /* 0x000000ff14ff99a7 */ /* 0x0009e4000810043f */
[----:B------:R-:W-:-:S05]  /*cb70*/  IADD3 R183, -R22, R183, R23 ;  /* 0x000000b716b77210 */ /* 0x000fca0007ffe117 */
[----:B------:R-:W0:Y:S01]  /*cb80*/  MUFU.TANH R207, R207 ;  /* 0x000000cf00cf7308 */ /* 0x000e220000002400 */
[C---:B------:R-:W-:Y:S02]  /*cb90*/  VIADD R232, R183.reuse, UR41 ;  /* 0x00000029b7e87c36 */ /* 0x040fe40008000000 */
[----:B------:R-:W-:Y:S02]  /*cba0*/  VIADD R183, R183, UR45 ;  /* 0x0000002db7b77c36 */ /* 0x000fe40008000000 */
[C---:B--2---:R-:W-:Y:S02]  /*cbb0*/  IMAD.IADD R182, R233.reuse, 0x1, R232 ;  /* 0x00000001e9b67824 */ /* 0x044fe400078e02e8 */
[----:B------:R-:W-:Y:S01]  /*cbc0*/  IMAD.IADD R181, R233, 0x1, R183 ;  /* 0x00000001e9b57824 */ /* 0x000fe200078e02b7 */
[----:B------:R-:W2:Y:S08]  /*cbd0*/  MUFU.TANH R153, R153 ;  /* 0x0000009900997308 */ /* 0x000eb00000002400 */
        /* <DEDUP_REMOVED lines=29> */
[----:B--234-:R-:W-:Y:S05]  /*cdb0*/  @P3 BRA `(.L_x_6032) ;  /* 0x0000000000583947 */ /* 0x01cfea0003800000 */
        /* <DEDUP_REMOVED lines=12> */
.L_x_6034:
[----:B------:R-:W-:-:S05]  /*ce80*/  IMAD.U32 R234, RZ, RZ, UR40 ;  /* 0x00000028ffea7e24 */ /* 0x000fca000f8e00ff */
[----:B------:R-:W-:-:S13]  /*ce90*/  ISETP.NE.AND P3, PT, R234, 0x1, PT ;  /* 0x00000001ea00780c */ /* 0x000fda0003f65270 */
[----:B------:R-:W2:Y:S02]  /*cea0*/  @P3 LDC.64 R20, c[0x0][0x9e8] ;  /* 0x00027a00ff143b82 */ /* 0x000ea40000000a00 */
[----:B--2---:R-:W-:-:S05]  /*ceb0*/  @P3 IMAD.HI.U32 R20, R233, R20, RZ ;  /* 0x00000014e9143227 */ /* 0x004fca00078e00ff */
[----:B------:R-:W-:-:S07]  /*cec0*/  @P3 SHF.R.U32.HI R233, RZ, R21, R20 ;  /* 0x00000015ffe93219 */ /* 0x000fce0000011614 */
.L_x_6035:
[----:B------:R-:W-:Y:S05]  /*ced0*/  BSYNC B2 ;  /* 0x0000000000027941 */ /* 0x000fea0003800000 */
.L_x_6033:
[----:B------:R-:W-:-:S04]  /*cee0*/  IMAD R233, R233, R234, -R178 ;  /* 0x000000eae9e97224 */ /* 0x000fc800078e0ab2 */
[----:B------:R-:W-:-:S05]  /*cef0*/  IMAD.IADD R233, R233, 0x1, -R184 ;  /* 0x00000001e9e97824 */ /* 0x000fca00078e0ab8 */
[----:B------:R-:W-:Y:S02]  /*cf00*/  VIMNMX R181, R181, R233, !PT ;  /* 0x000000e9b5b57248 */ /* 0x000fe40007fe0100 */
[----:B------:R-:W-:-:S07]  /*cf10*/  VIADDMNMX R182, R233, R234, R182, PT ;  /* 0x000000eae9b67246 */ /* 0x000fce00038001b6 */
.L_x_6032:
[----:B------:R-:W-:Y:S01]  /*cf20*/  ISETP.GT.AND P3, PT, R12, -0x1, PT ;  /* 0xffffffff0c00780c */ /* 0x000fe20003f64270 */
[----:B------:R-:W2:Y:S01]  /*cf30*/  SHFL.IDX PT, R206, R206, 0x1, 0x1c1f ;  /* 0x003c1f00cece7f89 */ /* 0x000ea200000e0000 */
[----:B------:R-:W-:Y:S02]  /*cf40*/  UISETP.NE.AND UP0, UPT, UR48, URZ, UPT ;  /* 0x0000003f3000728c */ /* 0x000fe4000bf05270 */
[C---:B------:R-:W-:Y:S02]  /*cf50*/  ISETP.GT.AND P4, PT, R181.reuse, RZ, P3 ;  /* 0x000000ffb500720c */ /* 0x040fe40001f84270 */
[C---:B------:R-:W-:Y:S02]  /*cf60*/  ISETP.GT.AND P6, PT, R181.reuse, 0x8, P3 ;  /* 0x00000008b500780c */ /* 0x040fe40001fc4270 */
[----:B------:R-:W-:Y:S02]  /*cf70*/  ISETP.LT.OR P5, PT, R182, 0x1, P4 ;  /* 0x00000001b600780c */ /* 0x000fe400027a1670 */
[----:B------:R-:W-:-:S02]  /*cf80*/  ISETP.GT.AND P4, PT, R181, 0x1, P3 ;  /* 0x00000001b500780c */ /* 0x000fc40001f84270 */
[----:B------:R-:W-:Y:S02]  /*cf90*/  FSEL R152, R152, -INF , !P5 ;  /* 0xff80000098987808 */ /* 0x000fe40006800000 */
[C---:B------:R-:W-:Y:S02]  /*cfa0*/  ISETP.LT.OR P4, PT, R182.reuse, 0x2, P4 ;  /* 0x00000002b600780c */ /* 0x040fe40002781670 */
[----:B------:R-:W-:Y:S02]  /*cfb0*/  ISETP.GT.AND P5, PT, R181, 0x9, P3 ;  /* 0x00000009b500780c */ /* 0x000fe40001fa4270 */
[----:B0-----:R-:W-:Y:S02]  /*cfc0*/  FSEL R207, R207, -INF , !P4 ;  /* 0xff800000cfcf7808 */ /* 0x001fe40006000000 */
[----:B------:R-:W-:Y:S02]  /*cfd0*/  ISETP.GT.AND P4, PT, R181, 0x10, P3 ;  /* 0x00000010b500780c */ /* 0x000fe40001f84270 */
[----:B------:R-:W-:-:S02]  /*cfe0*/  ISETP.LT.OR P6, PT, R182, 0x9, P6 ;  /* 0x00000009b600780c */ /* 0x000fc400037c1670 */
[----:B------:R-:W-:Y:S01]  /*cff0*/  ISETP.LT.OR P4, PT, R182, 0x11, P4 ;  /* 0x00000011b600780c */ /* 0x000fe20002781670 */
[--C-:B--2---:R-:W-:Y:S01]  /*d000*/  IMAD.IADD R232, R232, 0x1, R206.reuse ;  /* 0x00000001e8e87824 */ /* 0x104fe200078e02ce */
[C---:B------:R-:W-:Y:S01]  /*d010*/  ISETP.LT.OR P5, PT, R182.reuse, 0xa, P5 ;  /* 0x0000000ab600780c */ /* 0x040fe20002fa1670 */
[----:B------:R-:W-:Y:S01]  /*d020*/  IMAD.IADD R183, R183, 0x1, R206 ;  /* 0x00000001b7b77824 */ /* 0x000fe200078e02ce */
[----:B------:R-:W-:Y:S02]  /*d030*/  FSEL R159, R159, -INF , !P4 ;  /* 0xff8000009f9f7808 */ /* 0x000fe40006000000 */
[----:B------:R-:W-:Y:S02]  /*d040*/  ISETP.GT.AND P4, PT, R181, 0x19, P3 ;  /* 0x00000019b500780c */ /* 0x000fe40001f84270 */
[----:B------:R-:W-:Y:S02]  /*d050*/  FSEL R229, R229, -INF , !P6 ;  /* 0xff800000e5e57808 */ /* 0x000fe40007000000 */
[----:B------:R-:W-:-:S02]  /*d060*/  ISETP.LT.OR P4, PT, R182, 0x1a, P4 ;  /* 0x0000001ab600780c */ /* 0x000fc40002781670 */
[----:B------:R-:W-:Y:S02]  /*d070*/  FSEL R230, R230, -INF , !P5 ;  /* 0xff800000e6e67808 */ /* 0x000fe40006800000 */
[C---:B------:R-:W-:Y:S02]  /*d080*/  ISETP.GT.AND P6, PT, R181.reuse, 0x11, P3 ;  /* 0x00000011b500780c */ /* 0x040fe40001fc4270 */
[C---:B------:R-:W-:Y:S02]  /*d090*/  ISETP.GT.AND P5, PT, R181.reuse, 0x18, P3 ;  /* 0x00000018b500780c */ /* 0x040fe40001fa4270 */
[----:B------:R-:W-:Y:S02]  /*d0a0*/  FSEL R164, R164, -INF , !P4 ;  /* 0xff800000a4a47808 */ /* 0x000fe40006000000 */
[----:B------:R-:W-:Y:S02]  /*d0b0*/  ISETP.GT.AND P4, PT, R181, 0x28, P3 ;  /* 0x00000028b500780c */ /* 0x000fe40001f84270 */
[----:B------:R-:W-:-:S02]  /*d0c0*/  ISETP.LT.OR P6, PT, R182, 0x12, P6 ;  /* 0x00000012b600780c */ /* 0x000fc400037c1670 */
[C---:B------:R-:W-:Y:S02]  /*d0d0*/  ISETP.LT.OR P5, PT, R182.reuse, 0x19, P5 ;  /* 0x00000019b600780c */ /* 0x040fe40002fa1670 */
[----:B------:R-:W-:Y:S02]  /*d0e0*/  ISETP.LT.OR P4, PT, R182, 0x29, P4 ;  /* 0x00000029b600780c */ /* 0x000fe40002781670 */
[----:B------:R-:W-:Y:S02]  /*d0f0*/  FSEL R231, R231, -INF , !P6 ;  /* 0xff800000e7e77808 */ /* 0x000fe40007000000 */
[----:B------:R-:W-:Y:S02]  /*d100*/  FSEL R163, R163, -INF , !P5 ;  /* 0xff800000a3a37808 */ /* 0x000fe40006800000 */
[C---:B------:R-:W-:Y:S02]  /*d110*/  ISETP.GT.AND P6, PT, R181.reuse, 0x20, P3 ;  /* 0x00000020b500780c */ /* 0x040fe40001fc4270 */
[----:B------:R-:W-:-:S02]  /*d120*/  ISETP.GT.AND P5, PT, R181, 0x21, P3 ;  /* 0x00000021b500780c */ /* 0x000fc40001fa4270 */
[----:B------:R-:W-:Y:S02]  /*d130*/  FSEL R171, R171, -INF , !P4 ;  /* 0xff800000abab7808 */ /* 0x000fe40006000000 */
[----:B------:R-:W-:Y:S02]  /*d140*/  ISETP.GT.AND P4, PT, R181, 0x31, P3 ;  /* 0x00000031b500780c */ /* 0x000fe40001f84270 */
[C---:B------:R-:W-:Y:S02]  /*d150*/  ISETP.LT.OR P6, PT, R182.reuse, 0x21, P6 ;  /* 0x00000021b600780c */ /* 0x040fe400037c1670 */
[C---:B------:R-:W-:Y:S02]  /*d160*/  ISETP.LT.OR P5, PT, R182.reuse, 0x22, P5 ;  /* 0x00000022b600780c */ /* 0x040fe40002fa1670 */
[----:B------:R-:W-:Y:S02]  /*d170*/  ISETP.LT.OR P4, PT, R182, 0x32, P4 ;  /* 0x00000032b600780c */ /* 0x000fe40002781670 */
[----:B------:R-:W-:-:S02]  /*d180*/  FSEL R166, R166, -INF , !P6 ;  /* 0xff800000a6a67808 */ /* 0x000fc40007000000 */
[----:B------:R-:W-:Y:S02]  /*d190*/  FSEL R169, R169, -INF , !P5 ;  /* 0xff800000a9a97808 */ /* 0x000fe40006800000 */
[C---:B------:R-:W-:Y:S02]  /*d1a0*/  ISETP.GT.AND P6, PT, R181.reuse, 0x29, P3 ;  /* 0x00000029b500780c */ /* 0x040fe40001fc4270 */
[----:B------:R-:W-:Y:S02]  /*d1b0*/  ISETP.GT.AND P5, PT, R181, 0x30, P3 ;  /* 0x00000030b500780c */ /* 0x000fe40001fa4270 */
[----:B------:R-:W-:Y:S02]  /*d1c0*/  FSEL R177, R177, -INF , !P4 ;  /* 0xff800000b1b17808 */ /* 0x000fe40006000000 */
[----:B------:R-:W-:Y:S02]  /*d1d0*/  PLOP3.LUT P4, PT, PT, PT, UP0, 0x40, 0x0 ;  /* 0x000000000000781c */ /* 0x000fe40003f8e808 */
[----:B------:R-:W-:-:S02]  /*d1e0*/  ISETP.LT.OR P6, PT, R182, 0x2a, P6 ;  /* 0x0000002ab600780c */ /* 0x000fc400037c1670 */
[----:B------:R-:W-:Y:S02]  /*d1f0*/  ISETP.LT.OR P5, PT, R182, 0x31, P5 ;  /* 0x00000031b600780c */ /* 0x000fe40002fa1670 */
[----:B------:R-:W-:Y:S02]  /*d200*/  FSEL R172, R172, -INF , !P6 ;  /* 0xff800000acac7808 */ /* 0x000fe40007000000 */
[----:B------:R-:W-:Y:S02]  /*d210*/  FSEL R174, R174, -INF , !P5 ;  /* 0xff800000aeae7808 */ /* 0x000fe40006800000 */
[C---:B------:R-:W-:Y:S02]  /*d220*/  ISETP.GT.AND P6, PT, R181.reuse, 0x38, P3 ;  /* 0x00000038b500780c */ /* 0x040fe40001fc4270 */
[----:B------:R-:W-:Y:S02]  /*d230*/  ISETP.GT.AND P5, PT, R181, 0x39, P3 ;  /* 0x00000039b500780c */ /* 0x000fe40001fa4270 */
[----:B------:R-:W-:-:S02]  /*d240*/  ISETP.LT.OR P6, PT, R182, 0x39, P6 ;  /* 0x00000039b600780c */ /* 0x000fc400037c1670 */
[----:B------:R-:W-:Y:S02]  /*d250*/  ISETP.LT.OR P5, PT, R182, 0x3a, P5 ;  /* 0x0000003ab600780c */ /* 0x000fe40002fa1670 */
[----:B------:R-:W-:Y:S02]  /*d260*/  FSEL R179, R179, -INF , !P6 ;  /* 0xff800000b3b37808 */ /* 0x000fe40007000000 */
[----:B------:R-:W-:Y:S01]  /*d270*/  FSEL R180, R180, -INF , !P5 ;  /* 0xff800000b4b47808 */ /* 0x000fe20006800000 */
[----:B------:R-:W-:Y:S08]  /*d280*/  @P4 BRA `(.L_x_6036) ;  /* 0x0000000000584947 */ /* 0x000ff00003800000 */
        /* <DEDUP_REMOVED lines=12> */
.L_x_6038:
[----:B------:R-:W-:-:S05]  /*d350*/  IMAD.U32 R181, RZ, RZ, UR40 ;  /* 0x00000028ffb57e24 */ /* 0x000fca000f8e00ff */
[----:B------:R-:W-:-:S13]  /*d360*/  ISETP.NE.AND P4, PT, R181, 0x1, PT ;  /* 0x00000001b500780c */ /* 0x000fda0003f85270 */
[----:B------:R-:W0:Y:S02]  /*d370*/  @P4 LDC.64 R20, c[0x0][0x9e8] ;  /* 0x00027a00ff144b82 */ /* 0x000e240000000a00 */
[----:B0-----:R-:W-:-:S05]  /*d380*/  @P4 IMAD.HI.U32 R20, R206, R20, RZ ;  /* 0x00000014ce144227 */ /* 0x001fca00078e00ff */
[----:B------:R-:W-:-:S07]  /*d390*/  @P4 SHF.R.U32.HI R206, RZ, R21, R20 ;  /* 0x00000015ffce4219 */ /* 0x000fce0000011614 */
.L_x_6039:
[----:B------:R-:W-:Y:S05]  /*d3a0*/  BSYNC B2 ;  /* 0x0000000000027941 */ /* 0x000fea0003800000 */
.L_x_6037:
[----:B------:R-:W-:-:S04]  /*d3b0*/  IMAD R178, R206, R181, -R178 ;  /* 0x000000b5ceb27224 */ /* 0x000fc800078e0ab2 */
[----:B------:R-:W-:-:S05]  /*d3c0*/  IMAD.IADD R178, R178, 0x1, -R184 ;  /* 0x00000001b2b27824 */ /* 0x000fca00078e0ab8 */
[----:B------:R-:W-:Y:S02]  /*d3d0*/  VIMNMX R183, R183, R178, !PT ;  /* 0x000000b2b7b77248 */ /* 0x000fe40007fe0100 */
[----:B------:R-:W-:-:S07]  /*d3e0*/  VIADDMNMX R232, R178, R181, R232, PT ;  /* 0x000000b5b2e87246 */ /* 0x000fce00038001e8 */
.L_x_6036:
        /* <DEDUP_REMOVED lines=19> */
[----:B------:R-:W-:Y:S02]  /*d520*/  ISETP.GT.AND P6, PT, R183, RZ, P3 ;  /* 0x000000ffb700720c */ /* 0x000fe40001fc4270 */
        /* <DEDUP_REMOVED lines=9> */
[----:B------:R-:W-:-:S02]  /*d5c0*/  FSEL R154, R154, -INF , !P5 ;  /* 0xff8000009a9a7808 */ /* 0x000fc40006800000 */
[----:B------:R-:W-:Y:S02]  /*d5d0*/  FMNMX.FTZ R20, R180, R20, !PT ;  /* 0x00000014b4147209 */ /* 0x000fe40007810000 */
[----:B------:R-:W-:Y:S02]  /*d5e0*/  FMNMX.FTZ R181, R153, R15, !PT ;  /* 0x0000000f99b57209 */ /* 0x000fe40007810000 */
[C---:B------:R-:W-:Y:S01]  /*d5f0*/  ISETP.GT.AND P5, PT, R183.reuse, 0x10, P3 ;  /* 0x00000010b700780c */ /* 0x040fe20001fa4270 */
[----:B------:R-:W0:Y:S01]  /*d600*/  SHFL.BFLY PT, R21, R20, 0x2, 0x1f ;  /* 0x0c401f0014157f89 */ /* 0x000e2200000e0000 */
[----:B------:R-:W-:Y:S02]  /*d610*/  ISETP.GT.AND P6, PT, R183, 0x38, P3 ;  /* 0x00000038b700780c */ /* 0x000fe40001fc4270 */
[C---:B------:R-:W-:Y:S02]  /*d620*/  ISETP.LT.OR P5, PT, R232.reuse, 0x11, P5 ;  /* 0x00000011e800780c */ /* 0x040fe40002fa1670 */
[----:B------:R-:W-:-:S02]  /*d630*/  ISETP.LT.OR P6, PT, R232, 0x39, P6 ;  /* 0x00000039e800780c */ /* 0x000fc400037c1670 */
[----:B------:R-:W-:Y:S02]  /*d640*/  FSEL R157, R157, -INF , !P5 ;  /* 0xff8000009d9d7808 */ /* 0x000fe40006800000 */
[----:B------:R-:W-:Y:S02]  /*d650*/  ISETP.GT.AND P5, PT, R183, 0x19, P3 ;  /* 0x00000019b700780c */ /* 0x000fe40001fa4270 */
[----:B------:R-:W-:Y:S02]  /*d660*/  FSEL R175, R175, -INF , !P6 ;  /* 0xff800000afaf7808 */ /* 0x000fe40007000000 */
[----:B------:R-:W-:-:S04]  /*d670*/  ISETP.LT.OR P5, PT, R232, 0x1a, P5 ;  /* 0x0000001ae800780c */ /* 0x000fc80002fa1670 */
[----:B------:R-:W-:Y:S02]  /*d680*/  FSEL R161, R161, -INF , !P5 ;  /* 0xff800000a1a17808 */ /* 0x000fe40006800000 */
[----:B------:R-:W-:-:S04]  /*d690*/  ISETP.GT.AND P5, PT, R183, 0x28, P3 ;  /* 0x00000028b700780c */ /* 0x000fc80001fa4270 */
[----:B------:R-:W-:Y:S02]  /*d6a0*/  ISETP.LT.OR P5, PT, R232, 0x29, P5 ;  /* 0x00000029e800780c */ /* 0x000fe40002fa1670 */
[----:B0-----:R-:W-:Y:S02]  /*d6b0*/  FMNMX.FTZ R21, R20, R21, !PT ;  /* 0x0000001514157209 */ /* 0x001fe40007810000 */
[----:B------:R-:W-:Y:S02]  /*d6c0*/  FSEL R167, R167, -INF , !P5 ;  /* 0xff800000a7a77808 */ /* 0x000fe40006800000 */
[----:B------:R-:W-:Y:S01]  /*d6d0*/  ISETP.GT.AND P5, PT, R183, 0x30, P3 ;  /* 0x00000030b700780c */ /* 0x000fe20001fa4270 */
[----:B------:R-:W0:Y:S03]  /*d6e0*/  SHFL.BFLY PT, R20, R21, 0x1, 0x1f ;  /* 0x0c201f0015147f89 */ /* 0x000e2600000e0000 */
[----:B------:R-:W-:-:S04]  /*d6f0*/  ISETP.LT.OR P5, PT, R232, 0x31, P5 ;  /* 0x00000031e800780c */ /* 0x000fc80002fa1670 */
[----:B------:R-:W-:Y:S02]  /*d700*/  FSEL R170, R170, -INF , !P5 ;  /* 0xff800000aaaa7808 */ /* 0x000fe40006800000 */
[----:B0-----:R-:W-:Y:S01]  /*d710*/  FMNMX.FTZ R21, R21, R20, !PT ;  /* 0x0000001415157209 */ /* 0x001fe20007810000 */
[----:B------:R-:W-:-:S03]  /*d720*/  IMAD.U32 R20, RZ, RZ, UR39 ;  /* 0x00000027ff147e24 */ /* 0x000fc6000f8e00ff */
[----:B------:R-:W-:-:S04]  /*d730*/  FSETP.NEU.FTZ.AND P4, PT, R21, -INF , PT ;  /* 0xff8000001500780b */ /* 0x000fc80003f9d000 */
[----:B------:R-:W-:-:S05]  /*d740*/  FSEL R178, R21, RZ, P4 ;  /* 0x000000ff15b27208 */ /* 0x000fca0002000000 */
[----:B------:R-:W-:Y:S01]  /*d750*/  FADD.FTZ R178, -R178, R14 ;  /* 0x0000000eb2b27221 */ /* 0x000fe20000010100 */
[----:B------:R-:W-:-:S05]  /*d760*/  FMUL.FTZ R14, R21, R20 ;  /* 0x00000014150e7220 */ /* 0x000fca0000410000 */
[----:B------:R-:W-:Y:S02]  /*d770*/  FSEL R14, R14, RZ, P4 ;  /* 0x000000ff0e0e7208 */ /* 0x000fe40002000000 */
[----:B------:R-:W-:-:S03]  /*d780*/  ISETP.GT.AND P4, PT, R183, 0x8, P3 ;  /* 0x00000008b700780c */ /* 0x000fc60001f84270 */
[-CC-:B------:R-:W-:Y:S01]  /*d790*/  FFMA.FTZ R152, R152, R20.reuse, -R14.reuse ;  /* 0x0000001498987223 */ /* 0x180fe2000001080e */
[----:B------:R-:W-:Y:S01]  /*d7a0*/  ISETP.LT.OR P4, PT, R232, 0x9, P4 ;  /* 0x00000009e800780c */ /* 0x000fe20002781670 */
[-CC-:B------:R-:W-:Y:S01]  /*d7b0*/  FFMA.FTZ R207, R207, R20.reuse, -R14.reuse ;  /* 0x00000014cfcf7223 */ /* 0x180fe2000001080e */
[-CC-:B------:R-:W-:Y:S01]  /*d7c0*/  FFMA.FTZ R229, R229, R20.reuse, -R14.reuse ;  /* 0x00000014e5e57223 */ /* 0x180fe2000001080e */
[-CC-:B------:R-:W-:Y:S01]  /*d7d0*/  FFMA.FTZ R230, R230, R20.reuse, -R14.reuse ;  /* 0x00000014e6e67223 */ /* 0x180fe2000001080e */
[----:B------:R-:W-:Y:S01]  /*d7e0*/  FSEL R155, R155, -INF , !P4 ;  /* 0xff8000009b9b7808 */ /* 0x000fe20006000000 */
[-CC-:B------:R-:W-:Y:S01]  /*d7f0*/  FFMA.FTZ R159, R159, R20.reuse, -R14.reuse ;  /* 0x000000149f9f7223 */ /* 0x180fe2000001080e */
[----:B------:R-:W-:Y:S01]  /*d800*/  ISETP.GT.AND P4, PT, R183, 0x11, P3 ;  /* 0x00000011b700780c */ /* 0x000fe20001f84270 */
[-CC-:B------:R-:W-:Y:S01]  /*d810*/  FFMA.FTZ R231, R231, R20.reuse, -R14.reuse ;  /* 0x00000014e7e77223 */ /* 0x180fe2000001080e */
[-CC-:B------:R-:W-:Y:S01]  /*d820*/  FFMA.FTZ R163, R163, R20.reuse, -R14.reuse ;  /* 0x00000014a3a37223 */ /* 0x180fe2000001080e */
        /* <DEDUP_REMOVED lines=12> */
[-C--:B------:R-:W-:Y:S01]  /*d8f0*/  FFMA.FTZ R180, R180, R20.reuse, -R14 ;  /* 0x00000014b4b47223 */ /* 0x080fe2000001080e */
[----:B------:R-:W-:Y:S01]  /*d900*/  FMUL.FTZ R14, R178, R20 ;  /* 0x00000014b20e7220 */ /* 0x000fe20000410000 */
[----:B------:R-:W-:Y:S01]  /*d910*/  MUFU.EX2 R152, R152 ;  /* 0x0000009800987308 */ /* 0x000fe20000000800 */
[----:B------:R-:W-:-:S02]  /*d920*/  FSEL R162, R162, -INF , !P4 ;  /* 0xff800000a2a27808 */ /* 0x000fc40006000000 */
[----:B------:R-:W-:-:S04]  /*d930*/  ISETP.GT.AND P4, PT, R183, 0x29, P3 ;  /* 0x00000029b700780c */ /* 0x000fc80001f84270 */
[----:B------:R-:W-:Y:S01]  /*d940*/  ISETP.LT.OR P4, PT, R232, 0x2a, P4 ;  /* 0x0000002ae800780c */ /* 0x000fe20002781670 */
[----:B------:R-:W0:Y:S03]  /*d950*/  MUFU.EX2 R14, R14 ;  /* 0x0000000e000e7308 */ /* 0x000e260000000800 */
[----:B------:R-:W-:Y:S02]  /*d960*/  FSEL R178, R168, -INF , !P4 ;  /* 0xff800000a8b27808 */ /* 0x000fe40006000000 */
[----:B------:R-:W-:Y:S02]  /*d970*/  FMNMX.FTZ R168, R154, R181, !PT ;  /* 0x000000b59aa87209 */ /* 0x000fe40007810000 */
[----:B------:R-:W-:Y:S01]  /*d980*/  ISETP.GT.AND P4, PT, R183, 0x31, P3 ;  /* 0x00000031b700780c */ /* 0x000fe20001f84270 */
[----:B------:R-:W2:Y:S01]  /*d990*/  MUFU.EX2 R207, R207 ;  /* 0x000000cf00cf7308 */ /* 0x000ea20000000800 */
[----:B------:R-:W-:-:S02]  /*d9a0*/  FMNMX.FTZ R181, R155, R168, !PT ;  /* 0x000000a89bb57209 */ /* 0x000fc40007810000 */
[----:B------:R-:W-:Y:S02]  /*d9b0*/  ISETP.LT.OR P4, PT, R232, 0x32, P4 ;  /* 0x00000032e800780c */ /* 0x000fe40002781670 */
[----:B------:R-:W-:Y:S02]  /*d9c0*/  FMNMX.FTZ R168, R156, R181, !PT ;  /* 0x000000b59ca87209 */ /* 0x000fe40007810000 */
[----:B------:R-:W-:Y:S01]  /*d9d0*/  ISETP.GT.AND P3, PT, R183, 0x39, P3 ;  /* 0x00000039b700780c */ /* 0x000fe20001f64270 */
[----:B------:R-:W3:Y:S01]  /*d9e0*/  MUFU.EX2 R229, R229 ;  /* 0x000000e500e57308 */ /* 0x000ee20000000800 */
[----:B------:R-:W-:Y:S01]  /*d9f0*/  FMNMX.FTZ R181, R157, R168, !PT ;  /* 0x000000a89db57209 */ /* 0x000fe20007810000 */
[----:B0-----:R-:W-:Y:S01]  /*da00*/  FFMA.FTZ R0, R14, R0, R152 ;  /* 0x000000000e007223 */ /* 0x001fe20000010098 */
[----:B------:R-:W-:Y:S01]  /*da10*/  FSEL R173, R173, -INF , !P4 ;  /* 0xff800000adad7808 */ /* 0x000fe20006000000 */
[-C--:B------:R-:W-:Y:S01]  /*da20*/  FMUL.FTZ R24, R24, R14.reuse ;  /* 0x0000000e18187220 */ /* 0x080fe20000410000 */
[----:B------:R-:W-:Y:S01]  /*da30*/  FMNMX.FTZ R181, R158, R181, !PT ;  /* 0x000000b59eb57209 */ /* 0x000fe20007810000 */
[-C--:B------:R-:W-:Y:S01]  /*da40*/  FMUL.FTZ R25, R25, R14.reuse ;  /* 0x0000000e19197220 */ /* 0x080fe20000410000 */
[----:B------:R-:W-:Y:S01]  /*da50*/  ISETP.LT.OR P3, PT, R232, 0x3a, P3 ;  /* 0x0000003ae800780c */ /* 0x000fe20001f61670 */
[----:B------:R-:W0:Y:S01]  /*da60*/  MUFU.EX2 R230, R230 ;  /* 0x000000e600e67308 */ /* 0x000e220000000800 */
[----:B------:R-:W-:Y:S01]  /*da70*/  FMNMX.FTZ R168, R160, R181, !PT ;  /* 0x000000b5a0a87209 */ /* 0x000fe20007810000 */
[----:B--2---:R-:W-:Y:S01]  /*da80*/  FADD.FTZ R0, R207, R0 ;  /* 0x00000000cf007221 */ /* 0x004fe20000010000 */
[----:B------:R-:W-:Y:S01]  /*da90*/  FSEL R176, R176, -INF , !P3 ;  /* 0xff800000b0b07808 */ /* 0x000fe20005800000 */
[----:B------:R-:W-:Y:S01]  /*daa0*/  FMUL.FTZ R28, R28, R14 ;  /* 0x0000000e1c1c7220 */ /* 0x000fe20000410000 */
[----:B------:R-:W-:Y:S01]  /*dab0*/  FMNMX.FTZ R181, R161, R168, !PT ;  /* 0x000000a8a1b57209 */ /* 0x000fe20007810000 */
[----:B------:R-:W-:Y:S01]  /*dac0*/  FMUL.FTZ R29, R29, R14 ;  /* 0x0000000e1d1d7220 */ /* 0x000fe20000410000 */
[----:B------:R-:W-:Y:S01]  /*dad0*/  F2FP.F16.F32.PACK_AB R152, R207, R152 ;  /* 0x00000098cf98723e */ /* 0x000fe200000000ff */
[----:B------:R-:W2:Y:S01]  /*dae0*/  MUFU.EX2 R159, R159 ;  /* 0x0000009f009f7308 */ /* 0x000ea20000000800 */
[----:B------:R-:W-:Y:S01]  /*daf0*/  FMNMX.FTZ R168, R162, R181, !PT ;  /* 0x000000b5a2a87209 */ /* 0x000fe20007810000 */
[----:B---3--:R-:W-:Y:S01]  /*db00*/  FADD.FTZ R233, R229, R0 ;  /* 0x00000000e5e97221 */ /* 0x008fe20000010000 */
[-C--:B------:R-:W-:Y:S01]  /*db10*/  FMUL.FTZ R32, R32, R14.reuse ;  /* 0x0000000e20207220 */ /* 0x080fe20000410000 */
[----:B------:R-:W-:Y:S01]  /*db20*/  FMUL.FTZ R33, R33, R14 ;  /* 0x0000000e21217220 */ /* 0x000fe20000410000 */
[----:B------:R-:W-:Y:S01]  /*db30*/  FMNMX.FTZ R168, R165, R168, !PT ;  /* 0x000000a8a5a87209 */ /* 0x000fe20007810000 */
[-C--:B------:R-:W-:Y:S01]  /*db40*/  FMUL.FTZ R36, R36, R14.reuse ;  /* 0x0000000e24247220 */ /* 0x080fe20000410000 */
[----:B------:R-:W-:Y:S01]  /*db50*/  FMUL.FTZ R37, R37, R14 ;  /* 0x0000000e25257220 */ /* 0x000fe20000410000 */
[----:B------:R-:W3:Y:S01]  /*db60*/  MUFU.EX2 R231, R231 ;  /* 0x000000e700e77308 */ /* 0x000ee20000000800 */
[----:B------:R-:W-:Y:S01]  /*db70*/  FMNMX.FTZ R168, R167, R168, !PT ;  /* 0x000000a8a7a87209 */ /* 0x000fe20007810000 */
[----:B0-----:R-:W-:Y:S01]  /*db80*/  FADD.FTZ R0, R230, R233 ;  /* 0x000000e9e6007221 */ /* 0x001fe20000010000 */
[-C--:B------:R-:W-:Y:S01]  /*db90*/  FMUL.FTZ R40, R40, R14.reuse ;  /* 0x0000000e28287220 */ /* 0x080fe20000410000 */
[----:B------:R-:W-:Y:S01]  /*dba0*/  FMUL.FTZ R41, R41, R14 ;  /* 0x0000000e29297220 */ /* 0x000fe20000410000 */
[----:B------:R-:W-:Y:S01]  /*dbb0*/  FMNMX.FTZ R168, R178, R168, !PT ;  /* 0x000000a8b2a87209 */ /* 0x000fe20007810000 */
[-C--:B------:R-:W-:Y:S01]  /*dbc0*/  FMUL.FTZ R44, R44, R14.reuse ;  /* 0x0000000e2c2c7220 */ /* 0x080fe20000410000 */
[----:B------:R-:W-:Y:S01]  /*dbd0*/  FMUL.FTZ R45, R45, R14 ;  /* 0x0000000e2d2d7220 */ /* 0x000fe20000410000 */
[----:B------:R-:W0:Y:S01]  /*dbe0*/  MUFU.EX2 R163, R163 ;  /* 0x000000a300a37308 */ /* 0x000e220000000800 */
[----:B------:R-:W-:Y:S01]  /*dbf0*/  FMNMX.FTZ R168, R170, R168, !PT ;  /* 0x000000a8aaa87209 */ /* 0x000fe20007810000 */
[----:B--2---:R-:W-:Y:S01]  /*dc00*/  FADD.FTZ R0, R159, R0 ;  /* 0x000000009f007221 */ /* 0x004fe20000010000 */
[-C--:B------:R-:W-:Y:S01]  /*dc10*/  FMUL.FTZ R48, R48, R14.reuse ;  /* 0x0000000e30307220 */ /* 0x080fe20000410000 */
[----:B------:R-:W-:Y:S01]  /*dc20*/  FMUL.FTZ R49, R49, R14 ;  /* 0x0000000e31317220 */ /* 0x000fe20000410000 */
[----:B------:R-:W-:Y:S01]  /*dc30*/  FMNMX.FTZ R168, R173, R168, !PT ;  /* 0x000000a8ada87209 */ /* 0x000fe20007810000 */
[-C--:B------:R-:W-:Y:S01]  /*dc40*/  FMUL.FTZ R52, R52, R14.reuse ;  /* 0x0000000e34347220 */ /* 0x080fe20000410000 */
[----:B------:R-:W-:Y:S01]  /*dc50*/  FMUL.FTZ R53, R53, R14 ;  /* 0x0000000e35357220 */ /* 0x000fe20000410000 */
[----:B------:R-:W2:Y:S01]  /*dc60*/  MUFU.EX2 R164, R164 ;  /* 0x000000a400a47308 */ /* 0x000ea20000000800 */
[----:B------:R-:W-:Y:S01]  /*dc70*/  FMNMX.FTZ R181, R175, R168, !PT ;  /* 0x000000a8afb57209 */ /* 0x000fe20007810000 */
[----:B---3--:R-:W-:Y:S01]  /*dc80*/  FADD.FTZ R0, R231, R0 ;  /* 0x00000000e7007221 */ /* 0x008fe20000010000 */
[-C--:B------:R-:W-:Y:S01]  /*dc90*/  FMUL.FTZ R56, R56, R14.reuse ;  /* 0x0000000e38387220 */ /* 0x080fe20000410000 */
[-C--:B------:R-:W-:Y:S01]  /*dca0*/  FMUL.FTZ R57, R57, R14.reuse ;  /* 0x0000000e39397220 */ /* 0x080fe20000410000 */
[----:B------:R-:W-:Y:S01]  /*dcb0*/  FMNMX.FTZ R168, R176, R181, !PT ;  /* 0x000000b5b0a87209 */ /* 0x000fe20007810000 */
[-C--:B------:R-:W-:Y:S01]  /*dcc0*/  FMUL.FTZ R60, R60, R14.reuse ;  /* 0x0000000e3c3c7220 */ /* 0x080fe20000410000 */
[-C--:B------:R-:W-:Y:S01]  /*dcd0*/  FMUL.FTZ R61, R61, R14.reuse ;  /* 0x0000000e3d3d7220 */ /* 0x080fe20000410000 */
[----:B------:R-:W3:Y:S01]  /*dce0*/  MUFU.EX2 R166, R166 ;  /* 0x000000a600a67308 */ /* 0x000ee20000000800 */
[-C--:B------:R-:W-:Y:S01]  /*dcf0*/  FMUL.FTZ R64, R64, R14.reuse ;  /* 0x0000000e40407220 */ /* 0x080fe20000410000 */
[----:B------:R-:W4:Y:S01]  /*dd00*/  SHFL.BFLY PT, R181, R168, 0x2, 0x1f ;  /* 0x0c401f00a8b57f89 */ /* 0x000f2200000e0000 */
        /* <DEDUP_REMOVED lines=23> */
[----:B----4-:R-:W-:Y:S01]  /*de80*/  FMNMX.FTZ R168, R168, R181, !PT ;  /* 0x000000b5a8a87209 */ /* 0x010fe20007810000 */
[-C--:B------:R-:W-:Y:S01]  /*de90*/  FMUL.FTZ R105, R105, R14.reuse ;  /* 0x0000000e69697220 */ /* 0x080fe20000410000 */
[-C--:B------:R-:W-:Y:S01]  /*dea0*/  FMUL.FTZ R108, R108, R14.reuse ;  /* 0x0000000e6c6c7220 */ /* 0x080fe20000410000 */
[-C--:B------:R-:W-:Y:S01]  /*deb0*/  FMUL.FTZ R109, R109, R14.reuse ;  /* 0x0000000e6d6d7220 */ /* 0x080fe20000410000 */
[-C--:B------:R-:W-:Y:S01]  /*dec0*/  FMUL.FTZ R112, R112, R14.reuse ;  /* 0x0000000e70707220 */ /* 0x080fe20000410000 */
[----:B------:R-:W4:Y:S01]  /*ded0*/  SHFL.BFLY PT, R181, R168, 0x1, 0x1f ;  /* 0x0c201f00a8b57f89 */ /* 0x000f2200000e0000 */
        /* <DEDUP_REMOVED lines=22> */
[----:B----4-:R-:W-:Y:S01]  /*e040*/  FMNMX.FTZ R168, R168, R181, !PT ;  /* 0x000000b5a8a87209 */ /* 0x010fe20007810000 */
[----:B------:R-:W-:Y:S01]  /*e050*/  IMAD.MOV R181, RZ, RZ, -R194 ;  /* 0x000000ffffb57224 */ /* 0x000fe200078e0ac2 */
[----:B------:R-:W-:Y:S02]  /*e060*/  MUFU.EX2 R180, R180 ;  /* 0x000000b400b47308 */ /* 0x000fe40000000800 */
[C---:B------:R-:W-:Y:S01]  /*e070*/  FSETP.NEU.FTZ.AND P4, PT, R168.reuse, -INF , PT ;  /* 0xff800000a800780b */ /* 0x040fe20003f9d000 */
[----:B------:R-:W-:Y:S01]  /*e080*/  FMUL.FTZ R206, R168, R20 ;  /* 0x00000014a8ce7220 */ /* 0x000fe20000410000 */
[----:B------:R-:W-:-:S02]  /*e090*/  ISETP.NE.AND P3, PT, R184, R181, PT ;  /* 0x000000b5b800720c */ /* 0x000fc40003f65270 */
[----:B------:R-:W-:Y:S02]  /*e0a0*/  FSEL R181, R168, RZ, P4 ;  /* 0x000000ffa8b57208 */ /* 0x000fe40002000000 */
[----:B------:R-:W-:-:S03]  /*e0b0*/  FSEL R206, R206, RZ, P4 ;  /* 0x000000ffcece7208 */ /* 0x000fc60002000000 */
[----:B------:R-:W-:Y:S02]  /*e0c0*/  FADD.FTZ R181, -R181, R15 ;  /* 0x0000000fb5b57221 */ /* 0x000fe40000010100 */
[-CC-:B------:R-:W-:Y:S01]  /*e0d0*/  FFMA.FTZ R153, R153, R20.reuse, -R206.reuse ;  /* 0x0000001499997223 */ /* 0x180fe200000108ce */
[-CC-:B------:R-:W-:Y:S01]  /*e0e0*/  FFMA.FTZ R155, R155, R20.reuse, -R206.reuse ;  /* 0x000000149b9b7223 */ /* 0x180fe200000108ce */
[-C--:B------:R-:W-:Y:S01]  /*e0f0*/  FMUL.FTZ R15, R181, R20.reuse ;  /* 0x00000014b50f7220 */ /* 0x080fe20000410000 */
[-CC-:B------:R-:W-:Y:S01]  /*e100*/  FFMA.FTZ R181, R154, R20.reuse, -R206.reuse ;  /* 0x000000149ab57223 */ /* 0x180fe200000108ce */
[----:B------:R-:W-:Y:S02]  /*e110*/  @!P3 IMAD R18, R18, 0x40, R191 ;  /* 0x000000401212b824 */ /* 0x000fe400078e02bf */
[-CC-:B------:R-:W-:Y:S01]  /*e120*/  FFMA.FTZ R157, R157, R20.reuse, -R206.reuse ;  /* 0x000000149d9d7223 */ /* 0x180fe200000108ce */
[-CC-:B------:R-:W-:Y:S01]  /*e130*/  FFMA.FTZ R182, R158, R20.reuse, -R206.reuse ;  /* 0x000000149eb67223 */ /* 0x180fe200000108ce */
[----:B------:R-:W-:Y:S01]  /*e140*/  FFMA.FTZ R161, R161, R20, -R206 ;  /* 0x00000014a1a17223 */ /* 0x000fe200000108ce */
[----:B------:R-:W-:-:S02]  /*e150*/  @!P3 IMAD R183, R18, 0x4, R2 ;  /* 0x0000000412b7b824 */ /* 0x000fc400078e0202 */
[-C--:B------:R-:W-:Y:S01]  /*e160*/  FFMA.FTZ R18, R156, R20.reuse, -R206 ;  /* 0x000000149c127223 */ /* 0x080fe200000108ce */
[----:B------:R-:W-:Y:S01]  /*e170*/  F2FP.F16.F32.PACK_AB R156, R231, R159 ;  /* 0x0000009fe79c723e */ /* 0x000fe200000000ff */
[----:B0-----:R-:W-:Y:S01]  /*e180*/  FADD.FTZ R159, R163, R0 ;  /* 0x00000000a39f7221 */ /* 0x001fe20000010000 */
[----:B------:R-:W0:Y:S01]  /*e190*/  MUFU.EX2 R15, R15 ;  /* 0x0000000f000f7308 */ /* 0x000e220000000800 */
[----:B------:R-:W-:Y:S01]  /*e1a0*/  @!P3 STS [R183+0x28800], R14 ;  /* 0x0288000eb700b388 */ /* 0x000fe20000000800 */
[-CC-:B------:R-:W-:Y:S01]  /*e1b0*/  FFMA.FTZ R207, R162, R20.reuse, -R206.reuse ;  /* 0x00000014a2cf7223 */ /* 0x180fe200000108ce */
[----:B--2---:R-:W-:Y:S01]  /*e1c0*/  FADD.FTZ R159, R164, R159 ;  /* 0x0000009fa49f7221 */ /* 0x004fe20000010000 */
[-CC-:B------:R-:W-:Y:S01]  /*e1d0*/  FFMA.FTZ R165, R165, R20.reuse, -R206.reuse ;  /* 0x00000014a5a57223 */ /* 0x180fe200000108ce */
[-CC-:B------:R-:W-:Y:S01]  /*e1e0*/  FFMA.FTZ R167, R167, R20.reuse, -R206.reuse ;  /* 0x00000014a7a77223 */ /* 0x180fe200000108ce */
[-CC-:B------:R-:W-:Y:S01]  /*e1f0*/  FFMA.FTZ R178, R178, R20.reuse, -R206.reuse ;  /* 0x00000014b2b27223 */ /* 0x180fe200000108ce */
[----:B---3--:R-:W-:Y:S01]  /*e200*/  FADD.FTZ R0, R166, R159 ;  /* 0x0000009fa6007221 */ /* 0x008fe20000010000 */
[-CC-:B------:R-:W-:Y:S01]  /*e210*/  FFMA.FTZ R170, R170, R20.reuse, -R206.reuse ;  /* 0x00000014aaaa7223 */ /* 0x180fe200000108ce */
[-CC-:B------:R-:W-:Y:S01]  /*e220*/  FFMA.FTZ R173, R173, R20.reuse, -R206.reuse ;  /* 0x00000014adad7223 */ /* 0x180fe200000108ce */
[-C--:B------:R-:W-:Y:S01]  /*e230*/  FFMA.FTZ R175, R175, R20.reuse, -R206 ;  /* 0x00000014afaf7223 */ /* 0x080fe200000108ce */
[----:B-----5:R-:W-:Y:S01]  /*e240*/  FADD.FTZ R0, R169, R0 ;  /* 0x00000000a9007221 */ /* 0x020fe20000010000 */
[----:B------:R-:W-:Y:S01]  /*e250*/  FFMA.FTZ R176, R176, R20, -R206 ;  /* 0x00000014b0b07223 */ /* 0x000fe200000108ce */
[----:B------:R-:W-:Y:S01]  /*e260*/  MUFU.EX2 R181, R181 ;  /* 0x000000b500b57308 */ /* 0x000fe20000000800 */
[----:B-1----:R-:W-:Y:S01]  /*e270*/  F2FP.F16.F32.PACK_AB R162, R172, R171 ;  /* 0x000000abaca2723e */ /* 0x002fe200000000ff */
[----:B------:R-:W-:Y:S01]  /*e280*/  FADD.FTZ R159, R171, R0 ;  /* 0x00000000ab9f7221 */ /* 0x000fe20000010000 */
[----:B------:R-:W-:Y:S01]  /*e290*/  F2FP.F16.F32.PACK_AB R158, R164, R163 ;  /* 0x000000a3a49e723e */ /* 0x000fe200000000ff */
[----:B0-----:R0:W-:Y:S01]  /*e2a0*/  @!P3 STS [R183+0x28820], R15 ;  /* 0x0288200fb700b388 */ /* 0x0011e20000000800 */
[----:B------:R-:W-:Y:S01]  /*e2b0*/  F2FP.F16.F32.PACK_AB R164, R177, R174 ;  /* 0x000000aeb1a4723e */ /* 0x000fe200000000ff */
[----:B------:R-:W-:Y:S01]  /*e2c0*/  FADD.FTZ R159, R172, R159 ;  /* 0x0000009fac9f7221 */ /* 0x000fe20000010000 */
[----:B------:R-:W-:Y:S01]  /*e2d0*/  F2FP.F16.F32.PACK_AB R154, R230, R229 ;  /* 0x000000e5e69a723e */ /* 0x000fe200000000ff */
[----:B------:R-:W-:Y:S01]  /*e2e0*/  MUFU.EX2 R155, R155 ;  /* 0x0000009b009b7308 */ /* 0x000fe20000000800 */
[-C--:B------:R-:W-:Y:S01]  /*e2f0*/  FMUL.FTZ R26, R26, R15.reuse ;  /* 0x0000000f1a1a7220 */ /* 0x080fe20000410000 */
[----:B------:R-:W-:Y:S01]  /*e300*/  FADD.FTZ R0, R174, R159 ;  /* 0x0000009fae007221 */ /* 0x000fe20000010000 */
[-C--:B------:R-:W-:Y:S01]  /*e310*/  FMUL.FTZ R27, R27, R15.reuse ;  /* 0x0000000f1b1b7220 */ /* 0x080fe20000410000 */
[-C--:B------:R-:W-:Y:S01]  /*e320*/  FMUL.FTZ R30, R30, R15.reuse ;  /* 0x0000000f1e1e7220 */ /* 0x080fe20000410000 */
[-C--:B------:R-:W-:Y:S01]  /*e330*/  FMUL.FTZ R31, R31, R15.reuse ;  /* 0x0000000f1f1f7220 */ /* 0x080fe20000410000 */
[----:B0-----:R-:W-:Y:S01]  /*e340*/  FFMA.FTZ R183, R160, R20, -R206 ;  /* 0x00000014a0b77223 */ /* 0x001fe200000108ce */
[----:B------:R-:W-:Y:S01]  /*e350*/  FADD.FTZ R0, R177, R0 ;  /* 0x00000000b1007221 */ /* 0x000fe20000010000 */
[----:B------:R-:W0:Y:S01]  /*e360*/  MUFU.EX2 R206, R153 ;  /* 0x0000009900ce7308 */ /* 0x000e220000000800 */
[----:B------:R-:W-:Y:S01]  /*e370*/  F2FP.F16.F32.PACK_AB R160, R169, R166 ;  /* 0x000000a6a9a0723e */ /* 0x000fe200000000ff */
[----:B------:R-:W-:Y:S01]  /*e380*/  FMUL.FTZ R34, R34, R15 ;  /* 0x0000000f22227220 */ /* 0x000fe20000410000 */
[----:B------:R-:W-:Y:S01]  /*e390*/  FADD.FTZ R159, R179, R0 ;  /* 0x00000000b39f7221 */ /* 0x000fe20000010000 */
[----:B------:R-:W-:Y:S01]  /*e3a0*/  F2FP.F16.F32.PACK_AB R166, R180, R179 ;  /* 0x000000b3b4a6723e */ /* 0x000fe200000000ff */
[-C--:B------:R-:W-:Y:S01]  /*e3b0*/  FMUL.FTZ R35, R35, R15.reuse ;  /* 0x0000000f23237220 */ /* 0x080fe20000410000 */
[-C--:B------:R-:W-:Y:S01]  /*e3c0*/  FMUL.FTZ R38, R38, R15.reuse ;  /* 0x0000000f26267220 */ /* 0x080fe20000410000 */
[----:B------:R-:W-:Y:S01]  /*e3d0*/  FADD.FTZ R0, R180, R159 ;  /* 0x0000009fb4007221 */ /* 0x000fe20000010000 */
[----:B------:R-:W1:Y:S01]  /*e3e0*/  MUFU.EX2 R18, R18 ;  /* 0x0000001200127308 */ /* 0x000e620000000800 */
[-C--:B------:R-:W-:Y:S01]  /*e3f0*/  FMUL.FTZ R39, R39, R15.reuse ;  /* 0x0000000f27277220 */ /* 0x080fe20000410000 */
[-C--:B------:R-:W-:Y:S01]  /*e400*/  FMUL.FTZ R42, R42, R15.reuse ;  /* 0x0000000f2a2a7220 */ /* 0x080fe20000410000 */
[-C--:B------:R-:W-:Y:S01]  /*e410*/  FMUL.FTZ R43, R43, R15.reuse ;  /* 0x0000000f2b2b7220 */ /* 0x080fe20000410000 */
[-C--:B------:R-:W-:Y:S01]  /*e420*/  FMUL.FTZ R46, R46, R15.reuse ;  /* 0x0000000f2e2e7220 */ /* 0x080fe20000410000 */
[-C--:B------:R-:W-:Y:S01]  /*e430*/  FMUL.FTZ R47, R47, R15.reuse ;  /* 0x0000000f2f2f7220 */ /* 0x080fe20000410000 */
[-C--:B------:R-:W-:Y:S01]  /*e440*/  FMUL.FTZ R50, R50, R15.reuse ;  /* 0x0000000f32327220 */ /* 0x080fe20000410000 */
[----:B------:R-:W-:Y:S01]  /*e450*/  FMUL.FTZ R51, R51, R15 ;  /* 0x0000000f33337220 */ /* 0x000fe20000410000 */
[----:B------:R-:W2:Y:S01]  /*e460*/  MUFU.EX2 R157, R157 ;  /* 0x0000009d009d7308 */ /* 0x000ea20000000800 */
[----:B0-----:R-:W-:Y:S01]  /*e470*/  FFMA.FTZ R180, R15, R3, R206 ;  /* 0x000000030fb47223 */ /* 0x001fe200000100ce */
[----:B------:R-:W-:Y:S01]  /*e480*/  F2FP.F16.F32.PACK_AB R153, R181, R206 ;  /* 0x000000ceb599723e */ /* 0x000fe200000000ff */
[-C--:B------:R-:W-:Y:S01]  /*e490*/  FMUL.FTZ R54, R54, R15.reuse ;  /* 0x0000000f36367220 */ /* 0x080fe20000410000 */
[-C--:B------:R-:W-:Y:S01]  /*e4a0*/  FMUL.FTZ R55, R55, R15.reuse ;  /* 0x0000000f37377220 */ /* 0x080fe20000410000 */
[----:B------:R-:W-:Y:S01]  /*e4b0*/  FADD.FTZ R180, R181, R180 ;  /* 0x000000b4b5b47221 */ /* 0x000fe20000010000 */
[-C--:B------:R-:W-:Y:S01]  /*e4c0*/  FMUL.FTZ R58, R58, R15.reuse ;  /* 0x0000000f3a3a7220 */ /* 0x080fe20000410000 */
[----:B------:R-:W-:Y:S01]  /*e4d0*/  FMUL.FTZ R59, R59, R15 ;  /* 0x0000000f3b3b7220 */ /* 0x000fe20000410000 */
[----:B------:R-:W0:Y:S01]  /*e4e0*/  MUFU.EX2 R182, R182 ;  /* 0x000000b600b67308 */ /* 0x000e220000000800 */
[----:B------:R-:W-:Y:S01]  /*e4f0*/  FADD.FTZ R3, R155, R180 ;  /* 0x000000b49b037221 */ /* 0x000fe20000010000 */
[----:B-1----:R-:W-:Y:S01]  /*e500*/  F2FP.F16.F32.PACK_AB R155, R18, R155 ;  /* 0x0000009b129b723e */ /* 0x002fe200000000ff */
[----:B------:R-:W-:Y:S01]  /*e510*/  BAR.SYNC.DEFER_BLOCKING 0xf, 0x100 ;  /* 0x03c4000000007b1d */ /* 0x000fe20000010000 */
[-C--:B------:R-:W-:Y:S01]  /*e520*/  FMUL.FTZ R62, R62, R15.reuse ;  /* 0x0000000f3e3e7220 */ /* 0x080fe20000410000 */
[----:B------:R-:W-:Y:S01]  /*e530*/  FADD.FTZ R180, R18, R3 ;  /* 0x0000000312b47221 */ /* 0x000fe20000010000 */
        /* <DEDUP_REMOVED lines=18> */
[-C--:B------:R-:W-:Y:S01]  /*e660*/  FMUL.FTZ R90, R90, R15.reuse ;  /* 0x0000000f5a5a7220 */ /* 0x080fe20000410000 */
[----:B------:R-:W0:Y:S01]  /*e670*/  MUFU.EX2 R207, R207 ;  /* 0x000000cf00cf7308 */ /* 0x000e220000000800 */
[----:B-1----:R-:W-:Y:S01]  /*e680*/  FADD.FTZ R3, R159, R180 ;  /* 0x000000b49f037221 */ /* 0x002fe20000010000 */
[----:B------:R1:W-:Y:S01]  /*e690*/  STSM.16.M88.4 [R195+0x26800], R152 ;  /* 0x02680098c3007844 */ /* 0x0003e20000000200 */
[-C--:B------:R-:W-:Y:S01]  /*e6a0*/  FMUL.FTZ R91, R91, R15.reuse ;  /* 0x0000000f5b5b7220 */ /* 0x080fe20000410000 */
[-C--:B------:R-:W-:Y:S01]  /*e6b0*/  FMUL.FTZ R94, R94, R15.reuse ;  /* 0x0000000f5e5e7220 */ /* 0x080fe20000410000 */
[-C--:B------:R-:W-:Y:S01]  /*e6c0*/  FMUL.FTZ R95, R95, R15.reuse ;  /* 0x0000000f5f5f7220 */ /* 0x080fe20000410000 */
[-C--:B------:R-:W-:Y:S01]  /*e6d0*/  FMUL.FTZ R98, R98, R15.reuse ;  /* 0x0000000f62627220 */ /* 0x080fe20000410000 */
[----:B------:R-:W-:Y:S01]  /*e6e0*/  FMUL.FTZ R99, R99, R15 ;  /* 0x0000000f63637220 */ /* 0x000fe20000410000 */
[----:B------:R-:W3:Y:S01]  /*e6f0*/  MUFU.EX2 R174, R165 ;  /* 0x000000a500ae7308 */ /* 0x000ee20000000800 */
[C---:B--2---:R-:W-:Y:S01]  /*e700*/  FADD.FTZ R180, R172.reuse, R3 ;  /* 0x00000003acb47221 */ /* 0x044fe20000010000 */
[----:B------:R-:W-:Y:S01]  /*e710*/  F2FP.F16.F32.PACK_AB R159, R172, R159 ;  /* 0x0000009fac9f723e */ /* 0x000fe200000000ff */
[-C--:B------:R-:W-:Y:S01]  /*e720*/  FMUL.FTZ R102, R102, R15.reuse ;  /* 0x0000000f66667220 */ /* 0x080fe20000410000 */
[-C--:B------:R-:W-:Y:S01]  /*e730*/  FMUL.FTZ R103, R103, R15.reuse ;  /* 0x0000000f67677220 */ /* 0x080fe20000410000 */
[-C--:B------:R-:W-:Y:S01]  /*e740*/  FMUL.FTZ R106, R106, R15.reuse ;  /* 0x0000000f6a6a7220 */ /* 0x080fe20000410000 */
[-C--:B------:R-:W-:Y:S01]  /*e750*/  FMUL.FTZ R107, R107, R15.reuse ;  /* 0x0000000f6b6b7220 */ /* 0x080fe20000410000 */
[----:B------:R1:W-:Y:S01]  /*e760*/  STSM.16.M88.4 [R198], R156 ;  /* 0x0000009cc6007844 */ /* 0x0003e20000000200 */
[----:B------:R-:W2:Y:S01]  /*e770*/  MUFU.EX2 R163, R167 ;  /* 0x000000a700a37308 */ /* 0x000ea20000000800 */
[----:B0-----:R-:W-:Y:S01]  /*e780*/  FADD.FTZ R3, R207, R180 ;  /* 0x000000b4cf037221 */ /* 0x001fe20000010000 */
[-C--:B------:R-:W-:Y:S01]  /*e790*/  FMUL.FTZ R110, R110, R15.reuse ;  /* 0x0000000f6e6e7220 */ /* 0x080fe20000410000 */
[-C--:B------:R-:W-:Y:S01]  /*e7a0*/  FMUL.FTZ R111, R111, R15.reuse ;  /* 0x0000000f6f6f7220 */ /* 0x080fe20000410000 */
[-C--:B------:R-:W-:Y:S01]  /*e7b0*/  FMUL.FTZ R114, R114, R15.reuse ;  /* 0x0000000f72727220 */ /* 0x080fe20000410000 */
[-C--:B------:R-:W-:Y:S01]  /*e7c0*/  FMUL.FTZ R115, R115, R15.reuse ;  /* 0x0000000f73737220 */ /* 0x080fe20000410000 */
[-C--:B------:R-:W-:Y:S01]  /*e7d0*/  FMUL.FTZ R118, R118, R15.reuse ;  /* 0x0000000f76767220 */ /* 0x080fe20000410000 */
[----:B------:R-:W-:Y:S01]  /*e7e0*/  FMUL.FTZ R119, R119, R15 ;  /* 0x0000000f77777220 */ /* 0x000fe20000410000 */
[----:B------:R-:W0:Y:S01]  /*e7f0*/  MUFU.EX2 R178, R178 ;  /* 0x000000b200b27308 */ /* 0x000e220000000800 */
[----:B---3--:R-:W-:Y:S01]  /*e800*/  F2FP.F16.F32.PACK_AB R161, R174, R207 ;  /* 0x000000cfaea1723e */ /* 0x008fe200000000ff */
[-C--:B------:R-:W-:Y:S01]  /*e810*/  FMUL.FTZ R122, R122, R15.reuse ;  /* 0x0000000f7a7a7220 */ /* 0x080fe20000410000 */
[-C--:B------:R-:W-:Y:S01]  /*e820*/  FMUL.FTZ R123, R123, R15.reuse ;  /* 0x0000000f7b7b7220 */ /* 0x080fe20000410000 */
[-C--:B------:R-:W-:Y:S01]  /*e830*/  FMUL.FTZ R126, R126, R15.reuse ;  /* 0x0000000f7e7e7220 */ /* 0x080fe20000410000 */
        /* <DEDUP_REMOVED lines=13> */
[-C--:B------:R-:W-:Y:S01]  /*e910*/  FMUL.FTZ R147, R147, R15.reuse ;  /* 0x0000000f93937220 */ /* 0x080fe20000410000 */
[-C--:B------:R-:W-:Y:S01]  /*e920*/  FMUL.FTZ R150, R150, R15.reuse ;  /* 0x0000000f96967220 */ /* 0x080fe20000410000 */
[----:B------:R-:W-:Y:S01]  /*e930*/  FMUL.FTZ R151, R151, R15 ;  /* 0x0000000f97977220 */ /* 0x000fe20000410000 */
[----:B--2---:R-:W-:Y:S01]  /*e940*/  FADD.FTZ R3, R163, R170 ;  /* 0x000000aaa3037221 */ /* 0x004fe20000010000 */
[----:B0-----:R-:W-:-:S02]  /*e950*/  F2FP.F16.F32.PACK_AB R163, R178, R163 ;  /* 0x000000a3b2a3723e */ /* 0x001fc400000000ff */
[----:B------:R-:W0:Y:S01]  /*e960*/  MUFU.EX2 R167, R175 ;  /* 0x000000af00a77308 */ /* 0x000e220000000800 */
[----:B------:R-:W-:Y:S02]  /*e970*/  FADD.FTZ R18, R178, R3 ;  /* 0x00000003b2127221 */ /* 0x000fe40000010000 */
[----:B------:R1:W-:Y:S02]  /*e980*/  STSM.16.M88.4 [R196], R160 ;  /* 0x000000a0c4007844 */ /* 0x0003e40000000200 */
[----:B----4-:R-:W-:-:S03]  /*e990*/  FADD.FTZ R3, R165, R18 ;  /* 0x00000012a5037221 */ /* 0x010fc60000010000 */
[----:B------:R-:W2:Y:S01]  /*e9a0*/  MUFU.EX2 R176, R176 ;  /* 0x000000b000b07308 */ /* 0x000ea20000000800 */
[C---:B-----5:R-:W-:Y:S01]  /*e9b0*/  FADD.FTZ R18, R14.reuse, R3 ;  /* 0x000000030e127221 */ /* 0x060fe20000010000 */
[----:B------:R-:W-:-:S03]  /*e9c0*/  F2FP.F16.F32.PACK_AB R165, R14, R165 ;  /* 0x000000a50ea5723e */ /* 0x000fc600000000ff */
[----:B0-----:R-:W-:Y:S01]  /*e9d0*/  FADD.FTZ R3, R167, R18 ;  /* 0x00000012a7037221 */ /* 0x001fe20000010000 */
[----:B--2---:R-:W-:-:S03]  /*e9e0*/  F2FP.F16.F32.PACK_AB R167, R176, R167 ;  /* 0x000000a7b0a7723e */ /* 0x004fc600000000ff */
[----:B------:R-:W-:Y:S02]  /*e9f0*/  FADD.FTZ R3, R176, R3 ;  /* 0x00000003b0037221 */ /* 0x000fe40000010000 */
[----:B------:R1:W-:Y:S01]  /*ea00*/  STSM.16.M88.4 [R197], R164 ;  /* 0x000000a4c5007844 */ /* 0x0003e20000000200 */
[----:B------:R-:W-:Y:S05]  /*ea10*/  @!P0 BRA `(.L_x_6040) ;  /* 0x0000000000048947 */ /* 0x000fea0003800000 */
[----:B------:R-:W-:Y:S01]  /*ea20*/  BPT.TRAP 0x1 ;  /* 0x000000040000795c */ /* 0x000fe20000300000 */
.L_x_6040:
[----:B------:R0:W2:Y:S01]  /*ea30*/  SYNCS.PHASECHK.TRANS64.TRYWAIT P3, [R215+URZ+0x28c50], R216 ;  /* 0x028c50d8d70075a7 */ /* 0x0000a2000806017f */
[----:B------:R-:W-:Y:S05]  /*ea40*/  @!P0 BRA `(.L_x_6041) ;  /* 0x0000000000048947 */ /* 0x000fea0003800000 */
[----:B------:R-:W-:Y:S01]  /*ea50*/  BPT.TRAP 0x1 ;  /* 0x000000040000795c */ /* 0x000fe20000300000 */
.L_x_6041:
[----:B------:R-:W-:Y:S04]  /*ea60*/  BSSY B2, `(.L_x_6042) ;  /* 0x0000004000027945 */ /* 0x000fe80003800000 */
[----:B--2---:R-:W-:Y:S05]  /*ea70*/  @P3 BRA `(.L_x_6043) ;  /* 0x0000000000083947 */ /* 0x004fea0003800000 */
[----:B------:R-:W2:Y:S02]  /*ea80*/  SYNCS.PHASECHK.TRANS64.TRYWAIT P3, [R215+URZ+0x28c50], R216 ;  /* 0x028c50d8d70075a7 */ /* 0x000ea4000806017f */
[----:B--2---:R-:W-:Y:S05]  /*ea90*/  @!P3 BRA `(.L_x_6044) ;  /* 0x000001240010b947 */ /* 0x004fea0003800000 */
.L_x_6043:
[----:B------:R-:W-:Y:S05]  /*eaa0*/  BSYNC B2 ;  /* 0x0000000000027941 */ /* 0x000fea0003800000 */
.L_x_6042:
[----:B------:R-:W-:Y:S01]  /*eab0*/  IMAD R14, R214, 0x1000, R190 ;  /* 0x00001000d60e7824 */ /* 0x000fe200078e02be */
[----:B------:R-:W-:Y:S01]  /*eac0*/  WARPGROUP.ARRIVE ;  /* 0x00000000000079c5 */ /* 0x000fe20000000000 */
[----:B------:R-:W-:Y:S01]  /*ead0*/  IMAD.MOV.U32 R15, RZ, RZ, 0x40000040 ;  /* 0x40000040ff0f7424 */ /* 0x000fe200078e00ff */
[----:B------:R-:W-:Y:S01]  /*eae0*/  ISETP.GT.AND P3, PT, R12, R213, PT ;  /* 0x000000d50c00720c */ /* 0x000fe20003f64270 */
[----:B0-2---:R-:W-:Y:S01]  /*eaf0*/  @!P1 VIADD R215, R215, 0x28c60 ;  /* 0x00028c60d7d79836 */ /* 0x005fe20000000000 */
[----:B------:R-:W-:Y:S01]  /*eb00*/  R2UR UR6, R14 ;  /* 0x000000000e0672ca */ /* 0x000fe200000e0000 */
[----:B------:R-:W-:Y:S01]  /*eb10*/  VIADD R12, R12, 0xffffffff ;  /* 0xffffffff0c0c7836 */ /* 0x000fe20000000000 */
[----:B------:R-:W-:Y:S01]  /*eb20*/  R2UR UR7, R15 ;  /* 0x000000000f0772ca */ /* 0x000fe200000e0000 */
[----:B------:R-:W-:Y:S01]  /*eb30*/  IMAD.MOV.U32 R15, RZ, RZ, 0x40000040 ;  /* 0x40000040ff0f7424 */ /* 0x000fe200078e00ff */
[----:B------:R-:W-:Y:S01]  /*eb40*/  @!P1 PRMT R215, RZ, 0x654, R215 ;  /* 0x00000654ffd79816 */ /* 0x000fe200000000d7 */
[----:B------:R-:W-:-:S10]  /*eb50*/  IMAD.MOV.U32 R18, RZ, RZ, R214 ;  /* 0x000000ffff127224 */ /* 0x000fd400078e00d6 */
[----:B------:R-:W-:Y:S03]  /*eb60*/  HGMMA.64x256x16.F32 R24, R152, gdesc[UR4].tnspB, R24, gsb0 ;  /* 0x43e0000498187df0 */ /* 0x000fe60008000818 */
[----:B------:R-:W-:Y:S02]  /*eb70*/  WARPGROUP.DEPBAR.LE gsb0, 0x0 ;  /* 0x00008000000079c5 */ /* 0x000fe40000010000 */
[----:B-1----:R-:W-:Y:S01]  /*eb80*/  VIADD R152, R14, 0x80 ;  /* 0x000000800e987836 */ /* 0x002fe20000000000 */
[----:B------:R-:W-:Y:S01]  /*eb90*/  WARPGROUP.ARRIVE ;  /* 0x00000000000079c5 */ /* 0x000fe20000000000 */
[----:B------:R-:W-:-:S03]  /*eba0*/  IMAD.MOV.U32 R153, RZ, RZ, 0x40000040 ;  /* 0x40000040ff997424 */ /* 0x000fc600078e00ff */
[----:B------:R-:W-:Y:S01]  /*ebb0*/  R2UR UR6, R152 ;  /* 0x00000000980672ca */ /* 0x000fe200000e0000 */
[C---:B------:R-:W-:Y:S01]  /*ebc0*/  VIADD R152, R14.reuse, 0x100 ;  /* 0x000001000e987836 */ /* 0x040fe20000000000 */
[----:B------:R-:W-:Y:S01]  /*ebd0*/  R2UR UR7, R153 ;  /* 0x00000000990772ca */ /* 0x000fe200000e0000 */
[----:B------:R-:W-:Y:S01]  /*ebe0*/  IMAD.MOV.U32 R153, RZ, RZ, 0x40000040 ;  /* 0x40000040ff997424 */ /* 0x000fe200078e00ff */
[----:B------:R-:W-:-:S14]  /*ebf0*/  IADD3 R14, R14, 0x180, RZ ;  /* 0x000001800e0e7810 */ /* 0x000fdc0007ffe0ff */
[----:B------:R-:W-:Y:S01]  /*ec00*/  HGMMA.64x256x16.F32 R24, R156, gdesc[UR4].tnspB, R24, gsb0 ;  /* 0x43e000049c187df0 */ /* 0x000fe20008000818 */
[----:B------:R-:W-:Y:S02]  /*ec10*/  R2UR UR6, R152 ;  /* 0x00000000980672ca */ /* 0x000fe400000e0000 */
[----:B------:R-:W-:Y:S01]  /*ec20*/  R2UR UR7, R153 ;  /* 0x00000000990772ca */ /* 0x000fe200000e0000 */
[----:B------:R-:W-:Y:S02]  /*ec30*/  WARPGROUP.DEPBAR.LE gsb0, 0x0 ;  /* 0x00008000000079c5 */ /* 0x000fe40000010000 */
[----:B------:R-:W-:-:S15]  /*ec40*/  WARPGROUP.ARRIVE ;  /* 0x00000000000079c5 */ /* 0x000fde0000000000 */
[----:B------:R-:W-:-:S07]  /*ec50*/  NOP ;  /* 0x0000000000007918 */ /* 0x000fce0000000000 */
        /* <DEDUP_REMOVED lines=20> */
[----:B------:R-:W-:Y:S05]  /*eda0*/  BSYNC B0 ;  /* 0x0000000000007941 */ /* 0x000fea0003800000 */
.L_x_6026:
[----:B------:R-:W-:Y:S02]  /*edb0*/  IMAD.MOV.U32 R15, RZ, RZ, R168 ;  /* 0x000000ffff0f7224 */ /* 0x000fe400078e00a8 */
[----:B------:R-:W-:Y:S02]  /*edc0*/  IMAD.MOV.U32 R14, RZ, RZ, R21 ;  /* 0x000000ffff0e7224 */ /* 0x000fe400078e0015 */
[----:B------:R-:W-:-:S07]  /*edd0*/  IMAD.MOV.U32 R18, RZ, RZ, R214 ;  /* 0x000000ffff127224 */ /* 0x000fce00078e00d6 */
.L_x_6025:
[----:B------:R-:W-:Y:S05]  /*ede0*/  BSYNC B1 ;  /* 0x0000000000017941 */ /* 0x000fea0003800000 */
.L_x_6024:
[----:B------:R-:W1:Y:S01]  /*edf0*/  LDC R21, c[0x0][0x448] ;  /* 0x00011200ff157b82 */ /* 0x000e620000000800 */
[----:B------:R-:W-:Y:S01]  /*ee00*/  IADD3 R154, R23, 0x1, -R22 ;  /* 0x00000001179a7810 */ /* 0x000fe20007ffe816 */
[----:B------:R-:W-:-:S06]  /*ee10*/  ULDC UR4, c[0x0][0x9dc] ;  /* 0x0002770000047ab9 */ /* 0x000fcc0000000800 */
[----:B------:R-:W2:Y:S01]  /*ee20*/  LDC R156, c[0x0][0x9e4] ;  /* 0x00027900ff9c7b82 */ /* 0x000ea20000000800 */
        /* <DEDUP_REMOVED lines=20> */
.L_x_6048:
[----:B------:R-:W-:-:S13]  /*ef70*/  ISETP.NE.AND P2, PT, R156, 0x1, PT ;  /* 0x000000019c00780c */ /* 0x000fda0003f45270 */
[----:B------:R-:W1:Y:S02]  /*ef80*/  @P2 LDC.64 R152, c[0x0][0x9e8] ;  /* 0x00027a00ff982b82 */ /* 0x000e640000000a00 */
[----:B-1----:R-:W-:-:S05]  /*ef90*/  @P2 IMAD.HI.U32 R152, R21, R152, RZ ;  /* 0x0000009815982227 */ /* 0x002fca00078e00ff */
[----:B------:R-:W-:-:S07]  /*efa0*/  @P2 SHF.R.U32.HI R21, RZ, R153, R152 ;  /* 0x00000099ff152219 */ /* 0x000fce0000011698 */
.L_x_6049:
[----:B------:R-:W-:Y:S05]  /*efb0*/  BSYNC B0 ;  /* 0x0000000000007941 */ /* 0x000fea0003800000 */
.L_x_6047:
[----:B------:R-:W-:-:S05]  /*efc0*/  IMAD R21, R21, R156, RZ ;  /* 0x0000009c15157224 */ /* 0x000fca00078e02ff */
[----:B------:R-:W-:-:S07]  /*efd0*/  VIMNMX R154, R154, R21, !PT ;  /* 0x000000159a9a7248 */ /* 0x000fce0007fe0100 */
.L_x_6046:
[----:B------:R-:W-:Y:S01]  /*efe0*/  VIADD R154, R154, 0x3f ;  /* 0x0000003f9a9a7836 */ /* 0x000fe20000000000 */
[----:B------:R-:W-:Y:S04]  /*eff0*/  BSSY B0, `(.L_x_6050) ;  /* 0x00001ee000007945 */ /* 0x000fe80003800000 */
[----:B------:R-:W-:-:S04]  /*f000*/  SHF.R.S32.HI R21, RZ, 0x1f, R154 ;  /* 0x0000001fff157819 */ /* 0x000fc8000001149a */
[----:B------:R-:W-:-:S04]  /*f010*/  LEA.HI R21, R21, R154, RZ, 0x6 ;  /* 0x0000009a15157211 */ /* 0x000fc800078f30ff */
[----:B------:R-:W-:-:S04]  /*f020*/  SHF.R.S32.HI R21, RZ, 0x6, R21 ;  /* 0x00000006ff157819 */ /* 0x000fc80000011415 */
[----:B------:R-:W-:-:S04]  /*f030*/  VIMNMX R21, R202, R21, !PT ;  /* 0x00000015ca157248 */ /* 0x000fc80007fe0100 */
[----:B------:R-:W-:-:S13]  /*f040*/  ISETP.GE.AND P2, PT, R12, R21, PT ;  /* 0x000000150c00720c */ /* 0x000fda0003f46270 */
[----:B------:R-:W-:Y:S05]  /*f050*/  @!P2 BRA `(.L_x_6051) ;  /* 0x0000001c009ca947 */ /* 0x000fea0003800000 */
[----:B------:R-:W-:Y:S01]  /*f060*/  BSSY B1, `(.L_x_6052) ;  /* 0x00001e5000017945 */ /* 0x000fe20003800000 */
[----:B------:R-:W-:Y:S02]  /*f070*/  IMAD.MOV.U32 R213, RZ, RZ, R15 ;  /* 0x000000ffffd57224 */ /* 0x000fe400078e000f */
[----:B------:R-:W-:Y:S02]  /*f080*/  IMAD.MOV.U32 R214, RZ, RZ, R14 ;  /* 0x000000ffffd67224 */ /* 0x000fe400078e000e */
[----:B------:R-:W-:Y:S02]  /*f090*/  IMAD.MOV.U32 R206, RZ, RZ, R12 ;  /* 0x000000ffffce7224 */ /* 0x000fe400078e000c */
[----:B0-----:R-:W-:-:S07]  /*f0a0*/  IMAD.MOV.U32 R215, RZ, RZ, R18 ;  /* 0x000000ffffd77224 */ /* 0x001fce00078e0012 */
.L_x_6063:
[----:B------:R-:W-:Y:S02]  /*f0b0*/  VIADD R18, R215, 0x1 ;  /* 0x00000001d7127836 */ /* 0x000fe40000000000 */
[----:B0-----:R-:W-:Y:S02]  /*f0c0*/  IMAD.MOV.U32 R12, RZ, RZ, R206 ;  /* 0x000000ffff0c7224 */ /* 0x001fe400078e00ce */
[----:B------:R-:W-:Y:S01]  /*f0d0*/  VIADD R206, R206, 0xffffffff ;  /* 0xffffffffcece7836 */ /* 0x000fe20000000000 */
[----:B------:R-:W-:Y:S02]  /*f0e0*/  ISETP.NE.AND P3, PT, R18, 0x2, PT ;  /* 0x000000021200780c */ /* 0x000fe40003f65270 */
[----:B------:R-:W-:Y:S02]  /*f0f0*/  ISETP.GT.AND P2, PT, R12, R21, PT ;  /* 0x000000150c00720c */ /* 0x000fe40003f44270 */
[----:B------:R-:W-:Y:S02]  /*f100*/  SEL R12, RZ, 0x1, P3 ;  /* 0x00000001ff0c7807 */ /* 0x000fe40001800000 */
[----:B------:R-:W-:-:S02]  /*f110*/  SEL R18, R18, RZ, P3 ;  /* 0x000000ff12127207 */ /* 0x000fc40001800000 */
[----:B------:R-:W-:Y:S01]  /*f120*/  LOP3.LUT R19, R19, R12, RZ, 0x3c, !PT ;  /* 0x0000000c13137212 */ /* 0x000fe200078e3cff */
[----:B------:R-:W-:Y:S06]  /*f130*/  @!P0 BRA `(.L_x_6053) ;  /* 0x0000000000048947 */ /* 0x000fec0003800000 */
[----:B------:R-:W-:Y:S01]  /*f140*/  BPT.TRAP 0x1 ;  /* 0x000000040000795c */ /* 0x000fe20000300000 */
.L_x_6053:
[----:B------:R-:W-:Y:S01]  /*f150*/  IMAD R12, R18, 0x8, R2 ;  /* 0x00000008120c7824 */ /* 0x000fe200078e0202 */
[----:B------:R-:W-:-:S04]  /*f160*/  SHF.L.U32 R207, R19, 0x1f, RZ ;  /* 0x0000001f13cf7819 */ /* 0x000fc800000006ff */
[----:B------:R0:W1:Y:S01]  /*f170*/  SYNCS.PHASECHK.TRANS64.TRYWAIT P3, [R12+URZ+0x28c30], R207 ;  /* 0x028c30cf0c0075a7 */ /* 0x000062000806017f */
[----:B------:R-:W-:Y:S05]  /*f180*/  @!P0 BRA `(.L_x_6054) ;  /* 0x0000000000048947 */ /* 0x000fea0003800000 */
[----:B------:R-:W-:Y:S01]  /*f190*/  BPT.TRAP 0x1 ;  /* 0x000000040000795c */ /* 0x000fe20000300000 */
.L_x_6054:
[----:B------:R-:W-:Y:S01]  /*f1a0*/  BSSY B2, `(.L_x_6055) ;  /* 0x0000006000027945 */ /* 0x000fe20003800000 */
[----:B------:R-:W-:Y:S02]  /*f1b0*/  IMAD R154, R18, 0x200, R13 ;  /* 0x00000200129a7824 */ /* 0x000fe400078e020d */
[----:B------:R-:W-:Y:S01]  /*f1c0*/  IMAD.MOV.U32 R155, RZ, RZ, 0x40000040 ;  /* 0x40000040ff9b7424 */ /* 0x000fe200078e00ff */
[----:B-1----:R-:W-:Y:S06]  /*f1d0*/  @P3 BRA `(.L_x_6056) ;  /* 0x0000000000083947 */ /* 0x002fec0003800000 */
[----:B------:R-:W1:Y:S02]  /*f1e0*/  SYNCS.PHASECHK.TRANS64.TRYWAIT P3, [R12+URZ+0x28c30], R207 ;  /* 0x028c30cf0c0075a7 */ /* 0x000e64000806017f */
[----:B-1----:R-:W-:Y:S05]  /*f1f0*/  @!P3 BRA `(.L_x_6057) ;  /* 0x0000011c004cb947 */ /* 0x002fea0003800000 */
.L_x_6056:
[----:B------:R-:W-:Y:S05]  /*f200*/  BSYNC B2 ;  /* 0x0000000000027941 */ /* 0x000fea0003800000 */
.L_x_6055:
[C---:B------:R-:W-:Y:S01]  /*f210*/  R2UR UR6, R154.reuse ;  /* 0x000000009a0672ca */ /* 0x040fe200000e0000 */
[C---:B------:R-:W-:Y:S01]  /*f220*/  VIADD R152, R154.reuse, 0x2 ;  /* 0x000000029a987836 */ /* 0x040fe20000000000 */
[----:B------:R-:W-:Y:S01]  /*f230*/  R2UR UR7, R155 ;  /* 0x000000009b0772ca */ /* 0x000fe200000e0000 */
[----:B------:R-:W-:Y:S01]  /*f240*/  VIADD R14, R154, 0x4 ;  /* 0x000000049a0e7836 */ /* 0x000fe20000000000 */
[----:B------:R-:W-:Y:S01]  /*f250*/  R2UR UR4, R4 ;  /* 0x00000000040472ca */ /* 0x000fe200000e0000 */
[----:B------:R-:W-:Y:S01]  /*f260*/  VIADD R154, R154, 0x6 ;  /* 0x000000069a9a7836 */ /* 0x000fe20000000000 */
[----:B------:R-:W-:Y:S01]  /*f270*/  R2UR UR5, R5 ;  /* 0x00000000050572ca */ /* 0x000fe200000e0000 */
[----:B------:R-:W-:Y:S01]  /*f280*/  IMAD.MOV.U32 R155, RZ, RZ, 0x40000040 ;  /* 0x40000040ff9b7424 */ /* 0x000fe200078e00ff */
[----:B------:R-:W-:Y:S01]  /*f290*/  MOV R153, 0x40000040 ;  /* 0x4000004000997802 */ /* 0x000fe20000000f00 */
[----:B------:R-:W-:Y:S01]  /*f2a0*/  IMAD.MOV.U32 R15, RZ, RZ, 0x40000040 ;  /* 0x40000040ff0f7424 */ /* 0x000fe200078e00ff */
[----:B------:R-:W-:-:S02]  /*f2b0*/  R2UR UR10, R152 ;  /* 0x00000000980a72ca */ /* 0x000fc400000e0000 */
[----:B------:R-:W-:Y:S02]  /*f2c0*/  R2UR UR11, R153 ;  /* 0x00000000990b72ca */ /* 0x000fe400000e0000 */
[----:B------:R-:W-:Y:S02]  /*f2d0*/  R2UR UR18, R154 ;  /* 0x000000009a1272ca */ /* 0x000fe400000e0000 */
[----:B------:R-:W-:Y:S02]  /*f2e0*/  R2UR UR19, R155 ;  /* 0x000000009b1372ca */ /* 0x000fe400000e0000 */
[----:B------:R-:W-:Y:S01]  /*f2f0*/  WARPGROUP.ARRIVE ;  /* 0x00000000000079c5 */ /* 0x000fe20000000000 */
[----:B------:R-:W-:Y:S02]  /*f300*/  R2UR UR8, R10 ;  /* 0x000000000a0872ca */ /* 0x000fe400000e0000 */
[----:B------:R-:W-:Y:S02]  /*f310*/  R2UR UR9, R11 ;  /* 0x000000000b0972ca */ /* 0x000fe400000e0000 */
[----:B------:R-:W-:Y:S01]  /*f320*/  R2UR UR14, R14 ;  /* 0x000000000e0e72ca */ /* 0x000fe200000e0000 */
[----:B------:R-:W-:Y:S01]  /*f330*/  HGMMA.64x64x16.F32 R152, gdesc[UR4], RZ, !UPT, gsb0 ;  /* 0x00e00000049879f0 */ /* 0x000fe2000c0008ff */
[----:B------:R-:W-:Y:S01]  /*f340*/  R2UR UR15, R15 ;  /* 0x000000000f0f72ca */ /* 0x000fe200000e0000 */
[----:B------:R-:W-:Y:S01]  /*f350*/  ULDC UR4, c[0x0][0x9d8] ;  /* 0x0002760000047ab9 */ /* 0x000fe20000000800 */
[----:B------:R-:W-:Y:S01]  /*f360*/  R2UR UR12, R8 ;  /* 0x00000000080c72ca */ /* 0x000fe200000e0000 */
[----:B------:R-:W-:Y:S01]  /*f370*/  ULDC UR5, c[0x0][0x988] ;  /* 0x0002620000057ab9 */ /* 0x000fe20000000800 */
[----:B------:R-:W-:-:S02]  /*f380*/  R2UR UR13, R9 ;  /* 0x00000000090d72ca */ /* 0x000fc400000e0000 */
        /* <DEDUP_REMOVED lines=43> */
[----:B---3--:R-:W-:Y:S01]  /*f640*/  FMNMX.FTZ R14, R152, R229, !PT ;  /* 0x000000e5980e7209 */ /* 0x008fe20007810000 */
[----:B------:R-:W-:Y:S01]  /*f650*/  FMUL.FTZ R175, R175, UR4 ;  /* 0x00000004afaf7c20 */ /* 0x000fe20008410000 */
[----:B------:R-:W-:Y:S01]  /*f660*/  FMUL.FTZ R178, R178, UR4 ;  /* 0x00000004b2b27c20 */ /* 0x000fe20008410000 */
[----:B------:R-:W-:Y:S01]  /*f670*/  FMUL.FTZ R179, R179, UR4 ;  /* 0x00000004b3b37c20 */ /* 0x000fe20008410000 */
[----:B------:R-:W-:Y:S01]  /*f680*/  FMUL.FTZ R182, R182, UR4 ;  /* 0x00000004b6b67c20 */ /* 0x000fe20008410000 */
[----:B------:R-:W-:-:S02]  /*f690*/  FMUL.FTZ R183, R183, UR4 ;  /* 0x00000004b7b77c20 */ /* 0x000fc40008410000 */
[----:B------:R-:W3:Y:S01]  /*f6a0*/  MUFU.TANH R157, R157 ;  /* 0x0000009d009d7308 */ /* 0x000ee20000002400 */
[----:B----4-:R-:W-:-:S07]  /*f6b0*/  FMNMX.FTZ R14, R153, R14, !PT ;  /* 0x0000000e990e7209 */ /* 0x010fce0007810000 */
[----:B------:R-:W4:Y:S01]  /*f6c0*/  MUFU.TANH R160, R160 ;  /* 0x000000a000a07308 */ /* 0x000f220000002400 */
[----:B--2---:R-:W-:-:S07]  /*f6d0*/  FMNMX.FTZ R14, R156, R14, !PT ;  /* 0x0000000e9c0e7209 */ /* 0x004fce0007810000 */
[----:B------:R-:W2:Y:S01]  /*f6e0*/  MUFU.TANH R161, R161 ;  /* 0x000000a100a17308 */ /* 0x000ea20000002400 */
[----:B---3--:R-:W-:-:S07]  /*f6f0*/  FMNMX.FTZ R14, R157, R14, !PT ;  /* 0x0000000e9d0e7209 */ /* 0x008fce0007810000 */
        /* <DEDUP_REMOVED lines=28> */
[----:B------:R-:W2:Y:S07]  /*f8c0*/  SHFL.BFLY PT, R20, R14, 0x1, 0x1f ;  /* 0x0c201f000e147f89 */ /* 0x000eae00000e0000 */
[----:B------:R-:W-:Y:S08]  /*f8d0*/  MUFU.TANH R166, R166 ;  /* 0x000000a600a67308 */ /* 0x000ff00000002400 */
[----:B------:R-:W-:Y:S08]  /*f8e0*/  MUFU.TANH R167, R167 ;  /* 0x000000a700a77308 */ /* 0x000ff00000002400 */
[----:B------:R-:W-:Y:S01]  /*f8f0*/  MUFU.TANH R171, R171 ;  /* 0x000000ab00ab7308 */ /* 0x000fe20000002400 */
[----:B--2---:R-:W-:Y:S01]  /*f900*/  FMNMX.FTZ R14, R14, R20, !PT ;  /* 0x000000140e0e7209 */ /* 0x004fe20007810000 */
        /* <DEDUP_REMOVED lines=10> */
[----:B------:R-:W2:Y:S01]  /*f9b0*/  MUFU.EX2 R214, R214 ;  /* 0x000000d600d67308 */ /* 0x000ea20000000800 */
[-CC-:B------:R-:W-:Y:S01]  /*f9c0*/  FFMA.FTZ R160, R160, R20.reuse, -R181.reuse ;  /* 0x00000014a0a07223 */ /* 0x180fe200000108b5 */
[-CC-:B------:R-:W-:Y:S01]  /*f9d0*/  FFMA.FTZ R161, R161, R20.reuse, -R181.reuse ;  /* 0x00000014a1a17223 */ /* 0x180fe200000108b5 */
[-CC-:B------:R-:W-:Y:S01]  /*f9e0*/  FFMA.FTZ R164, R164, R20.reuse, -R181.reuse ;  /* 0x00000014a4a47223 */ /* 0x180fe200000108b5 */
[-CC-:B------:R-:W-:Y:S01]  /*f9f0*/  FFMA.FTZ R165, R165, R20.reuse, -R181.reuse ;  /* 0x00000014a5a57223 */ /* 0x180fe200000108b5 */
[-CC-:B------:R-:W-:Y:S01]  /*fa00*/  FFMA.FTZ R168, R168, R20.reuse, -R181.reuse ;  /* 0x00000014a8a87223 */ /* 0x180fe200000108b5 */
[-CC-:B------:R-:W-:Y:S01]  /*fa10*/  FFMA.FTZ R169, R169, R20.reuse, -R181.reuse ;  /* 0x00000014a9a97223 */ /* 0x180fe200000108b5 */
[-CC-:B------:R-:W-:Y:S01]  /*fa20*/  FFMA.FTZ R172, R172, R20.reuse, -R181.reuse ;  /* 0x00000014acac7223 */ /* 0x180fe200000108b5 */
[----:B------:R-:W4:Y:S01]  /*fa30*/  MUFU.EX2 R15, R15 ;  /* 0x0000000f000f7308 */ /* 0x000f220000000800 */
[-CC-:B------:R-:W-:Y:S01]  /*fa40*/  FFMA.FTZ R173, R173, R20.reuse, -R181.reuse ;  /* 0x00000014adad7223 */ /* 0x180fe200000108b5 */
[-CC-:B------:R-:W-:Y:S01]  /*fa50*/  FFMA.FTZ R176, R176, R20.reuse, -R181.reuse ;  /* 0x00000014b0b07223 */ /* 0x180fe200000108b5 */
[-CC-:B------:R-:W-:Y:S01]  /*fa60*/  FFMA.FTZ R177, R177, R20.reuse, -R181.reuse ;  /* 0x00000014b1b17223 */ /* 0x180fe200000108b5 */
[----:B------:R-:W-:Y:S01]  /*fa70*/  FFMA.FTZ R180, R180, R20, -R181 ;  /* 0x00000014b4b47223 */ /* 0x000fe200000108b5 */
[----:B------:R-:W-:Y:S01]  /*fa80*/  FMUL.FTZ R181, R170, UR4 ;  /* 0x00000004aab57c20 */ /* 0x000fe20008410000 */
[----:B---3--:R-:W-:-:S02]  /*fa90*/  FMNMX.FTZ R170, R154, R213, !PT ;  /* 0x000000d59aaa7209 */ /* 0x008fc40007810000 */
[----:B------:R-:W3:Y:S01]  /*faa0*/  MUFU.EX2 R152, R152 ;  /* 0x0000009800987308 */ /* 0x000ee20000000800 */
[-C--:B--2---:R-:W-:Y:S01]  /*fab0*/  FMUL.FTZ R24, R24, R214.reuse ;  /* 0x000000d618187220 */ /* 0x084fe20000410000 */
[-C--:B------:R-:W-:Y:S01]  /*fac0*/  FMUL.FTZ R25, R25, R214.reuse ;  /* 0x000000d619197220 */ /* 0x080fe20000410000 */
[-C--:B------:R-:W-:Y:S01]  /*fad0*/  FMUL.FTZ R28, R28, R214.reuse ;  /* 0x000000d61c1c7220 */ /* 0x080fe20000410000 */
[-C--:B------:R-:W-:Y:S01]  /*fae0*/  FMUL.FTZ R29, R29, R214.reuse ;  /* 0x000000d61d1d7220 */ /* 0x080fe20000410000 */
[-C--:B------:R-:W-:Y:S01]  /*faf0*/  FMUL.FTZ R32, R32, R214.reuse ;  /* 0x000000d620207220 */ /* 0x080fe20000410000 */
[-C--:B------:R-:W-:Y:S01]  /*fb00*/  FMUL.FTZ R33, R33, R214.reuse ;  /* 0x000000d621217220 */ /* 0x080fe20000410000 */
[----:B------:R-:W-:Y:S01]  /*fb10*/  FMUL.FTZ R36, R36, R214 ;  /* 0x000000d624247220 */ /* 0x000fe20000410000 */
[----:B------:R-:W2:Y:S01]  /*fb20*/  MUFU.TANH R181, R181 ;  /* 0x000000b500b57308 */ /* 0x000ea20000002400 */
[----:B----4-:R-:W-:Y:S01]  /*fb30*/  FFMA.FTZ R0, R214, R0, R15 ;  /* 0x00000000d6007223 */ /* 0x010fe2000001000f */
[-C--:B------:R-:W-:Y:S01]  /*fb40*/  FMUL.FTZ R37, R37, R214.reuse ;  /* 0x000000d625257220 */ /* 0x080fe20000410000 */
[-C--:B------:R-:W-:Y:S01]  /*fb50*/  FMUL.FTZ R40, R40, R214.reuse ;  /* 0x000000d628287220 */ /* 0x080fe20000410000 */
[-C--:B------:R-:W-:Y:S01]  /*fb60*/  FMUL.FTZ R41, R41, R214.reuse ;  /* 0x000000d629297220 */ /* 0x080fe20000410000 */
[-C--:B------:R-:W-:Y:S01]  /*fb70*/  FMUL.FTZ R44, R44, R214.reuse ;  /* 0x000000d62c2c7220 */ /* 0x080fe20000410000 */
[-C--:B------:R-:W-:Y:S01]  /*fb80*/  FMUL.FTZ R45, R45, R214.reuse ;  /* 0x000000d62d2d7220 */ /* 0x080fe20000410000 */
[----:B------:R-:W-:Y:S01]  /*fb90*/  FMUL.FTZ R48, R48, R214 ;  /* 0x000000d630307220 */ /* 0x000fe20000410000 */
[----:B------:R-:W-:Y:S01]  /*fba0*/  MUFU.TANH R175, R175 ;  /* 0x000000af00af7308 */ /* 0x000fe20000002400 */
[C---:B---3--:R-:W-:Y:S01]  /*fbb0*/  FADD.FTZ R0, R152.reuse, R0 ;  /* 0x0000000098007221 */ /* 0x048fe20000010000 */
[----:B------:R-:W-:Y:S01]  /*fbc0*/  F2FP.F16.F32.PACK_AB R152, R152, R15 ;  /* 0x0000000f9898723e */ /* 0x000fe200000000ff */
[----:B------:R-:W-:-:S02]  /*fbd0*/  @!P1 VIADD R15, R12, 0x28c40 ;  /* 0x00028c400c0f9836 */ /* 0x000fc40000000000 */
[-C--:B------:R-:W-:Y:S01]  /*fbe0*/  FMUL.FTZ R49, R49, R214.reuse ;  /* 0x000000d631317220 */ /* 0x080fe20000410000 */
[-C--:B------:R-:W-:Y:S01]  /*fbf0*/  FMUL.FTZ R52, R52, R214.reuse ;  /* 0x000000d634347220 */ /* 0x080fe20000410000 */
[-C--:B------:R-:W-:Y:S01]  /*fc00*/  FMUL.FTZ R53, R53, R214.reuse ;  /* 0x000000d635357220 */ /* 0x080fe20000410000 */
[-C--:B------:R-:W-:Y:S01]  /*fc10*/  FMUL.FTZ R56, R56, R214.reuse ;  /* 0x000000d638387220 */ /* 0x080fe20000410000 */
[----:B------:R-:W-:Y:S01]  /*fc20*/  @!P1 PRMT R15, RZ, 0x654, R15 ;  /* 0x00000654ff0f9816 */ /* 0x000fe2000000000f */
[----:B------:R-:W-:Y:S01]  /*fc30*/  MUFU.TANH R178, R178 ;  /* 0x000000b200b27308 */ /* 0x000fe20000002400 */
[-C--:B------:R-:W-:Y:S01]  /*fc40*/  FMUL.FTZ R57, R57, R214.reuse ;  /* 0x000000d639397220 */ /* 0x080fe20000410000 */
[-C--:B------:R-:W-:Y:S01]  /*fc50*/  FMUL.FTZ R60, R60, R214.reuse ;  /* 0x000000d63c3c7220 */ /* 0x080fe20000410000 */
[----:B------:R3:W-:Y:S01]  /*fc60*/  @!P1 SYNCS.ARRIVE.TRANS64.RED.A1T0 RZ, [R15+URZ], RZ ;  /* 0x000000ff0fff99a7 */ /* 0x0007e2000810043f */
[-C--:B------:R-:W-:Y:S01]  /*fc70*/  FMUL.FTZ R61, R61, R214.reuse ;  /* 0x000000d63d3d7220 */ /* 0x080fe20000410000 */
[-C--:B------:R-:W-:Y:S01]  /*fc80*/  FMUL.FTZ R64, R64, R214.reuse ;  /* 0x000000d640407220 */ /* 0x080fe20000410000 */
[-C--:B------:R-:W-:Y:S01]  /*fc90*/  FMUL.FTZ R65, R65, R214.reuse ;  /* 0x000000d641417220 */ /* 0x080fe20000410000 */
[-C--:B------:R-:W-:Y:S01]  /*fca0*/  FMUL.FTZ R68, R68, R214.reuse ;  /* 0x000000d644447220 */ /* 0x080fe20000410000 */
[----:B------:R-:W-:Y:S01]  /*fcb0*/  MUFU.TANH R179, R179 ;  /* 0x000000b300b37308 */ /* 0x000fe20000002400 */
[-C--:B------:R-:W-:Y:S01]  /*fcc0*/  FMUL.FTZ R69, R69, R214.reuse ;  /* 0x000000d645457220 */ /* 0x080fe20000410000 */
[----:B------:R-:W-:Y:S01]  /*fcd0*/  FMUL.FTZ R72, R72, R214 ;  /* 0x000000d648487220 */ /* 0x000fe20000410000 */
[----:B---3--:R-:W-:-:S02]  /*fce0*/  IMAD.MOV R15, RZ, RZ, -R194 ;  /* 0x000000ffff0f7224 */ /* 0x008fc400078e0ac2 */
[-C--:B------:R-:W-:Y:S01]  /*fcf0*/  FMUL.FTZ R73, R73, R214.reuse ;  /* 0x000000d649497220 */ /* 0x080fe20000410000 */
[-C--:B------:R-:W-:Y:S01]  /*fd00*/  FMUL.FTZ R76, R76, R214.reuse ;  /* 0x000000d64c4c7220 */ /* 0x080fe20000410000 */
[-C--:B------:R-:W-:Y:S01]  /*fd10*/  FMUL.FTZ R77, R77, R214.reuse ;  /* 0x000000d64d4d7220 */ /* 0x080fe20000410000 */
[----:B------:R-:W-:Y:S01]  /*fd20*/  FMUL.FTZ R80, R80, R214 ;  /* 0x000000d650507220 */ /* 0x000fe20000410000 */
[----:B------:R-:W-:Y:S01]  /*fd30*/  ISETP.NE.AND P3, PT, R184, R15, PT ;  /* 0x0000000fb800720c */ /* 0x000fe20003f65270 */
[----:B------:R-:W-:Y:S01]  /*fd40*/  MUFU.TANH R182, R182 ;  /* 0x000000b600b67308 */ /* 0x000fe20000002400 */
[----:B------:R-:W-:Y:S01]  /*fd50*/  FMNMX.FTZ R15, R155, R170, !PT ;  /* 0x000000aa9b0f7209 */ /* 0x000fe20007810000 */
[-C--:B------:R-:W-:Y:S01]  /*fd60*/  FMUL.FTZ R81, R81, R214.reuse ;  /* 0x000000d651517220 */ /* 0x080fe20000410000 */
[-C--:B------:R-:W-:Y:S01]  /*fd70*/  FMUL.FTZ R84, R84, R214.reuse ;  /* 0x000000d654547220 */ /* 0x080fe20000410000 */
[-C--:B------:R-:W-:Y:S01]  /*fd80*/  FMUL.FTZ R85, R85, R214.reuse ;  /* 0x000000d655557220 */ /* 0x080fe20000410000 */
[----:B------:R-:W-:Y:S01]  /*fd90*/  FMNMX.FTZ R15, R158, R15, !PT ;  /* 0x0000000f9e0f7209 */ /* 0x000fe20007810000 */
[-C--:B------:R-:W-:Y:S01]  /*fda0*/  FMUL.FTZ R88, R88, R214.reuse ;  /* 0x000000d658587220 */ /* 0x080fe20000410000 */
[-C--:B------:R-:W-:Y:S01]  /*fdb0*/  FMUL.FTZ R89, R89, R214.reuse ;  /* 0x000000d659597220 */ /* 0x080fe20000410000 */
[----:B------:R-:W-:Y:S01]  /*fdc0*/  MUFU.TANH R183, R183 ;  /* 0x000000b700b77308 */ /* 0x000fe20000002400 */
[----:B------:R-:W-:Y:S01]  /*fdd0*/  FMNMX.FTZ R15, R159, R15, !PT ;  /* 0x0000000f9f0f7209 */ /* 0x000fe20007810000 */
[-C--:B------:R-:W-:Y:S01]  /*fde0*/  FMUL.FTZ R92, R92, R214.reuse ;  /* 0x000000d65c5c7220 */ /* 0x080fe20000410000 */
[-C--:B------:R-:W-:Y:S01]  /*fdf0*/  FMUL.FTZ R93, R93, R214.reuse ;  /* 0x000000d65d5d7220 */ /* 0x080fe20000410000 */
[----:B------:R-:W-:Y:S01]  /*fe00*/  @!P3 IMAD R215, R215, 0x40, R191 ;  /* 0x00000040d7d7b824 */ /* 0x000fe200078e02bf */
[----:B------:R-:W-:Y:S01]  /*fe10*/  FMNMX.FTZ R15, R162, R15, !PT ;  /* 0x0000000fa20f7209 */ /* 0x000fe20007810000 */
[-C--:B------:R-:W-:Y:S01]  /*fe20*/  FMUL.FTZ R96, R96, R214.reuse ;  /* 0x000000d660607220 */ /* 0x080fe20000410000 */
[----:B------:R-:W-:Y:S01]  /*fe30*/  FMUL.FTZ R97, R97, R214 ;  /* 0x000000d661617220 */ /* 0x000fe20000410000 */
[----:B------:R-:W3:Y:S01]  /*fe40*/  MUFU.EX2 R153, R153 ;  /* 0x0000009900997308 */ /* 0x000ee20000000800 */
[----:B------:R-:W-:Y:S01]  /*fe50*/  FMNMX.FTZ R15, R163, R15, !PT ;  /* 0x0000000fa30f7209 */ /* 0x000fe20007810000 */
[----:B------:R-:W-:-:S02]  /*fe60*/  @!P3 IMAD R215, R215, 0x4, R2 ;  /* 0x00000004d7d7b824 */ /* 0x000fc400078e0202 */
[-C--:B------:R-:W-:Y:S01]  /*fe70*/  FMUL.FTZ R100, R100, R214.reuse ;  /* 0x000000d664647220 */ /* 0x080fe20000410000 */
[-C--:B------:R-:W-:Y:S01]  /*fe80*/  FMUL.FTZ R101, R101, R214.reuse ;  /* 0x000000d665657220 */ /* 0x080fe20000410000 */
[----:B------:R-:W-:Y:S01]  /*fe90*/  FMNMX.FTZ R15, R166, R15, !PT ;  /* 0x0000000fa60f7209 */ /* 0x000fe20007810000 */
[-C--:B------:R-:W-:Y:S01]  /*fea0*/  FMUL.FTZ R104, R104, R214.reuse ;  /* 0x000000d668687220 */ /* 0x080fe20000410000 */
[-C--:B------:R-:W-:Y:S01]  /*feb0*/  FMUL.FTZ R105, R105, R214.reuse ;  /* 0x000000d669697220 */ /* 0x080fe20000410000 */
[----:B------:R-:W4:Y:S01]  /*fec0*/  MUFU.EX2 R156, R156 ;  /* 0x0000009c009c7308 */ /* 0x000f220000000800 */
[----:B------:R-:W-:Y:S01]  /*fed0*/  FMNMX.FTZ R15, R167, R15, !PT ;  /* 0x0000000fa70f7209 */ /* 0x000fe20007810000 */
[-C--:B------:R-:W-:Y:S01]  /*fee0*/  FMUL.FTZ R108, R108, R214.reuse ;  /* 0x000000d66c6c7220 */ /* 0x080fe20000410000 */
[-C--:B------:R-:W-:Y:S01]  /*fef0*/  FMUL.FTZ R109, R109, R214.reuse ;  /* 0x000000d66d6d7220 */ /* 0x080fe20000410000 */
[-C--:B------:R-:W-:Y:S01]  /*ff00*/  FMUL.FTZ R112, R112, R214.reuse ;  /* 0x000000d670707220 */ /* 0x080fe20000410000 */
[----:B--2---:R-:W-:Y:S01]  /*ff10*/  FMNMX.FTZ R15, R181, R15, !PT ;  /* 0x0000000fb50f7209 */ /* 0x004fe20007810000 */
[-C--:B------:R-:W-:Y:S01]  /*ff20*/  FMUL.FTZ R113, R113, R214.reuse ;  /* 0x000000d671717220 */ /* 0x080fe20000410000 */
[-C--:B------:R-:W-:Y:S01]  /*ff30*/  FMUL.FTZ R116, R116, R214.reuse ;  /* 0x000000d674747220 */ /* 0x080fe20000410000 */
        /* <DEDUP_REMOVED lines=9> */
[----:B------:R-:W-:Y:S01]  /*ffd0*/  FMNMX.FTZ R15, R175, R15, !PT ;  /* 0x0000000faf0f7209 */ /* 0x000fe20007810000 */
[-C--:B------:R-:W-:Y:S01]  /*ffe0*/  FMUL.FTZ R125, R125, R214.reuse ;  /* 0x000000d67d7d7220 */ /* 0x080fe20000410000 */
[-C--:B------:R-:W-:Y:S01]  /*fff0*/  FMUL.FTZ R128, R128, R214.reuse ;  /* 0x000000d680807220 */ /* 0x080fe20000410000 */
[-C--:B------:R-:W-:Y:S01]  /*10000*/  FMUL.FTZ R129, R129, R214.reuse ;  /* 0x000000d681817220 */ /* 0x080fe20000410000 */
[----:B------:R-:W-:Y:S01]  /*10010*/  FMNMX.FTZ R170, R178, R15, !PT ;  /* 0x0000000fb2aa7209 */ /* 0x000fe20007810000 */
[-C--:B------:R-:W-:Y:S01]  /*10020*/  FMUL.FTZ R132, R132, R214.reuse ;  /* 0x000000d684847220 */ /* 0x080fe20000410000 */
[----:B------:R-:W-:Y:S01]  /*10030*/  FMUL.FTZ R133, R133, R214 ;  /* 0x000000d685857220 */ /* 0x000fe20000410000 */
[----:B------:R-:W-:Y:S01]  /*10040*/  MUFU.EX2 R161, R161 ;  /* 0x000000a100a17308 */ /* 0x000fe20000000800 */
[----:B------:R-:W-:Y:S01]  /*10050*/  FMNMX.FTZ R15, R179, R170, !PT ;  /* 0x000000aab30f7209 */ /* 0x000fe20007810000 */
[-C--:B------:R-:W-:Y:S01]  /*10060*/  FMUL.FTZ R136, R136, R214.reuse ;  /* 0x000000d688887220 */ /* 0x080fe20000410000 */
[-C--:B------:R-:W-:Y:S01]  /*10070*/  FMUL.FTZ R137, R137, R214.reuse ;  /* 0x000000d689897220 */ /* 0x080fe20000410000 */
[-C--:B------:R-:W-:Y:S01]  /*10080*/  FMUL.FTZ R140, R140, R214.reuse ;  /* 0x000000d68c8c7220 */ /* 0x080fe20000410000 */
[----:B------:R-:W-:Y:S01]  /*10090*/  FMNMX.FTZ R170, R182, R15, !PT ;  /* 0x0000000fb6aa7209 */ /* 0x000fe20007810000 */
[-C--:B------:R-:W-:Y:S01]  /*100a0*/  FMUL.FTZ R141, R141, R214.reuse ;  /* 0x000000d68d8d7220 */ /* 0x080fe20000410000 */
[-C--:B------:R-:W-:Y:S01]  /*100b0*/  FMUL.FTZ R144, R144, R214.reuse ;  /* 0x000000d690907220 */ /* 0x080fe20000410000 */
[----:B------:R-:W-:Y:S01]  /*100c0*/  FMUL.FTZ R145, R145, R214 ;  /* 0x000000d691917220 */ /* 0x000fe20000410000 */
[----:B------:R-:W-:Y:S01]  /*100d0*/  FMNMX.FTZ R15, R183, R170, !PT ;  /* 0x000000aab70f7209 */ /* 0x000fe20007810000 */
[-C--:B------:R-:W-:Y:S01]  /*100e0*/  FMUL.FTZ R148, R148, R214.reuse ;  /* 0x000000d694947220 */ /* 0x080fe20000410000 */
[----:B------:R-:W-:Y:S01]  /*100f0*/  FMUL.FTZ R149, R149, R214 ;  /* 0x000000d695957220 */ /* 0x000fe20000410000 */
[----:B------:R-:W-:Y:S01]  /*10100*/  @!P3 STS [R215+0x28800], R214 ;  /* 0x028800d6d700b388 */ /* 0x000fe20000000800 */
[----:B------:R-:W-:Y:S01]  /*10110*/  MUFU.EX2 R164, R164 ;  /* 0x000000a400a47308 */ /* 0x000fe20000000800 */
[----:B----4-:R-:W-:-:S02]  /*10120*/  FADD.FTZ R0, R156, R229 ;  /* 0x000000e59c007221 */ /* 0x010fc40000010000 */
[----:B------:R-:W4:Y:S05]  /*10130*/  SHFL.BFLY PT, R170, R15, 0x2, 0x1f ;  /* 0x0c401f000faa7f89 */ /* 0x000f2a00000e0000 */
[----:B------:R-:W-:Y:S08]  /*10140*/  MUFU.EX2 R165, R165 ;  /* 0x000000a500a57308 */ /* 0x000ff00000000800 */
[----:B------:R-:W5:Y:S08]  /*10150*/  MUFU.EX2 R168, R168 ;  /* 0x000000a800a87308 */ /* 0x000f700000000800 */
[----:B------:R-:W-:Y:S01]  /*10160*/  MUFU.EX2 R169, R169 ;  /* 0x000000a900a97308 */ /* 0x000fe20000000800 */
[----:B----4-:R-:W-:-:S05]  /*10170*/  FMNMX.FTZ R15, R15, R170, !PT ;  /* 0x000000aa0f0f7209 */ /* 0x010fca0007810000 */
[----:B------:R-:W4:Y:S02]  /*10180*/  SHFL.BFLY PT, R170, R15, 0x1, 0x1f ;  /* 0x0c201f000faa7f89 */ /* 0x000f2400000e0000 */
[----:B------:R-:W-:Y:S08]  /*10190*/  MUFU.EX2 R172, R172 ;  /* 0x000000ac00ac7308 */ /* 0x000ff00000000800 */
[----:B------:R-:W-:Y:S08]  /*101a0*/  MUFU.EX2 R173, R173 ;  /* 0x000000ad00ad7308 */ /* 0x000ff00000000800 */
[----:B------:R-:W-:Y:S01]  /*101b0*/  MUFU.EX2 R176, R176 ;  /* 0x000000b000b07308 */ /* 0x000fe20000000800 */
[----:B----4-:R-:W-:-:S07]  /*101c0*/  FMNMX.FTZ R15, R15, R170, !PT ;  /* 0x000000aa0f0f7209 */ /* 0x010fce0007810000 */
[----:B------:R-:W-:Y:S01]  /*101d0*/  MUFU.EX2 R177, R177 ;  /* 0x000000b100b17308 */ /* 0x000fe20000000800 */
[C---:B------:R-:W-:Y:S01]  /*101e0*/  FADD.FTZ R170, -R15.reuse, R213 ;  /* 0x000000d50faa7221 */ /* 0x040fe20000010100 */
[----:B------:R-:W-:-:S03]  /*101f0*/  FMUL.FTZ R213, R15, R20 ;  /* 0x000000140fd57220 */ /* 0x000fc60000410000 */
[-C--:B------:R-:W-:Y:S01]  /*10200*/  FMUL.FTZ R170, R170, R20.reuse ;  /* 0x00000014aaaa7220 */ /* 0x080fe20000410000 */
        /* <DEDUP_REMOVED lines=17> */
[----:B------:R-:W-:-:S02]  /*10320*/  FFMA.FTZ R183, R183, R20, -R213 ;  /* 0x00000014b7b77223 */ /* 0x000fc400000108d5 */
[----:B------:R-:W0:Y:S01]  /*10330*/  MUFU.EX2 R170, R170 ;  /* 0x000000aa00aa7308 */ /* 0x000e220000000800 */
[----:B----4-:R-:W-:Y:S01]  /*10340*/  F2FP.F16.F32.PACK_AB R154, R156, R153 ;  /* 0x000000999c9a723e */ /* 0x010fe200000000ff */
[----:B--2---:R-:W-:Y:S01]  /*10350*/  FADD.FTZ R153, R157, R0 ;  /* 0x000000009d997221 */ /* 0x004fe20000010000 */
[----:B---3--:R-:W-:-:S03]  /*10360*/  F2FP.F16.F32.PACK_AB R156, R160, R157 ;  /* 0x0000009da09c723e */ /* 0x008fc600000000ff */
[----:B------:R-:W-:Y:S01]  /*10370*/  FADD.FTZ R0, R160, R153 ;  /* 0x00000099a0007221 */ /* 0x000fe20000010000 */
[----:B-----5:R-:W-:Y:S01]  /*10380*/  F2FP.F16.F32.PACK_AB R160, R168, R165 ;  /* 0x000000a5a8a0723e */ /* 0x020fe200000000ff */
[----:B------:R-:W2:Y:S02]  /*10390*/  MUFU.EX2 R155, R155 ;  /* 0x0000009b009b7308 */ /* 0x000ea40000000800 */
[----:B------:R-:W-:-:S04]  /*103a0*/  FADD.FTZ R153, R161, R0 ;  /* 0x00000000a1997221 */ /* 0x000fc80000010000 */
[----:B------:R-:W-:Y:S02]  /*103b0*/  FADD.FTZ R0, R164, R153 ;  /* 0x00000099a4007221 */ /* 0x000fe40000010000 */
[----:B------:R3:W4:Y:S01]  /*103c0*/  MUFU.EX2 R213, R158 ;  /* 0x0000009e00d57308 */ /* 0x0007220000000800 */
[----:B0-----:R0:W-:Y:S01]  /*103d0*/  @!P3 STS [R215+0x28820], R170 ;  /* 0x028820aad700b388 */ /* 0x0011e20000000800 */
[----:B------:R-:W-:Y:S01]  /*103e0*/  FADD.FTZ R153, R165, R0 ;  /* 0x00000000a5997221 */ /* 0x000fe20000010000 */
[-C--:B------:R-:W-:Y:S01]  /*103f0*/  FMUL.FTZ R26, R26, R170.reuse ;  /* 0x000000aa1a1a7220 */ /* 0x080fe20000410000 */
[-C--:B------:R-:W-:Y:S01]  /*10400*/  FMUL.FTZ R27, R27, R170.reuse ;  /* 0x000000aa1b1b7220 */ /* 0x080fe20000410000 */
[-C--:B------:R-:W-:Y:S01]  /*10410*/  FMUL.FTZ R30, R30, R170.reuse ;  /* 0x000000aa1e1e7220 */ /* 0x080fe20000410000 */
[----:B------:R-:W-:Y:S01]  /*10420*/  FADD.FTZ R0, R168, R153 ;  /* 0x00000099a8007221 */ /* 0x000fe20000010000 */
[-C--:B------:R-:W-:Y:S01]  /*10430*/  FMUL.FTZ R31, R31, R170.reuse ;  /* 0x000000aa1f1f7220 */ /* 0x080fe20000410000 */
[----:B------:R-:W5:Y:S01]  /*10440*/  MUFU.EX2 R159, R159 ;  /* 0x0000009f009f7308 */ /* 0x000f620000000800 */
[----:B---3--:R-:W-:Y:S01]  /*10450*/  F2FP.F16.F32.PACK_AB R158, R164, R161 ;  /* 0x000000a1a49e723e */ /* 0x008fe200000000ff */
[----:B------:R-:W-:Y:S01]  /*10460*/  FADD.FTZ R153, R169, R0 ;  /* 0x00000000a9997221 */ /* 0x000fe20000010000 */
[----:B------:R-:W-:Y:S01]  /*10470*/  FFMA.FTZ R0, R170, R3, R180 ;  /* 0x00000003aa007223 */ /* 0x000fe200000100b4 */
[-C--:B------:R-:W-:Y:S01]  /*10480*/  FMUL.FTZ R34, R34, R170.reuse ;  /* 0x000000aa22227220 */ /* 0x080fe20000410000 */
[----:B------:R-:W-:Y:S01]  /*10490*/  FMUL.FTZ R35, R35, R170 ;  /* 0x000000aa23237220 */ /* 0x000fe20000410000 */
[----:B------:R-:W-:Y:S01]  /*104a0*/  FADD.FTZ R164, R172, R153 ;  /* 0x00000099aca47221 */ /* 0x000fe20000010000 */
[C---:B--2---:R-:W-:Y:S01]  /*104b0*/  FADD.FTZ R0, R155.reuse, R0 ;  /* 0x000000009b007221 */ /* 0x044fe20000010000 */
[----:B0-----:R0:W2:Y:S01]  /*104c0*/  MUFU.EX2 R215, R162 ;  /* 0x000000a200d77308 */ /* 0x0010a20000000800 */
[----:B------:R-:W-:Y:S01]  /*104d0*/  F2FP.F16.F32.PACK_AB R153, R155, R180 ;  /* 0x000000b49b99723e */ /* 0x000fe200000000ff */
[----:B------:R-:W-:Y:S01]  /*104e0*/  FADD.FTZ R3, R173, R164 ;  /* 0x000000a4ad037221 */ /* 0x000fe20000010000 */
[----:B----4-:R-:W-:Y:S01]  /*104f0*/  FADD.FTZ R0, R213, R0 ;  /* 0x00000000d5007221 */ /* 0x010fe20000010000 */
[----:B------:R-:W-:Y:S01]  /*10500*/  F2FP.F16.F32.PACK_AB R164, R176, R173 ;  /* 0x000000adb0a4723e */ /* 0x000fe200000000ff */
[-C--:B------:R-:W-:Y:S01]  /*10510*/  FMUL.FTZ R38, R38, R170.reuse ;  /* 0x000000aa26267220 */ /* 0x080fe20000410000 */
[----:B------:R-:W-:Y:S01]  /*10520*/  FADD.FTZ R168, R176, R3 ;  /* 0x00000003b0a87221 */ /* 0x000fe20000010000 */
[-C--:B------:R-:W-:Y:S01]  /*10530*/  FMUL.FTZ R39, R39, R170.reuse ;  /* 0x000000aa27277220 */ /* 0x080fe20000410000 */
[----:B------:R-:W3:Y:S01]  /*10540*/  MUFU.EX2 R163, R163 ;  /* 0x000000a300a37308 */ /* 0x000ee20000000800 */
[----:B0-----:R-:W-:Y:S01]  /*10550*/  F2FP.F16.F32.PACK_AB R162, R172, R169 ;  /* 0x000000a9aca2723e */ /* 0x001fe200000000ff */
[----:B------:R-:W-:Y:S01]  /*10560*/  FADD.FTZ R3, R177, R168 ;  /* 0x000000a8b1037221 */ /* 0x000fe20000010000 */
[C---:B-----5:R-:W-:Y:S01]  /*10570*/  FADD.FTZ R168, R159.reuse, R0 ;  /* 0x000000009fa87221 */ /* 0x060fe20000010000 */
[----:B------:R-:W-:Y:S01]  /*10580*/  F2FP.F16.F32.PACK_AB R155, R159, R213 ;  /* 0x000000d59f9b723e */ /* 0x000fe200000000ff */
[----:B------:R-:W-:Y:S01]  /*10590*/  BAR.SYNC.DEFER_BLOCKING 0xf, 0x100 ;  /* 0x03c4000000007b1d */ /* 0x000fe20000010000 */
[C---:B------:R-:W-:Y:S01]  /*105a0*/  FADD.FTZ R0, R166.reuse, R3 ;  /* 0x00000003a6007221 */ /* 0x040fe20000010000 */
[----:B------:R-:W-:Y:S01]  /*105b0*/  F2FP.F16.F32.PACK_AB R166, R166, R177 ;  /* 0x000000b1a6a6723e */ /* 0x000fe200000000ff */
[-C--:B------:R-:W-:Y:S01]  /*105c0*/  FMUL.FTZ R42, R42, R170.reuse ;  /* 0x000000aa2a2a7220 */ /* 0x080fe20000410000 */
[----:B--2---:R-:W-:Y:S01]  /*105d0*/  FADD.FTZ R168, R215, R168 ;  /* 0x000000a8d7a87221 */ /* 0x004fe20000010000 */
[-C--:B------:R-:W-:Y:S01]  /*105e0*/  FMUL.FTZ R43, R43, R170.reuse ;  /* 0x000000aa2b2b7220 */ /* 0x080fe20000410000 */
[----:B------:R-:W0:Y:S01]  /*105f0*/  MUFU.EX2 R214, R214 ;  /* 0x000000d600d67308 */ /* 0x000e220000000800 */
[-C--:B------:R-:W-:Y:S01]  /*10600*/  FMUL.FTZ R46, R46, R170.reuse ;  /* 0x000000aa2e2e7220 */ /* 0x080fe20000410000 */
[-C--:B------:R-:W-:Y:S01]  /*10610*/  FMUL.FTZ R47, R47, R170.reuse ;  /* 0x000000aa2f2f7220 */ /* 0x080fe20000410000 */
[-C--:B------:R-:W-:Y:S01]  /*10620*/  FMUL.FTZ R50, R50, R170.reuse ;  /* 0x000000aa32327220 */ /* 0x080fe20000410000 */
[-C--:B------:R-:W-:Y:S01]  /*10630*/  FMUL.FTZ R51, R51, R170.reuse ;  /* 0x000000aa33337220 */ /* 0x080fe20000410000 */
[-C--:B------:R-:W-:Y:S01]  /*10640*/  FMUL.FTZ R54, R54, R170.reuse ;  /* 0x000000aa36367220 */ /* 0x080fe20000410000 */
[C---:B---3--:R-:W-:Y:S01]  /*10650*/  FADD.FTZ R3, R163.reuse, R168 ;  /* 0x000000a8a3037221 */ /* 0x048fe20000010000 */
[----:B------:R-:W-:Y:S01]  /*10660*/  F2FP.F16.F32.PACK_AB R157, R163, R215 ;  /* 0x000000d7a39d723e */ /* 0x000fe200000000ff */
[----:B------:R-:W2:Y:S01]  /*10670*/  MUFU.EX2 R167, R167 ;  /* 0x000000a700a77308 */ /* 0x000ea20000000800 */
[-C--:B------:R-:W-:Y:S01]  /*10680*/  FMUL.FTZ R55, R55, R170.reuse ;  /* 0x000000aa37377220 */ /* 0x080fe20000410000 */
        /* <DEDUP_REMOVED lines=8> */
[----:B------:R0:W-:Y:S01]  /*10710*/  STSM.16.M88.4 [R195+0x26800], R152 ;  /* 0x02680098c3007844 */ /* 0x0001e20000000200 */
        /* <DEDUP_REMOVED lines=44> */
[----:B------:R0:W-:Y:S01]  /*109e0*/  STSM.16.M88.4 [R196], R160 ;  /* 0x000000a0c4007844 */ /* 0x0001e20000000200 */
[----:B------:R-:W3:Y:S01]  /*109f0*/  MUFU.EX2 R182, R182 ;  /* 0x000000b600b67308 */ /* 0x000ee20000000800 */
        /* <DEDUP_REMOVED lines=8> */
[C---:B--2---:R-:W-:Y:S01]  /*10a80*/  FADD.FTZ R3, R168.reuse, R3 ;  /* 0x00000003a8037221 */ /* 0x044fe20000010000 */
[----:B------:R-:W-:Y:S01]  /*10a90*/  F2FP.F16.F32.PACK_AB R165, R168, R165 ;  /* 0x000000a5a8a5723e */ /* 0x000fe200000000ff */
[-C--:B------:R-:W-:Y:S01]  /*10aa0*/  FMUL.FTZ R142, R142, R170.reuse ;  /* 0x000000aa8e8e7220 */ /* 0x080fe20000410000 */
[-C--:B------:R-:W-:Y:S01]  /*10ab0*/  FMUL.FTZ R143, R143, R170.reuse ;  /* 0x000000aa8f8f7220 */ /* 0x080fe20000410000 */
[-C--:B------:R-:W-:Y:S01]  /*10ac0*/  FMUL.FTZ R146, R146, R170.reuse ;  /* 0x000000aa92927220 */ /* 0x080fe20000410000 */
[-C--:B------:R-:W-:Y:S01]  /*10ad0*/  FMUL.FTZ R147, R147, R170.reuse ;  /* 0x000000aa93937220 */ /* 0x080fe20000410000 */
[-C--:B------:R-:W-:Y:S01]  /*10ae0*/  FMUL.FTZ R150, R150, R170.reuse ;  /* 0x000000aa96967220 */ /* 0x080fe20000410000 */
[----:B------:R-:W-:Y:S01]  /*10af0*/  FMUL.FTZ R151, R151, R170 ;  /* 0x000000aa97977220 */ /* 0x000fe20000410000 */
[----:B---3--:R-:W-:Y:S01]  /*10b00*/  FADD.FTZ R172, R182, R3 ;  /* 0x00000003b6ac7221 */ /* 0x008fe20000010000 */
[----:B----4-:R-:W-:-:S03]  /*10b10*/  F2FP.F16.F32.PACK_AB R167, R183, R182 ;  /* 0x000000b6b7a7723e */ /* 0x010fc600000000ff */
[----:B------:R-:W-:Y:S02]  /*10b20*/  FADD.FTZ R3, R183, R172 ;  /* 0x000000acb7037221 */ /* 0x000fe40000010000 */
[----:B------:R0:W-:Y:S01]  /*10b30*/  STSM.16.M88.4 [R197], R164 ;  /* 0x000000a4c5007844 */ /* 0x0001e20000000200 */
[----:B------:R-:W-:Y:S05]  /*10b40*/  @!P0 BRA `(.L_x_6058) ;  /* 0x0000000000048947 */ /* 0x000fea0003800000 */
[----:B------:R-:W-:Y:S01]  /*10b50*/  BPT.TRAP 0x1 ;  /* 0x000000040000795c */ /* 0x000fe20000300000 */
.L_x_6058:
[----:B------:R2:W3:Y:S01]  /*10b60*/  SYNCS.PHASECHK.TRANS64.TRYWAIT P3, [R12+URZ+0x28c50], R207 ;  /* 0x028c50cf0c0075a7 */ /* 0x0004e2000806017f */
[----:B------:R-:W-:Y:S05]  /*10b70*/  @!P0 BRA `(.L_x_6059) ;  /* 0x0000000000048947 */ /* 0x000fea0003800000 */
[----:B------:R-:W-:Y:S01]  /*10b80*/  BPT.TRAP 0x1 ;  /* 0x000000040000795c */ /* 0x000fe20000300000 */
.L_x_6059:
[----:B------:R-:W-:Y:S04]  /*10b90*/  BSSY B2, `(.L_x_6060) ;  /* 0x0000004000027945 */ /* 0x000fe80003800000 */
[----:B---3--:R-:W-:Y:S05]  /*10ba0*/  @P3 BRA `(.L_x_6061) ;  /* 0x0000000000083947 */ /* 0x008fea0003800000 */
[----:B------:R-:W3:Y:S02]  /*10bb0*/  SYNCS.PHASECHK.TRANS64.TRYWAIT P3, [R12+URZ+0x28c50], R207 ;  /* 0x028c50cf0c0075a7 */ /* 0x000ee4000806017f */
[----:B---3--:R-:W-:Y:S05]  /*10bc0*/  @!P3 BRA `(.L_x_6062) ;  /* 0x0000010000ecb947 */ /* 0x008fea0003800000 */
.L_x_6061:
[----:B------:R-:W-:Y:S05]  /*10bd0*/  BSYNC B2 ;  /* 0x0000000000027941 */ /* 0x000fea0003800000 */
.L_x_6060:
[----:B------:R-:W-:Y:S01]  /*10be0*/  IMAD R168, R18, 0x1000, R190 ;  /* 0x0000100012a87824 */ /* 0x000fe200078e02be */
[----:B------:R-:W-:Y:S01]  /*10bf0*/  WARPGROUP.ARRIVE ;  /* 0x00000000000079c5 */ /* 0x000fe20000000000 */
[----:B------:R-:W-:Y:S02]  /*10c00*/  IMAD.MOV.U32 R169, RZ, RZ, 0x40000040 ;  /* 0x40000040ffa97424 */ /* 0x000fe400078e00ff */
[----:B-123--:R-:W-:Y:S01]  /*10c10*/  @!P1 VIADD R12, R12, 0x28c60 ;  /* 0x00028c600c0c9836 */ /* 0x00efe20000000000 */
[----:B------:R-:W-:Y:S01]  /*10c20*/  R2UR UR6, R168 ;  /* 0x00000000a80672ca */ /* 0x000fe200000e0000 */
[----:B------:R-:W-:Y:S01]  /*10c30*/  IMAD.MOV.U32 R213, RZ, RZ, R15 ;  /* 0x000000ffffd57224 */ /* 0x000fe200078e000f */
[----:B------:R-:W-:Y:S01]  /*10c40*/  R2UR UR7, R169 ;  /* 0x00000000a90772ca */ /* 0x000fe200000e0000 */
[----:B------:R-:W-:Y:S01]  /*10c50*/  IMAD.MOV.U32 R169, RZ, RZ, 0x40000040 ;  /* 0x40000040ffa97424 */ /* 0x000fe200078e00ff */
[----:B------:R-:W-:Y:S01]  /*10c60*/  @!P1 PRMT R12, RZ, 0x654, R12 ;  /* 0x00000654ff0c9816 */ /* 0x000fe2000000000c */
[----:B------:R-:W-:-:S02]  /*10c70*/  IMAD.MOV.U32 R214, RZ, RZ, R14 ;  /* 0x000000ffffd67224 */ /* 0x000fc400078e000e */
[----:B------:R-:W-:-:S08]  /*10c80*/  IMAD.MOV.U32 R215, RZ, RZ, R18 ;  /* 0x000000ffffd77224 */ /* 0x000fd000078e0012 */
        /* <DEDUP_REMOVED lines=35> */
.L_x_6052:
[----:B0-----:R-:W-:-:S07]  /*10ec0*/  IMAD.MOV.U32 R12, RZ, RZ, R206 ;  /* 0x000000ffff0c7224 */ /* 0x001fce00078e00ce */
.L_x_6051:
[----:B------:R-:W-:Y:S05]  /*10ed0*/  BSYNC B0 ;  /* 0x0000000000007941 */ /* 0x000fea0003800000 */
.L_x_6050:
[----:B------:R-:W-:Y:S01]  /*10ee0*/  ISETP.GE.AND P2, PT, R12, R202, PT ;  /* 0x000000ca0c00720c */ /* 0x000fe20003f46270 */
[----:B------:R-:W-:-:S12]  /*10ef0*/  BSSY B0, `(.L_x_6064) ;  /* 0x000028e000007945 */ /* 0x000fd80003800000 */
[----:B------:R-:W-:Y:S05]  /*10f00*/  @!P2 BRA `(.L_x_6065) ;  /* 0x000000280030a947 */ /* 0x000fea0003800000 */
[----:B------:R-:W-:Y:S02]  /*10f10*/  IMAD.MOV.U32 R213, RZ, RZ, R15 ;  /* 0x000000ffffd57224 */ /* 0x000fe400078e000f */
[----:B0-----:R-:W-:Y:S02]  /*10f20*/  IMAD.MOV.U32 R215, RZ, RZ, R14 ;  /* 0x000000ffffd77224 */ /* 0x001fe400078e000e */
[----:B------:R-:W-:-:S07]  /*10f30*/  IMAD.MOV.U32 R214, RZ, RZ, R18 ;  /* 0x000000ffffd67224 */ /* 0x000fce00078e0012 */
.L_x_6084:
[----:B------:R-:W-:-:S05]  /*10f40*/  VIADD R18, R214, 0x1 ;  /* 0x00000001d6127836 */ /* 0x000fca0000000000 */
[----:B------:R-:W-:-:S04]  /*10f50*/  ISETP.NE.AND P2, PT, R18, 0x2, PT ;  /* 0x000000021200780c */ /* 0x000fc80003f45270 */
[----:B------:R-:W-:Y:S02]  /*10f60*/  SEL R14, RZ, 0x1, P2 ;  /* 0x00000001ff0e7807 */ /* 0x000fe40001000000 */
[----:B------:R-:W-:Y:S02]  /*10f70*/  SEL R18, R18, RZ, P2 ;  /* 0x000000ff12127207 */ /* 0x000fe40001000000 */
[----:B------:R-:W-:Y:S01]  /*10f80*/  LOP3.LUT R19, R19, R14, RZ, 0x3c, !PT ;  /* 0x0000000e13137212 */ /* 0x000fe200078e3cff */
[----:B-1----:R-:W-:Y:S06]  /*10f90*/  @!P0 BRA `(.L_x_6066) ;  /* 0x0000000000048947 */ /* 0x002fec0003800000 */
[----:B------:R-:W-:Y:S01]  /*10fa0*/  BPT.TRAP 0x1 ;  /* 0x000000040000795c */ /* 0x000fe20000300000 */
.L_x_6066:
[----:B------:R-:W-:Y:S01]  /*10fb0*/  IMAD R206, R18, 0x8, R2 ;  /* 0x0000000812ce7824 */ /* 0x000fe200078e0202 */
[----:B------:R-:W-:-:S04]  /*10fc0*/  SHF.L.U32 R207, R19, 0x1f, RZ ;  /* 0x0000001f13cf7819 */ /* 0x000fc800000006ff */
[----:B------:R0:W1:Y:S01]  /*10fd0*/  SYNCS.PHASECHK.TRANS64.TRYWAIT P2, [R206+URZ+0x28c30], R207 ;  /* 0x028c30cfce0075a7 */ /* 0x000062000804017f */
[----:B------:R-:W-:Y:S05]  /*10fe0*/  @!P0 BRA `(.L_x_6067) ;  /* 0x0000000000048947 */ /* 0x000fea0003800000 */
[----:B------:R-:W-:Y:S01]  /*10ff0*/  BPT.TRAP 0x1 ;  /* 0x000000040000795c */ /* 0x000fe20000300000 */
.L_x_6067:
[----:B------:R-:W-:Y:S01]  /*11000*/  BSSY B1, `(.L_x_6068) ;  /* 0x0000006000017945 */ /* 0x000fe20003800000 */
[----:B------:R-:W-:Y:S01]  /*11010*/  IMAD R14, R18, 0x200, R13 ;  /* 0x00000200120e7824 */ /* 0x000fe200078e020d */
[----:B------:R-:W-:Y:S02]  /*11020*/  MOV R15, 0x40000040 ;  /* 0x40000040000f7802 */ /* 0x000fe40000000f00 */
[----:B-1----:R-:W-:Y:S05]  /*11030*/  @P2 BRA `(.L_x_6069) ;  /* 0x0000000000082947 */ /* 0x002fea0003800000 */
[----:B------:R-:W1:Y:S02]  /*11040*/  SYNCS.PHASECHK.TRANS64.TRYWAIT P2, [R206+URZ+0x28c30], R207 ;  /* 0x028c30cfce0075a7 */ /* 0x000e64000804017f */
[----:B-1----:R-:W-:Y:S05]  /*11050*/  @!P2 BRA `(.L_x_6070) ;  /* 0x000000fc00dca947 */ /* 0x002fea0003800000 */
.L_x_6069:
[----:B------:R-:W-:Y:S05]  /*11060*/  BSYNC B1 ;  /* 0x0000000000017941 */ /* 0x000fea0003800000 */
.L_x_6068:
[C---:B------:R-:W-:Y:S01]  /*11070*/  R2UR UR6, R14.reuse ;  /* 0x000000000e0672ca */ /* 0x040fe200000e0000 */
[----:B------:R-:W-:Y:S01]  /*11080*/  WARPGROUP.ARRIVE ;  /* 0x00000000000079c5 */ /* 0x000fe20000000000 */
[----:B------:R-:W-:Y:S01]  /*11090*/  R2UR UR7, R15 ;  /* 0x000000000f0772ca */ /* 0x000fe200000e0000 */
[----:B------:R-:W-:Y:S01]  /*110a0*/  VIADD R20, R14, 0x2 ;  /* 0x000000020e147836 */ /* 0x000fe20000000000 */
[----:B------:R-:W-:Y:S01]  /*110b0*/  R2UR UR4, R4 ;  /* 0x00000000040472ca */ /* 0x000fe200000e0000 */
[----:B------:R-:W-:Y:S01]  /*110c0*/  IMAD.MOV.U32 R21, RZ, RZ, 0x40000040 ;  /* 0x40000040ff157424 */ /* 0x000fe200078e00ff */
[----:B------:R-:W-:Y:S01]  /*110d0*/  R2UR UR5, R5 ;  /* 0x00000000050572ca */ /* 0x000fe200000e0000 */
[----:B------:R-:W-:-:S12]  /*110e0*/  IMAD.MOV.U32 R15, RZ, RZ, 0x40000040 ;  /* 0x40000040ff0f7424 */ /* 0x000fd800078e00ff */
[----:B------:R-:W-:Y:S01]  /*110f0*/  HGMMA.64x64x16.F32 R152, gdesc[UR4], RZ, !UPT, gsb0 ;  /* 0x00e00000049879f0 */ /* 0x000fe2000c0008ff */
[----:B------:R-:W-:Y:S01]  /*11100*/  R2UR UR6, R20 ;  /* 0x00000000140672ca */ /* 0x000fe200000e0000 */
[----:B------:R-:W-:Y:S01]  /*11110*/  VIADD R20, R14, 0x4 ;  /* 0x000000040e147836 */ /* 0x000fe20000000000 */
        /* <DEDUP_REMOVED lines=29> */
[----:B------:R-:W-:Y:S01]  /*112f0*/  HGMMA.64x64x16.F32 R152, gdesc[UR4], R152, gsb0 ;  /* 0x00e00000049879f0 */ /* 0x000fe20008000898 */
[----:B------:R-:W-:Y:S02]  /*11300*/  ULDC UR4, c[0x0][0x9d8] ;  /* 0x0002760000047ab9 */ /* 0x000fe40000000800 */
        /* <DEDUP_REMOVED lines=36> */
[----:B------:R-:W-:Y:S01]  /*11550*/  ULDC UR4, c[0x0][0x9e0] ;  /* 0x0002780000047ab9 */ /* 0x000fe20000000800 */
[----:B------:R4:W-:Y:S01]  /*11560*/  @!P1 SYNCS.ARRIVE.TRANS64.RED.A1T0 RZ, [R14+URZ], RZ ;  /* 0x000000ff0eff99a7 */ /* 0x0009e2000810043f */
[----:B------:R-:W-:-:S05]  /*11570*/  IADD3 R183, -R22, R183, R23 ;  /* 0x000000b716b77210 */ /* 0x000fca0007ffe117 */
[----:B------:R-:W0:Y:S01]  /*11580*/  MUFU.TANH R229, R229 ;  /* 0x000000e500e57308 */ /* 0x000e220000002400 */
[C---:B------:R-:W-:Y:S02]  /*11590*/  VIADD R231, R183.reuse, UR45 ;  /* 0x0000002db7e77c36 */ /* 0x040fe40008000000 */
[----:B------:R-:W-:Y:S02]  /*115a0*/  VIADD R183, R183, UR4 ;  /* 0x00000004b7b77c36 */ /* 0x000fe40008000000 */
[--C-:B--2---:R-:W-:Y:S02]  /*115b0*/  IMAD.IADD R182, R231, 0x1, R232.reuse ;  /* 0x00000001e7b67824 */ /* 0x104fe400078e02e8 */
        /* <DEDUP_REMOVED lines=32> */
[----:B------:R-:W-:Y:S01]  /*117c0*/  IADD3 R232, -R22, R23, R232 ;  /* 0x0000001716e87210 */ /* 0x000fe20007ffe1e8 */
[----:B------:R-:W-:Y:S03]  /*117d0*/  BSSY B1, `(.L_x_6072) ;  /* 0x0000012000017945 */ /* 0x000fe60003800000 */
[----:B------:R-:W-:-:S13]  /*117e0*/  ISETP.GT.AND P2, PT, R232, -0x1, PT ;  /* 0xffffffffe800780c */ /* 0x000fda0003f44270 */
[----:B------:R-:W-:Y:S05]  /*117f0*/  @P2 BRA `(.L_x_6073) ;  /* 0x0000000000242947 */ /* 0x000fea0003800000 */
[----:B------:R-:W-:Y:S01]  /*11800*/  ULDC UR4, c[0x0][0x9e4] ;  /* 0x0002790000047ab9 */ /* 0x000fe20000000800 */
[----:B------:R-:W-:Y:S01]  /*11810*/  LOP3.LUT R232, RZ, R232, RZ, 0x33, !PT ;  /* 0x000000e8ffe87212 */ /* 0x000fe200078e33ff */
[----:B------:R-:W-:-:S05]  /*11820*/  IMAD.U32 R233, RZ, RZ, UR4 ;  /* 0x00000004ffe97e24 */ /* 0x000fca000f8e00ff */
[----:B------:R-:W-:-:S13]  /*11830*/  ISETP.NE.AND P2, PT, R233, 0x1, PT ;  /* 0x00000001e900780c */ /* 0x000fda0003f45270 */
[----:B------:R-:W2:Y:S02]  /*11840*/  @P2 LDC.64 R14, c[0x0][0x9e8] ;  /* 0x00027a00ff0e2b82 */ /* 0x000ea40000000a00 */
[----:B--2---:R-:W-:-:S05]  /*11850*/  @P2 IMAD.HI.U32 R14, R232, R14, RZ ;  /* 0x0000000ee80e2227 */ /* 0x004fca00078e00ff */
[----:B------:R-:W-:-:S04]  /*11860*/  @P2 SHF.R.U32.HI R232, RZ, R15, R14 ;  /* 0x0000000fffe82219 */ /* 0x000fc8000001160e */
[----:B------:R-:W-:Y:S01]  /*11870*/  LOP3.LUT R232, RZ, R232, RZ, 0x33, !PT ;  /* 0x000000e8ffe87212 */ /* 0x000fe200078e33ff */
[----:B------:R-:W-:Y:S06]  /*11880*/  BRA `(.L_x_6074) ;  /* 0x0000000000187947 */ /* 0x000fec0003800000 */
.L_x_6073:
[----:B------:R-:W-:Y:S02]  /*11890*/  ULDC UR4, c[0x0][0x9e4] ;  /* 0x0002790000047ab9 */ /* 0x000fe40000000800 */
[----:B------:R-:W-:-:S05]  /*118a0*/  IMAD.U32 R233, RZ, RZ, UR4 ;  /* 0x00000004ffe97e24 */ /* 0x000fca000f8e00ff */
[----:B------:R-:W-:-:S13]  /*118b0*/  ISETP.NE.AND P2, PT, R233, 0x1, PT ;  /* 0x00000001e900780c */ /* 0x000fda0003f45270 */
[----:B------:R-:W2:Y:S02]  /*118c0*/  @P2 LDC.64 R14, c[0x0][0x9e8] ;  /* 0x00027a00ff0e2b82 */ /* 0x000ea40000000a00 */
[----:B--2---:R-:W-:-:S05]  /*118d0*/  @P2 IMAD.HI.U32 R14, R232, R14, RZ ;  /* 0x0000000ee80e2227 */ /* 0x004fca00078e00ff */
[----:B------:R-:W-:-:S07]  /*118e0*/  @P2 SHF.R.U32.HI R232, RZ, R15, R14 ;  /* 0x0000000fffe82219 */ /* 0x000fce000001160e */
.L_x_6074:
[----:B------:R-:W-:Y:S05]  /*118f0*/  BSYNC B1 ;  /* 0x0000000000017941 */ /* 0x000fea0003800000 */
.L_x_6072:
[----:B------:R-:W-:-:S04]  /*11900*/  IMAD R232, R232, R233, -R178 ;  /* 0x000000e9e8e87224 */ /* 0x000fc800078e0ab2 */
[----:B------:R-:W-:-:S05]  /*11910*/  IMAD.IADD R232, R232, 0x1, -R184 ;  /* 0x00000001e8e87824 */ /* 0x000fca00078e0ab8 */
[----:B------:R-:W-:Y:S02]  /*11920*/  VIMNMX R182, R182, R232, !PT ;  /* 0x000000e8b6b67248 */ /* 0x000fe40007fe0100 */
[----:B------:R-:W-:-:S07]  /*11930*/  VIADDMNMX R181, R232, R233, R181, PT ;  /* 0x000000e9e8b57246 */ /* 0x000fce00038001b5 */
.L_x_6071:
[----:B------:R-:W-:Y:S01]  /*11940*/  ISETP.GT.AND P2, PT, R12, -0x1, PT ;  /* 0xffffffff0c00780c */ /* 0x000fe20003f44270 */
[----:B------:R-:W2:Y:S03]  /*11950*/  SHFL.IDX PT, R20, R20, 0x1, 0x1c1f ;  /* 0x003c1f0014147f89 */ /* 0x000ea600000e0000 */
[C---:B------:R-:W-:Y:S02]  /*11960*/  ISETP.GT.AND P4, PT, R182.reuse, RZ, P2 ;  /* 0x000000ffb600720c */ /* 0x040fe40001784270 */
[----:B------:R-:W-:Y:S02]  /*11970*/  ISETP.GT.AND P3, PT, R182, 0x1, P2 ;  /* 0x00000001b600780c */ /* 0x000fe40001764270 */
[C---:B------:R-:W-:Y:S02]  /*11980*/  ISETP.LT.OR P4, PT, R181.reuse, 0x1, P4 ;  /* 0x00000001b500780c */ /* 0x040fe40002781670 */
[----:B------:R-:W-:-:S02]  /*11990*/  ISETP.LT.OR P3, PT, R181, 0x2, P3 ;  /* 0x00000002b500780c */ /* 0x000fc40001f61670 */
[----:B------:R-:W-:Y:S02]  /*119a0*/  FSEL R216, R216, -INF , !P4 ;  /* 0xff800000d8d87808 */ /* 0x000fe40006000000 */
[----:B0-----:R-:W-:Y:S02]  /*119b0*/  FSEL R229, R229, -INF , !P3 ;  /* 0xff800000e5e57808 */ /* 0x001fe40005800000 */
[C---:B------:R-:W-:Y:S02]  /*119c0*/  ISETP.GT.AND P4, PT, R182.reuse, 0x8, P2 ;  /* 0x00000008b600780c */ /* 0x040fe40001784270 */
[----:B------:R-:W-:Y:S02]  /*119d0*/  ISETP.GT.AND P3, PT, R182, 0x9, P2 ;  /* 0x00000009b600780c */ /* 0x000fe40001764270 */
[C---:B------:R-:W-:Y:S02]  /*119e0*/  ISETP.LT.OR P4, PT, R181.reuse, 0x9, P4 ;  /* 0x00000009b500780c */ /* 0x040fe40002781670 */
[----:B------:R-:W-:-:S02]  /*119f0*/  ISETP.LT.OR P3, PT, R181, 0xa, P3 ;  /* 0x0000000ab500780c */ /* 0x000fc40001f61670 */
[----:B------:R-:W-:Y:S01]  /*11a00*/  FSEL R155, R155, -INF , !P4 ;  /* 0xff8000009b9b7808 */ /* 0x000fe20006000000 */
[--C-:B--2---:R-:W-:Y:S01]  /*11a10*/  IMAD.IADD R183, R183, 0x1, R20.reuse ;  /* 0x00000001b7b77824 */ /* 0x104fe200078e0214 */
[----:B------:R-:W-:Y:S01]  /*11a20*/  FSEL R230, R230, -INF , !P3 ;  /* 0xff800000e6e67808 */ /* 0x000fe20005800000 */
[----:B------:R-:W-:Y:S01]  /*11a30*/  IMAD.IADD R231, R231, 0x1, R20 ;  /* 0x00000001e7e77824 */ /* 0x000fe200078e0214 */
[C---:B------:R-:W-:Y:S02]  /*11a40*/  ISETP.GT.AND P4, PT, R182.reuse, 0x10, P2 ;  /* 0x00000010b600780c */ /* 0x040fe40001784270 */
[----:B------:R-:W-:Y:S02]  /*11a50*/  ISETP.GT.AND P3, PT, R182, 0x11, P2 ;  /* 0x00000011b600780c */ /* 0x000fe40001764270 */
[C---:B------:R-:W-:Y:S02]  /*11a60*/  ISETP.LT.OR P4, PT, R181.reuse, 0x11, P4 ;  /* 0x00000011b500780c */ /* 0x040fe40002781670 */
[----:B------:R-:W-:-:S02]  /*11a70*/  ISETP.LT.OR P3, PT, R181, 0x12, P3 ;  /* 0x00000012b500780c */ /* 0x000fc40001f61670 */
[----:B------:R-:W-:Y:S02]  /*11a80*/  FSEL R159, R159, -INF , !P4 ;  /* 0xff8000009f9f7808 */ /* 0x000fe40006000000 */
[----:B------:R-:W-:Y:S02]  /*11a90*/  FSEL R160, R160, -INF , !P3 ;  /* 0xff800000a0a07808 */ /* 0x000fe40005800000 */
        /* <DEDUP_REMOVED lines=29> */
[----:B------:R-:W-:Y:S01]  /*11c70*/  FSEL R180, R180, -INF , !P3 ;  /* 0xff800000b4b47808 */ /* 0x000fe20005800000 */
[----:B------:R-:W-:Y:S08]  /*11c80*/  @!P6 BRA `(.L_x_6075) ;  /* 0x000000000060e947 */ /* 0x000ff00003800000 */
        /* <DEDUP_REMOVED lines=8> */
[----:B------:R-:W0:Y:S02]  /*11d10*/  @P3 LDC.64 R14, c[0x0][0x9e8] ;  /* 0x00027a00ff0e3b82 */ /* 0x000e240000000a00 */
[----:B0-----:R-:W-:-:S05]  /*11d20*/  @P3 IMAD.HI.U32 R14, R20, R14, RZ ;  /* 0x0000000e140e3227 */ /* 0x001fca00078e00ff */
[----:B------:R-:W-:-:S04]  /*11d30*/  @P3 SHF.R.U32.HI R20, RZ, R15, R14 ;  /* 0x0000000fff143219 */ /* 0x000fc8000001160e */
[----:B------:R-:W-:Y:S01]  /*11d40*/  LOP3.LUT R20, RZ, R20, RZ, 0x33, !PT ;  /* 0x00000014ff147212 */ /* 0x000fe200078e33ff */
[----:B------:R-:W-:Y:S06]  /*11d50*/  BRA `(.L_x_6078) ;  /* 0x0000000000187947 */ /* 0x000fec0003800000 */
.L_x_6077:
[----:B------:R-:W-:Y:S02]  /*11d60*/  ULDC UR4, c[0x0][0x9e4] ;  /* 0x0002790000047ab9 */ /* 0x000fe40000000800 */
[----:B------:R-:W-:-:S05]  /*11d70*/  IMAD.U32 R181, RZ, RZ, UR4 ;  /* 0x00000004ffb57e24 */ /* 0x000fca000f8e00ff */
[----:B------:R-:W-:-:S13]  /*11d80*/  ISETP.NE.AND P3, PT, R181, 0x1, PT ;  /* 0x00000001b500780c */ /* 0x000fda0003f65270 */
[----:B------:R-:W0:Y:S02]  /*11d90*/  @P3 LDC.64 R14, c[0x0][0x9e8] ;  /* 0x00027a00ff0e3b82 */ /* 0x000e240000000a00 */
[----:B0-----:R-:W-:-:S05]  /*11da0*/  @P3 IMAD.HI.U32 R14, R20, R14, RZ ;  /* 0x0000000e140e3227 */ /* 0x001fca00078e00ff */
[----:B------:R-:W-:-:S07]  /*11db0*/  @P3 SHF.R.U32.HI R20, RZ, R15, R14 ;  /* 0x0000000fff143219 */ /* 0x000fce000001160e */
.L_x_6078:
[----:B------:R-:W-:Y:S05]  /*11dc0*/  BSYNC B1 ;  /* 0x0000000000017941 */ /* 0x000fea0003800000 */
.L_x_6076:
[----:B------:R-:W-:-:S04]  /*11dd0*/  IMAD R20, R20, R181, -R178 ;  /* 0x000000b514147224 */ /* 0x000fc800078e0ab2 */
[----:B------:R-:W-:-:S05]  /*11de0*/  IMAD.IADD R20, R20, 0x1, -R184 ;  /* 0x0000000114147824 */ /* 0x000fca00078e0ab8 */
[----:B------:R-:W-:Y:S02]  /*11df0*/  VIMNMX R231, R231, R20, !PT ;  /* 0x00000014e7e77248 */ /* 0x000fe40007fe0100 */
[----:B------:R-:W-:-:S07]  /*11e00*/  VIADDMNMX R183, R20, R181, R183, PT ;  /* 0x000000b514b77246 */ /* 0x000fce00038001b7 */
.L_x_6075:
[----:B------:R-:W-:Y:S01]  /*11e10*/  FMNMX.FTZ R14, R216, R215, !PT ;  /* 0x000000d7d80e7209 */ /* 0x000fe20007810000 */
[----:B------:R-:W-:Y:S02]  /*11e20*/  ULDC UR4, c[0x0][0x988] ;  /* 0x0002620000047ab9 */ /* 0x000fe40000000800 */
[----:B------:R-:W-:Y:S01]  /*11e30*/  IMAD.U32 R20, RZ, RZ, UR4 ;  /* 0x00000004ff147e24 */ /* 0x000fe2000f8e00ff */
        /* <DEDUP_REMOVED lines=18> */
[----:B0-----:R-:W-:-:S04]  /*11f60*/  FMNMX.FTZ R14, R14, R15, !PT ;  /* 0x0000000f0e0e7209 */ /* 0x001fc80007810000 */
[C---:B------:R-:W-:Y:S01]  /*11f70*/  FSETP.NEU.FTZ.AND P3, PT, R14.reuse, -INF , PT ;  /* 0xff8000000e00780b */ /* 0x040fe20003f7d000 */
[----:B------:R-:W-:-:S03]  /*11f80*/  FMUL.FTZ R15, R14, R20 ;  /* 0x000000140e0f7220 */ /* 0x000fc60000410000 */
[----:B------:R-:W-:Y:S02]  /*11f90*/  FSEL R178, R14, RZ, P3 ;  /* 0x000000ff0eb27208 */ /* 0x000fe40001800000 */
[----:B------:R-:W-:Y:S02]  /*11fa0*/  FSEL R15, R15, RZ, P3 ;  /* 0x000000ff0f0f7208 */ /* 0x000fe40001800000 */
[----:B------:R-:W-:Y:S01]  /*11fb0*/  ISETP.GT.AND P3, PT, R231, 0x1, P2 ;  /* 0x00000001e700780c */ /* 0x000fe20001764270 */
[----:B------:R-:W-:Y:S01]  /*11fc0*/  FADD.FTZ R178, -R178, R215 ;  /* 0x000000d7b2b27221 */ /* 0x000fe20000010100 */
[----:B------:R-:W-:Y:S02]  /*11fd0*/  IMAD.MOV R215, RZ, RZ, -R194 ;  /* 0x000000ffffd77224 */ /* 0x000fe400078e0ac2 */
[-CC-:B------:R-:W-:Y:S01]  /*11fe0*/  FFMA.FTZ R216, R216, R20.reuse, -R15.reuse ;  /* 0x00000014d8d87223 */ /* 0x180fe2000001080f */
[----:B------:R-:W-:Y:S01]  /*11ff0*/  ISETP.LT.OR P4, PT, R183, 0x2, P3 ;  /* 0x00000002b700780c */ /* 0x000fe20001f81670 */
[-CC-:B------:R-:W-:Y:S01]  /*12000*/  FFMA.FTZ R229, R229, R20.reuse, -R15.reuse ;  /* 0x00000014e5e57223 */ /* 0x180fe2000001080f */
[----:B------:R-:W-:Y:S01]  /*12010*/  ISETP.GT.AND P3, PT, R231, 0x8, P2 ;  /* 0x00000008e700780c */ /* 0x000fe20001764270 */
[-CC-:B------:R-:W-:Y:S01]  /*12020*/  FFMA.FTZ R155, R155, R20.reuse, -R15.reuse ;  /* 0x000000149b9b7223 */ /* 0x180fe2000001080f */
[----:B------:R-:W-:Y:S01]  /*12030*/  FSEL R181, R152, -INF , !P4 ;  /* 0xff80000098b57808 */ /* 0x000fe20006000000 */
[-CC-:B------:R-:W-:Y:S01]  /*12040*/  FFMA.FTZ R230, R230, R20.reuse, -R15.reuse ;  /* 0x00000014e6e67223 */ /* 0x180fe2000001080f */
[----:B------:R-:W-:Y:S01]  /*12050*/  ISETP.GT.AND P4, PT, R231, 0x9, P2 ;  /* 0x00000009e700780c */ /* 0x000fe20001784270 */
[-CC-:B------:R-:W-:Y:S01]  /*12060*/  FFMA.FTZ R159, R159, R20.reuse, -R15.reuse ;  /* 0x000000149f9f7223 */ /* 0x180fe2000001080f */
[C---:B------:R-:W-:Y:S01]  /*12070*/  ISETP.LT.OR P3, PT, R183.reuse, 0x9, P3 ;  /* 0x00000009b700780c */ /* 0x040fe20001f61670 */
[-CC-:B------:R-:W-:Y:S01]  /*12080*/  FFMA.FTZ R160, R160, R20.reuse, -R15.reuse ;  /* 0x00000014a0a07223 */ /* 0x180fe2000001080f */
[----:B------:R-:W-:Y:S01]  /*12090*/  ISETP.LT.OR P4, PT, R183, 0xa, P4 ;  /* 0x0000000ab700780c */ /* 0x000fe20002781670 */
[-CC-:B------:R-:W-:Y:S01]  /*120a0*/  FFMA.FTZ R162, R162, R20.reuse, -R15.reuse ;  /* 0x00000014a2a27223 */ /* 0x180fe2000001080f */
[----:B------:R-:W-:Y:S01]  /*120b0*/  FSEL R153, R153, -INF , !P3 ;  /* 0xff80000099997808 */ /* 0x000fe20005800000 */
[-CC-:B------:R-:W-:Y:S01]  /*120c0*/  FFMA.FTZ R165, R165, R20.reuse, -R15.reuse ;  /* 0x00000014a5a57223 */ /* 0x180fe2000001080f */
[----:B------:R-:W-:Y:S01]  /*120d0*/  FSEL R154, R154, -INF , !P4 ;  /* 0xff8000009a9a7808 */ /* 0x000fe20006000000 */
[-CC-:B------:R-:W-:Y:S01]  /*120e0*/  FFMA.FTZ R166, R166, R20.reuse, -R15.reuse ;  /* 0x00000014a6a67223 */ /* 0x180fe2000001080f */
[C---:B------:R-:W-:Y:S01]  /*120f0*/  ISETP.GT.AND P4, PT, R231.reuse, 0x11, P2 ;  /* 0x00000011e700780c */ /* 0x040fe20001784270 */
[-CC-:B------:R-:W-:Y:S01]  /*12100*/  FFMA.FTZ R168, R168, R20.reuse, -R15.reuse ;  /* 0x00000014a8a87223 */ /* 0x180fe2000001080f */
[----:B------:R-:W-:Y:S01]  /*12110*/  ISETP.GT.AND P3, PT, R231, 0x10, P2 ;  /* 0x00000010e700780c */ /* 0x000fe20001764270 */
[-CC-:B------:R-:W-:Y:S01]  /*12120*/  FFMA.FTZ R172, R172, R20.reuse, -R15.reuse ;  /* 0x00000014acac7223 */ /* 0x180fe2000001080f */
[----:B------:R-:W-:Y:S01]  /*12130*/  ISETP.LT.OR P4, PT, R183, 0x12, P4 ;  /* 0x00000012b700780c */ /* 0x000fe20002781670 */
[-CC-:B------:R-:W-:Y:S01]  /*12140*/  FFMA.FTZ R173, R173, R20.reuse, -R15.reuse ;  /* 0x00000014adad7223 */ /* 0x180fe2000001080f */
[----:B------:R-:W-:Y:S01]  /*12150*/  ISETP.LT.OR P3, PT, R183, 0x11, P3 ;  /* 0x00000011b700780c */ /* 0x000fe20001f61670 */
[-CC-:B------:R-:W-:Y:S01]  /*12160*/  FFMA.FTZ R175, R175, R20.reuse, -R15.reuse ;  /* 0x00000014afaf7223 */ /* 0x180fe2000001080f */
[----:B------:R-:W-:Y:S01]  /*12170*/  FSEL R182, R157, -INF , !P4 ;  /* 0xff8000009db67808 */ /* 0x000fe20006000000 */
[-C--:B------:R-:W-:Y:S01]  /*12180*/  FMUL.FTZ R157, R178, R20.reuse ;  /* 0x00000014b29d7220 */ /* 0x080fe20000410000 */
[----:B------:R-:W-:Y:S01]  /*12190*/  ISETP.GT.AND P4, PT, R231, 0x19, P2 ;  /* 0x00000019e700780c */ /* 0x000fe20001784270 */
[-CC-:B------:R-:W-:Y:S01]  /*121a0*/  FFMA.FTZ R177, R177, R20.reuse, -R15.reuse ;  /* 0x00000014b1b17223 */ /* 0x180fe2000001080f */
[----:B------:R-:W-:Y:S01]  /*121b0*/  FSEL R156, R156, -INF , !P3 ;  /* 0xff8000009c9c7808 */ /* 0x000fe20005800000 */
[-CC-:B------:R-:W-:Y:S01]  /*121c0*/  FFMA.FTZ R179, R179, R20.reuse, -R15.reuse ;  /* 0x00000014b3b37223 */ /* 0x180fe2000001080f */
[----:B------:R-:W-:Y:S01]  /*121d0*/  ISETP.LT.OR P4, PT, R183, 0x1a, P4 ;  /* 0x0000001ab700780c */ /* 0x000fe20002781670 */
[----:B------:R-:W-:Y:S01]  /*121e0*/  FFMA.FTZ R180, R180, R20, -R15 ;  /* 0x00000014b4b47223 */ /* 0x000fe2000001080f */
[----:B------:R-:W-:Y:S01]  /*121f0*/  ISETP.GT.AND P3, PT, R231, 0x18, P2 ;  /* 0x00000018e700780c */ /* 0x000fe20001764270 */
[----:B------:R-:W-:Y:S01]  /*12200*/  MUFU.EX2 R152, R216 ;  /* 0x000000d800987308 */ /* 0x000fe20000000800 */
[----:B------:R-:W-:-:S02]  /*12210*/  FSEL R161, R161, -INF , !P4 ;  /* 0xff800000a1a17808 */ /* 0x000fc40006000000 */
[----:B------:R-:W-:Y:S02]  /*12220*/  ISETP.GT.AND P4, PT, R231, 0x21, P2 ;  /* 0x00000021e700780c */ /* 0x000fe40001784270 */
[C---:B------:R-:W-:Y:S02]  /*12230*/  ISETP.LT.OR P3, PT, R183.reuse, 0x19, P3 ;  /* 0x00000019b700780c */ /* 0x040fe40001f61670 */
[----:B------:R-:W-:Y:S01]  /*12240*/  ISETP.LT.OR P4, PT, R183, 0x22, P4 ;  /* 0x00000022b700780c */ /* 0x000fe20002781670 */
[----:B------:R-:W0:Y:S01]  /*12250*/  MUFU.EX2 R157, R157 ;  /* 0x0000009d009d7308 */ /* 0x000e220000000800 */
[----:B------:R-:W-:Y:S02]  /*12260*/  FSEL R158, R158, -INF , !P3 ;  /* 0xff8000009e9e7808 */ /* 0x000fe40005800000 */
[----:B------:R-:W-:Y:S02]  /*12270*/  FSEL R164, R164, -INF , !P4 ;  /* 0xff800000a4a47808 */ /* 0x000fe40006000000 */
[----:B------:R-:W-:-:S02]  /*12280*/  ISETP.GT.AND P4, PT, R231, 0x29, P2 ;  /* 0x00000029e700780c */ /* 0x000fc40001784270 */
[----:B------:R-:W-:Y:S01]  /*12290*/  ISETP.GT.AND P3, PT, R231, 0x20, P2 ;  /* 0x00000020e700780c */ /* 0x000fe20001764270 */
[----:B------:R-:W2:Y:S01]  /*122a0*/  MUFU.EX2 R229, R229 ;  /* 0x000000e500e57308 */ /* 0x000ea20000000800 */
[C---:B------:R-:W-:Y:S02]  /*122b0*/  ISETP.LT.OR P4, PT, R183.reuse, 0x2a, P4 ;  /* 0x0000002ab700780c */ /* 0x040fe40002781670 */
[----:B------:R-:W-:Y:S02]  /*122c0*/  ISETP.LT.OR P3, PT, R183, 0x21, P3 ;  /* 0x00000021b700780c */ /* 0x000fe40001f61670 */
[----:B------:R-:W-:Y:S02]  /*122d0*/  FSEL R169, R169, -INF , !P4 ;  /* 0xff800000a9a97808 */ /* 0x000fe40006000000 */
[----:B------:R-:W-:Y:S01]  /*122e0*/  ISETP.GT.AND P4, PT, R231, RZ, P2 ;  /* 0x000000ffe700720c */ /* 0x000fe20001784270 */
[----:B------:R-:W3:Y:S01]  /*122f0*/  MUFU.EX2 R155, R155 ;  /* 0x0000009b009b7308 */ /* 0x000ee20000000800 */
[----:B------:R-:W-:Y:S01]  /*12300*/  FSEL R163, R163, -INF , !P3 ;  /* 0xff800000a3a37808 */ /* 0x000fe20005800000 */
[----:B0-----:R-:W-:Y:S01]  /*12310*/  FFMA.FTZ R0, R157, R0, R152 ;  /* 0x000000009d007223 */ /* 0x001fe20000010098 */
[----:B------:R-:W-:Y:S01]  /*12320*/  ISETP.LT.OR P4, PT, R183, 0x1, P4 ;  /* 0x00000001b700780c */ /* 0x000fe20002781670 */
[-C--:B------:R-:W-:Y:S01]  /*12330*/  FMUL.FTZ R24, R24, R157.reuse ;  /* 0x0000009d18187220 */ /* 0x080fe20000410000 */
[----:B------:R-:W-:Y:S01]  /*12340*/  ISETP.GT.AND P3, PT, R231, 0x28, P2 ;  /* 0x00000028e700780c */ /* 0x000fe20001764270 */
[----:B------:R-:W-:Y:S01]  /*12350*/  FMUL.FTZ R25, R25, R157 ;  /* 0x0000009d19197220 */ /* 0x000fe20000410000 */
[----:B------:R-:W-:Y:S01]  /*12360*/  FSEL R21, R21, -INF , !P4 ;  /* 0xff80000015157808 */ /* 0x000fe20006000000 */
[----:B------:R-:W0:Y:S01]  /*12370*/  MUFU.EX2 R230, R230 ;  /* 0x000000e600e67308 */ /* 0x000e220000000800 */
[----:B------:R-:W-:Y:S01]  /*12380*/  ISETP.LT.OR P3, PT, R183, 0x29, P3 ;  /* 0x00000029b700780c */ /* 0x000fe20001f61670 */
[----:B--2---:R-:W-:Y:S01]  /*12390*/  FADD.FTZ R0, R229, R0 ;  /* 0x00000000e5007221 */ /* 0x004fe20000010000 */
[----:B------:R-:W-:Y:S01]  /*123a0*/  FMNMX.FTZ R178, R21, R213, !PT ;  /* 0x000000d515b27209 */ /* 0x000fe20007810000 */
[-C--:B------:R-:W-:Y:S01]  /*123b0*/  FMUL.FTZ R28, R28, R157.reuse ;  /* 0x0000009d1c1c7220 */ /* 0x080fe20000410000 */
[----:B------:R-:W-:Y:S01]  /*123c0*/  FSEL R167, R167, -INF , !P3 ;  /* 0xff800000a7a77808 */ /* 0x000fe20005800000 */
[-C--:B------:R-:W-:Y:S01]  /*123d0*/  FMUL.FTZ R29, R29, R157.reuse ;  /* 0x0000009d1d1d7220 */ /* 0x080fe20000410000 */
[----:B------:R-:W-:Y:S01]  /*123e0*/  FMNMX.FTZ R178, R181, R178, !PT ;  /* 0x000000b2b5b27209 */ /* 0x000fe20007810000 */
[----:B------:R-:W-:Y:S01]  /*123f0*/  MUFU.EX2 R159, R159 ;  /* 0x0000009f009f7308 */ /* 0x000fe20000000800 */
[----:B------:R-:W-:Y:S01]  /*12400*/  ISETP.GT.AND P3, PT, R231, 0x30, P2 ;  /* 0x00000030e700780c */ /* 0x000fe20001764270 */
[-C--:B------:R-:W-:Y:S01]  /*12410*/  FMUL.FTZ R32, R32, R157.reuse ;  /* 0x0000009d20207220 */ /* 0x080fe20000410000 */
[----:B------:R-:W-:Y:S01]  /*12420*/  FMNMX.FTZ R15, R153, R178, !PT ;  /* 0x000000b2990f7209 */ /* 0x000fe20007810000 */
[-C--:B------:R-:W-:Y:S01]  /*12430*/  FMUL.FTZ R33, R33, R157.reuse ;  /* 0x0000009d21217220 */ /* 0x080fe20000410000 */
[----:B------:R-:W-:Y:S01]  /*12440*/  ISETP.LT.OR P3, PT, R183, 0x31, P3 ;  /* 0x00000031b700780c */ /* 0x000fe20001f61670 */
[----:B------:R-:W-:Y:S01]  /*12450*/  FMUL.FTZ R36, R36, R157 ;  /* 0x0000009d24247220 */ /* 0x000fe20000410000 */
[----:B------:R-:W-:Y:S01]  /*12460*/  FMNMX.FTZ R15, R154, R15, !PT ;  /* 0x0000000f9a0f7209 */ /* 0x000fe20007810000 */
[----:B------:R-:W2:Y:S01]  /*12470*/  MUFU.EX2 R160, R160 ;  /* 0x000000a000a07308 */ /* 0x000ea20000000800 */
[----:B------:R-:W-:Y:S01]  /*12480*/  FSEL R171, R171, -INF , !P3 ;  /* 0xff800000abab7808 */ /* 0x000fe20005800000 */
[----:B------:R-:W-:Y:S01]  /*12490*/  FMUL.FTZ R37, R37, R157 ;  /* 0x0000009d25257220 */ /* 0x000fe20000410000 */
[----:B------:R-:W-:Y:S01]  /*124a0*/  FMNMX.FTZ R15, R156, R15, !PT ;  /* 0x0000000f9c0f7209 */ /* 0x000fe20007810000 */
[-C--:B------:R-:W-:Y:S01]  /*124b0*/  FMUL.FTZ R40, R40, R157.reuse ;  /* 0x0000009d28287220 */ /* 0x080fe20000410000 */
[----:B------:R-:W-:Y:S01]  /*124c0*/  ISETP.GT.AND P3, PT, R231, 0x31, P2 ;  /* 0x00000031e700780c */ /* 0x000fe20001764270 */
[----:B------:R-:W-:Y:S01]  /*124d0*/  FMUL.FTZ R41, R41, R157 ;  /* 0x0000009d29297220 */ /* 0x000fe20000410000 */
[----:B------:R-:W-:Y:S01]  /*124e0*/  FMNMX.FTZ R15, R182, R15, !PT ;  /* 0x0000000fb60f7209 */ /* 0x000fe20007810000 */
[----:B------:R-:W-:Y:S01]  /*124f0*/  MUFU.EX2 R162, R162 ;  /* 0x000000a200a27308 */ /* 0x000fe20000000800 */
[----:B------:R-:W-:Y:S01]  /*12500*/  ISETP.GT.AND P4, PT, R231, 0x38, P2 ;  /* 0x00000038e700780c */ /* 0x000fe20001784270 */
[----:B------:R-:W-:Y:S01]  /*12510*/  FMUL.FTZ R44, R44, R157 ;  /* 0x0000009d2c2c7220 */ /* 0x000fe20000410000 */
[----:B------:R-:W-:Y:S01]  /*12520*/  FMNMX.FTZ R178, R158, R15, !PT ;  /* 0x0000000f9eb27209 */ /* 0x000fe20007810000 */
[-C--:B------:R-:W-:Y:S01]  /*12530*/  FMUL.FTZ R45, R45, R157.reuse ;  /* 0x0000009d2d2d7220 */ /* 0x080fe20000410000 */
[----:B------:R-:W-:Y:S01]  /*12540*/  ISETP.LT.OR P3, PT, R183, 0x32, P3 ;  /* 0x00000032b700780c */ /* 0x000fe20001f61670 */
[-C--:B------:R-:W-:Y:S01]  /*12550*/  FMUL.FTZ R48, R48, R157.reuse ;  /* 0x0000009d30307220 */ /* 0x080fe20000410000 */
[----:B------:R-:W-:Y:S01]  /*12560*/  FMNMX.FTZ R178, R161, R178, !PT ;  /* 0x000000b2a1b27209 */ /* 0x000fe20007810000 */
[----:B------:R-:W4:Y:S01]  /*12570*/  MUFU.EX2 R165, R165 ;  /* 0x000000a500a57308 */ /* 0x000f220000000800 */
[----:B------:R-:W-:Y:S01]  /*12580*/  ISETP.GT.AND P2, PT, R231, 0x39, P2 ;  /* 0x00000039e700780c */ /* 0x000fe20001744270 */
[----:B---3--:R-:W-:Y:S01]  /*12590*/  FADD.FTZ R231, R155, R0 ;  /* 0x000000009be77221 */ /* 0x008fe20000010000 */
[----:B------:R-:W-:Y:S01]  /*125a0*/  FMNMX.FTZ R15, R163, R178, !PT ;  /* 0x000000b2a30f7209 */ /* 0x000fe20007810000 */
[----:B------:R-:W-:Y:S01]  /*125b0*/  FMUL.FTZ R49, R49, R157 ;  /* 0x0000009d31317220 */ /* 0x000fe20000410000 */
[----:B------:R-:W-:Y:S01]  /*125c0*/  ISETP.LT.OR P4, PT, R183, 0x39, P4 ;  /* 0x00000039b700780c */ /* 0x000fe20002781670 */
[----:B0-----:R-:W-:Y:S01]  /*125d0*/  FADD.FTZ R0, R230, R231 ;  /* 0x000000e7e6007221 */ /* 0x001fe20000010000 */
[----:B------:R-:W-:Y:S01]  /*125e0*/  FMNMX.FTZ R178, R164, R15, !PT ;  /* 0x0000000fa4b27209 */ /* 0x000fe20007810000 */
[----:B------:R-:W-:Y:S01]  /*125f0*/  MUFU.EX2 R166, R166 ;  /* 0x000000a600a67308 */ /* 0x000fe20000000800 */
[----:B------:R-:W-:Y:S01]  /*12600*/  FSEL R170, R170, -INF , !P3 ;  /* 0xff800000aaaa7808 */ /* 0x000fe20005800000 */
[-C--:B------:R-:W-:Y:S01]  /*12610*/  FMUL.FTZ R52, R52, R157.reuse ;  /* 0x0000009d34347220 */ /* 0x080fe20000410000 */
[----:B------:R-:W-:Y:S01]  /*12620*/  FMNMX.FTZ R178, R167, R178, !PT ;  /* 0x000000b2a7b27209 */ /* 0x000fe20007810000 */
[-C--:B------:R-:W-:Y:S01]  /*12630*/  FMUL.FTZ R53, R53, R157.reuse ;  /* 0x0000009d35357220 */ /* 0x080fe20000410000 */
[----:B------:R-:W-:Y:S01]  /*12640*/  ISETP.LT.OR P2, PT, R183, 0x3a, P2 ;  /* 0x0000003ab700780c */ /* 0x000fe20001741670 */
[-C--:B------:R-:W-:Y:S01]  /*12650*/  FMUL.FTZ R56, R56, R157.reuse ;  /* 0x0000009d38387220 */ /* 0x080fe20000410000 */
[----:B------:R-:W-:Y:S01]  /*12660*/  FMNMX.FTZ R178, R169, R178, !PT ;  /* 0x000000b2a9b27209 */ /* 0x000fe20007810000 */
[----:B------:R-:W0:Y:S01]  /*12670*/  MUFU.EX2 R168, R168 ;  /* 0x000000a800a87308 */ /* 0x000e220000000800 */
[----:B------:R-:W-:Y:S01]  /*12680*/  FSEL R174, R174, -INF , !P4 ;  /* 0xff800000aeae7808 */ /* 0x000fe20006000000 */
[-C--:B------:R-:W-:Y:S01]  /*12690*/  FMUL.FTZ R57, R57, R157.reuse ;  /* 0x0000009d39397220 */ /* 0x080fe20000410000 */
[----:B------:R-:W-:Y:S01]  /*126a0*/  FMNMX.FTZ R15, R171, R178, !PT ;  /* 0x000000b2ab0f7209 */ /* 0x000fe20007810000 */
[-C--:B------:R-:W-:Y:S01]  /*126b0*/  FMUL.FTZ R60, R60, R157.reuse ;  /* 0x0000009d3c3c7220 */ /* 0x080fe20000410000 */
[----:B------:R-:W-:Y:S01]  /*126c0*/  FSEL R176, R176, -INF , !P2 ;  /* 0xff800000b0b07808 */ /* 0x000fe20005000000 */
[----:B------:R-:W-:Y:S01]  /*126d0*/  FMUL.FTZ R61, R61, R157 ;  /* 0x0000009d3d3d7220 */ /* 0x000fe20000410000 */
[----:B------:R-:W-:Y:S01]  /*126e0*/  FMNMX.FTZ R15, R170, R15, !PT ;  /* 0x0000000faa0f7209 */ /* 0x000fe20007810000 */
[----:B------:R-:W-:Y:S01]  /*126f0*/  MUFU.EX2 R172, R172 ;  /* 0x000000ac00ac7308 */ /* 0x000fe20000000800 */
[----:B------:R-:W-:Y:S01]  /*12700*/  F2FP.F16.F32.PACK_AB R152, R229, R152 ;  /* 0x00000098e598723e */ /* 0x000fe200000000ff */
[----:B------:R-:W-:Y:S01]  /*12710*/  FMUL.FTZ R64, R64, R157 ;  /* 0x0000009d40407220 */ /* 0x000fe20000410000 */
[----:B------:R-:W-:Y:S01]  /*12720*/  FMNMX.FTZ R15, R174, R15, !PT ;  /* 0x0000000fae0f7209 */ /* 0x000fe20007810000 */
[----:B------:R-:W-:Y:S01]  /*12730*/  FMUL.FTZ R65, R65, R157 ;  /* 0x0000009d41417220 */ /* 0x000fe20000410000 */
[----:B------:R-:W-:Y:S01]  /*12740*/  ISETP.NE.AND P3, PT, R184, R215, PT ;  /* 0x000000d7b800720c */ /* 0x000fe20003f65270 */
[----:B------:R-:W-:Y:S01]  /*12750*/  FMUL.FTZ R68, R68, R157 ;  /* 0x0000009d44447220 */ /* 0x000fe20000410000 */
[----:B------:R-:W-:Y:S01]  /*12760*/  FMNMX.FTZ R183, R176, R15, !PT ;  /* 0x0000000fb0b77209 */ /* 0x000fe20007810000 */
[----:B------:R-:W-:Y:S01]  /*12770*/  MUFU.EX2 R173, R173 ;  /* 0x000000ad00ad7308 */ /* 0x000fe20000000800 */
[-C--:B------:R-:W-:Y:S01]  /*12780*/  FMUL.FTZ R69, R69, R157.reuse ;  /* 0x0000009d45457220 */ /* 0x080fe20000410000 */
[-C--:B------:R-:W-:Y:S01]  /*12790*/  FMUL.FTZ R72, R72, R157.reuse ;  /* 0x0000009d48487220 */ /* 0x080fe20000410000 */
[-C--:B------:R-:W-:Y:S01]  /*127a0*/  FMUL.FTZ R73, R73, R157.reuse ;  /* 0x0000009d49497220 */ /* 0x080fe20000410000 */
[----:B------:R-:W3:Y:S01]  /*127b0*/  SHFL.BFLY PT, R178, R183, 0x2, 0x1f ;  /* 0x0c401f00b7b27f89 */ /* 0x000ee200000e0000 */
[-C--:B------:R-:W-:Y:S01]  /*127c0*/  FMUL.FTZ R76, R76, R157.reuse ;  /* 0x0000009d4c4c7220 */ /* 0x080fe20000410000 */
[-C--:B------:R-:W-:Y:S01]  /*127d0*/  FMUL.FTZ R77, R77, R157.reuse ;  /* 0x0000009d4d4d7220 */ /* 0x080fe20000410000 */
[-C--:B------:R-:W-:Y:S01]  /*127e0*/  FMUL.FTZ R80, R80, R157.reuse ;  /* 0x0000009d50507220 */ /* 0x080fe20000410000 */
[----:B------:R-:W-:Y:S01]  /*127f0*/  MUFU.EX2 R177, R177 ;  /* 0x000000b100b17308 */ /* 0x000fe20000000800 */
[----:B------:R-:W-:Y:S01]  /*12800*/  FMUL.FTZ R81, R81, R157 ;  /* 0x0000009d51517220 */ /* 0x000fe20000410000 */
[----:B------:R-:W-:-:S02]  /*12810*/  @!P3 IMAD R215, R214, 0x40, R191 ;  /* 0x00000040d6d7b824 */ /* 0x000fc400078e02bf */
[-C--:B------:R-:W-:Y:S01]  /*12820*/  FMUL.FTZ R84, R84, R157.reuse ;  /* 0x0000009d54547220 */ /* 0x080fe20000410000 */
[-C--:B------:R-:W-:Y:S01]  /*12830*/  FMUL.FTZ R85, R85, R157.reuse ;  /* 0x0000009d55557220 */ /* 0x080fe20000410000 */
[-C--:B------:R-:W-:Y:S01]  /*12840*/  FMUL.FTZ R88, R88, R157.reuse ;  /* 0x0000009d58587220 */ /* 0x080fe20000410000 */
[----:B------:R-:W-:Y:S02]  /*12850*/  @!P3 IMAD R215, R215, 0x4, R2 ;  /* 0x00000004d7d7b824 */ /* 0x000fe400078e0202 */
[-C--:B------:R-:W-:Y:S01]  /*12860*/  FMUL.FTZ R89, R89, R157.reuse ;  /* 0x0000009d59597220 */ /* 0x080fe20000410000 */
[----:B------:R-:W-:Y:S01]  /*12870*/  MUFU.EX2 R179, R179 ;  /* 0x000000b300b37308 */ /* 0x000fe20000000800 */
[-C--:B------:R-:W-:Y:S01]  /*12880*/  FMUL.FTZ R92, R92, R157.reuse ;  /* 0x0000009d5c5c7220 */ /* 0x080fe20000410000 */
[-C--:B------:R-:W-:Y:S01]  /*12890*/  FMUL.FTZ R93, R93, R157.reuse ;  /* 0x0000009d5d5d7220 */ /* 0x080fe20000410000 */
[----:B------:R-:W-:Y:S01]  /*128a0*/  @!P3 STS [R215+0x28800], R157 ;  /* 0x0288009dd700b388 */ /* 0x000fe20000000800 */
        /* <DEDUP_REMOVED lines=8> */
[----:B---3--:R-:W-:Y:S01]  /*12930*/  FMNMX.FTZ R15, R183, R178, !PT ;  /* 0x000000b2b70f7209 */ /* 0x008fe20007810000 */
[-C--:B------:R-:W-:Y:S01]  /*12940*/  FMUL.FTZ R109, R109, R157.reuse ;  /* 0x0000009d6d6d7220 */ /* 0x080fe20000410000 */
[-C--:B------:R-:W-:Y:S01]  /*12950*/  FMUL.FTZ R112, R112, R157.reuse ;  /* 0x0000009d70707220 */ /* 0x080fe20000410000 */
[-C--:B------:R-:W-:Y:S01]  /*12960*/  FMUL.FTZ R113, R113, R157.reuse ;  /* 0x0000009d71717220 */ /* 0x080fe20000410000 */
[-C--:B------:R-:W-:Y:S01]  /*12970*/  FMUL.FTZ R116, R116, R157.reuse ;  /* 0x0000009d74747220 */ /* 0x080fe20000410000 */
[----:B------:R-:W3:Y:S01]  /*12980*/  SHFL.BFLY PT, R178, R15, 0x1, 0x1f ;  /* 0x0c201f000fb27f89 */ /* 0x000ee200000e0000 */
        /* <DEDUP_REMOVED lines=17> */
[----:B---3--:R-:W-:-:S04]  /*12aa0*/  FMNMX.FTZ R15, R15, R178, !PT ;  /* 0x000000b20f0f7209 */ /* 0x008fc80007810000 */
[C---:B------:R-:W-:Y:S01]  /*12ab0*/  FSETP.NEU.FTZ.AND P2, PT, R15.reuse, -INF , PT ;  /* 0xff8000000f00780b */ /* 0x040fe20003f5d000 */
[----:B------:R-:W-:-:S03]  /*12ac0*/  FMUL.FTZ R216, R15, R20 ;  /* 0x000000140fd87220 */ /* 0x000fc60000410000 */
[----:B------:R-:W-:Y:S02]  /*12ad0*/  FSEL R183, R15, RZ, P2 ;  /* 0x000000ff0fb77208 */ /* 0x000fe40001000000 */
[----:B------:R-:W-:-:S03]  /*12ae0*/  FSEL R216, R216, RZ, P2 ;  /* 0x000000ffd8d87208 */ /* 0x000fc60001000000 */
[----:B------:R-:W-:Y:S02]  /*12af0*/  FADD.FTZ R183, -R183, R213 ;  /* 0x000000d5b7b77221 */ /* 0x000fe40000010100 */
[-CC-:B------:R-:W-:Y:S01]  /*12b00*/  FFMA.FTZ R178, R21, R20.reuse, -R216.reuse ;  /* 0x0000001415b27223 */ /* 0x180fe200000108d8 */
[-CC-:B------:R-:W-:Y:S01]  /*12b10*/  FFMA.FTZ R229, R164, R20.reuse, -R216.reuse ;  /* 0x00000014a4e57223 */ /* 0x180fe200000108d8 */
[-C--:B------:R-:W-:Y:S01]  /*12b20*/  FMUL.FTZ R183, R183, R20.reuse ;  /* 0x00000014b7b77220 */ /* 0x080fe20000410000 */
[----:B------:R-:W-:Y:S01]  /*12b30*/  MUFU.EX2 R164, R175 ;  /* 0x000000af00a47308 */ /* 0x000fe20000000800 */
[-CC-:B------:R-:W-:Y:S01]  /*12b40*/  FFMA.FTZ R181, R181, R20.reuse, -R216.reuse ;  /* 0x00000014b5b57223 */ /* 0x180fe200000108d8 */
[-CC-:B------:R-:W-:Y:S01]  /*12b50*/  FFMA.FTZ R213, R156, R20.reuse, -R216.reuse ;  /* 0x000000149cd57223 */ /* 0x180fe200000108d8 */
[----:B--2---:R-:W-:Y:S01]  /*12b60*/  F2FP.F16.F32.PACK_AB R156, R160, R159 ;  /* 0x0000009fa09c723e */ /* 0x004fe200000000ff */
[-CC-:B------:R-:W-:Y:S01]  /*12b70*/  FFMA.FTZ R214, R158, R20.reuse, -R216.reuse ;  /* 0x000000149ed67223 */ /* 0x180fe200000108d8 */
[-CC-:B------:R-:W-:Y:S01]  /*12b80*/  FFMA.FTZ R182, R182, R20.reuse, -R216.reuse ;  /* 0x00000014b6b67223 */ /* 0x180fe200000108d8 */
[-CC-:B------:R-:W-:Y:S01]  /*12b90*/  FFMA.FTZ R161, R161, R20.reuse, -R216.reuse ;  /* 0x00000014a1a17223 */ /* 0x180fe200000108d8 */
[--C-:B------:R-:W-:Y:S01]  /*12ba0*/  FFMA.FTZ R163, R163, R20, -R216.reuse ;  /* 0x00000014a3a37223 */ /* 0x100fe200000108d8 */
[----:B------:R2:W3:Y:S01]  /*12bb0*/  MUFU.EX2 R21, R183 ;  /* 0x000000b700157308 */ /* 0x0004e20000000800 */
[----:B----4-:R-:W-:Y:S01]  /*12bc0*/  F2FP.F16.F32.PACK_AB R158, R165, R162 ;  /* 0x000000a2a59e723e */ /* 0x010fe200000000ff */
[-CC-:B------:R-:W-:Y:S01]  /*12bd0*/  FFMA.FTZ R167, R167, R20.reuse, -R216.reuse ;  /* 0x00000014a7a77223 */ /* 0x180fe200000108d8 */
[-CC-:B------:R-:W-:Y:S01]  /*12be0*/  FFMA.FTZ R169, R169, R20.reuse, -R216.reuse ;  /* 0x00000014a9a97223 */ /* 0x180fe200000108d8 */
[-CC-:B------:R-:W-:Y:S01]  /*12bf0*/  FFMA.FTZ R171, R171, R20.reuse, -R216.reuse ;  /* 0x00000014abab7223 */ /* 0x180fe200000108d8 */
[-CC-:B------:R-:W-:Y:S01]  /*12c00*/  FFMA.FTZ R170, R170, R20.reuse, -R216.reuse ;  /* 0x00000014aaaa7223 */ /* 0x180fe200000108d8 */
[-CC-:B------:R-:W-:Y:S01]  /*12c10*/  FFMA.FTZ R174, R174, R20.reuse, -R216.reuse ;  /* 0x00000014aeae7223 */ /* 0x180fe200000108d8 */
[-CC-:B------:R-:W-:Y:S01]  /*12c20*/  FFMA.FTZ R176, R176, R20.reuse, -R216.reuse ;  /* 0x00000014b0b07223 */ /* 0x180fe200000108d8 */
[----:B------:R-:W-:Y:S01]  /*12c30*/  MUFU.EX2 R178, R178 ;  /* 0x000000b200b27308 */ /* 0x000fe20000000800 */
[-CC-:B--2---:R-:W-:Y:S01]  /*12c40*/  FFMA.FTZ R183, R153, R20.reuse, -R216.reuse ;  /* 0x0000001499b77223 */ /* 0x184fe200000108d8 */
[----:B------:R-:W-:Y:S01]  /*12c50*/  FFMA.FTZ R153, R154, R20, -R216 ;  /* 0x000000149a997223 */ /* 0x000fe200000108d8 */
[----:B------:R-:W-:Y:S01]  /*12c60*/  F2FP.F16.F32.PACK_AB R154, R230, R155 ;  /* 0x0000009be69a723e */ /* 0x000fe200000000ff */
[----:B------:R-:W-:-:S04]  /*12c70*/  FADD.FTZ R155, R159, R0 ;  /* 0x000000009f9b7221 */ /* 0x000fc80000010000 */
[----:B------:R-:W-:Y:S01]  /*12c80*/  FADD.FTZ R155, R160, R155 ;  /* 0x0000009ba09b7221 */ /* 0x000fe20000010000 */
[----:B------:R-:W2:Y:S01]  /*12c90*/  MUFU.EX2 R181, R181 ;  /* 0x000000b500b57308 */ /* 0x000ea20000000800 */
[----:B0-----:R-:W-:Y:S01]  /*12ca0*/  F2FP.F16.F32.PACK_AB R160, R168, R166 ;  /* 0x000000a6a8a0723e */ /* 0x001fe200000000ff */
[----:B---3--:R0:W-:Y:S01]  /*12cb0*/  @!P3 STS [R215+0x28820], R21 ;  /* 0x02882015d700b388 */ /* 0x0081e20000000800 */
[----:B------:R-:W-:Y:S01]  /*12cc0*/  FADD.FTZ R0, R162, R155 ;  /* 0x0000009ba2007221 */ /* 0x000fe20000010000 */
[----:B------:R-:W-:Y:S01]  /*12cd0*/  F2FP.F16.F32.PACK_AB R162, R173, R172 ;  /* 0x000000acada2723e */ /* 0x000fe200000000ff */
[-C--:B------:R-:W-:Y:S01]  /*12ce0*/  FMUL.FTZ R26, R26, R21.reuse ;  /* 0x000000151a1a7220 */ /* 0x080fe20000410000 */
[-C--:B------:R-:W-:Y:S01]  /*12cf0*/  FMUL.FTZ R27, R27, R21.reuse ;  /* 0x000000151b1b7220 */ /* 0x080fe20000410000 */
[----:B------:R-:W-:Y:S01]  /*12d00*/  FADD.FTZ R155, R165, R0 ;  /* 0x00000000a59b7221 */ /* 0x000fe20000010000 */
[----:B------:R-:W-:Y:S01]  /*12d10*/  MUFU.EX2 R213, R213 ;  /* 0x000000d500d57308 */ /* 0x000fe20000000800 */
[-C--:B------:R-:W-:Y:S01]  /*12d20*/  FMUL.FTZ R30, R30, R21.reuse ;  /* 0x000000151e1e7220 */ /* 0x080fe20000410000 */
[----:B------:R-:W-:Y:S01]  /*12d30*/  FMUL.FTZ R31, R31, R21 ;  /* 0x000000151f1f7220 */ /* 0x000fe20000410000 */
[----:B------:R-:W-:Y:S01]  /*12d40*/  FADD.FTZ R155, R166, R155 ;  /* 0x0000009ba69b7221 */ /* 0x000fe20000010000 */
[----:B------:R-:W-:Y:S01]  /*12d50*/  F2FP.F16.F32.PACK_AB R166, R180, R179 ;  /* 0x000000b3b4a6723e */ /* 0x000fe200000000ff */
[-C--:B------:R-:W-:Y:S01]  /*12d60*/  FMUL.FTZ R34, R34, R21.reuse ;  /* 0x0000001522227220 */ /* 0x080fe20000410000 */
[-C--:B------:R-:W-:Y:S01]  /*12d70*/  FMUL.FTZ R35, R35, R21.reuse ;  /* 0x0000001523237220 */ /* 0x080fe20000410000 */
[----:B------:R-:W-:Y:S01]  /*12d80*/  FADD.FTZ R155, R168, R155 ;  /* 0x0000009ba89b7221 */ /* 0x000fe20000010000 */
[----:B------:R-:W3:Y:S01]  /*12d90*/  MUFU.EX2 R182, R182 ;  /* 0x000000b600b67308 */ /* 0x000ee20000000800 */
[-C--:B------:R-:W-:Y:S01]  /*12da0*/  FMUL.FTZ R38, R38, R21.reuse ;  /* 0x0000001526267220 */ /* 0x080fe20000410000 */
[-C--:B------:R-:W-:Y:S01]  /*12db0*/  FMUL.FTZ R39, R39, R21.reuse ;  /* 0x0000001527277220 */ /* 0x080fe20000410000 */
[----:B------:R-:W-:Y:S01]  /*12dc0*/  FADD.FTZ R0, R172, R155 ;  /* 0x0000009bac007221 */ /* 0x000fe20000010000 */
[-C--:B------:R-:W-:Y:S01]  /*12dd0*/  FMUL.FTZ R42, R42, R21.reuse ;  /* 0x000000152a2a7220 */ /* 0x080fe20000410000 */
[-C--:B------:R-:W-:Y:S01]  /*12de0*/  FMUL.FTZ R43, R43, R21.reuse ;  /* 0x000000152b2b7220 */ /* 0x080fe20000410000 */
[-C--:B------:R-:W-:Y:S01]  /*12df0*/  FMUL.FTZ R46, R46, R21.reuse ;  /* 0x000000152e2e7220 */ /* 0x080fe20000410000 */
[----:B------:R-:W-:Y:S01]  /*12e00*/  FADD.FTZ R155, R173, R0 ;  /* 0x00000000ad9b7221 */ /* 0x000fe20000010000 */
[----:B------:R2:W-:Y:S01]  /*12e10*/  MUFU.EX2 R168, R153 ;  /* 0x0000009900a87308 */ /* 0x0005e20000000800 */
[-C--:B------:R-:W-:Y:S01]  /*12e20*/  FMUL.FTZ R47, R47, R21.reuse ;  /* 0x000000152f2f7220 */ /* 0x080fe20000410000 */
[-C--:B------:R-:W-:Y:S01]  /*12e30*/  FMUL.FTZ R50, R50, R21.reuse ;  /* 0x0000001532327220 */ /* 0x080fe20000410000 */
[----:B------:R-:W-:Y:S01]  /*12e40*/  FADD.FTZ R0, R164, R155 ;  /* 0x0000009ba4007221 */ /* 0x000fe20000010000 */
[----:B------:R-:W-:Y:S01]  /*12e50*/  F2FP.F16.F32.PACK_AB R164, R177, R164 ;  /* 0x000000a4b1a4723e */ /* 0x000fe200000000ff */
[-C--:B------:R-:W-:Y:S01]  /*12e60*/  FMUL.FTZ R51, R51, R21.reuse ;  /* 0x0000001533337220 */ /* 0x080fe20000410000 */
[-C--:B------:R-:W-:Y:S01]  /*12e70*/  FMUL.FTZ R54, R54, R21.reuse ;  /* 0x0000001536367220 */ /* 0x080fe20000410000 */
[----:B------:R-:W-:Y:S01]  /*12e80*/  FADD.FTZ R0, R177, R0 ;  /* 0x00000000b1007221 */ /* 0x000fe20000010000 */
[----:B------:R-:W4:Y:S01]  /*12e90*/  MUFU.EX2 R155, R183 ;  /* 0x000000b7009b7308 */ /* 0x000f220000000800 */
[----:B--2---:R-:W-:Y:S01]  /*12ea0*/  F2FP.F16.F32.PACK_AB R153, R181, R178 ;  /* 0x000000b2b599723e */ /* 0x004fe200000000ff */
[----:B------:R-:W-:Y:S01]  /*12eb0*/  FMUL.FTZ R55, R55, R21 ;  /* 0x0000001537377220 */ /* 0x000fe20000410000 */
[----:B------:R-:W-:Y:S01]  /*12ec0*/  FADD.FTZ R159, R179, R0 ;  /* 0x00000000b39f7221 */ /* 0x000fe20000010000 */
[----:B---3--:R-:W-:Y:S01]  /*12ed0*/  F2FP.F16.F32.PACK_AB R157, R182, R213 ;  /* 0x000000d5b69d723e */ /* 0x008fe200000000ff */
[-C--:B------:R-:W-:Y:S01]  /*12ee0*/  FMUL.FTZ R58, R58, R21.reuse ;  /* 0x000000153a3a7220 */ /* 0x080fe20000410000 */
[-C--:B------:R-:W-:Y:S01]  /*12ef0*/  FMUL.FTZ R59, R59, R21.reuse ;  /* 0x000000153b3b7220 */ /* 0x080fe20000410000 */
[----:B------:R-:W-:Y:S01]  /*12f00*/  FADD.FTZ R0, R180, R159 ;  /* 0x0000009fb4007221 */ /* 0x000fe20000010000 */
        /* <DEDUP_REMOVED lines=8> */
[----:B------:R2:W3:Y:S01]  /*12f90*/  MUFU.EX2 R159, R214 ;  /* 0x000000d6009f7308 */ /* 0x0004e20000000800 */
        /* <DEDUP_REMOVED lines=16> */
[----:B----4-:R-:W-:Y:S01]  /*130a0*/  FADD.FTZ R3, R155, R214 ;  /* 0x000000d69b037221 */ /* 0x010fe20000010000 */
[C---:B------:R-:W-:Y:S01]  /*130b0*/  F2FP.F16.F32.PACK_AB R155, R168.reuse, R155 ;  /* 0x0000009ba89b723e */ /* 0x040fe200000000ff */
[----:B------:R-:W-:Y:S01]  /*130c0*/  BAR.SYNC.DEFER_BLOCKING 0xf, 0x100 ;  /* 0x03c4000000007b1d */ /* 0x000fe20000010000 */
[-C--:B------:R-:W-:Y:S01]  /*130d0*/  FMUL.FTZ R99, R99, R21.reuse ;  /* 0x0000001563637220 */ /* 0x080fe20000410000 */
[----:B------:R-:W-:Y:S01]  /*130e0*/  FADD.FTZ R216, R168, R3 ;  /* 0x00000003a8d87221 */ /* 0x000fe20000010000 */
[-C--:B------:R-:W-:Y:S01]  /*130f0*/  FMUL.FTZ R102, R102, R21.reuse ;  /* 0x0000001566667220 */ /* 0x080fe20000410000 */
[-C--:B------:R-:W-:Y:S01]  /*13100*/  FMUL.FTZ R103, R103, R21.reuse ;  /* 0x0000001567677220 */ /* 0x080fe20000410000 */
[-C--:B------:R-:W-:Y:S01]  /*13110*/  FMUL.FTZ R106, R106, R21.reuse ;  /* 0x000000156a6a7220 */ /* 0x080fe20000410000 */
[----:B------:R-:W-:Y:S01]  /*13120*/  FADD.FTZ R3, R213, R216 ;  /* 0x000000d8d5037221 */ /* 0x000fe20000010000 */
[----:B------:R-:W4:Y:S01]  /*13130*/  MUFU.EX2 R167, R167 ;  /* 0x000000a700a77308 */ /* 0x000f220000000800 */
[-C--:B------:R-:W-:Y:S01]  /*13140*/  FMUL.FTZ R107, R107, R21.reuse ;  /* 0x000000156b6b7220 */ /* 0x080fe20000410000 */
[-C--:B------:R-:W-:Y:S01]  /*13150*/  FMUL.FTZ R110, R110, R21.reuse ;  /* 0x000000156e6e7220 */ /* 0x080fe20000410000 */
[----:B------:R-:W-:Y:S01]  /*13160*/  FADD.FTZ R216, R182, R3 ;  /* 0x00000003b6d87221 */ /* 0x000fe20000010000 */
[-C--:B------:R-:W-:Y:S01]  /*13170*/  FMUL.FTZ R111, R111, R21.reuse ;  /* 0x000000156f6f7220 */ /* 0x080fe20000410000 */
[-C--:B------:R-:W-:Y:S01]  /*13180*/  FMUL.FTZ R114, R114, R21.reuse ;  /* 0x0000001572727220 */ /* 0x080fe20000410000 */
[----:B------:R-:W-:Y:S01]  /*13190*/  FMUL.FTZ R115, R115, R21 ;  /* 0x0000001573737220 */ /* 0x000fe20000410000 */
[----:B---3--:R-:W-:Y:S01]  /*131a0*/  FADD.FTZ R3, R159, R216 ;  /* 0x000000d89f037221 */ /* 0x008fe20000010000 */
[----:B------:R-:W3:Y:S01]  /*131b0*/  MUFU.EX2 R214, R169 ;  /* 0x000000a900d67308 */ /* 0x000ee20000000800 */
[----:B------:R-:W-:Y:S01]  /*131c0*/  F2FP.F16.F32.PACK_AB R159, R172, R159 ;  /* 0x0000009fac9f723e */ /* 0x000fe200000000ff */
[----:B------:R-:W-:Y:S01]  /*131d0*/  FMUL.FTZ R118, R118, R21 ;  /* 0x0000001576767220 */ /* 0x000fe20000410000 */
[----:B------:R-:W-:Y:S01]  /*131e0*/  FADD.FTZ R216, R172, R3 ;  /* 0x00000003acd87221 */ /* 0x000fe20000010000 */
[----:B--2---:R-:W-:Y:S01]  /*131f0*/  F2FP.F16.F32.PACK_AB R161, R180, R163 ;  /* 0x000000a3b4a1723e */ /* 0x004fe200000000ff */
[-C--:B------:R-:W-:Y:S01]  /*13200*/  FMUL.FTZ R119, R119, R21.reuse ;  /* 0x0000001577777220 */ /* 0x080fe20000410000 */
[-C--:B------:R-:W-:Y:S01]  /*13210*/  FMUL.FTZ R122, R122, R21.reuse ;  /* 0x000000157a7a7220 */ /* 0x080fe20000410000 */
[----:B------:R-:W-:Y:S01]  /*13220*/  FADD.FTZ R3, R163, R216 ;  /* 0x000000d8a3037221 */ /* 0x000fe20000010000 */
[----:B------:R-:W2:Y:S01]  /*13230*/  MUFU.EX2 R165, R171 ;  /* 0x000000ab00a57308 */ /* 0x000ea20000000800 */
[----:B------:R0:W-:Y:S01]  /*13240*/  STSM.16.M88.4 [R195+0x26800], R152 ;  /* 0x02680098c3007844 */ /* 0x0001e20000000200 */
[-C--:B------:R-:W-:Y:S01]  /*13250*/  FMUL.FTZ R123, R123, R21.reuse ;  /* 0x000000157b7b7220 */ /* 0x080fe20000410000 */
[----:B------:R-:W-:Y:S01]  /*13260*/  FADD.FTZ R178, R180, R3 ;  /* 0x00000003b4b27221 */ /* 0x000fe20000010000 */
[-C--:B------:R-:W-:Y:S01]  /*13270*/  FMUL.FTZ R126, R126, R21.reuse ;  /* 0x000000157e7e7220 */ /* 0x080fe20000410000 */
[----:B------:R0:W-:Y:S01]  /*13280*/  STSM.16.M88.4 [R198], R156 ;  /* 0x0000009cc6007844 */ /* 0x0001e20000000200 */
[----:B------:R-:W-:Y:S01]  /*13290*/  FMUL.FTZ R127, R127, R21 ;  /* 0x000000157f7f7220 */ /* 0x000fe20000410000 */
[----:B----4-:R-:W-:Y:S01]  /*132a0*/  FADD.FTZ R3, R167, R178 ;  /* 0x000000b2a7037221 */ /* 0x010fe20000010000 */
[----:B------:R-:W4:Y:S01]  /*132b0*/  MUFU.EX2 R170, R170 ;  /* 0x000000aa00aa7308 */ /* 0x000f220000000800 */
[----:B---3--:R-:W-:Y:S01]  /*132c0*/  F2FP.F16.F32.PACK_AB R163, R214, R167 ;  /* 0x000000a7d6a3723e */ /* 0x008fe200000000ff */
[-C--:B------:R-:W-:Y:S01]  /*132d0*/  FMUL.FTZ R130, R130, R21.reuse ;  /* 0x0000001582827220 */ /* 0x080fe20000410000 */
[----:B------:R-:W-:Y:S01]  /*132e0*/  FADD.FTZ R168, R214, R3 ;  /* 0x00000003d6a87221 */ /* 0x000fe20000010000 */
[-C--:B------:R-:W-:Y:S01]  /*132f0*/  FMUL.FTZ R131, R131, R21.reuse ;  /* 0x0000001583837220 */ /* 0x080fe20000410000 */
[-C--:B------:R-:W-:Y:S01]  /*13300*/  FMUL.FTZ R134, R134, R21.reuse ;  /* 0x0000001586867220 */ /* 0x080fe20000410000 */
[----:B------:R0:W-:Y:S01]  /*13310*/  STSM.16.M88.4 [R196], R160 ;  /* 0x000000a0c4007844 */ /* 0x0001e20000000200 */
        /* <DEDUP_REMOVED lines=10> */
[C---:B----4-:R-:W-:Y:S01]  /*133c0*/  FADD.FTZ R3, R170.reuse, R3 ;  /* 0x00000003aa037221 */ /* 0x050fe20000010000 */
[----:B------:R-:W-:Y:S01]  /*133d0*/  F2FP.F16.F32.PACK_AB R165, R170, R165 ;  /* 0x000000a5aaa5723e */ /* 0x000fe200000000ff */
[-C--:B------:R-:W-:Y:S01]  /*133e0*/  FMUL.FTZ R150, R150, R21.reuse ;  /* 0x0000001596967220 */ /* 0x080fe20000410000 */
[----:B------:R-:W-:Y:S01]  /*133f0*/  FMUL.FTZ R151, R151, R21 ;  /* 0x0000001597977220 */ /* 0x000fe20000410000 */
[----:B---3--:R-:W-:Y:S01]  /*13400*/  FADD.FTZ R168, R174, R3 ;  /* 0x00000003aea87221 */ /* 0x008fe20000010000 */
[----:B--2---:R-:W-:-:S03]  /*13410*/  F2FP.F16.F32.PACK_AB R167, R169, R174 ;  /* 0x000000aea9a7723e */ /* 0x004fc600000000ff */
[----:B------:R-:W-:Y:S02]  /*13420*/  FADD.FTZ R3, R169, R168 ;  /* 0x000000a8a9037221 */ /* 0x000fe40000010000 */
[----:B------:R0:W-:Y:S01]  /*13430*/  STSM.16.M88.4 [R197], R164 ;  /* 0x000000a4c5007844 */ /* 0x0001e20000000200 */
[----:B------:R-:W-:Y:S05]  /*13440*/  @!P0 BRA `(.L_x_6079) ;  /* 0x0000000000048947 */ /* 0x000fea0003800000 */
[----:B------:R-:W-:Y:S01]  /*13450*/  BPT.TRAP 0x1 ;  /* 0x000000040000795c */ /* 0x000fe20000300000 */
.L_x_6079:
[----:B------:R2:W3:Y:S01]  /*13460*/  SYNCS.PHASECHK.TRANS64.TRYWAIT P2, [R206+URZ+0x28c50], R207 ;  /* 0x028c50cfce0075a7 */ /* 0x0004e2000804017f */
[----:B------:R-:W-:Y:S05]  /*13470*/  @!P0 BRA `(.L_x_6080) ;  /* 0x0000000000048947 */ /* 0x000fea0003800000 */
[----:B------:R-:W-:Y:S01]  /*13480*/  BPT.TRAP 0x1 ;  /* 0x000000040000795c */ /* 0x000fe20000300000 */
.L_x_6080:
[----:B------:R-:W-:Y:S04]  /*13490*/  BSSY B1, `(.L_x_6081) ;  /* 0x0000004000017945 */ /* 0x000fe80003800000 */
[----:B---3--:R-:W-:Y:S05]  /*134a0*/  @P2 BRA `(.L_x_6082) ;  /* 0x0000000000082947 */ /* 0x008fea0003800000 */
[----:B------:R-:W3:Y:S02]  /*134b0*/  SYNCS.PHASECHK.TRANS64.TRYWAIT P2, [R206+URZ+0x28c50], R207 ;  /* 0x028c50cfce0075a7 */ /* 0x000ee4000804017f */
[----:B---3--:R-:W-:Y:S05]  /*134c0*/  @!P2 BRA `(.L_x_6083) ;  /* 0x000000d800d4a947 */ /* 0x008fea0003800000 */
.L_x_6082:
[----:B------:R-:W-:Y:S05]  /*134d0*/  BSYNC B1 ;  /* 0x0000000000017941 */ /* 0x000fea0003800000 */
.L_x_6081:
[----:B------:R-:W-:Y:S01]  /*134e0*/  IMAD R168, R18, 0x1000, R190 ;  /* 0x0000100012a87824 */ /* 0x000fe200078e02be */
[----:B------:R-:W-:Y:S01]  /*134f0*/  MOV R169, 0x40000040 ;  /* 0x4000004000a97802 */ /* 0x000fe20000000f00 */
[----:B------:R-:W-:Y:S01]  /*13500*/  WARPGROUP.ARRIVE ;  /* 0x00000000000079c5 */ /* 0x000fe20000000000 */
[----:B------:R-:W-:Y:S01]  /*13510*/  ISETP.GT.AND P2, PT, R12, R202, PT ;  /* 0x000000ca0c00720c */ /* 0x000fe20003f44270 */
[----:B-123--:R-:W-:Y:S01]  /*13520*/  @!P1 VIADD R206, R206, 0x28c60 ;  /* 0x00028c60cece9836 */ /* 0x00efe20000000000 */
[----:B------:R-:W-:Y:S01]  /*13530*/  R2UR UR6, R168 ;  /* 0x00000000a80672ca */ /* 0x000fe200000e0000 */
[----:B------:R-:W-:Y:S01]  /*13540*/  VIADD R12, R12, 0xffffffff ;  /* 0xffffffff0c0c7836 */ /* 0x000fe20000000000 */
[----:B------:R-:W-:Y:S01]  /*13550*/  R2UR UR7, R169 ;  /* 0x00000000a90772ca */ /* 0x000fe200000e0000 */
[----:B------:R-:W-:Y:S01]  /*13560*/  IMAD.MOV.U32 R169, RZ, RZ, 0x40000040 ;  /* 0x40000040ffa97424 */ /* 0x000fe200078e00ff */
[----:B------:R-:W-:Y:S01]  /*13570*/  @!P1 PRMT R206, RZ, 0x654, R206 ;  /* 0x00000654ffce9816 */ /* 0x000fe200000000ce */
[----:B------:R-:W-:-:S02]  /*13580*/  IMAD.MOV.U32 R213, RZ, RZ, R15 ;  /* 0x000000ffffd57224 */ /* 0x000fc400078e000f */
[----:B0-----:R-:W-:Y:S02]  /*13590*/  IMAD.MOV.U32 R215, RZ, RZ, R14 ;  /* 0x000000ffffd77224 */ /* 0x001fe400078e000e */
[----:B------:R-:W-:-:S06]  /*135a0*/  IMAD.MOV.U32 R214, RZ, RZ, R18 ;  /* 0x000000ffffd67224 */ /* 0x000fcc00078e0012 */
[----:B------:R-:W-:Y:S03]  /*135b0*/  HGMMA.64x256x16.F32 R24, R152, gdesc[UR4].tnspB, R24, gsb0 ;  /* 0x43e0000498187df0 */ /* 0x000fe60008000818 */
        /* <DEDUP_REMOVED lines=33> */
.L_x_6065:
[----:B------:R-:W-:Y:S05]  /*137d0*/  BSYNC B0 ;  /* 0x0000000000007941 */ /* 0x000fea0003800000 */
.L_x_6064:
[----:B------:R-:W2:Y:S01]  /*137e0*/  SHFL.BFLY PT, R5, R0, 0x2, 0x1f ;  /* 0x0c401f0000057f89 */ /* 0x000ea200000e0000 */
[----:B------:R-:W-:Y:S02]  /*137f0*/  VIADD R22, R18, 0x1 ;  /* 0x0000000112167836 */ /* 0x000fe40000000000 */
[----:B------:R-:W-:Y:S01]  /*13800*/  VIADD R217, R217, 0x1 ;  /* 0x00000001d9d97836 */ /* 0x000fe20000000000 */
[----:B------:R-:W3:Y:S01]  /*13810*/  SHFL.BFLY PT, R6, R3, 0x2, 0x1f ;  /* 0x0c401f0003067f89 */ /* 0x000ee200000e0000 */
[----:B------:R-:W-:Y:S08]  /*13820*/  BAR.ARV 0x8, 0x100 ;  /* 0x0204000000007b1d */ /* 0x000ff00000002000 */
[----:B------:R-:W-:Y:S01]  /*13830*/  BAR.SYNC.DEFER_BLOCKING 0xf, 0x100 ;  /* 0x03c4000000007b1d */ /* 0x000fe20000010000 */
[----:B------:R-:W-:Y:S01]  /*13840*/  ISETP.NE.AND P1, PT, R22, 0x2, PT ;  /* 0x000000021600780c */ /* 0x000fe20003f25270 */
[----:B--2---:R-:W-:Y:S01]  /*13850*/  FADD.FTZ R5, R5, R0 ;  /* 0x0000000005057221 */ /* 0x004fe20000010000 */
[----:B---3--:R-:W-:-:S04]  /*13860*/  FADD.FTZ R6, R6, R3 ;  /* 0x0000000306067221 */ /* 0x008fc80000010000 */
[----:B------:R-:W2:Y:S01]  /*13870*/  SHFL.BFLY PT, R4, R5, 0x1, 0x1f ;  /* 0x0c201f0005047f89 */ /* 0x000ea200000e0000 */
[----:B------:R-:W-:-:S03]  /*13880*/  IMAD.MOV.U32 R3, RZ, RZ, RZ ;  /* 0x000000ffff037224 */ /* 0x000fc600078e00ff */
[----:B------:R-:W3:Y:S01]  /*13890*/  SHFL.BFLY PT, R7, R6, 0x1, 0x1f ;  /* 0x0c201f0006077f89 */ /* 0x000ee200000e0000 */
[----:B--2---:R-:W-:Y:S01]  /*138a0*/  FADD.FTZ R9, R5, R4 ;  /* 0x0000000405097221 */ /* 0x004fe20000010000 */
[----:B------:R-:W-:Y:S02]  /*138b0*/  IMAD.MOV.U32 R4, RZ, RZ, RZ ;  /* 0x000000ffff047224 */ /* 0x000fe400078e00ff */
[----:B---3--:R-:W-:Y:S02]  /*138c0*/  FADD.FTZ R0, R6, R7 ;  /* 0x0000000706007221 */ /* 0x008fe40000010000 */
[----:B------:R-:W-:Y:S01]  /*138d0*/  FSETP.NE.FTZ.AND P2, PT, R9, RZ, PT ;  /* 0x000000ff0900720b */ /* 0x000fe20003f55000 */
[----:B------:R-:W-:Y:S01]  /*138e0*/  IMAD.MOV R7, RZ, RZ, -R194 ;  /* 0x000000ffff077224 */ /* 0x000fe200078e0ac2 */
[----:B------:R-:W-:Y:S02]  /*138f0*/  SEL R6, RZ, 0x1, P1 ;  /* 0x00000001ff067807 */ /* 0x000fe40000800000 */
[----:B------:R-:W-:-:S02]  /*13900*/  FSETP.NE.FTZ.AND P3, PT, R0, RZ, PT ;  /* 0x000000ff0000720b */ /* 0x000fc40003f75000 */
[----:B------:R-:W-:Y:S02]  /*13910*/  ISETP.NE.AND P0, PT, R184, R7, PT ;  /* 0x00000007b800720c */ /* 0x000fe40003f05270 */
[----:B------:R-:W-:-:S05]  /*13920*/  LOP3.LUT R19, R19, R6, RZ, 0x3c, !PT ;  /* 0x0000000613137212 */ /* 0x000fca00078e3cff */
[----:B------:R-:W2:Y:S06]  /*13930*/  @P2 MUFU.RCP R3, R9 ;  /* 0x0000000900032308 */ /* 0x000eac0000001000 */
[----:B------:R-:W-:Y:S02]  /*13940*/  @!P0 IMAD R5, R18, 0x40, R191 ;  /* 0x0000004012058824 */ /* 0x000fe400078e02bf */
[C---:B------:R-:W-:Y:S01]  /*13950*/  @P2 FMUL.FTZ R18, R20.reuse, 0.69314718246459960938 ;  /* 0x3f31721814122820 */ /* 0x040fe20000410000 */
[----:B------:R-:W3:Y:S01]  /*13960*/  @P3 MUFU.RCP R4, R0 ;  /* 0x0000000000043308 */ /* 0x000ee20000001000 */
[----:B------:R-:W-:Y:S01]  /*13970*/  @P3 FMUL.FTZ R20, R20, 0.69314718246459960938 ;  /* 0x3f31721814143820 */ /* 0x000fe20000410000 */
[----:B------:R-:W-:-:S06]  /*13980*/  @!P0 IMAD R5, R5, 0x4, R2 ;  /* 0x0000000405058824 */ /* 0x000fcc00078e0202 */
        /* <DEDUP_REMOVED lines=8> */
[----:B------:R-:W5:Y:S01]  /*13a10*/  @P3 MUFU.LG2 R23, R0 ;  /* 0x0000000000173308 */ /* 0x000f620000000c00 */
        /* <DEDUP_REMOVED lines=61> */
[----:B------:R-:W-:-:S02]  /*13df0*/  IMAD.MOV.U32 R32, RZ, RZ, -0x800000 ;  /* 0xff800000ff207424 */ /* 0x000fc400078e00ff */
[-C--:B------:R-:W-:Y:S01]  /*13e00*/  FMUL.FTZ R9, R42, R4.reuse ;  /* 0x000000042a097220 */ /* 0x080fe20000410000 */
[----:B--2---:R-:W-:Y:S02]  /*13e10*/  IMAD.MOV.U32 R3, RZ, RZ, -0x800000 ;  /* 0xff800000ff037424 */ /* 0x004fe400078e00ff */
[-C--:B------:R-:W-:Y:S01]  /*13e20*/  FMUL.FTZ R11, R46, R4.reuse ;  /* 0x000000042e0b7220 */ /* 0x080fe20000410000 */
[-C--:B------:R-:W-:Y:S01]  /*13e30*/  FMUL.FTZ R13, R50, R4.reuse ;  /* 0x00000004320d7220 */ /* 0x080fe20000410000 */
[-C--:B------:R-:W-:Y:S01]  /*13e40*/  FMUL.FTZ R21, R58, R4.reuse ;  /* 0x000000043a157220 */ /* 0x080fe20000410000 */
[----:B------:R-:W-:Y:S01]  /*13e50*/  FMUL.FTZ R29, R66, R4 ;  /* 0x00000004421d7220 */ /* 0x000fe20000410000 */
[----:B------:R-:W-:Y:S01]  /*13e60*/  @P2 FFMA.FTZ R32, R18, R14, R25 ;  /* 0x0000000e12202223 */ /* 0x000fe20000010019 */
[----:B------:R-:W-:Y:S01]  /*13e70*/  PLOP3.LUT P0, PT, PT, PT, PT, 0x8, 0x0 ;  /* 0x000000000000781c */ /* 0x000fe20003f0e170 */
        /* <DEDUP_REMOVED lines=62> */
.L_x_5947:
[----:B------:R-:W-:Y:S05]  /*14260*/  BSYNC B7 ;  /* 0x0000000000077941 */ /* 0x000fea0003800000 */
.L_x_5937:
[----:B------:R-:W2:Y:S08]  /*14270*/  S2UR UR5, SR_CgaCtaId ;  /* 0x00000000000579c3 */ /* 0x000eb00000008800 */
[----:B------:R-:W-:Y:S06]  /*14280*/  BAR.SYNC.DEFER_BLOCKING 0x5, 0x180 ;  /* 0x0146000000007b1d */ /* 0x000fec0000010000 */
[----:B------:R-:W-:Y:S01]  /*14290*/  UMOV UR4, 0x400 ;  /* 0x0000040000047882 */ /* 0x000fe20000000000 */
[----:B------:R-:W-:Y:S01]  /*142a0*/  BSSY B0, `(.L_x_6085) ;  /* 0x00002e4000007945 */ /* 0x000fe20003800000 */
[----:B--2---:R-:W-:-:S06]  /*142b0*/  ULEA UR4, UR5, UR4, 0x18 ;  /* 0x0000000405047291 */ /* 0x004fcc000f8ec03f */
[----:B------:R-:W-:-:S05]  /*142c0*/  IMAD.U32 R2, RZ, RZ, UR4 ;  /* 0x00000004ff027e24 */ /* 0x000fca000f8e00ff */
[----:B----4-:R2:W3:Y:S01]  /*142d0*/  LDS.128 R24, [R2+0x28cd0] ;  /* 0x028cd00002187984 */ /* 0x0104e20000000c00 */
[----:B------:R-:W-:Y:S06]  /*142e0*/  BAR.ARV 0x4, 0x180 ;  /* 0x0106000000007b1d */ /* 0x000fec0000002000 */
[----:B------:R-:W-:Y:S05]  /*142f0*/  @P0 BRA `(.L_x_6086) ;  /* 0x0000002000080947 */ /* 0x000fea0003800000 */
[----:B------:R-:W4:Y:S01]  /*14300*/  S2R R15, SR_SWINHI ;  /* 0x00000000000f7919 */ /* 0x000f220000002f00 */
        /* <DEDUP_REMOVED lines=17> */
[----:B----45:R-:W-:-:S02]  /*14420*/  MOV R37, R15 ;  /* 0x0000000f00257202 */ /* 0x030fc40000000f00 */
[----:B------:R-:W-:Y:S02]  /*14430*/  F2FP.F16.F32.PACK_AB R81, R83, R82 ;  /* 0x000000525351723e */ /* 0x000fe400000000ff */
[----:B------:R-:W-:Y:S01]  /*14440*/  F2FP.F16.F32.PACK_AB R88, R89, R88 ;  /* 0x000000585958723e */ /* 0x000fe200000000ff */
[----:B------:R-:W-:Y:S01]  /*14450*/  IMAD.WIDE R114, R228, 0x2, R36 ;  /* 0x00000002e4727825 */ /* 0x000fe200078e0224 */
[----:B------:R-:W-:Y:S02]  /*14460*/  F2FP.F16.F32.PACK_AB R82, R85, R84 ;  /* 0x000000545552723e */ /* 0x000fe400000000ff */
[----:B------:R-:W-:Y:S02]  /*14470*/  F2FP.F16.F32.PACK_AB R83, R87, R86 ;  /* 0x000000565753723e */ /* 0x000fe400000000ff */
[C---:B------:R-:W-:Y:S02]  /*14480*/  IADD3 R15, P1, R114.reuse, 0x20, RZ ;  /* 0x00000020720f7810 */ /* 0x040fe40007f3e0ff */
[----:B------:R-:W-:-:S02]  /*14490*/  IADD3 R41, P0, R114, 0x40, RZ ;  /* 0x0000004072297810 */ /* 0x000fc40007f1e0ff */
[----:B------:R-:W-:Y:S02]  /*144a0*/  LOP3.LUT R14, R15, 0x380, RZ, 0xc0, !PT ;  /* 0x000003800f0e7812 */ /* 0x000fe400078ec0ff */
[C---:B------:R-:W-:Y:S02]  /*144b0*/  IADD3 R53, P6, R114.reuse, 0x2020, RZ ;  /* 0x0000202072357810 */ /* 0x040fe40007fde0ff */
[C---:B------:R-:W-:Y:S02]  /*144c0*/  IADD3 R45, P4, R114.reuse, 0x60, RZ ;  /* 0x00000060722d7810 */ /* 0x040fe40007f9e0ff */
[----:B------:R-:W-:Y:S02]  /*144d0*/  IADD3 R49, P3, R114, 0x2000, RZ ;  /* 0x0000200072317810 */ /* 0x000fe40007f7e0ff */
[----:B------:R-:W-:Y:S02]  /*144e0*/  SHF.R.U64 R14, R14, 0x3, RZ ;  /* 0x000000030e0e7819 */ /* 0x000fe400000012ff */
[----:B------:R-:W-:-:S02]  /*144f0*/  LOP3.LUT R40, R41, 0x380, RZ, 0xc0, !PT ;  /* 0x0000038029287812 */ /* 0x000fc400078ec0ff */
[----:B------:R-:W-:Y:S02]  /*14500*/  LOP3.LUT R52, R53, 0x380, RZ, 0xc0, !PT ;  /* 0x0000038035347812 */ /* 0x000fe400078ec0ff */
[----:B------:R-:W-:Y:S02]  /*14510*/  LOP3.LUT R44, R45, 0x380, RZ, 0xc0, !PT ;  /* 0x000003802d2c7812 */ /* 0x000fe400078ec0ff */
[----:B------:R-:W-:Y:S02]  /*14520*/  LOP3.LUT R48, R49, 0x380, RZ, 0xc0, !PT ;  /* 0x0000038031307812 */ /* 0x000fe400078ec0ff */
[----:B------:R-:W-:Y:S01]  /*14530*/  LOP3.LUT R14, R14, R15, RZ, 0x3c, !PT ;  /* 0x0000000f0e0e7212 */ /* 0x000fe200078e3cff */
[----:B------:R-:W-:Y:S01]  /*14540*/  IMAD.X R15, RZ, RZ, R115, P1 ;  /* 0x000000ffff0f7224 */ /* 0x000fe200008e0673 */
[----:B------:R-:W-:Y:S02]  /*14550*/  SHF.R.U64 R40, R40, 0x3, RZ ;  /* 0x0000000328287819 */ /* 0x000fe400000012ff */
[----:B------:R-:W-:-:S02]  /*14560*/  SHF.R.U64 R52, R52, 0x3, RZ ;  /* 0x0000000334347819 */ /* 0x000fc400000012ff */
[----:B------:R-:W-:Y:S02]  /*14570*/  IADD3 R65, P1, R114, 0x4000, RZ ;  /* 0x0000400072417810 */ /* 0x000fe40007f3e0ff */
[----:B------:R-:W-:Y:S02]  /*14580*/  SHF.R.U64 R44, R44, 0x3, RZ ;  /* 0x000000032c2c7819 */ /* 0x000fe400000012ff */
[C---:B------:R-:W-:Y:S02]  /*14590*/  IADD3 R57, P5, R114.reuse, 0x2040, RZ ;  /* 0x0000204072397810 */ /* 0x040fe40007fbe0ff */
[----:B------:R-:W-:Y:S02]  /*145a0*/  IADD3 R61, P2, R114, 0x2060, RZ ;  /* 0x00002060723d7810 */ /* 0x000fe40007f5e0ff */
[----:B------:R-:W-:Y:S02]  /*145b0*/  SHF.R.U64 R48, R48, 0x3, RZ ;  /* 0x0000000330307819 */ /* 0x000fe400000012ff */
[----:B------:R-:W-:Y:S01]  /*145c0*/  LOP3.LUT R40, R40, R41, RZ, 0x3c, !PT ;  /* 0x0000002928287212 */ /* 0x000fe200078e3cff */
[--C-:B------:R-:W-:Y:S01]  /*145d0*/  IMAD.X R41, RZ, RZ, R115.reuse, P0 ;  /* 0x000000ffff297224 */ /* 0x100fe200000e0673 */
[----:B------:R-:W-:Y:S01]  /*145e0*/  LOP3.LUT R52, R52, R53, RZ, 0x3c, !PT ;  /* 0x0000003534347212 */ /* 0x000fe200078e3cff */
[----:B------:R-:W-:Y:S01]  /*145f0*/  IMAD.X R53, RZ, RZ, R115, P6 ;  /* 0x000000ffff357224 */ /* 0x000fe200030e0673 */
[----:B0-----:R-:W-:-:S02]  /*14600*/  LOP3.LUT R64, R65, 0x380, RZ, 0xc0, !PT ;  /* 0x0000038041407812 */ /* 0x001fc400078ec0ff */
[----:B------:R-:W-:Y:S01]  /*14610*/  LOP3.LUT R44, R44, R45, RZ, 0x3c, !PT ;  /* 0x0000002d2c2c7212 */ /* 0x000fe200078e3cff */
[--C-:B------:R-:W-:Y:S01]  /*14620*/  IMAD.X R45, RZ, RZ, R115.reuse, P4 ;  /* 0x000000ffff2d7224 */ /* 0x100fe200020e0673 */
[----:B------:R-:W-:Y:S02]  /*14630*/  LOP3.LUT R56, R57, 0x380, RZ, 0xc0, !PT ;  /* 0x0000038039387812 */ /* 0x000fe400078ec0ff */
[----:B------:R-:W-:Y:S02]  /*14640*/  LOP3.LUT R60, R61, 0x380, RZ, 0xc0, !PT ;  /* 0x000003803d3c7812 */ /* 0x000fe400078ec0ff */
[----:B------:R-:W-:Y:S01]  /*14650*/  LOP3.LUT R48, R48, R49, RZ, 0x3c, !PT ;  /* 0x0000003130307212 */ /* 0x000fe200078e3cff */
[----:B------:R-:W-:Y:S01]  /*14660*/  IMAD.X R49, RZ, RZ, R115, P3 ;  /* 0x000000ffff317224 */ /* 0x000fe200018e0673 */
[C---:B------:R-:W-:Y:S02]  /*14670*/  IADD3 R69, P0, R114.reuse, 0x4020, RZ ;  /* 0x0000402072457810 */ /* 0x040fe40007f1e0ff */
[----:B------:R-:W-:-:S02]  /*14680*/  IADD3 R179, P6, R114, 0x6000, RZ ;  /* 0x0000600072b37810 */ /* 0x000fc40007fde0ff */
[C---:B------:R-:W-:Y:S02]  /*14690*/  IADD3 R73, P4, R114.reuse, 0x4040, RZ ;  /* 0x0000404072497810 */ /* 0x040fe40007f9e0ff */
[----:B------:R-:W-:Y:S01]  /*146a0*/  IADD3 R99, P3, R114, 0x4060, RZ ;  /* 0x0000406072637810 */ /* 0x000fe20007f7e0ff */
[----:B------:R-:W-:Y:S01]  /*146b0*/  IMAD.X R103, RZ, RZ, R115, P6 ;  /* 0x000000ffff677224 */ /* 0x000fe200030e0673 */
[----:B------:R-:W-:Y:S02]  /*146c0*/  SHF.R.U64 R64, R64, 0x3, RZ ;  /* 0x0000000340407819 */ /* 0x000fe400000012ff */
[----:B------:R-:W-:Y:S02]  /*146d0*/  SHF.R.U64 R56, R56, 0x3, RZ ;  /* 0x0000000338387819 */ /* 0x000fe400000012ff */
[----:B------:R-:W-:Y:S02]  /*146e0*/  SHF.R.U64 R60, R60, 0x3, RZ ;  /* 0x000000033c3c7819 */ /* 0x000fe400000012ff */
[----:B------:R-:W-:-:S02]  /*146f0*/  LOP3.LUT R68, R69, 0x380, RZ, 0xc0, !PT ;  /* 0x0000038045447812 */ /* 0x000fc400078ec0ff */
[----:B------:R-:W-:Y:S02]  /*14700*/  LOP3.LUT R23, R114, 0x380, RZ, 0xc0, !PT ;  /* 0x0000038072177812 */ /* 0x000fe400078ec0ff */
[----:B------:R-:W-:Y:S02]  /*14710*/  LOP3.LUT R4, R179, 0x380, RZ, 0xc0, !PT ;  /* 0x00000380b3047812 */ /* 0x000fe400078ec0ff */
[----:B------:R-:W-:Y:S02]  /*14720*/  LOP3.LUT R72, R73, 0x380, RZ, 0xc0, !PT ;  /* 0x0000038049487812 */ /* 0x000fe400078ec0ff */
[----:B------:R-:W-:Y:S02]  /*14730*/  LOP3.LUT R98, R99, 0x380, RZ, 0xc0, !PT ;  /* 0x0000038063627812 */ /* 0x000fe400078ec0ff */
[----:B------:R-:W-:Y:S01]  /*14740*/  LOP3.LUT R64, R64, R65, RZ, 0x3c, !PT ;  /* 0x0000004140407212 */ /* 0x000fe200078e3cff */
[----:B------:R-:W-:Y:S01]  /*14750*/  IMAD.X R65, RZ, RZ, R115, P1 ;  /* 0x000000ffff417224 */ /* 0x000fe200008e0673 */
[----:B------:R-:W-:-:S02]  /*14760*/  LOP3.LUT R56, R56, R57, RZ, 0x3c, !PT ;  /* 0x0000003938387212 */ /* 0x000fc400078e3cff */
[----:B------:R-:W-:Y:S01]  /*14770*/  LOP3.LUT R60, R60, R61, RZ, 0x3c, !PT ;  /* 0x0000003d3c3c7212 */ /* 0x000fe200078e3cff */
[----:B------:R-:W-:Y:S01]  /*14780*/  IMAD.X R61, RZ, RZ, R115, P2 ;  /* 0x000000ffff3d7224 */ /* 0x000fe200010e0673 */
[----:B------:R-:W-:Y:S02]  /*14790*/  SHF.R.U64 R68, R68, 0x3, RZ ;  /* 0x0000000344447819 */ /* 0x000fe400000012ff */
[----:B------:R-:W-:Y:S02]  /*147a0*/  SHF.R.U64 R23, R23, 0x3, RZ ;  /* 0x0000000317177819 */ /* 0x000fe400000012ff */
[----:B------:R-:W-:Y:S02]  /*147b0*/  SHF.R.U64 R4, R4, 0x3, RZ ;  /* 0x0000000304047819 */ /* 0x000fe400000012ff */
[----:B------:R-:W-:Y:S02]  /*147c0*/  IADD3.X R57, RZ, R115, RZ, P5, !PT ;  /* 0x00000073ff397210 */ /* 0x000fe40002ffe4ff */
[----:B------:R-:W-:-:S02]  /*147d0*/  IADD3 R22, P1, R114, 0x6060, RZ ;  /* 0x0000606072167810 */ /* 0x000fc40007f3e0ff */
[----:B------:R-:W-:Y:S02]  /*147e0*/  SHF.R.U64 R72, R72, 0x3, RZ ;  /* 0x0000000348487819 */ /* 0x000fe400000012ff */
[----:B------:R-:W-:Y:S02]  /*147f0*/  SHF.R.U64 R98, R98, 0x3, RZ ;  /* 0x0000000362627819 */ /* 0x000fe400000012ff */
[C---:B------:R-:W-:Y:S02]  /*14800*/  IADD3 R20, P5, R114.reuse, 0x6020, RZ ;  /* 0x0000602072147810 */ /* 0x040fe40007fbe0ff */
[----:B---3--:R-:W-:Y:S02]  /*14810*/  IADD3 R24, P2, R114, 0x6040, RZ ;  /* 0x0000604072187810 */ /* 0x008fe40007f5e0ff */
[----:B------:R-:W-:Y:S01]  /*14820*/  LOP3.LUT R68, R68, R69, RZ, 0x3c, !PT ;  /* 0x0000004544447212 */ /* 0x000fe200078e3cff */
[--C-:B------:R-:W-:Y:S01]  /*14830*/  IMAD.X R69, RZ, RZ, R115.reuse, P0 ;  /* 0x000000ffff457224 */ /* 0x100fe200000e0673 */
[----:B------:R-:W-:Y:S01]  /*14840*/  LOP3.LUT R114, R23, R114, RZ, 0x3c, !PT ;  /* 0x0000007217727212 */ /* 0x000fe200078e3cff */
[--C-:B------:R-:W-:Y:S01]  /*14850*/  IMAD.X R107, RZ, RZ, R115.reuse, P5 ;  /* 0x000000ffff6b7224 */ /* 0x100fe200028e0673 */
[----:B------:R-:W-:Y:S01]  /*14860*/  LOP3.LUT R102, R4, R179, RZ, 0x3c, !PT ;  /* 0x000000b304667212 */ /* 0x000fe200078e3cff */
[--C-:B------:R-:W-:Y:S01]  /*14870*/  IMAD.X R111, RZ, RZ, R115.reuse, P2 ;  /* 0x000000ffff6f7224 */ /* 0x100fe200010e0673 */
[----:B------:R-:W-:Y:S01]  /*14880*/  LOP3.LUT R179, R22, 0x380, RZ, 0xc0, !PT ;  /* 0x0000038016b37812 */ /* 0x000fe200078ec0ff */
[--C-:B------:R-:W-:Y:S01]  /*14890*/  IMAD.X R23, RZ, RZ, R115.reuse, P1 ;  /* 0x000000ffff177224 */ /* 0x100fe200008e0673 */
[----:B------:R-:W-:Y:S01]  /*148a0*/  LOP3.LUT R72, R72, R73, RZ, 0x3c, !PT ;  /* 0x0000004948487212 */ /* 0x000fe200078e3cff */
[--C-:B------:R-:W-:Y:S01]  /*148b0*/  IMAD.X R73, RZ, RZ, R115.reuse, P4 ;  /* 0x000000ffff497224 */ /* 0x100fe200020e0673 */
[----:B------:R-:W-:Y:S01]  /*148c0*/  LOP3.LUT R98, R98, R99, RZ, 0x3c, !PT ;  /* 0x0000006362627212 */ /* 0x000fe200078e3cff */
[----:B------:R-:W-:Y:S01]  /*148d0*/  IMAD.X R99, RZ, RZ, R115, P3 ;  /* 0x000000ffff637224 */ /* 0x000fe200018e0673 */
[----:B------:R-:W-:-:S02]  /*148e0*/  ISETP.NE.U32.AND P0, PT, RZ, UR4, PT ;  /* 0x00000004ff007c0c */ /* 0x000fc4000bf05070 */
[----:B------:R-:W-:Y:S02]  /*148f0*/  MOV R115, R114 ;  /* 0x0000007200737202 */ /* 0x000fe40000000f00 */
[----:B------:R-:W-:Y:S01]  /*14900*/  F2FP.F16.F32.PACK_AB R4, R175, R177 ;  /* 0x000000b1af04723e */ /* 0x000fe200000000ff */
[----:B------:R-:W-:Y:S01]  /*14910*/  BAR.SYNC.DEFER_BLOCKING 0x1, 0x100 ;  /* 0x0044000000007b1d */ /* 0x000fe20000010000 */
[----:B------:R-:W-:Y:S02]  /*14920*/  LOP3.LUT R175, R20, 0x380, RZ, 0xc0, !PT ;  /* 0x0000038014af7812 */ /* 0x000fe400078ec0ff */
[----:B------:R-:W-:Y:S02]  /*14930*/  SHF.R.U64 R179, R179, 0x3, RZ ;  /* 0x00000003b3b37819 */ /* 0x000fe400000012ff */
[----:B------:R-:W-:Y:S01]  /*14940*/  ISETP.NE.AND.EX P0, PT, RZ, UR5, PT, P0 ;  /* 0x00000005ff007c0c */ /* 0x000fe2000bf05300 */
[----:B------:R-:W-:Y:S01]  /*14950*/  ULDC.64 UR4, c[0x0][0xc08] ;  /* 0x0003020000047ab9 */ /* 0x000fe20000000a00 */
[----:B------:R-:W-:-:S02]  /*14960*/  LOP3.LUT R177, R24, 0x380, RZ, 0xc0, !PT ;  /* 0x0000038018b17812 */ /* 0x000fc400078ec0ff */
[----:B------:R-:W-:Y:S02]  /*14970*/  SHF.R.U64 R175, R175, 0x3, RZ ;  /* 0x00000003afaf7819 */ /* 0x000fe400000012ff */
[----:B------:R-:W-:Y:S02]  /*14980*/  LOP3.LUT R22, R179, R22, RZ, 0x3c, !PT ;  /* 0x00000016b3167212 */ /* 0x000fe400078e3cff */
[----:B------:R-:W-:Y:S02]  /*14990*/  ISETP.NE.U32.AND P6, PT, RZ, UR4, PT ;  /* 0x00000004ff007c0c */ /* 0x000fe4000bfc5070 */
[----:B------:R-:W-:Y:S02]  /*149a0*/  MOV R114, R14 ;  /* 0x0000000e00727202 */ /* 0x000fe40000000f00 */
[----:B------:R-:W-:Y:S02]  /*149b0*/  MOV R40, R40 ;  /* 0x0000002800287202 */ /* 0x000fe40000000f00 */
[----:B------:R-:W-:-:S02]  /*149c0*/  SHF.R.U64 R177, R177, 0x3, RZ ;  /* 0x00000003b1b17819 */ /* 0x000fc400000012ff */
[----:B------:R-:W-:Y:S02]  /*149d0*/  LOP3.LUT R106, R175, R20, RZ, 0x3c, !PT ;  /* 0x00000014af6a7212 */ /* 0x000fe400078e3cff */
[----:B------:R-:W-:Y:S01]  /*149e0*/  MOV R44, R44 ;  /* 0x0000002c002c7202 */ /* 0x000fe20000000f00 */
[----:B------:R0:W-:Y:S01]  /*149f0*/  STSM.16.M88.4 [R115], R4 ;  /* 0x0000000473007844 */ /* 0x0001e20000000200 */
[----:B------:R-:W-:Y:S02]  /*14a00*/  F2FP.F16.F32.PACK_AB R14, R164, R166 ;  /* 0x000000a6a40e723e */ /* 0x000fe400000000ff */
[----:B------:R-:W-:Y:S02]  /*14a10*/  F2FP.F16.F32.PACK_AB R15, R55, R54 ;  /* 0x00000036370f723e */ /* 0x000fe400000000ff */
[----:B------:R-:W-:Y:S02]  /*14a20*/  ISETP.NE.AND.EX P6, PT, RZ, UR5, PT, P6 ;  /* 0x00000005ff007c0c */ /* 0x000fe4000bfc5360 */
[----:B------:R-:W-:-:S02]  /*14a30*/  MOV R48, R48 ;  /* 0x0000003000307202 */ /* 0x000fc40000000f00 */
[----:B------:R-:W-:Y:S02]  /*14a40*/  F2FP.F16.F32.PACK_AB R20, R162, R165 ;  /* 0x000000a5a214723e */ /* 0x000fe400000000ff */
[----:B------:R-:W-:Y:S02]  /*14a50*/  MOV R52, R52 ;  /* 0x0000003400347202 */ /* 0x000fe40000000f00 */
[----:B------:R-:W-:Y:S02]  /*14a60*/  MOV R56, R56 ;  /* 0x0000003800387202 */ /* 0x000fe40000000f00 */
[----:B------:R-:W-:Y:S02]  /*14a70*/  LOP3.LUT R110, R177, R24, RZ, 0x3c, !PT ;  /* 0x00000018b16e7212 */ /* 0x000fe400078e3cff */
[----:B0-----:R-:W-:Y:S02]  /*14a80*/  F2FP.F16.F32.PACK_AB R4, R172, R174 ;  /* 0x000000aeac04723e */ /* 0x001fe400000000ff */
[----:B------:R-:W-:-:S02]  /*14a90*/  F2FP.F16.F32.PACK_AB R5, R35, R34 ;  /* 0x000000222305723e */ /* 0x000fc400000000ff */
[----:B------:R-:W-:Y:S02]  /*14aa0*/  F2FP.F16.F32.PACK_AB R6, R170, R173 ;  /* 0x000000adaa06723e */ /* 0x000fe400000000ff */
[----:B------:R-:W-:Y:S02]  /*14ab0*/  F2FP.F16.F32.PACK_AB R7, R39, R38 ;  /* 0x000000262707723e */ /* 0x000fe400000000ff */
[----:B------:R-:W-:Y:S02]  /*14ac0*/  MOV R34, R22 ;  /* 0x0000001600227202 */ /* 0x000fe40000000f00 */
[----:B------:R-:W-:Y:S01]  /*14ad0*/  F2FP.F16.F32.PACK_AB R22, R160, R163 ;  /* 0x000000a3a016723e */ /* 0x000fe200000000ff */
[----:B------:R0:W-:Y:S01]  /*14ae0*/  STSM.16.M88.4 [R114], R4 ;  /* 0x0000000472007844 */ /* 0x0001e20000000200 */
[----:B------:R-:W-:Y:S02]  /*14af0*/  F2FP.F16.F32.PACK_AB R23, R63, R62 ;  /* 0x0000003e3f17723e */ /* 0x000fe400000000ff */
[----:B------:R-:W-:Y:S01]  /*14b00*/  MOV R60, R60 ;  /* 0x0000003c003c7202 */ /* 0x000fe20000000f00 */
[----:B------:R-:W-:Y:S01]  /*14b10*/  STSM.16.M88.4 [R40], R8 ;  /* 0x0000000828007844 */ /* 0x000fe20000000200 */
[----:B------:R-:W-:-:S02]  /*14b20*/  F2FP.F16.F32.PACK_AB R89, R91, R90 ;  /* 0x0000005a5b59723e */ /* 0x000fc400000000ff */
[----:B------:R-:W-:Y:S01]  /*14b30*/  MOV R64, R64 ;  /* 0x0000004000407202 */ /* 0x000fe20000000f00 */
[----:B------:R-:W-:Y:S01]  /*14b40*/  STSM.16.M88.4 [R44], R12 ;  /* 0x0000000c2c007844 */ /* 0x000fe20000000200 */
[----:B------:R-:W-:Y:S02]  /*14b50*/  MOV R24, R98 ;  /* 0x0000006200187202 */ /* 0x000fe40000000f00 */
[----:B------:R-:W-:Y:S01]  /*14b60*/  F2FP.F16.F32.PACK_AB R90, R93, R92 ;  /* 0x0000005c5d5a723e */ /* 0x000fe200000000ff */
[----:B------:R-:W-:Y:S01]  /*14b70*/  STSM.16.M88.4 [R48], R20 ;  /* 0x0000001430007844 */ /* 0x000fe20000000200 */
[----:B------:R-:W-:Y:S02]  /*14b80*/  F2FP.F16.F32.PACK_AB R91, R95, R94 ;  /* 0x0000005e5f5b723e */ /* 0x000fe400000000ff */
[----:B------:R-:W-:Y:S01]  /*14b90*/  F2FP.F16.F32.PACK_AB R96, R97, R96 ;  /* 0x000000606160723e */ /* 0x000fe200000000ff */
[----:B------:R-:W-:Y:S01]  /*14ba0*/  STSM.16.M88.4 [R52], R28 ;  /* 0x0000001c34007844 */ /* 0x000fe20000000200 */
[----:B0-----:R-:W-:-:S02]  /*14bb0*/  F2FP.F16.F32.PACK_AB R4, R155, R158 ;  /* 0x0000009e9b04723e */ /* 0x001fc400000000ff */
[----:B------:R-:W-:Y:S02]  /*14bc0*/  F2FP.F16.F32.PACK_AB R5, R75, R74 ;  /* 0x0000004a4b05723e */ /* 0x000fe400000000ff */
[----:B------:R-:W-:Y:S02]  /*14bd0*/  F2FP.F16.F32.PACK_AB R6, R77, R156 ;  /* 0x0000009c4d06723e */ /* 0x000fe400000000ff */
[----:B------:R-:W-:Y:S02]  /*14be0*/  F2FP.F16.F32.PACK_AB R7, R79, R78 ;  /* 0x0000004e4f07723e */ /* 0x000fe400000000ff */
[----:B------:R-:W-:Y:S02]  /*14bf0*/  MOV R68, R68 ;  /* 0x0000004400447202 */ /* 0x000fe40000000f00 */
[----:B------:R-:W-:Y:S01]  /*14c00*/  MOV R0, R106 ;  /* 0x0000006a00007202 */ /* 0x000fe20000000f00 */
[----:B------:R0:W-:Y:S01]  /*14c10*/  STSM.16.M88.4 [R56], R4 ;  /* 0x0000000438007844 */ /* 0x0001e20000000200 */
[----:B------:R-:W-:-:S02]  /*14c20*/  F2FP.F16.F32.PACK_AB R97, R42, R33 ;  /* 0x000000212a61723e */ /* 0x000fc400000000ff */
[----:B------:R-:W-:Y:S01]  /*14c30*/  F2FP.F16.F32.PACK_AB R98, R101, R100 ;  /* 0x000000646562723e */ /* 0x000fe200000000ff */
[----:B------:R-:W-:Y:S01]  /*14c40*/  STSM.16.M88.4 [R60], R80 ;  /* 0x000000503c007844 */ /* 0x000fe20000000200 */
[----:B------:R-:W-:Y:S02]  /*14c50*/  F2FP.F16.F32.PACK_AB R99, R50, R46 ;  /* 0x0000002e3263723e */ /* 0x000fe400000000ff */
[----:B------:R-:W-:Y:S01]  /*14c60*/  F2FP.F16.F32.PACK_AB R104, R105, R104 ;  /* 0x000000686968723e */ /* 0x000fe200000000ff */
[----:B------:R-:W-:Y:S01]  /*14c70*/  STSM.16.M88.4 [R64], R88 ;  /* 0x0000005840007844 */ /* 0x000fe20000000200 */
[----:B------:R-:W-:Y:S02]  /*14c80*/  MOV R72, R72 ;  /* 0x0000004800487202 */ /* 0x000fe40000000f00 */
[----:B------:R-:W-:Y:S01]  /*14c90*/  F2FP.F16.F32.PACK_AB R105, R66, R58 ;  /* 0x0000003a4269723e */ /* 0x000fe200000000ff */
[----:B------:R-:W-:Y:S01]  /*14ca0*/  STSM.16.M88.4 [R68], R96 ;  /* 0x0000006044007844 */ /* 0x000fe20000000200 */
[----:B------:R-:W-:-:S02]  /*14cb0*/  F2FP.F16.F32.PACK_AB R106, R109, R108 ;  /* 0x0000006c6d6a723e */ /* 0x000fc400000000ff */
[----:B------:R-:W-:Y:S01]  /*14cc0*/  F2FP.F16.F32.PACK_AB R107, R152, R76 ;  /* 0x0000004c986b723e */ /* 0x000fe200000000ff */
[----:B0-----:R-:W0:Y:S01]  /*14cd0*/  LDC.64 R4, c[0x0][0xc00] ;  /* 0x00030000ff047b82 */ /* 0x001e220000000a00 */
[----:B------:R-:W-:Y:S02]  /*14ce0*/  F2FP.F16.F32.PACK_AB R112, R113, R112 ;  /* 0x000000707170723e */ /* 0x000fe400000000ff */
[----:B------:R-:W-:Y:S01]  /*14cf0*/  F2FP.F16.F32.PACK_AB R120, R121, R120 ;  /* 0x000000787978723e */ /* 0x000fe200000000ff */
[----:B------:R-:W-:Y:S01]  /*14d00*/  STSM.16.M88.4 [R72], R104 ;  /* 0x0000006848007844 */ /* 0x000fe20000000200 */
[----:B------:R-:W-:Y:S02]  /*14d10*/  F2FP.F16.F32.PACK_AB R113, R154, R153 ;  /* 0x000000999a71723e */ /* 0x000fe400000000ff */
[----:B------:R-:W-:Y:S01]  /*14d20*/  F2FP.F16.F32.PACK_AB R114, R117, R116 ;  /* 0x000000747572723e */ /* 0x000fe200000000ff */
[----:B------:R-:W3:Y:S01]  /*14d30*/  @P6 LDC.64 R6, c[0x0][0xc08] ;  /* 0x00030200ff066b82 */ /* 0x000ee20000000a00 */
        /* <DEDUP_REMOVED lines=8> */
[----:B------:R-:W-:Y:S01]  /*14dc0*/  F2FP.F16.F32.PACK_AB R136, R137, R136 ;  /* 0x000000888988723e */ /* 0x000fe200000000ff */
[----:B------:R-:W-:Y:S01]  /*14dd0*/  STSM.16.M88.4 [R102], R120 ;  /* 0x0000007866007844 */ /* 0x000fe20000000200 */
[----:B------:R-:W-:Y:S02]  /*14de0*/  F2FP.F16.F32.PACK_AB R130, R133, R132 ;  /* 0x000000848582723e */ /* 0x000fe400000000ff */
[----:B------:R-:W-:Y:S01]  /*14df0*/  F2FP.F16.F32.PACK_AB R144, R145, R144 ;  /* 0x000000909190723e */ /* 0x000fe200000000ff */
[----:B------:R-:W-:Y:S01]  /*14e00*/  ULDC UR4, c[0x0][0xa88] ;  /* 0x0002a20000047ab9 */ /* 0x000fe20000000800 */
[----:B------:R-:W-:Y:S01]  /*14e10*/  F2FP.F16.F32.PACK_AB R131, R135, R134 ;  /* 0x000000868783723e */ /* 0x000fe200000000ff */
[----:B----4-:R-:W-:Y:S01]  /*14e20*/  IMAD.MOV.U32 R24, RZ, RZ, RZ ;  /* 0x000000ffff187224 */ /* 0x010fe200078e00ff */
[----:B------:R-:W-:Y:S01]  /*14e30*/  F2FP.F16.F32.PACK_AB R137, R139, R138 ;  /* 0x0000008a8b89723e */ /* 0x000fe200000000ff */
[----:B0-----:R-:W-:Y:S01]  /*14e40*/  IMAD.WIDE R10, R205, 0x4, R4 ;  /* 0x00000004cd0a7825 */ /* 0x001fe200078e0204 */
[----:B------:R-:W-:Y:S01]  /*14e50*/  MOV R110, R110 ;  /* 0x0000006e006e7202 */ /* 0x000fe20000000f00 */
[----:B------:R0:W-:Y:S01]  /*14e60*/  STSM.16.M88.4 [R0], R128 ;  /* 0x0000008000007844 */ /* 0x0001e20000000200 */
[----:B------:R-:W-:-:S02]  /*14e70*/  F2FP.F16.F32.PACK_AB R138, R141, R140 ;  /* 0x0000008c8d8a723e */ /* 0x000fc400000000ff */
[----:B------:R-:W-:Y:S02]  /*14e80*/  F2FP.F16.F32.PACK_AB R139, R143, R142 ;  /* 0x0000008e8f8b723e */ /* 0x000fe400000000ff */
[----:B------:R-:W-:Y:S02]  /*14e90*/  F2FP.F16.F32.PACK_AB R145, R147, R146 ;  /* 0x000000929391723e */ /* 0x000fe400000000ff */
[----:B------:R-:W-:Y:S01]  /*14ea0*/  F2FP.F16.F32.PACK_AB R146, R149, R148 ;  /* 0x000000949592723e */ /* 0x000fe200000000ff */
[----:B------:R-:W-:Y:S01]  /*14eb0*/  STSM.16.M88.4 [R110], R136 ;  /* 0x000000886e007844 */ /* 0x000fe20000000200 */
[----:B------:R-:W-:-:S05]  /*14ec0*/  F2FP.F16.F32.PACK_AB R147, R151, R150 ;  /* 0x000000969793723e */ /* 0x000fca00000000ff */
[----:B------:R4:W-:Y:S01]  /*14ed0*/  STSM.16.M88.4 [R34], R144 ;  /* 0x0000009022007844 */ /* 0x0009e20000000200 */
[----:B------:R-:W-:Y:S01]  /*14ee0*/  BAR.SYNC.DEFER_BLOCKING 0x1, 0x100 ;  /* 0x0044000000007b1d */ /* 0x000fe20000010000 */
[----:B0-----:R-:W-:Y:S02]  /*14ef0*/  IMAD.U32 R0, RZ, RZ, UR4 ;  /* 0x00000004ff007e24 */ /* 0x001fe4000f8e00ff */
[----:B---3--:R-:W-:-:S03]  /*14f00*/  @P6 IMAD.WIDE R6, R205, 0x4, R6 ;  /* 0x00000004cd066825 */ /* 0x008fc600078e0206 */
        /* <DEDUP_REMOVED lines=24> */
[C---:B------:R-:W-:Y:S02]  /*15090*/  IADD3 R35, P5, R4.reuse, 0x5000, RZ ;  /* 0x0000500004237810 */ /* 0x040fe40007fbe0ff */
[----:B------:R-:W-:-:S02]  /*150a0*/  IADD3 R37, P1, R4, 0x6000, RZ ;  /* 0x0000600004257810 */ /* 0x000fc40007f3e0ff */
[C---:B------:R-:W-:Y:S02]  /*150b0*/  IADD3 R41, P2, R4.reuse, 0x7000, RZ ;  /* 0x0000700004297810 */ /* 0x040fe40007f5e0ff */
[C---:B------:R-:W-:Y:S02]  /*150c0*/  IADD3 R45, P3, R4.reuse, 0x8000, RZ ;  /* 0x00008000042d7810 */ /* 0x040fe40007f7e0ff */
[----:B------:R-:W-:Y:S02]  /*150d0*/  IADD3 R49, P4, R4, 0x9000, RZ ;  /* 0x0000900004317810 */ /* 0x000fe40007f9e0ff */
[----:B------:R-:W-:Y:S02]  /*150e0*/  P2R R14, PR, RZ, 0x20 ;  /* 0x00000020ff0e7803 */ /* 0x000fe40000000000 */
[----:B----4-:R-:W-:Y:S02]  /*150f0*/  LOP3.LUT R34, R35, 0x380, RZ, 0xc0, !PT ;  /* 0x0000038023227812 */ /* 0x010fe400078ec0ff */
[----:B------:R-:W-:-:S02]  /*15100*/  LOP3.LUT R36, R37, 0x380, RZ, 0xc0, !PT ;  /* 0x0000038025247812 */ /* 0x000fc400078ec0ff */
[----:B------:R-:W-:Y:S02]  /*15110*/  LOP3.LUT R40, R41, 0x380, RZ, 0xc0, !PT ;  /* 0x0000038029287812 */ /* 0x000fe400078ec0ff */
[----:B------:R-:W-:Y:S02]  /*15120*/  LOP3.LUT R44, R45, 0x380, RZ, 0xc0, !PT ;  /* 0x000003802d2c7812 */ /* 0x000fe400078ec0ff */
[----:B------:R-:W-:Y:S02]  /*15130*/  LOP3.LUT R48, R49, 0x380, RZ, 0xc0, !PT ;  /* 0x0000038031307812 */ /* 0x000fe400078ec0ff */
[----:B------:R-:W-:Y:S02]  /*15140*/  IADD3 R53, P5, R4, 0xa000, RZ ;  /* 0x0000a00004357810 */ /* 0x000fe40007fbe0ff */
[----:B------:R-:W-:Y:S02]  /*15150*/  SHF.R.U64 R34, R34, 0x3, RZ ;  /* 0x0000000322227819 */ /* 0x000fe400000012ff */
[----:B------:R-:W-:-:S02]  /*15160*/  SHF.R.U64 R36, R36, 0x3, RZ ;  /* 0x0000000324247819 */ /* 0x000fc400000012ff */
[----:B------:R-:W-:Y:S02]  /*15170*/  LOP3.LUT R52, R53, 0x380, RZ, 0xc0, !PT ;  /* 0x0000038035347812 */ /* 0x000fe400078ec0ff */
[----:B------:R-:W-:Y:S02]  /*15180*/  SHF.R.U64 R40, R40, 0x3, RZ ;  /* 0x0000000328287819 */ /* 0x000fe400000012ff */
[----:B------:R-:W-:Y:S02]  /*15190*/  SHF.R.U64 R44, R44, 0x3, RZ ;  /* 0x000000032c2c7819 */ /* 0x000fe400000012ff */
[----:B------:R-:W-:Y:S02]  /*151a0*/  SHF.R.U64 R48, R48, 0x3, RZ ;  /* 0x0000000330307819 */ /* 0x000fe400000012ff */
[----:B------:R-:W-:Y:S02]  /*151b0*/  LOP3.LUT R34, R34, R35, RZ, 0x3c, !PT ;  /* 0x0000002322227212 */ /* 0x000fe400078e3cff */
[----:B------:R-:W-:-:S02]  /*151c0*/  LOP3.LUT R36, R36, R37, RZ, 0x3c, !PT ;  /* 0x0000002524247212 */ /* 0x000fc400078e3cff */
[----:B------:R-:W-:Y:S02]  /*151d0*/  LOP3.LUT R40, R40, R41, RZ, 0x3c, !PT ;  /* 0x0000002928287212 */ /* 0x000fe400078e3cff */
[----:B------:R-:W-:Y:S02]  /*151e0*/  LOP3.LUT R44, R44, R45, RZ, 0x3c, !PT ;  /* 0x0000002d2c2c7212 */ /* 0x000fe400078e3cff */
[----:B------:R-:W-:Y:S02]  /*151f0*/  LOP3.LUT R48, R48, R49, RZ, 0x3c, !PT ;  /* 0x0000003130307212 */ /* 0x000fe400078e3cff */
[----:B------:R-:W-:Y:S01]  /*15200*/  SHF.R.U64 R52, R52, 0x3, RZ ;  /* 0x0000000334347819 */ /* 0x000fe200000012ff */
[----:B0-----:R-:W-:Y:S06]  /*15210*/  @P6 BRA `(.L_x_6087) ;  /* 0x0000000000106947 */ /* 0x001fec0003800000 */
[----:B------:R-:W-:Y:S05]  /*15220*/  @!P0 BRA `(.L_x_6087) ;  /* 0x00000000000c8947 */ /* 0x000fea0003800000 */
[----:B------:R-:W3:Y:S04]  /*15230*/  LDG.E R7, desc[UR42][R10.64] ;  /* 0x0000002a0a077981 */ /* 0x000ee8000c1e1900 */
[----:B-----5:R-:W3:Y:S02]  /*15240*/  LDG.E R0, desc[UR42][R10.64+0x4] ;  /* 0x0000042a0a007981 */ /* 0x020ee4000c1e1900 */
[----:B---3--:R-:W-:-:S07]  /*15250*/  IMAD.IADD R0, R0, 0x1, -R7 ;  /* 0x0000000100007824 */ /* 0x008fce00078e0a07 */
.L_x_6087:
[----:B------:R-:W0:Y:S01]  /*15260*/  SHFL.IDX PT, R6, R220, RZ, 0x1f ;  /* 0x00001fffdc067589 */ /* 0x000e2200000e0000 */
[----:B------:R-:W-:Y:S01]  /*15270*/  ISETP.NE.AND P6, PT, R14, RZ, PT ;  /* 0x000000ff0e00720c */ /* 0x000fe20003fc5270 */
[--C-:B------:R-:W-:Y:S01]  /*15280*/  IMAD.X R49, RZ, RZ, R5.reuse, P4 ;  /* 0x000000ffff317224 */ /* 0x100fe200020e0605 */
[----:B------:R-:W-:Y:S01]  /*15290*/  LOP3.LUT R52, R52, R53, RZ, 0x3c, !PT ;  /* 0x0000003534347212 */ /* 0x000fe200078e3cff */
        /* <DEDUP_REMOVED lines=9> */
[----:B------:R-:W-:-:S02]  /*15330*/  LOP3.LUT R7, R4, 0x380, RZ, 0xc0, !PT ;  /* 0x0000038004077812 */ /* 0x000fc400078ec0ff */
[----:B------:R-:W-:Y:S02]  /*15340*/  IADD3 R11, P5, R4, 0xf000, RZ ;  /* 0x0000f000040b7810 */ /* 0x000fe40007fbe0ff */
[----:B------:R-:W-:Y:S02]  /*15350*/  LOP3.LUT R56, R57, 0x380, RZ, 0xc0, !PT ;  /* 0x0000038039387812 */ /* 0x000fe400078ec0ff */
[----:B------:R-:W-:Y:S01]  /*15360*/  LOP3.LUT R60, R61, 0x380, RZ, 0xc0, !PT ;  /* 0x000003803d3c7812 */ /* 0x000fe200078ec0ff */
[----:B------:R-:W-:Y:S01]  /*15370*/  IMAD.X R73, RZ, RZ, R5, P5 ;  /* 0x000000ffff497224 */ /* 0x000fe200028e0605 */
[----:B------:R-:W-:Y:S02]  /*15380*/  LOP3.LUT R64, R65, 0x380, RZ, 0xc0, !PT ;  /* 0x0000038041407812 */ /* 0x000fe400078ec0ff */
[----:B------:R-:W-:Y:S02]  /*15390*/  LOP3.LUT R68, R69, 0x380, RZ, 0xc0, !PT ;  /* 0x0000038045447812 */ /* 0x000fe400078ec0ff */
[----:B0-----:R-:W-:-:S02]  /*153a0*/  ISETP.NE.AND P4, PT, R6, RZ, PT ;  /* 0x000000ff0600720c */ /* 0x001fc40003f85270 */
[----:B------:R-:W-:Y:S02]  /*153b0*/  SHF.R.U64 R7, R7, 0x3, RZ ;  /* 0x0000000307077819 */ /* 0x000fe400000012ff */
[----:B------:R-:W-:Y:S02]  /*153c0*/  LOP3.LUT R10, R11, 0x380, RZ, 0xc0, !PT ;  /* 0x000003800b0a7812 */ /* 0x000fe400078ec0ff */
[----:B------:R-:W-:Y:S02]  /*153d0*/  SHF.R.U64 R56, R56, 0x3, RZ ;  /* 0x0000000338387819 */ /* 0x000fe400000012ff */
[----:B------:R-:W-:Y:S02]  /*153e0*/  SHF.R.U64 R60, R60, 0x3, RZ ;  /* 0x000000033c3c7819 */ /* 0x000fe400000012ff */
[----:B------:R-:W-:Y:S02]  /*153f0*/  SHF.R.U64 R64, R64, 0x3, RZ ;  /* 0x0000000340407819 */ /* 0x000fe400000012ff */
[----:B------:R-:W-:-:S02]  /*15400*/  SHF.R.U64 R68, R68, 0x3, RZ ;  /* 0x0000000344447819 */ /* 0x000fc400000012ff */
[----:B------:R-:W-:Y:S01]  /*15410*/  LOP3.LUT R6, R7, R4, RZ, 0x3c, !PT ;  /* 0x0000000407067212 */ /* 0x000fe200078e3cff */
[----:B------:R-:W-:Y:S01]  /*15420*/  IMAD.MOV.U32 R7, RZ, RZ, R5 ;  /* 0x000000ffff077224 */ /* 0x000fe200078e0005 */
[----:B------:R-:W-:Y:S02]  /*15430*/  SHF.R.U64 R10, R10, 0x3, RZ ;  /* 0x000000030a0a7819 */ /* 0x000fe400000012ff */
[----:B------:R-:W-:Y:S02]  /*15440*/  SHF.R.S32.HI R4, RZ, 0x1f, R205 ;  /* 0x0000001fff047819 */ /* 0x000fe400000114cd */
[----:B------:R-:W-:Y:S01]  /*15450*/  LOP3.LUT R56, R56, R57, RZ, 0x3c, !PT ;  /* 0x0000003938387212 */ /* 0x000fe200078e3cff */
[--C-:B------:R-:W-:Y:S01]  /*15460*/  IMAD.X R57, RZ, RZ, R5.reuse, P6 ;  /* 0x000000ffff397224 */ /* 0x100fe200030e0605 */
[----:B------:R-:W-:Y:S01]  /*15470*/  LOP3.LUT R60, R60, R61, RZ, 0x3c, !PT ;  /* 0x0000003d3c3c7212 */ /* 0x000fe200078e3cff */
[--C-:B------:R-:W-:Y:S01]  /*15480*/  IMAD.X R61, RZ, RZ, R5.reuse, P1 ;  /* 0x000000ffff3d7224 */ /* 0x100fe200008e0605 */
[----:B------:R-:W-:Y:S01]  /*15490*/  LOP3.LUT R64, R64, R65, RZ, 0x3c, !PT ;  /* 0x0000004140407212 */ /* 0x000fe200078e3cff */
[----:B------:R-:W-:Y:S01]  /*154a0*/  IMAD.X R65, RZ, RZ, R5, P2 ;  /* 0x000000ffff417224 */ /* 0x000fe200010e0605 */
[----:B------:R-:W-:-:S02]  /*154b0*/  LOP3.LUT R68, R68, R69, RZ, 0x3c, !PT ;  /* 0x0000004544447212 */ /* 0x000fc400078e3cff */
[----:B------:R-:W-:Y:S02]  /*154c0*/  IADD3.X R69, RZ, R5, RZ, P3, !PT ;  /* 0x00000005ff457210 */ /* 0x000fe40001ffe4ff */
[----:B------:R-:W-:Y:S02]  /*154d0*/  LOP3.LUT R72, R10, R11, RZ, 0x3c, !PT ;  /* 0x0000000b0a487212 */ /* 0x000fe400078e3cff */
[----:B------:R-:W-:Y:S02]  /*154e0*/  SHF.R.S32.HI R79, RZ, 0x1f, R204 ;  /* 0x0000001fff4f7819 */ /* 0x000fe400000114cc */
[----:B------:R-:W-:Y:S02]  /*154f0*/  SEL R81, R205, RZ, !P0 ;  /* 0x000000ffcd517207 */ /* 0x000fe40004000000 */
[----:B------:R-:W-:Y:S02]  /*15500*/  SEL R78, R4, RZ, !P0 ;  /* 0x000000ff044e7207 */ /* 0x000fe40004000000 */
[----:B-----5:R-:W-:Y:S01]  /*15510*/  SHF.R.S32.HI R77, RZ, 0x1f, R24 ;  /* 0x0000001fff4d7819 */ /* 0x020fe20000011418 */
[----:B------:R-:W-:Y:S06]  /*15520*/  @P4 BRA `(.L_x_6088) ;  /* 0x0000000000b84947 */ /* 0x000fec0003800000 */
[----:B------:R-:W0:Y:S01]  /*15530*/  LDC R31, c[0x0][0xbe8] ;  /* 0x0002fa00ff1f7b82 */ /* 0x000e220000000800 */
[----:B------:R-:W-:Y:S01]  /*15540*/  IMAD.IADD R33, R201, 0x1, R192 ;  /* 0x00000001c9217824 */ /* 0x000fe200078e02c0 */
[----:B------:R-:W-:Y:S01]  /*15550*/  ULDC.64 UR4, c[0x0][0xb90] ;  /* 0x0002e40000047ab9 */ /* 0x000fe20000000a00 */
[----:B------:R-:W-:Y:S02]  /*15560*/  IMAD.MOV.U32 R4, RZ, RZ, R24 ;  /* 0x000000ffff047224 */ /* 0x000fe400078e0018 */
[----:B------:R-:W-:Y:S02]  /*15570*/  IMAD R11, R79, UR4, RZ ;  /* 0x000000044f0b7c24 */ /* 0x000fe4000f8e02ff */
[----:B------:R-:W-:Y:S02]  /*15580*/  IMAD.MOV.U32 R5, RZ, RZ, R77 ;  /* 0x000000ffff057224 */ /* 0x000fe400078e004d */
[----:B------:R-:W-:Y:S02]  /*15590*/  IMAD R15, R204, UR5, R11 ;  /* 0x00000005cc0f7c24 */ /* 0x000fe4000f8e020b */
[----:B------:R-:W-:-:S02]  /*155a0*/  IMAD.MOV.U32 R11, RZ, RZ, R33 ;  /* 0x000000ffff0b7224 */ /* 0x000fc400078e0021 */
[----:B------:R-:W-:Y:S01]  /*155b0*/  IMAD.WIDE.U32 R4, R204, UR4, R4 ;  /* 0x00000004cc047c25 */ /* 0x000fe2000f8e0004 */
[----:B------:R-:W-:-:S03]  /*155c0*/  ULDC.64 UR4, c[0x0][0xb98] ;  /* 0x0002e60000047ab9 */ /* 0x000fc60000000a00 */
[----:B------:R-:W-:Y:S02]  /*155d0*/  IMAD.IADD R5, R5, 0x1, R15 ;  /* 0x0000000105057824 */ /* 0x000fe400078e020f */
[----:B------:R-:W-:Y:S02]  /*155e0*/  IMAD.IADD R30, R191, 0x1, R192 ;  /* 0x00000001bf1e7824 */ /* 0x000fe400078e02c0 */
[----:B------:R-:W-:Y:S01]  /*155f0*/  IMAD.WIDE.U32 R4, R81, UR4, R4 ;  /* 0x0000000451047c25 */ /* 0x000fe2000f8e0004 */
[----:B0-----:R-:W-:-:S13]  /*15600*/  ISETP.NE.AND P0, PT, R31, 0x1, PT ;  /* 0x000000011f00780c */ /* 0x001fda0003f05270 */
[----:B------:R-:W0:Y:S08]  /*15610*/  @P0 LDC R10, c[0x0][0xbec] ;  /* 0x0002fb00ff0a0b82 */ /* 0x000e300000000800 */
[----:B------:R-:W3:Y:S01]  /*15620*/  @P0 LDC R23, c[0x0][0xbf0] ;  /* 0x0002fc00ff170b82 */ /* 0x000ee20000000800 */
[----:B0-----:R-:W-:-:S05]  /*15630*/  @P0 IMAD.HI.U32 R10, R33, R10, RZ ;  /* 0x0000000a210a0227 */ /* 0x001fca00078e00ff */
[----:B---3--:R-:W-:Y:S01]  /*15640*/  @P0 SHF.R.U32.HI R11, RZ, R23, R10 ;  /* 0x00000017ff0b0219 */ /* 0x008fe2000001160a */
[----:B------:R-:W-:-:S03]  /*15650*/  IMAD R10, R78, UR4, RZ ;  /* 0x000000044e0a7c24 */ /* 0x000fc6000f8e02ff */
[--C-:B------:R-:W-:Y:S01]  /*15660*/  SHF.R.S32.HI R23, RZ, 0x1f, R11.reuse ;  /* 0x0000001fff177819 */ /* 0x100fe2000001140b */
[----:B------:R-:W-:Y:S01]  /*15670*/  IMAD.MOV R14, RZ, RZ, -R11 ;  /* 0x000000ffff0e7224 */ /* 0x000fe200078e0a0b */
[----:B------:R-:W-:-:S03]  /*15680*/  IADD3 R4, P0, R11, R4, RZ ;  /* 0x000000040b047210 */ /* 0x000fc60007f1e0ff */
[----:B------:R-:W-:Y:S02]  /*15690*/  IMAD R15, R31, R14, R33 ;  /* 0x0000000e1f0f7224 */ /* 0x000fe400078e0221 */
[----:B------:R-:W-:Y:S01]  /*156a0*/  IMAD R14, R81, UR5, R10 ;  /* 0x00000005510e7c24 */ /* 0x000fe2000f8e020a */
[----:B------:R-:W-:Y:S01]  /*156b0*/  ULDC.64 UR4, c[0x0][0xb88] ;  /* 0x0002e20000047ab9 */ /* 0x000fe20000000a00 */
[----:B------:R-:W-:Y:S01]  /*156c0*/  IMAD R31, R0, R31, RZ ;  /* 0x0000001f001f7224 */ /* 0x000fe200078e02ff */
[----:B------:R-:W-:Y:S02]  /*156d0*/  SHF.R.S32.HI R10, RZ, 0x1f, R15 ;  /* 0x0000001fff0a7819 */ /* 0x000fe4000001140f */
[----:B------:R-:W-:Y:S01]  /*156e0*/  IADD3.X R5, R23, R5, R14, P0, !PT ;  /* 0x0000000517057210 */ /* 0x000fe200007fe40e */
[----:B------:R-:W-:Y:S02]  /*156f0*/  IMAD.MOV R23, RZ, RZ, -R194 ;  /* 0x000000ffff177224 */ /* 0x000fe400078e0ac2 */
[----:B------:R-:W-:-:S02]  /*15700*/  IMAD R10, R10, UR4, RZ ;  /* 0x000000040a0a7c24 */ /* 0x000fc4000f8e02ff */
[----:B------:R-:W-:-:S04]  /*15710*/  IMAD.WIDE.U32 R4, R15, UR4, R4 ;  /* 0x000000040f047c25 */ /* 0x000fc8000f8e0004 */
[----:B------:R-:W-:Y:S01]  /*15720*/  IMAD R15, R15, UR5, R10 ;  /* 0x000000050f0f7c24 */ /* 0x000fe2000f8e020a */
[----:B------:R-:W-:Y:S01]  /*15730*/  ULDC.64 UR4, c[0x0][0xb50] ;  /* 0x0002d40000047ab9 */ /* 0x000fe20000000a00 */
[----:B------:R-:W-:Y:S02]  /*15740*/  VIADD R14, R30, 0x8 ;  /* 0x000000081e0e7836 */ /* 0x000fe40000000000 */
[----:B------:R-:W-:Y:S01]  /*15750*/  IMAD.IADD R5, R5, 0x1, R15 ;  /* 0x0000000105057824 */ /* 0x000fe200078e020f */
[----:B------:R-:W-:-:S04]  /*15760*/  LEA R15, P0, R4, UR4, 0x2 ;  /* 0x00000004040f7c11 */ /* 0x000fc8000f8010ff */
[----:B------:R-:W-:Y:S01]  /*15770*/  LEA.HI.X R22, R4, UR5, R5, 0x2, P0 ;  /* 0x0000000504167c11 */ /* 0x000fe200080f1405 */
[----:B------:R-:W-:Y:S01]  /*15780*/  SHFL.IDX PT, R10, R15, 0x1, 0x1c1f ;  /* 0x003c1f000f0a7f89 */ /* 0x000fe200000e0000 */
[----:B------:R-:W-:-:S03]  /*15790*/  ISETP.NE.AND P0, PT, R184, R23, PT ;  /* 0x00000017b800720c */ /* 0x000fc60003f05270 */
[----:B------:R-:W-:Y:S01]  /*157a0*/  SHFL.IDX PT, R4, R15, RZ, 0x1c1f ;  /* 0x001c1fff0f047589 */ /* 0x000fe200000e0000 */
[-C--:B------:R-:W-:Y:S02]  /*157b0*/  ISETP.GE.OR P1, PT, R30, R31.reuse, P0 ;  /* 0x0000001f1e00720c */ /* 0x080fe40000726670 */
[----:B------:R-:W-:Y:S01]  /*157c0*/  ISETP.GE.OR P0, PT, R14, R31, P0 ;  /* 0x0000001f0e00720c */ /* 0x000fe20000706670 */
[----:B------:R-:W0:Y:S04]  /*157d0*/  SHFL.IDX PT, R5, R22, RZ, 0x1c1f ;  /* 0x001c1fff16057589 */ /* 0x000e2800000e0000 */
[----:B------:R-:W3:Y:S06]  /*157e0*/  SHFL.IDX PT, R11, R22, 0x1, 0x1c1f ;  /* 0x003c1f00160b7f89 */ /* 0x000eec00000e0000 */
[----:B0-----:R0:W-:Y:S04]  /*157f0*/  @!P1 ST.E desc[UR42][R4.64], R32 ;  /* 0x0000002004009985 */ /* 0x0011e8000c10192a */
[----:B---3--:R0:W-:Y:S02]  /*15800*/  @!P0 ST.E desc[UR42][R10.64], R3 ;  /* 0x000000030a008985 */ /* 0x0081e4000c10192a */
.L_x_6088:
[----:B------:R-:W3:Y:S01]  /*15810*/  LDC R83, c[0x0][0xbe8] ;  /* 0x0002fa00ff537b82 */ /* 0x000ee20000000800 */
[----:B------:R-:W-:Y:S01]  /*15820*/  ULDC.64 UR4, c[0x0][0xaa0] ;  /* 0x0002a80000047ab9 */ /* 0x000fe20000000a00 */
[----:B0-----:R-:W5:Y:S01]  /*15830*/  LD.E.128 R4, desc[UR42][R6.64] ;  /* 0x0000002a06047980 */ /* 0x001f62000c101d00 */
[----:B------:R-:W-:Y:S02]  /*15840*/  IMAD R3, R77, UR4, RZ ;  /* 0x000000044d037c24 */ /* 0x000fe4000f8e02ff */
[C---:B------:R-:W-:Y:S01]  /*15850*/  IMAD.WIDE.U32 R76, R24.reuse, UR4, RZ ;  /* 0x00000004184c7c25 */ /* 0x040fe2000f8e00ff */
[----:B------:R-:W5:Y:S02]  /*15860*/  LD.E.128 R8, desc[UR42][R8.64] ;  /* 0x0000002a08087980 */ /* 0x000f64000c101d00 */
[----:B------:R-:W0:Y:S01]  /*15870*/  LDC R87, c[0x0][0xac8] ;  /* 0x0002b200ff577b82 */ /* 0x000e220000000800 */
[----:B------:R-:W-:Y:S01]  /*15880*/  IMAD R3, R24, UR5, R3 ;  /* 0x0000000518037c24 */ /* 0x000fe2000f8e0203 */
[----:B------:R-:W-:Y:S01]  /*15890*/  ULDC.64 UR4, c[0x0][0xae8] ;  /* 0x0002ba0000047ab9 */ /* 0x000fe20000000a00 */
[----:B------:R-:W5:Y:S04]  /*158a0*/  LD.E.128 R12, desc[UR42][R12.64] ;  /* 0x0000002a0c0c7980 */ /* 0x000f68000c101d00 */
[----:B------:R-:W5:Y:S04]  /*158b0*/  LD.E.128 R20, desc[UR42][R20.64] ;  /* 0x0000002a14147980 */ /* 0x000f68000c101d00 */
[----:B------:R-:W5:Y:S04]  /*158c0*/  LD.E.128 R28, desc[UR42][R28.64] ;  /* 0x0000002a1c1c7980 */ /* 0x000f68000c101d00 */
[----:B------:R-:W5:Y:S01]  /*158d0*/  LD.E.128 R32, desc[UR42][R34.64] ;  /* 0x0000002a22207980 */ /* 0x000f62000c101d00 */
[----:B---3--:R-:W-:Y:S01]  /*158e0*/  ISETP.NE.AND P1, PT, R83, 0x1, PT ;  /* 0x000000015300780c */ /* 0x008fe20003f25270 */
[----:B------:R-:W-:-:S02]  /*158f0*/  IMAD.IADD R77, R77, 0x1, R3 ;  /* 0x000000014d4d7824 */ /* 0x000fc400078e0203 */
[----:B------:R-:W-:Y:S01]  /*15900*/  IMAD R3, R79, UR4, RZ ;  /* 0x000000044f037c24 */ /* 0x000fe2000f8e02ff */
[----:B------:R-:W5:Y:S04]  /*15910*/  LD.E.128 R36, desc[UR42][R36.64] ;  /* 0x0000002a24247980 */ /* 0x000f68000c101d00 */
[----:B------:R-:W5:Y:S04]  /*15920*/  LD.E.128 R40, desc[UR42][R40.64] ;  /* 0x0000002a28287980 */ /* 0x000f68000c101d00 */
[----:B------:R-:W5:Y:S01]  /*15930*/  LD.E.128 R44, desc[UR42][R44.64] ;  /* 0x0000002a2c2c7980 */ /* 0x000f62000c101d00 */
[----:B------:R-:W3:Y:S01]  /*15940*/  @P1 LDC R85, c[0x0][0xbec] ;  /* 0x0002fb00ff551b82 */ /* 0x000ee20000000800 */
[----:B------:R-:W-:-:S02]  /*15950*/  IMAD R3, R204, UR5, R3 ;  /* 0x00000005cc037c24 */ /* 0x000fc4000f8e0203 */
[----:B------:R-:W5:Y:S04]  /*15960*/  LD.E.128 R48, desc[UR42][R48.64] ;  /* 0x0000002a30307980 */ /* 0x000f68000c101d00 */
[----:B------:R-:W5:Y:S01]  /*15970*/  LD.E.128 R52, desc[UR42][R52.64] ;  /* 0x0000002a34347980 */ /* 0x000f62000c101d00 */
[----:B------:R-:W4:Y:S01]  /*15980*/  @P1 LDC R89, c[0x0][0xbf0] ;  /* 0x0002fc00ff591b82 */ /* 0x000f220000000800 */
[----:B------:R-:W-:Y:S01]  /*15990*/  IMAD.WIDE.U32 R76, R204, UR4, R76 ;  /* 0x00000004cc4c7c25 */ /* 0x000fe2000f8e004c */
[----:B------:R-:W-:Y:S01]  /*159a0*/  ULDC.64 UR4, c[0x0][0xaf0] ;  /* 0x0002bc0000047ab9 */ /* 0x000fe20000000a00 */
[----:B------:R-:W5:Y:S02]  /*159b0*/  LD.E.128 R56, desc[UR42][R56.64] ;  /* 0x0000002a38387980 */ /* 0x000f64000c101d00 */
[----:B------:R-:W-:-:S02]  /*159c0*/  IMAD.IADD R77, R77, 0x1, R3 ;  /* 0x000000014d4d7824 */ /* 0x000fc400078e0203 */
[----:B------:R-:W-:Y:S01]  /*159d0*/  IMAD R3, R218, 0x20, R219 ;  /* 0x00000020da037824 */ /* 0x000fe200078e02db */
[----:B------:R-:W5:Y:S01]  /*159e0*/  LD.E.128 R60, desc[UR42][R60.64] ;  /* 0x0000002a3c3c7980 */ /* 0x000f62000c101d00 */
[----:B------:R-:W-:Y:S02]  /*159f0*/  IMAD R24, R78, UR4, RZ ;  /* 0x000000044e187c24 */ /* 0x000fe4000f8e02ff */
[----:B------:R-:W-:Y:S01]  /*15a00*/  IMAD.IADD R80, R192, 0x1, R3 ;  /* 0x00000001c0507824 */ /* 0x000fe200078e0203 */
[----:B0-----:R-:W-:Y:S01]  /*15a10*/  ISETP.GE.AND P0, PT, R212, R87, PT ;  /* 0x00000057d400720c */ /* 0x001fe20003f06270 */
[----:B------:R-:W-:Y:S01]  /*15a20*/  IMAD R79, R81, UR5, R24 ;  /* 0x00000005514f7c24 */ /* 0x000fe2000f8e0218 */
[----:B------:R-:W5:Y:S01]  /*15a30*/  LD.E.128 R64, desc[UR42][R64.64] ;  /* 0x0000002a40407980 */ /* 0x000f62000c101d00 */
[----:B---3--:R-:W-:Y:S01]  /*15a40*/  @P1 IMAD.HI.U32 R24, R80, R85, RZ ;  /* 0x0000005550181227 */ /* 0x008fe200078e00ff */
[----:B------:R-:W-:Y:S02]  /*15a50*/  SEL R78, RZ, 0xffffffff, P0 ;  /* 0xffffffffff4e7807 */ /* 0x000fe40000000000 */
[----:B------:R-:W5:Y:S01]  /*15a60*/  LD.E.128 R68, desc[UR42][R68.64] ;  /* 0x0000002a44447980 */ /* 0x000f62000c101d00 */
[----:B------:R-:W-:Y:S01]  /*15a70*/  IMAD.MOV.U32 R3, RZ, RZ, R80 ;  /* 0x000000ffff037224 */ /* 0x000fe200078e0050 */
[----:B------:R-:W-:-:S02]  /*15a80*/  ISETP.GE.AND P0, PT, R211, R87, PT ;  /* 0x00000057d300720c */ /* 0x000fc40003f06270 */
[----:B------:R-:W5:Y:S01]  /*15a90*/  LD.E.128 R72, desc[UR42][R72.64] ;  /* 0x0000002a48487980 */ /* 0x000f62000c101d00 */
[----:B------:R-:W-:Y:S01]  /*15aa0*/  IMAD.WIDE.U32 R76, R81, UR4, R76 ;  /* 0x00000004514c7c25 */ /* 0x000fe2000f8e004c */
[----:B----4-:R-:W-:Y:S01]  /*15ab0*/  @P1 SHF.R.U32.HI R3, RZ, R89, R24 ;  /* 0x00000059ff031219 */ /* 0x010fe20000011618 */
[----:B------:R-:W-:Y:S01]  /*15ac0*/  ULDC.64 UR4, c[0x0][0xae0] ;  /* 0x0002b80000047ab9 */ /* 0x000fe20000000a00 */
[-C--:B------:R-:W-:Y:S01]  /*15ad0*/  ISETP.GE.AND P1, PT, R200, R87.reuse, PT ;  /* 0x00000057c800720c */ /* 0x080fe20003f26270 */
[----:B------:R-:W-:Y:S01]  /*15ae0*/  IMAD.SHL.U32 R81, R78, 0x2, RZ ;  /* 0x000000024e517824 */ /* 0x000fe200078e00ff */
[----:B------:R-:W-:Y:S01]  /*15af0*/  SEL R78, RZ, 0xffffffff, P0 ;  /* 0xffffffffff4e7807 */ /* 0x000fe20000000000 */
[----:B------:R-:W-:Y:S01]  /*15b00*/  IMAD.IADD R77, R77, 0x1, R79 ;  /* 0x000000014d4d7824 */ /* 0x000fe200078e024f */
[----:B------:R-:W-:Y:S01]  /*15b10*/  SEL R24, RZ, 0x1, P1 ;  /* 0x00000001ff187807 */ /* 0x000fe20000800000 */
[----:B------:R-:W-:Y:S01]  /*15b20*/  IMAD.MOV R79, RZ, RZ, -R3 ;  /* 0x000000ffff4f7224 */ /* 0x000fe200078e0a03 */
[----:B------:R-:W-:Y:S01]  /*15b30*/  ISETP.GE.AND P0, PT, R210, R87, PT ;  /* 0x00000057d200720c */ /* 0x000fe20003f06270 */
[----:B------:R-:W-:Y:S01]  /*15b40*/  @!PT LDS RZ, [RZ] ;  /* 0x00000000fffff984 */ /* 0x000fe20000000800 */
[----:B------:R-:W-:Y:S01]  /*15b50*/  @!PT LDS RZ, [RZ] ;  /* 0x00000000fffff984 */ /* 0x000fe20000000800 */
[----:B------:R-:W-:Y:S01]  /*15b60*/  @!PT LDS RZ, [RZ] ;  /* 0x00000000fffff984 */ /* 0x000fe20000000800 */
[----:B------:R-:W-:Y:S01]  /*15b70*/  @!PT LDS RZ, [RZ] ;  /* 0x00000000fffff984 */ /* 0x000fe20000000800 */
[----:B------:R0:W-:Y:S06]  /*15b80*/  MEMBAR.ALL.CTA ;  /* 0x0000000000007992 */ /* 0x0001ec0000008000 */
[----:B0-----:R-:W0:Y:S01]  /*15b90*/  FENCE.VIEW.ASYNC.S ;  /* 0x00000000000073c6 */ /* 0x001e220000000000 */
[----:B------:R-:W-:Y:S01]  /*15ba0*/  LOP3.LUT R24, R81, 0x2, R24, 0xe2, !PT ;  /* 0x0000000251187812 */ /* 0x000fe200078ee218 */
[----:B------:R-:W-:Y:S01]  /*15bb0*/  IMAD.SHL.U32 R81, R78, 0x4, RZ ;  /* 0x000000044e517824 */ /* 0x000fe200078e00ff */
[----:B------:R-:W-:Y:S01]  /*15bc0*/  SEL R78, RZ, 0xffffffff, P0 ;  /* 0xffffffffff4e7807 */ /* 0x000fe20000000000 */
[----:B------:R-:W-:Y:S01]  /*15bd0*/  IMAD R79, R83, R79, R80 ;  /* 0x0000004f534f7224 */ /* 0x000fe200078e0250 */
[-C--:B------:R-:W-:Y:S01]  /*15be0*/  ISETP.GE.AND P0, PT, R209, R87.reuse, PT ;  /* 0x00000057d100720c */ /* 0x080fe20003f06270 */
[----:B------:R-:W-:Y:S01]  /*15bf0*/  IMAD.WIDE.U32 R76, R3, UR4, R76 ;  /* 0x00000004034c7c25 */ /* 0x000fe2000f8e004c */
[----:B------:R-:W-:Y:S01]  /*15c00*/  SHF.R.S32.HI R80, RZ, 0x1f, R3 ;  /* 0x0000001fff507819 */ /* 0x000fe20000011403 */
[----:B------:R-:W-:Y:S01]  /*15c10*/  BSSY B1, `(.L_x_6089) ;  /* 0x000004a000017945 */ /* 0x000fe20003800000 */
[----:B------:R-:W-:Y:S01]  /*15c20*/  LOP3.LUT R24, R81, 0x4, R24, 0xe2, !PT ;  /* 0x0000000451187812 */ /* 0x000fe200078ee218 */
[----:B------:R-:W-:Y:S01]  /*15c30*/  IMAD.SHL.U32 R81, R78, 0x8, RZ ;  /* 0x000000084e517824 */ /* 0x000fe200078e00ff */
[----:B------:R-:W-:Y:S01]  /*15c40*/  SEL R78, RZ, 0xffffffff, P0 ;  /* 0xffffffffff4e7807 */ /* 0x000fe20000000000 */
[----:B------:R-:W-:Y:S01]  /*15c50*/  IMAD R80, R80, UR4, RZ ;  /* 0x0000000450507c24 */ /* 0x000fe2000f8e02ff */
[----:B------:R-:W-:Y:S01]  /*15c60*/  ISETP.GE.AND P0, PT, R208, R87, PT ;  /* 0x00000057d000720c */ /* 0x000fe20003f06270 */
[----:B------:R-:W-:Y:S01]  /*15c70*/  IMAD R89, R0, R83, RZ ;  /* 0x0000005300597224 */ /* 0x000fe200078e02ff */
[----:B------:R-:W-:Y:S01]  /*15c80*/  LOP3.LUT R24, R81, 0x8, R24, 0xe2, !PT ;  /* 0x0000000851187812 */ /* 0x000fe200078ee218 */
[----:B------:R-:W-:Y:S01]  /*15c90*/  IMAD.SHL.U32 R85, R78, 0x10, RZ ;  /* 0x000000104e557824 */ /* 0x000fe200078e00ff */
[----:B------:R-:W-:Y:S01]  /*15ca0*/  SHF.R.S32.HI R78, RZ, 0x1f, R79 ;  /* 0x0000001fff4e7819 */ /* 0x000fe2000001144f */
[----:B------:R-:W-:Y:S01]  /*15cb0*/  IMAD R81, R3, UR5, R80 ;  /* 0x0000000503517c24 */ /* 0x000fe2000f8e0250 */
[----:B------:R-:W-:Y:S01]  /*15cc0*/  ULDC.64 UR4, c[0x0][0xad8] ;  /* 0x0002b60000047ab9 */ /* 0x000fe20000000a00 */
[----:B------:R-:W-:Y:S01]  /*15cd0*/  SEL R3, RZ, 0xffffffff, P0 ;  /* 0xffffffffff037807 */ /* 0x000fe20000000000 */
[----:B------:R-:W-:Y:S01]  /*15ce0*/  IMAD.IADD R192, R219, 0x1, R192 ;  /* 0x00000001dbc07824 */ /* 0x000fe200078e02c0 */
[----:B------:R-:W-:Y:S01]  /*15cf0*/  LOP3.LUT R24, R85, 0x10, R24, 0xe2, !PT ;  /* 0x0000001055187812 */ /* 0x000fe200078ee218 */
[----:B------:R-:W-:Y:S01]  /*15d00*/  IMAD.IADD R77, R77, 0x1, R81 ;  /* 0x000000014d4d7824 */ /* 0x000fe200078e0251 */
[----:B------:R-:W-:Y:S01]  /*15d10*/  ISETP.GE.AND P0, PT, R222, R87, PT ;  /* 0x00000057de00720c */ /* 0x000fe20003f06270 */
[----:B------:R-:W-:Y:S01]  /*15d20*/  IMAD R78, R78, UR4, RZ ;  /* 0x000000044e4e7c24 */ /* 0x000fe2000f8e02ff */
[----:B------:R-:W-:Y:S01]  /*15d30*/  ISETP.GE.AND P1, PT, R192, R89, PT ;  /* 0x00000059c000720c */ /* 0x000fe20003f26270 */
[----:B------:R-:W-:Y:S01]  /*15d40*/  IMAD.WIDE.U32 R76, R79, UR4, R76 ;  /* 0x000000044f4c7c25 */ /* 0x000fe2000f8e004c */
[----:B------:R-:W-:-:S02]  /*15d50*/  IADD3 R0, R2, 0x28c20, RZ ;  /* 0x00028c2002007810 */ /* 0x000fc40007ffe0ff */
[----:B------:R-:W-:Y:S01]  /*15d60*/  SHF.R.S32.HI R90, RZ, 0x1f, R208 ;  /* 0x0000001fff5a7819 */ /* 0x000fe200000114d0 */
[----:B------:R-:W-:Y:S01]  /*15d70*/  IMAD R81, R79, UR5, R78 ;  /* 0x000000054f517c24 */ /* 0x000fe2000f8e024e */
[----:B------:R-:W-:Y:S01]  /*15d80*/  ULDC.64 UR4, c[0x0][0xa80] ;  /* 0x0002a00000047ab9 */ /* 0x000fe20000000a00 */
[----:B------:R-:W-:Y:S01]  /*15d90*/  IMAD.SHL.U32 R3, R3, 0x20, RZ ;  /* 0x0000002003037824 */ /* 0x000fe200078e00ff */
[----:B------:R-:W-:Y:S01]  /*15da0*/  LEA R86, P2, R76, UR4, 0x1 ;  /* 0x000000044c567c11 */ /* 0x000fe2000f8408ff */
[----:B------:R-:W-:Y:S01]  /*15db0*/  IMAD.IADD R77, R77, 0x1, R81 ;  /* 0x000000014d4d7824 */ /* 0x000fe200078e0251 */
[----:B------:R-:W-:Y:S02]  /*15dc0*/  PRMT R0, RZ, 0x654, R0 ;  /* 0x00000654ff007816 */ /* 0x000fe40000000000 */
[----:B------:R-:W-:Y:S01]  /*15dd0*/  LOP3.LUT R24, R3, 0x20, R24, 0xe2, !PT ;  /* 0x0000002003187812 */ /* 0x000fe200078ee218 */
[----:B0-----:R0:W3:Y:S01]  /*15de0*/  SHFL.IDX PT, R78, R86, RZ, 0x181f ;  /* 0x00181fff564e7589 */ /* 0x0010e200000e0000 */
[----:B------:R-:W-:Y:S01]  /*15df0*/  SEL R3, RZ, 0x40, P0 ;  /* 0x00000040ff037807 */ /* 0x000fe20000000000 */
[----:B------:R0:W-:Y:S01]  /*15e00*/  SYNCS.ARRIVE.TRANS64.RED.A1T0 RZ, [R0+URZ], RZ ;  /* 0x000000ff00ff79a7 */ /* 0x0001e2000810043f */
[----:B------:R-:W-:-:S02]  /*15e10*/  ISETP.GE.AND P0, PT, R221, R87, PT ;  /* 0x00000057dd00720c */ /* 0x000fc40003f06270 */
[----:B------:R-:W-:Y:S02]  /*15e20*/  LEA.HI.X R88, R76, UR5, R77, 0x1, P2 ;  /* 0x000000054c587c11 */ /* 0x000fe400090f0c4d */
[----:B------:R-:W-:Y:S02]  /*15e30*/  LOP3.LUT R3, R24, R3, RZ, 0xfc, !PT ;  /* 0x0000000318037212 */ /* 0x000fe400078efcff */
[----:B------:R-:W-:Y:S01]  /*15e40*/  SEL R24, RZ, 0x80, P0 ;  /* 0x00000080ff187807 */ /* 0x000fe20000000000 */
[----:B------:R0:W4:Y:S01]  /*15e50*/  SHFL.IDX PT, R79, R88, RZ, 0x181f ;  /* 0x00181fff584f7589 */ /* 0x00012200000e0000 */
[----:B------:R-:W-:Y:S02]  /*15e60*/  SHF.R.S32.HI R91, RZ, 0x1f, R209 ;  /* 0x0000001fff5b7819 */ /* 0x000fe400000114d1 */
[----:B------:R-:W-:Y:S02]  /*15e70*/  LOP3.LUT R24, R3, R24, RZ, 0xfc, !PT ;  /* 0x0000001803187212 */ /* 0x000fe400078efcff */
[----:B------:R-:W-:-:S02]  /*15e80*/  SHF.R.S32.HI R92, RZ, 0x1f, R210 ;  /* 0x0000001fff5c7819 */ /* 0x000fc400000114d2 */
[----:B------:R-:W-:Y:S02]  /*15e90*/  SHF.R.S32.HI R93, RZ, 0x1f, R211 ;  /* 0x0000001fff5d7819 */ /* 0x000fe400000114d3 */
[----:B------:R-:W-:Y:S01]  /*15ea0*/  SHF.R.S32.HI R94, RZ, 0x1f, R212 ;  /* 0x0000001fff5e7819 */ /* 0x000fe200000114d4 */
[----:B0-----:R-:W-:Y:S06]  /*15eb0*/  @P1 BRA `(.L_x_6090) ;  /* 0x00000000007c1947 */ /* 0x001fec0003800000 */
[-C--:B------:R-:W-:Y:S02]  /*15ec0*/  ISETP.GE.AND P1, PT, R212, R87.reuse, PT ;  /* 0x00000057d400720c */ /* 0x080fe40003f26270 */
[-C--:B------:R-:W-:Y:S02]  /*15ed0*/  ISETP.GE.AND P0, PT, R200, R87.reuse, PT ;  /* 0x00000057c800720c */ /* 0x080fe40003f06270 */
[-C--:B------:R-:W-:Y:S02]  /*15ee0*/  ISETP.GE.AND P5, PT, R211, R87.reuse, PT ;  /* 0x00000057d300720c */ /* 0x080fe40003fa6270 */
[----:B------:R-:W-:-:S07]  /*15ef0*/  ISETP.GE.AND P3, PT, R210, R87, PT ;  /* 0x00000057d200720c */ /* 0x000fce0003f66270 */
[-C--:B---3--:R-:W-:Y:S02]  /*15f00*/  @!P1 LEA R80, P2, R212, R78.reuse, 0x1 ;  /* 0x0000004ed4509211 */ /* 0x088fe400078408ff */
[----:B----4-:R-:W-:Y:S02]  /*15f10*/  @!P0 IMAD.WIDE R76, R200, 0x2, R78 ;  /* 0x00000002c84c8825 */ /* 0x010fe400078e024e */
[----:B------:R-:W-:Y:S02]  /*15f20*/  @!P1 LEA.HI.X R81, R212, R79, R94, 0x1, P2 ;  /* 0x0000004fd4519211 */ /* 0x000fe400010f0c5e */
[-C--:B------:R-:W-:Y:S01]  /*15f30*/  ISETP.GE.AND P2, PT, R209, R87.reuse, PT ;  /* 0x00000057d100720c */ /* 0x080fe20003f46270 */
        /* <DEDUP_REMOVED lines=23> */
.L_x_6090:
[----:B------:R-:W-:Y:S05]  /*160b0*/  BSYNC B1 ;  /* 0x0000000000017941 */ /* 0x000fea0003800000 */
.L_x_6089:
        /* <DEDUP_REMOVED lines=38> */
.L_x_6086:
[----:B------:R-:W-:Y:S01]  /*16320*/  ULDC.64 UR4, c[0x0][0xc00] ;  /* 0x0003000000047ab9 */ /* 0x000fe20000000a00 */
[----:B------:R-:W4:Y:S01]  /*16330*/  LDC.64 R4, c[0x0][0xc00] ;  /* 0x00030000ff047b82 */ /* 0x000f220000000a00 */
[----:B------:R-:W-:Y:S01]  /*16340*/  ISETP.NE.U32.AND P0, PT, RZ, UR4, PT ;  /* 0x00000004ff007c0c */ /* 0x000fe2000bf05070 */
[----:B------:R-:W-:-:S03]  /*16350*/  IMAD.MOV.U32 R3, RZ, RZ, RZ ;  /* 0x000000ffff037224 */ /* 0x000fc600078e00ff */
[----:B------:R-:W-:Y:S01]  /*16360*/  ISETP.NE.AND.EX P0, PT, RZ, UR5, PT, P0 ;  /* 0x00000005ff007c0c */ /* 0x000fe2000bf05300 */
[----:B------:R-:W-:Y:S02]  /*16370*/  ULDC.64 UR4, c[0x0][0xc08] ;  /* 0x0003020000047ab9 */ /* 0x000fe40000000a00 */
[----:B------:R-:W-:Y:S01]  /*16380*/  ISETP.NE.U32.AND P1, PT, RZ, UR4, PT ;  /* 0x00000004ff007c0c */ /* 0x000fe2000bf25070 */
[----:B------:R-:W0:Y:S01]  /*16390*/  S2R R8, SR_TID.X ;  /* 0x0000000000087919 */ /* 0x000e220000002100 */
[----:B------:R-:W0:Y:S02]  /*163a0*/  LDC R23, c[0x0][0xbe8] ;  /* 0x0002fa00ff177b82 */ /* 0x000e240000000800 */
[----:B------:R-:W-:Y:S01]  /*163b0*/  ISETP.NE.AND.EX P1, PT, RZ, UR5, PT, P1 ;  /* 0x00000005ff007c0c */ /* 0x000fe2000bf25310 */
[----:B----4-:R-:W-:-:S12]  /*163c0*/  IMAD.WIDE R4, R205, 0x4, R4 ;  /* 0x00000004cd047825 */ /* 0x010fd800078e0204 */
[----:B------:R-:W4:Y:S01]  /*163d0*/  @P1 LDC.64 R6, c[0x0][0xc08] ;  /* 0x00030200ff061b82 */ /* 0x000f220000000a00 */
[----:B------:R-:W-:Y:S02]  /*163e0*/  ULDC UR4, c[0x0][0xa88] ;  /* 0x0002a20000047ab9 */ /* 0x000fe40000000800 */
[----:B------:R-:W-:Y:S01]  /*163f0*/  IMAD.U32 R0, RZ, RZ, UR4 ;  /* 0x00000004ff007e24 */ /* 0x000fe2000f8e00ff */
[----:B------:R1:W5:Y:S01]  /*16400*/  @P0 LDG.E R3, desc[UR42][R4.64] ;  /* 0x0000002a04030981 */ /* 0x000362000c1e1900 */
[----:B0-----:R-:W-:Y:S02]  /*16410*/  VIADD R8, R8, 0xffffff80 ;  /* 0xffffff8008087836 */ /* 0x001fe40000000000 */
[----:B----4-:R-:W-:-:S05]  /*16420*/  @P1 IMAD.WIDE R6, R205, 0x4, R6 ;  /* 0x00000004cd061825 */ /* 0x010fca00078e0206 */
[----:B------:R1:W5:Y:S01]  /*16430*/  @P1 LDG.E R0, desc[UR42][R6.64] ;  /* 0x0000002a06001981 */ /* 0x000362000c1e1900 */
[----:B------:R-:W-:Y:S02]  /*16440*/  ISETP.GE.AND P2, PT, R8, 0x40, PT ;  /* 0x000000400800780c */ /* 0x000fe40003f46270 */
[----:B------:R-:W-:Y:S01]  /*16450*/  SHF.R.S32.HI R8, RZ, 0x1f, R205 ;  /* 0x0000001fff087819 */ /* 0x000fe200000114cd */
[----:B------:R-:W-:Y:S10]  /*16460*/  @P1 BRA `(.L_x_6092) ;  /* 0x0000000000101947 */ /* 0x000ff40003800000 */
[----:B------:R-:W-:Y:S05]  /*16470*/  @!P0 BRA `(.L_x_6092) ;  /* 0x00000000000c8947 */ /* 0x000fea0003800000 */
[----:B-1----:R-:W4:Y:S04]  /*16480*/  LDG.E R7, desc[UR42][R4.64] ;  /* 0x0000002a04077981 */ /* 0x002f28000c1e1900 */
[----:B-----5:R-:W4:Y:S02]  /*16490*/  LDG.E R0, desc[UR42][R4.64+0x4] ;  /* 0x0000042a04007981 */ /* 0x020f24000c1e1900 */
[----:B----4-:R-:W-:-:S07]  /*164a0*/  IMAD.IADD R0, R0, 0x1, -R7 ;  /* 0x0000000100007824 */ /* 0x010fce00078e0a07 */
.L_x_6092:
[----:B------:R-:W-:Y:S01]  /*164b0*/  BSSY B1, `(.L_x_6093) ;  /* 0x000002d000017945 */ /* 0x000fe20003800000 */
[----:B------:R-:W-:Y:S02]  /*164c0*/  SHF.R.S32.HI R12, RZ, 0x1f, R204 ;  /* 0x0000001fff0c7819 */ /* 0x000fe400000114cc */
[----:B------:R-:W-:Y:S02]  /*164d0*/  SEL R13, R205, RZ, !P0 ;  /* 0x000000ffcd0d7207 */ /* 0x000fe40004000000 */
[----:B------:R-:W-:Y:S02]  /*164e0*/  SEL R14, R8, RZ, !P0 ;  /* 0x000000ff080e7207 */ /* 0x000fe40004000000 */
[----:B-----5:R-:W-:Y:S01]  /*164f0*/  SHF.R.S32.HI R10, RZ, 0x1f, R3 ;  /* 0x0000001fff0a7819 */ /* 0x020fe20000011403 */
[----:B------:R-:W-:Y:S06]  /*16500*/  @P2 BRA `(.L_x_6094) ;  /* 0x00000000009c2947 */ /* 0x000fec0003800000 */
[----:B-1----:R-:W0:Y:S01]  /*16510*/  S2R R5, SR_TID.X ;  /* 0x0000000000057919 */ /* 0x002e220000002100 */
[----:B------:R-:W1:Y:S02]  /*16520*/  LDC R11, c[0x0][0xbe8] ;  /* 0x0002fa00ff0b7b82 */ /* 0x000e640000000800 */
[----:B-1----:R-:W-:Y:S01]  /*16530*/  IMAD R4, R0, R11, RZ ;  /* 0x0000000b00047224 */ /* 0x002fe200078e02ff */
[----:B0-----:R-:W-:-:S04]  /*16540*/  IADD3 R8, R192, -0x80, R5 ;  /* 0xffffff80c0087810 */ /* 0x001fc80007ffe005 */
        /* <DEDUP_REMOVED lines=13> */
[----:B------:R-:W1:Y:S01]  /*16620*/  @P0 LDC R21, c[0x0][0xbf0] ;  /* 0x0002fc00ff150b82 */ /* 0x000e620000000800 */
[----:B------:R-:W-:-:S04]  /*16630*/  IMAD.WIDE.U32 R4, R13, UR4, R4 ;  /* 0x000000040d047c25 */ /* 0x000fc8000f8e0004 */
[----:B0-----:R-:W-:-:S05]  /*16640*/  @P0 IMAD.HI.U32 R6, R8, R15, RZ ;  /* 0x0000000f08060227 */ /* 0x001fca00078e00ff */
[----:B-1----:R-:W-:Y:S01]  /*16650*/  @P0 SHF.R.U32.HI R7, RZ, R21, R6 ;  /* 0x00000015ff070219 */ /* 0x002fe20000011606 */
        /* <DEDUP_REMOVED lines=18> */
.L_x_6094:
[----:B------:R-:W-:Y:S05]  /*16780*/  BSYNC B1 ;  /* 0x0000000000017941 */ /* 0x000fea0003800000 */
.L_x_6093:
[----:B------:R-:W-:Y:S01]  /*16790*/  ISETP.NE.AND P0, PT, R23, 0x1, PT ;  /* 0x000000011700780c */ /* 0x000fe20003f05270 */
[----:B------:R-:W4:Y:S01]  /*167a0*/  LDC R21, c[0x0][0xac8] ;  /* 0x0002b200ff157b82 */ /* 0x000f220000000800 */
[----:B------:R-:W-:Y:S01]  /*167b0*/  ULDC.64 UR4, c[0x0][0xaa0] ;  /* 0x0002a80000047ab9 */ /* 0x000fe20000000a00 */
[----:B01----:R-:W-:Y:S01]  /*167c0*/  IMAD R7, R218, 0x20, R219 ;  /* 0x00000020da077824 */ /* 0x003fe200078e02db */
[----:B------:R-:W-:Y:S01]  /*167d0*/  BSSY B1, `(.L_x_6095) ;  /* 0x000006c000017945 */ /* 0x000fe20003800000 */
[----:B------:R-:W-:Y:S01]  /*167e0*/  IMAD R6, R10, UR4, RZ ;  /* 0x000000040a067c24 */ /* 0x000fe2000f8e02ff */
[----:B---3--:R-:W-:Y:S01]  /*167f0*/  SHF.R.S32.HI R24, RZ, 0x1f, R208 ;  /* 0x0000001fff187819 */ /* 0x008fe200000114d0 */
[C---:B------:R-:W-:Y:S01]  /*16800*/  IMAD.WIDE.U32 R4, R3.reuse, UR4, RZ ;  /* 0x0000000403047c25 */ /* 0x040fe2000f8e00ff */
[----:B------:R-:W-:Y:S02]  /*16810*/  SHF.R.S32.HI R28, RZ, 0x1f, R209 ;  /* 0x0000001fff1c7819 */ /* 0x000fe400000114d1 */
[----:B------:R-:W-:Y:S01]  /*16820*/  SHF.R.S32.HI R30, RZ, 0x1f, R210 ;  /* 0x0000001fff1e7819 */ /* 0x000fe200000114d2 */
[----:B------:R-:W-:Y:S01]  /*16830*/  IMAD R3, R3, UR5, R6 ;  /* 0x0000000503037c24 */ /* 0x000fe2000f8e0206 */
[----:B------:R-:W-:Y:S01]  /*16840*/  ULDC.64 UR4, c[0x0][0xae8] ;  /* 0x0002ba0000047ab9 */ /* 0x000fe20000000a00 */
[----:B------:R-:W0:Y:S01]  /*16850*/  @P0 LDC R9, c[0x0][0xbec] ;  /* 0x0002fb00ff090b82 */ /* 0x000e220000000800 */
[----:B------:R-:W-:Y:S01]  /*16860*/  IMAD.IADD R8, R192, 0x1, R7 ;  /* 0x00000001c0087824 */ /* 0x000fe200078e0207 */
[----:B------:R-:W-:Y:S01]  /*16870*/  SHF.R.S32.HI R31, RZ, 0x1f, R211 ;  /* 0x0000001fff1f7819 */ /* 0x000fe200000114d3 */
[----:B------:R-:W-:Y:S01]  /*16880*/  IMAD.IADD R5, R5, 0x1, R3 ;  /* 0x0000000105057824 */ /* 0x000fe200078e0203 */
[----:B------:R-:W-:Y:S01]  /*16890*/  SHF.R.S32.HI R32, RZ, 0x1f, R212 ;  /* 0x0000001fff207819 */ /* 0x000fe200000114d4 */
[----:B------:R-:W-:-:S02]  /*168a0*/  IMAD R3, R12, UR4, RZ ;  /* 0x000000040c037c24 */ /* 0x000fc4000f8e02ff */
[C---:B------:R-:W-:Y:S01]  /*168b0*/  IMAD.WIDE.U32 R4, R204.reuse, UR4, R4 ;  /* 0x00000004cc047c25 */ /* 0x040fe2000f8e0004 */
[----:B------:R-:W1:Y:S03]  /*168c0*/  @P0 LDC R11, c[0x0][0xbf0] ;  /* 0x0002fc00ff0b0b82 */ /* 0x000e660000000800 */
[----:B------:R-:W-:Y:S01]  /*168d0*/  IMAD R3, R204, UR5, R3 ;  /* 0x00000005cc037c24 */ /* 0x000fe2000f8e0203 */
[-C--:B----4-:R-:W-:Y:S01]  /*168e0*/  ISETP.GE.AND P1, PT, R212, R21.reuse, PT ;  /* 0x00000015d400720c */ /* 0x090fe20003f26270 */
[----:B------:R-:W-:Y:S01]  /*168f0*/  ULDC.64 UR4, c[0x0][0xaf0] ;  /* 0x0002bc0000047ab9 */ /* 0x000fe20000000a00 */
[-C--:B------:R-:W-:Y:S01]  /*16900*/  ISETP.GE.AND P2, PT, R200, R21.reuse, PT ;  /* 0x00000015c800720c */ /* 0x080fe20003f46270 */
[----:B------:R-:W-:Y:S01]  /*16910*/  IMAD.IADD R5, R5, 0x1, R3 ;  /* 0x0000000105057824 */ /* 0x000fe200078e0203 */
[----:B------:R-:W-:Y:S01]  /*16920*/  SEL R10, RZ, 0xffffffff, P1 ;  /* 0xffffffffff0a7807 */ /* 0x000fe20000800000 */
[----:B------:R-:W-:Y:S01]  /*16930*/  IMAD R3, R14, UR4, RZ ;  /* 0x000000040e037c24 */ /* 0x000fe2000f8e02ff */
[----:B------:R-:W-:Y:S01]  /*16940*/  SEL R7, RZ, 0x1, P2 ;  /* 0x00000001ff077807 */ /* 0x000fe20001000000 */
[----:B------:R-:W-:Y:S01]  /*16950*/  IMAD.WIDE.U32 R4, R13, UR4, R4 ;  /* 0x000000040d047c25 */ /* 0x000fe2000f8e0004 */
[----:B------:R-:W-:-:S02]  /*16960*/  ISETP.GE.AND P2, PT, R211, R21, PT ;  /* 0x00000015d300720c */ /* 0x000fc40003f46270 */
[----:B------:R-:W-:Y:S01]  /*16970*/  ISETP.GE.AND P1, PT, R210, R21, PT ;  /* 0x00000015d200720c */ /* 0x000fe20003f26270 */
[----:B------:R-:W-:Y:S01]  /*16980*/  IMAD R3, R13, UR5, R3 ;  /* 0x000000050d037c24 */ /* 0x000fe2000f8e0203 */
[----:B------:R-:W-:Y:S01]  /*16990*/  ULDC.64 UR4, c[0x0][0xae0] ;  /* 0x0002b80000047ab9 */ /* 0x000fe20000000a00 */
[----:B0-----:R-:W-:-:S04]  /*169a0*/  @P0 IMAD.HI.U32 R6, R8, R9, RZ ;  /* 0x0000000908060227 */ /* 0x001fc800078e00ff */
[----:B------:R-:W-:Y:S02]  /*169b0*/  IMAD.SHL.U32 R10, R10, 0x2, RZ ;  /* 0x000000020a0a7824 */ /* 0x000fe400078e00ff */
[----:B------:R-:W-:Y:S02]  /*169c0*/  IMAD.IADD R5, R5, 0x1, R3 ;  /* 0x0000000105057824 */ /* 0x000fe400078e0203 */
[----:B------:R-:W-:Y:S01]  /*169d0*/  IMAD.MOV.U32 R3, RZ, RZ, R8 ;  /* 0x000000ffff037224 */ /* 0x000fe200078e0008 */
[----:B-1----:R-:W-:Y:S01]  /*169e0*/  @P0 SHF.R.U32.HI R3, RZ, R11, R6 ;  /* 0x0000000bff030219 */ /* 0x002fe20000011606 */
[----:B------:R-:W-:Y:S01]  /*169f0*/  IMAD R29, R0, R23, RZ ;  /* 0x00000017001d7224 */ /* 0x000fe200078e02ff */
[----:B------:R-:W-:Y:S02]  /*16a00*/  LOP3.LUT R9, R10, 0x2, R7, 0xe2, !PT ;  /* 0x000000020a097812 */ /* 0x000fe400078ee207 */
[----:B------:R-:W-:Y:S01]  /*16a10*/  SEL R10, RZ, 0xffffffff, P2 ;  /* 0xffffffffff0a7807 */ /* 0x000fe20001000000 */
[--C-:B------:R-:W-:Y:S01]  /*16a20*/  IMAD.MOV R7, RZ, RZ, -R3.reuse ;  /* 0x000000ffff077224 */ /* 0x100fe200078e0a03 */
[----:B------:R-:W-:Y:S01]  /*16a30*/  SHF.R.S32.HI R6, RZ, 0x1f, R3 ;  /* 0x0000001fff067819 */ /* 0x000fe20000011403 */
[----:B------:R-:W-:Y:S01]  /*16a40*/  IMAD.WIDE.U32 R4, R3, UR4, R4 ;  /* 0x0000000403047c25 */ /* 0x000fe2000f8e0004 */
[----:B------:R-:W-:-:S02]  /*16a50*/  SEL R11, RZ, 0xffffffff, P1 ;  /* 0xffffffffff0b7807 */ /* 0x000fc40000800000 */
[-C--:B------:R-:W-:Y:S01]  /*16a60*/  ISETP.GE.AND P0, PT, R209, R21.reuse, PT ;  /* 0x00000015d100720c */ /* 0x080fe20003f06270 */
[----:B------:R-:W-:Y:S01]  /*16a70*/  IMAD.SHL.U32 R10, R10, 0x4, RZ ;  /* 0x000000040a0a7824 */ /* 0x000fe200078e00ff */
[----:B------:R-:W-:Y:S01]  /*16a80*/  ISETP.GE.AND P2, PT, R221, R21, PT ;  /* 0x00000015dd00720c */ /* 0x000fe20003f46270 */
[----:B------:R-:W-:Y:S02]  /*16a90*/  IMAD R6, R6, UR4, RZ ;  /* 0x0000000406067c24 */ /* 0x000fe4000f8e02ff */
[----:B------:R-:W-:Y:S01]  /*16aa0*/  IMAD.SHL.U32 R11, R11, 0x8, RZ ;  /* 0x000000080b0b7824 */ /* 0x000fe200078e00ff */
[----:B------:R-:W-:Y:S01]  /*16ab0*/  LOP3.LUT R0, R10, 0x4, R9, 0xe2, !PT ;  /* 0x000000040a007812 */ /* 0x000fe200078ee209 */
[----:B------:R-:W-:Y:S02]  /*16ac0*/  IMAD R7, R23, R7, R8 ;  /* 0x0000000717077224 */ /* 0x000fe400078e0208 */
        /* <DEDUP_REMOVED lines=11> */
[----:B------:R-:W-:Y:S02]  /*16b80*/  LOP3.LUT R6, R6, 0x10, R3, 0xe2, !PT ;  /* 0x0000001006067812 */ /* 0x000fe400078ee203 */
[----:B------:R-:W-:Y:S01]  /*16b90*/  ISETP.GE.AND P0, PT, R222, R21, PT ;  /* 0x00000015de00720c */ /* 0x000fe20003f06270 */
[----:B------:R-:W-:Y:S01]  /*16ba0*/  IMAD R3, R7, UR5, R0 ;  /* 0x0000000507037c24 */ /* 0x000fe2000f8e0200 */
[----:B------:R-:W-:Y:S01]  /*16bb0*/  IADD3 R0, R219, R192, RZ ;  /* 0x000000c0db007210 */ /* 0x000fe20007ffe0ff */
[----:B------:R-:W-:Y:S01]  /*16bc0*/  IMAD.SHL.U32 R9, R8, 0x20, RZ ;  /* 0x0000002008097824 */ /* 0x000fe200078e00ff */
[----:B------:R-:W-:Y:S01]  /*16bd0*/  SEL R7, RZ, 0x40, P0 ;  /* 0x00000040ff077807 */ /* 0x000fe20000000000 */
[----:B------:R-:W-:Y:S01]  /*16be0*/  ULDC.64 UR4, c[0x0][0xa80] ;  /* 0x0002a00000047ab9 */ /* 0x000fe20000000a00 */
[----:B------:R-:W-:Y:S01]  /*16bf0*/  ISETP.GE.AND P0, PT, R0, R29, PT ;  /* 0x0000001d0000720c */ /* 0x000fe20003f06270 */
[----:B------:R-:W-:Y:S01]  /*16c00*/  IMAD.IADD R3, R5, 0x1, R3 ;  /* 0x0000000105037824 */ /* 0x000fe200078e0203 */
[----:B------:R-:W-:-:S02]  /*16c10*/  LEA R20, P1, R4, UR4, 0x1 ;  /* 0x0000000404147c11 */ /* 0x000fc4000f8208ff */
[----:B------:R-:W-:Y:S02]  /*16c20*/  LOP3.LUT R6, R9, 0x20, R6, 0xe2, !PT ;  /* 0x0000002009067812 */ /* 0x000fe400078ee206 */
[----:B------:R-:W-:Y:S02]  /*16c30*/  LEA.HI.X R3, R4, UR5, R3, 0x1, P1 ;  /* 0x0000000504037c11 */ /* 0x000fe400088f0c03 */
[----:B------:R-:W-:Y:S02]  /*16c40*/  LOP3.LUT R22, R6, R7, RZ, 0xfc, !PT ;  /* 0x0000000706167212 */ /* 0x000fe400078efcff */
[----:B------:R-:W-:Y:S01]  /*16c50*/  SEL R5, RZ, 0x80, P2 ;  /* 0x00000080ff057807 */ /* 0x000fe20001000000 */
[----:B------:R0:W1:Y:S03]  /*16c60*/  SHFL.IDX PT, R6, R20, RZ, 0x181f ;  /* 0x00181fff14067589 */ /* 0x00006600000e0000 */
[----:B------:R-:W-:Y:S01]  /*16c70*/  LOP3.LUT R23, R22, R5, RZ, 0xfc, !PT ;  /* 0x0000000516177212 */ /* 0x000fe200078efcff */
[----:B------:R0:W3:Y:S01]  /*16c80*/  SHFL.IDX PT, R7, R3, RZ, 0x181f ;  /* 0x00181fff03077589 */ /* 0x0000e200000e0000 */
[----:B------:R-:W-:Y:S05]  /*16c90*/  @P0 BRA `(.L_x_6096) ;  /* 0x00000000007c0947 */ /* 0x000fea0003800000 */
[-C--:B------:R-:W-:Y:S02]  /*16ca0*/  ISETP.GE.AND P2, PT, R212, R21.reuse, PT ;  /* 0x00000015d400720c */ /* 0x080fe40003f46270 */
[-C--:B------:R-:W-:Y:S02]  /*16cb0*/  ISETP.GE.AND P1, PT, R200, R21.reuse, PT ;  /* 0x00000015c800720c */ /* 0x080fe40003f26270 */
[-C--:B------:R-:W-:Y:S02]  /*16cc0*/  ISETP.GE.AND P5, PT, R211, R21.reuse, PT ;  /* 0x00000015d300720c */ /* 0x080fe40003fa6270 */
[----:B------:R-:W-:-:S07]  /*16cd0*/  ISETP.GE.AND P3, PT, R210, R21, PT ;  /* 0x00000015d200720c */ /* 0x000fce0003f66270 */
[-C--:B-1----:R-:W-:Y:S02]  /*16ce0*/  @!P2 LEA R8, P0, R212, R6.reuse, 0x1 ;  /* 0x00000006d408a211 */ /* 0x082fe400078008ff */
        /* <DEDUP_REMOVED lines=26> */
.L_x_6096:
[----:B------:R-:W-:Y:S05]  /*16e90*/  BSYNC B1 ;  /* 0x0000000000017941 */ /* 0x000fea0003800000 */
.L_x_6095:
[----:B------:R-:W-:Y:S01]  /*16ea0*/  VIADD R0, R0, 0x20 ;  /* 0x0000002000007836 */ /* 0x000fe20000000000 */
[----:B---34-:R3:W4:Y:S04]  /*16eb0*/  SHFL.IDX PT, R7, R3, 0x1, 0x181f ;  /* 0x00381f0003077f89 */ /* 0x01872800000e0000 */
[----:B------:R-:W-:Y:S01]  /*16ec0*/  ISETP.GE.AND P0, PT, R0, R29, PT ;  /* 0x0000001d0000720c */ /* 0x000fe20003f06270 */
[----:B-1----:R3:W1:-:S12]  /*16ed0*/  SHFL.IDX PT, R6, R20, 0x1, 0x181f ;  /* 0x00381f0014067f89 */ /* 0x00265800000e0000 */
[----:B---3--:R-:W-:Y:S05]  /*16ee0*/  @P0 BRA `(.L_x_6091) ;  /* 0x00000000007c0947 */ /* 0x008fea0003800000 */
[-C--:B------:R-:W-:Y:S02]  /*16ef0*/  ISETP.GE.AND P6, PT, R200, R21.reuse, PT ;  /* 0x00000015c800720c */ /* 0x080fe40003fc6270 */
[-C--:B------:R-:W-:Y:S02]  /*16f00*/  ISETP.GE.AND P5, PT, R212, R21.reuse, PT ;  /* 0x00000015d400720c */ /* 0x080fe40003fa6270 */
[-C--:B------:R-:W-:Y:S02]  /*16f10*/  ISETP.GE.AND P4, PT, R211, R21.reuse, PT ;  /* 0x00000015d300720c */ /* 0x080fe40003f86270 */
[-C--:B------:R-:W-:Y:S02]  /*16f20*/  ISETP.GE.AND P3, PT, R210, R21.reuse, PT ;  /* 0x00000015d200720c */ /* 0x080fe40003f66270 */
[-C--:B------:R-:W-:Y:S02]  /*16f30*/  ISETP.GE.AND P2, PT, R209, R21.reuse, PT ;  /* 0x00000015d100720c */ /* 0x080fe40003f46270 */
[----:B------:R-:W-:-:S03]  /*16f40*/  ISETP.GE.AND P1, PT, R208, R21, PT ;  /* 0x00000015d000720c */ /* 0x000fc60003f26270 */
[----:B-1--4-:R-:W-:Y:S02]  /*16f50*/  @!P6 IMAD.WIDE R4, R200, 0x2, R6 ;  /* 0x00000002c804e825 */ /* 0x012fe400078e0206 */
        /* <DEDUP_REMOVED lines=12> */
[-C--:B-1----:R-:W-:Y:S02]  /*17020*/  @!P1 LEA R4, P5, R208, R6.reuse, 0x1 ;  /* 0x00000006d0049211 */ /* 0x082fe400078a08ff */
        /* <DEDUP_REMOVED lines=11> */
.L_x_6091:
[----:B------:R-:W-:Y:S05]  /*170e0*/  BSYNC B0 ;  /* 0x0000000000007941 */ /* 0x000fea0003800000 */
.L_x_6085:
[----:B------:R-:W-:Y:S02]  /*170f0*/  ULDC UR4, c[0x0][0xc3c] ;  /* 0x00030f0000047ab9 */ /* 0x000fe40000000800 */
[----:B------:R-:W-:-:S13]  /*17100*/  ISETP.GE.AND P0, PT, R27, UR4, PT ;  /* 0x000000041b007c0c */ /* 0x000fda000bf06270 */
[----:B------:R-:W-:Y:S05]  /*17110*/  @!P0 BRA `(.L_x_6097) ;  /* 0xfffffea0002c8947 */ /* 0x000fea000383ffff */
[----:B------:R-:W-:Y:S05]  /*17120*/  BRA `(.L_x_5888) ;  /* 0x0000009000b87947 */ /* 0x000fea0003800000 */
.L_x_5886:
        /* <DEDUP_REMOVED lines=18> */
.L_x_6098:
        /* <DEDUP_REMOVED lines=41> */
.L_x_6104:
        /* <DEDUP_REMOVED lines=12> */
.L_x_6103:
[----:B------:R-:W-:Y:S05]  /*175a0*/  BSYNC B0 ;  /* 0x0000000000007941 */ /* 0x000fea0003800000 */
.L_x_6102:
        /* <DEDUP_REMOVED lines=21> */
.L_x_6100:
        /* <DEDUP_REMOVED lines=20> */
.L_x_6105:
[----:B-1----:R-:W-:Y:S02]  /*17840*/  IMAD.MOV R2, RZ, RZ, -R3 ;  /* 0x000000ffff027224 */ /* 0x002fe400078e0a03 */
[----:B---3--:R-:W-:Y:S02]  /*17850*/  IMAD R16, R16, UR5, R7 ;  /* 0x0000000510107c24 */ /* 0x008fe4000f8e0207 */
[----:B------:R-:W-:Y:S01]  /*17860*/  IMAD R7, R2, R11, RZ ;  /* 0x0000000b02077224 */ /* 0x000fe200078e02ff */
[----:B------:R-:W-:-:S05]  /*17870*/  MOV R2, RZ ;  /* 0x000000ff00027202 */ /* 0x000fca0000000f00 */
        /* <DEDUP_REMOVED lines=53> */
.L_x_6101:
[----:B------:R-:W-:Y:S02]  /*17bd0*/  IMAD.MOV.U32 R17, RZ, RZ, RZ ;  /* 0x000000ffff117224 */ /* 0x000fe400078e00ff */
[----:B------:R-:W-:Y:S02]  /*17be0*/  IMAD.U32 R16, RZ, RZ, UR6 ;  /* 0x00000006ff107e24 */ /* 0x000fe4000f8e00ff */
[----:B------:R-:W-:-:S07]  /*17bf0*/  IMAD.MOV.U32 R18, RZ, RZ, RZ ;  /* 0x000000ffff127224 */ /* 0x000fce00078e00ff */
.L_x_6106:
[----:B------:R-:W-:-:S13]  /*17c00*/  ISETP.NE.AND P0, PT, R0, RZ, PT ;  /* 0x000000ff0000720c */ /* 0x000fda0003f05270 */
[----:B------:R-:W1:Y:S01]  /*17c10*/  @!P0 S2R R3, SR_CgaCtaId ;  /* 0x0000000000038919 */ /* 0x000e620000008800 */
[----:B------:R-:W-:-:S04]  /*17c20*/  @!P0 MOV R0, 0x400 ;  /* 0x0000040000008802 */ /* 0x000fc80000000f00 */
[----:B-1----:R-:W-:-:S05]  /*17c30*/  @!P0 LEA R0, R3, R0, 0x18 ;  /* 0x0000000003008211 */ /* 0x002fca00078ec0ff */
[----:B------:R2:W-:Y:S01]  /*17c40*/  @!P0 STS.128 [R0+0x28cd0], R16 ;  /* 0x028cd01000008388 */ /* 0x0005e20000000c00 */
[----:B------:R-:W-:Y:S06]  /*17c50*/  BAR.ARV 0x5, 0x180 ;  /* 0x0146000000007b1d */ /* 0x000fec0000002000 */
.L_x_6099:
[----:B--2---:R-:W-:Y:S01]  /*17c60*/  IMAD.MOV.U32 R0, RZ, RZ, 0x1 ;  /* 0x00000001ff007424 */ /* 0x004fe200078e00ff */
[----:B------:R2:W-:Y:S01]  /*17c70*/  STL [R1+0x4], RZ ;  /* 0x000004ff01007387 */ /* 0x0005e20000100800 */
[----:B------:R-:W-:Y:S02]  /*17c80*/  ULDC UR4, c[0x0][0xc3c] ;  /* 0x00030f0000047ab9 */ /* 0x000fe40000000800 */
[----:B-1----:R-:W-:Y:S01]  /*17c90*/  ISETP.GE.AND P0, PT, R19, UR4, PT ;  /* 0x0000000413007c0c */ /* 0x002fe2000bf06270 */
[----:B------:R2:W-:Y:S04]  /*17ca0*/  STL [R1+0x10], R0 ;  /* 0x0000100001007387 */ /* 0x0005e80000100800 */
[----:B------:R2:W-:Y:S08]  /*17cb0*/  STL [R1+0x48], RZ ;  /* 0x000048ff01007387 */ /* 0x0005f00000100800 */
[----:B--2---:R-:W-:Y:S05]  /*17cc0*/  @P0 BRA `(.L_x_6107) ;  /* 0x0000008000e80947 */ /* 0x004fea0003800000 */
[----:B------:R-:W1:Y:S01]  /*17cd0*/  S2UR UR5, SR_CgaCtaId ;  /* 0x00000000000579c3 */ /* 0x000e620000008800 */
[C---:B------:R-:W-:Y:S01]  /*17ce0*/  IMAD.SHL.U32 R0, R4.reuse, 0x8, RZ ;  /* 0x0000000804007824 */ /* 0x040fe200078e00ff */
[----:B------:R-:W-:Y:S01]  /*17cf0*/  LOP3.LUT R5, R4, 0x7f, RZ, 0xc0, !PT ;  /* 0x0000007f04057812 */ /* 0x000fe200078ec0ff */
[----:B------:R-:W-:Y:S01]  /*17d00*/  UMOV UR4, 0x400 ;  /* 0x0000040000047882 */ /* 0x000fe20000000000 */
[----:B------:R-:W-:Y:S01]  /*17d10*/  BSSY B8, `(.L_x_6107) ;  /* 0x0000835000087945 */ /* 0x000fe20003800000 */
[----:B------:R-:W-:Y:S01]  /*17d20*/  ULDC.64 UR40, c[0x0][0x198] ;  /* 0x0000660000287ab9 */ /* 0x000fe20000000a00 */
[----:B------:R-:W-:Y:S01]  /*17d30*/  LOP3.LUT R3, R0, 0x1f8, RZ, 0xc0, !PT ;  /* 0x000001f800037812 */ /* 0x000fe200078ec0ff */
[----:B0-----:R-:W-:Y:S01]  /*17d40*/  IMAD.SHL.U32 R2, R5, 0x8, RZ ;  /* 0x0000000805027824 */ /* 0x001fe200078e00ff */
[----:B------:R-:W-:Y:S01]  /*17d50*/  SHF.R.U32.HI R5, RZ, 0x3, R5 ;  /* 0x00000003ff057819 */ /* 0x000fe20000011605 */
[----:B------:R-:W-:Y:S01]  /*17d60*/  ULDC UR37, c[0x0][0xc] ;  /* 0x0000030000257ab9 */ /* 0x000fe20000000800 */
[----:B------:R-:W-:Y:S01]  /*17d70*/  LOP3.LUT R3, R3, 0x38, R4, 0x78, !PT ;  /* 0x0000003803037812 */ /* 0x000fe200078e7804 */
[----:B------:R-:W-:-:S03]  /*17d80*/  IMAD.SHL.U32 R4, R4, 0x10, RZ ;  /* 0x0000001004047824 */ /* 0x000fc600078e00ff */
[----:B------:R-:W-:Y:S02]  /*17d90*/  LOP3.LUT R2, R3, 0x200, R2, 0xf8, !PT ;  /* 0x0000020003027812 */ /* 0x000fe400078ef802 */
[----:B------:R-:W-:Y:S01]  /*17da0*/  LOP3.LUT R0, R5, 0x70, R4, 0xf8, !PT ;  /* 0x0000007005007812 */ /* 0x000fe200078ef804 */
[----:B------:R-:W-:Y:S01]  /*17db0*/  IMAD.MOV.U32 R0, RZ, RZ, 0x1 ;  /* 0x00000001ff007424 */ /* 0x000fe200078e00ff */
[----:B-1----:R-:W-:-:S06]  /*17dc0*/  ULEA UR4, UR5, UR4, 0x18 ;  /* 0x0000000405047291 */ /* 0x002fcc000f8ec03f */
[----:B------:R-:W-:-:S05]  /*17dd0*/  MOV R3, UR4 ;  /* 0x0000000400037c02 */ /* 0x000fca0008000f00 */
[----:B------:R-:W-:Y:S01]  /*17de0*/  IMAD R2, R2, 0x2, R3 ;  /* 0x0000000202027824 */ /* 0x000fe200078e0203 */
[----:B------:R0:W-:Y:S04]  /*17df0*/  STL [R1], R3 ;  /* 0x0000000301007387 */ /* 0x0001e80000100800 */
[----:B------:R0:W-:Y:S04]  /*17e00*/  STL [R1+0x4c], R2 ;  /* 0x00004c0201007387 */ /* 0x0001e80000100800 */
[----:B------:R0:W-:Y:S04]  /*17e10*/  STL [R1+0x48], RZ ;  /* 0x000048ff01007387 */ /* 0x0001e80000100800 */
[----:B------:R0:W-:Y:S04]  /*17e20*/  STL [R1+0x14], R0 ;  /* 0x0000140001007387 */ /* 0x0001e80000100800 */
[----:B------:R0:W-:Y:S04]  /*17e30*/  STL [R1+0x8], RZ ;  /* 0x000008ff01007387 */ /* 0x0001e80000100800 */
[----:B------:R0:W-:Y:S04]  /*17e40*/  STL [R1+0x4], RZ ;  /* 0x000004ff01007387 */ /* 0x0001e80000100800 */
[----:B------:R0:W-:Y:S02]  /*17e50*/  STL [R1+0x10], R0 ;  /* 0x0000100001007387 */ /* 0x0001e40000100800 */
.L_x_6287:
[----:B------:R-:W-:Y:S05]  /*17e60*/  YIELD ;  /* 0x0000000000007946 */ /* 0x000fea0003800000 */
[----:B------:R-:W-:Y:S01]  /*17e70*/  ULDC.64 UR4, c[0x0][0xa28] ;  /* 0x00028a0000047ab9 */ /* 0x000fe20000000a00 */
[----:B------:R-:W-:Y:S01]  /*17e80*/  IMAD.MOV.U32 R9, RZ, RZ, RZ ;  /* 0x000000ffff097224 */ /* 0x000fe200078e00ff */
[----:B------:R-:W-:Y:S01]  /*17e90*/  ISETP.NE.U32.AND P0, PT, RZ, UR4, PT ;  /* 0x00000004ff007c0c */ /* 0x000fe2000bf05070 */
[----:B-1----:R-:W1:Y:S01]  /*17ea0*/  LDC.64 R12, c[0x0][0xa00] ;  /* 0x00028000ff0c7b82 */ /* 0x002e620000000a00 */
[----:B0-----:R-:W-:Y:S01]  /*17eb0*/  CS2R R6, SRZ ;  /* 0x0000000000067805 */ /* 0x001fe2000001ff00 */
[----:B------:R-:W-:Y:S01]  /*17ec0*/  ULDC.64 UR6, c[0x0][0xa08] ;  /* 0x0002820000067ab9 */ /* 0x000fe20000000a00 */
[----:B------:R-:W-:Y:S01]  /*17ed0*/  ISETP.NE.AND.EX P0, PT, RZ, UR5, PT, P0 ;  /* 0x00000005ff007c0c */ /* 0x000fe2000bf05300 */
[----:B------:R-:W-:Y:S01]  /*17ee0*/  ULDC.64 UR4, c[0x0][0xa18] ;  /* 0x0002860000047ab9 */ /* 0x000fe20000000a00 */
[----:B------:R-:W-:-:S03]  /*17ef0*/  ULDC.64 UR8, c[0x0][0xa10] ;  /* 0x0002840000087ab9 */ /* 0x000fc60000000a00 */
[----:B--2---:R-:W2:Y:S08]  /*17f00*/  LDC.64 R4, c[0x0][0xa08] ;  /* 0x00028200ff047b82 */ /* 0x004eb00000000a00 */
[----:B0-----:R-:W0:Y:S02]  /*17f10*/  @P0 LDC.64 R2, c[0x0][0xa28] ;  /* 0x00028a00ff020b82 */ /* 0x001e240000000a00 */
[----:B0-----:R-:W-:-:S05]  /*17f20*/  @P0 IMAD.WIDE R2, R19, 0x4, R2 ;  /* 0x0000000413020825 */ /* 0x001fca00078e0202 */
[----:B-----5:R0:W5:Y:S01]  /*17f30*/  @P0 LDG.E R9, desc[UR42][R2.64] ;  /* 0x0000002a02090981 */ /* 0x020162000c1e1900 */
[----:B------:R-:W-:Y:S01]  /*17f40*/  ISETP.NE.U32.AND P0, PT, RZ, UR4, PT ;  /* 0x00000004ff007c0c */ /* 0x000fe2000bf05070 */
[C---:B-1----:R-:W-:Y:S01]  /*17f50*/  IMAD.WIDE R12, R19.reuse, 0x4, R12 ;  /* 0x00000004130c7825 */ /* 0x042fe200078e020c */
[----:B------:R-:W-:Y:S02]  /*17f60*/  ISETP.NE.U32.AND P2, PT, RZ, UR6, PT ;  /* 0x00000006ff007c0c */ /* 0x000fe4000bf45070 */
[----:B------:R-:W-:Y:S01]  /*17f70*/  ISETP.NE.AND.EX P0, PT, RZ, UR5, PT, P0 ;  /* 0x00000005ff007c0c */ /* 0x000fe2000bf05300 */
[----:B------:R-:W-:Y:S01]  /*17f80*/  ULDC.64 UR4, c[0x0][0xa00] ;  /* 0x0002800000047ab9 */ /* 0x000fe20000000a00 */
[----:B------:R-:W-:Y:S01]  /*17f90*/  ISETP.NE.U32.AND P4, PT, RZ, UR8, PT ;  /* 0x00000008ff007c0c */ /* 0x000fe2000bf85070 */
[----:B------:R-:W-:Y:S01]  /*17fa0*/  IMAD.MOV.U32 R0, RZ, RZ, RZ ;  /* 0x000000ffff007224 */ /* 0x000fe200078e00ff */
[----:B------:R-:W-:Y:S01]  /*17fb0*/  ISETP.NE.U32.AND P1, PT, RZ, UR4, PT ;  /* 0x00000004ff007c0c */ /* 0x000fe2000bf25070 */
[----:B0-----:R-:W0:Y:S01]  /*17fc0*/  LDC.64 R2, c[0x0][0xa10] ;  /* 0x00028400ff027b82 */ /* 0x001e220000000a00 */
[----:B--2---:R-:W-:-:S02]  /*17fd0*/  IMAD.WIDE R4, R19, 0x4, R4 ;  /* 0x0000000413047825 */ /* 0x004fc400078e0204 */
[----:B------:R-:W-:-:S05]  /*17fe0*/  ISETP.NE.AND.EX P3, PT, RZ, UR5, PT, P1 ;  /* 0x00000005ff007c0c */ /* 0x000fca000bf65310 */
[----:B------:R-:W1:Y:S01]  /*17ff0*/  @P0 LDC.64 R10, c[0x0][0xa18] ;  /* 0x00028600ff0a0b82 */ /* 0x000e620000000a00 */
[----:B------:R-:W-:Y:S01]  /*18000*/  ULDC UR4, c[0x0][0x288] ;  /* 0x0000a20000047ab9 */ /* 0x000fe20000000800 */
[----:B------:R-:W-:Y:S02]  /*18010*/  ISETP.NE.AND.EX P1, PT, RZ, UR7, PT, P2 ;  /* 0x00000007ff007c0c */ /* 0x000fe4000bf25320 */
[----:B------:R-:W-:-:S04]  /*18020*/  ISETP.NE.AND.EX P2, PT, RZ, UR9, PT, P4 ;  /* 0x00000009ff007c0c */ /* 0x000fc8000bf45340 */
[----:B------:R-:W2:Y:S07]  /*18030*/  @P3 LDG.E R6, desc[UR42][R12.64] ;  /* 0x0000002a0c063981 */ /* 0x000eae000c1e1900 */
[----:B------:R-:W5:Y:S01]  /*18040*/  @P1 LDG.E R7, desc[UR42][R4.64] ;  /* 0x0000002a04071981 */ /* 0x000f62000c1e1900 */
        /* <DEDUP_REMOVED lines=18> */
[----:B------:R-:W-:Y:S06]  /*18170*/  @P0 BRA `(.L_x_6108) ;  /* 0x0000000000140947 */ /* 0x000fec0003800000 */
[----:B------:R-:W-:Y:S05]  /*18180*/  @!P3 BRA `(.L_x_6108) ;  /* 0x000000000010b947 */ /* 0x000fea0003800000 */
[----:B------:R-:W2:Y:S04]  /*18190*/  LDG.E R8, desc[UR42][R12.64] ;  /* 0x0000002a0c087981 */ /* 0x000ea8000c1e1900 */
[----:B------:R-:W2:Y:S02]  /*181a0*/  LDG.E R12, desc[UR42][R12.64+0x4] ;  /* 0x0000042a0c0c7981 */ /* 0x000ea4000c1e1900 */
[----:B--2---:R-:W-:-:S05]  /*181b0*/  IMAD.IADD R11, R12, 0x1, -R8 ;  /* 0x000000010c0b7824 */ /* 0x004fca00078e0a08 */
[----:B------:R0:W-:Y:S02]  /*181c0*/  STL [R1+0x38], R11 ;  /* 0x0000380b01007387 */ /* 0x0001e40000100800 */
.L_x_6108:
[----:B-----5:R-:W-:Y:S01]  /*181d0*/  IMAD.IADD R7, R7, 0x1, R9 ;  /* 0x0000000107077824 */ /* 0x020fe200078e0209 */
[----:B------:R-:W-:Y:S02]  /*181e0*/  ULDC.64 UR4, c[0x0][0xa20] ;  /* 0x0002880000047ab9 */ /* 0x000fe40000000a00 */
[----:B------:R-:W-:Y:S02]  /*181f0*/  ISETP.NE.U32.AND P0, PT, RZ, UR4, PT ;  /* 0x00000004ff007c0c */ /* 0x000fe4000bf05070 */
[----:B------:R1:W-:Y:S02]  /*18200*/  STL [R1+0x20], R7 ;  /* 0x0000200701007387 */ /* 0x0003e40000100800 */
[----:B------:R-:W-:-:S13]  /*18210*/  ISETP.NE.AND.EX P0, PT, RZ, UR5, PT, P0 ;  /* 0x00000005ff007c0c */ /* 0x000fda000bf05300 */
[----:B-1----:R-:W-:Y:S05]  /*18220*/  @!P0 BRA `(.L_x_6109) ;  /* 0x0000000000108947 */ /* 0x002fea0003800000 */
[----:B------:R-:W1:Y:S02]  /*18230*/  LDC.64 R6, c[0x0][0xa20] ;  /* 0x00028800ff067b82 */ /* 0x000e640000000a00 */
[----:B-1----:R-:W-:-:S06]  /*18240*/  IMAD.WIDE R6, R19, 0x4, R6 ;  /* 0x0000000413067825 */ /* 0x002fcc00078e0206 */
[----:B------:R1:W5:Y:S01]  /*18250*/  LDG.E R6, desc[UR42][R6.64] ;  /* 0x0000002a06067981 */ /* 0x000362000c1e1900 */
[----:B------:R-:W-:Y:S05]  /*18260*/  BRA `(.L_x_6110) ;  /* 0x0000000000107947 */ /* 0x000fea0003800000 */
.L_x_6109:
[----:B------:R-:W-:Y:S05]  /*18270*/  @!P1 BRA `(.L_x_6110) ;  /* 0x00000000000c9947 */ /* 0x000fea0003800000 */
[----:B------:R-:W2:Y:S04]  /*18280*/  LDG.E R6, desc[UR42][R4.64] ;  /* 0x0000002a04067981 */ /* 0x000ea8000c1e1900 */
[----:B------:R-:W2:Y:S02]  /*18290*/  LDG.E R4, desc[UR42][R4.64+0x4] ;  /* 0x0000042a04047981 */ /* 0x000ea4000c1e1900 */
[----:B--2---:R-:W-:-:S07]  /*182a0*/  IMAD.IADD R6, R4, 0x1, -R6 ;  /* 0x0000000104067824 */ /* 0x004fce00078e0a06 */
.L_x_6110:
[----:B------:R-:W2:Y:S04]  /*182b0*/  @P2 LDG.E R4, desc[UR42][R2.64] ;  /* 0x0000002a02042981 */ /* 0x000ea8000c1e1900 */
[----:B------:R3:W2:Y:S01]  /*182c0*/  @P2 LDG.E R2, desc[UR42][R2.64+0x4] ;  /* 0x0000042a02022981 */ /* 0x0006a2000c1e1900 */
[----:B------:R-:W-:Y:S02]  /*182d0*/  IMAD.SHL.U32 R12, R17, 0x40, RZ ;  /* 0x00000040110c7824 */ /* 0x000fe400078e00ff */
[----:B-----5:R-:W-:Y:S02]  /*182e0*/  IMAD.IADD R9, R6, 0x1, -R9 ;  /* 0x0000000106097824 */ /* 0x020fe400078e0a09 */
[----:B------:R-:W-:Y:S01]  /*182f0*/  VIADD R8, R12, 0x3f ;  /* 0x0000003f0c087836 */ /* 0x000fe20000000000 */
[----:B------:R4:W-:Y:S01]  /*18300*/  STL [R1+0x28], R12 ;  /* 0x0000280c01007387 */ /* 0x0009e20000100800 */
[----:B---3--:R-:W3:Y:S02]  /*18310*/  LDC R3, c[0x0][0x448] ;  /* 0x00011200ff037b82 */ /* 0x008ee40000000800 */
[----:B---3--:R-:W-:-:S13]  /*18320*/  ISETP.NE.AND P1, PT, R3, 0x1, PT ;  /* 0x000000010300780c */ /* 0x008fda0003f25270 */
[----:B------:R-:W3:Y:S08]  /*18330*/  @P1 LDC R3, c[0x0][0x44c] ;  /* 0x00011300ff031b82 */ /* 0x000ef00000000800 */
[----:B------:R-:W0:Y:S01]  /*18340*/  @P1 LDC R5, c[0x0][0x450] ;  /* 0x00011400ff051b82 */ /* 0x000e220000000800 */
[----:B--2---:R-:W-:Y:S02]  /*18350*/  @P2 IMAD.IADD R10, R2, 0x1, -R4 ;  /* 0x00000001020a2824 */ /* 0x004fe400078e0a04 */
[----:B---3--:R-:W-:-:S04]  /*18360*/  @P1 IMAD.HI.U32 R2, R8, R3, RZ ;  /* 0x0000000308021227 */ /* 0x008fc800078e00ff */
[----:B------:R-:W-:Y:S01]  /*18370*/  IMAD.IADD R6, R9, 0x1, R10 ;  /* 0x0000000109067824 */ /* 0x000fe200078e020a */
[----:B0-----:R-:W-:-:S03]  /*18380*/  @P1 SHF.R.U32.HI R8, RZ, R5, R2 ;  /* 0x00000005ff081219 */ /* 0x001fc60000011602 */
[C---:B------:R-:W-:Y:S01]  /*18390*/  VIADD R2, R6.reuse, 0x3f ;  /* 0x0000003f06027836 */ /* 0x040fe20000000000 */
[----:B------:R-:W-:-:S04]  /*183a0*/  IADD3 R20, R6, 0x1, -R11 ;  /* 0x0000000106147810 */ /* 0x000fc80007ffe80b */
[----:B------:R-:W-:Y:S01]  /*183b0*/  SHF.R.S32.HI R3, RZ, 0x1f, R2 ;  /* 0x0000001fff037819 */ /* 0x000fe20000011402 */
[----:B------:R-:W-:-:S03]  /*183c0*/  IMAD.IADD R8, R20, 0x1, R8 ;  /* 0x0000000114087824 */ /* 0x000fc600078e0208 */
[----:B------:R-:W-:Y:S02]  /*183d0*/  LEA.HI R21, R3, R2, RZ, 0x6 ;  /* 0x0000000203157211 */ /* 0x000fe400078f30ff */
[----:B------:R-:W0:Y:S02]  /*183e0*/  LDC.64 R2, c[0x0][0x9e0] ;  /* 0x00027800ff027b82 */ /* 0x000e240000000a00 */
[----:B------:R-:W-:Y:S02]  /*183f0*/  SHF.R.S32.HI R21, RZ, 0x6, R21 ;  /* 0x00000006ff157819 */ /* 0x000fe40000011415 */
[----:B0-----:R-:W-:Y:S01]  /*18400*/  ISETP.GE.AND P3, PT, R3, 0x1, PT ;  /* 0x000000010300780c */ /* 0x001fe20003f66270 */
[----:B-1----:R-:W-:-:S12]  /*18410*/  IMAD.IADD R7, R8, 0x1, R2 ;  /* 0x0000000108077824 */ /* 0x002fd800078e0202 */
[----:B----4-:R-:W-:Y:S05]  /*18420*/  @!P3 BRA `(.L_x_6111) ;  /* 0x000000000048b947 */ /* 0x010fea0003800000 */
        /* <DEDUP_REMOVED lines=11> */
.L_x_6113:
[----:B------:R-:W-:-:S13]  /*184e0*/  ISETP.NE.AND P0, PT, R3, 0x1, PT ;  /* 0x000000010300780c */ /* 0x000fda0003f05270 */
[----:B------:R-:W0:Y:S02]  /*184f0*/  @P0 LDC.64 R4, c[0x0][0x9e8] ;  /* 0x00027a00ff040b82 */ /* 0x000e240000000a00 */
[----:B0-----:R-:W-:-:S05]  /*18500*/  @P0 IMAD.HI.U32 R4, R2, R4, RZ ;  /* 0x0000000402040227 */ /* 0x001fca00078e00ff */
[----:B------:R-:W-:-:S07]  /*18510*/  @P0 SHF.R.U32.HI R2, RZ, R5, R4 ;  /* 0x00000005ff020219 */ /* 0x000fce0000011604 */
.L_x_6114:
[----:B------:R-:W-:Y:S05]  /*18520*/  BSYNC B0 ;  /* 0x0000000000007941 */ /* 0x000fea0003800000 */
.L_x_6112:
[----:B------:R-:W-:-:S05]  /*18530*/  IMAD R2, R2, R3, R3 ;  /* 0x0000000302027224 */ /* 0x000fca00078e0203 */
[----:B------:R-:W-:-:S07]  /*18540*/  VIMNMX R7, R7, R2, PT ;  /* 0x0000000207077248 */ /* 0x000fce0003fe0100 */
.L_x_6111:
[----:B------:R-:W0:Y:S01]  /*18550*/  @P1 LDC R4, c[0x0][0x44c] ;  /* 0x00011300ff041b82 */ /* 0x000e220000000800 */
[----:B------:R-:W-:Y:S01]  /*18560*/  IMAD.MOV.U32 R2, RZ, RZ, R12 ;  /* 0x000000ffff027224 */ /* 0x000fe200078e000c */
[----:B------:R-:W-:Y:S01]  /*18570*/  ULDC UR4, c[0x0][0x9dc] ;  /* 0x0002770000047ab9 */ /* 0x000fe20000000800 */
[----:B------:R-:W-:-:S05]  /*18580*/  IMAD.IADD R17, R6, 0x1, -R11 ;  /* 0x0000000106117824 */ /* 0x000fca00078e0a0b */
[----:B------:R-:W1:Y:S01]  /*18590*/  @P1 LDC R5, c[0x0][0x450] ;  /* 0x00011400ff051b82 */ /* 0x000e620000000800 */
[----:B0-----:R-:W-:-:S05]  /*185a0*/  @P1 IMAD.HI.U32 R4, R12, R4, RZ ;  /* 0x000000040c041227 */ /* 0x001fca00078e00ff */
[----:B-1----:R-:W-:-:S05]  /*185b0*/  @P1 SHF.R.U32.HI R2, RZ, R5, R4 ;  /* 0x00000005ff021219 */ /* 0x002fca0000011604 */
        /* <DEDUP_REMOVED lines=13> */
.L_x_6117:
[----:B------:R-:W-:-:S13]  /*18690*/  ISETP.NE.AND P0, PT, R3, 0x1, PT ;  /* 0x000000010300780c */ /* 0x000fda0003f05270 */
[----:B------:R-:W0:Y:S02]  /*186a0*/  @P0 LDC.64 R4, c[0x0][0x9e8] ;  /* 0x00027a00ff040b82 */ /* 0x000e240000000a00 */
[----:B0-----:R-:W-:-:S05]  /*186b0*/  @P0 IMAD.HI.U32 R4, R6, R4, RZ ;  /* 0x0000000406040227 */ /* 0x001fca00078e00ff */
[----:B------:R-:W-:-:S07]  /*186c0*/  @P0 SHF.R.U32.HI R6, RZ, R5, R4 ;  /* 0x00000005ff060219 */ /* 0x000fce0000011604 */
.L_x_6118:
[----:B------:R-:W-:Y:S05]  /*186d0*/  BSYNC B0 ;  /* 0x0000000000007941 */ /* 0x000fea0003800000 */
.L_x_6116:
[----:B------:R-:W-:-:S05]  /*186e0*/  IMAD R3, R6, R3, RZ ;  /* 0x0000000306037224 */ /* 0x000fca00078e02ff */
[----:B------:R-:W-:-:S07]  /*186f0*/  VIMNMX R2, R2, R3, !PT ;  /* 0x0000000302027248 */ /* 0x000fce0007fe0100 */
.L_x_6115:
[----:B------:R-:W-:Y:S01]  /*18700*/  VIADD R7, R7, 0x3f ;  /* 0x0000003f07077836 */ /* 0x000fe20000000000 */
[----:B------:R-:W-:Y:S04]  /*18710*/  BSSY B0, `(.L_x_6119) ;  /* 0x00001c6000007945 */ /* 0x000fe80003800000 */
[----:B------:R-:W-:-:S04]  /*18720*/  SHF.R.S32.HI R3, RZ, 0x1f, R7 ;  /* 0x0000001fff037819 */ /* 0x000fc80000011407 */
[----:B------:R-:W-:Y:S02]  /*18730*/  LEA.HI R4, R3, R7, RZ, 0x6 ;  /* 0x0000000703047211 */ /* 0x000fe400078f30ff */
[----:B------:R-:W-:Y:S02]  /*18740*/  SHF.R.S32.HI R3, RZ, 0x1f, R2 ;  /* 0x0000001fff037819 */ /* 0x000fe40000011402 */
[----:B------:R-:W-:Y:S02]  /*18750*/  SHF.R.S32.HI R4, RZ, 0x6, R4 ;  /* 0x00000006ff047819 */ /* 0x000fe40000011404 */
[----:B------:R-:W-:-:S04]  /*18760*/  LEA.HI R2, R3, R2, RZ, 0x6 ;  /* 0x0000000203027211 */ /* 0x000fc800078f30ff */
[----:B------:R-:W-:-:S04]  /*18770*/  SHF.R.S32.HI R2, RZ, 0x6, R2 ;  /* 0x00000006ff027819 */ /* 0x000fc80000011402 */
[----:B------:R-:W-:Y:S02]  /*18780*/  VIMNMX R3, RZ, R2, !PT ;  /* 0x00000002ff037248 */ /* 0x000fe40007fe0100 */
[----:B------:R-:W-:Y:S02]  /*18790*/  VIMNMX R2, R21, R4, PT ;  /* 0x0000000415027248 */ /* 0x000fe40003fe0100 */
[----:B------:R-:W-:-:S03]  /*187a0*/  LEA R3, R3, -R9, 0x6 ;  /* 0x8000000903037211 */ /* 0x000fc600078e30ff */
[----:B------:R-:W-:Y:S01]  /*187b0*/  IMAD R2, R2, 0x40, -R9 ;  /* 0x0000004002027824 */ /* 0x000fe200078e0a09 */
[----:B------:R-:W-:-:S04]  /*187c0*/  VIMNMX R3, RZ, R3, !PT ;  /* 0x00000003ff037248 */ /* 0x000fc80007fe0100 */
[----:B------:R-:W-:-:S04]  /*187d0*/  VIMNMX R2, R2, R10, PT ;  /* 0x0000000a02027248 */ /* 0x000fc80003fe0100 */
[----:B------:R-:W-:Y:S02]  /*187e0*/  ISETP.GT.AND P0, PT, R2, R3, PT ;  /* 0x000000030200720c */ /* 0x000fe40003f04270 */
[----:B------:R-:W-:-:S11]  /*187f0*/  SHF.R.U32.HI R3, RZ, 0x6, R3 ;  /* 0x00000006ff037819 */ /* 0x000fd60000011603 */
[----:B------:R-:W-:-:S05]  /*18800*/  @P0 VIADD R2, R2, 0x3f ;  /* 0x0000003f02020836 */ /* 0x000fca0000000000 */
[----:B------:R-:W-:-:S04]  /*18810*/  @P0 SHF.R.S32.HI R4, RZ, 0x1f, R2 ;  /* 0x0000001fff040819 */ /* 0x000fc80000011402 */
[----:B------:R-:W-:Y:S01]  /*18820*/  @P0 LEA.HI R2, R4, R2, RZ, 0x6 ;  /* 0x0000000204020211 */ /* 0x000fe200078f30ff */
[----:B------:R-:W-:-:S03]  /*18830*/  IMAD.MOV.U32 R4, RZ, RZ, R3 ;  /* 0x000000ffff047224 */ /* 0x000fc600078e0003 */
[----:B------:R-:W-:Y:S02]  /*18840*/  @P0 SHF.R.S32.HI R4, RZ, 0x6, R2 ;  /* 0x00000006ff040819 */ /* 0x000fe40000011402 */
[----:B------:R-:W-:Y:S02]  /*18850*/  PLOP3.LUT P0, PT, PT, PT, PT, 0x80, 0x0 ;  /* 0x000000000000781c */ /* 0x000fe40003f0f070 */
[----:B------:R-:W-:-:S13]  /*18860*/  ISETP.GT.AND P1, PT, R4, R3, PT ;  /* 0x000000030400720c */ /* 0x000fda0003f24270 */
[----:B------:R-:W-:Y:S05]  /*18870*/  @!P1 BRA `(.L_x_6120) ;  /* 0x0000001800bc9947 */ /* 0x000fea0003800000 */
[----:B------:R-:W-:Y:S01]  /*18880*/  UMOV UR4, 0xffffffff ;  /* 0xffffffff00047882 */ /* 0x000fe20000000000 */
[----:B------:R-:W-:Y:S02]  /*18890*/  SEL R2, R19, RZ, !P2 ;  /* 0x000000ff13027207 */ /* 0x000fe40005000000 */
[----:B------:R-:W-:Y:S05]  /*188a0*/  BRA.DIV UR4, `(.L_x_6121) ;  /* 0x0000008604f07947 */ /* 0x000fea000b800000 */
[----:B------:R-:W0:Y:S02]  /*188b0*/  S2R R5, SR_TID.X ;  /* 0x0000000000057919 */ /* 0x000e240000002100 */
[----:B0-----:R-:W-:-:S04]  /*188c0*/  SHF.R.U32.HI R5, RZ, 0x5, R5 ;  /* 0x00000005ff057819 */ /* 0x001fc80000011605 */
[----:B------:R-:W-:-:S05]  /*188d0*/  LOP3.LUT R5, R5, 0x3, RZ, 0xc0, !PT ;  /* 0x0000000305057812 */ /* 0x000fca00078ec0ff */
[----:B------:R0:W1:Y:S02]  /*188e0*/  SHFL.IDX PT, R14, R5, RZ, 0x1f ;  /* 0x00001fff050e7589 */ /* 0x00006400000e0000 */
.L_x_6331:
[----:B-1----:R-:W-:Y:S02]  /*188f0*/  ISETP.NE.AND P0, PT, R14, RZ, PT ;  /* 0x000000ff0e00720c */ /* 0x002fe40003f05270 */
[----:B------:R-:W-:-:S11]  /*18900*/  PLOP3.LUT P6, PT, PT, PT, PT, 0x8, 0x0 ;  /* 0x000000000000781c */ /* 0x000fd60003fce170 */
[----:B------:R-:W-:Y:S05]  /*18910*/  @P0 BRA `(.L_x_6122) ;  /* 0x00000000000c0947 */ /* 0x000fea0003800000 */
[----:B------:R-:W-:-:S03]  /*18920*/  UMOV UR4, 0xffffffff ;  /* 0xffffffff00047882 */ /* 0x000fc60000000000 */
[----:B------:R-:W-:Y:S05]  /*18930*/  BRA.DIV UR4, `(.L_x_6123) ;  /* 0x0000008a04007947 */ /* 0x000fea000b800000 */
[----:B------:R-:W-:-:S13]  /*18940*/  ELECT P6, URZ, PT ;  /* 0x00000000003f782f */ /* 0x000fda00038c0000 */
.L_x_6122:
[----:B0-----:R-:W2:Y:S04]  /*18950*/  LDL R5, [R1+0x48] ;  /* 0x0000480001057983 */ /* 0x001ea80000100800 */
[----:B------:R-:W3:Y:S01]  /*18960*/  LDL R7, [R1] ;  /* 0x0000000001077983 */ /* 0x000ee20000100800 */
        /* <DEDUP_REMOVED lines=8> */
.L_x_6334:
[----:B------:R-:W-:Y:S05]  /*189f0*/  BSYNC B1 ;  /* 0x0000000000017941 */ /* 0x000fea0003800000 */
.L_x_6124:
[----:B------:R-:W-:Y:S04]  /*18a00*/  BSSY B1, `(.L_x_6126) ;  /* 0x00000be000017945 */ /* 0x000fe80003800000 */
[----:B------:R-:W-:Y:S05]  /*18a10*/  @!P6 BRA `(.L_x_6127) ;  /* 0x0000000800f0e947 */ /* 0x000fea0003800000 */
[----:B------:R-:W2:Y:S04]  /*18a20*/  LDL R9, [R1] ;  /* 0x0000000001097983 */ /* 0x000ea80000100800 */
[----:B0-----:R-:W2:Y:S04]  /*18a30*/  LDL R6, [R1+0x8] ;  /* 0x0000080001067983 */ /* 0x001ea80000100800 */
[----:B------:R-:W3:Y:S01]  /*18a40*/  LDL R8, [R1+0x14] ;  /* 0x0000140001087983 */ /* 0x000ee20000100800 */
[----:B------:R-:W-:Y:S01]  /*18a50*/  BSSY B2, `(.L_x_6128) ;  /* 0x0000008000027945 */ /* 0x000fe20003800000 */
[----:B------:R-:W0:Y:S02]  /*18a60*/  S2R R7, SR_TID.X ;  /* 0x0000000000077919 */ /* 0x000e240000002100 */
[----:B0-----:R-:W-:-:S04]  /*18a70*/  LOP3.LUT R7, R7, 0x7f, RZ, 0xc0, !PT ;  /* 0x0000007f07077812 */ /* 0x001fc800078ec0ff */
[----:B------:R-:W-:Y:S01]  /*18a80*/  ISETP.NE.AND P1, PT, R7, RZ, PT ;  /* 0x000000ff0700720c */ /* 0x000fe20003f25270 */
[----:B--2---:R-:W-:Y:S01]  /*18a90*/  IMAD R6, R6, 0x8, R9 ;  /* 0x0000000806067824 */ /* 0x004fe200078e0209 */
[----:B---3--:R-:W-:-:S04]  /*18aa0*/  SHF.L.U32 R9, R8, 0x1f, RZ ;  /* 0x0000001f08097819 */ /* 0x008fc800000006ff */
[----:B------:R-:W0:Y:S02]  /*18ab0*/  SYNCS.PHASECHK.TRANS64.TRYWAIT P0, [R6+URZ+0x28ca0], R9 ;  /* 0x028ca009060075a7 */ /* 0x000e24000800017f */
[----:B0-----:R-:W-:Y:S05]  /*18ac0*/  @!P0 BRA `(.L_x_6129) ;  /* 0x0000008400d48947 */ /* 0x001fea0003800000 */
.L_x_6335:
[----:B------:R-:W-:Y:S05]  /*18ad0*/  BSYNC B2 ;  /* 0x0000000000027941 */ /* 0x000fea0003800000 */
.L_x_6128:
        /* <DEDUP_REMOVED lines=9> */
.L_x_6131:
[----:B------:R-:W-:Y:S05]  /*18b70*/  BSYNC B2 ;  /* 0x0000000000027941 */ /* 0x000fea0003800000 */
.L_x_6130:
[----:B------:R-:W2:Y:S04]  /*18b80*/  LDL R8, [R1] ;  /* 0x0000000001087983 */ /* 0x000ea80000100800 */
        /* <DEDUP_REMOVED lines=13> */
.L_x_6132:
        /* <DEDUP_REMOVED lines=13> */
.L_x_6336:
[----:B------:R-:W-:Y:S05]  /*18d30*/  BSYNC B2 ;  /* 0x0000000000027941 */ /* 0x000fea0003800000 */
.L_x_6133:
[----:B------:R-:W-:Y:S01]  /*18d40*/  BSSY B2, `(.L_x_6135) ;  /* 0x000000b000027945 */ /* 0x000fe20003800000 */
[----:B------:R-:W-:Y:S02]  /*18d50*/  IMAD.MOV.U32 R10, RZ, RZ, 0x0 ;  /* 0x00000000ff0a7424 */ /* 0x000fe400078e00ff */
[----:B------:R-:W-:Y:S01]  /*18d60*/  IMAD.MOV.U32 R11, RZ, RZ, 0x12f00000 ;  /* 0x12f00000ff0b7424 */ /* 0x000fe200078e00ff */
[----:B------:R-:W-:Y:S06]  /*18d70*/  @P1 BRA `(.L_x_6136) ;  /* 0x00000000001c1947 */ /* 0x000fec0003800000 */
[----:B------:R-:W2:Y:S01]  /*18d80*/  S2R R8, SR_TID.X ;  /* 0x0000000000087919 */ /* 0x000ea20000002100 */
[----:B------:R-:W-:-:S04]  /*18d90*/  IMAD.MOV.U32 R7, RZ, RZ, 0x10000 ;  /* 0x00010000ff077424 */ /* 0x000fc800078e00ff */
[----:B------:R3:W-:Y:S01]  /*18da0*/  SYNCS.ARRIVE.TRANS64 RZ, [R6+URZ+0x28cb0], R7 ;  /* 0x028cb00706ff79a7 */ /* 0x0007e2000800003f */
[----:B--2---:R-:W-:-:S04]  /*18db0*/  LOP3.LUT R8, R8, 0x1f, RZ, 0xc0, !PT ;  /* 0x0000001f08087812 */ /* 0x004fc800078ec0ff */
[----:B------:R-:W-:-:S13]  /*18dc0*/  ISETP.NE.AND P0, PT, R8, RZ, PT ;  /* 0x000000ff0800720c */ /* 0x000fda0003f05270 */
[----:B---3--:R-:W-:Y:S05]  /*18dd0*/  @!P0 BRA `(.L_x_6136) ;  /* 0x0000000000048947 */ /* 0x008fea0003800000 */
[----:B------:R-:W-:Y:S01]  /*18de0*/  BPT.TRAP 0x1 ;  /* 0x000000040000795c */ /* 0x000fe20000300000 */
.L_x_6136:
[----:B------:R-:W-:Y:S05]  /*18df0*/  BSYNC B2 ;  /* 0x0000000000027941 */ /* 0x000fea0003800000 */
.L_x_6135:
[----:B------:R-:W2:Y:S04]  /*18e00*/  LDL R8, [R1] ;  /* 0x0000000001087983 */ /* 0x000ea80000100800 */
        /* <DEDUP_REMOVED lines=10> */
.L_x_6137:
        /* <DEDUP_REMOVED lines=15> */
.L_x_6138:
        /* <DEDUP_REMOVED lines=15> */
.L_x_6139:
        /* <DEDUP_REMOVED lines=15> */
.L_x_6140:
        /* <DEDUP_REMOVED lines=15> */
.L_x_6141:
        /* <DEDUP_REMOVED lines=15> */
.L_x_6142:
        /* <DEDUP_REMOVED lines=15> */
.L_x_6143:
        /* <DEDUP_REMOVED lines=15> */
.L_x_6144:
        /* <DEDUP_REMOVED lines=10> */
.L_x_6127:
[----:B------:R-:W-:Y:S05]  /*195e0*/  BSYNC B1 ;  /* 0x0000000000017941 */ /* 0x000fea0003800000 */
.L_x_6126:
[----:B------:R-:W0:Y:S04]  /*195f0*/  LDL.LU R9, [R1+0x8] ;  /* 0x0000080001097983 */ /* 0x000e280000300800 */
[----:B------:R-:W2:Y:S01]  /*19600*/  LDL.LU R8, [R1+0x14] ;  /* 0x0000140001087983 */ /* 0x000ea20000300800 */
[----:B------:R-:W-:Y:S01]  /*19610*/  VIADD R4, R4, 0xfffffffe ;  /* 0xfffffffe04047836 */ /* 0x000fe20000000000 */
[----:B------:R-:W-:-:S04]  /*19620*/  PLOP3.LUT P0, PT, PT, PT, PT, 0x8, 0x0 ;  /* 0x000000000000781c */ /* 0x000fc80003f0e170 */
[----:B------:R-:W-:Y:S02]  /*19630*/  ISETP.GE.AND P2, PT, R4, R3, PT ;  /* 0x000000030400720c */ /* 0x000fe40003f46270 */
[----:B0-----:R-:W-:-:S04]  /*19640*/  IADD3 R5, R9, 0x1, RZ ;  /* 0x0000000109057810 */ /* 0x001fc80007ffe0ff */
[----:B------:R-:W-:-:S04]  /*19650*/  ISETP.NE.AND P1, PT, R5, 0x2, PT ;  /* 0x000000020500780c */ /* 0x000fc80003f25270 */
[----:B------:R-:W-:Y:S02]  /*19660*/  SEL R6, RZ, 0x1, P1 ;  /* 0x00000001ff067807 */ /* 0x000fe40000800000 */
[----:B------:R-:W-:Y:S02]  /*19670*/  SEL R5, R5, RZ, P1 ;  /* 0x000000ff05057207 */ /* 0x000fe40000800000 */
[----:B--2---:R-:W-:-:S03]  /*19680*/  LOP3.LUT R8, R8, R6, RZ, 0x3c, !PT ;  /* 0x0000000608087212 */ /* 0x004fc600078e3cff */
[----:B------:R0:W-:Y:S04]  /*19690*/  STL [R1+0x8], R5 ;  /* 0x0000080501007387 */ /* 0x0001e80000100800 */
[----:B------:R0:W-:Y:S01]  /*196a0*/  STL [R1+0x14], R8 ;  /* 0x0000140801007387 */ /* 0x0001e20000100800 */
[----:B------:R-:W-:Y:S05]  /*196b0*/  @!P2 BRA `(.L_x_6120) ;  /* 0x0000000c002ca947 */ /* 0x000fea0003800000 */
.L_x_6164:
[----:B------:R-:W-:Y:S05]  /*196c0*/  YIELD ;  /* 0x0000000000007946 */ /* 0x000fea0003800000 */
[----:B------:R-:W-:Y:S04]  /*196d0*/  BSSY B1, `(.L_x_6145) ;  /* 0x00000bd000017945 */ /* 0x000fe80003800000 */
[----:B-1----:R-:W-:Y:S05]  /*196e0*/  @!P6 BRA `(.L_x_6146) ;  /* 0x0000000800ece947 */ /* 0x002fea0003800000 */
[----:B0-----:R-:W2:Y:S04]  /*196f0*/  LDL R8, [R1] ;  /* 0x0000000001087983 */ /* 0x001ea80000100800 */
[----:B------:R-:W2:Y:S04]  /*19700*/  LDL R5, [R1+0x8] ;  /* 0x0000080001057983 */ /* 0x000ea80000100800 */
        /* <DEDUP_REMOVED lines=9> */
.L_x_6337:
[----:B------:R-:W-:Y:S05]  /*197a0*/  BSYNC B2 ;  /* 0x0000000000027941 */ /* 0x000fea0003800000 */
.L_x_6147:
        /* <DEDUP_REMOVED lines=9> */
.L_x_6150:
[----:B------:R-:W-:Y:S05]  /*19840*/  BSYNC B2 ;  /* 0x0000000000027941 */ /* 0x000fea0003800000 */
.L_x_6149:
[----:B------:R-:W2:Y:S04]  /*19850*/  LDL R8, [R1] ;  /* 0x0000000001087983 */ /* 0x000ea80000100800 */
        /* <DEDUP_REMOVED lines=12> */
.L_x_6151:
        /* <DEDUP_REMOVED lines=13> */
.L_x_6338:
[----:B------:R-:W-:Y:S05]  /*199f0*/  BSYNC B2 ;  /* 0x0000000000027941 */ /* 0x000fea0003800000 */
.L_x_6152:
        /* <DEDUP_REMOVED lines=11> */
.L_x_6155:
[----:B------:R-:W-:Y:S05]  /*19ab0*/  BSYNC B2 ;  /* 0x0000000000027941 */ /* 0x000fea0003800000 */
.L_x_6154:
        /* <DEDUP_REMOVED lines=11> */
.L_x_6156:
        /* <DEDUP_REMOVED lines=15> */
.L_x_6157:
        /* <DEDUP_REMOVED lines=15> */
.L_x_6158:
        /* <DEDUP_REMOVED lines=15> */
.L_x_6159:
        /* <DEDUP_REMOVED lines=15> */
.L_x_6160:
        /* <DEDUP_REMOVED lines=15> */
.L_x_6161:
        /* <DEDUP_REMOVED lines=15> */
.L_x_6162:
        /* <DEDUP_REMOVED lines=15> */
.L_x_6163:
        /* <DEDUP_REMOVED lines=10> */
.L_x_6146:
[----:B------:R-:W-:Y:S05]  /*1a2a0*/  BSYNC B1 ;  /* 0x0000000000017941 */ /* 0x000fea0003800000 */
.L_x_6145:
[----:B------:R-:W0:Y:S04]  /*1a2b0*/  LDL.LU R9, [R1+0x8] ;  /* 0x0000080001097983 */ /* 0x000e280000300800 */
[----:B------:R-:W2:Y:S01]  /*1a2c0*/  LDL.LU R7, [R1+0x14] ;  /* 0x0000140001077983 */ /* 0x000ea20000300800 */
[C---:B------:R-:W-:Y:S01]  /*1a2d0*/  ISETP.GT.AND P2, PT, R4.reuse, R3, PT ;  /* 0x000000030400720c */ /* 0x040fe20003f44270 */
[----:B------:R-:W-:Y:S02]  /*1a2e0*/  VIADD R4, R4, 0xffffffff ;  /* 0xffffffff04047836 */ /* 0x000fe40000000000 */
[----:B0-----:R-:W-:-:S05]  /*1a2f0*/  VIADD R5, R9, 0x1 ;  /* 0x0000000109057836 */ /* 0x001fca0000000000 */
[----:B------:R-:W-:-:S04]  /*1a300*/  ISETP.NE.AND P1, PT, R5, 0x2, PT ;  /* 0x000000020500780c */ /* 0x000fc80003f25270 */
[----:B------:R-:W-:Y:S02]  /*1a310*/  SEL R6, RZ, 0x1, P1 ;  /* 0x00000001ff067807 */ /* 0x000fe40000800000 */
[----:B------:R-:W-:Y:S02]  /*1a320*/  SEL R5, R5, RZ, P1 ;  /* 0x000000ff05057207 */ /* 0x000fe40000800000 */
[----:B--2---:R-:W-:-:S05]  /*1a330*/  LOP3.LUT R7, R7, R6, RZ, 0x3c, !PT ;  /* 0x0000000607077212 */ /* 0x004fca00078e3cff */
[----:B------:R1:W-:Y:S04]  /*1a340*/  STL [R1+0x14], R7 ;  /* 0x0000140701007387 */ /* 0x0003e80000100800 */
[----:B------:R1:W-:Y:S01]  /*1a350*/  STL [R1+0x8], R5 ;  /* 0x0000080501007387 */ /* 0x0003e20000100800 */
[----:B------:R-:W-:Y:S05]  /*1a360*/  @P2 BRA `(.L_x_6164) ;  /* 0xfffffff000d42947 */ /* 0x000fea000383ffff */
.L_x_6120:
[----:B------:R-:W-:Y:S05]  /*1a370*/  BSYNC B0 ;  /* 0x0000000000007941 */ /* 0x000fea0003800000 */
.L_x_6119:
[----:B-1----:R-:W2:Y:S01]  /*1a380*/  LDL R7, [R1+0x28] ;  /* 0x0000280001077983 */ /* 0x002ea20000100800 */
[----:B------:R-:W1:Y:S01]  /*1a390*/  LDC R0, c[0x0][0x448] ;  /* 0x00011200ff007b82 */ /* 0x000e620000000800 */
[----:B------:R-:W-:Y:S07]  /*1a3a0*/  @!P0 WARPSYNC.ALL ;  /* 0x0000000000008948 */ /* 0x000fee0003800000 */
[----:B------:R-:W-:Y:S01]  /*1a3b0*/  @!P0 BAR.SYNC.DEFER_BLOCKING 0xc, 0x180 ;  /* 0x0306000000008b1d */ /* 0x000fe20000010000 */
[----:B-1----:R-:W-:-:S13]  /*1a3c0*/  ISETP.NE.AND P1, PT, R0, 0x1, PT ;  /* 0x000000010000780c */ /* 0x002fda0003f25270 */
[----:B------:R-:W1:Y:S08]  /*1a3d0*/  @P1 LDC R2, c[0x0][0x44c] ;  /* 0x00011300ff021b82 */ /* 0x000e700000000800 */
[----:B------:R-:W3:Y:S01]  /*1a3e0*/  @P1 LDC R3, c[0x0][0x450] ;  /* 0x00011400ff031b82 */ /* 0x000ee20000000800 */
[----:B--2---:R-:W-:-:S04]  /*1a3f0*/  VIADD R0, R7, 0x3f ;  /* 0x0000003f07007836 */ /* 0x004fc80000000000 */
[----:B-1----:R-:W-:-:S05]  /*1a400*/  @P1 IMAD.HI.U32 R2, R0, R2, RZ ;  /* 0x0000000200021227 */ /* 0x002fca00078e00ff */
[----:B---3--:R-:W-:Y:S02]  /*1a410*/  @P1 SHF.R.U32.HI R0, RZ, R3, R2 ;  /* 0x00000003ff001219 */ /* 0x008fe40000011602 */
[----:B------:R-:W1:Y:S03]  /*1a420*/  LDC.64 R2, c[0x0][0x9e0] ;  /* 0x00027800ff027b82 */ /* 0x000e660000000a00 */
[----:B------:R-:W-:Y:S01]  /*1a430*/  IMAD.IADD R0, R20, 0x1, R0 ;  /* 0x0000000114007824 */ /* 0x000fe200078e0200 */
[----:B-1----:R-:W-:-:S03]  /*1a440*/  ISETP.GE.AND P2, PT, R3, 0x1, PT ;  /* 0x000000010300780c */ /* 0x002fc60003f46270 */
[----:B------:R-:W-:-:S10]  /*1a450*/  IMAD.IADD R2, R0, 0x1, R2 ;  /* 0x0000000100027824 */ /* 0x000fd400078e0202 */
[----:B------:R-:W-:Y:S05]  /*1a460*/  @!P2 BRA `(.L_x_6165) ;  /* 0x000000000048a947 */ /* 0x000fea0003800000 */
[C---:B------:R-:W-:Y:S01]  /*1a470*/  ISETP.GT.AND P0, PT, R0.reuse, RZ, PT ;  /* 0x000000ff0000720c */ /* 0x040fe20003f04270 */
[----:B------:R-:W-:Y:S01]  /*1a480*/  BSSY B0, `(.L_x_6166) ;  /* 0x000000e000007945 */ /* 0x000fe20003800000 */
[----:B------:R-:W-:-:S11]  /*1a490*/  IADD3 R6, R0, -0x1, RZ ;  /* 0xffffffff00067810 */ /* 0x000fd60007ffe0ff */
[----:B------:R-:W-:Y:S05]  /*1a4a0*/  @P0 BRA `(.L_x_6167) ;  /* 0x00000000001c0947 */ /* 0x000fea0003800000 */
[----:B------:R-:W-:Y:S01]  /*1a4b0*/  ISETP.NE.AND P0, PT, R3, 0x1, PT ;  /* 0x000000010300780c */ /* 0x000fe20003f05270 */
[----:B------:R-:W-:-:S12]  /*1a4c0*/  IMAD.MOV R0, RZ, RZ, -R0 ;  /* 0x000000ffff007224 */ /* 0x000fd800078e0a00 */
[----:B0-----:R-:W0:Y:S02]  /*1a4d0*/  @P0 LDC.64 R4, c[0x0][0x9e8] ;  /* 0x00027a00ff040b82 */ /* 0x001e240000000a00 */
[----:B0-----:R-:W-:-:S05]  /*1a4e0*/  @P0 IMAD.HI.U32 R4, R0, R4, RZ ;  /* 0x0000000400040227 */ /* 0x001fca00078e00ff */
[----:B------:R-:W-:-:S04]  /*1a4f0*/  @P0 SHF.R.U32.HI R0, RZ, R5, R4 ;  /* 0x00000005ff000219 */ /* 0x000fc80000011604 */
[----:B------:R-:W-:Y:S01]  /*1a500*/  LOP3.LUT R6, RZ, R0, RZ, 0x33, !PT ;  /* 0x00000000ff067212 */ /* 0x000fe200078e33ff */
[----:B------:R-:W-:Y:S06]  /*1a510*/  BRA `(.L_x_6168) ;  /* 0x0000000000107947 */ /* 0x000fec0003800000 */
.L_x_6167:
[----:B------:R-:W-:-:S13]  /*1a520*/  ISETP.NE.AND P0, PT, R3, 0x1, PT ;  /* 0x000000010300780c */ /* 0x000fda0003f05270 */
[----:B0-----:R-:W0:Y:S02]  /*1a530*/  @P0 LDC.64 R4, c[0x0][0x9e8] ;  /* 0x00027a00ff040b82 */ /* 0x001e240000000a00 */
[----:B0-----:R-:W-:-:S05]  /*1a540*/  @P0 IMAD.HI.U32 R4, R6, R4, RZ ;  /* 0x0000000406040227 */ /* 0x001fca00078e00ff */
[----:B------:R-:W-:-:S07]  /*1a550*/  @P0 SHF.R.U32.HI R6, RZ, R5, R4 ;  /* 0x00000005ff060219 */ /* 0x000fce0000011604 */
.L_x_6168:
[----:B------:R-:W-:Y:S05]  /*1a560*/  BSYNC B0 ;  /* 0x0000000000007941 */ /* 0x000fea0003800000 */
.L_x_6166:
[----:B------:R-:W-:-:S05]  /*1a570*/  IMAD R6, R6, R3, R3 ;  /* 0x0000000306067224 */ /* 0x000fca00078e0203 */
[----:B------:R-:W-:-:S07]  /*1a580*/  VIMNMX R2, R2, R6, PT ;  /* 0x0000000602027248 */ /* 0x000fce0003fe0100 */
.L_x_6165:
[----:B------:R-:W-:Y:S01]  /*1a590*/  VIADD R2, R2, 0x3f ;  /* 0x0000003f02027836 */ /* 0x000fe20000000000 */
[----:B------:R-:W1:Y:S01]  /*1a5a0*/  @P1 LDC R4, c[0x0][0x450] ;  /* 0x00011400ff041b82 */ /* 0x000e620000000800 */
[----:B------:R-:W-:-:S03]  /*1a5b0*/  ULDC UR4, c[0x0][0x9dc] ;  /* 0x0002770000047ab9 */ /* 0x000fc60000000800 */
[----:B------:R-:W-:-:S04]  /*1a5c0*/  SHF.R.S32.HI R0, RZ, 0x1f, R2 ;  /* 0x0000001fff007819 */ /* 0x000fc80000011402 */
[----:B------:R-:W-:Y:S01]  /*1a5d0*/  LEA.HI R0, R0, R2, RZ, 0x6 ;  /* 0x0000000200007211 */ /* 0x000fe200078f30ff */
[----:B------:R-:W-:-:S03]  /*1a5e0*/  IMAD.MOV.U32 R2, RZ, RZ, R7 ;  /* 0x000000ffff027224 */ /* 0x000fc600078e0007 */
[----:B------:R-:W-:-:S04]  /*1a5f0*/  SHF.R.S32.HI R0, RZ, 0x6, R0 ;  /* 0x00000006ff007819 */ /* 0x000fc80000011400 */
[----:B------:R-:W-:Y:S02]  /*1a600*/  VIMNMX R6, R21, R0, PT ;  /* 0x0000000015067248 */ /* 0x000fe40003fe0100 */
[----:B------:R-:W2:Y:S03]  /*1a610*/  @P1 LDC R0, c[0x0][0x44c] ;  /* 0x00011300ff001b82 */ /* 0x000ea60000000800 */
        /* <DEDUP_REMOVED lines=11> */
[----:B0-----:R-:W0:Y:S02]  /*1a6d0*/  @P0 LDC.64 R4, c[0x0][0x9e8] ;  /* 0x00027a00ff040b82 */ /* 0x001e240000000a00 */
[----:B0-----:R-:W-:-:S05]  /*1a6e0*/  @P0 IMAD.HI.U32 R4, R2, R4, RZ ;  /* 0x0000000402040227 */ /* 0x001fca00078e00ff */
[----:B------:R-:W-:-:S04]  /*1a6f0*/  @P0 SHF.R.U32.HI R2, RZ, R5, R4 ;  /* 0x00000005ff020219 */ /* 0x000fc80000011604 */
[----:B------:R-:W-:Y:S01]  /*1a700*/  LOP3.LUT R2, RZ, R2, RZ, 0x33, !PT ;  /* 0x00000002ff027212 */ /* 0x000fe200078e33ff */
[----:B------:R-:W-:Y:S06]  /*1a710*/  BRA `(.L_x_6172) ;  /* 0x0000000000107947 */ /* 0x000fec0003800000 */
.L_x_6171:
[----:B------:R-:W-:-:S13]  /*1a720*/  ISETP.NE.AND P0, PT, R3, 0x1, PT ;  /* 0x000000010300780c */ /* 0x000fda0003f05270 */
[----:B0-----:R-:W0:Y:S02]  /*1a730*/  @P0 LDC.64 R4, c[0x0][0x9e8] ;  /* 0x00027a00ff040b82 */ /* 0x001e240000000a00 */
[----:B0-----:R-:W-:-:S05]  /*1a740*/  @P0 IMAD.HI.U32 R4, R2, R4, RZ ;  /* 0x0000000402040227 */ /* 0x001fca00078e00ff */
[----:B------:R-:W-:-:S07]  /*1a750*/  @P0 SHF.R.U32.HI R2, RZ, R5, R4 ;  /* 0x00000005ff020219 */ /* 0x000fce0000011604 */
.L_x_6172:
[----:B------:R-:W-:Y:S05]  /*1a760*/  BSYNC B0 ;  /* 0x0000000000007941 */ /* 0x000fea0003800000 */
.L_x_6170:
[----:B------:R-:W-:-:S05]  /*1a770*/  IMAD R2, R2, R3, RZ ;  /* 0x0000000302027224 */ /* 0x000fca00078e02ff */
[----:B------:R-:W-:-:S07]  /*1a780*/  VIMNMX R0, R0, R2, !PT ;  /* 0x0000000200007248 */ /* 0x000fce0007fe0100 */
.L_x_6169:
[----:B------:R-:W-:Y:S01]  /*1a790*/  SHF.R.S32.HI R2, RZ, 0x1f, R0 ;  /* 0x0000001fff027819 */ /* 0x000fe20000011400 */
[----:B------:R-:W-:Y:S03]  /*1a7a0*/  BSSY B7, `(.L_x_6173) ;  /* 0x00004c6000077945 */ /* 0x000fe60003800000 */
[----:B------:R-:W-:-:S04]  /*1a7b0*/  LEA.HI R2, R2, R0, RZ, 0x6 ;  /* 0x0000000002027211 */ /* 0x000fc800078f30ff */
[----:B------:R-:W-:-:S04]  /*1a7c0*/  SHF.R.S32.HI R2, RZ, 0x6, R2 ;  /* 0x00000006ff027819 */ /* 0x000fc80000011402 */
        /* <DEDUP_REMOVED lines=8> */
[----:B0-----:R-:W0:Y:S01]  /*1a850*/  S2R R5, SR_LANEID ;  /* 0x0000000000057919 */ /* 0x001e220000000000 */
        /* <DEDUP_REMOVED lines=10> */
[----:B0-----:R-:W-:Y:S01]  /*1a900*/  IADD3 R16, R0, UR37, R7 ;  /* 0x0000002500107c10 */ /* 0x001fe2000fffe007 */
[----:B------:R-:W-:Y:S06]  /*1a910*/  BRA `(.L_x_6175) ;  /* 0x0000004800b87947 */ /* 0x000fec0003800000 */
.L_x_6174:
        /* <DEDUP_REMOVED lines=21> */
.L_x_6177:
[----:B------:R-:W-:Y:S05]  /*1aa70*/  BSYNC B6 ;  /* 0x0000000000067941 */ /* 0x000fea0003800000 */
.L_x_6176:
        /* <DEDUP_REMOVED lines=10> */
[----:B0-----:R-:W-:Y:S02]  /*1ab20*/  IMAD.U32 R5, RZ, RZ, UR7 ;  /* 0x00000007ff057e24 */ /* 0x001fe4000f8e00ff */
        /* <DEDUP_REMOVED lines=9> */
.L_x_6180:
[----:B------:R0:W1:Y:S01]  /*1abc0*/  LDC.64 R2, c[0x4][R17] ;  /* 0x0100000011027b82 */ /* 0x0000620000000a00 */
[----:B------:R-:W-:Y:S01]  /*1abd0*/  ULDC.64 UR4, c[0x4][0x118] ;  /* 0x0100460000047ab9 */ /* 0x000fe20000000a00 */
[----:B------:R-:W-:Y:S01]  /*1abe0*/  ULDC.64 UR6, c[0x4][0x120] ;  /* 0x0100480000067ab9 */ /* 0x000fe20000000a00 */
[----:B------:R-:W-:Y:S01]  /*1abf0*/  ULDC.64 UR8, c[0x4][0x50] ;  /* 0x0100140000087ab9 */ /* 0x000fe20000000a00 */
        /* <DEDUP_REMOVED lines=11> */
.L_x_6179:
[----:B------:R-:W-:Y:S05]  /*1acb0*/  BSYNC B6 ;  /* 0x0000000000067941 */ /* 0x000fea0003800000 */
.L_x_6178:
[----:B------:R-:W-:Y:S01]  /*1acc0*/  ULDC.64 UR4, c[0x0][0x9f8] ;  /* 0x00027e0000047ab9 */ /* 0x000fe20000000a00 */
[----:B------:R-:W2:Y:S01]  /*1acd0*/  LDL R17, [R1+0x2c] ;  /* 0x00002c0001117983 */ /* 0x000ea20000100800 */
[----:B------:R-:W-:Y:S01]  /*1ace0*/  ISETP.NE.U32.AND P0, PT, RZ, UR4, PT ;  /* 0x00000004ff007c0c */ /* 0x000fe2000bf05070 */
[----:B------:R-:W-:-:S03]  /*1acf0*/  IMAD.MOV.U32 R7, RZ, RZ, R19 ;  /* 0x000000ffff077224 */ /* 0x000fc600078e0013 */
[----:B------:R-:W-:Y:S01]  /*1ad00*/  ISETP.NE.AND.EX P0, PT, RZ, UR5, PT, P0 ;  /* 0x00000005ff007c0c */ /* 0x000fe2000bf05300 */
[----:B------:R-:W-:-:S12]  /*1ad10*/  ULDC.64 UR4, c[0x0][0xa08] ;  /* 0x0002820000047ab9 */ /* 0x000fd80000000a00 */
[----:B------:R-:W1:Y:S02]  /*1ad20*/  @P0 LDC.64 R2, c[0x0][0x9f8] ;  /* 0x00027e00ff020b82 */ /* 0x000e640000000a00 */
[----:B-1----:R-:W-:-:S05]  /*1ad30*/  @P0 IMAD.WIDE R2, R19, 0x4, R2 ;  /* 0x0000000413020825 */ /* 0x002fca00078e0202 */
[----:B------:R1:W0:Y:S02]  /*1ad40*/  @P0 LDG.E R7, desc[UR42][R2.64] ;  /* 0x0000002a02070981 */ /* 0x000224000c1e1900 */
[----:B-1----:R-:W1:Y:S02]  /*1ad50*/  LDC.64 R2, c[0x0][0x418] ;  /* 0x00010600ff027b82 */ /* 0x002e640000000a00 */
[----:B-1----:R-:W-:Y:S01]  /*1ad60*/  LOP3.LUT P0, RZ, R2, UR4, RZ, 0xfc, !PT ;  /* 0x0000000402ff7c12 */ /* 0x002fe2000f80fcff */
[----:B------:R-:W-:-:S03]  /*1ad70*/  UMOV UR4, 0xffffffff ;  /* 0xffffffff00047882 */ /* 0x000fc60000000000 */
[----:B------:R-:W-:Y:S01]  /*1ad80*/  LOP3.LUT P0, RZ, R3, UR5, RZ, 0xfc, P0 ;  /* 0x0000000503ff7c12 */ /* 0x000fe2000800fcff */
[----:B--2---:R-:W-:Y:S01]  /*1ad90*/  VIADD R0, R17, 0xffffffff ;  /* 0xffffffff11007836 */ /* 0x004fe20000000000 */
[----:B0-----:R-:W-:Y:S01]  /*1ada0*/  SHF.R.S32.HI R8, RZ, 0x1f, R7 ;  /* 0x0000001fff087819 */ /* 0x001fe20000011407 */
[----:B------:R0:W-:Y:S01]  /*1adb0*/  STL [R1+0xc], R7 ;  /* 0x00000c0701007387 */ /* 0x0001e20000100800 */
[----:B------:R-:W-:-:S03]  /*1adc0*/  SEL R17, R7, RZ, !P0 ;  /* 0x000000ff07117207 */ /* 0x000fc60004000000 */
[----:B------:R0:W-:Y:S01]  /*1add0*/  STL [R1+0x1c], R8 ;  /* 0x00001c0801007387 */ /* 0x0001e20000100800 */
[----:B------:R-:W-:Y:S05]  /*1ade0*/  BRA.DIV UR4, `(.L_x_6181) ;  /* 0x00000066045c7947 */ /* 0x000fea000b800000 */
[----:B------:R-:W1:Y:S02]  /*1adf0*/  S2R R4, SR_TID.X ;  /* 0x0000000000047919 */ /* 0x000e640000002100 */
[----:B-1----:R-:W-:-:S04]  /*1ae00*/  SHF.R.U32.HI R4, RZ, 0x5, R4 ;  /* 0x00000005ff047819 */ /* 0x002fc80000011604 */
[----:B------:R-:W-:-:S05]  /*1ae10*/  LOP3.LUT R4, R4, 0x3, RZ, 0xc0, !PT ;  /* 0x0000000304047812 */ /* 0x000fca00078ec0ff */
[----:B------:R1:W2:Y:S02]  /*1ae20*/  SHFL.IDX PT, R14, R4, RZ, 0x1f ;  /* 0x00001fff040e7589 */ /* 0x0002a400000e0000 */
.L_x_6341:
[----:B-1----:R-:W3:Y:S01]  /*1ae30*/  LDL.LU R4, [R1+0x18] ;  /* 0x0000180001047983 */ /* 0x002ee20000300800 */
[----:B------:R-:W-:Y:S02]  /*1ae40*/  PLOP3.LUT P1, PT, PT, PT, PT, 0x8, 0x0 ;  /* 0x000000000000781c */ /* 0x000fe40003f2e170 */
[----:B--2---:R-:W-:Y:S01]  /*1ae50*/  ISETP.NE.AND P0, PT, R14, RZ, PT ;  /* 0x000000ff0e00720c */ /* 0x004fe20003f05270 */
        /* <DEDUP_REMOVED lines=8> */
.L_x_6344:
[----:B------:R-:W-:Y:S05]  /*1aee0*/  @!P6 BRA `(.L_x_6182) ;  /* 0x00000004000ce947 */ /* 0x000fea0003800000 */
[----:B------:R-:W-:-:S04]  /*1aef0*/  ISETP.NE.U32.AND P0, PT, R2, RZ, PT ;  /* 0x000000ff0200720c */ /* 0x000fc80003f05070 */
[----:B------:R-:W-:-:S13]  /*1af00*/  ISETP.NE.AND.EX P0, PT, R3, RZ, PT, P0 ;  /* 0x000000ff0300720c */ /* 0x000fda0003f05300 */
[----:B------:R-:W-:Y:S05]  /*1af10*/  @!P0 BRA `(.L_x_6184) ;  /* 0x0000000000508947 */ /* 0x000fea0003800000 */
[----:B------:R-:W2:Y:S01]  /*1af20*/  LDC R6, c[0x0][0x43c] ;  /* 0x00010f00ff067b82 */ /* 0x000ea20000000800 */
[----:B------:R-:W-:Y:S01]  /*1af30*/  IMAD.MOV.U32 R9, RZ, RZ, R0 ;  /* 0x000000ffff097224 */ /* 0x000fe200078e0000 */
[----:B------:R-:W-:-:S03]  /*1af40*/  ULDC.64 UR4, c[0x0][0x428] ;  /* 0x00010a0000047ab9 */ /* 0x000fc60000000a00 */
[----:B-1----:R-:W-:Y:S01]  /*1af50*/  IMAD.MOV.U32 R0, RZ, RZ, R9 ;  /* 0x000000ffff007224 */ /* 0x002fe200078e0009 */
        /* <DEDUP_REMOVED lines=16> */
.L_x_6184:
[----:B0-----:R-:W3:Y:S04]  /*1b060*/  LDL R7, [R1] ;  /* 0x0000000001077983 */ /* 0x001ee80000100800 */
[----:B-1----:R-:W3:Y:S04]  /*1b070*/  LDL R0, [R1+0x4] ;  /* 0x0000040001007983 */ /* 0x002ee80000100800 */
[----:B--2---:R-:W2:Y:S01]  /*1b080*/  LDL R2, [R1+0x10] ;  /* 0x0000100001027983 */ /* 0x004ea20000100800 */
[----:B---3--:R-:W-:Y:S01]  /*1b090*/  IMAD R0, R0, 0x8, R7 ;  /* 0x0000000800007824 */ /* 0x008fe200078e0207 */
[----:B--2---:R-:W-:-:S04]  /*1b0a0*/  SHF.L.U32 R2, R2, 0x1f, RZ ;  /* 0x0000001f02027819 */ /* 0x004fc800000006ff */
[----:B------:R-:W0:Y:S02]  /*1b0b0*/  SYNCS.PHASECHK.TRANS64.TRYWAIT P0, [R0+URZ+0x28c40], R2 ;  /* 0x028c4002000075a7 */ /* 0x000e24000800017f */
[----:B0-----:R-:W-:Y:S05]  /*1b0c0*/  @!P0 BRA `(.L_x_6185) ;  /* 0x0000006000f88947 */ /* 0x001fea0003800000 */
.L_x_6345:
        /* <DEDUP_REMOVED lines=11> */
.L_x_6186:
[----:B------:R-:W2:Y:S04]  /*1b180*/  LDL R5, [R1] ;  /* 0x0000000001057983 */ /* 0x000ea80000100800 */
[----:B------:R-:W2:Y:S04]  /*1b190*/  LDL R4, [R1+0x4] ;  /* 0x0000040001047983 */ /* 0x000ea80000100800 */
[----:B------:R-:W3:Y:S04]  /*1b1a0*/  LDL R6, [R1+0x34] ;  /* 0x0000340001067983 */ /* 0x000ee80000100800 */
[----:B------:R-:W4:Y:S04]  /*1b1b0*/  LDL R3, [R1+0x20] ;  /* 0x0000200001037983 */ /* 0x000f280000100800 */
[----:B0-----:R-:W4:Y:S01]  /*1b1c0*/  LDL.LU R2, [R1+0x18] ;  /* 0x0000180001027983 */ /* 0x001f220000300800 */
        /* <DEDUP_REMOVED lines=13> */
[----:B------:R-:W-:-:S09]  /*1b2a0*/  LOP3.LUT R2, R2, 0xfffffffe, RZ, 0xc0, !PT ;  /* 0xfffffffe02027812 */ /* 0x000fd200078ec0ff */
[----:B------:R-:W-:Y:S02]  /*1b2b0*/  UIADD3 UR8, UR8, 0x22400, URZ ;  /* 0x0002240008087890 */ /* 0x000fe4000fffe03f */
[----:B------:R-:W-:Y:S01]  /*1b2c0*/  ULEA UR11, UR11, UR4, 0x6 ;  /* 0x000000040b0b7291 */ /* 0x000fe2000f8e303f */
[----:B------:R-:W-:Y:S02]  /*1b2d0*/  @P0 LOP3.LUT R2, R2, 0x1, RZ, 0xfc, !PT ;  /* 0x0000000102020812 */ /* 0x000fe400078efcff */
[----:B------:R-:W-:-:S03]  /*1b2e0*/  UMOV UR4, 0x0 ;  /* 0x0000000000047882 */ /* 0x000fc60000000000 */
[----:B------:R2:W-:Y:S03]  /*1b2f0*/  STL [R1+0x18], R2 ;  /* 0x0000180201007387 */ /* 0x0005e60000100800 */
[----:B------:R2:W-:Y:S01]  /*1b300*/  UTMALDG.4D [UR8], [UR6], desc[UR4] ;  /* 0x00000408060075b4 */ /* 0x0005e20008019000 */
[----:B------:R-:W-:Y:S02]  /*1b310*/  NOP ;  /* 0x0000000000007918 */ /* 0x000fe40000000000 */
.L_x_6182:
[----:B-1----:R-:W3:Y:S04]  /*1b320*/  LDL R4, [R1] ;  /* 0x0000000001047983 */ /* 0x002ee80000100800 */
[----:B------:R-:W4:Y:S01]  /*1b330*/  LDL.LU R3, [R1+0x3c] ;  /* 0x00003c0001037983 */ /* 0x000f220000300800 */
[----:B------:R-:W-:Y:S05]  /*1b340*/  WARPSYNC.ALL ;  /* 0x0000000000007948 */ /* 0x000fea0003800000 */
[----:B--2---:R-:W-:Y:S01]  /*1b350*/  ULDC.64 UR4, c[0x0][0x298] ;  /* 0x0000a60000047ab9 */ /* 0x004fe20000000a00 */
[----:B------:R-:W-:Y:S01]  /*1b360*/  BSSY B6, `(.L_x_6187) ;  /* 0x000001c000067945 */ /* 0x000fe20003800000 */
[----:B------:R-:W-:Y:S01]  /*1b370*/  BAR.SYNC.DEFER_BLOCKING 0x8, 0x100 ;  /* 0x0204000000007b1d */ /* 0x000fe20000010000 */
[----:B----4-:R-:W-:-:S05]  /*1b380*/  SHF.R.S32.HI R0, RZ, 0x1f, R3 ;  /* 0x0000001fff007819 */ /* 0x010fca0000011403 */
[----:B------:R-:W-:Y:S02]  /*1b390*/  IMAD R2, R0, UR4, RZ ;  /* 0x0000000400027c24 */ /* 0x000fe4000f8e02ff */
[----:B---3--:R-:W-:Y:S02]  /*1b3a0*/  VIADD R0, R4, 0x20400 ;  /* 0x0002040004007836 */ /* 0x008fe40000000000 */
        /* <DEDUP_REMOVED lines=11> */
[----:B-1----:R-:W-:Y:S01]  /*1b460*/  IMAD.U32 R4, RZ, RZ, UR4 ;  /* 0x00000004ff047e24 */ /* 0x002fe2000f8e00ff */
[----:B------:R-:W-:Y:S01]  /*1b470*/  MOV R12, 0x1 ;  /* 0x00000001000c7802 */ /* 0x000fe20000000f00 */
[----:B------:R-:W1:Y:S01]  /*1b480*/  LDC.64 R2, c[0x4][R2] ;  /* 0x0100000002027b82 */ /* 0x000e620000000a00 */
[----:B------:R-:W-:Y:S02]  /*1b490*/  IMAD.U32 R5, RZ, RZ, UR5 ;  /* 0x00000005ff057e24 */ /* 0x000fe4000f8e00ff */
[----:B------:R-:W-:Y:S02]  /*1b4a0*/  IMAD.U32 R6, RZ, RZ, UR6 ;  /* 0x00000006ff067e24 */ /* 0x000fe4000f8e00ff */
[----:B0-----:R-:W-:-:S02]  /*1b4b0*/  IMAD.U32 R7, RZ, RZ, UR7 ;  /* 0x00000007ff077e24 */ /* 0x001fc4000f8e00ff */
[----:B------:R-:W-:Y:S02]  /*1b4c0*/  IMAD.U32 R10, RZ, RZ, UR8 ;  /* 0x00000008ff0a7e24 */ /* 0x000fe4000f8e00ff */
[----:B------:R-:W-:Y:S02]  /*1b4d0*/  IMAD.U32 R11, RZ, RZ, UR9 ;  /* 0x00000009ff0b7e24 */ /* 0x000fe4000f8e00ff */
[----:B------:R-:W-:Y:S02]  /*1b4e0*/  IMAD.MOV.U32 R8, RZ, RZ, 0x70 ;  /* 0x00000070ff087424 */ /* 0x000fe400078e00ff */
[----:B------:R-:W-:-:S07]  /*1b4f0*/  IMAD.MOV.U32 R13, RZ, RZ, RZ ;  /* 0x000000ffff0d7224 */ /* 0x000fce00078e00ff */
[----:B------:R-:W-:-:S07]  /*1b500*/  LEPC R20, `(.L_x_6188) ;  /* 0x000000001014794e */ /* 0x000fce0000000000 */
[----:B-1----:R-:W-:Y:S05]  /*1b510*/  CALL.ABS.NOINC R2 ;  /* 0x0000000002007343 */ /* 0x002fea0003c00000 */
.L_x_6188:
[----:B------:R-:W-:Y:S05]  /*1b520*/  BSYNC B6 ;  /* 0x0000000000067941 */ /* 0x000fea0003800000 */
.L_x_6187:
[----:B-1----:R-:W2:Y:S01]  /*1b530*/  LDL.LU R0, [R1+0x3c] ;  /* 0x00003c0001007983 */ /* 0x002ea20000300800 */
[----:B0-----:R-:W0:Y:S01]  /*1b540*/  LDC R7, c[0x0][0x448] ;  /* 0x00011200ff077b82 */ /* 0x001e220000000800 */
[----:B------:R-:W-:Y:S01]  /*1b550*/  ULDC.64 UR4, c[0x0][0x2d8] ;  /* 0x0000b60000047ab9 */ /* 0x000fe20000000a00 */
[----:B------:R-:W-:Y:S01]  /*1b560*/  ULDC UR6, c[0x0][0x2b8] ;  /* 0x0000ae0000067ab9 */ /* 0x000fe20000000800 */
[----:B------:R-:W2:Y:S04]  /*1b570*/  LDL.LU.64 R2, [R1+0x40] ;  /* 0x0000400001027983 */ /* 0x000ea80000300a00 */
[----:B------:R-:W3:Y:S04]  /*1b580*/  LDL R12, [R1+0x28] ;  /* 0x00002800010c7983 */ /* 0x000ee80000100800 */
[----:B------:R1:W5:Y:S01]  /*1b590*/  LDL R9, [R1+0x4c] ;  /* 0x00004c0001097983 */ /* 0x0003620000100800 */
[----:B------:R-:W4:Y:S01]  /*1b5a0*/  S2R R5, SR_TID.X ;  /* 0x0000000000057919 */ /* 0x000f220000002100 */
[----:B------:R-:W1:Y:S01]  /*1b5b0*/  S2R R8, SR_TID.X ;  /* 0x0000000000087919 */ /* 0x000e620000002100 */
[----:B----4-:R-:W-:-:S04]  /*1b5c0*/  LOP3.LUT R5, R5, 0x7f, RZ, 0xc0, !PT ;  /* 0x0000007f05057812 */ /* 0x010fc800078ec0ff */
[----:B------:R-:W-:Y:S01]  /*1b5d0*/  SHF.R.U32.HI R5, RZ, 0x3, R5 ;  /* 0x00000003ff057819 */ /* 0x000fe20000011605 */
[----:B-1----:R-:W-:-:S05]  /*1b5e0*/  IMAD.SHL.U32 R8, R8, 0x10, RZ ;  /* 0x0000001008087824 */ /* 0x002fca00078e00ff */
[----:B------:R-:W-:Y:S01]  /*1b5f0*/  LOP3.LUT R8, R5, 0x70, R8, 0xf8, !PT ;  /* 0x0000007005087812 */ /* 0x000fe200078ef808 */
[----:B------:R-:W1:Y:S02]  /*1b600*/  S2R R10, SR_TID.X ;  /* 0x00000000000a7919 */ /* 0x000e640000002100 */
[----:B-1----:R-:W-:-:S05]  /*1b610*/  IMAD.SHL.U32 R10, R10, 0x8, RZ ;  /* 0x000000080a0a7824 */ /* 0x002fca00078e00ff */
[----:B------:R-:W-:Y:S01]  /*1b620*/  LOP3.LUT R10, R10, 0x38, RZ, 0xc0, !PT ;  /* 0x000000380a0a7812 */ /* 0x000fe200078ec0ff */
        /* <DEDUP_REMOVED lines=13> */
[----:B0-----:R-:W-:-:S13]  /*1b700*/  ISETP.NE.AND P0, PT, R7, 0x1, PT ;  /* 0x000000010700780c */ /* 0x001fda0003f05270 */
[----:B------:R-:W0:Y:S08]  /*1b710*/  @P0 LDC R5, c[0x0][0x44c] ;  /* 0x00011300ff050b82 */ /* 0x000e300000000800 */
[----:B------:R-:W1:Y:S01]  /*1b720*/  @P0 LDC R6, c[0x0][0x450] ;  /* 0x00011400ff060b82 */ /* 0x000e620000000800 */
[----:B------:R-:W-:Y:S02]  /*1b730*/  IMAD R4, R4, UR4, RZ ;  /* 0x0000000404047c24 */ /* 0x000fe4000f8e02ff */
[----:B------:R-:W-:-:S04]  /*1b740*/  IMAD.WIDE.U32 R2, R0, UR4, R2 ;  /* 0x0000000400027c25 */ /* 0x000fc8000f8e0002 */
[----:B------:R-:W-:Y:S01]  /*1b750*/  IMAD R0, R0, UR5, R4 ;  /* 0x0000000500007c24 */ /* 0x000fe2000f8e0204 */
[----:B------:R-:W-:Y:S01]  /*1b760*/  ULDC.64 UR4, c[0x0][0x2d0] ;  /* 0x0000b40000047ab9 */ /* 0x000fe20000000a00 */
[----:B---3--:R-:W-:Y:S02]  /*1b770*/  IMAD.IADD R4, R8, 0x1, R12 ;  /* 0x0000000108047824 */ /* 0x008fe400078e020c */
[----:B------:R-:W-:Y:S02]  /*1b780*/  IMAD.IADD R3, R3, 0x1, R0 ;  /* 0x0000000103037824 */ /* 0x000fe400078e0200 */
        /* <DEDUP_REMOVED lines=51> */
[----:B0-----:R-:W0:Y:S07]  /*1bac0*/  SHFL.IDX PT, R6, R3, 0x2, 0x181f ;  /* 0x00581f0003067f89 */ /* 0x001e2e00000e0000 */
[----:B-1----:R-:W-:-:S05]  /*1bad0*/  @!P1 LEA R5, P2, R10, R5, 0x1 ;  /* 0x000000050a059211 */ /* 0x002fca00078408ff */
[----:B0-----:R-:W-:-:S04]  /*1bae0*/  @!P1 IMAD.X R6, RZ, RZ, R6, P2 ;  /* 0x000000ffff069224 */ /* 0x001fc800010e0606 */
[----:B------:R-:W-:Y:S02]  /*1baf0*/  @!P1 IMAD.MOV.U32 R7, RZ, RZ, R6 ;  /* 0x000000ffff079224 */ /* 0x000fe400078e0006 */
[----:B------:R-:W-:Y:S02]  /*1bb00*/  @!P1 IMAD.MOV.U32 R6, RZ, RZ, R5 ;  /* 0x000000ffff069224 */ /* 0x000fe400078e0005 */
[----:B------:R0:W1:Y:S04]  /*1bb10*/  SHFL.IDX PT, R5, R3, 0x3, 0x181f ;  /* 0x00781f0003057f89 */ /* 0x00006800000e0000 */
[----:B------:R0:W-:Y:S04]  /*1bb20*/  @!P1 LDGSTS.E.BYPASS.LTC128B.128 [R9+0x21400], desc[UR42][R6.64], !P0 ;  /* 0x2140000006099fae */ /* 0x0001e8000c101d6a */
[----:B------:R0:W2:Y:S02]  /*1bb30*/  SHFL.IDX PT, R3, R4, 0x3, 0x181f ;  /* 0x00781f0004037f89 */ /* 0x0000a400000e0000 */
.L_x_6354:
[----:B------:R3:W5:Y:S01]  /*1bb40*/  LDL R8, [R1] ;  /* 0x0000000001087983 */ /* 0x0007620000100800 */
[----:B------:R-:W-:-:S05]  /*1bb50*/  VIADD R0, R0, 0x30 ;  /* 0x0000003000007836 */ /* 0x000fca0000000000 */
[----:B------:R-:W-:-:S13]  /*1bb60*/  ISETP.GE.AND P1, PT, R0, R2, PT ;  /* 0x000000020000720c */ /* 0x000fda0003f26270 */
[----:B--2---:R-:W-:-:S05]  /*1bb70*/  @!P1 LEA R2, P2, R10, R3, 0x1 ;  /* 0x000000030a029211 */ /* 0x004fca00078408ff */
[----:B01----:R-:W-:-:S05]  /*1bb80*/  @!P1 IMAD.X R3, RZ, RZ, R5, P2 ;  /* 0x000000ffff039224 */ /* 0x003fca00010e0605 */
[----:B------:R-:W-:Y:S01]  /*1bb90*/  @!PT LDS RZ, [RZ] ;  /* 0x00000000fffff984 */ /* 0x000fe20000000800 */
[----:B------:R-:W-:Y:S01]  /*1bba0*/  @!PT LDS RZ, [RZ] ;  /* 0x00000000fffff984 */ /* 0x000fe20000000800 */
[----:B------:R-:W-:Y:S01]  /*1bbb0*/  @!PT LDS RZ, [RZ] ;  /* 0x00000000fffff984 */ /* 0x000fe20000000800 */
[----:B------:R3:W-:Y:S01]  /*1bbc0*/  @!P1 LDGSTS.E.BYPASS.LTC128B.128 [R9+0x21c00], desc[UR42][R2.64], !P0 ;  /* 0x21c0000002099fae */ /* 0x0007e2000c101d6a */
[----:B------:R-:W-:Y:S01]  /*1bbd0*/  PLOP3.LUT P0, PT, PT, PT, PT, 0x80, 0x0 ;  /* 0x000000000000781c */ /* 0x000fe20003f0f070 */
[----:B------:R-:W-:-:S12]  /*1bbe0*/  NOP ;  /* 0x0000000000007918 */ /* 0x000fd80000000000 */
.L_x_6190:
[----:B---3--:R-:W2:Y:S01]  /*1bbf0*/  LDL R2, [R1] ;  /* 0x0000000001027983 */ /* 0x008ea20000100800 */
        /* <DEDUP_REMOVED lines=18> */
.L_x_6355:
[----:B------:R-:W-:Y:S05]  /*1bd20*/  BSYNC B0 ;  /* 0x0000000000007941 */ /* 0x000fea0003800000 */
.L_x_6191:
[----:B0-----:R-:W2:Y:S01]  /*1bd30*/  LDL R2, [R1+0x18] ;  /* 0x0000180001027983 */ /* 0x001ea20000100800 */
[----:B------:R-:W-:Y:S01]  /*1bd40*/  BSSY B0, `(.L_x_6193) ;  /* 0x000009a000007945 */ /* 0x000fe20003800000 */
[----:B--2---:R-:W-:-:S13]  /*1bd50*/  LOP3.LUT P0, RZ, R2, 0x1, RZ, 0xc0, !PT ;  /* 0x0000000102ff7812 */ /* 0x004fda000780c0ff */
[----:B------:R-:W-:Y:S05]  /*1bd60*/  @!P0 BRA `(.L_x_6194) ;  /* 0x00000008005c8947 */ /* 0x000fea0003800000 */
[----:B------:R-:W2:Y:S04]  /*1bd70*/  LDL R5, [R1] ;  /* 0x0000000001057983 */ /* 0x000ea80000100800 */
        /* <DEDUP_REMOVED lines=10> */
.L_x_6356:
[----:B------:R-:W-:Y:S05]  /*1be20*/  BSYNC B1 ;  /* 0x0000000000017941 */ /* 0x000fea0003800000 */
.L_x_6195:
[----:B------:R-:W-:Y:S04]  /*1be30*/  BSSY B1, `(.L_x_6197) ;  /* 0x0000009000017945 */ /* 0x000fe80003800000 */
[----:B------:R-:W-:Y:S05]  /*1be40*/  @P1 BRA `(.L_x_6198) ;  /* 0x00000000001c1947 */ /* 0x000fea0003800000 */
[----:B------:R-:W1:Y:S01]  /*1be50*/  S2R R3, SR_TID.X ;  /* 0x0000000000037919 */ /* 0x000e620000002100 */
[----:B0-----:R-:W-:-:S04]  /*1be60*/  MOV R2, 0x10000 ;  /* 0x0001000000027802 */ /* 0x001fc80000000f00 */
[----:B------:R2:W-:Y:S01]  /*1be70*/  SYNCS.ARRIVE.TRANS64 RZ, [R0+URZ+0x28c50], R2 ;  /* 0x028c500200ff79a7 */ /* 0x0005e2000800003f */
[----:B-1----:R-:W-:-:S04]  /*1be80*/  LOP3.LUT R3, R3, 0x1f, RZ, 0xc0, !PT ;  /* 0x0000001f03037812 */ /* 0x002fc800078ec0ff */
[----:B------:R-:W-:-:S13]  /*1be90*/  ISETP.NE.AND P0, PT, R3, RZ, PT ;  /* 0x000000ff0300720c */ /* 0x000fda0003f05270 */
[----:B--2---:R-:W-:Y:S05]  /*1bea0*/  @!P0 BRA `(.L_x_6198) ;  /* 0x0000000000048947 */ /* 0x004fea0003800000 */
[----:B------:R-:W-:Y:S01]  /*1beb0*/  BPT.TRAP 0x1 ;  /* 0x000000040000795c */ /* 0x000fe20000300000 */
.L_x_6198:
[----:B------:R-:W-:Y:S05]  /*1bec0*/  BSYNC B1 ;  /* 0x0000000000017941 */ /* 0x000fea0003800000 */
.L_x_6197:
[----:B------:R-:W2:Y:S04]  /*1bed0*/  LDL R5, [R1+0x20] ;  /* 0x0000200001057983 */ /* 0x000ea80000100800 */
[----:B------:R-:W2:Y:S04]  /*1bee0*/  LDL.LU R3, [R1+0x34] ;  /* 0x0000340001037983 */ /* 0x000ea80000300800 */
[----:B------:R-:W3:Y:S04]  /*1bef0*/  LDL R4, [R1] ;  /* 0x0000000001047983 */ /* 0x000ee80000100800 */
        /* <DEDUP_REMOVED lines=11> */
.L_x_6199:
        /* <DEDUP_REMOVED lines=15> */
.L_x_6200:
        /* <DEDUP_REMOVED lines=15> */
.L_x_6201:
        /* <DEDUP_REMOVED lines=15> */
.L_x_6202:
        /* <DEDUP_REMOVED lines=15> */
.L_x_6203:
        /* <DEDUP_REMOVED lines=15> */
.L_x_6204:
        /* <DEDUP_REMOVED lines=15> */
.L_x_6205:
        /* <DEDUP_REMOVED lines=15> */
.L_x_6206:
        /* <DEDUP_REMOVED lines=10> */
.L_x_6194:
[----:B------:R-:W-:Y:S05]  /*1c6e0*/  BSYNC B0 ;  /* 0x0000000000007941 */ /* 0x000fea0003800000 */
.L_x_6193:
[----:B------:R-:W2:Y:S04]  /*1c6f0*/  LDL R4, [R1+0x2c] ;  /* 0x00002c0001047983 */ /* 0x000ea80000100800 */
[----:B------:R-:W3:Y:S01]  /*1c700*/  LDL R5, [R1+0x24] ;  /* 0x0000240001057983 */ /* 0x000ee20000100800 */
[----:B------:R-:W-:Y:S01]  /*1c710*/  BSSY B0, `(.L_x_6207) ;  /* 0x00002b3000007945 */ /* 0x000fe20003800000 */
[----:B--2---:R-:W-:-:S05]  /*1c720*/  VIADD R0, R4, 0xfffffffe ;  /* 0xfffffffe04007836 */ /* 0x004fca0000000000 */
[----:B---3--:R-:W-:-:S13]  /*1c730*/  ISETP.GE.AND P0, PT, R0, R5, PT ;  /* 0x000000050000720c */ /* 0x008fda0003f06270 */
[----:B------:R-:W-:Y:S05]  /*1c740*/  @!P0 BRA `(.L_x_6208) ;  /* 0x0000002800bc8947 */ /* 0x000fea0003800000 */
[----:B------:R-:W-:Y:S01]  /*1c750*/  IMAD.MOV R2, RZ, RZ, -R4 ;  /* 0x000000ffff027224 */ /* 0x000fe200078e0a04 */
[----:B------:R-:W-:Y:S01]  /*1c760*/  LOP3.LUT R6, RZ, R5, RZ, 0x33, !PT ;  /* 0x00000005ff067212 */ /* 0x000fe200078e33ff */
        /* <DEDUP_REMOVED lines=42> */
.L_x_6213:
        /* <DEDUP_REMOVED lines=9> */
.L_x_6357:
[----:B------:R-:W-:Y:S05]  /*1caa0*/  BSYNC B3 ;  /* 0x0000000000037941 */ /* 0x000fea0003800000 */
.L_x_6214:
        /* <DEDUP_REMOVED lines=9> */
.L_x_6217:
[----:B------:R-:W-:Y:S05]  /*1cb40*/  BSYNC B3 ;  /* 0x0000000000037941 */ /* 0x000fea0003800000 */
.L_x_6216:
        /* <DEDUP_REMOVED lines=14> */
.L_x_6218:
        /* <DEDUP_REMOVED lines=13> */
.L_x_6358:
[----:B------:R-:W-:Y:S05]  /*1cd00*/  BSYNC B3 ;  /* 0x0000000000037941 */ /* 0x000fea0003800000 */
.L_x_6219:
[----:B------:R-:W-:Y:S01]  /*1cd10*/  BSSY B3, `(.L_x_6221) ;  /* 0x000000b000037945 */ /* 0x000fe20003800000 */
[----:B------:R-:W-:Y:S01]  /*1cd20*/  IMAD.MOV.U32 R8, RZ, RZ, 0x0 ;  /* 0x00000000ff087424 */ /* 0x000fe200078e00ff */
[----:B------:R-:W-:Y:S02]  /*1cd30*/  MOV R9, 0x14f00000 ;  /* 0x14f0000000097802 */ /* 0x000fe40000000f00 */
[----:B------:R-:W-:Y:S05]  /*1cd40*/  @P1 BRA `(.L_x_6222) ;  /* 0x00000000001c1947 */ /* 0x000fea0003800000 */
[----:B------:R-:W2:Y:S01]  /*1cd50*/  S2R R4, SR_TID.X ;  /* 0x0000000000047919 */ /* 0x000ea20000002100 */
[----:B01----:R-:W-:-:S04]  /*1cd60*/  IMAD.MOV.U32 R2, RZ, RZ, 0x10000 ;  /* 0x00010000ff027424 */ /* 0x003fc800078e00ff */
[----:B------:R3:W-:Y:S01]  /*1cd70*/  SYNCS.ARRIVE.TRANS64 RZ, [R3+URZ+0x28c50], R2 ;  /* 0x028c500203ff79a7 */ /* 0x0007e2000800003f */
[----:B--2---:R-:W-:-:S04]  /*1cd80*/  LOP3.LUT R4, R4, 0x1f, RZ, 0xc0, !PT ;  /* 0x0000001f04047812 */ /* 0x004fc800078ec0ff */
[----:B------:R-:W-:-:S13]  /*1cd90*/  ISETP.NE.AND P0, PT, R4, RZ, PT ;  /* 0x000000ff0400720c */ /* 0x000fda0003f05270 */
[----:B---3--:R-:W-:Y:S05]  /*1cda0*/  @!P0 BRA `(.L_x_6222) ;  /* 0x0000000000048947 */ /* 0x008fea0003800000 */
[----:B------:R-:W-:Y:S01]  /*1cdb0*/  BPT.TRAP 0x1 ;  /* 0x000000040000795c */ /* 0x000fe20000300000 */
.L_x_6222:
[----:B------:R-:W-:Y:S05]  /*1cdc0*/  BSYNC B3 ;  /* 0x0000000000037941 */ /* 0x000fea0003800000 */
.L_x_6221:
        /* <DEDUP_REMOVED lines=11> */
.L_x_6223:
        /* <DEDUP_REMOVED lines=15> */
.L_x_6224:
        /* <DEDUP_REMOVED lines=15> */
.L_x_6225:
        /* <DEDUP_REMOVED lines=15> */
.L_x_6226:
        /* <DEDUP_REMOVED lines=15> */
.L_x_6227:
        /* <DEDUP_REMOVED lines=15> */
.L_x_6228:
        /* <DEDUP_REMOVED lines=15> */
.L_x_6229:
        /* <DEDUP_REMOVED lines=15> */
.L_x_6230:
        /* <DEDUP_REMOVED lines=10> */
.L_x_6212:
[----:B------:R-:W-:Y:S05]  /*1d5b0*/  BSYNC B1 ;  /* 0x0000000000017941 */ /* 0x000fea0003800000 */
.L_x_6211:
[----:B------:R-:W2:Y:S02]  /*1d5c0*/  LDL R4, [R1+0x2c] ;  /* 0x00002c0001047983 */ /* 0x000ea40000100800 */
[----:B--2---:R-:W-:-:S07]  /*1d5d0*/  VIADD R0, R4, 0xfffffffd ;  /* 0xfffffffd04007836 */ /* 0x004fce0000000000 */
.L_x_6210:
[----:B------:R-:W-:Y:S05]  /*1d5e0*/  BSYNC B2 ;  /* 0x0000000000027941 */ /* 0x000fea0003800000 */
.L_x_6209:
[----:B------:R-:W2:Y:S01]  /*1d5f0*/  LDL.LU R2, [R1+0x2c] ;  /* 0x00002c0001027983 */ /* 0x000ea20000300800 */
[----:B------:R-:W-:Y:S01]  /*1d600*/  VIADD R6, R6, 0xfffffffe ;  /* 0xfffffffe06067836 */ /* 0x000fe20000000000 */
[----:B--2---:R-:W-:-:S04]  /*1d610*/  LOP3.LUT R2, RZ, R2, RZ, 0x33, !PT ;  /* 0x00000002ff027212 */ /* 0x004fc800078e33ff */
[----:B------:R-:W-:-:S13]  /*1d620*/  ISETP.NE.AND P0, PT, R6, R2, PT ;  /* 0x000000020600720c */ /* 0x000fda0003f05270 */
[----:B------:R-:W-:Y:S05]  /*1d630*/  @!P0 BRA `(.L_x_6208) ;  /* 0x0000001c00008947 */ /* 0x000fea0003800000 */
.L_x_6271:
[----:B------:R-:W2:Y:S04]  /*1d640*/  LDL R4, [R1+0x18] ;  /* 0x0000180001047983 */ /* 0x000ea80000100800 */
[----:B------:R-:W0:Y:S04]  /*1d650*/  LDL.LU R3, [R1+0x4] ;  /* 0x0000040001037983 */ /* 0x000e280000300800 */
        /* <DEDUP_REMOVED lines=34> */
.L_x_6233:
[----:B------:R-:W2:Y:S01]  /*1d880*/  LDL R2, [R1] ;  /* 0x0000000001027983 */ /* 0x000ea20000100800 */
[----:B------:R-:W-:Y:S01]  /*1d890*/  SHF.L.U32 R3, R6, 0x1f, RZ ;  /* 0x0000001f06037819 */ /* 0x000fe200000006ff */
[----:B------:R-:W-:Y:S01]  /*1d8a0*/  BSSY B2, `(.L_x_6234) ;  /* 0x0000007000027945 */ /* 0x000fe20003800000 */
[----:B0-----:R-:W0:Y:S02]  /*1d8b0*/  S2R R4, SR_TID.X ;  /* 0x0000000000047919 */ /* 0x001e240000002100 */
[----:B0-----:R-:W-:-:S04]  /*1d8c0*/  LOP3.LUT R4, R4, 0x7f, RZ, 0xc0, !PT ;  /* 0x0000007f04047812 */ /* 0x001fc800078ec0ff */
[----:B------:R-:W-:Y:S01]  /*1d8d0*/  ISETP.NE.AND P1, PT, R4, RZ, PT ;  /* 0x000000ff0400720c */ /* 0x000fe20003f25270 */
[----:B--2---:R-:W-:-:S04]  /*1d8e0*/  IMAD R2, R7, 0x8, R2 ;  /* 0x0000000807027824 */ /* 0x004fc800078e0202 */
[----:B------:R-:W0:Y:S02]  /*1d8f0*/  SYNCS.PHASECHK.TRANS64.TRYWAIT P0, [R2+URZ+0x28c40], R3 ;  /* 0x028c4003020075a7 */ /* 0x000e24000800017f */
[----:B0-----:R-:W-:Y:S06]  /*1d900*/  @!P0 BRA `(.L_x_6235) ;  /* 0x0000004000948947 */ /* 0x001fec0003800000 */
.L_x_6359:
[----:B------:R-:W-:Y:S05]  /*1d910*/  BSYNC B2 ;  /* 0x0000000000027941 */ /* 0x000fea0003800000 */
.L_x_6234:
        /* <DEDUP_REMOVED lines=9> */
.L_x_6237:
[----:B------:R-:W-:Y:S05]  /*1d9b0*/  BSYNC B2 ;  /* 0x0000000000027941 */ /* 0x000fea0003800000 */
.L_x_6236:
        /* <DEDUP_REMOVED lines=13> */
.L_x_6238:
        /* <DEDUP_REMOVED lines=13> */
.L_x_6360:
[----:B------:R-:W-:Y:S05]  /*1db60*/  BSYNC B2 ;  /* 0x0000000000027941 */ /* 0x000fea0003800000 */
.L_x_6239:
        /* <DEDUP_REMOVED lines=11> */
.L_x_6242:
[----:B------:R-:W-:Y:S05]  /*1dc20*/  BSYNC B2 ;  /* 0x0000000000027941 */ /* 0x000fea0003800000 */
.L_x_6241:
[----:B01----:R-:W2:Y:S01]  /*1dc30*/  LDL R3, [R1] ;  /* 0x0000000001037983 */ /* 0x003ea20000100800 */
        /* <DEDUP_REMOVED lines=9> */
.L_x_6243:
        /* <DEDUP_REMOVED lines=15> */
.L_x_6244:
        /* <DEDUP_REMOVED lines=15> */
.L_x_6245:
        /* <DEDUP_REMOVED lines=15> */
.L_x_6246:
        /* <DEDUP_REMOVED lines=15> */
.L_x_6247:
        /* <DEDUP_REMOVED lines=15> */
.L_x_6248:
        /* <DEDUP_REMOVED lines=15> */
.L_x_6249:
        /* <DEDUP_REMOVED lines=15> */
.L_x_6250:
        /* <DEDUP_REMOVED lines=10> */
.L_x_6232:
[----:B------:R-:W-:Y:S05]  /*1e400*/  BSYNC B1 ;  /* 0x0000000000017941 */ /* 0x000fea0003800000 */
.L_x_6231:
[----:B------:R-:W2:Y:S01]  /*1e410*/  LDL R5, [R1+0x18] ;  /* 0x0000180001057983 */ /* 0x000ea20000100800 */
[----:B------:R-:W-:Y:S01]  /*1e420*/  VIADD R7, R7, 0x1 ;  /* 0x0000000107077836 */ /* 0x000fe20000000000 */
[----:B------:R-:W-:Y:S04]  /*1e430*/  BSSY B1, `(.L_x_6251) ;  /* 0x00000dc000017945 */ /* 0x000fe80003800000 */
[----:B------:R-:W-:-:S04]  /*1e440*/  ISETP.NE.AND P0, PT, R7, 0x2, PT ;  /* 0x000000020700780c */ /* 0x000fc80003f05270 */
[----:B------:R-:W-:Y:S02]  /*1e450*/  SEL R2, RZ, 0x1, P0 ;  /* 0x00000001ff027807 */ /* 0x000fe40000000000 */
[----:B------:R-:W-:Y:S02]  /*1e460*/  SEL R9, R7, RZ, P0 ;  /* 0x000000ff07097207 */ /* 0x000fe40000000000 */
[----:B-----5:R-:W-:Y:S01]  /*1e470*/  LOP3.LUT R8, R6, R2, RZ, 0x3c, !PT ;  /* 0x0000000206087212 */ /* 0x020fe200078e3cff */
[----:B------:R-:W-:-:S04]  /*1e480*/  VIADD R6, R0, 0xffffffff ;  /* 0xffffffff00067836 */ /* 0x000fc80000000000 */
[----:B------:R0:W-:Y:S04]  /*1e490*/  STL [R1+0x10], R8 ;  /* 0x0000100801007387 */ /* 0x0001e80000100800 */
[----:B------:R0:W-:Y:S01]  /*1e4a0*/  STL [R1+0x4], R9 ;  /* 0x0000040901007387 */ /* 0x0001e20000100800 */
[----:B--2---:R-:W-:-:S13]  /*1e4b0*/  LOP3.LUT P2, RZ, R5, 0x1, RZ, 0xc0, !PT ;  /* 0x0000000105ff7812 */ /* 0x004fda000784c0ff */
[----:B0-----:R-:W-:Y:S05]  /*1e4c0*/  @!P2 BRA `(.L_x_6252) ;  /* 0x0000000c0048a947 */ /* 0x001fea0003800000 */
        /* <DEDUP_REMOVED lines=24> */
.L_x_6253:
[----:B------:R-:W2:Y:S01]  /*1e650*/  LDL R2, [R1] ;  /* 0x0000000001027983 */ /* 0x000ea20000100800 */
[----:B------:R-:W-:Y:S01]  /*1e660*/  BSSY B2, `(.L_x_6254) ;  /* 0x0000008000027945 */ /* 0x000fe20003800000 */
[----:B0-----:R-:W0:Y:S02]  /*1e670*/  S2R R4, SR_TID.X ;  /* 0x0000000000047919 */ /* 0x001e240000002100 */
[----:B0-----:R-:W-:-:S04]  /*1e680*/  LOP3.LUT R4, R4, 0x7f, RZ, 0xc0, !PT ;  /* 0x0000007f04047812 */ /* 0x001fc800078ec0ff */
[----:B------:R-:W-:Y:S01]  /*1e690*/  ISETP.NE.AND P1, PT, R4, RZ, PT ;  /* 0x000000ff0400720c */ /* 0x000fe20003f25270 */
[----:B--2---:R-:W-:Y:S01]  /*1e6a0*/  IMAD R3, R9, 0x8, R2 ;  /* 0x0000000809037824 */ /* 0x004fe200078e0202 */
[----:B------:R-:W-:-:S04]  /*1e6b0*/  SHF.L.U32 R2, R8, 0x1f, RZ ;  /* 0x0000001f08027819 */ /* 0x000fc800000006ff */
[----:B------:R-:W0:Y:S02]  /*1e6c0*/  SYNCS.PHASECHK.TRANS64.TRYWAIT P0, [R3+URZ+0x28c40], R2 ;  /* 0x028c4002030075a7 */ /* 0x000e24000800017f */
[----:B0-----:R-:W-:Y:S05]  /*1e6d0*/  @!P0 BRA `(.L_x_6255) ;  /* 0x0000003400488947 */ /* 0x001fea0003800000 */
.L_x_6361:
[----:B------:R-:W-:Y:S05]  /*1e6e0*/  BSYNC B2 ;  /* 0x0000000000027941 */ /* 0x000fea0003800000 */
.L_x_6254:
        /* <DEDUP_REMOVED lines=9> */
.L_x_6257:
[----:B------:R-:W-:Y:S05]  /*1e780*/  BSYNC B2 ;  /* 0x0000000000027941 */ /* 0x000fea0003800000 */
.L_x_6256:
[----:B------:R-:W2:Y:S04]  /*1e790*/  LDL R8, [R1] ;  /* 0x0000000001087983 */ /* 0x000ea80000100800 */
        /* <DEDUP_REMOVED lines=13> */
.L_x_6258:
        /* <DEDUP_REMOVED lines=13> */
.L_x_6362:
[----:B------:R-:W-:Y:S05]  /*1e940*/  BSYNC B2 ;  /* 0x0000000000027941 */ /* 0x000fea0003800000 */
.L_x_6259:
[----:B------:R-:W-:Y:S01]  /*1e950*/  BSSY B2, `(.L_x_6261) ;  /* 0x000000b000027945 */ /* 0x000fe20003800000 */
[----:B------:R-:W-:Y:S02]  /*1e960*/  IMAD.MOV.U32 R8, RZ, RZ, 0x0 ;  /* 0x00000000ff087424 */ /* 0x000fe400078e00ff */
[----:B------:R-:W-:Y:S01]  /*1e970*/  IMAD.MOV.U32 R9, RZ, RZ, 0x14f00000 ;  /* 0x14f00000ff097424 */ /* 0x000fe200078e00ff */
[----:B------:R-:W-:Y:S06]  /*1e980*/  @P1 BRA `(.L_x_6262) ;  /* 0x00000000001c1947 */ /* 0x000fec0003800000 */
[----:B------:R-:W2:Y:S01]  /*1e990*/  S2R R5, SR_TID.X ;  /* 0x0000000000057919 */ /* 0x000ea20000002100 */
[----:B01----:R-:W-:-:S04]  /*1e9a0*/  MOV R2, 0x10000 ;  /* 0x0001000000027802 */ /* 0x003fc80000000f00 */
[----:B------:R3:W-:Y:S01]  /*1e9b0*/  SYNCS.ARRIVE.TRANS64 RZ, [R3+URZ+0x28c50], R2 ;  /* 0x028c500203ff79a7 */ /* 0x0007e2000800003f */
[----:B--2---:R-:W-:-:S04]  /*1e9c0*/  LOP3.LUT R5, R5, 0x1f, RZ, 0xc0, !PT ;  /* 0x0000001f05057812 */ /* 0x004fc800078ec0ff */
[----:B------:R-:W-:-:S13]  /*1e9d0*/  ISETP.NE.AND P0, PT, R5, RZ, PT ;  /* 0x000000ff0500720c */ /* 0x000fda0003f05270 */
[----:B---3--:R-:W-:Y:S05]  /*1e9e0*/  @!P0 BRA `(.L_x_6262) ;  /* 0x0000000000048947 */ /* 0x008fea0003800000 */
[----:B------:R-:W-:Y:S01]  /*1e9f0*/  BPT.TRAP 0x1 ;  /* 0x000000040000795c */ /* 0x000fe20000300000 */
.L_x_6262:
[----:B------:R-:W-:Y:S05]  /*1ea00*/  BSYNC B2 ;  /* 0x0000000000027941 */ /* 0x000fea0003800000 */
.L_x_6261:
        /* <DEDUP_REMOVED lines=11> */
.L_x_6263:
        /* <DEDUP_REMOVED lines=15> */
.L_x_6264:
        /* <DEDUP_REMOVED lines=15> */
.L_x_6265:
        /* <DEDUP_REMOVED lines=15> */
.L_x_6266:
        /* <DEDUP_REMOVED lines=15> */
.L_x_6267:
        /* <DEDUP_REMOVED lines=15> */
.L_x_6268:
        /* <DEDUP_REMOVED lines=15> */
.L_x_6269:
        /* <DEDUP_REMOVED lines=15> */
.L_x_6270:
        /* <DEDUP_REMOVED lines=10> */
.L_x_6252:
[----:B------:R-:W-:Y:S05]  /*1f1f0*/  BSYNC B1 ;  /* 0x0000000000017941 */ /* 0x000fea0003800000 */
.L_x_6251:
[----:B------:R-:W2:Y:S01]  /*1f200*/  LDL R5, [R1+0x24] ;  /* 0x0000240001057983 */ /* 0x000ea20000100800 */
[----:B------:R-:W-:Y:S01]  /*1f210*/  VIADD R0, R0, 0xfffffffe ;  /* 0xfffffffe00007836 */ /* 0x000fe20000000000 */
[----:B--2---:R-:W-:-:S13]  /*1f220*/  ISETP.GT.AND P0, PT, R6, R5, PT ;  /* 0x000000050600720c */ /* 0x004fda0003f04270 */
[----:B------:R-:W-:Y:S05]  /*1f230*/  @P0 BRA `(.L_x_6271) ;  /* 0xffffffe400000947 */ /* 0x000fea000383ffff */
.L_x_6208:
[----:B------:R-:W-:Y:S05]  /*1f240*/  BSYNC B0 ;  /* 0x0000000000007941 */ /* 0x000fea0003800000 */
.L_x_6207:
        /* <DEDUP_REMOVED lines=24> */
.L_x_6273:
[----:B------:R-:W-:Y:S05]  /*1f3d0*/  BSYNC B0 ;  /* 0x0000000000007941 */ /* 0x000fea0003800000 */
.L_x_6272:
[----:B------:R-:W-:-:S05]  /*1f3e0*/  SEL R0, R0, RZ, P0 ;  /* 0x000000ff00007207 */ /* 0x000fca0000000000 */
[----:B------:R2:W-:Y:S02]  /*1f3f0*/  STL [R1+0x4], R0 ;  /* 0x0000040001007387 */ /* 0x0005e40000100800 */
.L_x_6175:
[----:B------:R-:W-:Y:S05]  /*1f400*/  BSYNC B7 ;  /* 0x0000000000077941 */ /* 0x000fea0003800000 */
.L_x_6173:
        /* <DEDUP_REMOVED lines=10> */
[----:B------:R2:W-:Y:S01]  /*1f4b0*/  STL [R1], R0 ;  /* 0x0000000001007387 */ /* 0x0005e20000100800 */
[----:B------:R-:W-:Y:S06]  /*1f4c0*/  BAR.ARV 0x4, 0x180 ;  /* 0x0106000000007b1d */ /* 0x000fec0000002000 */
[----:B------:R-:W-:Y:S05]  /*1f4d0*/  BRA `(.L_x_6275) ;  /* 0x0000000800d47947 */ /* 0x000fea0003800000 */
.L_x_6274:
[----:B------:R-:W2:Y:S01]  /*1f4e0*/  S2R R6, SR_TID.X ;  /* 0x0000000000067919 */ /* 0x000ea20000002100 */
[----:B------:R-:W-:Y:S01]  /*1f4f0*/  UMOV UR4, 0xffffffff ;  /* 0xffffffff00047882 */ /* 0x000fe20000000000 */
[----:B--2---:R-:W-:-:S04]  /*1f500*/  LOP3.LUT R6, R6, 0x1f, RZ, 0xc0, !PT ;  /* 0x0000001f06067812 */ /* 0x004fc800078ec0ff */
[----:B------:R-:W-:Y:S01]  /*1f510*/  ISETP.NE.AND P0, PT, R6, 0x1f, PT ;  /* 0x0000001f0600780c */ /* 0x000fe20003f05270 */
[----:B------:R-:W-:-:S12]  /*1f520*/  BRA.DIV UR4, `(.L_x_6276) ;  /* 0x0000002604dc7947 */ /* 0x000fd8000b800000 */
[----:B0-----:R-:W-:Y:S01]  /*1f530*/  IMAD.IADD R5, R19, 0x1, R6 ;  /* 0x0000000113057824 */ /* 0x001fe200078e0206 */
[----:B------:R-:W-:-:S04]  /*1f540*/  ULDC UR4, c[0x0][0xc3c] ;  /* 0x00030f0000047ab9 */ /* 0x000fc80000000800 */
[----:B------:R-:W-:-:S13]  /*1f550*/  ISETP.GE.OR P1, PT, R5, UR4, !P0 ;  /* 0x0000000405007c0c */ /* 0x000fda000c726670 */
[----:B-1----:R-:W0:Y:S02]  /*1f560*/  @!P1 LDC.64 R2, c[0x0][0xc80] ;  /* 0x00032000ff029b82 */ /* 0x002e240000000a00 */
[----:B0-----:R-:W-:-:S06]  /*1f570*/  @!P1 IMAD.WIDE R2, R5, 0x4, R2 ;  /* 0x0000000405029825 */ /* 0x001fcc00078e0202 */
[----:B------:R0:W2:Y:S01]  /*1f580*/  @!P1 LDG.E R3, desc[UR42][R2.64] ;  /* 0x0000002a02039981 */ /* 0x0000a2000c1e1900 */
[C---:B------:R-:W-:Y:S02]  /*1f590*/  ISETP.GE.U32.AND P2, PT, R6.reuse, 0x2, PT ;  /* 0x000000020600780c */ /* 0x040fe40003f46070 */
[C---:B------:R-:W-:Y:S01]  /*1f5a0*/  ISETP.GE.U32.AND P3, PT, R6.reuse, 0x4, PT ;  /* 0x000000040600780c */ /* 0x040fe20003f66070 */
[----:B------:R-:W-:Y:S01]  /*1f5b0*/  SHFL.IDX PT, R0, R16, RZ, 0x1f ;  /* 0x00001fff10007589 */ /* 0x000fe200000e0000 */
[C---:B------:R-:W-:Y:S02]  /*1f5c0*/  ISETP.GE.U32.AND P4, PT, R6.reuse, 0x8, PT ;  /* 0x000000080600780c */ /* 0x040fe40003f86070 */
[C---:B------:R-:W-:Y:S01]  /*1f5d0*/  ISETP.GE.U32.AND P5, PT, R6.reuse, 0x10, PT ;  /* 0x000000100600780c */ /* 0x040fe20003fa6070 */
[----:B------:R-:W-:Y:S01]  /*1f5e0*/  SHFL.IDX PT, R4, R16, 0x1, 0x1f ;  /* 0x00201f0010047f89 */ /* 0x000fe200000e0000 */
        /* <DEDUP_REMOVED lines=19> */
.L_x_6372:
[----:B------:R-:W-:Y:S02]  /*1f720*/  ULDC UR4, c[0x0][0xc38] ;  /* 0x00030e0000047ab9 */ /* 0x000fe40000000800 */
[----:B------:R-:W-:-:S04]  /*1f730*/  IMAD.U32 R5, RZ, RZ, UR4 ;  /* 0x00000004ff057e24 */ /* 0x000fc8000f8e00ff */
[----:B-1----:R-:W-:-:S04]  /*1f740*/  IMAD R16, R14, R5, RZ ;  /* 0x000000050e107224 */ /* 0x002fc800078e02ff */
[----:B------:R-:W-:-:S05]  /*1f750*/  IMAD.IADD R4, R4, 0x1, R16 ;  /* 0x0000000104047824 */ /* 0x000fca00078e0210 */
[----:B------:R-:W-:-:S13]  /*1f760*/  ISETP.GT.AND P6, PT, R4, R0, PT ;  /* 0x000000000400720c */ /* 0x000fda0003fc4270 */
[----:B------:R-:W-:Y:S05]  /*1f770*/  @P6 BRA `(.L_x_6277) ;  /* 0x00000000009c6947 */ /* 0x000fea0003800000 */
.L_x_6282:
        /* <DEDUP_REMOVED lines=14> */
.L_x_6280:
[----:B------:R-:W-:Y:S05]  /*1f860*/  BSYNC B0 ;  /* 0x0000000000007941 */ /* 0x000fea0003800000 */
.L_x_6279:
[----:B------:R-:W-:-:S03]  /*1f870*/  UMOV UR4, 0xffffffff ;  /* 0xffffffff00047882 */ /* 0x000fc60000000000 */
[----:B------:R-:W-:Y:S05]  /*1f880*/  BRA.DIV UR4, `(.L_x_6281) ;  /* 0x0000002a04287947 */ /* 0x000fea000b800000 */
[----:B-----5:R-:W0:Y:S02]  /*1f890*/  SHFL.UP PT, R14, R2, 0x1, RZ ;  /* 0x04200000020e7989 */ /* 0x020e2400000e00ff */
        /* <DEDUP_REMOVED lines=15> */
.L_x_6380:
[----:B------:R-:W-:Y:S02]  /*1f990*/  ULDC UR4, c[0x0][0xc38] ;  /* 0x00030e0000047ab9 */ /* 0x000fe40000000800 */
[----:B------:R-:W-:-:S04]  /*1f9a0*/  IMAD.U32 R5, RZ, RZ, UR4 ;  /* 0x00000004ff057e24 */ /* 0x000fc8000f8e00ff */
[----:B-1----:R-:W-:-:S04]  /*1f9b0*/  IMAD R16, R14, R5, RZ ;  /* 0x000000050e107224 */ /* 0x002fc800078e02ff */
[----:B------:R-:W-:-:S05]  /*1f9c0*/  IMAD.IADD R4, R16, 0x1, R4 ;  /* 0x0000000110047824 */ /* 0x000fca00078e0204 */
[----:B------:R-:W-:-:S13]  /*1f9d0*/  ISETP.GT.AND P6, PT, R4, R0, PT ;  /* 0x000000000400720c */ /* 0x000fda0003fc4270 */
[----:B------:R-:W-:Y:S05]  /*1f9e0*/  @!P6 BRA `(.L_x_6282) ;  /* 0xfffffffc0064e947 */ /* 0x000fea000383ffff */
.L_x_6277:
        /* <DEDUP_REMOVED lines=8> */
.L_x_6384:
[----:B------:R-:W-:Y:S01]  /*1fa70*/  ISETP.NE.AND P0, PT, R4, RZ, PT ;  /* 0x000000ff0400720c */ /* 0x000fe20003f05270 */
[----:B------:R-:W-:-:S12]  /*1fa80*/  IMAD.MOV.U32 R4, RZ, RZ, RZ ;  /* 0x000000ffff047224 */ /* 0x000fd800078e00ff */
[----:B------:R-:W-:Y:S05]  /*1fa90*/  @!P0 BRA `(.L_x_6284) ;  /* 0x0000000000108947 */ /* 0x000fea0003800000 */
[----:B------:R-:W-:Y:S01]  /*1faa0*/  UMOV UR4, 0xffffffff ;  /* 0xffffffff00047882 */ /* 0x000fe20000000000 */
[----:B------:R-:W-:Y:S02]  /*1fab0*/  VIADD R12, R6, 0xffffffff ;  /* 0xffffffff060c7836 */ /* 0x000fe40000000000 */
[----:B------:R-:W-:Y:S05]  /*1fac0*/  BRA.DIV UR4, `(.L_x_6285) ;  /* 0x0000002a04a07947 */ /* 0x000fea000b800000 */
[----:B------:R3:W4:Y:S02]  /*1fad0*/  SHFL.IDX PT, R4, R3, R12, 0x1f ;  /* 0x00001f0c03047589 */ /* 0x00072400000e0000 */
.L_x_6284:
        /* <DEDUP_REMOVED lines=56> */
[----:B------:R-:W-:Y:S01]  /*1fe60*/  ISETP.GE.AND P2, PT, R3, RZ, PT ;  /* 0x000000ff0300720c */ /* 0x000fe20003f46270 */
[----:B------:R-:W-:-:S06]  /*1fe70*/  IMAD.IADD R3, R0, 0x1, R4 ;  /* 0x0000000100037824 */ /* 0x000fcc00078e0204 */
        /* <DEDUP_REMOVED lines=8> */
.L_x_6278:
[----:B------:R-:W-:Y:S01]  /*1ff00*/  UMOV UR4, URZ ;  /* 0x0000003f00047c82 */ /* 0x000fe20008000000 */
[----:B------:R-:W-:Y:S01]  /*1ff10*/  UMOV UR5, URZ ;  /* 0x0000003f00057c82 */ /* 0x000fe20008000000 */
[----:B------:R-:W-:Y:S01]  /*1ff20*/  ULDC UR6, c[0x0][0xc3c] ;  /* 0x00030f0000067ab9 */ /* 0x000fe20000000800 */
[----:B------:R-:W-:Y:S02]  /*1ff30*/  IMAD.MOV.U32 R16, RZ, RZ, R0 ;  /* 0x000000ffff107224 */ /* 0x000fe400078e0000 */
[----:B------:R-:W-:Y:S02]  /*1ff40*/  IMAD.U32 R17, RZ, RZ, UR4 ;  /* 0x00000004ff117e24 */ /* 0x000fe4000f8e00ff */
[----:B------:R-:W-:Y:S02]  /*1ff50*/  IMAD.U32 R18, RZ, RZ, UR5 ;  /* 0x00000005ff127e24 */ /* 0x000fe4000f8e00ff */
[----:B------:R-:W-:-:S07]  /*1ff60*/  IMAD.U32 R19, RZ, RZ, UR6 ;  /* 0x00000006ff137e24 */ /* 0x000fce000f8e00ff */
.L_x_6286:
[----:B------:R1:W2:Y:S01]  /*1ff70*/  LDL R2, [R1] ;  /* 0x0000000001027983 */ /* 0x0002a20000100800 */
[----:B------:R-:W3:Y:S01]  /*1ff80*/  S2R R0, SR_TID.X ;  /* 0x0000000000007919 */ /* 0x000ee20000002100 */
[----:B------:R-:W-:Y:S05]  /*1ff90*/  WARPSYNC.ALL ;  /* 0x0000000000007948 */ /* 0x000fea0003800000 */
[----:B---3--:R-:W-:Y:S01]  /*1ffa0*/  LOP3.LUT R0, R0, 0x1f, RZ, 0xc0, !PT ;  /* 0x0000001f00007812 */ /* 0x008fe200078ec0ff */
[----:B------:R-:W-:Y:S03]  /*1ffb0*/  BAR.SYNC.DEFER_BLOCKING 0x4, 0x180 ;  /* 0x0106000000007b1d */ /* 0x000fe60000010000 */
[----:B------:R-:W-:-:S13]  /*1ffc0*/  ISETP.NE.AND P0, PT, R0, RZ, PT ;  /* 0x000000ff0000720c */ /* 0x000fda0003f05270 */
[----:B0-----:R-:W2:Y:S01]  /*1ffd0*/  @!P0 S2R R3, SR_CgaCtaId ;  /* 0x0000000000038919 */ /* 0x001ea20000008800 */
[----:B------:R-:W-:-:S04]  /*1ffe0*/  @!P0 MOV R0, 0x400 ;  /* 0x0000040000008802 */ /* 0x000fc80000000f00 */
[----:B--2---:R-:W-:-:S05]  /*1fff0*/  @!P0 LEA R2, R3, R0, 0x18 ;  /* 0x0000000003028211 */ /* 0x004fca00078ec0ff */
[----:B------:R1:W-:Y:S04]  /*20000*/  @!P0 STS.128 [R2+0x28cd0], R16 ;  /* 0x028cd01002008388 */ /* 0x0003e80000000c00 */
[----:B------:R1:W-:Y:S01]  /*20010*/  @!P0 STL [R1], R2 ;  /* 0x0000000201008387 */ /* 0x0003e20000100800 */
[----:B------:R-:W-:Y:S06]  /*20020*/  BAR.ARV 0x5, 0x180 ;  /* 0x0146000000007b1d */ /* 0x000fec0000002000 */
.L_x_6275:
[----:B------:R-:W-:Y:S02]  /*20030*/  ULDC UR4, c[0x0][0xc3c] ;  /* 0x00030f0000047ab9 */ /* 0x000fe40000000800 */
[----:B---3--:R-:W-:-:S13]  /*20040*/  ISETP.GE.AND P0, PT, R19, UR4, PT ;  /* 0x0000000413007c0c */ /* 0x008fda000bf06270 */
[----:B------:R-:W-:Y:S05]  /*20050*/  @!P0 BRA `(.L_x_6287) ;  /* 0xffffff7c00808947 */ /* 0x000fea000383ffff */
[----:B------:R-:W-:Y:S05]  /*20060*/  BSYNC B8 ;  /* 0x0000000000087941 */ /* 0x000fea0003800000 */
.L_x_6107:
[----:B--2---:R-:W2:Y:S01]  /*20070*/  LDL.LU R0, [R1+0x48] ;  /* 0x0000480001007983 */ /* 0x004ea20000300800 */
[----:B------:R-:W-:Y:S01]  /*20080*/  BSSY B0, `(.L_x_6288) ;  /* 0x000000b000007945 */ /* 0x000fe20003800000 */
[----:B0-----:R-:W0:Y:S01]  /*20090*/  S2R R5, SR_CgaCtaId ;  /* 0x0000000000057919 */ /* 0x001e220000008800 */
[----:B--2---:R-:W-:-:S05]  /*200a0*/  VIADD R0, R0, 0x1 ;  /* 0x0000000100007836 */ /* 0x004fca0000000000 */
[----:B-1----:R-:W-:-:S04]  /*200b0*/  LEA.HI R2, R0, R0, RZ, 0x1 ;  /* 0x0000000000027211 */ /* 0x002fc800078f08ff */
[----:B------:R-:W-:-:S05]  /*200c0*/  LOP3.LUT R3, R2, 0xfffffffe, RZ, 0xc0, !PT ;  /* 0xfffffffe02037812 */ /* 0x000fca00078ec0ff */
[----:B------:R-:W-:Y:S01]  /*200d0*/  IMAD.IADD R3, R0, 0x1, -R3 ;  /* 0x0000000100037824 */ /* 0x000fe200078e0a03 */
[----:B------:R-:W-:-:S04]  /*200e0*/  MOV R0, 0x400 ;  /* 0x0000040000007802 */ /* 0x000fc80000000f00 */
[----:B0-----:R-:W-:Y:S02]  /*200f0*/  LEA R0, R5, R0, 0x18 ;  /* 0x0000000005007211 */ /* 0x001fe400078ec0ff */
[----:B------:R-:W-:-:S04]  /*20100*/  SHF.L.U32 R3, R3, 0x1f, RZ ;  /* 0x0000001f03037819 */ /* 0x000fc800000006ff */
[----:B------:R-:W0:Y:S02]  /*20110*/  SYNCS.PHASECHK.TRANS64.TRYWAIT P0, [R0+URZ+0x28c20], R3 ;  /* 0x028c2003000075a7 */ /* 0x000e24000800017f */
[----:B0-----:R-:W-:Y:S05]  /*20120*/  @!P0 BRA `(.L_x_6289) ;  /* 0x0000002400308947 */ /* 0x001fea0003800000 */
.L_x_6387:
[----:B------:R-:W-:Y:S05]  /*20130*/  BSYNC B0 ;  /* 0x0000000000007941 */ /* 0x000fea0003800000 */
.L_x_6288:
[----:B------:R-:W-:-:S03]  /*20140*/  UMOV UR4, 0xffffffff ;  /* 0xffffffff00047882 */ /* 0x000fc60000000000 */
[----:B------:R-:W-:Y:S05]  /*20150*/  BRA.DIV UR4, `(.L_x_6290) ;  /* 0x0000002604387947 */ /* 0x000fea000b800000 */
[----:B------:R-:W1:Y:S02]  /*20160*/  S2R R2, SR_TID.X ;  /* 0x0000000000027919 */ /* 0x000e640000002100 */
[----:B-1----:R-:W-:-:S04]  /*20170*/  SHF.R.U32.HI R2, RZ, 0x5, R2 ;  /* 0x00000005ff027819 */ /* 0x002fc80000011602 */
[----:B------:R-:W-:-:S05]  /*20180*/  LOP3.LUT R2, R2, 0x3, RZ, 0xc0, !PT ;  /* 0x0000000302027812 */ /* 0x000fca00078ec0ff */
[----:B------:R1:W2:Y:S02]  /*20190*/  SHFL.IDX PT, R14, R2, RZ, 0x1f ;  /* 0x00001fff020e7589 */ /* 0x0002a400000e0000 */
.L_x_6390:
[----:B--2---:R-:W-:-:S13]  /*201a0*/  ISETP.NE.AND P0, PT, R14, RZ, PT ;  /* 0x000000ff0e00720c */ /* 0x004fda0003f05270 */
[----:B------:R-:W-:Y:S05]  /*201b0*/  @P0 BRA `(.L_x_5888) ;  /* 0x0000000000940947 */ /* 0x000fea0003800000 */
[----:B------:R-:W-:-:S03]  /*201c0*/  UMOV UR4, 0xffffffff ;  /* 0xffffffff00047882 */ /* 0x000fc60000000000 */
[----:B------:R-:W-:Y:S05]  /*201d0*/  BRA.DIV UR4, `(.L_x_6291) ;  /* 0x00000026044c7947 */ /* 0x000fea000b800000 */
[----:B------:R-:W-:-:S13]  /*201e0*/  ELECT P6, URZ, PT ;  /* 0x00000000003f782f */ /* 0x000fda00038c0000 */
.L_x_6393:
[----:B------:R-:W-:Y:S05]  /*201f0*/  @!P6 BRA `(.L_x_5888) ;  /* 0x000000000084e947 */ /* 0x000fea0003800000 */
[----:B------:R-:W-:-:S06]  /*20200*/  ULOP3.LUT UR4, UR36, 0x2, URZ, 0xfc, !UPT ;  /* 0x0000000224047892 */ /* 0x000fcc000f8efc3f */
[----:B-1----:R-:W-:-:S05]  /*20210*/  IMAD.U32 R2, RZ, RZ, UR4 ;  /* 0x00000004ff027e24 */ /* 0x002fca000f8e00ff */
[----:B------:R-:W-:-:S13]  /*20220*/  ISETP.NE.AND P2, PT, R2, 0x3, PT ;  /* 0x000000030200780c */ /* 0x000fda0003f45270 */
[----:B------:R-:W-:Y:S05]  /*20230*/  @!P2 BRA `(.L_x_6292) ;  /* 0x000000000004a947 */ /* 0x000fea0003800000 */
[----:B------:R-:W-:Y:S01]  /*20240*/  BPT.TRAP 0x1 ;  /* 0x000000040000795c */ /* 0x000fe20000300000 */
.L_x_6292:
        /* <DEDUP_REMOVED lines=14> */
.L_x_6394:
[----:B------:R-:W1:Y:S02]  /*20330*/  SYNCS.PHASECHK.TRANS64.TRYWAIT P0, [R7+URZ], R2 ;  /* 0x00000002070075a7 */ /* 0x000e64000800017f */
[----:B-1----:R-:W-:Y:S05]  /*20340*/  @!P0 BRA `(.L_x_6294) ;  /* 0x0000002400248947 */ /* 0x002fea0003800000 */
.L_x_6395:
[----:B------:R-:W-:Y:S05]  /*20350*/  @!P2 BRA `(.L_x_6295) ;  /* 0x000000000004a947 */ /* 0x000fea0003800000 */
[----:B------:R-:W-:Y:S01]  /*20360*/  BPT.TRAP 0x1 ;  /* 0x000000040000795c */ /* 0x000fe20000300000 */
.L_x_6295:
[----:B------:R-:W2:Y:S01]  /*20370*/  LDL.LU R4, [R1+0x4] ;  /* 0x0000040001047983 */ /* 0x000ea20000300800 */
[----:B------:R-:W-:-:S04]  /*20380*/  VIADD R0, R0, 0x28c60 ;  /* 0x00028c6000007836 */ /* 0x000fc80000000000 */
[----:B--2---:R-:W-:-:S04]  /*20390*/  IMAD R4, R4, 0x8, R0 ;  /* 0x0000000804047824 */ /* 0x004fc800078e0200 */
[----:B------:R-:W2:Y:S02]  /*203a0*/  SYNCS.PHASECHK.TRANS64.TRYWAIT P0, [R4+URZ], R5 ;  /* 0x00000005040075a7 */ /* 0x000ea4000800017f */
[----:B--2---:R-:W-:Y:S05]  /*203b0*/  @!P0 BRA `(.L_x_6296) ;  /* 0x00000024001c8947 */ /* 0x004fea0003800000 */
.L_x_6396:
[----:B------:R-:W-:-:S07]  /*203c0*/  IMAD R3, R3, 0x8, R0 ;  /* 0x0000000803037824 */ /* 0x000fce00078e0200 */
.L_x_6297:
[----:B---3--:R3:W4:Y:S02]  /*203d0*/  SYNCS.PHASECHK.TRANS64.TRYWAIT P0, [R3+URZ], R2 ;  /* 0x00000002030075a7 */ /* 0x008724000800017f */
[----:B----4-:R-:W-:Y:S05]  /*203e0*/  @!P0 NANOSLEEP.SYNCS 0x989680 ;  /* 0x009896800000895d */ /* 0x010fea0003900000 */
[----:B------:R-:W4:Y:S02]  /*203f0*/  @!P0 SYNCS.PHASECHK.TRANS64 P0, [R3+URZ], R2 ;  /* 0x00000002030085a7 */ /* 0x000f24000800007f */
[----:B----4-:R-:W-:Y:S05]  /*20400*/  @!P0 BRA `(.L_x_6297) ;  /* 0xfffffffc00f08947 */ /* 0x010fea000383ffff */
.L_x_5888:
[----:B------:R-:W-:Y:S05]  /*20410*/  BSYNC B9 ;  /* 0x0000000000097941 */ /* 0x000fea0003800000 */
.L_x_5885:
[----:B------:R-:W-:Y:S05]  /*20420*/  EXIT ;  /* 0x000000000000794d */ /* 0x000fea0003800000 */
.L_x_5912:
[----:B0-----:R0:W1:Y:S02]  /*20430*/  SYNCS.PHASECHK.TRANS64.TRYWAIT P5, [R64+URZ+0x28c90], R43 ;  /* 0x028c902b400075a7 */ /* 0x00106400080a017f */
[----:B-1----:R-:W-:Y:S05]  /*20440*/  @!P5 NANOSLEEP.SYNCS 0x989680 ;  /* 0x009896800000d95d */ /* 0x002fea0003900000 */
[----:B------:R-:W1:Y:S02]  /*20450*/  @!P5 SYNCS.PHASECHK.TRANS64 P5, [R64+URZ+0x28c90], R43 ;  /* 0x028c902b4000d5a7 */ /* 0x000e6400080a007f */
[----:B-1----:R-:W-:Y:S05]  /*20460*/  @!P5 BRA `(.L_x_5912) ;  /* 0xfffffffc00f0d947 */ /* 0x002fea000383ffff */
[----:B------:R-:W-:Y:S05]  /*20470*/  BRA `(.L_x_6298) ;  /* 0xfffffe2400647947 */ /* 0x000fea000383ffff */
.L_x_5922:
[----:B-1----:R1:W2:Y:S02]  /*20480*/  SYNCS.PHASECHK.TRANS64.TRYWAIT P5, [R64+URZ+0x28c90], R43 ;  /* 0x028c902b400075a7 */ /* 0x0022a400080a017f */
[----:B--2---:R-:W-:Y:S05]  /*20490*/  @!P5 NANOSLEEP.SYNCS 0x989680 ;  /* 0x009896800000d95d */ /* 0x004fea0003900000 */
[----:B------:R-:W2:Y:S02]  /*204a0*/  @!P5 SYNCS.PHASECHK.TRANS64 P5, [R64+URZ+0x28c90], R43 ;  /* 0x028c902b4000d5a7 */ /* 0x000ea400080a007f */
[----:B--2---:R-:W-:Y:S05]  /*204b0*/  @!P5 BRA `(.L_x_5922) ;  /* 0xfffffffc00f0d947 */ /* 0x004fea000383ffff */
[----:B------:R-:W-:Y:S05]  /*204c0*/  BRA `(.L_x_6299) ;  /* 0xfffffe2c00c07947 */ /* 0x000fea000383ffff */
.L_x_5927:
[----:B0-----:R0:W1:Y:S02]  /*204d0*/  SYNCS.PHASECHK.TRANS64.TRYWAIT P5, [R64+URZ+0x28c90], R43 ;  /* 0x028c902b400075a7 */ /* 0x00106400080a017f */
[----:B-1----:R-:W-:Y:S05]  /*204e0*/  @!P5 NANOSLEEP.SYNCS 0x989680 ;  /* 0x009896800000d95d */ /* 0x002fea0003900000 */
[----:B------:R-:W1:Y:S02]  /*204f0*/  @!P5 SYNCS.PHASECHK.TRANS64 P5, [R64+URZ+0x28c90], R43 ;  /* 0x028c902b4000d5a7 */ /* 0x000e6400080a007f */
[----:B-1----:R-:W-:Y:S05]  /*20500*/  @!P5 BRA `(.L_x_5927) ;  /* 0xfffffffc00f0d947 */ /* 0x002fea000383ffff */
[----:B------:R-:W-:Y:S05]  /*20510*/  BRA `(.L_x_6300) ;  /* 0xfffffe3400d87947 */ /* 0x000fea000383ffff */
.L_x_5931:
[----:B--2---:R2:W0:Y:S02]  /*20520*/  SYNCS.PHASECHK.TRANS64.TRYWAIT P0, [R64+URZ+0x28cb0], R43 ;  /* 0x028cb02b400075a7 */ /* 0x004424000800017f */
[----:B0-----:R-:W-:Y:S05]  /*20530*/  @!P0 NANOSLEEP.SYNCS 0x989680 ;  /* 0x009896800000895d */ /* 0x001fea0003900000 */
[----:B------:R-:W0:Y:S02]  /*20540*/  @!P0 SYNCS.PHASECHK.TRANS64 P0, [R64+URZ+0x28cb0], R43 ;  /* 0x028cb02b400085a7 */ /* 0x000e24000800007f */
[----:B0-----:R-:W-:Y:S05]  /*20550*/  @!P0 BRA `(.L_x_5931) ;  /* 0xfffffffc00f08947 */ /* 0x001fea000383ffff */
[----:B------:R-:W-:Y:S05]  /*20560*/  BRA `(.L_x_6301) ;  /* 0xfffffe3800507947 */ /* 0x000fea000383ffff */
.L_x_5950:
[----:B-1----:R1:W2:Y:S02]  /*20570*/  SYNCS.PHASECHK.TRANS64.TRYWAIT P1, [R22+URZ+0x28c50], R3 ;  /* 0x028c5003160075a7 */ /* 0x0022a4000802017f */
[----:B--2---:R-:W-:Y:S05]  /*20580*/  @!P1 NANOSLEEP.SYNCS 0x989680 ;  /* 0x009896800000995d */ /* 0x004fea0003900000 */
[----:B------:R-:W2:Y:S02]  /*20590*/  @!P1 SYNCS.PHASECHK.TRANS64 P1, [R22+URZ+0x28c50], R3 ;  /* 0x028c5003160095a7 */ /* 0x000ea4000802007f */
[----:B--2---:R-:W-:Y:S05]  /*205a0*/  @!P1 BRA `(.L_x_5950) ;  /* 0xfffffffc00f09947 */ /* 0x004fea000383ffff */
[----:B------:R-:W-:Y:S05]  /*205b0*/  BRA `(.L_x_6302) ;  /* 0xfffffe4800747947 */ /* 0x000fea000383ffff */
.L_x_5957:
[----:B-1----:R1:W2:Y:S02]  /*205c0*/  SYNCS.PHASECHK.TRANS64.TRYWAIT P2, [R0+URZ+0x28c50], R5 ;  /* 0x028c5005000075a7 */ /* 0x0022a4000804017f */
[----:B--2---:R-:W-:Y:S05]  /*205d0*/  @!P2 NANOSLEEP.SYNCS 0x989680 ;  /* 0x009896800000a95d */ /* 0x004fea0003900000 */
[----:B------:R-:W2:Y:S02]  /*205e0*/  @!P2 SYNCS.PHASECHK.TRANS64 P2, [R0+URZ+0x28c50], R5 ;  /* 0x028c50050000a5a7 */ /* 0x000ea4000804007f */
[----:B--2---:R-:W-:Y:S05]  /*205f0*/  @!P2 BRA `(.L_x_5957) ;  /* 0xfffffffc00f0a947 */ /* 0x004fea000383ffff */
[----:B------:R-:W-:Y:S05]  /*20600*/  BRA `(.L_x_5956) ;  /* 0xfffffe54009c7947 */ /* 0x000fea000383ffff */
.L_x_5978:
        /* <DEDUP_REMOVED lines=8> */
.L_x_6304:
[----:B------:R-:W-:Y:S05]  /*20690*/  BSYNC B1 ;  /* 0x0000000000017941 */ /* 0x000fea0003800000 */
.L_x_6303:
        /* <DEDUP_REMOVED lines=8> */
.L_x_6305:
[----:B------:R-:W-:Y:S02]  /*20720*/  IMAD.MOV.U32 R13, RZ, RZ, R8 ;  /* 0x000000ffff0d7224 */ /* 0x000fe400078e0008 */
[----:B------:R-:W-:-:S07]  /*20730*/  IMAD.MOV.U32 R0, RZ, RZ, R14 ;  /* 0x000000ffff007224 */ /* 0x000fce00078e000e */
[----:B------:R-:W-:Y:S05]  /*20740*/  WARPSYNC.COLLECTIVE R15, `(.L_x_6306) ;  /* 0x000000000f087348 */ /* 0x000fea0003c00000 */
[----:B------:R0:W1:Y:S02]  /*20750*/  SHFL.IDX P6, R14, R13, R12, R11 ;  /* 0x0000000c0d0e7389 */ /* 0x00006400000c000b */
[----:B01----:R-:W-:Y:S01]  /*20760*/  ENDCOLLECTIVE ;  /* 0x000000000000791b */ /* 0x003fe20003800000 */
.L_x_6306:
[----:B------:R-:W-:Y:S02]  /*20770*/  IMAD.MOV.U32 R13, RZ, RZ, R7 ;  /* 0x000000ffff0d7224 */ /* 0x000fe400078e0007 */
[----:B------:R-:W-:-:S07]  /*20780*/  IMAD.MOV.U32 R5, RZ, RZ, R14 ;  /* 0x000000ffff057224 */ /* 0x000fce00078e000e */
[----:B------:R-:W-:Y:S05]  /*20790*/  WARPSYNC.COLLECTIVE R15, `(.L_x_6307) ;  /* 0x000000000f087348 */ /* 0x000fea0003c00000 */
[----:B------:R0:W1:Y:S02]  /*207a0*/  SHFL.IDX P6, R14, R13, R12, R11 ;  /* 0x0000000c0d0e7389 */ /* 0x00006400000c000b */
[----:B01----:R-:W-:Y:S01]  /*207b0*/  ENDCOLLECTIVE ;  /* 0x000000000000791b */ /* 0x003fe20003800000 */
.L_x_6307:
[----:B------:R-:W-:Y:S05]  /*207c0*/  BRA `(.L_x_6308) ;  /* 0xfffffe70001c7947 */ /* 0x000fea000383ffff */
.L_x_5981:
[----:B------:R-:W-:Y:S01]  /*207d0*/  BSSY B1, `(.L_x_6309) ;  /* 0x0000008000017945 */ /* 0x000fe20003800000 */
[----:B------:R-:W-:Y:S02]  /*207e0*/  IMAD.MOV.U32 R13, RZ, RZ, R6 ;  /* 0x000000ffff0d7224 */ /* 0x000fe400078e0006 */
[----:B------:R-:W-:Y:S02]  /*207f0*/  IMAD.MOV.U32 R12, RZ, RZ, 0x1 ;  /* 0x00000001ff0c7424 */ /* 0x000fe400078e00ff */
[----:B------:R-:W-:Y:S02]  /*20800*/  IMAD.MOV.U32 R11, RZ, RZ, 0x1c1f ;  /* 0x00001c1fff0b7424 */ /* 0x000fe400078e00ff */
[----:B------:R-:W-:-:S07]  /*20810*/  IMAD.MOV.U32 R15, RZ, RZ, -0x1 ;  /* 0xffffffffff0f7424 */ /* 0x000fce00078e00ff */
[----:B-1----:R-:W-:Y:S05]  /*20820*/  WARPSYNC.COLLECTIVE R15, `(.L_x_6310) ;  /* 0x000000000f087348 */ /* 0x002fea0003c00000 */
[----:B------:R0:W2:Y:S02]  /*20830*/  SHFL.IDX P6, R14, R13, R12, R11 ;  /* 0x0000000c0d0e7389 */ /* 0x0000a400000c000b */
[----:B012---:R-:W-:Y:S01]  /*20840*/  ENDCOLLECTIVE ;  /* 0x000000000000791b */ /* 0x007fe20003800000 */
.L_x_6310:
[----:B------:R-:W-:Y:S05]  /*20850*/  BSYNC B1 ;  /* 0x0000000000017941 */ /* 0x000fea0003800000 */
.L_x_6309:
[----:B------:R-:W-:Y:S02]  /*20860*/  IMAD.MOV.U32 R13, RZ, RZ, R4 ;  /* 0x000000ffff0d7224 */ /* 0x000fe400078e0004 */
[----:B------:R-:W-:Y:S02]  /*20870*/  IMAD.MOV.U32 R12, RZ, RZ, 0x1 ;  /* 0x00000001ff0c7424 */ /* 0x000fe400078e00ff */
[----:B------:R-:W-:Y:S02]  /*20880*/  IMAD.MOV.U32 R11, RZ, RZ, 0x1c1f ;  /* 0x00001c1fff0b7424 */ /* 0x000fe400078e00ff */
[----:B------:R-:W-:Y:S02]  /*20890*/  IMAD.MOV.U32 R15, RZ, RZ, -0x1 ;  /* 0xffffffffff0f7424 */ /* 0x000fe400078e00ff */
[----:B------:R-:W-:-:S07]  /*208a0*/  IMAD.MOV.U32 R3, RZ, RZ, R14 ;  /* 0x000000ffff037224 */ /* 0x000fce00078e000e */
[----:B------:R-:W-:Y:S05]  /*208b0*/  WARPSYNC.COLLECTIVE R15, `(.L_x_6311) ;  /* 0x000000000f087348 */ /* 0x000fea0003c00000 */
[----:B------:R0:W1:Y:S02]  /*208c0*/  SHFL.IDX P6, R14, R13, R12, R11 ;  /* 0x0000000c0d0e7389 */ /* 0x00006400000c000b */
[----:B01----:R-:W-:Y:S01]  /*208d0*/  ENDCOLLECTIVE ;  /* 0x000000000000791b */ /* 0x003fe20003800000 */
.L_x_6311:
[----:B------:R-:W-:Y:S02]  /*208e0*/  IMAD.MOV.U32 R13, RZ, RZ, R8 ;  /* 0x000000ffff0d7224 */ /* 0x000fe400078e0008 */
[----:B------:R-:W-:-:S07]  /*208f0*/  IMAD.MOV.U32 R0, RZ, RZ, R14 ;  /* 0x000000ffff007224 */ /* 0x000fce00078e000e */
[----:B------:R-:W-:Y:S05]  /*20900*/  WARPSYNC.COLLECTIVE R15, `(.L_x_6312) ;  /* 0x000000000f087348 */ /* 0x000fea0003c00000 */
[----:B------:R0:W1:Y:S02]  /*20910*/  SHFL.IDX P6, R14, R13, R12, R11 ;  /* 0x0000000c0d0e7389 */ /* 0x00006400000c000b */
[----:B01----:R-:W-:Y:S01]  /*20920*/  ENDCOLLECTIVE ;  /* 0x000000000000791b */ /* 0x003fe20003800000 */
.L_x_6312:
[----:B------:R-:W-:Y:S02]  /*20930*/  IMAD.MOV.U32 R13, RZ, RZ, R7 ;  /* 0x000000ffff0d7224 */ /* 0x000fe400078e0007 */
[----:B------:R-:W-:-:S07]  /*20940*/  IMAD.MOV.U32 R5, RZ, RZ, R14 ;  /* 0x000000ffff057224 */ /* 0x000fce00078e000e */
[----:B------:R-:W-:Y:S05]  /*20950*/  WARPSYNC.COLLECTIVE R15, `(.L_x_6313) ;  /* 0x000000000f087348 */ /* 0x000fea0003c00000 */
[----:B------:R0:W1:Y:S02]  /*20960*/  SHFL.IDX P6, R14, R13, R12, R11 ;  /* 0x0000000c0d0e7389 */ /* 0x00006400000c000b */
[----:B01----:R-:W-:Y:S01]  /*20970*/  ENDCOLLECTIVE ;  /* 0x000000000000791b */ /* 0x003fe20003800000 */
.L_x_6313:
[----:B------:R-:W-:Y:S05]  /*20980*/  BRA `(.L_x_6314) ;  /* 0xfffffe70007c7947 */ /* 0x000fea000383ffff */
.L_x_5985:
[----:B0-----:R0:W1:Y:S02]  /*20990*/  SYNCS.PHASECHK.TRANS64.TRYWAIT P0, [R2+URZ+0x28c00], R35 ;  /* 0x028c0023020075a7 */ /* 0x001064000800017f */
[----:B-1----:R-:W-:Y:S05]  /*209a0*/  @!P0 NANOSLEEP.SYNCS 0x989680 ;  /* 0x009896800000895d */ /* 0x002fea0003900000 */
[----:B------:R-:W1:Y:S02]  /*209b0*/  @!P0 SYNCS.PHASECHK.TRANS64 P0, [R2+URZ+0x28c00], R35 ;  /* 0x028c0023020085a7 */ /* 0x000e64000800007f */
[----:B-1----:R-:W-:Y:S05]  /*209c0*/  @!P0 BRA `(.L_x_5985) ;  /* 0xfffffffc00f08947 */ /* 0x002fea000383ffff */
[----:B------:R-:W-:Y:S05]  /*209d0*/  BRA `(.L_x_6315) ;  /* 0xfffffe7400647947 */ /* 0x000fea000383ffff */
.L_x_5993:
        /* <DEDUP_REMOVED lines=8> */
.L_x_6317:
[----:B------:R-:W-:Y:S05]  /*20a60*/  BSYNC B1 ;  /* 0x0000000000017941 */ /* 0x000fea0003800000 */
.L_x_6316:
        /* <DEDUP_REMOVED lines=8> */
.L_x_6318:
[----:B------:R-:W-:Y:S02]  /*20af0*/  IMAD.MOV.U32 R13, RZ, RZ, R7 ;  /* 0x000000ffff0d7224 */ /* 0x000fe400078e0007 */
[----:B------:R-:W-:-:S07]  /*20b00*/  IMAD.MOV.U32 R0, RZ, RZ, R14 ;  /* 0x000000ffff007224 */ /* 0x000fce00078e000e */
[----:B------:R-:W-:Y:S05]  /*20b10*/  WARPSYNC.COLLECTIVE R15, `(.L_x_6319) ;  /* 0x000000000f087348 */ /* 0x000fea0003c00000 */
[----:B------:R0:W1:Y:S02]  /*20b20*/  SHFL.IDX P6, R14, R13, R12, R11 ;  /* 0x0000000c0d0e7389 */ /* 0x00006400000c000b */
[----:B01----:R-:W-:Y:S01]  /*20b30*/  ENDCOLLECTIVE ;  /* 0x000000000000791b */ /* 0x003fe20003800000 */
.L_x_6319:
[----:B------:R-:W-:Y:S02]  /*20b40*/  IMAD.MOV.U32 R10, RZ, RZ, R0 ;  /* 0x000000ffff0a7224 */ /* 0x000fe400078e0000 */
[----:B------:R-:W-:Y:S02]  /*20b50*/  IMAD.MOV.U32 R13, RZ, RZ, R9 ;  /* 0x000000ffff0d7224 */ /* 0x000fe400078e0009 */
[----:B------:R-:W-:-:S07]  /*20b60*/  IMAD.MOV.U32 R5, RZ, RZ, R14 ;  /* 0x000000ffff057224 */ /* 0x000fce00078e000e */
[----:B------:R-:W-:Y:S05]  /*20b70*/  WARPSYNC.COLLECTIVE R15, `(.L_x_6320) ;  /* 0x000000000f087348 */ /* 0x000fea0003c00000 */
[----:B------:R0:W1:Y:S02]  /*20b80*/  SHFL.IDX P6, R14, R13, R12, R11 ;  /* 0x0000000c0d0e7389 */ /* 0x00006400000c000b */
[----:B01----:R-:W-:Y:S01]  /*20b90*/  ENDCOLLECTIVE ;  /* 0x000000000000791b */ /* 0x003fe20003800000 */
.L_x_6320:
[----:B------:R-:W-:Y:S01]  /*20ba0*/  IMAD.MOV.U32 R11, RZ, RZ, R3 ;  /* 0x000000ffff0b7224 */ /* 0x000fe200078e0003 */
[----:B------:R-:W-:Y:S06]  /*20bb0*/  BRA `(.L_x_6321) ;  /* 0xfffffe8000787947 */ /* 0x000fec000383ffff */
.L_x_5996:
[----:B------:R-:W-:Y:S01]  /*20bc0*/  BSSY B1, `(.L_x_6322) ;  /* 0x0000008000017945 */ /* 0x000fe20003800000 */
[----:B------:R-:W-:Y:S02]  /*20bd0*/  IMAD.MOV.U32 R13, RZ, RZ, R8 ;  /* 0x000000ffff0d7224 */ /* 0x000fe400078e0008 */
[----:B------:R-:W-:Y:S02]  /*20be0*/  IMAD.MOV.U32 R12, RZ, RZ, 0x1 ;  /* 0x00000001ff0c7424 */ /* 0x000fe400078e00ff */
[----:B-1----:R-:W-:Y:S02]  /*20bf0*/  IMAD.MOV.U32 R11, RZ, RZ, 0x1c1f ;  /* 0x00001c1fff0b7424 */ /* 0x002fe400078e00ff */
[----:B------:R-:W-:-:S07]  /*20c00*/  IMAD.MOV.U32 R15, RZ, RZ, -0x1 ;  /* 0xffffffffff0f7424 */ /* 0x000fce00078e00ff */
[----:B0-----:R-:W-:Y:S05]  /*20c10*/  WARPSYNC.COLLECTIVE R15, `(.L_x_6323) ;  /* 0x000000000f087348 */ /* 0x001fea0003c00000 */
[----:B0-----:R0:W1:Y:S02]  /*20c20*/  SHFL.IDX P6, R14, R13, R12, R11 ;  /* 0x0000000c0d0e7389 */ /* 0x00106400000c000b */
[----:B01----:R-:W-:Y:S01]  /*20c30*/  ENDCOLLECTIVE ;  /* 0x000000000000791b */ /* 0x003fe20003800000 */
.L_x_6323:
[----:B------:R-:W-:Y:S05]  /*20c40*/  BSYNC B1 ;  /* 0x0000000000017941 */ /* 0x000fea0003800000 */
.L_x_6322:
        /* <DEDUP_REMOVED lines=8> */
.L_x_6324:
[----:B------:R-:W-:Y:S02]  /*20cd0*/  IMAD.MOV.U32 R13, RZ, RZ, R7 ;  /* 0x000000ffff0d7224 */ /* 0x000fe400078e0007 */
[----:B------:R-:W-:-:S07]  /*20ce0*/  IMAD.MOV.U32 R0, RZ, RZ, R14 ;  /* 0x000000ffff007224 */ /* 0x000fce00078e000e */
[----:B------:R-:W-:Y:S05]  /*20cf0*/  WARPSYNC.COLLECTIVE R15, `(.L_x_6325) ;  /* 0x000000000f087348 */ /* 0x000fea0003c00000 */
[----:B------:R0:W1:Y:S02]  /*20d00*/  SHFL.IDX P6, R14, R13, R12, R11 ;  /* 0x0000000c0d0e7389 */ /* 0x00006400000c000b */
[----:B01----:R-:W-:Y:S01]  /*20d10*/  ENDCOLLECTIVE ;  /* 0x000000000000791b */ /* 0x003fe20003800000 */
.L_x_6325:
[----:B------:R-:W-:Y:S02]  /*20d20*/  IMAD.MOV.U32 R13, RZ, RZ, R9 ;  /* 0x000000ffff0d7224 */ /* 0x000fe400078e0009 */
[----:B------:R-:W-:-:S07]  /*20d30*/  IMAD.MOV.U32 R7, RZ, RZ, R14 ;  /* 0x000000ffff077224 */ /* 0x000fce00078e000e */
[----:B------:R-:W-:Y:S05]  /*20d40*/  WARPSYNC.COLLECTIVE R15, `(.L_x_6326) ;  /* 0x000000000f087348 */ /* 0x000fea0003c00000 */
[----:B------:R0:W1:Y:S02]  /*20d50*/  SHFL.IDX P6, R14, R13, R12, R11 ;  /* 0x0000000c0d0e7389 */ /* 0x00006400000c000b */
[----:B01----:R-:W-:Y:S01]  /*20d60*/  ENDCOLLECTIVE ;  /* 0x000000000000791b */ /* 0x003fe20003800000 */
.L_x_6326:
[----:B------:R-:W-:Y:S02]  /*20d70*/  IMAD.MOV.U32 R12, RZ, RZ, R0 ;  /* 0x000000ffff0c7224 */ /* 0x000fe400078e0000 */
[----:B------:R-:W-:Y:S01]  /*20d80*/  IMAD.MOV.U32 R13, RZ, RZ, R3 ;  /* 0x000000ffff0d7224 */ /* 0x000fe200078e0003 */
[----:B------:R-:W-:Y:S06]  /*20d90*/  BRA `(.L_x_6327) ;  /* 0xfffffe8000a07947 */ /* 0x000fec000383ffff */
.L_x_6000:
[----:B0-----:R0:W1:Y:S02]  /*20da0*/  SYNCS.PHASECHK.TRANS64.TRYWAIT P1, [R2+URZ+0x28c00], R3 ;  /* 0x028c0003020075a7 */ /* 0x001064000802017f */
[----:B-1----:R-:W-:Y:S05]  /*20db0*/  @!P1 NANOSLEEP.SYNCS 0x989680 ;  /* 0x009896800000995d */ /* 0x002fea0003900000 */
[----:B------:R-:W1:Y:S02]  /*20dc0*/  @!P1 SYNCS.PHASECHK.TRANS64 P1, [R2+URZ+0x28c00], R3 ;  /* 0x028c0003020095a7 */ /* 0x000e64000802007f */
[----:B-1----:R-:W-:Y:S05]  /*20dd0*/  @!P1 BRA `(.L_x_6000) ;  /* 0xfffffffc00f09947 */ /* 0x002fea000383ffff */
[----:B------:R-:W-:Y:S05]  /*20de0*/  BRA `(.L_x_6328) ;  /* 0xfffffe8400307947 */ /* 0x000fea000383ffff */
.L_x_6006:
[----:B--2---:R2:W3:Y:S02]  /*20df0*/  SYNCS.PHASECHK.TRANS64.TRYWAIT P2, [R12+URZ+0x28c30], R21 ;  /* 0x028c30150c0075a7 */ /* 0x0044e4000804017f */
[----:B---3--:R-:W-:Y:S05]  /*20e00*/  @!P2 NANOSLEEP.SYNCS 0x989680 ;  /* 0x009896800000a95d */ /* 0x008fea0003900000 */
[----:B------:R-:W3:Y:S02]  /*20e10*/  @!P2 SYNCS.PHASECHK.TRANS64 P2, [R12+URZ+0x28c30], R21 ;  /* 0x028c30150c00a5a7 */ /* 0x000ee4000804007f */
[----:B---3--:R-:W-:Y:S05]  /*20e20*/  @!P2 BRA `(.L_x_6006) ;  /* 0xfffffffc00f0a947 */ /* 0x008fea000383ffff */
[----:B------:R-:W-:Y:S05]  /*20e30*/  BRA `(.L_x_6005) ;  /* 0xfffffe9000807947 */ /* 0x000fea000383ffff */
.L_x_6019:
[----:B-1----:R1:W3:Y:S02]  /*20e40*/  SYNCS.PHASECHK.TRANS64.TRYWAIT P3, [R12+URZ+0x28c50], R21 ;  /* 0x028c50150c0075a7 */ /* 0x0022e4000806017f */
[----:B---3--:R-:W-:Y:S05]  /*20e50*/  @!P3 NANOSLEEP.SYNCS 0x989680 ;  /* 0x009896800000b95d */ /* 0x008fea0003900000 */
[----:B------:R-:W3:Y:S02]  /*20e60*/  @!P3 SYNCS.PHASECHK.TRANS64 P3, [R12+URZ+0x28c50], R21 ;  /* 0x028c50150c00b5a7 */ /* 0x000ee4000806007f */
[----:B---3--:R-:W-:Y:S05]  /*20e70*/  @!P3 BRA `(.L_x_6019) ;  /* 0xfffffffc00f0b947 */ /* 0x008fea000383ffff */
[----:B------:R-:W-:Y:S05]  /*20e80*/  BRA `(.L_x_6018) ;  /* 0xfffffeb000687947 */ /* 0x000fea000383ffff */
.L_x_6031:
[----:B-1----:R1:W2:Y:S02]  /*20e90*/  SYNCS.PHASECHK.TRANS64.TRYWAIT P3, [R215+URZ+0x28c30], R216 ;  /* 0x028c30d8d70075a7 */ /* 0x0022a4000806017f */
[----:B--2---:R-:W-:Y:S05]  /*20ea0*/  @!P3 NANOSLEEP.SYNCS 0x989680 ;  /* 0x009896800000b95d */ /* 0x004fea0003900000 */
[----:B------:R-:W2:Y:S02]  /*20eb0*/  @!P3 SYNCS.PHASECHK.TRANS64 P3, [R215+URZ+0x28c30], R216 ;  /* 0x028c30d8d700b5a7 */ /* 0x000ea4000806007f */
[----:B--2---:R-:W-:Y:S05]  /*20ec0*/  @!P3 BRA `(.L_x_6031) ;  /* 0xfffffffc00f0b947 */ /* 0x004fea000383ffff */
[----:B------:R-:W-:Y:S05]  /*20ed0*/  BRA `(.L_x_6030) ;  /* 0xfffffeb400e07947 */ /* 0x000fea000383ffff */
.L_x_6044:
[----:B--2---:R2:W3:Y:S02]  /*20ee0*/  SYNCS.PHASECHK.TRANS64.TRYWAIT P3, [R215+URZ+0x28c50], R216 ;  /* 0x028c50d8d70075a7 */ /* 0x0044e4000806017f */
[----:B---3--:R-:W-:Y:S05]  /*20ef0*/  @!P3 NANOSLEEP.SYNCS 0x989680 ;  /* 0x009896800000b95d */ /* 0x008fea0003900000 */
[----:B------:R-:W3:Y:S02]  /*20f00*/  @!P3 SYNCS.PHASECHK.TRANS64 P3, [R215+URZ+0x28c50], R216 ;  /* 0x028c50d8d700b5a7 */ /* 0x000ee4000806007f */
[----:B---3--:R-:W-:Y:S05]  /*20f10*/  @!P3 BRA `(.L_x_6044) ;  /* 0xfffffffc00f0b947 */ /* 0x008fea000383ffff */
[----:B------:R-:W-:Y:S05]  /*20f20*/  BRA `(.L_x_6043) ;  /* 0xfffffed800dc7947 */ /* 0x000fea000383ffff */
.L_x_6057:
[----:B-1----:R1:W2:Y:S02]  /*20f30*/  SYNCS.PHASECHK.TRANS64.TRYWAIT P3, [R12+URZ+0x28c30], R207 ;  /* 0x028c30cf0c0075a7 */ /* 0x0022a4000806017f */
[----:B--2---:R-:W-:Y:S05]  /*20f40*/  @!P3 NANOSLEEP.SYNCS 0x989680 ;  /* 0x009896800000b95d */ /* 0x004fea0003900000 */
[----:B------:R-:W2:Y:S02]  /*20f50*/  @!P3 SYNCS.PHASECHK.TRANS64 P3, [R12+URZ+0x28c30], R207 ;  /* 0x028c30cf0c00b5a7 */ /* 0x000ea4000806007f */
[----:B--2---:R-:W-:Y:S05]  /*20f60*/  @!P3 BRA `(.L_x_6057) ;  /* 0xfffffffc00f0b947 */ /* 0x004fea000383ffff */
[----:B------:R-:W-:Y:S05]  /*20f70*/  BRA `(.L_x_6056) ;  /* 0xfffffee000a07947 */ /* 0x000fea000383ffff */
.L_x_6062:
[----:B---3--:R3:W4:Y:S02]  /*20f80*/  SYNCS.PHASECHK.TRANS64.TRYWAIT P3, [R12+URZ+0x28c50], R207 ;  /* 0x028c50cf0c0075a7 */ /* 0x008724000806017f */
[----:B----4-:R-:W-:Y:S05]  /*20f90*/  @!P3 NANOSLEEP.SYNCS 0x989680 ;  /* 0x009896800000b95d */ /* 0x010fea0003900000 */
[----:B------:R-:W4:Y:S02]  /*20fa0*/  @!P3 SYNCS.PHASECHK.TRANS64 P3, [R12+URZ+0x28c50], R207 ;  /* 0x028c50cf0c00b5a7 */ /* 0x000f24000806007f */
[----:B----4-:R-:W-:Y:S05]  /*20fb0*/  @!P3 BRA `(.L_x_6062) ;  /* 0xfffffffc00f0b947 */ /* 0x010fea000383ffff */
[----:B------:R-:W-:Y:S05]  /*20fc0*/  BRA `(.L_x_6061) ;  /* 0xfffffefc00007947 */ /* 0x000fea000383ffff */
.L_x_6070:
[----:B-1----:R1:W2:Y:S02]  /*20fd0*/  SYNCS.PHASECHK.TRANS64.TRYWAIT P2, [R206+URZ+0x28c30], R207 ;  /* 0x028c30cfce0075a7 */ /* 0x0022a4000804017f */
[----:B--2---:R-:W-:Y:S05]  /*20fe0*/  @!P2 NANOSLEEP.SYNCS 0x989680 ;  /* 0x009896800000a95d */ /* 0x004fea0003900000 */
[----:B------:R-:W2:Y:S02]  /*20ff0*/  @!P2 SYNCS.PHASECHK.TRANS64 P2, [R206+URZ+0x28c30], R207 ;  /* 0x028c30cfce00a5a7 */ /* 0x000ea4000804007f */
[----:B--2---:R-:W-:Y:S05]  /*21000*/  @!P2 BRA `(.L_x_6070) ;  /* 0xfffffffc00f0a947 */ /* 0x004fea000383ffff */
[----:B------:R-:W-:Y:S05]  /*21010*/  BRA `(.L_x_6069) ;  /* 0xffffff0000107947 */ /* 0x000fea000383ffff */
.L_x_6083:
[----:B---3--:R3:W4:Y:S02]  /*21020*/  SYNCS.PHASECHK.TRANS64.TRYWAIT P2, [R206+URZ+0x28c50], R207 ;  /* 0x028c50cfce0075a7 */ /* 0x008724000804017f */
[----:B----4-:R-:W-:Y:S05]  /*21030*/  @!P2 NANOSLEEP.SYNCS 0x989680 ;  /* 0x009896800000a95d */ /* 0x010fea0003900000 */
[----:B------:R-:W4:Y:S02]  /*21040*/  @!P2 SYNCS.PHASECHK.TRANS64 P2, [R206+URZ+0x28c50], R207 ;  /* 0x028c50cfce00a5a7 */ /* 0x000f24000804007f */
[----:B----4-:R-:W-:Y:S05]  /*21050*/  @!P2 BRA `(.L_x_6083) ;  /* 0xfffffffc00f0a947 */ /* 0x010fea000383ffff */
[----:B------:R-:W-:Y:S05]  /*21060*/  BRA `(.L_x_6082) ;  /* 0xffffff2400187947 */ /* 0x000fea000383ffff */
.L_x_6121:
        /* <DEDUP_REMOVED lines=11> */
.L_x_6330:
[----:B------:R-:W-:Y:S05]  /*21120*/  BSYNC B1 ;  /* 0x0000000000017941 */ /* 0x000fea0003800000 */
.L_x_6329:
[----:B------:R-:W-:Y:S05]  /*21130*/  BRA `(.L_x_6331) ;  /* 0xffffff7400ec7947 */ /* 0x000fea000383ffff */
.L_x_6123:
[----:B------:R-:W-:Y:S01]  /*21140*/  BSSY B1, `(.L_x_6332) ;  /* 0x0000006000017945 */ /* 0x000fe20003800000 */
[----:B------:R-:W-:-:S07]  /*21150*/  IMAD.MOV.U32 R15, RZ, RZ, -0x1 ;  /* 0xffffffffff0f7424 */ /* 0x000fce00078e00ff */
[----:B0-----:R-:W-:Y:S05]  /*21160*/  WARPSYNC.COLLECTIVE R15, `(.L_x_6333) ;  /* 0x000000000f0c7348 */ /* 0x001fea0003c00000 */
[----:B------:R-:W-:Y:S02]  /*21170*/  ELECT P6, UR62, PT ;  /* 0x00000000003e782f */ /* 0x000fe400038c0000 */
[----:B------:R-:W-:Y:S01]  /*21180*/  MOV R14, UR62 ;  /* 0x0000003e000e7c02 */ /* 0x000fe20008000f00 */
[----:B0-----:R-:W-:Y:S10]  /*21190*/  ENDCOLLECTIVE ;  /* 0x000000000000791b */ /* 0x001ff40003800000 */
.L_x_6333:
[----:B------:R-:W-:Y:S05]  /*211a0*/  BSYNC B1 ;  /* 0x0000000000017941 */ /* 0x000fea0003800000 */
.L_x_6332:
[----:B------:R-:W-:Y:S05]  /*211b0*/  BRA `(.L_x_6122) ;  /* 0xffffff7400e47947 */ /* 0x000fea000383ffff */
.L_x_6125:
[----:B0-----:R-:W2:Y:S02]  /*211c0*/  LDL R6, [R1] ;  /* 0x0000000001067983 */ /* 0x001ea40000100800 */
[----:B--2---:R0:W1:Y:S02]  /*211d0*/  SYNCS.PHASECHK.TRANS64.TRYWAIT P0, [R6+URZ+0x28c20], R5 ;  /* 0x028c2005060075a7 */ /* 0x004064000800017f */
[----:B-1----:R-:W-:Y:S05]  /*211e0*/  @!P0 NANOSLEEP.SYNCS 0x989680 ;  /* 0x009896800000895d */ /* 0x002fea0003900000 */
[----:B------:R-:W1:Y:S02]  /*211f0*/  @!P0 SYNCS.PHASECHK.TRANS64 P0, [R6+URZ+0x28c20], R5 ;  /* 0x028c2005060085a7 */ /* 0x000e64000800007f */
[----:B-1----:R-:W-:Y:S05]  /*21200*/  @!P0 BRA `(.L_x_6125) ;  /* 0xfffffffc00ec8947 */ /* 0x002fea000383ffff */
[----:B------:R-:W-:Y:S05]  /*21210*/  BRA `(.L_x_6334) ;  /* 0xffffff7400f47947 */ /* 0x000fea000383ffff */
.L_x_6129:
[----:B0-----:R0:W1:Y:S02]  /*21220*/  SYNCS.PHASECHK.TRANS64.TRYWAIT P0, [R6+URZ+0x28ca0], R9 ;  /* 0x028ca009060075a7 */ /* 0x001064000800017f */
[----:B-1----:R-:W-:Y:S05]  /*21230*/  @!P0 NANOSLEEP.SYNCS 0x989680 ;  /* 0x009896800000895d */ /* 0x002fea0003900000 */
[----:B------:R-:W1:Y:S02]  /*21240*/  @!P0 SYNCS.PHASECHK.TRANS64 P0, [R6+URZ+0x28ca0], R9 ;  /* 0x028ca009060085a7 */ /* 0x000e64000800007f */
[----:B-1----:R-:W-:Y:S05]  /*21250*/  @!P0 BRA `(.L_x_6129) ;  /* 0xfffffffc00f08947 */ /* 0x002fea000383ffff */
[----:B------:R-:W-:Y:S05]  /*21260*/  BRA `(.L_x_6335) ;  /* 0xffffff7800187947 */ /* 0x000fea000383ffff */
.L_x_6134:
[----:B-1----:R1:W2:Y:S02]  /*21270*/  SYNCS.PHASECHK.TRANS64.TRYWAIT P0, [R6+URZ+0x28cc0], R9 ;  /* 0x028cc009060075a7 */ /* 0x0022a4000800017f */
[----:B--2---:R-:W-:Y:S05]  /*21280*/  @!P0 NANOSLEEP.SYNCS 0x989680 ;  /* 0x009896800000895d */ /* 0x004fea0003900000 */
[----:B------:R-:W2:Y:S02]  /*21290*/  @!P0 SYNCS.PHASECHK.TRANS64 P0, [R6+URZ+0x28cc0], R9 ;  /* 0x028cc009060085a7 */ /* 0x000ea4000800007f */
[----:B--2---:R-:W-:Y:S05]  /*212a0*/  @!P0 BRA `(.L_x_6134) ;  /* 0xfffffffc00f08947 */ /* 0x004fea000383ffff */
[----:B------:R-:W-:Y:S05]  /*212b0*/  BRA `(.L_x_6336) ;  /* 0xffffff78009c7947 */ /* 0x000fea000383ffff */
.L_x_6148:
[----:B0-----:R0:W1:Y:S02]  /*212c0*/  SYNCS.PHASECHK.TRANS64.TRYWAIT P1, [R5+URZ+0x28ca0], R6 ;  /* 0x028ca006050075a7 */ /* 0x001064000802017f */
[----:B-1----:R-:W-:Y:S05]  /*212d0*/  @!P1 NANOSLEEP.SYNCS 0x989680 ;  /* 0x009896800000995d */ /* 0x002fea0003900000 */
[----:B------:R-:W1:Y:S02]  /*212e0*/  @!P1 SYNCS.PHASECHK.TRANS64 P1, [R5+URZ+0x28ca0], R6 ;  /* 0x028ca006050095a7 */ /* 0x000e64000802007f */
[----:B-1----:R-:W-:Y:S05]  /*212f0*/  @!P1 BRA `(.L_x_6148) ;  /* 0xfffffffc00f09947 */ /* 0x002fea000383ffff */
[----:B------:R-:W-:Y:S05]  /*21300*/  BRA `(.L_x_6337) ;  /* 0xffffff8400247947 */ /* 0x000fea000383ffff */
.L_x_6153:
[----:B-1----:R1:W2:Y:S02]  /*21310*/  SYNCS.PHASECHK.TRANS64.TRYWAIT P1, [R5+URZ+0x28cc0], R6 ;  /* 0x028cc006050075a7 */ /* 0x0022a4000802017f */
[----:B--2---:R-:W-:Y:S05]  /*21320*/  @!P1 NANOSLEEP.SYNCS 0x989680 ;  /* 0x009896800000995d */ /* 0x004fea0003900000 */
[----:B------:R-:W2:Y:S02]  /*21330*/  @!P1 SYNCS.PHASECHK.TRANS64 P1, [R5+URZ+0x28cc0], R6 ;  /* 0x028cc006050095a7 */ /* 0x000ea4000802007f */
[----:B--2---:R-:W-:Y:S05]  /*21340*/  @!P1 BRA `(.L_x_6153) ;  /* 0xfffffffc00f09947 */ /* 0x004fea000383ffff */
[----:B------:R-:W-:Y:S05]  /*21350*/  BRA `(.L_x_6338) ;  /* 0xffffff8400a47947 */ /* 0x000fea000383ffff */
.L_x_6181:
[----:B------:R-:W1:Y:S01]  /*21360*/  S2R R4, SR_TID.X ;  /* 0x0000000000047919 */ /* 0x000e620000002100 */
[----:B------:R-:W-:Y:S01]  /*21370*/  BSSY B0, `(.L_x_6339) ;  /* 0x000000a000007945 */ /* 0x000fe20003800000 */
[----:B------:R-:W-:Y:S02]  /*21380*/  IMAD.MOV.U32 R12, RZ, RZ, RZ ;  /* 0x000000ffff0c7224 */ /* 0x000fe400078e00ff */
[----:B------:R-:W-:Y:S02]  /*21390*/  IMAD.MOV.U32 R11, RZ, RZ, 0x1f ;  /* 0x0000001fff0b7424 */ /* 0x000fe400078e00ff */
[----:B------:R-:W-:Y:S01]  /*213a0*/  IMAD.MOV.U32 R15, RZ, RZ, -0x1 ;  /* 0xffffffffff0f7424 */ /* 0x000fe200078e00ff */
[----:B-1----:R-:W-:-:S04]  /*213b0*/  SHF.R.U32.HI R4, RZ, 0x5, R4 ;  /* 0x00000005ff047819 */ /* 0x002fc80000011604 */
[----:B------:R-:W-:-:S04]  /*213c0*/  LOP3.LUT R4, R4, 0x3, RZ, 0xc0, !PT ;  /* 0x0000000304047812 */ /* 0x000fc800078ec0ff */
[----:B------:R-:W-:-:S07]  /*213d0*/  MOV R13, R4 ;  /* 0x00000004000d7202 */ /* 0x000fce0000000f00 */
[----:B0-----:R-:W-:Y:S05]  /*213e0*/  WARPSYNC.COLLECTIVE R15, `(.L_x_6340) ;  /* 0x000000000f087348 */ /* 0x001fea0003c00000 */
[----:B------:R1:W2:Y:S02]  /*213f0*/  SHFL.IDX P6, R14, R13, R12, R11 ;  /* 0x0000000c0d0e7389 */ /* 0x0002a400000c000b */
[----:B012---:R-:W-:Y:S01]  /*21400*/  ENDCOLLECTIVE ;  /* 0x000000000000791b */ /* 0x007fe20003800000 */
.L_x_6340:
[----:B------:R-:W-:Y:S05]  /*21410*/  BSYNC B0 ;  /* 0x0000000000007941 */ /* 0x000fea0003800000 */
.L_x_6339:
[----:B------:R-:W-:Y:S05]  /*21420*/  BRA `(.L_x_6341) ;  /* 0xffffff9800807947 */ /* 0x000fea000383ffff */
.L_x_6183:
[----:B------:R-:W-:Y:S01]  /*21430*/  BSSY B0, `(.L_x_6342) ;  /* 0x0000006000007945 */ /* 0x000fe20003800000 */
[----:B------:R-:W-:-:S07]  /*21440*/  IMAD.MOV.U32 R15, RZ, RZ, -0x1 ;  /* 0xffffffffff0f7424 */ /* 0x000fce00078e00ff */
[----:B01----:R-:W-:Y:S05]  /*21450*/  WARPSYNC.COLLECTIVE R15, `(.L_x_6343) ;  /* 0x000000000f0c7348 */ /* 0x003fea0003c00000 */
[----:B------:R-:W-:Y:S02]  /*21460*/  ELECT P6, UR62, PT ;  /* 0x00000000003e782f */ /* 0x000fe400038c0000 */
[----:B------:R-:W-:Y:S01]  /*21470*/  MOV R14, UR62 ;  /* 0x0000003e000e7c02 */ /* 0x000fe20008000f00 */
[----:B01----:R-:W-:Y:S10]  /*21480*/  ENDCOLLECTIVE ;  /* 0x000000000000791b */ /* 0x003ff40003800000 */
.L_x_6343:
[----:B------:R-:W-:Y:S05]  /*21490*/  BSYNC B0 ;  /* 0x0000000000007941 */ /* 0x000fea0003800000 */
.L_x_6342:
[----:B------:R-:W-:Y:S05]  /*214a0*/  BRA `(.L_x_6344) ;  /* 0xffffff98008c7947 */ /* 0x000fea000383ffff */
.L_x_6185:
[----:B0-----:R0:W1:Y:S02]  /*214b0*/  SYNCS.PHASECHK.TRANS64.TRYWAIT P0, [R0+URZ+0x28c40], R2 ;  /* 0x028c4002000075a7 */ /* 0x001064000800017f */
[----:B-1----:R-:W-:Y:S05]  /*214c0*/  @!P0 NANOSLEEP.SYNCS 0x989680 ;  /* 0x009896800000895d */ /* 0x002fea0003900000 */
[----:B------:R-:W1:Y:S02]  /*214d0*/  @!P0 SYNCS.PHASECHK.TRANS64 P0, [R0+URZ+0x28c40], R2 ;  /* 0x028c4002000085a7 */ /* 0x000e64000800007f */
[----:B-1----:R-:W-:Y:S05]  /*214e0*/  @!P0 BRA `(.L_x_6185) ;  /* 0xfffffffc00f08947 */ /* 0x002fea000383ffff */
[----:B------:R-:W-:Y:S05]  /*214f0*/  BRA `(.L_x_6345) ;  /* 0xffffff9800f47947 */ /* 0x000fea000383ffff */
.L_x_6189:
        /* <DEDUP_REMOVED lines=13> */
.L_x_6346:
[----:B------:R-:W-:Y:S02]  /*215d0*/  IMAD.MOV.U32 R13, RZ, RZ, R4 ;  /* 0x000000ffff0d7224 */ /* 0x000fe400078e0004 */
[----:B------:R-:W-:-:S07]  /*215e0*/  IMAD.MOV.U32 R6, RZ, RZ, R14 ;  /* 0x000000ffff067224 */ /* 0x000fce00078e000e */
[----:B------:R-:W-:Y:S05]  /*215f0*/  WARPSYNC.COLLECTIVE R15, `(.L_x_6347) ;  /* 0x000000000f087348 */ /* 0x000fea0003c00000 */
[----:B------:R0:W1:Y:S02]  /*21600*/  SHFL.IDX P6, R14, R13, R12, R11 ;  /* 0x0000000c0d0e7389 */ /* 0x00006400000c000b */
[----:B01----:R-:W-:Y:S01]  /*21610*/  ENDCOLLECTIVE ;  /* 0x000000000000791b */ /* 0x003fe20003800000 */
.L_x_6347:
[----:B------:R-:W-:Y:S02]  /*21620*/  IMAD.MOV.U32 R13, RZ, RZ, R3 ;  /* 0x000000ffff0d7224 */ /* 0x000fe400078e0003 */
[----:B------:R-:W-:Y:S02]  /*21630*/  IMAD.MOV.U32 R12, RZ, RZ, 0x1 ;  /* 0x00000001ff0c7424 */ /* 0x000fe400078e00ff */
[----:B------:R-:W-:-:S07]  /*21640*/  IMAD.MOV.U32 R7, RZ, RZ, R14 ;  /* 0x000000ffff077224 */ /* 0x000fce00078e000e */
[----:B------:R-:W-:Y:S05]  /*21650*/  WARPSYNC.COLLECTIVE R15, `(.L_x_6348) ;  /* 0x000000000f087348 */ /* 0x000fea0003c00000 */
[----:B------:R0:W1:Y:S02]  /*21660*/  SHFL.IDX P6, R14, R13, R12, R11 ;  /* 0x0000000c0d0e7389 */ /* 0x00006400000c000b */
[----:B01----:R-:W-:Y:S01]  /*21670*/  ENDCOLLECTIVE ;  /* 0x000000000000791b */ /* 0x003fe20003800000 */
.L_x_6348:
        /* <DEDUP_REMOVED lines=15> */
.L_x_6349:
[----:B------:R-:W-:Y:S02]  /*21770*/  IMAD.MOV.U32 R13, RZ, RZ, R3 ;  /* 0x000000ffff0d7224 */ /* 0x000fe400078e0003 */
[----:B------:R-:W-:Y:S02]  /*21780*/  IMAD.MOV.U32 R12, RZ, RZ, 0x2 ;  /* 0x00000002ff0c7424 */ /* 0x000fe400078e00ff */
[----:B------:R-:W-:-:S07]  /*21790*/  IMAD.MOV.U32 R5, RZ, RZ, R14 ;  /* 0x000000ffff057224 */ /* 0x000fce00078e000e */
[----:B------:R-:W-:Y:S05]  /*217a0*/  WARPSYNC.COLLECTIVE R15, `(.L_x_6350) ;  /* 0x000000000f087348 */ /* 0x000fea0003c00000 */
[----:B------:R0:W1:Y:S02]  /*217b0*/  SHFL.IDX P6, R14, R13, R12, R11 ;  /* 0x0000000c0d0e7389 */ /* 0x00006400000c000b */
[----:B01----:R-:W-:Y:S01]  /*217c0*/  ENDCOLLECTIVE ;  /* 0x000000000000791b */ /* 0x003fe20003800000 */
.L_x_6350:
        /* <DEDUP_REMOVED lines=10> */
[----:B------:R-:W-:-:S02]  /*21870*/  ISETP.GE.AND P1, PT, R5, R2, PT ;  /* 0x000000020500720c */ /* 0x000fc40003f26270 */
[----:B0-----:R-:W-:-:S11]  /*21880*/  MOV R6, R14 ;  /* 0x0000000e00067202 */ /* 0x001fd60000000f00 */
[----:B------:R-:W-:Y:S05]  /*21890*/  WARPSYNC.COLLECTIVE R15, `(.L_x_6351) ;  /* 0x000000000f087348 */ /* 0x000fea0003c00000 */
[----:B------:R0:W1:Y:S02]  /*218a0*/  SHFL.IDX P6, R14, R13, R12, R11 ;  /* 0x0000000c0d0e7389 */ /* 0x00006400000c000b */
[----:B01----:R-:W-:Y:S01]  /*218b0*/  ENDCOLLECTIVE ;  /* 0x000000000000791b */ /* 0x003fe20003800000 */
.L_x_6351:
[----:B------:R-:W-:Y:S02]  /*218c0*/  IMAD.MOV.U32 R13, RZ, RZ, R3 ;  /* 0x000000ffff0d7224 */ /* 0x000fe400078e0003 */
[----:B------:R-:W-:Y:S02]  /*218d0*/  IMAD.MOV.U32 R12, RZ, RZ, 0x3 ;  /* 0x00000003ff0c7424 */ /* 0x000fe400078e00ff */
[----:B------:R-:W-:-:S07]  /*218e0*/  IMAD.MOV.U32 R5, RZ, RZ, R14 ;  /* 0x000000ffff057224 */ /* 0x000fce00078e000e */
[----:B------:R-:W-:Y:S05]  /*218f0*/  WARPSYNC.COLLECTIVE R15, `(.L_x_6352) ;  /* 0x000000000f087348 */ /* 0x000fea0003c00000 */
[----:B------:R0:W1:Y:S02]  /*21900*/  SHFL.IDX P6, R14, R13, R12, R11 ;  /* 0x0000000c0d0e7389 */ /* 0x00006400000c000b */
[----:B01----:R-:W-:Y:S01]  /*21910*/  ENDCOLLECTIVE ;  /* 0x000000000000791b */ /* 0x003fe20003800000 */
.L_x_6352:
        /* <DEDUP_REMOVED lines=13> */
.L_x_6353:
[----:B------:R-:W-:Y:S01]  /*219f0*/  IMAD.MOV.U32 R3, RZ, RZ, R14 ;  /* 0x000000ffff037224 */ /* 0x000fe200078e000e */
[----:B------:R-:W-:Y:S06]  /*21a00*/  BRA `(.L_x_6354) ;  /* 0xffffffa0004c7947 */ /* 0x000fec000383ffff */
.L_x_6192:
[----:B0-----:R-:W2:Y:S02]  /*21a10*/  LDL R2, [R1] ;  /* 0x0000000001027983 */ /* 0x001ea40000100800 */
[----:B--2---:R0:W1:Y:S02]  /*21a20*/  SYNCS.PHASECHK.TRANS64.TRYWAIT P0, [R2+URZ+0x28c20], R0 ;  /* 0x028c2000020075a7 */ /* 0x004064000800017f */
[----:B-1----:R-:W-:Y:S05]  /*21a30*/  @!P0 NANOSLEEP.SYNCS 0x989680 ;  /* 0x009896800000895d */ /* 0x002fea0003900000 */
[----:B------:R-:W1:Y:S02]  /*21a40*/  @!P0 SYNCS.PHASECHK.TRANS64 P0, [R2+URZ+0x28c20], R0 ;  /* 0x028c2000020085a7 */ /* 0x000e64000800007f */
[----:B-1----:R-:W-:Y:S05]  /*21a50*/  @!P0 BRA `(.L_x_6192) ;  /* 0xfffffffc00ec8947 */ /* 0x002fea000383ffff */
[----:B------:R-:W-:Y:S05]  /*21a60*/  BRA `(.L_x_6355) ;  /* 0xffffffa000ac7947 */ /* 0x000fea000383ffff */
.L_x_6196:
[----:B0-----:R0:W1:Y:S02]  /*21a70*/  SYNCS.PHASECHK.TRANS64.TRYWAIT P0, [R0+URZ+0x28c60], R2 ;  /* 0x028c6002000075a7 */ /* 0x001064000800017f */
[----:B-1----:R-:W-:Y:S05]  /*21a80*/  @!P0 NANOSLEEP.SYNCS 0x989680 ;  /* 0x009896800000895d */ /* 0x002fea0003900000 */
[----:B------:R-:W1:Y:S02]  /*21a90*/  @!P0 SYNCS.PHASECHK.TRANS64 P0, [R0+URZ+0x28c60], R2 ;  /* 0x028c6002000085a7 */ /* 0x000e64000800007f */
[----:B-1----:R-:W-:Y:S05]  /*21aa0*/  @!P0 BRA `(.L_x_6196) ;  /* 0xfffffffc00f08947 */ /* 0x002fea000383ffff */
[----:B------:R-:W-:Y:S05]  /*21ab0*/  BRA `(.L_x_6356) ;  /* 0xffffffa000d87947 */ /* 0x000fea000383ffff */
.L_x_6215:
[----:B-1----:R1:W2:Y:S02]  /*21ac0*/  SYNCS.PHASECHK.TRANS64.TRYWAIT P0, [R3+URZ+0x28c40], R2 ;  /* 0x028c4002030075a7 */ /* 0x0022a4000800017f */
[----:B--2---:R-:W-:Y:S05]  /*21ad0*/  @!P0 NANOSLEEP.SYNCS 0x989680 ;  /* 0x009896800000895d */ /* 0x004fea0003900000 */
[----:B------:R-:W2:Y:S02]  /*21ae0*/  @!P0 SYNCS.PHASECHK.TRANS64 P0, [R3+URZ+0x28c40], R2 ;  /* 0x028c4002030085a7 */ /* 0x000ea4000800007f */
[----:B--2---:R-:W-:Y:S05]  /*21af0*/  @!P0 BRA `(.L_x_6215) ;  /* 0xfffffffc00f08947 */ /* 0x004fea000383ffff */
[----:B------:R-:W-:Y:S05]  /*21b00*/  BRA `(.L_x_6357) ;  /* 0xffffffac00e47947 */ /* 0x000fea000383ffff */
.L_x_6220:
[----:B0-----:R0:W2:Y:S02]  /*21b10*/  SYNCS.PHASECHK.TRANS64.TRYWAIT P0, [R3+URZ+0x28c60], R2 ;  /* 0x028c6002030075a7 */ /* 0x0010a4000800017f */
[----:B--2---:R-:W-:Y:S05]  /*21b20*/  @!P0 NANOSLEEP.SYNCS 0x989680 ;  /* 0x009896800000895d */ /* 0x004fea0003900000 */
[----:B------:R-:W2:Y:S02]  /*21b30*/  @!P0 SYNCS.PHASECHK.TRANS64 P0, [R3+URZ+0x28c60], R2 ;  /* 0x028c6002030085a7 */ /* 0x000ea4000800007f */
[----:B--2---:R-:W-:Y:S05]  /*21b40*/  @!P0 BRA `(.L_x_6220) ;  /* 0xfffffffc00f08947 */ /* 0x004fea000383ffff */
[----:B------:R-:W-:Y:S05]  /*21b50*/  BRA `(.L_x_6358) ;  /* 0xffffffb000687947 */ /* 0x000fea000383ffff */
.L_x_6235:
[----:B0-----:R0:W1:Y:S02]  /*21b60*/  SYNCS.PHASECHK.TRANS64.TRYWAIT P0, [R2+URZ+0x28c40], R3 ;  /* 0x028c4003020075a7 */ /* 0x001064000800017f */
[----:B-1----:R-:W-:Y:S05]  /*21b70*/  @!P0 NANOSLEEP.SYNCS 0x989680 ;  /* 0x009896800000895d */ /* 0x002fea0003900000 */
[----:B------:R-:W1:Y:S02]  /*21b80*/  @!P0 SYNCS.PHASECHK.TRANS64 P0, [R2+URZ+0x28c40], R3 ;  /* 0x028c4003020085a7 */ /* 0x000e64000800007f */
[----:B-1----:R-:W-:Y:S05]  /*21b90*/  @!P0 BRA `(.L_x_6235) ;  /* 0xfffffffc00f08947 */ /* 0x002fea000383ffff */
[----:B------:R-:W-:Y:S05]  /*21ba0*/  BRA `(.L_x_6359) ;  /* 0xffffffbc00587947 */ /* 0x000fea000383ffff */
.L_x_6240:
[----:B-1----:R1:W2:Y:S02]  /*21bb0*/  SYNCS.PHASECHK.TRANS64.TRYWAIT P0, [R2+URZ+0x28c60], R3 ;  /* 0x028c6003020075a7 */ /* 0x0022a4000800017f */
[----:B--2---:R-:W-:Y:S05]  /*21bc0*/  @!P0 NANOSLEEP.SYNCS 0x989680 ;  /* 0x009896800000895d */ /* 0x004fea0003900000 */
[----:B------:R-:W2:Y:S02]  /*21bd0*/  @!P0 SYNCS.PHASECHK.TRANS64 P0, [R2+URZ+0x28c60], R3 ;  /* 0x028c6003020085a7 */ /* 0x000ea4000800007f */
[----:B--2---:R-:W-:Y:S05]  /*21be0*/  @!P0 BRA `(.L_x_6240) ;  /* 0xfffffffc00f08947 */ /* 0x004fea000383ffff */
[----:B------:R-:W-:Y:S05]  /*21bf0*/  BRA `(.L_x_6360) ;  /* 0xffffffbc00d87947 */ /* 0x000fea000383ffff */
.L_x_6255:
[----:B0-----:R0:W1:Y:S02]  /*21c00*/  SYNCS.PHASECHK.TRANS64.TRYWAIT P0, [R3+URZ+0x28c40], R2 ;  /* 0x028c4002030075a7 */ /* 0x001064000800017f */
[----:B-1----:R-:W-:Y:S05]  /*21c10*/  @!P0 NANOSLEEP.SYNCS 0x989680 ;  /* 0x009896800000895d */ /* 0x002fea0003900000 */
[----:B------:R-:W1:Y:S02]  /*21c20*/  @!P0 SYNCS.PHASECHK.TRANS64 P0, [R3+URZ+0x28c40], R2 ;  /* 0x028c4002030085a7 */ /* 0x000e64000800007f */
[----:B-1----:R-:W-:Y:S05]  /*21c30*/  @!P0 BRA `(.L_x_6255) ;  /* 0xfffffffc00f08947 */ /* 0x002fea000383ffff */
[----:B------:R-:W-:Y:S05]  /*21c40*/  BRA `(.L_x_6361) ;  /* 0xffffffc800a47947 */ /* 0x000fea000383ffff */
.L_x_6260:
[----:B-1----:R1:W2:Y:S02]  /*21c50*/  SYNCS.PHASECHK.TRANS64.TRYWAIT P0, [R3+URZ+0x28c60], R2 ;  /* 0x028c6002030075a7 */ /* 0x0022a4000800017f */
[----:B--2---:R-:W-:Y:S05]  /*21c60*/  @!P0 NANOSLEEP.SYNCS 0x989680 ;  /* 0x009896800000895d */ /* 0x004fea0003900000 */
[----:B------:R-:W2:Y:S02]  /*21c70*/  @!P0 SYNCS.PHASECHK.TRANS64 P0, [R3+URZ+0x28c60], R2 ;  /* 0x028c6002030085a7 */ /* 0x000ea4000800007f */
[----:B--2---:R-:W-:Y:S05]  /*21c80*/  @!P0 BRA `(.L_x_6260) ;  /* 0xfffffffc00f08947 */ /* 0x004fea000383ffff */
[----:B------:R-:W-:Y:S05]  /*21c90*/  BRA `(.L_x_6362) ;  /* 0xffffffcc00287947 */ /* 0x000fea000383ffff */
.L_x_6276:
        /* <DEDUP_REMOVED lines=8> */
.L_x_6364:
[----:B------:R-:W-:Y:S05]  /*21d20*/  BSYNC B0 ;  /* 0x0000000000007941 */ /* 0x000fea0003800000 */
.L_x_6363:
        /* <DEDUP_REMOVED lines=9> */
.L_x_6365:
        /* <DEDUP_REMOVED lines=18> */
.L_x_6366:
[----:B------:R-:W-:Y:S01]  /*21ee0*/  IMAD.MOV.U32 R12, RZ, RZ, 0x2 ;  /* 0x00000002ff0c7424 */ /* 0x000fe200078e00ff */
[----:B------:R-:W-:-:S05]  /*21ef0*/  SEL R5, R14, RZ, P1 ;  /* 0x000000ff0e057207 */ /* 0x000fca0000800000 */
[----:B------:R-:W-:-:S05]  /*21f00*/  IMAD.IADD R3, R2, 0x1, R5 ;  /* 0x0000000102037824 */ /* 0x000fca00078e0205 */
[----:B------:R-:W-:-:S07]  /*21f10*/  MOV R13, R3 ;  /* 0x00000003000d7202 */ /* 0x000fce0000000f00 */
[----:B------:R-:W-:Y:S05]  /*21f20*/  WARPSYNC.COLLECTIVE R15, `(.L_x_6367) ;  /* 0x000000000f087348 */ /* 0x000fea0003c00000 */
[----:B------:R0:W1:Y:S02]  /*21f30*/  SHFL.UP P6, R14, R13, R12, R11 ;  /* 0x0400000c0d0e7389 */ /* 0x00006400000c000b */
[----:B01----:R-:W-:Y:S01]  /*21f40*/  ENDCOLLECTIVE ;  /* 0x000000000000791b */ /* 0x003fe20003800000 */
.L_x_6367:
[----:B------:R-:W-:Y:S01]  /*21f50*/  IMAD.MOV.U32 R12, RZ, RZ, 0x4 ;  /* 0x00000004ff0c7424 */ /* 0x000fe200078e00ff */
[----:B------:R-:W-:-:S05]  /*21f60*/  SEL R14, R14, RZ, P2 ;  /* 0x000000ff0e0e7207 */ /* 0x000fca0001000000 */
[----:B------:R-:W-:-:S04]  /*21f70*/  IMAD.IADD R3, R3, 0x1, R14 ;  /* 0x0000000103037824 */ /* 0x000fc800078e020e */
[----:B------:R-:W-:-:S07]  /*21f80*/  IMAD.MOV.U32 R13, RZ, RZ, R3 ;  /* 0x000000ffff0d7224 */ /* 0x000fce00078e0003 */
[----:B------:R-:W-:Y:S05]  /*21f90*/  WARPSYNC.COLLECTIVE R15, `(.L_x_6368) ;  /* 0x000000000f087348 */ /* 0x000fea0003c00000 */
[----:B------:R0:W1:Y:S02]  /*21fa0*/  SHFL.UP P6, R14, R13, R12, R11 ;  /* 0x0400000c0d0e7389 */ /* 0x00006400000c000b */
[----:B01----:R-:W-:Y:S01]  /*21fb0*/  ENDCOLLECTIVE ;  /* 0x000000000000791b */ /* 0x003fe20003800000 */
.L_x_6368:
[----:B------:R-:W-:Y:S01]  /*21fc0*/  IMAD.MOV.U32 R12, RZ, RZ, 0x8 ;  /* 0x00000008ff0c7424 */ /* 0x000fe200078e00ff */
[----:B------:R-:W-:-:S05]  /*21fd0*/  SEL R14, R14, RZ, P3 ;  /* 0x000000ff0e0e7207 */ /* 0x000fca0001800000 */
[----:B------:R-:W-:-:S04]  /*21fe0*/  IMAD.IADD R3, R3, 0x1, R14 ;  /* 0x0000000103037824 */ /* 0x000fc800078e020e */
[----:B------:R-:W-:-:S07]  /*21ff0*/  IMAD.MOV.U32 R13, RZ, RZ, R3 ;  /* 0x000000ffff0d7224 */ /* 0x000fce00078e0003 */
[----:B------:R-:W-:Y:S05]  /*22000*/  WARPSYNC.COLLECTIVE R15, `(.L_x_6369) ;  /* 0x000000000f087348 */ /* 0x000fea0003c00000 */
[----:B------:R0:W1:Y:S02]  /*22010*/  SHFL.UP P6, R14, R13, R12, R11 ;  /* 0x0400000c0d0e7389 */ /* 0x00006400000c000b */
[----:B01----:R-:W-:Y:S01]  /*22020*/  ENDCOLLECTIVE ;  /* 0x000000000000791b */ /* 0x003fe20003800000 */
.L_x_6369:
[----:B------:R-:W-:Y:S01]  /*22030*/  IMAD.MOV.U32 R12, RZ, RZ, 0x10 ;  /* 0x00000010ff0c7424 */ /* 0x000fe200078e00ff */
[----:B------:R-:W-:-:S05]  /*22040*/  SEL R14, R14, RZ, P4 ;  /* 0x000000ff0e0e7207 */ /* 0x000fca0002000000 */
[----:B------:R-:W-:-:S04]  /*22050*/  IMAD.IADD R3, R3, 0x1, R14 ;  /* 0x0000000103037824 */ /* 0x000fc800078e020e */
[----:B------:R-:W-:-:S07]  /*22060*/  IMAD.MOV.U32 R13, RZ, RZ, R3 ;  /* 0x000000ffff0d7224 */ /* 0x000fce00078e0003 */
[----:B------:R-:W-:Y:S05]  /*22070*/  WARPSYNC.COLLECTIVE R15, `(.L_x_6370) ;  /* 0x000000000f087348 */ /* 0x000fea0003c00000 */
[----:B------:R0:W1:Y:S02]  /*22080*/  SHFL.UP P6, R14, R13, R12, R11 ;  /* 0x0400000c0d0e7389 */ /* 0x00006400000c000b */
[----:B01----:R-:W-:Y:S01]  /*22090*/  ENDCOLLECTIVE ;  /* 0x000000000000791b */ /* 0x003fe20003800000 */
.L_x_6370:
        /* <DEDUP_REMOVED lines=8> */
.L_x_6371:
[----:B------:R-:W-:Y:S05]  /*22120*/  BRA `(.L_x_6372) ;  /* 0xffffffd4007c7947 */ /* 0x000fea000383ffff */
.L_x_6281:
        /* <DEDUP_REMOVED lines=8> */
.L_x_6374:
[----:B------:R-:W-:Y:S05]  /*221b0*/  BSYNC B0 ;  /* 0x0000000000007941 */ /* 0x000fea0003800000 */
.L_x_6373:
        /* <DEDUP_REMOVED lines=9> */
.L_x_6375:
[----:B------:R-:W-:Y:S01]  /*22250*/  IMAD.MOV.U32 R12, RZ, RZ, 0x4 ;  /* 0x00000004ff0c7424 */ /* 0x000fe200078e00ff */
[----:B------:R-:W-:-:S05]  /*22260*/  SEL R14, R14, RZ, P2 ;  /* 0x000000ff0e0e7207 */ /* 0x000fca0001000000 */
[----:B------:R-:W-:-:S04]  /*22270*/  IMAD.IADD R3, R3, 0x1, R14 ;  /* 0x0000000103037824 */ /* 0x000fc800078e020e */
[----:B------:R-:W-:-:S07]  /*22280*/  IMAD.MOV.U32 R13, RZ, RZ, R3 ;  /* 0x000000ffff0d7224 */ /* 0x000fce00078e0003 */
[----:B------:R-:W-:Y:S05]  /*22290*/  WARPSYNC.COLLECTIVE R15, `(.L_x_6376) ;  /* 0x000000000f087348 */ /* 0x000fea0003c00000 */
[----:B------:R0:W1:Y:S02]  /*222a0*/  SHFL.UP P6, R14, R13, R12, R11 ;  /* 0x0400000c0d0e7389 */ /* 0x00006400000c000b */
[----:B01----:R-:W-:Y:S01]  /*222b0*/  ENDCOLLECTIVE ;  /* 0x000000000000791b */ /* 0x003fe20003800000 */
.L_x_6376:
[----:B------:R-:W-:Y:S01]  /*222c0*/  IMAD.MOV.U32 R12, RZ, RZ, 0x8 ;  /* 0x00000008ff0c7424 */ /* 0x000fe200078e00ff */
[----:B------:R-:W-:-:S04]  /*222d0*/  SEL R14, R14, RZ, P3 ;  /* 0x000000ff0e0e7207 */ /* 0x000fc80001800000 */
[----:B------:R-:W-:-:S05]  /*222e0*/  IADD3 R3, R3, R14, RZ ;  /* 0x0000000e03037210 */ /* 0x000fca0007ffe0ff */
[----:B------:R-:W-:-:S07]  /*222f0*/  IMAD.MOV.U32 R13, RZ, RZ, R3 ;  /* 0x000000ffff0d7224 */ /* 0x000fce00078e0003 */
[----:B------:R-:W-:Y:S05]  /*22300*/  WARPSYNC.COLLECTIVE R15, `(.L_x_6377) ;  /* 0x000000000f087348 */ /* 0x000fea0003c00000 */
[----:B------:R0:W1:Y:S02]  /*22310*/  SHFL.UP P6, R14, R13, R12, R11 ;  /* 0x0400000c0d0e7389 */ /* 0x00006400000c000b */
[----:B01----:R-:W-:Y:S01]  /*22320*/  ENDCOLLECTIVE ;  /* 0x000000000000791b */ /* 0x003fe20003800000 */
.L_x_6377:
[----:B------:R-:W-:Y:S01]  /*22330*/  IMAD.MOV.U32 R12, RZ, RZ, 0x10 ;  /* 0x00000010ff0c7424 */ /* 0x000fe200078e00ff */
[----:B------:R-:W-:-:S05]  /*22340*/  SEL R14, R14, RZ, P4 ;  /* 0x000000ff0e0e7207 */ /* 0x000fca0002000000 */
[----:B------:R-:W-:-:S04]  /*22350*/  IMAD.IADD R3, R3, 0x1, R14 ;  /* 0x0000000103037824 */ /* 0x000fc800078e020e */
[----:B------:R-:W-:-:S07]  /*22360*/  IMAD.MOV.U32 R13, RZ, RZ, R3 ;  /* 0x000000ffff0d7224 */ /* 0x000fce00078e0003 */
[----:B------:R-:W-:Y:S05]  /*22370*/  WARPSYNC.COLLECTIVE R15, `(.L_x_6378) ;  /* 0x000000000f087348 */ /* 0x000fea0003c00000 */
[----:B------:R0:W1:Y:S02]  /*22380*/  SHFL.UP P6, R14, R13, R12, R11 ;  /* 0x0400000c0d0e7389 */ /* 0x00006400000c000b */
[----:B01----:R-:W-:Y:S01]  /*22390*/  ENDCOLLECTIVE ;  /* 0x000000000000791b */ /* 0x003fe20003800000 */
.L_x_6378:
        /* <DEDUP_REMOVED lines=8> */
.L_x_6379:
[----:B------:R-:W-:Y:S05]  /*22420*/  BRA `(.L_x_6380) ;  /* 0xffffffd400587947 */ /* 0x000fea000383ffff */
.L_x_6283:
[----:B------:R-:W-:Y:S01]  /*22430*/  BSSY B0, `(.L_x_6381) ;  /* 0x0000006000007945 */ /* 0x000fe20003800000 */
[----:B------:R-:W-:Y:S01]  /*22440*/  PLOP3.LUT P6, PT, P6, PT, PT, 0x8, 0x0 ;  /* 0x000000000000781c */ /* 0x000fe200037ce170 */
[----:B------:R-:W-:-:S12]  /*22450*/  IMAD.MOV.U32 R15, RZ, RZ, -0x1 ;  /* 0xffffffffff0f7424 */ /* 0x000fd800078e00ff */
[----:B0----5:R-:W-:Y:S05]  /*22460*/  WARPSYNC.COLLECTIVE R15, `(.L_x_6382) ;  /* 0x000000000f087348 */ /* 0x021fea0003c00000 */
[----:B------:R-:W-:Y:S01]  /*22470*/  VOTE.ANY R14, PT, P6 ;  /* 0x00000000000e7806 */ /* 0x000fe200030e0100 */
[----:B0----5:R-:W-:Y:S06]  /*22480*/  ENDCOLLECTIVE ;  /* 0x000000000000791b */ /* 0x021fec0003800000 */
.L_x_6382:
[----:B------:R-:W-:Y:S05]  /*22490*/  BSYNC B0 ;  /* 0x0000000000007941 */ /* 0x000fea0003800000 */
.L_x_6381:
        /* <DEDUP_REMOVED lines=9> */
.L_x_6383:
[----:B------:R-:W-:Y:S01]  /*22530*/  IMAD.MOV.U32 R17, RZ, RZ, R14 ;  /* 0x000000ffff117224 */ /* 0x000fe200078e000e */
[----:B------:R-:W-:Y:S06]  /*22540*/  BRA `(.L_x_6384) ;  /* 0xffffffd400487947 */ /* 0x000fec000383ffff */
.L_x_6285:
[----:B------:R-:W-:Y:S01]  /*22550*/  BSSY B0, `(.L_x_6385) ;  /* 0x0000007000007945 */ /* 0x000fe20003800000 */
[----:B------:R-:W-:Y:S02]  /*22560*/  IMAD.MOV.U32 R13, RZ, RZ, R3 ;  /* 0x000000ffff0d7224 */ /* 0x000fe400078e0003 */
[----:B------:R-:W-:Y:S02]  /*22570*/  IMAD.MOV.U32 R11, RZ, RZ, 0x1f ;  /* 0x0000001fff0b7424 */ /* 0x000fe400078e00ff */
[----:B------:R-:W-:-:S07]  /*22580*/  IMAD.MOV.U32 R15, RZ, RZ, -0x1 ;  /* 0xffffffffff0f7424 */ /* 0x000fce00078e00ff */
[----:B012--5:R-:W-:Y:S05]  /*22590*/  WARPSYNC.COLLECTIVE R15, `(.L_x_6386) ;  /* 0x000000000f087348 */ /* 0x027fea0003c00000 */
[----:B------:R3:W4:Y:S02]  /*225a0*/  SHFL.IDX P6, R14, R13, R12, R11 ;  /* 0x0000000c0d0e7389 */ /* 0x00072400000c000b */
[----:B012345:R-:W-:Y:S01]  /*225b0*/  ENDCOLLECTIVE ;  /* 0x000000000000791b */ /* 0x03ffe20003800000 */
.L_x_6386:
[----:B------:R-:W-:Y:S05]  /*225c0*/  BSYNC B0 ;  /* 0x0000000000007941 */ /* 0x000fea0003800000 */
.L_x_6385:
[----:B------:R-:W-:Y:S01]  /*225d0*/  IMAD.MOV.U32 R4, RZ, RZ, R14 ;  /* 0x000000ffff047224 */ /* 0x000fe200078e000e */
[----:B------:R-:W-:Y:S06]  /*225e0*/  BRA `(.L_x_6284) ;  /* 0xffffffd4003c7947 */ /* 0x000fec000383ffff */
.L_x_6289:
[----:B0-----:R0:W1:Y:S02]  /*225f0*/  SYNCS.PHASECHK.TRANS64.TRYWAIT P0, [R0+URZ+0x28c20], R3 ;  /* 0x028c2003000075a7 */ /* 0x001064000800017f */
[----:B-1----:R-:W-:Y:S05]  /*22600*/  @!P0 NANOSLEEP.SYNCS 0x989680 ;  /* 0x009896800000895d */ /* 0x002fea0003900000 */
[----:B------:R-:W1:Y:S02]  /*22610*/  @!P0 SYNCS.PHASECHK.TRANS64 P0, [R0+URZ+0x28c20], R3 ;  /* 0x028c2003000085a7 */ /* 0x000e64000800007f */
[----:B-1----:R-:W-:Y:S05]  /*22620*/  @!P0 BRA `(.L_x_6289) ;  /* 0xfffffffc00f08947 */ /* 0x002fea000383ffff */
[----:B------:R-:W-:Y:S05]  /*22630*/  BRA `(.L_x_6387) ;  /* 0xffffffd800bc7947 */ /* 0x000fea000383ffff */
.L_x_6290:
        /* <DEDUP_REMOVED lines=11> */
.L_x_6389:
[----:B------:R-:W-:Y:S05]  /*226f0*/  BSYNC B0 ;  /* 0x0000000000007941 */ /* 0x000fea0003800000 */
.L_x_6388:
[----:B------:R-:W-:Y:S05]  /*22700*/  BRA `(.L_x_6390) ;  /* 0xffffffd800a47947 */ /* 0x000fea000383ffff */
.L_x_6291:
[----:B------:R-:W-:Y:S01]  /*22710*/  BSSY B0, `(.L_x_6391) ;  /* 0x0000006000007945 */ /* 0x000fe20003800000 */
[----:B------:R-:W-:-:S07]  /*22720*/  IMAD.MOV.U32 R15, RZ, RZ, -0x1 ;  /* 0xffffffffff0f7424 */ /* 0x000fce00078e00ff */
[----:B01---5:R-:W-:Y:S05]  /*22730*/  WARPSYNC.COLLECTIVE R15, `(.L_x_6392) ;  /* 0x000000000f0c7348 */ /* 0x023fea0003c00000 */
[----:B------:R-:W-:Y:S02]  /*22740*/  ELECT P6, UR62, PT ;  /* 0x00000000003e782f */ /* 0x000fe400038c0000 */
[----:B------:R-:W-:Y:S01]  /*22750*/  MOV R14, UR62 ;  /* 0x0000003e000e7c02 */ /* 0x000fe20008000f00 */
[----:B01---5:R-:W-:Y:S10]  /*22760*/  ENDCOLLECTIVE ;  /* 0x000000000000791b */ /* 0x023ff40003800000 */
.L_x_6392:
[----:B------:R-:W-:Y:S05]  /*22770*/  BSYNC B0 ;  /* 0x0000000000007941 */ /* 0x000fea0003800000 */
.L_x_6391:
[----:B------:R-:W-:Y:S05]  /*22780*/  BRA `(.L_x_6393) ;  /* 0xffffffd800987947 */ /* 0x000fea000383ffff */
.L_x_6293:
[----:B0-----:R0:W1:Y:S02]  /*22790*/  SYNCS.PHASECHK.TRANS64.TRYWAIT P0, [R6+URZ], R5 ;  /* 0x00000005060075a7 */ /* 0x001064000800017f */
[----:B-1----:R-:W-:Y:S05]  /*227a0*/  @!P0 NANOSLEEP.SYNCS 0x989680 ;  /* 0x009896800000895d */ /* 0x002fea0003900000 */
[----:B------:R-:W1:Y:S02]  /*227b0*/  @!P0 SYNCS.PHASECHK.TRANS64 P0, [R6+URZ], R5 ;  /* 0x00000005060085a7 */ /* 0x000e64000800007f */
[----:B-1----:R-:W-:Y:S05]  /*227c0*/  @!P0 BRA `(.L_x_6293) ;  /* 0xfffffffc00f08947 */ /* 0x002fea000383ffff */
[----:B------:R-:W-:Y:S05]  /*227d0*/  BRA `(.L_x_6394) ;  /* 0xffffffd800d47947 */ /* 0x000fea000383ffff */
.L_x_6294:
[----:B-1----:R1:W2:Y:S02]  /*227e0*/  SYNCS.PHASECHK.TRANS64.TRYWAIT P0, [R7+URZ], R2 ;  /* 0x00000002070075a7 */ /* 0x0022a4000800017f */
[----:B--2---:R-:W-:Y:S05]  /*227f0*/  @!P0 NANOSLEEP.SYNCS 0x989680 ;  /* 0x009896800000895d */ /* 0x004fea0003900000 */
[----:B------:R-:W2:Y:S02]  /*22800*/  @!P0 SYNCS.PHASECHK.TRANS64 P0, [R7+URZ], R2 ;  /* 0x00000002070085a7 */ /* 0x000ea4000800007f */
[----:B--2---:R-:W-:Y:S05]  /*22810*/  @!P0 BRA `(.L_x_6294) ;  /* 0xfffffffc00f08947 */ /* 0x004fea000383ffff */
[----:B------:R-:W-:Y:S05]  /*22820*/  BRA `(.L_x_6395) ;  /* 0xffffffd800c87947 */ /* 0x000fea000383ffff */
.L_x_6296:
[----:B--2---:R2:W3:Y:S02]  /*22830*/  SYNCS.PHASECHK.TRANS64.TRYWAIT P0, [R4+URZ], R5 ;  /* 0x00000005040075a7 */ /* 0x0044e4000800017f */
[----:B---3--:R-:W-:Y:S05]  /*22840*/  @!P0 NANOSLEEP.SYNCS 0x989680 ;  /* 0x009896800000895d */ /* 0x008fea0003900000 */
[----:B------:R-:W3:Y:S02]  /*22850*/  @!P0 SYNCS.PHASECHK.TRANS64 P0, [R4+URZ], R5 ;  /* 0x00000005040085a7 */ /* 0x000ee4000800007f */
[----:B---3--:R-:W-:Y:S05]  /*22860*/  @!P0 BRA `(.L_x_6296) ;  /* 0xfffffffc00f08947 */ /* 0x008fea000383ffff */
[----:B------:R-:W-:Y:S05]  /*22870*/  BRA `(.L_x_6396) ;  /* 0xffffffd800d07947 */ /* 0x000fea000383ffff */
.L_x_6397:
        /* <DEDUP_REMOVED lines=16> */
.L_x_15294:


//--------------------- .text._ZN7cutlass13device_kernelIN5flash11enable_sm90INS1_16FlashAttnFwdSm90INS1_25CollectiveMainloopFwdSm90ILi2EN4cute5tupleIJNS5_1CILi1EEES8_S8_EEENS6_IJNS7_ILi64EEESA_SA_EEELi512ENS_6half_tEfNS_4arch4Sm90ELb0ELb1ELb1ELb1ELb0ELb0ELb1ELb0ELb0ELb1ELb0ELb0EEENS1_21CollectiveEpilogueFwdINS6_IJSA_NS7_ILi512EEESA_EEES9_SC_SE_Li256ELb1ELb1ELb0ELb0EEENS1_36VarlenDynamicPersistentTileSchedulerILi64ELi64ELi256ELi128ELb0ELb1ELb1ELb1ELb0ELb1EEEEEEEEEvNT_6ParamsE --------------------------
	.section	.text._ZN7cutlass13device_kernelIN5flash11enable_sm90INS1_16FlashAttnFwdSm90INS1_25CollectiveMainloopFwdSm90ILi2EN4cute5tupleIJNS5_1CILi1EEES8_S8_EEENS6_IJNS7_ILi64EEESA_SA_EEELi512ENS_6half_tEfNS_4arch4Sm90ELb0ELb1ELb1ELb1ELb0ELb0ELb1ELb0ELb0ELb1ELb0ELb0EEENS1_21CollectiveEpilogueFwdINS6_IJSA_NS7_ILi512EEESA_EEES9_SC_SE_Li256ELb1ELb1ELb0ELb0EEENS1_36VarlenDynamicPersistentTileSchedulerILi64ELi64ELi256ELi128ELb0ELb1ELb1ELb1ELb0ELb1EEEEEEEEEvNT_6ParamsE,"ax",@progbits
	.align	128
.text._ZN7cutlass13device_kernelIN5flash11enable_sm90INS1_16FlashAttnFwdSm90INS1_25CollectiveMainloopFwdSm90ILi2EN4cute5tupleIJNS5_1CILi1EEES8_S8_EEENS6_IJNS7_ILi64EEESA_SA_EEELi512ENS_6half_tEfNS_4arch4Sm90ELb0ELb1ELb1ELb1ELb0ELb0ELb1ELb0ELb0ELb1ELb0ELb0EEENS1_21CollectiveEpilogueFwdINS6_IJSA_NS7_ILi512EEESA_EEES9_SC_SE_Li256ELb1ELb1ELb0ELb0EEENS1_36VarlenDynamicPersistentTileSchedulerILi64ELi64ELi256ELi128ELb0ELb1ELb1ELb1ELb0ELb1EEEEEEEEEvNT_6ParamsE:
        .type           _ZN7cutlass13device_kernelIN5flash11enable_sm90INS1_16FlashAttnFwdSm90INS1_25CollectiveMainloopFwdSm90ILi2EN4cute5tupleIJNS5_1CILi1EEES8_S8_EEENS6_IJNS7_ILi64EEESA_SA_EEELi512ENS_6half_tEfNS_4arch4Sm90ELb0ELb1ELb1ELb1ELb0ELb0ELb1ELb0ELb0ELb1ELb0ELb0EEENS1_21CollectiveEpilogueFwdINS6_IJSA_NS7_ILi512EEESA_EEES9_SC_SE_Li256ELb1ELb1ELb0ELb0EEENS1_36VarlenDynamicPersistentTileSchedulerILi64ELi64ELi256ELi128ELb0ELb1ELb1ELb1ELb0ELb1EEEEEEEEEvNT_6ParamsE,@function
        .size           _ZN7cutlass13device_kernelIN5flash11enable_sm90INS1_16FlashAttnFwdSm90INS1_25CollectiveMainloopFwdSm90ILi2EN4cute5tupleIJNS5_1CILi1EEES8_S8_EEENS6_IJNS7_ILi64EEESA_SA_EEELi512ENS_6half_tEfNS_4arch4Sm90ELb0ELb1ELb1ELb1ELb0ELb0ELb1ELb0ELb0ELb1ELb0ELb0EEENS1_21CollectiveEpilogueFwdINS6_IJSA_NS7_ILi512EEESA_EEES9_SC_SE_Li256ELb1ELb1ELb0ELb0EEENS1_36VarlenDynamicPersistentTileSchedulerILi64ELi64ELi256ELi128ELb0ELb1ELb1ELb1ELb0ELb1EEEEEEEEEvNT_6ParamsE,(.L_x_15295 - _ZN7cutlass13device_kernelIN5flash11enable_sm90INS1_16FlashAttnFwdSm90INS1_25CollectiveMainloopFwdSm90ILi2EN4cute5tupleIJNS5_1CILi1EEES8_S8_EEENS6_IJNS7_ILi64EEESA_SA_EEELi512ENS_6half_tEfNS_4arch4Sm90ELb0ELb1ELb1ELb1ELb0ELb0ELb1ELb0ELb0ELb1ELb0ELb0EEENS1_21CollectiveEpilogueFwdINS6_IJSA_NS7_ILi512EEESA_EEES9_SC_SE_Li256ELb1ELb1ELb0ELb0EEENS1_36VarlenDynamicPersistentTileSchedulerILi64ELi64ELi256ELi128ELb0ELb1ELb1ELb1ELb0ELb1EEEEEEEEEvNT_6ParamsE)
        .other          _ZN7cutlass13device_kernelIN5flash11enable_sm90INS1_16FlashAttnFwdSm90INS1_25CollectiveMainloopFwdSm90ILi2EN4cute5tupleIJNS5_1CILi1EEES8_S8_EEENS6_IJNS7_ILi64EEESA_SA_EEELi512ENS_6half_tEfNS_4arch4Sm90ELb0ELb1ELb1ELb1ELb0ELb0ELb1ELb0ELb0ELb1ELb0ELb0EEENS1_21CollectiveEpilogueFwdINS6_IJSA_NS7_ILi512EEESA_EEES9_SC_SE_Li256ELb1ELb1ELb0ELb0EEENS1_36VarlenDynamicPersistentTileSchedulerILi64ELi64ELi256ELi128ELb0ELb1ELb1ELb1ELb0ELb1EEEEEEEEEvNT_6ParamsE,@"STO_CUDA_ENTRY STV_DEFAULT"
_ZN7cutlass13device_kernelIN5flash11enable_sm90INS1_16FlashAttnFwdSm90INS1_25CollectiveMainloopFwdSm90ILi2EN4cute5tupleIJNS5_1CILi1EEES8_S8_EEENS6_IJNS7_ILi64EEESA_SA_EEELi512ENS_6half_tEfNS_4arch4Sm90ELb0ELb1ELb1ELb1ELb0ELb0ELb1ELb0ELb0ELb1ELb0ELb0EEENS1_21CollectiveEpilogueFwdINS6_IJSA_NS7_ILi512EEESA_EEES9_SC_SE_Li256ELb1ELb1ELb0ELb0EEENS1_36VarlenDynamicPersistentTileSchedulerILi64ELi64ELi256ELi128ELb0ELb1ELb1ELb1ELb0ELb1EEEEEEEEEvNT_6ParamsE:
        /* <DEDUP_REMOVED lines=21> */
.L_x_6399:
[----:B------:R-:W-:Y:S05]  /*0150*/  BSYNC B0 ;  /* 0x0000000000007941 */ /* 0x000fea0003800000 */
.L_x_6398:
        /* <DEDUP_REMOVED lines=38> */
.L_x_6400:
        /* <DEDUP_REMOVED lines=22> */
.L_x_6401:
        /* <DEDUP_REMOVED lines=18> */
.L_x_6402:
        /* <DEDUP_REMOVED lines=22> */
.L_x_6403:
        /* <DEDUP_REMOVED lines=23> */
.L_x_6404:
        /* <DEDUP_REMOVED lines=13> */
.L_x_6406:
[----:B------:R-:W-:-:S08]  /*09e0*/  NOP ;  /* 0x0000000000007918 */ /* 0x000fd00000000000 */
[----:B------:R-:W0:Y:S02]  /*09f0*/  USETMAXREG.TRY_ALLOC.CTAPOOL UP0, 0xf0 ;  /* 0x000000f0000079c8 */ /* 0x000e240008000600 */
[----:B0-----:R-:W-:-:S13]  /*0a00*/  PLOP3.LUT P0, PT, PT, PT, UP0, 0x80, 0x0 ;  /* 0x000000000000781c */ /* 0x001fda0003f0f008 */
[----:B------:R-:W-:Y:S05]  /*0a10*/  @!P0 BRA `(.L_x_6406) ;  /* 0xfffffffc00f08947 */ /* 0x000fea000383ffff */
[----:B------:R-:W0:Y:S01]  /*0a20*/  S2R R3, SR_TID.X ;  /* 0x0000000000037919 */ /* 0x000e220000002100 */
[----:B------:R-:W1:Y:S01]  /*0a30*/  S2UR UR4, SR_CgaCtaId ;  /* 0x00000000000479c3 */ /* 0x000e620000008800 */
[----:B------:R-:W-:Y:S01]  /*0a40*/  UMOV UR47, 0x400 ;  /* 0x00000400002f7882 */ /* 0x000fe20000000000 */
[C---:B------:R-:W-:Y:S01]  /*0a50*/  IADD3 R224, P1, R2.reuse, 0x1e8, RZ ;  /* 0x000001e802e07810 */ /* 0x040fe20007f3e0ff */
[----:B------:R-:W-:Y:S01]  /*0a60*/  STL.64 [R1+0x1e8], RZ ;  /* 0x0001e8ff01007387 */ /* 0x000fe20000100a00 */
[----:B------:R-:W-:-:S03]  /*0a70*/  IADD3 R227, P2, R2, 0x1f4, RZ ;  /* 0x000001f402e37810 */ /* 0x000fc60007f5e0ff */
[----:B------:R-:W-:Y:S01]  /*0a80*/  STL [R1+0x1f0], RZ ;  /* 0x0001f0ff01007387 */ /* 0x000fe20000100800 */
[--C-:B------:R-:W-:Y:S02]  /*0a90*/  IMAD.X R225, RZ, RZ, R16.reuse, P1 ;  /* 0x000000ffffe17224 */ /* 0x100fe400008e0610 */
[----:B------:R-:W-:Y:S01]  /*0aa0*/  IMAD.X R226, RZ, RZ, R16, P2 ;  /* 0x000000ffffe27224 */ /* 0x000fe200010e0610 */
[----:B------:R-:W-:Y:S01]  /*0ab0*/  STL [R1+0x1f4], RZ ;  /* 0x0001f4ff01007387 */ /* 0x000fe20000100800 */
        /* <DEDUP_REMOVED lines=13> */
[----:B------:R-:W0:Y:S01]  /*0b90*/  S2UR UR4, SR_SWINHI ;  /* 0x00000000000479c3 */ /* 0x000e220000002f00 */
[----:B------:R-:W-:Y:S02]  /*0ba0*/  R2UR UR5, R9 ;  /* 0x00000000090572ca */ /* 0x000fe400000e0000 */
[----:B------:R-:W-:Y:S02]  /*0bb0*/  R2UR UR6, R11 ;  /* 0x000000000b0672ca */ /* 0x000fe400000e0000 */
[----:B------:R-:W-:Y:S02]  /*0bc0*/  SHF.R.S32.HI R3, RZ, 0x1f, R20 ;  /* 0x0000001fff037819 */ /* 0x000fe40000011414 */
[----:B------:R-:W-:Y:S02]  /*0bd0*/  R2UR UR7, R10 ;  /* 0x000000000a0772ca */ /* 0x000fe400000e0000 */
[----:B------:R-:W-:-:S02]  /*0be0*/  LEA.HI R0, R3, R20, RZ, 0x4 ;  /* 0x0000001403007211 */ /* 0x000fc400078f20ff */
[CC--:B------:R-:W-:Y:S02]  /*0bf0*/  LEA.HI R4, R3.reuse, R20.reuse, RZ, 0x5 ;  /* 0x0000001403047211 */ /* 0x0c0fe400078f28ff */
[----:B------:R-:W-:Y:S02]  /*0c00*/  SHF.R.S32.HI R7, RZ, 0x4, R0 ;  /* 0x00000004ff077819 */ /* 0x000fe40000011400 */
[C---:B------:R-:W-:Y:S02]  /*0c10*/  LOP3.LUT R5, R0.reuse, 0xfffffff0, RZ, 0xc0, !PT ;  /* 0xfffffff000057812 */ /* 0x040fe400078ec0ff */
[----:B------:R-:W-:Y:S02]  /*0c20*/  LEA.HI R0, R0, R7, RZ, 0x1 ;  /* 0x0000000700007211 */ /* 0x000fe400078f08ff */
[----:B------:R-:W-:Y:S01]  /*0c30*/  LEA.HI R188, R3, R20, RZ, 0x3 ;  /* 0x0000001403bc7211 */ /* 0x000fe200078f18ff */
[----:B------:R-:W-:Y:S01]  /*0c40*/  IMAD.IADD R230, R20, 0x1, -R5 ;  /* 0x0000000114e67824 */ /* 0x000fe200078e0a05 */
[----:B------:R-:W-:-:S02]  /*0c50*/  LOP3.LUT R0, R0, 0x1ffffffe, RZ, 0xc0, !PT ;  /* 0x1ffffffe00007812 */ /* 0x000fc400078ec0ff */
[--C-:B------:R-:W-:Y:S01]  /*0c60*/  SHF.R.S32.HI R229, RZ, 0x5, R4.reuse ;  /* 0x00000005ffe57819 */ /* 0x100fe20000011404 */
[----:B------:R-:W-:Y:S01]  /*0c70*/  UMOV UR36, UR47 ;  /* 0x0000002f00247c82 */ /* 0x000fe20008000000 */
[----:B0-----:R-:W-:Y:S01]  /*0c80*/  UMOV UR37, UR4 ;  /* 0x0000000400257c82 */ /* 0x001fe20008000000 */
[----:B------:R-:W-:Y:S01]  /*0c90*/  SHF.R.S32.HI R6, RZ, 0x1f, R4 ;  /* 0x0000001fff067819 */ /* 0x000fe20000011404 */
[----:B------:R-:W-:Y:S01]  /*0ca0*/  IMAD.IADD R0, R7, 0x1, -R0 ;  /* 0x0000000107007824 */ /* 0x000fe200078e0a00 */
[CC--:B------:R-:W-:Y:S01]  /*0cb0*/  LEA.HI R4, R3.reuse, R20.reuse, RZ, 0x7 ;  /* 0x0000001403047211 */ /* 0x0c0fe200078f38ff */
[----:B------:R-:W-:Y:S01]  /*0cc0*/  IMAD.U32 R156, RZ, RZ, UR36 ;  /* 0x00000024ff9c7e24 */ /* 0x000fe2000f8e00ff */
[----:B------:R-:W-:Y:S01]  /*0cd0*/  LEA.HI R7, R3, R20, RZ, 0x2 ;  /* 0x0000001403077211 */ /* 0x000fe200078f10ff */
[----:B------:R-:W-:Y:S01]  /*0ce0*/  IMAD.U32 R157, RZ, RZ, UR37 ;  /* 0x00000025ff9d7e24 */ /* 0x000fe2000f8e00ff */
[----:B------:R-:W-:Y:S01]  /*0cf0*/  LOP3.LUT R3, R188, 0xfffffff8, RZ, 0xc0, !PT ;  /* 0xfffffff8bc037812 */ /* 0x000fe200078ec0ff */
[----:B------:R-:W-:Y:S01]  /*0d00*/  IMAD.SHL.U32 R234, R0, 0x8, RZ ;  /* 0x0000000800ea7824 */ /* 0x000fe200078e00ff */
[----:B------:R-:W-:-:S02]  /*0d10*/  LEA.HI R6, R6, R229, RZ, 0x2 ;  /* 0x000000e506067211 */ /* 0x000fc400078f10ff */
[----:B------:R-:W-:Y:S01]  /*0d20*/  SHF.R.S32.HI R197, RZ, 0x7, R4 ;  /* 0x00000007ffc57819 */ /* 0x000fe20000011404 */
[----:B------:R-:W-:Y:S01]  /*0d30*/  IMAD.IADD R198, R20, 0x1, -R3 ;  /* 0x0000000114c67824 */ /* 0x000fe200078e0a03 */
[----:B------:R-:W-:Y:S02]  /*0d40*/  LOP3.LUT R6, R6, 0x3ffffc, RZ, 0xc0, !PT ;  /* 0x003ffffc06067812 */ /* 0x000fe400078ec0ff */
[----:B------:R-:W-:Y:S01]  /*0d50*/  SHF.R.S32.HI R188, RZ, 0x3, R188 ;  /* 0x00000003ffbc7819 */ /* 0x000fe200000114bc */
[----:B------:R-:W-:Y:S01]  /*0d60*/  IMAD.SHL.U32 R164, R198, 0x8, RZ ;  /* 0x00000008c6a47824 */ /* 0x000fe200078e00ff */
[C---:B------:R-:W-:Y:S01]  /*0d70*/  LOP3.LUT R5, R4.reuse, 0xffffff80, RZ, 0xc0, !PT ;  /* 0xffffff8004057812 */ /* 0x040fe200078ec0ff */
[----:B------:R-:W-:Y:S01]  /*0d80*/  IMAD R9, R197, 0x100, R230 ;  /* 0x00000100c5097824 */ /* 0x000fe200078e02e6 */
[----:B------:R-:W-:Y:S01]  /*0d90*/  LOP3.LUT R7, R7, 0xfffffffc, RZ, 0xc0, !PT ;  /* 0xfffffffc07077812 */ /* 0x000fe200078ec0ff */
[----:B------:R-:W-:Y:S01]  /*0da0*/  IMAD.IADD R6, R229, 0x1, -R6 ;  /* 0x00000001e5067824 */ /* 0x000fe200078e0a06 */
[----:B------:R-:W-:Y:S01]  /*0db0*/  LEA.HI R4, R4, R197, RZ, 0x1 ;  /* 0x000000c504047211 */ /* 0x000fe200078f08ff */
[--C-:B------:R-:W-:Y:S01]  /*0dc0*/  IMAD R161, R188, 0x40, R164.reuse ;  /* 0x00000040bca17824 */ /* 0x100fe200078e02a4 */
[----:B------:R-:W-:Y:S01]  /*0dd0*/  SHF.R.S32.HI R196, RZ, 0x1f, R164 ;  /* 0x0000001fffc47819 */ /* 0x000fe200000114a4 */
[----:B------:R-:W-:Y:S01]  /*0de0*/  IMAD.IADD R5, R20, 0x1, -R5 ;  /* 0x0000000114057824 */ /* 0x000fe200078e0a05 */
[----:B------:R-:W-:Y:S01]  /*0df0*/  LOP3.LUT R4, R4, 0xfffffe, RZ, 0xc0, !PT ;  /* 0x00fffffe04047812 */ /* 0x000fe200078ec0ff */
[----:B------:R-:W-:-:S02]  /*0e00*/  IMAD R11, R6, 0x10, R9 ;  /* 0x00000010060b7824 */ /* 0x000fc400078e0209 */
[----:B------:R-:W-:Y:S01]  /*0e10*/  IMAD.WIDE R160, R161, 0x2, R156 ;  /* 0x00000002a1a07825 */ /* 0x000fe200078e029c */
[----:B------:R-:W-:-:S03]  /*0e20*/  SHF.R.S32.HI R6, RZ, 0x1f, R5 ;  /* 0x0000001fff067819 */ /* 0x000fc60000011405 */
[----:B------:R-:W-:Y:S01]  /*0e30*/  IMAD.IADD R9, R20, 0x1, -R7 ;  /* 0x0000000114097824 */ /* 0x000fe200078e0a07 */
[C---:B------:R-:W-:Y:S01]  /*0e40*/  IADD3 R223, P3, R160.reuse, 0x4000, RZ ;  /* 0x00004000a0df7810 */ /* 0x040fe20007f7e0ff */
[----:B------:R-:W-:Y:S01]  /*0e50*/  IMAD.IADD R4, R197, 0x1, -R4 ;  /* 0x00000001c5047824 */ /* 0x000fe200078e0a04 */
[----:B------:R-:W-:Y:S01]  /*0e60*/  IADD3 R221, P2, R160, 0x5000, RZ ;  /* 0x00005000a0dd7810 */ /* 0x000fe20007f5e0ff */
[----:B------:R-:W-:Y:S01]  /*0e70*/  VIADD R185, R164, 0x40 ;  /* 0x00000040a4b97836 */ /* 0x000fe20000000000 */
[----:B------:R-:W-:Y:S01]  /*0e80*/  IADD3 R219, P1, R160, 0x6000, RZ ;  /* 0x00006000a0db7810 */ /* 0x000fe20007f3e0ff */
[----:B------:R-:W-:Y:S01]  /*0e90*/  VIADD R184, R164, 0x80 ;  /* 0x00000080a4b87836 */ /* 0x000fe20000000000 */
[----:B------:R-:W-:Y:S01]  /*0ea0*/  IADD3 R217, P6, R160, 0x7000, RZ ;  /* 0x00007000a0d97810 */ /* 0x000fe20007fde0ff */
[----:B------:R-:W-:Y:S01]  /*0eb0*/  VIADD R167, R164, 0xc0 ;  /* 0x000000c0a4a77836 */ /* 0x000fe20000000000 */
[----:B------:R-:W-:Y:S01]  /*0ec0*/  IADD3 R215, P5, R160, 0x8000, RZ ;  /* 0x00008000a0d77810 */ /* 0x000fe20007fbe0ff */
[C---:B------:R-:W-:Y:S01]  /*0ed0*/  VIADD R166, R164.reuse, 0x100 ;  /* 0x00000100a4a67836 */ /* 0x040fe20000000000 */
[----:B------:R-:W-:Y:S01]  /*0ee0*/  LEA.HI R7, R9, R9, RZ, 0x1 ;  /* 0x0000000909077211 */ /* 0x000fe200078f08ff */
[----:B------:R-:W-:Y:S01]  /*0ef0*/  VIADD R165, R164, 0x140 ;  /* 0x00000140a4a57836 */ /* 0x000fe20000000000 */
[----:B------:R-:W-:Y:S01]  /*0f00*/  LEA.HI R3, R6, R5, RZ, 0x2 ;  /* 0x0000000506037211 */ /* 0x000fe200078f10ff */
[C---:B------:R-:W-:Y:S01]  /*0f10*/  VIADD R187, R164.reuse, 0x180 ;  /* 0x00000180a4bb7836 */ /* 0x040fe20000000000 */
[----:B------:R-:W-:Y:S01]  /*0f20*/  LOP3.LUT R222, R223, 0x380, RZ, 0xc0, !PT ;  /* 0x00000380dfde7812 */ /* 0x000fe200078ec0ff */
[----:B------:R-:W-:Y:S01]  /*0f30*/  VIADD R186, R164, 0x1c0 ;  /* 0x000001c0a4ba7836 */ /* 0x000fe20000000000 */
[----:B------:R-:W-:Y:S01]  /*0f40*/  LOP3.LUT R220, R221, 0x380, RZ, 0xc0, !PT ;  /* 0x00000380dddc7812 */ /* 0x000fe200078ec0ff */
[----:B------:R-:W-:Y:S01]  /*0f50*/  IMAD.SHL.U32 R228, R4, 0x100, RZ ;  /* 0x0000010004e47824 */ /* 0x000fe200078e00ff */
[----:B------:R-:W-:-:S02]  /*0f60*/  LOP3.LUT R218, R219, 0x380, RZ, 0xc0, !PT ;  /* 0x00000380dbda7812 */ /* 0x000fc400078ec0ff */
[----:B------:R-:W-:Y:S02]  /*0f70*/  LOP3.LUT R216, R217, 0x380, RZ, 0xc0, !PT ;  /* 0x00000380d9d87812 */ /* 0x000fe400078ec0ff */
[----:B------:R-:W-:Y:S02]  /*0f80*/  LOP3.LUT R214, R215, 0x380, RZ, 0xc0, !PT ;  /* 0x00000380d7d67812 */ /* 0x000fe400078ec0ff */
[----:B------:R-:W-:Y:S02]  /*0f90*/  LOP3.LUT R10, R7, 0x1ffffffe, RZ, 0xc0, !PT ;  /* 0x1ffffffe070a7812 */ /* 0x000fe400078ec0ff */
[--C-:B------:R-:W-:Y:S02]  /*0fa0*/  SHF.R.S32.HI R7, RZ, 0x2, R3.reuse ;  /* 0x00000002ff077819 */ /* 0x100fe40000011403 */
[----:B------:R-:W-:Y:S01]  /*0fb0*/  SHF.R.S32.HI R8, RZ, 0x1f, R3 ;  /* 0x0000001fff087819 */ /* 0x000fe20000011403 */
[----:B------:R-:W-:Y:S01]  /*0fc0*/  IMAD.IADD R235, R9, 0x1, -R10 ;  /* 0x0000000109eb7824 */ /* 0x000fe200078e0a0a */
[----:B------:R-:W-:-:S02]  /*0fd0*/  SHF.R.U64 R222, R222, 0x3, RZ ;  /* 0x00000003dede7819 */ /* 0x000fc400000012ff */
[----:B------:R-:W-:Y:S02]  /*0fe0*/  SHF.R.U64 R220, R220, 0x3, RZ ;  /* 0x00000003dcdc7819 */ /* 0x000fe400000012ff */
[----:B------:R-:W-:Y:S02]  /*0ff0*/  SHF.R.U64 R218, R218, 0x3, RZ ;  /* 0x00000003dada7819 */ /* 0x000fe400000012ff */
[----:B------:R-:W-:Y:S02]  /*1000*/  SHF.R.U64 R216, R216, 0x3, RZ ;  /* 0x00000003d8d87819 */ /* 0x000fe400000012ff */
[----:B------:R-:W-:Y:S02]  /*1010*/  IADD3 R213, P0, R160, 0x9000, RZ ;  /* 0x00009000a0d57810 */ /* 0x000fe40007f1e0ff */
[----:B------:R-:W-:Y:S02]  /*1020*/  SHF.R.U64 R214, R214, 0x3, RZ ;  /* 0x00000003d6d67819 */ /* 0x000fe400000012ff */
[----:B------:R-:W-:-:S02]  /*1030*/  LEA.HI R8, R8, R7, RZ, 0x3 ;  /* 0x0000000708087211 */ /* 0x000fc400078f18ff */
        /* <DEDUP_REMOVED lines=8> */
[----:B------:R-:W-:Y:S02]  /*10c0*/  LOP3.LUT R212, R213, 0x380, RZ, 0xc0, !PT ;  /* 0x00000380d5d47812 */ /* 0x000fe400078ec0ff */
[----:B------:R-:W-:Y:S01]  /*10d0*/  LOP3.LUT R214, R214, R215, RZ, 0x3c, !PT ;  /* 0x000000d7d6d67212 */ /* 0x000fe200078e3cff */
[----:B------:R-:W-:Y:S01]  /*10e0*/  IMAD.X R215, RZ, RZ, R161, P5 ;  /* 0x000000ffffd77224 */ /* 0x000fe200028e06a1 */
[----:B------:R-:W-:Y:S01]  /*10f0*/  LOP3.LUT R0, R3, 0x7ffffffc, RZ, 0xc0, !PT ;  /* 0x7ffffffc03007812 */ /* 0x000fe200078ec0ff */
[----:B------:R-:W-:Y:S01]  /*1100*/  IMAD.U32 R3, R11, 0x40, R234 ;  /* 0x000000400b037824 */ /* 0x000fe200078e00ea */
[----:B------:R-:W-:-:S02]  /*1110*/  LOP3.LUT R8, R8, 0xfffffff8, RZ, 0xc0, !PT ;  /* 0xfffffff808087812 */ /* 0x000fc400078ec0ff */
[----:B------:R-:W-:Y:S01]  /*1120*/  LEA.HI R6, R6, R5, RZ, 0x5 ;  /* 0x0000000506067211 */ /* 0x000fe200078f28ff */
[----:B------:R-:W-:Y:S01]  /*1130*/  IMAD.IADD R0, R5, 0x1, -R0 ;  /* 0x0000000105007824 */ /* 0x000fe200078e0a00 */
[C---:B------:R-:W-:Y:S01]  /*1140*/  IADD3 R211, P4, R160.reuse, 0xa000, RZ ;  /* 0x0000a000a0d37810 */ /* 0x040fe20007f9e0ff */
[----:B------:R-:W-:Y:S01]  /*1150*/  IMAD.IADD R7, R7, 0x1, -R8 ;  /* 0x0000000107077824 */ /* 0x000fe200078e0a08 */
[----:B------:R-:W-:Y:S01]  /*1160*/  IADD3 R209, P3, R160, 0xb000, RZ ;  /* 0x0000b000a0d17810 */ /* 0x000fe20007f7e0ff */
[----:B------:R-:W-:Y:S01]  /*1170*/  IMAD.SHL.U32 R231, R0, 0x2, RZ ;  /* 0x0000000200e77824 */ /* 0x000fe200078e00ff */
[C---:B------:R-:W-:Y:S01]  /*1180*/  IADD3 R207, P2, R160.reuse, 0xc000, RZ ;  /* 0x0000c000a0cf7810 */ /* 0x040fe20007f5e0ff */
[----:B------:R-:W-:Y:S01]  /*1190*/  IMAD.WIDE R156, R3, 0x2, R156 ;  /* 0x00000002039c7825 */ /* 0x000fe200078e029c */
[C---:B------:R-:W-:Y:S02]  /*11a0*/  IADD3 R205, P1, R160.reuse, 0xd000, RZ ;  /* 0x0000d000a0cd7810 */ /* 0x040fe40007f3e0ff */
[C---:B------:R-:W-:Y:S01]  /*11b0*/  IADD3 R203, P6, R160.reuse, 0xe000, RZ ;  /* 0x0000e000a0cb7810 */ /* 0x040fe20007fde0ff */
[----:B------:R-:W-:Y:S01]  /*11c0*/  IMAD.IADD R159, R231, 0x1, R228 ;  /* 0x00000001e79f7824 */ /* 0x000fe200078e02e4 */
[----:B------:R-:W-:-:S02]  /*11d0*/  IADD3 R201, P5, R160, 0xf000, RZ ;  /* 0x0000f000a0c97810 */ /* 0x000fc40007fbe0ff */
[----:B------:R-:W-:Y:S02]  /*11e0*/  SHF.R.U64 R212, R212, 0x3, RZ ;  /* 0x00000003d4d47819 */ /* 0x000fe400000012ff */
[----:B------:R-:W-:Y:S02]  /*11f0*/  LOP3.LUT R210, R211, 0x380, RZ, 0xc0, !PT ;  /* 0x00000380d3d27812 */ /* 0x000fe400078ec0ff */
[----:B------:R-:W-:Y:S02]  /*1200*/  LOP3.LUT R208, R209, 0x380, RZ, 0xc0, !PT ;  /* 0x00000380d1d07812 */ /* 0x000fe400078ec0ff */
[----:B------:R-:W-:Y:S02]  /*1210*/  LOP3.LUT R206, R207, 0x380, RZ, 0xc0, !PT ;  /* 0x00000380cfce7812 */ /* 0x000fe400078ec0ff */
[----:B------:R-:W-:Y:S02]  /*1220*/  LOP3.LUT R204, R205, 0x380, RZ, 0xc0, !PT ;  /* 0x00000380cdcc7812 */ /* 0x000fe400078ec0ff */
[----:B------:R-:W-:-:S02]  /*1230*/  LOP3.LUT R202, R203, 0x380, RZ, 0xc0, !PT ;  /* 0x00000380cbca7812 */ /* 0x000fc400078ec0ff */
[----:B------:R-:W-:Y:S02]  /*1240*/  LOP3.LUT R200, R201, 0x380, RZ, 0xc0, !PT ;  /* 0x00000380c9c87812 */ /* 0x000fe400078ec0ff */
[----:B------:R-:W-:Y:S02]  /*1250*/  SHF.R.S32.HI R6, RZ, 0x5, R6 ;  /* 0x00000005ff067819 */ /* 0x000fe40000011406 */
[----:B------:R-:W-:Y:S01]  /*1260*/  LOP3.LUT R212, R212, R213, RZ, 0x3c, !PT ;  /* 0x000000d5d4d47212 */ /* 0x000fe200078e3cff */
[----:B------:R-:W-:Y:S01]  /*1270*/  IMAD.X R213, RZ, RZ, R161, P0 ;  /* 0x000000ffffd57224 */ /* 0x000fe200000e06a1 */
[----:B------:R-:W-:Y:S01]  /*1280*/  SHF.R.U64 R210, R210, 0x3, RZ ;  /* 0x00000003d2d27819 */ /* 0x000fe200000012ff */
[----:B------:R-:W-:Y:S01]  /*1290*/  IMAD R158, R6, 0x10, R7 ;  /* 0x00000010069e7824 */ /* 0x000fe200078e0207 */
[----:B------:R-:W-:Y:S02]  /*12a0*/  SHF.R.U64 R208, R208, 0x3, RZ ;  /* 0x00000003d0d07819 */ /* 0x000fe400000012ff */
[----:B------:R-:W-:Y:S01]  /*12b0*/  SHF.R.U64 R206, R206, 0x3, RZ ;  /* 0x00000003cece7819 */ /* 0x000fe200000012ff */
[----:B------:R-:W-:Y:S01]  /*12c0*/  IMAD R235, R235, 0x8, R158 ;  /* 0x00000008ebeb7824 */ /* 0x000fe200078e029e */
[----:B------:R-:W-:-:S02]  /*12d0*/  SHF.R.U64 R204, R204, 0x3, RZ ;  /* 0x00000003cccc7819 */ /* 0x000fc400000012ff */
[----:B------:R-:W-:Y:S02]  /*12e0*/  SHF.R.U64 R202, R202, 0x3, RZ ;  /* 0x00000003caca7819 */ /* 0x000fe400000012ff */
        /* <DEDUP_REMOVED lines=14> */
[----:B------:R-:W-:Y:S01]  /*13d0*/  SHF.R.S32.HI R195, RZ, 0x1f, R185 ;  /* 0x0000001fffc37819 */ /* 0x000fe200000114b9 */
[----:B------:R-:W-:Y:S01]  /*13e0*/  IMAD.X R201, RZ, RZ, R161, P5 ;  /* 0x000000ffffc97224 */ /* 0x000fe200028e06a1 */
[----:B------:R-:W-:-:S02]  /*13f0*/  SHF.R.S32.HI R194, RZ, 0x1f, R184 ;  /* 0x0000001fffc27819 */ /* 0x000fc400000114b8 */
[----:B------:R-:W-:Y:S02]  /*1400*/  SHF.R.S32.HI R193, RZ, 0x1f, R167 ;  /* 0x0000001fffc17819 */ /* 0x000fe400000114a7 */
[----:B------:R-:W-:Y:S02]  /*1410*/  SHF.R.S32.HI R192, RZ, 0x1f, R166 ;  /* 0x0000001fffc07819 */ /* 0x000fe400000114a6 */
[----:B------:R-:W-:Y:S02]  /*1420*/  SHF.R.S32.HI R191, RZ, 0x1f, R165 ;  /* 0x0000001fffbf7819 */ /* 0x000fe400000114a5 */
[----:B------:R-:W-:Y:S02]  /*1430*/  SHF.R.S32.HI R190, RZ, 0x1f, R187 ;  /* 0x0000001fffbe7819 */ /* 0x000fe400000114bb */
[----:B------:R-:W-:-:S07]  /*1440*/  SHF.R.S32.HI R189, RZ, 0x1f, R186 ;  /* 0x0000001fffbd7819 */ /* 0x000fce00000114ba */
.L_x_6545:
        /* <DEDUP_REMOVED lines=12> */
[----:B0--34-:R-:W-:Y:S02]  /*1510*/  IMAD.U32 R4, RZ, RZ, UR8 ;  /* 0x00000008ff047e24 */ /* 0x019fe4000f8e00ff */
[----:B------:R-:W-:Y:S01]  /*1520*/  IMAD.U32 R5, RZ, RZ, UR9 ;  /* 0x00000009ff057e24 */ /* 0x000fe2000f8e00ff */
[----:B------:R-:W-:-:S03]  /*1530*/  @UP1 UIMAD.WIDE UR8, UR6, 0x4, UR10 ;  /* 0x00000004060818a5 */ /* 0x000fc6000f8e020a */
[----:B------:R-:W-:Y:S01]  /*1540*/  ULDC.64 UR10, c[0x0][0xb18] ;  /* 0x0002c600000a7ab9 */ /* 0x000fe20000000a00 */
[----:B--2---:R-:W2:Y:S02]  /*1550*/  @P0 LDG.E R4, desc[UR40][R4.64] ;  /* 0x0000002804040981 */ /* 0x004ea4000c1e1900 */
[----:B------:R-:W-:Y:S02]  /*1560*/  IMAD.U32 R6, RZ, RZ, UR8 ;  /* 0x00000008ff067e24 */ /* 0x000fe4000f8e00ff */
[----:B------:R-:W-:Y:S01]  /*1570*/  IMAD.U32 R7, RZ, RZ, UR9 ;  /* 0x00000009ff077e24 */ /* 0x000fe2000f8e00ff */
[----:B------:R-:W-:-:S04]  /*1580*/  ULDC.64 UR8, c[0x0][0x418] ;  /* 0x0001060000087ab9 */ /* 0x000fc80000000a00 */
[----:B------:R-:W3:Y:S01]  /*1590*/  @P2 LDG.E R6, desc[UR40][R6.64] ;  /* 0x0000002806062981 */ /* 0x000ee2000c1e1900 */
[----:B------:R-:W-:Y:S01]  /*15a0*/  UISETP.NE.U32.AND UP0, UPT, UR8, URZ, UPT ;  /* 0x0000003f0800728c */ /* 0x000fe2000bf05070 */
[----:B------:R-:W-:Y:S01]  /*15b0*/  ISETP.NE.U32.AND P1, PT, RZ, UR10, PT ;  /* 0x0000000aff007c0c */ /* 0x000fe2000bf25070 */
[----:B------:R-:W-:Y:S01]  /*15c0*/  UMOV UR4, URZ ;  /* 0x0000003f00047c82 */ /* 0x000fe20008000000 */
[----:B------:R-:W-:Y:S01]  /*15d0*/  ULDC UR8, c[0x0][0x424] ;  /* 0x0001090000087ab9 */ /* 0x000fe20000000800 */
[----:B------:R-:W-:Y:S01]  /*15e0*/  UISETP.NE.AND.EX UP0, UPT, UR9, URZ, UPT, UP0 ;  /* 0x0000003f0900728c */ /* 0x000fe2000bf05300 */
[----:B------:R-:W-:Y:S01]  /*15f0*/  ISETP.NE.AND.EX P1, PT, RZ, UR11, PT, P1 ;  /* 0x0000000bff007c0c */ /* 0x000fe2000bf25310 */
[----:B------:R-:W-:Y:S01]  /*1600*/  ULDC UR48, c[0x0][0x288] ;  /* 0x0000a20000307ab9 */ /* 0x000fe20000000800 */
[----:B------:R-:W-:Y:S01]  /*1610*/  UMOV UR39, UR7 ;  /* 0x0000000700277c82 */ /* 0x000fe20008000000 */
[----:B------:R-:W-:-:S04]  /*1620*/  USEL UR8, UR8, 0x1, UP0 ;  /* 0x0000000108087887 */ /* 0x000fc80008000000 */
[----:B------:R-:W-:Y:S01]  /*1630*/  UIMAD UR49, UR8, UR49, URZ ;  /* 0x00000031083172a4 */ /* 0x000fe2000f8e023f */
[----:B--2---:R-:W-:Y:S02]  /*1640*/  @P0 R2UR UR4, R4 ;  /* 0x00000000040402ca */ /* 0x004fe400000e0000 */
[----:B---3--:R-:W-:Y:S01]  /*1650*/  @P2 R2UR UR48, R6 ;  /* 0x00000000063022ca */ /* 0x008fe200000e0000 */
[----:B-1----:R-:W-:-:S14]  /*1660*/  @P2 BRA `(.L_x_6407) ;  /* 0x0000000000342947 */ /* 0x002fdc0003800000 */
        /* <DEDUP_REMOVED lines=13> */
.L_x_6407:
[----:B------:R-:W-:Y:S01]  /*1740*/  UMOV UR42, UR5 ;  /* 0x00000005002a7c82 */ /* 0x000fe20008000000 */
        /* <DEDUP_REMOVED lines=9> */
.L_x_6408:
        /* <DEDUP_REMOVED lines=13> */
.L_x_6409:
[----:B------:R-:W0:Y:S01]  /*18b0*/  LDC R0, c[0x0][0xa80] ;  /* 0x0002a000ff007b82 */ /* 0x000e220000000800 */
[----:B------:R-:W-:Y:S01]  /*18c0*/  UISETP.NE.AND UP0, UPT, UR38, 0x1, UPT ;  /* 0x000000012600788c */ /* 0x000fe2000bf05270 */
[----:B------:R1:W-:Y:S01]  /*18d0*/  STL.128 [R1+0x410], RZ ;  /* 0x000410ff01007387 */ /* 0x0003e20000100c00 */
[----:B------:R-:W-:Y:S01]  /*18e0*/  IADD3 R28, P0, R2, 0x410, RZ ;  /* 0x00000410021c7810 */ /* 0x000fe20007f1e0ff */
[----:B------:R-:W-:Y:S02]  /*18f0*/  UIADD3 UR49, -UR4, UR49, URZ ;  /* 0x0000003104317290 */ /* 0x000fe4000fffe13f */
[----:B------:R1:W-:Y:S01]  /*1900*/  STL.128 [R1+0x420], RZ ;  /* 0x000420ff01007387 */ /* 0x0003e20000100c00 */
[----:B------:R-:W-:Y:S01]  /*1910*/  PLOP3.LUT P1, PT, PT, PT, UP0, 0x80, 0x0 ;  /* 0x000000000000781c */ /* 0x000fe20003f2f008 */
[----:B------:R-:W-:Y:S02]  /*1920*/  IMAD.X R29, RZ, RZ, R16, P0 ;  /* 0x000000ffff1d7224 */ /* 0x000fe400000e0610 */
[----:B------:R1:W-:Y:S04]  /*1930*/  STL.128 [R1+0x200], RZ ;  /* 0x000200ff01007387 */ /* 0x0003e80000100c00 */
[----:B------:R1:W-:Y:S04]  /*1940*/  STL.128 [R1+0x210], RZ ;  /* 0x000210ff01007387 */ /* 0x0003e80000100c00 */
[----:B------:R1:W-:Y:S04]  /*1950*/  STL.128 [R1+0x220], RZ ;  /* 0x000220ff01007387 */ /* 0x0003e80000100c00 */
[----:B------:R1:W-:Y:S04]  /*1960*/  STL.128 [R1+0x230], RZ ;  /* 0x000230ff01007387 */ /* 0x0003e80000100c00 */
[----:B0-----:R1:W-:Y:S04]  /*1970*/  STL [R1+0x430], R0 ;  /* 0x0004300001007387 */ /* 0x0013e80000100800 */
        /* <DEDUP_REMOVED lines=31> */
[----:B------:R-:W-:Y:S02]  /*1b70*/  UISETP.NE.AND UP0, UPT, UR4, 0x1, UPT ;  /* 0x000000010400788c */ /* 0x000fe4000bf05270 */
[----:B------:R-:W-:Y:S01]  /*1b80*/  UIADD3 UR9, UR8, 0x3f, URZ ;  /* 0x0000003f08097890 */ /* 0x000fe2000fffe03f */
[----:B------:R-:W-:Y:S01]  /*1b90*/  ULDC.64 UR4, c[0x0][0xad8] ;  /* 0x0002b60000047ab9 */ /* 0x000fe20000000a00 */
[----:B------:R-:W-:Y:S02]  /*1ba0*/  UIADD3 UR10, UR49, 0x1, -UR48 ;  /* 0x00000001310a7890 */ /* 0x000fe4000fffe830 */
[----:B------:R-:W-:-:S05]  /*1bb0*/  UISETP.GE.AND UP1, UPT, UR5, 0x1, UPT ;  /* 0x000000010500788c */ /* 0x000fca000bf26270 */
[----:B------:R-:W-:Y:S01]  /*1bc0*/  @UP0 UIADD3 UR6, UR8, 0x3f, URZ ;  /* 0x0000003f08060890 */ /* 0x000fe2000fffe03f */
[----:B------:R-:W-:Y:S01]  /*1bd0*/  @UP0 ULDC UR7, c[0x0][0x44c] ;  /* 0x0001130000070ab9 */ /* 0x000fe20000000800 */
[----:B------:R-:W-:Y:S02]  /*1be0*/  PLOP3.LUT P1, PT, PT, PT, UP1, 0x80, 0x0 ;  /* 0x000000000000781c */ /* 0x000fe40003f2f018 */
        /* <DEDUP_REMOVED lines=16> */
.L_x_6412:
[----:B------:R-:W-:-:S11]  /*1cf0*/  UISETP.NE.AND UP1, UPT, UR5, 0x1, UPT ;  /* 0x000000010500788c */ /* 0x000fd6000bf25270 */
[----:B------:R-:W-:Y:S02]  /*1d00*/  @UP1 ULDC.64 UR10, c[0x0][0xae0] ;  /* 0x0002b800000a1ab9 */ /* 0x000fe40000000a00 */
[----:B------:R-:W-:-:S04]  /*1d10*/  UIMAD.WIDE.U32 UR6, UR9, UR10, URZ ;  /* 0x0000000a090672a5 */ /* 0x000fc8000f8e003f */
[----:B------:R-:W-:-:S12]  /*1d20*/  @UP1 USHF.R.U32.HI UR9, URZ, UR11, UR7 ;  /* 0x0000000b3f091299 */ /* 0x000fd80008011607 */
.L_x_6413:
[----:B------:R-:W-:-:S04]  /*1d30*/  UIMAD UR9, UR9, UR5, UR5 ;  /* 0x00000005090972a4 */ /* 0x000fc8000f8e0205 */
[----:B------:R-:W-:-:S04]  /*1d40*/  UISETP.LT.AND UP1, UPT, UR4, UR9, UPT ;  /* 0x000000090400728c */ /* 0x000fc8000bf21270 */
[----:B------:R-:W-:-:S12]  /*1d50*/  USEL UR4, UR4, UR9, UP1 ;  /* 0x0000000904047287 */ /* 0x000fd80008800000 */
.L_x_6411:
        /* <DEDUP_REMOVED lines=13> */
[----:B------:R-:W-:Y:S01]  /*1e30*/  UIADD3 UR8, UR8, UR49, -UR48 ;  /* 0x0000003108087290 */ /* 0x000fe2000fffe830 */
        /* <DEDUP_REMOVED lines=14> */
.L_x_6415:
[----:B------:R-:W-:-:S11]  /*1f20*/  UISETP.NE.AND UP0, UPT, UR5, 0x1, UPT ;  /* 0x000000010500788c */ /* 0x000fd6000bf05270 */
[----:B------:R-:W-:Y:S02]  /*1f30*/  @UP0 ULDC.64 UR10, c[0x0][0xae0] ;  /* 0x0002b800000a0ab9 */ /* 0x000fe40000000a00 */
[----:B------:R-:W-:-:S04]  /*1f40*/  UIMAD.WIDE.U32 UR6, UR8, UR10, URZ ;  /* 0x0000000a080672a5 */ /* 0x000fc8000f8e003f */
[----:B------:R-:W-:-:S12]  /*1f50*/  @UP0 USHF.R.U32.HI UR8, URZ, UR11, UR7 ;  /* 0x0000000b3f080299 */ /* 0x000fd80008011607 */
.L_x_6416:
[----:B------:R-:W-:-:S04]  /*1f60*/  UIMAD UR5, UR8, UR5, URZ ;  /* 0x00000005080572a4 */ /* 0x000fc8000f8e023f */
[----:B------:R-:W-:-:S04]  /*1f70*/  UISETP.LT.AND UP0, UPT, UR4, UR5, UPT ;  /* 0x000000050400728c */ /* 0x000fc8000bf01270 */
[----:B------:R-:W-:-:S12]  /*1f80*/  USEL UR4, UR4, UR5, !UP0 ;  /* 0x0000000504047287 */ /* 0x000fd8000c000000 */
.L_x_6414:
        /* <DEDUP_REMOVED lines=711> */
.L_x_6419:
[----:B------:R-:W-:Y:S05]  /*4c00*/  BSYNC B0 ;  /* 0x0000000000007941 */ /* 0x000fea0003800000 */
.L_x_6418:
[----:B------:R-:W-:-:S04]  /*4c10*/  UIADD3 UR21, UR21, -0x2, URZ ;  /* 0xfffffffe15157890 */ /* 0x000fc8000fffe03f */
[----:B------:R-:W-:-:S06]  /*4c20*/  UISETP.GE.AND UP0, UPT, UR21, UR20, UPT ;  /* 0x000000141500728c */ /* 0x000fcc000bf06270 */
[----:B------:R-:W-:-:S13]  /*4c30*/  PLOP3.LUT P0, PT, PT, PT, UP0, 0x80, 0x0 ;  /* 0x000000000000781c */ /* 0x000fda0003f0f008 */
[----:B------:R-:W-:Y:S05]  /*4c40*/  @!P0 BRA `(.L_x_6420) ;  /* 0x0000003c00648947 */ /* 0x000fea0003800000 */
.L_x_6423:
[----:B0-----:R-:W2:Y:S04]  /*4c50*/  LDL R0, [R1+0x1e8] ;  /* 0x0001e80001007983 */ /* 0x001ea80000100800 */
        /* <DEDUP_REMOVED lines=64> */
[----:B--2---:R-:W-:-:S05]  /*5060*/  IMAD R21, R0, 0x40, R158 ;  /* 0x0000004000157824 */ /* 0x004fca00078e029e */
[----:B------:R-:W-:Y:S01]  /*5070*/  LEA R21, R21, UR47, 0x2 ;  /* 0x0000002f15157c11 */ /* 0x000fe2000f8e10ff */
[----:B------:R-:W-:Y:S06]  /*5080*/  BAR.SYNC.DEFER_BLOCKING 0xe, 0x100 ;  /* 0x0384000000007b1d */ /* 0x000fec0000010000 */
[----:B------:R-:W3:Y:S04]  /*5090*/  LDS R3, [R21+0x38400] ;  /* 0x0384000015037984 */ /* 0x000ee80000000800 */
[----:B------:R-:W0:Y:S01]  /*50a0*/  LDS R21, [R21+0x38420] ;  /* 0x0384200015157984 */ /* 0x000e220000000800 */
[C---:B---3--:R-:W-:Y:S01]  /*50b0*/  FMUL.FTZ R137, R3.reuse, R137 ;  /* 0x0000008903897220 */ /* 0x048fe20000410000 */
[C---:B------:R-:W-:Y:S01]  /*50c0*/  FMUL.FTZ R136, R3.reuse, R136 ;  /* 0x0000008803887220 */ /* 0x040fe20000410000 */
        /* <DEDUP_REMOVED lines=66> */
[----:B------:R-:W-:Y:S01]  /*54f0*/  STL.64 [R1+0x210], R136 ;  /* 0x0002108801007387 */ /* 0x000fe20000100a00 */
[C---:B------:R-:W-:Y:S01]  /*5500*/  FMUL.FTZ R65, R21.reuse, R65 ;  /* 0x0000004115417220 */ /* 0x040fe20000410000 */
[----:B------:R-:W-:-:S02]  /*5510*/  FMUL.FTZ R64, R21, R64 ;  /* 0x0000004015407220 */ /* 0x000fc40000410000 */
[----:B------:R-:W-:Y:S01]  /*5520*/  STL.64 [R1+0x220], R134 ;  /* 0x0002208601007387 */ /* 0x000fe20000100a00 */
[C---:B------:R-:W-:Y:S01]  /*5530*/  FMUL.FTZ R73, R21.reuse, R73 ;  /* 0x0000004915497220 */ /* 0x040fe20000410000 */
[C---:B------:R-:W-:Y:S02]  /*5540*/  FMUL.FTZ R72, R21.reuse, R72 ;  /* 0x0000004815487220 */ /* 0x040fe40000410000 */
[----:B------:R-:W-:Y:S01]  /*5550*/  STL.64 [R1+0x230], R138 ;  /* 0x0002308a01007387 */ /* 0x000fe20000100a00 */
[C---:B------:R-:W-:Y:S01]  /*5560*/  FMUL.FTZ R71, R21.reuse, R71 ;  /* 0x0000004715477220 */ /* 0x040fe20000410000 */
[C---:B------:R-:W-:Y:S02]  /*5570*/  FMUL.FTZ R70, R21.reuse, R70 ;  /* 0x0000004615467220 */ /* 0x040fe40000410000 */
        /* <DEDUP_REMOVED lines=78> */
[----:B------:R0:W-:Y:S01]  /*5a60*/  STL.64 [R1+0x3e0], R74 ;  /* 0x0003e04a01007387 */ /* 0x0001e20000100a00 */
[C---:B------:R-:W-:Y:S01]  /*5a70*/  FMUL.FTZ R7, R21.reuse, R7 ;  /* 0x0000000715077220 */ /* 0x040fe20000410000 */
[----:B------:R-:W-:Y:S02]  /*5a80*/  FMUL.FTZ R6, R21, R6 ;  /* 0x0000000615067220 */ /* 0x000fe40000410000 */
        /* <DEDUP_REMOVED lines=34> */
[----:B0-----:R-:W4:Y:S04]  /*5cb0*/  LDL R74, [R1+0x204] ;  /* 0x00020400014a7983 */ /* 0x001f280000100800 */
[----:B-1----:R-:W5:Y:S04]  /*5cc0*/  LDL R76, [R1+0x208] ;  /* 0x00020800014c7983 */ /* 0x002f680000100800 */
[----:B------:R-:W5:Y:S04]  /*5cd0*/  LDL R78, [R1+0x20c] ;  /* 0x00020c00014e7983 */ /* 0x000f680000100800 */
[----:B------:R-:W5:Y:S04]  /*5ce0*/  LDL R14, [R1+0x210] ;  /* 0x00021000010e7983 */ /* 0x000f680000100800 */
[----:B------:R-:W5:Y:S04]  /*5cf0*/  LDL R80, [R1+0x214] ;  /* 0x0002140001507983 */ /* 0x000f680000100800 */
[----:B------:R-:W5:Y:S04]  /*5d00*/  LDL R84, [R1+0x218] ;  /* 0x0002180001547983 */ /* 0x000f680000100800 */
[----:B------:R-:W5:Y:S04]  /*5d10*/  LDL R86, [R1+0x21c] ;  /* 0x00021c0001567983 */ /* 0x000f680000100800 */
[----:B--2---:R-:W2:Y:S04]  /*5d20*/  LDL R4, [R1+0x220] ;  /* 0x0002200001047983 */ /* 0x004ea80000100800 */
[----:B------:R-:W2:Y:S04]  /*5d30*/  LDL R88, [R1+0x224] ;  /* 0x0002240001587983 */ /* 0x000ea80000100800 */
[----:B------:R-:W2:Y:S04]  /*5d40*/  LDL R90, [R1+0x228] ;  /* 0x00022800015a7983 */ /* 0x000ea80000100800 */
[----:B------:R-:W2:Y:S04]  /*5d50*/  LDL R92, [R1+0x22c] ;  /* 0x00022c00015c7983 */ /* 0x000ea80000100800 */
[----:B---3--:R-:W3:Y:S04]  /*5d60*/  LDL R6, [R1+0x230] ;  /* 0x0002300001067983 */ /* 0x008ee80000100800 */
[----:B------:R-:W3:Y:S04]  /*5d70*/  LDL R94, [R1+0x234] ;  /* 0x00023400015e7983 */ /* 0x000ee80000100800 */
        /* <DEDUP_REMOVED lines=114> */
[----:B------:R-:W-:Y:S04]  /*64a0*/  STL [R1+0x200], R82 ;  /* 0x0002005201007387 */ /* 0x000fe80000100800 */
[----:B----4-:R-:W-:Y:S04]  /*64b0*/  STL [R1+0x204], R74 ;  /* 0x0002044a01007387 */ /* 0x010fe80000100800 */
[----:B-----5:R-:W-:Y:S04]  /*64c0*/  STL [R1+0x208], R76 ;  /* 0x0002084c01007387 */ /* 0x020fe80000100800 */
        /* <DEDUP_REMOVED lines=9> */
[----:B---3--:R-:W-:Y:S04]  /*6560*/  STL [R1+0x230], R6 ;  /* 0x0002300601007387 */ /* 0x008fe80000100800 */
        /* <DEDUP_REMOVED lines=147> */
[----:B------:R-:W-:-:S02]  /*6ea0*/  VIADD R0, R0, 0x1 ;  /* 0x0000000100007836 */ /* 0x000fc40000000000 */
[----:B------:R-:W-:Y:S02]  /*6eb0*/  IMAD.MOV.U32 R5, RZ, RZ, 0x40000040 ;  /* 0x40000040ff057424 */ /* 0x000fe400078e00ff */
[----:B------:R-:W-:Y:S01]  /*6ec0*/  IMAD.MOV.U32 R7, RZ, RZ, 0x40000040 ;  /* 0x40000040ff077424 */ /* 0x000fe200078e00ff */
[----:B------:R-:W-:Y:S01]  /*6ed0*/  ISETP.NE.AND P0, PT, R0, 0x2, PT ;  /* 0x000000020000780c */ /* 0x000fe20003f05270 */
[----:B------:R0:W-:Y:S01]  /*6ee0*/  STL [R1+0x1e8], R0 ;  /* 0x0001e80001007387 */ /* 0x0001e20000100800 */
[----:B------:R-:W-:Y:S01]  /*6ef0*/  R2UR UR15, R5 ;  /* 0x00000000050f72ca */ /* 0x000fe200000e0000 */
[----:B------:R-:W-:Y:S01]  /*6f00*/  IMAD.MOV.U32 R5, RZ, RZ, 0x40000040 ;  /* 0x40000040ff057424 */ /* 0x000fe200078e00ff */
[----:B------:R-:W-:Y:S01]  /*6f10*/  R2UR UR19, R7 ;  /* 0x00000000071372ca */ /* 0x000fe200000e0000 */
[----:B------:R-:W-:-:S03]  /*6f20*/  IMAD.MOV.U32 R7, RZ, RZ, 0x40000040 ;  /* 0x40000040ff077424 */ /* 0x000fc600078e00ff */
[----:B------:R-:W-:Y:S02]  /*6f30*/  R2UR UR11, R5 ;  /* 0x00000000050b72ca */ /* 0x000fe400000e0000 */
[----:B------:R-:W-:-:S03]  /*6f40*/  R2UR UR7, R7 ;  /* 0x00000000070772ca */ /* 0x000fc600000e0000 */
[----:B0-----:R-:W-:-:S05]  /*6f50*/  @!P0 IMAD.MOV.U32 R0, RZ, RZ, RZ ;  /* 0x000000ffff008224 */ /* 0x001fca00078e00ff */
[----:B------:R-:W-:Y:S02]  /*6f60*/  LEA R4, R0, UR22, 0xc ;  /* 0x0000001600047c11 */ /* 0x000fe4000f8e60ff */
[----:B------:R-:W3:Y:S02]  /*6f70*/  LDL R0, [R1+0x1f0] ;  /* 0x0001f00001007983 */ /* 0x000ee40000100800 */
[C---:B------:R-:W-:Y:S01]  /*6f80*/  R2UR UR14, R4.reuse ;  /* 0x00000000040e72ca */ /* 0x040fe200000e0000 */
[----:B------:R-:W-:-:S05]  /*6f90*/  VIADD R6, R4, 0x80 ;  /* 0x0000008004067836 */ /* 0x000fca0000000000 */
[----:B------:R-:W-:Y:S01]  /*6fa0*/  R2UR UR18, R6 ;  /* 0x00000000061272ca */ /* 0x000fe200000e0000 */
[C---:B------:R-:W-:Y:S02]  /*6fb0*/  VIADD R6, R4.reuse, 0x100 ;  /* 0x0000010004067836 */ /* 0x040fe40000000000 */
[----:B------:R-:W-:-:S03]  /*6fc0*/  VIADD R4, R4, 0x180 ;  /* 0x0000018004047836 */ /* 0x000fc60000000000 */
[----:B------:R-:W-:Y:S02]  /*6fd0*/  R2UR UR6, R6 ;  /* 0x00000000060672ca */ /* 0x000fe400000e0000 */
[----:B------:R-:W-:Y:S02]  /*6fe0*/  R2UR UR10, R4 ;  /* 0x00000000040a72ca */ /* 0x000fe400000e0000 */
[----:B------:R-:W4:Y:S01]  /*6ff0*/  @!P0 LDL R4, [R1+0x1ec] ;  /* 0x0001ec0001048983 */ /* 0x000f220000100800 */
[----:B--2---:R-:W-:-:S06]  /*7000*/  WARPGROUP.ARRIVE ;  /* 0x00000000000079c5 */ /* 0x004fcc0000000000 */
        /* <DEDUP_REMOVED lines=139> */
[----:B------:R-:W4:Y:S04]  /*78c0*/  LDL R6, [R1+0x200] ;  /* 0x0002000001067983 */ /* 0x000f280000100800 */
[----:B0-----:R-:W4:Y:S04]  /*78d0*/  LDL R78, [R1+0x204] ;  /* 0x00020400014e7983 */ /* 0x001f280000100800 */
[----:B-1----:R-:W4:Y:S04]  /*78e0*/  LDL R80, [R1+0x208] ;  /* 0x0002080001507983 */ /* 0x002f280000100800 */
[----:B------:R-:W4:Y:S04]  /*78f0*/  LDL R82, [R1+0x20c] ;  /* 0x00020c0001527983 */ /* 0x000f280000100800 */
[----:B------:R-:W4:Y:S04]  /*7900*/  LDL R8, [R1+0x210] ;  /* 0x0002100001087983 */ /* 0x000f280000100800 */
[----:B--2---:R-:W2:Y:S04]  /*7910*/  LDL R84, [R1+0x214] ;  /* 0x0002140001547983 */ /* 0x004ea80000100800 */
[----:B------:R-:W2:Y:S04]  /*7920*/  LDL R86, [R1+0x218] ;  /* 0x0002180001567983 */ /* 0x000ea80000100800 */
[----:B-----5:R-:W5:Y:S04]  /*7930*/  LDL R88, [R1+0x21c] ;  /* 0x00021c0001587983 */ /* 0x020f680000100800 */
[----:B------:R-:W5:Y:S04]  /*7940*/  LDL R10, [R1+0x220] ;  /* 0x00022000010a7983 */ /* 0x000f680000100800 */
[----:B------:R-:W5:Y:S04]  /*7950*/  LDL R90, [R1+0x224] ;  /* 0x00022400015a7983 */ /* 0x000f680000100800 */
[----:B---3--:R-:W3:Y:S04]  /*7960*/  LDL R92, [R1+0x228] ;  /* 0x00022800015c7983 */ /* 0x008ee80000100800 */
[----:B------:R-:W3:Y:S04]  /*7970*/  LDL R94, [R1+0x22c] ;  /* 0x00022c00015e7983 */ /* 0x000ee80000100800 */
[----:B------:R-:W3:Y:S04]  /*7980*/  LDL R12, [R1+0x230] ;  /* 0x00023000010c7983 */ /* 0x000ee80000100800 */
[----:B----4-:R-:W4:Y:S04]  /*7990*/  LDL R96, [R1+0x234] ;  /* 0x0002340001607983 */ /* 0x010f280000100800 */
        /* <DEDUP_REMOVED lines=114> */
[----:B------:R-:W-:Y:S04]  /*80c0*/  STL [R1+0x200], R6 ;  /* 0x0002000601007387 */ /* 0x000fe80000100800 */
[----:B------:R-:W-:Y:S04]  /*80d0*/  STL [R1+0x204], R78 ;  /* 0x0002044e01007387 */ /* 0x000fe80000100800 */
[----:B------:R-:W-:Y:S04]  /*80e0*/  STL [R1+0x208], R80 ;  /* 0x0002085001007387 */ /* 0x000fe80000100800 */
[----:B------:R-:W-:Y:S04]  /*80f0*/  STL [R1+0x20c], R82 ;  /* 0x00020c5201007387 */ /* 0x000fe80000100800 */
[----:B------:R-:W-:Y:S04]  /*8100*/  STL [R1+0x210], R8 ;  /* 0x0002100801007387 */ /* 0x000fe80000100800 */
[----:B--2---:R-:W-:Y:S04]  /*8110*/  STL [R1+0x214], R84 ;  /* 0x0002145401007387 */ /* 0x004fe80000100800 */
[----:B------:R-:W-:Y:S04]  /*8120*/  STL [R1+0x218], R86 ;  /* 0x0002185601007387 */ /* 0x000fe80000100800 */
[----:B-----5:R-:W-:Y:S04]  /*8130*/  STL [R1+0x21c], R88 ;  /* 0x00021c5801007387 */ /* 0x020fe80000100800 */
[----:B------:R-:W-:Y:S04]  /*8140*/  STL [R1+0x220], R10 ;  /* 0x0002200a01007387 */ /* 0x000fe80000100800 */
[----:B------:R-:W-:Y:S04]  /*8150*/  STL [R1+0x224], R90 ;  /* 0x0002245a01007387 */ /* 0x000fe80000100800 */
[----:B---3--:R-:W-:Y:S04]  /*8160*/  STL [R1+0x228], R92 ;  /* 0x0002285c01007387 */ /* 0x008fe80000100800 */
[----:B------:R-:W-:Y:S04]  /*8170*/  STL [R1+0x22c], R94 ;  /* 0x00022c5e01007387 */ /* 0x000fe80000100800 */
[----:B------:R-:W-:Y:S04]  /*8180*/  STL [R1+0x230], R12 ;  /* 0x0002300c01007387 */ /* 0x000fe80000100800 */
[----:B----4-:R-:W-:Y:S04]  /*8190*/  STL [R1+0x234], R96 ;  /* 0x0002346001007387 */ /* 0x010fe80000100800 */
        /* <DEDUP_REMOVED lines=130> */
.L_x_6422:
[----:B------:R-:W-:Y:S05]  /*89c0*/  BSYNC B0 ;  /* 0x0000000000007941 */ /* 0x000fea0003800000 */
.L_x_6421:
[----:B------:R-:W-:Y:S05]  /*89d0*/  @P0 BRA `(.L_x_6423) ;  /* 0xffffffc0009c0947 */ /* 0x000fea000383ffff */
.L_x_6420:
        /* <DEDUP_REMOVED lines=70> */
[----:B------:R-:W-:Y:S04]  /*8e40*/  LDS R21, [R140+0x38400] ;  /* 0x038400008c157984 */ /* 0x000fe80000000800 */
[----:B------:R-:W3:Y:S01]  /*8e50*/  LDS R140, [R140+0x38420] ;  /* 0x038420008c8c7984 */ /* 0x000ee20000000800 */
[----:B------:R-:W-:Y:S01]  /*8e60*/  BSSY B0, `(.L_x_6424) ;  /* 0x00000cd000007945 */ /* 0x000fe20003800000 */
[C---:B---3--:R-:W-:Y:S01]  /*8e70*/  FMUL.FTZ R29, R140.reuse, R29 ;  /* 0x0000001d8c1d7220 */ /* 0x048fe20000410000 */
[C---:B------:R-:W-:Y:S01]  /*8e80*/  FMUL.FTZ R28, R140.reuse, R28 ;  /* 0x0000001c8c1c7220 */ /* 0x040fe20000410000 */
[C---:B----4-:R-:W-:Y:S01]  /*8e90*/  FMUL.FTZ R11, R140.reuse, R11 ;  /* 0x0000000b8c0b7220 */ /* 0x050fe20000410000 */
[C---:B------:R-:W-:Y:S01]  /*8ea0*/  FMUL.FTZ R10, R140.reuse, R10 ;  /* 0x0000000a8c0a7220 */ /* 0x040fe20000410000 */
[C---:B-----5:R-:W-:Y:S01]  /*8eb0*/  FMUL.FTZ R139, R21.reuse, R139 ;  /* 0x0000008b158b7220 */ /* 0x060fe20000410000 */
        /* <DEDUP_REMOVED lines=193> */
[----:B------:R-:W-:-:S12]  /*9ad0*/  IMAD.MOV.U32 R0, RZ, RZ, 0x1 ;  /* 0x00000001ff007424 */ /* 0x000fd800078e00ff */
[----:B0-----:R-:W-:Y:S05]  /*9ae0*/  @P0 BRA `(.L_x_6425) ;  /* 0x0000000000100947 */ /* 0x001fea0003800000 */
[----:B------:R-:W2:Y:S04]  /*9af0*/  LDL R4, [R1+0x1ec] ;  /* 0x0001ec0001047983 */ /* 0x000ea80000100800 */
[----:B------:R0:W-:Y:S01]  /*9b00*/  STL [R1+0x1e8], RZ ;  /* 0x0001e8ff01007387 */ /* 0x0001e20000100800 */
[----:B--2---:R-:W-:-:S05]  /*9b10*/  LOP3.LUT R4, R4, 0x1, RZ, 0x3c, !PT ;  /* 0x0000000104047812 */ /* 0x004fca00078e3cff */
[----:B------:R0:W-:Y:S02]  /*9b20*/  STL [R1+0x1ec], R4 ;  /* 0x0001ec0401007387 */ /* 0x0001e40000100800 */
.L_x_6425:
[----:B------:R-:W-:Y:S05]  /*9b30*/  BSYNC B0 ;  /* 0x0000000000007941 */ /* 0x000fea0003800000 */
.L_x_6424:
[----:B------:R-:W-:Y:S05]  /*9b40*/  BRA `(.L_x_6417) ;  /* 0x000001e000007947 */ /* 0x000fea0003800000 */
.L_x_6410:
[----:B------:R-:W0:Y:S01]  /*9b50*/  S2R R3, SR_TID.X ;  /* 0x0000000000037919 */ /* 0x000e220000002100 */
[----:B------:R-:W-:Y:S01]  /*9b60*/  UISETP.NE.AND UP0, UPT, UR38, URZ, UPT ;  /* 0x0000003f2600728c */ /* 0x000fe2000bf05270 */
[----:B-1----:R-:W-:Y:S01]  /*9b70*/  IMAD.U32 R0, RZ, RZ, UR5 ;  /* 0x00000005ff007e24 */ /* 0x002fe2000f8e00ff */
[----:B------:R-:W-:Y:S01]  /*9b80*/  UMOV UR4, 0x1 ;  /* 0x0000000100047882 */ /* 0x000fe20000000000 */
[----:B------:R-:W-:Y:S01]  /*9b90*/  IMAD.MOV.U32 R5, RZ, RZ, 0x80 ;  /* 0x00000080ff057424 */ /* 0x000fe200078e00ff */
[----:B------:R-:W-:Y:S01]  /*9ba0*/  USEL UR4, UR4, 0x2, !UP0 ;  /* 0x0000000204047887 */ /* 0x000fe2000c000000 */
[----:B------:R-:W-:Y:S01]  /*9bb0*/  IMAD.MOV.U32 R6, RZ, RZ, 0x1 ;  /* 0x00000001ff067424 */ /* 0x000fe200078e00ff */
[----:B------:R-:W-:Y:S01]  /*9bc0*/  UIADD3 UR7, UP1, UR36, 0x38830, URZ ;  /* 0x0003883024077890 */ /* 0x000fe2000ff3e03f */
[----:B------:R-:W-:Y:S01]  /*9bd0*/  IMAD.MOV.U32 R7, RZ, RZ, RZ ;  /* 0x000000ffff077224 */ /* 0x000fe200078e00ff */
[----:B------:R-:W-:Y:S01]  /*9be0*/  UIADD3 UR9, UP0, UR36, 0x38840, URZ ;  /* 0x0003884024097890 */ /* 0x000fe2000ff1e03f */
[----:B------:R1:W-:Y:S01]  /*9bf0*/  STL [R1+0x70], R0 ;  /* 0x0000700001007387 */ /* 0x0003e20000100800 */
[----:B------:R-:W-:Y:S01]  /*9c00*/  IMAD.U32 R13, RZ, RZ, UR4 ;  /* 0x00000004ff0d7e24 */ /* 0x000fe2000f8e00ff */
[----:B------:R-:W-:Y:S01]  /*9c10*/  UIADD3 UR4, UP2, UR36, 0x38850, URZ ;  /* 0x0003885024047890 */ /* 0x000fe2000ff5e03f */
[----:B------:R-:W-:Y:S01]  /*9c20*/  IMAD.MOV.U32 R8, RZ, RZ, 0x1 ;  /* 0x00000001ff087424 */ /* 0x000fe200078e00ff */
[----:B------:R-:W-:Y:S01]  /*9c30*/  UIADD3 UR8, UP3, UR36, 0x38860, URZ ;  /* 0x0003886024087890 */ /* 0x000fe2000ff7e03f */
[----:B------:R-:W-:Y:S01]  /*9c40*/  IMAD.MOV.U32 R9, RZ, RZ, RZ ;  /* 0x000000ffff097224 */ /* 0x000fe200078e00ff */
[----:B------:R-:W-:Y:S01]  /*9c50*/  UIADD3.X UR6, URZ, UR37, URZ, UP2, !UPT ;  /* 0x000000253f067290 */ /* 0x000fe200097fe43f */
[----:B------:R-:W-:Y:S01]  /*9c60*/  IMAD.MOV.U32 R12, RZ, RZ, 0x2000 ;  /* 0x00002000ff0c7424 */ /* 0x000fe200078e00ff */
[----:B------:R-:W-:Y:S01]  /*9c70*/  ULDC UR11, c[0x0][0x448] ;  /* 0x00011200000b7ab9 */ /* 0x000fe20000000800 */
[----:B------:R-:W-:Y:S01]  /*9c80*/  UIADD3.X UR10, URZ, UR37, URZ, UP3, !UPT ;  /* 0x000000253f0a7290 */ /* 0x000fe20009ffe43f */
[----:B-1----:R-:W-:Y:S01]  /*9c90*/  IMAD.U32 R0, RZ, RZ, UR4 ;  /* 0x00000004ff007e24 */ /* 0x002fe2000f8e00ff */
[----:B------:R-:W-:Y:S01]  /*9ca0*/  UIADD3.X UR4, URZ, UR37, URZ, UP1, !UPT ;  /* 0x000000253f047290 */ /* 0x000fe20008ffe43f */
[----:B------:R1:W-:Y:S01]  /*9cb0*/  STL.64 [R1+0x60], R8 ;  /* 0x0000600801007387 */ /* 0x0003e20000100a00 */
[----:B------:R-:W-:Y:S01]  /*9cc0*/  UISETP.NE.AND UP1, UPT, UR11, 0x1, UPT ;  /* 0x000000010b00788c */ /* 0x000fe2000bf25270 */
[----:B------:R-:W-:Y:S01]  /*9cd0*/  IMAD.MOV.U32 R11, RZ, RZ, 0x100 ;  /* 0x00000100ff0b7424 */ /* 0x000fe200078e00ff */
[----:B------:R-:W-:Y:S01]  /*9ce0*/  UIADD3 UR44, UR49, 0x1, -UR48 ;  /* 0x00000001312c7890 */ /* 0x000fe2000fffe830 */
[----:B------:R2:W-:Y:S01]  /*9cf0*/  STL.64 [R1+0x18], R12 ;  /* 0x0000180c01007387 */ /* 0x0005e20000100a00 */
[----:B------:R-:W-:-:S02]  /*9d00*/  IMAD.U32 R14, RZ, RZ, UR7 ;  /* 0x00000007ff0e7e24 */ /* 0x000fc4000f8e00ff */
[----:B------:R-:W-:Y:S01]  /*9d10*/  IMAD.U32 R15, RZ, RZ, UR4 ;  /* 0x00000004ff0f7e24 */ /* 0x000fe2000f8e00ff */
[----:B------:R-:W-:Y:S01]  /*9d20*/  STL.64 [R1], RZ ;  /* 0x000000ff01007387 */ /* 0x000fe20000100a00 */
[----:B0-----:R-:W-:Y:S01]  /*9d30*/  LOP3.LUT R3, R3, 0x7f, RZ, 0xc0, !PT ;  /* 0x0000007f03037812 */ /* 0x001fe200078ec0ff */
[----:B-1----:R-:W-:Y:S02]  /*9d40*/  IMAD.MOV.U32 R9, RZ, RZ, R13 ;  /* 0x000000ffff097224 */ /* 0x002fe400078e000d */
[----:B------:R-:W-:Y:S01]  /*9d50*/  STL.64 [R1+0x8], R14 ;  /* 0x0000080e01007387 */ /* 0x000fe20000100a00 */
[----:B------:R-:W-:Y:S01]  /*9d60*/  ISETP.NE.AND P0, PT, R3, RZ, PT ;  /* 0x000000ff0300720c */ /* 0x000fe20003f05270 */
[----:B------:R-:W-:Y:S01]  /*9d70*/  IMAD.MOV.U32 R8, RZ, RZ, 0x10000 ;  /* 0x00010000ff087424 */ /* 0x000fe200078e00ff */
[----:B------:R-:W-:Y:S01]  /*9d80*/  @UP1 ULDC UR7, c[0x0][0x44c] ;  /* 0x0001130000071ab9 */ /* 0x000fe20000000800 */
[----:B--2---:R-:W-:Y:S01]  /*9d90*/  IMAD.U32 R12, RZ, RZ, UR9 ;  /* 0x00000009ff0c7e24 */ /* 0x004fe2000f8e00ff */
[----:B------:R-:W-:Y:S01]  /*9da0*/  SEL R4, RZ, 0x1, P0 ;  /* 0x00000001ff047807 */ /* 0x000fe20000000000 */
[----:B------:R-:W-:Y:S01]  /*9db0*/  STL.64 [R1+0x38], RZ ;  /* 0x000038ff01007387 */ /* 0x000fe20000100a00 */
[----:B------:R-:W-:-:S03]  /*9dc0*/  IADD3 R38, P0, R2, 0x38, RZ ;  /* 0x0000003802267810 */ /* 0x000fc60007f1e0ff */
[----:B------:R0:W-:Y:S01]  /*9dd0*/  STL.128 [R1+0x20], R4 ;  /* 0x0000200401007387 */ /* 0x0001e20000100c00 */
[----:B------:R-:W-:Y:S02]  /*9de0*/  IMAD.MOV.U32 R10, RZ, RZ, R4 ;  /* 0x000000ffff0a7224 */ /* 0x000fe400078e0004 */
[----:B------:R-:W-:-:S03]  /*9df0*/  IMAD.X R47, RZ, RZ, R16, P0 ;  /* 0x000000ffff2f7224 */ /* 0x000fc600000e0610 */
[----:B------:R1:W-:Y:S01]  /*9e00*/  STL.128 [R1+0x50], R8 ;  /* 0x0000500801007387 */ /* 0x0003e20000100c00 */
[----:B0-----:R-:W-:Y:S01]  /*9e10*/  IMAD.U32 R5, RZ, RZ, UR6 ;  /* 0x00000006ff057e24 */ /* 0x001fe2000f8e00ff */
[----:B------:R-:W-:Y:S01]  /*9e20*/  UIADD3.X UR6, URZ, UR37, URZ, UP0, !UPT ;  /* 0x000000253f067290 */ /* 0x000fe200087fe43f */
[----:B------:R-:W-:Y:S01]  /*9e30*/  IMAD.U32 R6, RZ, RZ, UR8 ;  /* 0x00000008ff067e24 */ /* 0x000fe2000f8e00ff */
[----:B------:R-:W-:Y:S01]  /*9e40*/  USHF.L.U32 UR8, UR5, 0x6, URZ ;  /* 0x0000000605087899 */ /* 0x000fe2000800063f */
[----:B------:R-:W-:Y:S01]  /*9e50*/  IMAD.U32 R7, RZ, RZ, UR10 ;  /* 0x0000000aff077e24 */ /* 0x000fe2000f8e00ff */
[----:B------:R-:W-:Y:S01]  /*9e60*/  @UP1 ULDC UR10, c[0x0][0x450] ;  /* 0x00011400000a1ab9 */ /* 0x000fe20000000800 */
[----:B------:R-:W-:Y:S01]  /*9e70*/  IMAD.MOV.U32 R4, RZ, RZ, R0 ;  /* 0x000000ffff047224 */ /* 0x000fe200078e0000 */
[----:B------:R-:W-:Y:S01]  /*9e80*/  ULDC.64 UR4, c[0x0][0xad8] ;  /* 0x0002b60000047ab9 */ /* 0x000fe20000000a00 */
[----:B------:R-:W-:Y:S01]  /*9e90*/  IMAD.U32 R13, RZ, RZ, UR6 ;  /* 0x00000006ff0d7e24 */ /* 0x000fe2000f8e00ff */
[----:B------:R-:W-:Y:S01]  /*9ea0*/  UISETP.GE.AND UP0, UPT, UR5, 0x1, UPT ;  /* 0x000000010500788c */ /* 0x000fe2000bf06270 */
[----:B------:R1:W-:Y:S01]  /*9eb0*/  STL.64 [R1+0x68], R6 ;  /* 0x0000680601007387 */ /* 0x0003e20000100a00 */
[----:B------:R-:W-:-:S02]  /*9ec0*/  @UP1 UIADD3 UR6, UR8, 0x3f, URZ ;  /* 0x0000003f08061890 */ /* 0x000fc4000fffe03f */
[----:B------:R-:W-:Y:S01]  /*9ed0*/  UIADD3 UR9, UR8, 0x3f, URZ ;  /* 0x0000003f08097890 */ /* 0x000fe2000fffe03f */
[----:B------:R1:W-:Y:S01]  /*9ee0*/  STL.128 [R1+0x40], R4 ;  /* 0x0000400401007387 */ /* 0x0003e20000100c00 */
[----:B------:R-:W-:Y:S01]  /*9ef0*/  UIMAD.WIDE.U32 UR6, UR6, UR7, URZ ;  /* 0x00000007060672a5 */ /* 0x000fe2000f8e003f */
[----:B------:R-:W-:Y:S02]  /*9f00*/  PLOP3.LUT P1, PT, PT, PT, UP0, 0x80, 0x0 ;  /* 0x000000000000781c */ /* 0x000fe40003f2f008 */
[----:B------:R1:W-:Y:S01]  /*9f10*/  STL.64 [R1+0x10], R12 ;  /* 0x0000100c01007387 */ /* 0x0003e20000100a00 */
[----:B------:R-:W-:-:S03]  /*9f20*/  @UP1 USHF.R.U32.HI UR9, URZ, UR10, UR7 ;  /* 0x0000000a3f091299 */ /* 0x000fc60008011607 */
[----:B------:R1:W-:Y:S01]  /*9f30*/  STL.64 [R1+0x30], R12 ;  /* 0x0000300c01007387 */ /* 0x0003e20000100a00 */
[----:B------:R-:W-:-:S04]  /*9f40*/  UIADD3 UR6, UR44, UR9, URZ ;  /* 0x000000092c067290 */ /* 0x000fc8000fffe03f */
[----:B------:R-:W-:Y:S02]  /*9f50*/  UIADD3 UR4, UR6, UR4, URZ ;  /* 0x0000000406047290 */ /* 0x000fe4000fffe03f */
[----:B------:R-:W-:Y:S10]  /*9f60*/  @!P1 BRA `(.L_x_6426) ;  /* 0x0000000000449947 */ /* 0x000ff40003800000 */
        /* <DEDUP_REMOVED lines=10> */
.L_x_6427:
[----:B------:R-:W-:-:S11]  /*a010*/  UISETP.NE.AND UP0, UPT, UR5, 0x1, UPT ;  /* 0x000000010500788c */ /* 0x000fd6000bf05270 */
[----:B------:R-:W-:Y:S02]  /*a020*/  @UP0 ULDC.64 UR10, c[0x0][0xae0] ;  /* 0x0002b800000a0ab9 */ /* 0x000fe40000000a00 */
[----:B------:R-:W-:-:S04]  /*a030*/  UIMAD.WIDE.U32 UR6, UR9, UR10, URZ ;  /* 0x0000000a090672a5 */ /* 0x000fc8000f8e003f */
[----:B------:R-:W-:-:S12]  /*a040*/  @UP0 USHF.R.U32.HI UR9, URZ, UR11, UR7 ;  /* 0x0000000b3f090299 */ /* 0x000fd80008011607 */
.L_x_6428:
[----:B------:R-:W-:-:S04]  /*a050*/  UIMAD UR9, UR9, UR5, UR5 ;  /* 0x00000005090972a4 */ /* 0x000fc8000f8e0205 */
[----:B------:R-:W-:-:S04]  /*a060*/  UISETP.LT.AND UP0, UPT, UR4, UR9, UPT ;  /* 0x000000090400728c */ /* 0x000fc8000bf01270 */
[----:B------:R-:W-:-:S12]  /*a070*/  USEL UR4, UR4, UR9, UP0 ;  /* 0x0000000904047287 */ /* 0x000fd80008000000 */
.L_x_6426:
        /* <DEDUP_REMOVED lines=29> */
.L_x_6430:
[----:B------:R-:W-:-:S11]  /*a250*/  UISETP.NE.AND UP0, UPT, UR5, 0x1, UPT ;  /* 0x000000010500788c */ /* 0x000fd6000bf05270 */
[----:B------:R-:W-:Y:S02]  /*a260*/  @UP0 ULDC.64 UR10, c[0x0][0xae0] ;  /* 0x0002b800000a0ab9 */ /* 0x000fe40000000a00 */
[----:B------:R-:W-:-:S04]  /*a270*/  UIMAD.WIDE.U32 UR6, UR8, UR10, URZ ;  /* 0x0000000a080672a5 */ /* 0x000fc8000f8e003f */
[----:B------:R-:W-:-:S12]  /*a280*/  @UP0 USHF.R.U32.HI UR8, URZ, UR11, UR7 ;  /* 0x0000000b3f080299 */ /* 0x000fd80008011607 */
.L_x_6431:
[----:B------:R-:W-:-:S04]  /*a290*/  UIMAD UR5, UR8, UR5, URZ ;  /* 0x00000005080572a4 */ /* 0x000fc8000f8e023f */
[----:B------:R-:W-:-:S04]  /*a2a0*/  UISETP.LT.AND UP0, UPT, UR4, UR5, UPT ;  /* 0x000000050400728c */ /* 0x000fc8000bf01270 */
[----:B------:R-:W-:-:S12]  /*a2b0*/  USEL UR4, UR4, UR5, !UP0 ;  /* 0x0000000504047287 */ /* 0x000fd8000c000000 */
.L_x_6429:
        /* <DEDUP_REMOVED lines=9> */
[----:B------:R-:W0:Y:S01]  /*a350*/  SHFL.IDX PT, R0, R197, RZ, 0x1f ;  /* 0x00001fffc5007589 */ /* 0x000e2200000e0000 */
[----:B------:R-:W-:Y:S01]  /*a360*/  UIADD3 UR5, UR47, 0x22400, URZ ;  /* 0x000224002f057890 */ /* 0x000fe2000fffe03f */
[----:B-1----:R-:W-:Y:S01]  /*a370*/  IMAD.MOV.U32 R13, RZ, RZ, 0x40000040 ;  /* 0x40000040ff0d7424 */ /* 0x002fe200078e00ff */
[----:B------:R-:W-:Y:S01]  /*a380*/  UIADD3 UR4, UR47, 0x20400, URZ ;  /* 0x000204002f047890 */ /* 0x000fe2000fffe03f */
[----:B------:R-:W1:Y:S01]  /*a390*/  S2R R48, SR_TID.X ;  /* 0x0000000000307919 */ /* 0x000e620000002100 */
[----:B------:R-:W-:Y:S01]  /*a3a0*/  UIADD3 UR8, UR47, 0x400, URZ ;  /* 0x000004002f087890 */ /* 0x000fe2000fffe03f */
[----:B------:R-:W-:Y:S01]  /*a3b0*/  IMAD.MOV.U32 R11, RZ, RZ, 0x40000040 ;  /* 0x40000040ff0b7424 */ /* 0x000fe200078e00ff */
[----:B------:R-:W-:Y:S01]  /*a3c0*/  USHF.R.U32.HI UR5, URZ, 0x4, UR5 ;  /* 0x000000043f057899 */ /* 0x000fe20008011605 */
[----:B------:R-:W-:Y:S01]  /*a3d0*/  IADD3 R34, P5, R2, 0xa8, RZ ;  /* 0x000000a802227810 */ /* 0x000fe20007fbe0ff */
[----:B------:R-:W-:Y:S01]  /*a3e0*/  UIADD3 UR9, UP0, UR36, 0x38400, URZ ;  /* 0x0003840024097890 */ /* 0x000fe2000ff1e03f */
[----:B------:R-:W-:Y:S01]  /*a3f0*/  IMAD.MOV.U32 R4, RZ, RZ, 0x1 ;  /* 0x00000001ff047424 */ /* 0x000fe200078e00ff */
[----:B------:R-:W-:Y:S01]  /*a400*/  USHF.R.U32.HI UR4, URZ, 0x4, UR4 ;  /* 0x000000043f047899 */ /* 0x000fe20008011604 */
[----:B------:R-:W-:Y:S01]  /*a410*/  IMAD.MOV.U32 R5, RZ, RZ, RZ ;  /* 0x000000ffff057224 */ /* 0x000fe200078e00ff */
[----:B------:R-:W-:Y:S01]  /*a420*/  ULOP3.LUT UR5, UR5, 0x3fff, URZ, 0xc0, !UPT ;  /* 0x00003fff05057892 */ /* 0x000fe2000f8ec03f */
[----:B------:R-:W-:Y:S01]  /*a430*/  IMAD.X R45, RZ, RZ, R16, P5 ;  /* 0x000000ffff2d7224 */ /* 0x000fe200028e0610 */
[----:B------:R-:W-:Y:S01]  /*a440*/  UIADD3.X UR10, URZ, UR37, URZ, UP0, !UPT ;  /* 0x000000253f0a7290 */ /* 0x000fe200087fe43f */
[----:B------:R-:W-:Y:S01]  /*a450*/  IMAD.U32 R8, RZ, RZ, UR9 ;  /* 0x00000009ff087e24 */ /* 0x000fe2000f8e00ff */
[----:B------:R-:W-:Y:S01]  /*a460*/  ULOP3.LUT UR4, UR4, 0x3fff, URZ, 0xc0, !UPT ;  /* 0x00003fff04047892 */ /* 0x000fe2000f8ec03f */
[----:B------:R-:W-:Y:S01]  /*a470*/  IMAD.MOV.U32 R6, RZ, RZ, 0x1 ;  /* 0x00000001ff067424 */ /* 0x000fe200078e00ff */
[----:B------:R-:W-:Y:S01]  /*a480*/  ULOP3.LUT UR5, UR5, 0x10000, URZ, 0xfc, !UPT ;  /* 0x0001000005057892 */ /* 0x000fe2000f8efc3f */
[----:B------:R-:W-:Y:S01]  /*a490*/  IMAD.MOV.U32 R7, RZ, RZ, RZ ;  /* 0x000000ffff077224 */ /* 0x000fe200078e00ff */
[----:B------:R-:W-:Y:S01]  /*a4a0*/  ULOP3.LUT UR4, UR4, 0x10000, URZ, 0xfc, !UPT ;  /* 0x0001000004047892 */ /* 0x000fe2000f8efc3f */
[----:B------:R-:W-:Y:S01]  /*a4b0*/  IMAD.U32 R9, RZ, RZ, UR10 ;  /* 0x0000000aff097e24 */ /* 0x000fe2000f8e00ff */
[----:B------:R-:W-:Y:S01]  /*a4c0*/  UIADD3 UR6, UR47, 0x26400, URZ ;  /* 0x000264002f067890 */ /* 0x000fe2000fffe03f */
[----:B0-----:R-:W-:Y:S01]  /*a4d0*/  LEA.HI R3, R0, R0, RZ, 0x1 ;  /* 0x0000000000037211 */ /* 0x001fe200078f08ff */
[----:B------:R-:W-:Y:S01]  /*a4e0*/  USHF.R.U32.HI UR7, URZ, 0x4, UR8 ;  /* 0x000000043f077899 */ /* 0x000fe20008011608 */
[C---:B------:R-:W-:Y:S01]  /*a4f0*/  IADD3 R36, P1, R2.reuse, 0xb8, RZ ;  /* 0x000000b802247810 */ /* 0x040fe20007f3e0ff */
[----:B------:R0:W-:Y:S01]  /*a500*/  STL.64 [R1+0x78], R8 ;  /* 0x0000780801007387 */ /* 0x0001e20000100a00 */
[----:B------:R-:W-:Y:S01]  /*a510*/  LOP3.LUT R3, R3, 0x6, RZ, 0xc0, !PT ;  /* 0x0000000603037812 */ /* 0x000fe200078ec0ff */
[----:B------:R-:W-:Y:S01]  /*a520*/  IMAD.U32 R12, RZ, RZ, UR4 ;  /* 0x00000004ff0c7e24 */ /* 0x000fe2000f8e00ff */
[----:B------:R-:W-:Y:S01]  /*a530*/  UIADD3 UR4, UR47, 0x36400, URZ ;  /* 0x000364002f047890 */ /* 0x000fe2000fffe03f */
[----:B------:R-:W-:Y:S01]  /*a540*/  IADD3 R35, P6, R2, 0xb0, RZ ;  /* 0x000000b002237810 */ /* 0x000fe20007fde0ff */
[----:B------:R-:W-:Y:S01]  /*a550*/  USHF.R.U32.HI UR6, URZ, 0x4, UR6 ;  /* 0x000000043f067899 */ /* 0x000fe20008011606 */
[----:B------:R-:W-:Y:S01]  /*a560*/  IMAD.IADD R0, R0, 0x1, -R3 ;  /* 0x0000000100007824 */ /* 0x000fe200078e0a03 */
[----:B------:R-:W-:Y:S01]  /*a570*/  ULOP3.LUT UP0, URZ, UR4, 0x3ff, URZ, 0xc0, !UPT ;  /* 0x000003ff043f7892 */ /* 0x000fe2000f80c03f */
[----:B------:R-:W-:Y:S01]  /*a580*/  IMAD.U32 R3, RZ, RZ, UR5 ;  /* 0x00000005ff037e24 */ /* 0x000fe2000f8e00ff */
[----:B------:R-:W-:Y:S01]  /*a590*/  STL.64 [R1+0x98], R12 ;  /* 0x0000980c01007387 */ /* 0x000fe20000100a00 */
[----:B-1----:R-:W-:Y:S01]  /*a5a0*/  VIADD R10, R48, 0xffffff80 ;  /* 0xffffff80300a7836 */ /* 0x002fe20000000000 */
[----:B------:R-:W-:Y:S01]  /*a5b0*/  LEA R0, R0, UR8, 0xf ;  /* 0x0000000800007c11 */ /* 0x000fe2000f8e78ff */
[----:B0-----:R-:W-:Y:S01]  /*a5c0*/  IMAD.MOV.U32 R8, RZ, RZ, R3 ;  /* 0x000000ffff087224 */ /* 0x001fe200078e0003 */
[----:B------:R-:W-:Y:S01]  /*a5d0*/  ULOP3.LUT UR6, UR6, 0x3fff, URZ, 0xc0, !UPT ;  /* 0x00003fff06067892 */ /* 0x000fe2000f8ec03f */
[----:B------:R-:W-:Y:S01]  /*a5e0*/  IMAD.MOV.U32 R9, RZ, RZ, 0x40000040 ;  /* 0x40000040ff097424 */ /* 0x000fe200078e00ff */
[----:B------:R-:W-:Y:S01]  /*a5f0*/  SHF.R.U32.HI R0, RZ, 0x4, R0 ;  /* 0x00000004ff007819 */ /* 0x000fe20000011600 */
[----:B------:R0:W-:Y:S01]  /*a600*/  STL [R1+0x94], R10 ;  /* 0x0000940a01007387 */ /* 0x0001e20000100800 */
[----:B------:R-:W-:Y:S01]  /*a610*/  ULOP3.LUT UR7, UR7, 0x3fff, URZ, 0xc0, !UPT ;  /* 0x00003fff07077892 */ /* 0x000fe2000f8ec03f */
[----:B------:R-:W-:Y:S01]  /*a620*/  PLOP3.LUT P5, PT, PT, PT, UP0, 0x80, 0x0 ;  /* 0x000000000000781c */ /* 0x000fe20003faf008 */
[----:B------:R-:W-:Y:S01]  /*a630*/  ULOP3.LUT UR6, UR6, 0x10000, URZ, 0xfc, !UPT ;  /* 0x0001000006067892 */ /* 0x000fe2000f8efc3f */
[----:B------:R-:W-:Y:S01]  /*a640*/  LOP3.LUT R0, R0, 0x3fff, RZ, 0xc0, !PT ;  /* 0x00003fff00007812 */ /* 0x000fe200078ec0ff */
[----:B------:R-:W-:Y:S01]  /*a650*/  ULOP3.LUT UR7, UR7, 0x10000, URZ, 0xfc, !UPT ;  /* 0x0001000007077892 */ /* 0x000fe2000f8efc3f */
[----:B------:R1:W-:Y:S01]  /*a660*/  STL.128 [R1+0x80], R4 ;  /* 0x0000800401007387 */ /* 0x0003e20000100c00 */
[--C-:B------:R-:W-:Y:S01]  /*a670*/  IMAD.X R37, RZ, RZ, R16.reuse, P1 ;  /* 0x000000ffff257224 */ /* 0x100fe200008e0610 */
[----:B------:R-:W-:Y:S01]  /*a680*/  IADD3 R33, P0, R2, 0xa0, RZ ;  /* 0x000000a002217810 */ /* 0x000fe20007f1e0ff */
[----:B------:R-:W-:Y:S01]  /*a690*/  IMAD.X R46, RZ, RZ, R16, P6 ;  /* 0x000000ffff2e7224 */ /* 0x000fe200030e0610 */
[----:B0-----:R-:W-:Y:S01]  /*a6a0*/  LOP3.LUT R10, R0, 0x2000000, RZ, 0xfc, !PT ;  /* 0x02000000000a7812 */ /* 0x001fe200078efcff */
[----:B------:R-:W-:Y:S01]  /*a6b0*/  IMAD.MOV.U32 R0, RZ, RZ, R229 ;  /* 0x000000ffff007224 */ /* 0x000fe200078e00e5 */
[C---:B------:R-:W-:Y:S01]  /*a6c0*/  IADD3 R154, P4, R2.reuse, 0x98, RZ ;  /* 0x00000098029a7810 */ /* 0x040fe20007f9e0ff */
[----:B------:R-:W-:Y:S01]  /*a6d0*/  IMAD.MOV.U32 R3, RZ, RZ, R230 ;  /* 0x000000ffff037224 */ /* 0x000fe200078e00e6 */
[C---:B------:R-:W-:Y:S01]  /*a6e0*/  IADD3 R32, P3, R2.reuse, 0x94, RZ ;  /* 0x0000009402207810 */ /* 0x040fe20007f7e0ff */
[----:B------:R-:W-:Y:S01]  /*a6f0*/  STL.128 [R1+0xa0], R8 ;  /* 0x0000a00801007387 */ /* 0x000fe20000100c00 */
[C---:B------:R-:W-:Y:S01]  /*a700*/  IADD3 R31, P2, R2.reuse, 0x88, RZ ;  /* 0x00000088021f7810 */ /* 0x040fe20007f5e0ff */
[--C-:B------:R-:W-:Y:S01]  /*a710*/  IMAD.X R44, RZ, RZ, R16.reuse, P0 ;  /* 0x000000ffff2c7224 */ /* 0x100fe200000e0610 */
[C---:B------:R-:W-:Y:S01]  /*a720*/  IADD3 R30, P1, R2.reuse, 0x80, RZ ;  /* 0x00000080021e7810 */ /* 0x040fe20007f3e0ff */
[--C-:B------:R-:W-:Y:S01]  /*a730*/  IMAD.X R155, RZ, RZ, R16.reuse, P4 ;  /* 0x000000ffff9b7224 */ /* 0x100fe200020e0610 */
[----:B------:R-:W-:Y:S01]  /*a740*/  IADD3 R24, P6, R2, 0x78, RZ ;  /* 0x0000007802187810 */ /* 0x000fe20007fde0ff */
[----:B------:R-:W-:-:S02]  /*a750*/  IMAD.X R43, RZ, RZ, R16, P3 ;  /* 0x000000ffff2b7224 */ /* 0x000fc400018e0610 */
[----:B-1----:R-:W-:Y:S02]  /*a760*/  IMAD.U32 R4, RZ, RZ, UR6 ;  /* 0x00000006ff047e24 */ /* 0x002fe4000f8e00ff */
[----:B------:R-:W-:Y:S02]  /*a770*/  IMAD.U32 R6, RZ, RZ, UR7 ;  /* 0x00000007ff067e24 */ /* 0x000fe4000f8e00ff */
[----:B------:R-:W-:Y:S02]  /*a780*/  IMAD.MOV.U32 R5, RZ, RZ, 0x40000040 ;  /* 0x40000040ff057424 */ /* 0x000fe400078e00ff */
[----:B------:R-:W-:Y:S02]  /*a790*/  IMAD.MOV.U32 R7, RZ, RZ, 0x40000040 ;  /* 0x40000040ff077424 */ /* 0x000fe400078e00ff */
[--C-:B------:R-:W-:Y:S02]  /*a7a0*/  IMAD.X R42, RZ, RZ, R16.reuse, P2 ;  /* 0x000000ffff2a7224 */ /* 0x100fe400010e0610 */
[--C-:B------:R-:W-:Y:S01]  /*a7b0*/  IMAD.X R39, RZ, RZ, R16.reuse, P1 ;  /* 0x000000ffff277224 */ /* 0x100fe200008e0610 */
[----:B------:R0:W-:Y:S01]  /*a7c0*/  STL.128 [R1+0xb0], R4 ;  /* 0x0000b00401007387 */ /* 0x0001e20000100c00 */
[----:B------:R-:W-:-:S02]  /*a7d0*/  IMAD.X R25, RZ, RZ, R16, P6 ;  /* 0x000000ffff197224 */ /* 0x000fc400030e0610 */
[----:B0-----:R-:W-:Y:S01]  /*a7e0*/  IMAD.MOV.U32 R5, RZ, RZ, R234 ;  /* 0x000000ffff057224 */ /* 0x001fe200078e00ea */
        /* <DEDUP_REMOVED lines=17> */
.L_x_6433:
        /* <DEDUP_REMOVED lines=12> */
.L_x_6432:
[----:B------:R-:W-:Y:S01]  /*a9c0*/  SHF.R.S32.HI R4, RZ, 0x1f, R3 ;  /* 0x0000001fff047819 */ /* 0x000fe20000011403 */
[----:B------:R-:W0:Y:S01]  /*a9d0*/  LDC.64 R40, c[0x0][0xad0] ;  /* 0x0002b400ff287b82 */ /* 0x000e220000000a00 */
[----:B------:R-:W-:Y:S01]  /*a9e0*/  IMAD.U32 R14, RZ, RZ, UR36 ;  /* 0x00000024ff0e7e24 */ /* 0x000fe2000f8e00ff */
        /* <DEDUP_REMOVED lines=8> */
[----:B------:R-:W1:Y:S01]  /*aa70*/  LDC.64 R8, c[0x0][0x448] ;  /* 0x00011200ff087b82 */ /* 0x000e620000000a00 */
        /* <DEDUP_REMOVED lines=12> */
[----:B------:R-:W-:Y:S01]  /*ab40*/  IMAD.U32 R0, RZ, RZ, UR48 ;  /* 0x00000030ff007e24 */ /* 0x000fe2000f8e00ff */
[----:B------:R-:W-:Y:S01]  /*ab50*/  SEL R13, R13, 0xffffffe0, !P1 ;  /* 0xffffffe00d0d7807 */ /* 0x000fe20004800000 */
[----:B--2---:R-:W-:Y:S01]  /*ab60*/  IMAD.U32 R24, RZ, RZ, UR49 ;  /* 0x00000031ff187e24 */ /* 0x004fe2000f8e00ff */
[----:B------:R-:W-:Y:S01]  /*ab70*/  LOP3.LUT R3, R4, 0x8, R5, 0xf8, !PT ;  /* 0x0000000804037812 */ /* 0x000fe200078ef805 */
[----:B------:R-:W-:Y:S01]  /*ab80*/  STL.64 [R1+0xd0], R158 ;  /* 0x0000d09e01007387 */ /* 0x000fe20000100a00 */
[----:B------:R-:W-:-:S02]  /*ab90*/  SHF.R.U32.HI R4, RZ, 0x3, R4 ;  /* 0x00000003ff047819 */ /* 0x000fc40000011604 */
[----:B------:R-:W-:Y:S01]  /*aba0*/  SEL R12, R12, 0xfffffff0, !P0 ;  /* 0xfffffff00c0c7807 */ /* 0x000fe20004000000 */
[----:B------:R-:W-:Y:S01]  /*abb0*/  STL.U8 [R1+0xe8], RZ ;  /* 0x0000e8ff01007387 */ /* 0x000fe20000100000 */
[----:B------:R-:W-:-:S03]  /*abc0*/  LOP3.LUT R4, R3, R4, RZ, 0x3c, !PT ;  /* 0x0000000403047212 */ /* 0x000fc600078e3cff */
[----:B------:R-:W-:Y:S02]  /*abd0*/  STL.64 [R1+0xc0], R12 ;  /* 0x0000c00c01007387 */ /* 0x000fe40000100a00 */
[----:B------:R-:W-:Y:S02]  /*abe0*/  IMAD.IADD R3, R7, 0x1, R4 ;  /* 0x0000000107037824 */ /* 0x000fe400078e0204 */
[----:B------:R-:W2:Y:S02]  /*abf0*/  LDC.64 R4, c[0x0][0xad8] ;  /* 0x0002b600ff047b82 */ /* 0x000ea40000000a00 */
[----:B------:R-:W-:-:S04]  /*ac00*/  IMAD.WIDE.U32 R10, R3, 0x2, R14 ;  /* 0x00000002030a7825 */ /* 0x000fc800078e000e */
[----:B------:R-:W-:Y:S01]  /*ac10*/  VIADD R3, R17, -UR4 ;  /* 0x8000000411037c36 */ /* 0x000fe20008000000 */
[----:B------:R-:W-:Y:S01]  /*ac20*/  IADD3 R10, P3, R10, 0x36400, RZ ;  /* 0x000364000a0a7810 */ /* 0x000fe20007f7e0ff */
[----:B------:R-:W4:Y:S04]  /*ac30*/  LDC.64 R6, c[0x0][0xae0] ;  /* 0x0002b800ff067b82 */ /* 0x000f280000000a00 */
[----:B------:R-:W-:-:S05]  /*ac40*/  IMAD.X R11, RZ, RZ, R11, P3 ;  /* 0x000000ffff0b7224 */ /* 0x000fca00018e060b */
[----:B------:R5:W-:Y:S04]  /*ac50*/  STL.64 [R1+0xc8], R10 ;  /* 0x0000c80a01007387 */ /* 0x000be80000100a00 */
[----:B------:R-:W-:Y:S04]  /*ac60*/  STL [R3+0x4], R0 ;  /* 0x0000040003007387 */ /* 0x000fe80000100800 */
[----:B------:R5:W-:Y:S04]  /*ac70*/  STL [R3+0x8], R24 ;  /* 0x0000081803007387 */ /* 0x000be80000100800 */
[----:B0-----:R-:W-:Y:S04]  /*ac80*/  STL [R3+0xc], R41 ;  /* 0x00000c2903007387 */ /* 0x001fe80000100800 */
[----:B------:R-:W-:Y:S04]  /*ac90*/  STL [R3+0x14], RZ ;  /* 0x000014ff03007387 */ /* 0x000fe80000100800 */
[----:B------:R-:W-:Y:S04]  /*aca0*/  STL [R3], R20 ;  /* 0x0000001403007387 */ /* 0x000fe80000100800 */
[----:B--2---:R-:W-:Y:S04]  /*acb0*/  STL [R3+0x10], R4 ;  /* 0x0000100403007387 */ /* 0x004fe80000100800 */
[----:B------:R-:W-:Y:S04]  /*acc0*/  STL [R3+0x18], R5 ;  /* 0x0000180503007387 */ /* 0x000fe80000100800 */
[----:B----4-:R-:W-:Y:S04]  /*acd0*/  STL [R3+0x1c], R6 ;  /* 0x00001c0603007387 */ /* 0x010fe80000100800 */
[----:B------:R-:W-:Y:S04]  /*ace0*/  STL [R3+0x20], R7 ;  /* 0x0000200703007387 */ /* 0x000fe80000100800 */
[----:B-1----:R-:W-:Y:S04]  /*acf0*/  STL [R3+0x24], R8 ;  /* 0x0000240803007387 */ /* 0x002fe80000100800 */
[----:B------:R-:W-:Y:S04]  /*ad00*/  STL [R3+0x28], R9 ;  /* 0x0000280903007387 */ /* 0x000fe80000100800 */
[----:B---3--:R-:W-:Y:S04]  /*ad10*/  STL [R3+0x2c], R236 ;  /* 0x00002cec03007387 */ /* 0x008fe80000100800 */
[----:B-----5:R-:W2:Y:S01]  /*ad20*/  LDL R11, [R1+0x1f4] ;  /* 0x0001f400010b7983 */ /* 0x020ea20000100800 */
        /* <DEDUP_REMOVED lines=21> */
.L_x_6698:
[----:B------:R-:W-:Y:S05]  /*ae80*/  BSYNC B0 ;  /* 0x0000000000007941 */ /* 0x000fea0003800000 */
.L_x_6434:
        /* <DEDUP_REMOVED lines=8> */
[--C-:B------:R-:W-:Y:S01]  /*af10*/  IMAD.X R27, RZ, RZ, R16.reuse, P0 ;  /* 0x000000ffff1b7224 */ /* 0x100fe200000e0610 */
        /* <DEDUP_REMOVED lines=10> */
[----:B------:R-:W-:Y:S01]  /*afc0*/  IMAD.MOV.U32 R13, RZ, RZ, R226 ;  /* 0x000000ffff0d7224 */ /* 0x000fe200078e00e2 */
[C---:B---3--:R-:W-:Y:S02]  /*afd0*/  IADD3 R26, P0, R2.reuse, 0x128, RZ ;  /* 0x00000128021a7810 */ /* 0x048fe40007f1e0ff */
[----:B------:R-:W-:-:S02]  /*afe0*/  IADD3 R24, P2, R2, 0xd8, RZ ;  /* 0x000000d802187810 */ /* 0x000fc40007f5e0ff */
[----:B------:R1:W-:Y:S01]  /*aff0*/  STL.128 [R1+0x180], R12 ;  /* 0x0001800c01007387 */ /* 0x0003e20000100c00 */
[--C-:B------:R-:W-:Y:S02]  /*b000*/  IMAD.X R27, RZ, RZ, R16.reuse, P0 ;  /* 0x000000ffff1b7224 */ /* 0x100fe400000e0610 */
[----:B------:R-:W-:Y:S02]  /*b010*/  IMAD.X R25, RZ, RZ, R16, P2 ;  /* 0x000000ffff197224 */ /* 0x000fe400010e0610 */
[----:B-1----:R-:W-:Y:S02]  /*b020*/  IMAD.MOV.U32 R12, RZ, RZ, R31 ;  /* 0x000000ffff0c7224 */ /* 0x002fe400078e001f */
[----:B------:R-:W-:Y:S02]  /*b030*/  IMAD.MOV.U32 R13, RZ, RZ, R42 ;  /* 0x000000ffff0d7224 */ /* 0x000fe400078e002a */
[----:B------:R-:W-:Y:S02]  /*b040*/  IMAD.MOV.U32 R14, RZ, RZ, R35 ;  /* 0x000000ffff0e7224 */ /* 0x000fe400078e0023 */
[----:B------:R-:W-:-:S02]  /*b050*/  IMAD.MOV.U32 R15, RZ, RZ, R46 ;  /* 0x000000ffff0f7224 */ /* 0x000fc400078e002e */
[----:B------:R-:W-:-:S03]  /*b060*/  IMAD.X R31, RZ, RZ, R16, P1 ;  /* 0x000000ffff1f7224 */ /* 0x000fc600008e0610 */
[----:B------:R1:W-:Y:S02]  /*b070*/  STL.128 [R1+0x190], R12 ;  /* 0x0001900c01007387 */ /* 0x0003e40000100c00 */
[----:B-1----:R-:W-:Y:S02]  /*b080*/  IMAD.MOV.U32 R12, RZ, RZ, R36 ;  /* 0x000000ffff0c7224 */ /* 0x002fe400078e0024 */
[----:B------:R-:W-:Y:S02]  /*b090*/  IMAD.MOV.U32 R13, RZ, RZ, R37 ;  /* 0x000000ffff0d7224 */ /* 0x000fe400078e0025 */
[----:B------:R-:W-:Y:S02]  /*b0a0*/  IMAD.MOV.U32 R14, RZ, RZ, R0 ;  /* 0x000000ffff0e7224 */ /* 0x000fe400078e0000 */
[----:B------:R-:W-:-:S05]  /*b0b0*/  IMAD.MOV.U32 R15, RZ, RZ, R21 ;  /* 0x000000ffff0f7224 */ /* 0x000fca00078e0015 */
[----:B------:R1:W-:Y:S02]  /*b0c0*/  STL.128 [R1+0x1a0], R12 ;  /* 0x0001a00c01007387 */ /* 0x0003e40000100c00 */
[----:B-1----:R-:W-:Y:S01]  /*b0d0*/  IMAD.MOV.U32 R14, RZ, RZ, R28 ;  /* 0x000000ffff0e7224 */ /* 0x002fe200078e001c */
[----:B------:R-:W-:Y:S01]  /*b0e0*/  IADD3 R28, P0, R2, 0x140, RZ ;  /* 0x00000140021c7810 */ /* 0x000fe20007f1e0ff */
[----:B------:R-:W-:Y:S02]  /*b0f0*/  IMAD.MOV.U32 R15, RZ, RZ, R29 ;  /* 0x000000ffff0f7224 */ /* 0x000fe400078e001d */
[----:B------:R-:W-:Y:S02]  /*b100*/  IMAD.MOV.U32 R12, RZ, RZ, R30 ;  /* 0x000000ffff0c7224 */ /* 0x000fe400078e001e */
[----:B------:R-:W-:Y:S02]  /*b110*/  IMAD.MOV.U32 R13, RZ, RZ, R31 ;  /* 0x000000ffff0d7224 */ /* 0x000fe400078e001f */
[----:B------:R-:W-:-:S03]  /*b120*/  IMAD.X R29, RZ, RZ, R16, P0 ;  /* 0x000000ffff1d7224 */ /* 0x000fc600000e0610 */
[----:B------:R1:W-:Y:S04]  /*b130*/  STL.128 [R1+0x1b0], R12 ;  /* 0x0001b00c01007387 */ /* 0x0003e80000100c00 */
[----:B------:R-:W-:Y:S01]  /*b140*/  STL.64 [R1+0x1e0], R28 ;  /* 0x0001e01c01007387 */ /* 0x000fe20000100a00 */
        /* <DEDUP_REMOVED lines=14> */
.L_x_6437:
[----:B------:R-:W-:Y:S05]  /*b230*/  BSYNC B0 ;  /* 0x0000000000007941 */ /* 0x000fea0003800000 */
.L_x_6436:
        /* <DEDUP_REMOVED lines=8> */
.L_x_6439:
[----:B------:R-:W-:Y:S05]  /*b2c0*/  BSYNC B0 ;  /* 0x0000000000007941 */ /* 0x000fea0003800000 */
.L_x_6438:
[----:B------:R-:W-:Y:S04]  /*b2d0*/  BSSY B0, `(.L_x_6440) ;  /* 0x0000004000007945 */ /* 0x000fe80003800000 */
[----:B-1----:R-:W-:Y:S05]  /*b2e0*/  @P0 BRA `(.L_x_6441) ;  /* 0x0000000000080947 */ /* 0x002fea0003800000 */
[----:B------:R-:W1:Y:S02]  /*b2f0*/  SYNCS.PHASECHK.TRANS64.TRYWAIT P0, [R10+URZ], R11 ;  /* 0x0000000b0a0075a7 */ /* 0x000e64000800017f */
[----:B-1----:R-:W-:Y:S05]  /*b300*/  @!P0 BRA `(.L_x_6442) ;  /* 0x0000027800888947 */ /* 0x002fea0003800000 */
.L_x_6441:
[----:B------:R-:W-:Y:S05]  /*b310*/  BSYNC B0 ;  /* 0x0000000000007941 */ /* 0x000fea0003800000 */
.L_x_6440:
        /* <DEDUP_REMOVED lines=58> */
.L_x_6699:
[----:B------:R-:W-:Y:S05]  /*b6c0*/  BSYNC B0 ;  /* 0x0000000000007941 */ /* 0x000fea0003800000 */
.L_x_6443:
[----:B------:R-:W2:Y:S04]  /*b6d0*/  LDL R12, [R1+0x54] ;  /* 0x00005400010c7983 */ /* 0x000ea80000100800 */
[----:B0-----:R0:W5:Y:S01]  /*b6e0*/  LDL.64 R10, [R1+0x1e8] ;  /* 0x0001e800010a7983 */ /* 0x0011620000100a00 */
[----:B------:R-:W-:Y:S01]  /*b6f0*/  BSSY B0, `(.L_x_6445) ;  /* 0x0000005000007945 */ /* 0x000fe20003800000 */
[----:B--2---:R-:W-:-:S04]  /*b700*/  LOP3.LUT R12, R12, 0x1, RZ, 0xfc, !PT ;  /* 0x000000010c0c7812 */ /* 0x004fc800078efcff */
[----:B------:R-:W-:-:S13]  /*b710*/  ISETP.NE.AND P1, PT, R12, 0x3, PT ;  /* 0x000000030c00780c */ /* 0x000fda0003f25270 */
[----:B0-----:R-:W-:Y:S05]  /*b720*/  @!P1 BRA `(.L_x_6446) ;  /* 0x0000000000049947 */ /* 0x001fea0003800000 */
[----:B------:R-:W-:Y:S01]  /*b730*/  BPT.TRAP 0x1 ;  /* 0x000000040000795c */ /* 0x000fe20000300000 */
.L_x_6446:
[----:B------:R-:W-:Y:S05]  /*b740*/  BSYNC B0 ;  /* 0x0000000000007941 */ /* 0x000fea0003800000 */
.L_x_6445:
        /* <DEDUP_REMOVED lines=8> */
.L_x_6448:
[----:B------:R-:W-:Y:S05]  /*b7d0*/  BSYNC B0 ;  /* 0x0000000000007941 */ /* 0x000fea0003800000 */
.L_x_6447:
[----:B------:R-:W-:Y:S04]  /*b7e0*/  BSSY B0, `(.L_x_6449) ;  /* 0x0000004000007945 */ /* 0x000fe80003800000 */
[----:B-1----:R-:W-:Y:S05]  /*b7f0*/  @P0 BRA `(.L_x_6450) ;  /* 0x0000000000080947 */ /* 0x002fea0003800000 */
[----:B------:R-:W1:Y:S02]  /*b800*/  SYNCS.PHASECHK.TRANS64.TRYWAIT P0, [R10+URZ], R11 ;  /* 0x0000000b0a0075a7 */ /* 0x000e64000800017f */
[----:B-1----:R-:W-:Y:S05]  /*b810*/  @!P0 BRA `(.L_x_6451) ;  /* 0x0000027400708947 */ /* 0x002fea0003800000 */
.L_x_6450:
[----:B------:R-:W-:Y:S05]  /*b820*/  BSYNC B0 ;  /* 0x0000000000007941 */ /* 0x000fea0003800000 */
.L_x_6449:
        /* <DEDUP_REMOVED lines=572> */
.L_x_6457:
[----:B------:R-:W-:Y:S05]  /*dbf0*/  BSYNC B2 ;  /* 0x0000000000027941 */ /* 0x000fea0003800000 */
.L_x_6456:
[----:B------:R-:W-:Y:S01]  /*dc00*/  LOP3.LUT R13, RZ, R13, RZ, 0x33, !PT ;  /* 0x0000000dff0d7212 */ /* 0x000fe200078e33ff */
[----:B------:R-:W-:Y:S06]  /*dc10*/  BRA `(.L_x_6458) ;  /* 0x0000000000187947 */ /* 0x000fec0003800000 */
.L_x_6455:
[----:B------:R-:W-:-:S13]  /*dc20*/  ISETP.NE.AND P1, PT, R0, 0x1, PT ;  /* 0x000000010000780c */ /* 0x000fda0003f25270 */
[----:B------:R-:W-:Y:S05]  /*dc30*/  @!P1 BRA `(.L_x_6458) ;  /* 0x0000000000109947 */ /* 0x000fea0003800000 */
[----:B------:R-:W2:Y:S04]  /*dc40*/  LDL R40, [R3+0x1c] ;  /* 0x00001c0003287983 */ /* 0x000ea80000100800 */
[----:B------:R-:W3:Y:S01]  /*dc50*/  LDL R44, [R3+0x20] ;  /* 0x00002000032c7983 */ /* 0x000ee20000100800 */
[----:B--2---:R-:W-:-:S05]  /*dc60*/  IMAD.HI.U32 R13, R13, R40, RZ ;  /* 0x000000280d0d7227 */ /* 0x004fca00078e00ff */
[----:B---3--:R-:W-:-:S07]  /*dc70*/  SHF.R.U32.HI R13, RZ, R44, R13 ;  /* 0x0000002cff0d7219 */ /* 0x008fce000001160d */
.L_x_6458:
[----:B------:R-:W-:Y:S05]  /*dc80*/  BSYNC B1 ;  /* 0x0000000000017941 */ /* 0x000fea0003800000 */
.L_x_6454:
[----:B------:R-:W-:-:S04]  /*dc90*/  IMAD R13, R0, R13, -UR4 ;  /* 0x80000004000d7e24 */ /* 0x000fc8000f8e020d */
[----:B------:R-:W-:-:S05]  /*dca0*/  IMAD R13, R38, -0x2, R13 ;  /* 0xfffffffe260d7824 */ /* 0x000fca00078e020d */
[----:B------:R-:W-:Y:S02]  /*dcb0*/  VIMNMX R36, R36, R13, !PT ;  /* 0x0000000d24247248 */ /* 0x000fe40007fe0100 */
[----:B------:R-:W-:-:S07]  /*dcc0*/  VIADDMNMX R21, R13, R0, R21, PT ;  /* 0x000000000d157246 */ /* 0x000fce0003800115 */
.L_x_6453:
[----:B------:R-:W-:Y:S05]  /*dcd0*/  BSYNC B0 ;  /* 0x0000000000007941 */ /* 0x000fea0003800000 */
.L_x_6452:
[C---:B------:R-:W-:Y:S01]  /*dce0*/  ISETP.GE.AND P1, PT, R59.reuse, 0x2, PT ;  /* 0x000000023b00780c */ /* 0x040fe20003f26270 */
[----:B------:R-:W0:Y:S01]  /*dcf0*/  SHFL.IDX PT, R42, R42, 0x1, 0x1c1f ;  /* 0x003c1f002a2a7f89 */ /* 0x000e2200000e0000 */
[C---:B------:R-:W-:Y:S01]  /*dd00*/  ISETP.GE.AND P5, PT, R59.reuse, 0xa, PT ;  /* 0x0000000a3b00780c */ /* 0x040fe20003fa6270 */
        /* <DEDUP_REMOVED lines=90> */
.L_x_6464:
[----:B------:R-:W-:Y:S05]  /*e2b0*/  BSYNC B2 ;  /* 0x0000000000027941 */ /* 0x000fea0003800000 */
.L_x_6463:
[----:B------:R-:W-:Y:S01]  /*e2c0*/  LOP3.LUT R11, RZ, R11, RZ, 0x33, !PT ;  /* 0x0000000bff0b7212 */ /* 0x000fe200078e33ff */
[----:B------:R-:W-:Y:S06]  /*e2d0*/  BRA `(.L_x_6465) ;  /* 0x0000000000187947 */ /* 0x000fec0003800000 */
.L_x_6462:
[----:B------:R-:W-:-:S13]  /*e2e0*/  ISETP.NE.AND P6, PT, R0, 0x1, PT ;  /* 0x000000010000780c */ /* 0x000fda0003fc5270 */
[----:B------:R-:W-:Y:S05]  /*e2f0*/  @!P6 BRA `(.L_x_6465) ;  /* 0x000000000010e947 */ /* 0x000fea0003800000 */
[----:B------:R-:W2:Y:S04]  /*e300*/  LDL R10, [R3+0x1c] ;  /* 0x00001c00030a7983 */ /* 0x000ea80000100800 */
[----:B------:R-:W3:Y:S01]  /*e310*/  LDL R36, [R3+0x20] ;  /* 0x0000200003247983 */ /* 0x000ee20000100800 */
[----:B--2---:R-:W-:-:S05]  /*e320*/  IMAD.HI.U32 R11, R11, R10, RZ ;  /* 0x0000000a0b0b7227 */ /* 0x004fca00078e00ff */
[----:B---3--:R-:W-:-:S07]  /*e330*/  SHF.R.U32.HI R11, RZ, R36, R11 ;  /* 0x00000024ff0b7219 */ /* 0x008fce000001160b */
.L_x_6465:
[----:B------:R-:W-:Y:S05]  /*e340*/  BSYNC B1 ;  /* 0x0000000000017941 */ /* 0x000fea0003800000 */
.L_x_6461:
[----:B------:R-:W-:-:S04]  /*e350*/  IMAD R11, R0, R11, -UR4 ;  /* 0x80000004000b7e24 */ /* 0x000fc8000f8e020b */
[----:B------:R-:W-:-:S05]  /*e360*/  IMAD R11, R38, -0x2, R11 ;  /* 0xfffffffe260b7824 */ /* 0x000fca00078e020b */
[----:B------:R-:W-:Y:S02]  /*e370*/  VIADDMNMX R13, R11, R0, R13, PT ;  /* 0x000000000b0d7246 */ /* 0x000fe4000380010d */
[----:B------:R-:W-:-:S07]  /*e380*/  VIMNMX R12, R12, R11, !PT ;  /* 0x0000000b0c0c7248 */ /* 0x000fce0007fe0100 */
.L_x_6460:
[----:B------:R-:W-:Y:S05]  /*e390*/  BSYNC B0 ;  /* 0x0000000000007941 */ /* 0x000fea0003800000 */
.L_x_6459:
[----:B------:R-:W-:Y:S01]  /*e3a0*/  ISETP.GT.AND P1, PT, R12, 0x1, !P1 ;  /* 0x000000010c00780c */ /* 0x000fe20004f24270 */
[----:B------:R-:W2:Y:S01]  /*e3b0*/  LDL R47, [R1+0x430] ;  /* 0x00043000012f7983 */ /* 0x000ea20000100800 */
[----:B------:R-:W-:Y:S02]  /*e3c0*/  FMNMX.FTZ R0, R45, R55, !PT ;  /* 0x000000372d007209 */ /* 0x000fe40007810000 */
[----:B------:R-:W-:Y:S01]  /*e3d0*/  ISETP.LT.OR P1, PT, R13, 0x2, P1 ;  /* 0x000000020d00780c */ /* 0x000fe20000f21670 */
[----:B------:R-:W3:Y:S01]  /*e3e0*/  LDL R135, [R1+0x1e8] ;  /* 0x0001e80001877983 */ /* 0x000ee20000100800 */
        /* <DEDUP_REMOVED lines=8> */
[----:B------:R-:W5:Y:S01]  /*e470*/  LDL R70, [R1+0x258] ;  /* 0x0002580001467983 */ /* 0x000f620000100800 */
[----:B------:R-:W-:Y:S02]  /*e480*/  ISETP.LT.OR P1, PT, R13, 0xa, P1 ;  /* 0x0000000a0d00780c */ /* 0x000fe40000f21670 */
[----:B------:R-:W-:Y:S01]  /*e490*/  FMNMX.FTZ R0, R69, R0, !PT ;  /* 0x0000000045007209 */ /* 0x000fe20007810000 */
[----:B------:R-:W5:Y:S01]  /*e4a0*/  LDL R72, [R1+0x25c] ;  /* 0x00025c0001487983 */ /* 0x000f620000100800 */
[----:B------:R-:W-:-:S02]  /*e4b0*/  FSEL R29, R29, -INF , !P1 ;  /* 0xff8000001d1d7808 */ /* 0x000fc40004800000 */
[----:B------:R-:W-:Y:S01]  /*e4c0*/  ISETP.NE.AND P1, PT, R56, RZ, PT ;  /* 0x000000ff3800720c */ /* 0x000fe20003f25270 */
[----:B------:R-:W5:Y:S01]  /*e4d0*/  LDL R74, [R1+0x260] ;  /* 0x00026000014a7983 */ /* 0x000f620000100800 */
[----:B------:R-:W-:Y:S02]  /*e4e0*/  FMNMX.FTZ R0, R65, R0, !PT ;  /* 0x0000000041007209 */ /* 0x000fe40007810000 */
[C---:B------:R-:W-:Y:S01]  /*e4f0*/  ISETP.GT.AND P1, PT, R12.reuse, 0x10, !P1 ;  /* 0x000000100c00780c */ /* 0x040fe20004f24270 */
[----:B------:R-:W5:Y:S01]  /*e500*/  LDL R56, [R1+0x23c] ;  /* 0x00023c0001387983 */ /* 0x000f620000100800 */
[----:B------:R-:W-:Y:S02]  /*e510*/  ISETP.GT.AND P2, PT, R12, 0x8, !P2 ;  /* 0x000000080c00780c */ /* 0x000fe40005744270 */
[----:B------:R-:W-:Y:S01]  /*e520*/  ISETP.LT.OR P1, PT, R13, 0x11, P1 ;  /* 0x000000110d00780c */ /* 0x000fe20000f21670 */
[----:B------:R-:W5:Y:S01]  /*e530*/  LDL R76, [R1+0x264] ;  /* 0x00026400014c7983 */ /* 0x000f620000100800 */
[----:B------:R-:W-:-:S02]  /*e540*/  FMNMX.FTZ R0, R149, R0, !PT ;  /* 0x0000000095007209 */ /* 0x000fc40007810000 */
[----:B------:R-:W-:Y:S01]  /*e550*/  FSEL R30, R30, -INF , !P1 ;  /* 0xff8000001e1e7808 */ /* 0x000fe20004800000 */
[----:B------:R-:W5:Y:S01]  /*e560*/  LDL R78, [R1+0x268] ;  /* 0x00026800014e7983 */ /* 0x000f620000100800 */
[----:B------:R-:W-:Y:S02]  /*e570*/  ISETP.NE.AND P1, PT, R58, RZ, PT ;  /* 0x000000ff3a00720c */ /* 0x000fe40003f25270 */
[----:B------:R-:W-:Y:S01]  /*e580*/  ISETP.LT.OR P2, PT, R13, 0x9, P2 ;  /* 0x000000090d00780c */ /* 0x000fe20001741670 */
[----:B------:R-:W5:Y:S01]  /*e590*/  LDL R58, [R1+0x240] ;  /* 0x00024000013a7983 */ /* 0x000f620000100800 */
[----:B------:R-:W-:Y:S02]  /*e5a0*/  ISETP.GT.AND P1, PT, R12, 0x11, !P1 ;  /* 0x000000110c00780c */ /* 0x000fe40004f24270 */
[----:B------:R-:W-:Y:S01]  /*e5b0*/  FMNMX.FTZ R0, R67, R0, !PT ;  /* 0x0000000043007209 */ /* 0x000fe20007810000 */
[----:B------:R-:W5:Y:S01]  /*e5c0*/  LDL R80, [R1+0x26c] ;  /* 0x00026c0001507983 */ /* 0x000f620000100800 */
[----:B------:R-:W-:-:S02]  /*e5d0*/  ISETP.LT.OR P1, PT, R13, 0x12, P1 ;  /* 0x000000120d00780c */ /* 0x000fc40000f21670 */
[----:B------:R-:W-:Y:S01]  /*e5e0*/  FSEL R38, R28, -INF , !P2 ;  /* 0xff8000001c267808 */ /* 0x000fe20005000000 */
[----:B------:R-:W5:Y:S01]  /*e5f0*/  LDL R82, [R1+0x270] ;  /* 0x0002700001527983 */ /* 0x000f620000100800 */
[----:B------:R-:W-:Y:S02]  /*e600*/  FSEL R31, R31, -INF , !P1 ;  /* 0xff8000001f1f7808 */ /* 0x000fe40004800000 */
[----:B------:R-:W-:Y:S01]  /*e610*/  ISETP.NE.AND P1, PT, R60, RZ, PT ;  /* 0x000000ff3c00720c */ /* 0x000fe20003f25270 */
[----:B------:R-:W5:Y:S01]  /*e620*/  LDL R84, [R1+0x274] ;  /* 0x0002740001547983 */ /* 0x000f620000100800 */
[----:B------:R-:W-:Y:S02]  /*e630*/  ISETP.NE.AND P2, PT, R66, RZ, PT ;  /* 0x000000ff4200720c */ /* 0x000fe40003f45270 */
[----:B------:R-:W-:Y:S01]  /*e640*/  ISETP.GT.AND P1, PT, R12, 0x18, !P1 ;  /* 0x000000180c00780c */ /* 0x000fe20004f24270 */
[----:B------:R-:W5:Y:S01]  /*e650*/  LDL R60, [R1+0x244] ;  /* 0x00024400013c7983 */ /* 0x000f620000100800 */
[----:B------:R-:W-:-:S02]  /*e660*/  FMNMX.FTZ R0, R147, R0, !PT ;  /* 0x0000000093007209 */ /* 0x000fc40007810000 */
[----:B------:R-:W-:Y:S01]  /*e670*/  ISETP.LT.OR P1, PT, R13, 0x19, P1 ;  /* 0x000000190d00780c */ /* 0x000fe20000f21670 */
[----:B------:R-:W5:Y:S01]  /*e680*/  LDL R66, [R1+0x250] ;  /* 0x0002500001427983 */ /* 0x000f620000100800 */
[----:B------:R-:W-:Y:S02]  /*e690*/  FMNMX.FTZ R0, R71, R0, !PT ;  /* 0x0000000047007209 */ /* 0x000fe40007810000 */
[----:B------:R-:W-:Y:S01]  /*e6a0*/  FSEL R32, R32, -INF , !P1 ;  /* 0xff80000020207808 */ /* 0x000fe20004800000 */
[----:B------:R-:W5:Y:S01]  /*e6b0*/  LDL R86, [R1+0x278] ;  /* 0x0002780001567983 */ /* 0x000f620000100800 */
[----:B------:R-:W-:Y:S02]  /*e6c0*/  ISETP.NE.AND P1, PT, R62, RZ, PT ;  /* 0x000000ff3e00720c */ /* 0x000fe40003f25270 */
[----:B------:R-:W-:Y:S01]  /*e6d0*/  FMNMX.FTZ R0, R145, R0, !PT ;  /* 0x0000000091007209 */ /* 0x000fe20007810000 */
[----:B------:R-:W5:Y:S01]  /*e6e0*/  LDL R62, [R1+0x248] ;  /* 0x00024800013e7983 */ /* 0x000f620000100800 */
[----:B------:R-:W-:-:S02]  /*e6f0*/  ISETP.GT.AND P1, PT, R12, 0x19, !P1 ;  /* 0x000000190c00780c */ /* 0x000fc40004f24270 */
[----:B------:R-:W-:Y:S01]  /*e700*/  ISETP.NE.AND P6, PT, R40, RZ, PT ;  /* 0x000000ff2800720c */ /* 0x000fe20003fc5270 */
[----:B------:R-:W5:Y:S01]  /*e710*/  LDL R88, [R1+0x27c] ;  /* 0x00027c0001587983 */ /* 0x000f620000100800 */
[----:B------:R-:W-:Y:S02]  /*e720*/  ISETP.LT.OR P1, PT, R13, 0x1a, P1 ;  /* 0x0000001a0d00780c */ /* 0x000fe40000f21670 */
[----:B------:R-:W-:Y:S01]  /*e730*/  FMNMX.FTZ R0, R73, R0, !PT ;  /* 0x0000000049007209 */ /* 0x000fe20007810000 */
[----:B------:R-:W5:Y:S01]  /*e740*/  LDL R90, [R1+0x280] ;  /* 0x00028000015a7983 */ /* 0x000f620000100800 */
[----:B------:R-:W-:Y:S02]  /*e750*/  FSEL R33, R33, -INF , !P1 ;  /* 0xff80000021217808 */ /* 0x000fe40004800000 */
[----:B------:R-:W-:Y:S01]  /*e760*/  ISETP.NE.AND P1, PT, R64, RZ, PT ;  /* 0x000000ff4000720c */ /* 0x000fe20003f25270 */
[----:B------:R-:W5:Y:S01]  /*e770*/  LDL R92, [R1+0x284] ;  /* 0x00028400015c7983 */ /* 0x000f620000100800 */
[----:B------:R-:W-:-:S02]  /*e780*/  FMNMX.FTZ R0, R41, R0, !PT ;  /* 0x0000000029007209 */ /* 0x000fc40007810000 */
[----:B------:R-:W-:Y:S01]  /*e790*/  ISETP.GT.AND P1, PT, R12, 0x20, !P1 ;  /* 0x000000200c00780c */ /* 0x000fe20004f24270 */
[----:B------:R-:W5:Y:S01]  /*e7a0*/  LDL R64, [R1+0x24c] ;  /* 0x00024c0001407983 */ /* 0x000f620000100800 */
[----:B------:R-:W-:Y:S02]  /*e7b0*/  FMNMX.FTZ R0, R37, R0, !PT ;  /* 0x0000000025007209 */ /* 0x000fe40007810000 */
[----:B------:R-:W-:Y:S01]  /*e7c0*/  ISETP.LT.OR P1, PT, R13, 0x21, P1 ;  /* 0x000000210d00780c */ /* 0x000fe20000f21670 */
[----:B------:R-:W5:Y:S01]  /*e7d0*/  LDL R94, [R1+0x288] ;  /* 0x00028800015e7983 */ /* 0x000f620000100800 */
[----:B------:R-:W-:Y:S02]  /*e7e0*/  FMNMX.FTZ R10, R39, R0, !PT ;  /* 0x00000000270a7209 */ /* 0x000fe40007810000 */
[----:B------:R-:W-:Y:S01]  /*e7f0*/  FSEL R34, R34, -INF , !P1 ;  /* 0xff80000022227808 */ /* 0x000fe20004800000 */
[----:B------:R-:W5:Y:S01]  /*e800*/  LDL R96, [R1+0x28c] ;  /* 0x00028c0001607983 */ /* 0x000f620000100800 */
        /* <DEDUP_REMOVED lines=8> */
[----:B------:R-:W5:Y:S01]  /*e890*/  LDL R100, [R1+0x294] ;  /* 0x0002940001647983 */ /* 0x000f620000100800 */
[----:B------:R-:W-:-:S02]  /*e8a0*/  ISETP.GT.AND P3, PT, R12, 0x30, !P3 ;  /* 0x000000300c00780c */ /* 0x000fc40005f64270 */
[C---:B------:R-:W-:Y:S01]  /*e8b0*/  ISETP.LT.OR P1, PT, R13.reuse, 0x1, P1 ;  /* 0x000000010d00780c */ /* 0x040fe20000f21670 */
[----:B------:R-:W5:Y:S01]  /*e8c0*/  LDL R102, [R1+0x298] ;  /* 0x0002980001667983 */ /* 0x000f620000100800 */
[----:B------:R-:W-:Y:S02]  /*e8d0*/  ISETP.LT.OR P2, PT, R13, 0x2a, P2 ;  /* 0x0000002a0d00780c */ /* 0x000fe40001741670 */
[----:B------:R-:W-:Y:S01]  /*e8e0*/  FSEL R25, R24, -INF , !P1 ;  /* 0xff80000018197808 */ /* 0x000fe20004800000 */
[----:B------:R-:W5:Y:S01]  /*e8f0*/  LDL R104, [R1+0x29c] ;  /* 0x00029c0001687983 */ /* 0x000f620000100800 */
[----:B------:R-:W-:Y:S02]  /*e900*/  ISETP.NE.AND P1, PT, R68, RZ, PT ;  /* 0x000000ff4400720c */ /* 0x000fe40003f25270 */
[----:B------:R-:W-:Y:S01]  /*e910*/  FMNMX.FTZ R11, R25, R36, !PT ;  /* 0x00000024190b7209 */ /* 0x000fe20007810000 */
[----:B------:R-:W5:Y:S01]  /*e920*/  LDL R68, [R1+0x254] ;  /* 0x0002540001447983 */ /* 0x000f620000100800 */
[----:B------:R-:W-:-:S02]  /*e930*/  ISETP.GT.AND P1, PT, R12, 0x28, !P1 ;  /* 0x000000280c00780c */ /* 0x000fc40004f24270 */
[----:B------:R-:W-:Y:S01]  /*e940*/  FMNMX.FTZ R0, R38, R11, !PT ;  /* 0x0000000b26007209 */ /* 0x000fe20007810000 */
[----:B------:R-:W5:Y:S01]  /*e950*/  LDL R106, [R1+0x2a0] ;  /* 0x0002a000016a7983 */ /* 0x000f620000100800 */
[----:B------:R-:W-:Y:S02]  /*e960*/  ISETP.LT.OR P1, PT, R13, 0x29, P1 ;  /* 0x000000290d00780c */ /* 0x000fe40000f21670 */
[----:B------:R-:W-:Y:S01]  /*e970*/  FMNMX.FTZ R11, R29, R0, !PT ;  /* 0x000000001d0b7209 */ /* 0x000fe20007810000 */
[----:B------:R-:W5:Y:S01]  /*e980*/  LDL R108, [R1+0x2a4] ;  /* 0x0002a400016c7983 */ /* 0x000f620000100800 */
[----:B0-----:R-:W-:Y:S02]  /*e990*/  FMNMX.FTZ R21, R10, R21, !PT ;  /* 0x000000150a157209 */ /* 0x001fe40007810000 */
[----:B------:R-:W-:Y:S01]  /*e9a0*/  FMNMX.FTZ R0, R30, R11, !PT ;  /* 0x0000000b1e007209 */ /* 0x000fe20007810000 */
[----:B------:R-:W5:Y:S01]  /*e9b0*/  LDL R110, [R1+0x2a8] ;  /* 0x0002a800016e7983 */ /* 0x000f620000100800 */
[----:B------:R-:W-:-:S02]  /*e9c0*/  FSEL R27, R27, -INF , !P1 ;  /* 0xff8000001b1b7808 */ /* 0x000fc40004800000 */
[----:B------:R-:W-:Y:S01]  /*e9d0*/  FMNMX.FTZ R11, R31, R0, !PT ;  /* 0x000000001f0b7209 */ /* 0x000fe20007810000 */
[----:B------:R-:W0:Y:S01]  /*e9e0*/  SHFL.BFLY PT, R24, R21, 0x1, 0x1f ;  /* 0x0c201f0015187f89 */ /* 0x000e2200000e0000 */
[----:B------:R-:W-:Y:S02]  /*e9f0*/  ISETP.GT.AND P4, PT, R12, 0x31, !P4 ;  /* 0x000000310c00780c */ /* 0x000fe40006784270 */
[----:B------:R-:W-:Y:S01]  /*ea00*/  FMNMX.FTZ R0, R32, R11, !PT ;  /* 0x0000000b20007209 */ /* 0x000fe20007810000 */
[----:B------:R-:W5:Y:S01]  /*ea10*/  LDL R112, [R1+0x2ac] ;  /* 0x0002ac0001707983 */ /* 0x000f620000100800 */
[----:B------:R-:W-:Y:S02]  /*ea20*/  ISETP.LT.OR P3, PT, R13, 0x31, P3 ;  /* 0x000000310d00780c */ /* 0x000fe40001f61670 */
[----:B------:R-:W-:Y:S01]  /*ea30*/  FMNMX.FTZ R11, R33, R0, !PT ;  /* 0x00000000210b7209 */ /* 0x000fe20007810000 */
[----:B------:R-:W5:Y:S01]  /*ea40*/  LDL R114, [R1+0x2b0] ;  /* 0x0002b00001727983 */ /* 0x000f620000100800 */
[----:B------:R-:W-:-:S02]  /*ea50*/  FSEL R26, R26, -INF , !P2 ;  /* 0xff8000001a1a7808 */ /* 0x000fc40005000000 */
[----:B------:R-:W-:Y:S01]  /*ea60*/  FMNMX.FTZ R0, R34, R11, !PT ;  /* 0x0000000b22007209 */ /* 0x000fe20007810000 */
[----:B------:R-:W5:Y:S01]  /*ea70*/  LDL R116, [R1+0x2b4] ;  /* 0x0002b40001747983 */ /* 0x000f620000100800 */
[----:B------:R-:W-:Y:S02]  /*ea80*/  ISETP.NE.AND P6, PT, R48, RZ, PT ;  /* 0x000000ff3000720c */ /* 0x000fe40003fc5270 */
[----:B------:R-:W-:Y:S01]  /*ea90*/  FMNMX.FTZ R0, R35, R0, !PT ;  /* 0x0000000023007209 */ /* 0x000fe20007810000 */
[----:B------:R-:W4:Y:S01]  /*eaa0*/  LDL R48, [R1+0x22c] ;  /* 0x00022c0001307983 */ /* 0x000f220000100800 */
[----:B------:R-:W-:Y:S02]  /*eab0*/  ISETP.GT.AND P5, PT, R12, 0x38, !P5 ;  /* 0x000000380c00780c */ /* 0x000fe40006fa4270 */
[----:B------:R-:W-:Y:S01]  /*eac0*/  FMNMX.FTZ R11, R27, R0, !PT ;  /* 0x000000001b0b7209 */ /* 0x000fe20007810000 */
[----:B------:R-:W5:Y:S01]  /*ead0*/  LDL R118, [R1+0x2b8] ;  /* 0x0002b80001767983 */ /* 0x000f620000100800 */
[----:B------:R-:W-:-:S02]  /*eae0*/  ISETP.LT.OR P4, PT, R13, 0x32, P4 ;  /* 0x000000320d00780c */ /* 0x000fc40002781670 */
[----:B------:R-:W-:Y:S01]  /*eaf0*/  FSEL R40, R14, -INF , !P3 ;  /* 0xff8000000e287808 */ /* 0x000fe20005800000 */
[----:B------:R-:W5:Y:S01]  /*eb00*/  LDL R120, [R1+0x2bc] ;  /* 0x0002bc0001787983 */ /* 0x000f620000100800 */
[----:B------:R-:W-:Y:S02]  /*eb10*/  FMNMX.FTZ R11, R26, R11, !PT ;  /* 0x0000000b1a0b7209 */ /* 0x000fe40007810000 */
[----:B------:R-:W-:Y:S01]  /*eb20*/  ISETP.GT.AND P1, PT, R12, 0x39, !P6 ;  /* 0x000000390c00780c */ /* 0x000fe20007724270 */
[----:B------:R-:W5:Y:S01]  /*eb30*/  LDL R122, [R1+0x2c0] ;  /* 0x0002c000017a7983 */ /* 0x000f620000100800 */
[----:B------:R-:W-:Y:S02]  /*eb40*/  ISETP.LT.OR P5, PT, R13, 0x39, P5 ;  /* 0x000000390d00780c */ /* 0x000fe40002fa1670 */
[----:B------:R-:W-:Y:S01]  /*eb50*/  FSEL R42, R15, -INF , !P4 ;  /* 0xff8000000f2a7808 */ /* 0x000fe20006000000 */
[----:B------:R-:W5:Y:S01]  /*eb60*/  LDL R124, [R1+0x2c4] ;  /* 0x0002c400017c7983 */ /* 0x000f620000100800 */
[----:B------:R-:W-:-:S02]  /*eb70*/  FMNMX.FTZ R11, R40, R11, !PT ;  /* 0x0000000b280b7209 */ /* 0x000fc40007810000 */
[----:B------:R-:W-:Y:S01]  /*eb80*/  ISETP.LT.OR P1, PT, R13, 0x3a, P1 ;  /* 0x0000003a0d00780c */ /* 0x000fe20000f21670 */
[----:B------:R-:W5:Y:S01]  /*eb90*/  LDL R126, [R1+0x2c8] ;  /* 0x0002c800017e7983 */ /* 0x000f620000100800 */
[----:B------:R-:W-:Y:S02]  /*eba0*/  FSEL R43, R54, -INF , !P5 ;  /* 0xff800000362b7808 */ /* 0x000fe40006800000 */
[----:B------:R-:W-:Y:S01]  /*ebb0*/  FMNMX.FTZ R0, R42, R11, !PT ;  /* 0x0000000b2a007209 */ /* 0x000fe20007810000 */
[----:B------:R-:W3:Y:S01]  /*ebc0*/  LDL.64 R12, [R1+0x138] ;  /* 0x00013800010c7983 */ /* 0x000ee20000100a00 */
[----:B------:R-:W-:Y:S02]  /*ebd0*/  FSEL R44, R46, -INF , !P1 ;  /* 0xff8000002e2c7808 */ /* 0x000fe40004800000 */
[----:B------:R-:W-:Y:S01]  /*ebe0*/  FMNMX.FTZ R11, R43, R0, !PT ;  /* 0x000000002b0b7209 */ /* 0x000fe20007810000 */
[----:B------:R-:W4:Y:S01]  /*ebf0*/  LDL R46, [R1+0x228] ;  /* 0x00022800012e7983 */ /* 0x000f220000100800 */
[----:B0-----:R-:W-:-:S02]  /*ec00*/  FMNMX.FTZ R0, R21, R24, !PT ;  /* 0x0000001815007209 */ /* 0x001fc40007810000 */
[----:B------:R-:W-:Y:S01]  /*ec10*/  FMNMX.FTZ R11, R44, R11, !PT ;  /* 0x0000000b2c0b7209 */ /* 0x000fe20007810000 */
[----:B------:R-:W5:Y:S04]  /*ec20*/  LDL R54, [R1+0x238] ;  /* 0x0002380001367983 */ /* 0x000f680000100800 */
[----:B------:R-:W-:Y:S04]  /*ec30*/  STL.64 [R1+0x410], R10 ;  /* 0x0004100a01007387 */ /* 0x000fe80000100a00 */
[----:B------:R-:W-:Y:S04]  /*ec40*/  STL [R1+0x410], R0 ;  /* 0x0004100001007387 */ /* 0x000fe80000100800 */
[----:B------:R-:W2:Y:S04]  /*ec50*/  LDL R15, [R1+0x410] ;  /* 0x00041000010f7983 */ /* 0x000ea80000100800 */
[----:B------:R-:W3:Y:S04]  /*ec60*/  LDL R24, [R1+0x414] ;  /* 0x0004140001187983 */ /* 0x000ee80000100800 */
        /* <DEDUP_REMOVED lines=48> */
[----:B--2---:R-:W-:Y:S01]  /*ef70*/  FMUL.FTZ R14, R47, R15 ;  /* 0x0000000f2f0e7220 */ /* 0x004fe20000410000 */
[----:B------:R-:W-:Y:S01]  /*ef80*/  BAR.SYNC.DEFER_BLOCKING 0xf, 0x100 ;  /* 0x03c4000000007b1d */ /* 0x000fe20000010000 */
[----:B------:R-:W-:-:S04]  /*ef90*/  FSETP.NEU.FTZ.AND P1, PT, R15, -INF , PT ;  /* 0xff8000000f00780b */ /* 0x000fc80003f3d000 */
[----:B------:R-:W-:-:S05]  /*efa0*/  FSEL R14, R14, RZ, P1 ;  /* 0x000000ff0e0e7208 */ /* 0x000fca0000800000 */
[----:B------:R-:W-:Y:S02]  /*efb0*/  FFMA.FTZ R15, R45, R47, -R14 ;  /* 0x0000002f2d0f7223 */ /* 0x000fe4000001080e */
[----:B---3--:R-:W0:Y:S02]  /*efc0*/  SHFL.BFLY PT, R45, R24, 0x2, 0x1f ;  /* 0x0c401f00182d7f89 */ /* 0x008e2400000e0000 */
[----:B0-----:R-:W-:-:S05]  /*efd0*/  FMNMX.FTZ R45, R45, R24, !PT ;  /* 0x000000182d2d7209 */ /* 0x001fca0007810000 */
[----:B------:R-:W0:Y:S01]  /*efe0*/  SHFL.BFLY PT, R28, R45, 0x1, 0x1f ;  /* 0x0c201f002d1c7f89 */ /* 0x000e2200000e0000 */
        /* <DEDUP_REMOVED lines=16> */
[-C--:B------:R-:W-:Y:S01]  /*f0f0*/  FFMA.FTZ R141, R39, R47.reuse, -R14 ;  /* 0x0000002f278d7223 */ /* 0x080fe2000001080e */
[----:B------:R-:W2:Y:S01]  /*f100*/  LDL R37, [R1+0x310] ;  /* 0x0003100001257983 */ /* 0x000ea20000100800 */
[----:B0-----:R-:W-:Y:S01]  /*f110*/  FMNMX.FTZ R28, R45, R28, !PT ;  /* 0x0000001c2d1c7209 */ /* 0x001fe20007810000 */
[----:B------:R0:W-:Y:S02]  /*f120*/  MUFU.EX2 R49, R10 ;  /* 0x0000000a00317308 */ /* 0x0001e40000000800 */
[----:B------:R-:W3:Y:S01]  /*f130*/  LDL R39, [R1+0x314] ;  /* 0x0003140001277983 */ /* 0x000ee20000100800 */
[C---:B------:R-:W-:Y:S01]  /*f140*/  FSETP.NEU.FTZ.AND P1, PT, R28.reuse, -INF , PT ;  /* 0xff8000001c00780b */ /* 0x040fe20003f3d000 */
[----:B-1----:R-:W-:-:S02]  /*f150*/  FMUL.FTZ R0, R28, R47 ;  /* 0x0000002f1c007220 */ /* 0x002fc40000410000 */
[----:B------:R-:W3:Y:S03]  /*f160*/  LDL R41, [R1+0x318] ;  /* 0x0003180001297983 */ /* 0x000ee60000100800 */
[----:B0-----:R-:W-:Y:S01]  /*f170*/  FSEL R10, R0, RZ, P1 ;  /* 0x000000ff000a7208 */ /* 0x001fe20000800000 */
[----:B------:R0:W1:Y:S01]  /*f180*/  MUFU.EX2 R11, R21 ;  /* 0x00000015000b7308 */ /* 0x0000620000000800 */
[----:B------:R-:W3:Y:S03]  /*f190*/  LDL R45, [R1+0x320] ;  /* 0x00032000012d7983 */ /* 0x000ee60000100800 */
[-CC-:B------:R-:W-:Y:S01]  /*f1a0*/  FFMA.FTZ R169, R25, R47.reuse, -R10.reuse ;  /* 0x0000002f19a97223 */ /* 0x180fe2000001080a */
[-CC-:B------:R-:W-:Y:S01]  /*f1b0*/  FFMA.FTZ R139, R36, R47.reuse, -R10.reuse ;  /* 0x0000002f248b7223 */ /* 0x180fe2000001080a */
[-CC-:B------:R-:W-:Y:S01]  /*f1c0*/  FFMA.FTZ R171, R38, R47.reuse, -R10.reuse ;  /* 0x0000002f26ab7223 */ /* 0x180fe2000001080a */
[-CC-:B------:R-:W-:Y:S01]  /*f1d0*/  FFMA.FTZ R173, R30, R47.reuse, -R10.reuse ;  /* 0x0000002f1ead7223 */ /* 0x180fe2000001080a */
[-CC-:B------:R-:W-:Y:S01]  /*f1e0*/  FFMA.FTZ R15, R31, R47.reuse, -R10.reuse ;  /* 0x0000002f1f0f7223 */ /* 0x180fe2000001080a */
[-CC-:B0-----:R-:W-:Y:S01]  /*f1f0*/  FFMA.FTZ R21, R29, R47.reuse, -R10.reuse ;  /* 0x0000002f1d157223 */ /* 0x181fe2000001080a */
[----:B------:R-:W-:Y:S01]  /*f200*/  MUFU.EX2 R169, R169 ;  /* 0x000000a900a97308 */ /* 0x000fe20000000800 */
[-CC-:B------:R-:W-:Y:S01]  /*f210*/  FFMA.FTZ R175, R32, R47.reuse, -R10.reuse ;  /* 0x0000002f20af7223 */ /* 0x180fe2000001080a */
[----:B------:R-:W3:Y:S04]  /*f220*/  LDL R55, [R1+0x334] ;  /* 0x0003340001377983 */ /* 0x000ee80000100800 */
[----:B------:R-:W3:Y:S02]  /*f230*/  LDL R57, [R1+0x338] ;  /* 0x0003380001397983 */ /* 0x000ee40000100800 */
[----:B------:R-:W0:Y:S01]  /*f240*/  MUFU.EX2 R139, R139 ;  /* 0x0000008b008b7308 */ /* 0x000e220000000800 */
[----:B-1----:R-:W-:Y:S01]  /*f250*/  FADD.FTZ R25, R168, R11 ;  /* 0x0000000ba8197221 */ /* 0x002fe20000010000 */
[----:B------:R-:W3:Y:S04]  /*f260*/  LDL R61, [R1+0x340] ;  /* 0x00034000013d7983 */ /* 0x000ee80000100800 */
[----:B------:R-:W3:Y:S02]  /*f270*/  LDL R63, [R1+0x344] ;  /* 0x00034400013f7983 */ /* 0x000ee40000100800 */
[----:B------:R-:W1:Y:S01]  /*f280*/  MUFU.EX2 R171, R171 ;  /* 0x000000ab00ab7308 */ /* 0x000e620000000800 */
[-CC-:B------:R-:W-:Y:S01]  /*f290*/  FFMA.FTZ R232, R33, R47.reuse, -R10.reuse ;  /* 0x0000002f21e87223 */ /* 0x180fe2000001080a */
[----:B------:R-:W3:Y:S06]  /*f2a0*/  LDL R69, [R1+0x350] ;  /* 0x0003500001457983 */ /* 0x000eec0000100800 */
        /* <DEDUP_REMOVED lines=13> */
[----:B------:R-:W-:Y:S08]  /*f380*/  MUFU.EX2 R147, R147 ;  /* 0x0000009300937308 */ /* 0x000ff00000000800 */
[----:B------:R-:W-:Y:S01]  /*f390*/  MUFU.EX2 R178, R178 ;  /* 0x000000b200b27308 */ /* 0x000fe20000000800 */
[----:B------:R-:W-:-:S07]  /*f3a0*/  FFMA.FTZ R183, R43, R47, -R10 ;  /* 0x0000002f2bb77223 */ /* 0x000fce000001080a */
[----:B------:R-:W-:Y:S01]  /*f3b0*/  MUFU.EX2 R145, R145 ;  /* 0x0000009100917308 */ /* 0x000fe20000000800 */
[----:B------:R-:W-:Y:S01]  /*f3c0*/  FFMA.FTZ R137, R44, R47, -R10 ;  /* 0x0000002f2c897223 */ /* 0x000fe2000001080a */
[----:B------:R-:W3:Y:S06]  /*f3d0*/  LDL R73, [R1+0x358] ;  /* 0x0003580001497983 */ /* 0x000eec0000100800 */
[----:B------:R-:W-:Y:S08]  /*f3e0*/  MUFU.EX2 R180, R180 ;  /* 0x000000b400b47308 */ /* 0x000ff00000000800 */
[----:B------:R-:W-:Y:S08]  /*f3f0*/  MUFU.EX2 R143, R143 ;  /* 0x0000008f008f7308 */ /* 0x000ff00000000800 */
[----:B------:R-:W-:Y:S08]  /*f400*/  MUFU.EX2 R182, R182 ;  /* 0x000000b600b67308 */ /* 0x000ff00000000800 */
[----:B------:R-:W-:Y:S01]  /*f410*/  MUFU.EX2 R141, R141 ;  /* 0x0000008d008d7308 */ /* 0x000fe20000000800 */
[----:B------:R4:W-:Y:S04]  /*f420*/  STL [R1+0x414], R28 ;  /* 0x0004141c01007387 */ /* 0x0009e80000100800 */
[----:B------:R-:W5:Y:S03]  /*f430*/  LDL R36, [R1+0x214] ;  /* 0x0002140001247983 */ /* 0x000f660000100800 */
[----:B------:R-:W4:Y:S01]  /*f440*/  MUFU.EX2 R21, R21 ;  /* 0x0000001500157308 */ /* 0x000f220000000800 */
[----:B0-----:R-:W-:Y:S01]  /*f450*/  FADD.FTZ R0, R169, R139 ;  /* 0x0000008ba9007221 */ /* 0x001fe20000010000 */
[----:B------:R-:W2:Y:S06]  /*f460*/  LDL R38, [R1+0x218] ;  /* 0x0002180001267983 */ /* 0x000eac0000100800 */
[----:B------:R-:W0:Y:S01]  /*f470*/  MUFU.EX2 R173, R173 ;  /* 0x000000ad00ad7308 */ /* 0x000e220000000800 */
[----:B------:R-:W-:Y:S01]  /*f480*/  FADD.FTZ R24, R170, R25 ;  /* 0x00000019aa187221 */ /* 0x000fe20000010000 */
[----:B-1----:R-:W-:Y:S01]  /*f490*/  FADD.FTZ R0, R171, R0 ;  /* 0x00000000ab007221 */ /* 0x002fe20000010000 */
[----:B------:R-:W3:Y:S04]  /*f4a0*/  LDL R32, [R1+0x20c] ;  /* 0x00020c0001207983 */ /* 0x000ee80000100800 */
[----:B------:R-:W2:Y:S01]  /*f4b0*/  LDL R29, [R1+0x300] ;  /* 0x00030000011d7983 */ /* 0x000ea20000100800 */
[----:B------:R-:W1:Y:S01]  /*f4c0*/  MUFU.EX2 R15, R15 ;  /* 0x0000000f000f7308 */ /* 0x000e620000000800 */
[----:B------:R-:W-:Y:S01]  /*f4d0*/  FADD.FTZ R24, R49, R24 ;  /* 0x0000001831187221 */ /* 0x000fe20000010000 */
[----:B----4-:R-:W-:-:S06]  /*f4e0*/  FADD.FTZ R0, R21, R0 ;  /* 0x0000000015007221 */ /* 0x010fcc0000010000 */
[----:B------:R-:W4:Y:S01]  /*f4f0*/  MUFU.EX2 R175, R175 ;  /* 0x000000af00af7308 */ /* 0x000f220000000800 */
[----:B------:R-:W-:Y:S01]  /*f500*/  FADD.FTZ R25, R151, R24 ;  /* 0x0000001897197221 */ /* 0x000fe20000010000 */
[----:B0-----:R-:W-:Y:S01]  /*f510*/  FADD.FTZ R0, R173, R0 ;  /* 0x00000000ad007221 */ /* 0x001fe20000010000 */
[----:B------:R-:W-:Y:S01]  /*f520*/  F2FP.F16.F32.PACK_AB R168, R11, R168 ;  /* 0x000000a80ba8723e */ /* 0x000fe200000000ff */
[----:B------:R-:W5:Y:S04]  /*f530*/  LDL R28, [R1+0x204] ;  /* 0x00020400011c7983 */ /* 0x000f680000100800 */
[----:B------:R-:W0:Y:S01]  /*f540*/  MUFU.EX2 R232, R232 ;  /* 0x000000e800e87308 */ /* 0x000e220000000800 */
[----:B------:R-:W-:Y:S01]  /*f550*/  FADD.FTZ R25, R172, R25 ;  /* 0x00000019ac197221 */ /* 0x000fe20000010000 */
[----:B-1----:R-:W-:Y:S01]  /*f560*/  FADD.FTZ R24, R15, R0 ;  /* 0x000000000f187221 */ /* 0x002fe20000010000 */
[----:B------:R-:W2:Y:S04]  /*f570*/  LDL R34, [R1+0x210] ;  /* 0x0002100001227983 */ /* 0x000ea80000100800 */
[----:B------:R-:W2:Y:S01]  /*f580*/  LDL R33, [R1+0x308] ;  /* 0x0003080001217983 */ /* 0x000ea20000100800 */
[----:B------:R-:W1:Y:S01]  /*f590*/  MUFU.EX2 R177, R177 ;  /* 0x000000b100b17308 */ /* 0x000e620000000800 */
[----:B------:R-:W-:Y:S01]  /*f5a0*/  FADD.FTZ R26, R174, R25 ;  /* 0x00000019ae1a7221 */ /* 0x000fe20000010000 */
[----:B----4-:R-:W-:Y:S01]  /*f5b0*/  FADD.FTZ R25, R175, R24 ;  /* 0x00000018af197221 */ /* 0x010fe20000010000 */
[----:B------:R-:W4:Y:S05]  /*f5c0*/  LDL R35, [R1+0x30c] ;  /* 0x00030c0001237983 */ /* 0x000f2a0000100800 */
[----:B------:R-:W1:Y:S01]  /*f5d0*/  MUFU.EX2 R154, R154 ;  /* 0x0000009a009a7308 */ /* 0x000e620000000800 */
[----:B------:R-:W-:Y:S01]  /*f5e0*/  FADD.FTZ R27, R149, R26 ;  /* 0x0000001a951b7221 */ /* 0x000fe20000010000 */
[----:B0-----:R-:W-:-:S06]  /*f5f0*/  FADD.FTZ R24, R232, R25 ;  /* 0x00000019e8187221 */ /* 0x001fcc0000010000 */
[----:B------:R-:W0:Y:S01]  /*f600*/  MUFU.EX2 R179, R179 ;  /* 0x000000b300b37308 */ /* 0x000e220000000800 */
[----:B------:R-:W-:Y:S01]  /*f610*/  FFMA.FTZ R0, R42, R47, -R10 ;  /* 0x0000002f2a007223 */ /* 0x000fe2000001080a */
[----:B------:R-:W-:Y:S01]  /*f620*/  FADD.FTZ R26, R176, R27 ;  /* 0x0000001bb01a7221 */ /* 0x000fe20000010000 */
[----:B-1----:R-:W-:Y:S01]  /*f630*/  FADD.FTZ R25, R177, R24 ;  /* 0x00000018b1197221 */ /* 0x002fe20000010000 */
[----:B------:R-:W4:Y:S04]  /*f640*/  LDL R40, [R1+0x21c] ;  /* 0x00021c0001287983 */ /* 0x000f280000100800 */
[----:B------:R-:W1:Y:S01]  /*f650*/  MUFU.EX2 R14, R14 ;  /* 0x0000000e000e7308 */ /* 0x000e620000000800 */
[----:B------:R-:W-:Y:S01]  /*f660*/  FADD.FTZ R27, R147, R26 ;  /* 0x0000001a931b7221 */ /* 0x000fe20000010000 */
[----:B------:R-:W-:Y:S01]  /*f670*/  FADD.FTZ R24, R154, R25 ;  /* 0x000000199a187221 */ /* 0x000fe20000010000 */
[----:B------:R-:W4:Y:S04]  /*f680*/  LDL R44, [R1+0x224] ;  /* 0x00022400012c7983 */ /* 0x000f280000100800 */
[----:B------:R-:W4:Y:S01]  /*f690*/  LDL R43, [R1+0x31c] ;  /* 0x00031c00012b7983 */ /* 0x000f220000100800 */
[----:B------:R-:W1:Y:S01]  /*f6a0*/  MUFU.EX2 R181, R181 ;  /* 0x000000b500b57308 */ /* 0x000e620000000800 */
[----:B------:R-:W-:Y:S01]  /*f6b0*/  FADD.FTZ R10, R178, R27 ;  /* 0x0000001bb20a7221 */ /* 0x000fe20000010000 */
[----:B0-----:R-:W-:-:S06]  /*f6c0*/  FADD.FTZ R25, R179, R24 ;  /* 0x00000018b3197221 */ /* 0x001fcc0000010000 */
[----:B------:R-:W-:Y:S08]  /*f6d0*/  MUFU.EX2 R183, R183 ;  /* 0x000000b700b77308 */ /* 0x000ff00000000800 */
[----:B------:R-:W-:Y:S01]  /*f6e0*/  MUFU.EX2 R137, R137 ;  /* 0x0000008900897308 */ /* 0x000fe20000000800 */
[----:B------:R-:W-:Y:S01]  /*f6f0*/  F2FP.F16.F32.PACK_AB R170, R49, R170 ;  /* 0x000000aa31aa723e */ /* 0x000fe200000000ff */
[----:B------:R-:W4:Y:S04]  /*f700*/  LDL R42, [R1+0x220] ;  /* 0x00022000012a7983 */ /* 0x000f280000100800 */
[----:B------:R-:W4:Y:S02]  /*f710*/  LDL R47, [R1+0x324] ;  /* 0x00032400012f7983 */ /* 0x000f240000100800 */
[----:B------:R-:W0:Y:S01]  /*f720*/  MUFU.EX2 R0, R0 ;  /* 0x0000000000007308 */ /* 0x000e220000000800 */
[----:B------:R-:W-:Y:S01]  /*f730*/  FADD.FTZ R27, R145, R10 ;  /* 0x0000000a911b7221 */ /* 0x000fe20000010000 */
[----:B-1----:R-:W-:Y:S01]  /*f740*/  FADD.FTZ R10, R14, R25 ;  /* 0x000000190e0a7221 */ /* 0x002fe20000010000 */
[----:B------:R-:W4:Y:S02]  /*f750*/  LDL R49, [R1+0x328] ;  /* 0x0003280001317983 */ /* 0x000f240000100800 */
[----:B------:R-:W-:Y:S01]  /*f760*/  FADD.FTZ R24, R180, R27 ;  /* 0x0000001bb4187221 */ /* 0x000fe20000010000 */
[----:B------:R-:W-:-:S03]  /*f770*/  FADD.FTZ R25, R181, R10 ;  /* 0x0000000ab5197221 */ /* 0x000fc60000010000 */
[----:B------:R-:W-:-:S04]  /*f780*/  FADD.FTZ R27, R143, R24 ;  /* 0x000000188f1b7221 */ /* 0x000fc80000010000 */
[----:B------:R-:W-:Y:S01]  /*f790*/  FADD.FTZ R30, R182, R27 ;  /* 0x0000001bb61e7221 */ /* 0x000fe20000010000 */
[----:B0-----:R-:W-:-:S04]  /*f7a0*/  FADD.FTZ R10, R0, R25 ;  /* 0x00000019000a7221 */ /* 0x001fc80000010000 */
[----:B------:R-:W-:Y:S01]  /*f7b0*/  FADD.FTZ R10, R183, R10 ;  /* 0x0000000ab70a7221 */ /* 0x000fe20000010000 */
[----:B------:R-:W-:-:S03]  /*f7c0*/  FADD.FTZ R30, R141, R30 ;  /* 0x0000001e8d1e7221 */ /* 0x000fc60000010000 */
[----:B------:R-:W-:Y:S02]  /*f7d0*/  FADD.FTZ R31, R137, R10 ;  /* 0x0000000a891f7221 */ /* 0x000fe40000010000 */
[----:B------:R-:W3:Y:S04]  /*f7e0*/  LDL.64 R10, [R1+0xa8] ;  /* 0x0000a800010a7983 */ /* 0x000ee80000100a00 */
[----:B------:R0:W-:Y:S04]  /*f7f0*/  STL.64 [R1+0x420], R30 ;  /* 0x0004201e01007387 */ /* 0x0001e80000100a00 */
[----:B------:R-:W5:Y:S04]  /*f800*/  LD.E.64 R26, desc[UR40][R12.64+0x8] ;  /* 0x000008280c1a7980 */ /* 0x000f68000c101b00 */
[----:B------:R-:W2:Y:S04]  /*f810*/  LD.E.64 R24, desc[UR40][R12.64] ;  /* 0x000000280c187980 */ /* 0x000ea8000c101b00 */
[----:B0-----:R-:W4:Y:S04]  /*f820*/  LDL R30, [R1+0x208] ;  /* 0x00020800011e7983 */ /* 0x001f280000100800 */
[----:B------:R-:W4:Y:S01]  /*f830*/  LDL R31, [R1+0x304] ;  /* 0x00030400011f7983 */ /* 0x000f220000100800 */
[----:B------:R-:W-:-:S02]  /*f840*/  F2FP.F16.F32.PACK_AB R171, R21, R171 ;  /* 0x000000ab15ab723e */ /* 0x000fc400000000ff */
[----:B------:R-:W-:Y:S01]  /*f850*/  F2FP.F16.F32.PACK_AB R173, R15, R173 ;  /* 0x000000ad0fad723e */ /* 0x000fe200000000ff */
[----:B------:R-:W4:Y:S01]  /*f860*/  LDL R12, [R1+0x3d8] ;  /* 0x0003d800010c7983 */ /* 0x000f220000100800 */
[----:B------:R-:W-:Y:S02]  /*f870*/  F2FP.F16.F32.PACK_AB R175, R232, R175 ;  /* 0x000000afe8af723e */ /* 0x000fe400000000ff */
[----:B------:R-:W-:Y:S01]  /*f880*/  F2FP.F16.F32.PACK_AB R177, R154, R177 ;  /* 0x000000b19ab1723e */ /* 0x000fe200000000ff */
[----:B------:R-:W4:Y:S01]  /*f890*/  LDL R13, [R1+0x3dc] ;  /* 0x0003dc00010d7983 */ /* 0x000f220000100800 */
[----:B------:R-:W-:Y:S02]  /*f8a0*/  F2FP.F16.F32.PACK_AB R179, R14, R179 ;  /* 0x000000b30eb3723e */ /* 0x000fe400000000ff */
[----:B------:R-:W-:Y:S01]  /*f8b0*/  F2FP.F16.F32.PACK_AB R181, R0, R181 ;  /* 0x000000b500b5723e */ /* 0x000fe200000000ff */
[----:B------:R-:W4:Y:S04]  /*f8c0*/  LDL R14, [R1+0x3e0] ;  /* 0x0003e000010e7983 */ /* 0x000f280000100800 */
[----:B------:R-:W4:Y:S04]  /*f8d0*/  LDL R0, [R1+0x3d4] ;  /* 0x0003d40001007983 */ /* 0x000f280000100800 */
[----:B------:R-:W4:Y:S04]  /*f8e0*/  LDL R15, [R1+0x3e4] ;  /* 0x0003e400010f7983 */ /* 0x000f280000100800 */
[----:B------:R-:W4:Y:S04]  /*f8f0*/  LDL R21, [R1+0x3e8] ;  /* 0x0003e80001157983 */ /* 0x000f280000100800 */
[----:B------:R-:W4:Y:S04]  /*f900*/  LDL R154, [R1+0x3ec] ;  /* 0x0003ec00019a7983 */ /* 0x000f280000100800 */
[----:B------:R-:W4:Y:S01]  /*f910*/  LDL R232, [R1+0x3f8] ;  /* 0x0003f80001e87983 */ /* 0x000f220000100800 */
[----:B-----5:R-:W-:-:S03]  /*f920*/  MOV R133, R26 ;  /* 0x0000001a00857202 */ /* 0x020fc60000000f00 */
[----:B------:R-:W5:Y:S04]  /*f930*/  LDL R26, [R1+0x200] ;  /* 0x00020000011a7983 */ /* 0x000f680000100800 */
[----:B------:R-:W5:Y:S01]  /*f940*/  LDL R27, [R1+0x2fc] ;  /* 0x0002fc00011b7983 */ /* 0x000f620000100800 */
[----:B------:R-:W-:Y:S01]  /*f950*/  F2FP.F16.F32.PACK_AB R183, R137, R183 ;  /* 0x000000b789b7723e */ /* 0x000fe200000000ff */
[--C-:B--2---:R-:W-:Y:S01]  /*f960*/  IMAD R137, R25, 0x2, R133.reuse ;  /* 0x0000000219897824 */ /* 0x104fe200078e0285 */
[----:B------:R-:W-:Y:S01]  /*f970*/  F2FP.F16.F32.PACK_AB R169, R139, R169 ;  /* 0x000000a98ba9723e */ /* 0x000fe200000000ff */
[----:B------:R-:W-:Y:S01]  /*f980*/  IMAD R25, R24, 0x2, R133 ;  /* 0x0000000218197824 */ /* 0x000fe200078e0285 */
[----:B------:R-:W-:Y:S02]  /*f990*/  F2FP.F16.F32.PACK_AB R172, R172, R151 ;  /* 0x00000097acac723e */ /* 0x000fe400000000ff */
[----:B------:R-:W-:Y:S01]  /*f9a0*/  F2FP.F16.F32.PACK_AB R174, R149, R174 ;  /* 0x000000ae95ae723e */ /* 0x000fe200000000ff */
[----:B------:R-:W-:Y:S01]  /*f9b0*/  IMAD R24, R24, 0x2, R137 ;  /* 0x0000000218187824 */ /* 0x000fe200078e0289 */
[----:B------:R-:W-:Y:S01]  /*f9c0*/  F2FP.F16.F32.PACK_AB R176, R147, R176 ;  /* 0x000000b093b0723e */ /* 0x000fe200000000ff */
[----:B---3--:R-:W-:Y:S01]  /*f9d0*/  IMAD R10, R135, 0x1000, R10 ;  /* 0x00001000870a7824 */ /* 0x008fe200078e020a */
[----:B------:R-:W-:-:S02]  /*f9e0*/  F2FP.F16.F32.PACK_AB R178, R145, R178 ;  /* 0x000000b291b2723e */ /* 0x000fc400000000ff */
[----:B------:R-:W-:Y:S02]  /*f9f0*/  F2FP.F16.F32.PACK_AB R180, R143, R180 ;  /* 0x000000b48fb4723e */ /* 0x000fe400000000ff */
[----:B------:R-:W-:Y:S01]  /*fa00*/  F2FP.F16.F32.PACK_AB R182, R141, R182 ;  /* 0x000000b68db6723e */ /* 0x000fe200000000ff */
[----:B------:R-:W-:Y:S01]  /*fa10*/  STSM.16.M88.4 [R133], R168 ;  /* 0x000000a885007844 */ /* 0x000fe20000000200 */
[----:B------:R-:W-:-:S03]  /*fa20*/  R2UR UR6, R10 ;  /* 0x000000000a0672ca */ /* 0x000fc600000e0000 */
[----:B------:R0:W-:Y:S01]  /*fa30*/  STSM.16.M88.4 [R25], R172 ;  /* 0x000000ac19007844 */ /* 0x0001e20000000200 */
[----:B------:R-:W-:-:S03]  /*fa40*/  R2UR UR7, R11 ;  /* 0x000000000b0772ca */ /* 0x000fc600000e0000 */
[----:B------:R-:W-:Y:S04]  /*fa50*/  STSM.16.M88.4 [R137], R176 ;  /* 0x000000b089007844 */ /* 0x000fe80000000200 */
[----:B------:R1:W-:Y:S01]  /*fa60*/  STSM.16.M88.4 [R24], R180 ;  /* 0x000000b418007844 */ /* 0x0003e20000000200 */
[----:B0-----:R-:W-:-:S03]  /*fa70*/  IMAD.MOV.U32 R25, RZ, RZ, R11 ;  /* 0x000000ffff197224 */ /* 0x001fc600078e000b */
[----:B------:R-:W-:Y:S01]  /*fa80*/  STL [R1+0x204], R28 ;  /* 0x0002041c01007387 */ /* 0x000fe20000100800 */
[----:B-1----:R-:W-:-:S03]  /*fa90*/  VIADD R24, R10, 0x80 ;  /* 0x000000800a187836 */ /* 0x002fc60000000000 */
[----:B----4-:R-:W-:Y:S01]  /*faa0*/  STL [R1+0x208], R30 ;  /* 0x0002081e01007387 */ /* 0x010fe20000100800 */
[----:B------:R-:W-:-:S03]  /*fab0*/  R2UR UR11, R25 ;  /* 0x00000000190b72ca */ /* 0x000fc600000e0000 */
[----:B------:R-:W-:Y:S01]  /*fac0*/  STL [R1+0x20c], R32 ;  /* 0x00020c2001007387 */ /* 0x000fe20000100800 */
[----:B------:R-:W-:-:S03]  /*fad0*/  R2UR UR10, R24 ;  /* 0x00000000180a72ca */ /* 0x000fc600000e0000 */
        /* <DEDUP_REMOVED lines=115> */
[----:B------:R-:W-:Y:S04]  /*10210*/  STL [R1+0x3b8], R237 ;  /* 0x0003b8ed01007387 */ /* 0x000fe80000100800 */
[----:B------:R-:W-:Y:S04]  /*10220*/  STL [R1+0x3d4], R0 ;  /* 0x0003d40001007387 */ /* 0x000fe80000100800 */
[----:B------:R0:W-:Y:S04]  /*10230*/  STL [R1+0x3d8], R12 ;  /* 0x0003d80c01007387 */ /* 0x0001e80000100800 */
        /* <DEDUP_REMOVED lines=9> */
[----:B0-----:R-:W-:-:S02]  /*102d0*/  VIADD R12, R10, 0x100 ;  /* 0x000001000a0c7836 */ /* 0x001fc40000000000 */
[----:B-1----:R-:W-:-:S03]  /*102e0*/  IMAD.MOV.U32 R13, RZ, RZ, R11 ;  /* 0x000000ffff0d7224 */ /* 0x002fc600078e000b */
        /* <DEDUP_REMOVED lines=37> */
[----:B------:R-:W-:Y:S02]  /*10540*/  VIADD R10, R10, 0x180 ;  /* 0x000001800a0a7836 */ /* 0x000fe40000000000 */
        /* <DEDUP_REMOVED lines=397> */
.L_x_6468:
[----:B------:R-:W-:-:S13]  /*11e20*/  ISETP.NE.AND P1, PT, R5, 0x1, PT ;  /* 0x000000010500780c */ /* 0x000fda0003f25270 */
[----:B------:R-:W-:-:S05]  /*11e30*/  @P1 IMAD.HI.U32 R6, R10, R6, RZ ;  /* 0x000000060a061227 */ /* 0x000fca00078e00ff */
[----:B------:R-:W-:-:S07]  /*11e40*/  @P1 SHF.R.U32.HI R10, RZ, R7, R6 ;  /* 0x00000007ff0a1219 */ /* 0x000fce0000011606 */
.L_x_6469:
[----:B------:R-:W-:Y:S05]  /*11e50*/  BSYNC B0 ;  /* 0x0000000000007941 */ /* 0x000fea0003800000 */
.L_x_6467:
[----:B------:R-:W-:-:S05]  /*11e60*/  IMAD R5, R10, R5, R5 ;  /* 0x000000050a057224 */ /* 0x000fca00078e0205 */
[----:B------:R-:W-:-:S07]  /*11e70*/  VIMNMX R4, R4, R5, PT ;  /* 0x0000000504047248 */ /* 0x000fce0003fe0100 */
.L_x_6466:
        /* <DEDUP_REMOVED lines=8> */
.L_x_6474:
[----:B------:R-:W-:Y:S01]  /*11f00*/  BSSY B0, `(.L_x_6473) ;  /* 0x0000004000007945 */ /* 0x000fe20003800000 */
[----:B------:R-:W-:Y:S01]  /*11f10*/  VIADD R8, R2, 0x148 ;  /* 0x0000014802087836 */ /* 0x000fe20000000000 */
[----:B------:R-:W-:-:S07]  /*11f20*/  MOV R6, 0x11f40 ;  /* 0x00011f4000067802 */ /* 0x000fce0000000f00 */
[----:B------:R-:W-:Y:S05]  /*11f30*/  CALL.REL.NOINC `($_ZN7cutlass13device_kernelIN5flash11enable_sm90INS1_16FlashAttnFwdSm90INS1_25CollectiveMainloopFwdSm90ILi2EN4cute5tupleIJNS5_1CILi1EEES8_S8_EEENS6_IJNS7_ILi64EEESA_SA_EEELi512ENS_6half_tEfNS_4arch4Sm90ELb0ELb1ELb1ELb1ELb0ELb0ELb1ELb0ELb0ELb1ELb0ELb0EEENS1_21CollectiveEpilogueFwdINS6_IJSA_NS7_ILi512EEESA_EEES9_SC_SE_Li256ELb1ELb1ELb0ELb0EEENS1_36VarlenDynamicPersistentTileSchedulerILi64ELi64ELi256ELi128ELb0ELb1ELb1ELb1ELb0ELb1EEEEEEEEEvNT_6ParamsE$_ZZN5flash25CollectiveMainloopFwdSm90ILi2EN4cute5tupleIJNS1_1CILi1EEES4_S4_EEENS2_IJNS3_ILi64EEES6_S6_EEELi512EN7cutlass6half_tEfNS8_4arch4Sm90ELb0ELb1ELb1ELb1ELb0ELb0ELb1ELb0ELb0ELb1ELb0ELb0EE3mmaINS_16FlashAttnFwdSm90ISC_NS_21CollectiveEpilogueFwdINS2_IJS6_NS3_ILi512EEES6_EEES5_S9_SB_Li256ELb1ELb1ELb0ELb0EEENS_36VarlenDynamicPersistentTileSchedulerILi64ELi64ELi256ELi128ELb0ELb1ELb1ELb1ELb0ELb1EEEE13SharedStorageENS1_6TensorINS1_11ArrayEngineIfLm128EEENS1_6LayoutINS2_IJNS2_IJNS3_ILi2EEESR_NS3_ILi32EEEEEES4_S4_EEENS2_IJNS2_IJS4_SR_NS3_ILi4EEEEEENS3_ILi0EEESX_EEEEEEENS_7SoftmaxILi2ELi0EEEEEbRKNSC_6ParamsENS8_25PipelineTmaAsyncNoClusterILi2ENS8_16PipelineTmaAsyncILi2EEEEES19_RNS8_13PipelineStateILj2EEERT0_RT1_iRiRKNS_16SeqlenInfoQKNewKILb1ELb0EEENS2_IJiiiiEEERT_ENKUliT_T0_T1_E_clIZSD_ISM_S10_S12_EbS15_S19_S19_S1C_S1E_S1G_iS1H_S1L_S1M_S1O_EUlRS1P_iE1_NS3_ILb0EEENS3_ILb1EEEEEDaiS1P_S1Q_S1R_) ;  /* 0x00000230007c7944 */ /* 0x000fea0003c00000 */
[----:B------:R-:W-:Y:S05]  /*11f40*/  BSYNC B0 ;  /* 0x0000000000007941 */ /* 0x000fea0003800000 */
.L_x_6473:
[C---:B------:R-:W-:Y:S01]  /*11f50*/  ISETP.GT.AND P1, PT, R0.reuse, R7, PT ;  /* 0x000000070000720c */ /* 0x040fe20003f24270 */
[----:B------:R-:W-:-:S12]  /*11f60*/  VIADD R0, R0, 0xffffffff ;  /* 0xffffffff00007836 */ /* 0x000fd80000000000 */
[----:B------:R-:W-:Y:S05]  /*11f70*/  @P1 BRA `(.L_x_6474) ;  /* 0xfffffffc00e01947 */ /* 0x000fea000383ffff */
[----:B------:R-:W-:Y:S05]  /*11f80*/  BSYNC B1 ;  /* 0x0000000000017941 */ /* 0x000fea0003800000 */
.L_x_6472:
[----:B------:R-:W2:Y:S02]  /*11f90*/  LDL R8, [R1+0x70] ;  /* 0x0000700001087983 */ /* 0x000ea40000100800 */
[----:B--2---:R-:W-:-:S07]  /*11fa0*/  IMAD.SHL.U32 R8, R8, 0x40, RZ ;  /* 0x0000004008087824 */ /* 0x004fce00078e00ff */
.L_x_6471:
[----:B------:R-:W-:Y:S05]  /*11fb0*/  BSYNC B2 ;  /* 0x0000000000027941 */ /* 0x000fea0003800000 */
.L_x_6470:
        /* <DEDUP_REMOVED lines=23> */
.L_x_6477:
[----:B------:R-:W-:-:S13]  /*12130*/  ISETP.NE.AND P1, PT, R9, 0x1, PT ;  /* 0x000000010900780c */ /* 0x000fda0003f25270 */
[----:B------:R-:W0:Y:S02]  /*12140*/  @P1 LDC.64 R6, c[0x0][0xae0] ;  /* 0x0002b800ff061b82 */ /* 0x000e240000000a00 */
[----:B0-----:R-:W-:-:S05]  /*12150*/  @P1 IMAD.HI.U32 R6, R8, R6, RZ ;  /* 0x0000000608061227 */ /* 0x001fca00078e00ff */
[----:B------:R-:W-:-:S07]  /*12160*/  @P1 SHF.R.U32.HI R8, RZ, R7, R6 ;  /* 0x00000007ff081219 */ /* 0x000fce0000011606 */
.L_x_6478:
[----:B------:R-:W-:Y:S05]  /*12170*/  BSYNC B0 ;  /* 0x0000000000007941 */ /* 0x000fea0003800000 */
.L_x_6476:
[----:B------:R-:W-:-:S05]  /*12180*/  IMAD R5, R8, R9, RZ ;  /* 0x0000000908057224 */ /* 0x000fca00078e02ff */
[----:B------:R-:W-:-:S07]  /*12190*/  VIMNMX R4, R4, R5, !PT ;  /* 0x0000000504047248 */ /* 0x000fce0007fe0100 */
.L_x_6475:
[----:B------:R-:W-:-:S05]  /*121a0*/  VIADD R4, R4, 0x3f ;  /* 0x0000003f04047836 */ /* 0x000fca0000000000 */
[----:B------:R-:W-:-:S04]  /*121b0*/  SHF.R.S32.HI R5, RZ, 0x1f, R4 ;  /* 0x0000001fff057819 */ /* 0x000fc80000011404 */
[----:B------:R-:W-:-:S04]  /*121c0*/  LEA.HI R5, R5, R4, RZ, 0x6 ;  /* 0x0000000405057211 */ /* 0x000fc800078f30ff */
[----:B------:R-:W-:-:S04]  /*121d0*/  SHF.R.S32.HI R4, RZ, 0x6, R5 ;  /* 0x00000006ff047819 */ /* 0x000fc80000011405 */
[----:B------:R-:W-:-:S04]  /*121e0*/  VIMNMX R4, R4, UR46, !PT ;  /* 0x0000002e04047c48 */ /* 0x000fc8000ffe0100 */
[----:B------:R-:W-:-:S13]  /*121f0*/  ISETP.GE.AND P1, PT, R0, R4, PT ;  /* 0x000000040000720c */ /* 0x000fda0003f26270 */
[----:B------:R-:W-:Y:S05]  /*12200*/  @!P1 BRA `(.L_x_6479) ;  /* 0x00000098008c9947 */ /* 0x000fea0003800000 */
.L_x_6498:
        /* <DEDUP_REMOVED lines=23> */
.L_x_6481:
[----:B------:R-:W-:Y:S05]  /*12380*/  BSYNC B0 ;  /* 0x0000000000007941 */ /* 0x000fea0003800000 */
.L_x_6480:
        /* <DEDUP_REMOVED lines=13> */
.L_x_6483:
[----:B------:R-:W-:Y:S05]  /*12460*/  BSYNC B0 ;  /* 0x0000000000007941 */ /* 0x000fea0003800000 */
.L_x_6482:
        /* <DEDUP_REMOVED lines=8> */
.L_x_6485:
[----:B------:R-:W-:Y:S05]  /*124f0*/  BSYNC B0 ;  /* 0x0000000000007941 */ /* 0x000fea0003800000 */
.L_x_6484:
        /* <DEDUP_REMOVED lines=62> */
.L_x_6488:
[----:B------:R-:W-:Y:S05]  /*128e0*/  BSYNC B0 ;  /* 0x0000000000007941 */ /* 0x000fea0003800000 */
.L_x_6487:
        /* <DEDUP_REMOVED lines=13> */
.L_x_6490:
[----:B------:R-:W-:Y:S05]  /*129c0*/  BSYNC B0 ;  /* 0x0000000000007941 */ /* 0x000fea0003800000 */
.L_x_6489:
        /* <DEDUP_REMOVED lines=8> */
.L_x_6492:
[----:B------:R-:W-:Y:S05]  /*12a50*/  BSYNC B0 ;  /* 0x0000000000007941 */ /* 0x000fea0003800000 */
.L_x_6491:
        /* <DEDUP_REMOVED lines=471> */
[----:B------:R-:W-:-:S06]  /*147d0*/  FMUL.FTZ R25, R32, R8 ;  /* 0x0000000820197220 */ /* 0x000fcc0000410000 */
[----:B------:R-:W2:Y:S01]  /*147e0*/  MUFU.TANH R10, R10 ;  /* 0x0000000a000a7308 */ /* 0x000ea20000002400 */
[-C--:B------:R-:W-:Y:S01]  /*147f0*/  FMUL.FTZ R12, R26, R8.reuse ;  /* 0x000000081a0c7220 */ /* 0x080fe20000410000 */
[----:B------:R-:W-:-:S06]  /*14800*/  FMUL.FTZ R26, R33, R8 ;  /* 0x00000008211a7220 */ /* 0x000fcc0000410000 */
[----:B------:R-:W3:Y:S01]  /*14810*/  MUFU.TANH R14, R28 ;  /* 0x0000001c000e7308 */ /* 0x000ee20000002400 */
[----:B0-----:R-:W-:Y:S01]  /*14820*/  FMNMX.FTZ R9, R11, R6, !PT ;  /* 0x000000060b097209 */ /* 0x001fe20007810000 */
[----:B------:R-:W-:-:S06]  /*14830*/  FMUL.FTZ R29, R36, R8 ;  /* 0x00000008241d7220 */ /* 0x000fcc0000410000 */
[----:B------:R-:W0:Y:S01]  /*14840*/  MUFU.TANH R15, R15 ;  /* 0x0000000f000f7308 */ /* 0x000e220000002400 */
[----:B------:R-:W-:Y:S01]  /*14850*/  FMUL.FTZ R21, R30, R8 ;  /* 0x000000081e157220 */ /* 0x000fe20000410000 */
[----:B--2---:R-:W-:-:S06]  /*14860*/  FMNMX.FTZ R9, R10, R9, !PT ;  /* 0x000000090a097209 */ /* 0x004fcc0007810000 */
[----:B------:R-:W2:Y:S01]  /*14870*/  MUFU.TANH R25, R25 ;  /* 0x0000001900197308 */ /* 0x000ea20000002400 */
[-C--:B------:R-:W-:Y:S01]  /*14880*/  FMUL.FTZ R30, R37, R8.reuse ;  /* 0x00000008251e7220 */ /* 0x080fe20000410000 */
[-C--:B------:R-:W-:Y:S01]  /*14890*/  FMUL.FTZ R13, R27, R8.reuse ;  /* 0x000000081b0d7220 */ /* 0x080fe20000410000 */
[----:B------:R-:W-:-:S05]  /*148a0*/  FMUL.FTZ R27, R34, R8 ;  /* 0x00000008221b7220 */ /* 0x000fca0000410000 */
[----:B------:R-:W4:Y:S01]  /*148b0*/  MUFU.TANH R26, R26 ;  /* 0x0000001a001a7308 */ /* 0x000f220000002400 */
[----:B---3--:R-:W-:Y:S01]  /*148c0*/  FMNMX.FTZ R34, R14, R9, !PT ;  /* 0x000000090e227209 */ /* 0x008fe20007810000 */
[-C--:B------:R-:W-:Y:S01]  /*148d0*/  FMUL.FTZ R37, R40, R8.reuse ;  /* 0x0000000828257220 */ /* 0x080fe20000410000 */
[----:B------:R-:W-:-:S05]  /*148e0*/  FMUL.FTZ R24, R31, R8 ;  /* 0x000000081f187220 */ /* 0x000fca0000410000 */
[----:B------:R-:W3:Y:S01]  /*148f0*/  MUFU.TANH R29, R29 ;  /* 0x0000001d001d7308 */ /* 0x000ee20000002400 */
[----:B------:R-:W-:Y:S01]  /*14900*/  FMUL.FTZ R31, R38, R8 ;  /* 0x00000008261f7220 */ /* 0x000fe20000410000 */
[----:B0-----:R-:W-:Y:S01]  /*14910*/  FMNMX.FTZ R34, R15, R34, !PT ;  /* 0x000000220f227209 */ /* 0x001fe20007810000 */
[----:B------:R-:W-:-:S05]  /*14920*/  FMUL.FTZ R38, R41, R8 ;  /* 0x0000000829267220 */ /* 0x000fca0000410000 */
[----:B------:R-:W0:Y:S01]  /*14930*/  MUFU.TANH R30, R30 ;  /* 0x0000001e001e7308 */ /* 0x000e220000002400 */
[----:B--2---:R-:W-:Y:S01]  /*14940*/  FMNMX.FTZ R9, R25, R34, !PT ;  /* 0x0000002219097209 */ /* 0x004fe20007810000 */
[----:B------:R-:W-:-:S06]  /*14950*/  FMUL.FTZ R44, R44, R8 ;  /* 0x000000082c2c7220 */ /* 0x000fcc0000410000 */
[----:B------:R-:W2:Y:S01]  /*14960*/  MUFU.TANH R37, R37 ;  /* 0x0000002500257308 */ /* 0x000ea20000002400 */
[----:B----4-:R-:W-:Y:S01]  /*14970*/  FMNMX.FTZ R34, R26, R9, !PT ;  /* 0x000000091a227209 */ /* 0x010fe20007810000 */
[----:B------:R-:W-:-:S06]  /*14980*/  FMUL.FTZ R45, R45, R8 ;  /* 0x000000082d2d7220 */ /* 0x000fcc0000410000 */
[----:B------:R-:W4:Y:S01]  /*14990*/  MUFU.TANH R38, R38 ;  /* 0x0000002600267308 */ /* 0x000f220000002400 */
[----:B---3--:R-:W-:Y:S01]  /*149a0*/  FMNMX.FTZ R9, R29, R34, !PT ;  /* 0x000000221d097209 */ /* 0x008fe20007810000 */
[----:B------:R-:W-:-:S06]  /*149b0*/  FMUL.FTZ R48, R48, R8 ;  /* 0x0000000830307220 */ /* 0x000fcc0000410000 */
[----:B------:R-:W3:Y:S01]  /*149c0*/  MUFU.TANH R44, R44 ;  /* 0x0000002c002c7308 */ /* 0x000ee20000002400 */
[----:B0-----:R-:W-:Y:S01]  /*149d0*/  FMNMX.FTZ R34, R30, R9, !PT ;  /* 0x000000091e227209 */ /* 0x001fe20007810000 */
[----:B------:R-:W-:-:S06]  /*149e0*/  FMUL.FTZ R49, R49, R8 ;  /* 0x0000000831317220 */ /* 0x000fcc0000410000 */
[----:B------:R-:W0:Y:S01]  /*149f0*/  MUFU.TANH R45, R45 ;  /* 0x0000002d002d7308 */ /* 0x000e220000002400 */
[----:B--2---:R-:W-:Y:S01]  /*14a00*/  FMNMX.FTZ R9, R37, R34, !PT ;  /* 0x0000002225097209 */ /* 0x004fe20007810000 */
[----:B------:R-:W-:-:S06]  /*14a10*/  FMUL.FTZ R52, R52, R8 ;  /* 0x0000000834347220 */ /* 0x000fcc0000410000 */
[----:B-1----:R-:W1:Y:S01]  /*14a20*/  MUFU.TANH R56, R48 ;  /* 0x0000003000387308 */ /* 0x002e620000002400 */
[----:B----4-:R-:W-:Y:S01]  /*14a30*/  FMNMX.FTZ R9, R38, R9, !PT ;  /* 0x0000000926097209 */ /* 0x010fe20007810000 */
[----:B------:R-:W-:-:S06]  /*14a40*/  FMUL.FTZ R53, R53, R8 ;  /* 0x0000000835357220 */ /* 0x000fcc0000410000 */
[----:B------:R-:W2:Y:S01]  /*14a50*/  MUFU.TANH R58, R49 ;  /* 0x00000031003a7308 */ /* 0x000ea20000002400 */
[----:B---3--:R-:W-:-:S07]  /*14a60*/  FMNMX.FTZ R34, R44, R9, !PT ;  /* 0x000000092c227209 */ /* 0x008fce0007810000 */
[----:B------:R-:W3:Y:S01]  /*14a70*/  MUFU.TANH R52, R52 ;  /* 0x0000003400347308 */ /* 0x000ee20000002400 */
[----:B0-----:R-:W-:-:S07]  /*14a80*/  FMNMX.FTZ R9, R45, R34, !PT ;  /* 0x000000222d097209 */ /* 0x001fce0007810000 */
[----:B------:R-:W0:Y:S01]  /*14a90*/  MUFU.TANH R12, R12 ;  /* 0x0000000c000c7308 */ /* 0x000e220000002400 */
[----:B-1----:R-:W-:-:S07]  /*14aa0*/  FMNMX.FTZ R9, R56, R9, !PT ;  /* 0x0000000938097209 */ /* 0x002fce0007810000 */
[----:B------:R-:W1:Y:S08]  /*14ab0*/  MUFU.TANH R60, R53 ;  /* 0x00000035003c7308 */ /* 0x000e700000002400 */
[----:B------:R-:W4:Y:S01]  /*14ac0*/  MUFU.TANH R13, R13 ;  /* 0x0000000d000d7308 */ /* 0x000f220000002400 */
[----:B--2---:R-:W-:Y:S01]  /*14ad0*/  FMNMX.FTZ R9, R58, R9, !PT ;  /* 0x000000093a097209 */ /* 0x004fe20007810000 */
[----:B------:R-:W-:-:S06]  /*14ae0*/  FMUL.FTZ R28, R35, R8 ;  /* 0x00000008231c7220 */ /* 0x000fcc0000410000 */
[----:B------:R-:W2:Y:S01]  /*14af0*/  MUFU.TANH R21, R21 ;  /* 0x0000001500157308 */ /* 0x000ea20000002400 */
[----:B---3--:R-:W-:Y:S02]  /*14b00*/  FMNMX.FTZ R9, R52, R9, !PT ;  /* 0x0000000934097209 */ /* 0x008fe40007810000 */
[----:B0-----:R-:W-:-:S05]  /*14b10*/  FMNMX.FTZ R36, R12, R7, !PT ;  /* 0x000000070c247209 */ /* 0x001fca0007810000 */
[----:B------:R-:W0:Y:S01]  /*14b20*/  MUFU.TANH R24, R24 ;  /* 0x0000001800187308 */ /* 0x000e220000002400 */
[----:B-1----:R-:W-:Y:S01]  /*14b30*/  FMNMX.FTZ R49, R60, R9, !PT ;  /* 0x000000093c317209 */ /* 0x002fe20007810000 */
[----:B------:R-:W-:Y:S01]  /*14b40*/  FMUL.FTZ R32, R39, R8 ;  /* 0x0000000827207220 */ /* 0x000fe20000410000 */
[----:B----4-:R-:W-:-:S05]  /*14b50*/  FMNMX.FTZ R40, R13, R36, !PT ;  /* 0x000000240d287209 */ /* 0x010fca0007810000 */
[----:B------:R-:W1:Y:S01]  /*14b60*/  MUFU.TANH R27, R27 ;  /* 0x0000001b001b7308 */ /* 0x000e620000002400 */
[----:B------:R-:W-:Y:S01]  /*14b70*/  FMUL.FTZ R35, R46, R8 ;  /* 0x000000082e237220 */ /* 0x000fe20000410000 */
[----:B--2---:R-:W-:Y:S01]  /*14b80*/  FMNMX.FTZ R9, R21, R40, !PT ;  /* 0x0000002815097209 */ /* 0x004fe20007810000 */
[----:B------:R-:W2:Y:S05]  /*14b90*/  SHFL.BFLY PT, R46, R49, 0x2, 0x1f ;  /* 0x0c401f00312e7f89 */ /* 0x000eaa00000e0000 */
[----:B------:R-:W3:Y:S01]  /*14ba0*/  MUFU.TANH R28, R28 ;  /* 0x0000001c001c7308 */ /* 0x000ee20000002400 */
[----:B------:R-:W-:Y:S01]  /*14bb0*/  FMUL.FTZ R33, R42, R8 ;  /* 0x000000082a217220 */ /* 0x000fe20000410000 */
[----:B0-----:R-:W-:-:S06]  /*14bc0*/  FMNMX.FTZ R40, R24, R9, !PT ;  /* 0x0000000918287209 */ /* 0x001fcc0007810000 */
[----:B------:R-:W0:Y:S01]  /*14bd0*/  MUFU.TANH R31, R31 ;  /* 0x0000001f001f7308 */ /* 0x000e220000002400 */
[----:B------:R-:W-:Y:S01]  /*14be0*/  FMUL.FTZ R34, R43, R8 ;  /* 0x000000082b227220 */ /* 0x000fe20000410000 */
[----:B-1----:R-:W-:-:S06]  /*14bf0*/  FMNMX.FTZ R9, R27, R40, !PT ;  /* 0x000000281b097209 */ /* 0x002fcc0007810000 */
[----:B------:R-:W1:Y:S01]  /*14c00*/  MUFU.TANH R32, R32 ;  /* 0x0000002000207308 */ /* 0x000e620000002400 */
[----:B---3--:R-:W-:Y:S01]  /*14c10*/  FMNMX.FTZ R40, R28, R9, !PT ;  /* 0x000000091c287209 */ /* 0x008fe20007810000 */
[----:B------:R-:W-:-:S06]  /*14c20*/  FMUL.FTZ R36, R47, R8 ;  /* 0x000000082f247220 */ /* 0x000fcc0000410000 */
[----:B------:R-:W3:Y:S01]  /*14c30*/  MUFU.TANH R33, R33 ;  /* 0x0000002100217308 */ /* 0x000ee20000002400 */
[----:B0-----:R-:W-:Y:S01]  /*14c40*/  FMNMX.FTZ R9, R31, R40, !PT ;  /* 0x000000281f097209 */ /* 0x001fe20007810000 */
[----:B------:R-:W-:-:S06]  /*14c50*/  FMUL.FTZ R39, R50, R8 ;  /* 0x0000000832277220 */ /* 0x000fcc0000410000 */
[----:B------:R-:W0:Y:S01]  /*14c60*/  MUFU.TANH R34, R34 ;  /* 0x0000002200227308 */ /* 0x000e220000002400 */
[----:B-1----:R-:W-:Y:S01]  /*14c70*/  FMNMX.FTZ R40, R32, R9, !PT ;  /* 0x0000000920287209 */ /* 0x002fe20007810000 */
[----:B------:R-:W-:-:S06]  /*14c80*/  FMUL.FTZ R41, R51, R8 ;  /* 0x0000000833297220 */ /* 0x000fcc0000410000 */
[----:B------:R-:W1:Y:S01]  /*14c90*/  MUFU.TANH R35, R35 ;  /* 0x0000002300237308 */ /* 0x000e620000002400 */
[----:B---3--:R-:W-:Y:S01]  /*14ca0*/  FMNMX.FTZ R9, R33, R40, !PT ;  /* 0x0000002821097209 */ /* 0x008fe20007810000 */
[----:B------:R-:W-:Y:S01]  /*14cb0*/  FMUL.FTZ R42, R54, R8 ;  /* 0x00000008362a7220 */ /* 0x000fe20000410000 */
[----:B--2---:R-:W-:-:S05]  /*14cc0*/  FMNMX.FTZ R46, R49, R46, !PT ;  /* 0x0000002e312e7209 */ /* 0x004fca0007810000 */
[----:B------:R-:W2:Y:S01]  /*14cd0*/  MUFU.TANH R36, R36 ;  /* 0x0000002400247308 */ /* 0x000ea20000002400 */
[----:B0-----:R-:W-:Y:S01]  /*14ce0*/  FMNMX.FTZ R40, R34, R9, !PT ;  /* 0x0000000922287209 */ /* 0x001fe20007810000 */
[----:B------:R-:W0:Y:S06]  /*14cf0*/  SHFL.BFLY PT, R51, R46, 0x1, 0x1f ;  /* 0x0c201f002e337f89 */ /* 0x000e2c00000e0000 */
[----:B------:R-:W3:Y:S01]  /*14d00*/  MUFU.TANH R39, R39 ;  /* 0x0000002700277308 */ /* 0x000ee20000002400 */
[----:B------:R-:W-:Y:S01]  /*14d10*/  FMUL.FTZ R43, R55, R8 ;  /* 0x00000008372b7220 */ /* 0x000fe20000410000 */
[----:B-1----:R-:W-:-:S06]  /*14d20*/  FMNMX.FTZ R9, R35, R40, !PT ;  /* 0x0000002823097209 */ /* 0x002fcc0007810000 */
[----:B------:R-:W1:Y:S01]  /*14d30*/  MUFU.TANH R41, R41 ;  /* 0x0000002900297308 */ /* 0x000e620000002400 */
[----:B--2---:R-:W-:-:S07]  /*14d40*/  FMNMX.FTZ R8, R36, R9, !PT ;  /* 0x0000000924087209 */ /* 0x004fce0007810000 */
[----:B------:R-:W2:Y:S01]  /*14d50*/  MUFU.TANH R42, R42 ;  /* 0x0000002a002a7308 */ /* 0x000ea20000002400 */
[----:B---3--:R-:W-:-:S07]  /*14d60*/  FMNMX.FTZ R8, R39, R8, !PT ;  /* 0x0000000827087209 */ /* 0x008fce0007810000 */
[----:B------:R-:W3:Y:S01]  /*14d70*/  MUFU.TANH R43, R43 ;  /* 0x0000002b002b7308 */ /* 0x000ee20000002400 */
[----:B-1----:R-:W-:Y:S02]  /*14d80*/  FMNMX.FTZ R9, R41, R8, !PT ;  /* 0x0000000829097209 */ /* 0x002fe40007810000 */
[----:B------:R-:W-:Y:S02]  /*14d90*/  IADD3 R8, P2, R2, 0x410, RZ ;  /* 0x0000041002087810 */ /* 0x000fe40007f5e0ff */
[----:B--2---:R-:W-:-:S03]  /*14da0*/  FMNMX.FTZ R40, R42, R9, !PT ;  /* 0x000000092a287209 */ /* 0x004fc60007810000 */
[----:B------:R-:W-:Y:S01]  /*14db0*/  IMAD.X R9, RZ, RZ, R16, P2 ;  /* 0x000000ffff097224 */ /* 0x000fe200010e0610 */
[----:B------:R-:W-:Y:S02]  /*14dc0*/  LOP3.LUT R8, R8, 0x4, RZ, 0xfc, !PT ;  /* 0x0000000408087812 */ /* 0x000fe400078efcff */
[----:B0-----:R-:W-:Y:S02]  /*14dd0*/  FMNMX.FTZ R51, R46, R51, !PT ;  /* 0x000000332e337209 */ /* 0x001fe40007810000 */
[----:B---3--:R-:W-:Y:S01]  /*14de0*/  FMNMX.FTZ R47, R43, R40, !PT ;  /* 0x000000282b2f7209 */ /* 0x008fe20007810000 */
        /* <DEDUP_REMOVED lines=37> */
.L_x_6495:
[----:B------:R-:W-:Y:S05]  /*15040*/  BSYNC B0 ;  /* 0x0000000000007941 */ /* 0x000fea0003800000 */
.L_x_6494:
        /* <DEDUP_REMOVED lines=22> */
[-C--:B------:R-:W-:Y:S01]  /*151b0*/  FFMA.FTZ R15, R15, R18.reuse, -R5 ;  /* 0x000000120f0f7223 */ /* 0x080fe20000010805 */
[----:B------:R-:W-:-:S06]  /*151c0*/  FFMA.FTZ R24, R24, R18, -R53 ;  /* 0x0000001218187223 */ /* 0x000fcc0000010835 */
[----:B------:R0:W-:Y:S01]  /*151d0*/  MUFU.EX2 R7, R10 ;  /* 0x0000000a00077308 */ /* 0x0001e20000000800 */
[-C--:B------:R-:W-:Y:S01]  /*151e0*/  FFMA.FTZ R25, R25, R18.reuse, -R5 ;  /* 0x0000001219197223 */ /* 0x080fe20000010805 */
[----:B------:R-:W-:-:S06]  /*151f0*/  FFMA.FTZ R27, R27, R18, -R53 ;  /* 0x000000121b1b7223 */ /* 0x000fcc0000010835 */
[----:B------:R-:W1:Y:S01]  /*15200*/  MUFU.EX2 R13, R13 ;  /* 0x0000000d000d7308 */ /* 0x000e620000000800 */
[-CC-:B------:R-:W-:Y:S01]  /*15210*/  FFMA.FTZ R8, R56, R18.reuse, -R5.reuse ;  /* 0x0000001238087223 */ /* 0x180fe20000010805 */
[----:B0-----:R-:W-:-:S06]  /*15220*/  FFMA.FTZ R10, R52, R18, -R5 ;  /* 0x00000012340a7223 */ /* 0x001fcc0000010805 */
[----:B------:R-:W0:Y:S01]  /*15230*/  MUFU.EX2 R14, R14 ;  /* 0x0000000e000e7308 */ /* 0x000e220000000800 */
[-C--:B------:R-:W-:Y:S01]  /*15240*/  FFMA.FTZ R26, R26, R18.reuse, -R5 ;  /* 0x000000121a1a7223 */ /* 0x080fe20000010805 */
[----:B------:R-:W-:-:S06]  /*15250*/  FFMA.FTZ R28, R28, R18, -R53 ;  /* 0x000000121c1c7223 */ /* 0x000fcc0000010835 */
[----:B------:R-:W2:Y:S01]  /*15260*/  MUFU.EX2 R21, R21 ;  /* 0x0000001500157308 */ /* 0x000ea20000000800 */
[-CC-:B------:R-:W-:Y:S01]  /*15270*/  FFMA.FTZ R9, R58, R18.reuse, -R5.reuse ;  /* 0x000000123a097223 */ /* 0x180fe20000010805 */
[----:B------:R-:W-:-:S06]  /*15280*/  FFMA.FTZ R29, R29, R18, -R5 ;  /* 0x000000121d1d7223 */ /* 0x000fcc0000010805 */
[----:B------:R-:W3:Y:S01]  /*15290*/  MUFU.EX2 R15, R15 ;  /* 0x0000000f000f7308 */ /* 0x000ee20000000800 */
[----:B------:R-:W-:-:S07]  /*152a0*/  FFMA.FTZ R31, R31, R18, -R53 ;  /* 0x000000121f1f7223 */ /* 0x000fce0000010835 */
[----:B------:R-:W3:Y:S01]  /*152b0*/  MUFU.EX2 R24, R24 ;  /* 0x0000001800187308 */ /* 0x000ee20000000800 */
[----:B------:R-:W-:-:S07]  /*152c0*/  FFMA.FTZ R30, R30, R18, -R5 ;  /* 0x000000121e1e7223 */ /* 0x000fce0000010805 */
[----:B------:R-:W3:Y:S01]  /*152d0*/  MUFU.EX2 R25, R25 ;  /* 0x0000001900197308 */ /* 0x000ee20000000800 */
[----:B------:R-:W-:-:S07]  /*152e0*/  FFMA.FTZ R32, R32, R18, -R53 ;  /* 0x0000001220207223 */ /* 0x000fce0000010835 */
[----:B------:R4:W-:Y:S08]  /*152f0*/  MUFU.EX2 R180, R8 ;  /* 0x0000000800b47308 */ /* 0x0009f00000000800 */
[----:B------:R5:W-:Y:S01]  /*15300*/  MUFU.EX2 R182, R10 ;  /* 0x0000000a00b67308 */ /* 0x000be20000000800 */
[----:B----4-:R-:W-:-:S07]  /*15310*/  FADD.FTZ R8, R168, R55 ;  /* 0x00000037a8087221 */ /* 0x010fce0000010000 */
[----:B------:R-:W4:Y:S01]  /*15320*/  MUFU.EX2 R27, R27 ;  /* 0x0000001b001b7308 */ /* 0x000f220000000800 */
[----:B-----5:R-:W-:-:S04]  /*15330*/  FADD.FTZ R10, R12, R57 ;  /* 0x000000390c0a7221 */ /* 0x020fc80000010000 */
[----:B-1----:R-:W-:-:S03]  /*15340*/  FADD.FTZ R10, R13, R10 ;  /* 0x0000000a0d0a7221 */ /* 0x002fc60000010000 */
[----:B------:R-:W1:Y:S01]  /*15350*/  MUFU.EX2 R26, R26 ;  /* 0x0000001a001a7308 */ /* 0x000e620000000800 */
[----:B------:R-:W-:-:S07]  /*15360*/  FFMA.FTZ R37, R37, R18, -R5 ;  /* 0x0000001225257223 */ /* 0x000fce0000010805 */
[----:B------:R5:W-:Y:S01]  /*15370*/  MUFU.EX2 R47, R9 ;  /* 0x00000009002f7308 */ /* 0x000be20000000800 */
[----:B------:R-:W-:-:S07]  /*15380*/  FFMA.FTZ R33, R33, R18, -R53 ;  /* 0x0000001221217223 */ /* 0x000fce0000010835 */
[----:B------:R-:W1:Y:S01]  /*15390*/  MUFU.EX2 R28, R28 ;  /* 0x0000001c001c7308 */ /* 0x000e620000000800 */
[----:B-----5:R-:W-:-:S04]  /*153a0*/  FADD.FTZ R9, R7, R8 ;  /* 0x0000000807097221 */ /* 0x020fc80000010000 */
[----:B0-----:R-:W-:Y:S01]  /*153b0*/  FADD.FTZ R8, R14, R9 ;  /* 0x000000090e087221 */ /* 0x001fe20000010000 */
[----:B--2---:R-:W-:Y:S02]  /*153c0*/  FADD.FTZ R9, R21, R10 ;  /* 0x0000000a15097221 */ /* 0x004fe40000010000 */
[----:B------:R-:W0:Y:S01]  /*153d0*/  MUFU.EX2 R29, R29 ;  /* 0x0000001d001d7308 */ /* 0x000e220000000800 */
[----:B---3--:R-:W-:Y:S01]  /*153e0*/  FADD.FTZ R8, R15, R8 ;  /* 0x000000080f087221 */ /* 0x008fe20000010000 */
[----:B------:R-:W-:Y:S01]  /*153f0*/  FFMA.FTZ R38, R38, R18, -R5 ;  /* 0x0000001226267223 */ /* 0x000fe20000010805 */
[----:B------:R-:W-:-:S05]  /*15400*/  FADD.FTZ R10, R24, R9 ;  /* 0x00000009180a7221 */ /* 0x000fca0000010000 */
[----:B------:R-:W2:Y:S01]  /*15410*/  MUFU.EX2 R31, R31 ;  /* 0x0000001f001f7308 */ /* 0x000ea20000000800 */
[----:B------:R-:W-:Y:S01]  /*15420*/  FFMA.FTZ R34, R34, R18, -R53 ;  /* 0x0000001222227223 */ /* 0x000fe20000010835 */
[----:B------:R-:W-:-:S06]  /*15430*/  FADD.FTZ R9, R25, R8 ;  /* 0x0000000819097221 */ /* 0x000fcc0000010000 */
[----:B------:R-:W3:Y:S01]  /*15440*/  MUFU.EX2 R30, R30 ;  /* 0x0000001e001e7308 */ /* 0x000ee20000000800 */
[----:B------:R-:W-:Y:S01]  /*15450*/  FFMA.FTZ R44, R44, R18, -R5 ;  /* 0x000000122c2c7223 */ /* 0x000fe20000010805 */
[----:B----4-:R-:W-:-:S06]  /*15460*/  FADD.FTZ R11, R27, R10 ;  /* 0x0000000a1b0b7221 */ /* 0x010fcc0000010000 */
[----:B------:R-:W4:Y:S01]  /*15470*/  MUFU.EX2 R32, R32 ;  /* 0x0000002000207308 */ /* 0x000f220000000800 */
[----:B------:R-:W-:Y:S01]  /*15480*/  FFMA.FTZ R35, R35, R18, -R53 ;  /* 0x0000001223237223 */ /* 0x000fe20000010835 */
[----:B-1----:R-:W-:-:S06]  /*15490*/  FADD.FTZ R8, R26, R9 ;  /* 0x000000091a087221 */ /* 0x002fcc0000010000 */
[----:B------:R-:W1:Y:S01]  /*154a0*/  MUFU.EX2 R37, R37 ;  /* 0x0000002500257308 */ /* 0x000e620000000800 */
[----:B------:R-:W-:Y:S01]  /*154b0*/  FADD.FTZ R10, R28, R11 ;  /* 0x0000000b1c0a7221 */ /* 0x000fe20000010000 */
[----:B------:R-:W-:-:S06]  /*154c0*/  FFMA.FTZ R45, R45, R18, -R5 ;  /* 0x000000122d2d7223 */ /* 0x000fcc0000010805 */
[----:B------:R-:W5:Y:S01]  /*154d0*/  MUFU.EX2 R33, R33 ;  /* 0x0000002100217308 */ /* 0x000f620000000800 */
[----:B------:R-:W-:Y:S01]  /*154e0*/  FFMA.FTZ R36, R36, R18, -R53 ;  /* 0x0000001224247223 */ /* 0x000fe20000010835 */
[----:B0-----:R-:W-:-:S06]  /*154f0*/  FADD.FTZ R9, R29, R8 ;  /* 0x000000081d097221 */ /* 0x001fcc0000010000 */
[----:B------:R-:W0:Y:S01]  /*15500*/  MUFU.EX2 R38, R38 ;  /* 0x0000002600267308 */ /* 0x000e220000000800 */
[----:B--2---:R-:W-:Y:S01]  /*15510*/  FADD.FTZ R11, R31, R10 ;  /* 0x0000000a1f0b7221 */ /* 0x004fe20000010000 */
[----:B------:R-:W-:-:S06]  /*15520*/  FFMA.FTZ R39, R39, R18, -R53 ;  /* 0x0000001227277223 */ /* 0x000fcc0000010835 */
[----:B------:R-:W2:Y:S01]  /*15530*/  MUFU.EX2 R34, R34 ;  /* 0x0000002200227308 */ /* 0x000ea20000000800 */
[----:B---3--:R-:W-:Y:S01]  /*15540*/  FADD.FTZ R8, R30, R9 ;  /* 0x000000091e087221 */ /* 0x008fe20000010000 */
[----:B----4-:R-:W-:-:S06]  /*15550*/  FADD.FTZ R10, R32, R11 ;  /* 0x0000000b200a7221 */ /* 0x010fcc0000010000 */
[----:B------:R-:W3:Y:S08]  /*15560*/  MUFU.EX2 R44, R44 ;  /* 0x0000002c002c7308 */ /* 0x000ef00000000800 */
[----:B------:R-:W4:Y:S01]  /*15570*/  MUFU.EX2 R35, R35 ;  /* 0x0000002300237308 */ /* 0x000f220000000800 */
[----:B------:R-:W-:Y:S01]  /*15580*/  FFMA.FTZ R41, R41, R18, -R53 ;  /* 0x0000001229297223 */ /* 0x000fe20000010835 */
[----:B-1----:R-:W-:Y:S01]  /*15590*/  FADD.FTZ R9, R37, R8 ;  /* 0x0000000825097221 */ /* 0x002fe20000010000 */
[----:B-----5:R-:W-:-:S05]  /*155a0*/  FADD.FTZ R11, R33, R10 ;  /* 0x0000000a210b7221 */ /* 0x020fca0000010000 */
[----:B------:R-:W1:Y:S01]  /*155b0*/  MUFU.EX2 R45, R45 ;  /* 0x0000002d002d7308 */ /* 0x000e620000000800 */
[----:B------:R-:W-:-:S07]  /*155c0*/  FFMA.FTZ R42, R42, R18, -R53 ;  /* 0x000000122a2a7223 */ /* 0x000fce0000010835 */
[----:B------:R-:W5:Y:S01]  /*155d0*/  MUFU.EX2 R36, R36 ;  /* 0x0000002400247308 */ /* 0x000f620000000800 */
[----:B0-----:R-:W-:Y:S01]  /*155e0*/  FADD.FTZ R9, R38, R9 ;  /* 0x0000000926097221 */ /* 0x001fe20000010000 */
[----:B--2---:R-:W-:-:S06]  /*155f0*/  FADD.FTZ R8, R34, R11 ;  /* 0x0000000b22087221 */ /* 0x004fcc0000010000 */
[----:B------:R-:W0:Y:S01]  /*15600*/  MUFU.EX2 R39, R39 ;  /* 0x0000002700277308 */ /* 0x000e220000000800 */
[-C--:B------:R-:W-:Y:S01]  /*15610*/  FFMA.FTZ R5, R60, R18.reuse, -R5 ;  /* 0x000000123c057223 */ /* 0x080fe20000010805 */
[----:B------:R-:W-:Y:S01]  /*15620*/  FFMA.FTZ R18, R43, R18, -R53 ;  /* 0x000000122b127223 */ /* 0x000fe20000010835 */
[----:B---3--:R-:W-:-:S05]  /*15630*/  FADD.FTZ R10, R44, R9 ;  /* 0x000000092c0a7221 */ /* 0x008fca0000010000 */
[----:B------:R-:W2:Y:S01]  /*15640*/  MUFU.EX2 R46, R41 ;  /* 0x00000029002e7308 */ /* 0x000ea20000000800 */
[----:B----4-:R-:W-:Y:S01]  /*15650*/  FADD.FTZ R9, R35, R8 ;  /* 0x0000000823097221 */ /* 0x010fe20000010000 */
[----:B-1----:R-:W-:-:S06]  /*15660*/  FADD.FTZ R11, R45, R10 ;  /* 0x0000000a2d0b7221 */ /* 0x002fcc0000010000 */
[----:B------:R-:W1:Y:S01]  /*15670*/  MUFU.EX2 R42, R42 ;  /* 0x0000002a002a7308 */ /* 0x000e620000000800 */
[----:B-----5:R-:W-:Y:S01]  /*15680*/  FADD.FTZ R8, R36, R9 ;  /* 0x0000000924087221 */ /* 0x020fe20000010000 */
[----:B------:R-:W-:-:S06]  /*15690*/  FADD.FTZ R10, R180, R11 ;  /* 0x0000000bb40a7221 */ /* 0x000fcc0000010000 */
[----:B------:R-:W3:Y:S01]  /*156a0*/  MUFU.EX2 R5, R5 ;  /* 0x0000000500057308 */ /* 0x000ee20000000800 */
[----:B0-----:R-:W-:-:S07]  /*156b0*/  FADD.FTZ R9, R39, R8 ;  /* 0x0000000827097221 */ /* 0x001fce0000010000 */
[----:B------:R-:W0:Y:S01]  /*156c0*/  MUFU.EX2 R183, R18 ;  /* 0x0000001200b77308 */ /* 0x000e220000000800 */
[----:B------:R-:W-:Y:S01]  /*156d0*/  FADD.FTZ R11, R47, R10 ;  /* 0x0000000a2f0b7221 */ /* 0x000fe20000010000 */
[----:B--2---:R-:W-:-:S03]  /*156e0*/  FADD.FTZ R9, R46, R9 ;  /* 0x000000092e097221 */ /* 0x004fc60000010000 */
[----:B------:R-:W-:Y:S01]  /*156f0*/  FADD.FTZ R8, R182, R11 ;  /* 0x0000000bb6087221 */ /* 0x000fe20000010000 */
[----:B-1----:R-:W-:-:S03]  /*15700*/  FADD.FTZ R10, R42, R9 ;  /* 0x000000092a0a7221 */ /* 0x002fc60000010000 */
[----:B---3--:R-:W-:Y:S01]  /*15710*/  FADD.FTZ R41, R5, R8 ;  /* 0x0000000805297221 */ /* 0x008fe20000010000 */
[----:B0-----:R-:W-:-:S04]  /*15720*/  FADD.FTZ R43, R183, R10 ;  /* 0x0000000ab72b7221 */ /* 0x001fc80000010000 */
        /* <DEDUP_REMOVED lines=1615> */
.L_x_6497:
[----:B------:R-:W-:Y:S05]  /*1bc20*/  BSYNC B0 ;  /* 0x0000000000007941 */ /* 0x000fea0003800000 */
.L_x_6496:
[----:B------:R-:W-:Y:S05]  /*1bc30*/  @P1 BRA `(.L_x_6498) ;  /* 0xffffff6400741947 */ /* 0x000fea000383ffff */
.L_x_6479:
[----:B------:R-:W-:-:S04]  /*1bc40*/  UISETP.LT.AND UP0, UPT, URZ, UR45, UPT ;  /* 0x0000002d3f00728c */ /* 0x000fc8000bf01270 */
[----:B------:R-:W-:-:S06]  /*1bc50*/  USEL UR4, URZ, UR45, !UP0 ;  /* 0x0000002d3f047287 */ /* 0x000fcc000c000000 */
[----:B------:R-:W-:-:S13]  /*1bc60*/  ISETP.GE.AND P1, PT, R0, UR4, PT ;  /* 0x0000000400007c0c */ /* 0x000fda000bf26270 */
[----:B------:R-:W-:Y:S05]  /*1bc70*/  @!P1 BRA `(.L_x_6499) ;  /* 0x000000a8008c9947 */ /* 0x000fea0003800000 */
.L_x_6532:
        /* <DEDUP_REMOVED lines=20> */
.L_x_6501:
[----:B------:R-:W-:Y:S05]  /*1bdc0*/  BSYNC B0 ;  /* 0x0000000000007941 */ /* 0x000fea0003800000 */
.L_x_6500:
        /* <DEDUP_REMOVED lines=13> */
.L_x_6503:
[----:B------:R-:W-:Y:S05]  /*1bea0*/  BSYNC B0 ;  /* 0x0000000000007941 */ /* 0x000fea0003800000 */
.L_x_6502:
        /* <DEDUP_REMOVED lines=8> */
.L_x_6505:
[----:B------:R-:W-:Y:S05]  /*1bf30*/  BSYNC B0 ;  /* 0x0000000000007941 */ /* 0x000fea0003800000 */
.L_x_6504:
        /* <DEDUP_REMOVED lines=62> */
.L_x_6508:
[----:B------:R-:W-:Y:S05]  /*1c320*/  BSYNC B0 ;  /* 0x0000000000007941 */ /* 0x000fea0003800000 */
.L_x_6507:
        /* <DEDUP_REMOVED lines=13> */
.L_x_6510:
[----:B------:R-:W-:Y:S05]  /*1c400*/  BSYNC B0 ;  /* 0x0000000000007941 */ /* 0x000fea0003800000 */
.L_x_6509:
        /* <DEDUP_REMOVED lines=8> */
.L_x_6512:
[----:B------:R-:W-:Y:S05]  /*1c490*/  BSYNC B0 ;  /* 0x0000000000007941 */ /* 0x000fea0003800000 */
.L_x_6511:
        /* <DEDUP_REMOVED lines=472> */
[----:B--2---:R-:W0:Y:S01]  /*1e220*/  LD.E R14, desc[UR40][R14.64] ;  /* 0x000000280e0e7980 */ /* 0x004e22000c101900 */
[----:B---3--:R-:W-:-:S03]  /*1e230*/  ISETP.NE.AND P1, PT, R4, 0x1, PT ;  /* 0x000000010400780c */ /* 0x008fc60003f25270 */
[----:B------:R-:W2:Y:S10]  /*1e240*/  LDL R4, [R3+0x18] ;  /* 0x0000180003047983 */ /* 0x000eb40000100800 */
[----:B------:R-:W3:Y:S04]  /*1e250*/  @P1 LDL R8, [R3+0x28] ;  /* 0x0000280003081983 */ /* 0x000ee80000100800 */
[----:B------:R-:W2:Y:S01]  /*1e260*/  @P1 LDL R9, [R3+0x2c] ;  /* 0x00002c0003091983 */ /* 0x000ea20000100800 */
[----:B------:R-:W-:Y:S01]  /*1e270*/  BSSY B0, `(.L_x_6514) ;  /* 0x0000082000007945 */ /* 0x000fe20003800000 */
[-C--:B0-----:R-:W-:Y:S01]  /*1e280*/  FMUL.FTZ R7, R24, R14.reuse ;  /* 0x0000000e18077220 */ /* 0x081fe20000410000 */
[-C--:B------:R-:W-:Y:S01]  /*1e290*/  FMUL.FTZ R24, R26, R14.reuse ;  /* 0x0000000e1a187220 */ /* 0x080fe20000410000 */
[-C--:B------:R-:W-:Y:S01]  /*1e2a0*/  FMUL.FTZ R26, R30, R14.reuse ;  /* 0x0000000e1e1a7220 */ /* 0x080fe20000410000 */
[-C--:B------:R-:W-:Y:S01]  /*1e2b0*/  FMUL.FTZ R15, R25, R14.reuse ;  /* 0x0000000e190f7220 */ /* 0x080fe20000410000 */
[-C--:B------:R-:W-:Y:S01]  /*1e2c0*/  FMUL.FTZ R30, R38, R14.reuse ;  /* 0x0000000e261e7220 */ /* 0x080fe20000410000 */
[----:B----4-:R-:W-:Y:S01]  /*1e2d0*/  SHF.R.S32.HI R38, RZ, 0x1f, R21 ;  /* 0x0000001fff267819 */ /* 0x010fe20000011415 */
[----:B------:R-:W-:Y:S01]  /*1e2e0*/  FMUL.FTZ R36, R36, R14 ;  /* 0x0000000e24247220 */ /* 0x000fe20000410000 */
[----:B------:R0:W1:Y:S02]  /*1e2f0*/  MUFU.TANH R56, R15 ;  /* 0x0000000f00387308 */ /* 0x0000640000002400 */
[----:B0-----:R-:W-:-:S06]  /*1e300*/  LEA.HI R15, R38, R21, RZ, 0x7 ;  /* 0x00000015260f7211 */ /* 0x001fcc00078f38ff */
[----:B------:R0:W4:Y:S01]  /*1e310*/  MUFU.TANH R62, R36 ;  /* 0x00000024003e7308 */ /* 0x0001220000002400 */
[-C--:B------:R-:W-:Y:S01]  /*1e320*/  FMUL.FTZ R40, R40, R14.reuse ;  /* 0x0000000e28287220 */ /* 0x080fe20000410000 */
[----:B0-----:R-:W-:Y:S01]  /*1e330*/  LOP3.LUT R36, R15, 0xffffff80, RZ, 0xc0, !PT ;  /* 0xffffff800f247812 */ /* 0x001fe200078ec0ff */
[----:B------:R-:W-:-:S04]  /*1e340*/  FMUL.FTZ R29, R29, R14 ;  /* 0x0000000e1d1d7220 */ /* 0x000fc80000410000 */
[----:B------:R-:W-:Y:S02]  /*1e350*/  IMAD.IADD R15, R21, 0x1, -R36 ;  /* 0x00000001150f7824 */ /* 0x000fe400078e0a24 */
[-C--:B------:R-:W-:Y:S01]  /*1e360*/  FMUL.FTZ R25, R27, R14.reuse ;  /* 0x0000000e1b197220 */ /* 0x080fe20000410000 */
[----:B------:R0:W1:Y:S01]  /*1e370*/  MUFU.TANH R64, R40 ;  /* 0x0000002800407308 */ /* 0x0000620000002400 */
[-C--:B------:R-:W-:Y:S01]  /*1e380*/  FMUL.FTZ R27, R31, R14.reuse ;  /* 0x0000000e1f1b7220 */ /* 0x080fe20000410000 */
[-C--:B------:R-:W-:Y:S01]  /*1e390*/  FMUL.FTZ R32, R32, R14.reuse ;  /* 0x0000000e20207220 */ /* 0x080fe20000410000 */
[-C--:B------:R-:W-:Y:S01]  /*1e3a0*/  FMUL.FTZ R31, R39, R14.reuse ;  /* 0x0000000e271f7220 */ /* 0x080fe20000410000 */
[----:B------:R-:W-:Y:S01]  /*1e3b0*/  LEA.HI R39, R38, R21, RZ, 0x2 ;  /* 0x0000001526277211 */ /* 0x000fe200078f10ff */
[-C--:B------:R-:W-:Y:S01]  /*1e3c0*/  FMUL.FTZ R37, R37, R14.reuse ;  /* 0x0000000e25257220 */ /* 0x080fe20000410000 */
[----:B0-----:R-:W-:Y:S02]  /*1e3d0*/  SHF.R.S32.HI R40, RZ, 0x1f, R15 ;  /* 0x0000001fff287819 */ /* 0x001fe4000001140f */
[----:B------:R0:W1:Y:S08]  /*1e3e0*/  MUFU.TANH R59, R29 ;  /* 0x0000001d003b7308 */ /* 0x0000700000002400 */
[----:B------:R3:W1:Y:S01]  /*1e3f0*/  MUFU.TANH R60, R32 ;  /* 0x00000020003c7308 */ /* 0x0006620000002400 */
[----:B0-----:R-:W-:Y:S01]  /*1e400*/  FMUL.FTZ R29, R35, R14 ;  /* 0x0000000e231d7220 */ /* 0x001fe20000410000 */
[----:B------:R-:W-:-:S04]  /*1e410*/  LEA.HI R35, R40, R15, RZ, 0x2 ;  /* 0x0000000f28237211 */ /* 0x000fc800078f10ff */
[----:B------:R-:W-:Y:S01]  /*1e420*/  SHF.R.S32.HI R38, RZ, 0x1f, R35 ;  /* 0x0000001fff267819 */ /* 0x000fe20000011423 */
[----:B---3--:R-:W-:Y:S01]  /*1e430*/  FMUL.FTZ R32, R42, R14 ;  /* 0x0000000e2a207220 */ /* 0x008fe20000410000 */
[----:B------:R-:W-:Y:S01]  /*1e440*/  LOP3.LUT R42, R39, 0xfffffffc, RZ, 0xc0, !PT ;  /* 0xfffffffc272a7812 */ /* 0x000fe200078ec0ff */
[----:B------:R0:W3:Y:S01]  /*1e450*/  MUFU.TANH R63, R37 ;  /* 0x00000025003f7308 */ /* 0x0000e20000002400 */
[----:B------:R-:W-:-:S03]  /*1e460*/  LEA.HI R40, R40, R15, RZ, 0x5 ;  /* 0x0000000f28287211 */ /* 0x000fc600078f28ff */
[----:B------:R-:W-:Y:S01]  /*1e470*/  IMAD.IADD R42, R21, 0x1, -R42 ;  /* 0x00000001152a7824 */ /* 0x000fe200078e0a2a */
[----:B0-----:R-:W-:-:S04]  /*1e480*/  SHF.R.S32.HI R37, RZ, 0x2, R35 ;  /* 0x00000002ff257819 */ /* 0x001fc80000011423 */
[----:B------:R-:W-:Y:S02]  /*1e490*/  LEA.HI R38, R38, R37, RZ, 0x3 ;  /* 0x0000002526267211 */ /* 0x000fe400078f18ff */
[----:B------:R-:W-:Y:S02]  /*1e4a0*/  LEA.HI R21, R42, R42, RZ, 0x1 ;  /* 0x0000002a2a157211 */ /* 0x000fe400078f08ff */
[----:B------:R-:W-:Y:S02]  /*1e4b0*/  LOP3.LUT R38, R38, 0xfffffff8, RZ, 0xc0, !PT ;  /* 0xfffffff826267812 */ /* 0x000fe400078ec0ff */
[----:B------:R-:W-:Y:S02]  /*1e4c0*/  SHF.R.S32.HI R40, RZ, 0x5, R40 ;  /* 0x00000005ff287819 */ /* 0x000fe40000011428 */
[----:B------:R-:W-:Y:S01]  /*1e4d0*/  LOP3.LUT R21, R21, 0x1ffffffe, RZ, 0xc0, !PT ;  /* 0x1ffffffe15157812 */ /* 0x000fe200078ec0ff */
[----:B------:R-:W-:Y:S02]  /*1e4e0*/  IMAD.IADD R37, R37, 0x1, -R38 ;  /* 0x0000000125257824 */ /* 0x000fe400078e0a26 */
[----:B------:R-:W-:-:S02]  /*1e4f0*/  IMAD R40, R57, 0x4, R40 ;  /* 0x0000000439287824 */ /* 0x000fc400078e0228 */
[----:B------:R-:W-:Y:S02]  /*1e500*/  IMAD.IADD R21, R42, 0x1, -R21 ;  /* 0x000000012a157824 */ /* 0x000fe400078e0a15 */
[----:B------:R-:W-:Y:S02]  /*1e510*/  IMAD.U32 R40, R40, 0x10, R37 ;  /* 0x0000001028287824 */ /* 0x000fe400078e0025 */
[----:B------:R-:W-:Y:S02]  /*1e520*/  FMUL.FTZ R39, R51, R14 ;  /* 0x0000000e33277220 */ /* 0x000fe40000410000 */
[----:B------:R-:W-:-:S04]  /*1e530*/  IMAD R51, R21, 0x8, R40 ;  /* 0x0000000815337824 */ /* 0x000fc800078e0228 */
[----:B------:R-:W-:-:S05]  /*1e540*/  @P1 IMAD.HI.U32 R8, R51, R8, RZ ;  /* 0x0000000833081227 */ /* 0x000fca00078e00ff */
[----:B--2---:R-:W-:Y:S01]  /*1e550*/  @P1 SHF.R.U32.HI R51, RZ, R9, R8 ;  /* 0x00000009ff331219 */ /* 0x004fe20000011608 */
[----:B------:R-:W-:Y:S01]  /*1e560*/  IMAD.SHL.U32 R57, R0, 0x40, RZ ;  /* 0x0000004000397824 */ /* 0x000fe200078e00ff */
[----:B------:R-:W-:Y:S01]  /*1e570*/  LOP3.LUT R8, R35, 0x7ffffffc, RZ, 0xc0, !PT ;  /* 0x7ffffffc23087812 */ /* 0x000fe200078ec0ff */
[-C--:B------:R-:W-:Y:S01]  /*1e580*/  FMUL.FTZ R28, R28, R14.reuse ;  /* 0x0000000e1c1c7220 */ /* 0x080fe20000410000 */
[-C--:B------:R-:W-:Y:S01]  /*1e590*/  FMUL.FTZ R33, R33, R14.reuse ;  /* 0x0000000e21217220 */ /* 0x080fe20000410000 */
[----:B------:R-:W0:Y:S02]  /*1e5a0*/  SHFL.IDX PT, R35, R51, RZ, 0x1c1f ;  /* 0x001c1fff33237589 */ /* 0x000e2400000e0000 */
[----:B------:R-:W-:Y:S01]  /*1e5b0*/  IMAD.IADD R37, R15, 0x1, -R8 ;  /* 0x000000010f257824 */ /* 0x000fe200078e0a08 */
        /* <DEDUP_REMOVED lines=9> */
[-C--:B--2---:R-:W-:Y:S01]  /*1e650*/  FMUL.FTZ R28, R34, R14.reuse ;  /* 0x0000000e221c7220 */ /* 0x084fe20000410000 */
[-C--:B------:R-:W-:Y:S01]  /*1e660*/  FMUL.FTZ R34, R46, R14.reuse ;  /* 0x0000000e2e227220 */ /* 0x080fe20000410000 */
[-C--:B------:R-:W-:Y:S01]  /*1e670*/  FMUL.FTZ R54, R54, R14.reuse ;  /* 0x0000000e36367220 */ /* 0x080fe20000410000 */
[-C--:B------:R-:W-:Y:S01]  /*1e680*/  FMUL.FTZ R41, R41, R14.reuse ;  /* 0x0000000e29297220 */ /* 0x080fe20000410000 */
[-C--:B------:R-:W-:Y:S01]  /*1e690*/  FMUL.FTZ R44, R44, R14.reuse ;  /* 0x0000000e2c2c7220 */ /* 0x080fe20000410000 */
[-C--:B------:R-:W-:Y:S01]  /*1e6a0*/  FMUL.FTZ R45, R45, R14.reuse ;  /* 0x0000000e2d2d7220 */ /* 0x080fe20000410000 */
[-C--:B----4-:R-:W-:Y:S01]  /*1e6b0*/  FMUL.FTZ R33, R43, R14.reuse ;  /* 0x0000000e2b217220 */ /* 0x090fe20000410000 */
[----:B------:R-:W-:Y:S01]  /*1e6c0*/  FMUL.FTZ R14, R55, R14 ;  /* 0x0000000e370e7220 */ /* 0x000fe20000410000 */
[----:B------:R-:W-:Y:S01]  /*1e6d0*/  IMAD R8, R37, -0x2, R8 ;  /* 0xfffffffe25087824 */ /* 0x000fe200078e0208 */
[----:B------:R-:W-:Y:S01]  /*1e6e0*/  ISETP.GE.AND P2, PT, R4, 0x1, PT ;  /* 0x000000010400780c */ /* 0x000fe20003f46270 */
[----:B------:R-:W2:Y:S03]  /*1e6f0*/  MUFU.TANH R7, R7 ;  /* 0x0000000700077308 */ /* 0x000ea60000002400 */
[----:B------:R-:W-:-:S02]  /*1e700*/  IADD3 R9, -R5, R8, R6 ;  /* 0x0000000805097210 */ /* 0x000fc40007ffe106 */
[----:B------:R-:W-:-:S03]  /*1e710*/  LOP3.LUT R8, RZ, R11, RZ, 0x33, !PT ;  /* 0x0000000bff087212 */ /* 0x000fc600078e33ff */
        /* <DEDUP_REMOVED lines=11> */
[----:B------:R0:W0:Y:S08]  /*1e7d0*/  MUFU.TANH R66, R44 ;  /* 0x0000002c00427308 */ /* 0x0000300000002400 */
        /* <DEDUP_REMOVED lines=11> */
[----:B------:R-:W-:-:S02]  /*1e890*/  IMAD.IADD R50, R9, 0x1, R10 ;  /* 0x0000000109327824 */ /* 0x000fc400078e020a */
[----:B------:R-:W-:Y:S02]  /*1e8a0*/  IMAD.IADD R68, R9, 0x1, R8 ;  /* 0x0000000109447824 */ /* 0x000fe400078e0208 */
[----:B------:R-:W-:Y:S02]  /*1e8b0*/  IMAD.IADD R69, R12, 0x1, -R57 ;  /* 0x000000010c457824 */ /* 0x000fe400078e0a39 */
[--C-:B0-----:R-:W-:Y:S02]  /*1e8c0*/  IMAD.IADD R21, R50, 0x1, R35.reuse ;  /* 0x0000000132157824 */ /* 0x101fe400078e0223 */
[----:B------:R-:W-:Y:S01]  /*1e8d0*/  IMAD.IADD R40, R68, 0x1, R35 ;  /* 0x0000000144287824 */ /* 0x000fe200078e0223 */
[----:B--234-:R-:W-:Y:S06]  /*1e8e0*/  @!P2 BRA `(.L_x_6515) ;  /* 0x000000000068a947 */ /* 0x01cfec0003800000 */
        /* <DEDUP_REMOVED lines=12> */
.L_x_6519:
[----:B------:R-:W-:Y:S05]  /*1e9b0*/  BSYNC B2 ;  /* 0x0000000000027941 */ /* 0x000fea0003800000 */
.L_x_6518:
[----:B------:R-:W-:Y:S01]  /*1e9c0*/  LOP3.LUT R9, RZ, R9, RZ, 0x33, !PT ;  /* 0x00000009ff097212 */ /* 0x000fe200078e33ff */
[----:B------:R-:W-:Y:S06]  /*1e9d0*/  BRA `(.L_x_6520) ;  /* 0x0000000000187947 */ /* 0x000fec0003800000 */
.L_x_6517:
[----:B------:R-:W-:-:S13]  /*1e9e0*/  ISETP.NE.AND P1, PT, R4, 0x1, PT ;  /* 0x000000010400780c */ /* 0x000fda0003f25270 */
[----:B------:R-:W-:Y:S05]  /*1e9f0*/  @!P1 BRA `(.L_x_6520) ;  /* 0x0000000000109947 */ /* 0x000fea0003800000 */
[----:B------:R-:W2:Y:S04]  /*1ea00*/  LDL R8, [R3+0x1c] ;  /* 0x00001c0003087983 */ /* 0x000ea80000100800 */
[----:B------:R-:W3:Y:S01]  /*1ea10*/  LDL R10, [R3+0x20] ;  /* 0x00002000030a7983 */ /* 0x000ee20000100800 */
[----:B--2---:R-:W-:-:S05]  /*1ea20*/  IMAD.HI.U32 R9, R9, R8, RZ ;  /* 0x0000000809097227 */ /* 0x004fca00078e00ff */
[----:B---3--:R-:W-:-:S07]  /*1ea30*/  SHF.R.U32.HI R9, RZ, R10, R9 ;  /* 0x0000000aff097219 */ /* 0x008fce0000011609 */
.L_x_6520:
[----:B------:R-:W-:Y:S05]  /*1ea40*/  BSYNC B1 ;  /* 0x0000000000017941 */ /* 0x000fea0003800000 */
.L_x_6516:
[----:B------:R-:W-:-:S04]  /*1ea50*/  IMAD R8, R4, R9, -R57 ;  /* 0x0000000904087224 */ /* 0x000fc800078e0a39 */
[----:B------:R-:W-:-:S05]  /*1ea60*/  IMAD R9, R37, -0x2, R8 ;  /* 0xfffffffe25097824 */ /* 0x000fca00078e0208 */
[----:B------:R-:W-:Y:S02]  /*1ea70*/  VIMNMX R40, R40, R9, !PT ;  /* 0x0000000928287248 */ /* 0x000fe40007fe0100 */
[----:B------:R-:W-:-:S07]  /*1ea80*/  VIADDMNMX R21, R9, R4, R21, PT ;  /* 0x0000000409157246 */ /* 0x000fce0003800115 */
.L_x_6515:
[----:B------:R-:W-:Y:S05]  /*1ea90*/  BSYNC B0 ;  /* 0x0000000000007941 */ /* 0x000fea0003800000 */
.L_x_6514:
        /* <DEDUP_REMOVED lines=9> */
[----:B-1----:R-:W-:Y:S02]  /*1eb30*/  FSEL R46, R56, -INF , !P1 ;  /* 0xff800000382e7808 */ /* 0x002fe40004800000 */
[C---:B------:R-:W-:Y:S02]  /*1eb40*/  ISETP.GT.AND P1, PT, R40.reuse, 0x9, !P3 ;  /* 0x000000092800780c */ /* 0x040fe40005f24270 */
[----:B------:R-:W-:Y:S02]  /*1eb50*/  P2R R56, PR, RZ, 0x8 ;  /* 0x00000008ff387803 */ /* 0x000fe40000000000 */
[----:B------:R-:W-:Y:S02]  /*1eb60*/  ISETP.LT.OR P1, PT, R21, 0xa, P1 ;  /* 0x0000000a1500780c */ /* 0x000fe40000f21670 */
[----:B------:R-:W-:-:S02]  /*1eb70*/  ISETP.GT.AND P2, PT, R40, 0x8, !P2 ;  /* 0x000000082800780c */ /* 0x000fc40005744270 */
[----:B------:R-:W-:Y:S02]  /*1eb80*/  ISETP.GE.AND P3, PT, R69, 0x11, PT ;  /* 0x000000114500780c */ /* 0x000fe40003f66270 */
[----:B------:R-:W-:Y:S02]  /*1eb90*/  FSEL R44, R59, -INF , !P1 ;  /* 0xff8000003b2c7808 */ /* 0x000fe40004800000 */
[C---:B------:R-:W-:Y:S02]  /*1eba0*/  ISETP.LT.OR P2, PT, R21.reuse, 0x9, P2 ;  /* 0x000000091500780c */ /* 0x040fe40001741670 */
[----:B------:R-:W-:Y:S02]  /*1ebb0*/  ISETP.GT.AND P1, PT, R40, 0x10, !P3 ;  /* 0x000000102800780c */ /* 0x000fe40005f24270 */
[----:B------:R-:W-:Y:S02]  /*1ebc0*/  FSEL R45, R58, -INF , !P2 ;  /* 0xff8000003a2d7808 */ /* 0x000fe40005000000 */
        /* <DEDUP_REMOVED lines=53> */
[----:B0-----:R-:W-:Y:S01]  /*1ef20*/  IMAD.IADD R7, R50, 0x1, R51 ;  /* 0x0000000132077824 */ /* 0x001fe200078e0233 */
        /* <DEDUP_REMOVED lines=20> */
.L_x_6526:
[----:B------:R-:W-:Y:S05]  /*1f070*/  BSYNC B2 ;  /* 0x0000000000027941 */ /* 0x000fea0003800000 */
.L_x_6525:
[----:B------:R-:W-:Y:S01]  /*1f080*/  LOP3.LUT R5, RZ, R5, RZ, 0x33, !PT ;  /* 0x00000005ff057212 */ /* 0x000fe200078e33ff */
[----:B------:R-:W-:Y:S06]  /*1f090*/  BRA `(.L_x_6527) ;  /* 0x0000000000187947 */ /* 0x000fec0003800000 */
.L_x_6524:
[----:B------:R-:W-:-:S13]  /*1f0a0*/  ISETP.NE.AND P6, PT, R4, 0x1, PT ;  /* 0x000000010400780c */ /* 0x000fda0003fc5270 */
[----:B------:R-:W-:Y:S05]  /*1f0b0*/  @!P6 BRA `(.L_x_6527) ;  /* 0x000000000010e947 */ /* 0x000fea0003800000 */
[----:B------:R-:W2:Y:S04]  /*1f0c0*/  LDL R6, [R3+0x1c] ;  /* 0x00001c0003067983 */ /* 0x000ea80000100800 */
[----:B------:R-:W3:Y:S01]  /*1f0d0*/  LDL R48, [R3+0x20] ;  /* 0x0000200003307983 */ /* 0x000ee20000100800 */
[----:B--2---:R-:W-:-:S05]  /*1f0e0*/  IMAD.HI.U32 R5, R5, R6, RZ ;  /* 0x0000000605057227 */ /* 0x004fca00078e00ff */
[----:B---3--:R-:W-:-:S07]  /*1f0f0*/  SHF.R.U32.HI R5, RZ, R48, R5 ;  /* 0x00000030ff057219 */ /* 0x008fce0000011605 */
.L_x_6527:
[----:B------:R-:W-:Y:S05]  /*1f100*/  BSYNC B1 ;  /* 0x0000000000017941 */ /* 0x000fea0003800000 */
.L_x_6523:
[----:B------:R-:W-:-:S04]  /*1f110*/  IMAD R6, R4, R5, -R57 ;  /* 0x0000000504067224 */ /* 0x000fc800078e0a39 */
[----:B------:R-:W-:-:S05]  /*1f120*/  IMAD R37, R37, -0x2, R6 ;  /* 0xfffffffe25257824 */ /* 0x000fca00078e0206 */
[----:B------:R-:W-:Y:S02]  /*1f130*/  VIADDMNMX R7, R37, R4, R7, PT ;  /* 0x0000000425077246 */ /* 0x000fe40003800107 */
[----:B------:R-:W-:-:S07]  /*1f140*/  VIMNMX R40, R40, R37, !PT ;  /* 0x0000002528287248 */ /* 0x000fce0007fe0100 */
.L_x_6522:
[----:B------:R-:W-:Y:S05]  /*1f150*/  BSYNC B0 ;  /* 0x0000000000007941 */ /* 0x000fea0003800000 */
.L_x_6521:
        /* <DEDUP_REMOVED lines=48> */
[C---:B------:R-:W-:Y:S02]  /*1f460*/  ISETP.GT.AND P3, PT, R40.reuse, 0x31, !P3 ;  /* 0x000000312800780c */ /* 0x040fe40005f64270 */
[C---:B------:R-:W-:Y:S02]  /*1f470*/  ISETP.LT.OR P2, PT, R7.reuse, 0x31, P2 ;  /* 0x000000310700780c */ /* 0x040fe40001741670 */
[----:B------:R-:W-:Y:S02]  /*1f480*/  ISETP.GT.AND P4, PT, R40, 0x38, !P4 ;  /* 0x000000382800780c */ /* 0x000fe40006784270 */
[C---:B------:R-:W-:Y:S02]  /*1f490*/  ISETP.LT.OR P3, PT, R7.reuse, 0x32, P3 ;  /* 0x000000320700780c */ /* 0x040fe40001f61670 */
[----:B------:R-:W-:Y:S02]  /*1f4a0*/  FSEL R38, R38, -INF , !P2 ;  /* 0xff80000026267808 */ /* 0x000fe40005000000 */
[----:B------:R-:W-:-:S02]  /*1f4b0*/  ISETP.LT.OR P4, PT, R7, 0x39, P4 ;  /* 0x000000390700780c */ /* 0x000fc40002781670 */
[----:B------:R-:W-:Y:S02]  /*1f4c0*/  FSEL R39, R39, -INF , !P3 ;  /* 0xff80000027277808 */ /* 0x000fe40005800000 */
        /* <DEDUP_REMOVED lines=29> */
[----:B------:R-:W-:Y:S02]  /*1f6a0*/  FSEL R48, R36, -INF , !P1 ;  /* 0xff80000024307808 */ /* 0x000fe40004800000 */
[----:B------:R-:W-:-:S04]  /*1f6b0*/  FMNMX.FTZ R37, R58, R6, !PT ;  /* 0x000000063a257209 */ /* 0x000fc80007810000 */
[----:B------:R-:W-:Y:S02]  /*1f6c0*/  FMNMX.FTZ R37, R48, R37, !PT ;  /* 0x0000002530257209 */ /* 0x000fe40007810000 */
[----:B------:R-:W-:Y:S02]  /*1f6d0*/  ISETP.GT.AND P1, PT, R40, 0x39, !P6 ;  /* 0x000000392800780c */ /* 0x000fe40007724270 */
[----:B------:R-:W-:Y:S02]  /*1f6e0*/  FMNMX.FTZ R6, R38, R37, !PT ;  /* 0x0000002526067209 */ /* 0x000fe40007810000 */
[----:B------:R-:W-:Y:S02]  /*1f6f0*/  ISETP.LT.OR P1, PT, R7, 0x3a, P1 ;  /* 0x0000003a0700780c */ /* 0x000fe40000f21670 */
[----:B------:R-:W-:Y:S02]  /*1f700*/  FSEL R40, R54, -INF , !P4 ;  /* 0xff80000036287808 */ /* 0x000fe40006000000 */
[----:B------:R-:W-:-:S02]  /*1f710*/  FMNMX.FTZ R7, R39, R6, !PT ;  /* 0x0000000627077209 */ /* 0x000fc40007810000 */
[----:B------:R-:W-:Y:S02]  /*1f720*/  IADD3 R6, P2, R2, 0x410, RZ ;  /* 0x0000041002067810 */ /* 0x000fe40007f5e0ff */
[----:B------:R-:W-:Y:S02]  /*1f730*/  FSEL R37, R55, -INF , !P1 ;  /* 0xff80000037257808 */ /* 0x000fe40004800000 */
[----:B------:R-:W-:Y:S01]  /*1f740*/  FMNMX.FTZ R34, R40, R7, !PT ;  /* 0x0000000728227209 */ /* 0x000fe20007810000 */
[----:B------:R-:W-:Y:S01]  /*1f750*/  IMAD.X R7, RZ, RZ, R16, P2 ;  /* 0x000000ffff077224 */ /* 0x000fe200010e0610 */
[----:B------:R-:W-:Y:S02]  /*1f760*/  LOP3.LUT R6, R6, 0x4, RZ, 0xfc, !PT ;  /* 0x0000000406067812 */ /* 0x000fe400078efcff */
        /* <DEDUP_REMOVED lines=43> */
.L_x_6529:
[----:B------:R-:W-:Y:S05]  /*1fa20*/  BSYNC B0 ;  /* 0x0000000000007941 */ /* 0x000fea0003800000 */
.L_x_6528:
        /* <DEDUP_REMOVED lines=24> */
[-CC-:B------:R-:W-:Y:S01]  /*1fbb0*/  FFMA.FTZ R25, R25, R54.reuse, -R5.reuse ;  /* 0x0000003619197223 */ /* 0x180fe20000010805 */
[----:B------:R-:W5:Y:S01]  /*1fbc0*/  MUFU.EX2 R47, R47 ;  /* 0x0000002f002f7308 */ /* 0x000f620000000800 */
[-CC-:B------:R-:W-:Y:S01]  /*1fbd0*/  FFMA.FTZ R26, R26, R54.reuse, -R5.reuse ;  /* 0x000000361a1a7223 */ /* 0x180fe20000010805 */
[-CC-:B------:R-:W-:Y:S01]  /*1fbe0*/  FFMA.FTZ R27, R27, R54.reuse, -R5.reuse ;  /* 0x000000361b1b7223 */ /* 0x180fe20000010805 */
[-C--:B------:R-:W-:Y:S01]  /*1fbf0*/  FFMA.FTZ R28, R28, R54.reuse, -R5 ;  /* 0x000000361c1c7223 */ /* 0x080fe20000010805 */
[-C--:B------:R-:W-:Y:S01]  /*1fc00*/  FFMA.FTZ R42, R42, R54.reuse, -R49 ;  /* 0x000000362a2a7223 */ /* 0x080fe20000010831 */
[-C--:B------:R-:W-:Y:S01]  /*1fc10*/  FFMA.FTZ R29, R29, R54.reuse, -R5 ;  /* 0x000000361d1d7223 */ /* 0x080fe20000010805 */
[-CC-:B------:R-:W-:Y:S01]  /*1fc20*/  FFMA.FTZ R12, R12, R54.reuse, -R49.reuse ;  /* 0x000000360c0c7223 */ /* 0x180fe20000010831 */
[-C--:B------:R-:W-:Y:S01]  /*1fc30*/  FFMA.FTZ R41, R41, R54.reuse, -R49 ;  /* 0x0000003629297223 */ /* 0x080fe20000010831 */
[----:B------:R-:W0:Y:S01]  /*1fc40*/  MUFU.EX2 R24, R24 ;  /* 0x0000001800187308 */ /* 0x000e220000000800 */
[-C--:B------:R-:W-:Y:S01]  /*1fc50*/  FFMA.FTZ R30, R30, R54.reuse, -R5 ;  /* 0x000000361e1e7223 */ /* 0x080fe20000010805 */
[-C--:B------:R-:W-:Y:S01]  /*1fc60*/  FFMA.FTZ R21, R21, R54.reuse, -R49 ;  /* 0x0000003615157223 */ /* 0x080fe20000010831 */
[-C--:B------:R-:W-:Y:S01]  /*1fc70*/  FFMA.FTZ R31, R31, R54.reuse, -R5 ;  /* 0x000000361f1f7223 */ /* 0x080fe20000010805 */
[-CC-:B------:R-:W-:Y:S01]  /*1fc80*/  FFMA.FTZ R35, R35, R54.reuse, -R49.reuse ;  /* 0x0000003623237223 */ /* 0x180fe20000010831 */
[-C--:B------:R-:W-:Y:S01]  /*1fc90*/  FFMA.FTZ R15, R15, R54.reuse, -R49 ;  /* 0x000000360f0f7223 */ /* 0x080fe20000010831 */
[-CC-:B------:R-:W-:Y:S01]  /*1fca0*/  FFMA.FTZ R32, R32, R54.reuse, -R5.reuse ;  /* 0x0000003620207223 */ /* 0x180fe20000010805 */
[-C--:B------:R-:W-:Y:S01]  /*1fcb0*/  FFMA.FTZ R4, R58, R54.reuse, -R5 ;  /* 0x000000363a047223 */ /* 0x080fe20000010805 */
[----:B------:R-:W1:Y:S01]  /*1fcc0*/  MUFU.EX2 R46, R46 ;  /* 0x0000002e002e7308 */ /* 0x000e620000000800 */
[----:B-----5:R-:W-:Y:S01]  /*1fcd0*/  FADD.FTZ R7, R47, R56 ;  /* 0x000000382f077221 */ /* 0x020fe20000010000 */
[-C--:B------:R-:W-:Y:S01]  /*1fce0*/  FFMA.FTZ R14, R14, R54.reuse, -R49 ;  /* 0x000000360e0e7223 */ /* 0x080fe20000010831 */
[-C--:B------:R-:W-:Y:S01]  /*1fcf0*/  FFMA.FTZ R33, R33, R54.reuse, -R5 ;  /* 0x0000003621217223 */ /* 0x080fe20000010805 */
[-C--:B------:R-:W-:Y:S01]  /*1fd00*/  FFMA.FTZ R10, R10, R54.reuse, -R49 ;  /* 0x000000360a0a7223 */ /* 0x080fe20000010831 */
[-C--:B------:R-:W-:Y:S01]  /*1fd10*/  FFMA.FTZ R48, R48, R54.reuse, -R5 ;  /* 0x0000003630307223 */ /* 0x080fe20000010805 */
[-C--:B------:R-:W-:Y:S01]  /*1fd20*/  FFMA.FTZ R8, R8, R54.reuse, -R49 ;  /* 0x0000003608087223 */ /* 0x080fe20000010831 */
[-C--:B------:R-:W-:Y:S01]  /*1fd30*/  FFMA.FTZ R38, R38, R54.reuse, -R5 ;  /* 0x0000003626267223 */ /* 0x080fe20000010805 */
[----:B------:R-:W2:Y:S01]  /*1fd40*/  MUFU.EX2 R25, R25 ;  /* 0x0000001900197308 */ /* 0x000ea20000000800 */
[----:B0-----:R-:W-:Y:S01]  /*1fd50*/  FADD.FTZ R6, R24, R55 ;  /* 0x0000003718067221 */ /* 0x001fe20000010000 */
[-C--:B------:R-:W-:Y:S01]  /*1fd60*/  FFMA.FTZ R11, R11, R54.reuse, -R49 ;  /* 0x000000360b0b7223 */ /* 0x080fe20000010831 */
[-C--:B------:R-:W-:Y:S01]  /*1fd70*/  FFMA.FTZ R39, R39, R54.reuse, -R5 ;  /* 0x0000003627277223 */ /* 0x080fe20000010805 */
[-C--:B------:R-:W-:Y:S01]  /*1fd80*/  FFMA.FTZ R9, R9, R54.reuse, -R49 ;  /* 0x0000003609097223 */ /* 0x080fe20000010831 */
[-CC-:B------:R-:W-:Y:S01]  /*1fd90*/  FFMA.FTZ R40, R40, R54.reuse, -R5.reuse ;  /* 0x0000003628287223 */ /* 0x180fe20000010805 */
[----:B------:R-:W-:-:S02]  /*1fda0*/  FFMA.FTZ R5, R37, R54, -R5 ;  /* 0x0000003625057223 */ /* 0x000fc40000010805 */
[----:B------:R-:W-:Y:S08]  /*1fdb0*/  MUFU.EX2 R45, R45 ;  /* 0x0000002d002d7308 */ /* 0x000ff00000000800 */
[----:B------:R-:W0:Y:S08]  /*1fdc0*/  MUFU.EX2 R26, R26 ;  /* 0x0000001a001a7308 */ /* 0x000e300000000800 */
[----:B------:R-:W-:Y:S08]  /*1fdd0*/  MUFU.EX2 R44, R44 ;  /* 0x0000002c002c7308 */ /* 0x000ff00000000800 */
[----:B------:R-:W3:Y:S08]  /*1fde0*/  MUFU.EX2 R27, R27 ;  /* 0x0000001b001b7308 */ /* 0x000ef00000000800 */
[----:B------:R-:W4:Y:S08]  /*1fdf0*/  MUFU.EX2 R43, R43 ;  /* 0x0000002b002b7308 */ /* 0x000f300000000800 */
[----:B------:R-:W-:Y:S08]  /*1fe00*/  MUFU.EX2 R28, R28 ;  /* 0x0000001c001c7308 */ /* 0x000ff00000000800 */
[----:B------:R-:W5:Y:S08]  /*1fe10*/  MUFU.EX2 R42, R42 ;  /* 0x0000002a002a7308 */ /* 0x000f700000000800 */
[----:B------:R1:W-:Y:S08]  /*1fe20*/  MUFU.EX2 R13, R12 ;  /* 0x0000000c000d7308 */ /* 0x0003f00000000800 */
[----:B------:R-:W-:Y:S01]  /*1fe30*/  MUFU.EX2 R29, R29 ;  /* 0x0000001d001d7308 */ /* 0x000fe20000000800 */
[----:B-1----:R-:W-:Y:S01]  /*1fe40*/  FADD.FTZ R12, R46, R7 ;  /* 0x000000072e0c7221 */ /* 0x002fe20000010000 */
[----:B--2---:R-:W-:-:S04]  /*1fe50*/  FADD.FTZ R7, R25, R6 ;  /* 0x0000000619077221 */ /* 0x004fc80000010000 */
[----:B0-----:R-:W-:Y:S02]  /*1fe60*/  FADD.FTZ R6, R26, R7 ;  /* 0x000000071a067221 */ /* 0x001fe40000010000 */
[----:B------:R-:W0:Y:S02]  /*1fe70*/  MUFU.EX2 R41, R41 ;  /* 0x0000002900297308 */ /* 0x000e240000000800 */
[----:B---3--:R-:W-:-:S06]  /*1fe80*/  FADD.FTZ R7, R27, R6 ;  /* 0x000000061b077221 */ /* 0x008fcc0000010000 */
[----:B------:R1:W-:Y:S08]  /*1fe90*/  MUFU.EX2 R182, R21 ;  /* 0x0000001500b67308 */ /* 0x0003f00000000800 */
[----:B------:R-:W-:Y:S01]  /*1fea0*/  MUFU.EX2 R30, R30 ;  /* 0x0000001e001e7308 */ /* 0x000fe20000000800 */
[----:B-1----:R-:W-:-:S04]  /*1feb0*/  FADD.FTZ R21, R45, R12 ;  /* 0x0000000c2d157221 */ /* 0x002fc80000010000 */
[----:B------:R-:W-:-:S03]  /*1fec0*/  FADD.FTZ R12, R44, R21 ;  /* 0x000000152c0c7221 */ /* 0x000fc60000010000 */
[----:B------:R-:W1:Y:S01]  /*1fed0*/  MUFU.EX2 R174, R35 ;  /* 0x0000002300ae7308 */ /* 0x000e620000000800 */
[----:B----4-:R-:W-:-:S04]  /*1fee0*/  FADD.FTZ R21, R43, R12 ;  /* 0x0000000c2b157221 */ /* 0x010fc80000010000 */
[----:B-----5:R-:W-:-:S03]  /*1fef0*/  FADD.FTZ R6, R42, R21 ;  /* 0x000000152a067221 */ /* 0x020fc60000010000 */
[----:B------:R-:W-:Y:S01]  /*1ff00*/  MUFU.EX2 R31, R31 ;  /* 0x0000001f001f7308 */ /* 0x000fe20000000800 */
[----:B0-----:R-:W-:-:S07]  /*1ff10*/  FADD.FTZ R21, R41, R6 ;  /* 0x0000000629157221 */ /* 0x001fce0000010000 */
[----:B------:R-:W0:Y:S01]  /*1ff20*/  MUFU.EX2 R15, R15 ;  /* 0x0000000f000f7308 */ /* 0x000e220000000800 */
[----:B-1----:R-:W-:-:S07]  /*1ff30*/  FADD.FTZ R6, R174, R21 ;  /* 0x00000015ae067221 */ /* 0x002fce0000010000 */
[----:B------:R-:W1:Y:S08]  /*1ff40*/  MUFU.EX2 R32, R32 ;  /* 0x0000002000207308 */ /* 0x000e700000000800 */
[----:B------:R2:W-:Y:S01]  /*1ff50*/  MUFU.EX2 R179, R4 ;  /* 0x0000000400b37308 */ /* 0x0005e20000000800 */
[----:B0-----:R-:W-:-:S07]  /*1ff60*/  FADD.FTZ R21, R15, R6 ;  /* 0x000000060f157221 */ /* 0x001fce0000010000 */
[----:B------:R-:W0:Y:S01]  /*1ff70*/  MUFU.EX2 R14, R14 ;  /* 0x0000000e000e7308 */ /* 0x000e220000000800 */
[----:B--2---:R-:W-:-:S04]  /*1ff80*/  FADD.FTZ R4, R28, R7 ;  /* 0x000000071c047221 */ /* 0x004fc80000010000 */
[----:B------:R-:W-:-:S03]  /*1ff90*/  FADD.FTZ R7, R29, R4 ;  /* 0x000000041d077221 */ /* 0x000fc60000010000 */
[----:B------:R-:W2:Y:S01]  /*1ffa0*/  MUFU.EX2 R33, R33 ;  /* 0x0000002100217308 */ /* 0x000ea20000000800 */
[----:B------:R-:W-:-:S04]  /*1ffb0*/  FADD.FTZ R4, R30, R7 ;  /* 0x000000071e047221 */ /* 0x000fc80000010000 */
[----:B------:R-:W-:-:S03]  /*1ffc0*/  FADD.FTZ R7, R31, R4 ;  /* 0x000000041f077221 */ /* 0x000fc60000010000 */
[----:B------:R-:W3:Y:S01]  /*1ffd0*/  MUFU.EX2 R10, R10 ;  /* 0x0000000a000a7308 */ /* 0x000ee20000000800 */
[----:B-1----:R-:W-:Y:S01]  /*1ffe0*/  FADD.FTZ R4, R32, R7 ;  /* 0x0000000720047221 */ /* 0x002fe20000010000 */
[----:B0-----:R-:W-:-:S06]  /*1fff0*/  FADD.FTZ R21, R14, R21 ;  /* 0x000000150e157221 */ /* 0x001fcc0000010000 */
[----:B------:R-:W0:Y:S01]  /*20000*/  MUFU.EX2 R48, R48 ;  /* 0x0000003000307308 */ /* 0x000e220000000800 */
[----:B--2---:R-:W-:-:S04]  /*20010*/  FADD.FTZ R4, R33, R4 ;  /* 0x0000000421047221 */ /* 0x004fc80000010000 */
[----:B------:R-:W-:-:S03]  /*20020*/  FADD.FTZ R7, R179, R4 ;  /* 0x00000004b3077221 */ /* 0x000fc60000010000 */
[----:B------:R-:W1:Y:S01]  /*20030*/  MUFU.EX2 R8, R8 ;  /* 0x0000000800087308 */ /* 0x000e620000000800 */
[----:B---3--:R-:W-:-:S04]  /*20040*/  FADD.FTZ R6, R10, R21 ;  /* 0x000000150a067221 */ /* 0x008fc80000010000 */
[----:B------:R-:W-:-:S03]  /*20050*/  FADD.FTZ R21, R13, R6 ;  /* 0x000000060d157221 */ /* 0x000fc60000010000 */
        /* <DEDUP_REMOVED lines=243> */
[----:B--2---:R-:W-:Y:S01]  /*20f90*/  FMUL.FTZ R11, R34, R9 ;  /* 0x00000009220b7220 */ /* 0x004fe20000410000 */
[----:B------:R-:W-:-:S04]  /*20fa0*/  IMAD.MOV.U32 R9, RZ, RZ, R19 ;  /* 0x000000ffff097224 */ /* 0x000fc800078e0013 */
        /* <DEDUP_REMOVED lines=192> */
[----:B0-----:R-:W3:Y:S04]  /*21bb0*/  LD.E R15, desc[UR40][R4.64] ;  /* 0x00000028040f7980 */ /* 0x001ee8000c101900 */
[----:B-1----:R-:W4:Y:S04]  /*21bc0*/  LD.E R13, desc[UR40][R152.64+0x1e8] ;  /* 0x0001e828980d7980 */ /* 0x002f28000c101900 */
[----:B------:R-:W4:Y:S04]  /*21bd0*/  LD.E.64 R10, desc[UR40][R152.64+0xa8] ;  /* 0x0000a828980a7980 */ /* 0x000f28000c101b00 */
[----:B---3--:R0:W-:Y:S04]  /*21be0*/  ST.E desc[UR40][R4.64], R15 ;  /* 0x0000000f04007985 */ /* 0x0081e8000c101928 */
[----:B------:R-:W3:Y:S04]  /*21bf0*/  LD.E R21, desc[UR40][R6.64] ;  /* 0x0000002806157980 */ /* 0x000ee8000c101900 */
[----:B---3--:R1:W-:Y:S04]  /*21c00*/  ST.E desc[UR40][R6.64], R21 ;  /* 0x0000001506007985 */ /* 0x0083e8000c101928 */
[----:B------:R-:W3:Y:S04]  /*21c10*/  LD.E R25, desc[UR40][R8.64] ;  /* 0x0000002808197980 */ /* 0x000ee8000c101900 */
[----:B---3--:R3:W-:Y:S04]  /*21c20*/  ST.E desc[UR40][R8.64], R25 ;  /* 0x0000001908007985 */ /* 0x0087e8000c101928 */
[----:B------:R-:W5:Y:S04]  /*21c30*/  LD.E R27, desc[UR40][R152.64+0x210] ;  /* 0x00021028981b7980 */ /* 0x000f68000c101900 */
[----:B------:R-:W4:Y:S04]  /*21c40*/  LD.E R29, desc[UR40][R152.64+0x214] ;  /* 0x00021428981d7980 */ /* 0x000f28000c101900 */
[----:B------:R-:W4:Y:S04]  /*21c50*/  LD.E R31, desc[UR40][R152.64+0x218] ;  /* 0x00021828981f7980 */ /* 0x000f28000c101900 */
[----:B------:R-:W4:Y:S04]  /*21c60*/  LD.E R33, desc[UR40][R152.64+0x21c] ;  /* 0x00021c2898217980 */ /* 0x000f28000c101900 */
[----:B------:R-:W4:Y:S04]  /*21c70*/  LD.E R35, desc[UR40][R152.64+0x220] ;  /* 0x0002202898237980 */ /* 0x000f28000c101900 */
[----:B--2---:R-:W2:Y:S04]  /*21c80*/  LD.E R37, desc[UR40][R152.64+0x224] ;  /* 0x0002242898257980 */ /* 0x004ea8000c101900 */
[----:B0-----:R-:W2:Y:S04]  /*21c90*/  LD.E R15, desc[UR40][R152.64+0x228] ;  /* 0x00022828980f7980 */ /* 0x001ea8000c101900 */
[----:B------:R-:W2:Y:S04]  /*21ca0*/  LD.E R39, desc[UR40][R152.64+0x22c] ;  /* 0x00022c2898277980 */ /* 0x000ea8000c101900 */
[----:B-1----:R-:W2:Y:S04]  /*21cb0*/  LD.E R21, desc[UR40][R152.64+0x230] ;  /* 0x0002302898157980 */ /* 0x002ea8000c101900 */
[----:B------:R-:W2:Y:S04]  /*21cc0*/  LD.E R41, desc[UR40][R152.64+0x234] ;  /* 0x0002342898297980 */ /* 0x000ea8000c101900 */
        /* <DEDUP_REMOVED lines=114> */
[----:B-----5:R-:W-:Y:S04]  /*223f0*/  ST.E desc[UR40][R152.64+0x210], R27 ;  /* 0x0002101b98007985 */ /* 0x020fe8000c101928 */
[----:B----4-:R-:W-:Y:S04]  /*22400*/  ST.E desc[UR40][R152.64+0x214], R29 ;  /* 0x0002141d98007985 */ /* 0x010fe8000c101928 */
        /* <DEDUP_REMOVED lines=1060> */
.L_x_6531:
[----:B------:R-:W-:Y:S05]  /*26650*/  BSYNC B0 ;  /* 0x0000000000007941 */ /* 0x000fea0003800000 */
.L_x_6530:
[----:B------:R-:W-:-:S04]  /*26660*/  UISETP.LT.AND UP0, UPT, URZ, UR45, UPT ;  /* 0x0000002d3f00728c */ /* 0x000fc8000bf01270 */
[----:B------:R-:W-:-:S06]  /*26670*/  USEL UR4, URZ, UR45, !UP0 ;  /* 0x0000002d3f047287 */ /* 0x000fcc000c000000 */
[C---:B------:R-:W-:Y:S01]  /*26680*/  ISETP.GT.AND P1, PT, R0.reuse, UR4, PT ;  /* 0x0000000400007c0c */ /* 0x040fe2000bf24270 */
[----:B------:R-:W-:-:S12]  /*26690*/  VIADD R0, R0, 0xffffffff ;  /* 0xffffffff00007836 */ /* 0x000fd80000000000 */
[----:B------:R-:W-:Y:S05]  /*266a0*/  @P1 BRA `(.L_x_6532) ;  /* 0xffffff5400741947 */ /* 0x000fea000383ffff */
.L_x_6499:
        /* <DEDUP_REMOVED lines=60> */
[----:B--2---:R-:W2:Y:S04]  /*26a70*/  LDL.64 R6, [R1+0x210] ;  /* 0x0002100001067983 */ /* 0x004ea80000100a00 */
[----:B------:R-:W5:Y:S04]  /*26a80*/  LDL.64 R136, [R1+0x3f0] ;  /* 0x0003f00001887983 */ /* 0x000f680000100a00 */
[----:B------:R-:W5:Y:S04]  /*26a90*/  LDL.64 R138, [R1+0x3f8] ;  /* 0x0003f800018a7983 */ /* 0x000f680000100a00 */
[----:B------:R-:W5:Y:S04]  /*26aa0*/  LDL.64 R8, [R1+0x220] ;  /* 0x0002200001087983 */ /* 0x000f680000100a00 */
[----:B------:R-:W5:Y:S04]  /*26ab0*/  LDL.64 R10, [R1+0x230] ;  /* 0x00023000010a7983 */ /* 0x000f680000100a00 */
[----:B------:R-:W5:Y:S04]  /*26ac0*/  LDL.64 R12, [R1+0x240] ;  /* 0x00024000010c7983 */ /* 0x000f680000100a00 */
[----:B------:R-:W5:Y:S04]  /*26ad0*/  LDL.64 R14, [R1+0x250] ;  /* 0x00025000010e7983 */ /* 0x000f680000100a00 */
[----:B------:R-:W5:Y:S04]  /*26ae0*/  LDL.64 R24, [R1+0x260] ;  /* 0x0002600001187983 */ /* 0x000f680000100a00 */
[----:B0-----:R-:W5:Y:S04]  /*26af0*/  LDL.64 R26, [R1+0x270] ;  /* 0x00027000011a7983 */ /* 0x001f680000100a00 */
        /* <DEDUP_REMOVED lines=54> */
[----:B------:R-:W5:Y:S04]  /*26e60*/  LDL R141, [R1+0x1f0] ;  /* 0x0001f000018d7983 */ /* 0x000f680000100800 */
[----:B------:R-:W5:Y:S01]  /*26e70*/  LDL R21, [R1+0x1f4] ;  /* 0x0001f40001157983 */ /* 0x000f620000100800 */
[----:B---3--:R-:W-:-:S05]  /*26e80*/  VIADD R142, R142, 0x1 ;  /* 0x000000018e8e7836 */ /* 0x008fca0000000000 */
[----:B------:R-:W-:-:S13]  /*26e90*/  ISETP.NE.AND P0, PT, R142, 0x2, PT ;  /* 0x000000028e00780c */ /* 0x000fda0003f05270 */
[----:B------:R-:W3:Y:S01]  /*26ea0*/  @!P0 LDL R140, [R1+0x1ec] ;  /* 0x0001ec00018c8983 */ /* 0x000ee20000100800 */
[-C--:B----4-:R-:W-:Y:S01]  /*26eb0*/  FMUL.FTZ R5, R5, R0.reuse ;  /* 0x0000000005057220 */ /* 0x090fe20000410000 */
[-C--:B------:R-:W-:Y:S01]  /*26ec0*/  FMUL.FTZ R4, R4, R0.reuse ;  /* 0x0000000004047220 */ /* 0x080fe20000410000 */
[-C--:B--2---:R-:W-:Y:S01]  /*26ed0*/  FMUL.FTZ R7, R7, R0.reuse ;  /* 0x0000000007077220 */ /* 0x084fe20000410000 */
[-C--:B------:R-:W-:Y:S01]  /*26ee0*/  FMUL.FTZ R6, R6, R0.reuse ;  /* 0x0000000006067220 */ /* 0x080fe20000410000 */
[-C--:B-----5:R-:W-:Y:S01]  /*26ef0*/  FMUL.FTZ R137, R137, R0.reuse ;  /* 0x0000000089897220 */ /* 0x0a0fe20000410000 */
        /* <DEDUP_REMOVED lines=197> */
.L_x_6417:
[----:B------:R-:W2:Y:S08]  /*27b50*/  S2UR UR4, SR_CgaCtaId ;  /* 0x00000000000479c3 */ /* 0x000eb00000008800 */
[----:B------:R-:W-:Y:S01]  /*27b60*/  BAR.SYNC.DEFER_BLOCKING 0x5, 0x180 ;  /* 0x0146000000007b1d */ /* 0x000fe20000010000 */
[----:B------:R-:W-:-:S04]  /*27b70*/  PRMT R0, R0, 0x9910, RZ ;  /* 0x0000991000007816 */ /* 0x000fc800000000ff */
[----:B------:R-:W-:Y:S01]  /*27b80*/  ISETP.NE.AND P0, PT, R0, RZ, PT ;  /* 0x000000ff0000720c */ /* 0x000fe20003f05270 */
[----:B------:R-:W-:Y:S01]  /*27b90*/  UMOV UR47, 0x400 ;  /* 0x00000400002f7882 */ /* 0x000fe20000000000 */
[----:B------:R-:W-:Y:S01]  /*27ba0*/  BSSY B0, `(.L_x_6533) ;  /* 0x00002db000007945 */ /* 0x000fe20003800000 */
[----:B--2---:R-:W-:-:S09]  /*27bb0*/  ULEA UR47, UR4, UR47, 0x18 ;  /* 0x0000002f042f7291 */ /* 0x004fd2000f8ec03f */
[----:B01----:R-:W0:Y:S02]  /*27bc0*/  LDS.128 R4, [UR47+0x388d0] ;  /* 0x0388d02fff047984 */ /* 0x003e240008000c00 */
[----:B0-----:R-:W-:Y:S02]  /*27bd0*/  R2UR UR5, R5 ;  /* 0x00000000050572ca */ /* 0x001fe400000e0000 */
[----:B------:R-:W-:Y:S02]  /*27be0*/  R2UR UR7, R6 ;  /* 0x00000000060772ca */ /* 0x000fe400000e0000 */
[----:B------:R-:W-:Y:S01]  /*27bf0*/  R2UR UR6, R7 ;  /* 0x00000000070672ca */ /* 0x000fe200000e0000 */
[----:B------:R-:W-:Y:S06]  /*27c00*/  BAR.ARV 0x4, 0x180 ;  /* 0x0106000000007b1d */ /* 0x000fec0000002000 */
[----:B------:R-:W-:Y:S08]  /*27c10*/  @!P0 BRA `(.L_x_6534) ;  /* 0x0000001c00b48947 */ /* 0x000ff00003800000 */
[----:B------:R-:W2:Y:S04]  /*27c20*/  LDL.128 R136, [R1+0x200] ;  /* 0x0002000001887983 */ /* 0x000ea80000100c00 */
[----:B------:R-:W3:Y:S04]  /*27c30*/  LDL.128 R128, [R1+0x220] ;  /* 0x0002200001807983 */ /* 0x000ee80000100c00 */
[----:B------:R-:W4:Y:S04]  /*27c40*/  LDL.128 R132, [R1+0x210] ;  /* 0x0002100001847983 */ /* 0x000f280000100c00 */
        /* <DEDUP_REMOVED lines=28> */
[----:B------:R-:W4:Y:S01]  /*27e10*/  LDL.128 R4, [R1+0x3f0] ;  /* 0x0003f00001047983 */ /* 0x000f220000100c00 */
[----:B------:R-:W-:Y:S01]  /*27e20*/  IADD3 R145, P1, R156, 0x20, RZ ;  /* 0x000000209c917810 */ /* 0x000fe20007f3e0ff */
[----:B------:R-:W-:-:S03]  /*27e30*/  ULDC.64 UR8, c[0x0][0xd00] ;  /* 0x0003400000087ab9 */ /* 0x000fc60000000a00 */
[----:B------:R-:W-:-:S04]  /*27e40*/  LOP3.LUT R144, R145, 0x380, RZ, 0xc0, !PT ;  /* 0x0000038091907812 */ /* 0x000fc800078ec0ff */
[----:B------:R-:W-:Y:S02]  /*27e50*/  SHF.R.U64 R144, R144, 0x3, RZ ;  /* 0x0000000390907819 */ /* 0x000fe400000012ff */
[----:B------:R-:W-:Y:S02]  /*27e60*/  IADD3 R147, P4, R156, 0x60, RZ ;  /* 0x000000609c937810 */ /* 0x000fe40007f9e0ff */
[----:B------:R-:W-:Y:S01]  /*27e70*/  LOP3.LUT R144, R144, R145, RZ, 0x3c, !PT ;  /* 0x0000009190907212 */ /* 0x000fe200078e3cff */
[----:B------:R-:W-:Y:S01]  /*27e80*/  IMAD.X R145, RZ, RZ, R157, P1 ;  /* 0x000000ffff917224 */ /* 0x000fe200008e069d */
[C---:B------:R-:W-:Y:S02]  /*27e90*/  IADD3 R175, P1, R156.reuse, 0x4000, RZ ;  /* 0x000040009caf7810 */ /* 0x040fe40007f3e0ff */
[----:B------:R-:W-:Y:S02]  /*27ea0*/  IADD3 R180, P3, R156, 0x2000, RZ ;  /* 0x000020009cb47810 */ /* 0x000fe40007f7e0ff */
[----:B------:R-:W-:-:S02]  /*27eb0*/  LOP3.LUT R146, R147, 0x380, RZ, 0xc0, !PT ;  /* 0x0000038093927812 */ /* 0x000fc400078ec0ff */
[----:B------:R-:W-:Y:S02]  /*27ec0*/  LOP3.LUT R174, R175, 0x380, RZ, 0xc0, !PT ;  /* 0x00000380afae7812 */ /* 0x000fe400078ec0ff */
[----:B------:R-:W-:Y:S02]  /*27ed0*/  LOP3.LUT R181, R180, 0x380, RZ, 0xc0, !PT ;  /* 0x00000380b4b57812 */ /* 0x000fe400078ec0ff */
        /* <DEDUP_REMOVED lines=8> */
[----:B------:R-:W-:Y:S01]  /*27f60*/  IMAD.X R181, RZ, RZ, R157, P3 ;  /* 0x000000ffffb57224 */ /* 0x000fe200018e069d */
[----:B------:R-:W-:-:S02]  /*27f70*/  IADD3 R141, P4, R156, 0x4040, RZ ;  /* 0x000040409c8d7810 */ /* 0x000fc40007f9e0ff */
[C---:B------:R-:W-:Y:S02]  /*27f80*/  IADD3 R149, P1, R156.reuse, 0x6060, RZ ;  /* 0x000060609c957810 */ /* 0x040fe40007f3e0ff */
[C---:B------:R-:W-:Y:S02]  /*27f90*/  IADD3 R171, P3, R156.reuse, 0x4060, RZ ;  /* 0x000040609cab7810 */ /* 0x040fe40007f7e0ff */
[C---:B------:R-:W-:Y:S02]  /*27fa0*/  IADD3 R183, P0, R156.reuse, 0x40, RZ ;  /* 0x000000409cb77810 */ /* 0x040fe40007f1e0ff */
[----:B------:R-:W-:Y:S02]  /*27fb0*/  LOP3.LUT R140, R141, 0x380, RZ, 0xc0, !PT ;  /* 0x000003808d8c7812 */ /* 0x000fe400078ec0ff */
[----:B------:R-:W-:Y:S02]  /*27fc0*/  LOP3.LUT R148, R149, 0x380, RZ, 0xc0, !PT ;  /* 0x0000038095947812 */ /* 0x000fe400078ec0ff */
[----:B------:R-:W-:-:S02]  /*27fd0*/  IADD3 R151, P6, R156, 0x2020, RZ ;  /* 0x000020209c977810 */ /* 0x000fc40007fde0ff */
[----:B------:R-:W-:Y:S02]  /*27fe0*/  LOP3.LUT R170, R171, 0x380, RZ, 0xc0, !PT ;  /* 0x00000380abaa7812 */ /* 0x000fe400078ec0ff */
[----:B------:R-:W-:Y:S02]  /*27ff0*/  LOP3.LUT R182, R183, 0x380, RZ, 0xc0, !PT ;  /* 0x00000380b7b67812 */ /* 0x000fe400078ec0ff */
[C---:B------:R-:W-:Y:S02]  /*28000*/  IADD3 R179, P5, R156.reuse, 0x2040, RZ ;  /* 0x000020409cb37810 */ /* 0x040fe40007fbe0ff */
[----:B------:R-:W-:Y:S02]  /*28010*/  IADD3 R177, P2, R156, 0x2060, RZ ;  /* 0x000020609cb17810 */ /* 0x000fe40007f5e0ff */
[----:B------:R-:W-:Y:S02]  /*28020*/  SHF.R.U64 R140, R140, 0x3, RZ ;  /* 0x000000038c8c7819 */ /* 0x000fe400000012ff */
[----:B------:R-:W-:-:S02]  /*28030*/  SHF.R.U64 R148, R148, 0x3, RZ ;  /* 0x0000000394947819 */ /* 0x000fc400000012ff */
[----:B------:R-:W-:Y:S02]  /*28040*/  LOP3.LUT R150, R151, 0x380, RZ, 0xc0, !PT ;  /* 0x0000038097967812 */ /* 0x000fe400078ec0ff */
[----:B------:R-:W-:Y:S02]  /*28050*/  SHF.R.U64 R170, R170, 0x3, RZ ;  /* 0x00000003aaaa7819 */ /* 0x000fe400000012ff */
[----:B------:R-:W-:Y:S02]  /*28060*/  SHF.R.U64 R182, R182, 0x3, RZ ;  /* 0x00000003b6b67819 */ /* 0x000fe400000012ff */
[----:B------:R-:W-:Y:S02]  /*28070*/  LOP3.LUT R178, R179, 0x380, RZ, 0xc0, !PT ;  /* 0x00000380b3b27812 */ /* 0x000fe400078ec0ff */
[----:B------:R-:W-:Y:S02]  /*28080*/  LOP3.LUT R176, R177, 0x380, RZ, 0xc0, !PT ;  /* 0x00000380b1b07812 */ /* 0x000fe400078ec0ff */
[----:B------:R-:W-:Y:S01]  /*28090*/  LOP3.LUT R140, R140, R141, RZ, 0x3c, !PT ;  /* 0x0000008d8c8c7212 */ /* 0x000fe200078e3cff */
[----:B------:R-:W-:Y:S01]  /*280a0*/  IMAD.X R141, RZ, RZ, R157, P4 ;  /* 0x000000ffff8d7224 */ /* 0x000fe200020e069d */
[----:B------:R-:W-:-:S02]  /*280b0*/  LOP3.LUT R148, R148, R149, RZ, 0x3c, !PT ;  /* 0x0000009594947212 */ /* 0x000fc400078e3cff */
[----:B------:R-:W-:Y:S02]  /*280c0*/  SHF.R.U64 R150, R150, 0x3, RZ ;  /* 0x0000000396967819 */ /* 0x000fe400000012ff */
[----:B------:R-:W-:Y:S01]  /*280d0*/  LOP3.LUT R170, R170, R171, RZ, 0x3c, !PT ;  /* 0x000000abaaaa7212 */ /* 0x000fe200078e3cff */
[--C-:B------:R-:W-:Y:S01]  /*280e0*/  IMAD.X R171, RZ, RZ, R157.reuse, P3 ;  /* 0x000000ffffab7224 */ /* 0x100fe200018e069d */
[----:B------:R-:W-:Y:S02]  /*280f0*/  LOP3.LUT R149, R156, 0x380, RZ, 0xc0, !PT ;  /* 0x000003809c957812 */ /* 0x000fe400078ec0ff */
[----:B------:R-:W-:Y:S01]  /*28100*/  LOP3.LUT R182, R182, R183, RZ, 0x3c, !PT ;  /* 0x000000b7b6b67212 */ /* 0x000fe200078e3cff */
[----:B------:R-:W-:Y:S01]  /*28110*/  IMAD.X R183, RZ, RZ, R157, P0 ;  /* 0x000000ffffb77224 */ /* 0x000fe200000e069d */
[----:B------:R-:W-:Y:S02]  /*28120*/  SHF.R.U64 R178, R178, 0x3, RZ ;  /* 0x00000003b2b27819 */ /* 0x000fe400000012ff */
[----:B------:R-:W-:-:S02]  /*28130*/  SHF.R.U64 R176, R176, 0x3, RZ ;  /* 0x00000003b0b07819 */ /* 0x000fc400000012ff */
[----:B------:R-:W-:Y:S02]  /*28140*/  IADD3 R173, P0, R156, 0x4020, RZ ;  /* 0x000040209cad7810 */ /* 0x000fe40007f1e0ff */
[----:B------:R-:W-:Y:S01]  /*28150*/  LOP3.LUT R150, R150, R151, RZ, 0x3c, !PT ;  /* 0x0000009796967212 */ /* 0x000fe200078e3cff */
[--C-:B------:R-:W-:Y:S01]  /*28160*/  IMAD.X R151, RZ, RZ, R157.reuse, P6 ;  /* 0x000000ffff977224 */ /* 0x100fe200030e069d */
[----:B------:R-:W-:Y:S02]  /*28170*/  SHF.R.U64 R149, R149, 0x3, RZ ;  /* 0x0000000395957819 */ /* 0x000fe400000012ff */
[----:B------:R-:W-:Y:S01]  /*28180*/  LOP3.LUT R178, R178, R179, RZ, 0x3c, !PT ;  /* 0x000000b3b2b27212 */ /* 0x000fe200078e3cff */
[--C-:B------:R-:W-:Y:S01]  /*28190*/  IMAD.X R179, RZ, RZ, R157.reuse, P5 ;  /* 0x000000ffffb37224 */ /* 0x100fe200028e069d */
[----:B------:R-:W-:Y:S02]  /*281a0*/  MOV R140, R140 ;  /* 0x0000008c008c7202 */ /* 0x000fe40000000f00 */
[----:B------:R-:W-:Y:S01]  /*281b0*/  LOP3.LUT R176, R176, R177, RZ, 0x3c, !PT ;  /* 0x000000b1b0b07212 */ /* 0x000fe200078e3cff */
[----:B------:R-:W-:Y:S01]  /*281c0*/  IMAD.X R177, RZ, RZ, R157, P2 ;  /* 0x000000ffffb17224 */ /* 0x000fe200010e069d */
[----:B------:R-:W-:-:S02]  /*281d0*/  IADD3 R143, P6, R156, 0x6000, RZ ;  /* 0x000060009c8f7810 */ /* 0x000fc40007fde0ff */
[----:B------:R-:W-:Y:S01]  /*281e0*/  MOV R141, R170 ;  /* 0x000000aa008d7202 */ /* 0x000fe20000000f00 */
[----:B------:R-:W-:Y:S01]  /*281f0*/  IMAD.MOV.U32 R171, RZ, RZ, R157 ;  /* 0x000000ffffab7224 */ /* 0x000fe200078e009d */
[----:B------:R-:W-:Y:S02]  /*28200*/  LOP3.LUT R172, R173, 0x380, RZ, 0xc0, !PT ;  /* 0x00000380adac7812 */ /* 0x000fe400078ec0ff */
[C---:B------:R-:W-:Y:S02]  /*28210*/  IADD3 R169, P5, R156.reuse, 0x6020, RZ ;  /* 0x000060209ca97810 */ /* 0x040fe40007fbe0ff */
[----:B------:R-:W-:Y:S02]  /*28220*/  IADD3 R155, P2, R156, 0x6040, RZ ;  /* 0x000060409c9b7810 */ /* 0x000fe40007f5e0ff */
[----:B------:R-:W-:Y:S02]  /*28230*/  LOP3.LUT R170, R149, R156, RZ, 0x3c, !PT ;  /* 0x0000009c95aa7212 */ /* 0x000fe400078e3cff */
[----:B------:R-:W-:-:S02]  /*28240*/  LOP3.LUT R142, R143, 0x380, RZ, 0xc0, !PT ;  /* 0x000003808f8e7812 */ /* 0x000fc400078ec0ff */
[----:B------:R-:W-:Y:S02]  /*28250*/  SHF.R.U64 R172, R172, 0x3, RZ ;  /* 0x00000003acac7819 */ /* 0x000fe400000012ff */
[----:B------:R-:W-:Y:S02]  /*28260*/  LOP3.LUT R168, R169, 0x380, RZ, 0xc0, !PT ;  /* 0x00000380a9a87812 */ /* 0x000fe400078ec0ff */
[----:B------:R-:W-:Y:S02]  /*28270*/  LOP3.LUT R154, R155, 0x380, RZ, 0xc0, !PT ;  /* 0x000003809b9a7812 */ /* 0x000fe400078ec0ff */
[----:B------:R-:W-:Y:S02]  /*28280*/  MOV R170, R170 ;  /* 0x000000aa00aa7202 */ /* 0x000fe40000000f00 */
[----:B------:R-:W-:Y:S02]  /*28290*/  MOV R199, R144 ;  /* 0x0000009000c77202 */ /* 0x000fe40000000f00 */
[----:B------:R-:W-:-:S02]  /*282a0*/  SHF.R.U64 R142, R142, 0x3, RZ ;  /* 0x000000038e8e7819 */ /* 0x000fc400000012ff */
[----:B------:R-:W-:Y:S02]  /*282b0*/  MOV R145, R182 ;  /* 0x000000b600917202 */ /* 0x000fe40000000f00 */
[----:B------:R-:W-:Y:S01]  /*282c0*/  LOP3.LUT R172, R172, R173, RZ, 0x3c, !PT ;  /* 0x000000adacac7212 */ /* 0x000fe200078e3cff */
[----:B------:R-:W-:Y:S01]  /*282d0*/  IMAD.X R173, RZ, RZ, R157, P0 ;  /* 0x000000ffffad7224 */ /* 0x000fe200000e069d */
[----:B------:R-:W-:Y:S02]  /*282e0*/  SHF.R.U64 R168, R168, 0x3, RZ ;  /* 0x00000003a8a87819 */ /* 0x000fe400000012ff */
[----:B------:R-:W-:Y:S02]  /*282f0*/  MOV R146, R146 ;  /* 0x0000009200927202 */ /* 0x000fe40000000f00 */
[----:B------:R-:W-:Y:S02]  /*28300*/  SHF.R.U64 R154, R154, 0x3, RZ ;  /* 0x000000039a9a7819 */ /* 0x000fe400000012ff */
[----:B------:R-:W-:-:S02]  /*28310*/  MOV R147, R180 ;  /* 0x000000b400937202 */ /* 0x000fc40000000f00 */
[----:B------:R-:W-:Y:S02]  /*28320*/  MOV R150, R150 ;  /* 0x0000009600967202 */ /* 0x000fe40000000f00 */
[----:B------:R-:W-:Y:S01]  /*28330*/  LOP3.LUT R142, R142, R143, RZ, 0x3c, !PT ;  /* 0x0000008f8e8e7212 */ /* 0x000fe200078e3cff */
[--C-:B------:R-:W-:Y:S01]  /*28340*/  IMAD.X R143, RZ, RZ, R157.reuse, P6 ;  /* 0x000000ffff8f7224 */ /* 0x100fe200030e069d */
[----:B------:R-:W-:Y:S01]  /*28350*/  MOV R151, R178 ;  /* 0x000000b200977202 */ /* 0x000fe20000000f00 */
[----:B------:R-:W-:Y:S01]  /*28360*/  UISETP.NE.U32.AND UP0, UPT, UR8, URZ, UPT ;  /* 0x0000003f0800728c */ /* 0x000fe2000bf05070 */
[----:B------:R-:W-:Y:S01]  /*28370*/  LOP3.LUT R168, R168, R169, RZ, 0x3c, !PT ;  /* 0x000000a9a8a87212 */ /* 0x000fe200078e3cff */
[--C-:B------:R-:W-:Y:S01]  /*28380*/  IMAD.X R169, RZ, RZ, R157.reuse, P5 ;  /* 0x000000ffffa97224 */ /* 0x100fe200028e069d */
[----:B------:R-:W-:Y:S02]  /*28390*/  MOV R0, R176 ;  /* 0x000000b000007202 */ /* 0x000fe40000000f00 */
[----:B------:R-:W-:Y:S01]  /*283a0*/  LOP3.LUT R154, R154, R155, RZ, 0x3c, !PT ;  /* 0x0000009b9a9a7212 */ /* 0x000fe200078e3cff */
[--C-:B------:R-:W-:Y:S01]  /*283b0*/  IMAD.X R155, RZ, RZ, R157.reuse, P2 ;  /* 0x000000ffff9b7224 */ /* 0x100fe200010e069d */
[----:B------:R-:W-:Y:S01]  /*283c0*/  MOV R3, R174 ;  /* 0x000000ae00037202 */ /* 0x000fe20000000f00 */
[----:B------:R-:W-:Y:S01]  /*283d0*/  IMAD.X R149, RZ, RZ, R157, P1 ;  /* 0x000000ffff957224 */ /* 0x000fe200008e069d */
[----:B------:R-:W-:Y:S01]  /*283e0*/  MOV R21, R172 ;  /* 0x000000ac00157202 */ /* 0x000fe20000000f00 */
[----:B------:R-:W-:Y:S01]  /*283f0*/  UISETP.NE.AND.EX UP0, UPT, UR9, URZ, UPT, UP0 ;  /* 0x0000003f0900728c */ /* 0x000fe2000bf05300 */
[----:B------:R-:W-:-:S02]  /*28400*/  MOV R142, R142 ;  /* 0x0000008e008e7202 */ /* 0x000fc40000000f00 */
[----:B------:R-:W-:Y:S01]  /*28410*/  MOV R143, R168 ;  /* 0x000000a8008f7202 */ /* 0x000fe20000000f00 */
[----:B------:R-:W-:Y:S01]  /*28420*/  ULDC.64 UR8, c[0x0][0xd00] ;  /* 0x0003400000087ab9 */ /* 0x000fe20000000a00 */
[----:B------:R-:W-:Y:S02]  /*28430*/  MOV R144, R154 ;  /* 0x0000009a00907202 */ /* 0x000fe40000000f00 */
[----:B--2---:R-:W-:Y:S02]  /*28440*/  F2FP.F16.F32.PACK_AB R136, R137, R136 ;  /* 0x000000888988723e */ /* 0x004fe400000000ff */
[----:B------:R-:W-:Y:S02]  /*28450*/  F2FP.F16.F32.PACK_AB R137, R139, R138 ;  /* 0x0000008a8b89723e */ /* 0x000fe400000000ff */
[----:B---3--:R-:W-:Y:S02]  /*28460*/  F2FP.F16.F32.PACK_AB R128, R129, R128 ;  /* 0x000000808180723e */ /* 0x008fe400000000ff */
[----:B------:R-:W-:-:S02]  /*28470*/  F2FP.F16.F32.PACK_AB R129, R131, R130 ;  /* 0x000000828381723e */ /* 0x000fc400000000ff */
[----:B----4-:R-:W-:Y:S02]  /*28480*/  F2FP.F16.F32.PACK_AB R138, R133, R132 ;  /* 0x00000084858a723e */ /* 0x010fe400000000ff */
        /* <DEDUP_REMOVED lines=60> */
[----:B------:R0:W-:Y:S01]  /*28850*/  STSM.16.M88.4 [R21], R64 ;  /* 0x0000004015007844 */ /* 0x0001e20000000200 */
[----:B------:R-:W-:Y:S02]  /*28860*/  F2FP.F16.F32.PACK_AB R25, R27, R26 ;  /* 0x0000001a1b19723e */ /* 0x000fe400000000ff */
[----:B------:R-:W-:Y:S02]  /*28870*/  F2FP.F16.F32.PACK_AB R34, R29, R28 ;  /* 0x0000001c1d22723e */ /* 0x000fe400000000ff */
[----:B------:R-:W-:-:S02]  /*28880*/  F2FP.F16.F32.PACK_AB R35, R31, R30 ;  /* 0x0000001e1f23723e */ /* 0x000fc400000000ff */
[----:B------:R-:W-:Y:S01]  /*28890*/  F2FP.F16.F32.PACK_AB R8, R9, R8 ;  /* 0x000000080908723e */ /* 0x000fe200000000ff */
[----:B------:R1:W-:Y:S01]  /*288a0*/  STSM.16.M88.4 [R140], R56 ;  /* 0x000000388c007844 */ /* 0x0003e20000000200 */
[----:B------:R-:W-:Y:S01]  /*288b0*/  F2FP.F16.F32.PACK_AB R9, R11, R10 ;  /* 0x0000000a0b09723e */ /* 0x000fe200000000ff */
[----:B------:R-:W-:Y:S01]  /*288c0*/  UIMAD.WIDE UR8, UR43, 0x4, UR8 ;  /* 0x000000042b0878a5 */ /* 0x000fe2000f8e0208 */
[----:B------:R-:W-:Y:S02]  /*288d0*/  F2FP.F16.F32.PACK_AB R26, R13, R12 ;  /* 0x0000000c0d1a723e */ /* 0x000fe400000000ff */
[----:B------:R-:W-:Y:S01]  /*288e0*/  F2FP.F16.F32.PACK_AB R27, R15, R14 ;  /* 0x0000000e0f1b723e */ /* 0x000fe200000000ff */
[----:B------:R1:W-:Y:S01]  /*288f0*/  STSM.16.M88.4 [R141], R48 ;  /* 0x000000308d007844 */ /* 0x0003e20000000200 */
[----:B------:R-:W-:Y:S02]  /*28900*/  MOV R148, R148 ;  /* 0x0000009400947202 */ /* 0x000fe40000000f00 */
[----:B------:R-:W-:-:S02]  /*28910*/  F2FP.F16.F32.PACK_AB R10, R5, R4 ;  /* 0x00000004050a723e */ /* 0x000fc400000000ff */
[----:B------:R-:W-:Y:S01]  /*28920*/  F2FP.F16.F32.PACK_AB R11, R7, R6 ;  /* 0x00000006070b723e */ /* 0x000fe200000000ff */
[----:B------:R1:W-:Y:S01]  /*28930*/  STSM.16.M88.4 [R142], R40 ;  /* 0x000000288e007844 */ /* 0x0003e20000000200 */
[----:B------:R-:W-:-:S03]  /*28940*/  IMAD.U32 R4, RZ, RZ, UR8 ;  /* 0x00000008ff047e24 */ /* 0x000fc6000f8e00ff */
[----:B------:R1:W-:Y:S01]  /*28950*/  STSM.16.M88.4 [R143], R32 ;  /* 0x000000208f007844 */ /* 0x0003e20000000200 */
[----:B------:R-:W-:Y:S01]  /*28960*/  IMAD.U32 R5, RZ, RZ, UR9 ;  /* 0x00000009ff057e24 */ /* 0x000fe2000f8e00ff */
[----:B------:R-:W-:Y:S02]  /*28970*/  ULDC.64 UR8, c[0x0][0xd08] ;  /* 0x0003420000087ab9 */ /* 0x000fe40000000a00 */
[----:B------:R1:W-:Y:S04]  /*28980*/  STSM.16.M88.4 [R144], R24 ;  /* 0x0000001890007844 */ /* 0x0003e80000000200 */
[----:B------:R1:W-:Y:S01]  /*28990*/  STSM.16.M88.4 [R148], R8 ;  /* 0x0000000894007844 */ /* 0x0003e20000000200 */
[----:B------:R-:W-:-:S04]  /*289a0*/  UISETP.NE.U32.AND UP1, UPT, UR8, URZ, UPT ;  /* 0x0000003f0800728c */ /* 0x000fc8000bf25070 */
[----:B------:R-:W-:Y:S01]  /*289b0*/  UISETP.NE.AND.EX UP1, UPT, UR9, URZ, UPT, UP1 ;  /* 0x0000003f0900728c */ /* 0x000fe2000bf25310 */
[----:B------:R-:W-:Y:S01]  /*289c0*/  BAR.SYNC.DEFER_BLOCKING 0x1, 0x100 ;  /* 0x0044000000007b1d */ /* 0x000fe20000010000 */
[----:B------:R-:W-:-:S04]  /*289d0*/  PLOP3.LUT P0, PT, PT, PT, UP0, 0x80, 0x0 ;  /* 0x000000000000781c */ /* 0x000fc80003f0f008 */
[----:B------:R-:W-:-:S05]  /*289e0*/  PLOP3.LUT P1, PT, PT, PT, UP1, 0x80, 0x0 ;  /* 0x000000000000781c */ /* 0x000fca0003f2f018 */
[----:B------:R-:W-:Y:S02]  /*289f0*/  @UP1 ULDC.64 UR8, c[0x0][0xd08] ;  /* 0x0003420000081ab9 */ /* 0x000fe40000000a00 */
[----:B------:R-:W-:Y:S01]  /*28a00*/  @UP1 UIMAD.WIDE UR8, UR43, 0x4, UR8 ;  /* 0x000000042b0818a5 */ /* 0x000fe2000f8e0208 */
[----:B------:R-:W-:Y:S02]  /*28a10*/  ULDC UR4, c[0x0][0xb88] ;  /* 0x0002e20000047ab9 */ /* 0x000fe40000000800 */
[----:B0-----:R-:W-:-:S03]  /*28a20*/  IMAD.U32 R21, RZ, RZ, UR4 ;  /* 0x00000004ff157e24 */ /* 0x001fc6000f8e00ff */
[----:B------:R-:W-:Y:S02]  /*28a30*/  IMAD.U32 R6, RZ, RZ, UR8 ;  /* 0x00000008ff067e24 */ /* 0x000fe4000f8e00ff */
[----:B------:R-:W-:Y:S01]  /*28a40*/  IMAD.U32 R7, RZ, RZ, UR9 ;  /* 0x00000009ff077e24 */ /* 0x000fe2000f8e00ff */
[----:B------:R-:W2:Y:S04]  /*28a50*/  @P0 LDG.E R0, desc[UR40][R4.64] ;  /* 0x0000002804000981 */ /* 0x000ea8000c1e1900 */
[----:B------:R1:W5:Y:S01]  /*28a60*/  @P1 LDG.E R21, desc[UR40][R6.64] ;  /* 0x0000002806151981 */ /* 0x000362000c1e1900 */
[----:B------:R-:W-:Y:S01]  /*28a70*/  UMOV UR4, URZ ;  /* 0x0000003f00047c82 */ /* 0x000fe20008000000 */
[----:B--2---:R-:W-:Y:S01]  /*28a80*/  @P0 R2UR UR4, R0 ;  /* 0x00000000000402ca */ /* 0x004fe200000e0000 */
[----:B-1----:R-:W-:-:S14]  /*28a90*/  @P1 BRA `(.L_x_6535) ;  /* 0x0000000000101947 */ /* 0x002fdc0003800000 */
[----:B------:R-:W-:Y:S05]  /*28aa0*/  @!P0 BRA `(.L_x_6535) ;  /* 0x00000000000c8947 */ /* 0x000fea0003800000 */
[----:B------:R-:W2:Y:S04]  /*28ab0*/  LDG.E R0, desc[UR40][R4.64] ;  /* 0x0000002804007981 */ /* 0x000ea8000c1e1900 */
[----:B-----5:R-:W2:Y:S02]  /*28ac0*/  LDG.E R21, desc[UR40][R4.64+0x4] ;  /* 0x0000042804157981 */ /* 0x020ea4000c1e1900 */
[----:B--2---:R-:W-:-:S07]  /*28ad0*/  IMAD.IADD R21, R21, 0x1, -R0 ;  /* 0x0000000115157824 */ /* 0x004fce00078e0a00 */
.L_x_6535:
[----:B------:R-:W0:Y:S01]  /*28ae0*/  SHFL.IDX PT, R0, R197, RZ, 0x1f ;  /* 0x00001fffc5007589 */ /* 0x000e2200000e0000 */
[C---:B------:R-:W-:Y:S01]  /*28af0*/  IADD3 R9, P1, R160.reuse, 0x1000, RZ ;  /* 0x00001000a0097810 */ /* 0x040fe20007f3e0ff */
[----:B------:R-:W-:Y:S01]  /*28b00*/  USHF.R.S32.HI UR8, URZ, 0x1f, UR43 ;  /* 0x0000001f3f087899 */ /* 0x000fe2000801142b */
[C---:B------:R-:W-:Y:S01]  /*28b10*/  IADD3 R13, P2, R160.reuse, 0x2000, RZ ;  /* 0x00002000a00d7810 */ /* 0x040fe20007f5e0ff */
[----:B------:R-:W-:Y:S01]  /*28b20*/  USHF.R.S32.HI UR14, URZ, 0x1f, UR4 ;  /* 0x0000001f3f0e7899 */ /* 0x000fe20008011404 */
[----:B------:R-:W-:Y:S01]  /*28b30*/  IADD3 R25, P3, R160, 0x3000, RZ ;  /* 0x00003000a0197810 */ /* 0x000fe20007f7e0ff */
[----:B------:R-:W-:Y:S01]  /*28b40*/  USHF.R.S32.HI UR15, URZ, 0x1f, UR39 ;  /* 0x0000001f3f0f7899 */ /* 0x000fe20008011427 */
[----:B------:R-:W-:Y:S01]  /*28b50*/  LOP3.LUT R8, R9, 0x380, RZ, 0xc0, !PT ;  /* 0x0000038009087812 */ /* 0x000fe200078ec0ff */
[----:B------:R-:W-:Y:S01]  /*28b60*/  USEL UR16, UR43, URZ, !UP0 ;  /* 0x0000003f2b107287 */ /* 0x000fe2000c000000 */
[----:B------:R-:W-:Y:S01]  /*28b70*/  LOP3.LUT R12, R13, 0x380, RZ, 0xc0, !PT ;  /* 0x000003800d0c7812 */ /* 0x000fe200078ec0ff */
[----:B------:R-:W-:Y:S01]  /*28b80*/  USEL UR17, UR8, URZ, !UP0 ;  /* 0x0000003f08117287 */ /* 0x000fe2000c000000 */
[----:B------:R-:W-:-:S02]  /*28b90*/  LOP3.LUT R24, R25, 0x380, RZ, 0xc0, !PT ;  /* 0x0000038019187812 */ /* 0x000fc400078ec0ff */
[----:B------:R-:W-:Y:S02]  /*28ba0*/  LOP3.LUT R7, R160, 0x380, RZ, 0xc0, !PT ;  /* 0x00000380a0077812 */ /* 0x000fe400078ec0ff */
[----:B------:R-:W-:Y:S02]  /*28bb0*/  SHF.R.U64 R8, R8, 0x3, RZ ;  /* 0x0000000308087819 */ /* 0x000fe400000012ff */
[----:B------:R-:W-:Y:S02]  /*28bc0*/  SHF.R.U64 R12, R12, 0x3, RZ ;  /* 0x000000030c0c7819 */ /* 0x000fe400000012ff */
[----:B------:R-:W-:Y:S02]  /*28bd0*/  SHF.R.U64 R24, R24, 0x3, RZ ;  /* 0x0000000318187819 */ /* 0x000fe400000012ff */
[----:B------:R-:W-:Y:S02]  /*28be0*/  SHF.R.U64 R7, R7, 0x3, RZ ;  /* 0x0000000307077819 */ /* 0x000fe400000012ff */
[----:B------:R-:W-:Y:S01]  /*28bf0*/  LOP3.LUT R8, R8, R9, RZ, 0x3c, !PT ;  /* 0x0000000908087212 */ /* 0x000fe200078e3cff */
[----:B------:R-:W-:Y:S01]  /*28c00*/  IMAD.X R9, RZ, RZ, R161, P1 ;  /* 0x000000ffff097224 */ /* 0x000fe200008e06a1 */
[----:B0-----:R-:W-:-:S02]  /*28c10*/  ISETP.NE.AND P0, PT, R0, RZ, PT ;  /* 0x000000ff0000720c */ /* 0x001fc40003f05270 */
[----:B------:R-:W-:Y:S01]  /*28c20*/  LOP3.LUT R12, R12, R13, RZ, 0x3c, !PT ;  /* 0x0000000d0c0c7212 */ /* 0x000fe200078e3cff */
[--C-:B------:R-:W-:Y:S01]  /*28c30*/  IMAD.X R13, RZ, RZ, R161.reuse, P2 ;  /* 0x000000ffff0d7224 */ /* 0x100fe200010e06a1 */
[----:B------:R-:W-:Y:S01]  /*28c40*/  LOP3.LUT R24, R24, R25, RZ, 0x3c, !PT ;  /* 0x0000001918187212 */ /* 0x000fe200078e3cff */
[--C-:B------:R-:W-:Y:S01]  /*28c50*/  IMAD.X R25, RZ, RZ, R161.reuse, P3 ;  /* 0x000000ffff197224 */ /* 0x100fe200018e06a1 */
[----:B------:R-:W-:Y:S01]  /*28c60*/  LOP3.LUT R6, R7, R160, RZ, 0x3c, !PT ;  /* 0x000000a007067212 */ /* 0x000fe200078e3cff */
[----:B------:R-:W-:-:S06]  /*28c70*/  IMAD.MOV.U32 R7, RZ, RZ, R161 ;  /* 0x000000ffff077224 */ /* 0x000fcc00078e00a1 */
[----:B------:R-:W-:Y:S05]  /*28c80*/  @P0 BRA `(.L_x_6536) ;  /* 0x0000000000cc0947 */ /* 0x000fea0003800000 */
[----:B------:R-:W0:Y:S01]  /*28c90*/  LDC R10, c[0x0][0xce8] ;  /* 0x00033a00ff0a7b82 */ /* 0x000e220000000800 */
[----:B------:R-:W-:Y:S01]  /*28ca0*/  IMAD.MOV R0, RZ, RZ, -R228 ;  /* 0x000000ffff007224 */ /* 0x000fe200078e0ae4 */
[----:B------:R-:W-:Y:S01]  /*28cb0*/  ULDC.64 UR12, c[0x0][0xc90] ;  /* 0x00032400000c7ab9 */ /* 0x000fe20000000a00 */
[----:B------:R-:W-:-:S03]  /*28cc0*/  IMAD.U32 R3, RZ, RZ, UR42 ;  /* 0x0000002aff037e24 */ /* 0x000fc6000f8e00ff */
[----:B------:R-:W-:Y:S01]  /*28cd0*/  ISETP.NE.AND P0, PT, R231, R0, PT ;  /* 0x00000000e700720c */ /* 0x000fe20003f05270 */
[----:B------:R-:W-:Y:S02]  /*28ce0*/  IMAD R28, R3, 0x40, R158 ;  /* 0x00000040031c7824 */ /* 0x000fe400078e029e */
[----:B0----5:R-:W-:-:S05]  /*28cf0*/  IMAD R27, R21, R10, RZ ;  /* 0x0000000a151b7224 */ /* 0x021fca00078e02ff */
[----:B------:R-:W-:-:S13]  /*28d00*/  ISETP.GE.OR P1, PT, R28, R27, P0 ;  /* 0x0000001b1c00720c */ /* 0x000fda0000726670 */
[----:B------:R-:W2:Y:S01]  /*28d10*/  @!P1 LDL R15, [R1+0x420] ;  /* 0x00042000010f9983 */ /* 0x000ea20000100800 */
[----:B------:R-:W-:Y:S01]  /*28d20*/  ISETP.NE.AND P2, PT, R10, 0x1, PT ;  /* 0x000000010a00780c */ /* 0x000fe20003f45270 */
[----:B------:R-:W-:Y:S01]  /*28d30*/  IMAD.U32 R4, RZ, RZ, UR42 ;  /* 0x0000002aff047e24 */ /* 0x000fe2000f8e00ff */
[----:B------:R-:W-:Y:S01]  /*28d40*/  UIMAD UR10, UR15, UR12, URZ ;  /* 0x0000000c0f0a72a4 */ /* 0x000fe2000f8e023f */
[----:B------:R-:W-:Y:S02]  /*28d50*/  UMOV UR8, UR4 ;  /* 0x0000000400087c82 */ /* 0x000fe40008000000 */
[----:B------:R-:W-:Y:S01]  /*28d60*/  IMAD R5, R4, 0x40, R235 ;  /* 0x0000004004057824 */ /* 0x000fe200078e02eb */
[----:B------:R-:W-:Y:S01]  /*28d70*/  UMOV UR9, UR14 ;  /* 0x0000000e00097c82 */ /* 0x000fe20008000000 */
[----:B------:R-:W-:Y:S02]  /*28d80*/  UIMAD UR10, UR39, UR13, UR10 ;  /* 0x0000000d270a72a4 */ /* 0x000fe4000f8e020a */
[----:B------:R-:W-:Y:S01]  /*28d90*/  UIMAD.WIDE.U32 UR8, UR39, UR12, UR8 ;  /* 0x0000000c270872a5 */ /* 0x000fe2000f8e0008 */
[----:B------:R-:W-:-:S02]  /*28da0*/  IMAD.MOV.U32 R4, RZ, RZ, R5 ;  /* 0x000000ffff047224 */ /* 0x000fc400078e0005 */
[----:B------:R-:W-:Y:S01]  /*28db0*/  ULDC.64 UR12, c[0x0][0xc98] ;  /* 0x00032600000c7ab9 */ /* 0x000fe20000000a00 */
[----:B------:R-:W0:Y:S01]  /*28dc0*/  @P2 LDC R0, c[0x0][0xcec] ;  /* 0x00033b00ff002b82 */ /* 0x000e220000000800 */
[----:B------:R-:W-:Y:S02]  /*28dd0*/  UIMAD UR11, UR17, UR12, URZ ;  /* 0x0000000c110b72a4 */ /* 0x000fe4000f8e023f */
[----:B------:R-:W-:Y:S02]  /*28de0*/  UIADD3 UR9, UR9, UR10, URZ ;  /* 0x0000000a09097290 */ /* 0x000fe4000fffe03f */
[----:B------:R-:W-:Y:S02]  /*28df0*/  UIMAD UR11, UR16, UR13, UR11 ;  /* 0x0000000d100b72a4 */ /* 0x000fe4000f8e020b */
[----:B------:R-:W-:Y:S01]  /*28e00*/  UIMAD.WIDE.U32 UR8, UR16, UR12, UR8 ;  /* 0x0000000c100872a5 */ /* 0x000fe2000f8e0008 */
[----:B------:R-:W1:Y:S01]  /*28e10*/  @P2 LDC R3, c[0x0][0xcf0] ;  /* 0x00033c00ff032b82 */ /* 0x000e620000000800 */
[----:B0-----:R-:W-:-:S05]  /*28e20*/  @P2 IMAD.HI.U32 R0, R5, R0, RZ ;  /* 0x0000000005002227 */ /* 0x001fca00078e00ff */
        /* <DEDUP_REMOVED lines=12> */
[----:B------:R-:W-:Y:S01]  /*28ef0*/  ULDC.64 UR8, c[0x0][0xc50] ;  /* 0x0003140000087ab9 */ /* 0x000fe20000000a00 */
[----:B------:R-:W-:Y:S01]  /*28f00*/  VIADD R0, R28, 0x8 ;  /* 0x000000081c007836 */ /* 0x000fe20000000000 */
[----:B------:R-:W-:Y:S01]  /*28f10*/  LEA R14, P2, R4, UR8, 0x2 ;  /* 0x00000008040e7c11 */ /* 0x000fe2000f8410ff */
[----:B------:R-:W-:-:S03]  /*28f20*/  IMAD.IADD R3, R5, 0x1, R3 ;  /* 0x0000000105037824 */ /* 0x000fc600078e0203 */
[----:B------:R-:W-:Y:S01]  /*28f30*/  ISETP.GE.OR P0, PT, R0, R27, P0 ;  /* 0x0000001b0000720c */ /* 0x000fe20000706670 */
[----:B------:R-:W-:Y:S01]  /*28f40*/  SHFL.IDX PT, R10, R14, RZ, 0x1c1f ;  /* 0x001c1fff0e0a7589 */ /* 0x000fe200000e0000 */
[----:B------:R-:W-:-:S05]  /*28f50*/  LEA.HI.X R26, R4, UR9, R3, 0x2, P2 ;  /* 0x00000009041a7c11 */ /* 0x000fca00090f1403 */
[----:B------:R-:W2:Y:S04]  /*28f60*/  SHFL.IDX PT, R11, R26, RZ, 0x1c1f ;  /* 0x001c1fff1a0b7589 */ /* 0x000ea800000e0000 */
[----:B--2---:R-:W-:Y:S04]  /*28f70*/  @!P1 ST.E desc[UR40][R10.64], R15 ;  /* 0x0000000f0a009985 */ /* 0x004fe8000c101928 */
[----:B------:R-:W2:Y:S04]  /*28f80*/  @!P0 LDL R3, [R1+0x424] ;  /* 0x0004240001038983 */ /* 0x000ea80000100800 */
[----:B------:R-:W-:Y:S04]  /*28f90*/  SHFL.IDX PT, R4, R14, 0x1, 0x1c1f ;  /* 0x003c1f000e047f89 */ /* 0x000fe800000e0000 */
[----:B------:R-:W2:Y:S04]  /*28fa0*/  SHFL.IDX PT, R5, R26, 0x1, 0x1c1f ;  /* 0x003c1f001a057f89 */ /* 0x000ea800000e0000 */
[----:B--2---:R0:W-:Y:S02]  /*28fb0*/  @!P0 ST.E desc[UR40][R4.64], R3 ;  /* 0x0000000304008985 */ /* 0x0041e4000c101928 */
.L_x_6536:
[----:B------:R-:W1:Y:S01]  /*28fc0*/  LDC R84, c[0x0][0xce8] ;  /* 0x00033a00ff547b82 */ /* 0x000e620000000800 */
[----:B------:R-:W-:Y:S01]  /*28fd0*/  ULDC UR18, c[0x0][0xbc8] ;  /* 0x0002f20000127ab9 */ /* 0x000fe20000000800 */
[----:B------:R-:W-:Y:S01]  /*28fe0*/  ULDC.64 UR12, c[0x0][0xba0] ;  /* 0x0002e800000c7ab9 */ /* 0x000fe20000000a00 */
[----:B------:R-:W-:Y:S01]  /*28ff0*/  ISETP.GE.AND P0, PT, R185, UR18, PT ;  /* 0x00000012b9007c0c */ /* 0x000fe2000bf06270 */
[----:B0-----:R-:W5:Y:S01]  /*29000*/  LD.E.128 R4, desc[UR40][R6.64] ;  /* 0x0000002806047980 */ /* 0x001f62000c101d00 */
        /* <DEDUP_REMOVED lines=8> */
[----:B------:R0:W5:Y:S01]  /*29090*/  LD.E.128 R28, desc[UR40][R222.64] ;  /* 0x00000028de1c7980 */ /* 0x000162000c101d00 */
[----:B-1----:R-:W-:-:S02]  /*290a0*/  ISETP.NE.AND P2, PT, R84, 0x1, PT ;  /* 0x000000015400780c */ /* 0x002fc40003f45270 */
[----:B------:R-:W-:Y:S01]  /*290b0*/  LOP3.LUT R0, R77, 0x2, R0, 0xe2, !PT ;  /* 0x000000024d007812 */ /* 0x000fe200078ee200 */
[----:B------:R0:W5:Y:S01]  /*290c0*/  LD.E.128 R32, desc[UR40][R220.64] ;  /* 0x00000028dc207980 */ /* 0x000162000c101d00 */
[----:B------:R-:W-:-:S03]  /*290d0*/  SEL R3, RZ, 0xffffffff, P0 ;  /* 0xffffffffff037807 */ /* 0x000fc60000000000 */
[----:B------:R0:W5:Y:S04]  /*290e0*/  LD.E.128 R36, desc[UR40][R218.64] ;  /* 0x00000028da247980 */ /* 0x000168000c101d00 */
[----:B------:R0:W5:Y:S02]  /*290f0*/  LD.E.128 R40, desc[UR40][R216.64] ;  /* 0x00000028d8287980 */ /* 0x000164000c101d00 */
[----:B------:R-:W1:Y:S01]  /*29100*/  @P2 LDC R77, c[0x0][0xcec] ;  /* 0x00033b00ff4d2b82 */ /* 0x000e620000000800 */
[----:B------:R-:W-:Y:S01]  /*29110*/  IMAD.SHL.U32 R3, R3, 0x4, RZ ;  /* 0x0000000403037824 */ /* 0x000fe200078e00ff */
[----:B------:R-:W-:Y:S01]  /*29120*/  UIMAD UR10, UR14, UR12, URZ ;  /* 0x0000000c0e0a72a4 */ /* 0x000fe2000f8e023f */
[----:B------:R-:W-:Y:S01]  /*29130*/  ISETP.GE.AND P0, PT, R167, UR18, PT ;  /* 0x00000012a7007c0c */ /* 0x000fe2000bf06270 */
[----:B------:R0:W5:Y:S04]  /*29140*/  LD.E.128 R44, desc[UR40][R214.64] ;  /* 0x00000028d62c7980 */ /* 0x000168000c101d00 */
        /* <DEDUP_REMOVED lines=10> */
[----:B------:R0:W5:Y:S01]  /*291f0*/  LD.E.128 R48, desc[UR40][R212.64] ;  /* 0x00000028d4307980 */ /* 0x000162000c101d00 */
[----:B------:R-:W-:Y:S01]  /*29200*/  UIMAD UR4, UR15, UR12, URZ ;  /* 0x0000000c0f0472a4 */ /* 0x000fe2000f8e023f */
[----:B------:R-:W-:Y:S01]  /*29210*/  IMAD R82, R81, 0x40, R0 ;  /* 0x0000004051527824 */ /* 0x000fe200078e0200 */
[----:B------:R-:W-:Y:S01]  /*29220*/  SEL R0, RZ, 0xffffffff, P0 ;  /* 0xffffffffff007807 */ /* 0x000fe20000000000 */
[----:B------:R-:W-:Y:S01]  /*29230*/  UIMAD.WIDE.U32 UR8, UR39, UR12, UR8 ;  /* 0x0000000c270872a5 */ /* 0x000fe2000f8e0008 */
[----:B------:R-:W-:Y:S01]  /*29240*/  IMAD.SHL.U32 R76, R76, 0x8, RZ ;  /* 0x000000084c4c7824 */ /* 0x000fe200078e00ff */
[----:B------:R-:W-:Y:S01]  /*29250*/  UIMAD UR4, UR39, UR13, UR4 ;  /* 0x0000000d270472a4 */ /* 0x000fe2000f8e0204 */
[----:B------:R0:W5:Y:S01]  /*29260*/  LD.E.128 R52, desc[UR40][R210.64] ;  /* 0x00000028d2347980 */ /* 0x000162000c101d00 */
[----:B------:R-:W-:Y:S01]  /*29270*/  IMAD.SHL.U32 R81, R0, 0x10, RZ ;  /* 0x0000001000517824 */ /* 0x000fe200078e00ff */
[----:B------:R-:W-:Y:S01]  /*29280*/  ULDC.64 UR10, c[0x0][0xbf0] ;  /* 0x0002fc00000a7ab9 */ /* 0x000fe20000000a00 */
[----:B-1----:R-:W-:Y:S01]  /*29290*/  @P2 IMAD.HI.U32 R0, R82, R77, RZ ;  /* 0x0000004d52002227 */ /* 0x002fe200078e00ff */
[----:B------:R-:W-:Y:S01]  /*292a0*/  UIADD3 UR9, UR9, UR4, URZ ;  /* 0x0000000409097290 */ /* 0x000fe2000fffe03f */
[----:B------:R-:W-:Y:S01]  /*292b0*/  LOP3.LUT R76, R76, 0x8, R3, 0xe2, !PT ;  /* 0x000000084c4c7812 */ /* 0x000fe200078ee203 */
[----:B------:R-:W-:Y:S01]  /*292c0*/  UIMAD UR4, UR17, UR10, URZ ;  /* 0x0000000a110472a4 */ /* 0x000fe2000f8e023f */
[----:B------:R-:W-:Y:S01]  /*292d0*/  IMAD.MOV.U32 R3, RZ, RZ, R82 ;  /* 0x000000ffff037224 */ /* 0x000fe200078e0052 */
[----:B------:R-:W-:Y:S01]  /*292e0*/  UIMAD.WIDE.U32 UR8, UR16, UR10, UR8 ;  /* 0x0000000a100872a5 */ /* 0x000fe2000f8e0008 */
[----:B--2---:R-:W-:Y:S01]  /*292f0*/  @P2 SHF.R.U32.HI R3, RZ, R79, R0 ;  /* 0x0000004fff032219 */ /* 0x004fe20000011600 */
[----:B------:R-:W-:Y:S01]  /*29300*/  UIMAD UR4, UR16, UR11, UR4 ;  /* 0x0000000b100472a4 */ /* 0x000fe2000f8e0204 */
[----:B------:R-:W-:Y:S01]  /*29310*/  LOP3.LUT R78, R81, 0x10, R76, 0xe2, !PT ;  /* 0x00000010514e7812 */ /* 0x000fe200078ee24c */
[----:B------:R0:W5:Y:S01]  /*29320*/  LD.E.128 R56, desc[UR40][R208.64] ;  /* 0x00000028d0387980 */ /* 0x000162000c101d00 */
[--C-:B------:R-:W-:Y:S01]  /*29330*/  SHF.R.S32.HI R79, RZ, 0x1f, R3.reuse ;  /* 0x0000001fff4f7819 */ /* 0x100fe20000011403 */
[----:B------:R-:W-:Y:S01]  /*29340*/  UIADD3 UR4, UR9, UR4, URZ ;  /* 0x0000000409047290 */ /* 0x000fe2000fffe03f */
[----:B------:R-:W-:Y:S01]  /*29350*/  ISETP.GE.AND P0, PT, R165, UR18, PT ;  /* 0x00000012a5007c0c */ /* 0x000fe2000bf06270 */
[----:B------:R-:W-:Y:S01]  /*29360*/  IMAD.U32 R76, RZ, RZ, UR8 ;  /* 0x00000008ff4c7e24 */ /* 0x000fe2000f8e00ff */
[----:B------:R0:W5:Y:S01]  /*29370*/  LD.E.128 R60, desc[UR40][R206.64] ;  /* 0x00000028ce3c7980 */ /* 0x000162000c101d00 */
[----:B------:R-:W-:Y:S01]  /*29380*/  IMAD.U32 R77, RZ, RZ, UR9 ;  /* 0x00000009ff4d7e24 */ /* 0x000fe2000f8e00ff */
[----:B------:R-:W-:Y:S01]  /*29390*/  ULDC.64 UR8, c[0x0][0xbe0] ;  /* 0x0002f80000087ab9 */ /* 0x000fe20000000a00 */
[----:B------:R-:W-:Y:S01]  /*293a0*/  IMAD.MOV R81, RZ, RZ, -R3 ;  /* 0x000000ffff517224 */ /* 0x000fe200078e0a03 */
[----:B------:R-:W-:Y:S01]  /*293b0*/  SEL R0, RZ, 0xffffffff, P0 ;  /* 0xffffffffff007807 */ /* 0x000fe20000000000 */
[----:B------:R-:W-:Y:S01]  /*293c0*/  IMAD R80, R79, UR8, RZ ;  /* 0x000000084f507c24 */ /* 0x000fe2000f8e02ff */
[----:B------:R0:W5:Y:S01]  /*293d0*/  LD.E.128 R64, desc[UR40][R204.64] ;  /* 0x00000028cc407980 */ /* 0x000162000c101d00 */
[----:B------:R-:W-:-:S02]  /*293e0*/  IMAD R79, R84, R81, R82 ;  /* 0x00000051544f7224 */ /* 0x000fc400078e0252 */
[----:B------:R-:W-:Y:S01]  /*293f0*/  IMAD.U32 R77, RZ, RZ, UR4 ;  /* 0x00000004ff4d7e24 */ /* 0x000fe2000f8e00ff */
[----:B------:R0:W5:Y:S01]  /*29400*/  LD.E.128 R68, desc[UR40][R202.64] ;  /* 0x00000028ca447980 */ /* 0x000162000c101d00 */
[----:B------:R-:W-:Y:S01]  /*29410*/  IMAD.SHL.U32 R83, R0, 0x20, RZ ;  /* 0x0000002000537824 */ /* 0x000fe200078e00ff */
[----:B------:R-:W-:Y:S02]  /*29420*/  SHF.R.S32.HI R0, RZ, 0x1f, R79 ;  /* 0x0000001fff007819 */ /* 0x000fe4000001144f */
[----:B------:R0:W5:Y:S01]  /*29430*/  LD.E.128 R72, desc[UR40][R200.64] ;  /* 0x00000028c8487980 */ /* 0x000162000c101d00 */
[----:B------:R-:W-:Y:S01]  /*29440*/  ISETP.GE.AND P0, PT, R187, UR18, PT ;  /* 0x00000012bb007c0c */ /* 0x000fe2000bf06270 */
[C---:B------:R-:W-:Y:S01]  /*29450*/  IMAD R81, R3.reuse, UR9, R80 ;  /* 0x0000000903517c24 */ /* 0x040fe2000f8e0250 */
[----:B------:R-:W-:Y:S01]  /*29460*/  UIADD3 UR4, UR47, 0x38820, URZ ;  /* 0x000388202f047890 */ /* 0x000fe2000fffe03f */
        /* <DEDUP_REMOVED lines=9> */
[----:B------:R-:W-:Y:S01]  /*29500*/  UPRMT UR4, URZ, 0x654, UR4 ;  /* 0x000006543f047896 */ /* 0x000fe20008000004 */
[----:B------:R-:W-:Y:S01]  /*29510*/  IMAD.U32 R87, RZ, RZ, UR42 ;  /* 0x0000002aff577e24 */ /* 0x000fe2000f8e00ff */
[----:B------:R-:W-:Y:S01]  /*29520*/  ISETP.GE.AND P0, PT, R186, UR18, PT ;  /* 0x00000012ba007c0c */ /* 0x000fe2000bf06270 */
[----:B------:R-:W-:Y:S01]  /*29530*/  IMAD.IADD R77, R77, 0x1, R81 ;  /* 0x000000014d4d7824 */ /* 0x000fe200078e0251 */
[----:B------:R-:W-:Y:S01]  /*29540*/  LOP3.LUT R78, R83, 0x20, R78, 0xe2, !PT ;  /* 0x00000020534e7812 */ /* 0x000fe200078ee24e */
[----:B------:R-:W-:Y:S01]  /*29550*/  IMAD R0, R0, UR8, RZ ;  /* 0x0000000800007c24 */ /* 0x000fe2000f8e02ff */
[----:B------:R-:W-:Y:S01]  /*29560*/  BSSY B1, `(.L_x_6537) ;  /* 0x0000031000017945 */ /* 0x000fe20003800000 */
[----:B-----5:R-:W-:Y:S01]  /*29570*/  IMAD R88, R21, R84, RZ ;  /* 0x0000005415587224 */ /* 0x020fe200078e02ff */
[----:B------:R-:W-:Y:S01]  /*29580*/  LOP3.LUT R3, R78, R3, RZ, 0xfc, !PT ;  /* 0x000000034e037212 */ /* 0x000fe200078efcff */
        /* <DEDUP_REMOVED lines=19> */
[CC--:B------:R-:W-:Y:S02]  /*296c0*/  @!P1 LEA R78, P4, R185.reuse, R86.reuse, 0x1 ;  /* 0x00000056b94e9211 */ /* 0x0c0fe400078808ff */
[-C--:B--2---:R-:W-:Y:S02]  /*296d0*/  @!P0 LEA.HI.X R77, R164, R85.reuse, R196, 0x1, P2 ;  /* 0x00000055a44d8211 */ /* 0x084fe400010f0cc4 */
[----:B------:R-:W-:Y:S02]  /*296e0*/  @!P1 LEA.HI.X R79, R185, R85, R195, 0x1, P4 ;  /* 0x00000055b94f9211 */ /* 0x000fe400020f0cc3 */
[----:B------:R-:W-:Y:S01]  /*296f0*/  ISETP.GE.AND P2, PT, R166, UR18, PT ;  /* 0x00000012a6007c0c */ /* 0x000fe2000bf46270 */
[----:B------:R1:W-:Y:S01]  /*29700*/  @!P0 ST.E.128 desc[UR40][R76.64], R4 ;  /* 0x000000044c008985 */ /* 0x0003e2000c101d28 */
        /* <DEDUP_REMOVED lines=22> */
.L_x_6538:
[----:B------:R-:W-:Y:S05]  /*29870*/  BSYNC B1 ;  /* 0x0000000000017941 */ /* 0x000fea0003800000 */
.L_x_6537:
[----:B---3--:R-:W-:Y:S01]  /*29880*/  VIADD R4, R87, 0x20 ;  /* 0x0000002057047836 */ /* 0x008fe20000000000 */
[----:B0-----:R-:W0:Y:S04]  /*29890*/  SHFL.IDX PT, R21, R21, 0x1, 0x181f ;  /* 0x00381f0015157f89 */ /* 0x001e2800000e0000 */
[----:B------:R-:W-:Y:S01]  /*298a0*/  ISETP.GE.AND P0, PT, R4, R88, PT ;  /* 0x000000580400720c */ /* 0x000fe20003f06270 */
[----:B------:R-:W3:-:S12]  /*298b0*/  SHFL.IDX PT, R84, R84, 0x1, 0x181f ;  /* 0x00381f0054547f89 */ /* 0x000ed800000e0000 */
[----:B------:R-:W-:Y:S05]  /*298c0*/  @P0 BRA `(.L_x_6539) ;  /* 0x0000001000200947 */ /* 0x000fea0003800000 */
[----:B------:R-:W-:Y:S02]  /*298d0*/  ISETP.GE.AND P1, PT, R164, UR18, PT ;  /* 0x00000012a4007c0c */ /* 0x000fe4000bf26270 */
[----:B------:R-:W-:Y:S02]  /*298e0*/  ISETP.GE.AND P5, PT, R185, UR18, PT ;  /* 0x00000012b9007c0c */ /* 0x000fe4000bfa6270 */
[----:B------:R-:W-:Y:S02]  /*298f0*/  ISETP.GE.AND P3, PT, R184, UR18, PT ;  /* 0x00000012b8007c0c */ /* 0x000fe4000bf66270 */
[----:B------:R-:W-:-:S07]  /*29900*/  ISETP.GE.AND P2, PT, R167, UR18, PT ;  /* 0x00000012a7007c0c */ /* 0x000fce000bf46270 */
[CC--:B---3--:R-:W-:Y:S02]  /*29910*/  @!P1 LEA R4, P0, R164.reuse, R84.reuse, 0x1 ;  /* 0x00000054a4049211 */ /* 0x0c8fe400078008ff */
[----:B------:R-:W-:Y:S02]  /*29920*/  @!P5 LEA R6, P4, R185, R84, 0x1 ;  /* 0x00000054b906d211 */ /* 0x000fe400078808ff */
[-C--:B0-----:R-:W-:Y:S02]  /*29930*/  @!P1 LEA.HI.X R5, R164, R21.reuse, R196, 0x1, P0 ;  /* 0x00000015a4059211 */ /* 0x081fe400000f0cc4 */
[----:B------:R-:W-:Y:S02]  /*29940*/  ISETP.GE.AND P0, PT, R165, UR18, PT ;  /* 0x00000012a5007c0c */ /* 0x000fe4000bf06270 */
[----:B------:R-:W-:Y:S01]  /*29950*/  @!P5 LEA.HI.X R7, R185, R21, R195, 0x1, P4 ;  /* 0x00000015b907d211 */ /* 0x000fe200020f0cc3 */
[----:B------:R0:W-:Y:S01]  /*29960*/  @!P1 ST.E.128 desc[UR40][R4.64], R8 ;  /* 0x0000000804009985 */ /* 0x0001e2000c101d28 */
[----:B------:R-:W-:-:S02]  /*29970*/  ISETP.GE.AND P1, PT, R166, UR18, PT ;  /* 0x00000012a6007c0c */ /* 0x000fc4000bf26270 */
[----:B------:R-:W-:Y:S01]  /*29980*/  LOP3.LUT P4, RZ, R3, 0x40, RZ, 0xc0, !PT ;  /* 0x0000004003ff7812 */ /* 0x000fe2000788c0ff */
[----:B------:R3:W-:Y:S01]  /*29990*/  @!P5 ST.E.128 desc[UR40][R6.64], R24 ;  /* 0x000000180600d985 */ /* 0x0007e2000c101d28 */
[CC--:B------:R-:W-:Y:S02]  /*299a0*/  @!P3 LEA R12, P6, R184.reuse, R84.reuse, 0x1 ;  /* 0x00000054b80cb211 */ /* 0x0c0fe400078c08ff */
[C---:B------:R-:W-:Y:S02]  /*299b0*/  @!P2 LEA R14, P5, R167.reuse, R84, 0x1 ;  /* 0x00000054a70ea211 */ /* 0x040fe400078a08ff */
[-C--:B------:R-:W-:Y:S02]  /*299c0*/  @!P3 LEA.HI.X R13, R184, R21.reuse, R194, 0x1, P6 ;  /* 0x00000015b80db211 */ /* 0x080fe400030f0cc2 */
[----:B------:R-:W-:-:S03]  /*299d0*/  @!P2 LEA.HI.X R15, R167, R21, R193, 0x1, P5 ;  /* 0x00000015a70fa211 */ /* 0x000fc600028f0cc1 */
[----:B------:R3:W-:Y:S01]  /*299e0*/  @!P3 ST.E.128 desc[UR40][R12.64], R32 ;  /* 0x000000200c00b985 */ /* 0x0007e2000c101d28 */
        /* <DEDUP_REMOVED lines=16> */
.L_x_6534:
        /* <DEDUP_REMOVED lines=13> */
[----:B------:R-:W2:Y:S01]  /*29bc0*/  @P1 LDG.E R3, desc[UR40][R4.64] ;  /* 0x0000002804031981 */ /* 0x000ea2000c1e1900 */
        /* <DEDUP_REMOVED lines=10> */
[----:B--2---:R-:W-:Y:S01]  /*29c70*/  @P1 R2UR UR4, R3 ;  /* 0x00000000030412ca */ /* 0x004fe200000e0000 */
[----:B01----:R-:W-:-:S14]  /*29c80*/  @P2 BRA `(.L_x_6540) ;  /* 0x0000000000102947 */ /* 0x003fdc0003800000 */
[----:B------:R-:W-:Y:S05]  /*29c90*/  @!P1 BRA `(.L_x_6540) ;  /* 0x00000000000c9947 */ /* 0x000fea0003800000 */
[----:B------:R-:W2:Y:S04]  /*29ca0*/  LDG.E R3, desc[UR40][R4.64] ;  /* 0x0000002804037981 */ /* 0x000ea8000c1e1900 */
[----:B-----5:R-:W2:Y:S02]  /*29cb0*/  LDG.E R0, desc[UR40][R4.64+0x4] ;  /* 0x0000042804007981 */ /* 0x020ea4000c1e1900 */
[----:B--2---:R-:W-:-:S07]  /*29cc0*/  IMAD.IADD R0, R0, 0x1, -R3 ;  /* 0x0000000100007824 */ /* 0x004fce00078e0a03 */
.L_x_6540:
        /* <DEDUP_REMOVED lines=48> */
.L_x_6542:
[----:B------:R-:W-:Y:S05]  /*29fd0*/  BSYNC B1 ;  /* 0x0000000000017941 */ /* 0x000fea0003800000 */
.L_x_6541:
        /* <DEDUP_REMOVED lines=62> */
[----:B------:R-:W-:Y:S02]  /*2a3c0*/  IMAD.U32 R9, RZ, RZ, UR42 ;  /* 0x0000002aff097e24 */ /* 0x000fe4000f8e00ff */
[----:B------:R-:W-:Y:S02]  /*2a3d0*/  IMAD R0, R3, UR8, RZ ;  /* 0x0000000803007c24 */ /* 0x000fe4000f8e02ff */
[----:B------:R-:W-:Y:S02]  /*2a3e0*/  IMAD R26, R9, 0x40, R188 ;  /* 0x00000040091a7824 */ /* 0x000fe400078e02bc */
[C---:B------:R-:W-:Y:S02]  /*2a3f0*/  IMAD R3, R7.reuse, UR9, R0 ;  /* 0x0000000907037c24 */ /* 0x040fe4000f8e0200 */
        /* <DEDUP_REMOVED lines=19> */
[CC--:B-1----:R-:W-:Y:S02]  /*2a530*/  @!P2 LEA R4, P0, R164.reuse, R14.reuse, 0x1 ;  /* 0x0000000ea404a211 */ /* 0x0c2fe400078008ff */
[C---:B------:R-:W-:Y:S02]  /*2a540*/  @!P4 LEA R6, P1, R185.reuse, R14, 0x1 ;  /* 0x0000000eb906c211 */ /* 0x040fe400078208ff */
[-C--:B--2---:R-:W-:Y:S02]  /*2a550*/  @!P2 LEA.HI.X R5, R164, R0.reuse, R196, 0x1, P0 ;  /* 0x00000000a405a211 */ /* 0x084fe400000f0cc4 */
[----:B------:R-:W-:Y:S02]  /*2a560*/  @!P4 LEA.HI.X R7, R185, R0, R195, 0x1, P1 ;  /* 0x00000000b907c211 */ /* 0x000fe400008f0cc3 */
[----:B------:R-:W-:Y:S01]  /*2a570*/  ISETP.GE.AND P1, PT, R165, UR15, PT ;  /* 0x0000000fa5007c0c */ /* 0x000fe2000bf26270 */
[----:B------:R1:W-:Y:S01]  /*2a580*/  @!P2 ST.E.128 desc[UR40][R4.64], RZ ;  /* 0x000000ff0400a985 */ /* 0x0003e2000c101d28 */
[----:B------:R-:W-:-:S02]  /*2a590*/  ISETP.GE.AND P2, PT, R166, UR15, PT ;  /* 0x0000000fa6007c0c */ /* 0x000fc4000bf46270 */
[----:B------:R-:W-:Y:S01]  /*2a5a0*/  LOP3.LUT P0, RZ, R24, 0x40, RZ, 0xc0, !PT ;  /* 0x0000004018ff7812 */ /* 0x000fe2000780c0ff */
[----:B------:R2:W-:Y:S01]  /*2a5b0*/  @!P4 ST.E.128 desc[UR40][R6.64], RZ ;  /* 0x000000ff0600c985 */ /* 0x0005e2000c101d28 */
[CC--:B------:R-:W-:Y:S02]  /*2a5c0*/  @!P5 LEA R8, P4, R184.reuse, R14.reuse, 0x1 ;  /* 0x0000000eb808d211 */ /* 0x0c0fe400078808ff */
        /* <DEDUP_REMOVED lines=18> */
.L_x_6544:
[----:B------:R-:W-:Y:S05]  /*2a6f0*/  BSYNC B1 ;  /* 0x0000000000017941 */ /* 0x000fea0003800000 */
.L_x_6543:
[----:B--2---:R-:W-:Y:S01]  /*2a700*/  VIADD R0, R26, 0x20 ;  /* 0x000000201a007836 */ /* 0x004fe20000000000 */
[----:B0-----:R-:W0:Y:S04]  /*2a710*/  SHFL.IDX PT, R3, R3, 0x1, 0x181f ;  /* 0x00381f0003037f89 */ /* 0x001e2800000e0000 */
[----:B------:R-:W-:Y:S01]  /*2a720*/  ISETP.GE.AND P0, PT, R0, R27, PT ;  /* 0x0000001b0000720c */ /* 0x000fe20003f06270 */
[----:B------:R-:W2:-:S12]  /*2a730*/  SHFL.IDX PT, R21, R21, 0x1, 0x181f ;  /* 0x00381f0015157f89 */ /* 0x000e9800000e0000 */
[----:B------:R-:W-:Y:S05]  /*2a740*/  @P0 BRA `(.L_x_6539) ;  /* 0x0000000000800947 */ /* 0x000fea0003800000 */
[----:B------:R-:W-:Y:S02]  /*2a750*/  ISETP.GE.AND P5, PT, R164, UR15, PT ;  /* 0x0000000fa4007c0c */ /* 0x000fe4000bfa6270 */
[----:B------:R-:W-:Y:S02]  /*2a760*/  ISETP.GE.AND P4, PT, R185, UR15, PT ;  /* 0x0000000fb9007c0c */ /* 0x000fe4000bf86270 */
[----:B------:R-:W-:Y:S02]  /*2a770*/  ISETP.GE.AND P1, PT, R184, UR15, PT ;  /* 0x0000000fb8007c0c */ /* 0x000fe4000bf26270 */
[----:B------:R-:W-:-:S07]  /*2a780*/  ISETP.GE.AND P3, PT, R167, UR15, PT ;  /* 0x0000000fa7007c0c */ /* 0x000fce000bf66270 */
[CC--:B--23--:R-:W-:Y:S02]  /*2a790*/  @!P5 LEA R4, P0, R164.reuse, R21.reuse, 0x1 ;  /* 0x00000015a404d211 */ /* 0x0ccfe400078008ff */
[C---:B------:R-:W-:Y:S02]  /*2a7a0*/  @!P4 LEA R6, P2, R185.reuse, R21, 0x1 ;  /* 0x00000015b906c211 */ /* 0x040fe400078408ff */
[-C--:B0-----:R-:W-:Y:S02]  /*2a7b0*/  @!P5 LEA.HI.X R5, R164, R3.reuse, R196, 0x1, P0 ;  /* 0x00000003a405d211 */ /* 0x081fe400000f0cc4 */
        /* <DEDUP_REMOVED lines=13> */
[----:B------:R-:W-:Y:S02]  /*2a890*/  @!P2 LEA.HI.X R13, R166, R3, R192, 0x1, P1 ;  /* 0x00000003a60da211 */ /* 0x000fe400008f0cc0 */
[-C--:B0-----:R-:W-:Y:S01]  /*2a8a0*/  @!P4 LEA R4, P5, R165, R21.reuse, 0x1 ;  /* 0x00000015a504c211 */ /* 0x081fe200078a08ff */
[----:B------:R4:W-:Y:S01]  /*2a8b0*/  @!P3 ST.E.128 desc[UR40][R10.64], RZ ;  /* 0x000000ff0a00b985 */ /* 0x0009e2000c101d28 */
[-C--:B-1----:R-:W-:Y:S02]  /*2a8c0*/  @P0 LEA R14, P3, R187, R21.reuse, 0x1 ;  /* 0x00000015bb0e0211 */ /* 0x082fe400078608ff */
[----:B--2---:R-:W-:Y:S01]  /*2a8d0*/  @P6 LEA R6, P1, R186, R21, 0x1 ;  /* 0x00000015ba066211 */ /* 0x004fe200078208ff */
[----:B------:R4:W-:Y:S01]  /*2a8e0*/  @!P2 ST.E.128 desc[UR40][R12.64], RZ ;  /* 0x000000ff0c00a985 */ /* 0x0009e2000c101d28 */
[----:B------:R-:W-:-:S02]  /*2a8f0*/  @!P4 LEA.HI.X R5, R165, R3, R191, 0x1, P5 ;  /* 0x00000003a505c211 */ /* 0x000fc400028f0cbf */
[-C--:B------:R-:W-:Y:S02]  /*2a900*/  @P0 LEA.HI.X R15, R187, R3.reuse, R190, 0x1, P3 ;  /* 0x00000003bb0f0211 */ /* 0x080fe400018f0cbe */
[----:B------:R-:W-:Y:S01]  /*2a910*/  @P6 LEA.HI.X R7, R186, R3, R189, 0x1, P1 ;  /* 0x00000003ba076211 */ /* 0x000fe200008f0cbd */
[----:B------:R4:W-:Y:S04]  /*2a920*/  @!P4 ST.E.128 desc[UR40][R4.64], RZ ;  /* 0x000000ff0400c985 */ /* 0x0009e8000c101d28 */
[----:B------:R4:W-:Y:S04]  /*2a930*/  @P0 ST.E.128 desc[UR40][R14.64], RZ ;  /* 0x000000ff0e000985 */ /* 0x0009e8000c101d28 */
[----:B------:R4:W-:Y:S02]  /*2a940*/  @P6 ST.E.128 desc[UR40][R6.64], RZ ;  /* 0x000000ff06006985 */ /* 0x0009e4000c101d28 */
.L_x_6539:
[----:B------:R-:W-:Y:S05]  /*2a950*/  BSYNC B0 ;  /* 0x0000000000007941 */ /* 0x000fea0003800000 */
.L_x_6533:
[----:B------:R-:W-:Y:S02]  /*2a960*/  ULDC UR4, c[0x0][0xd3c] ;  /* 0x00034f0000047ab9 */ /* 0x000fe40000000800 */
[----:B------:R-:W-:-:S06]  /*2a970*/  UISETP.GE.AND UP0, UPT, UR6, UR4, UPT ;  /* 0x000000040600728c */ /* 0x000fcc000bf06270 */
[----:B------:R-:W-:-:S13]  /*2a980*/  PLOP3.LUT P0, PT, PT, PT, UP0, 0x80, 0x0 ;  /* 0x000000000000781c */ /* 0x000fda0003f0f008 */
[----:B------:R-:W-:Y:S05]  /*2a990*/  @!P0 BRA `(.L_x_6545) ;  /* 0xfffffd6800ac8947 */ /* 0x000fea000383ffff */
[----:B------:R-:W-:Y:S05]  /*2a9a0*/  EXIT ;  /* 0x000000000000794d */ /* 0x000fea0003800000 */
.L_x_6405:
        /* <DEDUP_REMOVED lines=18> */
.L_x_6546:
[----:B------:R-:W1:Y:S01]  /*2aad0*/  S2R R0, SR_TID.X ;  /* 0x0000000000007919 */ /* 0x000e620000002100 */
[----:B------:R-:W-:Y:S01]  /*2aae0*/  ULDC UR4, c[0x0][0xd3c] ;  /* 0x00034f0000047ab9 */ /* 0x000fe20000000800 */
[----:B------:R-:W2:Y:S01]  /*2aaf0*/  S2UR UR6, SR_CTAID.X ;  /* 0x00000000000679c3 */ /* 0x000ea20000002500 */
[----:B------:R-:W-:Y:S01]  /*2ab00*/  ULDC UR5, c[0x0][0xd38] ;  /* 0x00034e0000057ab9 */ /* 0x000fe20000000800 */
[----:B-1----:R-:W-:-:S04]  /*2ab10*/  LOP3.LUT R0, R0, 0x1f, RZ, 0xc0, !PT ;  /* 0x0000001f00007812 */ /* 0x002fc800078ec0ff */
[----:B------:R-:W-:-:S04]  /*2ab20*/  ISETP.NE.AND P0, PT, R0, 0x1f, PT ;  /* 0x0000001f0000780c */ /* 0x000fc80003f05270 */
[----:B------:R-:W-:-:S13]  /*2ab30*/  ISETP.GE.OR P1, PT, R0, UR4, !P0 ;  /* 0x0000000400007c0c */ /* 0x000fda000c726670 */
[----:B0-----:R-:W0:Y:S02]  /*2ab40*/  @!P1 LDC.64 R2, c[0x0][0xd80] ;  /* 0x00036000ff029b82 */ /* 0x001e240000000a00 */
[----:B0-----:R-:W-:-:S05]  /*2ab50*/  @!P1 IMAD.WIDE.U32 R2, R0, 0x4, R2 ;  /* 0x0000000400029825 */ /* 0x001fca00078e0002 */
[----:B------:R-:W3:Y:S01]  /*2ab60*/  @!P1 LDG.E R4, desc[UR40][R2.64] ;  /* 0x0000002802049981 */ /* 0x000ee2000c1e1900 */
[C---:B------:R-:W-:Y:S01]  /*2ab70*/  ISETP.NE.AND P1, PT, R0.reuse, RZ, PT ;  /* 0x000000ff0000720c */ /* 0x040fe20003f25270 */
[----:B------:R-:W-:Y:S01]  /*2ab80*/  UMOV UR4, URZ ;  /* 0x0000003f00047c82 */ /* 0x000fe20008000000 */
[C---:B------:R-:W-:Y:S01]  /*2ab90*/  ISETP.GE.U32.AND P2, PT, R0.reuse, 0x2, PT ;  /* 0x000000020000780c */ /* 0x040fe20003f46070 */
[----:B------:R-:W-:Y:S01]  /*2aba0*/  IMAD.MOV.U32 R16, RZ, RZ, RZ ;  /* 0x000000ffff107224 */ /* 0x000fe200078e00ff */
[C---:B------:R-:W-:Y:S02]  /*2abb0*/  ISETP.GE.U32.AND P3, PT, R0.reuse, 0x4, PT ;  /* 0x000000040000780c */ /* 0x040fe40003f66070 */
[C---:B------:R-:W-:Y:S02]  /*2abc0*/  ISETP.GE.U32.AND P4, PT, R0.reuse, 0x8, PT ;  /* 0x000000080000780c */ /* 0x040fe40003f86070 */
[----:B------:R-:W-:Y:S01]  /*2abd0*/  ISETP.GE.U32.AND P5, PT, R0, 0x10, PT ;  /* 0x000000100000780c */ /* 0x000fe20003fa6070 */
[----:B---3--:R-:W0:Y:S02]  /*2abe0*/  SHFL.UP PT, R5, R4, 0x1, RZ ;  /* 0x0420000004057989 */ /* 0x008e2400000e00ff */
        /* <DEDUP_REMOVED lines=17> */
[----:B--2---:R-:W-:-:S13]  /*2ad00*/  ISETP.GT.AND P6, PT, R6, UR6, PT ;  /* 0x0000000606007c0c */ /* 0x004fda000bfc4270 */
[----:B------:R-:W-:Y:S05]  /*2ad10*/  @P6 BRA `(.L_x_6548) ;  /* 0x00000000009c6947 */ /* 0x000fea0003800000 */
[----:B------:R-:W0:Y:S01]  /*2ad20*/  LDC R5, c[0x0][0xd3c] ;  /* 0x00034f00ff057b82 */ /* 0x000e220000000800 */
[----:B------:R-:W-:Y:S01]  /*2ad30*/  IMAD.MOV.U32 R6, RZ, RZ, R3 ;  /* 0x000000ffff067224 */ /* 0x000fe200078e0003 */
[----:B------:R-:W-:Y:S01]  /*2ad40*/  UMOV UR4, URZ ;  /* 0x0000003f00047c82 */ /* 0x000fe20008000000 */
[----:B------:R-:W-:Y:S01]  /*2ad50*/  ULDC UR7, c[0x0][0xd3c] ;  /* 0x00034f0000077ab9 */ /* 0x000fe20000000800 */
[----:B------:R-:W-:-:S05]  /*2ad60*/  ULDC UR5, c[0x0][0xd38] ;  /* 0x00034e0000057ab9 */ /* 0x000fca0000000800 */
.L_x_6552:
        /* <DEDUP_REMOVED lines=12> */
.L_x_6551:
[----:B------:R-:W-:Y:S05]  /*2ae30*/  BSYNC B0 ;  /* 0x0000000000007941 */ /* 0x000fea0003800000 */
.L_x_6550:
        /* <DEDUP_REMOVED lines=21> */
.L_x_6548:
        /* <DEDUP_REMOVED lines=18> */
[----:B------:R-:W-:-:S06]  /*2b0b0*/  VIADD R16, R7, 0xffffffff ;  /* 0xffffffff07107836 */ /* 0x000fcc0000000000 */
[----:B------:R2:W3:Y:S02]  /*2b0c0*/  SHFL.IDX PT, R16, R5, R16, 0x1f ;  /* 0x00001f1005107589 */ /* 0x0004e400000e0000 */
.L_x_6553:
[--C-:B-12---:R-:W-:Y:S02]  /*2b0d0*/  IMAD.MOV R5, RZ, RZ, -R3.reuse ;  /* 0x000000ffff057224 */ /* 0x106fe400078e0a03 */
[----:B---3--:R-:W-:Y:S01]  /*2b0e0*/  IMAD R16, R16, UR5, R6 ;  /* 0x0000000510107c24 */ /* 0x008fe2000f8e0206 */
[----:B------:R-:W-:Y:S01]  /*2b0f0*/  IABS R6, R8 ;  /* 0x0000000800067213 */ /* 0x000fe20000000000 */
[----:B------:R-:W-:Y:S02]  /*2b100*/  IMAD R5, R5, R10, RZ ;  /* 0x0000000a05057224 */ /* 0x000fe400078e02ff */
[----:B------:R-:W-:Y:S02]  /*2b110*/  IMAD.MOV.U32 R2, RZ, RZ, RZ ;  /* 0x000000ffff027224 */ /* 0x000fe400078e00ff */
[----:B------:R-:W-:Y:S02]  /*2b120*/  IMAD.MOV R6, RZ, RZ, -R6 ;  /* 0x000000ffff067224 */ /* 0x000fe400078e0a06 */
[----:B------:R-:W-:Y:S01]  /*2b130*/  IMAD.HI.U32 R2, R3, R5, R2 ;  /* 0x0000000503027227 */ /* 0x000fe200078e0002 */
[----:B------:R-:W-:-:S04]  /*2b140*/  IADD3 R5, -R16, UR6, RZ ;  /* 0x0000000610057c10 */ /* 0x000fc8000fffe1ff */
        /* <DEDUP_REMOVED lines=17> */
[----:B------:R-:W-:-:S04]  /*2b260*/  VIADDMNMX R9, R10, UR5, R9, PT ;  /* 0x000000050a097c46 */ /* 0x000fc8000b800109 */
[-C--:B------:R-:W-:Y:S02]  /*2b270*/  IABS R7, R9.reuse ;  /* 0x0000000900077213 */ /* 0x080fe40000000000 */
[----:B------:R-:W-:Y:S02]  /*2b280*/  IABS R8, R9 ;  /* 0x0000000900087213 */ /* 0x000fe40000000000 */
[----:B------:R-:W1:Y:S03]  /*2b290*/  I2F.RP R10, R7 ;  /* 0x00000007000a7306 */ /* 0x000e660000209400 */
[----:B------:R-:W-:-:S05]  /*2b2a0*/  IMAD.MOV R8, RZ, RZ, -R8 ;  /* 0x000000ffff087224 */ /* 0x000fca00078e0a08 */
        /* <DEDUP_REMOVED lines=26> */
.L_x_6549:
[----:B------:R-:W-:Y:S02]  /*2b450*/  IMAD.MOV.U32 R17, RZ, RZ, RZ ;  /* 0x000000ffff117224 */ /* 0x000fe400078e00ff */
[----:B------:R-:W-:Y:S02]  /*2b460*/  IMAD.U32 R16, RZ, RZ, UR6 ;  /* 0x00000006ff107e24 */ /* 0x000fe4000f8e00ff */
[----:B------:R-:W-:-:S07]  /*2b470*/  IMAD.MOV.U32 R18, RZ, RZ, RZ ;  /* 0x000000ffff127224 */ /* 0x000fce00078e00ff */
.L_x_6554:
[----:B------:R-:W-:-:S13]  /*2b480*/  ISETP.NE.AND P0, PT, R0, RZ, PT ;  /* 0x000000ff0000720c */ /* 0x000fda0003f05270 */
[----:B------:R-:W1:Y:S01]  /*2b490*/  @!P0 S2R R3, SR_CgaCtaId ;  /* 0x0000000000038919 */ /* 0x000e620000008800 */
[----:B------:R-:W-:-:S04]  /*2b4a0*/  @!P0 MOV R0, 0x400 ;  /* 0x0000040000008802 */ /* 0x000fc80000000f00 */
[----:B-1----:R-:W-:-:S05]  /*2b4b0*/  @!P0 LEA R0, R3, R0, 0x18 ;  /* 0x0000000003008211 */ /* 0x002fca00078ec0ff */
[----:B------:R2:W-:Y:S01]  /*2b4c0*/  @!P0 STS.128 [R0+0x388d0], R16 ;  /* 0x0388d01000008388 */ /* 0x0005e20000000c00 */
[----:B------:R-:W-:Y:S06]  /*2b4d0*/  BAR.ARV 0x5, 0x180 ;  /* 0x0146000000007b1d */ /* 0x000fec0000002000 */
.L_x_6547:
        /* <DEDUP_REMOVED lines=11> */
[----:B------:R-:W-:Y:S01]  /*2b590*/  STL [R1+0x4a0], RZ ;  /* 0x0004a0ff01007387 */ /* 0x000fe20000100800 */
[----:B------:R-:W-:Y:S01]  /*2b5a0*/  ULDC UR36, c[0x0][0xc] ;  /* 0x0000030000247ab9 */ /* 0x000fe20000000800 */
[----:B------:R-:W-:Y:S02]  /*2b5b0*/  ULDC.64 UR38, c[0x0][0x198] ;  /* 0x0000660000267ab9 */ /* 0x000fe40000000a00 */
[----:B------:R-:W-:Y:S01]  /*2b5c0*/  STL [R1+0x448], RZ ;  /* 0x000448ff01007387 */ /* 0x000fe20000100800 */
        /* <DEDUP_REMOVED lines=16> */
[----:B------:R2:W-:Y:S01]  /*2b6d0*/  STL [R1+0x454], R2 ;  /* 0x0004540201007387 */ /* 0x0005e20000100800 */
[C---:B0-----:R-:W-:Y:S02]  /*2b6e0*/  LOP3.LUT R4, R0.reuse, 0x40, RZ, 0xfc, !PT ;  /* 0x0000004000047812 */ /* 0x041fe400078efcff */
[C---:B------:R-:W-:Y:S02]  /*2b6f0*/  LOP3.LUT R4, R0.reuse, 0x100, RZ, 0xfc, !PT ;  /* 0x0000010000047812 */ /* 0x040fe400078efcff */
[C---:B-1----:R-:W-:Y:S02]  /*2b700*/  LOP3.LUT R3, R0.reuse, 0x80, RZ, 0xfc, !PT ;  /* 0x0000008000037812 */ /* 0x042fe400078efcff */
[----:B------:R-:W-:-:S02]  /*2b710*/  LOP3.LUT R3, R0, 0x140, RZ, 0xfc, !PT ;  /* 0x0000014000037812 */ /* 0x000fc400078efcff */
[C---:B--2---:R-:W-:Y:S02]  /*2b720*/  LOP3.LUT R2, R0.reuse, 0xc0, RZ, 0xfc, !PT ;  /* 0x000000c000027812 */ /* 0x044fe400078efcff */
[C---:B------:R-:W-:Y:S02]  /*2b730*/  LOP3.LUT R2, R0.reuse, 0x180, RZ, 0xfc, !PT ;  /* 0x0000018000027812 */ /* 0x040fe400078efcff */
[----:B------:R-:W-:-:S07]  /*2b740*/  LOP3.LUT R0, R0, 0x1c0, RZ, 0xfc, !PT ;  /* 0x000001c000007812 */ /* 0x000fce00078efcff */
.L_x_6687:
[----:B------:R-:W-:Y:S05]  /*2b750*/  YIELD ;  /* 0x0000000000007946 */ /* 0x000fea0003800000 */
[----:B------:R-:W-:Y:S01]  /*2b760*/  ULDC.64 UR4, c[0x0][0xb20] ;  /* 0x0002c80000047ab9 */ /* 0x000fe20000000a00 */
[----:B---3--:R-:W-:Y:S01]  /*2b770*/  IMAD.MOV.U32 R0, RZ, RZ, RZ ;  /* 0x000000ffff007224 */ /* 0x008fe200078e00ff */
[----:B------:R-:W-:Y:S01]  /*2b780*/  ISETP.NE.U32.AND P0, PT, RZ, UR4, PT ;  /* 0x00000004ff007c0c */ /* 0x000fe2000bf05070 */
[----:B0-----:R-:W0:Y:S01]  /*2b790*/  LDC.64 R4, c[0x0][0xaf8] ;  /* 0x0002be00ff047b82 */ /* 0x001e220000000a00 */
[----:B-1----:R-:W-:Y:S01]  /*2b7a0*/  CS2R R8, SRZ ;  /* 0x0000000000087805 */ /* 0x002fe2000001ff00 */
[----:B------:R-:W-:Y:S01]  /*2b7b0*/  ULDC.64 UR6, c[0x0][0xb00] ;  /* 0x0002c00000067ab9 */ /* 0x000fe20000000a00 */
[----:B------:R-:W-:Y:S01]  /*2b7c0*/  ISETP.NE.AND.EX P0, PT, RZ, UR5, PT, P0 ;  /* 0x00000005ff007c0c */ /* 0x000fe2000bf05300 */
[----:B------:R-:W-:-:S12]  /*2b7d0*/  ULDC.64 UR4, c[0x0][0xb10] ;  /* 0x0002c40000047ab9 */ /* 0x000fd80000000a00 */
        /* <DEDUP_REMOVED lines=12> */
[----:B--2---:R-:W1:Y:S08]  /*2b8a0*/  @P2 LDC.64 R6, c[0x0][0xb10] ;  /* 0x0002c400ff062b82 */ /* 0x004e700000000a00 */
        /* <DEDUP_REMOVED lines=23> */
.L_x_6556:
        /* <DEDUP_REMOVED lines=10> */
.L_x_6557:
[----:B------:R-:W-:Y:S05]  /*2bac0*/  @!P1 BRA `(.L_x_6558) ;  /* 0x00000000000c9947 */ /* 0x000fea0003800000 */
[----:B------:R-:W2:Y:S04]  /*2bad0*/  LDG.E R6, desc[UR40][R2.64] ;  /* 0x0000002802067981 */ /* 0x000ea8000c1e1900 */
[----:B------:R-:W2:Y:S02]  /*2bae0*/  LDG.E R2, desc[UR40][R2.64+0x4] ;  /* 0x0000042802027981 */ /* 0x000ea4000c1e1900 */
[----:B--2---:R-:W-:-:S07]  /*2baf0*/  IMAD.IADD R6, R2, 0x1, -R6 ;  /* 0x0000000102067824 */ /* 0x004fce00078e0a06 */
.L_x_6558:
        /* <DEDUP_REMOVED lines=28> */
.L_x_6561:
[----:B------:R-:W-:-:S13]  /*2bcc0*/  ISETP.NE.AND P0, PT, R3, 0x1, PT ;  /* 0x000000010300780c */ /* 0x000fda0003f05270 */
[----:B------:R-:W2:Y:S02]  /*2bcd0*/  @P0 LDC.64 R4, c[0x0][0xae0] ;  /* 0x0002b800ff040b82 */ /* 0x000ea40000000a00 */
[----:B--2---:R-:W-:-:S05]  /*2bce0*/  @P0 IMAD.HI.U32 R4, R7, R4, RZ ;  /* 0x0000000407040227 */ /* 0x004fca00078e00ff */
[----:B------:R-:W-:-:S07]  /*2bcf0*/  @P0 SHF.R.U32.HI R7, RZ, R5, R4 ;  /* 0x00000005ff070219 */ /* 0x000fce0000011604 */
.L_x_6562:
[----:B------:R-:W-:Y:S05]  /*2bd00*/  BSYNC B0 ;  /* 0x0000000000007941 */ /* 0x000fea0003800000 */
.L_x_6560:
[----:B------:R-:W-:-:S05]  /*2bd10*/  IMAD R7, R7, R3, R3 ;  /* 0x0000000307077224 */ /* 0x000fca00078e0203 */
[----:B------:R-:W-:-:S07]  /*2bd20*/  VIMNMX R2, R2, R7, PT ;  /* 0x0000000702027248 */ /* 0x000fce0003fe0100 */
.L_x_6559:
        /* <DEDUP_REMOVED lines=29> */
.L_x_6565:
[----:B------:R-:W-:-:S13]  /*2bf00*/  ISETP.NE.AND P0, PT, R3, 0x1, PT ;  /* 0x000000010300780c */ /* 0x000fda0003f05270 */
[----:B------:R-:W3:Y:S02]  /*2bf10*/  @P0 LDC.64 R4, c[0x0][0xae0] ;  /* 0x0002b800ff040b82 */ /* 0x000ee40000000a00 */
[----:B---3--:R-:W-:-:S05]  /*2bf20*/  @P0 IMAD.HI.U32 R4, R2, R4, RZ ;  /* 0x0000000402040227 */ /* 0x008fca00078e00ff */
[----:B------:R-:W-:-:S07]  /*2bf30*/  @P0 SHF.R.U32.HI R2, RZ, R5, R4 ;  /* 0x00000005ff020219 */ /* 0x000fce0000011604 */
.L_x_6566:
[----:B------:R-:W-:Y:S05]  /*2bf40*/  BSYNC B0 ;  /* 0x0000000000007941 */ /* 0x000fea0003800000 */
.L_x_6564:
[----:B------:R-:W-:-:S05]  /*2bf50*/  IMAD R2, R2, R3, RZ ;  /* 0x0000000302027224 */ /* 0x000fca00078e02ff */
[----:B------:R-:W-:-:S07]  /*2bf60*/  VIMNMX R0, R0, R2, !PT ;  /* 0x0000000200007248 */ /* 0x000fce0007fe0100 */
.L_x_6563:
        /* <DEDUP_REMOVED lines=18> */
[----:B----4-:R-:W3:Y:S04]  /*2c090*/  @P0 ATOMG.E.ADD.STRONG.GPU PT, R2, desc[UR40][R2.64], R4 ;  /* 0x00000004020209a8 */ /* 0x010ee800081ee1e8 */
[----:B---3--:R3:W4:Y:S02]  /*2c0a0*/  SHFL.IDX PT, R2, R2, R0, 0x1f ;  /* 0x00001f0002027589 */ /* 0x00872400000e0000 */
[----:B---3--:R-:W3:Y:S02]  /*2c0b0*/  S2R R0, SR_LTMASK ;  /* 0x0000000000007919 */ /* 0x008ee40000003900 */
[----:B---3--:R-:W-:-:S06]  /*2c0c0*/  LOP3.LUT R0, R0, UR4, RZ, 0xc0, !PT ;  /* 0x0000000400007c12 */ /* 0x008fcc000f8ec0ff */
[----:B------:R-:W4:Y:S02]  /*2c0d0*/  POPC R0, R0 ;  /* 0x0000000000007309 */ /* 0x000f240000000000 */
[----:B----4-:R-:W-:Y:S01]  /*2c0e0*/  IADD3 R16, R2, UR36, R0 ;  /* 0x0000002402107c10 */ /* 0x010fe2000fffe000 */
[----:B------:R-:W-:Y:S06]  /*2c0f0*/  BRA `(.L_x_6569) ;  /* 0x0000005800fc7947 */ /* 0x000fec0003800000 */
.L_x_6568:
        /* <DEDUP_REMOVED lines=21> */
.L_x_6571:
[----:B------:R-:W-:Y:S05]  /*2c250*/  BSYNC B6 ;  /* 0x0000000000067941 */ /* 0x000fea0003800000 */
.L_x_6570:
        /* <DEDUP_REMOVED lines=20> */
.L_x_6574:
        /* <DEDUP_REMOVED lines=15> */
.L_x_6573:
[----:B------:R-:W-:Y:S05]  /*2c490*/  BSYNC B6 ;  /* 0x0000000000067941 */ /* 0x000fea0003800000 */
.L_x_6572:
        /* <DEDUP_REMOVED lines=23> */
.L_x_6702:
        /* <DEDUP_REMOVED lines=11> */
.L_x_6705:
        /* <DEDUP_REMOVED lines=24> */
.L_x_6578:
[----:B--2---:R-:W2:Y:S04]  /*2c840*/  LDL R7, [R1+0x440] ;  /* 0x0004400001077983 */ /* 0x004ea80000100800 */
[----:B----4-:R-:W2:Y:S04]  /*2c850*/  LDL R0, [R1+0x448] ;  /* 0x0004480001007983 */ /* 0x010ea80000100800 */
[----:B---3--:R-:W3:Y:S01]  /*2c860*/  LDL R2, [R1+0x454] ;  /* 0x0004540001027983 */ /* 0x008ee20000100800 */
[----:B--2---:R-:W-:Y:S01]  /*2c870*/  IMAD R0, R0, 0x8, R7 ;  /* 0x0000000800007824 */ /* 0x004fe200078e0207 */
[----:B---3--:R-:W-:-:S04]  /*2c880*/  SHF.L.U32 R2, R2, 0x1f, RZ ;  /* 0x0000001f02027819 */ /* 0x008fc800000006ff */
[----:B------:R-:W2:Y:S02]  /*2c890*/  SYNCS.PHASECHK.TRANS64.TRYWAIT P0, [R0+URZ+0x38840], R2 ;  /* 0x03884002000075a7 */ /* 0x000ea4000800017f */
[----:B--2---:R-:W-:Y:S05]  /*2c8a0*/  @!P0 BRA `(.L_x_6579) ;  /* 0x0000006800048947 */ /* 0x004fea0003800000 */
.L_x_6706:
        /* <DEDUP_REMOVED lines=11> */
.L_x_6580:
[----:B------:R-:W3:Y:S04]  /*2c960*/  LDL R5, [R1+0x440] ;  /* 0x0004400001057983 */ /* 0x000ee80000100800 */
        /* <DEDUP_REMOVED lines=25> */
.L_x_6576:
[----:B----4-:R-:W4:Y:S04]  /*2cb00*/  LDL R0, [R1+0x440] ;  /* 0x0004400001007983 */ /* 0x010f280000100800 */
[----:B---3--:R-:W3:Y:S01]  /*2cb10*/  LDL R2, [R1+0x46c] ;  /* 0x00046c0001027983 */ /* 0x008ee20000100800 */
[----:B------:R-:W-:Y:S05]  /*2cb20*/  WARPSYNC.ALL ;  /* 0x0000000000007948 */ /* 0x000fea0003800000 */
[----:B------:R-:W-:Y:S01]  /*2cb30*/  ULDC.64 UR4, c[0x0][0xaf8] ;  /* 0x0002be0000047ab9 */ /* 0x000fe20000000a00 */
[----:B------:R-:W-:Y:S01]  /*2cb40*/  BSSY B6, `(.L_x_6581) ;  /* 0x0000020000067945 */ /* 0x000fe20003800000 */
[----:B------:R-:W-:Y:S01]  /*2cb50*/  BAR.SYNC.DEFER_BLOCKING 0x8, 0x100 ;  /* 0x0204000000007b1d */ /* 0x000fe20000010000 */
[----:B------:R-:W-:-:S04]  /*2cb60*/  ISETP.NE.U32.AND P0, PT, RZ, UR4, PT ;  /* 0x00000004ff007c0c */ /* 0x000fc8000bf05070 */
[----:B------:R-:W-:Y:S01]  /*2cb70*/  ISETP.NE.AND.EX P0, PT, RZ, UR5, PT, P0 ;  /* 0x00000005ff007c0c */ /* 0x000fe2000bf05300 */
[----:B----4-:R-:W-:Y:S01]  /*2cb80*/  VIADD R0, R0, 0x20400 ;  /* 0x0002040000007836 */ /* 0x010fe20000000000 */
[----:B---3--:R-:W-:-:S04]  /*2cb90*/  SHF.R.S32.HI R3, RZ, 0x1f, R2 ;  /* 0x0000001fff037819 */ /* 0x008fc80000011402 */
[----:B------:R-:W-:Y:S02]  /*2cba0*/  LOP3.LUT P1, RZ, R0, 0x3ff, RZ, 0xc0, !PT ;  /* 0x000003ff00ff7812 */ /* 0x000fe4000782c0ff */
[----:B------:R-:W-:Y:S01]  /*2cbb0*/  SHF.R.S32.HI R0, RZ, 0x1f, R19 ;  /* 0x0000001fff007819 */ /* 0x000fe20000011413 */
[----:B------:R-:W-:Y:S01]  /*2cbc0*/  STL [R1+0x488], R3 ;  /* 0x0004880301007387 */ /* 0x000fe20000100800 */
[----:B------:R-:W-:Y:S02]  /*2cbd0*/  SHF.R.S32.HI R2, RZ, 0x1f, R18 ;  /* 0x0000001fff027819 */ /* 0x000fe40000011412 */
[----:B------:R-:W-:-:S03]  /*2cbe0*/  SEL R0, R0, RZ, !P0 ;  /* 0x000000ff00007207 */ /* 0x000fc60004000000 */
[----:B------:R-:W-:Y:S04]  /*2cbf0*/  STL [R1+0x490], R2 ;  /* 0x0004900201007387 */ /* 0x000fe80000100800 */
[----:B------:R3:W-:Y:S02]  /*2cc00*/  STL [R1+0x494], R0 ;  /* 0x0004940001007387 */ /* 0x0007e40000100800 */
[----:B---3--:R-:W-:-:S05]  /*2cc10*/  SEL R0, R19, RZ, !P0 ;  /* 0x000000ff13007207 */ /* 0x008fca0004000000 */
[----:B------:R3:W-:Y:S01]  /*2cc20*/  STL [R1+0x47c], R0 ;  /* 0x00047c0001007387 */ /* 0x0007e20000100800 */
[----:B------:R-:W-:Y:S05]  /*2cc30*/  @!P1 BRA `(.L_x_6582) ;  /* 0x0000000000409947 */ /* 0x000fea0003800000 */
[----:B------:R-:W-:Y:S01]  /*2cc40*/  MOV R2, 0x0 ;  /* 0x0000000000027802 */ /* 0x000fe20000000f00 */
[----:B------:R-:W-:Y:S01]  /*2cc50*/  ULDC.64 UR4, c[0x4][0x118] ;  /* 0x0100460000047ab9 */ /* 0x000fe20000000a00 */
[----:B------:R-:W-:Y:S01]  /*2cc60*/  ULDC.64 UR6, c[0x4][0x120] ;  /* 0x0100480000067ab9 */ /* 0x000fe20000000a00 */
[----:B------:R-:W-:Y:S01]  /*2cc70*/  ULDC.64 UR8, c[0x4][0x58] ;  /* 0x0100160000087ab9 */ /* 0x000fe20000000a00 */
[----:B------:R-:W-:Y:S02]  /*2cc80*/  IMAD.U32 R4, RZ, RZ, UR4 ;  /* 0x00000004ff047e24 */ /* 0x000fe4000f8e00ff */
[----:B------:R-:W4:Y:S01]  /*2cc90*/  LDC.64 R2, c[0x4][R2] ;  /* 0x0100000002027b82 */ /* 0x000f220000000a00 */
        /* <DEDUP_REMOVED lines=9> */
[----:B01-34-:R-:W-:Y:S05]  /*2cd30*/  CALL.ABS.NOINC R2 ;  /* 0x0000000002007343 */ /* 0x01bfea0003c00000 */
.L_x_6582:
[----:B------:R-:W-:Y:S05]  /*2cd40*/  BSYNC B6 ;  /* 0x0000000000067941 */ /* 0x000fea0003800000 */
.L_x_6581:
[----:B------:R-:W4:Y:S01]  /*2cd50*/  LDL R11, [R1+0x478] ;  /* 0x00047800010b7983 */ /* 0x000f220000100800 */
[----:B--2---:R-:W2:Y:S01]  /*2cd60*/  LDC R7, c[0x0][0x448] ;  /* 0x00011200ff077b82 */ /* 0x004ea20000000800 */
[----:B------:R-:W-:Y:S01]  /*2cd70*/  ULDC.64 UR4, c[0x0][0x298] ;  /* 0x0000a60000047ab9 */ /* 0x000fe20000000a00 */
[----:B------:R-:W-:Y:S01]  /*2cd80*/  ULDC.64 UR6, c[0x0][0x280] ;  /* 0x0000a00000067ab9 */ /* 0x000fe20000000a00 */
[----:B------:R-:W4:Y:S04]  /*2cd90*/  LDL R4, [R1+0x488] ;  /* 0x0004880001047983 */ /* 0x000f280000100800 */
[----:B------:R-:W4:Y:S04]  /*2cda0*/  LDL R10, [R1+0x46c] ;  /* 0x00046c00010a7983 */ /* 0x000f280000100800 */
[----:B01----:R-:W4:Y:S01]  /*2cdb0*/  LDL R9, [R1+0x490] ;  /* 0x0004900001097983 */ /* 0x003f220000100800 */
[----:B------:R-:W0:Y:S01]  /*2cdc0*/  S2R R2, SR_TID.X ;  /* 0x0000000000027919 */ /* 0x000e220000002100 */
[----:B---3--:R-:W1:Y:S02]  /*2cdd0*/  S2R R0, SR_TID.X ;  /* 0x0000000000007919 */ /* 0x008e640000002100 */
[----:B------:R-:W3:Y:S01]  /*2cde0*/  LDL R8, [R1+0x494] ;  /* 0x0004940001087983 */ /* 0x000ee20000100800 */
[----:B--2---:R-:W-:-:S03]  /*2cdf0*/  ISETP.NE.AND P0, PT, R7, 0x1, PT ;  /* 0x000000010700780c */ /* 0x004fc60003f05270 */
[----:B------:R-:W2:Y:S10]  /*2ce00*/  LDL R6, [R1+0x47c] ;  /* 0x00047c0001067983 */ /* 0x000eb40000100800 */
[----:B------:R-:W4:Y:S01]  /*2ce10*/  @P0 LDC R3, c[0x0][0x450] ;  /* 0x00011400ff030b82 */ /* 0x000f220000000800 */
[----:B0-----:R-:W-:-:S04]  /*2ce20*/  LOP3.LUT R2, R2, 0x7f, RZ, 0xc0, !PT ;  /* 0x0000007f02027812 */ /* 0x001fc800078ec0ff */
[----:B------:R-:W-:Y:S01]  /*2ce30*/  SHF.R.U32.HI R2, RZ, 0x3, R2 ;  /* 0x00000003ff027819 */ /* 0x000fe20000011602 */
[----:B-1----:R-:W-:-:S05]  /*2ce40*/  IMAD.SHL.U32 R0, R0, 0x10, RZ ;  /* 0x0000001000007824 */ /* 0x002fca00078e00ff */
[----:B------:R-:W-:Y:S02]  /*2ce50*/  LOP3.LUT R0, R2, 0x70, R0, 0xf8, !PT ;  /* 0x0000007002007812 */ /* 0x000fe400078ef800 */
[----:B------:R-:W0:Y:S03]  /*2ce60*/  @P0 LDC R2, c[0x0][0x44c] ;  /* 0x00011300ff020b82 */ /* 0x000e260000000800 */
[----:B----4-:R-:W-:-:S04]  /*2ce70*/  IMAD.IADD R5, R0, 0x1, R11 ;  /* 0x0000000100057824 */ /* 0x010fc800078e020b */
[----:B0-----:R-:W-:-:S04]  /*2ce80*/  @P0 IMAD.HI.U32 R2, R5, R2, RZ ;  /* 0x0000000205020227 */ /* 0x001fc800078e00ff */
[----:B------:R-:W-:Y:S01]  /*2ce90*/  IMAD.MOV.U32 R0, RZ, RZ, R5 ;  /* 0x000000ffff007224 */ /* 0x000fe200078e0005 */
[----:B------:R-:W-:Y:S01]  /*2cea0*/  @P0 SHF.R.U32.HI R0, RZ, R3, R2 ;  /* 0x00000003ff000219 */ /* 0x000fe20000011602 */
[----:B------:R-:W-:-:S04]  /*2ceb0*/  IMAD R2, R4, UR4, RZ ;  /* 0x0000000404027c24 */ /* 0x000fc8000f8e02ff */
[C---:B------:R-:W-:Y:S02]  /*2cec0*/  IMAD R4, R10.reuse, UR5, R2 ;  /* 0x000000050a047c24 */ /* 0x040fe4000f8e0202 */
        /* <DEDUP_REMOVED lines=9> */
[----:B---3--:R-:W-:Y:S02]  /*2cf60*/  IMAD R4, R8, UR4, RZ ;  /* 0x0000000408047c24 */ /* 0x008fe4000f8e02ff */
[----:B------:R-:W1:Y:S01]  /*2cf70*/  S2R R8, SR_TID.X ;  /* 0x0000000000087919 */ /* 0x000e620000002100 */
[----:B--2---:R-:W-:-:S04]  /*2cf80*/  IMAD.WIDE.U32 R2, R6, UR4, R2 ;  /* 0x0000000406027c25 */ /* 0x004fc8000f8e0002 */
        /* <DEDUP_REMOVED lines=11> */
[----:B------:R-:W-:Y:S01]  /*2d040*/  IMAD.IADD R3, R3, 0x1, R4 ;  /* 0x0000000103037824 */ /* 0x000fe200078e0204 */
[----:B------:R2:W-:Y:S01]  /*2d050*/  STL [R1+0x468], R5 ;  /* 0x0004680501007387 */ /* 0x0005e20000100800 */
[----:B-1----:R-:W-:Y:S02]  /*2d060*/  IMAD.SHL.U32 R10, R8, 0x8, RZ ;  /* 0x00000008080a7824 */ /* 0x002fe400078e00ff */
[----:B------:R-:W-:-:S03]  /*2d070*/  IMAD R6, R6, UR4, RZ ;  /* 0x0000000406067c24 */ /* 0x000fc6000f8e02ff */
[----:B------:R-:W-:Y:S01]  /*2d080*/  LOP3.LUT R10, R10, 0x38, RZ, 0xc0, !PT ;  /* 0x000000380a0a7812 */ /* 0x000fe200078ec0ff */
[----:B--2---:R-:W-:Y:S01]  /*2d090*/  IMAD.WIDE.U32 R4, R0, UR4, R2 ;  /* 0x0000000400047c25 */ /* 0x004fe2000f8e0002 */
[----:B------:R-:W-:-:S03]  /*2d0a0*/  ULDC UR4, c[0x0][0x2b8] ;  /* 0x0000ae0000047ab9 */ /* 0x000fc60000000800 */
        /* <DEDUP_REMOVED lines=9> */
[----:B------:R-:W2:Y:S04]  /*2d140*/  LDL R11, [R1+0x474] ;  /* 0x00047400010b7983 */ /* 0x000ea80000100800 */
[----:B------:R-:W3:Y:S04]  /*2d150*/  LDL.LU R6, [R1+0x478] ;  /* 0x0004780001067983 */ /* 0x000ee80000300800 */
[----:B------:R-:W0:Y:S04]  /*2d160*/  SHFL.IDX PT, R5, R3, RZ, 0x181f ;  /* 0x00181fff03057589 */ /* 0x000e2800000e0000 */
[----:B------:R-:W1:Y:S01]  /*2d170*/  SHFL.IDX PT, R4, R2, RZ, 0x181f ;  /* 0x00181fff02047589 */ /* 0x000e6200000e0000 */
[----:B--2---:R-:W-:-:S02]  /*2d180*/  IMAD R0, R11, R7, RZ ;  /* 0x000000070b007224 */ /* 0x004fc400078e02ff */
[----:B---3--:R-:W-:Y:S02]  /*2d190*/  IMAD.IADD R8, R8, 0x1, R6 ;  /* 0x0000000108087824 */ /* 0x008fe400078e0206 */
[----:B------:R-:W-:Y:S02]  /*2d1a0*/  SHFL.IDX PT, R6, R2, 0x1, 0x181f ;  /* 0x00381f0002067f89 */ /* 0x000fe400000e0000 */
[C---:B------:R-:W-:Y:S01]  /*2d1b0*/  VIADD R7, R8.reuse, 0x10 ;  /* 0x0000001008077836 */ /* 0x040fe20000000000 */
[----:B------:R-:W-:Y:S01]  /*2d1c0*/  ISETP.GE.AND P1, PT, R8, R0, PT ;  /* 0x000000000800720c */ /* 0x000fe20003f26270 */
[----:B------:R-:W-:Y:S04]  /*2d1d0*/  STL [R1+0x478], R8 ;  /* 0x0004780801007387 */ /* 0x000fe80000100800 */
[----:B------:R2:W-:Y:S08]  /*2d1e0*/  STL [R1+0x480], R7 ;  /* 0x0004800701007387 */ /* 0x0005f00000100800 */
        /* <DEDUP_REMOVED lines=27> */
.L_x_6715:
[----:B0-----:R-:W3:Y:S04]  /*2d3a0*/  LDL R2, [R1+0x478] ;  /* 0x0004780001027983 */ /* 0x001ee80000100800 */
[----:B------:R0:W5:Y:S01]  /*2d3b0*/  LDL R8, [R1+0x440] ;  /* 0x0004400001087983 */ /* 0x0001620000100800 */
[----:B---3--:R-:W-:-:S05]  /*2d3c0*/  VIADD R2, R2, 0x30 ;  /* 0x0000003002027836 */ /* 0x008fca0000000000 */
[----:B------:R-:W-:Y:S01]  /*2d3d0*/  ISETP.GE.AND P1, PT, R2, R0, PT ;  /* 0x000000000200720c */ /* 0x000fe20003f26270 */
[----:B------:R1:W-:-:S12]  /*2d3e0*/  STL [R1+0x49c], R2 ;  /* 0x00049c0201007387 */ /* 0x0003d80000100800 */
[----:B-1----:R-:W-:-:S05]  /*2d3f0*/  @!P1 LEA R2, P2, R10, R3, 0x1 ;  /* 0x000000030a029211 */ /* 0x002fca00078408ff */
[----:B--2---:R-:W-:-:S05]  /*2d400*/  @!P1 IMAD.X R3, RZ, RZ, R4, P2 ;  /* 0x000000ffff039224 */ /* 0x004fca00010e0604 */
[----:B------:R-:W-:Y:S01]  /*2d410*/  @!PT LDS RZ, [RZ] ;  /* 0x00000000fffff984 */ /* 0x000fe20000000800 */
[----:B------:R-:W-:Y:S01]  /*2d420*/  @!PT LDS RZ, [RZ] ;  /* 0x00000000fffff984 */ /* 0x000fe20000000800 */
[----:B------:R-:W-:Y:S01]  /*2d430*/  @!PT LDS RZ, [RZ] ;  /* 0x00000000fffff984 */ /* 0x000fe20000000800 */
[----:B------:R0:W-:Y:S01]  /*2d440*/  @!P1 LDGSTS.E.BYPASS.LTC128B.128 [R9+0x21c00], desc[UR40][R2.64], !P0 ;  /* 0x21c0000002099fae */ /* 0x0001e2000c101d68 */
[----:B------:R-:W-:Y:S01]  /*2d450*/  PLOP3.LUT P0, PT, PT, PT, PT, 0x80, 0x0 ;  /* 0x000000000000781c */ /* 0x000fe20003f0f070 */
[----:B------:R-:W-:-:S12]  /*2d460*/  NOP ;  /* 0x0000000000007918 */ /* 0x000fd80000000000 */
.L_x_6584:
        /* <DEDUP_REMOVED lines=8> */
[----:B0-----:R-:W2:Y:S01]  /*2d4f0*/  LDL.LU R2, [R1+0x488] ;  /* 0x0004880001027983 */ /* 0x001ea20000300800 */
        /* <DEDUP_REMOVED lines=29> */
.L_x_6586:
[----:B------:R-:W-:Y:S05]  /*2d6d0*/  BSYNC B6 ;  /* 0x0000000000067941 */ /* 0x000fea0003800000 */
.L_x_6585:
[----:B------:R-:W2:Y:S01]  /*2d6e0*/  LDL.LU R6, [R1+0x46c] ;  /* 0x00046c0001067983 */ /* 0x000ea20000300800 */
[----:B------:R-:W1:Y:S01]  /*2d6f0*/  LDC R7, c[0x0][0x448] ;  /* 0x00011200ff077b82 */ /* 0x000e620000000800 */
[----:B------:R-:W-:Y:S02]  /*2d700*/  ULDC.64 UR4, c[0x0][0x3d8] ;  /* 0x0000f60000047ab9 */ /* 0x000fe40000000a00 */
[----:B------:R-:W2:Y:S04]  /*2d710*/  LDL.LU.64 R2, [R1+0x488] ;  /* 0x0004880001027983 */ /* 0x000ea80000300a00 */
[----:B0-----:R-:W3:Y:S04]  /*2d720*/  LDL.LU R0, [R1+0x490] ;  /* 0x0004900001007983 */ /* 0x001ee80000300800 */
[----:B------:R-:W4:Y:S04]  /*2d730*/  LDL.LU R5, [R1+0x494] ;  /* 0x0004940001057983 */ /* 0x000f280000300800 */
[----:B------:R-:W4:Y:S04]  /*2d740*/  LDL.LU R4, [R1+0x47c] ;  /* 0x00047c0001047983 */ /* 0x000f280000300800 */
[----:B------:R-:W4:Y:S01]  /*2d750*/  LDL.LU R9, [R1+0x444] ;  /* 0x0004440001097983 */ /* 0x000f220000300800 */
[----:B-1----:R-:W-:Y:S01]  /*2d760*/  ISETP.NE.AND P0, PT, R7, 0x1, PT ;  /* 0x000000010700780c */ /* 0x002fe20003f05270 */
[----:B--2---:R-:W-:-:S02]  /*2d770*/  IMAD.MOV.U32 R3, RZ, RZ, R6 ;  /* 0x000000ffff037224 */ /* 0x004fc400078e0006 */
[----:B------:R-:W2:Y:S01]  /*2d780*/  LDL.LU R6, [R1+0x468] ;  /* 0x0004680001067983 */ /* 0x000ea20000300800 */
[----:B---3--:R-:W-:Y:S02]  /*2d790*/  IMAD R0, R0, UR4, RZ ;  /* 0x0000000400007c24 */ /* 0x008fe4000f8e02ff */
        /* <DEDUP_REMOVED lines=15> */
[----:B------:R-:W-:Y:S02]  /*2d890*/  LOP3.LUT R8, R8, 0x40, RZ, 0xfc, !PT ;  /* 0x0000004008087812 */ /* 0x000fe400078efcff */
        /* <DEDUP_REMOVED lines=25> */
[----:B------:R-:W-:-:S11]  /*2da30*/  ISETP.GE.AND P2, PT, R11, UR4, PT ;  /* 0x000000040b007c0c */ /* 0x000fd6000bf46270 */
        /* <DEDUP_REMOVED lines=41> */
[----:B------:R-:W5:Y:S04]  /*2dcd0*/  LDL.LU R12, [R1+0x444] ;  /* 0x00044400010c7983 */ /* 0x000f680000300800 */
[----:B------:R-:W5:Y:S04]  /*2dce0*/  LDL R11, [R1+0x450] ;  /* 0x00045000010b7983 */ /* 0x000f680000100800 */
[----:B------:R-:W5:Y:S04]  /*2dcf0*/  LDL.LU R10, [R1+0x498] ;  /* 0x00049800010a7983 */ /* 0x000f680000300800 */
[----:B------:R-:W-:Y:S04]  /*2dd00*/  SHFL.IDX PT, R14, R0, 0x1, 0x181f ;  /* 0x00381f00000e7f89 */ /* 0x000fe800000e0000 */
[----:B------:R-:W-:Y:S01]  /*2dd10*/  SHFL.IDX PT, R9, R4, 0x1, 0x181f ;  /* 0x00381f0004097f89 */ /* 0x000fe200000e0000 */
[----:B--2---:R-:W-:-:S05]  /*2dd20*/  IMAD R7, R8, R7, RZ ;  /* 0x0000000708077224 */ /* 0x004fca00078e02ff */
[-C--:B---3--:R-:W-:Y:S02]  /*2dd30*/  ISETP.GE.AND P2, PT, R3, R7.reuse, PT ;  /* 0x000000070300720c */ /* 0x088fe40003f46270 */
[----:B------:R-:W0:Y:S01]  /*2dd40*/  S2R R3, SR_TID.X ;  /* 0x0000000000037919 */ /* 0x000e220000002100 */
[----:B----4-:R-:W-:Y:S02]  /*2dd50*/  ISETP.GE.AND P3, PT, R2, R7, PT ;  /* 0x000000070200720c */ /* 0x010fe40003f66270 */
[----:B-----5:R-:W-:-:S04]  /*2dd60*/  LOP3.LUT R12, R12, 0xfffeffff, RZ, 0xc0, !PT ;  /* 0xfffeffff0c0c7812 */ /* 0x020fc800078ec0ff */
[----:B------:R-:W-:-:S04]  /*2dd70*/  @P1 LOP3.LUT R12, R12, 0x10000, RZ, 0xfc, !PT ;  /* 0x000100000c0c1812 */ /* 0x000fc800078efcff */
[----:B------:R-:W-:Y:S02]  /*2dd80*/  @!P2 LOP3.LUT R2, R5, 0x40, RZ, 0xc0, !PT ;  /* 0x000000400502a812 */ /* 0x000fe400078ec0ff */
[C---:B------:R-:W-:Y:S02]  /*2dd90*/  LOP3.LUT P1, RZ, R12.reuse, 0x8, RZ, 0xc0, !PT ;  /* 0x000000080cff7812 */ /* 0x040fe4000782c0ff */
[C---:B------:R-:W-:Y:S02]  /*2dda0*/  LOP3.LUT P4, RZ, R12.reuse, 0x2, RZ, 0xc0, !PT ;  /* 0x000000020cff7812 */ /* 0x040fe4000788c0ff */
[----:B------:R-:W-:Y:S02]  /*2ddb0*/  LOP3.LUT R12, R12, 0xffffbfff, RZ, 0xc0, !PT ;  /* 0xffffbfff0c0c7812 */ /* 0x000fe400078ec0ff */
[----:B------:R-:W-:Y:S02]  /*2ddc0*/  @!P2 SHF.R.U32.HI R2, RZ, 0x2, R2 ;  /* 0x00000002ff02a819 */ /* 0x000fe40000011602 */
[----:B------:R-:W-:-:S02]  /*2ddd0*/  @P3 LOP3.LUT R12, R12, 0x4000, RZ, 0xfc, !PT ;  /* 0x000040000c0c3812 */ /* 0x000fc400078efcff */
[----:B------:R-:W-:Y:S02]  /*2dde0*/  @!P2 ISETP.NE.U32.AND P3, PT, R2, RZ, PT ;  /* 0x000000ff0200a20c */ /* 0x000fe40003f65070 */
[----:B------:R-:W-:Y:S02]  /*2ddf0*/  @!P2 LOP3.LUT R2, R6, 0x80, RZ, 0xc0, !PT ;  /* 0x000000800602a812 */ /* 0x000fe400078ec0ff */
[----:B------:R-:W-:Y:S02]  /*2de00*/  LOP3.LUT R12, R12, 0xffffffdf, RZ, 0xc0, !PT ;  /* 0xffffffdf0c0c7812 */ /* 0x000fe400078ec0ff */
[----:B------:R-:W-:Y:S01]  /*2de10*/  @!P2 SHF.R.U32.HI R2, RZ, 0x3, R2 ;  /* 0x00000003ff02a819 */ /* 0x000fe20000011602 */
[----:B------:R-:W-:Y:S01]  /*2de20*/  SHFL.IDX PT, R8, R4, RZ, 0x181f ;  /* 0x00181fff04087589 */ /* 0x000fe200000e0000 */
[----:B0-----:R-:W-:-:S05]  /*2de30*/  IMAD.SHL.U32 R13, R3, 0x8, RZ ;  /* 0x00000008030d7824 */ /* 0x001fca00078e00ff */
[----:B------:R-:W-:Y:S02]  /*2de40*/  @P3 LOP3.LUT R12, R12, 0x20, RZ, 0xfc, !PT ;  /* 0x000000200c0c3812 */ /* 0x000fe400078efcff */
[----:B------:R-:W-:Y:S02]  /*2de50*/  @!P2 ISETP.NE.U32.AND P3, PT, R2, RZ, PT ;  /* 0x000000ff0200a20c */ /* 0x000fe40003f65070 */
[----:B------:R-:W0:Y:S01]  /*2de60*/  SHFL.IDX PT, R2, R0, RZ, 0x181f ;  /* 0x00181fff00027589 */ /* 0x000e2200000e0000 */
[----:B------:R-:W-:Y:S02]  /*2de70*/  LOP3.LUT R13, R13, 0x38, RZ, 0xc0, !PT ;  /* 0x000000380d0d7812 */ /* 0x000fe400078ec0ff */
[----:B------:R-:W-:-:S08]  /*2de80*/  LOP3.LUT R12, R12, 0xffff7fff, RZ, 0xc0, !PT ;  /* 0xffff7fff0c0c7812 */ /* 0x000fd000078ec0ff */
[----:B------:R-:W-:Y:S02]  /*2de90*/  @P3 LOP3.LUT R12, R12, 0x8000, RZ, 0xfc, !PT ;  /* 0x000080000c0c3812 */ /* 0x000fe400078efcff */
[----:B0-----:R-:W-:-:S05]  /*2dea0*/  @!P2 LEA R3, P6, R13, R2, 0x1 ;  /* 0x000000020d03a211 */ /* 0x001fca00078c08ff */
[----:B------:R-:W-:-:S05]  /*2deb0*/  @!P2 IMAD.X R2, RZ, RZ, R8, P6 ;  /* 0x000000ffff02a224 */ /* 0x000fca00030e0608 */
[----:B------:R-:W-:-:S04]  /*2dec0*/  @!P2 LOP3.LUT R3, R3, R2, RZ, 0x3c, !PT ;  /* 0x000000020303a212 */ /* 0x000fc800078e3cff */
[C---:B------:R-:W-:Y:S02]  /*2ded0*/  @!P2 LOP3.LUT R2, R3.reuse, R2, RZ, 0x3c, !PT ;  /* 0x000000020302a212 */ /* 0x040fe400078e3cff */
[C---:B------:R-:W-:Y:S02]  /*2dee0*/  LOP3.LUT P6, RZ, R12.reuse, 0x4, RZ, 0xc0, !PT ;  /* 0x000000040cff7812 */ /* 0x040fe400078cc0ff */
[----:B------:R-:W-:Y:S02]  /*2def0*/  @!P2 LOP3.LUT R3, R3, R2, RZ, 0x3c, !PT ;  /* 0x000000020303a212 */ /* 0x000fe400078e3cff */
[----:B------:R-:W-:-:S03]  /*2df00*/  LOP3.LUT P3, RZ, R12, 0x20, RZ, 0xc0, !PT ;  /* 0x000000200cff7812 */ /* 0x000fc6000786c0ff */
[----:B------:R-:W-:Y:S01]  /*2df10*/  @!P2 LDGSTS.E.BYPASS.LTC128B.128 [R11+0x26400], desc[UR40][R2.64], !P1 ;  /* 0x26400000020bafae */ /* 0x000fe2000c901d68 */
        /* <DEDUP_REMOVED lines=56> */
.L_x_6725:
        /* <DEDUP_REMOVED lines=31> */
.L_x_6589:
[----:B------:R-:W-:Y:S05]  /*2e490*/  BSYNC B0 ;  /* 0x0000000000007941 */ /* 0x000fea0003800000 */
.L_x_6588:
[----:B--2---:R2:W5:Y:S01]  /*2e4a0*/  LDL R0, [R1+0x440] ;  /* 0x0004400001007983 */ /* 0x0045620000100800 */
[----:B------:R-:W-:Y:S01]  /*2e4b0*/  PLOP3.LUT P0, PT, PT, PT, PT, 0x80, 0x0 ;  /* 0x000000000000781c */ /* 0x000fe20003f0f070 */
[----:B------:R-:W-:-:S12]  /*2e4c0*/  NOP ;  /* 0x0000000000007918 */ /* 0x000fd80000000000 */
.L_x_6590:
        /* <DEDUP_REMOVED lines=19> */
.L_x_6726:
[----:B------:R-:W-:Y:S05]  /*2e600*/  BSYNC B0 ;  /* 0x0000000000007941 */ /* 0x000fea0003800000 */
.L_x_6591:
        /* <DEDUP_REMOVED lines=8> */
[----:B------:R-:W3:Y:S02]  /*2e690*/  LDL R2, [R1+0x454] ;  /* 0x0004540001027983 */ /* 0x000ee40000100800 */
[----:B----4-:R-:W-:Y:S01]  /*2e6a0*/  IMAD R0, R4, 0x8, R5 ;  /* 0x0000000804007824 */ /* 0x010fe200078e0205 */
[----:B0-----:R-:W-:Y:S01]  /*2e6b0*/  LOP3.LUT R3, R3, 0x7f, RZ, 0xc0, !PT ;  /* 0x0000007f03037812 */ /* 0x001fe200078ec0ff */
[----:B------:R-:W-:Y:S03]  /*2e6c0*/  BSSY B1, `(.L_x_6595) ;  /* 0x0000005000017945 */ /* 0x000fe60003800000 */
[----:B------:R-:W-:-:S02]  /*2e6d0*/  ISETP.NE.AND P1, PT, R3, RZ, PT ;  /* 0x000000ff0300720c */ /* 0x000fc40003f25270 */
[----:B---3--:R-:W-:-:S04]  /*2e6e0*/  SHF.L.U32 R2, R2, 0x1f, RZ ;  /* 0x0000001f02027819 */ /* 0x008fc800000006ff */
[----:B------:R-:W0:Y:S02]  /*2e6f0*/  SYNCS.PHASECHK.TRANS64.TRYWAIT P0, [R0+URZ+0x38860], R2 ;  /* 0x03886002000075a7 */ /* 0x000e24000800017f */
[----:B0-----:R-:W-:Y:S05]  /*2e700*/  @!P0 BRA `(.L_x_6596) ;  /* 0x0000005800d48947 */ /* 0x001fea0003800000 */
.L_x_6727:
[----:B------:R-:W-:Y:S05]  /*2e710*/  BSYNC B1 ;  /* 0x0000000000017941 */ /* 0x000fea0003800000 */
.L_x_6595:
        /* <DEDUP_REMOVED lines=9> */
.L_x_6598:
[----:B------:R-:W-:Y:S05]  /*2e7b0*/  BSYNC B1 ;  /* 0x0000000000017941 */ /* 0x000fea0003800000 */
.L_x_6597:
[----:B------:R-:W3:Y:S04]  /*2e7c0*/  LDL R4, [R1+0x440] ;  /* 0x0004400001047983 */ /* 0x000ee80000100800 */
[----:B0-----:R-:W3:Y:S04]  /*2e7d0*/  LDL R2, [R1+0x448] ;  /* 0x0004480001027983 */ /* 0x001ee80000100800 */
[----:B------:R-:W4:Y:S04]  /*2e7e0*/  LDL R5, [R1+0x45c] ;  /* 0x00045c0001057983 */ /* 0x000f280000100800 */
[----:B------:R-:W4:Y:S01]  /*2e7f0*/  LDL.LU R3, [R1+0x470] ;  /* 0x0004700001037983 */ /* 0x000f220000300800 */
[----:B------:R-:W-:Y:S01]  /*2e800*/  UIADD3 UR4, UP0, UR38, 0x470, URZ ;  /* 0x0000047026047890 */ /* 0x000fe2000ff1e03f */
[----:B------:R-:W-:Y:S01]  /*2e810*/  PLOP3.LUT P0, PT, PT, PT, PT, 0x80, 0x0 ;  /* 0x000000000000781c */ /* 0x000fe20003f0f070 */
[----:B------:R-:W-:Y:S01]  /*2e820*/  VIADD R0, R0, 0x38850 ;  /* 0x0003885000007836 */ /* 0x000fe20000000000 */
[----:B------:R-:W-:Y:S01]  /*2e830*/  UMOV UR6, 0x0 ;  /* 0x0000000000067882 */ /* 0x000fe20000000000 */
[----:B------:R-:W-:Y:S01]  /*2e840*/  UIADD3.X UR5, URZ, UR39, URZ, UP0, !UPT ;  /* 0x000000273f057290 */ /* 0x000fe200087fe43f */
[----:B------:R-:W-:Y:S01]  /*2e850*/  UMOV UR7, 0x14f00000 ;  /* 0x14f0000000077882 */ /* 0x000fe20000000000 */
[----:B------:R-:W-:Y:S01]  /*2e860*/  UMOV UR10, URZ ;  /* 0x0000003f000a7c82 */ /* 0x000fe20008000000 */
[----:B---3--:R-:W-:-:S04]  /*2e870*/  IMAD R2, R2, 0x10000, R4 ;  /* 0x0001000002027824 */ /* 0x008fc800078e0204 */
[----:B------:R-:W-:Y:S02]  /*2e880*/  VIADD R4, R2, 0x400 ;  /* 0x0000040002047836 */ /* 0x000fe40000000000 */
[----:B----4-:R-:W-:-:S07]  /*2e890*/  IMAD R3, R3, 0x40, R5 ;  /* 0x0000004003037824 */ /* 0x010fce00078e0205 */
.L_x_6599:
        /* <DEDUP_REMOVED lines=15> */
.L_x_6600:
        /* <DEDUP_REMOVED lines=15> */
.L_x_6601:
        /* <DEDUP_REMOVED lines=15> */
.L_x_6602:
        /* <DEDUP_REMOVED lines=15> */
.L_x_6603:
        /* <DEDUP_REMOVED lines=15> */
.L_x_6604:
        /* <DEDUP_REMOVED lines=15> */
.L_x_6605:
        /* <DEDUP_REMOVED lines=15> */
.L_x_6606:
        /* <DEDUP_REMOVED lines=10> */
.L_x_6594:
[----:B------:R-:W-:Y:S05]  /*2efd0*/  BSYNC B0 ;  /* 0x0000000000007941 */ /* 0x000fea0003800000 */
.L_x_6593:
[----:B-1----:R-:W3:Y:S04]  /*2efe0*/  LDL R4, [R1+0x464] ;  /* 0x0004640001047983 */ /* 0x002ee80000100800 */
[----:B------:R-:W4:Y:S01]  /*2eff0*/  LDL R5, [R1+0x460] ;  /* 0x0004600001057983 */ /* 0x000f220000100800 */
[----:B------:R-:W-:Y:S01]  /*2f000*/  BSSY B0, `(.L_x_6607) ;  /* 0x00002b3000007945 */ /* 0x000fe20003800000 */
[----:B---3--:R-:W-:-:S05]  /*2f010*/  VIADD R0, R4, 0xfffffffe ;  /* 0xfffffffe04007836 */ /* 0x008fca0000000000 */
[----:B----4-:R-:W-:-:S13]  /*2f020*/  ISETP.GE.AND P0, PT, R0, R5, PT ;  /* 0x000000050000720c */ /* 0x010fda0003f06270 */
        /* <DEDUP_REMOVED lines=9> */
[----:B------:R-:W3:Y:S04]  /*2f0c0*/  LDL.LU R4, [R1+0x448] ;  /* 0x0004480001047983 */ /* 0x000ee80000300800 */
[----:B------:R-:W4:Y:S04]  /*2f0d0*/  LDL.LU R7, [R1+0x454] ;  /* 0x0004540001077983 */ /* 0x000f280000300800 */
[----:B------:R-:W5:Y:S01]  /*2f0e0*/  LDL R5, [R1+0x444] ;  /* 0x0004440001057983 */ /* 0x000f620000100800 */
[----:B------:R-:W-:Y:S01]  /*2f0f0*/  BSSY B1, `(.L_x_6611) ;  /* 0x00000db000017945 */ /* 0x000fe20003800000 */
[----:B---3--:R-:W-:-:S05]  /*2f100*/  VIADD R2, R4, 0x1 ;  /* 0x0000000104027836 */ /* 0x008fca0000000000 */
[----:B------:R-:W-:-:S04]  /*2f110*/  ISETP.NE.AND P0, PT, R2, 0x2, PT ;  /* 0x000000020200780c */ /* 0x000fc80003f05270 */
[----:B------:R-:W-:Y:S02]  /*2f120*/  SEL R3, RZ, 0x1, P0 ;  /* 0x00000001ff037807 */ /* 0x000fe40000000000 */
[----:B------:R-:W-:Y:S02]  /*2f130*/  SEL R8, R2, RZ, P0 ;  /* 0x000000ff02087207 */ /* 0x000fe40000000000 */
[----:B----4-:R-:W-:-:S03]  /*2f140*/  LOP3.LUT R7, R7, R3, RZ, 0x3c, !PT ;  /* 0x0000000307077212 */ /* 0x010fc600078e3cff */
[----:B------:R0:W-:Y:S04]  /*2f150*/  STL [R1+0x448], R8 ;  /* 0x0004480801007387 */ /* 0x0001e80000100800 */
[----:B------:R0:W-:Y:S01]  /*2f160*/  STL [R1+0x454], R7 ;  /* 0x0004540701007387 */ /* 0x0001e20000100800 */
[----:B-----5:R-:W-:-:S13]  /*2f170*/  LOP3.LUT P2, RZ, R5, 0x1, RZ, 0xc0, !PT ;  /* 0x0000000105ff7812 */ /* 0x020fda000784c0ff */
[----:B0-----:R-:W-:Y:S05]  /*2f180*/  @!P2 BRA `(.L_x_6612) ;  /* 0x0000000c0044a947 */ /* 0x001fea0003800000 */
[----:B------:R-:W-:Y:S02]  /*2f190*/  ULDC.64 UR4, c[0x0][0x418] ;  /* 0x0001060000047ab9 */ /* 0x000fe40000000a00 */
        /* <DEDUP_REMOVED lines=21> */
[----:B------:R0:W5:Y:S04]  /*2f2f0*/  LDG.E R17, desc[UR40][R4.64] ;  /* 0x0000002804117981 */ /* 0x000168000c1e1900 */
.L_x_6613:
[----:B------:R-:W3:Y:S01]  /*2f300*/  LDL R2, [R1+0x440] ;  /* 0x0004400001027983 */ /* 0x000ee20000100800 */
[----:B------:R-:W0:Y:S02]  /*2f310*/  S2R R3, SR_TID.X ;  /* 0x0000000000037919 */ /* 0x000e240000002100 */
[----:B0-----:R-:W-:Y:S01]  /*2f320*/  LOP3.LUT R4, R3, 0x7f, RZ, 0xc0, !PT ;  /* 0x0000007f03047812 */ /* 0x001fe200078ec0ff */
[----:B------:R-:W-:Y:S03]  /*2f330*/  BSSY B3, `(.L_x_6614) ;  /* 0x0000006000037945 */ /* 0x000fe60003800000 */
[----:B------:R-:W-:Y:S01]  /*2f340*/  ISETP.NE.AND P1, PT, R4, RZ, PT ;  /* 0x000000ff0400720c */ /* 0x000fe20003f25270 */
[----:B---3--:R-:W-:Y:S01]  /*2f350*/  IMAD R3, R8, 0x8, R2 ;  /* 0x0000000808037824 */ /* 0x008fe200078e0202 */
[----:B------:R-:W-:-:S04]  /*2f360*/  SHF.L.U32 R2, R7, 0x1f, RZ ;  /* 0x0000001f07027819 */ /* 0x000fc800000006ff */
[----:B------:R-:W0:Y:S02]  /*2f370*/  SYNCS.PHASECHK.TRANS64.TRYWAIT P0, [R3+URZ+0x38840], R2 ;  /* 0x03884002030075a7 */ /* 0x000e24000800017f */
[----:B0-----:R-:W-:Y:S05]  /*2f380*/  @!P0 BRA `(.L_x_6615) ;  /* 0x0000004c00c88947 */ /* 0x001fea0003800000 */
.L_x_6728:
[----:B------:R-:W-:Y:S05]  /*2f390*/  BSYNC B3 ;  /* 0x0000000000037941 */ /* 0x000fea0003800000 */
.L_x_6614:
        /* <DEDUP_REMOVED lines=9> */
.L_x_6617:
[----:B------:R-:W-:Y:S05]  /*2f430*/  BSYNC B3 ;  /* 0x0000000000037941 */ /* 0x000fea0003800000 */
.L_x_6616:
        /* <DEDUP_REMOVED lines=14> */
.L_x_6618:
        /* <DEDUP_REMOVED lines=13> */
.L_x_6729:
[----:B------:R-:W-:Y:S05]  /*2f5f0*/  BSYNC B3 ;  /* 0x0000000000037941 */ /* 0x000fea0003800000 */
.L_x_6619:
        /* <DEDUP_REMOVED lines=11> */
.L_x_6622:
[----:B------:R-:W-:Y:S05]  /*2f6b0*/  BSYNC B3 ;  /* 0x0000000000037941 */ /* 0x000fea0003800000 */
.L_x_6621:
        /* <DEDUP_REMOVED lines=11> */
.L_x_6623:
        /* <DEDUP_REMOVED lines=15> */
.L_x_6624:
        /* <DEDUP_REMOVED lines=15> */
.L_x_6625:
        /* <DEDUP_REMOVED lines=15> */
.L_x_6626:
        /* <DEDUP_REMOVED lines=15> */
.L_x_6627:
        /* <DEDUP_REMOVED lines=15> */
.L_x_6628:
        /* <DEDUP_REMOVED lines=15> */
.L_x_6629:
        /* <DEDUP_REMOVED lines=15> */
.L_x_6630:
        /* <DEDUP_REMOVED lines=10> */
.L_x_6612:
[----:B------:R-:W-:Y:S05]  /*2fea0*/  BSYNC B1 ;  /* 0x0000000000017941 */ /* 0x000fea0003800000 */
.L_x_6611:
[----:B------:R-:W3:Y:S02]  /*2feb0*/  LDL R4, [R1+0x464] ;  /* 0x0004640001047983 */ /* 0x000ee40000100800 */
[----:B---3--:R-:W-:-:S07]  /*2fec0*/  VIADD R0, R4, 0xfffffffd ;  /* 0xfffffffd04007836 */ /* 0x008fce0000000000 */
.L_x_6610:
[----:B------:R-:W-:Y:S05]  /*2fed0*/  BSYNC B2 ;  /* 0x0000000000027941 */ /* 0x000fea0003800000 */
.L_x_6609:
[----:B------:R-:W3:Y:S01]  /*2fee0*/  LDL.LU R2, [R1+0x464] ;  /* 0x0004640001027983 */ /* 0x000ee20000300800 */
[----:B------:R-:W-:Y:S01]  /*2fef0*/  VIADD R6, R6, 0xfffffffe ;  /* 0xfffffffe06067836 */ /* 0x000fe20000000000 */
[----:B---3--:R-:W-:-:S04]  /*2ff00*/  LOP3.LUT R2, RZ, R2, RZ, 0x33, !PT ;  /* 0x00000002ff027212 */ /* 0x008fc800078e33ff */
[----:B------:R-:W-:-:S13]  /*2ff10*/  ISETP.NE.AND P0, PT, R6, R2, PT ;  /* 0x000000020600720c */ /* 0x000fda0003f05270 */
[----:B------:R-:W-:Y:S05]  /*2ff20*/  @!P0 BRA `(.L_x_6608) ;  /* 0x0000001c00008947 */ /* 0x000fea0003800000 */
.L_x_6671:
[----:B------:R-:W3:Y:S04]  /*2ff30*/  LDL R4, [R1+0x444] ;  /* 0x0004440001047983 */ /* 0x000ee80000100800 */
[----:B------:R-:W4:Y:S04]  /*2ff40*/  LDL.LU R3, [R1+0x448] ;  /* 0x0004480001037983 */ /* 0x000f280000300800 */
[----:B------:R-:W5:Y:S01]  /*2ff50*/  LDL.LU R2, [R1+0x454] ;  /* 0x0004540001027983 */ /* 0x000f620000300800 */
[----:B------:R-:W-:Y:S05]  /*2ff60*/  YIELD ;  /* 0x0000000000007946 */ /* 0x000fea0003800000 */
[----:B------:R-:W-:Y:S01]  /*2ff70*/  BSSY B1, `(.L_x_6631) ;  /* 0x00000d8000017945 */ /* 0x000fe20003800000 */
[----:B---3--:R-:W-:Y:S01]  /*2ff80*/  LOP3.LUT P1, RZ, R4, 0x1, RZ, 0xc0, !PT ;  /* 0x0000000104ff7812 */ /* 0x008fe2000782c0ff */
[----:B----4-:R-:W-:-:S05]  /*2ff90*/  VIADD R7, R3, 0x1 ;  /* 0x0000000103077836 */ /* 0x010fca0000000000 */
[----:B------:R-:W-:-:S04]  /*2ffa0*/  ISETP.NE.AND P0, PT, R7, 0x2, PT ;  /* 0x000000020700780c */ /* 0x000fc80003f05270 */
[----:B------:R-:W-:Y:S02]  /*2ffb0*/  SEL R6, RZ, 0x1, P0 ;  /* 0x00000001ff067807 */ /* 0x000fe40000000000 */
[----:B------:R-:W-:Y:S02]  /*2ffc0*/  SEL R7, R7, RZ, P0 ;  /* 0x000000ff07077207 */ /* 0x000fe40000000000 */
[----:B-----5:R-:W-:Y:S01]  /*2ffd0*/  LOP3.LUT R6, R2, R6, RZ, 0x3c, !PT ;  /* 0x0000000602067212 */ /* 0x020fe200078e3cff */
[----:B0-----:R-:W-:Y:S06]  /*2ffe0*/  @!P1 BRA `(.L_x_6632) ;  /* 0x0000000c00409947 */ /* 0x001fec0003800000 */
        /* <DEDUP_REMOVED lines=24> */
.L_x_6633:
[----:B------:R-:W0:Y:S01]  /*30170*/  LDL R2, [R1+0x440] ;  /* 0x0004400001027983 */ /* 0x000e220000100800 */
[----:B------:R-:W1:Y:S01]  /*30180*/  S2R R3, SR_TID.X ;  /* 0x0000000000037919 */ /* 0x000e620000002100 */
[----:B------:R-:W-:Y:S01]  /*30190*/  BSSY B2, `(.L_x_6634) ;  /* 0x0000007000027945 */ /* 0x000fe20003800000 */
[----:B-1----:R-:W-:-:S04]  /*301a0*/  LOP3.LUT R3, R3, 0x7f, RZ, 0xc0, !PT ;  /* 0x0000007f03037812 */ /* 0x002fc800078ec0ff */
[----:B------:R-:W-:Y:S01]  /*301b0*/  ISETP.NE.AND P1, PT, R3, RZ, PT ;  /* 0x000000ff0300720c */ /* 0x000fe20003f25270 */
[----:B0-----:R-:W-:Y:S01]  /*301c0*/  IMAD R4, R7, 0x8, R2 ;  /* 0x0000000807047824 */ /* 0x001fe200078e0202 */
[----:B------:R-:W-:-:S04]  /*301d0*/  SHF.L.U32 R2, R6, 0x1f, RZ ;  /* 0x0000001f06027819 */ /* 0x000fc800000006ff */
[----:B------:R-:W0:Y:S02]  /*301e0*/  SYNCS.PHASECHK.TRANS64.TRYWAIT P0, [R4+URZ+0x38840], R2 ;  /* 0x03884002040075a7 */ /* 0x000e24000800017f */
[----:B0-----:R-:W-:Y:S05]  /*301f0*/  @!P0 BRA `(.L_x_6635) ;  /* 0x0000004000548947 */ /* 0x001fea0003800000 */
.L_x_6730:
[----:B------:R-:W-:Y:S05]  /*30200*/  BSYNC B2 ;  /* 0x0000000000027941 */ /* 0x000fea0003800000 */
.L_x_6634:
        /* <DEDUP_REMOVED lines=9> */
.L_x_6637:
[----:B------:R-:W-:Y:S05]  /*302a0*/  BSYNC B2 ;  /* 0x0000000000027941 */ /* 0x000fea0003800000 */
.L_x_6636:
        /* <DEDUP_REMOVED lines=13> */
.L_x_6638:
        /* <DEDUP_REMOVED lines=13> */
.L_x_6731:
[----:B------:R-:W-:Y:S05]  /*30450*/  BSYNC B2 ;  /* 0x0000000000027941 */ /* 0x000fea0003800000 */
.L_x_6639:
        /* <DEDUP_REMOVED lines=11> */
.L_x_6642:
[----:B------:R-:W-:Y:S05]  /*30510*/  BSYNC B2 ;  /* 0x0000000000027941 */ /* 0x000fea0003800000 */
.L_x_6641:
        /* <DEDUP_REMOVED lines=10> */
.L_x_6643:
        /* <DEDUP_REMOVED lines=15> */
.L_x_6644:
        /* <DEDUP_REMOVED lines=15> */
.L_x_6645:
        /* <DEDUP_REMOVED lines=15> */
.L_x_6646:
        /* <DEDUP_REMOVED lines=15> */
.L_x_6647:
        /* <DEDUP_REMOVED lines=15> */
.L_x_6648:
        /* <DEDUP_REMOVED lines=15> */
.L_x_6649:
        /* <DEDUP_REMOVED lines=15> */
.L_x_6650:
        /* <DEDUP_REMOVED lines=10> */
.L_x_6632:
[----:B------:R-:W-:Y:S05]  /*30cf0*/  BSYNC B1 ;  /* 0x0000000000017941 */ /* 0x000fea0003800000 */
.L_x_6631:
[----:B------:R-:W3:Y:S01]  /*30d00*/  LDL R2, [R1+0x444] ;  /* 0x0004440001027983 */ /* 0x000ee20000100800 */
[----:B------:R-:W-:Y:S01]  /*30d10*/  VIADD R7, R7, 0x1 ;  /* 0x0000000107077836 */ /* 0x000fe20000000000 */
[----:B------:R-:W-:Y:S04]  /*30d20*/  BSSY B1, `(.L_x_6651) ;  /* 0x00000dc000017945 */ /* 0x000fe80003800000 */
[----:B------:R-:W-:-:S04]  /*30d30*/  ISETP.NE.AND P0, PT, R7, 0x2, PT ;  /* 0x000000020700780c */ /* 0x000fc80003f05270 */
[----:B------:R-:W-:-:S05]  /*30d40*/  SEL R9, R7, RZ, P0 ;  /* 0x000000ff07097207 */ /* 0x000fca0000000000 */
[----:B------:R0:W-:Y:S01]  /*30d50*/  STL [R1+0x448], R9 ;  /* 0x0004480901007387 */ /* 0x0001e20000100800 */
[----:B---3--:R-:W-:Y:S02]  /*30d60*/  LOP3.LUT P2, RZ, R2, 0x1, RZ, 0xc0, !PT ;  /* 0x0000000102ff7812 */ /* 0x008fe4000784c0ff */
[----:B------:R-:W-:-:S04]  /*30d70*/  SEL R2, RZ, 0x1, P0 ;  /* 0x00000001ff027807 */ /* 0x000fc80000000000 */
[----:B------:R-:W-:Y:S01]  /*30d80*/  LOP3.LUT R8, R6, R2, RZ, 0x3c, !PT ;  /* 0x0000000206087212 */ /* 0x000fe200078e3cff */
[----:B------:R-:W-:-:S04]  /*30d90*/  VIADD R6, R0, 0xffffffff ;  /* 0xffffffff00067836 */ /* 0x000fc80000000000 */
[----:B------:R0:W-:Y:S02]  /*30da0*/  STL [R1+0x454], R8 ;  /* 0x0004540801007387 */ /* 0x0001e40000100800 */
[----:B------:R-:W-:Y:S05]  /*30db0*/  @!P2 BRA `(.L_x_6652) ;  /* 0x0000000c0048a947 */ /* 0x000fea0003800000 */
[----:B------:R-:W-:Y:S01]  /*30dc0*/  ULDC.64 UR4, c[0x0][0x418] ;  /* 0x0001060000047ab9 */ /* 0x000fe20000000a00 */
[----:B------:R-:W-:Y:S01]  /*30dd0*/  IMAD.MOV.U32 R7, RZ, RZ, R6 ;  /* 0x000000ffff077224 */ /* 0x000fe200078e0006 */
        /* <DEDUP_REMOVED lines=22> */
.L_x_6653:
[----:B------:R-:W3:Y:S01]  /*30f40*/  LDL R2, [R1+0x440] ;  /* 0x0004400001027983 */ /* 0x000ee20000100800 */
[----:B------:R-:W1:Y:S02]  /*30f50*/  S2R R3, SR_TID.X ;  /* 0x0000000000037919 */ /* 0x000e640000002100 */
[----:B-1----:R-:W-:Y:S02]  /*30f60*/  LOP3.LUT R4, R3, 0x7f, RZ, 0xc0, !PT ;  /* 0x0000007f03047812 */ /* 0x002fe400078ec0ff */
[----:B------:R-:W-:Y:S01]  /*30f70*/  SHF.L.U32 R3, R8, 0x1f, RZ ;  /* 0x0000001f08037819 */ /* 0x000fe200000006ff */
[----:B------:R-:W-:Y:S01]  /*30f80*/  BSSY B2, `(.L_x_6654) ;  /* 0x0000005000027945 */ /* 0x000fe20003800000 */
[----:B------:R-:W-:Y:S01]  /*30f90*/  ISETP.NE.AND P1, PT, R4, RZ, PT ;  /* 0x000000ff0400720c */ /* 0x000fe20003f25270 */
[----:B---3--:R-:W-:-:S04]  /*30fa0*/  IMAD R2, R9, 0x8, R2 ;  /* 0x0000000809027824 */ /* 0x008fc800078e0202 */
[----:B------:R-:W1:Y:S02]  /*30fb0*/  SYNCS.PHASECHK.TRANS64.TRYWAIT P0, [R2+URZ+0x38840], R3 ;  /* 0x03884003020075a7 */ /* 0x000e64000800017f */
[----:B-1----:R-:W-:Y:S06]  /*30fc0*/  @!P0 BRA `(.L_x_6655) ;  /* 0x0000003400088947 */ /* 0x002fec0003800000 */
.L_x_6732:
[----:B------:R-:W-:Y:S05]  /*30fd0*/  BSYNC B2 ;  /* 0x0000000000027941 */ /* 0x000fea0003800000 */
.L_x_6654:
        /* <DEDUP_REMOVED lines=9> */
.L_x_6657:
[----:B------:R-:W-:Y:S05]  /*31070*/  BSYNC B2 ;  /* 0x0000000000027941 */ /* 0x000fea0003800000 */
.L_x_6656:
        /* <DEDUP_REMOVED lines=14> */
.L_x_6658:
        /* <DEDUP_REMOVED lines=13> */
.L_x_6733:
[----:B------:R-:W-:Y:S05]  /*31230*/  BSYNC B2 ;  /* 0x0000000000027941 */ /* 0x000fea0003800000 */
.L_x_6659:
        /* <DEDUP_REMOVED lines=11> */
.L_x_6662:
[----:B------:R-:W-:Y:S05]  /*312f0*/  BSYNC B2 ;  /* 0x0000000000027941 */ /* 0x000fea0003800000 */
.L_x_6661:
        /* <DEDUP_REMOVED lines=11> */
.L_x_6663:
        /* <DEDUP_REMOVED lines=15> */
.L_x_6664:
        /* <DEDUP_REMOVED lines=15> */
.L_x_6665:
        /* <DEDUP_REMOVED lines=15> */
.L_x_6666:
        /* <DEDUP_REMOVED lines=15> */
.L_x_6667:
        /* <DEDUP_REMOVED lines=15> */
.L_x_6668:
        /* <DEDUP_REMOVED lines=15> */
.L_x_6669:
        /* <DEDUP_REMOVED lines=15> */
.L_x_6670:
        /* <DEDUP_REMOVED lines=10> */
.L_x_6652:
[----:B------:R-:W-:Y:S05]  /*31ae0*/  BSYNC B1 ;  /* 0x0000000000017941 */ /* 0x000fea0003800000 */
.L_x_6651:
[----:B------:R-:W3:Y:S01]  /*31af0*/  LDL R5, [R1+0x460] ;  /* 0x0004600001057983 */ /* 0x000ee20000100800 */
[----:B------:R-:W-:Y:S01]  /*31b00*/  VIADD R0, R0, 0xfffffffe ;  /* 0xfffffffe00007836 */ /* 0x000fe20000000000 */
[----:B---3--:R-:W-:-:S13]  /*31b10*/  ISETP.GT.AND P0, PT, R6, R5, PT ;  /* 0x000000050600720c */ /* 0x008fda0003f04270 */
[----:B------:R-:W-:Y:S05]  /*31b20*/  @P0 BRA `(.L_x_6671) ;  /* 0xffffffe400000947 */ /* 0x000fea000383ffff */
.L_x_6608:
[----:B------:R-:W-:Y:S05]  /*31b30*/  BSYNC B0 ;  /* 0x0000000000007941 */ /* 0x000fea0003800000 */
.L_x_6607:
        /* <DEDUP_REMOVED lines=12> */
[----:B------:R-:W3:Y:S01]  /*31c00*/  S2R R2, SR_LANEID ;  /* 0x0000000000027919 */ /* 0x000ee20000000000 */
[----:B------:R-:W-:Y:S02]  /*31c10*/  VOTEU.ANY UR4, UPT, PT ;  /* 0x0000000000047886 */ /* 0x000fe400038e0100 */
[----:B------:R-:W3:Y:S08]  /*31c20*/  FLO.U32 R4, UR4 ;  /* 0x0000000400047d00 */ /* 0x000ef000080e0000 */
[----:B------:R-:W4:Y:S01]  /*31c30*/  POPC R5, UR4 ;  /* 0x0000000400057d09 */ /* 0x000f220008000000 */
[----:B---3--:R-:W-:-:S02]  /*31c40*/  ISETP.EQ.U32.AND P1, PT, R4, R2, PT ;  /* 0x000000020400720c */ /* 0x008fc40003f22070 */
[----:B-1----:R-:W4:Y:S11]  /*31c50*/  LDC.64 R2, c[0x0][0xd60] ;  /* 0x00035800ff027b82 */ /* 0x002f360000000a00 */
[----:B----4-:R1:W3:Y:S02]  /*31c60*/  @P1 ATOMG.E.ADD.STRONG.GPU PT, R2, desc[UR40][R2.64], R5 ;  /* 0x00000005020219a8 */ /* 0x0102e400081ee1e8 */
[----:B-1----:R-:W1:Y:S02]  /*31c70*/  S2R R3, SR_LTMASK ;  /* 0x0000000000037919 */ /* 0x002e640000003900 */
[----:B-1----:R-:W-:-:S06]  /*31c80*/  LOP3.LUT R3, R3, UR4, RZ, 0xc0, !PT ;  /* 0x0000000403037c12 */ /* 0x002fcc000f8ec0ff */
[----:B------:R-:W1:Y:S01]  /*31c90*/  POPC R3, R3 ;  /* 0x0000000300037309 */ /* 0x000e620000000000 */
[----:B---3--:R-:W1:Y:S02]  /*31ca0*/  SHFL.IDX PT, R2, R2, R4, 0x1f ;  /* 0x00001f0402027589 */ /* 0x008e6400000e0000 */
[----:B-1----:R-:W-:-:S07]  /*31cb0*/  IADD3 R16, R2, UR36, R3 ;  /* 0x0000002402107c10 */ /* 0x002fce000fffe003 */
.L_x_6673:
[----:B------:R-:W-:Y:S05]  /*31cc0*/  BSYNC B0 ;  /* 0x0000000000007941 */ /* 0x000fea0003800000 */
.L_x_6672:
[----:B------:R-:W-:-:S05]  /*31cd0*/  SEL R0, R0, RZ, P0 ;  /* 0x000000ff00007207 */ /* 0x000fca0000000000 */
[----:B------:R3:W-:Y:S02]  /*31ce0*/  STL [R1+0x448], R0 ;  /* 0x0004480001007387 */ /* 0x0007e40000100800 */
.L_x_6569:
[----:B------:R-:W-:Y:S05]  /*31cf0*/  BSYNC B7 ;  /* 0x0000000000077941 */ /* 0x000fea0003800000 */
.L_x_6567:
        /* <DEDUP_REMOVED lines=13> */
.L_x_6674:
[----:B------:R-:W3:Y:S01]  /*31dd0*/  S2R R0, SR_TID.X ;  /* 0x0000000000007919 */ /* 0x000ee20000002100 */
[----:B------:R-:W-:Y:S01]  /*31de0*/  UMOV UR4, 0xffffffff ;  /* 0xffffffff00047882 */ /* 0x000fe20000000000 */
[----:B---3--:R-:W-:-:S04]  /*31df0*/  LOP3.LUT R6, R0, 0x1f, RZ, 0xc0, !PT ;  /* 0x0000001f00067812 */ /* 0x008fc800078ec0ff */
[----:B------:R-:W-:Y:S01]  /*31e00*/  ISETP.NE.AND P0, PT, R6, 0x1f, PT ;  /* 0x0000001f0600780c */ /* 0x000fe20003f05270 */
[----:B------:R-:W-:-:S12]  /*31e10*/  BRA.DIV UR4, `(.L_x_6676) ;  /* 0x00000026049c7947 */ /* 0x000fd8000b800000 */
[----:B------:R-:W-:Y:S01]  /*31e20*/  IMAD.IADD R0, R19, 0x1, R6 ;  /* 0x0000000113007824 */ /* 0x000fe200078e0206 */
[----:B------:R-:W-:-:S04]  /*31e30*/  ULDC UR4, c[0x0][0xd3c] ;  /* 0x00034f0000047ab9 */ /* 0x000fc80000000800 */
[----:B------:R-:W-:-:S13]  /*31e40*/  ISETP.GE.OR P1, PT, R0, UR4, !P0 ;  /* 0x0000000400007c0c */ /* 0x000fda000c726670 */
[----:B-1----:R-:W1:Y:S02]  /*31e50*/  @!P1 LDC.64 R2, c[0x0][0xd80] ;  /* 0x00036000ff029b82 */ /* 0x002e640000000a00 */
[----:B-1----:R-:W-:-:S06]  /*31e60*/  @!P1 IMAD.WIDE R2, R0, 0x4, R2 ;  /* 0x0000000400029825 */ /* 0x002fcc00078e0202 */
[----:B------:R1:W3:Y:S01]  /*31e70*/  @!P1 LDG.E R3, desc[UR40][R2.64] ;  /* 0x0000002802039981 */ /* 0x0002e2000c1e1900 */
[C---:B------:R-:W-:Y:S02]  /*31e80*/  ISETP.GE.U32.AND P2, PT, R6.reuse, 0x2, PT ;  /* 0x000000020600780c */ /* 0x040fe40003f46070 */
[C---:B------:R-:W-:Y:S01]  /*31e90*/  ISETP.GE.U32.AND P3, PT, R6.reuse, 0x4, PT ;  /* 0x000000040600780c */ /* 0x040fe20003f66070 */
[----:B------:R-:W-:Y:S01]  /*31ea0*/  SHFL.IDX PT, R0, R16, RZ, 0x1f ;  /* 0x00001fff10007589 */ /* 0x000fe200000e0000 */
[C---:B------:R-:W-:Y:S02]  /*31eb0*/  ISETP.GE.U32.AND P4, PT, R6.reuse, 0x8, PT ;  /* 0x000000080600780c */ /* 0x040fe40003f86070 */
[C---:B------:R-:W-:Y:S01]  /*31ec0*/  ISETP.GE.U32.AND P5, PT, R6.reuse, 0x10, PT ;  /* 0x000000100600780c */ /* 0x040fe20003fa6070 */
[----:B------:R-:W-:Y:S01]  /*31ed0*/  SHFL.IDX PT, R5, R16, 0x1, 0x1f ;  /* 0x00201f0010057f89 */ /* 0x000fe200000e0000 */
[----:B-1----:R-:W-:Y:S02]  /*31ee0*/  IMAD.MOV.U32 R2, RZ, RZ, RZ ;  /* 0x000000ffff027224 */ /* 0x002fe400078e00ff */
[----:B---3--:R-:W-:Y:S01]  /*31ef0*/  @!P1 IMAD.MOV.U32 R2, RZ, RZ, R3 ;  /* 0x000000ffff029224 */ /* 0x008fe200078e0003 */
        /* <DEDUP_REMOVED lines=16> */
[----:B------:R1:W3:Y:S02]  /*32000*/  SHFL.IDX PT, R16, R3, 0x1f, 0x1f ;  /* 0x03e01f0003107f89 */ /* 0x0002e400000e0000 */
.L_x_6743:
[----:B------:R-:W-:Y:S02]  /*32010*/  ULDC UR4, c[0x0][0xd38] ;  /* 0x00034e0000047ab9 */ /* 0x000fe40000000800 */
[----:B------:R-:W-:-:S04]  /*32020*/  IMAD.U32 R4, RZ, RZ, UR4 ;  /* 0x00000004ff047e24 */ /* 0x000fc8000f8e00ff */
[----:B---3--:R-:W-:-:S04]  /*32030*/  IMAD R16, R16, R4, RZ ;  /* 0x0000000410107224 */ /* 0x008fc800078e02ff */
[----:B------:R-:W-:-:S05]  /*32040*/  IMAD.IADD R5, R5, 0x1, R16 ;  /* 0x0000000105057824 */ /* 0x000fca00078e0210 */
[----:B------:R-:W-:-:S13]  /*32050*/  ISETP.GT.AND P6, PT, R5, R0, PT ;  /* 0x000000000500720c */ /* 0x000fda0003fc4270 */
[----:B------:R-:W-:Y:S05]  /*32060*/  @P6 BRA `(.L_x_6677) ;  /* 0x00000000009c6947 */ /* 0x000fea0003800000 */
.L_x_6682:
[----:B------:R-:W3:Y:S01]  /*32070*/  LDC R2, c[0x0][0xd3c] ;  /* 0x00034f00ff027b82 */ /* 0x000ee20000000800 */
[----:B------:R-:W-:-:S05]  /*32080*/  VIADD R19, R19, 0x1f ;  /* 0x0000001f13137836 */ /* 0x000fca0000000000 */
[----:B---3--:R-:W-:-:S13]  /*32090*/  ISETP.GE.AND P6, PT, R19, R2, PT ;  /* 0x000000021300720c */ /* 0x008fda0003fc6270 */
[----:B------:R-:W-:Y:S05]  /*320a0*/  @P6 BRA `(.L_x_6678) ;  /* 0x0000000400d46947 */ /* 0x000fea0003800000 */
[----:B-1----:R-:W1:Y:S01]  /*320b0*/  S2R R3, SR_TID.X ;  /* 0x0000000000037919 */ /* 0x002e620000002100 */
[----:B------:R-:W-:Y:S01]  /*320c0*/  BSSY B0, `(.L_x_6679) ;  /* 0x0000009000007945 */ /* 0x000fe20003800000 */
[----:B-1----:R-:W-:-:S05]  /*320d0*/  LOP3.LUT R3, R3, 0x1f, RZ, 0xc0, !PT ;  /* 0x0000001f03037812 */ /* 0x002fca00078ec0ff */
[----:B------:R-:W-:-:S05]  /*320e0*/  IMAD.IADD R4, R19, 0x1, R3 ;  /* 0x0000000113047824 */ /* 0x000fca00078e0203 */
[----:B------:R-:W-:Y:S01]  /*320f0*/  ISETP.GE.OR P6, PT, R4, R2, !P0 ;  /* 0x000000020400720c */ /* 0x000fe200047c6670 */
[----:B------:R-:W-:-:S12]  /*32100*/  IMAD.MOV.U32 R2, RZ, RZ, RZ ;  /* 0x000000ffff027224 */ /* 0x000fd800078e00ff */
[----:B------:R-:W-:Y:S05]  /*32110*/  @P6 BRA `(.L_x_6680) ;  /* 0x00000000000c6947 */ /* 0x000fea0003800000 */
[----:B------:R-:W1:Y:S02]  /*32120*/  LDC.64 R2, c[0x0][0xd80] ;  /* 0x00036000ff027b82 */ /* 0x000e640000000a00 */
[----:B-1----:R-:W-:-:S06]  /*32130*/  IMAD.WIDE R2, R4, 0x4, R2 ;  /* 0x0000000404027825 */ /* 0x002fcc00078e0202 */
[----:B------:R1:W5:Y:S02]  /*32140*/  LDG.E R2, desc[UR40][R2.64] ;  /* 0x0000002802027981 */ /* 0x000364000c1e1900 */
.L_x_6680:
[----:B------:R-:W-:Y:S05]  /*32150*/  BSYNC B0 ;  /* 0x0000000000007941 */ /* 0x000fea0003800000 */
.L_x_6679:
[----:B------:R-:W-:-:S03]  /*32160*/  UMOV UR4, 0xffffffff ;  /* 0xffffffff00047882 */ /* 0x000fc60000000000 */
[----:B------:R-:W-:Y:S05]  /*32170*/  BRA.DIV UR4, `(.L_x_6681) ;  /* 0x0000002a04007947 */ /* 0x000fea000b800000 */
[----:B-1---5:R-:W1:Y:S02]  /*32180*/  SHFL.UP PT, R3, R2, 0x1, RZ ;  /* 0x0420000002037989 */ /* 0x022e6400000e00ff */
        /* <DEDUP_REMOVED lines=15> */
.L_x_6751:
[----:B------:R-:W-:Y:S02]  /*32280*/  ULDC UR4, c[0x0][0xd38] ;  /* 0x00034e0000047ab9 */ /* 0x000fe40000000800 */
[----:B------:R-:W-:-:S04]  /*32290*/  IMAD.U32 R4, RZ, RZ, UR4 ;  /* 0x00000004ff047e24 */ /* 0x000fc8000f8e00ff */
[----:B---3--:R-:W-:-:S04]  /*322a0*/  IMAD R16, R16, R4, RZ ;  /* 0x0000000410107224 */ /* 0x008fc800078e02ff */
[----:B------:R-:W-:-:S05]  /*322b0*/  IMAD.IADD R5, R16, 0x1, R5 ;  /* 0x0000000110057824 */ /* 0x000fca00078e0205 */
[----:B------:R-:W-:-:S13]  /*322c0*/  ISETP.GT.AND P6, PT, R5, R0, PT ;  /* 0x000000000500720c */ /* 0x000fda0003fc4270 */
[----:B------:R-:W-:Y:S05]  /*322d0*/  @!P6 BRA `(.L_x_6682) ;  /* 0xfffffffc0064e947 */ /* 0x000fea000383ffff */
.L_x_6677:
        /* <DEDUP_REMOVED lines=8> */
.L_x_6755:
[----:B------:R-:W-:Y:S01]  /*32360*/  ISETP.NE.AND P0, PT, R5, RZ, PT ;  /* 0x000000ff0500720c */ /* 0x000fe20003f05270 */
[----:B------:R-:W-:-:S12]  /*32370*/  IMAD.MOV.U32 R5, RZ, RZ, RZ ;  /* 0x000000ffff057224 */ /* 0x000fd800078e00ff */
[----:B------:R-:W-:Y:S05]  /*32380*/  @!P0 BRA `(.L_x_6684) ;  /* 0x0000000000148947 */ /* 0x000fea0003800000 */
[----:B------:R-:W-:Y:S01]  /*32390*/  UMOV UR4, 0xffffffff ;  /* 0xffffffff00047882 */ /* 0x000fe20000000000 */
[----:B------:R-:W-:Y:S02]  /*323a0*/  VIADD R12, R6, 0xffffffff ;  /* 0xffffffff060c7836 */ /* 0x000fe40000000000 */
[----:B------:R-:W-:Y:S05]  /*323b0*/  BRA.DIV UR4, `(.L_x_6685) ;  /* 0x0000002a04907947 */ /* 0x000fea000b800000 */
[----:B-1----:R1:W0:Y:S02]  /*323c0*/  SHFL.IDX PT, R3, R3, R12, 0x1f ;  /* 0x00001f0c03037589 */ /* 0x00222400000e0000 */
.L_x_6758:
[----:B0-----:R-:W-:-:S07]  /*323d0*/  IMAD.MOV.U32 R5, RZ, RZ, R3 ;  /* 0x000000ffff057224 */ /* 0x001fce00078e0003 */
.L_x_6684:
[----:B-1-3--:R-:W1:Y:S01]  /*323e0*/  LDC.64 R2, c[0x0][0xd90] ;  /* 0x00036400ff027b82 */ /* 0x00ae620000000a00 */
[----:B------:R-:W-:-:S04]  /*323f0*/  IMAD.IADD R19, R6, 0x1, R19 ;  /* 0x0000000106137824 */ /* 0x000fc800078e0213 */
[----:B-1----:R-:W-:-:S05]  /*32400*/  IMAD.WIDE R2, R19, 0x4, R2 ;  /* 0x0000000413027825 */ /* 0x002fca00078e0202 */
[----:B--2---:R-:W4:Y:S01]  /*32410*/  LDG.E R7, desc[UR40][R2.64] ;  /* 0x0000002802077981 */ /* 0x004f22000c1e1900 */
[----:B------:R-:W-:-:S04]  /*32420*/  IMAD R16, R5, R4, R16 ;  /* 0x0000000405107224 */ /* 0x000fc800078e0210 */
[----:B------:R-:W-:Y:S02]  /*32430*/  IMAD.IADD R0, R0, 0x1, -R16 ;  /* 0x0000000100007824 */ /* 0x000fe400078e0a10 */
[----:B----4-:R-:W-:-:S05]  /*32440*/  IMAD R6, R17, R7, RZ ;  /* 0x0000000711067224 */ /* 0x010fca00078e02ff */
[----:B0-----:R-:W-:-:S04]  /*32450*/  IABS R8, R6 ;  /* 0x0000000600087213 */ /* 0x001fc80000000000 */
        /* <DEDUP_REMOVED lines=58> */
.L_x_6678:
[----:B------:R-:W-:Y:S01]  /*32800*/  UMOV UR4, URZ ;  /* 0x0000003f00047c82 */ /* 0x000fe20008000000 */
[----:B------:R-:W-:Y:S01]  /*32810*/  UMOV UR5, URZ ;  /* 0x0000003f00057c82 */ /* 0x000fe20008000000 */
[----:B------:R-:W-:Y:S01]  /*32820*/  ULDC UR6, c[0x0][0xd3c] ;  /* 0x00034f0000067ab9 */ /* 0x000fe20000000800 */
[----:B------:R-:W-:Y:S02]  /*32830*/  IMAD.MOV.U32 R16, RZ, RZ, R0 ;  /* 0x000000ffff107224 */ /* 0x000fe400078e0000 */
[----:B------:R-:W-:Y:S02]  /*32840*/  IMAD.U32 R17, RZ, RZ, UR4 ;  /* 0x00000004ff117e24 */ /* 0x000fe4000f8e00ff */
[----:B------:R-:W-:Y:S02]  /*32850*/  IMAD.U32 R18, RZ, RZ, UR5 ;  /* 0x00000005ff127e24 */ /* 0x000fe4000f8e00ff */
[----:B------:R-:W-:-:S07]  /*32860*/  IMAD.U32 R19, RZ, RZ, UR6 ;  /* 0x00000006ff137e24 */ /* 0x000fce000f8e00ff */
.L_x_6686:
[----:B-1----:R1:W3:Y:S01]  /*32870*/  LDL R3, [R1+0x440] ;  /* 0x0004400001037983 */ /* 0x0022e20000100800 */
[----:B------:R-:W4:Y:S01]  /*32880*/  S2R R0, SR_TID.X ;  /* 0x0000000000007919 */ /* 0x000f220000002100 */
[----:B------:R-:W-:Y:S05]  /*32890*/  WARPSYNC.ALL ;  /* 0x0000000000007948 */ /* 0x000fea0003800000 */
[----:B----4-:R-:W-:Y:S01]  /*328a0*/  LOP3.LUT R0, R0, 0x1f, RZ, 0xc0, !PT ;  /* 0x0000001f00007812 */ /* 0x010fe200078ec0ff */
        /* <DEDUP_REMOVED lines=8> */
.L_x_6675:
[----:B------:R-:W-:Y:S02]  /*32930*/  ULDC UR4, c[0x0][0xd3c] ;  /* 0x00034f0000047ab9 */ /* 0x000fe40000000800 */
[----:B----4-:R-:W-:-:S13]  /*32940*/  ISETP.GE.AND P0, PT, R19, UR4, PT ;  /* 0x0000000413007c0c */ /* 0x010fda000bf06270 */
[----:B------:R-:W-:Y:S05]  /*32950*/  @!P0 BRA `(.L_x_6687) ;  /* 0xffffff8c007c8947 */ /* 0x000fea000383ffff */
[----:B------:R-:W-:Y:S05]  /*32960*/  BSYNC B8 ;  /* 0x0000000000087941 */ /* 0x000fea0003800000 */
.L_x_6555:
[----:B---3--:R-:W3:Y:S01]  /*32970*/  LDL.LU R0, [R1+0x4a0] ;  /* 0x0004a00001007983 */ /* 0x008ee20000300800 */
[----:B------:R-:W-:Y:S01]  /*32980*/  BSSY B0, `(.L_x_6688) ;  /* 0x000000b000007945 */ /* 0x000fe20003800000 */
[----:B------:R-:W4:Y:S01]  /*32990*/  S2R R5, SR_CgaCtaId ;  /* 0x0000000000057919 */ /* 0x000f220000008800 */
[----:B---3--:R-:W-:-:S05]  /*329a0*/  VIADD R0, R0, 0x1 ;  /* 0x0000000100007836 */ /* 0x008fca0000000000 */
[----:B0-----:R-:W-:-:S04]  /*329b0*/  LEA.HI R2, R0, R0, RZ, 0x1 ;  /* 0x0000000000027211 */ /* 0x001fc800078f08ff */
[----:B-1----:R-:W-:Y:S02]  /*329c0*/  LOP3.LUT R3, R2, 0xfffffffe, RZ, 0xc0, !PT ;  /* 0xfffffffe02037812 */ /* 0x002fe400078ec0ff */
[----:B------:R-:W-:-:S03]  /*329d0*/  MOV R2, 0x400 ;  /* 0x0000040000027802 */ /* 0x000fc60000000f00 */
[----:B------:R-:W-:Y:S01]  /*329e0*/  IMAD.IADD R0, R0, 0x1, -R3 ;  /* 0x0000000100007824 */ /* 0x000fe200078e0a03 */
[----:B----4-:R-:W-:-:S04]  /*329f0*/  LEA R9, R5, R2, 0x18 ;  /* 0x0000000205097211 */ /* 0x010fc800078ec0ff */
[----:B------:R-:W-:-:S04]  /*32a00*/  SHF.L.U32 R0, R0, 0x1f, RZ ;  /* 0x0000001f00007819 */ /* 0x000fc800000006ff */
[----:B------:R-:W0:Y:S02]  /*32a10*/  SYNCS.PHASECHK.TRANS64.TRYWAIT P0, [R9+URZ+0x38820], R0 ;  /* 0x03882000090075a7 */ /* 0x000e24000800017f */
[----:B0-----:R-:W-:Y:S05]  /*32a20*/  @!P0 BRA `(.L_x_6689) ;  /* 0x00000024001c8947 */ /* 0x001fea0003800000 */
.L_x_6759:
[----:B------:R-:W-:Y:S05]  /*32a30*/  BSYNC B0 ;  /* 0x0000000000007941 */ /* 0x000fea0003800000 */
.L_x_6688:
[----:B------:R-:W-:-:S03]  /*32a40*/  UMOV UR4, 0xffffffff ;  /* 0xffffffff00047882 */ /* 0x000fc60000000000 */
[----:B------:R-:W-:Y:S05]  /*32a50*/  BRA.DIV UR4, `(.L_x_6690) ;  /* 0x0000002604247947 */ /* 0x000fea000b800000 */
[----:B0-----:R-:W0:Y:S02]  /*32a60*/  S2R R0, SR_TID.X ;  /* 0x0000000000007919 */ /* 0x001e240000002100 */
[----:B0-----:R-:W-:-:S04]  /*32a70*/  SHF.R.U32.HI R0, RZ, 0x5, R0 ;  /* 0x00000005ff007819 */ /* 0x001fc80000011600 */
[----:B------:R-:W-:-:S05]  /*32a80*/  LOP3.LUT R0, R0, 0x3, RZ, 0xc0, !PT ;  /* 0x0000000300007812 */ /* 0x000fca00078ec0ff */
[----:B------:R0:W1:Y:S02]  /*32a90*/  SHFL.IDX PT, R14, R0, RZ, 0x1f ;  /* 0x00001fff000e7589 */ /* 0x00006400000e0000 */
.L_x_6762:
[----:B-1----:R-:W-:Y:S01]  /*32aa0*/  ISETP.NE.AND P0, PT, R14, RZ, PT ;  /* 0x000000ff0e00720c */ /* 0x002fe20003f05270 */
[----:B------:R-:W-:-:S12]  /*32ab0*/  BSSY B0, `(.L_x_6691) ;  /* 0x0000020000007945 */ /* 0x000fd80003800000 */
[----:B------:R-:W-:Y:S05]  /*32ac0*/  @P0 BRA `(.L_x_6692) ;  /* 0x0000000000780947 */ /* 0x000fea0003800000 */
[----:B------:R-:W-:-:S03]  /*32ad0*/  UMOV UR4, 0xffffffff ;  /* 0xffffffff00047882 */ /* 0x000fc60000000000 */
[----:B------:R-:W-:Y:S05]  /*32ae0*/  BRA.DIV UR4, `(.L_x_6693) ;  /* 0x0000002604347947 */ /* 0x000fea000b800000 */
[----:B------:R-:W-:-:S13]  /*32af0*/  ELECT P6, URZ, PT ;  /* 0x00000000003f782f */ /* 0x000fda00038c0000 */
.L_x_6765:
        /* <DEDUP_REMOVED lines=13> */
[----:B--2---:R-:W-:Y:S01]  /*32bd0*/  IMAD R7, R3, 0x8, R0 ;  /* 0x0000000803077824 */ /* 0x004fe200078e0200 */
[----:B0-----:R-:W-:Y:S06]  /*32be0*/  @!P0 BRA `(.L_x_6694) ;  /* 0x0000002400148947 */ /* 0x001fec0003800000 */
.L_x_6766:
[----:B------:R-:W0:Y:S01]  /*32bf0*/  LDL.LU R6, [R1+0x448] ;  /* 0x0004480001067983 */ /* 0x000e220000300800 */
[----:B------:R-:W1:Y:S01]  /*32c00*/  SYNCS.PHASECHK.TRANS64.TRYWAIT P0, [R7+URZ], R2 ;  /* 0x00000002070075a7 */ /* 0x000e62000800017f */
[----:B------:R-:W-:-:S04]  /*32c10*/  VIADD R0, R9, 0x38860 ;  /* 0x0003886009007836 */ /* 0x000fc80000000000 */
[----:B0-----:R-:W-:Y:S01]  /*32c20*/  IMAD R5, R6, 0x8, R0 ;  /* 0x0000000806057824 */ /* 0x001fe200078e0200 */
[----:B-1----:R-:W-:Y:S06]  /*32c30*/  @!P0 BRA `(.L_x_6695) ;  /* 0x0000002400148947 */ /* 0x002fec0003800000 */
.L_x_6767:
[----:B------:R-:W1:Y:S02]  /*32c40*/  SYNCS.PHASECHK.TRANS64.TRYWAIT P0, [R5+URZ], R4 ;  /* 0x00000004050075a7 */ /* 0x000e64000800017f */
[----:B-1----:R-:W-:Y:S05]  /*32c50*/  @!P0 BRA `(.L_x_6696) ;  /* 0x0000002400208947 */ /* 0x002fea0003800000 */
.L_x_6768:
[----:B------:R-:W-:-:S07]  /*32c60*/  IMAD R3, R3, 0x8, R0 ;  /* 0x0000000803037824 */ /* 0x000fce00078e0200 */
.L_x_6697:
[----:B--2---:R2:W3:Y:S02]  /*32c70*/  SYNCS.PHASECHK.TRANS64.TRYWAIT P0, [R3+URZ], R2 ;  /* 0x00000002030075a7 */ /* 0x0044e4000800017f */
[----:B---3--:R-:W-:Y:S05]  /*32c80*/  @!P0 NANOSLEEP.SYNCS 0x989680 ;  /* 0x009896800000895d */ /* 0x008fea0003900000 */
[----:B------:R-:W3:Y:S02]  /*32c90*/  @!P0 SYNCS.PHASECHK.TRANS64 P0, [R3+URZ], R2 ;  /* 0x00000002030085a7 */ /* 0x000ee4000800007f */
[----:B---3--:R-:W-:Y:S05]  /*32ca0*/  @!P0 BRA `(.L_x_6697) ;  /* 0xfffffffc00f08947 */ /* 0x008fea000383ffff */
.L_x_6692:
[----:B------:R-:W-:Y:S05]  /*32cb0*/  BSYNC B0 ;  /* 0x0000000000007941 */ /* 0x000fea0003800000 */
.L_x_6691:
[----:B------:R-:W-:Y:S05]  /*32cc0*/  EXIT ;  /* 0x000000000000794d */ /* 0x000fea0003800000 */
.L_x_6435:
[----:B0-----:R-:W-:-:S04]  /*32cd0*/  IMAD.U32 R11, RZ, RZ, UR47 ;  /* 0x0000002fff0b7e24 */ /* 0x001fc8000f8e00ff */
[----:B------:R0:W1:Y:S03]  /*32ce0*/  SYNCS.PHASECHK.TRANS64.TRYWAIT P0, [R11+URZ+0x38800], R0 ;  /* 0x038800000b0075a7 */ /* 0x000066000800017f */
[----:B-1----:R-:W-:Y:S05]  /*32cf0*/  @!P0 NANOSLEEP.SYNCS 0x989680 ;  /* 0x009896800000895d */ /* 0x002fea0003900000 */
[----:B------:R-:W1:Y:S02]  /*32d00*/  @!P0 SYNCS.PHASECHK.TRANS64 P0, [R11+URZ+0x38800], R0 ;  /* 0x038800000b0085a7 */ /* 0x000e64000800007f */
[----:B-1----:R-:W-:Y:S05]  /*32d10*/  @!P0 BRA `(.L_x_6435) ;  /* 0xfffffffc00ec8947 */ /* 0x002fea000383ffff */
[----:B------:R-:W-:Y:S05]  /*32d20*/  BRA `(.L_x_6698) ;  /* 0xfffffd8000547947 */ /* 0x000fea000383ffff */
.L_x_6442:
[----:B-1----:R1:W2:Y:S02]  /*32d30*/  SYNCS.PHASECHK.TRANS64.TRYWAIT P0, [R10+URZ], R11 ;  /* 0x0000000b0a0075a7 */ /* 0x0022a4000800017f */
[----:B--2---:R-:W-:Y:S05]  /*32d40*/  @!P0 NANOSLEEP.SYNCS 0x989680 ;  /* 0x009896800000895d */ /* 0x004fea0003900000 */
[----:B------:R-:W2:Y:S02]  /*32d50*/  @!P0 SYNCS.PHASECHK.TRANS64 P0, [R10+URZ], R11 ;  /* 0x0000000b0a0085a7 */ /* 0x000ea4000800007f */
[----:B--2---:R-:W-:Y:S05]  /*32d60*/  @!P0 BRA `(.L_x_6442) ;  /* 0xfffffffc00f08947 */ /* 0x004fea000383ffff */
[----:B------:R-:W-:Y:S05]  /*32d70*/  BRA `(.L_x_6441) ;  /* 0xfffffd8400647947 */ /* 0x000fea000383ffff */
.L_x_6444:
[----:B0-----:R-:W-:-:S04]  /*32d80*/  IMAD.U32 R11, RZ, RZ, UR47 ;  /* 0x0000002fff0b7e24 */ /* 0x001fc8000f8e00ff */
[----:B------:R0:W1:Y:S03]  /*32d90*/  SYNCS.PHASECHK.TRANS64.TRYWAIT P0, [R11+URZ+0x38810], R10 ;  /* 0x0388100a0b0075a7 */ /* 0x000066000800017f */
[----:B-1----:R-:W-:Y:S05]  /*32da0*/  @!P0 NANOSLEEP.SYNCS 0x989680 ;  /* 0x009896800000895d */ /* 0x002fea0003900000 */
[----:B------:R-:W1:Y:S02]  /*32db0*/  @!P0 SYNCS.PHASECHK.TRANS64 P0, [R11+URZ+0x38810], R10 ;  /* 0x0388100a0b0085a7 */ /* 0x000e64000800007f */
[----:B-1----:R-:W-:Y:S05]  /*32dc0*/  @!P0 BRA `(.L_x_6444) ;  /* 0xfffffffc00ec8947 */ /* 0x002fea000383ffff */
[----:B------:R-:W-:Y:S05]  /*32dd0*/  BRA `(.L_x_6699) ;  /* 0xfffffd8800387947 */ /* 0x000fea000383ffff */
.L_x_6451:
[----:B-1----:R1:W2:Y:S02]  /*32de0*/  SYNCS.PHASECHK.TRANS64.TRYWAIT P0, [R10+URZ], R11 ;  /* 0x0000000b0a0075a7 */ /* 0x0022a4000800017f */
[----:B--2---:R-:W-:Y:S05]  /*32df0*/  @!P0 NANOSLEEP.SYNCS 0x989680 ;  /* 0x009896800000895d */ /* 0x004fea0003900000 */
[----:B------:R-:W2:Y:S02]  /*32e00*/  @!P0 SYNCS.PHASECHK.TRANS64 P0, [R10+URZ], R11 ;  /* 0x0000000b0a0085a7 */ /* 0x000ea4000800007f */
[----:B--2---:R-:W-:Y:S05]  /*32e10*/  @!P0 BRA `(.L_x_6451) ;  /* 0xfffffffc00f08947 */ /* 0x004fea000383ffff */
[----:B------:R-:W-:Y:S05]  /*32e20*/  BRA `(.L_x_6450) ;  /* 0xfffffd88007c7947 */ /* 0x000fea000383ffff */
.L_x_6486:
[----:B0-----:R0:W1:Y:S02]  /*32e30*/  SYNCS.PHASECHK.TRANS64.TRYWAIT P2, [R8+URZ], R9 ;  /* 0x00000009080075a7 */ /* 0x001064000804017f */
[----:B-1----:R-:W-:Y:S05]  /*32e40*/  @!P2 NANOSLEEP.SYNCS 0x989680 ;  /* 0x009896800000a95d */ /* 0x002fea0003900000 */
[----:B------:R-:W1:Y:S02]  /*32e50*/  @!P2 SYNCS.PHASECHK.TRANS64 P2, [R8+URZ], R9 ;  /* 0x000000090800a5a7 */ /* 0x000e64000804007f */
[----:B-1----:R-:W-:Y:S05]  /*32e60*/  @!P2 BRA `(.L_x_6486) ;  /* 0xfffffffc00f0a947 */ /* 0x002fea000383ffff */
[----:B------:R-:W-:Y:S05]  /*32e70*/  BRA `(.L_x_6485) ;  /* 0xfffffdf4009c7947 */ /* 0x000fea000383ffff */
.L_x_6493:
[----:B-1----:R1:W2:Y:S02]  /*32e80*/  SYNCS.PHASECHK.TRANS64.TRYWAIT P2, [R8+URZ], R11 ;  /* 0x0000000b080075a7 */ /* 0x0022a4000804017f */
[----:B--2---:R-:W-:Y:S05]  /*32e90*/  @!P2 NANOSLEEP.SYNCS 0x989680 ;  /* 0x009896800000a95d */ /* 0x004fea0003900000 */
[----:B------:R-:W2:Y:S02]  /*32ea0*/  @!P2 SYNCS.PHASECHK.TRANS64 P2, [R8+URZ], R11 ;  /* 0x0000000b0800a5a7 */ /* 0x000ea4000804007f */
[----:B--2---:R-:W-:Y:S05]  /*32eb0*/  @!P2 BRA `(.L_x_6493) ;  /* 0xfffffffc00f0a947 */ /* 0x004fea000383ffff */
[----:B------:R-:W-:Y:S05]  /*32ec0*/  BRA `(.L_x_6492) ;  /* 0xfffffdf800e07947 */ /* 0x000fea000383ffff */
.L_x_6506:
[----:B0-----:R0:W1:Y:S02]  /*32ed0*/  SYNCS.PHASECHK.TRANS64.TRYWAIT P1, [R6+URZ], R7 ;  /* 0x00000007060075a7 */ /* 0x001064000802017f */
[----:B-1----:R-:W-:Y:S05]  /*32ee0*/  @!P1 NANOSLEEP.SYNCS 0x989680 ;  /* 0x009896800000995d */ /* 0x002fea0003900000 */
[----:B------:R-:W1:Y:S02]  /*32ef0*/  @!P1 SYNCS.PHASECHK.TRANS64 P1, [R6+URZ], R7 ;  /* 0x00000007060095a7 */ /* 0x000e64000802007f */
[----:B-1----:R-:W-:Y:S05]  /*32f00*/  @!P1 BRA `(.L_x_6506) ;  /* 0xfffffffc00f09947 */ /* 0x002fea000383ffff */
[----:B------:R-:W-:Y:S05]  /*32f10*/  BRA `(.L_x_6505) ;  /* 0xfffffe9000047947 */ /* 0x000fea000383ffff */
.L_x_6513:
[----:B-1----:R1:W2:Y:S02]  /*32f20*/  SYNCS.PHASECHK.TRANS64.TRYWAIT P1, [R6+URZ], R9 ;  /* 0x00000009060075a7 */ /* 0x0022a4000802017f */
[----:B--2---:R-:W-:Y:S05]  /*32f30*/  @!P1 NANOSLEEP.SYNCS 0x989680 ;  /* 0x009896800000995d */ /* 0x004fea0003900000 */
[----:B------:R-:W2:Y:S02]  /*32f40*/  @!P1 SYNCS.PHASECHK.TRANS64 P1, [R6+URZ], R9 ;  /* 0x00000009060095a7 */ /* 0x000ea4000802007f */
[----:B--2---:R-:W-:Y:S05]  /*32f50*/  @!P1 BRA `(.L_x_6513) ;  /* 0xfffffffc00f09947 */ /* 0x004fea000383ffff */
[----:B------:R-:W-:Y:S05]  /*32f60*/  BRA `(.L_x_6512) ;  /* 0xfffffe9400487947 */ /* 0x000fea000383ffff */
.L_x_6575:
        /* <DEDUP_REMOVED lines=11> */
.L_x_6701:
[----:B------:R-:W-:Y:S05]  /*33020*/  BSYNC B0 ;  /* 0x0000000000007941 */ /* 0x000fea0003800000 */
.L_x_6700:
[----:B------:R-:W-:Y:S05]  /*33030*/  BRA `(.L_x_6702) ;  /* 0xffffff9400747947 */ /* 0x000fea000383ffff */
.L_x_6577:
[----:B------:R-:W-:Y:S01]  /*33040*/  BSSY B0, `(.L_x_6703) ;  /* 0x0000006000007945 */ /* 0x000fe20003800000 */
[----:B------:R-:W-:-:S07]  /*33050*/  IMAD.MOV.U32 R15, RZ, RZ, -0x1 ;  /* 0xffffffffff0f7424 */ /* 0x000fce00078e00ff */
[----:B012-4-:R-:W-:Y:S05]  /*33060*/  WARPSYNC.COLLECTIVE R15, `(.L_x_6704) ;  /* 0x000000000f0c7348 */ /* 0x017fea0003c00000 */
[----:B------:R-:W-:Y:S02]  /*33070*/  ELECT P6, UR62, PT ;  /* 0x00000000003e782f */ /* 0x000fe400038c0000 */
[----:B------:R-:W-:Y:S01]  /*33080*/  MOV R14, UR62 ;  /* 0x0000003e000e7c02 */ /* 0x000fe20008000f00 */
[----:B012-4-:R-:W-:Y:S10]  /*33090*/  ENDCOLLECTIVE ;  /* 0x000000000000791b */ /* 0x017ff40003800000 */
.L_x_6704:
[----:B------:R-:W-:Y:S05]  /*330a0*/  BSYNC B0 ;  /* 0x0000000000007941 */ /* 0x000fea0003800000 */
.L_x_6703:
[----:B------:R-:W-:Y:S05]  /*330b0*/  BRA `(.L_x_6705) ;  /* 0xffffff9400807947 */ /* 0x000fea000383ffff */
.L_x_6579:
[----:B--2---:R2:W3:Y:S02]  /*330c0*/  SYNCS.PHASECHK.TRANS64.TRYWAIT P0, [R0+URZ+0x38840], R2 ;  /* 0x03884002000075a7 */ /* 0x0044e4000800017f */
[----:B---3--:R-:W-:Y:S05]  /*330d0*/  @!P0 NANOSLEEP.SYNCS 0x989680 ;  /* 0x009896800000895d */ /* 0x008fea0003900000 */
[----:B------:R-:W3:Y:S02]  /*330e0*/  @!P0 SYNCS.PHASECHK.TRANS64 P0, [R0+URZ+0x38840], R2 ;  /* 0x03884002000085a7 */ /* 0x000ee4000800007f */
[----:B---3--:R-:W-:Y:S05]  /*330f0*/  @!P0 BRA `(.L_x_6579) ;  /* 0xfffffffc00f08947 */ /* 0x008fea000383ffff */
[----:B------:R-:W-:Y:S05]  /*33100*/  BRA `(.L_x_6706) ;  /* 0xffffff9400e87947 */ /* 0x000fea000383ffff */
.L_x_6583:
[----:B------:R0:W5:Y:S01]  /*33110*/  LDL R0, [R1+0x474] ;  /* 0x0004740001007983 */ /* 0x0001620000100800 */
[----:B------:R-:W-:Y:S02]  /*33120*/  IMAD.MOV.U32 R6, RZ, RZ, R11 ;  /* 0x000000ffff067224 */ /* 0x000fe400078e000b */
[----:B------:R-:W-:Y:S02]  /*33130*/  IMAD.MOV.U32 R13, RZ, RZ, R2 ;  /* 0x000000ffff0d7224 */ /* 0x000fe400078e0002 */
[----:B------:R-:W-:Y:S02]  /*33140*/  IMAD.MOV.U32 R12, RZ, RZ, RZ ;  /* 0x000000ffff0c7224 */ /* 0x000fe400078e00ff */
[----:B------:R-:W-:Y:S02]  /*33150*/  IMAD.MOV.U32 R11, RZ, RZ, 0x181f ;  /* 0x0000181fff0b7424 */ /* 0x000fe400078e00ff */
[----:B------:R-:W-:Y:S02]  /*33160*/  IMAD.MOV.U32 R15, RZ, RZ, -0x1 ;  /* 0xffffffffff0f7424 */ /* 0x000fe400078e00ff */
[----:B0-----:R-:W-:-:S07]  /*33170*/  IMAD.IADD R8, R8, 0x1, R6 ;  /* 0x0000000108087824 */ /* 0x001fce00078e0206 */
[----:B-----5:R-:W-:Y:S05]  /*33180*/  WARPSYNC.COLLECTIVE R15, `(.L_x_6707) ;  /* 0x000000000f087348 */ /* 0x020fea0003c00000 */
[----:B------:R0:W1:Y:S02]  /*33190*/  SHFL.IDX P6, R14, R13, R12, R11 ;  /* 0x0000000c0d0e7389 */ /* 0x00006400000c000b */
[----:B01---5:R-:W-:Y:S01]  /*331a0*/  ENDCOLLECTIVE ;  /* 0x000000000000791b */ /* 0x023fe20003800000 */
.L_x_6707:
[----:B------:R0:W-:Y:S01]  /*331b0*/  STL [R1+0x478], R8 ;  /* 0x0004780801007387 */ /* 0x0001e20000100800 */
[----:B------:R-:W-:Y:S02]  /*331c0*/  IMAD.MOV.U32 R13, RZ, RZ, R3 ;  /* 0x000000ffff0d7224 */ /* 0x000fe400078e0003 */
[----:B------:R-:W-:-:S07]  /*331d0*/  IMAD.MOV.U32 R4, RZ, RZ, R14 ;  /* 0x000000ffff047224 */ /* 0x000fce00078e000e */
[----:B0-----:R-:W-:Y:S05]  /*331e0*/  WARPSYNC.COLLECTIVE R15, `(.L_x_6708) ;  /* 0x000000000f087348 */ /* 0x001fea0003c00000 */
[----:B------:R1:W2:Y:S02]  /*331f0*/  SHFL.IDX P6, R14, R13, R12, R11 ;  /* 0x0000000c0d0e7389 */ /* 0x0002a400000c000b */
[----:B012---:R-:W-:Y:S01]  /*33200*/  ENDCOLLECTIVE ;  /* 0x000000000000791b */ /* 0x007fe20003800000 */
.L_x_6708:
[----:B------:R-:W-:Y:S02]  /*33210*/  IMAD.MOV.U32 R13, RZ, RZ, R2 ;  /* 0x000000ffff0d7224 */ /* 0x000fe400078e0002 */
[----:B------:R-:W-:Y:S02]  /*33220*/  IMAD.MOV.U32 R12, RZ, RZ, 0x1 ;  /* 0x00000001ff0c7424 */ /* 0x000fe400078e00ff */
[----:B------:R-:W-:-:S07]  /*33230*/  IMAD.MOV.U32 R5, RZ, RZ, R14 ;  /* 0x000000ffff057224 */ /* 0x000fce00078e000e */
[----:B------:R-:W-:Y:S05]  /*33240*/  WARPSYNC.COLLECTIVE R15, `(.L_x_6709) ;  /* 0x000000000f087348 */ /* 0x000fea0003c00000 */
[----:B------:R0:W1:Y:S02]  /*33250*/  SHFL.IDX P6, R14, R13, R12, R11 ;  /* 0x0000000c0d0e7389 */ /* 0x00006400000c000b */
[----:B01----:R-:W-:Y:S01]  /*33260*/  ENDCOLLECTIVE ;  /* 0x000000000000791b */ /* 0x003fe20003800000 */
.L_x_6709:
[----:B------:R-:W-:Y:S02]  /*33270*/  IMAD.MOV.U32 R13, RZ, RZ, R3 ;  /* 0x000000ffff0d7224 */ /* 0x000fe400078e0003 */
[----:B------:R-:W-:-:S07]  /*33280*/  IMAD.MOV.U32 R6, RZ, RZ, R14 ;  /* 0x000000ffff067224 */ /* 0x000fce00078e000e */
[----:B------:R-:W-:Y:S05]  /*33290*/  WARPSYNC.COLLECTIVE R15, `(.L_x_6710) ;  /* 0x000000000f087348 */ /* 0x000fea0003c00000 */
[----:B------:R0:W1:Y:S02]  /*332a0*/  SHFL.IDX P6, R14, R13, R12, R11 ;  /* 0x0000000c0d0e7389 */ /* 0x00006400000c000b */
[----:B01----:R-:W-:Y:S01]  /*332b0*/  ENDCOLLECTIVE ;  /* 0x000000000000791b */ /* 0x003fe20003800000 */
.L_x_6710:
[----:B------:R-:W-:Y:S02]  /*332c0*/  IMAD.MOV.U32 R13, RZ, RZ, R2 ;  /* 0x000000ffff0d7224 */ /* 0x000fe400078e0002 */
[----:B------:R-:W-:Y:S02]  /*332d0*/  IMAD.MOV.U32 R12, RZ, RZ, 0x2 ;  /* 0x00000002ff0c7424 */ /* 0x000fe400078e00ff */
[----:B------:R-:W-:Y:S02]  /*332e0*/  IMAD R0, R0, R7, RZ ;  /* 0x0000000700007224 */ /* 0x000fe400078e02ff */
[----:B------:R-:W-:-:S03]  /*332f0*/  VIADD R7, R8, 0x10 ;  /* 0x0000001008077836 */ /* 0x000fc60000000000 */
[----:B------:R-:W-:Y:S02]  /*33300*/  ISETP.GE.AND P1, PT, R8, R0, PT ;  /* 0x000000000800720c */ /* 0x000fe40003f26270 */
[----:B------:R0:W-:Y:S11]  /*33310*/  STL [R1+0x480], R7 ;  /* 0x0004800701007387 */ /* 0x0001f60000100800 */
        /* <DEDUP_REMOVED lines=16> */
.L_x_6711:
        /* <DEDUP_REMOVED lines=10> */
.L_x_6712:
        /* <DEDUP_REMOVED lines=11> */
.L_x_6713:
        /* <DEDUP_REMOVED lines=14> */
.L_x_6714:
[----:B------:R-:W-:Y:S01]  /*33650*/  IMAD.MOV.U32 R3, RZ, RZ, R14 ;  /* 0x000000ffff037224 */ /* 0x000fe200078e000e */
[----:B------:R-:W-:Y:S06]  /*33660*/  BRA `(.L_x_6715) ;  /* 0xffffff9c004c7947 */ /* 0x000fec000383ffff */
.L_x_6587:
[----:B------:R-:W2:Y:S04]  /*33670*/  LDL.LU R13, [R1+0x474] ;  /* 0x00047400010d7983 */ /* 0x000ea80000300800 */
[----:B------:R-:W3:Y:S04]  /*33680*/  LDL.LU R12, [R1+0x478] ;  /* 0x00047800010c7983 */ /* 0x000ee80000300800 */
[----:B------:R-:W4:Y:S04]  /*33690*/  LDL.LU R8, [R1+0x444] ;  /* 0x0004440001087983 */ /* 0x000f280000300800 */
[----:B------:R-:W5:Y:S04]  /*336a0*/  LDL.LU R11, [R1+0x480] ;  /* 0x00048000010b7983 */ /* 0x000f680000300800 */
[----:B------:R-:W5:Y:S01]  /*336b0*/  LDL.LU R9, [R1+0x498] ;  /* 0x0004980001097983 */ /* 0x000f620000300800 */
[----:B------:R-:W-:Y:S01]  /*336c0*/  BSSY B0, `(.L_x_6716) ;  /* 0x0000017000007945 */ /* 0x000fe20003800000 */
[----:B------:R-:W-:-:S02]  /*336d0*/  IMAD.MOV.U32 R15, RZ, RZ, -0x1 ;  /* 0xffffffffff0f7424 */ /* 0x000fc400078e00ff */
[----:B--2---:R-:W-:-:S05]  /*336e0*/  IMAD R7, R13, R7, RZ ;  /* 0x000000070d077224 */ /* 0x004fca00078e02ff */
[----:B---3--:R-:W-:-:S13]  /*336f0*/  ISETP.GE.AND P2, PT, R12, R7, PT ;  /* 0x000000070c00720c */ /* 0x008fda0003f46270 */
[----:B------:R-:W-:-:S04]  /*33700*/  @!P2 LOP3.LUT R2, R5, 0x40, RZ, 0xc0, !PT ;  /* 0x000000400502a812 */ /* 0x000fc800078ec0ff */
[----:B------:R-:W-:-:S04]  /*33710*/  @!P2 SHF.R.U32.HI R2, RZ, 0x2, R2 ;  /* 0x00000002ff02a819 */ /* 0x000fc80000011602 */
[----:B------:R-:W-:Y:S02]  /*33720*/  @!P2 ISETP.NE.U32.AND P6, PT, R2, RZ, PT ;  /* 0x000000ff0200a20c */ /* 0x000fe40003fc5070 */
[----:B------:R-:W-:Y:S02]  /*33730*/  @!P2 LOP3.LUT R2, R6, 0x80, RZ, 0xc0, !PT ;  /* 0x000000800602a812 */ /* 0x000fe400078ec0ff */
[----:B----4-:R-:W-:Y:S02]  /*33740*/  LOP3.LUT R8, R8, 0xffffffdf, RZ, 0xc0, !PT ;  /* 0xffffffdf08087812 */ /* 0x010fe400078ec0ff */
[----:B------:R-:W-:-:S07]  /*33750*/  @!P2 SHF.R.U32.HI R2, RZ, 0x3, R2 ;  /* 0x00000003ff02a819 */ /* 0x000fce0000011602 */
[----:B------:R-:W-:Y:S02]  /*33760*/  @P6 LOP3.LUT R8, R8, 0x20, RZ, 0xfc, !PT ;  /* 0x0000002008086812 */ /* 0x000fe400078efcff */
[----:B------:R-:W-:Y:S02]  /*33770*/  @!P2 ISETP.NE.U32.AND P6, PT, R2, RZ, PT ;  /* 0x000000ff0200a20c */ /* 0x000fe40003fc5070 */
[----:B------:R-:W-:-:S11]  /*33780*/  LOP3.LUT R8, R8, 0xffffffef, RZ, 0xc0, !PT ;  /* 0xffffffef08087812 */ /* 0x000fd600078ec0ff */
[----:B------:R-:W-:-:S05]  /*33790*/  @P6 LOP3.LUT R8, R8, 0x10, RZ, 0xfc, !PT ;  /* 0x0000001008086812 */ /* 0x000fca00078efcff */
[----:B------:R0:W-:Y:S01]  /*337a0*/  STL [R1+0x444], R8 ;  /* 0x0004440801007387 */ /* 0x0001e20000100800 */
[-C--:B-----5:R-:W-:Y:S01]  /*337b0*/  ISETP.GE.AND P3, PT, R11, R7.reuse, PT ;  /* 0x000000070b00720c */ /* 0x0a0fe20003f66270 */
[----:B------:R-:W-:Y:S01]  /*337c0*/  IMAD.MOV.U32 R13, RZ, RZ, R4 ;  /* 0x000000ffff0d7224 */ /* 0x000fe200078e0004 */
[----:B------:R-:W-:Y:S01]  /*337d0*/  ISETP.GE.AND P4, PT, R9, R7, PT ;  /* 0x000000070900720c */ /* 0x000fe20003f86270 */
[----:B------:R-:W-:Y:S02]  /*337e0*/  IMAD.MOV.U32 R12, RZ, RZ, RZ ;  /* 0x000000ffff0c7224 */ /* 0x000fe400078e00ff */
[----:B------:R-:W-:-:S10]  /*337f0*/  IMAD.MOV.U32 R11, RZ, RZ, 0x181f ;  /* 0x0000181fff0b7424 */ /* 0x000fd400078e00ff */
[----:B0-----:R-:W-:Y:S05]  /*33800*/  WARPSYNC.COLLECTIVE R15, `(.L_x_6717) ;  /* 0x000000000f087348 */ /* 0x001fea0003c00000 */
[----:B------:R1:W2:Y:S02]  /*33810*/  SHFL.IDX P6, R14, R13, R12, R11 ;  /* 0x0000000c0d0e7389 */ /* 0x0002a400000c000b */
[----:B012---:R-:W-:Y:S01]  /*33820*/  ENDCOLLECTIVE ;  /* 0x000000000000791b */ /* 0x007fe20003800000 */
.L_x_6717:
[----:B------:R-:W-:Y:S05]  /*33830*/  BSYNC B0 ;  /* 0x0000000000007941 */ /* 0x000fea0003800000 */
.L_x_6716:
[----:B------:R0:W-:Y:S04]  /*33840*/  STL [R1+0x4a8], R16 ;  /* 0x0004a81001007387 */ /* 0x0001e80000100800 */
[----:B0-----:R0:W5:Y:S04]  /*33850*/  LDL.LU R16, [R1+0x444] ;  /* 0x0004440001107983 */ /* 0x0011680000300800 */
[----:B------:R1:W-:Y:S04]  /*33860*/  STL [R1+0x4a4], R7 ;  /* 0x0004a40701007387 */ /* 0x0003e80000100800 */
[----:B-1----:R0:W5:Y:S01]  /*33870*/  LDL R7, [R1+0x450] ;  /* 0x0004500001077983 */ /* 0x0021620000100800 */
[----:B------:R-:W-:-:S02]  /*33880*/  IMAD.MOV.U32 R13, RZ, RZ, R0 ;  /* 0x000000ffff0d7224 */ /* 0x000fc400078e0000 */
[----:B------:R-:W-:Y:S02]  /*33890*/  IMAD.MOV.U32 R12, RZ, RZ, RZ ;  /* 0x000000ffff0c7224 */ /* 0x000fe400078e00ff */
[----:B------:R-:W-:Y:S02]  /*338a0*/  IMAD.MOV.U32 R11, RZ, RZ, 0x181f ;  /* 0x0000181fff0b7424 */ /* 0x000fe400078e00ff */
[----:B------:R-:W-:Y:S02]  /*338b0*/  IMAD.MOV.U32 R15, RZ, RZ, -0x1 ;  /* 0xffffffffff0f7424 */ /* 0x000fe400078e00ff */
[----:B0-----:R-:W-:-:S07]  /*338c0*/  IMAD.MOV.U32 R8, RZ, RZ, R14 ;  /* 0x000000ffff087224 */ /* 0x001fce00078e000e */
[----:B-----5:R-:W-:Y:S05]  /*338d0*/  WARPSYNC.COLLECTIVE R15, `(.L_x_6718) ;  /* 0x000000000f087348 */ /* 0x020fea0003c00000 */
[----:B------:R0:W1:Y:S02]  /*338e0*/  SHFL.IDX P6, R14, R13, R12, R11 ;  /* 0x0000000c0d0e7389 */ /* 0x00006400000c000b */
[----:B01---5:R-:W-:Y:S01]  /*338f0*/  ENDCOLLECTIVE ;  /* 0x000000000000791b */ /* 0x023fe20003800000 */
.L_x_6718:
        /* <DEDUP_REMOVED lines=35> */
[C---:B------:R-:W-:Y:S02]  /*33b30*/  LOP3.LUT P5, RZ, R16.reuse, 0x4, RZ, 0xc0, !PT ;  /* 0x0000000410ff7812 */ /* 0x040fe400078ac0ff */
[----:B------:R-:W-:Y:S01]  /*33b40*/  @!P3 LOP3.LUT R8, R5, 0x40, RZ, 0xc0, !PT ;  /* 0x000000400508b812 */ /* 0x000fe200078ec0ff */
[----:B------:R0:W-:Y:S01]  /*33b50*/  @!P2 LDGSTS.E.BYPASS.LTC128B.128 [R7+0x32400], desc[UR40][R2.64+0x300], P6 ;  /* 0x324003000207afae */ /* 0x0001e2000b101d68 */
[----:B------:R-:W-:Y:S02]  /*33b60*/  LOP3.LUT R16, R16, 0xfffbffff, RZ, 0xc0, !PT ;  /* 0xfffbffff10107812 */ /* 0x000fe400078ec0ff */
[----:B------:R-:W-:-:S07]  /*33b70*/  @!P3 SHF.R.U32.HI R8, RZ, 0x2, R8 ;  /* 0x00000002ff08b819 */ /* 0x000fce0000011608 */
[----:B0-----:R-:W-:Y:S05]  /*33b80*/  WARPSYNC.COLLECTIVE R15, `(.L_x_6719) ;  /* 0x000000000f087348 */ /* 0x001fea0003c00000 */
[----:B------:R1:W2:Y:S02]  /*33b90*/  SHFL.IDX P6, R14, R13, R12, R11 ;  /* 0x0000000c0d0e7389 */ /* 0x0002a400000c000b */
[----:B012---:R-:W-:Y:S01]  /*33ba0*/  ENDCOLLECTIVE ;  /* 0x000000000000791b */ /* 0x007fe20003800000 */
.L_x_6719:
        /* <DEDUP_REMOVED lines=18> */
.L_x_6720:
        /* <DEDUP_REMOVED lines=29> */
.L_x_6721:
        /* <DEDUP_REMOVED lines=13> */
.L_x_6722:
        /* <DEDUP_REMOVED lines=20> */
[----:B------:R0:W5:Y:S10]  /*340b0*/  LDL.LU R16, [R1+0x4a8] ;  /* 0x0004a80001107983 */ /* 0x0001740000300800 */
[----:B------:R0:W-:Y:S04]  /*340c0*/  @!P4 LDGSTS.E.BYPASS.LTC128B.128 [R7+0x2b400], desc[UR40][R2.64+0x100], !P2 ;  /* 0x2b4001000207cfae */ /* 0x0001e8000d101d68 */
[----:B------:R0:W-:Y:S04]  /*340d0*/  @!P4 LDGSTS.E.BYPASS.LTC128B.128 [R7+0x2d400], desc[UR40][R2.64+0x180], !P5 ;  /* 0x2d4001800207cfae */ /* 0x0001e8000e901d68 */
[----:B------:R0:W-:Y:S04]  /*340e0*/  @!P4 LDGSTS.E.BYPASS.LTC128B.128 [R7+0x2f400], desc[UR40][R2.64+0x200], !P0 ;  /* 0x2f4002000207cfae */ /* 0x0001e8000c101d68 */
[----:B------:R0:W-:Y:S04]  /*340f0*/  @!P4 LDGSTS.E.BYPASS.LTC128B.128 [R7+0x31400], desc[UR40][R2.64+0x280], !P1 ;  /* 0x314002800207cfae */ /* 0x0001e8000c901d68 */
[----:B------:R0:W-:Y:S04]  /*34100*/  @!P4 LDGSTS.E.BYPASS.LTC128B.128 [R7+0x33400], desc[UR40][R2.64+0x300], P6 ;  /* 0x334003000207cfae */ /* 0x0001e8000b101d68 */
[----:B------:R0:W-:Y:S04]  /*34110*/  @!P4 LDGSTS.E.BYPASS.LTC128B.128 [R7+0x35400], desc[UR40][R2.64+0x380], P3 ;  /* 0x354003800207cfae */ /* 0x0001e80009901d68 */
[----:B------:R0:W5:Y:S01]  /*34120*/  LDL.LU R7, [R1+0x4a4] ;  /* 0x0004a40001077983 */ /* 0x0001620000300800 */
[----:B------:R-:W-:-:S02]  /*34130*/  IMAD.MOV.U32 R13, RZ, RZ, R4 ;  /* 0x000000ffff0d7224 */ /* 0x000fc400078e0004 */
[----:B------:R-:W-:Y:S02]  /*34140*/  IMAD.MOV.U32 R12, RZ, RZ, 0x3 ;  /* 0x00000003ff0c7424 */ /* 0x000fe400078e00ff */
[----:B------:R-:W-:-:S07]  /*34150*/  IMAD.MOV.U32 R15, RZ, RZ, -0x1 ;  /* 0xffffffffff0f7424 */ /* 0x000fce00078e00ff */
[----:B0----5:R-:W-:Y:S05]  /*34160*/  WARPSYNC.COLLECTIVE R15, `(.L_x_6723) ;  /* 0x000000000f087348 */ /* 0x021fea0003c00000 */
[----:B------:R1:W2:Y:S02]  /*34170*/  SHFL.IDX P6, R14, R13, R12, R11 ;  /* 0x0000000c0d0e7389 */ /* 0x0002a400000c000b */
[----:B012--5:R-:W-:Y:S01]  /*34180*/  ENDCOLLECTIVE ;  /* 0x000000000000791b */ /* 0x027fe20003800000 */
.L_x_6723:
[----:B------:R-:W-:Y:S02]  /*34190*/  IMAD.MOV.U32 R13, RZ, RZ, R0 ;  /* 0x000000ffff0d7224 */ /* 0x000fe400078e0000 */
[----:B------:R-:W-:-:S07]  /*341a0*/  IMAD.MOV.U32 R4, RZ, RZ, R14 ;  /* 0x000000ffff047224 */ /* 0x000fce00078e000e */
[----:B------:R-:W-:Y:S05]  /*341b0*/  WARPSYNC.COLLECTIVE R15, `(.L_x_6724) ;  /* 0x000000000f087348 */ /* 0x000fea0003c00000 */
[----:B------:R0:W1:Y:S02]  /*341c0*/  SHFL.IDX P6, R14, R13, R12, R11 ;  /* 0x0000000c0d0e7389 */ /* 0x00006400000c000b */
[----:B01----:R-:W-:Y:S01]  /*341d0*/  ENDCOLLECTIVE ;  /* 0x000000000000791b */ /* 0x003fe20003800000 */
.L_x_6724:
[----:B------:R-:W-:Y:S01]  /*341e0*/  IMAD.MOV.U32 R0, RZ, RZ, R14 ;  /* 0x000000ffff007224 */ /* 0x000fe200078e000e */
[----:B------:R-:W-:Y:S06]  /*341f0*/  BRA `(.L_x_6725) ;  /* 0xffffffa000287947 */ /* 0x000fec000383ffff */
.L_x_6592:
[----:B0-----:R-:W3:Y:S02]  /*34200*/  LDL R2, [R1+0x440] ;  /* 0x0004400001027983 */ /* 0x001ee40000100800 */
[----:B---3--:R0:W3:Y:S02]  /*34210*/  SYNCS.PHASECHK.TRANS64.TRYWAIT P0, [R2+URZ+0x38820], R0 ;  /* 0x03882000020075a7 */ /* 0x0080e4000800017f */
[----:B---3--:R-:W-:Y:S05]  /*34220*/  @!P0 NANOSLEEP.SYNCS 0x989680 ;  /* 0x009896800000895d */ /* 0x008fea0003900000 */
[----:B------:R-:W3:Y:S02]  /*34230*/  @!P0 SYNCS.PHASECHK.TRANS64 P0, [R2+URZ+0x38820], R0 ;  /* 0x03882000020085a7 */ /* 0x000ee4000800007f */
[----:B---3--:R-:W-:Y:S05]  /*34240*/  @!P0 BRA `(.L_x_6592) ;  /* 0xfffffffc00ec8947 */ /* 0x008fea000383ffff */
[----:B------:R-:W-:Y:S05]  /*34250*/  BRA `(.L_x_6726) ;  /* 0xffffffa000e87947 */ /* 0x000fea000383ffff */
.L_x_6596:
[----:B0-----:R0:W1:Y:S02]  /*34260*/  SYNCS.PHASECHK.TRANS64.TRYWAIT P0, [R0+URZ+0x38860], R2 ;  /* 0x03886002000075a7 */ /* 0x001064000800017f */
[----:B-1----:R-:W-:Y:S05]  /*34270*/  @!P0 NANOSLEEP.SYNCS 0x989680 ;  /* 0x009896800000895d */ /* 0x002fea0003900000 */
[----:B------:R-:W1:Y:S02]  /*34280*/  @!P0 SYNCS.PHASECHK.TRANS64 P0, [R0+URZ+0x38860], R2 ;  /* 0x03886002000085a7 */ /* 0x000e64000800007f */
[----:B-1----:R-:W-:Y:S05]  /*34290*/  @!P0 BRA `(.L_x_6596) ;  /* 0xfffffffc00f08947 */ /* 0x002fea000383ffff */
[----:B------:R-:W-:Y:S05]  /*342a0*/  BRA `(.L_x_6727) ;  /* 0xffffffa400187947 */ /* 0x000fea000383ffff */
.L_x_6615:
[----:B0-----:R0:W1:Y:S02]  /*342b0*/  SYNCS.PHASECHK.TRANS64.TRYWAIT P0, [R3+URZ+0x38840], R2 ;  /* 0x03884002030075a7 */ /* 0x001064000800017f */
[----:B-1----:R-:W-:Y:S05]  /*342c0*/  @!P0 NANOSLEEP.SYNCS 0x989680 ;  /* 0x009896800000895d */ /* 0x002fea0003900000 */
[----:B------:R-:W1:Y:S02]  /*342d0*/  @!P0 SYNCS.PHASECHK.TRANS64 P0, [R3+URZ+0x38840], R2 ;  /* 0x03884002030085a7 */ /* 0x000e64000800007f */
[----:B-1----:R-:W-:Y:S05]  /*342e0*/  @!P0 BRA `(.L_x_6615) ;  /* 0xfffffffc00f08947 */ /* 0x002fea000383ffff */
[----:B------:R-:W-:Y:S05]  /*342f0*/  BRA `(.L_x_6728) ;  /* 0xffffffb000247947 */ /* 0x000fea000383ffff */
.L_x_6620:
[----:B-1----:R1:W3:Y:S02]  /*34300*/  SYNCS.PHASECHK.TRANS64.TRYWAIT P0, [R3+URZ+0x38860], R2 ;  /* 0x03886002030075a7 */ /* 0x0022e4000800017f */
[----:B---3--:R-:W-:Y:S05]  /*34310*/  @!P0 NANOSLEEP.SYNCS 0x989680 ;  /* 0x009896800000895d */ /* 0x008fea0003900000 */
[----:B------:R-:W3:Y:S02]  /*34320*/  @!P0 SYNCS.PHASECHK.TRANS64 P0, [R3+URZ+0x38860], R2 ;  /* 0x03886002030085a7 */ /* 0x000ee4000800007f */
[----:B---3--:R-:W-:Y:S05]  /*34330*/  @!P0 BRA `(.L_x_6620) ;  /* 0xfffffffc00f08947 */ /* 0x008fea000383ffff */
[----:B------:R-:W-:Y:S05]  /*34340*/  BRA `(.L_x_6729) ;  /* 0xffffffb000a87947 */ /* 0x000fea000383ffff */
.L_x_6635:
[----:B0-----:R0:W1:Y:S02]  /*34350*/  SYNCS.PHASECHK.TRANS64.TRYWAIT P0, [R4+URZ+0x38840], R2 ;  /* 0x03884002040075a7 */ /* 0x001064000800017f */
[----:B-1----:R-:W-:Y:S05]  /*34360*/  @!P0 NANOSLEEP.SYNCS 0x989680 ;  /* 0x009896800000895d */ /* 0x002fea0003900000 */
[----:B------:R-:W1:Y:S02]  /*34370*/  @!P0 SYNCS.PHASECHK.TRANS64 P0, [R4+URZ+0x38840], R2 ;  /* 0x03884002040085a7 */ /* 0x000e64000800007f */
[----:B-1----:R-:W-:Y:S05]  /*34380*/  @!P0 BRA `(.L_x_6635) ;  /* 0xfffffffc00f08947 */ /* 0x002fea000383ffff */
[----:B------:R-:W-:Y:S05]  /*34390*/  BRA `(.L_x_6730) ;  /* 0xffffffbc00987947 */ /* 0x000fea000383ffff */
.L_x_6640:
[----:B-1----:R1:W3:Y:S02]  /*343a0*/  SYNCS.PHASECHK.TRANS64.TRYWAIT P0, [R4+URZ+0x38860], R2 ;  /* 0x03886002040075a7 */ /* 0x0022e4000800017f */
[----:B---3--:R-:W-:Y:S05]  /*343b0*/  @!P0 NANOSLEEP.SYNCS 0x989680 ;  /* 0x009896800000895d */ /* 0x008fea0003900000 */
[----:B------:R-:W3:Y:S02]  /*343c0*/  @!P0 SYNCS.PHASECHK.TRANS64 P0, [R4+URZ+0x38860], R2 ;  /* 0x03886002040085a7 */ /* 0x000ee4000800007f */
[----:B---3--:R-:W-:Y:S05]  /*343d0*/  @!P0 BRA `(.L_x_6640) ;  /* 0xfffffffc00f08947 */ /* 0x008fea000383ffff */
[----:B------:R-:W-:Y:S05]  /*343e0*/  BRA `(.L_x_6731) ;  /* 0xffffffc000187947 */ /* 0x000fea000383ffff */
.L_x_6655:
[----:B-1----:R1:W3:Y:S02]  /*343f0*/  SYNCS.PHASECHK.TRANS64.TRYWAIT P0, [R2+URZ+0x38840], R3 ;  /* 0x03884003020075a7 */ /* 0x0022e4000800017f */
[----:B---3--:R-:W-:Y:S05]  /*34400*/  @!P0 NANOSLEEP.SYNCS 0x989680 ;  /* 0x009896800000895d */ /* 0x008fea0003900000 */
[----:B------:R-:W3:Y:S02]  /*34410*/  @!P0 SYNCS.PHASECHK.TRANS64 P0, [R2+URZ+0x38840], R3 ;  /* 0x03884003020085a7 */ /* 0x000ee4000800007f */
[----:B---3--:R-:W-:Y:S05]  /*34420*/  @!P0 BRA `(.L_x_6655) ;  /* 0xfffffffc00f08947 */ /* 0x008fea000383ffff */
[----:B------:R-:W-:Y:S05]  /*34430*/  BRA `(.L_x_6732) ;  /* 0xffffffc800e47947 */ /* 0x000fea000383ffff */
.L_x_6660:
[----:B0-----:R0:W3:Y:S02]  /*34440*/  SYNCS.PHASECHK.TRANS64.TRYWAIT P0, [R2+URZ+0x38860], R3 ;  /* 0x03886003020075a7 */ /* 0x0010e4000800017f */
[----:B---3--:R-:W-:Y:S05]  /*34450*/  @!P0 NANOSLEEP.SYNCS 0x989680 ;  /* 0x009896800000895d */ /* 0x008fea0003900000 */
[----:B------:R-:W3:Y:S02]  /*34460*/  @!P0 SYNCS.PHASECHK.TRANS64 P0, [R2+URZ+0x38860], R3 ;  /* 0x03886003020085a7 */ /* 0x000ee4000800007f */
[----:B---3--:R-:W-:Y:S05]  /*34470*/  @!P0 BRA `(.L_x_6660) ;  /* 0xfffffffc00f08947 */ /* 0x008fea000383ffff */
[----:B------:R-:W-:Y:S05]  /*34480*/  BRA `(.L_x_6733) ;  /* 0xffffffcc00687947 */ /* 0x000fea000383ffff */
.L_x_6676:
[----:B------:R-:W-:Y:S01]  /*34490*/  BSSY B0, `(.L_x_6734) ;  /* 0x0000008000007945 */ /* 0x000fe20003800000 */
[----:B------:R-:W-:Y:S02]  /*344a0*/  IMAD.MOV.U32 R13, RZ, RZ, R16 ;  /* 0x000000ffff0d7224 */ /* 0x000fe400078e0010 */
[----:B------:R-:W-:Y:S02]  /*344b0*/  IMAD.MOV.U32 R12, RZ, RZ, RZ ;  /* 0x000000ffff0c7224 */ /* 0x000fe400078e00ff */
[----:B------:R-:W-:Y:S02]  /*344c0*/  IMAD.MOV.U32 R11, RZ, RZ, 0x1f ;  /* 0x0000001fff0b7424 */ /* 0x000fe400078e00ff */
[----:B------:R-:W-:-:S07]  /*344d0*/  IMAD.MOV.U32 R15, RZ, RZ, -0x1 ;  /* 0xffffffffff0f7424 */ /* 0x000fce00078e00ff */
[----:B012---:R-:W-:Y:S05]  /*344e0*/  WARPSYNC.COLLECTIVE R15, `(.L_x_6735) ;  /* 0x000000000f087348 */ /* 0x007fea0003c00000 */
[----:B------:R3:W4:Y:S02]  /*344f0*/  SHFL.IDX P6, R14, R13, R12, R11 ;  /* 0x0000000c0d0e7389 */ /* 0x00072400000c000b */
[----:B01234-:R-:W-:Y:S01]  /*34500*/  ENDCOLLECTIVE ;  /* 0x000000000000791b */ /* 0x01ffe20003800000 */
.L_x_6735:
[----:B------:R-:W-:Y:S05]  /*34510*/  BSYNC B0 ;  /* 0x0000000000007941 */ /* 0x000fea0003800000 */
.L_x_6734:
        /* <DEDUP_REMOVED lines=9> */
.L_x_6736:
        /* <DEDUP_REMOVED lines=18> */
.L_x_6737:
        /* <DEDUP_REMOVED lines=8> */
.L_x_6738:
        /* <DEDUP_REMOVED lines=8> */
.L_x_6739:
        /* <DEDUP_REMOVED lines=8> */
.L_x_6740:
        /* <DEDUP_REMOVED lines=8> */
.L_x_6741:
        /* <DEDUP_REMOVED lines=9> */
.L_x_6742:
[----:B------:R-:W-:Y:S01]  /*34960*/  IMAD.MOV.U32 R16, RZ, RZ, R14 ;  /* 0x000000ffff107224 */ /* 0x000fe200078e000e */
[----:B------:R-:W-:Y:S06]  /*34970*/  BRA `(.L_x_6743) ;  /* 0xffffffd400a47947 */ /* 0x000fec000383ffff */
.L_x_6681:
        /* <DEDUP_REMOVED lines=8> */
.L_x_6745:
[----:B------:R-:W-:Y:S05]  /*34a00*/  BSYNC B0 ;  /* 0x0000000000007941 */ /* 0x000fea0003800000 */
.L_x_6744:
        /* <DEDUP_REMOVED lines=10> */
.L_x_6746:
        /* <DEDUP_REMOVED lines=8> */
.L_x_6747:
        /* <DEDUP_REMOVED lines=8> */
.L_x_6748:
        /* <DEDUP_REMOVED lines=8> */
.L_x_6749:
        /* <DEDUP_REMOVED lines=9> */
.L_x_6750:
[----:B------:R-:W-:Y:S01]  /*34cc0*/  IMAD.MOV.U32 R16, RZ, RZ, R14 ;  /* 0x000000ffff107224 */ /* 0x000fe200078e000e */
[----:B------:R-:W-:Y:S06]  /*34cd0*/  BRA `(.L_x_6751) ;  /* 0xffffffd400687947 */ /* 0x000fec000383ffff */
.L_x_6683:
[----:B------:R-:W-:Y:S01]  /*34ce0*/  BSSY B0, `(.L_x_6752) ;  /* 0x0000006000007945 */ /* 0x000fe20003800000 */
[----:B------:R-:W-:Y:S01]  /*34cf0*/  PLOP3.LUT P6, PT, P6, PT, PT, 0x8, 0x0 ;  /* 0x000000000000781c */ /* 0x000fe200037ce170 */
[----:B------:R-:W-:-:S12]  /*34d00*/  IMAD.MOV.U32 R15, RZ, RZ, -0x1 ;  /* 0xffffffffff0f7424 */ /* 0x000fd800078e00ff */
[----:B012---:R-:W-:Y:S05]  /*34d10*/  WARPSYNC.COLLECTIVE R15, `(.L_x_6753) ;  /* 0x000000000f087348 */ /* 0x007fea0003c00000 */
[----:B------:R-:W-:Y:S01]  /*34d20*/  VOTE.ANY R14, PT, P6 ;  /* 0x00000000000e7806 */ /* 0x000fe200030e0100 */
[----:B012---:R-:W-:Y:S06]  /*34d30*/  ENDCOLLECTIVE ;  /* 0x000000000000791b */ /* 0x007fec0003800000 */
.L_x_6753:
[----:B------:R-:W-:Y:S05]  /*34d40*/  BSYNC B0 ;  /* 0x0000000000007941 */ /* 0x000fea0003800000 */
.L_x_6752:
        /* <DEDUP_REMOVED lines=9> */
.L_x_6754:
[----:B------:R-:W-:Y:S01]  /*34de0*/  IMAD.MOV.U32 R17, RZ, RZ, R14 ;  /* 0x000000ffff117224 */ /* 0x000fe200078e000e */
[----:B------:R-:W-:Y:S06]  /*34df0*/  BRA `(.L_x_6755) ;  /* 0xffffffd400587947 */ /* 0x000fec000383ffff */
.L_x_6685:
[----:B------:R-:W-:Y:S01]  /*34e00*/  BSSY B0, `(.L_x_6756) ;  /* 0x0000007000007945 */ /* 0x000fe20003800000 */
[----:B------:R-:W-:Y:S02]  /*34e10*/  IMAD.MOV.U32 R13, RZ, RZ, R3 ;  /* 0x000000ffff0d7224 */ /* 0x000fe400078e0003 */
[----:B------:R-:W-:Y:S02]  /*34e20*/  IMAD.MOV.U32 R11, RZ, RZ, 0x1f ;  /* 0x0000001fff0b7424 */ /* 0x000fe400078e00ff */
[----:B------:R-:W-:-:S07]  /*34e30*/  IMAD.MOV.U32 R15, RZ, RZ, -0x1 ;  /* 0xffffffffff0f7424 */ /* 0x000fce00078e00ff */
[----:B01234-:R-:W-:Y:S05]  /*34e40*/  WARPSYNC.COLLECTIVE R15, `(.L_x_6757) ;  /* 0x000000000f087348 */ /* 0x01ffea0003c00000 */
[----:B------:R0:W0:Y:S02]  /*34e50*/  SHFL.IDX P6, R14, R13, R12, R11 ;  /* 0x0000000c0d0e7389 */ /* 0x00002400000c000b */
[----:B01234-:R-:W-:Y:S01]  /*34e60*/  ENDCOLLECTIVE ;  /* 0x000000000000791b */ /* 0x01ffe20003800000 */
.L_x_6757:
[----:B------:R-:W-:Y:S05]  /*34e70*/  BSYNC B0 ;  /* 0x0000000000007941 */ /* 0x000fea0003800000 */
.L_x_6756:
[----:B------:R-:W-:Y:S01]  /*34e80*/  IMAD.MOV.U32 R3, RZ, RZ, R14 ;  /* 0x000000ffff037224 */ /* 0x000fe200078e000e */
[----:B------:R-:W-:Y:S06]  /*34e90*/  BRA `(.L_x_6758) ;  /* 0xffffffd4004c7947 */ /* 0x000fec000383ffff */
.L_x_6689:
[----:B0-----:R0:W1:Y:S02]  /*34ea0*/  SYNCS.PHASECHK.TRANS64.TRYWAIT P0, [R9+URZ+0x38820], R0 ;  /* 0x03882000090075a7 */ /* 0x001064000800017f */
[----:B-1----:R-:W-:Y:S05]  /*34eb0*/  @!P0 NANOSLEEP.SYNCS 0x989680 ;  /* 0x009896800000895d */ /* 0x002fea0003900000 */
[----:B------:R-:W1:Y:S02]  /*34ec0*/  @!P0 SYNCS.PHASECHK.TRANS64 P0, [R9+URZ+0x38820], R0 ;  /* 0x03882000090085a7 */ /* 0x000e64000800007f */
[----:B-1----:R-:W-:Y:S05]  /*34ed0*/  @!P0 BRA `(.L_x_6689) ;  /* 0xfffffffc00f08947 */ /* 0x002fea000383ffff */
[----:B------:R-:W-:Y:S05]  /*34ee0*/  BRA `(.L_x_6759) ;  /* 0xffffffd800d07947 */ /* 0x000fea000383ffff */
.L_x_6690:
        /* <DEDUP_REMOVED lines=11> */
.L_x_6761:
[----:B------:R-:W-:Y:S05]  /*34fa0*/  BSYNC B0 ;  /* 0x0000000000007941 */ /* 0x000fea0003800000 */
.L_x_6760:
[----:B------:R-:W-:Y:S05]  /*34fb0*/  BRA `(.L_x_6762) ;  /* 0xffffffd800b87947 */ /* 0x000fea000383ffff */
.L_x_6693:
[----:B------:R-:W-:Y:S01]  /*34fc0*/  BSSY B1, `(.L_x_6763) ;  /* 0x0000006000017945 */ /* 0x000fe20003800000 */
[----:B------:R-:W-:-:S07]  /*34fd0*/  IMAD.MOV.U32 R15, RZ, RZ, -0x1 ;  /* 0xffffffffff0f7424 */ /* 0x000fce00078e00ff */
[----:B0-2---:R-:W-:Y:S05]  /*34fe0*/  WARPSYNC.COLLECTIVE R15, `(.L_x_6764) ;  /* 0x000000000f0c7348 */ /* 0x005fea0003c00000 */
[----:B------:R-:W-:Y:S02]  /*34ff0*/  ELECT P6, UR62, PT ;  /* 0x00000000003e782f */ /* 0x000fe400038c0000 */
[----:B------:R-:W-:Y:S01]  /*35000*/  MOV R14, UR62 ;  /* 0x0000003e000e7c02 */ /* 0x000fe20008000f00 */
[----:B0-2---:R-:W-:Y:S10]  /*35010*/  ENDCOLLECTIVE ;  /* 0x000000000000791b */ /* 0x005ff40003800000 */
.L_x_6764:
[----:B------:R-:W-:Y:S05]  /*35020*/  BSYNC B1 ;  /* 0x0000000000017941 */ /* 0x000fea0003800000 */
.L_x_6763:
[----:B------:R-:W-:Y:S05]  /*35030*/  BRA `(.L_x_6765) ;  /* 0xffffffd800b07947 */ /* 0x000fea000383ffff */
.L_x_6694:
[----:B0-----:R0:W1:Y:S02]  /*35040*/  SYNCS.PHASECHK.TRANS64.TRYWAIT P0, [R5+URZ], R4 ;  /* 0x00000004050075a7 */ /* 0x001064000800017f */
[----:B-1----:R-:W-:Y:S05]  /*35050*/  @!P0 NANOSLEEP.SYNCS 0x989680 ;  /* 0x009896800000895d */ /* 0x002fea0003900000 */
[----:B------:R-:W1:Y:S02]  /*35060*/  @!P0 SYNCS.PHASECHK.TRANS64 P0, [R5+URZ], R4 ;  /* 0x00000004050085a7 */ /* 0x000e64000800007f */
[----:B-1----:R-:W-:Y:S05]  /*35070*/  @!P0 BRA `(.L_x_6694) ;  /* 0xfffffffc00f08947 */ /* 0x002fea000383ffff */
[----:B------:R-:W-:Y:S05]  /*35080*/  BRA `(.L_x_6766) ;  /* 0xffffffd800d87947 */ /* 0x000fea000383ffff */
.L_x_6695:
[----:B0-----:R0:W1:Y:S02]  /*35090*/  SYNCS.PHASECHK.TRANS64.TRYWAIT P0, [R7+URZ], R2 ;  /* 0x00000002070075a7 */ /* 0x001064000800017f */
[----:B-1----:R-:W-:Y:S05]  /*350a0*/  @!P0 NANOSLEEP.SYNCS 0x989680 ;  /* 0x009896800000895d */ /* 0x002fea0003900000 */
[----:B------:R-:W1:Y:S02]  /*350b0*/  @!P0 SYNCS.PHASECHK.TRANS64 P0, [R7+URZ], R2 ;  /* 0x00000002070085a7 */ /* 0x000e64000800007f */
[----:B-1----:R-:W-:Y:S05]  /*350c0*/  @!P0 BRA `(.L_x_6695) ;  /* 0xfffffffc00f08947 */ /* 0x002fea000383ffff */
[----:B------:R-:W-:Y:S05]  /*350d0*/  BRA `(.L_x_6767) ;  /* 0xffffffd800d87947 */ /* 0x000fea000383ffff */
.L_x_6696:
[----:B-1----:R1:W2:Y:S02]  /*350e0*/  SYNCS.PHASECHK.TRANS64.TRYWAIT P0, [R5+URZ], R4 ;  /* 0x00000004050075a7 */ /* 0x0022a4000800017f */
[----:B--2---:R-:W-:Y:S05]  /*350f0*/  @!P0 NANOSLEEP.SYNCS 0x989680 ;  /* 0x009896800000895d */ /* 0x004fea0003900000 */
[----:B------:R-:W2:Y:S02]  /*35100*/  @!P0 SYNCS.PHASECHK.TRANS64 P0, [R5+URZ], R4 ;  /* 0x00000004050085a7 */ /* 0x000ea4000800007f */
[----:B--2---:R-:W-:Y:S05]  /*35110*/  @!P0 BRA `(.L_x_6696) ;  /* 0xfffffffc00f08947 */ /* 0x004fea000383ffff */
[----:B------:R-:W-:Y:S05]  /*35120*/  BRA `(.L_x_6768) ;  /* 0xffffffd800cc7947 */ /* 0x000fea000383ffff */
        .type           $_ZN7cutlass13device_kernelIN5flash11enable_sm90INS1_16FlashAttnFwdSm90INS1_25CollectiveMainloopFwdSm90ILi2EN4cute5tupleIJNS5_1CILi1EEES8_S8_EEENS6_IJNS7_ILi64EEESA_SA_EEELi512ENS_6half_tEfNS_4arch4Sm90ELb0ELb1ELb1ELb1ELb0ELb0ELb1ELb0ELb0ELb1ELb0ELb0EEENS1_21CollectiveEpilogueFwdINS6_IJSA_NS7_ILi512EEESA_EEES9_SC_SE_Li256ELb1ELb1ELb0ELb0EEENS1_36VarlenDynamicPersistentTileSchedulerILi64ELi64ELi256ELi128ELb0ELb1ELb1ELb1ELb0ELb1EEEEEEEEEvNT_6ParamsE$_ZZN5flash25CollectiveMainloopFwdSm90ILi2EN4cute5tupleIJNS1_1CILi1EEES4_S4_EEENS2_IJNS3_ILi64EEES6_S6_EEELi512EN7cutlass6half_tEfNS8_4arch4Sm90ELb0ELb1ELb1ELb1ELb0ELb0ELb1ELb0ELb0ELb1ELb0ELb0EE3mmaINS_16FlashAttnFwdSm90ISC_NS_21CollectiveEpilogueFwdINS2_IJS6_NS3_ILi512EEES6_EEES5_S9_SB_Li256ELb1ELb1ELb0ELb0EEENS_36VarlenDynamicPersistentTileSchedulerILi64ELi64ELi256ELi128ELb0ELb1ELb1ELb1ELb0ELb1EEEE13SharedStorageENS1_6TensorINS1_11ArrayEngineIfLm128EEENS1_6LayoutINS2_IJNS2_IJNS3_ILi2EEESR_NS3_ILi32EEEEEES4_S4_EEENS2_IJNS2_IJS4_SR_NS3_ILi4EEEEEENS3_ILi0EEESX_EEEEEEENS_7SoftmaxILi2ELi0EEEEEbRKNSC_6ParamsENS8_25PipelineTmaAsyncNoClusterILi2ENS8_16PipelineTmaAsyncILi2EEEEES19_RNS8_13PipelineStateILj2EEERT0_RT1_iRiRKNS_16SeqlenInfoQKNewKILb1ELb0EEENS2_IJiiiiEEERT_ENKUliT_T0_T1_E_clIZSD_ISM_S10_S12_EbS15_S19_S19_S1C_S1E_S1G_iS1H_S1L_S1M_S1O_EUlRS1P_iE1_NS3_ILb0EEENS3_ILb1EEEEEDaiS1P_S1Q_S1R_,@function
        .size           $_ZN7cutlass13device_kernelIN5flash11enable_sm90INS1_16FlashAttnFwdSm90INS1_25CollectiveMainloopFwdSm90ILi2EN4cute5tupleIJNS5_1CILi1EEES8_S8_EEENS6_IJNS7_ILi64EEESA_SA_EEELi512ENS_6half_tEfNS_4arch4Sm90ELb0ELb1ELb1ELb1ELb0ELb0ELb1ELb0ELb0ELb1ELb0ELb0EEENS1_21CollectiveEpilogueFwdINS6_IJSA_NS7_ILi512EEESA_EEES9_SC_SE_Li256ELb1ELb1ELb0ELb0EEENS1_36VarlenDynamicPersistentTileSchedulerILi64ELi64ELi256ELi128ELb0ELb1ELb1ELb1ELb0ELb1EEEEEEEEEvNT_6ParamsE$_ZZN5flash25CollectiveMainloopFwdSm90ILi2EN4cute5tupleIJNS1_1CILi1EEES4_S4_EEENS2_IJNS3_ILi64EEES6_S6_EEELi512EN7cutlass6half_tEfNS8_4arch4Sm90ELb0ELb1ELb1ELb1ELb0ELb0ELb1ELb0ELb0ELb1ELb0ELb0EE3mmaINS_16FlashAttnFwdSm90ISC_NS_21CollectiveEpilogueFwdINS2_IJS6_NS3_ILi512EEES6_EEES5_S9_SB_Li256ELb1ELb1ELb0ELb0EEENS_36VarlenDynamicPersistentTileSchedulerILi64ELi64ELi256ELi128ELb0ELb1ELb1ELb1ELb0ELb1EEEE13SharedStorageENS1_6TensorINS1_11ArrayEngineIfLm128EEENS1_6LayoutINS2_IJNS2_IJNS3_ILi2EEESR_NS3_ILi32EEEEEES4_S4_EEENS2_IJNS2_IJS4_SR_NS3_ILi4EEEEEENS3_ILi0EEESX_EEEEEEENS_7SoftmaxILi2ELi0EEEEEbRKNSC_6ParamsENS8_25PipelineTmaAsyncNoClusterILi2ENS8_16PipelineTmaAsyncILi2EEEEES19_RNS8_13PipelineStateILj2EEERT0_RT1_iRiRKNS_16SeqlenInfoQKNewKILb1ELb0EEENS2_IJiiiiEEERT_ENKUliT_T0_T1_E_clIZSD_ISM_S10_S12_EbS15_S19_S19_S1C_S1E_S1G_iS1H_S1L_S1M_S1O_EUlRS1P_iE1_NS3_ILb0EEENS3_ILb1EEEEEDaiS1P_S1Q_S1R_,(.L_x_15295 - $_ZN7cutlass13device_kernelIN5flash11enable_sm90INS1_16FlashAttnFwdSm90INS1_25CollectiveMainloopFwdSm90ILi2EN4cute5tupleIJNS5_1CILi1EEES8_S8_EEENS6_IJNS7_ILi64EEESA_SA_EEELi512ENS_6half_tEfNS_4arch4Sm90ELb0ELb1ELb1ELb1ELb0ELb0ELb1ELb0ELb0ELb1ELb0ELb0EEENS1_21CollectiveEpilogueFwdINS6_IJSA_NS7_ILi512EEESA_EEES9_SC_SE_Li256ELb1ELb1ELb0ELb0EEENS1_36VarlenDynamicPersistentTileSchedulerILi64ELi64ELi256ELi128ELb0ELb1ELb1ELb1ELb0ELb1EEEEEEEEEvNT_6ParamsE$_ZZN5flash25CollectiveMainloopFwdSm90ILi2EN4cute5tupleIJNS1_1CILi1EEES4_S4_EEENS2_IJNS3_ILi64EEES6_S6_EEELi512EN7cutlass6half_tEfNS8_4arch4Sm90ELb0ELb1ELb1ELb1ELb0ELb0ELb1ELb0ELb0ELb1ELb0ELb0EE3mmaINS_16FlashAttnFwdSm90ISC_NS_21CollectiveEpilogueFwdINS2_IJS6_NS3_ILi512EEES6_EEES5_S9_SB_Li256ELb1ELb1ELb0ELb0EEENS_36VarlenDynamicPersistentTileSchedulerILi64ELi64ELi256ELi128ELb0ELb1ELb1ELb1ELb0ELb1EEEE13SharedStorageENS1_6TensorINS1_11ArrayEngineIfLm128EEENS1_6LayoutINS2_IJNS2_IJNS3_ILi2EEESR_NS3_ILi32EEEEEES4_S4_EEENS2_IJNS2_IJS4_SR_NS3_ILi4EEEEEENS3_ILi0EEESX_EEEEEEENS_7SoftmaxILi2ELi0EEEEEbRKNSC_6ParamsENS8_25PipelineTmaAsyncNoClusterILi2ENS8_16PipelineTmaAsyncILi2EEEEES19_RNS8_13PipelineStateILj2EEERT0_RT1_iRiRKNS_16SeqlenInfoQKNewKILb1ELb0EEENS2_IJiiiiEEERT_ENKUliT_T0_T1_E_clIZSD_ISM_S10_S12_EbS15_S19_S19_S1C_S1E_S1G_iS1H_S1L_S1M_S1O_EUlRS1P_iE1_NS3_ILb0EEENS3_ILb1EEEEEDaiS1P_S1Q_S1R_)
$_ZN7cutlass13device_kernelIN5flash11enable_sm90INS1_16FlashAttnFwdSm90INS1_25CollectiveMainloopFwdSm90ILi2EN4cute5tupleIJNS5_1CILi1EEES8_S8_EEENS6_IJNS7_ILi64EEESA_SA_EEELi512ENS_6half_tEfNS_4arch4Sm90ELb0ELb1ELb1ELb1ELb0ELb0ELb1ELb0ELb0ELb1ELb0ELb0EEENS1_21CollectiveEpilogueFwdINS6_IJSA_NS7_ILi512EEESA_EEES9_SC_SE_Li256ELb1ELb1ELb0ELb0EEENS1_36VarlenDynamicPersistentTileSchedulerILi64ELi64ELi256ELi128ELb0ELb1ELb1ELb1ELb0ELb1EEEEEEEEEvNT_6ParamsE$_ZZN5flash25CollectiveMainloopFwdSm90ILi2EN4cute5tupleIJNS1_1CILi1EEES4_S4_EEENS2_IJNS3_ILi64EEES6_S6_EEELi512EN7cutlass6half_tEfNS8_4arch4Sm90ELb0ELb1ELb1ELb1ELb0ELb0ELb1ELb0ELb0ELb1ELb0ELb0EE3mmaINS_16FlashAttnFwdSm90ISC_NS_21CollectiveEpilogueFwdINS2_IJS6_NS3_ILi512EEES6_EEES5_S9_SB_Li256ELb1ELb1ELb0ELb0EEENS_36VarlenDynamicPersistentTileSchedulerILi64ELi64ELi256ELi128ELb0ELb1ELb1ELb1ELb0ELb1EEEE13SharedStorageENS1_6TensorINS1_11ArrayEngineIfLm128EEENS1_6LayoutINS2_IJNS2_IJNS3_ILi2EEESR_NS3_ILi32EEEEEES4_S4_EEENS2_IJNS2_IJS4_SR_NS3_ILi4EEEEEENS3_ILi0EEESX_EEEEEEENS_7SoftmaxILi2ELi0EEEEEbRKNSC_6ParamsENS8_25PipelineTmaAsyncNoClusterILi2ENS8_16PipelineTmaAsyncILi2EEEEES19_RNS8_13PipelineStateILj2EEERT0_RT1_iRiRKNS_16SeqlenInfoQKNewKILb1ELb0EEENS2_IJiiiiEEERT_ENKUliT_T0_T1_E_clIZSD_ISM_S10_S12_EbS15_S19_S19_S1C_S1E_S1G_iS1H_S1L_S1M_S1O_EUlRS1P_iE1_NS3_ILb0EEENS3_ILb1EEEEEDaiS1P_S1Q_S1R_:
        /* <DEDUP_REMOVED lines=48> */
.L_x_6770:
[----:B------:R-:W-:Y:S05]  /*35430*/  BSYNC B3 ;  /* 0x0000000000037941 */ /* 0x000fea0003800000 */
.L_x_6769:
        /* <DEDUP_REMOVED lines=17> */
.L_x_6772:
[----:B------:R-:W-:Y:S05]  /*35550*/  BSYNC B3 ;  /* 0x0000000000037941 */ /* 0x000fea0003800000 */
.L_x_6771:
        /* <DEDUP_REMOVED lines=10> */
.L_x_6774:
[----:B------:R-:W-:Y:S05]  /*35600*/  BSYNC B3 ;  /* 0x0000000000037941 */ /* 0x000fea0003800000 */
.L_x_6773:
        /* <DEDUP_REMOVED lines=92> */
.L_x_6777:
[----:B------:R-:W-:Y:S05]  /*35bd0*/  BSYNC B3 ;  /* 0x0000000000037941 */ /* 0x000fea0003800000 */
.L_x_6776:
        /* <DEDUP_REMOVED lines=17> */
.L_x_6779:
[----:B------:R-:W-:Y:S05]  /*35cf0*/  BSYNC B3 ;  /* 0x0000000000037941 */ /* 0x000fea0003800000 */
.L_x_6778:
        /* <DEDUP_REMOVED lines=10> */
.L_x_6781:
[----:B------:R-:W-:Y:S05]  /*35da0*/  BSYNC B3 ;  /* 0x0000000000037941 */ /* 0x000fea0003800000 */
.L_x_6780:
        /* <DEDUP_REMOVED lines=626> */
[----:B------:R-:W-:-:S03]  /*384d0*/  FMUL.FTZ R25, R25, R14 ;  /* 0x0000000e19197220 */ /* 0x000fc60000410000 */
[----:B------:R4:W2:Y:S08]  /*384e0*/  MUFU.TANH R74, R15 ;  /* 0x0000000f004a7308 */ /* 0x0008b00000002400 */
[----:B------:R1:W2:Y:S01]  /*384f0*/  MUFU.TANH R71, R25 ;  /* 0x0000001900477308 */ /* 0x0002a20000002400 */
[----:B----4-:R-:W-:-:S04]  /*38500*/  SHF.R.S32.HI R15, RZ, 0x1f, R64 ;  /* 0x0000001fff0f7819 */ /* 0x010fc80000011440 */
[----:B-1----:R-:W-:-:S04]  /*38510*/  LEA.HI R25, R15, R64, RZ, 0x7 ;  /* 0x000000400f197211 */ /* 0x002fc800078f38ff */
[----:B------:R-:W-:Y:S01]  /*38520*/  LOP3.LUT R25, R25, 0xffffff80, RZ, 0xc0, !PT ;  /* 0xffffff8019197812 */ /* 0x000fe200078ec0ff */
[----:B0-----:R-:W-:-:S04]  /*38530*/  FMUL.FTZ R12, R26, R14 ;  /* 0x0000000e1a0c7220 */ /* 0x001fc80000410000 */
[----:B------:R-:W-:Y:S02]  /*38540*/  IMAD.IADD R25, R64, 0x1, -R25 ;  /* 0x0000000140197824 */ /* 0x000fe400078e0a19 */
[-C--:B------:R-:W-:Y:S01]  /*38550*/  FMUL.FTZ R58, R27, R14.reuse ;  /* 0x0000000e1b3a7220 */ /* 0x080fe20000410000 */
[-C--:B------:R-:W-:Y:S01]  /*38560*/  FMUL.FTZ R29, R29, R14.reuse ;  /* 0x0000000e1d1d7220 */ /* 0x080fe20000410000 */
[-C--:B------:R-:W-:Y:S01]  /*38570*/  FMUL.FTZ R21, R24, R14.reuse ;  /* 0x0000000e18157220 */ /* 0x080fe20000410000 */
[----:B------:R-:W-:Y:S01]  /*38580*/  SHF.R.S32.HI R26, RZ, 0x1f, R25 ;  /* 0x0000001fff1a7819 */ /* 0x000fe20000011419 */
[----:B------:R-:W-:Y:S01]  /*38590*/  FMUL.FTZ R24, R45, R14 ;  /* 0x0000000e2d187220 */ /* 0x000fe20000410000 */
[----:B------:R-:W-:Y:S01]  /*385a0*/  LEA.HI R27, R15, R64, RZ, 0x2 ;  /* 0x000000400f1b7211 */ /* 0x000fe200078f10ff */
[----:B------:R0:W1:Y:S01]  /*385b0*/  MUFU.TANH R73, R29 ;  /* 0x0000001d00497308 */ /* 0x0000620000002400 */
[-C--:B------:R-:W-:Y:S01]  /*385c0*/  LEA.HI R15, R26, R25.reuse, RZ, 0x2 ;  /* 0x000000191a0f7211 */ /* 0x080fe200078f10ff */
[----:B------:R-:W-:Y:S01]  /*385d0*/  FMUL.FTZ R28, R28, R14 ;  /* 0x0000000e1c1c7220 */ /* 0x000fe20000410000 */
[----:B------:R-:W-:-:S05]  /*385e0*/  LEA.HI R26, R26, R25, RZ, 0x5 ;  /* 0x000000191a1a7211 */ /* 0x000fca00078f28ff */
[----:B------:R4:W1:Y:S01]  /*385f0*/  MUFU.TANH R76, R24 ;  /* 0x00000018004c7308 */ /* 0x0008620000002400 */
[----:B0-----:R-:W-:Y:S02]  /*38600*/  LOP3.LUT R29, R27, 0xfffffffc, RZ, 0xc0, !PT ;  /* 0xfffffffc1b1d7812 */ /* 0x001fe400078ec0ff */
[----:B------:R-:W-:-:S03]  /*38610*/  SHF.R.S32.HI R27, RZ, 0x1f, R15 ;  /* 0x0000001fff1b7819 */ /* 0x000fc6000001140f */
[----:B------:R-:W-:Y:S01]  /*38620*/  IMAD.IADD R29, R64, 0x1, -R29 ;  /* 0x00000001401d7824 */ /* 0x000fe200078e0a1d */
[----:B----4-:R-:W-:Y:S01]  /*38630*/  SHF.R.S32.HI R24, RZ, 0x2, R15 ;  /* 0x00000002ff187819 */ /* 0x010fe2000001140f */
[----:B------:R0:W4:Y:S03]  /*38640*/  MUFU.TANH R72, R28 ;  /* 0x0000001c00487308 */ /* 0x0001260000002400 */
[----:B------:R-:W-:Y:S02]  /*38650*/  LEA.HI R27, R27, R24, RZ, 0x3 ;  /* 0x000000181b1b7211 */ /* 0x000fe400078f18ff */
[----:B------:R-:W-:Y:S02]  /*38660*/  SHF.R.S32.HI R26, RZ, 0x5, R26 ;  /* 0x00000005ff1a7819 */ /* 0x000fe4000001141a */
[----:B------:R-:W-:Y:S02]  /*38670*/  LOP3.LUT R27, R27, 0xfffffff8, RZ, 0xc0, !PT ;  /* 0xfffffff81b1b7812 */ /* 0x000fe400078ec0ff */
[----:B0-----:R-:W-:Y:S01]  /*38680*/  LEA.HI R28, R29, R29, RZ, 0x1 ;  /* 0x0000001d1d1c7211 */ /* 0x001fe200078f08ff */
[----:B---3--:R-:W-:-:S02]  /*38690*/  IMAD R26, R65, 0x4, R26 ;  /* 0x00000004411a7824 */ /* 0x008fc400078e021a */
[----:B------:R-:W-:Y:S01]  /*386a0*/  IMAD.IADD R27, R24, 0x1, -R27 ;  /* 0x00000001181b7824 */ /* 0x000fe200078e0a1b */
[----:B------:R-:W-:-:S03]  /*386b0*/  LOP3.LUT R28, R28, 0x1ffffffe, RZ, 0xc0, !PT ;  /* 0x1ffffffe1c1c7812 */ /* 0x000fc600078ec0ff */
[----:B------:R-:W-:Y:S02]  /*386c0*/  IMAD.U32 R27, R26, 0x10, R27 ;  /* 0x000000101a1b7824 */ /* 0x000fe400078e001b */
[----:B------:R-:W-:Y:S02]  /*386d0*/  IMAD.IADD R28, R29, 0x1, -R28 ;  /* 0x000000011d1c7824 */ /* 0x000fe400078e0a1c */
[----:B------:R-:W-:Y:S02]  /*386e0*/  FMUL.FTZ R40, R42, R14 ;  /* 0x0000000e2a287220 */ /* 0x000fe40000410000 */
[----:B------:R-:W-:-:S04]  /*386f0*/  IMAD R42, R28, 0x8, R27 ;  /* 0x000000081c2a7824 */ /* 0x000fc800078e021b */
[----:B------:R-:W-:-:S04]  /*38700*/  @P2 IMAD.HI.U32 R67, R42, R67, RZ ;  /* 0x000000432a432227 */ /* 0x000fc800078e00ff */
[----:B------:R-:W-:Y:S01]  /*38710*/  FMUL.FTZ R37, R37, R14 ;  /* 0x0000000e25257220 */ /* 0x000fe20000410000 */
[----:B------:R-:W-:Y:S01]  /*38720*/  @P2 SHF.R.U32.HI R42, RZ, R66, R67 ;  /* 0x00000042ff2a2219 */ /* 0x000fe20000011643 */
[-C--:B------:R-:W-:Y:S01]  /*38730*/  FMUL.FTZ R41, R41, R14.reuse ;  /* 0x0000000e29297220 */ /* 0x080fe20000410000 */
[----:B------:R-:W-:Y:S01]  /*38740*/  LOP3.LUT R24, R15, 0x7ffffffc, RZ, 0xc0, !PT ;  /* 0x7ffffffc0f187812 */ /* 0x000fe200078ec0ff */
[----:B------:R-:W-:Y:S02]  /*38750*/  IMAD.SHL.U32 R65, R0, 0x40, RZ ;  /* 0x0000004000417824 */ /* 0x000fe400078e00ff */
[-C--:B------:R-:W-:Y:S01]  /*38760*/  FMUL.FTZ R36, R36, R14.reuse ;  /* 0x0000000e24247220 */ /* 0x080fe20000410000 */
[----:B------:R-:W0:Y:S01]  /*38770*/  SHFL.IDX PT, R26, R42, RZ, 0x1c1f ;  /* 0x001c1fff2a1a7589 */ /* 0x000e2200000e0000 */
[-C--:B------:R-:W-:Y:S01]  /*38780*/  FMUL.FTZ R44, R44, R14.reuse ;  /* 0x0000000e2c2c7220 */ /* 0x080fe20000410000 */
[-C--:B------:R-:W-:Y:S01]  /*38790*/  FMUL.FTZ R62, R35, R14.reuse ;  /* 0x0000000e233e7220 */ /* 0x080fe20000410000 */
[----:B------:R3:W0:Y:S01]  /*387a0*/  MUFU.TANH R75, R41 ;  /* 0x00000029004b7308 */ /* 0x0006220000002400 */
[-C--:B------:R-:W-:Y:S01]  /*387b0*/  FMUL.FTZ R61, R34, R14.reuse ;  /* 0x0000000e223d7220 */ /* 0x080fe20000410000 */
[-C--:B------:R-:W-:Y:S01]  /*387c0*/  FMUL.FTZ R63, R43, R14.reuse ;  /* 0x0000000e2b3f7220 */ /* 0x080fe20000410000 */
[-C--:B------:R-:W-:Y:S01]  /*387d0*/  FMUL.FTZ R59, R30, R14.reuse ;  /* 0x0000000e1e3b7220 */ /* 0x080fe20000410000 */
[-C--:B------:R-:W-:Y:S01]  /*387e0*/  FMUL.FTZ R60, R31, R14.reuse ;  /* 0x0000000e1f3c7220 */ /* 0x080fe20000410000 */
[-C--:B------:R-:W-:Y:S01]  /*387f0*/  FMUL.FTZ R32, R32, R14.reuse ;  /* 0x0000000e20207220 */ /* 0x080fe20000410000 */
[----:B------:R-:W-:-:S02]  /*38800*/  FMUL.FTZ R33, R33, R14 ;  /* 0x0000000e21217220 */ /* 0x000fc40000410000 */
[----:B------:R-:W0:Y:S01]  /*38810*/  MUFU.TANH R35, R37 ;  /* 0x0000002500237308 */ /* 0x000e220000002400 */
[----:B---3--:R-:W-:Y:S01]  /*38820*/  IMAD.IADD R41, R25, 0x1, -R24 ;  /* 0x0000000119297824 */ /* 0x008fe200078e0a18 */
[----:B------:R-:W-:Y:S01]  /*38830*/  IADD3 R24, -R65, 0x1, RZ ;  /* 0x0000000141187810 */ /* 0x000fe20007ffe1ff */
[-C--:B------:R-:W-:Y:S01]  /*38840*/  FMUL.FTZ R38, R38, R14.reuse ;  /* 0x0000000e26267220 */ /* 0x080fe20000410000 */
[-C--:B------:R-:W-:Y:S01]  /*38850*/  FMUL.FTZ R39, R39, R14.reuse ;  /* 0x0000000e27277220 */ /* 0x080fe20000410000 */
[-C--:B------:R-:W-:Y:S01]  /*38860*/  FMUL.FTZ R45, R46, R14.reuse ;  /* 0x0000000e2e2d7220 */ /* 0x080fe20000410000 */
[-C--:B------:R-:W-:Y:S01]  /*38870*/  FMUL.FTZ R48, R48, R14.reuse ;  /* 0x0000000e30307220 */ /* 0x080fe20000410000 */
[-C--:B------:R-:W-:Y:S01]  /*38880*/  FMUL.FTZ R49, R49, R14.reuse ;  /* 0x0000000e31317220 */ /* 0x080fe20000410000 */
[----:B------:R3:W0:Y:S01]  /*38890*/  MUFU.TANH R34, R36 ;  /* 0x0000002400227308 */ /* 0x0006220000002400 */
[-C--:B------:R-:W-:Y:S01]  /*388a0*/  FMUL.FTZ R43, R50, R14.reuse ;  /* 0x0000000e322b7220 */ /* 0x080fe20000410000 */
[-C--:B------:R-:W-:Y:S01]  /*388b0*/  FMUL.FTZ R52, R52, R14.reuse ;  /* 0x0000000e34347220 */ /* 0x080fe20000410000 */
[-C--:B------:R-:W-:Y:S01]  /*388c0*/  FMUL.FTZ R53, R53, R14.reuse ;  /* 0x0000000e35357220 */ /* 0x080fe20000410000 */
[----:B------:R-:W-:-:S04]  /*388d0*/  FMUL.FTZ R54, R54, R14 ;  /* 0x0000000e36367220 */ /* 0x000fc80000410000 */
[----:B------:R2:W0:Y:S01]  /*388e0*/  MUFU.TANH R37, R44 ;  /* 0x0000002c00257308 */ /* 0x0004220000002400 */
[-C--:B---3--:R-:W-:Y:S01]  /*388f0*/  FMUL.FTZ R36, R47, R14.reuse ;  /* 0x0000000e2f247220 */ /* 0x088fe20000410000 */
[----:B------:R-:W-:Y:S01]  /*38900*/  ISETP.GE.AND P3, PT, R13, 0x1, PT ;  /* 0x000000010d00780c */ /* 0x000fe20003f66270 */
[----:B------:R-:W-:Y:S02]  /*38910*/  IMAD R24, R41, -0x2, R24 ;  /* 0xfffffffe29187824 */ /* 0x000fe400078e0218 */
[-C--:B--2---:R-:W-:Y:S01]  /*38920*/  FMUL.FTZ R44, R51, R14.reuse ;  /* 0x0000000e332c7220 */ /* 0x084fe20000410000 */
[----:B------:R-:W-:Y:S02]  /*38930*/  FMUL.FTZ R14, R55, R14 ;  /* 0x0000000e370e7220 */ /* 0x000fe40000410000 */
[----:B------:R-:W2:Y:S01]  /*38940*/  MUFU.TANH R21, R21 ;  /* 0x0000001500157308 */ /* 0x000ea20000002400 */
[----:B------:R-:W-:Y:S02]  /*38950*/  IADD3 R24, -R56, R24, R57 ;  /* 0x0000001838187210 */ /* 0x000fe40007ffe139 */
[----:B------:R-:W-:-:S05]  /*38960*/  LOP3.LUT R15, RZ, R68, RZ, 0x33, !PT ;  /* 0x00000044ff0f7212 */ /* 0x000fca00078e33ff */
        /* <DEDUP_REMOVED lines=44> */
.L_x_6788:
[----:B------:R-:W-:Y:S05]  /*38c30*/  BSYNC B5 ;  /* 0x0000000000057941 */ /* 0x000fea0003800000 */
.L_x_6787:
[----:B------:R-:W-:Y:S01]  /*38c40*/  LOP3.LUT R14, RZ, R14, RZ, 0x33, !PT ;  /* 0x0000000eff0e7212 */ /* 0x000fe200078e33ff */
[----:B------:R-:W-:Y:S06]  /*38c50*/  BRA `(.L_x_6789) ;  /* 0x0000000000287947 */ /* 0x000fec0003800000 */
.L_x_6786:
        /* <DEDUP_REMOVED lines=10> */
.L_x_6789:
[----:B------:R-:W-:Y:S05]  /*38d00*/  BSYNC B4 ;  /* 0x0000000000047941 */ /* 0x000fea0003800000 */
.L_x_6785:
[----:B------:R-:W-:-:S04]  /*38d10*/  IMAD R14, R13, R14, -R65 ;  /* 0x0000000e0d0e7224 */ /* 0x000fc800078e0a41 */
[----:B------:R-:W-:-:S05]  /*38d20*/  IMAD R14, R41, -0x2, R14 ;  /* 0xfffffffe290e7824 */ /* 0x000fca00078e020e */
[----:B------:R-:W-:Y:S02]  /*38d30*/  VIMNMX R47, R47, R14, !PT ;  /* 0x0000000e2f2f7248 */ /* 0x000fe40007fe0100 */
[----:B------:R-:W-:-:S07]  /*38d40*/  VIADDMNMX R46, R14, R13, R46, PT ;  /* 0x0000000d0e2e7246 */ /* 0x000fce000380012e */
.L_x_6784:
[----:B------:R-:W-:Y:S05]  /*38d50*/  BSYNC B3 ;  /* 0x0000000000037941 */ /* 0x000fea0003800000 */
.L_x_6783:
[C---:B------:R-:W-:Y:S01]  /*38d60*/  ISETP.GE.AND P3, PT, R70.reuse, 0x9, PT ;  /* 0x000000094600780c */ /* 0x040fe20003f66270 */
[----:B------:R-:W0:Y:S01]  /*38d70*/  SHFL.IDX PT, R42, R42, 0x1, 0x1c1f ;  /* 0x003c1f002a2a7f89 */ /* 0x000e2200000e0000 */
        /* <DEDUP_REMOVED lines=12> */
[----:B-1----:R-:W-:Y:S02]  /*38e40*/  FSEL R31, R73, -INF , !P4 ;  /* 0xff800000491f7808 */ /* 0x002fe40006000000 */
        /* <DEDUP_REMOVED lines=61> */
[----:B0-----:R-:W-:-:S03]  /*39220*/  IMAD.IADD R47, R50, 0x1, R42 ;  /* 0x00000001322f7824 */ /* 0x001fc600078e022a */
        /* <DEDUP_REMOVED lines=21> */
.L_x_6795:
[----:B------:R-:W-:Y:S05]  /*39380*/  BSYNC B5 ;  /* 0x0000000000057941 */ /* 0x000fea0003800000 */
.L_x_6794:
[----:B------:R-:W-:Y:S01]  /*39390*/  LOP3.LUT R56, RZ, R56, RZ, 0x33, !PT ;  /* 0x00000038ff387212 */ /* 0x000fe200078e33ff */
[----:B------:R-:W-:Y:S06]  /*393a0*/  BRA `(.L_x_6796) ;  /* 0x0000000000287947 */ /* 0x000fec0003800000 */
.L_x_6793:
        /* <DEDUP_REMOVED lines=10> */
.L_x_6796:
[----:B------:R-:W-:Y:S05]  /*39450*/  BSYNC B4 ;  /* 0x0000000000047941 */ /* 0x000fea0003800000 */
.L_x_6792:
[----:B------:R-:W-:-:S04]  /*39460*/  IMAD R56, R13, R56, -R65 ;  /* 0x000000380d387224 */ /* 0x000fc800078e0a41 */
[----:B------:R-:W-:-:S05]  /*39470*/  IMAD R56, R41, -0x2, R56 ;  /* 0xfffffffe29387824 */ /* 0x000fca00078e0238 */
[----:B------:R-:W-:Y:S02]  /*39480*/  VIADDMNMX R46, R56, R13, R46, PT ;  /* 0x0000000d382e7246 */ /* 0x000fe4000380012e */
[----:B------:R-:W-:-:S07]  /*39490*/  VIMNMX R47, R47, R56, !PT ;  /* 0x000000382f2f7248 */ /* 0x000fce0007fe0100 */
.L_x_6791:
[----:B------:R-:W-:Y:S05]  /*394a0*/  BSYNC B3 ;  /* 0x0000000000037941 */ /* 0x000fea0003800000 */
.L_x_6790:
        /* <DEDUP_REMOVED lines=50> */
[C---:B------:R-:W-:Y:S02]  /*397d0*/  ISETP.GT.AND P3, PT, R47.reuse, 0x30, !P3 ;  /* 0x000000302f00780c */ /* 0x040fe40005f64270 */
[----:B------:R-:W-:-:S02]  /*397e0*/  ISETP.GT.AND P4, PT, R47, 0x31, !P4 ;  /* 0x000000312f00780c */ /* 0x000fc40006784270 */
[C---:B------:R-:W-:Y:S02]  /*397f0*/  ISETP.GT.AND P5, PT, R47.reuse, 0x38, !P5 ;  /* 0x000000382f00780c */ /* 0x040fe40006fa4270 */
[----:B------:R-:W-:Y:S02]  /*39800*/  ISETP.GT.AND P6, PT, R47, 0x39, !P6 ;  /* 0x000000392f00780c */ /* 0x000fe400077c4270 */
[C---:B------:R-:W-:Y:S02]  /*39810*/  ISETP.LT.OR P2, PT, R46.reuse, 0x2a, P2 ;  /* 0x0000002a2e00780c */ /* 0x040fe40001741670 */
[----:B------:R-:W-:Y:S02]  /*39820*/  ISETP.LT.OR P3, PT, R46, 0x31, P3 ;  /* 0x000000312e00780c */ /* 0x000fe40001f61670 */
[----:B------:R-:W-:Y:S02]  /*39830*/  FSEL R56, R36, -INF , !P2 ;  /* 0xff80000024387808 */ /* 0x000fe40005000000 */
[----:B------:R-:W-:-:S02]  /*39840*/  ISETP.LT.OR P4, PT, R46, 0x32, P4 ;  /* 0x000000322e00780c */ /* 0x000fc40002781670 */
[----:B------:R-:W-:Y:S02]  /*39850*/  FSEL R64, R43, -INF , !P3 ;  /* 0xff8000002b407808 */ /* 0x000fe40005800000 */
[----:B------:R-:W-:Y:S02]  /*39860*/  ISETP.LT.OR P5, PT, R46, 0x39, P5 ;  /* 0x000000392e00780c */ /* 0x000fe40002fa1670 */
[----:B------:R-:W-:Y:S02]  /*39870*/  FSEL R66, R44, -INF , !P4 ;  /* 0xff8000002c427808 */ /* 0x000fe40006000000 */
[----:B------:R-:W-:Y:S01]  /*39880*/  ISETP.LT.OR P6, PT, R46, 0x3a, P6 ;  /* 0x0000003a2e00780c */ /* 0x000fe200037c1670 */
[----:B------:R-:W3:Y:S01]  /*39890*/  LD.E R44, desc[UR4][R10.64+0x20] ;  /* 0x000020040a2c7980 */ /* 0x000ee2000c101900 */
[----:B------:R-:W-:Y:S02]  /*398a0*/  FSEL R54, R54, -INF , !P5 ;  /* 0xff80000036367808 */ /* 0x000fe40006800000 */
[----:B------:R-:W-:-:S02]  /*398b0*/  R2UR UR6, R4 ;  /* 0x00000000040672ca */ /* 0x000fc400000e0000 */
[----:B------:R-:W-:Y:S02]  /*398c0*/  R2UR UR7, R5 ;  /* 0x00000000050772ca */ /* 0x000fe400000e0000 */
[----:B------:R-:W-:Y:S02]  /*398d0*/  FSEL R68, R51, -INF , !P6 ;  /* 0xff80000033447808 */ /* 0x000fe40007000000 */
[----:B--2---:R-:W-:Y:S02]  /*398e0*/  FMNMX.FTZ R48, R37, R12, !PT ;  /* 0x0000000c25307209 */ /* 0x004fe40007810000 */
        /* <DEDUP_REMOVED lines=19> */
[----:B------:R-:W-:Y:S01]  /*39a20*/  FMNMX.FTZ R48, R26, R45, !PT ;  /* 0x0000002d1a307209 */ /* 0x000fe20007810000 */
[----:B------:R-:W2:Y:S01]  /*39a30*/  LD.E R50, desc[UR6][R10.64+0x14] ;  /* 0x000014060a327980 */ /* 0x000ea2000c101900 */
        /* <DEDUP_REMOVED lines=32> */
[----:B------:R-:W-:Y:S02]  /*39c40*/  FMUL.FTZ R12, R45, R44 ;  /* 0x0000002c2d0c7220 */ /* 0x000fe40000410000 */
[----:B------:R-:W-:-:S04]  /*39c50*/  FMUL.FTZ R13, R44, R13 ;  /* 0x0000000d2c0d7220 */ /* 0x000fc80000410000 */
[----:B------:R-:W5:Y:S08]  /*39c60*/  MUFU.EX2 R12, R12 ;  /* 0x0000000c000c7308 */ /* 0x000f700000000800 */
[----:B------:R-:W2:Y:S01]  /*39c70*/  MUFU.EX2 R13, R13 ;  /* 0x0000000d000d7308 */ /* 0x000ea20000000800 */
[----:B------:R0:W-:Y:S01]  /*39c80*/  ST.E desc[UR4][R10.64+0x4], R43 ;  /* 0x0000042b0a007985 */ /* 0x0001e2000c101904 */
[----:B-----5:R-:W-:Y:S01]  /*39c90*/  FMUL.FTZ R49, R12, R47 ;  /* 0x0000002f0c317220 */ /* 0x020fe20000410000 */
[----:B--2---:R-:W-:-:S04]  /*39ca0*/  FMUL.FTZ R51, R13, R50 ;  /* 0x000000320d337220 */ /* 0x004fc80000410000 */
[----:B------:R0:W-:Y:S04]  /*39cb0*/  ST.E desc[UR6][R10.64+0x10], R49 ;  /* 0x000010310a007985 */ /* 0x0001e8000c101906 */
[----:B------:R0:W-:Y:S04]  /*39cc0*/  ST.E desc[UR8][R10.64+0x14], R51 ;  /* 0x000014330a007985 */ /* 0x0001e8000c101908 */
[----:B------:R-:W2:Y:S04]  /*39cd0*/  LDL.64 R44, [R8+0x78] ;  /* 0x00007800082c7983 */ /* 0x000ea80000100a00 */
[----:B--2---:R-:W2:Y:S04]  /*39ce0*/  LD.E.64 R46, desc[UR4][R44.64] ;  /* 0x000000042c2e7980 */ /* 0x004ea8000c101b00 */
[----:B--2---:R-:W2:Y:S01]  /*39cf0*/  LD.E R36, desc[UR4][R46.64+0x4] ;  /* 0x000004042e247980 */ /* 0x004ea2000c101900 */
[----:B------:R-:W-:Y:S01]  /*39d00*/  BSSY B3, `(.L_x_6797) ;  /* 0x0000010000037945 */ /* 0x000fe20003800000 */
[----:B--2---:R-:W-:-:S13]  /*39d10*/  ISETP.NE.AND P2, PT, R36, RZ, PT ;  /* 0x000000ff2400720c */ /* 0x004fda0003f45270 */
[----:B0-----:R-:W-:Y:S05]  /*39d20*/  @P2 BRA `(.L_x_6798) ;  /* 0x0000000000342947 */ /* 0x001fea0003800000 */
        /* <DEDUP_REMOVED lines=13> */
.L_x_6798:
[----:B------:R-:W-:Y:S05]  /*39e00*/  BSYNC B3 ;  /* 0x0000000000037941 */ /* 0x000fea0003800000 */
.L_x_6797:
        /* <DEDUP_REMOVED lines=13> */
.L_x_6800:
[----:B------:R-:W-:Y:S05]  /*39ee0*/  BSYNC B3 ;  /* 0x0000000000037941 */ /* 0x000fea0003800000 */
.L_x_6799:
        /* <DEDUP_REMOVED lines=26> */
[-C--:B------:R-:W-:Y:S01]  /*3a090*/  FFMA.FTZ R60, R60, R36.reuse, -R45 ;  /* 0x000000243c3c7223 */ /* 0x080fe2000001082d */
[-C--:B------:R-:W-:Y:S01]  /*3a0a0*/  FFMA.FTZ R32, R32, R36.reuse, -R43 ;  /* 0x0000002420207223 */ /* 0x080fe2000001082b */
[-C--:B------:R-:W-:Y:S01]  /*3a0b0*/  FFMA.FTZ R61, R61, R36.reuse, -R45 ;  /* 0x000000243d3d7223 */ /* 0x080fe2000001082d */
[-CC-:B------:R-:W-:Y:S01]  /*3a0c0*/  FFMA.FTZ R27, R27, R36.reuse, -R43.reuse ;  /* 0x000000241b1b7223 */ /* 0x180fe2000001082b */
[-CC-:B------:R-:W-:Y:S01]  /*3a0d0*/  FFMA.FTZ R26, R26, R36.reuse, -R43.reuse ;  /* 0x000000241a1a7223 */ /* 0x180fe2000001082b */
[-C--:B------:R-:W-:Y:S01]  /*3a0e0*/  FFMA.FTZ R33, R33, R36.reuse, -R43 ;  /* 0x0000002421217223 */ /* 0x080fe2000001082b */
[----:B------:R-:W-:Y:S01]  /*3a0f0*/  MUFU.EX2 R44, R44 ;  /* 0x0000002c002c7308 */ /* 0x000fe20000000800 */
[-C--:B------:R-:W-:Y:S01]  /*3a100*/  FFMA.FTZ R62, R62, R36.reuse, -R45 ;  /* 0x000000243e3e7223 */ /* 0x080fe2000001082d */
[-C--:B------:R-:W-:Y:S01]  /*3a110*/  FFMA.FTZ R34, R34, R36.reuse, -R43 ;  /* 0x0000002422227223 */ /* 0x080fe2000001082b */
[-C--:B------:R-:W-:Y:S01]  /*3a120*/  FFMA.FTZ R42, R42, R36.reuse, -R45 ;  /* 0x000000242a2a7223 */ /* 0x080fe2000001082d */
[-CC-:B------:R-:W-:Y:S01]  /*3a130*/  FFMA.FTZ R14, R14, R36.reuse, -R43.reuse ;  /* 0x000000240e0e7223 */ /* 0x180fe2000001082b */
[-CC-:B------:R-:W-:Y:S01]  /*3a140*/  FFMA.FTZ R15, R15, R36.reuse, -R43.reuse ;  /* 0x000000240f0f7223 */ /* 0x180fe2000001082b */
[-C--:B------:R-:W-:Y:S01]  /*3a150*/  FFMA.FTZ R35, R35, R36.reuse, -R43 ;  /* 0x0000002423237223 */ /* 0x080fe2000001082b */
[-C--:B------:R-:W-:Y:S01]  /*3a160*/  FFMA.FTZ R41, R41, R36.reuse, -R45 ;  /* 0x0000002429297223 */ /* 0x080fe2000001082d */
[----:B------:R-:W0:Y:S01]  /*3a170*/  MUFU.EX2 R168, R29 ;  /* 0x0000001d00a87308 */ /* 0x000e220000000800 */
[-CC-:B------:R-:W-:Y:S01]  /*3a180*/  FFMA.FTZ R25, R25, R36.reuse, -R43.reuse ;  /* 0x0000002419197223 */ /* 0x180fe2000001082b */
[-CC-:B------:R-:W-:Y:S01]  /*3a190*/  FFMA.FTZ R28, R28, R36.reuse, -R43.reuse ;  /* 0x000000241c1c7223 */ /* 0x180fe2000001082b */
[-CC-:B------:R-:W-:Y:S01]  /*3a1a0*/  FFMA.FTZ R24, R24, R36.reuse, -R43.reuse ;  /* 0x0000002418187223 */ /* 0x180fe2000001082b */
[-C--:B------:R-:W-:Y:S01]  /*3a1b0*/  FFMA.FTZ R43, R21, R36.reuse, -R43 ;  /* 0x00000024152b7223 */ /* 0x080fe2000001082b */
        /* <DEDUP_REMOVED lines=8> */
[----:B------:R-:W-:-:S03]  /*3a240*/  FFMA.FTZ R36, R68, R36, -R45 ;  /* 0x0000002444247223 */ /* 0x000fc6000001082d */
[----:B------:R-:W2:Y:S08]  /*3a250*/  MUFU.EX2 R30, R30 ;  /* 0x0000001e001e7308 */ /* 0x000eb00000000800 */
[----:B------:R-:W3:Y:S08]  /*3a260*/  MUFU.EX2 R59, R59 ;  /* 0x0000003b003b7308 */ /* 0x000ef00000000800 */
[----:B------:R-:W4:Y:S08]  /*3a270*/  MUFU.EX2 R31, R31 ;  /* 0x0000001f001f7308 */ /* 0x000f300000000800 */
[----:B------:R-:W4:Y:S08]  /*3a280*/  MUFU.EX2 R60, R60 ;  /* 0x0000003c003c7308 */ /* 0x000f300000000800 */
[----:B------:R-:W-:Y:S08]  /*3a290*/  MUFU.EX2 R32, R32 ;  /* 0x0000002000207308 */ /* 0x000ff00000000800 */
[----:B------:R5:W-:Y:S08]  /*3a2a0*/  MUFU.EX2 R9, R27 ;  /* 0x0000001b00097308 */ /* 0x000bf00000000800 */
[----:B------:R1:W-:Y:S01]  /*3a2b0*/  MUFU.EX2 R178, R26 ;  /* 0x0000001a00b27308 */ /* 0x0003e20000000800 */
[----:B-----5:R-:W-:-:S04]  /*3a2c0*/  FADD.FTZ R27, R37, R50 ;  /* 0x00000032251b7221 */ /* 0x020fc80000010000 */
[----:B0-----:R-:W-:-:S03]  /*3a2d0*/  FADD.FTZ R27, R168, R27 ;  /* 0x0000001ba81b7221 */ /* 0x001fc60000010000 */
[----:B------:R-:W0:Y:S01]  /*3a2e0*/  MUFU.EX2 R61, R61 ;  /* 0x0000003d003d7308 */ /* 0x000e220000000800 */
[----:B-1----:R-:W-:-:S04]  /*3a2f0*/  FADD.FTZ R26, R44, R51 ;  /* 0x000000332c1a7221 */ /* 0x002fc80000010000 */
[----:B------:R-:W-:-:S03]  /*3a300*/  FADD.FTZ R26, R169, R26 ;  /* 0x0000001aa91a7221 */ /* 0x000fc60000010000 */
[----:B------:R-:W-:Y:S08]  /*3a310*/  MUFU.EX2 R33, R33 ;  /* 0x0000002100217308 */ /* 0x000ff00000000800 */
[----:B------:R-:W1:Y:S08]  /*3a320*/  MUFU.EX2 R62, R62 ;  /* 0x0000003e003e7308 */ /* 0x000e700000000800 */
[----:B------:R-:W-:Y:S08]  /*3a330*/  MUFU.EX2 R34, R34 ;  /* 0x0000002200227308 */ /* 0x000ff00000000800 */
[----:B------:R2:W-:Y:S08]  /*3a340*/  MUFU.EX2 R182, R14 ;  /* 0x0000000e00b67308 */ /* 0x0005f00000000800 */
[----:B------:R3:W-:Y:S01]  /*3a350*/  MUFU.EX2 R29, R15 ;  /* 0x0000000f001d7308 */ /* 0x0007e20000000800 */
[----:B--2---:R-:W-:-:S07]  /*3a360*/  FADD.FTZ R14, R30, R27 ;  /* 0x0000001b1e0e7221 */ /* 0x004fce0000010000 */
[----:B------:R-:W2:Y:S01]  /*3a370*/  MUFU.EX2 R42, R42 ;  /* 0x0000002a002a7308 */ /* 0x000ea20000000800 */
[----:B---3--:R-:W-:-:S07]  /*3a380*/  FADD.FTZ R15, R59, R26 ;  /* 0x0000001a3b0f7221 */ /* 0x008fce0000010000 */
[----:B------:R-:W-:Y:S08]  /*3a390*/  MUFU.EX2 R35, R35 ;  /* 0x0000002300237308 */ /* 0x000ff00000000800 */
[----:B------:R4:W-:Y:S08]  /*3a3a0*/  MUFU.EX2 R21, R25 ;  /* 0x0000001900157308 */ /* 0x0009f00000000800 */
[----:B------:R-:W3:Y:S01]  /*3a3b0*/  MUFU.EX2 R41, R41 ;  /* 0x0000002900297308 */ /* 0x000ee20000000800 */
[----:B----4-:R-:W-:Y:S01]  /*3a3c0*/  FADD.FTZ R25, R31, R14 ;  /* 0x0000000e1f197221 */ /* 0x010fe20000010000 */
[----:B------:R-:W-:-:S04]  /*3a3d0*/  FADD.FTZ R14, R60, R15 ;  /* 0x0000000f3c0e7221 */ /* 0x000fc80000010000 */
[----:B0-----:R-:W-:Y:S02]  /*3a3e0*/  FADD.FTZ R15, R61, R14 ;  /* 0x0000000e3d0f7221 */ /* 0x001fe40000010000 */
[----:B------:R-:W0:Y:S02]  /*3a3f0*/  MUFU.EX2 R28, R28 ;  /* 0x0000001c001c7308 */ /* 0x000e240000000800 */
[----:B-1----:R-:W-:-:S06]  /*3a400*/  FADD.FTZ R15, R62, R15 ;  /* 0x0000000f3e0f7221 */ /* 0x002fcc0000010000 */
[----:B------:R1:W-:Y:S08]  /*3a410*/  MUFU.EX2 R180, R24 ;  /* 0x0000001800b47308 */ /* 0x0003f00000000800 */
[----:B------:R-:W4:Y:S01]  /*3a420*/  MUFU.EX2 R40, R40 ;  /* 0x0000002800287308 */ /* 0x000f220000000800 */
[----:B-1----:R-:W-:-:S04]  /*3a430*/  FADD.FTZ R24, R32, R25 ;  /* 0x0000001920187221 */ /* 0x002fc80000010000 */
[----:B------:R-:W-:Y:S01]  /*3a440*/  FADD.FTZ R25, R33, R24 ;  /* 0x0000001821197221 */ /* 0x000fe20000010000 */
[----:B--2---:R-:W-:Y:S02]  /*3a450*/  FADD.FTZ R24, R42, R15 ;  /* 0x0000000f2a187221 */ /* 0x004fe40000010000 */
[----:B------:R-:W1:Y:S01]  /*3a460*/  MUFU.EX2 R39, R39 ;  /* 0x0000002700277308 */ /* 0x000e620000000800 */
[----:B------:R-:W-:Y:S01]  /*3a470*/  FADD.FTZ R14, R34, R25 ;  /* 0x00000019220e7221 */ /* 0x000fe20000010000 */
[----:B---3--:R-:W-:-:S03]  /*3a480*/  FADD.FTZ R25, R41, R24 ;  /* 0x0000001829197221 */ /* 0x008fc60000010000 */
[----:B------:R-:W-:-:S03]  /*3a490*/  FADD.FTZ R15, R35, R14 ;  /* 0x0000000e230f7221 */ /* 0x000fc60000010000 */
[----:B------:R-:W2:Y:S01]  /*3a4a0*/  MUFU.EX2 R38, R38 ;  /* 0x0000002600267308 */ /* 0x000ea20000000800 */
[----:B0-----:R-:W-:Y:S01]  /*3a4b0*/  FADD.FTZ R14, R28, R15 ;  /* 0x0000000f1c0e7221 */ /* 0x001fe20000010000 */
[----:B----4-:R-:W-:-:S03]  /*3a4c0*/  FADD.FTZ R24, R40, R25 ;  /* 0x0000001928187221 */ /* 0x010fc60000010000 */
[----:B------:R-:W-:-:S03]  /*3a4d0*/  FADD.FTZ R15, R9, R14 ;  /* 0x0000000e090f7221 */ /* 0x000fc60000010000 */
[----:B------:R-:W0:Y:S01]  /*3a4e0*/  MUFU.EX2 R179, R46 ;  /* 0x0000002e00b37308 */ /* 0x000e220000000800 */
[----:B-1----:R-:W-:Y:S01]  /*3a4f0*/  FADD.FTZ R25, R39, R24 ;  /* 0x0000001827197221 */ /* 0x002fe20000010000 */
[----:B------:R-:W-:-:S04]  /*3a500*/  FADD.FTZ R14, R178, R15 ;  /* 0x0000000fb20e7221 */ /* 0x000fc80000010000 */
[----:B------:R-:W-:Y:S02]  /*3a510*/  FADD.FTZ R15, R21, R14 ;  /* 0x0000000e150f7221 */ /* 0x000fe40000010000 */
[----:B------:R-:W1:Y:S01]  /*3a520*/  MUFU.EX2 R47, R47 ;  /* 0x0000002f002f7308 */ /* 0x000e620000000800 */
[----:B--2---:R-:W-:Y:S01]  /*3a530*/  FADD.FTZ R24, R38, R25 ;  /* 0x0000001926187221 */ /* 0x004fe20000010000 */
[----:B------:R-:W-:-:S04]  /*3a540*/  FADD.FTZ R14, R180, R15 ;  /* 0x0000000fb40e7221 */ /* 0x000fc80000010000 */
[----:B------:R-:W-:Y:S02]  /*3a550*/  FADD.FTZ R25, R29, R14 ;  /* 0x0000000e1d197221 */ /* 0x000fe40000010000 */
[----:B------:R-:W2:Y:S01]  /*3a560*/  MUFU.EX2 R48, R48 ;  /* 0x0000003000307308 */ /* 0x000ea20000000800 */
[----:B0-----:R-:W-:-:S07]  /*3a570*/  FADD.FTZ R24, R179, R24 ;  /* 0x00000018b3187221 */ /* 0x001fce0000010000 */
[----:B------:R-:W0:Y:S01]  /*3a580*/  MUFU.EX2 R49, R49 ;  /* 0x0000003100317308 */ /* 0x000e220000000800 */
[----:B-1----:R-:W-:Y:S01]  /*3a590*/  FADD.FTZ R15, R47, R24 ;  /* 0x000000182f0f7221 */ /* 0x002fe20000010000 */
[----:B------:R-:W-:-:S06]  /*3a5a0*/  FADD.FTZ R24, R182, R25 ;  /* 0x00000019b6187221 */ /* 0x000fcc0000010000 */
[----:B------:R-:W1:Y:S01]  /*3a5b0*/  MUFU.EX2 R43, R43 ;  /* 0x0000002b002b7308 */ /* 0x000e620000000800 */
[----:B--2---:R-:W-:-:S07]  /*3a5c0*/  FADD.FTZ R14, R48, R15 ;  /* 0x0000000f300e7221 */ /* 0x004fce0000010000 */
[----:B------:R-:W2:Y:S01]  /*3a5d0*/  MUFU.EX2 R36, R36 ;  /* 0x0000002400247308 */ /* 0x000ea20000000800 */
[----:B0-----:R-:W-:Y:S01]  /*3a5e0*/  FADD.FTZ R15, R49, R14 ;  /* 0x0000000e310f7221 */ /* 0x001fe20000010000 */
[----:B-1----:R-:W-:-:S05]  /*3a5f0*/  FADD.FTZ R45, R43, R24 ;  /* 0x000000182b2d7221 */ /* 0x002fca0000010000 */
[----:B------:R-:W-:Y:S01]  /*3a600*/  ST.E desc[UR4][R10.64+0x10], R45 ;  /* 0x0000102d0a007985 */ /* 0x000fe2000c101904 */
[----:B--2---:R-:W-:-:S05]  /*3a610*/  FADD.FTZ R51, R36, R15 ;  /* 0x0000000f24337221 */ /* 0x004fca0000010000 */
[----:B------:R0:W-:Y:S04]  /*3a620*/  ST.E desc[UR6][R10.64+0x14], R51 ;  /* 0x000014330a007985 */ /* 0x0001e8000c101906 */
[----:B------:R-:W2:Y:S01]  /*3a630*/  LDL.64 R24, [R8+0x80] ;  /* 0x0000800008187983 */ /* 0x000ea20000100a00 */
[----:B------:R-:W-:Y:S06]  /*3a640*/  BAR.SYNC.DEFER_BLOCKING 0xf, 0x100 ;  /* 0x03c4000000007b1d */ /* 0x000fec0000010000 */
[----:B------:R-:W3:Y:S04]  /*3a650*/  LDL.64 R14, [R8+0x88] ;  /* 0x00008800080e7983 */ /* 0x000ee80000100a00 */
[----:B--2---:R-:W2:Y:S04]  /*3a660*/  LD.E.64 R24, desc[UR4][R24.64+0x10] ;  /* 0x0000100418187980 */ /* 0x004ea8000c101b00 */
[----:B--2---:R-:W2:Y:S04]  /*3a670*/  LD.E.64 R26, desc[UR6][R24.64+0x8] ;  /* 0x00000806181a7980 */ /* 0x004ea8000c101b00 */
[----:B------:R-:W4:Y:S01]  /*3a680*/  LD.E.64 R52, desc[UR4][R24.64] ;  /* 0x0000000418347980 */ /* 0x000f22000c101b00 */
        /* <DEDUP_REMOVED lines=17> */
[--C-:B----4-:R-:W-:Y:S02]  /*3a7a0*/  IMAD R53, R53, 0x2, R26.reuse ;  /* 0x0000000235357824 */ /* 0x110fe400078e021a */
[C---:B0-----:R-:W-:Y:S02]  /*3a7b0*/  IMAD R10, R52.reuse, 0x2, R26 ;  /* 0x00000002340a7824 */ /* 0x041fe400078e021a */
[----:B------:R-:W-:Y:S01]  /*3a7c0*/  IMAD R52, R52, 0x2, R53 ;  /* 0x0000000234347824 */ /* 0x000fe200078e0235 */
[----:B------:R-:W-:Y:S04]  /*3a7d0*/  STSM.16.M88.4 [R26], R168 ;  /* 0x000000a81a007844 */ /* 0x000fe80000000200 */
[----:B------:R0:W-:Y:S04]  /*3a7e0*/  STSM.16.M88.4 [R10], R172 ;  /* 0x000000ac0a007844 */ /* 0x0001e80000000200 */
[----:B------:R1:W-:Y:S04]  /*3a7f0*/  STSM.16.M88.4 [R53], R176 ;  /* 0x000000b035007844 */ /* 0x0003e80000000200 */
[----:B------:R-:W-:Y:S04]  /*3a800*/  STSM.16.M88.4 [R52], R180 ;  /* 0x000000b434007844 */ /* 0x000fe80000000200 */
[----:B---3--:R-:W2:Y:S04]  /*3a810*/  LD.E R11, desc[UR6][R14.64+0x4] ;  /* 0x000004060e0b7980 */ /* 0x008ea8000c101900 */
[----:B------:R-:W3:Y:S04]  /*3a820*/  LD.E R9, desc[UR4][R14.64] ;  /* 0x000000040e097980 */ /* 0x000ee8000c101900 */
[----:B------:R-:W4:Y:S01]  /*3a830*/  LD.E R21, desc[UR8][R14.64+0x10] ;  /* 0x000010080e157980 */ /* 0x000f22000c101900 */
[----:B------:R-:W-:-:S02]  /*3a840*/  R2UR UR18, R4 ;  /* 0x00000000041272ca */ /* 0x000fc400000e0000 */
[C---:B------:R-:W-:Y:S01]  /*3a850*/  R2UR UR19, R5.reuse ;  /* 0x00000000051372ca */ /* 0x040fe200000e0000 */
[----:B0-----:R-:W5:Y:S01]  /*3a860*/  LD.E R10, desc[UR6][R14.64+0x8] ;  /* 0x000008060e0a7980 */ /* 0x001f62000c101900 */
        /* <DEDUP_REMOVED lines=44> */
[----:B--2---:R-:W-:-:S05]  /*3ab30*/  FMUL.FTZ R11, R12, R11 ;  /* 0x0000000b0c0b7220 */ /* 0x004fca0000410000 */
[----:B------:R0:W-:Y:S04]  /*3ab40*/  ST.E desc[UR6][R14.64+0x4], R11 ;  /* 0x0000040b0e007985 */ /* 0x0001e8000c101906 */
[----:B0-----:R-:W2:Y:S01]  /*3ab50*/  LD.E R11, desc[UR6][R14.64+0x140] ;  /* 0x000140060e0b7980 */ /* 0x001ea2000c101900 */
[C---:B---3--:R-:W-:Y:S01]  /*3ab60*/  FMUL.FTZ R9, R12.reuse, R9 ;  /* 0x000000090c097220 */ /* 0x048fe20000410000 */
[----:B----4-:R-:W-:-:S04]  /*3ab70*/  FMUL.FTZ R21, R12, R21 ;  /* 0x000000150c157220 */ /* 0x010fc80000410000 */
[----:B------:R0:W-:Y:S04]  /*3ab80*/  ST.E desc[UR4][R14.64], R9 ;  /* 0x000000090e007985 */ /* 0x0001e8000c101904 */
[----:B------:R1:W-:Y:S04]  /*3ab90*/  ST.E desc[UR8][R14.64+0x10], R21 ;  /* 0x000010150e007985 */ /* 0x0003e8000c101908 */
[----:B0-----:R-:W3:Y:S04]  /*3aba0*/  LD.E R9, desc[UR18][R14.64+0x134] ;  /* 0x000134120e097980 */ /* 0x001ee8000c101900 */
[----:B-1----:R-:W4:Y:S01]  /*3abb0*/  LD.E R21, desc[UR6][R14.64+0x144] ;  /* 0x000144060e157980 */ /* 0x002f22000c101900 */
        /* <DEDUP_REMOVED lines=64> */
[----:B------:R5:W-:Y:S02]  /*3afc0*/  ST.E desc[UR4][R14.64+0x1e4], R11 ;  /* 0x0001e40b0e007985 */ /* 0x000be4000c101904 */
[----:B-----5:R-:W-:Y:S02]  /*3afd0*/  FMUL.FTZ R11, R13, R10 ;  /* 0x0000000a0d0b7220 */ /* 0x020fe40000410000 */
[----:B------:R-:W2:Y:S01]  /*3afe0*/  LD.E R10, desc[UR6][R14.64+0xc] ;  /* 0x00000c060e0a7980 */ /* 0x000ea2000c101900 */
[C---:B---3--:R-:W-:Y:S01]  /*3aff0*/  FMUL.FTZ R9, R12.reuse, R9 ;  /* 0x000000090c097220 */ /* 0x048fe20000410000 */
[----:B----4-:R-:W-:-:S04]  /*3b000*/  FMUL.FTZ R21, R12, R21 ;  /* 0x000000150c157220 */ /* 0x010fc80000410000 */
[----:B------:R0:W-:Y:S04]  /*3b010*/  ST.E desc[UR4][R14.64+0x1e0], R9 ;  /* 0x0001e0090e007985 */ /* 0x0001e8000c101904 */
[----:B------:R2:W-:Y:S04]  /*3b020*/  ST.E desc[UR4][R14.64+0x1f0], R21 ;  /* 0x0001f0150e007985 */ /* 0x0005e8000c101904 */
[----:B0-----:R-:W3:Y:S01]  /*3b030*/  LD.E R9, desc[UR6][R14.64+0x1f4] ;  /* 0x0001f4060e097980 */ /* 0x001ee2000c101900 */
[----:B--2---:R-:W-:-:S03]  /*3b040*/  FMUL.FTZ R21, R13, R10 ;  /* 0x0000000a0d157220 */ /* 0x004fc60000410000 */
[----:B------:R-:W2:Y:S01]  /*3b050*/  LD.E R10, desc[UR6][R14.64+0x18] ;  /* 0x000018060e0a7980 */ /* 0x000ea2000c101900 */
[----:B---3--:R-:W-:-:S05]  /*3b060*/  FMUL.FTZ R9, R12, R9 ;  /* 0x000000090c097220 */ /* 0x008fca0000410000 */
[----:B------:R2:W-:Y:S02]  /*3b070*/  ST.E desc[UR4][R14.64+0x1f4], R9 ;  /* 0x0001f4090e007985 */ /* 0x0005e4000c101904 */
[C---:B--2---:R-:W-:Y:S02]  /*3b080*/  FMUL.FTZ R9, R13.reuse, R10 ;  /* 0x0000000a0d097220 */ /* 0x044fe40000410000 */
[----:B------:R-:W2:Y:S04]  /*3b090*/  LD.E R10, desc[UR6][R14.64+0x1c] ;  /* 0x00001c060e0a7980 */ /* 0x000ea8000c101900 */
[----:B------:R2:W-:Y:S02]  /*3b0a0*/  ST.E desc[UR4][R14.64+0x8], R11 ;  /* 0x0000080b0e007985 */ /* 0x0005e4000c101904 */
[----:B--2---:R-:W-:-:S02]  /*3b0b0*/  FMUL.FTZ R11, R13, R10 ;  /* 0x0000000a0d0b7220 */ /* 0x004fc40000410000 */
[----:B------:R-:W2:Y:S04]  /*3b0c0*/  LD.E R10, desc[UR6][R14.64+0x28] ;  /* 0x000028060e0a7980 */ /* 0x000ea8000c101900 */
        /* <DEDUP_REMOVED lines=56> */
[----:B------:R-:W2:Y:S01]  /*3b450*/  LD.E R10, desc[UR6][R14.64+0xbc] ;  /* 0x0000bc060e0a7980 */ /* 0x000ea2000c101900 */
        /* <DEDUP_REMOVED lines=661> */
[----:B------:R-:W-:Y:S02]  /*3ddb0*/  R2UR UR4, R4 ;  /* 0x00000000040472ca */ /* 0x000fe400000e0000 */
[----:B------:R-:W-:Y:S01]  /*3ddc0*/  R2UR UR5, R5 ;  /* 0x00000000050572ca */ /* 0x000fe200000e0000 */
[----:B---3--:R-:W-:-:S12]  /*3ddd0*/  WARPGROUP.ARRIVE ;  /* 0x00000000000079c5 */ /* 0x008fd80000000000 */
        /* <DEDUP_REMOVED lines=329> */
[----:B------:R-:W-:Y:S02]  /*3f270*/  R2UR UR54, R4 ;  /* 0x00000000043672ca */ /* 0x000fe400000e0000 */
        /* <DEDUP_REMOVED lines=1973> */
.L_x_6801:
[----:B-1----:R-:W-:Y:S02]  /*46dd0*/  IMAD.MOV.U32 R4, RZ, RZ, R6 ;  /* 0x000000ffff047224 */ /* 0x002fe400078e0006 */
[----:B------:R-:W-:-:S04]  /*46de0*/  IMAD.MOV.U32 R5, RZ, RZ, 0x0 ;  /* 0x00000000ff057424 */ /* 0x000fc800078e00ff */
[----:B0-----:R-:W-:Y:S05]  /*46df0*/  RET.REL.NODEC R4 `(_ZN7cutlass13device_kernelIN5flash11enable_sm90INS1_16FlashAttnFwdSm90INS1_25CollectiveMainloopFwdSm90ILi2EN4cute5tupleIJNS5_1CILi1EEES8_S8_EEENS6_IJNS7_ILi64EEESA_SA_EEELi512ENS_6half_tEfNS_4arch4Sm90ELb0ELb1ELb1ELb1ELb0ELb0ELb1ELb0ELb0ELb1ELb0ELb0EEENS1_21CollectiveEpilogueFwdINS6_IJSA_NS7_ILi512EEESA_EEES9_SC_SE_Li256ELb1ELb1ELb0ELb0EEENS1_36VarlenDynamicPersistentTileSchedulerILi64ELi64ELi256ELi128ELb0ELb1ELb1ELb1ELb0ELb1EEEEEEEEEvNT_6ParamsE) ;  /* 0xfffffb9004807950 */ /* 0x001fea0003c3ffff */
.L_x_6775:
[----:B0-----:R0:W1:Y:S02]  /*46e00*/  SYNCS.PHASECHK.TRANS64.TRYWAIT P1, [R21+URZ], R24 ;  /* 0x00000018150075a7 */ /* 0x001064000802017f */
[----:B-1----:R-:W-:Y:S05]  /*46e10*/  @!P1 NANOSLEEP.SYNCS 0x989680 ;  /* 0x009896800000995d */ /* 0x002fea0003900000 */
[----:B------:R-:W1:Y:S02]  /*46e20*/  @!P1 SYNCS.PHASECHK.TRANS64 P1, [R21+URZ], R24 ;  /* 0x00000018150095a7 */ /* 0x000e64000802007f */
[----:B-1----:R-:W-:Y:S05]  /*46e30*/  @!P1 BRA `(.L_x_6775) ;  /* 0xfffffffc00f09947 */ /* 0x002fea000383ffff */
[----:B------:R-:W-:Y:S05]  /*46e40*/  BRA `(.L_x_6774) ;  /* 0xfffffee400ec7947 */ /* 0x000fea000383ffff */
.L_x_6782:
[----:B0-----:R0:W1:Y:S02]  /*46e50*/  SYNCS.PHASECHK.TRANS64.TRYWAIT P1, [R56+URZ], R57 ;  /* 0x00000039380075a7 */ /* 0x001064000802017f */
[----:B-1----:R-:W-:Y:S05]  /*46e60*/  @!P1 NANOSLEEP.SYNCS 0x989680 ;  /* 0x009896800000995d */ /* 0x002fea0003900000 */
[----:B------:R-:W1:Y:S02]  /*46e70*/  @!P1 SYNCS.PHASECHK.TRANS64 P1, [R56+URZ], R57 ;  /* 0x00000039380095a7 */ /* 0x000e64000802007f */
[----:B-1----:R-:W-:Y:S05]  /*46e80*/  @!P1 BRA `(.L_x_6782) ;  /* 0xfffffffc00f09947 */ /* 0x002fea000383ffff */
[----:B------:R-:W-:Y:S05]  /*46e90*/  BRA `(.L_x_6781) ;  /* 0xfffffeec00c07947 */ /* 0x000fea000383ffff */
.L_x_6802:
        /* <DEDUP_REMOVED lines=14> */
.L_x_15295:


//--------------------- .text._ZN7cutlass13device_kernelIN5flash11enable_sm90INS1_16FlashAttnFwdSm90INS1_25CollectiveMainloopFwdSm90ILi2EN4cute5tupleIJNS5_1CILi1EEES8_S8_EEENS6_IJNS7_ILi64EEESA_SA_EEELi512ENS_6half_tEfNS_4arch4Sm90ELb0ELb1ELb1ELb1ELb0ELb1ELb1ELb0ELb0ELb1ELb0ELb0EEENS1_21CollectiveEpilogueFwdINS6_IJSA_NS7_ILi512EEESA_EEES9_SC_SE_Li256ELb1ELb1ELb0ELb0EEENS1_36VarlenDynamicPersistentTileSchedulerILi64ELi64ELi256ELi128ELb0ELb1ELb1ELb1ELb0ELb1EEEEEEEEEvNT_6ParamsE --------------------------
	.section	.text._ZN7cutlass13device_kernelIN5flash11enable_sm90INS1_16FlashAttnFwdSm90INS1_25CollectiveMainloopFwdSm90ILi2EN4cute5tupleIJNS5_1CILi1EEES8_S8_EEENS6_IJNS7_ILi64EEESA_SA_EEELi512ENS_6half_tEfNS_4arch4Sm90ELb0ELb1ELb1ELb1ELb0ELb1ELb1ELb0ELb0ELb1ELb0ELb0EEENS1_21CollectiveEpilogueFwdINS6_IJSA_NS7_ILi512EEESA_EEES9_SC_SE_Li256ELb1ELb1ELb0ELb0EEENS1_36VarlenDynamicPersistentTileSchedulerILi64ELi64ELi256ELi128ELb0ELb1ELb1ELb1ELb0ELb1EEEEEEEEEvNT_6ParamsE,"ax",@progbits
	.align	128
.text._ZN7cutlass13device_kernelIN5flash11enable_sm90INS1_16FlashAttnFwdSm90INS1_25CollectiveMainloopFwdSm90ILi2EN4cute5tupleIJNS5_1CILi1EEES8_S8_EEENS6_IJNS7_ILi64EEESA_SA_EEELi512ENS_6half_tEfNS_4arch4Sm90ELb0ELb1ELb1ELb1ELb0ELb1ELb1ELb0ELb0ELb1ELb0ELb0EEENS1_21CollectiveEpilogueFwdINS6_IJSA_NS7_ILi512EEESA_EEES9_SC_SE_Li256ELb1ELb1ELb0ELb0EEENS1_36VarlenDynamicPersistentTileSchedulerILi64ELi64ELi256ELi128ELb0ELb1ELb1ELb1ELb0ELb1EEEEEEEEEvNT_6ParamsE:
        .type           _ZN7cutlass13device_kernelIN5flash11enable_sm90INS1_16FlashAttnFwdSm90INS1_25CollectiveMainloopFwdSm90ILi2EN4cute5tupleIJNS5_1CILi1EEES8_S8_EEENS6_IJNS7_ILi64EEESA_SA_EEELi512ENS_6half_tEfNS_4arch4Sm90ELb0ELb1ELb1ELb1ELb0ELb1ELb1ELb0ELb0ELb1ELb0ELb0EEENS1_21CollectiveEpilogueFwdINS6_IJSA_NS7_ILi512EEESA_EEES9_SC_SE_Li256ELb1ELb1ELb0ELb0EEENS1_36VarlenDynamicPersistentTileSchedulerILi64ELi64ELi256ELi128ELb0ELb1ELb1ELb1ELb0ELb1EEEEEEEEEvNT_6ParamsE,@function
        .size           _ZN7cutlass13device_kernelIN5flash11enable_sm90INS1_16FlashAttnFwdSm90INS1_25CollectiveMainloopFwdSm90ILi2EN4cute5tupleIJNS5_1CILi1EEES8_S8_EEENS6_IJNS7_ILi64EEESA_SA_EEELi512ENS_6half_tEfNS_4arch4Sm90ELb0ELb1ELb1ELb1ELb0ELb1ELb1ELb0ELb0ELb1ELb0ELb0EEENS1_21CollectiveEpilogueFwdINS6_IJSA_NS7_ILi512EEESA_EEES9_SC_SE_Li256ELb1ELb1ELb0ELb0EEENS1_36VarlenDynamicPersistentTileSchedulerILi64ELi64ELi256ELi128ELb0ELb1ELb1ELb1ELb0ELb1EEEEEEEEEvNT_6ParamsE,(.L_x_15297 - _ZN7cutlass13device_kernelIN5flash11enable_sm90INS1_16FlashAttnFwdSm90INS1_25CollectiveMainloopFwdSm90ILi2EN4cute5tupleIJNS5_1CILi1EEES8_S8_EEENS6_IJNS7_ILi64EEESA_SA_EEELi512ENS_6half_tEfNS_4arch4Sm90ELb0ELb1ELb1ELb1ELb0ELb1ELb1ELb0ELb0ELb1ELb0ELb0EEENS1_21CollectiveEpilogueFwdINS6_IJSA_NS7_ILi512EEESA_EEES9_SC_SE_Li256ELb1ELb1ELb0ELb0EEENS1_36VarlenDynamicPersistentTileSchedulerILi64ELi64ELi256ELi128ELb0ELb1ELb1ELb1ELb0ELb1EEEEEEEEEvNT_6ParamsE)
        .other          _ZN7cutlass13device_kernelIN5flash11enable_sm90INS1_16FlashAttnFwdSm90INS1_25CollectiveMainloopFwdSm90ILi2EN4cute5tupleIJNS5_1CILi1EEES8_S8_EEENS6_IJNS7_ILi64EEESA_SA_EEELi512ENS_6half_tEfNS_4arch4Sm90ELb0ELb1ELb1ELb1ELb0ELb1ELb1ELb0ELb0ELb1ELb0ELb0EEENS1_21CollectiveEpilogueFwdINS6_IJSA_NS7_ILi512EEESA_EEES9_SC_SE_Li256ELb1ELb1ELb0ELb0EEENS1_36VarlenDynamicPersistentTileSchedulerILi64ELi64ELi256ELi128ELb0ELb1ELb1ELb1ELb0ELb1EEEEEEEEEvNT_6ParamsE,@"STO_CUDA_ENTRY STV_DEFAULT"
_ZN7cutlass13device_kernelIN5flash11enable_sm90INS1_16FlashAttnFwdSm90INS1_25CollectiveMainloopFwdSm90ILi2EN4cute5tupleIJNS5_1CILi1EEES8_S8_EEENS6_IJNS7_ILi64EEESA_SA_EEELi512ENS_6half_tEfNS_4arch4Sm90ELb0ELb1ELb1ELb1ELb0ELb1ELb1ELb0ELb0ELb1ELb0ELb0EEENS1_21CollectiveEpilogueFwdINS6_IJSA_NS7_ILi512EEESA_EEES9_SC_SE_Li256ELb1ELb1ELb0ELb0EEENS1_36VarlenDynamicPersistentTileSchedulerILi64ELi64ELi256ELi128ELb0ELb1ELb1ELb1ELb0ELb1EEEEEEEEEvNT_6ParamsE:
[----:B------:R-:W0:Y:S02]  /*0000*/  LDC R1, c[0x0][0x28] ;  /* 0x00000a00ff017b82 */ /* 0x000e240000000800 */
[----:B0-----:R-:W-:-:S05]  /*0010*/  VIADD R1, R1, 0xfffffb50 ;  /* 0xfffffb5001017836 */ /* 0x001fca0000000000 */
[----:B------:R-:W-:Y:S01]  /*0020*/  R2UR UR4, R1 ;  /* 0x00000000010472ca */ /* 0x000fe200000e0000 */
[----:B------:R-:W0:Y:S01]  /*0030*/  S2R R3, SR_TID.X ;  /* 0x0000000000037919 */ /* 0x000e220000002100 */
[----:B------:R-:W-:Y:S01]  /*0040*/  ELECT P0, URZ, PT ;  /* 0x00000000003f782f */ /* 0x000fe20003800000 */
[----:B------:R-:W-:Y:S01]  /*0050*/  BSSY B0, `(.L_x_6803) ;  /* 0x0000018000007945 */ /* 0x000fe20003800000 */
[----:B------:R-:W-:Y:S01]  /*0060*/  ULDC UR37, c[0x0][0x20] ;  /* 0x0000080000257ab9 */ /* 0x000fe20000000800 */
[----:B------:R-:W-:-:S08]  /*0070*/  ULDC UR36, c[0x0][0x24] ;  /* 0x0000090000247ab9 */ /* 0x000fd00000000800 */
[----:B------:R-:W-:-:S04]  /*0080*/  UIADD3 UR37, UP0, UR4, UR37, URZ ;  /* 0x0000002504257290 */ /* 0x000fc8000ff1e03f */
[----:B------:R-:W-:Y:S01]  /*0090*/  UIADD3.X UR36, URZ, UR36, URZ, UP0, !UPT ;  /* 0x000000243f247290 */ /* 0x000fe200087fe43f */
        /* <DEDUP_REMOVED lines=19> */
.L_x_6804:
[----:B------:R-:W-:Y:S05]  /*01d0*/  BSYNC B0 ;  /* 0x0000000000007941 */ /* 0x000fea0003800000 */
.L_x_6803:
        /* <DEDUP_REMOVED lines=21> */
[----:B0-----:R0:W1:Y:S01]  /*0330*/  @UP1 SYNCS.EXCH.64 URZ, [UR8+0x38800], UR4 ;  /* 0x03880004083f15b2 */ /* 0x0010620008000100 */
[----:B------:R0:W2:Y:S04]  /*0340*/  @UP2 SYNCS.EXCH.64 URZ, [UR8+0x38810], UR4 ;  /* 0x03881004083f25b2 */ /* 0x0000a80008000100 */
[----:B------:R0:W3:Y:S01]  /*0350*/  @UP3 SYNCS.EXCH.64 URZ, [UR8+0x38820], UR6 ;  /* 0x03882006083f35b2 */ /* 0x0000e20008000100 */
        /* <DEDUP_REMOVED lines=14> */
[----:B----4-:R-:W-:Y:S01]  /*0440*/  NOP ;  /* 0x0000000000007918 */ /* 0x010fe20000000000 */
.L_x_6805:
[----:B------:R-:W4:Y:S01]  /*0450*/  SHFL.IDX PT, R2, R0, RZ, 0x1f ;  /* 0x00001fff00027589 */ /* 0x000f2200000e0000 */
[----:B------:R-:W-:Y:S01]  /*0460*/  NOP ;  /* 0x0000000000007918 */ /* 0x000fe20000000000 */
[----:B----4-:R-:W-:-:S13]  /*0470*/  ISETP.NE.AND P0, PT, R2, RZ, PT ;  /* 0x000000ff0200720c */ /* 0x010fda0003f05270 */
        /* <DEDUP_REMOVED lines=18> */
[----:B----4-:R-:W-:Y:S01]  /*05a0*/  NOP ;  /* 0x0000000000007918 */ /* 0x010fe20000000000 */
.L_x_6806:
[----:B------:R-:W4:Y:S01]  /*05b0*/  SHFL.IDX PT, R2, R0, RZ, 0x1f ;  /* 0x00001fff00027589 */ /* 0x000f2200000e0000 */
[----:B------:R-:W-:Y:S01]  /*05c0*/  NOP ;  /* 0x0000000000007918 */ /* 0x000fe20000000000 */
[----:B----4-:R-:W-:-:S13]  /*05d0*/  ISETP.NE.AND P0, PT, R2, RZ, PT ;  /* 0x000000ff0200720c */ /* 0x010fda0003f05270 */
        /* <DEDUP_REMOVED lines=15> */
.L_x_6807:
        /* <DEDUP_REMOVED lines=22> */
.L_x_6808:
        /* <DEDUP_REMOVED lines=22> */
.L_x_6809:
[----:B------:R-:W-:Y:S01]  /*0990*/  PLOP3.LUT P0, PT, PT, PT, UP0, 0x80, 0x0 ;  /* 0x000000000000781c */ /* 0x000fe20003f0f008 */
[----:B------:R-:W-:Y:S01]  /*09a0*/  UMOV UR38, 0x1 ;  /* 0x0000000100267882 */ /* 0x000fe20000000000 */
[----:B------:R-:W-:Y:S01]  /*09b0*/  NOP ;  /* 0x0000000000007918 */ /* 0x000fe20000000000 */
[----:B------:R-:W-:Y:S01]  /*09c0*/  USEL UR38, UR38, 0x2, !UP0 ;  /* 0x0000000226267887 */ /* 0x000fe2000c000000 */
[----:B------:R-:W-:Y:S01]  /*09d0*/  BSSY B9, `(.L_x_6810) ;  /* 0x0003dfa000097945 */ /* 0x000fe20003800000 */
[----:B------:R-:W-:Y:S01]  /*09e0*/  ULDC.64 UR44, c[0x0][0x208] ;  /* 0x00008200002c7ab9 */ /* 0x000fe20000000a00 */
[----:B------:R-:W-:Y:S02]  /*09f0*/  IMAD.U32 R16, RZ, RZ, UR37 ;  /* 0x00000025ff107e24 */ /* 0x000fe4000f8e00ff */
[----:B------:R-:W-:Y:S01]  /*0a00*/  IMAD.U32 R17, RZ, RZ, UR36 ;  /* 0x00000024ff117e24 */ /* 0x000fe2000f8e00ff */
[----:B0123--:R-:W-:Y:S06]  /*0a10*/  BAR.SYNC.DEFER_BLOCKING 0x0 ;  /* 0x0000000000007b1d */ /* 0x00ffec0000010000 */
[----:B------:R-:W-:Y:S05]  /*0a20*/  @!P0 BRA `(.L_x_6811) ;  /* 0x0000033800a88947 */ /* 0x000fea0003800000 */
.L_x_6812:
[----:B------:R-:W-:-:S08]  /*0a30*/  NOP ;  /* 0x0000000000007918 */ /* 0x000fd00000000000 */
[----:B------:R-:W0:Y:S02]  /*0a40*/  USETMAXREG.TRY_ALLOC.CTAPOOL UP0, 0xf0 ;  /* 0x000000f0000079c8 */ /* 0x000e240008000600 */
[----:B0-----:R-:W-:-:S13]  /*0a50*/  PLOP3.LUT P0, PT, PT, PT, UP0, 0x80, 0x0 ;  /* 0x000000000000781c */ /* 0x001fda0003f0f008 */
[----:B------:R-:W-:Y:S05]  /*0a60*/  @!P0 BRA `(.L_x_6812) ;  /* 0xfffffffc00f08947 */ /* 0x000fea000383ffff */
[----:B------:R-:W0:Y:S01]  /*0a70*/  S2R R0, SR_TID.X ;  /* 0x0000000000007919 */ /* 0x000e220000002100 */
[----:B------:R-:W1:Y:S01]  /*0a80*/  S2UR UR5, SR_CgaCtaId ;  /* 0x00000000000579c3 */ /* 0x000e620000008800 */
[----:B------:R-:W-:Y:S01]  /*0a90*/  UMOV UR4, 0x400 ;  /* 0x0000040000047882 */ /* 0x000fe20000000000 */
[----:B------:R-:W-:Y:S04]  /*0aa0*/  STL.64 [R1+0x1e8], RZ ;  /* 0x0001e8ff01007387 */ /* 0x000fe80000100a00 */
[----:B------:R-:W-:Y:S04]  /*0ab0*/  STL [R1+0x1f0], RZ ;  /* 0x0001f0ff01007387 */ /* 0x000fe80000100800 */
[----:B------:R-:W-:Y:S01]  /*0ac0*/  STL [R1+0x1f4], RZ ;  /* 0x0001f4ff01007387 */ /* 0x000fe20000100800 */
[----:B-1----:R-:W-:-:S06]  /*0ad0*/  ULEA UR4, UR5, UR4, 0x18 ;  /* 0x0000000405047291 */ /* 0x002fcc000f8ec03f */
[----:B------:R-:W-:Y:S01]  /*0ae0*/  IMAD.U32 R2, RZ, RZ, UR4 ;  /* 0x00000004ff027e24 */ /* 0x000fe2000f8e00ff */
[----:B0-----:R-:W-:Y:S01]  /*0af0*/  SHF.R.U32.HI R13, RZ, 0x7, R0 ;  /* 0x00000007ff0d7819 */ /* 0x001fe20000011600 */
[----:B------:R-:W-:-:S03]  /*0b00*/  ULDC UR4, c[0x0][0xd3c] ;  /* 0x00034f0000047ab9 */ /* 0x000fc60000000800 */
[----:B------:R-:W-:-:S13]  /*0b10*/  ISETP.NE.AND P0, PT, R13, 0x1, PT ;  /* 0x000000010d00780c */ /* 0x000fda0003f05270 */
[----:B------:R-:W-:Y:S06]  /*0b20*/  @!P0 BAR.ARV 0x8, 0x100 ;  /* 0x0204000000008b1d */ /* 0x000fec0000002000 */
[----:B------:R-:W-:-:S13]  /*0b30*/  ISETP.GE.U32.AND P0, PT, R0, 0x100, PT ;  /* 0x000001000000780c */ /* 0x000fda0003f06070 */
[----:B------:R-:W-:Y:S08]  /*0b40*/  @P0 BAR.ARV 0xf, 0x100 ;  /* 0x03c4000000000b1d */ /* 0x000ff00000002000 */
[----:B------:R-:W-:Y:S06]  /*0b50*/  BAR.SYNC.DEFER_BLOCKING 0x5, 0x180 ;  /* 0x0146000000007b1d */ /* 0x000fec0000010000 */
[----:B------:R-:W0:Y:S02]  /*0b60*/  LDS.128 R116, [R2+0x388d0] ;  /* 0x0388d00002747984 */ /* 0x000e240000000c00 */
[----:B------:R-:W-:Y:S06]  /*0b70*/  BAR.ARV 0x4, 0x180 ;  /* 0x0106000000007b1d */ /* 0x000fec0000002000 */
[----:B0-----:R-:W-:-:S13]  /*0b80*/  ISETP.GE.AND P0, PT, R119, UR4, PT ;  /* 0x0000000477007c0c */ /* 0x001fda000bf06270 */
[----:B------:R-:W-:Y:S05]  /*0b90*/  @P0 BRA `(.L_x_6813) ;  /* 0x000003dc00740947 */ /* 0x000fea0003800000 */
[----:B------:R-:W-:Y:S01]  /*0ba0*/  VIADD R212, R0, 0xffffff80 ;  /* 0xffffff8000d47836 */ /* 0x000fe20000000000 */
[----:B------:R-:W0:Y:S01]  /*0bb0*/  S2UR UR4, SR_SWINHI ;  /* 0x00000000000479c3 */ /* 0x000e220000002f00 */
[----:B------:R-:W-:Y:S01]  /*0bc0*/  R2UR UR42, R2 ;  /* 0x00000000022a72ca */ /* 0x000fe200000e0000 */
[----:B------:R-:W-:Y:S01]  /*0bd0*/  IMAD.MOV.U32 R160, RZ, RZ, 0x20 ;  /* 0x00000020ffa07424 */ /* 0x000fe200078e00ff */
[----:B------:R-:W-:Y:S01]  /*0be0*/  UIADD3 UR39, UP0, UR37, 0x1e8, URZ ;  /* 0x000001e825277890 */ /* 0x000fe2000ff1e03f */
[----:B------:R-:W-:Y:S01]  /*0bf0*/  SHF.R.S32.HI R3, RZ, 0x1f, R212 ;  /* 0x0000001fff037819 */ /* 0x000fe200000114d4 */
[----:B------:R-:W-:Y:S01]  /*0c00*/  IMAD.MOV.U32 R159, RZ, RZ, 0x2 ;  /* 0x00000002ff9f7424 */ /* 0x000fe200078e00ff */
[----:B------:R-:W-:Y:S01]  /*0c10*/  UIADD3 UR41, UP1, UR37, 0x1f4, URZ ;  /* 0x000001f425297890 */ /* 0x000fe2000ff3e03f */
[----:B------:R-:W-:Y:S01]  /*0c20*/  IMAD.MOV.U32 R152, RZ, RZ, RZ ;  /* 0x000000ffff987224 */ /* 0x000fe200078e00ff */
[-C--:B------:R-:W-:Y:S01]  /*0c30*/  LEA.HI R0, R3, R212.reuse, RZ, 0x4 ;  /* 0x000000d403007211 */ /* 0x080fe200078f20ff */
[----:B------:R-:W-:Y:S01]  /*0c40*/  VIADD R214, R13, 0x8 ;  /* 0x000000080dd67836 */ /* 0x000fe20000000000 */
[----:B------:R-:W-:Y:S01]  /*0c50*/  LEA.HI R8, R3, R212, RZ, 0x7 ;  /* 0x000000d403087211 */ /* 0x000fe200078f38ff */
[----:B------:R-:W-:Y:S01]  /*0c60*/  ULOP3.LUT UR46, UR38, 0x1, URZ, 0xfc, !UPT ;  /* 0x00000001262e7892 */ /* 0x000fe2000f8efc3f */
[----:B------:R-:W-:-:S02]  /*0c70*/  SHF.R.S32.HI R5, RZ, 0x4, R0 ;  /* 0x00000004ff057819 */ /* 0x000fc40000011400 */
[C---:B------:R-:W-:Y:S02]  /*0c80*/  LOP3.LUT R223, R0.reuse, 0xfffffff0, RZ, 0xc0, !PT ;  /* 0xfffffff000df7812 */ /* 0x040fe400078ec0ff */
[----:B------:R-:W-:Y:S02]  /*0c90*/  LEA.HI R4, R0, R5, RZ, 0x1 ;  /* 0x0000000500047211 */ /* 0x000fe400078f08ff */
[----:B------:R-:W-:Y:S01]  /*0ca0*/  SHF.R.S32.HI R213, RZ, 0x7, R8 ;  /* 0x00000007ffd57819 */ /* 0x000fe20000011408 */
[----:B------:R-:W-:Y:S01]  /*0cb0*/  IMAD.IADD R223, R212, 0x1, -R223 ;  /* 0x00000001d4df7824 */ /* 0x000fe200078e0adf */
[----:B------:R-:W-:Y:S02]  /*0cc0*/  LOP3.LUT R6, R4, 0x1ffffffe, RZ, 0xc0, !PT ;  /* 0x1ffffffe04067812 */ /* 0x000fe400078ec0ff */
[----:B------:R-:W-:Y:S01]  /*0cd0*/  LEA.HI R4, R3, R212, RZ, 0x5 ;  /* 0x000000d403047211 */ /* 0x000fe200078f28ff */
[----:B------:R-:W-:Y:S01]  /*0ce0*/  IMAD R12, R213, 0x100, R223 ;  /* 0x00000100d50c7824 */ /* 0x000fe200078e02df */
[----:B------:R-:W-:Y:S01]  /*0cf0*/  LOP3.LUT R7, R8, 0xffffff80, RZ, 0xc0, !PT ;  /* 0xffffff8008077812 */ /* 0x000fe200078ec0ff */
[----:B------:R-:W-:Y:S01]  /*0d00*/  IMAD.IADD R6, R5, 0x1, -R6 ;  /* 0x0000000105067824 */ /* 0x000fe200078e0a06 */
[----:B------:R-:W-:-:S02]  /*0d10*/  SHF.R.S32.HI R220, RZ, 0x5, R4 ;  /* 0x00000005ffdc7819 */ /* 0x000fc40000011404 */
[----:B------:R-:W-:Y:S01]  /*0d20*/  SHF.R.S32.HI R5, RZ, 0x1f, R4 ;  /* 0x0000001fff057819 */ /* 0x000fe20000011404 */
[----:B------:R-:W-:-:S03]  /*0d30*/  IMAD.IADD R7, R212, 0x1, -R7 ;  /* 0x00000001d4077824 */ /* 0x000fc600078e0a07 */
[----:B------:R-:W-:Y:S02]  /*0d40*/  LEA.HI R5, R5, R220, RZ, 0x2 ;  /* 0x000000dc05057211 */ /* 0x000fe400078f10ff */
[----:B------:R-:W-:Y:S02]  /*0d50*/  SHF.R.S32.HI R10, RZ, 0x1f, R7 ;  /* 0x0000001fff0a7819 */ /* 0x000fe40000011407 */
[----:B------:R-:W-:Y:S02]  /*0d60*/  LOP3.LUT R5, R5, 0x3ffffc, RZ, 0xc0, !PT ;  /* 0x003ffffc05057812 */ /* 0x000fe400078ec0ff */
[CC--:B------:R-:W-:Y:S02]  /*0d70*/  LEA.HI R9, R10.reuse, R7.reuse, RZ, 0x2 ;  /* 0x000000070a097211 */ /* 0x0c0fe400078f10ff */
[----:B------:R-:W-:Y:S01]  /*0d80*/  LEA.HI R10, R10, R7, RZ, 0x5 ;  /* 0x000000070a0a7211 */ /* 0x000fe200078f28ff */
[----:B------:R-:W-:Y:S01]  /*0d90*/  IMAD.IADD R5, R220, 0x1, -R5 ;  /* 0x00000001dc057824 */ /* 0x000fe200078e0a05 */
[----:B------:R-:W-:-:S02]  /*0da0*/  SHF.R.S32.HI R0, RZ, 0x2, R9 ;  /* 0x00000002ff007819 */ /* 0x000fc40000011409 */
[----:B------:R-:W-:Y:S01]  /*0db0*/  SHF.R.S32.HI R11, RZ, 0x1f, R9 ;  /* 0x0000001fff0b7819 */ /* 0x000fe20000011409 */
[----:B------:R-:W-:Y:S01]  /*0dc0*/  IMAD R158, R5, 0x10, R12 ;  /* 0x00000010059e7824 */ /* 0x000fe200078e020c */
[----:B------:R-:W-:Y:S01]  /*0dd0*/  LEA.HI R8, R8, R213, RZ, 0x1 ;  /* 0x000000d508087211 */ /* 0x000fe200078f08ff */
[----:B------:R-:W2:Y:S01]  /*0de0*/  LDL.LU R5, [R1+0x44c] ;  /* 0x00044c0001057983 */ /* 0x000ea20000300800 */
[----:B------:R-:W-:Y:S02]  /*0df0*/  LEA.HI R11, R11, R0, RZ, 0x3 ;  /* 0x000000000b0b7211 */ /* 0x000fe400078f18ff */
[----:B------:R-:W-:Y:S02]  /*0e00*/  SHF.R.S32.HI R10, RZ, 0x5, R10 ;  /* 0x00000005ff0a7819 */ /* 0x000fe4000001140a */
[----:B------:R-:W-:Y:S02]  /*0e10*/  LOP3.LUT R11, R11, 0xfffffff8, RZ, 0xc0, !PT ;  /* 0xfffffff80b0b7812 */ /* 0x000fe400078ec0ff */
[----:B------:R-:W-:-:S03]  /*0e20*/  LOP3.LUT R4, R9, 0x7ffffffc, RZ, 0xc0, !PT ;  /* 0x7ffffffc09047812 */ /* 0x000fc600078ec0ff */
[----:B------:R-:W-:Y:S01]  /*0e30*/  IMAD.IADD R11, R0, 0x1, -R11 ;  /* 0x00000001000b7824 */ /* 0x000fe200078e0a0b */
[----:B------:R-:W-:Y:S01]  /*0e40*/  LEA.HI R0, R3, R212, RZ, 0x2 ;  /* 0x000000d403007211 */ /* 0x000fe200078f10ff */
[----:B------:R-:W-:Y:S01]  /*0e50*/  IMAD.SHL.U32 R184, R220, 0x200, RZ ;  /* 0x00000200dcb87824 */ /* 0x000fe200078e00ff */
[----:B------:R-:W-:Y:S01]  /*0e60*/  LOP3.LUT R8, R8, 0xfffffe, RZ, 0xc0, !PT ;  /* 0x00fffffe08087812 */ /* 0x000fe200078ec0ff */
[----:B------:R-:W-:Y:S01]  /*0e70*/  IMAD R162, R10, 0x10, R11 ;  /* 0x000000100aa27824 */ /* 0x000fe200078e020b */
[----:B------:R-:W-:Y:S01]  /*0e80*/  LOP3.LUT R215, R0, 0xfffffffc, RZ, 0xc0, !PT ;  /* 0xfffffffc00d77812 */ /* 0x000fe200078ec0ff */
[----:B------:R-:W-:Y:S01]  /*0e90*/  IMAD.IADD R4, R7, 0x1, -R4 ;  /* 0x0000000107047824 */ /* 0x000fe200078e0a04 */
[--C-:B------:R-:W-:Y:S02]  /*0ea0*/  SHF.R.S32.HI R153, RZ, 0x2, R0.reuse ;  /* 0x00000002ff997819 */ /* 0x100fe40000011400 */
[----:B------:R-:W-:-:S04]  /*0eb0*/  SHF.R.S32.HI R0, RZ, 0x1f, R0 ;  /* 0x0000001fff007819 */ /* 0x000fc80000011400 */
[----:B------:R-:W-:-:S04]  /*0ec0*/  LEA.HI R0, R0, R153, RZ, 0x3 ;  /* 0x0000009900007211 */ /* 0x000fc800078f18ff */
[----:B------:R-:W-:-:S05]  /*0ed0*/  LOP3.LUT R0, R0, 0xfffffff8, RZ, 0xc0, !PT ;  /* 0xfffffff800007812 */ /* 0x000fca00078ec0ff */
[----:B------:R-:W-:-:S05]  /*0ee0*/  IMAD.IADD R0, R153, 0x1, -R0 ;  /* 0x0000000199007824 */ /* 0x000fca00078e0a00 */
[----:B------:R-:W-:Y:S01]  /*0ef0*/  LOP3.LUT P0, RZ, R0, 0x4, RZ, 0xc0, !PT ;  /* 0x0000000400ff7812 */ /* 0x000fe2000780c0ff */
[----:B------:R-:W-:Y:S01]  /*0f00*/  VIADD R217, R153, 0x20 ;  /* 0x0000002099d97836 */ /* 0x000fe20000000000 */
[----:B------:R-:W-:-:S04]  /*0f10*/  LEA.HI R3, R3, R212, RZ, 0x3 ;  /* 0x000000d403037211 */ /* 0x000fc800078f18ff */
[----:B------:R-:W-:Y:S02]  /*0f20*/  SHF.R.S32.HI R12, RZ, 0x1f, R217 ;  /* 0x0000001fff0c7819 */ /* 0x000fe400000114d9 */
[----:B------:R-:W-:Y:S01]  /*0f30*/  SHF.R.S32.HI R199, RZ, 0x3, R3 ;  /* 0x00000003ffc77819 */ /* 0x000fe20000011403 */
[----:B------:R-:W-:Y:S01]  /*0f40*/  IMAD.IADD R215, R212, 0x1, -R215 ;  /* 0x00000001d4d77824 */ /* 0x000fe200078e0ad7 */
[----:B------:R-:W-:Y:S01]  /*0f50*/  LOP3.LUT R3, R3, 0xfffffff8, RZ, 0xc0, !PT ;  /* 0xfffffff803037812 */ /* 0x000fe200078ec0ff */
[----:B------:R-:W-:Y:S01]  /*0f60*/  IMAD.SHL.U32 R221, R217, 0x40, RZ ;  /* 0x00000040d9dd7824 */ /* 0x000fe200078e00ff */
[----:B------:R-:W-:Y:S01]  /*0f70*/  LEA.HI R12, R12, R217, RZ, 0x3 ;  /* 0x000000d90c0c7211 */ /* 0x000fe200078f18ff */
[----:B------:R-:W-:Y:S02]  /*0f80*/  IMAD.SHL.U32 R165, R0, 0x40, RZ ;  /* 0x0000004000a57824 */ /* 0x000fe400078e00ff */
[----:B------:R-:W-:Y:S01]  /*0f90*/  IMAD.IADD R218, R212, 0x1, -R3 ;  /* 0x00000001d4da7824 */ /* 0x000fe200078e0a03 */
[C---:B------:R-:W-:Y:S01]  /*0fa0*/  LEA.HI R3, R215.reuse, R215, RZ, 0x1 ;  /* 0x000000d7d7037211 */ /* 0x040fe200078f08ff */
[----:B------:R-:W-:Y:S01]  /*0fb0*/  IMAD.SHL.U32 R22, R215, 0x8, RZ ;  /* 0x00000008d7167824 */ /* 0x000fe200078e00ff */
[----:B------:R-:W-:Y:S01]  /*0fc0*/  LOP3.LUT R221, R221, 0x1c0, RZ, 0xc0, !PT ;  /* 0x000001c0dddd7812 */ /* 0x000fe200078ec0ff */
[----:B------:R-:W-:Y:S01]  /*0fd0*/  IMAD.SHL.U32 R12, R12, 0x40, RZ ;  /* 0x000000400c0c7824 */ /* 0x000fe200078e00ff */
[----:B------:R-:W-:Y:S01]  /*0fe0*/  LOP3.LUT R165, R165, 0x1c0, RZ, 0xc0, !PT ;  /* 0x000001c0a5a57812 */ /* 0x000fe200078ec0ff */
[----:B------:R-:W-:Y:S01]  /*0ff0*/  IMAD.SHL.U32 R193, R218, 0x8, RZ ;  /* 0x00000008dac17824 */ /* 0x000fe200078e00ff */
[----:B------:R-:W-:Y:S01]  /*1000*/  LOP3.LUT R10, R3, 0x1ffffffe, RZ, 0xc0, !PT ;  /* 0x1ffffffe030a7812 */ /* 0x000fe200078ec0ff */
[----:B------:R-:W-:Y:S01]  /*1010*/  IMAD.SHL.U32 R154, R215, 0x4, RZ ;  /* 0x00000004d79a7824 */ /* 0x000fe200078e00ff */
[----:B------:R-:W-:Y:S01]  /*1020*/  LOP3.LUT R0, R221, 0x38, R22, 0xf8, !PT ;  /* 0x00000038dd007812 */ /* 0x000fe200078ef816 */
[----:B------:R-:W-:Y:S01]  /*1030*/  IMAD.IADD R8, R213, 0x1, -R8 ;  /* 0x00000001d5087824 */ /* 0x000fe200078e0a08 */
[----:B------:R-:W-:Y:S01]  /*1040*/  SHF.R.U32.HI R224, RZ, 0x3, R221 ;  /* 0x00000003ffe07819 */ /* 0x000fe200000116dd */
[----:B------:R-:W-:Y:S01]  /*1050*/  IMAD.SHL.U32 R227, R6, 0x8, RZ ;  /* 0x0000000806e37824 */ /* 0x000fe200078e00ff */
[----:B------:R-:W-:-:S02]  /*1060*/  LOP3.LUT R225, R12, 0xfffffe00, RZ, 0xc0, !PT ;  /* 0xfffffe000ce17812 */ /* 0x000fc400078ec0ff */
[----:B------:R-:W-:Y:S02]  /*1070*/  LOP3.LUT R157, R165, 0x18, R22, 0xf8, !PT ;  /* 0x00000018a59d7812 */ /* 0x000fe400078ef816 */
[----:B------:R-:W-:Y:S01]  /*1080*/  SHF.R.U32.HI R167, RZ, 0x3, R165 ;  /* 0x00000003ffa77819 */ /* 0x000fe200000116a5 */
[----:B------:R-:W-:Y:S01]  /*1090*/  VIADD R161, R154, 0x10 ;  /* 0x000000109aa17836 */ /* 0x000fe20000000000 */
[----:B------:R-:W-:Y:S01]  /*10a0*/  SEL R160, R160, 0xffffffe0, !P0 ;  /* 0xffffffe0a0a07807 */ /* 0x000fe20004000000 */
[----:B------:R-:W-:Y:S01]  /*10b0*/  VIADD R191, R193, 0x40 ;  /* 0x00000040c1bf7836 */ /* 0x000fe20000000000 */
[----:B------:R-:W-:Y:S01]  /*10c0*/  LOP3.LUT R219, R225, R0, R224, 0xf6, !PT ;  /* 0x00000000e1db7212 */ /* 0x000fe200078ef6e0 */
[C---:B------:R-:W-:Y:S01]  /*10d0*/  VIADD R190, R193.reuse, 0x80 ;  /* 0x00000080c1be7836 */ /* 0x040fe20000000000 */
[----:B------:R-:W-:Y:S01]  /*10e0*/  LOP3.LUT R157, R184, R157, R167, 0xf6, !PT ;  /* 0x0000009db89d7212 */ /* 0x000fe200078ef6a7 */
[C---:B------:R-:W-:Y:S02]  /*10f0*/  VIADD R189, R193.reuse, 0xc0 ;  /* 0x000000c0c1bd7836 */ /* 0x040fe40000000000 */
[----:B------:R-:W-:-:S02]  /*1100*/  VIADD R188, R193, 0x100 ;  /* 0x00000100c1bc7836 */ /* 0x000fc40000000000 */
[C---:B------:R-:W-:Y:S02]  /*1110*/  VIADD R187, R193.reuse, 0x140 ;  /* 0x00000140c1bb7836 */ /* 0x040fe40000000000 */
[C---:B------:R-:W-:Y:S02]  /*1120*/  VIADD R196, R193.reuse, 0x180 ;  /* 0x00000180c1c47836 */ /* 0x040fe40000000000 */
[----:B------:R-:W-:Y:S02]  /*1130*/  VIADD R195, R193, 0x1c0 ;  /* 0x000001c0c1c37836 */ /* 0x000fe40000000000 */
[----:B------:R-:W-:Y:S02]  /*1140*/  IMAD.SHL.U32 R222, R8, 0x100, RZ ;  /* 0x0000010008de7824 */ /* 0x000fe400078e00ff */
[----:B------:R-:W-:Y:S02]  /*1150*/  IMAD.IADD R3, R215, 0x1, -R10 ;  /* 0x00000001d7037824 */ /* 0x000fe400078e0a0a */
[----:B------:R-:W-:-:S02]  /*1160*/  IMAD.U32 R158, R158, 0x40, R227 ;  /* 0x000000409e9e7824 */ /* 0x000fc400078e00e3 */
[----:B------:R-:W-:Y:S01]  /*1170*/  IMAD.SHL.U32 R226, R4, 0x2, RZ ;  /* 0x0000000204e27824 */ /* 0x000fe200078e00ff */
[----:B------:R-:W-:Y:S01]  /*1180*/  UMOV UR42, UR42 ;  /* 0x0000002a002a7c82 */ /* 0x000fe20008000000 */
[----:B0-----:R-:W-:Y:S01]  /*1190*/  UMOV UR43, UR4 ;  /* 0x00000004002b7c82 */ /* 0x001fe20008000000 */
[----:B------:R-:W-:Y:S01]  /*11a0*/  IMAD.MOV.U32 R156, RZ, RZ, RZ ;  /* 0x000000ffff9c7224 */ /* 0x000fe200078e00ff */
[----:B------:R-:W-:Y:S01]  /*11b0*/  SHF.R.S32.HI R166, RZ, 0x1f, R153 ;  /* 0x0000001fffa67819 */ /* 0x000fe20000011499 */
[----:B------:R-:W-:Y:S01]  /*11c0*/  IMAD.WIDE R158, R158, R159, UR42 ;  /* 0x0000002a9e9e7e25 */ /* 0x000fe2000f8e029f */
[----:B------:R-:W-:Y:S02]  /*11d0*/  SHF.R.S32.HI R23, RZ, 0x1f, R22 ;  /* 0x0000001fff177819 */ /* 0x000fe40000011416 */
[----:B------:R-:W-:Y:S01]  /*11e0*/  SHF.R.S32.HI R155, RZ, 0x1f, R154 ;  /* 0x0000001fff9b7819 */ /* 0x000fe2000001149a */
[----:B------:R-:W-:Y:S01]  /*11f0*/  IMAD R219, R219, 0x2, R2 ;  /* 0x00000002dbdb7824 */ /* 0x000fe200078e0202 */
[----:B------:R-:W-:Y:S01]  /*1200*/  SHF.R.S32.HI R211, RZ, 0x1f, R191 ;  /* 0x0000001fffd37819 */ /* 0x000fe200000114bf */
[----:B------:R-:W-:Y:S01]  /*1210*/  IMAD.IADD R163, R226, 0x1, R222 ;  /* 0x00000001e2a37824 */ /* 0x000fe200078e02de */
[----:B------:R-:W-:Y:S01]  /*1220*/  SHF.R.S32.HI R210, RZ, 0x1f, R190 ;  /* 0x0000001fffd27819 */ /* 0x000fe200000114be */
[----:B------:R-:W-:Y:S01]  /*1230*/  IMAD.IADD R186, R160, 0x1, R157 ;  /* 0x00000001a0ba7824 */ /* 0x000fe200078e029d */
[----:B------:R-:W-:Y:S01]  /*1240*/  SHF.R.S32.HI R205, RZ, 0x1f, R189 ;  /* 0x0000001fffcd7819 */ /* 0x000fe200000114bd */
[----:B------:R-:W-:Y:S01]  /*1250*/  IMAD R228, R3, 0x8, R162 ;  /* 0x0000000803e47824 */ /* 0x000fe200078e02a2 */
[----:B------:R-:W-:-:S02]  /*1260*/  SHF.R.S32.HI R204, RZ, 0x1f, R188 ;  /* 0x0000001fffcc7819 */ /* 0x000fc400000114bc */
[----:B------:R-:W-:Y:S02]  /*1270*/  SHF.R.S32.HI R203, RZ, 0x1f, R187 ;  /* 0x0000001fffcb7819 */ /* 0x000fe400000114bb */
[----:B------:R-:W-:Y:S02]  /*1280*/  SHF.R.S32.HI R216, RZ, 0x1f, R161 ;  /* 0x0000001fffd87819 */ /* 0x000fe400000114a1 */
[----:B------:R-:W-:Y:S02]  /*1290*/  SHF.R.S32.HI R202, RZ, 0x1f, R196 ;  /* 0x0000001fffca7819 */ /* 0x000fe400000114c4 */
[----:B------:R-:W-:Y:S01]  /*12a0*/  SHF.R.S32.HI R201, RZ, 0x1f, R195 ;  /* 0x0000001fffc97819 */ /* 0x000fe200000114c3 */
[----:B------:R-:W-:Y:S02]  /*12b0*/  UIADD3.X UR47, URZ, UR36, URZ, UP0, !UPT ;  /* 0x000000243f2f7290 */ /* 0x000fe400087fe43f */
[----:B------:R-:W-:Y:S01]  /*12c0*/  UIADD3.X UR48, URZ, UR36, URZ, UP1, !UPT ;  /* 0x000000243f307290 */ /* 0x000fe20008ffe43f */
[----:B--2---:R-:W-:-:S04]  /*12d0*/  LOP3.LUT R5, R5, 0xffffefff, RZ, 0xc0, !PT ;  /* 0xffffefff05057812 */ /* 0x004fc800078ec0ff */
[----:B------:R-:W-:-:S05]  /*12e0*/  @P0 LOP3.LUT R5, R5, 0x1000, RZ, 0xfc, !PT ;  /* 0x0000100005050812 */ /* 0x000fca00078efcff */
[----:B------:R0:W-:Y:S02]  /*12f0*/  STL [R1+0x44c], R5 ;  /* 0x00044c0501007387 */ /* 0x0001e40000100800 */
.L_x_7023:
[----:B------:R-:W-:Y:S01]  /*1300*/  ULDC.64 UR4, c[0x0][0xb20] ;  /* 0x0002c80000047ab9 */ /* 0x000fe20000000a00 */
[----:B0-23--:R-:W1:Y:S01]  /*1310*/  LDC.64 R6, c[0x0][0xb00] ;  /* 0x0002c000ff067b82 */ /* 0x00de620000000a00 */
[----:B------:R-:W-:Y:S01]  /*1320*/  ISETP.NE.U32.AND P1, PT, RZ, UR4, PT ;  /* 0x00000004ff007c0c */ /* 0x000fe2000bf25070 */
[----:B------:R-:W-:Y:S01]  /*1330*/  IMAD.MOV.U32 R3, RZ, RZ, RZ ;  /* 0x000000ffff037224 */ /* 0x000fe200078e00ff */
[----:B------:R-:W-:Y:S01]  /*1340*/  ULDC.64 UR6, c[0x0][0xb18] ;  /* 0x0002c60000067ab9 */ /* 0x000fe20000000a00 */
[----:B----4-:R-:W-:Y:S01]  /*1350*/  IMAD.MOV.U32 R19, RZ, RZ, RZ ;  /* 0x000000ffff137224 */ /* 0x010fe200078e00ff */
[----:B------:R-:W-:Y:S01]  /*1360*/  ISETP.NE.AND.EX P1, PT, RZ, UR5, PT, P1 ;  /* 0x00000005ff007c0c */ /* 0x000fe2000bf25310 */
[----:B------:R-:W-:Y:S02]  /*1370*/  ULDC.64 UR4, c[0x0][0xb10] ;  /* 0x0002c40000047ab9 */ /* 0x000fe40000000a00 */
[----:B------:R-:W-:-:S04]  /*1380*/  ISETP.NE.U32.AND P2, PT, RZ, UR4, PT ;  /* 0x00000004ff007c0c */ /* 0x000fc8000bf45070 */
[----:B------:R-:W-:Y:S01]  /*1390*/  ISETP.NE.AND.EX P2, PT, RZ, UR5, PT, P2 ;  /* 0x00000005ff007c0c */ /* 0x000fe2000bf45320 */
[----:B------:R-:W-:Y:S02]  /*13a0*/  ULDC.64 UR4, c[0x0][0xb00] ;  /* 0x0002c00000047ab9 */ /* 0x000fe40000000a00 */
[----:B------:R-:W-:-:S03]  /*13b0*/  ISETP.NE.U32.AND P0, PT, RZ, UR4, PT ;  /* 0x00000004ff007c0c */ /* 0x000fc6000bf05070 */
[----:B0-----:R-:W0:Y:S01]  /*13c0*/  @P1 LDC.64 R4, c[0x0][0xb20] ;  /* 0x0002c800ff041b82 */ /* 0x001e220000000a00 */
[----:B------:R-:W-:Y:S01]  /*13d0*/  ISETP.NE.AND.EX P0, PT, RZ, UR5, PT, P0 ;  /* 0x00000005ff007c0c */ /* 0x000fe2000bf05300 */
[----:B-1----:R-:W-:-:S06]  /*13e0*/  IMAD.WIDE R10, R119, 0x4, R6 ;  /* 0x00000004770a7825 */ /* 0x002fcc00078e0206 */
[----:B------:R-:W1:Y:S01]  /*13f0*/  @P2 LDC.64 R8, c[0x0][0xb10] ;  /* 0x0002c400ff082b82 */ /* 0x000e620000000a00 */
[----:B------:R-:W-:Y:S02]  /*1400*/  ULDC UR4, c[0x0][0x288] ;  /* 0x0000a20000047ab9 */ /* 0x000fe40000000800 */
[----:B------:R-:W-:Y:S01]  /*1410*/  IMAD.U32 R24, RZ, RZ, UR4 ;  /* 0x00000004ff187e24 */ /* 0x000fe2000f8e00ff */
[----:B------:R-:W-:Y:S02]  /*1420*/  ULDC.64 UR4, c[0x0][0x418] ;  /* 0x0001060000047ab9 */ /* 0x000fe40000000a00 */
[----:B------:R2:W5:Y:S01]  /*1430*/  @P0 LDG.E R19, desc[UR44][R10.64] ;  /* 0x0000002c0a130981 */ /* 0x000562000c1e1900 */
[----:B0-----:R-:W-:-:S05]  /*1440*/  @P1 IMAD.WIDE R4, R119, 0x4, R4 ;  /* 0x0000000477041825 */ /* 0x001fca00078e0204 */
[----:B------:R2:W5:Y:S01]  /*1450*/  @P1 LDG.E R3, desc[UR44][R4.64] ;  /* 0x0000002c04031981 */ /* 0x000562000c1e1900 */
[----:B-1----:R-:W-:-:S05]  /*1460*/  @P2 IMAD.WIDE R6, R119, 0x4, R8 ;  /* 0x0000000477062825 */ /* 0x002fca00078e0208 */
        /* <DEDUP_REMOVED lines=10> */
[----:B------:R-:W-:Y:S02]  /*1510*/  IMAD.MOV.U32 R194, RZ, RZ, R118 ;  /* 0x000000ffffc27224 */ /* 0x000fe400078e0076 */
        /* <DEDUP_REMOVED lines=11> */
.L_x_6814:
[----:B------:R-:W-:Y:S02]  /*15d0*/  IMAD.U32 R42, RZ, RZ, UR5 ;  /* 0x00000005ff2a7e24 */ /* 0x000fe4000f8e00ff */
[----:B------:R-:W-:Y:S01]  /*15e0*/  IMAD.U32 R18, RZ, RZ, UR4 ;  /* 0x00000004ff127e24 */ /* 0x000fe2000f8e00ff */
[----:B------:R-:W-:Y:S06]  /*15f0*/  @!P3 BRA `(.L_x_6815) ;  /* 0x000000000010b947 */ /* 0x000fec0003800000 */
[----:B------:R-:W0:Y:S02]  /*1600*/  LDC.64 R4, c[0x0][0xb18] ;  /* 0x0002c600ff047b82 */ /* 0x000e240000000a00 */
[----:B0-----:R-:W-:-:S05]  /*1610*/  IMAD.WIDE R4, R119, 0x4, R4 ;  /* 0x0000000477047825 */ /* 0x001fca00078e0204 */
[----:B------:R0:W5:Y:S01]  /*1620*/  LDG.E R18, desc[UR44][R4.64] ;  /* 0x0000002c04127981 */ /* 0x000162000c1e1900 */
[----:B------:R-:W-:Y:S05]  /*1630*/  BRA `(.L_x_6816) ;  /* 0x0000000000107947 */ /* 0x000fea0003800000 */
.L_x_6815:
[----:B------:R-:W-:Y:S05]  /*1640*/  @!P0 BRA `(.L_x_6816) ;  /* 0x00000000000c8947 */ /* 0x000fea0003800000 */
[----:B------:R-:W2:Y:S04]  /*1650*/  LDG.E R5, desc[UR44][R10.64] ;  /* 0x0000002c0a057981 */ /* 0x000ea8000c1e1900 */
[----:B------:R-:W2:Y:S02]  /*1660*/  LDG.E R18, desc[UR44][R10.64+0x4] ;  /* 0x0000042c0a127981 */ /* 0x000ea4000c1e1900 */
[----:B--2---:R-:W-:-:S07]  /*1670*/  IMAD.IADD R18, R18, 0x1, -R5 ;  /* 0x0000000112127824 */ /* 0x004fce00078e0a05 */
.L_x_6816:
        /* <DEDUP_REMOVED lines=47> */
.L_x_6819:
[----:B------:R-:W-:-:S13]  /*1970*/  ISETP.NE.AND P0, PT, R13, 0x1, PT ;  /* 0x000000010d00780c */ /* 0x000fda0003f05270 */
[----:B------:R-:W0:Y:S02]  /*1980*/  @P0 LDC.64 R4, c[0x0][0xae0] ;  /* 0x0002b800ff040b82 */ /* 0x000e240000000a00 */
[----:B0-----:R-:W-:-:S05]  /*1990*/  @P0 IMAD.HI.U32 R4, R3, R4, RZ ;  /* 0x0000000403040227 */ /* 0x001fca00078e00ff */
[----:B------:R-:W-:-:S07]  /*19a0*/  @P0 SHF.R.U32.HI R3, RZ, R5, R4 ;  /* 0x00000005ff030219 */ /* 0x000fce0000011604 */
.L_x_6820:
[----:B------:R-:W-:Y:S05]  /*19b0*/  BSYNC B0 ;  /* 0x0000000000007941 */ /* 0x000fea0003800000 */
.L_x_6818:
[----:B------:R-:W-:-:S05]  /*19c0*/  IMAD R3, R3, R13, R13 ;  /* 0x0000000d03037224 */ /* 0x000fca00078e020d */
[----:B------:R-:W-:-:S07]  /*19d0*/  VIMNMX R0, R0, R3, PT ;  /* 0x0000000300007248 */ /* 0x000fce0003fe0100 */
.L_x_6817:
[----:B------:R-:W0:Y:S01]  /*19e0*/  @P1 LDC R4, c[0x0][0x44c] ;  /* 0x00011300ff041b82 */ /* 0x000e220000000800 */
[----:B------:R-:W-:Y:S01]  /*19f0*/  IMAD.IADD R197, R25, 0x1, -R24 ;  /* 0x0000000119c57824 */ /* 0x000fe200078e0a18 */
[----:B------:R-:W-:-:S06]  /*1a00*/  ULDC UR4, c[0x0][0xad4] ;  /* 0x0002b50000047ab9 */ /* 0x000fcc0000000800 */
[----:B------:R-:W1:Y:S01]  /*1a10*/  @P1 LDC R6, c[0x0][0x450] ;  /* 0x00011400ff061b82 */ /* 0x000e620000000800 */
[----:B0-----:R-:W-:-:S04]  /*1a20*/  @P1 IMAD.HI.U32 R3, R185, R4, RZ ;  /* 0x00000004b9031227 */ /* 0x001fc800078e00ff */
[----:B------:R-:W-:Y:S01]  /*1a30*/  IMAD.MOV.U32 R4, RZ, RZ, R185 ;  /* 0x000000ffff047224 */ /* 0x000fe200078e00b9 */
        /* <DEDUP_REMOVED lines=14> */
.L_x_6823:
[----:B------:R-:W-:-:S13]  /*1b20*/  ISETP.NE.AND P0, PT, R13, 0x1, PT ;  /* 0x000000010d00780c */ /* 0x000fda0003f05270 */
[----:B------:R-:W0:Y:S02]  /*1b30*/  @P0 LDC.64 R6, c[0x0][0xae0] ;  /* 0x0002b800ff060b82 */ /* 0x000e240000000a00 */
[----:B0-----:R-:W-:-:S05]  /*1b40*/  @P0 IMAD.HI.U32 R6, R3, R6, RZ ;  /* 0x0000000603060227 */ /* 0x001fca00078e00ff */
[----:B------:R-:W-:-:S07]  /*1b50*/  @P0 SHF.R.U32.HI R3, RZ, R7, R6 ;  /* 0x00000007ff030219 */ /* 0x000fce0000011606 */
.L_x_6824:
[----:B------:R-:W-:Y:S05]  /*1b60*/  BSYNC B0 ;  /* 0x0000000000007941 */ /* 0x000fea0003800000 */
.L_x_6822:
[----:B------:R-:W-:-:S05]  /*1b70*/  IMAD R3, R3, R13, RZ ;  /* 0x0000000d03037224 */ /* 0x000fca00078e02ff */
[----:B------:R-:W-:-:S07]  /*1b80*/  VIMNMX R4, R4, R3, !PT ;  /* 0x0000000304047248 */ /* 0x000fce0007fe0100 */
.L_x_6821:
        /* <DEDUP_REMOVED lines=43> */
.L_x_6827:
[----:B------:R-:W-:Y:S05]  /*1e40*/  BSYNC B6 ;  /* 0x0000000000067941 */ /* 0x000fea0003800000 */
.L_x_6826:
        /* <DEDUP_REMOVED lines=20> */
.L_x_6829:
[----:B------:R-:W-:Y:S05]  /*1f90*/  BSYNC B6 ;  /* 0x0000000000067941 */ /* 0x000fea0003800000 */
.L_x_6828:
        /* <DEDUP_REMOVED lines=8> */
[----:B------:R-:W1:Y:S10]  /*2020*/  LDC R41, c[0x0][0x3f4] ;  /* 0x0000fd00ff297b82 */ /* 0x000e740000000800 */
[----:B------:R-:W2:Y:S02]  /*2030*/  @P0 LDC.64 R4, c[0x0][0xaf0] ;  /* 0x0002bc00ff040b82 */ /* 0x000ea40000000a00 */
[----:B--2---:R-:W-:-:S05]  /*2040*/  @P0 IMAD.WIDE R4, R119, 0x4, R4 ;  /* 0x0000000477040825 */ /* 0x004fca00078e0204 */
[----:B------:R2:W3:Y:S01]  /*2050*/  @P0 LDG.E R119, desc[UR44][R4.64] ;  /* 0x0000002c04770981 */ /* 0x0004e2000c1e1900 */
[----:B------:R-:W-:Y:S01]  /*2060*/  SHF.R.S32.HI R29, RZ, 0x1f, R40 ;  /* 0x0000001fff1d7819 */ /* 0x000fe20000011428 */
[-C--:B0-----:R-:W-:Y:S01]  /*2070*/  IMAD.WIDE.U32 R6, R40, R48.reuse, RZ ;  /* 0x0000003028067225 */ /* 0x081fe200078e00ff */
[----:B------:R-:W-:Y:S02]  /*2080*/  ISETP.NE.U32.AND P0, PT, RZ, UR8, PT ;  /* 0x00000008ff007c0c */ /* 0x000fe4000bf05070 */
[----:B-1----:R-:W-:Y:S01]  /*2090*/  ISETP.GE.AND P1, PT, R22, R41, PT ;  /* 0x000000291600720c */ /* 0x002fe20003f26270 */
[----:B------:R-:W-:Y:S01]  /*20a0*/  IMAD R0, R29, R48, RZ ;  /* 0x000000301d007224 */ /* 0x000fe200078e02ff */
[----:B------:R-:W-:Y:S01]  /*20b0*/  ISETP.NE.AND.EX P0, PT, RZ, UR9, PT, P0 ;  /* 0x00000009ff007c0c */ /* 0x000fe2000bf05300 */
[----:B------:R-:W-:Y:S01]  /*20c0*/  IMAD.MOV.U32 R8, RZ, RZ, R6 ;  /* 0x000000ffff087224 */ /* 0x000fe200078e0006 */
[----:B------:R-:W-:Y:S01]  /*20d0*/  SEL R27, R41, RZ, P1 ;  /* 0x000000ff291b7207 */ /* 0x000fe20000800000 */
[----:B------:R-:W-:Y:S01]  /*20e0*/  IMAD R9, R40, R49, R0 ;  /* 0x0000003128097224 */ /* 0x000fe200078e0200 */
[----:B------:R-:W-:Y:S01]  /*20f0*/  SHF.R.S32.HI R0, RZ, 0x1f, R118 ;  /* 0x0000001fff007819 */ /* 0x000fe20000011476 */
[----:B------:R-:W-:Y:S01]  /*2100*/  IMAD.WIDE.U32 R10, R118, UR6, R22 ;  /* 0x00000006760a7c25 */ /* 0x000fe2000f8e0016 */
[----:B------:R-:W-:-:S02]  /*2110*/  SHF.L.U64.HI R45, R48, 0x6, R49 ;  /* 0x00000006302d7819 */ /* 0x000fc40000010231 */
[----:B------:R-:W-:Y:S01]  /*2120*/  P2R R72, PR, RZ, 0x2 ;  /* 0x00000002ff487803 */ /* 0x000fe20000000000 */
[----:B------:R-:W-:Y:S02]  /*2130*/  IMAD.IADD R9, R7, 0x1, R9 ;  /* 0x0000000107097824 */ /* 0x000fe400078e0209 */
[----:B------:R-:W0:Y:S01]  /*2140*/  LDC.64 R6, c[0x0][0x3f8] ;  /* 0x0000fe00ff067b82 */ /* 0x000e220000000a00 */
[C---:B--2---:R-:W-:Y:S02]  /*2150*/  IMAD R5, R0.reuse, UR6, RZ ;  /* 0x0000000600057c24 */ /* 0x044fe4000f8e02ff */
[----:B------:R-:W-:Y:S02]  /*2160*/  IMAD R3, R0, UR4, RZ ;  /* 0x0000000400037c24 */ /* 0x000fe4000f8e02ff */
[C---:B------:R-:W-:Y:S01]  /*2170*/  IMAD R21, R118.reuse, UR7, R5 ;  /* 0x0000000776157c24 */ /* 0x040fe2000f8e0205 */
[----:B------:R-:W-:Y:S01]  /*2180*/  ULDC.64 UR6, c[0x0][0x338] ;  /* 0x0000ce0000067ab9 */ /* 0x000fe20000000a00 */
[C---:B------:R-:W-:Y:S01]  /*2190*/  IMAD R3, R118.reuse, UR5, R3 ;  /* 0x0000000576037c24 */ /* 0x040fe2000f8e0203 */
[----:B------:R-:W1:Y:S01]  /*21a0*/  LDC.64 R4, c[0x0][0x408] ;  /* 0x00010200ff047b82 */ /* 0x000e620000000a00 */
[----:B------:R-:W-:Y:S01]  /*21b0*/  IMAD.WIDE.U32 R8, R118, UR4, R8 ;  /* 0x0000000476087c25 */ /* 0x000fe2000f8e0008 */
[----:B------:R-:W-:-:S03]  /*21c0*/  ULDC.64 UR4, c[0x0][0x310] ;  /* 0x0000c40000047ab9 */ /* 0x000fc60000000a00 */
[----:B------:R-:W-:Y:S02]  /*21d0*/  IMAD.IADD R9, R9, 0x1, R3 ;  /* 0x0000000109097824 */ /* 0x000fe400078e0203 */
[----:B------:R-:W-:Y:S02]  /*21e0*/  IMAD.IADD R21, R11, 0x1, R21 ;  /* 0x000000010b157824 */ /* 0x000fe400078e0215 */
[----:B------:R-:W-:Y:S02]  /*21f0*/  IMAD.MOV.U32 R20, RZ, RZ, R10 ;  /* 0x000000ffff147224 */ /* 0x000fe400078e000a */
[----:B------:R-:W-:-:S04]  /*2200*/  IMAD.WIDE.U32 R10, R153, R48, R22 ;  /* 0x00000030990a7225 */ /* 0x000fc800078e0016 */
[----:B------:R-:W-:Y:S01]  /*2210*/  IMAD.IADD R27, R22, 0x1, R27 ;  /* 0x00000001161b7824 */ /* 0x000fe200078e021b */
[----:B0-----:R-:W-:Y:S01]  /*2220*/  SHF.L.U64.HI R47, R6, 0x6, R7 ;  /* 0x00000006062f7819 */ /* 0x001fe20000010207 */
[----:B------:R-:W-:Y:S02]  /*2230*/  VIADD R73, R22, 0x20 ;  /* 0x0000002016497836 */ /* 0x000fe40000000000 */
[----:B------:R-:W-:Y:S01]  /*2240*/  IMAD.SHL.U32 R52, R41, 0x2, RZ ;  /* 0x0000000229347824 */ /* 0x000fe200078e00ff */
[----:B------:R-:W-:Y:S01]  /*2250*/  SHF.R.S32.HI R46, RZ, 0x1f, R27 ;  /* 0x0000001fff2e7819 */ /* 0x000fe2000001141b */
[----:B-1----:R-:W-:-:S03]  /*2260*/  IMAD R14, R166, R4, RZ ;  /* 0x00000004a60e7224 */ /* 0x002fc600078e02ff */
[----:B------:R-:W-:Y:S01]  /*2270*/  LEA.HI R46, R46, R27, RZ, 0x3 ;  /* 0x0000001b2e2e7211 */ /* 0x000fe200078f18ff */
[C---:B------:R-:W-:Y:S01]  /*2280*/  IMAD.SHL.U32 R51, R4.reuse, 0x40, RZ ;  /* 0x0000004004337824 */ /* 0x040fe200078e00ff */
[----:B------:R-:W-:Y:S01]  /*2290*/  SHF.L.U64.HI R50, R4, 0x6, R5 ;  /* 0x0000000604327819 */ /* 0x000fe20000010205 */
[----:B------:R-:W-:Y:S01]  /*22a0*/  IMAD R35, R153, R5, R14 ;  /* 0x0000000599237224 */ /* 0x000fe200078e020e */
[----:B------:R-:W-:Y:S01]  /*22b0*/  LOP3.LUT R56, R165, 0x38, R46, 0xf8, !PT ;  /* 0x00000038a5387812 */ /* 0x000fe200078ef82e */
[----:B------:R-:W-:-:S03]  /*22c0*/  IMAD.WIDE.U32 R14, R153, R4, R22 ;  /* 0x00000004990e7225 */ /* 0x000fc600078e0016 */
[----:B------:R-:W-:Y:S01]  /*22d0*/  LOP3.LUT R56, R184, R56, R167, 0xf6, !PT ;  /* 0x00000038b8387212 */ /* 0x000fe200078ef6a7 */
[----:B------:R-:W-:Y:S02]  /*22e0*/  IMAD.IADD R15, R35, 0x1, R15 ;  /* 0x00000001230f7824 */ /* 0x000fe400078e020f */
[----:B-----5:R-:W-:Y:S01]  /*22f0*/  IMAD.WIDE.U32 R38, R33, R4, R14 ;  /* 0x0000000421267225 */ /* 0x020fe200078e000e */
[----:B---3--:R-:W-:Y:S02]  /*2300*/  SHF.R.S32.HI R0, RZ, 0x1f, R119 ;  /* 0x0000001fff007819 */ /* 0x008fe40000011477 */
[----:B------:R-:W-:Y:S02]  /*2310*/  SEL R119, R119, RZ, !P0 ;  /* 0x000000ff77777207 */ /* 0x000fe40004000000 */
[----:B------:R-:W-:-:S03]  /*2320*/  SEL R0, R0, RZ, !P0 ;  /* 0x000000ff00007207 */ /* 0x000fc60004000000 */
[----:B------:R-:W-:-:S04]  /*2330*/  IMAD.WIDE.U32 R18, R119, UR4, R8 ;  /* 0x0000000477127c25 */ /* 0x000fc8000f8e0008 */
[----:B------:R-:W-:Y:S01]  /*2340*/  IMAD R12, R0, UR4, RZ ;  /* 0x00000004000c7c24 */ /* 0x000fe2000f8e02ff */
[----:B------:R-:W-:Y:S01]  /*2350*/  IADD3 R44, P0, R18, R10, RZ ;  /* 0x0000000a122c7210 */ /* 0x000fe20007f1e0ff */
[----:B------:R-:W-:Y:S01]  /*2360*/  IMAD R0, R0, UR6, RZ ;  /* 0x0000000600007c24 */ /* 0x000fe2000f8e02ff */
[----:B------:R-:W-:Y:S01]  /*2370*/  ULDC UR4, c[0x0][0x2f4] ;  /* 0x0000bd0000047ab9 */ /* 0x000fe20000000800 */
[----:B------:R-:W-:Y:S01]  /*2380*/  IMAD R3, R119, UR5, R12 ;  /* 0x0000000577037c24 */ /* 0x000fe2000f8e020c */
[----:B------:R-:W-:Y:S01]  /*2390*/  ISETP.GE.AND P4, PT, R22, UR4, PT ;  /* 0x0000000416007c0c */ /* 0x000fe2000bf86270 */
[C---:B------:R-:W-:Y:S01]  /*23a0*/  IMAD R8, R166.reuse, R48, RZ ;  /* 0x00000030a6087224 */ /* 0x040fe200078e02ff */
[----:B------:R-:W-:Y:S01]  /*23b0*/  ISETP.GE.AND P3, PT, R73, UR4, PT ;  /* 0x0000000449007c0c */ /* 0x000fe2000bf66270 */
[----:B------:R-:W-:Y:S02]  /*23c0*/  IMAD R61, R119, UR7, R0 ;  /* 0x00000007773d7c24 */ /* 0x000fe4000f8e0200 */
[----:B------:R-:W-:-:S02]  /*23d0*/  IMAD R0, R166, R6, RZ ;  /* 0x00000006a6007224 */ /* 0x000fc400078e02ff */
[----:B------:R-:W-:Y:S02]  /*23e0*/  IMAD R12, R153, R49, R8 ;  /* 0x00000031990c7224 */ /* 0x000fe400078e0208 */
[----:B------:R-:W-:Y:S02]  /*23f0*/  IMAD.IADD R3, R19, 0x1, R3 ;  /* 0x0000000113037824 */ /* 0x000fe400078e0203 */
[C---:B------:R-:W-:Y:S02]  /*2400*/  IMAD R31, R153.reuse, R7, R0 ;  /* 0x00000007991f7224 */ /* 0x040fe400078e0200 */
[----:B------:R-:W-:Y:S01]  /*2410*/  IMAD.WIDE.U32 R8, R153, R6, R154 ;  /* 0x0000000699087225 */ /* 0x000fe200078e009a */
[----:B------:R-:W-:Y:S02]  /*2420*/  IADD3.X R0, R3, R11, R12, P0, !PT ;  /* 0x0000000b03007210 */ /* 0x000fe400007fe40c */
[C---:B------:R-:W-:Y:S01]  /*2430*/  IADD3 R40, P0, R153.reuse, R40, RZ ;  /* 0x0000002899287210 */ /* 0x040fe20007f1e0ff */
[----:B------:R-:W-:-:S04]  /*2440*/  IMAD.WIDE.U32 R12, R153, R6, R22 ;  /* 0x00000006990c7225 */ /* 0x000fc800078e0016 */
[----:B------:R-:W-:Y:S02]  /*2450*/  IMAD.IADD R9, R9, 0x1, R31 ;  /* 0x0000000109097824 */ /* 0x000fe400078e021f */
[----:B------:R-:W-:Y:S01]  /*2460*/  IMAD.IADD R13, R31, 0x1, R13 ;  /* 0x000000011f0d7824 */ /* 0x000fe200078e020d */
[----:B------:R-:W-:Y:S01]  /*2470*/  SHF.R.S32.HI R31, RZ, 0x1f, R33 ;  /* 0x0000001fff1f7819 */ /* 0x000fe20000011421 */
[----:B------:R-:W-:-:S04]  /*2480*/  IMAD.WIDE.U32 R10, R153, R4, R154 ;  /* 0x00000004990a7225 */ /* 0x000fc800078e009a */
[----:B------:R-:W-:Y:S02]  /*2490*/  IMAD R26, R31, R6, RZ ;  /* 0x000000061f1a7224 */ /* 0x000fe400078e02ff */
[----:B------:R-:W-:Y:S02]  /*24a0*/  IMAD.IADD R11, R11, 0x1, R35 ;  /* 0x000000010b0b7824 */ /* 0x000fe400078e0223 */
[----:B------:R-:W-:Y:S02]  /*24b0*/  IMAD R55, R33, R7, R26 ;  /* 0x0000000721377224 */ /* 0x000fe400078e021a */
[----:B------:R-:W-:Y:S02]  /*24c0*/  IMAD R28, R31, R4, RZ ;  /* 0x000000041f1c7224 */ /* 0x000fe400078e02ff */
[----:B------:R-:W-:-:S04]  /*24d0*/  IMAD.WIDE.U32 R26, R33, R6, R8 ;  /* 0x00000006211a7225 */ /* 0x000fc800078e0008 */
[----:B------:R-:W-:-:S04]  /*24e0*/  IMAD.WIDE.U32 R34, R33, R6, R12 ;  /* 0x0000000621227225 */ /* 0x000fc800078e000c */
[C---:B------:R-:W-:Y:S02]  /*24f0*/  IMAD R59, R33.reuse, R5, R28 ;  /* 0x00000005213b7224 */ /* 0x040fe400078e021c */
[----:B------:R-:W-:-:S04]  /*2500*/  IMAD.WIDE.U32 R36, R33, R4, R10 ;  /* 0x0000000421247225 */ /* 0x000fc800078e000a */
[----:B------:R-:W-:Y:S02]  /*2510*/  IMAD.IADD R53, R27, 0x1, R55 ;  /* 0x000000011b357824 */ /* 0x000fe400078e0237 */
[----:B------:R-:W-:Y:S01]  /*2520*/  IMAD.IADD R54, R55, 0x1, R35 ;  /* 0x0000000137367824 */ /* 0x000fe200078e0223 */
[----:B------:R-:W-:Y:S01]  /*2530*/  LOP3.LUT R55, R46, 0xfffffff8, RZ, 0xc0, !PT ;  /* 0xfffffff82e377812 */ /* 0x000fe200078ec0ff */
[----:B------:R-:W-:-:S03]  /*2540*/  IMAD.WIDE.U32 R20, R119, UR6, R20 ;  /* 0x0000000677147c25 */ /* 0x000fc6000f8e0014 */
[----:B------:R-:W-:Y:S01]  /*2550*/  SHF.R.S32.HI R58, RZ, 0x1f, R55 ;  /* 0x0000001fff3a7819 */ /* 0x000fe20000011437 */
[----:B------:R-:W-:Y:S02]  /*2560*/  IMAD.IADD R57, R37, 0x1, R59 ;  /* 0x0000000125397824 */ /* 0x000fe400078e023b */
[----:B------:R-:W-:Y:S02]  /*2570*/  IMAD.SHL.U32 R48, R48, 0x40, RZ ;  /* 0x0000004030307824 */ /* 0x000fe400078e00ff */
[----:B------:R-:W-:Y:S02]  /*2580*/  IMAD.SHL.U32 R49, R6, 0x40, RZ ;  /* 0x0000004006317824 */ /* 0x000fe400078e00ff */
[----:B------:R-:W-:Y:S02]  /*2590*/  IMAD.X R41, R166, 0x1, R29, P0 ;  /* 0x00000001a6297824 */ /* 0x000fe400000e061d */
[----:B------:R-:W-:Y:S02]  /*25a0*/  IMAD.IADD R59, R59, 0x1, R39 ;  /* 0x000000013b3b7824 */ /* 0x000fe400078e0227 */
[----:B------:R-:W-:-:S07]  /*25b0*/  IMAD.IADD R61, R21, 0x1, R61 ;  /* 0x00000001153d7824 */ /* 0x000fce00078e023d */
.L_x_6859:
        /* <DEDUP_REMOVED lines=36> */
[----:B------:R-:W-:Y:S01]  /*2800*/  IADD3 R8, P0, R26, R4, RZ ;  /* 0x000000041a087210 */ /* 0x000fe20007f1e0ff */
[----:B------:R-:W-:Y:S01]  /*2810*/  IMAD R6, R50, R43, RZ ;  /* 0x0000002b32067224 */ /* 0x000fe200078e02ff */
[----:B------:R-:W-:Y:S01]  /*2820*/  ULDC.64 UR6, c[0x0][0x400] ;  /* 0x0001000000067ab9 */ /* 0x000fe20000000a00 */
[----:B------:R-:W-:Y:S01]  /*2830*/  IMAD.MOV.U32 R4, RZ, RZ, R36 ;  /* 0x000000ffff047224 */ /* 0x000fe200078e0024 */
[----:B------:R-:W-:Y:S01]  /*2840*/  ULDC.64 UR4, c[0x0][0x3e8] ;  /* 0x0000fa0000047ab9 */ /* 0x000fe20000000a00 */
[----:B------:R-:W-:Y:S02]  /*2850*/  IMAD.MOV.U32 R5, RZ, RZ, R57 ;  /* 0x000000ffff057224 */ /* 0x000fe400078e0039 */
[-C--:B------:R-:W-:Y:S02]  /*2860*/  IMAD R7, R60, R51.reuse, R6 ;  /* 0x000000333c077224 */ /* 0x080fe400078e0206 */
[----:B------:R-:W-:-:S04]  /*2870*/  IMAD.WIDE.U32 R4, R43, R51, R4 ;  /* 0x000000332b047225 */ /* 0x000fc800078e0004 */
[----:B------:R-:W-:Y:S01]  /*2880*/  IMAD.X R9, R64, 0x1, R53, P0 ;  /* 0x0000000140097824 */ /* 0x000fe200000e0635 */
[----:B------:R-:W-:Y:S01]  /*2890*/  LEA R6, P0, R4, UR6, 0x1 ;  /* 0x0000000604067c11 */ /* 0x000fe2000f8008ff */
[----:B------:R-:W-:-:S05]  /*28a0*/  IMAD.IADD R5, R5, 0x1, R7 ;  /* 0x0000000105057824 */ /* 0x000fca00078e0207 */
[----:B------:R-:W-:Y:S02]  /*28b0*/  LEA.HI.X R7, R4, UR7, R5, 0x1, P0 ;  /* 0x0000000704077c11 */ /* 0x000fe400080f0c05 */
[----:B------:R-:W-:-:S04]  /*28c0*/  LEA R4, P0, R8, UR4, 0x1 ;  /* 0x0000000408047c11 */ /* 0x000fc8000f8008ff */
[----:B------:R-:W-:Y:S02]  /*28d0*/  LEA.HI.X R5, R8, UR5, R9, 0x1, P0 ;  /* 0x0000000508057c11 */ /* 0x000fe400080f0c09 */
        /* <DEDUP_REMOVED lines=8> */
.L_x_6834:
[----:B------:R-:W-:Y:S05]  /*2960*/  BSYNC B1 ;  /* 0x0000000000017941 */ /* 0x000fea0003800000 */
.L_x_6833:
[----:B------:R-:W-:Y:S01]  /*2970*/  UISETP.NE.AND UP0, UPT, UR46, 0x3, UPT ;  /* 0x000000032e00788c */ /* 0x000fe2000bf05270 */
[----:B0----5:R-:W-:Y:S02]  /*2980*/  IMAD.MOV.U32 R4, RZ, RZ, R8 ;  /* 0x000000ffff047224 */ /* 0x021fe400078e0008 */
[----:B------:R-:W-:Y:S02]  /*2990*/  IMAD.MOV.U32 R5, RZ, RZ, R9 ;  /* 0x000000ffff057224 */ /* 0x000fe400078e0009 */
[----:B------:R-:W-:Y:S01]  /*29a0*/  IMAD.MOV.U32 R6, RZ, RZ, R28 ;  /* 0x000000ffff067224 */ /* 0x000fe200078e001c */
[----:B------:R-:W-:Y:S01]  /*29b0*/  PLOP3.LUT P0, PT, PT, PT, UP0, 0x80, 0x0 ;  /* 0x000000000000781c */ /* 0x000fe20003f0f008 */
[----:B------:R-:W-:Y:S01]  /*29c0*/  IMAD.MOV.U32 R7, RZ, RZ, R15 ;  /* 0x000000ffff077224 */ /* 0x000fe200078e000f */
[----:B------:R-:W-:Y:S01]  /*29d0*/  PRMT R68, R4, 0x5410, R5 ;  /* 0x0000541004447816 */ /* 0x000fe20000000005 */
[----:B------:R-:W-:Y:S02]  /*29e0*/  IMAD.MOV.U32 R4, RZ, RZ, R29 ;  /* 0x000000ffff047224 */ /* 0x000fe400078e001d */
[----:B------:R-:W-:-:S03]  /*29f0*/  IMAD.MOV.U32 R5, RZ, RZ, R11 ;  /* 0x000000ffff057224 */ /* 0x000fc600078e000b */
[----:B------:R-:W-:Y:S01]  /*2a00*/  PRMT R63, R6, 0x5410, R4 ;  /* 0x00005410063f7816 */ /* 0x000fe20000000004 */
[----:B------:R-:W-:Y:S02]  /*2a10*/  IMAD.MOV.U32 R4, RZ, RZ, R10 ;  /* 0x000000ffff047224 */ /* 0x000fe400078e000a */
[----:B------:R-:W-:-:S03]  /*2a20*/  IMAD.MOV.U32 R6, RZ, RZ, R14 ;  /* 0x000000ffff067224 */ /* 0x000fc600078e000e */
[----:B------:R-:W-:Y:S02]  /*2a30*/  PRMT R70, R4, 0x5410, R5 ;  /* 0x0000541004467816 */ /* 0x000fe40000000005 */
[----:B------:R-:W-:Y:S01]  /*2a40*/  PRMT R71, R6, 0x5410, R7 ;  /* 0x0000541006477816 */ /* 0x000fe20000000007 */
[----:B------:R-:W-:Y:S06]  /*2a50*/  @!P0 BRA `(.L_x_6835) ;  /* 0x0000000000048947 */ /* 0x000fec0003800000 */
[----:B------:R-:W-:Y:S01]  /*2a60*/  BPT.TRAP 0x1 ;  /* 0x000000040000795c */ /* 0x000fe20000300000 */
.L_x_6835:
[----:B------:R-:W-:Y:S01]  /*2a70*/  IMAD R60, R152, 0x8, R2 ;  /* 0x00000008983c7824 */ /* 0x000fe200078e0202 */
[----:B------:R-:W-:Y:S01]  /*2a80*/  SHF.L.U32 R65, R156, 0x1f, RZ ;  /* 0x0000001f9c417819 */ /* 0x000fe200000006ff */
[----:B------:R-:W-:Y:S03]  /*2a90*/  BSSY B1, `(.L_x_6836) ;  /* 0x0000003000017945 */ /* 0x000fe60003800000 */
[----:B------:R-:W0:Y:S02]  /*2aa0*/  SYNCS.PHASECHK.TRANS64.TRYWAIT P5, [R60+URZ+0x38890], R65 ;  /* 0x038890413c0075a7 */ /* 0x000e2400080a017f */
[----:B0-----:R-:W-:Y:S05]  /*2ab0*/  @!P5 BRA `(.L_x_6837) ;  /* 0x000003bc00b4d947 */ /* 0x001fea0003800000 */
.L_x_7230:
[----:B------:R-:W-:Y:S05]  /*2ac0*/  BSYNC B1 ;  /* 0x0000000000017941 */ /* 0x000fea0003800000 */
.L_x_6836:
        /* <DEDUP_REMOVED lines=48> */
.L_x_6842:
[----:B------:R-:W-:Y:S05]  /*2dd0*/  BSYNC B2 ;  /* 0x0000000000027941 */ /* 0x000fea0003800000 */
.L_x_6841:
[----:B--2---:R1:W-:Y:S02]  /*2de0*/  STG.E.128 desc[UR44][R12.64], R4 ;  /* 0x000000040c007986 */ /* 0x0043e4000c101d2c */
.L_x_6840:
[----:B------:R-:W-:Y:S05]  /*2df0*/  BSYNC B1 ;  /* 0x0000000000017941 */ /* 0x000fea0003800000 */
.L_x_6839:
[----:B------:R-:W-:Y:S05]  /*2e00*/  @P3 BRA `(.L_x_6838) ;  /* 0x0000000c00e83947 */ /* 0x000fea0003800000 */
[----:B-1----:R-:W2:Y:S01]  /*2e10*/  LDL R4, [R1+0x44c] ;  /* 0x00044c0001047983 */ /* 0x002ea20000100800 */
[----:B------:R-:W-:Y:S01]  /*2e20*/  IMAD.MOV.U32 R160, RZ, RZ, 0x20 ;  /* 0x00000020ffa07424 */ /* 0x000fe200078e00ff */
[----:B------:R-:W-:Y:S01]  /*2e30*/  BSSY B1, `(.L_x_6843) ;  /* 0x0000031000017945 */ /* 0x000fe20003800000 */
[----:B--2---:R-:W-:-:S04]  /*2e40*/  LOP3.LUT P5, RZ, R4, 0x1000, RZ, 0xc0, !PT ;  /* 0x0000100004ff7812 */ /* 0x004fc800078ac0ff */
        /* <DEDUP_REMOVED lines=47> */
.L_x_6844:
[----:B------:R-:W-:Y:S05]  /*3140*/  BSYNC B1 ;  /* 0x0000000000017941 */ /* 0x000fea0003800000 */
.L_x_6843:
[----:B-1----:R2:W-:Y:S01]  /*3150*/  STG.E.128 desc[UR44][R12.64+0x40], R4 ;  /* 0x000040040c007986 */ /* 0x0025e2000c101d2c */
[----:B------:R-:W-:Y:S05]  /*3160*/  BRA `(.L_x_6838) ;  /* 0x0000000c00107947 */ /* 0x000fea0003800000 */
.L_x_6832:
[----:B------:R-:W-:-:S05]  /*3170*/  IMAD R5, R43, -0x40, R42 ;  /* 0xffffffc02b057824 */ /* 0x000fca00078e022a */
[----:B------:R-:W-:-:S04]  /*3180*/  VIMNMX R6, R5, 0x40, PT ;  /* 0x0000004005067848 */ /* 0x000fc80003fe0100 */
[----:B------:R-:W-:-:S04]  /*3190*/  ISETP.GE.AND P1, PT, R153, R6, PT ;  /* 0x000000069900720c */ /* 0x000fc80003f26270 */
[----:B------:R-:W-:-:S13]  /*31a0*/  ISETP.GE.OR P0, PT, R22, R67, P1 ;  /* 0x000000431600720c */ /* 0x000fda0000f06670 */
[----:B------:R-:W0:Y:S01]  /*31b0*/  @!P0 LDC.64 R12, c[0x0][0x3e8] ;  /* 0x0000fa00ff0c8b82 */ /* 0x000e220000000a00 */
[----:B------:R-:W-:-:S05]  /*31c0*/  @!P0 IADD3 R4, P5, R34, R4, RZ ;  /* 0x0000000422048210 */ /* 0x000fca0007fbe0ff */
[----:B------:R-:W-:Y:S02]  /*31d0*/  @!P0 IMAD.X R5, R64, 0x1, R54, P5 ;  /* 0x0000000140058824 */ /* 0x000fe400028e0636 */
[----:B------:R-:W1:Y:S01]  /*31e0*/  @!P0 LDC.64 R28, c[0x0][0x400] ;  /* 0x00010000ff1c8b82 */ /* 0x000e620000000a00 */
[----:B0-----:R-:W-:-:S04]  /*31f0*/  @!P0 LEA R12, P5, R4, R12, 0x1 ;  /* 0x0000000c040c8211 */ /* 0x001fc800078a08ff */
[----:B------:R-:W-:Y:S01]  /*3200*/  @!P0 LEA.HI.X R13, R4, R13, R5, 0x1, P5 ;  /* 0x0000000d040d8211 */ /* 0x000fe200028f0c05 */
[----:B------:R-:W-:Y:S02]  /*3210*/  @!P0 IMAD R4, R50, R43, RZ ;  /* 0x0000002b32048224 */ /* 0x000fe400078e02ff */
[----:B------:R-:W-:Y:S02]  /*3220*/  @!P0 IMAD.MOV.U32 R5, RZ, RZ, R59 ;  /* 0x000000ffff058224 */ /* 0x000fe400078e003b */
[----:B------:R-:W-:Y:S02]  /*3230*/  @!P0 IMAD R7, R60, R51, R4 ;  /* 0x000000333c078224 */ /* 0x000fe400078e0204 */
[----:B------:R-:W-:-:S04]  /*3240*/  @!P0 IMAD.MOV.U32 R4, RZ, RZ, R38 ;  /* 0x000000ffff048224 */ /* 0x000fc800078e0026 */
[----:B------:R-:W-:-:S04]  /*3250*/  @!P0 IMAD.WIDE.U32 R4, R43, R51, R4 ;  /* 0x000000332b048225 */ /* 0x000fc800078e0004 */
[----:B------:R-:W-:Y:S01]  /*3260*/  @!P0 IMAD.IADD R5, R7, 0x1, R5 ;  /* 0x0000000107058824 */ /* 0x000fe200078e0205 */
[C---:B-1----:R-:W-:Y:S02]  /*3270*/  @!P0 LEA R28, P5, R4.reuse, R28, 0x1 ;  /* 0x0000001c041c8211 */ /* 0x042fe400078a08ff */
[----:B------:R-:W-:Y:S02]  /*3280*/  CS2R R6, SRZ ;  /* 0x0000000000067805 */ /* 0x000fe4000001ff00 */
[----:B------:R-:W-:Y:S02]  /*3290*/  @!P0 LEA.HI.X R29, R4, R29, R5, 0x1, P5 ;  /* 0x0000001d041d8211 */ /* 0x000fe400028f0c05 */
[----:B------:R-:W-:Y:S02]  /*32a0*/  CS2R R4, SRZ ;  /* 0x0000000000047805 */ /* 0x000fe4000001ff00 */
[----:B------:R-:W-:Y:S02]  /*32b0*/  CS2R R8, SRZ ;  /* 0x0000000000087805 */ /* 0x000fe4000001ff00 */
[----:B------:R-:W-:-:S02]  /*32c0*/  CS2R R10, SRZ ;  /* 0x00000000000a7805 */ /* 0x000fc4000001ff00 */
[----:B------:R-:W2:Y:S04]  /*32d0*/  @!P0 LDG.E.128 R4, desc[UR44][R12.64] ;  /* 0x0000002c0c048981 */ /* 0x000ea8000c1e1d00 */
[----:B------:R-:W3:Y:S01]  /*32e0*/  @!P0 LDG.E.128 R8, desc[UR44][R28.64] ;  /* 0x0000002c1c088981 */ /* 0x000ee2000c1e1d00 */
[----:B------:R-:W-:Y:S01]  /*32f0*/  UISETP.NE.AND UP0, UPT, UR46, 0x3, UPT ;  /* 0x000000032e00788c */ /* 0x000fe2000bf05270 */
[----:B------:R-:W-:-:S04]  /*3300*/  ISETP.GE.AND P0, PT, R22, R67, PT ;  /* 0x000000431600720c */ /* 0x000fc80003f06270 */
[----:B------:R-:W-:Y:S02]  /*3310*/  P2R R68, PR, RZ, 0x1 ;  /* 0x00000001ff447803 */ /* 0x000fe40000000000 */
[----:B------:R-:W-:Y:S01]  /*3320*/  PLOP3.LUT P0, PT, PT, PT, UP0, 0x80, 0x0 ;  /* 0x000000000000781c */ /* 0x000fe20003f0f008 */
[----:B--2---:R-:W-:Y:S02]  /*3330*/  IMAD.MOV.U32 R60, RZ, RZ, R5 ;  /* 0x000000ffff3c7224 */ /* 0x004fe400078e0005 */
[----:B------:R-:W-:Y:S02]  /*3340*/  IMAD.MOV.U32 R65, RZ, RZ, R7 ;  /* 0x000000ffff417224 */ /* 0x000fe400078e0007 */
[----:B------:R-:W-:Y:S01]  /*3350*/  IMAD.MOV.U32 R30, RZ, RZ, R4 ;  /* 0x000000ffff1e7224 */ /* 0x000fe200078e0004 */
[----:B------:R-:W-:Y:S01]  /*3360*/  PRMT R75, R75, 0x5410, R60 ;  /* 0x000054104b4b7816 */ /* 0x000fe2000000003c */
[----:B------:R-:W-:Y:S01]  /*3370*/  IMAD.MOV.U32 R64, RZ, RZ, R6 ;  /* 0x000000ffff407224 */ /* 0x000fe200078e0006 */
[----:B------:R-:W-:Y:S01]  /*3380*/  PRMT R79, R79, 0x5410, R65 ;  /* 0x000054104f4f7816 */ /* 0x000fe20000000041 */
[----:B---3--:R-:W-:-:S02]  /*3390*/  IMAD.MOV.U32 R12, RZ, RZ, R8 ;  /* 0x000000ffff0c7224 */ /* 0x008fc400078e0008 */
[----:B------:R-:W-:Y:S01]  /*33a0*/  IMAD.MOV.U32 R13, RZ, RZ, R9 ;  /* 0x000000ffff0d7224 */ /* 0x000fe200078e0009 */
[----:B------:R-:W-:Y:S01]  /*33b0*/  PRMT R86, R30, 0x5410, R64 ;  /* 0x000054101e567816 */ /* 0x000fe20000000040 */
[----:B------:R-:W-:Y:S02]  /*33c0*/  IMAD.MOV.U32 R28, RZ, RZ, R10 ;  /* 0x000000ffff1c7224 */ /* 0x000fe400078e000a */
[----:B------:R-:W-:Y:S01]  /*33d0*/  IMAD.MOV.U32 R29, RZ, RZ, R11 ;  /* 0x000000ffff1d7224 */ /* 0x000fe200078e000b */
[----:B------:R-:W-:Y:S02]  /*33e0*/  PRMT R75, R13, 0x7610, R75 ;  /* 0x000076100d4b7816 */ /* 0x000fe4000000004b */
[----:B------:R-:W-:Y:S02]  /*33f0*/  PRMT R85, R12, 0x5410, R28 ;  /* 0x000054100c557816 */ /* 0x000fe4000000001c */
[----:B------:R-:W-:Y:S01]  /*3400*/  PRMT R79, R29, 0x7610, R79 ;  /* 0x000076101d4f7816 */ /* 0x000fe2000000004f */
[----:B------:R-:W-:Y:S06]  /*3410*/  @!P0 BRA `(.L_x_6845) ;  /* 0x0000000000048947 */ /* 0x000fec0003800000 */
[----:B------:R-:W-:Y:S01]  /*3420*/  BPT.TRAP 0x1 ;  /* 0x000000040000795c */ /* 0x000fe20000300000 */
.L_x_6845:
[----:B------:R-:W-:Y:S01]  /*3430*/  IMAD R60, R152, 0x8, R2 ;  /* 0x00000008983c7824 */ /* 0x000fe200078e0202 */
[----:B------:R-:W-:Y:S01]  /*3440*/  SHF.L.U32 R65, R156, 0x1f, RZ ;  /* 0x0000001f9c417819 */ /* 0x000fe200000006ff */
[----:B------:R-:W0:Y:S01]  /*3450*/  LDC R71, c[0x0][0x2f4] ;  /* 0x0000bd00ff477b82 */ /* 0x000e220000000800 */
[----:B------:R-:W-:Y:S02]  /*3460*/  BSSY B1, `(.L_x_6846) ;  /* 0x0000003000017945 */ /* 0x000fe40003800000 */
[----:B------:R-:W1:Y:S02]  /*3470*/  SYNCS.PHASECHK.TRANS64.TRYWAIT P5, [R60+URZ+0x38890], R65 ;  /* 0x038890413c0075a7 */ /* 0x000e6400080a017f */
[----:B-1----:R-:W-:Y:S05]  /*3480*/  @!P5 BRA `(.L_x_6847) ;  /* 0x000003b40054d947 */ /* 0x002fea0003800000 */
.L_x_7231:
[----:B------:R-:W-:Y:S05]  /*3490*/  BSYNC B1 ;  /* 0x0000000000017941 */ /* 0x000fea0003800000 */
.L_x_6846:
        /* <DEDUP_REMOVED lines=12> */
[----:B------:R-:W-:Y:S02]  /*3560*/  ISETP.NE.AND P6, PT, R68, RZ, PT ;  /* 0x000000ff4400720c */ /* 0x000fe40003fc5270 */
[----:B------:R-:W-:-:S04]  /*3570*/  LEA R68, P5, R12, R62, 0x1 ;  /* 0x0000003e0c447211 */ /* 0x000fc800078a08ff */
        /* <DEDUP_REMOVED lines=8> */
[----:B------:R-:W-:Y:S02]  /*3600*/  IMAD.SHL.U32 R70, R13, 0x8, RZ ;  /* 0x000000080d467824 */ /* 0x000fe400078e00ff */
[----:B------:R-:W-:-:S03]  /*3610*/  IMAD.IADD R13, R56, 0x1, R31 ;  /* 0x00000001380d7824 */ /* 0x000fc600078e021f */
[----:B------:R-:W-:Y:S01]  /*3620*/  LOP3.LUT R12, R165, 0x38, R70, 0xf8, !PT ;  /* 0x00000038a50c7812 */ /* 0x000fe200078ef846 */
[----:B------:R-:W-:-:S03]  /*3630*/  IMAD R13, R13, 0x2, R2 ;  /* 0x000000020d0d7824 */ /* 0x000fc600078e0202 */
[----:B------:R-:W-:-:S05]  /*3640*/  LOP3.LUT R12, R184, R12, R167, 0xf6, !PT ;  /* 0x0000000cb80c7212 */ /* 0x000fca00078ef6a7 */
        /* <DEDUP_REMOVED lines=19> */
[CC--:B------:R-:W-:Y:S01]  /*3780*/  FMUL.FTZ R76, R4.reuse, R7.reuse ;  /* 0x00000007044c7220 */ /* 0x0c0fe20000410000 */
[----:B------:R-:W-:Y:S02]  /*3790*/  HADD2.F32 R6, -RZ, R75.H1_H1 ;  /* 0x3000004bff067230 */ /* 0x000fe40000004100 */
[-C--:B------:R-:W-:Y:S01]  /*37a0*/  FMUL.FTZ R78, R29, R10.reuse ;  /* 0x0000000a1d4e7220 */ /* 0x080fe20000410000 */
[----:B------:R-:W-:Y:S02]  /*37b0*/  HADD2.F32 R8, -RZ, R74.H0_H0 ;  /* 0x2000004aff087230 */ /* 0x000fe40000004100 */
[----:B------:R-:W-:Y:S01]  /*37c0*/  FMUL.FTZ R9, R5, R7 ;  /* 0x0000000705097220 */ /* 0x000fe20000410000 */
[----:B------:R-:W-:Y:S01]  /*37d0*/  FMUL.FTZ R10, R13, R10 ;  /* 0x0000000a0d0a7220 */ /* 0x000fe20000410000 */
[-C--:B------:R-:W-:Y:S01]  /*37e0*/  FFMA.FTZ R76, R5, R6.reuse, R76 ;  /* 0x00000006054c7223 */ /* 0x080fe2000001004c */
[--C-:B------:R-:W-:Y:S02]  /*37f0*/  HADD2.F32 R5, -RZ, R31.reuse.H0_H0 ;  /* 0x2000001fff057230 */ /* 0x100fe40000004100 */
[----:B------:R-:W-:Y:S01]  /*3800*/  FFMA.FTZ R74, R4, R6, -R9 ;  /* 0x00000006044a7223 */ /* 0x000fe20000010809 */
[----:B------:R-:W-:Y:S01]  /*3810*/  FFMA.FTZ R29, R29, R8, R10 ;  /* 0x000000081d1d7223 */ /* 0x000fe2000001000a */
[----:B------:R-:W-:-:S02]  /*3820*/  HADD2.F32 R31, -RZ, R31.H1_H1 ;  /* 0x3000001fff1f7230 */ /* 0x000fc40000004100 */
[----:B------:R-:W-:Y:S01]  /*3830*/  FFMA.FTZ R75, R13, R8, -R78 ;  /* 0x000000080d4b7223 */ /* 0x000fe2000001084e */
[----:B------:R-:W-:Y:S02]  /*3840*/  HADD2.F32 R4, -RZ, R15.H0_H0 ;  /* 0x2000000fff047230 */ /* 0x000fe40000004100 */
[----:B------:R-:W-:Y:S01]  /*3850*/  HADD2.F32 R10, -RZ, R11.H0_H0 ;  /* 0x2000000bff0a7230 */ /* 0x000fe20000004100 */
[----:B------:R-:W-:Y:S01]  /*3860*/  F2FP.F16.F32.PACK_AB R29, R29, R76 ;  /* 0x0000004c1d1d723e */ /* 0x000fe200000000ff */
[----:B------:R-:W-:Y:S01]  /*3870*/  HADD2.F32 R7, -RZ, R79.H0_H0 ;  /* 0x2000004fff077230 */ /* 0x000fe20000004100 */
[----:B------:R-:W-:Y:S01]  /*3880*/  F2FP.F16.F32.PACK_AB R74, R75, R74 ;  /* 0x0000004a4b4a723e */ /* 0x000fe200000000ff */
[----:B------:R-:W-:Y:S02]  /*3890*/  HADD2.F32 R15, -RZ, R15.H1_H1 ;  /* 0x3000000fff0f7230 */ /* 0x000fe40000004100 */
[----:B------:R-:W-:Y:S01]  /*38a0*/  FMUL.FTZ R80, R31, R10 ;  /* 0x0000000a1f507220 */ /* 0x000fe20000410000 */
[----:B------:R-:W-:-:S02]  /*38b0*/  HADD2.F32 R6, -RZ, R79.H1_H1 ;  /* 0x3000004fff067230 */ /* 0x000fc40000004100 */
[CC--:B------:R-:W-:Y:S01]  /*38c0*/  FMUL.FTZ R78, R4.reuse, R7.reuse ;  /* 0x00000007044e7220 */ /* 0x0c0fe20000410000 */
[----:B------:R-:W-:Y:S02]  /*38d0*/  HADD2.F32 R8, -RZ, R77.H0_H0 ;  /* 0x2000004dff087230 */ /* 0x000fe40000004100 */
[----:B------:R-:W-:Y:S01]  /*38e0*/  FMUL.FTZ R10, R15, R10 ;  /* 0x0000000a0f0a7220 */ /* 0x000fe20000410000 */
[C---:B------:R-:W-:Y:S01]  /*38f0*/  FMUL.FTZ R9, R5.reuse, R7 ;  /* 0x0000000705097220 */ /* 0x040fe20000410000 */
[----:B------:R-:W-:Y:S01]  /*3900*/  FFMA.FTZ R78, R5, R6, R78 ;  /* 0x00000006054e7223 */ /* 0x000fe2000001004e */
[----:B------:R-:W-:Y:S02]  /*3910*/  HADD2.F32 R5, -RZ, R28.H0_H0 ;  /* 0x2000001cff057230 */ /* 0x000fe40000004100 */
[-C--:B------:R-:W-:Y:S01]  /*3920*/  FFMA.FTZ R80, R15, R8.reuse, -R80 ;  /* 0x000000080f507223 */ /* 0x080fe20000010850 */
[----:B------:R-:W-:Y:S01]  /*3930*/  FFMA.FTZ R79, R31, R8, R10 ;  /* 0x000000081f4f7223 */ /* 0x000fe2000001000a */
[----:B------:R-:W-:Y:S01]  /*3940*/  FFMA.FTZ R77, R4, R6, -R9 ;  /* 0x00000006044d7223 */ /* 0x000fe20000010809 */
[----:B------:R-:W-:-:S02]  /*3950*/  HADD2.F32 R8, -RZ, R85.H0_H0 ;  /* 0x20000055ff087230 */ /* 0x000fc40000004100 */
[----:B------:R-:W-:Y:S02]  /*3960*/  HADD2.F32 R9, -RZ, R82.H0_H0 ;  /* 0x20000052ff097230 */ /* 0x000fe40000004100 */
[----:B------:R-:W-:Y:S02]  /*3970*/  HADD2.F32 R4, -RZ, R12.H0_H0 ;  /* 0x2000000cff047230 */ /* 0x000fe40000004100 */
[-C--:B------:R-:W-:Y:S01]  /*3980*/  FMUL.FTZ R11, R5, R8.reuse ;  /* 0x00000008050b7220 */ /* 0x080fe20000410000 */
[----:B------:R-:W-:Y:S01]  /*3990*/  HADD2.F32 R28, -RZ, R28.H1_H1 ;  /* 0x3000001cff1c7230 */ /* 0x000fe20000004100 */
[----:B------:R-:W-:Y:S01]  /*39a0*/  F2FP.F16.F32.PACK_AB R77, R80, R77 ;  /* 0x0000004d504d723e */ /* 0x000fe200000000ff */
[----:B------:R-:W-:Y:S02]  /*39b0*/  HADD2.F32 R12, -RZ, R12.H1_H1 ;  /* 0x3000000cff0c7230 */ /* 0x000fe40000004100 */
[----:B------:R-:W-:Y:S01]  /*39c0*/  FMUL.FTZ R8, R4, R8 ;  /* 0x0000000804087220 */ /* 0x000fe20000410000 */
[----:B------:R-:W-:-:S02]  /*39d0*/  HADD2.F32 R6, -RZ, R86.H0_H0 ;  /* 0x20000056ff067230 */ /* 0x000fc40000004100 */
[-C--:B------:R-:W-:Y:S01]  /*39e0*/  FMUL.FTZ R13, R28, R9.reuse ;  /* 0x000000091c0d7220 */ /* 0x080fe20000410000 */
[----:B------:R-:W-:Y:S02]  /*39f0*/  HADD2.F32 R7, -RZ, R84.H0_H0 ;  /* 0x20000054ff077230 */ /* 0x000fe40000004100 */
[----:B------:R-:W-:Y:S01]  /*3a00*/  FMUL.FTZ R9, R12, R9 ;  /* 0x000000090c097220 */ /* 0x000fe20000410000 */
[-C--:B------:R-:W-:Y:S01]  /*3a10*/  FFMA.FTZ R10, R5, R6.reuse, R8 ;  /* 0x00000006050a7223 */ /* 0x080fe20000010008 */
[----:B------:R-:W-:Y:S01]  /*3a20*/  FFMA.FTZ R11, R4, R6, -R11 ;  /* 0x00000006040b7223 */ /* 0x000fe2000001080b */
[-C--:B------:R-:W-:Y:S01]  /*3a30*/  FFMA.FTZ R12, R12, R7.reuse, -R13 ;  /* 0x000000070c0c7223 */ /* 0x080fe2000001080d */
        /* <DEDUP_REMOVED lines=24> */
.L_x_6849:
[----:B------:R-:W-:Y:S05]  /*3bc0*/  BSYNC B1 ;  /* 0x0000000000017941 */ /* 0x000fea0003800000 */
.L_x_6848:
        /* <DEDUP_REMOVED lines=10> */
.L_x_6831:
[----:B------:R-:W-:-:S06]  /*3c70*/  UISETP.NE.AND UP0, UPT, UR46, 0x3, UPT ;  /* 0x000000032e00788c */ /* 0x000fcc000bf05270 */
[----:B------:R-:W-:-:S13]  /*3c80*/  PLOP3.LUT P0, PT, PT, PT, UP0, 0x80, 0x0 ;  /* 0x000000000000781c */ /* 0x000fda0003f0f008 */
[----:B------:R-:W-:Y:S05]  /*3c90*/  @!P0 BRA `(.L_x_6850) ;  /* 0x0000000000048947 */ /* 0x000fea0003800000 */
[----:B------:R-:W-:Y:S01]  /*3ca0*/  BPT.TRAP 0x1 ;  /* 0x000000040000795c */ /* 0x000fe20000300000 */
.L_x_6850:
[----:B------:R-:W-:Y:S01]  /*3cb0*/  IMAD R60, R152, 0x8, R2 ;  /* 0x00000008983c7824 */ /* 0x000fe200078e0202 */
[----:B------:R-:W-:Y:S01]  /*3cc0*/  SHF.L.U32 R65, R156, 0x1f, RZ ;  /* 0x0000001f9c417819 */ /* 0x000fe200000006ff */
[----:B------:R-:W-:Y:S01]  /*3cd0*/  IMAD R4, R43, -0x40, R42 ;  /* 0xffffffc02b047824 */ /* 0x000fe200078e022a */
[----:B------:R-:W-:Y:S02]  /*3ce0*/  BSSY B1, `(.L_x_6851) ;  /* 0x0000004000017945 */ /* 0x000fe40003800000 */
[----:B------:R-:W0:Y:S02]  /*3cf0*/  SYNCS.PHASECHK.TRANS64.TRYWAIT P1, [R60+URZ+0x38890], R65 ;  /* 0x038890413c0075a7 */ /* 0x000e24000802017f */
[----:B------:R-:W-:Y:S01]  /*3d00*/  VIMNMX R4, R4, 0x40, PT ;  /* 0x0000004004047848 */ /* 0x000fe20003fe0100 */
[----:B0-----:R-:W-:Y:S06]  /*3d10*/  @!P1 BRA `(.L_x_6852) ;  /* 0x000003ac00449947 */ /* 0x001fec0003800000 */
.L_x_7232:
[----:B------:R-:W-:Y:S05]  /*3d20*/  BSYNC B1 ;  /* 0x0000000000017941 */ /* 0x000fea0003800000 */
.L_x_6851:
[----:B------:R-:W-:-:S13]  /*3d30*/  ISETP.GE.AND P1, PT, R153, R4, PT ;  /* 0x000000049900720c */ /* 0x000fda0003f26270 */
[----:B------:R-:W-:Y:S05]  /*3d40*/  @P1 BRA `(.L_x_6838) ;  /* 0x0000000000181947 */ /* 0x000fea0003800000 */
[----:B------:R-:W-:Y:S01]  /*3d50*/  @!P3 IMAD.IADD R31, R186, 0x1, R31 ;  /* 0x00000001ba1fb824 */ /* 0x000fe200078e021f */
[----:B------:R-:W1:Y:S03]  /*3d60*/  @!P4 LDS.128 R4, [R30+0x22400] ;  /* 0x022400001e04c984 */ /* 0x000e660000000c00 */
[----:B------:R-:W-:-:S06]  /*3d70*/  @!P3 IMAD R8, R31, 0x2, R2 ;  /* 0x000000021f08b824 */ /* 0x000fcc00078e0202 */
[----:B------:R-:W2:Y:S04]  /*3d80*/  @!P3 LDS.128 R8, [R8+0x22400] ;  /* 0x022400000808b984 */ /* 0x000ea80000000c00 */
[----:B-1----:R1:W-:Y:S04]  /*3d90*/  @!P4 STG.E.128 desc[UR44][R12.64], R4 ;  /* 0x000000040c00c986 */ /* 0x0023e8000c101d2c */
[----:B--2---:R1:W-:Y:S02]  /*3da0*/  @!P3 STG.E.128 desc[UR44][R12.64+0x40], R8 ;  /* 0x000040080c00b986 */ /* 0x0043e4000c101d2c */
.L_x_6838:
[----:B------:R-:W-:Y:S05]  /*3db0*/  BSYNC B0 ;  /* 0x0000000000007941 */ /* 0x000fea0003800000 */
.L_x_6830:
        /* <DEDUP_REMOVED lines=17> */
.L_x_6854:
[----:B------:R-:W-:Y:S05]  /*3ed0*/  BSYNC B0 ;  /* 0x0000000000007941 */ /* 0x000fea0003800000 */
.L_x_6853:
[----:B------:R-:W2:Y:S01]  /*3ee0*/  SYNCS.PHASECHK.TRANS64.TRYWAIT P0, [R60+URZ+0x388b0], R65 ;  /* 0x0388b0413c0075a7 */ /* 0x000ea2000800017f */
[----:B------:R-:W-:Y:S04]  /*3ef0*/  BSSY B0, `(.L_x_6855) ;  /* 0x0000002000007945 */ /* 0x000fe80003800000 */
[----:B--2---:R-:W-:Y:S05]  /*3f00*/  @!P0 BRA `(.L_x_6856) ;  /* 0x000003a800dc8947 */ /* 0x004fea0003800000 */
.L_x_7233:
[----:B------:R-:W-:Y:S05]  /*3f10*/  BSYNC B0 ;  /* 0x0000000000007941 */ /* 0x000fea0003800000 */
.L_x_6855:
[----:B------:R-:W-:Y:S04]  /*3f20*/  BSSY B0, `(.L_x_6857) ;  /* 0x0000050000007945 */ /* 0x000fe80003800000 */
[----:B------:R-:W-:Y:S05]  /*3f30*/  @P1 BRA `(.L_x_6858) ;  /* 0x0000000400381947 */ /* 0x000fea0003800000 */
[----:B-1----:R-:W-:Y:S01]  /*3f40*/  IMAD.WIDE R4, R43, 0x40, R40 ;  /* 0x000000402b047825 */ /* 0x002fe200078e0228 */
[----:B------:R-:W-:-:S03]  /*3f50*/  ULDC.64 UR4, c[0x0][0x328] ;  /* 0x0000ca0000047ab9 */ /* 0x000fc60000000a00 */
[----:B------:R-:W-:Y:S02]  /*3f60*/  IMAD R5, R5, UR4, RZ ;  /* 0x0000000405057c24 */ /* 0x000fe4000f8e02ff */
[----:B------:R-:W-:Y:S02]  /*3f70*/  IMAD.MOV.U32 R6, RZ, RZ, R20 ;  /* 0x000000ffff067224 */ /* 0x000fe400078e0014 */
[----:B------:R-:W-:Y:S02]  /*3f80*/  IMAD.MOV.U32 R7, RZ, RZ, R61 ;  /* 0x000000ffff077224 */ /* 0x000fe400078e003d */
[C---:B------:R-:W-:Y:S02]  /*3f90*/  IMAD R5, R4.reuse, UR5, R5 ;  /* 0x0000000504057c24 */ /* 0x040fe4000f8e0205 */
[----:B------:R-:W-:Y:S01]  /*3fa0*/  IMAD.WIDE.U32 R6, R4, UR4, R6 ;  /* 0x0000000404067c25 */ /* 0x000fe2000f8e0006 */
[----:B------:R-:W-:-:S03]  /*3fb0*/  ULDC.64 UR4, c[0x0][0x318] ;  /* 0x0000c60000047ab9 */ /* 0x000fc60000000a00 */
[----:B------:R-:W-:Y:S01]  /*3fc0*/  IMAD.IADD R5, R7, 0x1, R5 ;  /* 0x0000000107057824 */ /* 0x000fe200078e0205 */
[----:B------:R-:W-:Y:S01]  /*3fd0*/  LEA R8, P0, R6, UR4, 0x1 ;  /* 0x0000000406087c11 */ /* 0x000fe2000f8008ff */
[----:B------:R-:W-:Y:S01]  /*3fe0*/  ULDC UR4, c[0x0][0x320] ;  /* 0x0000c80000047ab9 */ /* 0x000fe20000000800 */
[----:B------:R-:W-:Y:S02]  /*3ff0*/  IMAD R11, R152, 0x8000, R157 ;  /* 0x00008000980b7824 */ /* 0x000fe400078e029d */
[----:B------:R-:W-:Y:S01]  /*4000*/  LEA.HI.X R9, R6, UR5, R5, 0x1, P0 ;  /* 0x0000000506097c11 */ /* 0x000fe200080f0c05 */
[C---:B------:R-:W-:Y:S01]  /*4010*/  VIADD R10, R22.reuse, 0x40 ;  /* 0x00000040160a7836 */ /* 0x040fe20000000000 */
[----:B------:R-:W-:Y:S01]  /*4020*/  ISETP.GE.AND P0, PT, R22, UR4, PT ;  /* 0x0000000416007c0c */ /* 0x000fe2000bf06270 */
[----:B---3--:R-:W-:Y:S02]  /*4030*/  IMAD R12, R11, 0x2, R2 ;  /* 0x000000020b0c7824 */ /* 0x008fe400078e0202 */
[----:B------:R-:W-:-:S04]  /*4040*/  IMAD.IADD R11, R160, 0x1, R11 ;  /* 0x00000001a00b7824 */ /* 0x000fc800078e020b */
[----:B------:R-:W-:-:S06]  /*4050*/  IMAD R11, R11, 0x2, R2 ;  /* 0x000000020b0b7824 */ /* 0x000fcc00078e0202 */
[----:B------:R-:W1:Y:S04]  /*4060*/  @!P0 LDS.128 R4, [R12+0x400] ;  /* 0x000400000c048984 */ /* 0x000e680000000c00 */
[----:B-1----:R-:W-:Y:S01]  /*4070*/  @!P0 STG.E.128 desc[UR44][R8.64], R4 ;  /* 0x0000000408008986 */ /* 0x002fe2000c101d2c */
[----:B------:R-:W-:Y:S01]  /*4080*/  ISETP.GE.AND P0, PT, R10, UR4, PT ;  /* 0x000000040a007c0c */ /* 0x000fe2000bf06270 */
[----:B------:R-:W-:-:S12]  /*4090*/  VIADD R10, R22, 0x80 ;  /* 0x00000080160a7836 */ /* 0x000fd80000000000 */
        /* <DEDUP_REMOVED lines=26> */
[----:B------:R-:W-:-:S13]  /*4240*/  ISETP.GE.AND P0, PT, R73, UR4, PT ;  /* 0x0000000449007c0c */ /* 0x000fda000bf06270 */
        /* <DEDUP_REMOVED lines=28> */
[----:B-1----:R1:W-:Y:S02]  /*4410*/  @!P0 STG.E.128 desc[UR44][R8.64+0x3c0], R4 ;  /* 0x0003c00408008986 */ /* 0x0023e4000c101d2c */
.L_x_6858:
[----:B------:R-:W-:Y:S05]  /*4420*/  BSYNC B0 ;  /* 0x0000000000007941 */ /* 0x000fea0003800000 */
.L_x_6857:
        /* <DEDUP_REMOVED lines=17> */
.L_x_6825:
[----:B------:R-:W1:Y:S01]  /*4540*/  LDC R0, c[0x0][0xa80] ;  /* 0x0002a000ff007b82 */ /* 0x000e620000000800 */
[----:B------:R2:W-:Y:S01]  /*4550*/  STL.128 [R1+0x200], RZ ;  /* 0x000200ff01007387 */ /* 0x0005e20000100c00 */
[----:B------:R-:W-:Y:S01]  /*4560*/  BSSY B0, `(.L_x_6860) ;  /* 0x0000027000007945 */ /* 0x000fe20003800000 */
[----:B------:R-:W-:Y:S02]  /*4570*/  IMAD.U32 R37, RZ, RZ, UR37 ;  /* 0x00000025ff257e24 */ /* 0x000fe4000f8e00ff */
[----:B------:R2:W-:Y:S04]  /*4580*/  STL.128 [R1+0x210], RZ ;  /* 0x000210ff01007387 */ /* 0x0005e80000100c00 */
[----:B------:R2:W-:Y:S04]  /*4590*/  STL.128 [R1+0x230], RZ ;  /* 0x000230ff01007387 */ /* 0x0005e80000100c00 */
[----:B------:R2:W-:Y:S04]  /*45a0*/  STL.128 [R1+0x240], RZ ;  /* 0x000240ff01007387 */ /* 0x0005e80000100c00 */
[----:B------:R2:W-:Y:S04]  /*45b0*/  STL.128 [R1+0x250], RZ ;  /* 0x000250ff01007387 */ /* 0x0005e80000100c00 */
[----:B------:R2:W-:Y:S04]  /*45c0*/  STL.128 [R1+0x260], RZ ;  /* 0x000260ff01007387 */ /* 0x0005e80000100c00 */
[----:B-1----:R2:W-:Y:S04]  /*45d0*/  STL [R1+0x220], R0 ;  /* 0x0002200001007387 */ /* 0x0025e80000100800 */
        /* <DEDUP_REMOVED lines=28> */
[----:B------:R-:W-:Y:S05]  /*47a0*/  @P0 BRA `(.L_x_6861) ;  /* 0x0000000000080947 */ /* 0x000fea0003800000 */
[----:B------:R-:W1:Y:S02]  /*47b0*/  FENCE.VIEW.ASYNC.G ;  /* 0x00000000000073c6 */ /* 0x000e640000000100 */
[----:B-1----:R-:W-:Y:S06]  /*47c0*/  BAR.ARV 0xc, 0x180 ;  /* 0x0306000000007b1d */ /* 0x002fec0000002000 */
.L_x_6861:
[----:B------:R-:W-:Y:S05]  /*47d0*/  BSYNC B0 ;  /* 0x0000000000007941 */ /* 0x000fea0003800000 */
.L_x_6860:
[----:B------:R-:W-:Y:S01]  /*47e0*/  UISETP.NE.AND UP0, UPT, UR40, 0x1, UPT ;  /* 0x000000012800788c */ /* 0x000fe2000bf05270 */
[----:B------:R-:W-:Y:S01]  /*47f0*/  IMAD.U32 R19, RZ, RZ, UR37 ;  /* 0x00000025ff137e24 */ /* 0x000fe2000f8e00ff */
[----:B------:R-:W-:Y:S01]  /*4800*/  IADD3 R37, P0, R37, 0x200, RZ ;  /* 0x0000020025257810 */ /* 0x000fe20007f1e0ff */
[----:B------:R-:W-:Y:S03]  /*4810*/  BSSY B7, `(.L_x_6862) ;  /* 0x0002ccd000077945 */ /* 0x000fe60003800000 */
[----:B------:R-:W-:Y:S01]  /*4820*/  PLOP3.LUT P2, PT, PT, PT, UP0, 0x80, 0x0 ;  /* 0x000000000000781c */ /* 0x000fe20003f4f008 */
[----:B------:R-:W-:Y:S01]  /*4830*/  IMAD.X R36, RZ, RZ, UR36, P0 ;  /* 0x00000024ff247e24 */ /* 0x000fe200080e06ff */
[----:B------:R-:W-:-:S05]  /*4840*/  IADD3 R19, P1, R19, 0x230, RZ ;  /* 0x0000023013137810 */ /* 0x000fca0007f3e0ff */
[----:B------:R-:W-:-:S06]  /*4850*/  IMAD.X R18, RZ, RZ, UR36, P1 ;  /* 0x00000024ff127e24 */ /* 0x000fcc00088e06ff */
[----:B------:R-:W-:Y:S05]  /*4860*/  @!P2 BRA `(.L_x_6863) ;  /* 0x000000800010a947 */ /* 0x000fea0003800000 */
[----:B--2---:R-:W1:Y:S01]  /*4870*/  LDC R0, c[0x0][0x448] ;  /* 0x00011200ff007b82 */ /* 0x004e620000000800 */
[----:B------:R-:W-:-:S07]  /*4880*/  VIADD R3, R185, 0x3f ;  /* 0x0000003fb9037836 */ /* 0x000fce0000000000 */
[----:B------:R-:W2:Y:S01]  /*4890*/  LDC.64 R6, c[0x0][0xad8] ;  /* 0x0002b600ff067b82 */ /* 0x000ea20000000a00 */
[----:B-1----:R-:W-:Y:S02]  /*48a0*/  ISETP.NE.AND P1, PT, R0, 0x1, PT ;  /* 0x000000010000780c */ /* 0x002fe40003f25270 */
        /* <DEDUP_REMOVED lines=19> */
.L_x_6866:
[----:B------:R-:W-:-:S13]  /*49e0*/  ISETP.NE.AND P0, PT, R7, 0x1, PT ;  /* 0x000000010700780c */ /* 0x000fda0003f05270 */
[----:B------:R-:W1:Y:S02]  /*49f0*/  @P0 LDC.64 R4, c[0x0][0xae0] ;  /* 0x0002b800ff040b82 */ /* 0x000e640000000a00 */
[----:B-1----:R-:W-:-:S05]  /*4a00*/  @P0 IMAD.HI.U32 R4, R3, R4, RZ ;  /* 0x0000000403040227 */ /* 0x002fca00078e00ff */
[----:B------:R-:W-:-:S07]  /*4a10*/  @P0 SHF.R.U32.HI R3, RZ, R5, R4 ;  /* 0x00000005ff030219 */ /* 0x000fce0000011604 */
.L_x_6867:
[----:B------:R-:W-:Y:S05]  /*4a20*/  BSYNC B0 ;  /* 0x0000000000007941 */ /* 0x000fea0003800000 */
.L_x_6865:
[----:B------:R-:W-:-:S05]  /*4a30*/  IMAD R3, R3, R7, R7 ;  /* 0x0000000703037224 */ /* 0x000fca00078e0207 */
[----:B------:R-:W-:-:S07]  /*4a40*/  VIMNMX R0, R0, R3, PT ;  /* 0x0000000300007248 */ /* 0x000fce0003fe0100 */
.L_x_6864:
[----:B------:R-:W1:Y:S01]  /*4a50*/  @P1 LDC R4, c[0x0][0x44c] ;  /* 0x00011300ff041b82 */ /* 0x000e620000000800 */
[----:B------:R-:W-:Y:S01]  /*4a60*/  VIADD R0, R0, 0x3f ;  /* 0x0000003f00007836 */ /* 0x000fe20000000000 */
[----:B------:R-:W-:-:S04]  /*4a70*/  ULDC UR4, c[0x0][0xad4] ;  /* 0x0002b50000047ab9 */ /* 0x000fc80000000800 */
[----:B------:R-:W-:Y:S02]  /*4a80*/  SHF.R.S32.HI R3, RZ, 0x1f, R0 ;  /* 0x0000001fff037819 */ /* 0x000fe40000011400 */
[----:B------:R-:W2:Y:S02]  /*4a90*/  @P1 LDC R6, c[0x0][0x450] ;  /* 0x00011400ff061b82 */ /* 0x000ea40000000800 */
[----:B------:R-:W-:-:S04]  /*4aa0*/  LEA.HI R3, R3, R0, RZ, 0x6 ;  /* 0x0000000003037211 */ /* 0x000fc800078f30ff */
[----:B------:R-:W-:-:S04]  /*4ab0*/  SHF.R.S32.HI R3, RZ, 0x6, R3 ;  /* 0x00000006ff037819 */ /* 0x000fc80000011403 */
[----:B------:R-:W-:Y:S01]  /*4ac0*/  VIMNMX R21, R200, R3, PT ;  /* 0x00000003c8157248 */ /* 0x000fe20003fe0100 */
[----:B-1----:R-:W-:-:S04]  /*4ad0*/  @P1 IMAD.HI.U32 R5, R185, R4, RZ ;  /* 0x00000004b9051227 */ /* 0x002fc800078e00ff */
[----:B------:R-:W-:Y:S01]  /*4ae0*/  IMAD.MOV.U32 R4, RZ, RZ, R185 ;  /* 0x000000ffff047224 */ /* 0x000fe200078e00b9 */
        /* <DEDUP_REMOVED lines=14> */
.L_x_6870:
[----:B------:R-:W-:-:S13]  /*4bd0*/  ISETP.NE.AND P0, PT, R7, 0x1, PT ;  /* 0x000000010700780c */ /* 0x000fda0003f05270 */
[----:B------:R-:W1:Y:S02]  /*4be0*/  @P0 LDC.64 R4, c[0x0][0xae0] ;  /* 0x0002b800ff040b82 */ /* 0x000e640000000a00 */
[----:B-1----:R-:W-:-:S05]  /*4bf0*/  @P0 IMAD.HI.U32 R4, R197, R4, RZ ;  /* 0x00000004c5040227 */ /* 0x002fca00078e00ff */
[----:B------:R-:W-:-:S07]  /*4c00*/  @P0 SHF.R.U32.HI R197, RZ, R5, R4 ;  /* 0x00000005ffc50219 */ /* 0x000fce0000011604 */
.L_x_6871:
[----:B------:R-:W-:Y:S05]  /*4c10*/  BSYNC B0 ;  /* 0x0000000000007941 */ /* 0x000fea0003800000 */
.L_x_6869:
[----:B------:R-:W-:-:S05]  /*4c20*/  IMAD R197, R197, R7, RZ ;  /* 0x00000007c5c57224 */ /* 0x000fca00078e02ff */
[----:B------:R-:W-:-:S07]  /*4c30*/  VIMNMX R0, R0, R197, !PT ;  /* 0x000000c500007248 */ /* 0x000fce0007fe0100 */
.L_x_6868:
[----:B------:R-:W-:-:S04]  /*4c40*/  SHF.R.S32.HI R3, RZ, 0x1f, R0 ;  /* 0x0000001fff037819 */ /* 0x000fc80000011400 */
[----:B------:R-:W-:-:S04]  /*4c50*/  LEA.HI R3, R3, R0, RZ, 0x6 ;  /* 0x0000000003037211 */ /* 0x000fc800078f30ff */
[--C-:B------:R-:W-:Y:S02]  /*4c60*/  SHF.R.S32.HI R0, RZ, 0x6, R3.reuse ;  /* 0x00000006ff007819 */ /* 0x100fe40000011403 */
[----:B------:R-:W-:Y:S02]  /*4c70*/  PRMT R3, RZ, 0x7610, R3 ;  /* 0x00007610ff037816 */ /* 0x000fe40000000003 */
[----:B------:R-:W-:-:S04]  /*4c80*/  VIMNMX R0, RZ, R0, !PT ;  /* 0x00000000ff007248 */ /* 0x000fc80007fe0100 */
[----:B------:R-:W-:-:S13]  /*4c90*/  ISETP.GT.AND P0, PT, R21, R0, PT ;  /* 0x000000001500720c */ /* 0x000fda0003f04270 */
[----:B------:R-:W-:Y:S05]  /*4ca0*/  @!P0 BRA `(.L_x_6872) ;  /* 0x000002c8000c8947 */ /* 0x000fea0003800000 */
        /* <DEDUP_REMOVED lines=67> */
[----:B-----5:R-:W4:Y:S04]  /*50e0*/  LDL R33, [R1+0x338] ;  /* 0x0003380001217983 */ /* 0x020f280000100800 */
[----:B------:R-:W4:Y:S04]  /*50f0*/  LDL R35, [R1+0x33c] ;  /* 0x00033c0001237983 */ /* 0x000f280000100800 */
[----:B------:R-:W4:Y:S04]  /*5100*/  LDL R58, [R1+0x340] ;  /* 0x00034000013a7983 */ /* 0x000f280000100800 */
[----:B------:R-:W4:Y:S04]  /*5110*/  LDL R37, [R1+0x344] ;  /* 0x0003440001257983 */ /* 0x000f280000100800 */
[----:B------:R-:W4:Y:S04]  /*5120*/  LDL R39, [R1+0x348] ;  /* 0x0003480001277983 */ /* 0x000f280000100800 */
[----:B------:R-:W4:Y:S04]  /*5130*/  LDL R41, [R1+0x34c] ;  /* 0x00034c0001297983 */ /* 0x000f280000100800 */
[----:B0-----:R-:W4:Y:S04]  /*5140*/  LDL R60, [R1+0x350] ;  /* 0x00035000013c7983 */ /* 0x001f280000100800 */
        /* <DEDUP_REMOVED lines=55> */
[----:B------:R-:W0:Y:S02]  /*54c0*/  SHFL.IDX PT, R3, R213, RZ, 0x1f ;  /* 0x00001fffd5037589 */ /* 0x000e2400000e0000 */
[----:B0-----:R-:W-:-:S04]  /*54d0*/  LEA.HI R4, R3, R3, RZ, 0x1 ;  /* 0x0000000303047211 */ /* 0x001fc800078f08ff */
[----:B------:R-:W-:-:S05]  /*54e0*/  LOP3.LUT R4, R4, 0x1fffe, RZ, 0xc0, !PT ;  /* 0x0001fffe04047812 */ /* 0x000fca00078ec0ff */
[----:B------:R-:W-:-:S04]  /*54f0*/  IMAD.IADD R3, R3, 0x1, -R4 ;  /* 0x0000000103037824 */ /* 0x000fc800078e0a04 */
[----:B------:R-:W-:-:S04]  /*5500*/  IMAD R3, R3, 0x8000, R2 ;  /* 0x0000800003037824 */ /* 0x000fc800078e0202 */
[----:B------:R-:W-:Y:S02]  /*5510*/  VIADD R3, R3, 0x400 ;  /* 0x0000040003037836 */ /* 0x000fe40000000000 */
[----:B------:R-:W-:-:S03]  /*5520*/  VIADD R4, R2, 0x36400 ;  /* 0x0003640002047836 */ /* 0x000fc60000000000 */
[----:B------:R-:W-:Y:S02]  /*5530*/  SHF.R.U32.HI R3, RZ, 0x4, R3 ;  /* 0x00000004ff037819 */ /* 0x000fe40000011603 */
[----:B------:R-:W-:Y:S02]  /*5540*/  SHF.R.U32.HI R4, RZ, 0x4, R4 ;  /* 0x00000004ff047819 */ /* 0x000fe40000011604 */
[----:B------:R-:W-:Y:S02]  /*5550*/  LOP3.LUT R3, R3, 0x3fff, RZ, 0xc0, !PT ;  /* 0x00003fff03037812 */ /* 0x000fe400078ec0ff */
[----:B------:R-:W-:Y:S02]  /*5560*/  LOP3.LUT R4, R4, 0x3fff, RZ, 0xc0, !PT ;  /* 0x00003fff04047812 */ /* 0x000fe400078ec0ff */
[----:B------:R-:W-:Y:S01]  /*5570*/  LOP3.LUT R3, R3, 0x2000000, RZ, 0xfc, !PT ;  /* 0x0200000003037812 */ /* 0x000fe200078efcff */
[----:B--2---:R0:W-:Y:S01]  /*5580*/  STL [R1+0x318], R5 ;  /* 0x0003180501007387 */ /* 0x0041e20000100800 */
[----:B------:R-:W-:-:S03]  /*5590*/  LOP3.LUT R4, R4, 0x10000, RZ, 0xfc, !PT ;  /* 0x0001000004047812 */ /* 0x000fc600078efcff */
[----:B---3--:R1:W-:Y:S01]  /*55a0*/  STL [R1+0x31c], R13 ;  /* 0x00031c0d01007387 */ /* 0x0083e20000100800 */
[----:B------:R-:W-:Y:S02]  /*55b0*/  IMAD R12, R12, 0x1000, R3 ;  /* 0x000010000c0c7824 */ /* 0x000fe400078e0203 */
[----:B0-----:R-:W-:Y:S02]  /*55c0*/  IMAD.MOV.U32 R5, RZ, RZ, 0x40000040 ;  /* 0x40000040ff057424 */ /* 0x001fe400078e00ff */
[----:B-1----:R-:W-:Y:S01]  /*55d0*/  IMAD.MOV.U32 R13, RZ, RZ, 0x40000040 ;  /* 0x40000040ff0d7424 */ /* 0x002fe200078e00ff */
[----:B------:R-:W-:Y:S02]  /*55e0*/  R2UR UR6, R12 ;  /* 0x000000000c0672ca */ /* 0x000fe400000e0000 */
[----:B------:R-:W-:Y:S02]  /*55f0*/  R2UR UR4, R4 ;  /* 0x00000000040472ca */ /* 0x000fe400000e0000 */
[----:B------:R-:W-:-:S02]  /*5600*/  R2UR UR7, R13 ;  /* 0x000000000d0772ca */ /* 0x000fc400000e0000 */
        /* <DEDUP_REMOVED lines=84> */
[----:B0-----:R-:W-:-:S06]  /*5b50*/  WARPGROUP.ARRIVE ;  /* 0x00000000000079c5 */ /* 0x001fcc0000000000 */
[----:B------:R-:W-:Y:S01]  /*5b60*/  HGMMA.64x256x16.F32 R24, gdesc[UR4].tnspB, RZ, !UPT, gsb0 ;  /* 0x43e00000041879f0 */ /* 0x000fe2000c0008ff */
[----:B------:R0:W-:Y:S04]  /*5b70*/  STL [R1+0x398], R6 ;  /* 0x0003980601007387 */ /* 0x0001e80000100800 */
[----:B------:R1:W-:Y:S04]  /*5b80*/  STL [R1+0x39c], R10 ;  /* 0x00039c0a01007387 */ /* 0x0003e80000100800 */
[----:B------:R2:W-:Y:S01]  /*5b90*/  STL [R1+0x3e8], R7 ;  /* 0x0003e80701007387 */ /* 0x0005e20000100800 */
[----:B0-----:R-:W-:-:S03]  /*5ba0*/  VIADD R6, R12, 0x80 ;  /* 0x000000800c067836 */ /* 0x001fc60000000000 */
[----:B------:R0:W-:Y:S01]  /*5bb0*/  STL [R1+0x3f0], R11 ;  /* 0x0003f00b01007387 */ /* 0x0001e20000100800 */
[----:B-1----:R-:W-:Y:S02]  /*5bc0*/  VIADD R10, R4, 0x2 ;  /* 0x00000002040a7836 */ /* 0x002fe40000000000 */
[----:B--2---:R-:W-:Y:S02]  /*5bd0*/  IMAD.MOV.U32 R7, RZ, RZ, 0x40000040 ;  /* 0x40000040ff077424 */ /* 0x004fe400078e00ff */
[----:B0-----:R-:W-:Y:S01]  /*5be0*/  IMAD.MOV.U32 R11, RZ, RZ, 0x40000040 ;  /* 0x40000040ff0b7424 */ /* 0x001fe200078e00ff */
        /* <DEDUP_REMOVED lines=80> */
[----:B------:R-:W-:Y:S02]  /*60f0*/  VIADD R6, R12, 0x100 ;  /* 0x000001000c067836 */ /* 0x000fe40000000000 */
[----:B------:R-:W-:Y:S02]  /*6100*/  IMAD.MOV.U32 R9, RZ, RZ, 0x40000040 ;  /* 0x40000040ff097424 */ /* 0x000fe400078e00ff */
[----:B------:R-:W-:Y:S01]  /*6110*/  IMAD.MOV.U32 R7, RZ, RZ, 0x40000040 ;  /* 0x40000040ff077424 */ /* 0x000fe200078e00ff */
[----:B------:R-:W-:Y:S02]  /*6120*/  R2UR UR4, R8 ;  /* 0x00000000080472ca */ /* 0x000fe400000e0000 */
[----:B------:R-:W-:-:S02]  /*6130*/  R2UR UR5, R9 ;  /* 0x00000000090572ca */ /* 0x000fc400000e0000 */
[----:B------:R-:W-:Y:S02]  /*6140*/  R2UR UR6, R6 ;  /* 0x00000000060672ca */ /* 0x000fe400000e0000 */
[----:B------:R-:W-:Y:S01]  /*6150*/  R2UR UR7, R7 ;  /* 0x00000000070772ca */ /* 0x000fe200000e0000 */
[----:B------:R-:W-:Y:S02]  /*6160*/  VIADD R6, R4, 0x6 ;  /* 0x0000000604067836 */ /* 0x000fe40000000000 */
[----:B------:R-:W-:Y:S02]  /*6170*/  VIADD R12, R12, 0x180 ;  /* 0x000001800c0c7836 */ /* 0x000fe40000000000 */
[----:B------:R-:W-:Y:S02]  /*6180*/  IMAD.MOV.U32 R7, RZ, RZ, 0x40000040 ;  /* 0x40000040ff077424 */ /* 0x000fe400078e00ff */
[----:B------:R-:W-:Y:S01]  /*6190*/  IMAD.MOV.U32 R13, RZ, RZ, 0x40000040 ;  /* 0x40000040ff0d7424 */ /* 0x000fe200078e00ff */
        /* <DEDUP_REMOVED lines=35> */
[----:B------:R-:W-:Y:S02]  /*63d0*/  R2UR UR4, R6 ;  /* 0x00000000060472ca */ /* 0x000fe400000e0000 */
[----:B------:R-:W-:Y:S02]  /*63e0*/  R2UR UR5, R7 ;  /* 0x00000000070572ca */ /* 0x000fe400000e0000 */
        /* <DEDUP_REMOVED lines=72> */
[----:B------:R-:W4:Y:S04]  /*6870*/  LDL R82, [R1+0x238] ;  /* 0x0002380001527983 */ /* 0x000f280000100800 */
[----:B-1----:R-:W4:Y:S04]  /*6880*/  LDL R84, [R1+0x23c] ;  /* 0x00023c0001547983 */ /* 0x002f280000100800 */
[----:B------:R-:W4:Y:S04]  /*6890*/  LDL R14, [R1+0x240] ;  /* 0x00024000010e7983 */ /* 0x000f280000100800 */
[----:B------:R-:W4:Y:S04]  /*68a0*/  LDL R86, [R1+0x244] ;  /* 0x0002440001567983 */ /* 0x000f280000100800 */
        /* <DEDUP_REMOVED lines=121> */
[----:B------:R-:W4:Y:S01]  /*7040*/  LDL R164, [R1+0x2f4] ;  /* 0x0002f40001a47983 */ /* 0x000f220000100800 */
[----:B------:R-:W0:Y:S03]  /*7050*/  S2R R231, SR_TID.X ;  /* 0x0000000000e77919 */ /* 0x000e260000002100 */
[----:B------:R-:W-:Y:S04]  /*7060*/  STL [R1+0x230], R12 ;  /* 0x0002300c01007387 */ /* 0x000fe80000100800 */
[----:B------:R-:W-:Y:S04]  /*7070*/  STL [R1+0x234], R80 ;  /* 0x0002345001007387 */ /* 0x000fe80000100800 */
[----:B------:R-:W-:Y:S04]  /*7080*/  STL [R1+0x238], R82 ;  /* 0x0002385201007387 */ /* 0x000fe80000100800 */
[----:B------:R-:W-:Y:S04]  /*7090*/  STL [R1+0x23c], R84 ;  /* 0x00023c5401007387 */ /* 0x000fe80000100800 */
[----:B------:R-:W-:Y:S04]  /*70a0*/  STL [R1+0x240], R14 ;  /* 0x0002400e01007387 */ /* 0x000fe80000100800 */
[----:B------:R-:W-:Y:S04]  /*70b0*/  STL [R1+0x244], R86 ;  /* 0x0002445601007387 */ /* 0x000fe80000100800 */
[----:B--2---:R-:W-:Y:S04]  /*70c0*/  STL [R1+0x248], R88 ;  /* 0x0002485801007387 */ /* 0x004fe80000100800 */
[----:B------:R-:W-:Y:S01]  /*70d0*/  STL [R1+0x24c], R90 ;  /* 0x00024c5a01007387 */ /* 0x000fe20000100800 */
[----:B0-----:R-:W-:-:S03]  /*70e0*/  LOP3.LUT R231, R231, 0x7f, RZ, 0xc0, !PT ;  /* 0x0000007fe7e77812 */ /* 0x001fc600078ec0ff */
[----:B------:R-:W-:Y:S04]  /*70f0*/  STL [R1+0x250], R18 ;  /* 0x0002501201007387 */ /* 0x000fe80000100800 */
[----:B---3--:R-:W-:Y:S04]  /*7100*/  STL [R1+0x254], R92 ;  /* 0x0002545c01007387 */ /* 0x008fe80000100800 */
        /* <DEDUP_REMOVED lines=117> */
[----:B------:R-:W-:Y:S06]  /*7860*/  BAR.ARV 0xf, 0x100 ;  /* 0x03c4000000007b1d */ /* 0x000fec0000002000 */
[----:B------:R-:W-:Y:S01]  /*7870*/  ISETP.NE.AND P1, PT, R231, RZ, PT ;  /* 0x000000ffe700720c */ /* 0x000fe20003f25270 */
[----:B------:R0:W-:Y:S01]  /*7880*/  STL [R1+0x2f4], R164 ;  /* 0x0002f4a401007387 */ /* 0x0001e20000100800 */
[----:B------:R-:W-:Y:S01]  /*7890*/  BSSY B0, `(.L_x_6873) ;  /* 0x0000009000007945 */ /* 0x000fe20003800000 */
[----:B0-----:R-:W-:-:S05]  /*78a0*/  VIADD R164, R21, 0xfffffffe ;  /* 0xfffffffe15a47836 */ /* 0x001fca0000000000 */
[----:B------:R-:W-:-:S05]  /*78b0*/  ISETP.GE.AND P0, PT, R164, R0, PT ;  /* 0x00000000a400720c */ /* 0x000fca0003f06270 */
[----:B------:R-:W-:Y:S08]  /*78c0*/  @P1 BRA `(.L_x_6874) ;  /* 0x0000000000141947 */ /* 0x000ff00003800000 */
[----:B------:R-:W2:Y:S02]  /*78d0*/  LDL R13, [R1+0x1e8] ;  /* 0x0001e800010d7983 */ /* 0x000ea40000100800 */
[----:B--2---:R-:W-:-:S04]  /*78e0*/  IMAD R12, R13, 0x8, R2 ;  /* 0x000000080d0c7824 */ /* 0x004fc800078e0202 */
[----:B------:R-:W-:-:S05]  /*78f0*/  VIADD R12, R12, 0x38860 ;  /* 0x000388600c0c7836 */ /* 0x000fca0000000000 */
[----:B------:R-:W-:-:S04]  /*7900*/  PRMT R12, RZ, 0x654, R12 ;  /* 0x00000654ff0c7816 */ /* 0x000fc8000000000c */
[----:B------:R0:W-:Y:S03]  /*7910*/  SYNCS.ARRIVE.TRANS64.RED.A1T0 RZ, [R12+URZ], RZ ;  /* 0x000000ff0cff79a7 */ /* 0x0001e6000810043f */
.L_x_6874:
[----:B------:R-:W-:Y:S05]  /*7920*/  BSYNC B0 ;  /* 0x0000000000007941 */ /* 0x000fea0003800000 */
.L_x_6873:
[----:B------:R-:W-:Y:S04]  /*7930*/  BSSY B0, `(.L_x_6875) ;  /* 0x00003e2000007945 */ /* 0x000fe80003800000 */
[----:B------:R-:W-:Y:S05]  /*7940*/  @!P0 BRA `(.L_x_6876) ;  /* 0x0000003c00808947 */ /* 0x000fea0003800000 */
.L_x_6879:
        /* <DEDUP_REMOVED lines=60> */
[----:B01----:R-:W5:Y:S04]  /*7d10*/  LDL.64 R12, [R1+0x3e8] ;  /* 0x0003e800010c7983 */ /* 0x003f680000100a00 */
[----:B------:R-:W5:Y:S04]  /*7d20*/  LDL.64 R24, [R1+0x3f8] ;  /* 0x0003f80001187983 */ /* 0x000f680000100a00 */
[----:B------:R-:W5:Y:S04]  /*7d30*/  LDL.64 R20, [R1+0x408] ;  /* 0x0004080001147983 */ /* 0x000f680000100a00 */
[----:B------:R-:W5:Y:S04]  /*7d40*/  LDL.64 R18, [R1+0x418] ;  /* 0x0004180001127983 */ /* 0x000f680000100a00 */
[----:B------:R-:W5:Y:S01]  /*7d50*/  LDL.64 R14, [R1+0x428] ;  /* 0x00042800010e7983 */ /* 0x000f620000100a00 */
[----:B--2---:R-:W-:-:S04]  /*7d60*/  IMAD R145, R168, 0x40, R162 ;  /* 0x00000040a8917824 */ /* 0x004fc800078e02a2 */
[----:B------:R-:W-:Y:S01]  /*7d70*/  IMAD R145, R145, 0x4, R2 ;  /* 0x0000000491917824 */ /* 0x000fe200078e0202 */
        /* <DEDUP_REMOVED lines=158> */
[C---:B------:R-:W-:Y:S02]  /*8760*/  FMUL.FTZ R18, R145.reuse, R18 ;  /* 0x0000001291127220 */ /* 0x040fe40000410000 */
[----:B------:R-:W-:Y:S01]  /*8770*/  STL.64 [R1+0x230], R86 ;  /* 0x0002305601007387 */ /* 0x000fe20000100a00 */
[C---:B------:R-:W-:Y:S01]  /*8780*/  FMUL.FTZ R15, R145.reuse, R15 ;  /* 0x0000000f910f7220 */ /* 0x040fe20000410000 */
[----:B------:R-:W-:-:S02]  /*8790*/  FMUL.FTZ R14, R145, R14 ;  /* 0x0000000e910e7220 */ /* 0x000fc40000410000 */
        /* <DEDUP_REMOVED lines=320> */
[----:B------:R-:W-:Y:S01]  /*9ba0*/  VIADD R168, R168, 0x1 ;  /* 0x00000001a8a87836 */ /* 0x000fe20000000000 */
[----:B------:R-:W-:Y:S01]  /*9bb0*/  R2UR UR4, R4 ;  /* 0x00000000040472ca */ /* 0x000fe200000e0000 */
[----:B------:R-:W-:Y:S01]  /*9bc0*/  IMAD.MOV.U32 R13, RZ, RZ, 0x40000040 ;  /* 0x40000040ff0d7424 */ /* 0x000fe200078e00ff */
[----:B------:R-:W-:Y:S01]  /*9bd0*/  R2UR UR5, R5 ;  /* 0x00000000050572ca */ /* 0x000fe200000e0000 */
[----:B------:R-:W-:Y:S01]  /*9be0*/  IMAD.MOV.U32 R15, RZ, RZ, 0x40000040 ;  /* 0x40000040ff0f7424 */ /* 0x000fe200078e00ff */
[----:B------:R-:W-:Y:S01]  /*9bf0*/  ISETP.NE.AND P0, PT, R168, 0x2, PT ;  /* 0x00000002a800780c */ /* 0x000fe20003f05270 */
[----:B------:R0:W-:Y:S01]  /*9c00*/  STL [R1+0x1e8], R168 ;  /* 0x0001e8a801007387 */ /* 0x0001e20000100800 */
[----:B------:R-:W-:Y:S01]  /*9c10*/  R2UR UR7, R13 ;  /* 0x000000000d0772ca */ /* 0x000fe200000e0000 */
[----:B------:R-:W-:-:S10]  /*9c20*/  IMAD.MOV.U32 R13, RZ, RZ, 0x40000040 ;  /* 0x40000040ff0d7424 */ /* 0x000fd400078e00ff */
[----:B0-----:R-:W-:-:S04]  /*9c30*/  @!P0 IMAD.MOV.U32 R168, RZ, RZ, RZ ;  /* 0x000000ffffa88224 */ /* 0x001fc800078e00ff */
[----:B------:R-:W-:-:S04]  /*9c40*/  IMAD R12, R168, 0x1000, R3 ;  /* 0x00001000a80c7824 */ /* 0x000fc800078e0203 */
[C---:B------:R-:W-:Y:S01]  /*9c50*/  VIADD R14, R12.reuse, 0x80 ;  /* 0x000000800c0e7836 */ /* 0x040fe20000000000 */
[----:B------:R-:W-:Y:S01]  /*9c60*/  R2UR UR6, R12 ;  /* 0x000000000c0672ca */ /* 0x000fe200000e0000 */
[----:B--2---:R-:W-:-:S12]  /*9c70*/  WARPGROUP.ARRIVE ;  /* 0x00000000000079c5 */ /* 0x004fd80000000000 */
        /* <DEDUP_REMOVED lines=87> */
[----:B------:R-:W3:Y:S01]  /*a1f0*/  LDL R12, [R1+0x1f0] ;  /* 0x0001f000010c7983 */ /* 0x000ee20000100800 */
        /* <DEDUP_REMOVED lines=68> */
[----:B------:R-:W3:Y:S04]  /*a640*/  LDL R18, [R1+0x230] ;  /* 0x0002300001127983 */ /* 0x000ee80000100800 */
[----:B0-----:R-:W3:Y:S04]  /*a650*/  LDL R84, [R1+0x234] ;  /* 0x0002340001547983 */ /* 0x001ee80000100800 */
[----:B------:R-:W3:Y:S04]  /*a660*/  LDL R86, [R1+0x238] ;  /* 0x0002380001567983 */ /* 0x000ee80000100800 */
[----:B-1----:R-:W3:Y:S04]  /*a670*/  LDL R88, [R1+0x23c] ;  /* 0x00023c0001587983 */ /* 0x002ee80000100800 */
[----:B------:R-:W3:Y:S04]  /*a680*/  LDL R20, [R1+0x240] ;  /* 0x0002400001147983 */ /* 0x000ee80000100800 */
[----:B------:R-:W3:Y:S04]  /*a690*/  LDL R90, [R1+0x244] ;  /* 0x00024400015a7983 */ /* 0x000ee80000100800 */
[----:B----4-:R-:W4:Y:S04]  /*a6a0*/  LDL R92, [R1+0x248] ;  /* 0x00024800015c7983 */ /* 0x010f280000100800 */
[----:B------:R-:W4:Y:S04]  /*a6b0*/  LDL R94, [R1+0x24c] ;  /* 0x00024c00015e7983 */ /* 0x000f280000100800 */
[----:B------:R-:W4:Y:S04]  /*a6c0*/  LDL R24, [R1+0x250] ;  /* 0x0002500001187983 */ /* 0x000f280000100800 */
[----:B-----5:R-:W5:Y:S04]  /*a6d0*/  LDL R96, [R1+0x254] ;  /* 0x0002540001607983 */ /* 0x020f680000100800 */
        /* <DEDUP_REMOVED lines=117> */
[----:B------:R-:W3:Y:S01]  /*ae30*/  LDL R107, [R1+0x42c] ;  /* 0x00042c00016b7983 */ /* 0x000ee20000100800 */
[----:B------:R-:W-:-:S03]  /*ae40*/  VIADD R12, R12, 0x1 ;  /* 0x000000010c0c7836 */ /* 0x000fc60000000000 */
[----:B------:R0:W-:Y:S04]  /*ae50*/  STL [R1+0x230], R18 ;  /* 0x0002301201007387 */ /* 0x0001e80000100800 */
[----:B------:R0:W-:Y:S04]  /*ae60*/  STL [R1+0x1f0], R12 ;  /* 0x0001f00c01007387 */ /* 0x0001e80000100800 */
[----:B------:R0:W-:Y:S04]  /*ae70*/  STL [R1+0x234], R84 ;  /* 0x0002345401007387 */ /* 0x0001e80000100800 */
[----:B------:R0:W-:Y:S04]  /*ae80*/  STL [R1+0x238], R86 ;  /* 0x0002385601007387 */ /* 0x0001e80000100800 */
[----:B------:R0:W-:Y:S04]  /*ae90*/  STL [R1+0x23c], R88 ;  /* 0x00023c5801007387 */ /* 0x0001e80000100800 */
[----:B------:R0:W-:Y:S04]  /*aea0*/  STL [R1+0x240], R20 ;  /* 0x0002401401007387 */ /* 0x0001e80000100800 */
[----:B------:R0:W-:Y:S04]  /*aeb0*/  STL [R1+0x244], R90 ;  /* 0x0002445a01007387 */ /* 0x0001e80000100800 */
[----:B----4-:R0:W-:Y:S04]  /*aec0*/  STL [R1+0x248], R92 ;  /* 0x0002485c01007387 */ /* 0x0101e80000100800 */
[----:B------:R0:W-:Y:S04]  /*aed0*/  STL [R1+0x24c], R94 ;  /* 0x00024c5e01007387 */ /* 0x0001e80000100800 */
[----:B------:R0:W-:Y:S04]  /*aee0*/  STL [R1+0x250], R24 ;  /* 0x0002501801007387 */ /* 0x0001e80000100800 */
[----:B-----5:R0:W-:Y:S04]  /*aef0*/  STL [R1+0x254], R96 ;  /* 0x0002546001007387 */ /* 0x0201e80000100800 */
[----:B------:R0:W-:Y:S04]  /*af00*/  STL [R1+0x258], R98 ;  /* 0x0002586201007387 */ /* 0x0001e80000100800 */
[----:B--2---:R0:W-:Y:S04]  /*af10*/  STL [R1+0x25c], R100 ;  /* 0x00025c6401007387 */ /* 0x0041e80000100800 */
        /* <DEDUP_REMOVED lines=13> */
[----:B---3--:R0:W-:Y:S04]  /*aff0*/  STL [R1+0x294], R120 ;  /* 0x0002947801007387 */ /* 0x0081e80000100800 */
        /* <DEDUP_REMOVED lines=102> */
[----:B------:R-:W-:Y:S01]  /*b660*/  @!P0 LOP3.LUT R14, R14, 0x1, RZ, 0x3c, !PT ;  /* 0x000000010e0e8812 */ /* 0x000fe200078e3cff */
[----:B------:R-:W-:Y:S02]  /*b670*/  BSSY B1, `(.L_x_6877) ;  /* 0x000000b000017945 */ /* 0x000fe40003800000 */
[----:B------:R0:W-:Y:S04]  /*b680*/  @!P0 STL [R1+0x1e8], RZ ;  /* 0x0001e8ff01008387 */ /* 0x0001e80000100800 */
[----:B------:R0:W-:Y:S01]  /*b690*/  @!P0 STL [R1+0x1ec], R14 ;  /* 0x0001ec0e01008387 */ /* 0x0001e20000100800 */
[----:B------:R-:W-:Y:S06]  /*b6a0*/  BAR.ARV 0xf, 0x100 ;  /* 0x03c4000000007b1d */ /* 0x000fec0000002000 */
[----:B------:R-:W-:Y:S01]  /*b6b0*/  ISETP.GT.AND P0, PT, R164, R0, PT ;  /* 0x00000000a400720c */ /* 0x000fe20003f04270 */
[----:B------:R-:W-:-:S12]  /*b6c0*/  @P1 BRA `(.L_x_6878) ;  /* 0x0000000000141947 */ /* 0x000fd80003800000 */
[----:B0-----:R-:W2:Y:S02]  /*b6d0*/  LDL R13, [R1+0x1e8] ;  /* 0x0001e800010d7983 */ /* 0x001ea40000100800 */
[----:B--2---:R-:W-:-:S04]  /*b6e0*/  IMAD R12, R13, 0x8, R2 ;  /* 0x000000080d0c7824 */ /* 0x004fc800078e0202 */
[----:B------:R-:W-:-:S05]  /*b6f0*/  VIADD R12, R12, 0x38860 ;  /* 0x000388600c0c7836 */ /* 0x000fca0000000000 */
[----:B------:R-:W-:-:S04]  /*b700*/  PRMT R12, RZ, 0x654, R12 ;  /* 0x00000654ff0c7816 */ /* 0x000fc8000000000c */
[----:B------:R1:W-:Y:S03]  /*b710*/  SYNCS.ARRIVE.TRANS64.RED.A1T0 RZ, [R12+URZ], RZ ;  /* 0x000000ff0cff79a7 */ /* 0x0003e6000810043f */
.L_x_6878:
[----:B------:R-:W-:Y:S05]  /*b720*/  BSYNC B1 ;  /* 0x0000000000017941 */ /* 0x000fea0003800000 */
.L_x_6877:
[----:B------:R-:W-:Y:S01]  /*b730*/  VIADD R164, R164, 0xffffffff ;  /* 0xffffffffa4a47836 */ /* 0x000fe20000000000 */
[----:B------:R-:W-:Y:S06]  /*b740*/  @P0 BRA `(.L_x_6879) ;  /* 0xffffffc000800947 */ /* 0x000fec000383ffff */
.L_x_6876:
[----:B------:R-:W-:Y:S05]  /*b750*/  BSYNC B0 ;  /* 0x0000000000007941 */ /* 0x000fea0003800000 */
.L_x_6875:
[----:B------:R-:W2:Y:S04]  /*b760*/  LDL R137, [R1+0x1e8] ;  /* 0x0001e80001897983 */ /* 0x000ea80000100800 */
[----:B------:R-:W3:Y:S04]  /*b770*/  LDL.64 R4, [R1+0x230] ;  /* 0x0002300001047983 */ /* 0x000ee80000100a00 */
[----:B------:R-:W4:Y:S04]  /*b780*/  LDL.64 R6, [R1+0x240] ;  /* 0x0002400001067983 */ /* 0x000f280000100a00 */
[----:B------:R-:W5:Y:S04]  /*b790*/  LDL.64 R8, [R1+0x250] ;  /* 0x0002500001087983 */ /* 0x000f680000100a00 */
[----:B------:R-:W5:Y:S04]  /*b7a0*/  LDL.64 R10, [R1+0x260] ;  /* 0x00026000010a7983 */ /* 0x000f680000100a00 */
[----:B01----:R-:W5:Y:S04]  /*b7b0*/  LDL.64 R12, [R1+0x270] ;  /* 0x00027000010c7983 */ /* 0x003f680000100a00 */
        /* <DEDUP_REMOVED lines=61> */
[----:B--2---:R-:W-:-:S04]  /*bb90*/  IMAD R137, R137, 0x40, R162 ;  /* 0x0000004089897824 */ /* 0x004fc800078e02a2 */
[----:B------:R-:W-:Y:S01]  /*bba0*/  IMAD R137, R137, 0x4, R2 ;  /* 0x0000000489897824 */ /* 0x000fe200078e0202 */
[----:B------:R-:W-:Y:S06]  /*bbb0*/  BAR.SYNC.DEFER_BLOCKING 0xe, 0x100 ;  /* 0x0384000000007b1d */ /* 0x000fec0000010000 */
[----:B------:R-:W3:Y:S02]  /*bbc0*/  LDS R2, [R137+0x38400] ;  /* 0x0384000089027984 */ /* 0x000ee40000000800 */
[C---:B---3--:R-:W-:Y:S01]  /*bbd0*/  FMUL.FTZ R5, R2.reuse, R5 ;  /* 0x0000000502057220 */ /* 0x048fe20000410000 */
[C---:B------:R-:W-:Y:S01]  /*bbe0*/  FMUL.FTZ R4, R2.reuse, R4 ;  /* 0x0000000402047220 */ /* 0x040fe20000410000 */
[C---:B----4-:R-:W-:Y:S01]  /*bbf0*/  FMUL.FTZ R7, R2.reuse, R7 ;  /* 0x0000000702077220 */ /* 0x050fe20000410000 */
[C---:B------:R-:W-:Y:S01]  /*bc00*/  FMUL.FTZ R6, R2.reuse, R6 ;  /* 0x0000000602067220 */ /* 0x040fe20000410000 */
[C---:B-----5:R-:W-:Y:S01]  /*bc10*/  FMUL.FTZ R9, R2.reuse, R9 ;  /* 0x0000000902097220 */ /* 0x060fe20000410000 */
[C---:B------:R-:W-:Y:S01]  /*bc20*/  FMUL.FTZ R8, R2.reuse, R8 ;  /* 0x0000000802087220 */ /* 0x040fe20000410000 */
[----:B------:R-:W-:Y:S01]  /*bc30*/  STL.64 [R1+0x230], R4 ;  /* 0x0002300401007387 */ /* 0x000fe20000100a00 */
[C---:B------:R-:W-:Y:S01]  /*bc40*/  FMUL.FTZ R11, R2.reuse, R11 ;  /* 0x0000000b020b7220 */ /* 0x040fe20000410000 */
[C---:B------:R-:W-:Y:S01]  /*bc50*/  FMUL.FTZ R10, R2.reuse, R10 ;  /* 0x0000000a020a7220 */ /* 0x040fe20000410000 */
[C---:B------:R-:W-:Y:S01]  /*bc60*/  FMUL.FTZ R13, R2.reuse, R13 ;  /* 0x0000000d020d7220 */ /* 0x040fe20000410000 */
[----:B------:R-:W0:Y:S01]  /*bc70*/  LDS R4, [R137+0x38420] ;  /* 0x0384200089047984 */ /* 0x000e220000000800 */
        /* <DEDUP_REMOVED lines=55> */
[C---:B0-----:R-:W-:Y:S01]  /*bff0*/  FMUL.FTZ R73, R4.reuse, R73 ;  /* 0x0000004904497220 */ /* 0x041fe20000410000 */
[C---:B------:R-:W-:Y:S01]  /*c000*/  FMUL.FTZ R72, R4.reuse, R72 ;  /* 0x0000004804487220 */ /* 0x040fe20000410000 */
[C---:B------:R-:W-:Y:S01]  /*c010*/  FMUL.FTZ R75, R4.reuse, R75 ;  /* 0x0000004b044b7220 */ /* 0x040fe20000410000 */
[C---:B------:R-:W-:Y:S01]  /*c020*/  FMUL.FTZ R74, R4.reuse, R74 ;  /* 0x0000004a044a7220 */ /* 0x040fe20000410000 */
[----:B------:R1:W-:Y:S01]  /*c030*/  STL.64 [R1+0x240], R6 ;  /* 0x0002400601007387 */ /* 0x0003e20000100a00 */
[C---:B------:R-:W-:Y:S01]  /*c040*/  FMUL.FTZ R77, R4.reuse, R77 ;  /* 0x0000004d044d7220 */ /* 0x040fe20000410000 */
[----:B------:R-:W-:-:S02]  /*c050*/  FMUL.FTZ R76, R4, R76 ;  /* 0x0000004c044c7220 */ /* 0x000fc40000410000 */
[----:B------:R1:W-:Y:S01]  /*c060*/  STL.64 [R1+0x250], R8 ;  /* 0x0002500801007387 */ /* 0x0003e20000100a00 */
[C---:B------:R-:W-:Y:S01]  /*c070*/  FMUL.FTZ R79, R4.reuse, R79 ;  /* 0x0000004f044f7220 */ /* 0x040fe20000410000 */
[C---:B------:R-:W-:Y:S02]  /*c080*/  FMUL.FTZ R78, R4.reuse, R78 ;  /* 0x0000004e044e7220 */ /* 0x040fe40000410000 */
[----:B------:R1:W-:Y:S01]  /*c090*/  STL.64 [R1+0x260], R10 ;  /* 0x0002600a01007387 */ /* 0x0003e20000100a00 */
[C---:B------:R-:W-:Y:S01]  /*c0a0*/  FMUL.FTZ R81, R4.reuse, R81 ;  /* 0x0000005104517220 */ /* 0x040fe20000410000 */
[C---:B------:R-:W-:Y:S02]  /*c0b0*/  FMUL.FTZ R80, R4.reuse, R80 ;  /* 0x0000005004507220 */ /* 0x040fe40000410000 */
        /* <DEDUP_REMOVED lines=80> */
[----:B------:R-:W-:Y:S02]  /*c5c0*/  FMUL.FTZ R134, R4, R134 ;  /* 0x0000008604867220 */ /* 0x000fe40000410000 */
[----:B------:R1:W-:Y:S01]  /*c5d0*/  STL.64 [R1+0x420], R70 ;  /* 0x0004204601007387 */ /* 0x0003e20000100a00 */
[----:B------:R-:W-:Y:S02]  /*c5e0*/  VIADD R2, R3, 0x1 ;  /* 0x0000000103027836 */ /* 0x000fe40000000000 */
[----:B------:R-:W-:Y:S01]  /*c5f0*/  IMAD.MOV.U32 R3, RZ, RZ, 0x1 ;  /* 0x00000001ff037424 */ /* 0x000fe200078e00ff */
[----:B------:R1:W-:Y:S01]  /*c600*/  STL.64 [R1+0x238], R72 ;  /* 0x0002384801007387 */ /* 0x0003e20000100a00 */
[----:B------:R-:W-:-:S03]  /*c610*/  VIADD R0, R0, 0x1 ;  /* 0x0000000100007836 */ /* 0x000fc60000000000 */
[----:B------:R1:W-:Y:S02]  /*c620*/  STL.64 [R1+0x248], R74 ;  /* 0x0002484a01007387 */ /* 0x0003e40000100a00 */
[----:B------:R-:W-:Y:S02]  /*c630*/  ISETP.NE.AND P0, PT, R0, 0x2, PT ;  /* 0x000000020000780c */ /* 0x000fe40003f05270 */
        /* <DEDUP_REMOVED lines=33> */
[----:B------:R-:W-:Y:S05]  /*c850*/  @P0 BRA `(.L_x_6872) ;  /* 0x0000024c00200947 */ /* 0x000fea0003800000 */
[----:B-1----:R-:W2:Y:S04]  /*c860*/  LDL R0, [R1+0x1ec] ;  /* 0x0001ec0001007983 */ /* 0x002ea80000100800 */
[----:B------:R0:W-:Y:S01]  /*c870*/  STL [R1+0x1e8], RZ ;  /* 0x0001e8ff01007387 */ /* 0x0001e20000100800 */
[----:B--2---:R-:W-:-:S05]  /*c880*/  LOP3.LUT R0, R0, 0x1, RZ, 0x3c, !PT ;  /* 0x0000000100007812 */ /* 0x004fca00078e3cff */
[----:B------:R0:W-:Y:S01]  /*c890*/  STL [R1+0x1ec], R0 ;  /* 0x0001ec0001007387 */ /* 0x0001e20000100800 */
[----:B------:R-:W-:Y:S05]  /*c8a0*/  BRA `(.L_x_6872) ;  /* 0x0000024c000c7947 */ /* 0x000fea0003800000 */
.L_x_6863:
[----:B------:R-:W1:Y:S01]  /*c8b0*/  S2R R4, SR_TID.X ;  /* 0x0000000000047919 */ /* 0x000e620000002100 */
[----:B--2---:R-:W2:Y:S01]  /*c8c0*/  LDC R0, c[0x0][0x448] ;  /* 0x00011200ff007b82 */ /* 0x004ea20000000800 */
[----:B------:R-:W-:Y:S01]  /*c8d0*/  UIADD3 UR4, UP2, UR42, 0x38850, URZ ;  /* 0x000388502a047890 */ /* 0x000fe2000ff5e03f */
[----:B------:R-:W-:Y:S01]  /*c8e0*/  IMAD.MOV.U32 R8, RZ, RZ, 0x2000 ;  /* 0x00002000ff087424 */ /* 0x000fe200078e00ff */
[----:B------:R-:W-:Y:S01]  /*c8f0*/  UIADD3 UR6, UP0, UR42, 0x38830, URZ ;  /* 0x000388302a067890 */ /* 0x000fe2000ff1e03f */
[----:B------:R-:W-:Y:S01]  /*c900*/  IMAD.U32 R9, RZ, RZ, UR38 ;  /* 0x00000026ff097e24 */ /* 0x000fe2000f8e00ff */
[----:B------:R-:W-:Y:S01]  /*c910*/  UIADD3 UR8, UP1, UR42, 0x38840, URZ ;  /* 0x000388402a087890 */ /* 0x000fe2000ff3e03f */
[----:B---3--:R-:W-:Y:S01]  /*c920*/  IMAD.MOV.U32 R12, RZ, RZ, 0x1 ;  /* 0x00000001ff0c7424 */ /* 0x008fe200078e00ff */
[----:B------:R-:W-:Y:S01]  /*c930*/  UIADD3 UR10, UP3, UR42, 0x38860, URZ ;  /* 0x000388602a0a7890 */ /* 0x000fe2000ff7e03f */
[----:B------:R-:W3:Y:S01]  /*c940*/  LDC.64 R20, c[0x0][0xad8] ;  /* 0x0002b600ff147b82 */ /* 0x000ee20000000a00 */
[----:B------:R-:W-:Y:S01]  /*c950*/  UIADD3.X UR5, URZ, UR43, URZ, UP2, !UPT ;  /* 0x0000002b3f057290 */ /* 0x000fe200097fe43f */
[----:B------:R0:W-:Y:S01]  /*c960*/  STL.64 [R1+0x18], R8 ;  /* 0x0000180801007387 */ /* 0x0001e20000100a00 */
[----:B------:R-:W-:Y:S01]  /*c970*/  IMAD.MOV.U32 R13, RZ, RZ, RZ ;  /* 0x000000ffff0d7224 */ /* 0x000fe200078e00ff */
[----:B------:R-:W-:Y:S01]  /*c980*/  UIADD3.X UR7, URZ, UR43, URZ, UP0, !UPT ;  /* 0x0000002b3f077290 */ /* 0x000fe200087fe43f */
[----:B------:R-:W-:Y:S01]  /*c990*/  IMAD.MOV.U32 R5, RZ, RZ, 0x80 ;  /* 0x00000080ff057424 */ /* 0x000fe200078e00ff */
[----:B------:R-:W-:Y:S01]  /*c9a0*/  UIADD3.X UR9, URZ, UR43, URZ, UP1, !UPT ;  /* 0x0000002b3f097290 */ /* 0x000fe20008ffe43f */
[----:B------:R-:W-:Y:S01]  /*c9b0*/  IMAD.MOV.U32 R6, RZ, RZ, 0x1 ;  /* 0x00000001ff067424 */ /* 0x000fe200078e00ff */
[----:B------:R-:W-:Y:S01]  /*c9c0*/  UIADD3.X UR11, URZ, UR43, URZ, UP3, !UPT ;  /* 0x0000002b3f0b7290 */ /* 0x000fe20009ffe43f */
[----:B------:R-:W-:Y:S01]  /*c9d0*/  IMAD.MOV.U32 R7, RZ, RZ, RZ ;  /* 0x000000ffff077224 */ /* 0x000fe200078e00ff */
[----:B------:R1:W-:Y:S01]  /*c9e0*/  STL.64 [R1+0x60], R12 ;  /* 0x0000600c01007387 */ /* 0x0003e20000100a00 */
[----:B------:R-:W-:-:S02]  /*c9f0*/  IMAD.MOV.U32 R11, RZ, RZ, 0x100 ;  /* 0x00000100ff0b7424 */ /* 0x000fc400078e00ff */
[----:B------:R-:W-:Y:S01]  /*ca00*/  IMAD.U32 R3, RZ, RZ, UR4 ;  /* 0x00000004ff037e24 */ /* 0x000fe2000f8e00ff */
[----:B------:R-:W-:Y:S01]  /*ca10*/  STL [R1+0x70], R117 ;  /* 0x0000707501007387 */ /* 0x000fe20000100800 */
[----:B0-----:R-:W-:Y:S01]  /*ca20*/  IMAD.MOV.U32 R8, RZ, RZ, 0x10000 ;  /* 0x00010000ff087424 */ /* 0x001fe200078e00ff */
[----:B--2---:R-:W-:Y:S01]  /*ca30*/  ISETP.NE.AND P0, PT, R0, 0x1, PT ;  /* 0x000000010000780c */ /* 0x004fe20003f05270 */
[----:B------:R-:W-:Y:S01]  /*ca40*/  IMAD.U32 R26, RZ, RZ, UR10 ;  /* 0x0000000aff1a7e24 */ /* 0x000fe2000f8e00ff */
[----:B------:R-:W-:Y:S01]  /*ca50*/  STL.64 [R1], RZ ;  /* 0x000000ff01007387 */ /* 0x000fe20000100a00 */
[----:B------:R-:W-:Y:S02]  /*ca60*/  IMAD.U32 R14, RZ, RZ, UR5 ;  /* 0x00000005ff0e7e24 */ /* 0x000fe4000f8e00ff */
[----:B----4-:R-:W-:Y:S01]  /*ca70*/  IMAD.U32 R31, RZ, RZ, UR37 ;  /* 0x00000025ff1f7e24 */ /* 0x010fe2000f8e00ff */
[----:B------:R-:W-:Y:S01]  /*ca80*/  STL.64 [R1+0x38], RZ ;  /* 0x000038ff01007387 */ /* 0x000fe20000100a00 */
[----:B-1----:R-:W-:Y:S01]  /*ca90*/  LOP3.LUT R4, R4, 0x7f, RZ, 0xc0, !PT ;  /* 0x0000007f04047812 */ /* 0x002fe200078ec0ff */
[----:B------:R-:W-:-:S02]  /*caa0*/  IMAD.U32 R12, RZ, RZ, UR6 ;  /* 0x00000006ff0c7e24 */ /* 0x000fc4000f8e00ff */
[----:B------:R-:W-:Y:S01]  /*cab0*/  IMAD.U32 R13, RZ, RZ, UR7 ;  /* 0x00000007ff0d7e24 */ /* 0x000fe2000f8e00ff */
[----:B------:R-:W-:Y:S01]  /*cac0*/  ISETP.NE.AND P1, PT, R4, RZ, PT ;  /* 0x000000ff0400720c */ /* 0x000fe20003f25270 */
[----:B------:R-:W-:Y:S01]  /*cad0*/  IMAD.U32 R56, RZ, RZ, UR37 ;  /* 0x00000025ff387e24 */ /* 0x000fe2000f8e00ff */
[----:B------:R-:W0:Y:S01]  /*cae0*/  @P0 LDC R0, c[0x0][0x44c] ;  /* 0x00011300ff000b82 */ /* 0x000e220000000800 */
[----:B------:R-:W-:Y:S01]  /*caf0*/  IADD3 R31, P2, R31, 0x38, RZ ;  /* 0x000000381f1f7810 */ /* 0x000fe20007f5e0ff */
[----:B------:R-:W-:Y:S01]  /*cb00*/  STL.64 [R1+0x8], R12 ;  /* 0x0000080c01007387 */ /* 0x000fe20000100a00 */
[----:B------:R-:W-:Y:S02]  /*cb10*/  SEL R4, RZ, 0x1, P1 ;  /* 0x00000001ff047807 */ /* 0x000fe40000800000 */
[----:B---3--:R-:W-:Y:S01]  /*cb20*/  ISETP.GE.AND P1, PT, R21, 0x1, PT ;  /* 0x000000011500780c */ /* 0x008fe20003f26270 */
[----:B------:R-:W-:Y:S01]  /*cb30*/  IMAD.X R30, RZ, RZ, UR36, P2 ;  /* 0x00000024ff1e7e24 */ /* 0x000fe200090e06ff */
[----:B------:R-:W-:Y:S01]  /*cb40*/  IADD3 R56, P3, R56, 0x70, RZ ;  /* 0x0000007038387810 */ /* 0x000fe20007f7e0ff */
[----:B------:R-:W1:Y:S01]  /*cb50*/  @P0 LDC R15, c[0x0][0x450] ;  /* 0x00011400ff0f0b82 */ /* 0x000e620000000800 */
[----:B------:R-:W-:Y:S01]  /*cb60*/  IMAD.MOV.U32 R10, RZ, RZ, R4 ;  /* 0x000000ffff0a7224 */ /* 0x000fe200078e0004 */
[----:B------:R2:W-:Y:S02]  /*cb70*/  STL.128 [R1+0x20], R4 ;  /* 0x0000200401007387 */ /* 0x0005e40000100c00 */
[----:B------:R-:W-:-:S02]  /*cb80*/  IMAD.X R57, RZ, RZ, UR36, P3 ;  /* 0x00000024ff397e24 */ /* 0x000fc400098e06ff */
[----:B------:R3:W-:Y:S01]  /*cb90*/  STL.128 [R1+0x50], R8 ;  /* 0x0000500801007387 */ /* 0x0007e20000100c00 */
[----:B--2---:R-:W-:Y:S02]  /*cba0*/  IMAD.U32 R7, RZ, RZ, UR11 ;  /* 0x0000000bff077e24 */ /* 0x004fe4000f8e00ff */
[----:B------:R-:W-:Y:S02]  /*cbb0*/  IMAD.MOV.U32 R4, RZ, RZ, R3 ;  /* 0x000000ffff047224 */ /* 0x000fe400078e0003 */
[----:B---3--:R-:W-:Y:S02]  /*cbc0*/  IMAD.U32 R8, RZ, RZ, UR8 ;  /* 0x00000008ff087e24 */ /* 0x008fe4000f8e00ff */
[----:B------:R-:W-:Y:S02]  /*cbd0*/  IMAD.U32 R9, RZ, RZ, UR9 ;  /* 0x00000009ff097e24 */ /* 0x000fe4000f8e00ff */
[----:B------:R-:W-:Y:S02]  /*cbe0*/  IMAD.MOV.U32 R5, RZ, RZ, R14 ;  /* 0x000000ffff057224 */ /* 0x000fe400078e000e */
[----:B------:R-:W-:Y:S01]  /*cbf0*/  IMAD.MOV.U32 R6, RZ, RZ, R26 ;  /* 0x000000ffff067224 */ /* 0x000fe200078e001a */
[----:B------:R2:W-:Y:S01]  /*cc00*/  STL.64 [R1+0x10], R8 ;  /* 0x0000100801007387 */ /* 0x0005e20000100a00 */
[----:B------:R-:W-:-:S03]  /*cc10*/  VIADD R3, R185, 0x3f ;  /* 0x0000003fb9037836 */ /* 0x000fc60000000000 */
[----:B------:R2:W-:Y:S01]  /*cc20*/  STL.128 [R1+0x40], R4 ;  /* 0x0000400401007387 */ /* 0x0005e20000100c00 */
[----:B0-----:R-:W-:-:S03]  /*cc30*/  @P0 IMAD.HI.U32 R0, R3, R0, RZ ;  /* 0x0000000003000227 */ /* 0x001fc600078e00ff */
[----:B------:R2:W-:Y:S02]  /*cc40*/  STL.64 [R1+0x68], R6 ;  /* 0x0000680601007387 */ /* 0x0005e40000100a00 */
[----:B-1----:R-:W-:Y:S02]  /*cc50*/  @P0 SHF.R.U32.HI R3, RZ, R15, R0 ;  /* 0x0000000fff030219 */ /* 0x002fe40000011600 */
[----:B------:R2:W-:Y:S03]  /*cc60*/  STL.64 [R1+0x30], R8 ;  /* 0x0000300801007387 */ /* 0x0005e60000100a00 */
        /* <DEDUP_REMOVED lines=9> */
[----:B--2---:R-:W0:Y:S02]  /*cd00*/  @P2 LDC.64 R4, c[0x0][0xae0] ;  /* 0x0002b800ff042b82 */ /* 0x004e240000000a00 */
[----:B0-----:R-:W-:-:S05]  /*cd10*/  @P2 IMAD.HI.U32 R0, R3, R4, RZ ;  /* 0x0000000403002227 */ /* 0x001fca00078e00ff */
[----:B------:R-:W-:-:S04]  /*cd20*/  @P2 SHF.R.U32.HI R3, RZ, R5, R0 ;  /* 0x00000005ff032219 */ /* 0x000fc80000011600 */
[----:B------:R-:W-:Y:S01]  /*cd30*/  LOP3.LUT R0, RZ, R3, RZ, 0x33, !PT ;  /* 0x00000003ff007212 */ /* 0x000fe200078e33ff */
[----:B------:R-:W-:Y:S06]  /*cd40*/  BRA `(.L_x_6883) ;  /* 0x0000000000107947 */ /* 0x000fec0003800000 */
.L_x_6882:
[----:B------:R-:W-:-:S13]  /*cd50*/  ISETP.NE.AND P2, PT, R21, 0x1, PT ;  /* 0x000000011500780c */ /* 0x000fda0003f45270 */
[----:B--2---:R-:W0:Y:S02]  /*cd60*/  @P2 LDC.64 R4, c[0x0][0xae0] ;  /* 0x0002b800ff042b82 */ /* 0x004e240000000a00 */
[----:B0-----:R-:W-:-:S05]  /*cd70*/  @P2 IMAD.HI.U32 R4, R0, R4, RZ ;  /* 0x0000000400042227 */ /* 0x001fca00078e00ff */
[----:B------:R-:W-:-:S07]  /*cd80*/  @P2 SHF.R.U32.HI R0, RZ, R5, R4 ;  /* 0x00000005ff002219 */ /* 0x000fce0000011604 */
.L_x_6883:
[----:B------:R-:W-:Y:S05]  /*cd90*/  BSYNC B0 ;  /* 0x0000000000007941 */ /* 0x000fea0003800000 */
.L_x_6881:
[----:B------:R-:W-:-:S05]  /*cda0*/  IMAD R3, R0, R21, R21 ;  /* 0x0000001500037224 */ /* 0x000fca00078e0215 */
[----:B------:R-:W-:-:S07]  /*cdb0*/  VIMNMX R20, R20, R3, PT ;  /* 0x0000000314147248 */ /* 0x000fce0003fe0100 */
.L_x_6880:
[----:B------:R-:W0:Y:S01]  /*cdc0*/  @P0 LDC R0, c[0x0][0x44c] ;  /* 0x00011300ff000b82 */ /* 0x000e220000000800 */
[----:B------:R-:W-:Y:S01]  /*cdd0*/  VIADD R20, R20, 0x3f ;  /* 0x0000003f14147836 */ /* 0x000fe20000000000 */
[----:B------:R-:W-:-:S04]  /*cde0*/  ULDC UR4, c[0x0][0xad4] ;  /* 0x0002b50000047ab9 */ /* 0x000fc80000000800 */
[----:B------:R-:W-:Y:S02]  /*cdf0*/  SHF.R.S32.HI R3, RZ, 0x1f, R20 ;  /* 0x0000001fff037819 */ /* 0x000fe40000011414 */
[----:B--2---:R-:W1:Y:S02]  /*ce00*/  @P0 LDC R5, c[0x0][0x450] ;  /* 0x00011400ff050b82 */ /* 0x004e640000000800 */
[----:B------:R-:W-:-:S04]  /*ce10*/  LEA.HI R3, R3, R20, RZ, 0x6 ;  /* 0x0000001403037211 */ /* 0x000fc800078f30ff */
[----:B------:R-:W-:-:S04]  /*ce20*/  SHF.R.S32.HI R3, RZ, 0x6, R3 ;  /* 0x00000006ff037819 */ /* 0x000fc80000011403 */
[----:B------:R-:W-:Y:S01]  /*ce30*/  VIMNMX R200, R200, R3, PT ;  /* 0x00000003c8c87248 */ /* 0x000fe20003fe0100 */
        /* <DEDUP_REMOVED lines=16> */
.L_x_6886:
[----:B------:R-:W-:-:S13]  /*cf40*/  ISETP.NE.AND P0, PT, R21, 0x1, PT ;  /* 0x000000011500780c */ /* 0x000fda0003f05270 */
[----:B------:R-:W0:Y:S02]  /*cf50*/  @P0 LDC.64 R4, c[0x0][0xae0] ;  /* 0x0002b800ff040b82 */ /* 0x000e240000000a00 */
[----:B0-----:R-:W-:-:S05]  /*cf60*/  @P0 IMAD.HI.U32 R4, R0, R4, RZ ;  /* 0x0000000400040227 */ /* 0x001fca00078e00ff */
[----:B------:R-:W-:-:S07]  /*cf70*/  @P0 SHF.R.U32.HI R0, RZ, R5, R4 ;  /* 0x00000005ff000219 */ /* 0x000fce0000011604 */
.L_x_6887:
[----:B------:R-:W-:Y:S05]  /*cf80*/  BSYNC B0 ;  /* 0x0000000000007941 */ /* 0x000fea0003800000 */
.L_x_6885:
[----:B------:R-:W-:-:S05]  /*cf90*/  IMAD R0, R0, R21, RZ ;  /* 0x0000001500007224 */ /* 0x000fca00078e02ff */
[----:B------:R-:W-:-:S07]  /*cfa0*/  VIMNMX R3, R3, R0, !PT ;  /* 0x0000000003037248 */ /* 0x000fce0007fe0100 */
.L_x_6884:
[----:B------:R-:W-:-:S04]  /*cfb0*/  SHF.R.S32.HI R0, RZ, 0x1f, R3 ;  /* 0x0000001fff007819 */ /* 0x000fc80000011403 */
[----:B------:R-:W-:Y:S02]  /*cfc0*/  LEA.HI R0, R0, R3, RZ, 0x6 ;  /* 0x0000000300007211 */ /* 0x000fe400078f30ff */
[----:B------:R-:W-:Y:S02]  /*cfd0*/  PRMT R3, RZ, 0x7610, R3 ;  /* 0x00007610ff037816 */ /* 0x000fe40000000003 */
[----:B------:R-:W-:-:S04]  /*cfe0*/  SHF.R.S32.HI R0, RZ, 0x6, R0 ;  /* 0x00000006ff007819 */ /* 0x000fc80000011400 */
[----:B------:R-:W-:-:S04]  /*cff0*/  VIMNMX R164, RZ, R0, !PT ;  /* 0x00000000ffa47248 */ /* 0x000fc80007fe0100 */
[----:B------:R-:W-:-:S13]  /*d000*/  ISETP.GT.AND P0, PT, R200, R164, PT ;  /* 0x000000a4c800720c */ /* 0x000fda0003f04270 */
[----:B------:R-:W-:Y:S05]  /*d010*/  @!P0 BRA `(.L_x_6872) ;  /* 0x0000024400308947 */ /* 0x000fea0003800000 */
[----:B------:R-:W0:Y:S01]  /*d020*/  SHFL.IDX PT, R0, R213, RZ, 0x1f ;  /* 0x00001fffd5007589 */ /* 0x000e2200000e0000 */
[----:B------:R-:W-:Y:S01]  /*d030*/  VIADD R8, R2, 0x36400 ;  /* 0x0003640002087836 */ /* 0x000fe20000000000 */
[----:B------:R-:W-:Y:S01]  /*d040*/  UIADD3 UR4, UP0, UR42, 0x38400, URZ ;  /* 0x000384002a047890 */ /* 0x000fe2000ff1e03f */
[----:B------:R-:W-:Y:S01]  /*d050*/  IMAD.MOV.U32 R4, RZ, RZ, 0x1 ;  /* 0x00000001ff047424 */ /* 0x000fe200078e00ff */
[----:B------:R-:W1:Y:S01]  /*d060*/  S2R R34, SR_TID.X ;  /* 0x0000000000227919 */ /* 0x000e620000002100 */
[----:B------:R-:W-:Y:S01]  /*d070*/  IMAD.MOV.U32 R5, RZ, RZ, RZ ;  /* 0x000000ffff057224 */ /* 0x000fe200078e00ff */
[----:B------:R-:W-:Y:S01]  /*d080*/  LOP3.LUT P0, RZ, R8, 0x3ff, RZ, 0xc0, !PT ;  /* 0x000003ff08ff7812 */ /* 0x000fe2000780c0ff */
[C---:B------:R-:W-:Y:S01]  /*d090*/  VIADD R8, R2.reuse, 0x26400 ;  /* 0x0002640002087836 */ /* 0x040fe20000000000 */
[----:B------:R-:W-:Y:S01]  /*d0a0*/  UIADD3.X UR5, URZ, UR43, URZ, UP0, !UPT ;  /* 0x0000002b3f057290 */ /* 0x000fe200087fe43f */
[----:B------:R-:W-:Y:S01]  /*d0b0*/  IMAD.MOV.U32 R6, RZ, RZ, 0x1 ;  /* 0x00000001ff067424 */ /* 0x000fe200078e00ff */
[----:B------:R-:W-:Y:S01]  /*d0c0*/  BSSY B6, `(.L_x_6888) ;  /* 0x0000062000067945 */ /* 0x000fe20003800000 */
[----:B------:R-:W-:Y:S01]  /*d0d0*/  IMAD.MOV.U32 R7, RZ, RZ, RZ ;  /* 0x000000ffff077224 */ /* 0x000fe200078e00ff */
[----:B------:R-:W-:Y:S01]  /*d0e0*/  SHF.R.U32.HI R8, RZ, 0x4, R8 ;  /* 0x00000004ff087819 */ /* 0x000fe20000011608 */
[----:B------:R-:W-:-:S02]  /*d0f0*/  VIADD R9, R2, 0x400 ;  /* 0x0000040002097836 */ /* 0x000fc40000000000 */
[----:B------:R-:W-:Y:S01]  /*d100*/  IMAD.U32 R10, RZ, RZ, UR4 ;  /* 0x00000004ff0a7e24 */ /* 0x000fe2000f8e00ff */
[----:B------:R2:W-:Y:S01]  /*d110*/  STL.128 [R1+0x80], R4 ;  /* 0x0000800401007387 */ /* 0x0005e20000100c00 */
[----:B------:R-:W-:Y:S01]  /*d120*/  IMAD.U32 R11, RZ, RZ, UR5 ;  /* 0x00000005ff0b7e24 */ /* 0x000fe2000f8e00ff */
[----:B------:R-:W-:Y:S01]  /*d130*/  LOP3.LUT R8, R8, 0x3fff, RZ, 0xc0, !PT ;  /* 0x00003fff08087812 */ /* 0x000fe200078ec0ff */
[----:B------:R-:W-:Y:S02]  /*d140*/  VIADD R46, R2, 0x20400 ;  /* 0x00020400022e7836 */ /* 0x000fe40000000000 */
[----:B------:R-:W-:Y:S01]  /*d150*/  IMAD.U32 R41, RZ, RZ, UR37 ;  /* 0x00000025ff297e24 */ /* 0x000fe2000f8e00ff */
[----:B------:R3:W-:Y:S01]  /*d160*/  STL.64 [R1+0x78], R10 ;  /* 0x0000780a01007387 */ /* 0x0007e20000100a00 */
[----:B------:R-:W-:Y:S01]  /*d170*/  IMAD.U32 R51, RZ, RZ, UR37 ;  /* 0x00000025ff337e24 */ /* 0x000fe2000f8e00ff */
[C---:B0-----:R-:W-:Y:S01]  /*d180*/  LEA.HI R3, R0.reuse, R0, RZ, 0x1 ;  /* 0x0000000000037211 */ /* 0x041fe200078f08ff */
[----:B------:R-:W-:Y:S01]  /*d190*/  IMAD.U32 R45, RZ, RZ, UR37 ;  /* 0x00000025ff2d7e24 */ /* 0x000fe2000f8e00ff */
[----:B------:R-:W-:Y:S01]  /*d1a0*/  IADD3 R41, P4, R41, 0xb8, RZ ;  /* 0x000000b829297810 */ /* 0x000fe20007f9e0ff */
[----:B------:R-:W-:Y:S01]  /*d1b0*/  IMAD.U32 R52, RZ, RZ, UR37 ;  /* 0x00000025ff347e24 */ /* 0x000fe2000f8e00ff */
[----:B------:R-:W-:Y:S01]  /*d1c0*/  LOP3.LUT R3, R3, 0x6, RZ, 0xc0, !PT ;  /* 0x0000000603037812 */ /* 0x000fe200078ec0ff */
[----:B------:R-:W-:Y:S01]  /*d1d0*/  IMAD.U32 R42, RZ, RZ, UR37 ;  /* 0x00000025ff2a7e24 */ /* 0x000fe2000f8e00ff */
[----:B------:R-:W-:Y:S01]  /*d1e0*/  IADD3 R51, P5, R51, 0xb0, RZ ;  /* 0x000000b033337810 */ /* 0x000fe20007fbe0ff */
[----:B------:R-:W-:Y:S01]  /*d1f0*/  IMAD.U32 R50, RZ, RZ, UR37 ;  /* 0x00000025ff327e24 */ /* 0x000fe2000f8e00ff */
[----:B--2---:R-:W-:Y:S01]  /*d200*/  SHF.R.U32.HI R5, RZ, 0x4, R9 ;  /* 0x00000004ff057819 */ /* 0x004fe20000011609 */
[----:B------:R-:W-:Y:S01]  /*d210*/  IMAD.IADD R0, R0, 0x1, -R3 ;  /* 0x0000000100007824 */ /* 0x000fe200078e0a03 */
[----:B------:R-:W-:Y:S01]  /*d220*/  LOP3.LUT R7, R8, 0x10000, RZ, 0xfc, !PT ;  /* 0x0001000008077812 */ /* 0x000fe200078efcff */
[----:B------:R-:W-:Y:S01]  /*d230*/  VIADD R3, R2, 0x22400 ;  /* 0x0002240002037836 */ /* 0x000fe20000000000 */
[----:B------:R-:W-:Y:S01]  /*d240*/  LOP3.LUT R5, R5, 0x3fff, RZ, 0xc0, !PT ;  /* 0x00003fff05057812 */ /* 0x000fe200078ec0ff */
[----:B------:R-:W-:Y:S01]  /*d250*/  IMAD R4, R0, 0x8000, R9 ;  /* 0x0000800000047824 */ /* 0x000fe200078e0209 */
[----:B------:R-:W-:Y:S01]  /*d260*/  SHF.R.U32.HI R0, RZ, 0x4, R46 ;  /* 0x00000004ff007819 */ /* 0x000fe2000001162e */
[----:B-1----:R-:W-:Y:S01]  /*d270*/  VIADD R12, R34, 0xffffff80 ;  /* 0xffffff80220c7836 */ /* 0x002fe20000000000 */
[----:B------:R-:W-:Y:S01]  /*d280*/  SHF.R.U32.HI R3, RZ, 0x4, R3 ;  /* 0x00000004ff037819 */ /* 0x000fe20000011603 */
[----:B------:R-:W-:Y:S01]  /*d290*/  IMAD.MOV.U32 R9, RZ, RZ, 0x40000040 ;  /* 0x40000040ff097424 */ /* 0x000fe200078e00ff */
[----:B------:R-:W-:Y:S01]  /*d2a0*/  SHF.R.U32.HI R4, RZ, 0x4, R4 ;  /* 0x00000004ff047819 */ /* 0x000fe20000011604 */
[----:B------:R-:W-:Y:S01]  /*d2b0*/  IMAD.U32 R59, RZ, RZ, UR37 ;  /* 0x00000025ff3b7e24 */ /* 0x000fe2000f8e00ff */
[----:B------:R-:W-:Y:S01]  /*d2c0*/  LOP3.LUT R3, R3, 0x3fff, RZ, 0xc0, !PT ;  /* 0x00003fff03037812 */ /* 0x000fe200078ec0ff */
[----:B------:R-:W-:Y:S01]  /*d2d0*/  STL [R1+0x94], R12 ;  /* 0x0000940c01007387 */ /* 0x000fe20000100800 */
[----:B------:R-:W-:Y:S01]  /*d2e0*/  LOP3.LUT R6, R5, 0x10000, RZ, 0xfc, !PT ;  /* 0x0001000005067812 */ /* 0x000fe200078efcff */
[----:B------:R-:W-:Y:S01]  /*d2f0*/  IMAD.MOV.U32 R5, RZ, RZ, 0x40000040 ;  /* 0x40000040ff057424 */ /* 0x000fe200078e00ff */
[----:B---3--:R-:W-:Y:S01]  /*d300*/  LOP3.LUT R10, R3, 0x10000, RZ, 0xfc, !PT ;  /* 0x00010000030a7812 */ /* 0x008fe200078efcff */
[----:B------:R-:W-:Y:S01]  /*d310*/  IMAD.U32 R26, RZ, RZ, UR37 ;  /* 0x00000025ff1a7e24 */ /* 0x000fe2000f8e00ff */
[----:B------:R-:W-:Y:S01]  /*d320*/  LOP3.LUT R3, R4, 0x3fff, RZ, 0xc0, !PT ;  /* 0x00003fff04037812 */ /* 0x000fe200078ec0ff */
[----:B------:R-:W-:Y:S01]  /*d330*/  IMAD.MOV.U32 R4, RZ, RZ, R7 ;  /* 0x000000ffff047224 */ /* 0x000fe200078e0007 */
[----:B------:R-:W-:Y:S01]  /*d340*/  LOP3.LUT R0, R0, 0x3fff, RZ, 0xc0, !PT ;  /* 0x00003fff00007812 */ /* 0x000fe200078ec0ff */
[----:B------:R-:W-:Y:S01]  /*d350*/  IMAD.MOV.U32 R7, RZ, RZ, 0x40000040 ;  /* 0x40000040ff077424 */ /* 0x000fe200078e00ff */
[----:B------:R-:W-:Y:S01]  /*d360*/  LOP3.LUT R3, R3, 0x2000000, RZ, 0xfc, !PT ;  /* 0x0200000003037812 */ /* 0x000fe200078efcff */
[----:B------:R-:W-:Y:S01]  /*d370*/  IMAD.X R40, RZ, RZ, UR36, P4 ;  /* 0x00000024ff287e24 */ /* 0x000fe2000a0e06ff */
[----:B------:R-:W-:Y:S01]  /*d380*/  LOP3.LUT R8, R0, 0x10000, RZ, 0xfc, !PT ;  /* 0x0001000000087812 */ /* 0x000fe200078efcff */
[----:B------:R-:W-:Y:S01]  /*d390*/  IMAD.X R48, RZ, RZ, UR36, P5 ;  /* 0x00000024ff307e24 */ /* 0x000fe2000a8e06ff */
[----:B------:R0:W-:Y:S01]  /*d3a0*/  STL.128 [R1+0xb0], R4 ;  /* 0x0000b00401007387 */ /* 0x0001e20000100c00 */
[----:B------:R-:W-:Y:S01]  /*d3b0*/  IADD3 R45, P1, R45, 0xa8, RZ ;  /* 0x000000a82d2d7810 */ /* 0x000fe20007f3e0ff */
[----:B------:R-:W-:Y:S01]  /*d3c0*/  IMAD.MOV.U32 R0, RZ, RZ, R220 ;  /* 0x000000ffff007224 */ /* 0x000fe200078e00dc */
[----:B------:R-:W-:Y:S01]  /*d3d0*/  IADD3 R52, P2, R52, 0xa0, RZ ;  /* 0x000000a034347810 */ /* 0x000fe20007f5e0ff */
[----:B------:R1:W-:Y:S01]  /*d3e0*/  STL.64 [R1+0x98], R8 ;  /* 0x0000980801007387 */ /* 0x0003e20000100a00 */
[----:B------:R-:W-:Y:S01]  /*d3f0*/  IADD3 R42, P3, R42, 0x98, RZ ;  /* 0x000000982a2a7810 */ /* 0x000fe20007f7e0ff */
[----:B------:R-:W-:Y:S01]  /*d400*/  IMAD.X R44, RZ, RZ, UR36, P1 ;  /* 0x00000024ff2c7e24 */ /* 0x000fe200088e06ff */
[----:B------:R-:W-:Y:S01]  /*d410*/  IADD3 R50, P5, R50, 0x88, RZ ;  /* 0x0000008832327810 */ /* 0x000fe20007fbe0ff */
[----:B------:R-:W-:Y:S01]  /*d420*/  IMAD.X R55, RZ, RZ, UR36, P2 ;  /* 0x00000024ff377e24 */ /* 0x000fe200090e06ff */
[----:B------:R-:W-:Y:S01]  /*d430*/  IADD3 R59, P1, R59, 0x80, RZ ;  /* 0x000000803b3b7810 */ /* 0x000fe20007f3e0ff */
[----:B------:R-:W-:Y:S01]  /*d440*/  IMAD.X R43, RZ, RZ, UR36, P3 ;  /* 0x00000024ff2b7e24 */ /* 0x000fe200098e06ff */
[----:B------:R-:W-:Y:S01]  /*d450*/  IADD3 R26, P2, R26, 0x78, RZ ;  /* 0x000000781a1a7810 */ /* 0x000fe20007f5e0ff */
[----:B------:R-:W-:-:S02]  /*d460*/  IMAD.X R53, RZ, RZ, UR36, P5 ;  /* 0x00000024ff357e24 */ /* 0x000fc4000a8e06ff */
[----:B------:R-:W-:Y:S02]  /*d470*/  IMAD.X R54, RZ, RZ, UR36, P1 ;  /* 0x00000024ff367e24 */ /* 0x000fe400088e06ff */
[----:B0-----:R-:W-:Y:S02]  /*d480*/  IMAD.MOV.U32 R4, RZ, RZ, R10 ;  /* 0x000000ffff047224 */ /* 0x001fe400078e000a */
[----:B------:R-:W-:Y:S02]  /*d490*/  IMAD.MOV.U32 R6, RZ, RZ, R3 ;  /* 0x000000ffff067224 */ /* 0x000fe400078e0003 */
[----:B------:R-:W-:Y:S02]  /*d4a0*/  IMAD.U32 R3, RZ, RZ, UR37 ;  /* 0x00000025ff037e24 */ /* 0x000fe4000f8e00ff */
[----:B------:R-:W-:Y:S01]  /*d4b0*/  IMAD.MOV.U32 R10, RZ, RZ, R227 ;  /* 0x000000ffff0a7224 */ /* 0x000fe200078e00e3 */
[----:B------:R1:W-:Y:S01]  /*d4c0*/  STL.128 [R1+0xa0], R4 ;  /* 0x0000a00401007387 */ /* 0x0003e20000100c00 */
[----:B------:R-:W-:Y:S01]  /*d4d0*/  IMAD.X R27, RZ, RZ, UR36, P2 ;  /* 0x00000024ff1b7e24 */ /* 0x000fe200090e06ff */
[----:B------:R-:W-:Y:S01]  /*d4e0*/  IADD3 R32, P4, R3, 0x94, RZ ;  /* 0x0000009403207810 */ /* 0x000fe20007f9e0ff */
[----:B------:R-:W-:-:S04]  /*d4f0*/  IMAD.MOV.U32 R3, RZ, RZ, R223 ;  /* 0x000000ffff037224 */ /* 0x000fc800078e00df */
[----:B------:R-:W-:Y:S01]  /*d500*/  IMAD.X R35, RZ, RZ, UR36, P4 ;  /* 0x00000024ff237e24 */ /* 0x000fe2000a0e06ff */
[----:B------:R-:W-:Y:S07]  /*d510*/  @!P0 BRA `(.L_x_6889) ;  /* 0x0000000000708947 */ /* 0x000fee0003800000 */
[----:B------:R-:W-:Y:S01]  /*d520*/  MOV R0, 0x0 ;  /* 0x0000000000007802 */ /* 0x000fe20000000f00 */
[----:B------:R-:W-:Y:S01]  /*d530*/  ULDC.64 UR4, c[0x4][0x118] ;  /* 0x0100460000047ab9 */ /* 0x000fe20000000a00 */
[----:B------:R-:W-:Y:S01]  /*d540*/  ULDC.64 UR6, c[0x4][0x120] ;  /* 0x0100480000067ab9 */ /* 0x000fe20000000a00 */
[----:B-1----:R-:W-:Y:S01]  /*d550*/  IMAD.U32 R4, RZ, RZ, UR4 ;  /* 0x00000004ff047e24 */ /* 0x002fe2000f8e00ff */
        /* <DEDUP_REMOVED lines=12> */
.L_x_6890:
        /* <DEDUP_REMOVED lines=12> */
.L_x_6889:
[----:B------:R-:W-:Y:S05]  /*d6e0*/  BSYNC B6 ;  /* 0x0000000000067941 */ /* 0x000fea0003800000 */
.L_x_6888:
[----:B-1----:R-:W-:Y:S01]  /*d6f0*/  SHF.R.S32.HI R4, RZ, 0x1f, R3 ;  /* 0x0000001fff047819 */ /* 0x002fe20000011403 */
[----:B------:R-:W-:Y:S01]  /*d700*/  UIADD3 UR6, UP0, UR37, 0x11c, URZ ;  /* 0x0000011c25067890 */ /* 0x000fe2000ff1e03f */
[----:B------:R-:W0:Y:S01]  /*d710*/  LDC.64 R28, c[0x0][0xad0] ;  /* 0x0002b400ff1c7b82 */ /* 0x000e220000000a00 */
[----:B------:R-:W-:Y:S01]  /*d720*/  UIADD3 UR4, UP1, UR37, 0x90, URZ ;  /* 0x0000009025047890 */ /* 0x000fe2000ff3e03f */
[----:B------:R-:W-:Y:S01]  /*d730*/  LEA.HI R4, R4, R3, RZ, 0x3 ;  /* 0x0000000304047211 */ /* 0x000fe200078f18ff */
[----:B------:R-:W-:Y:S01]  /*d740*/  UIADD3.X UR7, URZ, UR36, URZ, UP0, !UPT ;  /* 0x000000243f077290 */ /* 0x000fe200087fe43f */
[----:B------:R-:W-:Y:S01]  /*d750*/  IMAD.MOV.U32 R15, RZ, RZ, 0x2 ;  /* 0x00000002ff0f7424 */ /* 0x000fe200078e00ff */
[----:B------:R-:W-:Y:S01]  /*d760*/  UIADD3.X UR5, URZ, UR36, URZ, UP1, !UPT ;  /* 0x000000243f057290 */ /* 0x000fe20008ffe43f */
[C---:B------:R-:W-:Y:S01]  /*d770*/  LOP3.LUT R6, R4.reuse, 0xfffffff8, RZ, 0xc0, !PT ;  /* 0xfffffff804067812 */ /* 0x040fe200078ec0ff */
[----:B------:R-:W-:Y:S01]  /*d780*/  IMAD.SHL.U32 R4, R4, 0x40, RZ ;  /* 0x0000004004047824 */ /* 0x000fe200078e00ff */
[----:B------:R-:W1:Y:S01]  /*d790*/  LDC.64 R38, c[0x0][0xad8] ;  /* 0x0002b600ff267b82 */ /* 0x000e620000000a00 */
[----:B------:R-:W-:Y:S01]  /*d7a0*/  IMAD.U32 R8, RZ, RZ, UR4 ;  /* 0x00000004ff087e24 */ /* 0x000fe2000f8e00ff */
[----:B------:R-:W-:Y:S01]  /*d7b0*/  UIADD3 UR4, UP1, UR37, 0xc0, URZ ;  /* 0x000000c025047890 */ /* 0x000fe2000ff3e03f */
[----:B------:R-:W-:Y:S01]  /*d7c0*/  IMAD.IADD R11, R3, 0x1, -R6 ;  /* 0x00000001030b7824 */ /* 0x000fe200078e0a06 */
[----:B------:R-:W-:Y:S01]  /*d7d0*/  LOP3.LUT R9, R4, 0xfffffe00, RZ, 0xc0, !PT ;  /* 0xfffffe0004097812 */ /* 0x000fe200078ec0ff */
[----:B------:R-:W-:Y:S01]  /*d7e0*/  IMAD.U32 R6, RZ, RZ, UR6 ;  /* 0x00000006ff067e24 */ /* 0x000fe2000f8e00ff */
[----:B------:R-:W-:Y:S01]  /*d7f0*/  UIADD3 UR6, UP0, UR37, 0xd0, URZ ;  /* 0x000000d025067890 */ /* 0x000fe2000ff1e03f */
[C---:B------:R-:W-:Y:S01]  /*d800*/  IMAD.SHL.U32 R3, R11.reuse, 0x40, RZ ;  /* 0x000000400b037824 */ /* 0x040fe200078e00ff */
[----:B------:R-:W2:Y:S01]  /*d810*/  LDC.64 R60, c[0x0][0xae0] ;  /* 0x0002b800ff3c7b82 */ /* 0x000ea20000000a00 */
[----:B------:R-:W-:Y:S01]  /*d820*/  IMAD.MOV.U32 R4, RZ, RZ, R6 ;  /* 0x000000ffff047224 */ /* 0x000fe200078e0006 */
[----:B------:R-:W-:Y:S01]  /*d830*/  LOP3.LUT P0, RZ, R11, 0x2, RZ, 0xc0, !PT ;  /* 0x000000020bff7812 */ /* 0x000fe2000780c0ff */
[----:B------:R-:W-:Y:S01]  /*d840*/  IMAD.U32 R5, RZ, RZ, UR7 ;  /* 0x00000007ff057e24 */ /* 0x000fe2000f8e00ff */
[----:B------:R-:W-:Y:S01]  /*d850*/  LOP3.LUT R3, R3, 0x1c0, RZ, 0xc0, !PT ;  /* 0x000001c003037812 */ /* 0x000fe200078ec0ff */
[----:B------:R-:W-:Y:S01]  /*d860*/  IMAD.U32 R7, RZ, RZ, UR5 ;  /* 0x00000005ff077e24 */ /* 0x000fe2000f8e00ff */
[----:B------:R-:W-:Y:S01]  /*d870*/  UIADD3.X UR5, URZ, UR36, URZ, UP1, !UPT ;  /* 0x000000243f057290 */ /* 0x000fe20008ffe43f */
[----:B------:R-:W-:Y:S01]  /*d880*/  IMAD.MOV.U32 R6, RZ, RZ, R8 ;  /* 0x000000ffff067224 */ /* 0x000fe200078e0008 */
[----:B------:R-:W-:Y:S01]  /*d890*/  LOP3.LUT R10, R3, 0x8, R10, 0xf8, !PT ;  /* 0x00000008030a7812 */ /* 0x000fe200078ef80a */
[----:B------:R-:W-:Y:S01]  /*d8a0*/  IMAD R9, R0, 0x400, R9 ;  /* 0x0000040000097824 */ /* 0x000fe200078e0209 */
[----:B------:R-:W-:Y:S01]  /*d8b0*/  SHF.R.U32.HI R3, RZ, 0x3, R3 ;  /* 0x00000003ff037819 */ /* 0x000fe20000011603 */
[----:B------:R-:W-:Y:S01]  /*d8c0*/  IMAD.MOV.U32 R12, RZ, RZ, 0x10 ;  /* 0x00000010ff0c7424 */ /* 0x000fe200078e00ff */
[----:B------:R3:W-:Y:S01]  /*d8d0*/  STL.128 [R1+0x120], R4 ;  /* 0x0001200401007387 */ /* 0x0007e20000100c00 */
[----:B------:R-:W-:Y:S01]  /*d8e0*/  LOP3.LUT P1, RZ, R11, 0x4, RZ, 0xc0, !PT ;  /* 0x000000040bff7812 */ /* 0x000fe2000782c0ff */
[----:B------:R-:W-:Y:S01]  /*d8f0*/  IMAD.MOV.U32 R8, RZ, RZ, R32 ;  /* 0x000000ffff087224 */ /* 0x000fe200078e0020 */
[----:B------:R-:W-:Y:S01]  /*d900*/  LOP3.LUT R0, R10, R3, RZ, 0x3c, !PT ;  /* 0x000000030a007212 */ /* 0x000fe200078e3cff */
[----:B------:R-:W-:Y:S01]  /*d910*/  UIADD3.X UR7, URZ, UR36, URZ, UP0, !UPT ;  /* 0x000000243f077290 */ /* 0x000fe200087fe43f */
[----:B------:R-:W-:Y:S01]  /*d920*/  IMAD.U32 R10, RZ, RZ, UR4 ;  /* 0x00000004ff0a7e24 */ /* 0x000fe2000f8e00ff */
[----:B------:R-:W-:Y:S01]  /*d930*/  SEL R12, R12, 0xfffffff0, !P0 ;  /* 0xfffffff00c0c7807 */ /* 0x000fe20004000000 */
[----:B------:R-:W-:Y:S01]  /*d940*/  IMAD.U32 R11, RZ, RZ, UR5 ;  /* 0x00000005ff0b7e24 */ /* 0x000fe2000f8e00ff */
[----:B------:R4:W-:Y:S01]  /*d950*/  STL.64 [R1+0xe0], R26 ;  /* 0x0000e01a01007387 */ /* 0x0009e20000100a00 */
[----:B------:R-:W-:Y:S01]  /*d960*/  IMAD.IADD R0, R9, 0x1, R0 ;  /* 0x0000000109007824 */ /* 0x000fe200078e0200 */
[----:B------:R-:W-:Y:S01]  /*d970*/  ULDC UR4, c[0x0][0x3f4] ;  /* 0x0000fd0000047ab9 */ /* 0x000fe20000000800 */
[----:B------:R-:W-:Y:S01]  /*d980*/  IMAD.MOV.U32 R9, RZ, RZ, R35 ;  /* 0x000000ffff097224 */ /* 0x000fe200078e0023 */
[----:B------:R-:W-:Y:S01]  /*d990*/  STL.64 [R1+0xd0], R162 ;  /* 0x0000d0a201007387 */ /* 0x000fe20000100a00 */
[----:B------:R-:W-:Y:S01]  /*d9a0*/  IMAD.WIDE.U32 R14, R0, R15, UR42 ;  /* 0x0000002a000e7e25 */ /* 0x000fe2000f8e000f */
[----:B---3--:R-:W3:Y:S03]  /*d9b0*/  LDC R6, c[0x0][0x450] ;  /* 0x00011400ff067b82 */ /* 0x008ee60000000800 */
[----:B------:R-:W-:Y:S01]  /*d9c0*/  IMAD.MOV.U32 R13, RZ, RZ, 0x20 ;  /* 0x00000020ff0d7424 */ /* 0x000fe200078e00ff */
[----:B------:R-:W-:Y:S01]  /*d9d0*/  IADD3 R14, P0, R14, 0x36400, RZ ;  /* 0x000364000e0e7810 */ /* 0x000fe20007f1e0ff */
[----:B0-----:R-:W-:Y:S01]  /*d9e0*/  IMAD.MOV.U32 R7, RZ, RZ, R28 ;  /* 0x000000ffff077224 */ /* 0x001fe200078e001c */
[----:B------:R0:W-:Y:S01]  /*d9f0*/  STL.128 [R1+0x130], R8 ;  /* 0x0001300801007387 */ /* 0x0001e20000100c00 */
[----:B------:R-:W-:Y:S01]  /*da00*/  IMAD.U32 R28, RZ, RZ, UR37 ;  /* 0x00000025ff1c7e24 */ /* 0x000fe2000f8e00ff */
[----:B------:R-:W-:Y:S01]  /*da10*/  SEL R13, R13, 0xffffffe0, !P1 ;  /* 0xffffffe00d0d7807 */ /* 0x000fe20004800000 */
[----:B------:R-:W-:Y:S01]  /*da20*/  IMAD.U32 R20, RZ, RZ, UR6 ;  /* 0x00000006ff147e24 */ /* 0x000fe2000f8e00ff */
[----:B------:R-:W3:Y:S01]  /*da30*/  LDC.64 R4, c[0x0][0x448] ;  /* 0x00011200ff047b82 */ /* 0x000ee20000000a00 */
[----:B------:R-:W-:Y:S01]  /*da40*/  IMAD.U32 R21, RZ, RZ, UR7 ;  /* 0x00000007ff157e24 */ /* 0x000fe2000f8e00ff */
[----:B------:R-:W-:Y:S01]  /*da50*/  IADD3 R28, P5, R28, 0x140, RZ ;  /* 0x000001401c1c7810 */ /* 0x000fe20007fbe0ff */
[----:B------:R-:W-:Y:S01]  /*da60*/  IMAD.X R15, RZ, RZ, R15, P0 ;  /* 0x000000ffff0f7224 */ /* 0x000fe200000e060f */
[----:B------:R2:W-:Y:S01]  /*da70*/  STL.64 [R1+0xc0], R12 ;  /* 0x0000c00c01007387 */ /* 0x0005e20000100a00 */
[----:B----4-:R-:W-:-:S02]  /*da80*/  IMAD.MOV.U32 R26, RZ, RZ, R29 ;  /* 0x000000ffff1a7224 */ /* 0x010fc400078e001d */
[----:B-1----:R-:W-:Y:S01]  /*da90*/  IMAD.MOV.U32 R27, RZ, RZ, R38 ;  /* 0x000000ffff1b7224 */ /* 0x002fe200078e0026 */
[----:B------:R1:W-:Y:S01]  /*daa0*/  STL.64 [R1+0xd8], R20 ;  /* 0x0000d81401007387 */ /* 0x0003e20000100a00 */
[----:B------:R-:W-:Y:S02]  /*dab0*/  VIADD R212, R34, 0xffffff80 ;  /* 0xffffff8022d47836 */ /* 0x000fe40000000000 */
[----:B------:R-:W-:Y:S01]  /*dac0*/  IMAD.X R29, RZ, RZ, UR36, P5 ;  /* 0x00000024ff1d7e24 */ /* 0x000fe2000a8e06ff */
[----:B------:R1:W-:Y:S01]  /*dad0*/  STL.64 [R1+0xc8], R14 ;  /* 0x0000c80e01007387 */ /* 0x0003e20000100a00 */
[----:B0-----:R-:W-:Y:S01]  /*dae0*/  IMAD.MOV.U32 R8, RZ, RZ, RZ ;  /* 0x000000ffff087224 */ /* 0x001fe200078e00ff */
[----:B------:R-:W-:Y:S01]  /*daf0*/  ISETP.LT.AND P5, PT, RZ, UR4, PT ;  /* 0x00000004ff007c0c */ /* 0x000fe2000bfa1270 */
[----:B------:R-:W-:Y:S01]  /*db00*/  IMAD.MOV.U32 R9, RZ, RZ, R39 ;  /* 0x000000ffff097224 */ /* 0x000fe200078e0027 */
[----:B------:R1:W-:Y:S01]  /*db10*/  STL.128 [R1+0xf0], R24 ;  /* 0x0000f01801007387 */ /* 0x0003e20000100c00 */
[----:B--2---:R-:W-:-:S02]  /*db20*/  IMAD.MOV.U32 R10, RZ, RZ, R60 ;  /* 0x000000ffff0a7224 */ /* 0x004fc400078e003c */
[----:B------:R-:W-:Y:S01]  /*db30*/  IMAD.MOV.U32 R11, RZ, RZ, R61 ;  /* 0x000000ffff0b7224 */ /* 0x000fe200078e003d */
[----:B------:R1:W-:Y:S01]  /*db40*/  STL.U8 [R1+0xe8], RZ ;  /* 0x0000e8ff01007387 */ /* 0x0003e20000100000 */
[----:B------:R-:W-:Y:S02]  /*db50*/  IMAD.U32 R34, RZ, RZ, UR37 ;  /* 0x00000025ff227e24 */ /* 0x000fe4000f8e00ff */
[----:B------:R-:W-:Y:S01]  /*db60*/  IMAD.U32 R38, RZ, RZ, UR37 ;  /* 0x00000025ff267e24 */ /* 0x000fe2000f8e00ff */
[----:B------:R1:W-:Y:S01]  /*db70*/  STL.128 [R1+0x100], R8 ;  /* 0x0001000801007387 */ /* 0x0003e20000100c00 */
[----:B------:R-:W-:Y:S01]  /*db80*/  IMAD.U32 R32, RZ, RZ, UR37 ;  /* 0x00000025ff207e24 */ /* 0x000fe2000f8e00ff */
[----:B------:R-:W-:Y:S01]  /*db90*/  IADD3 R34, P0, R34, 0x128, RZ ;  /* 0x0000012822227810 */ /* 0x000fe20007f1e0ff */
[----:B------:R-:W-:Y:S01]  /*dba0*/  IMAD.U32 R39, RZ, RZ, UR37 ;  /* 0x00000025ff277e24 */ /* 0x000fe2000f8e00ff */
[----:B---3--:R1:W-:Y:S01]  /*dbb0*/  STL.128 [R1+0x110], R4 ;  /* 0x0001100401007387 */ /* 0x0083e20000100c00 */
[----:B------:R-:W-:Y:S01]  /*dbc0*/  IMAD.U32 R35, RZ, RZ, UR37 ;  /* 0x00000025ff237e24 */ /* 0x000fe2000f8e00ff */
[----:B------:R-:W-:Y:S01]  /*dbd0*/  IADD3 R38, P1, R38, 0x120, RZ ;  /* 0x0000012026267810 */ /* 0x000fe20007f3e0ff */
[----:B------:R-:W-:Y:S01]  /*dbe0*/  IMAD.X R61, RZ, RZ, UR36, P0 ;  /* 0x00000024ff3d7e24 */ /* 0x000fe200080e06ff */
[----:B------:R1:W-:Y:S01]  /*dbf0*/  STL.U8 [R1+0x140], RZ ;  /* 0x000140ff01007387 */ /* 0x0003e20000100000 */
[----:B------:R-:W-:-:S02]  /*dc00*/  IADD3 R32, P2, R32, 0xec, RZ ;  /* 0x000000ec20207810 */ /* 0x000fc40007f5e0ff */
[----:B------:R-:W-:Y:S01]  /*dc10*/  IADD3 R39, P3, R39, 0xe8, RZ ;  /* 0x000000e827277810 */ /* 0x000fe20007f7e0ff */
[----:B------:R1:W-:Y:S01]  /*dc20*/  STL [R1+0xec], R212 ;  /* 0x0000ecd401007387 */ /* 0x0003e20000100800 */
[----:B------:R-:W-:Y:S01]  /*dc30*/  IADD3 R35, P4, R35, 0xd8, RZ ;  /* 0x000000d823237810 */ /* 0x000fe20007f9e0ff */
[----:B------:R-:W-:Y:S02]  /*dc40*/  IMAD.X R63, RZ, RZ, UR36, P1 ;  /* 0x00000024ff3f7e24 */ /* 0x000fe400088e06ff */
[----:B------:R-:W-:Y:S02]  /*dc50*/  IMAD.X R49, RZ, RZ, UR36, P2 ;  /* 0x00000024ff317e24 */ /* 0x000fe400090e06ff */
[----:B------:R-:W-:Y:S02]  /*dc60*/  IMAD.X R60, RZ, RZ, UR36, P3 ;  /* 0x00000024ff3c7e24 */ /* 0x000fe400098e06ff */
[----:B------:R-:W-:Y:S01]  /*dc70*/  IMAD.X R58, RZ, RZ, UR36, P4 ;  /* 0x00000024ff3a7e24 */ /* 0x000fe2000a0e06ff */
[----:B------:R-:W-:Y:S06]  /*dc80*/  @P5 BRA `(.L_x_6891) ;  /* 0x0000000000405947 */ /* 0x000fec0003800000 */
[----:B------:R-:W2:Y:S02]  /*dc90*/  LDL R3, [R1+0x1f4] ;  /* 0x0001f40001037983 */ /* 0x000ea40000100800 */
[----:B--2---:R-:W-:-:S04]  /*dca0*/  LEA.HI R0, R3, R3, RZ, 0x1 ;  /* 0x0000000303007211 */ /* 0x004fc800078f08ff */
        /* <DEDUP_REMOVED lines=8> */
.L_x_6894:
[----:B--2---:R2:W3:Y:S02]  /*dd30*/  SYNCS.PHASECHK.TRANS64.TRYWAIT P0, [R2+URZ+0x38800], R3 ;  /* 0x03880003020075a7 */ /* 0x0044e4000800017f */
[----:B---3--:R-:W-:Y:S05]  /*dd40*/  @!P0 NANOSLEEP.SYNCS 0x989680 ;  /* 0x009896800000895d */ /* 0x008fea0003900000 */
[----:B------:R-:W3:Y:S02]  /*dd50*/  @!P0 SYNCS.PHASECHK.TRANS64 P0, [R2+URZ+0x38800], R3 ;  /* 0x03880003020085a7 */ /* 0x000ee4000800007f */
[----:B---3--:R-:W-:Y:S05]  /*dd60*/  @!P0 BRA `(.L_x_6894) ;  /* 0xfffffffc00f08947 */ /* 0x008fea000383ffff */
.L_x_6893:
[----:B------:R-:W-:Y:S05]  /*dd70*/  BSYNC B0 ;  /* 0x0000000000007941 */ /* 0x000fea0003800000 */
.L_x_6892:
[----:B------:R-:W-:Y:S05]  /*dd80*/  BRA `(.L_x_6895) ;  /* 0x0000002800e07947 */ /* 0x000fea0003800000 */
.L_x_6891:
[----:B------:R-:W-:Y:S01]  /*dd90*/  LOP3.LUT P0, RZ, R46, 0x3ff, RZ, 0xc0, !PT ;  /* 0x000003ff2eff7812 */ /* 0x000fe2000780c0ff */
[----:B------:R-:W-:Y:S01]  /*dda0*/  ULDC.64 UR4, c[0x0][0x3f8] ;  /* 0x0000fe0000047ab9 */ /* 0x000fe20000000a00 */
[----:B-----5:R-:W-:Y:S01]  /*ddb0*/  SHF.R.S32.HI R0, RZ, 0x1f, R33 ;  /* 0x0000001fff007819 */ /* 0x020fe20000011421 */
[----:B------:R-:W-:Y:S01]  /*ddc0*/  ULDC.64 UR6, c[0x0][0x408] ;  /* 0x0001020000067ab9 */ /* 0x000fe20000000a00 */
[----:B------:R-:W-:Y:S01]  /*ddd0*/  IMAD.WIDE.U32 R46, R33, UR4, RZ ;  /* 0x00000004212e7c25 */ /* 0x000fe2000f8e00ff */
[----:B------:R-:W-:Y:S03]  /*dde0*/  BSSY B6, `(.L_x_6896) ;  /* 0x0000019000067945 */ /* 0x000fe60003800000 */
[C---:B-1----:R-:W-:Y:S02]  /*ddf0*/  IMAD R4, R0.reuse, UR4, RZ ;  /* 0x0000000400047c24 */ /* 0x042fe4000f8e02ff */
        /* <DEDUP_REMOVED lines=23> */
.L_x_6897:
[----:B------:R-:W-:Y:S05]  /*df70*/  BSYNC B6 ;  /* 0x0000000000067941 */ /* 0x000fea0003800000 */
.L_x_6896:
[----:B------:R-:W2:Y:S01]  /*df80*/  LDL R0, [R1+0x70] ;  /* 0x0000700001007983 */ /* 0x000ea20000100800 */
[----:B------:R-:W-:Y:S01]  /*df90*/  ULDC.U8 UR4, c[0x0][0x410] ;  /* 0x0001040000047ab9 */ /* 0x000fe20000000000 */
[----:B------:R-:W-:Y:S01]  /*dfa0*/  BSSY B0, `(.L_x_6898) ;  /* 0x000028e000007945 */ /* 0x000fe20003800000 */
[----:B------:R-:W-:Y:S01]  /*dfb0*/  ISETP.NE.AND P0, PT, RZ, UR4, PT ;  /* 0x00000004ff007c0c */ /* 0x000fe2000bf05270 */
[----:B--2---:R-:W-:-:S12]  /*dfc0*/  IMAD R0, R0, 0x40, R153 ;  /* 0x0000004000007824 */ /* 0x004fd800078e0299 */
[----:B------:R-:W-:Y:S05]  /*dfd0*/  @!P0 BRA `(.L_x_6899) ;  /* 0x00000014004c8947 */ /* 0x000fea0003800000 */
[----:B------:R-:W0:Y:S01]  /*dfe0*/  LDC R21, c[0x0][0x448] ;  /* 0x00011200ff157b82 */ /* 0x000e220000000800 */
[----:B------:R-:W-:Y:S01]  /*dff0*/  IMAD R3, R215, 0x20, R0 ;  /* 0x00000020d7037824 */ /* 0x000fe200078e0200 */
[----:B------:R-:W-:Y:S01]  /*e000*/  ULDC.64 UR4, c[0x0][0x3f8] ;  /* 0x0000fe0000047ab9 */ /* 0x000fe20000000a00 */
[----:B------:R-:W-:Y:S01]  /*e010*/  ULDC.64 UR6, c[0x0][0x408] ;  /* 0x0001020000067ab9 */ /* 0x000fe20000000a00 */
[----:B------:R-:W-:Y:S02]  /*e020*/  IMAD.MOV.U32 R10, RZ, RZ, R26 ;  /* 0x000000ffff0a7224 */ /* 0x000fe400078e001a */
[----:B------:R-:W-:Y:S01]  /*e030*/  IMAD.MOV.U32 R11, RZ, RZ, R33 ;  /* 0x000000ffff0b7224 */ /* 0x000fe200078e0021 */
[----:B0-----:R-:W-:-:S13]  /*e040*/  ISETP.NE.AND P0, PT, R21, 0x1, PT ;  /* 0x000000011500780c */ /* 0x001fda0003f05270 */
[----:B------:R-:W0:Y:S08]  /*e050*/  @P0 LDC R4, c[0x0][0x44c] ;  /* 0x00011300ff040b82 */ /* 0x000e300000000800 */
[----:B------:R-:W1:Y:S01]  /*e060*/  @P0 LDC R5, c[0x0][0x450] ;  /* 0x00011400ff050b82 */ /* 0x000e620000000800 */
[----:B0-----:R-:W-:-:S05]  /*e070*/  @P0 IMAD.HI.U32 R4, R3, R4, RZ ;  /* 0x0000000403040227 */ /* 0x001fca00078e00ff */
[----:B-1----:R-:W-:Y:S01]  /*e080*/  @P0 SHF.R.U32.HI R3, RZ, R5, R4 ;  /* 0x00000005ff030219 */ /* 0x002fe20000011604 */
[----:B------:R-:W-:Y:S02]  /*e090*/  IMAD.MOV.U32 R4, RZ, RZ, R46 ;  /* 0x000000ffff047224 */ /* 0x000fe400078e002e */
[----:B------:R-:W-:Y:S01]  /*e0a0*/  IMAD.MOV.U32 R5, RZ, RZ, R25 ;  /* 0x000000ffff057224 */ /* 0x000fe200078e0019 */
[----:B------:R-:W-:Y:S01]  /*e0b0*/  SHF.R.S32.HI R6, RZ, 0x1f, R3 ;  /* 0x0000001fff067819 */ /* 0x000fe20000011403 */
[----:B------:R-:W-:-:S04]  /*e0c0*/  IMAD.WIDE.U32 R10, R3, UR6, R10 ;  /* 0x00000006030a7c25 */ /* 0x000fc8000f8e000a */
[C---:B------:R-:W-:Y:S02]  /*e0d0*/  IMAD R8, R6.reuse, UR4, RZ ;  /* 0x0000000406087c24 */ /* 0x040fe4000f8e02ff */
[----:B------:R-:W-:Y:S02]  /*e0e0*/  IMAD R6, R6, UR6, RZ ;  /* 0x0000000606067c24 */ /* 0x000fe4000f8e02ff */
[----:B------:R-:W-:-:S04]  /*e0f0*/  IMAD.WIDE.U32 R4, R3, UR4, R4 ;  /* 0x0000000403047c25 */ /* 0x000fc8000f8e0004 */
[C---:B------:R-:W-:Y:S01]  /*e100*/  IMAD R7, R3.reuse, UR5, R8 ;  /* 0x0000000503077c24 */ /* 0x040fe2000f8e0208 */
[----:B------:R-:W-:Y:S01]  /*e110*/  ULDC.64 UR4, c[0x0][0x3e8] ;  /* 0x0000fa0000047ab9 */ /* 0x000fe20000000a00 */
[----:B------:R-:W-:Y:S01]  /*e120*/  IMAD R9, R3, UR7, R6 ;  /* 0x0000000703097c24 */ /* 0x000fe2000f8e0206 */
[----:B------:R-:W-:Y:S01]  /*e130*/  ULDC.64 UR6, c[0x0][0x400] ;  /* 0x0001000000067ab9 */ /* 0x000fe20000000a00 */
[----:B------:R-:W-:Y:S01]  /*e140*/  IMAD.IADD R7, R5, 0x1, R7 ;  /* 0x0000000105077824 */ /* 0x000fe200078e0207 */
[----:B------:R-:W-:Y:S01]  /*e150*/  LEA R6, P0, R4, UR4, 0x1 ;  /* 0x0000000404067c11 */ /* 0x000fe2000f8008ff */
[----:B------:R-:W-:Y:S01]  /*e160*/  IMAD.IADD R9, R11, 0x1, R9 ;  /* 0x000000010b097824 */ /* 0x000fe200078e0209 */
[----:B------:R-:W-:Y:S01]  /*e170*/  LEA R8, P1, R10, UR6, 0x1 ;  /* 0x000000060a087c11 */ /* 0x000fe2000f8208ff */
[----:B------:R-:W-:Y:S01]  /*e180*/  UMOV UR4, 0xffffffff ;  /* 0xffffffff00047882 */ /* 0x000fe20000000000 */
[----:B------:R-:W-:Y:S02]  /*e190*/  LEA.HI.X R7, R4, UR5, R7, 0x1, P0 ;  /* 0x0000000504077c11 */ /* 0x000fe400080f0c07 */
[----:B------:R-:W-:Y:S01]  /*e1a0*/  LEA.HI.X R9, R10, UR7, R9, 0x1, P1 ;  /* 0x000000070a097c11 */ /* 0x000fe200088f0c09 */
[----:B------:R-:W-:Y:S08]  /*e1b0*/  BRA.DIV UR4, `(.L_x_6900) ;  /* 0x0000030a04447947 */ /* 0x000ff0000b800000 */
[----:B------:R0:W1:Y:S04]  /*e1c0*/  SHFL.IDX PT, R3, R7, RZ, 0x1c1f ;  /* 0x001c1fff07037589 */ /* 0x00006800000e0000 */
[----:B------:R0:W2:Y:S04]  /*e1d0*/  SHFL.IDX PT, R4, R6, RZ, 0x1c1f ;  /* 0x001c1fff06047589 */ /* 0x0000a800000e0000 */
[----:B------:R0:W3:Y:S04]  /*e1e0*/  SHFL.IDX PT, R5, R9, RZ, 0x1c1f ;  /* 0x001c1fff09057589 */ /* 0x0000e800000e0000 */
[----:B------:R0:W4:Y:S02]  /*e1f0*/  SHFL.IDX PT, R14, R8, RZ, 0x1c1f ;  /* 0x001c1fff080e7589 */ /* 0x00012400000e0000 */
.L_x_7239:
        /* <DEDUP_REMOVED lines=9> */
[----:B------:R-:W-:Y:S02]  /*e290*/  CS2R R24, SRZ ;  /* 0x0000000000187805 */ /* 0x000fe4000001ff00 */
[----:B------:R-:W-:Y:S02]  /*e2a0*/  ISETP.GE.AND P4, PT, R154, UR4, PT ;  /* 0x000000049a007c0c */ /* 0x000fe4000bf86270 */
[----:B------:R-:W-:Y:S02]  /*e2b0*/  CS2R R64, SRZ ;  /* 0x0000000000407805 */ /* 0x000fe4000001ff00 */
[----:B------:R-:W-:-:S09]  /*e2c0*/  ISETP.GE.AND P5, PT, R161, UR4, PT ;  /* 0x00000004a1007c0c */ /* 0x000fd2000bfa6270 */
[C---:B------:R-:W-:Y:S01]  /*e2d0*/  @!P4 IMAD.SHL.U32 R13, R154.reuse, 0x2, RZ ;  /* 0x000000029a0dc824 */ /* 0x040fe200078e00ff */
[----:B------:R-:W-:-:S03]  /*e2e0*/  @!P4 SHF.L.U64.HI R46, R154, 0x1, R155 ;  /* 0x000000019a2ec819 */ /* 0x000fc6000001029b */
[C---:B------:R-:W-:Y:S01]  /*e2f0*/  @!P5 IMAD.SHL.U32 R15, R161.reuse, 0x2, RZ ;  /* 0x00000002a10fd824 */ /* 0x040fe200078e00ff */
[----:B------:R-:W-:Y:S02]  /*e300*/  @!P5 SHF.L.U64.HI R26, R161, 0x1, R216 ;  /* 0x00000001a11ad819 */ /* 0x000fe400000102d8 */
[-C--:B----4-:R-:W-:Y:S02]  /*e310*/  @!P4 IADD3 R12, P1, R14, R13.reuse, RZ ;  /* 0x0000000d0e0cc210 */ /* 0x090fe40007f3e0ff */
[C---:B--2---:R-:W-:Y:S02]  /*e320*/  @!P4 IADD3 R10, P0, R4.reuse, R13, RZ ;  /* 0x0000000d040ac210 */ /* 0x044fe40007f1e0ff */
[-C--:B------:R-:W-:Y:S01]  /*e330*/  @!P5 IADD3 R20, P2, R4, R15.reuse, RZ ;  /* 0x0000000f0414d210 */ /* 0x080fe20007f5e0ff */
[--C-:B---3--:R-:W-:Y:S01]  /*e340*/  @!P4 IMAD.X R13, R5, 0x1, R46.reuse, P1 ;  /* 0x00000001050dc824 */ /* 0x108fe200008e062e */
[----:B------:R-:W-:Y:S01]  /*e350*/  @!P5 IADD3 R14, P3, R14, R15, RZ ;  /* 0x0000000f0e0ed210 */ /* 0x000fe20007f7e0ff */
[C---:B-1----:R-:W-:Y:S01]  /*e360*/  @!P4 IMAD.X R11, R3.reuse, 0x1, R46, P0 ;  /* 0x00000001030bc824 */ /* 0x042fe200000e062e */
[----:B------:R-:W-:Y:S01]  /*e370*/  CS2R R46, SRZ ;  /* 0x00000000002e7805 */ /* 0x000fe2000001ff00 */
[----:B------:R-:W-:-:S02]  /*e380*/  @!P5 IMAD.X R21, R3, 0x1, R26, P2 ;  /* 0x000000010315d824 */ /* 0x000fc400010e061a */
[----:B------:R-:W-:Y:S01]  /*e390*/  @!P5 IMAD.X R15, R5, 0x1, R26, P3 ;  /* 0x00000001050fd824 */ /* 0x000fe200018e061a */
[----:B------:R-:W-:Y:S01]  /*e3a0*/  CS2R R26, SRZ ;  /* 0x00000000001a7805 */ /* 0x000fe2000001ff00 */
[----:B------:R1:W5:Y:S04]  /*e3b0*/  @!P4 LD.E.64 R64, desc[UR44][R10.64] ;  /* 0x0000002c0a40c980 */ /* 0x000368000c101b00 */
[----:B------:R1:W5:Y:S04]  /*e3c0*/  @!P5 LD.E.64 R24, desc[UR44][R20.64] ;  /* 0x0000002c1418d980 */ /* 0x000368000c101b00 */
[----:B------:R1:W5:Y:S04]  /*e3d0*/  @!P4 LD.E.64 R46, desc[UR44][R12.64] ;  /* 0x0000002c0c2ec980 */ /* 0x000368000c101b00 */
[----:B------:R1:W5:Y:S02]  /*e3e0*/  @!P5 LD.E.64 R26, desc[UR44][R14.64] ;  /* 0x0000002c0e1ad980 */ /* 0x000364000c101b00 */
.L_x_6902:
[----:B------:R-:W-:Y:S05]  /*e3f0*/  BSYNC B1 ;  /* 0x0000000000017941 */ /* 0x000fea0003800000 */
.L_x_6901:
[----:B-1---5:R-:W-:Y:S01]  /*e400*/  IMAD.MOV.U32 R3, RZ, RZ, R24 ;  /* 0x000000ffff037224 */ /* 0x022fe200078e0018 */
[----:B------:R-:W-:Y:S01]  /*e410*/  UMOV UR4, 0xffffffff ;  /* 0xffffffff00047882 */ /* 0x000fe20000000000 */
[----:B--2---:R-:W-:Y:S01]  /*e420*/  IMAD.MOV.U32 R4, RZ, RZ, R25 ;  /* 0x000000ffff047224 */ /* 0x004fe200078e0019 */
[----:B------:R-:W-:Y:S01]  /*e430*/  CS2R R20, SRZ ;  /* 0x0000000000147805 */ /* 0x000fe2000001ff00 */
[----:B---3--:R-:W-:Y:S02]  /*e440*/  IMAD.MOV.U32 R5, RZ, RZ, R64 ;  /* 0x000000ffff057224 */ /* 0x008fe400078e0040 */
        /* <DEDUP_REMOVED lines=11> */
[----:B------:R-:W-:Y:S06]  /*e500*/  BRA.DIV UR4, `(.L_x_6903) ;  /* 0x0000030604e07947 */ /* 0x000fec000b800000 */
[----:B------:R1:W2:Y:S04]  /*e510*/  SHFL.IDX PT, R3, R7, 0x1, 0x1c1f ;  /* 0x003c1f0007037f89 */ /* 0x0002a800000e0000 */
[----:B------:R1:W3:Y:S04]  /*e520*/  SHFL.IDX PT, R4, R6, 0x1, 0x1c1f ;  /* 0x003c1f0006047f89 */ /* 0x0002e800000e0000 */
[----:B------:R1:W0:Y:S04]  /*e530*/  SHFL.IDX PT, R5, R9, 0x1, 0x1c1f ;  /* 0x003c1f0009057f89 */ /* 0x00022800000e0000 */
[----:B----4-:R1:W4:Y:S02]  /*e540*/  SHFL.IDX PT, R14, R8, 0x1, 0x1c1f ;  /* 0x003c1f00080e7f89 */ /* 0x01032400000e0000 */
.L_x_7245:
[----:B01----:R-:W5:Y:S01]  /*e550*/  LDL R7, [R1+0x1f4] ;  /* 0x0001f40001077983 */ /* 0x003f620000100800 */
[----:B------:R-:W-:Y:S01]  /*e560*/  VIADD R0, R0, 0x20 ;  /* 0x0000002000007836 */ /* 0x000fe20000000000 */
[----:B------:R-:W-:Y:S01]  /*e570*/  BSSY B1, `(.L_x_6904) ;  /* 0x0000021000017945 */ /* 0x000fe20003800000 */
[----:B------:R-:W-:Y:S02]  /*e580*/  CS2R R10, SRZ ;  /* 0x00000000000a7805 */ /* 0x000fe4000001ff00 */
[----:B------:R-:W-:Y:S02]  /*e590*/  CS2R R8, SRZ ;  /* 0x0000000000087805 */ /* 0x000fe4000001ff00 */
[----:B------:R-:W-:Y:S02]  /*e5a0*/  CS2R R12, SRZ ;  /* 0x00000000000c7805 */ /* 0x000fe4000001ff00 */
[----:B------:R-:W-:Y:S02]  /*e5b0*/  ISETP.GE.AND P0, PT, R0, R33, PT ;  /* 0x000000210000720c */ /* 0x000fe40003f06270 */
[----:B-----5:R-:W-:-:S04]  /*e5c0*/  LEA.HI R6, R7, R7, RZ, 0x1 ;  /* 0x0000000707067211 */ /* 0x020fc800078f08ff */
[----:B------:R-:W-:-:S05]  /*e5d0*/  LOP3.LUT R6, R6, 0xfffffffe, RZ, 0xc0, !PT ;  /* 0xfffffffe06067812 */ /* 0x000fca00078ec0ff */
[----:B------:R-:W-:-:S05]  /*e5e0*/  IMAD.IADD R6, R7, 0x1, -R6 ;  /* 0x0000000107067824 */ /* 0x000fca00078e0a06 */
[----:B------:R-:W-:Y:S01]  /*e5f0*/  SHF.L.U32 R7, R6, 0x1f, RZ ;  /* 0x0000001f06077819 */ /* 0x000fe200000006ff */
[----:B------:R-:W-:Y:S06]  /*e600*/  @P0 BRA `(.L_x_6905) ;  /* 0x00000000005c0947 */ /* 0x000fec0003800000 */
[----:B------:R-:W-:Y:S01]  /*e610*/  ULDC UR4, c[0x0][0x3f4] ;  /* 0x0000fd0000047ab9 */ /* 0x000fe20000000800 */
[----:B------:R-:W-:Y:S02]  /*e620*/  CS2R R20, SRZ ;  /* 0x0000000000147805 */ /* 0x000fe4000001ff00 */
[----:B------:R-:W-:Y:S02]  /*e630*/  ISETP.GE.AND P4, PT, R154, UR4, PT ;  /* 0x000000049a007c0c */ /* 0x000fe4000bf86270 */
[----:B------:R-:W-:Y:S02]  /*e640*/  CS2R R10, SRZ ;  /* 0x00000000000a7805 */ /* 0x000fe4000001ff00 */
[----:B------:R-:W-:Y:S02]  /*e650*/  ISETP.GE.AND P5, PT, R161, UR4, PT ;  /* 0x00000004a1007c0c */ /* 0x000fe4000bfa6270 */
[----:B------:R-:W-:-:S07]  /*e660*/  CS2R R12, SRZ ;  /* 0x00000000000c7805 */ /* 0x000fce000001ff00 */
[C---:B------:R-:W-:Y:S01]  /*e670*/  @!P4 IMAD.SHL.U32 R69, R154.reuse, 0x2, RZ ;  /* 0x000000029a45c824 */ /* 0x040fe200078e00ff */
[----:B------:R-:W-:-:S03]  /*e680*/  @!P4 SHF.L.U64.HI R0, R154, 0x1, R155 ;  /* 0x000000019a00c819 */ /* 0x000fc6000001029b */
[C---:B------:R-:W-:Y:S01]  /*e690*/  @!P5 IMAD.SHL.U32 R15, R161.reuse, 0x2, RZ ;  /* 0x00000002a10fd824 */ /* 0x040fe200078e00ff */
[----:B------:R-:W-:Y:S02]  /*e6a0*/  @!P5 SHF.L.U64.HI R6, R161, 0x1, R216 ;  /* 0x00000001a106d819 */ /* 0x000fe400000102d8 */
[-C--:B----4-:R-:W-:Y:S02]  /*e6b0*/  @!P4 IADD3 R68, P1, R14, R69.reuse, RZ ;  /* 0x000000450e44c210 */ /* 0x090fe40007f3e0ff */
[C---:B---3--:R-:W-:Y:S02]  /*e6c0*/  @!P4 IADD3 R66, P0, R4.reuse, R69, RZ ;  /* 0x000000450442c210 */ /* 0x048fe40007f1e0ff */
[-C--:B------:R-:W-:Y:S02]  /*e6d0*/  @!P5 IADD3 R70, P2, R4, R15.reuse, RZ ;  /* 0x0000000f0446d210 */ /* 0x080fe40007f5e0ff */
[----:B------:R-:W-:Y:S02]  /*e6e0*/  CS2R R8, SRZ ;  /* 0x0000000000087805 */ /* 0x000fe4000001ff00 */
[----:B------:R-:W-:Y:S01]  /*e6f0*/  @!P5 IADD3 R14, P3, R14, R15, RZ ;  /* 0x0000000f0e0ed210 */ /* 0x000fe20007f7e0ff */
[----:B--2---:R-:W-:-:S02]  /*e700*/  @!P4 IMAD.X R67, R3, 0x1, R0, P0 ;  /* 0x000000010343c824 */ /* 0x004fc400000e0600 */
[----:B------:R-:W-:Y:S02]  /*e710*/  @!P5 IMAD.X R71, R3, 0x1, R6, P2 ;  /* 0x000000010347d824 */ /* 0x000fe400010e0606 */
[C---:B------:R-:W-:Y:S01]  /*e720*/  @!P4 IMAD.X R69, R5.reuse, 0x1, R0, P1 ;  /* 0x000000010545c824 */ /* 0x040fe200008e0600 */
[----:B------:R0:W5:Y:S01]  /*e730*/  @!P4 LD.E.64 R10, desc[UR44][R66.64] ;  /* 0x0000002c420ac980 */ /* 0x000162000c101b00 */
[----:B------:R-:W-:-:S03]  /*e740*/  @!P5 IMAD.X R15, R5, 0x1, R6, P3 ;  /* 0x00000001050fd824 */ /* 0x000fc600018e0606 */
[----:B------:R0:W5:Y:S04]  /*e750*/  @!P5 LD.E.64 R20, desc[UR44][R70.64] ;  /* 0x0000002c4614d980 */ /* 0x000168000c101b00 */
[----:B------:R0:W5:Y:S04]  /*e760*/  @!P4 LD.E.64 R12, desc[UR44][R68.64] ;  /* 0x0000002c440cc980 */ /* 0x000168000c101b00 */
[----:B------:R0:W5:Y:S02]  /*e770*/  @!P5 LD.E.64 R8, desc[UR44][R14.64] ;  /* 0x0000002c0e08d980 */ /* 0x000164000c101b00 */
.L_x_6905:
[----:B------:R-:W-:Y:S05]  /*e780*/  BSYNC B1 ;  /* 0x0000000000017941 */ /* 0x000fea0003800000 */
.L_x_6904:
[----:B------:R-:W1:Y:S01]  /*e790*/  SYNCS.PHASECHK.TRANS64.TRYWAIT P0, [R2+URZ+0x38800], R7 ;  /* 0x03880007020075a7 */ /* 0x000e62000800017f */
[----:B------:R-:W-:Y:S04]  /*e7a0*/  BSSY B1, `(.L_x_6906) ;  /* 0x0000002000017945 */ /* 0x000fe80003800000 */
[----:B-1----:R-:W-:Y:S05]  /*e7b0*/  @!P0 BRA `(.L_x_6907) ;  /* 0x0000030400a48947 */ /* 0x002fea0003800000 */
.L_x_7246:
[----:B------:R-:W-:Y:S05]  /*e7c0*/  BSYNC B1 ;  /* 0x0000000000017941 */ /* 0x000fea0003800000 */
.L_x_6906:
[----:B------:R-:W4:Y:S04]  /*e7d0*/  LDL R0, [R1+0x44c] ;  /* 0x00044c0001007983 */ /* 0x000f280000100800 */
[----:B------:R-:W4:Y:S01]  /*e7e0*/  LDL R5, [R1+0x70] ;  /* 0x0000700001057983 */ /* 0x000f220000100800 */
[----:B-1----:R-:W-:-:S04]  /*e7f0*/  IMAD R2, R157, 0x2, R2 ;  /* 0x000000029d027824 */ /* 0x002fc800078e0202 */
[----:B--2---:R-:W-:Y:S02]  /*e800*/  VIADD R3, R2, 0x20400 ;  /* 0x0002040002037836 */ /* 0x004fe40000000000 */
[----:B---3-5:R-:W-:Y:S02]  /*e810*/  IMAD.MOV.U32 R4, RZ, RZ, R20 ;  /* 0x000000ffff047224 */ /* 0x028fe400078e0014 */
[----:B------:R-:W-:Y:S01]  /*e820*/  IMAD.MOV.U32 R6, RZ, RZ, R10 ;  /* 0x000000ffff067224 */ /* 0x000fe200078e000a */
[----:B------:R-:W-:Y:S04]  /*e830*/  BSSY B1, `(.L_x_6908) ;  /* 0x000006f000017945 */ /* 0x000fe80003800000 */
[----:B------:R-:W-:Y:S01]  /*e840*/  PRMT R76, R76, 0x5410, R6 ;  /* 0x000054104c4c7816 */ /* 0x000fe20000000006 */
[----:B------:R-:W-:-:S05]  /*e850*/  IMAD.MOV.U32 R6, RZ, RZ, R13 ;  /* 0x000000ffff067224 */ /* 0x000fca00078e000d */
[----:B------:R-:W-:Y:S02]  /*e860*/  PRMT R78, R6, 0x7610, R78 ;  /* 0x00007610064e7816 */ /* 0x000fe4000000004e */
[----:B----4-:R-:W-:Y:S01]  /*e870*/  LOP3.LUT P0, RZ, R0, 0x1000, RZ, 0xc0, !PT ;  /* 0x0000100000ff7812 */ /* 0x010fe2000780c0ff */
[----:B------:R-:W-:-:S12]  /*e880*/  VIADD R0, R2, 0x20440 ;  /* 0x0002044002007836 */ /* 0x000fd80000000000 */
[----:B------:R-:W-:Y:S02]  /*e890*/  @P0 VIADD R0, R3, 0xffffffc0 ;  /* 0xffffffc003000836 */ /* 0x000fe40000000000 */
[----:B------:R-:W-:Y:S02]  /*e8a0*/  IMAD R3, R5, -0x40, R33 ;  /* 0xffffffc005037824 */ /* 0x000fe400078e0221 */
[----:B------:R-:W-:-:S03]  /*e8b0*/  IMAD.MOV.U32 R5, RZ, RZ, R21 ;  /* 0x000000ffff057224 */ /* 0x000fc600078e0015 */
[----:B------:R-:W-:-:S04]  /*e8c0*/  VIMNMX R72, R3, 0x40, PT ;  /* 0x0000004003487848 */ /* 0x000fc80003fe0100 */
[----:B------:R-:W-:Y:S02]  /*e8d0*/  ISETP.GE.AND P0, PT, R153, R72, PT ;  /* 0x000000489900720c */ /* 0x000fe40003f06270 */
[----:B0-----:R-:W-:Y:S01]  /*e8e0*/  PRMT R14, R4, 0x5410, R5 ;  /* 0x00005410040e7816 */ /* 0x001fe20000000005 */
[----:B------:R-:W-:Y:S02]  /*e8f0*/  IMAD.MOV.U32 R4, RZ, RZ, R11 ;  /* 0x000000ffff047224 */ /* 0x000fe400078e000b */
[----:B------:R-:W-:Y:S02]  /*e900*/  IMAD.MOV.U32 R3, RZ, RZ, R8 ;  /* 0x000000ffff037224 */ /* 0x000fe400078e0008 */
[----:B------:R-:W-:Y:S01]  /*e910*/  IMAD.MOV.U32 R5, RZ, RZ, R12 ;  /* 0x000000ffff057224 */ /* 0x000fe200078e000c */
[----:B------:R-:W-:Y:S01]  /*e920*/  PRMT R77, R4, 0x7610, R77 ;  /* 0x00007610044d7816 */ /* 0x000fe2000000004d */
[----:B------:R-:W-:-:S03]  /*e930*/  IMAD.MOV.U32 R4, RZ, RZ, R9 ;  /* 0x000000ffff047224 */ /* 0x000fc600078e0009 */
[----:B------:R-:W-:Y:S02]  /*e940*/  PRMT R77, R77, 0x5410, R5 ;  /* 0x000054104d4d7816 */ /* 0x000fe40000000005 */
[----:B------:R-:W-:Y:S01]  /*e950*/  PRMT R3, R4, 0x5410, R3 ;  /* 0x0000541004037816 */ /* 0x000fe20000000003 */
[----:B------:R-:W-:Y:S06]  /*e960*/  @P0 BRA `(.L_x_6909) ;  /* 0x00000004006c0947 */ /* 0x000fec0003800000 */
[----:B------:R-:W0:Y:S01]  /*e970*/  LDC R4, c[0x0][0x3f4] ;  /* 0x0000fd00ff047b82 */ /* 0x000e220000000800 */
[----:B------:R-:W-:Y:S01]  /*e980*/  BSSY B2, `(.L_x_6910) ;  /* 0x000002e000027945 */ /* 0x000fe20003800000 */
[-C--:B0-----:R-:W-:Y:S02]  /*e990*/  ISETP.GE.AND P0, PT, R154, R4.reuse, PT ;  /* 0x000000049a00720c */ /* 0x081fe40003f06270 */
[----:B------:R-:W-:-:S11]  /*e9a0*/  ISETP.GE.AND P1, PT, R161, R4, PT ;  /* 0x00000004a100720c */ /* 0x000fd60003f26270 */
[----:B------:R-:W-:Y:S05]  /*e9b0*/  @P0 BRA `(.L_x_6911) ;  /* 0x0000000000a80947 */ /* 0x000fea0003800000 */
[----:B------:R-:W0:Y:S01]  /*e9c0*/  LDS.128 R4, [R2+0x20400] ;  /* 0x0204000002047984 */ /* 0x000e220000000c00 */
[----:B------:R-:W-:Y:S01]  /*e9d0*/  SHF.R.U32.HI R66, RZ, 0x10, R47 ;  /* 0x00000010ff427819 */ /* 0x000fe2000001162f */
[----:B------:R-:W-:Y:S01]  /*e9e0*/  HADD2.F32 R62, -RZ, R62.H0_H0 ;  /* 0x2000003eff3e7230 */ /* 0x000fe20000004100 */
[--C-:B------:R-:W-:Y:S02]  /*e9f0*/  SHF.R.U64 R71, R64, 0x10, R65.reuse ;  /* 0x0000001040477819 */ /* 0x100fe40000001241 */
[----:B------:R-:W-:Y:S01]  /*ea00*/  SHF.R.U32.HI R64, RZ, 0x10, R65 ;  /* 0x00000010ff407819 */ /* 0x000fe20000011641 */
[----:B------:R-:W-:Y:S01]  /*ea10*/  HADD2.F32 R66, -RZ, R66.H0_H0 ;  /* 0x20000042ff427230 */ /* 0x000fe20000004100 */
[----:B------:R-:W-:Y:S01]  /*ea20*/  SHF.R.U64 R69, R46, 0x10, R47 ;  /* 0x000000102e457819 */ /* 0x000fe2000000122f */
[----:B------:R-:W-:Y:S02]  /*ea30*/  HADD2.F32 R65, -RZ, R75.H1_H1 ;  /* 0x3000004bff417230 */ /* 0x000fe40000004100 */
[----:B------:R-:W-:-:S02]  /*ea40*/  HADD2.F32 R64, -RZ, R64.H0_H0 ;  /* 0x20000040ff407230 */ /* 0x000fc40000004100 */
[--C-:B0-----:R-:W-:Y:S02]  /*ea50*/  HADD2.F32 R46, -RZ, R7.reuse.H0_H0 ;  /* 0x20000007ff2e7230 */ /* 0x101fe40000004100 */
[----:B------:R-:W-:Y:S02]  /*ea60*/  HADD2.F32 R47, -RZ, R7.H1_H1 ;  /* 0x30000007ff2f7230 */ /* 0x000fe40000004100 */
[--C-:B------:R-:W-:Y:S02]  /*ea70*/  HADD2.F32 R7, -RZ, R4.reuse.H0_H0 ;  /* 0x20000004ff077230 */ /* 0x100fe40000004100 */
[----:B------:R-:W-:Y:S02]  /*ea80*/  HADD2.F32 R4, -RZ, R4.H1_H1 ;  /* 0x30000004ff047230 */ /* 0x000fe40000004100 */
[C---:B------:R-:W-:Y:S01]  /*ea90*/  FMUL.FTZ R67, R47.reuse, R66 ;  /* 0x000000422f437220 */ /* 0x040fe20000410000 */
[----:B------:R-:W-:Y:S01]  /*eaa0*/  FMUL.FTZ R47, R47, R64 ;  /* 0x000000402f2f7220 */ /* 0x000fe20000410000 */
[----:B------:R-:W-:-:S02]  /*eab0*/  HADD2.F32 R15, -RZ, R6.H0_H0 ;  /* 0x20000006ff0f7230 */ /* 0x000fc40000004100 */
[-C--:B------:R-:W-:Y:S01]  /*eac0*/  FMUL.FTZ R68, R4, R65.reuse ;  /* 0x0000004104447220 */ /* 0x080fe20000410000 */
[----:B------:R-:W-:Y:S01]  /*ead0*/  FFMA.FTZ R67, R46, R64, -R67 ;  /* 0x000000402e437223 */ /* 0x000fe20000010843 */
[----:B------:R-:W-:Y:S02]  /*eae0*/  HADD2.F32 R33, -RZ, R6.H1_H1 ;  /* 0x30000006ff217230 */ /* 0x000fe40000004100 */
[-C--:B------:R-:W-:Y:S01]  /*eaf0*/  FMUL.FTZ R64, R4, R62.reuse ;  /* 0x0000003e04407220 */ /* 0x080fe20000410000 */
[C---:B------:R-:W-:Y:S01]  /*eb00*/  FFMA.FTZ R68, R7.reuse, R62, -R68 ;  /* 0x0000003e07447223 */ /* 0x040fe20000010844 */
[--C-:B------:R-:W-:Y:S02]  /*eb10*/  HADD2.F32 R6, -RZ, R5.reuse.H0_H0 ;  /* 0x20000005ff067230 */ /* 0x100fe40000004100 */
[----:B------:R-:W-:Y:S01]  /*eb20*/  FFMA.FTZ R70, R46, R66, R47 ;  /* 0x000000422e467223 */ /* 0x000fe2000001002f */
[----:B------:R-:W-:Y:S02]  /*eb30*/  HADD2.F32 R62, -RZ, R76.H0_H0 ;  /* 0x2000004cff3e7230 */ /* 0x000fe40000004100 */
[----:B------:R-:W-:Y:S01]  /*eb40*/  FFMA.FTZ R65, R7, R65, R64 ;  /* 0x0000004107417223 */ /* 0x000fe20000010040 */
[----:B------:R-:W-:-:S02]  /*eb50*/  HADD2.F32 R5, -RZ, R5.H1_H1 ;  /* 0x30000005ff057230 */ /* 0x000fc40000004100 */
[----:B------:R-:W-:Y:S02]  /*eb60*/  HADD2.F32 R46, -RZ, R74.H0_H0 ;  /* 0x2000004aff2e7230 */ /* 0x000fe40000004100 */
        /* <DEDUP_REMOVED lines=8> */
[----:B------:R-:W-:Y:S01]  /*ebf0*/  FFMA.FTZ R5, R6, R4, -R7 ;  /* 0x0000000406057223 */ /* 0x000fe20000010807 */
[----:B------:R-:W-:Y:S01]  /*ec00*/  F2FP.F16.F32.PACK_AB R7, R70, R67 ;  /* 0x000000434607723e */ /* 0x000fe200000000ff */
[----:B------:R-:W-:Y:S01]  /*ec10*/  FFMA.FTZ R64, R6, R47, R64 ;  /* 0x0000002f06407223 */ /* 0x000fe20000010040 */
[----:B------:R-:W-:Y:S02]  /*ec20*/  F2FP.F16.F32.PACK_AB R4, R65, R68 ;  /* 0x000000444104723e */ /* 0x000fe400000000ff */
[----:B------:R-:W-:Y:S02]  /*ec30*/  F2FP.F16.F32.PACK_AB R6, R33, R66 ;  /* 0x000000422106723e */ /* 0x000fe400000000ff */
[----:B------:R-:W-:-:S05]  /*ec40*/  F2FP.F16.F32.PACK_AB R5, R64, R5 ;  /* 0x000000054005723e */ /* 0x000fca00000000ff */
[----:B------:R0:W-:Y:S02]  /*ec50*/  STS.128 [R2+0x20400], R4 ;  /* 0x0204000402007388 */ /* 0x0001e40000000c00 */
.L_x_6911:
[----:B------:R-:W-:Y:S05]  /*ec60*/  BSYNC B2 ;  /* 0x0000000000027941 */ /* 0x000fea0003800000 */
.L_x_6910:
[----:B------:R-:W-:Y:S05]  /*ec70*/  @P1 BRA `(.L_x_6909) ;  /* 0x0000000000a81947 */ /* 0x000fea0003800000 */
[----:B0-----:R-:W0:Y:S01]  /*ec80*/  LDS.128 R4, [R0] ;  /* 0x0000000000047984 */ /* 0x001e220000000c00 */
[----:B------:R-:W-:Y:S01]  /*ec90*/  SHF.R.U32.HI R33, RZ, 0x10, R25 ;  /* 0x00000010ff217819 */ /* 0x000fe20000011619 */
[----:B------:R-:W-:Y:S01]  /*eca0*/  HADD2.F32 R46, -RZ, R74.H1_H1 ;  /* 0x3000004aff2e7230 */ /* 0x000fe20000004100 */
[----:B------:R-:W-:Y:S02]  /*ecb0*/  SHF.R.U32.HI R47, RZ, 0x10, R27 ;  /* 0x00000010ff2f7819 */ /* 0x000fe4000001161b */
[----:B------:R-:W-:Y:S01]  /*ecc0*/  SHF.R.U64 R68, R24, 0x10, R25 ;  /* 0x0000001018447819 */ /* 0x000fe20000001219 */
[----:B------:R-:W-:Y:S01]  /*ecd0*/  HADD2.F32 R33, -RZ, R33.H0_H0 ;  /* 0x20000021ff217230 */ /* 0x000fe20000004100 */
[----:B------:R-:W-:Y:S01]  /*ece0*/  SHF.R.U64 R67, R26, 0x10, R27 ;  /* 0x000000101a437819 */ /* 0x000fe2000000121b */
[----:B------:R-:W-:Y:S02]  /*ecf0*/  HADD2.F32 R47, -RZ, R47.H0_H0 ;  /* 0x2000002fff2f7230 */ /* 0x000fe40000004100 */
        /* <DEDUP_REMOVED lines=8> */
[CC--:B------:R-:W-:Y:S01]  /*ed80*/  FMUL.FTZ R26, R4.reuse, R46.reuse ;  /* 0x0000002e041a7220 */ /* 0x0c0fe20000410000 */
[----:B------:R-:W-:Y:S01]  /*ed90*/  FFMA.FTZ R64, R25, R33, -R62 ;  /* 0x0000002119407223 */ /* 0x000fe2000001083e */
[----:B------:R-:W-:Y:S02]  /*eda0*/  HADD2.F32 R24, -RZ, R6.H1_H1 ;  /* 0x30000006ff187230 */ /* 0x000fe40000004100 */
[-C--:B------:R-:W-:Y:S01]  /*edb0*/  FMUL.FTZ R62, R4, R27.reuse ;  /* 0x0000001b043e7220 */ /* 0x080fe20000410000 */
[----:B------:R-:W-:Y:S01]  /*edc0*/  FFMA.FTZ R33, R7, R27, -R26 ;  /* 0x0000001b07217223 */ /* 0x000fe2000001081a */
[----:B------:R-:W-:Y:S02]  /*edd0*/  HADD2.F32 R6, -RZ, R5.H0_H0 ;  /* 0x20000005ff067230 */ /* 0x000fe40000004100 */
[----:B------:R-:W-:Y:S01]  /*ede0*/  FFMA.FTZ R65, R25, R47, R66 ;  /* 0x0000002f19417223 */ /* 0x000fe20000010042 */
        /* <DEDUP_REMOVED lines=19> */
.L_x_6909:
[----:B------:R-:W-:Y:S05]  /*ef20*/  BSYNC B1 ;  /* 0x0000000000017941 */ /* 0x000fea0003800000 */
.L_x_6908:
        /* <DEDUP_REMOVED lines=8> */
[----:B------:R-:W-:Y:S01]  /*efb0*/  SHF.R.U32.HI R26, RZ, 0x10, R13 ;  /* 0x00000010ff1a7819 */ /* 0x000fe2000001160d */
[----:B------:R-:W-:Y:S01]  /*efc0*/  HADD2.F32 R25, -RZ, R77.H1_H1 ;  /* 0x3000004dff197230 */ /* 0x000fe20000004100 */
[----:B------:R-:W-:Y:S01]  /*efd0*/  SHF.R.U32.HI R24, RZ, 0x10, R11 ;  /* 0x00000010ff187819 */ /* 0x000fe2000001160b */
[----:B------:R-:W-:Y:S01]  /*efe0*/  HADD2.F32 R15, -RZ, R76.H1_H1 ;  /* 0x3000004cff0f7230 */ /* 0x000fe20000004100 */
[----:B------:R-:W-:Y:S01]  /*eff0*/  SHF.R.U64 R47, R12, 0x10, R13 ;  /* 0x000000100c2f7819 */ /* 0x000fe2000000120d */
[----:B------:R-:W-:Y:S01]  /*f000*/  HADD2.F32 R26, -RZ, R26.H0_H0 ;  /* 0x2000001aff1a7230 */ /* 0x000fe20000004100 */
[----:B------:R-:W-:Y:S01]  /*f010*/  SHF.R.U64 R64, R10, 0x10, R11 ;  /* 0x000000100a407819 */ /* 0x000fe2000000120b */
[----:B------:R-:W-:Y:S02]  /*f020*/  HADD2.F32 R24, -RZ, R24.H0_H0 ;  /* 0x20000018ff187230 */ /* 0x000fe40000004100 */
[----:B0-----:R-:W-:-:S02]  /*f030*/  HADD2.F32 R12, -RZ, R7.H0_H0 ;  /* 0x20000007ff0c7230 */ /* 0x001fc40000004100 */
[----:B------:R-:W-:Y:S02]  /*f040*/  HADD2.F32 R13, -RZ, R7.H1_H1 ;  /* 0x30000007ff0d7230 */ /* 0x000fe40000004100 */
[--C-:B------:R-:W-:Y:S02]  /*f050*/  HADD2.F32 R7, -RZ, R4.reuse.H0_H0 ;  /* 0x20000004ff077230 */ /* 0x100fe40000004100 */
[----:B------:R-:W-:Y:S02]  /*f060*/  HADD2.F32 R4, -RZ, R4.H1_H1 ;  /* 0x30000004ff047230 */ /* 0x000fe40000004100 */
[C---:B------:R-:W-:Y:S01]  /*f070*/  FMUL.FTZ R27, R13.reuse, R26 ;  /* 0x0000001a0d1b7220 */ /* 0x040fe20000410000 */
[----:B------:R-:W-:Y:S01]  /*f080*/  FMUL.FTZ R13, R13, R24 ;  /* 0x000000180d0d7220 */ /* 0x000fe20000410000 */
[--C-:B------:R-:W-:Y:S02]  /*f090*/  HADD2.F32 R10, -RZ, R6.reuse.H0_H0 ;  /* 0x20000006ff0a7230 */ /* 0x100fe40000004100 */
[----:B------:R-:W-:Y:S01]  /*f0a0*/  FMUL.FTZ R46, R4, R25 ;  /* 0x00000019042e7220 */ /* 0x000fe20000410000 */
[----:B------:R-:W-:-:S02]  /*f0b0*/  HADD2.F32 R11, -RZ, R6.H1_H1 ;  /* 0x30000006ff0b7230 */ /* 0x000fc40000004100 */
[C---:B------:R-:W-:Y:S01]  /*f0c0*/  FFMA.FTZ R33, R12.reuse, R24, -R27 ;  /* 0x000000180c217223 */ /* 0x040fe2000001081b */
[--C-:B------:R-:W-:Y:S02]  /*f0d0*/  HADD2.F32 R6, -RZ, R5.reuse.H0_H0 ;  /* 0x20000005ff067230 */ /* 0x100fe40000004100 */
[----:B------:R-:W-:Y:S01]  /*f0e0*/  FFMA.FTZ R62, R12, R26, R13 ;  /* 0x0000001a0c3e7223 */ /* 0x000fe2000001000d */
[-C--:B------:R-:W-:Y:S01]  /*f0f0*/  FMUL.FTZ R24, R4, R15.reuse ;  /* 0x0000000f04187220 */ /* 0x080fe20000410000 */
[C---:B------:R-:W-:Y:S01]  /*f100*/  FFMA.FTZ R46, R7.reuse, R15, -R46 ;  /* 0x0000000f072e7223 */ /* 0x040fe2000001082e */
[----:B------:R-:W-:Y:S02]  /*f110*/  HADD2.F32 R5, -RZ, R5.H1_H1 ;  /* 0x30000005ff057230 */ /* 0x000fe40000004100 */
[----:B------:R-:W-:Y:S02]  /*f120*/  HADD2.F32 R15, -RZ, R78.H0_H0 ;  /* 0x2000004eff0f7230 */ /* 0x000fe40000004100 */
[----:B------:R-:W-:Y:S01]  /*f130*/  FFMA.FTZ R25, R7, R25, R24 ;  /* 0x0000001907197223 */ /* 0x000fe20000010018 */
[----:B------:R-:W-:-:S02]  /*f140*/  HADD2.F32 R12, -RZ, R77.H0_H0 ;  /* 0x2000004dff0c7230 */ /* 0x000fc40000004100 */
        /* <DEDUP_REMOVED lines=15> */
.L_x_6914:
[----:B------:R-:W-:Y:S05]  /*f240*/  BSYNC B1 ;  /* 0x0000000000017941 */ /* 0x000fea0003800000 */
.L_x_6913:
[----:B------:R-:W-:Y:S05]  /*f250*/  @P1 BRA `(.L_x_6912) ;  /* 0x0000001400881947 */ /* 0x000fea0003800000 */
[----:B0-----:R-:W0:Y:S01]  /*f260*/  LDS.128 R4, [R0+0x1000] ;  /* 0x0010000000047984 */ /* 0x001e220000000c00 */
[----:B------:R-:W-:Y:S01]  /*f270*/  SHF.R.U32.HI R15, RZ, 0x10, R9 ;  /* 0x00000010ff0f7819 */ /* 0x000fe20000011609 */
[----:B------:R-:W-:Y:S01]  /*f280*/  HADD2.F32 R11, -RZ, R14.H0_H0 ;  /* 0x2000000eff0b7230 */ /* 0x000fe20000004100 */
[--C-:B------:R-:W-:Y:S01]  /*f290*/  SHF.R.U32.HI R12, RZ, 0x10, R21.reuse ;  /* 0x00000010ff0c7819 */ /* 0x100fe20000011615 */
[----:B------:R-:W-:Y:S01]  /*f2a0*/  HADD2.F32 R13, -RZ, R3.H1_H1 ;  /* 0x30000003ff0d7230 */ /* 0x000fe20000004100 */
        /* <DEDUP_REMOVED lines=8> */
[CC--:B------:R-:W-:Y:S01]  /*f330*/  FMUL.FTZ R20, R10.reuse, R15.reuse ;  /* 0x0000000f0a147220 */ /* 0x0c0fe20000410000 */
[-C--:B------:R-:W-:Y:S01]  /*f340*/  FMUL.FTZ R10, R10, R12.reuse ;  /* 0x0000000c0a0a7220 */ /* 0x080fe20000410000 */
[----:B------:R-:W-:Y:S02]  /*f350*/  HADD2.F32 R4, -RZ, R4.H1_H1 ;  /* 0x30000004ff047230 */ /* 0x000fe40000004100 */
[C---:B------:R-:W-:Y:S01]  /*f360*/  FFMA.FTZ R20, R9.reuse, R12, -R20 ;  /* 0x0000000c09147223 */ /* 0x040fe20000010814 */
[----:B------:R-:W-:Y:S01]  /*f370*/  FFMA.FTZ R25, R9, R15, R10 ;  /* 0x0000000f09197223 */ /* 0x000fe2000001000a */
[----:B------:R-:W-:-:S02]  /*f380*/  HADD2.F32 R7, -RZ, R6.H0_H0 ;  /* 0x20000006ff077230 */ /* 0x000fc40000004100 */
[C---:B------:R-:W-:Y:S01]  /*f390*/  FMUL.FTZ R21, R4.reuse, R13 ;  /* 0x0000000d04157220 */ /* 0x040fe20000410000 */
[----:B------:R-:W-:Y:S02]  /*f3a0*/  HADD2.F32 R8, -RZ, R6.H1_H1 ;  /* 0x30000006ff087230 */ /* 0x000fe40000004100 */
[-C--:B------:R-:W-:Y:S01]  /*f3b0*/  FMUL.FTZ R15, R4, R11.reuse ;  /* 0x0000000b040f7220 */ /* 0x080fe20000410000 */
[----:B------:R-:W-:Y:S02]  /*f3c0*/  HADD2.F32 R9, -RZ, R3.H0_H0 ;  /* 0x20000003ff097230 */ /* 0x000fe40000004100 */
[C---:B------:R-:W-:Y:S01]  /*f3d0*/  FFMA.FTZ R21, R2.reuse, R11, -R21 ;  /* 0x0000000b02157223 */ /* 0x040fe20000010815 */
[--C-:B------:R-:W-:Y:S02]  /*f3e0*/  HADD2.F32 R6, -RZ, R5.reuse.H0_H0 ;  /* 0x20000005ff067230 */ /* 0x100fe40000004100 */
[----:B------:R-:W-:Y:S01]  /*f3f0*/  FFMA.FTZ R2, R2, R13, R15 ;  /* 0x0000000d02027223 */ /* 0x000fe2000001000f */
[----:B------:R-:W-:-:S02]  /*f400*/  HADD2.F32 R5, -RZ, R5.H1_H1 ;  /* 0x30000005ff057230 */ /* 0x000fc40000004100 */
[CC--:B------:R-:W-:Y:S01]  /*f410*/  FMUL.FTZ R10, R8.reuse, R9.reuse ;  /* 0x00000009080a7220 */ /* 0x0c0fe20000410000 */
[----:B------:R-:W-:Y:S02]  /*f420*/  HADD2.F32 R4, -RZ, R24.H0_H0 ;  /* 0x20000018ff047230 */ /* 0x000fe40000004100 */
[-C--:B------:R-:W-:Y:S01]  /*f430*/  FMUL.FTZ R8, R8, R14.reuse ;  /* 0x0000000e08087220 */ /* 0x080fe20000410000 */
[----:B------:R-:W-:Y:S02]  /*f440*/  HADD2.F32 R3, -RZ, R26.H0_H0 ;  /* 0x2000001aff037230 */ /* 0x000fe40000004100 */
[----:B------:R-:W-:Y:S01]  /*f450*/  FFMA.FTZ R10, R7, R14, -R10 ;  /* 0x0000000e070a7223 */ /* 0x000fe2000001080a */
[----:B------:R-:W-:Y:S01]  /*f460*/  FMUL.FTZ R11, R5, R4 ;  /* 0x00000004050b7220 */ /* 0x000fe20000410000 */
[----:B------:R-:W-:Y:S01]  /*f470*/  FFMA.FTZ R9, R7, R9, R8 ;  /* 0x0000000907097223 */ /* 0x000fe20000010008 */
[-C--:B------:R-:W-:Y:S01]  /*f480*/  FMUL.FTZ R13, R5, R3.reuse ;  /* 0x00000003050d7220 */ /* 0x080fe20000410000 */
[----:B------:R-:W-:Y:S01]  /*f490*/  F2FP.F16.F32.PACK_AB R7, R25, R20 ;  /* 0x000000141907723e */ /* 0x000fe200000000ff */
[----:B------:R-:W-:-:S02]  /*f4a0*/  FFMA.FTZ R5, R6, R3, -R11 ;  /* 0x0000000306057223 */ /* 0x000fc4000001080b */
[----:B------:R-:W-:Y:S01]  /*f4b0*/  FFMA.FTZ R8, R6, R4, R13 ;  /* 0x0000000406087223 */ /* 0x000fe2000001000d */
[----:B------:R-:W-:Y:S02]  /*f4c0*/  F2FP.F16.F32.PACK_AB R6, R9, R10 ;  /* 0x0000000a0906723e */ /* 0x000fe400000000ff */
[----:B------:R-:W-:Y:S02]  /*f4d0*/  F2FP.F16.F32.PACK_AB R4, R2, R21 ;  /* 0x000000150204723e */ /* 0x000fe400000000ff */
[----:B------:R-:W-:-:S05]  /*f4e0*/  F2FP.F16.F32.PACK_AB R5, R8, R5 ;  /* 0x000000050805723e */ /* 0x000fca00000000ff */
[----:B------:R2:W-:Y:S01]  /*f4f0*/  STS.128 [R0+0x1000], R4 ;  /* 0x0010000400007388 */ /* 0x0005e20000000c00 */
[----:B------:R-:W-:Y:S05]  /*f500*/  BRA `(.L_x_6912) ;  /* 0x0000001000dc7947 */ /* 0x000fea0003800000 */
.L_x_6899:
        /* <DEDUP_REMOVED lines=30> */
[----:B------:R-:W0:Y:S01]  /*f6f0*/  LDC R71, c[0x0][0x3f4] ;  /* 0x0000fd00ff477b82 */ /* 0x000e220000000800 */
[----:B------:R-:W1:Y:S01]  /*f700*/  SHFL.IDX PT, R4, R26, RZ, 0x1c1f ;  /* 0x001c1fff1a047589 */ /* 0x000e6200000e0000 */
[----:B------:R-:W-:-:S03]  /*f710*/  IMAD R69, R24, R69, RZ ;  /* 0x0000004518457224 */ /* 0x000fc600078e02ff */
[----:B------:R-:W2:Y:S04]  /*f720*/  SHFL.IDX PT, R3, R27, RZ, 0x1c1f ;  /* 0x001c1fff1b037589 */ /* 0x000ea800000e0000 */
[----:B------:R-:W3:Y:S04]  /*f730*/  SHFL.IDX PT, R14, R33, RZ, 0x1c1f ;  /* 0x001c1fff210e7589 */ /* 0x000ee800000e0000 */
[----:B------:R-:W4:Y:S01]  /*f740*/  SHFL.IDX PT, R5, R25, RZ, 0x1c1f ;  /* 0x001c1fff19057589 */ /* 0x000f2200000e0000 */
[----:B0-----:R-:W-:-:S04]  /*f750*/  ISETP.GE.AND P0, PT, R22, R71, PT ;  /* 0x000000471600720c */ /* 0x001fc80003f06270 */
[----:B------:R-:W-:-:S13]  /*f760*/  ISETP.GE.OR P1, PT, R0, R69, P0 ;  /* 0x000000450000720c */ /* 0x000fda0000726670 */
[C---:B------:R-:W-:Y:S01]  /*f770*/  @!P1 IMAD.SHL.U32 R7, R22.reuse, 0x2, RZ ;  /* 0x0000000216079824 */ /* 0x040fe200078e00ff */
[----:B------:R-:W-:-:S04]  /*f780*/  @!P1 SHF.L.U64.HI R6, R22, 0x1, R23 ;  /* 0x0000000116069819 */ /* 0x000fc80000010217 */
[----:B-1----:R-:W-:-:S05]  /*f790*/  @!P1 IADD3 R4, P2, R4, R7, RZ ;  /* 0x0000000704049210 */ /* 0x002fca0007f5e0ff */
[----:B--2---:R-:W-:Y:S02]  /*f7a0*/  @!P1 IMAD.X R3, R3, 0x1, R6, P2 ;  /* 0x0000000103039824 */ /* 0x004fe400010e0606 */
[----:B------:R-:W-:Y:S02]  /*f7b0*/  @!P1 IMAD.MOV.U32 R8, RZ, RZ, R4 ;  /* 0x000000ffff089224 */ /* 0x000fe400078e0004 */
[----:B------:R-:W-:-:S06]  /*f7c0*/  @!P1 IMAD.MOV.U32 R9, RZ, RZ, R3 ;  /* 0x000000ffff099224 */ /* 0x000fcc00078e0003 */
[----:B------:R-:W2:Y:S01]  /*f7d0*/  @!P1 LD.E.128 R8, desc[UR44][R8.64] ;  /* 0x0000002c08089980 */ /* 0x000ea2000c101d00 */
[----:B---3--:R-:W-:-:S05]  /*f7e0*/  @!P1 IADD3 R14, P2, R14, R7, RZ ;  /* 0x000000070e0e9210 */ /* 0x008fca0007f5e0ff */
[----:B----4-:R-:W-:Y:S02]  /*f7f0*/  @!P1 IMAD.X R5, R5, 0x1, R6, P2 ;  /* 0x0000000105059824 */ /* 0x010fe400010e0606 */
[----:B------:R-:W-:-:S06]  /*f800*/  @!P1 IMAD.MOV.U32 R4, RZ, RZ, R14 ;  /* 0x000000ffff049224 */ /* 0x000fcc00078e000e */
[----:B------:R-:W3:Y:S01]  /*f810*/  @!P1 LD.E.128 R4, desc[UR44][R4.64] ;  /* 0x0000002c04049980 */ /* 0x000ee2000c101d00 */
[----:B------:R-:W-:Y:S02]  /*f820*/  CS2R R64, SRZ ;  /* 0x0000000000407805 */ /* 0x000fe4000001ff00 */
[----:B------:R-:W-:Y:S02]  /*f830*/  CS2R R66, SRZ ;  /* 0x0000000000427805 */ /* 0x000fe4000001ff00 */
[----:B------:R-:W-:Y:S01]  /*f840*/  CS2R R20, SRZ ;  /* 0x0000000000147805 */ /* 0x000fe2000001ff00 */
[----:B------:R-:W0:Y:S01]  /*f850*/  SHFL.IDX PT, R24, R26, 0x1, 0x1c1f ;  /* 0x003c1f001a187f89 */ /* 0x000e2200000e0000 */
[----:B------:R-:W-:-:S03]  /*f860*/  CS2R R46, SRZ ;  /* 0x00000000002e7805 */ /* 0x000fc6000001ff00 */
[----:B------:R-:W1:Y:S04]  /*f870*/  SHFL.IDX PT, R25, R25, 0x1, 0x1c1f ;  /* 0x003c1f0019197f89 */ /* 0x000e6800000e0000 */
[----:B------:R4:W0:Y:S01]  /*f880*/  SHFL.IDX PT, R14, R33, 0x1, 0x1c1f ;  /* 0x003c1f00210e7f89 */ /* 0x00082200000e0000 */
[----:B--2---:R-:W-:Y:S02]  /*f890*/  @!P1 IMAD.MOV.U32 R64, RZ, RZ, R8 ;  /* 0x000000ffff409224 */ /* 0x004fe400078e0008 */
[----:B------:R-:W-:Y:S02]  /*f8a0*/  @!P1 IMAD.MOV.U32 R65, RZ, RZ, R9 ;  /* 0x000000ffff419224 */ /* 0x000fe400078e0009 */
[----:B------:R-:W-:Y:S02]  /*f8b0*/  IMAD.MOV.U32 R3, RZ, RZ, R64 ;  /* 0x000000ffff037224 */ /* 0x000fe400078e0040 */
[----:B------:R-:W-:-:S02]  /*f8c0*/  @!P1 IMAD.MOV.U32 R66, RZ, RZ, R10 ;  /* 0x000000ffff429224 */ /* 0x000fc400078e000a */
[----:B------:R-:W-:Y:S01]  /*f8d0*/  @!P1 IMAD.MOV.U32 R67, RZ, RZ, R11 ;  /* 0x000000ffff439224 */ /* 0x000fe200078e000b */
[----:B------:R-:W-:Y:S01]  /*f8e0*/  PRMT R76, R3, 0x7610, R76 ;  /* 0x00007610034c7816 */ /* 0x000fe2000000004c */
[----:B------:R-:W-:Y:S01]  /*f8f0*/  IMAD.MOV.U32 R12, RZ, RZ, R65 ;  /* 0x000000ffff0c7224 */ /* 0x000fe200078e0041 */
[----:B------:R2:W0:Y:S01]  /*f900*/  SHFL.IDX PT, R3, R27, 0x1, 0x1c1f ;  /* 0x003c1f001b037f89 */ /* 0x00042200000e0000 */
[----:B------:R-:W-:Y:S02]  /*f910*/  IMAD.MOV.U32 R8, RZ, RZ, R66 ;  /* 0x000000ffff087224 */ /* 0x000fe400078e0042 */
[----:B---3--:R-:W-:Y:S01]  /*f920*/  @!P1 IMAD.MOV.U32 R20, RZ, RZ, R4 ;  /* 0x000000ffff149224 */ /* 0x008fe200078e0004 */
[----:B------:R-:W-:Y:S01]  /*f930*/  PRMT R73, R73, 0x5410, R12 ;  /* 0x0000541049497816 */ /* 0x000fe2000000000c */
[----:B------:R-:W-:Y:S02]  /*f940*/  @!P1 IMAD.MOV.U32 R21, RZ, RZ, R5 ;  /* 0x000000ffff159224 */ /* 0x000fe400078e0005 */
[----:B------:R-:W-:-:S02]  /*f950*/  @!P1 IMAD.MOV.U32 R46, RZ, RZ, R6 ;  /* 0x000000ffff2e9224 */ /* 0x000fc400078e0006 */
[----:B------:R-:W-:Y:S02]  /*f960*/  @!P1 IMAD.MOV.U32 R47, RZ, RZ, R7 ;  /* 0x000000ffff2f9224 */ /* 0x000fe400078e0007 */
[----:B------:R-:W-:Y:S02]  /*f970*/  IMAD.MOV.U32 R9, RZ, RZ, R67 ;  /* 0x000000ffff097224 */ /* 0x000fe400078e0043 */
[----:B------:R-:W-:Y:S02]  /*f980*/  IMAD.MOV.U32 R4, RZ, RZ, R20 ;  /* 0x000000ffff047224 */ /* 0x000fe400078e0014 */
[----:B------:R-:W-:Y:S01]  /*f990*/  IMAD.MOV.U32 R5, RZ, RZ, R21 ;  /* 0x000000ffff057224 */ /* 0x000fe200078e0015 */
[----:B------:R-:W-:Y:S01]  /*f9a0*/  PRMT R62, R8, 0x5410, R9 ;  /* 0x00005410083e7816 */ /* 0x000fe20000000009 */
[----:B------:R-:W-:Y:S01]  /*f9b0*/  IMAD.MOV.U32 R6, RZ, RZ, R46 ;  /* 0x000000ffff067224 */ /* 0x000fe200078e002e */
[----:B----4-:R-:W-:Y:S01]  /*f9c0*/  PRMT R33, R33, 0x5410, R4 ;  /* 0x0000541021217816 */ /* 0x010fe20000000004 */
[----:B------:R-:W-:Y:S01]  /*f9d0*/  IMAD.MOV.U32 R7, RZ, RZ, R47 ;  /* 0x000000ffff077224 */ /* 0x000fe200078e002f */
[----:B------:R-:W-:-:S02]  /*f9e0*/  PRMT R73, R5, 0x7610, R73 ;  /* 0x0000761005497816 */ /* 0x000fc40000000049 */
[----:B------:R-:W-:Y:S02]  /*f9f0*/  CS2R R8, SRZ ;  /* 0x0000000000087805 */ /* 0x000fe4000001ff00 */
[----:B012---:R-:W-:-:S07]  /*fa00*/  PRMT R85, R6, 0x5410, R7 ;  /* 0x0000541006557816 */ /* 0x007fce0000000007 */
.L_x_7256:
[----:B------:R-:W2:Y:S01]  /*fa10*/  LDL R5, [R1+0x1f4] ;  /* 0x0001f40001057983 */ /* 0x000ea20000100800 */
[----:B------:R-:W-:Y:S01]  /*fa20*/  VIADD R0, R0, 0x20 ;  /* 0x0000002000007836 */ /* 0x000fe20000000000 */
[----:B------:R-:W-:Y:S01]  /*fa30*/  BSSY B1, `(.L_x_6916) ;  /* 0x0000016000017945 */ /* 0x000fe20003800000 */
[----:B------:R-:W-:Y:S02]  /*fa40*/  CS2R R10, SRZ ;  /* 0x00000000000a7805 */ /* 0x000fe4000001ff00 */
[----:B------:R-:W-:Y:S02]  /*fa50*/  CS2R R6, SRZ ;  /* 0x0000000000067805 */ /* 0x000fe4000001ff00 */
[----:B------:R-:W-:Y:S02]  /*fa60*/  ISETP.GE.AND P1, PT, R0, R69, PT ;  /* 0x000000450000720c */ /* 0x000fe40003f26270 */
[----:B--2---:R-:W-:-:S04]  /*fa70*/  LEA.HI R4, R5, R5, RZ, 0x1 ;  /* 0x0000000505047211 */ /* 0x004fc800078f08ff */
[----:B------:R-:W-:-:S05]  /*fa80*/  LOP3.LUT R4, R4, 0xfffffffe, RZ, 0xc0, !PT ;  /* 0xfffffffe04047812 */ /* 0x000fca00078ec0ff */
[----:B------:R-:W-:Y:S01]  /*fa90*/  IMAD.IADD R0, R5, 0x1, -R4 ;  /* 0x0000000105007824 */ /* 0x000fe200078e0a04 */
[----:B------:R-:W-:-:S04]  /*faa0*/  CS2R R4, SRZ ;  /* 0x0000000000047805 */ /* 0x000fc8000001ff00 */
[----:B------:R-:W-:Y:S01]  /*fab0*/  SHF.L.U32 R13, R0, 0x1f, RZ ;  /* 0x0000001f000d7819 */ /* 0x000fe200000006ff */
[----:B------:R-:W-:Y:S06]  /*fac0*/  @P1 BRA `(.L_x_6917) ;  /* 0x0000000000301947 */ /* 0x000fec0003800000 */
[----:B------:R-:W-:Y:S02]  /*fad0*/  CS2R R10, SRZ ;  /* 0x00000000000a7805 */ /* 0x000fe4000001ff00 */
[----:B------:R-:W-:Y:S02]  /*fae0*/  CS2R R4, SRZ ;  /* 0x0000000000047805 */ /* 0x000fe4000001ff00 */
[----:B------:R-:W-:Y:S01]  /*faf0*/  CS2R R6, SRZ ;  /* 0x0000000000067805 */ /* 0x000fe2000001ff00 */
[----:B------:R-:W-:Y:S06]  /*fb00*/  @P0 BRA `(.L_x_6917) ;  /* 0x0000000000200947 */ /* 0x000fec0003800000 */
[C---:B------:R-:W-:Y:S01]  /*fb10*/  IMAD.SHL.U32 R9, R22.reuse, 0x2, RZ ;  /* 0x0000000216097824 */ /* 0x040fe200078e00ff */
[----:B------:R-:W-:-:S04]  /*fb20*/  SHF.L.U64.HI R0, R22, 0x1, R23 ;  /* 0x0000000116007819 */ /* 0x000fc80000010217 */
[-C--:B------:R-:W-:Y:S02]  /*fb30*/  IADD3 R4, P1, R24, R9.reuse, RZ ;  /* 0x0000000918047210 */ /* 0x080fe40007f3e0ff */
[----:B------:R-:W-:-:S03]  /*fb40*/  IADD3 R8, P2, R14, R9, RZ ;  /* 0x000000090e087210 */ /* 0x000fc60007f5e0ff */
[--C-:B------:R-:W-:Y:S02]  /*fb50*/  IMAD.X R5, R3, 0x1, R0.reuse, P1 ;  /* 0x0000000103057824 */ /* 0x100fe400008e0600 */
[----:B------:R-:W-:-:S04]  /*fb60*/  IMAD.X R9, R25, 0x1, R0, P2 ;  /* 0x0000000119097824 */ /* 0x000fc800010e0600 */
[----:B------:R-:W5:Y:S04]  /*fb70*/  LD.E.128 R4, desc[UR44][R4.64] ;  /* 0x0000002c04047980 */ /* 0x000f68000c101d00 */
[----:B------:R-:W5:Y:S02]  /*fb80*/  LD.E.128 R8, desc[UR44][R8.64] ;  /* 0x0000002c08087980 */ /* 0x000f64000c101d00 */
.L_x_6917:
[----:B------:R-:W-:Y:S05]  /*fb90*/  BSYNC B1 ;  /* 0x0000000000017941 */ /* 0x000fea0003800000 */
.L_x_6916:
[----:B------:R-:W0:Y:S01]  /*fba0*/  SYNCS.PHASECHK.TRANS64.TRYWAIT P1, [R2+URZ+0x38800], R13 ;  /* 0x0388000d020075a7 */ /* 0x000e22000802017f */
[----:B------:R-:W-:Y:S04]  /*fbb0*/  BSSY B1, `(.L_x_6918) ;  /* 0x0000002000017945 */ /* 0x000fe80003800000 */
[----:B0-----:R-:W-:Y:S05]  /*fbc0*/  @!P1 BRA `(.L_x_6919) ;  /* 0x000002f800209947 */ /* 0x001fea0003800000 */
.L_x_7257:
[----:B------:R-:W-:Y:S05]  /*fbd0*/  BSYNC B1 ;  /* 0x0000000000017941 */ /* 0x000fea0003800000 */
.L_x_6918:
[----:B------:R-:W2:Y:S01]  /*fbe0*/  LDL R0, [R1+0x70] ;  /* 0x0000700001007983 */ /* 0x000ea20000100800 */
[----:B-----5:R-:W-:Y:S01]  /*fbf0*/  IMAD.MOV.U32 R3, RZ, RZ, R8 ;  /* 0x000000ffff037224 */ /* 0x020fe200078e0008 */
[----:B------:R-:W-:Y:S01]  /*fc00*/  BSSY B1, `(.L_x_6920) ;  /* 0x000006d000017945 */ /* 0x000fe20003800000 */
[----:B------:R-:W-:Y:S02]  /*fc10*/  IMAD.MOV.U32 R12, RZ, RZ, R9 ;  /* 0x000000ffff0c7224 */ /* 0x000fe400078e0009 */
[----:B0-----:R-:W-:Y:S02]  /*fc20*/  IMAD.MOV.U32 R13, RZ, RZ, R10 ;  /* 0x000000ffff0d7224 */ /* 0x001fe400078e000a */
[----:B------:R-:W-:Y:S01]  /*fc30*/  IMAD.MOV.U32 R14, RZ, RZ, R5 ;  /* 0x000000ffff0e7224 */ /* 0x000fe200078e0005 */
[----:B------:R-:W-:Y:S01]  /*fc40*/  PRMT R3, R3, 0x5410, R12 ;  /* 0x0000541003037816 */ /* 0x000fe2000000000c */
[----:B------:R-:W-:Y:S01]  /*fc50*/  IMAD.MOV.U32 R12, RZ, RZ, R11 ;  /* 0x000000ffff0c7224 */ /* 0x000fe200078e000b */
[----:B------:R-:W-:Y:S01]  /*fc60*/  PRMT R33, R13, 0x7610, R33 ;  /* 0x000076100d217816 */ /* 0x000fe20000000021 */
[----:B------:R-:W-:Y:S01]  /*fc70*/  IMAD.MOV.U32 R13, RZ, RZ, R4 ;  /* 0x000000ffff0d7224 */ /* 0x000fe200078e0004 */
[----:B------:R-:W-:Y:S01]  /*fc80*/  PRMT R86, R14, 0x7610, R86 ;  /* 0x000076100e567816 */ /* 0x000fe20000000056 */
[----:B------:R-:W-:-:S02]  /*fc90*/  IMAD.MOV.U32 R87, RZ, RZ, R6 ;  /* 0x000000ffff577224 */ /* 0x000fc400078e0006 */
[----:B------:R-:W-:Y:S02]  /*fca0*/  IMAD.MOV.U32 R88, RZ, RZ, R7 ;  /* 0x000000ffff587224 */ /* 0x000fe400078e0007 */
[----:B--2---:R-:W-:-:S05]  /*fcb0*/  IMAD R0, R0, -0x40, R69 ;  /* 0xffffffc000007824 */ /* 0x004fca00078e0245 */
[----:B------:R-:W-:-:S04]  /*fcc0*/  VIMNMX R0, R0, 0x40, PT ;  /* 0x0000004000007848 */ /* 0x000fc80003fe0100 */
[-C--:B------:R-:W-:Y:S02]  /*fcd0*/  ISETP.GE.OR P1, PT, R153, R0.reuse, P0 ;  /* 0x000000009900720c */ /* 0x080fe40000726670 */
[----:B------:R-:W-:Y:S02]  /*fce0*/  ISETP.GE.OR P0, PT, R217, R0, P0 ;  /* 0x00000000d900720c */ /* 0x000fe40000706670 */
[----:B------:R-:W-:Y:S01]  /*fcf0*/  PRMT R0, R12, 0x5410, R13 ;  /* 0x000054100c007816 */ /* 0x000fe2000000000d */
[----:B------:R-:W-:-:S05]  /*fd00*/  IMAD.IADD R12, R22, 0x1, R71 ;  /* 0x00000001160c7824 */ /* 0x000fca00078e0247 */
[----:B------:R-:W-:-:S03]  /*fd10*/  LOP3.LUT R68, R12, 0x38, RZ, 0xc0, !PT ;  /* 0x000000380c447812 */ /* 0x000fc600078ec0ff */
[----:B------:R-:W-:Y:S05]  /*fd20*/  @P1 BRA `(.L_x_6921) ;  /* 0x0000000400681947 */ /* 0x000fea0003800000 */
[----:B------:R-:W-:Y:S01]  /*fd30*/  LOP3.LUT R25, R167, R68, R165, 0x1e, !PT ;  /* 0x00000044a7197212 */ /* 0x000fe200078e1ea5 */
[--C-:B------:R-:W-:Y:S01]  /*fd40*/  HADD2.F32 R69, -RZ, R73.reuse.H1_H1 ;  /* 0x30000049ff457230 */ /* 0x100fe20000004100 */
[----:B------:R-:W-:Y:S01]  /*fd50*/  LOP3.LUT R12, R165, 0x38, R22, 0xf8, !PT ;  /* 0x00000038a50c7812 */ /* 0x000fe200078ef816 */
[----:B------:R-:W-:Y:S01]  /*fd60*/  HADD2.F32 R71, -RZ, R73.H0_H0 ;  /* 0x20000049ff477230 */ /* 0x000fe20000004100 */
[----:B------:R-:W-:Y:S02]  /*fd70*/  LOP3.LUT R25, R25, R184, RZ, 0xfc, !PT ;  /* 0x000000b819197212 */ /* 0x000fe400078efcff */
[----:B------:R-:W-:Y:S02]  /*fd80*/  LOP3.LUT R13, R184, R12, R167, 0xf6, !PT ;  /* 0x0000000cb80d7212 */ /* 0x000fe400078ef6a7 */
[----:B------:R-:W-:Y:S01]  /*fd90*/  SHF.R.U32.HI R72, RZ, 0x10, R21 ;  /* 0x00000010ff487819 */ /* 0x000fe20000011615 */
[--C-:B------:R-:W-:Y:S01]  /*fda0*/  IMAD R80, R25, 0x2, R2.reuse ;  /* 0x0000000219507824 */ /* 0x100fe200078e0202 */
[--C-:B------:R-:W-:Y:S01]  /*fdb0*/  SHF.R.U64 R84, R64, 0x10, R65.reuse ;  /* 0x0000001040547819 */ /* 0x100fe20000001241 */
[----:B------:R-:W-:Y:S01]  /*fdc0*/  IMAD R79, R13, 0x2, R2 ;  /* 0x000000020d4f7824 */ /* 0x000fe200078e0202 */
[----:B------:R-:W-:Y:S01]  /*fdd0*/  SHF.R.U32.HI R70, RZ, 0x10, R65 ;  /* 0x00000010ff467819 */ /* 0x000fe20000011641 */
[----:B------:R-:W-:Y:S01]  /*fde0*/  HADD2.F32 R72, -RZ, R72.H0_H0 ;  /* 0x20000048ff487230 */ /* 0x000fe20000004100 */
[----:B------:R-:W0:Y:S01]  /*fdf0*/  LDS.128 R24, [R80+0x20400] ;  /* 0x0204000050187984 */ /* 0x000e220000000c00 */
[----:B------:R-:W-:-:S02]  /*fe00*/  SHF.R.U64 R82, R20, 0x10, R21 ;  /* 0x0000001014527819 */ /* 0x000fc40000001215 */
[--C-:B------:R-:W-:Y:S01]  /*fe10*/  SHF.R.U64 R83, R66, 0x10, R67.reuse ;  /* 0x0000001042537819 */ /* 0x100fe20000001243 */
[----:B------:R-:W1:Y:S01]  /*fe20*/  LDS.128 R12, [R79+0x20400] ;  /* 0x020400004f0c7984 */ /* 0x000e620000000c00 */
[----:B------:R-:W-:Y:S02]  /*fe30*/  SHF.R.U32.HI R78, RZ, 0x10, R67 ;  /* 0x00000010ff4e7819 */ /* 0x000fe40000011643 */
[--C-:B------:R-:W-:Y:S02]  /*fe40*/  SHF.R.U32.HI R77, RZ, 0x10, R47.reuse ;  /* 0x00000010ff4d7819 */ /* 0x100fe4000001162f */
[----:B------:R-:W-:Y:S01]  /*fe50*/  SHF.R.U64 R81, R46, 0x10, R47 ;  /* 0x000000102e517819 */ /* 0x000fe2000000122f */
[--C-:B0-----:R-:W-:Y:S02]  /*fe60*/  HADD2.F32 R64, -RZ, R25.reuse.H0_H0 ;  /* 0x20000019ff407230 */ /* 0x101fe40000004100 */
[----:B------:R-:W-:Y:S02]  /*fe70*/  HADD2.F32 R65, -RZ, R25.H1_H1 ;  /* 0x30000019ff417230 */ /* 0x000fe40000004100 */
[----:B-1----:R-:W-:-:S02]  /*fe80*/  HADD2.F32 R20, -RZ, R13.H0_H0 ;  /* 0x2000000dff147230 */ /* 0x002fc40000004100 */
[C---:B------:R-:W-:Y:S01]  /*fe90*/  FMUL.FTZ R73, R64.reuse, R71 ;  /* 0x0000004740497220 */ /* 0x040fe20000410000 */
[-C--:B------:R-:W-:Y:S01]  /*fea0*/  FMUL.FTZ R75, R64, R69.reuse ;  /* 0x00000045404b7220 */ /* 0x080fe20000410000 */
[----:B------:R-:W-:Y:S02]  /*feb0*/  HADD2.F32 R21, -RZ, R13.H1_H1 ;  /* 0x3000000dff157230 */ /* 0x000fe40000004100 */
[----:B------:R-:W-:Y:S01]  /*fec0*/  FMUL.FTZ R74, R65, R72 ;  /* 0x00000048414a7220 */ /* 0x000fe20000410000 */
[----:B------:R-:W-:Y:S02]  /*fed0*/  HADD2.F32 R64, -RZ, R70.H0_H0 ;  /* 0x20000046ff407230 */ /* 0x000fe40000004100 */
[C---:B------:R-:W-:Y:S01]  /*fee0*/  FFMA.FTZ R73, R20.reuse, R69, -R73 ;  /* 0x0000004514497223 */ /* 0x040fe20000010849 */
[----:B------:R-:W-:Y:S02]  /*fef0*/  HADD2.F32 R25, -RZ, R24.H0_H0 ;  /* 0x20000018ff197230 */ /* 0x000fe40000004100 */
[----:B------:R-:W-:Y:S01]  /*ff00*/  FFMA.FTZ R75, R20, R71, R75 ;  /* 0x00000047144b7223 */ /* 0x000fe2000001004b */
[----:B------:R-:W-:-:S02]  /*ff10*/  HADD2.F32 R70, -RZ, R33.H1_H1 ;  /* 0x30000021ff467230 */ /* 0x000fc40000004100 */
[-C--:B------:R-:W-:Y:S01]  /*ff20*/  FFMA.FTZ R74, R21, R64.reuse, -R74 ;  /* 0x00000040154a7223 */ /* 0x080fe2000001084a */
[----:B------:R-:W-:Y:S02]  /*ff30*/  HADD2.F32 R20, -RZ, R76.H0_H0 ;  /* 0x2000004cff147230 */ /* 0x000fe40000004100 */
[----:B------:R-:W-:Y:S01]  /*ff40*/  FMUL.FTZ R76, R65, R64 ;  /* 0x00000040414c7220 */ /* 0x000fe20000410000 */
[----:B------:R-:W-:Y:S02]  /*ff50*/  HADD2.F32 R13, -RZ, R12.H0_H0 ;  /* 0x2000000cff0d7230 */ /* 0x000fe40000004100 */
[----:B------:R-:W-:Y:S01]  /*ff60*/  FMUL.FTZ R64, R25, R70 ;  /* 0x0000004619407220 */ /* 0x000fe20000410000 */
[----:B------:R-:W-:Y:S02]  /*ff70*/  HADD2.F32 R66, -RZ, R26.H0_H0 ;  /* 0x2000001aff427230 */ /* 0x000fe40000004100 */
[----:B------:R-:W-:Y:S01]  /*ff80*/  FFMA.FTZ R76, R21, R72, R76 ;  /* 0x00000048154c7223 */ /* 0x000fe2000001004c */
[----:B------:R-:W-:-:S02]  /*ff90*/  HADD2.F32 R65, -RZ, R85.H0_H0 ;  /* 0x20000055ff417230 */ /* 0x000fc40000004100 */
[-C--:B------:R-:W-:Y:S01]  /*ffa0*/  FMUL.FTZ R25, R25, R20.reuse ;  /* 0x0000001419197220 */ /* 0x080fe20000410000 */
[C---:B------:R-:W-:Y:S01]  /*ffb0*/  FFMA.FTZ R69, R13.reuse, R20, -R64 ;  /* 0x000000140d457223 */ /* 0x040fe20000010840 */
[----:B------:R-:W-:Y:S02]  /*ffc0*/  HADD2.F32 R21, -RZ, R62.H0_H0 ;  /* 0x2000003eff157230 */ /* 0x000fe40000004100 */
[----:B------:R-:W-:Y:S02]  /*ffd0*/  HADD2.F32 R67, -RZ, R27.H0_H0 ;  /* 0x2000001bff437230 */ /* 0x000fe40000004100 */
[----:B------:R-:W-:Y:S01]  /*ffe0*/  FFMA.FTZ R70, R13, R70, R25 ;  /* 0x000000460d467223 */ /* 0x000fe20000010019 */
[----:B------:R-:W-:Y:S02]  /*fff0*/  HADD2.F32 R64, -RZ, R85.H1_H1 ;  /* 0x30000055ff407230 */ /* 0x000fe40000004100 */
[----:B------:R-:W-:Y:S01]  /*10000*/  FMUL.FTZ R13, R66, R65 ;  /* 0x00000041420d7220 */ /* 0x000fe20000410000 */
[----:B------:R-:W-:-:S02]  /*10010*/  HADD2.F32 R46, -RZ, R14.H0_H0 ;  /* 0x2000000eff2e7230 */ /* 0x000fc40000004100 */
[-C--:B------:R-:W-:Y:S01]  /*10020*/  FMUL.FTZ R25, R66, R21.reuse ;  /* 0x0000001542197220 */ /* 0x080fe20000410000 */
[----:B------:R-:W-:Y:S02]  /*10030*/  HADD2.F32 R47, -RZ, R15.H0_H0 ;  /* 0x2000000fff2f7230 */ /* 0x000fe40000004100 */
[----:B------:R-:W-:Y:S01]  /*10040*/  FMUL.FTZ R72, R67, R64 ;  /* 0x0000004043487220 */ /* 0x000fe20000410000 */
[----:B------:R-:W-:Y:S02]  /*10050*/  HADD2.F32 R62, -RZ, R62.H1_H1 ;  /* 0x3000003eff3e7230 */ /* 0x000fe40000004100 */
[C---:B------:R-:W-:Y:S01]  /*10060*/  FFMA.FTZ R71, R46.reuse, R21, -R13 ;  /* 0x000000152e477223 */ /* 0x040fe2000001080d */
[----:B------:R-:W-:Y:S02]  /*10070*/  HADD2.F32 R27, -RZ, R27.H1_H1 ;  /* 0x3000001bff1b7230 */ /* 0x000fe40000004100 */
[----:B------:R-:W-:Y:S01]  /*10080*/  FFMA.FTZ R46, R46, R65, R25 ;  /* 0x000000412e2e7223 */ /* 0x000fe20000010019 */
[----:B------:R-:W-:-:S02]  /*10090*/  HADD2.F32 R66, -RZ, R77.H0_H0 ;  /* 0x2000004dff427230 */ /* 0x000fc40000004100 */
[-C--:B------:R-:W-:Y:S01]  /*100a0*/  FMUL.FTZ R67, R67, R62.reuse ;  /* 0x0000003e43437220 */ /* 0x080fe20000410000 */
[----:B------:R-:W-:Y:S02]  /*100b0*/  HADD2.F32 R20, -RZ, R78.H0_H0 ;  /* 0x2000004eff147230 */ /* 0x000fe40000004100 */
[----:B------:R-:W-:Y:S01]  /*100c0*/  FFMA.FTZ R72, R47, R62, -R72 ;  /* 0x0000003e2f487223 */ /* 0x000fe20000010848 */
[----:B------:R-:W-:Y:S02]  /*100d0*/  HADD2.F32 R15, -RZ, R15.H1_H1 ;  /* 0x3000000fff0f7230 */ /* 0x000fe40000004100 */
[C---:B------:R-:W-:Y:S01]  /*100e0*/  FMUL.FTZ R78, R27.reuse, R66 ;  /* 0x000000421b4e7220 */ /* 0x040fe20000410000 */
[----:B------:R-:W-:Y:S02]  /*100f0*/  HADD2.F32 R24, -RZ, R24.H1_H1 ;  /* 0x30000018ff187230 */ /* 0x000fe40000004100 */
[----:B------:R-:W-:Y:S01]  /*10100*/  FMUL.FTZ R62, R27, R20 ;  /* 0x000000141b3e7220 */ /* 0x000fe20000410000 */
[----:B------:R-:W-:-:S02]  /*10110*/  HADD2.F32 R26, -RZ, R26.H1_H1 ;  /* 0x3000001aff1a7230 */ /* 0x000fc40000004100 */
[C---:B------:R-:W-:Y:S01]  /*10120*/  FFMA.FTZ R77, R15.reuse, R20, -R78 ;  /* 0x000000140f4d7223 */ /* 0x040fe2000001084e */
[----:B------:R-:W-:Y:S02]  /*10130*/  HADD2.F32 R25, -RZ, R82.H0_H0 ;  /* 0x20000052ff197230 */ /* 0x000fe40000004100 */
        /* <DEDUP_REMOVED lines=25> */
.L_x_6921:
[----:B------:R-:W-:Y:S05]  /*102d0*/  BSYNC B1 ;  /* 0x0000000000017941 */ /* 0x000fea0003800000 */
.L_x_6920:
[----:B------:R-:W-:Y:S02]  /*102e0*/  PRMT R33, R33, 0x5410, R87 ;  /* 0x0000541021217816 */ /* 0x000fe40000000057 */
[----:B------:R-:W-:Y:S01]  /*102f0*/  PRMT R64, R88, 0x7610, R64 ;  /* 0x0000761058407816 */ /* 0x000fe20000000040 */
[----:B------:R-:W-:Y:S06]  /*10300*/  @P0 BRA `(.L_x_6912) ;  /* 0x00000004005c0947 */ /* 0x000fec0003800000 */
[----:B------:R-:W-:Y:S01]  /*10310*/  LOP3.LUT R68, R224, R68, R221, 0x1e, !PT ;  /* 0x00000044e0447212 */ /* 0x000fe200078e1edd */
[----:B0-----:R-:W0:Y:S01]  /*10320*/  LDS.128 R12, [R219+0x20400] ;  /* 0x02040000db0c7984 */ /* 0x001e220000000c00 */
[--C-:B------:R-:W-:Y:S01]  /*10330*/  SHF.R.U64 R69, R8, 0x10, R9.reuse ;  /* 0x0000001008457819 */ /* 0x100fe20000001209 */
[----:B------:R-:W-:Y:S01]  /*10340*/  HADD2.F32 R47, -RZ, R3.H1_H1 ;  /* 0x30000003ff2f7230 */ /* 0x000fe20000004100 */
[----:B------:R-:W-:Y:S01]  /*10350*/  SHF.R.U32.HI R20, RZ, 0x10, R9 ;  /* 0x00000010ff147819 */ /* 0x000fe20000011609 */
[----:B------:R-:W-:Y:S01]  /*10360*/  IMAD.IADD R21, R225, 0x1, R68 ;  /* 0x00000001e1157824 */ /* 0x000fe200078e0244 */
[----:B------:R-:W-:Y:S02]  /*10370*/  SHF.R.U64 R72, R4, 0x10, R5 ;  /* 0x0000001004487819 */ /* 0x000fe40000001205 */
[--C-:B------:R-:W-:Y:S01]  /*10380*/  SHF.R.U64 R68, R10, 0x10, R11.reuse ;  /* 0x000000100a447819 */ /* 0x100fe2000000120b */
[----:B------:R-:W-:Y:S01]  /*10390*/  IMAD R21, R21, 0x2, R2 ;  /* 0x0000000215157824 */ /* 0x000fe200078e0202 */
[----:B------:R-:W-:Y:S01]  /*103a0*/  SHF.R.U32.HI R66, RZ, 0x10, R11 ;  /* 0x00000010ff427819 */ /* 0x000fe2000001160b */
[----:B------:R-:W-:Y:S01]  /*103b0*/  HADD2.F32 R11, -RZ, R86.H0_H0 ;  /* 0x20000056ff0b7230 */ /* 0x000fe20000004100 */
[----:B------:R-:W-:Y:S01]  /*103c0*/  SHF.R.U32.HI R46, RZ, 0x10, R5 ;  /* 0x00000010ff2e7819 */ /* 0x000fe20000011605 */
[----:B------:R-:W-:Y:S01]  /*103d0*/  HADD2.F32 R20, -RZ, R20.H0_H0 ;  /* 0x20000014ff147230 */ /* 0x000fe20000004100 */
[----:B------:R-:W1:Y:S01]  /*103e0*/  LDS.128 R24, [R21+0x20400] ;  /* 0x0204000015187984 */ /* 0x000e620000000c00 */
[----:B------:R-:W-:-:S02]  /*103f0*/  SHF.R.U64 R71, R6, 0x10, R7 ;  /* 0x0000001006477819 */ /* 0x000fc40000001207 */
[----:B------:R-:W-:Y:S01]  /*10400*/  SHF.R.U32.HI R70, RZ, 0x10, R7 ;  /* 0x00000010ff467819 */ /* 0x000fe20000011607 */
[--C-:B0-----:R-:W-:Y:S02]  /*10410*/  HADD2.F32 R4, -RZ, R13.reuse.H0_H0 ;  /* 0x2000000dff047230 */ /* 0x101fe40000004100 */
[----:B------:R-:W-:Y:S02]  /*10420*/  HADD2.F32 R13, -RZ, R13.H1_H1 ;  /* 0x3000000dff0d7230 */ /* 0x000fe40000004100 */
[----:B------:R-:W-:Y:S02]  /*10430*/  HADD2.F32 R2, -RZ, R12.H0_H0 ;  /* 0x2000000cff027230 */ /* 0x000fe40000004100 */
        /* <DEDUP_REMOVED lines=10> */
[C---:B------:R-:W-:Y:S01]  /*104e0*/  FMUL.FTZ R46, R25.reuse, R20 ;  /* 0x00000014192e7220 */ /* 0x040fe20000410000 */
[C---:B------:R-:W-:Y:S01]  /*104f0*/  FFMA.FTZ R65, R4.reuse, R11, -R65 ;  /* 0x0000000b04417223 */ /* 0x040fe20000010841 */
[----:B------:R-:W-:Y:S02]  /*10500*/  HADD2.F32 R11, -RZ, R3.H0_H0 ;  /* 0x20000003ff0b7230 */ /* 0x000fe40000004100 */
[----:B------:R-:W-:Y:S01]  /*10510*/  FFMA.FTZ R67, R4, R47, R67 ;  /* 0x0000002f04437223 */ /* 0x000fe20000010043 */
[----:B------:R-:W-:Y:S02]  /*10520*/  HADD2.F32 R3, -RZ, R0.H1_H1 ;  /* 0x30000000ff037230 */ /* 0x000fe40000004100 */
[-C--:B------:R-:W-:Y:S01]  /*10530*/  FMUL.FTZ R4, R25, R8.reuse ;  /* 0x0000000819047220 */ /* 0x080fe20000410000 */
[----:B------:R-:W-:Y:S01]  /*10540*/  FFMA.FTZ R62, R13, R8, -R46 ;  /* 0x000000080d3e7223 */ /* 0x000fe2000001082e */
[----:B------:R-:W-:Y:S02]  /*10550*/  HADD2.F32 R9, -RZ, R26.H0_H0 ;  /* 0x2000001aff097230 */ /* 0x000fe40000004100 */
[----:B------:R-:W-:Y:S01]  /*10560*/  FMUL.FTZ R25, R7, R11 ;  /* 0x0000000b07197220 */ /* 0x000fe20000410000 */
[----:B------:R-:W-:-:S02]  /*10570*/  HADD2.F32 R8, -RZ, R33.H0_H0 ;  /* 0x20000021ff087230 */ /* 0x000fc40000004100 */
[-C--:B------:R-:W-:Y:S01]  /*10580*/  FMUL.FTZ R46, R7, R3.reuse ;  /* 0x00000003072e7220 */ /* 0x080fe20000410000 */
[----:B------:R-:W-:Y:S01]  /*10590*/  FFMA.FTZ R20, R13, R20, R4 ;  /* 0x000000140d147223 */ /* 0x000fe20000010004 */
[C---:B------:R-:W-:Y:S01]  /*105a0*/  FFMA.FTZ R25, R2.reuse, R3, -R25 ;  /* 0x0000000302197223 */ /* 0x040fe20000010819 */
[----:B------:R-:W-:Y:S02]  /*105b0*/  HADD2.F32 R4, -RZ, R33.H1_H1 ;  /* 0x30000021ff047230 */ /* 0x000fe40000004100 */
[----:B------:R-:W-:Y:S01]  /*105c0*/  FFMA.FTZ R46, R2, R11, R46 ;  /* 0x0000000b022e7223 */ /* 0x000fe2000001002e */
[----:B------:R-:W-:Y:S02]  /*105d0*/  HADD2.F32 R10, -RZ, R27.H0_H0 ;  /* 0x2000001bff0a7230 */ /* 0x000fe40000004100 */
[C---:B------:R-:W-:Y:S01]  /*105e0*/  FMUL.FTZ R2, R9.reuse, R8 ;  /* 0x0000000809027220 */ /* 0x040fe20000410000 */
[----:B------:R-:W-:Y:S02]  /*105f0*/  HADD2.F32 R3, -RZ, R64.H0_H0 ;  /* 0x20000040ff037230 */ /* 0x000fe40000004100 */
[----:B------:R-:W-:Y:S01]  /*10600*/  FMUL.FTZ R64, R9, R4 ;  /* 0x0000000409407220 */ /* 0x000fe20000410000 */
[----:B------:R-:W-:-:S02]  /*10610*/  HADD2.F32 R7, -RZ, R0.H0_H0 ;  /* 0x20000000ff077230 */ /* 0x000fc40000004100 */
[C---:B------:R-:W-:Y:S01]  /*10620*/  FFMA.FTZ R13, R5.reuse, R4, -R2 ;  /* 0x00000004050d7223 */ /* 0x040fe20000010802 */
[----:B------:R-:W-:Y:S02]  /*10630*/  HADD2.F32 R27, -RZ, R27.H1_H1 ;  /* 0x3000001bff1b7230 */ /* 0x000fe40000004100 */
[C---:B------:R-:W-:Y:S01]  /*10640*/  FMUL.FTZ R4, R10.reuse, R3 ;  /* 0x000000030a047220 */ /* 0x040fe20000410000 */
[----:B------:R-:W-:Y:S02]  /*10650*/  HADD2.F32 R2, -RZ, R66.H0_H0 ;  /* 0x20000042ff027230 */ /* 0x000fe40000004100 */
[-C--:B------:R-:W-:Y:S01]  /*10660*/  FMUL.FTZ R9, R10, R7.reuse ;  /* 0x000000070a097220 */ /* 0x080fe20000410000 */
[----:B------:R-:W-:Y:S02]  /*10670*/  HADD2.F32 R0, -RZ, R70.H0_H0 ;  /* 0x20000046ff007230 */ /* 0x000fe40000004100 */
[----:B------:R-:W-:Y:S01]  /*10680*/  FFMA.FTZ R10, R5, R8, R64 ;  /* 0x00000008050a7223 */ /* 0x000fe20000010040 */
[C---:B------:R-:W-:Y:S01]  /*10690*/  FFMA.FTZ R33, R6.reuse, R7, R4 ;  /* 0x0000000706217223 */ /* 0x040fe20000010004 */
[----:B------:R-:W-:Y:S01]  /*106a0*/  FFMA.FTZ R8, R6, R3, -R9 ;  /* 0x0000000306087223 */ /* 0x000fe20000010809 */
[----:B------:R-:W-:-:S02]  /*106b0*/  HADD2.F32 R24, -RZ, R24.H1_H1 ;  /* 0x30000018ff187230 */ /* 0x000fc40000004100 */
[C---:B------:R-:W-:Y:S01]  /*106c0*/  FMUL.FTZ R64, R27.reuse, R2 ;  /* 0x000000021b407220 */ /* 0x040fe20000410000 */
[----:B------:R-:W-:Y:S02]  /*106d0*/  HADD2.F32 R26, -RZ, R26.H1_H1 ;  /* 0x3000001aff1a7230 */ /* 0x000fe40000004100 */
        /* <DEDUP_REMOVED lines=10> */
[-C--:B------:R-:W-:Y:S01]  /*10780*/  FMUL.FTZ R24, R24, R3.reuse ;  /* 0x0000000318187220 */ /* 0x080fe20000410000 */
[----:B------:R-:W-:Y:S01]  /*10790*/  FFMA.FTZ R4, R12, R3, -R11 ;  /* 0x000000030c047223 */ /* 0x000fe2000001080b */
[----:B------:R-:W-:Y:S01]  /*107a0*/  FMUL.FTZ R26, R26, R5 ;  /* 0x000000051a1a7220 */ /* 0x000fe20000410000 */
        /* <DEDUP_REMOVED lines=13> */
.L_x_6912:
[----:B------:R-:W-:Y:S05]  /*10880*/  BSYNC B0 ;  /* 0x0000000000007941 */ /* 0x000fea0003800000 */
.L_x_6898:
        /* <DEDUP_REMOVED lines=8> */
.L_x_6895:
[----:B0123--:R-:W-:Y:S01]  /*10910*/  IMAD.U32 R6, RZ, RZ, UR42 ;  /* 0x0000002aff067e24 */ /* 0x00ffe2000f8e00ff */
[----:B------:R-:W-:Y:S01]  /*10920*/  UIADD3 UR4, UP0, UR37, 0x1f8, URZ ;  /* 0x000001f825047890 */ /* 0x000fe2000ff1e03f */
[----:B------:R-:W-:Y:S01]  /*10930*/  IMAD.U32 R7, RZ, RZ, UR43 ;  /* 0x0000002bff077e24 */ /* 0x000fe2000f8e00ff */
[----:B------:R-:W-:Y:S01]  /*10940*/  STL.64 [R1+0x1e0], R28 ;  /* 0x0001e01c01007387 */ /* 0x000fe20000100a00 */
[----:B------:R-:W-:Y:S01]  /*10950*/  IMAD.MOV.U32 R4, RZ, RZ, R52 ;  /* 0x000000ffff047224 */ /* 0x000fe200078e0034 */
[----:B------:R-:W-:Y:S01]  /*10960*/  UIADD3.X UR5, URZ, UR36, URZ, UP0, !UPT ;  /* 0x000000243f057290 */ /* 0x000fe200087fe43f */
[----:B------:R-:W-:Y:S01]  /*10970*/  IMAD.MOV.U32 R5, RZ, RZ, R55 ;  /* 0x000000ffff057224 */ /* 0x000fe200078e0037 */
[----:B------:R-:W-:Y:S01]  /*10980*/  BSSY B0, `(.L_x_6922) ;  /* 0x0000034000007945 */ /* 0x000fe20003800000 */
[----:B------:R-:W-:Y:S02]  /*10990*/  IMAD.MOV.U32 R8, RZ, RZ, R59 ;  /* 0x000000ffff087224 */ /* 0x000fe400078e003b */
[----:B------:R-:W-:Y:S01]  /*109a0*/  IMAD.MOV.U32 R9, RZ, RZ, R54 ;  /* 0x000000ffff097224 */ /* 0x000fe200078e0036 */
[----:B------:R0:W-:Y:S01]  /*109b0*/  STL.128 [R1+0x170], R4 ;  /* 0x0001700401007387 */ /* 0x0001e20000100c00 */
[----:B------:R-:W-:-:S02]  /*109c0*/  IMAD.MOV.U32 R10, RZ, RZ, R39 ;  /* 0x000000ffff0a7224 */ /* 0x000fc400078e0027 */
[----:B------:R-:W-:Y:S02]  /*109d0*/  IMAD.MOV.U32 R11, RZ, RZ, R60 ;  /* 0x000000ffff0b7224 */ /* 0x000fe400078e003c */
[----:B------:R-:W-:Y:S02]  /*109e0*/  IMAD.U32 R0, RZ, RZ, UR41 ;  /* 0x00000029ff007e24 */ /* 0x000fe4000f8e00ff */
[----:B------:R-:W-:Y:S01]  /*109f0*/  IMAD.U32 R2, RZ, RZ, UR39 ;  /* 0x00000027ff027e24 */ /* 0x000fe2000f8e00ff */
[----:B------:R1:W-:Y:S01]  /*10a00*/  STL.128 [R1+0x150], R8 ;  /* 0x0001500801007387 */ /* 0x0003e20000100c00 */
[----:B------:R-:W-:-:S05]  /*10a10*/  IMAD.U32 R3, RZ, RZ, UR47 ;  /* 0x0000002fff037e24 */ /* 0x000fca000f8e00ff */
[----:B------:R-:W-:Y:S01]  /*10a20*/  STL.64 [R1+0x148], R2 ;  /* 0x0001480201007387 */ /* 0x000fe20000100a00 */
[----:B0-----:R-:W-:Y:S02]  /*10a30*/  IMAD.MOV.U32 R4, RZ, RZ, R38 ;  /* 0x000000ffff047224 */ /* 0x001fe400078e0026 */
[----:B------:R-:W-:Y:S02]  /*10a40*/  IMAD.MOV.U32 R5, RZ, RZ, R63 ;  /* 0x000000ffff057224 */ /* 0x000fe400078e003f */
[----:B------:R-:W-:Y:S02]  /*10a50*/  IMAD.MOV.U32 R6, RZ, RZ, R37 ;  /* 0x000000ffff067224 */ /* 0x000fe400078e0025 */
[----:B------:R-:W-:Y:S02]  /*10a60*/  IMAD.MOV.U32 R7, RZ, RZ, R36 ;  /* 0x000000ffff077224 */ /* 0x000fe400078e0024 */
[----:B-1----:R-:W-:Y:S02]  /*10a70*/  IMAD.MOV.U32 R8, RZ, RZ, R50 ;  /* 0x000000ffff087224 */ /* 0x002fe400078e0032 */
[----:B------:R-:W-:Y:S01]  /*10a80*/  IMAD.MOV.U32 R9, RZ, RZ, R53 ;  /* 0x000000ffff097224 */ /* 0x000fe200078e0035 */
[----:B------:R0:W-:Y:S01]  /*10a90*/  STL.128 [R1+0x1b0], R4 ;  /* 0x0001b00401007387 */ /* 0x0001e20000100c00 */
[----:B------:R-:W-:-:S02]  /*10aa0*/  IMAD.MOV.U32 R10, RZ, RZ, R51 ;  /* 0x000000ffff0a7224 */ /* 0x000fc400078e0033 */
[----:B------:R-:W-:-:S05]  /*10ab0*/  IMAD.MOV.U32 R11, RZ, RZ, R48 ;  /* 0x000000ffff0b7224 */ /* 0x000fca00078e0030 */
[----:B------:R1:W-:Y:S01]  /*10ac0*/  STL.128 [R1+0x190], R8 ;  /* 0x0001900801007387 */ /* 0x0003e20000100c00 */
[----:B0-----:R-:W-:Y:S02]  /*10ad0*/  IMAD.MOV.U32 R4, RZ, RZ, R35 ;  /* 0x000000ffff047224 */ /* 0x001fe400078e0023 */
[----:B------:R-:W-:Y:S02]  /*10ae0*/  IMAD.MOV.U32 R5, RZ, RZ, R58 ;  /* 0x000000ffff057224 */ /* 0x000fe400078e003a */
[----:B------:R-:W-:Y:S02]  /*10af0*/  IMAD.MOV.U32 R6, RZ, RZ, R34 ;  /* 0x000000ffff067224 */ /* 0x000fe400078e0022 */
[----:B------:R-:W-:Y:S02]  /*10b00*/  IMAD.MOV.U32 R7, RZ, RZ, R61 ;  /* 0x000000ffff077224 */ /* 0x000fe400078e003d */
[----:B-1----:R-:W-:Y:S01]  /*10b10*/  IMAD.U32 R9, RZ, RZ, UR48 ;  /* 0x00000030ff097e24 */ /* 0x002fe2000f8e00ff */
[----:B------:R-:W-:Y:S01]  /*10b20*/  MOV R10, 0x10cc0 ;  /* 0x00010cc0000a7802 */ /* 0x000fe20000000f00 */
[----:B------:R-:W-:Y:S01]  /*10b30*/  IMAD.U32 R8, RZ, RZ, UR4 ;  /* 0x00000004ff087e24 */ /* 0x000fe2000f8e00ff */
[----:B------:R0:W-:Y:S02]  /*10b40*/  STL.128 [R1+0x1c0], R4 ;  /* 0x0001c00401007387 */ /* 0x0001e40000100c00 */
[----:B0-----:R-:W-:-:S02]  /*10b50*/  IMAD.MOV.U32 R4, RZ, RZ, R19 ;  /* 0x000000ffff047224 */ /* 0x001fc400078e0013 */
[----:B------:R-:W-:Y:S02]  /*10b60*/  IMAD.MOV.U32 R5, RZ, RZ, R18 ;  /* 0x000000ffff057224 */ /* 0x000fe400078e0012 */
[----:B------:R-:W-:Y:S02]  /*10b70*/  IMAD.MOV.U32 R6, RZ, RZ, R45 ;  /* 0x000000ffff067224 */ /* 0x000fe400078e002d */
[----:B------:R-:W-:Y:S02]  /*10b80*/  IMAD.MOV.U32 R7, RZ, RZ, R44 ;  /* 0x000000ffff077224 */ /* 0x000fe400078e002c */
[----:B------:R-:W-:Y:S02]  /*10b90*/  IMAD.MOV.U32 R18, RZ, RZ, R42 ;  /* 0x000000ffff127224 */ /* 0x000fe400078e002a */
[----:B------:R-:W-:Y:S01]  /*10ba0*/  IMAD.MOV.U32 R19, RZ, RZ, R43 ;  /* 0x000000ffff137224 */ /* 0x000fe200078e002b */
[----:B------:R0:W-:Y:S04]  /*10bb0*/  STL.128 [R1+0x1d0], R4 ;  /* 0x0001d00401007387 */ /* 0x0001e80000100c00 */
[----:B------:R-:W-:Y:S01]  /*10bc0*/  STL.128 [R1+0x160], R16 ;  /* 0x0001601001007387 */ /* 0x000fe20000100c00 */
[----:B0-----:R-:W-:-:S02]  /*10bd0*/  IMAD.MOV.U32 R6, RZ, RZ, R31 ;  /* 0x000000ffff067224 */ /* 0x001fc400078e001f */
[----:B------:R-:W-:Y:S02]  /*10be0*/  IMAD.MOV.U32 R7, RZ, RZ, R30 ;  /* 0x000000ffff077224 */ /* 0x000fe400078e001e */
[----:B------:R-:W-:Y:S02]  /*10bf0*/  IMAD.MOV.U32 R4, RZ, RZ, R0 ;  /* 0x000000ffff047224 */ /* 0x000fe400078e0000 */
[----:B------:R-:W-:Y:S02]  /*10c00*/  IMAD.MOV.U32 R5, RZ, RZ, R9 ;  /* 0x000000ffff057224 */ /* 0x000fe400078e0009 */
[----:B------:R-:W-:Y:S02]  /*10c10*/  IMAD.U32 R9, RZ, RZ, UR5 ;  /* 0x00000005ff097e24 */ /* 0x000fe4000f8e00ff */
[----:B------:R-:W-:Y:S01]  /*10c20*/  IMAD.U32 R0, RZ, RZ, UR37 ;  /* 0x00000025ff007e24 */ /* 0x000fe2000f8e00ff */
[----:B------:R0:W-:Y:S03]  /*10c30*/  STL.128 [R1+0x180], R4 ;  /* 0x0001800401007387 */ /* 0x0001e60000100c00 */
[----:B------:R-:W-:-:S02]  /*10c40*/  VIADD R0, R0, 0x148 ;  /* 0x0000014800007836 */ /* 0x000fc40000000000 */
[----:B0-----:R-:W-:Y:S02]  /*10c50*/  IMAD.MOV.U32 R4, RZ, RZ, R41 ;  /* 0x000000ffff047224 */ /* 0x001fe400078e0029 */
[----:B------:R-:W-:Y:S02]  /*10c60*/  IMAD.MOV.U32 R5, RZ, RZ, R40 ;  /* 0x000000ffff057224 */ /* 0x000fe400078e0028 */
[----:B------:R-:W-:Y:S02]  /*10c70*/  IMAD.MOV.U32 R6, RZ, RZ, R8 ;  /* 0x000000ffff067224 */ /* 0x000fe400078e0008 */
[----:B------:R-:W-:Y:S02]  /*10c80*/  IMAD.MOV.U32 R7, RZ, RZ, R9 ;  /* 0x000000ffff077224 */ /* 0x000fe400078e0009 */
[----:B------:R-:W-:-:S03]  /*10c90*/  VIADD R8, R200, 0xffffffff ;  /* 0xffffffffc8087836 */ /* 0x000fc60000000000 */
[----:B------:R0:W-:Y:S04]  /*10ca0*/  STL.128 [R1+0x1a0], R4 ;  /* 0x0001a00401007387 */ /* 0x0001e80000100c00 */
[----:B0----5:R-:W-:Y:S05]  /*10cb0*/  CALL.REL.NOINC `($_ZN7cutlass13device_kernelIN5flash11enable_sm90INS1_16FlashAttnFwdSm90INS1_25CollectiveMainloopFwdSm90ILi2EN4cute5tupleIJNS5_1CILi1EEES8_S8_EEENS6_IJNS7_ILi64EEESA_SA_EEELi512ENS_6half_tEfNS_4arch4Sm90ELb0ELb1ELb1ELb1ELb0ELb1ELb1ELb0ELb0ELb1ELb0ELb0EEENS1_21CollectiveEpilogueFwdINS6_IJSA_NS7_ILi512EEESA_EEES9_SC_SE_Li256ELb1ELb1ELb0ELb0EEENS1_36VarlenDynamicPersistentTileSchedulerILi64ELi64ELi256ELi128ELb0ELb1ELb1ELb1ELb0ELb1EEEEEEEEEvNT_6ParamsE$_ZZN5flash25CollectiveMainloopFwdSm90ILi2EN4cute5tupleIJNS1_1CILi1EEES4_S4_EEENS2_IJNS3_ILi64EEES6_S6_EEELi512EN7cutlass6half_tEfNS8_4arch4Sm90ELb0ELb1ELb1ELb1ELb0ELb1ELb1ELb0ELb0ELb1ELb0ELb0EE3mmaINS_16FlashAttnFwdSm90ISC_NS_21CollectiveEpilogueFwdINS2_IJS6_NS3_ILi512EEES6_EEES5_S9_SB_Li256ELb1ELb1ELb0ELb0EEENS_36VarlenDynamicPersistentTileSchedulerILi64ELi64ELi256ELi128ELb0ELb1ELb1ELb1ELb0ELb1EEEE13SharedStorageENS1_6TensorINS1_11ArrayEngineIfLm128EEENS1_6LayoutINS2_IJNS2_IJNS3_ILi2EEESR_NS3_ILi32EEEEEES4_S4_EEENS2_IJNS2_IJS4_SR_NS3_ILi4EEEEEENS3_ILi0EEESX_EEEEEEENS_7SoftmaxILi2ELi0EEEEEbRKNSC_6ParamsENS8_25PipelineTmaAsyncNoClusterILi2ENS8_16PipelineTmaAsyncILi2EEEEES19_RNS8_13PipelineStateILj2EEERT0_RT1_iRiRKNS_16SeqlenInfoQKNewKILb1ELb1EEENS2_IJiiiiEEERT_ENKUliT_T0_T1_E_clIZSD_ISM_S10_S12_EbS15_S19_S19_S1C_S1E_S1G_iS1H_S1L_S1M_S1O_EUlRS1P_iE0_NS3_ILb1EEES1W_EEDaiS1P_S1Q_S1R_) ;  /* 0x0000030c009c7944 */ /* 0x021fea0003c00000 */
[----:B------:R-:W-:Y:S05]  /*10cc0*/  BSYNC B0 ;  /* 0x0000000000007941 */ /* 0x000fea0003800000 */
.L_x_6922:
[----:B------:R-:W2:Y:S01]  /*10cd0*/  LDL R2, [R1+0x70] ;  /* 0x0000700001027983 */ /* 0x000ea20000100800 */
[----:B------:R-:W0:Y:S08]  /*10ce0*/  LDC R0, c[0x0][0x448] ;  /* 0x00011200ff007b82 */ /* 0x000e300000000800 */
[----:B------:R-:W1:Y:S01]  /*10cf0*/  LDC.64 R6, c[0x0][0xad8] ;  /* 0x0002b600ff067b82 */ /* 0x000e620000000a00 */
[----:B0-----:R-:W-:-:S13]  /*10d00*/  ISETP.NE.AND P0, PT, R0, 0x1, PT ;  /* 0x000000010000780c */ /* 0x001fda0003f05270 */
[----:B------:R-:W0:Y:S08]  /*10d10*/  @P0 LDC R3, c[0x0][0x44c] ;  /* 0x00011300ff030b82 */ /* 0x000e300000000800 */
[----:B------:R-:W3:Y:S01]  /*10d20*/  @P0 LDC R4, c[0x0][0x450] ;  /* 0x00011400ff040b82 */ /* 0x000ee20000000800 */
[----:B--2---:R-:W-:-:S04]  /*10d30*/  IMAD.SHL.U32 R2, R2, 0x40, RZ ;  /* 0x0000004002027824 */ /* 0x004fc800078e00ff */
[----:B0-----:R-:W-:-:S04]  /*10d40*/  @P0 IMAD.HI.U32 R3, R2, R3, RZ ;  /* 0x0000000302030227 */ /* 0x001fc800078e00ff */
[----:B------:R-:W-:Y:S01]  /*10d50*/  IMAD.MOV.U32 R0, RZ, RZ, R2 ;  /* 0x000000ffff007224 */ /* 0x000fe200078e0002 */
[----:B---3--:R-:W-:Y:S02]  /*10d60*/  @P0 SHF.R.U32.HI R0, RZ, R4, R3 ;  /* 0x00000004ff000219 */ /* 0x008fe40000011603 */
[----:B-1----:R-:W-:-:S03]  /*10d70*/  ISETP.GE.AND P0, PT, R7, 0x1, PT ;  /* 0x000000010700780c */ /* 0x002fc60003f06270 */
[----:B------:R-:W-:Y:S02]  /*10d80*/  IMAD.IADD R197, R197, 0x1, R0 ;  /* 0x00000001c5c57824 */ /* 0x000fe400078e0200 */
[----:B------:R-:W-:Y:S02]  /*10d90*/  VIADD R0, R200, 0xfffffffe ;  /* 0xfffffffec8007836 */ /* 0x000fe40000000000 */
[----:B------:R-:W-:-:S06]  /*10da0*/  IMAD.IADD R6, R197, 0x1, R6 ;  /* 0x00000001c5067824 */ /* 0x000fcc00078e0206 */
[----:B------:R-:W-:Y:S05]  /*10db0*/  @!P0 BRA `(.L_x_6923) ;  /* 0x0000000000488947 */ /* 0x000fea0003800000 */
        /* <DEDUP_REMOVED lines=11> */
.L_x_6925:
[----:B------:R-:W-:-:S13]  /*10e70*/  ISETP.NE.AND P0, PT, R7, 0x1, PT ;  /* 0x000000010700780c */ /* 0x000fda0003f05270 */
[----:B------:R-:W0:Y:S02]  /*10e80*/  @P0 LDC.64 R4, c[0x0][0xae0] ;  /* 0x0002b800ff040b82 */ /* 0x000e240000000a00 */
[----:B0-----:R-:W-:-:S05]  /*10e90*/  @P0 IMAD.HI.U32 R4, R3, R4, RZ ;  /* 0x0000000403040227 */ /* 0x001fca00078e00ff */
[----:B------:R-:W-:-:S07]  /*10ea0*/  @P0 SHF.R.U32.HI R3, RZ, R5, R4 ;  /* 0x00000005ff030219 */ /* 0x000fce0000011604 */
.L_x_6926:
[----:B------:R-:W-:Y:S05]  /*10eb0*/  BSYNC B0 ;  /* 0x0000000000007941 */ /* 0x000fea0003800000 */
.L_x_6924:
[----:B------:R-:W-:-:S05]  /*10ec0*/  IMAD R3, R3, R7, R7 ;  /* 0x0000000703037224 */ /* 0x000fca00078e0207 */
[----:B------:R-:W-:-:S07]  /*10ed0*/  VIMNMX R6, R6, R3, PT ;  /* 0x0000000306067248 */ /* 0x000fce0003fe0100 */
.L_x_6923:
[----:B------:R-:W-:-:S04]  /*10ee0*/  SHF.R.S32.HI R3, RZ, 0x1f, R6 ;  /* 0x0000001fff037819 */ /* 0x000fc80000011406 */
[----:B------:R-:W-:-:S04]  /*10ef0*/  LEA.HI R3, R3, R6, RZ, 0x6 ;  /* 0x0000000603037211 */ /* 0x000fc800078f30ff */
[----:B------:R-:W-:-:S04]  /*10f00*/  SHF.R.S32.HI R3, RZ, 0x6, R3 ;  /* 0x00000006ff037819 */ /* 0x000fc80000011403 */
[----:B------:R-:W-:-:S04]  /*10f10*/  VIMNMX R12, R164, R3, !PT ;  /* 0x00000003a40c7248 */ /* 0x000fc80007fe0100 */
[----:B------:R-:W-:-:S13]  /*10f20*/  ISETP.GE.AND P0, PT, R0, R12, PT ;  /* 0x0000000c0000720c */ /* 0x000fda0003f06270 */
[----:B------:R-:W-:Y:S05]  /*10f30*/  @!P0 BRA `(.L_x_6927) ;  /* 0x000000a800588947 */ /* 0x000fea0003800000 */
.L_x_6956:
[----:B0-----:R-:W2:Y:S04]  /*10f40*/  LD.E R20, desc[UR44][R16.64+0x1e8] ;  /* 0x0001e82c10147980 */ /* 0x001ea8000c101900 */
[----:B------:R-:W3:Y:S04]  /*10f50*/  LD.E R2, desc[UR44][R16.64+0x1f0] ;  /* 0x0001f02c10027980 */ /* 0x000ee8000c101900 */
[----:B------:R-:W4:Y:S01]  /*10f60*/  LD.E R6, desc[UR44][R16.64+0x1c] ;  /* 0x00001c2c10067980 */ /* 0x000f22000c101900 */
[----:B--2---:R-:W-:-:S05]  /*10f70*/  VIADD R5, R20, 0x1 ;  /* 0x0000000114057836 */ /* 0x004fca0000000000 */
[----:B------:R-:W-:-:S13]  /*10f80*/  ISETP.NE.AND P0, PT, R5, 0x2, PT ;  /* 0x000000020500780c */ /* 0x000fda0003f05270 */
[----:B------:R0:W5:Y:S04]  /*10f90*/  @P0 LD.E R7, desc[UR44][R16.64+0x1ec] ;  /* 0x0001ec2c10070980 */ /* 0x000168000c101900 */
[----:B-1----:R-:W2:Y:S01]  /*10fa0*/  @!P0 LD.E R4, desc[UR44][R16.64+0x1ec] ;  /* 0x0001ec2c10048980 */ /* 0x002ea2000c101900 */
[----:B---3--:R-:W-:Y:S01]  /*10fb0*/  VIADD R3, R2, 0x1 ;  /* 0x0000000102037836 */ /* 0x008fe20000000000 */
[----:B----4-:R-:W-:Y:S02]  /*10fc0*/  LOP3.LUT R6, R6, 0x1, RZ, 0xfc, !PT ;  /* 0x0000000106067812 */ /* 0x010fe400078efcff */
        /* <DEDUP_REMOVED lines=11> */
.L_x_6929:
[----:B------:R-:W-:Y:S05]  /*11080*/  BSYNC B0 ;  /* 0x0000000000007941 */ /* 0x000fea0003800000 */
.L_x_6928:
        /* <DEDUP_REMOVED lines=13> */
.L_x_6931:
[----:B------:R-:W-:Y:S05]  /*11160*/  BSYNC B0 ;  /* 0x0000000000007941 */ /* 0x000fea0003800000 */
.L_x_6930:
        /* <DEDUP_REMOVED lines=8> */
.L_x_6933:
[----:B------:R-:W-:Y:S05]  /*111f0*/  BSYNC B0 ;  /* 0x0000000000007941 */ /* 0x000fea0003800000 */
.L_x_6932:
[----:B------:R-:W2:Y:S04]  /*11200*/  LD.E R3, desc[UR44][R16.64+0x1e8] ;  /* 0x0001e82c10037980 */ /* 0x000ea8000c101900 */
[----:B-----5:R-:W2:Y:S01]  /*11210*/  LD.E.64 R6, desc[UR44][R16.64+0xa0] ;  /* 0x0000a02c10067980 */ /* 0x020ea2000c101b00 */
[----:B------:R-:W-:Y:S05]  /*11220*/  WARPSYNC.ALL ;  /* 0x0000000000007948 */ /* 0x000fea0003800000 */
[----:B------:R-:W3:Y:S04]  /*11230*/  LD.E.64 R14, desc[UR44][R16.64+0x98] ;  /* 0x0000982c100e7980 */ /* 0x000ee8000c101b00 */
[----:B0-----:R-:W4:Y:S04]  /*11240*/  LD.E.64 R4, desc[UR44][R16.64+0x98] ;  /* 0x0000982c10047980 */ /* 0x001f28000c101b00 */
[----:B------:R-:W4:Y:S04]  /*11250*/  LD.E.64 R8, desc[UR44][R16.64+0x98] ;  /* 0x0000982c10087980 */ /* 0x000f28000c101b00 */
[----:B------:R-:W4:Y:S01]  /*11260*/  LD.E.64 R10, desc[UR44][R16.64+0x98] ;  /* 0x0000982c100a7980 */ /* 0x000f22000c101b00 */
[----:B--2---:R-:W-:-:S02]  /*11270*/  IMAD R2, R3, 0x200, R6 ;  /* 0x0000020003027824 */ /* 0x004fc400078e0206 */
[----:B------:R-:W-:Y:S01]  /*11280*/  IMAD.MOV.U32 R3, RZ, RZ, R7 ;  /* 0x000000ffff037224 */ /* 0x000fe200078e0007 */
[----:B------:R-:W2:Y:S02]  /*11290*/  LD.E R18, desc[UR44][R16.64+0x54] ;  /* 0x0000542c10127980 */ /* 0x000ea4000c101900 */
[C---:B------:R-:W-:Y:S02]  /*112a0*/  R2UR UR6, R2.reuse ;  /* 0x00000000020672ca */ /* 0x040fe400000e0000 */
[----:B------:R-:W-:Y:S01]  /*112b0*/  R2UR UR7, R3 ;  /* 0x00000000030772ca */ /* 0x000fe200000e0000 */
[----:B------:R0:W-:Y:S01]  /*112c0*/  ST.E desc[UR44][R16.64+0x80], RZ ;  /* 0x000080ff10007985 */ /* 0x0001e2000c10192c */
[----:B------:R-:W-:Y:S01]  /*112d0*/  WARPGROUP.ARRIVE ;  /* 0x00000000000079c5 */ /* 0x000fe20000000000 */
[----:B------:R-:W-:Y:S02]  /*112e0*/  VIADD R6, R2, 0x2 ;  /* 0x0000000202067836 */ /* 0x000fe40000000000 */
[----:B------:R-:W-:Y:S01]  /*112f0*/  IMAD.MOV.U32 R13, RZ, RZ, 0x1 ;  /* 0x00000001ff0d7424 */ /* 0x000fe200078e00ff */
[----:B---3--:R-:W-:-:S02]  /*11300*/  R2UR UR4, R14 ;  /* 0x000000000e0472ca */ /* 0x008fc400000e0000 */
[----:B------:R-:W-:-:S13]  /*11310*/  R2UR UR5, R15 ;  /* 0x000000000f0572ca */ /* 0x000fda00000e0000 */
[----:B------:R-:W-:Y:S01]  /*11320*/  HGMMA.64x64x16.F32 R24, gdesc[UR4], RZ, !UPT, gsb0 ;  /* 0x00e00000041879f0 */ /* 0x000fe2000c0008ff */
[----:B----4-:R-:W-:Y:S01]  /*11330*/  VIADD R4, R4, 0x2 ;  /* 0x0000000204047836 */ /* 0x010fe20000000000 */
[----:B------:R-:W-:Y:S02]  /*11340*/  R2UR UR6, R6 ;  /* 0x00000000060672ca */ /* 0x000fe400000e0000 */
[----:B------:R-:W-:Y:S02]  /*11350*/  R2UR UR7, R7 ;  /* 0x00000000070772ca */ /* 0x000fe400000e0000 */
[----:B------:R-:W-:Y:S02]  /*11360*/  R2UR UR4, R4 ;  /* 0x00000000040472ca */ /* 0x000fe400000e0000 */
[----:B------:R-:W-:Y:S01]  /*11370*/  R2UR UR5, R5 ;  /* 0x00000000050572ca */ /* 0x000fe200000e0000 */
[----:B------:R-:W-:Y:S02]  /*11380*/  WARPGROUP.DEPBAR.LE gsb0, 0x0 ;  /* 0x00008000000079c5 */ /* 0x000fe40000010000 */
[----:B------:R0:W5:Y:S04]  /*11390*/  LD.E R14, desc[UR44][R16.64+0x1e8] ;  /* 0x0001e82c100e7980 */ /* 0x000168000c101900 */
[----:B------:R0:W5:Y:S04]  /*113a0*/  LD.E R15, desc[UR44][R16.64+0x1ec] ;  /* 0x0001ec2c100f7980 */ /* 0x000168000c101900 */
[----:B------:R0:W-:Y:S01]  /*113b0*/  ST.E desc[UR44][R16.64+0x80], R13 ;  /* 0x0000800d10007985 */ /* 0x0001e2000c10192c */
[----:B------:R-:W-:-:S06]  /*113c0*/  WARPGROUP.ARRIVE ;  /* 0x00000000000079c5 */ /* 0x000fcc0000000000 */
[----:B------:R-:W-:Y:S01]  /*113d0*/  HGMMA.64x64x16.F32 R24, gdesc[UR4], R24, gsb0 ;  /* 0x00e00000041879f0 */ /* 0x000fe20008000818 */
[----:B------:R-:W-:Y:S02]  /*113e0*/  VIADD R4, R8, 0x4 ;  /* 0x0000000408047836 */ /* 0x000fe40000000000 */
[----:B------:R-:W-:Y:S02]  /*113f0*/  VIADD R6, R2, 0x4 ;  /* 0x0000000402067836 */ /* 0x000fe40000000000 */
[----:B------:R-:W-:Y:S01]  /*11400*/  IMAD.MOV.U32 R5, RZ, RZ, R9 ;  /* 0x000000ffff057224 */ /* 0x000fe200078e0009 */
[----:B------:R-:W-:Y:S02]  /*11410*/  R2UR UR7, R7 ;  /* 0x00000000070772ca */ /* 0x000fe400000e0000 */
[----:B------:R-:W-:Y:S02]  /*11420*/  R2UR UR6, R6 ;  /* 0x00000000060672ca */ /* 0x000fe400000e0000 */
[----:B------:R-:W-:-:S02]  /*11430*/  R2UR UR4, R4 ;  /* 0x00000000040472ca */ /* 0x000fc400000e0000 */
[----:B------:R-:W-:Y:S01]  /*11440*/  R2UR UR5, R5 ;  /* 0x00000000050572ca */ /* 0x000fe200000e0000 */
[----:B------:R-:W-:Y:S02]  /*11450*/  WARPGROUP.DEPBAR.LE gsb0, 0x0 ;  /* 0x00008000000079c5 */ /* 0x000fe40000010000 */
[----:B------:R0:W-:Y:S01]  /*11460*/  ST.E desc[UR44][R16.64+0x80], R13 ;  /* 0x0000800d10007985 */ /* 0x0001e2000c10192c */
[----:B------:R-:W-:-:S09]  /*11470*/  WARPGROUP.ARRIVE ;  /* 0x00000000000079c5 */ /* 0x000fd20000000000 */
        /* <DEDUP_REMOVED lines=20> */
.L_x_6936:
[----:B------:R-:W-:Y:S05]  /*115c0*/  BSYNC B0 ;  /* 0x0000000000007941 */ /* 0x000fea0003800000 */
.L_x_6935:
        /* <DEDUP_REMOVED lines=13> */
.L_x_6938:
[----:B------:R-:W-:Y:S05]  /*116a0*/  BSYNC B0 ;  /* 0x0000000000007941 */ /* 0x000fea0003800000 */
.L_x_6937:
        /* <DEDUP_REMOVED lines=8> */
.L_x_6940:
[----:B------:R-:W-:Y:S05]  /*11730*/  BSYNC B0 ;  /* 0x0000000000007941 */ /* 0x000fea0003800000 */
.L_x_6939:
[----:B------:R-:W2:Y:S04]  /*11740*/  LD.E R6, desc[UR44][R16.64+0x88] ;  /* 0x0000882c10067980 */ /* 0x000ea8000c101900 */
[----:B------:R-:W3:Y:S04]  /*11750*/  LD.E R7, desc[UR44][R16.64+0x1e8] ;  /* 0x0001e82c10077980 */ /* 0x000ee8000c101900 */
[----:B------:R-:W3:Y:S04]  /*11760*/  LD.E.64 R2, desc[UR44][R16.64+0xb8] ;  /* 0x0000b82c10027980 */ /* 0x000ee8000c101b00 */
[----:B-1---5:R-:W4:Y:S04]  /*11770*/  LD.E.64 R4, desc[UR44][R16.64+0xb0] ;  /* 0x0000b02c10047980 */ /* 0x022f28000c101b00 */
        /* <DEDUP_REMOVED lines=212> */
[----:B------:R-:W-:Y:S02]  /*124c0*/  VIADD R10, R2, 0x800 ;  /* 0x00000800020a7836 */ /* 0x000fe40000000000 */
[----:B------:R-:W-:Y:S01]  /*124d0*/  IMAD.MOV.U32 R7, RZ, RZ, R3 ;  /* 0x000000ffff077224 */ /* 0x000fe200078e0003 */
[----:B------:R-:W-:Y:S02]  /*124e0*/  UMOV UR4, 0x1 ;  /* 0x0000000100047882 */ /* 0x000fe40000000000 */
[----:B------:R-:W-:Y:S02]  /*124f0*/  UISETP.NE.U32.AND UP0, UPT, UR4, URZ, UPT ;  /* 0x0000003f0400728c */ /* 0x000fe4000bf05070 */
[----:B------:R-:W-:Y:S02]  /*12500*/  R2UR UR11, R7 ;  /* 0x00000000070b72ca */ /* 0x000fe400000e0000 */
[----:B-1----:R-:W-:-:S04]  /*12510*/  ISETP.GT.AND P1, PT, R4, 0x7f, PT ;  /* 0x0000007f0400780c */ /* 0x002fc80003f24270 */
        /* <DEDUP_REMOVED lines=154> */
[----:B------:R-:W1:Y:S01]  /*12ec0*/  S2R R21, SR_TID.X ;  /* 0x0000000000157919 */ /* 0x000e620000002100 */
        /* <DEDUP_REMOVED lines=9> */
[----:B------:R-:W-:Y:S01]  /*12f60*/  IMAD.IADD R4, R4, 0x1, R5 ;  /* 0x0000000104047824 */ /* 0x000fe200078e0205 */
[----:B-1----:R-:W-:-:S04]  /*12f70*/  LOP3.LUT R14, R21, 0x7f, RZ, 0xc0, !PT ;  /* 0x0000007f150e7812 */ /* 0x002fc800078ec0ff */
[----:B------:R-:W-:Y:S02]  /*12f80*/  LOP3.LUT R7, R4, 0xe06, RZ, 0xc0, !PT ;  /* 0x00000e0604077812 */ /* 0x000fe400078ec0ff */
[----:B------:R-:W-:Y:S01]  /*12f90*/  ISETP.NE.AND P0, PT, R14, RZ, PT ;  /* 0x000000ff0e00720c */ /* 0x000fe20003f05270 */
[----:B----4-:R-:W-:Y:S02]  /*12fa0*/  IMAD.MOV.U32 R5, RZ, RZ, R59 ;  /* 0x000000ffff057224 */ /* 0x010fe400078e003b */
[----:B------:R-:W-:Y:S02]  /*12fb0*/  IMAD.IADD R4, R7, 0x1, R58 ;  /* 0x0000000107047824 */ /* 0x000fe400078e023a */
[----:B------:R-:W-:Y:S02]  /*12fc0*/  IMAD.IADD R6, R2, 0x1, R7 ;  /* 0x0000000102067824 */ /* 0x000fe400078e0207 */
[----:B------:R-:W-:Y:S01]  /*12fd0*/  IMAD.MOV.U32 R7, RZ, RZ, R3 ;  /* 0x000000ffff077224 */ /* 0x000fe200078e0003 */
[----:B------:R-:W-:-:S02]  /*12fe0*/  R2UR UR4, R4 ;  /* 0x00000000040472ca */ /* 0x000fc400000e0000 */
[----:B------:R-:W-:Y:S02]  /*12ff0*/  R2UR UR6, R6 ;  /* 0x00000000060672ca */ /* 0x000fe400000e0000 */
[----:B------:R-:W-:Y:S02]  /*13000*/  R2UR UR7, R7 ;  /* 0x00000000070772ca */ /* 0x000fe400000e0000 */
[----:B------:R-:W-:Y:S01]  /*13010*/  R2UR UR5, R5 ;  /* 0x00000000050572ca */ /* 0x000fe200000e0000 */
[----:B------:R-:W-:Y:S02]  /*13020*/  WARPGROUP.DEPBAR.LE gsb0, 0x0 ;  /* 0x00008000000079c5 */ /* 0x000fe40000010000 */
        /* <DEDUP_REMOVED lines=69> */
[----:B------:R-:W4:Y:S04]  /*13480*/  LDL.64 R2, [R1+0x110] ;  /* 0x0001100001027983 */ /* 0x000f280000100a00 */
[----:B------:R-:W3:Y:S04]  /*13490*/  LDL R18, [R1+0x70] ;  /* 0x0000700001127983 */ /* 0x000ee80000100800 */
[----:B------:R-:W3:Y:S04]  /*134a0*/  LDL R19, [R1+0x118] ;  /* 0x0001180001137983 */ /* 0x000ee80000100800 */
[----:B------:R-:W3:Y:S04]  /*134b0*/  LDL.128 R8, [R1+0x100] ;  /* 0x0001000001087983 */ /* 0x000ee80000100c00 */
[----:B------:R-:W3:Y:S04]  /*134c0*/  LDL.128 R4, [R1+0xf0] ;  /* 0x0000f00001047983 */ /* 0x000ee80000100c00 */
[----:B--2---:R-:W1:Y:S01]  /*134d0*/  LD.E R21, desc[UR44][R56.64] ;  /* 0x0000002c38157980 */ /* 0x004e62000c101900 */
[----:B----4-:R-:W-:-:S02]  /*134e0*/  ISETP.NE.AND P1, PT, R2, 0x1, PT ;  /* 0x000000010200780c */ /* 0x010fc40003f25270 */
[----:B---3--:R-:W-:Y:S01]  /*134f0*/  ISETP.GE.AND P2, PT, R9, 0x1, PT ;  /* 0x000000010900780c */ /* 0x008fe20003f46270 */
[----:B------:R-:W-:Y:S01]  /*13500*/  BSSY B0, `(.L_x_6942) ;  /* 0x0000079000007945 */ /* 0x000fe20003800000 */
[-C--:B-1----:R-:W-:Y:S01]  /*13510*/  FMUL.FTZ R14, R27, R21.reuse ;  /* 0x000000151b0e7220 */ /* 0x082fe20000410000 */
[----:B------:R-:W-:Y:S01]  /*13520*/  SHF.R.S32.HI R27, RZ, 0x1f, R58 ;  /* 0x0000001fff1b7819 */ /* 0x000fe2000001143a */
[-C--:B------:R-:W-:Y:S01]  /*13530*/  FMUL.FTZ R15, R24, R21.reuse ;  /* 0x00000015180f7220 */ /* 0x080fe20000410000 */
[----:B------:R-:W-:Y:S02]  /*13540*/  FMUL.FTZ R29, R29, R21 ;  /* 0x000000151d1d7220 */ /* 0x000fe40000410000 */
[----:B------:R-:W-:Y:S02]  /*13550*/  LEA.HI R24, R27, R58, RZ, 0x7 ;  /* 0x0000003a1b187211 */ /* 0x000fe400078f38ff */
[----:B------:R1:W2:Y:S02]  /*13560*/  MUFU.TANH R59, R29 ;  /* 0x0000001d003b7308 */ /* 0x0002a40000002400 */
[----:B-1----:R-:W-:-:S05]  /*13570*/  LOP3.LUT R29, R24, 0xffffff80, RZ, 0xc0, !PT ;  /* 0xffffff80181d7812 */ /* 0x002fca00078ec0ff */
[----:B------:R-:W-:Y:S02]  /*13580*/  IMAD.IADD R29, R58, 0x1, -R29 ;  /* 0x000000013a1d7824 */ /* 0x000fe400078e0a1d */
[-C--:B0-----:R-:W-:Y:S01]  /*13590*/  FMUL.FTZ R13, R26, R21.reuse ;  /* 0x000000151a0d7220 */ /* 0x081fe20000410000 */
[----:B------:R-:W-:Y:S02]  /*135a0*/  FMUL.FTZ R57, R31, R21 ;  /* 0x000000151f397220 */ /* 0x000fe40000410000 */
[----:B------:R-:W-:Y:S02]  /*135b0*/  SHF.R.S32.HI R24, RZ, 0x1f, R29 ;  /* 0x0000001fff187819 */ /* 0x000fe4000001141d */
[----:B------:R-:W-:Y:S02]  /*135c0*/  LEA.HI R31, R27, R58, RZ, 0x2 ;  /* 0x0000003a1b1f7211 */ /* 0x000fe400078f10ff */
[----:B------:R-:W-:Y:S01]  /*135d0*/  LEA.HI R26, R24, R29, RZ, 0x2 ;  /* 0x0000001d181a7211 */ /* 0x000fe200078f10ff */
[----:B------:R-:W-:Y:S01]  /*135e0*/  FMUL.FTZ R56, R30, R21 ;  /* 0x000000151e387220 */ /* 0x000fe20000410000 */
[----:B------:R-:W-:-:S02]  /*135f0*/  LOP3.LUT R31, R31, 0xfffffffc, RZ, 0xc0, !PT ;  /* 0xfffffffc1f1f7812 */ /* 0x000fc400078ec0ff */
[--C-:B------:R-:W-:Y:S02]  /*13600*/  SHF.R.S32.HI R27, RZ, 0x2, R26.reuse ;  /* 0x00000002ff1b7819 */ /* 0x100fe4000001141a */
[----:B------:R-:W-:Y:S01]  /*13610*/  SHF.R.S32.HI R30, RZ, 0x1f, R26 ;  /* 0x0000001fff1e7819 */ /* 0x000fe2000001141a */
[----:B------:R-:W-:Y:S01]  /*13620*/  FMUL.FTZ R32, R32, R21 ;  /* 0x0000001520207220 */ /* 0x000fe20000410000 */
[----:B------:R-:W-:Y:S02]  /*13630*/  IMAD.IADD R58, R58, 0x1, -R31 ;  /* 0x000000013a3a7824 */ /* 0x000fe400078e0a1f */
[----:B------:R-:W-:Y:S02]  /*13640*/  LEA.HI R30, R30, R27, RZ, 0x3 ;  /* 0x0000001b1e1e7211 */ /* 0x000fe400078f18ff */
[----:B------:R-:W-:Y:S01]  /*13650*/  LEA.HI R24, R24, R29, RZ, 0x5 ;  /* 0x0000001d18187211 */ /* 0x000fe200078f28ff */
[----:B------:R0:W1:Y:S01]  /*13660*/  MUFU.TANH R60, R32 ;  /* 0x00000020003c7308 */ /* 0x0000620000002400 */
[----:B------:R-:W-:-:S02]  /*13670*/  LOP3.LUT R30, R30, 0xfffffff8, RZ, 0xc0, !PT ;  /* 0xfffffff81e1e7812 */ /* 0x000fc400078ec0ff */
[----:B------:R-:W-:-:S03]  /*13680*/  SHF.R.S32.HI R31, RZ, 0x5, R24 ;  /* 0x00000005ff1f7819 */ /* 0x000fc60000011418 */
[----:B------:R-:W-:Y:S01]  /*13690*/  IMAD.IADD R30, R27, 0x1, -R30 ;  /* 0x000000011b1e7824 */ /* 0x000fe200078e0a1e */
[----:B0-----:R-:W-:Y:S01]  /*136a0*/  LEA.HI R32, R58, R58, RZ, 0x1 ;  /* 0x0000003a3a207211 */ /* 0x001fe200078f08ff */
[----:B------:R-:W-:-:S03]  /*136b0*/  IMAD R31, R18, 0x4, R31 ;  /* 0x00000004121f7824 */ /* 0x000fc600078e021f */
[----:B------:R-:W-:Y:S01]  /*136c0*/  LOP3.LUT R27, R32, 0x1ffffffe, RZ, 0xc0, !PT ;  /* 0x1ffffffe201b7812 */ /* 0x000fe200078ec0ff */
[----:B------:R-:W-:-:S04]  /*136d0*/  IMAD.U32 R30, R31, 0x10, R30 ;  /* 0x000000101f1e7824 */ /* 0x000fc800078e001e */
[----:B------:R-:W-:-:S04]  /*136e0*/  IMAD.IADD R27, R58, 0x1, -R27 ;  /* 0x000000013a1b7824 */ /* 0x000fc800078e0a1b */
[----:B------:R-:W-:-:S04]  /*136f0*/  IMAD R32, R27, 0x8, R30 ;  /* 0x000000081b207824 */ /* 0x000fc800078e021e */
[----:B------:R-:W-:-:S04]  /*13700*/  @P1 IMAD.HI.U32 R2, R32, R3, RZ ;  /* 0x0000000320021227 */ /* 0x000fc800078e00ff */
[----:B------:R-:W-:Y:S01]  /*13710*/  FMUL.FTZ R38, R38, R21 ;  /* 0x0000001526267220 */ /* 0x000fe20000410000 */
[----:B------:R-:W-:-:S03]  /*13720*/  @P1 SHF.R.U32.HI R32, RZ, R19, R2 ;  /* 0x00000013ff201219 */ /* 0x000fc60000011602 */
[----:B------:R0:W3:Y:S01]  /*13730*/  MUFU.TANH R64, R38 ;  /* 0x0000002600407308 */ /* 0x0000e20000002400 */
[----:B------:R-:W-:Y:S01]  /*13740*/  LOP3.LUT R26, R26, 0x7ffffffc, RZ, 0xc0, !PT ;  /* 0x7ffffffc1a1a7812 */ /* 0x000fe200078ec0ff */
[----:B------:R-:W-:Y:S01]  /*13750*/  FMUL.FTZ R36, R36, R21 ;  /* 0x0000001524247220 */ /* 0x000fe20000410000 */
[----:B------:R-:W4:Y:S01]  /*13760*/  SHFL.IDX PT, R24, R32, RZ, 0x1c1f ;  /* 0x001c1fff20187589 */ /* 0x000f2200000e0000 */
[----:B0-----:R-:W-:-:S04]  /*13770*/  IMAD.SHL.U32 R38, R0, 0x40, RZ ;  /* 0x0000004000267824 */ /* 0x001fc800078e00ff */
[----:B------:R0:W1:Y:S01]  /*13780*/  MUFU.TANH R63, R36 ;  /* 0x00000024003f7308 */ /* 0x0000620000002400 */
[----:B------:R-:W-:Y:S02]  /*13790*/  IMAD.IADD R2, R29, 0x1, -R26 ;  /* 0x000000011d027824 */ /* 0x000fe400078e0a1a */
[-C--:B------:R-:W-:Y:S01]  /*137a0*/  FMUL.FTZ R25, R25, R21.reuse ;  /* 0x0000001519197220 */ /* 0x080fe20000410000 */
[----:B------:R-:W-:Y:S01]  /*137b0*/  IADD3 R3, -R38, 0x1, RZ ;  /* 0x0000000126037810 */ /* 0x000fe20007ffe1ff */
        /* <DEDUP_REMOVED lines=22> */
[----:B------:R-:W-:Y:S01]  /*13920*/  IMAD R3, R2, -0x2, R3 ;  /* 0xfffffffe02037824 */ /* 0x000fe200078e0203 */
[----:B------:R-:W0:Y:S04]  /*13930*/  MUFU.TANH R15, R15 ;  /* 0x0000000f000f7308 */ /* 0x000e280000002400 */
[----:B------:R-:W-:-:S04]  /*13940*/  IADD3 R18, -R4, R3, R5 ;  /* 0x0000000304127210 */ /* 0x000fc80007ffe105 */
[----:B------:R-:W0:Y:S01]  /*13950*/  MUFU.TANH R25, R25 ;  /* 0x0000001900197308 */ /* 0x000e220000002400 */
[----:B------:R-:W-:-:S07]  /*13960*/  LOP3.LUT R3, RZ, R6, RZ, 0x33, !PT ;  /* 0x00000006ff037212 */ /* 0x000fce00078e33ff */
        /* <DEDUP_REMOVED lines=27> */
[----:B------:R2:W0:Y:S01]  /*13b20*/  MUFU.TANH R65, R39 ;  /* 0x0000002700417308 */ /* 0x0004220000002400 */
[----:B----4-:R-:W-:Y:S02]  /*13b30*/  IMAD.IADD R3, R55, 0x1, R24 ;  /* 0x0000000137037824 */ /* 0x010fe400078e0218 */
[----:B--2---:R-:W-:-:S04]  /*13b40*/  IMAD.IADD R39, R18, 0x1, R7 ;  /* 0x0000000112277824 */ /* 0x004fc800078e0207 */
[----:B------:R-:W-:Y:S01]  /*13b50*/  IMAD.IADD R6, R39, 0x1, R24 ;  /* 0x0000000127067824 */ /* 0x000fe200078e0218 */
[----:B-1-3--:R-:W-:Y:S06]  /*13b60*/  @!P2 BRA `(.L_x_6943) ;  /* 0x000000000048a947 */ /* 0x00afec0003800000 */
[----:B------:R-:W-:Y:S01]  /*13b70*/  IADD3 R7, -R4, R5, R24 ;  /* 0x0000000504077210 */ /* 0x000fe20007ffe118 */
[----:B------:R-:W-:Y:S03]  /*13b80*/  BSSY B1, `(.L_x_6944) ;  /* 0x000000c000017945 */ /* 0x000fe60003800000 */
[----:B------:R-:W-:-:S13]  /*13b90*/  ISETP.GT.AND P1, PT, R7, -0x1, PT ;  /* 0xffffffff0700780c */ /* 0x000fda0003f24270 */
[----:B------:R-:W-:Y:S05]  /*13ba0*/  @P1 BRA `(.L_x_6945) ;  /* 0x0000000000181947 */ /* 0x000fea0003800000 */
[----:B------:R-:W-:Y:S02]  /*13bb0*/  ISETP.NE.AND P1, PT, R9, 0x1, PT ;  /* 0x000000010900780c */ /* 0x000fe40003f25270 */
[----:B------:R-:W-:-:S11]  /*13bc0*/  LOP3.LUT R7, RZ, R7, RZ, 0x33, !PT ;  /* 0x00000007ff077212 */ /* 0x000fd600078e33ff */
[----:B------:R-:W-:-:S05]  /*13bd0*/  @P1 IMAD.HI.U32 R8, R7, R10, RZ ;  /* 0x0000000a07081227 */ /* 0x000fca00078e00ff */
[----:B------:R-:W-:-:S04]  /*13be0*/  @P1 SHF.R.U32.HI R7, RZ, R11, R8 ;  /* 0x0000000bff071219 */ /* 0x000fc80000011608 */
[----:B------:R-:W-:Y:S01]  /*13bf0*/  LOP3.LUT R7, RZ, R7, RZ, 0x33, !PT ;  /* 0x00000007ff077212 */ /* 0x000fe200078e33ff */
[----:B------:R-:W-:Y:S06]  /*13c00*/  BRA `(.L_x_6946) ;  /* 0x00000000000c7947 */ /* 0x000fec0003800000 */
.L_x_6945:
[----:B------:R-:W-:-:S13]  /*13c10*/  ISETP.NE.AND P1, PT, R9, 0x1, PT ;  /* 0x000000010900780c */ /* 0x000fda0003f25270 */
[----:B------:R-:W-:-:S05]  /*13c20*/  @P1 IMAD.HI.U32 R8, R7, R10, RZ ;  /* 0x0000000a07081227 */ /* 0x000fca00078e00ff */
[----:B------:R-:W-:-:S07]  /*13c30*/  @P1 SHF.R.U32.HI R7, RZ, R11, R8 ;  /* 0x0000000bff071219 */ /* 0x000fce0000011608 */
.L_x_6946:
[----:B------:R-:W-:Y:S05]  /*13c40*/  BSYNC B1 ;  /* 0x0000000000017941 */ /* 0x000fea0003800000 */
.L_x_6944:
[----:B------:R-:W-:-:S04]  /*13c50*/  IMAD R7, R7, R9, -R38 ;  /* 0x0000000907077224 */ /* 0x000fc800078e0a26 */
[----:B------:R-:W-:-:S05]  /*13c60*/  IMAD R8, R2, -0x2, R7 ;  /* 0xfffffffe02087824 */ /* 0x000fca00078e0207 */
[----:B------:R-:W-:Y:S02]  /*13c70*/  VIMNMX R3, R3, R8, !PT ;  /* 0x0000000803037248 */ /* 0x000fe40007fe0100 */
[----:B------:R-:W-:-:S07]  /*13c80*/  VIADDMNMX R6, R8, R9, R6, PT ;  /* 0x0000000908067246 */ /* 0x000fce0003800106 */
.L_x_6943:
[----:B------:R-:W-:Y:S05]  /*13c90*/  BSYNC B0 ;  /* 0x0000000000007941 */ /* 0x000fea0003800000 */
.L_x_6942:
[C---:B------:R-:W-:Y:S01]  /*13ca0*/  ISETP.GE.AND P1, PT, R58.reuse, 0x9, PT ;  /* 0x000000093a00780c */ /* 0x040fe20003f26270 */
[----:B------:R-:W1:Y:S01]  /*13cb0*/  SHFL.IDX PT, R32, R32, 0x1, 0x1c1f ;  /* 0x003c1f0020207f89 */ /* 0x000e6200000e0000 */
[----:B------:R-:W-:Y:S01]  /*13cc0*/  ISETP.GE.AND P2, PT, R58, 0x2, PT ;  /* 0x000000023a00780c */ /* 0x000fe20003f46270 */
[----:B------:R-:W-:Y:S01]  /*13cd0*/  BSSY B0, `(.L_x_6947) ;  /* 0x0000060000007945 */ /* 0x000fe20003800000 */
[----:B------:R-:W-:Y:S02]  /*13ce0*/  P2R R67, PR, RZ, 0x2 ;  /* 0x00000002ff437803 */ /* 0x000fe40000000000 */
[----:B------:R-:W-:Y:S02]  /*13cf0*/  ISETP.GT.AND P1, PT, R3, 0x8, !P1 ;  /* 0x000000080300780c */ /* 0x000fe40004f24270 */
[----:B------:R-:W-:Y:S02]  /*13d00*/  P2R R66, PR, RZ, 0x4 ;  /* 0x00000004ff427803 */ /* 0x000fe40000000000 */
[----:B------:R-:W-:-:S02]  /*13d10*/  ISETP.LT.OR P1, PT, R6, 0x9, P1 ;  /* 0x000000090600780c */ /* 0x000fc40000f21670 */
[C---:B------:R-:W-:Y:S02]  /*13d20*/  ISETP.GT.AND P2, PT, R3.reuse, 0x1, !P2 ;  /* 0x000000010300780c */ /* 0x040fe40005744270 */
[----:B------:R-:W-:Y:S02]  /*13d30*/  ISETP.GE.AND P3, PT, R58, 0xa, PT ;  /* 0x0000000a3a00780c */ /* 0x000fe40003f66270 */
[----:B0-----:R-:W-:Y:S02]  /*13d40*/  FSEL R33, R28, -INF , !P1 ;  /* 0xff8000001c217808 */ /* 0x001fe40004800000 */
[----:B------:R-:W-:Y:S02]  /*13d50*/  ISETP.LT.OR P2, PT, R6, 0x2, P2 ;  /* 0x000000020600780c */ /* 0x000fe40001741670 */
[----:B------:R-:W-:Y:S02]  /*13d60*/  ISETP.GT.AND P1, PT, R3, 0x9, !P3 ;  /* 0x000000090300780c */ /* 0x000fe40005f24270 */
[----:B------:R-:W-:-:S02]  /*13d70*/  FSEL R35, R25, -INF , !P2 ;  /* 0xff80000019237808 */ /* 0x000fc40005000000 */
[----:B------:R-:W-:Y:S01]  /*13d80*/  ISETP.LT.OR P1, PT, R6, 0xa, P1 ;  /* 0x0000000a0600780c */ /* 0x000fe20000f21670 */
[----:B-1----:R-:W-:Y:S01]  /*13d90*/  IMAD.IADD R8, R55, 0x1, R32 ;  /* 0x0000000137087824 */ /* 0x002fe200078e0220 */
        /* <DEDUP_REMOVED lines=75> */
.L_x_6950:
[----:B------:R-:W-:-:S13]  /*14250*/  ISETP.NE.AND P6, PT, R9, 0x1, PT ;  /* 0x000000010900780c */ /* 0x000fda0003fc5270 */
[----:B------:R-:W-:-:S05]  /*14260*/  @P6 IMAD.HI.U32 R10, R4, R10, RZ ;  /* 0x0000000a040a6227 */ /* 0x000fca00078e00ff */
[----:B------:R-:W-:-:S07]  /*14270*/  @P6 SHF.R.U32.HI R4, RZ, R11, R10 ;  /* 0x0000000bff046219 */ /* 0x000fce000001160a */
.L_x_6951:
[----:B------:R-:W-:Y:S05]  /*14280*/  BSYNC B1 ;  /* 0x0000000000017941 */ /* 0x000fea0003800000 */
.L_x_6949:
[----:B------:R-:W-:-:S04]  /*14290*/  IMAD R3, R4, R9, -R38 ;  /* 0x0000000904037224 */ /* 0x000fc800078e0a26 */
[----:B------:R-:W-:-:S05]  /*142a0*/  IMAD R3, R2, -0x2, R3 ;  /* 0xfffffffe02037824 */ /* 0x000fca00078e0203 */
[----:B------:R-:W-:Y:S02]  /*142b0*/  VIADDMNMX R6, R3, R9, R6, PT ;  /* 0x0000000903067246 */ /* 0x000fe40003800106 */
[----:B------:R-:W-:-:S07]  /*142c0*/  VIMNMX R8, R8, R3, !PT ;  /* 0x0000000308087248 */ /* 0x000fce0007fe0100 */
.L_x_6948:
[----:B------:R-:W-:Y:S05]  /*142d0*/  BSYNC B0 ;  /* 0x0000000000007941 */ /* 0x000fea0003800000 */
.L_x_6947:
        /* <DEDUP_REMOVED lines=41> */
[C---:B------:R-:W-:Y:S02]  /*14570*/  ISETP.GT.AND P5, PT, R8.reuse, 0x28, !P6 ;  /* 0x000000280800780c */ /* 0x040fe400077a4270 */
[----:B------:R-:W-:Y:S02]  /*14580*/  ISETP.GT.AND P1, PT, R8, 0x29, !P1 ;  /* 0x000000290800780c */ /* 0x000fe40004f24270 */
[----:B------:R-:W-:Y:S02]  /*14590*/  ISETP.LT.OR P5, PT, R6, 0x29, P5 ;  /* 0x000000290600780c */ /* 0x000fe40002fa1670 */
[----:B------:R-:W-:Y:S02]  /*145a0*/  ISETP.GT.AND P2, PT, R8, 0x30, !P2 ;  /* 0x000000300800780c */ /* 0x000fe40005744270 */
[----:B------:R-:W-:-:S02]  /*145b0*/  FSEL R9, R46, -INF , !P5 ;  /* 0xff8000002e097808 */ /* 0x000fc40006800000 */
[----:B------:R-:W-:Y:S02]  /*145c0*/  ISETP.LT.OR P1, PT, R6, 0x2a, P1 ;  /* 0x0000002a0600780c */ /* 0x000fe40000f21670 */
[----:B------:R-:W-:Y:S02]  /*145d0*/  ISETP.GT.AND P3, PT, R8, 0x31, !P3 ;  /* 0x000000310800780c */ /* 0x000fe40005f64270 */
[----:B------:R-:W-:Y:S02]  /*145e0*/  ISETP.LT.OR P2, PT, R6, 0x31, P2 ;  /* 0x000000310600780c */ /* 0x000fe40001741670 */
[----:B------:R-:W-:Y:S02]  /*145f0*/  FSEL R52, R36, -INF , !P1 ;  /* 0xff80000024347808 */ /* 0x000fe40004800000 */
[----:B------:R-:W-:Y:S02]  /*14600*/  ISETP.NE.AND P6, PT, R41, RZ, PT ;  /* 0x000000ff2900720c */ /* 0x000fe40003fc5270 */
[----:B------:R-:W-:-:S02]  /*14610*/  ISETP.GT.AND P4, PT, R8, 0x38, !P4 ;  /* 0x000000380800780c */ /* 0x000fc40006784270 */
[----:B------:R-:W-:Y:S02]  /*14620*/  ISETP.LT.OR P3, PT, R6, 0x32, P3 ;  /* 0x000000320600780c */ /* 0x000fe40001f61670 */
[----:B------:R-:W-:Y:S02]  /*14630*/  FSEL R50, R50, -INF , !P2 ;  /* 0xff80000032327808 */ /* 0x000fe40005000000 */
[----:B------:R-:W-:Y:S02]  /*14640*/  ISETP.GT.AND P1, PT, R8, 0x39, !P6 ;  /* 0x000000390800780c */ /* 0x000fe40007724270 */
[C---:B------:R-:W-:Y:S02]  /*14650*/  ISETP.LT.OR P4, PT, R6.reuse, 0x39, P4 ;  /* 0x000000390600780c */ /* 0x040fe40002781670 */
[----:B------:R-:W-:Y:S01]  /*14660*/  FSEL R56, R51, -INF , !P3 ;  /* 0xff80000033387808 */ /* 0x000fe20005800000 */
[----:B------:R-:W-:Y:S01]  /*14670*/  UIADD3 UR4, UP0, UR37, 0x200, URZ ;  /* 0x0000020025047890 */ /* 0x000fe2000ff1e03f */
[----:B------:R-:W-:-:S02]  /*14680*/  ISETP.LT.OR P1, PT, R6, 0x3a, P1 ;  /* 0x0000003a0600780c */ /* 0x000fc40000f21670 */
[----:B------:R-:W-:Y:S01]  /*14690*/  FSEL R54, R54, -INF , !P4 ;  /* 0xff80000036367808 */ /* 0x000fe20006000000 */
[----:B------:R-:W-:Y:S02]  /*146a0*/  ULOP3.LUT UR4, UR4, 0x4, URZ, 0xfc, !UPT ;  /* 0x0000000404047892 */ /* 0x000fe4000f8efc3f */
[----:B------:R-:W-:Y:S01]  /*146b0*/  UIADD3.X UR5, URZ, UR36, URZ, UP0, !UPT ;  /* 0x000000243f057290 */ /* 0x000fe200087fe43f */
        /* <DEDUP_REMOVED lines=31> */
[----:B------:R-:W-:-:S04]  /*148b0*/  FMNMX.FTZ R4, R52, R4, !PT ;  /* 0x0000000434047209 */ /* 0x000fc80007810000 */
[----:B------:R-:W-:-:S04]  /*148c0*/  FMNMX.FTZ R4, R50, R4, !PT ;  /* 0x0000000432047209 */ /* 0x000fc80007810000 */
[----:B------:R-:W-:-:S04]  /*148d0*/  FMNMX.FTZ R4, R56, R4, !PT ;  /* 0x0000000438047209 */ /* 0x000fc80007810000 */
[----:B------:R-:W-:Y:S01]  /*148e0*/  FMNMX.FTZ R41, R54, R4, !PT ;  /* 0x0000000436297209 */ /* 0x000fe20007810000 */
[----:B------:R-:W-:Y:S02]  /*148f0*/  IMAD.U32 R4, RZ, RZ, UR4 ;  /* 0x00000004ff047e24 */ /* 0x000fe4000f8e00ff */
[----:B------:R-:W-:Y:S01]  /*14900*/  IMAD.U32 R5, RZ, RZ, UR5 ;  /* 0x00000005ff057e24 */ /* 0x000fe2000f8e00ff */
        /* <DEDUP_REMOVED lines=43> */
.L_x_6953:
[----:B------:R-:W-:Y:S05]  /*14bc0*/  BSYNC B0 ;  /* 0x0000000000007941 */ /* 0x000fea0003800000 */
.L_x_6952:
        /* <DEDUP_REMOVED lines=8> */
[----:B------:R-:W3:Y:S04]  /*14c50*/  LD.E R46, desc[UR44][R16.64+0x220] ;  /* 0x0002202c102e7980 */ /* 0x000ee8000c101900 */
[----:B------:R-:W4:Y:S04]  /*14c60*/  LD.E R5, desc[UR44][R4.64] ;  /* 0x0000002c04057980 */ /* 0x000f28000c101900 */
[----:B------:R-:W5:Y:S04]  /*14c70*/  LD.E R47, desc[UR44][R16.64+0x210] ;  /* 0x0002102c102f7980 */ /* 0x000f68000c101900 */
[----:B------:R-:W5:Y:S01]  /*14c80*/  LD.E R49, desc[UR44][R16.64+0x214] ;  /* 0x0002142c10317980 */ /* 0x000f62000c101900 */
[C---:B--2---:R-:W-:Y:S01]  /*14c90*/  FSETP.NEU.FTZ.AND P1, PT, R20.reuse, -INF , PT ;  /* 0xff8000001400780b */ /* 0x044fe20003f3d000 */
[----:B---3--:R-:W-:-:S05]  /*14ca0*/  FMUL.FTZ R41, R20, R46 ;  /* 0x0000002e14297220 */ /* 0x008fca0000410000 */
[----:B------:R-:W-:Y:S02]  /*14cb0*/  FSEL R41, R41, RZ, P1 ;  /* 0x000000ff29297208 */ /* 0x000fe40000800000 */
[----:B----4-:R-:W-:-:S03]  /*14cc0*/  FSETP.NEU.FTZ.AND P1, PT, R5, -INF , PT ;  /* 0xff8000000500780b */ /* 0x010fc60003f3d000 */
[-CC-:B------:R-:W-:Y:S01]  /*14cd0*/  FFMA.FTZ R2, R48, R46.reuse, -R41.reuse ;  /* 0x0000002e30027223 */ /* 0x180fe20000010829 */
[-CC-:B------:R-:W-:Y:S01]  /*14ce0*/  FFMA.FTZ R35, R35, R46.reuse, -R41.reuse ;  /* 0x0000002e23237223 */ /* 0x180fe20000010829 */
[-CC-:B------:R-:W-:Y:S01]  /*14cf0*/  FFMA.FTZ R33, R33, R46.reuse, -R41.reuse ;  /* 0x0000002e21217223 */ /* 0x180fe20000010829 */
[-CC-:B------:R-:W-:Y:S01]  /*14d00*/  FFMA.FTZ R31, R31, R46.reuse, -R41.reuse ;  /* 0x0000002e1f1f7223 */ /* 0x180fe20000010829 */
[----:B------:R1:W5:Y:S01]  /*14d10*/  MUFU.EX2 R168, R2 ;  /* 0x0000000200a87308 */ /* 0x0003620000000800 */
[-CC-:B------:R-:W-:Y:S01]  /*14d20*/  FFMA.FTZ R30, R30, R46.reuse, -R41.reuse ;  /* 0x0000002e1e1e7223 */ /* 0x180fe20000010829 */
[-CC-:B------:R-:W-:Y:S01]  /*14d30*/  FFMA.FTZ R29, R29, R46.reuse, -R41.reuse ;  /* 0x0000002e1d1d7223 */ /* 0x180fe20000010829 */
[-CC-:B------:R-:W-:Y:S01]  /*14d40*/  FFMA.FTZ R28, R28, R46.reuse, -R41.reuse ;  /* 0x0000002e1c1c7223 */ /* 0x180fe20000010829 */
[-CC-:B------:R-:W-:Y:S01]  /*14d50*/  FFMA.FTZ R15, R15, R46.reuse, -R41.reuse ;  /* 0x0000002e0f0f7223 */ /* 0x180fe20000010829 */
[-CC-:B------:R-:W-:Y:S01]  /*14d60*/  FFMA.FTZ R27, R27, R46.reuse, -R41.reuse ;  /* 0x0000002e1b1b7223 */ /* 0x180fe20000010829 */
[-CC-:B------:R-:W-:Y:S01]  /*14d70*/  FFMA.FTZ R26, R26, R46.reuse, -R41.reuse ;  /* 0x0000002e1a1a7223 */ /* 0x180fe20000010829 */
[-CC-:B------:R-:W-:Y:S01]  /*14d80*/  FFMA.FTZ R25, R25, R46.reuse, -R41.reuse ;  /* 0x0000002e19197223 */ /* 0x180fe20000010829 */
[----:B------:R-:W2:Y:S01]  /*14d90*/  MUFU.EX2 R35, R35 ;  /* 0x0000002300237308 */ /* 0x000ea20000000800 */
[----:B-1----:R-:W-:Y:S01]  /*14da0*/  FMUL.FTZ R2, R46, R5 ;  /* 0x000000052e027220 */ /* 0x002fe20000410000 */
[-CC-:B------:R-:W-:Y:S01]  /*14db0*/  FFMA.FTZ R24, R24, R46.reuse, -R41.reuse ;  /* 0x0000002e18187223 */ /* 0x180fe20000010829 */
[-CC-:B------:R-:W-:Y:S01]  /*14dc0*/  FFMA.FTZ R21, R21, R46.reuse, -R41.reuse ;  /* 0x0000002e15157223 */ /* 0x180fe20000010829 */
[-CC-:B------:R-:W-:Y:S01]  /*14dd0*/  FFMA.FTZ R19, R19, R46.reuse, -R41.reuse ;  /* 0x0000002e13137223 */ /* 0x180fe20000010829 */
[-CC-:B------:R-:W-:Y:S01]  /*14de0*/  FFMA.FTZ R18, R18, R46.reuse, -R41.reuse ;  /* 0x0000002e12127223 */ /* 0x180fe20000010829 */
[----:B------:R-:W-:Y:S01]  /*14df0*/  FSEL R3, R2, RZ, P1 ;  /* 0x000000ff02037208 */ /* 0x000fe20000800000 */
[----:B------:R-:W-:Y:S01]  /*14e00*/  FFMA.FTZ R7, R7, R46, -R41 ;  /* 0x0000002e07077223 */ /* 0x000fe20000010829 */
[----:B------:R-:W-:Y:S01]  /*14e10*/  MUFU.EX2 R33, R33 ;  /* 0x0000002100217308 */ /* 0x000fe20000000800 */
[----:B-----5:R-:W-:-:S02]  /*14e20*/  FADD.FTZ R2, R168, R47 ;  /* 0x0000002fa8027221 */ /* 0x020fc40000010000 */
        /* <DEDUP_REMOVED lines=8> */
[----:B--2---:R-:W-:Y:S01]  /*14eb0*/  FADD.FTZ R20, R35, R2 ;  /* 0x0000000223147221 */ /* 0x004fe20000010000 */
[-CC-:B------:R-:W-:Y:S01]  /*14ec0*/  FFMA.FTZ R13, R13, R46.reuse, -R3.reuse ;  /* 0x0000002e0d0d7223 */ /* 0x180fe20000010803 */
[-CC-:B------:R-:W-:Y:S01]  /*14ed0*/  FFMA.FTZ R11, R11, R46.reuse, -R3.reuse ;  /* 0x0000002e0b0b7223 */ /* 0x180fe20000010803 */
[-CC-:B------:R-:W-:Y:S01]  /*14ee0*/  FFMA.FTZ R10, R10, R46.reuse, -R3.reuse ;  /* 0x0000002e0a0a7223 */ /* 0x180fe20000010803 */
[-CC-:B------:R-:W-:Y:S01]  /*14ef0*/  FFMA.FTZ R9, R9, R46.reuse, -R3.reuse ;  /* 0x0000002e09097223 */ /* 0x180fe20000010803 */
[----:B------:R-:W1:Y:S01]  /*14f00*/  MUFU.EX2 R40, R40 ;  /* 0x0000002800287308 */ /* 0x000e620000000800 */
[----:B------:R-:W-:-:S07]  /*14f10*/  FFMA.FTZ R2, R52, R46, -R3 ;  /* 0x0000002e34027223 */ /* 0x000fce0000010803 */
[----:B------:R-:W2:Y:S08]  /*14f20*/  MUFU.EX2 R39, R39 ;  /* 0x0000002700277308 */ /* 0x000eb00000000800 */
[----:B------:R-:W3:Y:S01]  /*14f30*/  MUFU.EX2 R38, R38 ;  /* 0x0000002600267308 */ /* 0x000ee20000000800 */
[----:B-1----:R-:W-:-:S07]  /*14f40*/  FADD.FTZ R4, R40, R49 ;  /* 0x0000003128047221 */ /* 0x002fce0000010000 */
[----:B------:R-:W1:Y:S01]  /*14f50*/  MUFU.EX2 R37, R37 ;  /* 0x0000002500257308 */ /* 0x000e620000000800 */
[----:B--2---:R-:W-:-:S07]  /*14f60*/  FADD.FTZ R5, R39, R4 ;  /* 0x0000000427057221 */ /* 0x004fce0000010000 */
[----:B------:R-:W-:Y:S01]  /*14f70*/  MUFU.EX2 R30, R30 ;  /* 0x0000001e001e7308 */ /* 0x000fe20000000800 */
[----:B---3--:R-:W-:-:S07]  /*14f80*/  FADD.FTZ R4, R38, R5 ;  /* 0x0000000526047221 */ /* 0x008fce0000010000 */
[----:B------:R-:W2:Y:S01]  /*14f90*/  MUFU.EX2 R34, R34 ;  /* 0x0000002200227308 */ /* 0x000ea20000000800 */
[----:B-1----:R-:W-:Y:S01]  /*14fa0*/  FADD.FTZ R5, R37, R4 ;  /* 0x0000000425057221 */ /* 0x002fe20000010000 */
[----:B------:R-:W-:-:S06]  /*14fb0*/  FFMA.FTZ R4, R50, R46, -R3 ;  /* 0x0000002e32047223 */ /* 0x000fcc0000010803 */
[----:B------:R-:W-:Y:S08]  /*14fc0*/  MUFU.EX2 R29, R29 ;  /* 0x0000001d001d7308 */ /* 0x000ff00000000800 */
[----:B------:R-:W1:Y:S01]  /*14fd0*/  MUFU.EX2 R173, R32 ;  /* 0x0000002000ad7308 */ /* 0x000e620000000800 */
[----:B--2---:R-:W-:Y:S01]  /*14fe0*/  FADD.FTZ R42, R34, R5 ;  /* 0x00000005222a7221 */ /* 0x004fe20000010000 */
[----:B------:R-:W-:-:S06]  /*14ff0*/  FFMA.FTZ R5, R56, R46, -R3 ;  /* 0x0000002e38057223 */ /* 0x000fcc0000010803 */
[----:B------:R-:W2:Y:S08]  /*15000*/  MUFU.EX2 R28, R28 ;  /* 0x0000001c001c7308 */ /* 0x000eb00000000800 */
[----:B------:R3:W-:Y:S01]  /*15010*/  MUFU.EX2 R182, R15 ;  /* 0x0000000f00b67308 */ /* 0x0007e20000000800 */
[----:B-1----:R-:W-:-:S07]  /*15020*/  FADD.FTZ R31, R173, R42 ;  /* 0x0000002aad1f7221 */ /* 0x002fce0000010000 */
[----:B------:R-:W-:Y:S01]  /*15030*/  MUFU.EX2 R14, R14 ;  /* 0x0000000e000e7308 */ /* 0x000fe20000000800 */
[----:B---3--:R-:W-:-:S04]  /*15040*/  FADD.FTZ R15, R33, R20 ;  /* 0x00000014210f7221 */ /* 0x008fc80000010000 */
[----:B------:R-:W-:-:S03]  /*15050*/  FADD.FTZ R15, R170, R15 ;  /* 0x0000000faa0f7221 */ /* 0x000fc60000010000 */
[----:B------:R-:W1:Y:S01]  /*15060*/  MUFU.EX2 R27, R27 ;  /* 0x0000001b001b7308 */ /* 0x000e620000000800 */
[----:B------:R-:W-:-:S04]  /*15070*/  FADD.FTZ R32, R30, R15 ;  /* 0x0000000f1e207221 */ /* 0x000fc80000010000 */
[----:B------:R-:W-:-:S03]  /*15080*/  FADD.FTZ R15, R29, R32 ;  /* 0x000000201d0f7221 */ /* 0x000fc60000010000 */
[----:B------:R-:W-:Y:S01]  /*15090*/  MUFU.EX2 R13, R13 ;  /* 0x0000000d000d7308 */ /* 0x000fe20000000800 */
[----:B--2---:R-:W-:-:S07]  /*150a0*/  FADD.FTZ R42, R28, R15 ;  /* 0x0000000f1c2a7221 */ /* 0x004fce0000010000 */
[----:B------:R-:W0:Y:S01]  /*150b0*/  MUFU.EX2 R26, R26 ;  /* 0x0000001a001a7308 */ /* 0x000e220000000800 */
[----:B-1----:R-:W-:-:S07]  /*150c0*/  FADD.FTZ R15, R27, R42 ;  /* 0x0000002a1b0f7221 */ /* 0x002fce0000010000 */
[----:B------:R-:W-:Y:S08]  /*150d0*/  MUFU.EX2 R11, R11 ;  /* 0x0000000b000b7308 */ /* 0x000ff00000000800 */
[----:B------:R-:W1:Y:S01]  /*150e0*/  MUFU.EX2 R25, R25 ;  /* 0x0000001900197308 */ /* 0x000e620000000800 */
[----:B0-----:R-:W-:-:S07]  /*150f0*/  FADD.FTZ R44, R26, R15 ;  /* 0x0000000f1a2c7221 */ /* 0x001fce0000010000 */
[----:B------:R-:W-:Y:S08]  /*15100*/  MUFU.EX2 R10, R10 ;  /* 0x0000000a000a7308 */ /* 0x000ff00000000800 */
[----:B------:R-:W0:Y:S08]  /*15110*/  MUFU.EX2 R24, R24 ;  /* 0x0000001800187308 */ /* 0x000e300000000800 */
[----:B------:R-:W-:Y:S08]  /*15120*/  MUFU.EX2 R9, R9 ;  /* 0x0000000900097308 */ /* 0x000ff00000000800 */
[----:B------:R2:W-:Y:S08]  /*15130*/  MUFU.EX2 R20, R2 ;  /* 0x0000000200147308 */ /* 0x0005f00000000800 */
[----:B------:R-:W3:Y:S01]  /*15140*/  MUFU.EX2 R21, R21 ;  /* 0x0000001500157308 */ /* 0x000ee20000000800 */
[----:B--2---:R-:W-:Y:S01]  /*15150*/  FADD.FTZ R2, R14, R31 ;  /* 0x0000001f0e027221 */ /* 0x004fe20000010000 */
[----:B-1----:R-:W-:-:S03]  /*15160*/  FADD.FTZ R31, R25, R44 ;  /* 0x0000002c191f7221 */ /* 0x002fc60000010000 */
[----:B------:R-:W-:Y:S01]  /*15170*/  FADD.FTZ R42, R13, R2 ;  /* 0x000000020d2a7221 */ /* 0x000fe20000010000 */
[-CC-:B------:R-:W-:Y:S01]  /*15180*/  FFMA.FTZ R2, R54, R46.reuse, -R3.reuse ;  /* 0x0000002e36027223 */ /* 0x180fe20000010803 */
[----:B------:R-:W-:Y:S01]  /*15190*/  FFMA.FTZ R3, R36, R46, -R3 ;  /* 0x0000002e24037223 */ /* 0x000fe20000010803 */
[----:B------:R-:W1:Y:S01]  /*151a0*/  MUFU.EX2 R19, R19 ;  /* 0x0000001300137308 */ /* 0x000e620000000800 */
[----:B------:R-:W-:Y:S01]  /*151b0*/  FADD.FTZ R15, R11, R42 ;  /* 0x0000002a0b0f7221 */ /* 0x000fe20000010000 */
[----:B0-----:R-:W-:-:S06]  /*151c0*/  FADD.FTZ R42, R24, R31 ;  /* 0x0000001f182a7221 */ /* 0x001fcc0000010000 */
[----:B------:R0:W2:Y:S01]  /*151d0*/  MUFU.EX2 R181, R4 ;  /* 0x0000000400b57308 */ /* 0x0000a20000000800 */
[----:B---3--:R-:W-:-:S07]  /*151e0*/  FADD.FTZ R42, R21, R42 ;  /* 0x0000002a152a7221 */ /* 0x008fce0000010000 */
[----:B------:R-:W-:Y:S01]  /*151f0*/  MUFU.EX2 R18, R18 ;  /* 0x0000001200127308 */ /* 0x000fe20000000800 */
[----:B0-----:R-:W-:-:S07]  /*15200*/  FADD.FTZ R4, R10, R15 ;  /* 0x0000000f0a047221 */ /* 0x001fce0000010000 */
[----:B------:R0:W3:Y:S08]  /*15210*/  MUFU.EX2 R32, R5 ;  /* 0x0000000500207308 */ /* 0x0000f00000000800 */
[----:B------:R-:W4:Y:S01]  /*15220*/  MUFU.EX2 R7, R7 ;  /* 0x0000000700077308 */ /* 0x000f220000000800 */
[----:B0-----:R-:W-:-:S04]  /*15230*/  FADD.FTZ R5, R9, R4 ;  /* 0x0000000409057221 */ /* 0x001fc80000010000 */
[----:B------:R-:W-:Y:S01]  /*15240*/  FADD.FTZ R4, R20, R5 ;  /* 0x0000000514047221 */ /* 0x000fe20000010000 */
[----:B-1----:R-:W-:Y:S02]  /*15250*/  FADD.FTZ R5, R19, R42 ;  /* 0x0000002a13057221 */ /* 0x002fe40000010000 */
[----:B------:R0:W1:Y:S01]  /*15260*/  MUFU.EX2 R183, R2 ;  /* 0x0000000200b77308 */ /* 0x0000620000000800 */
[----:B--2---:R-:W-:-:S04]  /*15270*/  FADD.FTZ R15, R181, R4 ;  /* 0x00000004b50f7221 */ /* 0x004fc80000010000 */
[----:B---3--:R-:W-:-:S03]  /*15280*/  FADD.FTZ R4, R32, R15 ;  /* 0x0000000f20047221 */ /* 0x008fc60000010000 */
[----:B------:R-:W2:Y:S01]  /*15290*/  MUFU.EX2 R36, R3 ;  /* 0x0000000300247308 */ /* 0x000ea20000000800 */
[----:B0-----:R-:W-:-:S04]  /*152a0*/  FADD.FTZ R2, R18, R5 ;  /* 0x0000000512027221 */ /* 0x001fc80000010000 */
[----:B----4-:R-:W-:Y:S01]  /*152b0*/  FADD.FTZ R5, R7, R2 ;  /* 0x0000000207057221 */ /* 0x010fe20000010000 */
[----:B-1----:R-:W-:-:S03]  /*152c0*/  FADD.FTZ R15, R183, R4 ;  /* 0x00000004b70f7221 */ /* 0x002fc60000010000 */
[----:B------:R-:W-:-:S05]  /*152d0*/  FADD.FTZ R31, R182, R5 ;  /* 0x00000005b61f7221 */ /* 0x000fca0000010000 */
[----:B------:R-:W-:Y:S01]  /*152e0*/  ST.E desc[UR44][R16.64+0x210], R31 ;  /* 0x0002101f10007985 */ /* 0x000fe2000c10192c */
[----:B--2---:R-:W-:-:S05]  /*152f0*/  FADD.FTZ R15, R36, R15 ;  /* 0x0000000f240f7221 */ /* 0x004fca0000010000 */
        /* <DEDUP_REMOVED lines=30> */
[----:B------:R-:W-:-:S04]  /*154e0*/  UIADD3 UR4, UP0, UR37, 0x230, URZ ;  /* 0x0000023025047890 */ /* 0x000fc8000ff1e03f */
[----:B------:R-:W-:Y:S02]  /*154f0*/  ULOP3.LUT UR5, UR4, 0x4, URZ, 0xfc, !UPT ;  /* 0x0000000404057892 */ /* 0x000fe4000f8efc3f */
[----:B------:R-:W-:-:S04]  /*15500*/  UIADD3.X UR6, URZ, UR36, URZ, UP0, !UPT ;  /* 0x000000243f067290 */ /* 0x000fc800087fe43f */
[----:B------:R-:W-:Y:S02]  /*15510*/  IMAD.U32 R2, RZ, RZ, UR5 ;  /* 0x00000005ff027e24 */ /* 0x000fe4000f8e00ff */
[----:B------:R-:W-:Y:S02]  /*15520*/  IMAD.U32 R3, RZ, RZ, UR6 ;  /* 0x00000006ff037e24 */ /* 0x000fe4000f8e00ff */
[----:B--2---:R-:W-:-:S05]  /*15530*/  FMUL.FTZ R5, R6, R5 ;  /* 0x0000000506057220 */ /* 0x004fca0000410000 */
        /* <DEDUP_REMOVED lines=66> */
[----:B------:R-:W-:-:S06]  /*15960*/  ULOP3.LUT UR5, UR4, 0x8, URZ, 0xfc, !UPT ;  /* 0x0000000804057892 */ /* 0x000fcc000f8efc3f */
[----:B------:R-:W-:Y:S02]  /*15970*/  IMAD.U32 R4, RZ, RZ, UR5 ;  /* 0x00000005ff047e24 */ /* 0x000fe4000f8e00ff */
[C---:B--2---:R-:W-:Y:S01]  /*15980*/  FMUL.FTZ R5, R6.reuse, R5 ;  /* 0x0000000506057220 */ /* 0x044fe20000410000 */
[----:B---3--:R-:W-:-:S04]  /*15990*/  FMUL.FTZ R131, R6, R131 ;  /* 0x0000008306837220 */ /* 0x008fc80000410000 */
[----:B------:R0:W-:Y:S01]  /*159a0*/  ST.E desc[UR44][R16.64+0x270], R5 ;  /* 0x0002700510007985 */ /* 0x0001e2000c10192c */
[C---:B----4-:R-:W-:Y:S01]  /*159b0*/  FMUL.FTZ R9, R6.reuse, R9 ;  /* 0x0000000906097220 */ /* 0x050fe20000410000 */
[C---:B-----5:R-:W-:Y:S01]  /*159c0*/  FMUL.FTZ R11, R6.reuse, R11 ;  /* 0x0000000b060b7220 */ /* 0x060fe20000410000 */
[C---:B------:R-:W-:Y:S01]  /*159d0*/  FMUL.FTZ R13, R6.reuse, R13 ;  /* 0x0000000d060d7220 */ /* 0x040fe20000410000 */
[----:B0-----:R-:W-:Y:S02]  /*159e0*/  IMAD.U32 R5, RZ, RZ, UR6 ;  /* 0x00000006ff057e24 */ /* 0x001fe4000f8e00ff */
        /* <DEDUP_REMOVED lines=119> */
[----:B------:R-:W-:Y:S01]  /*16160*/  ULOP3.LUT UR4, UR4, 0xc, URZ, 0xfc, !UPT ;  /* 0x0000000c04047892 */ /* 0x000fe2000f8efc3f */
[----:B-1----:R-:W-:-:S05]  /*16170*/  IMAD.U32 R7, RZ, RZ, UR6 ;  /* 0x00000006ff077e24 */ /* 0x002fca000f8e00ff */
[----:B------:R-:W-:Y:S02]  /*16180*/  IMAD.U32 R6, RZ, RZ, UR4 ;  /* 0x00000004ff067e24 */ /* 0x000fe4000f8e00ff */
        /* <DEDUP_REMOVED lines=1117> */
[----:B------:R-:W3:Y:S04]  /*1a760*/  LD.E R11, desc[UR44][R2.64] ;  /* 0x0000002c020b7980 */ /* 0x000ee8000c101900 */
[----:B---3--:R3:W-:Y:S04]  /*1a770*/  ST.E desc[UR44][R2.64], R11 ;  /* 0x0000000b02007985 */ /* 0x0087e8000c10192c */
[----:B------:R-:W4:Y:S04]  /*1a780*/  LD.E R13, desc[UR44][R4.64] ;  /* 0x0000002c040d7980 */ /* 0x000f28000c101900 */
[----:B----4-:R4:W-:Y:S04]  /*1a790*/  ST.E desc[UR44][R4.64], R13 ;  /* 0x0000000d04007985 */ /* 0x0109e8000c10192c */
[----:B------:R-:W5:Y:S04]  /*1a7a0*/  LD.E R15, desc[UR44][R6.64] ;  /* 0x0000002c060f7980 */ /* 0x000f68000c101900 */
[----:B-----5:R5:W-:Y:S04]  /*1a7b0*/  ST.E desc[UR44][R6.64], R15 ;  /* 0x0000000f06007985 */ /* 0x020be8000c10192c */
[----:B------:R-:W5:Y:S04]  /*1a7c0*/  LD.E R19, desc[UR44][R16.64+0x240] ;  /* 0x0002402c10137980 */ /* 0x000f68000c101900 */
[----:B------:R-:W5:Y:S04]  /*1a7d0*/  LD.E R21, desc[UR44][R16.64+0x244] ;  /* 0x0002442c10157980 */ /* 0x000f68000c101900 */
[----:B0-----:R-:W5:Y:S04]  /*1a7e0*/  LD.E R25, desc[UR44][R16.64+0x248] ;  /* 0x0002482c10197980 */ /* 0x001f68000c101900 */
[----:B-1----:R-:W5:Y:S04]  /*1a7f0*/  LD.E R27, desc[UR44][R16.64+0x24c] ;  /* 0x00024c2c101b7980 */ /* 0x002f68000c101900 */
[----:B--2---:R-:W2:Y:S04]  /*1a800*/  LD.E R9, desc[UR44][R16.64+0x250] ;  /* 0x0002502c10097980 */ /* 0x004ea8000c101900 */
[----:B------:R-:W2:Y:S04]  /*1a810*/  LD.E R29, desc[UR44][R16.64+0x254] ;  /* 0x0002542c101d7980 */ /* 0x000ea8000c101900 */
[----:B---3--:R-:W3:Y:S04]  /*1a820*/  LD.E R3, desc[UR44][R16.64+0x258] ;  /* 0x0002582c10037980 */ /* 0x008ee8000c101900 */
[----:B------:R-:W3:Y:S04]  /*1a830*/  LD.E R11, desc[UR44][R16.64+0x25c] ;  /* 0x00025c2c100b7980 */ /* 0x000ee8000c101900 */
[----:B----4-:R-:W4:Y:S04]  /*1a840*/  LD.E R5, desc[UR44][R16.64+0x260] ;  /* 0x0002602c10057980 */ /* 0x010f28000c101900 */
[----:B------:R-:W4:Y:S04]  /*1a850*/  LD.E R13, desc[UR44][R16.64+0x264] ;  /* 0x0002642c100d7980 */ /* 0x000f28000c101900 */
[----:B-----5:R-:W5:Y:S04]  /*1a860*/  LD.E R7, desc[UR44][R16.64+0x268] ;  /* 0x0002682c10077980 */ /* 0x020f68000c101900 */
        /* <DEDUP_REMOVED lines=113> */
[----:B------:R0:W-:Y:S04]  /*1af80*/  ST.E desc[UR44][R16.64+0x240], R19 ;  /* 0x0002401310007985 */ /* 0x0001e8000c10192c */
[----:B------:R0:W-:Y:S04]  /*1af90*/  ST.E desc[UR44][R16.64+0x244], R21 ;  /* 0x0002441510007985 */ /* 0x0001e8000c10192c */
[----:B------:R0:W-:Y:S04]  /*1afa0*/  ST.E desc[UR44][R16.64+0x248], R25 ;  /* 0x0002481910007985 */ /* 0x0001e8000c10192c */
[----:B------:R0:W-:Y:S04]  /*1afb0*/  ST.E desc[UR44][R16.64+0x24c], R27 ;  /* 0x00024c1b10007985 */ /* 0x0001e8000c10192c */
[----:B--2---:R0:W-:Y:S04]  /*1afc0*/  ST.E desc[UR44][R16.64+0x250], R9 ;  /* 0x0002500910007985 */ /* 0x0041e8000c10192c */
[----:B------:R0:W-:Y:S04]  /*1afd0*/  ST.E desc[UR44][R16.64+0x254], R29 ;  /* 0x0002541d10007985 */ /* 0x0001e8000c10192c */
[----:B---3--:R0:W-:Y:S04]  /*1afe0*/  ST.E desc[UR44][R16.64+0x258], R3 ;  /* 0x0002580310007985 */ /* 0x0081e8000c10192c */
[----:B------:R0:W-:Y:S04]  /*1aff0*/  ST.E desc[UR44][R16.64+0x25c], R11 ;  /* 0x00025c0b10007985 */ /* 0x0001e8000c10192c */
[----:B----4-:R0:W-:Y:S04]  /*1b000*/  ST.E desc[UR44][R16.64+0x260], R5 ;  /* 0x0002600510007985 */ /* 0x0101e8000c10192c */
[----:B------:R0:W-:Y:S04]  /*1b010*/  ST.E desc[UR44][R16.64+0x264], R13 ;  /* 0x0002640d10007985 */ /* 0x0001e8000c10192c */
[----:B-----5:R0:W-:Y:S04]  /*1b020*/  ST.E desc[UR44][R16.64+0x268], R7 ;  /* 0x0002680710007985 */ /* 0x0201e8000c10192c */
        /* <DEDUP_REMOVED lines=129> */
.L_x_6955:
[----:B------:R-:W-:Y:S05]  /*1b840*/  BSYNC B0 ;  /* 0x0000000000007941 */ /* 0x000fea0003800000 */
.L_x_6954:
[C---:B------:R-:W-:Y:S01]  /*1b850*/  ISETP.GT.AND P0, PT, R0.reuse, R12, PT ;  /* 0x0000000c0000720c */ /* 0x040fe20003f04270 */
[----:B------:R-:W-:-:S12]  /*1b860*/  VIADD R0, R0, 0xffffffff ;  /* 0xffffffff00007836 */ /* 0x000fd80000000000 */
[----:B------:R-:W-:Y:S05]  /*1b870*/  @P0 BRA `(.L_x_6956) ;  /* 0xffffff5400b00947 */ /* 0x000fea000383ffff */
[----:B0-----:R-:W2:Y:S02]  /*1b880*/  LDL R2, [R1+0x70] ;  /* 0x0000700001027983 */ /* 0x001ea40000100800 */
[----:B--2---:R-:W-:-:S07]  /*1b890*/  IMAD.SHL.U32 R2, R2, 0x40, RZ ;  /* 0x0000004002027824 */ /* 0x004fce00078e00ff */
.L_x_6927:
[----:B------:R-:W0:Y:S01]  /*1b8a0*/  LDC R3, c[0x0][0x448] ;  /* 0x00011200ff037b82 */ /* 0x000e220000000800 */
[----:B------:R-:W-:-:S07]  /*1b8b0*/  ULDC UR4, c[0x0][0xad4] ;  /* 0x0002b50000047ab9 */ /* 0x000fce0000000800 */
[----:B------:R-:W2:Y:S01]  /*1b8c0*/  LDC R6, c[0x0][0xadc] ;  /* 0x0002b700ff067b82 */ /* 0x000ea20000000800 */
[----:B0-----:R-:W-:Y:S01]  /*1b8d0*/  ISETP.NE.AND P0, PT, R3, 0x1, PT ;  /* 0x000000010300780c */ /* 0x001fe20003f05270 */
[----:B------:R-:W-:-:S12]  /*1b8e0*/  VIADD R3, R2, 0x3f ;  /* 0x0000003f02037836 */ /* 0x000fd80000000000 */
[----:B-1----:R-:W0:Y:S08]  /*1b8f0*/  @P0 LDC R4, c[0x0][0x44c] ;  /* 0x00011300ff040b82 */ /* 0x002e300000000800 */
[----:B------:R-:W1:Y:S01]  /*1b900*/  @P0 LDC R5, c[0x0][0x450] ;  /* 0x00011400ff050b82 */ /* 0x000e620000000800 */
[----:B0-----:R-:W-:-:S05]  /*1b910*/  @P0 IMAD.HI.U32 R2, R3, R4, RZ ;  /* 0x0000000403020227 */ /* 0x001fca00078e00ff */
[----:B-1----:R-:W-:Y:S02]  /*1b920*/  @P0 SHF.R.U32.HI R3, RZ, R5, R2 ;  /* 0x00000005ff030219 */ /* 0x002fe40000011602 */
[----:B--2---:R-:W-:-:S03]  /*1b930*/  ISETP.GE.AND P0, PT, R6, 0x1, PT ;  /* 0x000000010600780c */ /* 0x004fc60003f06270 */
        /* <DEDUP_REMOVED lines=13> */
.L_x_6959:
[----:B------:R-:W-:-:S13]  /*1ba10*/  ISETP.NE.AND P0, PT, R6, 0x1, PT ;  /* 0x000000010600780c */ /* 0x000fda0003f05270 */
[----:B------:R-:W0:Y:S02]  /*1ba20*/  @P0 LDC.64 R4, c[0x0][0xae0] ;  /* 0x0002b800ff040b82 */ /* 0x000e240000000a00 */
[----:B0-----:R-:W-:-:S05]  /*1ba30*/  @P0 IMAD.HI.U32 R4, R3, R4, RZ ;  /* 0x0000000403040227 */ /* 0x001fca00078e00ff */
[----:B------:R-:W-:-:S07]  /*1ba40*/  @P0 SHF.R.U32.HI R3, RZ, R5, R4 ;  /* 0x00000005ff030219 */ /* 0x000fce0000011604 */
.L_x_6960:
[----:B------:R-:W-:Y:S05]  /*1ba50*/  BSYNC B0 ;  /* 0x0000000000007941 */ /* 0x000fea0003800000 */
.L_x_6958:
[----:B------:R-:W-:-:S05]  /*1ba60*/  IMAD R3, R3, R6, RZ ;  /* 0x0000000603037224 */ /* 0x000fca00078e02ff */
[----:B------:R-:W-:-:S07]  /*1ba70*/  VIMNMX R2, R2, R3, !PT ;  /* 0x0000000302027248 */ /* 0x000fce0007fe0100 */
.L_x_6957:
[----:B------:R-:W-:-:S05]  /*1ba80*/  VIADD R2, R2, 0x3f ;  /* 0x0000003f02027836 */ /* 0x000fca0000000000 */
[----:B------:R-:W-:-:S04]  /*1ba90*/  SHF.R.S32.HI R3, RZ, 0x1f, R2 ;  /* 0x0000001fff037819 */ /* 0x000fc80000011402 */
[----:B------:R-:W-:-:S04]  /*1baa0*/  LEA.HI R3, R3, R2, RZ, 0x6 ;  /* 0x0000000203037211 */ /* 0x000fc800078f30ff */
[----:B------:R-:W-:-:S04]  /*1bab0*/  SHF.R.S32.HI R3, RZ, 0x6, R3 ;  /* 0x00000006ff037819 */ /* 0x000fc80000011403 */
[----:B------:R-:W-:-:S04]  /*1bac0*/  VIMNMX R10, R164, R3, !PT ;  /* 0x00000003a40a7248 */ /* 0x000fc80007fe0100 */
[----:B------:R-:W-:-:S13]  /*1bad0*/  ISETP.GE.AND P0, PT, R0, R10, PT ;  /* 0x0000000a0000720c */ /* 0x000fda0003f06270 */
[----:B------:R-:W-:Y:S05]  /*1bae0*/  @!P0 BRA `(.L_x_6961) ;  /* 0x0000009800b08947 */ /* 0x000fea0003800000 */
.L_x_6980:
        /* <DEDUP_REMOVED lines=23> */
.L_x_6963:
[----:B------:R-:W-:Y:S05]  /*1bc60*/  BSYNC B0 ;  /* 0x0000000000007941 */ /* 0x000fea0003800000 */
.L_x_6962:
        /* <DEDUP_REMOVED lines=13> */
.L_x_6965:
[----:B------:R-:W-:Y:S05]  /*1bd40*/  BSYNC B0 ;  /* 0x0000000000007941 */ /* 0x000fea0003800000 */
.L_x_6964:
        /* <DEDUP_REMOVED lines=8> */
.L_x_6967:
[----:B------:R-:W-:Y:S05]  /*1bdd0*/  BSYNC B0 ;  /* 0x0000000000007941 */ /* 0x000fea0003800000 */
.L_x_6966:
[----:B------:R-:W2:Y:S04]  /*1bde0*/  LD.E R3, desc[UR44][R16.64+0x1e8] ;  /* 0x0001e82c10037980 */ /* 0x000ea8000c101900 */
[----:B------:R-:W2:Y:S01]  /*1bdf0*/  LD.E.64 R8, desc[UR44][R16.64+0xa0] ;  /* 0x0000a02c10087980 */ /* 0x000ea2000c101b00 */
[----:B------:R-:W-:Y:S05]  /*1be00*/  WARPSYNC.ALL ;  /* 0x0000000000007948 */ /* 0x000fea0003800000 */
[----:B------:R-:W3:Y:S04]  /*1be10*/  LD.E.64 R18, desc[UR44][R16.64+0x98] ;  /* 0x0000982c10127980 */ /* 0x000ee8000c101b00 */
[----:B0----5:R-:W4:Y:S04]  /*1be20*/  LD.E.64 R6, desc[UR44][R16.64+0x98] ;  /* 0x0000982c10067980 */ /* 0x021f28000c101b00 */
[----:B------:R-:W4:Y:S04]  /*1be30*/  LD.E.64 R12, desc[UR44][R16.64+0x98] ;  /* 0x0000982c100c7980 */ /* 0x000f28000c101b00 */
[----:B------:R-:W4:Y:S01]  /*1be40*/  LD.E.64 R14, desc[UR44][R16.64+0x98] ;  /* 0x0000982c100e7980 */ /* 0x000f22000c101b00 */
[----:B--2---:R-:W-:-:S02]  /*1be50*/  IMAD R2, R3, 0x200, R8 ;  /* 0x0000020003027824 */ /* 0x004fc400078e0208 */
[----:B------:R-:W-:-:S03]  /*1be60*/  IMAD.MOV.U32 R3, RZ, RZ, R9 ;  /* 0x000000ffff037224 */ /* 0x000fc600078e0009 */
[C---:B------:R-:W-:Y:S02]  /*1be70*/  R2UR UR6, R2.reuse ;  /* 0x00000000020672ca */ /* 0x040fe400000e0000 */
[----:B------:R-:W-:Y:S01]  /*1be80*/  R2UR UR7, R3 ;  /* 0x00000000030772ca */ /* 0x000fe200000e0000 */
[----:B------:R0:W-:Y:S01]  /*1be90*/  ST.E desc[UR44][R16.64+0x80], RZ ;  /* 0x000080ff10007985 */ /* 0x0001e2000c10192c */
[----:B------:R-:W-:Y:S02]  /*1bea0*/  VIADD R8, R2, 0x2 ;  /* 0x0000000202087836 */ /* 0x000fe40000000000 */
[----:B------:R-:W-:Y:S01]  /*1beb0*/  IMAD.MOV.U32 R5, RZ, RZ, 0x1 ;  /* 0x00000001ff057424 */ /* 0x000fe200078e00ff */
[----:B---3--:R-:W-:Y:S02]  /*1bec0*/  R2UR UR4, R18 ;  /* 0x00000000120472ca */ /* 0x008fe400000e0000 */
[----:B------:R-:W-:Y:S02]  /*1bed0*/  R2UR UR5, R19 ;  /* 0x00000000130572ca */ /* 0x000fe400000e0000 */
[----:B------:R-:W2:Y:S01]  /*1bee0*/  LD.E R19, desc[UR44][R16.64+0x54] ;  /* 0x0000542c10137980 */ /* 0x000ea2000c101900 */
[----:B------:R-:W-:-:S10]  /*1bef0*/  WARPGROUP.ARRIVE ;  /* 0x00000000000079c5 */ /* 0x000fd40000000000 */
        /* <DEDUP_REMOVED lines=8> */
[----:B------:R0:W5:Y:S01]  /*1bf80*/  LD.E R18, desc[UR44][R16.64+0x1ec] ;  /* 0x0001ec2c10127980 */ /* 0x000162000c101900 */
[----:B------:R-:W-:Y:S01]  /*1bf90*/  VIADD R6, R12, 0x4 ;  /* 0x000000040c067836 */ /* 0x000fe20000000000 */
[----:B------:R-:W-:Y:S01]  /*1bfa0*/  BSSY B0, `(.L_x_6969) ;  /* 0x0000020000007945 */ /* 0x000fe20003800000 */
[----:B------:R-:W-:Y:S01]  /*1bfb0*/  VIADD R8, R2, 0x4 ;  /* 0x0000000402087836 */ /* 0x000fe20000000000 */
[----:B------:R0:W-:Y:S01]  /*1bfc0*/  ST.E desc[UR44][R16.64+0x80], R5 ;  /* 0x0000800510007985 */ /* 0x0001e2000c10192c */
[----:B------:R-:W-:Y:S01]  /*1bfd0*/  WARPGROUP.ARRIVE ;  /* 0x00000000000079c5 */ /* 0x000fe20000000000 */
[----:B------:R-:W-:-:S02]  /*1bfe0*/  IMAD.MOV.U32 R7, RZ, RZ, R13 ;  /* 0x000000ffff077224 */ /* 0x000fc400078e000d */
[----:B------:R-:W-:-:S03]  /*1bff0*/  IMAD.MOV.U32 R3, RZ, RZ, R15 ;  /* 0x000000ffff037224 */ /* 0x000fc600078e000f */
[----:B------:R-:W-:Y:S01]  /*1c000*/  HGMMA.64x64x16.F32 R24, gdesc[UR4], R24, gsb0 ;  /* 0x00e00000041879f0 */ /* 0x000fe20008000818 */
[----:B------:R-:W-:Y:S02]  /*1c010*/  R2UR UR6, R8 ;  /* 0x00000000080672ca */ /* 0x000fe400000e0000 */
[----:B------:R-:W-:Y:S02]  /*1c020*/  R2UR UR7, R9 ;  /* 0x00000000090772ca */ /* 0x000fe400000e0000 */
[----:B------:R-:W-:Y:S01]  /*1c030*/  R2UR UR4, R6 ;  /* 0x00000000060472ca */ /* 0x000fe200000e0000 */
[----:B------:R-:W-:Y:S01]  /*1c040*/  VIADD R6, R2, 0x6 ;  /* 0x0000000602067836 */ /* 0x000fe20000000000 */
[----:B------:R-:W-:Y:S01]  /*1c050*/  R2UR UR5, R7 ;  /* 0x00000000070572ca */ /* 0x000fe200000e0000 */
[----:B------:R-:W-:Y:S02]  /*1c060*/  VIADD R2, R14, 0x6 ;  /* 0x000000060e027836 */ /* 0x000fe40000000000 */
[----:B------:R-:W-:Y:S01]  /*1c070*/  IMAD.MOV.U32 R7, RZ, RZ, R9 ;  /* 0x000000ffff077224 */ /* 0x000fe200078e0009 */
[----:B------:R-:W-:-:S02]  /*1c080*/  WARPGROUP.DEPBAR.LE gsb0, 0x0 ;  /* 0x00008000000079c5 */ /* 0x000fc40000010000 */
[----:B------:R0:W-:Y:S01]  /*1c090*/  ST.E desc[UR44][R16.64+0x80], R5 ;  /* 0x0000800510007985 */ /* 0x0001e2000c10192c */
[----:B------:R-:W-:-:S06]  /*1c0a0*/  WARPGROUP.ARRIVE ;  /* 0x00000000000079c5 */ /* 0x000fcc0000000000 */
[----:B------:R-:W-:Y:S01]  /*1c0b0*/  HGMMA.64x64x16.F32 R24, gdesc[UR4], R24, gsb0 ;  /* 0x00e00000041879f0 */ /* 0x000fe20008000818 */
[----:B------:R-:W-:Y:S02]  /*1c0c0*/  R2UR UR6, R6 ;  /* 0x00000000060672ca */ /* 0x000fe400000e0000 */
[----:B------:R-:W-:Y:S02]  /*1c0d0*/  R2UR UR7, R7 ;  /* 0x00000000070772ca */ /* 0x000fe400000e0000 */
        /* <DEDUP_REMOVED lines=8> */
[----:B------:R-:W-:Y:S02]  /*1c160*/  WARPGROUP.DEPBAR.LE gsb0, 0x0 ;  /* 0x00008000000079c5 */ /* 0x000fe40000010000 */
[----:B------:R0:W-:Y:S10]  /*1c170*/  ST.E desc[UR44][R16.64+0x80], R5 ;  /* 0x0000800510007985 */ /* 0x0001f4000c10192c */
[----:B------:R-:W-:Y:S05]  /*1c180*/  @!P1 BRA `(.L_x_6970) ;  /* 0x0000000000049947 */ /* 0x000fea0003800000 */
[----:B------:R-:W-:Y:S01]  /*1c190*/  BPT.TRAP 0x1 ;  /* 0x000000040000795c */ /* 0x000fe20000300000 */
.L_x_6970:
[----:B------:R-:W-:Y:S05]  /*1c1a0*/  BSYNC B0 ;  /* 0x0000000000007941 */ /* 0x000fea0003800000 */
.L_x_6969:
        /* <DEDUP_REMOVED lines=13> */
.L_x_6972:
[----:B------:R-:W-:Y:S05]  /*1c280*/  BSYNC B0 ;  /* 0x0000000000007941 */ /* 0x000fea0003800000 */
.L_x_6971:
        /* <DEDUP_REMOVED lines=8> */
.L_x_6974:
[----:B------:R-:W-:Y:S05]  /*1c310*/  BSYNC B0 ;  /* 0x0000000000007941 */ /* 0x000fea0003800000 */
.L_x_6973:
[----:B------:R-:W2:Y:S01]  /*1c320*/  S2R R2, SR_TID.X ;  /* 0x0000000000027919 */ /* 0x000ea20000002100 */
[----:B------:R-:W3:Y:S01]  /*1c330*/  LD.E R9, desc[UR44][R16.64+0x1e8] ;  /* 0x0001e82c10097980 */ /* 0x000ee2000c101900 */
[----:B--2---:R-:W-:-:S03]  /*1c340*/  LOP3.LUT R8, R2, 0x7f, RZ, 0xc0, !PT ;  /* 0x0000007f02087812 */ /* 0x004fc600078ec0ff */
[----:B------:R-:W3:Y:S01]  /*1c350*/  LD.E.64 R2, desc[UR44][R16.64+0xb8] ;  /* 0x0000b82c10027980 */ /* 0x000ee2000c101b00 */
[----:B------:R-:W-:Y:S05]  /*1c360*/  WARPSYNC.ALL ;  /* 0x0000000000007948 */ /* 0x000fea0003800000 */
[----:B------:R-:W-:Y:S02]  /*1c370*/  ISETP.NE.AND P2, PT, R8, RZ, PT ;  /* 0x000000ff0800720c */ /* 0x000fe40003f45270 */
[----:B------:R-:W2:Y:S04]  /*1c380*/  LD.E R8, desc[UR44][R16.64+0x88] ;  /* 0x0000882c10087980 */ /* 0x000ea8000c101900 */
[----:B-1---5:R-:W4:Y:S04]  /*1c390*/  LD.E.64 R6, desc[UR44][R16.64+0xb0] ;  /* 0x0000b02c10067980 */ /* 0x022f28000c101b00 */
[----:B------:R-:W4:Y:S04]  /*1c3a0*/  LD.E.64 R12, desc[UR44][R16.64+0xb0] ;  /* 0x0000b02c100c7980 */ /* 0x000f28000c101b00 */
[----:B------:R-:W4:Y:S04]  /*1c3b0*/  LD.E.64 R14, desc[UR44][R16.64+0xb0] ;  /* 0x0000b02c100e7980 */ /* 0x000f28000c101b00 */
[----:B------:R-:W4:Y:S01]  /*1c3c0*/  LD.E.64 R18, desc[UR44][R16.64+0xb0] ;  /* 0x0000b02c10127980 */ /* 0x000f22000c101b00 */
[----:B---3--:R-:W-:Y:S01]  /*1c3d0*/  IMAD R2, R9, 0x1000, R2 ;  /* 0x0000100009027824 */ /* 0x008fe200078e0202 */
[----:B------:R-:W-:-:S02]  /*1c3e0*/  R2UR UR7, R3 ;  /* 0x00000000030772ca */ /* 0x000fc400000e0000 */
[----:B------:R-:W3:Y:S02]  /*1c3f0*/  LD.E.64 R20, desc[UR44][R16.64+0xb0] ;  /* 0x0000b02c10147980 */ /* 0x000ee4000c101b00 */
[----:B------:R-:W-:Y:S01]  /*1c400*/  R2UR UR6, R2 ;  /* 0x00000000020672ca */ /* 0x000fe200000e0000 */
[----:B------:R-:W-:Y:S01]  /*1c410*/  WARPGROUP.ARRIVE ;  /* 0x00000000000079c5 */ /* 0x000fe20000000000 */
[----:B------:R-:W-:Y:S01]  /*1c420*/  IMAD.MOV.U32 R9, RZ, RZ, R3 ;  /* 0x000000ffff097224 */ /* 0x000fe200078e0003 */
[----:B--2---:R-:W-:Y:S02]  /*1c430*/  ISETP.NE.U32.AND P1, PT, R8, RZ, PT ;  /* 0x000000ff0800720c */ /* 0x004fe40003f25070 */
[----:B----4-:R-:W-:Y:S02]  /*1c440*/  R2UR UR4, R6 ;  /* 0x00000000060472ca */ /* 0x010fe400000e0000 */
[----:B------:R-:W-:-:S09]  /*1c450*/  R2UR UR5, R7 ;  /* 0x00000000070572ca */ /* 0x000fd200000e0000 */
[----:B------:R-:W-:-:S05]  /*1c460*/  VOTEU.ANY UP0, P1 ;  /* 0x00000000003f7886 */ /* 0x000fca0000800100 */
[----:B------:R-:W-:Y:S01]  /*1c470*/  HGMMA.64x64x16.F32 R24, gdesc[UR4], R24, UP0, gsb0 ;  /* 0x00e00000041879f0 */ /* 0x000fe2000b800818 */
        /* <DEDUP_REMOVED lines=38> */
[----:B---3--:R-:W-:Y:S02]  /*1c6e0*/  VIADD R6, R20, 0x200 ;  /* 0x0000020014067836 */ /* 0x008fe40000000000 */
        /* <DEDUP_REMOVED lines=165> */
[----:B---3--:R-:W-:-:S03]  /*1d140*/  IMAD.MOV.U32 R7, RZ, RZ, R13 ;  /* 0x000000ffff077224 */ /* 0x008fc600078e000d */
[----:B------:R-:W-:Y:S01]  /*1d150*/  IADD3 R6, R12, 0x800, R11 ;  /* 0x000008000c067810 */ /* 0x000fe20007ffe00b */
[----:B------:R-:W-:Y:S01]  /*1d160*/  IMAD.IADD R8, R11, 0x1, R14 ;  /* 0x000000010b087824 */ /* 0x000fe200078e020e */
[----:B------:R-:W-:Y:S02]  /*1d170*/  R2UR UR9, R7 ;  /* 0x00000000070972ca */ /* 0x000fe400000e0000 */
[----:B------:R-:W-:Y:S02]  /*1d180*/  R2UR UR8, R6 ;  /* 0x00000000060872ca */ /* 0x000fe400000e0000 */
[----:B------:R-:W-:Y:S01]  /*1d190*/  R2UR UR10, R8 ;  /* 0x00000000080a72ca */ /* 0x000fe200000e0000 */
[----:B------:R-:W-:Y:S02]  /*1d1a0*/  WARPGROUP.DEPBAR.LE gsb0, 0x0 ;  /* 0x00008000000079c5 */ /* 0x000fe40000010000 */
[----:B------:R-:W3:Y:S04]  /*1d1b0*/  LD.E.64 R12, desc[UR44][R16.64+0xb0] ;  /* 0x0000b02c100c7980 */ /* 0x000ee8000c101b00 */
        /* <DEDUP_REMOVED lines=175> */
[----:B---3--:R-:W-:Y:S01]  /*1dcb0*/  IMAD.MOV.U32 R7, RZ, RZ, R61 ;  /* 0x000000ffff077224 */ /* 0x008fe200078e003d */
        /* <DEDUP_REMOVED lines=57> */
[----:B------:R-:W1:Y:S04]  /*1e050*/  LD.E.64 R2, desc[UR44][R16.64+0x200] ;  /* 0x0002002c10027980 */ /* 0x000e68000c101b00 */
[----:B--2---:R-:W2:Y:S01]  /*1e060*/  LD.E R15, desc[UR44][R8.64] ;  /* 0x0000002c080f7980 */ /* 0x004ea2000c101900 */
[----:B------:R-:W-:-:S04]  /*1e070*/  UIADD3 UR4, UP0, UR37, 0x200, URZ ;  /* 0x0000020025047890 */ /* 0x000fc8000ff1e03f */
[----:B------:R-:W-:Y:S02]  /*1e080*/  ULOP3.LUT UR4, UR4, 0x4, URZ, 0xfc, !UPT ;  /* 0x0000000404047892 */ /* 0x000fe4000f8efc3f */
[----:B------:R-:W-:Y:S01]  /*1e090*/  UIADD3.X UR5, URZ, UR36, URZ, UP0, !UPT ;  /* 0x000000243f057290 */ /* 0x000fe200087fe43f */
[-C--:B--2---:R-:W-:Y:S01]  /*1e0a0*/  FMUL.FTZ R57, R24, R15.reuse ;  /* 0x0000000f18397220 */ /* 0x084fe20000410000 */
[-C--:B------:R-:W-:Y:S01]  /*1e0b0*/  FMUL.FTZ R19, R25, R15.reuse ;  /* 0x0000000f19137220 */ /* 0x080fe20000410000 */
[----:B------:R-:W-:-:S04]  /*1e0c0*/  FMUL.FTZ R25, R28, R15 ;  /* 0x0000000f1c197220 */ /* 0x000fc80000410000 */
[----:B------:R-:W1:Y:S01]  /*1e0d0*/  MUFU.TANH R57, R57 ;  /* 0x0000003900397308 */ /* 0x000e620000002400 */
[----:B------:R-:W-:-:S07]  /*1e0e0*/  FMUL.FTZ R24, R29, R15 ;  /* 0x0000000f1d187220 */ /* 0x000fce0000410000 */
[----:B------:R-:W2:Y:S01]  /*1e0f0*/  MUFU.TANH R19, R19 ;  /* 0x0000001300137308 */ /* 0x000ea20000002400 */
[----:B------:R-:W-:-:S07]  /*1e100*/  FMUL.FTZ R32, R32, R15 ;  /* 0x0000000f20207220 */ /* 0x000fce0000410000 */
[----:B------:R-:W3:Y:S01]  /*1e110*/  MUFU.TANH R25, R25 ;  /* 0x0000001900197308 */ /* 0x000ee20000002400 */
[----:B------:R-:W-:Y:S01]  /*1e120*/  FMUL.FTZ R33, R33, R15 ;  /* 0x0000000f21217220 */ /* 0x000fe20000410000 */
[----:B-1----:R-:W-:-:S06]  /*1e130*/  FMNMX.FTZ R18, R57, R2, !PT ;  /* 0x0000000239127209 */ /* 0x002fcc0007810000 */
[----:B------:R-:W1:Y:S01]  /*1e140*/  MUFU.TANH R24, R24 ;  /* 0x0000001800187308 */ /* 0x000e620000002400 */
[----:B------:R-:W-:Y:S01]  /*1e150*/  FMUL.FTZ R36, R36, R15 ;  /* 0x0000000f24247220 */ /* 0x000fe20000410000 */
[----:B--2---:R-:W-:-:S06]  /*1e160*/  FMNMX.FTZ R18, R19, R18, !PT ;  /* 0x0000001213127209 */ /* 0x004fcc0007810000 */
[----:B------:R-:W2:Y:S01]  /*1e170*/  MUFU.TANH R56, R32 ;  /* 0x0000002000387308 */ /* 0x000ea20000002400 */
[----:B------:R-:W-:Y:S01]  /*1e180*/  FMUL.FTZ R37, R37, R15 ;  /* 0x0000000f25257220 */ /* 0x000fe20000410000 */
[----:B---3--:R-:W-:-:S06]  /*1e190*/  FMNMX.FTZ R21, R25, R18, !PT ;  /* 0x0000001219157209 */ /* 0x008fcc0007810000 */
[----:B------:R-:W3:Y:S01]  /*1e1a0*/  MUFU.TANH R58, R33 ;  /* 0x00000021003a7308 */ /* 0x000ee20000002400 */
        /* <DEDUP_REMOVED lines=8> */
[----:B---3--:R-:W-:-:S05]  /*1e230*/  FMNMX.FTZ R21, R58, R21, !PT ;  /* 0x000000153a157209 */ /* 0x008fca0007810000 */
        /* <DEDUP_REMOVED lines=10> */
[-C--:B------:R-:W-:Y:S01]  /*1e2e0*/  FMUL.FTZ R6, R26, R15.reuse ;  /* 0x0000000f1a067220 */ /* 0x080fe20000410000 */
[----:B------:R-:W-:Y:S01]  /*1e2f0*/  FMUL.FTZ R52, R52, R15 ;  /* 0x0000000f34347220 */ /* 0x000fe20000410000 */
[----:B-1----:R-:W-:-:S05]  /*1e300*/  FMNMX.FTZ R21, R38, R21, !PT ;  /* 0x0000001526157209 */ /* 0x002fca0007810000 */
[----:B------:R-:W1:Y:S01]  /*1e310*/  MUFU.TANH R66, R48 ;  /* 0x0000003000427308 */ /* 0x000e620000002400 */
[-C--:B0-----:R-:W-:Y:S01]  /*1e320*/  FMUL.FTZ R5, R27, R15.reuse ;  /* 0x0000000f1b057220 */ /* 0x081fe20000410000 */
[----:B------:R-:W-:Y:S01]  /*1e330*/  FMUL.FTZ R53, R53, R15 ;  /* 0x0000000f35357220 */ /* 0x000fe20000410000 */
[----:B--2---:R-:W-:-:S05]  /*1e340*/  FMNMX.FTZ R21, R44, R21, !PT ;  /* 0x000000152c157209 */ /* 0x004fca0007810000 */
[----:B------:R-:W0:Y:S01]  /*1e350*/  MUFU.TANH R68, R49 ;  /* 0x0000003100447308 */ /* 0x000e220000002400 */
[----:B------:R-:W-:Y:S01]  /*1e360*/  FMUL.FTZ R7, R30, R15 ;  /* 0x0000000f1e077220 */ /* 0x000fe20000410000 */
[----:B---3--:R-:W-:-:S06]  /*1e370*/  FMNMX.FTZ R21, R64, R21, !PT ;  /* 0x0000001540157209 */ /* 0x008fcc0007810000 */
[----:B------:R-:W2:Y:S01]  /*1e380*/  MUFU.TANH R70, R52 ;  /* 0x0000003400467308 */ /* 0x000ea20000002400 */
[----:B------:R-:W-:-:S07]  /*1e390*/  FMUL.FTZ R8, R31, R15 ;  /* 0x0000000f1f087220 */ /* 0x000fce0000410000 */
[----:B------:R-:W3:Y:S01]  /*1e3a0*/  MUFU.TANH R6, R6 ;  /* 0x0000000600067308 */ /* 0x000ee20000002400 */
[----:B-1----:R-:W-:-:S07]  /*1e3b0*/  FMNMX.FTZ R21, R66, R21, !PT ;  /* 0x0000001542157209 */ /* 0x002fce0007810000 */
[----:B------:R-:W1:Y:S01]  /*1e3c0*/  MUFU.TANH R72, R53 ;  /* 0x0000003500487308 */ /* 0x000e620000002400 */
[----:B------:R-:W-:-:S07]  /*1e3d0*/  FMUL.FTZ R9, R34, R15 ;  /* 0x0000000f22097220 */ /* 0x000fce0000410000 */
[----:B------:R-:W4:Y:S01]  /*1e3e0*/  MUFU.TANH R5, R5 ;  /* 0x0000000500057308 */ /* 0x000f220000002400 */
[----:B0-----:R-:W-:Y:S01]  /*1e3f0*/  FMNMX.FTZ R21, R68, R21, !PT ;  /* 0x0000001544157209 */ /* 0x001fe20007810000 */
[----:B------:R-:W-:-:S06]  /*1e400*/  FMUL.FTZ R11, R35, R15 ;  /* 0x0000000f230b7220 */ /* 0x000fcc0000410000 */
[----:B------:R-:W0:Y:S01]  /*1e410*/  MUFU.TANH R7, R7 ;  /* 0x0000000700077308 */ /* 0x000e220000002400 */
[----:B--2---:R-:W-:Y:S02]  /*1e420*/  FMNMX.FTZ R21, R70, R21, !PT ;  /* 0x0000001546157209 */ /* 0x004fe40007810000 */
[----:B---3--:R-:W-:-:S05]  /*1e430*/  FMNMX.FTZ R18, R6, R3, !PT ;  /* 0x0000000306127209 */ /* 0x008fca0007810000 */
[----:B------:R-:W2:Y:S01]  /*1e440*/  MUFU.TANH R8, R8 ;  /* 0x0000000800087308 */ /* 0x000ea20000002400 */
[----:B-1----:R-:W-:Y:S01]  /*1e450*/  FMNMX.FTZ R29, R72, R21, !PT ;  /* 0x00000015481d7209 */ /* 0x002fe20007810000 */
[----:B------:R-:W-:Y:S01]  /*1e460*/  FMUL.FTZ R13, R39, R15 ;  /* 0x0000000f270d7220 */ /* 0x000fe20000410000 */
[----:B----4-:R-:W-:-:S05]  /*1e470*/  FMNMX.FTZ R18, R5, R18, !PT ;  /* 0x0000001205127209 */ /* 0x010fca0007810000 */
[----:B------:R-:W1:Y:S01]  /*1e480*/  MUFU.TANH R9, R9 ;  /* 0x0000000900097308 */ /* 0x000e620000002400 */
[----:B0-----:R-:W-:Y:S01]  /*1e490*/  FMNMX.FTZ R21, R7, R18, !PT ;  /* 0x0000001207157209 */ /* 0x001fe20007810000 */
[----:B------:R-:W0:Y:S06]  /*1e4a0*/  SHFL.BFLY PT, R20, R29, 0x2, 0x1f ;  /* 0x0c401f001d147f89 */ /* 0x000e2c00000e0000 */
[----:B------:R-:W3:Y:S01]  /*1e4b0*/  MUFU.TANH R11, R11 ;  /* 0x0000000b000b7308 */ /* 0x000ee20000002400 */
[----:B------:R-:W-:Y:S01]  /*1e4c0*/  FMUL.FTZ R14, R42, R15 ;  /* 0x0000000f2a0e7220 */ /* 0x000fe20000410000 */
[----:B--2---:R-:W-:-:S06]  /*1e4d0*/  FMNMX.FTZ R18, R8, R21, !PT ;  /* 0x0000001508127209 */ /* 0x004fcc0007810000 */
[----:B------:R-:W2:Y:S01]  /*1e4e0*/  MUFU.TANH R12, R12 ;  /* 0x0000000c000c7308 */ /* 0x000ea20000002400 */
[----:B------:R-:W-:Y:S01]  /*1e4f0*/  FMUL.FTZ R43, R43, R15 ;  /* 0x0000000f2b2b7220 */ /* 0x000fe20000410000 */
[----:B-1----:R-:W-:-:S06]  /*1e500*/  FMNMX.FTZ R18, R9, R18, !PT ;  /* 0x0000001209127209 */ /* 0x002fcc0007810000 */
[----:B------:R-:W1:Y:S01]  /*1e510*/  MUFU.TANH R13, R13 ;  /* 0x0000000d000d7308 */ /* 0x000e620000002400 */
[----:B------:R-:W-:Y:S01]  /*1e520*/  FMUL.FTZ R46, R46, R15 ;  /* 0x0000000f2e2e7220 */ /* 0x000fe20000410000 */
[----:B---3--:R-:W-:-:S06]  /*1e530*/  FMNMX.FTZ R21, R11, R18, !PT ;  /* 0x000000120b157209 */ /* 0x008fcc0007810000 */
        /* <DEDUP_REMOVED lines=10> */
[----:B0-----:R-:W-:Y:S01]  /*1e5e0*/  FMNMX.FTZ R28, R29, R20, !PT ;  /* 0x000000141d1c7209 */ /* 0x001fe20007810000 */
[----:B------:R-:W-:Y:S01]  /*1e5f0*/  FMUL.FTZ R27, R54, R15 ;  /* 0x0000000f361b7220 */ /* 0x000fe20000410000 */
[----:B--2---:R-:W-:-:S05]  /*1e600*/  FMNMX.FTZ R21, R42, R21, !PT ;  /* 0x000000152a157209 */ /* 0x004fca0007810000 */
[----:B------:R-:W0:Y:S01]  /*1e610*/  MUFU.TANH R50, R50 ;  /* 0x0000003200327308 */ /* 0x000e220000002400 */
[----:B------:R-:W2:Y:S01]  /*1e620*/  SHFL.BFLY PT, R31, R28, 0x1, 0x1f ;  /* 0x0c201f001c1f7f89 */ /* 0x000ea200000e0000 */
[----:B------:R-:W-:Y:S01]  /*1e630*/  FMUL.FTZ R26, R55, R15 ;  /* 0x0000000f371a7220 */ /* 0x000fe20000410000 */
[----:B-1----:R-:W-:-:S05]  /*1e640*/  FMNMX.FTZ R21, R46, R21, !PT ;  /* 0x000000152e157209 */ /* 0x002fca0007810000 */
[----:B------:R-:W1:Y:S01]  /*1e650*/  MUFU.TANH R52, R51 ;  /* 0x0000003300347308 */ /* 0x000e620000002400 */
[----:B---3--:R-:W-:-:S07]  /*1e660*/  FMNMX.FTZ R21, R48, R21, !PT ;  /* 0x0000001530157209 */ /* 0x008fce0007810000 */
[----:B------:R-:W3:Y:S01]  /*1e670*/  MUFU.TANH R27, R27 ;  /* 0x0000001b001b7308 */ /* 0x000ee20000002400 */
[----:B0-----:R-:W-:-:S07]  /*1e680*/  FMNMX.FTZ R21, R50, R21, !PT ;  /* 0x0000001532157209 */ /* 0x001fce0007810000 */
[----:B------:R-:W0:Y:S01]  /*1e690*/  MUFU.TANH R26, R26 ;  /* 0x0000001a001a7308 */ /* 0x000e220000002400 */
[----:B-1----:R-:W-:Y:S01]  /*1e6a0*/  FMNMX.FTZ R18, R52, R21, !PT ;  /* 0x0000001534127209 */ /* 0x002fe20007810000 */
[----:B------:R-:W-:Y:S01]  /*1e6b0*/  IMAD.U32 R20, RZ, RZ, UR4 ;  /* 0x00000004ff147e24 */ /* 0x000fe2000f8e00ff */
[----:B--2---:R-:W-:Y:S01]  /*1e6c0*/  FMNMX.FTZ R31, R28, R31, !PT ;  /* 0x0000001f1c1f7209 */ /* 0x004fe20007810000 */
[----:B------:R-:W-:Y:S01]  /*1e6d0*/  IMAD.U32 R21, RZ, RZ, UR5 ;  /* 0x00000005ff157e24 */ /* 0x000fe2000f8e00ff */
[----:B---3--:R-:W-:Y:S01]  /*1e6e0*/  FMNMX.FTZ R15, R27, R18, !PT ;  /* 0x000000121b0f7209 */ /* 0x008fe20007810000 */
[----:B------:R-:W-:Y:S03]  /*1e6f0*/  ST.E desc[UR44][R16.64+0x200], R29 ;  /* 0x0002001d10007985 */ /* 0x000fe6000c10192c */
[----:B0-----:R-:W-:-:S05]  /*1e700*/  FMNMX.FTZ R15, R26, R15, !PT ;  /* 0x0000000f1a0f7209 */ /* 0x001fca0007810000 */
        /* <DEDUP_REMOVED lines=12> */
[----:B------:R-:W4:Y:S01]  /*1e7d0*/  LD.E.64 R28, desc[UR44][R16.64+0xd8] ;  /* 0x0000d82c101c7980 */ /* 0x000f22000c101b00 */
        /* <DEDUP_REMOVED lines=23> */
.L_x_6977:
[----:B------:R-:W-:Y:S05]  /*1e950*/  BSYNC B0 ;  /* 0x0000000000007941 */ /* 0x000fea0003800000 */
.L_x_6976:
        /* <DEDUP_REMOVED lines=14> */
[-CC-:B------:R-:W-:Y:S01]  /*1ea40*/  FFMA.FTZ R57, R57, R32.reuse, -R29.reuse ;  /* 0x0000002039397223 */ /* 0x180fe2000001081d */
[-CC-:B------:R-:W-:Y:S01]  /*1ea50*/  FFMA.FTZ R19, R19, R32.reuse, -R29.reuse ;  /* 0x0000002013137223 */ /* 0x180fe2000001081d */
[-C--:B------:R-:W-:Y:S01]  /*1ea60*/  FFMA.FTZ R25, R25, R32.reuse, -R29 ;  /* 0x0000002019197223 */ /* 0x080fe2000001081d */
[-CC-:B------:R-:W-:Y:S01]  /*1ea70*/  FFMA.FTZ R6, R6, R32.reuse, -R37.reuse ;  /* 0x0000002006067223 */ /* 0x180fe20000010825 */
[-CC-:B------:R-:W-:Y:S01]  /*1ea80*/  FFMA.FTZ R5, R5, R32.reuse, -R37.reuse ;  /* 0x0000002005057223 */ /* 0x180fe20000010825 */
[-C--:B------:R-:W-:Y:S01]  /*1ea90*/  FFMA.FTZ R7, R7, R32.reuse, -R37 ;  /* 0x0000002007077223 */ /* 0x080fe20000010825 */
[----:B------:R-:W4:Y:S01]  /*1eaa0*/  MUFU.EX2 R57, R57 ;  /* 0x0000003900397308 */ /* 0x000f220000000800 */
[-C--:B------:R-:W-:Y:S01]  /*1eab0*/  FFMA.FTZ R24, R24, R32.reuse, -R29 ;  /* 0x0000002018187223 */ /* 0x080fe2000001081d */
[-C--:B------:R-:W-:Y:S01]  /*1eac0*/  FFMA.FTZ R8, R8, R32.reuse, -R37 ;  /* 0x0000002008087223 */ /* 0x080fe20000010825 */
[-C--:B------:R-:W-:Y:S01]  /*1ead0*/  FFMA.FTZ R4, R60, R32.reuse, -R29 ;  /* 0x000000203c047223 */ /* 0x080fe2000001081d */
[-C--:B------:R-:W-:Y:S01]  /*1eae0*/  FFMA.FTZ R9, R9, R32.reuse, -R37 ;  /* 0x0000002009097223 */ /* 0x080fe20000010825 */
[-CC-:B------:R-:W-:Y:S01]  /*1eaf0*/  FFMA.FTZ R2, R56, R32.reuse, -R29.reuse ;  /* 0x0000002038027223 */ /* 0x180fe2000001081d */
[-CC-:B------:R-:W-:Y:S01]  /*1eb00*/  FFMA.FTZ R28, R38, R32.reuse, -R29.reuse ;  /* 0x00000020261c7223 */ /* 0x180fe2000001081d */
[-CC-:B------:R-:W-:Y:S01]  /*1eb10*/  FFMA.FTZ R3, R58, R32.reuse, -R29.reuse ;  /* 0x000000203a037223 */ /* 0x180fe2000001081d */
[----:B------:R-:W5:Y:S01]  /*1eb20*/  MUFU.EX2 R6, R6 ;  /* 0x0000000600067308 */ /* 0x000f620000000800 */
[-C--:B0-----:R-:W-:Y:S01]  /*1eb30*/  FFMA.FTZ R30, R68, R32.reuse, -R29 ;  /* 0x00000020441e7223 */ /* 0x081fe2000001081d */
[-CC-:B------:R-:W-:Y:S01]  /*1eb40*/  FFMA.FTZ R11, R11, R32.reuse, -R37.reuse ;  /* 0x000000200b0b7223 */ /* 0x180fe20000010825 */
[-CC-:B------:R-:W-:Y:S01]  /*1eb50*/  FFMA.FTZ R12, R12, R32.reuse, -R37.reuse ;  /* 0x000000200c0c7223 */ /* 0x180fe20000010825 */
[-C--:B------:R-:W-:Y:S01]  /*1eb60*/  FFMA.FTZ R13, R13, R32.reuse, -R37 ;  /* 0x000000200d0d7223 */ /* 0x080fe20000010825 */
[-C--:B------:R-:W-:Y:S01]  /*1eb70*/  FFMA.FTZ R20, R40, R32.reuse, -R29 ;  /* 0x0000002028147223 */ /* 0x080fe2000001081d */
[-C--:B------:R-:W-:Y:S01]  /*1eb80*/  FFMA.FTZ R14, R14, R32.reuse, -R37 ;  /* 0x000000200e0e7223 */ /* 0x080fe20000010825 */
[-C--:B------:R-:W-:Y:S01]  /*1eb90*/  FFMA.FTZ R34, R70, R32.reuse, -R29 ;  /* 0x0000002046227223 */ /* 0x080fe2000001081d */
[----:B------:R0:W-:Y:S01]  /*1eba0*/  MUFU.EX2 R168, R19 ;  /* 0x0000001300a87308 */ /* 0x0001e20000000800 */
[-CC-:B------:R-:W-:Y:S01]  /*1ebb0*/  FFMA.FTZ R27, R27, R32.reuse, -R37.reuse ;  /* 0x000000201b1b7223 */ /* 0x180fe20000010825 */
[----:B------:R-:W-:-:S06]  /*1ebc0*/  FFMA.FTZ R26, R26, R32, -R37 ;  /* 0x000000201a1a7223 */ /* 0x000fcc0000010825 */
[----:B------:R4:W1:Y:S01]  /*1ebd0*/  MUFU.EX2 R169, R5 ;  /* 0x0000000500a97308 */ /* 0x0008620000000800 */
[----:B0-----:R-:W-:-:S07]  /*1ebe0*/  FFMA.FTZ R19, R62, R32, -R29 ;  /* 0x000000203e137223 */ /* 0x001fce000001081d */
[----:B------:R-:W0:Y:S01]  /*1ebf0*/  MUFU.EX2 R25, R25 ;  /* 0x0000001900197308 */ /* 0x000e220000000800 */
[----:B----4-:R-:W-:-:S07]  /*1ec00*/  FADD.FTZ R5, R57, R36 ;  /* 0x0000002439057221 */ /* 0x010fce0000010000 */
[----:B------:R-:W2:Y:S08]  /*1ec10*/  MUFU.EX2 R7, R7 ;  /* 0x0000000700077308 */ /* 0x000eb00000000800 */
[----:B------:R3:W-:Y:S08]  /*1ec20*/  MUFU.EX2 R174, R4 ;  /* 0x0000000400ae7308 */ /* 0x0007f00000000800 */
[----:B------:R-:W4:Y:S01]  /*1ec30*/  MUFU.EX2 R24, R24 ;  /* 0x0000001800187308 */ /* 0x000f220000000800 */
[----:B---3--:R-:W-:-:S07]  /*1ec40*/  FFMA.FTZ R4, R66, R32, -R29 ;  /* 0x0000002042047223 */ /* 0x008fce000001081d */
[----:B------:R-:W3:Y:S08]  /*1ec50*/  MUFU.EX2 R8, R8 ;  /* 0x0000000800087308 */ /* 0x000ef00000000800 */
[----:B------:R5:W3:Y:S08]  /*1ec60*/  MUFU.EX2 R172, R2 ;  /* 0x0000000200ac7308 */ /* 0x000af00000000800 */
[----:B------:R1:W-:Y:S01]  /*1ec70*/  MUFU.EX2 R180, R4 ;  /* 0x0000000400b47308 */ /* 0x0003e20000000800 */
[----:B-----5:R-:W-:-:S07]  /*1ec80*/  FFMA.FTZ R2, R44, R32, -R29 ;  /* 0x000000202c027223 */ /* 0x020fce000001081d */
[----:B------:R-:W-:Y:S01]  /*1ec90*/  MUFU.EX2 R9, R9 ;  /* 0x0000000900097308 */ /* 0x000fe20000000800 */
[----:B-1----:R-:W-:-:S04]  /*1eca0*/  FADD.FTZ R4, R6, R39 ;  /* 0x0000002706047221 */ /* 0x002fc80000010000 */
[----:B------:R-:W-:Y:S01]  /*1ecb0*/  FADD.FTZ R36, R169, R4 ;  /* 0x00000004a9247221 */ /* 0x000fe20000010000 */
[-C--:B------:R-:W-:Y:S02]  /*1ecc0*/  FFMA.FTZ R4, R48, R32.reuse, -R37 ;  /* 0x0000002030047223 */ /* 0x080fe40000010825 */
[----:B------:R-:W-:Y:S08]  /*1ecd0*/  MUFU.EX2 R31, R28 ;  /* 0x0000001c001f7308 */ /* 0x000ff00000000800 */
[----:B------:R1:W5:Y:S08]  /*1ece0*/  MUFU.EX2 R21, R3 ;  /* 0x0000000300157308 */ /* 0x0003700000000800 */
[----:B------:R0:W-:Y:S01]  /*1ecf0*/  MUFU.EX2 R35, R30 ;  /* 0x0000001e00237308 */ /* 0x0001e20000000800 */
[-CC-:B-1----:R-:W-:Y:S01]  /*1ed00*/  FFMA.FTZ R3, R64, R32.reuse, -R29.reuse ;  /* 0x0000002040037223 */ /* 0x182fe2000001081d */
[----:B------:R-:W-:-:S06]  /*1ed10*/  FFMA.FTZ R29, R72, R32, -R29 ;  /* 0x00000020481d7223 */ /* 0x000fcc000001081d */
[----:B------:R2:W-:Y:S01]  /*1ed20*/  MUFU.EX2 R28, R11 ;  /* 0x0000000b001c7308 */ /* 0x0005e20000000800 */
[----:B0-----:R-:W-:-:S04]  /*1ed30*/  FADD.FTZ R30, R168, R5 ;  /* 0x00000005a81e7221 */ /* 0x001fc80000010000 */
[----:B------:R-:W-:-:S03]  /*1ed40*/  FADD.FTZ R5, R25, R30 ;  /* 0x0000001e19057221 */ /* 0x000fc60000010000 */
[----:B------:R-:W-:Y:S01]  /*1ed50*/  MUFU.EX2 R12, R12 ;  /* 0x0000000c000c7308 */ /* 0x000fe20000000800 */
[----:B--2---:R-:W-:Y:S01]  /*1ed60*/  FADD.FTZ R11, R7, R36 ;  /* 0x00000024070b7221 */ /* 0x004fe20000010000 */
[----:B----4-:R-:W-:-:S03]  /*1ed70*/  FADD.FTZ R5, R24, R5 ;  /* 0x0000000518057221 */ /* 0x010fc60000010000 */
[----:B---3--:R-:W-:Y:S01]  /*1ed80*/  FADD.FTZ R36, R8, R11 ;  /* 0x0000000b08247221 */ /* 0x008fe20000010000 */
[----:B------:R-:W-:Y:S02]  /*1ed90*/  FADD.FTZ R38, R172, R5 ;  /* 0x00000005ac267221 */ /* 0x000fe40000010000 */
[----:B------:R0:W-:Y:S02]  /*1eda0*/  MUFU.EX2 R33, R3 ;  /* 0x0000000300217308 */ /* 0x0001e40000000800 */
[----:B-----5:R-:W-:-:S04]  /*1edb0*/  FADD.FTZ R5, R21, R38 ;  /* 0x0000002615057221 */ /* 0x020fc80000010000 */
[----:B------:R-:W-:Y:S02]  /*1edc0*/  FADD.FTZ R38, R174, R5 ;  /* 0x00000005ae267221 */ /* 0x000fe40000010000 */
[----:B------:R-:W1:Y:S01]  /*1edd0*/  MUFU.EX2 R19, R19 ;  /* 0x0000001300137308 */ /* 0x000e620000000800 */
[----:B0-----:R-:W-:-:S07]  /*1ede0*/  FFMA.FTZ R3, R46, R32, -R37 ;  /* 0x000000202e037223 */ /* 0x001fce0000010825 */
[----:B------:R-:W0:Y:S08]  /*1edf0*/  MUFU.EX2 R13, R13 ;  /* 0x0000000d000d7308 */ /* 0x000e300000000800 */
[----:B------:R2:W-:Y:S01]  /*1ee00*/  MUFU.EX2 R178, R2 ;  /* 0x0000000200b27308 */ /* 0x0005e20000000800 */
[----:B-1----:R-:W-:-:S07]  /*1ee10*/  FADD.FTZ R5, R19, R38 ;  /* 0x0000002613057221 */ /* 0x002fce0000010000 */
[----:B------:R-:W1:Y:S01]  /*1ee20*/  MUFU.EX2 R20, R20 ;  /* 0x0000001400147308 */ /* 0x000e620000000800 */
[----:B--2---:R-:W-:-:S07]  /*1ee30*/  FFMA.FTZ R2, R42, R32, -R37 ;  /* 0x000000202a027223 */ /* 0x004fce0000010825 */
[----:B------:R-:W2:Y:S08]  /*1ee40*/  MUFU.EX2 R14, R14 ;  /* 0x0000000e000e7308 */ /* 0x000eb00000000800 */
[----:B------:R3:W-:Y:S08]  /*1ee50*/  MUFU.EX2 R179, R3 ;  /* 0x0000000300b37308 */ /* 0x0007f00000000800 */
[----:B------:R4:W5:Y:S01]  /*1ee60*/  MUFU.EX2 R177, R2 ;  /* 0x0000000200b17308 */ /* 0x0009620000000800 */
[----:B---3--:R-:W-:-:S04]  /*1ee70*/  FADD.FTZ R3, R9, R36 ;  /* 0x0000002409037221 */ /* 0x008fc80000010000 */
[----:B------:R-:W-:Y:S01]  /*1ee80*/  FADD.FTZ R11, R28, R3 ;  /* 0x000000031c0b7221 */ /* 0x000fe20000010000 */
[-CC-:B------:R-:W-:Y:S02]  /*1ee90*/  FFMA.FTZ R3, R52, R32.reuse, -R37.reuse ;  /* 0x0000002034037223 */ /* 0x180fe40000010825 */
[----:B------:R3:W5:Y:S01]  /*1eea0*/  MUFU.EX2 R30, R4 ;  /* 0x00000004001e7308 */ /* 0x0007620000000800 */
[----:B----4-:R-:W-:-:S07]  /*1eeb0*/  FFMA.FTZ R2, R50, R32, -R37 ;  /* 0x0000002032027223 */ /* 0x010fce0000010825 */
[----:B------:R2:W4:Y:S01]  /*1eec0*/  MUFU.EX2 R181, R2 ;  /* 0x0000000200b57308 */ /* 0x0005220000000800 */
[----:B---3--:R-:W-:-:S04]  /*1eed0*/  FADD.FTZ R4, R12, R11 ;  /* 0x0000000b0c047221 */ /* 0x008fc80000010000 */
[----:B0-----:R-:W-:Y:S01]  /*1eee0*/  FADD.FTZ R11, R13, R4 ;  /* 0x000000040d0b7221 */ /* 0x001fe20000010000 */
[----:B-1----:R-:W-:Y:S02]  /*1eef0*/  FADD.FTZ R4, R20, R5 ;  /* 0x0000000514047221 */ /* 0x002fe40000010000 */
[----:B------:R0:W1:Y:S01]  /*1ef00*/  MUFU.EX2 R36, R3 ;  /* 0x0000000300247308 */ /* 0x0000620000000800 */
[----:B--2---:R-:W-:Y:S01]  /*1ef10*/  FADD.FTZ R2, R14, R11 ;  /* 0x0000000b0e027221 */ /* 0x004fe20000010000 */
[----:B------:R-:W-:-:S03]  /*1ef20*/  FADD.FTZ R5, R31, R4 ;  /* 0x000000041f057221 */ /* 0x000fc60000010000 */
[----:B-----5:R-:W-:Y:S01]  /*1ef30*/  FADD.FTZ R2, R177, R2 ;  /* 0x00000002b1027221 */ /* 0x020fe20000010000 */
[----:B------:R-:W-:Y:S02]  /*1ef40*/  FADD.FTZ R4, R178, R5 ;  /* 0x00000005b2047221 */ /* 0x000fe40000010000 */
[----:B------:R-:W2:Y:S01]  /*1ef50*/  MUFU.EX2 R34, R34 ;  /* 0x0000002200227308 */ /* 0x000ea20000000800 */
[----:B0-----:R-:W-:Y:S01]  /*1ef60*/  FADD.FTZ R3, R179, R2 ;  /* 0x00000002b3037221 */ /* 0x001fe20000010000 */
[----:B------:R-:W-:-:S03]  /*1ef70*/  FADD.FTZ R5, R33, R4 ;  /* 0x0000000421057221 */ /* 0x000fc60000010000 */
[----:B------:R-:W-:Y:S01]  /*1ef80*/  FADD.FTZ R2, R30, R3 ;  /* 0x000000031e027221 */ /* 0x000fe20000010000 */
[----:B------:R-:W-:Y:S02]  /*1ef90*/  FADD.FTZ R4, R180, R5 ;  /* 0x00000005b4047221 */ /* 0x000fe40000010000 */
[----:B------:R-:W0:Y:S01]  /*1efa0*/  MUFU.EX2 R27, R27 ;  /* 0x0000001b001b7308 */ /* 0x000e220000000800 */
[----:B----4-:R-:W-:Y:S01]  /*1efb0*/  FADD.FTZ R3, R181, R2 ;  /* 0x00000002b5037221 */ /* 0x010fe20000010000 */
[----:B------:R-:W-:-:S03]  /*1efc0*/  FADD.FTZ R5, R35, R4 ;  /* 0x0000000423057221 */ /* 0x000fc60000010000 */
[----:B-1----:R-:W-:-:S03]  /*1efd0*/  FADD.FTZ R2, R36, R3 ;  /* 0x0000000324027221 */ /* 0x002fc60000010000 */
[----:B------:R-:W1:Y:S01]  /*1efe0*/  MUFU.EX2 R29, R29 ;  /* 0x0000001d001d7308 */ /* 0x000e620000000800 */
[----:B--2---:R-:W-:-:S07]  /*1eff0*/  FADD.FTZ R4, R34, R5 ;  /* 0x0000000522047221 */ /* 0x004fce0000010000 */
[----:B------:R-:W2:Y:S01]  /*1f000*/  MUFU.EX2 R26, R26 ;  /* 0x0000001a001a7308 */ /* 0x000ea20000000800 */
[----:B0-----:R-:W-:Y:S01]  /*1f010*/  FADD.FTZ R3, R27, R2 ;  /* 0x000000021b037221 */ /* 0x001fe20000010000 */
[----:B-1----:R-:W-:-:S05]  /*1f020*/  FADD.FTZ R11, R29, R4 ;  /* 0x000000041d0b7221 */ /* 0x002fca0000010000 */
        /* <DEDUP_REMOVED lines=232> */
[----:B------:R-:W-:Y:S01]  /*1feb0*/  ULOP3.LUT UR4, UR4, 0xc, URZ, 0xfc, !UPT ;  /* 0x0000000c04047892 */ /* 0x000fe2000f8efc3f */
[----:B0-----:R-:W-:-:S05]  /*1fec0*/  IMAD.U32 R7, RZ, RZ, UR5 ;  /* 0x00000005ff077e24 */ /* 0x001fca000f8e00ff */
[----:B------:R-:W-:Y:S02]  /*1fed0*/  IMAD.U32 R6, RZ, RZ, UR4 ;  /* 0x00000004ff067e24 */ /* 0x000fe4000f8e00ff */
        /* <DEDUP_REMOVED lines=1387> */
.L_x_6979:
[----:B------:R-:W-:Y:S05]  /*25590*/  BSYNC B0 ;  /* 0x0000000000007941 */ /* 0x000fea0003800000 */
.L_x_6978:
[----:B------:R-:W-:Y:S05]  /*255a0*/  @P0 BRA `(.L_x_6980) ;  /* 0xffffff6400500947 */ /* 0x000fea000383ffff */
.L_x_6961:
[----:B------:R-:W-:-:S13]  /*255b0*/  ISETP.GE.AND P0, PT, R0, R164, PT ;  /* 0x000000a40000720c */ /* 0x000fda0003f06270 */
[----:B------:R-:W-:Y:S05]  /*255c0*/  @!P0 BRA `(.L_x_6981) ;  /* 0x000000a8009c8947 */ /* 0x000fea0003800000 */
.L_x_7010:
        /* <DEDUP_REMOVED lines=20> */
.L_x_6983:
[----:B------:R-:W-:Y:S05]  /*25710*/  BSYNC B0 ;  /* 0x0000000000007941 */ /* 0x000fea0003800000 */
.L_x_6982:
        /* <DEDUP_REMOVED lines=13> */
.L_x_6985:
[----:B------:R-:W-:Y:S05]  /*257f0*/  BSYNC B0 ;  /* 0x0000000000007941 */ /* 0x000fea0003800000 */
.L_x_6984:
        /* <DEDUP_REMOVED lines=8> */
.L_x_6987:
[----:B------:R-:W-:Y:S05]  /*25880*/  BSYNC B0 ;  /* 0x0000000000007941 */ /* 0x000fea0003800000 */
.L_x_6986:
        /* <DEDUP_REMOVED lines=14> */
[----:B------:R-:W-:Y:S01]  /*25970*/  VIADD R6, R2, 0x2 ;  /* 0x0000000202067836 */ /* 0x000fe20000000000 */
[----:B---3--:R-:W-:Y:S02]  /*25980*/  R2UR UR4, R12 ;  /* 0x000000000c0472ca */ /* 0x008fe400000e0000 */
[----:B------:R-:W-:-:S13]  /*25990*/  R2UR UR5, R13 ;  /* 0x000000000d0572ca */ /* 0x000fda00000e0000 */
[----:B------:R-:W-:Y:S01]  /*259a0*/  HGMMA.64x64x16.F32 R24, gdesc[UR4], RZ, !UPT, gsb0 ;  /* 0x00e00000041879f0 */ /* 0x000fe2000c0008ff */
[----:B----4-:R-:W-:Y:S01]  /*259b0*/  VIADD R4, R4, 0x2 ;  /* 0x0000000204047836 */ /* 0x010fe20000000000 */
[----:B------:R-:W-:Y:S01]  /*259c0*/  R2UR UR6, R6 ;  /* 0x00000000060672ca */ /* 0x000fe200000e0000 */
[----:B------:R-:W-:Y:S01]  /*259d0*/  IMAD.MOV.U32 R13, RZ, RZ, 0x1 ;  /* 0x00000001ff0d7424 */ /* 0x000fe200078e00ff */
        /* <DEDUP_REMOVED lines=39> */
.L_x_6990:
[----:B------:R-:W-:Y:S05]  /*25c50*/  BSYNC B0 ;  /* 0x0000000000007941 */ /* 0x000fea0003800000 */
.L_x_6989:
        /* <DEDUP_REMOVED lines=13> */
.L_x_6992:
[----:B------:R-:W-:Y:S05]  /*25d30*/  BSYNC B0 ;  /* 0x0000000000007941 */ /* 0x000fea0003800000 */
.L_x_6991:
        /* <DEDUP_REMOVED lines=8> */
.L_x_6994:
[----:B------:R-:W-:Y:S05]  /*25dc0*/  BSYNC B0 ;  /* 0x0000000000007941 */ /* 0x000fea0003800000 */
.L_x_6993:
        /* <DEDUP_REMOVED lines=469> */
[----:B------:R-:W4:Y:S04]  /*27b20*/  LDL R15, [R1+0x70] ;  /* 0x00007000010f7983 */ /* 0x000f280000100800 */
[----:B------:R-:W4:Y:S04]  /*27b30*/  LDL R18, [R1+0x118] ;  /* 0x0001180001127983 */ /* 0x000f280000100800 */
[----:B------:R-:W4:Y:S04]  /*27b40*/  LDL.128 R8, [R1+0x100] ;  /* 0x0001000001087983 */ /* 0x000f280000100c00 */
[----:B------:R-:W4:Y:S04]  /*27b50*/  LDL.128 R4, [R1+0xf0] ;  /* 0x0000f00001047983 */ /* 0x000f280000100c00 */
[----:B--2---:R3:W2:Y:S02]  /*27b60*/  LD.E R20, desc[UR44][R20.64] ;  /* 0x0000002c14147980 */ /* 0x0046a4000c101900 */
[----:B---3--:R-:W-:-:S02]  /*27b70*/  SHF.R.S32.HI R21, RZ, 0x1f, R58 ;  /* 0x0000001fff157819 */ /* 0x008fc4000001143a */
[----:B----4-:R-:W-:Y:S02]  /*27b80*/  ISETP.NE.AND P1, PT, R2, 0x1, PT ;  /* 0x000000010200780c */ /* 0x010fe40003f25270 */
[----:B------:R-:W-:Y:S01]  /*27b90*/  ISETP.GE.AND P2, PT, R9, 0x1, PT ;  /* 0x000000010900780c */ /* 0x000fe20003f46270 */
[----:B------:R-:W-:Y:S01]  /*27ba0*/  BSSY B0, `(.L_x_6996) ;  /* 0x0000078000007945 */ /* 0x000fe20003800000 */
[----:B--2---:R-:W-:Y:S01]  /*27bb0*/  FMUL.FTZ R14, R24, R20 ;  /* 0x00000014180e7220 */ /* 0x004fe20000410000 */
[----:B------:R-:W-:Y:S01]  /*27bc0*/  LEA.HI R24, R21, R58, RZ, 0x7 ;  /* 0x0000003a15187211 */ /* 0x000fe200078f38ff */
[----:B0-----:R-:W-:-:S03]  /*27bd0*/  FMUL.FTZ R13, R27, R20 ;  /* 0x000000141b0d7220 */ /* 0x001fc60000410000 */
[----:B------:R-:W-:Y:S01]  /*27be0*/  LOP3.LUT R27, R24, 0xffffff80, RZ, 0xc0, !PT ;  /* 0xffffff80181b7812 */ /* 0x000fe200078ec0ff */
[----:B------:R-:W-:-:S04]  /*27bf0*/  FMUL.FTZ R29, R29, R20 ;  /* 0x000000141d1d7220 */ /* 0x000fc80000410000 */
[----:B------:R-:W-:Y:S01]  /*27c00*/  IMAD.IADD R27, R58, 0x1, -R27 ;  /* 0x000000013a1b7824 */ /* 0x000fe200078e0a1b */
[----:B------:R0:W2:Y:S01]  /*27c10*/  MUFU.TANH R59, R29 ;  /* 0x0000001d003b7308 */ /* 0x0000a20000002400 */
[----:B-1----:R-:W-:-:S03]  /*27c20*/  FMUL.FTZ R12, R26, R20 ;  /* 0x000000141a0c7220 */ /* 0x002fc60000410000 */
[----:B------:R-:W-:Y:S02]  /*27c30*/  SHF.R.S32.HI R24, RZ, 0x1f, R27 ;  /* 0x0000001fff187819 */ /* 0x000fe4000001141b */
[----:B0-----:R-:W-:Y:S02]  /*27c40*/  LEA.HI R29, R21, R58, RZ, 0x2 ;  /* 0x0000003a151d7211 */ /* 0x001fe400078f10ff */
[-C--:B------:R-:W-:Y:S01]  /*27c50*/  LEA.HI R26, R24, R27.reuse, RZ, 0x2 ;  /* 0x0000001b181a7211 */ /* 0x080fe200078f10ff */
[----:B------:R-:W-:Y:S01]  /*27c60*/  FMUL.FTZ R56, R30, R20 ;  /* 0x000000141e387220 */ /* 0x000fe20000410000 */
[----:B------:R-:W-:Y:S02]  /*27c70*/  LOP3.LUT R29, R29, 0xfffffffc, RZ, 0xc0, !PT ;  /* 0xfffffffc1d1d7812 */ /* 0x000fe400078ec0ff */
[--C-:B------:R-:W-:Y:S02]  /*27c80*/  SHF.R.S32.HI R21, RZ, 0x2, R26.reuse ;  /* 0x00000002ff157819 */ /* 0x100fe4000001141a */
[----:B------:R-:W-:Y:S01]  /*27c90*/  SHF.R.S32.HI R30, RZ, 0x1f, R26 ;  /* 0x0000001fff1e7819 */ /* 0x000fe2000001141a */
[----:B------:R-:W-:Y:S01]  /*27ca0*/  IMAD.IADD R29, R58, 0x1, -R29 ;  /* 0x000000013a1d7824 */ /* 0x000fe200078e0a1d */
[----:B------:R-:W-:-:S02]  /*27cb0*/  LEA.HI R24, R24, R27, RZ, 0x5 ;  /* 0x0000001b18187211 */ /* 0x000fc400078f28ff */
[----:B------:R-:W-:Y:S01]  /*27cc0*/  LEA.HI R30, R30, R21, RZ, 0x3 ;  /* 0x000000151e1e7211 */ /* 0x000fe200078f18ff */
[-C--:B------:R-:W-:Y:S01]  /*27cd0*/  FMUL.FTZ R57, R31, R20.reuse ;  /* 0x000000141f397220 */ /* 0x080fe20000410000 */
[----:B------:R-:W-:Y:S01]  /*27ce0*/  FMUL.FTZ R32, R32, R20 ;  /* 0x0000001420207220 */ /* 0x000fe20000410000 */
[----:B------:R-:W-:Y:S02]  /*27cf0*/  LEA.HI R31, R29, R29, RZ, 0x1 ;  /* 0x0000001d1d1f7211 */ /* 0x000fe400078f08ff */
[----:B------:R-:W-:Y:S02]  /*27d00*/  LOP3.LUT R30, R30, 0xfffffff8, RZ, 0xc0, !PT ;  /* 0xfffffff81e1e7812 */ /* 0x000fe400078ec0ff */
[----:B------:R-:W-:Y:S01]  /*27d10*/  SHF.R.S32.HI R24, RZ, 0x5, R24 ;  /* 0x00000005ff187819 */ /* 0x000fe20000011418 */
[----:B------:R0:W1:Y:S02]  /*27d20*/  MUFU.TANH R60, R32 ;  /* 0x00000020003c7308 */ /* 0x0000640000002400 */
[----:B------:R-:W-:-:S02]  /*27d30*/  IMAD.IADD R30, R21, 0x1, -R30 ;  /* 0x00000001151e7824 */ /* 0x000fc400078e0a1e */
[----:B------:R-:W-:Y:S01]  /*27d40*/  IMAD R15, R15, 0x4, R24 ;  /* 0x000000040f0f7824 */ /* 0x000fe200078e0218 */
[----:B0-----:R-:W-:-:S03]  /*27d50*/  LOP3.LUT R32, R31, 0x1ffffffe, RZ, 0xc0, !PT ;  /* 0x1ffffffe1f207812 */ /* 0x001fc600078ec0ff */
[----:B------:R-:W-:Y:S02]  /*27d60*/  IMAD.U32 R15, R15, 0x10, R30 ;  /* 0x000000100f0f7824 */ /* 0x000fe400078e001e */
        /* <DEDUP_REMOVED lines=65> */
[----:B------:R-:W-:-:S07]  /*28180*/  IMAD.IADD R55, R8, 0x1, -R38 ;  /* 0x0000000108377824 */ /* 0x000fce00078e0a26 */
[----:B------:R2:W0:Y:S08]  /*28190*/  MUFU.TANH R63, R35 ;  /* 0x00000023003f7308 */ /* 0x0004300000002400 */
[----:B------:R3:W0:Y:S01]  /*281a0*/  MUFU.TANH R65, R39 ;  /* 0x0000002700417308 */ /* 0x0006220000002400 */
[----:B--2---:R-:W-:-:S04]  /*281b0*/  IMAD.IADD R35, R18, 0x1, R7 ;  /* 0x0000000112237824 */ /* 0x004fc800078e0207 */
[----:B----4-:R-:W-:Y:S02]  /*281c0*/  IMAD.IADD R6, R35, 0x1, R24 ;  /* 0x0000000123067824 */ /* 0x010fe400078e0218 */
[----:B---3--:R-:W-:-:S04]  /*281d0*/  IMAD.IADD R39, R18, 0x1, R3 ;  /* 0x0000000112277824 */ /* 0x008fc800078e0203 */
[----:B------:R-:W-:Y:S01]  /*281e0*/  IMAD.IADD R3, R39, 0x1, R24 ;  /* 0x0000000127037824 */ /* 0x000fe200078e0218 */
[----:B-1----:R-:W-:Y:S06]  /*281f0*/  @!P2 BRA `(.L_x_6997) ;  /* 0x000000000048a947 */ /* 0x002fec0003800000 */
        /* <DEDUP_REMOVED lines=10> */
.L_x_6999:
[----:B------:R-:W-:-:S13]  /*282a0*/  ISETP.NE.AND P1, PT, R9, 0x1, PT ;  /* 0x000000010900780c */ /* 0x000fda0003f25270 */
[----:B------:R-:W-:-:S05]  /*282b0*/  @P1 IMAD.HI.U32 R8, R7, R10, RZ ;  /* 0x0000000a07081227 */ /* 0x000fca00078e00ff */
[----:B------:R-:W-:-:S07]  /*282c0*/  @P1 SHF.R.U32.HI R7, RZ, R11, R8 ;  /* 0x0000000bff071219 */ /* 0x000fce0000011608 */
.L_x_7000:
[----:B------:R-:W-:Y:S05]  /*282d0*/  BSYNC B1 ;  /* 0x0000000000017941 */ /* 0x000fea0003800000 */
.L_x_6998:
[----:B------:R-:W-:-:S04]  /*282e0*/  IMAD R7, R7, R9, -R38 ;  /* 0x0000000907077224 */ /* 0x000fc800078e0a26 */
[----:B------:R-:W-:-:S05]  /*282f0*/  IMAD R8, R2, -0x2, R7 ;  /* 0xfffffffe02087824 */ /* 0x000fca00078e0207 */
[----:B------:R-:W-:Y:S02]  /*28300*/  VIMNMX R3, R3, R8, !PT ;  /* 0x0000000803037248 */ /* 0x000fe40007fe0100 */
[----:B------:R-:W-:-:S07]  /*28310*/  VIADDMNMX R6, R8, R9, R6, PT ;  /* 0x0000000908067246 */ /* 0x000fce0003800106 */
.L_x_6997:
[----:B------:R-:W-:Y:S05]  /*28320*/  BSYNC B0 ;  /* 0x0000000000007941 */ /* 0x000fea0003800000 */
.L_x_6996:
        /* <DEDUP_REMOVED lines=8> */
[----:B------:R-:W-:Y:S02]  /*283b0*/  ISETP.GT.AND P2, PT, R3, 0x1, !P2 ;  /* 0x000000010300780c */ /* 0x000fe40005744270 */
[----:B------:R-:W-:Y:S02]  /*283c0*/  ISETP.GE.AND P3, PT, R55, 0xa, PT ;  /* 0x0000000a3700780c */ /* 0x000fe40003f66270 */
[----:B0-----:R-:W-:Y:S02]  /*283d0*/  FSEL R31, R28, -INF , !P1 ;  /* 0xff8000001c1f7808 */ /* 0x001fe40004800000 */
[----:B------:R-:W-:Y:S02]  /*283e0*/  ISETP.LT.OR P2, PT, R6, 0x2, P2 ;  /* 0x000000020600780c */ /* 0x000fe40001741670 */
[----:B------:R-:W-:Y:S02]  /*283f0*/  ISETP.GT.AND P1, PT, R3, 0x9, !P3 ;  /* 0x000000090300780c */ /* 0x000fe40005f24270 */
[----:B------:R-:W-:-:S02]  /*28400*/  FSEL R33, R25, -INF , !P2 ;  /* 0xff80000019217808 */ /* 0x000fc40005000000 */
[C---:B------:R-:W-:Y:S01]  /*28410*/  ISETP.LT.OR P1, PT, R6.reuse, 0xa, P1 ;  /* 0x0000000a0600780c */ /* 0x040fe20000f21670 */
        /* <DEDUP_REMOVED lines=30> */
[C---:B------:R-:W-:Y:S02]  /*28600*/  ISETP.LT.OR P1, PT, R6.reuse, 0x22, P1 ;  /* 0x000000220600780c */ /* 0x040fe40000f21670 */
        /* <DEDUP_REMOVED lines=45> */
.L_x_7004:
[----:B------:R-:W-:-:S13]  /*288e0*/  ISETP.NE.AND P6, PT, R9, 0x1, PT ;  /* 0x000000010900780c */ /* 0x000fda0003fc5270 */
[----:B------:R-:W-:-:S05]  /*288f0*/  @P6 IMAD.HI.U32 R10, R4, R10, RZ ;  /* 0x0000000a040a6227 */ /* 0x000fca00078e00ff */
[----:B------:R-:W-:-:S07]  /*28900*/  @P6 SHF.R.U32.HI R4, RZ, R11, R10 ;  /* 0x0000000bff046219 */ /* 0x000fce000001160a */
.L_x_7005:
[----:B------:R-:W-:Y:S05]  /*28910*/  BSYNC B1 ;  /* 0x0000000000017941 */ /* 0x000fea0003800000 */
.L_x_7003:
[----:B------:R-:W-:-:S04]  /*28920*/  IMAD R3, R4, R9, -R38 ;  /* 0x0000000904037224 */ /* 0x000fc800078e0a26 */
[----:B------:R-:W-:-:S05]  /*28930*/  IMAD R2, R2, -0x2, R3 ;  /* 0xfffffffe02027824 */ /* 0x000fca00078e0203 */
[----:B------:R-:W-:Y:S02]  /*28940*/  VIADDMNMX R6, R2, R9, R6, PT ;  /* 0x0000000902067246 */ /* 0x000fe40003800106 */
[----:B------:R-:W-:-:S07]  /*28950*/  VIMNMX R39, R39, R2, !PT ;  /* 0x0000000227277248 */ /* 0x000fce0007fe0100 */
.L_x_7002:
[----:B------:R-:W-:Y:S05]  /*28960*/  BSYNC B0 ;  /* 0x0000000000007941 */ /* 0x000fea0003800000 */
.L_x_7001:
        /* <DEDUP_REMOVED lines=43> */
[----:B------:R-:W-:Y:S02]  /*28c20*/  ISETP.LT.OR P5, PT, R6, 0x29, P5 ;  /* 0x000000290600780c */ /* 0x000fe40002fa1670 */
[----:B------:R-:W-:Y:S02]  /*28c30*/  ISETP.GT.AND P1, PT, R39, 0x29, !P1 ;  /* 0x000000292700780c */ /* 0x000fe40004f24270 */
[----:B------:R-:W-:-:S02]  /*28c40*/  FSEL R9, R46, -INF , !P5 ;  /* 0xff8000002e097808 */ /* 0x000fc40006800000 */
[C---:B------:R-:W-:Y:S02]  /*28c50*/  ISETP.GT.AND P2, PT, R39.reuse, 0x30, !P2 ;  /* 0x000000302700780c */ /* 0x040fe40005744270 */
[C---:B------:R-:W-:Y:S02]  /*28c60*/  ISETP.LT.OR P1, PT, R6.reuse, 0x2a, P1 ;  /* 0x0000002a0600780c */ /* 0x040fe40000f21670 */
[C---:B------:R-:W-:Y:S02]  /*28c70*/  ISETP.GT.AND P3, PT, R39.reuse, 0x31, !P3 ;  /* 0x000000312700780c */ /* 0x040fe40005f64270 */
[----:B------:R-:W-:Y:S02]  /*28c80*/  ISETP.LT.OR P2, PT, R6, 0x31, P2 ;  /* 0x000000310600780c */ /* 0x000fe40001741670 */
[----:B------:R-:W-:Y:S02]  /*28c90*/  FSEL R53, R34, -INF , !P1 ;  /* 0xff80000022357808 */ /* 0x000fe40004800000 */
        /* <DEDUP_REMOVED lines=91> */
.L_x_7007:
[----:B------:R-:W-:Y:S05]  /*29250*/  BSYNC B0 ;  /* 0x0000000000007941 */ /* 0x000fea0003800000 */
.L_x_7006:
        /* <DEDUP_REMOVED lines=29> */
[-CC-:B------:R-:W-:Y:S01]  /*29430*/  FFMA.FTZ R8, R8, R19.reuse, -R40.reuse ;  /* 0x0000001308087223 */ /* 0x180fe20000010828 */
[-C--:B------:R-:W-:Y:S01]  /*29440*/  FFMA.FTZ R28, R28, R19.reuse, -R40 ;  /* 0x000000131c1c7223 */ /* 0x080fe20000010828 */
[-C--:B------:R-:W-:Y:S01]  /*29450*/  FFMA.FTZ R14, R14, R19.reuse, -R4 ;  /* 0x000000130e0e7223 */ /* 0x080fe20000010804 */
[-C--:B------:R-:W-:Y:S01]  /*29460*/  FFMA.FTZ R27, R27, R19.reuse, -R40 ;  /* 0x000000131b1b7223 */ /* 0x080fe20000010828 */
[----:B------:R-:W1:Y:S01]  /*29470*/  MUFU.EX2 R38, R38 ;  /* 0x0000002600267308 */ /* 0x000e620000000800 */
[-C--:B------:R-:W-:Y:S01]  /*29480*/  FFMA.FTZ R13, R13, R19.reuse, -R4 ;  /* 0x000000130d0d7223 */ /* 0x080fe20000010804 */
[-C--:B------:R-:W-:Y:S01]  /*29490*/  FFMA.FTZ R26, R26, R19.reuse, -R40 ;  /* 0x000000131a1a7223 */ /* 0x080fe20000010828 */
[-C--:B------:R-:W-:Y:S01]  /*294a0*/  FFMA.FTZ R12, R12, R19.reuse, -R4 ;  /* 0x000000130c0c7223 */ /* 0x080fe20000010804 */
[-C--:B------:R-:W-:Y:S01]  /*294b0*/  FFMA.FTZ R25, R25, R19.reuse, -R40 ;  /* 0x0000001319197223 */ /* 0x080fe20000010828 */
[-C--:B------:R-:W-:Y:S01]  /*294c0*/  FFMA.FTZ R11, R11, R19.reuse, -R4 ;  /* 0x000000130b0b7223 */ /* 0x080fe20000010804 */
[-CC-:B------:R-:W-:Y:S01]  /*294d0*/  FFMA.FTZ R24, R24, R19.reuse, -R40.reuse ;  /* 0x0000001318187223 */ /* 0x180fe20000010828 */
[-C--:B------:R-:W-:Y:S01]  /*294e0*/  FFMA.FTZ R21, R21, R19.reuse, -R40 ;  /* 0x0000001315157223 */ /* 0x080fe20000010828 */
[----:B------:R-:W-:Y:S01]  /*294f0*/  MUFU.EX2 R168, R33 ;  /* 0x0000002100a87308 */ /* 0x000fe20000000800 */
[----:B-----5:R-:W-:Y:S01]  /*29500*/  FADD.FTZ R5, R3, R46 ;  /* 0x0000002e03057221 */ /* 0x020fe20000010000 */
[-CC-:B------:R-:W-:Y:S01]  /*29510*/  FFMA.FTZ R20, R20, R19.reuse, -R40.reuse ;  /* 0x0000001314147223 */ /* 0x180fe20000010828 */
[-CC-:B------:R-:W-:Y:S01]  /*29520*/  FFMA.FTZ R18, R18, R19.reuse, -R40.reuse ;  /* 0x0000001312127223 */ /* 0x180fe20000010828 */
[-CC-:B------:R-:W-:Y:S01]  /*29530*/  FFMA.FTZ R15, R15, R19.reuse, -R40.reuse ;  /* 0x000000130f0f7223 */ /* 0x180fe20000010828 */
[-C--:B------:R-:W-:Y:S01]  /*29540*/  FFMA.FTZ R7, R7, R19.reuse, -R40 ;  /* 0x0000001307077223 */ /* 0x080fe20000010828 */
[-CC-:B------:R-:W-:Y:S01]  /*29550*/  FFMA.FTZ R10, R10, R19.reuse, -R4.reuse ;  /* 0x000000130a0a7223 */ /* 0x180fe20000010804 */
[----:B------:R-:W-:Y:S01]  /*29560*/  FFMA.FTZ R9, R9, R19, -R4 ;  /* 0x0000001309097223 */ /* 0x000fe20000010804 */
[----:B------:R-:W2:Y:S08]  /*29570*/  MUFU.EX2 R37, R37 ;  /* 0x0000002500257308 */ /* 0x000eb00000000800 */
[----:B------:R-:W-:Y:S08]  /*29580*/  MUFU.EX2 R31, R31 ;  /* 0x0000001f001f7308 */ /* 0x000ff00000000800 */
[----:B------:R-:W3:Y:S08]  /*29590*/  MUFU.EX2 R36, R36 ;  /* 0x0000002400247308 */ /* 0x000ef00000000800 */
[----:B------:R-:W-:Y:S08]  /*295a0*/  MUFU.EX2 R30, R30 ;  /* 0x0000001e001e7308 */ /* 0x000ff00000000800 */
[----:B------:R-:W4:Y:S08]  /*295b0*/  MUFU.EX2 R35, R35 ;  /* 0x0000002300237308 */ /* 0x000f300000000800 */
[----:B------:R-:W5:Y:S08]  /*295c0*/  MUFU.EX2 R29, R29 ;  /* 0x0000001d001d7308 */ /* 0x000f700000000800 */
[----:B------:R1:W-:Y:S08]  /*295d0*/  MUFU.EX2 R182, R8 ;  /* 0x0000000800b67308 */ /* 0x0003f00000000800 */
[----:B------:R-:W0:Y:S01]  /*295e0*/  MUFU.EX2 R32, R32 ;  /* 0x0000002000207308 */ /* 0x000e220000000800 */
[----:B-1----:R-:W-:-:S04]  /*295f0*/  FADD.FTZ R8, R38, R47 ;  /* 0x0000002f26087221 */ /* 0x002fc80000010000 */
[----:B--2---:R-:W-:-:S03]  /*29600*/  FADD.FTZ R33, R37, R8 ;  /* 0x0000000825217221 */ /* 0x004fc60000010000 */
[----:B------:R1:W-:Y:S01]  /*29610*/  MUFU.EX2 R173, R14 ;  /* 0x0000000e00ad7308 */ /* 0x0003e20000000800 */
[----:B---3--:R-:W-:-:S04]  /*29620*/  FADD.FTZ R8, R36, R33 ;  /* 0x0000002124087221 */ /* 0x008fc80000010000 */
[----:B----4-:R-:W-:Y:S01]  /*29630*/  FADD.FTZ R33, R35, R8 ;  /* 0x0000000823217221 */ /* 0x010fe20000010000 */
[-CC-:B------:R-:W-:Y:S02]  /*29640*/  FFMA.FTZ R8, R55, R19.reuse, -R4.reuse ;  /* 0x0000001337087223 */ /* 0x180fe40000010804 */
[----:B------:R-:W2:Y:S01]  /*29650*/  MUFU.EX2 R28, R28 ;  /* 0x0000001c001c7308 */ /* 0x000ea20000000800 */
[----:B-1----:R-:W-:Y:S01]  /*29660*/  FADD.FTZ R14, R168, R5 ;  /* 0x00000005a80e7221 */ /* 0x002fe20000010000 */
[----:B------:R-:W-:-:S03]  /*29670*/  FFMA.FTZ R5, R53, R19, -R4 ;  /* 0x0000001335057223 */ /* 0x000fc60000010804 */
[----:B------:R-:W-:-:S03]  /*29680*/  FADD.FTZ R39, R31, R14 ;  /* 0x0000000e1f277221 */ /* 0x000fc60000010000 */
[----:B------:R-:W1:Y:S01]  /*29690*/  MUFU.EX2 R27, R27 ;  /* 0x0000001b001b7308 */ /* 0x000e620000000800 */
[----:B------:R-:W-:-:S04]  /*296a0*/  FADD.FTZ R40, R30, R39 ;  /* 0x000000271e287221 */ /* 0x000fc80000010000 */
[----:B-----5:R-:W-:Y:S01]  /*296b0*/  FADD.FTZ R39, R29, R40 ;  /* 0x000000281d277221 */ /* 0x020fe20000010000 */
[----:B0-----:R-:W-:Y:S02]  /*296c0*/  FADD.FTZ R40, R32, R33 ;  /* 0x0000002120287221 */ /* 0x001fe40000010000 */
[----:B------:R-:W-:Y:S01]  /*296d0*/  MUFU.EX2 R13, R13 ;  /* 0x0000000d000d7308 */ /* 0x000fe20000000800 */
[----:B--2---:R-:W-:Y:S01]  /*296e0*/  FADD.FTZ R42, R28, R39 ;  /* 0x000000271c2a7221 */ /* 0x004fe20000010000 */
[----:B------:R-:W-:-:S06]  /*296f0*/  FADD.FTZ R40, R173, R40 ;  /* 0x00000028ad287221 */ /* 0x000fcc0000010000 */
[----:B------:R-:W0:Y:S01]  /*29700*/  MUFU.EX2 R26, R26 ;  /* 0x0000001a001a7308 */ /* 0x000e220000000800 */
[----:B-1----:R-:W-:-:S07]  /*29710*/  FADD.FTZ R33, R27, R42 ;  /* 0x0000002a1b217221 */ /* 0x002fce0000010000 */
[----:B------:R-:W-:Y:S08]  /*29720*/  MUFU.EX2 R12, R12 ;  /* 0x0000000c000c7308 */ /* 0x000ff00000000800 */
[----:B------:R-:W1:Y:S01]  /*29730*/  MUFU.EX2 R25, R25 ;  /* 0x0000001900197308 */ /* 0x000e620000000800 */
[----:B0-----:R-:W-:-:S07]  /*29740*/  FADD.FTZ R42, R26, R33 ;  /* 0x000000211a2a7221 */ /* 0x001fce0000010000 */
[----:B------:R-:W0:Y:S08]  /*29750*/  MUFU.EX2 R11, R11 ;  /* 0x0000000b000b7308 */ /* 0x000e300000000800 */
[----:B------:R-:W-:Y:S01]  /*29760*/  MUFU.EX2 R24, R24 ;  /* 0x0000001800187308 */ /* 0x000fe20000000800 */
[----:B-1----:R-:W-:-:S07]  /*29770*/  FADD.FTZ R33, R25, R42 ;  /* 0x0000002a19217221 */ /* 0x002fce0000010000 */
[----:B------:R-:W1:Y:S08]  /*29780*/  MUFU.EX2 R10, R10 ;  /* 0x0000000a000a7308 */ /* 0x000e700000000800 */
[----:B------:R-:W2:Y:S08]  /*29790*/  MUFU.EX2 R21, R21 ;  /* 0x0000001500157308 */ /* 0x000eb00000000800 */
[----:B------:R3:W-:Y:S08]  /*297a0*/  MUFU.EX2 R179, R9 ;  /* 0x0000000900b37308 */ /* 0x0007f00000000800 */
[----:B------:R4:W-:Y:S01]  /*297b0*/  MUFU.EX2 R14, R5 ;  /* 0x00000005000e7308 */ /* 0x0009e20000000800 */
[----:B---3--:R-:W-:-:S07]  /*297c0*/  FFMA.FTZ R9, R51, R19, -R4 ;  /* 0x0000001333097223 */ /* 0x008fce0000010804 */
[----:B------:R-:W3:Y:S01]  /*297d0*/  MUFU.EX2 R20, R20 ;  /* 0x0000001400147308 */ /* 0x000ee20000000800 */
[----:B----4-:R-:W-:-:S04]  /*297e0*/  FADD.FTZ R5, R13, R40 ;  /* 0x000000280d057221 */ /* 0x010fc80000010000 */
[----:B------:R-:W-:Y:S01]  /*297f0*/  FADD.FTZ R44, R12, R5 ;  /* 0x000000050c2c7221 */ /* 0x000fe20000010000 */
[-CC-:B------:R-:W-:Y:S01]  /*29800*/  FFMA.FTZ R5, R57, R19.reuse, -R4.reuse ;  /* 0x0000001339057223 */ /* 0x180fe20000010804 */
[----:B------:R-:W-:Y:S01]  /*29810*/  FFMA.FTZ R4, R34, R19, -R4 ;  /* 0x0000001322047223 */ /* 0x000fe20000010804 */
[----:B------:R-:W4:Y:S01]  /*29820*/  MUFU.EX2 R18, R18 ;  /* 0x0000001200127308 */ /* 0x000f220000000800 */
[----:B0-----:R-:W-:-:S04]  /*29830*/  FADD.FTZ R39, R11, R44 ;  /* 0x0000002c0b277221 */ /* 0x001fc80000010000 */
[----:B-1----:R-:W-:-:S03]  /*29840*/  FADD.FTZ R42, R10, R39 ;  /* 0x000000270a2a7221 */ /* 0x002fc60000010000 */
[----:B------:R0:W-:Y:S08]  /*29850*/  MUFU.EX2 R181, R8 ;  /* 0x0000000800b57308 */ /* 0x0001f00000000800 */
[----:B------:R-:W1:Y:S01]  /*29860*/  MUFU.EX2 R15, R15 ;  /* 0x0000000f000f7308 */ /* 0x000e620000000800 */
[----:B0-----:R-:W-:-:S04]  /*29870*/  FADD.FTZ R8, R24, R33 ;  /* 0x0000002118087221 */ /* 0x001fc80000010000 */
[----:B--2---:R-:W-:-:S03]  /*29880*/  FADD.FTZ R19, R21, R8 ;  /* 0x0000000815137221 */ /* 0x004fc60000010000 */
[----:B------:R0:W2:Y:S01]  /*29890*/  MUFU.EX2 R40, R9 ;  /* 0x0000000900287308 */ /* 0x0000a20000000800 */
[----:B---3--:R-:W-:-:S07]  /*298a0*/  FADD.FTZ R19, R20, R19 ;  /* 0x0000001314137221 */ /* 0x008fce0000010000 */
[----:B------:R-:W3:Y:S01]  /*298b0*/  MUFU.EX2 R7, R7 ;  /* 0x0000000700077308 */ /* 0x000ee20000000800 */
[----:B0-----:R-:W-:Y:S01]  /*298c0*/  FADD.FTZ R9, R179, R42 ;  /* 0x0000002ab3097221 */ /* 0x001fe20000010000 */
[----:B----4-:R-:W-:-:S03]  /*298d0*/  FADD.FTZ R42, R18, R19 ;  /* 0x00000013122a7221 */ /* 0x010fc60000010000 */
[----:B------:R-:W-:Y:S01]  /*298e0*/  FADD.FTZ R8, R14, R9 ;  /* 0x000000090e087221 */ /* 0x000fe20000010000 */
[----:B-1----:R-:W-:Y:S02]  /*298f0*/  FADD.FTZ R42, R15, R42 ;  /* 0x0000002a0f2a7221 */ /* 0x002fe40000010000 */
[----:B------:R3:W0:Y:S01]  /*29900*/  MUFU.EX2 R183, R5 ;  /* 0x0000000500b77308 */ /* 0x0006220000000800 */
[----:B------:R-:W-:-:S04]  /*29910*/  FADD.FTZ R9, R181, R8 ;  /* 0x00000008b5097221 */ /* 0x000fc80000010000 */
[----:B--2---:R-:W-:-:S03]  /*29920*/  FADD.FTZ R8, R40, R9 ;  /* 0x0000000928087221 */ /* 0x004fc60000010000 */
[----:B------:R-:W1:Y:S01]  /*29930*/  MUFU.EX2 R34, R4 ;  /* 0x0000000400227308 */ /* 0x000e620000000800 */
[----:B---3--:R-:W-:-:S04]  /*29940*/  FADD.FTZ R5, R7, R42 ;  /* 0x0000002a07057221 */ /* 0x008fc80000010000 */
        /* <DEDUP_REMOVED lines=30> */
[----:B------:R0:W-:Y:S04]  /*29b30*/  STSM.16.M88.4 [R3], R172 ;  /* 0x000000ac03007844 */ /* 0x0001e80000000200 */
        /* <DEDUP_REMOVED lines=9> */
[----:B------:R-:W-:Y:S04]  /*29bd0*/  ST.E desc[UR44][R16.64+0x230], R7 ;  /* 0x0002300710007985 */ /* 0x000fe8000c10192c */
[----:B0-----:R-:W2:Y:S02]  /*29be0*/  LD.E R3, desc[UR44][R4.64] ;  /* 0x0000002c04037980 */ /* 0x001ea4000c101900 */
[----:B--2---:R-:W-:-:S05]  /*29bf0*/  FMUL.FTZ R3, R2, R3 ;  /* 0x0000000302037220 */ /* 0x004fca0000410000 */
[----:B------:R0:W-:Y:S04]  /*29c00*/  ST.E desc[UR44][R4.64], R3 ;  /* 0x0000000304007985 */ /* 0x0001e8000c10192c */
[----:B------:R-:W2:Y:S04]  /*29c10*/  LD.E R131, desc[UR44][R16.64+0x424] ;  /* 0x0004242c10837980 */ /* 0x000ea8000c101900 */
[----:B------:R-:W3:Y:S04]  /*29c20*/  LD.E R9, desc[UR44][R16.64+0x240] ;  /* 0x0002402c10097980 */ /* 0x000ee8000c101900 */
[----:B0-----:R-:W4:Y:S04]  /*29c30*/  LD.E R3, desc[UR44][R16.64+0x284] ;  /* 0x0002842c10037980 */ /* 0x001f28000c101900 */
        /* <DEDUP_REMOVED lines=59> */
[----:B------:R-:W-:Y:S01]  /*29ff0*/  ULOP3.LUT UR5, UR4, 0x8, URZ, 0xfc, !UPT ;  /* 0x0000000804057892 */ /* 0x000fe2000f8efc3f */
[C---:B--2---:R-:W-:Y:S01]  /*2a000*/  FMUL.FTZ R131, R2.reuse, R131 ;  /* 0x0000008302837220 */ /* 0x044fe20000410000 */
[C---:B----4-:R-:W-:Y:S01]  /*2a010*/  FMUL.FTZ R3, R2.reuse, R3 ;  /* 0x0000000302037220 */ /* 0x050fe20000410000 */
[C---:B---3--:R-:W-:Y:S01]  /*2a020*/  FMUL.FTZ R9, R2.reuse, R9 ;  /* 0x0000000902097220 */ /* 0x048fe20000410000 */
[----:B-----5:R-:W-:-:S03]  /*2a030*/  FMUL.FTZ R11, R2, R11 ;  /* 0x0000000b020b7220 */ /* 0x020fc60000410000 */
[----:B------:R0:W-:Y:S01]  /*2a040*/  ST.E desc[UR44][R16.64+0x284], R3 ;  /* 0x0002840310007985 */ /* 0x0001e2000c10192c */
[C---:B------:R-:W-:Y:S01]  /*2a050*/  FMUL.FTZ R13, R2.reuse, R13 ;  /* 0x0000000d020d7220 */ /* 0x040fe20000410000 */
[C---:B------:R-:W-:Y:S01]  /*2a060*/  FMUL.FTZ R15, R2.reuse, R15 ;  /* 0x0000000f020f7220 */ /* 0x040fe20000410000 */
        /* <DEDUP_REMOVED lines=57> */
[----:B------:R-:W-:Y:S01]  /*2a400*/  IMAD.U32 R2, RZ, RZ, UR5 ;  /* 0x00000005ff027e24 */ /* 0x000fe2000f8e00ff */
        /* <DEDUP_REMOVED lines=61> */
[----:B0-----:R-:W3:Y:S01]  /*2a7e0*/  LD.E R7, desc[UR44][R2.64] ;  /* 0x0000002c02077980 */ /* 0x001ee2000c101900 */
[----:B------:R-:W-:Y:S01]  /*2a7f0*/  ULOP3.LUT UR6, UR4, 0xc, URZ, 0xfc, !UPT ;  /* 0x0000000c04067892 */ /* 0x000fe2000f8efc3f */
[----:B------:R-:W-:-:S05]  /*2a800*/  IMAD.U32 R9, RZ, RZ, UR7 ;  /* 0x00000007ff097e24 */ /* 0x000fca000f8e00ff */
[----:B------:R-:W-:Y:S02]  /*2a810*/  IMAD.U32 R8, RZ, RZ, UR6 ;  /* 0x00000006ff087e24 */ /* 0x000fe4000f8e00ff */
[----:B---3--:R-:W-:-:S05]  /*2a820*/  FMUL.FTZ R7, R6, R7 ;  /* 0x0000000706077220 */ /* 0x008fca0000410000 */
[----:B------:R0:W-:Y:S04]  /*2a830*/  ST.E desc[UR44][R2.64], R7 ;  /* 0x0000000702007985 */ /* 0x0001e8000c10192c */
[----:B------:R-:W3:Y:S01]  /*2a840*/  LD.E R9, desc[UR44][R8.64] ;  /* 0x0000002c08097980 */ /* 0x000ee2000c101900 */
[----:B------:R-:W-:Y:S02]  /*2a850*/  IMAD.U32 R10, RZ, RZ, UR6 ;  /* 0x00000006ff0a7e24 */ /* 0x000fe4000f8e00ff */
[----:B------:R-:W-:Y:S02]  /*2a860*/  IMAD.U32 R11, RZ, RZ, UR7 ;  /* 0x00000007ff0b7e24 */ /* 0x000fe4000f8e00ff */
[----:B---3--:R-:W-:-:S05]  /*2a870*/  FMUL.FTZ R13, R6, R9 ;  /* 0x00000009060d7220 */ /* 0x008fca0000410000 */
[----:B------:R3:W-:Y:S04]  /*2a880*/  ST.E desc[UR44][R10.64], R13 ;  /* 0x0000000d0a007985 */ /* 0x0007e8000c10192c */
[----:B------:R-:W4:Y:S04]  /*2a890*/  LD.E R133, desc[UR44][R16.64+0x42c] ;  /* 0x00042c2c10857980 */ /* 0x000f28000c101900 */
[----:B------:R-:W5:Y:S04]  /*2a8a0*/  LD.E R15, desc[UR44][R16.64+0x248] ;  /* 0x0002482c100f7980 */ /* 0x000f68000c101900 */
[----:B------:R-:W5:Y:S04]  /*2a8b0*/  LD.E R19, desc[UR44][R16.64+0x24c] ;  /* 0x00024c2c10137980 */ /* 0x000f68000c101900 */
[----:B------:R-:W5:Y:S04]  /*2a8c0*/  LD.E R21, desc[UR44][R16.64+0x258] ;  /* 0x0002582c10157980 */ /* 0x000f68000c101900 */
[----:B-1----:R-:W5:Y:S04]  /*2a8d0*/  LD.E R25, desc[UR44][R16.64+0x25c] ;  /* 0x00025c2c10197980 */ /* 0x002f68000c101900 */
[----:B--2---:R-:W2:Y:S04]  /*2a8e0*/  LD.E R27, desc[UR44][R16.64+0x268] ;  /* 0x0002682c101b7980 */ /* 0x004ea8000c101900 */
[----:B0-----:R-:W2:Y:S04]  /*2a8f0*/  LD.E R7, desc[UR44][R16.64+0x26c] ;  /* 0x00026c2c10077980 */ /* 0x001ea8000c101900 */
[----:B------:R-:W2:Y:S04]  /*2a900*/  LD.E R9, desc[UR44][R16.64+0x278] ;  /* 0x0002782c10097980 */ /* 0x000ea8000c101900 */
[----:B------:R-:W2:Y:S04]  /*2a910*/  LD.E R29, desc[UR44][R16.64+0x27c] ;  /* 0x00027c2c101d7980 */ /* 0x000ea8000c101900 */
        /* <DEDUP_REMOVED lines=54> */
[C---:B----4-:R-:W-:Y:S01]  /*2ac80*/  FMUL.FTZ R133, R6.reuse, R133 ;  /* 0x0000008506857220 */ /* 0x050fe20000410000 */
[C---:B-----5:R-:W-:Y:S01]  /*2ac90*/  FMUL.FTZ R15, R6.reuse, R15 ;  /* 0x0000000f060f7220 */ /* 0x060fe20000410000 */
        /* <DEDUP_REMOVED lines=8> */
[C---:B---3--:R-:W-:Y:S01]  /*2ad20*/  FMUL.FTZ R11, R6.reuse, R11 ;  /* 0x0000000b060b7220 */ /* 0x048fe20000410000 */
        /* <DEDUP_REMOVED lines=116> */
[----:B------:R-:W5:Y:S04]  /*2b470*/  LD.E.64 R6, desc[UR44][R16.64+0xa8] ;  /* 0x0000a82c10067980 */ /* 0x000f68000c101b00 */
[----:B----4-:R-:W-:Y:S04]  /*2b480*/  ST.E desc[UR44][R4.64], R15 ;  /* 0x0000000f04007985 */ /* 0x010fe8000c10192c */
[----:B------:R-:W4:Y:S01]  /*2b490*/  LD.E R19, desc[UR44][R2.64] ;  /* 0x0000002c02137980 */ /* 0x000f22000c101900 */
[----:B--2---:R-:W-:-:S02]  /*2b4a0*/  IMAD.U32 R11, RZ, RZ, UR7 ;  /* 0x00000007ff0b7e24 */ /* 0x004fc4000f8e00ff */
[----:B------:R-:W-:Y:S01]  /*2b4b0*/  IMAD.U32 R12, RZ, RZ, UR6 ;  /* 0x00000006ff0c7e24 */ /* 0x000fe2000f8e00ff */
[----:B----4-:R-:W-:Y:S04]  /*2b4c0*/  ST.E desc[UR44][R2.64], R19 ;  /* 0x0000001302007985 */ /* 0x010fe8000c10192c */
[----:B------:R-:W2:Y:S01]  /*2b4d0*/  LD.E R11, desc[UR44][R10.64] ;  /* 0x0000002c0a0b7980 */ /* 0x000ea2000c101900 */
[----:B---3--:R-:W-:-:S05]  /*2b4e0*/  IMAD.U32 R13, RZ, RZ, UR7 ;  /* 0x00000007ff0d7e24 */ /* 0x008fca000f8e00ff */
[----:B--2---:R0:W-:Y:S04]  /*2b4f0*/  ST.E desc[UR44][R12.64], R11 ;  /* 0x0000000b0c007985 */ /* 0x0041e8000c10192c */
        /* <DEDUP_REMOVED lines=124> */
[----:B----4-:R0:W-:Y:S04]  /*2bcc0*/  ST.E desc[UR44][R16.64+0x268], R11 ;  /* 0x0002680b10007985 */ /* 0x0101e8000c10192c */
[----:B--2---:R1:W-:Y:S04]  /*2bcd0*/  ST.E desc[UR44][R16.64+0x378], R10 ;  /* 0x0003780a10007985 */ /* 0x0043e8000c10192c */
[----:B---3--:R-:W-:Y:S01]  /*2bce0*/  ST.E desc[UR44][R16.64+0x240], R21 ;  /* 0x0002401510007985 */ /* 0x008fe2000c10192c */
[----:B0-----:R-:W-:-:S03]  /*2bcf0*/  IMAD.U32 R11, RZ, RZ, UR7 ;  /* 0x00000007ff0b7e24 */ /* 0x001fc6000f8e00ff */
[----:B-----5:R-:W-:Y:S01]  /*2bd00*/  ST.E desc[UR44][R16.64+0x244], R25 ;  /* 0x0002441910007985 */ /* 0x020fe2000c10192c */
[----:B-1----:R-:W-:-:S03]  /*2bd10*/  IMAD.U32 R10, RZ, RZ, UR6 ;  /* 0x00000006ff0a7e24 */ /* 0x002fc6000f8e00ff */
        /* <DEDUP_REMOVED lines=121> */
[----:B------:R0:W5:Y:S04]  /*2c4b0*/  LD.E R27, desc[UR44][R10.64] ;  /* 0x0000002c0a1b7980 */ /* 0x000168000c101900 */
        /* <DEDUP_REMOVED lines=130> */
[----:B------:R-:W-:Y:S02]  /*2cce0*/  IMAD.MOV.U32 R9, RZ, RZ, R7 ;  /* 0x000000ffff097224 */ /* 0x000fe400078e0007 */
[----:B0-----:R-:W-:Y:S02]  /*2ccf0*/  IMAD.U32 R10, RZ, RZ, UR6 ;  /* 0x00000006ff0a7e24 */ /* 0x001fe4000f8e00ff */
[----:B------:R-:W-:Y:S01]  /*2cd00*/  IMAD.U32 R11, RZ, RZ, UR7 ;  /* 0x00000007ff0b7e24 */ /* 0x000fe2000f8e00ff */
[----:B--2---:R-:W-:-:S06]  /*2cd10*/  WARPGROUP.ARRIVE ;  /* 0x00000000000079c5 */ /* 0x004fcc0000000000 */
        /* <DEDUP_REMOVED lines=136> */
[----:B------:R-:W-:Y:S01]  /*2d5a0*/  IMAD.U32 R10, RZ, RZ, UR6 ;  /* 0x00000006ff0a7e24 */ /* 0x000fe2000f8e00ff */
[----:B------:R-:W-:Y:S01]  /*2d5b0*/  R2UR UR10, R8 ;  /* 0x00000000080a72ca */ /* 0x000fe200000e0000 */
[----:B------:R-:W-:Y:S01]  /*2d5c0*/  IMAD.U32 R11, RZ, RZ, UR7 ;  /* 0x00000007ff0b7e24 */ /* 0x000fe2000f8e00ff */
[----:B------:R-:W-:Y:S01]  /*2d5d0*/  R2UR UR11, R9 ;  /* 0x00000000090b72ca */ /* 0x000fe200000e0000 */
[----:B------:R-:W-:Y:S02]  /*2d5e0*/  VIADD R6, R6, 0x180 ;  /* 0x0000018006067836 */ /* 0x000fe40000000000 */
[----:B------:R-:W-:Y:S02]  /*2d5f0*/  IMAD.U32 R8, RZ, RZ, UR6 ;  /* 0x00000006ff087e24 */ /* 0x000fe4000f8e00ff */
[----:B------:R-:W-:Y:S01]  /*2d600*/  IMAD.U32 R9, RZ, RZ, UR7 ;  /* 0x00000007ff097e24 */ /* 0x000fe2000f8e00ff */
[----:B------:R-:W-:-:S02]  /*2d610*/  WARPGROUP.DEPBAR.LE gsb0, 0x0 ;  /* 0x00008000000079c5 */ /* 0x000fc40000010000 */
        /* <DEDUP_REMOVED lines=132> */
[----:B------:R-:W-:Y:S02]  /*2de60*/  IMAD.U32 R6, RZ, RZ, UR6 ;  /* 0x00000006ff067e24 */ /* 0x000fe4000f8e00ff */
[----:B------:R-:W-:Y:S01]  /*2de70*/  IMAD.U32 R7, RZ, RZ, UR7 ;  /* 0x00000007ff077e24 */ /* 0x000fe2000f8e00ff */
        /* <DEDUP_REMOVED lines=133> */
[----:B------:R-:W-:Y:S04]  /*2e6d0*/  ST.E desc[UR44][R4.64], R25 ;  /* 0x0000001904007985 */ /* 0x000fe8000c10192c */
        /* <DEDUP_REMOVED lines=128> */
[----:B------:R-:W2:Y:S01]  /*2eee0*/  LD.E R13, desc[UR44][R4.64] ;  /* 0x0000002c040d7980 */ /* 0x000ea2000c101900 */
[----:B0-----:R-:W-:-:S02]  /*2eef0*/  IMAD.U32 R7, RZ, RZ, UR7 ;  /* 0x00000007ff077e24 */ /* 0x001fc4000f8e00ff */
[----:B------:R-:W-:Y:S01]  /*2ef00*/  IMAD.U32 R6, RZ, RZ, UR6 ;  /* 0x00000006ff067e24 */ /* 0x000fe2000f8e00ff */
[----:B--2---:R0:W-:Y:S04]  /*2ef10*/  ST.E desc[UR44][R4.64], R13 ;  /* 0x0000000d04007985 */ /* 0x0041e8000c10192c */
[----:B------:R-:W2:Y:S01]  /*2ef20*/  LD.E R15, desc[UR44][R2.64] ;  /* 0x0000002c020f7980 */ /* 0x000ea2000c101900 */
[----:B------:R-:W-:Y:S02]  /*2ef30*/  IMAD.U32 R8, RZ, RZ, UR6 ;  /* 0x00000006ff087e24 */ /* 0x000fe4000f8e00ff */
[----:B------:R-:W-:Y:S01]  /*2ef40*/  IMAD.U32 R9, RZ, RZ, UR7 ;  /* 0x00000007ff097e24 */ /* 0x000fe2000f8e00ff */
[----:B--2---:R2:W-:Y:S04]  /*2ef50*/  ST.E desc[UR44][R2.64], R15 ;  /* 0x0000000f02007985 */ /* 0x0045e8000c10192c */
[----:B------:R-:W3:Y:S04]  /*2ef60*/  LD.E R7, desc[UR44][R6.64] ;  /* 0x0000002c06077980 */ /* 0x000ee8000c101900 */
[----:B---3--:R3:W-:Y:S04]  /*2ef70*/  ST.E desc[UR44][R8.64], R7 ;  /* 0x0000000708007985 */ /* 0x0087e8000c10192c */
[----:B------:R-:W4:Y:S04]  /*2ef80*/  LD.E R19, desc[UR44][R16.64+0x240] ;  /* 0x0002402c10137980 */ /* 0x000f28000c101900 */
[----:B------:R-:W5:Y:S04]  /*2ef90*/  LD.E R21, desc[UR44][R16.64+0x244] ;  /* 0x0002442c10157980 */ /* 0x000f68000c101900 */
[----:B-1----:R-:W5:Y:S04]  /*2efa0*/  LD.E R11, desc[UR44][R16.64+0x248] ;  /* 0x0002482c100b7980 */ /* 0x002f68000c101900 */
[----:B------:R-:W5:Y:S04]  /*2efb0*/  LD.E R25, desc[UR44][R16.64+0x24c] ;  /* 0x00024c2c10197980 */ /* 0x000f68000c101900 */
[----:B0-----:R-:W5:Y:S04]  /*2efc0*/  LD.E R5, desc[UR44][R16.64+0x250] ;  /* 0x0002502c10057980 */ /* 0x001f68000c101900 */
[----:B------:R-:W5:Y:S04]  /*2efd0*/  LD.E R13, desc[UR44][R16.64+0x254] ;  /* 0x0002542c100d7980 */ /* 0x000f68000c101900 */
[----:B------:R-:W5:Y:S04]  /*2efe0*/  LD.E R27, desc[UR44][R16.64+0x258] ;  /* 0x0002582c101b7980 */ /* 0x000f68000c101900 */
[----:B--2---:R-:W2:Y:S04]  /*2eff0*/  LD.E R3, desc[UR44][R16.64+0x25c] ;  /* 0x00025c2c10037980 */ /* 0x004ea8000c101900 */
        /* <DEDUP_REMOVED lines=116> */
[----:B----4-:R0:W-:Y:S04]  /*2f740*/  ST.E desc[UR44][R16.64+0x240], R19 ;  /* 0x0002401310007985 */ /* 0x0101e8000c10192c */
[----:B-----5:R0:W-:Y:S04]  /*2f750*/  ST.E desc[UR44][R16.64+0x244], R21 ;  /* 0x0002441510007985 */ /* 0x0201e8000c10192c */
[----:B------:R0:W-:Y:S04]  /*2f760*/  ST.E desc[UR44][R16.64+0x248], R11 ;  /* 0x0002480b10007985 */ /* 0x0001e8000c10192c */
[----:B------:R0:W-:Y:S04]  /*2f770*/  ST.E desc[UR44][R16.64+0x24c], R25 ;  /* 0x00024c1910007985 */ /* 0x0001e8000c10192c */
[----:B------:R0:W-:Y:S04]  /*2f780*/  ST.E desc[UR44][R16.64+0x250], R5 ;  /* 0x0002500510007985 */ /* 0x0001e8000c10192c */
[----:B------:R0:W-:Y:S04]  /*2f790*/  ST.E desc[UR44][R16.64+0x254], R13 ;  /* 0x0002540d10007985 */ /* 0x0001e8000c10192c */
[----:B------:R0:W-:Y:S04]  /*2f7a0*/  ST.E desc[UR44][R16.64+0x258], R27 ;  /* 0x0002581b10007985 */ /* 0x0001e8000c10192c */
[----:B--2---:R0:W-:Y:S04]  /*2f7b0*/  ST.E desc[UR44][R16.64+0x25c], R3 ;  /* 0x00025c0310007985 */ /* 0x0041e8000c10192c */
[----:B------:R0:W-:Y:S04]  /*2f7c0*/  ST.E desc[UR44][R16.64+0x260], R15 ;  /* 0x0002600f10007985 */ /* 0x0001e8000c10192c */
        /* <DEDUP_REMOVED lines=131> */
.L_x_7009:
[----:B------:R-:W-:Y:S05]  /*30000*/  BSYNC B0 ;  /* 0x0000000000007941 */ /* 0x000fea0003800000 */
.L_x_7008:
[C---:B------:R-:W-:Y:S01]  /*30010*/  ISETP.GT.AND P0, PT, R0.reuse, R164, PT ;  /* 0x000000a40000720c */ /* 0x040fe20003f04270 */
[----:B------:R-:W-:-:S12]  /*30020*/  VIADD R0, R0, 0xffffffff ;  /* 0xffffffff00007836 */ /* 0x000fd80000000000 */
[----:B------:R-:W-:Y:S05]  /*30030*/  @P0 BRA `(.L_x_7010) ;  /* 0xffffff5400640947 */ /* 0x000fea000383ffff */
.L_x_6981:
[----:B0-----:R-:W2:Y:S01]  /*30040*/  LDL R5, [R1+0x210] ;  /* 0x0002100001057983 */ /* 0x001ea20000100800 */
[----:B------:R-:W-:Y:S05]  /*30050*/  WARPSYNC.ALL ;  /* 0x0000000000007948 */ /* 0x000fea0003800000 */
        /* <DEDUP_REMOVED lines=12> */
[----:B-1----:R-:W0:Y:S02]  /*30120*/  SHFL.BFLY PT, R4, R3, 0x1, 0x1f ;  /* 0x0c201f0003047f89 */ /* 0x002e2400000e0000 */
        /* <DEDUP_REMOVED lines=16> */
[----:B------:R-:W-:Y:S01]  /*30230*/  STL [R1+0x214], R6 ;  /* 0x0002140601007387 */ /* 0x000fe20000100800 */
        /* <DEDUP_REMOVED lines=9> */
[----:B------:R-:W1:Y:S01]  /*302d0*/  @P1 MUFU.RCP R0, R13 ;  /* 0x0000000d00001308 */ /* 0x000e620000001000 */
[----:B---3--:R-:W3:Y:S01]  /*302e0*/  @!P0 LD.E.64 R10, desc[UR44][R10.64] ;  /* 0x0000002c0a0a8980 */ /* 0x008ee2000c101b00 */
[----:B--2---:R-:W-:-:S04]  /*302f0*/  @!P0 IMAD R4, R3, 0x40, R4 ;  /* 0x0000004003048824 */ /* 0x004fc800078e0204 */
[----:B---3--:R-:W-:-:S05]  /*30300*/  @!P0 IMAD.WIDE R4, R4, 0x4, R10 ;  /* 0x0000000404048825 */ /* 0x008fca00078e020a */
[----:B-1----:R1:W-:Y:S04]  /*30310*/  @!P0 ST.E desc[UR44][R4.64], R0 ;  /* 0x0000000004008985 */ /* 0x0023e8000c10192c */
[----:B------:R-:W0:Y:S04]  /*30320*/  @!P0 LDL.64 R14, [R1+0xd8] ;  /* 0x0000d800010e8983 */ /* 0x000e280000100a00 */
[----:B0-----:R-:W2:Y:S02]  /*30330*/  @!P0 LD.E R2, desc[UR44][R14.64+0x4] ;  /* 0x0000042c0e028980 */ /* 0x001ea4000c101900 */
[----:B--2---:R-:W-:-:S13]  /*30340*/  @!P0 ISETP.NE.AND P0, PT, R2, RZ, PT ;  /* 0x000000ff0200820c */ /* 0x004fda0003f05270 */
[----:B------:R-:W2:Y:S04]  /*30350*/  @!P0 LDL.64 R6, [R1+0xe0] ;  /* 0x0000e00001068983 */ /* 0x000ea80000100a00 */
[----:B------:R-:W3:Y:S01]  /*30360*/  @!P0 LD.E R2, desc[UR44][R14.64] ;  /* 0x0000002c0e028980 */ /* 0x000ee2000c101900 */
[----:B------:R-:W-:-:S06]  /*30370*/  IMAD.MOV.U32 R134, RZ, RZ, RZ ;  /* 0x000000ffff867224 */ /* 0x000fcc00078e00ff */
[----:B------:R-:W0:Y:S01]  /*30380*/  @P2 MUFU.RCP R134, R8 ;  /* 0x0000000800862308 */ /* 0x000e220000001000 */
[----:B--2---:R-:W2:Y:S01]  /*30390*/  @!P0 LD.E.64 R6, desc[UR44][R6.64] ;  /* 0x0000002c06068980 */ /* 0x004ea2000c101b00 */
[----:B---3--:R-:W-:-:S04]  /*303a0*/  @!P0 IMAD R2, R3, 0x40, R2 ;  /* 0x0000004003028824 */ /* 0x008fc800078e0202 */
[----:B------:R-:W-:-:S04]  /*303b0*/  @!P0 VIADD R2, R2, 0x8 ;  /* 0x0000000802028836 */ /* 0x000fc80000000000 */
[----:B--2---:R-:W-:-:S05]  /*303c0*/  @!P0 IMAD.WIDE R18, R2, 0x4, R6 ;  /* 0x0000000402128825 */ /* 0x004fca00078e0206 */
[----:B0-----:R0:W-:Y:S04]  /*303d0*/  @!P0 ST.E desc[UR44][R18.64], R134 ;  /* 0x0000008612008985 */ /* 0x0011e8000c10192c */
[----:B------:R-:W2:Y:S04]  /*303e0*/  LDL R138, [R1+0x1e8] ;  /* 0x0001e800018a7983 */ /* 0x000ea80000100800 */
[----:B------:R-:W3:Y:S04]  /*303f0*/  LDL.64 R2, [R1+0x230] ;  /* 0x0002300001027983 */ /* 0x000ee80000100a00 */
[----:B------:R-:W4:Y:S04]  /*30400*/  LDL.64 R130, [R1+0x420] ;  /* 0x0004200001827983 */ /* 0x000f280000100a00 */
[----:B-1----:R-:W5:Y:S04]  /*30410*/  LDL.64 R4, [R1+0x240] ;  /* 0x0002400001047983 */ /* 0x002f680000100a00 */
        /* <DEDUP_REMOVED lines=63> */
[----:B--2---:R-:W-:-:S05]  /*30810*/  VIADD R138, R138, 0x1 ;  /* 0x000000018a8a7836 */ /* 0x004fca0000000000 */
[----:B------:R-:W-:-:S13]  /*30820*/  ISETP.NE.AND P0, PT, R138, 0x2, PT ;  /* 0x000000028a00780c */ /* 0x000fda0003f05270 */
[----:B------:R-:W2:Y:S01]  /*30830*/  @!P0 LDL R136, [R1+0x1ec] ;  /* 0x0001ec0001888983 */ /* 0x000ea20000100800 */
[-C--:B---3--:R-:W-:Y:S01]  /*30840*/  FMUL.FTZ R3, R3, R0.reuse ;  /* 0x0000000003037220 */ /* 0x088fe20000410000 */
[-C--:B------:R-:W-:Y:S01]  /*30850*/  FMUL.FTZ R2, R2, R0.reuse ;  /* 0x0000000002027220 */ /* 0x080fe20000410000 */
[-C--:B----4-:R-:W-:Y:S01]  /*30860*/  FMUL.FTZ R131, R131, R0.reuse ;  /* 0x0000000083837220 */ /* 0x090fe20000410000 */
[-C--:B------:R-:W-:Y:S01]  /*30870*/  FMUL.FTZ R130, R130, R0.reuse ;  /* 0x0000000082827220 */ /* 0x080fe20000410000 */
[-C--:B-----5:R-:W-:Y:S01]  /*30880*/  FMUL.FTZ R5, R5, R0.reuse ;  /* 0x0000000005057220 */ /* 0x0a0fe20000410000 */
        /* <DEDUP_REMOVED lines=125> */
[----:B0-----:R-:W-:Y:S01]  /*31060*/  VIADD R2, R135, 0x1 ;  /* 0x0000000187027836 */ /* 0x001fe20000000000 */
        /* <DEDUP_REMOVED lines=13> */
[----:B--2---:R-:W-:-:S03]  /*31140*/  @!P0 LOP3.LUT R136, R136, 0x1, RZ, 0x3c, !PT ;  /* 0x0000000188888812 */ /* 0x004fc600078e3cff */
        /* <DEDUP_REMOVED lines=57> */
.L_x_6872:
[----:B------:R-:W-:Y:S05]  /*314e0*/  BSYNC B7 ;  /* 0x0000000000077941 */ /* 0x000fea0003800000 */
.L_x_6862:
[----:B------:R-:W2:Y:S08]  /*314f0*/  S2UR UR5, SR_CgaCtaId ;  /* 0x00000000000579c3 */ /* 0x000eb00000008800 */
[----:B------:R-:W-:Y:S01]  /*31500*/  BAR.SYNC.DEFER_BLOCKING 0x5, 0x180 ;  /* 0x0146000000007b1d */ /* 0x000fe20000010000 */
[----:B01----:R-:W-:-:S04]  /*31510*/  PRMT R0, R3, 0x9910, RZ ;  /* 0x0000991003007816 */ /* 0x003fc800000000ff */
[----:B------:R-:W-:Y:S01]  /*31520*/  ISETP.NE.AND P0, PT, R0, RZ, PT ;  /* 0x000000ff0000720c */ /* 0x000fe20003f05270 */
[----:B------:R-:W-:Y:S01]  /*31530*/  UMOV UR4, 0x400 ;  /* 0x0000040000047882 */ /* 0x000fe20000000000 */
[----:B------:R-:W-:Y:S01]  /*31540*/  BSSY B0, `(.L_x_7011) ;  /* 0x00002f4000007945 */ /* 0x000fe20003800000 */
[----:B--2---:R-:W-:-:S06]  /*31550*/  ULEA UR4, UR5, UR4, 0x18 ;  /* 0x0000000405047291 */ /* 0x004fcc000f8ec03f */
[----:B------:R-:W-:-:S05]  /*31560*/  IMAD.U32 R2, RZ, RZ, UR4 ;  /* 0x00000004ff027e24 */ /* 0x000fca000f8e00ff */
[----:B------:R0:W1:Y:S01]  /*31570*/  LDS.128 R116, [R2+0x388d0] ;  /* 0x0388d00002747984 */ /* 0x0000620000000c00 */
[----:B------:R-:W-:Y:S06]  /*31580*/  BAR.ARV 0x4, 0x180 ;  /* 0x0106000000007b1d */ /* 0x000fec0000002000 */
[----:B------:R-:W-:Y:S05]  /*31590*/  @!P0 BRA `(.L_x_7012) ;  /* 0x0000002000648947 */ /* 0x000fea0003800000 */
        /* <DEDUP_REMOVED lines=18> */
[----:B---3--:R-:W3:Y:S04]  /*316c0*/  LDL.128 R68, [R1+0x340] ;  /* 0x0003400001447983 */ /* 0x008ee80000100c00 */
[----:B------:R-:W3:Y:S04]  /*316d0*/  LDL.128 R56, [R1+0x370] ;  /* 0x0003700001387983 */ /* 0x000ee80000100c00 */
[----:B----4-:R-:W4:Y:S04]  /*316e0*/  LDL.128 R60, [R1+0x360] ;  /* 0x00036000013c7983 */ /* 0x010f280000100c00 */
[----:B------:R-:W4:Y:S04]  /*316f0*/  LDL.128 R48, [R1+0x390] ;  /* 0x0003900001307983 */ /* 0x000f280000100c00 */
[----:B------:R-:W4:Y:S04]  /*31700*/  LDL.128 R52, [R1+0x380] ;  /* 0x0003800001347983 */ /* 0x000f280000100c00 */
[----:B------:R-:W4:Y:S04]  /*31710*/  LDL.128 R40, [R1+0x3b0] ;  /* 0x0003b00001287983 */ /* 0x000f280000100c00 */
[----:B------:R-:W4:Y:S04]  /*31720*/  LDL.128 R44, [R1+0x3a0] ;  /* 0x0003a000012c7983 */ /* 0x000f280000100c00 */
[----:B-----5:R-:W4:Y:S04]  /*31730*/  LDL.128 R32, [R1+0x3d0] ;  /* 0x0003d00001207983 */ /* 0x020f280000100c00 */
[----:B------:R-:W4:Y:S04]  /*31740*/  LDL.128 R36, [R1+0x3c0] ;  /* 0x0003c00001247983 */ /* 0x000f280000100c00 */
[----:B------:R-:W4:Y:S04]  /*31750*/  LDL.128 R24, [R1+0x3f0] ;  /* 0x0003f00001187983 */ /* 0x000f280000100c00 */
[----:B------:R-:W4:Y:S04]  /*31760*/  LDL.128 R28, [R1+0x3e0] ;  /* 0x0003e000011c7983 */ /* 0x000f280000100c00 */
[----:B------:R-:W4:Y:S04]  /*31770*/  LDL.128 R8, [R1+0x410] ;  /* 0x0004100001087983 */ /* 0x000f280000100c00 */
[----:B------:R-:W4:Y:S04]  /*31780*/  LDL.128 R12, [R1+0x400] ;  /* 0x00040000010c7983 */ /* 0x000f280000100c00 */
[----:B------:R-:W4:Y:S01]  /*31790*/  LDL.128 R4, [R1+0x420] ;  /* 0x0004200001047983 */ /* 0x000f220000100c00 */
[C---:B------:R-:W-:Y:S01]  /*317a0*/  IADD3 R169, P0, R158.reuse, 0x2040, RZ ;  /* 0x000020409ea97810 */ /* 0x040fe20007f1e0ff */
[----:B------:R-:W-:Y:S01]  /*317b0*/  ULDC.64 UR4, c[0x0][0xd00] ;  /* 0x0003400000047ab9 */ /* 0x000fe20000000a00 */
[----:B------:R-:W-:-:S02]  /*317c0*/  IADD3 R21, P1, R158, 0x20, RZ ;  /* 0x000000209e157810 */ /* 0x000fc40007f3e0ff */
[C---:B------:R-:W-:Y:S02]  /*317d0*/  IADD3 R145, P2, R158.reuse, 0x40, RZ ;  /* 0x000000409e917810 */ /* 0x040fe40007f5e0ff */
[----:B------:R-:W-:Y:S02]  /*317e0*/  LOP3.LUT R168, R169, 0x380, RZ, 0xc0, !PT ;  /* 0x00000380a9a87812 */ /* 0x000fe400078ec0ff */
[----:B------:R-:W-:Y:S02]  /*317f0*/  IADD3 R146, P3, R158, 0x60, RZ ;  /* 0x000000609e927810 */ /* 0x000fe40007f7e0ff */
[----:B------:R-:W-:Y:S02]  /*31800*/  LOP3.LUT R20, R21, 0x380, RZ, 0xc0, !PT ;  /* 0x0000038015147812 */ /* 0x000fe400078ec0ff */
[----:B------:R-:W-:Y:S02]  /*31810*/  LOP3.LUT R144, R145, 0x380, RZ, 0xc0, !PT ;  /* 0x0000038091907812 */ /* 0x000fe400078ec0ff */
[----:B------:R-:W-:-:S02]  /*31820*/  SHF.R.U64 R168, R168, 0x3, RZ ;  /* 0x00000003a8a87819 */ /* 0x000fc400000012ff */
[----:B------:R-:W-:Y:S02]  /*31830*/  LOP3.LUT R0, R146, 0x380, RZ, 0xc0, !PT ;  /* 0x0000038092007812 */ /* 0x000fe400078ec0ff */
[----:B------:R-:W-:Y:S02]  /*31840*/  SHF.R.U64 R20, R20, 0x3, RZ ;  /* 0x0000000314147819 */ /* 0x000fe400000012ff */
[----:B------:R-:W-:Y:S02]  /*31850*/  SHF.R.U64 R144, R144, 0x3, RZ ;  /* 0x0000000390907819 */ /* 0x000fe400000012ff */
[----:B------:R-:W-:Y:S01]  /*31860*/  LOP3.LUT R168, R168, R169, RZ, 0x3c, !PT ;  /* 0x000000a9a8a87212 */ /* 0x000fe200078e3cff */
[----:B------:R-:W-:Y:S01]  /*31870*/  IMAD.X R169, RZ, RZ, R159, P0 ;  /* 0x000000ffffa97224 */ /* 0x000fe200000e069f */
[----:B------:R-:W-:Y:S02]  /*31880*/  SHF.R.U64 R147, R0, 0x3, RZ ;  /* 0x0000000300937819 */ /* 0x000fe400000012ff */
[----:B------:R-:W-:-:S02]  /*31890*/  IADD3 R181, P0, R158, 0x6000, RZ ;  /* 0x000060009eb57810 */ /* 0x000fc40007f1e0ff */
[----:B------:R-:W-:Y:S01]  /*318a0*/  LOP3.LUT R20, R20, R21, RZ, 0x3c, !PT ;  /* 0x0000001514147212 */ /* 0x000fe200078e3cff */
[--C-:B------:R-:W-:Y:S01]  /*318b0*/  IMAD.X R21, RZ, RZ, R159.reuse, P1 ;  /* 0x000000ffff157224 */ /* 0x100fe200008e069f */
[----:B------:R-:W-:Y:S02]  /*318c0*/  IADD3 R151, P5, R158, 0x2020, RZ ;  /* 0x000020209e977810 */ /* 0x000fe40007fbe0ff */
[----:B------:R-:W-:Y:S01]  /*318d0*/  LOP3.LUT R144, R144, R145, RZ, 0x3c, !PT ;  /* 0x0000009190907212 */ /* 0x000fe200078e3cff */
[--C-:B------:R-:W-:Y:S01]  /*318e0*/  IMAD.X R145, RZ, RZ, R159.reuse, P2 ;  /* 0x000000ffff917224 */ /* 0x100fe200010e069f */
[----:B------:R-:W-:Y:S01]  /*318f0*/  LOP3.LUT R146, R147, R146, RZ, 0x3c, !PT ;  /* 0x0000009293927212 */ /* 0x000fe200078e3cff */
[----:B------:R-:W-:Y:S01]  /*31900*/  IMAD.X R147, RZ, RZ, R159, P3 ;  /* 0x000000ffff937224 */ /* 0x000fe200018e069f */
[C---:B------:R-:W-:Y:S02]  /*31910*/  IADD3 R171, P1, R158.reuse, 0x2060, RZ ;  /* 0x000020609eab7810 */ /* 0x040fe40007f3e0ff */
[----:B------:R-:W-:-:S02]  /*31920*/  IADD3 R173, P2, R158, 0x4000, RZ ;  /* 0x000040009ead7810 */ /* 0x000fc40007f5e0ff */
[----:B------:R-:W-:Y:S02]  /*31930*/  LOP3.LUT R180, R181, 0x380, RZ, 0xc0, !PT ;  /* 0x00000380b5b47812 */ /* 0x000fe400078ec0ff */
[----:B------:R-:W-:Y:S02]  /*31940*/  LOP3.LUT R150, R151, 0x380, RZ, 0xc0, !PT ;  /* 0x0000038097967812 */ /* 0x000fe400078ec0ff */
[C---:B------:R-:W-:Y:S02]  /*31950*/  IADD3 R175, P3, R158.reuse, 0x4020, RZ ;  /* 0x000040209eaf7810 */ /* 0x040fe40007f7e0ff */
[----:B------:R-:W-:Y:S02]  /*31960*/  LOP3.LUT R170, R171, 0x380, RZ, 0xc0, !PT ;  /* 0x00000380abaa7812 */ /* 0x000fe400078ec0ff */
[----:B------:R-:W-:Y:S02]  /*31970*/  IADD3 R148, P4, R158, 0x2000, RZ ;  /* 0x000020009e947810 */ /* 0x000fe40007f9e0ff */
[----:B------:R-:W-:-:S02]  /*31980*/  LOP3.LUT R172, R173, 0x380, RZ, 0xc0, !PT ;  /* 0x00000380adac7812 */ /* 0x000fc400078ec0ff */
[----:B------:R-:W-:Y:S02]  /*31990*/  SHF.R.U64 R180, R180, 0x3, RZ ;  /* 0x00000003b4b47819 */ /* 0x000fe400000012ff */
[----:B------:R-:W-:Y:S02]  /*319a0*/  LOP3.LUT R183, R158, 0x380, RZ, 0xc0, !PT ;  /* 0x000003809eb77812 */ /* 0x000fe400078ec0ff */
[----:B------:R-:W-:Y:S02]  /*319b0*/  SHF.R.U64 R150, R150, 0x3, RZ ;  /* 0x0000000396967819 */ /* 0x000fe400000012ff */
[----:B------:R-:W-:Y:S02]  /*319c0*/  LOP3.LUT R174, R175, 0x380, RZ, 0xc0, !PT ;  /* 0x00000380afae7812 */ /* 0x000fe400078ec0ff */
[----:B------:R-:W-:Y:S01]  /*319d0*/  SHF.R.U64 R170, R170, 0x3, RZ ;  /* 0x00000003aaaa7819 */ /* 0x000fe200000012ff */
[----:B------:R-:W-:Y:S01]  /*319e0*/  IMAD.X R149, RZ, RZ, R159, P4 ;  /* 0x000000ffff957224 */ /* 0x000fe200020e069f */
[----:B------:R-:W-:-:S02]  /*319f0*/  SHF.R.U64 R172, R172, 0x3, RZ ;  /* 0x00000003acac7819 */ /* 0x000fc400000012ff */
[----:B------:R-:W-:Y:S01]  /*31a00*/  LOP3.LUT R180, R180, R181, RZ, 0x3c, !PT ;  /* 0x000000b5b4b47212 */ /* 0x000fe200078e3cff */
[--C-:B------:R-:W-:Y:S01]  /*31a10*/  IMAD.X R181, RZ, RZ, R159.reuse, P0 ;  /* 0x000000ffffb57224 */ /* 0x100fe200000e069f */
[----:B------:R-:W-:Y:S02]  /*31a20*/  SHF.R.U64 R183, R183, 0x3, RZ ;  /* 0x00000003b7b77819 */ /* 0x000fe400000012ff */
[----:B------:R-:W-:Y:S01]  /*31a30*/  LOP3.LUT R150, R150, R151, RZ, 0x3c, !PT ;  /* 0x0000009796967212 */ /* 0x000fe200078e3cff */
[----:B------:R-:W-:Y:S01]  /*31a40*/  IMAD.X R151, RZ, RZ, R159, P5 ;  /* 0x000000ffff977224 */ /* 0x000fe200028e069f */
[----:B------:R-:W-:Y:S02]  /*31a50*/  SHF.R.U64 R174, R174, 0x3, RZ ;  /* 0x00000003aeae7819 */ /* 0x000fe400000012ff */
[----:B------:R-:W-:Y:S02]  /*31a60*/  LOP3.LUT R3, R148, 0x380, RZ, 0xc0, !PT ;  /* 0x0000038094037812 */ /* 0x000fe400078ec0ff */
[----:B------:R-:W-:-:S02]  /*31a70*/  IADD3 R177, P4, R158, 0x4040, RZ ;  /* 0x000040409eb17810 */ /* 0x000fc40007f9e0ff */
[----:B------:R-:W-:Y:S02]  /*31a80*/  ISETP.NE.U32.AND P0, PT, RZ, UR4, PT ;  /* 0x00000004ff007c0c */ /* 0x000fe4000bf05070 */
[----:B------:R-:W-:Y:S01]  /*31a90*/  LOP3.LUT R170, R170, R171, RZ, 0x3c, !PT ;  /* 0x000000abaaaa7212 */ /* 0x000fe200078e3cff */
[--C-:B------:R-:W-:Y:S01]  /*31aa0*/  IMAD.X R171, RZ, RZ, R159.reuse, P1 ;  /* 0x000000ffffab7224 */ /* 0x100fe200008e069f */
[----:B------:R-:W-:Y:S02]  /*31ab0*/  IADD3 R179, P5, R158, 0x4060, RZ ;  /* 0x000040609eb37810 */ /* 0x000fe40007fbe0ff */
[----:B------:R-:W-:Y:S01]  /*31ac0*/  LOP3.LUT R172, R172, R173, RZ, 0x3c, !PT ;  /* 0x000000adacac7212 */ /* 0x000fe200078e3cff */
[--C-:B------:R-:W-:Y:S01]  /*31ad0*/  IMAD.X R173, RZ, RZ, R159.reuse, P2 ;  /* 0x000000ffffad7224 */ /* 0x100fe200010e069f */
[----:B------:R-:W-:Y:S01]  /*31ae0*/  LOP3.LUT R182, R183, R158, RZ, 0x3c, !PT ;  /* 0x0000009eb7b67212 */ /* 0x000fe200078e3cff */
[--C-:B------:R-:W-:Y:S01]  /*31af0*/  IMAD.MOV.U32 R183, RZ, RZ, R159.reuse ;  /* 0x000000ffffb77224 */ /* 0x100fe200078e009f */
[----:B------:R-:W-:Y:S01]  /*31b00*/  LOP3.LUT R174, R174, R175, RZ, 0x3c, !PT ;  /* 0x000000afaeae7212 */ /* 0x000fe200078e3cff */
[----:B------:R-:W-:Y:S01]  /*31b10*/  IMAD.X R175, RZ, RZ, R159, P3 ;  /* 0x000000ffffaf7224 */ /* 0x000fe200018e069f */
[----:B------:R-:W-:-:S02]  /*31b20*/  IADD3 R207, P1, R158, 0x6020, RZ ;  /* 0x000060209ecf7810 */ /* 0x000fc40007f3e0ff */
[----:B------:R-:W-:Y:S02]  /*31b30*/  SHF.R.U64 R3, R3, 0x3, RZ ;  /* 0x0000000303037819 */ /* 0x000fe400000012ff */
[----:B------:R-:W-:Y:S02]  /*31b40*/  LOP3.LUT R176, R177, 0x380, RZ, 0xc0, !PT ;  /* 0x00000380b1b07812 */ /* 0x000fe400078ec0ff */
[C---:B------:R-:W-:Y:S02]  /*31b50*/  IADD3 R209, P2, R158.reuse, 0x6040, RZ ;  /* 0x000060409ed17810 */ /* 0x040fe40007f5e0ff */
[----:B------:R-:W-:Y:S01]  /*31b60*/  ISETP.NE.AND.EX P0, PT, RZ, UR5, PT, P0 ;  /* 0x00000005ff007c0c */ /* 0x000fe2000bf05300 */
[----:B------:R-:W-:Y:S01]  /*31b70*/  ULDC.64 UR4, c[0x0][0xd08] ;  /* 0x0003420000047ab9 */ /* 0x000fe20000000a00 */
[----:B------:R-:W-:Y:S02]  /*31b80*/  LOP3.LUT R178, R179, 0x380, RZ, 0xc0, !PT ;  /* 0x00000380b3b27812 */ /* 0x000fe400078ec0ff */
[----:B------:R-:W-:-:S02]  /*31b90*/  IADD3 R19, P3, R158, 0x6060, RZ ;  /* 0x000060609e137810 */ /* 0x000fc40007f7e0ff */
[----:B------:R-:W-:Y:S02]  /*31ba0*/  LOP3.LUT R206, R207, 0x380, RZ, 0xc0, !PT ;  /* 0x00000380cfce7812 */ /* 0x000fe400078ec0ff */
[----:B------:R-:W-:Y:S02]  /*31bb0*/  ISETP.NE.U32.AND P6, PT, RZ, UR4, PT ;  /* 0x00000004ff007c0c */ /* 0x000fe4000bfc5070 */
[----:B------:R-:W-:Y:S02]  /*31bc0*/  LOP3.LUT R148, R3, R148, RZ, 0x3c, !PT ;  /* 0x0000009403947212 */ /* 0x000fe400078e3cff */
[----:B------:R-:W-:Y:S02]  /*31bd0*/  SHF.R.U64 R176, R176, 0x3, RZ ;  /* 0x00000003b0b07819 */ /* 0x000fe400000012ff */
[----:B------:R-:W-:Y:S02]  /*31be0*/  LOP3.LUT R208, R209, 0x380, RZ, 0xc0, !PT ;  /* 0x00000380d1d07812 */ /* 0x000fe400078ec0ff */
[----:B------:R-:W-:-:S02]  /*31bf0*/  MOV R182, R182 ;  /* 0x000000b600b67202 */ /* 0x000fc40000000f00 */
[----:B------:R-:W-:Y:S02]  /*31c00*/  SHF.R.U64 R178, R178, 0x3, RZ ;  /* 0x00000003b2b27819 */ /* 0x000fe400000012ff */
[----:B------:R-:W-:Y:S02]  /*31c10*/  LOP3.LUT R18, R19, 0x380, RZ, 0xc0, !PT ;  /* 0x0000038013127812 */ /* 0x000fe400078ec0ff */
[----:B------:R-:W-:Y:S02]  /*31c20*/  MOV R20, R20 ;  /* 0x0000001400147202 */ /* 0x000fe40000000f00 */
[----:B------:R-:W-:Y:S02]  /*31c30*/  MOV R144, R144 ;  /* 0x0000009000907202 */ /* 0x000fe40000000f00 */
[----:B------:R-:W-:Y:S02]  /*31c40*/  SHF.R.U64 R206, R206, 0x3, RZ ;  /* 0x00000003cece7819 */ /* 0x000fe400000012ff */
[----:B------:R-:W-:-:S02]  /*31c50*/  MOV R146, R146 ;  /* 0x0000009200927202 */ /* 0x000fc40000000f00 */
[----:B------:R-:W-:Y:S02]  /*31c60*/  ISETP.NE.AND.EX P6, PT, RZ, UR5, PT, P6 ;  /* 0x00000005ff007c0c */ /* 0x000fe4000bfc5360 */
[----:B------:R-:W-:Y:S01]  /*31c70*/  LOP3.LUT R176, R176, R177, RZ, 0x3c, !PT ;  /* 0x000000b1b0b07212 */ /* 0x000fe200078e3cff */
[--C-:B------:R-:W-:Y:S01]  /*31c80*/  IMAD.X R177, RZ, RZ, R159.reuse, P4 ;  /* 0x000000ffffb17224 */ /* 0x100fe200020e069f */
[----:B------:R-:W-:Y:S02]  /*31c90*/  SHF.R.U64 R208, R208, 0x3, RZ ;  /* 0x00000003d0d07819 */ /* 0x000fe400000012ff */
[----:B------:R-:W-:Y:S02]  /*31ca0*/  MOV R148, R148 ;  /* 0x0000009400947202 */ /* 0x000fe40000000f00 */
[----:B------:R-:W-:Y:S01]  /*31cb0*/  LOP3.LUT R178, R178, R179, RZ, 0x3c, !PT ;  /* 0x000000b3b2b27212 */ /* 0x000fe200078e3cff */
[----:B------:R-:W-:Y:S01]  /*31cc0*/  IMAD.X R179, RZ, RZ, R159, P5 ;  /* 0x000000ffffb37224 */ /* 0x000fe200028e069f */
[----:B------:R-:W-:-:S02]  /*31cd0*/  SHF.R.U64 R18, R18, 0x3, RZ ;  /* 0x0000000312127819 */ /* 0x000fc400000012ff */
[----:B------:R-:W-:Y:S02]  /*31ce0*/  MOV R150, R150 ;  /* 0x0000009600967202 */ /* 0x000fe40000000f00 */
[----:B------:R-:W-:Y:S02]  /*31cf0*/  MOV R168, R168 ;  /* 0x000000a800a87202 */ /* 0x000fe40000000f00 */
[----:B------:R-:W-:Y:S01]  /*31d00*/  LOP3.LUT R206, R206, R207, RZ, 0x3c, !PT ;  /* 0x000000cfcece7212 */ /* 0x000fe200078e3cff */
[--C-:B------:R-:W-:Y:S01]  /*31d10*/  IMAD.X R207, RZ, RZ, R159.reuse, P1 ;  /* 0x000000ffffcf7224 */ /* 0x100fe200008e069f */
[----:B------:R-:W-:Y:S02]  /*31d20*/  MOV R170, R170 ;  /* 0x000000aa00aa7202 */ /* 0x000fe40000000f00 */
[----:B------:R-:W-:Y:S01]  /*31d30*/  LOP3.LUT R208, R208, R209, RZ, 0x3c, !PT ;  /* 0x000000d1d0d07212 */ /* 0x000fe200078e3cff */
[----:B------:R-:W-:Y:S01]  /*31d40*/  IMAD.X R209, RZ, RZ, R159, P2 ;  /* 0x000000ffffd17224 */ /* 0x000fe200010e069f */
[----:B------:R-:W-:-:S02]  /*31d50*/  MOV R172, R172 ;  /* 0x000000ac00ac7202 */ /* 0x000fc40000000f00 */
[----:B------:R-:W-:Y:S01]  /*31d60*/  LOP3.LUT R18, R18, R19, RZ, 0x3c, !PT ;  /* 0x0000001312127212 */ /* 0x000fe200078e3cff */
[----:B------:R-:W-:Y:S01]  /*31d70*/  IMAD.X R19, RZ, RZ, R159, P3 ;  /* 0x000000ffff137224 */ /* 0x000fe200018e069f */
[----:B------:R-:W-:Y:S02]  /*31d80*/  MOV R174, R174 ;  /* 0x000000ae00ae7202 */ /* 0x000fe40000000f00 */
[----:B------:R-:W-:Y:S02]  /*31d90*/  MOV R176, R176 ;  /* 0x000000b000b07202 */ /* 0x000fe40000000f00 */
[----:B------:R-:W-:Y:S02]  /*31da0*/  MOV R178, R178 ;  /* 0x000000b200b27202 */ /* 0x000fe40000000f00 */
[----:B------:R-:W-:Y:S02]  /*31db0*/  MOV R180, R180 ;  /* 0x000000b400b47202 */ /* 0x000fe40000000f00 */
[----:B------:R-:W-:-:S02]  /*31dc0*/  MOV R206, R206 ;  /* 0x000000ce00ce7202 */ /* 0x000fc40000000f00 */
[----:B--2---:R-:W-:Y:S02]  /*31dd0*/  F2FP.F16.F32.PACK_AB R140, R141, R140 ;  /* 0x0000008c8d8c723e */ /* 0x004fe400000000ff */
[----:B------:R-:W-:Y:S02]  /*31de0*/  F2FP.F16.F32.PACK_AB R141, R143, R142 ;  /* 0x0000008e8f8d723e */ /* 0x000fe400000000ff */
[----:B------:R-:W-:Y:S02]  /*31df0*/  F2FP.F16.F32.PACK_AB R132, R133, R132 ;  /* 0x000000848584723e */ /* 0x000fe400000000ff */
[----:B------:R-:W-:Y:S02]  /*31e00*/  F2FP.F16.F32.PACK_AB R133, R135, R134 ;  /* 0x000000868785723e */ /* 0x000fe400000000ff */
[----:B------:R-:W-:Y:S02]  /*31e10*/  F2FP.F16.F32.PACK_AB R142, R137, R136 ;  /* 0x00000088898e723e */ /* 0x000fe400000000ff */
[----:B------:R-:W-:Y:S01]  /*31e20*/  F2FP.F16.F32.PACK_AB R143, R139, R138 ;  /* 0x0000008a8b8f723e */ /* 0x000fe200000000ff */
[----:B------:R-:W-:Y:S01]  /*31e30*/  BAR.SYNC.DEFER_BLOCKING 0x1, 0x100 ;  /* 0x0044000000007b1d */ /* 0x000fe20000010000 */
        /* <DEDUP_REMOVED lines=35> */
[----:B---3--:R-:W-:Y:S02]  /*32070*/  F2FP.F16.F32.PACK_AB R74, R69, R68 ;  /* 0x00000044454a723e */ /* 0x008fe400000000ff */
[----:B------:R-:W-:-:S02]  /*32080*/  F2FP.F16.F32.PACK_AB R75, R71, R70 ;  /* 0x00000046474b723e */ /* 0x000fc400000000ff */
[----:B------:R-:W-:Y:S01]  /*32090*/  F2FP.F16.F32.PACK_AB R56, R57, R56 ;  /* 0x000000383938723e */ /* 0x000fe200000000ff */
[----:B------:R-:W-:Y:S01]  /*320a0*/  STSM.16.M88.4 [R150], R96 ;  /* 0x0000006096007844 */ /* 0x000fe20000000200 */
[----:B------:R-:W-:Y:S02]  /*320b0*/  F2FP.F16.F32.PACK_AB R57, R59, R58 ;  /* 0x0000003a3b39723e */ /* 0x000fe400000000ff */
[----:B----4-:R-:W-:Y:S02]  /*320c0*/  F2FP.F16.F32.PACK_AB R66, R61, R60 ;  /* 0x0000003c3d42723e */ /* 0x010fe400000000ff */
        /* <DEDUP_REMOVED lines=13> */
[----:B------:R-:W-:Y:S01]  /*321a0*/  F2FP.F16.F32.PACK_AB R33, R35, R34 ;  /* 0x000000222321723e */ /* 0x000fe200000000ff */
[----:B------:R-:W3:Y:S01]  /*321b0*/  LDC.64 R44, c[0x0][0xd00] ;  /* 0x00034000ff2c7b82 */ /* 0x000ee20000000a00 */
        /* <DEDUP_REMOVED lines=12> */
[----:B------:R-:W-:Y:S01]  /*32280*/  F2FP.F16.F32.PACK_AB R9, R11, R10 ;  /* 0x0000000a0b09723e */ /* 0x000fe200000000ff */
[----:B------:R-:W-:Y:S01]  /*32290*/  STSM.16.M88.4 [R178], R48 ;  /* 0x00000030b2007844 */ /* 0x000fe20000000200 */
[----:B------:R-:W-:Y:S02]  /*322a0*/  MOV R18, R18 ;  /* 0x0000001200127202 */ /* 0x000fe40000000f00 */
[----:B------:R-:W-:Y:S02]  /*322b0*/  F2FP.F16.F32.PACK_AB R10, R5, R4 ;  /* 0x00000004050a723e */ /* 0x000fe400000000ff */
[----:B------:R-:W-:Y:S01]  /*322c0*/  F2FP.F16.F32.PACK_AB R11, R7, R6 ;  /* 0x00000006070b723e */ /* 0x000fe200000000ff */
[----:B------:R-:W-:Y:S01]  /*322d0*/  STSM.16.M88.4 [R180], R40 ;  /* 0x00000028b4007844 */ /* 0x000fe20000000200 */
[----:B------:R-:W4:Y:S03]  /*322e0*/  @P6 LDC.64 R6, c[0x0][0xd08] ;  /* 0x00034200ff066b82 */ /* 0x000f260000000a00 */
[----:B------:R-:W-:Y:S04]  /*322f0*/  STSM.16.M88.4 [R206], R32 ;  /* 0x00000020ce007844 */ /* 0x000fe80000000200 */
[----:B------:R-:W-:Y:S04]  /*32300*/  STSM.16.M88.4 [R208], R24 ;  /* 0x00000018d0007844 */ /* 0x000fe80000000200 */
[----:B------:R0:W-:Y:S01]  /*32310*/  STSM.16.M88.4 [R18], R8 ;  /* 0x0000000812007844 */ /* 0x0001e20000000200 */
[----:B------:R-:W-:Y:S01]  /*32320*/  ULDC UR4, c[0x0][0xb88] ;  /* 0x0002e20000047ab9 */ /* 0x000fe20000000800 */
[----:B--2---:R-:W-:-:S02]  /*32330*/  IMAD.MOV.U32 R20, RZ, RZ, RZ ;  /* 0x000000ffff147224 */ /* 0x004fc400078e00ff */
[C---:B---3--:R-:W-:Y:S01]  /*32340*/  IMAD.WIDE R14, R198.reuse, 0x4, R44 ;  /* 0x00000004c60e7825 */ /* 0x048fe200078e022c */
[----:B------:R-:W-:Y:S03]  /*32350*/  BAR.SYNC.DEFER_BLOCKING 0x1, 0x100 ;  /* 0x0044000000007b1d */ /* 0x000fe60000010000 */
[----:B----4-:R-:W-:-:S04]  /*32360*/  @P6 IMAD.WIDE R6, R198, 0x4, R6 ;  /* 0x00000004c6066825 */ /* 0x010fc800078e0206 */
[----:B0-----:R-:W-:Y:S01]  /*32370*/  IMAD.U32 R18, RZ, RZ, UR4 ;  /* 0x00000004ff127e24 */ /* 0x001fe2000f8e00ff */
[----:B------:R0:W5:Y:S05]  /*32380*/  @P0 LDG.E R20, desc[UR44][R14.64] ;  /* 0x0000002c0e140981 */ /* 0x00016a000c1e1900 */
[----:B------:R0:W5:Y:S01]  /*32390*/  @P6 LDG.E R18, desc[UR44][R6.64] ;  /* 0x0000002c06126981 */ /* 0x000162000c1e1900 */
[----:B------:R-:W-:Y:S02]  /*323a0*/  IMAD R4, R199, 0x40, R193 ;  /* 0x00000040c7047824 */ /* 0x000fe400078e02c1 */
[----:B------:R-:W-:-:S04]  /*323b0*/  IMAD.MOV.U32 R5, RZ, RZ, 0x2 ;  /* 0x00000002ff057424 */ /* 0x000fc800078e00ff */
[----:B------:R-:W-:-:S03]  /*323c0*/  IMAD.WIDE R4, R4, R5, UR42 ;  /* 0x0000002a04047e25 */ /* 0x000fc6000f8e0205 */
[C---:B------:R-:W-:Y:S02]  /*323d0*/  IADD3 R3, P4, R4.reuse, 0x1000, RZ ;  /* 0x0000100004037810 */ /* 0x040fe40007f9e0ff */
[C---:B------:R-:W-:Y:S02]  /*323e0*/  IADD3 R13, P1, R4.reuse, 0x2000, RZ ;  /* 0x00002000040d7810 */ /* 0x040fe40007f3e0ff */
[C---:B------:R-:W-:Y:S01]  /*323f0*/  IADD3 R25, P2, R4.reuse, 0x3000, RZ ;  /* 0x0000300004197810 */ /* 0x040fe20007f5e0ff */
[----:B------:R-:W-:Y:S01]  /*32400*/  IMAD.X R11, RZ, RZ, R5, P4 ;  /* 0x000000ffff0b7224 */ /* 0x000fe200020e0605 */
[C---:B------:R-:W-:Y:S02]  /*32410*/  IADD3 R29, P3, R4.reuse, 0x4000, RZ ;  /* 0x00004000041d7810 */ /* 0x040fe40007f7e0ff */
[----:B------:R-:W-:Y:S02]  /*32420*/  IADD3 R33, P4, R4, 0x5000, RZ ;  /* 0x0000500004217810 */ /* 0x000fe40007f9e0ff */
        /* <DEDUP_REMOVED lines=25> */
[----:B------:R-:W-:Y:S02]  /*325c0*/  LOP3.LUT R48, R49, 0x380, RZ, 0xc0, !PT ;  /* 0x0000038031307812 */ /* 0x000fe400078ec0ff */
        /* <DEDUP_REMOVED lines=18> */
.L_x_7013:
[----:B------:R-:W0:Y:S01]  /*326f0*/  SHFL.IDX PT, R6, R213, RZ, 0x1f ;  /* 0x00001fffd5067589 */ /* 0x000e2200000e0000 */
[--C-:B------:R-:W-:Y:S01]  /*32700*/  IMAD.X R37, RZ, RZ, R5.reuse, P1 ;  /* 0x000000ffff257224 */ /* 0x100fe200008e0605 */
[C---:B------:R-:W-:Y:S01]  /*32710*/  IADD3 R57, P1, R4.reuse, 0xb000, RZ ;  /* 0x0000b00004397810 */ /* 0x040fe20007f3e0ff */
[--C-:B------:R-:W-:Y:S01]  /*32720*/  IMAD.X R53, RZ, RZ, R5.reuse, P5 ;  /* 0x000000ffff357224 */ /* 0x100fe200028e0605 */
[C---:B------:R-:W-:Y:S01]  /*32730*/  IADD3 R3, P5, R4.reuse, 0xf000, RZ ;  /* 0x0000f00004037810 */ /* 0x040fe20007fbe0ff */
[--C-:B------:R-:W-:Y:S01]  /*32740*/  IMAD.X R41, RZ, RZ, R5.reuse, P2 ;  /* 0x000000ffff297224 */ /* 0x100fe200010e0605 */
[----:B------:R-:W-:Y:S01]  /*32750*/  LOP3.LUT R56, R57, 0x380, RZ, 0xc0, !PT ;  /* 0x0000038039387812 */ /* 0x000fe200078ec0ff */
[--C-:B------:R-:W-:Y:S01]  /*32760*/  IMAD.X R45, RZ, RZ, R5.reuse, P3 ;  /* 0x000000ffff2d7224 */ /* 0x100fe200018e0605 */
[----:B------:R-:W-:Y:S01]  /*32770*/  IADD3 R61, P2, R4, 0xc000, RZ ;  /* 0x0000c000043d7810 */ /* 0x000fe20007f5e0ff */
[--C-:B------:R-:W-:Y:S01]  /*32780*/  IMAD.X R49, RZ, RZ, R5.reuse, P4 ;  /* 0x000000ffff317224 */ /* 0x100fe200020e0605 */
[----:B------:R-:W-:Y:S01]  /*32790*/  SHF.R.U64 R56, R56, 0x3, RZ ;  /* 0x0000000338387819 */ /* 0x000fe200000012ff */
[----:B------:R-:W-:Y:S01]  /*327a0*/  IMAD.X R73, RZ, RZ, R5, P5 ;  /* 0x000000ffff497224 */ /* 0x000fe200028e0605 */
[----:B------:R-:W-:-:S02]  /*327b0*/  IADD3 R65, P3, R4, 0xd000, RZ ;  /* 0x0000d00004417810 */ /* 0x000fc40007f7e0ff */
[----:B------:R-:W-:Y:S01]  /*327c0*/  LOP3.LUT R56, R56, R57, RZ, 0x3c, !PT ;  /* 0x0000003938387212 */ /* 0x000fe200078e3cff */
[----:B------:R-:W-:Y:S01]  /*327d0*/  IMAD.X R57, RZ, RZ, R5, P1 ;  /* 0x000000ffff397224 */ /* 0x000fe200008e0605 */
[----:B------:R-:W-:Y:S02]  /*327e0*/  IADD3 R69, P4, R4, 0xe000, RZ ;  /* 0x0000e00004457810 */ /* 0x000fe40007f9e0ff */
[----:B------:R-:W-:Y:S02]  /*327f0*/  LOP3.LUT R0, R3, 0x380, RZ, 0xc0, !PT ;  /* 0x0000038003007812 */ /* 0x000fe400078ec0ff */
[----:B------:R-:W-:Y:S02]  /*32800*/  LOP3.LUT R60, R61, 0x380, RZ, 0xc0, !PT ;  /* 0x000003803d3c7812 */ /* 0x000fe400078ec0ff */
[----:B------:R-:W-:Y:S02]  /*32810*/  LOP3.LUT R64, R65, 0x380, RZ, 0xc0, !PT ;  /* 0x0000038041407812 */ /* 0x000fe400078ec0ff */
[----:B0-----:R-:W-:-:S02]  /*32820*/  ISETP.NE.AND P1, PT, R6, RZ, PT ;  /* 0x000000ff0600720c */ /* 0x001fc40003f25270 */
[----:B------:R-:W-:Y:S02]  /*32830*/  LOP3.LUT R68, R69, 0x380, RZ, 0xc0, !PT ;  /* 0x0000038045447812 */ /* 0x000fe400078ec0ff */
[----:B------:R-:W-:Y:S02]  /*32840*/  LOP3.LUT R59, R4, 0x380, RZ, 0xc0, !PT ;  /* 0x00000380043b7812 */ /* 0x000fe400078ec0ff */
[----:B------:R-:W-:Y:S02]  /*32850*/  SHF.R.U64 R0, R0, 0x3, RZ ;  /* 0x0000000300007819 */ /* 0x000fe400000012ff */
[----:B------:R-:W-:Y:S02]  /*32860*/  SHF.R.U64 R60, R60, 0x3, RZ ;  /* 0x000000033c3c7819 */ /* 0x000fe400000012ff */
[----:B------:R-:W-:Y:S02]  /*32870*/  SHF.R.U64 R64, R64, 0x3, RZ ;  /* 0x0000000340407819 */ /* 0x000fe400000012ff */
[----:B------:R-:W-:-:S02]  /*32880*/  SHF.R.U64 R68, R68, 0x3, RZ ;  /* 0x0000000344447819 */ /* 0x000fc400000012ff */
[----:B------:R-:W-:Y:S02]  /*32890*/  SHF.R.U64 R59, R59, 0x3, RZ ;  /* 0x000000033b3b7819 */ /* 0x000fe400000012ff */
[----:B------:R-:W-:Y:S02]  /*328a0*/  LOP3.LUT R72, R0, R3, RZ, 0x3c, !PT ;  /* 0x0000000300487212 */ /* 0x000fe400078e3cff */
[----:B------:R-:W-:Y:S02]  /*328b0*/  SHF.R.S32.HI R0, RZ, 0x1f, R198 ;  /* 0x0000001fff007819 */ /* 0x000fe400000114c6 */
        /* <DEDUP_REMOVED lines=8> */
[----:B------:R-:W-:-:S02]  /*32940*/  SHF.R.S32.HI R78, RZ, 0x1f, R194 ;  /* 0x0000001fff4e7819 */ /* 0x000fc400000114c2 */
[----:B------:R-:W-:Y:S02]  /*32950*/  SEL R77, R198, RZ, !P0 ;  /* 0x000000ffc64d7207 */ /* 0x000fe40004000000 */
[----:B------:R-:W-:Y:S02]  /*32960*/  SEL R76, R0, RZ, !P0 ;  /* 0x000000ff004c7207 */ /* 0x000fe40004000000 */
[----:B-----5:R-:W-:Y:S01]  /*32970*/  SHF.R.S32.HI R21, RZ, 0x1f, R20 ;  /* 0x0000001fff157819 */ /* 0x020fe20000011414 */
[----:B------:R-:W-:Y:S06]  /*32980*/  @P1 BRA `(.L_x_7014) ;  /* 0x0000000000b81947 */ /* 0x000fec0003800000 */
[----:B------:R-:W0:Y:S01]  /*32990*/  LDC R6, c[0x0][0xce8] ;  /* 0x00033a00ff067b82 */ /* 0x000e220000000800 */
[----:B------:R-:W-:Y:S01]  /*329a0*/  IMAD.MOV R3, RZ, RZ, -R222 ;  /* 0x000000ffff037224 */ /* 0x000fe200078e0ade */
[----:B------:R-:W-:Y:S01]  /*329b0*/  ULDC.64 UR4, c[0x0][0xc90] ;  /* 0x0003240000047ab9 */ /* 0x000fe20000000a00 */
[----:B------:R-:W-:-:S03]  /*329c0*/  IMAD.IADD R14, R162, 0x1, R185 ;  /* 0x00000001a20e7824 */ /* 0x000fc600078e02b9 */
[----:B------:R-:W-:Y:S01]  /*329d0*/  ISETP.NE.AND P0, PT, R226, R3, PT ;  /* 0x00000003e200720c */ /* 0x000fe20003f05270 */
[----:B0-----:R-:W-:-:S05]  /*329e0*/  IMAD R27, R18, R6, RZ ;  /* 0x00000006121b7224 */ /* 0x001fca00078e02ff */
[----:B------:R-:W-:-:S13]  /*329f0*/  ISETP.GE.OR P1, PT, R14, R27, P0 ;  /* 0x0000001b0e00720c */ /* 0x000fda0000726670 */
[----:B------:R-:W2:Y:S01]  /*32a00*/  @!P1 LDL R19, [R1+0x210] ;  /* 0x0002100001139983 */ /* 0x000ea20000100800 */
[----:B------:R-:W-:Y:S01]  /*32a10*/  ISETP.NE.AND P2, PT, R6, 0x1, PT ;  /* 0x000000010600780c */ /* 0x000fe20003f45270 */
[----:B------:R-:W-:Y:S02]  /*32a20*/  IMAD.IADD R9, R228, 0x1, R185 ;  /* 0x00000001e4097824 */ /* 0x000fe400078e02b9 */
[----:B------:R-:W-:Y:S02]  /*32a30*/  IMAD R3, R78, UR4, RZ ;  /* 0x000000044e037c24 */ /* 0x000fe4000f8e02ff */
[----:B------:R-:W-:Y:S02]  /*32a40*/  IMAD.MOV.U32 R15, RZ, RZ, R9 ;  /* 0x000000ffff0f7224 */ /* 0x000fe400078e0009 */
[----:B------:R-:W-:-:S04]  /*32a50*/  IMAD.WIDE.U32 R4, R194, UR4, R20 ;  /* 0x00000004c2047c25 */ /* 0x000fc8000f8e0014 */
[----:B------:R-:W-:Y:S01]  /*32a60*/  IMAD R3, R194, UR5, R3 ;  /* 0x00000005c2037c24 */ /* 0x000fe2000f8e0203 */
[----:B------:R-:W-:Y:S01]  /*32a70*/  ULDC.64 UR4, c[0x0][0xc98] ;  /* 0x0003260000047ab9 */ /* 0x000fe20000000a00 */
[----:B------:R-:W0:Y:S02]  /*32a80*/  @P2 LDC R0, c[0x0][0xcec] ;  /* 0x00033b00ff002b82 */ /* 0x000e240000000800 */
[----:B------:R-:W-:Y:S02]  /*32a90*/  IMAD.IADD R5, R5, 0x1, R3 ;  /* 0x0000000105057824 */ /* 0x000fe400078e0203 */
[----:B------:R-:W-:-:S04]  /*32aa0*/  IMAD.WIDE.U32 R4, R77, UR4, R4 ;  /* 0x000000044d047c25 */ /* 0x000fc8000f8e0004 */
        /* <DEDUP_REMOVED lines=9> */
[----:B------:R-:W-:Y:S02]  /*32b40*/  ULDC.64 UR4, c[0x0][0xc88] ;  /* 0x0003220000047ab9 */ /* 0x000fe40000000a00 */
        /* <DEDUP_REMOVED lines=18> */
.L_x_7014:
        /* <DEDUP_REMOVED lines=15> */
[----:B------:R-:W5:Y:S01]  /*32d60*/  LD.E.128 R40, desc[UR44][R40.64] ;  /* 0x0000002c28287980 */ /* 0x000f62000c101d00 */
[----:B------:R-:W-:-:S03]  /*32d70*/  IMAD R0, R218, 0x20, R199 ;  /* 0x00000020da007824 */ /* 0x000fc600078e02c7 */
[----:B------:R-:W5:Y:S02]  /*32d80*/  LD.E.128 R44, desc[UR44][R44.64] ;  /* 0x0000002c2c2c7980 */ /* 0x000f64000c101d00 */
[----:B------:R-:W2:Y:S01]  /*32d90*/  @P1 LDC R19, c[0x0][0xcec] ;  /* 0x00033b00ff131b82 */ /* 0x000ea20000000800 */
[----:B------:R-:W-:Y:S01]  /*32da0*/  IMAD.IADD R21, R21, 0x1, R3 ;  /* 0x0000000115157824 */ /* 0x000fe200078e0203 */
[----:B------:R-:W5:Y:S01]  /*32db0*/  LD.E.128 R48, desc[UR44][R48.64] ;  /* 0x0000002c30307980 */ /* 0x000f62000c101d00 */
[----:B------:R-:W-:-:S03]  /*32dc0*/  IMAD R3, R78, UR4, RZ ;  /* 0x000000044e037c24 */ /* 0x000fc6000f8e02ff */
[----:B------:R-:W5:Y:S02]  /*32dd0*/  LD.E.128 R52, desc[UR44][R52.64] ;  /* 0x0000002c34347980 */ /* 0x000f64000c101d00 */
[----:B------:R-:W4:Y:S01]  /*32de0*/  @P1 LDC R81, c[0x0][0xcf0] ;  /* 0x00033c00ff511b82 */ /* 0x000f220000000800 */
[C---:B------:R-:W-:Y:S01]  /*32df0*/  IMAD R3, R194.reuse, UR5, R3 ;  /* 0x00000005c2037c24 */ /* 0x040fe2000f8e0203 */
[----:B------:R-:W5:Y:S01]  /*32e00*/  LD.E.128 R56, desc[UR44][R56.64] ;  /* 0x0000002c38387980 */ /* 0x000f62000c101d00 */
[----:B------:R-:W-:Y:S01]  /*32e10*/  IMAD.WIDE.U32 R20, R194, UR4, R20 ;  /* 0x00000004c2147c25 */ /* 0x000fe2000f8e0014 */
[----:B------:R-:W-:Y:S02]  /*32e20*/  ULDC.64 UR4, c[0x0][0xbf0] ;  /* 0x0002fc0000047ab9 */ /* 0x000fe40000000a00 */
[----:B------:R-:W5:Y:S01]  /*32e30*/  LD.E.128 R60, desc[UR44][R60.64] ;  /* 0x0000002c3c3c7980 */ /* 0x000f62000c101d00 */
[----:B------:R-:W-:Y:S02]  /*32e40*/  IMAD.IADD R21, R21, 0x1, R3 ;  /* 0x0000000115157824 */ /* 0x000fe400078e0203 */
[----:B------:R-:W-:Y:S01]  /*32e50*/  IMAD R3, R76, UR4, RZ ;  /* 0x000000044c037c24 */ /* 0x000fe2000f8e02ff */
[----:B------:R-:W5:Y:S01]  /*32e60*/  LD.E.128 R64, desc[UR44][R64.64] ;  /* 0x0000002c40407980 */ /* 0x000f62000c101d00 */
[----:B------:R-:W-:Y:S01]  /*32e70*/  IMAD.IADD R78, R185, 0x1, R0 ;  /* 0x00000001b94e7824 */ /* 0x000fe200078e0200 */
[----:B---3--:R-:W-:Y:S01]  /*32e80*/  ISETP.GE.AND P0, PT, R191, R84, PT ;  /* 0x00000054bf00720c */ /* 0x008fe20003f06270 */
[C---:B------:R-:W-:Y:S01]  /*32e90*/  IMAD R3, R77.reuse, UR5, R3 ;  /* 0x000000054d037c24 */ /* 0x040fe2000f8e0203 */
[----:B------:R-:W5:Y:S01]  /*32ea0*/  LD.E.128 R68, desc[UR44][R68.64] ;  /* 0x0000002c44447980 */ /* 0x000f62000c101d00 */
[----:B------:R-:W-:Y:S01]  /*32eb0*/  IMAD.WIDE.U32 R20, R77, UR4, R20 ;  /* 0x000000044d147c25 */ /* 0x000fe2000f8e0014 */
[----:B------:R-:W-:-:S02]  /*32ec0*/  ULDC.64 UR4, c[0x0][0xbe0] ;  /* 0x0002f80000047ab9 */ /* 0x000fc40000000a00 */
[----:B------:R-:W5:Y:S01]  /*32ed0*/  LD.E.128 R72, desc[UR44][R72.64] ;  /* 0x0000002c48487980 */ /* 0x000f62000c101d00 */
[----:B--2---:R-:W-:Y:S01]  /*32ee0*/  @P1 IMAD.HI.U32 R0, R78, R19, RZ ;  /* 0x000000134e001227 */ /* 0x004fe200078e00ff */
[----:B------:R-:W-:Y:S01]  /*32ef0*/  SEL R19, RZ, 0xffffffff, P0 ;  /* 0xffffffffff137807 */ /* 0x000fe20000000000 */
[----:B------:R-:W-:Y:S01]  /*32f00*/  BSSY B1, `(.L_x_7015) ;  /* 0x000005c000017945 */ /* 0x000fe20003800000 */
[-C--:B------:R-:W-:Y:S01]  /*32f10*/  ISETP.GE.AND P0, PT, R190, R84.reuse, PT ;  /* 0x00000054be00720c */ /* 0x080fe20003f06270 */
[----:B------:R-:W-:Y:S01]  /*32f20*/  IMAD.IADD R21, R21, 0x1, R3 ;  /* 0x0000000115157824 */ /* 0x000fe200078e0203 */
[----:B------:R-:W-:Y:S01]  /*32f30*/  @!PT LDS RZ, [RZ] ;  /* 0x00000000fffff984 */ /* 0x000fe20000000800 */
[----:B------:R-:W-:Y:S01]  /*32f40*/  @!PT LDS RZ, [RZ] ;  /* 0x00000000fffff984 */ /* 0x000fe20000000800 */
[----:B------:R-:W-:Y:S01]  /*32f50*/  @!PT LDS RZ, [RZ] ;  /* 0x00000000fffff984 */ /* 0x000fe20000000800 */
[----:B------:R-:W-:Y:S01]  /*32f60*/  @!PT LDS RZ, [RZ] ;  /* 0x00000000fffff984 */ /* 0x000fe20000000800 */
[----:B------:R2:W-:Y:S06]  /*32f70*/  MEMBAR.ALL.CTA ;  /* 0x0000000000007992 */ /* 0x0005ec0000008000 */
[----:B--2---:R-:W2:Y:S01]  /*32f80*/  FENCE.VIEW.ASYNC.S ;  /* 0x00000000000073c6 */ /* 0x004ea20000000000 */
[----:B------:R-:W-:Y:S01]  /*32f90*/  IMAD.MOV.U32 R3, RZ, RZ, R78 ;  /* 0x000000ffff037224 */ /* 0x000fe200078e004e */
[----:B----4-:R-:W-:Y:S01]  /*32fa0*/  @P1 SHF.R.U32.HI R3, RZ, R81, R0 ;  /* 0x00000051ff031219 */ /* 0x010fe20000011600 */
[----:B------:R-:W-:Y:S01]  /*32fb0*/  IMAD.SHL.U32 R81, R19, 0x2, RZ ;  /* 0x0000000213517824 */ /* 0x000fe200078e00ff */
[-C--:B------:R-:W-:Y:S01]  /*32fc0*/  ISETP.GE.AND P1, PT, R193, R84.reuse, PT ;  /* 0x00000054c100720c */ /* 0x080fe20003f26270 */
[----:B------:R-:W-:Y:S01]  /*32fd0*/  IMAD R87, R18, R79, RZ ;  /* 0x0000004f12577224 */ /* 0x000fe200078e02ff */
[----:B------:R-:W-:Y:S01]  /*32fe0*/  SEL R76, RZ, 0xffffffff, P0 ;  /* 0xffffffffff4c7807 */ /* 0x000fe20000000000 */
[----:B------:R-:W-:Y:S01]  /*32ff0*/  IMAD.MOV R77, RZ, RZ, -R3 ;  /* 0x000000ffff4d7224 */ /* 0x000fe200078e0a03 */
[----:B------:R-:W-:Y:S01]  /*33000*/  SEL R0, RZ, 0x1, P1 ;  /* 0x00000001ff007807 */ /* 0x000fe20000800000 */
[----:B------:R-:W-:Y:S01]  /*33010*/  IMAD.WIDE.U32 R20, R3, UR4, R20 ;  /* 0x0000000403147c25 */ /* 0x000fe2000f8e0014 */
[----:B------:R-:W-:-:S02]  /*33020*/  ISETP.GE.AND P0, PT, R189, R84, PT ;  /* 0x00000054bd00720c */ /* 0x000fc40003f06270 */
[----:B------:R-:W-:Y:S01]  /*33030*/  LOP3.LUT R0, R81, 0x2, R0, 0xe2, !PT ;  /* 0x0000000251007812 */ /* 0x000fe200078ee200 */
[----:B------:R-:W-:Y:S01]  /*33040*/  IMAD.SHL.U32 R81, R76, 0x4, RZ ;  /* 0x000000044c517824 */ /* 0x000fe200078e00ff */
[----:B------:R-:W-:Y:S01]  /*33050*/  SEL R76, RZ, 0xffffffff, P0 ;  /* 0xffffffffff4c7807 */ /* 0x000fe20000000000 */
[----:B------:R-:W-:Y:S01]  /*33060*/  IMAD R19, R79, R77, R78 ;  /* 0x0000004d4f137224 */ /* 0x000fe200078e024e */
[----:B------:R-:W-:Y:S01]  /*33070*/  SHF.R.S32.HI R77, RZ, 0x1f, R3 ;  /* 0x0000001fff4d7819 */ /* 0x000fe20000011403 */
[----:B------:R-:W-:Y:S01]  /*33080*/  IMAD.IADD R185, R199, 0x1, R185 ;  /* 0x00000001c7b97824 */ /* 0x000fe200078e02b9 */
[-C--:B------:R-:W-:Y:S02]  /*33090*/  ISETP.GE.AND P0, PT, R188, R84.reuse, PT ;  /* 0x00000054bc00720c */ /* 0x080fe40003f06270 */
[----:B------:R-:W-:Y:S01]  /*330a0*/  LOP3.LUT R0, R81, 0x4, R0, 0xe2, !PT ;  /* 0x0000000451007812 */ /* 0x000fe200078ee200 */
[----:B------:R-:W-:Y:S01]  /*330b0*/  IMAD.SHL.U32 R81, R76, 0x8, RZ ;  /* 0x000000084c517824 */ /* 0x000fe200078e00ff */
[----:B------:R-:W-:Y:S01]  /*330c0*/  SEL R76, RZ, 0xffffffff, P0 ;  /* 0xffffffffff4c7807 */ /* 0x000fe20000000000 */
[----:B------:R-:W-:Y:S01]  /*330d0*/  IMAD R78, R77, UR4, RZ ;  /* 0x000000044d4e7c24 */ /* 0x000fe2000f8e02ff */
[----:B------:R-:W-:-:S02]  /*330e0*/  ISETP.GE.AND P0, PT, R187, R84, PT ;  /* 0x00000054bb00720c */ /* 0x000fc40003f06270 */
[----:B------:R-:W-:Y:S01]  /*330f0*/  LOP3.LUT R0, R81, 0x8, R0, 0xe2, !PT ;  /* 0x0000000851007812 */ /* 0x000fe200078ee200 */
[----:B------:R-:W-:Y:S01]  /*33100*/  IMAD R77, R3, UR5, R78 ;  /* 0x00000005034d7c24 */ /* 0x000fe2000f8e024e */
[----:B------:R-:W-:Y:S01]  /*33110*/  SEL R3, RZ, 0xffffffff, P0 ;  /* 0xffffffffff037807 */ /* 0x000fe20000000000 */
[----:B------:R-:W-:Y:S01]  /*33120*/  IMAD.SHL.U32 R81, R76, 0x10, RZ ;  /* 0x000000104c517824 */ /* 0x000fe200078e00ff */
[----:B------:R-:W-:Y:S01]  /*33130*/  SHF.R.S32.HI R76, RZ, 0x1f, R19 ;  /* 0x0000001fff4c7819 */ /* 0x000fe20000011413 */
[----:B------:R-:W-:Y:S01]  /*33140*/  ULDC.64 UR4, c[0x0][0xbd8] ;  /* 0x0002f60000047ab9 */ /* 0x000fe20000000a00 */
[-C--:B------:R-:W-:Y:S01]  /*33150*/  ISETP.GE.AND P0, PT, R196, R84.reuse, PT ;  /* 0x00000054c400720c */ /* 0x080fe20003f06270 */
[----:B------:R-:W-:Y:S01]  /*33160*/  IMAD.SHL.U32 R3, R3, 0x20, RZ ;  /* 0x0000002003037824 */ /* 0x000fe200078e00ff */
[----:B------:R-:W-:Y:S01]  /*33170*/  LOP3.LUT R0, R81, 0x10, R0, 0xe2, !PT ;  /* 0x0000001051007812 */ /* 0x000fe200078ee200 */
[----:B------:R-:W-:Y:S01]  /*33180*/  IMAD R76, R76, UR4, RZ ;  /* 0x000000044c4c7c24 */ /* 0x000fe2000f8e02ff */
[----:B------:R-:W-:Y:S01]  /*33190*/  ISETP.GE.AND P1, PT, R185, R87, PT ;  /* 0x00000057b900720c */ /* 0x000fe20003f26270 */
[----:B------:R-:W-:Y:S01]  /*331a0*/  IMAD.IADD R21, R21, 0x1, R77 ;  /* 0x0000000115157824 */ /* 0x000fe200078e024d */
[----:B------:R-:W-:Y:S01]  /*331b0*/  LOP3.LUT R0, R3, 0x20, R0, 0xe2, !PT ;  /* 0x0000002003007812 */ /* 0x000fe200078ee200 */
[C---:B------:R-:W-:Y:S01]  /*331c0*/  IMAD R77, R19.reuse, UR5, R76 ;  /* 0x00000005134d7c24 */ /* 0x040fe2000f8e024c */
[----:B------:R-:W-:Y:S01]  /*331d0*/  SEL R3, RZ, 0x40, P0 ;  /* 0x00000040ff037807 */ /* 0x000fe20000000000 */
[----:B------:R-:W-:Y:S01]  /*331e0*/  IMAD.WIDE.U32 R18, R19, UR4, R20 ;  /* 0x0000000413127c25 */ /* 0x000fe2000f8e0014 */
[----:B------:R-:W-:Y:S01]  /*331f0*/  ULDC.64 UR4, c[0x0][0xb80] ;  /* 0x0002e00000047ab9 */ /* 0x000fe20000000a00 */
[----:B------:R-:W-:-:S02]  /*33200*/  ISETP.GE.AND P0, PT, R195, R84, PT ;  /* 0x00000054c300720c */ /* 0x000fc40003f06270 */
[----:B------:R-:W-:Y:S01]  /*33210*/  LOP3.LUT R3, R0, R3, RZ, 0xfc, !PT ;  /* 0x0000000300037212 */ /* 0x000fe200078efcff */
[----:B------:R-:W-:Y:S01]  /*33220*/  VIADD R0, R2, 0x38820 ;  /* 0x0003882002007836 */ /* 0x000fe20000000000 */
[C---:B------:R-:W-:Y:S01]  /*33230*/  LEA R85, P2, R18.reuse, UR4, 0x1 ;  /* 0x0000000412557c11 */ /* 0x040fe2000f8408ff */
[----:B------:R-:W-:Y:S01]  /*33240*/  IMAD.IADD R19, R19, 0x1, R77 ;  /* 0x0000000113137824 */ /* 0x000fe200078e024d */
[----:B------:R-:W-:Y:S02]  /*33250*/  SEL R20, RZ, 0x80, P0 ;  /* 0x00000080ff147807 */ /* 0x000fe40000000000 */
[----:B------:R-:W-:Y:S02]  /*33260*/  PRMT R0, RZ, 0x654, R0 ;  /* 0x00000654ff007816 */ /* 0x000fe40000000000 */
[----:B------:R-:W-:Y:S02]  /*33270*/  LEA.HI.X R86, R18, UR5, R19, 0x1, P2 ;  /* 0x0000000512567c11 */ /* 0x000fe400090f0c13 */
[----:B--2---:R2:W-:Y:S03]  /*33280*/  SYNCS.ARRIVE.TRANS64.RED.A1T0 RZ, [R0+URZ], RZ ;  /* 0x000000ff00ff79a7 */ /* 0x0045e6000810043f */
[----:B------:R0:W3:Y:S01]  /*33290*/  SHFL.IDX PT, R21, R86, RZ, 0x181f ;  /* 0x00181fff56157589 */ /* 0x0000e200000e0000 */
[----:B--2---:R-:W-:-:S03]  /*332a0*/  LOP3.LUT R0, R3, R20, RZ, 0xfc, !PT ;  /* 0x0000001403007212 */ /* 0x004fc600078efcff */
[----:B------:R0:W2:Y:S01]  /*332b0*/  SHFL.IDX PT, R20, R85, RZ, 0x181f ;  /* 0x00181fff55147589 */ /* 0x0000a200000e0000 */
[----:B------:R-:W-:Y:S05]  /*332c0*/  @P1 BRA `(.L_x_7016) ;  /* 0x00000000007c1947 */ /* 0x000fea0003800000 */
[-C--:B------:R-:W-:Y:S02]  /*332d0*/  ISETP.GE.AND P3, PT, R193, R84.reuse, PT ;  /* 0x00000054c100720c */ /* 0x080fe40003f66270 */
[-C--:B------:R-:W-:Y:S02]  /*332e0*/  ISETP.GE.AND P1, PT, R191, R84.reuse, PT ;  /* 0x00000054bf00720c */ /* 0x080fe40003f26270 */
[-C--:B------:R-:W-:Y:S02]  /*332f0*/  ISETP.GE.AND P0, PT, R190, R84.reuse, PT ;  /* 0x00000054be00720c */ /* 0x080fe40003f06270 */
[----:B------:R-:W-:-:S07]  /*33300*/  ISETP.GE.AND P4, PT, R189, R84, PT ;  /* 0x00000054bd00720c */ /* 0x000fce0003f86270 */
[----:B--23--:R-:W-:Y:S02]  /*33310*/  @!P3 IMAD.WIDE R18, R193, 0x2, R20 ;  /* 0x00000002c112b825 */ /* 0x00cfe400078e0214 */
[CC--:B------:R-:W-:Y:S02]  /*33320*/  @!P1 LEA R76, P5, R191.reuse, R20.reuse, 0x1 ;  /* 0x00000014bf4c9211 */ /* 0x0c0fe400078a08ff */
[----:B------:R-:W-:Y:S01]  /*33330*/  @!P0 LEA R78, P2, R190, R20, 0x1 ;  /* 0x00000014be4e8211 */ /* 0x000fe200078408ff */
[----:B-----5:R2:W-:Y:S01]  /*33340*/  @!P3 ST.E.128 desc[UR44][R18.64], R4 ;  /* 0x000000041200b985 */ /* 0x0205e2000c101d2c */
[-C--:B------:R-:W-:Y:S02]  /*33350*/  @!P1 LEA.HI.X R77, R191, R21.reuse, R211, 0x1, P5 ;  /* 0x00000015bf4d9211 */ /* 0x080fe400028f0cd3 */
[-C--:B------:R-:W-:Y:S02]  /*33360*/  ISETP.GE.AND P3, PT, R188, R84.reuse, PT ;  /* 0x00000054bc00720c */ /* 0x080fe40003f66270 */
[----:B------:R-:W-:Y:S01]  /*33370*/  @!P0 LEA.HI.X R79, R190, R21, R210, 0x1, P2 ;  /* 0x00000015be4f8211 */ /* 0x000fe200010f0cd2 */
[----:B------:R3:W-:Y:S01]  /*33380*/  @!P1 ST.E.128 desc[UR44][R76.64], R12 ;  /* 0x0000000c4c009985 */ /* 0x0007e2000c101d2c */
[----:B------:R-:W-:-:S02]  /*33390*/  ISETP.GE.AND P2, PT, R187, R84, PT ;  /* 0x00000054bb00720c */ /* 0x000fc40003f46270 */
[-C--:B------:R-:W-:Y:S01]  /*333a0*/  @!P4 LEA R80, P5, R189, R20.reuse, 0x1 ;  /* 0x00000014bd50c211 */ /* 0x080fe200078a08ff */
[----:B------:R4:W-:Y:S01]  /*333b0*/  @!P0 ST.E.128 desc[UR44][R78.64], R28 ;  /* 0x0000001c4e008985 */ /* 0x0009e2000c101d2c */
[----:B------:R-:W-:Y:S02]  /*333c0*/  LOP3.LUT P1, RZ, R3, 0x40, RZ, 0xc0, !PT ;  /* 0x0000004003ff7812 */ /* 0x000fe4000782c0ff */
[----:B------:R-:W-:Y:S02]  /*333d0*/  LOP3.LUT P0, RZ, R0, 0x80, RZ, 0xc0, !PT ;  /* 0x0000008000ff7812 */ /* 0x000fe4000780c0ff */
[----:B------:R-:W-:Y:S02]  /*333e0*/  @!P4 LEA.HI.X R81, R189, R21, R205, 0x1, P5 ;  /* 0x00000015bd51c211 */ /* 0x000fe400028f0ccd */
[----:B------:R-:W-:-:S03]  /*333f0*/  @!P3 LEA R82, P5, R188, R20, 0x1 ;  /* 0x00000014bc52b211 */ /* 0x000fc600078a08ff */
[----:B------:R4:W-:Y:S01]  /*33400*/  @!P4 ST.E.128 desc[UR44][R80.64], R36 ;  /* 0x000000245000c985 */ /* 0x0009e2000c101d2c */
[CC--:B--2---:R-:W-:Y:S02]  /*33410*/  @!P2 LEA R4, P4, R187.reuse, R20.reuse, 0x1 ;  /* 0x00000014bb04a211 */ /* 0x0c4fe400078808ff */
[-C--:B------:R-:W-:Y:S02]  /*33420*/  @!P3 LEA.HI.X R83, R188, R21.reuse, R204, 0x1, P5 ;  /* 0x00000015bc53b211 */ /* 0x080fe400028f0ccc */
[CC--:B------:R-:W-:Y:S02]  /*33430*/  @P1 LEA R6, P5, R196.reuse, R20.reuse, 0x1 ;  /* 0x00000014c4061211 */ /* 0x0c0fe400078a08ff */
[-C--:B------:R-:W-:Y:S01]  /*33440*/  @!P2 LEA.HI.X R5, R187, R21.reuse, R203, 0x1, P4 ;  /* 0x00000015bb05a211 */ /* 0x080fe200020f0ccb */
[----:B------:R4:W-:Y:S01]  /*33450*/  @!P3 ST.E.128 desc[UR44][R82.64], R44 ;  /* 0x0000002c5200b985 */ /* 0x0009e2000c101d2c */
[C---:B---3--:R-:W-:Y:S02]  /*33460*/  @P0 LEA R12, P4, R195.reuse, R20, 0x1 ;  /* 0x00000014c30c0211 */ /* 0x048fe400078808ff */
[-C--:B------:R-:W-:Y:S01]  /*33470*/  @P1 LEA.HI.X R7, R196, R21.reuse, R202, 0x1, P5 ;  /* 0x00000015c4071211 */ /* 0x080fe200028f0cca */
[----:B------:R4:W-:Y:S01]  /*33480*/  @!P2 ST.E.128 desc[UR44][R4.64], R52 ;  /* 0x000000340400a985 */ /* 0x0009e2000c101d2c */
[----:B------:R-:W-:-:S03]  /*33490*/  @P0 LEA.HI.X R13, R195, R21, R201, 0x1, P4 ;  /* 0x00000015c30d0211 */ /* 0x000fc600020f0cc9 */
[----:B------:R4:W-:Y:S04]  /*334a0*/  @P1 ST.E.128 desc[UR44][R6.64], R60 ;  /* 0x0000003c06001985 */ /* 0x0009e8000c101d2c */
[----:B------:R4:W-:Y:S02]  /*334b0*/  @P0 ST.E.128 desc[UR44][R12.64], R68 ;  /* 0x000000440c000985 */ /* 0x0009e4000c101d2c */
.L_x_7016:
[----:B------:R-:W-:Y:S05]  /*334c0*/  BSYNC B1 ;  /* 0x0000000000017941 */ /* 0x000fea0003800000 */
.L_x_7015:
[----:B----45:R-:W-:Y:S01]  /*334d0*/  VIADD R4, R185, 0x20 ;  /* 0x00000020b9047836 */ /* 0x030fe20000000000 */
[----:B------:R4:W0:Y:S04]  /*334e0*/  SHFL.IDX PT, R7, R86, 0x1, 0x181f ;  /* 0x00381f0056077f89 */ /* 0x00082800000e0000 */
[----:B------:R-:W-:Y:S01]  /*334f0*/  ISETP.GE.AND P0, PT, R4, R87, PT ;  /* 0x000000570400720c */ /* 0x000fe20003f06270 */
[----:B------:R4:W0:-:S12]  /*33500*/  SHFL.IDX PT, R6, R85, 0x1, 0x181f ;  /* 0x00381f0055067f89 */ /* 0x00081800000e0000 */
[----:B----4-:R-:W-:Y:S05]  /*33510*/  @P0 BRA `(.L_x_7017) ;  /* 0x0000000c00d80947 */ /* 0x010fea0003800000 */
[-C--:B------:R-:W-:Y:S02]  /*33520*/  ISETP.GE.AND P1, PT, R193, R84.reuse, PT ;  /* 0x00000054c100720c */ /* 0x080fe40003f26270 */
[-C--:B------:R-:W-:Y:S02]  /*33530*/  ISETP.GE.AND P4, PT, R191, R84.reuse, PT ;  /* 0x00000054bf00720c */ /* 0x080fe40003f86270 */
[-C--:B------:R-:W-:Y:S02]  /*33540*/  ISETP.GE.AND P3, PT, R190, R84.reuse, PT ;  /* 0x00000054be00720c */ /* 0x080fe40003f66270 */
[----:B------:R-:W-:-:S07]  /*33550*/  ISETP.GE.AND P2, PT, R189, R84, PT ;  /* 0x00000054bd00720c */ /* 0x000fce0003f46270 */
[----:B0-----:R-:W-:Y:S02]  /*33560*/  @!P1 IMAD.WIDE R4, R193, 0x2, R6 ;  /* 0x00000002c1049825 */ /* 0x001fe400078e0206 */
[CC--:B------:R-:W-:Y:S02]  /*33570*/  @!P4 LEA R12, P0, R191.reuse, R6.reuse, 0x1 ;  /* 0x00000006bf0cc211 */ /* 0x0c0fe400078008ff */
[----:B------:R-:W-:Y:S01]  /*33580*/  @!P3 LEA R14, P5, R190, R6, 0x1 ;  /* 0x00000006be0eb211 */ /* 0x000fe200078a08ff */
[----:B------:R0:W-:Y:S01]  /*33590*/  @!P1 ST.E.128 desc[UR44][R4.64], R8 ;  /* 0x0000000804009985 */ /* 0x0001e2000c101d2c */
[----:B------:R-:W-:Y:S02]  /*335a0*/  @!P4 LEA.HI.X R13, R191, R7, R211, 0x1, P0 ;  /* 0x00000007bf0dc211 */ /* 0x000fe400000f0cd3 */
[-C--:B------:R-:W-:Y:S02]  /*335b0*/  ISETP.GE.AND P1, PT, R188, R84.reuse, PT ;  /* 0x00000054bc00720c */ /* 0x080fe40003f26270 */
[----:B------:R-:W-:Y:S01]  /*335c0*/  ISETP.GE.AND P0, PT, R187, R84, PT ;  /* 0x00000054bb00720c */ /* 0x000fe20003f06270 */
[----:B------:R4:W-:Y:S01]  /*335d0*/  @!P4 ST.E.128 desc[UR44][R12.64], R24 ;  /* 0x000000180c00c985 */ /* 0x0009e2000c101d2c */
[----:B------:R-:W-:-:S02]  /*335e0*/  LOP3.LUT P4, RZ, R3, 0x40, RZ, 0xc0, !PT ;  /* 0x0000004003ff7812 */ /* 0x000fc4000788c0ff */
[----:B------:R-:W-:Y:S02]  /*335f0*/  @!P3 LEA.HI.X R15, R190, R7, R210, 0x1, P5 ;  /* 0x00000007be0fb211 */ /* 0x000fe400028f0cd2 */
[----:B------:R-:W-:-:S03]  /*33600*/  @!P2 LEA R18, P5, R189, R6, 0x1 ;  /* 0x00000006bd12a211 */ /* 0x000fc600078a08ff */
[----:B------:R4:W-:Y:S01]  /*33610*/  @!P3 ST.E.128 desc[UR44][R14.64], R32 ;  /* 0x000000200e00b985 */ /* 0x0009e2000c101d2c */
[-C--:B------:R-:W-:Y:S02]  /*33620*/  @!P2 LEA.HI.X R19, R189, R7.reuse, R205, 0x1, P5 ;  /* 0x00000007bd13a211 */ /* 0x080fe400028f0ccd */
[CC--:B--2---:R-:W-:Y:S02]  /*33630*/  @!P1 LEA R20, P3, R188.reuse, R6.reuse, 0x1 ;  /* 0x00000006bc149211 */ /* 0x0c4fe400078608ff */
[CC--:B0-----:R-:W-:Y:S01]  /*33640*/  @!P0 LEA R4, P5, R187.reuse, R6.reuse, 0x1 ;  /* 0x00000006bb048211 */ /* 0x0c1fe200078a08ff */
[----:B------:R4:W-:Y:S01]  /*33650*/  @!P2 ST.E.128 desc[UR44][R18.64], R40 ;  /* 0x000000281200a985 */ /* 0x0009e2000c101d2c */
[-C--:B---3--:R-:W-:Y:S02]  /*33660*/  @!P1 LEA.HI.X R21, R188, R7.reuse, R204, 0x1, P3 ;  /* 0x00000007bc159211 */ /* 0x088fe400018f0ccc */
[C---:B------:R-:W-:Y:S02]  /*33670*/  @P4 LEA R8, P3, R196.reuse, R6, 0x1 ;  /* 0x00000006c4084211 */ /* 0x040fe400078608ff */
[-C--:B------:R-:W-:Y:S01]  /*33680*/  @!P0 LEA.HI.X R5, R187, R7.reuse, R203, 0x1, P5 ;  /* 0x00000007bb058211 */ /* 0x080fe200028f0ccb */
        /* <DEDUP_REMOVED lines=10> */
.L_x_7012:
[----:B------:R-:W-:Y:S01]  /*33730*/  ULDC.64 UR4, c[0x0][0xd00] ;  /* 0x0003400000047ab9 */ /* 0x000fe20000000a00 */
[----:B------:R-:W2:Y:S01]  /*33740*/  LDC.64 R4, c[0x0][0xd00] ;  /* 0x00034000ff047b82 */ /* 0x000ea20000000a00 */
[----:B------:R-:W-:Y:S01]  /*33750*/  ISETP.NE.U32.AND P0, PT, RZ, UR4, PT ;  /* 0x00000004ff007c0c */ /* 0x000fe2000bf05070 */
[----:B------:R-:W-:-:S03]  /*33760*/  IMAD.MOV.U32 R3, RZ, RZ, RZ ;  /* 0x000000ffff037224 */ /* 0x000fc600078e00ff */
[----:B------:R-:W-:Y:S01]  /*33770*/  ISETP.NE.AND.EX P0, PT, RZ, UR5, PT, P0 ;  /* 0x00000005ff007c0c */ /* 0x000fe2000bf05300 */
[----:B------:R-:W-:Y:S02]  /*33780*/  ULDC.64 UR4, c[0x0][0xd08] ;  /* 0x0003420000047ab9 */ /* 0x000fe40000000a00 */
[----:B------:R-:W-:Y:S01]  /*33790*/  ISETP.NE.U32.AND P1, PT, RZ, UR4, PT ;  /* 0x00000004ff007c0c */ /* 0x000fe2000bf25070 */
[----:B------:R-:W0:Y:S03]  /*337a0*/  LDC R21, c[0x0][0xce8] ;  /* 0x00033a00ff157b82 */ /* 0x000e260000000800 */
[----:B------:R-:W-:Y:S01]  /*337b0*/  ISETP.NE.AND.EX P1, PT, RZ, UR5, PT, P1 ;  /* 0x00000005ff007c0c */ /* 0x000fe2000bf25310 */
[----:B--2---:R-:W-:-:S12]  /*337c0*/  IMAD.WIDE R4, R198, 0x4, R4 ;  /* 0x00000004c6047825 */ /* 0x004fd800078e0204 */
[----:B------:R-:W2:Y:S01]  /*337d0*/  @P1 LDC.64 R6, c[0x0][0xd08] ;  /* 0x00034200ff061b82 */ /* 0x000ea20000000a00 */
[----:B------:R-:W-:Y:S02]  /*337e0*/  ULDC UR4, c[0x0][0xb88] ;  /* 0x0002e20000047ab9 */ /* 0x000fe40000000800 */
[----:B------:R-:W-:Y:S01]  /*337f0*/  IMAD.U32 R0, RZ, RZ, UR4 ;  /* 0x00000004ff007e24 */ /* 0x000fe2000f8e00ff */
[----:B------:R0:W5:Y:S01]  /*33800*/  @P0 LDG.E R3, desc[UR44][R4.64] ;  /* 0x0000002c04030981 */ /* 0x000162000c1e1900 */
[----:B--2---:R-:W-:-:S05]  /*33810*/  @P1 IMAD.WIDE R6, R198, 0x4, R6 ;  /* 0x00000004c6061825 */ /* 0x004fca00078e0206 */
[----:B------:R2:W5:Y:S01]  /*33820*/  @P1 LDG.E R0, desc[UR44][R6.64] ;  /* 0x0000002c06001981 */ /* 0x000562000c1e1900 */
[----:B------:R-:W-:Y:S02]  /*33830*/  ISETP.GE.AND P2, PT, R212, 0x40, PT ;  /* 0x00000040d400780c */ /* 0x000fe40003f46270 */
[----:B------:R-:W-:Y:S01]  /*33840*/  SHF.R.S32.HI R8, RZ, 0x1f, R198 ;  /* 0x0000001fff087819 */ /* 0x000fe200000114c6 */
[----:B0-----:R-:W-:Y:S10]  /*33850*/  @P1 BRA `(.L_x_7018) ;  /* 0x0000000000101947 */ /* 0x001ff40003800000 */
[----:B------:R-:W-:Y:S05]  /*33860*/  @!P0 BRA `(.L_x_7018) ;  /* 0x00000000000c8947 */ /* 0x000fea0003800000 */
[----:B--2---:R-:W2:Y:S04]  /*33870*/  LDG.E R7, desc[UR44][R4.64] ;  /* 0x0000002c04077981 */ /* 0x004ea8000c1e1900 */
[----:B-----5:R-:W2:Y:S02]  /*33880*/  LDG.E R0, desc[UR44][R4.64+0x4] ;  /* 0x0000042c04007981 */ /* 0x020ea4000c1e1900 */
[----:B--2---:R-:W-:-:S07]  /*33890*/  IMAD.IADD R0, R0, 0x1, -R7 ;  /* 0x0000000100007824 */ /* 0x004fce00078e0a07 */
.L_x_7018:
[----:B------:R-:W-:Y:S01]  /*338a0*/  BSSY B1, `(.L_x_7019) ;  /* 0x000002d000017945 */ /* 0x000fe20003800000 */
[----:B---3--:R-:W-:Y:S02]  /*338b0*/  SHF.R.S32.HI R12, RZ, 0x1f, R194 ;  /* 0x0000001fff0c7819 */ /* 0x008fe400000114c2 */
[----:B------:R-:W-:Y:S02]  /*338c0*/  SEL R13, R198, RZ, !P0 ;  /* 0x000000ffc60d7207 */ /* 0x000fe40004000000 */
[----:B------:R-:W-:Y:S02]  /*338d0*/  SEL R14, R8, RZ, !P0 ;  /* 0x000000ff080e7207 */ /* 0x000fe40004000000 */
[----:B-----5:R-:W-:Y:S01]  /*338e0*/  SHF.R.S32.HI R10, RZ, 0x1f, R3 ;  /* 0x0000001fff0a7819 */ /* 0x020fe20000011403 */
[----:B------:R-:W-:Y:S06]  /*338f0*/  @P2 BRA `(.L_x_7020) ;  /* 0x00000000009c2947 */ /* 0x000fec0003800000 */
[----:B------:R-:W0:Y:S01]  /*33900*/  S2R R5, SR_TID.X ;  /* 0x0000000000057919 */ /* 0x000e220000002100 */
[----:B------:R-:W3:Y:S02]  /*33910*/  LDC R11, c[0x0][0xce8] ;  /* 0x00033a00ff0b7b82 */ /* 0x000ee40000000800 */
[----:B---3--:R-:W-:Y:S01]  /*33920*/  IMAD R4, R0, R11, RZ ;  /* 0x0000000b00047224 */ /* 0x008fe200078e02ff */
        /* <DEDUP_REMOVED lines=8> */
[----:B--2---:R-:W-:Y:S02]  /*339b0*/  IMAD.MOV.U32 R7, RZ, RZ, R8 ;  /* 0x000000ffff077224 */ /* 0x004fe400078e0008 */
        /* <DEDUP_REMOVED lines=27> */
.L_x_7020:
[----:B------:R-:W-:Y:S05]  /*33b70*/  BSYNC B1 ;  /* 0x0000000000017941 */ /* 0x000fea0003800000 */
.L_x_7019:
[----:B------:R-:W-:Y:S01]  /*33b80*/  ISETP.NE.AND P0, PT, R21, 0x1, PT ;  /* 0x000000011500780c */ /* 0x000fe20003f05270 */
[----:B------:R-:W3:Y:S01]  /*33b90*/  LDC R20, c[0x0][0xbc8] ;  /* 0x0002f200ff147b82 */ /* 0x000ee20000000800 */
[----:B------:R-:W-:Y:S01]  /*33ba0*/  ULDC.64 UR4, c[0x0][0xba0] ;  /* 0x0002e80000047ab9 */ /* 0x000fe20000000a00 */
[----:B------:R-:W-:Y:S01]  /*33bb0*/  IMAD R25, R0, R21, RZ ;  /* 0x0000001500197224 */ /* 0x000fe200078e02ff */
[----:B------:R-:W-:Y:S01]  /*33bc0*/  BSSY B1, `(.L_x_7021) ;  /* 0x0000067000017945 */ /* 0x000fe20003800000 */
[----:B0-2---:R-:W-:Y:S02]  /*33bd0*/  IMAD R6, R10, UR4, RZ ;  /* 0x000000040a067c24 */ /* 0x005fe4000f8e02ff */
[----:B------:R-:W-:-:S04]  /*33be0*/  IMAD.WIDE.U32 R4, R3, UR4, RZ ;  /* 0x0000000403047c25 */ /* 0x000fc8000f8e00ff */
[----:B------:R-:W-:Y:S01]  /*33bf0*/  IMAD R3, R3, UR5, R6 ;  /* 0x0000000503037c24 */ /* 0x000fe2000f8e0206 */
[----:B------:R-:W-:Y:S01]  /*33c00*/  ULDC.64 UR4, c[0x0][0xbe8] ;  /* 0x0002fa0000047ab9 */ /* 0x000fe20000000a00 */
[----:B------:R-:W0:Y:S01]  /*33c10*/  @P0 LDC R7, c[0x0][0xcec] ;  /* 0x00033b00ff070b82 */ /* 0x000e220000000800 */
[----:B------:R-:W-:Y:S02]  /*33c20*/  IMAD R6, R218, 0x20, R199 ;  /* 0x00000020da067824 */ /* 0x000fe400078e02c7 */
[----:B------:R-:W-:Y:S02]  /*33c30*/  IMAD.IADD R5, R5, 0x1, R3 ;  /* 0x0000000105057824 */ /* 0x000fe400078e0203 */
[----:B------:R-:W-:Y:S02]  /*33c40*/  IMAD R3, R12, UR4, RZ ;  /* 0x000000040c037c24 */ /* 0x000fe4000f8e02ff */
[C---:B------:R-:W-:Y:S01]  /*33c50*/  IMAD.WIDE.U32 R4, R194.reuse, UR4, R4 ;  /* 0x00000004c2047c25 */ /* 0x040fe2000f8e0004 */
[----:B------:R-:W2:Y:S03]  /*33c60*/  @P0 LDC R9, c[0x0][0xcf0] ;  /* 0x00033c00ff090b82 */ /* 0x000ea60000000800 */
[----:B------:R-:W-:Y:S01]  /*33c70*/  IMAD R3, R194, UR5, R3 ;  /* 0x00000005c2037c24 */ /* 0x000fe2000f8e0203 */
[-C--:B---3--:R-:W-:Y:S01]  /*33c80*/  ISETP.GE.AND P1, PT, R191, R20.reuse, PT ;  /* 0x00000014bf00720c */ /* 0x088fe20003f26270 */
[----:B------:R-:W-:Y:S01]  /*33c90*/  ULDC.64 UR4, c[0x0][0xbf0] ;  /* 0x0002fc0000047ab9 */ /* 0x000fe20000000a00 */
[----:B------:R-:W-:Y:S01]  /*33ca0*/  IMAD.IADD R8, R185, 0x1, R6 ;  /* 0x00000001b9087824 */ /* 0x000fe200078e0206 */
[-C--:B------:R-:W-:Y:S01]  /*33cb0*/  ISETP.GE.AND P2, PT, R193, R20.reuse, PT ;  /* 0x00000014c100720c */ /* 0x080fe20003f46270 */
[----:B------:R-:W-:Y:S01]  /*33cc0*/  IMAD.IADD R5, R5, 0x1, R3 ;  /* 0x0000000105057824 */ /* 0x000fe200078e0203 */
[----:B------:R-:W-:Y:S01]  /*33cd0*/  SEL R10, RZ, 0xffffffff, P1 ;  /* 0xffffffffff0a7807 */ /* 0x000fe20000800000 */
[----:B------:R-:W-:Y:S01]  /*33ce0*/  IMAD R3, R14, UR4, RZ ;  /* 0x000000040e037c24 */ /* 0x000fe2000f8e02ff */
[----:B------:R-:W-:Y:S01]  /*33cf0*/  ISETP.GE.AND P1, PT, R189, R20, PT ;  /* 0x00000014bd00720c */ /* 0x000fe20003f26270 */
[----:B------:R-:W-:-:S03]  /*33d00*/  IMAD.WIDE.U32 R4, R13, UR4, R4 ;  /* 0x000000040d047c25 */ /* 0x000fc6000f8e0004 */
[----:B------:R-:W-:Y:S01]  /*33d10*/  SEL R11, RZ, 0xffffffff, P1 ;  /* 0xffffffffff0b7807 */ /* 0x000fe20000800000 */
[----:B------:R-:W-:Y:S01]  /*33d20*/  IMAD R3, R13, UR5, R3 ;  /* 0x000000050d037c24 */ /* 0x000fe2000f8e0203 */
[----:B------:R-:W-:Y:S01]  /*33d30*/  ULDC.64 UR4, c[0x0][0xbe0] ;  /* 0x0002f80000047ab9 */ /* 0x000fe20000000a00 */
[----:B0-----:R-:W-:Y:S01]  /*33d40*/  @P0 IMAD.HI.U32 R6, R8, R7, RZ ;  /* 0x0000000708060227 */ /* 0x001fe200078e00ff */
[----:B------:R-:W-:Y:S02]  /*33d50*/  SEL R7, RZ, 0x1, P2 ;  /* 0x00000001ff077807 */ /* 0x000fe40001000000 */
[-C--:B------:R-:W-:Y:S01]  /*33d60*/  ISETP.GE.AND P2, PT, R190, R20.reuse, PT ;  /* 0x00000014be00720c */ /* 0x080fe20003f46270 */
[----:B------:R-:W-:Y:S02]  /*33d70*/  IMAD.SHL.U32 R10, R10, 0x2, RZ ;  /* 0x000000020a0a7824 */ /* 0x000fe400078e00ff */
[----:B------:R-:W-:Y:S02]  /*33d80*/  IMAD.IADD R5, R5, 0x1, R3 ;  /* 0x0000000105057824 */ /* 0x000fe400078e0203 */
[----:B------:R-:W-:Y:S01]  /*33d90*/  IMAD.MOV.U32 R3, RZ, RZ, R8 ;  /* 0x000000ffff037224 */ /* 0x000fe200078e0008 */
[----:B--2---:R-:W-:Y:S01]  /*33da0*/  @P0 SHF.R.U32.HI R3, RZ, R9, R6 ;  /* 0x00000009ff030219 */ /* 0x004fe20000011606 */
[----:B------:R-:W-:Y:S01]  /*33db0*/  IMAD.SHL.U32 R11, R11, 0x8, RZ ;  /* 0x000000080b0b7824 */ /* 0x000fe200078e00ff */
[----:B------:R-:W-:Y:S01]  /*33dc0*/  LOP3.LUT R9, R10, 0x2, R7, 0xe2, !PT ;  /* 0x000000020a097812 */ /* 0x000fe200078ee207 */
[----:B------:R-:W-:Y:S01]  /*33dd0*/  IMAD.IADD R24, R199, 0x1, R185 ;  /* 0x00000001c7187824 */ /* 0x000fe200078e02b9 */
        /* <DEDUP_REMOVED lines=43> */
[----:B------:R-:W-:Y:S02]  /*34090*/  @!P4 LEA R10, P1, R190, R6, 0x1 ;  /* 0x00000006be0ac211 */ /* 0x000fe400078208ff */
[----:B---3--:R-:W-:Y:S01]  /*340a0*/  @!P5 IMAD.WIDE R4, R193, 0x2, R6 ;  /* 0x00000002c104d825 */ /* 0x008fe200078e0206 */
[-C--:B------:R-:W-:Y:S02]  /*340b0*/  @!P0 LEA.HI.X R9, R191, R7.reuse, R211, 0x1, P2 ;  /* 0x00000007bf098211 */ /* 0x080fe400010f0cd3 */
[-C--:B------:R-:W-:Y:S02]  /*340c0*/  ISETP.GE.AND P2, PT, R188, R20.reuse, PT ;  /* 0x00000014bc00720c */ /* 0x080fe40003f46270 */
[----:B------:R-:W-:Y:S01]  /*340d0*/  @!P4 LEA.HI.X R11, R190, R7, R210, 0x1, P1 ;  /* 0x00000007be0bc211 */ /* 0x000fe200008f0cd2 */
[----:B------:R2:W-:Y:S01]  /*340e0*/  @!P5 ST.E.128 desc[UR44][R4.64], RZ ;  /* 0x000000ff0400d985 */ /* 0x0005e2000c101d2c */
[----:B------:R-:W-:-:S02]  /*340f0*/  ISETP.GE.AND P1, PT, R187, R20, PT ;  /* 0x00000014bb00720c */ /* 0x000fc40003f26270 */
[-C--:B------:R-:W-:Y:S01]  /*34100*/  @!P3 LEA R12, P5, R189, R6.reuse, 0x1 ;  /* 0x00000006bd0cb211 */ /* 0x080fe200078a08ff */
[----:B------:R3:W-:Y:S01]  /*34110*/  @!P0 ST.E.128 desc[UR44][R8.64], RZ ;  /* 0x000000ff08008985 */ /* 0x0007e2000c101d2c */
[----:B------:R-:W-:Y:S02]  /*34120*/  LOP3.LUT P0, RZ, R19, 0x40, RZ, 0xc0, !PT ;  /* 0x0000004013ff7812 */ /* 0x000fe4000780c0ff */
[----:B------:R-:W-:Y:S01]  /*34130*/  @!P3 LEA.HI.X R13, R189, R7, R205, 0x1, P5 ;  /* 0x00000007bd0db211 */ /* 0x000fe200028f0ccd */
[----:B------:R0:W-:Y:S01]  /*34140*/  @!P4 ST.E.128 desc[UR44][R10.64], RZ ;  /* 0x000000ff0a00c985 */ /* 0x0001e2000c101d2c */
[----:B------:R-:W-:Y:S02]  /*34150*/  LOP3.LUT P4, RZ, R21, 0x80, RZ, 0xc0, !PT ;  /* 0x0000008015ff7812 */ /* 0x000fe4000788c0ff */
[-C--:B------:R-:W-:Y:S01]  /*34160*/  @!P2 LEA R14, P5, R188, R6.reuse, 0x1 ;  /* 0x00000006bc0ea211 */ /* 0x080fe200078a08ff */
[----:B------:R0:W-:Y:S02]  /*34170*/  @!P3 ST.E.128 desc[UR44][R12.64], RZ ;  /* 0x000000ff0c00b985 */ /* 0x0001e4000c101d2c */
[----:B--2---:R-:W-:-:S02]  /*34180*/  @!P1 LEA R4, P3, R187, R6, 0x1 ;  /* 0x00000006bb049211 */ /* 0x004fc400078608ff */
[-C--:B------:R-:W-:Y:S02]  /*34190*/  @!P2 LEA.HI.X R15, R188, R7.reuse, R204, 0x1, P5 ;  /* 0x00000007bc0fa211 */ /* 0x080fe400028f0ccc */
[CC--:B---3--:R-:W-:Y:S02]  /*341a0*/  @P0 LEA R8, P5, R196.reuse, R6.reuse, 0x1 ;  /* 0x00000006c4080211 */ /* 0x0c8fe400078a08ff */
[-C--:B------:R-:W-:Y:S01]  /*341b0*/  @!P1 LEA.HI.X R5, R187, R7.reuse, R203, 0x1, P3 ;  /* 0x00000007bb059211 */ /* 0x080fe200018f0ccb */
[----:B------:R0:W-:Y:S01]  /*341c0*/  @!P2 ST.E.128 desc[UR44][R14.64], RZ ;  /* 0x000000ff0e00a985 */ /* 0x0001e2000c101d2c */
[C---:B------:R-:W-:Y:S02]  /*341d0*/  @P4 LEA R6, P3, R195.reuse, R6, 0x1 ;  /* 0x00000006c3064211 */ /* 0x040fe400078608ff */
[-C--:B------:R-:W-:Y:S01]  /*341e0*/  @P0 LEA.HI.X R9, R196, R7.reuse, R202, 0x1, P5 ;  /* 0x00000007c4090211 */ /* 0x080fe200028f0cca */
[----:B------:R0:W-:Y:S01]  /*341f0*/  @!P1 ST.E.128 desc[UR44][R4.64], RZ ;  /* 0x000000ff04009985 */ /* 0x0001e2000c101d2c */
[----:B------:R-:W-:-:S03]  /*34200*/  @P4 LEA.HI.X R7, R195, R7, R201, 0x1, P3 ;  /* 0x00000007c3074211 */ /* 0x000fc600018f0cc9 */
[----:B------:R0:W-:Y:S04]  /*34210*/  @P0 ST.E.128 desc[UR44][R8.64], RZ ;  /* 0x000000ff08000985 */ /* 0x0001e8000c101d2c */
[----:B------:R0:W-:Y:S02]  /*34220*/  @P4 ST.E.128 desc[UR44][R6.64], RZ ;  /* 0x000000ff06004985 */ /* 0x0001e4000c101d2c */
.L_x_7022:
[----:B------:R-:W-:Y:S05]  /*34230*/  BSYNC B1 ;  /* 0x0000000000017941 */ /* 0x000fea0003800000 */
.L_x_7021:
[----:B------:R-:W-:Y:S01]  /*34240*/  VIADD R0, R24, 0x20 ;  /* 0x0000002018007836 */ /* 0x000fe20000000000 */
[----:B0--3--:R0:W3:Y:S04]  /*34250*/  SHFL.IDX PT, R7, R3, 0x1, 0x181f ;  /* 0x00381f0003077f89 */ /* 0x0090e800000e0000 */
[----:B------:R-:W-:Y:S01]  /*34260*/  ISETP.GE.AND P0, PT, R0, R25, PT ;  /* 0x000000190000720c */ /* 0x000fe20003f06270 */
[----:B--2---:R0:W2:-:S12]  /*34270*/  SHFL.IDX PT, R6, R18, 0x1, 0x181f ;  /* 0x00381f0012067f89 */ /* 0x00409800000e0000 */
[----:B0-----:R-:W-:Y:S05]  /*34280*/  @P0 BRA `(.L_x_7017) ;  /* 0x00000000007c0947 */ /* 0x001fea0003800000 */
[-C--:B------:R-:W-:Y:S02]  /*34290*/  ISETP.GE.AND P3, PT, R193, R20.reuse, PT ;  /* 0x00000014c100720c */ /* 0x080fe40003f66270 */
[-C--:B------:R-:W-:Y:S02]  /*342a0*/  ISETP.GE.AND P1, PT, R191, R20.reuse, PT ;  /* 0x00000014bf00720c */ /* 0x080fe40003f26270 */
[-C--:B------:R-:W-:Y:S02]  /*342b0*/  ISETP.GE.AND P0, PT, R190, R20.reuse, PT ;  /* 0x00000014be00720c */ /* 0x080fe40003f06270 */
[----:B------:R-:W-:-:S07]  /*342c0*/  ISETP.GE.AND P4, PT, R189, R20, PT ;  /* 0x00000014bd00720c */ /* 0x000fce0003f86270 */
[----:B--23--:R-:W-:Y:S02]  /*342d0*/  @!P3 IMAD.WIDE R4, R193, 0x2, R6 ;  /* 0x00000002c104b825 */ /* 0x00cfe400078e0206 */
[CC--:B------:R-:W-:Y:S02]  /*342e0*/  @!P1 LEA R8, P2, R191.reuse, R6.reuse, 0x1 ;  /* 0x00000006bf089211 */ /* 0x0c0fe400078408ff */
[----:B------:R-:W-:Y:S01]  /*342f0*/  @!P0 LEA R10, P5, R190, R6, 0x1 ;  /* 0x00000006be0a8211 */ /* 0x000fe200078a08ff */
[----:B------:R0:W-:Y:S01]  /*34300*/  @!P3 ST.E.128 desc[UR44][R4.64], RZ ;  /* 0x000000ff0400b985 */ /* 0x0001e2000c101d2c */
        /* <DEDUP_REMOVED lines=8> */
[----:B------:R-:W-:Y:S02]  /*34390*/  LOP3.LUT P0, RZ, R21, 0x80, RZ, 0xc0, !PT ;  /* 0x0000008015ff7812 */ /* 0x000fe4000780c0ff */
[----:B------:R-:W-:Y:S02]  /*343a0*/  @!P4 LEA.HI.X R13, R189, R7, R205, 0x1, P5 ;  /* 0x00000007bd0dc211 */ /* 0x000fe400028f0ccd */
[----:B------:R-:W-:-:S03]  /*343b0*/  @!P3 LEA R14, P5, R188, R6, 0x1 ;  /* 0x00000006bc0eb211 */ /* 0x000fc600078a08ff */
[----:B------:R2:W-:Y:S01]  /*343c0*/  @!P4 ST.E.128 desc[UR44][R12.64], RZ ;  /* 0x000000ff0c00c985 */ /* 0x0005e2000c101d2c */
[CC--:B0-----:R-:W-:Y:S02]  /*343d0*/  @!P2 LEA R4, P4, R187.reuse, R6.reuse, 0x1 ;  /* 0x00000006bb04a211 */ /* 0x0c1fe400078808ff */
[-C--:B------:R-:W-:Y:S02]  /*343e0*/  @!P3 LEA.HI.X R15, R188, R7.reuse, R204, 0x1, P5 ;  /* 0x00000007bc0fb211 */ /* 0x080fe400028f0ccc */
[CC--:B------:R-:W-:Y:S02]  /*343f0*/  @P1 LEA R18, P5, R196.reuse, R6.reuse, 0x1 ;  /* 0x00000006c4121211 */ /* 0x0c0fe400078a08ff */
        /* <DEDUP_REMOVED lines=8> */
.L_x_7017:
[----:B------:R-:W-:Y:S05]  /*34480*/  BSYNC B0 ;  /* 0x0000000000007941 */ /* 0x000fea0003800000 */
.L_x_7011:
[----:B------:R-:W-:Y:S02]  /*34490*/  ULDC UR4, c[0x0][0xd3c] ;  /* 0x00034f0000047ab9 */ /* 0x000fe40000000800 */
[----:B-1----:R-:W-:-:S13]  /*344a0*/  ISETP.GE.AND P0, PT, R119, UR4, PT ;  /* 0x0000000477007c0c */ /* 0x002fda000bf06270 */
[----:B------:R-:W-:Y:S05]  /*344b0*/  @!P0 BRA `(.L_x_7023) ;  /* 0xfffffccc00908947 */ /* 0x000fea000383ffff */
[----:B------:R-:W-:Y:S05]  /*344c0*/  BRA `(.L_x_6813) ;  /* 0x000000a400287947 */ /* 0x000fea0003800000 */
.L_x_6811:
        /* <DEDUP_REMOVED lines=18> */
.L_x_7024:
        /* <DEDUP_REMOVED lines=42> */
.L_x_7030:
        /* <DEDUP_REMOVED lines=12> */
.L_x_7029:
[----:B------:R-:W-:Y:S05]  /*34950*/  BSYNC B0 ;  /* 0x0000000000007941 */ /* 0x000fea0003800000 */
.L_x_7028:
        /* <DEDUP_REMOVED lines=21> */
.L_x_7026:
        /* <DEDUP_REMOVED lines=20> */
.L_x_7031:
        /* <DEDUP_REMOVED lines=56> */
.L_x_7027:
[----:B------:R-:W-:Y:S02]  /*34f70*/  IMAD.MOV.U32 R17, RZ, RZ, RZ ;  /* 0x000000ffff117224 */ /* 0x000fe400078e00ff */
[----:B------:R-:W-:Y:S02]  /*34f80*/  IMAD.U32 R16, RZ, RZ, UR6 ;  /* 0x00000006ff107e24 */ /* 0x000fe4000f8e00ff */
[----:B------:R-:W-:-:S07]  /*34f90*/  IMAD.MOV.U32 R18, RZ, RZ, RZ ;  /* 0x000000ffff127224 */ /* 0x000fce00078e00ff */
.L_x_7032:
[----:B------:R-:W-:-:S13]  /*34fa0*/  ISETP.NE.AND P0, PT, R0, RZ, PT ;  /* 0x000000ff0000720c */ /* 0x000fda0003f05270 */
[----:B------:R-:W1:Y:S01]  /*34fb0*/  @!P0 S2R R3, SR_CgaCtaId ;  /* 0x0000000000038919 */ /* 0x000e620000008800 */
[----:B------:R-:W-:-:S04]  /*34fc0*/  @!P0 MOV R0, 0x400 ;  /* 0x0000040000008802 */ /* 0x000fc80000000f00 */
[----:B-1----:R-:W-:-:S05]  /*34fd0*/  @!P0 LEA R0, R3, R0, 0x18 ;  /* 0x0000000003008211 */ /* 0x002fca00078ec0ff */
[----:B------:R1:W-:Y:S01]  /*34fe0*/  @!P0 STS.128 [R0+0x388d0], R16 ;  /* 0x0388d01000008388 */ /* 0x0003e20000000c00 */
[----:B------:R-:W-:Y:S06]  /*34ff0*/  BAR.ARV 0x5, 0x180 ;  /* 0x0146000000007b1d */ /* 0x000fec0000002000 */
.L_x_7025:
        /* <DEDUP_REMOVED lines=11> */
[----:B------:R-:W-:Y:S01]  /*350b0*/  STL [R1+0x498], RZ ;  /* 0x000498ff01007387 */ /* 0x000fe20000100800 */
[----:B------:R-:W-:Y:S01]  /*350c0*/  ULDC.64 UR42, c[0x0][0x198] ;  /* 0x00006600002a7ab9 */ /* 0x000fe20000000a00 */
[----:B------:R-:W-:Y:S02]  /*350d0*/  ULDC UR39, c[0x0][0xc] ;  /* 0x0000030000277ab9 */ /* 0x000fe40000000800 */
[----:B------:R-:W-:Y:S04]  /*350e0*/  STL [R1+0x438], RZ ;  /* 0x000438ff01007387 */ /* 0x000fe80000100800 */
        /* <DEDUP_REMOVED lines=17> */
[----:B------:R-:W-:Y:S01]  /*35200*/  STL [R1+0x448], R2 ;  /* 0x0004480201007387 */ /* 0x000fe20000100800 */
[----:B0-----:R-:W-:-:S03]  /*35210*/  LOP3.LUT R4, R0, 0x40, RZ, 0xfc, !PT ;  /* 0x0000004000047812 */ /* 0x001fc600078efcff */
[----:B------:R0:W-:Y:S01]  /*35220*/  STL [R1+0x444], R2 ;  /* 0x0004440201007387 */ /* 0x0001e20000100800 */
[C---:B------:R-:W-:Y:S02]  /*35230*/  LOP3.LUT R4, R0.reuse, 0x100, RZ, 0xfc, !PT ;  /* 0x0000010000047812 */ /* 0x040fe400078efcff */
[C---:B-1----:R-:W-:Y:S02]  /*35240*/  LOP3.LUT R3, R0.reuse, 0x80, RZ, 0xfc, !PT ;  /* 0x0000008000037812 */ /* 0x042fe400078efcff */
[C---:B------:R-:W-:Y:S02]  /*35250*/  LOP3.LUT R3, R0.reuse, 0x140, RZ, 0xfc, !PT ;  /* 0x0000014000037812 */ /* 0x040fe400078efcff */
[C---:B0-----:R-:W-:Y:S02]  /*35260*/  LOP3.LUT R2, R0.reuse, 0xc0, RZ, 0xfc, !PT ;  /* 0x000000c000027812 */ /* 0x041fe400078efcff */
[C---:B------:R-:W-:Y:S02]  /*35270*/  LOP3.LUT R2, R0.reuse, 0x180, RZ, 0xfc, !PT ;  /* 0x0000018000027812 */ /* 0x040fe400078efcff */
[----:B------:R-:W-:-:S07]  /*35280*/  LOP3.LUT R0, R0, 0x1c0, RZ, 0xfc, !PT ;  /* 0x000001c000007812 */ /* 0x000fce00078efcff */
.L_x_7219:
[----:B------:R-:W-:Y:S05]  /*35290*/  YIELD ;  /* 0x0000000000007946 */ /* 0x000fea0003800000 */
[----:B------:R-:W-:Y:S01]  /*352a0*/  ULDC.64 UR4, c[0x0][0xb20] ;  /* 0x0002c80000047ab9 */ /* 0x000fe20000000a00 */
[----:B------:R-:W-:Y:S02]  /*352b0*/  CS2R R6, SRZ ;  /* 0x0000000000067805 */ /* 0x000fe4000001ff00 */
[----:B------:R-:W-:Y:S01]  /*352c0*/  ISETP.NE.U32.AND P0, PT, RZ, UR4, PT ;  /* 0x00000004ff007c0c */ /* 0x000fe2000bf05070 */
[----:B0-----:R-:W0:Y:S01]  /*352d0*/  LDC.64 R12, c[0x0][0xaf8] ;  /* 0x0002be00ff0c7b82 */ /* 0x001e220000000a00 */
[----:B------:R-:W-:Y:S01]  /*352e0*/  ULDC.64 UR6, c[0x0][0xb00] ;  /* 0x0002c00000067ab9 */ /* 0x000fe20000000a00 */
[----:B------:R-:W-:Y:S01]  /*352f0*/  ULDC.64 UR8, c[0x0][0xb08] ;  /* 0x0002c20000087ab9 */ /* 0x000fe20000000a00 */
[----:B------:R-:W-:Y:S01]  /*35300*/  ISETP.NE.AND.EX P0, PT, RZ, UR5, PT, P0 ;  /* 0x00000005ff007c0c */ /* 0x000fe2000bf05300 */
[----:B------:R-:W-:-:S04]  /*35310*/  ULDC.64 UR4, c[0x0][0xb10] ;  /* 0x0002c40000047ab9 */ /* 0x000fc80000000a00 */
[----:B-1----:R-:W1:Y:S08]  /*35320*/  LDC.64 R4, c[0x0][0xb00] ;  /* 0x0002c000ff047b82 */ /* 0x002e700000000a00 */
[----:B--2---:R-:W2:Y:S02]  /*35330*/  @P0 LDC.64 R2, c[0x0][0xb20] ;  /* 0x0002c800ff020b82 */ /* 0x004ea40000000a00 */
[----:B--2---:R-:W-:-:S05]  /*35340*/  @P0 IMAD.WIDE R2, R19, 0x4, R2 ;  /* 0x0000000413020825 */ /* 0x004fca00078e0202 */
[----:B------:R2:W5:Y:S01]  /*35350*/  @P0 LDG.E R6, desc[UR44][R2.64] ;  /* 0x0000002c02060981 */ /* 0x000562000c1e1900 */
[----:B------:R-:W-:Y:S01]  /*35360*/  ISETP.NE.U32.AND P0, PT, RZ, UR4, PT ;  /* 0x00000004ff007c0c */ /* 0x000fe2000bf05070 */
[----:B0-----:R-:W-:Y:S01]  /*35370*/  IMAD.WIDE R12, R19, 0x4, R12 ;  /* 0x00000004130c7825 */ /* 0x001fe200078e020c */
[----:B------:R-:W-:Y:S02]  /*35380*/  ISETP.NE.U32.AND P2, PT, RZ, UR6, PT ;  /* 0x00000006ff007c0c */ /* 0x000fe4000bf45070 */
[----:B------:R-:W-:Y:S01]  /*35390*/  ISETP.NE.AND.EX P0, PT, RZ, UR5, PT, P0 ;  /* 0x00000005ff007c0c */ /* 0x000fe2000bf05300 */
[----:B------:R-:W-:Y:S01]  /*353a0*/  ULDC.64 UR4, c[0x0][0xaf8] ;  /* 0x0002be0000047ab9 */ /* 0x000fe20000000a00 */
[----:B------:R-:W-:Y:S01]  /*353b0*/  ISETP.NE.U32.AND P4, PT, RZ, UR8, PT ;  /* 0x00000008ff007c0c */ /* 0x000fe2000bf85070 */
[----:B------:R-:W-:Y:S01]  /*353c0*/  IMAD.MOV.U32 R8, RZ, RZ, RZ ;  /* 0x000000ffff087224 */ /* 0x000fe200078e00ff */
[----:B------:R-:W-:Y:S01]  /*353d0*/  ISETP.NE.U32.AND P1, PT, RZ, UR4, PT ;  /* 0x00000004ff007c0c */ /* 0x000fe2000bf25070 */
[----:B--2---:R-:W0:Y:S01]  /*353e0*/  LDC.64 R2, c[0x0][0xb08] ;  /* 0x0002c200ff027b82 */ /* 0x004e220000000a00 */
[----:B------:R-:W-:-:S02]  /*353f0*/  IMAD.MOV.U32 R0, RZ, RZ, RZ ;  /* 0x000000ffff007224 */ /* 0x000fc400078e00ff */
[----:B------:R-:W-:Y:S01]  /*35400*/  ISETP.NE.AND.EX P3, PT, RZ, UR5, PT, P1 ;  /* 0x00000005ff007c0c */ /* 0x000fe2000bf65310 */
[----:B-1----:R-:W-:-:S04]  /*35410*/  IMAD.WIDE R4, R19, 0x4, R4 ;  /* 0x0000000413047825 */ /* 0x002fc800078e0204 */
        /* <DEDUP_REMOVED lines=30> */
.L_x_7034:
[----:B-----5:R-:W-:Y:S01]  /*35600*/  IMAD.IADD R8, R8, 0x1, R6 ;  /* 0x0000000108087824 */ /* 0x020fe200078e0206 */
[----:B------:R-:W-:Y:S02]  /*35610*/  ULDC.64 UR4, c[0x0][0xb18] ;  /* 0x0002c60000047ab9 */ /* 0x000fe40000000a00 */
[----:B------:R-:W-:Y:S02]  /*35620*/  ISETP.NE.U32.AND P0, PT, RZ, UR4, PT ;  /* 0x00000004ff007c0c */ /* 0x000fe4000bf05070 */
[----:B------:R1:W-:Y:S02]  /*35630*/  STL [R1+0x454], R8 ;  /* 0x0004540801007387 */ /* 0x0003e40000100800 */
[----:B------:R-:W-:-:S13]  /*35640*/  ISETP.NE.AND.EX P0, PT, RZ, UR5, PT, P0 ;  /* 0x00000005ff007c0c */ /* 0x000fda000bf05300 */
[----:B-1----:R-:W-:Y:S05]  /*35650*/  @!P0 BRA `(.L_x_7035) ;  /* 0x0000000000108947 */ /* 0x002fea0003800000 */
[----:B------:R-:W1:Y:S02]  /*35660*/  LDC.64 R4, c[0x0][0xb18] ;  /* 0x0002c600ff047b82 */ /* 0x000e640000000a00 */
[----:B-1----:R-:W-:-:S05]  /*35670*/  IMAD.WIDE R4, R19, 0x4, R4 ;  /* 0x0000000413047825 */ /* 0x002fca00078e0204 */
[----:B------:R1:W5:Y:S01]  /*35680*/  LDG.E R7, desc[UR44][R4.64] ;  /* 0x0000002c04077981 */ /* 0x000362000c1e1900 */
[----:B------:R-:W-:Y:S05]  /*35690*/  BRA `(.L_x_7036) ;  /* 0x0000000000107947 */ /* 0x000fea0003800000 */
.L_x_7035:
[----:B------:R-:W-:Y:S05]  /*356a0*/  @!P1 BRA `(.L_x_7036) ;  /* 0x00000000000c9947 */ /* 0x000fea0003800000 */
[----:B------:R-:W2:Y:S04]  /*356b0*/  LDG.E R7, desc[UR44][R4.64] ;  /* 0x0000002c04077981 */ /* 0x000ea8000c1e1900 */
[----:B------:R-:W2:Y:S02]  /*356c0*/  LDG.E R4, desc[UR44][R4.64+0x4] ;  /* 0x0000042c04047981 */ /* 0x000ea4000c1e1900 */
[----:B--2---:R-:W-:-:S07]  /*356d0*/  IMAD.IADD R7, R4, 0x1, -R7 ;  /* 0x0000000104077824 */ /* 0x004fce00078e0a07 */
.L_x_7036:
[----:B-1----:R-:W2:Y:S04]  /*356e0*/  @P2 LDG.E R4, desc[UR44][R2.64] ;  /* 0x0000002c02042981 */ /* 0x002ea8000c1e1900 */
[----:B------:R1:W2:Y:S01]  /*356f0*/  @P2 LDG.E R2, desc[UR44][R2.64+0x4] ;  /* 0x0000042c02022981 */ /* 0x0002a2000c1e1900 */
[----:B------:R-:W-:Y:S02]  /*35700*/  IMAD.SHL.U32 R12, R17, 0x40, RZ ;  /* 0x00000040110c7824 */ /* 0x000fe400078e00ff */
[----:B-----5:R-:W-:Y:S02]  /*35710*/  IMAD.IADD R9, R7, 0x1, -R6 ;  /* 0x0000000107097824 */ /* 0x020fe400078e0a06 */
        /* <DEDUP_REMOVED lines=11> */
[----:B------:R-:W-:-:S04]  /*357d0*/  IADD3 R20, R7, 0x1, -R11 ;  /* 0x0000000107147810 */ /* 0x000fc80007ffe80b */
[----:B------:R-:W-:Y:S01]  /*357e0*/  SHF.R.S32.HI R3, RZ, 0x1f, R2 ;  /* 0x0000001fff037819 */ /* 0x000fe20000011402 */
[----:B------:R-:W-:-:S03]  /*357f0*/  IMAD.IADD R6, R20, 0x1, R6 ;  /* 0x0000000114067824 */ /* 0x000fc600078e0206 */
[----:B------:R-:W-:Y:S02]  /*35800*/  LEA.HI R21, R3, R2, RZ, 0x6 ;  /* 0x0000000203157211 */ /* 0x000fe400078f30ff */
[----:B------:R-:W1:Y:S02]  /*35810*/  LDC.64 R2, c[0x0][0xad8] ;  /* 0x0002b600ff027b82 */ /* 0x000e640000000a00 */
[----:B------:R-:W-:Y:S02]  /*35820*/  SHF.R.S32.HI R21, RZ, 0x6, R21 ;  /* 0x00000006ff157819 */ /* 0x000fe40000011415 */
[----:B-1----:R-:W-:Y:S01]  /*35830*/  ISETP.GE.AND P3, PT, R3, 0x1, PT ;  /* 0x000000010300780c */ /* 0x002fe20003f66270 */
        /* <DEDUP_REMOVED lines=13> */
.L_x_7039:
[----:B------:R-:W-:-:S13]  /*35910*/  ISETP.NE.AND P0, PT, R3, 0x1, PT ;  /* 0x000000010300780c */ /* 0x000fda0003f05270 */
[----:B------:R-:W1:Y:S02]  /*35920*/  @P0 LDC.64 R4, c[0x0][0xae0] ;  /* 0x0002b800ff040b82 */ /* 0x000e640000000a00 */
[----:B-1----:R-:W-:-:S05]  /*35930*/  @P0 IMAD.HI.U32 R4, R2, R4, RZ ;  /* 0x0000000402040227 */ /* 0x002fca00078e00ff */
[----:B------:R-:W-:-:S07]  /*35940*/  @P0 SHF.R.U32.HI R2, RZ, R5, R4 ;  /* 0x00000005ff020219 */ /* 0x000fce0000011604 */
.L_x_7040:
[----:B------:R-:W-:Y:S05]  /*35950*/  BSYNC B0 ;  /* 0x0000000000007941 */ /* 0x000fea0003800000 */
.L_x_7038:
[----:B------:R-:W-:-:S05]  /*35960*/  IMAD R2, R2, R3, R3 ;  /* 0x0000000302027224 */ /* 0x000fca00078e0203 */
[----:B------:R-:W-:-:S07]  /*35970*/  VIMNMX R8, R8, R2, PT ;  /* 0x0000000208087248 */ /* 0x000fce0003fe0100 */
.L_x_7037:
[----:B------:R-:W1:Y:S01]  /*35980*/  @P1 LDC R4, c[0x0][0x44c] ;  /* 0x00011300ff041b82 */ /* 0x000e620000000800 */
[----:B------:R-:W-:Y:S01]  /*35990*/  IMAD.MOV.U32 R2, RZ, RZ, R12 ;  /* 0x000000ffff027224 */ /* 0x000fe200078e000c */
[----:B------:R-:W-:Y:S01]  /*359a0*/  ULDC UR4, c[0x0][0xad4] ;  /* 0x0002b50000047ab9 */ /* 0x000fe20000000800 */
[----:B------:R-:W-:-:S05]  /*359b0*/  IMAD.IADD R17, R7, 0x1, -R11 ;  /* 0x0000000107117824 */ /* 0x000fca00078e0a0b */
        /* <DEDUP_REMOVED lines=16> */
.L_x_7043:
[----:B------:R-:W-:-:S13]  /*35ac0*/  ISETP.NE.AND P0, PT, R3, 0x1, PT ;  /* 0x000000010300780c */ /* 0x000fda0003f05270 */
[----:B------:R-:W1:Y:S02]  /*35ad0*/  @P0 LDC.64 R4, c[0x0][0xae0] ;  /* 0x0002b800ff040b82 */ /* 0x000e640000000a00 */
[----:B-1----:R-:W-:-:S05]  /*35ae0*/  @P0 IMAD.HI.U32 R4, R2, R4, RZ ;  /* 0x0000000402040227 */ /* 0x002fca00078e00ff */
[----:B------:R-:W-:-:S07]  /*35af0*/  @P0 SHF.R.U32.HI R2, RZ, R5, R4 ;  /* 0x00000005ff020219 */ /* 0x000fce0000011604 */
.L_x_7044:
[----:B------:R-:W-:Y:S05]  /*35b00*/  BSYNC B0 ;  /* 0x0000000000007941 */ /* 0x000fea0003800000 */
.L_x_7042:
[----:B------:R-:W-:-:S05]  /*35b10*/  IMAD R2, R2, R3, RZ ;  /* 0x0000000302027224 */ /* 0x000fca00078e02ff */
[----:B------:R-:W-:-:S07]  /*35b20*/  VIMNMX R6, R6, R2, !PT ;  /* 0x0000000206067248 */ /* 0x000fce0007fe0100 */
.L_x_7041:
        /* <DEDUP_REMOVED lines=9> */
[----:B------:R-:W-:-:S03]  /*35bc0*/  VIMNMX R2, R21, R4, PT ;  /* 0x0000000415027248 */ /* 0x000fc60003fe0100 */
[--C-:B------:R-:W-:Y:S02]  /*35bd0*/  IMAD R3, R3, 0x40, -R9.reuse ;  /* 0x0000004003037824 */ /* 0x100fe400078e0a09 */
[----:B------:R-:W-:-:S03]  /*35be0*/  IMAD R2, R2, 0x40, -R9 ;  /* 0x0000004002027824 */ /* 0x000fc600078e0a09 */
[----:B------:R-:W-:Y:S02]  /*35bf0*/  VIMNMX R3, RZ, R3, !PT ;  /* 0x00000003ff037248 */ /* 0x000fe40007fe0100 */
[----:B------:R-:W-:-:S04]  /*35c00*/  VIMNMX R2, R2, R10, PT ;  /* 0x0000000a02027248 */ /* 0x000fc80003fe0100 */
        /* <DEDUP_REMOVED lines=17> */
.L_x_7260:
[----:B--2---:R-:W-:Y:S02]  /*35d20*/  ISETP.NE.AND P0, PT, R14, RZ, PT ;  /* 0x000000ff0e00720c */ /* 0x004fe40003f05270 */
[----:B------:R-:W-:-:S11]  /*35d30*/  PLOP3.LUT P6, PT, PT, PT, PT, 0x8, 0x0 ;  /* 0x000000000000781c */ /* 0x000fd60003fce170 */
[----:B------:R-:W-:Y:S05]  /*35d40*/  @P0 BRA `(.L_x_7048) ;  /* 0x00000000000c0947 */ /* 0x000fea0003800000 */
[----:B------:R-:W-:-:S03]  /*35d50*/  UMOV UR4, 0xffffffff ;  /* 0xffffffff00047882 */ /* 0x000fc60000000000 */
[----:B------:R-:W-:Y:S05]  /*35d60*/  BRA.DIV UR4, `(.L_x_7049) ;  /* 0x0000009a04787947 */ /* 0x000fea000b800000 */
[----:B------:R-:W-:-:S13]  /*35d70*/  ELECT P6, URZ, PT ;  /* 0x00000000003f782f */ /* 0x000fda00038c0000 */
.L_x_7048:
        /* <DEDUP_REMOVED lines=10> */
.L_x_7263:
[----:B------:R-:W-:Y:S05]  /*35e20*/  BSYNC B1 ;  /* 0x0000000000017941 */ /* 0x000fea0003800000 */
.L_x_7050:
        /* <DEDUP_REMOVED lines=14> */
.L_x_7264:
[----:B------:R-:W-:Y:S05]  /*35f10*/  BSYNC B2 ;  /* 0x0000000000027941 */ /* 0x000fea0003800000 */
.L_x_7054:
        /* <DEDUP_REMOVED lines=9> */
.L_x_7057:
[----:B------:R-:W-:Y:S05]  /*35fb0*/  BSYNC B2 ;  /* 0x0000000000027941 */ /* 0x000fea0003800000 */
.L_x_7056:
        /* <DEDUP_REMOVED lines=14> */
.L_x_7058:
        /* <DEDUP_REMOVED lines=13> */
.L_x_7265:
[----:B------:R-:W-:Y:S05]  /*36170*/  BSYNC B2 ;  /* 0x0000000000027941 */ /* 0x000fea0003800000 */
.L_x_7059:
        /* <DEDUP_REMOVED lines=11> */
.L_x_7062:
[----:B------:R-:W-:Y:S05]  /*36230*/  BSYNC B2 ;  /* 0x0000000000027941 */ /* 0x000fea0003800000 */
.L_x_7061:
        /* <DEDUP_REMOVED lines=11> */
.L_x_7063:
        /* <DEDUP_REMOVED lines=15> */
.L_x_7064:
        /* <DEDUP_REMOVED lines=15> */
.L_x_7065:
        /* <DEDUP_REMOVED lines=15> */
.L_x_7066:
        /* <DEDUP_REMOVED lines=15> */
.L_x_7067:
        /* <DEDUP_REMOVED lines=15> */
.L_x_7068:
        /* <DEDUP_REMOVED lines=15> */
.L_x_7069:
        /* <DEDUP_REMOVED lines=15> */
.L_x_7070:
        /* <DEDUP_REMOVED lines=10> */
.L_x_7053:
[----:B------:R-:W-:Y:S05]  /*36a20*/  BSYNC B1 ;  /* 0x0000000000017941 */ /* 0x000fea0003800000 */
.L_x_7052:
        /* <DEDUP_REMOVED lines=13> */
.L_x_7090:
        /* <DEDUP_REMOVED lines=14> */
.L_x_7266:
[----:B------:R-:W-:Y:S05]  /*36be0*/  BSYNC B2 ;  /* 0x0000000000027941 */ /* 0x000fea0003800000 */
.L_x_7073:
        /* <DEDUP_REMOVED lines=9> */
.L_x_7076:
[----:B------:R-:W-:Y:S05]  /*36c80*/  BSYNC B2 ;  /* 0x0000000000027941 */ /* 0x000fea0003800000 */
.L_x_7075:
        /* <DEDUP_REMOVED lines=13> */
.L_x_7077:
        /* <DEDUP_REMOVED lines=13> */
.L_x_7267:
[----:B------:R-:W-:Y:S05]  /*36e30*/  BSYNC B2 ;  /* 0x0000000000027941 */ /* 0x000fea0003800000 */
.L_x_7078:
        /* <DEDUP_REMOVED lines=11> */
.L_x_7081:
[----:B------:R-:W-:Y:S05]  /*36ef0*/  BSYNC B2 ;  /* 0x0000000000027941 */ /* 0x000fea0003800000 */
.L_x_7080:
        /* <DEDUP_REMOVED lines=11> */
.L_x_7082:
        /* <DEDUP_REMOVED lines=15> */
.L_x_7083:
        /* <DEDUP_REMOVED lines=15> */
.L_x_7084:
        /* <DEDUP_REMOVED lines=15> */
.L_x_7085:
        /* <DEDUP_REMOVED lines=15> */
.L_x_7086:
        /* <DEDUP_REMOVED lines=15> */
.L_x_7087:
        /* <DEDUP_REMOVED lines=15> */
.L_x_7088:
        /* <DEDUP_REMOVED lines=15> */
.L_x_7089:
        /* <DEDUP_REMOVED lines=10> */
.L_x_7072:
[----:B------:R-:W-:Y:S05]  /*376e0*/  BSYNC B1 ;  /* 0x0000000000017941 */ /* 0x000fea0003800000 */
.L_x_7071:
        /* <DEDUP_REMOVED lines=8> */
[----:B---3--:R-:W-:-:S03]  /*37770*/  LOP3.LUT R7, R7, R6, RZ, 0x3c, !PT ;  /* 0x0000000607077212 */ /* 0x008fc600078e3cff */
[----:B------:R2:W-:Y:S04]  /*37780*/  STL [R1+0x438], R5 ;  /* 0x0004380501007387 */ /* 0x0005e80000100800 */
[----:B------:R2:W-:Y:S01]  /*37790*/  STL [R1+0x448], R7 ;  /* 0x0004480701007387 */ /* 0x0005e20000100800 */
[----:B------:R-:W-:Y:S05]  /*377a0*/  @P2 BRA `(.L_x_7090) ;  /* 0xfffffff000d42947 */ /* 0x000fea000383ffff */
.L_x_7046:
[----:B------:R-:W-:Y:S05]  /*377b0*/  BSYNC B0 ;  /* 0x0000000000007941 */ /* 0x000fea0003800000 */
.L_x_7045:
[----:B-12---:R-:W2:Y:S01]  /*377c0*/  LDL R7, [R1+0x45c] ;  /* 0x00045c0001077983 */ /* 0x006ea20000100800 */
        /* <DEDUP_REMOVED lines=25> */
.L_x_7093:
[----:B------:R-:W-:-:S13]  /*37960*/  ISETP.NE.AND P0, PT, R3, 0x1, PT ;  /* 0x000000010300780c */ /* 0x000fda0003f05270 */
[----:B------:R-:W1:Y:S02]  /*37970*/  @P0 LDC.64 R4, c[0x0][0xae0] ;  /* 0x0002b800ff040b82 */ /* 0x000e640000000a00 */
[----:B-1----:R-:W-:-:S05]  /*37980*/  @P0 IMAD.HI.U32 R4, R6, R4, RZ ;  /* 0x0000000406040227 */ /* 0x002fca00078e00ff */
[----:B------:R-:W-:-:S07]  /*37990*/  @P0 SHF.R.U32.HI R6, RZ, R5, R4 ;  /* 0x00000005ff060219 */ /* 0x000fce0000011604 */
.L_x_7094:
[----:B------:R-:W-:Y:S05]  /*379a0*/  BSYNC B0 ;  /* 0x0000000000007941 */ /* 0x000fea0003800000 */
.L_x_7092:
[----:B------:R-:W-:-:S05]  /*379b0*/  IMAD R6, R6, R3, R3 ;  /* 0x0000000306067224 */ /* 0x000fca00078e0203 */
[----:B------:R-:W-:-:S07]  /*379c0*/  VIMNMX R2, R2, R6, PT ;  /* 0x0000000602027248 */ /* 0x000fce0003fe0100 */
.L_x_7091:
        /* <DEDUP_REMOVED lines=25> */
.L_x_7097:
[----:B------:R-:W-:-:S13]  /*37b60*/  ISETP.NE.AND P0, PT, R3, 0x1, PT ;  /* 0x000000010300780c */ /* 0x000fda0003f05270 */
[----:B------:R-:W1:Y:S02]  /*37b70*/  @P0 LDC.64 R4, c[0x0][0xae0] ;  /* 0x0002b800ff040b82 */ /* 0x000e640000000a00 */
[----:B-1----:R-:W-:-:S05]  /*37b80*/  @P0 IMAD.HI.U32 R4, R0, R4, RZ ;  /* 0x0000000400040227 */ /* 0x002fca00078e00ff */
[----:B------:R-:W-:-:S07]  /*37b90*/  @P0 SHF.R.U32.HI R0, RZ, R5, R4 ;  /* 0x00000005ff000219 */ /* 0x000fce0000011604 */
.L_x_7098:
[----:B------:R-:W-:Y:S05]  /*37ba0*/  BSYNC B0 ;  /* 0x0000000000007941 */ /* 0x000fea0003800000 */
.L_x_7096:
[----:B------:R-:W-:-:S05]  /*37bb0*/  IMAD R0, R0, R3, RZ ;  /* 0x0000000300007224 */ /* 0x000fca00078e02ff */
[----:B------:R-:W-:-:S07]  /*37bc0*/  VIMNMX R2, R2, R0, !PT ;  /* 0x0000000002027248 */ /* 0x000fce0007fe0100 */
.L_x_7095:
        /* <DEDUP_REMOVED lines=14> */
[----:B------:R-:W2:Y:S01]  /*37cb0*/  LDC.64 R4, c[0x0][0xd60] ;  /* 0x00035800ff047b82 */ /* 0x000ea20000000a00 */
[----:B------:R-:W1:Y:S02]  /*37cc0*/  FLO.U32 R0, UR4 ;  /* 0x0000000400007d00 */ /* 0x000e6400080e0000 */
[----:B-1----:R-:W-:-:S06]  /*37cd0*/  ISETP.EQ.U32.AND P0, PT, R0, R2, PT ;  /* 0x000000020000720c */ /* 0x002fcc0003f02070 */
[----:B------:R-:W2:Y:S07]  /*37ce0*/  POPC R2, UR4 ;  /* 0x0000000400027d09 */ /* 0x000eae0008000000 */
[----:B--2---:R-:W2:Y:S04]  /*37cf0*/  @P0 ATOMG.E.ADD.STRONG.GPU PT, R2, desc[UR44][R4.64], R2 ;  /* 0x00000002040209a8 */ /* 0x004ea800081ee1ec */
[----:B--2---:R1:W2:Y:S02]  /*37d00*/  SHFL.IDX PT, R2, R2, R0, 0x1f ;  /* 0x00001f0002027589 */ /* 0x0042a400000e0000 */
[----:B-1----:R-:W1:Y:S02]  /*37d10*/  S2R R0, SR_LTMASK ;  /* 0x0000000000007919 */ /* 0x002e640000003900 */
[----:B-1----:R-:W-:-:S06]  /*37d20*/  LOP3.LUT R0, R0, UR4, RZ, 0xc0, !PT ;  /* 0x0000000400007c12 */ /* 0x002fcc000f8ec0ff */
[----:B------:R-:W2:Y:S02]  /*37d30*/  POPC R0, R0 ;  /* 0x0000000000007309 */ /* 0x000ea40000000000 */
[----:B--2---:R-:W-:Y:S01]  /*37d40*/  IADD3 R16, R2, UR39, R0 ;  /* 0x0000002702107c10 */ /* 0x004fe2000fffe000 */
[----:B------:R-:W-:Y:S06]  /*37d50*/  BRA `(.L_x_7101) ;  /* 0x0000005800fc7947 */ /* 0x000fec0003800000 */
.L_x_7100:
        /* <DEDUP_REMOVED lines=15> */
[----:B0-----:R-:W-:Y:S02]  /*37e50*/  IMAD.U32 R11, RZ, RZ, UR5 ;  /* 0x00000005ff0b7e24 */ /* 0x001fe4000f8e00ff */
[----:B------:R-:W-:Y:S02]  /*37e60*/  IMAD.MOV.U32 R8, RZ, RZ, 0x70 ;  /* 0x00000070ff087424 */ /* 0x000fe400078e00ff */
[----:B------:R-:W-:Y:S02]  /*37e70*/  IMAD.MOV.U32 R12, RZ, RZ, 0x1 ;  /* 0x00000001ff0c7424 */ /* 0x000fe400078e00ff */
[----:B------:R-:W-:-:S07]  /*37e80*/  IMAD.MOV.U32 R13, RZ, RZ, RZ ;  /* 0x000000ffff0d7224 */ /* 0x000fce00078e00ff */
[----:B------:R-:W-:-:S07]  /*37e90*/  LEPC R20, `(.L_x_7103) ;  /* 0x000000001014794e */ /* 0x000fce0000000000 */
[----:B-1----:R-:W-:Y:S05]  /*37ea0*/  CALL.ABS.NOINC R2 ;  /* 0x0000000002007343 */ /* 0x002fea0003c00000 */
.L_x_7103:
[----:B------:R-:W-:Y:S05]  /*37eb0*/  BSYNC B6 ;  /* 0x0000000000067941 */ /* 0x000fea0003800000 */
.L_x_7102:
        /* <DEDUP_REMOVED lines=20> */
.L_x_7106:
        /* <DEDUP_REMOVED lines=15> */
.L_x_7105:
[----:B------:R-:W-:Y:S05]  /*380f0*/  BSYNC B6 ;  /* 0x0000000000067941 */ /* 0x000fea0003800000 */
.L_x_7104:
        /* <DEDUP_REMOVED lines=23> */
.L_x_7270:
        /* <DEDUP_REMOVED lines=11> */
.L_x_7273:
[----:B------:R-:W-:Y:S05]  /*38320*/  @!P6 BRA `(.L_x_7108) ;  /* 0x00000004000ce947 */ /* 0x000fea0003800000 */
[----:B------:R-:W-:-:S04]  /*38330*/  ISETP.NE.U32.AND P0, PT, R2, RZ, PT ;  /* 0x000000ff0200720c */ /* 0x000fc80003f05070 */
[----:B------:R-:W-:-:S13]  /*38340*/  ISETP.NE.AND.EX P0, PT, R3, RZ, PT, P0 ;  /* 0x000000ff0300720c */ /* 0x000fda0003f05300 */
[----:B------:R-:W-:Y:S05]  /*38350*/  @!P0 BRA `(.L_x_7110) ;  /* 0x0000000000508947 */ /* 0x000fea0003800000 */
[----:B------:R-:W2:Y:S01]  /*38360*/  LDC R6, c[0x0][0x43c] ;  /* 0x00010f00ff067b82 */ /* 0x000ea20000000800 */
[----:B------:R-:W-:Y:S01]  /*38370*/  IMAD.MOV.U32 R9, RZ, RZ, R0 ;  /* 0x000000ffff097224 */ /* 0x000fe200078e0000 */
        /* <DEDUP_REMOVED lines=18> */
.L_x_7110:
[----:B-1----:R-:W4:Y:S04]  /*384a0*/  LDL R7, [R1+0x430] ;  /* 0x0004300001077983 */ /* 0x002f280000100800 */
[----:B---3--:R-:W4:Y:S04]  /*384b0*/  LDL R0, [R1+0x434] ;  /* 0x0004340001007983 */ /* 0x008f280000100800 */
[----:B--2---:R-:W2:Y:S01]  /*384c0*/  LDL R2, [R1+0x444] ;  /* 0x0004440001027983 */ /* 0x004ea20000100800 */
[----:B----4-:R-:W-:Y:S01]  /*384d0*/  IMAD R0, R0, 0x8, R7 ;  /* 0x0000000800007824 */ /* 0x010fe200078e0207 */
[----:B--2---:R-:W-:-:S04]  /*384e0*/  SHF.L.U32 R2, R2, 0x1f, RZ ;  /* 0x0000001f02027819 */ /* 0x004fc800000006ff */
[----:B------:R-:W1:Y:S02]  /*384f0*/  SYNCS.PHASECHK.TRANS64.TRYWAIT P0, [R0+URZ+0x38840], R2 ;  /* 0x03884002000075a7 */ /* 0x000e64000800017f */
[----:B-1----:R-:W-:Y:S05]  /*38500*/  @!P0 BRA `(.L_x_7111) ;  /* 0x00000074006c8947 */ /* 0x002fea0003800000 */
.L_x_7274:
        /* <DEDUP_REMOVED lines=11> */
.L_x_7112:
[----:B------:R-:W2:Y:S04]  /*385c0*/  LDL R5, [R1+0x430] ;  /* 0x0004300001057983 */ /* 0x000ea80000100800 */
[----:B------:R-:W2:Y:S04]  /*385d0*/  LDL R4, [R1+0x434] ;  /* 0x0004340001047983 */ /* 0x000ea80000100800 */
[----:B------:R-:W3:Y:S04]  /*385e0*/  LDL R6, [R1+0x468] ;  /* 0x0004680001067983 */ /* 0x000ee80000100800 */
[----:B------:R-:W4:Y:S04]  /*385f0*/  LDL R3, [R1+0x454] ;  /* 0x0004540001037983 */ /* 0x000f280000100800 */
[----:B-1----:R-:W4:Y:S01]  /*38600*/  LDL.LU R2, [R1+0x44c] ;  /* 0x00044c0001027983 */ /* 0x002f220000300800 */
        /* <DEDUP_REMOVED lines=21> */
.L_x_7108:
[----:B---3--:R-:W3:Y:S04]  /*38760*/  LDL R0, [R1+0x430] ;  /* 0x0004300001007983 */ /* 0x008ee80000100800 */
[----:B--2---:R-:W2:Y:S01]  /*38770*/  LDL R2, [R1+0x46c] ;  /* 0x00046c0001027983 */ /* 0x004ea20000100800 */
[----:B------:R-:W-:Y:S05]  /*38780*/  WARPSYNC.ALL ;  /* 0x0000000000007948 */ /* 0x000fea0003800000 */
        /* <DEDUP_REMOVED lines=8> */
[----:B------:R-:W-:Y:S01]  /*38810*/  SHF.R.S32.HI R0, RZ, 0x1f, R19 ;  /* 0x0000001fff007819 */ /* 0x000fe20000011413 */
[----:B------:R-:W-:Y:S01]  /*38820*/  STL [R1+0x480], R3 ;  /* 0x0004800301007387 */ /* 0x000fe20000100800 */
[----:B------:R-:W-:Y:S02]  /*38830*/  SHF.R.S32.HI R2, RZ, 0x1f, R18 ;  /* 0x0000001fff027819 */ /* 0x000fe40000011412 */
[----:B------:R-:W-:-:S03]  /*38840*/  SEL R0, R0, RZ, !P0 ;  /* 0x000000ff00007207 */ /* 0x000fc60004000000 */
[----:B------:R-:W-:Y:S04]  /*38850*/  STL [R1+0x488], R2 ;  /* 0x0004880201007387 */ /* 0x000fe80000100800 */
[----:B------:R2:W-:Y:S02]  /*38860*/  STL [R1+0x48c], R0 ;  /* 0x00048c0001007387 */ /* 0x0005e40000100800 */
[----:B--2---:R-:W-:-:S05]  /*38870*/  SEL R0, R19, RZ, !P0 ;  /* 0x000000ff13007207 */ /* 0x004fca0004000000 */
[----:B------:R2:W-:Y:S01]  /*38880*/  STL [R1+0x474], R0 ;  /* 0x0004740001007387 */ /* 0x0005e20000100800 */
        /* <DEDUP_REMOVED lines=9> */
[----:B-1----:R-:W-:-:S02]  /*38920*/  IMAD.U32 R7, RZ, RZ, UR7 ;  /* 0x00000007ff077e24 */ /* 0x002fc4000f8e00ff */
[----:B------:R-:W-:Y:S02]  /*38930*/  IMAD.U32 R10, RZ, RZ, UR8 ;  /* 0x00000008ff0a7e24 */ /* 0x000fe4000f8e00ff */
[----:B0-----:R-:W-:Y:S02]  /*38940*/  IMAD.U32 R11, RZ, RZ, UR9 ;  /* 0x00000009ff0b7e24 */ /* 0x001fe4000f8e00ff */
[----:B------:R-:W-:Y:S02]  /*38950*/  IMAD.MOV.U32 R8, RZ, RZ, 0x70 ;  /* 0x00000070ff087424 */ /* 0x000fe400078e00ff */
[----:B------:R-:W-:Y:S02]  /*38960*/  IMAD.MOV.U32 R12, RZ, RZ, 0x1 ;  /* 0x00000001ff0c7424 */ /* 0x000fe400078e00ff */
[----:B------:R-:W-:-:S07]  /*38970*/  IMAD.MOV.U32 R13, RZ, RZ, RZ ;  /* 0x000000ffff0d7224 */ /* 0x000fce00078e00ff */
[----:B------:R-:W-:-:S07]  /*38980*/  LEPC R20, `(.L_x_7114) ;  /* 0x000000001014794e */ /* 0x000fce0000000000 */
[----:B--23--:R-:W-:Y:S05]  /*38990*/  CALL.ABS.NOINC R2 ;  /* 0x0000000002007343 */ /* 0x00cfea0003c00000 */
.L_x_7114:
[----:B------:R-:W-:Y:S05]  /*389a0*/  BSYNC B6 ;  /* 0x0000000000067941 */ /* 0x000fea0003800000 */
.L_x_7113:
[----:B0-----:R-:W3:Y:S01]  /*389b0*/  LDL R11, [R1+0x45c] ;  /* 0x00045c00010b7983 */ /* 0x001ee20000100800 */
[----:B-1----:R-:W0:Y:S01]  /*389c0*/  LDC R7, c[0x0][0x448] ;  /* 0x00011200ff077b82 */ /* 0x002e220000000800 */
[----:B------:R-:W-:Y:S01]  /*389d0*/  ULDC.64 UR4, c[0x0][0x298] ;  /* 0x0000a60000047ab9 */ /* 0x000fe20000000a00 */
[----:B------:R-:W-:Y:S01]  /*389e0*/  ULDC.64 UR6, c[0x0][0x280] ;  /* 0x0000a00000067ab9 */ /* 0x000fe20000000a00 */
[----:B------:R-:W4:Y:S04]  /*389f0*/  LDL R4, [R1+0x480] ;  /* 0x0004800001047983 */ /* 0x000f280000100800 */
[----:B------:R-:W4:Y:S04]  /*38a00*/  LDL R10, [R1+0x46c] ;  /* 0x00046c00010a7983 */ /* 0x000f280000100800 */
[----:B------:R-:W4:Y:S01]  /*38a10*/  LDL R9, [R1+0x488] ;  /* 0x0004880001097983 */ /* 0x000f220000100800 */
[----:B------:R-:W1:Y:S01]  /*38a20*/  S2R R2, SR_TID.X ;  /* 0x0000000000027919 */ /* 0x000e620000002100 */
[----:B--2---:R-:W2:Y:S02]  /*38a30*/  S2R R0, SR_TID.X ;  /* 0x0000000000007919 */ /* 0x004ea40000002100 */
[----:B------:R-:W4:Y:S01]  /*38a40*/  LDL R8, [R1+0x48c] ;  /* 0x00048c0001087983 */ /* 0x000f220000100800 */
[----:B0-----:R-:W-:-:S03]  /*38a50*/  ISETP.NE.AND P0, PT, R7, 0x1, PT ;  /* 0x000000010700780c */ /* 0x001fc60003f05270 */
[----:B------:R-:W4:Y:S10]  /*38a60*/  LDL R6, [R1+0x474] ;  /* 0x0004740001067983 */ /* 0x000f340000100800 */
[----:B------:R-:W0:Y:S01]  /*38a70*/  @P0 LDC R3, c[0x0][0x450] ;  /* 0x00011400ff030b82 */ /* 0x000e220000000800 */
[----:B-1----:R-:W-:-:S04]  /*38a80*/  LOP3.LUT R2, R2, 0x7f, RZ, 0xc0, !PT ;  /* 0x0000007f02027812 */ /* 0x002fc800078ec0ff */
[----:B------:R-:W-:Y:S01]  /*38a90*/  SHF.R.U32.HI R2, RZ, 0x3, R2 ;  /* 0x00000003ff027819 */ /* 0x000fe20000011602 */
[----:B--2---:R-:W-:-:S05]  /*38aa0*/  IMAD.SHL.U32 R0, R0, 0x10, RZ ;  /* 0x0000001000007824 */ /* 0x004fca00078e00ff */
[----:B------:R-:W-:Y:S02]  /*38ab0*/  LOP3.LUT R0, R2, 0x70, R0, 0xf8, !PT ;  /* 0x0000007002007812 */ /* 0x000fe400078ef800 */
[----:B------:R-:W1:Y:S03]  /*38ac0*/  @P0 LDC R2, c[0x0][0x44c] ;  /* 0x00011300ff020b82 */ /* 0x000e660000000800 */
[----:B---3--:R-:W-:-:S04]  /*38ad0*/  IMAD.IADD R5, R0, 0x1, R11 ;  /* 0x0000000100057824 */ /* 0x008fc800078e020b */
[----:B-1----:R-:W-:-:S04]  /*38ae0*/  @P0 IMAD.HI.U32 R2, R5, R2, RZ ;  /* 0x0000000205020227 */ /* 0x002fc800078e00ff */
[----:B------:R-:W-:Y:S01]  /*38af0*/  IMAD.MOV.U32 R0, RZ, RZ, R5 ;  /* 0x000000ffff007224 */ /* 0x000fe200078e0005 */
[----:B0-----:R-:W-:Y:S01]  /*38b00*/  @P0 SHF.R.U32.HI R0, RZ, R3, R2 ;  /* 0x00000003ff000219 */ /* 0x001fe20000011602 */
[----:B----4-:R-:W-:-:S04]  /*38b10*/  IMAD R2, R4, UR4, RZ ;  /* 0x0000000404027c24 */ /* 0x010fc8000f8e02ff */
        /* <DEDUP_REMOVED lines=78> */
.L_x_7283:
        /* <DEDUP_REMOVED lines=13> */
.L_x_7116:
        /* <DEDUP_REMOVED lines=38> */
.L_x_7118:
[----:B------:R-:W-:Y:S05]  /*39330*/  BSYNC B6 ;  /* 0x0000000000067941 */ /* 0x000fea0003800000 */
.L_x_7117:
        /* <DEDUP_REMOVED lines=188> */
.L_x_7293:
        /* <DEDUP_REMOVED lines=31> */
.L_x_7121:
[----:B------:R-:W-:Y:S05]  /*3a0f0*/  BSYNC B0 ;  /* 0x0000000000007941 */ /* 0x000fea0003800000 */
.L_x_7120:
[----:B--2---:R2:W5:Y:S01]  /*3a100*/  LDL R0, [R1+0x430] ;  /* 0x0004300001007983 */ /* 0x0045620000100800 */
[----:B------:R-:W-:Y:S01]  /*3a110*/  PLOP3.LUT P0, PT, PT, PT, PT, 0x80, 0x0 ;  /* 0x000000000000781c */ /* 0x000fe20003f0f070 */
[----:B------:R-:W-:-:S12]  /*3a120*/  NOP ;  /* 0x0000000000007918 */ /* 0x000fd80000000000 */
.L_x_7122:
        /* <DEDUP_REMOVED lines=19> */
.L_x_7294:
[----:B------:R-:W-:Y:S05]  /*3a260*/  BSYNC B0 ;  /* 0x0000000000007941 */ /* 0x000fea0003800000 */
.L_x_7123:
        /* <DEDUP_REMOVED lines=16> */
.L_x_7295:
[----:B------:R-:W-:Y:S05]  /*3a370*/  BSYNC B1 ;  /* 0x0000000000017941 */ /* 0x000fea0003800000 */
.L_x_7127:
        /* <DEDUP_REMOVED lines=9> */
.L_x_7130:
[----:B------:R-:W-:Y:S05]  /*3a410*/  BSYNC B1 ;  /* 0x0000000000017941 */ /* 0x000fea0003800000 */
.L_x_7129:
        /* <DEDUP_REMOVED lines=14> */
.L_x_7131:
        /* <DEDUP_REMOVED lines=15> */
.L_x_7132:
        /* <DEDUP_REMOVED lines=15> */
.L_x_7133:
        /* <DEDUP_REMOVED lines=15> */
.L_x_7134:
        /* <DEDUP_REMOVED lines=15> */
.L_x_7135:
        /* <DEDUP_REMOVED lines=15> */
.L_x_7136:
        /* <DEDUP_REMOVED lines=15> */
.L_x_7137:
        /* <DEDUP_REMOVED lines=15> */
.L_x_7138:
        /* <DEDUP_REMOVED lines=10> */
.L_x_7126:
[----:B------:R-:W-:Y:S05]  /*3ac30*/  BSYNC B0 ;  /* 0x0000000000007941 */ /* 0x000fea0003800000 */
.L_x_7125:
        /* <DEDUP_REMOVED lines=50> */
.L_x_7145:
[----:B------:R-:W3:Y:S01]  /*3af60*/  LDL R2, [R1+0x430] ;  /* 0x0004300001027983 */ /* 0x000ee20000100800 */
[----:B0-----:R-:W-:Y:S01]  /*3af70*/  SHF.L.U32 R5, R7, 0x1f, RZ ;  /* 0x0000001f07057819 */ /* 0x001fe200000006ff */
[----:B------:R-:W0:Y:S01]  /*3af80*/  S2R R3, SR_TID.X ;  /* 0x0000000000037919 */ /* 0x000e220000002100 */
[----:B------:R-:W-:Y:S01]  /*3af90*/  BSSY B3, `(.L_x_7146) ;  /* 0x0000006000037945 */ /* 0x000fe20003800000 */
[----:B0-----:R-:W-:-:S04]  /*3afa0*/  LOP3.LUT R3, R3, 0x7f, RZ, 0xc0, !PT ;  /* 0x0000007f03037812 */ /* 0x001fc800078ec0ff */
[----:B------:R-:W-:Y:S01]  /*3afb0*/  ISETP.NE.AND P1, PT, R3, RZ, PT ;  /* 0x000000ff0300720c */ /* 0x000fe20003f25270 */
[----:B---3--:R-:W-:-:S04]  /*3afc0*/  IMAD R2, R8, 0x8, R2 ;  /* 0x0000000808027824 */ /* 0x008fc800078e0202 */
[----:B------:R-:W0:Y:S02]  /*3afd0*/  SYNCS.PHASECHK.TRANS64.TRYWAIT P0, [R2+URZ+0x38840], R5 ;  /* 0x03884005020075a7 */ /* 0x000e24000800017f */
[----:B0-----:R-:W-:Y:S06]  /*3afe0*/  @!P0 BRA `(.L_x_7147) ;  /* 0x0000005c00308947 */ /* 0x001fec0003800000 */
.L_x_7296:
[----:B------:R-:W-:Y:S05]  /*3aff0*/  BSYNC B3 ;  /* 0x0000000000037941 */ /* 0x000fea0003800000 */
.L_x_7146:
        /* <DEDUP_REMOVED lines=9> */
.L_x_7149:
[----:B------:R-:W-:Y:S05]  /*3b090*/  BSYNC B3 ;  /* 0x0000000000037941 */ /* 0x000fea0003800000 */
.L_x_7148:
        /* <DEDUP_REMOVED lines=14> */
.L_x_7150:
        /* <DEDUP_REMOVED lines=13> */
.L_x_7297:
[----:B------:R-:W-:Y:S05]  /*3b250*/  BSYNC B3 ;  /* 0x0000000000037941 */ /* 0x000fea0003800000 */
.L_x_7151:
        /* <DEDUP_REMOVED lines=11> */
.L_x_7154:
[----:B------:R-:W-:Y:S05]  /*3b310*/  BSYNC B3 ;  /* 0x0000000000037941 */ /* 0x000fea0003800000 */
.L_x_7153:
        /* <DEDUP_REMOVED lines=11> */
.L_x_7155:
        /* <DEDUP_REMOVED lines=15> */
.L_x_7156:
        /* <DEDUP_REMOVED lines=15> */
.L_x_7157:
        /* <DEDUP_REMOVED lines=15> */
.L_x_7158:
        /* <DEDUP_REMOVED lines=15> */
.L_x_7159:
        /* <DEDUP_REMOVED lines=15> */
.L_x_7160:
        /* <DEDUP_REMOVED lines=15> */
.L_x_7161:
        /* <DEDUP_REMOVED lines=15> */
.L_x_7162:
        /* <DEDUP_REMOVED lines=10> */
.L_x_7144:
[----:B------:R-:W-:Y:S05]  /*3bb00*/  BSYNC B1 ;  /* 0x0000000000017941 */ /* 0x000fea0003800000 */
.L_x_7143:
[----:B------:R-:W3:Y:S02]  /*3bb10*/  LDL R4, [R1+0x460] ;  /* 0x0004600001047983 */ /* 0x000ee40000100800 */
[----:B---3--:R-:W-:-:S07]  /*3bb20*/  VIADD R0, R4, 0xfffffffd ;  /* 0xfffffffd04007836 */ /* 0x008fce0000000000 */
.L_x_7142:
[----:B------:R-:W-:Y:S05]  /*3bb30*/  BSYNC B2 ;  /* 0x0000000000027941 */ /* 0x000fea0003800000 */
.L_x_7141:
[----:B------:R-:W3:Y:S01]  /*3bb40*/  LDL.LU R2, [R1+0x460] ;  /* 0x0004600001027983 */ /* 0x000ee20000300800 */
[----:B------:R-:W-:Y:S01]  /*3bb50*/  VIADD R6, R6, 0xfffffffe ;  /* 0xfffffffe06067836 */ /* 0x000fe20000000000 */
[----:B---3--:R-:W-:-:S04]  /*3bb60*/  LOP3.LUT R2, RZ, R2, RZ, 0x33, !PT ;  /* 0x00000002ff027212 */ /* 0x008fc800078e33ff */
[----:B------:R-:W-:-:S13]  /*3bb70*/  ISETP.NE.AND P0, PT, R6, R2, PT ;  /* 0x000000020600720c */ /* 0x000fda0003f05270 */
[----:B------:R-:W-:Y:S05]  /*3bb80*/  @!P0 BRA `(.L_x_7140) ;  /* 0x0000001c00008947 */ /* 0x000fea0003800000 */
.L_x_7203:
        /* <DEDUP_REMOVED lines=36> */
.L_x_7165:
        /* <DEDUP_REMOVED lines=9> */
.L_x_7298:
[----:B------:R-:W-:Y:S05]  /*3be60*/  BSYNC B2 ;  /* 0x0000000000027941 */ /* 0x000fea0003800000 */
.L_x_7166:
        /* <DEDUP_REMOVED lines=9> */
.L_x_7169:
[----:B------:R-:W-:Y:S05]  /*3bf00*/  BSYNC B2 ;  /* 0x0000000000027941 */ /* 0x000fea0003800000 */
.L_x_7168:
        /* <DEDUP_REMOVED lines=13> */
.L_x_7170:
        /* <DEDUP_REMOVED lines=13> */
.L_x_7299:
[----:B------:R-:W-:Y:S05]  /*3c0b0*/  BSYNC B2 ;  /* 0x0000000000027941 */ /* 0x000fea0003800000 */
.L_x_7171:
        /* <DEDUP_REMOVED lines=11> */
.L_x_7174:
[----:B------:R-:W-:Y:S05]  /*3c170*/  BSYNC B2 ;  /* 0x0000000000027941 */ /* 0x000fea0003800000 */
.L_x_7173:
        /* <DEDUP_REMOVED lines=10> */
.L_x_7175:
        /* <DEDUP_REMOVED lines=15> */
.L_x_7176:
        /* <DEDUP_REMOVED lines=15> */
.L_x_7177:
        /* <DEDUP_REMOVED lines=15> */
.L_x_7178:
        /* <DEDUP_REMOVED lines=15> */
.L_x_7179:
        /* <DEDUP_REMOVED lines=15> */
.L_x_7180:
        /* <DEDUP_REMOVED lines=15> */
.L_x_7181:
        /* <DEDUP_REMOVED lines=15> */
.L_x_7182:
        /* <DEDUP_REMOVED lines=10> */
.L_x_7164:
[----:B------:R-:W-:Y:S05]  /*3c950*/  BSYNC B1 ;  /* 0x0000000000017941 */ /* 0x000fea0003800000 */
.L_x_7163:
[----:B------:R-:W3:Y:S01]  /*3c960*/  LDL R5, [R1+0x44c] ;  /* 0x00044c0001057983 */ /* 0x000ee20000100800 */
[----:B------:R-:W-:Y:S01]  /*3c970*/  VIADD R7, R7, 0x1 ;  /* 0x0000000107077836 */ /* 0x000fe20000000000 */
[----:B------:R-:W-:Y:S04]  /*3c980*/  BSSY B1, `(.L_x_7183) ;  /* 0x00000dc000017945 */ /* 0x000fe80003800000 */
[----:B------:R-:W-:-:S04]  /*3c990*/  ISETP.NE.AND P0, PT, R7, 0x2, PT ;  /* 0x000000020700780c */ /* 0x000fc80003f05270 */
[----:B------:R-:W-:Y:S02]  /*3c9a0*/  SEL R2, RZ, 0x1, P0 ;  /* 0x00000001ff027807 */ /* 0x000fe40000000000 */
[----:B------:R-:W-:Y:S02]  /*3c9b0*/  SEL R9, R7, RZ, P0 ;  /* 0x000000ff07097207 */ /* 0x000fe40000000000 */
[----:B------:R-:W-:Y:S01]  /*3c9c0*/  LOP3.LUT R8, R6, R2, RZ, 0x3c, !PT ;  /* 0x0000000206087212 */ /* 0x000fe200078e3cff */
[----:B------:R-:W-:Y:S02]  /*3c9d0*/  VIADD R6, R0, 0xffffffff ;  /* 0xffffffff00067836 */ /* 0x000fe40000000000 */
[----:B------:R0:W-:Y:S04]  /*3c9e0*/  STL [R1+0x434], R9 ;  /* 0x0004340901007387 */ /* 0x0001e80000100800 */
[----:B------:R0:W-:Y:S01]  /*3c9f0*/  STL [R1+0x444], R8 ;  /* 0x0004440801007387 */ /* 0x0001e20000100800 */
[----:B---3--:R-:W-:-:S13]  /*3ca00*/  LOP3.LUT P2, RZ, R5, 0x1, RZ, 0xc0, !PT ;  /* 0x0000000105ff7812 */ /* 0x008fda000784c0ff */
[----:B0-----:R-:W-:Y:S05]  /*3ca10*/  @!P2 BRA `(.L_x_7184) ;  /* 0x0000000c0048a947 */ /* 0x001fea0003800000 */
        /* <DEDUP_REMOVED lines=24> */
.L_x_7185:
        /* <DEDUP_REMOVED lines=9> */
.L_x_7300:
[----:B------:R-:W-:Y:S05]  /*3cc30*/  BSYNC B2 ;  /* 0x0000000000027941 */ /* 0x000fea0003800000 */
.L_x_7186:
        /* <DEDUP_REMOVED lines=9> */
.L_x_7189:
[----:B------:R-:W-:Y:S05]  /*3ccd0*/  BSYNC B2 ;  /* 0x0000000000027941 */ /* 0x000fea0003800000 */
.L_x_7188:
        /* <DEDUP_REMOVED lines=14> */
.L_x_7190:
        /* <DEDUP_REMOVED lines=13> */
.L_x_7301:
[----:B------:R-:W-:Y:S05]  /*3ce90*/  BSYNC B2 ;  /* 0x0000000000027941 */ /* 0x000fea0003800000 */
.L_x_7191:
        /* <DEDUP_REMOVED lines=11> */
.L_x_7194:
[----:B------:R-:W-:Y:S05]  /*3cf50*/  BSYNC B2 ;  /* 0x0000000000027941 */ /* 0x000fea0003800000 */
.L_x_7193:
        /* <DEDUP_REMOVED lines=11> */
.L_x_7195:
        /* <DEDUP_REMOVED lines=15> */
.L_x_7196:
        /* <DEDUP_REMOVED lines=15> */
.L_x_7197:
        /* <DEDUP_REMOVED lines=15> */
.L_x_7198:
        /* <DEDUP_REMOVED lines=15> */
.L_x_7199:
        /* <DEDUP_REMOVED lines=15> */
.L_x_7200:
        /* <DEDUP_REMOVED lines=15> */
.L_x_7201:
        /* <DEDUP_REMOVED lines=15> */
.L_x_7202:
        /* <DEDUP_REMOVED lines=10> */
.L_x_7184:
[----:B------:R-:W-:Y:S05]  /*3d740*/  BSYNC B1 ;  /* 0x0000000000017941 */ /* 0x000fea0003800000 */
.L_x_7183:
[----:B------:R-:W3:Y:S01]  /*3d750*/  LDL R5, [R1+0x458] ;  /* 0x0004580001057983 */ /* 0x000ee20000100800 */
[----:B------:R-:W-:Y:S01]  /*3d760*/  VIADD R0, R0, 0xfffffffe ;  /* 0xfffffffe00007836 */ /* 0x000fe20000000000 */
[----:B---3--:R-:W-:-:S13]  /*3d770*/  ISETP.GT.AND P0, PT, R6, R5, PT ;  /* 0x000000050600720c */ /* 0x008fda0003f04270 */
[----:B------:R-:W-:Y:S05]  /*3d780*/  @P0 BRA `(.L_x_7203) ;  /* 0xffffffe400000947 */ /* 0x000fea000383ffff */
.L_x_7140:
[----:B------:R-:W-:Y:S05]  /*3d790*/  BSYNC B0 ;  /* 0x0000000000007941 */ /* 0x000fea0003800000 */
.L_x_7139:
[----:B------:R-:W3:Y:S04]  /*3d7a0*/  LDL.LU R4, [R1+0x434] ;  /* 0x0004340001047983 */ /* 0x000ee80000300800 */
[----:B------:R-:W4:Y:S01]  /*3d7b0*/  LDL.LU R3, [R1+0x444] ;  /* 0x0004440001037983 */ /* 0x000f220000300800 */
[----:B------:R-:W0:Y:S01]  /*3d7c0*/  S2R R2, SR_TID.X ;  /* 0x0000000000027919 */ /* 0x000e220000002100 */
[----:B------:R-:W-:Y:S01]  /*3d7d0*/  BSSY B0, `(.L_x_7204) ;  /* 0x0000015000007945 */ /* 0x000fe20003800000 */
[----:B0-----:R-:W-:-:S04]  /*3d7e0*/  LOP3.LUT R2, R2, 0x7f, RZ, 0xc0, !PT ;  /* 0x0000007f02027812 */ /* 0x001fc800078ec0ff */
[----:B------:R-:W-:Y:S01]  /*3d7f0*/  ISETP.NE.AND P1, PT, R2, RZ, PT ;  /* 0x000000ff0200720c */ /* 0x000fe20003f25270 */
[----:B---3--:R-:W-:-:S05]  /*3d800*/  VIADD R0, R4, 0x1 ;  /* 0x0000000104007836 */ /* 0x008fca0000000000 */
[----:B------:R-:W-:-:S04]  /*3d810*/  ISETP.NE.AND P0, PT, R0, 0x2, PT ;  /* 0x000000020000780c */ /* 0x000fc80003f05270 */
[----:B------:R-:W-:-:S04]  /*3d820*/  SEL R2, RZ, 0x1, P0 ;  /* 0x00000001ff027807 */ /* 0x000fc80000000000 */
[----:B----4-:R-:W-:-:S05]  /*3d830*/  LOP3.LUT R3, R3, R2, RZ, 0x3c, !PT ;  /* 0x0000000203037212 */ /* 0x010fca00078e3cff */
[----:B------:R0:W-:Y:S01]  /*3d840*/  STL [R1+0x444], R3 ;  /* 0x0004440301007387 */ /* 0x0001e20000100800 */
[----:B------:R-:W-:Y:S05]  /*3d850*/  @P1 BRA `(.L_x_7205) ;  /* 0x0000000000301947 */ /* 0x000fea0003800000 */
[----:B0-----:R-:W0:Y:S01]  /*3d860*/  S2R R3, SR_LANEID ;  /* 0x0000000000037919 */ /* 0x001e220000000000 */
[----:B------:R-:W-:Y:S01]  /*3d870*/  VOTEU.ANY UR4, UPT, PT ;  /* 0x0000000000047886 */ /* 0x000fe200038e0100 */
[----:B------:R-:W1:Y:S01]  /*3d880*/  LDC.64 R4, c[0x0][0xd60] ;  /* 0x00035800ff047b82 */ /* 0x000e620000000a00 */
[----:B------:R-:W0:Y:S02]  /*3d890*/  FLO.U32 R2, UR4 ;  /* 0x0000000400027d00 */ /* 0x000e2400080e0000 */
[----:B0-----:R-:W-:-:S06]  /*3d8a0*/  ISETP.EQ.U32.AND P1, PT, R2, R3, PT ;  /* 0x000000030200720c */ /* 0x001fcc0003f22070 */
[----:B------:R-:W1:Y:S07]  /*3d8b0*/  POPC R3, UR4 ;  /* 0x0000000400037d09 */ /* 0x000e6e0008000000 */
[----:B-1----:R-:W3:Y:S04]  /*3d8c0*/  @P1 ATOMG.E.ADD.STRONG.GPU PT, R3, desc[UR44][R4.64], R3 ;  /* 0x00000003040319a8 */ /* 0x002ee800081ee1ec */
[----:B---3--:R0:W1:Y:S02]  /*3d8d0*/  SHFL.IDX PT, R3, R3, R2, 0x1f ;  /* 0x00001f0203037589 */ /* 0x00806400000e0000 */
[----:B0-----:R-:W0:Y:S02]  /*3d8e0*/  S2R R2, SR_LTMASK ;  /* 0x0000000000027919 */ /* 0x001e240000003900 */
[----:B0-----:R-:W-:-:S06]  /*3d8f0*/  LOP3.LUT R2, R2, UR4, RZ, 0xc0, !PT ;  /* 0x0000000402027c12 */ /* 0x001fcc000f8ec0ff */
[----:B------:R-:W1:Y:S02]  /*3d900*/  POPC R2, R2 ;  /* 0x0000000200027309 */ /* 0x000e640000000000 */
[----:B-1----:R-:W-:-:S07]  /*3d910*/  IADD3 R16, R3, UR39, R2 ;  /* 0x0000002703107c10 */ /* 0x002fce000fffe002 */
.L_x_7205:
[----:B------:R-:W-:Y:S05]  /*3d920*/  BSYNC B0 ;  /* 0x0000000000007941 */ /* 0x000fea0003800000 */
.L_x_7204:
[----:B------:R-:W-:-:S05]  /*3d930*/  SEL R0, R0, RZ, P0 ;  /* 0x000000ff00007207 */ /* 0x000fca0000000000 */
[----:B------:R1:W-:Y:S02]  /*3d940*/  STL [R1+0x434], R0 ;  /* 0x0004340001007387 */ /* 0x0003e40000100800 */
.L_x_7101:
[----:B------:R-:W-:Y:S05]  /*3d950*/  BSYNC B7 ;  /* 0x0000000000077941 */ /* 0x000fea0003800000 */
.L_x_7099:
[----:B-1----:R-:W3:Y:S02]  /*3d960*/  LDL R0, [R1+0x44c] ;  /* 0x00044c0001007983 */ /* 0x002ee40000100800 */
[----:B---3--:R-:W-:-:S13]  /*3d970*/  LOP3.LUT P0, RZ, R0, 0x40, RZ, 0xc0, !PT ;  /* 0x0000004000ff7812 */ /* 0x008fda000780c0ff */
[----:B------:R-:W-:Y:S05]  /*3d980*/  @!P0 BRA `(.L_x_7206) ;  /* 0x0000000000288947 */ /* 0x000fea0003800000 */
[----:B------:R-:W-:Y:S05]  /*3d990*/  WARPSYNC.ALL ;  /* 0x0000000000007948 */ /* 0x000fea0003800000 */
[----:B------:R-:W1:Y:S08]  /*3d9a0*/  S2UR UR5, SR_CgaCtaId ;  /* 0x00000000000579c3 */ /* 0x000e700000008800 */
[----:B------:R-:W-:Y:S06]  /*3d9b0*/  BAR.SYNC.DEFER_BLOCKING 0x5, 0x180 ;  /* 0x0146000000007b1d */ /* 0x000fec0000010000 */
[----:B------:R-:W-:-:S02]  /*3d9c0*/  UMOV UR4, 0x400 ;  /* 0x0000040000047882 */ /* 0x000fc40000000000 */
[----:B-1----:R-:W-:-:S06]  /*3d9d0*/  ULEA UR4, UR5, UR4, 0x18 ;  /* 0x0000000405047291 */ /* 0x002fcc000f8ec03f */
[----:B------:R-:W-:-:S05]  /*3d9e0*/  IMAD.U32 R0, RZ, RZ, UR4 ;  /* 0x00000004ff007e24 */ /* 0x000fca000f8e00ff */
[----:B------:R1:W3:Y:S04]  /*3d9f0*/  LDS.128 R16, [R0+0x388d0] ;  /* 0x0388d00000107984 */ /* 0x0002e80000000c00 */
[----:B------:R1:W-:Y:S01]  /*3da00*/  STL [R1+0x430], R0 ;  /* 0x0004300001007387 */ /* 0x0003e20000100800 */
[----:B------:R-:W-:Y:S06]  /*3da10*/  BAR.ARV 0x4, 0x180 ;  /* 0x0106000000007b1d */ /* 0x000fec0000002000 */
[----:B------:R-:W-:Y:S05]  /*3da20*/  BRA `(.L_x_7207) ;  /* 0x0000000800d87947 */ /* 0x000fea0003800000 */
.L_x_7206:
[----:B------:R-:W1:Y:S01]  /*3da30*/  S2R R0, SR_TID.X ;  /* 0x0000000000007919 */ /* 0x000e620000002100 */
[----:B------:R-:W-:Y:S01]  /*3da40*/  UMOV UR4, 0xffffffff ;  /* 0xffffffff00047882 */ /* 0x000fe20000000000 */
[----:B-1----:R-:W-:-:S04]  /*3da50*/  LOP3.LUT R6, R0, 0x1f, RZ, 0xc0, !PT ;  /* 0x0000001f00067812 */ /* 0x002fc800078ec0ff */
[----:B------:R-:W-:Y:S01]  /*3da60*/  ISETP.NE.AND P0, PT, R6, 0x1f, PT ;  /* 0x0000001f0600780c */ /* 0x000fe20003f05270 */
[----:B------:R-:W-:-:S12]  /*3da70*/  BRA.DIV UR4, `(.L_x_7208) ;  /* 0x0000003604047947 */ /* 0x000fd8000b800000 */
[----:B------:R-:W-:Y:S01]  /*3da80*/  IMAD.IADD R0, R19, 0x1, R6 ;  /* 0x0000000113007824 */ /* 0x000fe200078e0206 */
[----:B------:R-:W-:-:S04]  /*3da90*/  ULDC UR4, c[0x0][0xd3c] ;  /* 0x00034f0000047ab9 */ /* 0x000fc80000000800 */
[----:B------:R-:W-:-:S13]  /*3daa0*/  ISETP.GE.OR P1, PT, R0, UR4, !P0 ;  /* 0x0000000400007c0c */ /* 0x000fda000c726670 */
[----:B0-----:R-:W0:Y:S02]  /*3dab0*/  @!P1 LDC.64 R2, c[0x0][0xd80] ;  /* 0x00036000ff029b82 */ /* 0x001e240000000a00 */
        /* <DEDUP_REMOVED lines=27> */
.L_x_7311:
[----:B------:R-:W-:Y:S02]  /*3dc70*/  ULDC UR4, c[0x0][0xd38] ;  /* 0x00034e0000047ab9 */ /* 0x000fe40000000800 */
[----:B------:R-:W-:-:S04]  /*3dc80*/  IMAD.U32 R4, RZ, RZ, UR4 ;  /* 0x00000004ff047e24 */ /* 0x000fc8000f8e00ff */
[----:B-1----:R-:W-:-:S04]  /*3dc90*/  IMAD R16, R16, R4, RZ ;  /* 0x0000000410107224 */ /* 0x002fc800078e02ff */
[----:B------:R-:W-:-:S05]  /*3dca0*/  IMAD.IADD R5, R5, 0x1, R16 ;  /* 0x0000000105057824 */ /* 0x000fca00078e0210 */
[----:B------:R-:W-:-:S13]  /*3dcb0*/  ISETP.GT.AND P6, PT, R5, R0, PT ;  /* 0x000000000500720c */ /* 0x000fda0003fc4270 */
[----:B------:R-:W-:Y:S05]  /*3dcc0*/  @P6 BRA `(.L_x_7209) ;  /* 0x00000000009c6947 */ /* 0x000fea0003800000 */
.L_x_7214:
[----:B0-----:R-:W0:Y:S01]  /*3dcd0*/  LDC R2, c[0x0][0xd3c] ;  /* 0x00034f00ff027b82 */ /* 0x001e220000000800 */
[----:B------:R-:W-:-:S05]  /*3dce0*/  VIADD R19, R19, 0x1f ;  /* 0x0000001f13137836 */ /* 0x000fca0000000000 */
[----:B0-----:R-:W-:-:S13]  /*3dcf0*/  ISETP.GE.AND P6, PT, R19, R2, PT ;  /* 0x000000021300720c */ /* 0x001fda0003fc6270 */
[----:B------:R-:W-:Y:S05]  /*3dd00*/  @P6 BRA `(.L_x_7210) ;  /* 0x0000000400d46947 */ /* 0x000fea0003800000 */
[----:B------:R-:W0:Y:S01]  /*3dd10*/  S2R R3, SR_TID.X ;  /* 0x0000000000037919 */ /* 0x000e220000002100 */
[----:B------:R-:W-:Y:S01]  /*3dd20*/  BSSY B0, `(.L_x_7211) ;  /* 0x0000009000007945 */ /* 0x000fe20003800000 */
[----:B0-----:R-:W-:-:S05]  /*3dd30*/  LOP3.LUT R3, R3, 0x1f, RZ, 0xc0, !PT ;  /* 0x0000001f03037812 */ /* 0x001fca00078ec0ff */
[----:B------:R-:W-:Y:S02]  /*3dd40*/  IMAD.IADD R4, R19, 0x1, R3 ;  /* 0x0000000113047824 */ /* 0x000fe400078e0203 */
[----:B------:R-:W-:-:S03]  /*3dd50*/  IMAD.MOV.U32 R3, RZ, RZ, RZ ;  /* 0x000000ffff037224 */ /* 0x000fc600078e00ff */
[----:B------:R-:W-:-:S13]  /*3dd60*/  ISETP.GE.OR P6, PT, R4, R2, !P0 ;  /* 0x000000020400720c */ /* 0x000fda00047c6670 */
[----:B------:R-:W-:Y:S05]  /*3dd70*/  @P6 BRA `(.L_x_7212) ;  /* 0x00000000000c6947 */ /* 0x000fea0003800000 */
[----:B------:R-:W0:Y:S02]  /*3dd80*/  LDC.64 R2, c[0x0][0xd80] ;  /* 0x00036000ff027b82 */ /* 0x000e240000000a00 */
[----:B0-----:R-:W-:-:S06]  /*3dd90*/  IMAD.WIDE R2, R4, 0x4, R2 ;  /* 0x0000000404027825 */ /* 0x001fcc00078e0202 */
[----:B------:R0:W5:Y:S02]  /*3dda0*/  LDG.E R3, desc[UR44][R2.64] ;  /* 0x0000002c02037981 */ /* 0x000164000c1e1900 */
.L_x_7212:
[----:B------:R-:W-:Y:S05]  /*3ddb0*/  BSYNC B0 ;  /* 0x0000000000007941 */ /* 0x000fea0003800000 */
.L_x_7211:
        /* <DEDUP_REMOVED lines=18> */
.L_x_7319:
[----:B------:R-:W-:Y:S02]  /*3dee0*/  ULDC UR4, c[0x0][0xd38] ;  /* 0x00034e0000047ab9 */ /* 0x000fe40000000800 */
[----:B------:R-:W-:-:S04]  /*3def0*/  IMAD.U32 R4, RZ, RZ, UR4 ;  /* 0x00000004ff047e24 */ /* 0x000fc8000f8e00ff */
[----:B-1----:R-:W-:-:S04]  /*3df00*/  IMAD R16, R16, R4, RZ ;  /* 0x0000000410107224 */ /* 0x002fc800078e02ff */
[----:B------:R-:W-:-:S05]  /*3df10*/  IMAD.IADD R5, R16, 0x1, R5 ;  /* 0x0000000110057824 */ /* 0x000fca00078e0205 */
[----:B------:R-:W-:-:S13]  /*3df20*/  ISETP.GT.AND P6, PT, R5, R0, PT ;  /* 0x000000000500720c */ /* 0x000fda0003fc4270 */
[----:B------:R-:W-:Y:S05]  /*3df30*/  @!P6 BRA `(.L_x_7214) ;  /* 0xfffffffc0064e947 */ /* 0x000fea000383ffff */
.L_x_7209:
        /* <DEDUP_REMOVED lines=8> */
.L_x_7323:
[----:B------:R-:W-:Y:S01]  /*3dfc0*/  ISETP.NE.AND P0, PT, R5, RZ, PT ;  /* 0x000000ff0500720c */ /* 0x000fe20003f05270 */
[----:B------:R-:W-:-:S12]  /*3dfd0*/  IMAD.MOV.U32 R5, RZ, RZ, RZ ;  /* 0x000000ffff057224 */ /* 0x000fd800078e00ff */
[----:B------:R-:W-:Y:S05]  /*3dfe0*/  @!P0 BRA `(.L_x_7216) ;  /* 0x0000000000148947 */ /* 0x000fea0003800000 */
[----:B------:R-:W-:Y:S01]  /*3dff0*/  UMOV UR4, 0xffffffff ;  /* 0xffffffff00047882 */ /* 0x000fe20000000000 */
[----:B------:R-:W-:Y:S02]  /*3e000*/  VIADD R12, R6, 0xffffffff ;  /* 0xffffffff060c7836 */ /* 0x000fe40000000000 */
[----:B------:R-:W-:Y:S05]  /*3e010*/  BRA.DIV UR4, `(.L_x_7217) ;  /* 0x0000003604f87947 */ /* 0x000fea000b800000 */
[----:B0-----:R0:W4:Y:S02]  /*3e020*/  SHFL.IDX PT, R2, R2, R12, 0x1f ;  /* 0x00001f0c02027589 */ /* 0x00112400000e0000 */
.L_x_7326:
[----:B----4-:R-:W-:-:S07]  /*3e030*/  IMAD.MOV.U32 R5, RZ, RZ, R2 ;  /* 0x000000ffff057224 */ /* 0x010fce00078e0002 */
.L_x_7216:
[----:B01----:R-:W0:Y:S01]  /*3e040*/  LDC.64 R2, c[0x0][0xd90] ;  /* 0x00036400ff027b82 */ /* 0x003e220000000a00 */
[----:B------:R-:W-:-:S04]  /*3e050*/  IMAD.IADD R19, R6, 0x1, R19 ;  /* 0x0000000106137824 */ /* 0x000fc800078e0213 */
[----:B0-----:R-:W-:-:S05]  /*3e060*/  IMAD.WIDE R2, R19, 0x4, R2 ;  /* 0x0000000413027825 */ /* 0x001fca00078e0202 */
[----:B------:R-:W3:Y:S01]  /*3e070*/  LDG.E R7, desc[UR44][R2.64] ;  /* 0x0000002c02077981 */ /* 0x000ee2000c1e1900 */
[----:B------:R-:W-:-:S04]  /*3e080*/  IMAD R16, R5, R4, R16 ;  /* 0x0000000405107224 */ /* 0x000fc800078e0210 */
[----:B------:R-:W-:Y:S02]  /*3e090*/  IMAD.IADD R0, R0, 0x1, -R16 ;  /* 0x0000000100007824 */ /* 0x000fe400078e0a10 */
[----:B---3--:R-:W-:-:S05]  /*3e0a0*/  IMAD R6, R17, R7, RZ ;  /* 0x0000000711067224 */ /* 0x008fca00078e02ff */
        /* <DEDUP_REMOVED lines=59> */
.L_x_7210:
[----:B------:R-:W-:Y:S01]  /*3e460*/  UMOV UR4, URZ ;  /* 0x0000003f00047c82 */ /* 0x000fe20008000000 */
[----:B------:R-:W-:Y:S01]  /*3e470*/  UMOV UR5, URZ ;  /* 0x0000003f00057c82 */ /* 0x000fe20008000000 */
[----:B------:R-:W-:Y:S01]  /*3e480*/  ULDC UR6, c[0x0][0xd3c] ;  /* 0x00034f0000067ab9 */ /* 0x000fe20000000800 */
[----:B------:R-:W-:Y:S02]  /*3e490*/  IMAD.MOV.U32 R16, RZ, RZ, R0 ;  /* 0x000000ffff107224 */ /* 0x000fe400078e0000 */
[----:B------:R-:W-:Y:S02]  /*3e4a0*/  IMAD.U32 R17, RZ, RZ, UR4 ;  /* 0x00000004ff117e24 */ /* 0x000fe4000f8e00ff */
[----:B------:R-:W-:Y:S02]  /*3e4b0*/  IMAD.U32 R18, RZ, RZ, UR5 ;  /* 0x00000005ff127e24 */ /* 0x000fe4000f8e00ff */
[----:B------:R-:W-:-:S07]  /*3e4c0*/  IMAD.U32 R19, RZ, RZ, UR6 ;  /* 0x00000006ff137e24 */ /* 0x000fce000f8e00ff */
.L_x_7218:
[----:B------:R0:W3:Y:S01]  /*3e4d0*/  LDL R3, [R1+0x430] ;  /* 0x0004300001037983 */ /* 0x0000e20000100800 */
        /* <DEDUP_REMOVED lines=11> */
.L_x_7207:
[----:B------:R-:W-:Y:S02]  /*3e590*/  ULDC UR4, c[0x0][0xd3c] ;  /* 0x00034f0000047ab9 */ /* 0x000fe40000000800 */
[----:B---3--:R-:W-:-:S13]  /*3e5a0*/  ISETP.GE.AND P0, PT, R19, UR4, PT ;  /* 0x0000000413007c0c */ /* 0x008fda000bf06270 */
[----:B------:R-:W-:Y:S05]  /*3e5b0*/  @!P0 BRA `(.L_x_7219) ;  /* 0xffffff6c00348947 */ /* 0x000fea000383ffff */
[----:B------:R-:W-:Y:S05]  /*3e5c0*/  BSYNC B8 ;  /* 0x0000000000087941 */ /* 0x000fea0003800000 */
.L_x_7033:
[----:B-1----:R-:W3:Y:S01]  /*3e5d0*/  LDL.LU R0, [R1+0x498] ;  /* 0x0004980001007983 */ /* 0x002ee20000300800 */
[----:B------:R-:W-:Y:S01]  /*3e5e0*/  BSSY B0, `(.L_x_7220) ;  /* 0x000000b000007945 */ /* 0x000fe20003800000 */
[----:B------:R-:W1:Y:S01]  /*3e5f0*/  S2R R5, SR_CgaCtaId ;  /* 0x0000000000057919 */ /* 0x000e620000008800 */
[----:B---3--:R-:W-:-:S05]  /*3e600*/  VIADD R0, R0, 0x1 ;  /* 0x0000000100007836 */ /* 0x008fca0000000000 */
[----:B0-----:R-:W-:-:S04]  /*3e610*/  LEA.HI R2, R0, R0, RZ, 0x1 ;  /* 0x0000000000027211 */ /* 0x001fc800078f08ff */
[----:B------:R-:W-:-:S05]  /*3e620*/  LOP3.LUT R3, R2, 0xfffffffe, RZ, 0xc0, !PT ;  /* 0xfffffffe02037812 */ /* 0x000fca00078ec0ff */
[----:B------:R-:W-:Y:S01]  /*3e630*/  IMAD.IADD R3, R0, 0x1, -R3 ;  /* 0x0000000100037824 */ /* 0x000fe200078e0a03 */
[----:B------:R-:W-:-:S04]  /*3e640*/  MOV R0, 0x400 ;  /* 0x0000040000007802 */ /* 0x000fc80000000f00 */
[----:B-1----:R-:W-:Y:S02]  /*3e650*/  LEA R0, R5, R0, 0x18 ;  /* 0x0000000005007211 */ /* 0x002fe400078ec0ff */
[----:B------:R-:W-:-:S04]  /*3e660*/  SHF.L.U32 R3, R3, 0x1f, RZ ;  /* 0x0000001f03037819 */ /* 0x000fc800000006ff */
[----:B------:R-:W0:Y:S02]  /*3e670*/  SYNCS.PHASECHK.TRANS64.TRYWAIT P0, [R0+URZ+0x38820], R3 ;  /* 0x03882003000075a7 */ /* 0x000e24000800017f */
[----:B0-----:R-:W-:Y:S05]  /*3e680*/  @!P0 BRA `(.L_x_7221) ;  /* 0x0000003000848947 */ /* 0x001fea0003800000 */
.L_x_7327:
[----:B------:R-:W-:Y:S05]  /*3e690*/  BSYNC B0 ;  /* 0x0000000000007941 */ /* 0x000fea0003800000 */
.L_x_7220:
[----:B------:R-:W-:-:S03]  /*3e6a0*/  UMOV UR4, 0xffffffff ;  /* 0xffffffff00047882 */ /* 0x000fc60000000000 */
[----:B------:R-:W-:Y:S05]  /*3e6b0*/  BRA.DIV UR4, `(.L_x_7222) ;  /* 0x00000032048c7947 */ /* 0x000fea000b800000 */
[----:B------:R-:W1:Y:S02]  /*3e6c0*/  S2R R2, SR_TID.X ;  /* 0x0000000000027919 */ /* 0x000e640000002100 */
[----:B-1----:R-:W-:-:S04]  /*3e6d0*/  SHF.R.U32.HI R2, RZ, 0x5, R2 ;  /* 0x00000005ff027819 */ /* 0x002fc80000011602 */
[----:B------:R-:W-:-:S05]  /*3e6e0*/  LOP3.LUT R2, R2, 0x3, RZ, 0xc0, !PT ;  /* 0x0000000302027812 */ /* 0x000fca00078ec0ff */
[----:B------:R1:W3:Y:S02]  /*3e6f0*/  SHFL.IDX PT, R14, R2, RZ, 0x1f ;  /* 0x00001fff020e7589 */ /* 0x0002e400000e0000 */
.L_x_7330:
[----:B---3--:R-:W-:-:S13]  /*3e700*/  ISETP.NE.AND P0, PT, R14, RZ, PT ;  /* 0x000000ff0e00720c */ /* 0x008fda0003f05270 */
[----:B------:R-:W-:Y:S05]  /*3e710*/  @P0 BRA `(.L_x_6813) ;  /* 0x0000000000940947 */ /* 0x000fea0003800000 */
[----:B------:R-:W-:-:S03]  /*3e720*/  UMOV UR4, 0xffffffff ;  /* 0xffffffff00047882 */ /* 0x000fc60000000000 */
[----:B------:R-:W-:Y:S05]  /*3e730*/  BRA.DIV UR4, `(.L_x_7223) ;  /* 0x0000003204a07947 */ /* 0x000fea000b800000 */
[----:B------:R-:W-:-:S13]  /*3e740*/  ELECT P6, URZ, PT ;  /* 0x00000000003f782f */ /* 0x000fda00038c0000 */
.L_x_7333:
[----:B------:R-:W-:Y:S05]  /*3e750*/  @!P6 BRA `(.L_x_6813) ;  /* 0x000000000084e947 */ /* 0x000fea0003800000 */
[----:B------:R-:W-:-:S06]  /*3e760*/  ULOP3.LUT UR4, UR38, 0x2, URZ, 0xfc, !UPT ;  /* 0x0000000226047892 */ /* 0x000fcc000f8efc3f */
[----:B-1----:R-:W-:-:S05]  /*3e770*/  IMAD.U32 R2, RZ, RZ, UR4 ;  /* 0x00000004ff027e24 */ /* 0x002fca000f8e00ff */
[----:B------:R-:W-:-:S13]  /*3e780*/  ISETP.NE.AND P2, PT, R2, 0x3, PT ;  /* 0x000000030200780c */ /* 0x000fda0003f45270 */
[----:B------:R-:W-:Y:S05]  /*3e790*/  @!P2 BRA `(.L_x_7224) ;  /* 0x000000000004a947 */ /* 0x000fea0003800000 */
[----:B------:R-:W-:Y:S01]  /*3e7a0*/  BPT.TRAP 0x1 ;  /* 0x000000040000795c */ /* 0x000fe20000300000 */
.L_x_7224:
        /* <DEDUP_REMOVED lines=14> */
.L_x_7334:
[----:B------:R-:W1:Y:S02]  /*3e890*/  SYNCS.PHASECHK.TRANS64.TRYWAIT P0, [R7+URZ], R2 ;  /* 0x00000002070075a7 */ /* 0x000e64000800017f */
[----:B-1----:R-:W-:Y:S05]  /*3e8a0*/  @!P0 BRA `(.L_x_7226) ;  /* 0x0000003000788947 */ /* 0x002fea0003800000 */
.L_x_7335:
[----:B------:R-:W-:Y:S05]  /*3e8b0*/  @!P2 BRA `(.L_x_7227) ;  /* 0x000000000004a947 */ /* 0x000fea0003800000 */
[----:B------:R-:W-:Y:S01]  /*3e8c0*/  BPT.TRAP 0x1 ;  /* 0x000000040000795c */ /* 0x000fe20000300000 */
.L_x_7227:
[----:B------:R-:W3:Y:S01]  /*3e8d0*/  LDL.LU R4, [R1+0x434] ;  /* 0x0004340001047983 */ /* 0x000ee20000300800 */
[----:B------:R-:W-:-:S04]  /*3e8e0*/  VIADD R0, R0, 0x38860 ;  /* 0x0003886000007836 */ /* 0x000fc80000000000 */
[----:B---3--:R-:W-:-:S04]  /*3e8f0*/  IMAD R4, R4, 0x8, R0 ;  /* 0x0000000804047824 */ /* 0x008fc800078e0200 */
[----:B------:R-:W3:Y:S02]  /*3e900*/  SYNCS.PHASECHK.TRANS64.TRYWAIT P0, [R4+URZ], R5 ;  /* 0x00000005040075a7 */ /* 0x000ee4000800017f */
[----:B---3--:R-:W-:Y:S05]  /*3e910*/  @!P0 BRA `(.L_x_7228) ;  /* 0x0000003000708947 */ /* 0x008fea0003800000 */
.L_x_7336:
[----:B------:R-:W-:-:S07]  /*3e920*/  IMAD R3, R3, 0x8, R0 ;  /* 0x0000000803037824 */ /* 0x000fce00078e0200 */
.L_x_7229:
[----:B----4-:R4:W0:Y:S02]  /*3e930*/  SYNCS.PHASECHK.TRANS64.TRYWAIT P0, [R3+URZ], R2 ;  /* 0x00000002030075a7 */ /* 0x010824000800017f */
[----:B0-----:R-:W-:Y:S05]  /*3e940*/  @!P0 NANOSLEEP.SYNCS 0x989680 ;  /* 0x009896800000895d */ /* 0x001fea0003900000 */
[----:B------:R-:W0:Y:S02]  /*3e950*/  @!P0 SYNCS.PHASECHK.TRANS64 P0, [R3+URZ], R2 ;  /* 0x00000002030085a7 */ /* 0x000e24000800007f */
[----:B0-----:R-:W-:Y:S05]  /*3e960*/  @!P0 BRA `(.L_x_7229) ;  /* 0xfffffffc00f08947 */ /* 0x001fea000383ffff */
.L_x_6813:
[----:B------:R-:W-:Y:S05]  /*3e970*/  BSYNC B9 ;  /* 0x0000000000097941 */ /* 0x000fea0003800000 */
.L_x_6810:
[----:B------:R-:W-:Y:S05]  /*3e980*/  EXIT ;  /* 0x000000000000794d */ /* 0x000fea0003800000 */
.L_x_6837:
[----:B0-----:R0:W1:Y:S02]  /*3e990*/  SYNCS.PHASECHK.TRANS64.TRYWAIT P5, [R60+URZ+0x38890], R65 ;  /* 0x038890413c0075a7 */ /* 0x00106400080a017f */
[----:B-1----:R-:W-:Y:S05]  /*3e9a0*/  @!P5 NANOSLEEP.SYNCS 0x989680 ;  /* 0x009896800000d95d */ /* 0x002fea0003900000 */
[----:B------:R-:W1:Y:S02]  /*3e9b0*/  @!P5 SYNCS.PHASECHK.TRANS64 P5, [R60+URZ+0x38890], R65 ;  /* 0x038890413c00d5a7 */ /* 0x000e6400080a007f */
[----:B-1----:R-:W-:Y:S05]  /*3e9c0*/  @!P5 BRA `(.L_x_6837) ;  /* 0xfffffffc00f0d947 */ /* 0x002fea000383ffff */
[----:B------:R-:W-:Y:S05]  /*3e9d0*/  BRA `(.L_x_7230) ;  /* 0xfffffc4000387947 */ /* 0x000fea000383ffff */
.L_x_6847:
[----:B-1----:R1:W2:Y:S02]  /*3e9e0*/  SYNCS.PHASECHK.TRANS64.TRYWAIT P5, [R60+URZ+0x38890], R65 ;  /* 0x038890413c0075a7 */ /* 0x0022a400080a017f */
[----:B--2---:R-:W-:Y:S05]  /*3e9f0*/  @!P5 NANOSLEEP.SYNCS 0x989680 ;  /* 0x009896800000d95d */ /* 0x004fea0003900000 */
[----:B------:R-:W2:Y:S02]  /*3ea00*/  @!P5 SYNCS.PHASECHK.TRANS64 P5, [R60+URZ+0x38890], R65 ;  /* 0x038890413c00d5a7 */ /* 0x000ea400080a007f */
[----:B--2---:R-:W-:Y:S05]  /*3ea10*/  @!P5 BRA `(.L_x_6847) ;  /* 0xfffffffc00f0d947 */ /* 0x004fea000383ffff */
[----:B------:R-:W-:Y:S05]  /*3ea20*/  BRA `(.L_x_7231) ;  /* 0xfffffc4800987947 */ /* 0x000fea000383ffff */
.L_x_6852:
[----:B0-----:R0:W1:Y:S02]  /*3ea30*/  SYNCS.PHASECHK.TRANS64.TRYWAIT P1, [R60+URZ+0x38890], R65 ;  /* 0x038890413c0075a7 */ /* 0x001064000802017f */
[----:B-1----:R-:W-:Y:S05]  /*3ea40*/  @!P1 NANOSLEEP.SYNCS 0x989680 ;  /* 0x009896800000995d */ /* 0x002fea0003900000 */
[----:B------:R-:W1:Y:S02]  /*3ea50*/  @!P1 SYNCS.PHASECHK.TRANS64 P1, [R60+URZ+0x38890], R65 ;  /* 0x038890413c0095a7 */ /* 0x000e64000802007f */
[----:B-1----:R-:W-:Y:S05]  /*3ea60*/  @!P1 BRA `(.L_x_6852) ;  /* 0xfffffffc00f09947 */ /* 0x002fea000383ffff */
[----:B------:R-:W-:Y:S05]  /*3ea70*/  BRA `(.L_x_7232) ;  /* 0xfffffc5000a87947 */ /* 0x000fea000383ffff */
.L_x_6856:
[----:B--2---:R2:W0:Y:S02]  /*3ea80*/  SYNCS.PHASECHK.TRANS64.TRYWAIT P0, [R60+URZ+0x388b0], R65 ;  /* 0x0388b0413c0075a7 */ /* 0x004424000800017f */
[----:B0-----:R-:W-:Y:S05]  /*3ea90*/  @!P0 NANOSLEEP.SYNCS 0x989680 ;  /* 0x009896800000895d */ /* 0x001fea0003900000 */
[----:B------:R-:W0:Y:S02]  /*3eaa0*/  @!P0 SYNCS.PHASECHK.TRANS64 P0, [R60+URZ+0x388b0], R65 ;  /* 0x0388b0413c0085a7 */ /* 0x000e24000800007f */
[----:B0-----:R-:W-:Y:S05]  /*3eab0*/  @!P0 BRA `(.L_x_6856) ;  /* 0xfffffffc00f08947 */ /* 0x001fea000383ffff */
[----:B------:R-:W-:Y:S05]  /*3eac0*/  BRA `(.L_x_7233) ;  /* 0xfffffc5400107947 */ /* 0x000fea000383ffff */
.L_x_6900:
        /* <DEDUP_REMOVED lines=8> */
.L_x_7235:
[----:B------:R-:W-:Y:S05]  /*3eb50*/  BSYNC B1 ;  /* 0x0000000000017941 */ /* 0x000fea0003800000 */
.L_x_7234:
        /* <DEDUP_REMOVED lines=8> */
.L_x_7236:
[----:B------:R-:W-:Y:S02]  /*3ebe0*/  IMAD.MOV.U32 R13, RZ, RZ, R9 ;  /* 0x000000ffff0d7224 */ /* 0x000fe400078e0009 */
[----:B------:R-:W-:-:S07]  /*3ebf0*/  IMAD.MOV.U32 R4, RZ, RZ, R14 ;  /* 0x000000ffff047224 */ /* 0x000fce00078e000e */
[----:B------:R-:W-:Y:S05]  /*3ec00*/  WARPSYNC.COLLECTIVE R15, `(.L_x_7237) ;  /* 0x000000000f087348 */ /* 0x000fea0003c00000 */
[----:B------:R0:W1:Y:S02]  /*3ec10*/  SHFL.IDX P6, R14, R13, R12, R11 ;  /* 0x0000000c0d0e7389 */ /* 0x00006400000c000b */
[----:B01----:R-:W-:Y:S01]  /*3ec20*/  ENDCOLLECTIVE ;  /* 0x000000000000791b */ /* 0x003fe20003800000 */
.L_x_7237:
[----:B------:R-:W-:Y:S02]  /*3ec30*/  IMAD.MOV.U32 R13, RZ, RZ, R8 ;  /* 0x000000ffff0d7224 */ /* 0x000fe400078e0008 */
[----:B------:R-:W-:-:S07]  /*3ec40*/  IMAD.MOV.U32 R5, RZ, RZ, R14 ;  /* 0x000000ffff057224 */ /* 0x000fce00078e000e */
[----:B------:R-:W-:Y:S05]  /*3ec50*/  WARPSYNC.COLLECTIVE R15, `(.L_x_7238) ;  /* 0x000000000f087348 */ /* 0x000fea0003c00000 */
[----:B------:R0:W1:Y:S02]  /*3ec60*/  SHFL.IDX P6, R14, R13, R12, R11 ;  /* 0x0000000c0d0e7389 */ /* 0x00006400000c000b */
[----:B01----:R-:W-:Y:S01]  /*3ec70*/  ENDCOLLECTIVE ;  /* 0x000000000000791b */ /* 0x003fe20003800000 */
.L_x_7238:
[----:B------:R-:W-:Y:S05]  /*3ec80*/  BRA `(.L_x_7239) ;  /* 0xfffffcf4005c7947 */ /* 0x000fea000383ffff */
.L_x_6903:
        /* <DEDUP_REMOVED lines=8> */
.L_x_7241:
[----:B------:R-:W-:Y:S05]  /*3ed10*/  BSYNC B1 ;  /* 0x0000000000017941 */ /* 0x000fea0003800000 */
.L_x_7240:
        /* <DEDUP_REMOVED lines=8> */
.L_x_7242:
[----:B------:R-:W-:Y:S02]  /*3eda0*/  IMAD.MOV.U32 R13, RZ, RZ, R9 ;  /* 0x000000ffff0d7224 */ /* 0x000fe400078e0009 */
[----:B------:R-:W-:-:S07]  /*3edb0*/  IMAD.MOV.U32 R4, RZ, RZ, R14 ;  /* 0x000000ffff047224 */ /* 0x000fce00078e000e */
[----:B------:R-:W-:Y:S05]  /*3edc0*/  WARPSYNC.COLLECTIVE R15, `(.L_x_7243) ;  /* 0x000000000f087348 */ /* 0x000fea0003c00000 */
[----:B------:R0:W1:Y:S02]  /*3edd0*/  SHFL.IDX P6, R14, R13, R12, R11 ;  /* 0x0000000c0d0e7389 */ /* 0x00006400000c000b */
[----:B01----:R-:W-:Y:S01]  /*3ede0*/  ENDCOLLECTIVE ;  /* 0x000000000000791b */ /* 0x003fe20003800000 */
.L_x_7243:
[----:B------:R-:W-:Y:S02]  /*3edf0*/  IMAD.MOV.U32 R13, RZ, RZ, R8 ;  /* 0x000000ffff0d7224 */ /* 0x000fe400078e0008 */
[----:B------:R-:W-:-:S07]  /*3ee00*/  IMAD.MOV.U32 R5, RZ, RZ, R14 ;  /* 0x000000ffff057224 */ /* 0x000fce00078e000e */
[----:B------:R-:W-:Y:S05]  /*3ee10*/  WARPSYNC.COLLECTIVE R15, `(.L_x_7244) ;  /* 0x000000000f087348 */ /* 0x000fea0003c00000 */
[----:B------:R0:W1:Y:S02]  /*3ee20*/  SHFL.IDX P6, R14, R13, R12, R11 ;  /* 0x0000000c0d0e7389 */ /* 0x00006400000c000b */
[----:B01----:R-:W-:Y:S01]  /*3ee30*/  ENDCOLLECTIVE ;  /* 0x000000000000791b */ /* 0x003fe20003800000 */
.L_x_7244:
[----:B------:R-:W-:Y:S05]  /*3ee40*/  BRA `(.L_x_7245) ;  /* 0xfffffcf400c07947 */ /* 0x000fea000383ffff */
.L_x_6907:
[----:B-1----:R1:W0:Y:S02]  /*3ee50*/  SYNCS.PHASECHK.TRANS64.TRYWAIT P0, [R2+URZ+0x38800], R7 ;  /* 0x03880007020075a7 */ /* 0x002224000800017f */
[----:B0-----:R-:W-:Y:S05]  /*3ee60*/  @!P0 NANOSLEEP.SYNCS 0x989680 ;  /* 0x009896800000895d */ /* 0x001fea0003900000 */
[----:B------:R-:W0:Y:S02]  /*3ee70*/  @!P0 SYNCS.PHASECHK.TRANS64 P0, [R2+URZ+0x38800], R7 ;  /* 0x03880007020085a7 */ /* 0x000e24000800007f */
[----:B0-----:R-:W-:Y:S05]  /*3ee80*/  @!P0 BRA `(.L_x_6907) ;  /* 0xfffffffc00f08947 */ /* 0x001fea000383ffff */
[----:B------:R-:W-:Y:S05]  /*3ee90*/  BRA `(.L_x_7246) ;  /* 0xfffffcf800487947 */ /* 0x000fea000383ffff */
.L_x_6915:
[----:B------:R-:W0:Y:S01]  /*3eea0*/  LDC R71, c[0x0][0x3f4] ;  /* 0x0000fd00ff477b82 */ /* 0x000e220000000800 */
        /* <DEDUP_REMOVED lines=8> */
.L_x_7248:
[----:B------:R-:W-:Y:S05]  /*3ef30*/  BSYNC B1 ;  /* 0x0000000000017941 */ /* 0x000fea0003800000 */
.L_x_7247:
[----:B------:R-:W-:Y:S01]  /*3ef40*/  IMAD.MOV.U32 R13, RZ, RZ, R26 ;  /* 0x000000ffff0d7224 */ /* 0x000fe200078e001a */
[----:B------:R-:W-:Y:S01]  /*3ef50*/  ISETP.GE.AND P0, PT, R22, R71, PT ;  /* 0x000000471600720c */ /* 0x000fe20003f06270 */
[----:B------:R-:W-:Y:S02]  /*3ef60*/  IMAD.MOV.U32 R12, RZ, RZ, RZ ;  /* 0x000000ffff0c7224 */ /* 0x000fe400078e00ff */
[----:B------:R-:W-:Y:S02]  /*3ef70*/  IMAD.MOV.U32 R11, RZ, RZ, 0x1c1f ;  /* 0x00001c1fff0b7424 */ /* 0x000fe400078e00ff */
[----:B------:R-:W-:Y:S02]  /*3ef80*/  IMAD.MOV.U32 R15, RZ, RZ, -0x1 ;  /* 0xffffffffff0f7424 */ /* 0x000fe400078e00ff */
[----:B------:R-:W-:Y:S02]  /*3ef90*/  IMAD.MOV.U32 R3, RZ, RZ, R14 ;  /* 0x000000ffff037224 */ /* 0x000fe400078e000e */
[----:B------:R-:W-:-:S07]  /*3efa0*/  IMAD R69, R24, R69, RZ ;  /* 0x0000004518457224 */ /* 0x000fce00078e02ff */
[----:B------:R-:W-:Y:S05]  /*3efb0*/  WARPSYNC.COLLECTIVE R15, `(.L_x_7249) ;  /* 0x000000000f087348 */ /* 0x000fea0003c00000 */
[----:B------:R0:W1:Y:S02]  /*3efc0*/  SHFL.IDX P6, R14, R13, R12, R11 ;  /* 0x0000000c0d0e7389 */ /* 0x00006400000c000b */
[----:B01----:R-:W-:Y:S01]  /*3efd0*/  ENDCOLLECTIVE ;  /* 0x000000000000791b */ /* 0x003fe20003800000 */
.L_x_7249:
[----:B------:R-:W-:Y:S01]  /*3efe0*/  ISETP.GE.OR P1, PT, R0, R69, P0 ;  /* 0x000000450000720c */ /* 0x000fe20000726670 */
[----:B------:R-:W-:-:S12]  /*3eff0*/  IMAD.MOV.U32 R13, RZ, RZ, R25 ;  /* 0x000000ffff0d7224 */ /* 0x000fd800078e0019 */
[C---:B------:R-:W-:Y:S01]  /*3f000*/  @!P1 IMAD.SHL.U32 R7, R22.reuse, 0x2, RZ ;  /* 0x0000000216079824 */ /* 0x040fe200078e00ff */
[----:B------:R-:W-:Y:S01]  /*3f010*/  @!P1 SHF.L.U64.HI R6, R22, 0x1, R23 ;  /* 0x0000000116069819 */ /* 0x000fe20000010217 */
[----:B------:R-:W-:-:S07]  /*3f020*/  IMAD.MOV.U32 R4, RZ, RZ, R14 ;  /* 0x000000ffff047224 */ /* 0x000fce00078e000e */
[----:B------:R-:W-:Y:S05]  /*3f030*/  WARPSYNC.COLLECTIVE R15, `(.L_x_7250) ;  /* 0x000000000f087348 */ /* 0x000fea0003c00000 */
[----:B------:R0:W1:Y:S02]  /*3f040*/  SHFL.IDX P6, R14, R13, R12, R11 ;  /* 0x0000000c0d0e7389 */ /* 0x00006400000c000b */
[----:B01----:R-:W-:Y:S01]  /*3f050*/  ENDCOLLECTIVE ;  /* 0x000000000000791b */ /* 0x003fe20003800000 */
.L_x_7250:
[----:B------:R-:W-:-:S05]  /*3f060*/  @!P1 IADD3 R4, P2, R4, R7, RZ ;  /* 0x0000000704049210 */ /* 0x000fca0007f5e0ff */
[----:B------:R-:W-:Y:S02]  /*3f070*/  @!P1 IMAD.X R3, R3, 0x1, R6, P2 ;  /* 0x0000000103039824 */ /* 0x000fe400010e0606 */
[----:B------:R-:W-:Y:S02]  /*3f080*/  @!P1 IMAD.MOV.U32 R8, RZ, RZ, R4 ;  /* 0x000000ffff089224 */ /* 0x000fe400078e0004 */
[----:B------:R-:W-:Y:S02]  /*3f090*/  @!P1 IMAD.MOV.U32 R9, RZ, RZ, R3 ;  /* 0x000000ffff099224 */ /* 0x000fe400078e0003 */
[----:B------:R-:W-:Y:S02]  /*3f0a0*/  IMAD.MOV.U32 R13, RZ, RZ, R33 ;  /* 0x000000ffff0d7224 */ /* 0x000fe400078e0021 */
[----:B------:R-:W-:-:S07]  /*3f0b0*/  IMAD.MOV.U32 R5, RZ, RZ, R14 ;  /* 0x000000ffff057224 */ /* 0x000fce00078e000e */
[----:B------:R-:W-:Y:S05]  /*3f0c0*/  WARPSYNC.COLLECTIVE R15, `(.L_x_7251) ;  /* 0x000000000f087348 */ /* 0x000fea0003c00000 */
[----:B------:R0:W1:Y:S02]  /*3f0d0*/  SHFL.IDX P6, R14, R13, R12, R11 ;  /* 0x0000000c0d0e7389 */ /* 0x00006400000c000b */
[----:B01----:R-:W-:Y:S01]  /*3f0e0*/  ENDCOLLECTIVE ;  /* 0x000000000000791b */ /* 0x003fe20003800000 */
.L_x_7251:
[----:B------:R-:W2:Y:S01]  /*3f0f0*/  @!P1 LD.E.128 R8, desc[UR44][R8.64] ;  /* 0x0000002c08089980 */ /* 0x000ea2000c101d00 */
[----:B------:R-:W-:-:S05]  /*3f100*/  @!P1 IADD3 R14, P2, R14, R7, RZ ;  /* 0x000000070e0e9210 */ /* 0x000fca0007f5e0ff */
[----:B------:R-:W-:Y:S02]  /*3f110*/  @!P1 IMAD.X R5, R5, 0x1, R6, P2 ;  /* 0x0000000105059824 */ /* 0x000fe400010e0606 */
[----:B------:R-:W-:-:S06]  /*3f120*/  @!P1 IMAD.MOV.U32 R4, RZ, RZ, R14 ;  /* 0x000000ffff049224 */ /* 0x000fcc00078e000e */
[----:B------:R-:W5:Y:S01]  /*3f130*/  @!P1 LD.E.128 R4, desc[UR44][R4.64] ;  /* 0x0000002c04049980 */ /* 0x000f62000c101d00 */
[----:B------:R-:W-:Y:S02]  /*3f140*/  CS2R R64, SRZ ;  /* 0x0000000000407805 */ /* 0x000fe4000001ff00 */
[----:B------:R-:W-:Y:S01]  /*3f150*/  CS2R R66, SRZ ;  /* 0x0000000000427805 */ /* 0x000fe2000001ff00 */
[----:B------:R-:W-:Y:S01]  /*3f160*/  IMAD.MOV.U32 R13, RZ, RZ, R27 ;  /* 0x000000ffff0d7224 */ /* 0x000fe200078e001b */
[----:B------:R-:W-:Y:S02]  /*3f170*/  CS2R R20, SRZ ;  /* 0x0000000000147805 */ /* 0x000fe4000001ff00 */
[----:B------:R-:W-:Y:S01]  /*3f180*/  CS2R R46, SRZ ;  /* 0x00000000002e7805 */ /* 0x000fe2000001ff00 */
[----:B--2---:R-:W-:Y:S02]  /*3f190*/  @!P1 IMAD.MOV.U32 R65, RZ, RZ, R9 ;  /* 0x000000ffff419224 */ /* 0x004fe400078e0009 */
[----:B------:R-:W-:-:S02]  /*3f1a0*/  @!P1 IMAD.MOV.U32 R67, RZ, RZ, R11 ;  /* 0x000000ffff439224 */ /* 0x000fc400078e000b */
[----:B------:R-:W-:Y:S02]  /*3f1b0*/  IMAD.MOV.U32 R12, RZ, RZ, R65 ;  /* 0x000000ffff0c7224 */ /* 0x000fe400078e0041 */
[----:B------:R-:W-:Y:S02]  /*3f1c0*/  IMAD.MOV.U32 R11, RZ, RZ, 0x1c1f ;  /* 0x00001c1fff0b7424 */ /* 0x000fe400078e00ff */
[----:B------:R-:W-:Y:S01]  /*3f1d0*/  @!P1 IMAD.MOV.U32 R64, RZ, RZ, R8 ;  /* 0x000000ffff409224 */ /* 0x000fe200078e0008 */
[----:B------:R-:W-:Y:S01]  /*3f1e0*/  PRMT R73, R73, 0x5410, R12 ;  /* 0x0000541049497816 */ /* 0x000fe2000000000c */
[----:B------:R-:W-:Y:S02]  /*3f1f0*/  IMAD.MOV.U32 R12, RZ, RZ, 0x1 ;  /* 0x00000001ff0c7424 */ /* 0x000fe400078e00ff */
[----:B------:R-:W-:Y:S02]  /*3f200*/  IMAD.MOV.U32 R3, RZ, RZ, R64 ;  /* 0x000000ffff037224 */ /* 0x000fe400078e0040 */
[----:B------:R-:W-:-:S07]  /*3f210*/  @!P1 IMAD.MOV.U32 R66, RZ, RZ, R10 ;  /* 0x000000ffff429224 */ /* 0x000fce00078e000a */
[----:B-----5:R-:W-:Y:S05]  /*3f220*/  WARPSYNC.COLLECTIVE R15, `(.L_x_7252) ;  /* 0x000000000f087348 */ /* 0x020fea0003c00000 */
[----:B------:R0:W1:Y:S02]  /*3f230*/  SHFL.IDX P6, R14, R13, R12, R11 ;  /* 0x0000000c0d0e7389 */ /* 0x00006400000c000b */
[----:B01---5:R-:W-:Y:S01]  /*3f240*/  ENDCOLLECTIVE ;  /* 0x000000000000791b */ /* 0x023fe20003800000 */
.L_x_7252:
[----:B------:R-:W-:Y:S01]  /*3f250*/  IMAD.MOV.U32 R9, RZ, RZ, R67 ;  /* 0x000000ffff097224 */ /* 0x000fe200078e0043 */
[----:B------:R-:W-:Y:S01]  /*3f260*/  PRMT R76, R3, 0x7610, R76 ;  /* 0x00007610034c7816 */ /* 0x000fe2000000004c */
[----:B------:R-:W-:Y:S02]  /*3f270*/  IMAD.MOV.U32 R8, RZ, RZ, R66 ;  /* 0x000000ffff087224 */ /* 0x000fe400078e0042 */
[----:B------:R-:W-:-:S03]  /*3f280*/  @!P1 IMAD.MOV.U32 R20, RZ, RZ, R4 ;  /* 0x000000ffff149224 */ /* 0x000fc600078e0004 */
[----:B------:R-:W-:Y:S01]  /*3f290*/  PRMT R62, R8, 0x5410, R9 ;  /* 0x00005410083e7816 */ /* 0x000fe20000000009 */
[----:B------:R-:W-:Y:S01]  /*3f2a0*/  @!P1 IMAD.MOV.U32 R21, RZ, RZ, R5 ;  /* 0x000000ffff159224 */ /* 0x000fe200078e0005 */
[----:B------:R-:W-:Y:S01]  /*3f2b0*/  CS2R R8, SRZ ;  /* 0x0000000000087805 */ /* 0x000fe2000001ff00 */
[----:B------:R-:W-:Y:S02]  /*3f2c0*/  @!P1 IMAD.MOV.U32 R46, RZ, RZ, R6 ;  /* 0x000000ffff2e9224 */ /* 0x000fe400078e0006 */
[----:B------:R-:W-:Y:S02]  /*3f2d0*/  IMAD.MOV.U32 R13, RZ, RZ, R26 ;  /* 0x000000ffff0d7224 */ /* 0x000fe400078e001a */
[----:B------:R-:W-:Y:S02]  /*3f2e0*/  @!P1 IMAD.MOV.U32 R47, RZ, RZ, R7 ;  /* 0x000000ffff2f9224 */ /* 0x000fe400078e0007 */
[----:B------:R-:W-:Y:S02]  /*3f2f0*/  IMAD.MOV.U32 R4, RZ, RZ, R20 ;  /* 0x000000ffff047224 */ /* 0x000fe400078e0014 */
[----:B------:R-:W-:-:S02]  /*3f300*/  IMAD.MOV.U32 R5, RZ, RZ, R21 ;  /* 0x000000ffff057224 */ /* 0x000fc400078e0015 */
[----:B------:R-:W-:Y:S02]  /*3f310*/  IMAD.MOV.U32 R6, RZ, RZ, R46 ;  /* 0x000000ffff067224 */ /* 0x000fe400078e002e */
[----:B------:R-:W-:Y:S01]  /*3f320*/  IMAD.MOV.U32 R3, RZ, RZ, R14 ;  /* 0x000000ffff037224 */ /* 0x000fe200078e000e */
[----:B------:R-:W-:-:S07]  /*3f330*/  PRMT R73, R5, 0x7610, R73 ;  /* 0x0000761005497816 */ /* 0x000fce0000000049 */
[----:B------:R-:W-:Y:S05]  /*3f340*/  WARPSYNC.COLLECTIVE R15, `(.L_x_7253) ;  /* 0x000000000f087348 */ /* 0x000fea0003c00000 */
[----:B------:R0:W1:Y:S02]  /*3f350*/  SHFL.IDX P6, R14, R13, R12, R11 ;  /* 0x0000000c0d0e7389 */ /* 0x00006400000c000b */
[----:B01----:R-:W-:Y:S01]  /*3f360*/  ENDCOLLECTIVE ;  /* 0x000000000000791b */ /* 0x003fe20003800000 */
.L_x_7253:
[----:B------:R-:W-:-:S05]  /*3f370*/  IMAD.MOV.U32 R7, RZ, RZ, R47 ;  /* 0x000000ffff077224 */ /* 0x000fca00078e002f */
[----:B------:R-:W-:Y:S01]  /*3f380*/  PRMT R85, R6, 0x5410, R7 ;  /* 0x0000541006557816 */ /* 0x000fe20000000007 */
[----:B------:R-:W-:Y:S02]  /*3f390*/  IMAD.MOV.U32 R13, RZ, RZ, R25 ;  /* 0x000000ffff0d7224 */ /* 0x000fe400078e0019 */
[----:B------:R-:W-:-:S07]  /*3f3a0*/  IMAD.MOV.U32 R24, RZ, RZ, R14 ;  /* 0x000000ffff187224 */ /* 0x000fce00078e000e */
[----:B------:R-:W-:Y:S05]  /*3f3b0*/  WARPSYNC.COLLECTIVE R15, `(.L_x_7254) ;  /* 0x000000000f087348 */ /* 0x000fea0003c00000 */
[----:B------:R0:W1:Y:S02]  /*3f3c0*/  SHFL.IDX P6, R14, R13, R12, R11 ;  /* 0x0000000c0d0e7389 */ /* 0x00006400000c000b */
[----:B01----:R-:W-:Y:S01]  /*3f3d0*/  ENDCOLLECTIVE ;  /* 0x000000000000791b */ /* 0x003fe20003800000 */
.L_x_7254:
[----:B------:R-:W-:Y:S01]  /*3f3e0*/  IMAD.MOV.U32 R13, RZ, RZ, R33 ;  /* 0x000000ffff0d7224 */ /* 0x000fe200078e0021 */
[----:B------:R-:W-:Y:S01]  /*3f3f0*/  PRMT R33, R33, 0x5410, R4 ;  /* 0x0000541021217816 */ /* 0x000fe20000000004 */
[----:B------:R-:W-:-:S07]  /*3f400*/  IMAD.MOV.U32 R25, RZ, RZ, R14 ;  /* 0x000000ffff197224 */ /* 0x000fce00078e000e */
[----:B------:R-:W-:Y:S05]  /*3f410*/  WARPSYNC.COLLECTIVE R15, `(.L_x_7255) ;  /* 0x000000000f087348 */ /* 0x000fea0003c00000 */
[----:B------:R0:W1:Y:S02]  /*3f420*/  SHFL.IDX P6, R14, R13, R12, R11 ;  /* 0x0000000c0d0e7389 */ /* 0x00006400000c000b */
[----:B01----:R-:W-:Y:S01]  /*3f430*/  ENDCOLLECTIVE ;  /* 0x000000000000791b */ /* 0x003fe20003800000 */
.L_x_7255:
[----:B------:R-:W-:Y:S05]  /*3f440*/  BRA `(.L_x_7256) ;  /* 0xfffffd0400707947 */ /* 0x000fea000383ffff */
.L_x_6919:
[----:B0-----:R0:W1:Y:S02]  /*3f450*/  SYNCS.PHASECHK.TRANS64.TRYWAIT P1, [R2+URZ+0x38800], R13 ;  /* 0x0388000d020075a7 */ /* 0x001064000802017f */
[----:B-1----:R-:W-:Y:S05]  /*3f460*/  @!P1 NANOSLEEP.SYNCS 0x989680 ;  /* 0x009896800000995d */ /* 0x002fea0003900000 */
[----:B------:R-:W1:Y:S02]  /*3f470*/  @!P1 SYNCS.PHASECHK.TRANS64 P1, [R2+URZ+0x38800], R13 ;  /* 0x0388000d020095a7 */ /* 0x000e64000802007f */
[----:B-1----:R-:W-:Y:S05]  /*3f480*/  @!P1 BRA `(.L_x_6919) ;  /* 0xfffffffc00f09947 */ /* 0x002fea000383ffff */
[----:B------:R-:W-:Y:S05]  /*3f490*/  BRA `(.L_x_7257) ;  /* 0xfffffd0400cc7947 */ /* 0x000fea000383ffff */
.L_x_6934:
[----:B0-----:R0:W1:Y:S02]  /*3f4a0*/  SYNCS.PHASECHK.TRANS64.TRYWAIT P0, [R4+URZ], R5 ;  /* 0x00000005040075a7 */ /* 0x001064000800017f */
[----:B-1----:R-:W-:Y:S05]  /*3f4b0*/  @!P0 NANOSLEEP.SYNCS 0x989680 ;  /* 0x009896800000895d */ /* 0x002fea0003900000 */
[----:B------:R-:W1:Y:S02]  /*3f4c0*/  @!P0 SYNCS.PHASECHK.TRANS64 P0, [R4+URZ], R5 ;  /* 0x00000005040085a7 */ /* 0x000e64000800007f */
[----:B-1----:R-:W-:Y:S05]  /*3f4d0*/  @!P0 BRA `(.L_x_6934) ;  /* 0xfffffffc00f08947 */ /* 0x002fea000383ffff */
[----:B------:R-:W-:Y:S05]  /*3f4e0*/  BRA `(.L_x_6933) ;  /* 0xfffffd1c00407947 */ /* 0x000fea000383ffff */
.L_x_6941:
[----:B-1----:R1:W2:Y:S02]  /*3f4f0*/  SYNCS.PHASECHK.TRANS64.TRYWAIT P0, [R4+URZ], R5 ;  /* 0x00000005040075a7 */ /* 0x0022a4000800017f */
[----:B--2---:R-:W-:Y:S05]  /*3f500*/  @!P0 NANOSLEEP.SYNCS 0x989680 ;  /* 0x009896800000895d */ /* 0x004fea0003900000 */
[----:B------:R-:W2:Y:S02]  /*3f510*/  @!P0 SYNCS.PHASECHK.TRANS64 P0, [R4+URZ], R5 ;  /* 0x00000005040085a7 */ /* 0x000ea4000800007f */
[----:B--2---:R-:W-:Y:S05]  /*3f520*/  @!P0 BRA `(.L_x_6941) ;  /* 0xfffffffc00f08947 */ /* 0x004fea000383ffff */
[----:B------:R-:W-:Y:S05]  /*3f530*/  BRA `(.L_x_6940) ;  /* 0xfffffd20007c7947 */ /* 0x000fea000383ffff */
.L_x_6968:
[----:B0-----:R0:W1:Y:S02]  /*3f540*/  SYNCS.PHASECHK.TRANS64.TRYWAIT P1, [R6+URZ], R7 ;  /* 0x00000007060075a7 */ /* 0x001064000802017f */
[----:B-1----:R-:W-:Y:S05]  /*3f550*/  @!P1 NANOSLEEP.SYNCS 0x989680 ;  /* 0x009896800000995d */ /* 0x002fea0003900000 */
[----:B------:R-:W1:Y:S02]  /*3f560*/  @!P1 SYNCS.PHASECHK.TRANS64 P1, [R6+URZ], R7 ;  /* 0x00000007060095a7 */ /* 0x000e64000802007f */
[----:B-1----:R-:W-:Y:S05]  /*3f570*/  @!P1 BRA `(.L_x_6968) ;  /* 0xfffffffc00f09947 */ /* 0x002fea000383ffff */
[----:B------:R-:W-:Y:S05]  /*3f580*/  BRA `(.L_x_6967) ;  /* 0xfffffdc800107947 */ /* 0x000fea000383ffff */
.L_x_6975:
[----:B-1----:R1:W2:Y:S02]  /*3f590*/  SYNCS.PHASECHK.TRANS64.TRYWAIT P1, [R6+URZ], R7 ;  /* 0x00000007060075a7 */ /* 0x0022a4000802017f */
[----:B--2---:R-:W-:Y:S05]  /*3f5a0*/  @!P1 NANOSLEEP.SYNCS 0x989680 ;  /* 0x009896800000995d */ /* 0x004fea0003900000 */
[----:B------:R-:W2:Y:S02]  /*3f5b0*/  @!P1 SYNCS.PHASECHK.TRANS64 P1, [R6+URZ], R7 ;  /* 0x00000007060095a7 */ /* 0x000ea4000802007f */
[----:B--2---:R-:W-:Y:S05]  /*3f5c0*/  @!P1 BRA `(.L_x_6975) ;  /* 0xfffffffc00f09947 */ /* 0x004fea000383ffff */
[----:B------:R-:W-:Y:S05]  /*3f5d0*/  BRA `(.L_x_6974) ;  /* 0xfffffdcc004c7947 */ /* 0x000fea000383ffff */
.L_x_6988:
[----:B0-----:R0:W1:Y:S02]  /*3f5e0*/  SYNCS.PHASECHK.TRANS64.TRYWAIT P0, [R4+URZ], R5 ;  /* 0x00000005040075a7 */ /* 0x001064000800017f */
[----:B-1----:R-:W-:Y:S05]  /*3f5f0*/  @!P0 NANOSLEEP.SYNCS 0x989680 ;  /* 0x009896800000895d */ /* 0x002fea0003900000 */
[----:B------:R-:W1:Y:S02]  /*3f600*/  @!P0 SYNCS.PHASECHK.TRANS64 P0, [R4+URZ], R5 ;  /* 0x00000005040085a7 */ /* 0x000e64000800007f */
[----:B-1----:R-:W-:Y:S05]  /*3f610*/  @!P0 BRA `(.L_x_6988) ;  /* 0xfffffffc00f08947 */ /* 0x002fea000383ffff */
[----:B------:R-:W-:Y:S05]  /*3f620*/  BRA `(.L_x_6987) ;  /* 0xfffffe6000947947 */ /* 0x000fea000383ffff */
.L_x_6995:
[----:B-1----:R1:W2:Y:S02]  /*3f630*/  SYNCS.PHASECHK.TRANS64.TRYWAIT P0, [R4+URZ], R5 ;  /* 0x00000005040075a7 */ /* 0x0022a4000800017f */
[----:B--2---:R-:W-:Y:S05]  /*3f640*/  @!P0 NANOSLEEP.SYNCS 0x989680 ;  /* 0x009896800000895d */ /* 0x004fea0003900000 */
[----:B------:R-:W2:Y:S02]  /*3f650*/  @!P0 SYNCS.PHASECHK.TRANS64 P0, [R4+URZ], R5 ;  /* 0x00000005040085a7 */ /* 0x000ea4000800007f */
[----:B--2---:R-:W-:Y:S05]  /*3f660*/  @!P0 BRA `(.L_x_6995) ;  /* 0xfffffffc00f08947 */ /* 0x004fea000383ffff */
[----:B------:R-:W-:Y:S05]  /*3f670*/  BRA `(.L_x_6994) ;  /* 0xfffffe6400d07947 */ /* 0x000fea000383ffff */
.L_x_7047:
        /* <DEDUP_REMOVED lines=11> */
.L_x_7259:
[----:B------:R-:W-:Y:S05]  /*3f730*/  BSYNC B1 ;  /* 0x0000000000017941 */ /* 0x000fea0003800000 */
.L_x_7258:
[----:B------:R-:W-:Y:S05]  /*3f740*/  BRA `(.L_x_7260) ;  /* 0xffffff6400747947 */ /* 0x000fea000383ffff */
.L_x_7049:
[----:B------:R-:W-:Y:S01]  /*3f750*/  BSSY B1, `(.L_x_7261) ;  /* 0x0000006000017945 */ /* 0x000fe20003800000 */
[----:B------:R-:W-:-:S07]  /*3f760*/  IMAD.MOV.U32 R15, RZ, RZ, -0x1 ;  /* 0xffffffffff0f7424 */ /* 0x000fce00078e00ff */
[----:B01----:R-:W-:Y:S05]  /*3f770*/  WARPSYNC.COLLECTIVE R15, `(.L_x_7262) ;  /* 0x000000000f0c7348 */ /* 0x003fea0003c00000 */
[----:B------:R-:W-:Y:S02]  /*3f780*/  ELECT P6, UR62, PT ;  /* 0x00000000003e782f */ /* 0x000fe400038c0000 */
[----:B------:R-:W-:Y:S01]  /*3f790*/  MOV R14, UR62 ;  /* 0x0000003e000e7c02 */ /* 0x000fe20008000f00 */
[----:B01----:R-:W-:Y:S10]  /*3f7a0*/  ENDCOLLECTIVE ;  /* 0x000000000000791b */ /* 0x003ff40003800000 */
.L_x_7262:
[----:B------:R-:W-:Y:S05]  /*3f7b0*/  BSYNC B1 ;  /* 0x0000000000017941 */ /* 0x000fea0003800000 */
.L_x_7261:
[----:B------:R-:W-:Y:S05]  /*3f7c0*/  BRA `(.L_x_7048) ;  /* 0xffffff64006c7947 */ /* 0x000fea000383ffff */
.L_x_7051:
[----:B-1----:R-:W2:Y:S02]  /*3f7d0*/  LDL R5, [R1+0x430] ;  /* 0x0004300001057983 */ /* 0x002ea40000100800 */
[----:B--2---:R1:W2:Y:S02]  /*3f7e0*/  SYNCS.PHASECHK.TRANS64.TRYWAIT P0, [R5+URZ+0x38820], R4 ;  /* 0x03882004050075a7 */ /* 0x0042a4000800017f */
[----:B--2---:R-:W-:Y:S05]  /*3f7f0*/  @!P0 NANOSLEEP.SYNCS 0x989680 ;  /* 0x009896800000895d */ /* 0x004fea0003900000 */
[----:B------:R-:W2:Y:S02]  /*3f800*/  @!P0 SYNCS.PHASECHK.TRANS64 P0, [R5+URZ+0x38820], R4 ;  /* 0x03882004050085a7 */ /* 0x000ea4000800007f */
[----:B--2---:R-:W-:Y:S05]  /*3f810*/  @!P0 BRA `(.L_x_7051) ;  /* 0xfffffffc00ec8947 */ /* 0x004fea000383ffff */
[----:B------:R-:W-:Y:S05]  /*3f820*/  BRA `(.L_x_7263) ;  /* 0xffffff64007c7947 */ /* 0x000fea000383ffff */
.L_x_7055:
[----:B-1----:R1:W2:Y:S02]  /*3f830*/  SYNCS.PHASECHK.TRANS64.TRYWAIT P0, [R5+URZ+0x388a0], R9 ;  /* 0x0388a009050075a7 */ /* 0x0022a4000800017f */
[----:B--2---:R-:W-:Y:S05]  /*3f840*/  @!P0 NANOSLEEP.SYNCS 0x989680 ;  /* 0x009896800000895d */ /* 0x004fea0003900000 */
[----:B------:R-:W2:Y:S02]  /*3f850*/  @!P0 SYNCS.PHASECHK.TRANS64 P0, [R5+URZ+0x388a0], R9 ;  /* 0x0388a009050085a7 */ /* 0x000ea4000800007f */
[----:B--2---:R-:W-:Y:S05]  /*3f860*/  @!P0 BRA `(.L_x_7055) ;  /* 0xfffffffc00f08947 */ /* 0x004fea000383ffff */
[----:B------:R-:W-:Y:S05]  /*3f870*/  BRA `(.L_x_7264) ;  /* 0xffffff6400a47947 */ /* 0x000fea000383ffff */
.L_x_7060:
[----:B--2---:R2:W3:Y:S02]  /*3f880*/  SYNCS.PHASECHK.TRANS64.TRYWAIT P0, [R5+URZ+0x388c0], R9 ;  /* 0x0388c009050075a7 */ /* 0x0044e4000800017f */
[----:B---3--:R-:W-:Y:S05]  /*3f890*/  @!P0 NANOSLEEP.SYNCS 0x989680 ;  /* 0x009896800000895d */ /* 0x008fea0003900000 */
[----:B------:R-:W3:Y:S02]  /*3f8a0*/  @!P0 SYNCS.PHASECHK.TRANS64 P0, [R5+URZ+0x388c0], R9 ;  /* 0x0388c009050085a7 */ /* 0x000ee4000800007f */
[----:B---3--:R-:W-:Y:S05]  /*3f8b0*/  @!P0 BRA `(.L_x_7060) ;  /* 0xfffffffc00f08947 */ /* 0x008fea000383ffff */
[----:B------:R-:W-:Y:S05]  /*3f8c0*/  BRA `(.L_x_7265) ;  /* 0xffffff6800287947 */ /* 0x000fea000383ffff */
.L_x_7074:
[----:B-1----:R1:W2:Y:S02]  /*3f8d0*/  SYNCS.PHASECHK.TRANS64.TRYWAIT P1, [R5+URZ+0x388a0], R6 ;  /* 0x0388a006050075a7 */ /* 0x0022a4000802017f */
[----:B--2---:R-:W-:Y:S05]  /*3f8e0*/  @!P1 NANOSLEEP.SYNCS 0x989680 ;  /* 0x009896800000995d */ /* 0x004fea0003900000 */
[----:B------:R-:W2:Y:S02]  /*3f8f0*/  @!P1 SYNCS.PHASECHK.TRANS64 P1, [R5+URZ+0x388a0], R6 ;  /* 0x0388a006050095a7 */ /* 0x000ea4000802007f */
[----:B--2---:R-:W-:Y:S05]  /*3f900*/  @!P1 BRA `(.L_x_7074) ;  /* 0xfffffffc00f09947 */ /* 0x004fea000383ffff */
[----:B------:R-:W-:Y:S05]  /*3f910*/  BRA `(.L_x_7266) ;  /* 0xffffff7000b07947 */ /* 0x000fea000383ffff */
.L_x_7079:
[----:B--2---:R2:W3:Y:S02]  /*3f920*/  SYNCS.PHASECHK.TRANS64.TRYWAIT P1, [R5+URZ+0x388c0], R6 ;  /* 0x0388c006050075a7 */ /* 0x0044e4000802017f */
[----:B---3--:R-:W-:Y:S05]  /*3f930*/  @!P1 NANOSLEEP.SYNCS 0x989680 ;  /* 0x009896800000995d */ /* 0x008fea0003900000 */
[----:B------:R-:W3:Y:S02]  /*3f940*/  @!P1 SYNCS.PHASECHK.TRANS64 P1, [R5+URZ+0x388c0], R6 ;  /* 0x0388c006050095a7 */ /* 0x000ee4000802007f */
[----:B---3--:R-:W-:Y:S05]  /*3f950*/  @!P1 BRA `(.L_x_7079) ;  /* 0xfffffffc00f09947 */ /* 0x008fea000383ffff */
[----:B------:R-:W-:Y:S05]  /*3f960*/  BRA `(.L_x_7267) ;  /* 0xffffff7400307947 */ /* 0x000fea000383ffff */
.L_x_7107:
[----:B------:R-:W2:Y:S01]  /*3f970*/  S2R R4, SR_TID.X ;  /* 0x0000000000047919 */ /* 0x000ea20000002100 */
[----:B------:R-:W-:Y:S01]  /*3f980*/  BSSY B0, `(.L_x_7268) ;  /* 0x000000a000007945 */ /* 0x000fe20003800000 */
[----:B------:R-:W-:Y:S02]  /*3f990*/  IMAD.MOV.U32 R12, RZ, RZ, RZ ;  /* 0x000000ffff0c7224 */ /* 0x000fe400078e00ff */
[----:B0-----:R-:W-:Y:S02]  /*3f9a0*/  IMAD.MOV.U32 R11, RZ, RZ, 0x1f ;  /* 0x0000001fff0b7424 */ /* 0x001fe400078e00ff */
[----:B------:R-:W-:Y:S01]  /*3f9b0*/  IMAD.MOV.U32 R15, RZ, RZ, -0x1 ;  /* 0xffffffffff0f7424 */ /* 0x000fe200078e00ff */
[----:B--2---:R-:W-:-:S04]  /*3f9c0*/  SHF.R.U32.HI R4, RZ, 0x5, R4 ;  /* 0x00000005ff047819 */ /* 0x004fc80000011604 */
[----:B------:R-:W-:-:S05]  /*3f9d0*/  LOP3.LUT R4, R4, 0x3, RZ, 0xc0, !PT ;  /* 0x0000000304047812 */ /* 0x000fca00078ec0ff */
[----:B------:R-:W-:-:S07]  /*3f9e0*/  IMAD.MOV.U32 R13, RZ, RZ, R4 ;  /* 0x000000ffff0d7224 */ /* 0x000fce00078e0004 */
[----:B-1----:R-:W-:Y:S05]  /*3f9f0*/  WARPSYNC.COLLECTIVE R15, `(.L_x_7269) ;  /* 0x000000000f087348 */ /* 0x002fea0003c00000 */
[----:B------:R0:W2:Y:S02]  /*3fa00*/  SHFL.IDX P6, R14, R13, R12, R11 ;  /* 0x0000000c0d0e7389 */ /* 0x0000a400000c000b */
[----:B012---:R-:W-:Y:S01]  /*3fa10*/  ENDCOLLECTIVE ;  /* 0x000000000000791b */ /* 0x007fe20003800000 */
.L_x_7269:
[----:B------:R-:W-:Y:S05]  /*3fa20*/  BSYNC B0 ;  /* 0x0000000000007941 */ /* 0x000fea0003800000 */
.L_x_7268:
[----:B------:R-:W-:Y:S05]  /*3fa30*/  BRA `(.L_x_7270) ;  /* 0xffffff88000c7947 */ /* 0x000fea000383ffff */
.L_x_7109:
[----:B------:R-:W-:Y:S01]  /*3fa40*/  BSSY B0, `(.L_x_7271) ;  /* 0x0000006000007945 */ /* 0x000fe20003800000 */
[----:B------:R-:W-:-:S07]  /*3fa50*/  IMAD.MOV.U32 R15, RZ, RZ, -0x1 ;  /* 0xffffffffff0f7424 */ /* 0x000fce00078e00ff */
[----:B01-3--:R-:W-:Y:S05]  /*3fa60*/  WARPSYNC.COLLECTIVE R15, `(.L_x_7272) ;  /* 0x000000000f0c7348 */ /* 0x00bfea0003c00000 */
[----:B------:R-:W-:Y:S02]  /*3fa70*/  ELECT P6, UR62, PT ;  /* 0x00000000003e782f */ /* 0x000fe400038c0000 */
[----:B------:R-:W-:Y:S01]  /*3fa80*/  MOV R14, UR62 ;  /* 0x0000003e000e7c02 */ /* 0x000fe20008000f00 */
[----:B01-3--:R-:W-:Y:S10]  /*3fa90*/  ENDCOLLECTIVE ;  /* 0x000000000000791b */ /* 0x00bff40003800000 */
.L_x_7272:
[----:B------:R-:W-:Y:S05]  /*3faa0*/  BSYNC B0 ;  /* 0x0000000000007941 */ /* 0x000fea0003800000 */
.L_x_7271:
[----:B------:R-:W-:Y:S05]  /*3fab0*/  BRA `(.L_x_7273) ;  /* 0xffffff8800187947 */ /* 0x000fea000383ffff */
.L_x_7111:
[----:B-1----:R1:W2:Y:S02]  /*3fac0*/  SYNCS.PHASECHK.TRANS64.TRYWAIT P0, [R0+URZ+0x38840], R2 ;  /* 0x03884002000075a7 */ /* 0x0022a4000800017f */
[----:B--2---:R-:W-:Y:S05]  /*3fad0*/  @!P0 NANOSLEEP.SYNCS 0x989680 ;  /* 0x009896800000895d */ /* 0x004fea0003900000 */
[----:B------:R-:W2:Y:S02]  /*3fae0*/  @!P0 SYNCS.PHASECHK.TRANS64 P0, [R0+URZ+0x38840], R2 ;  /* 0x03884002000085a7 */ /* 0x000ea4000800007f */
[----:B--2---:R-:W-:Y:S05]  /*3faf0*/  @!P0 BRA `(.L_x_7111) ;  /* 0xfffffffc00f08947 */ /* 0x004fea000383ffff */
[----:B------:R-:W-:Y:S05]  /*3fb00*/  BRA `(.L_x_7274) ;  /* 0xffffff8800807947 */ /* 0x000fea000383ffff */
.L_x_7115:
        /* <DEDUP_REMOVED lines=10> */
.L_x_7275:
[----:B------:R0:W-:Y:S01]  /*3fbb0*/  STL [R1+0x45c], R8 ;  /* 0x00045c0801007387 */ /* 0x0001e20000100800 */
[----:B------:R-:W-:Y:S02]  /*3fbc0*/  IMAD.MOV.U32 R13, RZ, RZ, R3 ;  /* 0x000000ffff0d7224 */ /* 0x000fe400078e0003 */
[----:B------:R-:W-:-:S07]  /*3fbd0*/  IMAD.MOV.U32 R4, RZ, RZ, R14 ;  /* 0x000000ffff047224 */ /* 0x000fce00078e000e */
[----:B0-----:R-:W-:Y:S05]  /*3fbe0*/  WARPSYNC.COLLECTIVE R15, `(.L_x_7276) ;  /* 0x000000000f087348 */ /* 0x001fea0003c00000 */
[----:B------:R1:W2:Y:S02]  /*3fbf0*/  SHFL.IDX P6, R14, R13, R12, R11 ;  /* 0x0000000c0d0e7389 */ /* 0x0002a400000c000b */
[----:B012---:R-:W-:Y:S01]  /*3fc00*/  ENDCOLLECTIVE ;  /* 0x000000000000791b */ /* 0x007fe20003800000 */
.L_x_7276:
[----:B------:R-:W-:Y:S02]  /*3fc10*/  IMAD.MOV.U32 R13, RZ, RZ, R2 ;  /* 0x000000ffff0d7224 */ /* 0x000fe400078e0002 */
[----:B------:R-:W-:Y:S02]  /*3fc20*/  IMAD.MOV.U32 R12, RZ, RZ, 0x1 ;  /* 0x00000001ff0c7424 */ /* 0x000fe400078e00ff */
[----:B------:R-:W-:-:S07]  /*3fc30*/  IMAD.MOV.U32 R5, RZ, RZ, R14 ;  /* 0x000000ffff057224 */ /* 0x000fce00078e000e */
[----:B------:R-:W-:Y:S05]  /*3fc40*/  WARPSYNC.COLLECTIVE R15, `(.L_x_7277) ;  /* 0x000000000f087348 */ /* 0x000fea0003c00000 */
[----:B------:R0:W1:Y:S02]  /*3fc50*/  SHFL.IDX P6, R14, R13, R12, R11 ;  /* 0x0000000c0d0e7389 */ /* 0x00006400000c000b */
[----:B01----:R-:W-:Y:S01]  /*3fc60*/  ENDCOLLECTIVE ;  /* 0x000000000000791b */ /* 0x003fe20003800000 */
.L_x_7277:
[----:B------:R-:W-:Y:S02]  /*3fc70*/  IMAD.MOV.U32 R13, RZ, RZ, R3 ;  /* 0x000000ffff0d7224 */ /* 0x000fe400078e0003 */
[----:B------:R-:W-:-:S07]  /*3fc80*/  IMAD.MOV.U32 R6, RZ, RZ, R14 ;  /* 0x000000ffff067224 */ /* 0x000fce00078e000e */
[----:B------:R-:W-:Y:S05]  /*3fc90*/  WARPSYNC.COLLECTIVE R15, `(.L_x_7278) ;  /* 0x000000000f087348 */ /* 0x000fea0003c00000 */
[----:B------:R0:W1:Y:S02]  /*3fca0*/  SHFL.IDX P6, R14, R13, R12, R11 ;  /* 0x0000000c0d0e7389 */ /* 0x00006400000c000b */
[----:B01----:R-:W-:Y:S01]  /*3fcb0*/  ENDCOLLECTIVE ;  /* 0x000000000000791b */ /* 0x003fe20003800000 */
.L_x_7278:
        /* <DEDUP_REMOVED lines=22> */
.L_x_7279:
        /* <DEDUP_REMOVED lines=10> */
.L_x_7280:
        /* <DEDUP_REMOVED lines=11> */
.L_x_7281:
        /* <DEDUP_REMOVED lines=14> */
.L_x_7282:
[----:B------:R-:W-:Y:S01]  /*40050*/  IMAD.MOV.U32 R3, RZ, RZ, R14 ;  /* 0x000000ffff037224 */ /* 0x000fe200078e000e */
[----:B------:R-:W-:Y:S06]  /*40060*/  BRA `(.L_x_7283) ;  /* 0xffffff8c00e47947 */ /* 0x000fec000383ffff */
.L_x_7119:
        /* <DEDUP_REMOVED lines=28> */
.L_x_7285:
[----:B------:R-:W-:Y:S05]  /*40230*/  BSYNC B0 ;  /* 0x0000000000007941 */ /* 0x000fea0003800000 */
.L_x_7284:
        /* <DEDUP_REMOVED lines=12> */
.L_x_7286:
        /* <DEDUP_REMOVED lines=43> */
.L_x_7287:
        /* <DEDUP_REMOVED lines=18> */
.L_x_7288:
        /* <DEDUP_REMOVED lines=29> */
.L_x_7289:
        /* <DEDUP_REMOVED lines=13> */
.L_x_7290:
        /* <DEDUP_REMOVED lines=34> */
.L_x_7291:
[----:B------:R-:W-:Y:S02]  /*40b90*/  IMAD.MOV.U32 R13, RZ, RZ, R0 ;  /* 0x000000ffff0d7224 */ /* 0x000fe400078e0000 */
[----:B------:R-:W-:-:S07]  /*40ba0*/  IMAD.MOV.U32 R4, RZ, RZ, R14 ;  /* 0x000000ffff047224 */ /* 0x000fce00078e000e */
[----:B------:R-:W-:Y:S05]  /*40bb0*/  WARPSYNC.COLLECTIVE R15, `(.L_x_7292) ;  /* 0x000000000f087348 */ /* 0x000fea0003c00000 */
[----:B------:R0:W1:Y:S02]  /*40bc0*/  SHFL.IDX P6, R14, R13, R12, R11 ;  /* 0x0000000c0d0e7389 */ /* 0x00006400000c000b */
[----:B01----:R-:W-:Y:S01]  /*40bd0*/  ENDCOLLECTIVE ;  /* 0x000000000000791b */ /* 0x003fe20003800000 */
.L_x_7292:
[----:B------:R-:W-:Y:S01]  /*40be0*/  IMAD.MOV.U32 R0, RZ, RZ, R14 ;  /* 0x000000ffff007224 */ /* 0x000fe200078e000e */
[----:B------:R-:W-:Y:S06]  /*40bf0*/  BRA `(.L_x_7293) ;  /* 0xffffff9000c07947 */ /* 0x000fec000383ffff */
.L_x_7124:
[----:B0-----:R-:W3:Y:S02]  /*40c00*/  LDL R2, [R1+0x430] ;  /* 0x0004300001027983 */ /* 0x001ee40000100800 */
[----:B---3--:R0:W3:Y:S02]  /*40c10*/  SYNCS.PHASECHK.TRANS64.TRYWAIT P0, [R2+URZ+0x38820], R0 ;  /* 0x03882000020075a7 */ /* 0x0080e4000800017f */
[----:B---3--:R-:W-:Y:S05]  /*40c20*/  @!P0 NANOSLEEP.SYNCS 0x989680 ;  /* 0x009896800000895d */ /* 0x008fea0003900000 */
[----:B------:R-:W3:Y:S02]  /*40c30*/  @!P0 SYNCS.PHASECHK.TRANS64 P0, [R2+URZ+0x38820], R0 ;  /* 0x03882000020085a7 */ /* 0x000ee4000800007f */
[----:B---3--:R-:W-:Y:S05]  /*40c40*/  @!P0 BRA `(.L_x_7124) ;  /* 0xfffffffc00ec8947 */ /* 0x008fea000383ffff */
[----:B------:R-:W-:Y:S05]  /*40c50*/  BRA `(.L_x_7294) ;  /* 0xffffff9400807947 */ /* 0x000fea000383ffff */
.L_x_7128:
[----:B0-----:R0:W1:Y:S02]  /*40c60*/  SYNCS.PHASECHK.TRANS64.TRYWAIT P0, [R0+URZ+0x38860], R2 ;  /* 0x03886002000075a7 */ /* 0x001064000800017f */
[----:B-1----:R-:W-:Y:S05]  /*40c70*/  @!P0 NANOSLEEP.SYNCS 0x989680 ;  /* 0x009896800000895d */ /* 0x002fea0003900000 */
[----:B------:R-:W1:Y:S02]  /*40c80*/  @!P0 SYNCS.PHASECHK.TRANS64 P0, [R0+URZ+0x38860], R2 ;  /* 0x03886002000085a7 */ /* 0x000e64000800007f */
[----:B-1----:R-:W-:Y:S05]  /*40c90*/  @!P0 BRA `(.L_x_7128) ;  /* 0xfffffffc00f08947 */ /* 0x002fea000383ffff */
[----:B------:R-:W-:Y:S05]  /*40ca0*/  BRA `(.L_x_7295) ;  /* 0xffffff9400b07947 */ /* 0x000fea000383ffff */
.L_x_7147:
[----:B0-----:R0:W1:Y:S02]  /*40cb0*/  SYNCS.PHASECHK.TRANS64.TRYWAIT P0, [R2+URZ+0x38840], R5 ;  /* 0x03884005020075a7 */ /* 0x001064000800017f */
[----:B-1----:R-:W-:Y:S05]  /*40cc0*/  @!P0 NANOSLEEP.SYNCS 0x989680 ;  /* 0x009896800000895d */ /* 0x002fea0003900000 */
[----:B------:R-:W1:Y:S02]  /*40cd0*/  @!P0 SYNCS.PHASECHK.TRANS64 P0, [R2+URZ+0x38840], R5 ;  /* 0x03884005020085a7 */ /* 0x000e64000800007f */
[----:B-1----:R-:W-:Y:S05]  /*40ce0*/  @!P0 BRA `(.L_x_7147) ;  /* 0xfffffffc00f08947 */ /* 0x002fea000383ffff */
[----:B------:R-:W-:Y:S05]  /*40cf0*/  BRA `(.L_x_7296) ;  /* 0xffffffa000bc7947 */ /* 0x000fea000383ffff */
.L_x_7152:
[----:B-1----:R1:W3:Y:S02]  /*40d00*/  SYNCS.PHASECHK.TRANS64.TRYWAIT P0, [R2+URZ+0x38860], R5 ;  /* 0x03886005020075a7 */ /* 0x0022e4000800017f */
[----:B---3--:R-:W-:Y:S05]  /*40d10*/  @!P0 NANOSLEEP.SYNCS 0x989680 ;  /* 0x009896800000895d */ /* 0x008fea0003900000 */
[----:B------:R-:W3:Y:S02]  /*40d20*/  @!P0 SYNCS.PHASECHK.TRANS64 P0, [R2+URZ+0x38860], R5 ;  /* 0x03886005020085a7 */ /* 0x000ee4000800007f */
[----:B---3--:R-:W-:Y:S05]  /*40d30*/  @!P0 BRA `(.L_x_7152) ;  /* 0xfffffffc00f08947 */ /* 0x008fea000383ffff */
[----:B------:R-:W-:Y:S05]  /*40d40*/  BRA `(.L_x_7297) ;  /* 0xffffffa400407947 */ /* 0x000fea000383ffff */
.L_x_7167:
[----:B0-----:R0:W1:Y:S02]  /*40d50*/  SYNCS.PHASECHK.TRANS64.TRYWAIT P0, [R3+URZ+0x38840], R2 ;  /* 0x03884002030075a7 */ /* 0x001064000800017f */
[----:B-1----:R-:W-:Y:S05]  /*40d60*/  @!P0 NANOSLEEP.SYNCS 0x989680 ;  /* 0x009896800000895d */ /* 0x002fea0003900000 */
[----:B------:R-:W1:Y:S02]  /*40d70*/  @!P0 SYNCS.PHASECHK.TRANS64 P0, [R3+URZ+0x38840], R2 ;  /* 0x03884002030085a7 */ /* 0x000e64000800007f */
[----:B-1----:R-:W-:Y:S05]  /*40d80*/  @!P0 BRA `(.L_x_7167) ;  /* 0xfffffffc00f08947 */ /* 0x002fea000383ffff */
[----:B------:R-:W-:Y:S05]  /*40d90*/  BRA `(.L_x_7298) ;  /* 0xffffffb000307947 */ /* 0x000fea000383ffff */
.L_x_7172:
[----:B-1----:R1:W3:Y:S02]  /*40da0*/  SYNCS.PHASECHK.TRANS64.TRYWAIT P0, [R3+URZ+0x38860], R2 ;  /* 0x03886002030075a7 */ /* 0x0022e4000800017f */
[----:B---3--:R-:W-:Y:S05]  /*40db0*/  @!P0 NANOSLEEP.SYNCS 0x989680 ;  /* 0x009896800000895d */ /* 0x008fea0003900000 */
[----:B------:R-:W3:Y:S02]  /*40dc0*/  @!P0 SYNCS.PHASECHK.TRANS64 P0, [R3+URZ+0x38860], R2 ;  /* 0x03886002030085a7 */ /* 0x000ee4000800007f */
[----:B---3--:R-:W-:Y:S05]  /*40dd0*/  @!P0 BRA `(.L_x_7172) ;  /* 0xfffffffc00f08947 */ /* 0x008fea000383ffff */
[----:B------:R-:W-:Y:S05]  /*40de0*/  BRA `(.L_x_7299) ;  /* 0xffffffb000b07947 */ /* 0x000fea000383ffff */
.L_x_7187:
[----:B0-----:R0:W1:Y:S02]  /*40df0*/  SYNCS.PHASECHK.TRANS64.TRYWAIT P0, [R3+URZ+0x38840], R2 ;  /* 0x03884002030075a7 */ /* 0x001064000800017f */
[----:B-1----:R-:W-:Y:S05]  /*40e00*/  @!P0 NANOSLEEP.SYNCS 0x989680 ;  /* 0x009896800000895d */ /* 0x002fea0003900000 */
[----:B------:R-:W1:Y:S02]  /*40e10*/  @!P0 SYNCS.PHASECHK.TRANS64 P0, [R3+URZ+0x38840], R2 ;  /* 0x03884002030085a7 */ /* 0x000e64000800007f */
[----:B-1----:R-:W-:Y:S05]  /*40e20*/  @!P0 BRA `(.L_x_7187) ;  /* 0xfffffffc00f08947 */ /* 0x002fea000383ffff */
[----:B------:R-:W-:Y:S05]  /*40e30*/  BRA `(.L_x_7300) ;  /* 0xffffffbc007c7947 */ /* 0x000fea000383ffff */
.L_x_7192:
[----:B-1----:R1:W3:Y:S02]  /*40e40*/  SYNCS.PHASECHK.TRANS64.TRYWAIT P0, [R3+URZ+0x38860], R2 ;  /* 0x03886002030075a7 */ /* 0x0022e4000800017f */
[----:B---3--:R-:W-:Y:S05]  /*40e50*/  @!P0 NANOSLEEP.SYNCS 0x989680 ;  /* 0x009896800000895d */ /* 0x008fea0003900000 */
[----:B------:R-:W3:Y:S02]  /*40e60*/  @!P0 SYNCS.PHASECHK.TRANS64 P0, [R3+URZ+0x38860], R2 ;  /* 0x03886002030085a7 */ /* 0x000ee4000800007f */
[----:B---3--:R-:W-:Y:S05]  /*40e70*/  @!P0 BRA `(.L_x_7192) ;  /* 0xfffffffc00f08947 */ /* 0x008fea000383ffff */
[----:B------:R-:W-:Y:S05]  /*40e80*/  BRA `(.L_x_7301) ;  /* 0xffffffc000007947 */ /* 0x000fea000383ffff */
.L_x_7208:
[----:B------:R-:W-:Y:S01]  /*40e90*/  BSSY B0, `(.L_x_7302) ;  /* 0x0000008000007945 */ /* 0x000fe20003800000 */
[----:B------:R-:W-:Y:S02]  /*40ea0*/  IMAD.MOV.U32 R13, RZ, RZ, R16 ;  /* 0x000000ffff0d7224 */ /* 0x000fe400078e0010 */
[----:B------:R-:W-:Y:S02]  /*40eb0*/  IMAD.MOV.U32 R12, RZ, RZ, RZ ;  /* 0x000000ffff0c7224 */ /* 0x000fe400078e00ff */
[----:B0-----:R-:W-:Y:S02]  /*40ec0*/  IMAD.MOV.U32 R11, RZ, RZ, 0x1f ;  /* 0x0000001fff0b7424 */ /* 0x001fe400078e00ff */
[----:B------:R-:W-:-:S07]  /*40ed0*/  IMAD.MOV.U32 R15, RZ, RZ, -0x1 ;  /* 0xffffffffff0f7424 */ /* 0x000fce00078e00ff */
[----:B--2---:R-:W-:Y:S05]  /*40ee0*/  WARPSYNC.COLLECTIVE R15, `(.L_x_7303) ;  /* 0x000000000f087348 */ /* 0x004fea0003c00000 */
[----:B------:R0:W1:Y:S02]  /*40ef0*/  SHFL.IDX P6, R14, R13, R12, R11 ;  /* 0x0000000c0d0e7389 */ /* 0x00006400000c000b */
[----:B012---:R-:W-:Y:S01]  /*40f00*/  ENDCOLLECTIVE ;  /* 0x000000000000791b */ /* 0x007fe20003800000 */
.L_x_7303:
[----:B------:R-:W-:Y:S05]  /*40f10*/  BSYNC B0 ;  /* 0x0000000000007941 */ /* 0x000fea0003800000 */
.L_x_7302:
        /* <DEDUP_REMOVED lines=9> */
.L_x_7304:
        /* <DEDUP_REMOVED lines=18> */
.L_x_7305:
        /* <DEDUP_REMOVED lines=8> */
.L_x_7306:
        /* <DEDUP_REMOVED lines=8> */
.L_x_7307:
        /* <DEDUP_REMOVED lines=8> */
.L_x_7308:
        /* <DEDUP_REMOVED lines=8> */
.L_x_7309:
        /* <DEDUP_REMOVED lines=9> */
.L_x_7310:
[----:B------:R-:W-:Y:S01]  /*41360*/  IMAD.MOV.U32 R16, RZ, RZ, R14 ;  /* 0x000000ffff107224 */ /* 0x000fe200078e000e */
[----:B------:R-:W-:Y:S06]  /*41370*/  BRA `(.L_x_7311) ;  /* 0xffffffc8003c7947 */ /* 0x000fec000383ffff */
.L_x_7213:
        /* <DEDUP_REMOVED lines=8> */
.L_x_7313:
[----:B------:R-:W-:Y:S05]  /*41400*/  BSYNC B0 ;  /* 0x0000000000007941 */ /* 0x000fea0003800000 */
.L_x_7312:
        /* <DEDUP_REMOVED lines=10> */
.L_x_7314:
        /* <DEDUP_REMOVED lines=8> */
.L_x_7315:
        /* <DEDUP_REMOVED lines=8> */
.L_x_7316:
        /* <DEDUP_REMOVED lines=8> */
.L_x_7317:
        /* <DEDUP_REMOVED lines=9> */
.L_x_7318:
[----:B------:R-:W-:Y:S01]  /*416c0*/  IMAD.MOV.U32 R16, RZ, RZ, R14 ;  /* 0x000000ffff107224 */ /* 0x000fe200078e000e */
[----:B------:R-:W-:Y:S06]  /*416d0*/  BRA `(.L_x_7319) ;  /* 0xffffffc800007947 */ /* 0x000fec000383ffff */
.L_x_7215:
[----:B------:R-:W-:Y:S01]  /*416e0*/  BSSY B0, `(.L_x_7320) ;  /* 0x0000006000007945 */ /* 0x000fe20003800000 */
[----:B------:R-:W-:Y:S01]  /*416f0*/  PLOP3.LUT P6, PT, P6, PT, PT, 0x8, 0x0 ;  /* 0x000000000000781c */ /* 0x000fe200037ce170 */
[----:B------:R-:W-:-:S12]  /*41700*/  IMAD.MOV.U32 R15, RZ, RZ, -0x1 ;  /* 0xffffffffff0f7424 */ /* 0x000fd800078e00ff */
[----:B0-2---:R-:W-:Y:S05]  /*41710*/  WARPSYNC.COLLECTIVE R15, `(.L_x_7321) ;  /* 0x000000000f087348 */ /* 0x005fea0003c00000 */
[----:B------:R-:W-:Y:S01]  /*41720*/  VOTE.ANY R14, PT, P6 ;  /* 0x00000000000e7806 */ /* 0x000fe200030e0100 */
[----:B0-2---:R-:W-:Y:S06]  /*41730*/  ENDCOLLECTIVE ;  /* 0x000000000000791b */ /* 0x005fec0003800000 */
.L_x_7321:
[----:B------:R-:W-:Y:S05]  /*41740*/  BSYNC B0 ;  /* 0x0000000000007941 */ /* 0x000fea0003800000 */
.L_x_7320:
        /* <DEDUP_REMOVED lines=9> */
.L_x_7322:
[----:B------:R-:W-:Y:S01]  /*417e0*/  IMAD.MOV.U32 R17, RZ, RZ, R14 ;  /* 0x000000ffff117224 */ /* 0x000fe200078e000e */
[----:B------:R-:W-:Y:S06]  /*417f0*/  BRA `(.L_x_7323) ;  /* 0xffffffc400f07947 */ /* 0x000fec000383ffff */
.L_x_7217:
[----:B------:R-:W-:Y:S01]  /*41800*/  BSSY B0, `(.L_x_7324) ;  /* 0x0000007000007945 */ /* 0x000fe20003800000 */
[----:B------:R-:W-:Y:S02]  /*41810*/  IMAD.MOV.U32 R13, RZ, RZ, R2 ;  /* 0x000000ffff0d7224 */ /* 0x000fe400078e0002 */
[----:B------:R-:W-:Y:S02]  /*41820*/  IMAD.MOV.U32 R11, RZ, RZ, 0x1f ;  /* 0x0000001fff0b7424 */ /* 0x000fe400078e00ff */
[----:B------:R-:W-:-:S07]  /*41830*/  IMAD.MOV.U32 R15, RZ, RZ, -0x1 ;  /* 0xffffffffff0f7424 */ /* 0x000fce00078e00ff */
[----:B0123--:R-:W-:Y:S05]  /*41840*/  WARPSYNC.COLLECTIVE R15, `(.L_x_7325) ;  /* 0x000000000f087348 */ /* 0x00ffea0003c00000 */
[----:B------:R4:W0:Y:S02]  /*41850*/  SHFL.IDX P6, R14, R13, R12, R11 ;  /* 0x0000000c0d0e7389 */ /* 0x00082400000c000b */
[----:B01234-:R-:W-:Y:S01]  /*41860*/  ENDCOLLECTIVE ;  /* 0x000000000000791b */ /* 0x01ffe20003800000 */
.L_x_7325:
[----:B------:R-:W-:Y:S05]  /*41870*/  BSYNC B0 ;  /* 0x0000000000007941 */ /* 0x000fea0003800000 */
.L_x_7324:
[----:B------:R-:W-:Y:S01]  /*41880*/  IMAD.MOV.U32 R2, RZ, RZ, R14 ;  /* 0x000000ffff027224 */ /* 0x000fe200078e000e */
[----:B------:R-:W-:Y:S06]  /*41890*/  BRA `(.L_x_7326) ;  /* 0xffffffc400e47947 */ /* 0x000fec000383ffff */
.L_x_7221:
[----:B0-----:R0:W1:Y:S02]  /*418a0*/  SYNCS.PHASECHK.TRANS64.TRYWAIT P0, [R0+URZ+0x38820], R3 ;  /* 0x03882003000075a7 */ /* 0x001064000800017f */
[----:B-1----:R-:W-:Y:S05]  /*418b0*/  @!P0 NANOSLEEP.SYNCS 0x989680 ;  /* 0x009896800000895d */ /* 0x002fea0003900000 */
[----:B------:R-:W1:Y:S02]  /*418c0*/  @!P0 SYNCS.PHASECHK.TRANS64 P0, [R0+URZ+0x38820], R3 ;  /* 0x03882003000085a7 */ /* 0x000e64000800007f */
[----:B-1----:R-:W-:Y:S05]  /*418d0*/  @!P0 BRA `(.L_x_7221) ;  /* 0xfffffffc00f08947 */ /* 0x002fea000383ffff */
[----:B------:R-:W-:Y:S05]  /*418e0*/  BRA `(.L_x_7327) ;  /* 0xffffffcc00687947 */ /* 0x000fea000383ffff */
.L_x_7222:
        /* <DEDUP_REMOVED lines=11> */
.L_x_7329:
[----:B------:R-:W-:Y:S05]  /*419a0*/  BSYNC B0 ;  /* 0x0000000000007941 */ /* 0x000fea0003800000 */
.L_x_7328:
[----:B------:R-:W-:Y:S05]  /*419b0*/  BRA `(.L_x_7330) ;  /* 0xffffffcc00507947 */ /* 0x000fea000383ffff */
.L_x_7223:
[----:B------:R-:W-:Y:S01]  /*419c0*/  BSSY B0, `(.L_x_7331) ;  /* 0x0000006000007945 */ /* 0x000fe20003800000 */
[----:B------:R-:W-:-:S07]  /*419d0*/  IMAD.MOV.U32 R15, RZ, RZ, -0x1 ;  /* 0xffffffffff0f7424 */ /* 0x000fce00078e00ff */
[----:B012---:R-:W-:Y:S05]  /*419e0*/  WARPSYNC.COLLECTIVE R15, `(.L_x_7332) ;  /* 0x000000000f0c7348 */ /* 0x007fea0003c00000 */
[----:B------:R-:W-:Y:S02]  /*419f0*/  ELECT P6, UR62, PT ;  /* 0x00000000003e782f */ /* 0x000fe400038c0000 */
[----:B------:R-:W-:Y:S01]  /*41a00*/  MOV R14, UR62 ;  /* 0x0000003e000e7c02 */ /* 0x000fe20008000f00 */
[----:B012---:R-:W-:Y:S10]  /*41a10*/  ENDCOLLECTIVE ;  /* 0x000000000000791b */ /* 0x007ff40003800000 */
.L_x_7332:
[----:B------:R-:W-:Y:S05]  /*41a20*/  BSYNC B0 ;  /* 0x0000000000007941 */ /* 0x000fea0003800000 */
.L_x_7331:
[----:B------:R-:W-:Y:S05]  /*41a30*/  BRA `(.L_x_7333) ;  /* 0xffffffcc00447947 */ /* 0x000fea000383ffff */
.L_x_7225:
[----:B0-----:R0:W1:Y:S02]  /*41a40*/  SYNCS.PHASECHK.TRANS64.TRYWAIT P0, [R6+URZ], R5 ;  /* 0x00000005060075a7 */ /* 0x001064000800017f */
[----:B-1----:R-:W-:Y:S05]  /*41a50*/  @!P0 NANOSLEEP.SYNCS 0x989680 ;  /* 0x009896800000895d */ /* 0x002fea0003900000 */
[----:B------:R-:W1:Y:S02]  /*41a60*/  @!P0 SYNCS.PHASECHK.TRANS64 P0, [R6+URZ], R5 ;  /* 0x00000005060085a7 */ /* 0x000e64000800007f */
[----:B-1----:R-:W-:Y:S05]  /*41a70*/  @!P0 BRA `(.L_x_7225) ;  /* 0xfffffffc00f08947 */ /* 0x002fea000383ffff */
[----:B------:R-:W-:Y:S05]  /*41a80*/  BRA `(.L_x_7334) ;  /* 0xffffffcc00807947 */ /* 0x000fea000383ffff */
.L_x_7226:
[----:B-1----:R1:W3:Y:S02]  /*41a90*/  SYNCS.PHASECHK.TRANS64.TRYWAIT P0, [R7+URZ], R2 ;  /* 0x00000002070075a7 */ /* 0x0022e4000800017f */
[----:B---3--:R-:W-:Y:S05]  /*41aa0*/  @!P0 NANOSLEEP.SYNCS 0x989680 ;  /* 0x009896800000895d */ /* 0x008fea0003900000 */
[----:B------:R-:W3:Y:S02]  /*41ab0*/  @!P0 SYNCS.PHASECHK.TRANS64 P0, [R7+URZ], R2 ;  /* 0x00000002070085a7 */ /* 0x000ee4000800007f */
[----:B---3--:R-:W-:Y:S05]  /*41ac0*/  @!P0 BRA `(.L_x_7226) ;  /* 0xfffffffc00f08947 */ /* 0x008fea000383ffff */
[----:B------:R-:W-:Y:S05]  /*41ad0*/  BRA `(.L_x_7335) ;  /* 0xffffffcc00747947 */ /* 0x000fea000383ffff */
.L_x_7228:
[----:B---3--:R3:W4:Y:S02]  /*41ae0*/  SYNCS.PHASECHK.TRANS64.TRYWAIT P0, [R4+URZ], R5 ;  /* 0x00000005040075a7 */ /* 0x008724000800017f */
[----:B----4-:R-:W-:Y:S05]  /*41af0*/  @!P0 NANOSLEEP.SYNCS 0x989680 ;  /* 0x009896800000895d */ /* 0x010fea0003900000 */
[----:B------:R-:W4:Y:S02]  /*41b00*/  @!P0 SYNCS.PHASECHK.TRANS64 P0, [R4+URZ], R5 ;  /* 0x00000005040085a7 */ /* 0x000f24000800007f */
[----:B----4-:R-:W-:Y:S05]  /*41b10*/  @!P0 BRA `(.L_x_7228) ;  /* 0xfffffffc00f08947 */ /* 0x010fea000383ffff */
[----:B------:R-:W-:Y:S05]  /*41b20*/  BRA `(.L_x_7336) ;  /* 0xffffffcc007c7947 */ /* 0x000fea000383ffff */
        .type           $_ZN7cutlass13device_kernelIN5flash11enable_sm90INS1_16FlashAttnFwdSm90INS1_25CollectiveMainloopFwdSm90ILi2EN4cute5tupleIJNS5_1CILi1EEES8_S8_EEENS6_IJNS7_ILi64EEESA_SA_EEELi512ENS_6half_tEfNS_4arch4Sm90ELb0ELb1ELb1ELb1ELb0ELb1ELb1ELb0ELb0ELb1ELb0ELb0EEENS1_21CollectiveEpilogueFwdINS6_IJSA_NS7_ILi512EEESA_EEES9_SC_SE_Li256ELb1ELb1ELb0ELb0EEENS1_36VarlenDynamicPersistentTileSchedulerILi64ELi64ELi256ELi128ELb0ELb1ELb1ELb1ELb0ELb1EEEEEEEEEvNT_6ParamsE$_ZZN5flash25CollectiveMainloopFwdSm90ILi2EN4cute5tupleIJNS1_1CILi1EEES4_S4_EEENS2_IJNS3_ILi64EEES6_S6_EEELi512EN7cutlass6half_tEfNS8_4arch4Sm90ELb0ELb1ELb1ELb1ELb0ELb1ELb1ELb0ELb0ELb1ELb0ELb0EE3mmaINS_16FlashAttnFwdSm90ISC_NS_21CollectiveEpilogueFwdINS2_IJS6_NS3_ILi512EEES6_EEES5_S9_SB_Li256ELb1ELb1ELb0ELb0EEENS_36VarlenDynamicPersistentTileSchedulerILi64ELi64ELi256ELi128ELb0ELb1ELb1ELb1ELb0ELb1EEEE13SharedStorageENS1_6TensorINS1_11ArrayEngineIfLm128EEENS1_6LayoutINS2_IJNS2_IJNS3_ILi2EEESR_NS3_ILi32EEEEEES4_S4_EEENS2_IJNS2_IJS4_SR_NS3_ILi4EEEEEENS3_ILi0EEESX_EEEEEEENS_7SoftmaxILi2ELi0EEEEEbRKNSC_6ParamsENS8_25PipelineTmaAsyncNoClusterILi2ENS8_16PipelineTmaAsyncILi2EEEEES19_RNS8_13PipelineStateILj2EEERT0_RT1_iRiRKNS_16SeqlenInfoQKNewKILb1ELb1EEENS2_IJiiiiEEERT_ENKUliT_T0_T1_E_clIZSD_ISM_S10_S12_EbS15_S19_S19_S1C_S1E_S1G_iS1H_S1L_S1M_S1O_EUlRS1P_iE0_NS3_ILb1EEES1W_EEDaiS1P_S1Q_S1R_,@function
        .size           $_ZN7cutlass13device_kernelIN5flash11enable_sm90INS1_16FlashAttnFwdSm90INS1_25CollectiveMainloopFwdSm90ILi2EN4cute5tupleIJNS5_1CILi1EEES8_S8_EEENS6_IJNS7_ILi64EEESA_SA_EEELi512ENS_6half_tEfNS_4arch4Sm90ELb0ELb1ELb1ELb1ELb0ELb1ELb1ELb0ELb0ELb1ELb0ELb0EEENS1_21CollectiveEpilogueFwdINS6_IJSA_NS7_ILi512EEESA_EEES9_SC_SE_Li256ELb1ELb1ELb0ELb0EEENS1_36VarlenDynamicPersistentTileSchedulerILi64ELi64ELi256ELi128ELb0ELb1ELb1ELb1ELb0ELb1EEEEEEEEEvNT_6ParamsE$_ZZN5flash25CollectiveMainloopFwdSm90ILi2EN4cute5tupleIJNS1_1CILi1EEES4_S4_EEENS2_IJNS3_ILi64EEES6_S6_EEELi512EN7cutlass6half_tEfNS8_4arch4Sm90ELb0ELb1ELb1ELb1ELb0ELb1ELb1ELb0ELb0ELb1ELb0ELb0EE3mmaINS_16FlashAttnFwdSm90ISC_NS_21CollectiveEpilogueFwdINS2_IJS6_NS3_ILi512EEES6_EEES5_S9_SB_Li256ELb1ELb1ELb0ELb0EEENS_36VarlenDynamicPersistentTileSchedulerILi64ELi64ELi256ELi128ELb0ELb1ELb1ELb1ELb0ELb1EEEE13SharedStorageENS1_6TensorINS1_11ArrayEngineIfLm128EEENS1_6LayoutINS2_IJNS2_IJNS3_ILi2EEESR_NS3_ILi32EEEEEES4_S4_EEENS2_IJNS2_IJS4_SR_NS3_ILi4EEEEEENS3_ILi0EEESX_EEEEEEENS_7SoftmaxILi2ELi0EEEEEbRKNSC_6ParamsENS8_25PipelineTmaAsyncNoClusterILi2ENS8_16PipelineTmaAsyncILi2EEEEES19_RNS8_13PipelineStateILj2EEERT0_RT1_iRiRKNS_16SeqlenInfoQKNewKILb1ELb1EEENS2_IJiiiiEEERT_ENKUliT_T0_T1_E_clIZSD_ISM_S10_S12_EbS15_S19_S19_S1C_S1E_S1G_iS1H_S1L_S1M_S1O_EUlRS1P_iE0_NS3_ILb1EEES1W_EEDaiS1P_S1Q_S1R_,(.L_x_15297 - $_ZN7cutlass13device_kernelIN5flash11enable_sm90INS1_16FlashAttnFwdSm90INS1_25CollectiveMainloopFwdSm90ILi2EN4cute5tupleIJNS5_1CILi1EEES8_S8_EEENS6_IJNS7_ILi64EEESA_SA_EEELi512ENS_6half_tEfNS_4arch4Sm90ELb0ELb1ELb1ELb1ELb0ELb1ELb1ELb0ELb0ELb1ELb0ELb0EEENS1_21CollectiveEpilogueFwdINS6_IJSA_NS7_ILi512EEESA_EEES9_SC_SE_Li256ELb1ELb1ELb0ELb0EEENS1_36VarlenDynamicPersistentTileSchedulerILi64ELi64ELi256ELi128ELb0ELb1ELb1ELb1ELb0ELb1EEEEEEEEEvNT_6ParamsE$_ZZN5flash25CollectiveMainloopFwdSm90ILi2EN4cute5tupleIJNS1_1CILi1EEES4_S4_EEENS2_IJNS3_ILi64EEES6_S6_EEELi512EN7cutlass6half_tEfNS8_4arch4Sm90ELb0ELb1ELb1ELb1ELb0ELb1ELb1ELb0ELb0ELb1ELb0ELb0EE3mmaINS_16FlashAttnFwdSm90ISC_NS_21CollectiveEpilogueFwdINS2_IJS6_NS3_ILi512EEES6_EEES5_S9_SB_Li256ELb1ELb1ELb0ELb0EEENS_36VarlenDynamicPersistentTileSchedulerILi64ELi64ELi256ELi128ELb0ELb1ELb1ELb1ELb0ELb1EEEE13SharedStorageENS1_6TensorINS1_11ArrayEngineIfLm128EEENS1_6LayoutINS2_IJNS2_IJNS3_ILi2EEESR_NS3_ILi32EEEEEES4_S4_EEENS2_IJNS2_IJS4_SR_NS3_ILi4EEEEEENS3_ILi0EEESX_EEEEEEENS_7SoftmaxILi2ELi0EEEEEbRKNSC_6ParamsENS8_25PipelineTmaAsyncNoClusterILi2ENS8_16PipelineTmaAsyncILi2EEEEES19_RNS8_13PipelineStateILj2EEERT0_RT1_iRiRKNS_16SeqlenInfoQKNewKILb1ELb1EEENS2_IJiiiiEEERT_ENKUliT_T0_T1_E_clIZSD_ISM_S10_S12_EbS15_S19_S19_S1C_S1E_S1G_iS1H_S1L_S1M_S1O_EUlRS1P_iE0_NS3_ILb1EEES1W_EEDaiS1P_S1Q_S1R_)
$_ZN7cutlass13device_kernelIN5flash11enable_sm90INS1_16FlashAttnFwdSm90INS1_25CollectiveMainloopFwdSm90ILi2EN4cute5tupleIJNS5_1CILi1EEES8_S8_EEENS6_IJNS7_ILi64EEESA_SA_EEELi512ENS_6half_tEfNS_4arch4Sm90ELb0ELb1ELb1ELb1ELb0ELb1ELb1ELb0ELb0ELb1ELb0ELb0EEENS1_21CollectiveEpilogueFwdINS6_IJSA_NS7_ILi512EEESA_EEES9_SC_SE_Li256ELb1ELb1ELb0ELb0EEENS1_36VarlenDynamicPersistentTileSchedulerILi64ELi64ELi256ELi128ELb0ELb1ELb1ELb1ELb0ELb1EEEEEEEEEvNT_6ParamsE$_ZZN5flash25CollectiveMainloopFwdSm90ILi2EN4cute5tupleIJNS1_1CILi1EEES4_S4_EEENS2_IJNS3_ILi64EEES6_S6_EEELi512EN7cutlass6half_tEfNS8_4arch4Sm90ELb0ELb1ELb1ELb1ELb0ELb1ELb1ELb0ELb0ELb1ELb0ELb0EE3mmaINS_16FlashAttnFwdSm90ISC_NS_21CollectiveEpilogueFwdINS2_IJS6_NS3_ILi512EEES6_EEES5_S9_SB_Li256ELb1ELb1ELb0ELb0EEENS_36VarlenDynamicPersistentTileSchedulerILi64ELi64ELi256ELi128ELb0ELb1ELb1ELb1ELb0ELb1EEEE13SharedStorageENS1_6TensorINS1_11ArrayEngineIfLm128EEENS1_6LayoutINS2_IJNS2_IJNS3_ILi2EEESR_NS3_ILi32EEEEEES4_S4_EEENS2_IJNS2_IJS4_SR_NS3_ILi4EEEEEENS3_ILi0EEESX_EEEEEEENS_7SoftmaxILi2ELi0EEEEEbRKNSC_6ParamsENS8_25PipelineTmaAsyncNoClusterILi2ENS8_16PipelineTmaAsyncILi2EEEEES19_RNS8_13PipelineStateILj2EEERT0_RT1_iRiRKNS_16SeqlenInfoQKNewKILb1ELb1EEENS2_IJiiiiEEERT_ENKUliT_T0_T1_E_clIZSD_ISM_S10_S12_EbS15_S19_S19_S1C_S1E_S1G_iS1H_S1L_S1M_S1O_EUlRS1P_iE0_NS3_ILb1EEES1W_EEDaiS1P_S1Q_S1R_:
[----:B------:R-:W-:Y:S05]  /*41b30*/  YIELD ;  /* 0x0000000000007946 */ /* 0x000fea0003800000 */
[----:B------:R-:W-:Y:S02]  /*41b40*/  ULDC UR4, c[0x0][0x20] ;  /* 0x0000080000047ab9 */ /* 0x000fe40000000800 */
[----:B------:R-:W-:-:S05]  /*41b50*/  VIADD R0, R0, -UR4 ;  /* 0x8000000400007c36 */ /* 0x000fca0008000000 */
[----:B------:R-:W2:Y:S01]  /*41b60*/  LDL.64 R12, [R0+0x18] ;  /* 0x00001800000c7983 */ /* 0x000ea20000100a00 */
[----:B------:R-:W0:Y:S03]  /*41b70*/  LDC.64 R2, c[0x0][0x208] ;  /* 0x00008200ff027b82 */ /* 0x000e260000000a00 */
[----:B------:R-:W3:Y:S01]  /*41b80*/  LDL.64 R6, [R0] ;  /* 0x0000000000067983 */ /* 0x000ee20000100a00 */
[----:B0-----:R-:W-:Y:S02]  /*41b90*/  R2UR UR4, R2 ;  /* 0x00000000020472ca */ /* 0x001fe400000e0000 */
[----:B------:R-:W-:-:S13]  /*41ba0*/  R2UR UR5, R3 ;  /* 0x00000000030572ca */ /* 0x000fda00000e0000 */
[----:B--2---:R-:W2:Y:S01]  /*41bb0*/  LD.E R4, desc[UR4][R12.64+0x1c] ;  /* 0x00001c040c047980 */ /* 0x004ea2000c101900 */
[C---:B------:R-:W-:Y:S02]  /*41bc0*/  R2UR UR4, R2.reuse ;  /* 0x00000000020472ca */ /* 0x040fe400000e0000 */
[C---:B------:R-:W-:Y:S02]  /*41bd0*/  R2UR UR5, R3.reuse ;  /* 0x00000000030572ca */ /* 0x040fe400000e0000 */
[----:B------:R-:W-:Y:S02]  /*41be0*/  R2UR UR6, R2 ;  /* 0x00000000020672ca */ /* 0x000fe400000e0000 */
[----:B------:R-:W-:Y:S01]  /*41bf0*/  R2UR UR7, R3 ;  /* 0x00000000030772ca */ /* 0x000fe200000e0000 */
[----:B------:R-:W-:Y:S01]  /*41c00*/  BSSY B1, `(.L_x_7337) ;  /* 0x0000009000017945 */ /* 0x000fe20003800000 */
[----:B------:R-:W-:-:S07]  /*41c10*/  IMAD.MOV.U32 R5, RZ, RZ, R49 ;  /* 0x000000ffff057224 */ /* 0x000fce00078e0031 */
[----:B---3--:R0:W5:Y:S04]  /*41c20*/  LD.E R9, desc[UR4][R6.64] ;  /* 0x0000000406097980 */ /* 0x008168000c101900 */
[----:B------:R0:W5:Y:S01]  /*41c30*/  LD.E R11, desc[UR6][R6.64+0x4] ;  /* 0x00000406060b7980 */ /* 0x000162000c101900 */
[----:B--2---:R-:W-:-:S04]  /*41c40*/  LOP3.LUT R4, R4, 0x1, RZ, 0xfc, !PT ;  /* 0x0000000104047812 */ /* 0x004fc800078efcff */
[----:B------:R-:W-:Y:S01]  /*41c50*/  ISETP.NE.AND P0, PT, R4, 0x3, PT ;  /* 0x000000030400780c */ /* 0x000fe20003f05270 */
[----:B------:R-:W-:-:S12]  /*41c60*/  IMAD.MOV.U32 R4, RZ, RZ, R32 ;  /* 0x000000ffff047224 */ /* 0x000fd800078e0020 */
[----:B0-----:R-:W-:Y:S05]  /*41c70*/  @!P0 BRA `(.L_x_7338) ;  /* 0x0000000000048947 */ /* 0x001fea0003800000 */
[----:B------:R-:W-:Y:S01]  /*41c80*/  BPT.TRAP 0x1 ;  /* 0x000000040000795c */ /* 0x000fe20000300000 */
.L_x_7338:
[----:B------:R-:W-:Y:S05]  /*41c90*/  BSYNC B1 ;  /* 0x0000000000017941 */ /* 0x000fea0003800000 */
.L_x_7337:
        /* <DEDUP_REMOVED lines=17> */
.L_x_7340:
[----:B------:R-:W-:Y:S05]  /*41db0*/  BSYNC B1 ;  /* 0x0000000000017941 */ /* 0x000fea0003800000 */
.L_x_7339:
        /* <DEDUP_REMOVED lines=10> */
.L_x_7342:
[----:B------:R-:W-:Y:S05]  /*41e60*/  BSYNC B1 ;  /* 0x0000000000017941 */ /* 0x000fea0003800000 */
.L_x_7341:
        /* <DEDUP_REMOVED lines=18> */
[----:B------:R-:W-:Y:S01]  /*41f90*/  WARPGROUP.ARRIVE ;  /* 0x00000000000079c5 */ /* 0x000fe20000000000 */
[----:B------:R-:W-:Y:S01]  /*41fa0*/  IMAD.MOV.U32 R15, RZ, RZ, R21 ;  /* 0x000000ffff0f7224 */ /* 0x000fe200078e0015 */
[----:B------:R-:W-:Y:S01]  /*41fb0*/  R2UR UR8, R2 ;  /* 0x00000000020872ca */ /* 0x000fe200000e0000 */
[----:B------:R-:W-:Y:S01]  /*41fc0*/  IMAD.MOV.U32 R9, RZ, RZ, 0x1 ;  /* 0x00000001ff097424 */ /* 0x000fe200078e00ff */
[----:B------:R-:W-:-:S02]  /*41fd0*/  R2UR UR6, R14 ;  /* 0x000000000e0672ca */ /* 0x000fc400000e0000 */
[----:B------:R-:W-:Y:S02]  /*41fe0*/  R2UR UR7, R15 ;  /* 0x000000000f0772ca */ /* 0x000fe400000e0000 */
        /* <DEDUP_REMOVED lines=55> */
[----:B------:R-:W3:-:S12]  /*42360*/  LDL.64 R6, [R0+0x30] ;  /* 0x0000300000067983 */ /* 0x000ed80000100a00 */
[----:B--2---:R-:W2:Y:S01]  /*42370*/  LD.E R12, desc[UR4][R12.64] ;  /* 0x000000040c0c7980 */ /* 0x004ea2000c101900 */
[----:B---3--:R-:W-:Y:S01]  /*42380*/  MOV R6, R6 ;  /* 0x0000000600067202 */ /* 0x008fe20000000f00 */
[----:B------:R-:W-:Y:S01]  /*42390*/  BSSY B1, `(.L_x_7344) ;  /* 0x0000007000017945 */ /* 0x000fe20003800000 */
[----:B--2---:R-:W-:-:S04]  /*423a0*/  LEA.HI R11, R12, R12, RZ, 0x1 ;  /* 0x0000000c0c0b7211 */ /* 0x004fc800078f08ff */
[----:B------:R-:W-:-:S05]  /*423b0*/  LOP3.LUT R11, R11, 0xfffffffe, RZ, 0xc0, !PT ;  /* 0xfffffffe0b0b7812 */ /* 0x000fca00078ec0ff */
[----:B------:R-:W-:-:S05]  /*423c0*/  IMAD.IADD R11, R12, 0x1, -R11 ;  /* 0x000000010c0b7824 */ /* 0x000fca00078e0a0b */
[----:B------:R-:W-:-:S04]  /*423d0*/  SHF.L.U32 R11, R11, 0x1f, RZ ;  /* 0x0000001f0b0b7819 */ /* 0x000fc800000006ff */
[----:B------:R-:W1:Y:S02]  /*423e0*/  SYNCS.PHASECHK.TRANS64.TRYWAIT P0, [R6+URZ+0x38810], R11 ;  /* 0x0388100b060075a7 */ /* 0x000e64000800017f */
[----:B01----:R-:W-:Y:S05]  /*423f0*/  @!P0 BRA `(.L_x_7345) ;  /* 0x000000ec007c8947 */ /* 0x003fea0003800000 */
.L_x_7368:
[----:B------:R-:W-:Y:S05]  /*42400*/  BSYNC B1 ;  /* 0x0000000000017941 */ /* 0x000fea0003800000 */
.L_x_7344:
[----:B------:R-:W2:Y:S01]  /*42410*/  LDL.64 R12, [R0+0x40] ;  /* 0x00004000000c7983 */ /* 0x000ea20000100a00 */
[----:B------:R-:W-:Y:S02]  /*42420*/  R2UR UR4, R2 ;  /* 0x00000000020472ca */ /* 0x000fe400000e0000 */
[----:B------:R-:W-:Y:S01]  /*42430*/  R2UR UR5, R3 ;  /* 0x00000000030572ca */ /* 0x000fe200000e0000 */
[----:B0-----:R-:W3:-:S12]  /*42440*/  LDL.64 R6, [R0] ;  /* 0x0000000000067983 */ /* 0x001ed80000100a00 */
[----:B--2---:R-:W2:Y:S01]  /*42450*/  LD.E R14, desc[UR4][R12.64+0x1c] ;  /* 0x00001c040c0e7980 */ /* 0x004ea2000c101900 */
[----:B------:R-:W-:Y:S02]  /*42460*/  R2UR UR6, R2 ;  /* 0x00000000020672ca */ /* 0x000fe400000e0000 */
[----:B------:R-:W-:Y:S01]  /*42470*/  R2UR UR7, R3 ;  /* 0x00000000030772ca */ /* 0x000fe200000e0000 */
[----:B---3--:R0:W5:Y:S01]  /*42480*/  LD.E R11, desc[UR4][R6.64] ;  /* 0x00000004060b7980 */ /* 0x008162000c101900 */
[----:B------:R-:W-:Y:S11]  /*42490*/  BSSY B1, `(.L_x_7346) ;  /* 0x0000006000017945 */ /* 0x000ff60003800000 */
[----:B------:R0:W5:Y:S01]  /*424a0*/  LD.E R18, desc[UR6][R6.64+0x4] ;  /* 0x0000040606127980 */ /* 0x000162000c101900 */
[----:B--2---:R-:W-:-:S04]  /*424b0*/  LOP3.LUT R14, R14, 0x1, RZ, 0xfc, !PT ;  /* 0x000000010e0e7812 */ /* 0x004fc800078efcff */
[----:B------:R-:W-:-:S13]  /*424c0*/  ISETP.NE.AND P0, PT, R14, 0x3, PT ;  /* 0x000000030e00780c */ /* 0x000fda0003f05270 */
[----:B0-----:R-:W-:Y:S05]  /*424d0*/  @!P0 BRA `(.L_x_7347) ;  /* 0x0000000000048947 */ /* 0x001fea0003800000 */
[----:B------:R-:W-:Y:S01]  /*424e0*/  BPT.TRAP 0x1 ;  /* 0x000000040000795c */ /* 0x000fe20000300000 */
.L_x_7347:
[----:B------:R-:W-:Y:S05]  /*424f0*/  BSYNC B1 ;  /* 0x0000000000017941 */ /* 0x000fea0003800000 */
.L_x_7346:
        /* <DEDUP_REMOVED lines=17> */
.L_x_7349:
[----:B------:R-:W-:Y:S05]  /*42610*/  BSYNC B1 ;  /* 0x0000000000017941 */ /* 0x000fea0003800000 */
.L_x_7348:
        /* <DEDUP_REMOVED lines=10> */
.L_x_7351:
[----:B------:R-:W-:Y:S05]  /*426c0*/  BSYNC B1 ;  /* 0x0000000000017941 */ /* 0x000fea0003800000 */
.L_x_7350:
        /* <DEDUP_REMOVED lines=551> */
[----:B------:R-:W-:-:S02]  /*44940*/  R2UR UR8, R2 ;  /* 0x00000000020872ca */ /* 0x000fc400000e0000 */
[----:B------:R-:W-:Y:S02]  /*44950*/  SEL R18, R18, 0x3e, P0 ;  /* 0x0000003e12127807 */ /* 0x000fe40000000000 */
[----:B------:R-:W-:Y:S02]  /*44960*/  SEL R19, R19, 0xf80, P0 ;  /* 0x00000f8013137807 */ /* 0x000fe40000000000 */
[----:B------:R-:W-:Y:S02]  /*44970*/  R2UR UR9, R3 ;  /* 0x00000000030972ca */ /* 0x000fe400000e0000 */
[----:B------:R-:W-:Y:S01]  /*44980*/  LOP3.LUT P0, RZ, R11, 0x7f, RZ, 0xc0, !PT ;  /* 0x0000007f0bff7812 */ /* 0x000fe2000780c0ff */
[----:B------:R-:W-:-:S05]  /*44990*/  IMAD.IADD R18, R18, 0x1, R19 ;  /* 0x0000000112127824 */ /* 0x000fca00078e0213 */
[----:B------:R-:W-:-:S05]  /*449a0*/  LOP3.LUT R19, R18, 0x1e06, RZ, 0xc0, !PT ;  /* 0x00001e0612137812 */ /* 0x000fca00078ec0ff */
[----:B------:R-:W-:-:S05]  /*449b0*/  IMAD.IADD R18, R14, 0x1, R19 ;  /* 0x000000010e127824 */ /* 0x000fca00078e0213 */
[----:B------:R-:W-:Y:S01]  /*449c0*/  R2UR UR6, R18 ;  /* 0x00000000120672ca */ /* 0x000fe200000e0000 */
[----:B--2---:R-:W-:Y:S02]  /*449d0*/  IMAD.IADD R14, R19, 0x1, R12 ;  /* 0x00000001130e7824 */ /* 0x004fe400078e020c */
[----:B------:R-:W-:Y:S02]  /*449e0*/  IMAD.MOV.U32 R19, RZ, RZ, R15 ;  /* 0x000000ffff137224 */ /* 0x000fe400078e000f */
[----:B------:R-:W-:Y:S01]  /*449f0*/  IMAD.MOV.U32 R15, RZ, RZ, R13 ;  /* 0x000000ffff0f7224 */ /* 0x000fe200078e000d */
[----:B------:R-:W-:Y:S02]  /*44a00*/  R2UR UR4, R14 ;  /* 0x000000000e0472ca */ /* 0x000fe400000e0000 */
        /* <DEDUP_REMOVED lines=30> */
[----:B------:R-:W-:Y:S02]  /*44bf0*/  R2UR UR10, R2 ;  /* 0x00000000020a72ca */ /* 0x000fe400000e0000 */
[----:B------:R-:W-:-:S09]  /*44c00*/  R2UR UR11, R3 ;  /* 0x00000000030b72ca */ /* 0x000fd200000e0000 */
[----:B------:R-:W4:Y:S04]  /*44c10*/  LD.E R62, desc[UR8][R4.64+0xc] ;  /* 0x00000c08043e7980 */ /* 0x000f28000c101900 */
[----:B------:R-:W4:Y:S04]  /*44c20*/  LD.E R63, desc[UR10][R4.64+0x14] ;  /* 0x0000140a043f7980 */ /* 0x000f28000c101900 */
[----:B--2---:R-:W2:Y:S01]  /*44c30*/  LD.E R58, desc[UR4][R6.64] ;  /* 0x00000004063a7980 */ /* 0x004ea2000c101900 */
[----:B------:R-:W-:Y:S02]  /*44c40*/  R2UR UR4, R2 ;  /* 0x00000000020472ca */ /* 0x000fe400000e0000 */
[----:B------:R-:W-:Y:S01]  /*44c50*/  R2UR UR5, R3 ;  /* 0x00000000030572ca */ /* 0x000fe200000e0000 */
[----:B------:R-:W4:-:S12]  /*44c60*/  LD.E R7, desc[UR12][R4.64+0x18] ;  /* 0x0000180c04077980 */ /* 0x000f18000c101900 */
[----:B------:R-:W4:Y:S01]  /*44c70*/  LD.E R59, desc[UR4][R4.64] ;  /* 0x00000004043b7980 */ /* 0x000f22000c101900 */
[----:B------:R-:W-:Y:S02]  /*44c80*/  R2UR UR4, R2 ;  /* 0x00000000020472ca */ /* 0x000fe400000e0000 */
[----:B------:R-:W-:Y:S02]  /*44c90*/  R2UR UR5, R3 ;  /* 0x00000000030572ca */ /* 0x000fe400000e0000 */
[----:B---3--:R-:W-:-:S11]  /*44ca0*/  ISETP.NE.AND P1, PT, R9, 0x1, PT ;  /* 0x000000010900780c */ /* 0x008fd60003f25270 */
[----:B------:R-:W3:Y:S02]  /*44cb0*/  LD.E R56, desc[UR4][R56.64] ;  /* 0x0000000438387980 */ /* 0x000ee4000c101900 */
[C---:B------:R-:W-:Y:S02]  /*44cc0*/  @P1 R2UR UR4, R2.reuse ;  /* 0x00000000020412ca */ /* 0x040fe400000e0000 */
[C---:B------:R-:W-:Y:S02]  /*44cd0*/  @P1 R2UR UR5, R3.reuse ;  /* 0x00000000030512ca */ /* 0x040fe400000e0000 */
[----:B------:R-:W-:Y:S02]  /*44ce0*/  @P1 R2UR UR6, R2 ;  /* 0x00000000020612ca */ /* 0x000fe400000e0000 */
[----:B------:R-:W-:-:S09]  /*44cf0*/  @P1 R2UR UR7, R3 ;  /* 0x00000000030712ca */ /* 0x000fd200000e0000 */
[----:B------:R-:W3:Y:S01]  /*44d00*/  @P1 LD.E R60, desc[UR4][R4.64+0x28] ;  /* 0x00002804043c1980 */ /* 0x000ee2000c101900 */
[C---:B------:R-:W-:Y:S02]  /*44d10*/  R2UR UR4, R2.reuse ;  /* 0x00000000020472ca */ /* 0x040fe400000e0000 */
[C---:B------:R-:W-:Y:S01]  /*44d20*/  R2UR UR5, R3.reuse ;  /* 0x00000000030572ca */ /* 0x040fe200000e0000 */
[----:B------:R-:W3:Y:S01]  /*44d30*/  @P1 LD.E R61, desc[UR6][R4.64+0x2c] ;  /* 0x00002c06043d1980 */ /* 0x000ee2000c101900 */
[----:B------:R-:W-:Y:S02]  /*44d40*/  R2UR UR6, R2 ;  /* 0x00000000020672ca */ /* 0x000fe400000e0000 */
[----:B------:R-:W-:-:S09]  /*44d50*/  R2UR UR7, R3 ;  /* 0x00000000030772ca */ /* 0x000fd200000e0000 */
[----:B------:R-:W3:Y:S01]  /*44d60*/  LD.E R12, desc[UR4][R4.64+0x8] ;  /* 0x00000804040c7980 */ /* 0x000ee2000c101900 */
[----:B------:R-:W-:Y:S02]  /*44d70*/  R2UR UR4, R2 ;  /* 0x00000000020472ca */ /* 0x000fe400000e0000 */
[----:B------:R-:W-:Y:S01]  /*44d80*/  R2UR UR5, R3 ;  /* 0x00000000030572ca */ /* 0x000fe200000e0000 */
[----:B------:R-:W3:-:S12]  /*44d90*/  LD.E R9, desc[UR6][R4.64+0x4] ;  /* 0x0000040604097980 */ /* 0x000ed8000c101900 */
[----:B------:R-:W3:Y:S01]  /*44da0*/  LD.E R57, desc[UR4][R4.64+0x10] ;  /* 0x0000100404397980 */ /* 0x000ee2000c101900 */
[----:B------:R-:W-:Y:S01]  /*44db0*/  BSSY B1, `(.L_x_7353) ;  /* 0x000008c000017945 */ /* 0x000fe20003800000 */
[-C--:B--2---:R-:W-:Y:S01]  /*44dc0*/  FMUL.FTZ R6, R26, R58.reuse ;  /* 0x0000003a1a067220 */ /* 0x084fe20000410000 */
[-C--:B------:R-:W-:Y:S01]  /*44dd0*/  FMUL.FTZ R13, R24, R58.reuse ;  /* 0x0000003a180d7220 */ /* 0x080fe20000410000 */
[----:B------:R-:W-:-:S04]  /*44de0*/  FMUL.FTZ R28, R28, R58 ;  /* 0x0000003a1c1c7220 */ /* 0x000fc80000410000 */
[----:B------:R0:W2:Y:S01]  /*44df0*/  MUFU.TANH R65, R28 ;  /* 0x0000001c00417308 */ /* 0x0000a20000002400 */
[----:B----4-:R-:W-:-:S04]  /*44e00*/  SHF.R.S32.HI R26, RZ, 0x1f, R59 ;  /* 0x0000001fff1a7819 */ /* 0x010fc8000001143b */
[----:B------:R-:W-:-:S04]  /*44e10*/  LEA.HI R24, R26, R59, RZ, 0x7 ;  /* 0x0000003b1a187211 */ /* 0x000fc800078f38ff */
[----:B0-----:R-:W-:Y:S01]  /*44e20*/  LOP3.LUT R28, R24, 0xffffff80, RZ, 0xc0, !PT ;  /* 0xffffff80181c7812 */ /* 0x001fe200078ec0ff */
[----:B------:R-:W-:-:S04]  /*44e30*/  FMUL.FTZ R25, R25, R58 ;  /* 0x0000003a19197220 */ /* 0x000fc80000410000 */
[----:B------:R-:W-:Y:S01]  /*44e40*/  IMAD.IADD R28, R59, 0x1, -R28 ;  /* 0x000000013b1c7824 */ /* 0x000fe200078e0a1c */
[----:B------:R0:W4:Y:S01]  /*44e50*/  MUFU.TANH R64, R25 ;  /* 0x0000001900407308 */ /* 0x0001220000002400 */
[-C--:B-1----:R-:W-:Y:S01]  /*44e60*/  FMUL.FTZ R11, R27, R58.reuse ;  /* 0x0000003a1b0b7220 */ /* 0x082fe20000410000 */
[-C--:B------:R-:W-:Y:S01]  /*44e70*/  FMUL.FTZ R32, R32, R58.reuse ;  /* 0x0000003a20207220 */ /* 0x080fe20000410000 */
[----:B------:R-:W-:Y:S01]  /*44e80*/  LEA.HI R27, R26, R59, RZ, 0x2 ;  /* 0x0000003b1a1b7211 */ /* 0x000fe200078f10ff */
[----:B------:R-:W-:Y:S01]  /*44e90*/  FMUL.FTZ R15, R31, R58 ;  /* 0x0000003a1f0f7220 */ /* 0x000fe20000410000 */
[----:B0-----:R-:W-:-:S03]  /*44ea0*/  SHF.R.S32.HI R25, RZ, 0x1f, R28 ;  /* 0x0000001fff197819 */ /* 0x001fc6000001141c */
[----:B------:R0:W1:Y:S01]  /*44eb0*/  MUFU.TANH R31, R32 ;  /* 0x00000020001f7308 */ /* 0x0000620000002400 */
[----:B------:R-:W-:Y:S01]  /*44ec0*/  LEA.HI R26, R25, R28, RZ, 0x2 ;  /* 0x0000001c191a7211 */ /* 0x000fe200078f10ff */
[----:B------:R-:W-:-:S03]  /*44ed0*/  FMUL.FTZ R14, R30, R58 ;  /* 0x0000003a1e0e7220 */ /* 0x000fc60000410000 */
[--C-:B------:R-:W-:Y:S02]  /*44ee0*/  SHF.R.S32.HI R30, RZ, 0x1f, R26.reuse ;  /* 0x0000001fff1e7819 */ /* 0x100fe4000001141a */
[----:B0-----:R-:W-:Y:S02]  /*44ef0*/  LOP3.LUT R32, R27, 0xfffffffc, RZ, 0xc0, !PT ;  /* 0xfffffffc1b207812 */ /* 0x001fe400078ec0ff */
[----:B------:R-:W-:Y:S01]  /*44f00*/  SHF.R.S32.HI R27, RZ, 0x2, R26 ;  /* 0x00000002ff1b7819 */ /* 0x000fe2000001141a */
[----:B------:R-:W-:Y:S01]  /*44f10*/  FMUL.FTZ R29, R29, R58 ;  /* 0x0000003a1d1d7220 */ /* 0x000fe20000410000 */
[----:B------:R-:W-:Y:S01]  /*44f20*/  LEA.HI R25, R25, R28, RZ, 0x5 ;  /* 0x0000001c19197211 */ /* 0x000fe200078f28ff */
[----:B------:R-:W-:Y:S01]  /*44f30*/  IMAD.IADD R32, R59, 0x1, -R32 ;  /* 0x000000013b207824 */ /* 0x000fe200078e0a20 */
[----:B------:R-:W-:Y:S01]  /*44f40*/  LEA.HI R30, R30, R27, RZ, 0x3 ;  /* 0x0000001b1e1e7211 */ /* 0x000fe200078f18ff */
[----:B------:R0:W1:Y:S01]  /*44f50*/  MUFU.TANH R66, R29 ;  /* 0x0000001d00427308 */ /* 0x0000620000002400 */
[----:B------:R-:W-:-:S02]  /*44f60*/  SHF.R.S32.HI R25, RZ, 0x5, R25 ;  /* 0x00000005ff197819 */ /* 0x000fc40000011419 */
[----:B------:R-:W-:Y:S02]  /*44f70*/  LOP3.LUT R30, R30, 0xfffffff8, RZ, 0xc0, !PT ;  /* 0xfffffff81e1e7812 */ /* 0x000fe400078ec0ff */
[----:B0-----:R-:W-:Y:S01]  /*44f80*/  LEA.HI R29, R32, R32, RZ, 0x1 ;  /* 0x00000020201d7211 */ /* 0x001fe200078f08ff */
[----:B---3--:R-:W-:Y:S02]  /*44f90*/  IMAD R25, R56, 0x4, R25 ;  /* 0x0000000438197824 */ /* 0x008fe400078e0219 */
[----:B------:R-:W-:Y:S01]  /*44fa0*/  IMAD.IADD R30, R27, 0x1, -R30 ;  /* 0x000000011b1e7824 */ /* 0x000fe200078e0a1e */
[----:B------:R-:W-:-:S03]  /*44fb0*/  LOP3.LUT R29, R29, 0x1ffffffe, RZ, 0xc0, !PT ;  /* 0x1ffffffe1d1d7812 */ /* 0x000fc600078ec0ff */
[----:B------:R-:W-:Y:S02]  /*44fc0*/  IMAD.U32 R30, R25, 0x10, R30 ;  /* 0x00000010191e7824 */ /* 0x000fe400078e001e */
[----:B------:R-:W-:-:S04]  /*44fd0*/  IMAD.IADD R29, R32, 0x1, -R29 ;  /* 0x00000001201d7824 */ /* 0x000fc800078e0a1d */
[----:B------:R-:W-:-:S04]  /*44fe0*/  IMAD R29, R29, 0x8, R30 ;  /* 0x000000081d1d7824 */ /* 0x000fc800078e021e */
[----:B------:R-:W-:-:S04]  /*44ff0*/  @P1 IMAD.HI.U32 R60, R29, R60, RZ ;  /* 0x0000003c1d3c1227 */ /* 0x000fc800078e00ff */
[-C--:B------:R-:W-:Y:S01]  /*45000*/  FMUL.FTZ R21, R39, R58.reuse ;  /* 0x0000003a27157220 */ /* 0x080fe20000410000 */
[----:B------:R-:W-:Y:S01]  /*45010*/  @P1 SHF.R.U32.HI R29, RZ, R61, R60 ;  /* 0x0000003dff1d1219 */ /* 0x000fe2000001163c */
[-C--:B------:R-:W-:Y:S01]  /*45020*/  FMUL.FTZ R19, R35, R58.reuse ;  /* 0x0000003a23137220 */ /* 0x080fe20000410000 */
[----:B------:R-:W-:Y:S01]  /*45030*/  IMAD.SHL.U32 R35, R8, 0x40, RZ ;  /* 0x0000004008237824 */ /* 0x000fe200078e00ff */
[----:B------:R-:W-:Y:S02]  /*45040*/  LOP3.LUT R25, R26, 0x7ffffffc, RZ, 0xc0, !PT ;  /* 0x7ffffffc1a197812 */ /* 0x000fe400078ec0ff */
[----:B------:R-:W0:Y:S01]  /*45050*/  SHFL.IDX PT, R39, R29, RZ, 0x1c1f ;  /* 0x001c1fff1d277589 */ /* 0x000e2200000e0000 */
        /* <DEDUP_REMOVED lines=20> */
[----:B------:R-:W-:Y:S01]  /*451a0*/  IADD3 R8, R12, 0x1, -R35 ;  /* 0x000000010c087810 */ /* 0x000fe20007ffe823 */
[----:B------:R-:W-:Y:S01]  /*451b0*/  FMUL.FTZ R55, R55, R58 ;  /* 0x0000003a37377220 */ /* 0x000fe20000410000 */
[----:B------:R-:W-:Y:S01]  /*451c0*/  IMAD.IADD R25, R28, 0x1, -R25 ;  /* 0x000000011c197824 */ /* 0x000fe200078e0a19 */
[----:B------:R-:W-:Y:S01]  /*451d0*/  ISETP.GE.AND P2, PT, R7, 0x1, PT ;  /* 0x000000010700780c */ /* 0x000fe20003f46270 */
[----:B------:R-:W3:Y:S02]  /*451e0*/  MUFU.TANH R13, R13 ;  /* 0x0000000d000d7308 */ /* 0x000ee40000002400 */
[----:B------:R-:W-:Y:S01]  /*451f0*/  IMAD R26, R25, -0x2, R8 ;  /* 0xfffffffe191a7824 */ /* 0x000fe200078e0208 */
[----:B------:R-:W-:Y:S01]  /*45200*/  LOP3.LUT R27, RZ, R62, RZ, 0x33, !PT ;  /* 0x0000003eff1b7212 */ /* 0x000fe200078e33ff */
[----:B------:R-:W-:-:S04]  /*45210*/  IMAD.IADD R8, R12, 0x1, -R35 ;  /* 0x000000010c087824 */ /* 0x000fc800078e0a23 */
[----:B------:R-:W0:Y:S01]  /*45220*/  MUFU.TANH R6, R6 ;  /* 0x0000000600067308 */ /* 0x000e220000002400 */
[----:B------:R-:W-:-:S07]  /*45230*/  IMAD.IADD R26, R26, 0x1, -R9 ;  /* 0x000000011a1a7824 */ /* 0x000fce00078e0a09 */
        /* <DEDUP_REMOVED lines=27> */
[----:B------:R-:W1:Y:S01]  /*453f0*/  MUFU.TANH R55, R55 ;  /* 0x0000003700377308 */ /* 0x000e620000002400 */
[----:B------:R-:W-:Y:S01]  /*45400*/  IMAD.IADD R34, R26, 0x1, R27 ;  /* 0x000000011a227824 */ /* 0x000fe200078e021b */
[----:B0-----:R-:W-:Y:S01]  /*45410*/  VIADDMNMX R8, R39, R57, R32, PT ;  /* 0x0000003927087246 */ /* 0x001fe20003800120 */
[----:B------:R-:W-:-:S02]  /*45420*/  IMAD.IADD R63, R63, 0x1, -R35 ;  /* 0x000000013f3f7824 */ /* 0x000fc400078e0a23 */
        /* <DEDUP_REMOVED lines=18> */
.L_x_7358:
[----:B------:R-:W-:Y:S05]  /*45550*/  BSYNC B3 ;  /* 0x0000000000037941 */ /* 0x000fea0003800000 */
.L_x_7357:
[----:B------:R-:W-:Y:S01]  /*45560*/  LOP3.LUT R28, RZ, R28, RZ, 0x33, !PT ;  /* 0x0000001cff1c7212 */ /* 0x000fe200078e33ff */
[----:B------:R-:W-:Y:S06]  /*45570*/  BRA `(.L_x_7359) ;  /* 0x0000000000287947 */ /* 0x000fec0003800000 */
.L_x_7356:
        /* <DEDUP_REMOVED lines=10> */
.L_x_7359:
[----:B------:R-:W-:Y:S05]  /*45620*/  BSYNC B2 ;  /* 0x0000000000027941 */ /* 0x000fea0003800000 */
.L_x_7355:
[----:B------:R-:W-:-:S04]  /*45630*/  IMAD R28, R7, R28, -R35 ;  /* 0x0000001c071c7224 */ /* 0x000fc800078e0a23 */
[----:B------:R-:W-:-:S05]  /*45640*/  IMAD R27, R25, -0x2, R28 ;  /* 0xfffffffe191b7824 */ /* 0x000fca00078e021c */
[----:B------:R-:W-:Y:S02]  /*45650*/  VIMNMX R26, R26, R27, !PT ;  /* 0x0000001b1a1a7248 */ /* 0x000fe40007fe0100 */
[----:B------:R-:W-:-:S07]  /*45660*/  VIADDMNMX R8, R27, R7, R8, PT ;  /* 0x000000071b087246 */ /* 0x000fce0003800108 */
.L_x_7354:
[----:B------:R-:W-:Y:S05]  /*45670*/  BSYNC B1 ;  /* 0x0000000000017941 */ /* 0x000fea0003800000 */
.L_x_7353:
[C---:B------:R-:W-:Y:S01]  /*45680*/  ISETP.GE.AND P2, PT, R63.reuse, 0x9, PT ;  /* 0x000000093f00780c */ /* 0x040fe20003f46270 */
[----:B------:R-:W0:Y:S01]  /*45690*/  SHFL.IDX PT, R29, R29, 0x1, 0x1c1f ;  /* 0x003c1f001d1d7f89 */ /* 0x000e2200000e0000 */
[C---:B------:R-:W-:Y:S01]  /*456a0*/  ISETP.GE.AND P1, PT, R63.reuse, 0x2, PT ;  /* 0x000000023f00780c */ /* 0x040fe20003f26270 */
[----:B------:R-:W-:Y:S01]  /*456b0*/  BSSY B1, `(.L_x_7360) ;  /* 0x0000070000017945 */ /* 0x000fe20003800000 */
[C---:B------:R-:W-:Y:S02]  /*456c0*/  ISETP.GT.AND P3, PT, R26.reuse, 0x8, !P2 ;  /* 0x000000081a00780c */ /* 0x040fe40005764270 */
[----:B------:R-:W-:Y:S02]  /*456d0*/  ISETP.GT.AND P4, PT, R26, 0x1, !P1 ;  /* 0x000000011a00780c */ /* 0x000fe40004f84270 */
[----:B------:R-:W-:Y:S02]  /*456e0*/  ISETP.LT.OR P3, PT, R8, 0x9, P3 ;  /* 0x000000090800780c */ /* 0x000fe40001f61670 */
[----:B------:R-:W-:-:S02]  /*456f0*/  ISETP.GE.AND P5, PT, R63, 0xa, PT ;  /* 0x0000000a3f00780c */ /* 0x000fc40003fa6270 */
[----:B------:R-:W-:Y:S02]  /*45700*/  FSEL R65, R65, -INF , !P3 ;  /* 0xff80000041417808 */ /* 0x000fe40005800000 */
[----:B------:R-:W-:Y:S02]  /*45710*/  ISETP.LT.OR P4, PT, R8, 0x2, P4 ;  /* 0x000000020800780c */ /* 0x000fe40002781670 */
        /* <DEDUP_REMOVED lines=62> */
[----:B0-----:R-:W-:Y:S01]  /*45b00*/  IMAD.IADD R13, R34, 0x1, R29 ;  /* 0x00000001220d7824 */ /* 0x001fe200078e021d */
[----:B------:R-:W-:-:S04]  /*45b10*/  ISETP.GE.AND P6, PT, R63, 0x3a, PT ;  /* 0x0000003a3f00780c */ /* 0x000fc80003fc6270 */
[----:B------:R-:W-:Y:S02]  /*45b20*/  P2R R48, PR, RZ, 0x40 ;  /* 0x00000040ff307803 */ /* 0x000fe40000000000 */
[----:B------:R-:W-:-:S04]  /*45b30*/  ISETP.GT.AND P6, PT, R26, 0x39, !P6 ;  /* 0x000000391a00780c */ /* 0x000fc800077c4270 */
[----:B------:R-:W-:Y:S02]  /*45b40*/  ISETP.LT.OR P6, PT, R8, 0x3a, P6 ;  /* 0x0000003a0800780c */ /* 0x000fe400037c1670 */
[----:B------:R-:W-:Y:S02]  /*45b50*/  VIADDMNMX R8, R29, R57, R32, PT ;  /* 0x000000391d087246 */ /* 0x000fe40003800120 */
        /* <DEDUP_REMOVED lines=19> */
.L_x_7365:
[----:B------:R-:W-:Y:S05]  /*45c90*/  BSYNC B3 ;  /* 0x0000000000037941 */ /* 0x000fea0003800000 */
.L_x_7364:
[----:B------:R-:W-:Y:S01]  /*45ca0*/  LOP3.LUT R12, RZ, R12, RZ, 0x33, !PT ;  /* 0x0000000cff0c7212 */ /* 0x000fe200078e33ff */
[----:B------:R-:W-:Y:S06]  /*45cb0*/  BRA `(.L_x_7366) ;  /* 0x0000000000287947 */ /* 0x000fec0003800000 */
.L_x_7363:
        /* <DEDUP_REMOVED lines=10> */
.L_x_7366:
[----:B------:R-:W-:Y:S05]  /*45d60*/  BSYNC B2 ;  /* 0x0000000000027941 */ /* 0x000fea0003800000 */
.L_x_7362:
[----:B------:R-:W-:-:S04]  /*45d70*/  IMAD R12, R7, R12, -R35 ;  /* 0x0000000c070c7224 */ /* 0x000fc800078e0a23 */
[----:B------:R-:W-:-:S05]  /*45d80*/  IMAD R12, R25, -0x2, R12 ;  /* 0xfffffffe190c7824 */ /* 0x000fca00078e020c */
[----:B------:R-:W-:Y:S02]  /*45d90*/  VIADDMNMX R8, R12, R7, R8, PT ;  /* 0x000000070c087246 */ /* 0x000fe40003800108 */
[----:B------:R-:W-:-:S07]  /*45da0*/  VIMNMX R13, R13, R12, !PT ;  /* 0x0000000c0d0d7248 */ /* 0x000fce0007fe0100 */
.L_x_7361:
[----:B------:R-:W-:Y:S05]  /*45db0*/  BSYNC B1 ;  /* 0x0000000000017941 */ /* 0x000fea0003800000 */
.L_x_7360:
        /* <DEDUP_REMOVED lines=30> */
[C---:B------:R-:W-:Y:S02]  /*45fa0*/  ISETP.GT.AND P3, PT, R13.reuse, 0x30, !P3 ;  /* 0x000000300d00780c */ /* 0x040fe40005f64270 */
[----:B------:R-:W-:Y:S02]  /*45fb0*/  ISETP.LT.OR P1, PT, R8, 0x21, P1 ;  /* 0x000000210800780c */ /* 0x000fe40000f21670 */
[----:B------:R-:W-:Y:S02]  /*45fc0*/  ISETP.GT.AND P4, PT, R13, 0x31, !P4 ;  /* 0x000000310d00780c */ /* 0x000fe40006784270 */
[----:B------:R-:W-:-:S02]  /*45fd0*/  FSEL R11, R42, -INF , !P1 ;  /* 0xff8000002a0b7808 */ /* 0x000fc40004800000 */
[----:B------:R-:W-:Y:S02]  /*45fe0*/  ISETP.NE.AND P1, PT, R40, RZ, PT ;  /* 0x000000ff2800720c */ /* 0x000fe40003f25270 */
[----:B------:R-:W-:Y:S02]  /*45ff0*/  ISETP.NE.AND P6, PT, R48, RZ, PT ;  /* 0x000000ff3000720c */ /* 0x000fe40003fc5270 */
        /* <DEDUP_REMOVED lines=10> */
[----:B------:R-:W-:-:S04]  /*460a0*/  FSEL R9, R6, -INF , !P1 ;  /* 0xff80000006097808 */ /* 0x000fc80004800000 */
[----:B------:R-:W-:-:S04]  /*460b0*/  FMNMX.FTZ R7, R9, R12, !PT ;  /* 0x0000000c09077209 */ /* 0x000fc80007810000 */
[----:B------:R-:W-:-:S04]  /*460c0*/  FMNMX.FTZ R6, R14, R7, !PT ;  /* 0x000000070e067209 */ /* 0x000fc80007810000 */
[----:B------:R-:W-:-:S04]  /*460d0*/  FMNMX.FTZ R7, R15, R6, !PT ;  /* 0x000000060f077209 */ /* 0x000fc80007810000 */
[----:B------:R-:W-:-:S04]  /*460e0*/  FMNMX.FTZ R6, R18, R7, !PT ;  /* 0x0000000712067209 */ /* 0x000fc80007810000 */
[----:B------:R-:W-:-:S04]  /*460f0*/  FMNMX.FTZ R7, R19, R6, !PT ;  /* 0x0000000613077209 */ /* 0x000fc80007810000 */
[----:B------:R-:W-:-:S04]  /*46100*/  FMNMX.FTZ R6, R20, R7, !PT ;  /* 0x0000000714067209 */ /* 0x000fc80007810000 */
[----:B------:R-:W-:Y:S02]  /*46110*/  FMNMX.FTZ R6, R21, R6, !PT ;  /* 0x0000000615067209 */ /* 0x000fe40007810000 */
[----:B------:R-:W-:Y:S02]  /*46120*/  ISETP.GT.AND P1, PT, R13, 0x29, !P2 ;  /* 0x000000290d00780c */ /* 0x000fe40005724270 */
[----:B------:R-:W-:Y:S02]  /*46130*/  FMNMX.FTZ R6, R11, R6, !PT ;  /* 0x000000060b067209 */ /* 0x000fe40007810000 */
[C---:B------:R-:W-:Y:S02]  /*46140*/  ISETP.LT.OR P1, PT, R8.reuse, 0x2a, P1 ;  /* 0x0000002a0800780c */ /* 0x040fe40000f21670 */
[----:B------:R-:W-:Y:S02]  /*46150*/  FMNMX.FTZ R7, R25, R6, !PT ;  /* 0x0000000619077209 */ /* 0x000fe40007810000 */
[----:B------:R-:W-:-:S02]  /*46160*/  ISETP.LT.OR P3, PT, R8, 0x31, P3 ;  /* 0x000000310800780c */ /* 0x000fc40001f61670 */
[----:B------:R-:W-:Y:S02]  /*46170*/  FSEL R24, R24, -INF , !P1 ;  /* 0xff80000018187808 */ /* 0x000fe40004800000 */
[----:B------:R-:W-:Y:S02]  /*46180*/  FMNMX.FTZ R7, R26, R7, !PT ;  /* 0x000000071a077209 */ /* 0x000fe40007810000 */
[----:B------:R-:W-:Y:S02]  /*46190*/  ISETP.GT.AND P5, PT, R13, 0x38, !P5 ;  /* 0x000000380d00780c */ /* 0x000fe40006fa4270 */
[----:B------:R-:W-:Y:S02]  /*461a0*/  ISETP.LT.OR P4, PT, R8, 0x32, P4 ;  /* 0x000000320800780c */ /* 0x000fe40002781670 */
[----:B------:R-:W-:Y:S02]  /*461b0*/  FSEL R27, R50, -INF , !P3 ;  /* 0xff800000321b7808 */ /* 0x000fe40005800000 */
[----:B------:R-:W-:-:S02]  /*461c0*/  FMNMX.FTZ R6, R24, R7, !PT ;  /* 0x0000000718067209 */ /* 0x000fc40007810000 */
[----:B------:R-:W-:Y:S02]  /*461d0*/  ISETP.GT.AND P1, PT, R13, 0x39, !P6 ;  /* 0x000000390d00780c */ /* 0x000fe40007724270 */
[C---:B------:R-:W-:Y:S02]  /*461e0*/  ISETP.LT.OR P5, PT, R8.reuse, 0x39, P5 ;  /* 0x000000390800780c */ /* 0x040fe40002fa1670 */
[----:B------:R-:W-:Y:S02]  /*461f0*/  FSEL R13, R51, -INF , !P4 ;  /* 0xff800000330d7808 */ /* 0x000fe40006000000 */
[----:B------:R-:W-:Y:S02]  /*46200*/  FMNMX.FTZ R6, R27, R6, !PT ;  /* 0x000000061b067209 */ /* 0x000fe40007810000 */
[----:B------:R-:W-:Y:S02]  /*46210*/  ISETP.LT.OR P1, PT, R8, 0x3a, P1 ;  /* 0x0000003a0800780c */ /* 0x000fe40000f21670 */
[----:B------:R-:W-:-:S02]  /*46220*/  R2UR UR4, R2 ;  /* 0x00000000020472ca */ /* 0x000fc400000e0000 */
[----:B------:R-:W-:Y:S02]  /*46230*/  R2UR UR5, R3 ;  /* 0x00000000030572ca */ /* 0x000fe400000e0000 */
[----:B------:R-:W-:Y:S02]  /*46240*/  FSEL R8, R54, -INF , !P5 ;  /* 0xff80000036087808 */ /* 0x000fe40006800000 */
[----:B------:R-:W-:Y:S02]  /*46250*/  FMNMX.FTZ R7, R13, R6, !PT ;  /* 0x000000060d077209 */ /* 0x000fe40007810000 */
[----:B------:R-:W-:Y:S02]  /*46260*/  R2UR UR6, R2 ;  /* 0x00000000020672ca */ /* 0x000fe400000e0000 */
[----:B------:R-:W-:Y:S02]  /*46270*/  R2UR UR7, R3 ;  /* 0x00000000030772ca */ /* 0x000fe400000e0000 */
[----:B------:R-:W-:-:S02]  /*46280*/  FSEL R28, R55, -INF , !P1 ;  /* 0xff800000371c7808 */ /* 0x000fc40004800000 */
[----:B------:R-:W-:-:S04]  /*46290*/  FMNMX.FTZ R7, R8, R7, !PT ;  /* 0x0000000708077209 */ /* 0x000fc80007810000 */
[----:B------:R-:W-:-:S05]  /*462a0*/  FMNMX.FTZ R7, R28, R7, !PT ;  /* 0x000000071c077209 */ /* 0x000fca0007810000 */
[----:B--2---:R-:W-:Y:S04]  /*462b0*/  ST.E desc[UR4][R4.64+0x4], R7 ;  /* 0x0000040704007985 */ /* 0x004fe8000c101904 */
[----:B------:R-:W2:Y:S01]  /*462c0*/  LD.E R32, desc[UR6][R4.64+0x4] ;  /* 0x0000040604207980 */ /* 0x000ea2000c101900 */
        /* <DEDUP_REMOVED lines=15> */
[----:B------:R-:W0:Y:S01]  /*463c0*/  SHFL.BFLY PT, R6, R29, 0x2, 0x1f ;  /* 0x0c401f001d067f89 */ /* 0x000e2200000e0000 */
[----:B------:R-:W-:Y:S02]  /*463d0*/  R2UR UR8, R2 ;  /* 0x00000000020872ca */ /* 0x000fe400000e0000 */
[----:B------:R-:W-:Y:S02]  /*463e0*/  R2UR UR9, R3 ;  /* 0x00000000030972ca */ /* 0x000fe400000e0000 */
[----:B0-----:R-:W-:Y:S01]  /*463f0*/  FMNMX.FTZ R30, R29, R6, !PT ;  /* 0x000000061d1e7209 */ /* 0x001fe20007810000 */
[----:B------:R-:W-:Y:S04]  /*46400*/  ST.E desc[UR4][R4.64], R29 ;  /* 0x0000001d04007985 */ /* 0x000fe8000c101904 */
[----:B--2---:R-:W0:Y:S02]  /*46410*/  SHFL.BFLY PT, R7, R32, 0x2, 0x1f ;  /* 0x0c401f0020077f89 */ /* 0x004e2400000e0000 */
[----:B0-----:R-:W-:-:S02]  /*46420*/  FMNMX.FTZ R33, R32, R7, !PT ;  /* 0x0000000720217209 */ /* 0x001fc40007810000 */
[----:B------:R-:W0:Y:S04]  /*46430*/  SHFL.BFLY PT, R7, R30, 0x1, 0x1f ;  /* 0x0c201f001e077f89 */ /* 0x000e2800000e0000 */
[----:B------:R-:W1:Y:S01]  /*46440*/  SHFL.BFLY PT, R6, R33, 0x1, 0x1f ;  /* 0x0c201f0021067f89 */ /* 0x000e6200000e0000 */
[----:B0-----:R-:W-:Y:S02]  /*46450*/  FMNMX.FTZ R31, R30, R7, !PT ;  /* 0x000000071e1f7209 */ /* 0x001fe40007810000 */
[----:B-1----:R-:W-:-:S03]  /*46460*/  FMNMX.FTZ R35, R33, R6, !PT ;  /* 0x0000000621237209 */ /* 0x002fc60007810000 */
[----:B------:R-:W-:Y:S04]  /*46470*/  ST.E desc[UR6][R4.64], R31 ;  /* 0x0000001f04007985 */ /* 0x000fe8000c101906 */
[----:B------:R0:W-:Y:S04]  /*46480*/  ST.E desc[UR8][R4.64+0x4], R35 ;  /* 0x0000042304007985 */ /* 0x0001e8000c101908 */
[----:B------:R-:W2:Y:S04]  /*46490*/  LDL.64 R6, [R0+0x70] ;  /* 0x0000700000067983 */ /* 0x000ea80000100a00 */
[----:B--2---:R-:W2:Y:S04]  /*464a0*/  LD.E R33, desc[UR6][R6.64+0x20] ;  /* 0x0000200606217980 */ /* 0x004ea8000c101900 */
[----:B------:R-:W2:Y:S04]  /*464b0*/  LD.E R30, desc[UR4][R6.64] ;  /* 0x00000004061e7980 */ /* 0x000ea8000c101900 */
[----:B------:R-:W3:Y:S01]  /*464c0*/  LD.E R44, desc[UR4][R6.64+0x4] ;  /* 0x00000404062c7980 */ /* 0x000ee2000c101900 */
[C---:B--2---:R-:W-:Y:S01]  /*464d0*/  FMUL.FTZ R32, R30.reuse, R33 ;  /* 0x000000211e207220 */ /* 0x044fe20000410000 */
[----:B------:R-:W-:-:S04]  /*464e0*/  FSETP.NEU.FTZ.AND P1, PT, R30, -INF , PT ;  /* 0xff8000001e00780b */ /* 0x000fc80003f3d000 */
[----:B------:R-:W-:Y:S02]  /*464f0*/  FSEL R32, R32, RZ, P1 ;  /* 0x000000ff20207208 */ /* 0x000fe40000800000 */
[----:B---3--:R-:W-:-:S03]  /*46500*/  FSETP.NEU.FTZ.AND P1, PT, R44, -INF , PT ;  /* 0xff8000002c00780b */ /* 0x008fc60003f3d000 */
[-CC-:B------:R-:W-:Y:S01]  /*46510*/  FFMA.FTZ R38, R41, R33.reuse, -R32.reuse ;  /* 0x0000002129267223 */ /* 0x180fe20000010820 */
[-CC-:B------:R-:W-:Y:S01]  /*46520*/  FFMA.FTZ R41, R45, R33.reuse, -R32.reuse ;  /* 0x000000212d297223 */ /* 0x180fe20000010820 */
[----:B------:R-:W-:Y:S01]  /*46530*/  FMUL.FTZ R45, R33, R44 ;  /* 0x0000002c212d7220 */ /* 0x000fe20000410000 */
[-CC-:B0-----:R-:W-:Y:S02]  /*46540*/  FFMA.FTZ R5, R39, R33.reuse, -R32.reuse ;  /* 0x0000002127057223 */ /* 0x181fe40000010820 */
[----:B------:R0:W-:Y:S01]  /*46550*/  MUFU.EX2 R39, R38 ;  /* 0x0000002600277308 */ /* 0x0001e20000000800 */
[-CC-:B------:R-:W-:Y:S01]  /*46560*/  FFMA.FTZ R4, R37, R33.reuse, -R32.reuse ;  /* 0x0000002125047223 */ /* 0x180fe20000010820 */
[----:B------:R-:W-:Y:S01]  /*46570*/  FFMA.FTZ R30, R65, R33, -R32 ;  /* 0x00000021411e7223 */ /* 0x000fe20000010820 */
[----:B0-----:R-:W-:-:S05]  /*46580*/  FSEL R38, R45, RZ, P1 ;  /* 0x000000ff2d267208 */ /* 0x001fca0000800000 */
[----:B------:R-:W-:Y:S01]  /*46590*/  MUFU.EX2 R168, R4 ;  /* 0x0000000400a87308 */ /* 0x000fe20000000800 */
[-CC-:B------:R-:W-:Y:S01]  /*465a0*/  FFMA.FTZ R9, R9, R33.reuse, -R38.reuse ;  /* 0x0000002109097223 */ /* 0x180fe20000010826 */
[-CC-:B------:R-:W-:Y:S01]  /*465b0*/  FFMA.FTZ R12, R12, R33.reuse, -R38.reuse ;  /* 0x000000210c0c7223 */ /* 0x180fe20000010826 */
[----:B------:R-:W-:-:S05]  /*465c0*/  FFMA.FTZ R14, R14, R33, -R38 ;  /* 0x000000210e0e7223 */ /* 0x000fca0000010826 */
[----:B------:R0:W-:Y:S01]  /*465d0*/  MUFU.EX2 R29, R5 ;  /* 0x00000005001d7308 */ /* 0x0001e20000000800 */
[-C--:B------:R-:W-:Y:S01]  /*465e0*/  FFMA.FTZ R31, R47, R33.reuse, -R32 ;  /* 0x000000212f1f7223 */ /* 0x080fe20000010820 */
[-C--:B------:R-:W-:Y:S01]  /*465f0*/  FFMA.FTZ R15, R15, R33.reuse, -R38 ;  /* 0x000000210f0f7223 */ /* 0x080fe20000010826 */
[----:B------:R-:W-:-:S05]  /*46600*/  FFMA.FTZ R34, R59, R33, -R32 ;  /* 0x000000213b227223 */ /* 0x000fca0000010820 */
[----:B------:R-:W-:Y:S01]  /*46610*/  MUFU.EX2 R169, R9 ;  /* 0x0000000900a97308 */ /* 0x000fe20000000800 */
[-C--:B0-----:R-:W-:Y:S01]  /*46620*/  FFMA.FTZ R5, R69, R33.reuse, -R32 ;  /* 0x0000002145057223 */ /* 0x081fe20000010820 */
[----:B------:R-:W-:-:S06]  /*46630*/  FFMA.FTZ R18, R18, R33, -R38 ;  /* 0x0000002112127223 */ /* 0x000fcc0000010826 */
[----:B------:R-:W0:Y:S01]  /*46640*/  MUFU.EX2 R44, R12 ;  /* 0x0000000c002c7308 */ /* 0x000e220000000800 */
[----:B------:R-:W-:-:S07]  /*46650*/  FFMA.FTZ R35, R61, R33, -R32 ;  /* 0x000000213d237223 */ /* 0x000fce0000010820 */
[----:B------:R-:W-:Y:S01]  /*46660*/  MUFU.EX2 R30, R30 ;  /* 0x0000001e001e7308 */ /* 0x000fe20000000800 */
[-C--:B------:R-:W-:Y:S01]  /*46670*/  FFMA.FTZ R4, R67, R33.reuse, -R32 ;  /* 0x0000002143047223 */ /* 0x080fe20000010820 */
[----:B------:R-:W-:-:S06]  /*46680*/  FFMA.FTZ R19, R19, R33, -R38 ;  /* 0x0000002113137223 */ /* 0x000fcc0000010826 */
[----:B------:R-:W1:Y:S01]  /*46690*/  MUFU.EX2 R14, R14 ;  /* 0x0000000e000e7308 */ /* 0x000e620000000800 */
[----:B------:R-:W-:-:S07]  /*466a0*/  FFMA.FTZ R20, R20, R33, -R38 ;  /* 0x0000002114147223 */ /* 0x000fce0000010826 */
[----:B------:R-:W-:Y:S08]  /*466b0*/  MUFU.EX2 R31, R31 ;  /* 0x0000001f001f7308 */ /* 0x000ff00000000800 */
[----:B------:R-:W2:Y:S01]  /*466c0*/  MUFU.EX2 R15, R15 ;  /* 0x0000000f000f7308 */ /* 0x000ea20000000800 */
[----:B0-----:R-:W-:-:S07]  /*466d0*/  FADD.FTZ R9, R169, R44 ;  /* 0x0000002ca9097221 */ /* 0x001fce0000010000 */
[----:B------:R0:W-:Y:S01]  /*466e0*/  MUFU.EX2 R37, R5 ;  /* 0x0000000500257308 */ /* 0x0001e20000000800 */
[----:B------:R-:W-:-:S07]  /*466f0*/  FFMA.FTZ R21, R21, R33, -R38 ;  /* 0x0000002115157223 */ /* 0x000fce0000010826 */
[----:B------:R-:W3:Y:S01]  /*46700*/  MUFU.EX2 R34, R34 ;  /* 0x0000002200227308 */ /* 0x000ee20000000800 */
[----:B0-----:R-:W-:-:S07]  /*46710*/  FFMA.FTZ R5, R49, R33, -R32 ;  /* 0x0000002131057223 */ /* 0x001fce0000010820 */
[----:B------:R-:W0:Y:S01]  /*46720*/  MUFU.EX2 R18, R18 ;  /* 0x0000001200127308 */ /* 0x000e220000000800 */
[----:B------:R-:W-:-:S07]  /*46730*/  FFMA.FTZ R36, R71, R33, -R32 ;  /* 0x0000002147247223 */ /* 0x000fce0000010820 */
[----:B------:R4:W-:Y:S01]  /*46740*/  MUFU.EX2 R174, R4 ;  /* 0x0000000400ae7308 */ /* 0x0009e20000000800 */
[----:B-1----:R-:W-:-:S07]  /*46750*/  FADD.FTZ R12, R14, R9 ;  /* 0x000000090e0c7221 */ /* 0x002fce0000010000 */
[----:B------:R-:W1:Y:S01]  /*46760*/  MUFU.EX2 R35, R35 ;  /* 0x0000002300237308 */ /* 0x000e620000000800 */
[----:B----4-:R-:W-:-:S07]  /*46770*/  FFMA.FTZ R4, R75, R33, -R32 ;  /* 0x000000214b047223 */ /* 0x010fce0000010820 */
[----:B------:R4:W-:Y:S01]  /*46780*/  MUFU.EX2 R43, R5 ;  /* 0x00000005002b7308 */ /* 0x0009e20000000800 */
[----:B------:R-:W-:-:S07]  /*46790*/  FFMA.FTZ R11, R11, R33, -R38 ;  /* 0x000000210b0b7223 */ /* 0x000fce0000010826 */
[----:B------:R-:W5:Y:S01]  /*467a0*/  MUFU.EX2 R19, R19 ;  /* 0x0000001300137308 */ /* 0x000f620000000800 */
[----:B----4-:R-:W-:Y:S01]  /*467b0*/  FADD.FTZ R5, R168, R29 ;  /* 0x0000001da8057221 */ /* 0x010fe20000010000 */
[----:B------:R-:W-:-:S06]  /*467c0*/  FFMA.FTZ R40, R73, R33, -R32 ;  /* 0x0000002149287223 */ /* 0x000fcc0000010820 */
[----:B------:R4:W-:Y:S01]  /*467d0*/  MUFU.EX2 R180, R4 ;  /* 0x0000000400b47308 */ /* 0x0009e20000000800 */
[----:B------:R-:W-:Y:S01]  /*467e0*/  FFMA.FTZ R42, R77, R33, -R32 ;  /* 0x000000214d2a7223 */ /* 0x000fe20000010820 */
[----:B--2---:R-:W-:-:S06]  /*467f0*/  FADD.FTZ R9, R15, R12 ;  /* 0x0000000c0f097221 */ /* 0x004fcc0000010000 */
[----:B------:R-:W2:Y:S01]  /*46800*/  MUFU.EX2 R20, R20 ;  /* 0x0000001400147308 */ /* 0x000ea20000000800 */
[----:B----4-:R-:W-:Y:S01]  /*46810*/  FADD.FTZ R4, R30, R5 ;  /* 0x000000051e047221 */ /* 0x010fe20000010000 */
[----:B------:R-:W-:-:S03]  /*46820*/  FFMA.FTZ R32, R53, R33, -R32 ;  /* 0x0000002135207223 */ /* 0x000fc60000010820 */
[----:B------:R-:W-:-:S03]  /*46830*/  FADD.FTZ R5, R31, R4 ;  /* 0x000000041f057221 */ /* 0x000fc60000010000 */
[----:B------:R-:W4:Y:S01]  /*46840*/  MUFU.EX2 R21, R21 ;  /* 0x0000001500157308 */ /* 0x000f220000000800 */
[-CC-:B------:R-:W-:Y:S01]  /*46850*/  FFMA.FTZ R25, R25, R33.reuse, -R38.reuse ;  /* 0x0000002119197223 */ /* 0x180fe20000010826 */
[----:B---3--:R-:W-:Y:S01]  /*46860*/  FADD.FTZ R4, R34, R5 ;  /* 0x0000000522047221 */ /* 0x008fe20000010000 */
[----:B0-----:R-:W-:Y:S01]  /*46870*/  FADD.FTZ R12, R18, R9 ;  /* 0x00000009120c7221 */ /* 0x001fe20000010000 */
[----:B------:R-:W-:-:S04]  /*46880*/  FFMA.FTZ R26, R26, R33, -R38 ;  /* 0x000000211a1a7223 */ /* 0x000fc80000010826 */
[----:B------:R-:W0:Y:S01]  /*46890*/  MUFU.EX2 R36, R36 ;  /* 0x0000002400247308 */ /* 0x000e220000000800 */
[----:B-1----:R-:W-:Y:S01]  /*468a0*/  FADD.FTZ R5, R35, R4 ;  /* 0x0000000423057221 */ /* 0x002fe20000010000 */
[----:B-----5:R-:W-:-:S06]  /*468b0*/  FADD.FTZ R9, R19, R12 ;  /* 0x0000000c13097221 */ /* 0x020fcc0000010000 */
[----:B------:R-:W1:Y:S01]  /*468c0*/  MUFU.EX2 R11, R11 ;  /* 0x0000000b000b7308 */ /* 0x000e620000000800 */
[----:B------:R-:W-:Y:S01]  /*468d0*/  FFMA.FTZ R24, R24, R33, -R38 ;  /* 0x0000002118187223 */ /* 0x000fe20000010826 */
[----:B------:R-:W-:-:S06]  /*468e0*/  FADD.FTZ R4, R174, R5 ;  /* 0x00000005ae047221 */ /* 0x000fcc0000010000 */
[----:B------:R-:W-:Y:S01]  /*468f0*/  MUFU.EX2 R45, R32 ;  /* 0x00000020002d7308 */ /* 0x000fe20000000800 */
[----:B--2---:R-:W-:Y:S01]  /*46900*/  FADD.FTZ R12, R20, R9 ;  /* 0x00000009140c7221 */ /* 0x004fe20000010000 */
[----:B------:R-:W-:-:S06]  /*46910*/  FFMA.FTZ R27, R27, R33, -R38 ;  /* 0x000000211b1b7223 */ /* 0x000fcc0000010826 */
[----:B------:R-:W2:Y:S01]  /*46920*/  MUFU.EX2 R32, R25 ;  /* 0x0000001900207308 */ /* 0x000ea20000000800 */
[----:B------:R-:W-:Y:S01]  /*46930*/  FADD.FTZ R5, R37, R4 ;  /* 0x0000000425057221 */ /* 0x000fe20000010000 */
[----:B----4-:R-:W-:-:S06]  /*46940*/  FADD.FTZ R12, R21, R12 ;  /* 0x0000000c150c7221 */ /* 0x010fcc0000010000 */
[----:B------:R-:W3:Y:S08]  /*46950*/  MUFU.EX2 R40, R40 ;  /* 0x0000002800287308 */ /* 0x000ef00000000800 */
[----:B------:R-:W4:Y:S01]  /*46960*/  MUFU.EX2 R26, R26 ;  /* 0x0000001a001a7308 */ /* 0x000f220000000800 */
[----:B------:R-:W-:Y:S01]  /*46970*/  FFMA.FTZ R13, R13, R33, -R38 ;  /* 0x000000210d0d7223 */ /* 0x000fe20000010826 */
[----:B0-----:R-:W-:-:S06]  /*46980*/  FADD.FTZ R4, R36, R5 ;  /* 0x0000000524047221 */ /* 0x001fcc0000010000 */
[----:B------:R-:W0:Y:S01]  /*46990*/  MUFU.EX2 R41, R41 ;  /* 0x0000002900297308 */ /* 0x000e220000000800 */
[----:B-1----:R-:W-:-:S07]  /*469a0*/  FADD.FTZ R5, R11, R12 ;  /* 0x0000000c0b057221 */ /* 0x002fce0000010000 */
[----:B------:R-:W1:Y:S01]  /*469b0*/  MUFU.EX2 R179, R24 ;  /* 0x0000001800b37308 */ /* 0x000e620000000800 */
[----:B------:R-:W-:Y:S01]  /*469c0*/  FFMA.FTZ R8, R8, R33, -R38 ;  /* 0x0000002108087223 */ /* 0x000fe20000010826 */
[----:B------:R-:W-:Y:S01]  /*469d0*/  FADD.FTZ R9, R39, R4 ;  /* 0x0000000427097221 */ /* 0x000fe20000010000 */
[----:B--2---:R-:W-:-:S05]  /*469e0*/  FADD.FTZ R5, R32, R5 ;  /* 0x0000000520057221 */ /* 0x004fca0000010000 */
[----:B------:R-:W2:Y:S01]  /*469f0*/  MUFU.EX2 R27, R27 ;  /* 0x0000001b001b7308 */ /* 0x000ea20000000800 */
[----:B------:R-:W-:Y:S01]  /*46a00*/  FFMA.FTZ R28, R28, R33, -R38 ;  /* 0x000000211c1c7223 */ /* 0x000fe20000010826 */
[----:B---3--:R-:W-:Y:S01]  /*46a10*/  FADD.FTZ R4, R40, R9 ;  /* 0x0000000928047221 */ /* 0x008fe20000010000 */
[----:B----4-:R-:W-:-:S05]  /*46a20*/  FADD.FTZ R12, R26, R5 ;  /* 0x000000051a0c7221 */ /* 0x010fca0000010000 */
[----:B------:R-:W3:Y:S01]  /*46a30*/  MUFU.EX2 R24, R13 ;  /* 0x0000000d00187308 */ /* 0x000ee20000000800 */
[----:B0-----:R-:W-:Y:S01]  /*46a40*/  FADD.FTZ R5, R41, R4 ;  /* 0x0000000429057221 */ /* 0x001fe20000010000 */
[----:B-1----:R-:W-:-:S06]  /*46a50*/  FADD.FTZ R12, R179, R12 ;  /* 0x0000000cb30c7221 */ /* 0x002fcc0000010000 */
[----:B------:R-:W0:Y:S08]  /*46a60*/  MUFU.EX2 R42, R42 ;  /* 0x0000002a002a7308 */ /* 0x000e300000000800 */
[----:B------:R0:W1:Y:S01]  /*46a70*/  MUFU.EX2 R183, R8 ;  /* 0x0000000800b77308 */ /* 0x0000620000000800 */
[----:B------:R-:W-:Y:S01]  /*46a80*/  FADD.FTZ R4, R180, R5 ;  /* 0x00000005b4047221 */ /* 0x000fe20000010000 */
[----:B--2---:R-:W-:-:S06]  /*46a90*/  FADD.FTZ R5, R27, R12 ;  /* 0x0000000c1b057221 */ /* 0x004fcc0000010000 */
[----:B------:R-:W2:Y:S01]  /*46aa0*/  MUFU.EX2 R28, R28 ;  /* 0x0000001c001c7308 */ /* 0x000ea20000000800 */
[----:B------:R-:W-:Y:S01]  /*46ab0*/  FADD.FTZ R9, R43, R4 ;  /* 0x000000042b097221 */ /* 0x000fe20000010000 */
[----:B---3--:R-:W-:-:S03]  /*46ac0*/  FADD.FTZ R4, R24, R5 ;  /* 0x0000000518047221 */ /* 0x008fc60000010000 */
[----:B0-----:R-:W-:Y:S01]  /*46ad0*/  FADD.FTZ R8, R42, R9 ;  /* 0x000000092a087221 */ /* 0x001fe20000010000 */
[----:B-1----:R-:W-:-:S03]  /*46ae0*/  FADD.FTZ R5, R183, R4 ;  /* 0x00000004b7057221 */ /* 0x002fc60000010000 */
[----:B------:R-:W-:Y:S01]  /*46af0*/  FADD.FTZ R25, R45, R8 ;  /* 0x000000082d197221 */ /* 0x000fe20000010000 */
[----:B--2---:R-:W-:-:S04]  /*46b00*/  FADD.FTZ R33, R28, R5 ;  /* 0x000000051c217221 */ /* 0x004fc80000010000 */
[----:B------:R-:W-:Y:S04]  /*46b10*/  ST.E desc[UR4][R6.64+0x10], R25 ;  /* 0x0000101906007985 */ /* 0x000fe8000c101904 */
[----:B------:R0:W-:Y:S04]  /*46b20*/  ST.E desc[UR6][R6.64+0x14], R33 ;  /* 0x0000142106007985 */ /* 0x0001e8000c101906 */
[----:B------:R-:W2:Y:S01]  /*46b30*/  LDL.64 R8, [R0+0x80] ;  /* 0x0000800000087983 */ /* 0x000ea20000100a00 */
[----:B------:R-:W-:Y:S06]  /*46b40*/  BAR.SYNC.DEFER_BLOCKING 0xf, 0x100 ;  /* 0x03c4000000007b1d */ /* 0x000fec0000010000 */
[----:B------:R-:W3:Y:S01]  /*46b50*/  LDL.64 R4, [R0+0x88] ;  /* 0x0000880000047983 */ /* 0x000ee20000100a00 */
[----:B------:R-:W-:-:S02]  /*46b60*/  F2FP.F16.F32.PACK_AB R168, R29, R168 ;  /* 0x000000a81da8723e */ /* 0x000fc400000000ff */
[----:B------:R-:W-:Y:S01]  /*46b70*/  F2FP.F16.F32.PACK_AB R170, R31, R30 ;  /* 0x0000001e1faa723e */ /* 0x000fe200000000ff */
[----:B0-----:R-:W4:Y:S04]  /*46b80*/  LDL.64 R6, [R0+0x90] ;  /* 0x0000900000067983 */ /* 0x001f280000100a00 */
[----:B--2---:R-:W2:Y:S04]  /*46b90*/  LD.E.64 R8, desc[UR4][R8.64+0x10] ;  /* 0x0000100408087980 */ /* 0x004ea8000c101b00 */
[----:B--2---:R-:W2:Y:S04]  /*46ba0*/  LD.E.64 R12, desc[UR6][R8.64+0x8] ;  /* 0x00000806080c7980 */ /* 0x004ea8000c101b00 */
[----:B------:R-:W5:Y:S01]  /*46bb0*/  LD.E.64 R46, desc[UR4][R8.64] ;  /* 0x00000004082e7980 */ /* 0x000f62000c101b00 */
[----:B------:R-:W-:-:S02]  /*46bc0*/  F2FP.F16.F32.PACK_AB R169, R44, R169 ;  /* 0x000000a92ca9723e */ /* 0x000fc400000000ff */
[----:B------:R-:W-:Y:S02]  /*46bd0*/  F2FP.F16.F32.PACK_AB R171, R15, R14 ;  /* 0x0000000e0fab723e */ /* 0x000fe400000000ff */
[----:B------:R-:W-:Y:S02]  /*46be0*/  F2FP.F16.F32.PACK_AB R172, R35, R34 ;  /* 0x0000002223ac723e */ /* 0x000fe400000000ff */
[----:B------:R-:W-:Y:S02]  /*46bf0*/  F2FP.F16.F32.PACK_AB R174, R37, R174 ;  /* 0x000000ae25ae723e */ /* 0x000fe400000000ff */
[----:B------:R-:W-:Y:S01]  /*46c00*/  F2FP.F16.F32.PACK_AB R173, R19, R18 ;  /* 0x0000001213ad723e */ /* 0x000fe200000000ff */
[----:B------:R-:W4:Y:S01]  /*46c10*/  LDL.64 R8, [R0] ;  /* 0x0000000000087983 */ /* 0x000f220000100a00 */
        /* <DEDUP_REMOVED lines=9> */
[----:B--2---:R-:W-:-:S05]  /*46cb0*/  MOV R25, R12 ;  /* 0x0000000c00197202 */ /* 0x004fca0000000f00 */
[--C-:B-----5:R-:W-:Y:S02]  /*46cc0*/  IMAD R47, R47, 0x2, R25.reuse ;  /* 0x000000022f2f7824 */ /* 0x120fe400078e0219 */
[C---:B------:R-:W-:Y:S02]  /*46cd0*/  IMAD R12, R46.reuse, 0x2, R25 ;  /* 0x000000022e0c7824 */ /* 0x040fe400078e0219 */
[----:B------:R-:W-:Y:S01]  /*46ce0*/  IMAD R46, R46, 0x2, R47 ;  /* 0x000000022e2e7824 */ /* 0x000fe200078e022f */
[----:B------:R0:W-:Y:S04]  /*46cf0*/  STSM.16.M88.4 [R25], R168 ;  /* 0x000000a819007844 */ /* 0x0001e80000000200 */
[----:B------:R-:W-:Y:S04]  /*46d00*/  STSM.16.M88.4 [R12], R172 ;  /* 0x000000ac0c007844 */ /* 0x000fe80000000200 */
[----:B------:R1:W-:Y:S04]  /*46d10*/  STSM.16.M88.4 [R47], R176 ;  /* 0x000000b02f007844 */ /* 0x0003e80000000200 */
[----:B------:R-:W-:Y:S04]  /*46d20*/  STSM.16.M88.4 [R46], R180 ;  /* 0x000000b42e007844 */ /* 0x000fe80000000200 */
[----:B---3--:R-:W2:Y:S01]  /*46d30*/  LD.E R11, desc[UR4][R4.64] ;  /* 0x00000004040b7980 */ /* 0x008ea2000c101900 */
[----:B------:R-:W-:-:S02]  /*46d40*/  R2UR UR10, R2 ;  /* 0x00000000020a72ca */ /* 0x000fc400000e0000 */
[C---:B------:R-:W-:Y:S01]  /*46d50*/  R2UR UR11, R3.reuse ;  /* 0x00000000030b72ca */ /* 0x040fe200000e0000 */
[----:B----4-:R-:W3:Y:S01]  /*46d60*/  LD.E R9, desc[UR6][R8.64] ;  /* 0x0000000608097980 */ /* 0x010ee2000c101900 */
[C---:B------:R-:W-:Y:S02]  /*46d70*/  R2UR UR28, R2.reuse ;  /* 0x00000000021c72ca */ /* 0x040fe400000e0000 */
[----:B------:R-:W-:Y:S01]  /*46d80*/  R2UR UR29, R3 ;  /* 0x00000000031d72ca */ /* 0x000fe200000e0000 */
[----:B------:R-:W3:Y:S04]  /*46d90*/  LD.E.64 R6, desc[UR4][R6.64] ;  /* 0x0000000406067980 */ /* 0x000ee8000c101b00 */
[----:B------:R-:W4:Y:S04]  /*46da0*/  LD.E R13, desc[UR6][R4.64+0x4] ;  /* 0x00000406040d7980 */ /* 0x000f28000c101900 */
[----:B------:R-:W5:Y:S04]  /*46db0*/  LD.E R15, desc[UR8][R4.64+0x8] ;  /* 0x00000808040f7980 */ /* 0x000f68000c101900 */
[----:B------:R-:W3:Y:S01]  /*46dc0*/  LD.E R19, desc[UR10][R4.64+0xc] ;  /* 0x00000c0a04137980 */ /* 0x000ee2000c101900 */
[----:B------:R-:W-:-:S02]  /*46dd0*/  R2UR UR12, R2 ;  /* 0x00000000020c72ca */ /* 0x000fc400000e0000 */
[C---:B------:R-:W-:Y:S01]  /*46de0*/  R2UR UR13, R3.reuse ;  /* 0x00000000030d72ca */ /* 0x040fe200000e0000 */
[----:B0-----:R-:W3:Y:S01]  /*46df0*/  LD.E R25, desc[UR4][R4.64+0x14] ;  /* 0x0000140404197980 */ /* 0x001ee2000c101900 */
[C---:B------:R-:W-:Y:S02]  /*46e00*/  R2UR UR14, R2.reuse ;  /* 0x00000000020e72ca */ /* 0x040fe400000e0000 */
[C---:B------:R-:W-:Y:S01]  /*46e10*/  R2UR UR15, R3.reuse ;  /* 0x00000000030f72ca */ /* 0x040fe200000e0000 */
[----:B------:R-:W3:Y:S01]  /*46e20*/  LD.E R27, desc[UR6][R4.64+0x18] ;  /* 0x00001806041b7980 */ /* 0x000ee2000c101900 */
[C---:B------:R-:W-:Y:S02]  /*46e30*/  R2UR UR16, R2.reuse ;  /* 0x00000000021072ca */ /* 0x040fe400000e0000 */
[----:B------:R-:W-:Y:S01]  /*46e40*/  R2UR UR17, R3 ;  /* 0x00000000031172ca */ /* 0x000fe200000e0000 */
[----:B------:R-:W3:Y:S01]  /*46e50*/  LD.E R29, desc[UR8][R4.64+0x1c] ;  /* 0x00001c08041d7980 */ /* 0x000ee2000c101900 */
[----:B------:R-:W-:-:S02]  /*46e60*/  R2UR UR18, R2 ;  /* 0x00000000021272ca */ /* 0x000fc400000e0000 */
[C---:B------:R-:W-:Y:S01]  /*46e70*/  R2UR UR19, R3.reuse ;  /* 0x00000000031372ca */ /* 0x040fe200000e0000 */
[----:B------:R-:W3:Y:S01]  /*46e80*/  LD.E R21, desc[UR12][R4.64+0x10] ;  /* 0x0000100c04157980 */ /* 0x000ee2000c101900 */
        /* <DEDUP_REMOVED lines=9> */
[----:B------:R-:W-:Y:S02]  /*46f20*/  R2UR UR26, R2 ;  /* 0x00000000021a72ca */ /* 0x000fe400000e0000 */
[----:B------:R-:W-:Y:S01]  /*46f30*/  R2UR UR27, R3 ;  /* 0x00000000031b72ca */ /* 0x000fe200000e0000 */
[----:B------:R-:W3:Y:S04]  /*46f40*/  LD.E R37, desc[UR16][R4.64+0x2c] ;  /* 0x00002c1004257980 */ /* 0x000ee8000c101900 */
[----:B------:R-:W3:Y:S04]  /*46f50*/  LD.E R39, desc[UR18][R4.64+0x30] ;  /* 0x0000301204277980 */ /* 0x000ee8000c101900 */
[----:B------:R-:W3:Y:S04]  /*46f60*/  LD.E R41, desc[UR20][R4.64+0x34] ;  /* 0x0000341404297980 */ /* 0x000ee8000c101900 */
[----:B------:R-:W3:Y:S04]  /*46f70*/  LD.E R43, desc[UR22][R4.64+0x38] ;  /* 0x00003816042b7980 */ /* 0x000ee8000c101900 */
[----:B------:R-:W3:Y:S04]  /*46f80*/  LD.E R45, desc[UR24][R4.64+0x3c] ;  /* 0x00003c18042d7980 */ /* 0x000ee8000c101900 */
[----:B-1----:R-:W3:Y:S04]  /*46f90*/  LD.E R47, desc[UR26][R4.64+0x40] ;  /* 0x0000401a042f7980 */ /* 0x002ee8000c101900 */
        /* <DEDUP_REMOVED lines=26> */
[----:B--2---:R0:W-:Y:S04]  /*47140*/  ST.E desc[UR8][R4.64], R11 ;  /* 0x0000000b04007985 */ /* 0x0041e8000c101908 */
[----:B0-----:R-:W2:Y:S04]  /*47150*/  LD.E R11, desc[UR28][R4.64+0xac] ;  /* 0x0000ac1c040b7980 */ /* 0x001ea8000c101900 */
[----:B----4-:R0:W-:Y:S04]  /*47160*/  ST.E desc[UR10][R4.64+0x4], R13 ;  /* 0x0000040d04007985 */ /* 0x0101e8000c10190a */
[----:B-----5:R1:W-:Y:S04]  /*47170*/  ST.E desc[UR12][R4.64+0x8], R15 ;  /* 0x0000080f04007985 */ /* 0x0203e8000c10190c */
[----:B---3--:R3:W-:Y:S04]  /*47180*/  ST.E desc[UR14][R4.64+0xc], R19 ;  /* 0x00000c1304007985 */ /* 0x0087e8000c10190e */
[----:B0-----:R-:W4:Y:S04]  /*47190*/  LD.E R13, desc[UR6][R4.64+0xb0] ;  /* 0x0000b006040d7980 */ /* 0x001f28000c101900 */
[----:B-1----:R-:W5:Y:S04]  /*471a0*/  LD.E R15, desc[UR6][R4.64+0xb4] ;  /* 0x0000b406040f7980 */ /* 0x002f68000c101900 */
[----:B---3--:R-:W3:Y:S04]  /*471b0*/  LD.E R19, desc[UR6][R4.64+0xb8] ;  /* 0x0000b80604137980 */ /* 0x008ee8000c101900 */
        /* <DEDUP_REMOVED lines=105> */
[----:B----4-:R0:W-:Y:S04]  /*47850*/  ST.E desc[UR4][R4.64+0x130], R13 ;  /* 0x0001300d04007985 */ /* 0x0101e8000c101904 */
[----:B-----5:R1:W-:Y:S04]  /*47860*/  ST.E desc[UR4][R4.64+0x134], R15 ;  /* 0x0001340f04007985 */ /* 0x0203e8000c101904 */
[----:B---3--:R3:W-:Y:S04]  /*47870*/  ST.E desc[UR4][R4.64+0x138], R19 ;  /* 0x0001381304007985 */ /* 0x0087e8000c101904 */
[----:B--2---:R2:W-:Y:S04]  /*47880*/  ST.E desc[UR4][R4.64+0x13c], R11 ;  /* 0x00013c0b04007985 */ /* 0x0045e8000c101904 */
[----:B0-----:R-:W4:Y:S04]  /*47890*/  LD.E R13, desc[UR6][R4.64+0x140] ;  /* 0x00014006040d7980 */ /* 0x001f28000c101900 */
[----:B----4-:R0:W-:Y:S04]  /*478a0*/  ST.E desc[UR4][R4.64+0x140], R13 ;  /* 0x0001400d04007985 */ /* 0x0101e8000c101904 */
[----:B-1----:R-:W4:Y:S04]  /*478b0*/  LD.E R15, desc[UR6][R4.64+0x144] ;  /* 0x00014406040f7980 */ /* 0x002f28000c101900 */
[----:B----4-:R1:W-:Y:S04]  /*478c0*/  ST.E desc[UR4][R4.64+0x144], R15 ;  /* 0x0001440f04007985 */ /* 0x0103e8000c101904 */
[----:B---3--:R-:W3:Y:S04]  /*478d0*/  LD.E R19, desc[UR6][R4.64+0x148] ;  /* 0x0001480604137980 */ /* 0x008ee8000c101900 */
[----:B---3--:R3:W-:Y:S04]  /*478e0*/  ST.E desc[UR4][R4.64+0x148], R19 ;  /* 0x0001481304007985 */ /* 0x0087e8000c101904 */
[----:B--2---:R-:W2:Y:S04]  /*478f0*/  LD.E R11, desc[UR6][R4.64+0x14c] ;  /* 0x00014c06040b7980 */ /* 0x004ea8000c101900 */
        /* <DEDUP_REMOVED lines=82> */
[----:B----4-:R-:W-:Y:S04]  /*47e20*/  ST.E desc[UR4][R4.64+0x1f0], R13 ;  /* 0x0001f00d04007985 */ /* 0x010fe8000c101904 */
[----:B-1----:R-:W4:Y:S04]  /*47e30*/  LD.E R15, desc[UR6][R4.64+0x1f4] ;  /* 0x0001f406040f7980 */ /* 0x002f28000c101900 */
[----:B----4-:R-:W-:Y:S04]  /*47e40*/  ST.E desc[UR4][R4.64+0x1f4], R15 ;  /* 0x0001f40f04007985 */ /* 0x010fe8000c101904 */
[----:B---3--:R-:W3:Y:S01]  /*47e50*/  LD.E R19, desc[UR6][R4.64+0x1f8] ;  /* 0x0001f80604137980 */ /* 0x008ee2000c101900 */
[----:B------:R-:W-:-:S03]  /*47e60*/  IMAD R6, R9, 0x1000, R6 ;  /* 0x0000100009067824 */ /* 0x000fc600078e0206 */
[----:B---3--:R-:W-:Y:S04]  /*47e70*/  ST.E desc[UR4][R4.64+0x1f8], R19 ;  /* 0x0001f81304007985 */ /* 0x008fe8000c101904 */
[----:B--2---:R-:W2:Y:S01]  /*47e80*/  LD.E R11, desc[UR6][R4.64+0x1fc] ;  /* 0x0001fc06040b7980 */ /* 0x004ea2000c101900 */
[----:B------:R-:W-:Y:S02]  /*47e90*/  R2UR UR6, R6 ;  /* 0x00000000060672ca */ /* 0x000fe400000e0000 */
[----:B------:R-:W-:Y:S02]  /*47ea0*/  R2UR UR7, R7 ;  /* 0x00000000070772ca */ /* 0x000fe400000e0000 */
        /* <DEDUP_REMOVED lines=40> */
[----:B--2---:R-:W-:Y:S01]  /*48130*/  ST.E desc[UR4][R4.64+0x1fc], R11 ;  /* 0x0001fc0b04007985 */ /* 0x004fe2000c101904 */
[----:B------:R-:W-:-:S06]  /*48140*/  WARPGROUP.ARRIVE ;  /* 0x00000000000079c5 */ /* 0x000fcc0000000000 */
[----:B------:R-:W-:Y:S01]  /*48150*/  HGMMA.64x256x16.F32 R24, R168, gdesc[UR4].tnspB, RZ, !UPT, gsb0 ;  /* 0x43e00004a8187df0 */ /* 0x000fe2000c0008ff */
        /* <DEDUP_REMOVED lines=392> */
[----:B------:R-:W-:Y:S01]  /*499e0*/  R2UR UR35, R3 ;  /* 0x00000000032372ca */ /* 0x000fe200000e0000 */
[----:B------:R-:W-:-:S02]  /*499f0*/  VIADD R8, R6, 0x100 ;  /* 0x0000010006087836 */ /* 0x000fc40000000000 */
        /* <DEDUP_REMOVED lines=1912> */
.L_x_7367:
[----:B0-----:R-:W-:-:S04]  /*51180*/  IMAD.MOV.U32 R11, RZ, RZ, 0x0 ;  /* 0x00000000ff0b7424 */ /* 0x001fc800078e00ff */
[----:B-1----:R-:W-:Y:S05]  /*51190*/  RET.REL.NODEC R10 `(_ZN7cutlass13device_kernelIN5flash11enable_sm90INS1_16FlashAttnFwdSm90INS1_25CollectiveMainloopFwdSm90ILi2EN4cute5tupleIJNS5_1CILi1EEES8_S8_EEENS6_IJNS7_ILi64EEESA_SA_EEELi512ENS_6half_tEfNS_4arch4Sm90ELb0ELb1ELb1ELb1ELb0ELb1ELb1ELb0ELb0ELb1ELb0ELb0EEENS1_21CollectiveEpilogueFwdINS6_IJSA_NS7_ILi512EEESA_EEES9_SC_SE_Li256ELb1ELb1ELb0ELb0EEENS1_36VarlenDynamicPersistentTileSchedulerILi64ELi64ELi256ELi128ELb0ELb1ELb1ELb1ELb0ELb1EEEEEEEEEvNT_6ParamsE) ;  /* 0xfffffaec0a987950 */ /* 0x002fea0003c3ffff */
.L_x_7343:
[----:B0-----:R0:W1:Y:S02]  /*511a0*/  SYNCS.PHASECHK.TRANS64.TRYWAIT P0, [R11+URZ], R14 ;  /* 0x0000000e0b0075a7 */ /* 0x001064000800017f */
[----:B-1----:R-:W-:Y:S05]  /*511b0*/  @!P0 NANOSLEEP.SYNCS 0x989680 ;  /* 0x009896800000895d */ /* 0x002fea0003900000 */
[----:B------:R-:W1:Y:S02]  /*511c0*/  @!P0 SYNCS.PHASECHK.TRANS64 P0, [R11+URZ], R14 ;  /* 0x0000000e0b0085a7 */ /* 0x000e64000800007f */
[----:B-1----:R-:W-:Y:S05]  /*511d0*/  @!P0 BRA `(.L_x_7343) ;  /* 0xfffffffc00f08947 */ /* 0x002fea000383ffff */
[----:B------:R-:W-:Y:S05]  /*511e0*/  BRA `(.L_x_7342) ;  /* 0xffffff0c001c7947 */ /* 0x000fea000383ffff */
.L_x_7345:
[----:B0-----:R0:W1:Y:S02]  /*511f0*/  SYNCS.PHASECHK.TRANS64.TRYWAIT P0, [R6+URZ+0x38810], R11 ;  /* 0x0388100b060075a7 */ /* 0x001064000800017f */
[----:B-1----:R-:W-:Y:S05]  /*51200*/  @!P0 NANOSLEEP.SYNCS 0x989680 ;  /* 0x009896800000895d */ /* 0x002fea0003900000 */
[----:B------:R-:W1:Y:S02]  /*51210*/  @!P0 SYNCS.PHASECHK.TRANS64 P0, [R6+URZ+0x38810], R11 ;  /* 0x0388100b060085a7 */ /* 0x000e64000800007f */
[----:B-1----:R-:W-:Y:S05]  /*51220*/  @!P0 BRA `(.L_x_7345) ;  /* 0xfffffffc00f08947 */ /* 0x002fea000383ffff */
[----:B------:R-:W-:Y:S05]  /*51230*/  BRA `(.L_x_7368) ;  /* 0xffffff1000707947 */ /* 0x000fea000383ffff */
.L_x_7352:
[----:B0-----:R0:W1:Y:S02]  /*51240*/  SYNCS.PHASECHK.TRANS64.TRYWAIT P0, [R14+URZ], R15 ;  /* 0x0000000f0e0075a7 */ /* 0x001064000800017f */
[----:B-1----:R-:W-:Y:S05]  /*51250*/  @!P0 NANOSLEEP.SYNCS 0x989680 ;  /* 0x009896800000895d */ /* 0x002fea0003900000 */
[----:B------:R-:W1:Y:S02]  /*51260*/  @!P0 SYNCS.PHASECHK.TRANS64 P0, [R14+URZ], R15 ;  /* 0x0000000f0e0085a7 */ /* 0x000e64000800007f */
[----:B-1----:R-:W-:Y:S05]  /*51270*/  @!P0 BRA `(.L_x_7352) ;  /* 0xfffffffc00f08947 */ /* 0x002fea000383ffff */
[----:B------:R-:W-:Y:S05]  /*51280*/  BRA `(.L_x_7351) ;  /* 0xffffff14000c7947 */ /* 0x000fea000383ffff */
.L_x_7369:
        /* <DEDUP_REMOVED lines=15> */
.L_x_15297:


//--------------------- .text._ZN7cutlass13device_kernelIN5flash11enable_sm90INS1_16FlashAttnFwdSm90INS1_25CollectiveMainloopFwdSm90ILi2EN4cute5tupleIJNS5_1CILi1EEES8_S8_EEENS6_IJNS7_ILi64EEESA_SA_EEELi512ENS_6half_tEfNS_4arch4Sm90ELb1ELb0ELb1ELb0ELb0ELb0ELb0ELb0ELb0ELb1ELb0ELb0EEENS1_21CollectiveEpilogueFwdINS6_IJSA_NS7_ILi512EEESA_EEES9_SC_SE_Li256ELb0ELb1ELb0ELb0EEENS1_30DynamicPersistentTileSchedulerILi256ELi128ELb0ELb1ELb1EEEEEEEEEvNT_6ParamsE --------------------------
	.section	.text._ZN7cutlass13device_kernelIN5flash11enable_sm90INS1_16FlashAttnFwdSm90INS1_25CollectiveMainloopFwdSm90ILi2EN4cute5tupleIJNS5_1CILi1EEES8_S8_EEENS6_IJNS7_ILi64EEESA_SA_EEELi512ENS_6half_tEfNS_4arch4Sm90ELb1ELb0ELb1ELb0ELb0ELb0ELb0ELb0ELb0ELb1ELb0ELb0EEENS1_21CollectiveEpilogueFwdINS6_IJSA_NS7_ILi512EEESA_EEES9_SC_SE_Li256ELb0ELb1ELb0ELb0EEENS1_30DynamicPersistentTileSchedulerILi256ELi128ELb0ELb1ELb1EEEEEEEEEvNT_6ParamsE,"ax",@progbits
	.align	128
.text._ZN7cutlass13device_kernelIN5flash11enable_sm90INS1_16FlashAttnFwdSm90INS1_25CollectiveMainloopFwdSm90ILi2EN4cute5tupleIJNS5_1CILi1EEES8_S8_EEENS6_IJNS7_ILi64EEESA_SA_EEELi512ENS_6half_tEfNS_4arch4Sm90ELb1ELb0ELb1ELb0ELb0ELb0ELb0ELb0ELb0ELb1ELb0ELb0EEENS1_21CollectiveEpilogueFwdINS6_IJSA_NS7_ILi512EEESA_EEES9_SC_SE_Li256ELb0ELb1ELb0ELb0EEENS1_30DynamicPersistentTileSchedulerILi256ELi128ELb0ELb1ELb1EEEEEEEEEvNT_6ParamsE:
        .type           _ZN7cutlass13device_kernelIN5flash11enable_sm90INS1_16FlashAttnFwdSm90INS1_25CollectiveMainloopFwdSm90ILi2EN4cute5tupleIJNS5_1CILi1EEES8_S8_EEENS6_IJNS7_ILi64EEESA_SA_EEELi512ENS_6half_tEfNS_4arch4Sm90ELb1ELb0ELb1ELb0ELb0ELb0ELb0ELb0ELb0ELb1ELb0ELb0EEENS1_21CollectiveEpilogueFwdINS6_IJSA_NS7_ILi512EEESA_EEES9_SC_SE_Li256ELb0ELb1ELb0ELb0EEENS1_30DynamicPersistentTileSchedulerILi256ELi128ELb0ELb1ELb1EEEEEEEEEvNT_6ParamsE,@function
        .size           _ZN7cutlass13device_kernelIN5flash11enable_sm90INS1_16FlashAttnFwdSm90INS1_25CollectiveMainloopFwdSm90ILi2EN4cute5tupleIJNS5_1CILi1EEES8_S8_EEENS6_IJNS7_ILi64EEESA_SA_EEELi512ENS_6half_tEfNS_4arch4Sm90ELb1ELb0ELb1ELb0ELb0ELb0ELb0ELb0ELb0ELb1ELb0ELb0EEENS1_21CollectiveEpilogueFwdINS6_IJSA_NS7_ILi512EEESA_EEES9_SC_SE_Li256ELb0ELb1ELb0ELb0EEENS1_30DynamicPersistentTileSchedulerILi256ELi128ELb0ELb1ELb1EEEEEEEEEvNT_6ParamsE,(.L_x_15299 - _ZN7cutlass13device_kernelIN5flash11enable_sm90INS1_16FlashAttnFwdSm90INS1_25CollectiveMainloopFwdSm90ILi2EN4cute5tupleIJNS5_1CILi1EEES8_S8_EEENS6_IJNS7_ILi64EEESA_SA_EEELi512ENS_6half_tEfNS_4arch4Sm90ELb1ELb0ELb1ELb0ELb0ELb0ELb0ELb0ELb0ELb1ELb0ELb0EEENS1_21CollectiveEpilogueFwdINS6_IJSA_NS7_ILi512EEESA_EEES9_SC_SE_Li256ELb0ELb1ELb0ELb0EEENS1_30DynamicPersistentTileSchedulerILi256ELi128ELb0ELb1ELb1EEEEEEEEEvNT_6ParamsE)
        .other          _ZN7cutlass13device_kernelIN5flash11enable_sm90INS1_16FlashAttnFwdSm90INS1_25CollectiveMainloopFwdSm90ILi2EN4cute5tupleIJNS5_1CILi1EEES8_S8_EEENS6_IJNS7_ILi64EEESA_SA_EEELi512ENS_6half_tEfNS_4arch4Sm90ELb1ELb0ELb1ELb0ELb0ELb0ELb0ELb0ELb0ELb1ELb0ELb0EEENS1_21CollectiveEpilogueFwdINS6_IJSA_NS7_ILi512EEESA_EEES9_SC_SE_Li256ELb0ELb1ELb0ELb0EEENS1_30DynamicPersistentTileSchedulerILi256ELi128ELb0ELb1ELb1EEEEEEEEEvNT_6ParamsE,@"STO_CUDA_ENTRY STV_DEFAULT"
_ZN7cutlass13device_kernelIN5flash11enable_sm90INS1_16FlashAttnFwdSm90INS1_25CollectiveMainloopFwdSm90ILi2EN4cute5tupleIJNS5_1CILi1EEES8_S8_EEENS6_IJNS7_ILi64EEESA_SA_EEELi512ENS_6half_tEfNS_4arch4Sm90ELb1ELb0ELb1ELb0ELb0ELb0ELb0ELb0ELb0ELb1ELb0ELb0EEENS1_21CollectiveEpilogueFwdINS6_IJSA_NS7_ILi512EEESA_EEES9_SC_SE_Li256ELb0ELb1ELb0ELb0EEENS1_30DynamicPersistentTileSchedulerILi256ELi128ELb0ELb1ELb1EEEEEEEEEvNT_6ParamsE:
        /* <DEDUP_REMOVED lines=18> */
.L_x_7371:
[----:B------:R-:W-:Y:S05]  /*0120*/  BSYNC B0 ;  /* 0x0000000000007941 */ /* 0x000fea0003800000 */
.L_x_7370:
        /* <DEDUP_REMOVED lines=37> */
.L_x_7372:
        /* <DEDUP_REMOVED lines=22> */
.L_x_7373:
        /* <DEDUP_REMOVED lines=18> */
.L_x_7374:
        /* <DEDUP_REMOVED lines=22> */
.L_x_7375:
        /* <DEDUP_REMOVED lines=22> */
.L_x_7376:
[----:B------:R-:W-:Y:S01]  /*08c0*/  PLOP3.LUT P0, PT, PT, PT, UP0, 0x80, 0x0 ;  /* 0x000000000000781c */ /* 0x000fe20003f0f008 */
[----:B------:R-:W-:Y:S01]  /*08d0*/  UMOV UR40, 0x1 ;  /* 0x0000000100287882 */ /* 0x000fe20000000000 */
[----:B------:R-:W-:Y:S01]  /*08e0*/  NOP ;  /* 0x0000000000007918 */ /* 0x000fe20000000000 */
[----:B------:R-:W-:Y:S01]  /*08f0*/  USEL UR40, UR40, 0x2, !UP0 ;  /* 0x0000000228287887 */ /* 0x000fe2000c000000 */
[----:B------:R-:W-:Y:S01]  /*0900*/  ULDC.64 UR46, c[0x0][0x208] ;  /* 0x00008200002e7ab9 */ /* 0x000fe20000000a00 */
[----:B012-4-:R-:W-:Y:S08]  /*0910*/  BAR.SYNC.DEFER_BLOCKING 0x0 ;  /* 0x0000000000007b1d */ /* 0x017ff00000010000 */
[----:B------:R-:W-:Y:S05]  /*0920*/  @!P0 BRA `(.L_x_7377) ;  /* 0x000000bc00d88947 */ /* 0x000fea0003800000 */
.L_x_7378:
[----:B------:R-:W-:-:S08]  /*0930*/  NOP ;  /* 0x0000000000007918 */ /* 0x000fd00000000000 */
[----:B------:R-:W0:Y:S02]  /*0940*/  USETMAXREG.TRY_ALLOC.CTAPOOL UP0, 0xf0 ;  /* 0x000000f0000079c8 */ /* 0x000e240008000600 */
[----:B0-----:R-:W-:-:S13]  /*0950*/  PLOP3.LUT P0, PT, PT, PT, UP0, 0x80, 0x0 ;  /* 0x000000000000781c */ /* 0x001fda0003f0f008 */
[----:B------:R-:W-:Y:S05]  /*0960*/  @!P0 BRA `(.L_x_7378) ;  /* 0xfffffffc00f08947 */ /* 0x000fea000383ffff */
[----:B------:R-:W0:Y:S01]  /*0970*/  S2R R2, SR_TID.X ;  /* 0x0000000000027919 */ /* 0x000e220000002100 */
[----:B------:R-:W1:Y:S08]  /*0980*/  S2UR UR4, SR_CTAID.X ;  /* 0x00000000000479c3 */ /* 0x000e700000002500 */
[----:B------:R-:W-:Y:S06]  /*0990*/  BAR.ARV 0x4, 0x180 ;  /* 0x0106000000007b1d */ /* 0x000fec0000002000 */
[----:B0-----:R-:W-:-:S04]  /*09a0*/  LOP3.LUT R0, R2, 0xffffff80, RZ, 0xc0, !PT ;  /* 0xffffff8002007812 */ /* 0x001fc800078ec0ff */
[----:B------:R-:W-:Y:S02]  /*09b0*/  ISETP.NE.AND P0, PT, R0, 0x80, PT ;  /* 0x000000800000780c */ /* 0x000fe40003f05270 */
[----:B------:R-:W1:Y:S11]  /*09c0*/  LDC R0, c[0x0][0xc38] ;  /* 0x00030e00ff007b82 */ /* 0x000e760000000800 */
[----:B------:R-:W-:Y:S06]  /*09d0*/  @!P0 BAR.ARV 0x8, 0x100 ;  /* 0x0204000000008b1d */ /* 0x000fec0000002000 */
[----:B------:R-:W-:-:S13]  /*09e0*/  ISETP.GE.U32.AND P0, PT, R2, 0x100, PT ;  /* 0x000001000200780c */ /* 0x000fda0003f06070 */
[----:B------:R-:W-:Y:S06]  /*09f0*/  @P0 BAR.ARV 0xf, 0x100 ;  /* 0x03c4000000000b1d */ /* 0x000fec0000002000 */
[----:B-1----:R-:W-:-:S13]  /*0a00*/  ISETP.LE.AND P0, PT, R0, UR4, PT ;  /* 0x0000000400007c0c */ /* 0x002fda000bf03270 */
        /* <DEDUP_REMOVED lines=13> */
[-C--:B------:R-:W-:Y:S02]  /*0ae0*/  LEA.HI R5, R3, R216.reuse, RZ, 0x7 ;  /* 0x000000d803057211 */ /* 0x080fe400078f38ff */
[C---:B------:R-:W-:Y:S02]  /*0af0*/  LEA.HI R2, R0.reuse, R7, RZ, 0x1 ;  /* 0x0000000700027211 */ /* 0x040fe400078f08ff */
[----:B------:R-:W-:Y:S02]  /*0b00*/  LOP3.LUT R9, R0, 0xfffffff0, RZ, 0xc0, !PT ;  /* 0xfffffff000097812 */ /* 0x000fe400078ec0ff */
[----:B------:R-:W-:Y:S02]  /*0b10*/  LOP3.LUT R2, R2, 0x1ffffffe, RZ, 0xc0, !PT ;  /* 0x1ffffffe02027812 */ /* 0x000fe400078ec0ff */
[--C-:B------:R-:W-:Y:S01]  /*0b20*/  SHF.R.S32.HI R13, RZ, 0x5, R4.reuse ;  /* 0x00000005ff0d7819 */ /* 0x100fe20000011404 */
[----:B------:R-:W-:Y:S01]  /*0b30*/  IMAD.IADD R9, R216, 0x1, -R9 ;  /* 0x00000001d8097824 */ /* 0x000fe200078e0a09 */
[----:B------:R-:W-:Y:S01]  /*0b40*/  SHF.R.S32.HI R4, RZ, 0x1f, R4 ;  /* 0x0000001fff047819 */ /* 0x000fe20000011404 */
[----:B------:R-:W-:Y:S01]  /*0b50*/  IMAD.IADD R8, R7, 0x1, -R2 ;  /* 0x0000000107087824 */ /* 0x000fe200078e0a02 */
[----:B------:R-:W-:Y:S01]  /*0b60*/  LOP3.LUT R7, R5, 0xffffff80, RZ, 0xc0, !PT ;  /* 0xffffff8005077812 */ /* 0x000fe200078ec0ff */
[----:B0-----:R-:W-:Y:S01]  /*0b70*/  ULEA UR43, UR5, UR43, 0x18 ;  /* 0x0000002b052b7291 */ /* 0x001fe2000f8ec03f */
[----:B------:R-:W-:-:S02]  /*0b80*/  LEA.HI R2, R3, R216, RZ, 0x2 ;  /* 0x000000d803027211 */ /* 0x000fc400078f10ff */
[----:B------:R-:W-:Y:S01]  /*0b90*/  LEA.HI R4, R4, R13, RZ, 0x2 ;  /* 0x0000000d04047211 */ /* 0x000fe200078f10ff */
[----:B------:R-:W-:Y:S01]  /*0ba0*/  IMAD.IADD R7, R216, 0x1, -R7 ;  /* 0x00000001d8077824 */ /* 0x000fe200078e0a07 */
[----:B------:R-:W-:Y:S02]  /*0bb0*/  LOP3.LUT R11, R2, 0xfffffffc, RZ, 0xc0, !PT ;  /* 0xfffffffc020b7812 */ /* 0x000fe400078ec0ff */
[----:B------:R-:W-:Y:S02]  /*0bc0*/  SHF.R.S32.HI R212, RZ, 0x7, R5 ;  /* 0x00000007ffd47819 */ /* 0x000fe40000011405 */
[----:B------:R-:W-:Y:S01]  /*0bd0*/  LOP3.LUT R4, R4, 0x3ffffc, RZ, 0xc0, !PT ;  /* 0x003ffffc04047812 */ /* 0x000fe200078ec0ff */
[----:B------:R-:W-:Y:S01]  /*0be0*/  IMAD.IADD R11, R216, 0x1, -R11 ;  /* 0x00000001d80b7824 */ /* 0x000fe200078e0a0b */
[--C-:B------:R-:W-:Y:S01]  /*0bf0*/  SHF.R.S32.HI R2, RZ, 0x1f, R9.reuse ;  /* 0x0000001fff027819 */ /* 0x100fe20000011409 */
[----:B------:R-:W-:Y:S01]  /*0c00*/  IMAD R15, R212, 0x100, R9 ;  /* 0x00000100d40f7824 */ /* 0x000fe200078e0209 */
[----:B------:R-:W-:Y:S01]  /*0c10*/  SHF.R.S32.HI R0, RZ, 0x1f, R7 ;  /* 0x0000001fff007819 */ /* 0x000fe20000011407 */
[----:B------:R-:W-:Y:S01]  /*0c20*/  IMAD.IADD R10, R13, 0x1, -R4 ;  /* 0x000000010d0a7824 */ /* 0x000fe200078e0a04 */
[----:B------:R-:W-:-:S02]  /*0c30*/  LEA.HI R6, R2, R9, RZ, 0x3 ;  /* 0x0000000902067211 */ /* 0x000fc400078f18ff */
[----:B------:R-:W-:Y:S01]  /*0c40*/  LEA.HI R2, R0, R7, RZ, 0x2 ;  /* 0x0000000700027211 */ /* 0x000fe200078f10ff */
[----:B------:R-:W-:Y:S01]  /*0c50*/  IMAD R14, R10, 0x10, R15 ;  /* 0x000000100a0e7824 */ /* 0x000fe200078e020f */
[C---:B------:R-:W-:Y:S01]  /*0c60*/  LOP3.LUT R4, R6.reuse, 0xfffffff8, RZ, 0xc0, !PT ;  /* 0xfffffff806047812 */ /* 0x040fe200078ec0ff */
[----:B------:R-:W-:Y:S01]  /*0c70*/  IMAD.SHL.U32 R6, R6, 0x40, RZ ;  /* 0x0000004006067824 */ /* 0x000fe200078e00ff */
[----:B------:R-:W-:Y:S02]  /*0c80*/  LOP3.LUT R10, R2, 0x7ffffffc, RZ, 0xc0, !PT ;  /* 0x7ffffffc020a7812 */ /* 0x000fe400078ec0ff */
[----:B------:R-:W-:Y:S01]  /*0c90*/  LEA.HI R12, R11, R11, RZ, 0x1 ;  /* 0x0000000b0b0c7211 */ /* 0x000fe200078f08ff */
[----:B------:R-:W-:Y:S01]  /*0ca0*/  IMAD.IADD R9, R9, 0x1, -R4 ;  /* 0x0000000109097824 */ /* 0x000fe200078e0a04 */
[----:B------:R-:W-:Y:S01]  /*0cb0*/  LEA.HI R4, R0, R7, RZ, 0x5 ;  /* 0x0000000700047211 */ /* 0x000fe200078f28ff */
[----:B------:R-:W-:Y:S01]  /*0cc0*/  IMAD.IADD R10, R7, 0x1, -R10 ;  /* 0x00000001070a7824 */ /* 0x000fe200078e0a0a */
[----:B------:R-:W-:-:S02]  /*0cd0*/  LOP3.LUT R12, R12, 0x1ffffffe, RZ, 0xc0, !PT ;  /* 0x1ffffffe0c0c7812 */ /* 0x000fc400078ec0ff */
[--C-:B------:R-:W-:Y:S02]  /*0ce0*/  SHF.R.S32.HI R0, RZ, 0x2, R2.reuse ;  /* 0x00000002ff007819 */ /* 0x100fe40000011402 */
[----:B------:R-:W-:Y:S01]  /*0cf0*/  SHF.R.S32.HI R7, RZ, 0x1f, R2 ;  /* 0x0000001fff077819 */ /* 0x000fe20000011402 */
[----:B------:R-:W-:Y:S01]  /*0d00*/  IMAD.SHL.U32 R2, R9, 0x40, RZ ;  /* 0x0000004009027824 */ /* 0x000fe200078e00ff */
[----:B------:R-:W-:Y:S01]  /*0d10*/  LOP3.LUT R6, R6, 0x7ffffe00, RZ, 0xc0, !PT ;  /* 0x7ffffe0006067812 */ /* 0x000fe200078ec0ff */
[----:B------:R-:W-:Y:S01]  /*0d20*/  IMAD.IADD R185, R11, 0x1, -R12 ;  /* 0x000000010bb97824 */ /* 0x000fe200078e0a0c */
[----:B------:R-:W-:Y:S01]  /*0d30*/  LEA.HI R7, R7, R0, RZ, 0x3 ;  /* 0x0000000007077211 */ /* 0x000fe200078f18ff */
[----:B------:R-:W-:Y:S01]  /*0d40*/  IMAD.SHL.U32 R11, R8, 0x8, RZ ;  /* 0x00000008080b7824 */ /* 0x000fe200078e00ff */
[----:B------:R-:W-:Y:S01]  /*0d50*/  LOP3.LUT R2, R2, 0x1c0, RZ, 0xc0, !PT ;  /* 0x000001c002027812 */ /* 0x000fe200078ec0ff */
[----:B------:R-:W-:Y:S01]  /*0d60*/  IMAD R6, R13, 0x400, R6 ;  /* 0x000004000d067824 */ /* 0x000fe200078e0206 */
[----:B------:R-:W-:Y:S01]  /*0d70*/  LOP3.LUT R7, R7, 0xfffffff8, RZ, 0xc0, !PT ;  /* 0xfffffff807077812 */ /* 0x000fe200078ec0ff */
[--C-:B------:R-:W-:Y:S01]  /*0d80*/  IMAD.U32 R215, R14, 0x40, R11.reuse ;  /* 0x000000400ed77824 */ /* 0x100fe200078e000b */
[----:B------:R-:W-:-:S02]  /*0d90*/  LOP3.LUT R11, R2, 0x8, R11, 0xf8, !PT ;  /* 0x00000008020b7812 */ /* 0x000fc400078ef80b */
[----:B------:R-:W-:Y:S01]  /*0da0*/  SHF.R.U32.HI R2, RZ, 0x3, R2 ;  /* 0x00000003ff027819 */ /* 0x000fe20000011602 */
[----:B------:R-:W-:Y:S01]  /*0db0*/  IMAD.IADD R7, R0, 0x1, -R7 ;  /* 0x0000000100077824 */ /* 0x000fe200078e0a07 */
[----:B------:R-:W-:Y:S02]  /*0dc0*/  SHF.R.S32.HI R4, RZ, 0x5, R4 ;  /* 0x00000005ff047819 */ /* 0x000fe40000011404 */
[----:B------:R-:W-:Y:S01]  /*0dd0*/  LOP3.LUT R11, R11, R2, RZ, 0x3c, !PT ;  /* 0x000000020b0b7212 */ /* 0x000fe200078e3cff */
[----:B------:R-:W-:Y:S01]  /*0de0*/  IMAD.SHL.U32 R2, R10, 0x2, RZ ;  /* 0x000000020a027824 */ /* 0x000fe200078e00ff */
[----:B------:R-:W-:Y:S01]  /*0df0*/  LEA.HI R3, R3, R216, RZ, 0x3 ;  /* 0x000000d803037211 */ /* 0x000fe200078f18ff */
[----:B------:R-:W-:Y:S01]  /*0e00*/  IMAD R16, R4, 0x10, R7 ;  /* 0x0000001004107824 */ /* 0x000fe200078e0207 */
[----:B------:R-:W-:Y:S01]  /*0e10*/  R2P PR, R9, 0x6 ;  /* 0x0000000609007804 */ /* 0x000fe20000000000 */
[----:B------:R-:W-:Y:S01]  /*0e20*/  IMAD.IADD R6, R6, 0x1, R11 ;  /* 0x0000000106067824 */ /* 0x000fe200078e020b */
[----:B------:R-:W-:Y:S01]  /*0e30*/  LOP3.LUT R7, R3, 0xfffffff8, RZ, 0xc0, !PT ;  /* 0xfffffff803077812 */ /* 0x000fe200078ec0ff */
[----:B------:R-:W-:Y:S01]  /*0e40*/  IMAD R185, R185, 0x8, R16 ;  /* 0x00000008b9b97824 */ /* 0x000fe200078e0210 */
[----:B------:R-:W-:-:S02]  /*0e50*/  LEA.HI R5, R5, R212, RZ, 0x1 ;  /* 0x000000d405057211 */ /* 0x000fc400078f08ff */
[----:B------:R-:W-:Y:S01]  /*0e60*/  LEA R19, R6, UR43, 0x1 ;  /* 0x0000002b06137c11 */ /* 0x000fe2000f8e08ff */
[----:B------:R-:W-:Y:S01]  /*0e70*/  IMAD.IADD R210, R216, 0x1, -R7 ;  /* 0x00000001d8d27824 */ /* 0x000fe200078e0a07 */
[----:B------:R-:W-:Y:S02]  /*0e80*/  LOP3.LUT R5, R5, 0xfffffe, RZ, 0xc0, !PT ;  /* 0x00fffffe05057812 */ /* 0x000fe400078ec0ff */
[----:B------:R-:W-:Y:S01]  /*0e90*/  SEL R23, R23, 0xffffffe0, !P1 ;  /* 0xffffffe017177807 */ /* 0x000fe20004800000 */
[----:B------:R-:W-:Y:S01]  /*0ea0*/  IMAD.SHL.U32 R17, R210, 0x8, RZ ;  /* 0x00000008d2117824 */ /* 0x000fe200078e00ff */
[----:B------:R-:W-:Y:S01]  /*0eb0*/  SHF.R.S32.HI R211, RZ, 0x3, R3 ;  /* 0x00000003ffd37819 */ /* 0x000fe20000011403 */
[----:B------:R-:W-:Y:S02]  /*0ec0*/  VIADD R184, R19, 0x26800 ;  /* 0x0002680013b87836 */ /* 0x000fe40000000000 */
[C---:B------:R-:W-:Y:S02]  /*0ed0*/  VIADD R190, R17.reuse, 0x40 ;  /* 0x0000004011be7836 */ /* 0x040fe40000000000 */
[----:B------:R-:W-:-:S02]  /*0ee0*/  VIADD R189, R17, 0x80 ;  /* 0x0000008011bd7836 */ /* 0x000fc40000000000 */
        /* <DEDUP_REMOVED lines=18> */
.L_x_7431:
        /* <DEDUP_REMOVED lines=21> */
.L_x_7379:
[----:B------:R-:W-:Y:S01]  /*1160*/  ULDC UR7, c[0x0][0xc54] ;  /* 0x0003150000077ab9 */ /* 0x000fe20000000800 */
[----:B------:R-:W-:Y:S01]  /*1170*/  UMOV UR6, UR9 ;  /* 0x0000000900067c82 */ /* 0x000fe20008000000 */
[----:B------:R-:W-:-:S11]  /*1180*/  UISETP.NE.AND UP0, UPT, UR7, 0x1, UPT ;  /* 0x000000010700788c */ /* 0x000fd6000bf05270 */
[----:B------:R-:W-:Y:S02]  /*1190*/  @UP0 ULDC.64 UR10, c[0x0][0xc58] ;  /* 0x00031600000a0ab9 */ /* 0x000fe40000000a00 */
[----:B------:R-:W-:-:S04]  /*11a0*/  UIMAD.WIDE.U32 UR4, UR9, UR10, URZ ;  /* 0x0000000a090472a5 */ /* 0x000fc8000f8e003f */
[----:B------:R-:W-:-:S04]  /*11b0*/  @UP0 USHF.R.U32.HI UR6, URZ, UR11, UR5 ;  /* 0x0000000b3f060299 */ /* 0x000fc80008011605 */
[----:B------:R-:W-:-:S12]  /*11c0*/  UIMAD UR4, UR6, UR7, URZ ;  /* 0x00000007060472a4 */ /* 0x000fd8000f8e023f */
.L_x_7380:
[----:B------:R-:W-:Y:S01]  /*11d0*/  ULDC UR39, c[0x0][0xc48] ;  /* 0x0003120000277ab9 */ /* 0x000fe20000000800 */
[----:B------:R-:W-:Y:S01]  /*11e0*/  ULDC.64 UR10, c[0x0][0x418] ;  /* 0x00010600000a7ab9 */ /* 0x000fe20000000a00 */
[----:B------:R-:W-:Y:S02]  /*11f0*/  UISETP.NE.AND UP1, UPT, UR39, 0x1, UPT ;  /* 0x000000012700788c */ /* 0x000fe4000bf25270 */
[----:B------:R-:W-:Y:S02]  /*1200*/  UISETP.NE.U32.AND UP0, UPT, UR10, URZ, UPT ;  /* 0x0000003f0a00728c */ /* 0x000fe4000bf05070 */
[----:B------:R-:W-:Y:S02]  /*1210*/  UIADD3 UR4, UR9, -UR4, URZ ;  /* 0x8000000409047290 */ /* 0x000fe4000fffe03f */
[----:B------:R-:W-:Y:S02]  /*1220*/  ULOP3.LUT UR6, URZ, UR6, URZ, 0x33, !UPT ;  /* 0x000000063f067292 */ /* 0x000fe4000f8e333f */
[----:B------:R-:W-:Y:S01]  /*1230*/  UISETP.NE.AND.EX UP0, UPT, UR11, URZ, UPT, UP0 ;  /* 0x0000003f0b00728c */ /* 0x000fe2000bf05300 */
[----:B------:R-:W-:Y:S01]  /*1240*/  ULDC UR5, c[0x0][0xc3c] ;  /* 0x00030f0000057ab9 */ /* 0x000fe20000000800 */
[----:B------:R-:W-:Y:S01]  /*1250*/  ULDC UR9, c[0x0][0xc54] ;  /* 0x0003150000097ab9 */ /* 0x000fe20000000800 */
[----:B------:R-:W-:Y:S01]  /*1260*/  ULDC UR49, c[0x0][0x424] ;  /* 0x0001090000317ab9 */ /* 0x000fe20000000800 */
[----:B------:R-:W-:-:S02]  /*1270*/  UISETP.NE.AND UP2, UPT, UR45, 0x1, UPT ;  /* 0x000000012d00788c */ /* 0x000fc4000bf45270 */
[----:B------:R-:W-:Y:S02]  /*1280*/  UIADD3 UR6, UR6, UR5, URZ ;  /* 0x0000000506067290 */ /* 0x000fe4000fffe03f */
[----:B------:R-:W-:Y:S02]  /*1290*/  UIMAD UR8, UR8, UR9, UR4 ;  /* 0x00000009080872a4 */ /* 0x000fe4000f8e0204 */
[----:B------:R-:W-:Y:S01]  /*12a0*/  USEL UR49, UR49, 0x1, UP0 ;  /* 0x0000000131317887 */ /* 0x000fe20008000000 */
[----:B------:R-:W-:Y:S01]  /*12b0*/  PLOP3.LUT P0, PT, PT, PT, UP2, 0x80, 0x0 ;  /* 0x000000000000781c */ /* 0x000fe20003f0f028 */
[----:B------:R-:W-:Y:S01]  /*12c0*/  ULDC UR7, c[0x0][0x2f0] ;  /* 0x0000bc0000077ab9 */ /* 0x000fe20000000800 */
[----:B------:R-:W-:Y:S01]  /*12d0*/  @UP1 ULDC UR4, c[0x0][0xc4c] ;  /* 0x0003130000041ab9 */ /* 0x000fe20000000800 */
[----:B------:R-:W-:Y:S02]  /*12e0*/  USHF.L.U32 UR41, UR6, 0x6, URZ ;  /* 0x0000000606297899 */ /* 0x000fe4000800063f */
        /* <DEDUP_REMOVED lines=8> */
[----:B------:R-:W-:-:S02]  /*1370*/  UIMAD UR39, UR39, UR5, UR8 ;  /* 0x00000005272772a4 */ /* 0x000fc4000f8e0208 */
[----:B------:R-:W-:Y:S01]  /*1380*/  USHF.R.S32.HI UR50, URZ, 0x6, UR4 ;  /* 0x000000063f327899 */ /* 0x000fe20008011404 */
[----:B------:R-:W-:Y:S11]  /*1390*/  @!P0 BRA `(.L_x_7381) ;  /* 0x0000001c006c8947 */ /* 0x000ff60003800000 */
[----:B------:R-:W0:Y:S01]  /*13a0*/  LDC R0, c[0x0][0x448] ;  /* 0x00011200ff007b82 */ /* 0x000e220000000800 */
[----:B------:R-:W-:Y:S01]  /*13b0*/  UIADD3 UR5, UR41, 0x3f, URZ ;  /* 0x0000003f29057890 */ /* 0x000fe2000fffe03f */
[----:B------:R-:W-:Y:S01]  /*13c0*/  CS2R R150, SRZ ;  /* 0x0000000000967805 */ /* 0x000fe2000001ff00 */
[----:B------:R-:W-:Y:S01]  /*13d0*/  ULDC UR4, c[0x0][0x288] ;  /* 0x0000a20000047ab9 */ /* 0x000fe20000000800 */
[----:B------:R-:W-:Y:S01]  /*13e0*/  CS2R R148, SRZ ;  /* 0x0000000000947805 */ /* 0x000fe2000001ff00 */
[----:B------:R-:W-:Y:S01]  /*13f0*/  UIADD3 UR4, -UR4, 0x40, URZ ;  /* 0x0000004004047890 */ /* 0x000fe2000fffe13f */
[----:B------:R-:W-:Y:S02]  /*1400*/  CS2R R146, SRZ ;  /* 0x0000000000927805 */ /* 0x000fe4000001ff00 */
[----:B------:R-:W-:Y:S02]  /*1410*/  CS2R R144, SRZ ;  /* 0x0000000000907805 */ /* 0x000fe4000001ff00 */
[----:B------:R-:W-:Y:S01]  /*1420*/  CS2R R168, SRZ ;  /* 0x0000000000a87805 */ /* 0x000fe2000001ff00 */
[----:B------:R-:W-:Y:S01]  /*1430*/  UIMAD UR4, UR49, UR7, UR4 ;  /* 0x00000007310472a4 */ /* 0x000fe2000f8e0204 */
        /* <DEDUP_REMOVED lines=14> */
[----:B0-----:R-:W-:Y:S01]  /*1520*/  ISETP.NE.AND P0, PT, R0, 0x1, PT ;  /* 0x000000010000780c */ /* 0x001fe20003f05270 */
[----:B------:R-:W-:Y:S01]  /*1530*/  IMAD.U32 R0, RZ, RZ, UR5 ;  /* 0x00000005ff007e24 */ /* 0x000fe2000f8e00ff */
        /* <DEDUP_REMOVED lines=11> */
[----:B------:R-:W0:Y:S01]  /*15f0*/  @P0 LDC R3, c[0x0][0x44c] ;  /* 0x00011300ff030b82 */ /* 0x000e220000000800 */
[----:B------:R-:W-:Y:S02]  /*1600*/  CS2R R170, SRZ ;  /* 0x0000000000aa7805 */ /* 0x000fe4000001ff00 */
[----:B------:R-:W-:Y:S02]  /*1610*/  CS2R R90, SRZ ;  /* 0x00000000005a7805 */ /* 0x000fe4000001ff00 */
[----:B------:R-:W-:Y:S02]  /*1620*/  CS2R R172, SRZ ;  /* 0x0000000000ac7805 */ /* 0x000fe4000001ff00 */
[----:B------:R-:W-:Y:S02]  /*1630*/  CS2R R86, SRZ ;  /* 0x0000000000567805 */ /* 0x000fe4000001ff00 */
[----:B------:R-:W-:-:S02]  /*1640*/  CS2R R174, SRZ ;  /* 0x0000000000ae7805 */ /* 0x000fc4000001ff00 */
[----:B------:R-:W-:Y:S02]  /*1650*/  CS2R R82, SRZ ;  /* 0x0000000000527805 */ /* 0x000fe4000001ff00 */
[----:B------:R-:W-:Y:S01]  /*1660*/  CS2R R176, SRZ ;  /* 0x0000000000b07805 */ /* 0x000fe2000001ff00 */
[----:B------:R-:W1:Y:S01]  /*1670*/  @P0 LDC R4, c[0x0][0x450] ;  /* 0x00011400ff040b82 */ /* 0x000e620000000800 */
        /* <DEDUP_REMOVED lines=11> */
[----:B------:R-:W-:Y:S02]  /*1730*/  CS2R R194, SRZ ;  /* 0x0000000000c27805 */ /* 0x000fe4000001ff00 */
[----:B------:R-:W-:Y:S02]  /*1740*/  CS2R R54, SRZ ;  /* 0x0000000000367805 */ /* 0x000fe4000001ff00 */
[----:B------:R-:W-:Y:S02]  /*1750*/  CS2R R196, SRZ ;  /* 0x0000000000c47805 */ /* 0x000fe4000001ff00 */
[----:B------:R-:W-:Y:S01]  /*1760*/  CS2R R50, SRZ ;  /* 0x0000000000327805 */ /* 0x000fe2000001ff00 */
[----:B0-----:R-:W-:Y:S01]  /*1770*/  @P0 IMAD.HI.U32 R3, R3, UR5, RZ ;  /* 0x0000000503030c27 */ /* 0x001fe2000f8e00ff */
[----:B------:R-:W-:Y:S02]  /*1780*/  CS2R R198, SRZ ;  /* 0x0000000000c67805 */ /* 0x000fe4000001ff00 */
[----:B------:R-:W-:-:S02]  /*1790*/  CS2R R46, SRZ ;  /* 0x00000000002e7805 */ /* 0x000fc4000001ff00 */
[----:B------:R-:W-:Y:S02]  /*17a0*/  CS2R R200, SRZ ;  /* 0x0000000000c87805 */ /* 0x000fe4000001ff00 */
[----:B------:R-:W-:Y:S02]  /*17b0*/  CS2R R42, SRZ ;  /* 0x00000000002a7805 */ /* 0x000fe4000001ff00 */
[----:B------:R-:W-:Y:S02]  /*17c0*/  CS2R R202, SRZ ;  /* 0x0000000000ca7805 */ /* 0x000fe4000001ff00 */
[----:B------:R-:W-:Y:S02]  /*17d0*/  CS2R R38, SRZ ;  /* 0x0000000000267805 */ /* 0x000fe4000001ff00 */
[----:B------:R-:W-:Y:S02]  /*17e0*/  CS2R R204, SRZ ;  /* 0x0000000000cc7805 */ /* 0x000fe4000001ff00 */
[----:B-1----:R-:W-:-:S02]  /*17f0*/  @P0 SHF.R.U32.HI R0, RZ, R4, R3 ;  /* 0x00000004ff000219 */ /* 0x002fc40000011603 */
[----:B------:R-:W-:Y:S02]  /*1800*/  CS2R R34, SRZ ;  /* 0x0000000000227805 */ /* 0x000fe4000001ff00 */
[----:B------:R-:W-:Y:S02]  /*1810*/  PLOP3.LUT P0, PT, PT, PT, PT, 0x80, 0x0 ;  /* 0x000000000000781c */ /* 0x000fe40003f0f070 */
[----:B------:R-:W-:Y:S02]  /*1820*/  CS2R R208, SRZ ;  /* 0x0000000000d07805 */ /* 0x000fe4000001ff00 */
[----:B------:R-:W-:Y:S01]  /*1830*/  CS2R R30, SRZ ;  /* 0x00000000001e7805 */ /* 0x000fe2000001ff00 */
[----:B------:R-:W-:Y:S01]  /*1840*/  VIADD R3, R0, UR4 ;  /* 0x0000000400037c36 */ /* 0x000fe20008000000 */
[----:B------:R-:W-:Y:S01]  /*1850*/  CS2R R206, SRZ ;  /* 0x0000000000ce7805 */ /* 0x000fe2000001ff00 */
[----:B------:R-:W-:Y:S01]  /*1860*/  IMAD.MOV.U32 R0, RZ, RZ, RZ ;  /* 0x000000ffff007224 */ /* 0x000fe200078e00ff */
[----:B------:R-:W-:Y:S01]  /*1870*/  CS2R R26, SRZ ;  /* 0x00000000001a7805 */ /* 0x000fe2000001ff00 */
[----:B------:R-:W-:Y:S01]  /*1880*/  IMAD.MOV.U32 R7, RZ, RZ, RZ ;  /* 0x000000ffff077224 */ /* 0x000fe200078e00ff */
[----:B------:R-:W-:-:S04]  /*1890*/  SHF.R.S32.HI R4, RZ, 0x1f, R3 ;  /* 0x0000001fff047819 */ /* 0x000fc80000011403 */
[----:B------:R-:W-:Y:S01]  /*18a0*/  LEA.HI R4, R4, R3, RZ, 0x6 ;  /* 0x0000000304047211 */ /* 0x000fe200078f30ff */
[----:B------:R-:W-:-:S03]  /*18b0*/  IMAD.MOV.U32 R3, RZ, RZ, RZ ;  /* 0x000000ffff037224 */ /* 0x000fc600078e00ff */
[----:B------:R-:W-:-:S04]  /*18c0*/  SHF.R.S32.HI R4, RZ, 0x6, R4 ;  /* 0x00000006ff047819 */ /* 0x000fc80000011404 */
[----:B------:R-:W-:-:S04]  /*18d0*/  VIMNMX R4, R4, UR50, PT ;  /* 0x0000003204047c48 */ /* 0x000fc8000bfe0100 */
[----:B------:R-:W-:-:S13]  /*18e0*/  ISETP.GE.AND P1, PT, R4, 0x1, PT ;  /* 0x000000010400780c */ /* 0x000fda0003f26270 */
        /* <DEDUP_REMOVED lines=15> */
.L_x_7383:
[----:B------:R-:W-:Y:S01]  /*19e0*/  ULEA UR21, UR36, UR43, 0x3 ;  /* 0x0000002b24157291 */ /* 0x000fe2000f8e183f */
[----:B------:R-:W-:-:S05]  /*19f0*/  IMAD.U32 R0, RZ, RZ, UR37 ;  /* 0x00000025ff007e24 */ /* 0x000fca000f8e00ff */
[----:B------:R-:W-:-:S04]  /*1a00*/  SHF.L.U32 R0, R0, 0x1f, RZ ;  /* 0x0000001f00007819 */ /* 0x000fc800000006ff */
[----:B------:R-:W0:Y:S02]  /*1a10*/  SYNCS.PHASECHK.TRANS64.TRYWAIT P1, [UR21+0x28c50], R0 ;  /* 0x028c5000ff0075a7 */ /* 0x000e240008020155 */
[----:B0-----:R-:W-:Y:S05]  /*1a20*/  @!P1 BRA `(.L_x_7384) ;  /* 0x0000010000b49947 */ /* 0x001fea0003800000 */
.L_x_7551:
[----:B------:R-:W-:Y:S01]  /*1a30*/  BAR.SYNC.DEFER_BLOCKING 0xe, 0x100 ;  /* 0x0384000000007b1d */ /* 0x000fe20000010000 */
[----:B------:R-:W-:Y:S01]  /*1a40*/  UIADD3 UR4, UR43, 0x26800, URZ ;  /* 0x000268002b047890 */ /* 0x000fe2000fffe03f */
[----:B0-----:R-:W-:Y:S01]  /*1a50*/  IMAD.U32 R0, RZ, RZ, UR21 ;  /* 0x00000015ff007e24 */ /* 0x001fe2000f8e00ff */
[----:B------:R-:W-:Y:S01]  /*1a60*/  ULEA UR18, UR36, UR20, 0xc ;  /* 0x0000001424127291 */ /* 0x000fe2000f8e603f */
[----:B------:R-:W-:Y:S01]  /*1a70*/  ISETP.GE.AND P1, PT, R4, 0x2, PT ;  /* 0x000000020400780c */ /* 0x000fe20003f26270 */
[----:B------:R-:W-:Y:S01]  /*1a80*/  USHF.R.U32.HI UR4, URZ, 0x4, UR4 ;  /* 0x000000043f047899 */ /* 0x000fe20008011604 */
[----:B------:R-:W-:Y:S01]  /*1a90*/  UMOV UR19, 0x40000040 ;  /* 0x4000004000137882 */ /* 0x000fe20000000000 */
[----:B------:R-:W-:Y:S02]  /*1aa0*/  UMOV UR17, 0x40000040 ;  /* 0x4000004000117882 */ /* 0x000fe40000000000 */
[----:B------:R-:W-:Y:S01]  /*1ab0*/  ULOP3.LUT UR4, UR4, 0x3fff, URZ, 0xc0, !UPT ;  /* 0x00003fff04047892 */ /* 0x000fe2000f8ec03f */
[----:B------:R-:W0:Y:S01]  /*1ac0*/  S2R R3, SR_TID.X ;  /* 0x0000000000037919 */ /* 0x000e220000002100 */
[----:B------:R-:W-:-:S02]  /*1ad0*/  UIADD3 UR6, UR18, 0x80, URZ ;  /* 0x0000008012067890 */ /* 0x000fc4000fffe03f */
[----:B------:R-:W-:Y:S01]  /*1ae0*/  ULOP3.LUT UR16, UR4, 0x10000, URZ, 0xfc, !UPT ;  /* 0x0001000004107892 */ /* 0x000fe2000f8efc3f */
[----:B------:R-:W-:Y:S01]  /*1af0*/  UMOV UR7, 0x40000040 ;  /* 0x4000004000077882 */ /* 0x000fe20000000000 */
[----:B------:R-:W-:Y:S02]  /*1b00*/  UMOV UR5, 0x40000040 ;  /* 0x4000004000057882 */ /* 0x000fe40000000000 */
[----:B------:R-:W-:Y:S02]  /*1b10*/  UIADD3 UR4, UR16, 0x2, URZ ;  /* 0x0000000210047890 */ /* 0x000fe4000fffe03f */
[----:B------:R-:W-:Y:S02]  /*1b20*/  UIADD3 UR10, UR18, 0x100, URZ ;  /* 0x00000100120a7890 */ /* 0x000fe4000fffe03f */
[----:B------:R-:W-:Y:S01]  /*1b30*/  UIADD3 UR8, UR16, 0x4, URZ ;  /* 0x0000000410087890 */ /* 0x000fe2000fffe03f */
[----:B------:R-:W-:Y:S01]  /*1b40*/  UMOV UR11, 0x40000040 ;  /* 0x40000040000b7882 */ /* 0x000fe20000000000 */
[----:B------:R-:W-:Y:S01]  /*1b50*/  WARPGROUP.ARRIVE ;  /* 0x00000000000079c5 */ /* 0x000fe20000000000 */
[----:B------:R-:W-:Y:S01]  /*1b60*/  UMOV UR9, 0x40000040 ;  /* 0x4000004000097882 */ /* 0x000fe20000000000 */
[----:B------:R-:W-:-:S02]  /*1b70*/  UIADD3 UR14, UR18, 0x180, URZ ;  /* 0x00000180120e7890 */ /* 0x000fc4000fffe03f */
[----:B------:R-:W-:Y:S02]  /*1b80*/  UIADD3 UR12, UR16, 0x6, URZ ;  /* 0x00000006100c7890 */ /* 0x000fe4000fffe03f */
        /* <DEDUP_REMOVED lines=23> */
.L_x_7390:
[----:B------:R-:W-:Y:S01]  /*1d00*/  BAR.SYNC.DEFER_BLOCKING 0xe, 0x100 ;  /* 0x0384000000007b1d */ /* 0x000fe20000010000 */
[----:B------:R-:W-:Y:S01]  /*1d10*/  IMAD.U32 R3, RZ, RZ, UR36 ;  /* 0x00000024ff037e24 */ /* 0x000fe2000f8e00ff */
[----:B------:R-:W-:Y:S01]  /*1d20*/  UIADD3 UR36, UR36, 0x1, URZ ;  /* 0x0000000124247890 */ /* 0x000fe2000fffe03f */
[C---:B------:R-:W-:Y:S01]  /*1d30*/  ISETP.GT.AND P3, PT, R4.reuse, RZ, PT ;  /* 0x000000ff0400720c */ /* 0x040fe20003f64270 */
        /* <DEDUP_REMOVED lines=139> */
.L_x_7386:
[----:B------:R-:W-:Y:S01]  /*25f0*/  ULEA UR21, UR36, UR43, 0x3 ;  /* 0x0000002b24157291 */ /* 0x000fe2000f8e183f */
[----:B------:R-:W-:-:S05]  /*2600*/  IMAD.U32 R0, RZ, RZ, UR37 ;  /* 0x00000025ff007e24 */ /* 0x000fca000f8e00ff */
[----:B------:R-:W-:-:S04]  /*2610*/  SHF.L.U32 R0, R0, 0x1f, RZ ;  /* 0x0000001f00007819 */ /* 0x000fc800000006ff */
[----:B------:R0:W1:Y:S01]  /*2620*/  SYNCS.PHASECHK.TRANS64.TRYWAIT P1, [UR21+0x28c50], R0 ;  /* 0x028c5000ff0075a7 */ /* 0x0000620008020155 */
[----:B------:R-:W-:Y:S05]  /*2630*/  @!P0 BRA `(.L_x_7387) ;  /* 0x0000000000048947 */ /* 0x000fea0003800000 */
[----:B------:R-:W-:Y:S01]  /*2640*/  BPT.TRAP 0x1 ;  /* 0x000000040000795c */ /* 0x000fe20000300000 */
.L_x_7387:
[----:B-1----:R-:W-:Y:S05]  /*2650*/  @P1 BRA `(.L_x_7388) ;  /* 0x0000000000081947 */ /* 0x002fea0003800000 */
[----:B------:R-:W1:Y:S02]  /*2660*/  SYNCS.PHASECHK.TRANS64.TRYWAIT P1, [UR21+0x28c50], R0 ;  /* 0x028c5000ff0075a7 */ /* 0x000e640008020155 */
[----:B-1----:R-:W-:Y:S05]  /*2670*/  @!P1 BRA `(.L_x_7389) ;  /* 0x000000f400b89947 */ /* 0x002fea0003800000 */
.L_x_7388:
        /* <DEDUP_REMOVED lines=29> */
.L_x_7385:
        /* <DEDUP_REMOVED lines=144> */
.L_x_7381:
[----:B------:R-:W-:Y:S01]  /*3150*/  ULDC UR4, c[0x0][0x448] ;  /* 0x0001120000047ab9 */ /* 0x000fe20000000800 */
[----:B------:R-:W-:Y:S01]  /*3160*/  UIADD3 UR6, UR41, 0x3f, URZ ;  /* 0x0000003f29067890 */ /* 0x000fe2000fffe03f */
[----:B------:R-:W-:Y:S01]  /*3170*/  PLOP3.LUT P0, PT, PT, PT, PT, 0x80, 0x0 ;  /* 0x000000000000781c */ /* 0x000fe20003f0f070 */
[----:B------:R-:W-:Y:S01]  /*3180*/  UISETP.NE.AND UP0, UPT, UR4, 0x1, UPT ;  /* 0x000000010400788c */ /* 0x000fe2000bf05270 */
[----:B------:R-:W-:Y:S01]  /*3190*/  IMAD.MOV.U32 R0, RZ, RZ, RZ ;  /* 0x000000ffff007224 */ /* 0x000fe200078e00ff */
[----:B------:R-:W-:Y:S01]  /*31a0*/  ULDC UR8, c[0x0][0x288] ;  /* 0x0000a20000087ab9 */ /* 0x000fe20000000800 */
[----:B------:R-:W-:Y:S01]  /*31b0*/  IMAD.MOV.U32 R3, RZ, RZ, RZ ;  /* 0x000000ffff037224 */ /* 0x000fe200078e00ff */
[----:B------:R-:W-:Y:S01]  /*31c0*/  UIADD3 UR8, -UR8, 0x40, URZ ;  /* 0x0000004008087890 */ /* 0x000fe2000fffe13f */
[----:B------:R-:W-:Y:S02]  /*31d0*/  CS2R R150, SRZ ;  /* 0x0000000000967805 */ /* 0x000fe4000001ff00 */
[----:B------:R-:W-:-:S02]  /*31e0*/  CS2R R148, SRZ ;  /* 0x0000000000947805 */ /* 0x000fc4000001ff00 */
[----:B------:R-:W-:Y:S01]  /*31f0*/  CS2R R146, SRZ ;  /* 0x0000000000927805 */ /* 0x000fe2000001ff00 */
[----:B------:R-:W-:Y:S01]  /*3200*/  UIMAD UR8, UR49, UR7, UR8 ;  /* 0x00000007310872a4 */ /* 0x000fe2000f8e0208 */
[----:B------:R-:W-:Y:S02]  /*3210*/  CS2R R144, SRZ ;  /* 0x0000000000907805 */ /* 0x000fe4000001ff00 */
[----:B------:R-:W-:Y:S01]  /*3220*/  CS2R R168, SRZ ;  /* 0x0000000000a87805 */ /* 0x000fe2000001ff00 */
[----:B------:R-:W-:Y:S01]  /*3230*/  @UP0 ULDC UR4, c[0x0][0x44c] ;  /* 0x0001130000040ab9 */ /* 0x000fe20000000800 */
[----:B------:R-:W-:Y:S01]  /*3240*/  @UP0 ULDC UR9, c[0x0][0x450] ;  /* 0x0001140000090ab9 */ /* 0x000fe20000000800 */
[----:B------:R-:W-:Y:S01]  /*3250*/  UIMAD.WIDE.U32 UR4, UR6, UR4, URZ ;  /* 0x00000004060472a5 */ /* 0x000fe2000f8e003f */
[----:B------:R-:W-:Y:S02]  /*3260*/  CS2R R140, SRZ ;  /* 0x00000000008c7805 */ /* 0x000fe4000001ff00 */
[----:B------:R-:W-:-:S02]  /*3270*/  CS2R R166, SRZ ;  /* 0x0000000000a67805 */ /* 0x000fc4000001ff00 */
[----:B------:R-:W-:Y:S01]  /*3280*/  CS2R R136, SRZ ;  /* 0x0000000000887805 */ /* 0x000fe2000001ff00 */
[----:B------:R-:W-:Y:S01]  /*3290*/  @UP0 USHF.R.U32.HI UR6, URZ, UR9, UR5 ;  /* 0x000000093f060299 */ /* 0x000fe20008011605 */
[----:B------:R-:W-:Y:S02]  /*32a0*/  CS2R R164, SRZ ;  /* 0x0000000000a47805 */ /* 0x000fe4000001ff00 */
[----:B------:R-:W-:Y:S02]  /*32b0*/  CS2R R132, SRZ ;  /* 0x0000000000847805 */ /* 0x000fe4000001ff00 */
[----:B------:R-:W-:Y:S01]  /*32c0*/  CS2R R162, SRZ ;  /* 0x0000000000a27805 */ /* 0x000fe2000001ff00 */
[----:B------:R-:W-:Y:S01]  /*32d0*/  UIADD3 UR6, UR8, UR6, URZ ;  /* 0x0000000608067290 */ /* 0x000fe2000fffe03f */
[----:B------:R-:W-:Y:S02]  /*32e0*/  CS2R R160, SRZ ;  /* 0x0000000000a07805 */ /* 0x000fe4000001ff00 */
[----:B------:R-:W-:-:S02]  /*32f0*/  CS2R R128, SRZ ;  /* 0x0000000000807805 */ /* 0x000fc4000001ff00 */
[----:B------:R-:W-:Y:S01]  /*3300*/  CS2R R158, SRZ ;  /* 0x00000000009e7805 */ /* 0x000fe2000001ff00 */
[----:B------:R-:W-:Y:S01]  /*3310*/  USHF.R.S32.HI UR4, URZ, 0x1f, UR6 ;  /* 0x0000001f3f047899 */ /* 0x000fe20008011406 */
[----:B------:R-:W-:Y:S02]  /*3320*/  CS2R R156, SRZ ;  /* 0x00000000009c7805 */ /* 0x000fe4000001ff00 */
[----:B------:R-:W-:Y:S02]  /*3330*/  CS2R R124, SRZ ;  /* 0x00000000007c7805 */ /* 0x000fe4000001ff00 */
[----:B------:R-:W-:Y:S01]  /*3340*/  CS2R R154, SRZ ;  /* 0x00000000009a7805 */ /* 0x000fe2000001ff00 */
[----:B------:R-:W-:Y:S01]  /*3350*/  ULEA.HI UR4, UR4, UR6, URZ, 0x6 ;  /* 0x0000000604047291 */ /* 0x000fe2000f8f303f */
[----:B------:R-:W-:Y:S02]  /*3360*/  CS2R R152, SRZ ;  /* 0x0000000000987805 */ /* 0x000fe4000001ff00 */
[----:B------:R-:W-:-:S02]  /*3370*/  CS2R R120, SRZ ;  /* 0x0000000000787805 */ /* 0x000fc4000001ff00 */
[----:B------:R-:W-:Y:S01]  /*3380*/  CS2R R104, SRZ ;  /* 0x0000000000687805 */ /* 0x000fe2000001ff00 */
[----:B------:R-:W-:Y:S01]  /*3390*/  USHF.R.S32.HI UR4, URZ, 0x6, UR4 ;  /* 0x000000063f047899 */ /* 0x000fe20008011404 */
[----:B------:R-:W-:Y:S02]  /*33a0*/  CS2R R100, SRZ ;  /* 0x0000000000647805 */ /* 0x000fe4000001ff00 */
[----:B------:R-:W-:Y:S02]  /*33b0*/  CS2R R116, SRZ ;  /* 0x0000000000747805 */ /* 0x000fe4000001ff00 */
[----:B------:R-:W-:Y:S01]  /*33c0*/  CS2R R114, SRZ ;  /* 0x0000000000727805 */ /* 0x000fe2000001ff00 */
[----:B------:R-:W-:Y:S01]  /*33d0*/  UISETP.LT.AND UP0, UPT, UR50, UR4, UPT ;  /* 0x000000043200728c */ /* 0x000fe2000bf01270 */
[----:B------:R-:W-:Y:S02]  /*33e0*/  CS2R R112, SRZ ;  /* 0x0000000000707805 */ /* 0x000fe4000001ff00 */
[----:B------:R-:W-:-:S02]  /*33f0*/  CS2R R110, SRZ ;  /* 0x00000000006e7805 */ /* 0x000fc4000001ff00 */
[----:B------:R-:W-:Y:S01]  /*3400*/  CS2R R108, SRZ ;  /* 0x00000000006c7805 */ /* 0x000fe2000001ff00 */
[----:B------:R-:W-:Y:S01]  /*3410*/  USEL UR50, UR50, UR4, UP0 ;  /* 0x0000000432327287 */ /* 0x000fe20008000000 */
[----:B------:R-:W-:Y:S02]  /*3420*/  CS2R R106, SRZ ;  /* 0x00000000006a7805 */ /* 0x000fe4000001ff00 */
[----:B------:R-:W-:Y:S02]  /*3430*/  CS2R R102, SRZ ;  /* 0x0000000000667805 */ /* 0x000fe4000001ff00 */
[----:B------:R-:W-:Y:S01]  /*3440*/  CS2R R98, SRZ ;  /* 0x0000000000627805 */ /* 0x000fe2000001ff00 */
[----:B------:R-:W-:Y:S01]  /*3450*/  UISETP.GE.AND UP0, UPT, UR50, 0x1, UPT ;  /* 0x000000013200788c */ /* 0x000fe2000bf06270 */
[----:B------:R-:W-:Y:S02]  /*3460*/  CS2R R94, SRZ ;  /* 0x00000000005e7805 */ /* 0x000fe4000001ff00 */
[----:B------:R-:W-:-:S02]  /*3470*/  CS2R R170, SRZ ;  /* 0x0000000000aa7805 */ /* 0x000fc4000001ff00 */
[----:B------:R-:W-:Y:S02]  /*3480*/  CS2R R90, SRZ ;  /* 0x00000000005a7805 */ /* 0x000fe4000001ff00 */
[----:B------:R-:W-:Y:S02]  /*3490*/  CS2R R172, SRZ ;  /* 0x0000000000ac7805 */ /* 0x000fe4000001ff00 */
[----:B------:R-:W-:Y:S02]  /*34a0*/  CS2R R86, SRZ ;  /* 0x0000000000567805 */ /* 0x000fe4000001ff00 */
[----:B------:R-:W-:Y:S02]  /*34b0*/  PLOP3.LUT P1, PT, PT, PT, UP0, 0x80, 0x0 ;  /* 0x000000000000781c */ /* 0x000fe40003f2f008 */
        /* <DEDUP_REMOVED lines=30> */
[----:B------:R-:W-:Y:S01]  /*36a0*/  CS2R R26, SRZ ;  /* 0x00000000001a7805 */ /* 0x000fe2000001ff00 */
        /* <DEDUP_REMOVED lines=31> */
.L_x_7391:
        /* <DEDUP_REMOVED lines=9> */
.L_x_7552:
[----:B------:R-:W-:Y:S05]  /*3930*/  @!P0 BRA `(.L_x_7393) ;  /* 0x0000000000048947 */ /* 0x000fea0003800000 */
[----:B------:R-:W-:Y:S01]  /*3940*/  BPT.TRAP 0x1 ;  /* 0x000000040000795c */ /* 0x000fe20000300000 */
.L_x_7393:
[----:B------:R-:W-:Y:S02]  /*3950*/  IMAD.U32 R7, RZ, RZ, UR36 ;  /* 0x00000024ff077e24 */ /* 0x000fe4000f8e00ff */
[----:B------:R-:W-:-:S03]  /*3960*/  IMAD.U32 R8, RZ, RZ, UR37 ;  /* 0x00000025ff087e24 */ /* 0x000fc6000f8e00ff */
[----:B------:R-:W-:Y:S02]  /*3970*/  LEA R7, R7, UR43, 0x3 ;  /* 0x0000002b07077c11 */ /* 0x000fe4000f8e18ff */
[----:B------:R-:W-:-:S04]  /*3980*/  SHF.L.U32 R8, R8, 0x1f, RZ ;  /* 0x0000001f08087819 */ /* 0x000fc800000006ff */
[----:B------:R1:W2:Y:S01]  /*3990*/  SYNCS.PHASECHK.TRANS64.TRYWAIT P1, [R7+URZ+0x28c30], R8 ;  /* 0x028c3008070075a7 */ /* 0x0002a2000802017f */
[----:B------:R-:W-:Y:S05]  /*39a0*/  @!P0 BRA `(.L_x_7394) ;  /* 0x0000000000048947 */ /* 0x000fea0003800000 */
[----:B------:R-:W-:Y:S01]  /*39b0*/  BPT.TRAP 0x1 ;  /* 0x000000040000795c */ /* 0x000fe20000300000 */
.L_x_7394:
[----:B--2---:R-:W-:Y:S05]  /*39c0*/  @P1 BRA `(.L_x_7395) ;  /* 0x0000000000081947 */ /* 0x004fea0003800000 */
[----:B------:R-:W2:Y:S02]  /*39d0*/  SYNCS.PHASECHK.TRANS64.TRYWAIT P1, [R7+URZ+0x28c30], R8 ;  /* 0x028c3008070075a7 */ /* 0x000ea4000802017f */
[----:B--2---:R-:W-:Y:S05]  /*39e0*/  @!P1 BRA `(.L_x_7396) ;  /* 0x000000e4000c9947 */ /* 0x004fea0003800000 */
.L_x_7395:
        /* <DEDUP_REMOVED lines=34> */
[----:B------:R-:W-:Y:S01]  /*3c10*/  HGMMA.64x64x16.F32 R24, gdesc[UR4], R24, gsb0 ;  /* 0x00e00000041879f0 */ /* 0x000fe20008000818 */
[----:B------:R-:W-:Y:S02]  /*3c20*/  ULDC UR6, c[0x0][0x448] ;  /* 0x0001120000067ab9 */ /* 0x000fe40000000800 */
[----:B------:R-:W-:-:S06]  /*3c30*/  UISETP.NE.AND UP0, UPT, UR6, 0x1, UPT ;  /* 0x000000010600788c */ /* 0x000fcc000bf05270 */
[----:B------:R-:W-:-:S05]  /*3c40*/  PLOP3.LUT P2, PT, PT, PT, UP0, 0x80, 0x0 ;  /* 0x000000000000781c */ /* 0x000fca0003f4f008 */
[----:B------:R-:W-:-:S08]  /*3c50*/  @UP0 ULDC UR6, c[0x0][0x44c] ;  /* 0x0001130000060ab9 */ /* 0x000fd00000000800 */
[----:B------:R-:W-:Y:S01]  /*3c60*/  @P2 IMAD.HI.U32 R4, R3, UR6, RZ ;  /* 0x0000000603042c27 */ /* 0x000fe2000f8e00ff */
[----:B------:R-:W-:-:S04]  /*3c70*/  @UP0 ULDC UR6, c[0x0][0x450] ;  /* 0x0001140000060ab9 */ /* 0x000fc80000000800 */
[----:B------:R-:W-:Y:S01]  /*3c80*/  @P2 SHF.R.U32.HI R3, RZ, UR6, R4 ;  /* 0x00000006ff032c19 */ /* 0x000fe20008011604 */
[----:B------:R-:W-:Y:S02]  /*3c90*/  UMOV UR6, 0xffffffc0 ;  /* 0xffffffc000067882 */ /* 0x000fe40000000000 */
[----:B------:R-:W-:Y:S02]  /*3ca0*/  UIMAD UR7, UR50, UR6, 0x41 ;  /* 0x00000041320774a4 */ /* 0x000fe4000f8e0206 */
[----:B------:R-:W0:Y:S01]  /*3cb0*/  SHFL.IDX PT, R6, R3, 0x1, 0x1c1f ;  /* 0x003c1f0003067f89 */ /* 0x000e2200000e0000 */
[----:B------:R-:W-:-:S03]  /*3cc0*/  UIMAD UR6, UR50, UR6, 0x40 ;  /* 0x00000040320674a4 */ /* 0x000fc6000f8e0206 */
[----:B------:R-:W3:Y:S01]  /*3cd0*/  SHFL.IDX PT, R3, R3, RZ, 0x1c1f ;  /* 0x001c1fff03037589 */ /* 0x000ee200000e0000 */
[----:B------:R-:W-:Y:S02]  /*3ce0*/  WARPGROUP.DEPBAR.LE gsb0, 0x0 ;  /* 0x00008000000079c5 */ /* 0x000fe40000010000 */
[----:B------:R-:W-:-:S06]  /*3cf0*/  WARPGROUP.ARRIVE ;  /* 0x00000000000079c5 */ /* 0x000fcc0000000000 */
[----:B------:R-:W-:Y:S01]  /*3d00*/  HGMMA.64x64x16.F32 R24, gdesc[UR8], R24, gsb0 ;  /* 0x00e00000081879f0 */ /* 0x000fe20008000818 */
[----:B------:R-:W-:Y:S02]  /*3d10*/  ULDC UR10, c[0x0][0x9d8] ;  /* 0x00027600000a7ab9 */ /* 0x000fe40000000800 */
[----:B------:R-:W-:Y:S02]  /*3d20*/  WARPGROUP.DEPBAR.LE gsb0, 0x0 ;  /* 0x00008000000079c5 */ /* 0x000fe40000010000 */
[----:B------:R-:W-:-:S06]  /*3d30*/  WARPGROUP.ARRIVE ;  /* 0x00000000000079c5 */ /* 0x000fcc0000000000 */
[----:B------:R-:W-:Y:S01]  /*3d40*/  HGMMA.64x64x16.F32 R24, gdesc[UR12], R24, gsb0 ;  /* 0x00e000000c1879f0 */ /* 0x000fe20008000818 */
[----:B------:R-:W-:Y:S01]  /*3d50*/  ULDC UR14, c[0x0][0x2f0] ;  /* 0x0000bc00000e7ab9 */ /* 0x000fe20000000800 */
[----:B------:R-:W-:Y:S01]  /*3d60*/  ULDC UR15, c[0x0][0x288] ;  /* 0x0000a200000f7ab9 */ /* 0x000fe20000000800 */
[----:B------:R-:W-:Y:S02]  /*3d70*/  UIMAD UR7, UR49, UR14, UR7 ;  /* 0x0000000e310772a4 */ /* 0x000fe4000f8e0207 */
[----:B------:R-:W-:-:S04]  /*3d80*/  UIMAD UR6, UR49, UR14, UR6 ;  /* 0x0000000e310672a4 */ /* 0x000fc8000f8e0206 */
[----:B------:R-:W-:Y:S02]  /*3d90*/  IMAD.U32 R5, RZ, RZ, UR7 ;  /* 0x00000007ff057e24 */ /* 0x000fe4000f8e00ff */
[----:B------:R-:W-:-:S03]  /*3da0*/  IADD3 R4, -R2, UR6, RZ ;  /* 0x0000000602047c10 */ /* 0x000fc6000fffe1ff */
[----:B------:R-:W-:-:S04]  /*3db0*/  IADD3 R5, R5, -UR15, -R2 ;  /* 0x8000000f05057c10 */ /* 0x000fc8000fffe802 */
[-CC-:B0-----:R-:W-:Y:S02]  /*3dc0*/  VIADDMNMX R6, R6, R5.reuse, R4.reuse, PT ;  /* 0x0000000506067246 */ /* 0x181fe40003800104 */
[----:B---3--:R-:W-:Y:S02]  /*3dd0*/  VIADDMNMX R4, R3, R5, R4, PT ;  /* 0x0000000503047246 */ /* 0x008fe40003800104 */
[C---:B------:R-:W-:Y:S02]  /*3de0*/  ISETP.GT.AND P3, PT, R6.reuse, RZ, PT ;  /* 0x000000ff0600720c */ /* 0x040fe40003f64270 */
[C---:B------:R-:W-:Y:S02]  /*3df0*/  ISETP.GT.AND P4, PT, R6.reuse, 0x1, PT ;  /* 0x000000010600780c */ /* 0x040fe40003f84270 */
[----:B------:R-:W-:Y:S02]  /*3e00*/  ISETP.GT.AND P5, PT, R6, 0x8, PT ;  /* 0x000000080600780c */ /* 0x000fe40003fa4270 */
[----:B------:R-:W-:Y:S01]  /*3e10*/  ISETP.GT.AND P6, PT, R4, 0x20, PT ;  /* 0x000000200400780c */ /* 0x000fe20003fc4270 */
[----:B------:R-:W-:-:S02]  /*3e20*/  WARPGROUP.DEPBAR.LE gsb0, 0x0 ;  /* 0x00008000000079c5 */ /* 0x000fc40000010000 */
        /* <DEDUP_REMOVED lines=21> */
[----:B------:R3:W4:Y:S01]  /*3f80*/  MUFU.TANH R10, R30 ;  /* 0x0000001e000a7308 */ /* 0x0007220000002400 */
[----:B------:R-:W-:Y:S01]  /*3f90*/  FMUL.FTZ R29, R29, UR10 ;  /* 0x0000000a1d1d7c20 */ /* 0x000fe20008410000 */
[----:B------:R-:W-:Y:S01]  /*3fa0*/  FMUL.FTZ R32, R32, UR10 ;  /* 0x0000000a20207c20 */ /* 0x000fe20008410000 */
[----:B------:R-:W-:Y:S01]  /*3fb0*/  FMUL.FTZ R33, R33, UR10 ;  /* 0x0000000a21217c20 */ /* 0x000fe20008410000 */
[----:B------:R-:W-:Y:S01]  /*3fc0*/  FMUL.FTZ R36, R36, UR10 ;  /* 0x0000000a24247c20 */ /* 0x000fe20008410000 */
[----:B------:R-:W-:Y:S01]  /*3fd0*/  FMUL.FTZ R37, R37, UR10 ;  /* 0x0000000a25257c20 */ /* 0x000fe20008410000 */
[----:B------:R-:W-:Y:S01]  /*3fe0*/  FMUL.FTZ R40, R40, UR10 ;  /* 0x0000000a28287c20 */ /* 0x000fe20008410000 */
[----:B------:R-:W-:Y:S01]  /*3ff0*/  FMUL.FTZ R41, R41, UR10 ;  /* 0x0000000a29297c20 */ /* 0x000fe20008410000 */
[----:B------:R4:W5:Y:S01]  /*4000*/  MUFU.TANH R11, R31 ;  /* 0x0000001f000b7308 */ /* 0x0009620000002400 */
[----:B0-----:R-:W-:Y:S01]  /*4010*/  FSEL R27, R26, -INF , P3 ;  /* 0xff8000001a1b7808 */ /* 0x001fe20001800000 */
[----:B------:R-:W-:Y:S01]  /*4020*/  FMUL.FTZ R44, R44, UR10 ;  /* 0x0000000a2c2c7c20 */ /* 0x000fe20008410000 */
[----:B---3--:R-:W-:Y:S01]  /*4030*/  FSEL R30, R9, -INF , P4 ;  /* 0xff800000091e7808 */ /* 0x008fe20002000000 */
[----:B------:R-:W-:Y:S01]  /*4040*/  FMUL.FTZ R45, R45, UR10 ;  /* 0x0000000a2d2d7c20 */ /* 0x000fe20008410000 */
[----:B------:R-:W-:Y:S01]  /*4050*/  ISETP.GT.AND P3, PT, R6, 0x9, PT ;  /* 0x000000090600780c */ /* 0x000fe20003f64270 */
[----:B------:R-:W-:Y:S01]  /*4060*/  FMUL.FTZ R48, R48, UR10 ;  /* 0x0000000a30307c20 */ /* 0x000fe20008410000 */
[----:B------:R-:W-:Y:S01]  /*4070*/  ISETP.GT.AND P4, PT, R6, 0x10, PT ;  /* 0x000000100600780c */ /* 0x000fe20003f84270 */
[----:B------:R5:W0:Y:S01]  /*4080*/  MUFU.TANH R12, R34 ;  /* 0x00000022000c7308 */ /* 0x000a220000002400 */
[----:B----4-:R-:W-:Y:S01]  /*4090*/  FSEL R31, R10, -INF , P5 ;  /* 0xff8000000a1f7808 */ /* 0x010fe20002800000 */
[----:B------:R-:W-:Y:S01]  /*40a0*/  FMUL.FTZ R49, R49, UR10 ;  /* 0x0000000a31317c20 */ /* 0x000fe20008410000 */
[----:B------:R-:W-:Y:S01]  /*40b0*/  FMNMX.FTZ R10, R27, R30, !PT ;  /* 0x0000001e1b0a7209 */ /* 0x000fe20007810000 */
[----:B------:R-:W-:Y:S01]  /*40c0*/  FMUL.FTZ R52, R52, UR10 ;  /* 0x0000000a34347c20 */ /* 0x000fe20008410000 */
[----:B------:R-:W-:Y:S01]  /*40d0*/  ISETP.GT.AND P5, PT, R4, 0x8, PT ;  /* 0x000000080400780c */ /* 0x000fe20003fa4270 */
[----:B------:R-:W-:Y:S01]  /*40e0*/  FMUL.FTZ R53, R53, UR10 ;  /* 0x0000000a35357c20 */ /* 0x000fe20008410000 */
[----:B------:R-:W-:Y:S01]  /*40f0*/  FMNMX.FTZ R9, R31, R10, !PT ;  /* 0x0000000a1f097209 */ /* 0x000fe20007810000 */
[----:B------:R0:W3:Y:S01]  /*4100*/  MUFU.TANH R13, R35 ;  /* 0x00000023000d7308 */ /* 0x0000e20000002400 */
[----:B-----5:R-:W-:Y:S01]  /*4110*/  FSEL R34, R11, -INF , P3 ;  /* 0xff8000000b227808 */ /* 0x020fe20001800000 */
[----:B------:R-:W-:Y:S01]  /*4120*/  ULDC UR10, c[0x0][0x988] ;  /* 0x00026200000a7ab9 */ /* 0x000fe20000000800 */
[----:B------:R-:W-:-:S02]  /*4130*/  ISETP.GT.AND P3, PT, R6, 0x11, PT ;  /* 0x000000110600780c */ /* 0x000fc40003f64270 */
[----:B------:R-:W-:-:S03]  /*4140*/  FMNMX.FTZ R10, R34, R9, !PT ;  /* 0x00000009220a7209 */ /* 0x000fc60007810000 */
[----:B------:R3:W4:Y:S01]  /*4150*/  MUFU.TANH R14, R38 ;  /* 0x00000026000e7308 */ /* 0x0007220000002400 */
[----:B0-----:R-:W-:Y:S02]  /*4160*/  FSEL R35, R12, -INF , P4 ;  /* 0xff8000000c237808 */ /* 0x001fe40002000000 */
[----:B------:R-:W-:Y:S02]  /*4170*/  ISETP.GT.AND P4, PT, R6, 0x18, PT ;  /* 0x000000180600780c */ /* 0x000fe40003f84270 */
[----:B------:R-:W-:-:S03]  /*4180*/  FMNMX.FTZ R9, R35, R10, !PT ;  /* 0x0000000a23097209 */ /* 0x000fc60007810000 */
[----:B------:R4:W0:Y:S01]  /*4190*/  MUFU.TANH R15, R39 ;  /* 0x00000027000f7308 */ /* 0x0008220000002400 */
[----:B---3--:R-:W-:Y:S02]  /*41a0*/  FSEL R38, R13, -INF , P3 ;  /* 0xff8000000d267808 */ /* 0x008fe40001800000 */
[----:B------:R-:W-:Y:S02]  /*41b0*/  ISETP.GT.AND P3, PT, R6, 0x19, PT ;  /* 0x000000190600780c */ /* 0x000fe40003f64270 */
[----:B------:R-:W-:-:S03]  /*41c0*/  FMNMX.FTZ R10, R38, R9, !PT ;  /* 0x00000009260a7209 */ /* 0x000fc60007810000 */
[----:B------:R0:W3:Y:S01]  /*41d0*/  MUFU.TANH R20, R42 ;  /* 0x0000002a00147308 */ /* 0x0000e20000002400 */
[----:B----4-:R-:W-:Y:S02]  /*41e0*/  FSEL R39, R14, -INF , P4 ;  /* 0xff8000000e277808 */ /* 0x010fe40002000000 */
[----:B------:R-:W-:Y:S02]  /*41f0*/  ISETP.GT.AND P4, PT, R6, 0x20, PT ;  /* 0x000000200600780c */ /* 0x000fe40003f84270 */
        /* <DEDUP_REMOVED lines=29> */
[----:B------:R-:W0:Y:S01]  /*43d0*/  MUFU.TANH R24, R24 ;  /* 0x0000001800187308 */ /* 0x000e220000002400 */
[----:B---3--:R-:W-:Y:S02]  /*43e0*/  FSEL R55, R13, -INF , P4 ;  /* 0xff8000000d377808 */ /* 0x008fe40002000000 */
[----:B------:R-:W-:Y:S02]  /*43f0*/  ISETP.GT.AND P4, PT, R4, 0x1, PT ;  /* 0x000000010400780c */ /* 0x000fe40003f84270 */
[----:B------:R-:W-:-:S03]  /*4400*/  FMNMX.FTZ R9, R55, R6, !PT ;  /* 0x0000000637097209 */ /* 0x000fc60007810000 */
[----:B------:R-:W3:Y:S01]  /*4410*/  MUFU.TANH R10, R25 ;  /* 0x00000019000a7308 */ /* 0x000ee20000002400 */
[----:B----4-:R-:W-:Y:S02]  /*4420*/  FSEL R56, R56, -INF , P3 ;  /* 0xff80000038387808 */ /* 0x010fe40001800000 */
[----:B------:R-:W-:Y:S02]  /*4430*/  ISETP.GT.AND P3, PT, R4, RZ, PT ;  /* 0x000000ff0400720c */ /* 0x000fe40003f64270 */
[----:B------:R-:W-:-:S03]  /*4440*/  FMNMX.FTZ R9, R56, R9, !PT ;  /* 0x0000000938097209 */ /* 0x000fc60007810000 */
[----:B------:R-:W-:Y:S01]  /*4450*/  MUFU.TANH R28, R28 ;  /* 0x0000001c001c7308 */ /* 0x000fe20000002400 */
[----:B0-----:R-:W-:Y:S01]  /*4460*/  FSEL R3, R24, -INF , P3 ;  /* 0xff80000018037808 */ /* 0x001fe20001800000 */
[----:B------:R-:W0:Y:S01]  /*4470*/  SHFL.BFLY PT, R6, R9, 0x2, 0x1f ;  /* 0x0c401f0009067f89 */ /* 0x000e2200000e0000 */
[----:B------:R-:W-:-:S05]  /*4480*/  ISETP.GT.AND P3, PT, R4, 0x9, PT ;  /* 0x000000090400780c */ /* 0x000fca0003f64270 */
[----:B------:R-:W4:Y:S01]  /*4490*/  MUFU.TANH R11, R29 ;  /* 0x0000001d000b7308 */ /* 0x000f220000002400 */
[----:B---3--:R-:W-:Y:S02]  /*44a0*/  FSEL R10, R10, -INF , P4 ;  /* 0xff8000000a0a7808 */ /* 0x008fe40002000000 */
[----:B------:R-:W-:-:S05]  /*44b0*/  ISETP.GT.AND P4, PT, R4, 0x10, PT ;  /* 0x000000100400780c */ /* 0x000fca0003f84270 */
[----:B------:R-:W3:Y:S08]  /*44c0*/  MUFU.TANH R12, R32 ;  /* 0x00000020000c7308 */ /* 0x000ef00000002400 */
[----:B------:R-:W5:Y:S01]  /*44d0*/  MUFU.TANH R13, R33 ;  /* 0x00000021000d7308 */ /* 0x000f620000002400 */
[----:B----4-:R-:W-:Y:S02]  /*44e0*/  FSEL R11, R11, -INF , P3 ;  /* 0xff8000000b0b7808 */ /* 0x010fe40001800000 */
[----:B0-----:R-:W-:-:S02]  /*44f0*/  FMNMX.FTZ R6, R9, R6, !PT ;  /* 0x0000000609067209 */ /* 0x001fc40007810000 */
[----:B------:R-:W-:-:S03]  /*4500*/  ISETP.GT.AND P3, PT, R4, 0x11, PT ;  /* 0x000000110400780c */ /* 0x000fc60003f64270 */
[----:B------:R-:W0:Y:S01]  /*4510*/  SHFL.BFLY PT, R9, R6, 0x1, 0x1f ;  /* 0x0c201f0006097f89 */ /* 0x000e2200000e0000 */
[----:B------:R-:W4:Y:S01]  /*4520*/  MUFU.TANH R14, R36 ;  /* 0x00000024000e7308 */ /* 0x000f220000002400 */
[----:B---3--:R-:W-:Y:S02]  /*4530*/  FSEL R12, R12, -INF , P4 ;  /* 0xff8000000c0c7808 */ /* 0x008fe40002000000 */
[----:B------:R-:W-:-:S05]  /*4540*/  ISETP.GT.AND P4, PT, R4, 0x18, PT ;  /* 0x000000180400780c */ /* 0x000fca0003f84270 */
[----:B------:R-:W-:Y:S01]  /*4550*/  MUFU.TANH R37, R37 ;  /* 0x0000002500257308 */ /* 0x000fe20000002400 */
[----:B-----5:R-:W-:Y:S02]  /*4560*/  FSEL R13, R13, -INF , P3 ;  /* 0xff8000000d0d7808 */ /* 0x020fe40001800000 */
[----:B------:R-:W-:-:S05]  /*4570*/  ISETP.GT.AND P3, PT, R4, 0x19, PT ;  /* 0x000000190400780c */ /* 0x000fca0003f64270 */
[----:B------:R-:W3:Y:S01]  /*4580*/  MUFU.TANH R20, R40 ;  /* 0x0000002800147308 */ /* 0x000ee20000002400 */
[----:B----4-:R-:W-:Y:S02]  /*4590*/  FSEL R14, R14, -INF , P4 ;  /* 0xff8000000e0e7808 */ /* 0x010fe40002000000 */
[----:B------:R-:W-:Y:S02]  /*45a0*/  ISETP.GT.AND P4, PT, R4, 0x28, PT ;  /* 0x000000280400780c */ /* 0x000fe40003f84270 */
[----:B0-----:R-:W-:-:S03]  /*45b0*/  FMNMX.FTZ R5, R6, R9, !PT ;  /* 0x0000000906057209 */ /* 0x001fc60007810000 */
[----:B------:R-:W0:Y:S01]  /*45c0*/  MUFU.TANH R41, R41 ;  /* 0x0000002900297308 */ /* 0x000e220000002400 */
[----:B------:R-:W-:Y:S02]  /*45d0*/  FSEL R9, R28, -INF , P5 ;  /* 0xff8000001c097808 */ /* 0x000fe40002800000 */
[----:B------:R-:W-:Y:S02]  /*45e0*/  FMNMX.FTZ R6, R3, R10, !PT ;  /* 0x0000000a03067209 */ /* 0x000fe40007810000 */
[----:B------:R-:W-:Y:S02]  /*45f0*/  ISETP.GT.AND P5, PT, R4, 0x21, PT ;  /* 0x000000210400780c */ /* 0x000fe40003fa4270 */
[----:B------:R-:W-:Y:S01]  /*4600*/  FMNMX.FTZ R6, R9, R6, !PT ;  /* 0x0000000609067209 */ /* 0x000fe20007810000 */
[----:B------:R-:W4:Y:S01]  /*4610*/  MUFU.TANH R44, R44 ;  /* 0x0000002c002c7308 */ /* 0x000f220000002400 */
[----:B---3--:R-:W-:Y:S02]  /*4620*/  FSEL R20, R20, -INF , P6 ;  /* 0xff80000014147808 */ /* 0x008fe40003000000 */
[----:B------:R-:W-:-:S02]  /*4630*/  FMNMX.FTZ R15, R11, R6, !PT ;  /* 0x000000060b0f7209 */ /* 0x000fc40007810000 */
[----:B------:R-:W-:Y:S02]  /*4640*/  ISETP.GT.AND P6, PT, R4, 0x30, PT ;  /* 0x000000300400780c */ /* 0x000fe40003fc4270 */
[----:B------:R-:W-:Y:S01]  /*4650*/  FMNMX.FTZ R6, R12, R15, !PT ;  /* 0x0000000f0c067209 */ /* 0x000fe20007810000 */
[----:B------:R-:W3:Y:S01]  /*4660*/  MUFU.TANH R45, R45 ;  /* 0x0000002d002d7308 */ /* 0x000ee20000002400 */
[----:B------:R-:W-:Y:S02]  /*4670*/  FSEL R15, R37, -INF , P3 ;  /* 0xff800000250f7808 */ /* 0x000fe40001800000 */
[----:B------:R-:W-:Y:S02]  /*4680*/  FMNMX.FTZ R21, R13, R6, !PT ;  /* 0x000000060d157209 */ /* 0x000fe40007810000 */
[----:B------:R-:W-:Y:S02]  /*4690*/  ISETP.GT.AND P3, PT, R4, 0x29, PT ;  /* 0x000000290400780c */ /* 0x000fe40003f64270 */
[----:B------:R-:W-:Y:S01]  /*46a0*/  FMNMX.FTZ R6, R14, R21, !PT ;  /* 0x000000150e067209 */ /* 0x000fe20007810000 */
[----:B------:R-:W5:Y:S01]  /*46b0*/  MUFU.TANH R26, R48 ;  /* 0x00000030001a7308 */ /* 0x000f620000002400 */
[----:B0-----:R-:W-:-:S02]  /*46c0*/  FSEL R21, R41, -INF , P5 ;  /* 0xff80000029157808 */ /* 0x001fc40002800000 */
[----:B------:R-:W-:Y:S02]  /*46d0*/  FMNMX.FTZ R25, R15, R6, !PT ;  /* 0x000000060f197209 */ /* 0x000fe40007810000 */
[C---:B------:R-:W-:Y:S02]  /*46e0*/  FSETP.NEU.FTZ.AND P5, PT, R5.reuse, -INF , PT ;  /* 0xff8000000500780b */ /* 0x040fe40003fbd000 */
[----:B------:R-:W-:Y:S01]  /*46f0*/  FMNMX.FTZ R6, R20, R25, !PT ;  /* 0x0000001914067209 */ /* 0x000fe20007810000 */
[----:B------:R-:W0:Y:S01]  /*4700*/  MUFU.TANH R49, R49 ;  /* 0x0000003100317308 */ /* 0x000e220000002400 */
[----:B------:R-:W-:Y:S01]  /*4710*/  FMUL.FTZ R25, R5, UR10 ;  /* 0x0000000a05197c20 */ /* 0x000fe20008410000 */
[----:B----4-:R-:W-:Y:S02]  /*4720*/  FSEL R24, R44, -INF , P4 ;  /* 0xff8000002c187808 */ /* 0x010fe40002000000 */
[----:B------:R-:W-:Y:S02]  /*4730*/  FMNMX.FTZ R29, R21, R6, !PT ;  /* 0x00000006151d7209 */ /* 0x000fe40007810000 */
[----:B------:R-:W-:-:S02]  /*4740*/  FSEL R32, R25, RZ, P5 ;  /* 0x000000ff19207208 */ /* 0x000fc40002800000 */
[----:B------:R-:W4:Y:S01]  /*4750*/  MUFU.TANH R52, R52 ;  /* 0x0000003400347308 */ /* 0x000f220000002400 */
[----:B---3--:R-:W-:Y:S02]  /*4760*/  FSEL R25, R45, -INF , P3 ;  /* 0xff8000002d197808 */ /* 0x008fe40001800000 */
[----:B------:R-:W-:Y:S01]  /*4770*/  FMNMX.FTZ R6, R24, R29, !PT ;  /* 0x0000001d18067209 */ /* 0x000fe20007810000 */
[--C-:B------:R-:W-:Y:S01]  /*4780*/  FFMA.FTZ R33, R27, UR10, -R32.reuse ;  /* 0x0000000a1b217c23 */ /* 0x100fe20008010820 */
[----:B------:R-:W-:Y:S01]  /*4790*/  ISETP.GT.AND P3, PT, R4, 0x31, PT ;  /* 0x000000310400780c */ /* 0x000fe20003f64270 */
[--C-:B------:R-:W-:Y:S01]  /*47a0*/  FFMA.FTZ R30, R30, UR10, -R32.reuse ;  /* 0x0000000a1e1e7c23 */ /* 0x100fe20008010820 */
[----:B-----5:R-:W-:Y:S01]  /*47b0*/  FSEL R26, R26, -INF , P6 ;  /* 0xff8000001a1a7808 */ /* 0x020fe20003000000 */
[----:B------:R-:W3:Y:S01]  /*47c0*/  MUFU.TANH R28, R53 ;  /* 0x00000035001c7308 */ /* 0x000ee20000002400 */
[----:B------:R-:W-:Y:S01]  /*47d0*/  FMNMX.FTZ R29, R25, R6, !PT ;  /* 0x00000006191d7209 */ /* 0x000fe20007810000 */
[--C-:B------:R-:W-:Y:S01]  /*47e0*/  FFMA.FTZ R31, R31, UR10, -R32.reuse ;  /* 0x0000000a1f1f7c23 */ /* 0x100fe20008010820 */
[----:B------:R-:W-:Y:S01]  /*47f0*/  ISETP.GT.AND P4, PT, R4, 0x38, PT ;  /* 0x000000380400780c */ /* 0x000fe20003f84270 */
[--C-:B------:R-:W-:Y:S01]  /*4800*/  FFMA.FTZ R34, R34, UR10, -R32.reuse ;  /* 0x0000000a22227c23 */ /* 0x100fe20008010820 */
[----:B0-----:R-:W-:Y:S01]  /*4810*/  FSEL R27, R49, -INF , P3 ;  /* 0xff800000311b7808 */ /* 0x001fe20001800000 */
[--C-:B------:R-:W-:Y:S01]  /*4820*/  FFMA.FTZ R35, R35, UR10, -R32.reuse ;  /* 0x0000000a23237c23 */ /* 0x100fe20008010820 */
[----:B------:R-:W-:Y:S01]  /*4830*/  FMNMX.FTZ R6, R26, R29, !PT ;  /* 0x0000001d1a067209 */ /* 0x000fe20007810000 */
[----:B------:R-:W-:Y:S01]  /*4840*/  MUFU.EX2 R36, R30 ;  /* 0x0000001e00247308 */ /* 0x000fe20000000800 */
[----:B------:R-:W-:Y:S01]  /*4850*/  ISETP.GT.AND P3, PT, R4, 0x39, PT ;  /* 0x000000390400780c */ /* 0x000fe20003f64270 */
[--C-:B------:R-:W-:Y:S01]  /*4860*/  FFMA.FTZ R38, R38, UR10, -R32.reuse ;  /* 0x0000000a26267c23 */ /* 0x100fe20008010820 */
[----:B----4-:R-:W-:Y:S01]  /*4870*/  FSEL R4, R52, -INF , P4 ;  /* 0xff80000034047808 */ /* 0x010fe20002000000 */
[--C-:B------:R-:W-:Y:S01]  /*4880*/  FFMA.FTZ R39, R39, UR10, -R32.reuse ;  /* 0x0000000a27277c23 */ /* 0x100fe20008010820 */
[----:B------:R-:W-:Y:S01]  /*4890*/  FMNMX.FTZ R29, R27, R6, !PT ;  /* 0x000000061b1d7209 */ /* 0x000fe20007810000 */
[--C-:B------:R-:W-:Y:S01]  /*48a0*/  FFMA.FTZ R42, R42, UR10, -R32.reuse ;  /* 0x0000000a2a2a7c23 */ /* 0x100fe20008010820 */
[--C-:B------:R-:W-:Y:S01]  /*48b0*/  FFMA.FTZ R43, R43, UR10, -R32.reuse ;  /* 0x0000000a2b2b7c23 */ /* 0x100fe20008010820 */
[----:B------:R-:W0:Y:S01]  /*48c0*/  MUFU.EX2 R33, R33 ;  /* 0x0000002100217308 */ /* 0x000e220000000800 */
[----:B---3--:R-:W-:Y:S01]  /*48d0*/  FSEL R28, R28, -INF , P3 ;  /* 0xff8000001c1c7808 */ /* 0x008fe20001800000 */
        /* <DEDUP_REMOVED lines=9> */
[----:B------:R-:W-:Y:S01]  /*4970*/  FFMA.FTZ R32, R56, UR10, -R32 ;  /* 0x0000000a38207c23 */ /* 0x000fe20008010820 */
[----:B------:R-:W3:Y:S04]  /*4980*/  SHFL.BFLY PT, R6, R29, 0x2, 0x1f ;  /* 0x0c401f001d067f89 */ /* 0x000ee800000e0000 */
[----:B------:R-:W-:Y:S01]  /*4990*/  MUFU.EX2 R34, R34 ;  /* 0x0000002200227308 */ /* 0x000fe20000000800 */
[----:B0-----:R-:W-:-:S07]  /*49a0*/  F2FP.F16.F32.PACK_AB R153, R36, R33 ;  /* 0x000000212499723e */ /* 0x001fce00000000ff */
[----:B------:R-:W-:Y:S08]  /*49b0*/  MUFU.EX2 R35, R35 ;  /* 0x0000002300237308 */ /* 0x000ff00000000800 */
[----:B------:R-:W0:Y:S01]  /*49c0*/  MUFU.EX2 R38, R38 ;  /* 0x0000002600267308 */ /* 0x000e220000000800 */
[----:B---3--:R-:W-:-:S07]  /*49d0*/  FMNMX.FTZ R30, R29, R6, !PT ;  /* 0x000000061d1e7209 */ /* 0x008fce0007810000 */
[----:B------:R-:W-:Y:S01]  /*49e0*/  MUFU.EX2 R39, R39 ;  /* 0x0000002700277308 */ /* 0x000fe20000000800 */
[----:B------:R-:W3:Y:S07]  /*49f0*/  SHFL.BFLY PT, R29, R30, 0x1, 0x1f ;  /* 0x0c201f001e1d7f89 */ /* 0x000eee00000e0000 */
[----:B------:R-:W4:Y:S01]  /*4a00*/  MUFU.EX2 R42, R42 ;  /* 0x0000002a002a7308 */ /* 0x000f220000000800 */
[----:B0-----:R-:W-:-:S07]  /*4a10*/  F2FP.F16.F32.PACK_AB R157, R38, R35 ;  /* 0x00000023269d723e */ /* 0x001fce00000000ff */
[----:B------:R-:W-:Y:S08]  /*4a20*/  MUFU.EX2 R43, R43 ;  /* 0x0000002b002b7308 */ /* 0x000ff00000000800 */
[----:B------:R-:W0:Y:S01]  /*4a30*/  MUFU.EX2 R46, R46 ;  /* 0x0000002e002e7308 */ /* 0x000e220000000800 */
[----:B---3--:R-:W-:Y:S02]  /*4a40*/  FMNMX.FTZ R6, R30, R29, !PT ;  /* 0x0000001d1e067209 */ /* 0x008fe40007810000 */
[----:B----4-:R-:W-:-:S02]  /*4a50*/  F2FP.F16.F32.PACK_AB R159, R42, R39 ;  /* 0x000000272a9f723e */ /* 0x010fc400000000ff */
        /* <DEDUP_REMOVED lines=8> */
[----:B------:R3:W-:Y:S01]  /*4ae0*/  MUFU.EX2 R152, R3 ;  /* 0x0000000300987308 */ /* 0x0007e20000000800 */
[--C-:B------:R-:W-:Y:S01]  /*4af0*/  FFMA.FTZ R12, R12, UR10, -R29.reuse ;  /* 0x0000000a0c0c7c23 */ /* 0x100fe2000801081d */
[--C-:B------:R-:W-:Y:S01]  /*4b00*/  FFMA.FTZ R13, R13, UR10, -R29.reuse ;  /* 0x0000000a0d0d7c23 */ /* 0x100fe2000801081d */
[--C-:B------:R-:W-:Y:S01]  /*4b10*/  FFMA.FTZ R14, R14, UR10, -R29.reuse ;  /* 0x0000000a0e0e7c23 */ /* 0x100fe2000801081d */
[--C-:B------:R-:W-:Y:S01]  /*4b20*/  FFMA.FTZ R15, R15, UR10, -R29.reuse ;  /* 0x0000000a0f0f7c23 */ /* 0x100fe2000801081d */
[--C-:B------:R-:W-:Y:S01]  /*4b30*/  FFMA.FTZ R20, R20, UR10, -R29.reuse ;  /* 0x0000000a14147c23 */ /* 0x100fe2000801081d */
[--C-:B------:R-:W-:Y:S01]  /*4b40*/  FFMA.FTZ R21, R21, UR10, -R29.reuse ;  /* 0x0000000a15157c23 */ /* 0x100fe2000801081d */
[----:B------:R-:W-:Y:S01]  /*4b50*/  FFMA.FTZ R24, R24, UR10, -R29 ;  /* 0x0000000a18187c23 */ /* 0x000fe2000801081d */
[----:B------:R4:W5:Y:S01]  /*4b60*/  MUFU.EX2 R31, R10 ;  /* 0x0000000a001f7308 */ /* 0x0009620000000800 */
[----:B---3--:R-:W-:-:S02]  /*4b70*/  @!P1 VIADD R3, R7, 0x28c40 ;  /* 0x00028c4007039836 */ /* 0x008fc40000000000 */
[--C-:B------:R-:W-:Y:S01]  /*4b80*/  FFMA.FTZ R25, R25, UR10, -R29.reuse ;  /* 0x0000000a19197c23 */ /* 0x100fe2000801081d */
[--C-:B------:R-:W-:Y:S01]  /*4b90*/  FFMA.FTZ R26, R26, UR10, -R29.reuse ;  /* 0x0000000a1a1a7c23 */ /* 0x100fe2000801081d */
[--C-:B------:R-:W-:Y:S01]  /*4ba0*/  FFMA.FTZ R27, R27, UR10, -R29.reuse ;  /* 0x0000000a1b1b7c23 */ /* 0x100fe2000801081d */
[----:B------:R-:W-:Y:S01]  /*4bb0*/  FFMA.FTZ R4, R4, UR10, -R29 ;  /* 0x0000000a04047c23 */ /* 0x000fe2000801081d */
[----:B------:R-:W-:Y:S01]  /*4bc0*/  @!P1 PRMT R3, RZ, 0x654, R3 ;  /* 0x00000654ff039816 */ /* 0x000fe20000000003 */
[----:B------:R-:W-:Y:S01]  /*4bd0*/  FFMA.FTZ R28, R28, UR10, -R29 ;  /* 0x0000000a1c1c7c23 */ /* 0x000fe2000801081d */
[----:B------:R-:W3:Y:S01]  /*4be0*/  MUFU.EX2 R9, R9 ;  /* 0x0000000900097308 */ /* 0x000ee20000000800 */
[----:B----4-:R-:W-:Y:S01]  /*4bf0*/  FADD.FTZ R10, R33, R36 ;  /* 0x00000024210a7221 */ /* 0x010fe20000010000 */
[----:B------:R4:W-:Y:S01]  /*4c00*/  @!P1 SYNCS.ARRIVE.TRANS64.RED.A1T0 RZ, [R3+URZ], RZ ;  /* 0x000000ff03ff99a7 */ /* 0x0009e2000810043f */
[----:B0-----:R-:W-:-:S05]  /*4c10*/  F2FP.F16.F32.PACK_AB R161, R46, R43 ;  /* 0x0000002b2ea1723e */ /* 0x001fca00000000ff */
[----:B------:R0:W1:Y:S08]  /*4c20*/  MUFU.EX2 R154, R11 ;  /* 0x0000000b009a7308 */ /* 0x0000700000000800 */
[----:B------:R-:W2:Y:S01]  /*4c30*/  MUFU.EX2 R12, R12 ;  /* 0x0000000c000c7308 */ /* 0x000ea20000000800 */
[----:B0-----:R-:W-:Y:S01]  /*4c40*/  FADD.FTZ R11, R155, R10 ;  /* 0x0000000a9b0b7221 */ /* 0x001fe20000010000 */
[----:B-----5:R-:W-:Y:S01]  /*4c50*/  FADD.FTZ R10, R152, R31 ;  /* 0x0000001f980a7221 */ /* 0x020fe20000010000 */
[----:B------:R-:W-:-:S02]  /*4c60*/  F2FP.F16.F32.PACK_AB R155, R34, R155 ;  /* 0x0000009b229b723e */ /* 0x000fc400000000ff */
[----:B------:R-:W-:Y:S01]  /*4c70*/  FADD.FTZ R30, R34, R11 ;  /* 0x0000000b221e7221 */ /* 0x000fe20000010000 */
[----:B---3--:R-:W-:Y:S01]  /*4c80*/  FADD.FTZ R11, R9, R10 ;  /* 0x0000000a090b7221 */ /* 0x008fe20000010000 */
[----:B------:R-:W-:Y:S01]  /*4c90*/  F2FP.F16.F32.PACK_AB R152, R31, R152 ;  /* 0x000000981f98723e */ /* 0x000fe200000000ff */
[----:B------:R-:W4:Y:S01]  /*4ca0*/  MUFU.EX2 R13, R13 ;  /* 0x0000000d000d7308 */ /* 0x000f220000000800 */
[----:B------:R-:W-:Y:S01]  /*4cb0*/  FADD.FTZ R37, R35, R30 ;  /* 0x0000001e23257221 */ /* 0x000fe20000010000 */
[C---:B-1----:R-:W-:Y:S01]  /*4cc0*/  FADD.FTZ R11, R154.reuse, R11 ;  /* 0x0000000b9a0b7221 */ /* 0x042fe20000010000 */
[----:B------:R-:W-:Y:S01]  /*4cd0*/  F2FP.F16.F32.PACK_AB R154, R154, R9 ;  /* 0x000000099a9a723e */ /* 0x000fe200000000ff */
[----:B------:R-:W-:Y:S01]  /*4ce0*/  BAR.SYNC.DEFER_BLOCKING 0xf, 0x100 ;  /* 0x03c4000000007b1d */ /* 0x000fe20000010000 */
[----:B------:R-:W-:Y:S01]  /*4cf0*/  FADD.FTZ R30, R38, R37 ;  /* 0x00000025261e7221 */ /* 0x000fe20000010000 */
[----:B--2---:R-:W-:-:S04]  /*4d00*/  FADD.FTZ R10, R12, R11 ;  /* 0x0000000b0c0a7221 */ /* 0x004fc80000010000 */
[----:B------:R-:W0:Y:S01]  /*4d10*/  MUFU.EX2 R14, R14 ;  /* 0x0000000e000e7308 */ /* 0x000e220000000800 */
[----:B------:R-:W-:-:S04]  /*4d20*/  FADD.FTZ R11, R39, R30 ;  /* 0x0000001e270b7221 */ /* 0x000fc80000010000 */
[----:B------:R-:W-:Y:S01]  /*4d30*/  FADD.FTZ R30, R42, R11 ;  /* 0x0000000b2a1e7221 */ /* 0x000fe20000010000 */
[----:B----4-:R-:W-:Y:S02]  /*4d40*/  FADD.FTZ R3, R13, R10 ;  /* 0x0000000a0d037221 */ /* 0x010fe40000010000 */
[----:B------:R-:W1:Y:S01]  /*4d50*/  MUFU.EX2 R15, R15 ;  /* 0x0000000f000f7308 */ /* 0x000e620000000800 */
[----:B------:R-:W-:Y:S01]  /*4d60*/  FADD.FTZ R29, R43, R30 ;  /* 0x0000001e2b1d7221 */ /* 0x000fe20000010000 */
[----:B------:R-:W-:-:S03]  /*4d70*/  F2FP.F16.F32.PACK_AB R156, R13, R12 ;  /* 0x0000000c0d9c723e */ /* 0x000fc600000000ff */
[----:B------:R-:W-:-:S03]  /*4d80*/  FADD.FTZ R30, R46, R29 ;  /* 0x0000001d2e1e7221 */ /* 0x000fc60000010000 */
[----:B------:R-:W2:Y:S01]  /*4d90*/  MUFU.EX2 R20, R20 ;  /* 0x0000001400147308 */ /* 0x000ea20000000800 */
[----:B0-----:R-:W-:Y:S01]  /*4da0*/  FADD.FTZ R10, R14, R3 ;  /* 0x000000030e0a7221 */ /* 0x001fe20000010000 */
[----:B------:R0:W-:Y:S06]  /*4db0*/  STSM.16.M88.4 [R19+0x26800], R152 ;  /* 0x0268009813007844 */ /* 0x0001ec0000000200 */
[----:B------:R-:W3:Y:S01]  /*4dc0*/  MUFU.EX2 R21, R21 ;  /* 0x0000001500157308 */ /* 0x000ee20000000800 */
[C---:B-1----:R-:W-:Y:S01]  /*4dd0*/  FADD.FTZ R11, R15.reuse, R10 ;  /* 0x0000000a0f0b7221 */ /* 0x042fe20000010000 */
[----:B------:R-:W-:-:S05]  /*4de0*/  F2FP.F16.F32.PACK_AB R158, R15, R14 ;  /* 0x0000000e0f9e723e */ /* 0x000fca00000000ff */
[----:B------:R0:W-:Y:S01]  /*4df0*/  STSM.16.M88.4 [R184], R156 ;  /* 0x0000009cb8007844 */ /* 0x0001e20000000200 */
[----:B------:R-:W1:Y:S01]  /*4e00*/  MUFU.EX2 R24, R24 ;  /* 0x0000001800187308 */ /* 0x000e620000000800 */
[----:B--2---:R-:W-:Y:S01]  /*4e10*/  FADD.FTZ R10, R20, R11 ;  /* 0x0000000b140a7221 */ /* 0x004fe20000010000 */
[----:B------:R-:W-:-:S06]  /*4e20*/  FADD.FTZ R11, R47, R30 ;  /* 0x0000001e2f0b7221 */ /* 0x000fcc0000010000 */
[----:B------:R-:W2:Y:S01]  /*4e30*/  MUFU.EX2 R50, R50 ;  /* 0x0000003200327308 */ /* 0x000ea20000000800 */
[C---:B---3--:R-:W-:Y:S01]  /*4e40*/  FADD.FTZ R9, R21.reuse, R10 ;  /* 0x0000000a15097221 */ /* 0x048fe20000010000 */
[----:B------:R-:W-:-:S06]  /*4e50*/  F2FP.F16.F32.PACK_AB R160, R21, R20 ;  /* 0x0000001415a0723e */ /* 0x000fcc00000000ff */
[----:B------:R-:W3:Y:S01]  /*4e60*/  MUFU.EX2 R25, R25 ;  /* 0x0000001900197308 */ /* 0x000ee20000000800 */
[----:B-1----:R-:W-:-:S07]  /*4e70*/  FADD.FTZ R10, R24, R9 ;  /* 0x00000009180a7221 */ /* 0x002fce0000010000 */
[----:B------:R-:W-:Y:S01]  /*4e80*/  MUFU.EX2 R51, R51 ;  /* 0x0000003300337308 */ /* 0x000fe20000000800 */
[C---:B--2---:R-:W-:Y:S01]  /*4e90*/  F2FP.F16.F32.PACK_AB R163, R50.reuse, R47 ;  /* 0x0000002f32a3723e */ /* 0x044fe200000000ff */
[----:B------:R-:W-:-:S06]  /*4ea0*/  FADD.FTZ R50, R50, R11 ;  /* 0x0000000b32327221 */ /* 0x000fcc0000010000 */
[----:B------:R-:W1:Y:S01]  /*4eb0*/  MUFU.EX2 R54, R54 ;  /* 0x0000003600367308 */ /* 0x000e620000000800 */
[C---:B---3--:R-:W-:Y:S01]  /*4ec0*/  F2FP.F16.F32.PACK_AB R162, R25.reuse, R24 ;  /* 0x0000001819a2723e */ /* 0x048fe200000000ff */
[----:B------:R-:W-:-:S04]  /*4ed0*/  FADD.FTZ R25, R25, R10 ;  /* 0x0000000a19197221 */ /* 0x000fc80000010000 */
[----:B------:R0:W-:Y:S02]  /*4ee0*/  STSM.16.M88.4 [R22], R160 ;  /* 0x000000a016007844 */ /* 0x0001e40000000200 */
        /* <DEDUP_REMOVED lines=13> */
[----:B------:R-:W-:Y:S01]  /*4fc0*/  FADD.FTZ R55, R55, R54 ;  /* 0x0000003637377221 */ /* 0x000fe20000010000 */
[----:B--2---:R-:W-:Y:S01]  /*4fd0*/  FADD.FTZ R10, R4, R27 ;  /* 0x0000001b040a7221 */ /* 0x004fe20000010000 */
[----:B---3--:R-:W-:-:S02]  /*4fe0*/  F2FP.F16.F32.PACK_AB R166, R3, R4 ;  /* 0x0000000403a6723e */ /* 0x008fc400000000ff */
[----:B------:R-:W-:Y:S01]  /*4ff0*/  FADD.FTZ R4, R32, R55 ;  /* 0x0000003720047221 */ /* 0x000fe20000010000 */
[----:B------:R-:W-:Y:S02]  /*5000*/  FADD.FTZ R3, R3, R10 ;  /* 0x0000000a03037221 */ /* 0x000fe40000010000 */
[----:B------:R0:W-:Y:S01]  /*5010*/  STSM.16.M88.4 [R23], R164 ;  /* 0x000000a417007844 */ /* 0x0001e20000000200 */
[----:B------:R-:W-:Y:S05]  /*5020*/  @!P0 BRA `(.L_x_7397) ;  /* 0x0000000000048947 */ /* 0x000fea0003800000 */
[----:B------:R-:W-:Y:S01]  /*5030*/  BPT.TRAP 0x1 ;  /* 0x000000040000795c */ /* 0x000fe20000300000 */
.L_x_7397:
[----:B------:R1:W2:Y:S01]  /*5040*/  SYNCS.PHASECHK.TRANS64.TRYWAIT P3, [R7+URZ+0x28c50], R8 ;  /* 0x028c5008070075a7 */ /* 0x0002a2000806017f */
[----:B------:R-:W-:Y:S05]  /*5050*/  @!P0 BRA `(.L_x_7398) ;  /* 0x0000000000048947 */ /* 0x000fea0003800000 */
[----:B------:R-:W-:Y:S01]  /*5060*/  BPT.TRAP 0x1 ;  /* 0x000000040000795c */ /* 0x000fe20000300000 */
.L_x_7398:
[----:B--2---:R-:W-:Y:S05]  /*5070*/  @P3 BRA `(.L_x_7399) ;  /* 0x0000000000083947 */ /* 0x004fea0003800000 */
[----:B------:R-:W2:Y:S02]  /*5080*/  SYNCS.PHASECHK.TRANS64.TRYWAIT P3, [R7+URZ+0x28c50], R8 ;  /* 0x028c5008070075a7 */ /* 0x000ea4000806017f */
[----:B--2---:R-:W-:Y:S05]  /*5090*/  @!P3 BRA `(.L_x_7400) ;  /* 0x000000cc0074b947 */ /* 0x004fea0003800000 */
.L_x_7399:
[----:B------:R-:W-:Y:S01]  /*50a0*/  ULEA UR11, UR36, UR48, 0xc ;  /* 0x00000030240b7291 */ /* 0x000fe2000f8e603f */
[----:B------:R-:W-:Y:S01]  /*50b0*/  WARPGROUP.ARRIVE ;  /* 0x00000000000079c5 */ /* 0x000fe20000000000 */
[----:B------:R-:W-:Y:S01]  /*50c0*/  UMOV UR7, 0x40000040 ;  /* 0x4000004000077882 */ /* 0x000fe20000000000 */
[----:B------:R-:W-:Y:S01]  /*50d0*/  @UP0 ULDC UR18, c[0x0][0x450] ;  /* 0x0001140000120ab9 */ /* 0x000fe20000000800 */
[----:B------:R-:W-:Y:S01]  /*50e0*/  UIMAD UR14, UR49, UR14, -UR15 ;  /* 0x0000000e310e72a4 */ /* 0x000fe2000f8e0a0f */
[----:B-12---:R-:W-:Y:S01]  /*50f0*/  @!P1 VIADD R7, R7, 0x28c60 ;  /* 0x00028c6007079836 */ /* 0x006fe20000000000 */
[----:B------:R-:W-:Y:S01]  /*5100*/  UIADD3 UR21, UR50, -0x2, URZ ;  /* 0xfffffffe32157890 */ /* 0x000fe2000fffe03f */
        /* <DEDUP_REMOVED lines=25> */
[----:B------:R-:W-:-:S04]  /*52a0*/  UIADD3 UR14, UR14, UR11, URZ ;  /* 0x0000000b0e0e7290 */ /* 0x000fc8000fffe03f */
[----:B------:R-:W-:-:S04]  /*52b0*/  USHF.R.S32.HI UR6, URZ, 0x1f, UR14 ;  /* 0x0000001f3f067899 */ /* 0x000fc8000801140e */
[----:B------:R-:W-:-:S04]  /*52c0*/  ULEA.HI UR6, UR6, UR14, URZ, 0x6 ;  /* 0x0000000e06067291 */ /* 0x000fc8000f8f303f */
[----:B------:R-:W-:-:S04]  /*52d0*/  USHF.R.S32.HI UR6, URZ, 0x6, UR6 ;  /* 0x000000063f067899 */ /* 0x000fc80008011406 */
[----:B------:R-:W-:-:S04]  /*52e0*/  UISETP.LT.AND UP1, UPT, URZ, UR6, UPT ;  /* 0x000000063f00728c */ /* 0x000fc8000bf21270 */
[----:B------:R-:W-:-:S04]  /*52f0*/  USEL UR20, URZ, UR6, !UP1 ;  /* 0x000000063f147287 */ /* 0x000fc8000c800000 */
[----:B------:R-:W-:-:S06]  /*5300*/  UISETP.GE.AND UP1, UPT, UR21, UR20, UPT ;  /* 0x000000141500728c */ /* 0x000fcc000bf26270 */
[----:B------:R-:W-:Y:S01]  /*5310*/  PLOP3.LUT P3, PT, PT, PT, UP1, 0x80, 0x0 ;  /* 0x000000000000781c */ /* 0x000fe20003f6f018 */
        /* <DEDUP_REMOVED lines=12> */
[----:B------:R-:W-:Y:S01]  /*53e0*/  UMOV UR23, UR36 ;  /* 0x0000002400177c82 */ /* 0x000fe20008000000 */
[----:B------:R-:W-:Y:S01]  /*53f0*/  IMAD.MOV.U32 R9, RZ, RZ, R6 ;  /* 0x000000ffff097224 */ /* 0x000fe200078e0006 */
[----:B------:R-:W-:Y:S01]  /*5400*/  ULDC UR24, c[0x0][0x288] ;  /* 0x0000a20000187ab9 */ /* 0x000fe20000000800 */
[----:B------:R-:W-:Y:S01]  /*5410*/  ULDC UR25, c[0x0][0x9d8] ;  /* 0x0002760000197ab9 */ /* 0x000fe20000000800 */
[----:B------:R-:W-:-:S05]  /*5420*/  ULDC UR22, c[0x0][0x988] ;  /* 0x0002620000167ab9 */ /* 0x000fca0000000800 */
.L_x_7410:
[----:B------:R-:W-:-:S04]  /*5430*/  UIADD3 UR36, UR23, 0x1, URZ ;  /* 0x0000000117247890 */ /* 0x000fc8000fffe03f */
[----:B------:R-:W-:-:S04]  /*5440*/  UISETP.NE.AND UP1, UPT, UR36, 0x2, UPT ;  /* 0x000000022400788c */ /* 0x000fc8000bf25270 */
[----:B------:R-:W-:Y:S02]  /*5450*/  USEL UR6, URZ, 0x1, UP1 ;  /* 0x000000013f067887 */ /* 0x000fe40008800000 */
[----:B------:R-:W-:Y:S02]  /*5460*/  USEL UR36, UR36, URZ, UP1 ;  /* 0x0000003f24247287 */ /* 0x000fe40008800000 */
[----:B------:R-:W-:Y:S01]  /*5470*/  ULOP3.LUT UR37, UR37, UR6, URZ, 0x3c, !UPT ;  /* 0x0000000625257292 */ /* 0x000fe2000f8e3c3f */
[----:B--2---:R-:W-:Y:S11]  /*5480*/  @!P0 BRA `(.L_x_7402) ;  /* 0x0000000000048947 */ /* 0x004ff60003800000 */
[----:B------:R-:W-:Y:S01]  /*5490*/  BPT.TRAP 0x1 ;  /* 0x000000040000795c */ /* 0x000fe20000300000 */
.L_x_7402:
[----:B------:R-:W-:Y:S01]  /*54a0*/  ULEA UR26, UR36, UR43, 0x3 ;  /* 0x0000002b241a7291 */ /* 0x000fe2000f8e183f */
[----:B-1----:R-:W-:-:S05]  /*54b0*/  IMAD.U32 R7, RZ, RZ, UR37 ;  /* 0x00000025ff077e24 */ /* 0x002fca000f8e00ff */
[----:B------:R-:W-:-:S04]  /*54c0*/  SHF.L.U32 R7, R7, 0x1f, RZ ;  /* 0x0000001f07077819 */ /* 0x000fc800000006ff */
[----:B------:R1:W2:Y:S01]  /*54d0*/  SYNCS.PHASECHK.TRANS64.TRYWAIT P3, [UR26+0x28c30], R7 ;  /* 0x028c3007ff0075a7 */ /* 0x0002a2000806015a */
[----:B------:R-:W-:Y:S05]  /*54e0*/  @!P0 BRA `(.L_x_7403) ;  /* 0x0000000000048947 */ /* 0x000fea0003800000 */
[----:B------:R-:W-:Y:S01]  /*54f0*/  BPT.TRAP 0x1 ;  /* 0x000000040000795c */ /* 0x000fe20000300000 */
.L_x_7403:
[----:B--2---:R-:W-:Y:S05]  /*5500*/  @P3 BRA `(.L_x_7404) ;  /* 0x0000000000083947 */ /* 0x004fea0003800000 */
[----:B------:R-:W2:Y:S02]  /*5510*/  SYNCS.PHASECHK.TRANS64.TRYWAIT P3, [UR26+0x28c30], R7 ;  /* 0x028c3007ff0075a7 */ /* 0x000ea4000806015a */
[----:B--2---:R-:W-:Y:S05]  /*5520*/  @!P3 BRA `(.L_x_7405) ;  /* 0x000000c80064b947 */ /* 0x004fea0003800000 */
.L_x_7404:
[----:B------:R-:W-:Y:S01]  /*5530*/  R2UR UR18, R0 ;  /* 0x00000000001272ca */ /* 0x000fe200000e0000 */
[----:B0-----:R-:W-:Y:S01]  /*5540*/  WARPGROUP.ARRIVE ;  /* 0x00000000000079c5 */ /* 0x001fe20000000000 */
[----:B------:R-:W-:Y:S01]  /*5550*/  UMOV UR19, 0x40000040 ;  /* 0x4000004000137882 */ /* 0x000fe20000000000 */
[----:B------:R-:W-:Y:S01]  /*5560*/  UMOV UR7, 0x40000040 ;  /* 0x4000004000077882 */ /* 0x000fe20000000000 */
[----:B------:R-:W-:Y:S01]  /*5570*/  UMOV UR11, 0x40000040 ;  /* 0x40000040000b7882 */ /* 0x000fe20000000000 */
[----:B------:R-:W-:Y:S01]  /*5580*/  UMOV UR15, 0x40000040 ;  /* 0x40000040000f7882 */ /* 0x000fe20000000000 */
[----:B--2---:R-:W-:Y:S01]  /*5590*/  VIADD R6, R185, UR41 ;  /* 0x00000029b9067c36 */ /* 0x004fe20008000000 */
[----:B------:R-:W0:Y:S06]  /*55a0*/  LDC R12, c[0x0][0x2f0] ;  /* 0x0000bc00ff0c7b82 */ /* 0x000e2c0000000800 */
        /* <DEDUP_REMOVED lines=9> */
[----:B------:R-:W-:Y:S01]  /*5640*/  @P2 IMAD.HI.U32 R5, R6, UR6, RZ ;  /* 0x0000000606052c27 */ /* 0x000fe2000f8e00ff */
[----:B------:R-:W-:-:S04]  /*5650*/  @UP0 ULDC UR6, c[0x0][0x450] ;  /* 0x0001140000060ab9 */ /* 0x000fc80000000800 */
[----:B------:R-:W-:Y:S01]  /*5660*/  @P2 SHF.R.U32.HI R6, RZ, UR6, R5 ;  /* 0x00000006ff062c19 */ /* 0x000fe20008011605 */
[----:B------:R-:W-:Y:S02]  /*5670*/  UMOV UR6, 0xffffffc0 ;  /* 0xffffffc000067882 */ /* 0x000fe40000000000 */
[----:B------:R-:W-:Y:S02]  /*5680*/  UIMAD UR6, UR21, UR6, 0x1 ;  /* 0x00000001150674a4 */ /* 0x000fe4000f8e0206 */
[----:B------:R-:W2:Y:S04]  /*5690*/  SHFL.IDX PT, R10, R6, RZ, 0x1c1f ;  /* 0x001c1fff060a7589 */ /* 0x000ea800000e0000 */
[----:B------:R-:W3:Y:S01]  /*56a0*/  SHFL.IDX PT, R6, R6, 0x1, 0x1c1f ;  /* 0x003c1f0006067f89 */ /* 0x000ee200000e0000 */
[----:B------:R-:W-:-:S02]  /*56b0*/  WARPGROUP.DEPBAR.LE gsb0, 0x0 ;  /* 0x00008000000079c5 */ /* 0x000fc40000010000 */
        /* <DEDUP_REMOVED lines=10> */
[----:B------:R-:W-:Y:S01]  /*5760*/  IADD3 R165, -R2, UR6, RZ ;  /* 0x0000000602a57c10 */ /* 0x000fe2000fffe1ff */
[----:B------:R-:W-:Y:S01]  /*5770*/  FMUL.FTZ R156, R156, UR25 ;  /* 0x000000199c9c7c20 */ /* 0x000fe20008410000 */
[----:B------:R-:W-:Y:S01]  /*5780*/  FMUL.FTZ R157, R157, UR25 ;  /* 0x000000199d9d7c20 */ /* 0x000fe20008410000 */
[----:B------:R-:W4:Y:S01]  /*5790*/  MUFU.TANH R152, R152 ;  /* 0x0000009800987308 */ /* 0x000f220000002400 */
[----:B------:R-:W-:Y:S01]  /*57a0*/  FMUL.FTZ R160, R160, UR25 ;  /* 0x00000019a0a07c20 */ /* 0x000fe20008410000 */
[----:B0-----:R-:W-:-:S02]  /*57b0*/  IMAD R165, R12, UR49, R165 ;  /* 0x000000310ca57c24 */ /* 0x001fc4000f8e02a5 */
[----:B------:R-:W-:Y:S01]  /*57c0*/  FMUL.FTZ R164, R164, UR25 ;  /* 0x00000019a4a47c20 */ /* 0x000fe20008410000 */
[----:B------:R-:W-:Y:S01]  /*57d0*/  FMUL.FTZ R161, R161, UR25 ;  /* 0x00000019a1a17c20 */ /* 0x000fe20008410000 */
[----:B------:R-:W-:Y:S01]  /*57e0*/  FMUL.FTZ R168, R168, UR25 ;  /* 0x00000019a8a87c20 */ /* 0x000fe20008410000 */
[----:B------:R-:W-:Y:S01]  /*57f0*/  FMUL.FTZ R169, R169, UR25 ;  /* 0x00000019a9a97c20 */ /* 0x000fe20008410000 */
[----:B--2---:R-:W-:Y:S01]  /*5800*/  IADD3 R10, R10, -UR24, R165 ;  /* 0x800000180a0a7c10 */ /* 0x004fe2000fffe0a5 */
[----:B------:R-:W-:Y:S01]  /*5810*/  MUFU.TANH R153, R153 ;  /* 0x0000009900997308 */ /* 0x000fe20000002400 */
[----:B------:R-:W-:Y:S01]  /*5820*/  FMUL.FTZ R172, R172, UR25 ;  /* 0x00000019acac7c20 */ /* 0x000fe20008410000 */
[----:B------:R-:W-:Y:S01]  /*5830*/  FMUL.FTZ R173, R173, UR25 ;  /* 0x00000019adad7c20 */ /* 0x000fe20008410000 */
[----:B------:R-:W-:Y:S01]  /*5840*/  ISETP.GT.AND P3, PT, R10, RZ, PT ;  /* 0x000000ff0a00720c */ /* 0x000fe20003f64270 */
[----:B------:R-:W-:Y:S01]  /*5850*/  FMUL.FTZ R176, R176, UR25 ;  /* 0x00000019b0b07c20 */ /* 0x000fe20008410000 */
[----:B------:R-:W-:Y:S01]  /*5860*/  ISETP.GT.AND P4, PT, R10, 0x1, PT ;  /* 0x000000010a00780c */ /* 0x000fe20003f84270 */
        /* <DEDUP_REMOVED lines=21> */
[----:B------:R-:W-:-:S05]  /*59c0*/  FMUL.FTZ R183, R183, UR25 ;  /* 0x00000019b7b77c20 */ /* 0x000fca0008410000 */
[----:B------:R4:W-:Y:S08]  /*59d0*/  MUFU.TANH R13, R164 ;  /* 0x000000a4000d7308 */ /* 0x0009f00000002400 */
[----:B------:R1:W3:Y:S01]  /*59e0*/  MUFU.TANH R11, R161 ;  /* 0x000000a1000b7308 */ /* 0x0002e20000002400 */
[----:B----4-:R-:W-:Y:S02]  /*59f0*/  FSEL R164, R152, -INF , P3 ;  /* 0xff80000098a47808 */ /* 0x010fe40001800000 */
[----:B------:R-:W-:-:S02]  /*5a00*/  ISETP.GT.AND P3, PT, R10, 0x8, PT ;  /* 0x000000080a00780c */ /* 0x000fc40003f64270 */
[----:B------:R-:W-:Y:S02]  /*5a10*/  FMNMX.FTZ R12, R164, R9, !PT ;  /* 0x00000009a40c7209 */ /* 0x000fe40007810000 */
[----:B0-----:R-:W-:Y:S01]  /*5a20*/  FSEL R156, R156, -INF , P3 ;  /* 0xff8000009c9c7808 */ /* 0x001fe20001800000 */
[----:B------:R0:W4:Y:S01]  /*5a30*/  MUFU.TANH R21, R5 ;  /* 0x0000000500157308 */ /* 0x0001220000002400 */
[----:B-1----:R-:W-:Y:S02]  /*5a40*/  FSEL R161, R153, -INF , P4 ;  /* 0xff80000099a17808 */ /* 0x002fe40002000000 */
[C---:B------:R-:W-:Y:S02]  /*5a50*/  ISETP.GT.AND P4, PT, R10.reuse, 0x9, PT ;  /* 0x000000090a00780c */ /* 0x040fe40003f84270 */
[----:B------:R-:W-:Y:S02]  /*5a60*/  ISETP.GT.AND P3, PT, R10, 0x10, PT ;  /* 0x000000100a00780c */ /* 0x000fe40003f64270 */
[----:B--2---:R-:W-:Y:S01]  /*5a70*/  FSEL R157, R157, -INF , P4 ;  /* 0xff8000009d9d7808 */ /* 0x004fe20002000000 */
[----:B------:R-:W1:Y:S01]  /*5a80*/  MUFU.TANH R20, R168 ;  /* 0x000000a800147308 */ /* 0x000e620000002400 */
[----:B0-----:R-:W-:-:S02]  /*5a90*/  FMNMX.FTZ R5, R161, R12, !PT ;  /* 0x0000000ca1057209 */ /* 0x001fc40007810000 */
[----:B------:R-:W-:Y:S02]  /*5aa0*/  ISETP.GT.AND P4, PT, R10, 0x11, PT ;  /* 0x000000110a00780c */ /* 0x000fe40003f84270 */
[----:B------:R-:W-:Y:S02]  /*5ab0*/  FMNMX.FTZ R12, R156, R5, !PT ;  /* 0x000000059c0c7209 */ /* 0x000fe40007810000 */
[----:B-----5:R-:W-:Y:S01]  /*5ac0*/  FSEL R160, R160, -INF , P3 ;  /* 0xff800000a0a07808 */ /* 0x020fe20001800000 */
[----:B------:R-:W0:Y:S01]  /*5ad0*/  MUFU.TANH R14, R169 ;  /* 0x000000a9000e7308 */ /* 0x000e220000002400 */
[----:B------:R-:W-:Y:S02]  /*5ae0*/  FMNMX.FTZ R5, R157, R12, !PT ;  /* 0x0000000c9d057209 */ /* 0x000fe40007810000 */
[----:B------:R-:W-:Y:S02]  /*5af0*/  ISETP.GT.AND P3, PT, R10, 0x18, PT ;  /* 0x000000180a00780c */ /* 0x000fe40003f64270 */
[----:B---3--:R-:W-:-:S02]  /*5b00*/  FSEL R153, R11, -INF , P4 ;  /* 0xff8000000b997808 */ /* 0x008fc40002000000 */
[----:B------:R-:W-:Y:S01]  /*5b10*/  FMNMX.FTZ R12, R160, R5, !PT ;  /* 0x00000005a00c7209 */ /* 0x000fe20007810000 */
[----:B------:R-:W2:Y:S01]  /*5b20*/  MUFU.TANH R15, R172 ;  /* 0x000000ac000f7308 */ /* 0x000ea20000002400 */
[C---:B------:R-:W-:Y:S02]  /*5b30*/  ISETP.GT.AND P4, PT, R10.reuse, 0x19, PT ;  /* 0x000000190a00780c */ /* 0x040fe40003f84270 */
[----:B------:R-:W-:Y:S02]  /*5b40*/  FSEL R152, R13, -INF , P3 ;  /* 0xff8000000d987808 */ /* 0x000fe40001800000 */
[----:B------:R-:W-:Y:S02]  /*5b50*/  FMNMX.FTZ R5, R153, R12, !PT ;  /* 0x0000000c99057209 */ /* 0x000fe40007810000 */
[----:B------:R-:W-:Y:S01]  /*5b60*/  ISETP.GT.AND P3, PT, R10, 0x20, PT ;  /* 0x000000200a00780c */ /* 0x000fe20003f64270 */
[----:B------:R-:W3:Y:S01]  /*5b70*/  MUFU.TANH R173, R173 ;  /* 0x000000ad00ad7308 */ /* 0x000ee20000002400 */
[----:B----4-:R-:W-:-:S02]  /*5b80*/  FSEL R21, R21, -INF , P4 ;  /* 0xff80000015157808 */ /* 0x010fc40002000000 */
[----:B------:R-:W-:Y:S02]  /*5b90*/  FMNMX.FTZ R12, R152, R5, !PT ;  /* 0x00000005980c7209 */ /* 0x000fe40007810000 */
[----:B------:R-:W-:Y:S02]  /*5ba0*/  ISETP.GT.AND P4, PT, R10, 0x21, PT ;  /* 0x000000210a00780c */ /* 0x000fe40003f84270 */
[----:B-1----:R-:W-:Y:S01]  /*5bb0*/  FSEL R20, R20, -INF , P3 ;  /* 0xff80000014147808 */ /* 0x002fe20001800000 */
[----:B------:R-:W1:Y:S01]  /*5bc0*/  MUFU.TANH R176, R176 ;  /* 0x000000b000b07308 */ /* 0x000e620000002400 */
[----:B------:R-:W-:Y:S02]  /*5bd0*/  FMNMX.FTZ R5, R21, R12, !PT ;  /* 0x0000000c15057209 */ /* 0x000fe40007810000 */
[----:B------:R-:W-:Y:S02]  /*5be0*/  ISETP.GT.AND P3, PT, R10, 0x28, PT ;  /* 0x000000280a00780c */ /* 0x000fe40003f64270 */
[----:B0-----:R-:W-:-:S02]  /*5bf0*/  FSEL R14, R14, -INF , P4 ;  /* 0xff8000000e0e7808 */ /* 0x001fc40002000000 */
[----:B------:R-:W-:Y:S01]  /*5c00*/  FMNMX.FTZ R5, R20, R5, !PT ;  /* 0x0000000514057209 */ /* 0x000fe20007810000 */
[----:B------:R-:W0:Y:S01]  /*5c10*/  MUFU.TANH R177, R177 ;  /* 0x000000b100b17308 */ /* 0x000e220000002400 */
[----:B------:R-:W-:Y:S02]  /*5c20*/  ISETP.GT.AND P4, PT, R10, 0x29, PT ;  /* 0x000000290a00780c */ /* 0x000fe40003f84270 */
[----:B--2---:R-:W-:Y:S02]  /*5c30*/  FSEL R15, R15, -INF , P3 ;  /* 0xff8000000f0f7808 */ /* 0x004fe40001800000 */
[----:B------:R-:W-:Y:S02]  /*5c40*/  FMNMX.FTZ R12, R14, R5, !PT ;  /* 0x000000050e0c7209 */ /* 0x000fe40007810000 */
[----:B------:R-:W-:Y:S01]  /*5c50*/  ISETP.GT.AND P3, PT, R10, 0x30, PT ;  /* 0x000000300a00780c */ /* 0x000fe20003f64270 */
[----:B------:R-:W2:Y:S01]  /*5c60*/  MUFU.TANH R180, R180 ;  /* 0x000000b400b47308 */ /* 0x000ea20000002400 */
[----:B---3--:R-:W-:-:S02]  /*5c70*/  FSEL R13, R173, -INF , P4 ;  /* 0xff800000ad0d7808 */ /* 0x008fc40002000000 */
        /* <DEDUP_REMOVED lines=8> */
[----:B------:R-:W-:Y:S01]  /*5d00*/  MUFU.TANH R172, R154 ;  /* 0x0000009a00ac7308 */ /* 0x000fe20000002400 */
[----:B------:R-:W-:Y:S02]  /*5d10*/  ISETP.GT.AND P4, PT, R10, 0x39, PT ;  /* 0x000000390a00780c */ /* 0x000fe40003f84270 */
[----:B--2---:R-:W-:Y:S02]  /*5d20*/  FSEL R10, R180, -INF , P3 ;  /* 0xff800000b40a7808 */ /* 0x004fe40001800000 */
[----:B------:R-:W-:Y:S02]  /*5d30*/  FMNMX.FTZ R169, R12, R11, !PT ;  /* 0x0000000b0ca97209 */ /* 0x000fe40007810000 */
[----:B------:R-:W-:Y:S01]  /*5d40*/  IADD3 R173, R6, -UR24, R165 ;  /* 0x8000001806ad7c10 */ /* 0x000fe2000fffe0a5 */
[----:B------:R-:W0:Y:S01]  /*5d50*/  MUFU.TANH R155, R155 ;  /* 0x0000009b009b7308 */ /* 0x000e220000002400 */
[----:B-1----:R-:W-:-:S02]  /*5d60*/  FSEL R11, R181, -INF , P4 ;  /* 0xff800000b50b7808 */ /* 0x002fc40002000000 */
[----:B------:R-:W-:Y:S02]  /*5d70*/  FMNMX.FTZ R168, R10, R169, !PT ;  /* 0x000000a90aa87209 */ /* 0x000fe40007810000 */
[----:B------:R-:W-:Y:S02]  /*5d80*/  ISETP.GT.AND P3, PT, R173, RZ, PT ;  /* 0x000000ffad00720c */ /* 0x000fe40003f64270 */
[----:B------:R-:W-:Y:S01]  /*5d90*/  FMNMX.FTZ R168, R11, R168, !PT ;  /* 0x000000a80ba87209 */ /* 0x000fe20007810000 */
[----:B------:R-:W1:Y:S01]  /*5da0*/  MUFU.TANH R158, R158 ;  /* 0x0000009e009e7308 */ /* 0x000e620000002400 */
[C---:B------:R-:W-:Y:S02]  /*5db0*/  ISETP.GT.AND P4, PT, R173.reuse, 0x1, PT ;  /* 0x00000001ad00780c */ /* 0x040fe40003f84270 */
[C---:B------:R-:W-:Y:S01]  /*5dc0*/  ISETP.GT.AND P6, PT, R173.reuse, 0x20, PT ;  /* 0x00000020ad00780c */ /* 0x040fe20003fc4270 */
[----:B------:R-:W2:Y:S01]  /*5dd0*/  SHFL.BFLY PT, R169, R168, 0x2, 0x1f ;  /* 0x0c401f00a8a97f89 */ /* 0x000ea200000e0000 */
[----:B------:R-:W-:-:S03]  /*5de0*/  ISETP.GT.AND P5, PT, R173, 0x29, PT ;  /* 0x00000029ad00780c */ /* 0x000fc60003fa4270 */
[----:B------:R-:W3:Y:S08]  /*5df0*/  MUFU.TANH R159, R159 ;  /* 0x0000009f009f7308 */ /* 0x000ef00000002400 */
[----:B------:R-:W4:Y:S08]  /*5e00*/  MUFU.TANH R162, R162 ;  /* 0x000000a200a27308 */ /* 0x000f300000002400 */
[----:B------:R5:W4:Y:S01]  /*5e10*/  MUFU.TANH R176, R163 ;  /* 0x000000a300b07308 */ /* 0x000b220000002400 */
[----:B--2---:R-:W-:-:S02]  /*5e20*/  FMNMX.FTZ R169, R168, R169, !PT ;  /* 0x000000a9a8a97209 */ /* 0x004fc40007810000 */
[----:B0-----:R-:W-:-:S05]  /*5e30*/  FSEL R168, R155, -INF , P4 ;  /* 0xff8000009ba87808 */ /* 0x001fca0002000000 */
[----:B------:R-:W0:Y:S01]  /*5e40*/  MUFU.TANH R177, R166 ;  /* 0x000000a600b17308 */ /* 0x000e220000002400 */
[----:B------:R-:W2:Y:S01]  /*5e50*/  SHFL.BFLY PT, R154, R169, 0x1, 0x1f ;  /* 0x0c201f00a99a7f89 */ /* 0x000ea200000e0000 */
[----:B-----5:R-:W-:Y:S02]  /*5e60*/  FSEL R163, R172, -INF , P3 ;  /* 0xff800000aca37808 */ /* 0x020fe40001800000 */
[----:B------:R-:W-:Y:S02]  /*5e70*/  ISETP.GT.AND P3, PT, R173, 0x8, PT ;  /* 0x00000008ad00780c */ /* 0x000fe40003f64270 */
[----:B------:R-:W-:Y:S02]  /*5e80*/  FMNMX.FTZ R155, R163, R8, !PT ;  /* 0x00000008a39b7209 */ /* 0x000fe40007810000 */
[----:B------:R-:W-:Y:S01]  /*5e90*/  ISETP.GT.AND P4, PT, R173, 0x9, PT ;  /* 0x00000009ad00780c */ /* 0x000fe20003f84270 */
[----:B------:R3:W5:Y:S01]  /*5ea0*/  MUFU.TANH R180, R167 ;  /* 0x000000a700b47308 */ /* 0x0007620000002400 */
[----:B-1----:R-:W-:-:S02]  /*5eb0*/  FSEL R158, R158, -INF , P3 ;  /* 0xff8000009e9e7808 */ /* 0x002fc40001800000 */
[----:B------:R-:W-:Y:S02]  /*5ec0*/  FMNMX.FTZ R155, R168, R155, !PT ;  /* 0x0000009ba89b7209 */ /* 0x000fe40007810000 */
[----:B------:R-:W-:-:S03]  /*5ed0*/  ISETP.GT.AND P3, PT, R173, 0x10, PT ;  /* 0x00000010ad00780c */ /* 0x000fc60003f64270 */
[----:B------:R1:W5:Y:S01]  /*5ee0*/  MUFU.TANH R181, R170 ;  /* 0x000000aa00b57308 */ /* 0x0003620000002400 */
[----:B---3--:R-:W-:Y:S02]  /*5ef0*/  FSEL R167, R159, -INF , P4 ;  /* 0xff8000009fa77808 */ /* 0x008fe40002000000 */
[C---:B------:R-:W-:Y:S02]  /*5f00*/  ISETP.GT.AND P4, PT, R173.reuse, 0x11, PT ;  /* 0x00000011ad00780c */ /* 0x040fe40003f84270 */
[----:B----4-:R-:W-:Y:S02]  /*5f10*/  FSEL R166, R162, -INF , P3 ;  /* 0xff800000a2a67808 */ /* 0x010fe40001800000 */
[----:B------:R-:W-:Y:S01]  /*5f20*/  ISETP.GT.AND P3, PT, R173, 0x18, PT ;  /* 0x00000018ad00780c */ /* 0x000fe20003f64270 */
[----:B------:R5:W3:Y:S01]  /*5f30*/  MUFU.TANH R165, R171 ;  /* 0x000000ab00a57308 */ /* 0x000ae20000002400 */
[----:B--2---:R-:W-:Y:S02]  /*5f40*/  FMNMX.FTZ R6, R169, R154, !PT ;  /* 0x0000009aa9067209 */ /* 0x004fe40007810000 */
[----:B------:R-:W-:-:S02]  /*5f50*/  FMNMX.FTZ R154, R158, R155, !PT ;  /* 0x0000009b9e9a7209 */ /* 0x000fc40007810000 */
[----:B-1----:R-:W-:Y:S02]  /*5f60*/  FSEL R170, R176, -INF , P4 ;  /* 0xff800000b0aa7808 */ /* 0x002fe40002000000 */
[----:B------:R-:W-:Y:S01]  /*5f70*/  FMNMX.FTZ R155, R167, R154, !PT ;  /* 0x0000009aa79b7209 */ /* 0x000fe20007810000 */
[----:B------:R-:W1:Y:S01]  /*5f80*/  MUFU.TANH R174, R174 ;  /* 0x000000ae00ae7308 */ /* 0x000e620000002400 */
[----:B------:R-:W-:Y:S02]  /*5f90*/  ISETP.GT.AND P4, PT, R173, 0x19, PT ;  /* 0x00000019ad00780c */ /* 0x000fe40003f84270 */
[----:B------:R-:W-:Y:S02]  /*5fa0*/  FMNMX.FTZ R155, R166, R155, !PT ;  /* 0x0000009ba69b7209 */ /* 0x000fe40007810000 */
[----:B0-----:R-:W-:Y:S02]  /*5fb0*/  FSEL R169, R177, -INF , P3 ;  /* 0xff800000b1a97808 */ /* 0x001fe40001800000 */
[----:B------:R-:W-:Y:S01]  /*5fc0*/  FMNMX.FTZ R154, R170, R155, !PT ;  /* 0x0000009baa9a7209 */ /* 0x000fe20007810000 */
[----:B------:R-:W0:Y:S01]  /*5fd0*/  MUFU.TANH R175, R175 ;  /* 0x000000af00af7308 */ /* 0x000e220000002400 */
[----:B-----5:R-:W-:-:S02]  /*5fe0*/  FSEL R171, R180, -INF , P4 ;  /* 0xff800000b4ab7808 */ /* 0x020fc40002000000 */
[----:B------:R-:W-:Y:S02]  /*5ff0*/  FMNMX.FTZ R154, R169, R154, !PT ;  /* 0x0000009aa99a7209 */ /* 0x000fe40007810000 */
[----:B------:R-:W-:Y:S02]  /*6000*/  ISETP.GT.AND P3, PT, R173, 0x21, PT ;  /* 0x00000021ad00780c */ /* 0x000fe40003f64270 */
[----:B------:R-:W-:Y:S01]  /*6010*/  FSEL R162, R181, -INF , P6 ;  /* 0xff800000b5a27808 */ /* 0x000fe20003000000 */
[----:B------:R2:W4:Y:S01]  /*6020*/  MUFU.TANH R191, R178 ;  /* 0x000000b200bf7308 */ /* 0x0005220000002400 */
[----:B------:R-:W-:Y:S02]  /*6030*/  FMNMX.FTZ R155, R171, R154, !PT ;  /* 0x0000009aab9b7209 */ /* 0x000fe40007810000 */
[----:B------:R-:W-:Y:S02]  /*6040*/  ISETP.GT.AND P4, PT, R173, 0x28, PT ;  /* 0x00000028ad00780c */ /* 0x000fe40003f84270 */
[----:B---3--:R-:W-:-:S02]  /*6050*/  FSEL R159, R165, -INF , P3 ;  /* 0xff800000a59f7808 */ /* 0x008fc40001800000 */
[----:B------:R-:W-:Y:S01]  /*6060*/  FMNMX.FTZ R172, R162, R155, !PT ;  /* 0x0000009ba2ac7209 */ /* 0x000fe20007810000 */
[----:B------:R3:W5:Y:S01]  /*6070*/  MUFU.TANH R176, R179 ;  /* 0x000000b300b07308 */ /* 0x0007620000002400 */
[----:B-1----:R-:W-:Y:S01]  /*6080*/  FSEL R154, R174, -INF , P4 ;  /* 0xff800000ae9a7808 */ /* 0x002fe20002000000 */
[C---:B--2---:R-:W-:Y:S01]  /*6090*/  FMUL.FTZ R178, R6.reuse, UR10 ;  /* 0x0000000a06b27c20 */ /* 0x044fe20008410000 */
[----:B------:R-:W-:Y:S02]  /*60a0*/  FMNMX.FTZ R165, R159, R172, !PT ;  /* 0x000000ac9fa57209 */ /* 0x000fe40007810000 */
[----:B------:R-:W-:Y:S02]  /*60b0*/  FSETP.NEU.FTZ.AND P3, PT, R6, -INF , PT ;  /* 0xff8000000600780b */ /* 0x000fe40003f7d000 */
[----:B------:R-:W-:Y:S01]  /*60c0*/  ISETP.GT.AND P6, PT, R173, 0x30, PT ;  /* 0x00000030ad00780c */ /* 0x000fe20003fc4270 */
[----:B------:R-:W1:Y:S01]  /*60d0*/  MUFU.TANH R182, R182 ;  /* 0x000000b600b67308 */ /* 0x000e620000002400 */
[----:B0-----:R-:W-:-:S02]  /*60e0*/  FSEL R155, R175, -INF , P5 ;  /* 0xff800000af9b7808 */ /* 0x001fc40002800000 */
[----:B------:R-:W-:Y:S02]  /*60f0*/  FMNMX.FTZ R172, R154, R165, !PT ;  /* 0x000000a59aac7209 */ /* 0x000fe40007810000 */
[----:B------:R-:W-:Y:S02]  /*6100*/  FSEL R178, R178, RZ, P3 ;  /* 0x000000ffb2b27208 */ /* 0x000fe40001800000 */
[----:B------:R-:W-:Y:S01]  /*6110*/  ISETP.GT.AND P4, PT, R173, 0x31, PT ;  /* 0x00000031ad00780c */ /* 0x000fe20003f84270 */
[----:B------:R-:W0:Y:S01]  /*6120*/  MUFU.TANH R183, R183 ;  /* 0x000000b700b77308 */ /* 0x000e220000002400 */
[----:B----4-:R-:W-:Y:S01]  /*6130*/  FSEL R165, R191, -INF , P6 ;  /* 0xff800000bfa57808 */ /* 0x010fe20003000000 */
[--C-:B---3--:R-:W-:Y:S01]  /*6140*/  FFMA.FTZ R179, R164, UR10, -R178.reuse ;  /* 0x0000000aa4b37c23 */ /* 0x108fe200080108b2 */
[----:B------:R-:W-:Y:S01]  /*6150*/  FMNMX.FTZ R174, R155, R172, !PT ;  /* 0x000000ac9bae7209 */ /* 0x000fe20007810000 */
[--C-:B------:R-:W-:Y:S01]  /*6160*/  FFMA.FTZ R181, R156, UR10, -R178.reuse ;  /* 0x0000000a9cb57c23 */ /* 0x100fe200080108b2 */
[----:B------:R-:W-:Y:S01]  /*6170*/  ISETP.GT.AND P5, PT, R173, 0x38, PT ;  /* 0x00000038ad00780c */ /* 0x000fe20003fa4270 */
[--C-:B------:R-:W-:Y:S01]  /*6180*/  FFMA.FTZ R156, R160, UR10, -R178.reuse ;  /* 0x0000000aa09c7c23 */ /* 0x100fe200080108b2 */
[----:B-----5:R-:W-:Y:S01]  /*6190*/  FSEL R164, R176, -INF , P4 ;  /* 0xff800000b0a47808 */ /* 0x020fe20002000000 */
[--C-:B------:R-:W-:Y:S01]  /*61a0*/  FFMA.FTZ R160, R152, UR10, -R178.reuse ;  /* 0x0000000a98a07c23 */ /* 0x100fe200080108b2 */
[----:B------:R-:W-:Y:S01]  /*61b0*/  FMNMX.FTZ R175, R165, R174, !PT ;  /* 0x000000aea5af7209 */ /* 0x000fe20007810000 */
[--C-:B------:R-:W-:Y:S01]  /*61c0*/  FFMA.FTZ R161, R161, UR10, -R178.reuse ;  /* 0x0000000aa1a17c23 */ /* 0x100fe200080108b2 */
[----:B------:R-:W-:Y:S01]  /*61d0*/  ISETP.GT.AND P4, PT, R173, 0x39, PT ;  /* 0x00000039ad00780c */ /* 0x000fe20003f84270 */
[--C-:B------:R-:W-:Y:S01]  /*61e0*/  FFMA.FTZ R21, R21, UR10, -R178.reuse ;  /* 0x0000000a15157c23 */ /* 0x100fe200080108b2 */
[----:B-1----:R-:W-:Y:S01]  /*61f0*/  FSEL R173, R182, -INF , P5 ;  /* 0xff800000b6ad7808 */ /* 0x002fe20002800000 */
[--C-:B------:R-:W-:Y:S01]  /*6200*/  FFMA.FTZ R20, R20, UR10, -R178.reuse ;  /* 0x0000000a14147c23 */ /* 0x100fe200080108b2 */
[----:B------:R-:W-:Y:S01]  /*6210*/  FMNMX.FTZ R176, R164, R175, !PT ;  /* 0x000000afa4b07209 */ /* 0x000fe20007810000 */
[--C-:B------:R-:W-:Y:S01]  /*6220*/  FFMA.FTZ R12, R12, UR10, -R178.reuse ;  /* 0x0000000a0c0c7c23 */ /* 0x100fe200080108b2 */
[----:B0-----:R-:W-:Y:S01]  /*6230*/  FSEL R174, R183, -INF , P4 ;  /* 0xff800000b7ae7808 */ /* 0x001fe20002000000 */
[--C-:B------:R-:W-:Y:S01]  /*6240*/  FFMA.FTZ R10, R10, UR10, -R178.reuse ;  /* 0x0000000a0a0a7c23 */ /* 0x100fe200080108b2 */
[----:B------:R-:W-:Y:S01]  /*6250*/  FMNMX.FTZ R175, R173, R176, !PT ;  /* 0x000000b0adaf7209 */ /* 0x000fe20007810000 */
[--C-:B------:R-:W-:Y:S01]  /*6260*/  FFMA.FTZ R176, R157, UR10, -R178.reuse ;  /* 0x0000000a9db07c23 */ /* 0x100fe200080108b2 */
[--C-:B------:R-:W-:Y:S01]  /*6270*/  FFMA.FTZ R157, R153, UR10, -R178.reuse ;  /* 0x0000000a999d7c23 */ /* 0x100fe200080108b2 */
[--C-:B------:R-:W-:Y:S01]  /*6280*/  FFMA.FTZ R11, R11, UR10, -R178.reuse ;  /* 0x0000000a0b0b7c23 */ /* 0x100fe200080108b2 */
[----:B------:R-:W-:Y:S01]  /*6290*/  FMNMX.FTZ R177, R174, R175, !PT ;  /* 0x000000afaeb17209 */ /* 0x000fe20007810000 */
[----:B------:R-:W-:Y:S04]  /*62a0*/  MUFU.EX2 R172, R179 ;  /* 0x000000b300ac7308 */ /* 0x000fe80000000800 */
[----:B------:R-:W0:Y:S04]  /*62b0*/  SHFL.BFLY PT, R180, R177, 0x2, 0x1f ;  /* 0x0c401f00b1b47f89 */ /* 0x000e2800000e0000 */
[----:B------:R-:W-:Y:S08]  /*62c0*/  MUFU.EX2 R161, R161 ;  /* 0x000000a100a17308 */ /* 0x000ff00000000800 */
[----:B------:R1:W-:Y:S08]  /*62d0*/  MUFU.EX2 R175, R181 ;  /* 0x000000b500af7308 */ /* 0x0003f00000000800 */
[----:B------:R-:W-:Y:S01]  /*62e0*/  MUFU.EX2 R176, R176 ;  /* 0x000000b000b07308 */ /* 0x000fe20000000800 */
[----:B-1----:R-:W-:Y:S01]  /*62f0*/  IMAD.U32 R181, RZ, RZ, UR23 ;  /* 0x00000017ffb57e24 */ /* 0x002fe2000f8e00ff */
[----:B0-----:R-:W-:Y:S01]  /*6300*/  FMNMX.FTZ R180, R177, R180, !PT ;  /* 0x000000b4b1b47209 */ /* 0x001fe20007810000 */
[--C-:B------:R-:W-:Y:S01]  /*6310*/  FFMA.FTZ R177, R14, UR10, -R178.reuse ;  /* 0x0000000a0eb17c23 */ /* 0x100fe200080108b2 */
[--C-:B------:R-:W-:Y:S01]  /*6320*/  FFMA.FTZ R14, R15, UR10, -R178.reuse ;  /* 0x0000000a0f0e7c23 */ /* 0x100fe200080108b2 */
[--C-:B------:R-:W-:Y:S01]  /*6330*/  FFMA.FTZ R15, R13, UR10, -R178.reuse ;  /* 0x0000000a0d0f7c23 */ /* 0x100fe200080108b2 */
[----:B------:R-:W-:Y:S01]  /*6340*/  FFMA.FTZ R13, R5, UR10, -R178 ;  /* 0x0000000a050d7c23 */ /* 0x000fe200080108b2 */
[----:B------:R-:W0:Y:S01]  /*6350*/  SHFL.BFLY PT, R153, R180, 0x1, 0x1f ;  /* 0x0c201f00b4997f89 */ /* 0x000e2200000e0000 */
[----:B------:R-:W-:Y:S01]  /*6360*/  FSEL R178, R6, RZ, P3 ;  /* 0x000000ff06b27208 */ /* 0x000fe20001800000 */
[----:B------:R-:W-:Y:S04]  /*6370*/  MUFU.EX2 R156, R156 ;  /* 0x0000009c009c7308 */ /* 0x000fe80000000800 */
[----:B------:R-:W-:-:S04]  /*6380*/  FADD.FTZ R178, -R178, R9 ;  /* 0x00000009b2b27221 */ /* 0x000fc80000010100 */
[----:B------:R-:W-:Y:S01]  /*6390*/  FMUL.FTZ R9, R178, UR10 ;  /* 0x0000000ab2097c20 */ /* 0x000fe20008410000 */
[----:B------:R-:W-:Y:S01]  /*63a0*/  IMAD.U32 R178, RZ, RZ, UR26 ;  /* 0x0000001affb27e24 */ /* 0x000fe2000f8e00ff */
[----:B------:R-:W-:Y:S08]  /*63b0*/  MUFU.EX2 R157, R157 ;  /* 0x0000009d009d7308 */ /* 0x000ff00000000800 */
[----:B------:R-:W1:Y:S01]  /*63c0*/  MUFU.EX2 R9, R9 ;  /* 0x0000000900097308 */ /* 0x000e620000000800 */
[----:B0-----:R-:W-:-:S04]  /*63d0*/  FMNMX.FTZ R5, R180, R153, !PT ;  /* 0x00000099b4057209 */ /* 0x001fc80007810000 */
[C---:B------:R-:W-:Y:S01]  /*63e0*/  FSETP.NEU.FTZ.AND P4, PT, R5.reuse, -INF , PT ;  /* 0xff8000000500780b */ /* 0x040fe20003f9d000 */
[----:B------:R-:W-:Y:S02]  /*63f0*/  FMUL.FTZ R152, R5, UR10 ;  /* 0x0000000a05987c20 */ /* 0x000fe40008410000 */
[----:B------:R-:W-:Y:S03]  /*6400*/  MUFU.EX2 R160, R160 ;  /* 0x000000a000a07308 */ /* 0x000fe60000000800 */
[----:B------:R-:W-:Y:S01]  /*6410*/  FSEL R152, R152, RZ, P4 ;  /* 0x000000ff98987208 */ /* 0x000fe20002000000 */
[----:B-1----:R-:W-:-:S04]  /*6420*/  FFMA.FTZ R180, R9, R3, R172 ;  /* 0x0000000309b47223 */ /* 0x002fc800000100ac */
[----:B------:R-:W-:Y:S01]  /*6430*/  MUFU.EX2 R21, R21 ;  /* 0x0000001500157308 */ /* 0x000fe20000000800 */
[--C-:B------:R-:W-:Y:S01]  /*6440*/  FFMA.FTZ R153, R163, UR10, -R152.reuse ;  /* 0x0000000aa3997c23 */ /* 0x100fe20008010898 */
[--C-:B------:R-:W-:Y:S01]  /*6450*/  FFMA.FTZ R163, R166, UR10, -R152.reuse ;  /* 0x0000000aa6a37c23 */ /* 0x100fe20008010898 */
[--C-:B------:R-:W-:Y:S01]  /*6460*/  FFMA.FTZ R166, R169, UR10, -R152.reuse ;  /* 0x0000000aa9a67c23 */ /* 0x100fe20008010898 */
[--C-:B------:R-:W-:Y:S01]  /*6470*/  FFMA.FTZ R169, R171, UR10, -R152.reuse ;  /* 0x0000000aaba97c23 */ /* 0x100fe20008010898 */
[----:B------:R-:W-:Y:S01]  /*6480*/  FSEL R171, R5, RZ, P4 ;  /* 0x000000ff05ab7208 */ /* 0x000fe20002000000 */
[--C-:B------:R-:W-:Y:S01]  /*6490*/  FFMA.FTZ R168, R168, UR10, -R152.reuse ;  /* 0x0000000aa8a87c23 */ /* 0x100fe20008010898 */
[--C-:B------:R-:W-:Y:S01]  /*64a0*/  FFMA.FTZ R158, R158, UR10, -R152.reuse ;  /* 0x0000000a9e9e7c23 */ /* 0x100fe20008010898 */
[----:B------:R-:W-:Y:S01]  /*64b0*/  MUFU.EX2 R153, R153 ;  /* 0x0000009900997308 */ /* 0x000fe20000000800 */
[----:B------:R-:W-:Y:S01]  /*64c0*/  FFMA.FTZ R167, R167, UR10, -R152 ;  /* 0x0000000aa7a77c23 */ /* 0x000fe20008010898 */
[----:B------:R-:W-:Y:S01]  /*64d0*/  FADD.FTZ R171, -R171, R8 ;  /* 0x00000008abab7221 */ /* 0x000fe20000010100 */
[--C-:B------:R-:W-:Y:S01]  /*64e0*/  FFMA.FTZ R179, R159, UR10, -R152.reuse ;  /* 0x0000000a9fb37c23 */ /* 0x100fe20008010898 */
[----:B------:R-:W-:Y:S01]  /*64f0*/  FFMA.FTZ R170, R170, UR10, -R152 ;  /* 0x0000000aaaaa7c23 */ /* 0x000fe20008010898 */
[----:B------:R-:W-:Y:S01]  /*6500*/  FADD.FTZ R180, R161, R180 ;  /* 0x000000b4a1b47221 */ /* 0x000fe20000010000 */
[----:B------:R-:W-:Y:S01]  /*6510*/  FMUL.FTZ R8, R171, UR10 ;  /* 0x0000000aab087c20 */ /* 0x000fe20008410000 */
[----:B------:R-:W-:Y:S01]  /*6520*/  IMAD.MOV R171, RZ, RZ, -R18 ;  /* 0x000000ffffab7224 */ /* 0x000fe200078e0a12 */
[----:B------:R-:W-:Y:S01]  /*6530*/  MUFU.EX2 R168, R168 ;  /* 0x000000a800a87308 */ /* 0x000fe20000000800 */
[--C-:B------:R-:W-:Y:S01]  /*6540*/  FFMA.FTZ R3, R154, UR10, -R152.reuse ;  /* 0x0000000a9a037c23 */ /* 0x100fe20008010898 */
[--C-:B------:R-:W-:Y:S01]  /*6550*/  FFMA.FTZ R162, R162, UR10, -R152.reuse ;  /* 0x0000000aa2a27c23 */ /* 0x100fe20008010898 */
[----:B------:R-:W-:Y:S01]  /*6560*/  FFMA.FTZ R165, R165, UR10, -R152 ;  /* 0x0000000aa5a57c23 */ /* 0x000fe20008010898 */
[----:B------:R-:W-:Y:S01]  /*6570*/  ISETP.NE.AND P3, PT, R2, R171, PT ;  /* 0x000000ab0200720c */ /* 0x000fe20003f65270 */
[----:B------:R-:W-:-:S02]  /*6580*/  @!P1 VIADD R171, R178, 0x28c40 ;  /* 0x00028c40b2ab9836 */ /* 0x000fc40000000000 */
[--C-:B------:R-:W-:Y:S01]  /*6590*/  FFMA.FTZ R164, R164, UR10, -R152.reuse ;  /* 0x0000000aa4a47c23 */ /* 0x100fe20008010898 */
[--C-:B------:R-:W-:Y:S01]  /*65a0*/  FFMA.FTZ R173, R173, UR10, -R152.reuse ;  /* 0x0000000aadad7c23 */ /* 0x100fe20008010898 */
[----:B------:R-:W0:Y:S01]  /*65b0*/  MUFU.EX2 R8, R8 ;  /* 0x0000000800087308 */ /* 0x000e220000000800 */
[----:B------:R-:W-:Y:S01]  /*65c0*/  FFMA.FTZ R174, R174, UR10, -R152 ;  /* 0x0000000aaeae7c23 */ /* 0x000fe20008010898 */
[----:B------:R-:W-:Y:S01]  /*65d0*/  @!P1 PRMT R159, RZ, 0x654, R171 ;  /* 0x00000654ff9f9816 */ /* 0x000fe200000000ab */
[-C--:B------:R-:W-:Y:S01]  /*65e0*/  FMUL.FTZ R24, R24, R9.reuse ;  /* 0x0000000918187220 */ /* 0x080fe20000410000 */
[-C--:B------:R-:W-:Y:S01]  /*65f0*/  FMUL.FTZ R25, R25, R9.reuse ;  /* 0x0000000919197220 */ /* 0x080fe20000410000 */
[-C--:B------:R-:W-:Y:S01]  /*6600*/  FMUL.FTZ R28, R28, R9.reuse ;  /* 0x000000091c1c7220 */ /* 0x080fe20000410000 */
[----:B------:R0:W-:Y:S01]  /*6610*/  @!P1 SYNCS.ARRIVE.TRANS64.RED.A1T0 RZ, [R159+URZ], RZ ;  /* 0x000000ff9fff99a7 */ /* 0x0001e2000810043f */
        /* <DEDUP_REMOVED lines=11> */
[----:B------:R-:W-:Y:S01]  /*66d0*/  @!P3 IMAD R4, R181, 0x40, R16 ;  /* 0x00000040b504b824 */ /* 0x000fe200078e0210 */
[C---:B------:R-:W-:Y:S01]  /*66e0*/  F2FP.F16.F32.PACK_AB R153, R168.reuse, R153 ;  /* 0x00000099a899723e */ /* 0x040fe200000000ff */
[-C--:B------:R-:W-:Y:S01]  /*66f0*/  FMUL.FTZ R45, R45, R9.reuse ;  /* 0x000000092d2d7220 */ /* 0x080fe20000410000 */
[----:B------:R-:W-:Y:S01]  /*6700*/  FADD.FTZ R181, R168, R159 ;  /* 0x0000009fa8b57221 */ /* 0x000fe20000010000 */
[-C--:B------:R-:W-:Y:S01]  /*6710*/  FMUL.FTZ R48, R48, R9.reuse ;  /* 0x0000000930307220 */ /* 0x080fe20000410000 */
[----:B------:R-:W-:Y:S01]  /*6720*/  @!P3 LEA R159, R4, UR43, 0x2 ;  /* 0x0000002b049fbc11 */ /* 0x000fe2000f8e10ff */
[----:B------:R-:W0:Y:S01]  /*6730*/  MUFU.EX2 R163, R163 ;  /* 0x000000a300a37308 */ /* 0x000e220000000800 */
[----:B-1----:R-:W-:Y:S01]  /*6740*/  FADD.FTZ R154, R158, R181 ;  /* 0x000000b59e9a7221 */ /* 0x002fe20000010000 */
[----:B------:R-:W-:Y:S01]  /*6750*/  FFMA.FTZ R4, R155, UR10, -R152 ;  /* 0x0000000a9b047c23 */ /* 0x000fe20008010898 */
[----:B------:R-:W-:Y:S01]  /*6760*/  F2FP.F16.F32.PACK_AB R152, R161, R172 ;  /* 0x000000aca198723e */ /* 0x000fe200000000ff */
[----:B------:R-:W-:Y:S01]  /*6770*/  @!P3 STS [R159+0x28800], R9 ;  /* 0x028800099f00b388 */ /* 0x000fe20000000800 */
[-C--:B------:R-:W-:Y:S01]  /*6780*/  FMUL.FTZ R49, R49, R9.reuse ;  /* 0x0000000931317220 */ /* 0x080fe20000410000 */
[-C--:B------:R-:W-:Y:S01]  /*6790*/  FMUL.FTZ R52, R52, R9.reuse ;  /* 0x0000000934347220 */ /* 0x080fe20000410000 */
[-C--:B------:R-:W-:Y:S01]  /*67a0*/  FMUL.FTZ R53, R53, R9.reuse ;  /* 0x0000000935357220 */ /* 0x080fe20000410000 */
[----:B------:R-:W1:Y:S01]  /*67b0*/  MUFU.EX2 R170, R170 ;  /* 0x000000aa00aa7308 */ /* 0x000e620000000800 */
[----:B--2---:R-:W-:Y:S01]  /*67c0*/  FADD.FTZ R154, R167, R154 ;  /* 0x0000009aa79a7221 */ /* 0x004fe20000010000 */
[----:B------:R2:W-:Y:S01]  /*67d0*/  @!P3 STS [R159+0x28820], R8 ;  /* 0x028820089f00b388 */ /* 0x0005e20000000800 */
[-C--:B------:R-:W-:Y:S01]  /*67e0*/  FMUL.FTZ R56, R56, R9.reuse ;  /* 0x0000000938387220 */ /* 0x080fe20000410000 */
[-C--:B------:R-:W-:Y:S01]  /*67f0*/  FMUL.FTZ R57, R57, R9.reuse ;  /* 0x0000000939397220 */ /* 0x080fe20000410000 */
[-C--:B------:R-:W-:Y:S01]  /*6800*/  FMUL.FTZ R60, R60, R9.reuse ;  /* 0x000000093c3c7220 */ /* 0x080fe20000410000 */
[-C--:B------:R-:W-:Y:S01]  /*6810*/  FMUL.FTZ R61, R61, R9.reuse ;  /* 0x000000093d3d7220 */ /* 0x080fe20000410000 */
[-C--:B------:R-:W-:Y:S01]  /*6820*/  FMUL.FTZ R64, R64, R9.reuse ;  /* 0x0000000940407220 */ /* 0x080fe20000410000 */
[----:B------:R3:W-:Y:S01]  /*6830*/  MUFU.EX2 R171, R179 ;  /* 0x000000b300ab7308 */ /* 0x0007e20000000800 */
        /* <DEDUP_REMOVED lines=9> */
[----:B-1----:R-:W-:Y:S01]  /*68d0*/  FADD.FTZ R155, R170, R155 ;  /* 0x0000009baa9b7221 */ /* 0x002fe20000010000 */
[-C--:B------:R-:W-:Y:S01]  /*68e0*/  FMUL.FTZ R77, R77, R9.reuse ;  /* 0x000000094d4d7220 */ /* 0x080fe20000410000 */
[-C--:B------:R-:W-:Y:S01]  /*68f0*/  FMUL.FTZ R80, R80, R9.reuse ;  /* 0x0000000950507220 */ /* 0x080fe20000410000 */
[----:B------:R-:W-:Y:S01]  /*6900*/  FADD.FTZ R179, R176, R179 ;  /* 0x000000b3b0b37221 */ /* 0x000fe20000010000 */
[-C--:B------:R-:W-:Y:S01]  /*6910*/  FMUL.FTZ R81, R81, R9.reuse ;  /* 0x0000000951517220 */ /* 0x080fe20000410000 */
[-C--:B------:R-:W-:Y:S01]  /*6920*/  FMUL.FTZ R84, R84, R9.reuse ;  /* 0x0000000954547220 */ /* 0x080fe20000410000 */
[----:B------:R-:W1:Y:S01]  /*6930*/  MUFU.EX2 R169, R169 ;  /* 0x000000a900a97308 */ /* 0x000e620000000800 */
[----:B------:R-:W-:Y:S01]  /*6940*/  FADD.FTZ R180, R156, R179 ;  /* 0x000000b39cb47221 */ /* 0x000fe20000010000 */
[----:B------:R-:W-:Y:S01]  /*6950*/  F2FP.F16.F32.PACK_AB R156, R157, R156 ;  /* 0x0000009c9d9c723e */ /* 0x000fe200000000ff */
[-C--:B------:R-:W-:Y:S01]  /*6960*/  FMUL.FTZ R85, R85, R9.reuse ;  /* 0x0000000955557220 */ /* 0x080fe20000410000 */
[----:B------:R-:W-:Y:S01]  /*6970*/  FMUL.FTZ R88, R88, R9 ;  /* 0x0000000958587220 */ /* 0x000fe20000410000 */
[----:B------:R-:W-:Y:S01]  /*6980*/  FADD.FTZ R179, R157, R180 ;  /* 0x000000b49db37221 */ /* 0x000fe20000010000 */
[----:B------:R-:W-:Y:S01]  /*6990*/  F2FP.F16.F32.PACK_AB R157, R170, R163 ;  /* 0x000000a3aa9d723e */ /* 0x000fe200000000ff */
[-C--:B------:R-:W-:Y:S01]  /*69a0*/  FMUL.FTZ R89, R89, R9.reuse ;  /* 0x0000000959597220 */ /* 0x080fe20000410000 */
[----:B------:R-:W3:Y:S01]  /*69b0*/  MUFU.EX2 R20, R20 ;  /* 0x0000001400147308 */ /* 0x000ee20000000800 */
[----:B------:R-:W-:Y:S01]  /*69c0*/  FADD.FTZ R154, R160, R179 ;  /* 0x000000b3a09a7221 */ /* 0x000fe20000010000 */
[----:B0-----:R-:W-:Y:S01]  /*69d0*/  FADD.FTZ R180, R166, R155 ;  /* 0x0000009ba6b47221 */ /* 0x001fe20000010000 */
[-C--:B------:R-:W-:Y:S01]  /*69e0*/  FMUL.FTZ R92, R92, R9.reuse ;  /* 0x000000095c5c7220 */ /* 0x080fe20000410000 */
[----:B------:R-:W-:Y:S01]  /*69f0*/  FMUL.FTZ R93, R93, R9 ;  /* 0x000000095d5d7220 */ /* 0x000fe20000410000 */
[----:B------:R-:W-:Y:S01]  /*6a00*/  FADD.FTZ R155, R21, R154 ;  /* 0x0000009a159b7221 */ /* 0x000fe20000010000 */
[----:B------:R-:W-:Y:S01]  /*6a10*/  F2FP.F16.F32.PACK_AB R154, R176, R175 ;  /* 0x000000afb09a723e */ /* 0x000fe200000000ff */
        /* <DEDUP_REMOVED lines=8> */
[-C--:B------:R-:W-:Y:S01]  /*6aa0*/  FMUL.FTZ R108, R108, R9.reuse ;  /* 0x000000096c6c7220 */ /* 0x080fe20000410000 */
[----:B------:R-:W2:Y:S01]  /*6ab0*/  MUFU.EX2 R177, R177 ;  /* 0x000000b100b17308 */ /* 0x000ea20000000800 */
[----:B---3--:R-:W-:Y:S01]  /*6ac0*/  FADD.FTZ R168, R20, R155 ;  /* 0x0000009b14a87221 */ /* 0x008fe20000010000 */
[----:B------:R-:W-:Y:S01]  /*6ad0*/  F2FP.F16.F32.PACK_AB R155, R167, R158 ;  /* 0x0000009ea79b723e */ /* 0x000fe200000000ff */
[----:B------:R-:W-:Y:S01]  /*6ae0*/  BAR.SYNC.DEFER_BLOCKING 0xf, 0x100 ;  /* 0x03c4000000007b1d */ /* 0x000fe20000010000 */
[----:B------:R-:W-:Y:S01]  /*6af0*/  F2FP.F16.F32.PACK_AB R158, R21, R160 ;  /* 0x000000a0159e723e */ /* 0x000fe200000000ff */
[-C--:B------:R-:W-:Y:S01]  /*6b00*/  FMUL.FTZ R109, R109, R9.reuse ;  /* 0x000000096d6d7220 */ /* 0x080fe20000410000 */
[-C--:B------:R-:W-:Y:S01]  /*6b10*/  FMUL.FTZ R112, R112, R9.reuse ;  /* 0x0000000970707220 */ /* 0x080fe20000410000 */
[-C--:B------:R-:W-:Y:S01]  /*6b20*/  FMUL.FTZ R113, R113, R9.reuse ;  /* 0x0000000971717220 */ /* 0x080fe20000410000 */
[-C--:B------:R-:W-:Y:S01]  /*6b30*/  FMUL.FTZ R116, R116, R9.reuse ;  /* 0x0000000974747220 */ /* 0x080fe20000410000 */
[----:B------:R-:W-:Y:S01]  /*6b40*/  MUFU.EX2 R14, R14 ;  /* 0x0000000e000e7308 */ /* 0x000fe20000000800 */
[----:B0-----:R-:W-:Y:S01]  /*6b50*/  FADD.FTZ R176, R162, R161 ;  /* 0x000000a1a2b07221 */ /* 0x001fe20000010000 */
[----:B------:R-:W-:Y:S01]  /*6b60*/  F2FP.F16.F32.PACK_AB R161, R171, R162 ;  /* 0x000000a2aba1723e */ /* 0x000fe200000000ff */
[-C--:B------:R-:W-:Y:S01]  /*6b70*/  FMUL.FTZ R117, R117, R9.reuse ;  /* 0x0000000975757220 */ /* 0x080fe20000410000 */
[-C--:B------:R-:W-:Y:S01]  /*6b80*/  FMUL.FTZ R120, R120, R9.reuse ;  /* 0x0000000978787220 */ /* 0x080fe20000410000 */
[----:B------:R-:W-:Y:S01]  /*6b90*/  FADD.FTZ R176, R171, R176 ;  /* 0x000000b0abb07221 */ /* 0x000fe20000010000 */
[-C--:B------:R-:W-:Y:S01]  /*6ba0*/  FMUL.FTZ R121, R121, R9.reuse ;  /* 0x0000000979797220 */ /* 0x080fe20000410000 */
[-C--:B------:R-:W-:Y:S01]  /*6bb0*/  FMUL.FTZ R124, R124, R9.reuse ;  /* 0x000000097c7c7220 */ /* 0x080fe20000410000 */
[----:B------:R-:W-:Y:S01]  /*6bc0*/  MUFU.EX2 R3, R3 ;  /* 0x0000000300037308 */ /* 0x000fe20000000800 */
[C---:B--2---:R-:W-:Y:S01]  /*6bd0*/  FADD.FTZ R159, R177.reuse, R168 ;  /* 0x000000a8b19f7221 */ /* 0x044fe20000010000 */
[----:B------:R-:W-:Y:S01]  /*6be0*/  F2FP.F16.F32.PACK_AB R160, R177, R20 ;  /* 0x00000014b1a0723e */ /* 0x000fe200000000ff */
[-C--:B------:R-:W-:Y:S01]  /*6bf0*/  FMUL.FTZ R125, R125, R9.reuse ;  /* 0x000000097d7d7220 */ /* 0x080fe20000410000 */
[-C--:B------:R-:W-:Y:S01]  /*6c00*/  FMUL.FTZ R128, R128, R9.reuse ;  /* 0x0000000980807220 */ /* 0x080fe20000410000 */
[-C--:B------:R-:W-:Y:S01]  /*6c10*/  FMUL.FTZ R129, R129, R9.reuse ;  /* 0x0000000981817220 */ /* 0x080fe20000410000 */
[-C--:B------:R-:W-:Y:S01]  /*6c20*/  FMUL.FTZ R132, R132, R9.reuse ;  /* 0x0000000984847220 */ /* 0x080fe20000410000 */
[-C--:B------:R-:W-:Y:S01]  /*6c30*/  FMUL.FTZ R133, R133, R9.reuse ;  /* 0x0000000985857220 */ /* 0x080fe20000410000 */
[----:B------:R-:W-:Y:S01]  /*6c40*/  MUFU.EX2 R4, R4 ;  /* 0x0000000400047308 */ /* 0x000fe20000000800 */
[-C--:B------:R-:W-:Y:S01]  /*6c50*/  FMUL.FTZ R136, R136, R9.reuse ;  /* 0x0000000988887220 */ /* 0x080fe20000410000 */
[----:B------:R0:W-:Y:S01]  /*6c60*/  STSM.16.M88.4 [R19+0x26800], R152 ;  /* 0x0268009813007844 */ /* 0x0001e20000000200 */
[-C--:B------:R-:W-:Y:S01]  /*6c70*/  FMUL.FTZ R137, R137, R9.reuse ;  /* 0x0000000989897220 */ /* 0x080fe20000410000 */
[-C--:B------:R-:W-:Y:S01]  /*6c80*/  FMUL.FTZ R140, R140, R9.reuse ;  /* 0x000000098c8c7220 */ /* 0x080fe20000410000 */
[-C--:B------:R-:W-:Y:S01]  /*6c90*/  FMUL.FTZ R141, R141, R9.reuse ;  /* 0x000000098d8d7220 */ /* 0x080fe20000410000 */
[-C--:B------:R-:W-:Y:S01]  /*6ca0*/  FMUL.FTZ R144, R144, R9.reuse ;  /* 0x0000000990907220 */ /* 0x080fe20000410000 */
[-C--:B------:R-:W-:Y:S01]  /*6cb0*/  FMUL.FTZ R145, R145, R9.reuse ;  /* 0x0000000991917220 */ /* 0x080fe20000410000 */
[----:B------:R-:W1:Y:S01]  /*6cc0*/  MUFU.EX2 R15, R15 ;  /* 0x0000000f000f7308 */ /* 0x000e620000000800 */
[-C--:B------:R-:W-:Y:S01]  /*6cd0*/  FMUL.FTZ R148, R148, R9.reuse ;  /* 0x0000000994947220 */ /* 0x080fe20000410000 */
[----:B------:R-:W-:Y:S01]  /*6ce0*/  FMUL.FTZ R149, R149, R9 ;  /* 0x0000000995957220 */ /* 0x000fe20000410000 */
        /* <DEDUP_REMOVED lines=14> */
[----:B-1----:R-:W-:Y:S01]  /*6dd0*/  F2FP.F16.F32.PACK_AB R162, R15, R14 ;  /* 0x0000000e0fa2723e */ /* 0x002fe200000000ff */
        /* <DEDUP_REMOVED lines=16> */
[----:B------:R-:W-:Y:S01]  /*6ee0*/  FADD.FTZ R159, R3, R176 ;  /* 0x000000b0039f7221 */ /* 0x000fe20000010000 */
[-C--:B------:R-:W-:Y:S01]  /*6ef0*/  FMUL.FTZ R75, R75, R8.reuse ;  /* 0x000000084b4b7220 */ /* 0x080fe20000410000 */
[----:B------:R-:W-:Y:S01]  /*6f00*/  FMUL.FTZ R78, R78, R8 ;  /* 0x000000084e4e7220 */ /* 0x000fe20000410000 */
[----:B------:R-:W-:Y:S01]  /*6f10*/  FADD.FTZ R164, R15, R164 ;  /* 0x000000a40fa47221 */ /* 0x000fe20000010000 */
[----:B------:R-:W-:Y:S01]  /*6f20*/  FADD.FTZ R168, R4, R159 ;  /* 0x0000009f04a87221 */ /* 0x000fe20000010000 */
[----:B------:R-:W-:Y:S01]  /*6f30*/  F2FP.F16.F32.PACK_AB R159, R169, R166 ;  /* 0x000000a6a99f723e */ /* 0x000fe200000000ff */
[----:B------:R-:W1:Y:S01]  /*6f40*/  MUFU.EX2 R167, R173 ;  /* 0x000000ad00a77308 */ /* 0x000e620000000800 */
[----:B--2---:R-:W-:Y:S01]  /*6f50*/  FADD.FTZ R21, R13, R164 ;  /* 0x000000a40d157221 */ /* 0x004fe20000010000 */
[----:B------:R-:W-:Y:S01]  /*6f60*/  FADD.FTZ R163, R165, R168 ;  /* 0x000000a8a5a37221 */ /* 0x000fe20000010000 */
[C---:B---3--:R-:W-:Y:S01]  /*6f70*/  F2FP.F16.F32.PACK_AB R165, R172.reuse, R165 ;  /* 0x000000a5aca5723e */ /* 0x048fe200000000ff */
[----:B------:R0:W-:Y:S01]  /*6f80*/  STSM.16.M88.4 [R184], R156 ;  /* 0x0000009cb8007844 */ /* 0x0001e20000000200 */
[-C--:B------:R-:W-:Y:S01]  /*6f90*/  FMUL.FTZ R79, R79, R8.reuse ;  /* 0x000000084f4f7220 */ /* 0x080fe20000410000 */
[----:B------:R-:W-:Y:S01]  /*6fa0*/  FADD.FTZ R14, R172, R163 ;  /* 0x000000a3ac0e7221 */ /* 0x000fe20000010000 */
[----:B------:R-:W-:Y:S01]  /*6fb0*/  F2FP.F16.F32.PACK_AB R163, R4, R3 ;  /* 0x0000000304a3723e */ /* 0x000fe200000000ff */
[----:B------:R-:W2:Y:S01]  /*6fc0*/  MUFU.EX2 R10, R10 ;  /* 0x0000000a000a7308 */ /* 0x000ea20000000800 */
[C---:B----4-:R-:W-:Y:S01]  /*6fd0*/  F2FP.F16.F32.PACK_AB R164, R12.reuse, R13 ;  /* 0x0000000d0ca4723e */ /* 0x050fe200000000ff */
[----:B------:R-:W-:Y:S01]  /*6fe0*/  FADD.FTZ R21, R12, R21 ;  /* 0x000000150c157221 */ /* 0x000fe20000010000 */
[-C--:B------:R-:W-:Y:S01]  /*6ff0*/  FMUL.FTZ R82, R82, R8.reuse ;  /* 0x0000000852527220 */ /* 0x080fe20000410000 */
[----:B------:R0:W-:Y:S01]  /*7000*/  STSM.16.M88.4 [R22], R160 ;  /* 0x000000a016007844 */ /* 0x0001e20000000200 */
        /* <DEDUP_REMOVED lines=18> */
[-C--:B------:R-:W-:Y:S01]  /*7130*/  FMUL.FTZ R111, R111, R8.reuse ;  /* 0x000000086f6f7220 */ /* 0x080fe20000410000 */
[----:B------:R-:W-:Y:S01]  /*7140*/  FMUL.FTZ R114, R114, R8 ;  /* 0x0000000872727220 */ /* 0x000fe20000410000 */
[C---:B---3--:R-:W-:Y:S01]  /*7150*/  F2FP.F16.F32.PACK_AB R166, R11.reuse, R10 ;  /* 0x0000000a0ba6723e */ /* 0x048fe200000000ff */
[----:B------:R-:W-:Y:S01]  /*7160*/  FADD.FTZ R3, R11, R4 ;  /* 0x000000040b037221 */ /* 0x000fe20000010000 */
[-C--:B------:R-:W-:Y:S01]  /*7170*/  FMUL.FTZ R115, R115, R8.reuse ;  /* 0x0000000873737220 */ /* 0x080fe20000410000 */
[-C--:B------:R-:W-:Y:S01]  /*7180*/  FMUL.FTZ R118, R118, R8.reuse ;  /* 0x0000000876767220 */ /* 0x080fe20000410000 */
[-C--:B------:R-:W-:Y:S01]  /*7190*/  FMUL.FTZ R119, R119, R8.reuse ;  /* 0x0000000877777220 */ /* 0x080fe20000410000 */
[-C--:B------:R-:W-:Y:S01]  /*71a0*/  FMUL.FTZ R122, R122, R8.reuse ;  /* 0x000000087a7a7220 */ /* 0x080fe20000410000 */
[-C--:B------:R-:W-:Y:S01]  /*71b0*/  FMUL.FTZ R123, R123, R8.reuse ;  /* 0x000000087b7b7220 */ /* 0x080fe20000410000 */
[-C--:B------:R-:W-:Y:S01]  /*71c0*/  FMUL.FTZ R126, R126, R8.reuse ;  /* 0x000000087e7e7220 */ /* 0x080fe20000410000 */
[C---:B-1----:R-:W-:Y:S01]  /*71d0*/  F2FP.F16.F32.PACK_AB R167, R174.reuse, R167 ;  /* 0x000000a7aea7723e */ /* 0x042fe200000000ff */
        /* <DEDUP_REMOVED lines=17> */
.L_x_7406:
[----:B------:R1:W2:Y:S01]  /*72f0*/  SYNCS.PHASECHK.TRANS64.TRYWAIT P3, [UR26+0x28c50], R7 ;  /* 0x028c5007ff0075a7 */ /* 0x0002a2000806015a */
[----:B------:R-:W-:Y:S05]  /*7300*/  @!P0 BRA `(.L_x_7407) ;  /* 0x0000000000048947 */ /* 0x000fea0003800000 */
[----:B------:R-:W-:Y:S01]  /*7310*/  BPT.TRAP 0x1 ;  /* 0x000000040000795c */ /* 0x000fe20000300000 */
.L_x_7407:
[----:B--2---:R-:W-:Y:S05]  /*7320*/  @P3 BRA `(.L_x_7408) ;  /* 0x0000000000083947 */ /* 0x004fea0003800000 */
[----:B------:R-:W2:Y:S02]  /*7330*/  SYNCS.PHASECHK.TRANS64.TRYWAIT P3, [UR26+0x28c50], R7 ;  /* 0x028c5007ff0075a7 */ /* 0x000ea4000806015a */
[----:B--2---:R-:W-:Y:S05]  /*7340*/  @!P3 BRA `(.L_x_7409) ;  /* 0x000000a800f4b947 */ /* 0x004fea0003800000 */
.L_x_7408:
[----:B------:R-:W-:Y:S01]  /*7350*/  ULEA UR11, UR36, UR48, 0xc ;  /* 0x00000030240b7291 */ /* 0x000fe2000f8e603f */
[----:B------:R-:W-:Y:S01]  /*7360*/  WARPGROUP.ARRIVE ;  /* 0x00000000000079c5 */ /* 0x000fe20000000000 */
[----:B------:R-:W-:Y:S01]  /*7370*/  UMOV UR7, 0x40000040 ;  /* 0x4000004000077882 */ /* 0x000fe20000000000 */
[----:B------:R-:W-:Y:S01]  /*7380*/  UISETP.GT.AND UP1, UPT, UR21, UR20, UPT ;  /* 0x000000141500728c */ /* 0x000fe2000bf24270 */
[----:B--2---:R-:W-:Y:S01]  /*7390*/  @!P1 VIADD R178, R178, 0x28c60 ;  /* 0x00028c60b2b29836 */ /* 0x004fe20000000000 */
[----:B------:R-:W-:Y:S01]  /*73a0*/  UIADD3 UR21, UR21, -0x1, URZ ;  /* 0xffffffff15157890 */ /* 0x000fe2000fffe03f */
[----:B------:R-:W-:Y:S01]  /*73b0*/  IMAD.MOV.U32 R8, RZ, RZ, R5 ;  /* 0x000000ffff087224 */ /* 0x000fe200078e0005 */
[----:B------:R-:W-:Y:S01]  /*73c0*/  UMOV UR6, UR11 ;  /* 0x0000000b00067c82 */ /* 0x000fe20008000000 */
[----:B------:R-:W-:Y:S01]  /*73d0*/  UMOV UR23, UR36 ;  /* 0x0000002400177c82 */ /* 0x000fe20008000000 */
[----:B------:R-:W-:Y:S01]  /*73e0*/  HGMMA.64x256x16.F32 R24, R152, gdesc[UR4].tnspB, R24, gsb0 ;  /* 0x43e0000498187df0 */ /* 0x000fe20008000818 */
[----:B------:R-:W-:Y:S01]  /*73f0*/  UIADD3 UR6, UR11, 0x80, URZ ;  /* 0x000000800b067890 */ /* 0x000fe2000fffe03f */
[----:B------:R-:W-:Y:S01]  /*7400*/  PLOP3.LUT P3, PT, PT, PT, UP1, 0x80, 0x0 ;  /* 0x000000000000781c */ /* 0x000fe20003f6f018 */
[----:B------:R-:W-:Y:S01]  /*7410*/  UMOV UR7, 0x40000040 ;  /* 0x4000004000077882 */ /* 0x000fe20000000000 */
[----:B------:R-:W-:Y:S01]  /*7420*/  @!P1 PRMT R178, RZ, 0x654, R178 ;  /* 0x00000654ffb29816 */ /* 0x000fe200000000b2 */
[----:B------:R-:W-:Y:S01]  /*7430*/  IMAD.MOV.U32 R9, RZ, RZ, R6 ;  /* 0x000000ffff097224 */ /* 0x000fe200078e0006 */
        /* <DEDUP_REMOVED lines=27> */
.L_x_7401:
[----:B------:R-:W-:-:S13]  /*75f0*/  ISETP.LE.AND P2, PT, RZ, UR21, PT ;  /* 0x00000015ff007c0c */ /* 0x000fda000bf43270 */
[----:B------:R-:W-:Y:S05]  /*7600*/  @!P2 BRA `(.L_x_7411) ;  /* 0x0000001c0030a947 */ /* 0x000fea0003800000 */
[----:B------:R-:W-:Y:S01]  /*7610*/  IMAD.MOV.U32 R8, RZ, RZ, R5 ;  /* 0x000000ffff087224 */ /* 0x000fe200078e0005 */
[----:B------:R-:W-:Y:S01]  /*7620*/  UMOV UR22, UR36 ;  /* 0x0000002400167c82 */ /* 0x000fe20008000000 */
[----:B------:R-:W-:Y:S01]  /*7630*/  IMAD.MOV.U32 R13, RZ, RZ, R6 ;  /* 0x000000ffff0d7224 */ /* 0x000fe200078e0006 */
[----:B------:R-:W-:Y:S01]  /*7640*/  ULDC UR23, c[0x0][0x9d8] ;  /* 0x0002760000177ab9 */ /* 0x000fe20000000800 */
[----:B------:R-:W-:-:S05]  /*7650*/  ULDC UR20, c[0x0][0x988] ;  /* 0x0002620000147ab9 */ /* 0x000fca0000000800 */
.L_x_7420:
[----:B------:R-:W-:-:S04]  /*7660*/  UIADD3 UR36, UR22, 0x1, URZ ;  /* 0x0000000116247890 */ /* 0x000fc8000fffe03f */
[----:B------:R-:W-:-:S04]  /*7670*/  UISETP.NE.AND UP0, UPT, UR36, 0x2, UPT ;  /* 0x000000022400788c */ /* 0x000fc8000bf05270 */
[----:B------:R-:W-:Y:S02]  /*7680*/  USEL UR6, URZ, 0x1, UP0 ;  /* 0x000000013f067887 */ /* 0x000fe40008000000 */
[----:B------:R-:W-:Y:S02]  /*7690*/  USEL UR36, UR36, URZ, UP0 ;  /* 0x0000003f24247287 */ /* 0x000fe40008000000 */
[----:B------:R-:W-:Y:S01]  /*76a0*/  ULOP3.LUT UR37, UR37, UR6, URZ, 0x3c, !UPT ;  /* 0x0000000625257292 */ /* 0x000fe2000f8e3c3f */
[----:B---3--:R-:W-:Y:S11]  /*76b0*/  @!P0 BRA `(.L_x_7412) ;  /* 0x0000000000048947 */ /* 0x008ff60003800000 */
[----:B------:R-:W-:Y:S01]  /*76c0*/  BPT.TRAP 0x1 ;  /* 0x000000040000795c */ /* 0x000fe20000300000 */
.L_x_7412:
[----:B------:R-:W-:Y:S01]  /*76d0*/  ULEA UR24, UR36, UR43, 0x3 ;  /* 0x0000002b24187291 */ /* 0x000fe2000f8e183f */
[----:B-1----:R-:W-:-:S05]  /*76e0*/  IMAD.U32 R7, RZ, RZ, UR37 ;  /* 0x00000025ff077e24 */ /* 0x002fca000f8e00ff */
[----:B------:R-:W-:-:S04]  /*76f0*/  SHF.L.U32 R7, R7, 0x1f, RZ ;  /* 0x0000001f07077819 */ /* 0x000fc800000006ff */
[----:B------:R1:W3:Y:S01]  /*7700*/  SYNCS.PHASECHK.TRANS64.TRYWAIT P2, [UR24+0x28c30], R7 ;  /* 0x028c3007ff0075a7 */ /* 0x0002e20008040158 */
[----:B------:R-:W-:Y:S05]  /*7710*/  @!P0 BRA `(.L_x_7413) ;  /* 0x0000000000048947 */ /* 0x000fea0003800000 */
[----:B------:R-:W-:Y:S01]  /*7720*/  BPT.TRAP 0x1 ;  /* 0x000000040000795c */ /* 0x000fe20000300000 */
.L_x_7413:
[----:B---3--:R-:W-:Y:S05]  /*7730*/  @P2 BRA `(.L_x_7414) ;  /* 0x0000000000082947 */ /* 0x008fea0003800000 */
[----:B------:R-:W3:Y:S02]  /*7740*/  SYNCS.PHASECHK.TRANS64.TRYWAIT P2, [UR24+0x28c30], R7 ;  /* 0x028c3007ff0075a7 */ /* 0x000ee40008040158 */
[----:B---3--:R-:W-:Y:S05]  /*7750*/  @!P2 BRA `(.L_x_7415) ;  /* 0x000000a80004a947 */ /* 0x008fea0003800000 */
.L_x_7414:
[----:B------:R-:W-:Y:S01]  /*7760*/  R2UR UR18, R0 ;  /* 0x00000000001272ca */ /* 0x000fe200000e0000 */
[----:B0-2---:R-:W-:Y:S01]  /*7770*/  WARPGROUP.ARRIVE ;  /* 0x00000000000079c5 */ /* 0x005fe20000000000 */
        /* <DEDUP_REMOVED lines=71> */
[----:B--2---:R-:W-:Y:S01]  /*7bf0*/  FMNMX.FTZ R6, R164, R155, !PT ;  /* 0x0000009ba4067209 */ /* 0x004fe20007810000 */
[----:B------:R-:W-:Y:S01]  /*7c00*/  FMUL.FTZ R155, R163, UR23 ;  /* 0x00000017a39b7c20 */ /* 0x000fe20008410000 */
[----:B------:R-:W-:Y:S01]  /*7c10*/  FMUL.FTZ R163, R171, UR23 ;  /* 0x00000017aba37c20 */ /* 0x000fe20008410000 */
[----:B------:R-:W-:-:S04]  /*7c20*/  FMUL.FTZ R171, R179, UR23 ;  /* 0x00000017b3ab7c20 */ /* 0x000fc80008410000 */
[----:B------:R-:W2:Y:S01]  /*7c30*/  MUFU.TANH R169, R169 ;  /* 0x000000a900a97308 */ /* 0x000ea20000002400 */
[----:B---3--:R-:W-:-:S07]  /*7c40*/  FMNMX.FTZ R161, R165, R6, !PT ;  /* 0x00000006a5a17209 */ /* 0x008fce0007810000 */
[----:B------:R-:W3:Y:S01]  /*7c50*/  MUFU.TANH R172, R172 ;  /* 0x000000ac00ac7308 */ /* 0x000ee20000002400 */
[----:B0-----:R-:W-:-:S07]  /*7c60*/  FMNMX.FTZ R6, R168, R161, !PT ;  /* 0x000000a1a8067209 */ /* 0x001fce0007810000 */
[----:B------:R-:W0:Y:S01]  /*7c70*/  MUFU.TANH R9, R9 ;  /* 0x0000000900097308 */ /* 0x000e220000002400 */
[----:B--2---:R-:W-:-:S07]  /*7c80*/  FMNMX.FTZ R161, R169, R6, !PT ;  /* 0x00000006a9a17209 */ /* 0x004fce0007810000 */
[----:B------:R-:W2:Y:S01]  /*7c90*/  MUFU.TANH R10, R10 ;  /* 0x0000000a000a7308 */ /* 0x000ea20000002400 */
[----:B---3--:R-:W-:Y:S01]  /*7ca0*/  FMNMX.FTZ R6, R172, R161, !PT ;  /* 0x000000a1ac067209 */ /* 0x008fe20007810000 */
[----:B------:R-:W-:Y:S01]  /*7cb0*/  FMUL.FTZ R161, R167, UR23 ;  /* 0x00000017a7a17c20 */ /* 0x000fe20008410000 */
[----:B------:R-:W-:-:S03]  /*7cc0*/  FMUL.FTZ R167, R178, UR23 ;  /* 0x00000017b2a77c20 */ /* 0x000fc60008410000 */
[----:B------:R-:W3:Y:S02]  /*7cd0*/  SHFL.BFLY PT, R173, R6, 0x2, 0x1f ;  /* 0x0c401f0006ad7f89 */ /* 0x000ee400000e0000 */
[----:B------:R-:W4:Y:S08]  /*7ce0*/  MUFU.TANH R11, R11 ;  /* 0x0000000b000b7308 */ /* 0x000f300000002400 */
[----:B------:R-:W5:Y:S08]  /*7cf0*/  MUFU.TANH R12, R12 ;  /* 0x0000000c000c7308 */ /* 0x000f700000002400 */
[----:B------:R-:W1:Y:S01]  /*7d00*/  MUFU.TANH R154, R154 ;  /* 0x0000009a009a7308 */ /* 0x000e620000002400 */
[----:B---3--:R-:W-:-:S02]  /*7d10*/  FMNMX.FTZ R177, R6, R173, !PT ;  /* 0x000000ad06b17209 */ /* 0x008fc40007810000 */
[----:B0-----:R-:W-:-:S05]  /*7d20*/  FMNMX.FTZ R173, R9, R8, !PT ;  /* 0x0000000809ad7209 */ /* 0x001fca0007810000 */
[----:B------:R-:W0:Y:S01]  /*7d30*/  MUFU.TANH R155, R155 ;  /* 0x0000009b009b7308 */ /* 0x000e220000002400 */
[----:B------:R-:W3:Y:S01]  /*7d40*/  SHFL.BFLY PT, R180, R177, 0x1, 0x1f ;  /* 0x0c201f00b1b47f89 */ /* 0x000ee200000e0000 */
[----:B--2---:R-:W-:Y:S01]  /*7d50*/  FMNMX.FTZ R6, R10, R173, !PT ;  /* 0x000000ad0a067209 */ /* 0x004fe20007810000 */
[----:B------:R-:W-:-:S03]  /*7d60*/  FMUL.FTZ R173, R182, UR23 ;  /* 0x00000017b6ad7c20 */ /* 0x000fc60008410000 */
[----:B----4-:R-:W-:Y:S02]  /*7d70*/  FMNMX.FTZ R175, R11, R6, !PT ;  /* 0x000000060baf7209 */ /* 0x010fe40007810000 */
[----:B------:R-:W2:Y:S02]  /*7d80*/  MUFU.TANH R160, R160 ;  /* 0x000000a000a07308 */ /* 0x000ea40000002400 */
[----:B-----5:R-:W-:-:S04]  /*7d90*/  FMNMX.FTZ R175, R12, R175, !PT ;  /* 0x000000af0caf7209 */ /* 0x020fc80007810000 */
[----:B-1----:R-:W-:Y:S02]  /*7da0*/  FMNMX.FTZ R176, R154, R175, !PT ;  /* 0x000000af9ab07209 */ /* 0x002fe40007810000 */
[----:B------:R-:W1:Y:S02]  /*7db0*/  MUFU.TANH R161, R161 ;  /* 0x000000a100a17308 */ /* 0x000e640000002400 */
[----:B0-----:R-:W-:-:S06]  /*7dc0*/  FMNMX.FTZ R175, R155, R176, !PT ;  /* 0x000000b09baf7209 */ /* 0x001fcc0007810000 */
[----:B------:R-:W0:Y:S01]  /*7dd0*/  MUFU.TANH R162, R162 ;  /* 0x000000a200a27308 */ /* 0x000e220000002400 */
[----:B--2---:R-:W-:Y:S02]  /*7de0*/  FMNMX.FTZ R176, R160, R175, !PT ;  /* 0x000000afa0b07209 */ /* 0x004fe40007810000 */
[----:B---3--:R-:W-:-:S05]  /*7df0*/  FMNMX.FTZ R6, R177, R180, !PT ;  /* 0x000000b4b1067209 */ /* 0x008fca0007810000 */
[----:B------:R-:W2:Y:S01]  /*7e00*/  MUFU.TANH R163, R163 ;  /* 0x000000a300a37308 */ /* 0x000ea20000002400 */
[C---:B------:R-:W-:Y:S01]  /*7e10*/  FADD.FTZ R13, -R6.reuse, R13 ;  /* 0x0000000d060d7221 */ /* 0x040fe20000010100 */
[----:B------:R-:W-:-:S03]  /*7e20*/  FMUL.FTZ R175, R6, UR10 ;  /* 0x0000000a06af7c20 */ /* 0x000fc60008410000 */
[----:B------:R-:W-:Y:S01]  /*7e30*/  FMUL.FTZ R179, R13, UR10 ;  /* 0x0000000a0db37c20 */ /* 0x000fe20008410000 */
[----:B-1----:R-:W-:Y:S01]  /*7e40*/  FMNMX.FTZ R13, R161, R176, !PT ;  /* 0x000000b0a10d7209 */ /* 0x002fe20007810000 */
[--C-:B------:R-:W-:Y:S01]  /*7e50*/  FFMA.FTZ R15, R15, UR10, -R175.reuse ;  /* 0x0000000a0f0f7c23 */ /* 0x100fe200080108af */
[----:B------:R-:W1:Y:S01]  /*7e60*/  MUFU.TANH R166, R166 ;  /* 0x000000a600a67308 */ /* 0x000e620000002400 */
[--C-:B------:R-:W-:Y:S01]  /*7e70*/  FFMA.FTZ R20, R20, UR10, -R175.reuse ;  /* 0x0000000a14147c23 */ /* 0x100fe200080108af */
[----:B0-----:R-:W-:Y:S01]  /*7e80*/  FMNMX.FTZ R178, R162, R13, !PT ;  /* 0x0000000da2b27209 */ /* 0x001fe20007810000 */
[--C-:B------:R-:W-:Y:S01]  /*7e90*/  FFMA.FTZ R13, R14, UR10, -R175.reuse ;  /* 0x0000000a0e0d7c23 */ /* 0x100fe200080108af */
[--C-:B------:R-:W-:Y:S01]  /*7ea0*/  FFMA.FTZ R14, R5, UR10, -R175.reuse ;  /* 0x0000000a050e7c23 */ /* 0x100fe200080108af */
[--C-:B------:R-:W-:Y:S01]  /*7eb0*/  FFMA.FTZ R21, R21, UR10, -R175.reuse ;  /* 0x0000000a15157c23 */ /* 0x100fe200080108af */
[--C-:B------:R-:W-:Y:S01]  /*7ec0*/  FFMA.FTZ R153, R153, UR10, -R175.reuse ;  /* 0x0000000a99997c23 */ /* 0x100fe200080108af */
[--C-:B------:R-:W-:Y:S01]  /*7ed0*/  FFMA.FTZ R180, R156, UR10, -R175.reuse ;  /* 0x0000000a9cb47c23 */ /* 0x100fe200080108af */
[----:B------:R-:W0:Y:S01]  /*7ee0*/  MUFU.TANH R170, R170 ;  /* 0x000000aa00aa7308 */ /* 0x000e220000002400 */
[----:B--2---:R-:W-:Y:S01]  /*7ef0*/  FMNMX.FTZ R177, R163, R178, !PT ;  /* 0x000000b2a3b17209 */ /* 0x004fe20007810000 */
[--C-:B------:R-:W-:Y:S01]  /*7f00*/  FFMA.FTZ R157, R157, UR10, -R175.reuse ;  /* 0x0000000a9d9d7c23 */ /* 0x100fe200080108af */
[--C-:B------:R-:W-:Y:S01]  /*7f10*/  FFMA.FTZ R159, R159, UR10, -R175.reuse ;  /* 0x0000000a9f9f7c23 */ /* 0x100fe200080108af */
[--C-:B------:R-:W-:Y:S01]  /*7f20*/  FFMA.FTZ R164, R164, UR10, -R175.reuse ;  /* 0x0000000aa4a47c23 */ /* 0x100fe200080108af */
[--C-:B------:R-:W-:Y:S01]  /*7f30*/  FFMA.FTZ R165, R165, UR10, -R175.reuse ;  /* 0x0000000aa5a57c23 */ /* 0x100fe200080108af */
[----:B------:R-:W-:-:S02]  /*7f40*/  FFMA.FTZ R168, R168, UR10, -R175 ;  /* 0x0000000aa8a87c23 */ /* 0x000fc400080108af */
[----:B------:R-:W2:Y:S01]  /*7f50*/  MUFU.TANH R167, R167 ;  /* 0x000000a700a77308 */ /* 0x000ea20000002400 */
[----:B-1----:R-:W-:-:S07]  /*7f60*/  FMNMX.FTZ R177, R166, R177, !PT ;  /* 0x000000b1a6b17209 */ /* 0x002fce0007810000 */
[----:B------:R-:W1:Y:S01]  /*7f70*/  MUFU.TANH R171, R171 ;  /* 0x000000ab00ab7308 */ /* 0x000e620000002400 */
[----:B0-----:R-:W-:Y:S01]  /*7f80*/  FMNMX.FTZ R178, R170, R177, !PT ;  /* 0x000000b1aab27209 */ /* 0x001fe20007810000 */
[----:B------:R-:W-:-:S06]  /*7f90*/  FFMA.FTZ R177, R169, UR10, -R175 ;  /* 0x0000000aa9b17c23 */ /* 0x000fcc00080108af */
        /* <DEDUP_REMOVED lines=10> */
[----:B------:R-:W-:Y:S01]  /*8040*/  MUFU.EX2 R14, R14 ;  /* 0x0000000e000e7308 */ /* 0x000fe20000000800 */
        /* <DEDUP_REMOVED lines=8> */
[----:B0-----:R-:W-:Y:S01]  /*80d0*/  FFMA.FTZ R3, R176, R3, R13 ;  /* 0x00000003b0037223 */ /* 0x001fe2000001000d */
        /* <DEDUP_REMOVED lines=12> */
[----:B--2---:R-:W-:Y:S01]  /*81a0*/  FMNMX.FTZ R152, R5, R182, !PT ;  /* 0x000000b605987209 */ /* 0x004fe20007810000 */
        /* <DEDUP_REMOVED lines=27> */
[----:B-1----:R-:W-:Y:S01]  /*8360*/  F2FP.F16.F32.PACK_AB R156, R178, R21 ;  /* 0x00000015b29c723e */ /* 0x002fe200000000ff */
[-C--:B------:R-:W-:Y:S01]  /*8370*/  FMUL.FTZ R100, R100, R176.reuse ;  /* 0x000000b064647220 */ /* 0x080fe20000410000 */
[----:B0-----:R-:W-:Y:S01]  /*8380*/  FMNMX.FTZ R5, R152, R5, !PT ;  /* 0x0000000598057209 */ /* 0x001fe20007810000 */
[-C--:B------:R-:W-:Y:S01]  /*8390*/  FMUL.FTZ R101, R101, R176.reuse ;  /* 0x000000b065657220 */ /* 0x080fe20000410000 */
[-C--:B------:R-:W-:Y:S01]  /*83a0*/  FMUL.FTZ R104, R104, R176.reuse ;  /* 0x000000b068687220 */ /* 0x080fe20000410000 */
[-C--:B------:R-:W-:Y:S01]  /*83b0*/  FMUL.FTZ R105, R105, R176.reuse ;  /* 0x000000b069697220 */ /* 0x080fe20000410000 */
[-C--:B------:R-:W-:Y:S01]  /*83c0*/  FMUL.FTZ R108, R108, R176.reuse ;  /* 0x000000b06c6c7220 */ /* 0x080fe20000410000 */
[C---:B------:R-:W-:Y:S01]  /*83d0*/  FADD.FTZ R152, -R5.reuse, R8 ;  /* 0x0000000805987221 */ /* 0x040fe20000010100 */
[----:B------:R-:W-:Y:S01]  /*83e0*/  FMUL.FTZ R181, R5, UR10 ;  /* 0x0000000a05b57c20 */ /* 0x000fe20008410000 */
[----:B------:R0:W-:Y:S01]  /*83f0*/  MUFU.EX2 R8, R175 ;  /* 0x000000af00087308 */ /* 0x0001e20000000800 */
[----:B------:R-:W-:Y:S01]  /*8400*/  FMUL.FTZ R109, R109, R176 ;  /* 0x000000b06d6d7220 */ /* 0x000fe20000410000 */
[----:B------:R-:W-:Y:S01]  /*8410*/  FMUL.FTZ R152, R152, UR10 ;  /* 0x0000000a98987c20 */ /* 0x000fe20008410000 */
[----:B------:R-:W-:Y:S01]  /*8420*/  FFMA.FTZ R196, R170, UR10, -R181 ;  /* 0x0000000aaac47c23 */ /* 0x000fe200080108b5 */
[----:B------:R-:W-:-:S02]  /*8430*/  IMAD.U32 R170, RZ, RZ, UR24 ;  /* 0x00000018ffaa7e24 */ /* 0x000fc4000f8e00ff */
[--C-:B------:R-:W-:Y:S01]  /*8440*/  FFMA.FTZ R172, R9, UR10, -R181.reuse ;  /* 0x0000000a09ac7c23 */ /* 0x100fe200080108b5 */
[--C-:B------:R-:W-:Y:S01]  /*8450*/  FFMA.FTZ R9, R10, UR10, -R181.reuse ;  /* 0x0000000a0a097c23 */ /* 0x100fe200080108b5 */
[--C-:B------:R-:W-:Y:S01]  /*8460*/  FFMA.FTZ R10, R11, UR10, -R181.reuse ;  /* 0x0000000a0b0a7c23 */ /* 0x100fe200080108b5 */
[----:B------:R1:W-:Y:S01]  /*8470*/  MUFU.EX2 R169, R152 ;  /* 0x0000009800a97308 */ /* 0x0003e20000000800 */
[--C-:B0-----:R-:W-:Y:S01]  /*8480*/  FFMA.FTZ R175, R155, UR10, -R181.reuse ;  /* 0x0000000a9baf7c23 */ /* 0x101fe200080108b5 */
[----:B------:R-:W-:Y:S02]  /*8490*/  IMAD.MOV R155, RZ, RZ, -R18 ;  /* 0x000000ffff9b7224 */ /* 0x000fe400078e0a12 */
[--C-:B------:R-:W-:Y:S01]  /*84a0*/  FFMA.FTZ R11, R12, UR10, -R181.reuse ;  /* 0x0000000a0c0b7c23 */ /* 0x100fe200080108b5 */
[--C-:B------:R-:W-:Y:S01]  /*84b0*/  FFMA.FTZ R12, R154, UR10, -R181.reuse ;  /* 0x0000000a9a0c7c23 */ /* 0x100fe200080108b5 */
[--C-:B------:R-:W-:Y:S01]  /*84c0*/  FFMA.FTZ R179, R160, UR10, -R181.reuse ;  /* 0x0000000aa0b37c23 */ /* 0x100fe200080108b5 */
[----:B------:R-:W-:Y:S01]  /*84d0*/  FFMA.FTZ R192, R161, UR10, -R181 ;  /* 0x0000000aa1c07c23 */ /* 0x000fe200080108b5 */
[----:B------:R-:W-:Y:S01]  /*84e0*/  ISETP.NE.AND P2, PT, R2, R155, PT ;  /* 0x0000009b0200720c */ /* 0x000fe20003f45270 */
[----:B------:R-:W0:Y:S01]  /*84f0*/  MUFU.EX2 R172, R172 ;  /* 0x000000ac00ac7308 */ /* 0x000e220000000800 */
[----:B-1----:R-:W-:-:S02]  /*8500*/  @!P1 VIADD R152, R170, 0x28c40 ;  /* 0x00028c40aa989836 */ /* 0x002fc40000000000 */
[--C-:B------:R-:W-:Y:S01]  /*8510*/  FFMA.FTZ R161, R162, UR10, -R181.reuse ;  /* 0x0000000aa2a17c23 */ /* 0x100fe200080108b5 */
[----:B------:R-:W-:Y:S02]  /*8520*/  IMAD.U32 R155, RZ, RZ, UR22 ;  /* 0x00000016ff9b7e24 */ /* 0x000fe4000f8e00ff */
[--C-:B------:R-:W-:Y:S01]  /*8530*/  FFMA.FTZ R194, R163, UR10, -R181.reuse ;  /* 0x0000000aa3c27c23 */ /* 0x100fe200080108b5 */
[--C-:B------:R-:W-:Y:S01]  /*8540*/  FFMA.FTZ R163, R166, UR10, -R181.reuse ;  /* 0x0000000aa6a37c23 */ /* 0x100fe200080108b5 */
[----:B------:R-:W-:Y:S01]  /*8550*/  @!P1 PRMT R152, RZ, 0x654, R152 ;  /* 0x00000654ff989816 */ /* 0x000fe20000000098 */
[--C-:B------:R-:W-:Y:S01]  /*8560*/  FFMA.FTZ R167, R167, UR10, -R181.reuse ;  /* 0x0000000aa7a77c23 */ /* 0x100fe200080108b5 */
[----:B------:R-:W1:Y:S01]  /*8570*/  MUFU.EX2 R9, R9 ;  /* 0x0000000900097308 */ /* 0x000e620000000800 */
[--C-:B------:R-:W-:Y:S01]  /*8580*/  FFMA.FTZ R173, R173, UR10, -R181.reuse ;  /* 0x0000000aadad7c23 */ /* 0x100fe200080108b5 */
[----:B------:R3:W-:Y:S01]  /*8590*/  @!P1 SYNCS.ARRIVE.TRANS64.RED.A1T0 RZ, [R152+URZ], RZ ;  /* 0x000000ff98ff99a7 */ /* 0x0007e2000810043f */
[----:B------:R-:W-:Y:S01]  /*85a0*/  FFMA.FTZ R171, R171, UR10, -R181 ;  /* 0x0000000aabab7c23 */ /* 0x000fe200080108b5 */
[----:B------:R-:W-:-:S02]  /*85b0*/  @!P2 IMAD R154, R155, 0x40, R16 ;  /* 0x000000409b9aa824 */ /* 0x000fc400078e0210 */
[----:B------:R-:W-:Y:S01]  /*85c0*/  FFMA.FTZ R181, R174, UR10, -R181 ;  /* 0x0000000aaeb57c23 */ /* 0x000fe200080108b5 */
[----:B--2---:R-:W-:Y:S01]  /*85d0*/  F2FP.F16.F32.PACK_AB R158, R180, R153 ;  /* 0x00000099b49e723e */ /* 0x004fe200000000ff */
[----:B------:R-:W-:Y:S01]  /*85e0*/  FMUL.FTZ R112, R112, R176 ;  /* 0x000000b070707220 */ /* 0x000fe20000410000 */
[----:B------:R-:W2:Y:S01]  /*85f0*/  MUFU.EX2 R10, R10 ;  /* 0x0000000a000a7308 */ /* 0x000ea20000000800 */
[----:B0-----:R-:W-:Y:S01]  /*8600*/  FFMA.FTZ R4, R169, R4, R172 ;  /* 0x00000004a9047223 */ /* 0x001fe200000100ac */
[----:B---3--:R-:W-:Y:S01]  /*8610*/  FADD.FTZ R152, R14, R3 ;  /* 0x000000030e987221 */ /* 0x008fe20000010000 */
[----:B------:R-:W-:Y:S01]  /*8620*/  @!P2 LEA R154, R154, UR43, 0x2 ;  /* 0x0000002b9a9aac11 */ /* 0x000fe2000f8e10ff */
[-C--:B------:R-:W-:Y:S01]  /*8630*/  FMUL.FTZ R113, R113, R176.reuse ;  /* 0x000000b071717220 */ /* 0x080fe20000410000 */
[-C--:B------:R-:W-:Y:S01]  /*8640*/  FMUL.FTZ R116, R116, R176.reuse ;  /* 0x000000b074747220 */ /* 0x080fe20000410000 */
[----:B------:R-:W-:Y:S01]  /*8650*/  FADD.FTZ R3, R15, R152 ;  /* 0x000000980f037221 */ /* 0x000fe20000010000 */
[-C--:B------:R-:W-:Y:S01]  /*8660*/  FMUL.FTZ R117, R117, R176.reuse ;  /* 0x000000b075757220 */ /* 0x080fe20000410000 */
[----:B------:R-:W0:Y:S01]  /*8670*/  MUFU.EX2 R11, R11 ;  /* 0x0000000b000b7308 */ /* 0x000e220000000800 */
[----:B------:R-:W-:Y:S01]  /*8680*/  @!P2 STS [R154+0x28800], R176 ;  /* 0x028800b09a00a388 */ /* 0x000fe20000000800 */
[----:B------:R-:W-:Y:S01]  /*8690*/  FADD.FTZ R152, R20, R3 ;  /* 0x0000000314987221 */ /* 0x000fe20000010000 */
[----:B-1----:R-:W-:Y:S01]  /*86a0*/  FADD.FTZ R3, R9, R4 ;  /* 0x0000000409037221 */ /* 0x002fe20000010000 */
[-C--:B------:R-:W-:Y:S01]  /*86b0*/  FMUL.FTZ R120, R120, R176.reuse ;  /* 0x000000b078787220 */ /* 0x080fe20000410000 */
[----:B------:R1:W-:Y:S01]  /*86c0*/  @!P2 STS [R154+0x28820], R169 ;  /* 0x028820a99a00a388 */ /* 0x0003e20000000800 */
[----:B------:R-:W-:Y:S01]  /*86d0*/  FADD.FTZ R155, R21, R152 ;  /* 0x00000098159b7221 */ /* 0x000fe20000010000 */
[-C--:B------:R-:W-:Y:S01]  /*86e0*/  FMUL.FTZ R121, R121, R176.reuse ;  /* 0x000000b079797220 */ /* 0x080fe20000410000 */
[----:B------:R-:W3:Y:S01]  /*86f0*/  MUFU.EX2 R12, R12 ;  /* 0x0000000c000c7308 */ /* 0x000ee20000000800 */
[----:B--2---:R-:W-:Y:S01]  /*8700*/  FADD.FTZ R4, R10, R3 ;  /* 0x000000030a047221 */ /* 0x004fe20000010000 */
[----:B------:R-:W-:Y:S01]  /*8710*/  FADD.FTZ R152, R178, R155 ;  /* 0x0000009bb2987221 */ /* 0x000fe20000010000 */
[-C--:B------:R-:W-:Y:S01]  /*8720*/  FMUL.FTZ R124, R124, R176.reuse ;  /* 0x000000b07c7c7220 */ /* 0x080fe20000410000 */
[-C--:B------:R-:W-:Y:S01]  /*8730*/  FMUL.FTZ R125, R125, R176.reuse ;  /* 0x000000b07d7d7220 */ /* 0x080fe20000410000 */
[----:B------:R-:W-:Y:S01]  /*8740*/  FMUL.FTZ R128, R128, R176 ;  /* 0x000000b080807220 */ /* 0x000fe20000410000 */
[----:B------:R-:W-:Y:S01]  /*8750*/  FADD.FTZ R155, R153, R152 ;  /* 0x00000098999b7221 */ /* 0x000fe20000010000 */
[----:B-1----:R-:W-:Y:S01]  /*8760*/  F2FP.F16.F32.PACK_AB R154, R20, R15 ;  /* 0x0000000f149a723e */ /* 0x002fe200000000ff */
[----:B------:R-:W1:Y:S01]  /*8770*/  MUFU.EX2 R157, R157 ;  /* 0x0000009d009d7308 */ /* 0x000e620000000800 */
[----:B0-----:R-:W-:Y:S01]  /*8780*/  FADD.FTZ R3, R11, R4 ;  /* 0x000000040b037221 */ /* 0x001fe20000010000 */
[----:B------:R-:W-:Y:S01]  /*8790*/  FADD.FTZ R152, R180, R155 ;  /* 0x0000009bb4987221 */ /* 0x000fe20000010000 */
[----:B------:R-:W-:Y:S01]  /*87a0*/  F2FP.F16.F32.PACK_AB R153, R9, R172 ;  /* 0x000000ac0999723e */ /* 0x000fe200000000ff */
        /* <DEDUP_REMOVED lines=14> */
[----:B------:R-:W-:Y:S01]  /*8890*/  FMUL.FTZ R149, R149, R176 ;  /* 0x000000b095957220 */ /* 0x000fe20000410000 */
        /* <DEDUP_REMOVED lines=30> */
[----:B0-----:R-:W-:Y:S01]  /*8a80*/  FADD.FTZ R155, R159, R152 ;  /* 0x000000989f9b7221 */ /* 0x001fe20000010000 */
[----:B------:R-:W-:Y:S01]  /*8a90*/  F2FP.F16.F32.PACK_AB R152, R14, R13 ;  /* 0x0000000d0e98723e */ /* 0x000fe200000000ff */
        /* <DEDUP_REMOVED lines=14> */
[C---:B-1----:R-:W-:Y:S01]  /*8b80*/  FADD.FTZ R14, R164.reuse, R155 ;  /* 0x0000009ba40e7221 */ /* 0x042fe20000010000 */
[----:B------:R-:W-:Y:S01]  /*8b90*/  F2FP.F16.F32.PACK_AB R162, R164, R159 ;  /* 0x0000009fa4a2723e */ /* 0x000fe200000000ff */
[----:B------:R-:W-:Y:S01]  /*8ba0*/  FMUL.FTZ R90, R90, R169 ;  /* 0x000000a95a5a7220 */ /* 0x000fe20000410000 */
[----:B------:R-:W-:Y:S01]  /*8bb0*/  F2FP.F16.F32.PACK_AB R155, R11, R10 ;  /* 0x0000000a0b9b723e */ /* 0x000fe200000000ff */
[----:B------:R-:W-:Y:S01]  /*8bc0*/  BAR.SYNC.DEFER_BLOCKING 0xf, 0x100 ;  /* 0x03c4000000007b1d */ /* 0x000fe20000010000 */
[----:B------:R-:W-:Y:S01]  /*8bd0*/  F2FP.F16.F32.PACK_AB R159, R192, R179 ;  /* 0x000000b3c09f723e */ /* 0x000fe200000000ff */
[-C--:B------:R-:W-:Y:S01]  /*8be0*/  FMUL.FTZ R91, R91, R169.reuse ;  /* 0x000000a95b5b7220 */ /* 0x080fe20000410000 */
[-C--:B------:R-:W-:Y:S01]  /*8bf0*/  FMUL.FTZ R94, R94, R169.reuse ;  /* 0x000000a95e5e7220 */ /* 0x080fe20000410000 */
[----:B0-----:R-:W-:Y:S01]  /*8c00*/  FADD.FTZ R3, R161, R4 ;  /* 0x00000004a1037221 */ /* 0x001fe20000010000 */
[-C--:B------:R-:W-:Y:S01]  /*8c10*/  FMUL.FTZ R95, R95, R169.reuse ;  /* 0x000000a95f5f7220 */ /* 0x080fe20000410000 */
[----:B------:R-:W0:Y:S01]  /*8c20*/  MUFU.EX2 R194, R194 ;  /* 0x000000c200c27308 */ /* 0x000e220000000800 */
[-C--:B------:R-:W-:Y:S01]  /*8c30*/  FMUL.FTZ R98, R98, R169.reuse ;  /* 0x000000a962627220 */ /* 0x080fe20000410000 */
[-C--:B------:R-:W-:Y:S01]  /*8c40*/  FMUL.FTZ R99, R99, R169.reuse ;  /* 0x000000a963637220 */ /* 0x080fe20000410000 */
[-C--:B------:R-:W-:Y:S01]  /*8c50*/  FMUL.FTZ R102, R102, R169.reuse ;  /* 0x000000a966667220 */ /* 0x080fe20000410000 */
[-C--:B------:R-:W-:Y:S01]  /*8c60*/  FMUL.FTZ R103, R103, R169.reuse ;  /* 0x000000a967677220 */ /* 0x080fe20000410000 */
[-C--:B------:R-:W-:Y:S01]  /*8c70*/  FMUL.FTZ R106, R106, R169.reuse ;  /* 0x000000a96a6a7220 */ /* 0x080fe20000410000 */
[----:B--2---:R-:W-:Y:S01]  /*8c80*/  FADD.FTZ R13, R165, R14 ;  /* 0x0000000ea50d7221 */ /* 0x004fe20000010000 */
        /* <DEDUP_REMOVED lines=12> */
[----:B------:R0:W-:Y:S01]  /*8d50*/  STSM.16.M88.4 [R19+0x26800], R152 ;  /* 0x0268009813007844 */ /* 0x0001e20000000200 */
[-C--:B------:R-:W-:Y:S01]  /*8d60*/  FMUL.FTZ R123, R123, R169.reuse ;  /* 0x000000a97b7b7220 */ /* 0x080fe20000410000 */
[-C--:B------:R-:W-:Y:S01]  /*8d70*/  FMUL.FTZ R126, R126, R169.reuse ;  /* 0x000000a97e7e7220 */ /* 0x080fe20000410000 */
[-C--:B------:R-:W-:Y:S01]  /*8d80*/  FMUL.FTZ R127, R127, R169.reuse ;  /* 0x000000a97f7f7220 */ /* 0x080fe20000410000 */
[----:B------:R0:W-:Y:S01]  /*8d90*/  STSM.16.M88.4 [R184], R156 ;  /* 0x0000009cb8007844 */ /* 0x0001e20000000200 */
[----:B------:R-:W3:Y:S01]  /*8da0*/  MUFU.EX2 R168, R168 ;  /* 0x000000a800a87308 */ /* 0x000ee20000000800 */
        /* <DEDUP_REMOVED lines=13> */
[----:B------:R-:W-:Y:S01]  /*8e80*/  FMUL.FTZ R147, R147, R169 ;  /* 0x000000a993937220 */ /* 0x000fe20000410000 */
[----:B------:R0:W-:Y:S01]  /*8e90*/  STSM.16.M88.4 [R22], R160 ;  /* 0x000000a016007844 */ /* 0x0001e20000000200 */
[----:B------:R-:W2:Y:S01]  /*8ea0*/  MUFU.EX2 R174, R171 ;  /* 0x000000ab00ae7308 */ /* 0x000ea20000000800 */
[C---:B---3--:R-:W-:Y:S01]  /*8eb0*/  FADD.FTZ R20, R168.reuse, R13 ;  /* 0x0000000da8147221 */ /* 0x048fe20000010000 */
[----:B------:R-:W-:Y:S01]  /*8ec0*/  F2FP.F16.F32.PACK_AB R164, R168, R165 ;  /* 0x000000a5a8a4723e */ /* 0x000fe200000000ff */
[-C--:B------:R-:W-:Y:S01]  /*8ed0*/  FMUL.FTZ R150, R150, R169.reuse ;  /* 0x000000a996967220 */ /* 0x080fe20000410000 */
[----:B------:R-:W-:-:S04]  /*8ee0*/  FMUL.FTZ R151, R151, R169 ;  /* 0x000000a997977220 */ /* 0x000fc80000410000 */
[----:B------:R-:W3:Y:S01]  /*8ef0*/  MUFU.EX2 R177, R177 ;  /* 0x000000b100b17308 */ /* 0x000ee20000000800 */
[----:B-1----:R-:W-:-:S07]  /*8f00*/  FADD.FTZ R13, R167, R4 ;  /* 0x00000004a70d7221 */ /* 0x002fce0000010000 */
[----:B------:R-:W1:Y:S01]  /*8f10*/  MUFU.EX2 R173, R173 ;  /* 0x000000ad00ad7308 */ /* 0x000e620000000800 */
[C---:B--2---:R-:W-:Y:S01]  /*8f20*/  F2FP.F16.F32.PACK_AB R165, R174.reuse, R167 ;  /* 0x000000a7aea5723e */ /* 0x044fe200000000ff */
[----:B------:R-:W-:-:S06]  /*8f30*/  FADD.FTZ R4, R174, R13 ;  /* 0x0000000dae047221 */ /* 0x000fcc0000010000 */
[----:B------:R-:W2:Y:S01]  /*8f40*/  MUFU.EX2 R14, R181 ;  /* 0x000000b5000e7308 */ /* 0x000ea20000000800 */
[----:B---3--:R-:W-:Y:S01]  /*8f50*/  F2FP.F16.F32.PACK_AB R166, R8, R177 ;  /* 0x000000b108a6723e */ /* 0x008fe200000000ff */
[----:B------:R-:W-:-:S04]  /*8f60*/  FADD.FTZ R3, R177, R20 ;  /* 0x00000014b1037221 */ /* 0x000fc80000010000 */
[----:B------:R-:W-:Y:S01]  /*8f70*/  FADD.FTZ R3, R8, R3 ;  /* 0x0000000308037221 */ /* 0x000fe20000010000 */
[----:B-1----:R-:W-:Y:S01]  /*8f80*/  FADD.FTZ R9, R173, R4 ;  /* 0x00000004ad097221 */ /* 0x002fe20000010000 */
[----:B--2---:R-:W-:-:S03]  /*8f90*/  F2FP.F16.F32.PACK_AB R167, R14, R173 ;  /* 0x000000ad0ea7723e */ /* 0x004fc600000000ff */
[----:B------:R-:W-:Y:S02]  /*8fa0*/  FADD.FTZ R4, R14, R9 ;  /* 0x000000090e047221 */ /* 0x000fe40000010000 */
[----:B------:R0:W-:Y:S01]  /*8fb0*/  STSM.16.M88.4 [R23], R164 ;  /* 0x000000a417007844 */ /* 0x0001e20000000200 */
[----:B------:R-:W-:Y:S05]  /*8fc0*/  @!P0 BRA `(.L_x_7416) ;  /* 0x0000000000048947 */ /* 0x000fea0003800000 */
[----:B------:R-:W-:Y:S01]  /*8fd0*/  BPT.TRAP 0x1 ;  /* 0x000000040000795c */ /* 0x000fe20000300000 */
.L_x_7416:
[----:B------:R1:W2:Y:S01]  /*8fe0*/  SYNCS.PHASECHK.TRANS64.TRYWAIT P2, [UR24+0x28c50], R7 ;  /* 0x028c5007ff0075a7 */ /* 0x0002a20008040158 */
[----:B------:R-:W-:Y:S05]  /*8ff0*/  @!P0 BRA `(.L_x_7417) ;  /* 0x0000000000048947 */ /* 0x000fea0003800000 */
[----:B------:R-:W-:Y:S01]  /*9000*/  BPT.TRAP 0x1 ;  /* 0x000000040000795c */ /* 0x000fe20000300000 */
.L_x_7417:
[----:B--2---:R-:W-:Y:S05]  /*9010*/  @P2 BRA `(.L_x_7418) ;  /* 0x0000000000082947 */ /* 0x004fea0003800000 */
[----:B------:R-:W2:Y:S02]  /*9020*/  SYNCS.PHASECHK.TRANS64.TRYWAIT P2, [UR24+0x28c50], R7 ;  /* 0x028c5007ff0075a7 */ /* 0x000ea40008040158 */
[----:B--2---:R-:W-:Y:S05]  /*9030*/  @!P2 BRA `(.L_x_7419) ;  /* 0x0000008c00e4a947 */ /* 0x004fea0003800000 */
.L_x_7418:
[----:B------:R-:W-:Y:S01]  /*9040*/  ULEA UR11, UR36, UR48, 0xc ;  /* 0x00000030240b7291 */ /* 0x000fe2000f8e603f */
[----:B------:R-:W-:Y:S01]  /*9050*/  WARPGROUP.ARRIVE ;  /* 0x00000000000079c5 */ /* 0x000fe20000000000 */
[----:B------:R-:W-:Y:S01]  /*9060*/  UMOV UR7, 0x40000040 ;  /* 0x4000004000077882 */ /* 0x000fe20000000000 */
[----:B------:R-:W-:Y:S01]  /*9070*/  ISETP.LT.AND P2, PT, RZ, UR21, PT ;  /* 0x00000015ff007c0c */ /* 0x000fe2000bf41270 */
        /* <DEDUP_REMOVED lines=37> */
.L_x_7411:
[----:B------:R-:W4:Y:S01]  /*92d0*/  SHFL.BFLY PT, R0, R3, 0x2, 0x1f ;  /* 0x0c401f0003007f89 */ /* 0x000f2200000e0000 */
[----:B------:R-:W-:Y:S01]  /*92e0*/  IMAD.MOV.U32 R10, RZ, RZ, RZ ;  /* 0x000000ffff0a7224 */ /* 0x000fe200078e00ff */
[----:B------:R-:W-:Y:S01]  /*92f0*/  UIADD3 UR38, UR38, 0x1, URZ ;  /* 0x0000000126267890 */ /* 0x000fe2000fffe03f */
[----:B------:R-:W-:Y:S01]  /*9300*/  IMAD.U32 R13, RZ, RZ, UR10 ;  /* 0x0000000aff0d7e24 */ /* 0x000fe2000f8e00ff */
[----:B------:R-:W5:Y:S01]  /*9310*/  SHFL.BFLY PT, R9, R4, 0x2, 0x1f ;  /* 0x0c401f0004097f89 */ /* 0x000f6200000e0000 */
[----:B------:R-:W-:Y:S01]  /*9320*/  IMAD.U32 R14, RZ, RZ, UR10 ;  /* 0x0000000aff0e7e24 */ /* 0x000fe2000f8e00ff */
[----:B------:R-:W-:Y:S08]  /*9330*/  BAR.ARV 0x8, 0x100 ;  /* 0x0204000000007b1d */ /* 0x000ff00000002000 */
[----:B------:R-:W-:Y:S01]  /*9340*/  BAR.SYNC.DEFER_BLOCKING 0xf, 0x100 ;  /* 0x03c4000000007b1d */ /* 0x000fe20000010000 */
[----:B----4-:R-:W-:Y:S01]  /*9350*/  FADD.FTZ R0, R0, R3 ;  /* 0x0000000300007221 */ /* 0x010fe20000010000 */
[----:B------:R-:W-:Y:S01]  /*9360*/  IMAD.U32 R3, RZ, RZ, UR36 ;  /* 0x00000024ff037e24 */ /* 0x000fe2000f8e00ff */
[----:B------:R-:W-:Y:S01]  /*9370*/  UIADD3 UR36, UR36, 0x1, URZ ;  /* 0x0000000124247890 */ /* 0x000fe2000fffe03f */
[----:B-----5:R-:W-:-:S02]  /*9380*/  FADD.FTZ R9, R9, R4 ;  /* 0x0000000409097221 */ /* 0x020fc40000010000 */
[----:B-1----:R-:W1:Y:S01]  /*9390*/  SHFL.BFLY PT, R7, R0, 0x1, 0x1f ;  /* 0x0c201f0000077f89 */ /* 0x002e6200000e0000 */
[----:B------:R-:W-:Y:S01]  /*93a0*/  IMAD.MOV.U32 R4, RZ, RZ, RZ ;  /* 0x000000ffff047224 */ /* 0x000fe200078e00ff */
[----:B------:R-:W-:Y:S02]  /*93b0*/  UISETP.NE.AND UP0, UPT, UR36, 0x2, UPT ;  /* 0x000000022400788c */ /* 0x000fe4000bf05270 */
[----:B------:R-:W4:Y:S02]  /*93c0*/  SHFL.BFLY PT, R8, R9, 0x1, 0x1f ;  /* 0x0c201f0009087f89 */ /* 0x000f2400000e0000 */
[----:B------:R-:W-:Y:S02]  /*93d0*/  USEL UR4, URZ, 0x1, UP0 ;  /* 0x000000013f047887 */ /* 0x000fe40008000000 */
[----:B------:R-:W-:Y:S02]  /*93e0*/  USEL UR36, UR36, URZ, UP0 ;  /* 0x0000003f24247287 */ /* 0x000fe40008000000 */
[----:B------:R-:W-:Y:S01]  /*93f0*/  ULOP3.LUT UR37, UR37, UR4, URZ, 0x3c, !UPT ;  /* 0x0000000425257292 */ /* 0x000fe2000f8e3c3f */
[----:B-1----:R-:W-:Y:S01]  /*9400*/  FADD.FTZ R11, R0, R7 ;  /* 0x00000007000b7221 */ /* 0x002fe20000010000 */
[----:B------:R-:W-:-:S02]  /*9410*/  IMAD.MOV R7, RZ, RZ, -R18 ;  /* 0x000000ffff077224 */ /* 0x000fc400078e0a12 */
[----:B----4-:R-:W-:Y:S02]  /*9420*/  FADD.FTZ R12, R9, R8 ;  /* 0x00000008090c7221 */ /* 0x010fe40000010000 */
[----:B------:R-:W-:Y:S02]  /*9430*/  FSETP.NE.FTZ.AND P1, PT, R11, RZ, PT ;  /* 0x000000ff0b00720b */ /* 0x000fe40003f35000 */
[----:B------:R-:W-:Y:S02]  /*9440*/  ISETP.NE.AND P0, PT, R2, R7, PT ;  /* 0x000000070200720c */ /* 0x000fe40003f05270 */
[----:B------:R-:W-:-:S09]  /*9450*/  FSETP.NE.FTZ.AND P2, PT, R12, RZ, PT ;  /* 0x000000ff0c00720b */ /* 0x000fd20003f55000 */
[----:B------:R-:W1:Y:S02]  /*9460*/  @P1 MUFU.RCP R10, R11 ;  /* 0x0000000b000a1308 */ /* 0x000e640000001000 */
[----:B------:R-:W-:Y:S02]  /*9470*/  @!P0 IMAD R0, R3, 0x40, R16 ;  /* 0x0000004003008824 */ /* 0x000fe400078e0210 */
[----:B------:R-:W-:-:S03]  /*9480*/  IMAD.MOV.U32 R3, RZ, RZ, -0x800000 ;  /* 0xff800000ff037424 */ /* 0x000fc600078e00ff */
[----:B------:R-:W-:Y:S01]  /*9490*/  @!P0 LEA R9, R0, UR43, 0x2 ;  /* 0x0000002b00098c11 */ /* 0x000fe2000f8e10ff */
[----:B------:R-:W-:Y:S01]  /*94a0*/  @P2 MUFU.RCP R4, R12 ;  /* 0x0000000c00042308 */ /* 0x000fe20000001000 */
[----:B------:R-:W-:-:S07]  /*94b0*/  IMAD.MOV.U32 R0, RZ, RZ, -0x800000 ;  /* 0xff800000ff007424 */ /* 0x000fce00078e00ff */
[----:B------:R-:W4:Y:S01]  /*94c0*/  @P1 MUFU.LG2 R8, R11 ;  /* 0x0000000b00081308 */ /* 0x000f220000000c00 */
        /* <DEDUP_REMOVED lines=33> */
[-C--:B0-----:R-:W-:Y:S01]  /*96e0*/  FMUL.FTZ R163, R89, R10.reuse ;  /* 0x0000000a59a37220 */ /* 0x081fe20000410000 */
        /* <DEDUP_REMOVED lines=31> */
[----:B----4-:R-:W-:Y:S01]  /*98e0*/  @P1 FMUL.FTZ R8, R8, 0.69314718246459960938 ;  /* 0x3f31721808081820 */ /* 0x010fe20000410000 */
        /* <DEDUP_REMOVED lines=13> */
[----:B------:R-:W-:Y:S01]  /*99c0*/  @P2 FMUL.FTZ R13, R14, 0.69314718246459960938 ;  /* 0x3f3172180e0d2820 */ /* 0x000fe20000410000 */
        /* <DEDUP_REMOVED lines=59> */
.L_x_7382:
        /* <DEDUP_REMOVED lines=29> */
[----:B------:R-:W-:Y:S02]  /*9f50*/  IMAD.U32 R96, RZ, RZ, UR6 ;  /* 0x00000006ff607e24 */ /* 0x000fe4000f8e00ff */
[----:B------:R-:W-:-:S02]  /*9f60*/  IMAD.U32 R97, RZ, RZ, UR7 ;  /* 0x00000007ff617e24 */ /* 0x000fc4000f8e00ff */
[----:B------:R-:W-:-:S04]  /*9f70*/  IMAD.WIDE R4, R215, 0x2, R96 ;  /* 0x00000002d7047825 */ /* 0x000fc800078e0260 */
[----:B------:R-:W-:Y:S01]  /*9f80*/  IMAD.WIDE R96, R9, 0x2, R96 ;  /* 0x0000000209607825 */ /* 0x000fe200078e0260 */
[C---:B------:R-:W-:Y:S02]  /*9f90*/  IADD3 R25, P2, R4.reuse, 0x60, RZ ;  /* 0x0000006004197810 */ /* 0x040fe40007f5e0ff */
[----:B------:R-:W-:Y:S02]  /*9fa0*/  IADD3 R29, P1, R4, 0x2000, RZ ;  /* 0x00002000041d7810 */ /* 0x000fe40007f3e0ff */
[----:B------:R-:W-:Y:S02]  /*9fb0*/  LOP3.LUT R24, R25, 0x380, RZ, 0xc0, !PT ;  /* 0x0000038019187812 */ /* 0x000fe400078ec0ff */
[----:B------:R-:W-:Y:S02]  /*9fc0*/  LOP3.LUT R28, R29, 0x380, RZ, 0xc0, !PT ;  /* 0x000003801d1c7812 */ /* 0x000fe400078ec0ff */
[----:B------:R-:W-:Y:S02]  /*9fd0*/  SHF.R.U64 R24, R24, 0x3, RZ ;  /* 0x0000000318187819 */ /* 0x000fe400000012ff */
[----:B------:R-:W-:-:S02]  /*9fe0*/  IADD3 R13, P4, R4, 0x20, RZ ;  /* 0x00000020040d7810 */ /* 0x000fc40007f9e0ff */
[----:B------:R-:W-:Y:S01]  /*9ff0*/  LOP3.LUT R24, R24, R25, RZ, 0x3c, !PT ;  /* 0x0000001918187212 */ /* 0x000fe200078e3cff */
[----:B------:R-:W-:Y:S01]  /*a000*/  IMAD.X R25, RZ, RZ, R5, P2 ;  /* 0x000000ffff197224 */ /* 0x000fe200010e0605 */
[C---:B------:R-:W-:Y:S02]  /*a010*/  IADD3 R131, P2, R4.reuse, 0x4040, RZ ;  /* 0x0000404004837810 */ /* 0x040fe40007f5e0ff */
[----:B------:R-:W-:Y:S02]  /*a020*/  IADD3 R15, P3, R4, 0x40, RZ ;  /* 0x00000040040f7810 */ /* 0x000fe40007f7e0ff */
[----:B------:R-:W-:Y:S02]  /*a030*/  LOP3.LUT R130, R131, 0x380, RZ, 0xc0, !PT ;  /* 0x0000038083827812 */ /* 0x000fe400078ec0ff */
[----:B------:R-:W-:Y:S02]  /*a040*/  SHF.R.U64 R28, R28, 0x3, RZ ;  /* 0x000000031c1c7819 */ /* 0x000fe400000012ff */
[----:B------:R-:W-:-:S02]  /*a050*/  SHF.R.U64 R130, R130, 0x3, RZ ;  /* 0x0000000382827819 */ /* 0x000fc400000012ff */
[----:B------:R-:W-:Y:S02]  /*a060*/  LOP3.LUT R12, R13, 0x380, RZ, 0xc0, !PT ;  /* 0x000003800d0c7812 */ /* 0x000fe400078ec0ff */
[----:B------:R-:W-:Y:S01]  /*a070*/  LOP3.LUT R130, R130, R131, RZ, 0x3c, !PT ;  /* 0x0000008382827212 */ /* 0x000fe200078e3cff */
[--C-:B------:R-:W-:Y:S01]  /*a080*/  IMAD.X R131, RZ, RZ, R5.reuse, P2 ;  /* 0x000000ffff837224 */ /* 0x100fe200010e0605 */
[----:B------:R-:W-:Y:S02]  /*a090*/  LOP3.LUT R14, R15, 0x380, RZ, 0xc0, !PT ;  /* 0x000003800f0e7812 */ /* 0x000fe400078ec0ff */
[----:B------:R-:W-:Y:S02]  /*a0a0*/  IADD3 R33, P2, R96, 0x2000, RZ ;  /* 0x0000200060217810 */ /* 0x000fe40007f5e0ff */
[----:B------:R-:W-:Y:S01]  /*a0b0*/  LOP3.LUT R28, R28, R29, RZ, 0x3c, !PT ;  /* 0x0000001d1c1c7212 */ /* 0x000fe200078e3cff */
[----:B------:R-:W-:Y:S01]  /*a0c0*/  IMAD.X R29, RZ, RZ, R5, P1 ;  /* 0x000000ffff1d7224 */ /* 0x000fe200008e0605 */
[----:B------:R-:W-:-:S02]  /*a0d0*/  SHF.R.U64 R12, R12, 0x3, RZ ;  /* 0x000000030c0c7819 */ /* 0x000fc400000012ff */
[----:B------:R-:W-:Y:S02]  /*a0e0*/  SHF.R.U64 R14, R14, 0x3, RZ ;  /* 0x000000030e0e7819 */ /* 0x000fe400000012ff */
[----:B------:R-:W-:Y:S02]  /*a0f0*/  IADD3 R135, P1, R4, 0x4060, RZ ;  /* 0x0000406004877810 */ /* 0x000fe40007f3e0ff */
[----:B------:R-:W-:Y:S02]  /*a100*/  LOP3.LUT R32, R33, 0x380, RZ, 0xc0, !PT ;  /* 0x0000038021207812 */ /* 0x000fe400078ec0ff */
[----:B------:R-:W-:Y:S01]  /*a110*/  LOP3.LUT R12, R12, R13, RZ, 0x3c, !PT ;  /* 0x0000000d0c0c7212 */ /* 0x000fe200078e3cff */
[--C-:B------:R-:W-:Y:S01]  /*a120*/  IMAD.X R13, RZ, RZ, R5.reuse, P4 ;  /* 0x000000ffff0d7224 */ /* 0x100fe200020e0605 */
[----:B------:R-:W-:Y:S01]  /*a130*/  LOP3.LUT R14, R14, R15, RZ, 0x3c, !PT ;  /* 0x0000000f0e0e7212 */ /* 0x000fe200078e3cff */
[----:B------:R-:W-:Y:S01]  /*a140*/  IMAD.X R15, RZ, RZ, R5, P3 ;  /* 0x000000ffff0f7224 */ /* 0x000fe200018e0605 */
[----:B------:R-:W-:-:S02]  /*a150*/  LOP3.LUT R134, R135, 0x380, RZ, 0xc0, !PT ;  /* 0x0000038087867812 */ /* 0x000fc400078ec0ff */
[----:B------:R-:W-:Y:S02]  /*a160*/  SHF.R.U64 R32, R32, 0x3, RZ ;  /* 0x0000000320207819 */ /* 0x000fe400000012ff */
[C---:B------:R-:W-:Y:S02]  /*a170*/  IADD3 R45, P0, R4.reuse, 0x2020, RZ ;  /* 0x00002020042d7810 */ /* 0x040fe40007f1e0ff */
[C---:B------:R-:W-:Y:S02]  /*a180*/  IADD3 R61, P6, R4.reuse, 0x2040, RZ ;  /* 0x00002040043d7810 */ /* 0x040fe40007fde0ff */
[C---:B------:R-:W-:Y:S02]  /*a190*/  IADD3 R119, P5, R4.reuse, 0x2060, RZ ;  /* 0x0000206004777810 */ /* 0x040fe40007fbe0ff */
[C---:B------:R-:W-:Y:S02]  /*a1a0*/  IADD3 R123, P4, R4.reuse, 0x4000, RZ ;  /* 0x00004000047b7810 */ /* 0x040fe40007f9e0ff */
[----:B------:R-:W-:-:S02]  /*a1b0*/  IADD3 R127, P3, R4, 0x4020, RZ ;  /* 0x00004020047f7810 */ /* 0x000fc40007f7e0ff */
[----:B------:R-:W-:Y:S02]  /*a1c0*/  SHF.R.U64 R134, R134, 0x3, RZ ;  /* 0x0000000386867819 */ /* 0x000fe400000012ff */
[----:B------:R-:W-:Y:S01]  /*a1d0*/  LOP3.LUT R32, R32, R33, RZ, 0x3c, !PT ;  /* 0x0000002120207212 */ /* 0x000fe200078e3cff */
[----:B------:R-:W-:Y:S01]  /*a1e0*/  IMAD.X R33, RZ, RZ, R97, P2 ;  /* 0x000000ffff217224 */ /* 0x000fe200010e0661 */
[----:B------:R-:W-:Y:S02]  /*a1f0*/  LOP3.LUT R44, R45, 0x380, RZ, 0xc0, !PT ;  /* 0x000003802d2c7812 */ /* 0x000fe400078ec0ff */
[----:B------:R-:W-:Y:S02]  /*a200*/  LOP3.LUT R60, R61, 0x380, RZ, 0xc0, !PT ;  /* 0x000003803d3c7812 */ /* 0x000fe400078ec0ff */
[----:B------:R-:W-:Y:S02]  /*a210*/  LOP3.LUT R118, R119, 0x380, RZ, 0xc0, !PT ;  /* 0x0000038077767812 */ /* 0x000fe400078ec0ff */
[----:B------:R-:W-:-:S02]  /*a220*/  LOP3.LUT R122, R123, 0x380, RZ, 0xc0, !PT ;  /* 0x000003807b7a7812 */ /* 0x000fc400078ec0ff */
[----:B------:R-:W-:Y:S02]  /*a230*/  LOP3.LUT R126, R127, 0x380, RZ, 0xc0, !PT ;  /* 0x000003807f7e7812 */ /* 0x000fe400078ec0ff */
[----:B------:R-:W-:Y:S02]  /*a240*/  IADD3 R69, P2, R96, 0x9000, RZ ;  /* 0x0000900060457810 */ /* 0x000fe40007f5e0ff */
[----:B------:R-:W-:Y:S01]  /*a250*/  LOP3.LUT R134, R134, R135, RZ, 0x3c, !PT ;  /* 0x0000008786867212 */ /* 0x000fe200078e3cff */
[----:B------:R-:W-:Y:S01]  /*a260*/  IMAD.X R135, RZ, RZ, R5, P1 ;  /* 0x000000ffff877224 */ /* 0x000fe200008e0605 */
[----:B------:R-:W-:Y:S02]  /*a270*/  SHF.R.U64 R44, R44, 0x3, RZ ;  /* 0x000000032c2c7819 */ /* 0x000fe400000012ff */
[----:B------:R-:W-:Y:S02]  /*a280*/  SHF.R.U64 R60, R60, 0x3, RZ ;  /* 0x000000033c3c7819 */ /* 0x000fe400000012ff */
[----:B------:R-:W-:-:S02]  /*a290*/  SHF.R.U64 R118, R118, 0x3, RZ ;  /* 0x0000000376767819 */ /* 0x000fc400000012ff */
[----:B------:R-:W-:Y:S02]  /*a2a0*/  SHF.R.U64 R122, R122, 0x3, RZ ;  /* 0x000000037a7a7819 */ /* 0x000fe400000012ff */
[----:B------:R-:W-:Y:S02]  /*a2b0*/  SHF.R.U64 R126, R126, 0x3, RZ ;  /* 0x000000037e7e7819 */ /* 0x000fe400000012ff */
[----:B------:R-:W-:Y:S02]  /*a2c0*/  IADD3 R37, P1, R96, 0x3000, RZ ;  /* 0x0000300060257810 */ /* 0x000fe40007f3e0ff */
[----:B------:R-:W-:Y:S02]  /*a2d0*/  LOP3.LUT R68, R69, 0x380, RZ, 0xc0, !PT ;  /* 0x0000038045447812 */ /* 0x000fe400078ec0ff */
        /* <DEDUP_REMOVED lines=15> */
[----:B------:R-:W-:Y:S02]  /*a3d0*/  IADD3 R11, P4, R4, 0x6060, RZ ;  /* 0x00006060040b7810 */ /* 0x000fe40007f9e0ff */
[----:B------:R-:W-:-:S02]  /*a3e0*/  IADD3 R21, P3, R96, 0x1000, RZ ;  /* 0x0000100060157810 */ /* 0x000fc40007f7e0ff */
[----:B------:R-:W-:Y:S02]  /*a3f0*/  SHF.R.U64 R36, R36, 0x3, RZ ;  /* 0x0000000324247819 */ /* 0x000fe400000012ff */
[----:B------:R-:W-:Y:S02]  /*a400*/  LOP3.LUT R68, R68, R69, RZ, 0x3c, !PT ;  /* 0x0000004544447212 */ /* 0x000fe400078e3cff */
[----:B------:R-:W-:Y:S02]  /*a410*/  LOP3.LUT R138, R139, 0x380, RZ, 0xc0, !PT ;  /* 0x000003808b8a7812 */ /* 0x000fe400078ec0ff */
[----:B------:R-:W-:Y:S02]  /*a420*/  LOP3.LUT R142, R143, 0x380, RZ, 0xc0, !PT ;  /* 0x000003808f8e7812 */ /* 0x000fe400078ec0ff */
        /* <DEDUP_REMOVED lines=22> */
[----:B------:R-:W-:Y:S01]  /*a590*/  IMAD.X R21, RZ, RZ, R97, P3 ;  /* 0x000000ffff157224 */ /* 0x000fe200018e0661 */
[----:B------:R-:W-:-:S02]  /*a5a0*/  LOP3.LUT R72, R73, 0x380, RZ, 0xc0, !PT ;  /* 0x0000038049487812 */ /* 0x000fc400078ec0ff */
[----:B------:R-:W-:Y:S01]  /*a5b0*/  LOP3.LUT R4, R69, R4, RZ, 0x3c, !PT ;  /* 0x0000000445047212 */ /* 0x000fe200078e3cff */
[----:B------:R-:W-:Y:S01]  /*a5c0*/  IMAD.X R69, RZ, RZ, R97, P2 ;  /* 0x000000ffff457224 */ /* 0x000fe200010e0661 */
[C---:B------:R-:W-:Y:S02]  /*a5d0*/  IADD3 R41, P0, R96.reuse, 0x4000, RZ ;  /* 0x0000400060297810 */ /* 0x040fe40007f1e0ff */
[C---:B------:R-:W-:Y:S02]  /*a5e0*/  IADD3 R49, P6, R96.reuse, 0x5000, RZ ;  /* 0x0000500060317810 */ /* 0x040fe40007fde0ff */
[C---:B------:R-:W-:Y:S02]  /*a5f0*/  IADD3 R53, P5, R96.reuse, 0x6000, RZ ;  /* 0x0000600060357810 */ /* 0x040fe40007fbe0ff */
[C---:B------:R-:W-:Y:S02]  /*a600*/  IADD3 R57, P4, R96.reuse, 0x7000, RZ ;  /* 0x0000700060397810 */ /* 0x040fe40007f9e0ff */
[----:B------:R-:W-:-:S02]  /*a610*/  IADD3 R65, P3, R96, 0x8000, RZ ;  /* 0x0000800060417810 */ /* 0x000fc40007f7e0ff */
[----:B-1----:R-:W-:Y:S02]  /*a620*/  ISETP.NE.AND P2, PT, R6, RZ, PT ;  /* 0x000000ff0600720c */ /* 0x002fe40003f45270 */
[----:B------:R-:W-:Y:S02]  /*a630*/  SHF.R.U64 R72, R72, 0x3, RZ ;  /* 0x0000000348487819 */ /* 0x000fe400000012ff */
[----:B------:R-:W-:Y:S02]  /*a640*/  MOV R224, R4 ;  /* 0x0000000400e07202 */ /* 0x000fe40000000f00 */
        /* <DEDUP_REMOVED lines=10> */
[----:B------:R-:W-:Y:S02]  /*a6f0*/  LOP3.LUT R72, R72, R73, RZ, 0x3c, !PT ;  /* 0x0000004948487212 */ /* 0x000fe400078e3cff */
[----:B------:R-:W-:Y:S02]  /*a700*/  LOP3.LUT R73, R96, 0x380, RZ, 0xc0, !PT ;  /* 0x0000038060497812 */ /* 0x000fe400078ec0ff */
[----:B------:R-:W-:Y:S02]  /*a710*/  SHF.R.U64 R40, R40, 0x3, RZ ;  /* 0x0000000328287819 */ /* 0x000fe400000012ff */
[----:B------:R-:W-:Y:S02]  /*a720*/  SHF.R.U64 R48, R48, 0x3, RZ ;  /* 0x0000000330307819 */ /* 0x000fe400000012ff */
[----:B------:R-:W-:Y:S02]  /*a730*/  SHF.R.U64 R52, R52, 0x3, RZ ;  /* 0x0000000334347819 */ /* 0x000fe400000012ff */
[----:B------:R-:W-:-:S02]  /*a740*/  SHF.R.U64 R56, R56, 0x3, RZ ;  /* 0x0000000338387819 */ /* 0x000fc400000012ff */
[----:B------:R-:W-:Y:S02]  /*a750*/  SHF.R.U64 R64, R64, 0x3, RZ ;  /* 0x0000000340407819 */ /* 0x000fe400000012ff */
[----:B------:R-:W-:Y:S02]  /*a760*/  MOV R26, R12 ;  /* 0x0000000c001a7202 */ /* 0x000fe40000000f00 */
[----:B0-----:R-:W-:Y:S02]  /*a770*/  F2FP.F16.F32.PACK_AB R4, R204, R208 ;  /* 0x000000d0cc04723e */ /* 0x001fe400000000ff */
[----:B------:R-:W-:Y:S02]  /*a780*/  F2FP.F16.F32.PACK_AB R5, R35, R34 ;  /* 0x000000222305723e */ /* 0x000fe400000000ff */
[----:B------:R-:W-:Y:S02]  /*a790*/  F2FP.F16.F32.PACK_AB R6, R202, R205 ;  /* 0x000000cdca06723e */ /* 0x000fe400000000ff */
[----:B------:R-:W-:-:S02]  /*a7a0*/  F2FP.F16.F32.PACK_AB R7, R39, R38 ;  /* 0x000000262707723e */ /* 0x000fc400000000ff */
[----:B------:R-:W-:Y:S01]  /*a7b0*/  SHF.R.U64 R27, R73, 0x3, RZ ;  /* 0x00000003491b7819 */ /* 0x000fe200000012ff */
        /* <DEDUP_REMOVED lines=11> */
[----:B------:R-:W-:Y:S01]  /*a870*/  MOV R34, R8 ;  /* 0x0000000800227202 */ /* 0x000fe20000000f00 */
[----:B------:R0:W-:Y:S01]  /*a880*/  STSM.16.M88.4 [R26], R4 ;  /* 0x000000041a007844 */ /* 0x0001e20000000200 */
[----:B------:R-:W-:-:S02]  /*a890*/  MOV R35, R10 ;  /* 0x0000000a00237202 */ /* 0x000fc40000000f00 */
[----:B------:R-:W-:Y:S02]  /*a8a0*/  MOV R206, R14 ;  /* 0x0000000e00ce7202 */ /* 0x000fe40000000f00 */
[----:B------:R-:W-:Y:S02]  /*a8b0*/  F2FP.F16.F32.PACK_AB R8, R200, R203 ;  /* 0x000000cbc808723e */ /* 0x000fe400000000ff */
[----:B------:R-:W-:Y:S02]  /*a8c0*/  F2FP.F16.F32.PACK_AB R9, R43, R42 ;  /* 0x0000002a2b09723e */ /* 0x000fe400000000ff */
[----:B------:R-:W-:Y:S02]  /*a8d0*/  F2FP.F16.F32.PACK_AB R10, R198, R201 ;  /* 0x000000c9c60a723e */ /* 0x000fe400000000ff */
[----:B------:R-:W-:Y:S02]  /*a8e0*/  F2FP.F16.F32.PACK_AB R11, R47, R46 ;  /* 0x0000002e2f0b723e */ /* 0x000fe400000000ff */
[----:B------:R-:W-:-:S02]  /*a8f0*/  IADD3 R77, P0, R96, 0xb000, RZ ;  /* 0x0000b000604d7810 */ /* 0x000fc40007f1e0ff */
[C---:B------:R-:W-:Y:S01]  /*a900*/  IADD3 R81, P6, R96.reuse, 0xc000, RZ ;  /* 0x0000c00060517810 */ /* 0x040fe20007fde0ff */
[----:B------:R-:W-:Y:S01]  /*a910*/  STSM.16.M88.4 [R206], R8 ;  /* 0x00000008ce007844 */ /* 0x000fe20000000200 */
[C---:B------:R-:W-:Y:S02]  /*a920*/  IADD3 R85, P5, R96.reuse, 0xd000, RZ ;  /* 0x0000d00060557810 */ /* 0x040fe40007fbe0ff */
[C---:B------:R-:W-:Y:S02]  /*a930*/  IADD3 R89, P4, R96.reuse, 0xe000, RZ ;  /* 0x0000e00060597810 */ /* 0x040fe40007f9e0ff */
[----:B------:R-:W-:Y:S02]  /*a940*/  IADD3 R93, P3, R96, 0xf000, RZ ;  /* 0x0000f000605d7810 */ /* 0x000fe40007f7e0ff */
[----:B------:R-:W-:Y:S02]  /*a950*/  MOV R207, R24 ;  /* 0x0000001800cf7202 */ /* 0x000fe40000000f00 */
[----:B------:R-:W-:-:S02]  /*a960*/  F2FP.F16.F32.PACK_AB R12, R196, R199 ;  /* 0x000000c7c40c723e */ /* 0x000fc400000000ff */
[----:B------:R-:W-:Y:S02]  /*a970*/  F2FP.F16.F32.PACK_AB R13, R51, R50 ;  /* 0x00000032330d723e */ /* 0x000fe400000000ff */
[----:B------:R-:W-:Y:S02]  /*a980*/  F2FP.F16.F32.PACK_AB R14, R194, R197 ;  /* 0x000000c5c20e723e */ /* 0x000fe400000000ff */
[----:B------:R-:W-:Y:S02]  /*a990*/  F2FP.F16.F32.PACK_AB R15, R55, R54 ;  /* 0x00000036370f723e */ /* 0x000fe400000000ff */
[----:B------:R-:W-:Y:S02]  /*a9a0*/  LOP3.LUT R96, R27, R96, RZ, 0x3c, !PT ;  /* 0x000000601b607212 */ /* 0x000fe400078e3cff */
[----:B------:R-:W-:Y:S01]  /*a9b0*/  MOV R209, R28 ;  /* 0x0000001c00d17202 */ /* 0x000fe20000000f00 */
[----:B------:R-:W-:Y:S01]  /*a9c0*/  STSM.16.M88.4 [R207], R12 ;  /* 0x0000000ccf007844 */ /* 0x000fe20000000200 */
[----:B0-----:R-:W-:-:S02]  /*a9d0*/  F2FP.F16.F32.PACK_AB R4, R192, R195 ;  /* 0x000000c3c004723e */ /* 0x001fc400000000ff */
[----:B------:R-:W-:Y:S02]  /*a9e0*/  F2FP.F16.F32.PACK_AB R5, R59, R58 ;  /* 0x0000003a3b05723e */ /* 0x000fe400000000ff */
[----:B------:R-:W-:Y:S02]  /*a9f0*/  F2FP.F16.F32.PACK_AB R6, R183, R193 ;  /* 0x000000c1b706723e */ /* 0x000fe400000000ff */
[----:B------:R-:W-:Y:S02]  /*aa00*/  F2FP.F16.F32.PACK_AB R7, R63, R62 ;  /* 0x0000003e3f07723e */ /* 0x000fe400000000ff */
[----:B------:R-:W-:Y:S02]  /*aa10*/  MOV R44, R44 ;  /* 0x0000002c002c7202 */ /* 0x000fe40000000f00 */
[----:B------:R-:W-:Y:S01]  /*aa20*/  F2FP.F16.F32.PACK_AB R24, R181, R191 ;  /* 0x000000bfb518723e */ /* 0x000fe200000000ff */
[----:B------:R-:W-:Y:S01]  /*aa30*/  STSM.16.M88.4 [R209], R4 ;  /* 0x00000004d1007844 */ /* 0x000fe20000000200 */
[----:B------:R-:W-:-:S02]  /*aa40*/  F2FP.F16.F32.PACK_AB R25, R67, R66 ;  /* 0x000000424319723e */ /* 0x000fc400000000ff */
[----:B------:R-:W-:Y:S02]  /*aa50*/  F2FP.F16.F32.PACK_AB R26, R179, R182 ;  /* 0x000000b6b31a723e */ /* 0x000fe400000000ff */
[----:B------:R-:W-:Y:S02]  /*aa60*/  F2FP.F16.F32.PACK_AB R27, R71, R70 ;  /* 0x00000046471b723e */ /* 0x000fe400000000ff */
[----:B------:R-:W-:Y:S02]  /*aa70*/  MOV R60, R60 ;  /* 0x0000003c003c7202 */ /* 0x000fe40000000f00 */
[----:B------:R-:W-:Y:S01]  /*aa80*/  F2FP.F16.F32.PACK_AB R28, R177, R180 ;  /* 0x000000b4b11c723e */ /* 0x000fe200000000ff */
        /* <DEDUP_REMOVED lines=9> */
[----:B------:R-:W-:-:S02]  /*ab20*/  MOV R122, R122 ;  /* 0x0000007a007a7202 */ /* 0x000fc40000000f00 */
[----:B0-----:R-:W-:Y:S02]  /*ab30*/  F2FP.F16.F32.PACK_AB R44, R173, R176 ;  /* 0x000000b0ad2c723e */ /* 0x001fe400000000ff */
[----:B------:R-:W-:Y:S02]  /*ab40*/  F2FP.F16.F32.PACK_AB R61, R91, R90 ;  /* 0x0000005a5b3d723e */ /* 0x000fe400000000ff */
[----:B------:R-:W-:Y:S01]  /*ab50*/  F2FP.F16.F32.PACK_AB R62, R159, R170 ;  /* 0x000000aa9f3e723e */ /* 0x000fe200000000ff */
[----:B------:R-:W-:Y:S01]  /*ab60*/  STSM.16.M88.4 [R118], R44 ;  /* 0x0000002c76007844 */ /* 0x000fe20000000200 */
[----:B------:R-:W-:Y:S02]  /*ab70*/  F2FP.F16.F32.PACK_AB R63, R95, R94 ;  /* 0x0000005e5f3f723e */ /* 0x000fe400000000ff */
[----:B------:R-:W-:Y:S02]  /*ab80*/  MOV R126, R126 ;  /* 0x0000007e007e7202 */ /* 0x000fe40000000f00 */
[----:B-1----:R-:W-:-:S02]  /*ab90*/  F2FP.F16.F32.PACK_AB R60, R163, R172 ;  /* 0x000000aca33c723e */ /* 0x002fc400000000ff */
[----:B------:R-:W-:Y:S02]  /*aba0*/  F2FP.F16.F32.PACK_AB R4, R155, R161 ;  /* 0x000000a19b04723e */ /* 0x000fe400000000ff */
[----:B------:R-:W-:Y:S01]  /*abb0*/  F2FP.F16.F32.PACK_AB R5, R99, R98 ;  /* 0x000000626305723e */ /* 0x000fe200000000ff */
[----:B------:R0:W-:Y:S01]  /*abc0*/  STSM.16.M88.4 [R122], R60 ;  /* 0x0000003c7a007844 */ /* 0x0001e20000000200 */
[----:B------:R-:W-:Y:S02]  /*abd0*/  F2FP.F16.F32.PACK_AB R6, R101, R157 ;  /* 0x0000009d6506723e */ /* 0x000fe400000000ff */
[----:B------:R-:W-:Y:S02]  /*abe0*/  F2FP.F16.F32.PACK_AB R7, R103, R102 ;  /* 0x000000666707723e */ /* 0x000fe400000000ff */
[----:B------:R-:W-:Y:S02]  /*abf0*/  MOV R130, R130 ;  /* 0x0000008200827202 */ /* 0x000fe40000000f00 */
[----:B------:R-:W-:Y:S01]  /*ac00*/  F2FP.F16.F32.PACK_AB R8, R105, R153 ;  /* 0x000000996908723e */ /* 0x000fe200000000ff */
[----:B------:R1:W-:Y:S01]  /*ac10*/  STSM.16.M88.4 [R126], R4 ;  /* 0x000000047e007844 */ /* 0x0003e20000000200 */
[----:B------:R-:W-:-:S02]  /*ac20*/  F2FP.F16.F32.PACK_AB R9, R107, R106 ;  /* 0x0000006a6b09723e */ /* 0x000fc400000000ff */
[----:B------:R-:W-:Y:S02]  /*ac30*/  F2FP.F16.F32.PACK_AB R10, R109, R108 ;  /* 0x0000006c6d0a723e */ /* 0x000fe400000000ff */
[----:B------:R-:W-:Y:S02]  /*ac40*/  F2FP.F16.F32.PACK_AB R11, R111, R110 ;  /* 0x0000006e6f0b723e */ /* 0x000fe400000000ff */
[----:B------:R-:W-:Y:S02]  /*ac50*/  MOV R134, R134 ;  /* 0x0000008600867202 */ /* 0x000fe40000000f00 */
[----:B------:R-:W-:Y:S01]  /*ac60*/  MOV R138, R138 ;  /* 0x0000008a008a7202 */ /* 0x000fe20000000f00 */
[----:B------:R2:W-:Y:S01]  /*ac70*/  STSM.16.M88.4 [R130], R8 ;  /* 0x0000000882007844 */ /* 0x0005e20000000200 */
[----:B0-----:R-:W-:Y:S02]  /*ac80*/  F2FP.F16.F32.PACK_AB R122, R125, R124 ;  /* 0x0000007c7d7a723e */ /* 0x001fe400000000ff */
[----:B------:R-:W-:Y:S01]  /*ac90*/  F2FP.F16.F32.PACK_AB R123, R158, R156 ;  /* 0x0000009c9e7b723e */ /* 0x000fe200000000ff */
[----:B------:R0:W-:Y:S01]  /*aca0*/  STSM.16.M88.4 [R134], R112 ;  /* 0x0000007086007844 */ /* 0x0001e20000000200 */
[----:B------:R-:W-:-:S02]  /*acb0*/  MOV R142, R142 ;  /* 0x0000008e008e7202 */ /* 0x000fc40000000f00 */
[----:B------:R-:W-:Y:S01]  /*acc0*/  F2FP.F16.F32.PACK_AB R131, R165, R164 ;  /* 0x000000a4a583723e */ /* 0x000fe200000000ff */
[----:B------:R0:W-:Y:S01]  /*acd0*/  STSM.16.M88.4 [R138], R120 ;  /* 0x000000788a007844 */ /* 0x0001e20000000200 */
[----:B-1----:R-:W-:Y:S02]  /*ace0*/  F2FP.F16.F32.PACK_AB R4, R137, R136 ;  /* 0x000000888904723e */ /* 0x002fe400000000ff */
[----:B------:R-:W-:Y:S02]  /*acf0*/  F2FP.F16.F32.PACK_AB R5, R167, R166 ;  /* 0x000000a6a705723e */ /* 0x000fe400000000ff */
[----:B------:R-:W-:Y:S02]  /*ad00*/  F2FP.F16.F32.PACK_AB R6, R141, R140 ;  /* 0x0000008c8d06723e */ /* 0x000fe400000000ff */
[----:B------:R-:W-:Y:S02]  /*ad10*/  F2FP.F16.F32.PACK_AB R7, R169, R168 ;  /* 0x000000a8a907723e */ /* 0x000fe400000000ff */
[----:B--2---:R-:W-:-:S02]  /*ad20*/  F2FP.F16.F32.PACK_AB R130, R133, R132 ;  /* 0x000000848582723e */ /* 0x004fc400000000ff */
[----:B------:R-:W-:Y:S02]  /*ad30*/  LOP3.LUT R76, R77, 0x380, RZ, 0xc0, !PT ;  /* 0x000003804d4c7812 */ /* 0x000fe400078ec0ff */
[----:B------:R-:W-:Y:S01]  /*ad40*/  LOP3.LUT R80, R81, 0x380, RZ, 0xc0, !PT ;  /* 0x0000038051507812 */ /* 0x000fe200078ec0ff */
[----:B------:R0:W-:Y:S01]  /*ad50*/  STSM.16.M88.4 [R142], R128 ;  /* 0x000000808e007844 */ /* 0x0001e20000000200 */
[----:B------:R-:W-:Y:S02]  /*ad60*/  LOP3.LUT R84, R85, 0x380, RZ, 0xc0, !PT ;  /* 0x0000038055547812 */ /* 0x000fe400078ec0ff */
[----:B------:R-:W-:Y:S01]  /*ad70*/  LOP3.LUT R88, R89, 0x380, RZ, 0xc0, !PT ;  /* 0x0000038059587812 */ /* 0x000fe200078ec0ff */
[----:B------:R0:W-:Y:S01]  /*ad80*/  STSM.16.M88.4 [R34], R4 ;  /* 0x0000000422007844 */ /* 0x0001e20000000200 */
[----:B------:R-:W-:Y:S02]  /*ad90*/  LOP3.LUT R92, R93, 0x380, RZ, 0xc0, !PT ;  /* 0x000003805d5c7812 */ /* 0x000fe400078ec0ff */
[----:B------:R-:W-:Y:S01]  /*ada0*/  SHF.R.U64 R76, R76, 0x3, RZ ;  /* 0x000000034c4c7819 */ /* 0x000fe200000012ff */
[----:B------:R0:W-:Y:S01]  /*adb0*/  STSM.16.M88.4 [R35], R144 ;  /* 0x0000009023007844 */ /* 0x0001e20000000200 */
        /* <DEDUP_REMOVED lines=62> */
.L_x_7423:
[----:B------:R-:W1:Y:S01]  /*b1a0*/  LDC R15, c[0x0][0xbe8] ;  /* 0x0002fa00ff0f7b82 */ /* 0x000e620000000800 */
[----:B------:R-:W-:Y:S01]  /*b1b0*/  ULDC UR10, c[0x0][0xac8] ;  /* 0x0002b200000a7ab9 */ /* 0x000fe20000000800 */
[----:B------:R-:W-:Y:S01]  /*b1c0*/  ULDC.64 UR8, c[0x0][0xae8] ;  /* 0x0002ba0000087ab9 */ /* 0x000fe20000000a00 */
[----:B------:R-:W-:Y:S01]  /*b1d0*/  ISETP.GE.AND P0, PT, R190, UR10, PT ;  /* 0x0000000abe007c0c */ /* 0x000fe2000bf06270 */
[----:B------:R-:W5:Y:S01]  /*b1e0*/  LD.E.128 R96, desc[UR46][R96.64] ;  /* 0x0000002e60607980 */ /* 0x000f62000c101d00 */
[----:B------:R-:W-:Y:S02]  /*b1f0*/  ISETP.GE.AND P1, PT, R17, UR10, PT ;  /* 0x0000000a11007c0c */ /* 0x000fe4000bf26270 */
[----:B0-----:R-:W-:Y:S01]  /*b200*/  SEL R3, RZ, 0xffffffff, P0 ;  /* 0xffffffffff037807 */ /* 0x001fe20000000000 */
[----:B------:R0:W5:Y:S01]  /*b210*/  LD.E.128 R4, desc[UR46][R20.64] ;  /* 0x0000002e14047980 */ /* 0x000162000c101d00 */
        /* <DEDUP_REMOVED lines=39> */
[----:B------:R-:W5:Y:S01]  /*b490*/  LD.E.128 R84, desc[UR46][R84.64] ;  /* 0x0000002e54547980 */ /* 0x000f62000c101d00 */
        /* <DEDUP_REMOVED lines=84> */
.L_x_7425:
[----:B------:R-:W-:Y:S05]  /*b9e0*/  BSYNC B1 ;  /* 0x0000000000017941 */ /* 0x000fea0003800000 */
.L_x_7424:
[----:B---3--:R-:W-:Y:S01]  /*b9f0*/  VIADD R8, R28, 0x20 ;  /* 0x000000201c087836 */ /* 0x008fe20000000000 */
[----:B--2---:R4:W2:Y:S04]  /*ba00*/  SHFL.IDX PT, R11, R27, 0x1, 0x181f ;  /* 0x00381f001b0b7f89 */ /* 0x0048a800000e0000 */
[----:B------:R-:W-:Y:S01]  /*ba10*/  ISETP.GE.AND P0, PT, R8, R29, PT ;  /* 0x0000001d0800720c */ /* 0x000fe20003f06270 */
[----:B-1----:R4:W1:-:S12]  /*ba20*/  SHFL.IDX PT, R10, R26, 0x1, 0x181f ;  /* 0x00381f001a0a7f89 */ /* 0x00285800000e0000 */
[----:B----4-:R-:W-:Y:S05]  /*ba30*/  @P0 BRA `(.L_x_7426) ;  /* 0x0000000c007c0947 */ /* 0x010fea0003800000 */
[----:B------:R-:W-:Y:S02]  /*ba40*/  ISETP.GE.AND P0, PT, R17, UR10, PT ;  /* 0x0000000a11007c0c */ /* 0x000fe4000bf06270 */
[----:B------:R-:W-:Y:S02]  /*ba50*/  ISETP.GE.AND P5, PT, R190, UR10, PT ;  /* 0x0000000abe007c0c */ /* 0x000fe4000bfa6270 */
[----:B------:R-:W-:Y:S02]  /*ba60*/  ISETP.GE.AND P3, PT, R189, UR10, PT ;  /* 0x0000000abd007c0c */ /* 0x000fe4000bf66270 */
[----:B------:R-:W-:Y:S02]  /*ba70*/  ISETP.GE.AND P2, PT, R188, UR10, PT ;  /* 0x0000000abc007c0c */ /* 0x000fe4000bf46270 */
[----:B------:R-:W-:-:S05]  /*ba80*/  ISETP.GE.AND P1, PT, R187, UR10, PT ;  /* 0x0000000abb007c0c */ /* 0x000fca000bf26270 */
[----:B-12---:R-:W-:Y:S02]  /*ba90*/  @!P0 IMAD.WIDE R8, R17, 0x2, R10 ;  /* 0x0000000211088825 */ /* 0x006fe400078e020a */
[-C--:B------:R-:W-:Y:S02]  /*baa0*/  @!P5 LEA R12, P4, R190, R10.reuse, 0x1 ;  /* 0x0000000abe0cd211 */ /* 0x080fe400078808ff */
[----:B------:R-:W-:Y:S01]  /*bab0*/  @!P3 LEA R14, P6, R189, R10, 0x1 ;  /* 0x0000000abd0eb211 */ /* 0x000fe200078c08ff */
[----:B-----5:R1:W-:Y:S01]  /*bac0*/  @!P0 ST.E.128 desc[UR46][R8.64], R4 ;  /* 0x0000000408008985 */ /* 0x0203e2000c101d2e */
        /* <DEDUP_REMOVED lines=8> */
[----:B-1----:R-:W-:-:S03]  /*bb50*/  @!P1 LEA R4, P6, R187, R10, 0x1 ;  /* 0x0000000abb049211 */ /* 0x002fc600078c08ff */
        /* <DEDUP_REMOVED lines=15> */
.L_x_7422:
        /* <DEDUP_REMOVED lines=57> */
.L_x_7428:
[----:B------:R-:W-:Y:S05]  /*bfe0*/  BSYNC B1 ;  /* 0x0000000000017941 */ /* 0x000fea0003800000 */
.L_x_7427:
        /* <DEDUP_REMOVED lines=95> */
.L_x_7430:
[----:B------:R-:W-:Y:S05]  /*c5e0*/  BSYNC B1 ;  /* 0x0000000000017941 */ /* 0x000fea0003800000 */
.L_x_7429:
        /* <DEDUP_REMOVED lines=36> */
.L_x_7426:
[----:B------:R-:W-:Y:S05]  /*c830*/  BSYNC B0 ;  /* 0x0000000000007941 */ /* 0x000fea0003800000 */
.L_x_7421:
[----:B------:R-:W-:Y:S02]  /*c840*/  ULDC UR5, c[0x0][0xc38] ;  /* 0x00030e0000057ab9 */ /* 0x000fe40000000800 */
[----:B------:R-:W-:-:S06]  /*c850*/  UISETP.GE.AND UP0, UPT, UR4, UR5, UPT ;  /* 0x000000050400728c */ /* 0x000fcc000bf06270 */
[----:B------:R-:W-:-:S13]  /*c860*/  PLOP3.LUT P0, PT, PT, PT, UP0, 0x80, 0x0 ;  /* 0x000000000000781c */ /* 0x000fda0003f0f008 */
[----:B------:R-:W-:Y:S05]  /*c870*/  @!P0 BRA `(.L_x_7431) ;  /* 0xffffff4400e48947 */ /* 0x000fea000383ffff */
[----:B------:R-:W-:Y:S05]  /*c880*/  EXIT ;  /* 0x000000000000794d */ /* 0x000fea0003800000 */
.L_x_7377:
        /* <DEDUP_REMOVED lines=26> */
[----:B------:R-:W-:-:S04]  /*ca30*/  LOP3.LUT R2, R0, 0x1f8, RZ, 0xc0, !PT ;  /* 0x000001f800027812 */ /* 0x000fc800078ec0ff */
        /* <DEDUP_REMOVED lines=11> */
[----:B------:R0:W-:Y:S04]  /*caf0*/  STL [R1], R0 ;  /* 0x0000000001007387 */ /* 0x0001e80000100800 */
[----:B------:R0:W-:Y:S02]  /*cb00*/  STL [R1+0x18], RZ ;  /* 0x000018ff01007387 */ /* 0x0001e40000100800 */
.L_x_7538:
        /* <DEDUP_REMOVED lines=23> */
.L_x_7433:
[----:B------:R-:W-:Y:S01]  /*cc80*/  ULDC UR8, c[0x0][0xc54] ;  /* 0x0003150000087ab9 */ /* 0x000fe20000000800 */
[----:B------:R-:W-:Y:S01]  /*cc90*/  UMOV UR7, UR9 ;  /* 0x0000000900077c82 */ /* 0x000fe20008000000 */
[----:B------:R-:W-:-:S11]  /*cca0*/  UISETP.NE.AND UP0, UPT, UR8, 0x1, UPT ;  /* 0x000000010800788c */ /* 0x000fd6000bf05270 */
[----:B------:R-:W-:Y:S02]  /*ccb0*/  @UP0 ULDC.64 UR10, c[0x0][0xc58] ;  /* 0x00031600000a0ab9 */ /* 0x000fe40000000a00 */
[----:B------:R-:W-:-:S04]  /*ccc0*/  UIMAD.WIDE.U32 UR4, UR9, UR10, URZ ;  /* 0x0000000a090472a5 */ /* 0x000fc8000f8e003f */
[----:B------:R-:W-:-:S04]  /*ccd0*/  @UP0 USHF.R.U32.HI UR7, URZ, UR11, UR5 ;  /* 0x0000000b3f070299 */ /* 0x000fc80008011605 */
[----:B------:R-:W-:-:S12]  /*cce0*/  UIMAD UR8, UR7, UR8, URZ ;  /* 0x00000008070872a4 */ /* 0x000fd8000f8e023f */
.L_x_7434:
        /* <DEDUP_REMOVED lines=63> */
.L_x_7436:
        /* <DEDUP_REMOVED lines=20> */
.L_x_7439:
[----:B------:R-:W-:Y:S05]  /*d220*/  BSYNC B6 ;  /* 0x0000000000067941 */ /* 0x000fea0003800000 */
.L_x_7438:
        /* <DEDUP_REMOVED lines=20> */
.L_x_7442:
        /* <DEDUP_REMOVED lines=15> */
.L_x_7441:
[----:B------:R-:W-:Y:S05]  /*d460*/  BSYNC B6 ;  /* 0x0000000000067941 */ /* 0x000fea0003800000 */
.L_x_7440:
        /* <DEDUP_REMOVED lines=26> */
.L_x_7554:
        /* <DEDUP_REMOVED lines=9> */
.L_x_7557:
        /* <DEDUP_REMOVED lines=22> */
.L_x_7446:
        /* <DEDUP_REMOVED lines=8> */
.L_x_7558:
        /* <DEDUP_REMOVED lines=8> */
.L_x_7448:
        /* <DEDUP_REMOVED lines=19> */
.L_x_7444:
        /* <DEDUP_REMOVED lines=22> */
.L_x_7450:
[----:B------:R-:W-:Y:S05]  /*db90*/  BSYNC B6 ;  /* 0x0000000000067941 */ /* 0x000fea0003800000 */
.L_x_7449:
[----:B------:R1:W5:Y:S01]  /*dba0*/  LDL R8, [R1+0x1c] ;  /* 0x00001c0001087983 */ /* 0x0003620000100800 */
[----:B0-----:R-:W0:Y:S01]  /*dbb0*/  LDC R7, c[0x0][0x448] ;  /* 0x00011200ff077b82 */ /* 0x001e220000000800 */
[----:B------:R-:W2:Y:S01]  /*dbc0*/  S2R R0, SR_TID.X ;  /* 0x0000000000007919 */ /* 0x000ea20000002100 */
[----:B------:R-:W3:Y:S01]  /*dbd0*/  S2R R2, SR_TID.X ;  /* 0x0000000000027919 */ /* 0x000ee20000002100 */
[----:B------:R-:W-:Y:S01]  /*dbe0*/  USHF.R.S32.HI UR4, URZ, 0x1f, UR36 ;  /* 0x0000001f3f047899 */ /* 0x000fe20008011424 */
[----:B------:R-:W-:Y:S01]  /*dbf0*/  ULDC.64 UR8, c[0x0][0x2d8] ;  /* 0x0000b60000087ab9 */ /* 0x000fe20000000a00 */
[----:B0-----:R-:W-:Y:S01]  /*dc00*/  ISETP.NE.AND P0, PT, R7, 0x1, PT ;  /* 0x000000010700780c */ /* 0x001fe20003f05270 */
[----:B--2---:R-:W-:-:S12]  /*dc10*/  IMAD.SHL.U32 R4, R0, 0x10, RZ ;  /* 0x0000001000047824 */ /* 0x004fd800078e00ff */
[----:B------:R-:W0:Y:S01]  /*dc20*/  @P0 LDC R3, c[0x0][0x44c] ;  /* 0x00011300ff030b82 */ /* 0x000e220000000800 */
[----:B---3--:R-:W-:-:S04]  /*dc30*/  LOP3.LUT R2, R2, 0x7f, RZ, 0xc0, !PT ;  /* 0x0000007f02027812 */ /* 0x008fc800078ec0ff */
[----:B------:R-:W-:-:S03]  /*dc40*/  SHF.R.U32.HI R2, RZ, 0x3, R2 ;  /* 0x00000003ff027819 */ /* 0x000fc60000011602 */
[----:B------:R-:W2:Y:S01]  /*dc50*/  @P0 LDC R0, c[0x0][0x450] ;  /* 0x00011400ff000b82 */ /* 0x000ea20000000800 */
[----:B------:R-:W-:Y:S01]  /*dc60*/  LOP3.LUT R4, R2, 0x70, R4, 0xf8, !PT ;  /* 0x0000007002047812 */ /* 0x000fe200078ef804 */
[----:B------:R-:W-:Y:S01]  /*dc70*/  IMAD.U32 R2, RZ, RZ, UR39 ;  /* 0x00000027ff027e24 */ /* 0x000fe2000f8e00ff */
[----:B------:R-:W-:Y:S02]  /*dc80*/  UIMAD UR6, UR4, UR8, URZ ;  /* 0x00000008040672a4 */ /* 0x000fe4000f8e023f */
[----:B------:R-:W-:Y:S01]  /*dc90*/  UIMAD.WIDE.U32 UR4, UR36, UR8, URZ ;  /* 0x00000008240472a5 */ /* 0x000fe2000f8e003f */
[----:B------:R-:W-:Y:S01]  /*dca0*/  IMAD R2, R2, 0x40, R4 ;  /* 0x0000004002027824 */ /* 0x000fe200078e0204 */
[----:B------:R-:W-:Y:S02]  /*dcb0*/  UIMAD UR6, UR36, UR9, UR6 ;  /* 0x00000009240672a4 */ /* 0x000fe4000f8e0206 */
[----:B------:R-:W-:Y:S02]  /*dcc0*/  USHF.R.S32.HI UR7, URZ, 0x1f, UR42 ;  /* 0x0000001f3f077899 */ /* 0x000fe4000801142a */
[----:B------:R-:W-:Y:S01]  /*dcd0*/  UIADD3 UR5, UR5, UR6, URZ ;  /* 0x0000000605057290 */ /* 0x000fe2000fffe03f */
[----:B------:R-:W-:Y:S01]  /*dce0*/  IMAD.MOV.U32 R6, RZ, RZ, R2 ;  /* 0x000000ffff067224 */ /* 0x000fe200078e0002 */
[----:B------:R-:W-:Y:S01]  /*dcf0*/  ULDC.64 UR8, c[0x0][0x2e0] ;  /* 0x0000b80000087ab9 */ /* 0x000fe20000000a00 */
[----:B0-----:R-:W-:Y:S01]  /*dd00*/  @P0 IMAD.HI.U32 R3, R2, R3, RZ ;  /* 0x0000000302030227 */ /* 0x001fe200078e00ff */
[----:B------:R-:W-:Y:S01]  /*dd10*/  UIMAD.WIDE.U32 UR4, UR42, UR8, UR4 ;  /* 0x000000082a0472a5 */ /* 0x000fe2000f8e0004 */
[----:B------:R-:W0:Y:S01]  /*dd20*/  S2R R10, SR_TID.X ;  /* 0x00000000000a7919 */ /* 0x000e220000002100 */
[----:B------:R-:W-:-:S02]  /*dd30*/  UIMAD UR6, UR7, UR8, URZ ;  /* 0x00000008070672a4 */ /* 0x000fc4000f8e023f */
[----:B--2---:R-:W-:Y:S02]  /*dd40*/  @P0 SHF.R.U32.HI R6, RZ, R0, R3 ;  /* 0x00000000ff060219 */ /* 0x004fe40000011603 */
[----:B------:R-:W-:Y:S01]  /*dd50*/  UIMAD UR6, UR42, UR9, UR6 ;  /* 0x000000092a0672a4 */ /* 0x000fe2000f8e0206 */
[----:B------:R-:W-:Y:S02]  /*dd60*/  IMAD.U32 R4, RZ, RZ, UR4 ;  /* 0x00000004ff047e24 */ /* 0x000fe4000f8e00ff */
        /* <DEDUP_REMOVED lines=24> */
[----:B------:R-:W-:Y:S02]  /*def0*/  LOP3.LUT R10, R10, 0x7f, RZ, 0xc0, !PT ;  /* 0x0000007f0a0a7812 */ /* 0x000fe400078ec0ff */
[----:B------:R-:W-:Y:S02]  /*df00*/  ISETP.GE.AND P0, PT, R9, UR6, PT ;  /* 0x0000000609007c0c */ /* 0x000fe4000bf06270 */
[----:B------:R-:W-:-:S02]  /*df10*/  LEA.HI.X R2, R2, UR5, R3, 0x1, P1 ;  /* 0x0000000502027c11 */ /* 0x000fc400088f0c03 */
[----:B------:R-:W-:Y:S01]  /*df20*/  SHF.R.U32.HI R10, RZ, 0x3, R10 ;  /* 0x00000003ff0a7819 */ /* 0x000fe2000001160a */
[----:B-1----:R-:W-:Y:S08]  /*df30*/  BRA.DIV UR4, `(.L_x_7451) ;  /* 0x00000042048c7947 */ /* 0x002ff0000b800000 */
[----:B------:R-:W0:Y:S01]  /*df40*/  SHFL.IDX PT, R6, R0, RZ, 0x181f ;  /* 0x00181fff00067589 */ /* 0x000e2200000e0000 */
[----:B------:R-:W-:Y:S01]  /*df50*/  IMAD.U32 R4, RZ, RZ, UR39 ;  /* 0x00000027ff047e24 */ /* 0x000fe2000f8e00ff */
[----:B------:R-:W-:Y:S02]  /*df60*/  ULDC UR4, c[0x0][0x288] ;  /* 0x0000a20000047ab9 */ /* 0x000fe40000000800 */
        /* <DEDUP_REMOVED lines=27> */
.L_x_7567:
        /* <DEDUP_REMOVED lines=10> */
.L_x_7452:
        /* <DEDUP_REMOVED lines=18> */
.L_x_7568:
[----:B------:R-:W-:Y:S05]  /*e2e0*/  BSYNC B0 ;  /* 0x0000000000007941 */ /* 0x000fea0003800000 */
.L_x_7453:
[----:B------:R-:W2:Y:S01]  /*e2f0*/  LDL R2, [R1+0x8] ;  /* 0x0000080001027983 */ /* 0x000ea20000100800 */
[----:B------:R-:W-:Y:S01]  /*e300*/  BSSY B0, `(.L_x_7455) ;  /* 0x0000095000007945 */ /* 0x000fe20003800000 */
[----:B--2---:R-:W-:-:S13]  /*e310*/  ISETP.NE.AND P0, PT, R2, RZ, PT ;  /* 0x000000ff0200720c */ /* 0x004fda0003f05270 */
[----:B------:R-:W-:Y:S05]  /*e320*/  @!P0 BRA `(.L_x_7456) ;  /* 0x0000000800488947 */ /* 0x000fea0003800000 */
[----:B------:R-:W2:Y:S01]  /*e330*/  LDL R3, [R1] ;  /* 0x0000000001037983 */ /* 0x000ea20000100800 */
        /* <DEDUP_REMOVED lines=8> */
.L_x_7569:
[----:B------:R-:W-:Y:S05]  /*e3c0*/  BSYNC B1 ;  /* 0x0000000000017941 */ /* 0x000fea0003800000 */
.L_x_7457:
        /* <DEDUP_REMOVED lines=9> */
.L_x_7460:
[----:B------:R-:W-:Y:S05]  /*e460*/  BSYNC B1 ;  /* 0x0000000000017941 */ /* 0x000fea0003800000 */
.L_x_7459:
        /* <DEDUP_REMOVED lines=11> */
.L_x_7461:
        /* <DEDUP_REMOVED lines=15> */
.L_x_7462:
        /* <DEDUP_REMOVED lines=15> */
.L_x_7463:
        /* <DEDUP_REMOVED lines=15> */
.L_x_7464:
        /* <DEDUP_REMOVED lines=15> */
.L_x_7465:
        /* <DEDUP_REMOVED lines=15> */
.L_x_7466:
        /* <DEDUP_REMOVED lines=15> */
.L_x_7467:
        /* <DEDUP_REMOVED lines=15> */
.L_x_7468:
        /* <DEDUP_REMOVED lines=10> */
.L_x_7456:
[----:B------:R-:W-:Y:S05]  /*ec50*/  BSYNC B0 ;  /* 0x0000000000007941 */ /* 0x000fea0003800000 */
.L_x_7455:
        /* <DEDUP_REMOVED lines=21> */
[----:B------:R-:W2:Y:S01]  /*edb0*/  LDL R4, [R1+0xc] ;  /* 0x00000c0001047983 */ /* 0x000ea20000100800 */
[----:B------:R-:W-:Y:S01]  /*edc0*/  IMAD.MOV.U32 R0, RZ, RZ, R6 ;  /* 0x000000ffff007224 */ /* 0x000fe200078e0006 */
        /* <DEDUP_REMOVED lines=9> */
[----:B------:R-:W-:Y:S02]  /*ee60*/  @P0 SHF.R.U32.HI R2, RZ, R3, R4 ;  /* 0x00000003ff020219 */ /* 0x000fe40000011604 */
[----:B------:R-:W1:Y:S03]  /*ee70*/  LDC.64 R4, c[0x0][0x418] ;  /* 0x00010600ff047b82 */ /* 0x000e660000000a00 */
[----:B------:R-:W-:-:S04]  /*ee80*/  IMAD.MOV R3, RZ, RZ, -R2 ;  /* 0x000000ffff037224 */ /* 0x000fc800078e0a02 */
[----:B------:R-:W-:Y:S01]  /*ee90*/  IMAD R0, R0, R3, R6 ;  /* 0x0000000300007224 */ /* 0x000fe200078e0206 */
[----:B------:R-:W-:-:S03]  /*eea0*/  SHF.R.S32.HI R3, RZ, 0x1f, R2 ;  /* 0x0000001fff037819 */ /* 0x000fc60000011402 */
[----:B------:R-:W-:-:S03]  /*eeb0*/  IMAD.WIDE.U32 R2, R19, UR4, R2 ;  /* 0x0000000413027c25 */ /* 0x000fc6000f8e0002 */
[----:B-1----:R-:W-:Y:S01]  /*eec0*/  LEA R4, P0, R2, R4, 0x2 ;  /* 0x0000000402047211 */ /* 0x002fe200078010ff */
[----:B--2---:R-:W-:-:S04]  /*eed0*/  IMAD R7, R7, UR4, RZ ;  /* 0x0000000407077c24 */ /* 0x004fc8000f8e02ff */
[----:B------:R-:W-:-:S04]  /*eee0*/  IMAD R7, R19, UR5, R7 ;  /* 0x0000000513077c24 */ /* 0x000fc8000f8e0207 */
[----:B------:R-:W-:-:S05]  /*eef0*/  IMAD.IADD R7, R7, 0x1, R3 ;  /* 0x0000000107077824 */ /* 0x000fca00078e0203 */
[----:B------:R-:W-:-:S05]  /*ef00*/  LEA.HI.X R5, R2, R5, R7, 0x2, P0 ;  /* 0x0000000502057211 */ /* 0x000fca00000f1407 */
[----:B------:R1:W5:Y:S02]  /*ef10*/  LDG.E R16, desc[UR46][R4.64] ;  /* 0x0000002e04107981 */ /* 0x000364000c1e1900 */
.L_x_7473:
[----:B------:R-:W2:Y:S01]  /*ef20*/  S2R R2, SR_TID.X ;  /* 0x0000000000027919 */ /* 0x000ea20000002100 */
[----:B-1----:R-:W-:Y:S01]  /*ef30*/  SHF.L.U32 R4, R8, 0x1f, RZ ;  /* 0x0000001f08047819 */ /* 0x002fe200000006ff */
[----:B------:R-:W-:Y:S01]  /*ef40*/  BSSY B1, `(.L_x_7474) ;  /* 0x0000006000017945 */ /* 0x000fe20003800000 */
[----:B--2---:R-:W-:Y:S01]  /*ef50*/  LOP3.LUT R3, R2, 0x7f, RZ, 0xc0, !PT ;  /* 0x0000007f02037812 */ /* 0x004fe200078ec0ff */
[----:B------:R-:W-:-:S03]  /*ef60*/  IMAD R2, R18, 0x8, R17 ;  /* 0x0000000812027824 */ /* 0x000fc600078e0211 */
[----:B------:R-:W-:Y:S01]  /*ef70*/  ISETP.NE.AND P1, PT, R3, RZ, PT ;  /* 0x000000ff0300720c */ /* 0x000fe20003f25270 */
[----:B------:R-:W1:Y:S02]  /*ef80*/  SYNCS.PHASECHK.TRANS64.TRYWAIT P0, [R2+URZ+0x28c40], R4 ;  /* 0x028c4004020075a7 */ /* 0x000e64000800017f */
[----:B-1----:R-:W-:Y:S10]  /*ef90*/  @!P0 BRA `(.L_x_7475) ;  /* 0x0000003400d08947 */ /* 0x002ff40003800000 */
.L_x_7570:
[----:B------:R-:W-:Y:S05]  /*efa0*/  BSYNC B1 ;  /* 0x0000000000017941 */ /* 0x000fea0003800000 */
.L_x_7474:
        /* <DEDUP_REMOVED lines=9> */
.L_x_7477:
[----:B------:R-:W-:Y:S05]  /*f040*/  BSYNC B1 ;  /* 0x0000000000017941 */ /* 0x000fea0003800000 */
.L_x_7476:
[----:B------:R-:W-:Y:S01]  /*f050*/  IMAD.SHL.U32 R3, R0, 0x40, RZ ;  /* 0x0000004000037824 */ /* 0x000fe200078e00ff */
[----:B------:R-:W-:Y:S01]  /*f060*/  UIADD3 UR4, UP0, UR44, 0x370, URZ ;  /* 0x000003702c047890 */ /* 0x000fe2000ff1e03f */
[----:B------:R-:W-:Y:S01]  /*f070*/  IMAD.MOV.U32 R7, RZ, RZ, RZ ;  /* 0x000000ffff077224 */ /* 0x000fe200078e00ff */
[----:B------:R-:W-:Y:S01]  /*f080*/  PLOP3.LUT P0, PT, PT, PT, PT, 0x80, 0x0 ;  /* 0x000000000000781c */ /* 0x000fe20003f0f070 */
[----:B------:R-:W-:Y:S01]  /*f090*/  IMAD R0, R18, 0x2000, R17 ;  /* 0x0000200012007824 */ /* 0x000fe200078e0211 */
[----:B------:R-:W-:Y:S01]  /*f0a0*/  R2UR UR11, R3 ;  /* 0x00000000030b72ca */ /* 0x000fe200000e0000 */
[----:B------:R-:W-:Y:S01]  /*f0b0*/  VIADD R5, R2, 0x28c30 ;  /* 0x00028c3002057836 */ /* 0x000fe20000000000 */
[----:B------:R-:W-:Y:S01]  /*f0c0*/  R2UR UR10, R7 ;  /* 0x00000000070a72ca */ /* 0x000fe200000e0000 */
[----:B------:R-:W-:Y:S01]  /*f0d0*/  VIADD R0, R0, 0x22400 ;  /* 0x0002240000007836 */ /* 0x000fe20000000000 */
[----:B------:R-:W-:Y:S01]  /*f0e0*/  UIADD3.X UR5, URZ, UR45, URZ, UP0, !UPT ;  /* 0x0000002d3f057290 */ /* 0x000fe200087fe43f */
[----:B------:R-:W-:Y:S01]  /*f0f0*/  UMOV UR6, 0x0 ;  /* 0x0000000000067882 */ /* 0x000fe20000000000 */
[----:B------:R-:W-:-:S11]  /*f100*/  UMOV UR7, 0x14f00000 ;  /* 0x14f0000000077882 */ /* 0x000fd60000000000 */
.L_x_7478:
        /* <DEDUP_REMOVED lines=12> */
.L_x_7571:
[----:B------:R-:W-:Y:S05]  /*f1d0*/  BSYNC B1 ;  /* 0x0000000000017941 */ /* 0x000fea0003800000 */
.L_x_7479:
[----:B------:R-:W-:Y:S01]  /*f1e0*/  BSSY B1, `(.L_x_7481) ;  /* 0x000000b000017945 */ /* 0x000fe20003800000 */
[----:B0-----:R-:W-:Y:S02]  /*f1f0*/  IMAD.MOV.U32 R8, RZ, RZ, 0x0 ;  /* 0x00000000ff087424 */ /* 0x001fe400078e00ff */
        /* <DEDUP_REMOVED lines=9> */
.L_x_7482:
[----:B------:R-:W-:Y:S05]  /*f290*/  BSYNC B1 ;  /* 0x0000000000017941 */ /* 0x000fea0003800000 */
.L_x_7481:
[----:B------:R-:W-:Y:S01]  /*f2a0*/  R2UR UR10, R7 ;  /* 0x00000000070a72ca */ /* 0x000fe200000e0000 */
[----:B------:R-:W-:Y:S01]  /*f2b0*/  IMAD R0, R18, 0x10000, R17 ;  /* 0x0001000012007824 */ /* 0x000fe200078e0211 */
[----:B------:R-:W-:Y:S01]  /*f2c0*/  R2UR UR6, R8 ;  /* 0x00000000080672ca */ /* 0x000fe200000e0000 */
[----:B------:R-:W-:Y:S01]  /*f2d0*/  UIADD3 UR4, UP0, UR44, 0x470, URZ ;  /* 0x000004702c047890 */ /* 0x000fe2000ff1e03f */
[----:B------:R-:W-:Y:S01]  /*f2e0*/  R2UR UR7, R9 ;  /* 0x00000000090772ca */ /* 0x000fe200000e0000 */
[----:B-12---:R-:W-:Y:S01]  /*f2f0*/  VIADD R2, R2, 0x28c50 ;  /* 0x00028c5002027836 */ /* 0x006fe20000000000 */
[----:B------:R-:W-:Y:S01]  /*f300*/  R2UR UR11, R3 ;  /* 0x00000000030b72ca */ /* 0x000fe200000e0000 */
[----:B------:R-:W-:Y:S01]  /*f310*/  VIADD R4, R0, 0x400 ;  /* 0x0000040000047836 */ /* 0x000fe20000000000 */
[----:B------:R-:W-:Y:S01]  /*f320*/  PLOP3.LUT P0, PT, PT, PT, PT, 0x80, 0x0 ;  /* 0x000000000000781c */ /* 0x000fe20003f0f070 */
[----:B------:R-:W-:-:S12]  /*f330*/  UIADD3.X UR5, URZ, UR45, URZ, UP0, !UPT ;  /* 0x0000002d3f057290 */ /* 0x000fd800087fe43f */
.L_x_7483:
        /* <DEDUP_REMOVED lines=13> */
[----:B------:R-:W-:Y:S02]  /*f410*/  R2UR UR11, R3 ;  /* 0x00000000030b72ca */ /* 0x000fe400000e0000 */
[----:B------:R-:W-:-:S13]  /*f420*/  PLOP3.LUT P0, PT, PT, PT, PT, 0x80, 0x0 ;  /* 0x000000000000781c */ /* 0x000fda0003f0f070 */
.L_x_7484:
        /* <DEDUP_REMOVED lines=15> */
.L_x_7485:
        /* <DEDUP_REMOVED lines=15> */
.L_x_7486:
        /* <DEDUP_REMOVED lines=15> */
.L_x_7487:
        /* <DEDUP_REMOVED lines=15> */
.L_x_7488:
        /* <DEDUP_REMOVED lines=15> */
.L_x_7489:
        /* <DEDUP_REMOVED lines=15> */
.L_x_7490:
        /* <DEDUP_REMOVED lines=8> */
[----:B-1----:R-:W-:Y:S05]  /*fa50*/  @P0 BRA.U.ANY `(.L_x_7490) ;  /* 0xfffffffd00dc0947 */ /* 0x002fea000393ffff */
.L_x_7472:
[----:B------:R-:W-:Y:S05]  /*fa60*/  BSYNC B0 ;  /* 0x0000000000007941 */ /* 0x000fea0003800000 */
.L_x_7471:
[----:B------:R-:W-:-:S06]  /*fa70*/  UIADD3 UR4, UR38, -0x3, URZ ;  /* 0xfffffffd26047890 */ /* 0x000fcc000fffe03f */
[----:B------:R-:W-:-:S07]  /*fa80*/  IMAD.U32 R0, RZ, RZ, UR4 ;  /* 0x00000004ff007e24 */ /* 0x000fce000f8e00ff */
.L_x_7470:
[----:B------:R-:W-:Y:S01]  /*fa90*/  ISETP.NE.AND P0, PT, R6, RZ, PT ;  /* 0x000000ff0600720c */ /* 0x000fe20003f05270 */
[----:B------:R-:W-:-:S12]  /*faa0*/  BSSY B0, `(.L_x_7469) ;  /* 0x00001b2000007945 */ /* 0x000fd80003800000 */
[----:B------:R-:W-:Y:S05]  /*fab0*/  @!P0 BRA `(.L_x_7491) ;  /* 0x0000001800c08947 */ /* 0x000fea0003800000 */
.L_x_7532:
        /* <DEDUP_REMOVED lines=34> */
.L_x_7494:
        /* <DEDUP_REMOVED lines=8> */
.L_x_7572:
[----:B------:R-:W-:Y:S05]  /*fd60*/  BSYNC B2 ;  /* 0x0000000000027941 */ /* 0x000fea0003800000 */
.L_x_7495:
        /* <DEDUP_REMOVED lines=9> */
.L_x_7498:
[----:B------:R-:W-:Y:S05]  /*fe00*/  BSYNC B2 ;  /* 0x0000000000027941 */ /* 0x000fea0003800000 */
.L_x_7497:
        /* <DEDUP_REMOVED lines=11> */
.L_x_7499:
        /* <DEDUP_REMOVED lines=13> */
.L_x_7573:
[----:B------:R-:W-:Y:S05]  /*ff90*/  BSYNC B2 ;  /* 0x0000000000027941 */ /* 0x000fea0003800000 */
.L_x_7500:
        /* <DEDUP_REMOVED lines=11> */
.L_x_7503:
[----:B------:R-:W-:Y:S05]  /*10050*/  BSYNC B2 ;  /* 0x0000000000027941 */ /* 0x000fea0003800000 */
.L_x_7502:
        /* <DEDUP_REMOVED lines=9> */
.L_x_7504:
        /* <DEDUP_REMOVED lines=15> */
.L_x_7505:
        /* <DEDUP_REMOVED lines=15> */
.L_x_7506:
        /* <DEDUP_REMOVED lines=15> */
.L_x_7507:
        /* <DEDUP_REMOVED lines=15> */
.L_x_7508:
        /* <DEDUP_REMOVED lines=15> */
.L_x_7509:
        /* <DEDUP_REMOVED lines=15> */
.L_x_7510:
        /* <DEDUP_REMOVED lines=15> */
.L_x_7511:
        /* <DEDUP_REMOVED lines=10> */
.L_x_7493:
[----:B------:R-:W-:Y:S05]  /*10820*/  BSYNC B1 ;  /* 0x0000000000017941 */ /* 0x000fea0003800000 */
.L_x_7492:
[----:B------:R-:W2:Y:S01]  /*10830*/  LDL R2, [R1+0x8] ;  /* 0x0000080001027983 */ /* 0x000ea20000100800 */
[----:B------:R-:W-:Y:S01]  /*10840*/  VIADD R7, R7, 0x1 ;  /* 0x0000000107077836 */ /* 0x000fe20000000000 */
[----:B------:R-:W-:Y:S04]  /*10850*/  BSSY B1, `(.L_x_7512) ;  /* 0x00000d3000017945 */ /* 0x000fe80003800000 */
[----:B------:R-:W-:-:S04]  /*10860*/  ISETP.NE.AND P0, PT, R7, 0x2, PT ;  /* 0x000000020700780c */ /* 0x000fc80003f05270 */
[----:B------:R-:W-:Y:S02]  /*10870*/  SEL R3, RZ, 0x1, P0 ;  /* 0x00000001ff037807 */ /* 0x000fe40000000000 */
[----:B------:R-:W-:Y:S02]  /*10880*/  SEL R18, R7, RZ, P0 ;  /* 0x000000ff07127207 */ /* 0x000fe40000000000 */
[----:B0-----:R-:W-:-:S05]  /*10890*/  LOP3.LUT R8, R6, R3, RZ, 0x3c, !PT ;  /* 0x0000000306087212 */ /* 0x001fca00078e3cff */
[----:B------:R0:W-:Y:S01]  /*108a0*/  STL [R1], R8 ;  /* 0x0000000801007387 */ /* 0x0001e20000100800 */
[----:B--2---:R-:W-:-:S13]  /*108b0*/  ISETP.NE.AND P2, PT, R2, RZ, PT ;  /* 0x000000ff0200720c */ /* 0x004fda0003f45270 */
[----:B0-----:R-:W-:Y:S05]  /*108c0*/  @!P2 BRA `(.L_x_7513) ;  /* 0x0000000c002ca947 */ /* 0x001fea0003800000 */
        /* <DEDUP_REMOVED lines=23> */
.L_x_7514:
        /* <DEDUP_REMOVED lines=8> */
.L_x_7574:
[----:B------:R-:W-:Y:S05]  /*10ac0*/  BSYNC B2 ;  /* 0x0000000000027941 */ /* 0x000fea0003800000 */
.L_x_7515:
        /* <DEDUP_REMOVED lines=9> */
.L_x_7518:
[----:B------:R-:W-:Y:S05]  /*10b60*/  BSYNC B2 ;  /* 0x0000000000027941 */ /* 0x000fea0003800000 */
.L_x_7517:
        /* <DEDUP_REMOVED lines=11> */
.L_x_7519:
        /* <DEDUP_REMOVED lines=13> */
.L_x_7575:
[----:B------:R-:W-:Y:S05]  /*10cf0*/  BSYNC B2 ;  /* 0x0000000000027941 */ /* 0x000fea0003800000 */
.L_x_7520:
        /* <DEDUP_REMOVED lines=11> */
.L_x_7523:
[----:B------:R-:W-:Y:S05]  /*10db0*/  BSYNC B2 ;  /* 0x0000000000027941 */ /* 0x000fea0003800000 */
.L_x_7522:
        /* <DEDUP_REMOVED lines=9> */
.L_x_7524:
        /* <DEDUP_REMOVED lines=15> */
.L_x_7525:
        /* <DEDUP_REMOVED lines=15> */
.L_x_7526:
        /* <DEDUP_REMOVED lines=15> */
.L_x_7527:
        /* <DEDUP_REMOVED lines=15> */
.L_x_7528:
        /* <DEDUP_REMOVED lines=15> */
.L_x_7529:
        /* <DEDUP_REMOVED lines=15> */
.L_x_7530:
        /* <DEDUP_REMOVED lines=15> */
.L_x_7531:
        /* <DEDUP_REMOVED lines=10> */
.L_x_7513:
[----:B------:R-:W-:Y:S05]  /*11580*/  BSYNC B1 ;  /* 0x0000000000017941 */ /* 0x000fea0003800000 */
.L_x_7512:
[C---:B------:R-:W-:Y:S01]  /*11590*/  ISETP.GT.AND P0, PT, R0.reuse, 0x1, PT ;  /* 0x000000010000780c */ /* 0x040fe20003f04270 */
[----:B------:R-:W-:-:S12]  /*115a0*/  VIADD R0, R0, 0xfffffffe ;  /* 0xfffffffe00007836 */ /* 0x000fd80000000000 */
[----:B------:R-:W-:Y:S05]  /*115b0*/  @P0 BRA `(.L_x_7532) ;  /* 0xffffffe400400947 */ /* 0x000fea000383ffff */
.L_x_7491:
[----:B------:R-:W-:Y:S05]  /*115c0*/  BSYNC B0 ;  /* 0x0000000000007941 */ /* 0x000fea0003800000 */
.L_x_7469:
        /* <DEDUP_REMOVED lines=24> */
.L_x_7534:
[----:B------:R-:W-:Y:S05]  /*11750*/  BSYNC B0 ;  /* 0x0000000000007941 */ /* 0x000fea0003800000 */
.L_x_7533:
[----:B------:R-:W-:-:S07]  /*11760*/  SEL R18, R18, RZ, P0 ;  /* 0x000000ff12127207 */ /* 0x000fce0000000000 */
.L_x_7437:
[----:B------:R-:W-:Y:S05]  /*11770*/  BSYNC B7 ;  /* 0x0000000000077941 */ /* 0x000fea0003800000 */
.L_x_7435:
[----:B-12---:R-:W2:Y:S04]  /*11780*/  LDL R0, [R1+0x20] ;  /* 0x0000200001007983 */ /* 0x006ea80000100800 */
[----:B0-----:R0:W5:Y:S01]  /*11790*/  LDL R2, [R1+0x10] ;  /* 0x0000100001027983 */ /* 0x0011620000100800 */
        /* <DEDUP_REMOVED lines=12> */
.L_x_7535:
[----:B------:R-:W-:-:S03]  /*11860*/  UMOV UR4, 0xffffffff ;  /* 0xffffffff00047882 */ /* 0x000fc60000000000 */
[----:B------:R-:W-:Y:S05]  /*11870*/  BRA.DIV UR4, `(.L_x_7537) ;  /* 0x0000001204107947 */ /* 0x000fea000b800000 */
[----:B-----5:R0:W1:Y:S02]  /*11880*/  SHFL.IDX PT, R14, R2, RZ, 0x1f ;  /* 0x00001fff020e7589 */ /* 0x02006400000e0000 */
.L_x_7578:
        /* <DEDUP_REMOVED lines=8> */
.L_x_7536:
[----:B------:R-:W3:Y:S01]  /*11910*/  LDL R0, [R1+0x10] ;  /* 0x0000100001007983 */ /* 0x000ee20000100800 */
[----:B------:R-:W-:Y:S02]  /*11920*/  ULDC UR4, c[0x0][0xc38] ;  /* 0x00030e0000047ab9 */ /* 0x000fe40000000800 */
[----:B---3--:R-:W-:-:S13]  /*11930*/  ISETP.GE.AND P0, PT, R0, UR4, PT ;  /* 0x0000000400007c0c */ /* 0x008fda000bf06270 */
[----:B------:R-:W-:Y:S05]  /*11940*/  @!P0 BRA `(.L_x_7538) ;  /* 0xffffffb000708947 */ /* 0x000fea000383ffff */
.L_x_7432:
[----:B-1----:R-:W3:Y:S01]  /*11950*/  LDL.LU R0, [R1+0x18] ;  /* 0x0000180001007983 */ /* 0x002ee20000300800 */
[----:B------:R-:W-:Y:S01]  /*11960*/  BSSY B0, `(.L_x_7539) ;  /* 0x000000b000007945 */ /* 0x000fe20003800000 */
[----:B------:R-:W1:Y:S01]  /*11970*/  S2R R5, SR_CgaCtaId ;  /* 0x0000000000057919 */ /* 0x000e620000008800 */
[----:B---3--:R-:W-:-:S05]  /*11980*/  VIADD R0, R0, 0x1 ;  /* 0x0000000100007836 */ /* 0x008fca0000000000 */
[----:B0-2---:R-:W-:-:S04]  /*11990*/  LEA.HI R2, R0, R0, RZ, 0x1 ;  /* 0x0000000000027211 */ /* 0x005fc800078f08ff */
[----:B------:R-:W-:-:S05]  /*119a0*/  LOP3.LUT R3, R2, 0xfffffffe, RZ, 0xc0, !PT ;  /* 0xfffffffe02037812 */ /* 0x000fca00078ec0ff */
[----:B------:R-:W-:Y:S01]  /*119b0*/  IMAD.IADD R3, R0, 0x1, -R3 ;  /* 0x0000000100037824 */ /* 0x000fe200078e0a03 */
[----:B------:R-:W-:-:S04]  /*119c0*/  MOV R0, 0x400 ;  /* 0x0000040000007802 */ /* 0x000fc80000000f00 */
[----:B-1----:R-:W-:Y:S02]  /*119d0*/  LEA R0, R5, R0, 0x18 ;  /* 0x0000000005007211 */ /* 0x002fe400078ec0ff */
[----:B------:R-:W-:-:S04]  /*119e0*/  SHF.L.U32 R3, R3, 0x1f, RZ ;  /* 0x0000001f03037819 */ /* 0x000fc800000006ff */
[----:B------:R-:W0:Y:S02]  /*119f0*/  SYNCS.PHASECHK.TRANS64.TRYWAIT P0, [R0+URZ+0x28c20], R3 ;  /* 0x028c2003000075a7 */ /* 0x000e24000800017f */
[----:B0-----:R-:W-:Y:S05]  /*11a00*/  @!P0 BRA `(.L_x_7540) ;  /* 0x0000000c00d48947 */ /* 0x001fea0003800000 */
.L_x_7579:
[----:B------:R-:W-:Y:S05]  /*11a10*/  BSYNC B0 ;  /* 0x0000000000007941 */ /* 0x000fea0003800000 */
.L_x_7539:
[----:B------:R-:W-:-:S03]  /*11a20*/  UMOV UR4, 0xffffffff ;  /* 0xffffffff00047882 */ /* 0x000fc60000000000 */
[----:B------:R-:W-:Y:S05]  /*11a30*/  BRA.DIV UR4, `(.L_x_7541) ;  /* 0x0000000e04dc7947 */ /* 0x000fea000b800000 */
[----:B------:R-:W1:Y:S02]  /*11a40*/  S2R R2, SR_TID.X ;  /* 0x0000000000027919 */ /* 0x000e640000002100 */
[----:B-1----:R-:W-:-:S04]  /*11a50*/  SHF.R.U32.HI R2, RZ, 0x5, R2 ;  /* 0x00000005ff027819 */ /* 0x002fc80000011602 */
[----:B------:R-:W-:-:S05]  /*11a60*/  LOP3.LUT R2, R2, 0x3, RZ, 0xc0, !PT ;  /* 0x0000000302027812 */ /* 0x000fca00078ec0ff */
[----:B------:R1:W2:Y:S02]  /*11a70*/  SHFL.IDX PT, R14, R2, RZ, 0x1f ;  /* 0x00001fff020e7589 */ /* 0x0002a400000e0000 */
.L_x_7582:
[----:B--2---:R-:W-:Y:S01]  /*11a80*/  ISETP.NE.AND P0, PT, R14, RZ, PT ;  /* 0x000000ff0e00720c */ /* 0x004fe20003f05270 */
[----:B------:R-:W-:-:S12]  /*11a90*/  BSSY B0, `(.L_x_7542) ;  /* 0x0000025000007945 */ /* 0x000fd80003800000 */
[----:B------:R-:W-:Y:S05]  /*11aa0*/  @P0 BRA `(.L_x_7543) ;  /* 0x00000000008c0947 */ /* 0x000fea0003800000 */
[----:B------:R-:W-:-:S03]  /*11ab0*/  UMOV UR4, 0xffffffff ;  /* 0xffffffff00047882 */ /* 0x000fc60000000000 */
[----:B------:R-:W-:Y:S05]  /*11ac0*/  BRA.DIV UR4, `(.L_x_7544) ;  /* 0x0000000e04ec7947 */ /* 0x000fea000b800000 */
[----:B------:R-:W-:-:S13]  /*11ad0*/  ELECT P6, URZ, PT ;  /* 0x00000000003f782f */ /* 0x000fda00038c0000 */
.L_x_7585:
[----:B------:R-:W-:Y:S05]  /*11ae0*/  @!P6 BRA `(.L_x_7543) ;  /* 0x00000000007ce947 */ /* 0x000fea0003800000 */
[----:B------:R-:W-:-:S06]  /*11af0*/  ULOP3.LUT UR4, UR40, 0x2, URZ, 0xfc, !UPT ;  /* 0x0000000228047892 */ /* 0x000fcc000f8efc3f */
[----:B-1----:R-:W-:-:S05]  /*11b00*/  IMAD.U32 R2, RZ, RZ, UR4 ;  /* 0x00000004ff027e24 */ /* 0x002fca000f8e00ff */
[----:B------:R-:W-:-:S13]  /*11b10*/  ISETP.NE.AND P2, PT, R2, 0x3, PT ;  /* 0x000000030200780c */ /* 0x000fda0003f45270 */
[----:B------:R-:W-:Y:S05]  /*11b20*/  @!P2 BRA `(.L_x_7545) ;  /* 0x000000000004a947 */ /* 0x000fea0003800000 */
[----:B------:R-:W-:Y:S01]  /*11b30*/  BPT.TRAP 0x1 ;  /* 0x000000040000795c */ /* 0x000fe20000300000 */
.L_x_7545:
        /* <DEDUP_REMOVED lines=13> */
.L_x_7586:
[----:B------:R-:W1:Y:S02]  /*11c10*/  SYNCS.PHASECHK.TRANS64.TRYWAIT P0, [R3+URZ], R2 ;  /* 0x00000002030075a7 */ /* 0x000e64000800017f */
[----:B-1----:R-:W-:Y:S05]  /*11c20*/  @!P0 BRA `(.L_x_7547) ;  /* 0x0000000c00c88947 */ /* 0x002fea0003800000 */
.L_x_7587:
[----:B------:R-:W-:Y:S05]  /*11c30*/  @!P2 BRA `(.L_x_7548) ;  /* 0x000000000004a947 */ /* 0x000fea0003800000 */
[----:B------:R-:W-:Y:S01]  /*11c40*/  BPT.TRAP 0x1 ;  /* 0x000000040000795c */ /* 0x000fe20000300000 */
.L_x_7548:
[----:B-1----:R-:W-:-:S04]  /*11c50*/  VIADD R3, R0, 0x28c60 ;  /* 0x00028c6000037836 */ /* 0x002fc80000000000 */
[----:B------:R-:W-:-:S04]  /*11c60*/  IMAD R18, R18, 0x8, R3 ;  /* 0x0000000812127824 */ /* 0x000fc800078e0203 */
[----:B------:R-:W1:Y:S02]  /*11c70*/  SYNCS.PHASECHK.TRANS64.TRYWAIT P0, [R18+URZ], R5 ;  /* 0x00000005120075a7 */ /* 0x000e64000800017f */
[----:B-1----:R-:W-:Y:S05]  /*11c80*/  @!P0 BRA `(.L_x_7549) ;  /* 0x0000000c00c48947 */ /* 0x002fea0003800000 */
.L_x_7588:
[----:B------:R-:W-:-:S07]  /*11c90*/  IMAD R3, R4, 0x8, R3 ;  /* 0x0000000804037824 */ /* 0x000fce00078e0203 */
.L_x_7550:
[----:B--2---:R2:W3:Y:S02]  /*11ca0*/  SYNCS.PHASECHK.TRANS64.TRYWAIT P0, [R3+URZ], R2 ;  /* 0x00000002030075a7 */ /* 0x0044e4000800017f */
[----:B---3--:R-:W-:Y:S05]  /*11cb0*/  @!P0 NANOSLEEP.SYNCS 0x989680 ;  /* 0x009896800000895d */ /* 0x008fea0003900000 */
[----:B------:R-:W3:Y:S02]  /*11cc0*/  @!P0 SYNCS.PHASECHK.TRANS64 P0, [R3+URZ], R2 ;  /* 0x00000002030085a7 */ /* 0x000ee4000800007f */
[----:B---3--:R-:W-:Y:S05]  /*11cd0*/  @!P0 BRA `(.L_x_7550) ;  /* 0xfffffffc00f08947 */ /* 0x008fea000383ffff */
.L_x_7543:
[----:B------:R-:W-:Y:S05]  /*11ce0*/  BSYNC B0 ;  /* 0x0000000000007941 */ /* 0x000fea0003800000 */
.L_x_7542:
[----:B------:R-:W-:Y:S05]  /*11cf0*/  EXIT ;  /* 0x000000000000794d */ /* 0x000fea0003800000 */
.L_x_7384:
[----:B0-----:R-:W-:-:S04]  /*11d00*/  IMAD.U32 R3, RZ, RZ, UR21 ;  /* 0x00000015ff037e24 */ /* 0x001fc8000f8e00ff */
[----:B------:R0:W1:Y:S03]  /*11d10*/  SYNCS.PHASECHK.TRANS64.TRYWAIT P1, [R3+URZ+0x28c50], R0 ;  /* 0x028c5000030075a7 */ /* 0x000066000802017f */
[----:B-1----:R-:W-:Y:S05]  /*11d20*/  @!P1 NANOSLEEP.SYNCS 0x989680 ;  /* 0x009896800000995d */ /* 0x002fea0003900000 */
[----:B------:R-:W1:Y:S02]  /*11d30*/  @!P1 SYNCS.PHASECHK.TRANS64 P1, [R3+URZ+0x28c50], R0 ;  /* 0x028c5000030095a7 */ /* 0x000e64000802007f */
[----:B-1----:R-:W-:Y:S05]  /*11d40*/  @!P1 BRA `(.L_x_7384) ;  /* 0xfffffffc00ec9947 */ /* 0x002fea000383ffff */
[----:B------:R-:W-:Y:S05]  /*11d50*/  BRA `(.L_x_7551) ;  /* 0xfffffefc00347947 */ /* 0x000fea000383ffff */
.L_x_7389:
[----:B-1----:R-:W-:-:S04]  /*11d60*/  IMAD.U32 R3, RZ, RZ, UR21 ;  /* 0x00000015ff037e24 */ /* 0x002fc8000f8e00ff */
[----:B------:R1:W2:Y:S03]  /*11d70*/  SYNCS.PHASECHK.TRANS64.TRYWAIT P1, [R3+URZ+0x28c50], R0 ;  /* 0x028c5000030075a7 */ /* 0x0002a6000802017f */
[----:B--2---:R-:W-:Y:S05]  /*11d80*/  @!P1 NANOSLEEP.SYNCS 0x989680 ;  /* 0x009896800000995d */ /* 0x004fea0003900000 */
[----:B------:R-:W2:Y:S02]  /*11d90*/  @!P1 SYNCS.PHASECHK.TRANS64 P1, [R3+URZ+0x28c50], R0 ;  /* 0x028c5000030095a7 */ /* 0x000ea4000802007f */
[----:B--2---:R-:W-:Y:S05]  /*11da0*/  @!P1 BRA `(.L_x_7389) ;  /* 0xfffffffc00ec9947 */ /* 0x004fea000383ffff */
[----:B------:R-:W-:Y:S05]  /*11db0*/  BRA `(.L_x_7388) ;  /* 0xffffff0800307947 */ /* 0x000fea000383ffff */
.L_x_7392:
[----:B0-----:R-:W-:-:S04]  /*11dc0*/  IMAD.U32 R3, RZ, RZ, UR43 ;  /* 0x0000002bff037e24 */ /* 0x001fc8000f8e00ff */
[----:B------:R0:W1:Y:S03]  /*11dd0*/  SYNCS.PHASECHK.TRANS64.TRYWAIT P1, [R3+URZ+0x28c00], R0 ;  /* 0x028c0000030075a7 */ /* 0x000066000802017f */
[----:B-1----:R-:W-:Y:S05]  /*11de0*/  @!P1 NANOSLEEP.SYNCS 0x989680 ;  /* 0x009896800000995d */ /* 0x002fea0003900000 */
[----:B------:R-:W1:Y:S02]  /*11df0*/  @!P1 SYNCS.PHASECHK.TRANS64 P1, [R3+URZ+0x28c00], R0 ;  /* 0x028c0000030095a7 */ /* 0x000e64000802007f */
[----:B-1----:R-:W-:Y:S05]  /*11e00*/  @!P1 BRA `(.L_x_7392) ;  /* 0xfffffffc00ec9947 */ /* 0x002fea000383ffff */
[----:B------:R-:W-:Y:S05]  /*11e10*/  BRA `(.L_x_7552) ;  /* 0xffffff1800c47947 */ /* 0x000fea000383ffff */
.L_x_7396:
[----:B--2---:R2:W3:Y:S02]  /*11e20*/  SYNCS.PHASECHK.TRANS64.TRYWAIT P1, [R7+URZ+0x28c30], R8 ;  /* 0x028c3008070075a7 */ /* 0x0044e4000802017f */
[----:B---3--:R-:W-:Y:S05]  /*11e30*/  @!P1 NANOSLEEP.SYNCS 0x989680 ;  /* 0x009896800000995d */ /* 0x008fea0003900000 */
[----:B------:R-:W3:Y:S02]  /*11e40*/  @!P1 SYNCS.PHASECHK.TRANS64 P1, [R7+URZ+0x28c30], R8 ;  /* 0x028c3008070095a7 */ /* 0x000ee4000802007f */
[----:B---3--:R-:W-:Y:S05]  /*11e50*/  @!P1 BRA `(.L_x_7396) ;  /* 0xfffffffc00f09947 */ /* 0x008fea000383ffff */
[----:B------:R-:W-:Y:S05]  /*11e60*/  BRA `(.L_x_7395) ;  /* 0xffffff1800e07947 */ /* 0x000fea000383ffff */
.L_x_7400:
[----:B--2---:R2:W3:Y:S02]  /*11e70*/  SYNCS.PHASECHK.TRANS64.TRYWAIT P3, [R7+URZ+0x28c50], R8 ;  /* 0x028c5008070075a7 */ /* 0x0044e4000806017f */
[----:B---3--:R-:W-:Y:S05]  /*11e80*/  @!P3 NANOSLEEP.SYNCS 0x989680 ;  /* 0x009896800000b95d */ /* 0x008fea0003900000 */
[----:B------:R-:W3:Y:S02]  /*11e90*/  @!P3 SYNCS.PHASECHK.TRANS64 P3, [R7+URZ+0x28c50], R8 ;  /* 0x028c50080700b5a7 */ /* 0x000ee4000806007f */
[----:B---3--:R-:W-:Y:S05]  /*11ea0*/  @!P3 BRA `(.L_x_7400) ;  /* 0xfffffffc00f0b947 */ /* 0x008fea000383ffff */
[----:B------:R-:W-:Y:S05]  /*11eb0*/  BRA `(.L_x_7399) ;  /* 0xffffff3000787947 */ /* 0x000fea000383ffff */
.L_x_7405:
[----:B--2---:R-:W-:-:S04]  /*11ec0*/  IMAD.U32 R6, RZ, RZ, UR26 ;  /* 0x0000001aff067e24 */ /* 0x004fc8000f8e00ff */
[----:B------:R2:W3:Y:S03]  /*11ed0*/  SYNCS.PHASECHK.TRANS64.TRYWAIT P3, [R6+URZ+0x28c30], R7 ;  /* 0x028c3007060075a7 */ /* 0x0004e6000806017f */
[----:B---3--:R-:W-:Y:S05]  /*11ee0*/  @!P3 NANOSLEEP.SYNCS 0x989680 ;  /* 0x009896800000b95d */ /* 0x008fea0003900000 */
[----:B------:R-:W3:Y:S02]  /*11ef0*/  @!P3 SYNCS.PHASECHK.TRANS64 P3, [R6+URZ+0x28c30], R7 ;  /* 0x028c30070600b5a7 */ /* 0x000ee4000806007f */
[----:B---3--:R-:W-:Y:S05]  /*11f00*/  @!P3 BRA `(.L_x_7405) ;  /* 0xfffffffc00ecb947 */ /* 0x008fea000383ffff */
[----:B------:R-:W-:Y:S05]  /*11f10*/  BRA `(.L_x_7404) ;  /* 0xffffff3400847947 */ /* 0x000fea000383ffff */
.L_x_7409:
[----:B--2---:R2:W3:Y:S02]  /*11f20*/  SYNCS.PHASECHK.TRANS64.TRYWAIT P3, [R178+URZ+0x28c50], R7 ;  /* 0x028c5007b20075a7 */ /* 0x0044e4000806017f */
[----:B---3--:R-:W-:Y:S05]  /*11f30*/  @!P3 NANOSLEEP.SYNCS 0x989680 ;  /* 0x009896800000b95d */ /* 0x008fea0003900000 */
[----:B------:R-:W3:Y:S02]  /*11f40*/  @!P3 SYNCS.PHASECHK.TRANS64 P3, [R178+URZ+0x28c50], R7 ;  /* 0x028c5007b200b5a7 */ /* 0x000ee4000806007f */
[----:B---3--:R-:W-:Y:S05]  /*11f50*/  @!P3 BRA `(.L_x_7409) ;  /* 0xfffffffc00f0b947 */ /* 0x008fea000383ffff */
[----:B------:R-:W-:Y:S05]  /*11f60*/  BRA `(.L_x_7408) ;  /* 0xffffff5000f87947 */ /* 0x000fea000383ffff */
.L_x_7415:
[----:B---3--:R-:W-:-:S04]  /*11f70*/  IMAD.U32 R6, RZ, RZ, UR24 ;  /* 0x00000018ff067e24 */ /* 0x008fc8000f8e00ff */
[----:B------:R3:W4:Y:S03]  /*11f80*/  SYNCS.PHASECHK.TRANS64.TRYWAIT P2, [R6+URZ+0x28c30], R7 ;  /* 0x028c3007060075a7 */ /* 0x000726000804017f */
[----:B----4-:R-:W-:Y:S05]  /*11f90*/  @!P2 NANOSLEEP.SYNCS 0x989680 ;  /* 0x009896800000a95d */ /* 0x010fea0003900000 */
[----:B------:R-:W4:Y:S02]  /*11fa0*/  @!P2 SYNCS.PHASECHK.TRANS64 P2, [R6+URZ+0x28c30], R7 ;  /* 0x028c30070600a5a7 */ /* 0x000f24000804007f */
[----:B----4-:R-:W-:Y:S05]  /*11fb0*/  @!P2 BRA `(.L_x_7415) ;  /* 0xfffffffc00eca947 */ /* 0x010fea000383ffff */
[----:B------:R-:W-:Y:S05]  /*11fc0*/  BRA `(.L_x_7414) ;  /* 0xffffff5400e47947 */ /* 0x000fea000383ffff */
.L_x_7419:
[----:B--2---:R2:W3:Y:S02]  /*11fd0*/  SYNCS.PHASECHK.TRANS64.TRYWAIT P2, [R170+URZ+0x28c50], R7 ;  /* 0x028c5007aa0075a7 */ /* 0x0044e4000804017f */
[----:B---3--:R-:W-:Y:S05]  /*11fe0*/  @!P2 NANOSLEEP.SYNCS 0x989680 ;  /* 0x009896800000a95d */ /* 0x008fea0003900000 */
[----:B------:R-:W3:Y:S02]  /*11ff0*/  @!P2 SYNCS.PHASECHK.TRANS64 P2, [R170+URZ+0x28c50], R7 ;  /* 0x028c5007aa00a5a7 */ /* 0x000ee4000804007f */
[----:B---3--:R-:W-:Y:S05]  /*12000*/  @!P2 BRA `(.L_x_7419) ;  /* 0xfffffffc00f0a947 */ /* 0x008fea000383ffff */
[----:B------:R-:W-:Y:S05]  /*12010*/  BRA `(.L_x_7418) ;  /* 0xffffff7000087947 */ /* 0x000fea000383ffff */
.L_x_7443:
[----:B------:R-:W-:Y:S02]  /*12020*/  IMAD.MOV.U32 R13, RZ, RZ, R4 ;  /* 0x000000ffff0d7224 */ /* 0x000fe400078e0004 */
[----:B------:R-:W-:Y:S02]  /*12030*/  IMAD.MOV.U32 R12, RZ, RZ, RZ ;  /* 0x000000ffff0c7224 */ /* 0x000fe400078e00ff */
[----:B------:R-:W-:Y:S02]  /*12040*/  IMAD.MOV.U32 R11, RZ, RZ, 0x1f ;  /* 0x0000001fff0b7424 */ /* 0x000fe400078e00ff */
[----:B------:R-:W-:-:S07]  /*12050*/  IMAD.MOV.U32 R15, RZ, RZ, -0x1 ;  /* 0xffffffffff0f7424 */ /* 0x000fce00078e00ff */
[----:B0-----:R-:W-:Y:S05]  /*12060*/  WARPSYNC.COLLECTIVE R15, `(.L_x_7553) ;  /* 0x000000000f087348 */ /* 0x001fea0003c00000 */
[----:B------:R1:W2:Y:S02]  /*12070*/  SHFL.IDX P6, R14, R13, R12, R11 ;  /* 0x0000000c0d0e7389 */ /* 0x0002a400000c000b */
[----:B012---:R-:W-:Y:S01]  /*12080*/  ENDCOLLECTIVE ;  /* 0x000000000000791b */ /* 0x007fe20003800000 */
.L_x_7553:
[----:B------:R-:W-:Y:S05]  /*12090*/  BRA `(.L_x_7554) ;  /* 0xffffffb4005c7947 */ /* 0x000fea000383ffff */
.L_x_7445:
[----:B------:R-:W-:Y:S01]  /*120a0*/  BSSY B0, `(.L_x_7555) ;  /* 0x0000006000007945 */ /* 0x000fe20003800000 */
[----:B------:R-:W-:-:S07]  /*120b0*/  IMAD.MOV.U32 R15, RZ, RZ, -0x1 ;  /* 0xffffffffff0f7424 */ /* 0x000fce00078e00ff */
[----:B0--3--:R-:W-:Y:S05]  /*120c0*/  WARPSYNC.COLLECTIVE R15, `(.L_x_7556) ;  /* 0x000000000f0c7348 */ /* 0x009fea0003c00000 */
[----:B------:R-:W-:Y:S02]  /*120d0*/  ELECT P6, UR62, PT ;  /* 0x00000000003e782f */ /* 0x000fe400038c0000 */
[----:B------:R-:W-:Y:S01]  /*120e0*/  MOV R14, UR62 ;  /* 0x0000003e000e7c02 */ /* 0x000fe20008000f00 */
[----:B0--3--:R-:W-:Y:S10]  /*120f0*/  ENDCOLLECTIVE ;  /* 0x000000000000791b */ /* 0x009ff40003800000 */
.L_x_7556:
[----:B------:R-:W-:Y:S05]  /*12100*/  BSYNC B0 ;  /* 0x0000000000007941 */ /* 0x000fea0003800000 */
.L_x_7555:
[----:B------:R-:W-:Y:S05]  /*12110*/  BRA `(.L_x_7557) ;  /* 0xffffffb400607947 */ /* 0x000fea000383ffff */
.L_x_7447:
[----:B0-----:R0:W1:Y:S02]  /*12120*/  SYNCS.PHASECHK.TRANS64.TRYWAIT P0, [R3+URZ+0x28c40], R0 ;  /* 0x028c4000030075a7 */ /* 0x001064000800017f */
[----:B-1----:R-:W-:Y:S05]  /*12130*/  @!P0 NANOSLEEP.SYNCS 0x989680 ;  /* 0x009896800000895d */ /* 0x002fea0003900000 */
[----:B------:R-:W1:Y:S02]  /*12140*/  @!P0 SYNCS.PHASECHK.TRANS64 P0, [R3+URZ+0x28c40], R0 ;  /* 0x028c4000030085a7 */ /* 0x000e64000800007f */
[----:B-1----:R-:W-:Y:S05]  /*12150*/  @!P0 BRA `(.L_x_7447) ;  /* 0xfffffffc00f08947 */ /* 0x002fea000383ffff */
[----:B------:R-:W-:Y:S05]  /*12160*/  BRA `(.L_x_7558) ;  /* 0xffffffb400c47947 */ /* 0x000fea000383ffff */
.L_x_7451:
        /* <DEDUP_REMOVED lines=8> */
.L_x_7559:
[----:B------:R-:W-:Y:S02]  /*121f0*/  IMAD R4, R4, 0x40, R10 ;  /* 0x0000004004047824 */ /* 0x000fe400078e020a */
[----:B------:R-:W-:Y:S02]  /*12200*/  IMAD.MOV.U32 R13, RZ, RZ, R0 ;  /* 0x000000ffff0d7224 */ /* 0x000fe400078e0000 */
[----:B------:R-:W-:-:S07]  /*12210*/  IMAD.MOV.U32 R5, RZ, RZ, R14 ;  /* 0x000000ffff057224 */ /* 0x000fce00078e000e */
[----:B------:R-:W-:Y:S05]  /*12220*/  WARPSYNC.COLLECTIVE R15, `(.L_x_7560) ;  /* 0x000000000f087348 */ /* 0x000fea0003c00000 */
[----:B------:R0:W1:Y:S02]  /*12230*/  SHFL.IDX P6, R14, R13, R12, R11 ;  /* 0x0000000c0d0e7389 */ /* 0x00006400000c000b */
[----:B01----:R-:W-:Y:S01]  /*12240*/  ENDCOLLECTIVE ;  /* 0x000000000000791b */ /* 0x003fe20003800000 */
.L_x_7560:
[----:B------:R-:W-:Y:S02]  /*12250*/  ULDC UR4, c[0x0][0x288] ;  /* 0x0000a20000047ab9 */ /* 0x000fe40000000800 */
[----:B------:R-:W-:-:S05]  /*12260*/  IMAD R3, R7, UR4, RZ ;  /* 0x0000000407037c24 */ /* 0x000fca000f8e02ff */
[----:B------:R-:W-:Y:S01]  /*12270*/  ISETP.GE.AND P1, PT, R4, R3, PT ;  /* 0x000000030400720c */ /* 0x000fe20003f26270 */
[----:B------:R-:W-:Y:S02]  /*12280*/  IMAD.MOV.U32 R13, RZ, RZ, R2 ;  /* 0x000000ffff0d7224 */ /* 0x000fe400078e0002 */
[----:B------:R-:W-:Y:S02]  /*12290*/  IMAD.MOV.U32 R12, RZ, RZ, 0x1 ;  /* 0x00000001ff0c7424 */ /* 0x000fe400078e00ff */
[----:B------:R-:W-:-:S08]  /*122a0*/  IMAD.MOV.U32 R6, RZ, RZ, R14 ;  /* 0x000000ffff067224 */ /* 0x000fd000078e000e */
[----:B------:R-:W-:Y:S05]  /*122b0*/  WARPSYNC.COLLECTIVE R15, `(.L_x_7561) ;  /* 0x000000000f087348 */ /* 0x000fea0003c00000 */
[----:B------:R0:W1:Y:S02]  /*122c0*/  SHFL.IDX P6, R14, R13, R12, R11 ;  /* 0x0000000c0d0e7389 */ /* 0x00006400000c000b */
[----:B01----:R-:W-:Y:S01]  /*122d0*/  ENDCOLLECTIVE ;  /* 0x000000000000791b */ /* 0x003fe20003800000 */
.L_x_7561:
        /* <DEDUP_REMOVED lines=14> */
.L_x_7562:
[----:B------:R-:W-:Y:S02]  /*123c0*/  IMAD.MOV.U32 R13, RZ, RZ, R2 ;  /* 0x000000ffff0d7224 */ /* 0x000fe400078e0002 */
[----:B------:R-:W-:Y:S02]  /*123d0*/  IMAD.MOV.U32 R12, RZ, RZ, 0x2 ;  /* 0x00000002ff0c7424 */ /* 0x000fe400078e00ff */
[----:B------:R-:W-:-:S07]  /*123e0*/  IMAD.MOV.U32 R6, RZ, RZ, R14 ;  /* 0x000000ffff067224 */ /* 0x000fce00078e000e */
[----:B------:R-:W-:Y:S05]  /*123f0*/  WARPSYNC.COLLECTIVE R15, `(.L_x_7563) ;  /* 0x000000000f087348 */ /* 0x000fea0003c00000 */
[----:B------:R0:W1:Y:S02]  /*12400*/  SHFL.IDX P6, R14, R13, R12, R11 ;  /* 0x0000000c0d0e7389 */ /* 0x00006400000c000b */
[----:B01----:R-:W-:Y:S01]  /*12410*/  ENDCOLLECTIVE ;  /* 0x000000000000791b */ /* 0x003fe20003800000 */
.L_x_7563:
        /* <DEDUP_REMOVED lines=14> */
.L_x_7564:
[----:B------:R-:W-:Y:S02]  /*12500*/  IMAD.MOV.U32 R13, RZ, RZ, R2 ;  /* 0x000000ffff0d7224 */ /* 0x000fe400078e0002 */
[----:B------:R-:W-:Y:S02]  /*12510*/  IMAD.MOV.U32 R12, RZ, RZ, 0x3 ;  /* 0x00000003ff0c7424 */ /* 0x000fe400078e00ff */
[----:B------:R-:W-:-:S07]  /*12520*/  IMAD.MOV.U32 R6, RZ, RZ, R14 ;  /* 0x000000ffff067224 */ /* 0x000fce00078e000e */
[----:B------:R-:W-:Y:S05]  /*12530*/  WARPSYNC.COLLECTIVE R15, `(.L_x_7565) ;  /* 0x000000000f087348 */ /* 0x000fea0003c00000 */
[----:B------:R0:W1:Y:S02]  /*12540*/  SHFL.IDX P6, R14, R13, R12, R11 ;  /* 0x0000000c0d0e7389 */ /* 0x00006400000c000b */
[----:B01----:R-:W-:Y:S01]  /*12550*/  ENDCOLLECTIVE ;  /* 0x000000000000791b */ /* 0x003fe20003800000 */
.L_x_7565:
        /* <DEDUP_REMOVED lines=12> */
.L_x_7566:
[----:B------:R-:W-:Y:S01]  /*12620*/  IMAD.MOV.U32 R0, RZ, RZ, R14 ;  /* 0x000000ffff007224 */ /* 0x000fe200078e000e */
[----:B------:R-:W-:Y:S06]  /*12630*/  BRA `(.L_x_7567) ;  /* 0xffffffb800b87947 */ /* 0x000fec000383ffff */
.L_x_7454:
[----:B0-----:R0:W1:Y:S02]  /*12640*/  SYNCS.PHASECHK.TRANS64.TRYWAIT P0, [R17+URZ+0x28c20], R0 ;  /* 0x028c2000110075a7 */ /* 0x001064000800017f */
[----:B-1----:R-:W-:Y:S05]  /*12650*/  @!P0 NANOSLEEP.SYNCS 0x989680 ;  /* 0x009896800000895d */ /* 0x002fea0003900000 */
[----:B------:R-:W1:Y:S02]  /*12660*/  @!P0 SYNCS.PHASECHK.TRANS64 P0, [R17+URZ+0x28c20], R0 ;  /* 0x028c2000110085a7 */ /* 0x000e64000800007f */
[----:B-1----:R-:W-:Y:S05]  /*12670*/  @!P0 BRA `(.L_x_7454) ;  /* 0xfffffffc00f08947 */ /* 0x002fea000383ffff */
[----:B------:R-:W-:Y:S05]  /*12680*/  BRA `(.L_x_7568) ;  /* 0xffffffbc00147947 */ /* 0x000fea000383ffff */
.L_x_7458:
[----:B0-----:R0:W1:Y:S02]  /*12690*/  SYNCS.PHASECHK.TRANS64.TRYWAIT P0, [R0+URZ+0x28c60], R3 ;  /* 0x028c6003000075a7 */ /* 0x001064000800017f */
[----:B-1----:R-:W-:Y:S05]  /*126a0*/  @!P0 NANOSLEEP.SYNCS 0x989680 ;  /* 0x009896800000895d */ /* 0x002fea0003900000 */
[----:B------:R-:W1:Y:S02]  /*126b0*/  @!P0 SYNCS.PHASECHK.TRANS64 P0, [R0+URZ+0x28c60], R3 ;  /* 0x028c6003000085a7 */ /* 0x000e64000800007f */
[----:B-1----:R-:W-:Y:S05]  /*126c0*/  @!P0 BRA `(.L_x_7458) ;  /* 0xfffffffc00f08947 */ /* 0x002fea000383ffff */
[----:B------:R-:W-:Y:S05]  /*126d0*/  BRA `(.L_x_7569) ;  /* 0xffffffbc00387947 */ /* 0x000fea000383ffff */
.L_x_7475:
[----:B-1----:R1:W2:Y:S02]  /*126e0*/  SYNCS.PHASECHK.TRANS64.TRYWAIT P0, [R2+URZ+0x28c40], R4 ;  /* 0x028c4004020075a7 */ /* 0x0022a4000800017f */
[----:B--2---:R-:W-:Y:S05]  /*126f0*/  @!P0 NANOSLEEP.SYNCS 0x989680 ;  /* 0x009896800000895d */ /* 0x004fea0003900000 */
[----:B------:R-:W2:Y:S02]  /*12700*/  @!P0 SYNCS.PHASECHK.TRANS64 P0, [R2+URZ+0x28c40], R4 ;  /* 0x028c4004020085a7 */ /* 0x000ea4000800007f */
[----:B--2---:R-:W-:Y:S05]  /*12710*/  @!P0 BRA `(.L_x_7475) ;  /* 0xfffffffc00f08947 */ /* 0x004fea000383ffff */
[----:B------:R-:W-:Y:S05]  /*12720*/  BRA `(.L_x_7570) ;  /* 0xffffffc8001c7947 */ /* 0x000fea000383ffff */
.L_x_7480:
[----:B--2---:R2:W3:Y:S02]  /*12730*/  SYNCS.PHASECHK.TRANS64.TRYWAIT P0, [R2+URZ+0x28c60], R4 ;  /* 0x028c6004020075a7 */ /* 0x0044e4000800017f */
[----:B---3--:R-:W-:Y:S05]  /*12740*/  @!P0 NANOSLEEP.SYNCS 0x989680 ;  /* 0x009896800000895d */ /* 0x008fea0003900000 */
[----:B------:R-:W3:Y:S02]  /*12750*/  @!P0 SYNCS.PHASECHK.TRANS64 P0, [R2+URZ+0x28c60], R4 ;  /* 0x028c6004020085a7 */ /* 0x000ee4000800007f */
[----:B---3--:R-:W-:Y:S05]  /*12760*/  @!P0 BRA `(.L_x_7480) ;  /* 0xfffffffc00f08947 */ /* 0x008fea000383ffff */
[----:B------:R-:W-:Y:S05]  /*12770*/  BRA `(.L_x_7571) ;  /* 0xffffffc800947947 */ /* 0x000fea000383ffff */
.L_x_7496:
[----:B0-----:R0:W1:Y:S02]  /*12780*/  SYNCS.PHASECHK.TRANS64.TRYWAIT P0, [R4+URZ+0x28c40], R2 ;  /* 0x028c4002040075a7 */ /* 0x001064000800017f */
[----:B-1----:R-:W-:Y:S05]  /*12790*/  @!P0 NANOSLEEP.SYNCS 0x989680 ;  /* 0x009896800000895d */ /* 0x002fea0003900000 */
[----:B------:R-:W1:Y:S02]  /*127a0*/  @!P0 SYNCS.PHASECHK.TRANS64 P0, [R4+URZ+0x28c40], R2 ;  /* 0x028c4002040085a7 */ /* 0x000e64000800007f */
[----:B-1----:R-:W-:Y:S05]  /*127b0*/  @!P0 BRA `(.L_x_7496) ;  /* 0xfffffffc00f08947 */ /* 0x002fea000383ffff */
[----:B------:R-:W-:Y:S05]  /*127c0*/  BRA `(.L_x_7572) ;  /* 0xffffffd400647947 */ /* 0x000fea000383ffff */
.L_x_7501:
[----:B-1----:R1:W2:Y:S02]  /*127d0*/  SYNCS.PHASECHK.TRANS64.TRYWAIT P0, [R4+URZ+0x28c60], R2 ;  /* 0x028c6002040075a7 */ /* 0x0022a4000800017f */
[----:B--2---:R-:W-:Y:S05]  /*127e0*/  @!P0 NANOSLEEP.SYNCS 0x989680 ;  /* 0x009896800000895d */ /* 0x004fea0003900000 */
[----:B------:R-:W2:Y:S02]  /*127f0*/  @!P0 SYNCS.PHASECHK.TRANS64 P0, [R4+URZ+0x28c60], R2 ;  /* 0x028c6002040085a7 */ /* 0x000ea4000800007f */
[----:B--2---:R-:W-:Y:S05]  /*12800*/  @!P0 BRA `(.L_x_7501) ;  /* 0xfffffffc00f08947 */ /* 0x004fea000383ffff */
[----:B------:R-:W-:Y:S05]  /*12810*/  BRA `(.L_x_7573) ;  /* 0xffffffd400dc7947 */ /* 0x000fea000383ffff */
.L_x_7516:
[----:B0-----:R0:W1:Y:S02]  /*12820*/  SYNCS.PHASECHK.TRANS64.TRYWAIT P0, [R4+URZ+0x28c40], R2 ;  /* 0x028c4002040075a7 */ /* 0x001064000800017f */
[----:B-1----:R-:W-:Y:S05]  /*12830*/  @!P0 NANOSLEEP.SYNCS 0x989680 ;  /* 0x009896800000895d */ /* 0x002fea0003900000 */
[----:B------:R-:W1:Y:S02]  /*12840*/  @!P0 SYNCS.PHASECHK.TRANS64 P0, [R4+URZ+0x28c40], R2 ;  /* 0x028c4002040085a7 */ /* 0x000e64000800007f */
[----:B-1----:R-:W-:Y:S05]  /*12850*/  @!P0 BRA `(.L_x_7516) ;  /* 0xfffffffc00f08947 */ /* 0x002fea000383ffff */
[----:B------:R-:W-:Y:S05]  /*12860*/  BRA `(.L_x_7574) ;  /* 0xffffffe000947947 */ /* 0x000fea000383ffff */
.L_x_7521:
[----:B-1----:R1:W2:Y:S02]  /*12870*/  SYNCS.PHASECHK.TRANS64.TRYWAIT P0, [R4+URZ+0x28c60], R2 ;  /* 0x028c6002040075a7 */ /* 0x0022a4000800017f */
[----:B--2---:R-:W-:Y:S05]  /*12880*/  @!P0 NANOSLEEP.SYNCS 0x989680 ;  /* 0x009896800000895d */ /* 0x004fea0003900000 */
[----:B------:R-:W2:Y:S02]  /*12890*/  @!P0 SYNCS.PHASECHK.TRANS64 P0, [R4+URZ+0x28c60], R2 ;  /* 0x028c6002040085a7 */ /* 0x000ea4000800007f */
[----:B--2---:R-:W-:Y:S05]  /*128a0*/  @!P0 BRA `(.L_x_7521) ;  /* 0xfffffffc00f08947 */ /* 0x004fea000383ffff */
[----:B------:R-:W-:Y:S05]  /*128b0*/  BRA `(.L_x_7575) ;  /* 0xffffffe4000c7947 */ /* 0x000fea000383ffff */
.L_x_7537:
        /* <DEDUP_REMOVED lines=8> */
.L_x_7577:
[----:B------:R-:W-:Y:S05]  /*12940*/  BSYNC B0 ;  /* 0x0000000000007941 */ /* 0x000fea0003800000 */
.L_x_7576:
[----:B------:R-:W-:Y:S05]  /*12950*/  BRA `(.L_x_7578) ;  /* 0xffffffec00cc7947 */ /* 0x000fea000383ffff */
.L_x_7540:
[----:B0-----:R0:W1:Y:S02]  /*12960*/  SYNCS.PHASECHK.TRANS64.TRYWAIT P0, [R0+URZ+0x28c20], R3 ;  /* 0x028c2003000075a7 */ /* 0x001064000800017f */
[----:B-1----:R-:W-:Y:S05]  /*12970*/  @!P0 NANOSLEEP.SYNCS 0x989680 ;  /* 0x009896800000895d */ /* 0x002fea0003900000 */
[----:B------:R-:W1:Y:S02]  /*12980*/  @!P0 SYNCS.PHASECHK.TRANS64 P0, [R0+URZ+0x28c20], R3 ;  /* 0x028c2003000085a7 */ /* 0x000e64000800007f */
[----:B-1----:R-:W-:Y:S05]  /*12990*/  @!P0 BRA `(.L_x_7540) ;  /* 0xfffffffc00f08947 */ /* 0x002fea000383ffff */
[----:B------:R-:W-:Y:S05]  /*129a0*/  BRA `(.L_x_7579) ;  /* 0xfffffff000187947 */ /* 0x000fea000383ffff */
.L_x_7541:
        /* <DEDUP_REMOVED lines=11> */
.L_x_7581:
[----:B------:R-:W-:Y:S05]  /*12a60*/  BSYNC B0 ;  /* 0x0000000000007941 */ /* 0x000fea0003800000 */
.L_x_7580:
[----:B------:R-:W-:Y:S05]  /*12a70*/  BRA `(.L_x_7582) ;  /* 0xfffffff000007947 */ /* 0x000fea000383ffff */
.L_x_7544:
[----:B------:R-:W-:Y:S01]  /*12a80*/  BSSY B1, `(.L_x_7583) ;  /* 0x0000006000017945 */ /* 0x000fe20003800000 */
[----:B------:R-:W-:-:S07]  /*12a90*/  IMAD.MOV.U32 R15, RZ, RZ, -0x1 ;  /* 0xffffffffff0f7424 */ /* 0x000fce00078e00ff */
[----:B01----:R-:W-:Y:S05]  /*12aa0*/  WARPSYNC.COLLECTIVE R15, `(.L_x_7584) ;  /* 0x000000000f0c7348 */ /* 0x003fea0003c00000 */
[----:B------:R-:W-:Y:S02]  /*12ab0*/  ELECT P6, UR62, PT ;  /* 0x00000000003e782f */ /* 0x000fe400038c0000 */
[----:B------:R-:W-:Y:S01]  /*12ac0*/  MOV R14, UR62 ;  /* 0x0000003e000e7c02 */ /* 0x000fe20008000f00 */
[----:B01----:R-:W-:Y:S10]  /*12ad0*/  ENDCOLLECTIVE ;  /* 0x000000000000791b */ /* 0x003ff40003800000 */
.L_x_7584:
[----:B------:R-:W-:Y:S05]  /*12ae0*/  BSYNC B1 ;  /* 0x0000000000017941 */ /* 0x000fea0003800000 */
.L_x_7583:
[----:B------:R-:W-:Y:S05]  /*12af0*/  BRA `(.L_x_7585) ;  /* 0xffffffec00f87947 */ /* 0x000fea000383ffff */
.L_x_7546:
[----:B0-----:R0:W1:Y:S02]  /*12b00*/  SYNCS.PHASECHK.TRANS64.TRYWAIT P0, [R6+URZ], R5 ;  /* 0x00000005060075a7 */ /* 0x001064000800017f */
[----:B-1----:R-:W-:Y:S05]  /*12b10*/  @!P0 NANOSLEEP.SYNCS 0x989680 ;  /* 0x009896800000895d */ /* 0x002fea0003900000 */
[----:B------:R-:W1:Y:S02]  /*12b20*/  @!P0 SYNCS.PHASECHK.TRANS64 P0, [R6+URZ], R5 ;  /* 0x00000005060085a7 */ /* 0x000e64000800007f */
[----:B-1----:R-:W-:Y:S05]  /*12b30*/  @!P0 BRA `(.L_x_7546) ;  /* 0xfffffffc00f08947 */ /* 0x002fea000383ffff */
[----:B------:R-:W-:Y:S05]  /*12b40*/  BRA `(.L_x_7586) ;  /* 0xfffffff000307947 */ /* 0x000fea000383ffff */
.L_x_7547:
[----:B-1----:R1:W2:Y:S02]  /*12b50*/  SYNCS.PHASECHK.TRANS64.TRYWAIT P0, [R3+URZ], R2 ;  /* 0x00000002030075a7 */ /* 0x0022a4000800017f */
[----:B--2---:R-:W-:Y:S05]  /*12b60*/  @!P0 NANOSLEEP.SYNCS 0x989680 ;  /* 0x009896800000895d */ /* 0x004fea0003900000 */
[----:B------:R-:W2:Y:S02]  /*12b70*/  @!P0 SYNCS.PHASECHK.TRANS64 P0, [R3+URZ], R2 ;  /* 0x00000002030085a7 */ /* 0x000ea4000800007f */
[----:B--2---:R-:W-:Y:S05]  /*12b80*/  @!P0 BRA `(.L_x_7547) ;  /* 0xfffffffc00f08947 */ /* 0x004fea000383ffff */
[----:B------:R-:W-:Y:S05]  /*12b90*/  BRA `(.L_x_7587) ;  /* 0xfffffff000247947 */ /* 0x000fea000383ffff */
.L_x_7549:
[----:B-1----:R1:W2:Y:S02]  /*12ba0*/  SYNCS.PHASECHK.TRANS64.TRYWAIT P0, [R18+URZ], R5 ;  /* 0x00000005120075a7 */ /* 0x0022a4000800017f */
[----:B--2---:R-:W-:Y:S05]  /*12bb0*/  @!P0 NANOSLEEP.SYNCS 0x989680 ;  /* 0x009896800000895d */ /* 0x004fea0003900000 */
[----:B------:R-:W2:Y:S02]  /*12bc0*/  @!P0 SYNCS.PHASECHK.TRANS64 P0, [R18+URZ], R5 ;  /* 0x00000005120085a7 */ /* 0x000ea4000800007f */
[----:B--2---:R-:W-:Y:S05]  /*12bd0*/  @!P0 BRA `(.L_x_7549) ;  /* 0xfffffffc00f08947 */ /* 0x004fea000383ffff */
[----:B------:R-:W-:Y:S05]  /*12be0*/  BRA `(.L_x_7588) ;  /* 0xfffffff000287947 */ /* 0x000fea000383ffff */
.L_x_7589:
        /* <DEDUP_REMOVED lines=9> */
.L_x_15299:


//--------------------- .text._ZN7cutlass13device_kernelIN5flash11enable_sm90INS1_16FlashAttnFwdSm90INS1_25CollectiveMainloopFwdSm90ILi2EN4cute5tupleIJNS5_1CILi1EEES8_S8_EEENS6_IJNS7_ILi64EEESA_SA_EEELi512ENS_6half_tEfNS_4arch4Sm90ELb1ELb0ELb1ELb0ELb0ELb0ELb1ELb0ELb0ELb1ELb0ELb0EEENS1_21CollectiveEpilogueFwdINS6_IJSA_NS7_ILi512EEESA_EEES9_SC_SE_Li256ELb0ELb1ELb0ELb0EEENS1_30DynamicPersistentTileSchedulerILi256ELi128ELb0ELb1ELb1EEEEEEEEEvNT_6ParamsE --------------------------
	.section	.text._ZN7cutlass13device_kernelIN5flash11enable_sm90INS1_16FlashAttnFwdSm90INS1_25CollectiveMainloopFwdSm90ILi2EN4cute5tupleIJNS5_1CILi1EEES8_S8_EEENS6_IJNS7_ILi64EEESA_SA_EEELi512ENS_6half_tEfNS_4arch4Sm90ELb1ELb0ELb1ELb0ELb0ELb0ELb1ELb0ELb0ELb1ELb0ELb0EEENS1_21CollectiveEpilogueFwdINS6_IJSA_NS7_ILi512EEESA_EEES9_SC_SE_Li256ELb0ELb1ELb0ELb0EEENS1_30DynamicPersistentTileSchedulerILi256ELi128ELb0ELb1ELb1EEEEEEEEEvNT_6ParamsE,"ax",@progbits
	.align	128
.text._ZN7cutlass13device_kernelIN5flash11enable_sm90INS1_16FlashAttnFwdSm90INS1_25CollectiveMainloopFwdSm90ILi2EN4cute5tupleIJNS5_1CILi1EEES8_S8_EEENS6_IJNS7_ILi64EEESA_SA_EEELi512ENS_6half_tEfNS_4arch4Sm90ELb1ELb0ELb1ELb0ELb0ELb0ELb1ELb0ELb0ELb1ELb0ELb0EEENS1_21CollectiveEpilogueFwdINS6_IJSA_NS7_ILi512EEESA_EEES9_SC_SE_Li256ELb0ELb1ELb0ELb0EEENS1_30DynamicPersistentTileSchedulerILi256ELi128ELb0ELb1ELb1EEEEEEEEEvNT_6ParamsE:
        .type           _ZN7cutlass13device_kernelIN5flash11enable_sm90INS1_16FlashAttnFwdSm90INS1_25CollectiveMainloopFwdSm90ILi2EN4cute5tupleIJNS5_1CILi1EEES8_S8_EEENS6_IJNS7_ILi64EEESA_SA_EEELi512ENS_6half_tEfNS_4arch4Sm90ELb1ELb0ELb1ELb0ELb0ELb0ELb1ELb0ELb0ELb1ELb0ELb0EEENS1_21CollectiveEpilogueFwdINS6_IJSA_NS7_ILi512EEESA_EEES9_SC_SE_Li256ELb0ELb1ELb0ELb0EEENS1_30DynamicPersistentTileSchedulerILi256ELi128ELb0ELb1ELb1EEEEEEEEEvNT_6ParamsE,@function
        .size           _ZN7cutlass13device_kernelIN5flash11enable_sm90INS1_16FlashAttnFwdSm90INS1_25CollectiveMainloopFwdSm90ILi2EN4cute5tupleIJNS5_1CILi1EEES8_S8_EEENS6_IJNS7_ILi64EEESA_SA_EEELi512ENS_6half_tEfNS_4arch4Sm90ELb1ELb0ELb1ELb0ELb0ELb0ELb1ELb0ELb0ELb1ELb0ELb0EEENS1_21CollectiveEpilogueFwdINS6_IJSA_NS7_ILi512EEESA_EEES9_SC_SE_Li256ELb0ELb1ELb0ELb0EEENS1_30DynamicPersistentTileSchedulerILi256ELi128ELb0ELb1ELb1EEEEEEEEEvNT_6ParamsE,(.L_x_15300 - _ZN7cutlass13device_kernelIN5flash11enable_sm90INS1_16FlashAttnFwdSm90INS1_25CollectiveMainloopFwdSm90ILi2EN4cute5tupleIJNS5_1CILi1EEES8_S8_EEENS6_IJNS7_ILi64EEESA_SA_EEELi512ENS_6half_tEfNS_4arch4Sm90ELb1ELb0ELb1ELb0ELb0ELb0ELb1ELb0ELb0ELb1ELb0ELb0EEENS1_21CollectiveEpilogueFwdINS6_IJSA_NS7_ILi512EEESA_EEES9_SC_SE_Li256ELb0ELb1ELb0ELb0EEENS1_30DynamicPersistentTileSchedulerILi256ELi128ELb0ELb1ELb1EEEEEEEEEvNT_6ParamsE)
        .other          _ZN7cutlass13device_kernelIN5flash11enable_sm90INS1_16FlashAttnFwdSm90INS1_25CollectiveMainloopFwdSm90ILi2EN4cute5tupleIJNS5_1CILi1EEES8_S8_EEENS6_IJNS7_ILi64EEESA_SA_EEELi512ENS_6half_tEfNS_4arch4Sm90ELb1ELb0ELb1ELb0ELb0ELb0ELb1ELb0ELb0ELb1ELb0ELb0EEENS1_21CollectiveEpilogueFwdINS6_IJSA_NS7_ILi512EEESA_EEES9_SC_SE_Li256ELb0ELb1ELb0ELb0EEENS1_30DynamicPersistentTileSchedulerILi256ELi128ELb0ELb1ELb1EEEEEEEEEvNT_6ParamsE,@"STO_CUDA_ENTRY STV_DEFAULT"
_ZN7cutlass13device_kernelIN5flash11enable_sm90INS1_16FlashAttnFwdSm90INS1_25CollectiveMainloopFwdSm90ILi2EN4cute5tupleIJNS5_1CILi1EEES8_S8_EEENS6_IJNS7_ILi64EEESA_SA_EEELi512ENS_6half_tEfNS_4arch4Sm90ELb1ELb0ELb1ELb0ELb0ELb0ELb1ELb0ELb0ELb1ELb0ELb0EEENS1_21CollectiveEpilogueFwdINS6_IJSA_NS7_ILi512EEESA_EEES9_SC_SE_Li256ELb0ELb1ELb0ELb0EEENS1_30DynamicPersistentTileSchedulerILi256ELi128ELb0ELb1ELb1EEEEEEEEEvNT_6ParamsE:
        /* <DEDUP_REMOVED lines=18> */
.L_x_7591:
[----:B------:R-:W-:Y:S05]  /*0120*/  BSYNC B0 ;  /* 0x0000000000007941 */ /* 0x000fea0003800000 */
.L_x_7590:
        /* <DEDUP_REMOVED lines=39> */
.L_x_7592:
        /* <DEDUP_REMOVED lines=22> */
.L_x_7593:
        /* <DEDUP_REMOVED lines=18> */
.L_x_7594:
        /* <DEDUP_REMOVED lines=22> */
.L_x_7595:
        /* <DEDUP_REMOVED lines=22> */
.L_x_7596:
[----:B------:R-:W-:Y:S01]  /*08e0*/  PLOP3.LUT P0, PT, PT, PT, UP0, 0x80, 0x0 ;  /* 0x000000000000781c */ /* 0x000fe20003f0f008 */
[----:B------:R-:W-:Y:S01]  /*08f0*/  UMOV UR40, 0x1 ;  /* 0x0000000100287882 */ /* 0x000fe20000000000 */
[----:B------:R-:W-:Y:S01]  /*0900*/  NOP ;  /* 0x0000000000007918 */ /* 0x000fe20000000000 */
[----:B------:R-:W-:Y:S01]  /*0910*/  USEL UR40, UR40, 0x2, !UP0 ;  /* 0x0000000228287887 */ /* 0x000fe2000c000000 */
[----:B------:R-:W-:Y:S01]  /*0920*/  ULDC.64 UR44, c[0x0][0x208] ;  /* 0x00008200002c7ab9 */ /* 0x000fe20000000a00 */
[----:B0123--:R-:W-:Y:S08]  /*0930*/  BAR.SYNC.DEFER_BLOCKING 0x0 ;  /* 0x0000000000007b1d */ /* 0x00fff00000010000 */
[----:B------:R-:W-:Y:S05]  /*0940*/  @!P0 BRA `(.L_x_7597) ;  /* 0x000000fc001c8947 */ /* 0x000fea0003800000 */
.L_x_7598:
        /* <DEDUP_REMOVED lines=21> */
[----:B------:R-:W-:Y:S01]  /*0aa0*/  IMAD.MOV.U32 R16, RZ, RZ, RZ ;  /* 0x000000ffff107224 */ /* 0x000fe200078e00ff */
[----:B------:R-:W-:Y:S02]  /*0ab0*/  UMOV UR36, URZ ;  /* 0x0000003f00247c82 */ /* 0x000fe40008000000 */
[CC--:B------:R-:W-:Y:S02]  /*0ac0*/  LEA.HI R0, R3.reuse, R220.reuse, RZ, 0x4 ;  /* 0x000000dc03007211 */ /* 0x0c0fe400078f20ff */
[----:B------:R-:W-:-:S02]  /*0ad0*/  LEA.HI R4, R3, R220, RZ, 0x5 ;  /* 0x000000dc03047211 */ /* 0x000fc400078f28ff */
[----:B------:R-:W-:Y:S02]  /*0ae0*/  SHF.R.S32.HI R7, RZ, 0x4, R0 ;  /* 0x00000004ff077819 */ /* 0x000fe40000011400 */
[C---:B------:R-:W-:Y:S02]  /*0af0*/  LOP3.LUT R9, R0.reuse, 0xfffffff0, RZ, 0xc0, !PT ;  /* 0xfffffff000097812 */ /* 0x040fe400078ec0ff */
[----:B------:R-:W-:Y:S02]  /*0b00*/  LEA.HI R2, R0, R7, RZ, 0x1 ;  /* 0x0000000700027211 */ /* 0x000fe400078f08ff */
[----:B------:R-:W-:Y:S01]  /*0b10*/  SHF.R.S32.HI R11, RZ, 0x5, R4 ;  /* 0x00000005ff0b7819 */ /* 0x000fe20000011404 */
[----:B------:R-:W-:Y:S01]  /*0b20*/  IMAD.IADD R9, R220, 0x1, -R9 ;  /* 0x00000001dc097824 */ /* 0x000fe200078e0a09 */
[----:B------:R-:W-:Y:S02]  /*0b30*/  LOP3.LUT R2, R2, 0x1ffffffe, RZ, 0xc0, !PT ;  /* 0x1ffffffe02027812 */ /* 0x000fe400078ec0ff */
[----:B------:R-:W-:-:S02]  /*0b40*/  LEA.HI R5, R3, R220, RZ, 0x7 ;  /* 0x000000dc03057211 */ /* 0x000fc400078f38ff */
[----:B------:R-:W-:Y:S01]  /*0b50*/  SHF.R.S32.HI R4, RZ, 0x1f, R4 ;  /* 0x0000001fff047819 */ /* 0x000fe20000011404 */
[----:B------:R-:W-:Y:S01]  /*0b60*/  IMAD.IADD R10, R7, 0x1, -R2 ;  /* 0x00000001070a7824 */ /* 0x000fe200078e0a02 */
[----:B------:R-:W-:Y:S01]  /*0b70*/  LEA.HI R2, R3, R220, RZ, 0x2 ;  /* 0x000000dc03027211 */ /* 0x000fe200078f10ff */
[----:B0-----:R-:W-:Y:S01]  /*0b80*/  ULEA UR5, UR6, UR5, 0x18 ;  /* 0x0000000506057291 */ /* 0x001fe2000f8ec03f */
[----:B------:R-:W-:Y:S02]  /*0b90*/  LOP3.LUT R7, R5, 0xffffff80, RZ, 0xc0, !PT ;  /* 0xffffff8005077812 */ /* 0x000fe400078ec0ff */
[----:B------:R-:W-:Y:S02]  /*0ba0*/  LOP3.LUT R13, R2, 0xfffffffc, RZ, 0xc0, !PT ;  /* 0xfffffffc020d7812 */ /* 0x000fe400078ec0ff */
[----:B------:R-:W-:Y:S01]  /*0bb0*/  LEA.HI R4, R4, R11, RZ, 0x2 ;  /* 0x0000000b04047211 */ /* 0x000fe200078f10ff */
[C---:B------:R-:W-:Y:S01]  /*0bc0*/  IMAD.IADD R7, R220.reuse, 0x1, -R7 ;  /* 0x00000001dc077824 */ /* 0x040fe200078e0a07 */
[----:B------:R-:W-:Y:S01]  /*0bd0*/  SHF.R.S32.HI R0, RZ, 0x1f, R9 ;  /* 0x0000001fff007819 */ /* 0x000fe20000011409 */
[----:B------:R-:W-:Y:S01]  /*0be0*/  IMAD.IADD R13, R220, 0x1, -R13 ;  /* 0x00000001dc0d7824 */ /* 0x000fe200078e0a0d */
[----:B------:R-:W-:Y:S01]  /*0bf0*/  SHF.R.S32.HI R216, RZ, 0x7, R5 ;  /* 0x00000007ffd87819 */ /* 0x000fe20000011405 */
[----:B------:R-:W-:Y:S01]  /*0c00*/  IMAD.U32 R17, RZ, RZ, UR5 ;  /* 0x00000005ff117e24 */ /* 0x000fe2000f8e00ff */
[----:B------:R-:W-:-:S02]  /*0c10*/  LOP3.LUT R4, R4, 0x3ffffc, RZ, 0xc0, !PT ;  /* 0x003ffffc04047812 */ /* 0x000fc400078ec0ff */
[----:B------:R-:W-:Y:S01]  /*0c20*/  LEA.HI R8, R13, R13, RZ, 0x1 ;  /* 0x0000000d0d087211 */ /* 0x000fe200078f08ff */
[----:B------:R-:W-:Y:S01]  /*0c30*/  IMAD R15, R216, 0x100, R9 ;  /* 0x00000100d80f7824 */ /* 0x000fe200078e0209 */
[----:B------:R-:W-:Y:S01]  /*0c40*/  LEA.HI R6, R0, R9, RZ, 0x3 ;  /* 0x0000000900067211 */ /* 0x000fe200078f18ff */
[----:B------:R-:W-:Y:S01]  /*0c50*/  IMAD.IADD R2, R11, 0x1, -R4 ;  /* 0x000000010b027824 */ /* 0x000fe200078e0a04 */
[----:B------:R-:W-:Y:S02]  /*0c60*/  SHF.R.S32.HI R0, RZ, 0x1f, R7 ;  /* 0x0000001fff007819 */ /* 0x000fe40000011407 */
[----:B------:R-:W-:Y:S01]  /*0c70*/  LOP3.LUT R8, R8, 0x1ffffffe, RZ, 0xc0, !PT ;  /* 0x1ffffffe08087812 */ /* 0x000fe200078ec0ff */
[----:B------:R-:W-:Y:S01]  /*0c80*/  IMAD R14, R2, 0x10, R15 ;  /* 0x00000010020e7824 */ /* 0x000fe200078e020f */
[C---:B------:R-:W-:Y:S01]  /*0c90*/  LOP3.LUT R4, R6.reuse, 0xfffffff8, RZ, 0xc0, !PT ;  /* 0xfffffff806047812 */ /* 0x040fe200078ec0ff */
[----:B------:R-:W-:Y:S01]  /*0ca0*/  IMAD.SHL.U32 R6, R6, 0x40, RZ ;  /* 0x0000004006067824 */ /* 0x000fe200078e00ff */
[----:B------:R-:W-:Y:S01]  /*0cb0*/  LEA.HI R2, R0, R7, RZ, 0x2 ;  /* 0x0000000700027211 */ /* 0x000fe200078f10ff */
[----:B------:R-:W-:Y:S01]  /*0cc0*/  IMAD.IADD R13, R13, 0x1, -R8 ;  /* 0x000000010d0d7824 */ /* 0x000fe200078e0a08 */
[----:B------:R-:W-:Y:S01]  /*0cd0*/  LEA.HI R3, R3, R220, RZ, 0x3 ;  /* 0x000000dc03037211 */ /* 0x000fe200078f18ff */
[----:B------:R-:W-:Y:S01]  /*0ce0*/  IMAD.IADD R8, R9, 0x1, -R4 ;  /* 0x0000000109087824 */ /* 0x000fe200078e0a04 */
[----:B------:R-:W-:-:S02]  /*0cf0*/  LOP3.LUT R12, R2, 0x7ffffffc, RZ, 0xc0, !PT ;  /* 0x7ffffffc020c7812 */ /* 0x000fc400078ec0ff */
[----:B------:R-:W-:Y:S02]  /*0d00*/  LEA.HI R4, R0, R7, RZ, 0x5 ;  /* 0x0000000700047211 */ /* 0x000fe400078f28ff */
[----:B------:R-:W-:Y:S01]  /*0d10*/  SHF.R.S32.HI R0, RZ, 0x2, R2 ;  /* 0x00000002ff007819 */ /* 0x000fe20000011402 */
[----:B------:R-:W-:Y:S01]  /*0d20*/  IMAD.IADD R12, R7, 0x1, -R12 ;  /* 0x00000001070c7824 */ /* 0x000fe200078e0a0c */
[----:B------:R-:W-:Y:S01]  /*0d30*/  SHF.R.S32.HI R9, RZ, 0x1f, R2 ;  /* 0x0000001fff097819 */ /* 0x000fe20000011402 */
[----:B------:R-:W-:Y:S01]  /*0d40*/  IMAD.SHL.U32 R2, R8, 0x40, RZ ;  /* 0x0000004008027824 */ /* 0x000fe200078e00ff */
[----:B------:R-:W-:Y:S01]  /*0d50*/  LOP3.LUT R6, R6, 0x7ffffe00, RZ, 0xc0, !PT ;  /* 0x7ffffe0006067812 */ /* 0x000fe200078ec0ff */
[----:B------:R-:W-:Y:S01]  /*0d60*/  IMAD.SHL.U32 R7, R10, 0x8, RZ ;  /* 0x000000080a077824 */ /* 0x000fe200078e00ff */
[----:B------:R-:W-:Y:S01]  /*0d70*/  LEA.HI R9, R9, R0, RZ, 0x3 ;  /* 0x0000000009097211 */ /* 0x000fe200078f18ff */
[----:B------:R-:W-:Y:S01]  /*0d80*/  IMAD.SHL.U32 R18, R12, 0x2, RZ ;  /* 0x000000020c127824 */ /* 0x000fe200078e00ff */
[----:B------:R-:W-:Y:S01]  /*0d90*/  LOP3.LUT R2, R2, 0x1c0, RZ, 0xc0, !PT ;  /* 0x000001c002027812 */ /* 0x000fe200078ec0ff */
[--C-:B------:R-:W-:Y:S01]  /*0da0*/  IMAD.U32 R219, R14, 0x40, R7.reuse ;  /* 0x000000400edb7824 */ /* 0x100fe200078e0007 */
[----:B------:R-:W-:Y:S01]  /*0db0*/  R2P PR, R8, 0x6 ;  /* 0x0000000608007804 */ /* 0x000fe20000000000 */
[----:B------:R-:W-:Y:S01]  /*0dc0*/  IMAD R6, R11, 0x400, R6 ;  /* 0x000004000b067824 */ /* 0x000fe200078e0206 */
[----:B------:R-:W-:-:S02]  /*0dd0*/  LOP3.LUT R7, R2, 0x8, R7, 0xf8, !PT ;  /* 0x0000000802077812 */ /* 0x000fc400078ef807 */
[----:B------:R-:W-:Y:S02]  /*0de0*/  SHF.R.U32.HI R2, RZ, 0x3, R2 ;  /* 0x00000003ff027819 */ /* 0x000fe40000011602 */
[----:B------:R-:W-:Y:S02]  /*0df0*/  LOP3.LUT R9, R9, 0xfffffff8, RZ, 0xc0, !PT ;  /* 0xfffffff809097812 */ /* 0x000fe400078ec0ff */
[----:B------:R-:W-:Y:S01]  /*0e00*/  LOP3.LUT R7, R7, R2, RZ, 0x3c, !PT ;  /* 0x0000000207077212 */ /* 0x000fe200078e3cff */
[----:B------:R-:W-:Y:S01]  /*0e10*/  IMAD.MOV.U32 R2, RZ, RZ, RZ ;  /* 0x000000ffff027224 */ /* 0x000fe200078e00ff */
[----:B------:R-:W-:Y:S01]  /*0e20*/  LEA.HI R5, R5, R216, RZ, 0x1 ;  /* 0x000000d805057211 */ /* 0x000fe200078f08ff */
[----:B------:R-:W-:Y:S01]  /*0e30*/  IMAD.IADD R9, R0, 0x1, -R9 ;  /* 0x0000000100097824 */ /* 0x000fe200078e0a09 */
[----:B------:R-:W-:Y:S01]  /*0e40*/  SHF.R.S32.HI R4, RZ, 0x5, R4 ;  /* 0x00000005ff047819 */ /* 0x000fe20000011404 */
[----:B------:R-:W-:Y:S01]  /*0e50*/  IMAD.IADD R6, R6, 0x1, R7 ;  /* 0x0000000106067824 */ /* 0x000fe200078e0207 */
[----:B------:R-:W-:-:S02]  /*0e60*/  LOP3.LUT R7, R3, 0xfffffff8, RZ, 0xc0, !PT ;  /* 0xfffffff803077812 */ /* 0x000fc400078ec0ff */
[----:B------:R-:W-:Y:S01]  /*0e70*/  LOP3.LUT R5, R5, 0xfffffe, RZ, 0xc0, !PT ;  /* 0x00fffffe05057812 */ /* 0x000fe200078ec0ff */
[----:B------:R-:W-:Y:S01]  /*0e80*/  IMAD R185, R6, 0x2, R17 ;  /* 0x0000000206b97824 */ /* 0x000fe200078e0211 */
[----:B------:R-:W-:Y:S01]  /*0e90*/  SEL R187, R187, 0xffffffe0, !P1 ;  /* 0xffffffe0bbbb7807 */ /* 0x000fe20004800000 */
[----:B------:R-:W-:Y:S01]  /*0ea0*/  IMAD.IADD R214, R220, 0x1, -R7 ;  /* 0x00000001dcd67824 */ /* 0x000fe200078e0a07 */
[----:B------:R-:W-:Y:S01]  /*0eb0*/  SHF.R.S32.HI R215, RZ, 0x3, R3 ;  /* 0x00000003ffd77819 */ /* 0x000fe20000011403 */
[C---:B------:R-:W-:Y:S02]  /*0ec0*/  VIADD R189, R185.reuse, 0x36400 ;  /* 0x00036400b9bd7836 */ /* 0x040fe40000000000 */
[----:B------:R-:W-:Y:S02]  /*0ed0*/  IMAD.SHL.U32 R23, R214, 0x8, RZ ;  /* 0x00000008d6177824 */ /* 0x000fe400078e00ff */
[----:B------:R-:W-:Y:S02]  /*0ee0*/  VIADD R186, R185, 0x36440 ;  /* 0x00036440b9ba7836 */ /* 0x000fe40000000000 */
        /* <DEDUP_REMOVED lines=21> */
.L_x_7646:
        /* <DEDUP_REMOVED lines=21> */
.L_x_7599:
[----:B------:R-:W-:Y:S01]  /*1190*/  ULDC UR7, c[0x0][0xd54] ;  /* 0x0003550000077ab9 */ /* 0x000fe20000000800 */
[----:B------:R-:W-:Y:S01]  /*11a0*/  UMOV UR6, UR9 ;  /* 0x0000000900067c82 */ /* 0x000fe20008000000 */
[----:B------:R-:W-:-:S11]  /*11b0*/  UISETP.NE.AND UP0, UPT, UR7, 0x1, UPT ;  /* 0x000000010700788c */ /* 0x000fd6000bf05270 */
[----:B------:R-:W-:Y:S02]  /*11c0*/  @UP0 ULDC.64 UR10, c[0x0][0xd58] ;  /* 0x00035600000a0ab9 */ /* 0x000fe40000000a00 */
[----:B------:R-:W-:-:S04]  /*11d0*/  UIMAD.WIDE.U32 UR4, UR9, UR10, URZ ;  /* 0x0000000a090472a5 */ /* 0x000fc8000f8e003f */
[----:B------:R-:W-:-:S04]  /*11e0*/  @UP0 USHF.R.U32.HI UR6, URZ, UR11, UR5 ;  /* 0x0000000b3f060299 */ /* 0x000fc80008011605 */
[----:B------:R-:W-:-:S12]  /*11f0*/  UIMAD UR4, UR6, UR7, URZ ;  /* 0x00000007060472a4 */ /* 0x000fd8000f8e023f */
.L_x_7600:
[----:B------:R-:W0:Y:S01]  /*1200*/  LDC.64 R4, c[0x0][0x418] ;  /* 0x00010600ff047b82 */ /* 0x000e220000000a00 */
[----:B------:R-:W-:Y:S01]  /*1210*/  ULDC UR42, c[0x0][0xd48] ;  /* 0x00035200002a7ab9 */ /* 0x000fe20000000800 */
[----:B------:R-:W-:Y:S02]  /*1220*/  UIADD3 UR4, UR9, -UR4, URZ ;  /* 0x8000000409047290 */ /* 0x000fe4000fffe03f */
[----:B------:R-:W-:Y:S01]  /*1230*/  UISETP.NE.AND UP0, UPT, UR42, 0x1, UPT ;  /* 0x000000012a00788c */ /* 0x000fe2000bf05270 */
[----:B------:R-:W-:Y:S01]  /*1240*/  ULDC UR5, c[0x0][0xd54] ;  /* 0x0003550000057ab9 */ /* 0x000fe20000000800 */
[----:B------:R-:W-:Y:S02]  /*1250*/  UISETP.NE.AND UP1, UPT, UR37, 0x1, UPT ;  /* 0x000000012500788c */ /* 0x000fe4000bf25270 */
[----:B------:R-:W1:Y:S01]  /*1260*/  LDC R188, c[0x0][0x424] ;  /* 0x00010900ffbc7b82 */ /* 0x000e620000000800 */
[----:B------:R-:W-:Y:S02]  /*1270*/  UIMAD UR8, UR8, UR5, UR4 ;  /* 0x00000005080872a4 */ /* 0x000fe4000f8e0204 */
[----:B------:R-:W-:Y:S01]  /*1280*/  ULOP3.LUT UR6, URZ, UR6, URZ, 0x33, !UPT ;  /* 0x000000063f067292 */ /* 0x000fe2000f8e333f */
[----:B------:R-:W-:-:S03]  /*1290*/  ULDC UR7, c[0x0][0xd3c] ;  /* 0x00034f0000077ab9 */ /* 0x000fc60000000800 */
[----:B------:R-:W-:Y:S01]  /*12a0*/  @UP0 ULDC UR4, c[0x0][0xd4c] ;  /* 0x0003530000040ab9 */ /* 0x000fe20000000800 */
[----:B------:R-:W2:Y:S01]  /*12b0*/  LDC R7, c[0x0][0x2f0] ;  /* 0x0000bc00ff077b82 */ /* 0x000ea20000000800 */
[----:B------:R-:W-:Y:S01]  /*12c0*/  UIMAD.WIDE.U32 UR4, UR8, UR4, URZ ;  /* 0x00000004080472a5 */ /* 0x000fe2000f8e003f */
[----:B------:R-:W-:Y:S01]  /*12d0*/  @UP0 ULDC UR9, c[0x0][0xd50] ;  /* 0x0003540000090ab9 */ /* 0x000fe20000000800 */
[----:B------:R-:W-:Y:S02]  /*12e0*/  UMOV UR39, UR8 ;  /* 0x0000000800277c82 */ /* 0x000fe40008000000 */
[----:B------:R-:W-:Y:S02]  /*12f0*/  @UP0 USHF.R.U32.HI UR39, URZ, UR9, UR5 ;  /* 0x000000093f270299 */ /* 0x000fe40008011605 */
[----:B------:R-:W-:Y:S01]  /*1300*/  UIADD3 UR6, UR6, UR7, URZ ;  /* 0x0000000706067290 */ /* 0x000fe2000fffe03f */
[----:B0-----:R-:W-:Y:S01]  /*1310*/  ISETP.NE.U32.AND P0, PT, R4, RZ, PT ;  /* 0x000000ff0400720c */ /* 0x001fe20003f05070 */
[----:B------:R-:W-:-:S02]  /*1320*/  UIADD3 UR4, -UR39, URZ, URZ ;  /* 0x0000003f27047290 */ /* 0x000fc4000fffe13f */
[----:B------:R-:W-:Y:S01]  /*1330*/  USHF.L.U32 UR41, UR6, 0x6, URZ ;  /* 0x0000000606297899 */ /* 0x000fe2000800063f */
[----:B------:R-:W-:Y:S01]  /*1340*/  ISETP.NE.AND.EX P0, PT, R5, RZ, PT, P0 ;  /* 0x000000ff0500720c */ /* 0x000fe20003f05300 */
[----:B------:R-:W-:-:S03]  /*1350*/  UIMAD UR42, UR42, UR4, UR8 ;  /* 0x000000042a2a72a4 */ /* 0x000fc6000f8e0208 */
[----:B-1----:R-:W-:Y:S02]  /*1360*/  SEL R188, R188, 0x1, P0 ;  /* 0x00000001bcbc7807 */ /* 0x002fe40000000000 */
[----:B------:R-:W-:-:S03]  /*1370*/  PLOP3.LUT P0, PT, PT, PT, UP1, 0x80, 0x0 ;  /* 0x000000000000781c */ /* 0x000fc60003f0f018 */
[----:B--2---:R-:W-:-:S05]  /*1380*/  IMAD R0, R188, R7, 0x3f ;  /* 0x0000003fbc007424 */ /* 0x004fca00078e0207 */
[----:B------:R-:W-:-:S04]  /*1390*/  SHF.R.S32.HI R3, RZ, 0x1f, R0 ;  /* 0x0000001fff037819 */ /* 0x000fc80000011400 */
[----:B------:R-:W-:-:S04]  /*13a0*/  LEA.HI R3, R3, R0, RZ, 0x6 ;  /* 0x0000000003037211 */ /* 0x000fc800078f30ff */
[----:B------:R-:W-:Y:S01]  /*13b0*/  SHF.R.S32.HI R3, RZ, 0x6, R3 ;  /* 0x00000006ff037819 */ /* 0x000fe20000011403 */
[----:B------:R-:W-:Y:S06]  /*13c0*/  @!P0 BRA `(.L_x_7601) ;  /* 0x0000001c00408947 */ /* 0x000fec0003800000 */
[----:B------:R-:W0:Y:S01]  /*13d0*/  LDC R0, c[0x0][0x448] ;  /* 0x00011200ff007b82 */ /* 0x000e220000000800 */
[----:B------:R-:W-:Y:S01]  /*13e0*/  UIADD3 UR4, UR41, 0x3f, URZ ;  /* 0x0000003f29047890 */ /* 0x000fe2000fffe03f */
[----:B------:R-:W-:Y:S02]  /*13f0*/  CS2R R150, SRZ ;  /* 0x0000000000967805 */ /* 0x000fe4000001ff00 */
[----:B------:R-:W-:Y:S02]  /*1400*/  CS2R R148, SRZ ;  /* 0x0000000000947805 */ /* 0x000fe4000001ff00 */
[----:B------:R-:W-:Y:S02]  /*1410*/  CS2R R146, SRZ ;  /* 0x0000000000927805 */ /* 0x000fe4000001ff00 */
[----:B------:R-:W-:Y:S02]  /*1420*/  CS2R R144, SRZ ;  /* 0x0000000000907805 */ /* 0x000fe4000001ff00 */
[----:B------:R-:W-:-:S02]  /*1430*/  CS2R R142, SRZ ;  /* 0x00000000008e7805 */ /* 0x000fc4000001ff00 */
[----:B------:R-:W-:Y:S01]  /*1440*/  CS2R R140, SRZ ;  /* 0x00000000008c7805 */ /* 0x000fe2000001ff00 */
[----:B------:R-:W1:Y:S01]  /*1450*/  LDC R5, c[0x0][0x288] ;  /* 0x0000a200ff057b82 */ /* 0x000e620000000800 */
        /* <DEDUP_REMOVED lines=15> */
[----:B0-----:R-:W-:Y:S01]  /*1550*/  ISETP.NE.AND P0, PT, R0, 0x1, PT ;  /* 0x000000010000780c */ /* 0x001fe20003f05270 */
[----:B------:R-:W-:Y:S01]  /*1560*/  IMAD.U32 R0, RZ, RZ, UR4 ;  /* 0x00000004ff007e24 */ /* 0x000fe2000f8e00ff */
[----:B------:R-:W-:Y:S02]  /*1570*/  CS2R R112, SRZ ;  /* 0x0000000000707805 */ /* 0x000fe4000001ff00 */
[----:B------:R-:W-:-:S02]  /*1580*/  CS2R R110, SRZ ;  /* 0x00000000006e7805 */ /* 0x000fc4000001ff00 */
[----:B------:R-:W-:Y:S02]  /*1590*/  CS2R R106, SRZ ;  /* 0x00000000006a7805 */ /* 0x000fe4000001ff00 */
[----:B------:R-:W-:Y:S02]  /*15a0*/  CS2R R162, SRZ ;  /* 0x0000000000a27805 */ /* 0x000fe4000001ff00 */
[----:B------:R-:W-:Y:S02]  /*15b0*/  CS2R R102, SRZ ;  /* 0x0000000000667805 */ /* 0x000fe4000001ff00 */
[----:B------:R-:W-:Y:S02]  /*15c0*/  CS2R R164, SRZ ;  /* 0x0000000000a47805 */ /* 0x000fe4000001ff00 */
[----:B-1----:R-:W-:Y:S02]  /*15d0*/  IADD3 R5, -R5, 0x40, RZ ;  /* 0x0000004005057810 */ /* 0x002fe40007ffe1ff */
[----:B------:R-:W-:-:S02]  /*15e0*/  CS2R R98, SRZ ;  /* 0x0000000000627805 */ /* 0x000fc4000001ff00 */
[----:B------:R-:W-:Y:S02]  /*15f0*/  CS2R R166, SRZ ;  /* 0x0000000000a67805 */ /* 0x000fe4000001ff00 */
[----:B------:R-:W-:Y:S02]  /*1600*/  CS2R R94, SRZ ;  /* 0x00000000005e7805 */ /* 0x000fe4000001ff00 */
[----:B------:R-:W-:Y:S01]  /*1610*/  CS2R R170, SRZ ;  /* 0x0000000000aa7805 */ /* 0x000fe2000001ff00 */
[----:B------:R-:W0:Y:S01]  /*1620*/  @P0 LDC R4, c[0x0][0x44c] ;  /* 0x00011300ff040b82 */ /* 0x000e220000000800 */
[----:B------:R-:W-:Y:S01]  /*1630*/  IMAD R5, R188, R7, R5 ;  /* 0x00000007bc057224 */ /* 0x000fe200078e0205 */
[----:B------:R-:W-:Y:S01]  /*1640*/  CS2R R90, SRZ ;  /* 0x00000000005a7805 */ /* 0x000fe2000001ff00 */
[----:B------:R-:W-:Y:S01]  /*1650*/  IMAD.MOV.U32 R169, RZ, RZ, RZ ;  /* 0x000000ffffa97224 */ /* 0x000fe200078e00ff */
        /* <DEDUP_REMOVED lines=20> */
[----:B0-----:R-:W-:Y:S01]  /*17a0*/  @P0 IMAD.HI.U32 R4, R4, UR4, RZ ;  /* 0x0000000404040c27 */ /* 0x001fe2000f8e00ff */
[----:B------:R-:W-:-:S02]  /*17b0*/  CS2R R50, SRZ ;  /* 0x0000000000327805 */ /* 0x000fc4000001ff00 */
[----:B------:R-:W-:Y:S02]  /*17c0*/  CS2R R204, SRZ ;  /* 0x0000000000cc7805 */ /* 0x000fe4000001ff00 */
[----:B------:R-:W-:Y:S02]  /*17d0*/  CS2R R46, SRZ ;  /* 0x00000000002e7805 */ /* 0x000fe4000001ff00 */
[----:B------:R-:W-:Y:S02]  /*17e0*/  CS2R R206, SRZ ;  /* 0x0000000000ce7805 */ /* 0x000fe4000001ff00 */
[----:B------:R-:W-:Y:S02]  /*17f0*/  CS2R R42, SRZ ;  /* 0x00000000002a7805 */ /* 0x000fe4000001ff00 */
[----:B------:R-:W-:Y:S02]  /*1800*/  CS2R R210, SRZ ;  /* 0x0000000000d27805 */ /* 0x000fe4000001ff00 */
[----:B------:R-:W-:-:S02]  /*1810*/  CS2R R38, SRZ ;  /* 0x0000000000267805 */ /* 0x000fc4000001ff00 */
[----:B-1----:R-:W-:Y:S02]  /*1820*/  @P0 SHF.R.U32.HI R0, RZ, R9, R4 ;  /* 0x00000009ff000219 */ /* 0x002fe40000011604 */
[----:B------:R-:W-:Y:S02]  /*1830*/  CS2R R208, SRZ ;  /* 0x0000000000d07805 */ /* 0x000fe4000001ff00 */
[----:B------:R-:W-:Y:S02]  /*1840*/  PLOP3.LUT P0, PT, PT, PT, PT, 0x80, 0x0 ;  /* 0x000000000000781c */ /* 0x000fe40003f0f070 */
[----:B------:R-:W-:Y:S02]  /*1850*/  CS2R R212, SRZ ;  /* 0x0000000000d47805 */ /* 0x000fe4000001ff00 */
[----:B------:R-:W-:Y:S01]  /*1860*/  CS2R R34, SRZ ;  /* 0x0000000000227805 */ /* 0x000fe2000001ff00 */
[----:B------:R-:W-:Y:S01]  /*1870*/  IMAD.IADD R0, R5, 0x1, R0 ;  /* 0x0000000105007824 */ /* 0x000fe200078e0200 */
        /* <DEDUP_REMOVED lines=8> */
[----:B------:R-:W-:Y:S01]  /*1900*/  VIMNMX R4, R3, R4, PT ;  /* 0x0000000403047248 */ /* 0x000fe20003fe0100 */
[----:B------:R-:W-:-:S03]  /*1910*/  IMAD.MOV.U32 R3, RZ, RZ, RZ ;  /* 0x000000ffff037224 */ /* 0x000fc600078e00ff */
[----:B------:R-:W-:-:S13]  /*1920*/  ISETP.GE.AND P1, PT, R4, 0x1, PT ;  /* 0x000000010400780c */ /* 0x000fda0003f26270 */
        /* <DEDUP_REMOVED lines=11> */
[----:B------:R-:W-:Y:S01]  /*19e0*/  UMOV UR7, 0x40000040 ;  /* 0x4000004000077882 */ /* 0x000fe20000000000 */
[----:B------:R-:W1:Y:S01]  /*19f0*/  S2R R8, SR_TID.X ;  /* 0x0000000000087919 */ /* 0x000e620000002100 */
[----:B0-----:R-:W-:-:S04]  /*1a00*/  LEA.HI R3, R0, R0, RZ, 0x1 ;  /* 0x0000000000037211 */ /* 0x001fc800078f08ff */
[----:B------:R-:W-:Y:S01]  /*1a10*/  LOP3.LUT R3, R3, 0x1fffe, RZ, 0xc0, !PT ;  /* 0x0001fffe03037812 */ /* 0x000fe200078ec0ff */
[----:B------:R-:W-:-:S04]  /*1a20*/  WARPGROUP.ARRIVE ;  /* 0x00000000000079c5 */ /* 0x000fc80000000000 */
        /* <DEDUP_REMOVED lines=12> */
[----:B-1----:R-:W-:Y:S02]  /*1af0*/  LOP3.LUT R8, R8, 0x7f, RZ, 0xc0, !PT ;  /* 0x0000007f08087812 */ /* 0x002fe400078ec0ff */
[----:B------:R-:W-:Y:S01]  /*1b00*/  R2UR UR12, R6 ;  /* 0x00000000060c72ca */ /* 0x000fe200000e0000 */
[----:B------:R-:W-:Y:S01]  /*1b10*/  IMAD R0, R2, 0x1000, R7 ;  /* 0x0000100002007824 */ /* 0x000fe200078e0207 */
[----:B------:R-:W-:Y:S01]  /*1b20*/  ISETP.NE.AND P1, PT, R8, RZ, PT ;  /* 0x000000ff0800720c */ /* 0x000fe20003f25270 */
[C---:B------:R-:W-:Y:S02]  /*1b30*/  VIADD R6, R3.reuse, 0x4 ;  /* 0x0000000403067836 */ /* 0x040fe40000000000 */
[C---:B------:R-:W-:Y:S01]  /*1b40*/  VIADD R5, R0.reuse, 0x80 ;  /* 0x0000008000057836 */ /* 0x040fe20000000000 */
[----:B------:R-:W-:Y:S01]  /*1b50*/  R2UR UR10, R0 ;  /* 0x00000000000a72ca */ /* 0x000fe200000e0000 */
[----:B------:R-:W-:Y:S01]  /*1b60*/  VIADD R3, R3, 0x6 ;  /* 0x0000000603037836 */ /* 0x000fe20000000000 */
[----:B------:R-:W-:-:S02]  /*1b70*/  R2UR UR16, R6 ;  /* 0x00000000061072ca */ /* 0x000fc400000e0000 */
[----:B------:R-:W-:Y:S01]  /*1b80*/  R2UR UR14, R5 ;  /* 0x00000000050e72ca */ /* 0x000fe200000e0000 */
[C---:B------:R-:W-:Y:S01]  /*1b90*/  VIADD R5, R0.reuse, 0x100 ;  /* 0x0000010000057836 */ /* 0x040fe20000000000 */
[----:B------:R-:W-:Y:S01]  /*1ba0*/  R2UR UR4, R3 ;  /* 0x00000000030472ca */ /* 0x000fe200000e0000 */
[----:B------:R-:W-:-:S03]  /*1bb0*/  VIADD R0, R0, 0x180 ;  /* 0x0000018000007836 */ /* 0x000fc60000000000 */
[----:B------:R-:W-:Y:S02]  /*1bc0*/  R2UR UR18, R5 ;  /* 0x00000000051272ca */ /* 0x000fe400000e0000 */
[----:B------:R-:W-:Y:S01]  /*1bd0*/  R2UR UR6, R0 ;  /* 0x00000000000672ca */ /* 0x000fe200000e0000 */
[----:B------:R-:W-:Y:S01]  /*1be0*/  HGMMA.64x256x16.F32 R24, gdesc[UR8].tnspB, RZ, !UPT, gsb0 ;  /* 0x43e00000081879f0 */ /* 0x000fe2000c0008ff */
[----:B------:R-:W-:-:S04]  /*1bf0*/  @!P1 IMAD R0, R2, 0x8, R17 ;  /* 0x0000000802009824 */ /* 0x000fc800078e0211 */
[----:B------:R-:W-:-:S05]  /*1c00*/  @!P1 VIADD R0, R0, 0x38860 ;  /* 0x0003886000009836 */ /* 0x000fca0000000000 */
[----:B------:R-:W-:Y:S01]  /*1c10*/  @!P1 PRMT R0, RZ, 0x654, R0 ;  /* 0x00000654ff009816 */ /* 0x000fe20000000000 */
[----:B------:R-:W-:Y:S02]  /*1c20*/  WARPGROUP.DEPBAR.LE gsb0, 0x0 ;  /* 0x00008000000079c5 */ /* 0x000fe40000010000 */
[----:B------:R-:W-:-:S15]  /*1c30*/  WARPGROUP.ARRIVE ;  /* 0x00000000000079c5 */ /* 0x000fde0000000000 */
        /* <DEDUP_REMOVED lines=14> */
.L_x_7604:
[----:B------:R-:W-:Y:S01]  /*1d20*/  BAR.SYNC.DEFER_BLOCKING 0xe, 0x100 ;  /* 0x0384000000007b1d */ /* 0x000fe20000010000 */
[----:B01----:R-:W-:Y:S01]  /*1d30*/  IMAD R0, R2, 0x40, R22 ;  /* 0x0000004002007824 */ /* 0x003fe200078e0216 */
[----:B------:R-:W-:Y:S01]  /*1d40*/  ISETP.GT.AND P2, PT, R4, RZ, PT ;  /* 0x000000ff0400720c */ /* 0x000fe20003f44270 */
[----:B------:R-:W-:Y:S02]  /*1d50*/  VIADD R2, R2, 0x1 ;  /* 0x0000000102027836 */ /* 0x000fe40000000000 */
[----:B------:R-:W-:Y:S01]  /*1d60*/  IMAD R0, R0, 0x4, R17 ;  /* 0x0000000400007824 */ /* 0x000fe200078e0211 */
[----:B------:R-:W-:Y:S01]  /*1d70*/  UMOV UR11, 0x40000040 ;  /* 0x40000040000b7882 */ /* 0x000fe20000000000 */
[----:B------:R-:W-:Y:S01]  /*1d80*/  UMOV UR15, 0x40000040 ;  /* 0x40000040000f7882 */ /* 0x000fe20000000000 */
[----:B------:R-:W-:Y:S01]  /*1d90*/  ISETP.NE.AND P0, PT, R2, 0x2, PT ;  /* 0x000000020200780c */ /* 0x000fe20003f05270 */
[----:B------:R-:W-:Y:S01]  /*1da0*/  UMOV UR19, 0x40000040 ;  /* 0x4000004000137882 */ /* 0x000fe20000000000 */
[----:B------:R-:W-:Y:S01]  /*1db0*/  UMOV UR7, 0x40000040 ;  /* 0x4000004000077882 */ /* 0x000fe20000000000 */
[----:B------:R-:W-:Y:S01]  /*1dc0*/  VIADD R4, R4, 0xffffffff ;  /* 0xffffffff04047836 */ /* 0x000fe20000000000 */
[----:B------:R-:W-:Y:S01]  /*1dd0*/  SEL R2, R2, RZ, P0 ;  /* 0x000000ff02027207 */ /* 0x000fe20000000000 */
[----:B------:R-:W0:Y:S04]  /*1de0*/  LDS R3, [R0+0x38400] ;  /* 0x0384000000037984 */ /* 0x000e280000000800 */
[----:B------:R1:W2:Y:S02]  /*1df0*/  LDS R5, [R0+0x38420] ;  /* 0x0384200000057984 */ /* 0x0002a40000000800 */
[----:B-1----:R-:W-:-:S05]  /*1e00*/  IMAD R0, R2, 0x1000, R7 ;  /* 0x0000100002007824 */ /* 0x002fca00078e0207 */
[----:B------:R-:W-:Y:S01]  /*1e10*/  R2UR UR10, R0 ;  /* 0x00000000000a72ca */ /* 0x000fe200000e0000 */
        /* <DEDUP_REMOVED lines=128> */
[----:B------:R-:W-:-:S05]  /*2620*/  VIADD R3, R0, 0x80 ;  /* 0x0000008000037836 */ /* 0x000fca0000000000 */
[----:B------:R-:W-:Y:S01]  /*2630*/  WARPGROUP.ARRIVE ;  /* 0x00000000000079c5 */ /* 0x000fe20000000000 */
[----:B------:R-:W-:Y:S01]  /*2640*/  R2UR UR14, R3 ;  /* 0x00000000030e72ca */ /* 0x000fe200000e0000 */
[C---:B------:R-:W-:Y:S02]  /*2650*/  VIADD R3, R0.reuse, 0x100 ;  /* 0x0000010000037836 */ /* 0x040fe40000000000 */
[----:B------:R-:W-:Y:S02]  /*2660*/  VIADD R0, R0, 0x180 ;  /* 0x0000018000007836 */ /* 0x000fe40000000000 */
[----:B------:R-:W-:Y:S01]  /*2670*/  HGMMA.64x256x16.F32 R24, gdesc[UR8].tnspB, R24, gsb0 ;  /* 0x43e00000081879f0 */ /* 0x000fe20008000818 */
[----:B------:R-:W-:Y:S02]  /*2680*/  R2UR UR18, R3 ;  /* 0x00000000031272ca */ /* 0x000fe400000e0000 */
[----:B------:R-:W-:Y:S01]  /*2690*/  R2UR UR6, R0 ;  /* 0x00000000000672ca */ /* 0x000fe200000e0000 */
[----:B------:R-:W-:Y:S01]  /*26a0*/  @!P1 IMAD R0, R2, 0x8, R17 ;  /* 0x0000000802009824 */ /* 0x000fe200078e0211 */
[----:B------:R-:W-:-:S03]  /*26b0*/  SEL R3, RZ, 0x1, P0 ;  /* 0x00000001ff037807 */ /* 0x000fc60000000000 */
[----:B------:R-:W-:Y:S01]  /*26c0*/  @!P1 VIADD R0, R0, 0x38860 ;  /* 0x0003886000009836 */ /* 0x000fe20000000000 */
[----:B------:R-:W-:-:S04]  /*26d0*/  LOP3.LUT R16, R16, R3, RZ, 0x3c, !PT ;  /* 0x0000000310107212 */ /* 0x000fc800078e3cff */
[----:B------:R-:W-:Y:S01]  /*26e0*/  @!P1 PRMT R0, RZ, 0x654, R0 ;  /* 0x00000654ff009816 */ /* 0x000fe20000000000 */
[----:B------:R-:W-:Y:S02]  /*26f0*/  WARPGROUP.DEPBAR.LE gsb0, 0x0 ;  /* 0x00008000000079c5 */ /* 0x000fe40000010000 */
[----:B------:R-:W-:-:S12]  /*2700*/  WARPGROUP.ARRIVE ;  /* 0x00000000000079c5 */ /* 0x000fd80000000000 */
        /* <DEDUP_REMOVED lines=13> */
.L_x_7603:
[----:B------:R-:W-:Y:S01]  /*27e0*/  BAR.SYNC.DEFER_BLOCKING 0xe, 0x100 ;  /* 0x0384000000007b1d */ /* 0x000fe20000010000 */
[C---:B01----:R-:W-:Y:S01]  /*27f0*/  IMAD R0, R2.reuse, 0x40, R22 ;  /* 0x0000004002007824 */ /* 0x043fe200078e0216 */
[----:B------:R-:W-:Y:S01]  /*2800*/  PLOP3.LUT P0, PT, PT, PT, PT, 0x8, 0x0 ;  /* 0x000000000000781c */ /* 0x000fe20003f0e170 */
[----:B------:R-:W-:Y:S02]  /*2810*/  VIADD R2, R2, 0x1 ;  /* 0x0000000102027836 */ /* 0x000fe40000000000 */
[----:B------:R-:W-:-:S03]  /*2820*/  IMAD R17, R0, 0x4, R17 ;  /* 0x0000000400117824 */ /* 0x000fc600078e0211 */
[----:B------:R-:W-:-:S04]  /*2830*/  ISETP.NE.AND P1, PT, R2, 0x2, PT ;  /* 0x000000020200780c */ /* 0x000fc80003f25270 */
[----:B------:R-:W-:Y:S02]  /*2840*/  SEL R5, RZ, 0x1, P1 ;  /* 0x00000001ff057807 */ /* 0x000fe40000800000 */
[----:B------:R-:W-:Y:S02]  /*2850*/  SEL R2, R2, RZ, P1 ;  /* 0x000000ff02027207 */ /* 0x000fe40000800000 */
[----:B------:R-:W-:Y:S01]  /*2860*/  LOP3.LUT R16, R16, R5, RZ, 0x3c, !PT ;  /* 0x0000000510107212 */ /* 0x000fe200078e3cff */
        /* <DEDUP_REMOVED lines=134> */
.L_x_7601:
        /* <DEDUP_REMOVED lines=24> */
[----:B0-----:R-:W-:Y:S02]  /*3250*/  ISETP.NE.AND P0, PT, R0, 0x1, PT ;  /* 0x000000010000780c */ /* 0x001fe40003f05270 */
[----:B------:R-:W-:Y:S02]  /*3260*/  CS2R R112, SRZ ;  /* 0x0000000000707805 */ /* 0x000fe4000001ff00 */
[----:B------:R-:W-:-:S02]  /*3270*/  CS2R R110, SRZ ;  /* 0x00000000006e7805 */ /* 0x000fc4000001ff00 */
[----:B------:R-:W-:Y:S02]  /*3280*/  CS2R R106, SRZ ;  /* 0x00000000006a7805 */ /* 0x000fe4000001ff00 */
[----:B------:R-:W-:Y:S02]  /*3290*/  CS2R R162, SRZ ;  /* 0x0000000000a27805 */ /* 0x000fe4000001ff00 */
[----:B------:R-:W-:Y:S02]  /*32a0*/  CS2R R102, SRZ ;  /* 0x0000000000667805 */ /* 0x000fe4000001ff00 */
[----:B------:R-:W-:Y:S02]  /*32b0*/  CS2R R164, SRZ ;  /* 0x0000000000a47805 */ /* 0x000fe4000001ff00 */
[----:B------:R-:W-:Y:S02]  /*32c0*/  CS2R R98, SRZ ;  /* 0x0000000000627805 */ /* 0x000fe4000001ff00 */
[----:B-1----:R-:W-:-:S02]  /*32d0*/  IADD3 R6, -R4, 0x40, RZ ;  /* 0x0000004004067810 */ /* 0x002fc40007ffe1ff */
[----:B------:R-:W-:Y:S02]  /*32e0*/  CS2R R166, SRZ ;  /* 0x0000000000a67805 */ /* 0x000fe4000001ff00 */
[----:B------:R-:W-:Y:S02]  /*32f0*/  CS2R R94, SRZ ;  /* 0x00000000005e7805 */ /* 0x000fe4000001ff00 */
[----:B------:R-:W-:Y:S02]  /*3300*/  CS2R R170, SRZ ;  /* 0x0000000000aa7805 */ /* 0x000fe4000001ff00 */
[----:B------:R-:W-:Y:S01]  /*3310*/  CS2R R90, SRZ ;  /* 0x00000000005a7805 */ /* 0x000fe2000001ff00 */
[----:B------:R-:W0:Y:S01]  /*3320*/  @P0 LDC R0, c[0x0][0x44c] ;  /* 0x00011300ff000b82 */ /* 0x000e220000000800 */
[----:B------:R-:W-:Y:S01]  /*3330*/  IMAD R7, R188, R7, R6 ;  /* 0x00000007bc077224 */ /* 0x000fe200078e0206 */
[----:B------:R-:W-:Y:S01]  /*3340*/  CS2R R172, SRZ ;  /* 0x0000000000ac7805 */ /* 0x000fe2000001ff00 */
[----:B------:R-:W-:Y:S01]  /*3350*/  IMAD.MOV.U32 R169, RZ, RZ, RZ ;  /* 0x000000ffffa97224 */ /* 0x000fe200078e00ff */
[----:B------:R-:W-:-:S02]  /*3360*/  CS2R R86, SRZ ;  /* 0x0000000000567805 */ /* 0x000fc4000001ff00 */
[----:B------:R-:W-:Y:S02]  /*3370*/  CS2R R174, SRZ ;  /* 0x0000000000ae7805 */ /* 0x000fe4000001ff00 */
[----:B------:R-:W-:Y:S02]  /*3380*/  CS2R R82, SRZ ;  /* 0x0000000000527805 */ /* 0x000fe4000001ff00 */
[----:B------:R-:W-:Y:S01]  /*3390*/  CS2R R176, SRZ ;  /* 0x0000000000b07805 */ /* 0x000fe2000001ff00 */
[----:B------:R-:W1:Y:S01]  /*33a0*/  @P0 LDC R5, c[0x0][0x450] ;  /* 0x00011400ff050b82 */ /* 0x000e620000000800 */
        /* <DEDUP_REMOVED lines=18> */
[----:B------:R-:W-:Y:S01]  /*34d0*/  CS2R R206, SRZ ;  /* 0x0000000000ce7805 */ /* 0x000fe2000001ff00 */
[----:B------:R-:W-:Y:S01]  /*34e0*/  IMAD.U32 R0, RZ, RZ, UR4 ;  /* 0x00000004ff007e24 */ /* 0x000fe2000f8e00ff */
        /* <DEDUP_REMOVED lines=21> */
[----:B------:R-:W0:Y:S02]  /*3640*/  SHFL.IDX PT, R0, R216, RZ, 0x1f ;  /* 0x00001fffd8007589 */ /* 0x000e2400000e0000 */
        /* <DEDUP_REMOVED lines=27> */
.L_x_7605:
[----:B------:R-:W-:Y:S01]  /*3800*/  ULEA.HI UR4, UR36, UR36, URZ, 0x1 ;  /* 0x0000002424047291 */ /* 0x000fe2000f8f083f */
[----:B------:R-:W-:-:S03]  /*3810*/  IMAD.U32 R0, RZ, RZ, UR38 ;  /* 0x00000026ff007e24 */ /* 0x000fc6000f8e00ff */
[----:B------:R-:W-:Y:S02]  /*3820*/  ULOP3.LUT UR4, UR4, 0xfffffffe, URZ, 0xc0, !UPT ;  /* 0xfffffffe04047892 */ /* 0x000fe4000f8ec03f */
[----:B------:R-:W-:Y:S02]  /*3830*/  ISETP.NE.AND P0, PT, R0, 0x3, PT ;  /* 0x000000030000780c */ /* 0x000fe40003f05270 */
[----:B------:R-:W-:-:S06]  /*3840*/  UIADD3 UR4, UR36, -UR4, URZ ;  /* 0x8000000424047290 */ /* 0x000fcc000fffe03f */
[----:B------:R-:W-:-:S05]  /*3850*/  IMAD.U32 R4, RZ, RZ, UR4 ;  /* 0x00000004ff047e24 */ /* 0x000fca000f8e00ff */
[----:B------:R-:W-:-:S04]  /*3860*/  SHF.L.U32 R4, R4, 0x1f, RZ ;  /* 0x0000001f04047819 */ /* 0x000fc800000006ff */
[----:B------:R-:W0:Y:S02]  /*3870*/  SYNCS.PHASECHK.TRANS64.TRYWAIT P1, [R17+URZ+0x38800], R4 ;  /* 0x03880004110075a7 */ /* 0x000e24000802017f */
[----:B0-----:R-:W-:Y:S05]  /*3880*/  @!P1 BRA `(.L_x_7606) ;  /* 0x00000130009c9947 */ /* 0x001fea0003800000 */
.L_x_7772:
[----:B------:R-:W-:Y:S05]  /*3890*/  @!P0 BRA `(.L_x_7607) ;  /* 0x0000000000048947 */ /* 0x000fea0003800000 */
[----:B------:R-:W-:Y:S01]  /*38a0*/  BPT.TRAP 0x1 ;  /* 0x000000040000795c */ /* 0x000fe20000300000 */
.L_x_7607:
[----:B------:R-:W-:Y:S01]  /*38b0*/  IMAD R5, R2, 0x8, R17 ;  /* 0x0000000802057824 */ /* 0x000fe200078e0211 */
[----:B------:R-:W-:-:S04]  /*38c0*/  SHF.L.U32 R8, R16, 0x1f, RZ ;  /* 0x0000001f10087819 */ /* 0x000fc800000006ff */
[----:B------:R1:W2:Y:S01]  /*38d0*/  SYNCS.PHASECHK.TRANS64.TRYWAIT P1, [R5+URZ+0x38830], R8 ;  /* 0x03883008050075a7 */ /* 0x0002a2000802017f */
[----:B------:R-:W-:Y:S05]  /*38e0*/  @!P0 BRA `(.L_x_7608) ;  /* 0x0000000000048947 */ /* 0x000fea0003800000 */
[----:B------:R-:W-:Y:S01]  /*38f0*/  BPT.TRAP 0x1 ;  /* 0x000000040000795c */ /* 0x000fe20000300000 */
.L_x_7608:
[----:B------:R-:W-:-:S05]  /*3900*/  VIADD R0, R17, 0x22400 ;  /* 0x0002240011007836 */ /* 0x000fca0000000000 */
[----:B------:R-:W-:-:S04]  /*3910*/  SHF.R.U32.HI R0, RZ, 0x4, R0 ;  /* 0x00000004ff007819 */ /* 0x000fc80000011600 */
[----:B------:R-:W-:Y:S01]  /*3920*/  LOP3.LUT R0, R0, 0x3fff, RZ, 0xc0, !PT ;  /* 0x00003fff00007812 */ /* 0x000fe200078ec0ff */
[----:B--2---:R-:W-:Y:S06]  /*3930*/  @P1 BRA `(.L_x_7609) ;  /* 0x0000000000081947 */ /* 0x004fec0003800000 */
[----:B------:R-:W2:Y:S02]  /*3940*/  SYNCS.PHASECHK.TRANS64.TRYWAIT P1, [R5+URZ+0x38830], R8 ;  /* 0x03883008050075a7 */ /* 0x000ea4000802017f */
[----:B--2---:R-:W-:Y:S05]  /*3950*/  @!P1 BRA `(.L_x_7610) ;  /* 0x00000130007c9947 */ /* 0x004fea0003800000 */
.L_x_7609:
[----:B------:R-:W-:Y:S05]  /*3960*/  WARPSYNC.ALL ;  /* 0x0000000000007948 */ /* 0x000fea0003800000 */
[----:B------:R-:W-:Y:S01]  /*3970*/  LOP3.LUT R0, R0, 0x10000, RZ, 0xfc, !PT ;  /* 0x0001000000007812 */ /* 0x000fe200078efcff */
[----:B------:R-:W-:Y:S01]  /*3980*/  VIADD R3, R17, 0x20400 ;  /* 0x0002040011037836 */ /* 0x000fe20000000000 */
[----:B------:R-:W-:-:S03]  /*3990*/  WARPGROUP.ARRIVE ;  /* 0x00000000000079c5 */ /* 0x000fc60000000000 */
[----:B------:R-:W-:Y:S01]  /*39a0*/  IMAD R6, R2, 0x200, R0 ;  /* 0x0000020002067824 */ /* 0x000fe200078e0200 */
[----:B------:R-:W-:Y:S01]  /*39b0*/  UMOV UR7, 0x40000040 ;  /* 0x4000004000077882 */ /* 0x000fe20000000000 */
[----:B------:R-:W-:Y:S01]  /*39c0*/  UMOV UR5, 0x40000040 ;  /* 0x4000004000057882 */ /* 0x000fe20000000000 */
[----:B------:R-:W-:Y:S01]  /*39d0*/  SHF.R.U32.HI R3, RZ, 0x4, R3 ;  /* 0x00000004ff037819 */ /* 0x000fe20000011603 */
[----:B------:R-:W-:Y:S01]  /*39e0*/  UMOV UR11, 0x40000040 ;  /* 0x40000040000b7882 */ /* 0x000fe20000000000 */
[----:B------:R-:W-:Y:S01]  /*39f0*/  R2UR UR6, R6 ;  /* 0x00000000060672ca */ /* 0x000fe200000e0000 */
[----:B------:R-:W-:Y:S01]  /*3a00*/  UMOV UR9, 0x40000040 ;  /* 0x4000004000097882 */ /* 0x000fe20000000000 */
[----:B------:R-:W-:Y:S01]  /*3a10*/  LOP3.LUT R3, R3, 0x3fff, RZ, 0xc0, !PT ;  /* 0x00003fff03037812 */ /* 0x000fe200078ec0ff */
[----:B------:R-:W-:Y:S01]  /*3a20*/  UMOV UR15, 0x40000040 ;  /* 0x40000040000f7882 */ /* 0x000fe20000000000 */
[----:B------:R-:W-:Y:S01]  /*3a30*/  UMOV UR13, 0x40000040 ;  /* 0x40000040000d7882 */ /* 0x000fe20000000000 */
[----:B------:R-:W-:Y:S01]  /*3a40*/  UMOV UR19, 0x40000040 ;  /* 0x4000004000137882 */ /* 0x000fe20000000000 */
[----:B------:R-:W-:Y:S01]  /*3a50*/  LOP3.LUT R3, R3, 0x10000, RZ, 0xfc, !PT ;  /* 0x0001000003037812 */ /* 0x000fe200078efcff */
[----:B------:R-:W-:-:S03]  /*3a60*/  UMOV UR17, 0x40000040 ;  /* 0x4000004000117882 */ /* 0x000fc60000000000 */
[C---:B------:R-:W-:Y:S01]  /*3a70*/  R2UR UR4, R3.reuse ;  /* 0x00000000030472ca */ /* 0x040fe200000e0000 */
[C---:B------:R-:W-:Y:S02]  /*3a80*/  VIADD R6, R3.reuse, 0x2 ;  /* 0x0000000203067836 */ /* 0x040fe40000000000 */
[----:B------:R-:W-:Y:S02]  /*3a90*/  UIADD3 UR10, UR6, 0x2, URZ ;  /* 0x00000002060a7890 */ /* 0x000fe4000fffe03f */
[----:B------:R-:W-:Y:S01]  /*3aa0*/  UIADD3 UR14, UR6, 0x4, URZ ;  /* 0x00000004060e7890 */ /* 0x000fe2000fffe03f */
[----:B------:R-:W-:Y:S01]  /*3ab0*/  R2UR UR8, R6 ;  /* 0x00000000060872ca */ /* 0x000fe200000e0000 */
[C---:B------:R-:W-:Y:S01]  /*3ac0*/  VIADD R6, R3.reuse, 0x4 ;  /* 0x0000000403067836 */ /* 0x040fe20000000000 */
[----:B------:R-:W-:Y:S01]  /*3ad0*/  UIADD3 UR18, UR6, 0x6, URZ ;  /* 0x0000000606127890 */ /* 0x000fe2000fffe03f */
[----:B------:R-:W-:-:S03]  /*3ae0*/  VIADD R3, R3, 0x6 ;  /* 0x0000000603037836 */ /* 0x000fc60000000000 */
[----:B------:R-:W-:Y:S01]  /*3af0*/  R2UR UR12, R6 ;  /* 0x00000000060c72ca */ /* 0x000fe200000e0000 */
[----:B------:R-:W-:Y:S01]  /*3b00*/  HGMMA.64x64x16.F32 R24, gdesc[UR4], RZ, !UPT, gsb0 ;  /* 0x00e00000041879f0 */ /* 0x000fe2000c0008ff */
[----:B------:R-:W-:Y:S02]  /*3b10*/  R2UR UR16, R3 ;  /* 0x00000000031072ca */ /* 0x000fe400000e0000 */
        /* <DEDUP_REMOVED lines=10> */
[----:B------:R-:W3:Y:S02]  /*3bc0*/  SYNCS.PHASECHK.TRANS64.TRYWAIT P1, [R17+URZ+0x38810], R4 ;  /* 0x03881004110075a7 */ /* 0x000ee4000802017f */
[----:B---3--:R-:W-:Y:S05]  /*3bd0*/  @!P1 BRA `(.L_x_7611) ;  /* 0x0000012c00f09947 */ /* 0x008fea0003800000 */
.L_x_7773:
[----:B------:R-:W-:Y:S05]  /*3be0*/  @!P0 BRA `(.L_x_7612) ;  /* 0x0000000000048947 */ /* 0x000fea0003800000 */
[----:B------:R-:W-:Y:S01]  /*3bf0*/  BPT.TRAP 0x1 ;  /* 0x000000040000795c */ /* 0x000fe20000300000 */
.L_x_7612:
[----:B------:R4:W0:Y:S01]  /*3c00*/  SYNCS.PHASECHK.TRANS64.TRYWAIT P1, [R5+URZ+0x38850], R8 ;  /* 0x03885008050075a7 */ /* 0x000822000802017f */
[----:B------:R-:W-:Y:S05]  /*3c10*/  @!P0 BRA `(.L_x_7613) ;  /* 0x0000000000048947 */ /* 0x000fea0003800000 */
[----:B------:R-:W-:Y:S01]  /*3c20*/  BPT.TRAP 0x1 ;  /* 0x000000040000795c */ /* 0x000fe20000300000 */
.L_x_7613:
[C---:B------:R-:W-:Y:S02]  /*3c30*/  VIADD R3, R17.reuse, 0x400 ;  /* 0x0000040011037836 */ /* 0x040fe40000000000 */
[----:B0--3--:R-:W-:-:S03]  /*3c40*/  VIADD R4, R17, 0x26400 ;  /* 0x0002640011047836 */ /* 0x009fc60000000000 */
[----:B------:R-:W-:Y:S02]  /*3c50*/  SHF.R.U32.HI R3, RZ, 0x4, R3 ;  /* 0x00000004ff037819 */ /* 0x000fe40000011603 */
[----:B------:R-:W-:Y:S02]  /*3c60*/  SHF.R.U32.HI R4, RZ, 0x4, R4 ;  /* 0x00000004ff047819 */ /* 0x000fe40000011604 */
[----:B------:R-:W-:Y:S02]  /*3c70*/  LOP3.LUT R3, R3, 0x3fff, RZ, 0xc0, !PT ;  /* 0x00003fff03037812 */ /* 0x000fe400078ec0ff */
[----:B------:R-:W-:Y:S02]  /*3c80*/  LOP3.LUT R4, R4, 0x3fff, RZ, 0xc0, !PT ;  /* 0x00003fff04047812 */ /* 0x000fe400078ec0ff */
[----:B------:R-:W-:Y:S02]  /*3c90*/  LOP3.LUT R3, R3, 0x10000, RZ, 0xfc, !PT ;  /* 0x0001000003037812 */ /* 0x000fe400078efcff */
[----:B------:R-:W-:-:S03]  /*3ca0*/  LOP3.LUT R4, R4, 0x10000, RZ, 0xfc, !PT ;  /* 0x0001000004047812 */ /* 0x000fc600078efcff */
[----:B------:R-:W-:Y:S01]  /*3cb0*/  IMAD R6, R2, 0x1000, R3 ;  /* 0x0000100002067824 */ /* 0x000fe200078e0203 */
[----:B------:R-:W-:Y:S06]  /*3cc0*/  @P1 BRA `(.L_x_7614) ;  /* 0x0000000000081947 */ /* 0x000fec0003800000 */
[----:B------:R-:W0:Y:S02]  /*3cd0*/  SYNCS.PHASECHK.TRANS64.TRYWAIT P1, [R5+URZ+0x38850], R8 ;  /* 0x03885008050075a7 */ /* 0x000e24000802017f */
[----:B0-----:R-:W-:Y:S05]  /*3ce0*/  @!P1 BRA `(.L_x_7615) ;  /* 0x0000012c00c09947 */ /* 0x001fea0003800000 */
.L_x_7614:
[----:B------:R-:W-:Y:S01]  /*3cf0*/  R2UR UR20, R4 ;  /* 0x00000000041472ca */ /* 0x000fe200000e0000 */
[----:B------:R-:W-:Y:S01]  /*3d00*/  WARPGROUP.ARRIVE ;  /* 0x00000000000079c5 */ /* 0x000fe20000000000 */
[----:B------:R-:W-:Y:S01]  /*3d10*/  R2UR UR22, R6 ;  /* 0x00000000061672ca */ /* 0x000fe200000e0000 */
[----:B------:R-:W-:Y:S01]  /*3d20*/  UMOV UR21, 0x40000040 ;  /* 0x4000004000157882 */ /* 0x000fe20000000000 */
[----:B------:R-:W-:Y:S01]  /*3d30*/  UMOV UR23, 0x40000040 ;  /* 0x4000004000177882 */ /* 0x000fe20000000000 */
[----:B012-4-:R-:W-:Y:S01]  /*3d40*/  VIADD R8, R4, 0x2 ;  /* 0x0000000204087836 */ /* 0x017fe20000000000 */
[----:B------:R-:W-:Y:S01]  /*3d50*/  UMOV UR25, 0x40000040 ;  /* 0x4000004000197882 */ /* 0x000fe20000000000 */
[----:B------:R-:W-:Y:S01]  /*3d60*/  VIADD R7, R6, 0x2 ;  /* 0x0000000206077836 */ /* 0x000fe20000000000 */
[----:B------:R-:W-:Y:S01]  /*3d70*/  UMOV UR27, 0x40000040 ;  /* 0x40000040001b7882 */ /* 0x000fe20000000000 */
[----:B------:R-:W0:Y:S01]  /*3d80*/  S2R R9, SR_TID.X ;  /* 0x0000000000097919 */ /* 0x000e220000002100 */
[----:B------:R-:W-:Y:S01]  /*3d90*/  R2UR UR24, R8 ;  /* 0x00000000081872ca */ /* 0x000fe200000e0000 */
[----:B------:R-:W-:Y:S01]  /*3da0*/  VIADD R8, R4, 0x4 ;  /* 0x0000000404087836 */ /* 0x000fe20000000000 */
[----:B------:R-:W-:Y:S01]  /*3db0*/  R2UR UR26, R7 ;  /* 0x00000000071a72ca */ /* 0x000fe200000e0000 */
[C---:B------:R-:W-:Y:S01]  /*3dc0*/  VIADD R7, R6.reuse, 0x4 ;  /* 0x0000000406077836 */ /* 0x040fe20000000000 */
[----:B------:R-:W-:Y:S01]  /*3dd0*/  ULDC UR7, c[0x0][0x448] ;  /* 0x0001120000077ab9 */ /* 0x000fe20000000800 */
[----:B------:R-:W-:Y:S01]  /*3de0*/  HGMMA.64x64x16.F32 R24, gdesc[UR20], R24, gsb0 ;  /* 0x00e00000141879f0 */ /* 0x000fe20008000818 */
[----:B------:R-:W-:Y:S01]  /*3df0*/  VIADD R10, R6, 0x800 ;  /* 0x00000800060a7836 */ /* 0x000fe20000000000 */
[----:B------:R-:W-:Y:S01]  /*3e00*/  UISETP.NE.AND UP1, UPT, UR7, 0x1, UPT ;  /* 0x000000010700788c */ /* 0x000fe2000bf25270 */
[----:B------:R-:W-:Y:S01]  /*3e10*/  IMAD.MOV.U32 R15, RZ, RZ, -0x40 ;  /* 0xffffffc0ff0f7424 */ /* 0x000fe200078e00ff */
[----:B------:R-:W-:Y:S01]  /*3e20*/  ULDC UR6, c[0x0][0xad0] ;  /* 0x0002b40000067ab9 */ /* 0x000fe20000000800 */
[----:B------:R-:W1:Y:S01]  /*3e30*/  S2R R56, SR_TID.X ;  /* 0x0000000000387919 */ /* 0x000e620000002100 */
[----:B------:R-:W-:Y:S01]  /*3e40*/  IMAD R204, R2, 0x1000, R19 ;  /* 0x0000100002cc7824 */ /* 0x000fe200078e0213 */
[----:B------:R-:W-:-:S03]  /*3e50*/  UMOV UR11, 0x40000040 ;  /* 0x40000040000b7882 */ /* 0x000fc60000000000 */
[C---:B------:R-:W-:Y:S01]  /*3e60*/  VIADD R206, R204.reuse, 0x80 ;  /* 0x00000080ccce7836 */ /* 0x040fe20000000000 */
[----:B------:R-:W-:Y:S02]  /*3e70*/  R2UR UR10, R204 ;  /* 0x00000000cc0a72ca */ /* 0x000fe400000e0000 */
[----:B------:R-:W-:Y:S01]  /*3e80*/  @UP1 ULDC UR7, c[0x0][0x44c] ;  /* 0x0001130000071ab9 */ /* 0x000fe20000000800 */
[----:B------:R-:W-:Y:S01]  /*3e90*/  @UP1 ULDC UR15, c[0x0][0x450] ;  /* 0x00011400000f1ab9 */ /* 0x000fe20000000800 */
[----:B0-----:R-:W-:Y:S02]  /*3ea0*/  SHF.R.U32.HI R9, RZ, 0x7, R9 ;  /* 0x00000007ff097819 */ /* 0x001fe40000011609 */
[----:B-1----:R-:W-:Y:S01]  /*3eb0*/  LOP3.LUT R56, R56, 0x7f, RZ, 0xc0, !PT ;  /* 0x0000007f38387812 */ /* 0x002fe200078ec0ff */
[----:B------:R-:W-:Y:S02]  /*3ec0*/  WARPGROUP.DEPBAR.LE gsb0, 0x0 ;  /* 0x00008000000079c5 */ /* 0x000fe40000010000 */
[----:B------:R-:W-:-:S06]  /*3ed0*/  WARPGROUP.ARRIVE ;  /* 0x00000000000079c5 */ /* 0x000fcc0000000000 */
[----:B------:R-:W-:Y:S01]  /*3ee0*/  HGMMA.64x64x16.F32 R24, gdesc[UR24], R24, gsb0 ;  /* 0x00e00000181879f0 */ /* 0x000fe20008000818 */
[----:B------:R-:W-:Y:S01]  /*3ef0*/  R2UR UR24, R8 ;  /* 0x00000000081872ca */ /* 0x000fe200000e0000 */
[----:B------:R-:W-:Y:S01]  /*3f00*/  UMOV UR25, 0x40000040 ;  /* 0x4000004000197882 */ /* 0x000fe20000000000 */
[----:B------:R-:W-:Y:S01]  /*3f10*/  R2UR UR26, R7 ;  /* 0x00000000071a72ca */ /* 0x000fe200000e0000 */
[----:B------:R-:W-:Y:S01]  /*3f20*/  UMOV UR27, 0x40000040 ;  /* 0x40000040001b7882 */ /* 0x000fe20000000000 */
[----:B------:R-:W-:Y:S02]  /*3f30*/  VIADD R8, R4, 0x6 ;  /* 0x0000000604087836 */ /* 0x000fe40000000000 */
[----:B------:R-:W-:Y:S01]  /*3f40*/  VIADD R7, R6, 0x6 ;  /* 0x0000000606077836 */ /* 0x000fe20000000000 */
        /* <DEDUP_REMOVED lines=115> */
[----:B------:R-:W0:Y:S01]  /*4680*/  SHFL.IDX PT, R7, R9, RZ, 0x1f ;  /* 0x00001fff09077589 */ /* 0x000e2200000e0000 */
[----:B------:R-:W-:Y:S01]  /*4690*/  VIADD R8, R4, 0x800 ;  /* 0x0000080004087836 */ /* 0x000fe20000000000 */
[----:B0-----:R-:W-:-:S04]  /*46a0*/  ISETP.GT.AND P1, PT, R7, 0x7f, PT ;  /* 0x0000007f0700780c */ /* 0x001fc80003f24270 */
[----:B------:R-:W-:-:S05]  /*46b0*/  SEL R7, RZ, 0x2, !P1 ;  /* 0x00000002ff077807 */ /* 0x000fca0004800000 */
[C---:B------:R-:W-:Y:S02]  /*46c0*/  IMAD.IADD R9, R7.reuse, 0x1, R8 ;  /* 0x0000000107097824 */ /* 0x040fe400078e0208 */
[----:B------:R-:W-:Y:S01]  /*46d0*/  IMAD.IADD R11, R7, 0x1, R10 ;  /* 0x00000001070b7824 */ /* 0x000fe200078e020a */
[----:B------:R-:W-:Y:S02]  /*46e0*/  WARPGROUP.DEPBAR.LE gsb0, 0x0 ;  /* 0x00008000000079c5 */ /* 0x000fe40000010000 */
[----:B------:R-:W-:-:S06]  /*46f0*/  WARPGROUP.ARRIVE ;  /* 0x00000000000079c5 */ /* 0x000fcc0000000000 */
[----:B------:R-:W-:Y:S01]  /*4700*/  HGMMA.64x64x16.F32 R24, gdesc[UR24], R24, gsb0 ;  /* 0x00e00000181879f0 */ /* 0x000fe20008000818 */
[----:B------:R-:W-:Y:S01]  /*4710*/  R2UR UR24, R9 ;  /* 0x00000000091872ca */ /* 0x000fe200000e0000 */
[----:B------:R-:W-:Y:S01]  /*4720*/  UMOV UR25, 0x40000040 ;  /* 0x4000004000197882 */ /* 0x000fe20000000000 */
[----:B------:R-:W-:Y:S01]  /*4730*/  R2UR UR26, R11 ;  /* 0x000000000b1a72ca */ /* 0x000fe200000e0000 */
[----:B------:R-:W-:Y:S01]  /*4740*/  UMOV UR27, 0x40000040 ;  /* 0x40000040001b7882 */ /* 0x000fe20000000000 */
[----:B------:R-:W-:-:S05]  /*4750*/  IMAD.MOV.U32 R11, RZ, RZ, 0x4 ;  /* 0x00000004ff0b7424 */ /* 0x000fca00078e00ff */
[C---:B------:R-:W-:Y:S02]  /*4760*/  SEL R9, R11.reuse, 0x2, P1 ;  /* 0x000000020b097807 */ /* 0x040fe40000800000 */
[----:B------:R-:W-:-:S03]  /*4770*/  SEL R11, R11, 0x6, !P1 ;  /* 0x000000060b0b7807 */ /* 0x000fc60004800000 */
[--C-:B------:R-:W-:Y:S02]  /*4780*/  IMAD.IADD R12, R8, 0x1, R9.reuse ;  /* 0x00000001080c7824 */ /* 0x100fe400078e0209 */
[----:B------:R-:W-:Y:S02]  /*4790*/  IMAD.IADD R13, R10, 0x1, R9 ;  /* 0x000000010a0d7824 */ /* 0x000fe400078e0209 */
[--C-:B------:R-:W-:Y:S02]  /*47a0*/  IMAD.IADD R8, R8, 0x1, R11.reuse ;  /* 0x0000000108087824 */ /* 0x100fe400078e020b */
        /* <DEDUP_REMOVED lines=8> */
[----:B------:R-:W-:Y:S02]  /*4830*/  WARPGROUP.DEPBAR.LE gsb0, 0x0 ;  /* 0x00008000000079c5 */ /* 0x000fe40000010000 */
[----:B------:R-:W-:-:S09]  /*4840*/  WARPGROUP.ARRIVE ;  /* 0x00000000000079c5 */ /* 0x000fd20000000000 */
[----:B------:R-:W-:Y:S01]  /*4850*/  HGMMA.64x64x16.F32 R24, gdesc[UR24], R24, gsb0 ;  /* 0x00e00000181879f0 */ /* 0x000fe20008000818 */
[----:B------:R-:W-:Y:S01]  /*4860*/  R2UR UR24, R8 ;  /* 0x00000000081872ca */ /* 0x000fe200000e0000 */
[----:B------:R-:W-:Y:S01]  /*4870*/  UMOV UR25, 0x40000040 ;  /* 0x4000004000197882 */ /* 0x000fe20000000000 */
[----:B------:R-:W-:Y:S01]  /*4880*/  R2UR UR26, R10 ;  /* 0x000000000a1a72ca */ /* 0x000fe200000e0000 */
[----:B------:R-:W-:Y:S01]  /*4890*/  UMOV UR27, 0x40000040 ;  /* 0x40000040001b7882 */ /* 0x000fe20000000000 */
[----:B------:R-:W-:Y:S02]  /*48a0*/  IMAD.MOV.U32 R8, RZ, RZ, 0x28 ;  /* 0x00000028ff087424 */ /* 0x000fe400078e00ff */
[----:B------:R-:W-:-:S03]  /*48b0*/  IMAD.MOV.U32 R10, RZ, RZ, 0xa00 ;  /* 0x00000a00ff0a7424 */ /* 0x000fc600078e00ff */
[----:B------:R-:W-:Y:S02]  /*48c0*/  SEL R8, R8, 0x26, P1 ;  /* 0x0000002608087807 */ /* 0x000fe40000800000 */
[----:B------:R-:W-:Y:S02]  /*48d0*/  SEL R10, R10, 0x980, P1 ;  /* 0x000009800a0a7807 */ /* 0x000fe40000800000 */
[----:B------:R-:W-:Y:S02]  /*48e0*/  LOP3.LUT R13, R8, 0x6, RZ, 0xc0, !PT ;  /* 0x00000006080d7812 */ /* 0x000fe400078ec0ff */
[----:B------:R-:W-:-:S04]  /*48f0*/  LOP3.LUT R10, R10, 0xa00, RZ, 0xc0, !PT ;  /* 0x00000a000a0a7812 */ /* 0x000fc800078ec0ff */
[CC--:B------:R-:W-:Y:S02]  /*4900*/  IADD3 R8, R13.reuse, R10.reuse, R4 ;  /* 0x0000000a0d087210 */ /* 0x0c0fe40007ffe004 */
[----:B------:R-:W-:Y:S01]  /*4910*/  IADD3 R10, R13, R10, R6 ;  /* 0x0000000a0d0a7210 */ /* 0x000fe20007ffe006 */
        /* <DEDUP_REMOVED lines=8> */
[----:B------:R-:W-:Y:S02]  /*49a0*/  VIADD R10, R6, 0xa00 ;  /* 0x00000a00060a7836 */ /* 0x000fe40000000000 */
[C---:B------:R-:W-:Y:S02]  /*49b0*/  IMAD.IADD R12, R7.reuse, 0x1, R8 ;  /* 0x00000001070c7824 */ /* 0x040fe400078e0208 */
[----:B------:R-:W-:Y:S01]  /*49c0*/  IMAD.IADD R13, R7, 0x1, R10 ;  /* 0x00000001070d7824 */ /* 0x000fe200078e020a */
[----:B------:R-:W-:-:S02]  /*49d0*/  WARPGROUP.DEPBAR.LE gsb0, 0x0 ;  /* 0x00008000000079c5 */ /* 0x000fc40000010000 */
[----:B------:R-:W-:-:S06]  /*49e0*/  WARPGROUP.ARRIVE ;  /* 0x00000000000079c5 */ /* 0x000fcc0000000000 */
[----:B------:R-:W-:Y:S01]  /*49f0*/  HGMMA.64x64x16.F32 R24, gdesc[UR24], R24, gsb0 ;  /* 0x00e00000181879f0 */ /* 0x000fe20008000818 */
[----:B------:R-:W-:Y:S01]  /*4a00*/  R2UR UR24, R12 ;  /* 0x000000000c1872ca */ /* 0x000fe200000e0000 */
[----:B------:R-:W-:Y:S01]  /*4a10*/  UMOV UR25, 0x40000040 ;  /* 0x4000004000197882 */ /* 0x000fe20000000000 */
[----:B------:R-:W-:Y:S01]  /*4a20*/  R2UR UR26, R13 ;  /* 0x000000000d1a72ca */ /* 0x000fe200000e0000 */
[----:B------:R-:W-:Y:S01]  /*4a30*/  UMOV UR27, 0x40000040 ;  /* 0x40000040001b7882 */ /* 0x000fe20000000000 */
[C---:B------:R-:W-:Y:S02]  /*4a40*/  IMAD.IADD R12, R9.reuse, 0x1, R8 ;  /* 0x00000001090c7824 */ /* 0x040fe400078e0208 */
[----:B------:R-:W-:Y:S02]  /*4a50*/  IMAD.IADD R13, R9, 0x1, R10 ;  /* 0x00000001090d7824 */ /* 0x000fe400078e020a */
        /* <DEDUP_REMOVED lines=90> */
[----:B------:R-:W-:-:S02]  /*5000*/  IMAD.IADD R10, R11, 0x1, R10 ;  /* 0x000000010b0a7824 */ /* 0x000fc400078e020a */
[----:B------:R-:W0:Y:S01]  /*5010*/  LDC R11, c[0x0][0x288] ;  /* 0x0000a200ff0b7b82 */ /* 0x000e220000000800 */
[----:B------:R-:W-:Y:S02]  /*5020*/  WARPGROUP.DEPBAR.LE gsb0, 0x0 ;  /* 0x00008000000079c5 */ /* 0x000fe40000010000 */
[----:B------:R-:W-:-:S06]  /*5030*/  WARPGROUP.ARRIVE ;  /* 0x00000000000079c5 */ /* 0x000fcc0000000000 */
[----:B------:R-:W-:Y:S01]  /*5040*/  HGMMA.64x64x16.F32 R24, gdesc[UR24], R24, gsb0 ;  /* 0x00e00000181879f0 */ /* 0x000fe20008000818 */
[----:B------:R-:W-:Y:S01]  /*5050*/  R2UR UR24, R7 ;  /* 0x00000000071872ca */ /* 0x000fe200000e0000 */
[----:B------:R-:W-:Y:S01]  /*5060*/  UMOV UR25, 0x40000040 ;  /* 0x4000004000197882 */ /* 0x000fe20000000000 */
[----:B------:R-:W-:Y:S01]  /*5070*/  R2UR UR26, R9 ;  /* 0x00000000091a72ca */ /* 0x000fe200000e0000 */
[----:B------:R-:W-:Y:S01]  /*5080*/  UMOV UR27, 0x40000040 ;  /* 0x40000040001b7882 */ /* 0x000fe20000000000 */
[----:B------:R-:W-:-:S04]  /*5090*/  SEL R7, R13, 0x3e, P1 ;  /* 0x0000003e0d077807 */ /* 0x000fc80000800000 */
[----:B------:R-:W-:Y:S01]  /*50a0*/  LOP3.LUT R7, R7, 0x6, RZ, 0xc0, !PT ;  /* 0x0000000607077812 */ /* 0x000fe200078ec0ff */
        /* <DEDUP_REMOVED lines=8> */
[----:B------:R-:W-:Y:S02]  /*5130*/  SEL R8, R8, 0xf80, P1 ;  /* 0x00000f8008087807 */ /* 0x000fe40000800000 */
[----:B------:R-:W-:Y:S02]  /*5140*/  PLOP3.LUT P1, PT, PT, PT, UP1, 0x80, 0x0 ;  /* 0x000000000000781c */ /* 0x000fe40003f2f018 */
[----:B------:R-:W-:-:S04]  /*5150*/  LOP3.LUT R8, R8, 0x1e00, RZ, 0xc0, !PT ;  /* 0x00001e0008087812 */ /* 0x000fc800078ec0ff */
[CC--:B------:R-:W-:Y:S02]  /*5160*/  IADD3 R9, R7.reuse, R8.reuse, R4 ;  /* 0x0000000807097210 */ /* 0x0c0fe40007ffe004 */
[----:B------:R-:W-:Y:S01]  /*5170*/  IADD3 R6, R7, R8, R6 ;  /* 0x0000000807067210 */ /* 0x000fe20007ffe006 */
[----:B------:R-:W-:Y:S02]  /*5180*/  VIADD R7, R190, UR41 ;  /* 0x00000029be077c36 */ /* 0x000fe40008000000 */
[----:B------:R-:W-:Y:S01]  /*5190*/  IMAD R8, R168, R15, 0x41 ;  /* 0x00000041a8087424 */ /* 0x000fe200078e020f */
[----:B------:R-:W-:Y:S02]  /*51a0*/  WARPGROUP.DEPBAR.LE gsb0, 0x0 ;  /* 0x00008000000079c5 */ /* 0x000fe40000010000 */
[----:B------:R-:W-:-:S06]  /*51b0*/  WARPGROUP.ARRIVE ;  /* 0x00000000000079c5 */ /* 0x000fcc0000000000 */
[----:B------:R-:W-:Y:S01]  /*51c0*/  HGMMA.64x64x16.F32 R24, gdesc[UR24], R24, gsb0 ;  /* 0x00e00000181879f0 */ /* 0x000fe20008000818 */
[----:B------:R-:W-:Y:S01]  /*51d0*/  R2UR UR24, R9 ;  /* 0x00000000091872ca */ /* 0x000fe200000e0000 */
[----:B------:R-:W-:Y:S01]  /*51e0*/  UMOV UR25, 0x40000040 ;  /* 0x4000004000197882 */ /* 0x000fe20000000000 */
[----:B------:R-:W-:Y:S01]  /*51f0*/  R2UR UR26, R6 ;  /* 0x00000000061a72ca */ /* 0x000fe200000e0000 */
[----:B------:R-:W-:Y:S01]  /*5200*/  UMOV UR27, 0x40000040 ;  /* 0x40000040001b7882 */ /* 0x000fe20000000000 */
[----:B------:R-:W-:Y:S01]  /*5210*/  @P1 IMAD.HI.U32 R6, R7, UR7, RZ ;  /* 0x0000000707061c27 */ /* 0x000fe2000f8e00ff */
[----:B------:R-:W1:Y:S01]  /*5220*/  LDC R9, c[0x0][0x2f0] ;  /* 0x0000bc00ff097b82 */ /* 0x000e620000000800 */
[----:B------:R-:W-:-:S03]  /*5230*/  @UP1 ULDC UR7, c[0x0][0x450] ;  /* 0x0001140000071ab9 */ /* 0x000fc60000000800 */
[----:B------:R-:W-:Y:S01]  /*5240*/  @P1 SHF.R.U32.HI R7, RZ, UR7, R6 ;  /* 0x00000007ff071c19 */ /* 0x000fe20008011606 */
[C---:B------:R-:W-:Y:S01]  /*5250*/  IMAD R6, R168.reuse, -0x40, R13 ;  /* 0xffffffc0a8067824 */ /* 0x040fe200078e020d */
[----:B------:R-:W-:Y:S01]  /*5260*/  UMOV UR7, UR41 ;  /* 0x0000002900077c82 */ /* 0x000fe20008000000 */
[----:B------:R-:W-:Y:S02]  /*5270*/  VIADD R168, R168, 0xfffffffe ;  /* 0xfffffffea8a87836 */ /* 0x000fe40000000000 */
[----:B------:R-:W2:Y:S03]  /*5280*/  SHFL.IDX PT, R10, R7, RZ, 0x1c1f ;  /* 0x001c1fff070a7589 */ /* 0x000ea600000e0000 */
[----:B------:R-:W-:Y:S01]  /*5290*/  R2UR UR31, R168 ;  /* 0x00000000a81f72ca */ /* 0x000fe200000e0000 */
[----:B------:R-:W3:Y:S01]  /*52a0*/  SHFL.IDX PT, R7, R7, 0x1, 0x1c1f ;  /* 0x003c1f0007077f89 */ /* 0x000ee200000e0000 */
[----:B-1----:R-:W-:-:S02]  /*52b0*/  IMAD R13, R188, R9, R6 ;  /* 0x00000009bc0d7224 */ /* 0x002fc400078e0206 */
[CC--:B------:R-:W-:Y:S02]  /*52c0*/  IMAD R8, R188.reuse, R9.reuse, R8 ;  /* 0x00000009bc087224 */ /* 0x0c0fe400078e0208 */
[--C-:B------:R-:W-:Y:S02]  /*52d0*/  IMAD.IADD R6, R13, 0x1, -R18.reuse ;  /* 0x000000010d067824 */ /* 0x100fe400078e0a12 */
[----:B0-----:R-:W-:Y:S01]  /*52e0*/  IMAD R9, R188, R9, -R11 ;  /* 0x00000009bc097224 */ /* 0x001fe200078e0a0b */
[----:B------:R-:W-:-:S04]  /*52f0*/  IADD3 R13, R8, -R11, -R18 ;  /* 0x8000000b080d7210 */ /* 0x000fc80007ffe812 */
[-CC-:B--2---:R-:W-:Y:S02]  /*5300*/  VIADDMNMX R10, R10, R13.reuse, R6.reuse, PT ;  /* 0x0000000d0a0a7246 */ /* 0x184fe40003800106 */
[----:B---3--:R-:W-:Y:S02]  /*5310*/  VIADDMNMX R13, R7, R13, R6, PT ;  /* 0x0000000d070d7246 */ /* 0x008fe40003800106 */
[C---:B------:R-:W-:Y:S02]  /*5320*/  ISETP.GT.AND P2, PT, R10.reuse, RZ, PT ;  /* 0x000000ff0a00720c */ /* 0x040fe40003f44270 */
[C---:B------:R-:W-:Y:S02]  /*5330*/  ISETP.GT.AND P3, PT, R10.reuse, 0x1, PT ;  /* 0x000000010a00780c */ /* 0x040fe40003f64270 */
[----:B------:R-:W-:Y:S02]  /*5340*/  ISETP.GT.AND P4, PT, R10, 0x8, PT ;  /* 0x000000080a00780c */ /* 0x000fe40003f84270 */
[----:B------:R-:W-:-:S02]  /*5350*/  ISETP.GT.AND P5, PT, R13, 0x28, PT ;  /* 0x000000280d00780c */ /* 0x000fc40003fa4270 */
[----:B------:R-:W-:Y:S01]  /*5360*/  R2UR UR14, R9 ;  /* 0x00000000090e72ca */ /* 0x000fe200000e0000 */
        /* <DEDUP_REMOVED lines=37> */
[----:B------:R-:W-:Y:S01]  /*55c0*/  ISETP.GT.AND P3, PT, R10, 0x10, PT ;  /* 0x000000100a00780c */ /* 0x000fe20003f64270 */
        /* <DEDUP_REMOVED lines=9> */
[----:B------:R-:W-:Y:S01]  /*5660*/  FMNMX.FTZ R21, R12, R21, !PT ;  /* 0x000000150c157209 */ /* 0x000fe20007810000 */
[----:B------:R-:W-:Y:S01]  /*5670*/  FMUL.FTZ R55, R55, UR6 ;  /* 0x0000000637377c20 */ /* 0x000fe20008410000 */
[----:B------:R-:W-:Y:S01]  /*5680*/  ULDC UR6, c[0x0][0xa80] ;  /* 0x0002a00000067ab9 */ /* 0x000fe20000000800 */
[----:B------:R-:W2:Y:S01]  /*5690*/  MUFU.TANH R33, R33 ;  /* 0x0000002100217308 */ /* 0x000ea20000002400 */
[----:B0-----:R-:W-:-:S02]  /*56a0*/  FSEL R14, R14, -INF , P2 ;  /* 0xff8000000e0e7808 */ /* 0x001fc40001000000 */
[----:B------:R-:W-:Y:S02]  /*56b0*/  ISETP.GT.AND P2, PT, R10, 0x11, PT ;  /* 0x000000110a00780c */ /* 0x000fe40003f44270 */
[----:B------:R-:W-:-:S03]  /*56c0*/  FMNMX.FTZ R25, R14, R21, !PT ;  /* 0x000000150e197209 */ /* 0x000fc60007810000 */
        /* <DEDUP_REMOVED lines=46> */
[----:B------:R-:W-:Y:S02]  /*59b0*/  ISETP.GT.AND P2, PT, R13, RZ, PT ;  /* 0x000000ff0d00720c */ /* 0x000fe40003f44270 */
[----:B------:R-:W-:-:S03]  /*59c0*/  FMNMX.FTZ R10, R41, R10, !PT ;  /* 0x0000000a290a7209 */ /* 0x000fc60007810000 */
[----:B------:R-:W0:Y:S01]  /*59d0*/  MUFU.TANH R30, R30 ;  /* 0x0000001e001e7308 */ /* 0x000e220000002400 */
[----:B-1----:R-:W-:Y:S01]  /*59e0*/  FSEL R26, R26, -INF , P2 ;  /* 0xff8000001a1a7808 */ /* 0x002fe20001000000 */
[----:B------:R-:W1:Y:S01]  /*59f0*/  SHFL.BFLY PT, R45, R10, 0x2, 0x1f ;  /* 0x0c401f000a2d7f89 */ /* 0x000e6200000e0000 */
[----:B------:R-:W-:-:S05]  /*5a00*/  ISETP.GT.AND P2, PT, R13, 0x9, PT ;  /* 0x000000090d00780c */ /* 0x000fca0003f44270 */
[----:B------:R-:W3:Y:S01]  /*5a10*/  MUFU.TANH R31, R31 ;  /* 0x0000001f001f7308 */ /* 0x000ee20000002400 */
[----:B--2---:R-:W-:Y:S02]  /*5a20*/  FSEL R27, R27, -INF , P3 ;  /* 0xff8000001b1b7808 */ /* 0x004fe40001800000 */
[----:B------:R-:W-:-:S05]  /*5a30*/  ISETP.GT.AND P3, PT, R13, 0x10, PT ;  /* 0x000000100d00780c */ /* 0x000fca0003f64270 */
[----:B------:R-:W2:Y:S01]  /*5a40*/  MUFU.TANH R34, R34 ;  /* 0x0000002200227308 */ /* 0x000ea20000002400 */
[----:B0-----:R-:W-:Y:S02]  /*5a50*/  FSEL R30, R30, -INF , P4 ;  /* 0xff8000001e1e7808 */ /* 0x001fe40002000000 */
[----:B------:R-:W-:-:S05]  /*5a60*/  ISETP.GT.AND P4, PT, R13, 0x19, PT ;  /* 0x000000190d00780c */ /* 0x000fca0003f84270 */
[----:B------:R0:W4:Y:S01]  /*5a70*/  MUFU.TANH R44, R35 ;  /* 0x00000023002c7308 */ /* 0x0001220000002400 */
[----:B---3--:R-:W-:Y:S02]  /*5a80*/  FSEL R31, R31, -INF , P2 ;  /* 0xff8000001f1f7808 */ /* 0x008fe40001000000 */
[----:B-1----:R-:W-:Y:S02]  /*5a90*/  FMNMX.FTZ R45, R10, R45, !PT ;  /* 0x0000002d0a2d7209 */ /* 0x002fe40007810000 */
[----:B------:R-:W-:-:S03]  /*5aa0*/  ISETP.GT.AND P2, PT, R13, 0x11, PT ;  /* 0x000000110d00780c */ /* 0x000fc60003f44270 */
[----:B------:R-:W1:Y:S01]  /*5ab0*/  MUFU.TANH R38, R38 ;  /* 0x0000002600267308 */ /* 0x000e620000002400 */
[----:B------:R-:W3:Y:S01]  /*5ac0*/  SHFL.BFLY PT, R10, R45, 0x1, 0x1f ;  /* 0x0c201f002d0a7f89 */ /* 0x000ee200000e0000 */
[----:B0-----:R-:W-:Y:S02]  /*5ad0*/  FMNMX.FTZ R35, R26, R27, !PT ;  /* 0x0000001b1a237209 */ /* 0x001fe40007810000 */
[----:B--2---:R-:W-:Y:S02]  /*5ae0*/  FSEL R34, R34, -INF , P3 ;  /* 0xff80000022227808 */ /* 0x004fe40001800000 */
[----:B------:R-:W-:Y:S02]  /*5af0*/  FMNMX.FTZ R6, R30, R35, !PT ;  /* 0x000000231e067209 */ /* 0x000fe40007810000 */
[----:B------:R0:W2:Y:S01]  /*5b00*/  MUFU.TANH R48, R39 ;  /* 0x0000002700307308 */ /* 0x0000a20000002400 */
[----:B------:R-:W-:Y:S02]  /*5b10*/  ISETP.GT.AND P3, PT, R13, 0x18, PT ;  /* 0x000000180d00780c */ /* 0x000fe40003f64270 */
[----:B----4-:R-:W-:-:S02]  /*5b20*/  FSEL R35, R44, -INF , P2 ;  /* 0xff8000002c237808 */ /* 0x010fc40001000000 */
[----:B------:R-:W-:-:S03]  /*5b30*/  ISETP.GT.AND P2, PT, R13, 0x20, PT ;  /* 0x000000200d00780c */ /* 0x000fc60003f44270 */
[----:B------:R-:W4:Y:S01]  /*5b40*/  MUFU.TANH R42, R42 ;  /* 0x0000002a002a7308 */ /* 0x000f220000002400 */
[----:B0-----:R-:W-:Y:S02]  /*5b50*/  FMNMX.FTZ R39, R31, R6, !PT ;  /* 0x000000061f277209 */ /* 0x001fe40007810000 */
[----:B-1----:R-:W-:Y:S02]  /*5b60*/  FSEL R38, R38, -INF , P3 ;  /* 0xff80000026267808 */ /* 0x002fe40001800000 */
[----:B------:R-:W-:Y:S02]  /*5b70*/  FMNMX.FTZ R6, R34, R39, !PT ;  /* 0x0000002722067209 */ /* 0x000fe40007810000 */
[----:B------:R-:W-:Y:S01]  /*5b80*/  ISETP.GT.AND P3, PT, R13, 0x21, PT ;  /* 0x000000210d00780c */ /* 0x000fe20003f64270 */
[----:B------:R0:W1:Y:S01]  /*5b90*/  MUFU.TANH R49, R43 ;  /* 0x0000002b00317308 */ /* 0x0000620000002400 */
[----:B--2---:R-:W-:Y:S02]  /*5ba0*/  FSEL R39, R48, -INF , P4 ;  /* 0xff80000030277808 */ /* 0x004fe40002000000 */
[----:B---3--:R-:W-:-:S02]  /*5bb0*/  FMNMX.FTZ R7, R45, R10, !PT ;  /* 0x0000000a2d077209 */ /* 0x008fc40007810000 */
[----:B------:R-:W-:-:S03]  /*5bc0*/  ISETP.GT.AND P4, PT, R13, 0x29, PT ;  /* 0x000000290d00780c */ /* 0x000fc60003f84270 */
[----:B------:R-:W2:Y:S01]  /*5bd0*/  MUFU.TANH R46, R46 ;  /* 0x0000002e002e7308 */ /* 0x000ea20000002400 */
[----:B0-----:R-:W-:Y:S01]  /*5be0*/  FMNMX.FTZ R43, R35, R6, !PT ;  /* 0x00000006232b7209 */ /* 0x001fe20007810000 */
[----:B------:R-:W-:Y:S01]  /*5bf0*/  FMUL.FTZ R10, R7, UR6 ;  /* 0x00000006070a7c20 */ /* 0x000fe20008410000 */
[----:B----4-:R-:W-:Y:S02]  /*5c00*/  FSEL R42, R42, -INF , P2 ;  /* 0xff8000002a2a7808 */ /* 0x010fe40001000000 */
[----:B------:R-:W-:Y:S02]  /*5c10*/  FMNMX.FTZ R6, R38, R43, !PT ;  /* 0x0000002b26067209 */ /* 0x000fe40007810000 */
[----:B------:R-:W-:Y:S01]  /*5c20*/  ISETP.GT.AND P2, PT, R13, 0x30, PT ;  /* 0x000000300d00780c */ /* 0x000fe20003f44270 */
[----:B------:R0:W3:Y:S01]  /*5c30*/  MUFU.TANH R52, R47 ;  /* 0x0000002f00347308 */ /* 0x0000e20000002400 */
[----:B------:R-:W-:Y:S02]  /*5c40*/  FMNMX.FTZ R45, R39, R6, !PT ;  /* 0x00000006272d7209 */ /* 0x000fe40007810000 */
[----:B-1----:R-:W-:-:S02]  /*5c50*/  FSEL R43, R49, -INF , P3 ;  /* 0xff800000312b7808 */ /* 0x002fc40001800000 */
[----:B------:R-:W-:Y:S02]  /*5c60*/  FMNMX.FTZ R6, R42, R45, !PT ;  /* 0x0000002d2a067209 */ /* 0x000fe40007810000 */
[----:B------:R-:W-:Y:S01]  /*5c70*/  FSETP.NEU.FTZ.AND P3, PT, R7, -INF , PT ;  /* 0xff8000000700780b */ /* 0x000fe20003f7d000 */
[----:B------:R-:W1:Y:S01]  /*5c80*/  MUFU.TANH R50, R50 ;  /* 0x0000003200327308 */ /* 0x000e620000002400 */
[----:B--2---:R-:W-:Y:S02]  /*5c90*/  FSEL R44, R46, -INF , P5 ;  /* 0xff8000002e2c7808 */ /* 0x004fe40002800000 */
[----:B0-----:R-:W-:Y:S02]  /*5ca0*/  FMNMX.FTZ R47, R43, R6, !PT ;  /* 0x000000062b2f7209 */ /* 0x001fe40007810000 */
[----:B------:R-:W-:Y:S02]  /*5cb0*/  FSEL R53, R10, RZ, P3 ;  /* 0x000000ff0a357208 */ /* 0x000fe40001800000 */
[----:B------:R-:W-:Y:S01]  /*5cc0*/  FMNMX.FTZ R6, R44, R47, !PT ;  /* 0x0000002f2c067209 */ /* 0x000fe20007810000 */
[----:B------:R-:W0:Y:S01]  /*5cd0*/  MUFU.TANH R51, R51 ;  /* 0x0000003300337308 */ /* 0x000e220000002400 */
[----:B---3--:R-:W-:Y:S01]  /*5ce0*/  FSEL R45, R52, -INF , P4 ;  /* 0xff800000342d7808 */ /* 0x008fe20002000000 */
[--C-:B------:R-:W-:Y:S01]  /*5cf0*/  FFMA.FTZ R10, R8, UR6, -R53.reuse ;  /* 0x00000006080a7c23 */ /* 0x100fe20008010835 */
[----:B------:R-:W-:Y:S01]  /*5d00*/  ISETP.GT.AND P3, PT, R13, 0x31, PT ;  /* 0x000000310d00780c */ /* 0x000fe20003f64270 */
[--C-:B------:R-:W-:Y:S01]  /*5d10*/  FFMA.FTZ R169, R25, UR6, -R53.reuse ;  /* 0x0000000619a97c23 */ /* 0x100fe20008010835 */
[----:B------:R-:W-:Y:S01]  /*5d20*/  FMNMX.FTZ R49, R45, R6, !PT ;  /* 0x000000062d317209 */ /* 0x000fe20007810000 */
[--C-:B------:R-:W-:Y:S01]  /*5d30*/  FFMA.FTZ R21, R21, UR6, -R53.reuse ;  /* 0x0000000615157c23 */ /* 0x100fe20008010835 */
[--C-:B------:R-:W-:Y:S01]  /*5d40*/  FFMA.FTZ R171, R29, UR6, -R53.reuse ;  /* 0x000000061dab7c23 */ /* 0x100fe20008010835 */
[----:B------:R-:W2:Y:S01]  /*5d50*/  MUFU.TANH R48, R54 ;  /* 0x0000003600307308 */ /* 0x000ea20000002400 */
[----:B-1----:R-:W-:Y:S01]  /*5d60*/  FSEL R46, R50, -INF , P2 ;  /* 0xff800000322e7808 */ /* 0x002fe20001000000 */
[--C-:B------:R-:W-:Y:S01]  /*5d70*/  FFMA.FTZ R50, R12, UR6, -R53.reuse ;  /* 0x000000060c327c23 */ /* 0x100fe20008010835 */
[----:B------:R-:W-:Y:S01]  /*5d80*/  ISETP.GT.AND P2, PT, R13, 0x38, PT ;  /* 0x000000380d00780c */ /* 0x000fe20003f44270 */
[--C-:B------:R-:W-:Y:S01]  /*5d90*/  FFMA.FTZ R12, R20, UR6, -R53.reuse ;  /* 0x00000006140c7c23 */ /* 0x100fe20008010835 */
[----:B------:R-:W-:Y:S01]  /*5da0*/  FMNMX.FTZ R8, R46, R49, !PT ;  /* 0x000000312e087209 */ /* 0x000fe20007810000 */
[--C-:B------:R-:W-:Y:S01]  /*5db0*/  FFMA.FTZ R20, R28, UR6, -R53.reuse ;  /* 0x000000061c147c23 */ /* 0x100fe20008010835 */
[--C-:B------:R-:W-:Y:S01]  /*5dc0*/  FFMA.FTZ R170, R32, UR6, -R53.reuse ;  /* 0x0000000620aa7c23 */ /* 0x100fe20008010835 */
[----:B------:R-:W1:Y:S01]  /*5dd0*/  MUFU.TANH R55, R55 ;  /* 0x0000003700377308 */ /* 0x000e620000002400 */
[----:B0-----:R-:W-:Y:S01]  /*5de0*/  FSEL R47, R51, -INF , P3 ;  /* 0xff800000332f7808 */ /* 0x001fe20001800000 */
[--C-:B------:R-:W-:Y:S01]  /*5df0*/  FFMA.FTZ R173, R33, UR6, -R53.reuse ;  /* 0x0000000621ad7c23 */ /* 0x100fe20008010835 */
[----:B------:R-:W-:Y:S01]  /*5e00*/  ISETP.GT.AND P3, PT, R13, 0x39, PT ;  /* 0x000000390d00780c */ /* 0x000fe20003f64270 */
[--C-:B------:R-:W-:Y:S01]  /*5e10*/  FFMA.FTZ R13, R15, UR6, -R53.reuse ;  /* 0x000000060f0d7c23 */ /* 0x100fe20008010835 */
[----:B------:R-:W-:Y:S01]  /*5e20*/  FMNMX.FTZ R15, R47, R8, !PT ;  /* 0x000000082f0f7209 */ /* 0x000fe20007810000 */
[--C-:B------:R-:W-:Y:S01]  /*5e30*/  FFMA.FTZ R172, R36, UR6, -R53.reuse ;  /* 0x0000000624ac7c23 */ /* 0x100fe20008010835 */
[--C-:B------:R-:W-:Y:S01]  /*5e40*/  FFMA.FTZ R175, R37, UR6, -R53.reuse ;  /* 0x0000000625af7c23 */ /* 0x100fe20008010835 */
[--C-:B------:R-:W-:Y:S01]  /*5e50*/  FFMA.FTZ R174, R40, UR6, -R53.reuse ;  /* 0x0000000628ae7c23 */ /* 0x100fe20008010835 */
[----:B--2---:R-:W-:Y:S01]  /*5e60*/  FSEL R48, R48, -INF , P2 ;  /* 0xff80000030307808 */ /* 0x004fe20001000000 */
[--C-:B------:R-:W-:Y:S01]  /*5e70*/  FFMA.FTZ R177, R41, UR6, -R53.reuse ;  /* 0x0000000629b17c23 */ /* 0x100fe20008010835 */
[----:B------:R-:W-:Y:S02]  /*5e80*/  MUFU.EX2 R6, R10 ;  /* 0x0000000a00067308 */ /* 0x000fe40000000800 */
[----:B------:R-:W-:Y:S01]  /*5e90*/  FMNMX.FTZ R8, R48, R15, !PT ;  /* 0x0000000f30087209 */ /* 0x000fe20007810000 */
[--C-:B------:R-:W-:Y:S01]  /*5ea0*/  FFMA.FTZ R15, R14, UR6, -R53.reuse ;  /* 0x000000060e0f7c23 */ /* 0x100fe20008010835 */
[----:B------:R-:W-:Y:S01]  /*5eb0*/  FFMA.FTZ R14, R24, UR6, -R53 ;  /* 0x00000006180e7c23 */ /* 0x000fe20008010835 */
[----:B-1----:R-:W-:-:S03]  /*5ec0*/  FSEL R49, R55, -INF , P3 ;  /* 0xff80000037317808 */ /* 0x002fc60001800000 */
[----:B------:R-:W0:Y:S01]  /*5ed0*/  MUFU.EX2 R13, R13 ;  /* 0x0000000d000d7308 */ /* 0x000e220000000800 */
[----:B------:R-:W-:-:S05]  /*5ee0*/  FMNMX.FTZ R8, R49, R8, !PT ;  /* 0x0000000831087209 */ /* 0x000fca0007810000 */
[----:B------:R-:W1:Y:S02]  /*5ef0*/  SHFL.BFLY PT, R51, R8, 0x2, 0x1f ;  /* 0x0c401f0008337f89 */ /* 0x000e6400000e0000 */
[----:B------:R-:W-:Y:S08]  /*5f00*/  MUFU.EX2 R10, R50 ;  /* 0x00000032000a7308 */ /* 0x000ff00000000800 */
[----:B------:R-:W2:Y:S01]  /*5f10*/  MUFU.EX2 R15, R15 ;  /* 0x0000000f000f7308 */ /* 0x000ea20000000800 */
[----:B0-----:R-:W-:Y:S01]  /*5f20*/  F2FP.F16.F32.PACK_AB R152, R13, R6 ;  /* 0x000000060d98723e */ /* 0x001fe200000000ff */
[----:B------:R-:W-:-:S06]  /*5f30*/  FADD.FTZ R13, R6, R13 ;  /* 0x0000000d060d7221 */ /* 0x000fcc0000010000 */
[----:B------:R-:W-:Y:S01]  /*5f40*/  MUFU.EX2 R12, R12 ;  /* 0x0000000c000c7308 */ /* 0x000fe20000000800 */
[----:B-1----:R-:W-:-:S07]  /*5f50*/  FMNMX.FTZ R51, R8, R51, !PT ;  /* 0x0000003308337209 */ /* 0x002fce0007810000 */
[----:B------:R-:W0:Y:S01]  /*5f60*/  MUFU.EX2 R21, R21 ;  /* 0x0000001500157308 */ /* 0x000e220000000800 */
[C---:B--2---:R-:W-:Y:S01]  /*5f70*/  F2FP.F16.F32.PACK_AB R154, R15.reuse, R10 ;  /* 0x0000000a0f9a723e */ /* 0x044fe200000000ff */
[----:B------:R-:W-:Y:S01]  /*5f80*/  FADD.FTZ R10, R10, R13 ;  /* 0x0000000d0a0a7221 */ /* 0x000fe20000010000 */
[----:B------:R-:W1:Y:S03]  /*5f90*/  SHFL.BFLY PT, R8, R51, 0x1, 0x1f ;  /* 0x0c201f0033087f89 */ /* 0x000e6600000e0000 */
[----:B------:R-:W-:Y:S02]  /*5fa0*/  FADD.FTZ R15, R15, R10 ;  /* 0x0000000a0f0f7221 */ /* 0x000fe40000010000 */
        /* <DEDUP_REMOVED lines=8> */
[----:B------:R-:W-:Y:S02]  /*6030*/  FMUL.FTZ R24, R8, UR6 ;  /* 0x0000000608187c20 */ /* 0x000fe40008410000 */
[----:B------:R-:W0:Y:S01]  /*6040*/  MUFU.EX2 R171, R171 ;  /* 0x000000ab00ab7308 */ /* 0x000e220000000800 */
[C---:B--2---:R-:W-:Y:S01]  /*6050*/  F2FP.F16.F32.PACK_AB R158, R169.reuse, R14 ;  /* 0x0000000ea99e723e */ /* 0x044fe200000000ff */
[----:B------:R-:W-:Y:S01]  /*6060*/  FADD.FTZ R14, R14, R21 ;  /* 0x000000150e0e7221 */ /* 0x000fe20000010000 */
[----:B------:R-:W-:Y:S02]  /*6070*/  FSEL R25, R24, RZ, P2 ;  /* 0x000000ff18197208 */ /* 0x000fe40001000000 */
[----:B------:R-:W-:Y:S01]  /*6080*/  ISETP.NE.AND P2, PT, R56, RZ, PT ;  /* 0x000000ff3800720c */ /* 0x000fe20003f45270 */
[----:B------:R-:W-:Y:S02]  /*6090*/  FADD.FTZ R169, R169, R14 ;  /* 0x0000000ea9a97221 */ /* 0x000fe40000010000 */
        /* <DEDUP_REMOVED lines=72> */
[----:B------:R-:W-:-:S06]  /*6520*/  FADD.FTZ R174, R174, R175 ;  /* 0x000000afaeae7221 */ /* 0x000fcc0000010000 */
[----:B------:R-:W0:Y:S08]  /*6530*/  MUFU.EX2 R202, R202 ;  /* 0x000000ca00ca7308 */ /* 0x000e300000000800 */
[----:B------:R-:W4:Y:S01]  /*6540*/  MUFU.EX2 R205, R205 ;  /* 0x000000cd00cd7308 */ /* 0x000f220000000800 */
[----:B--2---:R-:W-:Y:S01]  /*6550*/  F2FP.F16.F32.PACK_AB R165, R203, R200 ;  /* 0x000000c8cba5723e */ /* 0x004fe200000000ff */
[----:B------:R-:W-:-:S04]  /*6560*/  FADD.FTZ R200, R200, R201 ;  /* 0x000000c9c8c87221 */ /* 0x000fc80000010000 */
[----:B------:R-:W-:-:S04]  /*6570*/  FADD.FTZ R203, R203, R200 ;  /* 0x000000c8cbcb7221 */ /* 0x000fc80000010000 */
[----:B0-----:R-:W-:Y:S01]  /*6580*/  FADD.FTZ R6, R202, R203 ;  /* 0x000000cbca067221 */ /* 0x001fe20000010000 */
[----:B----4-:R-:W-:-:S03]  /*6590*/  F2FP.F16.F32.PACK_AB R167, R205, R202 ;  /* 0x000000cacda7723e */ /* 0x010fc600000000ff */
[----:B------:R-:W-:Y:S02]  /*65a0*/  FADD.FTZ R6, R205, R6 ;  /* 0x00000006cd067221 */ /* 0x000fe40000010000 */
[----:B------:R3:W-:Y:S01]  /*65b0*/  STSM.16.M88.4 [R187], R164 ;  /* 0x000000a4bb007844 */ /* 0x0007e20000000200 */
[----:B-1----:R-:W-:-:S06]  /*65c0*/  WARPGROUP.ARRIVE ;  /* 0x00000000000079c5 */ /* 0x002fcc0000000000 */
[----:B------:R-:W-:Y:S01]  /*65d0*/  HGMMA.64x256x16.F32 R24, R152, gdesc[UR8].tnspB, RZ, !UPT, gsb0 ;  /* 0x43e0000898187df0 */ /* 0x000fe2000c0008ff */
[----:B------:R-:W-:Y:S01]  /*65e0*/  R2UR UR10, R206 ;  /* 0x00000000ce0a72ca */ /* 0x000fe200000e0000 */
[----:B------:R-:W-:Y:S01]  /*65f0*/  UMOV UR11, 0x40000040 ;  /* 0x40000040000b7882 */ /* 0x000fe20000000000 */
[C---:B------:R-:W-:Y:S02]  /*6600*/  VIADD R206, R204.reuse, 0x100 ;  /* 0x00000100ccce7836 */ /* 0x040fe40000000000 */
[----:B------:R-:W-:Y:S01]  /*6610*/  VIADD R204, R204, 0x180 ;  /* 0x00000180cccc7836 */ /* 0x000fe20000000000 */
[----:B------:R-:W-:Y:S02]  /*6620*/  WARPGROUP.DEPBAR.LE gsb0, 0x0 ;  /* 0x00008000000079c5 */ /* 0x000fe40000010000 */
[----:B------:R-:W-:-:S15]  /*6630*/  WARPGROUP.ARRIVE ;  /* 0x00000000000079c5 */ /* 0x000fde0000000000 */
[----:B------:R-:W-:-:S05]  /*6640*/  NOP ;  /* 0x0000000000007918 */ /* 0x000fca0000000000 */
[----:B------:R-:W-:Y:S01]  /*6650*/  HGMMA.64x256x16.F32 R24, R156, gdesc[UR8].tnspB, R24, gsb0 ;  /* 0x43e000089c187df0 */ /* 0x000fe20008000818 */
[----:B------:R-:W-:Y:S01]  /*6660*/  R2UR UR10, R206 ;  /* 0x00000000ce0a72ca */ /* 0x000fe200000e0000 */
[----:B------:R-:W-:Y:S01]  /*6670*/  UMOV UR11, 0x40000040 ;  /* 0x40000040000b7882 */ /* 0x000fe20000000000 */
[----:B------:R-:W-:Y:S02]  /*6680*/  WARPGROUP.DEPBAR.LE gsb0, 0x0 ;  /* 0x00008000000079c5 */ /* 0x000fe40000010000 */
[----:B------:R-:W-:-:S15]  /*6690*/  WARPGROUP.ARRIVE ;  /* 0x00000000000079c5 */ /* 0x000fde0000000000 */
[----:B------:R-:W-:-:S08]  /*66a0*/  NOP ;  /* 0x0000000000007918 */ /* 0x000fd00000000000 */
[----:B------:R-:W-:Y:S01]  /*66b0*/  HGMMA.64x256x16.F32 R24, R160, gdesc[UR8].tnspB, R24, gsb0 ;  /* 0x43e00008a0187df0 */ /* 0x000fe20008000818 */
[----:B------:R-:W-:Y:S01]  /*66c0*/  R2UR UR10, R204 ;  /* 0x00000000cc0a72ca */ /* 0x000fe200000e0000 */
[----:B------:R-:W-:Y:S01]  /*66d0*/  UMOV UR11, 0x40000040 ;  /* 0x40000040000b7882 */ /* 0x000fe20000000000 */
[----:B------:R-:W-:Y:S02]  /*66e0*/  WARPGROUP.DEPBAR.LE gsb0, 0x0 ;  /* 0x00008000000079c5 */ /* 0x000fe40000010000 */
[----:B------:R-:W-:-:S15]  /*66f0*/  WARPGROUP.ARRIVE ;  /* 0x00000000000079c5 */ /* 0x000fde0000000000 */
[----:B------:R-:W-:-:S08]  /*6700*/  NOP ;  /* 0x0000000000007918 */ /* 0x000fd00000000000 */
        /* <DEDUP_REMOVED lines=24> */
[----:B------:R-:W-:Y:S01]  /*6890*/  IMAD.MOV.U32 R10, RZ, RZ, R8 ;  /* 0x000000ffff0a7224 */ /* 0x000fe200078e0008 */
[----:B------:R-:W-:Y:S01]  /*68a0*/  ULDC UR7, c[0x0][0x288] ;  /* 0x0000a20000077ab9 */ /* 0x000fe20000000800 */
[----:B------:R-:W-:Y:S01]  /*68b0*/  IMAD.MOV.U32 R11, RZ, RZ, R7 ;  /* 0x000000ffff0b7224 */ /* 0x000fe200078e0007 */
[----:B------:R-:W-:Y:S01]  /*68c0*/  ULDC UR28, c[0x0][0x2f0] ;  /* 0x0000bc00001c7ab9 */ /* 0x000fe20000000800 */
[----:B------:R-:W-:Y:S01]  /*68d0*/  IMAD.MOV.U32 R13, RZ, RZ, R2 ;  /* 0x000000ffff0d7224 */ /* 0x000fe200078e0002 */
[----:B------:R-:W-:Y:S01]  /*68e0*/  ULDC UR29, c[0x0][0xad0] ;  /* 0x0002b400001d7ab9 */ /* 0x000fe20000000800 */
[----:B------:R-:W-:-:S05]  /*68f0*/  ULDC UR6, c[0x0][0xa80] ;  /* 0x0002a00000067ab9 */ /* 0x000fca0000000800 */
.L_x_7625:
[----:B------:R-:W-:-:S05]  /*6900*/  VIADD R2, R13, 0x1 ;  /* 0x000000010d027836 */ /* 0x000fca0000000000 */
[----:B------:R-:W-:-:S04]  /*6910*/  ISETP.NE.AND P3, PT, R2, 0x2, PT ;  /* 0x000000020200780c */ /* 0x000fc80003f65270 */
[----:B------:R-:W-:Y:S02]  /*6920*/  SEL R7, RZ, 0x1, P3 ;  /* 0x00000001ff077807 */ /* 0x000fe40001800000 */
[----:B------:R-:W-:Y:S02]  /*6930*/  SEL R2, R2, RZ, P3 ;  /* 0x000000ff02027207 */ /* 0x000fe40001800000 */
[----:B------:R-:W-:Y:S01]  /*6940*/  LOP3.LUT R16, R16, R7, RZ, 0x3c, !PT ;  /* 0x0000000710107212 */ /* 0x000fe200078e3cff */
[----:B0-----:R-:W-:Y:S06]  /*6950*/  @!P0 BRA `(.L_x_7617) ;  /* 0x0000000000048947 */ /* 0x001fec0003800000 */
[----:B------:R-:W-:Y:S01]  /*6960*/  BPT.TRAP 0x1 ;  /* 0x000000040000795c */ /* 0x000fe20000300000 */
.L_x_7617:
[----:B------:R-:W-:Y:S01]  /*6970*/  IMAD R9, R2, 0x8, R17 ;  /* 0x0000000802097824 */ /* 0x000fe200078e0211 */
[----:B------:R-:W-:-:S04]  /*6980*/  SHF.L.U32 R8, R16, 0x1f, RZ ;  /* 0x0000001f10087819 */ /* 0x000fc800000006ff */
[----:B------:R0:W1:Y:S01]  /*6990*/  SYNCS.PHASECHK.TRANS64.TRYWAIT P3, [R9+URZ+0x38830], R8 ;  /* 0x03883008090075a7 */ /* 0x000062000806017f */
[----:B------:R-:W-:Y:S05]  /*69a0*/  @!P0 BRA `(.L_x_7618) ;  /* 0x0000000000048947 */ /* 0x000fea0003800000 */
[----:B------:R-:W-:Y:S01]  /*69b0*/  BPT.TRAP 0x1 ;  /* 0x000000040000795c */ /* 0x000fe20000300000 */
.L_x_7618:
[----:B------:R-:W-:Y:S01]  /*69c0*/  IMAD R7, R2, 0x200, R0 ;  /* 0x0000020002077824 */ /* 0x000fe200078e0200 */
[----:B-1----:R-:W-:Y:S06]  /*69d0*/  @P3 BRA `(.L_x_7619) ;  /* 0x0000000000083947 */ /* 0x002fec0003800000 */
[----:B------:R-:W1:Y:S02]  /*69e0*/  SYNCS.PHASECHK.TRANS64.TRYWAIT P3, [R9+URZ+0x38830], R8 ;  /* 0x03883008090075a7 */ /* 0x000e64000806017f */
[----:B-1----:R-:W-:Y:S05]  /*69f0*/  @!P3 BRA `(.L_x_7620) ;  /* 0x000001000090b947 */ /* 0x002fea0003800000 */
.L_x_7619:
[----:B------:R-:W-:Y:S01]  /*6a00*/  R2UR UR26, R7 ;  /* 0x00000000071a72ca */ /* 0x000fe200000e0000 */
[----:B------:R-:W-:Y:S01]  /*6a10*/  WARPGROUP.ARRIVE ;  /* 0x00000000000079c5 */ /* 0x000fe20000000000 */
[----:B------:R-:W-:Y:S01]  /*6a20*/  UMOV UR24, UR4 ;  /* 0x0000000400187c82 */ /* 0x000fe20008000000 */
[----:B------:R-:W-:Y:S01]  /*6a30*/  UMOV UR25, UR5 ;  /* 0x0000000500197c82 */ /* 0x000fe20008000000 */
[----:B------:R-:W-:Y:S01]  /*6a40*/  UMOV UR27, 0x40000040 ;  /* 0x40000040001b7882 */ /* 0x000fe20000000000 */
[----:B------:R-:W-:Y:S01]  /*6a50*/  UMOV UR11, 0x40000040 ;  /* 0x40000040000b7882 */ /* 0x000fe20000000000 */
[----:B------:R-:W-:Y:S01]  /*6a60*/  UMOV UR15, 0x40000040 ;  /* 0x40000040000f7882 */ /* 0x000fe20000000000 */
[----:B------:R-:W-:-:S06]  /*6a70*/  UMOV UR19, 0x40000040 ;  /* 0x4000004000137882 */ /* 0x000fcc0000000000 */
[----:B------:R-:W-:Y:S01]  /*6a80*/  HGMMA.64x64x16.F32 R152, gdesc[UR24], RZ, !UPT, gsb0 ;  /* 0x00e00000189879f0 */ /* 0x000fe2000c0008ff */
[----:B------:R-:W-:Y:S02]  /*6a90*/  UIADD3 UR10, UR26, 0x2, URZ ;  /* 0x000000021a0a7890 */ /* 0x000fe4000fffe03f */
[----:B------:R-:W-:Y:S02]  /*6aa0*/  UIADD3 UR14, UR26, 0x4, URZ ;  /* 0x000000041a0e7890 */ /* 0x000fe4000fffe03f */
[----:B------:R-:W-:Y:S01]  /*6ab0*/  UIADD3 UR18, UR26, 0x6, URZ ;  /* 0x000000061a127890 */ /* 0x000fe2000fffe03f */
        /* <DEDUP_REMOVED lines=12> */
.L_x_7621:
[----:B------:R2:W3:Y:S01]  /*6b80*/  SYNCS.PHASECHK.TRANS64.TRYWAIT P3, [R9+URZ+0x38850], R8 ;  /* 0x03885008090075a7 */ /* 0x0004e2000806017f */
[----:B------:R-:W-:Y:S05]  /*6b90*/  @!P0 BRA `(.L_x_7622) ;  /* 0x0000000000048947 */ /* 0x000fea0003800000 */
[----:B------:R-:W-:Y:S01]  /*6ba0*/  BPT.TRAP 0x1 ;  /* 0x000000040000795c */ /* 0x000fe20000300000 */
.L_x_7622:
[----:B---3--:R-:W-:Y:S05]  /*6bb0*/  @P3 BRA `(.L_x_7623) ;  /* 0x0000000000083947 */ /* 0x008fea0003800000 */
[----:B------:R-:W3:Y:S02]  /*6bc0*/  SYNCS.PHASECHK.TRANS64.TRYWAIT P3, [R9+URZ+0x38850], R8 ;  /* 0x03885008090075a7 */ /* 0x000ee4000806017f */
[----:B---3--:R-:W-:Y:S05]  /*6bd0*/  @!P3 BRA `(.L_x_7624) ;  /* 0x00000100002cb947 */ /* 0x008fea0003800000 */
.L_x_7623:
[----:B------:R-:W-:Y:S01]  /*6be0*/  IMAD R7, R2, 0x1000, R3 ;  /* 0x0000100002077824 */ /* 0x000fe200078e0203 */
[----:B------:R-:W-:Y:S01]  /*6bf0*/  WARPGROUP.ARRIVE ;  /* 0x00000000000079c5 */ /* 0x000fe20000000000 */
[----:B------:R-:W-:Y:S01]  /*6c00*/  UMOV UR23, 0x40000040 ;  /* 0x4000004000177882 */ /* 0x000fe20000000000 */
[----:B------:R-:W-:Y:S01]  /*6c10*/  VIADD R12, R4, 0x2 ;  /* 0x00000002040c7836 */ /* 0x000fe20000000000 */
[----:B------:R-:W-:Y:S01]  /*6c20*/  UMOV UR25, 0x40000040 ;  /* 0x4000004000197882 */ /* 0x000fe20000000000 */
[C---:B------:R-:W-:Y:S01]  /*6c30*/  R2UR UR22, R7.reuse ;  /* 0x00000000071672ca */ /* 0x040fe200000e0000 */
[C---:B0123--:R-:W-:Y:S01]  /*6c40*/  VIADD R8, R7.reuse, 0x2 ;  /* 0x0000000207087836 */ /* 0x04ffe20000000000 */
[----:B------:R-:W-:Y:S01]  /*6c50*/  UMOV UR27, 0x40000040 ;  /* 0x40000040001b7882 */ /* 0x000fe20000000000 */
[----:B------:R-:W-:Y:S01]  /*6c60*/  R2UR UR24, R12 ;  /* 0x000000000c1872ca */ /* 0x000fe200000e0000 */
[----:B------:R-:W-:Y:S01]  /*6c70*/  VIADD R12, R4, 0x4 ;  /* 0x00000004040c7836 */ /* 0x000fe20000000000 */
[----:B------:R-:W0:Y:S01]  /*6c80*/  S2R R14, SR_TID.X ;  /* 0x00000000000e7919 */ /* 0x000e220000002100 */
[----:B------:R-:W-:Y:S01]  /*6c90*/  R2UR UR26, R8 ;  /* 0x00000000081a72ca */ /* 0x000fe200000e0000 */
[C---:B------:R-:W-:Y:S01]  /*6ca0*/  VIADD R8, R7.reuse, 0x4 ;  /* 0x0000000407087836 */ /* 0x040fe20000000000 */
[----:B------:R-:W-:Y:S01]  /*6cb0*/  @UP1 ULDC UR10, c[0x0][0x44c] ;  /* 0x00011300000a1ab9 */ /* 0x000fe20000000800 */
[----:B------:R-:W-:Y:S01]  /*6cc0*/  VIADD R21, R4, 0x800 ;  /* 0x0000080004157836 */ /* 0x000fe20000000000 */
[----:B------:R-:W-:Y:S01]  /*6cd0*/  UMOV UR11, 0x40000040 ;  /* 0x40000040000b7882 */ /* 0x000fe20000000000 */
[----:B------:R-:W-:Y:S01]  /*6ce0*/  VIADD R15, R7, 0x800 ;  /* 0x00000800070f7836 */ /* 0x000fe20000000000 */
[----:B------:R-:W-:Y:S01]  /*6cf0*/  UISETP.GT.AND UP0, UPT, UR31, UR30, UPT ;  /* 0x0000001e1f00728c */ /* 0x000fe2000bf04270 */
[----:B------:R-:W-:Y:S01]  /*6d00*/  HGMMA.64x64x16.F32 R152, gdesc[UR20], R152, gsb0 ;  /* 0x00e00000149879f0 */ /* 0x000fe20008000898 */
[----:B------:R-:W-:-:S04]  /*6d10*/  IMAD R206, R2, 0x1000, R19 ;  /* 0x0000100002ce7824 */ /* 0x000fc800078e0213 */
[----:B------:R-:W-:Y:S01]  /*6d20*/  VIADD R207, R206, 0x80 ;  /* 0x00000080cecf7836 */ /* 0x000fe20000000000 */
[----:B0-----:R-:W-:Y:S01]  /*6d30*/  SHF.R.U32.HI R14, RZ, 0x7, R14 ;  /* 0x00000007ff0e7819 */ /* 0x001fe2000001160e */
        /* <DEDUP_REMOVED lines=124> */
[----:B------:R-:W0:Y:S02]  /*7500*/  SHFL.IDX PT, R8, R14, RZ, 0x1f ;  /* 0x00001fff0e087589 */ /* 0x000e2400000e0000 */
[----:B0-----:R-:W-:-:S04]  /*7510*/  ISETP.GT.AND P3, PT, R8, 0x7f, PT ;  /* 0x0000007f0800780c */ /* 0x001fc80003f64270 */
[----:B------:R-:W-:-:S05]  /*7520*/  SEL R12, RZ, 0x2, !P3 ;  /* 0x00000002ff0c7807 */ /* 0x000fca0005800000 */
[----:B------:R-:W-:Y:S02]  /*7530*/  IMAD.IADD R8, R21, 0x1, R12 ;  /* 0x0000000115087824 */ /* 0x000fe400078e020c */
        /* <DEDUP_REMOVED lines=21> */
[----:B------:R-:W-:Y:S01]  /*7690*/  IMAD.IADD R20, R21, 0x1, R8 ;  /* 0x0000000115147824 */ /* 0x000fe200078e0208 */
[----:B------:R-:W-:Y:S02]  /*76a0*/  WARPGROUP.DEPBAR.LE gsb0, 0x0 ;  /* 0x00008000000079c5 */ /* 0x000fe40000010000 */
[----:B------:R-:W-:-:S08]  /*76b0*/  WARPGROUP.ARRIVE ;  /* 0x00000000000079c5 */ /* 0x000fd00000000000 */
        /* <DEDUP_REMOVED lines=22> */
[----:B------:R-:W-:Y:S02]  /*7820*/  IMAD.IADD R20, R21, 0x1, R12 ;  /* 0x0000000115147824 */ /* 0x000fe400078e020c */
        /* <DEDUP_REMOVED lines=8> */
[----:B------:R-:W-:Y:S02]  /*78b0*/  IMAD.IADD R20, R21, 0x1, R14 ;  /* 0x0000000115147824 */ /* 0x000fe400078e020e */
[--C-:B------:R-:W-:Y:S02]  /*78c0*/  IMAD.IADD R196, R14, 0x1, R15.reuse ;  /* 0x000000010ec47824 */ /* 0x100fe400078e020f */
        /* <DEDUP_REMOVED lines=119> */
[----:B------:R-:W-:-:S04]  /*8040*/  VIADD R7, R190, UR41 ;  /* 0x00000029be077c36 */ /* 0x000fc80008000000 */
[----:B------:R-:W-:Y:S01]  /*8050*/  @P1 IMAD.HI.U32 R8, R7, UR10, RZ ;  /* 0x0000000a07081c27 */ /* 0x000fe2000f8e00ff */
[----:B------:R-:W-:-:S04]  /*8060*/  @UP1 ULDC UR10, c[0x0][0x450] ;  /* 0x00011400000a1ab9 */ /* 0x000fc80000000800 */
[----:B------:R-:W-:Y:S01]  /*8070*/  @P1 SHF.R.U32.HI R7, RZ, UR10, R8 ;  /* 0x0000000aff071c19 */ /* 0x000fe20008011608 */
[----:B------:R-:W-:Y:S02]  /*8080*/  UMOV UR10, 0xffffffc0 ;  /* 0xffffffc0000a7882 */ /* 0x000fe40000000000 */
[----:B------:R-:W-:Y:S02]  /*8090*/  UIMAD UR10, UR31, UR10, 0x1 ;  /* 0x000000011f0a74a4 */ /* 0x000fe4000f8e020a */
[----:B------:R-:W-:-:S04]  /*80a0*/  UIADD3 UR31, UR31, -0x1, URZ ;  /* 0xffffffff1f1f7890 */ /* 0x000fc8000fffe03f */
[----:B------:R-:W-:Y:S02]  /*80b0*/  IADD3 R21, -R18, UR10, RZ ;  /* 0x0000000a12157c10 */ /* 0x000fe4000fffe1ff */
[----:B------:R-:W-:-:S03]  /*80c0*/  R2UR UR10, R206 ;  /* 0x00000000ce0a72ca */ /* 0x000fc600000e0000 */
[----:B------:R-:W-:Y:S01]  /*80d0*/  IMAD R21, R188, UR28, R21 ;  /* 0x0000001cbc157c24 */ /* 0x000fe2000f8e0215 */
        /* <DEDUP_REMOVED lines=17> */
[----:B0-----:R-:W0:Y:S01]  /*81f0*/  SHFL.IDX PT, R152, R7, RZ, 0x1c1f ;  /* 0x001c1fff07987589 */ /* 0x001e2200000e0000 */
        /* <DEDUP_REMOVED lines=17> */
[----:B------:R-:W-:-:S05]  /*8310*/  FMUL.FTZ R183, R183, UR29 ;  /* 0x0000001db7b77c20 */ /* 0x000fca0008410000 */
[----:B------:R-:W-:Y:S01]  /*8320*/  MUFU.TANH R160, R160 ;  /* 0x000000a000a07308 */ /* 0x000fe20000002400 */
[----:B0-----:R-:W-:-:S04]  /*8330*/  IADD3 R152, R152, -UR7, R21 ;  /* 0x8000000798987c10 */ /* 0x001fc8000fffe015 */
[C---:B------:R-:W-:Y:S02]  /*8340*/  ISETP.GT.AND P3, PT, R152.reuse, RZ, PT ;  /* 0x000000ff9800720c */ /* 0x040fe40003f64270 */
[----:B------:R-:W-:Y:S01]  /*8350*/  ISETP.GT.AND P4, PT, R152, 0x1, PT ;  /* 0x000000019800780c */ /* 0x000fe20003f84270 */
[----:B------:R-:W0:Y:S01]  /*8360*/  MUFU.TANH R161, R161 ;  /* 0x000000a100a17308 */ /* 0x000e220000002400 */
[----:B-1----:R-:W-:Y:S02]  /*8370*/  FSEL R12, R12, -INF , P3 ;  /* 0xff8000000c0c7808 */ /* 0x002fe40001800000 */
[----:B------:R-:W-:Y:S02]  /*8380*/  ISETP.GT.AND P3, PT, R152, 0x8, PT ;  /* 0x000000089800780c */ /* 0x000fe40003f64270 */
[----:B--2---:R-:W-:Y:S02]  /*8390*/  FSEL R15, R15, -INF , P4 ;  /* 0xff8000000f0f7808 */ /* 0x004fe40002000000 */
[----:B------:R-:W-:Y:S01]  /*83a0*/  FMNMX.FTZ R8, R12, R11, !PT ;  /* 0x0000000b0c087209 */ /* 0x000fe20007810000 */
[----:B------:R-:W-:Y:S01]  /*83b0*/  MUFU.TANH R164, R164 ;  /* 0x000000a400a47308 */ /* 0x000fe20000002400 */
[----:B------:R-:W-:-:S02]  /*83c0*/  ISETP.GT.AND P4, PT, R152, 0x9, PT ;  /* 0x000000099800780c */ /* 0x000fc40003f84270 */
[----:B---3--:R-:W-:Y:S02]  /*83d0*/  FSEL R14, R14, -INF , P3 ;  /* 0xff8000000e0e7808 */ /* 0x008fe40001800000 */
[----:B------:R-:W-:Y:S02]  /*83e0*/  FMNMX.FTZ R153, R15, R8, !PT ;  /* 0x000000080f997209 */ /* 0x000fe40007810000 */
[----:B------:R-:W-:Y:S01]  /*83f0*/  ISETP.GT.AND P3, PT, R152, 0x10, PT ;  /* 0x000000109800780c */ /* 0x000fe20003f64270 */
[----:B------:R0:W1:Y:S01]  /*8400*/  MUFU.TANH R156, R165 ;  /* 0x000000a5009c7308 */ /* 0x0000620000002400 */
[----:B----4-:R-:W-:Y:S02]  /*8410*/  FSEL R20, R20, -INF , P4 ;  /* 0xff80000014147808 */ /* 0x010fe40002000000 */
[----:B------:R-:W-:Y:S02]  /*8420*/  FMNMX.FTZ R153, R14, R153, !PT ;  /* 0x000000990e997209 */ /* 0x000fe40007810000 */
[----:B------:R-:W-:-:S02]  /*8430*/  ISETP.GT.AND P4, PT, R152, 0x11, PT ;  /* 0x000000119800780c */ /* 0x000fc40003f84270 */
[----:B------:R-:W-:Y:S01]  /*8440*/  FMNMX.FTZ R8, R20, R153, !PT ;  /* 0x0000009914087209 */ /* 0x000fe20007810000 */
[----:B------:R-:W2:Y:S01]  /*8450*/  MUFU.TANH R157, R168 ;  /* 0x000000a8009d7308 */ /* 0x000ea20000002400 */
[----:B0-----:R-:W-:Y:S02]  /*8460*/  FSEL R165, R161, -INF , P4 ;  /* 0xff800000a1a57808 */ /* 0x001fe40002000000 */
[----:B------:R-:W-:-:S05]  /*8470*/  ISETP.GT.AND P4, PT, R152, 0x19, PT ;  /* 0x000000199800780c */ /* 0x000fca0003f84270 */
[----:B------:R0:W3:Y:S01]  /*8480*/  MUFU.TANH R196, R169 ;  /* 0x000000a900c47308 */ /* 0x0000e20000002400 */
[----:B-1----:R-:W-:Y:S02]  /*8490*/  FSEL R161, R156, -INF , P4 ;  /* 0xff8000009ca17808 */ /* 0x002fe40002000000 */
[----:B------:R-:W-:-:S05]  /*84a0*/  ISETP.GT.AND P4, PT, R152, 0x21, PT ;  /* 0x000000219800780c */ /* 0x000fca0003f84270 */
[----:B------:R-:W1:Y:S01]  /*84b0*/  MUFU.TANH R172, R172 ;  /* 0x000000ac00ac7308 */ /* 0x000e620000002400 */
[----:B0-----:R-:W-:Y:S02]  /*84c0*/  FSEL R169, R160, -INF , P3 ;  /* 0xff800000a0a97808 */ /* 0x001fe40001800000 */
[----:B------:R-:W-:Y:S02]  /*84d0*/  ISETP.GT.AND P3, PT, R152, 0x18, PT ;  /* 0x000000189800780c */ /* 0x000fe40003f64270 */
[----:B------:R-:W-:Y:S02]  /*84e0*/  FMNMX.FTZ R8, R169, R8, !PT ;  /* 0x00000008a9087209 */ /* 0x000fe40007810000 */
[----:B------:R-:W-:Y:S01]  /*84f0*/  FSEL R168, R164, -INF , P3 ;  /* 0xff800000a4a87808 */ /* 0x000fe20001800000 */
[----:B------:R-:W0:Y:S01]  /*8500*/  MUFU.TANH R173, R173 ;  /* 0x000000ad00ad7308 */ /* 0x000e220000002400 */
[----:B------:R-:W-:Y:S02]  /*8510*/  FMNMX.FTZ R153, R165, R8, !PT ;  /* 0x00000008a5997209 */ /* 0x000fe40007810000 */
[----:B------:R-:W-:-:S02]  /*8520*/  ISETP.GT.AND P3, PT, R152, 0x20, PT ;  /* 0x000000209800780c */ /* 0x000fc40003f64270 */
[----:B------:R-:W-:Y:S02]  /*8530*/  FMNMX.FTZ R8, R168, R153, !PT ;  /* 0x00000099a8087209 */ /* 0x000fe40007810000 */
[----:B--2---:R-:W-:Y:S01]  /*8540*/  FSEL R164, R157, -INF , P3 ;  /* 0xff8000009da47808 */ /* 0x004fe20001800000 */
[----:B------:R-:W2:Y:S01]  /*8550*/  MUFU.TANH R176, R176 ;  /* 0x000000b000b07308 */ /* 0x000ea20000002400 */
[----:B------:R-:W-:Y:S02]  /*8560*/  FMNMX.FTZ R153, R161, R8, !PT ;  /* 0x00000008a1997209 */ /* 0x000fe40007810000 */
[----:B------:R-:W-:Y:S02]  /*8570*/  ISETP.GT.AND P3, PT, R152, 0x28, PT ;  /* 0x000000289800780c */ /* 0x000fe40003f64270 */
[----:B---3--:R-:W-:Y:S01]  /*8580*/  FSEL R157, R196, -INF , P4 ;  /* 0xff800000c49d7808 */ /* 0x008fe20002000000 */
[----:B------:R-:W-:Y:S01]  /*8590*/  FMUL.FTZ R196, R162, UR29 ;  /* 0x0000001da2c47c20 */ /* 0x000fe20008410000 */
[----:B------:R-:W-:Y:S01]  /*85a0*/  FMNMX.FTZ R8, R164, R153, !PT ;  /* 0x00000099a4087209 */ /* 0x000fe20007810000 */
[----:B------:R-:W3:Y:S01]  /*85b0*/  MUFU.TANH R177, R177 ;  /* 0x000000b100b17308 */ /* 0x000ee20000002400 */
[----:B------:R-:W-:Y:S01]  /*85c0*/  ISETP.GT.AND P4, PT, R152, 0x29, PT ;  /* 0x000000299800780c */ /* 0x000fe20003f84270 */
[----:B------:R-:W4:Y:S01]  /*85d0*/  SHFL.IDX PT, R162, R7, 0x1, 0x1c1f ;  /* 0x003c1f0007a27f89 */ /* 0x000f2200000e0000 */
[----:B-1----:R-:W-:Y:S01]  /*85e0*/  FSEL R160, R172, -INF , P3 ;  /* 0xff800000aca07808 */ /* 0x002fe20001800000 */
[----:B------:R-:W-:Y:S01]  /*85f0*/  FMUL.FTZ R172, R154, UR29 ;  /* 0x0000001d9aac7c20 */ /* 0x000fe20008410000 */
[----:B------:R-:W-:-:S02]  /*8600*/  FMNMX.FTZ R153, R157, R8, !PT ;  /* 0x000000089d997209 */ /* 0x000fc40007810000 */
[----:B------:R-:W-:Y:S01]  /*8610*/  ISETP.GT.AND P3, PT, R152, 0x30, PT ;  /* 0x000000309800780c */ /* 0x000fe20003f64270 */
[----:B------:R-:W1:Y:S01]  /*8620*/  MUFU.TANH R180, R180 ;  /* 0x000000b400b47308 */ /* 0x000e620000002400 */
[----:B0-----:R-:W-:Y:S02]  /*8630*/  FSEL R156, R173, -INF , P4 ;  /* 0xff800000ad9c7808 */ /* 0x001fe40002000000 */
[----:B------:R-:W-:Y:S02]  /*8640*/  FMNMX.FTZ R153, R160, R153, !PT ;  /* 0x00000099a0997209 */ /* 0x000fe40007810000 */
[----:B------:R-:W-:Y:S02]  /*8650*/  ISETP.GT.AND P4, PT, R152, 0x31, PT ;  /* 0x000000319800780c */ /* 0x000fe40003f84270 */
[----:B--2---:R-:W-:Y:S01]  /*8660*/  FSEL R154, R176, -INF , P3 ;  /* 0xff800000b09a7808 */ /* 0x004fe20001800000 */
[----:B------:R-:W0:Y:S01]  /*8670*/  MUFU.TANH R181, R181 ;  /* 0x000000b500b57308 */ /* 0x000e220000002400 */
[----:B------:R-:W-:-:S02]  /*8680*/  FMNMX.FTZ R153, R156, R153, !PT ;  /* 0x000000999c997209 */ /* 0x000fc40007810000 */
[----:B------:R-:W-:Y:S02]  /*8690*/  ISETP.GT.AND P3, PT, R152, 0x38, PT ;  /* 0x000000389800780c */ /* 0x000fe40003f64270 */
[----:B---3--:R-:W-:Y:S02]  /*86a0*/  FSEL R8, R177, -INF , P4 ;  /* 0xff800000b1087808 */ /* 0x008fe40002000000 */
[----:B------:R-:W-:Y:S01]  /*86b0*/  FMNMX.FTZ R173, R154, R153, !PT ;  /* 0x000000999aad7209 */ /* 0x000fe20007810000 */
[----:B------:R-:W2:Y:S01]  /*86c0*/  MUFU.TANH R172, R172 ;  /* 0x000000ac00ac7308 */ /* 0x000ea20000002400 */
[----:B------:R-:W-:Y:S02]  /*86d0*/  ISETP.GT.AND P4, PT, R152, 0x39, PT ;  /* 0x000000399800780c */ /* 0x000fe40003f84270 */
[----:B-1----:R-:W-:Y:S01]  /*86e0*/  FSEL R153, R180, -INF , P3 ;  /* 0xff800000b4997808 */ /* 0x002fe20001800000 */
[----:B------:R-:W-:Y:S01]  /*86f0*/  FMUL.FTZ R180, R158, UR29 ;  /* 0x0000001d9eb47c20 */ /* 0x000fe20008410000 */
[----:B------:R-:W-:Y:S01]  /*8700*/  FMNMX.FTZ R176, R8, R173, !PT ;  /* 0x000000ad08b07209 */ /* 0x000fe20007810000 */
[----:B------:R-:W-:Y:S01]  /*8710*/  FMUL.FTZ R158, R159, UR29 ;  /* 0x0000001d9f9e7c20 */ /* 0x000fe20008410000 */
[----:B----4-:R-:W-:Y:S01]  /*8720*/  IADD3 R21, R162, -UR7, R21 ;  /* 0x80000007a2157c10 */ /* 0x010fe2000fffe015 */
[----:B------:R-:W1:Y:S01]  /*8730*/  MUFU.TANH R155, R155 ;  /* 0x0000009b009b7308 */ /* 0x000e620000002400 */
[----:B0-----:R-:W-:Y:S01]  /*8740*/  FSEL R152, R181, -INF , P4 ;  /* 0xff800000b5987808 */ /* 0x001fe20002000000 */
[----:B------:R-:W-:Y:S01]  /*8750*/  FMUL.FTZ R162, R182, UR29 ;  /* 0x0000001db6a27c20 */ /* 0x000fe20008410000 */
[----:B------:R-:W-:-:S02]  /*8760*/  FMNMX.FTZ R173, R153, R176, !PT ;  /* 0x000000b099ad7209 */ /* 0x000fc40007810000 */
[C---:B------:R-:W-:Y:S02]  /*8770*/  ISETP.GT.AND P3, PT, R21.reuse, RZ, PT ;  /* 0x000000ff1500720c */ /* 0x040fe40003f64270 */
[----:B------:R-:W-:Y:S01]  /*8780*/  FMNMX.FTZ R173, R152, R173, !PT ;  /* 0x000000ad98ad7209 */ /* 0x000fe20007810000 */
[----:B------:R-:W0:Y:S01]  /*8790*/  MUFU.TANH R180, R180 ;  /* 0x000000b400b47308 */ /* 0x000e220000002400 */
[C---:B------:R-:W-:Y:S02]  /*87a0*/  ISETP.GT.AND P4, PT, R21.reuse, 0x1, PT ;  /* 0x000000011500780c */ /* 0x040fe40003f84270 */
[----:B--2---:R-:W-:Y:S01]  /*87b0*/  FSEL R167, R172, -INF , P3 ;  /* 0xff800000aca77808 */ /* 0x004fe20001800000 */
[----:B------:R-:W2:Y:S01]  /*87c0*/  SHFL.BFLY PT, R176, R173, 0x2, 0x1f ;  /* 0x0c401f00adb07f89 */ /* 0x000ea200000e0000 */
[C---:B------:R-:W-:Y:S02]  /*87d0*/  ISETP.GT.AND P3, PT, R21.reuse, 0x8, PT ;  /* 0x000000081500780c */ /* 0x040fe40003f64270 */
[----:B------:R-:W-:Y:S01]  /*87e0*/  ISETP.GT.AND P6, PT, R21, 0x20, PT ;  /* 0x000000201500780c */ /* 0x000fe20003fc4270 */
[----:B------:R-:W3:Y:S01]  /*87f0*/  MUFU.TANH R158, R158 ;  /* 0x0000009e009e7308 */ /* 0x000ee20000002400 */
[----:B-1----:R-:W-:-:S02]  /*8800*/  FSEL R166, R155, -INF , P4 ;  /* 0xff8000009ba67808 */ /* 0x002fc40002000000 */
[----:B------:R-:W-:Y:S02]  /*8810*/  FMNMX.FTZ R155, R167, R10, !PT ;  /* 0x0000000aa79b7209 */ /* 0x000fe40007810000 */
[C---:B------:R-:W-:Y:S02]  /*8820*/  ISETP.GT.AND P4, PT, R21.reuse, 0x9, PT ;  /* 0x000000091500780c */ /* 0x040fe40003f84270 */
[----:B------:R-:W-:Y:S01]  /*8830*/  FMNMX.FTZ R155, R166, R155, !PT ;  /* 0x0000009ba69b7209 */ /* 0x000fe20007810000 */
[----:B------:R-:W1:Y:S01]  /*8840*/  MUFU.TANH R196, R196 ;  /* 0x000000c400c47308 */ /* 0x000e620000002400 */
[----:B0-----:R-:W-:Y:S02]  /*8850*/  FSEL R180, R180, -INF , P3 ;  /* 0xff800000b4b47808 */ /* 0x001fe40001800000 */
[----:B------:R-:W-:Y:S02]  /*8860*/  ISETP.GT.AND P3, PT, R21, 0x10, PT ;  /* 0x000000101500780c */ /* 0x000fe40003f64270 */
[----:B------:R-:W-:-:S02]  /*8870*/  FMNMX.FTZ R155, R180, R155, !PT ;  /* 0x0000009bb49b7209 */ /* 0x000fc40007810000 */
[C---:B------:R-:W-:Y:S01]  /*8880*/  ISETP.GT.AND P5, PT, R21.reuse, 0x29, PT ;  /* 0x000000291500780c */ /* 0x040fe20003fa4270 */
[----:B------:R-:W0:Y:S01]  /*8890*/  MUFU.TANH R197, R197 ;  /* 0x000000c500c57308 */ /* 0x000e220000002400 */
[----:B---3--:R-:W-:Y:S02]  /*88a0*/  FSEL R182, R158, -INF , P4 ;  /* 0xff8000009eb67808 */ /* 0x008fe40002000000 */
[----:B------:R-:W-:Y:S02]  /*88b0*/  ISETP.GT.AND P4, PT, R21, 0x11, PT ;  /* 0x000000111500780c */ /* 0x000fe40003f84270 */
[----:B--2---:R-:W-:Y:S02]  /*88c0*/  FMNMX.FTZ R176, R173, R176, !PT ;  /* 0x000000b0adb07209 */ /* 0x004fe40007810000 */
[----:B------:R-:W-:Y:S01]  /*88d0*/  FMNMX.FTZ R155, R182, R155, !PT ;  /* 0x0000009bb69b7209 */ /* 0x000fe20007810000 */
[----:B------:R-:W2:Y:S01]  /*88e0*/  MUFU.TANH R198, R198 ;  /* 0x000000c600c67308 */ /* 0x000ea20000002400 */
[----:B-1----:R-:W-:Y:S01]  /*88f0*/  FSEL R196, R196, -INF , P3 ;  /* 0xff800000c4c47808 */ /* 0x002fe20001800000 */
[----:B------:R-:W1:Y:S01]  /*8900*/  SHFL.BFLY PT, R159, R176, 0x1, 0x1f ;  /* 0x0c201f00b09f7f89 */ /* 0x000e6200000e0000 */
[----:B------:R-:W-:-:S02]  /*8910*/  ISETP.GT.AND P3, PT, R21, 0x18, PT ;  /* 0x000000181500780c */ /* 0x000fc40003f64270 */
[----:B------:R-:W-:-:S03]  /*8920*/  FMNMX.FTZ R158, R196, R155, !PT ;  /* 0x0000009bc49e7209 */ /* 0x000fc60007810000 */
[----:B------:R-:W3:Y:S01]  /*8930*/  MUFU.TANH R200, R200 ;  /* 0x000000c800c87308 */ /* 0x000ee20000002400 */
[----:B0-----:R-:W-:Y:S02]  /*8940*/  FSEL R197, R197, -INF , P4 ;  /* 0xff800000c5c57808 */ /* 0x001fe40002000000 */
[----:B------:R-:W-:Y:S02]  /*8950*/  ISETP.GT.AND P4, PT, R21, 0x19, PT ;  /* 0x000000191500780c */ /* 0x000fe40003f84270 */
[----:B------:R-:W-:-:S03]  /*8960*/  FMNMX.FTZ R155, R197, R158, !PT ;  /* 0x0000009ec59b7209 */ /* 0x000fc60007810000 */
[----:B------:R-:W0:Y:S01]  /*8970*/  MUFU.TANH R201, R201 ;  /* 0x000000c900c97308 */ /* 0x000e220000002400 */
[----:B--2---:R-:W-:Y:S02]  /*8980*/  FSEL R198, R198, -INF , P3 ;  /* 0xff800000c6c67808 */ /* 0x004fe40001800000 */
[----:B------:R-:W-:Y:S02]  /*8990*/  ISETP.GT.AND P3, PT, R21, 0x21, PT ;  /* 0x000000211500780c */ /* 0x000fe40003f64270 */
[----:B------:R-:W-:-:S03]  /*89a0*/  FMNMX.FTZ R155, R198, R155, !PT ;  /* 0x0000009bc69b7209 */ /* 0x000fc60007810000 */
[----:B------:R-:W2:Y:S01]  /*89b0*/  MUFU.TANH R171, R171 ;  /* 0x000000ab00ab7308 */ /* 0x000ea20000002400 */
[----:B---3--:R-:W-:Y:S02]  /*89c0*/  FSEL R200, R200, -INF , P4 ;  /* 0xff800000c8c87808 */ /* 0x008fe40002000000 */
[----:B-1----:R-:W-:Y:S02]  /*89d0*/  FMNMX.FTZ R7, R176, R159, !PT ;  /* 0x0000009fb0077209 */ /* 0x002fe40007810000 */
[----:B------:R-:W-:Y:S02]  /*89e0*/  FMNMX.FTZ R158, R200, R155, !PT ;  /* 0x0000009bc89e7209 */ /* 0x000fe40007810000 */
[----:B------:R-:W-:Y:S01]  /*89f0*/  ISETP.GT.AND P4, PT, R21, 0x28, PT ;  /* 0x000000281500780c */ /* 0x000fe20003f84270 */
[----:B------:R-:W1:Y:S01]  /*8a00*/  MUFU.TANH R174, R174 ;  /* 0x000000ae00ae7308 */ /* 0x000e620000002400 */
[----:B0-----:R-:W-:Y:S02]  /*8a10*/  FSEL R201, R201, -INF , P6 ;  /* 0xff800000c9c97808 */ /* 0x001fe40003000000 */
[----:B------:R-:W-:-:S02]  /*8a20*/  ISETP.GT.AND P6, PT, R21, 0x30, PT ;  /* 0x000000301500780c */ /* 0x000fc40003fc4270 */
[----:B------:R-:W-:-:S03]  /*8a30*/  FMNMX.FTZ R155, R201, R158, !PT ;  /* 0x0000009ec99b7209 */ /* 0x000fc60007810000 */
[----:B------:R-:W0:Y:S01]  /*8a40*/  MUFU.TANH R159, R175 ;  /* 0x000000af009f7308 */ /* 0x000e220000002400 */
[----:B--2---:R-:W-:Y:S02]  /*8a50*/  FSEL R202, R171, -INF , P3 ;  /* 0xff800000abca7808 */ /* 0x004fe40001800000 */
[----:B------:R-:W-:Y:S02]  /*8a60*/  FSETP.NEU.FTZ.AND P3, PT, R7, -INF , PT ;  /* 0xff8000000700780b */ /* 0x000fe40003f7d000 */
[----:B------:R-:W-:-:S03]  /*8a70*/  FMNMX.FTZ R158, R202, R155, !PT ;  /* 0x0000009bca9e7209 */ /* 0x000fc60007810000 */
[----:B------:R-:W2:Y:S01]  /*8a80*/  MUFU.TANH R178, R178 ;  /* 0x000000b200b27308 */ /* 0x000ea20000002400 */
[----:B-1----:R-:W-:Y:S02]  /*8a90*/  FSEL R199, R174, -INF , P4 ;  /* 0xff800000aec77808 */ /* 0x002fe40002000000 */
[----:B------:R-:W-:Y:S02]  /*8aa0*/  ISETP.GT.AND P4, PT, R21, 0x31, PT ;  /* 0x000000311500780c */ /* 0x000fe40003f84270 */
[----:B------:R-:W-:-:S03]  /*8ab0*/  FMNMX.FTZ R158, R199, R158, !PT ;  /* 0x0000009ec79e7209 */ /* 0x000fc60007810000 */
[----:B------:R1:W3:Y:S01]  /*8ac0*/  MUFU.TANH R163, R179 ;  /* 0x000000b300a37308 */ /* 0x0002e20000002400 */
[----:B0-----:R-:W-:Y:S02]  /*8ad0*/  FSEL R159, R159, -INF , P5 ;  /* 0xff8000009f9f7808 */ /* 0x001fe40002800000 */
[----:B------:R-:W-:-:S05]  /*8ae0*/  ISETP.GT.AND P5, PT, R21, 0x38, PT ;  /* 0x000000381500780c */ /* 0x000fca0003fa4270 */
[----:B------:R0:W4:Y:S01]  /*8af0*/  MUFU.TANH R170, R162 ;  /* 0x000000a200aa7308 */ /* 0x0001220000002400 */
[----:B--2---:R-:W-:Y:S01]  /*8b00*/  FSEL R155, R178, -INF , P6 ;  /* 0xff800000b29b7808 */ /* 0x004fe20003000000 */
[----:B-1----:R-:W-:-:S05]  /*8b10*/  FMUL.FTZ R179, R7, UR6 ;  /* 0x0000000607b37c20 */ /* 0x002fca0008410000 */
[----:B------:R-:W-:Y:S01]  /*8b20*/  FSEL R179, R179, RZ, P3 ;  /* 0x000000ffb3b37208 */ /* 0x000fe20001800000 */
[----:B------:R-:W1:Y:S01]  /*8b30*/  MUFU.TANH R183, R183 ;  /* 0x000000b700b77308 */ /* 0x000e620000002400 */
[----:B0-----:R-:W-:Y:S02]  /*8b40*/  FMNMX.FTZ R162, R159, R158, !PT ;  /* 0x0000009e9fa27209 */ /* 0x001fe40007810000 */
[----:B---3--:R-:W-:Y:S01]  /*8b50*/  FSEL R158, R163, -INF , P4 ;  /* 0xff800000a39e7808 */ /* 0x008fe20002000000 */
[--C-:B------:R-:W-:Y:S01]  /*8b60*/  FFMA.FTZ R171, R161, UR6, -R179.reuse ;  /* 0x00000006a1ab7c23 */ /* 0x100fe200080108b3 */
[----:B------:R-:W-:Y:S01]  /*8b70*/  FMNMX.FTZ R163, R155, R162, !PT ;  /* 0x000000a29ba37209 */ /* 0x000fe20007810000 */
[--C-:B------:R-:W-:Y:S01]  /*8b80*/  FFMA.FTZ R177, R8, UR6, -R179.reuse ;  /* 0x0000000608b17c23 */ /* 0x100fe200080108b3 */
[----:B------:R-:W-:Y:S01]  /*8b90*/  ISETP.GT.AND P4, PT, R21, 0x39, PT ;  /* 0x000000391500780c */ /* 0x000fe20003f84270 */
[--C-:B------:R-:W-:Y:S01]  /*8ba0*/  FFMA.FTZ R176, R153, UR6, -R179.reuse ;  /* 0x0000000699b07c23 */ /* 0x100fe200080108b3 */
[----:B----4-:R-:W-:Y:S01]  /*8bb0*/  FSEL R162, R170, -INF , P5 ;  /* 0xff800000aaa27808 */ /* 0x010fe20002800000 */
[--C-:B------:R-:W-:Y:S01]  /*8bc0*/  FFMA.FTZ R12, R12, UR6, -R179.reuse ;  /* 0x000000060c0c7c23 */ /* 0x100fe200080108b3 */
[----:B------:R-:W-:Y:S01]  /*8bd0*/  FMNMX.FTZ R21, R158, R163, !PT ;  /* 0x000000a39e157209 */ /* 0x000fe20007810000 */
[--C-:B------:R-:W-:Y:S01]  /*8be0*/  FFMA.FTZ R15, R15, UR6, -R179.reuse ;  /* 0x000000060f0f7c23 */ /* 0x100fe200080108b3 */
[--C-:B------:R-:W-:Y:S01]  /*8bf0*/  FFMA.FTZ R14, R14, UR6, -R179.reuse ;  /* 0x000000060e0e7c23 */ /* 0x100fe200080108b3 */
[--C-:B------:R-:W-:Y:S01]  /*8c00*/  FFMA.FTZ R168, R168, UR6, -R179.reuse ;  /* 0x00000006a8a87c23 */ /* 0x100fe200080108b3 */
[----:B------:R-:W-:Y:S01]  /*8c10*/  FMNMX.FTZ R170, R162, R21, !PT ;  /* 0x00000015a2aa7209 */ /* 0x000fe20007810000 */
[--C-:B------:R-:W-:Y:S01]  /*8c20*/  FFMA.FTZ R21, R20, UR6, -R179.reuse ;  /* 0x0000000614157c23 */ /* 0x100fe200080108b3 */
[----:B-1----:R-:W-:Y:S01]  /*8c30*/  FSEL R163, R183, -INF , P4 ;  /* 0xff800000b7a37808 */ /* 0x002fe20002000000 */
[--C-:B------:R-:W-:Y:S01]  /*8c40*/  FFMA.FTZ R20, R169, UR6, -R179.reuse ;  /* 0x00000006a9147c23 */ /* 0x100fe200080108b3 */
[--C-:B------:R-:W-:Y:S01]  /*8c50*/  FFMA.FTZ R169, R165, UR6, -R179.reuse ;  /* 0x00000006a5a97c23 */ /* 0x100fe200080108b3 */
[--C-:B------:R-:W-:Y:S01]  /*8c60*/  FFMA.FTZ R172, R160, UR6, -R179.reuse ;  /* 0x00000006a0ac7c23 */ /* 0x100fe200080108b3 */
[----:B------:R-:W-:Y:S01]  /*8c70*/  FMNMX.FTZ R170, R163, R170, !PT ;  /* 0x000000aaa3aa7209 */ /* 0x000fe20007810000 */
[--C-:B------:R-:W-:Y:S01]  /*8c80*/  FFMA.FTZ R175, R156, UR6, -R179.reuse ;  /* 0x000000069caf7c23 */ /* 0x100fe200080108b3 */
[--C-:B------:R-:W-:Y:S01]  /*8c90*/  FFMA.FTZ R174, R154, UR6, -R179.reuse ;  /* 0x000000069aae7c23 */ /* 0x100fe200080108b3 */
[----:B------:R-:W-:Y:S02]  /*8ca0*/  MUFU.EX2 R12, R12 ;  /* 0x0000000c000c7308 */ /* 0x000fe40000000800 */
[----:B------:R-:W0:Y:S06]  /*8cb0*/  SHFL.BFLY PT, R173, R170, 0x2, 0x1f ;  /* 0x0c401f00aaad7f89 */ /* 0x000e2c00000e0000 */
[----:B------:R-:W1:Y:S08]  /*8cc0*/  MUFU.EX2 R15, R15 ;  /* 0x0000000f000f7308 */ /* 0x000e700000000800 */
[----:B------:R-:W-:Y:S08]  /*8cd0*/  MUFU.EX2 R14, R14 ;  /* 0x0000000e000e7308 */ /* 0x000ff00000000800 */
[----:B------:R-:W-:Y:S01]  /*8ce0*/  MUFU.EX2 R21, R21 ;  /* 0x0000001500157308 */ /* 0x000fe20000000800 */
[----:B0-----:R-:W-:Y:S01]  /*8cf0*/  FMNMX.FTZ R161, R170, R173, !PT ;  /* 0x000000adaaa17209 */ /* 0x001fe20007810000 */
[--C-:B------:R-:W-:Y:S01]  /*8d00*/  FFMA.FTZ R170, R164, UR6, -R179.reuse ;  /* 0x00000006a4aa7c23 */ /* 0x100fe200080108b3 */
[--C-:B------:R-:W-:Y:S01]  /*8d10*/  FFMA.FTZ R173, R157, UR6, -R179.reuse ;  /* 0x000000069dad7c23 */ /* 0x100fe200080108b3 */
[----:B------:R-:W-:Y:S01]  /*8d20*/  FFMA.FTZ R179, R152, UR6, -R179 ;  /* 0x0000000698b37c23 */ /* 0x000fe200080108b3 */
[----:B------:R-:W-:Y:S01]  /*8d30*/  FSEL R152, R7, RZ, P3 ;  /* 0x000000ff07987208 */ /* 0x000fe20001800000 */
[----:B------:R-:W0:Y:S01]  /*8d40*/  SHFL.BFLY PT, R164, R161, 0x1, 0x1f ;  /* 0x0c201f00a1a47f89 */ /* 0x000e2200000e0000 */
[----:B------:R-:W-:Y:S01]  /*8d50*/  IMAD.MOV R157, RZ, RZ, -R184 ;  /* 0x000000ffff9d7224 */ /* 0x000fe200078e0ab8 */
[----:B------:R-:W-:Y:S02]  /*8d60*/  MUFU.EX2 R20, R20 ;  /* 0x0000001400147308 */ /* 0x000fe40000000800 */
[----:B------:R-:W-:-:S02]  /*8d70*/  FADD.FTZ R152, -R152, R11 ;  /* 0x0000000b98987221 */ /* 0x000fc40000010100 */
[----:B------:R-:W-:Y:S02]  /*8d80*/  ISETP.NE.AND P3, PT, R18, R157, PT ;  /* 0x0000009d1200720c */ /* 0x000fe40003f65270 */
[----:B------:R-:W-:Y:S01]  /*8d90*/  FMUL.FTZ R205, R152, UR6 ;  /* 0x0000000698cd7c20 */ /* 0x000fe20008410000 */
[C---:B------:R-:W-:Y:S01]  /*8da0*/  @!P2 VIADD R152, R9.reuse, 0x38840 ;  /* 0x000388400998a836 */ /* 0x040fe20000000000 */
[----:B------:R-:W2:Y:S01]  /*8db0*/  MUFU.EX2 R169, R169 ;  /* 0x000000a900a97308 */ /* 0x000ea20000000800 */
[----:B------:R-:W-:-:S03]  /*8dc0*/  @!P2 VIADD R9, R9, 0x38860 ;  /* 0x000388600909a836 */ /* 0x000fc60000000000 */
[----:B------:R-:W-:Y:S02]  /*8dd0*/  @!P2 PRMT R152, RZ, 0x654, R152 ;  /* 0x00000654ff98a816 */ /* 0x000fe40000000098 */
[----:B------:R-:W-:Y:S02]  /*8de0*/  @!P2 PRMT R9, RZ, 0x654, R9 ;  /* 0x00000654ff09a816 */ /* 0x000fe40000000009 */
[----:B------:R-:W3:Y:S01]  /*8df0*/  MUFU.EX2 R205, R205 ;  /* 0x000000cd00cd7308 */ /* 0x000ee20000000800 */
[----:B------:R1:W-:Y:S01]  /*8e00*/  @!P2 SYNCS.ARRIVE.TRANS64.RED.A1T0 RZ, [R152+URZ], RZ ;  /* 0x000000ff98ffa9a7 */ /* 0x0003e2000810043f */
[----:B0-----:R-:W-:-:S06]  /*8e10*/  FMNMX.FTZ R8, R161, R164, !PT ;  /* 0x000000a4a1087209 */ /* 0x001fcc0007810000 */
[----:B------:R-:W-:Y:S01]  /*8e20*/  MUFU.EX2 R168, R168 ;  /* 0x000000a800a87308 */ /* 0x000fe20000000800 */
[----:B-1----:R-:W-:Y:S01]  /*8e30*/  F2FP.F16.F32.PACK_AB R152, R15, R12 ;  /* 0x0000000c0f98723e */ /* 0x002fe200000000ff */
[C---:B------:R-:W-:Y:S01]  /*8e40*/  FMUL.FTZ R153, R8.reuse, UR6 ;  /* 0x0000000608997c20 */ /* 0x040fe20008410000 */
[----:B------:R-:W-:Y:S02]  /*8e50*/  FSETP.NEU.FTZ.AND P4, PT, R8, -INF , PT ;  /* 0xff8000000800780b */ /* 0x000fe40003f9d000 */
[----:B--2---:R-:W-:Y:S02]  /*8e60*/  F2FP.F16.F32.PACK_AB R156, R169, R20 ;  /* 0x00000014a99c723e */ /* 0x004fe400000000ff */
[----:B------:R-:W-:Y:S01]  /*8e70*/  FSEL R153, R153, RZ, P4 ;  /* 0x000000ff99997208 */ /* 0x000fe20002000000 */
[----:B------:R-:W0:Y:S01]  /*8e80*/  MUFU.EX2 R171, R171 ;  /* 0x000000ab00ab7308 */ /* 0x000e220000000800 */
[-C--:B---3--:R-:W-:Y:S01]  /*8e90*/  FMUL.FTZ R24, R24, R205.reuse ;  /* 0x000000cd18187220 */ /* 0x088fe20000410000 */
[-C--:B------:R-:W-:Y:S01]  /*8ea0*/  FMUL.FTZ R25, R25, R205.reuse ;  /* 0x000000cd19197220 */ /* 0x080fe20000410000 */
[----:B------:R-:W-:Y:S01]  /*8eb0*/  FMUL.FTZ R28, R28, R205 ;  /* 0x000000cd1c1c7220 */ /* 0x000fe20000410000 */
[--C-:B------:R-:W-:Y:S01]  /*8ec0*/  FFMA.FTZ R154, R155, UR6, -R153.reuse ;  /* 0x000000069b9a7c23 */ /* 0x100fe20008010899 */
[----:B------:R-:W-:Y:S01]  /*8ed0*/  FSEL R155, R8, RZ, P4 ;  /* 0x000000ff089b7208 */ /* 0x000fe20002000000 */
[--C-:B------:R-:W-:Y:S01]  /*8ee0*/  FFMA.FTZ R183, R182, UR6, -R153.reuse ;  /* 0x00000006b6b77c23 */ /* 0x100fe20008010899 */
[--C-:B------:R-:W-:Y:S01]  /*8ef0*/  FFMA.FTZ R182, R196, UR6, -R153.reuse ;  /* 0x00000006c4b67c23 */ /* 0x100fe20008010899 */
[----:B------:R1:W-:Y:S01]  /*8f00*/  MUFU.EX2 R11, R154 ;  /* 0x0000009a000b7308 */ /* 0x0003e20000000800 */
[--C-:B------:R-:W-:Y:S01]  /*8f10*/  FFMA.FTZ R181, R167, UR6, -R153.reuse ;  /* 0x00000006a7b57c23 */ /* 0x100fe20008010899 */
[----:B------:R-:W-:Y:S01]  /*8f20*/  FADD.FTZ R155, -R155, R10 ;  /* 0x0000000a9b9b7221 */ /* 0x000fe20000010100 */
[--C-:B------:R-:W-:Y:S01]  /*8f30*/  FFMA.FTZ R178, R166, UR6, -R153.reuse ;  /* 0x00000006a6b27c23 */ /* 0x100fe20008010899 */
[--C-:B------:R-:W-:Y:S01]  /*8f40*/  FFMA.FTZ R180, R180, UR6, -R153.reuse ;  /* 0x00000006b4b47c23 */ /* 0x100fe20008010899 */
[--C-:B------:R-:W-:Y:S01]  /*8f50*/  FFMA.FTZ R196, R198, UR6, -R153.reuse ;  /* 0x00000006c6c47c23 */ /* 0x100fe20008010899 */
[----:B------:R-:W-:Y:S01]  /*8f60*/  FMUL.FTZ R155, R155, UR6 ;  /* 0x000000069b9b7c20 */ /* 0x000fe20008410000 */
[--C-:B------:R-:W-:Y:S01]  /*8f70*/  FFMA.FTZ R197, R197, UR6, -R153.reuse ;  /* 0x00000006c5c57c23 */ /* 0x100fe20008010899 */
[--C-:B------:R-:W-:Y:S01]  /*8f80*/  FFMA.FTZ R203, R200, UR6, -R153.reuse ;  /* 0x00000006c8cb7c23 */ /* 0x100fe20008010899 */
[----:B-1----:R-:W-:Y:S01]  /*8f90*/  @!P3 IMAD R154, R13, 0x40, R22 ;  /* 0x000000400d9ab824 */ /* 0x002fe200078e0216 */
[----:B------:R-:W1:Y:S01]  /*8fa0*/  MUFU.EX2 R204, R155 ;  /* 0x0000009b00cc7308 */ /* 0x000e620000000800 */
[--C-:B------:R-:W-:Y:S01]  /*8fb0*/  FFMA.FTZ R198, R201, UR6, -R153.reuse ;  /* 0x00000006c9c67c23 */ /* 0x100fe20008010899 */
[----:B------:R-:W-:Y:S01]  /*8fc0*/  FFMA.FTZ R201, R202, UR6, -R153 ;  /* 0x00000006cac97c23 */ /* 0x000fe20008010899 */
[----:B------:R-:W-:-:S02]  /*8fd0*/  @!P3 IMAD R160, R154, 0x4, R17 ;  /* 0x000000049aa0b824 */ /* 0x000fc400078e0211 */
[--C-:B------:R-:W-:Y:S01]  /*8fe0*/  FFMA.FTZ R199, R199, UR6, -R153.reuse ;  /* 0x00000006c7c77c23 */ /* 0x100fe20008010899 */
[--C-:B------:R-:W-:Y:S01]  /*8ff0*/  FFMA.FTZ R200, R159, UR6, -R153.reuse ;  /* 0x000000069fc87c23 */ /* 0x100fe20008010899 */
[--C-:B------:R-:W-:Y:S01]  /*9000*/  FFMA.FTZ R10, R158, UR6, -R153.reuse ;  /* 0x000000069e0a7c23 */ /* 0x100fe20008010899 */
[--C-:B------:R-:W-:Y:S01]  /*9010*/  FFMA.FTZ R13, R162, UR6, -R153.reuse ;  /* 0x00000006a20d7c23 */ /* 0x100fe20008010899 */
[----:B------:R-:W-:Y:S01]  /*9020*/  FFMA.FTZ R202, R163, UR6, -R153 ;  /* 0x00000006a3ca7c23 */ /* 0x000fe20008010899 */
[----:B------:R-:W-:Y:S01]  /*9030*/  @!P3 STS [R160+0x38400], R205 ;  /* 0x038400cda000b388 */ /* 0x000fe20000000800 */
[----:B------:R-:W-:Y:S01]  /*9040*/  MUFU.EX2 R181, R181 ;  /* 0x000000b500b57308 */ /* 0x000fe20000000800 */
[----:B------:R-:W-:Y:S01]  /*9050*/  F2FP.F16.F32.PACK_AB R154, R21, R14 ;  /* 0x0000000e159a723e */ /* 0x000fe200000000ff */
[-C--:B------:R-:W-:Y:S01]  /*9060*/  FMUL.FTZ R29, R29, R205.reuse ;  /* 0x000000cd1d1d7220 */ /* 0x080fe20000410000 */
[----:B0-----:R-:W-:Y:S01]  /*9070*/  F2FP.F16.F32.PACK_AB R158, R171, R168 ;  /* 0x000000a8ab9e723e */ /* 0x001fe200000000ff */
[-C--:B------:R-:W-:Y:S01]  /*9080*/  FMUL.FTZ R32, R32, R205.reuse ;  /* 0x000000cd20207220 */ /* 0x080fe20000410000 */
[-C--:B------:R-:W-:Y:S01]  /*9090*/  FMUL.FTZ R33, R33, R205.reuse ;  /* 0x000000cd21217220 */ /* 0x080fe20000410000 */
[-C--:B------:R-:W-:Y:S01]  /*90a0*/  FMUL.FTZ R36, R36, R205.reuse ;  /* 0x000000cd24247220 */ /* 0x080fe20000410000 */
[----:B-1----:R0:W-:Y:S01]  /*90b0*/  @!P3 STS [R160+0x38420], R204 ;  /* 0x038420cca000b388 */ /* 0x0021e20000000800 */
        /* <DEDUP_REMOVED lines=32> */
[----:B------:R-:W1:Y:S01]  /*92c0*/  MUFU.EX2 R197, R197 ;  /* 0x000000c500c57308 */ /* 0x000e620000000800 */
[----:B--2---:R-:W-:Y:S01]  /*92d0*/  F2FP.F16.F32.PACK_AB R155, R183, R180 ;  /* 0x000000b4b79b723e */ /* 0x004fe200000000ff */
        /* <DEDUP_REMOVED lines=114> */
[----:B------:R-:W-:Y:S01]  /*9a00*/  FMUL.FTZ R151, R151, R204 ;  /* 0x000000cc97977220 */ /* 0x000fe20000410000 */
[----:B0-----:R-:W-:Y:S01]  /*9a10*/  F2FP.F16.F32.PACK_AB R164, R177, R174 ;  /* 0x000000aeb1a4723e */ /* 0x001fe200000000ff */
[----:B------:R0:W-:Y:S01]  /*9a20*/  STSM.16.M88.4 [R185+0x36400], R152 ;  /* 0x03640098b9007844 */ /* 0x0001e20000000200 */
[----:B------:R-:W-:Y:S01]  /*9a30*/  FFMA.FTZ R181, R204, R6, R181 ;  /* 0x00000006ccb57223 */ /* 0x000fe200000100b5 */
[----:B------:R-:W2:Y:S01]  /*9a40*/  MUFU.EX2 R10, R10 ;  /* 0x0000000a000a7308 */ /* 0x000ea20000000800 */
[----:B------:R-:W-:Y:S01]  /*9a50*/  FFMA.FTZ R12, R205, R5, R12 ;  /* 0x00000005cd0c7223 */ /* 0x000fe2000001000c */
[----:B------:R0:W-:Y:S01]  /*9a60*/  STSM.16.M88.4 [R189], R156 ;  /* 0x0000009cbd007844 */ /* 0x0001e20000000200 */
[----:B------:R-:W-:Y:S01]  /*9a70*/  FADD.FTZ R181, R178, R181 ;  /* 0x000000b5b2b57221 */ /* 0x000fe20000010000 */
[----:B------:R-:W-:Y:S01]  /*9a80*/  PLOP3.LUT P3, PT, PT, PT, UP0, 0x80, 0x0 ;  /* 0x000000000000781c */ /* 0x000fe20003f6f008 */
[----:B------:R-:W-:Y:S01]  /*9a90*/  FADD.FTZ R15, R15, R12 ;  /* 0x0000000c0f0f7221 */ /* 0x000fe20000010000 */
[----:B------:R0:W-:Y:S01]  /*9aa0*/  STSM.16.M88.4 [R186], R160 ;  /* 0x000000a0ba007844 */ /* 0x0001e20000000200 */
[----:B------:R-:W-:Y:S01]  /*9ab0*/  FADD.FTZ R180, R180, R181 ;  /* 0x000000b5b4b47221 */ /* 0x000fe20000010000 */
[----:B------:R-:W-:Y:S01]  /*9ac0*/  MUFU.EX2 R13, R13 ;  /* 0x0000000d000d7308 */ /* 0x000fe20000000800 */
[----:B-1----:R-:W-:Y:S01]  /*9ad0*/  F2FP.F16.F32.PACK_AB R166, R179, R176 ;  /* 0x000000b0b3a6723e */ /* 0x002fe200000000ff */
[----:B------:R-:W-:Y:S01]  /*9ae0*/  FADD.FTZ R14, R14, R15 ;  /* 0x0000000f0e0e7221 */ /* 0x000fe20000010000 */
[----:B------:R-:W-:-:S03]  /*9af0*/  FADD.FTZ R183, R183, R180 ;  /* 0x000000b4b7b77221 */ /* 0x000fc60000010000 */
[----:B------:R-:W-:Y:S01]  /*9b00*/  FADD.FTZ R21, R21, R14 ;  /* 0x0000000e15157221 */ /* 0x000fe20000010000 */
[----:B------:R-:W-:Y:S01]  /*9b10*/  FADD.FTZ R182, R182, R183 ;  /* 0x000000b7b6b67221 */ /* 0x000fe20000010000 */
[----:B------:R-:W1:Y:S01]  /*9b20*/  MUFU.EX2 R202, R202 ;  /* 0x000000ca00ca7308 */ /* 0x000e620000000800 */
[----:B--2---:R-:W-:Y:S01]  /*9b30*/  F2FP.F16.F32.PACK_AB R165, R10, R11 ;  /* 0x0000000b0aa5723e */ /* 0x004fe200000000ff */
        /* <DEDUP_REMOVED lines=8> */
[----:B-1----:R-:W-:Y:S02]  /*9bc0*/  F2FP.F16.F32.PACK_AB R167, R202, R13 ;  /* 0x0000000dcaa7723e */ /* 0x002fe400000000ff */
[----:B------:R-:W-:Y:S01]  /*9bd0*/  FADD.FTZ R170, R170, R171 ;  /* 0x000000abaaaa7221 */ /* 0x000fe20000010000 */
[----:B------:R-:W-:Y:S02]  /*9be0*/  FADD.FTZ R198, R201, R198 ;  /* 0x000000c6c9c67221 */ /* 0x000fe40000010000 */
[----:B------:R0:W-:Y:S01]  /*9bf0*/  STSM.16.M88.4 [R187], R164 ;  /* 0x000000a4bb007844 */ /* 0x0001e20000000200 */
[----:B------:R-:W-:Y:S01]  /*9c00*/  WARPGROUP.ARRIVE ;  /* 0x00000000000079c5 */ /* 0x000fe20000000000 */
[----:B------:R-:W-:Y:S01]  /*9c10*/  FADD.FTZ R173, R173, R170 ;  /* 0x000000aaadad7221 */ /* 0x000fe20000010000 */
[----:B------:R-:W-:-:S03]  /*9c20*/  FADD.FTZ R199, R199, R198 ;  /* 0x000000c6c7c77221 */ /* 0x000fc60000010000 */
[----:B------:R-:W-:Y:S01]  /*9c30*/  FADD.FTZ R172, R172, R173 ;  /* 0x000000adacac7221 */ /* 0x000fe20000010000 */
[----:B------:R-:W-:Y:S01]  /*9c40*/  HGMMA.64x256x16.F32 R24, R152, gdesc[UR8].tnspB, R24, gsb0 ;  /* 0x43e0000898187df0 */ /* 0x000fe20008000818 */
[----:B------:R-:W-:Y:S01]  /*9c50*/  R2UR UR10, R207 ;  /* 0x00000000cf0a72ca */ /* 0x000fe200000e0000 */
[----:B------:R-:W-:Y:S01]  /*9c60*/  UMOV UR11, 0x40000040 ;  /* 0x40000040000b7882 */ /* 0x000fe20000000000 */
[----:B------:R-:W-:Y:S02]  /*9c70*/  VIADD R207, R206, 0x100 ;  /* 0x00000100cecf7836 */ /* 0x000fe40000000000 */
[----:B------:R-:W-:Y:S01]  /*9c80*/  FADD.FTZ R200, R200, R199 ;  /* 0x000000c7c8c87221 */ /* 0x000fe20000010000 */
[----:B------:R-:W-:Y:S02]  /*9c90*/  VIADD R206, R206, 0x180 ;  /* 0x00000180cece7836 */ /* 0x000fe40000000000 */
[----:B------:R-:W-:Y:S01]  /*9ca0*/  FADD.FTZ R175, R175, R172 ;  /* 0x000000acafaf7221 */ /* 0x000fe20000010000 */
[----:B------:R-:W-:-:S03]  /*9cb0*/  FADD.FTZ R11, R11, R200 ;  /* 0x000000c80b0b7221 */ /* 0x000fc60000010000 */
[----:B------:R-:W-:Y:S01]  /*9cc0*/  FADD.FTZ R174, R174, R175 ;  /* 0x000000afaeae7221 */ /* 0x000fe20000010000 */
[----:B------:R-:W-:Y:S01]  /*9cd0*/  FADD.FTZ R10, R10, R11 ;  /* 0x0000000b0a0a7221 */ /* 0x000fe20000010000 */
[----:B------:R-:W-:Y:S02]  /*9ce0*/  IMAD.MOV.U32 R11, RZ, RZ, R7 ;  /* 0x000000ffff0b7224 */ /* 0x000fe400078e0007 */
[----:B------:R-:W-:Y:S01]  /*9cf0*/  FADD.FTZ R177, R177, R174 ;  /* 0x000000aeb1b17221 */ /* 0x000fe20000010000 */
[----:B------:R-:W-:Y:S01]  /*9d00*/  FADD.FTZ R13, R13, R10 ;  /* 0x0000000a0d0d7221 */ /* 0x000fe20000010000 */
[----:B------:R-:W-:Y:S02]  /*9d10*/  IMAD.MOV.U32 R10, RZ, RZ, R8 ;  /* 0x000000ffff0a7224 */ /* 0x000fe400078e0008 */
[----:B------:R-:W-:Y:S01]  /*9d20*/  FADD.FTZ R176, R176, R177 ;  /* 0x000000b1b0b07221 */ /* 0x000fe20000010000 */
[----:B------:R-:W-:Y:S01]  /*9d30*/  FADD.FTZ R6, R202, R13 ;  /* 0x0000000dca067221 */ /* 0x000fe20000010000 */
[----:B------:R-:W-:-:S02]  /*9d40*/  IMAD.MOV.U32 R13, RZ, RZ, R2 ;  /* 0x000000ffff0d7224 */ /* 0x000fc400078e0002 */
[----:B------:R-:W-:Y:S01]  /*9d50*/  FADD.FTZ R5, R179, R176 ;  /* 0x000000b0b3057221 */ /* 0x000fe20000010000 */
[----:B------:R-:W-:Y:S02]  /*9d60*/  WARPGROUP.DEPBAR.LE gsb0, 0x0 ;  /* 0x00008000000079c5 */ /* 0x000fe40000010000 */
[----:B------:R-:W-:-:S06]  /*9d70*/  WARPGROUP.ARRIVE ;  /* 0x00000000000079c5 */ /* 0x000fcc0000000000 */
        /* <DEDUP_REMOVED lines=24> */
.L_x_7616:
[----:B------:R-:W-:-:S13]  /*9f00*/  ISETP.LE.AND P1, PT, RZ, UR31, PT ;  /* 0x0000001fff007c0c */ /* 0x000fda000bf23270 */
[----:B------:R-:W-:Y:S05]  /*9f10*/  @!P1 BRA `(.L_x_7626) ;  /* 0x0000003000449947 */ /* 0x000fea0003800000 */
[----:B------:R-:W-:Y:S01]  /*9f20*/  IMAD.MOV.U32 R11, RZ, RZ, R8 ;  /* 0x000000ffff0b7224 */ /* 0x000fe200078e0008 */
[----:B------:R-:W-:Y:S01]  /*9f30*/  ULDC UR29, c[0x0][0xad0] ;  /* 0x0002b400001d7ab9 */ /* 0x000fe20000000800 */
[----:B------:R-:W-:Y:S01]  /*9f40*/  IMAD.MOV.U32 R20, RZ, RZ, R7 ;  /* 0x000000ffff147224 */ /* 0x000fe200078e0007 */
[----:B------:R-:W-:Y:S01]  /*9f50*/  ULDC UR28, c[0x0][0xa80] ;  /* 0x0002a000001c7ab9 */ /* 0x000fe20000000800 */
[----:B------:R-:W-:-:S07]  /*9f60*/  IMAD.MOV.U32 R13, RZ, RZ, R2 ;  /* 0x000000ffff0d7224 */ /* 0x000fce00078e0002 */
.L_x_7635:
[----:B------:R-:W-:-:S05]  /*9f70*/  VIADD R2, R13, 0x1 ;  /* 0x000000010d027836 */ /* 0x000fca0000000000 */
[----:B------:R-:W-:-:S04]  /*9f80*/  ISETP.NE.AND P1, PT, R2, 0x2, PT ;  /* 0x000000020200780c */ /* 0x000fc80003f25270 */
[----:B------:R-:W-:Y:S02]  /*9f90*/  SEL R7, RZ, 0x1, P1 ;  /* 0x00000001ff077807 */ /* 0x000fe40000800000 */
[----:B------:R-:W-:Y:S02]  /*9fa0*/  SEL R2, R2, RZ, P1 ;  /* 0x000000ff02027207 */ /* 0x000fe40000800000 */
[----:B------:R-:W-:Y:S01]  /*9fb0*/  LOP3.LUT R16, R16, R7, RZ, 0x3c, !PT ;  /* 0x0000000710107212 */ /* 0x000fe200078e3cff */
[----:B--2---:R-:W-:Y:S06]  /*9fc0*/  @!P0 BRA `(.L_x_7627) ;  /* 0x0000000000048947 */ /* 0x004fec0003800000 */
[----:B------:R-:W-:Y:S01]  /*9fd0*/  BPT.TRAP 0x1 ;  /* 0x000000040000795c */ /* 0x000fe20000300000 */
.L_x_7627:
[----:B0-----:R-:W-:Y:S01]  /*9fe0*/  IMAD R9, R2, 0x8, R17 ;  /* 0x0000000802097824 */ /* 0x001fe200078e0211 */
[----:B------:R-:W-:-:S04]  /*9ff0*/  SHF.L.U32 R8, R16, 0x1f, RZ ;  /* 0x0000001f10087819 */ /* 0x000fc800000006ff */
[----:B------:R0:W1:Y:S01]  /*a000*/  SYNCS.PHASECHK.TRANS64.TRYWAIT P1, [R9+URZ+0x38830], R8 ;  /* 0x03883008090075a7 */ /* 0x000062000802017f */
[----:B------:R-:W-:Y:S05]  /*a010*/  @!P0 BRA `(.L_x_7628) ;  /* 0x0000000000048947 */ /* 0x000fea0003800000 */
[----:B------:R-:W-:Y:S01]  /*a020*/  BPT.TRAP 0x1 ;  /* 0x000000040000795c */ /* 0x000fe20000300000 */
.L_x_7628:
[----:B------:R-:W-:Y:S01]  /*a030*/  IMAD R7, R2, 0x200, R0 ;  /* 0x0000020002077824 */ /* 0x000fe200078e0200 */
[----:B-1----:R-:W-:Y:S06]  /*a040*/  @P1 BRA `(.L_x_7629) ;  /* 0x0000000000081947 */ /* 0x002fec0003800000 */
[----:B------:R-:W1:Y:S02]  /*a050*/  SYNCS.PHASECHK.TRANS64.TRYWAIT P1, [R9+URZ+0x38830], R8 ;  /* 0x03883008090075a7 */ /* 0x000e64000802017f */
[----:B-1----:R-:W-:Y:S05]  /*a060*/  @!P1 BRA `(.L_x_7630) ;  /* 0x000000cc001c9947 */ /* 0x002fea0003800000 */
.L_x_7629:
[----:B------:R-:W-:Y:S01]  /*a070*/  R2UR UR6, R7 ;  /* 0x00000000070672ca */ /* 0x000fe200000e0000 */
[----:B------:R-:W-:Y:S01]  /*a080*/  WARPGROUP.ARRIVE ;  /* 0x00000000000079c5 */ /* 0x000fe20000000000 */
[----:B------:R-:W-:Y:S01]  /*a090*/  UMOV UR7, 0x40000040 ;  /* 0x4000004000077882 */ /* 0x000fe20000000000 */
[----:B------:R-:W-:Y:S01]  /*a0a0*/  UMOV UR11, 0x40000040 ;  /* 0x40000040000b7882 */ /* 0x000fe20000000000 */
[----:B------:R-:W-:Y:S01]  /*a0b0*/  UMOV UR15, 0x40000040 ;  /* 0x40000040000f7882 */ /* 0x000fe20000000000 */
[----:B------:R-:W-:-:S08]  /*a0c0*/  UMOV UR19, 0x40000040 ;  /* 0x4000004000137882 */ /* 0x000fd00000000000 */
        /* <DEDUP_REMOVED lines=16> */
.L_x_7631:
[----:B------:R2:W3:Y:S01]  /*a1d0*/  SYNCS.PHASECHK.TRANS64.TRYWAIT P1, [R9+URZ+0x38850], R8 ;  /* 0x03885008090075a7 */ /* 0x0004e2000802017f */
[----:B------:R-:W-:Y:S05]  /*a1e0*/  @!P0 BRA `(.L_x_7632) ;  /* 0x0000000000048947 */ /* 0x000fea0003800000 */
[----:B------:R-:W-:Y:S01]  /*a1f0*/  BPT.TRAP 0x1 ;  /* 0x000000040000795c */ /* 0x000fe20000300000 */
.L_x_7632:
[----:B---3--:R-:W-:Y:S05]  /*a200*/  @P1 BRA `(.L_x_7633) ;  /* 0x0000000000081947 */ /* 0x008fea0003800000 */
[----:B------:R-:W3:Y:S02]  /*a210*/  SYNCS.PHASECHK.TRANS64.TRYWAIT P1, [R9+URZ+0x38850], R8 ;  /* 0x03885008090075a7 */ /* 0x000ee4000802017f */
[----:B---3--:R-:W-:Y:S05]  /*a220*/  @!P1 BRA `(.L_x_7634) ;  /* 0x000000c800c09947 */ /* 0x008fea0003800000 */
.L_x_7633:
        /* <DEDUP_REMOVED lines=13> */
[----:B------:R-:W-:Y:S01]  /*a300*/  UMOV UR6, UR28 ;  /* 0x0000001c00067c82 */ /* 0x000fe20008000000 */
[----:B------:R-:W-:Y:S01]  /*a310*/  VIADD R21, R4, 0x800 ;  /* 0x0000080004157836 */ /* 0x000fe20000000000 */
[----:B------:R-:W-:Y:S01]  /*a320*/  UMOV UR11, 0x40000040 ;  /* 0x40000040000b7882 */ /* 0x000fe20000000000 */
[----:B------:R-:W-:-:S02]  /*a330*/  VIADD R15, R7, 0x800 ;  /* 0x00000800070f7836 */ /* 0x000fc40000000000 */
[----:B------:R-:W-:Y:S01]  /*a340*/  HGMMA.64x64x16.F32 R152, gdesc[UR20], R152, gsb0 ;  /* 0x00e00000149879f0 */ /* 0x000fe20008000898 */
[----:B0-----:R-:W-:Y:S02]  /*a350*/  SHF.R.U32.HI R12, RZ, 0x7, R12 ;  /* 0x00000007ff0c7819 */ /* 0x001fe4000001160c */
        /* <DEDUP_REMOVED lines=165> */
[----:B------:R-:W-:-:S04]  /*adb0*/  VIADD R15, R7, 0xa00 ;  /* 0x00000a00070f7836 */ /* 0x000fc80000000000 */
        /* <DEDUP_REMOVED lines=175> */
[----:B------:R-:W-:-:S05]  /*b8b0*/  FMUL.FTZ R163, R183, UR29 ;  /* 0x0000001db7a37c20 */ /* 0x000fca0008410000 */
        /* <DEDUP_REMOVED lines=25> */
[----:B-1----:R-:W-:Y:S01]  /*ba50*/  FMNMX.FTZ R7, R205, R154, !PT ;  /* 0x0000009acd077209 */ /* 0x002fe20007810000 */
[----:B------:R-:W-:-:S06]  /*ba60*/  FMUL.FTZ R154, R166, UR29 ;  /* 0x0000001da69a7c20 */ /* 0x000fcc0008410000 */
        /* <DEDUP_REMOVED lines=8> */
[----:B0-----:R-:W-:Y:S01]  /*baf0*/  FMNMX.FTZ R167, R7, R160, !PT ;  /* 0x000000a007a77209 */ /* 0x001fe20007810000 */
[----:B------:R-:W-:Y:S01]  /*bb00*/  FMUL.FTZ R160, R178, UR29 ;  /* 0x0000001db2a07c20 */ /* 0x000fe20008410000 */
        /* <DEDUP_REMOVED lines=8> */
[----:B------:R-:W3:Y:S08]  /*bb90*/  MUFU.TANH R155, R155 ;  /* 0x0000009b009b7308 */ /* 0x000ef00000002400 */
[----:B------:R-:W4:Y:S01]  /*bba0*/  MUFU.TANH R156, R156 ;  /* 0x0000009c009c7308 */ /* 0x000f220000002400 */
[----:B-1----:R-:W-:-:S02]  /*bbb0*/  FMNMX.FTZ R7, R167, R168, !PT ;  /* 0x000000a8a7077209 */ /* 0x002fc40007810000 */
[----:B0-----:R-:W-:-:S03]  /*bbc0*/  FMNMX.FTZ R167, R153, R166, !PT ;  /* 0x000000a699a77209 */ /* 0x001fc60007810000 */
[C---:B------:R-:W-:Y:S02]  /*bbd0*/  FADD.FTZ R166, -R7.reuse, R20 ;  /* 0x0000001407a67221 */ /* 0x040fe40000010100 */
        /* <DEDUP_REMOVED lines=20> */
[----:B------:R-:W-:Y:S01]  /*bd20*/  FFMA.FTZ R206, R206, UR6, -R167 ;  /* 0x00000006cece7c23 */ /* 0x000fe200080108a7 */
[----:B------:R-:W-:-:S02]  /*bd30*/  IMAD R204, R2, 0x1000, R19 ;  /* 0x0000100002cc7824 */ /* 0x000fc400078e0213 */
[----:B------:R-:W0:Y:S01]  /*bd40*/  MUFU.TANH R160, R160 ;  /* 0x000000a000a07308 */ /* 0x000e220000002400 */
[----:B-1----:R-:W-:Y:S02]  /*bd50*/  FMNMX.FTZ R166, R158, R169, !PT ;  /* 0x000000a99ea67209 */ /* 0x002fe40007810000 */
[----:B------:R-:W-:-:S05]  /*bd60*/  R2UR UR10, R204 ;  /* 0x00000000cc0a72ca */ /* 0x000fca00000e0000 */
[----:B------:R-:W1:Y:S01]  /*bd70*/  MUFU.TANH R161, R161 ;  /* 0x000000a100a17308 */ /* 0x000e620000002400 */
[----:B--2---:R-:W-:-:S07]  /*bd80*/  FMNMX.FTZ R169, R159, R166, !PT ;  /* 0x000000a69fa97209 */ /* 0x004fce0007810000 */
[----:B------:R-:W2:Y:S01]  /*bd90*/  MUFU.TANH R162, R162 ;  /* 0x000000a200a27308 */ /* 0x000ea20000002400 */
[----:B0-----:R-:W-:Y:S01]  /*bda0*/  FMNMX.FTZ R8, R160, R169, !PT ;  /* 0x000000a9a0087209 */ /* 0x001fe20007810000 */
[----:B------:R-:W-:-:S06]  /*bdb0*/  FFMA.FTZ R169, R188, UR6, -R167 ;  /* 0x00000006bca97c23 */ /* 0x000fcc00080108a7 */
[----:B------:R-:W0:Y:S01]  /*bdc0*/  MUFU.TANH R163, R163 ;  /* 0x000000a300a37308 */ /* 0x000e220000002400 */
[----:B-1----:R-:W-:-:S07]  /*bdd0*/  FMNMX.FTZ R171, R161, R8, !PT ;  /* 0x00000008a1ab7209 */ /* 0x002fce0007810000 */
[----:B------:R1:W3:Y:S01]  /*bde0*/  MUFU.EX2 R20, R170 ;  /* 0x000000aa00147308 */ /* 0x0002e20000000800 */
[----:B--2---:R-:W-:Y:S01]  /*bdf0*/  FMNMX.FTZ R8, R162, R171, !PT ;  /* 0x000000aba2087209 */ /* 0x004fe20007810000 */
[----:B------:R-:W-:-:S06]  /*be00*/  FFMA.FTZ R171, R197, UR6, -R167 ;  /* 0x00000006c5ab7c23 */ /* 0x000fcc00080108a7 */
[----:B------:R-:W-:Y:S01]  /*be10*/  MUFU.EX2 R21, R21 ;  /* 0x0000001500157308 */ /* 0x000fe20000000800 */
[----:B0-----:R-:W-:Y:S01]  /*be20*/  FMNMX.FTZ R8, R163, R8, !PT ;  /* 0x00000008a3087209 */ /* 0x001fe20007810000 */
[----:B-1----:R-:W-:-:S04]  /*be30*/  FFMA.FTZ R170, R196, UR6, -R167 ;  /* 0x00000006c4aa7c23 */ /* 0x002fc800080108a7 */
[----:B------:R-:W0:Y:S02]  /*be40*/  SHFL.BFLY PT, R177, R8, 0x2, 0x1f ;  /* 0x0c401f0008b17f89 */ /* 0x000e2400000e0000 */
[----:B------:R-:W1:Y:S01]  /*be50*/  MUFU.EX2 R168, R168 ;  /* 0x000000a800a87308 */ /* 0x000e620000000800 */
[-C--:B---3--:R-:W-:Y:S01]  /*be60*/  FMUL.FTZ R24, R24, R20.reuse ;  /* 0x0000001418187220 */ /* 0x088fe20000410000 */
        /* <DEDUP_REMOVED lines=20> */
[----:B0-----:R-:W-:Y:S01]  /*bfb0*/  FMNMX.FTZ R166, R8, R177, !PT ;  /* 0x000000b108a67209 */ /* 0x001fe20007810000 */
[----:B------:R-:W-:Y:S01]  /*bfc0*/  FFMA.FTZ R177, R165, UR6, -R167 ;  /* 0x00000006a5b17c23 */ /* 0x000fe200080108a7 */
        /* <DEDUP_REMOVED lines=36> */
[----:B------:R-:W-:Y:S01]  /*c210*/  FFMA.FTZ R197, R153, UR6, -R165 ;  /* 0x0000000699c57c23 */ /* 0x000fe200080108a5 */
[----:B------:R-:W-:-:S02]  /*c220*/  IMAD.MOV R153, RZ, RZ, -R184 ;  /* 0x000000ffff997224 */ /* 0x000fc400078e0ab8 */
[----:B------:R-:W-:Y:S01]  /*c230*/  FMUL.FTZ R11, R11, UR6 ;  /* 0x000000060b0b7c20 */ /* 0x000fe20008410000 */
[--C-:B------:R-:W-:Y:S01]  /*c240*/  FFMA.FTZ R183, R12, UR6, -R165.reuse ;  /* 0x000000060cb77c23 */ /* 0x100fe200080108a5 */
[--C-:B------:R-:W-:Y:S01]  /*c250*/  FFMA.FTZ R12, R14, UR6, -R165.reuse ;  /* 0x000000060e0c7c23 */ /* 0x100fe200080108a5 */
[--C-:B------:R-:W-:Y:S01]  /*c260*/  FFMA.FTZ R14, R152, UR6, -R165.reuse ;  /* 0x00000006980e7c23 */ /* 0x100fe200080108a5 */
[----:B------:R-:W-:Y:S01]  /*c270*/  ISETP.NE.AND P1, PT, R18, R153, PT ;  /* 0x000000991200720c */ /* 0x000fe20003f25270 */
[--C-:B------:R-:W-:Y:S01]  /*c280*/  FFMA.FTZ R188, R154, UR6, -R165.reuse ;  /* 0x000000069abc7c23 */ /* 0x100fe200080108a5 */
[----:B------:R-:W0:Y:S01]  /*c290*/  MUFU.EX2 R11, R11 ;  /* 0x0000000b000b7308 */ /* 0x000e220000000800 */
[----:B------:R-:W-:Y:S02]  /*c2a0*/  @!P2 VIADD R152, R9, 0x38840 ;  /* 0x000388400998a836 */ /* 0x000fe40000000000 */
[--C-:B------:R-:W-:Y:S01]  /*c2b0*/  FFMA.FTZ R10, R10, UR6, -R165.reuse ;  /* 0x000000060a0a7c23 */ /* 0x100fe200080108a5 */
[--C-:B------:R-:W-:Y:S01]  /*c2c0*/  FFMA.FTZ R15, R15, UR6, -R165.reuse ;  /* 0x000000060f0f7c23 */ /* 0x100fe200080108a5 */
[--C-:B------:R-:W-:Y:S01]  /*c2d0*/  FFMA.FTZ R199, R155, UR6, -R165.reuse ;  /* 0x000000069bc77c23 */ /* 0x100fe200080108a5 */
[--C-:B------:R-:W-:Y:S01]  /*c2e0*/  FFMA.FTZ R196, R156, UR6, -R165.reuse ;  /* 0x000000069cc47c23 */ /* 0x100fe200080108a5 */
[----:B------:R-:W-:Y:S01]  /*c2f0*/  @!P2 PRMT R152, RZ, 0x654, R152 ;  /* 0x00000654ff98a816 */ /* 0x000fe20000000098 */
[--C-:B------:R-:W-:Y:S01]  /*c300*/  FFMA.FTZ R201, R157, UR6, -R165.reuse ;  /* 0x000000069dc97c23 */ /* 0x100fe200080108a5 */
[--C-:B------:R-:W-:Y:S01]  /*c310*/  FFMA.FTZ R198, R158, UR6, -R165.reuse ;  /* 0x000000069ec67c23 */ /* 0x100fe200080108a5 */
[----:B------:R-:W-:Y:S01]  /*c320*/  FFMA.FTZ R203, R159, UR6, -R165 ;  /* 0x000000069fcb7c23 */ /* 0x000fe200080108a5 */
[----:B------:R1:W-:Y:S01]  /*c330*/  @!P2 SYNCS.ARRIVE.TRANS64.RED.A1T0 RZ, [R152+URZ], RZ ;  /* 0x000000ff98ffa9a7 */ /* 0x0003e2000810043f */
[----:B------:R-:W-:-:S02]  /*c340*/  @!P1 IMAD R154, R13, 0x40, R22 ;  /* 0x000000400d9a9824 */ /* 0x000fc400078e0216 */
[--C-:B------:R-:W-:Y:S01]  /*c350*/  FFMA.FTZ R200, R160, UR6, -R165.reuse ;  /* 0x00000006a0c87c23 */ /* 0x100fe200080108a5 */
[--C-:B------:R-:W-:Y:S01]  /*c360*/  FFMA.FTZ R205, R161, UR6, -R165.reuse ;  /* 0x00000006a1cd7c23 */ /* 0x100fe200080108a5 */
[----:B------:R-:W-:Y:S01]  /*c370*/  FFMA.FTZ R13, R162, UR6, -R165 ;  /* 0x00000006a20d7c23 */ /* 0x000fe200080108a5 */
[----:B------:R-:W-:Y:S02]  /*c380*/  @!P1 IMAD R154, R154, 0x4, R17 ;  /* 0x000000049a9a9824 */ /* 0x000fe400078e0211 */
[----:B------:R-:W-:Y:S01]  /*c390*/  FFMA.FTZ R202, R163, UR6, -R165 ;  /* 0x00000006a3ca7c23 */ /* 0x000fe200080108a5 */
[----:B------:R-:W-:Y:S01]  /*c3a0*/  MUFU.EX2 R10, R10 ;  /* 0x0000000a000a7308 */ /* 0x000fe20000000800 */
[----:B-1----:R-:W-:Y:S01]  /*c3b0*/  F2FP.F16.F32.PACK_AB R152, R168, R21 ;  /* 0x00000015a898723e */ /* 0x002fe200000000ff */
[----:B0-----:R-:W-:Y:S01]  /*c3c0*/  FMUL.FTZ R26, R26, R11 ;  /* 0x0000000b1a1a7220 */ /* 0x001fe20000410000 */
[----:B------:R-:W-:Y:S01]  /*c3d0*/  @!P1 STS [R154+0x38400], R20 ;  /* 0x038400149a009388 */ /* 0x000fe20000000800 */
[----:B------:R-:W-:Y:S01]  /*c3e0*/  F2FP.F16.F32.PACK_AB R156, R172, R171 ;  /* 0x000000abac9c723e */ /* 0x000fe200000000ff */
[----:B------:R-:W-:Y:S01]  /*c3f0*/  FMUL.FTZ R27, R27, R11 ;  /* 0x0000000b1b1b7220 */ /* 0x000fe20000410000 */
[----:B------:R-:W-:Y:S01]  /*c400*/  F2FP.F16.F32.PACK_AB R158, R174, R173 ;  /* 0x000000adae9e723e */ /* 0x000fe200000000ff */
[----:B------:R0:W-:Y:S01]  /*c410*/  @!P1 STS [R154+0x38420], R11 ;  /* 0x0384200b9a009388 */ /* 0x0001e20000000800 */
        /* <DEDUP_REMOVED lines=65> */
[----:B0-----:R-:W-:Y:S01]  /*c830*/  F2FP.F16.F32.PACK_AB R159, R199, R188 ;  /* 0x000000bcc79f723e */ /* 0x001fe200000000ff */
        /* <DEDUP_REMOVED lines=33> */
[-C--:B------:R-:W-:Y:S01]  /*ca50*/  FMUL.FTZ R150, R150, R11.reuse ;  /* 0x0000000b96967220 */ /* 0x080fe20000410000 */
[----:B------:R-:W-:Y:S01]  /*ca60*/  FMUL.FTZ R151, R151, R11 ;  /* 0x0000000b97977220 */ /* 0x000fe20000410000 */
[----:B------:R2:W-:Y:S01]  /*ca70*/  STSM.16.M88.4 [R185+0x36400], R152 ;  /* 0x03640098b9007844 */ /* 0x0005e20000000200 */
[----:B------:R-:W-:Y:S01]  /*ca80*/  FFMA.FTZ R6, R11, R6, R10 ;  /* 0x000000060b067223 */ /* 0x000fe2000001000a */
[----:B------:R-:W-:Y:S01]  /*ca90*/  FFMA.FTZ R5, R20, R5, R21 ;  /* 0x0000000514057223 */ /* 0x000fe20000010015 */
[----:B------:R-:W0:Y:S01]  /*caa0*/  MUFU.EX2 R203, R203 ;  /* 0x000000cb00cb7308 */ /* 0x000e220000000800 */
[----:B-1----:R-:W-:Y:S01]  /*cab0*/  F2FP.F16.F32.PACK_AB R161, R201, R196 ;  /* 0x000000c4c9a1723e */ /* 0x002fe200000000ff */
[----:B------:R2:W-:Y:S01]  /*cac0*/  STSM.16.M88.4 [R189], R156 ;  /* 0x0000009cbd007844 */ /* 0x0005e20000000200 */
[----:B------:R-:W-:Y:S01]  /*cad0*/  FADD.FTZ R183, R183, R6 ;  /* 0x00000006b7b77221 */ /* 0x000fe20000010000 */
[----:B------:R-:W-:Y:S01]  /*cae0*/  FADD.FTZ R168, R168, R5 ;  /* 0x00000005a8a87221 */ /* 0x000fe20000010000 */
[----:B------:R-:W-:Y:S01]  /*caf0*/  ISETP.LT.AND P1, PT, RZ, UR31, PT ;  /* 0x0000001fff007c0c */ /* 0x000fe2000bf21270 */
[----:B------:R-:W-:-:S02]  /*cb00*/  @!P2 VIADD R9, R9, 0x38860 ;  /* 0x000388600909a836 */ /* 0x000fc40000000000 */
[----:B------:R-:W-:Y:S01]  /*cb10*/  FADD.FTZ R12, R12, R183 ;  /* 0x000000b70c0c7221 */ /* 0x000fe20000010000 */
[----:B------:R-:W-:Y:S01]  /*cb20*/  MUFU.EX2 R179, R179 ;  /* 0x000000b300b37308 */ /* 0x000fe20000000800 */
[----:B------:R-:W-:Y:S01]  /*cb30*/  FADD.FTZ R169, R169, R168 ;  /* 0x000000a8a9a97221 */ /* 0x000fe20000010000 */
[----:B------:R-:W-:Y:S01]  /*cb40*/  UIADD3 UR31, UR31, -0x1, URZ ;  /* 0xffffffff1f1f7890 */ /* 0x000fe2000fffe03f */
[----:B------:R-:W-:Y:S01]  /*cb50*/  FADD.FTZ R15, R15, R12 ;  /* 0x0000000c0f0f7221 */ /* 0x000fe20000010000 */
[----:B------:R-:W-:Y:S01]  /*cb60*/  @!P2 PRMT R9, RZ, 0x654, R9 ;  /* 0x00000654ff09a816 */ /* 0x000fe20000000009 */
[----:B------:R-:W-:Y:S01]  /*cb70*/  FADD.FTZ R170, R170, R169 ;  /* 0x000000a9aaaa7221 */ /* 0x000fe20000010000 */
[----:B------:R-:W-:Y:S02]  /*cb80*/  IMAD.MOV.U32 R11, RZ, RZ, R8 ;  /* 0x000000ffff0b7224 */ /* 0x000fe400078e0008 */
[----:B------:R-:W-:Y:S01]  /*cb90*/  FADD.FTZ R14, R14, R15 ;  /* 0x0000000f0e0e7221 */ /* 0x000fe20000010000 */
[----:B------:R-:W1:Y:S01]  /*cba0*/  MUFU.EX2 R180, R180 ;  /* 0x000000b400b47308 */ /* 0x000e620000000800 */
[----:B0-----:R-:W-:Y:S01]  /*cbb0*/  F2FP.F16.F32.PACK_AB R163, R203, R198 ;  /* 0x000000c6cba3723e */ /* 0x001fe200000000ff */
[----:B------:R-:W-:Y:S01]  /*cbc0*/  FADD.FTZ R171, R171, R170 ;  /* 0x000000aaabab7221 */ /* 0x000fe20000010000 */
[----:B------:R-:W-:Y:S01]  /*cbd0*/  FADD.FTZ R197, R197, R14 ;  /* 0x0000000ec5c57221 */ /* 0x000fe20000010000 */
[----:B------:R-:W-:-:S02]  /*cbe0*/  IMAD.MOV.U32 R20, RZ, RZ, R7 ;  /* 0x000000ffff147224 */ /* 0x000fc400078e0007 */
[----:B------:R2:W-:Y:S01]  /*cbf0*/  STSM.16.M88.4 [R186], R160 ;  /* 0x000000a0ba007844 */ /* 0x0005e20000000200 */
[----:B------:R-:W-:Y:S01]  /*cc00*/  FADD.FTZ R172, R172, R171 ;  /* 0x000000abacac7221 */ /* 0x000fe20000010000 */
[----:B------:R0:W-:Y:S01]  /*cc10*/  MUFU.EX2 R181, R206 ;  /* 0x000000ce00b57308 */ /* 0x0001e20000000800 */
[----:B------:R-:W-:Y:S02]  /*cc20*/  FADD.FTZ R188, R188, R197 ;  /* 0x000000c5bcbc7221 */ /* 0x000fe40000010000 */
[----:B------:R-:W-:Y:S02]  /*cc30*/  FADD.FTZ R173, R173, R172 ;  /* 0x000000acadad7221 */ /* 0x000fe40000010000 */
[----:B------:R-:W-:Y:S02]  /*cc40*/  FADD.FTZ R199, R199, R188 ;  /* 0x000000bcc7c77221 */ /* 0x000fe40000010000 */
[----:B------:R-:W-:Y:S01]  /*cc50*/  FADD.FTZ R174, R174, R173 ;  /* 0x000000adaeae7221 */ /* 0x000fe20000010000 */
[----:B------:R-:W3:Y:S01]  /*cc60*/  MUFU.EX2 R182, R182 ;  /* 0x000000b600b67308 */ /* 0x000ee20000000800 */
[----:B-1----:R-:W-:Y:S01]  /*cc70*/  F2FP.F16.F32.PACK_AB R164, R180, R179 ;  /* 0x000000b3b4a4723e */ /* 0x002fe200000000ff */
[----:B0-----:R-:W-:-:S02]  /*cc80*/  VIADD R206, R204, 0x80 ;  /* 0x00000080ccce7836 */ /* 0x001fc40000000000 */
[----:B------:R-:W-:Y:S01]  /*cc90*/  FADD.FTZ R196, R196, R199 ;  /* 0x000000c7c4c47221 */ /* 0x000fe20000010000 */
[----:B------:R-:W-:-:S03]  /*cca0*/  FADD.FTZ R175, R175, R174 ;  /* 0x000000aeafaf7221 */ /* 0x000fc60000010000 */
[----:B------:R-:W-:Y:S01]  /*ccb0*/  FADD.FTZ R201, R201, R196 ;  /* 0x000000c4c9c97221 */ /* 0x000fe20000010000 */
[----:B------:R-:W-:Y:S01]  /*ccc0*/  MUFU.EX2 R200, R200 ;  /* 0x000000c800c87308 */ /* 0x000fe20000000800 */
[----:B------:R-:W-:Y:S02]  /*ccd0*/  FADD.FTZ R176, R176, R175 ;  /* 0x000000afb0b07221 */ /* 0x000fe40000010000 */
[----:B------:R-:W-:Y:S02]  /*cce0*/  FADD.FTZ R198, R198, R201 ;  /* 0x000000c9c6c67221 */ /* 0x000fe40000010000 */
[----:B------:R-:W-:Y:S02]  /*ccf0*/  FADD.FTZ R177, R177, R176 ;  /* 0x000000b0b1b17221 */ /* 0x000fe40000010000 */
[----:B------:R-:W-:Y:S01]  /*cd00*/  FADD.FTZ R203, R203, R198 ;  /* 0x000000c6cbcb7221 */ /* 0x000fe20000010000 */
[----:B------:R-:W0:Y:S01]  /*cd10*/  MUFU.EX2 R205, R205 ;  /* 0x000000cd00cd7308 */ /* 0x000e220000000800 */
[----:B---3--:R-:W-:Y:S01]  /*cd20*/  F2FP.F16.F32.PACK_AB R166, R182, R181 ;  /* 0x000000b5b6a6723e */ /* 0x008fe200000000ff */
[----:B------:R-:W-:-:S04]  /*cd30*/  FADD.FTZ R178, R178, R177 ;  /* 0x000000b1b2b27221 */ /* 0x000fc80000010000 */
[----:B------:R-:W-:Y:S02]  /*cd40*/  FADD.FTZ R179, R179, R178 ;  /* 0x000000b2b3b37221 */ /* 0x000fe40000010000 */
[----:B------:R-:W-:Y:S02]  /*cd50*/  MUFU.EX2 R13, R13 ;  /* 0x0000000d000d7308 */ /* 0x000fe40000000800 */
[----:B------:R-:W-:-:S04]  /*cd60*/  FADD.FTZ R180, R180, R179 ;  /* 0x000000b3b4b47221 */ /* 0x000fc80000010000 */
[----:B------:R-:W-:Y:S02]  /*cd70*/  FADD.FTZ R5, R181, R180 ;  /* 0x000000b4b5057221 */ /* 0x000fe40000010000 */
[----:B------:R-:W1:Y:S01]  /*cd80*/  MUFU.EX2 R202, R202 ;  /* 0x000000ca00ca7308 */ /* 0x000e620000000800 */
[----:B0-----:R-:W-:Y:S01]  /*cd90*/  F2FP.F16.F32.PACK_AB R165, R205, R200 ;  /* 0x000000c8cda5723e */ /* 0x001fe200000000ff */
[----:B------:R-:W-:Y:S01]  /*cda0*/  FADD.FTZ R200, R200, R203 ;  /* 0x000000cbc8c87221 */ /* 0x000fe20000010000 */
[----:B------:R-:W-:-:S03]  /*cdb0*/  FADD.FTZ R5, R182, R5 ;  /* 0x00000005b6057221 */ /* 0x000fc60000010000 */
[----:B------:R-:W-:Y:S01]  /*cdc0*/  FADD.FTZ R200, R205, R200 ;  /* 0x000000c8cdc87221 */ /* 0x000fe20000010000 */
[----:B-1----:R-:W-:-:S03]  /*cdd0*/  F2FP.F16.F32.PACK_AB R167, R202, R13 ;  /* 0x0000000dcaa7723e */ /* 0x002fc600000000ff */
[----:B------:R-:W-:Y:S02]  /*cde0*/  FADD.FTZ R13, R13, R200 ;  /* 0x000000c80d0d7221 */ /* 0x000fe40000010000 */
[----:B------:R2:W-:Y:S01]  /*cdf0*/  STSM.16.M88.4 [R187], R164 ;  /* 0x000000a4bb007844 */ /* 0x0005e20000000200 */
[----:B------:R-:W-:Y:S01]  /*ce00*/  WARPGROUP.ARRIVE ;  /* 0x00000000000079c5 */ /* 0x000fe20000000000 */
[----:B------:R-:W-:Y:S01]  /*ce10*/  FADD.FTZ R6, R202, R13 ;  /* 0x0000000dca067221 */ /* 0x000fe20000010000 */
[----:B------:R-:W-:-:S04]  /*ce20*/  IMAD.MOV.U32 R13, RZ, RZ, R2 ;  /* 0x000000ffff0d7224 */ /* 0x000fc800078e0002 */
[----:B------:R-:W-:Y:S01]  /*ce30*/  HGMMA.64x256x16.F32 R24, R152, gdesc[UR8].tnspB, R24, gsb0 ;  /* 0x43e0000898187df0 */ /* 0x000fe20008000818 */
        /* <DEDUP_REMOVED lines=31> */
.L_x_7626:
[----:B------:R-:W1:Y:S01]  /*d030*/  SHFL.BFLY PT, R0, R5, 0x2, 0x1f ;  /* 0x0c401f0005007f89 */ /* 0x000e6200000e0000 */
[----:B------:R-:W-:Y:S01]  /*d040*/  IMAD.U32 R12, RZ, RZ, UR6 ;  /* 0x00000006ff0c7e24 */ /* 0x000fe2000f8e00ff */
[----:B------:R-:W-:Y:S02]  /*d050*/  UIADD3 UR36, UR36, 0x1, URZ ;  /* 0x0000000124247890 */ /* 0x000fe4000fffe03f */
[----:B0-2---:R-:W0:Y:S01]  /*d060*/  SHFL.BFLY PT, R9, R6, 0x2, 0x1f ;  /* 0x0c401f0006097f89 */ /* 0x005e2200000e0000 */
[----:B------:R-:W-:Y:S08]  /*d070*/  BAR.ARV 0x8, 0x100 ;  /* 0x0204000000007b1d */ /* 0x000ff00000002000 */
[----:B------:R-:W-:Y:S01]  /*d080*/  BAR.SYNC.DEFER_BLOCKING 0xf, 0x100 ;  /* 0x03c4000000007b1d */ /* 0x000fe20000010000 */
[----:B-1----:R-:W-:Y:S01]  /*d090*/  FADD.FTZ R0, R0, R5 ;  /* 0x0000000500007221 */ /* 0x002fe20000010000 */
[----:B------:R-:W-:-:S02]  /*d0a0*/  VIADD R5, R2, 0x1 ;  /* 0x0000000102057836 */ /* 0x000fc40000000000 */
[----:B0-----:R-:W-:Y:S02]  /*d0b0*/  FADD.FTZ R11, R9, R6 ;  /* 0x00000006090b7221 */ /* 0x001fe40000010000 */
[----:B------:R-:W0:Y:S01]  /*d0c0*/  SHFL.BFLY PT, R3, R0, 0x1, 0x1f ;  /* 0x0c201f0000037f89 */ /* 0x000e2200000e0000 */
[----:B------:R-:W-:-:S03]  /*d0d0*/  ISETP.NE.AND P1, PT, R5, 0x2, PT ;  /* 0x000000020500780c */ /* 0x000fc60003f25270 */
[----:B------:R-:W1:Y:S01]  /*d0e0*/  SHFL.BFLY PT, R4, R11, 0x1, 0x1f ;  /* 0x0c201f000b047f89 */ /* 0x000e6200000e0000 */
[----:B0-----:R-:W-:Y:S01]  /*d0f0*/  FADD.FTZ R10, R0, R3 ;  /* 0x00000003000a7221 */ /* 0x001fe20000010000 */
[----:B------:R-:W-:Y:S02]  /*d100*/  IMAD.MOV R3, RZ, RZ, -R184 ;  /* 0x000000ffff037224 */ /* 0x000fe400078e0ab8 */
[----:B------:R-:W-:Y:S02]  /*d110*/  IMAD.MOV.U32 R0, RZ, RZ, -0x800000 ;  /* 0xff800000ff007424 */ /* 0x000fe400078e00ff */
[----:B-1----:R-:W-:Y:S01]  /*d120*/  FADD.FTZ R9, R11, R4 ;  /* 0x000000040b097221 */ /* 0x002fe20000010000 */
[----:B------:R-:W-:Y:S01]  /*d130*/  FSETP.NE.FTZ.AND P2, PT, R10, RZ, PT ;  /* 0x000000ff0a00720b */ /* 0x000fe20003f55000 */
[----:B------:R-:W-:Y:S01]  /*d140*/  IMAD.MOV.U32 R4, RZ, RZ, RZ ;  /* 0x000000ffff047224 */ /* 0x000fe200078e00ff */
[----:B------:R-:W-:Y:S01]  /*d150*/  ISETP.NE.AND P0, PT, R18, R3, PT ;  /* 0x000000031200720c */ /* 0x000fe20003f05270 */
[----:B------:R-:W-:Y:S01]  /*d160*/  IMAD.MOV.U32 R3, RZ, RZ, RZ ;  /* 0x000000ffff037224 */ /* 0x000fe200078e00ff */
[----:B------:R-:W-:-:S02]  /*d170*/  FSETP.NE.FTZ.AND P3, PT, R9, RZ, PT ;  /* 0x000000ff0900720b */ /* 0x000fc40003f75000 */
[----:B------:R-:W-:-:S04]  /*d180*/  SEL R11, RZ, 0x1, P1 ;  /* 0x00000001ff0b7807 */ /* 0x000fc80000800000 */
[----:B------:R-:W-:-:S03]  /*d190*/  LOP3.LUT R16, R16, R11, RZ, 0x3c, !PT ;  /* 0x0000000b10107212 */ /* 0x000fc600078e3cff */
[----:B------:R-:W0:Y:S02]  /*d1a0*/  @P2 MUFU.RCP R3, R10 ;  /* 0x0000000a00032308 */ /* 0x000e240000001000 */
[----:B------:R-:W-:Y:S02]  /*d1b0*/  @!P0 IMAD R2, R2, 0x40, R22 ;  /* 0x0000004002028824 */ /* 0x000fe400078e0216 */
[----:B------:R-:W-:Y:S02]  /*d1c0*/  @P3 FMUL.FTZ R12, R12, 0.69314718246459960938 ;  /* 0x3f3172180c0c3820 */ /* 0x000fe40000410000 */
[----:B------:R-:W-:Y:S02]  /*d1d0*/  @!P0 IMAD R2, R2, 0x4, R17 ;  /* 0x0000000402028824 */ /* 0x000fe400078e0211 */
[----:B------:R-:W1:Y:S08]  /*d1e0*/  @P3 MUFU.RCP R4, R9 ;  /* 0x0000000900043308 */ /* 0x000e700000001000 */
[----:B------:R-:W2:Y:S01]  /*d1f0*/  @P2 MUFU.LG2 R10, R10 ;  /* 0x0000000a000a2308 */ /* 0x000ea20000000c00 */
[----:B0-----:R-:W-:Y:S01]  /*d200*/  @!P0 STS [R2+0x38400], R3 ;  /* 0x0384000302008388 */ /* 0x001fe20000000800 */
[-C--:B------:R-:W-:Y:S01]  /*d210*/  FMUL.FTZ R208, R24, R3.reuse ;  /* 0x0000000318d07220 */ /* 0x080fe20000410000 */
[-C--:B------:R-:W-:Y:S01]  /*d220*/  FMUL.FTZ R21, R25, R3.reuse ;  /* 0x0000000319157220 */ /* 0x080fe20000410000 */
[-C--:B------:R-:W-:Y:S01]  /*d230*/  FMUL.FTZ R205, R28, R3.reuse ;  /* 0x000000031ccd7220 */ /* 0x080fe20000410000 */
[-C--:B------:R-:W-:Y:S01]  /*d240*/  FMUL.FTZ R6, R29, R3.reuse ;  /* 0x000000031d067220 */ /* 0x080fe20000410000 */
[-C--:B------:R-:W-:Y:S01]  /*d250*/  FMUL.FTZ R213, R32, R3.reuse ;  /* 0x0000000320d57220 */ /* 0x080fe20000410000 */
[-C--:B------:R-:W-:Y:S01]  /*d260*/  FMUL.FTZ R211, R33, R3.reuse ;  /* 0x0000000321d37220 */ /* 0x080fe20000410000 */
[----:B------:R2:W0:Y:S01]  /*d270*/  @P3 MUFU.LG2 R11, R9 ;  /* 0x00000009000b3308 */ /* 0x0004220000000c00 */
[----:B-1----:R1:W-:Y:S01]  /*d280*/  @!P0 STS [R2+0x38420], R4 ;  /* 0x0384200402008388 */ /* 0x0023e20000000800 */
[-C--:B------:R-:W-:Y:S01]  /*d290*/  FMUL.FTZ R212, R36, R3.reuse ;  /* 0x0000000324d47220 */ /* 0x080fe20000410000 */
[-C--:B------:R-:W-:Y:S01]  /*d2a0*/  FMUL.FTZ R209, R37, R3.reuse ;  /* 0x0000000325d17220 */ /* 0x080fe20000410000 */
[-C--:B------:R-:W-:Y:S01]  /*d2b0*/  FMUL.FTZ R210, R40, R3.reuse ;  /* 0x0000000328d27220 */ /* 0x080fe20000410000 */
[-C--:B------:R-:W-:Y:S01]  /*d2c0*/  FMUL.FTZ R206, R41, R3.reuse ;  /* 0x0000000329ce7220 */ /* 0x080fe20000410000 */
[-C--:B------:R-:W-:Y:S01]  /*d2d0*/  FMUL.FTZ R207, R44, R3.reuse ;  /* 0x000000032ccf7220 */ /* 0x080fe20000410000 */
[-C--:B------:R-:W-:Y:S01]  /*d2e0*/  FMUL.FTZ R203, R45, R3.reuse ;  /* 0x000000032dcb7220 */ /* 0x080fe20000410000 */
[-C--:B------:R-:W-:Y:S01]  /*d2f0*/  FMUL.FTZ R204, R48, R3.reuse ;  /* 0x0000000330cc7220 */ /* 0x080fe20000410000 */
[----:B--2---:R-:W-:Y:S01]  /*d300*/  @P2 FMUL.FTZ R9, R10, 0.69314718246459960938 ;  /* 0x3f3172180a092820 */ /* 0x004fe20000410000 */
[----:B------:R-:W-:Y:S01]  /*d310*/  FMUL.FTZ R201, R49, R3 ;  /* 0x0000000331c97220 */ /* 0x000fe20000410000 */
[----:B-1----:R-:W-:-:S02]  /*d320*/  IMAD.U32 R2, RZ, RZ, UR6 ;  /* 0x00000006ff027e24 */ /* 0x002fc4000f8e00ff */
[-C--:B------:R-:W-:Y:S01]  /*d330*/  FMUL.FTZ R202, R52, R3.reuse ;  /* 0x0000000334ca7220 */ /* 0x080fe20000410000 */
[-C--:B------:R-:W-:Y:S01]  /*d340*/  FMUL.FTZ R199, R53, R3.reuse ;  /* 0x0000000335c77220 */ /* 0x080fe20000410000 */
[-C--:B------:R-:W-:Y:S01]  /*d350*/  FMUL.FTZ R200, R56, R3.reuse ;  /* 0x0000000338c87220 */ /* 0x080fe20000410000 */
[----:B------:R-:W-:Y:S01]  /*d360*/  @P2 FMUL.FTZ R2, R2, 0.69314718246459960938 ;  /* 0x3f31721802022820 */ /* 0x000fe20000410000 */
        /* <DEDUP_REMOVED lines=50> */
[----:B------:R-:W-:Y:S01]  /*d690*/  @P2 FFMA.FTZ R3, R2, R7, R9 ;  /* 0x0000000702032223 */ /* 0x000fe20000010009 */
        /* <DEDUP_REMOVED lines=67> */
.L_x_7602:
        /* <DEDUP_REMOVED lines=10> */
[----:B------:R-:W-:Y:S01]  /*db70*/  IMAD R7, R215, 0x40, R23 ;  /* 0x00000040d7077824 */ /* 0x000fe200078e0217 */
[----:B------:R-:W-:Y:S01]  /*db80*/  F2FP.F16.F32.PACK_AB R6, R6, R205 ;  /* 0x000000cd0606723e */ /* 0x000fe200000000ff */
[----:B------:R-:W-:Y:S01]  /*db90*/  USHF.R.S32.HI UR12, URZ, 0x1f, UR42 ;  /* 0x0000001f3f0c7899 */ /* 0x000fe2000801142a */
[----:B------:R-:W-:Y:S01]  /*dba0*/  BAR.SYNC.DEFER_BLOCKING 0x1, 0x100 ;  /* 0x0044000000007b1d */ /* 0x000fe20000010000 */
[----:B------:R-:W-:Y:S01]  /*dbb0*/  F2FP.F16.F32.PACK_AB R112, R113, R112 ;  /* 0x000000707170723e */ /* 0x000fe200000000ff */
[----:B------:R-:W-:Y:S01]  /*dbc0*/  USHF.R.S32.HI UR13, URZ, 0x1f, UR39 ;  /* 0x0000001f3f0d7899 */ /* 0x000fe20008011427 */
[----:B------:R-:W-:Y:S02]  /*dbd0*/  F2FP.F16.F32.PACK_AB R113, R19, R114 ;  /* 0x000000721371723e */ /* 0x000fe400000000ff */
[----:B------:R-:W-:Y:S02]  /*dbe0*/  F2FP.F16.F32.PACK_AB R114, R117, R116 ;  /* 0x000000747572723e */ /* 0x000fe400000000ff */
[----:B------:R-:W-:Y:S01]  /*dbf0*/  F2FP.F16.F32.PACK_AB R115, R108, R115 ;  /* 0x000000736c73723e */ /* 0x000fe200000000ff */
[----:B------:R-:W1:Y:S01]  /*dc00*/  SHFL.IDX PT, R41, R216, RZ, 0x1f ;  /* 0x00001fffd8297589 */ /* 0x000e6200000e0000 */
        /* <DEDUP_REMOVED lines=10> */
[----:B------:R-:W-:Y:S02]  /*dcb0*/  MOV R92, R17 ;  /* 0x00000011005c7202 */ /* 0x000fe40000000f00 */
[----:B0-----:R-:W-:Y:S02]  /*dcc0*/  MOV R93, R4 ;  /* 0x00000004005d7202 */ /* 0x001fe40000000f00 */
[----:B------:R-:W-:-:S02]  /*dcd0*/  F2FP.F16.F32.PACK_AB R146, R149, R148 ;  /* 0x000000949592723e */ /* 0x000fc400000000ff */
[----:B------:R-:W-:Y:S01]  /*dce0*/  F2FP.F16.F32.PACK_AB R147, R151, R150 ;  /* 0x000000969793723e */ /* 0x000fe200000000ff */
[----:B------:R-:W-:-:S04]  /*dcf0*/  IMAD.WIDE R4, R219, 0x2, R92 ;  /* 0x00000002db047825 */ /* 0x000fc800078e025c */
[----:B------:R-:W-:Y:S01]  /*dd00*/  IMAD.WIDE R92, R7, 0x2, R92 ;  /* 0x00000002075c7825 */ /* 0x000fe200078e025c */
[C---:B------:R-:W-:Y:S02]  /*dd10*/  IADD3 R15, P3, R4.reuse, 0x40, RZ ;  /* 0x00000040040f7810 */ /* 0x040fe40007f7e0ff */
[----:B------:R-:W-:Y:S02]  /*dd20*/  IADD3 R25, P4, R4, 0x60, RZ ;  /* 0x0000006004197810 */ /* 0x000fe40007f9e0ff */
[----:B------:R-:W-:Y:S02]  /*dd30*/  LOP3.LUT R14, R15, 0x380, RZ, 0xc0, !PT ;  /* 0x000003800f0e7812 */ /* 0x000fe400078ec0ff */
[----:B------:R-:W-:Y:S02]  /*dd40*/  LOP3.LUT R24, R25, 0x380, RZ, 0xc0, !PT ;  /* 0x0000038019187812 */ /* 0x000fe400078ec0ff */
[----:B------:R-:W-:Y:S02]  /*dd50*/  SHF.R.U64 R14, R14, 0x3, RZ ;  /* 0x000000030e0e7819 */ /* 0x000fe400000012ff */
[----:B------:R-:W-:-:S02]  /*dd60*/  SHF.R.U64 R24, R24, 0x3, RZ ;  /* 0x0000000318187819 */ /* 0x000fc400000012ff */
[----:B------:R-:W-:Y:S01]  /*dd70*/  LOP3.LUT R14, R14, R15, RZ, 0x3c, !PT ;  /* 0x0000000f0e0e7212 */ /* 0x000fe200078e3cff */
[--C-:B------:R-:W-:Y:S01]  /*dd80*/  IMAD.X R15, RZ, RZ, R5.reuse, P3 ;  /* 0x000000ffff0f7224 */ /* 0x100fe200018e0605 */
[----:B------:R-:W-:Y:S01]  /*dd90*/  LOP3.LUT R24, R24, R25, RZ, 0x3c, !PT ;  /* 0x0000001918187212 */ /* 0x000fe200078e3cff */
[----:B------:R-:W-:Y:S01]  /*dda0*/  IMAD.X R25, RZ, RZ, R5, P4 ;  /* 0x000000ffff197224 */ /* 0x000fe200020e0605 */
[C---:B------:R-:W-:Y:S02]  /*ddb0*/  IADD3 R29, P5, R4.reuse, 0x2000, RZ ;  /* 0x00002000041d7810 */ /* 0x040fe40007fbe0ff */
[C---:B------:R-:W-:Y:S02]  /*ddc0*/  IADD3 R119, P3, R4.reuse, 0x4020, RZ ;  /* 0x0000402004777810 */ /* 0x040fe40007f7e0ff */
[----:B------:R-:W-:Y:S02]  /*ddd0*/  IADD3 R123, P4, R4, 0x4040, RZ ;  /* 0x00004040047b7810 */ /* 0x000fe40007f9e0ff */
[----:B------:R-:W-:-:S02]  /*dde0*/  LOP3.LUT R28, R29, 0x380, RZ, 0xc0, !PT ;  /* 0x000003801d1c7812 */ /* 0x000fc400078ec0ff */
[----:B------:R-:W-:Y:S02]  /*ddf0*/  LOP3.LUT R118, R119, 0x380, RZ, 0xc0, !PT ;  /* 0x0000038077767812 */ /* 0x000fe400078ec0ff */
[----:B------:R-:W-:Y:S02]  /*de00*/  LOP3.LUT R122, R123, 0x380, RZ, 0xc0, !PT ;  /* 0x000003807b7a7812 */ /* 0x000fe400078ec0ff */
[----:B------:R-:W-:Y:S02]  /*de10*/  SHF.R.U64 R28, R28, 0x3, RZ ;  /* 0x000000031c1c7819 */ /* 0x000fe400000012ff */
[----:B------:R-:W-:Y:S02]  /*de20*/  IADD3 R49, P0, R4, 0x2040, RZ ;  /* 0x0000204004317810 */ /* 0x000fe40007f1e0ff */
[----:B------:R-:W-:Y:S02]  /*de30*/  SHF.R.U64 R118, R118, 0x3, RZ ;  /* 0x0000000376767819 */ /* 0x000fe400000012ff */
[----:B------:R-:W-:-:S02]  /*de40*/  SHF.R.U64 R122, R122, 0x3, RZ ;  /* 0x000000037a7a7819 */ /* 0x000fc400000012ff */
[----:B------:R-:W-:Y:S01]  /*de50*/  LOP3.LUT R28, R28, R29, RZ, 0x3c, !PT ;  /* 0x0000001d1c1c7212 */ /* 0x000fe200078e3cff */
[--C-:B------:R-:W-:Y:S01]  /*de60*/  IMAD.X R29, RZ, RZ, R5.reuse, P5 ;  /* 0x000000ffff1d7224 */ /* 0x100fe200028e0605 */
[----:B------:R-:W-:Y:S02]  /*de70*/  LOP3.LUT R48, R49, 0x380, RZ, 0xc0, !PT ;  /* 0x0000038031307812 */ /* 0x000fe400078ec0ff */
[----:B------:R-:W-:Y:S02]  /*de80*/  IADD3 R13, P2, R4, 0x20, RZ ;  /* 0x00000020040d7810 */ /* 0x000fe40007f5e0ff */
[----:B------:R-:W-:Y:S01]  /*de90*/  LOP3.LUT R118, R118, R119, RZ, 0x3c, !PT ;  /* 0x0000007776767212 */ /* 0x000fe200078e3cff */
[--C-:B------:R-:W-:Y:S01]  /*dea0*/  IMAD.X R119, RZ, RZ, R5.reuse, P3 ;  /* 0x000000ffff777224 */ /* 0x100fe200018e0605 */
[----:B------:R-:W-:Y:S01]  /*deb0*/  LOP3.LUT R122, R122, R123, RZ, 0x3c, !PT ;  /* 0x0000007b7a7a7212 */ /* 0x000fe200078e3cff */
[----:B------:R-:W-:Y:S01]  /*dec0*/  IMAD.X R123, RZ, RZ, R5, P4 ;  /* 0x000000ffff7b7224 */ /* 0x000fe200020e0605 */
[----:B------:R-:W-:-:S02]  /*ded0*/  IADD3 R127, P5, R4, 0x4060, RZ ;  /* 0x00004060047f7810 */ /* 0x000fc40007fbe0ff */
[C---:B------:R-:W-:Y:S02]  /*dee0*/  IADD3 R81, P3, R92.reuse, 0x1000, RZ ;  /* 0x000010005c517810 */ /* 0x040fe40007f7e0ff */
[----:B------:R-:W-:Y:S02]  /*def0*/  IADD3 R77, P4, R92, 0x2000, RZ ;  /* 0x000020005c4d7810 */ /* 0x000fe40007f9e0ff */
[----:B------:R-:W-:Y:S02]  /*df00*/  SHF.R.U64 R48, R48, 0x3, RZ ;  /* 0x0000000330307819 */ /* 0x000fe400000012ff */
        /* <DEDUP_REMOVED lines=9> */
[----:B------:R-:W-:-:S02]  /*dfa0*/  IADD3 R135, P0, R4, 0x6020, RZ ;  /* 0x0000602004877810 */ /* 0x000fc40007f1e0ff */
[----:B------:R-:W-:Y:S02]  /*dfb0*/  SHF.R.U64 R80, R80, 0x3, RZ ;  /* 0x0000000350507819 */ /* 0x000fe400000012ff */
[----:B------:R-:W-:Y:S02]  /*dfc0*/  SHF.R.U64 R76, R76, 0x3, RZ ;  /* 0x000000034c4c7819 */ /* 0x000fe400000012ff */
[----:B------:R-:W-:Y:S02]  /*dfd0*/  LOP3.LUT R32, R33, 0x380, RZ, 0xc0, !PT ;  /* 0x0000038021207812 */ /* 0x000fe400078ec0ff */
[----:B------:R-:W-:Y:S01]  /*dfe0*/  LOP3.LUT R12, R12, R13, RZ, 0x3c, !PT ;  /* 0x0000000d0c0c7212 */ /* 0x000fe200078e3cff */
[--C-:B------:R-:W-:Y:S01]  /*dff0*/  IMAD.X R13, RZ, RZ, R5.reuse, P2 ;  /* 0x000000ffff0d7224 */ /* 0x100fe200010e0605 */
[----:B------:R-:W-:Y:S01]  /*e000*/  LOP3.LUT R126, R126, R127, RZ, 0x3c, !PT ;  /* 0x0000007f7e7e7212 */ /* 0x000fe200078e3cff */
[----:B------:R-:W-:Y:S01]  /*e010*/  IMAD.X R127, RZ, RZ, R5, P5 ;  /* 0x000000ffff7f7224 */ /* 0x000fe200028e0605 */
[----:B------:R-:W-:-:S02]  /*e020*/  LOP3.LUT R134, R135, 0x380, RZ, 0xc0, !PT ;  /* 0x0000038087867812 */ /* 0x000fc400078ec0ff */
[C---:B------:R-:W-:Y:S02]  /*e030*/  IADD3 R101, P1, R4.reuse, 0x2060, RZ ;  /* 0x0000206004657810 */ /* 0x040fe40007f3e0ff */
[----:B------:R-:W-:Y:S02]  /*e040*/  IADD3 R105, P2, R4, 0x4000, RZ ;  /* 0x0000400004697810 */ /* 0x000fe40007f5e0ff */
[----:B------:R-:W-:Y:S01]  /*e050*/  LOP3.LUT R80, R80, R81, RZ, 0x3c, !PT ;  /* 0x0000005150507212 */ /* 0x000fe200078e3cff */
[--C-:B------:R-:W-:Y:S01]  /*e060*/  IMAD.X R81, RZ, RZ, R93.reuse, P3 ;  /* 0x000000ffff517224 */ /* 0x100fe200018e065d */
[----:B------:R-:W-:Y:S01]  /*e070*/  LOP3.LUT R76, R76, R77, RZ, 0x3c, !PT ;  /* 0x0000004d4c4c7212 */ /* 0x000fe200078e3cff */
[----:B------:R-:W-:Y:S01]  /*e080*/  IMAD.X R77, RZ, RZ, R93, P4 ;  /* 0x000000ffff4d7224 */ /* 0x000fe200020e065d */
[----:B------:R-:W-:Y:S02]  /*e090*/  SHF.R.U64 R32, R32, 0x3, RZ ;  /* 0x0000000320207819 */ /* 0x000fe400000012ff */
[----:B------:R-:W-:-:S02]  /*e0a0*/  IADD3 R73, P5, R92, 0x3000, RZ ;  /* 0x000030005c497810 */ /* 0x000fc40007fbe0ff */
[C---:B------:R-:W-:Y:S02]  /*e0b0*/  IADD3 R53, P3, R92.reuse, 0x8000, RZ ;  /* 0x000080005c357810 */ /* 0x040fe40007f7e0ff */
[----:B------:R-:W-:Y:S02]  /*e0c0*/  IADD3 R45, P4, R92, 0x9000, RZ ;  /* 0x000090005c2d7810 */ /* 0x000fe40007f9e0ff */
[----:B------:R-:W-:Y:S02]  /*e0d0*/  SHF.R.U64 R134, R134, 0x3, RZ ;  /* 0x0000000386867819 */ /* 0x000fe400000012ff */
[----:B------:R-:W-:Y:S02]  /*e0e0*/  LOP3.LUT R100, R101, 0x380, RZ, 0xc0, !PT ;  /* 0x0000038065647812 */ /* 0x000fe400078ec0ff */
[----:B------:R-:W-:Y:S02]  /*e0f0*/  LOP3.LUT R104, R105, 0x380, RZ, 0xc0, !PT ;  /* 0x0000038069687812 */ /* 0x000fe400078ec0ff */
[----:B------:R-:W-:Y:S01]  /*e100*/  LOP3.LUT R32, R32, R33, RZ, 0x3c, !PT ;  /* 0x0000002120207212 */ /* 0x000fe200078e3cff */
[----:B------:R-:W-:Y:S01]  /*e110*/  IMAD.X R33, RZ, RZ, R5, P6 ;  /* 0x000000ffff217224 */ /* 0x000fe200030e0605 */
[----:B------:R-:W-:-:S02]  /*e120*/  LOP3.LUT R72, R73, 0x380, RZ, 0xc0, !PT ;  /* 0x0000038049487812 */ /* 0x000fc400078ec0ff */
[----:B------:R-:W-:Y:S02]  /*e130*/  LOP3.LUT R52, R53, 0x380, RZ, 0xc0, !PT ;  /* 0x0000038035347812 */ /* 0x000fe400078ec0ff */
[----:B------:R-:W-:Y:S02]  /*e140*/  LOP3.LUT R44, R45, 0x380, RZ, 0xc0, !PT ;  /* 0x000003802d2c7812 */ /* 0x000fe400078ec0ff */
[----:B------:R-:W-:Y:S02]  /*e150*/  IADD3 R131, P6, R4, 0x6000, RZ ;  /* 0x0000600004837810 */ /* 0x000fe40007fde0ff */
[----:B------:R-:W-:Y:S01]  /*e160*/  LOP3.LUT R134, R134, R135, RZ, 0x3c, !PT ;  /* 0x0000008786867212 */ /* 0x000fe200078e3cff */
[----:B------:R-:W-:Y:S01]  /*e170*/  IMAD.X R135, RZ, RZ, R5, P0 ;  /* 0x000000ffff877224 */ /* 0x000fe200000e0605 */
[----:B------:R-:W-:Y:S02]  /*e180*/  SHF.R.U64 R100, R100, 0x3, RZ ;  /* 0x0000000364647819 */ /* 0x000fe400000012ff */
[----:B------:R-:W-:-:S02]  /*e190*/  SHF.R.U64 R104, R104, 0x3, RZ ;  /* 0x0000000368687819 */ /* 0x000fc400000012ff */
[----:B------:R-:W-:Y:S02]  /*e1a0*/  IADD3 R65, P0, R92, 0x5000, RZ ;  /* 0x000050005c417810 */ /* 0x000fe40007f1e0ff */
[----:B------:R-:W-:Y:S02]  /*e1b0*/  SHF.R.U64 R72, R72, 0x3, RZ ;  /* 0x0000000348487819 */ /* 0x000fe400000012ff */
        /* <DEDUP_REMOVED lines=8> */
[----:B------:R-:W-:Y:S01]  /*e240*/  LOP3.LUT R72, R72, R73, RZ, 0x3c, !PT ;  /* 0x0000004948487212 */ /* 0x000fe200078e3cff */
[----:B------:R-:W-:Y:S01]  /*e250*/  IMAD.X R73, RZ, RZ, R93, P5 ;  /* 0x000000ffff497224 */ /* 0x000fe200028e065d */
[C---:B------:R-:W-:Y:S02]  /*e260*/  IADD3 R9, P1, R4.reuse, 0x6040, RZ ;  /* 0x0000604004097810 */ /* 0x040fe40007f3e0ff */
[----:B------:R-:W-:Y:S02]  /*e270*/  IADD3 R11, P2, R4, 0x6060, RZ ;  /* 0x00006060040b7810 */ /* 0x000fe40007f5e0ff */
[----:B------:R-:W-:Y:S02]  /*e280*/  LOP3.LUT R52, R52, R53, RZ, 0x3c, !PT ;  /* 0x0000003534347212 */ /* 0x000fe400078e3cff */
[----:B------:R-:W-:Y:S02]  /*e290*/  LOP3.LUT R44, R44, R45, RZ, 0x3c, !PT ;  /* 0x0000002d2c2c7212 */ /* 0x000fe400078e3cff */
[----:B------:R-:W-:-:S02]  /*e2a0*/  SHF.R.U64 R130, R130, 0x3, RZ ;  /* 0x0000000382827819 */ /* 0x000fc400000012ff */
[----:B------:R-:W-:Y:S02]  /*e2b0*/  LOP3.LUT R53, R4, 0x380, RZ, 0xc0, !PT ;  /* 0x0000038004357812 */ /* 0x000fe400078ec0ff */
[----:B------:R-:W-:Y:S02]  /*e2c0*/  IADD3 R45, P5, R92, 0xa000, RZ ;  /* 0x0000a0005c2d7810 */ /* 0x000fe40007fbe0ff */
[----:B------:R-:W-:Y:S02]  /*e2d0*/  SHF.R.U64 R64, R64, 0x3, RZ ;  /* 0x0000000340407819 */ /* 0x000fe400000012ff */
[----:B------:R-:W-:Y:S02]  /*e2e0*/  LOP3.LUT R8, R9, 0x380, RZ, 0xc0, !PT ;  /* 0x0000038009087812 */ /* 0x000fe400078ec0ff */
[----:B------:R-:W-:Y:S02]  /*e2f0*/  LOP3.LUT R10, R11, 0x380, RZ, 0xc0, !PT ;  /* 0x000003800b0a7812 */ /* 0x000fe400078ec0ff */
[----:B------:R-:W-:Y:S01]  /*e300*/  LOP3.LUT R130, R130, R131, RZ, 0x3c, !PT ;  /* 0x0000008382827212 */ /* 0x000fe200078e3cff */
[----:B------:R-:W-:Y:S01]  /*e310*/  IMAD.X R131, RZ, RZ, R5, P6 ;  /* 0x000000ffff837224 */ /* 0x000fe200030e0605 */
[----:B------:R-:W-:-:S02]  /*e320*/  SHF.R.U64 R53, R53, 0x3, RZ ;  /* 0x0000000335357819 */ /* 0x000fc400000012ff */
[----:B------:R-:W-:Y:S02]  /*e330*/  LOP3.LUT R40, R45, 0x380, RZ, 0xc0, !PT ;  /* 0x000003802d287812 */ /* 0x000fe400078ec0ff */
[----:B------:R-:W-:Y:S02]  /*e340*/  IADD3 R69, P6, R92, 0x4000, RZ ;  /* 0x000040005c457810 */ /* 0x000fe40007fde0ff */
[----:B------:R-:W-:Y:S01]  /*e350*/  LOP3.LUT R64, R64, R65, RZ, 0x3c, !PT ;  /* 0x0000004140407212 */ /* 0x000fe200078e3cff */
[----:B------:R-:W-:Y:S01]  /*e360*/  IMAD.X R65, RZ, RZ, R93, P0 ;  /* 0x000000ffff417224 */ /* 0x000fe200000e065d */
[----:B------:R-:W-:Y:S02]  /*e370*/  SHF.R.U64 R8, R8, 0x3, RZ ;  /* 0x0000000308087819 */ /* 0x000fe400000012ff */
[----:B------:R-:W-:Y:S02]  /*e380*/  SHF.R.U64 R10, R10, 0x3, RZ ;  /* 0x000000030a0a7819 */ /* 0x000fe400000012ff */
[----:B------:R-:W-:-:S02]  /*e390*/  IADD3 R7, P0, R92, 0xc000, RZ ;  /* 0x0000c0005c077810 */ /* 0x000fc40007f1e0ff */
[----:B------:R-:W-:Y:S01]  /*e3a0*/  LOP3.LUT R4, R53, R4, RZ, 0x3c, !PT ;  /* 0x0000000435047212 */ /* 0x000fe200078e3cff */
[----:B------:R-:W-:Y:S01]  /*e3b0*/  IMAD.X R53, RZ, RZ, R93, P3 ;  /* 0x000000ffff357224 */ /* 0x000fe200018e065d */
        /* <DEDUP_REMOVED lines=9> */
[----:B------:R-:W-:Y:S02]  /*e450*/  MOV R89, R4 ;  /* 0x0000000400597202 */ /* 0x000fe40000000f00 */
[----:B------:R-:W-:Y:S02]  /*e460*/  F2FP.F16.F32.PACK_AB R5, R27, R26 ;  /* 0x0000001a1b05723e */ /* 0x000fe400000000ff */
[----:B------:R-:W-:Y:S02]  /*e470*/  SHF.R.U64 R68, R68, 0x3, RZ ;  /* 0x0000000344447819 */ /* 0x000fe400000012ff */
[----:B------:R-:W-:Y:S02]  /*e480*/  IADD3 R27, P4, R92, 0xf000, RZ ;  /* 0x0000f0005c1b7810 */ /* 0x000fe40007f9e0ff */
[----:B------:R-:W-:-:S02]  /*e490*/  SHF.R.U64 R20, R20, 0x3, RZ ;  /* 0x0000000314147819 */ /* 0x000fc400000012ff */
[----:B------:R-:W-:Y:S01]  /*e4a0*/  LOP3.LUT R68, R68, R69, RZ, 0x3c, !PT ;  /* 0x0000004544447212 */ /* 0x000fe200078e3cff */
[--C-:B------:R-:W-:Y:S01]  /*e4b0*/  IMAD.X R69, RZ, RZ, R93.reuse, P6 ;  /* 0x000000ffff457224 */ /* 0x100fe200030e065d */
[----:B------:R-:W-:Y:S01]  /*e4c0*/  LOP3.LUT R26, R27, 0x380, RZ, 0xc0, !PT ;  /* 0x000003801b1a7812 */ /* 0x000fe200078ec0ff */
[----:B------:R-:W-:Y:S01]  /*e4d0*/  IMAD.X R97, RZ, RZ, R93, P4 ;  /* 0x000000ffff617224 */ /* 0x000fe200020e065d */
[C---:B------:R-:W-:Y:S02]  /*e4e0*/  IADD3 R61, P1, R92.reuse, 0x6000, RZ ;  /* 0x000060005c3d7810 */ /* 0x040fe40007f3e0ff */
[C---:B------:R-:W-:Y:S02]  /*e4f0*/  IADD3 R57, P2, R92.reuse, 0x7000, RZ ;  /* 0x000070005c397810 */ /* 0x040fe40007f5e0ff */
[----:B------:R-:W-:Y:S02]  /*e500*/  IADD3 R37, P6, R92, 0xb000, RZ ;  /* 0x0000b0005c257810 */ /* 0x000fe40007fde0ff */
[----:B------:R-:W-:-:S02]  /*e510*/  LOP3.LUT R20, R20, R7, RZ, 0x3c, !PT ;  /* 0x0000000714147212 */ /* 0x000fc400078e3cff */
[----:B------:R-:W-:Y:S01]  /*e520*/  F2FP.F16.F32.PACK_AB R4, R21, R208 ;  /* 0x000000d01504723e */ /* 0x000fe200000000ff */
[----:B------:R-:W-:Y:S01]  /*e530*/  IMAD.X R21, RZ, RZ, R93, P0 ;  /* 0x000000ffff157224 */ /* 0x000fe200000e065d */
[----:B------:R-:W-:Y:S02]  /*e540*/  F2FP.F16.F32.PACK_AB R7, R31, R30 ;  /* 0x0000001e1f07723e */ /* 0x000fe400000000ff */
[----:B------:R-:W-:Y:S02]  /*e550*/  SHF.R.U64 R26, R26, 0x3, RZ ;  /* 0x000000031a1a7819 */ /* 0x000fe400000012ff */
[----:B------:R-:W-:Y:S01]  /*e560*/  LOP3.LUT R60, R61, 0x380, RZ, 0xc0, !PT ;  /* 0x000003803d3c7812 */ /* 0x000fe200078ec0ff */
[----:B------:R0:W-:Y:S01]  /*e570*/  STSM.16.M88.4 [R89], R4 ;  /* 0x0000000459007844 */ /* 0x0001e20000000200 */
[----:B------:R-:W-:Y:S02]  /*e580*/  LOP3.LUT R56, R57, 0x380, RZ, 0xc0, !PT ;  /* 0x0000038039387812 */ /* 0x000fe400078ec0ff */
[----:B------:R-:W-:-:S02]  /*e590*/  LOP3.LUT R36, R37, 0x380, RZ, 0xc0, !PT ;  /* 0x0000038025247812 */ /* 0x000fc400078ec0ff */
[----:B------:R-:W-:Y:S02]  /*e5a0*/  LOP3.LUT R31, R92, 0x380, RZ, 0xc0, !PT ;  /* 0x000003805c1f7812 */ /* 0x000fe400078ec0ff */
[----:B------:R-:W-:Y:S02]  /*e5b0*/  LOP3.LUT R96, R26, R27, RZ, 0x3c, !PT ;  /* 0x0000001b1a607212 */ /* 0x000fe400078e3cff */
[----:B------:R-:W-:Y:S02]  /*e5c0*/  SHF.R.U64 R60, R60, 0x3, RZ ;  /* 0x000000033c3c7819 */ /* 0x000fe400000012ff */
[----:B------:R-:W-:Y:S02]  /*e5d0*/  SHF.R.U64 R56, R56, 0x3, RZ ;  /* 0x0000000338387819 */ /* 0x000fe400000012ff */
[----:B------:R-:W-:Y:S02]  /*e5e0*/  MOV R26, R12 ;  /* 0x0000000c001a7202 */ /* 0x000fe40000000f00 */
[----:B------:R-:W-:-:S02]  /*e5f0*/  SHF.R.U64 R36, R36, 0x3, RZ ;  /* 0x0000000324247819 */ /* 0x000fc400000012ff */
[----:B0-----:R-:W-:Y:S02]  /*e600*/  F2FP.F16.F32.PACK_AB R4, R211, R213 ;  /* 0x000000d5d304723e */ /* 0x001fe400000000ff */
[----:B------:R-:W-:Y:S02]  /*e610*/  F2FP.F16.F32.PACK_AB R5, R35, R34 ;  /* 0x000000222305723e */ /* 0x000fe400000000ff */
[----:B------:R-:W-:Y:S02]  /*e620*/  F2FP.F16.F32.PACK_AB R6, R209, R212 ;  /* 0x000000d4d106723e */ /* 0x000fe400000000ff */
[----:B------:R-:W-:Y:S02]  /*e630*/  F2FP.F16.F32.PACK_AB R7, R39, R38 ;  /* 0x000000262707723e */ /* 0x000fe400000000ff */
[----:B------:R-:W-:Y:S02]  /*e640*/  SHF.R.U64 R31, R31, 0x3, RZ ;  /* 0x000000031f1f7819 */ /* 0x000fe400000012ff */
[----:B------:R-:W-:Y:S01]  /*e650*/  MOV R38, R8 ;  /* 0x0000000800267202 */ /* 0x000fe20000000f00 */
[----:B------:R0:W-:Y:S01]  /*e660*/  STSM.16.M88.4 [R26], R4 ;  /* 0x000000041a007844 */ /* 0x0001e20000000200 */
[----:B------:R-:W-:-:S02]  /*e670*/  MOV R39, R10 ;  /* 0x0000000a00277202 */ /* 0x000fc40000000f00 */
[----:B------:R-:W-:Y:S01]  /*e680*/  LOP3.LUT R60, R60, R61, RZ, 0x3c, !PT ;  /* 0x0000003d3c3c7212 */ /* 0x000fe200078e3cff */
[--C-:B------:R-:W-:Y:S01]  /*e690*/  IMAD.X R61, RZ, RZ, R93.reuse, P1 ;  /* 0x000000ffff3d7224 */ /* 0x100fe200008e065d */
[----:B------:R-:W-:Y:S01]  /*e6a0*/  LOP3.LUT R56, R56, R57, RZ, 0x3c, !PT ;  /* 0x0000003938387212 */ /* 0x000fe200078e3cff */
[----:B------:R-:W-:Y:S01]  /*e6b0*/  IMAD.X R57, RZ, RZ, R93, P2 ;  /* 0x000000ffff397224 */ /* 0x000fe200010e065d */
[----:B------:R-:W-:Y:S02]  /*e6c0*/  MOV R168, R14 ;  /* 0x0000000e00a87202 */ /* 0x000fe40000000f00 */
[----:B------:R-:W-:Y:S02]  /*e6d0*/  F2FP.F16.F32.PACK_AB R8, R206, R210 ;  /* 0x000000d2ce08723e */ /* 0x000fe400000000ff */
[----:B------:R-:W-:Y:S02]  /*e6e0*/  F2FP.F16.F32.PACK_AB R9, R43, R42 ;  /* 0x0000002a2b09723e */ /* 0x000fe400000000ff */
[----:B------:R-:W-:-:S02]  /*e6f0*/  F2FP.F16.F32.PACK_AB R10, R203, R207 ;  /* 0x000000cfcb0a723e */ /* 0x000fc400000000ff */
[----:B------:R-:W-:Y:S02]  /*e700*/  F2FP.F16.F32.PACK_AB R11, R47, R46 ;  /* 0x0000002e2f0b723e */ /* 0x000fe400000000ff */
[----:B------:R-:W-:Y:S02]  /*e710*/  LOP3.LUT R36, R36, R37, RZ, 0x3c, !PT ;  /* 0x0000002524247212 */ /* 0x000fe400078e3cff */
[----:B------:R-:W-:Y:S01]  /*e720*/  MOV R188, R24 ;  /* 0x0000001800bc7202 */ /* 0x000fe20000000f00 */
[----:B------:R-:W-:Y:S01]  /*e730*/  STSM.16.M88.4 [R168], R8 ;  /* 0x00000008a8007844 */ /* 0x000fe20000000200 */
[----:B------:R-:W-:Y:S02]  /*e740*/  F2FP.F16.F32.PACK_AB R12, R201, R204 ;  /* 0x000000ccc90c723e */ /* 0x000fe400000000ff */
[----:B------:R-:W-:Y:S02]  /*e750*/  F2FP.F16.F32.PACK_AB R13, R51, R50 ;  /* 0x00000032330d723e */ /* 0x000fe400000000ff */
[----:B------:R-:W-:-:S02]  /*e760*/  F2FP.F16.F32.PACK_AB R14, R199, R202 ;  /* 0x000000cac70e723e */ /* 0x000fc400000000ff */
[----:B------:R-:W-:Y:S02]  /*e770*/  F2FP.F16.F32.PACK_AB R15, R55, R54 ;  /* 0x00000036370f723e */ /* 0x000fe400000000ff */
[C---:B------:R-:W-:Y:S02]  /*e780*/  IADD3 R85, P1, R92.reuse, 0xd000, RZ ;  /* 0x0000d0005c557810 */ /* 0x040fe40007f3e0ff */
[----:B------:R-:W-:Y:S01]  /*e790*/  IADD3 R37, P2, R92, 0xe000, RZ ;  /* 0x0000e0005c257810 */ /* 0x000fe20007f5e0ff */
[----:B------:R-:W-:Y:S01]  /*e7a0*/  STSM.16.M88.4 [R188], R12 ;  /* 0x0000000cbc007844 */ /* 0x000fe20000000200 */
[----:B------:R-:W-:Y:S02]  /*e7b0*/  MOV R205, R28 ;  /* 0x0000001c00cd7202 */ /* 0x000fe40000000f00 */
[----:B0-----:R-:W-:Y:S01]  /*e7c0*/  F2FP.F16.F32.PACK_AB R4, R197, R200 ;  /* 0x000000c8c504723e */ /* 0x001fe200000000ff */
[----:B------:R-:W-:Y:S01]  /*e7d0*/  IMAD.X R89, RZ, RZ, R93, P2 ;  /* 0x000000ffff597224 */ /* 0x000fe200010e065d */
[----:B------:R-:W-:-:S02]  /*e7e0*/  F2FP.F16.F32.PACK_AB R5, R59, R58 ;  /* 0x0000003a3b05723e */ /* 0x000fc400000000ff */
[----:B------:R-:W-:Y:S02]  /*e7f0*/  F2FP.F16.F32.PACK_AB R6, R183, R198 ;  /* 0x000000c6b706723e */ /* 0x000fe400000000ff */
[----:B------:R-:W-:Y:S02]  /*e800*/  F2FP.F16.F32.PACK_AB R7, R63, R62 ;  /* 0x0000003e3f07723e */ /* 0x000fe400000000ff */
[----:B------:R-:W-:Y:S02]  /*e810*/  LOP3.LUT R92, R31, R92, RZ, 0x3c, !PT ;  /* 0x0000005c1f5c7212 */ /* 0x000fe400078e3cff */
[----:B------:R-:W-:Y:S01]  /*e820*/  MOV R32, R32 ;  /* 0x0000002000207202 */ /* 0x000fe20000000f00 */
[----:B------:R-:W-:Y:S01]  /*e830*/  STSM.16.M88.4 [R205], R4 ;  /* 0x00000004cd007844 */ /* 0x000fe20000000200 */
[----:B------:R-:W-:Y:S02]  /*e840*/  F2FP.F16.F32.PACK_AB R24, R181, R196 ;  /* 0x000000c4b518723e */ /* 0x000fe400000000ff */
        /* <DEDUP_REMOVED lines=21> */
[----:B--2---:R-:W-:-:S02]  /*e9a0*/  F2FP.F16.F32.PACK_AB R48, R169, R172 ;  /* 0x000000aca930723e */ /* 0x004fc400000000ff */
[----:B------:R-:W-:Y:S02]  /*e9b0*/  F2FP.F16.F32.PACK_AB R4, R164, R167 ;  /* 0x000000a7a404723e */ /* 0x000fe400000000ff */
        /* <DEDUP_REMOVED lines=10> */
[----:B-1----:R-:W-:Y:S01]  /*ea60*/  ISETP.NE.AND P3, PT, R41, RZ, PT ;  /* 0x000000ff2900720c */ /* 0x002fe20003f65270 */
[----:B------:R-:W-:Y:S01]  /*ea70*/  IMAD.X R41, RZ, RZ, R93, P5 ;  /* 0x000000ffff297224 */ /* 0x000fe200028e065d */
[----:B------:R-:W-:Y:S01]  /*ea80*/  MOV R126, R126 ;  /* 0x0000007e007e7202 */ /* 0x000fe20000000f00 */
[----:B------:R0:W-:Y:S01]  /*ea90*/  STSM.16.M88.4 [R122], R8 ;  /* 0x000000087a007844 */ /* 0x0001e20000000200 */
[----:B------:R-:W-:Y:S02]  /*eaa0*/  MOV R101, R130 ;  /* 0x0000008200657202 */ /* 0x000fe40000000f00 */
[----:B------:R-:W-:Y:S01]  /*eab0*/  F2FP.F16.F32.PACK_AB R123, R156, R155 ;  /* 0x0000009b9c7b723e */ /* 0x000fe200000000ff */
[----:B------:R1:W-:Y:S01]  /*eac0*/  STSM.16.M88.4 [R126], R112 ;  /* 0x000000707e007844 */ /* 0x0003e20000000200 */
[----:B------:R-:W-:-:S02]  /*ead0*/  MOV R134, R134 ;  /* 0x0000008600867202 */ /* 0x000fc40000000f00 */
[----:B------:R-:W-:Y:S02]  /*eae0*/  F2FP.F16.F32.PACK_AB R130, R133, R132 ;  /* 0x000000848582723e */ /* 0x000fe400000000ff */
[----:B------:R-:W-:Y:S02]  /*eaf0*/  F2FP.F16.F32.PACK_AB R131, R161, R160 ;  /* 0x000000a0a183723e */ /* 0x000fe400000000ff */
[----:B------:R-:W-:Y:S02]  /*eb00*/  LOP3.LUT R84, R85, 0x380, RZ, 0xc0, !PT ;  /* 0x0000038055547812 */ /* 0x000fe400078ec0ff */
[----:B------:R-:W-:Y:S02]  /*eb10*/  LOP3.LUT R88, R37, 0x380, RZ, 0xc0, !PT ;  /* 0x0000038025587812 */ /* 0x000fe400078ec0ff */
[----:B------:R-:W-:Y:S02]  /*eb20*/  SHF.R.U64 R84, R84, 0x3, RZ ;  /* 0x0000000354547819 */ /* 0x000fe400000012ff */
[----:B0-----:R-:W-:-:S02]  /*eb30*/  F2FP.F16.F32.PACK_AB R122, R125, R124 ;  /* 0x0000007c7d7a723e */ /* 0x001fc400000000ff */
[----:B------:R-:W-:Y:S02]  /*eb40*/  SHF.R.U64 R88, R88, 0x3, RZ ;  /* 0x0000000358587819 */ /* 0x000fe400000012ff */
[----:B------:R-:W-:Y:S01]  /*eb50*/  LOP3.LUT R84, R84, R85, RZ, 0x3c, !PT ;  /* 0x0000005554547212 */ /* 0x000fe200078e3cff */
[----:B------:R1:W-:Y:S01]  /*eb60*/  STSM.16.M88.4 [R101], R120 ;  /* 0x0000007865007844 */ /* 0x0003e20000000200 */
[----:B------:R-:W-:Y:S01]  /*eb70*/  LOP3.LUT R88, R88, R37, RZ, 0x3c, !PT ;  /* 0x0000002558587212 */ /* 0x000fe200078e3cff */
[--C-:B------:R-:W-:Y:S02]  /*eb80*/  IMAD.X R37, RZ, RZ, R93.reuse, P6 ;  /* 0x000000ffff257224 */ /* 0x100fe400030e065d */
[----:B------:R1:W-:Y:S01]  /*eb90*/  STSM.16.M88.4 [R134], R128 ;  /* 0x0000008086007844 */ /* 0x0003e20000000200 */
[----:B------:R-:W-:-:S03]  /*eba0*/  IMAD.X R85, RZ, RZ, R93, P1 ;  /* 0x000000ffff557224 */ /* 0x000fc600008e065d */
[----:B------:R1:W-:Y:S04]  /*ebb0*/  STSM.16.M88.4 [R38], R136 ;  /* 0x0000008826007844 */ /* 0x0003e80000000200 */
[----:B------:R1:W-:Y:S01]  /*ebc0*/  STSM.16.M88.4 [R39], R144 ;  /* 0x0000009027007844 */ /* 0x0003e20000000200 */
[----:B------:R-:W-:Y:S06]  /*ebd0*/  BAR.SYNC.DEFER_BLOCKING 0x1, 0x100 ;  /* 0x0044000000007b1d */ /* 0x000fec0000010000 */
[----:B------:R-:W-:Y:S05]  /*ebe0*/  @P3 BRA `(.L_x_7638) ;  /* 0x0000000000b83947 */ /* 0x000fea0003800000 */
        /* <DEDUP_REMOVED lines=17> */
[----:B------:R-:W2:Y:S01]  /*ed00*/  @P0 LDC R6, c[0x0][0xcf0] ;  /* 0x00033c00ff060b82 */ /* 0x000ea20000000800 */
[----:B0-----:R-:W-:-:S05]  /*ed10*/  @P0 IMAD.HI.U32 R5, R10, R5, RZ ;  /* 0x000000050a050227 */ /* 0x001fca00078e00ff */
[----:B--2---:R-:W-:-:S04]  /*ed20*/  @P0 SHF.R.U32.HI R4, RZ, R6, R5 ;  /* 0x00000006ff040219 */ /* 0x004fc80000011605 */
        /* <DEDUP_REMOVED lines=23> */
[----:B------:R-:W2:Y:S08]  /*eea0*/  SHFL.IDX PT, R7, R11, 0x1, 0x1c1f ;  /* 0x003c1f000b077f89 */ /* 0x000eb000000e0000 */
[----:B0-----:R0:W-:Y:S04]  /*eeb0*/  @!P1 ST.E desc[UR44][R4.64], R3 ;  /* 0x0000000304009985 */ /* 0x0011e8000c10192c */
[----:B--2---:R0:W-:Y:S02]  /*eec0*/  @!P0 ST.E desc[UR44][R6.64], R0 ;  /* 0x0000000006008985 */ /* 0x0041e4000c10192c */
.L_x_7638:
[----:B------:R-:W2:Y:S01]  /*eed0*/  LDC R15, c[0x0][0xce8] ;  /* 0x00033a00ff0f7b82 */ /* 0x000ea20000000800 */
        /* <DEDUP_REMOVED lines=13> */
[----:B--2---:R-:W-:-:S03]  /*efb0*/  ISETP.NE.AND P2, PT, R15, 0x1, PT ;  /* 0x000000010f00780c */ /* 0x004fc60003f45270 */
        /* <DEDUP_REMOVED lines=18> */
[----:B-1----:R-:W5:Y:S01]  /*f0e0*/  LD.E.128 R36, desc[UR44][R36.64] ;  /* 0x0000002c24247980 */ /* 0x002f62000c101d00 */
[----:B------:R-:W-:Y:S01]  /*f0f0*/  SEL R0, RZ, 0xffffffff, P0 ;  /* 0xffffffffff007807 */ /* 0x000fe20000000000 */
[----:B------:R-:W-:Y:S01]  /*f100*/  UIMAD.WIDE.U32 UR6, UR42, UR8, URZ ;  /* 0x000000082a0672a5 */ /* 0x000fe2000f8e003f */
[----:B------:R-:W-:Y:S01]  /*f110*/  IMAD.SHL.U32 R8, R8, 0x8, RZ ;  /* 0x0000000808087824 */ /* 0x000fe200078e00ff */
[----:B------:R-:W-:Y:S01]  /*f120*/  UIMAD UR5, UR42, UR9, UR5 ;  /* 0x000000092a0572a4 */ /* 0x000fe2000f8e0205 */
[----:B------:R1:W5:Y:S01]  /*f130*/  LD.E.128 R4, desc[UR44][R20.64] ;  /* 0x0000002c14047980 */ /* 0x000362000c101d00 */
        /* <DEDUP_REMOVED lines=28> */
[----:B0-----:R-:W0:Y:S01]  /*f300*/  FENCE.VIEW.ASYNC.S ;  /* 0x00000000000073c6 */ /* 0x001e220000000000 */
[----:B------:R-:W-:Y:S01]  /*f310*/  IMAD R11, R15, R13, R14 ;  /* 0x0000000d0f0b7224 */ /* 0x000fe200078e020e */
[----:B------:R-:W-:Y:S01]  /*f320*/  ISETP.GE.AND P0, PT, R218, UR10, PT ;  /* 0x0000000ada007c0c */ /* 0x000fe2000bf06270 */
[----:B------:R-:W-:Y:S01]  /*f330*/  IMAD.U32 R9, RZ, RZ, UR5 ;  /* 0x00000005ff097e24 */ /* 0x000fe2000f8e00ff */
[----:B------:R-:W-:Y:S01]  /*f340*/  ULDC UR5, c[0x0][0xb88] ;  /* 0x0002e20000057ab9 */ /* 0x000fe20000000800 */
[----:B------:R-:W-:Y:S01]  /*f350*/  IMAD.SHL.U32 R19, R0, 0x20, RZ ;  /* 0x0000002000137824 */ /* 0x000fe200078e00ff */
[----:B------:R-:W-:Y:S01]  /*f360*/  SHF.R.S32.HI R0, RZ, 0x1f, R11 ;  /* 0x0000001fff007819 */ /* 0x000fe2000001140b */
[C---:B------:R-:W-:Y:S01]  /*f370*/  IMAD R13, R3.reuse, UR7, R12 ;  /* 0x00000007030d7c24 */ /* 0x040fe2000f8e020c */
[----:B------:R-:W-:Y:S01]  /*f380*/  BSSY B1, `(.L_x_7639) ;  /* 0x0000039000017945 */ /* 0x000fe20003800000 */
[----:B------:R-:W-:Y:S01]  /*f390*/  IMAD.WIDE.U32 R8, R3, UR6, R8 ;  /* 0x0000000603087c25 */ /* 0x000fe2000f8e0008 */
[----:B------:R-:W-:Y:S01]  /*f3a0*/  ULDC.64 UR6, c[0x0][0xbd8] ;  /* 0x0002f60000067ab9 */ /* 0x000fe20000000a00 */
[----:B------:R-:W-:-:S02]  /*f3b0*/  LOP3.LUT R10, R19, 0x20, R10, 0xe2, !PT ;  /* 0x00000020130a7812 */ /* 0x000fc400078ee20a */
[----:B------:R-:W-:Y:S01]  /*f3c0*/  IMAD.IADD R9, R9, 0x1, R13 ;  /* 0x0000000109097824 */ /* 0x000fe200078e020d */
[----:B------:R-:W-:Y:S01]  /*f3d0*/  SEL R3, RZ, 0x40, P0 ;  /* 0x00000040ff037807 */ /* 0x000fe20000000000 */
[----:B------:R-:W-:Y:S01]  /*f3e0*/  IMAD R0, R0, UR6, RZ ;  /* 0x0000000600007c24 */ /* 0x000fe2000f8e02ff */
[----:B------:R-:W-:Y:S01]  /*f3f0*/  ISETP.GE.AND P0, PT, R217, UR10, PT ;  /* 0x0000000ad9007c0c */ /* 0x000fe2000bf06270 */
[----:B------:R-:W-:Y:S01]  /*f400*/  VIADD R27, R215, UR41 ;  /* 0x00000029d71b7c36 */ /* 0x000fe20008000000 */
[----:B------:R-:W-:Y:S01]  /*f410*/  LOP3.LUT R3, R10, R3, RZ, 0xfc, !PT ;  /* 0x000000030a037212 */ /* 0x000fe200078efcff */
[----:B------:R-:W-:Y:S01]  /*f420*/  IMAD R28, R15, UR5, RZ ;  /* 0x000000050f1c7c24 */ /* 0x000fe2000f8e02ff */
[----:B------:R-:W-:Y:S01]  /*f430*/  SEL R10, RZ, 0x80, P0 ;  /* 0x00000080ff0a7807 */ /* 0x000fe20000000000 */
[C---:B------:R-:W-:Y:S02]  /*f440*/  IMAD R13, R11.reuse, UR7, R0 ;  /* 0x000000070b0d7c24 */ /* 0x040fe4000f8e0200 */
[----:B------:R-:W-:Y:S01]  /*f450*/  IMAD.WIDE.U32 R8, R11, UR6, R8 ;  /* 0x000000060b087c25 */ /* 0x000fe2000f8e0008 */
[----:B------:R-:W-:Y:S01]  /*f460*/  ISETP.GE.AND P1, PT, R27, R28, PT ;  /* 0x0000001c1b00720c */ /* 0x000fe20003f26270 */
[----:B------:R-:W-:-:S02]  /*f470*/  ULDC.64 UR6, c[0x0][0xb80] ;  /* 0x0002e00000067ab9 */ /* 0x000fc40000000a00 */
[----:B------:R-:W-:Y:S01]  /*f480*/  VIADD R0, R17, 0x38820 ;  /* 0x0003882011007836 */ /* 0x000fe20000000000 */
[----:B------:R-:W-:Y:S01]  /*f490*/  LEA R19, P2, R8, UR6, 0x1 ;  /* 0x0000000608137c11 */ /* 0x000fe2000f8408ff */
[----:B------:R-:W-:-:S03]  /*f4a0*/  IMAD.IADD R9, R9, 0x1, R13 ;  /* 0x0000000109097824 */ /* 0x000fc600078e020d */
[----:B------:R-:W-:Y:S02]  /*f4b0*/  PRMT R0, RZ, 0x654, R0 ;  /* 0x00000654ff007816 */ /* 0x000fe40000000000 */
[----:B------:R-:W-:Y:S02]  /*f4c0*/  LEA.HI.X R26, R8, UR7, R9, 0x1, P2 ;  /* 0x00000007081a7c11 */ /* 0x000fe400090f0c09 */
[----:B0-----:R0:W-:Y:S03]  /*f4d0*/  SYNCS.ARRIVE.TRANS64.RED.A1T0 RZ, [R0+URZ], RZ ;  /* 0x000000ff00ff79a7 */ /* 0x0011e6000810043f */
[----:B------:R1:W2:Y:S01]  /*f4e0*/  SHFL.IDX PT, R11, R26, RZ, 0x181f ;  /* 0x00181fff1a0b7589 */ /* 0x0002a200000e0000 */
[----:B0-----:R-:W-:-:S03]  /*f4f0*/  LOP3.LUT R0, R3, R10, RZ, 0xfc, !PT ;  /* 0x0000000a03007212 */ /* 0x001fc600078efcff */
[----:B------:R1:W0:Y:S01]  /*f500*/  SHFL.IDX PT, R10, R19, RZ, 0x181f ;  /* 0x00181fff130a7589 */ /* 0x00022200000e0000 */
[----:B------:R-:W-:Y:S05]  /*f510*/  @P1 BRA `(.L_x_7640) ;  /* 0x00000000007c1947 */ /* 0x000fea0003800000 */
[----:B------:R-:W-:Y:S02]  /*f520*/  ISETP.GE.AND P1, PT, R195, UR10, PT ;  /* 0x0000000ac3007c0c */ /* 0x000fe4000bf26270 */
[----:B------:R-:W-:Y:S02]  /*f530*/  ISETP.GE.AND P0, PT, R23, UR10, PT ;  /* 0x0000000a17007c0c */ /* 0x000fe4000bf06270 */
[----:B------:R-:W-:Y:S02]  /*f540*/  ISETP.GE.AND P5, PT, R194, UR10, PT ;  /* 0x0000000ac2007c0c */ /* 0x000fe4000bfa6270 */
[----:B------:R-:W-:-:S07]  /*f550*/  ISETP.GE.AND P3, PT, R193, UR10, PT ;  /* 0x0000000ac1007c0c */ /* 0x000fce000bf66270 */
[-C--:B0-----:R-:W-:Y:S02]  /*f560*/  @!P1 LEA R12, P2, R195, R10.reuse, 0x1 ;  /* 0x0000000ac30c9211 */ /* 0x081fe400078408ff */
        /* <DEDUP_REMOVED lines=10> */
[CC--:B-1----:R-:W-:Y:S01]  /*f610*/  @!P3 LEA R20, P6, R193.reuse, R10.reuse, 0x1 ;  /* 0x0000000ac114b211 */ /* 0x0c2fe200078c08ff */
[----:B------:R3:W-:Y:S03]  /*f620*/  @!P5 ST.E.128 desc[UR44][R14.64], R68 ;  /* 0x000000440e00d985 */ /* 0x0007e6000c101d2c */
[----:B------:R-:W-:Y:S02]  /*f630*/  @!P3 LEA.HI.X R21, R193, R11, R225, 0x1, P6 ;  /* 0x0000000bc115b211 */ /* 0x000fe400030f0ce1 */
[----:B0-----:R-:W-:-:S03]  /*f640*/  @!P2 LEA R8, P5, R192, R10, 0x1 ;  /* 0x0000000ac008a211 */ /* 0x001fc600078a08ff */
        /* <DEDUP_REMOVED lines=12> */
.L_x_7640:
[----:B------:R-:W-:Y:S05]  /*f710*/  BSYNC B1 ;  /* 0x0000000000017941 */ /* 0x000fea0003800000 */
.L_x_7639:
        /* <DEDUP_REMOVED lines=12> */
[----:B------:R-:W-:Y:S01]  /*f7e0*/  @!P3 LEA R10, P6, R194, R6, 0x1 ;  /* 0x00000006c20ab211 */ /* 0x000fe200078c08ff */
        /* <DEDUP_REMOVED lines=12> */
[----:B-1----:R-:W-:Y:S02]  /*f8b0*/  @P4 LEA R20, P5, R218, R6, 0x1 ;  /* 0x00000006da144211 */ /* 0x002fe400078a08ff */
        /* <DEDUP_REMOVED lines=12> */
.L_x_7637:
        /* <DEDUP_REMOVED lines=57> */
.L_x_7643:
[----:B------:R-:W-:Y:S05]  /*fd10*/  BSYNC B1 ;  /* 0x0000000000017941 */ /* 0x000fea0003800000 */
.L_x_7642:
        /* <DEDUP_REMOVED lines=48> */
[----:B------:R-:W-:Y:S02]  /*10020*/  IMAD R3, R7, UR7, R0 ;  /* 0x0000000707037c24 */ /* 0x000fe4000f8e0200 */
[----:B------:R-:W-:Y:S02]  /*10030*/  VIADD R0, R215, UR41 ;  /* 0x00000029d7007c36 */ /* 0x000fe40008000000 */
[----:B------:R-:W-:-:S02]  /*10040*/  IMAD R25, R10, UR5, RZ ;  /* 0x000000050a197c24 */ /* 0x000fc4000f8e02ff */
[----:B------:R-:W-:Y:S01]  /*10050*/  IMAD.WIDE.U32 R4, R7, UR6, R4 ;  /* 0x0000000607047c25 */ /* 0x000fe2000f8e0004 */
[----:B------:R-:W-:Y:S01]  /*10060*/  SEL R7, RZ, 0x40, P0 ;  /* 0x00000040ff077807 */ /* 0x000fe20000000000 */
[----:B------:R-:W-:Y:S01]  /*10070*/  ULDC.64 UR6, c[0x0][0xb80] ;  /* 0x0002e00000067ab9 */ /* 0x000fe20000000a00 */
[----:B------:R-:W-:Y:S01]  /*10080*/  ISETP.GE.AND P0, PT, R0, R25, PT ;  /* 0x000000190000720c */ /* 0x000fe20003f06270 */
[----:B------:R-:W-:Y:S01]  /*10090*/  IMAD.IADD R3, R5, 0x1, R3 ;  /* 0x0000000105037824 */ /* 0x000fe200078e0203 */
[----:B------:R-:W-:Y:S02]  /*100a0*/  LEA R19, P1, R4, UR6, 0x1 ;  /* 0x0000000604137c11 */ /* 0x000fe4000f8208ff */
[----:B------:R-:W-:Y:S02]  /*100b0*/  LOP3.LUT R20, R12, R7, RZ, 0xfc, !PT ;  /* 0x000000070c147212 */ /* 0x000fe400078efcff */
[----:B------:R-:W-:Y:S01]  /*100c0*/  LEA.HI.X R3, R4, UR7, R3, 0x1, P1 ;  /* 0x0000000704037c11 */ /* 0x000fe200088f0c03 */
[----:B------:R0:W1:Y:S01]  /*100d0*/  SHFL.IDX PT, R6, R19, RZ, 0x181f ;  /* 0x00181fff13067589 */ /* 0x00006200000e0000 */
[----:B------:R-:W-:-:S03]  /*100e0*/  SEL R5, RZ, 0x80, P2 ;  /* 0x00000080ff057807 */ /* 0x000fc60001000000 */
        /* <DEDUP_REMOVED lines=34> */
.L_x_7645:
[----:B------:R-:W-:Y:S05]  /*10310*/  BSYNC B1 ;  /* 0x0000000000017941 */ /* 0x000fea0003800000 */
.L_x_7644:
        /* <DEDUP_REMOVED lines=36> */
.L_x_7641:
[----:B------:R-:W-:Y:S05]  /*10560*/  BSYNC B0 ;  /* 0x0000000000007941 */ /* 0x000fea0003800000 */
.L_x_7636:
[----:B------:R-:W-:Y:S02]  /*10570*/  ULDC UR5, c[0x0][0xd38] ;  /* 0x00034e0000057ab9 */ /* 0x000fe40000000800 */
[----:B------:R-:W-:-:S06]  /*10580*/  UISETP.GE.AND UP0, UPT, UR4, UR5, UPT ;  /* 0x000000050400728c */ /* 0x000fcc000bf06270 */
[----:B------:R-:W-:-:S13]  /*10590*/  PLOP3.LUT P0, PT, PT, PT, UP0, 0x80, 0x0 ;  /* 0x000000000000781c */ /* 0x000fda0003f0f008 */
[----:B------:R-:W-:Y:S05]  /*105a0*/  @!P0 BRA `(.L_x_7646) ;  /* 0xffffff0800a48947 */ /* 0x000fea000383ffff */
[----:B------:R-:W-:Y:S05]  /*105b0*/  EXIT ;  /* 0x000000000000794d */ /* 0x000fea0003800000 */
.L_x_7597:
        /* <DEDUP_REMOVED lines=39> */
[----:B------:R-:W-:Y:S01]  /*10830*/  STL [R1+0x28], RZ ;  /* 0x000028ff01007387 */ /* 0x000fe20000100800 */
        /* <DEDUP_REMOVED lines=8> */
.L_x_7759:
        /* <DEDUP_REMOVED lines=23> */
.L_x_7648:
[----:B------:R-:W-:Y:S01]  /*10a30*/  ULDC UR8, c[0x0][0xd54] ;  /* 0x0003550000087ab9 */ /* 0x000fe20000000800 */
[----:B------:R-:W-:Y:S01]  /*10a40*/  UMOV UR5, UR9 ;  /* 0x0000000900057c82 */ /* 0x000fe20008000000 */
[----:B------:R-:W-:-:S11]  /*10a50*/  UISETP.NE.AND UP0, UPT, UR8, 0x1, UPT ;  /* 0x000000010800788c */ /* 0x000fd6000bf05270 */
[----:B------:R-:W-:Y:S02]  /*10a60*/  @UP0 ULDC.64 UR10, c[0x0][0xd58] ;  /* 0x00035600000a0ab9 */ /* 0x000fe40000000a00 */
[----:B------:R-:W-:-:S04]  /*10a70*/  UIMAD.WIDE.U32 UR6, UR9, UR10, URZ ;  /* 0x0000000a090672a5 */ /* 0x000fc8000f8e003f */
[----:B------:R-:W-:-:S04]  /*10a80*/  @UP0 USHF.R.U32.HI UR5, URZ, UR11, UR7 ;  /* 0x0000000b3f050299 */ /* 0x000fc80008011607 */
[----:B------:R-:W-:-:S12]  /*10a90*/  UIMAD UR8, UR5, UR8, URZ ;  /* 0x00000008050872a4 */ /* 0x000fd8000f8e023f */
.L_x_7649:
[----:B------:R-:W-:Y:S01]  /*10aa0*/  ULOP3.LUT UR39, URZ, UR5, URZ, 0x33, !UPT ;  /* 0x000000053f277292 */ /* 0x000fe2000f8e333f */
[----:B------:R-:W-:Y:S01]  /*10ab0*/  BSSY B7, `(.L_x_7650) ;  /* 0x00005ad000077945 */ /* 0x000fe20003800000 */
[----:B------:R-:W-:Y:S01]  /*10ac0*/  ULDC UR10, c[0x0][0x448] ;  /* 0x00011200000a7ab9 */ /* 0x000fe20000000800 */
[----:B------:R-:W-:Y:S01]  /*10ad0*/  ULDC UR5, c[0x0][0xd3c] ;  /* 0x00034f0000057ab9 */ /* 0x000fe20000000800 */
[----:B------:R-:W-:Y:S01]  /*10ae0*/  UISETP.NE.AND UP1, UPT, UR10, 0x1, UPT ;  /* 0x000000010a00788c */ /* 0x000fe2000bf25270 */
[----:B------:R-:W-:Y:S01]  /*10af0*/  ULDC.64 UR6, c[0x0][0x418] ;  /* 0x0001060000067ab9 */ /* 0x000fe20000000a00 */
[----:B------:R-:W-:Y:S02]  /*10b00*/  UIADD3 UR39, UR39, UR5, URZ ;  /* 0x0000000527277290 */ /* 0x000fe4000fffe03f */
[----:B------:R-:W-:Y:S02]  /*10b10*/  UISETP.NE.U32.AND UP0, UPT, UR6, URZ, UPT ;  /* 0x0000003f0600728c */ /* 0x000fe4000bf05070 */
[----:B------:R-:W-:-:S02]  /*10b20*/  USHF.L.U32 UR5, UR39, 0x6, URZ ;  /* 0x0000000627057899 */ /* 0x000fc4000800063f */
[----:B------:R-:W-:Y:S02]  /*10b30*/  UISETP.NE.AND.EX UP0, UPT, UR7, URZ, UPT, UP0 ;  /* 0x0000003f0700728c */ /* 0x000fe4000bf05300 */
[----:B------:R-:W-:Y:S01]  /*10b40*/  UIADD3 UR5, UR5, 0x3f, URZ ;  /* 0x0000003f05057890 */ /* 0x000fe2000fffe03f */
[----:B------:R-:W-:Y:S01]  /*10b50*/  ULDC UR7, c[0x0][0x288] ;  /* 0x0000a20000077ab9 */ /* 0x000fe20000000800 */
        /* <DEDUP_REMOVED lines=51> */
.L_x_7651:
        /* <DEDUP_REMOVED lines=20> */
.L_x_7654:
[----:B------:R-:W-:Y:S05]  /*10fd0*/  BSYNC B6 ;  /* 0x0000000000067941 */ /* 0x000fea0003800000 */
.L_x_7653:
        /* <DEDUP_REMOVED lines=20> */
.L_x_7657:
        /* <DEDUP_REMOVED lines=15> */
.L_x_7656:
[----:B------:R-:W-:Y:S05]  /*11210*/  BSYNC B6 ;  /* 0x0000000000067941 */ /* 0x000fea0003800000 */
.L_x_7655:
        /* <DEDUP_REMOVED lines=22> */
[----:B------:R0:W-:Y:S01]  /*11380*/  STL [R1], R7 ;  /* 0x0000000701007387 */ /* 0x0001e20000100800 */
[----:B------:R-:W-:-:S03]  /*11390*/  SEL R16, R7, RZ, !P1 ;  /* 0x000000ff07107207 */ /* 0x000fc60004800000 */
[----:B------:R0:W-:Y:S01]  /*113a0*/  STL [R1+0xc], R8 ;  /* 0x00000c0801007387 */ /* 0x0001e20000100800 */
[----:B------:R-:W-:Y:S05]  /*113b0*/  BRA.DIV UR4, `(.L_x_7658) ;  /* 0x0000005a04707947 */ /* 0x000fea000b800000 */
[----:B------:R1:W2:Y:S02]  /*113c0*/  SHFL.IDX PT, R14, R4, RZ, 0x1f ;  /* 0x00001fff040e7589 */ /* 0x0002a400000e0000 */
.L_x_7775:
        /* <DEDUP_REMOVED lines=9> */
.L_x_7778:
        /* <DEDUP_REMOVED lines=22> */
.L_x_7661:
[----:B--2---:R-:W2:Y:S01]  /*115c0*/  LDL R2, [R1+0x8] ;  /* 0x0000080001027983 */ /* 0x004ea20000100800 */
[----:B------:R-:W-:Y:S01]  /*115d0*/  IMAD R0, R19, 0x8, R17 ;  /* 0x0000000813007824 */ /* 0x000fe200078e0211 */
[----:B--2---:R-:W-:-:S04]  /*115e0*/  SHF.L.U32 R2, R2, 0x1f, RZ ;  /* 0x0000001f02027819 */ /* 0x004fc800000006ff */
[----:B------:R-:W2:Y:S02]  /*115f0*/  SYNCS.PHASECHK.TRANS64.TRYWAIT P0, [R0+URZ+0x38840], R2 ;  /* 0x03884002000075a7 */ /* 0x000ea4000800017f */
[----:B--2---:R-:W-:Y:S05]  /*11600*/  @!P0 BRA `(.L_x_7662) ;  /* 0x00000058001c8947 */ /* 0x004fea0003800000 */
.L_x_7779:
        /* <DEDUP_REMOVED lines=11> */
.L_x_7663:
        /* <DEDUP_REMOVED lines=19> */
.L_x_7659:
        /* <DEDUP_REMOVED lines=24> */
.L_x_7665:
[----:B------:R-:W-:Y:S05]  /*11970*/  BSYNC B6 ;  /* 0x0000000000067941 */ /* 0x000fea0003800000 */
.L_x_7664:
[----:B------:R-:W2:Y:S01]  /*11980*/  S2R R2, SR_TID.X ;  /* 0x0000000000027919 */ /* 0x000ea20000002100 */
[----:B0-----:R-:W0:Y:S01]  /*11990*/  LDC R7, c[0x0][0x448] ;  /* 0x00011200ff077b82 */ /* 0x001e220000000800 */
[----:B------:R-:W-:Y:S01]  /*119a0*/  ULDC.64 UR6, c[0x0][0x2d8] ;  /* 0x0000b60000067ab9 */ /* 0x000fe20000000a00 */
[----:B------:R-:W-:Y:S01]  /*119b0*/  ULDC.64 UR8, c[0x0][0x2e0] ;  /* 0x0000b80000087ab9 */ /* 0x000fe20000000a00 */
[----:B-1----:R-:W1:Y:S01]  /*119c0*/  S2R R4, SR_TID.X ;  /* 0x0000000000047919 */ /* 0x002e620000002100 */
[----:B------:R-:W-:Y:S02]  /*119d0*/  UIMAD.WIDE.U32 UR4, UR36, UR6, URZ ;  /* 0x00000006240472a5 */ /* 0x000fe4000f8e003f */
[----:B------:R-:W-:-:S04]  /*119e0*/  UIMAD UR6, UR43, UR6, URZ ;  /* 0x000000062b0672a4 */ /* 0x000fc8000f8e023f */
[----:B------:R-:W-:Y:S02]  /*119f0*/  UIMAD UR6, UR36, UR7, UR6 ;  /* 0x00000007240672a4 */ /* 0x000fe4000f8e0206 */
[----:B------:R-:W-:Y:S02]  /*11a00*/  UIMAD UR7, UR37, UR8, URZ ;  /* 0x00000008250772a4 */ /* 0x000fe4000f8e023f */
[----:B------:R-:W-:Y:S02]  /*11a10*/  UIADD3 UR5, UR5, UR6, URZ ;  /* 0x0000000605057290 */ /* 0x000fe4000fffe03f */
[----:B------:R-:W-:Y:S02]  /*11a20*/  UIMAD UR6, UR42, UR9, UR7 ;  /* 0x000000092a0672a4 */ /* 0x000fe4000f8e0207 */
[----:B------:R-:W-:-:S04]  /*11a30*/  UIMAD.WIDE.U32 UR4, UR42, UR8, UR4 ;  /* 0x000000082a0472a5 */ /* 0x000fc8000f8e0004 */
[----:B------:R-:W-:Y:S01]  /*11a40*/  UIADD3 UR6, UR5, UR6, URZ ;  /* 0x0000000605067290 */ /* 0x000fe2000fffe03f */
[----:B0-----:R-:W-:Y:S01]  /*11a50*/  ISETP.NE.AND P0, PT, R7, 0x1, PT ;  /* 0x000000010700780c */ /* 0x001fe20003f05270 */
[----:B------:R-:W-:Y:S01]  /*11a60*/  IMAD.U32 R5, RZ, RZ, UR5 ;  /* 0x00000005ff057e24 */ /* 0x000fe2000f8e00ff */
[----:B--2---:R-:W-:Y:S01]  /*11a70*/  LOP3.LUT R0, R2, 0x7f, RZ, 0xc0, !PT ;  /* 0x0000007f02007812 */ /* 0x004fe200078ec0ff */
[----:B-1----:R-:W-:-:S03]  /*11a80*/  IMAD.SHL.U32 R4, R4, 0x10, RZ ;  /* 0x0000001004047824 */ /* 0x002fc600078e00ff */
[----:B------:R-:W-:-:S07]  /*11a90*/  SHF.R.U32.HI R0, RZ, 0x3, R0 ;  /* 0x00000003ff007819 */ /* 0x000fce0000011600 */
[----:B------:R-:W0:Y:S01]  /*11aa0*/  @P0 LDC R3, c[0x0][0x44c] ;  /* 0x00011300ff030b82 */ /* 0x000e220000000800 */
[----:B------:R-:W-:Y:S01]  /*11ab0*/  LOP3.LUT R4, R0, 0x70, R4, 0xf8, !PT ;  /* 0x0000007000047812 */ /* 0x000fe200078ef804 */
[----:B------:R-:W-:-:S04]  /*11ac0*/  IMAD.U32 R0, RZ, RZ, UR39 ;  /* 0x00000027ff007e24 */ /* 0x000fc8000f8e00ff */
[----:B------:R-:W-:Y:S02]  /*11ad0*/  IMAD R6, R0, 0x40, R4 ;  /* 0x0000004000067824 */ /* 0x000fe400078e0204 */
[----:B------:R-:W1:Y:S01]  /*11ae0*/  @P0 LDC R2, c[0x0][0x450] ;  /* 0x00011400ff020b82 */ /* 0x000e620000000800 */
[----:B------:R-:W-:Y:S01]  /*11af0*/  IMAD.U32 R4, RZ, RZ, UR4 ;  /* 0x00000004ff047e24 */ /* 0x000fe2000f8e00ff */
[----:B------:R-:W-:Y:S01]  /*11b00*/  ULDC.64 UR4, c[0x0][0x2d0] ;  /* 0x0000b40000047ab9 */ /* 0x000fe20000000a00 */
[----:B------:R-:W-:Y:S01]  /*11b10*/  IMAD.MOV.U32 R0, RZ, RZ, R6 ;  /* 0x000000ffff007224 */ /* 0x000fe200078e0006 */
[----:B------:R2:W-:Y:S04]  /*11b20*/  STL [R1+0x18], R6 ;  /* 0x0000180601007387 */ /* 0x0005e80000100800 */
[----:B------:R3:W5:Y:S01]  /*11b30*/  LDL R8, [R1+0x4] ;  /* 0x0000040001087983 */ /* 0x0007620000100800 */
[----:B0-----:R-:W-:-:S05]  /*11b40*/  @P0 IMAD.HI.U32 R3, R6, R3, RZ ;  /* 0x0000000306030227 */ /* 0x001fca00078e00ff */
[----:B-1----:R-:W-:Y:S01]  /*11b50*/  @P0 SHF.R.U32.HI R0, RZ, R2, R3 ;  /* 0x00000002ff000219 */ /* 0x002fe20000011603 */
[----:B------:R-:W-:Y:S02]  /*11b60*/  IMAD.MOV.U32 R2, RZ, RZ, R4 ;  /* 0x000000ffff027224 */ /* 0x000fe400078e0004 */
[----:B------:R-:W-:Y:S01]  /*11b70*/  IMAD.U32 R3, RZ, RZ, UR6 ;  /* 0x00000006ff037e24 */ /* 0x000fe2000f8e00ff */
[----:B------:R-:W-:Y:S01]  /*11b80*/  SHF.R.S32.HI R4, RZ, 0x1f, R0 ;  /* 0x0000001fff047819 */ /* 0x000fe20000011400 */
        /* <DEDUP_REMOVED lines=8> */
[----:B--2---:R-:W0:Y:S03]  /*11c10*/  S2R R6, SR_TID.X ;  /* 0x0000000000067919 */ /* 0x004e260000002100 */
[----:B------:R-:W-:Y:S01]  /*11c20*/  SHF.R.S32.HI R4, RZ, 0x1f, R0 ;  /* 0x0000001fff047819 */ /* 0x000fe20000011400 */
[----:B------:R-:W-:-:S04]  /*11c30*/  IMAD.WIDE.U32 R2, R0, UR4, R2 ;  /* 0x0000000400027c25 */ /* 0x000fc8000f8e0002 */
[----:B------:R-:W-:Y:S01]  /*11c40*/  IMAD R4, R4, UR4, RZ ;  /* 0x0000000404047c24 */ /* 0x000fe2000f8e02ff */
[----:B------:R-:W-:-:S03]  /*11c50*/  ULDC UR4, c[0x0][0x2b8] ;  /* 0x0000ae0000047ab9 */ /* 0x000fc60000000800 */
[----:B------:R-:W-:Y:S01]  /*11c60*/  IMAD R4, R0, UR5, R4 ;  /* 0x0000000500047c24 */ /* 0x000fe2000f8e0204 */
[----:B------:R-:W-:-:S03]  /*11c70*/  LEA R0, P1, R2, UR6, 0x1 ;  /* 0x0000000602007c11 */ /* 0x000fc6000f8208ff */
[----:B------:R-:W-:Y:S02]  /*11c80*/  IMAD.IADD R3, R3, 0x1, R4 ;  /* 0x0000000103037824 */ /* 0x000fe400078e0204 */
[----:B0-----:R-:W-:-:S05]  /*11c90*/  IMAD.SHL.U32 R9, R6, 0x8, RZ ;  /* 0x0000000806097824 */ /* 0x001fca00078e00ff */
[----:B------:R-:W-:Y:S02]  /*11ca0*/  LOP3.LUT R9, R9, 0x38, RZ, 0xc0, !PT ;  /* 0x0000003809097812 */ /* 0x000fe400078ec0ff */
[----:B------:R-:W-:Y:S02]  /*11cb0*/  LOP3.LUT R6, R6, 0x7f, RZ, 0xc0, !PT ;  /* 0x0000007f06067812 */ /* 0x000fe400078ec0ff */
[----:B------:R-:W-:Y:S01]  /*11cc0*/  ISETP.GE.AND P0, PT, R9, UR4, PT ;  /* 0x0000000409007c0c */ /* 0x000fe2000bf06270 */
[----:B------:R-:W-:Y:S01]  /*11cd0*/  UMOV UR4, 0xffffffff ;  /* 0xffffffff00047882 */ /* 0x000fe20000000000 */
[----:B------:R-:W-:Y:S02]  /*11ce0*/  LEA.HI.X R3, R2, UR7, R3, 0x1, P1 ;  /* 0x0000000702037c11 */ /* 0x000fe400088f0c03 */
[----:B------:R-:W-:Y:S01]  /*11cf0*/  SHF.R.U32.HI R10, RZ, 0x3, R6 ;  /* 0x00000003ff0a7819 */ /* 0x000fe20000011606 */
[----:B---3--:R-:W-:Y:S08]  /*11d00*/  BRA.DIV UR4, `(.L_x_7666) ;  /* 0x0000005204707947 */ /* 0x008ff0000b800000 */
[----:B------:R-:W0:Y:S01]  /*11d10*/  SHFL.IDX PT, R5, R0, RZ, 0x181f ;  /* 0x00181fff00057589 */ /* 0x000e2200000e0000 */
[----:B------:R-:W-:Y:S01]  /*11d20*/  IMAD.U32 R6, RZ, RZ, UR39 ;  /* 0x00000027ff067e24 */ /* 0x000fe2000f8e00ff */
[----:B------:R-:W-:Y:S02]  /*11d30*/  ULDC UR4, c[0x0][0x288] ;  /* 0x0000a20000047ab9 */ /* 0x000fe40000000800 */
[----:B------:R-:W1:Y:S01]  /*11d40*/  SHFL.IDX PT, R4, R3, RZ, 0x181f ;  /* 0x00181fff03047589 */ /* 0x000e6200000e0000 */
[----:B------:R-:W-:Y:S02]  /*11d50*/  IMAD R2, R7, UR4, RZ ;  /* 0x0000000407027c24 */ /* 0x000fe4000f8e02ff */
[----:B------:R-:W-:-:S04]  /*11d60*/  IMAD R10, R6, 0x40, R10 ;  /* 0x00000040060a7824 */ /* 0x000fc800078e020a */
[C---:B------:R-:W-:Y:S01]  /*11d70*/  VIADD R7, R10.reuse, 0x10 ;  /* 0x000000100a077836 */ /* 0x040fe20000000000 */
[C---:B------:R-:W-:Y:S01]  /*11d80*/  ISETP.GE.AND P1, PT, R10.reuse, R2, PT ;  /* 0x000000020a00720c */ /* 0x040fe20003f26270 */
[----:B------:R-:W-:Y:S01]  /*11d90*/  VIADD R6, R10, 0x20 ;  /* 0x000000200a067836 */ /* 0x000fe20000000000 */
[----:B------:R-:W-:Y:S04]  /*11da0*/  STL [R1+0x14], R10 ;  /* 0x0000140a01007387 */ /* 0x000fe80000100800 */
[----:B------:R-:W-:Y:S04]  /*11db0*/  STL [R1+0x20], R7 ;  /* 0x0000200701007387 */ /* 0x000fe80000100800 */
[----:B------:R-:W-:Y:S03]  /*11dc0*/  STL [R1+0x24], R6 ;  /* 0x0000240601007387 */ /* 0x000fe60000100800 */
        /* <DEDUP_REMOVED lines=27> */
.L_x_7788:
        /* <DEDUP_REMOVED lines=12> */
.L_x_7667:
        /* <DEDUP_REMOVED lines=35> */
.L_x_7669:
[----:B------:R-:W-:Y:S05]  /*12270*/  BSYNC B6 ;  /* 0x0000000000067941 */ /* 0x000fea0003800000 */
.L_x_7668:
        /* <DEDUP_REMOVED lines=106> */
[----:B---3--:R-:W-:Y:S02]  /*12920*/  ISETP.GE.AND P3, PT, R2, R4, PT ;  /* 0x000000040200720c */ /* 0x008fe40003f66270 */
[----:B------:R-:W0:Y:S01]  /*12930*/  S2R R2, SR_TID.X ;  /* 0x0000000000027919 */ /* 0x000e220000002100 */
[----:B------:R-:W1:Y:S08]  /*12940*/  SHFL.IDX PT, R3, R0, RZ, 0x181f ;  /* 0x00181fff00037589 */ /* 0x000e7000000e0000 */
[----:B------:R-:W-:-:S02]  /*12950*/  @!P2 LOP3.LUT R8, R5, 0x40, RZ, 0xc0, !PT ;  /* 0x000000400508a812 */ /* 0x000fc400078ec0ff */
[----:B------:R-:W-:Y:S02]  /*12960*/  @P3 LOP3.LUT R18, R18, 0x100, RZ, 0xfc, !PT ;  /* 0x0000010012123812 */ /* 0x000fe400078efcff */
[----:B------:R-:W-:-:S04]  /*12970*/  @!P2 SHF.R.U32.HI R8, RZ, 0x2, R8 ;  /* 0x00000002ff08a819 */ /* 0x000fc80000011608 */
[----:B------:R-:W-:Y:S02]  /*12980*/  @!P2 ISETP.NE.U32.AND P3, PT, R8, RZ, PT ;  /* 0x000000ff0800a20c */ /* 0x000fe40003f65070 */
[----:B------:R-:W-:-:S04]  /*12990*/  @!P2 LOP3.LUT R8, R7, 0x80, RZ, 0xc0, !PT ;  /* 0x000000800708a812 */ /* 0x000fc800078ec0ff */
[----:B------:R-:W-:Y:S01]  /*129a0*/  @!P2 SHF.R.U32.HI R8, RZ, 0x3, R8 ;  /* 0x00000003ff08a819 */ /* 0x000fe20000011608 */
[----:B0-----:R-:W-:Y:S02]  /*129b0*/  IMAD.SHL.U32 R12, R2, 0x8, RZ ;  /* 0x00000008020c7824 */ /* 0x001fe400078e00ff */
[----:B------:R-:W0:Y:S03]  /*129c0*/  SHFL.IDX PT, R2, R6, RZ, 0x181f ;  /* 0x00181fff06027589 */ /* 0x000e2600000e0000 */
[----:B------:R-:W-:-:S04]  /*129d0*/  LOP3.LUT R12, R12, 0x38, RZ, 0xc0, !PT ;  /* 0x000000380c0c7812 */ /* 0x000fc800078ec0ff */
[----:B-1----:R-:W-:-:S05]  /*129e0*/  @!P2 LEA R3, P6, R12, R3, 0x1 ;  /* 0x000000030c03a211 */ /* 0x002fca00078c08ff */
[----:B0-----:R-:W-:-:S05]  /*129f0*/  @!P2 IMAD.X R2, RZ, RZ, R2, P6 ;  /* 0x000000ffff02a224 */ /* 0x001fca00030e0602 */
[----:B------:R-:W-:-:S04]  /*12a00*/  @!P2 LOP3.LUT R3, R3, R2, RZ, 0x3c, !PT ;  /* 0x000000020303a212 */ /* 0x000fc800078e3cff */
[----:B------:R-:W-:-:S04]  /*12a10*/  @!P2 LOP3.LUT R2, R3, R2, RZ, 0x3c, !PT ;  /* 0x000000020302a212 */ /* 0x000fc800078e3cff */
[----:B------:R-:W-:Y:S02]  /*12a20*/  @!P2 LOP3.LUT R3, R3, R2, RZ, 0x3c, !PT ;  /* 0x000000020303a212 */ /* 0x000fe400078e3cff */
[----:B------:R-:W-:-:S03]  /*12a30*/  LOP3.LUT P6, RZ, R18, 0x4, RZ, 0xc0, !PT ;  /* 0x0000000412ff7812 */ /* 0x000fc600078cc0ff */
[----:B----4-:R-:W-:Y:S01]  /*12a40*/  @!P2 LDGSTS.E.BYPASS.LTC128B.128 [R11+0x26400], desc[UR44][R2.64], !P0 ;  /* 0x26400000020bafae */ /* 0x010fe2000c101d6c */
[----:B------:R-:W-:-:S03]  /*12a50*/  LOP3.LUT P0, RZ, R18, 0x400, RZ, 0xc0, !PT ;  /* 0x0000040012ff7812 */ /* 0x000fc6000780c0ff */
[----:B------:R-:W-:Y:S01]  /*12a60*/  @!P2 LDGSTS.E.BYPASS.LTC128B.128 [R11+0x28400], desc[UR44][R2.64+0x80], !P1 ;  /* 0x28400080020bafae */ /* 0x000fe2000c901d6c */
[----:B------:R-:W-:Y:S02]  /*12a70*/  LOP3.LUT P1, RZ, R18, 0x200, RZ, 0xc0, !PT ;  /* 0x0000020012ff7812 */ /* 0x000fe4000782c0ff */
[----:B------:R-:W-:Y:S02]  /*12a80*/  @!P2 ISETP.NE.U32.AND P4, PT, R8, RZ, PT ;  /* 0x000000ff0800a20c */ /* 0x000fe40003f85070 */
[----:B------:R-:W0:Y:S04]  /*12a90*/  SHFL.IDX PT, R8, R6, 0x1, 0x181f ;  /* 0x00381f0006087f89 */ /* 0x000e2800000e0000 */
[----:B------:R-:W-:Y:S04]  /*12aa0*/  @!P2 LDGSTS.E.BYPASS.LTC128B.128 [R11+0x2a400], desc[UR44][R2.64+0x100], !P6 ;  /* 0x2a400100020bafae */ /* 0x000fe8000f101d6c */
        /* <DEDUP_REMOVED lines=52> */
.L_x_7798:
        /* <DEDUP_REMOVED lines=31> */
.L_x_7672:
[----:B------:R-:W-:Y:S05]  /*12fe0*/  BSYNC B0 ;  /* 0x0000000000007941 */ /* 0x000fea0003800000 */
.L_x_7671:
[----:B------:R-:W-:Y:S01]  /*12ff0*/  NOP ;  /* 0x0000000000007918 */ /* 0x000fe20000000000 */
[----:B------:R-:W-:-:S13]  /*13000*/  PLOP3.LUT P0, PT, PT, PT, PT, 0x80, 0x0 ;  /* 0x000000000000781c */ /* 0x000fda0003f0f070 */
.L_x_7673:
        /* <DEDUP_REMOVED lines=18> */
.L_x_7799:
[----:B------:R-:W-:Y:S05]  /*13130*/  BSYNC B0 ;  /* 0x0000000000007941 */ /* 0x000fea0003800000 */
.L_x_7674:
        /* <DEDUP_REMOVED lines=12> */
.L_x_7800:
[----:B------:R-:W-:Y:S05]  /*13200*/  BSYNC B1 ;  /* 0x0000000000017941 */ /* 0x000fea0003800000 */
.L_x_7678:
        /* <DEDUP_REMOVED lines=9> */
.L_x_7681:
[----:B------:R-:W-:Y:S05]  /*132a0*/  BSYNC B1 ;  /* 0x0000000000017941 */ /* 0x000fea0003800000 */
.L_x_7680:
        /* <DEDUP_REMOVED lines=11> */
.L_x_7682:
        /* <DEDUP_REMOVED lines=15> */
.L_x_7683:
        /* <DEDUP_REMOVED lines=15> */
.L_x_7684:
        /* <DEDUP_REMOVED lines=15> */
.L_x_7685:
        /* <DEDUP_REMOVED lines=15> */
.L_x_7686:
        /* <DEDUP_REMOVED lines=15> */
.L_x_7687:
        /* <DEDUP_REMOVED lines=15> */
.L_x_7688:
        /* <DEDUP_REMOVED lines=15> */
.L_x_7689:
        /* <DEDUP_REMOVED lines=10> */
.L_x_7677:
[----:B------:R-:W-:Y:S05]  /*13a90*/  BSYNC B0 ;  /* 0x0000000000007941 */ /* 0x000fea0003800000 */
.L_x_7676:
[----:B------:R-:W-:-:S06]  /*13aa0*/  UISETP.GE.AND UP0, UPT, UR38, 0x2, UPT ;  /* 0x000000022600788c */ /* 0x000fcc000bf06270 */
[----:B------:R-:W-:-:S13]  /*13ab0*/  PLOP3.LUT P0, PT, PT, PT, UP0, 0x80, 0x0 ;  /* 0x000000000000781c */ /* 0x000fda0003f0f008 */
[----:B------:R-:W-:Y:S05]  /*13ac0*/  @!P0 BRA `(.L_x_7690) ;  /* 0x0000002800448947 */ /* 0x000fea0003800000 */
[----:B------:R-:W-:Y:S02]  /*13ad0*/  ULOP3.LUT UR4, UR38, 0x1, URZ, 0xc0, !UPT ;  /* 0x0000000126047892 */ /* 0x000fe4000f8ec03f */
[----:B-1----:R-:W-:Y:S02]  /*13ae0*/  IMAD.U32 R6, RZ, RZ, UR38 ;  /* 0x00000026ff067e24 */ /* 0x002fe4000f8e00ff */
[----:B------:R-:W-:Y:S02]  /*13af0*/  UISETP.NE.U32.AND UP0, UPT, UR4, 0x1, UPT ;  /* 0x000000010400788c */ /* 0x000fe4000bf05070 */
[----:B------:R-:W-:-:S04]  /*13b00*/  VIADD R6, R6, 0xfffffffe ;  /* 0xfffffffe06067836 */ /* 0x000fc80000000000 */
[----:B0-----:R-:W-:Y:S01]  /*13b10*/  IMAD.MOV.U32 R0, RZ, RZ, R6 ;  /* 0x000000ffff007224 */ /* 0x001fe200078e0006 */
[----:B------:R-:W-:-:S13]  /*13b20*/  PLOP3.LUT P0, PT, PT, PT, UP0, 0x80, 0x0 ;  /* 0x000000000000781c */ /* 0x000fda0003f0f008 */
[----:B------:R-:W-:Y:S05]  /*13b30*/  @!P0 BRA `(.L_x_7691) ;  /* 0x0000000c00608947 */ /* 0x000fea0003800000 */
        /* <DEDUP_REMOVED lines=33> */
.L_x_7694:
[----:B------:R-:W1:Y:S01]  /*13d50*/  S2R R2, SR_TID.X ;  /* 0x0000000000027919 */ /* 0x000e620000002100 */
[----:B------:R-:W-:Y:S01]  /*13d60*/  IMAD R3, R19, 0x8, R17 ;  /* 0x0000000813037824 */ /* 0x000fe200078e0211 */
[----:B------:R-:W-:Y:S01]  /*13d70*/  BSSY B1, `(.L_x_7695) ;  /* 0x0000006000017945 */ /* 0x000fe20003800000 */
[----:B-1----:R-:W-:Y:S02]  /*13d80*/  LOP3.LUT R4, R2, 0x7f, RZ, 0xc0, !PT ;  /* 0x0000007f02047812 */ /* 0x002fe400078ec0ff */
[----:B------:R-:W-:Y:S02]  /*13d90*/  SHF.L.U32 R2, R8, 0x1f, RZ ;  /* 0x0000001f08027819 */ /* 0x000fe400000006ff */
[----:B------:R-:W-:Y:S02]  /*13da0*/  ISETP.NE.AND P1, PT, R4, RZ, PT ;  /* 0x000000ff0400720c */ /* 0x000fe40003f25270 */
[----:B------:R-:W1:Y:S02]  /*13db0*/  SYNCS.PHASECHK.TRANS64.TRYWAIT P0, [R3+URZ+0x38840], R2 ;  /* 0x03884002030075a7 */ /* 0x000e64000800017f */
[----:B-1----:R-:W-:Y:S09]  /*13dc0*/  @!P0 BRA `(.L_x_7696) ;  /* 0x0000004000148947 */ /* 0x002ff20003800000 */
.L_x_7801:
[----:B------:R-:W-:Y:S05]  /*13dd0*/  BSYNC B1 ;  /* 0x0000000000017941 */ /* 0x000fea0003800000 */
.L_x_7695:
        /* <DEDUP_REMOVED lines=9> */
.L_x_7698:
[----:B------:R-:W-:Y:S05]  /*13e70*/  BSYNC B1 ;  /* 0x0000000000017941 */ /* 0x000fea0003800000 */
.L_x_7697:
        /* <DEDUP_REMOVED lines=12> */
.L_x_7699:
        /* <DEDUP_REMOVED lines=12> */
.L_x_7802:
[----:B------:R-:W-:Y:S05]  /*14000*/  BSYNC B1 ;  /* 0x0000000000017941 */ /* 0x000fea0003800000 */
.L_x_7700:
        /* <DEDUP_REMOVED lines=11> */
.L_x_7703:
[----:B------:R-:W-:Y:S05]  /*140c0*/  BSYNC B1 ;  /* 0x0000000000017941 */ /* 0x000fea0003800000 */
.L_x_7702:
[----:B------:R-:W-:Y:S01]  /*140d0*/  R2UR UR10, R7 ;  /* 0x00000000070a72ca */ /* 0x000fe200000e0000 */
[----:B-12---:R-:W-:Y:S01]  /*140e0*/  IMAD R2, R19, 0x10000, R17 ;  /* 0x0001000013027824 */ /* 0x006fe200078e0211 */
[----:B------:R-:W-:Y:S01]  /*140f0*/  R2UR UR6, R8 ;  /* 0x00000000080672ca */ /* 0x000fe200000e0000 */
[----:B------:R-:W-:Y:S01]  /*14100*/  UIADD3 UR4, UP0, UR46, 0x470, URZ ;  /* 0x000004702e047890 */ /* 0x000fe2000ff1e03f */
[----:B------:R-:W-:Y:S01]  /*14110*/  R2UR UR7, R9 ;  /* 0x00000000090772ca */ /* 0x000fe200000e0000 */
[----:B------:R-:W-:Y:S01]  /*14120*/  VIADD R3, R3, 0x38850 ;  /* 0x0003885003037836 */ /* 0x000fe20000000000 */
[----:B------:R-:W-:Y:S01]  /*14130*/  R2UR UR11, R0 ;  /* 0x00000000000b72ca */ /* 0x000fe200000e0000 */
[----:B------:R-:W-:Y:S01]  /*14140*/  VIADD R4, R2, 0x400 ;  /* 0x0000040002047836 */ /* 0x000fe20000000000 */
[----:B------:R-:W-:Y:S01]  /*14150*/  PLOP3.LUT P0, PT, PT, PT, PT, 0x80, 0x0 ;  /* 0x000000000000781c */ /* 0x000fe20003f0f070 */
[----:B------:R-:W-:-:S12]  /*14160*/  UIADD3.X UR5, URZ, UR47, URZ, UP0, !UPT ;  /* 0x0000002f3f057290 */ /* 0x000fd800087fe43f */
.L_x_7704:
        /* <DEDUP_REMOVED lines=15> */
.L_x_7705:
        /* <DEDUP_REMOVED lines=15> */
.L_x_7706:
        /* <DEDUP_REMOVED lines=15> */
.L_x_7707:
        /* <DEDUP_REMOVED lines=15> */
.L_x_7708:
        /* <DEDUP_REMOVED lines=15> */
.L_x_7709:
        /* <DEDUP_REMOVED lines=15> */
.L_x_7710:
        /* <DEDUP_REMOVED lines=15> */
.L_x_7711:
        /* <DEDUP_REMOVED lines=9> */
.L_x_7693:
[----:B------:R-:W-:Y:S05]  /*14890*/  BSYNC B0 ;  /* 0x0000000000007941 */ /* 0x000fea0003800000 */
.L_x_7692:
[----:B------:R-:W-:-:S06]  /*148a0*/  UIADD3 UR4, UR38, -0x3, URZ ;  /* 0xfffffffd26047890 */ /* 0x000fcc000fffe03f */
[----:B------:R-:W-:-:S07]  /*148b0*/  IMAD.U32 R0, RZ, RZ, UR4 ;  /* 0x00000004ff007e24 */ /* 0x000fce000f8e00ff */
.L_x_7691:
[----:B------:R-:W-:Y:S01]  /*148c0*/  ISETP.NE.AND P0, PT, R6, RZ, PT ;  /* 0x000000ff0600720c */ /* 0x000fe20003f05270 */
[----:B------:R-:W-:-:S12]  /*148d0*/  BSSY B0, `(.L_x_7690) ;  /* 0x00001b0000007945 */ /* 0x000fd80003800000 */
[----:B------:R-:W-:Y:S05]  /*148e0*/  @!P0 BRA `(.L_x_7712) ;  /* 0x0000001800b88947 */ /* 0x000fea0003800000 */
.L_x_7753:
        /* <DEDUP_REMOVED lines=16> */
[----:B------:R-:W3:Y:S01]  /*149f0*/  LDL R5, [R1] ;  /* 0x0000000001057983 */ /* 0x000ee20000100800 */
        /* <DEDUP_REMOVED lines=16> */
.L_x_7715:
        /* <DEDUP_REMOVED lines=8> */
.L_x_7803:
[----:B------:R-:W-:Y:S05]  /*14b80*/  BSYNC B2 ;  /* 0x0000000000027941 */ /* 0x000fea0003800000 */
.L_x_7716:
        /* <DEDUP_REMOVED lines=9> */
.L_x_7719:
[----:B------:R-:W-:Y:S05]  /*14c20*/  BSYNC B2 ;  /* 0x0000000000027941 */ /* 0x000fea0003800000 */
.L_x_7718:
        /* <DEDUP_REMOVED lines=11> */
.L_x_7720:
        /* <DEDUP_REMOVED lines=13> */
.L_x_7804:
[----:B------:R-:W-:Y:S05]  /*14db0*/  BSYNC B2 ;  /* 0x0000000000027941 */ /* 0x000fea0003800000 */
.L_x_7721:
        /* <DEDUP_REMOVED lines=11> */
.L_x_7724:
[----:B------:R-:W-:Y:S05]  /*14e70*/  BSYNC B2 ;  /* 0x0000000000027941 */ /* 0x000fea0003800000 */
.L_x_7723:
        /* <DEDUP_REMOVED lines=9> */
.L_x_7725:
        /* <DEDUP_REMOVED lines=15> */
.L_x_7726:
        /* <DEDUP_REMOVED lines=15> */
.L_x_7727:
        /* <DEDUP_REMOVED lines=15> */
.L_x_7728:
        /* <DEDUP_REMOVED lines=15> */
.L_x_7729:
        /* <DEDUP_REMOVED lines=15> */
.L_x_7730:
        /* <DEDUP_REMOVED lines=15> */
.L_x_7731:
        /* <DEDUP_REMOVED lines=15> */
.L_x_7732:
        /* <DEDUP_REMOVED lines=10> */
.L_x_7714:
[----:B------:R-:W-:Y:S05]  /*15640*/  BSYNC B1 ;  /* 0x0000000000017941 */ /* 0x000fea0003800000 */
.L_x_7713:
[----:B------:R-:W-:Y:S01]  /*15650*/  VIADD R7, R7, 0x1 ;  /* 0x0000000107077836 */ /* 0x000fe20000000000 */
[----:B------:R-:W-:Y:S01]  /*15660*/  LOP3.LUT P2, RZ, R18, 0x2, RZ, 0xc0, !PT ;  /* 0x0000000212ff7812 */ /* 0x000fe2000784c0ff */
[----:B------:R-:W-:Y:S03]  /*15670*/  BSSY B1, `(.L_x_7733) ;  /* 0x00000d2000017945 */ /* 0x000fe60003800000 */
[----:B------:R-:W-:-:S04]  /*15680*/  ISETP.NE.AND P0, PT, R7, 0x2, PT ;  /* 0x000000020700780c */ /* 0x000fc80003f05270 */
[----:B------:R-:W-:Y:S02]  /*15690*/  SEL R2, RZ, 0x1, P0 ;  /* 0x00000001ff027807 */ /* 0x000fe40000000000 */
[----:B------:R-:W-:Y:S02]  /*156a0*/  SEL R19, R7, RZ, P0 ;  /* 0x000000ff07137207 */ /* 0x000fe40000000000 */
[----:B0-----:R-:W-:-:S05]  /*156b0*/  LOP3.LUT R8, R6, R2, RZ, 0x3c, !PT ;  /* 0x0000000206087212 */ /* 0x001fca00078e3cff */
[----:B------:R0:W-:Y:S01]  /*156c0*/  STL [R1+0x8], R8 ;  /* 0x0000080801007387 */ /* 0x0001e20000100800 */
[----:B------:R-:W-:Y:S05]  /*156d0*/  @!P2 BRA `(.L_x_7734) ;  /* 0x0000000c002ca947 */ /* 0x000fea0003800000 */
[----:B------:R-:W-:Y:S01]  /*156e0*/  LOP3.LUT P2, RZ, R18, 0x1, RZ, 0xc0, !PT ;  /* 0x0000000112ff7812 */ /* 0x000fe2000784c0ff */
[----:B------:R-:W-:-:S12]  /*156f0*/  VIADD R6, R0, 0xffffffff ;  /* 0xffffffff00067836 */ /* 0x000fd80000000000 */
        /* <DEDUP_REMOVED lines=21> */
.L_x_7735:
        /* <DEDUP_REMOVED lines=8> */
.L_x_7805:
[----:B------:R-:W-:Y:S05]  /*158d0*/  BSYNC B2 ;  /* 0x0000000000027941 */ /* 0x000fea0003800000 */
.L_x_7736:
        /* <DEDUP_REMOVED lines=9> */
.L_x_7739:
[----:B------:R-:W-:Y:S05]  /*15970*/  BSYNC B2 ;  /* 0x0000000000027941 */ /* 0x000fea0003800000 */
.L_x_7738:
        /* <DEDUP_REMOVED lines=11> */
.L_x_7740:
        /* <DEDUP_REMOVED lines=13> */
.L_x_7806:
[----:B------:R-:W-:Y:S05]  /*15b00*/  BSYNC B2 ;  /* 0x0000000000027941 */ /* 0x000fea0003800000 */
.L_x_7741:
[----:B------:R-:W-:Y:S01]  /*15b10*/  BSSY B2, `(.L_x_7743) ;  /* 0x000000b000027945 */ /* 0x000fe20003800000 */
[----:B-12---:R-:W-:Y:S02]  /*15b20*/  IMAD.MOV.U32 R2, RZ, RZ, 0x0 ;  /* 0x00000000ff027424 */ /* 0x006fe400078e00ff */
[----:B------:R-:W-:Y:S01]  /*15b30*/  IMAD.MOV.U32 R3, RZ, RZ, 0x14f00000 ;  /* 0x14f00000ff037424 */ /* 0x000fe200078e00ff */
[----:B------:R-:W-:Y:S06]  /*15b40*/  @P1 BRA `(.L_x_7744) ;  /* 0x00000000001c1947 */ /* 0x000fec0003800000 */
[----:B------:R-:W0:Y:S02]  /*15b50*/  S2R R7, SR_TID.X ;  /* 0x0000000000077919 */ /* 0x000e240000002100 */
[----:B0-----:R-:W-:Y:S01]  /*15b60*/  LOP3.LUT R8, R7, 0x1f, RZ, 0xc0, !PT ;  /* 0x0000001f07087812 */ /* 0x001fe200078ec0ff */
[----:B------:R-:W-:-:S03]  /*15b70*/  IMAD.MOV.U32 R7, RZ, RZ, 0x10000 ;  /* 0x00010000ff077424 */ /* 0x000fc600078e00ff */
[----:B------:R-:W-:Y:S01]  /*15b80*/  ISETP.NE.AND P0, PT, R8, RZ, PT ;  /* 0x000000ff0800720c */ /* 0x000fe20003f05270 */
[----:B------:R1:W-:-:S12]  /*15b90*/  SYNCS.ARRIVE.TRANS64 RZ, [R4+URZ+0x38850], R7 ;  /* 0x0388500704ff79a7 */ /* 0x0003d8000800003f */
[----:B-1----:R-:W-:Y:S05]  /*15ba0*/  @!P0 BRA `(.L_x_7744) ;  /* 0x0000000000048947 */ /* 0x002fea0003800000 */
[----:B------:R-:W-:Y:S01]  /*15bb0*/  BPT.TRAP 0x1 ;  /* 0x000000040000795c */ /* 0x000fe20000300000 */
.L_x_7744:
[----:B------:R-:W-:Y:S05]  /*15bc0*/  BSYNC B2 ;  /* 0x0000000000027941 */ /* 0x000fea0003800000 */
.L_x_7743:
        /* <DEDUP_REMOVED lines=9> */
.L_x_7745:
        /* <DEDUP_REMOVED lines=10> */
[----:B------:R-:W-:Y:S01]  /*15d00*/  R2UR UR6, R2 ;  /* 0x00000000020672ca */ /* 0x000fe200000e0000 */
[----:B------:R-:W-:Y:S01]  /*15d10*/  VIADD R7, R5, 0x2400 ;  /* 0x0000240005077836 */ /* 0x000fe20000000000 */
[----:B------:R-:W-:Y:S01]  /*15d20*/  R2UR UR7, R3 ;  /* 0x00000000030772ca */ /* 0x000fe200000e0000 */
[----:B------:R-:W-:Y:S01]  /*15d30*/  UMOV UR10, 0x40 ;  /* 0x00000040000a7882 */ /* 0x000fe20000000000 */
[----:B------:R-:W-:-:S13]  /*15d40*/  PLOP3.LUT P0, PT, PT, PT, PT, 0x80, 0x0 ;  /* 0x000000000000781c */ /* 0x000fda0003f0f070 */
.L_x_7746:
        /* <DEDUP_REMOVED lines=15> */
.L_x_7747:
        /* <DEDUP_REMOVED lines=15> */
.L_x_7748:
        /* <DEDUP_REMOVED lines=15> */
.L_x_7749:
        /* <DEDUP_REMOVED lines=15> */
.L_x_7750:
        /* <DEDUP_REMOVED lines=15> */
.L_x_7751:
        /* <DEDUP_REMOVED lines=15> */
.L_x_7752:
        /* <DEDUP_REMOVED lines=10> */
.L_x_7734:
[----:B------:R-:W-:Y:S05]  /*16390*/  BSYNC B1 ;  /* 0x0000000000017941 */ /* 0x000fea0003800000 */
.L_x_7733:
[C---:B------:R-:W-:Y:S01]  /*163a0*/  ISETP.GT.AND P0, PT, R0.reuse, 0x1, PT ;  /* 0x000000010000780c */ /* 0x040fe20003f04270 */
[----:B------:R-:W-:-:S12]  /*163b0*/  VIADD R0, R0, 0xfffffffe ;  /* 0xfffffffe00007836 */ /* 0x000fd80000000000 */
[----:B------:R-:W-:Y:S05]  /*163c0*/  @P0 BRA `(.L_x_7753) ;  /* 0xffffffe400480947 */ /* 0x000fea000383ffff */
.L_x_7712:
[----:B------:R-:W-:Y:S05]  /*163d0*/  BSYNC B0 ;  /* 0x0000000000007941 */ /* 0x000fea0003800000 */
.L_x_7690:
        /* <DEDUP_REMOVED lines=24> */
.L_x_7755:
[----:B------:R-:W-:Y:S05]  /*16560*/  BSYNC B0 ;  /* 0x0000000000007941 */ /* 0x000fea0003800000 */
.L_x_7754:
[----:B------:R-:W-:-:S07]  /*16570*/  SEL R19, R19, RZ, P0 ;  /* 0x000000ff13137207 */ /* 0x000fce0000000000 */
.L_x_7652:
[----:B------:R-:W-:Y:S05]  /*16580*/  BSYNC B7 ;  /* 0x0000000000077941 */ /* 0x000fea0003800000 */
.L_x_7650:
        /* <DEDUP_REMOVED lines=13> */
.L_x_7756:
[----:B------:R-:W-:-:S03]  /*16660*/  UMOV UR4, 0xffffffff ;  /* 0xffffffff00047882 */ /* 0x000fc60000000000 */
[----:B------:R-:W-:Y:S05]  /*16670*/  BRA.DIV UR4, `(.L_x_7758) ;  /* 0x0000001a04607947 */ /* 0x000fea000b800000 */
[----:B-----5:R4:W0:Y:S02]  /*16680*/  SHFL.IDX PT, R14, R3, RZ, 0x1f ;  /* 0x00001fff030e7589 */ /* 0x02082400000e0000 */
.L_x_7809:
        /* <DEDUP_REMOVED lines=8> */
.L_x_7757:
[----:B--23--:R-:W2:Y:S01]  /*16710*/  LDL R0, [R1+0x10] ;  /* 0x0000100001007983 */ /* 0x00cea20000100800 */
[----:B------:R-:W-:Y:S02]  /*16720*/  ULDC UR4, c[0x0][0xd38] ;  /* 0x00034e0000047ab9 */ /* 0x000fe40000000800 */
[----:B--2---:R-:W-:-:S13]  /*16730*/  ISETP.GE.AND P0, PT, R0, UR4, PT ;  /* 0x0000000400007c0c */ /* 0x004fda000bf06270 */
[----:B------:R-:W-:Y:S05]  /*16740*/  @!P0 BRA `(.L_x_7759) ;  /* 0xffffffa0005c8947 */ /* 0x000fea000383ffff */
.L_x_7647:
[----:B0-----:R-:W2:Y:S01]  /*16750*/  LDL.LU R0, [R1+0x28] ;  /* 0x0000280001007983 */ /* 0x001ea20000300800 */
[----:B------:R-:W-:Y:S01]  /*16760*/  BSSY B0, `(.L_x_7760) ;  /* 0x000000b000007945 */ /* 0x000fe20003800000 */
[----:B------:R-:W0:Y:S01]  /*16770*/  S2R R5, SR_CgaCtaId ;  /* 0x0000000000057919 */ /* 0x000e220000008800 */
[----:B--2---:R-:W-:-:S05]  /*16780*/  VIADD R0, R0, 0x1 ;  /* 0x0000000100007836 */ /* 0x004fca0000000000 */
[----:B------:R-:W-:-:S04]  /*16790*/  LEA.HI R2, R0, R0, RZ, 0x1 ;  /* 0x0000000000027211 */ /* 0x000fc800078f08ff */
[----:B----4-:R-:W-:-:S05]  /*167a0*/  LOP3.LUT R3, R2, 0xfffffffe, RZ, 0xc0, !PT ;  /* 0xfffffffe02037812 */ /* 0x010fca00078ec0ff */
[----:B------:R-:W-:Y:S01]  /*167b0*/  IMAD.IADD R3, R0, 0x1, -R3 ;  /* 0x0000000100037824 */ /* 0x000fe200078e0a03 */
[----:B------:R-:W-:-:S04]  /*167c0*/  MOV R0, 0x400 ;  /* 0x0000040000007802 */ /* 0x000fc80000000f00 */
[----:B0-----:R-:W-:Y:S02]  /*167d0*/  LEA R0, R5, R0, 0x18 ;  /* 0x0000000005007211 */ /* 0x001fe400078ec0ff */
[----:B------:R-:W-:-:S04]  /*167e0*/  SHF.L.U32 R3, R3, 0x1f, RZ ;  /* 0x0000001f03037819 */ /* 0x000fc800000006ff */
[----:B------:R-:W0:Y:S02]  /*167f0*/  SYNCS.PHASECHK.TRANS64.TRYWAIT P0, [R0+URZ+0x38820], R3 ;  /* 0x03882003000075a7 */ /* 0x000e24000800017f */
[----:B0-----:R-:W-:Y:S05]  /*16800*/  @!P0 BRA `(.L_x_7761) ;  /* 0x0000001800248947 */ /* 0x001fea0003800000 */
.L_x_7810:
[----:B------:R-:W-:Y:S05]  /*16810*/  BSYNC B0 ;  /* 0x0000000000007941 */ /* 0x000fea0003800000 */
.L_x_7760:
[----:B------:R-:W-:-:S03]  /*16820*/  UMOV UR4, 0xffffffff ;  /* 0xffffffff00047882 */ /* 0x000fc60000000000 */
[----:B------:R-:W-:Y:S05]  /*16830*/  BRA.DIV UR4, `(.L_x_7762) ;  /* 0x0000001a042c7947 */ /* 0x000fea000b800000 */
[----:B------:R-:W2:Y:S02]  /*16840*/  S2R R2, SR_TID.X ;  /* 0x0000000000027919 */ /* 0x000ea40000002100 */
[----:B--2---:R-:W-:-:S04]  /*16850*/  SHF.R.U32.HI R2, RZ, 0x5, R2 ;  /* 0x00000005ff027819 */ /* 0x004fc80000011602 */
[----:B------:R-:W-:-:S05]  /*16860*/  LOP3.LUT R2, R2, 0x3, RZ, 0xc0, !PT ;  /* 0x0000000302027812 */ /* 0x000fca00078ec0ff */
[----:B------:R2:W3:Y:S02]  /*16870*/  SHFL.IDX PT, R14, R2, RZ, 0x1f ;  /* 0x00001fff020e7589 */ /* 0x0004e400000e0000 */
.L_x_7813:
[----:B---3--:R-:W-:Y:S01]  /*16880*/  ISETP.NE.AND P0, PT, R14, RZ, PT ;  /* 0x000000ff0e00720c */ /* 0x008fe20003f05270 */
[----:B------:R-:W-:-:S12]  /*16890*/  BSSY B0, `(.L_x_7763) ;  /* 0x0000025000007945 */ /* 0x000fd80003800000 */
[----:B------:R-:W-:Y:S05]  /*168a0*/  @P0 BRA `(.L_x_7764) ;  /* 0x00000000008c0947 */ /* 0x000fea0003800000 */
[----:B------:R-:W-:-:S03]  /*168b0*/  UMOV UR4, 0xffffffff ;  /* 0xffffffff00047882 */ /* 0x000fc60000000000 */
[----:B------:R-:W-:Y:S05]  /*168c0*/  BRA.DIV UR4, `(.L_x_7765) ;  /* 0x0000001a043c7947 */ /* 0x000fea000b800000 */
[----:B------:R-:W-:-:S13]  /*168d0*/  ELECT P6, URZ, PT ;  /* 0x00000000003f782f */ /* 0x000fda00038c0000 */
.L_x_7816:
[----:B------:R-:W-:Y:S05]  /*168e0*/  @!P6 BRA `(.L_x_7764) ;  /* 0x00000000007ce947 */ /* 0x000fea0003800000 */
[----:B------:R-:W-:-:S06]  /*168f0*/  ULOP3.LUT UR4, UR40, 0x2, URZ, 0xfc, !UPT ;  /* 0x0000000228047892 */ /* 0x000fcc000f8efc3f */
[----:B--2---:R-:W-:-:S05]  /*16900*/  IMAD.U32 R2, RZ, RZ, UR4 ;  /* 0x00000004ff027e24 */ /* 0x004fca000f8e00ff */
[----:B------:R-:W-:-:S13]  /*16910*/  ISETP.NE.AND P2, PT, R2, 0x3, PT ;  /* 0x000000030200780c */ /* 0x000fda0003f45270 */
[----:B------:R-:W-:Y:S05]  /*16920*/  @!P2 BRA `(.L_x_7766) ;  /* 0x000000000004a947 */ /* 0x000fea0003800000 */
[----:B------:R-:W-:Y:S01]  /*16930*/  BPT.TRAP 0x1 ;  /* 0x000000040000795c */ /* 0x000fe20000300000 */
.L_x_7766:
[----:B------:R-:W2:Y:S01]  /*16940*/  LDL.LU R7, [R1+0x8] ;  /* 0x0000080001077983 */ /* 0x000ea20000300800 */
[----:B------:R-:W-:Y:S02]  /*16950*/  VIADD R2, R0, 0x38840 ;  /* 0x0003884000027836 */ /* 0x000fe40000000000 */
[C---:B0-----:R-:W-:Y:S02]  /*16960*/  VIADD R3, R19.reuse, 0x1 ;  /* 0x0000000113037836 */ /* 0x041fe40000000000 */
[----:B-1----:R-:W-:-:S03]  /*16970*/  IMAD R6, R19, 0x8, R2 ;  /* 0x0000000813067824 */ /* 0x002fc600078e0202 */
        /* <DEDUP_REMOVED lines=9> */
.L_x_7817:
[----:B------:R-:W1:Y:S02]  /*16a10*/  SYNCS.PHASECHK.TRANS64.TRYWAIT P0, [R7+URZ], R2 ;  /* 0x00000002070075a7 */ /* 0x000e64000800017f */
[----:B-1----:R-:W-:Y:S05]  /*16a20*/  @!P0 BRA `(.L_x_7768) ;  /* 0x0000001800188947 */ /* 0x002fea0003800000 */
.L_x_7818:
[----:B------:R-:W-:Y:S05]  /*16a30*/  @!P2 BRA `(.L_x_7769) ;  /* 0x000000000004a947 */ /* 0x000fea0003800000 */
[----:B------:R-:W-:Y:S01]  /*16a40*/  BPT.TRAP 0x1 ;  /* 0x000000040000795c */ /* 0x000fe20000300000 */
.L_x_7769:
[----:B------:R-:W-:-:S04]  /*16a50*/  VIADD R0, R0, 0x38860 ;  /* 0x0003886000007836 */ /* 0x000fc80000000000 */
[----:B------:R-:W-:-:S04]  /*16a60*/  IMAD R4, R19, 0x8, R0 ;  /* 0x0000000813047824 */ /* 0x000fc800078e0200 */
[----:B------:R-:W2:Y:S02]  /*16a70*/  SYNCS.PHASECHK.TRANS64.TRYWAIT P0, [R4+URZ], R5 ;  /* 0x00000005040075a7 */ /* 0x000ea4000800017f */
[----:B--2---:R-:W-:Y:S05]  /*16a80*/  @!P0 BRA `(.L_x_7770) ;  /* 0x0000001800148947 */ /* 0x004fea0003800000 */
.L_x_7819:
[----:B------:R-:W-:-:S07]  /*16a90*/  IMAD R3, R3, 0x8, R0 ;  /* 0x0000000803037824 */ /* 0x000fce00078e0200 */
.L_x_7771:
[----:B---3--:R3:W4:Y:S02]  /*16aa0*/  SYNCS.PHASECHK.TRANS64.TRYWAIT P0, [R3+URZ], R2 ;  /* 0x00000002030075a7 */ /* 0x008724000800017f */
[----:B----4-:R-:W-:Y:S05]  /*16ab0*/  @!P0 NANOSLEEP.SYNCS 0x989680 ;  /* 0x009896800000895d */ /* 0x010fea0003900000 */
[----:B------:R-:W4:Y:S02]  /*16ac0*/  @!P0 SYNCS.PHASECHK.TRANS64 P0, [R3+URZ], R2 ;  /* 0x00000002030085a7 */ /* 0x000f24000800007f */
[----:B----4-:R-:W-:Y:S05]  /*16ad0*/  @!P0 BRA `(.L_x_7771) ;  /* 0xfffffffc00f08947 */ /* 0x010fea000383ffff */
.L_x_7764:
[----:B------:R-:W-:Y:S05]  /*16ae0*/  BSYNC B0 ;  /* 0x0000000000007941 */ /* 0x000fea0003800000 */
.L_x_7763:
[----:B------:R-:W-:Y:S05]  /*16af0*/  EXIT ;  /* 0x000000000000794d */ /* 0x000fea0003800000 */
.L_x_7606:
[----:B0-----:R0:W1:Y:S02]  /*16b00*/  SYNCS.PHASECHK.TRANS64.TRYWAIT P1, [R17+URZ+0x38800], R4 ;  /* 0x03880004110075a7 */ /* 0x001064000802017f */
[----:B-1----:R-:W-:Y:S05]  /*16b10*/  @!P1 NANOSLEEP.SYNCS 0x989680 ;  /* 0x009896800000995d */ /* 0x002fea0003900000 */
[----:B------:R-:W1:Y:S02]  /*16b20*/  @!P1 SYNCS.PHASECHK.TRANS64 P1, [R17+URZ+0x38800], R4 ;  /* 0x03880004110095a7 */ /* 0x000e64000802007f */
[----:B-1----:R-:W-:Y:S05]  /*16b30*/  @!P1 BRA `(.L_x_7606) ;  /* 0xfffffffc00f09947 */ /* 0x002fea000383ffff */
[----:B------:R-:W-:Y:S05]  /*16b40*/  BRA `(.L_x_7772) ;  /* 0xfffffecc00507947 */ /* 0x000fea000383ffff */
.L_x_7610:
[----:B--2---:R2:W3:Y:S02]  /*16b50*/  SYNCS.PHASECHK.TRANS64.TRYWAIT P1, [R5+URZ+0x38830], R8 ;  /* 0x03883008050075a7 */ /* 0x0044e4000802017f */
[----:B---3--:R-:W-:Y:S05]  /*16b60*/  @!P1 NANOSLEEP.SYNCS 0x989680 ;  /* 0x009896800000995d */ /* 0x008fea0003900000 */
[----:B------:R-:W3:Y:S02]  /*16b70*/  @!P1 SYNCS.PHASECHK.TRANS64 P1, [R5+URZ+0x38830], R8 ;  /* 0x03883008050095a7 */ /* 0x000ee4000802007f */
[----:B---3--:R-:W-:Y:S05]  /*16b80*/  @!P1 BRA `(.L_x_7610) ;  /* 0xfffffffc00f09947 */ /* 0x008fea000383ffff */
[----:B------:R-:W-:Y:S05]  /*16b90*/  BRA `(.L_x_7609) ;  /* 0xfffffecc00707947 */ /* 0x000fea000383ffff */
.L_x_7611:
[----:B---3--:R3:W4:Y:S02]  /*16ba0*/  SYNCS.PHASECHK.TRANS64.TRYWAIT P1, [R17+URZ+0x38810], R4 ;  /* 0x03881004110075a7 */ /* 0x008724000802017f */
[----:B----4-:R-:W-:Y:S05]  /*16bb0*/  @!P1 NANOSLEEP.SYNCS 0x989680 ;  /* 0x009896800000995d */ /* 0x010fea0003900000 */
[----:B------:R-:W4:Y:S02]  /*16bc0*/  @!P1 SYNCS.PHASECHK.TRANS64 P1, [R17+URZ+0x38810], R4 ;  /* 0x03881004110095a7 */ /* 0x000f24000802007f */
[----:B----4-:R-:W-:Y:S05]  /*16bd0*/  @!P1 BRA `(.L_x_7611) ;  /* 0xfffffffc00f09947 */ /* 0x010fea000383ffff */
[----:B------:R-:W-:Y:S05]  /*16be0*/  BRA `(.L_x_7773) ;  /* 0xfffffecc00fc7947 */ /* 0x000fea000383ffff */
.L_x_7615:
[----:B0-----:R0:W3:Y:S02]  /*16bf0*/  SYNCS.PHASECHK.TRANS64.TRYWAIT P1, [R5+URZ+0x38850], R8 ;  /* 0x03885008050075a7 */ /* 0x0010e4000802017f */
[----:B---3--:R-:W-:Y:S05]  /*16c00*/  @!P1 NANOSLEEP.SYNCS 0x989680 ;  /* 0x009896800000995d */ /* 0x008fea0003900000 */
[----:B------:R-:W3:Y:S02]  /*16c10*/  @!P1 SYNCS.PHASECHK.TRANS64 P1, [R5+URZ+0x38850], R8 ;  /* 0x03885008050095a7 */ /* 0x000ee4000802007f */
[----:B---3--:R-:W-:Y:S05]  /*16c20*/  @!P1 BRA `(.L_x_7615) ;  /* 0xfffffffc00f09947 */ /* 0x008fea000383ffff */
[----:B------:R-:W-:Y:S05]  /*16c30*/  BRA `(.L_x_7614) ;  /* 0xfffffed0002c7947 */ /* 0x000fea000383ffff */
.L_x_7620:
[----:B-1----:R1:W2:Y:S02]  /*16c40*/  SYNCS.PHASECHK.TRANS64.TRYWAIT P3, [R9+URZ+0x38830], R8 ;  /* 0x03883008090075a7 */ /* 0x0022a4000806017f */
[----:B--2---:R-:W-:Y:S05]  /*16c50*/  @!P3 NANOSLEEP.SYNCS 0x989680 ;  /* 0x009896800000b95d */ /* 0x004fea0003900000 */
[----:B------:R-:W2:Y:S02]  /*16c60*/  @!P3 SYNCS.PHASECHK.TRANS64 P3, [R9+URZ+0x38830], R8 ;  /* 0x038830080900b5a7 */ /* 0x000ea4000806007f */
[----:B--2---:R-:W-:Y:S05]  /*16c70*/  @!P3 BRA `(.L_x_7620) ;  /* 0xfffffffc00f0b947 */ /* 0x004fea000383ffff */
[----:B------:R-:W-:Y:S05]  /*16c80*/  BRA `(.L_x_7619) ;  /* 0xfffffefc005c7947 */ /* 0x000fea000383ffff */
.L_x_7624:
[----:B---3--:R3:W4:Y:S02]  /*16c90*/  SYNCS.PHASECHK.TRANS64.TRYWAIT P3, [R9+URZ+0x38850], R8 ;  /* 0x03885008090075a7 */ /* 0x008724000806017f */
[----:B----4-:R-:W-:Y:S05]  /*16ca0*/  @!P3 NANOSLEEP.SYNCS 0x989680 ;  /* 0x009896800000b95d */ /* 0x010fea0003900000 */
[----:B------:R-:W4:Y:S02]  /*16cb0*/  @!P3 SYNCS.PHASECHK.TRANS64 P3, [R9+URZ+0x38850], R8 ;  /* 0x038850080900b5a7 */ /* 0x000f24000806007f */
[----:B----4-:R-:W-:Y:S05]  /*16cc0*/  @!P3 BRA `(.L_x_7624) ;  /* 0xfffffffc00f0b947 */ /* 0x010fea000383ffff */
[----:B------:R-:W-:Y:S05]  /*16cd0*/  BRA `(.L_x_7623) ;  /* 0xfffffefc00c07947 */ /* 0x000fea000383ffff */
.L_x_7630:
[----:B-1----:R1:W2:Y:S02]  /*16ce0*/  SYNCS.PHASECHK.TRANS64.TRYWAIT P1, [R9+URZ+0x38830], R8 ;  /* 0x03883008090075a7 */ /* 0x0022a4000802017f */
[----:B--2---:R-:W-:Y:S05]  /*16cf0*/  @!P1 NANOSLEEP.SYNCS 0x989680 ;  /* 0x009896800000995d */ /* 0x004fea0003900000 */
[----:B------:R-:W2:Y:S02]  /*16d00*/  @!P1 SYNCS.PHASECHK.TRANS64 P1, [R9+URZ+0x38830], R8 ;  /* 0x03883008090095a7 */ /* 0x000ea4000802007f */
[----:B--2---:R-:W-:Y:S05]  /*16d10*/  @!P1 BRA `(.L_x_7630) ;  /* 0xfffffffc00f09947 */ /* 0x004fea000383ffff */
[----:B------:R-:W-:Y:S05]  /*16d20*/  BRA `(.L_x_7629) ;  /* 0xffffff3000d07947 */ /* 0x000fea000383ffff */
.L_x_7634:
[----:B---3--:R3:W4:Y:S02]  /*16d30*/  SYNCS.PHASECHK.TRANS64.TRYWAIT P1, [R9+URZ+0x38850], R8 ;  /* 0x03885008090075a7 */ /* 0x008724000802017f */
[----:B----4-:R-:W-:Y:S05]  /*16d40*/  @!P1 NANOSLEEP.SYNCS 0x989680 ;  /* 0x009896800000995d */ /* 0x010fea0003900000 */
[----:B------:R-:W4:Y:S02]  /*16d50*/  @!P1 SYNCS.PHASECHK.TRANS64 P1, [R9+URZ+0x38850], R8 ;  /* 0x03885008090095a7 */ /* 0x000f24000802007f */
[----:B----4-:R-:W-:Y:S05]  /*16d60*/  @!P1 BRA `(.L_x_7634) ;  /* 0xfffffffc00f09947 */ /* 0x010fea000383ffff */
[----:B------:R-:W-:Y:S05]  /*16d70*/  BRA `(.L_x_7633) ;  /* 0xffffff34002c7947 */ /* 0x000fea000383ffff */
.L_x_7658:
[----:B------:R-:W-:Y:S02]  /*16d80*/  IMAD.MOV.U32 R13, RZ, RZ, R4 ;  /* 0x000000ffff0d7224 */ /* 0x000fe400078e0004 */
[----:B------:R-:W-:Y:S02]  /*16d90*/  IMAD.MOV.U32 R12, RZ, RZ, RZ ;  /* 0x000000ffff0c7224 */ /* 0x000fe400078e00ff */
[----:B------:R-:W-:Y:S02]  /*16da0*/  IMAD.MOV.U32 R11, RZ, RZ, 0x1f ;  /* 0x0000001fff0b7424 */ /* 0x000fe400078e00ff */
[----:B------:R-:W-:-:S07]  /*16db0*/  IMAD.MOV.U32 R15, RZ, RZ, -0x1 ;  /* 0xffffffffff0f7424 */ /* 0x000fce00078e00ff */
[----:B0-----:R-:W-:Y:S05]  /*16dc0*/  WARPSYNC.COLLECTIVE R15, `(.L_x_7774) ;  /* 0x000000000f087348 */ /* 0x001fea0003c00000 */
[----:B------:R1:W2:Y:S02]  /*16dd0*/  SHFL.IDX P6, R14, R13, R12, R11 ;  /* 0x0000000c0d0e7389 */ /* 0x0002a400000c000b */
[----:B012---:R-:W-:Y:S01]  /*16de0*/  ENDCOLLECTIVE ;  /* 0x000000000000791b */ /* 0x007fe20003800000 */
.L_x_7774:
[----:B------:R-:W-:Y:S05]  /*16df0*/  BRA `(.L_x_7775) ;  /* 0xffffffa400747947 */ /* 0x000fea000383ffff */
.L_x_7660:
[----:B------:R-:W-:Y:S01]  /*16e00*/  BSSY B0, `(.L_x_7776) ;  /* 0x0000006000007945 */ /* 0x000fe20003800000 */
[----:B------:R-:W-:-:S07]  /*16e10*/  IMAD.MOV.U32 R15, RZ, RZ, -0x1 ;  /* 0xffffffffff0f7424 */ /* 0x000fce00078e00ff */
[----:B01----:R-:W-:Y:S05]  /*16e20*/  WARPSYNC.COLLECTIVE R15, `(.L_x_7777) ;  /* 0x000000000f0c7348 */ /* 0x003fea0003c00000 */
[----:B------:R-:W-:Y:S02]  /*16e30*/  ELECT P6, UR62, PT ;  /* 0x00000000003e782f */ /* 0x000fe400038c0000 */
[----:B------:R-:W-:Y:S01]  /*16e40*/  MOV R14, UR62 ;  /* 0x0000003e000e7c02 */ /* 0x000fe20008000f00 */
[----:B01----:R-:W-:Y:S10]  /*16e50*/  ENDCOLLECTIVE ;  /* 0x000000000000791b */ /* 0x003ff40003800000 */
.L_x_7777:
[----:B------:R-:W-:Y:S05]  /*16e60*/  BSYNC B0 ;  /* 0x0000000000007941 */ /* 0x000fea0003800000 */
.L_x_7776:
[----:B------:R-:W-:Y:S05]  /*16e70*/  BRA `(.L_x_7778) ;  /* 0xffffffa400787947 */ /* 0x000fea000383ffff */
.L_x_7662:
[----:B--2---:R2:W3:Y:S02]  /*16e80*/  SYNCS.PHASECHK.TRANS64.TRYWAIT P0, [R0+URZ+0x38840], R2 ;  /* 0x03884002000075a7 */ /* 0x0044e4000800017f */
[----:B---3--:R-:W-:Y:S05]  /*16e90*/  @!P0 NANOSLEEP.SYNCS 0x989680 ;  /* 0x009896800000895d */ /* 0x008fea0003900000 */
[----:B------:R-:W3:Y:S02]  /*16ea0*/  @!P0 SYNCS.PHASECHK.TRANS64 P0, [R0+URZ+0x38840], R2 ;  /* 0x03884002000085a7 */ /* 0x000ee4000800007f */
[----:B---3--:R-:W-:Y:S05]  /*16eb0*/  @!P0 BRA `(.L_x_7662) ;  /* 0xfffffffc00f08947 */ /* 0x008fea000383ffff */
[----:B------:R-:W-:Y:S05]  /*16ec0*/  BRA `(.L_x_7779) ;  /* 0xffffffa400d07947 */ /* 0x000fea000383ffff */
.L_x_7666:
        /* <DEDUP_REMOVED lines=8> */
.L_x_7780:
[----:B------:R-:W-:-:S04]  /*16f50*/  IMAD R10, R6, 0x40, R10 ;  /* 0x00000040060a7824 */ /* 0x000fc800078e020a */
[----:B------:R-:W-:Y:S01]  /*16f60*/  VIADD R6, R10, 0x20 ;  /* 0x000000200a067836 */ /* 0x000fe20000000000 */
[----:B------:R0:W-:Y:S01]  /*16f70*/  STL [R1+0x14], R10 ;  /* 0x0000140a01007387 */ /* 0x0001e20000100800 */
[----:B------:R-:W-:Y:S02]  /*16f80*/  IMAD.MOV.U32 R13, RZ, RZ, R0 ;  /* 0x000000ffff0d7224 */ /* 0x000fe400078e0000 */
[----:B------:R-:W-:-:S07]  /*16f90*/  IMAD.MOV.U32 R4, RZ, RZ, R14 ;  /* 0x000000ffff047224 */ /* 0x000fce00078e000e */
[----:B0-----:R-:W-:Y:S05]  /*16fa0*/  WARPSYNC.COLLECTIVE R15, `(.L_x_7781) ;  /* 0x000000000f087348 */ /* 0x001fea0003c00000 */
[----:B------:R1:W2:Y:S02]  /*16fb0*/  SHFL.IDX P6, R14, R13, R12, R11 ;  /* 0x0000000c0d0e7389 */ /* 0x0002a400000c000b */
[----:B012---:R-:W-:Y:S01]  /*16fc0*/  ENDCOLLECTIVE ;  /* 0x000000000000791b */ /* 0x007fe20003800000 */
.L_x_7781:
[----:B------:R-:W-:Y:S02]  /*16fd0*/  ULDC UR4, c[0x0][0x288] ;  /* 0x0000a20000047ab9 */ /* 0x000fe40000000800 */
[----:B------:R-:W-:Y:S02]  /*16fe0*/  IMAD R2, R7, UR4, RZ ;  /* 0x0000000407027c24 */ /* 0x000fe4000f8e02ff */
[----:B------:R-:W-:-:S03]  /*16ff0*/  VIADD R7, R10, 0x10 ;  /* 0x000000100a077836 */ /* 0x000fc60000000000 */
[----:B------:R-:W-:Y:S02]  /*17000*/  ISETP.GE.AND P1, PT, R10, R2, PT ;  /* 0x000000020a00720c */ /* 0x000fe40003f26270 */
[----:B------:R0:W-:Y:S01]  /*17010*/  STL [R1+0x20], R7 ;  /* 0x0000200701007387 */ /* 0x0001e20000100800 */
[----:B------:R-:W-:-:S03]  /*17020*/  IMAD.MOV.U32 R13, RZ, RZ, R3 ;  /* 0x000000ffff0d7224 */ /* 0x000fc600078e0003 */
[----:B------:R0:W-:Y:S01]  /*17030*/  STL [R1+0x24], R6 ;  /* 0x0000240601007387 */ /* 0x0001e20000100800 */
[----:B------:R-:W-:Y:S02]  /*17040*/  IMAD.MOV.U32 R12, RZ, RZ, 0x1 ;  /* 0x00000001ff0c7424 */ /* 0x000fe400078e00ff */
[----:B------:R-:W-:-:S07]  /*17050*/  IMAD.MOV.U32 R5, RZ, RZ, R14 ;  /* 0x000000ffff057224 */ /* 0x000fce00078e000e */
[----:B0-----:R-:W-:Y:S05]  /*17060*/  WARPSYNC.COLLECTIVE R15, `(.L_x_7782) ;  /* 0x000000000f087348 */ /* 0x001fea0003c00000 */
[----:B------:R1:W2:Y:S02]  /*17070*/  SHFL.IDX P6, R14, R13, R12, R11 ;  /* 0x0000000c0d0e7389 */ /* 0x0002a400000c000b */
[----:B012---:R-:W-:Y:S01]  /*17080*/  ENDCOLLECTIVE ;  /* 0x000000000000791b */ /* 0x007fe20003800000 */
.L_x_7782:
        /* <DEDUP_REMOVED lines=15> */
.L_x_7783:
[----:B------:R-:W-:Y:S02]  /*17180*/  IMAD.MOV.U32 R13, RZ, RZ, R3 ;  /* 0x000000ffff0d7224 */ /* 0x000fe400078e0003 */
[----:B------:R-:W-:Y:S02]  /*17190*/  IMAD.MOV.U32 R12, RZ, RZ, 0x2 ;  /* 0x00000002ff0c7424 */ /* 0x000fe400078e00ff */
[----:B------:R-:W-:-:S07]  /*171a0*/  IMAD.MOV.U32 R5, RZ, RZ, R14 ;  /* 0x000000ffff057224 */ /* 0x000fce00078e000e */
[----:B------:R-:W-:Y:S05]  /*171b0*/  WARPSYNC.COLLECTIVE R15, `(.L_x_7784) ;  /* 0x000000000f087348 */ /* 0x000fea0003c00000 */
[----:B------:R0:W1:Y:S02]  /*171c0*/  SHFL.IDX P6, R14, R13, R12, R11 ;  /* 0x0000000c0d0e7389 */ /* 0x00006400000c000b */
[----:B01----:R-:W-:Y:S01]  /*171d0*/  ENDCOLLECTIVE ;  /* 0x000000000000791b */ /* 0x003fe20003800000 */
.L_x_7784:
        /* <DEDUP_REMOVED lines=15> */
.L_x_7785:
[----:B------:R-:W-:Y:S02]  /*172d0*/  IMAD.MOV.U32 R13, RZ, RZ, R3 ;  /* 0x000000ffff0d7224 */ /* 0x000fe400078e0003 */
[----:B------:R-:W-:Y:S02]  /*172e0*/  IMAD.MOV.U32 R12, RZ, RZ, 0x3 ;  /* 0x00000003ff0c7424 */ /* 0x000fe400078e00ff */
[----:B------:R-:W-:-:S07]  /*172f0*/  IMAD.MOV.U32 R5, RZ, RZ, R14 ;  /* 0x000000ffff057224 */ /* 0x000fce00078e000e */
[----:B------:R-:W-:Y:S05]  /*17300*/  WARPSYNC.COLLECTIVE R15, `(.L_x_7786) ;  /* 0x000000000f087348 */ /* 0x000fea0003c00000 */
[----:B------:R0:W1:Y:S02]  /*17310*/  SHFL.IDX P6, R14, R13, R12, R11 ;  /* 0x0000000c0d0e7389 */ /* 0x00006400000c000b */
[----:B01----:R-:W-:Y:S01]  /*17320*/  ENDCOLLECTIVE ;  /* 0x000000000000791b */ /* 0x003fe20003800000 */
.L_x_7786:
        /* <DEDUP_REMOVED lines=10> */
.L_x_7787:
[----:B------:R-:W-:Y:S01]  /*173d0*/  @!PT LDS RZ, [RZ] ;  /* 0x00000000fffff984 */ /* 0x000fe20000000800 */
[----:B------:R-:W-:Y:S01]  /*173e0*/  @!PT LDS RZ, [RZ] ;  /* 0x00000000fffff984 */ /* 0x000fe20000000800 */
[----:B------:R-:W-:Y:S01]  /*173f0*/  @!PT LDS RZ, [RZ] ;  /* 0x00000000fffff984 */ /* 0x000fe20000000800 */
[----:B------:R0:W-:Y:S01]  /*17400*/  @!P1 LDGSTS.E.BYPASS.LTC128B.128 [R8+0x21400], desc[UR44][R4.64], !P0 ;  /* 0x2140000004089fae */ /* 0x0001e2000c101d6c */
[----:B------:R-:W-:Y:S01]  /*17410*/  IMAD.MOV.U32 R0, RZ, RZ, R14 ;  /* 0x000000ffff007224 */ /* 0x000fe200078e000e */
[----:B------:R-:W-:Y:S06]  /*17420*/  BRA `(.L_x_7788) ;  /* 0xffffffa800d47947 */ /* 0x000fec000383ffff */
.L_x_7670:
        /* <DEDUP_REMOVED lines=8> */
.L_x_7790:
[----:B------:R-:W-:Y:S05]  /*174b0*/  BSYNC B0 ;  /* 0x0000000000007941 */ /* 0x000fea0003800000 */
.L_x_7789:
        /* <DEDUP_REMOVED lines=10> */
.L_x_7791:
        /* <DEDUP_REMOVED lines=46> */
.L_x_7792:
[----:B------:R-:W-:Y:S02]  /*17840*/  IMAD.MOV.U32 R13, RZ, RZ, R0 ;  /* 0x000000ffff0d7224 */ /* 0x000fe400078e0000 */
[----:B------:R-:W-:-:S07]  /*17850*/  IMAD.MOV.U32 R8, RZ, RZ, R14 ;  /* 0x000000ffff087224 */ /* 0x000fce00078e000e */
[----:B------:R-:W-:Y:S05]  /*17860*/  WARPSYNC.COLLECTIVE R15, `(.L_x_7793) ;  /* 0x000000000f087348 */ /* 0x000fea0003c00000 */
[----:B------:R0:W1:Y:S02]  /*17870*/  SHFL.IDX P6, R14, R13, R12, R11 ;  /* 0x0000000c0d0e7389 */ /* 0x00006400000c000b */
[----:B01----:R-:W-:Y:S01]  /*17880*/  ENDCOLLECTIVE ;  /* 0x000000000000791b */ /* 0x003fe20003800000 */
.L_x_7793:
        /* <DEDUP_REMOVED lines=22> */
.L_x_7794:
        /* <DEDUP_REMOVED lines=21> */
.L_x_7795:
        /* <DEDUP_REMOVED lines=29> */
.L_x_7796:
[----:B------:R-:W-:Y:S02]  /*17d10*/  IMAD.MOV.U32 R13, RZ, RZ, R0 ;  /* 0x000000ffff0d7224 */ /* 0x000fe400078e0000 */
[----:B------:R-:W-:-:S07]  /*17d20*/  IMAD.MOV.U32 R6, RZ, RZ, R14 ;  /* 0x000000ffff067224 */ /* 0x000fce00078e000e */
[----:B------:R-:W-:Y:S05]  /*17d30*/  WARPSYNC.COLLECTIVE R15, `(.L_x_7797) ;  /* 0x000000000f087348 */ /* 0x000fea0003c00000 */
[----:B------:R0:W1:Y:S02]  /*17d40*/  SHFL.IDX P6, R14, R13, R12, R11 ;  /* 0x0000000c0d0e7389 */ /* 0x00006400000c000b */
[----:B01----:R-:W-:Y:S01]  /*17d50*/  ENDCOLLECTIVE ;  /* 0x000000000000791b */ /* 0x003fe20003800000 */
.L_x_7797:
[----:B------:R-:W-:Y:S01]  /*17d60*/  IMAD.MOV.U32 R0, RZ, RZ, R14 ;  /* 0x000000ffff007224 */ /* 0x000fe200078e000e */
[----:B------:R-:W-:Y:S06]  /*17d70*/  BRA `(.L_x_7798) ;  /* 0xffffffb0001c7947 */ /* 0x000fec000383ffff */
.L_x_7675:
[----:B0-----:R0:W2:Y:S02]  /*17d80*/  SYNCS.PHASECHK.TRANS64.TRYWAIT P0, [R17+URZ+0x38820], R0 ;  /* 0x03882000110075a7 */ /* 0x0010a4000800017f */
[----:B--2---:R-:W-:Y:S05]  /*17d90*/  @!P0 NANOSLEEP.SYNCS 0x989680 ;  /* 0x009896800000895d */ /* 0x004fea0003900000 */
[----:B------:R-:W2:Y:S02]  /*17da0*/  @!P0 SYNCS.PHASECHK.TRANS64 P0, [R17+URZ+0x38820], R0 ;  /* 0x03882000110085a7 */ /* 0x000ea4000800007f */
[----:B--2---:R-:W-:Y:S05]  /*17db0*/  @!P0 BRA `(.L_x_7675) ;  /* 0xfffffffc00f08947 */ /* 0x004fea000383ffff */
[----:B------:R-:W-:Y:S05]  /*17dc0*/  BRA `(.L_x_7799) ;  /* 0xffffffb000d87947 */ /* 0x000fea000383ffff */
.L_x_7679:
[----:B0-----:R0:W2:Y:S02]  /*17dd0*/  SYNCS.PHASECHK.TRANS64.TRYWAIT P0, [R0+URZ+0x38860], R2 ;  /* 0x03886002000075a7 */ /* 0x0010a4000800017f */
[----:B--2---:R-:W-:Y:S05]  /*17de0*/  @!P0 NANOSLEEP.SYNCS 0x989680 ;  /* 0x009896800000895d */ /* 0x004fea0003900000 */
[----:B------:R-:W2:Y:S02]  /*17df0*/  @!P0 SYNCS.PHASECHK.TRANS64 P0, [R0+URZ+0x38860], R2 ;  /* 0x03886002000085a7 */ /* 0x000ea4000800007f */
[----:B--2---:R-:W-:Y:S05]  /*17e00*/  @!P0 BRA `(.L_x_7679) ;  /* 0xfffffffc00f08947 */ /* 0x004fea000383ffff */
[----:B------:R-:W-:Y:S05]  /*17e10*/  BRA `(.L_x_7800) ;  /* 0xffffffb000f87947 */ /* 0x000fea000383ffff */
.L_x_7696:
[----:B-1----:R1:W2:Y:S02]  /*17e20*/  SYNCS.PHASECHK.TRANS64.TRYWAIT P0, [R3+URZ+0x38840], R2 ;  /* 0x03884002030075a7 */ /* 0x0022a4000800017f */
[----:B--2---:R-:W-:Y:S05]  /*17e30*/  @!P0 NANOSLEEP.SYNCS 0x989680 ;  /* 0x009896800000895d */ /* 0x004fea0003900000 */
[----:B------:R-:W2:Y:S02]  /*17e40*/  @!P0 SYNCS.PHASECHK.TRANS64 P0, [R3+URZ+0x38840], R2 ;  /* 0x03884002030085a7 */ /* 0x000ea4000800007f */
[----:B--2---:R-:W-:Y:S05]  /*17e50*/  @!P0 BRA `(.L_x_7696) ;  /* 0xfffffffc00f08947 */ /* 0x004fea000383ffff */
[----:B------:R-:W-:Y:S05]  /*17e60*/  BRA `(.L_x_7801) ;  /* 0xffffffbc00d87947 */ /* 0x000fea000383ffff */
.L_x_7701:
[----:B--2---:R2:W3:Y:S02]  /*17e70*/  SYNCS.PHASECHK.TRANS64.TRYWAIT P0, [R3+URZ+0x38860], R2 ;  /* 0x03886002030075a7 */ /* 0x0044e4000800017f */
[----:B---3--:R-:W-:Y:S05]  /*17e80*/  @!P0 NANOSLEEP.SYNCS 0x989680 ;  /* 0x009896800000895d */ /* 0x008fea0003900000 */
[----:B------:R-:W3:Y:S02]  /*17e90*/  @!P0 SYNCS.PHASECHK.TRANS64 P0, [R3+URZ+0x38860], R2 ;  /* 0x03886002030085a7 */ /* 0x000ee4000800007f */
[----:B---3--:R-:W-:Y:S05]  /*17ea0*/  @!P0 BRA `(.L_x_7701) ;  /* 0xfffffffc00f08947 */ /* 0x008fea000383ffff */
[----:B------:R-:W-:Y:S05]  /*17eb0*/  BRA `(.L_x_7802) ;  /* 0xffffffc000507947 */ /* 0x000fea000383ffff */
.L_x_7717:
[----:B0-----:R0:W1:Y:S02]  /*17ec0*/  SYNCS.PHASECHK.TRANS64.TRYWAIT P0, [R4+URZ+0x38840], R2 ;  /* 0x03884002040075a7 */ /* 0x001064000800017f */
[----:B-1----:R-:W-:Y:S05]  /*17ed0*/  @!P0 NANOSLEEP.SYNCS 0x989680 ;  /* 0x009896800000895d */ /* 0x002fea0003900000 */
[----:B------:R-:W1:Y:S02]  /*17ee0*/  @!P0 SYNCS.PHASECHK.TRANS64 P0, [R4+URZ+0x38840], R2 ;  /* 0x03884002040085a7 */ /* 0x000e64000800007f */
[----:B-1----:R-:W-:Y:S05]  /*17ef0*/  @!P0 BRA `(.L_x_7717) ;  /* 0xfffffffc00f08947 */ /* 0x002fea000383ffff */
[----:B------:R-:W-:Y:S05]  /*17f00*/  BRA `(.L_x_7803) ;  /* 0xffffffcc001c7947 */ /* 0x000fea000383ffff */
.L_x_7722:
[----:B-1----:R1:W2:Y:S02]  /*17f10*/  SYNCS.PHASECHK.TRANS64.TRYWAIT P0, [R4+URZ+0x38860], R2 ;  /* 0x03886002040075a7 */ /* 0x0022a4000800017f */
[----:B--2---:R-:W-:Y:S05]  /*17f20*/  @!P0 NANOSLEEP.SYNCS 0x989680 ;  /* 0x009896800000895d */ /* 0x004fea0003900000 */
[----:B------:R-:W2:Y:S02]  /*17f30*/  @!P0 SYNCS.PHASECHK.TRANS64 P0, [R4+URZ+0x38860], R2 ;  /* 0x03886002040085a7 */ /* 0x000ea4000800007f */
[----:B--2---:R-:W-:Y:S05]  /*17f40*/  @!P0 BRA `(.L_x_7722) ;  /* 0xfffffffc00f08947 */ /* 0x004fea000383ffff */
[----:B------:R-:W-:Y:S05]  /*17f50*/  BRA `(.L_x_7804) ;  /* 0xffffffcc00947947 */ /* 0x000fea000383ffff */
.L_x_7737:
[----:B-1----:R1:W2:Y:S02]  /*17f60*/  SYNCS.PHASECHK.TRANS64.TRYWAIT P0, [R4+URZ+0x38840], R2 ;  /* 0x03884002040075a7 */ /* 0x0022a4000800017f */
[----:B--2---:R-:W-:Y:S05]  /*17f70*/  @!P0 NANOSLEEP.SYNCS 0x989680 ;  /* 0x009896800000895d */ /* 0x004fea0003900000 */
[----:B------:R-:W2:Y:S02]  /*17f80*/  @!P0 SYNCS.PHASECHK.TRANS64 P0, [R4+URZ+0x38840], R2 ;  /* 0x03884002040085a7 */ /* 0x000ea4000800007f */
[----:B--2---:R-:W-:Y:S05]  /*17f90*/  @!P0 BRA `(.L_x_7737) ;  /* 0xfffffffc00f08947 */ /* 0x004fea000383ffff */
[----:B------:R-:W-:Y:S05]  /*17fa0*/  BRA `(.L_x_7805) ;  /* 0xffffffd800487947 */ /* 0x000fea000383ffff */
.L_x_7742:
[----:B--2---:R2:W3:Y:S02]  /*17fb0*/  SYNCS.PHASECHK.TRANS64.TRYWAIT P0, [R4+URZ+0x38860], R2 ;  /* 0x03886002040075a7 */ /* 0x0044e4000800017f */
[----:B---3--:R-:W-:Y:S05]  /*17fc0*/  @!P0 NANOSLEEP.SYNCS 0x989680 ;  /* 0x009896800000895d */ /* 0x008fea0003900000 */
[----:B------:R-:W3:Y:S02]  /*17fd0*/  @!P0 SYNCS.PHASECHK.TRANS64 P0, [R4+URZ+0x38860], R2 ;  /* 0x03886002040085a7 */ /* 0x000ee4000800007f */
[----:B---3--:R-:W-:Y:S05]  /*17fe0*/  @!P0 BRA `(.L_x_7742) ;  /* 0xfffffffc00f08947 */ /* 0x008fea000383ffff */
[----:B------:R-:W-:Y:S05]  /*17ff0*/  BRA `(.L_x_7806) ;  /* 0xffffffd800c07947 */ /* 0x000fea000383ffff */
.L_x_7758:
        /* <DEDUP_REMOVED lines=8> */
.L_x_7808:
[----:B------:R-:W-:Y:S05]  /*18080*/  BSYNC B0 ;  /* 0x0000000000007941 */ /* 0x000fea0003800000 */
.L_x_7807:
[----:B------:R-:W-:Y:S05]  /*18090*/  BRA `(.L_x_7809) ;  /* 0xffffffe4007c7947 */ /* 0x000fea000383ffff */
.L_x_7761:
[----:B0-----:R0:W2:Y:S02]  /*180a0*/  SYNCS.PHASECHK.TRANS64.TRYWAIT P0, [R0+URZ+0x38820], R3 ;  /* 0x03882003000075a7 */ /* 0x0010a4000800017f */
[----:B--2---:R-:W-:Y:S05]  /*180b0*/  @!P0 NANOSLEEP.SYNCS 0x989680 ;  /* 0x009896800000895d */ /* 0x004fea0003900000 */
[----:B------:R-:W2:Y:S02]  /*180c0*/  @!P0 SYNCS.PHASECHK.TRANS64 P0, [R0+URZ+0x38820], R3 ;  /* 0x03882003000085a7 */ /* 0x000ea4000800007f */
[----:B--2---:R-:W-:Y:S05]  /*180d0*/  @!P0 BRA `(.L_x_7761) ;  /* 0xfffffffc00f08947 */ /* 0x004fea000383ffff */
[----:B------:R-:W-:Y:S05]  /*180e0*/  BRA `(.L_x_7810) ;  /* 0xffffffe400c87947 */ /* 0x000fea000383ffff */
.L_x_7762:
        /* <DEDUP_REMOVED lines=11> */
.L_x_7812:
[----:B------:R-:W-:Y:S05]  /*181a0*/  BSYNC B0 ;  /* 0x0000000000007941 */ /* 0x000fea0003800000 */
.L_x_7811:
[----:B------:R-:W-:Y:S05]  /*181b0*/  BRA `(.L_x_7813) ;  /* 0xffffffe400b07947 */ /* 0x000fea000383ffff */
.L_x_7765:
[----:B------:R-:W-:Y:S01]  /*181c0*/  BSSY B1, `(.L_x_7814) ;  /* 0x0000006000017945 */ /* 0x000fe20003800000 */
[----:B------:R-:W-:-:S07]  /*181d0*/  IMAD.MOV.U32 R15, RZ, RZ, -0x1 ;  /* 0xffffffffff0f7424 */ /* 0x000fce00078e00ff */
[----:B012---:R-:W-:Y:S05]  /*181e0*/  WARPSYNC.COLLECTIVE R15, `(.L_x_7815) ;  /* 0x000000000f0c7348 */ /* 0x007fea0003c00000 */
[----:B------:R-:W-:Y:S02]  /*181f0*/  ELECT P6, UR62, PT ;  /* 0x00000000003e782f */ /* 0x000fe400038c0000 */
[----:B------:R-:W-:Y:S01]  /*18200*/  MOV R14, UR62 ;  /* 0x0000003e000e7c02 */ /* 0x000fe20008000f00 */
[----:B012---:R-:W-:Y:S10]  /*18210*/  ENDCOLLECTIVE ;  /* 0x000000000000791b */ /* 0x007ff40003800000 */
.L_x_7815:
[----:B------:R-:W-:Y:S05]  /*18220*/  BSYNC B1 ;  /* 0x0000000000017941 */ /* 0x000fea0003800000 */
.L_x_7814:
[----:B------:R-:W-:Y:S05]  /*18230*/  BRA `(.L_x_7816) ;  /* 0xffffffe400a87947 */ /* 0x000fea000383ffff */
.L_x_7767:
[----:B0-----:R0:W1:Y:S02]  /*18240*/  SYNCS.PHASECHK.TRANS64.TRYWAIT P0, [R6+URZ], R5 ;  /* 0x00000005060075a7 */ /* 0x001064000800017f */
[----:B-1----:R-:W-:Y:S05]  /*18250*/  @!P0 NANOSLEEP.SYNCS 0x989680 ;  /* 0x009896800000895d */ /* 0x002fea0003900000 */
[----:B------:R-:W1:Y:S02]  /*18260*/  @!P0 SYNCS.PHASECHK.TRANS64 P0, [R6+URZ], R5 ;  /* 0x00000005060085a7 */ /* 0x000e64000800007f */
[----:B-1----:R-:W-:Y:S05]  /*18270*/  @!P0 BRA `(.L_x_7767) ;  /* 0xfffffffc00f08947 */ /* 0x002fea000383ffff */
[----:B------:R-:W-:Y:S05]  /*18280*/  BRA `(.L_x_7817) ;  /* 0xffffffe400e07947 */ /* 0x000fea000383ffff */
.L_x_7768:
[----:B-1----:R1:W2:Y:S02]  /*18290*/  SYNCS.PHASECHK.TRANS64.TRYWAIT P0, [R7+URZ], R2 ;  /* 0x00000002070075a7 */ /* 0x0022a4000800017f */
[----:B--2---:R-:W-:Y:S05]  /*182a0*/  @!P0 NANOSLEEP.SYNCS 0x989680 ;  /* 0x009896800000895d */ /* 0x004fea0003900000 */
[----:B------:R-:W2:Y:S02]  /*182b0*/  @!P0 SYNCS.PHASECHK.TRANS64 P0, [R7+URZ], R2 ;  /* 0x00000002070085a7 */ /* 0x000ea4000800007f */
[----:B--2---:R-:W-:Y:S05]  /*182c0*/  @!P0 BRA `(.L_x_7768) ;  /* 0xfffffffc00f08947 */ /* 0x004fea000383ffff */
[----:B------:R-:W-:Y:S05]  /*182d0*/  BRA `(.L_x_7818) ;  /* 0xffffffe400d47947 */ /* 0x000fea000383ffff */
.L_x_7770:
[----:B--2---:R2:W3:Y:S02]  /*182e0*/  SYNCS.PHASECHK.TRANS64.TRYWAIT P0, [R4+URZ], R5 ;  /* 0x00000005040075a7 */ /* 0x0044e4000800017f */
[----:B---3--:R-:W-:Y:S05]  /*182f0*/  @!P0 NANOSLEEP.SYNCS 0x989680 ;  /* 0x009896800000895d */ /* 0x008fea0003900000 */
[----:B------:R-:W3:Y:S02]  /*18300*/  @!P0 SYNCS.PHASECHK.TRANS64 P0, [R4+URZ], R5 ;  /* 0x00000005040085a7 */ /* 0x000ee4000800007f */
[----:B---3--:R-:W-:Y:S05]  /*18310*/  @!P0 BRA `(.L_x_7770) ;  /* 0xfffffffc00f08947 */ /* 0x008fea000383ffff */
[----:B------:R-:W-:Y:S05]  /*18320*/  BRA `(.L_x_7819) ;  /* 0xffffffe400d87947 */ /* 0x000fea000383ffff */
.L_x_7820:
        /* <DEDUP_REMOVED lines=13> */
.L_x_15300:


//--------------------- .text._ZN7cutlass13device_kernelIN5flash11enable_sm90INS1_16FlashAttnFwdSm90INS1_25CollectiveMainloopFwdSm90ILi2EN4cute5tupleIJNS5_1CILi1EEES8_S8_EEENS6_IJNS7_ILi64EEESA_SA_EEELi512ENS_6half_tEfNS_4arch4Sm90ELb1ELb0ELb1ELb1ELb0ELb0ELb0ELb0ELb0ELb1ELb0ELb0EEENS1_21CollectiveEpilogueFwdINS6_IJSA_NS7_ILi512EEESA_EEES9_SC_SE_Li256ELb1ELb1ELb0ELb0EEENS1_36VarlenDynamicPersistentTileSchedulerILi64ELi64ELi256ELi128ELb0ELb1ELb1ELb1ELb1ELb1EEEEEEEEEvNT_6ParamsE --------------------------
	.section	.text._ZN7cutlass13device_kernelIN5flash11enable_sm90INS1_16FlashAttnFwdSm90INS1_25CollectiveMainloopFwdSm90ILi2EN4cute5tupleIJNS5_1CILi1EEES8_S8_EEENS6_IJNS7_ILi64EEESA_SA_EEELi512ENS_6half_tEfNS_4arch4Sm90ELb1ELb0ELb1ELb1ELb0ELb0ELb0ELb0ELb0ELb1ELb0ELb0EEENS1_21CollectiveEpilogueFwdINS6_IJSA_NS7_ILi512EEESA_EEES9_SC_SE_Li256ELb1ELb1ELb0ELb0EEENS1_36VarlenDynamicPersistentTileSchedulerILi64ELi64ELi256ELi128ELb0ELb1ELb1ELb1ELb1ELb1EEEEEEEEEvNT_6ParamsE,"ax",@progbits
	.align	128
.text._ZN7cutlass13device_kernelIN5flash11enable_sm90INS1_16FlashAttnFwdSm90INS1_25CollectiveMainloopFwdSm90ILi2EN4cute5tupleIJNS5_1CILi1EEES8_S8_EEENS6_IJNS7_ILi64EEESA_SA_EEELi512ENS_6half_tEfNS_4arch4Sm90ELb1ELb0ELb1ELb1ELb0ELb0ELb0ELb0ELb0ELb1ELb0ELb0EEENS1_21CollectiveEpilogueFwdINS6_IJSA_NS7_ILi512EEESA_EEES9_SC_SE_Li256ELb1ELb1ELb0ELb0EEENS1_36VarlenDynamicPersistentTileSchedulerILi64ELi64ELi256ELi128ELb0ELb1ELb1ELb1ELb1ELb1EEEEEEEEEvNT_6ParamsE:
        .type           _ZN7cutlass13device_kernelIN5flash11enable_sm90INS1_16FlashAttnFwdSm90INS1_25CollectiveMainloopFwdSm90ILi2EN4cute5tupleIJNS5_1CILi1EEES8_S8_EEENS6_IJNS7_ILi64EEESA_SA_EEELi512ENS_6half_tEfNS_4arch4Sm90ELb1ELb0ELb1ELb1ELb0ELb0ELb0ELb0ELb0ELb1ELb0ELb0EEENS1_21CollectiveEpilogueFwdINS6_IJSA_NS7_ILi512EEESA_EEES9_SC_SE_Li256ELb1ELb1ELb0ELb0EEENS1_36VarlenDynamicPersistentTileSchedulerILi64ELi64ELi256ELi128ELb0ELb1ELb1ELb1ELb1ELb1EEEEEEEEEvNT_6ParamsE,@function
        .size           _ZN7cutlass13device_kernelIN5flash11enable_sm90INS1_16FlashAttnFwdSm90INS1_25CollectiveMainloopFwdSm90ILi2EN4cute5tupleIJNS5_1CILi1EEES8_S8_EEENS6_IJNS7_ILi64EEESA_SA_EEELi512ENS_6half_tEfNS_4arch4Sm90ELb1ELb0ELb1ELb1ELb0ELb0ELb0ELb0ELb0ELb1ELb0ELb0EEENS1_21CollectiveEpilogueFwdINS6_IJSA_NS7_ILi512EEESA_EEES9_SC_SE_Li256ELb1ELb1ELb0ELb0EEENS1_36VarlenDynamicPersistentTileSchedulerILi64ELi64ELi256ELi128ELb0ELb1ELb1ELb1ELb1ELb1EEEEEEEEEvNT_6ParamsE,(.L_x_15301 - _ZN7cutlass13device_kernelIN5flash11enable_sm90INS1_16FlashAttnFwdSm90INS1_25CollectiveMainloopFwdSm90ILi2EN4cute5tupleIJNS5_1CILi1EEES8_S8_EEENS6_IJNS7_ILi64EEESA_SA_EEELi512ENS_6half_tEfNS_4arch4Sm90ELb1ELb0ELb1ELb1ELb0ELb0ELb0ELb0ELb0ELb1ELb0ELb0EEENS1_21CollectiveEpilogueFwdINS6_IJSA_NS7_ILi512EEESA_EEES9_SC_SE_Li256ELb1ELb1ELb0ELb0EEENS1_36VarlenDynamicPersistentTileSchedulerILi64ELi64ELi256ELi128ELb0ELb1ELb1ELb1ELb1ELb1EEEEEEEEEvNT_6ParamsE)
        .other          _ZN7cutlass13device_kernelIN5flash11enable_sm90INS1_16FlashAttnFwdSm90INS1_25CollectiveMainloopFwdSm90ILi2EN4cute5tupleIJNS5_1CILi1EEES8_S8_EEENS6_IJNS7_ILi64EEESA_SA_EEELi512ENS_6half_tEfNS_4arch4Sm90ELb1ELb0ELb1ELb1ELb0ELb0ELb0ELb0ELb0ELb1ELb0ELb0EEENS1_21CollectiveEpilogueFwdINS6_IJSA_NS7_ILi512EEESA_EEES9_SC_SE_Li256ELb1ELb1ELb0ELb0EEENS1_36VarlenDynamicPersistentTileSchedulerILi64ELi64ELi256ELi128ELb0ELb1ELb1ELb1ELb1ELb1EEEEEEEEEvNT_6ParamsE,@"STO_CUDA_ENTRY STV_DEFAULT"
_ZN7cutlass13device_kernelIN5flash11enable_sm90INS1_16FlashAttnFwdSm90INS1_25CollectiveMainloopFwdSm90ILi2EN4cute5tupleIJNS5_1CILi1EEES8_S8_EEENS6_IJNS7_ILi64EEESA_SA_EEELi512ENS_6half_tEfNS_4arch4Sm90ELb1ELb0ELb1ELb1ELb0ELb0ELb0ELb0ELb0ELb1ELb0ELb0EEENS1_21CollectiveEpilogueFwdINS6_IJSA_NS7_ILi512EEESA_EEES9_SC_SE_Li256ELb1ELb1ELb0ELb0EEENS1_36VarlenDynamicPersistentTileSchedulerILi64ELi64ELi256ELi128ELb0ELb1ELb1ELb1ELb1ELb1EEEEEEEEEvNT_6ParamsE:
        /* <DEDUP_REMOVED lines=18> */
.L_x_7822:
[----:B------:R-:W-:Y:S05]  /*0120*/  BSYNC B0 ;  /* 0x0000000000007941 */ /* 0x000fea0003800000 */
.L_x_7821:
        /* <DEDUP_REMOVED lines=37> */
.L_x_7823:
        /* <DEDUP_REMOVED lines=22> */
.L_x_7824:
        /* <DEDUP_REMOVED lines=18> */
.L_x_7825:
        /* <DEDUP_REMOVED lines=22> */
.L_x_7826:
        /* <DEDUP_REMOVED lines=22> */
.L_x_7827:
[----:B------:R-:W-:Y:S01]  /*08c0*/  PLOP3.LUT P0, PT, PT, PT, UP0, 0x80, 0x0 ;  /* 0x000000000000781c */ /* 0x000fe20003f0f008 */
[----:B------:R-:W-:Y:S01]  /*08d0*/  UMOV UR36, 0x1 ;  /* 0x0000000100247882 */ /* 0x000fe20000000000 */
[----:B------:R-:W-:Y:S01]  /*08e0*/  NOP ;  /* 0x0000000000007918 */ /* 0x000fe20000000000 */
[----:B------:R-:W-:Y:S01]  /*08f0*/  USEL UR36, UR36, 0x2, !UP0 ;  /* 0x0000000224247887 */ /* 0x000fe2000c000000 */
[----:B------:R-:W-:Y:S01]  /*0900*/  ULDC.64 UR40, c[0x0][0x208] ;  /* 0x0000820000287ab9 */ /* 0x000fe20000000a00 */
[----:B012-4-:R-:W-:Y:S08]  /*0910*/  BAR.SYNC.DEFER_BLOCKING 0x0 ;  /* 0x0000000000007b1d */ /* 0x017ff00000010000 */
[----:B------:R-:W-:Y:S05]  /*0920*/  @!P0 BRA `(.L_x_7828) ;  /* 0x000000c400588947 */ /* 0x000fea0003800000 */
.L_x_7829:
        /* <DEDUP_REMOVED lines=28> */
[----:B------:R-:W-:Y:S01]  /*0af0*/  LEA.HI R3, R0, R197, RZ, 0x4 ;  /* 0x000000c500037211 */ /* 0x000fe200078f20ff */
[----:B------:R-:W-:-:S03]  /*0b00*/  UMOV UR37, URZ ;  /* 0x0000003f00257c82 */ /* 0x000fc60008000000 */
[----:B------:R-:W-:Y:S02]  /*0b10*/  SHF.R.S32.HI R2, RZ, 0x4, R3 ;  /* 0x00000004ff027819 */ /* 0x000fe40000011403 */
[C---:B------:R-:W-:Y:S02]  /*0b20*/  LOP3.LUT R6, R3.reuse, 0xfffffff0, RZ, 0xc0, !PT ;  /* 0xfffffff003067812 */ /* 0x040fe400078ec0ff */
[----:B------:R-:W-:-:S03]  /*0b30*/  LEA.HI R4, R3, R2, RZ, 0x1 ;  /* 0x0000000203047211 */ /* 0x000fc600078f08ff */
[----:B------:R-:W-:Y:S01]  /*0b40*/  IMAD.IADD R6, R197, 0x1, -R6 ;  /* 0x00000001c5067824 */ /* 0x000fe200078e0a06 */
[----:B------:R-:W-:Y:S02]  /*0b50*/  LOP3.LUT R5, R4, 0x1ffffffe, RZ, 0xc0, !PT ;  /* 0x1ffffffe04057812 */ /* 0x000fe400078ec0ff */
[----:B------:R-:W-:-:S03]  /*0b60*/  LEA.HI R4, R0, R197, RZ, 0x5 ;  /* 0x000000c500047211 */ /* 0x000fc600078f28ff */
[----:B------:R-:W-:Y:S01]  /*0b70*/  IMAD.IADD R10, R2, 0x1, -R5 ;  /* 0x00000001020a7824 */ /* 0x000fe200078e0a05 */
[CC--:B------:R-:W-:Y:S02]  /*0b80*/  LEA.HI R5, R0.reuse, R197.reuse, RZ, 0x2 ;  /* 0x000000c500057211 */ /* 0x0c0fe400078f10ff */
[----:B------:R-:W-:Y:S02]  /*0b90*/  LEA.HI R2, R0, R197, RZ, 0x7 ;  /* 0x000000c500027211 */ /* 0x000fe400078f38ff */
[--C-:B------:R-:W-:Y:S02]  /*0ba0*/  SHF.R.S32.HI R12, RZ, 0x5, R4.reuse ;  /* 0x00000005ff0c7819 */ /* 0x100fe40000011404 */
[----:B------:R-:W-:Y:S02]  /*0bb0*/  SHF.R.S32.HI R3, RZ, 0x1f, R4 ;  /* 0x0000001fff037819 */ /* 0x000fe40000011404 */
[----:B------:R-:W-:Y:S02]  /*0bc0*/  LOP3.LUT R8, R5, 0xfffffffc, RZ, 0xc0, !PT ;  /* 0xfffffffc05087812 */ /* 0x000fe400078ec0ff */
[----:B------:R-:W-:-:S02]  /*0bd0*/  LOP3.LUT R4, R2, 0xffffff80, RZ, 0xc0, !PT ;  /* 0xffffff8002047812 */ /* 0x000fc400078ec0ff */
[----:B------:R-:W-:Y:S01]  /*0be0*/  LEA.HI R5, R3, R12, RZ, 0x2 ;  /* 0x0000000c03057211 */ /* 0x000fe200078f10ff */
[C---:B------:R-:W-:Y:S01]  /*0bf0*/  IMAD.IADD R8, R197.reuse, 0x1, -R8 ;  /* 0x00000001c5087824 */ /* 0x040fe200078e0a08 */
        /* <DEDUP_REMOVED lines=11> */
[-C--:B------:R-:W-:Y:S02]  /*0cb0*/  LEA.HI R5, R3, R4.reuse, RZ, 0x2 ;  /* 0x0000000403057211 */ /* 0x080fe400078f10ff */
[----:B------:R-:W-:Y:S01]  /*0cc0*/  LOP3.LUT R9, R7, 0xfffffff8, RZ, 0xc0, !PT ;  /* 0xfffffff807097812 */ /* 0x000fe200078ec0ff */
[----:B------:R-:W-:Y:S01]  /*0cd0*/  IMAD.IADD R185, R8, 0x1, -R11 ;  /* 0x0000000108b97824 */ /* 0x000fe200078e0a0b */
[----:B------:R-:W-:Y:S01]  /*0ce0*/  LOP3.LUT R11, R5, 0x7ffffffc, RZ, 0xc0, !PT ;  /* 0x7ffffffc050b7812 */ /* 0x000fe200078ec0ff */
[----:B------:R-:W-:Y:S01]  /*0cf0*/  IMAD.SHL.U32 R7, R7, 0x40, RZ ;  /* 0x0000004007077824 */ /* 0x000fe200078e00ff */
[----:B------:R-:W-:Y:S01]  /*0d00*/  SHF.R.S32.HI R8, RZ, 0x1f, R5 ;  /* 0x0000001fff087819 */ /* 0x000fe20000011405 */
[----:B------:R-:W-:Y:S01]  /*0d10*/  IMAD.IADD R9, R6, 0x1, -R9 ;  /* 0x0000000106097824 */ /* 0x000fe200078e0a09 */
[----:B------:R-:W-:Y:S01]  /*0d20*/  LEA.HI R6, R3, R4, RZ, 0x5 ;  /* 0x0000000403067211 */ /* 0x000fe200078f28ff */
[----:B------:R-:W-:Y:S01]  /*0d30*/  IMAD.IADD R11, R4, 0x1, -R11 ;  /* 0x00000001040b7824 */ /* 0x000fe200078e0a0b */
[----:B------:R-:W-:Y:S01]  /*0d40*/  SHF.R.S32.HI R3, RZ, 0x2, R5 ;  /* 0x00000002ff037819 */ /* 0x000fe20000011405 */
[----:B------:R-:W-:Y:S01]  /*0d50*/  IMAD.SHL.U32 R4, R9, 0x40, RZ ;  /* 0x0000004009047824 */ /* 0x000fe200078e00ff */
[----:B------:R-:W-:Y:S01]  /*0d60*/  LOP3.LUT R7, R7, 0x7ffffe00, RZ, 0xc0, !PT ;  /* 0x7ffffe0007077812 */ /* 0x000fe200078ec0ff */
[----:B------:R-:W-:Y:S01]  /*0d70*/  IMAD.SHL.U32 R5, R10, 0x8, RZ ;  /* 0x000000080a057824 */ /* 0x000fe200078e00ff */
[----:B------:R-:W-:-:S02]  /*0d80*/  LEA.HI R8, R8, R3, RZ, 0x3 ;  /* 0x0000000308087211 */ /* 0x000fc400078f18ff */
[----:B------:R-:W-:Y:S01]  /*0d90*/  LOP3.LUT R4, R4, 0x1c0, RZ, 0xc0, !PT ;  /* 0x000001c004047812 */ /* 0x000fe200078ec0ff */
[----:B------:R-:W-:Y:S01]  /*0da0*/  IMAD.U32 R196, R14, 0x40, R5 ;  /* 0x000000400ec47824 */ /* 0x000fe200078e0005 */
[----:B------:R-:W-:Y:S01]  /*0db0*/  LOP3.LUT R8, R8, 0xfffffff8, RZ, 0xc0, !PT ;  /* 0xfffffff808087812 */ /* 0x000fe200078ec0ff */
[----:B------:R-:W-:Y:S01]  /*0dc0*/  IMAD R7, R12, 0x400, R7 ;  /* 0x000004000c077824 */ /* 0x000fe200078e0207 */
[----:B------:R-:W-:Y:S02]  /*0dd0*/  LOP3.LUT R5, R4, 0x8, R5, 0xf8, !PT ;  /* 0x0000000804057812 */ /* 0x000fe400078ef805 */
[----:B------:R-:W-:Y:S01]  /*0de0*/  SHF.R.U32.HI R4, RZ, 0x3, R4 ;  /* 0x00000003ff047819 */ /* 0x000fe20000011604 */
[----:B------:R-:W-:Y:S01]  /*0df0*/  IMAD.IADD R3, R3, 0x1, -R8 ;  /* 0x0000000103037824 */ /* 0x000fe200078e0a08 */
[----:B------:R-:W-:Y:S02]  /*0e00*/  LEA.HI R0, R0, R197, RZ, 0x3 ;  /* 0x000000c500007211 */ /* 0x000fe400078f18ff */
[----:B------:R-:W-:-:S02]  /*0e10*/  LOP3.LUT R4, R5, R4, RZ, 0x3c, !PT ;  /* 0x0000000405047212 */ /* 0x000fc400078e3cff */
[----:B------:R-:W-:Y:S02]  /*0e20*/  LOP3.LUT R8, R0, 0xfffffff8, RZ, 0xc0, !PT ;  /* 0xfffffff800087812 */ /* 0x000fe400078ec0ff */
[----:B------:R-:W-:Y:S01]  /*0e30*/  R2P PR, R9, 0x6 ;  /* 0x0000000609007804 */ /* 0x000fe20000000000 */
[----:B------:R-:W-:Y:S01]  /*0e40*/  IMAD.IADD R4, R7, 0x1, R4 ;  /* 0x0000000107047824 */ /* 0x000fe200078e0204 */
[----:B------:R-:W-:Y:S01]  /*0e50*/  LEA.HI R2, R2, R193, RZ, 0x1 ;  /* 0x000000c102027211 */ /* 0x000fe200078f08ff */
[----:B------:R-:W-:Y:S01]  /*0e60*/  IMAD.IADD R191, R197, 0x1, -R8 ;  /* 0x00000001c5bf7824 */ /* 0x000fe200078e0a08 */
[----:B------:R-:W-:Y:S02]  /*0e70*/  SHF.R.S32.HI R6, RZ, 0x5, R6 ;  /* 0x00000005ff067819 */ /* 0x000fe40000011406 */
[----:B------:R-:W-:Y:S01]  /*0e80*/  LEA R19, R4, UR46, 0x1 ;  /* 0x0000002e04137c11 */ /* 0x000fe2000f8e08ff */
[----:B------:R-:W-:Y:S01]  /*0e90*/  IMAD.SHL.U32 R17, R191, 0x8, RZ ;  /* 0x00000008bf117824 */ /* 0x000fe200078e00ff */
[----:B------:R-:W-:Y:S01]  /*0ea0*/  LOP3.LUT R2, R2, 0xfffffe, RZ, 0xc0, !PT ;  /* 0x00fffffe02027812 */ /* 0x000fe200078ec0ff */
[----:B------:R-:W-:Y:S01]  /*0eb0*/  IMAD R16, R6, 0x10, R3 ;  /* 0x0000001006107824 */ /* 0x000fe200078e0203 */
[----:B------:R-:W-:Y:S01]  /*0ec0*/  SEL R23, R23, 0xffffffe0, !P1 ;  /* 0xffffffe017177807 */ /* 0x000fe20004800000 */
[----:B------:R-:W-:Y:S01]  /*0ed0*/  VIADD R184, R19, 0x26800 ;  /* 0x0002680013b87836 */ /* 0x000fe20000000000 */
[----:B------:R-:W-:Y:S01]  /*0ee0*/  SHF.R.S32.HI R192, RZ, 0x3, R0 ;  /* 0x00000003ffc07819 */ /* 0x000fe20000011400 */
[----:B------:R-:W-:-:S02]  /*0ef0*/  IMAD.IADD R2, R193, 0x1, -R2 ;  /* 0x00000001c1027824 */ /* 0x000fc400078e0a02 */
        /* <DEDUP_REMOVED lines=14> */
[----:B------:R-:W-:Y:S01]  /*0fe0*/  @P2 VIADD R22, R184, 0xffffffc0 ;  /* 0xffffffc0b8162836 */ /* 0x000fe20000000000 */
[----:B------:R-:W-:Y:S01]  /*0ff0*/  SHF.R.S32.HI R198, RZ, 0x1f, R194 ;  /* 0x0000001fffc67819 */ /* 0x000fe200000114c2 */
[----:B------:R-:W-:-:S02]  /*1000*/  IMAD.SHL.U32 R18, R2, 0x100, RZ ;  /* 0x0000010002127824 */ /* 0x000fc400078e00ff */
[----:B------:R-:W-:Y:S02]  /*1010*/  IMAD.IADD R184, R184, 0x1, R23 ;  /* 0x00000001b8b87824 */ /* 0x000fe400078e0217 */
[----:B------:R-:W-:Y:S02]  /*1020*/  IMAD.SHL.U32 R2, R11, 0x2, RZ ;  /* 0x000000020b027824 */ /* 0x000fe400078e00ff */
[----:B------:R-:W-:Y:S02]  /*1030*/  IMAD R185, R185, 0x8, R16 ;  /* 0x00000008b9b97824 */ /* 0x000fe400078e0210 */
[----:B------:R-:W-:-:S07]  /*1040*/  IMAD.IADD R23, R23, 0x1, R22 ;  /* 0x0000000117177824 */ /* 0x000fce00078e0216 */
.L_x_7885:
[----:B------:R-:W-:Y:S01]  /*1050*/  ULDC.64 UR8, c[0x0][0xc88] ;  /* 0x0003220000087ab9 */ /* 0x000fe20000000a00 */
[----:B------:R-:W-:Y:S01]  /*1060*/  ULDC.64 UR10, c[0x0][0xa18] ;  /* 0x00028600000a7ab9 */ /* 0x000fe20000000a00 */
[----:B------:R-:W-:Y:S02]  /*1070*/  UIMAD.WIDE UR8, UR7, 0x4, UR8 ;  /* 0x00000004070878a5 */ /* 0x000fe4000f8e0208 */
[----:B------:R-:W-:Y:S01]  /*1080*/  UISETP.NE.U32.AND UP1, UPT, UR10, URZ, UPT ;  /* 0x0000003f0a00728c */ /* 0x000fe2000bf25070 */
[----:B------:R-:W-:Y:S01]  /*1090*/  ULDC UR4, c[0x0][0x424] ;  /* 0x0001090000047ab9 */ /* 0x000fe20000000800 */
[----:B------:R-:W-:Y:S02]  /*10a0*/  ULDC UR7, c[0x0][0x2f0] ;  /* 0x0000bc0000077ab9 */ /* 0x000fe40000000800 */
[----:B01--4-:R-:W-:Y:S02]  /*10b0*/  IMAD.U32 R4, RZ, RZ, UR8 ;  /* 0x00000008ff047e24 */ /* 0x013fe4000f8e00ff */
[----:B------:R-:W-:Y:S01]  /*10c0*/  IMAD.U32 R5, RZ, RZ, UR9 ;  /* 0x00000009ff057e24 */ /* 0x000fe2000f8e00ff */
[----:B------:R-:W-:-:S04]  /*10d0*/  ULDC.64 UR8, c[0x0][0xa28] ;  /* 0x00028a0000087ab9 */ /* 0x000fc80000000a00 */
[----:B--2---:R-:W2:Y:S01]  /*10e0*/  LDG.E R4, desc[UR40][R4.64] ;  /* 0x0000002804047981 */ /* 0x004ea2000c1e1900 */
[----:B------:R-:W-:Y:S02]  /*10f0*/  UISETP.NE.U32.AND UP0, UPT, UR8, URZ, UPT ;  /* 0x0000003f0800728c */ /* 0x000fe4000bf05070 */
[----:B------:R-:W-:Y:S02]  /*1100*/  UISETP.NE.AND.EX UP1, UPT, UR11, URZ, UPT, UP1 ;  /* 0x0000003f0b00728c */ /* 0x000fe4000bf25310 */
[----:B------:R-:W-:-:S04]  /*1110*/  UISETP.NE.AND.EX UP0, UPT, UR9, URZ, UPT, UP0 ;  /* 0x0000003f0900728c */ /* 0x000fc8000bf05300 */
[----:B------:R-:W-:Y:S02]  /*1120*/  PLOP3.LUT P2, PT, PT, PT, UP1, 0x80, 0x0 ;  /* 0x000000000000781c */ /* 0x000fe40003f4f018 */
[----:B------:R-:W-:Y:S02]  /*1130*/  PLOP3.LUT P0, PT, PT, PT, UP0, 0x80, 0x0 ;  /* 0x000000000000781c */ /* 0x000fe40003f0f008 */
[----:B--2---:R-:W-:-:S13]  /*1140*/  R2UR UR45, R4 ;  /* 0x00000000042d72ca */ /* 0x004fda00000e0000 */
[----:B------:R-:W-:Y:S02]  /*1150*/  USHF.R.S32.HI UR44, URZ, 0x1f, UR45 ;  /* 0x0000001f3f2c7899 */ /* 0x000fe4000801142d */
[----:B------:R-:W-:-:S04]  /*1160*/  @UP0 ULEA UR8, UP2, UR45, UR8, 0x2 ;  /* 0x000000082d080291 */ /* 0x000fc8000f84103f */
[----:B------:R-:W-:Y:S02]  /*1170*/  @UP0 ULEA.HI.X UR9, UR45, UR9, UR44, 0x2, UP2 ;  /* 0x000000092d090291 */ /* 0x000fe400090f142c */
[----:B------:R-:W-:Y:S01]  /*1180*/  @UP1 ULEA UR10, UP0, UR45, UR10, 0x2 ;  /* 0x0000000a2d0a1291 */ /* 0x000fe2000f80103f */
[----:B------:R-:W-:-:S03]  /*1190*/  IMAD.U32 R4, RZ, RZ, UR8 ;  /* 0x00000008ff047e24 */ /* 0x000fc6000f8e00ff */
[----:B------:R-:W-:Y:S01]  /*11a0*/  @UP1 ULEA.HI.X UR11, UR45, UR11, UR44, 0x2, UP0 ;  /* 0x0000000b2d0b1291 */ /* 0x000fe200080f142c */
[----:B------:R-:W-:Y:S01]  /*11b0*/  IMAD.U32 R5, RZ, RZ, UR9 ;  /* 0x00000009ff057e24 */ /* 0x000fe2000f8e00ff */
[----:B------:R-:W-:Y:S01]  /*11c0*/  ULDC.64 UR8, c[0x0][0x418] ;  /* 0x0001060000087ab9 */ /* 0x000fe20000000a00 */
[----:B------:R-:W-:-:S03]  /*11d0*/  IMAD.U32 R6, RZ, RZ, UR10 ;  /* 0x0000000aff067e24 */ /* 0x000fc6000f8e00ff */
[----:B------:R-:W-:Y:S01]  /*11e0*/  IMAD.U32 R7, RZ, RZ, UR11 ;  /* 0x0000000bff077e24 */ /* 0x000fe2000f8e00ff */
[----:B------:R-:W2:Y:S04]  /*11f0*/  @P0 LDG.E R4, desc[UR40][R4.64] ;  /* 0x0000002804040981 */ /* 0x000ea8000c1e1900 */
[----:B---3--:R-:W3:Y:S01]  /*1200*/  @P2 LDG.E R6, desc[UR40][R6.64] ;  /* 0x0000002806062981 */ /* 0x008ee2000c1e1900 */
[----:B------:R-:W-:Y:S01]  /*1210*/  UISETP.NE.U32.AND UP0, UPT, UR8, URZ, UPT ;  /* 0x0000003f0800728c */ /* 0x000fe2000bf05070 */
[----:B------:R-:W-:Y:S01]  /*1220*/  UMOV UR50, URZ ;  /* 0x0000003f00327c82 */ /* 0x000fe20008000000 */
[----:B------:R-:W-:Y:S02]  /*1230*/  ULDC UR51, c[0x0][0x288] ;  /* 0x0000a20000337ab9 */ /* 0x000fe40000000800 */
[----:B------:R-:W-:Y:S01]  /*1240*/  UISETP.NE.AND.EX UP0, UPT, UR9, URZ, UPT, UP0 ;  /* 0x0000003f0900728c */ /* 0x000fe2000bf05300 */
[----:B------:R-:W-:-:S02]  /*1250*/  UMOV UR43, UR6 ;  /* 0x00000006002b7c82 */ /* 0x000fc40008000000 */
[----:B------:R-:W-:Y:S01]  /*1260*/  ULDC.64 UR8, c[0x0][0xa20] ;  /* 0x0002880000087ab9 */ /* 0x000fe20000000a00 */
[----:B------:R-:W-:Y:S01]  /*1270*/  USEL UR4, UR4, 0x1, UP0 ;  /* 0x0000000104047887 */ /* 0x000fe20008000000 */
[----:B------:R-:W-:-:S03]  /*1280*/  ISETP.NE.U32.AND P1, PT, RZ, UR8, PT ;  /* 0x00000008ff007c0c */ /* 0x000fc6000bf25070 */
        /* <DEDUP_REMOVED lines=18> */
.L_x_7830:
[----:B------:R-:W-:Y:S05]  /*13b0*/  @!P1 BRA `(.L_x_7831) ;  /* 0x00000000001c9947 */ /* 0x000fea0003800000 */
[----:B------:R-:W-:-:S04]  /*13c0*/  ULEA UR4, UP0, UR45, UR8, 0x2 ;  /* 0x000000082d047291 */ /* 0x000fc8000f80103f */
[----:B------:R-:W-:Y:S02]  /*13d0*/  ULEA.HI.X UR6, UR45, UR9, UR44, 0x2, UP0 ;  /* 0x000000092d067291 */ /* 0x000fe400080f142c */
[----:B------:R-:W-:-:S04]  /*13e0*/  IMAD.U32 R4, RZ, RZ, UR4 ;  /* 0x00000004ff047e24 */ /* 0x000fc8000f8e00ff */
[----:B------:R-:W-:-:S05]  /*13f0*/  IMAD.U32 R5, RZ, RZ, UR6 ;  /* 0x00000006ff057e24 */ /* 0x000fca000f8e00ff */
[----:B------:R-:W2:Y:S02]  /*1400*/  LDG.E R4, desc[UR40][R4.64] ;  /* 0x0000002804047981 */ /* 0x000ea4000c1e1900 */
[----:B--2---:R-:W-:Y:S01]  /*1410*/  R2UR UR4, R4 ;  /* 0x00000000040472ca */ /* 0x004fe200000e0000 */
[----:B------:R-:W-:-:S14]  /*1420*/  BRA `(.L_x_7832) ;  /* 0x0000000000347947 */ /* 0x000fdc0003800000 */
.L_x_7831:
        /* <DEDUP_REMOVED lines=13> */
.L_x_7832:
        /* <DEDUP_REMOVED lines=9> */
[----:B------:R-:W0:Y:S01]  /*1590*/  LDC R0, c[0x0][0x448] ;  /* 0x00011200ff007b82 */ /* 0x000e220000000800 */
[----:B------:R-:W-:Y:S01]  /*15a0*/  UIADD3 UR4, UR42, 0x3f, URZ ;  /* 0x0000003f2a047890 */ /* 0x000fe2000fffe03f */
[----:B------:R-:W-:Y:S01]  /*15b0*/  CS2R R150, SRZ ;  /* 0x0000000000967805 */ /* 0x000fe2000001ff00 */
[----:B------:R-:W-:Y:S01]  /*15c0*/  UIADD3 UR50, UR50, 0x40, -UR51 ;  /* 0x0000004032327890 */ /* 0x000fe2000fffe833 */
        /* <DEDUP_REMOVED lines=20> */
[----:B0-----:R-:W-:Y:S01]  /*1710*/  ISETP.NE.AND P0, PT, R0, 0x1, PT ;  /* 0x000000010000780c */ /* 0x001fe20003f05270 */
[----:B------:R-:W-:Y:S01]  /*1720*/  IMAD.U32 R0, RZ, RZ, UR4 ;  /* 0x00000004ff007e24 */ /* 0x000fe2000f8e00ff */
        /* <DEDUP_REMOVED lines=11> */
[----:B------:R-:W0:Y:S01]  /*17e0*/  @P0 LDC R3, c[0x0][0x44c] ;  /* 0x00011300ff030b82 */ /* 0x000e220000000800 */
[----:B------:R-:W-:Y:S02]  /*17f0*/  CS2R R92, SRZ ;  /* 0x00000000005c7805 */ /* 0x000fe4000001ff00 */
[----:B------:R-:W-:-:S02]  /*1800*/  CS2R R42, SRZ ;  /* 0x00000000002a7805 */ /* 0x000fc4000001ff00 */
[----:B------:R-:W-:Y:S02]  /*1810*/  CS2R R40, SRZ ;  /* 0x0000000000287805 */ /* 0x000fe4000001ff00 */
[----:B------:R-:W-:Y:S02]  /*1820*/  CS2R R88, SRZ ;  /* 0x0000000000587805 */ /* 0x000fe4000001ff00 */
[----:B------:R-:W-:Y:S02]  /*1830*/  CS2R R86, SRZ ;  /* 0x0000000000567805 */ /* 0x000fe4000001ff00 */
[----:B------:R-:W-:Y:S02]  /*1840*/  CS2R R84, SRZ ;  /* 0x0000000000547805 */ /* 0x000fe4000001ff00 */
[----:B------:R-:W-:Y:S01]  /*1850*/  CS2R R82, SRZ ;  /* 0x0000000000527805 */ /* 0x000fe2000001ff00 */
[----:B------:R-:W1:Y:S01]  /*1860*/  @P0 LDC R4, c[0x0][0x450] ;  /* 0x00011400ff040b82 */ /* 0x000e620000000800 */
        /* <DEDUP_REMOVED lines=15> */
[----:B0-----:R-:W-:Y:S01]  /*1960*/  @P0 IMAD.HI.U32 R3, R3, UR4, RZ ;  /* 0x0000000403030c27 */ /* 0x001fe2000f8e00ff */
[----:B------:R-:W-:Y:S02]  /*1970*/  CS2R R50, SRZ ;  /* 0x0000000000327805 */ /* 0x000fe4000001ff00 */
[----:B------:R-:W-:Y:S02]  /*1980*/  CS2R R48, SRZ ;  /* 0x0000000000307805 */ /* 0x000fe4000001ff00 */
[----:B------:R-:W-:Y:S02]  /*1990*/  CS2R R10, SRZ ;  /* 0x00000000000a7805 */ /* 0x000fe4000001ff00 */
[----:B------:R-:W-:-:S02]  /*19a0*/  CS2R R8, SRZ ;  /* 0x0000000000087805 */ /* 0x000fc4000001ff00 */
[----:B------:R-:W-:Y:S02]  /*19b0*/  CS2R R38, SRZ ;  /* 0x0000000000267805 */ /* 0x000fe4000001ff00 */
[----:B------:R-:W-:Y:S02]  /*19c0*/  CS2R R34, SRZ ;  /* 0x0000000000227805 */ /* 0x000fe4000001ff00 */
[----:B------:R-:W-:Y:S02]  /*19d0*/  CS2R R30, SRZ ;  /* 0x00000000001e7805 */ /* 0x000fe4000001ff00 */
[----:B-1----:R-:W-:Y:S01]  /*19e0*/  @P0 SHF.R.U32.HI R0, RZ, R4, R3 ;  /* 0x00000004ff000219 */ /* 0x002fe20000011603 */
[----:B------:R-:W-:Y:S01]  /*19f0*/  IMAD.MOV.U32 R12, RZ, RZ, RZ ;  /* 0x000000ffff0c7224 */ /* 0x000fe200078e00ff */
[----:B------:R-:W-:Y:S02]  /*1a00*/  PLOP3.LUT P0, PT, PT, PT, PT, 0x80, 0x0 ;  /* 0x000000000000781c */ /* 0x000fe40003f0f070 */
[----:B------:R-:W-:-:S02]  /*1a10*/  CS2R R168, SRZ ;  /* 0x0000000000a87805 */ /* 0x000fc4000001ff00 */
[----:B------:R-:W-:Y:S01]  /*1a20*/  CS2R R26, SRZ ;  /* 0x00000000001a7805 */ /* 0x000fe2000001ff00 */
[----:B------:R-:W-:Y:S02]  /*1a30*/  VIADD R3, R0, UR50 ;  /* 0x0000003200037c36 */ /* 0x000fe40008000000 */
[----:B------:R-:W-:Y:S02]  /*1a40*/  IMAD.MOV.U32 R0, RZ, RZ, RZ ;  /* 0x000000ffff007224 */ /* 0x000fe400078e00ff */
        /* <DEDUP_REMOVED lines=22> */
.L_x_7835:
[----:B------:R-:W-:Y:S01]  /*1bb0*/  ULEA UR21, UR37, UR46, 0x3 ;  /* 0x0000002e25157291 */ /* 0x000fe2000f8e183f */
[----:B------:R-:W-:-:S05]  /*1bc0*/  IMAD.U32 R0, RZ, RZ, UR38 ;  /* 0x00000026ff007e24 */ /* 0x000fca000f8e00ff */
[----:B------:R-:W-:-:S04]  /*1bd0*/  SHF.L.U32 R0, R0, 0x1f, RZ ;  /* 0x0000001f00007819 */ /* 0x000fc800000006ff */
[----:B------:R-:W0:Y:S02]  /*1be0*/  SYNCS.PHASECHK.TRANS64.TRYWAIT P1, [UR21+0x28c50], R0 ;  /* 0x028c5000ff0075a7 */ /* 0x000e240008020155 */
[----:B0-----:R-:W-:Y:S05]  /*1bf0*/  @!P1 BRA `(.L_x_7836) ;  /* 0x00000124000c9947 */ /* 0x001fea0003800000 */
.L_x_8026:
        /* <DEDUP_REMOVED lines=45> */
.L_x_7842:
        /* <DEDUP_REMOVED lines=143> */
.L_x_7838:
[----:B------:R-:W-:Y:S01]  /*27c0*/  ULEA UR21, UR37, UR46, 0x3 ;  /* 0x0000002e25157291 */ /* 0x000fe2000f8e183f */
[----:B------:R-:W-:-:S05]  /*27d0*/  IMAD.U32 R0, RZ, RZ, UR38 ;  /* 0x00000026ff007e24 */ /* 0x000fca000f8e00ff */
[----:B------:R-:W-:-:S04]  /*27e0*/  SHF.L.U32 R0, R0, 0x1f, RZ ;  /* 0x0000001f00007819 */ /* 0x000fc800000006ff */
[----:B------:R0:W1:Y:S01]  /*27f0*/  SYNCS.PHASECHK.TRANS64.TRYWAIT P1, [UR21+0x28c50], R0 ;  /* 0x028c5000ff0075a7 */ /* 0x0000620008020155 */
[----:B------:R-:W-:Y:S05]  /*2800*/  @!P0 BRA `(.L_x_7839) ;  /* 0x0000000000048947 */ /* 0x000fea0003800000 */
[----:B------:R-:W-:Y:S01]  /*2810*/  BPT.TRAP 0x1 ;  /* 0x000000040000795c */ /* 0x000fe20000300000 */
.L_x_7839:
[----:B-1----:R-:W-:Y:S05]  /*2820*/  @P1 BRA `(.L_x_7840) ;  /* 0x0000000000081947 */ /* 0x002fea0003800000 */
[----:B------:R-:W1:Y:S02]  /*2830*/  SYNCS.PHASECHK.TRANS64.TRYWAIT P1, [UR21+0x28c50], R0 ;  /* 0x028c5000ff0075a7 */ /* 0x000e640008020155 */
[----:B-1----:R-:W-:Y:S05]  /*2840*/  @!P1 BRA `(.L_x_7841) ;  /* 0x0000011800109947 */ /* 0x002fea0003800000 */
.L_x_7840:
        /* <DEDUP_REMOVED lines=29> */
.L_x_7837:
        /* <DEDUP_REMOVED lines=144> */
.L_x_7833:
[----:B------:R-:W-:Y:S01]  /*3320*/  ULDC UR4, c[0x0][0x448] ;  /* 0x0001120000047ab9 */ /* 0x000fe20000000800 */
[----:B------:R-:W-:Y:S01]  /*3330*/  UIADD3 UR6, UR42, 0x3f, URZ ;  /* 0x0000003f2a067890 */ /* 0x000fe2000fffe03f */
[----:B------:R-:W-:Y:S01]  /*3340*/  PLOP3.LUT P0, PT, PT, PT, PT, 0x80, 0x0 ;  /* 0x000000000000781c */ /* 0x000fe20003f0f070 */
[----:B------:R-:W-:Y:S01]  /*3350*/  UISETP.NE.AND UP0, UPT, UR4, 0x1, UPT ;  /* 0x000000010400788c */ /* 0x000fe2000bf05270 */
[----:B------:R-:W-:Y:S01]  /*3360*/  IMAD.MOV.U32 R0, RZ, RZ, RZ ;  /* 0x000000ffff007224 */ /* 0x000fe200078e00ff */
[----:B------:R-:W-:Y:S01]  /*3370*/  UIADD3 UR7, UR50, 0x40, -UR51 ;  /* 0x0000004032077890 */ /* 0x000fe2000fffe833 */
        /* <DEDUP_REMOVED lines=8> */
[----:B------:R-:W-:Y:S01]  /*3400*/  @UP0 ULDC UR4, c[0x0][0x44c] ;  /* 0x0001130000040ab9 */ /* 0x000fe20000000800 */
[----:B------:R-:W-:Y:S01]  /*3410*/  @UP0 ULDC UR8, c[0x0][0x450] ;  /* 0x0001140000080ab9 */ /* 0x000fe20000000800 */
[----:B------:R-:W-:Y:S01]  /*3420*/  UIMAD.WIDE.U32 UR4, UR6, UR4, URZ ;  /* 0x00000004060472a5 */ /* 0x000fe2000f8e003f */
[----:B------:R-:W-:-:S02]  /*3430*/  CS2R R136, SRZ ;  /* 0x0000000000887805 */ /* 0x000fc4000001ff00 */
[----:B------:R-:W-:Y:S02]  /*3440*/  CS2R R134, SRZ ;  /* 0x0000000000867805 */ /* 0x000fe4000001ff00 */
[----:B------:R-:W-:Y:S01]  /*3450*/  CS2R R132, SRZ ;  /* 0x0000000000847805 */ /* 0x000fe2000001ff00 */
[----:B------:R-:W-:Y:S01]  /*3460*/  @UP0 USHF.R.U32.HI UR6, URZ, UR8, UR5 ;  /* 0x000000083f060299 */ /* 0x000fe20008011605 */
[----:B------:R-:W-:Y:S02]  /*3470*/  CS2R R130, SRZ ;  /* 0x0000000000827805 */ /* 0x000fe4000001ff00 */
[----:B------:R-:W-:Y:S02]  /*3480*/  CS2R R128, SRZ ;  /* 0x0000000000807805 */ /* 0x000fe4000001ff00 */
[----:B------:R-:W-:Y:S01]  /*3490*/  CS2R R126, SRZ ;  /* 0x00000000007e7805 */ /* 0x000fe2000001ff00 */
[----:B------:R-:W-:Y:S01]  /*34a0*/  UIADD3 UR6, UR7, UR6, URZ ;  /* 0x0000000607067290 */ /* 0x000fe2000fffe03f */
[----:B------:R-:W-:-:S02]  /*34b0*/  CS2R R124, SRZ ;  /* 0x00000000007c7805 */ /* 0x000fc4000001ff00 */
[----:B------:R-:W-:Y:S02]  /*34c0*/  CS2R R122, SRZ ;  /* 0x00000000007a7805 */ /* 0x000fe4000001ff00 */
[----:B------:R-:W-:Y:S01]  /*34d0*/  CS2R R120, SRZ ;  /* 0x0000000000787805 */ /* 0x000fe2000001ff00 */
[----:B------:R-:W-:Y:S01]  /*34e0*/  USHF.R.S32.HI UR4, URZ, 0x1f, UR6 ;  /* 0x0000001f3f047899 */ /* 0x000fe20008011406 */
[----:B------:R-:W-:Y:S02]  /*34f0*/  CS2R R166, SRZ ;  /* 0x0000000000a67805 */ /* 0x000fe4000001ff00 */
[----:B------:R-:W-:Y:S02]  /*3500*/  CS2R R116, SRZ ;  /* 0x0000000000747805 */ /* 0x000fe4000001ff00 */
[----:B------:R-:W-:Y:S01]  /*3510*/  CS2R R164, SRZ ;  /* 0x0000000000a47805 */ /* 0x000fe2000001ff00 */
[----:B------:R-:W-:Y:S01]  /*3520*/  ULEA.HI UR4, UR4, UR6, URZ, 0x6 ;  /* 0x0000000604047291 */ /* 0x000fe2000f8f303f */
[----:B------:R-:W-:-:S02]  /*3530*/  CS2R R162, SRZ ;  /* 0x0000000000a27805 */ /* 0x000fc4000001ff00 */
[----:B------:R-:W-:Y:S02]  /*3540*/  CS2R R112, SRZ ;  /* 0x0000000000707805 */ /* 0x000fe4000001ff00 */
[----:B------:R-:W-:Y:S01]  /*3550*/  CS2R R160, SRZ ;  /* 0x0000000000a07805 */ /* 0x000fe2000001ff00 */
[----:B------:R-:W-:Y:S01]  /*3560*/  USHF.R.S32.HI UR4, URZ, 0x6, UR4 ;  /* 0x000000063f047899 */ /* 0x000fe20008011404 */
[----:B------:R-:W-:Y:S02]  /*3570*/  CS2R R108, SRZ ;  /* 0x00000000006c7805 */ /* 0x000fe4000001ff00 */
[----:B------:R-:W-:Y:S02]  /*3580*/  CS2R R158, SRZ ;  /* 0x00000000009e7805 */ /* 0x000fe4000001ff00 */
[----:B------:R-:W-:Y:S01]  /*3590*/  CS2R R104, SRZ ;  /* 0x0000000000687805 */ /* 0x000fe2000001ff00 */
[----:B------:R-:W-:Y:S01]  /*35a0*/  UISETP.LT.AND UP0, UPT, UR52, UR4, UPT ;  /* 0x000000043400728c */ /* 0x000fe2000bf01270 */
[----:B------:R-:W-:-:S02]  /*35b0*/  CS2R R156, SRZ ;  /* 0x00000000009c7805 */ /* 0x000fc4000001ff00 */
[----:B------:R-:W-:Y:S02]  /*35c0*/  CS2R R154, SRZ ;  /* 0x00000000009a7805 */ /* 0x000fe4000001ff00 */
[----:B------:R-:W-:Y:S01]  /*35d0*/  CS2R R100, SRZ ;  /* 0x0000000000647805 */ /* 0x000fe2000001ff00 */
[----:B------:R-:W-:Y:S01]  /*35e0*/  USEL UR52, UR52, UR4, UP0 ;  /* 0x0000000434347287 */ /* 0x000fe20008000000 */
[----:B------:R-:W-:Y:S02]  /*35f0*/  CS2R R152, SRZ ;  /* 0x0000000000987805 */ /* 0x000fe4000001ff00 */
[----:B------:R-:W-:Y:S02]  /*3600*/  CS2R R96, SRZ ;  /* 0x0000000000607805 */ /* 0x000fe4000001ff00 */
[----:B------:R-:W-:Y:S01]  /*3610*/  CS2R R46, SRZ ;  /* 0x00000000002e7805 */ /* 0x000fe2000001ff00 */
[----:B------:R-:W-:Y:S01]  /*3620*/  UISETP.GE.AND UP0, UPT, UR52, 0x1, UPT ;  /* 0x000000013400788c */ /* 0x000fe2000bf06270 */
[----:B------:R-:W-:-:S02]  /*3630*/  CS2R R44, SRZ ;  /* 0x00000000002c7805 */ /* 0x000fc4000001ff00 */
[----:B------:R-:W-:Y:S02]  /*3640*/  CS2R R92, SRZ ;  /* 0x00000000005c7805 */ /* 0x000fe4000001ff00 */
[----:B------:R-:W-:Y:S02]  /*3650*/  CS2R R42, SRZ ;  /* 0x00000000002a7805 */ /* 0x000fe4000001ff00 */
[----:B------:R-:W-:Y:S02]  /*3660*/  CS2R R40, SRZ ;  /* 0x0000000000287805 */ /* 0x000fe4000001ff00 */
[----:B------:R-:W-:Y:S02]  /*3670*/  CS2R R88, SRZ ;  /* 0x0000000000587805 */ /* 0x000fe4000001ff00 */
[----:B------:R-:W-:Y:S02]  /*3680*/  PLOP3.LUT P1, PT, PT, PT, UP0, 0x80, 0x0 ;  /* 0x000000000000781c */ /* 0x000fe40003f2f008 */
        /* <DEDUP_REMOVED lines=60> */
.L_x_7843:
        /* <DEDUP_REMOVED lines=9> */
.L_x_8027:
[----:B------:R-:W-:Y:S05]  /*3ae0*/  @!P0 BRA `(.L_x_7845) ;  /* 0x0000000000048947 */ /* 0x000fea0003800000 */
[----:B------:R-:W-:Y:S01]  /*3af0*/  BPT.TRAP 0x1 ;  /* 0x000000040000795c */ /* 0x000fe20000300000 */
.L_x_7845:
[----:B------:R-:W-:Y:S02]  /*3b00*/  IMAD.U32 R7, RZ, RZ, UR37 ;  /* 0x00000025ff077e24 */ /* 0x000fe4000f8e00ff */
[----:B------:R-:W-:-:S03]  /*3b10*/  IMAD.U32 R8, RZ, RZ, UR38 ;  /* 0x00000026ff087e24 */ /* 0x000fc6000f8e00ff */
[----:B------:R-:W-:Y:S02]  /*3b20*/  LEA R7, R7, UR46, 0x3 ;  /* 0x0000002e07077c11 */ /* 0x000fe4000f8e18ff */
[----:B------:R-:W-:-:S04]  /*3b30*/  SHF.L.U32 R8, R8, 0x1f, RZ ;  /* 0x0000001f08087819 */ /* 0x000fc800000006ff */
[----:B------:R1:W2:Y:S01]  /*3b40*/  SYNCS.PHASECHK.TRANS64.TRYWAIT P1, [R7+URZ+0x28c30], R8 ;  /* 0x028c3008070075a7 */ /* 0x0002a2000802017f */
[----:B------:R-:W-:Y:S05]  /*3b50*/  @!P0 BRA `(.L_x_7846) ;  /* 0x0000000000048947 */ /* 0x000fea0003800000 */
[----:B------:R-:W-:Y:S01]  /*3b60*/  BPT.TRAP 0x1 ;  /* 0x000000040000795c */ /* 0x000fe20000300000 */
.L_x_7846:
[----:B--2---:R-:W-:Y:S05]  /*3b70*/  @P1 BRA `(.L_x_7847) ;  /* 0x0000000000081947 */ /* 0x004fea0003800000 */
[----:B------:R-:W2:Y:S02]  /*3b80*/  SYNCS.PHASECHK.TRANS64.TRYWAIT P1, [R7+URZ+0x28c30], R8 ;  /* 0x028c3008070075a7 */ /* 0x000ea4000802017f */
[----:B--2---:R-:W-:Y:S05]  /*3b90*/  @!P1 BRA `(.L_x_7848) ;  /* 0x00000104006c9947 */ /* 0x004fea0003800000 */
.L_x_7847:
        /* <DEDUP_REMOVED lines=44> */
[----:B------:R-:W0:Y:S02]  /*3e60*/  SHFL.IDX PT, R6, R3, 0x1, 0x1c1f ;  /* 0x003c1f0003067f89 */ /* 0x000e2400000e0000 */
[----:B------:R-:W-:Y:S02]  /*3e70*/  UIADD3 UR7, UR50, 0x1, UR6 ;  /* 0x0000000132077890 */ /* 0x000fe4000fffe006 */
[----:B------:R-:W-:Y:S01]  /*3e80*/  IMAD.U32 R5, RZ, RZ, UR6 ;  /* 0x00000006ff057e24 */ /* 0x000fe2000f8e00ff */
[----:B------:R-:W3:Y:S03]  /*3e90*/  SHFL.IDX PT, R3, R3, RZ, 0x1c1f ;  /* 0x001c1fff03037589 */ /* 0x000ee600000e0000 */
[----:B------:R-:W-:Y:S01]  /*3ea0*/  IMAD.U32 R21, RZ, RZ, UR7 ;  /* 0x00000007ff157e24 */ /* 0x000fe2000f8e00ff */
[----:B------:R-:W-:-:S04]  /*3eb0*/  IADD3 R4, -R2, UR50, R5 ;  /* 0x0000003202047c10 */ /* 0x000fc8000fffe105 */
[----:B------:R-:W-:-:S04]  /*3ec0*/  IADD3 R5, R21, -UR51, -R2 ;  /* 0x8000003315057c10 */ /* 0x000fc8000fffe802 */
[----:B0-----:R-:W-:-:S04]  /*3ed0*/  VIADDMNMX R6, R6, R5, R4, PT ;  /* 0x0000000506067246 */ /* 0x001fc80003800104 */
[C---:B------:R-:W-:Y:S02]  /*3ee0*/  ISETP.GT.AND P3, PT, R6.reuse, RZ, PT ;  /* 0x000000ff0600720c */ /* 0x040fe40003f64270 */
[C---:B------:R-:W-:Y:S02]  /*3ef0*/  ISETP.GT.AND P4, PT, R6.reuse, 0x1, PT ;  /* 0x000000010600780c */ /* 0x040fe40003f84270 */
[----:B------:R-:W-:Y:S02]  /*3f00*/  ISETP.GT.AND P5, PT, R6, 0x8, PT ;  /* 0x000000080600780c */ /* 0x000fe40003fa4270 */
[----:B---3--:R-:W-:-:S04]  /*3f10*/  VIADDMNMX R4, R3, R5, R4, PT ;  /* 0x0000000503047246 */ /* 0x008fc80003800104 */
[----:B------:R-:W-:Y:S01]  /*3f20*/  ISETP.GT.AND P6, PT, R4, 0x20, PT ;  /* 0x000000200400780c */ /* 0x000fe20003fc4270 */
        /* <DEDUP_REMOVED lines=297> */
.L_x_7849:
[----:B------:R1:W2:Y:S01]  /*51c0*/  SYNCS.PHASECHK.TRANS64.TRYWAIT P3, [R7+URZ+0x28c50], R8 ;  /* 0x028c5008070075a7 */ /* 0x0002a2000806017f */
[----:B------:R-:W-:Y:S05]  /*51d0*/  @!P0 BRA `(.L_x_7850) ;  /* 0x0000000000048947 */ /* 0x000fea0003800000 */
[----:B------:R-:W-:Y:S01]  /*51e0*/  BPT.TRAP 0x1 ;  /* 0x000000040000795c */ /* 0x000fe20000300000 */
.L_x_7850:
[----:B--2---:R-:W-:Y:S05]  /*51f0*/  @P3 BRA `(.L_x_7851) ;  /* 0x0000000000083947 */ /* 0x004fea0003800000 */
[----:B------:R-:W2:Y:S02]  /*5200*/  SYNCS.PHASECHK.TRANS64.TRYWAIT P3, [R7+URZ+0x28c50], R8 ;  /* 0x028c5008070075a7 */ /* 0x000ea4000806017f */
[----:B--2---:R-:W-:Y:S05]  /*5210*/  @!P3 BRA `(.L_x_7852) ;  /* 0x000000ec00e0b947 */ /* 0x004fea0003800000 */
.L_x_7851:
[----:B------:R-:W-:Y:S01]  /*5220*/  ULEA UR11, UR37, UR49, 0xc ;  /* 0x00000031250b7291 */ /* 0x000fe2000f8e603f */
[----:B------:R-:W-:Y:S01]  /*5230*/  WARPGROUP.ARRIVE ;  /* 0x00000000000079c5 */ /* 0x000fe20000000000 */
[----:B------:R-:W-:Y:S01]  /*5240*/  UMOV UR7, 0x40000040 ;  /* 0x4000004000077882 */ /* 0x000fe20000000000 */
[----:B------:R-:W-:Y:S01]  /*5250*/  @UP0 ULDC UR14, c[0x0][0x450] ;  /* 0x00011400000e0ab9 */ /* 0x000fe20000000800 */
[----:B------:R-:W-:Y:S01]  /*5260*/  UIADD3 UR21, UR52, -0x2, URZ ;  /* 0xfffffffe34157890 */ /* 0x000fe2000fffe03f */
[----:B-12---:R-:W-:Y:S02]  /*5270*/  @!P1 VIADD R7, R7, 0x28c60 ;  /* 0x00028c6007079836 */ /* 0x006fe40000000000 */
        /* <DEDUP_REMOVED lines=48> */
[----:B------:R-:W-:-:S05]  /*5580*/  ULDC UR22, c[0x0][0x988] ;  /* 0x0002620000167ab9 */ /* 0x000fca0000000800 */
.L_x_7862:
[----:B------:R-:W-:-:S04]  /*5590*/  UIADD3 UR37, UR23, 0x1, URZ ;  /* 0x0000000117257890 */ /* 0x000fc8000fffe03f */
[----:B------:R-:W-:-:S04]  /*55a0*/  UISETP.NE.AND UP1, UPT, UR37, 0x2, UPT ;  /* 0x000000022500788c */ /* 0x000fc8000bf25270 */
[----:B------:R-:W-:Y:S02]  /*55b0*/  USEL UR6, URZ, 0x1, UP1 ;  /* 0x000000013f067887 */ /* 0x000fe40008800000 */
[----:B------:R-:W-:Y:S02]  /*55c0*/  USEL UR37, UR37, URZ, UP1 ;  /* 0x0000003f25257287 */ /* 0x000fe40008800000 */
[----:B------:R-:W-:Y:S01]  /*55d0*/  ULOP3.LUT UR38, UR38, UR6, URZ, 0x3c, !UPT ;  /* 0x0000000626267292 */ /* 0x000fe2000f8e3c3f */
[----:B--2---:R-:W-:Y:S11]  /*55e0*/  @!P0 BRA `(.L_x_7854) ;  /* 0x0000000000048947 */ /* 0x004ff60003800000 */
[----:B------:R-:W-:Y:S01]  /*55f0*/  BPT.TRAP 0x1 ;  /* 0x000000040000795c */ /* 0x000fe20000300000 */
.L_x_7854:
[----:B------:R-:W-:Y:S01]  /*5600*/  ULEA UR25, UR37, UR46, 0x3 ;  /* 0x0000002e25197291 */ /* 0x000fe2000f8e183f */
[----:B-1----:R-:W-:-:S05]  /*5610*/  IMAD.U32 R7, RZ, RZ, UR38 ;  /* 0x00000026ff077e24 */ /* 0x002fca000f8e00ff */
[----:B------:R-:W-:-:S04]  /*5620*/  SHF.L.U32 R7, R7, 0x1f, RZ ;  /* 0x0000001f07077819 */ /* 0x000fc800000006ff */
[----:B------:R1:W2:Y:S01]  /*5630*/  SYNCS.PHASECHK.TRANS64.TRYWAIT P3, [UR25+0x28c30], R7 ;  /* 0x028c3007ff0075a7 */ /* 0x0002a20008060159 */
[----:B------:R-:W-:Y:S05]  /*5640*/  @!P0 BRA `(.L_x_7855) ;  /* 0x0000000000048947 */ /* 0x000fea0003800000 */
[----:B------:R-:W-:Y:S01]  /*5650*/  BPT.TRAP 0x1 ;  /* 0x000000040000795c */ /* 0x000fe20000300000 */
.L_x_7855:
[----:B--2---:R-:W-:Y:S05]  /*5660*/  @P3 BRA `(.L_x_7856) ;  /* 0x0000000000083947 */ /* 0x004fea0003800000 */
[----:B------:R-:W2:Y:S02]  /*5670*/  SYNCS.PHASECHK.TRANS64.TRYWAIT P3, [UR25+0x28c30], R7 ;  /* 0x028c3007ff0075a7 */ /* 0x000ea40008060159 */
[----:B--2---:R-:W-:Y:S05]  /*5680*/  @!P3 BRA `(.L_x_7857) ;  /* 0x000000e800d8b947 */ /* 0x004fea0003800000 */
.L_x_7856:
[----:B------:R-:W-:Y:S01]  /*5690*/  R2UR UR18, R0 ;  /* 0x00000000001272ca */ /* 0x000fe200000e0000 */
[----:B0-----:R-:W-:Y:S01]  /*56a0*/  WARPGROUP.ARRIVE ;  /* 0x00000000000079c5 */ /* 0x001fe20000000000 */
[----:B------:R-:W-:Y:S01]  /*56b0*/  UMOV UR19, 0x40000040 ;  /* 0x4000004000137882 */ /* 0x000fe20000000000 */
[----:B------:R-:W-:Y:S01]  /*56c0*/  UMOV UR7, 0x40000040 ;  /* 0x4000004000077882 */ /* 0x000fe20000000000 */
[----:B------:R-:W-:Y:S01]  /*56d0*/  UMOV UR11, 0x40000040 ;  /* 0x40000040000b7882 */ /* 0x000fe20000000000 */
[----:B------:R-:W-:Y:S01]  /*56e0*/  UMOV UR15, 0x40000040 ;  /* 0x40000040000f7882 */ /* 0x000fe20000000000 */
[----:B--2---:R-:W-:-:S07]  /*56f0*/  VIADD R6, R185, UR42 ;  /* 0x0000002ab9067c36 */ /* 0x004fce0008000000 */
        /* <DEDUP_REMOVED lines=14> */
[----:B------:R-:W0:Y:S04]  /*57e0*/  SHFL.IDX PT, R10, R6, RZ, 0x1c1f ;  /* 0x001c1fff060a7589 */ /* 0x000e2800000e0000 */
[----:B------:R-:W2:Y:S01]  /*57f0*/  SHFL.IDX PT, R6, R6, 0x1, 0x1c1f ;  /* 0x003c1f0006067f89 */ /* 0x000ea200000e0000 */
        /* <DEDUP_REMOVED lines=10> */
[----:B------:R-:W-:Y:S02]  /*58a0*/  IMAD.U32 R165, RZ, RZ, UR50 ;  /* 0x00000032ffa57e24 */ /* 0x000fe4000f8e00ff */
[----:B------:R-:W-:Y:S01]  /*58b0*/  FMUL.FTZ R153, R153, UR24 ;  /* 0x0000001899997c20 */ /* 0x000fe20008410000 */
[----:B------:R-:W-:Y:S01]  /*58c0*/  FMUL.FTZ R156, R156, UR24 ;  /* 0x000000189c9c7c20 */ /* 0x000fe20008410000 */
[----:B------:R-:W-:Y:S01]  /*58d0*/  FMUL.FTZ R157, R157, UR24 ;  /* 0x000000189d9d7c20 */ /* 0x000fe20008410000 */
[----:B------:R-:W-:Y:S01]  /*58e0*/  FMUL.FTZ R160, R160, UR24 ;  /* 0x00000018a0a07c20 */ /* 0x000fe20008410000 */
[----:B------:R-:W-:Y:S01]  /*58f0*/  IADD3 R165, R165, UR6, -R2 ;  /* 0x00000006a5a57c10 */ /* 0x000fe2000fffe802 */
[----:B------:R-:W3:Y:S01]  /*5900*/  MUFU.TANH R152, R152 ;  /* 0x0000009800987308 */ /* 0x000ee20000002400 */
[----:B------:R-:W-:Y:S01]  /*5910*/  FMUL.FTZ R164, R164, UR24 ;  /* 0x00000018a4a47c20 */ /* 0x000fe20008410000 */
[----:B------:R-:W-:Y:S01]  /*5920*/  FMUL.FTZ R161, R161, UR24 ;  /* 0x00000018a1a17c20 */ /* 0x000fe20008410000 */
[----:B------:R-:W-:Y:S01]  /*5930*/  FMUL.FTZ R168, R168, UR24 ;  /* 0x00000018a8a87c20 */ /* 0x000fe20008410000 */
[----:B------:R-:W-:-:S02]  /*5940*/  VIADD R165, R165, -UR51 ;  /* 0x80000033a5a57c36 */ /* 0x000fc40008000000 */
[----:B------:R-:W-:Y:S01]  /*5950*/  FMUL.FTZ R169, R169, UR24 ;  /* 0x00000018a9a97c20 */ /* 0x000fe20008410000 */
[----:B------:R-:W-:Y:S01]  /*5960*/  FMUL.FTZ R172, R172, UR24 ;  /* 0x00000018acac7c20 */ /* 0x000fe20008410000 */
[----:B------:R-:W-:Y:S01]  /*5970*/  FMUL.FTZ R173, R173, UR24 ;  /* 0x00000018adad7c20 */ /* 0x000fe20008410000 */
[----:B------:R-:W-:Y:S01]  /*5980*/  MUFU.TANH R153, R153 ;  /* 0x0000009900997308 */ /* 0x000fe20000002400 */
[----:B0-----:R-:W-:Y:S02]  /*5990*/  IMAD.IADD R10, R165, 0x1, R10 ;  /* 0x00000001a50a7824 */ /* 0x001fe400078e020a */
[----:B------:R-:W-:Y:S01]  /*59a0*/  FMUL.FTZ R176, R176, UR24 ;  /* 0x00000018b0b07c20 */ /* 0x000fe20008410000 */
[----:B------:R-:W-:Y:S01]  /*59b0*/  FMUL.FTZ R177, R177, UR24 ;  /* 0x00000018b1b17c20 */ /* 0x000fe20008410000 */
[----:B------:R-:W-:Y:S01]  /*59c0*/  FMUL.FTZ R180, R180, UR24 ;  /* 0x00000018b4b47c20 */ /* 0x000fe20008410000 */
[----:B------:R-:W-:Y:S01]  /*59d0*/  FMUL.FTZ R181, R181, UR24 ;  /* 0x00000018b5b57c20 */ /* 0x000fe20008410000 */
[----:B------:R-:W-:Y:S01]  /*59e0*/  ISETP.GT.AND P3, PT, R10, RZ, PT ;  /* 0x000000ff0a00720c */ /* 0x000fe20003f64270 */
[----:B------:R-:W-:Y:S01]  /*59f0*/  FMUL.FTZ R154, R154, UR24 ;  /* 0x000000189a9a7c20 */ /* 0x000fe20008410000 */
[----:B------:R-:W0:Y:S01]  /*5a00*/  MUFU.TANH R156, R156 ;  /* 0x0000009c009c7308 */ /* 0x000e220000002400 */
[----:B------:R-:W-:Y:S01]  /*5a10*/  ISETP.GT.AND P4, PT, R10, 0x1, PT ;  /* 0x000000010a00780c */ /* 0x000fe20003f84270 */
        /* <DEDUP_REMOVED lines=16> */
[----:B------:R-:W-:-:S06]  /*5b20*/  FMUL.FTZ R183, R183, UR24 ;  /* 0x00000018b7b77c20 */ /* 0x000fcc0008410000 */
[----:B------:R3:W-:Y:S08]  /*5b30*/  MUFU.TANH R13, R164 ;  /* 0x000000a4000d7308 */ /* 0x0007f00000002400 */
[----:B------:R1:W2:Y:S01]  /*5b40*/  MUFU.TANH R11, R161 ;  /* 0x000000a1000b7308 */ /* 0x0002a20000002400 */
[----:B---3--:R-:W-:Y:S02]  /*5b50*/  FSEL R164, R152, -INF , P3 ;  /* 0xff80000098a47808 */ /* 0x008fe40001800000 */
[----:B------:R-:W-:-:S02]  /*5b60*/  ISETP.GT.AND P3, PT, R10, 0x8, PT ;  /* 0x000000080a00780c */ /* 0x000fc40003f64270 */
[----:B------:R-:W-:Y:S02]  /*5b70*/  FMNMX.FTZ R12, R164, R9, !PT ;  /* 0x00000009a40c7209 */ /* 0x000fe40007810000 */
[----:B0-----:R-:W-:Y:S01]  /*5b80*/  FSEL R156, R156, -INF , P3 ;  /* 0xff8000009c9c7808 */ /* 0x001fe20001800000 */
[----:B------:R0:W3:Y:S01]  /*5b90*/  MUFU.TANH R21, R5 ;  /* 0x0000000500157308 */ /* 0x0000e20000002400 */
[----:B-1----:R-:W-:Y:S02]  /*5ba0*/  FSEL R161, R153, -INF , P4 ;  /* 0xff80000099a17808 */ /* 0x002fe40002000000 */
[C---:B------:R-:W-:Y:S02]  /*5bb0*/  ISETP.GT.AND P4, PT, R10.reuse, 0x9, PT ;  /* 0x000000090a00780c */ /* 0x040fe40003f84270 */
[----:B------:R-:W-:Y:S02]  /*5bc0*/  ISETP.GT.AND P3, PT, R10, 0x10, PT ;  /* 0x000000100a00780c */ /* 0x000fe40003f64270 */
[----:B----4-:R-:W-:Y:S01]  /*5bd0*/  FSEL R157, R157, -INF , P4 ;  /* 0xff8000009d9d7808 */ /* 0x010fe20002000000 */
        /* <DEDUP_REMOVED lines=8> */
[----:B--2---:R-:W-:-:S02]  /*5c60*/  FSEL R153, R11, -INF , P4 ;  /* 0xff8000000b997808 */ /* 0x004fc40002000000 */
[----:B------:R-:W-:Y:S01]  /*5c70*/  FMNMX.FTZ R12, R160, R5, !PT ;  /* 0x00000005a00c7209 */ /* 0x000fe20007810000 */
[----:B------:R-:W2:Y:S01]  /*5c80*/  MUFU.TANH R15, R172 ;  /* 0x000000ac000f7308 */ /* 0x000ea20000002400 */
[C---:B------:R-:W-:Y:S02]  /*5c90*/  ISETP.GT.AND P4, PT, R10.reuse, 0x19, PT ;  /* 0x000000190a00780c */ /* 0x040fe40003f84270 */
[----:B------:R-:W-:Y:S02]  /*5ca0*/  FSEL R152, R13, -INF , P3 ;  /* 0xff8000000d987808 */ /* 0x000fe40001800000 */
[----:B------:R-:W-:Y:S02]  /*5cb0*/  FMNMX.FTZ R5, R153, R12, !PT ;  /* 0x0000000c99057209 */ /* 0x000fe40007810000 */
[----:B------:R-:W-:Y:S01]  /*5cc0*/  ISETP.GT.AND P3, PT, R10, 0x20, PT ;  /* 0x000000200a00780c */ /* 0x000fe20003f64270 */
[----:B------:R-:W4:Y:S01]  /*5cd0*/  MUFU.TANH R173, R173 ;  /* 0x000000ad00ad7308 */ /* 0x000f220000002400 */
        /* <DEDUP_REMOVED lines=15> */
[----:B----4-:R-:W-:Y:S01]  /*5dd0*/  FSEL R13, R173, -INF , P4 ;  /* 0xff800000ad0d7808 */ /* 0x010fe20002000000 */
[----:B------:R-:W-:Y:S01]  /*5de0*/  IMAD.IADD R173, R165, 0x1, R6 ;  /* 0x00000001a5ad7824 */ /* 0x000fe200078e0206 */
[----:B------:R-:W-:-:S02]  /*5df0*/  FMNMX.FTZ R12, R15, R12, !PT ;  /* 0x0000000c0f0c7209 */ /* 0x000fc40007810000 */
[----:B------:R-:W-:Y:S02]  /*5e00*/  ISETP.GT.AND P4, PT, R10, 0x31, PT ;  /* 0x000000310a00780c */ /* 0x000fe40003f84270 */
[----:B-1----:R-:W-:Y:S01]  /*5e10*/  FSEL R5, R176, -INF , P3 ;  /* 0xff800000b0057808 */ /* 0x002fe20001800000 */
[----:B------:R-:W1:Y:S01]  /*5e20*/  MUFU.TANH R181, R181 ;  /* 0x000000b500b57308 */ /* 0x000e620000002400 */
[----:B------:R-:W-:Y:S02]  /*5e30*/  FMNMX.FTZ R168, R13, R12, !PT ;  /* 0x0000000c0da87209 */ /* 0x000fe40007810000 */
[C---:B------:R-:W-:Y:S02]  /*5e40*/  ISETP.GT.AND P3, PT, R10.reuse, 0x38, PT ;  /* 0x000000380a00780c */ /* 0x040fe40003f64270 */
[----:B0-----:R-:W-:Y:S02]  /*5e50*/  FSEL R12, R177, -INF , P4 ;  /* 0xff800000b10c7808 */ /* 0x001fe40002000000 */
[----:B------:R-:W-:Y:S01]  /*5e60*/  FMNMX.FTZ R11, R5, R168, !PT ;  /* 0x000000a8050b7209 */ /* 0x000fe20007810000 */
[----:B------:R-:W-:Y:S01]  /*5e70*/  MUFU.TANH R172, R154 ;  /* 0x0000009a00ac7308 */ /* 0x000fe20000002400 */
[----:B------:R-:W-:-:S02]  /*5e80*/  ISETP.GT.AND P4, PT, R10, 0x39, PT ;  /* 0x000000390a00780c */ /* 0x000fc40003f84270 */
[----:B--2---:R-:W-:Y:S02]  /*5e90*/  FSEL R10, R180, -INF , P3 ;  /* 0xff800000b40a7808 */ /* 0x004fe40001800000 */
[----:B------:R-:W-:Y:S02]  /*5ea0*/  FMNMX.FTZ R169, R12, R11, !PT ;  /* 0x0000000b0ca97209 */ /* 0x000fe40007810000 */
[----:B------:R-:W-:Y:S01]  /*5eb0*/  ISETP.GT.AND P3, PT, R173, RZ, PT ;  /* 0x000000ffad00720c */ /* 0x000fe20003f64270 */
[----:B------:R-:W0:Y:S01]  /*5ec0*/  MUFU.TANH R155, R155 ;  /* 0x0000009b009b7308 */ /* 0x000e220000002400 */
[----:B-1----:R-:W-:Y:S02]  /*5ed0*/  FSEL R11, R181, -INF , P4 ;  /* 0xff800000b50b7808 */ /* 0x002fe40002000000 */
[----:B------:R-:W-:Y:S02]  /*5ee0*/  FMNMX.FTZ R168, R10, R169, !PT ;  /* 0x000000a90aa87209 */ /* 0x000fe40007810000 */
[----:B------:R-:W-:-:S02]  /*5ef0*/  ISETP.GT.AND P4, PT, R173, 0x1, PT ;  /* 0x00000001ad00780c */ /* 0x000fc40003f84270 */
[----:B------:R-:W-:Y:S01]  /*5f00*/  FMNMX.FTZ R168, R11, R168, !PT ;  /* 0x000000a80ba87209 */ /* 0x000fe20007810000 */
[----:B------:R-:W1:Y:S01]  /*5f10*/  MUFU.TANH R158, R158 ;  /* 0x0000009e009e7308 */ /* 0x000e620000002400 */
[C---:B------:R-:W-:Y:S02]  /*5f20*/  ISETP.GT.AND P6, PT, R173.reuse, 0x20, PT ;  /* 0x00000020ad00780c */ /* 0x040fe40003fc4270 */
[----:B------:R-:W-:Y:S01]  /*5f30*/  ISETP.GT.AND P5, PT, R173, 0x29, PT ;  /* 0x00000029ad00780c */ /* 0x000fe20003fa4270 */
[----:B------:R-:W2:Y:S04]  /*5f40*/  SHFL.BFLY PT, R169, R168, 0x2, 0x1f ;  /* 0x0c401f00a8a97f89 */ /* 0x000ea800000e0000 */
        /* <DEDUP_REMOVED lines=336> */
.L_x_7858:
[----:B------:R1:W2:Y:S01]  /*7450*/  SYNCS.PHASECHK.TRANS64.TRYWAIT P3, [UR25+0x28c50], R7 ;  /* 0x028c5007ff0075a7 */ /* 0x0002a20008060159 */
[----:B------:R-:W-:Y:S05]  /*7460*/  @!P0 BRA `(.L_x_7859) ;  /* 0x0000000000048947 */ /* 0x000fea0003800000 */
[----:B------:R-:W-:Y:S01]  /*7470*/  BPT.TRAP 0x1 ;  /* 0x000000040000795c */ /* 0x000fe20000300000 */
.L_x_7859:
[----:B--2---:R-:W-:Y:S05]  /*7480*/  @P3 BRA `(.L_x_7860) ;  /* 0x0000000000083947 */ /* 0x004fea0003800000 */
[----:B------:R-:W2:Y:S02]  /*7490*/  SYNCS.PHASECHK.TRANS64.TRYWAIT P3, [UR25+0x28c50], R7 ;  /* 0x028c5007ff0075a7 */ /* 0x000ea40008060159 */
[----:B--2---:R-:W-:Y:S05]  /*74a0*/  @!P3 BRA `(.L_x_7861) ;  /* 0x000000cc0068b947 */ /* 0x004fea0003800000 */
.L_x_7860:
        /* <DEDUP_REMOVED lines=42> */
.L_x_7853:
[----:B------:R-:W-:-:S13]  /*7750*/  ISETP.LE.AND P2, PT, RZ, UR21, PT ;  /* 0x00000015ff007c0c */ /* 0x000fda000bf43270 */
[----:B------:R-:W-:Y:S05]  /*7760*/  @!P2 BRA `(.L_x_7863) ;  /* 0x0000001c0030a947 */ /* 0x000fea0003800000 */
[----:B------:R-:W-:Y:S01]  /*7770*/  IMAD.MOV.U32 R8, RZ, RZ, R5 ;  /* 0x000000ffff087224 */ /* 0x000fe200078e0005 */
[----:B------:R-:W-:Y:S01]  /*7780*/  UMOV UR22, UR37 ;  /* 0x0000002500167c82 */ /* 0x000fe20008000000 */
[----:B------:R-:W-:Y:S01]  /*7790*/  IMAD.MOV.U32 R13, RZ, RZ, R6 ;  /* 0x000000ffff0d7224 */ /* 0x000fe200078e0006 */
[----:B------:R-:W-:Y:S01]  /*77a0*/  ULDC UR23, c[0x0][0x9d8] ;  /* 0x0002760000177ab9 */ /* 0x000fe20000000800 */
[----:B------:R-:W-:-:S05]  /*77b0*/  ULDC UR20, c[0x0][0x988] ;  /* 0x0002620000147ab9 */ /* 0x000fca0000000800 */
.L_x_7872:
[----:B------:R-:W-:-:S04]  /*77c0*/  UIADD3 UR37, UR22, 0x1, URZ ;  /* 0x0000000116257890 */ /* 0x000fc8000fffe03f */
[----:B------:R-:W-:-:S04]  /*77d0*/  UISETP.NE.AND UP0, UPT, UR37, 0x2, UPT ;  /* 0x000000022500788c */ /* 0x000fc8000bf05270 */
[----:B------:R-:W-:Y:S02]  /*77e0*/  USEL UR6, URZ, 0x1, UP0 ;  /* 0x000000013f067887 */ /* 0x000fe40008000000 */
[----:B------:R-:W-:Y:S02]  /*77f0*/  USEL UR37, UR37, URZ, UP0 ;  /* 0x0000003f25257287 */ /* 0x000fe40008000000 */
[----:B------:R-:W-:Y:S01]  /*7800*/  ULOP3.LUT UR38, UR38, UR6, URZ, 0x3c, !UPT ;  /* 0x0000000626267292 */ /* 0x000fe2000f8e3c3f */
[----:B---3--:R-:W-:Y:S11]  /*7810*/  @!P0 BRA `(.L_x_7864) ;  /* 0x0000000000048947 */ /* 0x008ff60003800000 */
[----:B------:R-:W-:Y:S01]  /*7820*/  BPT.TRAP 0x1 ;  /* 0x000000040000795c */ /* 0x000fe20000300000 */
.L_x_7864:
[----:B------:R-:W-:Y:S01]  /*7830*/  ULEA UR24, UR37, UR46, 0x3 ;  /* 0x0000002e25187291 */ /* 0x000fe2000f8e183f */
[----:B-1----:R-:W-:-:S05]  /*7840*/  IMAD.U32 R7, RZ, RZ, UR38 ;  /* 0x00000026ff077e24 */ /* 0x002fca000f8e00ff */
[----:B------:R-:W-:-:S04]  /*7850*/  SHF.L.U32 R7, R7, 0x1f, RZ ;  /* 0x0000001f07077819 */ /* 0x000fc800000006ff */
[----:B------:R1:W3:Y:S01]  /*7860*/  SYNCS.PHASECHK.TRANS64.TRYWAIT P2, [UR24+0x28c30], R7 ;  /* 0x028c3007ff0075a7 */ /* 0x0002e20008040158 */
[----:B------:R-:W-:Y:S05]  /*7870*/  @!P0 BRA `(.L_x_7865) ;  /* 0x0000000000048947 */ /* 0x000fea0003800000 */
[----:B------:R-:W-:Y:S01]  /*7880*/  BPT.TRAP 0x1 ;  /* 0x000000040000795c */ /* 0x000fe20000300000 */
.L_x_7865:
[----:B---3--:R-:W-:Y:S05]  /*7890*/  @P2 BRA `(.L_x_7866) ;  /* 0x0000000000082947 */ /* 0x008fea0003800000 */
[----:B------:R-:W3:Y:S02]  /*78a0*/  SYNCS.PHASECHK.TRANS64.TRYWAIT P2, [UR24+0x28c30], R7 ;  /* 0x028c3007ff0075a7 */ /* 0x000ee40008040158 */
[----:B---3--:R-:W-:Y:S05]  /*78b0*/  @!P2 BRA `(.L_x_7867) ;  /* 0x000000c80078a947 */ /* 0x008fea0003800000 */
.L_x_7866:
        /* <DEDUP_REMOVED lines=392> */
.L_x_7868:
[----:B------:R1:W2:Y:S01]  /*9140*/  SYNCS.PHASECHK.TRANS64.TRYWAIT P2, [UR24+0x28c50], R7 ;  /* 0x028c5007ff0075a7 */ /* 0x0002a20008040158 */
[----:B------:R-:W-:Y:S05]  /*9150*/  @!P0 BRA `(.L_x_7869) ;  /* 0x0000000000048947 */ /* 0x000fea0003800000 */
[----:B------:R-:W-:Y:S01]  /*9160*/  BPT.TRAP 0x1 ;  /* 0x000000040000795c */ /* 0x000fe20000300000 */
.L_x_7869:
[----:B--2---:R-:W-:Y:S05]  /*9170*/  @P2 BRA `(.L_x_7870) ;  /* 0x0000000000082947 */ /* 0x004fea0003800000 */
[----:B------:R-:W2:Y:S02]  /*9180*/  SYNCS.PHASECHK.TRANS64.TRYWAIT P2, [UR24+0x28c50], R7 ;  /* 0x028c5007ff0075a7 */ /* 0x000ea40008040158 */
[----:B--2---:R-:W-:Y:S05]  /*9190*/  @!P2 BRA `(.L_x_7871) ;  /* 0x000000b00058a947 */ /* 0x004fea0003800000 */
.L_x_7870:
        /* <DEDUP_REMOVED lines=41> */
.L_x_7863:
[----:B------:R-:W4:Y:S01]  /*9430*/  SHFL.BFLY PT, R0, R3, 0x2, 0x1f ;  /* 0x0c401f0003007f89 */ /* 0x000f2200000e0000 */
[----:B------:R-:W-:Y:S01]  /*9440*/  IMAD.U32 R11, RZ, RZ, UR10 ;  /* 0x0000000aff0b7e24 */ /* 0x000fe2000f8e00ff */
[----:B------:R-:W-:Y:S01]  /*9450*/  UIADD3 UR39, UR39, 0x1, URZ ;  /* 0x0000000127277890 */ /* 0x000fe2000fffe03f */
[----:B------:R-:W-:Y:S01]  /*9460*/  IMAD.U32 R21, RZ, RZ, UR10 ;  /* 0x0000000aff157e24 */ /* 0x000fe2000f8e00ff */
[----:B------:R-:W5:Y:S01]  /*9470*/  SHFL.BFLY PT, R9, R4, 0x2, 0x1f ;  /* 0x0c401f0004097f89 */ /* 0x000f6200000e0000 */
        /* <DEDUP_REMOVED lines=17> */
[----:B------:R-:W-:Y:S01]  /*9590*/  ISETP.NE.AND P0, PT, R2, R7, PT ;  /* 0x000000070200720c */ /* 0x000fe20003f05270 */
[----:B------:R-:W-:Y:S01]  /*95a0*/  IMAD.MOV.U32 R7, RZ, RZ, RZ ;  /* 0x000000ffff077224 */ /* 0x000fe200078e00ff */
[----:B------:R-:W-:-:S09]  /*95b0*/  FSETP.NE.FTZ.AND P2, PT, R15, RZ, PT ;  /* 0x000000ff0f00720b */ /* 0x000fd20003f55000 */
[----:B------:R-:W1:Y:S02]  /*95c0*/  @P1 MUFU.RCP R7, R13 ;  /* 0x0000000d00071308 */ /* 0x000e640000001000 */
[----:B------:R-:W-:Y:S02]  /*95d0*/  @!P0 IMAD R0, R3, 0x40, R16 ;  /* 0x0000004003008824 */ /* 0x000fe400078e0210 */
[----:B------:R-:W-:Y:S01]  /*95e0*/  @P2 FMUL.FTZ R21, R21, 0.69314718246459960938 ;  /* 0x3f31721815152820 */ /* 0x000fe20000410000 */
[----:B------:R-:W-:Y:S02]  /*95f0*/  IMAD.MOV.U32 R3, RZ, RZ, -0x800000 ;  /* 0xff800000ff037424 */ /* 0x000fe400078e00ff */
[----:B------:R-:W-:Y:S01]  /*9600*/  @!P0 LEA R9, R0, UR46, 0x2 ;  /* 0x0000002e00098c11 */ /* 0x000fe2000f8e10ff */
[----:B------:R-:W4:Y:S01]  /*9610*/  @P2 MUFU.RCP R4, R15 ;  /* 0x0000000f00042308 */ /* 0x000f220000001000 */
[----:B------:R-:W-:-:S07]  /*9620*/  IMAD.MOV.U32 R0, RZ, RZ, -0x800000 ;  /* 0xff800000ff007424 */ /* 0x000fce00078e00ff */
[----:B------:R-:W5:Y:S01]  /*9630*/  @P1 MUFU.LG2 R13, R13 ;  /* 0x0000000d000d1308 */ /* 0x000f620000000c00 */
[----:B-1----:R1:W-:Y:S01]  /*9640*/  @!P0 STS [R9+0x28800], R7 ;  /* 0x0288000709008388 */ /* 0x0023e20000000800 */
[-C--:B------:R-:W-:Y:S01]  /*9650*/  FMUL.FTZ R169, R24, R7.reuse ;  /* 0x0000000718a97220 */ /* 0x080fe20000410000 */
[-C--:B------:R-:W-:Y:S01]  /*9660*/  FMUL.FTZ R14, R25, R7.reuse ;  /* 0x00000007190e7220 */ /* 0x080fe20000410000 */
[-C--:B------:R-:W-:Y:S01]  /*9670*/  FMUL.FTZ R168, R28, R7.reuse ;  /* 0x000000071ca87220 */ /* 0x080fe20000410000 */
[-C--:B------:R-:W-:Y:S01]  /*9680*/  FMUL.FTZ R12, R29, R7.reuse ;  /* 0x000000071d0c7220 */ /* 0x080fe20000410000 */
[-C--:B0-----:R-:W-:Y:S01]  /*9690*/  FMUL.FTZ R165, R32, R7.reuse ;  /* 0x0000000720a57220 */ /* 0x081fe20000410000 */
[-C--:B------:R-:W-:Y:S01]  /*96a0*/  FMUL.FTZ R156, R33, R7.reuse ;  /* 0x00000007219c7220 */ /* 0x080fe20000410000 */
[----:B------:R-:W0:Y:S01]  /*96b0*/  @P2 MUFU.LG2 R15, R15 ;  /* 0x0000000f000f2308 */ /* 0x000e220000000c00 */
        /* <DEDUP_REMOVED lines=59> */
[----:B-1----:R-:W-:Y:S01]  /*9a70*/  @P1 FMUL.FTZ R7, R11, 0.69314718246459960938 ;  /* 0x3f3172180b071820 */ /* 0x002fe20000410000 */
[----:B-----5:R-:W-:Y:S01]  /*9a80*/  @P1 FMUL.FTZ R20, R13, 0.69314718246459960938 ;  /* 0x3f3172180d141820 */ /* 0x020fe20000410000 */
[----:B0-----:R-:W-:Y:S01]  /*9a90*/  @P2 FMUL.FTZ R24, R15, 0.69314718246459960938 ;  /* 0x3f3172180f182820 */ /* 0x001fe20000410000 */
[-C--:B----4-:R-:W-:Y:S01]  /*9aa0*/  FMUL.FTZ R9, R42, R4.reuse ;  /* 0x000000042a097220 */ /* 0x090fe20000410000 */
        /* <DEDUP_REMOVED lines=67> */
.L_x_7834:
        /* <DEDUP_REMOVED lines=27> */
[----:B---3--:R-:W-:Y:S01]  /*a090*/  IMAD.U32 R170, RZ, RZ, UR8 ;  /* 0x00000008ffaa7e24 */ /* 0x008fe2000f8e00ff */
        /* <DEDUP_REMOVED lines=82> */
[----:B------:R-:W-:Y:S02]  /*a5c0*/  LOP3.LUT R110, R209, 0x380, RZ, 0xc0, !PT ;  /* 0x00000380d16e7812 */ /* 0x000fe400078ec0ff */
[----:B------:R-:W-:Y:S02]  /*a5d0*/  LOP3.LUT R32, R32, R179, RZ, 0x3c, !PT ;  /* 0x000000b320207212 */ /* 0x000fe400078e3cff */
[----:B------:R-:W-:-:S02]  /*a5e0*/  SHF.R.U64 R98, R98, 0x3, RZ ;  /* 0x0000000362627819 */ /* 0x000fc400000012ff */
[----:B------:R-:W-:Y:S02]  /*a5f0*/  LOP3.LUT R118, R27, R118, RZ, 0x3c, !PT ;  /* 0x000000761b767212 */ /* 0x000fe400078e3cff */
[----:B------:R-:W-:Y:S02]  /*a600*/  MOV R27, R20 ;  /* 0x00000014001b7202 */ /* 0x000fe40000000f00 */
[----:B0-----:R-:W-:Y:S02]  /*a610*/  F2FP.F16.F32.PACK_AB R4, R156, R165 ;  /* 0x000000a59c04723e */ /* 0x001fe400000000ff */
[----:B------:R-:W-:Y:S02]  /*a620*/  F2FP.F16.F32.PACK_AB R5, R35, R34 ;  /* 0x000000222305723e */ /* 0x000fe400000000ff */
[----:B------:R-:W-:Y:S02]  /*a630*/  F2FP.F16.F32.PACK_AB R6, R8, R162 ;  /* 0x000000a20806723e */ /* 0x000fe400000000ff */
[----:B------:R-:W-:-:S02]  /*a640*/  F2FP.F16.F32.PACK_AB R7, R39, R38 ;  /* 0x000000262707723e */ /* 0x000fc400000000ff */
[----:B------:R-:W-:Y:S02]  /*a650*/  SHF.R.U64 R114, R114, 0x3, RZ ;  /* 0x0000000372727819 */ /* 0x000fe400000012ff */
[----:B------:R-:W-:Y:S01]  /*a660*/  MOV R26, R24 ;  /* 0x00000018001a7202 */ /* 0x000fe20000000f00 */
[----:B------:R0:W-:Y:S01]  /*a670*/  STSM.16.M88.4 [R27], R4 ;  /* 0x000000041b007844 */ /* 0x0001e20000000200 */
[----:B------:R-:W-:Y:S02]  /*a680*/  F2FP.F16.F32.PACK_AB R8, R41, R154 ;  /* 0x0000009a2908723e */ /* 0x000fe400000000ff */
[----:B------:R-:W-:Y:S02]  /*a690*/  LOP3.LUT R94, R94, R183, RZ, 0x3c, !PT ;  /* 0x000000b75e5e7212 */ /* 0x000fe400078e3cff */
[----:B------:R-:W-:Y:S01]  /*a6a0*/  SHF.R.U64 R110, R110, 0x3, RZ ;  /* 0x000000036e6e7819 */ /* 0x000fe200000012ff */
[----:B------:R-:W-:Y:S01]  /*a6b0*/  STSM.16.M88.4 [R26], R8 ;  /* 0x000000081a007844 */ /* 0x000fe20000000200 */
[----:B------:R-:W-:-:S02]  /*a6c0*/  LOP3.LUT R169, R172, 0x380, RZ, 0xc0, !PT ;  /* 0x00000380aca97812 */ /* 0x000fc400078ec0ff */
[----:B------:R-:W-:Y:S02]  /*a6d0*/  MOV R28, R28 ;  /* 0x0000001c001c7202 */ /* 0x000fe40000000f00 */
[----:B------:R-:W-:Y:S02]  /*a6e0*/  LOP3.LUT R98, R98, R205, RZ, 0x3c, !PT ;  /* 0x000000cd62627212 */ /* 0x000fe400078e3cff */
[----:B------:R-:W-:Y:S01]  /*a6f0*/  MOV R32, R32 ;  /* 0x0000002000207202 */ /* 0x000fe20000000f00 */
[----:B------:R-:W-:Y:S01]  /*a700*/  STSM.16.M88.4 [R28], R48 ;  /* 0x000000301c007844 */ /* 0x000fe20000000200 */
[----:B------:R-:W-:Y:S01]  /*a710*/  MOV R36, R36 ;  /* 0x0000002400247202 */ /* 0x000fe20000000f00 */
[----:B0-----:R-:W-:Y:S01]  /*a720*/  IMAD.U32 R4, RZ, RZ, UR8 ;  /* 0x00000008ff047e24 */ /* 0x001fe2000f8e00ff */
[----:B------:R-:W-:Y:S01]  /*a730*/  F2FP.F16.F32.PACK_AB R80, R81, R80 ;  /* 0x000000505150723e */ /* 0x000fe200000000ff */
[----:B------:R-:W-:Y:S01]  /*a740*/  STSM.16.M88.4 [R32], R56 ;  /* 0x0000003820007844 */ /* 0x000fe20000000200 */
[----:B------:R-:W-:Y:S01]  /*a750*/  LOP3.LUT R114, R114, R211, RZ, 0x3c, !PT ;  /* 0x000000d372727212 */ /* 0x000fe200078e3cff */
[----:B------:R-:W-:Y:S01]  /*a760*/  IMAD.U32 R5, RZ, RZ, UR9 ;  /* 0x00000009ff057e24 */ /* 0x000fe2000f8e00ff */
[----:B------:R-:W-:Y:S01]  /*a770*/  MOV R25, R90 ;  /* 0x0000005a00197202 */ /* 0x000fe20000000f00 */
[----:B------:R-:W-:Y:S01]  /*a780*/  STSM.16.M88.4 [R36], R64 ;  /* 0x0000004024007844 */ /* 0x000fe20000000200 */
[----:B------:R-:W-:Y:S01]  /*a790*/  F2FP.F16.F32.PACK_AB R74, R77, R76 ;  /* 0x0000004c4d4a723e */ /* 0x000fe200000000ff */
[----:B------:R-:W-:Y:S01]  /*a7a0*/  ULDC.64 UR8, c[0x0][0xc08] ;  /* 0x0003020000087ab9 */ /* 0x000fe20000000a00 */
[----:B------:R-:W-:-:S02]  /*a7b0*/  F2FP.F16.F32.PACK_AB R75, R79, R78 ;  /* 0x0000004e4f4b723e */ /* 0x000fc400000000ff */
[----:B------:R-:W-:Y:S02]  /*a7c0*/  F2FP.F16.F32.PACK_AB R81, R83, R82 ;  /* 0x000000525351723e */ /* 0x000fe400000000ff */
[----:B------:R-:W-:Y:S01]  /*a7d0*/  LOP3.LUT R110, R110, R209, RZ, 0x3c, !PT ;  /* 0x000000d16e6e7212 */ /* 0x000fe200078e3cff */
[----:B------:R-:W-:Y:S01]  /*a7e0*/  STSM.16.M88.4 [R25], R72 ;  /* 0x0000004819007844 */ /* 0x000fe20000000200 */
[----:B------:R-:W-:Y:S02]  /*a7f0*/  SHF.R.U64 R169, R169, 0x3, RZ ;  /* 0x00000003a9a97819 */ /* 0x000fe400000012ff */
[----:B------:R-:W-:Y:S02]  /*a800*/  MOV R94, R94 ;  /* 0x0000005e005e7202 */ /* 0x000fe40000000f00 */
        /* <DEDUP_REMOVED lines=9> */
[----:B------:R-:W-:Y:S01]  /*a8a0*/  MOV R102, R102 ;  /* 0x0000006600667202 */ /* 0x000fe20000000f00 */
[----:B------:R-:W-:Y:S01]  /*a8b0*/  STSM.16.M88.4 [R24], R88 ;  /* 0x0000005818007844 */ /* 0x000fe20000000200 */
[----:B------:R-:W-:Y:S02]  /*a8c0*/  MOV R21, R106 ;  /* 0x0000006a00157202 */ /* 0x000fe40000000f00 */
[----:B------:R-:W-:Y:S02]  /*a8d0*/  F2FP.F16.F32.PACK_AB R97, R153, R152 ;  /* 0x000000989961723e */ /* 0x000fe400000000ff */
[----:B------:R-:W-:Y:S02]  /*a8e0*/  F2FP.F16.F32.PACK_AB R98, R101, R100 ;  /* 0x000000646562723e */ /* 0x000fe400000000ff */
[----:B------:R-:W-:Y:S02]  /*a8f0*/  F2FP.F16.F32.PACK_AB R99, R157, R155 ;  /* 0x0000009b9d63723e */ /* 0x000fe400000000ff */
[----:B------:R-:W-:-:S02]  /*a900*/  F2FP.F16.F32.PACK_AB R104, R105, R104 ;  /* 0x000000686968723e */ /* 0x000fc400000000ff */
[----:B------:R-:W-:Y:S01]  /*a910*/  LOP3.LUT R12, R12, R173, RZ, 0x3c, !PT ;  /* 0x000000ad0c0c7212 */ /* 0x000fe200078e3cff */
[----:B------:R-:W-:Y:S01]  /*a920*/  STSM.16.M88.4 [R102], R96 ;  /* 0x0000006066007844 */ /* 0x000fe20000000200 */
[----:B------:R-:W-:Y:S02]  /*a930*/  MOV R20, R114 ;  /* 0x0000007200147202 */ /* 0x000fe40000000f00 */
[----:B------:R-:W-:Y:S02]  /*a940*/  F2FP.F16.F32.PACK_AB R105, R159, R158 ;  /* 0x0000009e9f69723e */ /* 0x000fe400000000ff */
[----:B------:R-:W-:Y:S02]  /*a950*/  F2FP.F16.F32.PACK_AB R106, R109, R108 ;  /* 0x0000006c6d6a723e */ /* 0x000fe400000000ff */
[----:B------:R-:W-:Y:S02]  /*a960*/  F2FP.F16.F32.PACK_AB R107, R161, R160 ;  /* 0x000000a0a16b723e */ /* 0x000fe400000000ff */
[----:B------:R-:W-:-:S02]  /*a970*/  F2FP.F16.F32.PACK_AB R112, R113, R112 ;  /* 0x000000707170723e */ /* 0x000fc400000000ff */
[----:B------:R-:W-:Y:S01]  /*a980*/  F2FP.F16.F32.PACK_AB R120, R121, R120 ;  /* 0x000000787978723e */ /* 0x000fe200000000ff */
[----:B------:R-:W-:Y:S01]  /*a990*/  STSM.16.M88.4 [R21], R104 ;  /* 0x0000006815007844 */ /* 0x000fe20000000200 */
[----:B------:R-:W-:Y:S02]  /*a9a0*/  LOP3.LUT R14, R169, R172, RZ, 0x3c, !PT ;  /* 0x000000aca90e7212 */ /* 0x000fe400078e3cff */
        /* <DEDUP_REMOVED lines=32> */
[----:B------:R-:W-:-:S04]  /*abb0*/  @UP1 ULEA UR8, UP2, UR45, UR8, 0x2 ;  /* 0x000000082d081291 */ /* 0x000fc8000f84103f */
[----:B------:R-:W-:Y:S01]  /*abc0*/  @UP1 ULEA.HI.X UR9, UR45, UR9, UR44, 0x2, UP2 ;  /* 0x000000092d091291 */ /* 0x000fe200090f142c */
[----:B------:R-:W-:Y:S01]  /*abd0*/  ULDC UR4, c[0x0][0xa88] ;  /* 0x0002a20000047ab9 */ /* 0x000fe20000000800 */
[----:B0-----:R-:W-:Y:S02]  /*abe0*/  IMAD.U32 R14, RZ, RZ, UR8 ;  /* 0x00000008ff0e7e24 */ /* 0x001fe4000f8e00ff */
[----:B------:R-:W-:Y:S01]  /*abf0*/  IMAD.U32 R76, RZ, RZ, UR4 ;  /* 0x00000004ff4c7e24 */ /* 0x000fe2000f8e00ff */
[----:B------:R-:W3:Y:S01]  /*ac00*/  @P0 LDG.E R6, desc[UR40][R4.64] ;  /* 0x0000002804060981 */ /* 0x000ee2000c1e1900 */
[----:B------:R-:W-:Y:S02]  /*ac10*/  IMAD.U32 R15, RZ, RZ, UR9 ;  /* 0x00000009ff0f7e24 */ /* 0x000fe4000f8e00ff */
        /* <DEDUP_REMOVED lines=29> */
[----:B---3--:R-:W-:Y:S01]  /*adf0*/  @P0 R2UR UR4, R6 ;  /* 0x00000000060402ca */ /* 0x008fe200000e0000 */
[----:B0-----:R-:W-:-:S14]  /*ae00*/  @P6 BRA `(.L_x_7875) ;  /* 0x0000000000106947 */ /* 0x001fdc0003800000 */
[----:B------:R-:W-:Y:S05]  /*ae10*/  @!P0 BRA `(.L_x_7875) ;  /* 0x00000000000c8947 */ /* 0x000fea0003800000 */
[----:B------:R-:W3:Y:S04]  /*ae20*/  LDG.E R7, desc[UR40][R4.64] ;  /* 0x0000002804077981 */ /* 0x000ee8000c1e1900 */
[----:B-----5:R-:W3:Y:S02]  /*ae30*/  LDG.E R76, desc[UR40][R4.64+0x4] ;  /* 0x00000428044c7981 */ /* 0x020ee4000c1e1900 */
[----:B---3--:R-:W-:-:S07]  /*ae40*/  IMAD.IADD R76, R76, 0x1, -R7 ;  /* 0x000000014c4c7824 */ /* 0x008fce00078e0a07 */
.L_x_7875:
        /* <DEDUP_REMOVED lines=69> */
[----:B------:R-:W-:Y:S01]  /*b2a0*/  IMAD.MOV R21, RZ, RZ, -R18 ;  /* 0x000000ffff157224 */ /* 0x000fe200078e0a12 */
[----:B------:R-:W-:Y:S01]  /*b2b0*/  UIMAD.WIDE.U32 UR8, UR43, UR12, UR8 ;  /* 0x0000000c2b0872a5 */ /* 0x000fe2000f8e0008 */
[----:B------:R-:W-:Y:S01]  /*b2c0*/  VIADD R20, R16, UR42 ;  /* 0x0000002a10147c36 */ /* 0x000fe20008000000 */
[----:B------:R-:W-:-:S03]  /*b2d0*/  UIMAD UR10, UR43, UR13, UR10 ;  /* 0x0000000d2b0a72a4 */ /* 0x000fc6000f8e020a */
[----:B------:R-:W-:Y:S01]  /*b2e0*/  ULDC.64 UR12, c[0x0][0xb98] ;  /* 0x0002e600000c7ab9 */ /* 0x000fe20000000a00 */
[----:B------:R-:W-:Y:S02]  /*b2f0*/  UIADD3 UR9, UR9, UR10, URZ ;  /* 0x0000000a09097290 */ /* 0x000fe4000fffe03f */
[----:B------:R-:W-:Y:S02]  /*b300*/  UIMAD UR11, UR44, UR12, URZ ;  /* 0x0000000c2c0b72a4 */ /* 0x000fe4000f8e023f */
[----:B------:R-:W-:Y:S02]  /*b310*/  UIMAD.WIDE.U32 UR8, UR45, UR12, UR8 ;  /* 0x0000000c2d0872a5 */ /* 0x000fe4000f8e0008 */
[----:B------:R-:W-:Y:S01]  /*b320*/  UIMAD UR11, UR45, UR13, UR11 ;  /* 0x0000000d2d0b72a4 */ /* 0x000fe2000f8e020b */
        /* <DEDUP_REMOVED lines=31> */
.L_x_7876:
        /* <DEDUP_REMOVED lines=17> */
[----:B------:R-:W-:-:S03]  /*b630*/  SEL R3, RZ, 0xffffffff, P0 ;  /* 0xffffffffff037807 */ /* 0x000fc60000000000 */
[----:B------:R-:W5:Y:S04]  /*b640*/  LD.E.128 R36, desc[UR40][R36.64] ;  /* 0x0000002824247980 */ /* 0x000f68000c101d00 */
[----:B------:R-:W5:Y:S02]  /*b650*/  LD.E.128 R40, desc[UR40][R40.64] ;  /* 0x0000002828287980 */ /* 0x000f64000c101d00 */
[----:B------:R-:W1:Y:S01]  /*b660*/  @P2 LDC R21, c[0x0][0xbec] ;  /* 0x0002fb00ff152b82 */ /* 0x000e620000000800 */
[----:B------:R-:W-:Y:S01]  /*b670*/  IMAD.SHL.U32 R3, R3, 0x4, RZ ;  /* 0x0000000403037824 */ /* 0x000fe200078e00ff */
[----:B------:R-:W-:Y:S01]  /*b680*/  UIMAD UR10, UR14, UR12, URZ ;  /* 0x0000000c0e0a72a4 */ /* 0x000fe2000f8e023f */
[----:B------:R-:W-:Y:S01]  /*b690*/  ISETP.GE.AND P0, PT, R188, UR16, PT ;  /* 0x00000010bc007c0c */ /* 0x000fe2000bf06270 */
[----:B------:R-:W5:Y:S04]  /*b6a0*/  LD.E.128 R48, desc[UR40][R48.64] ;  /* 0x0000002830307980 */ /* 0x000f68000c101d00 */
[----:B------:R-:W3:Y:S01]  /*b6b0*/  @P2 LDC R77, c[0x0][0xbf0] ;  /* 0x0002fc00ff4d2b82 */ /* 0x000ee20000000800 */
[----:B------:R-:W-:Y:S01]  /*b6c0*/  LOP3.LUT R3, R3, 0x4, R0, 0xe2, !PT ;  /* 0x0000000403037812 */ /* 0x000fe200078ee200 */
[----:B------:R-:W-:Y:S01]  /*b6d0*/  UIMAD.WIDE.U32 UR8, UR4, UR12, URZ ;  /* 0x0000000c040872a5 */ /* 0x000fe2000f8e003f */
[----:B------:R-:W-:Y:S01]  /*b6e0*/  SEL R20, RZ, 0xffffffff, P0 ;  /* 0xffffffffff147807 */ /* 0x000fe20000000000 */
[----:B------:R-:W-:Y:S01]  /*b6f0*/  UIMAD UR10, UR4, UR13, UR10 ;  /* 0x0000000d040a72a4 */ /* 0x000fe2000f8e020a */
[----:B------:R-:W-:Y:S01]  /*b700*/  IMAD R0, R191, 0x20, R192 ;  /* 0x00000020bf007824 */ /* 0x000fe200078e02c0 */
[----:B------:R-:W-:Y:S01]  /*b710*/  ISETP.GE.AND P0, PT, R187, UR16, PT ;  /* 0x00000010bb007c0c */ /* 0x000fe2000bf06270 */
[----:B------:R-:W-:Y:S01]  /*b720*/  ULDC.64 UR12, c[0x0][0xae8] ;  /* 0x0002ba00000c7ab9 */ /* 0x000fe20000000a00 */
[----:B------:R-:W-:Y:S01]  /*b730*/  UIADD3 UR9, UR9, UR10, URZ ;  /* 0x0000000a09097290 */ /* 0x000fe2000fffe03f */
[----:B------:R-:W-:Y:S01]  /*b740*/  VIADD R82, R0, UR42 ;  /* 0x0000002a00527c36 */ /* 0x000fe20008000000 */
[----:B------:R-:W-:Y:S01]  /*b750*/  UIMAD UR4, UR15, UR12, URZ ;  /* 0x0000000c0f0472a4 */ /* 0x000fe2000f8e023f */
[----:B------:R-:W-:Y:S01]  /*b760*/  SEL R0, RZ, 0xffffffff, P0 ;  /* 0xffffffffff007807 */ /* 0x000fe20000000000 */
[----:B------:R-:W-:Y:S01]  /*b770*/  UIMAD.WIDE.U32 UR8, UR43, UR12, UR8 ;  /* 0x0000000c2b0872a5 */ /* 0x000fe2000f8e0008 */
        /* <DEDUP_REMOVED lines=11> */
[----:B---3--:R-:W-:Y:S01]  /*b830*/  @P2 SHF.R.U32.HI R3, RZ, R77, R0 ;  /* 0x0000004dff032219 */ /* 0x008fe20000011600 */
        /* <DEDUP_REMOVED lines=20> */
[----:B------:R-:W-:-:S03]  /*b980*/  ISETP.GE.AND P0, PT, R195, UR16, PT ;  /* 0x00000010c3007c0c */ /* 0x000fc6000bf06270 */
[----:B------:R-:W5:Y:S01]  /*b990*/  LD.E.128 R68, desc[UR40][R68.64] ;  /* 0x0000002844447980 */ /* 0x000f62000c101d00 */
[C---:B------:R-:W-:Y:S01]  /*b9a0*/  IMAD R79, R3.reuse, UR9, R80 ;  /* 0x00000009034f7c24 */ /* 0x040fe2000f8e0250 */
[----:B------:R-:W-:Y:S01]  /*b9b0*/  UIADD3 UR4, UR46, 0x28c20, URZ ;  /* 0x00028c202e047890 */ /* 0x000fe2000fffe03f */
[----:B------:R-:W-:Y:S01]  /*b9c0*/  IMAD.WIDE.U32 R20, R3, UR8, R20 ;  /* 0x0000000803147c25 */ /* 0x000fe2000f8e0014 */
[----:B------:R-:W-:Y:S01]  /*b9d0*/  @!PT LDS RZ, [RZ] ;  /* 0x00000000fffff984 */ /* 0x000fe20000000800 */
[----:B------:R-:W-:Y:S01]  /*b9e0*/  @!PT LDS RZ, [RZ] ;  /* 0x00000000fffff984 */ /* 0x000fe20000000800 */
[----:B------:R-:W-:Y:S01]  /*b9f0*/  @!PT LDS RZ, [RZ] ;  /* 0x00000000fffff984 */ /* 0x000fe20000000800 */
[----:B------:R-:W-:Y:S01]  /*ba00*/  @!PT LDS RZ, [RZ] ;  /* 0x00000000fffff984 */ /* 0x000fe20000000800 */
[----:B------:R1:W-:Y:S06]  /*ba10*/  MEMBAR.ALL.CTA ;  /* 0x0000000000007992 */ /* 0x0003ec0000008000 */
[----:B-1----:R-:W1:Y:S01]  /*ba20*/  FENCE.VIEW.ASYNC.S ;  /* 0x00000000000073c6 */ /* 0x002e620000000000 */
[----:B------:R-:W-:Y:S01]  /*ba30*/  ULDC.64 UR8, c[0x0][0xad8] ;  /* 0x0002b60000087ab9 */ /* 0x000fe20000000a00 */
[----:B------:R-:W-:Y:S01]  /*ba40*/  SEL R3, RZ, 0x40, P0 ;  /* 0x00000040ff037807 */ /* 0x000fe20000000000 */
[----:B------:R-:W-:Y:S01]  /*ba50*/  IMAD.IADD R21, R21, 0x1, R79 ;  /* 0x0000000115157824 */ /* 0x000fe200078e024f */
[----:B------:R-:W-:Y:S01]  /*ba60*/  ISETP.GE.AND P0, PT, R194, UR16, PT ;  /* 0x00000010c2007c0c */ /* 0x000fe2000bf06270 */
[----:B------:R-:W-:Y:S01]  /*ba70*/  IMAD R0, R0, UR8, RZ ;  /* 0x0000000800007c24 */ /* 0x000fe2000f8e02ff */
[----:B------:R-:W-:Y:S01]  /*ba80*/  UPRMT UR4, URZ, 0x654, UR4 ;  /* 0x000006543f047896 */ /* 0x000fe20008000004 */
[----:B-----5:R-:W-:Y:S01]  /*ba90*/  IMAD R87, R76, R81, RZ ;  /* 0x000000514c577224 */ /* 0x020fe200078e02ff */
[----:B------:R-:W-:Y:S01]  /*baa0*/  LOP3.LUT R78, R83, 0x20, R78, 0xe2, !PT ;  /* 0x00000020534e7812 */ /* 0x000fe200078ee24e */
[----:B------:R-:W-:Y:S01]  /*bab0*/  VIADD R86, R192, UR42 ;  /* 0x0000002ac0567c36 */ /* 0x000fe20008000000 */
[----:B------:R-:W-:Y:S01]  /*bac0*/  BSSY B1, `(.L_x_7877) ;  /* 0x000002e000017945 */ /* 0x000fe20003800000 */
[C---:B------:R-:W-:Y:S01]  /*bad0*/  IMAD R79, R77.reuse, UR9, R0 ;  /* 0x000000094d4f7c24 */ /* 0x040fe2000f8e0200 */
[----:B------:R-:W-:Y:S01]  /*bae0*/  SEL R0, RZ, 0x80, P0 ;  /* 0x00000080ff007807 */ /* 0x000fe20000000000 */
[----:B------:R-:W-:Y:S01]  /*baf0*/  IMAD.WIDE.U32 R20, R77, UR8, R20 ;  /* 0x000000084d147c25 */ /* 0x000fe2000f8e0014 */
[----:B------:R-:W-:Y:S01]  /*bb00*/  ISETP.GE.AND P0, PT, R86, R87, PT ;  /* 0x000000575600720c */ /* 0x000fe20003f06270 */
[----:B------:R-:W-:Y:S01]  /*bb10*/  ULDC.64 UR8, c[0x0][0xa80] ;  /* 0x0002a00000087ab9 */ /* 0x000fe20000000a00 */
[----:B------:R-:W-:Y:S01]  /*bb20*/  LOP3.LUT R3, R78, R3, RZ, 0xfc, !PT ;  /* 0x000000034e037212 */ /* 0x000fe200078efcff */
[----:B------:R-:W-:Y:S01]  /*bb30*/  IMAD.IADD R21, R21, 0x1, R79 ;  /* 0x0000000115157824 */ /* 0x000fe200078e024f */
[----:B------:R-:W-:-:S02]  /*bb40*/  LEA R84, P1, R20, UR8, 0x1 ;  /* 0x0000000814547c11 */ /* 0x000fc4000f8208ff */
[----:B------:R-:W-:Y:S02]  /*bb50*/  LOP3.LUT R0, R3, R0, RZ, 0xfc, !PT ;  /* 0x0000000003007212 */ /* 0x000fe400078efcff */
[----:B------:R-:W-:Y:S01]  /*bb60*/  LEA.HI.X R85, R20, UR9, R21, 0x1, P1 ;  /* 0x0000000914557c11 */ /* 0x000fe200088f0c15 */
[----:B-1----:R0:W1:Y:S01]  /*bb70*/  SHFL.IDX PT, R76, R84, RZ, 0x181f ;  /* 0x00181fff544c7589 */ /* 0x00206200000e0000 */
[----:B------:R-:W-:Y:S03]  /*bb80*/  SYNCS.ARRIVE.TRANS64.RED.A1T0 RZ, [UR4], RZ ;  /* 0x000000ffffff79a7 */ /* 0x000fe60008100404 */
[----:B------:R0:W3:Y:S01]  /*bb90*/  SHFL.IDX PT, R77, R85, RZ, 0x181f ;  /* 0x00181fff554d7589 */ /* 0x0000e200000e0000 */
[----:B------:R-:W-:Y:S05]  /*bba0*/  @P0 BRA `(.L_x_7878) ;  /* 0x00000000007c0947 */ /* 0x000fea0003800000 */
[----:B------:R-:W-:Y:S02]  /*bbb0*/  ISETP.GE.AND P1, PT, R190, UR16, PT ;  /* 0x00000010be007c0c */ /* 0x000fe4000bf26270 */
[----:B------:R-:W-:Y:S02]  /*bbc0*/  ISETP.GE.AND P0, PT, R17, UR16, PT ;  /* 0x0000001011007c0c */ /* 0x000fe4000bf06270 */
[----:B------:R-:W-:Y:S02]  /*bbd0*/  ISETP.GE.AND P5, PT, R189, UR16, PT ;  /* 0x00000010bd007c0c */ /* 0x000fe4000bfa6270 */
[----:B------:R-:W-:-:S07]  /*bbe0*/  ISETP.GE.AND P3, PT, R188, UR16, PT ;  /* 0x00000010bc007c0c */ /* 0x000fce000bf66270 */
[CC--:B-1----:R-:W-:Y:S02]  /*bbf0*/  @!P1 LEA R78, P2, R190.reuse, R76.reuse, 0x1 ;  /* 0x0000004cbe4e9211 */ /* 0x0c2fe400078408ff */
[----:B---3--:R-:W-:Y:S02]  /*bc00*/  @!P0 IMAD.WIDE R20, R17, 0x2, R76 ;  /* 0x0000000211148825 */ /* 0x008fe400078e024c */
        /* <DEDUP_REMOVED lines=25> */
.L_x_7878:
[----:B------:R-:W-:Y:S05]  /*bda0*/  BSYNC B1 ;  /* 0x0000000000017941 */ /* 0x000fea0003800000 */
.L_x_7877:
[----:B----4-:R-:W-:Y:S01]  /*bdb0*/  VIADD R4, R86, 0x20 ;  /* 0x0000002056047836 */ /* 0x010fe20000000000 */
[----:B------:R4:W0:Y:S04]  /*bdc0*/  SHFL.IDX PT, R7, R85, 0x1, 0x181f ;  /* 0x00381f0055077f89 */ /* 0x00082800000e0000 */
        /* <DEDUP_REMOVED lines=8> */
[----:B0-----:R-:W-:Y:S02]  /*be50*/  @!P0 IMAD.WIDE R4, R17, 0x2, R6 ;  /* 0x0000000211048825 */ /* 0x001fe400078e0206 */
        /* <DEDUP_REMOVED lines=27> */
.L_x_7874:
        /* <DEDUP_REMOVED lines=14> */
[----:B------:R-:W4:Y:S01]  /*c0f0*/  @P1 LDG.E R3, desc[UR40][R4.64] ;  /* 0x0000002804031981 */ /* 0x000f22000c1e1900 */
        /* <DEDUP_REMOVED lines=11> */
[----:B----4-:R-:W-:-:S13]  /*c1b0*/  @P1 R2UR UR4, R3 ;  /* 0x00000000030412ca */ /* 0x010fda00000e0000 */
[----:B------:R-:W-:Y:S01]  /*c1c0*/  USHF.R.S32.HI UR11, URZ, 0x1f, UR4 ;  /* 0x0000001f3f0b7899 */ /* 0x000fe20008011404 */
[----:B01----:R-:W-:Y:S11]  /*c1d0*/  @P2 BRA `(.L_x_7880) ;  /* 0x0000000000102947 */ /* 0x003ff60003800000 */
[----:B------:R-:W-:Y:S05]  /*c1e0*/  @!P1 BRA `(.L_x_7880) ;  /* 0x00000000000c9947 */ /* 0x000fea0003800000 */
[----:B------:R-:W4:Y:S04]  /*c1f0*/  LDG.E R3, desc[UR40][R4.64] ;  /* 0x0000002804037981 */ /* 0x000f28000c1e1900 */
[----:B-----5:R-:W4:Y:S02]  /*c200*/  LDG.E R0, desc[UR40][R4.64+0x4] ;  /* 0x0000042804007981 */ /* 0x020f24000c1e1900 */
[----:B----4-:R-:W-:-:S07]  /*c210*/  IMAD.IADD R0, R0, 0x1, -R3 ;  /* 0x0000000100007824 */ /* 0x010fce00078e0a03 */
.L_x_7880:
[----:B------:R-:W-:Y:S01]  /*c220*/  USEL UR45, UR45, URZ, !UP0 ;  /* 0x0000003f2d2d7287 */ /* 0x000fe2000c000000 */
[----:B------:R-:W-:Y:S01]  /*c230*/  BSSY B1, `(.L_x_7881) ;  /* 0x000002c000017945 */ /* 0x000fe20003800000 */
[----:B------:R-:W-:-:S03]  /*c240*/  USEL UR44, UR44, URZ, !UP0 ;  /* 0x0000003f2c2c7287 */ /* 0x000fc6000c000000 */
[----:B------:R-:W-:Y:S09]  /*c250*/  @P0 BRA `(.L_x_7882) ;  /* 0x0000000000a40947 */ /* 0x000ff20003800000 */
        /* <DEDUP_REMOVED lines=41> */
.L_x_7882:
[----:B------:R-:W-:Y:S05]  /*c4f0*/  BSYNC B1 ;  /* 0x0000000000017941 */ /* 0x000fea0003800000 */
.L_x_7881:
        /* <DEDUP_REMOVED lines=23> */
[----:B------:R-:W-:Y:S01]  /*c670*/  VIADD R8, R3, UR42 ;  /* 0x0000002a03087c36 */ /* 0x000fe20008000000 */
        /* <DEDUP_REMOVED lines=11> */
[----:B------:R-:W-:Y:S01]  /*c730*/  VIADD R26, R192, UR42 ;  /* 0x0000002ac01a7c36 */ /* 0x000fe20008000000 */
[----:B------:R-:W-:Y:S01]  /*c740*/  ISETP.GE.AND P2, PT, R194, UR13, PT ;  /* 0x0000000dc2007c0c */ /* 0x000fe2000bf46270 */
[----:B0-----:R-:W-:Y:S01]  /*c750*/  @P0 IMAD.HI.U32 R6, R8, R5, RZ ;  /* 0x0000000508060227 */ /* 0x001fe200078e00ff */
[----:B------:R-:W-:Y:S01]  /*c760*/  UIADD3 UR4, UR9, UR4, URZ ;  /* 0x0000000409047290 */ /* 0x000fe2000fffe03f */
[----:B------:R-:W-:Y:S01]  /*c770*/  LOP3.LUT R10, R10, 0x8, R9, 0xe2, !PT ;  /* 0x000000080a0a7812 */ /* 0x000fe200078ee209 */
[----:B------:R-:W-:Y:S01]  /*c780*/  BSSY B1, `(.L_x_7883) ;  /* 0x0000046000017945 */ /* 0x000fe20003800000 */
[----:B------:R-:W-:Y:S01]  /*c790*/  IMAD.U32 R4, RZ, RZ, UR8 ;  /* 0x00000008ff047e24 */ /* 0x000fe2000f8e00ff */
[----:B------:R-:W-:Y:S01]  /*c7a0*/  SEL R0, RZ, 0x80, P2 ;  /* 0x00000080ff007807 */ /* 0x000fe20001000000 */
[----:B------:R-:W-:Y:S01]  /*c7b0*/  IMAD.U32 R5, RZ, RZ, UR9 ;  /* 0x00000009ff057e24 */ /* 0x000fe2000f8e00ff */
[----:B------:R-:W-:Y:S01]  /*c7c0*/  ULDC.64 UR8, c[0x0][0xae0] ;  /* 0x0002b80000087ab9 */ /* 0x000fe20000000a00 */
[----:B-1----:R-:W-:Y:S01]  /*c7d0*/  @P0 SHF.R.U32.HI R3, RZ, R7, R6 ;  /* 0x00000007ff030219 */ /* 0x002fe20000011606 */
[----:B------:R-:W-:Y:S01]  /*c7e0*/  IMAD.U32 R5, RZ, RZ, UR4 ;  /* 0x00000004ff057e24 */ /* 0x000fe2000f8e00ff */
[----:B------:R-:W-:-:S02]  /*c7f0*/  ISETP.GE.AND P0, PT, R187, UR13, PT ;  /* 0x0000000dbb007c0c */ /* 0x000fc4000bf06270 */
        /* <DEDUP_REMOVED lines=27> */
[----:B------:R-:W-:-:S03]  /*c9b0*/  LOP3.LUT R21, R10, R7, RZ, 0xfc, !PT ;  /* 0x000000070a157212 */ /* 0x000fc600078efcff */
[----:B------:R0:W4:Y:S01]  /*c9c0*/  SHFL.IDX PT, R7, R3, RZ, 0x181f ;  /* 0x00181fff03077589 */ /* 0x00012200000e0000 */
[----:B------:R-:W-:Y:S01]  /*c9d0*/  LOP3.LUT R24, R21, R0, RZ, 0xfc, !PT ;  /* 0x0000000015187212 */ /* 0x000fe200078efcff */
[----:B------:R-:W-:Y:S06]  /*c9e0*/  @P0 BRA `(.L_x_7884) ;  /* 0x00000000007c0947 */ /* 0x000fec0003800000 */
[----:B------:R-:W-:Y:S02]  /*c9f0*/  ISETP.GE.AND P2, PT, R190, UR13, PT ;  /* 0x0000000dbe007c0c */ /* 0x000fe4000bf46270 */
[----:B------:R-:W-:Y:S02]  /*ca00*/  ISETP.GE.AND P1, PT, R17, UR13, PT ;  /* 0x0000000d11007c0c */ /* 0x000fe4000bf26270 */
[----:B------:R-:W-:Y:S02]  /*ca10*/  ISETP.GE.AND P5, PT, R189, UR13, PT ;  /* 0x0000000dbd007c0c */ /* 0x000fe4000bfa6270 */
[----:B------:R-:W-:-:S07]  /*ca20*/  ISETP.GE.AND P3, PT, R188, UR13, PT ;  /* 0x0000000dbc007c0c */ /* 0x000fce000bf66270 */
[CC--:B-1----:R-:W-:Y:S02]  /*ca30*/  @!P2 LEA R8, P0, R190.reuse, R6.reuse, 0x1 ;  /* 0x00000006be08a211 */ /* 0x0c2fe400078008ff */
[----:B----4-:R-:W-:Y:S02]  /*ca40*/  @!P1 IMAD.WIDE R4, R17, 0x2, R6 ;  /* 0x0000000211049825 */ /* 0x010fe400078e0206 */
        /* <DEDUP_REMOVED lines=25> */
.L_x_7884:
[----:B------:R-:W-:Y:S05]  /*cbe0*/  BSYNC B1 ;  /* 0x0000000000017941 */ /* 0x000fea0003800000 */
.L_x_7883:
[----:B------:R-:W-:Y:S01]  /*cbf0*/  VIADD R0, R26, 0x20 ;  /* 0x000000201a007836 */ /* 0x000fe20000000000 */
[----:B----4-:R4:W0:Y:S04]  /*cc00*/  SHFL.IDX PT, R7, R3, 0x1, 0x181f ;  /* 0x00381f0003077f89 */ /* 0x01082800000e0000 */
[----:B------:R-:W-:Y:S01]  /*cc10*/  ISETP.GE.AND P0, PT, R0, R25, PT ;  /* 0x000000190000720c */ /* 0x000fe20003f06270 */
[----:B-1----:R4:W1:-:S12]  /*cc20*/  SHFL.IDX PT, R6, R20, 0x1, 0x181f ;  /* 0x00381f0014067f89 */ /* 0x00285800000e0000 */
[----:B----4-:R-:W-:Y:S05]  /*cc30*/  @P0 BRA `(.L_x_7879) ;  /* 0x00000000007c0947 */ /* 0x010fea0003800000 */
[----:B------:R-:W-:Y:S02]  /*cc40*/  ISETP.GE.AND P2, PT, R190, UR13, PT ;  /* 0x0000000dbe007c0c */ /* 0x000fe4000bf46270 */
[----:B------:R-:W-:Y:S02]  /*cc50*/  ISETP.GE.AND P3, PT, R17, UR13, PT ;  /* 0x0000000d11007c0c */ /* 0x000fe4000bf66270 */
[----:B------:R-:W-:Y:S02]  /*cc60*/  ISETP.GE.AND P5, PT, R189, UR13, PT ;  /* 0x0000000dbd007c0c */ /* 0x000fe4000bfa6270 */
[----:B------:R-:W-:Y:S02]  /*cc70*/  ISETP.GE.AND P4, PT, R188, UR13, PT ;  /* 0x0000000dbc007c0c */ /* 0x000fe4000bf86270 */
[----:B------:R-:W-:-:S05]  /*cc80*/  LOP3.LUT P1, RZ, R21, 0x40, RZ, 0xc0, !PT ;  /* 0x0000004015ff7812 */ /* 0x000fca000782c0ff */
[CC--:B-1----:R-:W-:Y:S02]  /*cc90*/  @!P2 LEA R8, P0, R190.reuse, R6.reuse, 0x1 ;  /* 0x00000006be08a211 */ /* 0x0c2fe400078008ff */
[----:B0-----:R-:W-:Y:S02]  /*cca0*/  @!P3 IMAD.WIDE R4, R17, 0x2, R6 ;  /* 0x000000021104b825 */ /* 0x001fe400078e0206 */
        /* <DEDUP_REMOVED lines=13> */
[-C--:B0-----:R-:W-:Y:S02]  /*cd80*/  @!P2 LEA R4, P6, R186, R6.reuse, 0x1 ;  /* 0x00000006ba04a211 */ /* 0x081fe400078c08ff */
        /* <DEDUP_REMOVED lines=10> */
.L_x_7879:
[----:B------:R-:W-:Y:S05]  /*ce30*/  BSYNC B0 ;  /* 0x0000000000007941 */ /* 0x000fea0003800000 */
.L_x_7873:
[----:B------:R-:W-:Y:S02]  /*ce40*/  ULDC UR4, c[0x0][0xc3c] ;  /* 0x00030f0000047ab9 */ /* 0x000fe40000000800 */
[----:B------:R-:W-:-:S06]  /*ce50*/  UISETP.GE.AND UP0, UPT, UR7, UR4, UPT ;  /* 0x000000040700728c */ /* 0x000fcc000bf06270 */
[----:B------:R-:W-:-:S13]  /*ce60*/  PLOP3.LUT P0, PT, PT, PT, UP0, 0x80, 0x0 ;  /* 0x000000000000781c */ /* 0x000fda0003f0f008 */
[----:B------:R-:W-:Y:S05]  /*ce70*/  @!P0 BRA `(.L_x_7885) ;  /* 0xffffff4000748947 */ /* 0x000fea000383ffff */
[----:B------:R-:W-:Y:S05]  /*ce80*/  EXIT ;  /* 0x000000000000794d */ /* 0x000fea0003800000 */
.L_x_7828:
[----:B------:R-:W-:-:S08]  /*ce90*/  NOP ;  /* 0x0000000000007918 */ /* 0x000fd00000000000 */
[----:B------:R-:W0:-:S00]  /*cea0*/  USETMAXREG.DEALLOC.CTAPOOL 0x18 ;  /* 0x00000018000079c8 */ /* 0x000e0000080e0500 */
        /* <DEDUP_REMOVED lines=14> */
.L_x_7886:
        /* <DEDUP_REMOVED lines=42> */
.L_x_7892:
        /* <DEDUP_REMOVED lines=12> */
.L_x_7891:
[----:B------:R-:W-:Y:S05]  /*d2f0*/  BSYNC B0 ;  /* 0x0000000000007941 */ /* 0x000fea0003800000 */
.L_x_7890:
        /* <DEDUP_REMOVED lines=21> */
.L_x_7888:
        /* <DEDUP_REMOVED lines=20> */
.L_x_7893:
        /* <DEDUP_REMOVED lines=56> */
.L_x_7889:
[----:B------:R-:W-:Y:S02]  /*d910*/  IMAD.MOV.U32 R17, RZ, RZ, RZ ;  /* 0x000000ffff117224 */ /* 0x000fe400078e00ff */
[----:B------:R-:W-:Y:S02]  /*d920*/  IMAD.U32 R16, RZ, RZ, UR6 ;  /* 0x00000006ff107e24 */ /* 0x000fe4000f8e00ff */
[----:B------:R-:W-:-:S07]  /*d930*/  IMAD.MOV.U32 R18, RZ, RZ, RZ ;  /* 0x000000ffff127224 */ /* 0x000fce00078e00ff */
.L_x_7894:
[----:B------:R-:W-:-:S13]  /*d940*/  ISETP.NE.AND P0, PT, R0, RZ, PT ;  /* 0x000000ff0000720c */ /* 0x000fda0003f05270 */
[----:B------:R-:W1:Y:S01]  /*d950*/  @!P0 S2R R3, SR_CgaCtaId ;  /* 0x0000000000038919 */ /* 0x000e620000008800 */
[----:B------:R-:W-:-:S04]  /*d960*/  @!P0 MOV R0, 0x400 ;  /* 0x0000040000008802 */ /* 0x000fc80000000f00 */
[----:B-1----:R-:W-:-:S05]  /*d970*/  @!P0 LEA R0, R3, R0, 0x18 ;  /* 0x0000000003008211 */ /* 0x002fca00078ec0ff */
[----:B------:R2:W-:Y:S01]  /*d980*/  @!P0 STS.128 [R0+0x28cd0], R16 ;  /* 0x028cd01000008388 */ /* 0x0005e20000000c00 */
[----:B------:R-:W-:Y:S06]  /*d990*/  BAR.ARV 0x5, 0x180 ;  /* 0x0146000000007b1d */ /* 0x000fec0000002000 */
.L_x_7887:
[----:B0-2---:R-:W-:Y:S01]  /*d9a0*/  IMAD.MOV.U32 R0, RZ, RZ, 0x1 ;  /* 0x00000001ff007424 */ /* 0x005fe200078e00ff */
        /* <DEDUP_REMOVED lines=30> */
.L_x_8013:
        /* <DEDUP_REMOVED lines=56> */
.L_x_7896:
        /* <DEDUP_REMOVED lines=12> */
.L_x_7897:
[----:B------:R-:W-:Y:S05]  /*dfd0*/  @!P0 BRA `(.L_x_7898) ;  /* 0x00000000000c8947 */ /* 0x000fea0003800000 */
[----:B------:R-:W2:Y:S04]  /*dfe0*/  LDG.E R6, desc[UR40][R4.64] ;  /* 0x0000002804067981 */ /* 0x000ea8000c1e1900 */
[----:B------:R-:W2:Y:S02]  /*dff0*/  LDG.E R4, desc[UR40][R4.64+0x4] ;  /* 0x0000042804047981 */ /* 0x000ea4000c1e1900 */
[----:B--2---:R-:W-:-:S07]  /*e000*/  IMAD.IADD R6, R4, 0x1, -R6 ;  /* 0x0000000104067824 */ /* 0x004fce00078e0a06 */
.L_x_7898:
        /* <DEDUP_REMOVED lines=40> */
.L_x_7900:
        /* <DEDUP_REMOVED lines=21> */
.L_x_7903:
[----:B------:R-:W-:Y:S05]  /*e3e0*/  BSYNC B6 ;  /* 0x0000000000067941 */ /* 0x000fea0003800000 */
.L_x_7902:
        /* <DEDUP_REMOVED lines=21> */
.L_x_7906:
        /* <DEDUP_REMOVED lines=16> */
.L_x_7905:
[----:B------:R-:W-:Y:S05]  /*e640*/  BSYNC B6 ;  /* 0x0000000000067941 */ /* 0x000fea0003800000 */
.L_x_7904:
        /* <DEDUP_REMOVED lines=25> */
.L_x_8030:
        /* <DEDUP_REMOVED lines=10> */
.L_x_8033:
        /* <DEDUP_REMOVED lines=25> */
.L_x_7910:
[----:B------:R-:W5:Y:S04]  /*ea10*/  LDL R7, [R1+0x4] ;  /* 0x0000040001077983 */ /* 0x000f680000100800 */
[----:B---34-:R-:W5:Y:S04]  /*ea20*/  LDL R0, [R1+0x8] ;  /* 0x0000080001007983 */ /* 0x018f680000100800 */
[----:B------:R-:W3:Y:S01]  /*ea30*/  LDL R2, [R1+0x10] ;  /* 0x0000100001027983 */ /* 0x000ee20000100800 */
[----:B-----5:R-:W-:Y:S01]  /*ea40*/  IMAD R0, R0, 0x8, R7 ;  /* 0x0000000800007824 */ /* 0x020fe200078e0207 */
[----:B---3--:R-:W-:-:S04]  /*ea50*/  SHF.L.U32 R2, R2, 0x1f, RZ ;  /* 0x0000001f02027819 */ /* 0x008fc800000006ff */
[----:B------:R-:W3:Y:S02]  /*ea60*/  SYNCS.PHASECHK.TRANS64.TRYWAIT P0, [R0+URZ+0x28c40], R2 ;  /* 0x028c4002000075a7 */ /* 0x000ee4000800017f */
[----:B---3--:R-:W-:Y:S05]  /*ea70*/  @!P0 BRA `(.L_x_7911) ;  /* 0x0000005800888947 */ /* 0x008fea0003800000 */
.L_x_8034:
        /* <DEDUP_REMOVED lines=11> */
.L_x_7912:
[----:B--2---:R-:W2:Y:S04]  /*eb30*/  LDL R5, [R1+0x4] ;  /* 0x0000040001057983 */ /* 0x004ea80000100800 */
[----:B------:R-:W2:Y:S04]  /*eb40*/  LDL R4, [R1+0x8] ;  /* 0x0000080001047983 */ /* 0x000ea80000100800 */
[----:B------:R-:W4:Y:S04]  /*eb50*/  LDL R6, [R1+0x24] ;  /* 0x0000240001067983 */ /* 0x000f280000100800 */
[----:B------:R-:W5:Y:S04]  /*eb60*/  LDL R3, [R1+0x1c] ;  /* 0x00001c0001037983 */ /* 0x000f680000100800 */
[----:B---3--:R-:W3:Y:S01]  /*eb70*/  LDL R2, [R1] ;  /* 0x0000000001027983 */ /* 0x008ee20000100800 */
        /* <DEDUP_REMOVED lines=8> */
[----:B--2---:R-:W-:Y:S01]  /*ec00*/  IMAD R0, R4, 0x2000, R5 ;  /* 0x0000200004007824 */ /* 0x004fe200078e0205 */
[----:B----4-:R-:W-:-:S04]  /*ec10*/  R2UR UR11, R6 ;  /* 0x00000000060b72ca */ /* 0x010fc800000e0000 */
[----:B------:R-:W-:Y:S02]  /*ec20*/  R2UR UR8, R0 ;  /* 0x00000000000872ca */ /* 0x000fe400000e0000 */
[----:B-----5:R-:W-:Y:S02]  /*ec30*/  R2UR UR4, R3 ;  /* 0x00000000030472ca */ /* 0x020fe400000e0000 */
[----:B---3--:R-:W-:Y:S02]  /*ec40*/  R2UR UR13, R2 ;  /* 0x00000000020d72ca */ /* 0x008fe400000e0000 */
[----:B------:R-:W-:-:S07]  /*ec50*/  P2R R0, PR, RZ, 0x1 ;  /* 0x00000001ff007803 */ /* 0x000fce0000000000 */
[----:B------:R-:W-:Y:S02]  /*ec60*/  UIADD3 UR8, UR8, 0x22400, URZ ;  /* 0x0002240008087890 */ /* 0x000fe4000fffe03f */
[----:B------:R-:W-:Y:S01]  /*ec70*/  ULEA UR11, UR11, UR4, 0x6 ;  /* 0x000000040b0b7291 */ /* 0x000fe2000f8e303f */
[----:B------:R4:W-:Y:S02]  /*ec80*/  STL [R1+0x18], R0 ;  /* 0x0000180001007387 */ /* 0x0009e40000100800 */
[----:B------:R-:W-:-:S06]  /*ec90*/  UMOV UR4, 0x0 ;  /* 0x0000000000047882 */ /* 0x000fcc0000000000 */
[----:B------:R4:W-:Y:S01]  /*eca0*/  UTMALDG.4D [UR8], [UR6], desc[UR4] ;  /* 0x00000408060075b4 */ /* 0x0009e20008019000 */
[----:B------:R-:W-:Y:S02]  /*ecb0*/  NOP ;  /* 0x0000000000007918 */ /* 0x000fe40000000000 */
.L_x_7908:
[----:B------:R-:W5:Y:S04]  /*ecc0*/  LDL R2, [R1+0x4] ;  /* 0x0000040001027983 */ /* 0x000f680000100800 */
[----:B------:R-:W5:Y:S04]  /*ecd0*/  LDL.LU R3, [R1+0x2c] ;  /* 0x00002c0001037983 */ /* 0x000f680000300800 */
[----:B--2---:R-:W2:Y:S04]  /*ece0*/  LDL.LU R5, [R1+0x20] ;  /* 0x0000200001057983 */ /* 0x004ea80000300800 */
[----:B---3--:R-:W3:Y:S01]  /*ecf0*/  LDL.LU R4, [R1+0x34] ;  /* 0x0000340001047983 */ /* 0x008ee20000300800 */
[----:B------:R-:W-:Y:S05]  /*ed00*/  WARPSYNC.ALL ;  /* 0x0000000000007948 */ /* 0x000fea0003800000 */
[----:B----4-:R-:W-:Y:S01]  /*ed10*/  ULDC.64 UR4, c[0x0][0x298] ;  /* 0x0000a60000047ab9 */ /* 0x010fe20000000a00 */
[----:B------:R-:W-:Y:S01]  /*ed20*/  ULDC.64 UR6, c[0x0][0xa00] ;  /* 0x0002800000067ab9 */ /* 0x000fe20000000a00 */
[----:B------:R-:W-:Y:S01]  /*ed30*/  BSSY B6, `(.L_x_7913) ;  /* 0x0000024000067945 */ /* 0x000fe20003800000 */
[----:B------:R-:W-:Y:S01]  /*ed40*/  BAR.SYNC.DEFER_BLOCKING 0x8, 0x100 ;  /* 0x0204000000007b1d */ /* 0x000fe20000010000 */
[----:B------:R-:W-:-:S04]  /*ed50*/  ISETP.NE.U32.AND P0, PT, RZ, UR6, PT ;  /* 0x00000006ff007c0c */ /* 0x000fc8000bf05070 */
[----:B------:R-:W-:Y:S01]  /*ed60*/  ISETP.NE.AND.EX P0, PT, RZ, UR7, PT, P0 ;  /* 0x00000007ff007c0c */ /* 0x000fe2000bf05300 */
[----:B-----5:R-:W-:Y:S01]  /*ed70*/  VIADD R2, R2, 0x20400 ;  /* 0x0002040002027836 */ /* 0x020fe20000000000 */
[----:B------:R-:W-:-:S04]  /*ed80*/  SHF.R.S32.HI R0, RZ, 0x1f, R3 ;  /* 0x0000001fff007819 */ /* 0x000fc80000011403 */
        /* <DEDUP_REMOVED lines=18> */
[----:B------:R-:W-:Y:S02]  /*eeb0*/  IMAD.U32 R4, RZ, RZ, UR4 ;  /* 0x00000004ff047e24 */ /* 0x000fe4000f8e00ff */
[----:B------:R-:W2:Y:S01]  /*eec0*/  LDC.64 R2, c[0x4][R2] ;  /* 0x0100000002027b82 */ /* 0x000ea20000000a00 */
        /* <DEDUP_REMOVED lines=9> */
[----:B012---:R-:W-:Y:S05]  /*ef60*/  CALL.ABS.NOINC R2 ;  /* 0x0000000002007343 */ /* 0x007fea0003c00000 */
.L_x_7914:
[----:B------:R-:W-:Y:S05]  /*ef70*/  BSYNC B6 ;  /* 0x0000000000067941 */ /* 0x000fea0003800000 */
.L_x_7913:
[----:B---3--:R-:W2:Y:S01]  /*ef80*/  LDL.LU R5, [R1+0x2c] ;  /* 0x00002c0001057983 */ /* 0x008ea20000300800 */
[----:B------:R-:W-:Y:S01]  /*ef90*/  ULDC.64 UR4, c[0x0][0x2d8] ;  /* 0x0000b60000047ab9 */ /* 0x000fe20000000a00 */
[----:B------:R-:W3:Y:S01]  /*efa0*/  LDC R7, c[0x0][0x448] ;  /* 0x00011200ff077b82 */ /* 0x000ee20000000800 */
[----:B------:R-:W-:Y:S01]  /*efb0*/  ULDC UR6, c[0x0][0x2b8] ;  /* 0x0000ae0000067ab9 */ /* 0x000fe20000000800 */
[----:B------:R-:W2:Y:S04]  /*efc0*/  LDL.LU.64 R2, [R1+0x40] ;  /* 0x0000400001027983 */ /* 0x000ea80000300a00 */
[----:B------:R-:W4:Y:S04]  /*efd0*/  LDL.LU R0, [R1+0x34] ;  /* 0x0000340001007983 */ /* 0x000f280000300800 */
[----:B------:R-:W4:Y:S04]  /*efe0*/  LDL.LU R6, [R1+0x4c] ;  /* 0x00004c0001067983 */ /* 0x000f280000300800 */
[----:B------:R-:W4:Y:S04]  /*eff0*/  LDL.LU R4, [R1+0x20] ;  /* 0x0000200001047983 */ /* 0x000f280000300800 */
[----:B01----:R0:W5:Y:S01]  /*f000*/  LDL R9, [R1+0x48] ;  /* 0x0000480001097983 */ /* 0x0031620000100800 */
[----:B---3--:R-:W-:Y:S01]  /*f010*/  ISETP.NE.AND P0, PT, R7, 0x1, PT ;  /* 0x000000010700780c */ /* 0x008fe20003f05270 */
[----:B--2---:R-:W-:-:S02]  /*f020*/  IMAD.MOV.U32 R3, RZ, RZ, R5 ;  /* 0x000000ffff037224 */ /* 0x004fc400078e0005 */
[----:B------:R-:W1:Y:S01]  /*f030*/  S2R R5, SR_TID.X ;  /* 0x0000000000057919 */ /* 0x000e620000002100 */
[----:B----4-:R-:W-:Y:S02]  /*f040*/  IMAD R0, R0, UR4, RZ ;  /* 0x0000000400007c24 */ /* 0x010fe4000f8e02ff */
[----:B------:R-:W-:-:S04]  /*f050*/  IMAD.WIDE.U32 R2, R18, UR4, R2 ;  /* 0x0000000412027c25 */ /* 0x000fc8000f8e0002 */
[----:B------:R-:W-:Y:S01]  /*f060*/  IMAD R0, R18, UR5, R0 ;  /* 0x0000000512007c24 */ /* 0x000fe2000f8e0200 */
[----:B------:R-:W-:-:S03]  /*f070*/  ULDC.64 UR4, c[0x0][0x2e0] ;  /* 0x0000b80000047ab9 */ /* 0x000fc60000000a00 */
[----:B------:R-:W-:Y:S02]  /*f080*/  IMAD.IADD R3, R3, 0x1, R0 ;  /* 0x0000000103037824 */ /* 0x000fe400078e0200 */
[----:B------:R-:W-:Y:S02]  /*f090*/  IMAD R0, R6, UR4, RZ ;  /* 0x0000000406007c24 */ /* 0x000fe4000f8e02ff */
        /* <DEDUP_REMOVED lines=27> */
[----:B------:R-:W1:Y:S01]  /*f250*/  S2R R8, SR_TID.X ;  /* 0x0000000000087919 */ /* 0x000e620000002100 */
[----:B------:R-:W-:Y:S01]  /*f260*/  ULDC.64 UR4, c[0x0][0x280] ;  /* 0x0000a00000047ab9 */ /* 0x000fe20000000a00 */
[----:B------:R0:W5:Y:S01]  /*f270*/  LDL R6, [R1+0x30] ;  /* 0x0000300001067983 */ /* 0x0001620000100800 */
[----:B------:R-:W-:Y:S01]  /*f280*/  IMAD.IADD R0, R5, 0x1, R0 ;  /* 0x0000000105007824 */ /* 0x000fe200078e0200 */
[----:B------:R-:W-:Y:S01]  /*f290*/  LEA R3, P1, R4, UR4, 0x1 ;  /* 0x0000000404037c11 */ /* 0x000fe2000f8208ff */
[----:B------:R-:W-:-:S03]  /*f2a0*/  UMOV UR4, 0xffffffff ;  /* 0xffffffff00047882 */ /* 0x000fc60000000000 */
[----:B------:R-:W-:Y:S01]  /*f2b0*/  LEA.HI.X R2, R4, UR5, R0, 0x1, P1 ;  /* 0x0000000504027c11 */ /* 0x000fe200088f0c00 */
[C---:B-1----:R-:W-:Y:S01]  /*f2c0*/  IMAD.SHL.U32 R10, R8.reuse, 0x8, RZ ;  /* 0x00000008080a7824 */ /* 0x042fe200078e00ff */
[----:B------:R-:W-:-:S04]  /*f2d0*/  LOP3.LUT R8, R8, 0x7f, RZ, 0xc0, !PT ;  /* 0x0000007f08087812 */ /* 0x000fc800078ec0ff */
[----:B------:R-:W-:-:S04]  /*f2e0*/  LOP3.LUT R10, R10, 0x38, RZ, 0xc0, !PT ;  /* 0x000000380a0a7812 */ /* 0x000fc800078ec0ff */
[----:B------:R-:W-:Y:S02]  /*f2f0*/  ISETP.GE.AND P0, PT, R10, UR6, PT ;  /* 0x000000060a007c0c */ /* 0x000fe4000bf06270 */
[----:B------:R-:W-:Y:S01]  /*f300*/  SHF.R.U32.HI R8, RZ, 0x3, R8 ;  /* 0x00000003ff087819 */ /* 0x000fe20000011608 */
[----:B0-----:R-:W-:Y:S10]  /*f310*/  BRA.DIV UR4, `(.L_x_7915) ;  /* 0x0000005204747947 */ /* 0x001ff4000b800000 */
[----:B------:R-:W0:Y:S01]  /*f320*/  SHFL.IDX PT, R5, R3, RZ, 0x181f ;  /* 0x00181fff03057589 */ /* 0x000e2200000e0000 */
[----:B-----5:R-:W-:Y:S02]  /*f330*/  IMAD R0, R6, R7, RZ ;  /* 0x0000000706007224 */ /* 0x020fe400078e02ff */
[----:B------:R-:W-:Y:S01]  /*f340*/  IMAD R17, R17, 0x40, R8 ;  /* 0x0000004011117824 */ /* 0x000fe200078e0208 */
[----:B------:R-:W1:Y:S04]  /*f350*/  SHFL.IDX PT, R4, R2, RZ, 0x181f ;  /* 0x00181fff02047589 */ /* 0x000e6800000e0000 */
[----:B------:R-:W-:-:S13]  /*f360*/  ISETP.GE.AND P1, PT, R17, R0, PT ;  /* 0x000000001100720c */ /* 0x000fda0003f26270 */
[----:B0-----:R-:W-:-:S05]  /*f370*/  @!P1 LEA R5, P2, R10, R5, 0x1 ;  /* 0x000000050a059211 */ /* 0x001fca00078408ff */
[----:B-1----:R-:W-:-:S05]  /*f380*/  @!P1 IMAD.X R4, RZ, RZ, R4, P2 ;  /* 0x000000ffff049224 */ /* 0x002fca00010e0604 */
[----:B------:R-:W-:-:S04]  /*f390*/  @!P1 LOP3.LUT R5, R5, R4, RZ, 0x3c, !PT ;  /* 0x0000000405059212 */ /* 0x000fc800078e3cff */
[----:B------:R-:W-:-:S04]  /*f3a0*/  @!P1 LOP3.LUT R4, R5, R4, RZ, 0x3c, !PT ;  /* 0x0000000405049212 */ /* 0x000fc800078e3cff */
[----:B------:R-:W-:-:S05]  /*f3b0*/  @!P1 LOP3.LUT R5, R5, R4, RZ, 0x3c, !PT ;  /* 0x0000000405059212 */ /* 0x000fca00078e3cff */
[----:B------:R-:W-:Y:S01]  /*f3c0*/  @!PT LDS RZ, [RZ] ;  /* 0x00000000fffff984 */ /* 0x000fe20000000800 */
[----:B------:R0:W-:Y:S02]  /*f3d0*/  @!P1 LDGSTS.E.BYPASS.LTC128B.128 [R9+0x20400], desc[UR40][R4.64], !P0 ;  /* 0x2040000004099fae */ /* 0x0001e4000c101d68 */
[----:B0-----:R-:W-:Y:S02]  /*f3e0*/  VIADD R4, R17, 0x10 ;  /* 0x0000001011047836 */ /* 0x001fe40000000000 */
        /* <DEDUP_REMOVED lines=8> */
[----:B------:R0:W-:Y:S02]  /*f470*/  @!P1 LDGSTS.E.BYPASS.LTC128B.128 [R9+0x20c00], desc[UR40][R4.64], !P0 ;  /* 0x20c0000004099fae */ /* 0x0001e4000c101d68 */
[----:B0-----:R-:W-:Y:S02]  /*f480*/  VIADD R4, R17, 0x20 ;  /* 0x0000002011047836 */ /* 0x001fe40000000000 */
[----:B------:R-:W0:Y:S03]  /*f490*/  SHFL.IDX PT, R5, R3, 0x2, 0x181f ;  /* 0x00581f0003057f89 */ /* 0x000e2600000e0000 */
[----:B------:R-:W-:Y:S01]  /*f4a0*/  ISETP.GE.AND P1, PT, R4, R0, PT ;  /* 0x000000000400720c */ /* 0x000fe20003f26270 */
[----:B------:R-:W-:Y:S04]  /*f4b0*/  SHFL.IDX PT, R3, R3, 0x3, 0x181f ;  /* 0x00781f0003037f89 */ /* 0x000fe800000e0000 */
[----:B------:R-:W1:Y:S08]  /*f4c0*/  SHFL.IDX PT, R4, R2, 0x2, 0x181f ;  /* 0x00581f0002047f89 */ /* 0x000e7000000e0000 */
[----:B0-----:R-:W-:-:S05]  /*f4d0*/  @!P1 LEA R5, P2, R10, R5, 0x1 ;  /* 0x000000050a059211 */ /* 0x001fca00078408ff */
[----:B-1----:R-:W-:-:S05]  /*f4e0*/  @!P1 IMAD.X R4, RZ, RZ, R4, P2 ;  /* 0x000000ffff049224 */ /* 0x002fca00010e0604 */
[----:B------:R-:W-:-:S04]  /*f4f0*/  @!P1 LOP3.LUT R5, R5, R4, RZ, 0x3c, !PT ;  /* 0x0000000405059212 */ /* 0x000fc800078e3cff */
[----:B------:R-:W-:-:S04]  /*f500*/  @!P1 LOP3.LUT R4, R5, R4, RZ, 0x3c, !PT ;  /* 0x0000000405049212 */ /* 0x000fc800078e3cff */
[----:B------:R-:W-:-:S05]  /*f510*/  @!P1 LOP3.LUT R5, R5, R4, RZ, 0x3c, !PT ;  /* 0x0000000405059212 */ /* 0x000fca00078e3cff */
[----:B------:R0:W-:Y:S04]  /*f520*/  @!P1 LDGSTS.E.BYPASS.LTC128B.128 [R9+0x21400], desc[UR40][R4.64], !P0 ;  /* 0x2140000004099fae */ /* 0x0001e8000c101d68 */
[----:B0-----:R0:W1:Y:S02]  /*f530*/  SHFL.IDX PT, R4, R2, 0x3, 0x181f ;  /* 0x00781f0002047f89 */ /* 0x00106400000e0000 */
.L_x_8043:
[----:B------:R2:W5:Y:S01]  /*f540*/  LDL R8, [R1+0x4] ;  /* 0x0000040001087983 */ /* 0x0005620000100800 */
[----:B------:R-:W-:-:S05]  /*f550*/  VIADD R17, R17, 0x30 ;  /* 0x0000003011117836 */ /* 0x000fca0000000000 */
[----:B------:R-:W-:-:S13]  /*f560*/  ISETP.GE.AND P1, PT, R17, R0, PT ;  /* 0x000000001100720c */ /* 0x000fda0003f26270 */
[----:B0-----:R-:W-:-:S05]  /*f570*/  @!P1 LEA R2, P2, R10, R3, 0x1 ;  /* 0x000000030a029211 */ /* 0x001fca00078408ff */
[----:B-1----:R-:W-:-:S05]  /*f580*/  @!P1 IMAD.X R3, RZ, RZ, R4, P2 ;  /* 0x000000ffff039224 */ /* 0x002fca00010e0604 */
[----:B------:R-:W-:Y:S01]  /*f590*/  @!PT LDS RZ, [RZ] ;  /* 0x00000000fffff984 */ /* 0x000fe20000000800 */
[----:B------:R-:W-:Y:S01]  /*f5a0*/  @!PT LDS RZ, [RZ] ;  /* 0x00000000fffff984 */ /* 0x000fe20000000800 */
[----:B------:R-:W-:Y:S01]  /*f5b0*/  @!PT LDS RZ, [RZ] ;  /* 0x00000000fffff984 */ /* 0x000fe20000000800 */
[----:B------:R2:W-:Y:S01]  /*f5c0*/  @!P1 LDGSTS.E.BYPASS.LTC128B.128 [R9+0x21c00], desc[UR40][R2.64], !P0 ;  /* 0x21c0000002099fae */ /* 0x0005e2000c101d68 */
[----:B------:R-:W-:Y:S01]  /*f5d0*/  PLOP3.LUT P0, PT, PT, PT, PT, 0x80, 0x0 ;  /* 0x000000000000781c */ /* 0x000fe20003f0f070 */
[----:B------:R-:W-:-:S12]  /*f5e0*/  NOP ;  /* 0x0000000000007918 */ /* 0x000fd80000000000 */
.L_x_7916:
[----:B--2---:R-:W2:Y:S01]  /*f5f0*/  LDL R2, [R1+0x4] ;  /* 0x0000040001027983 */ /* 0x004ea20000100800 */
        /* <DEDUP_REMOVED lines=18> */
.L_x_8044:
[----:B------:R-:W-:Y:S05]  /*f720*/  BSYNC B0 ;  /* 0x0000000000007941 */ /* 0x000fea0003800000 */
.L_x_7917:
        /* <DEDUP_REMOVED lines=8> */
[----:B------:R-:W2:Y:S02]  /*f7b0*/  LDL R2, [R1+0x10] ;  /* 0x0000100001027983 */ /* 0x000ea40000100800 */
[----:B---3--:R-:W-:Y:S01]  /*f7c0*/  IMAD R0, R4, 0x8, R5 ;  /* 0x0000000804007824 */ /* 0x008fe200078e0205 */
[----:B0-----:R-:W-:Y:S01]  /*f7d0*/  LOP3.LUT R3, R3, 0x7f, RZ, 0xc0, !PT ;  /* 0x0000007f03037812 */ /* 0x001fe200078ec0ff */
[----:B------:R-:W-:Y:S03]  /*f7e0*/  BSSY B1, `(.L_x_7921) ;  /* 0x0000005000017945 */ /* 0x000fe60003800000 */
[----:B------:R-:W-:-:S02]  /*f7f0*/  ISETP.NE.AND P1, PT, R3, RZ, PT ;  /* 0x000000ff0300720c */ /* 0x000fc40003f25270 */
[----:B--2---:R-:W-:-:S04]  /*f800*/  SHF.L.U32 R2, R2, 0x1f, RZ ;  /* 0x0000001f02027819 */ /* 0x004fc800000006ff */
[----:B------:R-:W0:Y:S02]  /*f810*/  SYNCS.PHASECHK.TRANS64.TRYWAIT P0, [R0+URZ+0x28c60], R2 ;  /* 0x028c6002000075a7 */ /* 0x000e24000800017f */
[----:B0-----:R-:W-:Y:S05]  /*f820*/  @!P0 BRA `(.L_x_7922) ;  /* 0x00000050008c8947 */ /* 0x001fea0003800000 */
.L_x_8045:
[----:B------:R-:W-:Y:S05]  /*f830*/  BSYNC B1 ;  /* 0x0000000000017941 */ /* 0x000fea0003800000 */
.L_x_7921:
        /* <DEDUP_REMOVED lines=9> */
.L_x_7924:
[----:B------:R-:W-:Y:S05]  /*f8d0*/  BSYNC B1 ;  /* 0x0000000000017941 */ /* 0x000fea0003800000 */
.L_x_7923:
[----:B------:R-:W2:Y:S04]  /*f8e0*/  LDL R5, [R1+0x1c] ;  /* 0x00001c0001057983 */ /* 0x000ea80000100800 */
        /* <DEDUP_REMOVED lines=13> */
.L_x_7925:
        /* <DEDUP_REMOVED lines=16> */
.L_x_7926:
        /* <DEDUP_REMOVED lines=16> */
.L_x_7927:
        /* <DEDUP_REMOVED lines=16> */
.L_x_7928:
        /* <DEDUP_REMOVED lines=16> */
.L_x_7929:
        /* <DEDUP_REMOVED lines=16> */
.L_x_7930:
        /* <DEDUP_REMOVED lines=16> */
.L_x_7931:
        /* <DEDUP_REMOVED lines=16> */
.L_x_7932:
        /* <DEDUP_REMOVED lines=11> */
.L_x_7920:
[----:B------:R-:W-:Y:S05]  /*10170*/  BSYNC B0 ;  /* 0x0000000000007941 */ /* 0x000fea0003800000 */
.L_x_7919:
[----:B------:R-:W2:Y:S01]  /*10180*/  LDL R4, [R1+0x28] ;  /* 0x0000280001047983 */ /* 0x000ea20000100800 */
        /* <DEDUP_REMOVED lines=10> */
[----:B------:R-:W3:Y:S04]  /*10230*/  LDL.LU R5, [R1+0x8] ;  /* 0x0000080001057983 */ /* 0x000ee80000300800 */
[----:B-----5:R-:W4:Y:S01]  /*10240*/  LDL.LU R8, [R1+0x10] ;  /* 0x0000100001087983 */ /* 0x020f220000300800 */
[----:B------:R-:W-:Y:S01]  /*10250*/  BSSY B1, `(.L_x_7937) ;  /* 0x00000e6000017945 */ /* 0x000fe20003800000 */
[----:B--2---:R-:W-:Y:S01]  /*10260*/  ISETP.NE.AND P2, PT, R6, RZ, PT ;  /* 0x000000ff0600720c */ /* 0x004fe20003f45270 */
[----:B---3--:R-:W-:-:S05]  /*10270*/  VIADD R0, R5, 0x1 ;  /* 0x0000000105007836 */ /* 0x008fca0000000000 */
[----:B------:R-:W-:-:S04]  /*10280*/  ISETP.NE.AND P0, PT, R0, 0x2, PT ;  /* 0x000000020000780c */ /* 0x000fc80003f05270 */
[----:B------:R-:W-:Y:S02]  /*10290*/  SEL R2, RZ, 0x1, P0 ;  /* 0x00000001ff027807 */ /* 0x000fe40000000000 */
[----:B------:R-:W-:Y:S02]  /*102a0*/  SEL R9, R0, RZ, P0 ;  /* 0x000000ff00097207 */ /* 0x000fe40000000000 */
[----:B----4-:R-:W-:-:S05]  /*102b0*/  LOP3.LUT R8, R8, R2, RZ, 0x3c, !PT ;  /* 0x0000000208087212 */ /* 0x010fca00078e3cff */
        /* <DEDUP_REMOVED lines=28> */
.L_x_7939:
        /* <DEDUP_REMOVED lines=9> */
.L_x_8046:
[----:B------:R-:W-:Y:S05]  /*10510*/  BSYNC B3 ;  /* 0x0000000000037941 */ /* 0x000fea0003800000 */
.L_x_7940:
        /* <DEDUP_REMOVED lines=9> */
.L_x_7943:
[----:B------:R-:W-:Y:S05]  /*105b0*/  BSYNC B3 ;  /* 0x0000000000037941 */ /* 0x000fea0003800000 */
.L_x_7942:
[----:B------:R-:W2:Y:S04]  /*105c0*/  LDL R7, [R1+0x4] ;  /* 0x0000040001077983 */ /* 0x000ea80000100800 */
[----:B------:R-:W2:Y:S04]  /*105d0*/  LDL R5, [R1+0x8] ;  /* 0x0000080001057983 */ /* 0x000ea80000100800 */
[----:B------:R-:W3:Y:S01]  /*105e0*/  LDL R6, [R1+0x1c] ;  /* 0x00001c0001067983 */ /* 0x000ee20000100800 */
[----:B0-----:R-:W-:Y:S01]  /*105f0*/  IMAD.MOV.U32 R8, RZ, RZ, RZ ;  /* 0x000000ffff087224 */ /* 0x001fe200078e00ff */
        /* <DEDUP_REMOVED lines=10> */
.L_x_7944:
        /* <DEDUP_REMOVED lines=14> */
.L_x_8047:
[----:B------:R-:W-:Y:S05]  /*10780*/  BSYNC B3 ;  /* 0x0000000000037941 */ /* 0x000fea0003800000 */
.L_x_7945:
        /* <DEDUP_REMOVED lines=11> */
.L_x_7948:
[----:B------:R-:W-:Y:S05]  /*10840*/  BSYNC B3 ;  /* 0x0000000000037941 */ /* 0x000fea0003800000 */
.L_x_7947:
        /* <DEDUP_REMOVED lines=11> */
.L_x_7949:
        /* <DEDUP_REMOVED lines=16> */
.L_x_7950:
        /* <DEDUP_REMOVED lines=16> */
.L_x_7951:
        /* <DEDUP_REMOVED lines=16> */
.L_x_7952:
        /* <DEDUP_REMOVED lines=16> */
.L_x_7953:
        /* <DEDUP_REMOVED lines=16> */
.L_x_7954:
        /* <DEDUP_REMOVED lines=16> */
.L_x_7955:
        /* <DEDUP_REMOVED lines=16> */
.L_x_7956:
        /* <DEDUP_REMOVED lines=11> */
.L_x_7938:
[----:B------:R-:W-:Y:S05]  /*110b0*/  BSYNC B1 ;  /* 0x0000000000017941 */ /* 0x000fea0003800000 */
.L_x_7937:
[----:B------:R-:W2:Y:S02]  /*110c0*/  LDL.LU R5, [R1+0x28] ;  /* 0x0000280001057983 */ /* 0x000ea40000300800 */
[----:B--2---:R-:W-:-:S07]  /*110d0*/  VIADD R0, R5, 0xfffffffd ;  /* 0xfffffffd05007836 */ /* 0x004fce0000000000 */
.L_x_7936:
[----:B------:R-:W-:Y:S05]  /*110e0*/  BSYNC B2 ;  /* 0x0000000000027941 */ /* 0x000fea0003800000 */
.L_x_7935:
[----:B------:R-:W-:-:S13]  /*110f0*/  ISETP.NE.AND P0, PT, R4, RZ, PT ;  /* 0x000000ff0400720c */ /* 0x000fda0003f05270 */
[----:B------:R-:W-:Y:S05]  /*11100*/  @!P0 BRA `(.L_x_7934) ;  /* 0x0000001c00488947 */ /* 0x000fea0003800000 */
.L_x_7997:
        /* <DEDUP_REMOVED lines=13> */
[----:B0----5:R-:W-:Y:S01]  /*111e0*/  IMAD.MOV.U32 R8, RZ, RZ, R0 ;  /* 0x000000ffff087224 */ /* 0x021fe200078e0000 */
        /* <DEDUP_REMOVED lines=23> */
.L_x_7959:
        /* <DEDUP_REMOVED lines=9> */
.L_x_8048:
[----:B------:R-:W-:Y:S05]  /*113f0*/  BSYNC B2 ;  /* 0x0000000000027941 */ /* 0x000fea0003800000 */
.L_x_7960:
        /* <DEDUP_REMOVED lines=9> */
.L_x_7963:
[----:B------:R-:W-:Y:S05]  /*11490*/  BSYNC B2 ;  /* 0x0000000000027941 */ /* 0x000fea0003800000 */
.L_x_7962:
        /* <DEDUP_REMOVED lines=13> */
.L_x_7964:
        /* <DEDUP_REMOVED lines=14> */
.L_x_8049:
[----:B------:R-:W-:Y:S05]  /*11650*/  BSYNC B2 ;  /* 0x0000000000027941 */ /* 0x000fea0003800000 */
.L_x_7965:
        /* <DEDUP_REMOVED lines=11> */
.L_x_7968:
[----:B------:R-:W-:Y:S05]  /*11710*/  BSYNC B2 ;  /* 0x0000000000027941 */ /* 0x000fea0003800000 */
.L_x_7967:
        /* <DEDUP_REMOVED lines=10> */
.L_x_7969:
        /* <DEDUP_REMOVED lines=16> */
.L_x_7970:
        /* <DEDUP_REMOVED lines=16> */
.L_x_7971:
        /* <DEDUP_REMOVED lines=16> */
.L_x_7972:
        /* <DEDUP_REMOVED lines=16> */
.L_x_7973:
        /* <DEDUP_REMOVED lines=16> */
.L_x_7974:
        /* <DEDUP_REMOVED lines=16> */
.L_x_7975:
        /* <DEDUP_REMOVED lines=16> */
.L_x_7976:
        /* <DEDUP_REMOVED lines=11> */
.L_x_7958:
[----:B------:R-:W-:Y:S05]  /*11f70*/  BSYNC B1 ;  /* 0x0000000000017941 */ /* 0x000fea0003800000 */
.L_x_7957:
[----:B------:R-:W2:Y:S01]  /*11f80*/  LDL R2, [R1+0x18] ;  /* 0x0000180001027983 */ /* 0x000ea20000100800 */
[----:B------:R-:W-:Y:S01]  /*11f90*/  VIADD R6, R6, 0x1 ;  /* 0x0000000106067836 */ /* 0x000fe20000000000 */
[----:B------:R-:W-:Y:S04]  /*11fa0*/  BSSY B1, `(.L_x_7977) ;  /* 0x00000e5000017945 */ /* 0x000fe80003800000 */
[----:B------:R-:W-:-:S04]  /*11fb0*/  ISETP.NE.AND P0, PT, R6, 0x2, PT ;  /* 0x000000020600780c */ /* 0x000fc80003f05270 */
[----:B0----5:R-:W-:Y:S02]  /*11fc0*/  SEL R8, R6, RZ, P0 ;  /* 0x000000ff06087207 */ /* 0x021fe40000000000 */
        /* <DEDUP_REMOVED lines=31> */
.L_x_7979:
        /* <DEDUP_REMOVED lines=9> */
.L_x_8050:
[----:B------:R-:W-:Y:S05]  /*12250*/  BSYNC B2 ;  /* 0x0000000000027941 */ /* 0x000fea0003800000 */
.L_x_7980:
        /* <DEDUP_REMOVED lines=9> */
.L_x_7983:
[----:B------:R-:W-:Y:S05]  /*122f0*/  BSYNC B2 ;  /* 0x0000000000027941 */ /* 0x000fea0003800000 */
.L_x_7982:
        /* <DEDUP_REMOVED lines=14> */
.L_x_7984:
        /* <DEDUP_REMOVED lines=14> */
.L_x_8051:
[----:B------:R-:W-:Y:S05]  /*124c0*/  BSYNC B2 ;  /* 0x0000000000027941 */ /* 0x000fea0003800000 */
.L_x_7985:
        /* <DEDUP_REMOVED lines=11> */
.L_x_7988:
[----:B------:R-:W-:Y:S05]  /*12580*/  BSYNC B2 ;  /* 0x0000000000027941 */ /* 0x000fea0003800000 */
.L_x_7987:
        /* <DEDUP_REMOVED lines=11> */
.L_x_7989:
        /* <DEDUP_REMOVED lines=16> */
.L_x_7990:
        /* <DEDUP_REMOVED lines=16> */
.L_x_7991:
        /* <DEDUP_REMOVED lines=16> */
.L_x_7992:
        /* <DEDUP_REMOVED lines=16> */
.L_x_7993:
        /* <DEDUP_REMOVED lines=16> */
.L_x_7994:
        /* <DEDUP_REMOVED lines=16> */
.L_x_7995:
        /* <DEDUP_REMOVED lines=16> */
.L_x_7996:
        /* <DEDUP_REMOVED lines=11> */
.L_x_7978:
[----:B------:R-:W-:Y:S05]  /*12df0*/  BSYNC B1 ;  /* 0x0000000000017941 */ /* 0x000fea0003800000 */
.L_x_7977:
[C---:B------:R-:W-:Y:S01]  /*12e00*/  ISETP.GT.AND P0, PT, R0.reuse, 0x1, PT ;  /* 0x000000010000780c */ /* 0x040fe20003f04270 */
[----:B------:R-:W-:-:S12]  /*12e10*/  VIADD R0, R0, 0xfffffffe ;  /* 0xfffffffe00007836 */ /* 0x000fd80000000000 */
[----:B------:R-:W-:Y:S05]  /*12e20*/  @P0 BRA `(.L_x_7997) ;  /* 0xffffffe000b80947 */ /* 0x000fea000383ffff */
.L_x_7934:
[----:B------:R-:W-:Y:S05]  /*12e30*/  BSYNC B0 ;  /* 0x0000000000007941 */ /* 0x000fea0003800000 */
.L_x_7933:
        /* <DEDUP_REMOVED lines=24> */
.L_x_7999:
[----:B------:R-:W-:Y:S05]  /*12fc0*/  BSYNC B0 ;  /* 0x0000000000007941 */ /* 0x000fea0003800000 */
.L_x_7998:
[----:B------:R-:W-:-:S05]  /*12fd0*/  SEL R0, R0, RZ, P0 ;  /* 0x000000ff00007207 */ /* 0x000fca0000000000 */
[----:B------:R2:W-:Y:S02]  /*12fe0*/  STL [R1+0x8], R0 ;  /* 0x0000080001007387 */ /* 0x0005e40000100800 */
.L_x_7901:
[----:B------:R-:W-:Y:S05]  /*12ff0*/  BSYNC B7 ;  /* 0x0000000000077941 */ /* 0x000fea0003800000 */
.L_x_7899:
        /* <DEDUP_REMOVED lines=13> */
.L_x_8000:
        /* <DEDUP_REMOVED lines=36> */
.L_x_8061:
[----:B------:R-:W-:Y:S02]  /*13310*/  ULDC UR4, c[0x0][0xc38] ;  /* 0x00030e0000047ab9 */ /* 0x000fe40000000800 */
[----:B------:R-:W-:-:S04]  /*13320*/  IMAD.U32 R4, RZ, RZ, UR4 ;  /* 0x00000004ff047e24 */ /* 0x000fc8000f8e00ff */
[----:B--2---:R-:W-:-:S04]  /*13330*/  IMAD R5, R14, R4, RZ ;  /* 0x000000040e057224 */ /* 0x004fc800078e02ff */
[----:B------:R-:W-:-:S05]  /*13340*/  IMAD.IADD R16, R16, 0x1, R5 ;  /* 0x0000000110107824 */ /* 0x000fca00078e0205 */
[----:B------:R-:W-:-:S13]  /*13350*/  ISETP.GT.AND P6, PT, R16, R0, PT ;  /* 0x000000001000720c */ /* 0x000fda0003fc4270 */
[----:B------:R-:W-:Y:S05]  /*13360*/  @P6 BRA `(.L_x_8003) ;  /* 0x00000000009c6947 */ /* 0x000fea0003800000 */
.L_x_8008:
        /* <DEDUP_REMOVED lines=14> */
.L_x_8006:
[----:B------:R-:W-:Y:S05]  /*13450*/  BSYNC B0 ;  /* 0x0000000000007941 */ /* 0x000fea0003800000 */
.L_x_8005:
        /* <DEDUP_REMOVED lines=14> */
[----:B------:R-:W1:Y:S02]  /*13540*/  SHFL.UP PT, R14, R6, 0x10, RZ ;  /* 0x06000000060e7989 */ /* 0x000e6400000e00ff */
[----:B-12---:R-:W-:-:S05]  /*13550*/  SEL R3, R14, RZ, P5 ;  /* 0x000000ff0e037207 */ /* 0x006fca0002800000 */
[----:B------:R-:W-:-:S05]  /*13560*/  IMAD.IADD R3, R6, 0x1, R3 ;  /* 0x0000000106037824 */ /* 0x000fca00078e0203 */
[----:B------:R1:W2:Y:S02]  /*13570*/  SHFL.IDX PT, R14, R3, 0x1f, 0x1f ;  /* 0x03e01f00030e7f89 */ /* 0x0002a400000e0000 */
.L_x_8069:
[----:B------:R-:W-:Y:S02]  /*13580*/  ULDC UR4, c[0x0][0xc38] ;  /* 0x00030e0000047ab9 */ /* 0x000fe40000000800 */
[----:B------:R-:W-:-:S04]  /*13590*/  IMAD.U32 R4, RZ, RZ, UR4 ;  /* 0x00000004ff047e24 */ /* 0x000fc8000f8e00ff */
[----:B--2---:R-:W-:-:S04]  /*135a0*/  IMAD R5, R14, R4, RZ ;  /* 0x000000040e057224 */ /* 0x004fc800078e02ff */
[----:B------:R-:W-:-:S05]  /*135b0*/  IMAD.IADD R16, R5, 0x1, R16 ;  /* 0x0000000105107824 */ /* 0x000fca00078e0210 */
[----:B------:R-:W-:-:S13]  /*135c0*/  ISETP.GT.AND P6, PT, R16, R0, PT ;  /* 0x000000001000720c */ /* 0x000fda0003fc4270 */
[----:B------:R-:W-:Y:S05]  /*135d0*/  @!P6 BRA `(.L_x_8008) ;  /* 0xfffffffc0064e947 */ /* 0x000fea000383ffff */
.L_x_8003:
        /* <DEDUP_REMOVED lines=8> */
.L_x_8073:
[----:B------:R-:W-:Y:S01]  /*13660*/  ISETP.NE.AND P0, PT, R5, RZ, PT ;  /* 0x000000ff0500720c */ /* 0x000fe20003f05270 */
[----:B------:R-:W-:-:S12]  /*13670*/  IMAD.MOV.U32 R5, RZ, RZ, RZ ;  /* 0x000000ffff057224 */ /* 0x000fd800078e00ff */
[----:B------:R-:W-:Y:S05]  /*13680*/  @!P0 BRA `(.L_x_8010) ;  /* 0x0000000000108947 */ /* 0x000fea0003800000 */
[----:B------:R-:W-:Y:S01]  /*13690*/  UMOV UR4, 0xffffffff ;  /* 0xffffffff00047882 */ /* 0x000fe20000000000 */
[----:B------:R-:W-:Y:S02]  /*136a0*/  VIADD R12, R6, 0xffffffff ;  /* 0xffffffff060c7836 */ /* 0x000fe40000000000 */
[----:B------:R-:W-:Y:S05]  /*136b0*/  BRA.DIV UR4, `(.L_x_8011) ;  /* 0x0000001e049c7947 */ /* 0x000fea000b800000 */
[----:B------:R4:W0:Y:S02]  /*136c0*/  SHFL.IDX PT, R5, R3, R12, 0x1f ;  /* 0x00001f0c03057589 */ /* 0x00082400000e0000 */
.L_x_8010:
[----:B-12-4-:R-:W1:Y:S01]  /*136d0*/  LDC.64 R2, c[0x0][0xc90] ;  /* 0x00032400ff027b82 */ /* 0x016e620000000a00 */
[----:B------:R-:W-:-:S04]  /*136e0*/  IMAD.IADD R19, R6, 0x1, R19 ;  /* 0x0000000106137824 */ /* 0x000fc800078e0213 */
[----:B-1----:R-:W-:-:S05]  /*136f0*/  IMAD.WIDE R2, R19, 0x4, R2 ;  /* 0x0000000413027825 */ /* 0x002fca00078e0202 */
[----:B0-----:R-:W3:Y:S01]  /*13700*/  LDG.E R7, desc[UR40][R2.64] ;  /* 0x0000002802077981 */ /* 0x001ee2000c1e1900 */
[----:B------:R-:W-:-:S04]  /*13710*/  IMAD R16, R5, R4, R16 ;  /* 0x0000000405107224 */ /* 0x000fc800078e0210 */
[----:B------:R-:W-:Y:S02]  /*13720*/  IMAD.IADD R0, R0, 0x1, -R16 ;  /* 0x0000000100007824 */ /* 0x000fe400078e0a10 */
[----:B---3--:R-:W-:-:S05]  /*13730*/  IMAD R6, R17, R7, RZ ;  /* 0x0000000711067224 */ /* 0x008fca00078e02ff */
        /* <DEDUP_REMOVED lines=59> */
.L_x_8004:
[----:B------:R-:W-:Y:S01]  /*13af0*/  UMOV UR4, URZ ;  /* 0x0000003f00047c82 */ /* 0x000fe20008000000 */
[----:B------:R-:W-:Y:S01]  /*13b00*/  UMOV UR5, URZ ;  /* 0x0000003f00057c82 */ /* 0x000fe20008000000 */
[----:B------:R-:W-:Y:S01]  /*13b10*/  ULDC UR6, c[0x0][0xc3c] ;  /* 0x00030f0000067ab9 */ /* 0x000fe20000000800 */
[----:B------:R-:W-:Y:S02]  /*13b20*/  IMAD.MOV.U32 R16, RZ, RZ, R0 ;  /* 0x000000ffff107224 */ /* 0x000fe400078e0000 */
[----:B------:R-:W-:Y:S02]  /*13b30*/  IMAD.U32 R17, RZ, RZ, UR4 ;  /* 0x00000004ff117e24 */ /* 0x000fe4000f8e00ff */
[----:B------:R-:W-:Y:S02]  /*13b40*/  IMAD.U32 R18, RZ, RZ, UR5 ;  /* 0x00000005ff127e24 */ /* 0x000fe4000f8e00ff */
[----:B------:R-:W-:-:S07]  /*13b50*/  IMAD.U32 R19, RZ, RZ, UR6 ;  /* 0x00000006ff137e24 */ /* 0x000fce000f8e00ff */
.L_x_8012:
        /* <DEDUP_REMOVED lines=12> */
.L_x_8001:
[----:B------:R-:W-:Y:S02]  /*13c20*/  ULDC UR4, c[0x0][0xc3c] ;  /* 0x00030f0000047ab9 */ /* 0x000fe40000000800 */
[----:B----4-:R-:W-:-:S13]  /*13c30*/  ISETP.GE.AND P0, PT, R19, UR4, PT ;  /* 0x0000000413007c0c */ /* 0x010fda000bf06270 */
[----:B------:R-:W-:Y:S05]  /*13c40*/  @!P0 BRA `(.L_x_8013) ;  /* 0xffffff9c00d08947 */ /* 0x000fea000383ffff */
[----:B------:R-:W-:Y:S05]  /*13c50*/  BSYNC B8 ;  /* 0x0000000000087941 */ /* 0x000fea0003800000 */
.L_x_7895:
        /* <DEDUP_REMOVED lines=12> */
.L_x_8076:
[----:B------:R-:W-:Y:S05]  /*13d20*/  BSYNC B0 ;  /* 0x0000000000007941 */ /* 0x000fea0003800000 */
.L_x_8014:
[----:B------:R-:W-:-:S03]  /*13d30*/  UMOV UR4, 0xffffffff ;  /* 0xffffffff00047882 */ /* 0x000fc60000000000 */
[----:B------:R-:W-:Y:S05]  /*13d40*/  BRA.DIV UR4, `(.L_x_8016) ;  /* 0x0000001a04347947 */ /* 0x000fea000b800000 */
[----:B------:R-:W2:Y:S02]  /*13d50*/  S2R R2, SR_TID.X ;  /* 0x0000000000027919 */ /* 0x000ea40000002100 */
[----:B--2---:R-:W-:-:S04]  /*13d60*/  SHF.R.U32.HI R2, RZ, 0x5, R2 ;  /* 0x00000005ff027819 */ /* 0x004fc80000011602 */
[----:B------:R-:W-:-:S05]  /*13d70*/  LOP3.LUT R2, R2, 0x3, RZ, 0xc0, !PT ;  /* 0x0000000302027812 */ /* 0x000fca00078ec0ff */
[----:B------:R2:W3:Y:S02]  /*13d80*/  SHFL.IDX PT, R14, R2, RZ, 0x1f ;  /* 0x00001fff020e7589 */ /* 0x0004e400000e0000 */
.L_x_8079:
[----:B---3--:R-:W-:Y:S01]  /*13d90*/  ISETP.NE.AND P0, PT, R14, RZ, PT ;  /* 0x000000ff0e00720c */ /* 0x008fe20003f05270 */
[----:B------:R-:W-:-:S12]  /*13da0*/  BSSY B0, `(.L_x_8017) ;  /* 0x0000027000007945 */ /* 0x000fd80003800000 */
[----:B------:R-:W-:Y:S05]  /*13db0*/  @P0 BRA `(.L_x_8018) ;  /* 0x0000000000940947 */ /* 0x000fea0003800000 */
[----:B------:R-:W-:-:S03]  /*13dc0*/  UMOV UR4, 0xffffffff ;  /* 0xffffffff00047882 */ /* 0x000fc60000000000 */
[----:B------:R-:W-:Y:S05]  /*13dd0*/  BRA.DIV UR4, `(.L_x_8019) ;  /* 0x0000001a04447947 */ /* 0x000fea000b800000 */
[----:B------:R-:W-:-:S13]  /*13de0*/  ELECT P6, URZ, PT ;  /* 0x00000000003f782f */ /* 0x000fda00038c0000 */
.L_x_8082:
[----:B------:R-:W-:Y:S05]  /*13df0*/  @!P6 BRA `(.L_x_8018) ;  /* 0x000000000084e947 */ /* 0x000fea0003800000 */
[----:B------:R-:W-:-:S06]  /*13e00*/  ULOP3.LUT UR4, UR36, 0x2, URZ, 0xfc, !UPT ;  /* 0x0000000224047892 */ /* 0x000fcc000f8efc3f */
[----:B--2---:R-:W-:-:S05]  /*13e10*/  IMAD.U32 R2, RZ, RZ, UR4 ;  /* 0x00000004ff027e24 */ /* 0x004fca000f8e00ff */
[----:B------:R-:W-:-:S13]  /*13e20*/  ISETP.NE.AND P2, PT, R2, 0x3, PT ;  /* 0x000000030200780c */ /* 0x000fda0003f45270 */
[----:B------:R-:W-:Y:S05]  /*13e30*/  @!P2 BRA `(.L_x_8020) ;  /* 0x000000000004a947 */ /* 0x000fea0003800000 */
[----:B------:R-:W-:Y:S01]  /*13e40*/  BPT.TRAP 0x1 ;  /* 0x000000040000795c */ /* 0x000fe20000300000 */
.L_x_8020:
        /* <DEDUP_REMOVED lines=14> */
.L_x_8083:
[----:B------:R-:W1:Y:S02]  /*13f30*/  SYNCS.PHASECHK.TRANS64.TRYWAIT P0, [R7+URZ], R2 ;  /* 0x00000002070075a7 */ /* 0x000e64000800017f */
[----:B-1----:R-:W-:Y:S05]  /*13f40*/  @!P0 BRA `(.L_x_8022) ;  /* 0x00000018001c8947 */ /* 0x002fea0003800000 */
.L_x_8084:
[----:B------:R-:W-:Y:S05]  /*13f50*/  @!P2 BRA `(.L_x_8023) ;  /* 0x000000000004a947 */ /* 0x000fea0003800000 */
[----:B------:R-:W-:Y:S01]  /*13f60*/  BPT.TRAP 0x1 ;  /* 0x000000040000795c */ /* 0x000fe20000300000 */
.L_x_8023:
[----:B------:R-:W2:Y:S01]  /*13f70*/  LDL.LU R4, [R1+0x8] ;  /* 0x0000080001047983 */ /* 0x000ea20000300800 */
[----:B------:R-:W-:-:S04]  /*13f80*/  VIADD R0, R0, 0x28c60 ;  /* 0x00028c6000007836 */ /* 0x000fc80000000000 */
[----:B--2---:R-:W-:-:S04]  /*13f90*/  IMAD R4, R4, 0x8, R0 ;  /* 0x0000000804047824 */ /* 0x004fc800078e0200 */
[----:B------:R-:W2:Y:S02]  /*13fa0*/  SYNCS.PHASECHK.TRANS64.TRYWAIT P0, [R4+URZ], R5 ;  /* 0x00000005040075a7 */ /* 0x000ea4000800017f */
[----:B--2---:R-:W-:Y:S05]  /*13fb0*/  @!P0 BRA `(.L_x_8024) ;  /* 0x0000001800148947 */ /* 0x004fea0003800000 */
.L_x_8085:
[----:B------:R-:W-:-:S07]  /*13fc0*/  IMAD R3, R3, 0x8, R0 ;  /* 0x0000000803037824 */ /* 0x000fce00078e0200 */
.L_x_8025:
[----:B---3--:R3:W4:Y:S02]  /*13fd0*/  SYNCS.PHASECHK.TRANS64.TRYWAIT P0, [R3+URZ], R2 ;  /* 0x00000002030075a7 */ /* 0x008724000800017f */
[----:B----4-:R-:W-:Y:S05]  /*13fe0*/  @!P0 NANOSLEEP.SYNCS 0x989680 ;  /* 0x009896800000895d */ /* 0x010fea0003900000 */
[----:B------:R-:W4:Y:S02]  /*13ff0*/  @!P0 SYNCS.PHASECHK.TRANS64 P0, [R3+URZ], R2 ;  /* 0x00000002030085a7 */ /* 0x000f24000800007f */
[----:B----4-:R-:W-:Y:S05]  /*14000*/  @!P0 BRA `(.L_x_8025) ;  /* 0xfffffffc00f08947 */ /* 0x010fea000383ffff */
.L_x_8018:
[----:B------:R-:W-:Y:S05]  /*14010*/  BSYNC B0 ;  /* 0x0000000000007941 */ /* 0x000fea0003800000 */
.L_x_8017:
[----:B------:R-:W-:Y:S05]  /*14020*/  EXIT ;  /* 0x000000000000794d */ /* 0x000fea0003800000 */
.L_x_7836:
[----:B0-----:R-:W-:-:S04]  /*14030*/  IMAD.U32 R3, RZ, RZ, UR21 ;  /* 0x00000015ff037e24 */ /* 0x001fc8000f8e00ff */
[----:B------:R0:W1:Y:S03]  /*14040*/  SYNCS.PHASECHK.TRANS64.TRYWAIT P1, [R3+URZ+0x28c50], R0 ;  /* 0x028c5000030075a7 */ /* 0x000066000802017f */
[----:B-1----:R-:W-:Y:S05]  /*14050*/  @!P1 NANOSLEEP.SYNCS 0x989680 ;  /* 0x009896800000995d */ /* 0x002fea0003900000 */
[----:B------:R-:W1:Y:S02]  /*14060*/  @!P1 SYNCS.PHASECHK.TRANS64 P1, [R3+URZ+0x28c50], R0 ;  /* 0x028c5000030095a7 */ /* 0x000e64000802007f */
[----:B-1----:R-:W-:Y:S05]  /*14070*/  @!P1 BRA `(.L_x_7836) ;  /* 0xfffffffc00ec9947 */ /* 0x002fea000383ffff */
[----:B------:R-:W-:Y:S05]  /*14080*/  BRA `(.L_x_8026) ;  /* 0xfffffed800dc7947 */ /* 0x000fea000383ffff */
.L_x_7841:
[----:B-1----:R-:W-:-:S04]  /*14090*/  IMAD.U32 R3, RZ, RZ, UR21 ;  /* 0x00000015ff037e24 */ /* 0x002fc8000f8e00ff */
[----:B------:R1:W2:Y:S03]  /*140a0*/  SYNCS.PHASECHK.TRANS64.TRYWAIT P1, [R3+URZ+0x28c50], R0 ;  /* 0x028c5000030075a7 */ /* 0x0002a6000802017f */
[----:B--2---:R-:W-:Y:S05]  /*140b0*/  @!P1 NANOSLEEP.SYNCS 0x989680 ;  /* 0x009896800000995d */ /* 0x004fea0003900000 */
[----:B------:R-:W2:Y:S02]  /*140c0*/  @!P1 SYNCS.PHASECHK.TRANS64 P1, [R3+URZ+0x28c50], R0 ;  /* 0x028c5000030095a7 */ /* 0x000ea4000802007f */
[----:B--2---:R-:W-:Y:S05]  /*140d0*/  @!P1 BRA `(.L_x_7841) ;  /* 0xfffffffc00ec9947 */ /* 0x004fea000383ffff */
[----:B------:R-:W-:Y:S05]  /*140e0*/  BRA `(.L_x_7840) ;  /* 0xfffffee400d87947 */ /* 0x000fea000383ffff */
.L_x_7844:
[----:B0-----:R-:W-:-:S04]  /*140f0*/  IMAD.U32 R3, RZ, RZ, UR46 ;  /* 0x0000002eff037e24 */ /* 0x001fc8000f8e00ff */
[----:B------:R0:W1:Y:S03]  /*14100*/  SYNCS.PHASECHK.TRANS64.TRYWAIT P1, [R3+URZ+0x28c00], R0 ;  /* 0x028c0000030075a7 */ /* 0x000066000802017f */
[----:B-1----:R-:W-:Y:S05]  /*14110*/  @!P1 NANOSLEEP.SYNCS 0x989680 ;  /* 0x009896800000995d */ /* 0x002fea0003900000 */
[----:B------:R-:W1:Y:S02]  /*14120*/  @!P1 SYNCS.PHASECHK.TRANS64 P1, [R3+URZ+0x28c00], R0 ;  /* 0x028c0000030095a7 */ /* 0x000e64000802007f */
[----:B-1----:R-:W-:Y:S05]  /*14130*/  @!P1 BRA `(.L_x_7844) ;  /* 0xfffffffc00ec9947 */ /* 0x002fea000383ffff */
[----:B------:R-:W-:Y:S05]  /*14140*/  BRA `(.L_x_8027) ;  /* 0xfffffef800647947 */ /* 0x000fea000383ffff */
.L_x_7848:
[----:B--2---:R2:W3:Y:S02]  /*14150*/  SYNCS.PHASECHK.TRANS64.TRYWAIT P1, [R7+URZ+0x28c30], R8 ;  /* 0x028c3008070075a7 */ /* 0x0044e4000802017f */
[----:B---3--:R-:W-:Y:S05]  /*14160*/  @!P1 NANOSLEEP.SYNCS 0x989680 ;  /* 0x009896800000995d */ /* 0x008fea0003900000 */
[----:B------:R-:W3:Y:S02]  /*14170*/  @!P1 SYNCS.PHASECHK.TRANS64 P1, [R7+URZ+0x28c30], R8 ;  /* 0x028c3008070095a7 */ /* 0x000ee4000802007f */
[----:B---3--:R-:W-:Y:S05]  /*14180*/  @!P1 BRA `(.L_x_7848) ;  /* 0xfffffffc00f09947 */ /* 0x008fea000383ffff */
[----:B------:R-:W-:Y:S05]  /*14190*/  BRA `(.L_x_7847) ;  /* 0xfffffef800807947 */ /* 0x000fea000383ffff */
.L_x_7852:
[----:B--2---:R2:W3:Y:S02]  /*141a0*/  SYNCS.PHASECHK.TRANS64.TRYWAIT P3, [R7+URZ+0x28c50], R8 ;  /* 0x028c5008070075a7 */ /* 0x0044e4000806017f */
[----:B---3--:R-:W-:Y:S05]  /*141b0*/  @!P3 NANOSLEEP.SYNCS 0x989680 ;  /* 0x009896800000b95d */ /* 0x008fea0003900000 */
[----:B------:R-:W3:Y:S02]  /*141c0*/  @!P3 SYNCS.PHASECHK.TRANS64 P3, [R7+URZ+0x28c50], R8 ;  /* 0x028c50080700b5a7 */ /* 0x000ee4000806007f */
[----:B---3--:R-:W-:Y:S05]  /*141d0*/  @!P3 BRA `(.L_x_7852) ;  /* 0xfffffffc00f0b947 */ /* 0x008fea000383ffff */
[----:B------:R-:W-:Y:S05]  /*141e0*/  BRA `(.L_x_7851) ;  /* 0xffffff10000c7947 */ /* 0x000fea000383ffff */
.L_x_7857:
[----:B--2---:R-:W-:-:S04]  /*141f0*/  IMAD.U32 R6, RZ, RZ, UR25 ;  /* 0x00000019ff067e24 */ /* 0x004fc8000f8e00ff */
[----:B------:R2:W3:Y:S03]  /*14200*/  SYNCS.PHASECHK.TRANS64.TRYWAIT P3, [R6+URZ+0x28c30], R7 ;  /* 0x028c3007060075a7 */ /* 0x0004e6000806017f */
[----:B---3--:R-:W-:Y:S05]  /*14210*/  @!P3 NANOSLEEP.SYNCS 0x989680 ;  /* 0x009896800000b95d */ /* 0x008fea0003900000 */
[----:B------:R-:W3:Y:S02]  /*14220*/  @!P3 SYNCS.PHASECHK.TRANS64 P3, [R6+URZ+0x28c30], R7 ;  /* 0x028c30070600b5a7 */ /* 0x000ee4000806007f */
[----:B---3--:R-:W-:Y:S05]  /*14230*/  @!P3 BRA `(.L_x_7857) ;  /* 0xfffffffc00ecb947 */ /* 0x008fea000383ffff */
[----:B------:R-:W-:Y:S05]  /*14240*/  BRA `(.L_x_7856) ;  /* 0xffffff1400107947 */ /* 0x000fea000383ffff */
.L_x_7861:
[----:B--2---:R2:W3:Y:S02]  /*14250*/  SYNCS.PHASECHK.TRANS64.TRYWAIT P3, [R178+URZ+0x28c50], R7 ;  /* 0x028c5007b20075a7 */ /* 0x0044e4000806017f */
[----:B---3--:R-:W-:Y:S05]  /*14260*/  @!P3 NANOSLEEP.SYNCS 0x989680 ;  /* 0x009896800000b95d */ /* 0x008fea0003900000 */
[----:B------:R-:W3:Y:S02]  /*14270*/  @!P3 SYNCS.PHASECHK.TRANS64 P3, [R178+URZ+0x28c50], R7 ;  /* 0x028c5007b200b5a7 */ /* 0x000ee4000806007f */
[----:B---3--:R-:W-:Y:S05]  /*14280*/  @!P3 BRA `(.L_x_7861) ;  /* 0xfffffffc00f0b947 */ /* 0x008fea000383ffff */
[----:B------:R-:W-:Y:S05]  /*14290*/  BRA `(.L_x_7860) ;  /* 0xffffff3000847947 */ /* 0x000fea000383ffff */
.L_x_7867:
[----:B---3--:R-:W-:-:S04]  /*142a0*/  IMAD.U32 R6, RZ, RZ, UR24 ;  /* 0x00000018ff067e24 */ /* 0x008fc8000f8e00ff */
[----:B------:R3:W4:Y:S03]  /*142b0*/  SYNCS.PHASECHK.TRANS64.TRYWAIT P2, [R6+URZ+0x28c30], R7 ;  /* 0x028c3007060075a7 */ /* 0x000726000804017f */
[----:B----4-:R-:W-:Y:S05]  /*142c0*/  @!P2 NANOSLEEP.SYNCS 0x989680 ;  /* 0x009896800000a95d */ /* 0x010fea0003900000 */
[----:B------:R-:W4:Y:S02]  /*142d0*/  @!P2 SYNCS.PHASECHK.TRANS64 P2, [R6+URZ+0x28c30], R7 ;  /* 0x028c30070600a5a7 */ /* 0x000f24000804007f */
[----:B----4-:R-:W-:Y:S05]  /*142e0*/  @!P2 BRA `(.L_x_7867) ;  /* 0xfffffffc00eca947 */ /* 0x010fea000383ffff */
[----:B------:R-:W-:Y:S05]  /*142f0*/  BRA `(.L_x_7866) ;  /* 0xffffff3400707947 */ /* 0x000fea000383ffff */
.L_x_7871:
[----:B--2---:R2:W3:Y:S02]  /*14300*/  SYNCS.PHASECHK.TRANS64.TRYWAIT P2, [R170+URZ+0x28c50], R7 ;  /* 0x028c5007aa0075a7 */ /* 0x0044e4000804017f */
[----:B---3--:R-:W-:Y:S05]  /*14310*/  @!P2 NANOSLEEP.SYNCS 0x989680 ;  /* 0x009896800000a95d */ /* 0x008fea0003900000 */
[----:B------:R-:W3:Y:S02]  /*14320*/  @!P2 SYNCS.PHASECHK.TRANS64 P2, [R170+URZ+0x28c50], R7 ;  /* 0x028c5007aa00a5a7 */ /* 0x000ee4000804007f */
[----:B---3--:R-:W-:Y:S05]  /*14330*/  @!P2 BRA `(.L_x_7871) ;  /* 0xfffffffc00f0a947 */ /* 0x008fea000383ffff */
[----:B------:R-:W-:Y:S05]  /*14340*/  BRA `(.L_x_7870) ;  /* 0xffffff4c00947947 */ /* 0x000fea000383ffff */
.L_x_7907:
        /* <DEDUP_REMOVED lines=11> */
.L_x_8029:
[----:B------:R-:W-:Y:S05]  /*14400*/  BSYNC B0 ;  /* 0x0000000000007941 */ /* 0x000fea0003800000 */
.L_x_8028:
[----:B------:R-:W-:Y:S05]  /*14410*/  BRA `(.L_x_8030) ;  /* 0xffffffa000f07947 */ /* 0x000fea000383ffff */
.L_x_7909:
[----:B------:R-:W-:Y:S01]  /*14420*/  BSSY B0, `(.L_x_8031) ;  /* 0x0000006000007945 */ /* 0x000fe20003800000 */
[----:B------:R-:W-:-:S07]  /*14430*/  IMAD.MOV.U32 R15, RZ, RZ, -0x1 ;  /* 0xffffffffff0f7424 */ /* 0x000fce00078e00ff */
[----:B0123--:R-:W-:Y:S05]  /*14440*/  WARPSYNC.COLLECTIVE R15, `(.L_x_8032) ;  /* 0x000000000f0c7348 */ /* 0x00ffea0003c00000 */
[----:B------:R-:W-:Y:S02]  /*14450*/  ELECT P6, UR62, PT ;  /* 0x00000000003e782f */ /* 0x000fe400038c0000 */
[----:B------:R-:W-:Y:S01]  /*14460*/  MOV R14, UR62 ;  /* 0x0000003e000e7c02 */ /* 0x000fe20008000f00 */
[----:B0123--:R-:W-:Y:S10]  /*14470*/  ENDCOLLECTIVE ;  /* 0x000000000000791b */ /* 0x00fff40003800000 */
.L_x_8032:
[----:B------:R-:W-:Y:S05]  /*14480*/  BSYNC B0 ;  /* 0x0000000000007941 */ /* 0x000fea0003800000 */
.L_x_8031:
[----:B------:R-:W-:Y:S05]  /*14490*/  BRA `(.L_x_8033) ;  /* 0xffffffa000f87947 */ /* 0x000fea000383ffff */
.L_x_7911:
[----:B---3--:R3:W4:Y:S02]  /*144a0*/  SYNCS.PHASECHK.TRANS64.TRYWAIT P0, [R0+URZ+0x28c40], R2 ;  /* 0x028c4002000075a7 */ /* 0x008724000800017f */
[----:B----4-:R-:W-:Y:S05]  /*144b0*/  @!P0 NANOSLEEP.SYNCS 0x989680 ;  /* 0x009896800000895d */ /* 0x010fea0003900000 */
[----:B------:R-:W4:Y:S02]  /*144c0*/  @!P0 SYNCS.PHASECHK.TRANS64 P0, [R0+URZ+0x28c40], R2 ;  /* 0x028c4002000085a7 */ /* 0x000f24000800007f */
[----:B----4-:R-:W-:Y:S05]  /*144d0*/  @!P0 BRA `(.L_x_7911) ;  /* 0xfffffffc00f08947 */ /* 0x010fea000383ffff */
[----:B------:R-:W-:Y:S05]  /*144e0*/  BRA `(.L_x_8034) ;  /* 0xffffffa400647947 */ /* 0x000fea000383ffff */
.L_x_7915:
[----:B------:R-:W-:Y:S02]  /*144f0*/  IMAD.MOV.U32 R13, RZ, RZ, R2 ;  /* 0x000000ffff0d7224 */ /* 0x000fe400078e0002 */
[----:B------:R-:W-:Y:S02]  /*14500*/  IMAD.MOV.U32 R12, RZ, RZ, RZ ;  /* 0x000000ffff0c7224 */ /* 0x000fe400078e00ff */
[----:B------:R-:W-:Y:S02]  /*14510*/  IMAD.MOV.U32 R11, RZ, RZ, 0x181f ;  /* 0x0000181fff0b7424 */ /* 0x000fe400078e00ff */
[----:B------:R-:W-:Y:S02]  /*14520*/  IMAD.MOV.U32 R15, RZ, RZ, -0x1 ;  /* 0xffffffffff0f7424 */ /* 0x000fe400078e00ff */
[----:B-----5:R-:W-:Y:S02]  /*14530*/  IMAD R0, R6, R7, RZ ;  /* 0x0000000706007224 */ /* 0x020fe400078e02ff */
[----:B------:R-:W-:-:S07]  /*14540*/  IMAD R17, R17, 0x40, R8 ;  /* 0x0000004011117824 */ /* 0x000fce00078e0208 */
[----:B------:R-:W-:Y:S05]  /*14550*/  WARPSYNC.COLLECTIVE R15, `(.L_x_8035) ;  /* 0x000000000f087348 */ /* 0x000fea0003c00000 */
[----:B------:R0:W1:Y:S02]  /*14560*/  SHFL.IDX P6, R14, R13, R12, R11 ;  /* 0x0000000c0d0e7389 */ /* 0x00006400000c000b */
[----:B01----:R-:W-:Y:S01]  /*14570*/  ENDCOLLECTIVE ;  /* 0x000000000000791b */ /* 0x003fe20003800000 */
.L_x_8035:
[C---:B------:R-:W-:Y:S01]  /*14580*/  VIADD R7, R17.reuse, 0x10 ;  /* 0x0000001011077836 */ /* 0x040fe20000000000 */
[----:B------:R-:W-:Y:S01]  /*14590*/  ISETP.GE.AND P1, PT, R17, R0, PT ;  /* 0x000000001100720c */ /* 0x000fe20003f26270 */
[----:B------:R-:W-:Y:S02]  /*145a0*/  IMAD.MOV.U32 R13, RZ, RZ, R3 ;  /* 0x000000ffff0d7224 */ /* 0x000fe400078e0003 */
[----:B------:R-:W-:-:S10]  /*145b0*/  IMAD.MOV.U32 R4, RZ, RZ, R14 ;  /* 0x000000ffff047224 */ /* 0x000fd400078e000e */
[----:B------:R-:W-:Y:S05]  /*145c0*/  WARPSYNC.COLLECTIVE R15, `(.L_x_8036) ;  /* 0x000000000f087348 */ /* 0x000fea0003c00000 */
[----:B------:R0:W1:Y:S02]  /*145d0*/  SHFL.IDX P6, R14, R13, R12, R11 ;  /* 0x0000000c0d0e7389 */ /* 0x00006400000c000b */
[----:B01----:R-:W-:Y:S01]  /*145e0*/  ENDCOLLECTIVE ;  /* 0x000000000000791b */ /* 0x003fe20003800000 */
.L_x_8036:
[----:B------:R-:W-:Y:S02]  /*145f0*/  IMAD.MOV.U32 R13, RZ, RZ, R2 ;  /* 0x000000ffff0d7224 */ /* 0x000fe400078e0002 */
[----:B------:R-:W-:Y:S02]  /*14600*/  IMAD.MOV.U32 R12, RZ, RZ, 0x1 ;  /* 0x00000001ff0c7424 */ /* 0x000fe400078e00ff */
[----:B------:R-:W-:-:S07]  /*14610*/  IMAD.MOV.U32 R5, RZ, RZ, R14 ;  /* 0x000000ffff057224 */ /* 0x000fce00078e000e */
[----:B------:R-:W-:Y:S05]  /*14620*/  WARPSYNC.COLLECTIVE R15, `(.L_x_8037) ;  /* 0x000000000f087348 */ /* 0x000fea0003c00000 */
[----:B------:R0:W1:Y:S02]  /*14630*/  SHFL.IDX P6, R14, R13, R12, R11 ;  /* 0x0000000c0d0e7389 */ /* 0x00006400000c000b */
[----:B01----:R-:W-:Y:S01]  /*14640*/  ENDCOLLECTIVE ;  /* 0x000000000000791b */ /* 0x003fe20003800000 */
.L_x_8037:
        /* <DEDUP_REMOVED lines=15> */
.L_x_8038:
[----:B------:R-:W-:Y:S02]  /*14740*/  IMAD.MOV.U32 R13, RZ, RZ, R2 ;  /* 0x000000ffff0d7224 */ /* 0x000fe400078e0002 */
[----:B------:R-:W-:Y:S02]  /*14750*/  IMAD.MOV.U32 R12, RZ, RZ, 0x2 ;  /* 0x00000002ff0c7424 */ /* 0x000fe400078e00ff */
[----:B------:R-:W-:-:S07]  /*14760*/  IMAD.MOV.U32 R5, RZ, RZ, R14 ;  /* 0x000000ffff057224 */ /* 0x000fce00078e000e */
[----:B------:R-:W-:Y:S05]  /*14770*/  WARPSYNC.COLLECTIVE R15, `(.L_x_8039) ;  /* 0x000000000f087348 */ /* 0x000fea0003c00000 */
[----:B------:R0:W1:Y:S02]  /*14780*/  SHFL.IDX P6, R14, R13, R12, R11 ;  /* 0x0000000c0d0e7389 */ /* 0x00006400000c000b */
[----:B01----:R-:W-:Y:S01]  /*14790*/  ENDCOLLECTIVE ;  /* 0x000000000000791b */ /* 0x003fe20003800000 */
.L_x_8039:
        /* <DEDUP_REMOVED lines=10> */
[----:B0-----:R-:W-:-:S05]  /*14840*/  VIADD R4, R17, 0x20 ;  /* 0x0000002011047836 */ /* 0x001fca0000000000 */
[----:B------:R-:W-:Y:S01]  /*14850*/  ISETP.GE.AND P1, PT, R4, R0, PT ;  /* 0x000000000400720c */ /* 0x000fe20003f26270 */
[----:B------:R-:W-:-:S12]  /*14860*/  IMAD.MOV.U32 R4, RZ, RZ, R14 ;  /* 0x000000ffff047224 */ /* 0x000fd800078e000e */
[----:B------:R-:W-:Y:S05]  /*14870*/  WARPSYNC.COLLECTIVE R15, `(.L_x_8040) ;  /* 0x000000000f087348 */ /* 0x000fea0003c00000 */
[----:B------:R0:W1:Y:S02]  /*14880*/  SHFL.IDX P6, R14, R13, R12, R11 ;  /* 0x0000000c0d0e7389 */ /* 0x00006400000c000b */
[----:B01----:R-:W-:Y:S01]  /*14890*/  ENDCOLLECTIVE ;  /* 0x000000000000791b */ /* 0x003fe20003800000 */
.L_x_8040:
[----:B------:R-:W-:Y:S02]  /*148a0*/  IMAD.MOV.U32 R13, RZ, RZ, R2 ;  /* 0x000000ffff0d7224 */ /* 0x000fe400078e0002 */
[----:B------:R-:W-:Y:S02]  /*148b0*/  IMAD.MOV.U32 R12, RZ, RZ, 0x3 ;  /* 0x00000003ff0c7424 */ /* 0x000fe400078e00ff */
[----:B------:R-:W-:-:S07]  /*148c0*/  IMAD.MOV.U32 R5, RZ, RZ, R14 ;  /* 0x000000ffff057224 */ /* 0x000fce00078e000e */
[----:B------:R-:W-:Y:S05]  /*148d0*/  WARPSYNC.COLLECTIVE R15, `(.L_x_8041) ;  /* 0x000000000f087348 */ /* 0x000fea0003c00000 */
[----:B------:R0:W1:Y:S02]  /*148e0*/  SHFL.IDX P6, R14, R13, R12, R11 ;  /* 0x0000000c0d0e7389 */ /* 0x00006400000c000b */
[----:B01----:R-:W-:Y:S01]  /*148f0*/  ENDCOLLECTIVE ;  /* 0x000000000000791b */ /* 0x003fe20003800000 */
.L_x_8041:
        /* <DEDUP_REMOVED lines=14> */
.L_x_8042:
[----:B------:R-:W-:Y:S01]  /*149e0*/  IMAD.MOV.U32 R3, RZ, RZ, R14 ;  /* 0x000000ffff037224 */ /* 0x000fe200078e000e */
[----:B------:R-:W-:Y:S06]  /*149f0*/  BRA `(.L_x_8043) ;  /* 0xffffffa800d07947 */ /* 0x000fec000383ffff */
.L_x_7918:
[----:B0-----:R-:W2:Y:S02]  /*14a00*/  LDL R2, [R1+0x4] ;  /* 0x0000040001027983 */ /* 0x001ea40000100800 */
[----:B--2---:R0:W1:Y:S02]  /*14a10*/  SYNCS.PHASECHK.TRANS64.TRYWAIT P0, [R2+URZ+0x28c20], R0 ;  /* 0x028c2000020075a7 */ /* 0x004064000800017f */
[----:B-1----:R-:W-:Y:S05]  /*14a20*/  @!P0 NANOSLEEP.SYNCS 0x989680 ;  /* 0x009896800000895d */ /* 0x002fea0003900000 */
[----:B------:R-:W1:Y:S02]  /*14a30*/  @!P0 SYNCS.PHASECHK.TRANS64 P0, [R2+URZ+0x28c20], R0 ;  /* 0x028c2000020085a7 */ /* 0x000e64000800007f */
[----:B-1----:R-:W-:Y:S05]  /*14a40*/  @!P0 BRA `(.L_x_7918) ;  /* 0xfffffffc00ec8947 */ /* 0x002fea000383ffff */
[----:B------:R-:W-:Y:S05]  /*14a50*/  BRA `(.L_x_8044) ;  /* 0xffffffac00307947 */ /* 0x000fea000383ffff */
.L_x_7922:
[----:B0-----:R0:W1:Y:S02]  /*14a60*/  SYNCS.PHASECHK.TRANS64.TRYWAIT P0, [R0+URZ+0x28c60], R2 ;  /* 0x028c6002000075a7 */ /* 0x001064000800017f */
[----:B-1----:R-:W-:Y:S05]  /*14a70*/  @!P0 NANOSLEEP.SYNCS 0x989680 ;  /* 0x009896800000895d */ /* 0x002fea0003900000 */
[----:B------:R-:W1:Y:S02]  /*14a80*/  @!P0 SYNCS.PHASECHK.TRANS64 P0, [R0+URZ+0x28c60], R2 ;  /* 0x028c6002000085a7 */ /* 0x000e64000800007f */
[----:B-1----:R-:W-:Y:S05]  /*14a90*/  @!P0 BRA `(.L_x_7922) ;  /* 0xfffffffc00f08947 */ /* 0x002fea000383ffff */
[----:B------:R-:W-:Y:S05]  /*14aa0*/  BRA `(.L_x_8045) ;  /* 0xffffffac00607947 */ /* 0x000fea000383ffff */
.L_x_7941:
[----:B-1----:R1:W2:Y:S02]  /*14ab0*/  SYNCS.PHASECHK.TRANS64.TRYWAIT P0, [R3+URZ+0x28c40], R2 ;  /* 0x028c4002030075a7 */ /* 0x0022a4000800017f */
[----:B--2---:R-:W-:Y:S05]  /*14ac0*/  @!P0 NANOSLEEP.SYNCS 0x989680 ;  /* 0x009896800000895d */ /* 0x004fea0003900000 */
[----:B------:R-:W2:Y:S02]  /*14ad0*/  @!P0 SYNCS.PHASECHK.TRANS64 P0, [R3+URZ+0x28c40], R2 ;  /* 0x028c4002030085a7 */ /* 0x000ea4000800007f */
[----:B--2---:R-:W-:Y:S05]  /*14ae0*/  @!P0 BRA `(.L_x_7941) ;  /* 0xfffffffc00f08947 */ /* 0x004fea000383ffff */
[----:B------:R-:W-:Y:S05]  /*14af0*/  BRA `(.L_x_8046) ;  /* 0xffffffb800847947 */ /* 0x000fea000383ffff */
.L_x_7946:
[----:B0-----:R0:W2:Y:S02]  /*14b00*/  SYNCS.PHASECHK.TRANS64.TRYWAIT P0, [R3+URZ+0x28c60], R2 ;  /* 0x028c6002030075a7 */ /* 0x0010a4000800017f */
[----:B--2---:R-:W-:Y:S05]  /*14b10*/  @!P0 NANOSLEEP.SYNCS 0x989680 ;  /* 0x009896800000895d */ /* 0x004fea0003900000 */
[----:B------:R-:W2:Y:S02]  /*14b20*/  @!P0 SYNCS.PHASECHK.TRANS64 P0, [R3+URZ+0x28c60], R2 ;  /* 0x028c6002030085a7 */ /* 0x000ea4000800007f */
[----:B--2---:R-:W-:Y:S05]  /*14b30*/  @!P0 BRA `(.L_x_7946) ;  /* 0xfffffffc00f08947 */ /* 0x004fea000383ffff */
[----:B------:R-:W-:Y:S05]  /*14b40*/  BRA `(.L_x_8047) ;  /* 0xffffffbc000c7947 */ /* 0x000fea000383ffff */
.L_x_7961:
[----:B0-----:R0:W1:Y:S02]  /*14b50*/  SYNCS.PHASECHK.TRANS64.TRYWAIT P0, [R4+URZ+0x28c40], R2 ;  /* 0x028c4002040075a7 */ /* 0x001064000800017f */
[----:B-1----:R-:W-:Y:S05]  /*14b60*/  @!P0 NANOSLEEP.SYNCS 0x989680 ;  /* 0x009896800000895d */ /* 0x002fea0003900000 */
[----:B------:R-:W1:Y:S02]  /*14b70*/  @!P0 SYNCS.PHASECHK.TRANS64 P0, [R4+URZ+0x28c40], R2 ;  /* 0x028c4002040085a7 */ /* 0x000e64000800007f */
[----:B-1----:R-:W-:Y:S05]  /*14b80*/  @!P0 BRA `(.L_x_7961) ;  /* 0xfffffffc00f08947 */ /* 0x002fea000383ffff */
[----:B------:R-:W-:Y:S05]  /*14b90*/  BRA `(.L_x_8048) ;  /* 0xffffffc800147947 */ /* 0x000fea000383ffff */
.L_x_7966:
[----:B-1----:R1:W2:Y:S02]  /*14ba0*/  SYNCS.PHASECHK.TRANS64.TRYWAIT P0, [R4+URZ+0x28c60], R2 ;  /* 0x028c6002040075a7 */ /* 0x0022a4000800017f */
[----:B--2---:R-:W-:Y:S05]  /*14bb0*/  @!P0 NANOSLEEP.SYNCS 0x989680 ;  /* 0x009896800000895d */ /* 0x004fea0003900000 */
[----:B------:R-:W2:Y:S02]  /*14bc0*/  @!P0 SYNCS.PHASECHK.TRANS64 P0, [R4+URZ+0x28c60], R2 ;  /* 0x028c6002040085a7 */ /* 0x000ea4000800007f */
[----:B--2---:R-:W-:Y:S05]  /*14bd0*/  @!P0 BRA `(.L_x_7966) ;  /* 0xfffffffc00f08947 */ /* 0x004fea000383ffff */
[----:B------:R-:W-:Y:S05]  /*14be0*/  BRA `(.L_x_8049) ;  /* 0xffffffc800987947 */ /* 0x000fea000383ffff */
.L_x_7981:
[----:B-1----:R1:W2:Y:S02]  /*14bf0*/  SYNCS.PHASECHK.TRANS64.TRYWAIT P0, [R4+URZ+0x28c40], R2 ;  /* 0x028c4002040075a7 */ /* 0x0022a4000800017f */
[----:B--2---:R-:W-:Y:S05]  /*14c00*/  @!P0 NANOSLEEP.SYNCS 0x989680 ;  /* 0x009896800000895d */ /* 0x004fea0003900000 */
[----:B------:R-:W2:Y:S02]  /*14c10*/  @!P0 SYNCS.PHASECHK.TRANS64 P0, [R4+URZ+0x28c40], R2 ;  /* 0x028c4002040085a7 */ /* 0x000ea4000800007f */
[----:B--2---:R-:W-:Y:S05]  /*14c20*/  @!P0 BRA `(.L_x_7981) ;  /* 0xfffffffc00f08947 */ /* 0x004fea000383ffff */
[----:B------:R-:W-:Y:S05]  /*14c30*/  BRA `(.L_x_8050) ;  /* 0xffffffd400847947 */ /* 0x000fea000383ffff */
.L_x_7986:
[----:B0-----:R0:W2:Y:S02]  /*14c40*/  SYNCS.PHASECHK.TRANS64.TRYWAIT P0, [R4+URZ+0x28c60], R2 ;  /* 0x028c6002040075a7 */ /* 0x0010a4000800017f */
[----:B--2---:R-:W-:Y:S05]  /*14c50*/  @!P0 NANOSLEEP.SYNCS 0x989680 ;  /* 0x009896800000895d */ /* 0x004fea0003900000 */
[----:B------:R-:W2:Y:S02]  /*14c60*/  @!P0 SYNCS.PHASECHK.TRANS64 P0, [R4+URZ+0x28c60], R2 ;  /* 0x028c6002040085a7 */ /* 0x000ea4000800007f */
[----:B--2---:R-:W-:Y:S05]  /*14c70*/  @!P0 BRA `(.L_x_7986) ;  /* 0xfffffffc00f08947 */ /* 0x004fea000383ffff */
[----:B------:R-:W-:Y:S05]  /*14c80*/  BRA `(.L_x_8051) ;  /* 0xffffffd8000c7947 */ /* 0x000fea000383ffff */
.L_x_8002:
        /* <DEDUP_REMOVED lines=8> */
.L_x_8053:
[----:B------:R-:W-:Y:S05]  /*14d10*/  BSYNC B0 ;  /* 0x0000000000007941 */ /* 0x000fea0003800000 */
.L_x_8052:
        /* <DEDUP_REMOVED lines=9> */
.L_x_8054:
        /* <DEDUP_REMOVED lines=18> */
.L_x_8055:
[----:B------:R-:W-:Y:S01]  /*14ed0*/  IMAD.MOV.U32 R12, RZ, RZ, 0x2 ;  /* 0x00000002ff0c7424 */ /* 0x000fe200078e00ff */
[----:B------:R-:W-:-:S05]  /*14ee0*/  SEL R5, R14, RZ, P1 ;  /* 0x000000ff0e057207 */ /* 0x000fca0000800000 */
[----:B------:R-:W-:-:S04]  /*14ef0*/  IMAD.IADD R3, R2, 0x1, R5 ;  /* 0x0000000102037824 */ /* 0x000fc800078e0205 */
[----:B------:R-:W-:-:S07]  /*14f00*/  IMAD.MOV.U32 R13, RZ, RZ, R3 ;  /* 0x000000ffff0d7224 */ /* 0x000fce00078e0003 */
[----:B------:R-:W-:Y:S05]  /*14f10*/  WARPSYNC.COLLECTIVE R15, `(.L_x_8056) ;  /* 0x000000000f087348 */ /* 0x000fea0003c00000 */
[----:B------:R0:W1:Y:S02]  /*14f20*/  SHFL.UP P6, R14, R13, R12, R11 ;  /* 0x0400000c0d0e7389 */ /* 0x00006400000c000b */
[----:B01----:R-:W-:Y:S01]  /*14f30*/  ENDCOLLECTIVE ;  /* 0x000000000000791b */ /* 0x003fe20003800000 */
.L_x_8056:
[----:B------:R-:W-:Y:S01]  /*14f40*/  IMAD.MOV.U32 R12, RZ, RZ, 0x4 ;  /* 0x00000004ff0c7424 */ /* 0x000fe200078e00ff */
[----:B------:R-:W-:-:S05]  /*14f50*/  SEL R14, R14, RZ, P2 ;  /* 0x000000ff0e0e7207 */ /* 0x000fca0001000000 */
[----:B------:R-:W-:-:S04]  /*14f60*/  IMAD.IADD R3, R3, 0x1, R14 ;  /* 0x0000000103037824 */ /* 0x000fc800078e020e */
[----:B------:R-:W-:-:S07]  /*14f70*/  IMAD.MOV.U32 R13, RZ, RZ, R3 ;  /* 0x000000ffff0d7224 */ /* 0x000fce00078e0003 */
[----:B------:R-:W-:Y:S05]  /*14f80*/  WARPSYNC.COLLECTIVE R15, `(.L_x_8057) ;  /* 0x000000000f087348 */ /* 0x000fea0003c00000 */
[----:B------:R0:W1:Y:S02]  /*14f90*/  SHFL.UP P6, R14, R13, R12, R11 ;  /* 0x0400000c0d0e7389 */ /* 0x00006400000c000b */
[----:B01----:R-:W-:Y:S01]  /*14fa0*/  ENDCOLLECTIVE ;  /* 0x000000000000791b */ /* 0x003fe20003800000 */
.L_x_8057:
[----:B------:R-:W-:Y:S01]  /*14fb0*/  IMAD.MOV.U32 R12, RZ, RZ, 0x8 ;  /* 0x00000008ff0c7424 */ /* 0x000fe200078e00ff */
[----:B------:R-:W-:-:S05]  /*14fc0*/  SEL R14, R14, RZ, P3 ;  /* 0x000000ff0e0e7207 */ /* 0x000fca0001800000 */
[----:B------:R-:W-:-:S04]  /*14fd0*/  IMAD.IADD R3, R3, 0x1, R14 ;  /* 0x0000000103037824 */ /* 0x000fc800078e020e */
[----:B------:R-:W-:-:S07]  /*14fe0*/  IMAD.MOV.U32 R13, RZ, RZ, R3 ;  /* 0x000000ffff0d7224 */ /* 0x000fce00078e0003 */
[----:B------:R-:W-:Y:S05]  /*14ff0*/  WARPSYNC.COLLECTIVE R15, `(.L_x_8058) ;  /* 0x000000000f087348 */ /* 0x000fea0003c00000 */
[----:B------:R0:W1:Y:S02]  /*15000*/  SHFL.UP P6, R14, R13, R12, R11 ;  /* 0x0400000c0d0e7389 */ /* 0x00006400000c000b */
[----:B01----:R-:W-:Y:S01]  /*15010*/  ENDCOLLECTIVE ;  /* 0x000000000000791b */ /* 0x003fe20003800000 */
.L_x_8058:
[----:B------:R-:W-:Y:S01]  /*15020*/  IMAD.MOV.U32 R12, RZ, RZ, 0x10 ;  /* 0x00000010ff0c7424 */ /* 0x000fe200078e00ff */
[----:B------:R-:W-:-:S05]  /*15030*/  SEL R14, R14, RZ, P4 ;  /* 0x000000ff0e0e7207 */ /* 0x000fca0002000000 */
[----:B------:R-:W-:-:S04]  /*15040*/  IMAD.IADD R3, R3, 0x1, R14 ;  /* 0x0000000103037824 */ /* 0x000fc800078e020e */
[----:B------:R-:W-:-:S07]  /*15050*/  IMAD.MOV.U32 R13, RZ, RZ, R3 ;  /* 0x000000ffff0d7224 */ /* 0x000fce00078e0003 */
[----:B------:R-:W-:Y:S05]  /*15060*/  WARPSYNC.COLLECTIVE R15, `(.L_x_8059) ;  /* 0x000000000f087348 */ /* 0x000fea0003c00000 */
[----:B------:R0:W1:Y:S02]  /*15070*/  SHFL.UP P6, R14, R13, R12, R11 ;  /* 0x0400000c0d0e7389 */ /* 0x00006400000c000b */
[----:B01----:R-:W-:Y:S01]  /*15080*/  ENDCOLLECTIVE ;  /* 0x000000000000791b */ /* 0x003fe20003800000 */
.L_x_8059:
        /* <DEDUP_REMOVED lines=8> */
.L_x_8060:
[----:B------:R-:W-:Y:S05]  /*15110*/  BRA `(.L_x_8061) ;  /* 0xffffffe0007c7947 */ /* 0x000fea000383ffff */
.L_x_8007:
        /* <DEDUP_REMOVED lines=8> */
.L_x_8063:
[----:B------:R-:W-:Y:S05]  /*151a0*/  BSYNC B0 ;  /* 0x0000000000007941 */ /* 0x000fea0003800000 */
.L_x_8062:
        /* <DEDUP_REMOVED lines=8> */
.L_x_8064:
[----:B------:R-:W-:Y:S01]  /*15230*/  IMAD.MOV.U32 R12, RZ, RZ, 0x4 ;  /* 0x00000004ff0c7424 */ /* 0x000fe200078e00ff */
[----:B------:R-:W-:-:S05]  /*15240*/  SEL R4, R14, RZ, P2 ;  /* 0x000000ff0e047207 */ /* 0x000fca0001000000 */
[----:B------:R-:W-:-:S04]  /*15250*/  IMAD.IADD R4, R13, 0x1, R4 ;  /* 0x000000010d047824 */ /* 0x000fc800078e0204 */
[----:B------:R-:W-:-:S07]  /*15260*/  IMAD.MOV.U32 R13, RZ, RZ, R4 ;  /* 0x000000ffff0d7224 */ /* 0x000fce00078e0004 */
[----:B------:R-:W-:Y:S05]  /*15270*/  WARPSYNC.COLLECTIVE R15, `(.L_x_8065) ;  /* 0x000000000f087348 */ /* 0x000fea0003c00000 */
[----:B------:R0:W1:Y:S02]  /*15280*/  SHFL.UP P6, R14, R13, R12, R11 ;  /* 0x0400000c0d0e7389 */ /* 0x00006400000c000b */
[----:B01----:R-:W-:Y:S01]  /*15290*/  ENDCOLLECTIVE ;  /* 0x000000000000791b */ /* 0x003fe20003800000 */
.L_x_8065:
[----:B------:R-:W-:Y:S01]  /*152a0*/  IMAD.MOV.U32 R12, RZ, RZ, 0x8 ;  /* 0x00000008ff0c7424 */ /* 0x000fe200078e00ff */
[----:B------:R-:W-:-:S05]  /*152b0*/  SEL R5, R14, RZ, P3 ;  /* 0x000000ff0e057207 */ /* 0x000fca0001800000 */
[----:B------:R-:W-:-:S04]  /*152c0*/  IMAD.IADD R5, R4, 0x1, R5 ;  /* 0x0000000104057824 */ /* 0x000fc800078e0205 */
[----:B------:R-:W-:-:S07]  /*152d0*/  IMAD.MOV.U32 R13, RZ, RZ, R5 ;  /* 0x000000ffff0d7224 */ /* 0x000fce00078e0005 */
[----:B------:R-:W-:Y:S05]  /*152e0*/  WARPSYNC.COLLECTIVE R15, `(.L_x_8066) ;  /* 0x000000000f087348 */ /* 0x000fea0003c00000 */
[----:B------:R0:W1:Y:S02]  /*152f0*/  SHFL.UP P6, R14, R13, R12, R11 ;  /* 0x0400000c0d0e7389 */ /* 0x00006400000c000b */
[----:B01----:R-:W-:Y:S01]  /*15300*/  ENDCOLLECTIVE ;  /* 0x000000000000791b */ /* 0x003fe20003800000 */
.L_x_8066:
[----:B------:R-:W-:Y:S01]  /*15310*/  IMAD.MOV.U32 R12, RZ, RZ, 0x10 ;  /* 0x00000010ff0c7424 */ /* 0x000fe200078e00ff */
[----:B------:R-:W-:-:S05]  /*15320*/  SEL R6, R14, RZ, P4 ;  /* 0x000000ff0e067207 */ /* 0x000fca0002000000 */
[----:B------:R-:W-:-:S04]  /*15330*/  IMAD.IADD R6, R5, 0x1, R6 ;  /* 0x0000000105067824 */ /* 0x000fc800078e0206 */
[----:B------:R-:W-:-:S07]  /*15340*/  IMAD.MOV.U32 R13, RZ, RZ, R6 ;  /* 0x000000ffff0d7224 */ /* 0x000fce00078e0006 */
[----:B------:R-:W-:Y:S05]  /*15350*/  WARPSYNC.COLLECTIVE R15, `(.L_x_8067) ;  /* 0x000000000f087348 */ /* 0x000fea0003c00000 */
[----:B------:R0:W1:Y:S02]  /*15360*/  SHFL.UP P6, R14, R13, R12, R11 ;  /* 0x0400000c0d0e7389 */ /* 0x00006400000c000b */
[----:B01----:R-:W-:Y:S01]  /*15370*/  ENDCOLLECTIVE ;  /* 0x000000000000791b */ /* 0x003fe20003800000 */
.L_x_8067:
        /* <DEDUP_REMOVED lines=8> */
.L_x_8068:
[----:B------:R-:W-:Y:S05]  /*15400*/  BRA `(.L_x_8069) ;  /* 0xffffffe0005c7947 */ /* 0x000fea000383ffff */
.L_x_8009:
[----:B------:R-:W-:Y:S01]  /*15410*/  BSSY B0, `(.L_x_8070) ;  /* 0x0000006000007945 */ /* 0x000fe20003800000 */
[----:B------:R-:W-:Y:S01]  /*15420*/  PLOP3.LUT P6, PT, P6, PT, PT, 0x8, 0x0 ;  /* 0x000000000000781c */ /* 0x000fe200037ce170 */
[----:B------:R-:W-:-:S12]  /*15430*/  IMAD.MOV.U32 R15, RZ, RZ, -0x1 ;  /* 0xffffffffff0f7424 */ /* 0x000fd800078e00ff */
[----:B01---5:R-:W-:Y:S05]  /*15440*/  WARPSYNC.COLLECTIVE R15, `(.L_x_8071) ;  /* 0x000000000f087348 */ /* 0x023fea0003c00000 */
[----:B------:R-:W-:Y:S01]  /*15450*/  VOTE.ANY R14, PT, P6 ;  /* 0x00000000000e7806 */ /* 0x000fe200030e0100 */
[----:B01---5:R-:W-:Y:S06]  /*15460*/  ENDCOLLECTIVE ;  /* 0x000000000000791b */ /* 0x023fec0003800000 */
.L_x_8071:
[----:B------:R-:W-:Y:S05]  /*15470*/  BSYNC B0 ;  /* 0x0000000000007941 */ /* 0x000fea0003800000 */
.L_x_8070:
        /* <DEDUP_REMOVED lines=9> */
.L_x_8072:
[----:B------:R-:W-:Y:S01]  /*15510*/  IMAD.MOV.U32 R17, RZ, RZ, R14 ;  /* 0x000000ffff117224 */ /* 0x000fe200078e000e */
[----:B------:R-:W-:Y:S06]  /*15520*/  BRA `(.L_x_8073) ;  /* 0xffffffe0004c7947 */ /* 0x000fec000383ffff */
.L_x_8011:
[----:B------:R-:W-:Y:S01]  /*15530*/  BSSY B0, `(.L_x_8074) ;  /* 0x0000007000007945 */ /* 0x000fe20003800000 */
[----:B------:R-:W-:Y:S02]  /*15540*/  IMAD.MOV.U32 R13, RZ, RZ, R3 ;  /* 0x000000ffff0d7224 */ /* 0x000fe400078e0003 */
[----:B------:R-:W-:Y:S02]  /*15550*/  IMAD.MOV.U32 R11, RZ, RZ, 0x1f ;  /* 0x0000001fff0b7424 */ /* 0x000fe400078e00ff */
[----:B------:R-:W-:-:S07]  /*15560*/  IMAD.MOV.U32 R15, RZ, RZ, -0x1 ;  /* 0xffffffffff0f7424 */ /* 0x000fce00078e00ff */
[----:B0123-5:R-:W-:Y:S05]  /*15570*/  WARPSYNC.COLLECTIVE R15, `(.L_x_8075) ;  /* 0x000000000f087348 */ /* 0x02ffea0003c00000 */
[----:B------:R4:W0:Y:S02]  /*15580*/  SHFL.IDX P6, R14, R13, R12, R11 ;  /* 0x0000000c0d0e7389 */ /* 0x00082400000c000b */
[----:B012345:R-:W-:Y:S01]  /*15590*/  ENDCOLLECTIVE ;  /* 0x000000000000791b */ /* 0x03ffe20003800000 */
.L_x_8075:
[----:B------:R-:W-:Y:S05]  /*155a0*/  BSYNC B0 ;  /* 0x0000000000007941 */ /* 0x000fea0003800000 */
.L_x_8074:
[----:B------:R-:W-:Y:S01]  /*155b0*/  IMAD.MOV.U32 R5, RZ, RZ, R14 ;  /* 0x000000ffff057224 */ /* 0x000fe200078e000e */
[----:B------:R-:W-:Y:S06]  /*155c0*/  BRA `(.L_x_8010) ;  /* 0xffffffe000407947 */ /* 0x000fec000383ffff */
.L_x_8015:
[----:B-1----:R1:W2:Y:S02]  /*155d0*/  SYNCS.PHASECHK.TRANS64.TRYWAIT P0, [R0+URZ+0x28c20], R3 ;  /* 0x028c2003000075a7 */ /* 0x0022a4000800017f */
[----:B--2---:R-:W-:Y:S05]  /*155e0*/  @!P0 NANOSLEEP.SYNCS 0x989680 ;  /* 0x009896800000895d */ /* 0x004fea0003900000 */
[----:B------:R-:W2:Y:S02]  /*155f0*/  @!P0 SYNCS.PHASECHK.TRANS64 P0, [R0+URZ+0x28c20], R3 ;  /* 0x028c2003000085a7 */ /* 0x000ea4000800007f */
[----:B--2---:R-:W-:Y:S05]  /*15600*/  @!P0 BRA `(.L_x_8015) ;  /* 0xfffffffc00f08947 */ /* 0x004fea000383ffff */
[----:B------:R-:W-:Y:S05]  /*15610*/  BRA `(.L_x_8076) ;  /* 0xffffffe400c07947 */ /* 0x000fea000383ffff */
.L_x_8016:
        /* <DEDUP_REMOVED lines=8> */
[----:B01---5:R-:W-:Y:S05]  /*156a0*/  WARPSYNC.COLLECTIVE R15, `(.L_x_8078) ;  /* 0x000000000f087348 */ /* 0x023fea0003c00000 */
[----:B------:R2:W3:Y:S02]  /*156b0*/  SHFL.IDX P6, R14, R13, R12, R11 ;  /* 0x0000000c0d0e7389 */ /* 0x0004e400000c000b */
[----:B0123-5:R-:W-:Y:S01]  /*156c0*/  ENDCOLLECTIVE ;  /* 0x000000000000791b */ /* 0x02ffe20003800000 */
.L_x_8078:
[----:B------:R-:W-:Y:S05]  /*156d0*/  BSYNC B0 ;  /* 0x0000000000007941 */ /* 0x000fea0003800000 */
.L_x_8077:
[----:B------:R-:W-:Y:S05]  /*156e0*/  BRA `(.L_x_8079) ;  /* 0xffffffe400a87947 */ /* 0x000fea000383ffff */
.L_x_8019:
[----:B------:R-:W-:Y:S01]  /*156f0*/  BSSY B1, `(.L_x_8080) ;  /* 0x0000006000017945 */ /* 0x000fe20003800000 */
[----:B------:R-:W-:-:S07]  /*15700*/  IMAD.MOV.U32 R15, RZ, RZ, -0x1 ;  /* 0xffffffffff0f7424 */ /* 0x000fce00078e00ff */
[----:B012--5:R-:W-:Y:S05]  /*15710*/  WARPSYNC.COLLECTIVE R15, `(.L_x_8081) ;  /* 0x000000000f0c7348 */ /* 0x027fea0003c00000 */
[----:B------:R-:W-:Y:S02]  /*15720*/  ELECT P6, UR62, PT ;  /* 0x00000000003e782f */ /* 0x000fe400038c0000 */
[----:B------:R-:W-:Y:S01]  /*15730*/  MOV R14, UR62 ;  /* 0x0000003e000e7c02 */ /* 0x000fe20008000f00 */
[----:B012--5:R-:W-:Y:S10]  /*15740*/  ENDCOLLECTIVE ;  /* 0x000000000000791b */ /* 0x027ff40003800000 */
.L_x_8081:
[----:B------:R-:W-:Y:S05]  /*15750*/  BSYNC B1 ;  /* 0x0000000000017941 */ /* 0x000fea0003800000 */
.L_x_8080:
[----:B------:R-:W-:Y:S05]  /*15760*/  BRA `(.L_x_8082) ;  /* 0xffffffe400a07947 */ /* 0x000fea000383ffff */
.L_x_8021:
[----:B0-----:R0:W1:Y:S02]  /*15770*/  SYNCS.PHASECHK.TRANS64.TRYWAIT P0, [R6+URZ], R5 ;  /* 0x00000005060075a7 */ /* 0x001064000800017f */
[----:B-1----:R-:W-:Y:S05]  /*15780*/  @!P0 NANOSLEEP.SYNCS 0x989680 ;  /* 0x009896800000895d */ /* 0x002fea0003900000 */
[----:B------:R-:W1:Y:S02]  /*15790*/  @!P0 SYNCS.PHASECHK.TRANS64 P0, [R6+URZ], R5 ;  /* 0x00000005060085a7 */ /* 0x000e64000800007f */
[----:B-1----:R-:W-:Y:S05]  /*157a0*/  @!P0 BRA `(.L_x_8021) ;  /* 0xfffffffc00f08947 */ /* 0x002fea000383ffff */
[----:B------:R-:W-:Y:S05]  /*157b0*/  BRA `(.L_x_8083) ;  /* 0xffffffe400dc7947 */ /* 0x000fea000383ffff */
.L_x_8022:
[----:B-1----:R1:W2:Y:S02]  /*157c0*/  SYNCS.PHASECHK.TRANS64.TRYWAIT P0, [R7+URZ], R2 ;  /* 0x00000002070075a7 */ /* 0x0022a4000800017f */
[----:B--2---:R-:W-:Y:S05]  /*157d0*/  @!P0 NANOSLEEP.SYNCS 0x989680 ;  /* 0x009896800000895d */ /* 0x004fea0003900000 */
[----:B------:R-:W2:Y:S02]  /*157e0*/  @!P0 SYNCS.PHASECHK.TRANS64 P0, [R7+URZ], R2 ;  /* 0x00000002070085a7 */ /* 0x000ea4000800007f */
[----:B--2---:R-:W-:Y:S05]  /*157f0*/  @!P0 BRA `(.L_x_8022) ;  /* 0xfffffffc00f08947 */ /* 0x004fea000383ffff */
[----:B------:R-:W-:Y:S05]  /*15800*/  BRA `(.L_x_8084) ;  /* 0xffffffe400d07947 */ /* 0x000fea000383ffff */
.L_x_8024:
[----:B--2---:R2:W3:Y:S02]  /*15810*/  SYNCS.PHASECHK.TRANS64.TRYWAIT P0, [R4+URZ], R5 ;  /* 0x00000005040075a7 */ /* 0x0044e4000800017f */
[----:B---3--:R-:W-:Y:S05]  /*15820*/  @!P0 NANOSLEEP.SYNCS 0x989680 ;  /* 0x009896800000895d */ /* 0x008fea0003900000 */
[----:B------:R-:W3:Y:S02]  /*15830*/  @!P0 SYNCS.PHASECHK.TRANS64 P0, [R4+URZ], R5 ;  /* 0x00000005040085a7 */ /* 0x000ee4000800007f */
[----:B---3--:R-:W-:Y:S05]  /*15840*/  @!P0 BRA `(.L_x_8024) ;  /* 0xfffffffc00f08947 */ /* 0x008fea000383ffff */
[----:B------:R-:W-:Y:S05]  /*15850*/  BRA `(.L_x_8085) ;  /* 0xffffffe400d87947 */ /* 0x000fea000383ffff */
.L_x_8086:
        /* <DEDUP_REMOVED lines=10> */
.L_x_15301:


//--------------------- .text._ZN7cutlass13device_kernelIN5flash11enable_sm90INS1_16FlashAttnFwdSm90INS1_25CollectiveMainloopFwdSm90ILi2EN4cute5tupleIJNS5_1CILi1EEES8_S8_EEENS6_IJNS7_ILi64EEESA_SA_EEELi512ENS_6half_tEfNS_4arch4Sm90ELb1ELb0ELb1ELb1ELb0ELb1ELb0ELb0ELb0ELb1ELb0ELb0EEENS1_21CollectiveEpilogueFwdINS6_IJSA_NS7_ILi512EEESA_EEES9_SC_SE_Li256ELb1ELb1ELb0ELb0EEENS1_36VarlenDynamicPersistentTileSchedulerILi64ELi64ELi256ELi128ELb0ELb1ELb1ELb1ELb1ELb1EEEEEEEEEvNT_6ParamsE --------------------------
	.section	.text._ZN7cutlass13device_kernelIN5flash11enable_sm90INS1_16FlashAttnFwdSm90INS1_25CollectiveMainloopFwdSm90ILi2EN4cute5tupleIJNS5_1CILi1EEES8_S8_EEENS6_IJNS7_ILi64EEESA_SA_EEELi512ENS_6half_tEfNS_4arch4Sm90ELb1ELb0ELb1ELb1ELb0ELb1ELb0ELb0ELb0ELb1ELb0ELb0EEENS1_21CollectiveEpilogueFwdINS6_IJSA_NS7_ILi512EEESA_EEES9_SC_SE_Li256ELb1ELb1ELb0ELb0EEENS1_36VarlenDynamicPersistentTileSchedulerILi64ELi64ELi256ELi128ELb0ELb1ELb1ELb1ELb1ELb1EEEEEEEEEvNT_6ParamsE,"ax",@progbits
	.align	128
.text._ZN7cutlass13device_kernelIN5flash11enable_sm90INS1_16FlashAttnFwdSm90INS1_25CollectiveMainloopFwdSm90ILi2EN4cute5tupleIJNS5_1CILi1EEES8_S8_EEENS6_IJNS7_ILi64EEESA_SA_EEELi512ENS_6half_tEfNS_4arch4Sm90ELb1ELb0ELb1ELb1ELb0ELb1ELb0ELb0ELb0ELb1ELb0ELb0EEENS1_21CollectiveEpilogueFwdINS6_IJSA_NS7_ILi512EEESA_EEES9_SC_SE_Li256ELb1ELb1ELb0ELb0EEENS1_36VarlenDynamicPersistentTileSchedulerILi64ELi64ELi256ELi128ELb0ELb1ELb1ELb1ELb1ELb1EEEEEEEEEvNT_6ParamsE:
        .type           _ZN7cutlass13device_kernelIN5flash11enable_sm90INS1_16FlashAttnFwdSm90INS1_25CollectiveMainloopFwdSm90ILi2EN4cute5tupleIJNS5_1CILi1EEES8_S8_EEENS6_IJNS7_ILi64EEESA_SA_EEELi512ENS_6half_tEfNS_4arch4Sm90ELb1ELb0ELb1ELb1ELb0ELb1ELb0ELb0ELb0ELb1ELb0ELb0EEENS1_21CollectiveEpilogueFwdINS6_IJSA_NS7_ILi512EEESA_EEES9_SC_SE_Li256ELb1ELb1ELb0ELb0EEENS1_36VarlenDynamicPersistentTileSchedulerILi64ELi64ELi256ELi128ELb0ELb1ELb1ELb1ELb1ELb1EEEEEEEEEvNT_6ParamsE,@function
        .size           _ZN7cutlass13device_kernelIN5flash11enable_sm90INS1_16FlashAttnFwdSm90INS1_25CollectiveMainloopFwdSm90ILi2EN4cute5tupleIJNS5_1CILi1EEES8_S8_EEENS6_IJNS7_ILi64EEESA_SA_EEELi512ENS_6half_tEfNS_4arch4Sm90ELb1ELb0ELb1ELb1ELb0ELb1ELb0ELb0ELb0ELb1ELb0ELb0EEENS1_21CollectiveEpilogueFwdINS6_IJSA_NS7_ILi512EEESA_EEES9_SC_SE_Li256ELb1ELb1ELb0ELb0EEENS1_36VarlenDynamicPersistentTileSchedulerILi64ELi64ELi256ELi128ELb0ELb1ELb1ELb1ELb1ELb1EEEEEEEEEvNT_6ParamsE,(.L_x_15302 - _ZN7cutlass13device_kernelIN5flash11enable_sm90INS1_16FlashAttnFwdSm90INS1_25CollectiveMainloopFwdSm90ILi2EN4cute5tupleIJNS5_1CILi1EEES8_S8_EEENS6_IJNS7_ILi64EEESA_SA_EEELi512ENS_6half_tEfNS_4arch4Sm90ELb1ELb0ELb1ELb1ELb0ELb1ELb0ELb0ELb0ELb1ELb0ELb0EEENS1_21CollectiveEpilogueFwdINS6_IJSA_NS7_ILi512EEESA_EEES9_SC_SE_Li256ELb1ELb1ELb0ELb0EEENS1_36VarlenDynamicPersistentTileSchedulerILi64ELi64ELi256ELi128ELb0ELb1ELb1ELb1ELb1ELb1EEEEEEEEEvNT_6ParamsE)
        .other          _ZN7cutlass13device_kernelIN5flash11enable_sm90INS1_16FlashAttnFwdSm90INS1_25CollectiveMainloopFwdSm90ILi2EN4cute5tupleIJNS5_1CILi1EEES8_S8_EEENS6_IJNS7_ILi64EEESA_SA_EEELi512ENS_6half_tEfNS_4arch4Sm90ELb1ELb0ELb1ELb1ELb0ELb1ELb0ELb0ELb0ELb1ELb0ELb0EEENS1_21CollectiveEpilogueFwdINS6_IJSA_NS7_ILi512EEESA_EEES9_SC_SE_Li256ELb1ELb1ELb0ELb0EEENS1_36VarlenDynamicPersistentTileSchedulerILi64ELi64ELi256ELi128ELb0ELb1ELb1ELb1ELb1ELb1EEEEEEEEEvNT_6ParamsE,@"STO_CUDA_ENTRY STV_DEFAULT"
_ZN7cutlass13device_kernelIN5flash11enable_sm90INS1_16FlashAttnFwdSm90INS1_25CollectiveMainloopFwdSm90ILi2EN4cute5tupleIJNS5_1CILi1EEES8_S8_EEENS6_IJNS7_ILi64EEESA_SA_EEELi512ENS_6half_tEfNS_4arch4Sm90ELb1ELb0ELb1ELb1ELb0ELb1ELb0ELb0ELb0ELb1ELb0ELb0EEENS1_21CollectiveEpilogueFwdINS6_IJSA_NS7_ILi512EEESA_EEES9_SC_SE_Li256ELb1ELb1ELb0ELb0EEENS1_36VarlenDynamicPersistentTileSchedulerILi64ELi64ELi256ELi128ELb0ELb1ELb1ELb1ELb1ELb1EEEEEEEEEvNT_6ParamsE:
        /* <DEDUP_REMOVED lines=23> */
.L_x_8088:
[----:B------:R-:W-:Y:S05]  /*0170*/  BSYNC B0 ;  /* 0x0000000000007941 */ /* 0x000fea0003800000 */
.L_x_8087:
        /* <DEDUP_REMOVED lines=37> */
.L_x_8089:
        /* <DEDUP_REMOVED lines=22> */
.L_x_8090:
        /* <DEDUP_REMOVED lines=18> */
.L_x_8091:
        /* <DEDUP_REMOVED lines=22> */
.L_x_8092:
        /* <DEDUP_REMOVED lines=22> */
.L_x_8093:
        /* <DEDUP_REMOVED lines=9> */
.L_x_8096:
[----:B------:R-:W-:-:S08]  /*09a0*/  NOP ;  /* 0x0000000000007918 */ /* 0x000fd00000000000 */
[----:B------:R-:W0:Y:S02]  /*09b0*/  USETMAXREG.TRY_ALLOC.CTAPOOL UP0, 0xf0 ;  /* 0x000000f0000079c8 */ /* 0x000e240008000600 */
[----:B0-----:R-:W-:-:S13]  /*09c0*/  PLOP3.LUT P0, PT, PT, PT, UP0, 0x80, 0x0 ;  /* 0x000000000000781c */ /* 0x001fda0003f0f008 */
[----:B------:R-:W-:Y:S05]  /*09d0*/  @!P0 BRA `(.L_x_8096) ;  /* 0xfffffffc00f08947 */ /* 0x000fea000383ffff */
[----:B------:R-:W-:Y:S01]  /*09e0*/  SHF.R.U32.HI R0, RZ, 0x7, R4 ;  /* 0x00000007ff007819 */ /* 0x000fe20000011604 */
[----:B------:R-:W0:Y:S01]  /*09f0*/  S2UR UR5, SR_CgaCtaId ;  /* 0x00000000000579c3 */ /* 0x000e220000008800 */
[----:B------:R-:W-:Y:S02]  /*0a00*/  UMOV UR4, 0x400 ;  /* 0x0000040000047882 */ /* 0x000fe40000000000 */
[----:B------:R-:W-:-:S13]  /*0a10*/  ISETP.NE.AND P0, PT, R0, 0x1, PT ;  /* 0x000000010000780c */ /* 0x000fda0003f05270 */
[----:B------:R-:W-:Y:S06]  /*0a20*/  @!P0 BAR.ARV 0x8, 0x100 ;  /* 0x0204000000008b1d */ /* 0x000fec0000002000 */
[----:B------:R-:W-:Y:S01]  /*0a30*/  ISETP.GE.U32.AND P0, PT, R4, 0x100, PT ;  /* 0x000001000400780c */ /* 0x000fe20003f06070 */
[----:B0-----:R-:W-:-:S06]  /*0a40*/  ULEA UR4, UR5, UR4, 0x18 ;  /* 0x0000000405047291 */ /* 0x001fcc000f8ec03f */
[----:B------:R-:W-:Y:S01]  /*0a50*/  IMAD.U32 R2, RZ, RZ, UR4 ;  /* 0x00000004ff027e24 */ /* 0x000fe2000f8e00ff */
[----:B------:R-:W-:-:S05]  /*0a60*/  ULDC UR4, c[0x0][0xc3c] ;  /* 0x00030f0000047ab9 */ /* 0x000fca0000000800 */
[----:B------:R-:W-:Y:S08]  /*0a70*/  @P0 BAR.ARV 0xf, 0x100 ;  /* 0x03c4000000000b1d */ /* 0x000ff00000002000 */
[----:B------:R-:W-:Y:S06]  /*0a80*/  BAR.SYNC.DEFER_BLOCKING 0x5, 0x180 ;  /* 0x0146000000007b1d */ /* 0x000fec0000010000 */
[----:B------:R-:W0:Y:S02]  /*0a90*/  LDS.128 R24, [R2+0x28cd0] ;  /* 0x028cd00002187984 */ /* 0x000e240000000c00 */
[----:B------:R-:W-:Y:S06]  /*0aa0*/  BAR.ARV 0x4, 0x180 ;  /* 0x0106000000007b1d */ /* 0x000fec0000002000 */
[----:B0-----:R-:W-:-:S13]  /*0ab0*/  ISETP.GE.AND P0, PT, R27, UR4, PT ;  /* 0x000000041b007c0c */ /* 0x001fda000bf06270 */
[----:B------:R-:W-:Y:S05]  /*0ac0*/  @P0 BRA `(.L_x_8097) ;  /* 0x000001b0008c0947 */ /* 0x000fea0003800000 */
[----:B------:R-:W2:Y:S01]  /*0ad0*/  LDL.LU R18, [R1+0x58] ;  /* 0x0000580001127983 */ /* 0x000ea20000300800 */
[----:B------:R-:W-:Y:S02]  /*0ae0*/  VIADD R15, R4, 0xffffff80 ;  /* 0xffffff80040f7836 */ /* 0x000fe40000000000 */
[----:B------:R-:W-:Y:S02]  /*0af0*/  IMAD.MOV.U32 R199, RZ, RZ, 0x20 ;  /* 0x00000020ffc77424 */ /* 0x000fe400078e00ff */
[----:B------:R-:W-:Y:S01]  /*0b00*/  IMAD.MOV.U32 R212, RZ, RZ, RZ ;  /* 0x000000ffffd47224 */ /* 0x000fe200078e00ff */
[----:B------:R-:W-:Y:S01]  /*0b10*/  SHF.R.S32.HI R0, RZ, 0x1f, R15 ;  /* 0x0000001fff007819 */ /* 0x000fe2000001140f */
[----:B------:R-:W-:Y:S02]  /*0b20*/  IMAD.MOV.U32 R22, RZ, RZ, RZ ;  /* 0x000000ffff167224 */ /* 0x000fe400078e00ff */
[----:B------:R-:W-:Y:S01]  /*0b30*/  IMAD.MOV.U32 R187, RZ, RZ, RZ ;  /* 0x000000ffffbb7224 */ /* 0x000fe200078e00ff */
[----:B------:R-:W-:-:S02]  /*0b40*/  LEA.HI R3, R0, R15, RZ, 0x7 ;  /* 0x0000000f00037211 */ /* 0x000fc400078f38ff */
[-C--:B------:R-:W-:Y:S02]  /*0b50*/  LEA.HI R6, R0, R15.reuse, RZ, 0x4 ;  /* 0x0000000f00067211 */ /* 0x080fe400078f20ff */
        /* <DEDUP_REMOVED lines=15> */
[----:B------:R-:W-:Y:S01]  /*0c50*/  SHF.R.S32.HI R8, RZ, 0x1f, R6 ;  /* 0x0000001fff087819 */ /* 0x000fe20000011406 */
[----:B------:R-:W-:Y:S01]  /*0c60*/  IMAD.IADD R14, R11, 0x1, -R14 ;  /* 0x000000010b0e7824 */ /* 0x000fe200078e0a0e */
[----:B------:R-:W-:Y:S02]  /*0c70*/  LEA.HI R13, R12, R201, RZ, 0x2 ;  /* 0x000000c90c0d7211 */ /* 0x000fe400078f10ff */
[----:B------:R-:W-:Y:S01]  /*0c80*/  LEA.HI R8, R8, R7, RZ, 0x3 ;  /* 0x0000000708087211 */ /* 0x000fe200078f18ff */
[----:B------:R-:W-:Y:S01]  /*0c90*/  IMAD.SHL.U32 R14, R14, 0x8, RZ ;  /* 0x000000080e0e7824 */ /* 0x000fe200078e00ff */
[C---:B------:R-:W-:Y:S01]  /*0ca0*/  LOP3.LUT R12, R10.reuse, 0xfffffff8, RZ, 0xc0, !PT ;  /* 0xfffffff80a0c7812 */ /* 0x040fe200078ec0ff */
[----:B------:R-:W-:Y:S01]  /*0cb0*/  IMAD.SHL.U32 R10, R10, 0x40, RZ ;  /* 0x000000400a0a7824 */ /* 0x000fe200078e00ff */
[----:B------:R-:W-:-:S02]  /*0cc0*/  LOP3.LUT R8, R8, 0xfffffff8, RZ, 0xc0, !PT ;  /* 0xfffffff808087812 */ /* 0x000fc400078ec0ff */
[----:B------:R-:W-:Y:S01]  /*0cd0*/  SHF.R.S32.HI R218, RZ, 0x7, R3 ;  /* 0x00000007ffda7819 */ /* 0x000fe20000011403 */
[----:B------:R-:W-:Y:S01]  /*0ce0*/  IMAD.IADD R12, R9, 0x1, -R12 ;  /* 0x00000001090c7824 */ /* 0x000fe200078e0a0c */
[----:B------:R-:W-:Y:S01]  /*0cf0*/  LOP3.LUT R16, R13, 0x3ffffc, RZ, 0xc0, !PT ;  /* 0x003ffffc0d107812 */ /* 0x000fe200078ec0ff */
[----:B------:R-:W-:Y:S01]  /*0d00*/  IMAD.IADD R8, R7, 0x1, -R8 ;  /* 0x0000000107087824 */ /* 0x000fe200078e0a08 */
[----:B------:R-:W-:Y:S01]  /*0d10*/  LOP3.LUT R7, R6, 0x7ffffffc, RZ, 0xc0, !PT ;  /* 0x7ffffffc06077812 */ /* 0x000fe200078ec0ff */
[----:B------:R-:W-:Y:S01]  /*0d20*/  IMAD R13, R218, 0x100, R9 ;  /* 0x00000100da0d7824 */ /* 0x000fe200078e0209 */
[----:B------:R-:W-:Y:S01]  /*0d30*/  LEA.HI R5, R5, R4, RZ, 0x5 ;  /* 0x0000000405057211 */ /* 0x000fe200078f28ff */
[----:B------:R-:W-:Y:S01]  /*0d40*/  IMAD.IADD R16, R201, 0x1, -R16 ;  /* 0x00000001c9107824 */ /* 0x000fe200078e0a10 */
[----:B------:R-:W-:Y:S01]  /*0d50*/  LOP3.LUT R10, R10, 0x7ffffe00, RZ, 0xc0, !PT ;  /* 0x7ffffe000a0a7812 */ /* 0x000fe200078ec0ff */
[----:B------:R-:W-:Y:S01]  /*0d60*/  IMAD.IADD R7, R4, 0x1, -R7 ;  /* 0x0000000104077824 */ /* 0x000fe200078e0a07 */
[-C--:B------:R-:W-:Y:S01]  /*0d70*/  LEA.HI R4, R0, R15.reuse, RZ, 0x3 ;  /* 0x0000000f00047211 */ /* 0x080fe200078f18ff */
[----:B------:R-:W-:Y:S01]  /*0d80*/  IMAD.SHL.U32 R9, R12, 0x40, RZ ;  /* 0x000000400c097824 */ /* 0x000fe200078e00ff */
[----:B------:R-:W-:Y:S01]  /*0d90*/  LEA.HI R0, R0, R15, RZ, 0x2 ;  /* 0x0000000f00007211 */ /* 0x000fe200078f10ff */
[----:B------:R-:W-:Y:S01]  /*0da0*/  IMAD R13, R16, 0x10, R13 ;  /* 0x00000010100d7824 */ /* 0x000fe200078e020d */
[----:B------:R-:W-:Y:S01]  /*0db0*/  LEA.HI R3, R3, R218, RZ, 0x1 ;  /* 0x000000da03037211 */ /* 0x000fe200078f08ff */
[----:B------:R-:W-:Y:S01]  /*0dc0*/  IMAD R10, R201, 0x400, R10 ;  /* 0x00000400c90a7824 */ /* 0x000fe200078e020a */
[----:B------:R-:W-:Y:S01]  /*0dd0*/  SHF.R.S32.HI R23, RZ, 0x2, R0 ;  /* 0x00000002ff177819 */ /* 0x000fe20000011400 */
[--C-:B------:R-:W-:Y:S01]  /*0de0*/  IMAD.U32 R233, R13, 0x40, R14.reuse ;  /* 0x000000400de97824 */ /* 0x100fe200078e000e */
[----:B------:R-:W-:Y:S01]  /*0df0*/  LOP3.LUT R9, R9, 0x1c0, RZ, 0xc0, !PT ;  /* 0x000001c009097812 */ /* 0x000fe200078ec0ff */
[----:B------:R-:W-:Y:S01]  /*0e00*/  IMAD.SHL.U32 R189, R7, 0x2, RZ ;  /* 0x0000000207bd7824 */ /* 0x000fe200078e00ff */
[----:B------:R-:W-:Y:S01]  /*0e10*/  LOP3.LUT R222, R0, 0xfffffffc, RZ, 0xc0, !PT ;  /* 0xfffffffc00de7812 */ /* 0x000fe200078ec0ff */
[----:B------:R-:W-:Y:S01]  /*0e20*/  VIADD R234, R23, 0x20 ;  /* 0x0000002017ea7836 */ /* 0x000fe20000000000 */
[----:B------:R-:W-:-:S02]  /*0e30*/  LOP3.LUT R14, R9, 0x8, R14, 0xf8, !PT ;  /* 0x00000008090e7812 */ /* 0x000fc400078ef80e */
[----:B------:R-:W-:Y:S01]  /*0e40*/  SHF.R.U32.HI R9, RZ, 0x3, R9 ;  /* 0x00000003ff097819 */ /* 0x000fe20000011609 */
[----:B------:R-:W-:Y:S01]  /*0e50*/  IMAD.IADD R222, R15, 0x1, -R222 ;  /* 0x000000010fde7824 */ /* 0x000fe200078e0ade */
[----:B------:R-:W-:Y:S01]  /*0e60*/  SHF.R.S32.HI R11, RZ, 0x1f, R234 ;  /* 0x0000001fff0b7819 */ /* 0x000fe200000114ea */
[----:B------:R-:W-:Y:S01]  /*0e70*/  IMAD.SHL.U32 R229, R234, 0x40, RZ ;  /* 0x00000040eae57824 */ /* 0x000fe200078e00ff */
[----:B------:R-:W-:Y:S01]  /*0e80*/  LOP3.LUT R9, R14, R9, RZ, 0x3c, !PT ;  /* 0x000000090e097212 */ /* 0x000fe200078e3cff */
[----:B------:R-:W-:Y:S01]  /*0e90*/  IMAD.SHL.U32 R16, R222, 0x8, RZ ;  /* 0x00000008de107824 */ /* 0x000fe200078e00ff */
[----:B------:R-:W-:Y:S01]  /*0ea0*/  LOP3.LUT R215, R4, 0xfffffff8, RZ, 0xc0, !PT ;  /* 0xfffffff804d77812 */ /* 0x000fe200078ec0ff */
[----:B------:R-:W-:Y:S01]  /*0eb0*/  IMAD.SHL.U32 R184, R222, 0x4, RZ ;  /* 0x00000004deb87824 */ /* 0x000fe200078e00ff */
[----:B------:R-:W-:Y:S02]  /*0ec0*/  LOP3.LUT R3, R3, 0xfffffe, RZ, 0xc0, !PT ;  /* 0x00fffffe03037812 */ /* 0x000fe400078ec0ff */
[----:B------:R-:W-:Y:S01]  /*0ed0*/  LEA.HI R11, R11, R234, RZ, 0x3 ;  /* 0x000000ea0b0b7211 */ /* 0x000fe200078f18ff */
[----:B------:R-:W-:Y:S01]  /*0ee0*/  IMAD.IADD R215, R15, 0x1, -R215 ;  /* 0x000000010fd77824 */ /* 0x000fe200078e0ad7 */
[----:B------:R-:W-:Y:S01]  /*0ef0*/  R2P PR, R12, 0x6 ;  /* 0x000000060c007804 */ /* 0x000fe20000000000 */
[----:B------:R-:W-:Y:S01]  /*0f00*/  IMAD.IADD R3, R218, 0x1, -R3 ;  /* 0x00000001da037824 */ /* 0x000fe200078e0a03 */
[----:B------:R-:W-:Y:S01]  /*0f10*/  IADD3 R9, R10, R9, RZ ;  /* 0x000000090a097210 */ /* 0x000fe20007ffe0ff */
[----:B------:R-:W-:Y:S01]  /*0f20*/  IMAD.SHL.U32 R11, R11, 0x40, RZ ;  /* 0x000000400b0b7824 */ /* 0x000fe200078e00ff */
[----:B------:R-:W-:Y:S01]  /*0f30*/  SHF.R.S32.HI R216, RZ, 0x3, R4 ;  /* 0x00000003ffd87819 */ /* 0x000fe20000011404 */
[----:B------:R-:W-:Y:S01]  /*0f40*/  IMAD.SHL.U32 R192, R215, 0x8, RZ ;  /* 0x00000008d7c07824 */ /* 0x000fe200078e00ff */
[----:B------:R-:W-:Y:S01]  /*0f50*/  SHF.R.S32.HI R5, RZ, 0x5, R5 ;  /* 0x00000005ff057819 */ /* 0x000fe20000011405 */
[----:B------:R-:W-:Y:S01]  /*0f60*/  IMAD R197, R9, 0x2, R2 ;  /* 0x0000000209c57824 */ /* 0x000fe200078e0202 */
[----:B------:R-:W-:Y:S01]  /*0f70*/  SHF.R.S32.HI R4, RZ, 0x1f, R0 ;  /* 0x0000001fff047819 */ /* 0x000fe20000011400 */
[----:B------:R-:W-:Y:S01]  /*0f80*/  IMAD.SHL.U32 R196, R3, 0x100, RZ ;  /* 0x0000010003c47824 */ /* 0x000fe200078e00ff */
[----:B------:R-:W-:Y:S01]  /*0f90*/  LEA.HI R0, R222, R222, RZ, 0x1 ;  /* 0x000000dede007211 */ /* 0x000fe200078f08ff */
[----:B------:R-:W-:Y:S01]  /*0fa0*/  IMAD R190, R5, 0x10, R8 ;  /* 0x0000001005be7824 */ /* 0x000fe200078e0208 */
[----:B------:R-:W-:Y:S01]  /*0fb0*/  LOP3.LUT R229, R229, 0x1c0, RZ, 0xc0, !PT ;  /* 0x000001c0e5e57812 */ /* 0x000fe200078ec0ff */
[----:B------:R-:W-:Y:S01]  /*0fc0*/  VIADD R200, R197, 0x26800 ;  /* 0x00026800c5c87836 */ /* 0x000fe20000000000 */
[----:B------:R-:W-:Y:S01]  /*0fd0*/  LEA.HI R4, R4, R23, RZ, 0x3 ;  /* 0x0000001704047211 */ /* 0x000fe200078f18ff */
[----:B------:R-:W-:Y:S01]  /*0fe0*/  VIADD R211, R192, 0x40 ;  /* 0x00000040c0d37836 */ /* 0x000fe20000000000 */
[----:B------:R-:W-:Y:S01]  /*0ff0*/  LOP3.LUT R5, R0, 0x1ffffffe, RZ, 0xc0, !PT ;  /* 0x1ffffffe00057812 */ /* 0x000fe200078ec0ff */
[----:B------:R-:W-:Y:S01]  /*1000*/  VIADD R210, R192, 0x80 ;  /* 0x00000080c0d27836 */ /* 0x000fe20000000000 */
[----:B------:R-:W-:Y:S01]  /*1010*/  LOP3.LUT R3, R229, 0x38, R16, 0xf8, !PT ;  /* 0x00000038e5037812 */ /* 0x000fe200078ef810 */
[----:B------:R-:W-:Y:S01]  /*1020*/  VIADD R191, R184, 0x10 ;  /* 0x00000010b8bf7836 */ /* 0x000fe20000000000 */
[----:B------:R-:W-:Y:S01]  /*1030*/  SHF.R.U32.HI R6, RZ, 0x3, R229 ;  /* 0x00000003ff067819 */ /* 0x000fe200000116e5 */
[C---:B------:R-:W-:Y:S01]  /*1040*/  VIADD R209, R192.reuse, 0xc0 ;  /* 0x000000c0c0d17836 */ /* 0x040fe20000000000 */
[----:B------:R-:W-:Y:S01]  /*1050*/  LOP3.LUT R232, R11, 0xfffffe00, RZ, 0xc0, !PT ;  /* 0xfffffe000be87812 */ /* 0x000fe200078ec0ff */
[----:B------:R-:W-:Y:S01]  /*1060*/  VIADD R208, R192, 0x100 ;  /* 0x00000100c0d07836 */ /* 0x000fe20000000000 */
[----:B------:R-:W-:Y:S01]  /*1070*/  LOP3.LUT R4, R4, 0xfffffff8, RZ, 0xc0, !PT ;  /* 0xfffffff804047812 */ /* 0x000fe200078ec0ff */
[C---:B------:R-:W-:Y:S01]  /*1080*/  VIADD R207, R192.reuse, 0x140 ;  /* 0x00000140c0cf7836 */ /* 0x040fe20000000000 */
[----:B------:R-:W-:Y:S01]  /*1090*/  SEL R199, R199, 0xffffffe0, !P1 ;  /* 0xffffffe0c7c77807 */ /* 0x000fe20004800000 */
[----:B------:R-:W-:Y:S01]  /*10a0*/  VIADD R220, R192, 0x1c0 ;  /* 0x000001c0c0dc7836 */ /* 0x000fe20000000000 */
[----:B------:R-:W-:Y:S01]  /*10b0*/  LOP3.LUT R3, R232, R3, R6, 0xf6, !PT ;  /* 0x00000003e8037212 */ /* 0x000fe200078ef606 */
[----:B------:R-:W-:Y:S01]  /*10c0*/  VIADD R198, R197, 0x26840 ;  /* 0x00026840c5c67836 */ /* 0x000fe20000000000 */
[----:B------:R-:W-:Y:S01]  /*10d0*/  IADD3 R221, R192, 0x180, RZ ;  /* 0x00000180c0dd7810 */ /* 0x000fe20007ffe0ff */
[----:B------:R-:W-:Y:S01]  /*10e0*/  IMAD.IADD R5, R222, 0x1, -R5 ;  /* 0x00000001de057824 */ /* 0x000fe200078e0a05 */
[----:B------:R-:W-:Y:S01]  /*10f0*/  SHF.R.S32.HI R0, RZ, 0x1f, R210 ;  /* 0x0000001fff007819 */ /* 0x000fe200000114d2 */
[C---:B------:R-:W-:Y:S01]  /*1100*/  @P2 VIADD R198, R200.reuse, 0xffffffc0 ;  /* 0xffffffc0c8c62836 */ /* 0x040fe20000000000 */
[----:B------:R-:W-:Y:S01]  /*1110*/  SHF.R.S32.HI R227, RZ, 0x1f, R191 ;  /* 0x0000001fffe37819 */ /* 0x000fe200000114bf */
[----:B------:R-:W-:Y:S01]  /*1120*/  IMAD.IADD R188, R23, 0x1, -R4 ;  /* 0x0000000117bc7824 */ /* 0x000fe200078e0a04 */
[----:B------:R-:W-:Y:S01]  /*1130*/  SHF.R.S32.HI R4, RZ, 0x1f, R211 ;  /* 0x0000001fff047819 */ /* 0x000fe200000114d3 */
[----:B------:R-:W-:Y:S01]  /*1140*/  IMAD.IADD R200, R200, 0x1, R199 ;  /* 0x00000001c8c87824 */ /* 0x000fe200078e02c7 */
[----:B------:R-:W-:Y:S01]  /*1150*/  SHF.R.S32.HI R4, RZ, 0x1f, R209 ;  /* 0x0000001fff047819 */ /* 0x000fe200000114d1 */
[----:B------:R-:W-:Y:S01]  /*1160*/  IMAD R228, R3, 0x2, R2 ;  /* 0x0000000203e47824 */ /* 0x000fe200078e0202 */
[----:B------:R-:W-:Y:S01]  /*1170*/  SHF.R.S32.HI R0, RZ, 0x1f, R208 ;  /* 0x0000001fff007819 */ /* 0x000fe200000114d0 */
[----:B------:R-:W-:Y:S01]  /*1180*/  IMAD R202, R5, 0x8, R190 ;  /* 0x0000000805ca7824 */ /* 0x000fe200078e02be */
[----:B------:R-:W-:Y:S01]  /*1190*/  SHF.R.S32.HI R237, RZ, 0x1f, R207 ;  /* 0x0000001fffed7819 */ /* 0x000fe200000114cf */
[----:B------:R-:W-:Y:S01]  /*11a0*/  IMAD.IADD R199, R199, 0x1, R198 ;  /* 0x00000001c7c77824 */ /* 0x000fe200078e02c6 */
[----:B------:R-:W-:-:S02]  /*11b0*/  SHF.R.S32.HI R236, RZ, 0x1f, R221 ;  /* 0x0000001fffec7819 */ /* 0x000fc400000114dd */
[----:B------:R-:W-:Y:S02]  /*11c0*/  SHF.R.S32.HI R235, RZ, 0x1f, R220 ;  /* 0x0000001fffeb7819 */ /* 0x000fe400000114dc */
[----:B--2---:R-:W-:Y:S02]  /*11d0*/  LOP3.LUT R186, R18, 0x1, RZ, 0xfc, !PT ;  /* 0x0000000112ba7812 */ /* 0x004fe400078efcff */
[----:B------:R-:W-:-:S07]  /*11e0*/  CS2R R18, SRZ ;  /* 0x0000000000127805 */ /* 0x000fce000001ff00 */
.L_x_8235:
        /* <DEDUP_REMOVED lines=51> */
.L_x_8098:
[----:B------:R-:W-:Y:S02]  /*1520*/  IMAD.U32 R44, RZ, RZ, UR5 ;  /* 0x00000005ff2c7e24 */ /* 0x000fe4000f8e00ff */
[----:B------:R-:W-:Y:S01]  /*1530*/  IMAD.U32 R24, RZ, RZ, UR4 ;  /* 0x00000004ff187e24 */ /* 0x000fe2000f8e00ff */
[----:B------:R-:W-:Y:S06]  /*1540*/  @!P2 BRA `(.L_x_8099) ;  /* 0x000000000010a947 */ /* 0x000fec0003800000 */
[----:B------:R-:W-:-:S04]  /*1550*/  IADD3 R4, P0, R204, UR8, RZ ;  /* 0x00000008cc047c10 */ /* 0x000fc8000ff1e0ff */
[----:B------:R-:W-:-:S05]  /*1560*/  IADD3.X R5, R205, UR9, RZ, P0, !PT ;  /* 0x00000009cd057c10 */ /* 0x000fca00087fe4ff */
[----:B------:R0:W5:Y:S01]  /*1570*/  LDG.E R24, desc[UR40][R4.64] ;  /* 0x0000002804187981 */ /* 0x000162000c1e1900 */
[----:B------:R-:W-:Y:S05]  /*1580*/  BRA `(.L_x_8100) ;  /* 0x0000000000107947 */ /* 0x000fea0003800000 */
.L_x_8099:
[----:B------:R-:W-:Y:S05]  /*1590*/  @!P0 BRA `(.L_x_8100) ;  /* 0x00000000000c8947 */ /* 0x000fea0003800000 */
[----:B------:R-:W2:Y:S04]  /*15a0*/  LDG.E R5, desc[UR40][R8.64] ;  /* 0x0000002808057981 */ /* 0x000ea8000c1e1900 */
[----:B------:R-:W2:Y:S02]  /*15b0*/  LDG.E R24, desc[UR40][R8.64+0x4] ;  /* 0x0000042808187981 */ /* 0x000ea4000c1e1900 */
[----:B--2---:R-:W-:-:S07]  /*15c0*/  IMAD.IADD R24, R24, 0x1, -R5 ;  /* 0x0000000118187824 */ /* 0x004fce00078e0a05 */
.L_x_8100:
        /* <DEDUP_REMOVED lines=23> */
[----:B--2---:R-:W-:-:S02]  /*1740*/  @P0 IMAD.IADD R44, R9, 0x1, -R0 ;  /* 0x00000001092c0824 */ /* 0x004fc400078e0a00 */
[----:B0-----:R-:W-:-:S04]  /*1750*/  @P1 IMAD.HI.U32 R0, R4, R11, RZ ;  /* 0x0000000b04001227 */ /* 0x001fc800078e00ff */
[----:B------:R-:W-:Y:S01]  /*1760*/  IMAD.IADD R194, R8, 0x1, R44 ;  /* 0x0000000108c27824 */ /* 0x000fe200078e022c */
[----:B-1----:R-:W-:-:S03]  /*1770*/  @P1 SHF.R.U32.HI R4, RZ, R5, R0 ;  /* 0x00000005ff041219 */ /* 0x002fc60000011600 */
[C---:B------:R-:W-:Y:S01]  /*1780*/  VIADD R0, R194.reuse, 0x3f ;  /* 0x0000003fc2007836 */ /* 0x040fe20000000000 */
[----:B------:R-:W-:-:S04]  /*1790*/  IADD3 R43, R194, 0x40, -R193 ;  /* 0x00000040c22b7810 */ /* 0x000fc80007ffe8c1 */
[----:B------:R-:W-:Y:S01]  /*17a0*/  SHF.R.S32.HI R3, RZ, 0x1f, R0 ;  /* 0x0000001fff037819 */ /* 0x000fe20000011400 */
[----:B------:R-:W-:-:S03]  /*17b0*/  IMAD.IADD R4, R43, 0x1, R4 ;  /* 0x000000012b047824 */ /* 0x000fc600078e0204 */
[----:B------:R-:W-:Y:S02]  /*17c0*/  LEA.HI R3, R3, R0, RZ, 0x6 ;  /* 0x0000000003037211 */ /* 0x000fe400078f30ff */
[----:B------:R-:W-:Y:S02]  /*17d0*/  SHF.R.S32.HI R5, RZ, 0x1f, R4 ;  /* 0x0000001fff057819 */ /* 0x000fe40000011404 */
[----:B------:R-:W-:Y:S02]  /*17e0*/  SHF.R.S32.HI R180, RZ, 0x6, R3 ;  /* 0x00000006ffb47819 */ /* 0x000fe40000011403 */
[----:B------:R-:W-:-:S04]  /*17f0*/  LEA.HI R5, R5, R4, RZ, 0x6 ;  /* 0x0000000405057211 */ /* 0x000fc800078f30ff */
[----:B------:R-:W-:-:S04]  /*1800*/  SHF.R.S32.HI R5, RZ, 0x6, R5 ;  /* 0x00000006ff057819 */ /* 0x000fc80000011405 */
[----:B------:R-:W-:-:S05]  /*1810*/  VIMNMX R5, R180, R5, PT ;  /* 0x00000005b4057248 */ /* 0x000fca0003fe0100 */
[----:B------:R-:W-:-:S05]  /*1820*/  IMAD R5, R5, 0x40, -R8 ;  /* 0x0000004005057824 */ /* 0x000fca00078e0a08 */
        /* <DEDUP_REMOVED lines=10> */
[----:B---3--:R-:W-:Y:S05]  /*18d0*/  @!P1 BRA `(.L_x_8101) ;  /* 0x0000002800489947 */ /* 0x008fea0003800000 */
        /* <DEDUP_REMOVED lines=20> */
.L_x_8103:
[----:B------:R-:W-:Y:S05]  /*1a20*/  BSYNC B6 ;  /* 0x0000000000067941 */ /* 0x000fea0003800000 */
.L_x_8102:
        /* <DEDUP_REMOVED lines=20> */
.L_x_8105:
[----:B------:R-:W-:Y:S05]  /*1b70*/  BSYNC B6 ;  /* 0x0000000000067941 */ /* 0x000fea0003800000 */
.L_x_8104:
[----:B------:R-:W-:Y:S01]  /*1b80*/  ULDC.64 UR4, c[0x0][0x9f8] ;  /* 0x00027e0000047ab9 */ /* 0x000fe20000000a00 */
[----:B------:R-:W0:Y:S01]  /*1b90*/  LDC.64 R4, c[0x0][0x300] ;  /* 0x0000c000ff047b82 */ /* 0x000e220000000a00 */
[----:B------:R-:W-:Y:S01]  /*1ba0*/  ISETP.NE.U32.AND P0, PT, RZ, UR4, PT ;  /* 0x00000004ff007c0c */ /* 0x000fe2000bf05070 */
[----:B------:R-:W-:Y:S01]  /*1bb0*/  IMAD.IADD R40, R29, 0x1, R24 ;  /* 0x000000011d287824 */ /* 0x000fe200078e0218 */
[----:B------:R-:W-:Y:S02]  /*1bc0*/  ULDC.64 UR6, c[0x0][0x330] ;  /* 0x0000cc0000067ab9 */ /* 0x000fe40000000a00 */
[----:B------:R-:W-:Y:S02]  /*1bd0*/  ISETP.NE.AND.EX P0, PT, RZ, UR5, PT, P0 ;  /* 0x00000005ff007c0c */ /* 0x000fe4000bf05300 */
[----:B------:R-:W-:Y:S01]  /*1be0*/  SHF.R.S32.HI R17, RZ, 0x1f, R16 ;  /* 0x0000001fff117819 */ /* 0x000fe20000011410 */
[----:B------:R-:W1:Y:S08]  /*1bf0*/  LDC R59, c[0x0][0x3f4] ;  /* 0x0000fd00ff3b7b82 */ /* 0x000e700000000800 */
[----:B------:R-:W2:Y:S02]  /*1c00*/  LDC.64 R54, c[0x0][0x3f8] ;  /* 0x0000fe00ff367b82 */ /* 0x000ea40000000a00 */
[----:B------:R-:W-:-:S04]  /*1c10*/  @P0 IADD3 R6, P1, R204, UR4, RZ ;  /* 0x00000004cc060c10 */ /* 0x000fc8000ff3e0ff */
[----:B------:R-:W-:Y:S02]  /*1c20*/  @P0 IADD3.X R7, R205, UR5, RZ, P1, !PT ;  /* 0x00000005cd070c10 */ /* 0x000fe40008ffe4ff */
[----:B------:R-:W-:Y:S01]  /*1c30*/  SHF.R.S32.HI R24, RZ, 0x1f, R40 ;  /* 0x0000001fff187819 */ /* 0x000fe20000011428 */
[-C--:B0-----:R-:W-:Y:S01]  /*1c40*/  IMAD.WIDE.U32 R8, R40, R4.reuse, RZ ;  /* 0x0000000428087225 */ /* 0x081fe200078e00ff */
[----:B------:R-:W-:Y:S01]  /*1c50*/  ULDC.64 UR4, c[0x0][0x308] ;  /* 0x0000c20000047ab9 */ /* 0x000fe20000000a00 */
[----:B------:R0:W3:Y:S01]  /*1c60*/  @P0 LDG.E R27, desc[UR40][R6.64] ;  /* 0x00000028061b0981 */ /* 0x0000e2000c1e1900 */
[----:B------:R-:W4:Y:S01]  /*1c70*/  LDC.64 R56, c[0x0][0x408] ;  /* 0x00010200ff387b82 */ /* 0x000f220000000a00 */
[-C--:B------:R-:W-:Y:S01]  /*1c80*/  IMAD R0, R24, R4.reuse, RZ ;  /* 0x0000000418007224 */ /* 0x080fe200078e02ff */
[----:B------:R-:W-:Y:S01]  /*1c90*/  SHF.R.S32.HI R185, RZ, 0x1f, R184 ;  /* 0x0000001fffb97819 */ /* 0x000fe200000114b8 */
[----:B------:R-:W-:Y:S01]  /*1ca0*/  IMAD.WIDE.U32 R10, R26, UR6, R16 ;  /* 0x000000061a0a7c25 */ /* 0x000fe2000f8e0010 */
[----:B-1----:R-:W-:Y:S01]  /*1cb0*/  ISETP.GE.AND P2, PT, R16, R59, PT ;  /* 0x0000003b1000720c */ /* 0x002fe20003f46270 */
[----:B------:R-:W1:Y:S01]  /*1cc0*/  S2R R41, SR_TID.X ;  /* 0x0000000000297919 */ /* 0x000e620000002100 */
[----:B------:R-:W-:Y:S01]  /*1cd0*/  SHF.L.U64.HI R48, R4, 0x6, R5 ;  /* 0x0000000604307819 */ /* 0x000fe20000010205 */
[----:B------:R-:W-:Y:S01]  /*1ce0*/  IMAD R3, R40, R5, R0 ;  /* 0x0000000528037224 */ /* 0x000fe200078e0200 */
[----:B------:R-:W-:Y:S01]  /*1cf0*/  SHF.R.S32.HI R0, RZ, 0x1f, R26 ;  /* 0x0000001fff007819 */ /* 0x000fe2000001141a */
[----:B------:R-:W-:Y:S01]  /*1d00*/  IMAD.WIDE.U32 R46, R23, R4, R16 ;  /* 0x00000004172e7225 */ /* 0x000fe200078e0010 */
[----:B------:R-:W-:-:S02]  /*1d10*/  SEL R15, R59, RZ, P2 ;  /* 0x000000ff3b0f7207 */ /* 0x000fc40001000000 */
[----:B--2---:R-:W-:Y:S01]  /*1d20*/  SHF.L.U64.HI R52, R54, 0x6, R55 ;  /* 0x0000000636347819 */ /* 0x004fe20000010237 */
[----:B------:R-:W-:Y:S01]  /*1d30*/  IMAD.IADD R9, R9, 0x1, R3 ;  /* 0x0000000109097824 */ /* 0x000fe200078e0203 */
[----:B------:R-:W-:Y:S01]  /*1d40*/  P2R R77, PR, RZ, 0x4 ;  /* 0x00000004ff4d7803 */ /* 0x000fe20000000000 */
[----:B------:R-:W-:Y:S02]  /*1d50*/  IMAD R3, R0, UR6, RZ ;  /* 0x0000000600037c24 */ /* 0x000fe4000f8e02ff */
[----:B------:R-:W-:Y:S02]  /*1d60*/  IMAD.IADD R15, R16, 0x1, R15 ;  /* 0x00000001100f7824 */ /* 0x000fe400078e020f */
[----:B0-----:R-:W-:Y:S01]  /*1d70*/  IMAD R7, R26, UR7, R3 ;  /* 0x000000071a077c24 */ /* 0x001fe2000f8e0203 */
[----:B------:R-:W-:Y:S01]  /*1d80*/  ULDC.64 UR6, c[0x0][0xa08] ;  /* 0x0002820000067ab9 */ /* 0x000fe20000000a00 */
[----:B------:R-:W-:Y:S01]  /*1d90*/  IMAD R3, R0, UR4, RZ ;  /* 0x0000000400037c24 */ /* 0x000fe2000f8e02ff */
[----:B------:R-:W-:Y:S01]  /*1da0*/  ISETP.NE.U32.AND P0, PT, RZ, UR6, PT ;  /* 0x00000006ff007c0c */ /* 0x000fe2000bf05070 */
[----:B------:R-:W-:Y:S01]  /*1db0*/  IMAD.IADD R11, R11, 0x1, R7 ;  /* 0x000000010b0b7824 */ /* 0x000fe200078e0207 */
[----:B------:R-:W-:Y:S01]  /*1dc0*/  SHF.R.S32.HI R14, RZ, 0x1f, R15 ;  /* 0x0000001fff0e7819 */ /* 0x000fe2000001140f */
[C---:B------:R-:W-:Y:S01]  /*1dd0*/  IMAD R3, R26.reuse, UR5, R3 ;  /* 0x000000051a037c24 */ /* 0x040fe2000f8e0203 */
[----:B------:R-:W-:Y:S01]  /*1de0*/  ISETP.NE.AND.EX P0, PT, RZ, UR7, PT, P0 ;  /* 0x00000007ff007c0c */ /* 0x000fe2000bf05300 */
[----:B------:R-:W-:Y:S01]  /*1df0*/  IMAD.WIDE.U32 R6, R26, UR4, R8 ;  /* 0x000000041a067c25 */ /* 0x000fe2000f8e0008 */
[----:B------:R-:W-:Y:S01]  /*1e00*/  ULDC.64 UR4, c[0x0][0x310] ;  /* 0x0000c40000047ab9 */ /* 0x000fe20000000a00 */
[----:B------:R-:W-:-:S02]  /*1e10*/  ULDC.64 UR6, c[0x0][0x338] ;  /* 0x0000ce0000067ab9 */ /* 0x000fc40000000a00 */
[----:B------:R-:W-:Y:S01]  /*1e20*/  IMAD.IADD R7, R7, 0x1, R3 ;  /* 0x0000000107077824 */ /* 0x000fe200078e0203 */
[----:B------:R-:W-:Y:S01]  /*1e30*/  SHF.R.S32.HI R3, RZ, 0x1f, R23 ;  /* 0x0000001fff037819 */ /* 0x000fe20000011417 */
[----:B------:R-:W-:Y:S02]  /*1e40*/  IMAD.SHL.U32 R53, R188, 0x40, RZ ;  /* 0x00000040bc357824 */ /* 0x000fe400078e00ff */
[----:B------:R-:W-:Y:S02]  /*1e50*/  IMAD.SHL.U32 R49, R4, 0x40, RZ ;  /* 0x0000004004317824 */ /* 0x000fe400078e00ff */
[----:B----4-:R-:W-:Y:S01]  /*1e60*/  IMAD R12, R3, R56, RZ ;  /* 0x00000038030c7224 */ /* 0x010fe200078e02ff */
[----:B------:R-:W-:Y:S01]  /*1e70*/  LOP3.LUT R53, R53, 0x1c0, RZ, 0xc0, !PT ;  /* 0x000001c035357812 */ /* 0x000fe200078ec0ff */
[----:B------:R-:W-:Y:S01]  /*1e80*/  VIADD R78, R16, 0x20 ;  /* 0x00000020104e7836 */ /* 0x000fe20000000000 */
[----:B-1----:R-:W-:Y:S01]  /*1e90*/  SHF.R.U32.HI R41, RZ, 0x7, R41 ;  /* 0x00000007ff297819 */ /* 0x002fe20000011629 */
[----:B------:R-:W-:-:S04]  /*1ea0*/  IMAD.SHL.U32 R59, R59, 0x2, RZ ;  /* 0x000000023b3b7824 */ /* 0x000fc800078e00ff */
[----:B------:R-:W-:Y:S01]  /*1eb0*/  VIADD R58, R41, 0x8 ;  /* 0x00000008293a7836 */ /* 0x000fe20000000000 */
[----:B---3--:R-:W-:Y:S02]  /*1ec0*/  SHF.R.S32.HI R0, RZ, 0x1f, R27 ;  /* 0x0000001fff007819 */ /* 0x008fe4000001141b */
[----:B------:R-:W-:Y:S01]  /*1ed0*/  SEL R9, R27, RZ, !P0 ;  /* 0x000000ff1b097207 */ /* 0x000fe20004000000 */
[C---:B------:R-:W-:Y:S01]  /*1ee0*/  IMAD R27, R23.reuse, R57, R12 ;  /* 0x00000039171b7224 */ /* 0x040fe200078e020c */
[----:B------:R-:W-:Y:S01]  /*1ef0*/  SEL R0, R0, RZ, !P0 ;  /* 0x000000ff00007207 */ /* 0x000fe20004000000 */
[----:B------:R-:W-:-:S04]  /*1f00*/  IMAD.WIDE.U32 R12, R23, R56, R16 ;  /* 0x00000038170c7225 */ /* 0x000fc800078e0010 */
[----:B------:R-:W-:-:S04]  /*1f10*/  IMAD.WIDE.U32 R20, R9, UR4, R6 ;  /* 0x0000000409147c25 */ /* 0x000fc8000f8e0006 */
[C---:B------:R-:W-:Y:S02]  /*1f20*/  IMAD R6, R0.reuse, UR6, RZ ;  /* 0x0000000600067c24 */ /* 0x040fe4000f8e02ff */
[----:B------:R-:W-:Y:S01]  /*1f30*/  IMAD R8, R0, UR4, RZ ;  /* 0x0000000400087c24 */ /* 0x000fe2000f8e02ff */
[----:B------:R-:W-:Y:S01]  /*1f40*/  ULDC UR4, c[0x0][0x2f4] ;  /* 0x0000bd0000047ab9 */ /* 0x000fe20000000800 */
[----:B------:R-:W-:Y:S01]  /*1f50*/  IMAD R69, R9, UR7, R6 ;  /* 0x0000000709457c24 */ /* 0x000fe2000f8e0206 */
[----:B------:R-:W-:Y:S01]  /*1f60*/  ISETP.GE.AND P4, PT, R16, UR4, PT ;  /* 0x0000000410007c0c */ /* 0x000fe2000bf86270 */
[----:B------:R-:W-:Y:S01]  /*1f70*/  IMAD R6, R3, R54, RZ ;  /* 0x0000003603067224 */ /* 0x000fe200078e02ff */
[----:B------:R-:W-:Y:S01]  /*1f80*/  ISETP.GE.AND P3, PT, R78, UR4, PT ;  /* 0x000000044e007c0c */ /* 0x000fe2000bf66270 */
[----:B------:R-:W-:Y:S02]  /*1f90*/  IMAD R45, R9, UR5, R8 ;  /* 0x00000005092d7c24 */ /* 0x000fe4000f8e0208 */
[----:B------:R-:W-:Y:S01]  /*1fa0*/  IMAD R0, R3, R4, RZ ;  /* 0x0000000403007224 */ /* 0x000fe200078e02ff */
[----:B------:R-:W-:Y:S01]  /*1fb0*/  LOP3.LUT R4, R53, 0x18, R16, 0xf8, !PT ;  /* 0x0000001835047812 */ /* 0x000fe200078ef810 */
[----:B------:R-:W-:Y:S01]  /*1fc0*/  IMAD.WIDE.U32 R28, R9, UR6, R10 ;  /* 0x00000006091c7c25 */ /* 0x000fe2000f8e000a */
[----:B------:R-:W-:-:S03]  /*1fd0*/  IADD3 R45, R21, R45, RZ ;  /* 0x0000002d152d7210 */ /* 0x000fc60007ffe0ff */
[----:B------:R-:W-:Y:S01]  /*1fe0*/  IMAD R25, R23, R55, R6 ;  /* 0x0000003717197224 */ /* 0x000fe200078e0206 */
[----:B------:R-:W-:Y:S01]  /*1ff0*/  IADD3 R69, R29, R69, RZ ;  /* 0x000000451d457210 */ /* 0x000fe20007ffe0ff */
[----:B------:R-:W-:-:S04]  /*2000*/  IMAD.WIDE.U32 R6, R23, R54, R184 ;  /* 0x0000003617067225 */ /* 0x000fc800078e00b8 */
[----:B------:R-:W-:-:S04]  /*2010*/  IMAD.WIDE.U32 R10, R23, R54, R16 ;  /* 0x00000036170a7225 */ /* 0x000fc800078e0010 */
[----:B------:R-:W-:Y:S01]  /*2020*/  IMAD R8, R23, R5, R0 ;  /* 0x0000000517087224 */ /* 0x000fe200078e0200 */
[----:B------:R-:W-:Y:S01]  /*2030*/  IADD3 R0, P0, R20, R46, RZ ;  /* 0x0000002e14007210 */ /* 0x000fe20007f1e0ff */
[----:B------:R-:W-:Y:S02]  /*2040*/  IMAD.IADD R7, R7, 0x1, R25 ;  /* 0x0000000107077824 */ /* 0x000fe400078e0219 */
[----:B------:R-:W-:Y:S01]  /*2050*/  IMAD.IADD R11, R25, 0x1, R11 ;  /* 0x00000001190b7824 */ /* 0x000fe200078e020b */
[----:B-----5:R-:W-:Y:S01]  /*2060*/  SHF.R.S32.HI R25, RZ, 0x1f, R30 ;  /* 0x0000001fff197819 */ /* 0x020fe2000001141e */
[----:B------:R-:W-:Y:S01]  /*2070*/  IMAD.IADD R13, R27, 0x1, R13 ;  /* 0x000000011b0d7824 */ /* 0x000fe200078e020d */
[----:B------:R-:W-:Y:S01]  /*2080*/  IADD3.X R46, R45, R47, R8, P0, !PT ;  /* 0x0000002f2d2e7210 */ /* 0x000fe200007fe408 */
[C---:B------:R-:W-:Y:S01]  /*2090*/  IMAD.WIDE.U32 R8, R23.reuse, R56, R184 ;  /* 0x0000003817087225 */ /* 0x040fe200078e00b8 */
[----:B------:R-:W-:Y:S02]  /*20a0*/  LEA.HI R47, R14, R15, RZ, 0x3 ;  /* 0x0000000f0e2f7211 */ /* 0x000fe400078f18ff */
[----:B------:R-:W-:Y:S01]  /*20b0*/  IADD3 R40, P0, R23, R40, RZ ;  /* 0x0000002817287210 */ /* 0x000fe20007f1e0ff */
[----:B------:R-:W-:Y:S01]  /*20c0*/  IMAD R14, R25, R54, RZ ;  /* 0x00000036190e7224 */ /* 0x000fe200078e02ff */
[----:B------:R-:W-:Y:S01]  /*20d0*/  LOP3.LUT R63, R47, 0xfffffff8, RZ, 0xc0, !PT ;  /* 0xfffffff82f3f7812 */ /* 0x000fe200078ec0ff */
[----:B------:R-:W-:-:S02]  /*20e0*/  IMAD R25, R25, R56, RZ ;  /* 0x0000003819197224 */ /* 0x000fc400078e02ff */
[----:B------:R-:W-:Y:S01]  /*20f0*/  IMAD R5, R30, R55, R14 ;  /* 0x000000371e057224 */ /* 0x000fe200078e020e */
[----:B------:R-:W-:Y:S01]  /*2100*/  SHF.L.U64.HI R55, R56, 0x6, R57 ;  /* 0x0000000638377819 */ /* 0x000fe20000010239 */
[C---:B------:R-:W-:Y:S01]  /*2110*/  IMAD R25, R30.reuse, R57, R25 ;  /* 0x000000391e197224 */ /* 0x040fe200078e0219 */
[----:B------:R-:W-:Y:S01]  /*2120*/  SHF.R.U32.HI R57, RZ, 0x3, R53 ;  /* 0x00000003ff397819 */ /* 0x000fe20000011635 */
[----:B------:R-:W-:Y:S01]  /*2130*/  IMAD.IADD R9, R9, 0x1, R27 ;  /* 0x0000000109097824 */ /* 0x000fe200078e021b */
[----:B------:R-:W-:Y:S01]  /*2140*/  SHF.R.S32.HI R64, RZ, 0x1f, R63 ;  /* 0x0000001fff407819 */ /* 0x000fe2000001143f */
[----:B------:R-:W-:Y:S01]  /*2150*/  IMAD.WIDE.U32 R32, R30, R54, R6 ;  /* 0x000000361e207225 */ /* 0x000fe200078e0006 */
[----:B------:R-:W-:-:S03]  /*2160*/  LOP3.LUT R4, R4, R57, RZ, 0x3c, !PT ;  /* 0x0000003904047212 */ /* 0x000fc600078e3cff */
[----:B------:R-:W-:-:S04]  /*2170*/  IMAD.WIDE.U32 R34, R30, R54, R10 ;  /* 0x000000361e227225 */ /* 0x000fc800078e000a */
[----:B------:R-:W-:Y:S01]  /*2180*/  IMAD R61, R201, 0x200, R4 ;  /* 0x00000200c93d7824 */ /* 0x000fe200078e0204 */
[----:B------:R-:W-:Y:S01]  /*2190*/  LOP3.LUT R4, R53, 0x38, R47, 0xf8, !PT ;  /* 0x0000003835047812 */ /* 0x000fe200078ef82f */
[----:B------:R-:W-:-:S03]  /*21a0*/  IMAD.WIDE.U32 R36, R30, R56, R8 ;  /* 0x000000381e247225 */ /* 0x000fc600078e0008 */
[----:B------:R-:W-:Y:S01]  /*21b0*/  LOP3.LUT R4, R4, R57, RZ, 0x3c, !PT ;  /* 0x0000003904047212 */ /* 0x000fe200078e3cff */
[----:B------:R-:W-:-:S04]  /*21c0*/  IMAD.WIDE.U32 R38, R30, R56, R12 ;  /* 0x000000381e267225 */ /* 0x000fc800078e000c */
[----:B------:R-:W-:Y:S02]  /*21d0*/  IMAD.SHL.U32 R54, R54, 0x40, RZ ;  /* 0x0000004036367824 */ /* 0x000fe400078e00ff */
[----:B------:R-:W-:Y:S02]  /*21e0*/  IMAD.SHL.U32 R56, R56, 0x40, RZ ;  /* 0x0000004038387824 */ /* 0x000fe400078e00ff */
[----:B------:R-:W-:Y:S02]  /*21f0*/  IMAD.X R41, R24, 0x1, R3, P0 ;  /* 0x0000000118297824 */ /* 0x000fe400000e0603 */
[----:B------:R-:W-:Y:S02]  /*2200*/  IMAD.IADD R60, R33, 0x1, R5 ;  /* 0x00000001213c7824 */ /* 0x000fe400078e0205 */
[----:B------:R-:W-:Y:S02]  /*2210*/  IMAD.IADD R62, R5, 0x1, R35 ;  /* 0x00000001053e7824 */ /* 0x000fe400078e0223 */
[----:B------:R-:W-:-:S02]  /*2220*/  IMAD.IADD R65, R37, 0x1, R25 ;  /* 0x0000000125417824 */ /* 0x000fc400078e0219 */
[----:B------:R-:W-:Y:S02]  /*2230*/  IMAD.IADD R67, R25, 0x1, R39 ;  /* 0x0000000119437824 */ /* 0x000fe400078e0227 */
[----:B------:R-:W-:-:S07]  /*2240*/  IMAD R66, R201, 0x200, R4 ;  /* 0x00000200c9427824 */ /* 0x000fce00078e0204 */
.L_x_8135:
[----:B0-2-4-:R-:W0:Y:S01]  /*2250*/  LDC R27, c[0x0][0x3f4] ;  /* 0x0000fd00ff1b7b82 */ /* 0x015e220000000800 */
[----:B------:R-:W-:Y:S01]  /*2260*/  VIADD R31, R31, 0xffffffff ;  /* 0xffffffff1f1f7836 */ /* 0x000fe20000000000 */
[----:B------:R-:W-:Y:S05]  /*2270*/  YIELD ;  /* 0x0000000000007946 */ /* 0x000fea0003800000 */
[----:B------:R-:W-:Y:S01]  /*2280*/  SHF.R.S32.HI R71, RZ, 0x1f, R31 ;  /* 0x0000001fff477819 */ /* 0x000fe2000001141f */
[----:B------:R-:W1:Y:S01]  /*2290*/  LDC.64 R50, c[0x0][0x2e8] ;  /* 0x0000ba00ff327b82 */ /* 0x000e620000000a00 */
        /* <DEDUP_REMOVED lines=35> */
[----:B------:R-:W-:Y:S01]  /*24d0*/  IMAD.MOV.U32 R7, RZ, RZ, R65 ;  /* 0x000000ffff077224 */ /* 0x000fe200078e0041 */
[----:B------:R-:W-:Y:S01]  /*24e0*/  ULDC.64 UR4, c[0x0][0x3e8] ;  /* 0x0000fa0000047ab9 */ /* 0x000fe20000000a00 */
[-C--:B------:R-:W-:Y:S01]  /*24f0*/  IMAD R5, R71, R56.reuse, R5 ;  /* 0x0000003847057224 */ /* 0x080fe200078e0205 */
[----:B------:R-:W-:Y:S01]  /*2500*/  CS2R R10, SRZ ;  /* 0x00000000000a7805 */ /* 0x000fe2000001ff00 */
[----:B------:R-:W-:-:S04]  /*2510*/  IMAD.WIDE.U32 R6, R31, R56, R6 ;  /* 0x000000381f067225 */ /* 0x000fc800078e0006 */
        /* <DEDUP_REMOVED lines=13> */
.L_x_8110:
[----:B------:R-:W-:Y:S05]  /*25f0*/  BSYNC B1 ;  /* 0x0000000000017941 */ /* 0x000fea0003800000 */
.L_x_8109:
        /* <DEDUP_REMOVED lines=15> */
.L_x_8111:
[----:B------:R-:W-:Y:S01]  /*26f0*/  LEA R68, R22, R2, 0x3 ;  /* 0x0000000216447211 */ /* 0x000fe200078e18ff */
[----:B------:R-:W-:Y:S01]  /*2700*/  BSSY B1, `(.L_x_8112) ;  /* 0x0000004000017945 */ /* 0x000fe20003800000 */
[----:B------:R-:W-:-:S04]  /*2710*/  SHF.L.U32 R71, R187, 0x1f, RZ ;  /* 0x0000001fbb477819 */ /* 0x000fc800000006ff */
[----:B------:R-:W0:Y:S02]  /*2720*/  SYNCS.PHASECHK.TRANS64.TRYWAIT P5, [R68+URZ+0x28c90], R71 ;  /* 0x028c9047440075a7 */ /* 0x000e2400080a017f */
[----:B0-----:R-:W-:Y:S05]  /*2730*/  @!P5 BRA `(.L_x_8113) ;  /* 0x000001940078d947 */ /* 0x001fea0003800000 */
.L_x_8420:
[----:B------:R-:W-:Y:S05]  /*2740*/  BSYNC B1 ;  /* 0x0000000000017941 */ /* 0x000fea0003800000 */
.L_x_8112:
        /* <DEDUP_REMOVED lines=48> */
.L_x_8118:
[----:B------:R-:W-:Y:S05]  /*2a50*/  BSYNC B2 ;  /* 0x0000000000027941 */ /* 0x000fea0003800000 */
.L_x_8117:
[----:B--2---:R1:W-:Y:S02]  /*2a60*/  STG.E.128 desc[UR40][R12.64], R4 ;  /* 0x000000040c007986 */ /* 0x0043e4000c101d28 */
.L_x_8116:
[----:B------:R-:W-:Y:S05]  /*2a70*/  BSYNC B1 ;  /* 0x0000000000017941 */ /* 0x000fea0003800000 */
.L_x_8115:
        /* <DEDUP_REMOVED lines=51> */
.L_x_8120:
[----:B------:R-:W-:Y:S05]  /*2db0*/  BSYNC B1 ;  /* 0x0000000000017941 */ /* 0x000fea0003800000 */
.L_x_8119:
[----:B-1----:R1:W-:Y:S01]  /*2dc0*/  STG.E.128 desc[UR40][R12.64+0x40], R4 ;  /* 0x000040040c007986 */ /* 0x0023e2000c101d28 */
[----:B------:R-:W-:Y:S05]  /*2dd0*/  BRA `(.L_x_8114) ;  /* 0x0000000c001c7947 */ /* 0x000fea0003800000 */
.L_x_8108:
        /* <DEDUP_REMOVED lines=43> */
.L_x_8121:
[----:B------:R-:W-:Y:S01]  /*3090*/  IMAD R68, R22, 0x8, R2 ;  /* 0x0000000816447824 */ /* 0x000fe200078e0202 */
[----:B------:R-:W-:Y:S01]  /*30a0*/  SHF.L.U32 R71, R187, 0x1f, RZ ;  /* 0x0000001fbb477819 */ /* 0x000fe200000006ff */
[----:B------:R-:W0:Y:S01]  /*30b0*/  LDC R70, c[0x0][0x2f4] ;  /* 0x0000bd00ff467b82 */ /* 0x000e220000000800 */
[----:B------:R-:W-:Y:S02]  /*30c0*/  BSSY B1, `(.L_x_8122) ;  /* 0x0000003000017945 */ /* 0x000fe40003800000 */
[----:B------:R-:W1:Y:S02]  /*30d0*/  SYNCS.PHASECHK.TRANS64.TRYWAIT P5, [R68+URZ+0x28c90], R71 ;  /* 0x028c9047440075a7 */ /* 0x000e6400080a017f */
[----:B-1----:R-:W-:Y:S05]  /*30e0*/  @!P5 BRA `(.L_x_8123) ;  /* 0x0000018c0020d947 */ /* 0x002fea0003800000 */
.L_x_8421:
[----:B------:R-:W-:Y:S05]  /*30f0*/  BSYNC B1 ;  /* 0x0000000000017941 */ /* 0x000fea0003800000 */
.L_x_8122:
[----:B0-----:R-:W-:Y:S01]  /*3100*/  ISETP.GE.OR P5, PT, R16, R70, P1 ;  /* 0x000000461000720c */ /* 0x001fe20000fa6670 */
[----:B------:R-:W-:Y:S01]  /*3110*/  ULDC.64 UR4, c[0x0][0x300] ;  /* 0x0000c00000047ab9 */ /* 0x000fe20000000a00 */
[----:B------:R-:W-:Y:S02]  /*3120*/  IMAD.MOV.U32 R72, RZ, RZ, R14 ;  /* 0x000000ffff487224 */ /* 0x000fe400078e000e */
[----:B------:R-:W-:Y:S02]  /*3130*/  IMAD R12, R3, UR4, RZ ;  /* 0x00000004030c7c24 */ /* 0x000fe4000f8e02ff */
[----:B------:R-:W-:-:S04]  /*3140*/  IMAD.WIDE.U32 R72, R23, UR4, R72 ;  /* 0x0000000417487c25 */ /* 0x000fc8000f8e0048 */
[----:B------:R-:W-:-:S03]  /*3150*/  IMAD R13, R23, UR5, R12 ;  /* 0x00000005170d7c24 */ /* 0x000fc6000f8e020c */
[----:B------:R-:W-:Y:S05]  /*3160*/  @P5 BRA `(.L_x_8114) ;  /* 0x0000000800385947 */ /* 0x000fea0003800000 */
[----:B------:R-:W-:Y:S01]  /*3170*/  IMAD.IADD R76, R13, 0x1, R73 ;  /* 0x000000010d4c7824 */ /* 0x000fe200078e0249 */
[----:B------:R-:W-:Y:S01]  /*3180*/  IADD3 R12, P5, P6, R20, R72, R63 ;  /* 0x00000048140c7210 */ /* 0x000fe20007ebe03f */
[----:B------:R-:W-:Y:S03]  /*3190*/  BSSY B1, `(.L_x_8124) ;  /* 0x0000069000017945 */ /* 0x000fe60003800000 */
[----:B------:R-:W-:Y:S02]  /*31a0*/  IADD3.X R13, R45, R76, R64, P5, P6 ;  /* 0x0000004c2d0d7210 */ /* 0x000fe40002fec440 */
[----:B------:R-:W-:Y:S02]  /*31b0*/  ISETP.NE.AND P6, PT, R74, RZ, PT ;  /* 0x000000ff4a00720c */ /* 0x000fe40003fc5270 */
[----:B------:R-:W-:-:S04]  /*31c0*/  LEA R74, P5, R12, R50, 0x1 ;  /* 0x000000320c4a7211 */ /* 0x000fc800078a08ff */
[----:B------:R-:W-:Y:S02]  /*31d0*/  LEA.HI.X R75, R12, R51, R13, 0x1, P5 ;  /* 0x000000330c4b7211 */ /* 0x000fe400028f0c0d */
[----:B------:R-:W-:Y:S02]  /*31e0*/  ISETP.NE.AND P5, PT, R77, RZ, PT ;  /* 0x000000ff4d00720c */ /* 0x000fe40003fa5270 */
[----:B------:R-:W-:-:S04]  /*31f0*/  IADD3 R12, -R59, R70, RZ ;  /* 0x000000463b0c7210 */ /* 0x000fc80007ffe1ff */
[----:B------:R-:W-:-:S04]  /*3200*/  SEL R12, R59, R12, !P5 ;  /* 0x0000000c3b0c7207 */ /* 0x000fc80006800000 */
[----:B------:R-:W-:-:S04]  /*3210*/  SHF.R.S32.HI R13, RZ, 0x1f, R12 ;  /* 0x0000001fff0d7819 */ /* 0x000fc8000001140c */
[----:B------:R-:W-:-:S04]  /*3220*/  LEA.HI R13, R13, R12, RZ, 0x4 ;  /* 0x0000000c0d0d7211 */ /* 0x000fc800078f20ff */
[----:B------:R-:W-:Y:S01]  /*3230*/  SHF.R.S32.HI R12, RZ, 0x4, R13 ;  /* 0x00000004ff0c7819 */ /* 0x000fe2000001140d */
[----:B------:R-:W-:-:S03]  /*3240*/  IMAD.IADD R13, R66, 0x1, R26 ;  /* 0x00000001420d7824 */ /* 0x000fc600078e021a */
[----:B------:R-:W-:Y:S01]  /*3250*/  LEA.HI.SX32 R12, R47, R12, 0x1d ;  /* 0x0000000c2f0c7211 */ /* 0x000fe200078feaff */
[----:B------:R-:W-:-:S04]  /*3260*/  IMAD R13, R13, 0x2, R2 ;  /* 0x000000020d0d7824 */ /* 0x000fc800078e0202 */
[----:B------:R-:W-:-:S05]  /*3270*/  IMAD.SHL.U32 R79, R12, 0x8, RZ ;  /* 0x000000080c4f7824 */ /* 0x000fca00078e00ff */
[----:B------:R-:W-:-:S04]  /*3280*/  LOP3.LUT R12, R53, 0x38, R79, 0xf8, !PT ;  /* 0x00000038350c7812 */ /* 0x000fc800078ef84f */
[----:B------:R-:W-:-:S05]  /*3290*/  LOP3.LUT R12, R12, R57, RZ, 0x3c, !PT ;  /* 0x000000390c0c7212 */ /* 0x000fca00078e3cff */
[----:B------:R-:W-:-:S04]  /*32a0*/  IMAD R15, R201, 0x200, R12 ;  /* 0x00000200c90f7824 */ /* 0x000fc800078e020c */
[----:B------:R-:W-:-:S04]  /*32b0*/  IMAD.IADD R15, R26, 0x1, R15 ;  /* 0x000000011a0f7824 */ /* 0x000fc800078e020f */
[----:B------:R-:W-:Y:S02]  /*32c0*/  IMAD R24, R15, 0x2, R2 ;  /* 0x000000020f187824 */ /* 0x000fe400078e0202 */
        /* <DEDUP_REMOVED lines=85> */
.L_x_8125:
[----:B------:R-:W-:Y:S05]  /*3820*/  BSYNC B1 ;  /* 0x0000000000017941 */ /* 0x000fea0003800000 */
.L_x_8124:
        /* <DEDUP_REMOVED lines=10> */
.L_x_8107:
[----:B------:R-:W-:-:S13]  /*38d0*/  ISETP.NE.AND P0, PT, R186, 0x3, PT ;  /* 0x00000003ba00780c */ /* 0x000fda0003f05270 */
[----:B------:R-:W-:Y:S05]  /*38e0*/  @!P0 BRA `(.L_x_8126) ;  /* 0x0000000000048947 */ /* 0x000fea0003800000 */
[----:B------:R-:W-:Y:S01]  /*38f0*/  BPT.TRAP 0x1 ;  /* 0x000000040000795c */ /* 0x000fe20000300000 */
.L_x_8126:
        /* <DEDUP_REMOVED lines=8> */
.L_x_8422:
[----:B------:R-:W-:Y:S05]  /*3980*/  BSYNC B1 ;  /* 0x0000000000017941 */ /* 0x000fea0003800000 */
.L_x_8127:
[----:B------:R-:W-:Y:S05]  /*3990*/  @P1 BRA `(.L_x_8114) ;  /* 0x00000000002c1947 */ /* 0x000fea0003800000 */
[----:B------:R-:W-:Y:S01]  /*39a0*/  @!P3 LOP3.LUT P5, RZ, R188, 0x4, RZ, 0xc0, !PT ;  /* 0x00000004bcffb812 */ /* 0x000fe200078ac0ff */
[----:B------:R-:W-:Y:S01]  /*39b0*/  @!P3 VIADD R4, R61, 0x20 ;  /* 0x000000203d04b836 */ /* 0x000fe20000000000 */
[----:B------:R-:W-:Y:S02]  /*39c0*/  PLOP3.LUT P6, PT, PT, PT, PT, 0x8, 0x0 ;  /* 0x000000000000781c */ /* 0x000fe40003fce170 */
[----:B------:R-:W-:-:S13]  /*39d0*/  @!P3 PLOP3.LUT P6, PT, P5, PT, PT, 0x80, 0x0 ;  /* 0x000000000000b81c */ /* 0x000fda0002fcf070 */
[----:B------:R-:W-:-:S04]  /*39e0*/  @P6 VIADD R4, R61, 0xffffffe0 ;  /* 0xffffffe03d046836 */ /* 0x000fc80000000000 */
[----:B------:R-:W-:-:S04]  /*39f0*/  @!P3 IMAD.IADD R5, R26, 0x1, R4 ;  /* 0x000000011a05b824 */ /* 0x000fc800078e0204 */
[----:B------:R-:W-:Y:S02]  /*3a00*/  @!P3 IMAD R8, R5, 0x2, R2 ;  /* 0x000000020508b824 */ /* 0x000fe400078e0202 */
[----:B------:R-:W1:Y:S04]  /*3a10*/  @!P4 LDS.128 R4, [R70+0x22400] ;  /* 0x022400004604c984 */ /* 0x000e680000000c00 */
[----:B------:R-:W2:Y:S04]  /*3a20*/  @!P3 LDS.128 R8, [R8+0x22400] ;  /* 0x022400000808b984 */ /* 0x000ea80000000c00 */
[----:B-1----:R1:W-:Y:S04]  /*3a30*/  @!P4 STG.E.128 desc[UR40][R12.64], R4 ;  /* 0x000000040c00c986 */ /* 0x0023e8000c101d28 */
[----:B--2---:R1:W-:Y:S02]  /*3a40*/  @!P3 STG.E.128 desc[UR40][R12.64+0x40], R8 ;  /* 0x000040080c00b986 */ /* 0x0043e4000c101d28 */
.L_x_8114:
[----:B------:R-:W-:Y:S05]  /*3a50*/  BSYNC B0 ;  /* 0x0000000000007941 */ /* 0x000fea0003800000 */
.L_x_8106:
        /* <DEDUP_REMOVED lines=17> */
.L_x_8130:
[----:B------:R-:W-:Y:S05]  /*3b70*/  BSYNC B0 ;  /* 0x0000000000007941 */ /* 0x000fea0003800000 */
.L_x_8129:
[----:B------:R-:W5:Y:S01]  /*3b80*/  SYNCS.PHASECHK.TRANS64.TRYWAIT P0, [R68+URZ+0x28cb0], R71 ;  /* 0x028cb047440075a7 */ /* 0x000f62000800017f */
[----:B------:R-:W-:Y:S04]  /*3b90*/  BSSY B0, `(.L_x_8131) ;  /* 0x0000002000007945 */ /* 0x000fe80003800000 */
[----:B-----5:R-:W-:Y:S05]  /*3ba0*/  @!P0 BRA `(.L_x_8132) ;  /* 0x0000018000988947 */ /* 0x020fea0003800000 */
.L_x_8423:
[----:B------:R-:W-:Y:S05]  /*3bb0*/  BSYNC B0 ;  /* 0x0000000000007941 */ /* 0x000fea0003800000 */
.L_x_8131:
        /* <DEDUP_REMOVED lines=10> */
[----:B------:R-:W-:Y:S01]  /*3c60*/  ULDC.64 UR4, c[0x0][0x318] ;  /* 0x0000c60000047ab9 */ /* 0x000fe20000000a00 */
[----:B------:R-:W-:Y:S02]  /*3c70*/  IADD3 R4, R16, 0x40, RZ ;  /* 0x0000004010047810 */ /* 0x000fe40007ffe0ff */
[----:B------:R-:W-:Y:S01]  /*3c80*/  IMAD R9, R22, 0x8000, R61 ;  /* 0x0000800016097824 */ /* 0x000fe200078e023d */
[C---:B---3--:R-:W-:Y:S01]  /*3c90*/  LEA R12, P1, R6.reuse, UR4, 0x1 ;  /* 0x00000004060c7c11 */ /* 0x048fe2000f8208ff */
[----:B------:R-:W-:Y:S01]  /*3ca0*/  IMAD.IADD R5, R7, 0x1, R5 ;  /* 0x0000000107057824 */ /* 0x000fe200078e0205 */
[----:B------:R-:W-:Y:S01]  /*3cb0*/  ULDC UR4, c[0x0][0x320] ;  /* 0x0000c80000047ab9 */ /* 0x000fe20000000800 */
[C---:B------:R-:W-:Y:S02]  /*3cc0*/  VIADD R15, R9.reuse, 0x20 ;  /* 0x00000020090f7836 */ /* 0x040fe40000000000 */
[C---:B------:R-:W-:Y:S01]  /*3cd0*/  @P0 VIADD R15, R9.reuse, 0xffffffe0 ;  /* 0xffffffe0090f0836 */ /* 0x040fe20000000000 */
[----:B------:R-:W-:Y:S01]  /*3ce0*/  LEA.HI.X R13, R6, UR5, R5, 0x1, P1 ;  /* 0x00000005060d7c11 */ /* 0x000fe200088f0c05 */
[----:B--2-4-:R-:W-:Y:S01]  /*3cf0*/  IMAD R25, R9, 0x2, R2 ;  /* 0x0000000209197824 */ /* 0x014fe200078e0202 */
[C---:B------:R-:W-:Y:S01]  /*3d00*/  ISETP.GE.AND P1, PT, R16.reuse, UR4, PT ;  /* 0x0000000410007c0c */ /* 0x040fe2000bf26270 */
[----:B------:R-:W-:Y:S01]  /*3d10*/  VIADD R14, R16, 0x80 ;  /* 0x00000080100e7836 */ /* 0x000fe20000000000 */
[----:B------:R-:W-:Y:S01]  /*3d20*/  ISETP.GE.AND P0, PT, R4, UR4, PT ;  /* 0x0000000404007c0c */ /* 0x000fe2000bf06270 */
[----:B------:R-:W-:-:S10]  /*3d30*/  VIADD R24, R16, 0xc0 ;  /* 0x000000c010187836 */ /* 0x000fd40000000000 */
        /* <DEDUP_REMOVED lines=58> */
.L_x_8134:
[----:B------:R-:W-:Y:S05]  /*40e0*/  BSYNC B0 ;  /* 0x0000000000007941 */ /* 0x000fea0003800000 */
.L_x_8133:
        /* <DEDUP_REMOVED lines=17> */
.L_x_8101:
[----:B------:R-:W2:Y:S01]  /*4200*/  LDL R4, [R1] ;  /* 0x0000000001047983 */ /* 0x000ea20000100800 */
[----:B------:R-:W-:Y:S01]  /*4210*/  BSSY B0, `(.L_x_8136) ;  /* 0x0000005000007945 */ /* 0x000fe20003800000 */
[----:B--2---:R-:W-:-:S03]  /*4220*/  ISETP.NE.AND P1, PT, R4, 0x1, PT ;  /* 0x000000010400780c */ /* 0x004fc60003f25270 */
[----:B------:R-:W-:Y:S10]  /*4230*/  @P0 BRA `(.L_x_8137) ;  /* 0x0000000000080947 */ /* 0x000ff40003800000 */
[----:B------:R-:W1:Y:S02]  /*4240*/  FENCE.VIEW.ASYNC.G ;  /* 0x00000000000073c6 */ /* 0x000e640000000100 */
[----:B-1----:R-:W-:Y:S06]  /*4250*/  BAR.ARV 0xc, 0x180 ;  /* 0x0306000000007b1d */ /* 0x002fec0000002000 */
.L_x_8137:
[----:B------:R-:W-:Y:S05]  /*4260*/  BSYNC B0 ;  /* 0x0000000000007941 */ /* 0x000fea0003800000 */
.L_x_8136:
[----:B------:R-:W-:Y:S04]  /*4270*/  BSSY B7, `(.L_x_8138) ;  /* 0x0000bc7000077945 */ /* 0x000fe80003800000 */
[----:B------:R-:W-:Y:S05]  /*4280*/  @!P1 BRA `(.L_x_8139) ;  /* 0x0000001c00d89947 */ /* 0x000fea0003800000 */
[----:B------:R-:W1:Y:S01]  /*4290*/  LDC R0, c[0x0][0x448] ;  /* 0x00011200ff007b82 */ /* 0x000e620000000800 */
[----:B------:R-:W-:Y:S01]  /*42a0*/  IMAD.MOV.U32 R21, RZ, RZ, RZ ;  /* 0x000000ffff157224 */ /* 0x000fe200078e00ff */
        /* <DEDUP_REMOVED lines=35> */
[----:B------:R-:W1:Y:S01]  /*44e0*/  @P0 LDC R3, c[0x0][0x44c] ;  /* 0x00011300ff030b82 */ /* 0x000e620000000800 */
[----:B------:R-:W-:Y:S02]  /*44f0*/  CS2R R36, SRZ ;  /* 0x0000000000247805 */ /* 0x000fe4000001ff00 */
[----:B------:R-:W-:Y:S02]  /*4500*/  CS2R R154, SRZ ;  /* 0x00000000009a7805 */ /* 0x000fe4000001ff00 */
[----:B------:R-:W-:-:S02]  /*4510*/  CS2R R86, SRZ ;  /* 0x0000000000567805 */ /* 0x000fc4000001ff00 */
[----:B------:R-:W-:Y:S02]  /*4520*/  CS2R R156, SRZ ;  /* 0x00000000009c7805 */ /* 0x000fe4000001ff00 */
[----:B------:R-:W-:Y:S02]  /*4530*/  CS2R R82, SRZ ;  /* 0x0000000000527805 */ /* 0x000fe4000001ff00 */
[----:B------:R-:W-:Y:S02]  /*4540*/  CS2R R158, SRZ ;  /* 0x00000000009e7805 */ /* 0x000fe4000001ff00 */
[----:B------:R-:W-:Y:S01]  /*4550*/  CS2R R78, SRZ ;  /* 0x00000000004e7805 */ /* 0x000fe2000001ff00 */
[----:B------:R-:W2:Y:S01]  /*4560*/  @P0 LDC R4, c[0x0][0x450] ;  /* 0x00011400ff040b82 */ /* 0x000ea20000000800 */
[----:B------:R-:W-:Y:S02]  /*4570*/  CS2R R160, SRZ ;  /* 0x0000000000a07805 */ /* 0x000fe4000001ff00 */
[----:B---3--:R-:W-:-:S02]  /*4580*/  CS2R R74, SRZ ;  /* 0x00000000004a7805 */ /* 0x008fc4000001ff00 */
        /* <DEDUP_REMOVED lines=9> */
[----:B----4-:R-:W-:Y:S02]  /*4620*/  CS2R R50, SRZ ;  /* 0x0000000000327805 */ /* 0x010fe4000001ff00 */
[----:B------:R-:W-:Y:S02]  /*4630*/  CS2R R170, SRZ ;  /* 0x0000000000aa7805 */ /* 0x000fe4000001ff00 */
[----:B------:R-:W-:-:S02]  /*4640*/  CS2R R46, SRZ ;  /* 0x00000000002e7805 */ /* 0x000fc4000001ff00 */
[----:B------:R-:W-:Y:S01]  /*4650*/  CS2R R172, SRZ ;  /* 0x0000000000ac7805 */ /* 0x000fe2000001ff00 */
[----:B-1----:R-:W-:Y:S01]  /*4660*/  @P0 IMAD.HI.U32 R3, R0, R3, RZ ;  /* 0x0000000300030227 */ /* 0x002fe200078e00ff */
[----:B------:R-:W-:Y:S02]  /*4670*/  CS2R R32, SRZ ;  /* 0x0000000000207805 */ /* 0x000fe4000001ff00 */
[----:B------:R-:W-:Y:S02]  /*4680*/  CS2R R174, SRZ ;  /* 0x0000000000ae7805 */ /* 0x000fe4000001ff00 */
[----:B------:R-:W-:Y:S01]  /*4690*/  CS2R R38, SRZ ;  /* 0x0000000000267805 */ /* 0x000fe2000001ff00 */
[----:B------:R-:W-:Y:S01]  /*46a0*/  IMAD.MOV.U32 R35, RZ, RZ, RZ ;  /* 0x000000ffff237224 */ /* 0x000fe200078e00ff */
[----:B------:R-:W-:Y:S02]  /*46b0*/  CS2R R28, SRZ ;  /* 0x00000000001c7805 */ /* 0x000fe4000001ff00 */
[----:B------:R-:W-:Y:S01]  /*46c0*/  CS2R R176, SRZ ;  /* 0x0000000000b07805 */ /* 0x000fe2000001ff00 */
[----:B------:R-:W-:Y:S01]  /*46d0*/  IMAD.MOV.U32 R31, RZ, RZ, RZ ;  /* 0x000000ffff1f7224 */ /* 0x000fe200078e00ff */
[----:B--2---:R-:W-:-:S02]  /*46e0*/  @P0 SHF.R.U32.HI R0, RZ, R4, R3 ;  /* 0x00000004ff000219 */ /* 0x004fc40000011603 */
[----:B------:R-:W-:Y:S02]  /*46f0*/  CS2R R6, SRZ ;  /* 0x0000000000067805 */ /* 0x000fe4000001ff00 */
[----:B------:R-:W-:Y:S02]  /*4700*/  PLOP3.LUT P0, PT, PT, PT, PT, 0x80, 0x0 ;  /* 0x000000000000781c */ /* 0x000fe40003f0f070 */
[----:B------:R-:W-:Y:S02]  /*4710*/  CS2R R178, SRZ ;  /* 0x0000000000b27805 */ /* 0x000fe4000001ff00 */
[----:B------:R-:W-:Y:S02]  /*4720*/  IADD3 R0, R43, R0, RZ ;  /* 0x000000002b007210 */ /* 0x000fe40007ffe0ff */
[----:B------:R-:W-:Y:S02]  /*4730*/  CS2R R42, SRZ ;  /* 0x00000000002a7805 */ /* 0x000fe4000001ff00 */
[----:B------:R-:W-:-:S04]  /*4740*/  SHF.R.S32.HI R3, RZ, 0x1f, R0 ;  /* 0x0000001fff037819 */ /* 0x000fc80000011400 */
[----:B------:R-:W-:Y:S01]  /*4750*/  LEA.HI R3, R3, R0, RZ, 0x6 ;  /* 0x0000000003037211 */ /* 0x000fe200078f30ff */
[----:B------:R-:W-:-:S03]  /*4760*/  IMAD.MOV.U32 R0, RZ, RZ, RZ ;  /* 0x000000ffff007224 */ /* 0x000fc600078e00ff */
[----:B------:R-:W-:Y:S01]  /*4770*/  SHF.R.S32.HI R5, RZ, 0x6, R3 ;  /* 0x00000006ff057819 */ /* 0x000fe20000011403 */
[----:B------:R-:W-:-:S03]  /*4780*/  IMAD.MOV.U32 R3, RZ, RZ, RZ ;  /* 0x000000ffff037224 */ /* 0x000fc600078e00ff */
[----:B------:R-:W-:Y:S01]  /*4790*/  VIMNMX R4, R180, R5, PT ;  /* 0x00000005b4047248 */ /* 0x000fe20003fe0100 */
[----:B------:R-:W-:-:S03]  /*47a0*/  IMAD.MOV.U32 R5, RZ, RZ, RZ ;  /* 0x000000ffff057224 */ /* 0x000fc600078e00ff */
[----:B------:R-:W-:-:S13]  /*47b0*/  ISETP.GE.AND P1, PT, R4, 0x1, PT ;  /* 0x000000010400780c */ /* 0x000fda0003f26270 */
[----:B------:R-:W-:Y:S05]  /*47c0*/  @!P1 BRA `(.L_x_8140) ;  /* 0x000000b400c49947 */ /* 0x000fea0003800000 */
[----:B------:R-:W1:Y:S01]  /*47d0*/  SHFL.IDX PT, R0, R218, RZ, 0x1f ;  /* 0x00001fffda007589 */ /* 0x000e6200000e0000 */
[----:B------:R-:W-:Y:S02]  /*47e0*/  ISETP.NE.AND P0, PT, R186, 0x3, PT ;  /* 0x00000003ba00780c */ /* 0x000fe40003f05270 */
[----:B-1----:R-:W-:-:S04]  /*47f0*/  LEA.HI R3, R0, R0, RZ, 0x1 ;  /* 0x0000000000037211 */ /* 0x002fc800078f08ff */
        /* <DEDUP_REMOVED lines=9> */
.L_x_8141:
[----:B------:R-:W-:Y:S01]  /*4890*/  IMAD R20, R18, 0x8, R2 ;  /* 0x0000000812147824 */ /* 0x000fe200078e0202 */
[----:B------:R-:W-:Y:S01]  /*48a0*/  SHF.L.U32 R3, R19, 0x1f, RZ ;  /* 0x0000001f13037819 */ /* 0x000fe200000006ff */
[----:B------:R-:W-:Y:S01]  /*48b0*/  VIADD R0, R2, 0x26800 ;  /* 0x0002680002007836 */ /* 0x000fe20000000000 */
[----:B------:R-:W-:Y:S01]  /*48c0*/  BSSY B0, `(.L_x_8142) ;  /* 0x0000008000007945 */ /* 0x000fe20003800000 */
[----:B------:R-:W-:Y:S01]  /*48d0*/  IMAD R12, R18, 0x1000, R21 ;  /* 0x00001000120c7824 */ /* 0x000fe200078e0215 */
[----:B------:R-:W1:Y:S01]  /*48e0*/  SYNCS.PHASECHK.TRANS64.TRYWAIT P1, [R20+URZ+0x28c50], R3 ;  /* 0x028c5003140075a7 */ /* 0x000e62000802017f */
[----:B------:R-:W-:Y:S01]  /*48f0*/  IMAD.MOV.U32 R13, RZ, RZ, 0x40000040 ;  /* 0x40000040ff0d7424 */ /* 0x000fe200078e00ff */
[----:B------:R-:W-:-:S04]  /*4900*/  SHF.R.U32.HI R0, RZ, 0x4, R0 ;  /* 0x00000004ff007819 */ /* 0x000fc80000011600 */
[----:B------:R-:W-:-:S04]  /*4910*/  LOP3.LUT R0, R0, 0x3fff, RZ, 0xc0, !PT ;  /* 0x00003fff00007812 */ /* 0x000fc800078ec0ff */
[----:B------:R-:W-:Y:S01]  /*4920*/  LOP3.LUT R10, R0, 0x10000, RZ, 0xfc, !PT ;  /* 0x00010000000a7812 */ /* 0x000fe200078efcff */
[----:B-1----:R-:W-:Y:S06]  /*4930*/  @!P1 BRA `(.L_x_8143) ;  /* 0x0000017400489947 */ /* 0x002fec0003800000 */
.L_x_8424:
[----:B------:R-:W-:Y:S05]  /*4940*/  BSYNC B0 ;  /* 0x0000000000007941 */ /* 0x000fea0003800000 */
.L_x_8142:
        /* <DEDUP_REMOVED lines=9> */
[----:B------:R-:W-:Y:S01]  /*49e0*/  VIADD R14, R12, 0x100 ;  /* 0x000001000c0e7836 */ /* 0x000fe20000000000 */
[----:B------:R-:W-:Y:S01]  /*49f0*/  MOV R9, 0x40000040 ;  /* 0x4000004000097802 */ /* 0x000fe20000000f00 */
[----:B------:R-:W-:Y:S01]  /*4a00*/  IMAD.MOV.U32 R15, RZ, RZ, 0x40000040 ;  /* 0x40000040ff0f7424 */ /* 0x000fe200078e00ff */
[----:B------:R-:W2:Y:S01]  /*4a10*/  S2R R0, SR_TID.X ;  /* 0x0000000000007919 */ /* 0x000ea20000002100 */
[----:B------:R-:W-:Y:S01]  /*4a20*/  IMAD.MOV.U32 R13, RZ, RZ, 0x40000040 ;  /* 0x40000040ff0d7424 */ /* 0x000fe200078e00ff */
[----:B------:R-:W-:Y:S01]  /*4a30*/  ISETP.GE.AND P2, PT, R4, 0x2, PT ;  /* 0x000000020400780c */ /* 0x000fe20003f46270 */
[----:B------:R-:W-:Y:S01]  /*4a40*/  BSSY B0, `(.L_x_8144) ;  /* 0x00000eb000007945 */ /* 0x000fe20003800000 */
[----:B0----5:R-:W-:-:S06]  /*4a50*/  WARPGROUP.ARRIVE ;  /* 0x00000000000079c5 */ /* 0x021fcc0000000000 */
        /* <DEDUP_REMOVED lines=37> */
[----:B0-----:R-:W-:-:S07]  /*4cb0*/  VIADD R0, R4, 0xfffffffe ;  /* 0xfffffffe04007836 */ /* 0x001fce0000000000 */
.L_x_8151:
[----:B------:R-:W-:Y:S01]  /*4cc0*/  BAR.SYNC.DEFER_BLOCKING 0xe, 0x100 ;  /* 0x0384000000007b1d */ /* 0x000fe20000010000 */
[----:B-12---:R-:W-:Y:S01]  /*4cd0*/  IMAD R3, R18, 0x40, R190 ;  /* 0x0000004012037824 */ /* 0x006fe200078e02be */
[----:B------:R-:W-:Y:S01]  /*4ce0*/  ISETP.GT.AND P3, PT, R0, RZ, PT ;  /* 0x000000ff0000720c */ /* 0x000fe20003f64270 */
[----:B------:R-:W-:Y:S02]  /*4cf0*/  VIADD R18, R18, 0x1 ;  /* 0x0000000112127836 */ /* 0x000fe40000000000 */
[----:B------:R-:W-:Y:S02]  /*4d00*/  IMAD R3, R3, 0x4, R2 ;  /* 0x0000000403037824 */ /* 0x000fe400078e0202 */
[----:B------:R-:W-:Y:S01]  /*4d10*/  VIADD R0, R0, 0xffffffff ;  /* 0xffffffff00007836 */ /* 0x000fe20000000000 */
        /* <DEDUP_REMOVED lines=136> */
.L_x_8146:
[----:B------:R-:W-:Y:S01]  /*55a0*/  IMAD R3, R18, 0x8, R2 ;  /* 0x0000000812037824 */ /* 0x000fe200078e0202 */
[----:B------:R-:W-:-:S04]  /*55b0*/  SHF.L.U32 R4, R19, 0x1f, RZ ;  /* 0x0000001f13047819 */ /* 0x000fc800000006ff */
[----:B------:R0:W1:Y:S01]  /*55c0*/  SYNCS.PHASECHK.TRANS64.TRYWAIT P2, [R3+URZ+0x28c50], R4 ;  /* 0x028c5004030075a7 */ /* 0x000062000804017f */
[----:B------:R-:W-:Y:S05]  /*55d0*/  @!P0 BRA `(.L_x_8147) ;  /* 0x0000000000048947 */ /* 0x000fea0003800000 */
[----:B------:R-:W-:Y:S01]  /*55e0*/  BPT.TRAP 0x1 ;  /* 0x000000040000795c */ /* 0x000fe20000300000 */
.L_x_8147:
[----:B------:R-:W-:Y:S04]  /*55f0*/  BSSY B1, `(.L_x_8148) ;  /* 0x0000004000017945 */ /* 0x000fe80003800000 */
[----:B-1----:R-:W-:Y:S05]  /*5600*/  @P2 BRA `(.L_x_8149) ;  /* 0x0000000000082947 */ /* 0x002fea0003800000 */
[----:B------:R-:W1:Y:S02]  /*5610*/  SYNCS.PHASECHK.TRANS64.TRYWAIT P2, [R3+URZ+0x28c50], R4 ;  /* 0x028c5004030075a7 */ /* 0x000e64000804017f */
[----:B-1----:R-:W-:Y:S05]  /*5620*/  @!P2 BRA `(.L_x_8150) ;  /* 0x000001680020a947 */ /* 0x002fea0003800000 */
.L_x_8149:
[----:B------:R-:W-:Y:S05]  /*5630*/  BSYNC B1 ;  /* 0x0000000000017941 */ /* 0x000fea0003800000 */
.L_x_8148:
[----:B01----:R-:W-:Y:S01]  /*5640*/  IMAD R4, R18, 0x1000, R21 ;  /* 0x0000100012047824 */ /* 0x003fe200078e0215 */
[----:B------:R-:W-:Y:S01]  /*5650*/  R2UR UR4, R10 ;  /* 0x000000000a0472ca */ /* 0x000fe200000e0000 */
[----:B------:R-:W-:Y:S01]  /*5660*/  IMAD.MOV.U32 R5, RZ, RZ, 0x40000040 ;  /* 0x40000040ff057424 */ /* 0x000fe200078e00ff */
[----:B------:R-:W-:Y:S01]  /*5670*/  R2UR UR5, R11 ;  /* 0x000000000b0572ca */ /* 0x000fe200000e0000 */
[----:B------:R-:W-:Y:S01]  /*5680*/  WARPGROUP.ARRIVE ;  /* 0x00000000000079c5 */ /* 0x000fe20000000000 */
[C---:B------:R-:W-:Y:S01]  /*5690*/  R2UR UR6, R4.reuse ;  /* 0x00000000040672ca */ /* 0x040fe200000e0000 */
[----:B------:R-:W-:Y:S01]  /*56a0*/  VIADD R14, R4, 0x80 ;  /* 0x00000080040e7836 */ /* 0x000fe20000000000 */
[----:B------:R-:W-:Y:S01]  /*56b0*/  R2UR UR7, R5 ;  /* 0x00000000050772ca */ /* 0x000fe200000e0000 */
[----:B------:R-:W-:Y:S02]  /*56c0*/  IMAD.MOV.U32 R15, RZ, RZ, 0x40000040 ;  /* 0x40000040ff0f7424 */ /* 0x000fe400078e00ff */
[----:B------:R-:W-:-:S02]  /*56d0*/  IMAD.MOV.U32 R5, RZ, RZ, 0x40000040 ;  /* 0x40000040ff057424 */ /* 0x000fc400078e00ff */
[----:B------:R-:W-:-:S05]  /*56e0*/  @!P1 VIADD R3, R3, 0x28c60 ;  /* 0x00028c6003039836 */ /* 0x000fca0000000000 */
[----:B------:R-:W-:-:S03]  /*56f0*/  @!P1 PRMT R3, RZ, 0x654, R3 ;  /* 0x00000654ff039816 */ /* 0x000fc60000000003 */
[----:B------:R-:W-:Y:S01]  /*5700*/  HGMMA.64x256x16.F32 R24, gdesc[UR4].tnspB, R24, gsb0 ;  /* 0x43e00000041879f0 */ /* 0x000fe20008000818 */
[----:B------:R-:W-:Y:S02]  /*5710*/  R2UR UR4, R8 ;  /* 0x00000000080472ca */ /* 0x000fe400000e0000 */
[----:B------:R-:W-:Y:S02]  /*5720*/  R2UR UR5, R9 ;  /* 0x00000000090572ca */ /* 0x000fe400000e0000 */
[----:B------:R-:W-:Y:S02]  /*5730*/  R2UR UR6, R14 ;  /* 0x000000000e0672ca */ /* 0x000fe400000e0000 */
[----:B------:R-:W-:Y:S01]  /*5740*/  R2UR UR7, R15 ;  /* 0x000000000f0772ca */ /* 0x000fe200000e0000 */
[----:B------:R-:W-:Y:S01]  /*5750*/  IMAD.MOV.U32 R15, RZ, RZ, 0x40000040 ;  /* 0x40000040ff0f7424 */ /* 0x000fe200078e00ff */
[C---:B------:R-:W-:Y:S01]  /*5760*/  IADD3 R14, R4.reuse, 0x100, RZ ;  /* 0x00000100040e7810 */ /* 0x040fe20007ffe0ff */
        /* <DEDUP_REMOVED lines=24> */
.L_x_8145:
[----:B------:R-:W-:Y:S05]  /*58f0*/  BSYNC B0 ;  /* 0x0000000000007941 */ /* 0x000fea0003800000 */
.L_x_8144:
[----:B------:R-:W-:Y:S01]  /*5900*/  BAR.SYNC.DEFER_BLOCKING 0xe, 0x100 ;  /* 0x0384000000007b1d */ /* 0x000fe20000010000 */
[C---:B-12---:R-:W-:Y:S01]  /*5910*/  IMAD R3, R18.reuse, 0x40, R190 ;  /* 0x0000004012037824 */ /* 0x046fe200078e02be */
[----:B------:R-:W-:Y:S01]  /*5920*/  PLOP3.LUT P0, PT, PT, PT, PT, 0x8, 0x0 ;  /* 0x000000000000781c */ /* 0x000fe20003f0e170 */
[----:B------:R-:W-:Y:S02]  /*5930*/  VIADD R18, R18, 0x1 ;  /* 0x0000000112127836 */ /* 0x000fe40000000000 */
[----:B------:R-:W-:Y:S02]  /*5940*/  IMAD R3, R3, 0x4, R2 ;  /* 0x0000000403037824 */ /* 0x000fe400078e0202 */
[----:B------:R-:W-:Y:S01]  /*5950*/  IMAD.MOV.U32 R21, RZ, RZ, RZ ;  /* 0x000000ffff157224 */ /* 0x000fe200078e00ff */
[----:B------:R-:W-:-:S04]  /*5960*/  ISETP.NE.AND P1, PT, R18, 0x2, PT ;  /* 0x000000021200780c */ /* 0x000fc80003f25270 */
[----:B------:R-:W-:Y:S02]  /*5970*/  SEL R4, RZ, 0x1, P1 ;  /* 0x00000001ff047807 */ /* 0x000fe40000800000 */
[----:B------:R-:W-:Y:S02]  /*5980*/  SEL R18, R18, RZ, P1 ;  /* 0x000000ff12127207 */ /* 0x000fe40000800000 */
[----:B------:R-:W-:Y:S01]  /*5990*/  LOP3.LUT R19, R19, R4, RZ, 0x3c, !PT ;  /* 0x0000000413137212 */ /* 0x000fe200078e3cff */
[----:B0-----:R-:W0:Y:S04]  /*59a0*/  LDS R0, [R3+0x28800] ;  /* 0x0288000003007984 */ /* 0x001e280000000800 */
[----:B------:R1:W2:Y:S02]  /*59b0*/  LDS R2, [R3+0x28820] ;  /* 0x0288200003027984 */ /* 0x0002a40000000800 */
[----:B-1----:R-:W-:-:S02]  /*59c0*/  IMAD.MOV.U32 R3, RZ, RZ, RZ ;  /* 0x000000ffff037224 */ /* 0x002fc400078e00ff */
[-C--:B0-----:R-:W-:Y:S01]  /*59d0*/  FMUL.FTZ R178, R28, R0.reuse ;  /* 0x000000001cb27220 */ /* 0x081fe20000410000 */
[-C--:B------:R-:W-:Y:S01]  /*59e0*/  FMUL.FTZ R176, R32, R0.reuse ;  /* 0x0000000020b07220 */ /* 0x080fe20000410000 */
[-C--:B------:R-:W-:Y:S01]  /*59f0*/  FMUL.FTZ R28, R33, R0.reuse ;  /* 0x00000000211c7220 */ /* 0x080fe20000410000 */
[-C--:B------:R-:W-:Y:S01]  /*5a00*/  FMUL.FTZ R175, R36, R0.reuse ;  /* 0x0000000024af7220 */ /* 0x080fe20000410000 */
[----:B------:R-:W-:Y:S01]  /*5a10*/  FMUL.FTZ R174, R40, R0 ;  /* 0x0000000028ae7220 */ /* 0x000fe20000410000 */
[----:B--2---:R-:W-:Y:S01]  /*5a20*/  FMUL.FTZ R13, R66, R2 ;  /* 0x00000002420d7220 */ /* 0x004fe20000410000 */
        /* <DEDUP_REMOVED lines=124> */
.L_x_8139:
        /* <DEDUP_REMOVED lines=72> */
[----:B------:R-:W-:Y:S01]  /*6670*/  CS2R R178, SRZ ;  /* 0x0000000000b27805 */ /* 0x000fe2000001ff00 */
[----:B------:R-:W-:Y:S01]  /*6680*/  IMAD.IADD R0, R43, 0x1, R0 ;  /* 0x000000012b007824 */ /* 0x000fe200078e0200 */
[----:B------:R-:W-:-:S04]  /*6690*/  CS2R R42, SRZ ;  /* 0x00000000002a7805 */ /* 0x000fc8000001ff00 */
        /* <DEDUP_REMOVED lines=10> */
[----:B------:R-:W-:Y:S01]  /*6740*/  BSSY B6, `(.L_x_8152) ;  /* 0x000001b000067945 */ /* 0x000fe20003800000 */
[----:B-1----:R-:W-:-:S04]  /*6750*/  LEA.HI R3, R0, R0, RZ, 0x1 ;  /* 0x0000000000037211 */ /* 0x002fc800078f08ff */
[----:B------:R-:W-:-:S04]  /*6760*/  LOP3.LUT R3, R3, 0x1fffe, RZ, 0xc0, !PT ;  /* 0x0001fffe03037812 */ /* 0x000fc800078ec0ff */
[----:B------:R-:W-:Y:S01]  /*6770*/  IADD3 R3, R0, -R3, RZ ;  /* 0x8000000300037210 */ /* 0x000fe20007ffe0ff */
[----:B------:R-:W-:-:S04]  /*6780*/  VIADD R0, R2, 0x26800 ;  /* 0x0002680002007836 */ /* 0x000fc80000000000 */
[----:B------:R-:W-:Y:S01]  /*6790*/  IMAD R3, R3, 0x8000, R2 ;  /* 0x0000800003037824 */ /* 0x000fe200078e0202 */
[----:B------:R-:W-:-:S03]  /*67a0*/  LOP3.LUT P0, RZ, R0, 0x3ff, RZ, 0xc0, !PT ;  /* 0x000003ff00ff7812 */ /* 0x000fc6000780c0ff */
[----:B------:R-:W-:-:S05]  /*67b0*/  VIADD R3, R3, 0x400 ;  /* 0x0000040003037836 */ /* 0x000fca0000000000 */
[----:B------:R-:W-:-:S04]  /*67c0*/  SHF.R.U32.HI R3, RZ, 0x4, R3 ;  /* 0x00000004ff037819 */ /* 0x000fc80000011603 */
        /* <DEDUP_REMOVED lines=18> */
.L_x_8153:
[----:B------:R-:W-:Y:S05]  /*68f0*/  BSYNC B6 ;  /* 0x0000000000067941 */ /* 0x000fea0003800000 */
.L_x_8152:
        /* <DEDUP_REMOVED lines=12> */
.L_x_8157:
[----:B--2---:R2:W3:Y:S02]  /*69c0*/  SYNCS.PHASECHK.TRANS64.TRYWAIT P0, [R2+URZ+0x28c00], R3 ;  /* 0x028c0003020075a7 */ /* 0x0044e4000800017f */
[----:B---3--:R-:W-:Y:S05]  /*69d0*/  @!P0 NANOSLEEP.SYNCS 0x989680 ;  /* 0x009896800000895d */ /* 0x008fea0003900000 */
[----:B------:R-:W3:Y:S02]  /*69e0*/  @!P0 SYNCS.PHASECHK.TRANS64 P0, [R2+URZ+0x28c00], R3 ;  /* 0x028c0003020085a7 */ /* 0x000ee4000800007f */
[----:B---3--:R-:W-:Y:S05]  /*69f0*/  @!P0 BRA `(.L_x_8157) ;  /* 0xfffffffc00f08947 */ /* 0x008fea000383ffff */
.L_x_8156:
[----:B------:R-:W-:Y:S05]  /*6a00*/  BSYNC B0 ;  /* 0x0000000000007941 */ /* 0x000fea0003800000 */
.L_x_8155:
[----:B------:R-:W-:Y:S05]  /*6a10*/  BRA `(.L_x_8158) ;  /* 0x0000002800e07947 */ /* 0x000fea0003800000 */
.L_x_8154:
[----:B------:R-:W-:Y:S01]  /*6a20*/  VIADD R4, R2, 0x20400 ;  /* 0x0002040002047836 */ /* 0x000fe20000000000 */
[----:B-----5:R-:W-:Y:S01]  /*6a30*/  SHF.R.S32.HI R0, RZ, 0x1f, R30 ;  /* 0x0000001fff007819 */ /* 0x020fe2000001141e */
[----:B------:R-:W-:Y:S01]  /*6a40*/  ULDC.64 UR4, c[0x0][0x3f8] ;  /* 0x0000fe0000047ab9 */ /* 0x000fe20000000a00 */
[----:B------:R-:W-:Y:S01]  /*6a50*/  ULDC.64 UR6, c[0x0][0x408] ;  /* 0x0001020000067ab9 */ /* 0x000fe20000000a00 */
[----:B------:R-:W-:Y:S01]  /*6a60*/  IMAD.WIDE.U32 R24, R30, UR4, RZ ;  /* 0x000000041e187c25 */ /* 0x000fe2000f8e00ff */
        /* <DEDUP_REMOVED lines=23> */
[----:B-1----:R-:W-:-:S07]  /*6be0*/  IMAD.MOV.U32 R13, RZ, RZ, RZ ;  /* 0x000000ffff0d7224 */ /* 0x002fce00078e00ff */
[----:B------:R-:W-:-:S07]  /*6bf0*/  LEPC R20, `(.L_x_8160) ;  /* 0x000000001014794e */ /* 0x000fce0000000000 */
[----:B0-2---:R-:W-:Y:S05]  /*6c00*/  CALL.ABS.NOINC R14 ;  /* 0x000000000e007343 */ /* 0x005fea0003c00000 */
.L_x_8160:
[----:B------:R-:W-:Y:S05]  /*6c10*/  BSYNC B6 ;  /* 0x0000000000067941 */ /* 0x000fea0003800000 */
.L_x_8159:
        /* <DEDUP_REMOVED lines=8> */
[----:B------:R-:W-:Y:S01]  /*6ca0*/  ULDC.64 UR6, c[0x0][0x408] ;  /* 0x0001020000067ab9 */ /* 0x000fe20000000a00 */
[----:B------:R-:W-:Y:S02]  /*6cb0*/  IMAD.MOV.U32 R6, RZ, RZ, R24 ;  /* 0x000000ffff067224 */ /* 0x000fe400078e0018 */
        /* <DEDUP_REMOVED lines=29> */
.L_x_8430:
        /* <DEDUP_REMOVED lines=30> */
.L_x_8165:
[----:B------:R-:W-:Y:S05]  /*7070*/  BSYNC B1 ;  /* 0x0000000000017941 */ /* 0x000fea0003800000 */
.L_x_8164:
[----:B--2--5:R-:W-:Y:S01]  /*7080*/  IMAD.MOV.U32 R3, RZ, RZ, R31 ;  /* 0x000000ffff037224 */ /* 0x024fe200078e001f */
[----:B---3--:R-:W-:Y:S01]  /*7090*/  MOV R0, R30 ;  /* 0x0000001e00007202 */ /* 0x008fe20000000f00 */
[----:B----4-:R-:W-:Y:S01]  /*70a0*/  IMAD.MOV.U32 R5, RZ, RZ, R20 ;  /* 0x000000ffff057224 */ /* 0x010fe200078e0014 */
        /* <DEDUP_REMOVED lines=11> */
[----:B0-----:R-:W-:Y:S02]  /*7160*/  CS2R R26, SRZ ;  /* 0x00000000001a7805 */ /* 0x001fe4000001ff00 */
[----:B------:R-:W-:Y:S01]  /*7170*/  PRMT R43, R5, 0x5410, R9 ;  /* 0x00005410052b7816 */ /* 0x000fe20000000009 */
[----:B------:R-:W-:Y:S06]  /*7180*/  BRA.DIV UR4, `(.L_x_8166) ;  /* 0x0000014e04cc7947 */ /* 0x000fec000b800000 */
[----:B------:R0:W2:Y:S04]  /*7190*/  SHFL.IDX PT, R3, R6, 0x1, 0x1c1f ;  /* 0x003c1f0006037f89 */ /* 0x0000a800000e0000 */
[----:B------:R0:W3:Y:S04]  /*71a0*/  SHFL.IDX PT, R0, R4, 0x1, 0x1c1f ;  /* 0x003c1f0004007f89 */ /* 0x0000e800000e0000 */
[----:B------:R0:W4:Y:S04]  /*71b0*/  SHFL.IDX PT, R5, R8, 0x1, 0x1c1f ;  /* 0x003c1f0008057f89 */ /* 0x00012800000e0000 */
[----:B------:R0:W0:Y:S02]  /*71c0*/  SHFL.IDX PT, R14, R7, 0x1, 0x1c1f ;  /* 0x003c1f00070e7f89 */ /* 0x00002400000e0000 */
.L_x_8436:
        /* <DEDUP_REMOVED lines=34> */
.L_x_8168:
[----:B------:R-:W-:Y:S05]  /*73f0*/  BSYNC B1 ;  /* 0x0000000000017941 */ /* 0x000fea0003800000 */
.L_x_8167:
[----:B------:R-:W1:Y:S01]  /*7400*/  SYNCS.PHASECHK.TRANS64.TRYWAIT P0, [R2+URZ+0x28c00], R35 ;  /* 0x028c0023020075a7 */ /* 0x000e62000800017f */
[----:B--2---:R-:W-:Y:S01]  /*7410*/  LOP3.LUT R3, R36, 0x1c0, RZ, 0xc0, !PT ;  /* 0x000001c024037812 */ /* 0x004fe200078ec0ff */
[----:B0----5:R-:W-:Y:S01]  /*7420*/  IMAD.MOV.U32 R4, RZ, RZ, R26 ;  /* 0x000000ffff047224 */ /* 0x021fe200078e001a */
[----:B------:R-:W-:Y:S01]  /*7430*/  MOV R6, R9 ;  /* 0x0000000900067202 */ /* 0x000fe20000000f00 */
[----:B----4-:R-:W-:Y:S01]  /*7440*/  IMAD.MOV.U32 R5, RZ, RZ, R8 ;  /* 0x000000ffff057224 */ /* 0x010fe200078e0008 */
[----:B---3--:R-:W-:Y:S01]  /*7450*/  LOP3.LUT R0, R3, 0x18, R16, 0xf8, !PT ;  /* 0x0000001803007812 */ /* 0x008fe200078ef810 */
[----:B------:R-:W-:Y:S01]  /*7460*/  IMAD.MOV.U32 R7, RZ, RZ, R12 ;  /* 0x000000ffff077224 */ /* 0x000fe200078e000c */
[----:B------:R-:W-:Y:S01]  /*7470*/  SHF.R.U32.HI R3, RZ, 0x3, R3 ;  /* 0x00000003ff037819 */ /* 0x000fe20000011603 */
[----:B------:R-:W-:Y:S01]  /*7480*/  BSSY B1, `(.L_x_8169) ;  /* 0x0000014000017945 */ /* 0x000fe20003800000 */
[----:B------:R-:W-:Y:S02]  /*7490*/  VIADDMNMX R40, R34, -R195, 0x40, PT ;  /* 0x0000004022287446 */ /* 0x000fe400038009c3 */
[----:B------:R-:W-:-:S02]  /*74a0*/  LOP3.LUT R0, R0, R3, RZ, 0x3c, !PT ;  /* 0x0000000300007212 */ /* 0x000fc400078e3cff */
[----:B------:R-:W-:Y:S01]  /*74b0*/  PRMT R3, R3, 0x5410, R4 ;  /* 0x0000541003037816 */ /* 0x000fe20000000004 */
[----:B------:R-:W-:Y:S01]  /*74c0*/  IMAD.MOV.U32 R4, RZ, RZ, R27 ;  /* 0x000000ffff047224 */ /* 0x000fe200078e001b */
[----:B------:R-:W-:Y:S02]  /*74d0*/  PRMT R45, R7, 0x7610, R45 ;  /* 0x00007610072d7816 */ /* 0x000fe4000000002d */
[----:B------:R-:W-:Y:S02]  /*74e0*/  PRMT R3, R6, 0x7610, R3 ;  /* 0x0000761006037816 */ /* 0x000fe40000000003 */
[----:B------:R-:W-:Y:S01]  /*74f0*/  PRMT R44, R4, 0x5410, R5 ;  /* 0x00005410042c7816 */ /* 0x000fe20000000005 */
[----:B------:R-:W-:Y:S01]  /*7500*/  IMAD R5, R201, 0x200, R0 ;  /* 0x00000200c9057824 */ /* 0x000fe200078e0200 */
[----:B------:R-:W-:Y:S01]  /*7510*/  LOP3.LUT P2, RZ, R188, 0x4, RZ, 0xc0, !PT ;  /* 0x00000004bcff7812 */ /* 0x000fe2000784c0ff */
[----:B------:R-:W-:Y:S01]  /*7520*/  IMAD.MOV.U32 R0, RZ, RZ, R13 ;  /* 0x000000ffff007224 */ /* 0x000fe200078e000d */
[----:B------:R-:W-:Y:S01]  /*7530*/  ISETP.GE.AND P1, PT, R23, R40, PT ;  /* 0x000000281700720c */ /* 0x000fe20003f26270 */
[----:B------:R-:W-:-:S02]  /*7540*/  IMAD.MOV.U32 R4, RZ, RZ, R10 ;  /* 0x000000ffff047224 */ /* 0x000fc400078e000a */
[----:B------:R-:W-:Y:S01]  /*7550*/  IMAD R14, R5, 0x2, R2 ;  /* 0x00000002050e7824 */ /* 0x000fe200078e0202 */
[----:B------:R-:W-:Y:S01]  /*7560*/  PRMT R45, R45, 0x5410, R0 ;  /* 0x000054102d2d7816 */ /* 0x000fe20000000000 */
[----:B------:R-:W-:Y:S01]  /*7570*/  IMAD.MOV.U32 R5, RZ, RZ, R11 ;  /* 0x000000ffff057224 */ /* 0x000fe200078e000b */
[----:B------:R-:W-:Y:S01]  /*7580*/  PRMT R46, R4, 0x7610, R46 ;  /* 0x00007610042e7816 */ /* 0x000fe2000000002e */
[C---:B------:R-:W-:Y:S02]  /*7590*/  VIADD R4, R14.reuse, 0x20400 ;  /* 0x000204000e047836 */ /* 0x040fe40000000000 */
[----:B------:R-:W-:Y:S01]  /*75a0*/  VIADD R0, R14, 0x20440 ;  /* 0x000204400e007836 */ /* 0x000fe20000000000 */
[----:B-1----:R-:W-:Y:S06]  /*75b0*/  @!P0 BRA `(.L_x_8170) ;  /* 0x0000014c00308947 */ /* 0x002fec0003800000 */
.L_x_8437:
[----:B------:R-:W-:Y:S05]  /*75c0*/  BSYNC B1 ;  /* 0x0000000000017941 */ /* 0x000fea0003800000 */
.L_x_8169:
        /* <DEDUP_REMOVED lines=11> */
[--C-:B------:R-:W-:Y:S01]  /*7680*/  HADD2.F32 R33, -RZ, R37.reuse.H0_H0 ;  /* 0x20000025ff217230 */ /* 0x100fe20000004100 */
        /* <DEDUP_REMOVED lines=39> */
.L_x_8174:
[----:B------:R-:W-:Y:S05]  /*7900*/  BSYNC B2 ;  /* 0x0000000000027941 */ /* 0x000fea0003800000 */
.L_x_8173:
        /* <DEDUP_REMOVED lines=43> */
.L_x_8172:
[----:B------:R-:W-:Y:S05]  /*7bc0*/  BSYNC B1 ;  /* 0x0000000000017941 */ /* 0x000fea0003800000 */
.L_x_8171:
        /* <DEDUP_REMOVED lines=49> */
.L_x_8177:
[----:B------:R-:W-:Y:S05]  /*7ee0*/  BSYNC B1 ;  /* 0x0000000000017941 */ /* 0x000fea0003800000 */
.L_x_8176:
        /* <DEDUP_REMOVED lines=44> */
.L_x_8162:
        /* <DEDUP_REMOVED lines=36> */
.L_x_8443:
        /* <DEDUP_REMOVED lines=16> */
.L_x_8180:
[----:B------:R-:W-:Y:S05]  /*84f0*/  BSYNC B1 ;  /* 0x0000000000017941 */ /* 0x000fea0003800000 */
.L_x_8179:
        /* <DEDUP_REMOVED lines=25> */
.L_x_8449:
        /* <DEDUP_REMOVED lines=23> */
.L_x_8183:
[----:B------:R-:W-:Y:S05]  /*8800*/  BSYNC B1 ;  /* 0x0000000000017941 */ /* 0x000fea0003800000 */
.L_x_8182:
        /* <DEDUP_REMOVED lines=17> */
.L_x_8450:
[----:B------:R-:W-:Y:S05]  /*8920*/  BSYNC B1 ;  /* 0x0000000000017941 */ /* 0x000fea0003800000 */
.L_x_8184:
[----:B------:R-:W-:Y:S01]  /*8930*/  BSSY B1, `(.L_x_8186) ;  /* 0x0000063000017945 */ /* 0x000fe20003800000 */
[----:B------:R-:W-:Y:S01]  /*8940*/  MOV R54, R10 ;  /* 0x0000000a00367202 */ /* 0x000fe20000000f00 */
[----:B------:R-:W-:Y:S01]  /*8950*/  IMAD.MOV.U32 R55, RZ, RZ, R11 ;  /* 0x000000ffff377224 */ /* 0x000fe200078e000b */
[----:B------:R-:W-:Y:S01]  /*8960*/  LOP3.LUT R0, R0, 0x38, RZ, 0xc0, !PT ;  /* 0x0000003800007812 */ /* 0x000fe200078ec0ff */
[----:B------:R-:W-:Y:S06]  /*8970*/  @P2 BRA `(.L_x_8187) ;  /* 0x0000000400782947 */ /* 0x000fec0003800000 */
[----:B0-----:R-:W-:Y:S01]  /*8980*/  IMAD.SHL.U32 R3, R188, 0x40, RZ ;  /* 0x00000040bc037824 */ /* 0x001fe200078e00ff */
[----:B------:R-:W-:Y:S02]  /*8990*/  SHF.R.U64 R49, R26, 0x10, R27 ;  /* 0x000000101a317819 */ /* 0x000fe4000000121b */
[--C-:B------:R-:W-:Y:S02]  /*89a0*/  SHF.R.U64 R47, R30, 0x10, R31.reuse ;  /* 0x000000101e2f7819 */ /* 0x100fe4000000121f */
[----:B------:R-:W-:Y:S02]  /*89b0*/  LOP3.LUT R13, R3, 0x1c0, RZ, 0xc0, !PT ;  /* 0x000001c0030d7812 */ /* 0x000fe400078ec0ff */
[----:B------:R-:W-:Y:S01]  /*89c0*/  SHF.R.U32.HI R41, RZ, 0x10, R31 ;  /* 0x00000010ff297819 */ /* 0x000fe2000001161f */
[----:B------:R-:W-:Y:S01]  /*89d0*/  HADD2.F32 R31, -RZ, R37.H0_H0 ;  /* 0x20000025ff1f7230 */ /* 0x000fe20000004100 */
[----:B------:R-:W-:Y:S02]  /*89e0*/  LOP3.LUT R3, R13, 0x38, R16, 0xf8, !PT ;  /* 0x000000380d037812 */ /* 0x000fe400078ef810 */
[----:B------:R-:W-:-:S02]  /*89f0*/  SHF.R.U32.HI R20, RZ, 0x3, R13 ;  /* 0x00000003ff147819 */ /* 0x000fc4000001160d */
[----:B------:R-:W-:Y:S02]  /*8a00*/  SHF.R.U64 R48, R28, 0x10, R29 ;  /* 0x000000101c307819 */ /* 0x000fe4000000121d */
[----:B------:R-:W-:Y:S02]  /*8a10*/  LOP3.LUT R12, R3, R20, RZ, 0x3c, !PT ;  /* 0x00000014030c7212 */ /* 0x000fe400078e3cff */
[----:B------:R-:W-:Y:S02]  /*8a20*/  LOP3.LUT R20, R20, R0, R13, 0x1e, !PT ;  /* 0x0000000014147212 */ /* 0x000fe400078e1e0d */
[----:B------:R-:W-:Y:S01]  /*8a30*/  SHF.R.U32.HI R36, RZ, 0x10, R29 ;  /* 0x00000010ff247819 */ /* 0x000fe2000001161d */
[----:B------:R-:W-:Y:S01]  /*8a40*/  IMAD R3, R201, 0x200, R12 ;  /* 0x00000200c9037824 */ /* 0x000fe200078e020c */
[----:B------:R-:W-:Y:S01]  /*8a50*/  SHF.R.U32.HI R38, RZ, 0x10, R25 ;  /* 0x00000010ff267819 */ /* 0x000fe20000011619 */
[----:B------:R-:W-:Y:S01]  /*8a60*/  HADD2.F32 R29, -RZ, R37.H1_H1 ;  /* 0x30000025ff1d7230 */ /* 0x000fe20000004100 */
[----:B------:R-:W-:Y:S01]  /*8a70*/  SHF.R.U32.HI R42, RZ, 0x10, R27 ;  /* 0x00000010ff2a7819 */ /* 0x000fe2000001161b */
[----:B------:R-:W-:Y:S01]  /*8a80*/  IMAD R43, R3, 0x2, R2 ;  /* 0x00000002032b7824 */ /* 0x000fe200078e0202 */
[----:B------:R-:W-:Y:S01]  /*8a90*/  SHF.R.U64 R50, R24, 0x10, R25 ;  /* 0x0000001018327819 */ /* 0x000fe20000001219 */
[----:B------:R-:W-:-:S02]  /*8aa0*/  IMAD R3, R201, 0x200, R20 ;  /* 0x00000200c9037824 */ /* 0x000fc400078e0214 */
[----:B------:R-:W-:Y:S01]  /*8ab0*/  HADD2.F32 R30, -RZ, R36.H0_H0 ;  /* 0x20000024ff1e7230 */ /* 0x000fe20000004100 */
        /* <DEDUP_REMOVED lines=14> */
[--C-:B------:R-:W-:Y:S02]  /*8ba0*/  HADD2.F32 R29, -RZ, R40.reuse.H0_H0 ;  /* 0x20000028ff1d7230 */ /* 0x100fe40000004100 */
[----:B------:R-:W-:Y:S01]  /*8bb0*/  FFMA.FTZ R39, R20, R31, R39 ;  /* 0x0000001f14277223 */ /* 0x000fe20000010027 */
[----:B------:R-:W-:Y:S02]  /*8bc0*/  HADD2.F32 R20, -RZ, R40.H1_H1 ;  /* 0x30000028ff147230 */ /* 0x000fe40000004100 */
[-C--:B------:R-:W-:Y:S01]  /*8bd0*/  FMUL.FTZ R40, R33, R26.reuse ;  /* 0x0000001a21287220 */ /* 0x080fe20000410000 */
[----:B------:R-:W-:Y:S01]  /*8be0*/  FFMA.FTZ R38, R13, R26, -R36 ;  /* 0x0000001a0d267223 */ /* 0x000fe20000010824 */
[----:B------:R-:W-:Y:S01]  /*8bf0*/  FMUL.FTZ R26, R28, R29 ;  /* 0x0000001d1c1a7220 */ /* 0x000fe20000410000 */
[----:B------:R-:W-:-:S02]  /*8c00*/  HADD2.F32 R31, -RZ, R41.H0_H0 ;  /* 0x20000029ff1f7230 */ /* 0x000fc40000004100 */
[----:B------:R-:W-:Y:S01]  /*8c10*/  FMUL.FTZ R28, R28, R20 ;  /* 0x000000141c1c7220 */ /* 0x000fe20000410000 */
[----:B------:R-:W-:Y:S02]  /*8c20*/  HADD2.F32 R35, -RZ, R35.H1_H1 ;  /* 0x30000023ff237230 */ /* 0x000fe40000004100 */
[----:B------:R-:W-:Y:S01]  /*8c30*/  FFMA.FTZ R40, R13, R30, R40 ;  /* 0x0000001e0d287223 */ /* 0x000fe20000010028 */
[----:B------:R-:W-:Y:S02]  /*8c40*/  HADD2.F32 R25, -RZ, R32.H0_H0 ;  /* 0x20000020ff197230 */ /* 0x000fe40000004100 */
[C---:B------:R-:W-:Y:S01]  /*8c50*/  FFMA.FTZ R41, R21.reuse, R29, R28 ;  /* 0x0000001d15297223 */ /* 0x040fe2000001001c */
[----:B------:R-:W-:Y:S01]  /*8c60*/  FFMA.FTZ R33, R21, R20, -R26 ;  /* 0x0000001415217223 */ /* 0x000fe2000001081a */
[----:B------:R-:W-:Y:S02]  /*8c70*/  HADD2.F32 R13, -RZ, R42.H0_H0 ;  /* 0x2000002aff0d7230 */ /* 0x000fe40000004100 */
[----:B------:R-:W-:Y:S01]  /*8c80*/  FMUL.FTZ R21, R35, R31 ;  /* 0x0000001f23157220 */ /* 0x000fe20000410000 */
[----:B------:R-:W-:-:S02]  /*8c90*/  HADD2.F32 R28, -RZ, R44.H0_H0 ;  /* 0x2000002cff1c7230 */ /* 0x000fc40000004100 */
[----:B------:R-:W-:Y:S02]  /*8ca0*/  HADD2.F32 R20, -RZ, R44.H1_H1 ;  /* 0x3000002cff147230 */ /* 0x000fe40000004100 */
[-C--:B------:R-:W-:Y:S01]  /*8cb0*/  FMUL.FTZ R35, R35, R13.reuse ;  /* 0x0000000d23237220 */ /* 0x080fe20000410000 */
[----:B------:R-:W-:Y:S02]  /*8cc0*/  HADD2.F32 R24, -RZ, R15.H1_H1 ;  /* 0x3000000fff187230 */ /* 0x000fe40000004100 */
[C---:B------:R-:W-:Y:S01]  /*8cd0*/  FMUL.FTZ R36, R25.reuse, R28 ;  /* 0x0000001c19247220 */ /* 0x040fe20000410000 */
[----:B------:R-:W-:Y:S02]  /*8ce0*/  HADD2.F32 R3, -RZ, R12.H0_H0 ;  /* 0x2000000cff037230 */ /* 0x000fe40000004100 */
[----:B------:R-:W-:Y:S01]  /*8cf0*/  FMUL.FTZ R25, R25, R20 ;  /* 0x0000001419197220 */ /* 0x000fe20000410000 */
[----:B------:R-:W-:Y:S02]  /*8d00*/  HADD2.F32 R27, -RZ, R34.H0_H0 ;  /* 0x20000022ff1b7230 */ /* 0x000fe40000004100 */
[----:B------:R-:W-:Y:S01]  /*8d10*/  FFMA.FTZ R44, R24, R13, -R21 ;  /* 0x0000000d182c7223 */ /* 0x000fe20000010815 */
[----:B------:R-:W-:-:S02]  /*8d20*/  HADD2.F32 R30, -RZ, R46.H0_H0 ;  /* 0x2000002eff1e7230 */ /* 0x000fc40000004100 */
[C---:B------:R-:W-:Y:S01]  /*8d30*/  FFMA.FTZ R36, R3.reuse, R20, -R36 ;  /* 0x0000001403247223 */ /* 0x040fe20000010824 */
[----:B------:R-:W-:Y:S02]  /*8d40*/  HADD2.F32 R26, -RZ, R46.H1_H1 ;  /* 0x3000002eff1a7230 */ /* 0x000fe40000004100 */
[----:B------:R-:W-:Y:S01]  /*8d50*/  FFMA.FTZ R46, R24, R31, R35 ;  /* 0x0000001f182e7223 */ /* 0x000fe20000010023 */
[----:B------:R-:W-:Y:S02]  /*8d60*/  HADD2.F32 R15, -RZ, R14.H0_H0 ;  /* 0x2000000eff0f7230 */ /* 0x000fe40000004100 */
[----:B------:R-:W-:Y:S01]  /*8d70*/  FFMA.FTZ R24, R3, R28, R25 ;  /* 0x0000001c03187223 */ /* 0x000fe20000010019 */
        /* <DEDUP_REMOVED lines=30> */
.L_x_8187:
[----:B------:R-:W-:Y:S05]  /*8f60*/  BSYNC B1 ;  /* 0x0000000000017941 */ /* 0x000fea0003800000 */
.L_x_8186:
[----:B------:R-:W-:Y:S01]  /*8f70*/  PRMT R34, R54, 0x5410, R55 ;  /* 0x0000541036227816 */ /* 0x000fe20000000037 */
[----:B------:R-:W-:Y:S06]  /*8f80*/  @P0 BRA `(.L_x_8175) ;  /* 0x0000000400600947 */ /* 0x000fec0003800000 */
[----:B0-----:R-:W-:Y:S01]  /*8f90*/  SHF.R.U32.HI R3, RZ, 0x3, R229 ;  /* 0x00000003ff037819 */ /* 0x001fe200000116e5 */
[----:B-1----:R-:W0:Y:S01]  /*8fa0*/  LDS.128 R12, [R228+0x20400] ;  /* 0x02040000e40c7984 */ /* 0x002e220000000c00 */
        /* <DEDUP_REMOVED lines=86> */
.L_x_8175:
[----:B------:R-:W-:Y:S05]  /*9510*/  BSYNC B0 ;  /* 0x0000000000007941 */ /* 0x000fea0003800000 */
.L_x_8161:
        /* <DEDUP_REMOVED lines=8> */
.L_x_8158:
[----:B------:R-:W-:-:S13]  /*95a0*/  ISETP.NE.AND P0, PT, R186, 0x3, PT ;  /* 0x00000003ba00780c */ /* 0x000fda0003f05270 */
[----:B------:R-:W-:Y:S05]  /*95b0*/  @!P0 BRA `(.L_x_8188) ;  /* 0x0000000000048947 */ /* 0x000fea0003800000 */
[----:B------:R-:W-:Y:S01]  /*95c0*/  BPT.TRAP 0x1 ;  /* 0x000000040000795c */ /* 0x000fe20000300000 */
.L_x_8188:
[----:B------:R-:W-:Y:S01]  /*95d0*/  IMAD R21, R18, 0x8, R2 ;  /* 0x0000000812157824 */ /* 0x000fe200078e0202 */
[----:B------:R-:W-:-:S04]  /*95e0*/  SHF.L.U32 R58, R19, 0x1f, RZ ;  /* 0x0000001f133a7819 */ /* 0x000fc800000006ff */
[----:B------:R0:W0:Y:S01]  /*95f0*/  SYNCS.PHASECHK.TRANS64.TRYWAIT P2, [R21+URZ+0x28c30], R58 ;  /* 0x028c303a150075a7 */ /* 0x000022000804017f */
[----:B------:R-:W-:Y:S05]  /*9600*/  @!P0 BRA `(.L_x_8189) ;  /* 0x0000000000048947 */ /* 0x000fea0003800000 */
[----:B------:R-:W-:Y:S01]  /*9610*/  BPT.TRAP 0x1 ;  /* 0x000000040000795c */ /* 0x000fe20000300000 */
.L_x_8189:
[----:B012-4-:R-:W0:Y:S01]  /*9620*/  S2R R3, SR_TID.X ;  /* 0x0000000000037919 */ /* 0x017e220000002100 */
[----:B---3--:R-:W-:-:S05]  /*9630*/  VIADD R0, R2, 0x22400 ;  /* 0x0002240002007836 */ /* 0x008fca0000000000 */
[----:B------:R-:W-:-:S04]  /*9640*/  SHF.R.U32.HI R0, RZ, 0x4, R0 ;  /* 0x00000004ff007819 */ /* 0x000fc80000011600 */
[----:B------:R-:W-:Y:S02]  /*9650*/  LOP3.LUT R0, R0, 0x3fff, RZ, 0xc0, !PT ;  /* 0x00003fff00007812 */ /* 0x000fe400078ec0ff */
[----:B0-----:R-:W-:-:S04]  /*9660*/  LOP3.LUT R3, R3, 0x7f, RZ, 0xc0, !PT ;  /* 0x0000007f03037812 */ /* 0x001fc800078ec0ff */
[----:B------:R-:W-:Y:S01]  /*9670*/  ISETP.NE.AND P1, PT, R3, RZ, PT ;  /* 0x000000ff0300720c */ /* 0x000fe20003f25270 */
[----:B------:R-:W-:-:S12]  /*9680*/  @P2 BRA `(.L_x_8190) ;  /* 0x0000000000082947 */ /* 0x000fd80003800000 */
[----:B------:R-:W0:Y:S02]  /*9690*/  SYNCS.PHASECHK.TRANS64.TRYWAIT P2, [R21+URZ+0x28c30], R58 ;  /* 0x028c303a150075a7 */ /* 0x000e24000804017f */
[----:B0-----:R-:W-:Y:S05]  /*96a0*/  @!P2 BRA `(.L_x_8191) ;  /* 0x00000130000ca947 */ /* 0x001fea0003800000 */
.L_x_8190:
[----:B------:R-:W-:Y:S05]  /*96b0*/  WARPSYNC.ALL ;  /* 0x0000000000007948 */ /* 0x000fea0003800000 */
[----:B------:R-:W-:Y:S01]  /*96c0*/  LOP3.LUT R13, R0, 0x10000, RZ, 0xfc, !PT ;  /* 0x00010000000d7812 */ /* 0x000fe200078efcff */
[----:B------:R-:W-:Y:S01]  /*96d0*/  VIADD R0, R2, 0x20400 ;  /* 0x0002040002007836 */ /* 0x000fe20000000000 */
[----:B------:R-:W2:Y:S03]  /*96e0*/  LDL.LU R3, [R1+0x8] ;  /* 0x0000080001037983 */ /* 0x000ea60000300800 */
[----:B------:R-:W-:Y:S01]  /*96f0*/  IMAD R6, R18, 0x200, R13 ;  /* 0x0000020012067824 */ /* 0x000fe200078e020d */
[----:B-----5:R-:W-:Y:S01]  /*9700*/  WARPGROUP.ARRIVE ;  /* 0x00000000000079c5 */ /* 0x020fe20000000000 */
        /* <DEDUP_REMOVED lines=16> */
[----:B------:R-:W-:-:S02]  /*9810*/  IMAD.MOV.U32 R7, RZ, RZ, 0x40000040 ;  /* 0x40000040ff077424 */ /* 0x000fc400078e00ff */
[----:B------:R-:W-:-:S08]  /*9820*/  IMAD.IADD R0, R202, 0x1, R195 ;  /* 0x00000001ca007824 */ /* 0x000fd000078e02c3 */
[----:B------:R-:W-:Y:S01]  /*9830*/  HGMMA.64x64x16.F32 R24, gdesc[UR4], RZ, !UPT, gsb0 ;  /* 0x00e00000041879f0 */ /* 0x000fe2000c0008ff */
[----:B------:R-:W-:Y:S02]  /*9840*/  R2UR UR6, R8 ;  /* 0x00000000080672ca */ /* 0x000fe400000e0000 */
[----:B------:R-:W-:Y:S01]  /*9850*/  R2UR UR7, R9 ;  /* 0x00000000090772ca */ /* 0x000fe200000e0000 */
[----:B------:R-:W-:Y:S01]  /*9860*/  IMAD.MOV.U32 R9, RZ, RZ, 0x40000040 ;  /* 0x40000040ff097424 */ /* 0x000fe200078e00ff */
[----:B------:R-:W-:Y:S02]  /*9870*/  R2UR UR4, R10 ;  /* 0x000000000a0472ca */ /* 0x000fe400000e0000 */
[----:B------:R-:W-:Y:S02]  /*9880*/  R2UR UR5, R11 ;  /* 0x000000000b0572ca */ /* 0x000fe400000e0000 */
[----:B------:R-:W-:Y:S02]  /*9890*/  IADD3 R8, R4, 0x4, RZ ;  /* 0x0000000404087810 */ /* 0x000fe40007ffe0ff */
[----:B-1----:R-:W-:-:S13]  /*98a0*/  ISETP.NE.AND P2, PT, R230, 0x1, PT ;  /* 0x00000001e600780c */ /* 0x002fda0003f45270 */
        /* <DEDUP_REMOVED lines=21> */
[----:B------:R-:W-:Y:S01]  /*9a00*/  ULDC UR4, c[0x0][0x9d8] ;  /* 0x0002760000047ab9 */ /* 0x000fe20000000800 */
[----:B--2---:R-:W-:-:S04]  /*9a10*/  LOP3.LUT R3, R3, 0xf7ffffff, RZ, 0xc0, !PT ;  /* 0xf7ffffff03037812 */ /* 0x004fc800078ec0ff */
[----:B------:R-:W-:-:S05]  /*9a20*/  @P2 LOP3.LUT R3, R3, 0x8000000, RZ, 0xfc, !PT ;  /* 0x0800000003032812 */ /* 0x000fca00078efcff */
[----:B------:R2:W-:Y:S02]  /*9a30*/  STL [R1+0x8], R3 ;  /* 0x0000080301007387 */ /* 0x0005e40000100800 */
[----:B--2---:R-:W2:Y:S02]  /*9a40*/  @P2 LDC R3, c[0x0][0x44c] ;  /* 0x00011300ff032b82 */ /* 0x004ea40000000800 */
[----:B--2---:R-:W-:-:S05]  /*9a50*/  @P2 IMAD.HI.U32 R3, R0, R3, RZ ;  /* 0x0000000300032227 */ /* 0x004fca00078e00ff */
[----:B-1----:R-:W-:Y:S01]  /*9a60*/  @P2 SHF.R.U32.HI R0, RZ, R12, R3 ;  /* 0x0000000cff002219 */ /* 0x002fe20000011603 */
[----:B------:R-:W-:-:S04]  /*9a70*/  IMAD.MOV.U32 R3, RZ, RZ, -0x40 ;  /* 0xffffffc0ff037424 */ /* 0x000fc800078e00ff */
[----:B------:R-:W1:Y:S01]  /*9a80*/  SHFL.IDX PT, R14, R0, 0x1, 0x1c1f ;  /* 0x003c1f00000e7f89 */ /* 0x000e6200000e0000 */
[----:B------:R-:W-:Y:S01]  /*9a90*/  IMAD R3, R180, R3, 0x40 ;  /* 0x00000040b4037424 */ /* 0x000fe200078e0203 */
[----:B------:R-:W-:Y:S02]  /*9aa0*/  WARPGROUP.DEPBAR.LE gsb0, 0x0 ;  /* 0x00008000000079c5 */ /* 0x000fe40000010000 */
[----:B------:R-:W-:Y:S01]  /*9ab0*/  FMUL.FTZ R27, R27, UR4 ;  /* 0x000000041b1b7c20 */ /* 0x000fe20008410000 */
[----:B------:R-:W-:Y:S01]  /*9ac0*/  FMUL.FTZ R26, R26, UR4 ;  /* 0x000000041a1a7c20 */ /* 0x000fe20008410000 */
[----:B------:R-:W-:Y:S01]  /*9ad0*/  FMUL.FTZ R30, R30, UR4 ;  /* 0x000000041e1e7c20 */ /* 0x000fe20008410000 */
[----:B------:R-:W-:Y:S01]  /*9ae0*/  IADD3 R12, R194, 0x1, R3 ;  /* 0x00000001c20c7810 */ /* 0x000fe20007ffe003 */
[----:B------:R-:W-:Y:S01]  /*9af0*/  FMUL.FTZ R31, R31, UR4 ;  /* 0x000000041f1f7c20 */ /* 0x000fe20008410000 */
[----:B------:R-:W2:Y:S01]  /*9b00*/  MUFU.TANH R15, R26 ;  /* 0x0000001a000f7308 */ /* 0x000ea20000002400 */
[----:B------:R-:W-:Y:S01]  /*9b10*/  IADD3 R3, -R189, R3, R194 ;  /* 0x00000003bd037210 */ /* 0x000fe20007ffe1c2 */
[----:B------:R-:W-:Y:S01]  /*9b20*/  FMUL.FTZ R34, R34, UR4 ;  /* 0x0000000422227c20 */ /* 0x000fe20008410000 */
[----:B------:R-:W-:Y:S01]  /*9b30*/  IADD3 R12, -R193, R12, -R189 ;  /* 0x0000000cc10c7210 */ /* 0x000fe20007ffe9bd */
        /* <DEDUP_REMOVED lines=9> */
[--C-:B-1----:R-:W-:Y:S01]  /*9bd0*/  VIADDMNMX R14, R14, R12, R3.reuse, PT ;  /* 0x0000000c0e0e7246 */ /* 0x102fe20003800103 */
[----:B------:R-:W-:Y:S01]  /*9be0*/  FMUL.FTZ R51, R51, UR4 ;  /* 0x0000000433337c20 */ /* 0x000fe20008410000 */
[----:B------:R-:W-:Y:S01]  /*9bf0*/  FMUL.FTZ R54, R54, UR4 ;  /* 0x0000000436367c20 */ /* 0x000fe20008410000 */
[----:B------:R-:W1:Y:S01]  /*9c00*/  MUFU.TANH R30, R30 ;  /* 0x0000001e001e7308 */ /* 0x000e620000002400 */
[C---:B------:R-:W-:Y:S01]  /*9c10*/  ISETP.GT.AND P2, PT, R14.reuse, RZ, PT ;  /* 0x000000ff0e00720c */ /* 0x040fe20003f44270 */
[----:B------:R-:W-:Y:S01]  /*9c20*/  FMUL.FTZ R55, R55, UR4 ;  /* 0x0000000437377c20 */ /* 0x000fe20008410000 */
[C---:B------:R-:W-:Y:S01]  /*9c30*/  ISETP.GT.AND P3, PT, R14.reuse, 0x1, PT ;  /* 0x000000010e00780c */ /* 0x040fe20003f64270 */
[----:B------:R-:W4:Y:S01]  /*9c40*/  SHFL.IDX PT, R0, R0, RZ, 0x1c1f ;  /* 0x001c1fff00007589 */ /* 0x000f2200000e0000 */
[----:B------:R-:W-:Y:S01]  /*9c50*/  ISETP.GT.AND P4, PT, R14, 0x8, PT ;  /* 0x000000080e00780c */ /* 0x000fe20003f84270 */
[----:B------:R-:W-:Y:S01]  /*9c60*/  FMUL.FTZ R25, R25, UR4 ;  /* 0x0000000419197c20 */ /* 0x000fe20008410000 */
[----:B--2---:R-:W-:Y:S01]  /*9c70*/  FSEL R15, R15, -INF , P2 ;  /* 0xff8000000f0f7808 */ /* 0x004fe20001000000 */
[----:B------:R-:W2:Y:S01]  /*9c80*/  MUFU.TANH R31, R31 ;  /* 0x0000001f001f7308 */ /* 0x000ea20000002400 */
[----:B---3--:R-:W-:Y:S01]  /*9c90*/  FSEL R26, R27, -INF , P3 ;  /* 0xff8000001b1a7808 */ /* 0x008fe20001800000 */
[----:B------:R-:W-:Y:S01]  /*9ca0*/  FMUL.FTZ R24, R24, UR4 ;  /* 0x0000000418187c20 */ /* 0x000fe20008410000 */
[----:B------:R-:W-:Y:S01]  /*9cb0*/  ISETP.GT.AND P2, PT, R14, 0x9, PT ;  /* 0x000000090e00780c */ /* 0x000fe20003f44270 */
[----:B------:R-:W-:Y:S01]  /*9cc0*/  FMUL.FTZ R28, R28, UR4 ;  /* 0x000000041c1c7c20 */ /* 0x000fe20008410000 */
[----:B------:R-:W-:Y:S01]  /*9cd0*/  FMNMX.FTZ R20, R15, R26, !PT ;  /* 0x0000001a0f147209 */ /* 0x000fe20007810000 */
[----:B------:R-:W-:Y:S01]  /*9ce0*/  FMUL.FTZ R29, R29, UR4 ;  /* 0x000000041d1d7c20 */ /* 0x000fe20008410000 */
[----:B------:R-:W-:Y:S01]  /*9cf0*/  ISETP.GT.AND P3, PT, R14, 0x10, PT ;  /* 0x000000100e00780c */ /* 0x000fe20003f64270 */
[----:B------:R-:W3:Y:S01]  /*9d00*/  MUFU.TANH R34, R34 ;  /* 0x0000002200227308 */ /* 0x000ee20000002400 */
        /* <DEDUP_REMOVED lines=14> */
[----:B----4-:R-:W-:Y:S01]  /*9df0*/  VIADDMNMX R0, R0, R12, R3, PT ;  /* 0x0000000c00007246 */ /* 0x010fe20003800103 */
        /* <DEDUP_REMOVED lines=11> */
[----:B------:R-:W-:Y:S01]  /*9eb0*/  ISETP.GT.AND P2, PT, R14, 0x19, PT ;  /* 0x000000190e00780c */ /* 0x000fe20003f44270 */
[----:B------:R-:W-:Y:S01]  /*9ec0*/  ULDC UR4, c[0x0][0x988] ;  /* 0x0002620000047ab9 */ /* 0x000fe20000000800 */
[----:B------:R-:W-:-:S02]  /*9ed0*/  FMNMX.FTZ R20, R63, R20, !PT ;  /* 0x000000143f147209 */ /* 0x000fc40007810000 */
[----:B------:R-:W-:Y:S01]  /*9ee0*/  ISETP.GT.AND P5, PT, R0, 0x20, PT ;  /* 0x000000200000780c */ /* 0x000fe20003fa4270 */
[----:B------:R-:W1:Y:S01]  /*9ef0*/  MUFU.TANH R42, R42 ;  /* 0x0000002a002a7308 */ /* 0x000e620000002400 */
[----:B--2---:R-:W-:Y:S02]  /*9f00*/  FSEL R65, R38, -INF , P3 ;  /* 0xff80000026417808 */ /* 0x004fe40001800000 */
[----:B------:R-:W-:Y:S02]  /*9f10*/  ISETP.GT.AND P3, PT, R14, 0x20, PT ;  /* 0x000000200e00780c */ /* 0x000fe40003f64270 */
[----:B------:R-:W-:-:S03]  /*9f20*/  FMNMX.FTZ R20, R65, R20, !PT ;  /* 0x0000001441147209 */ /* 0x000fc60007810000 */
[----:B------:R-:W2:Y:S01]  /*9f30*/  MUFU.TANH R43, R43 ;  /* 0x0000002b002b7308 */ /* 0x000ea20000002400 */
[----:B---3--:R-:W-:Y:S02]  /*9f40*/  FSEL R67, R39, -INF , P2 ;  /* 0xff80000027437808 */ /* 0x008fe40001000000 */
[----:B------:R-:W-:Y:S02]  /*9f50*/  ISETP.GT.AND P2, PT, R14, 0x21, PT ;  /* 0x000000210e00780c */ /* 0x000fe40003f44270 */
[----:B------:R-:W-:-:S03]  /*9f60*/  FMNMX.FTZ R20, R67, R20, !PT ;  /* 0x0000001443147209 */ /* 0x000fc60007810000 */
[----:B------:R-:W3:Y:S01]  /*9f70*/  MUFU.TANH R46, R46 ;  /* 0x0000002e002e7308 */ /* 0x000ee20000002400 */
        /* <DEDUP_REMOVED lines=29> */
[----:B------:R-:W-:Y:S02]  /*a150*/  ISETP.GT.AND P2, PT, R0, RZ, PT ;  /* 0x000000ff0000720c */ /* 0x000fe40003f44270 */
[----:B------:R-:W-:-:S03]  /*a160*/  FMNMX.FTZ R20, R55, R20, !PT ;  /* 0x0000001437147209 */ /* 0x000fc60007810000 */
[----:B------:R-:W-:Y:S01]  /*a170*/  MUFU.TANH R28, R28 ;  /* 0x0000001c001c7308 */ /* 0x000fe20000002400 */
[----:B---3--:R-:W-:Y:S01]  /*a180*/  FSEL R12, R14, -INF , P3 ;  /* 0xff8000000e0c7808 */ /* 0x008fe20001800000 */
[----:B------:R-:W2:Y:S01]  /*a190*/  SHFL.BFLY PT, R27, R20, 0x2, 0x1f ;  /* 0x0c401f00141b7f89 */ /* 0x000ea200000e0000 */
[----:B------:R-:W-:-:S05]  /*a1a0*/  ISETP.GT.AND P3, PT, R0, 0x10, PT ;  /* 0x000000100000780c */ /* 0x000fca0003f64270 */
[----:B------:R-:W3:Y:S01]  /*a1b0*/  MUFU.TANH R29, R29 ;  /* 0x0000001d001d7308 */ /* 0x000ee20000002400 */
[----:B-1----:R-:W-:Y:S02]  /*a1c0*/  FSEL R3, R24, -INF , P2 ;  /* 0xff80000018037808 */ /* 0x002fe40001000000 */
[----:B------:R-:W-:Y:S02]  /*a1d0*/  ISETP.GT.AND P2, PT, R0, 0x9, PT ;  /* 0x000000090000780c */ /* 0x000fe40003f44270 */
[----:B------:R-:W-:-:S03]  /*a1e0*/  FMNMX.FTZ R14, R3, R12, !PT ;  /* 0x0000000c030e7209 */ /* 0x000fc60007810000 */
[----:B------:R-:W1:Y:S08]  /*a1f0*/  MUFU.TANH R32, R32 ;  /* 0x0000002000207308 */ /* 0x000e700000002400 */
[----:B------:R-:W4:Y:S01]  /*a200*/  MUFU.TANH R31, R33 ;  /* 0x00000021001f7308 */ /* 0x000f220000002400 */
[----:B--2---:R-:W-:Y:S02]  /*a210*/  FMNMX.FTZ R20, R20, R27, !PT ;  /* 0x0000001b14147209 */ /* 0x004fe40007810000 */
[----:B---3--:R-:W-:-:S02]  /*a220*/  FSEL R27, R29, -INF , P2 ;  /* 0xff8000001d1b7808 */ /* 0x008fc40001000000 */
[----:B------:R-:W-:Y:S01]  /*a230*/  ISETP.GT.AND P2, PT, R0, 0x11, PT ;  /* 0x000000110000780c */ /* 0x000fe20003f44270 */
[----:B------:R-:W2:Y:S02]  /*a240*/  SHFL.BFLY PT, R25, R20, 0x1, 0x1f ;  /* 0x0c201f0014197f89 */ /* 0x000ea400000e0000 */
[----:B------:R-:W3:Y:S01]  /*a250*/  MUFU.TANH R36, R36 ;  /* 0x0000002400247308 */ /* 0x000ee20000002400 */
[----:B-1----:R-:W-:Y:S02]  /*a260*/  FSEL R29, R32, -INF , P3 ;  /* 0xff800000201d7808 */ /* 0x002fe40001800000 */
[----:B------:R-:W-:-:S05]  /*a270*/  ISETP.GT.AND P3, PT, R0, 0x18, PT ;  /* 0x000000180000780c */ /* 0x000fca0003f64270 */
[----:B------:R-:W1:Y:S01]  /*a280*/  MUFU.TANH R35, R37 ;  /* 0x0000002500237308 */ /* 0x000e620000002400 */
[----:B----4-:R-:W-:Y:S02]  /*a290*/  FSEL R31, R31, -INF , P2 ;  /* 0xff8000001f1f7808 */ /* 0x010fe40001000000 */
[----:B------:R-:W-:-:S05]  /*a2a0*/  ISETP.GT.AND P2, PT, R0, 0x19, PT ;  /* 0x000000190000780c */ /* 0x000fca0003f44270 */
[----:B------:R-:W4:Y:S01]  /*a2b0*/  MUFU.TANH R40, R40 ;  /* 0x0000002800287308 */ /* 0x000f220000002400 */
[----:B---3--:R-:W-:Y:S02]  /*a2c0*/  FSEL R33, R36, -INF , P3 ;  /* 0xff80000024217808 */ /* 0x008fe40001800000 */
[----:B------:R-:W-:Y:S02]  /*a2d0*/  ISETP.GT.AND P3, PT, R0, 0x28, PT ;  /* 0x000000280000780c */ /* 0x000fe40003f64270 */
[----:B--2---:R-:W-:-:S03]  /*a2e0*/  FMNMX.FTZ R20, R20, R25, !PT ;  /* 0x0000001914147209 */ /* 0x004fc60007810000 */
[----:B------:R-:W2:Y:S01]  /*a2f0*/  MUFU.TANH R39, R41 ;  /* 0x0000002900277308 */ /* 0x000ea20000002400 */
[----:B------:R-:W-:Y:S02]  /*a300*/  FSEL R25, R28, -INF , P4 ;  /* 0xff8000001c197808 */ /* 0x000fe40002000000 */
[----:B-1----:R-:W-:Y:S02]  /*a310*/  FSEL R35, R35, -INF , P2 ;  /* 0xff80000023237808 */ /* 0x002fe40001000000 */
[----:B------:R-:W-:Y:S01]  /*a320*/  FMNMX.FTZ R24, R25, R14, !PT ;  /* 0x0000000e19187209 */ /* 0x000fe20007810000 */
[----:B------:R-:W-:Y:S01]  /*a330*/  IMAD.U32 R14, RZ, RZ, UR4 ;  /* 0x00000004ff0e7e24 */ /* 0x000fe2000f8e00ff */
[----:B------:R-:W-:Y:S01]  /*a340*/  ISETP.GT.AND P4, PT, R0, 0x21, PT ;  /* 0x000000210000780c */ /* 0x000fe20003f84270 */
[----:B------:R-:W1:Y:S01]  /*a350*/  MUFU.TANH R44, R44 ;  /* 0x0000002c002c7308 */ /* 0x000e620000002400 */
[----:B------:R-:W-:Y:S01]  /*a360*/  FMNMX.FTZ R24, R27, R24, !PT ;  /* 0x000000181b187209 */ /* 0x000fe20007810000 */
[----:B------:R-:W-:Y:S01]  /*a370*/  FMUL.FTZ R28, R20, R14 ;  /* 0x0000000e141c7220 */ /* 0x000fe20000410000 */
[----:B----4-:R-:W-:-:S02]  /*a380*/  FSEL R37, R40, -INF , P5 ;  /* 0xff80000028257808 */ /* 0x010fc40002800000 */
[----:B------:R-:W-:Y:S02]  /*a390*/  FMNMX.FTZ R24, R29, R24, !PT ;  /* 0x000000181d187209 */ /* 0x000fe40007810000 */
[C---:B------:R-:W-:Y:S01]  /*a3a0*/  ISETP.GT.AND P2, PT, R0.reuse, 0x29, PT ;  /* 0x000000290000780c */ /* 0x040fe20003f44270 */
[----:B------:R-:W3:Y:S01]  /*a3b0*/  MUFU.TANH R43, R45 ;  /* 0x0000002d002b7308 */ /* 0x000ee20000002400 */
[----:B------:R-:W-:Y:S02]  /*a3c0*/  FMNMX.FTZ R24, R31, R24, !PT ;  /* 0x000000181f187209 */ /* 0x000fe40007810000 */
[----:B--2---:R-:W-:Y:S02]  /*a3d0*/  FSEL R39, R39, -INF , P4 ;  /* 0xff80000027277808 */ /* 0x004fe40002000000 */
[----:B------:R-:W-:Y:S02]  /*a3e0*/  FMNMX.FTZ R24, R33, R24, !PT ;  /* 0x0000001821187209 */ /* 0x000fe40007810000 */
[----:B------:R-:W-:Y:S01]  /*a3f0*/  ISETP.GT.AND P5, PT, R0, 0x30, PT ;  /* 0x000000300000780c */ /* 0x000fe20003fa4270 */
[----:B------:R-:W2:Y:S01]  /*a400*/  MUFU.TANH R48, R48 ;  /* 0x0000003000307308 */ /* 0x000ea20000002400 */
[----:B------:R-:W-:-:S02]  /*a410*/  FMNMX.FTZ R24, R35, R24, !PT ;  /* 0x0000001823187209 */ /* 0x000fc40007810000 */
[----:B-1----:R-:W-:Y:S02]  /*a420*/  FSEL R41, R44, -INF , P3 ;  /* 0xff8000002c297808 */ /* 0x002fe40001800000 */
[----:B------:R-:W-:Y:S02]  /*a430*/  FMNMX.FTZ R24, R37, R24, !PT ;  /* 0x0000001825187209 */ /* 0x000fe40007810000 */
[----:B------:R-:W-:Y:S01]  /*a440*/  ISETP.GT.AND P3, PT, R0, 0x38, PT ;  /* 0x000000380000780c */ /* 0x000fe20003f64270 */
[----:B------:R-:W1:Y:S01]  /*a450*/  MUFU.TANH R47, R49 ;  /* 0x00000031002f7308 */ /* 0x000e620000002400 */
[----:B------:R-:W-:Y:S02]  /*a460*/  FMNMX.FTZ R24, R39, R24, !PT ;  /* 0x0000001827187209 */ /* 0x000fe40007810000 */
[----:B---3--:R-:W-:Y:S02]  /*a470*/  FSEL R43, R43, -INF , P2 ;  /* 0xff8000002b2b7808 */ /* 0x008fe40001000000 */
[----:B------:R-:W-:-:S02]  /*a480*/  FMNMX.FTZ R24, R41, R24, !PT ;  /* 0x0000001829187209 */ /* 0x000fc40007810000 */
[----:B------:R-:W-:Y:S01]  /*a490*/  ISETP.GT.AND P2, PT, R0, 0x31, PT ;  /* 0x000000310000780c */ /* 0x000fe20003f44270 */
[----:B------:R-:W3:Y:S01]  /*a4a0*/  MUFU.TANH R52, R52 ;  /* 0x0000003400347308 */ /* 0x000ee20000002400 */
[----:B--2---:R-:W-:Y:S02]  /*a4b0*/  FSEL R45, R48, -INF , P5 ;  /* 0xff800000302d7808 */ /* 0x004fe40002800000 */
[----:B------:R-:W-:Y:S02]  /*a4c0*/  FMNMX.FTZ R24, R43, R24, !PT ;  /* 0x000000182b187209 */ /* 0x000fe40007810000 */
[----:B------:R-:W-:Y:S02]  /*a4d0*/  FSETP.NEU.FTZ.AND P4, PT, R20, -INF , PT ;  /* 0xff8000001400780b */ /* 0x000fe40003f9d000 */
[----:B------:R-:W-:Y:S01]  /*a4e0*/  FMNMX.FTZ R24, R45, R24, !PT ;  /* 0x000000182d187209 */ /* 0x000fe20007810000 */
[----:B------:R-:W2:Y:S01]  /*a4f0*/  MUFU.TANH R51, R53 ;  /* 0x0000003500337308 */ /* 0x000ea20000002400 */
[----:B-1----:R-:W-:-:S02]  /*a500*/  FSEL R47, R47, -INF , P2 ;  /* 0xff8000002f2f7808 */ /* 0x002fc40001000000 */
[----:B------:R-:W-:Y:S02]  /*a510*/  ISETP.GT.AND P2, PT, R0, 0x39, PT ;  /* 0x000000390000780c */ /* 0x000fe40003f44270 */
[----:B------:R-:W-:Y:S02]  /*a520*/  FMNMX.FTZ R24, R47, R24, !PT ;  /* 0x000000182f187209 */ /* 0x000fe40007810000 */
[----:B------:R-:W-:Y:S02]  /*a530*/  FSEL R28, R28, RZ, P4 ;  /* 0x000000ff1c1c7208 */ /* 0x000fe40002000000 */
[----:B---3--:R-:W-:-:S03]  /*a540*/  FSEL R49, R52, -INF , P3 ;  /* 0xff80000034317808 */ /* 0x008fc60001800000 */
[--C-:B------:R-:W-:Y:S01]  /*a550*/  FFMA.FTZ R15, R15, R14, -R28.reuse ;  /* 0x0000000e0f0f7223 */ /* 0x100fe2000001081c */
[----:B------:R-:W-:Y:S01]  /*a560*/  FMNMX.FTZ R24, R49, R24, !PT ;  /* 0x0000001831187209 */ /* 0x000fe20007810000 */
[-CC-:B------:R-:W-:Y:S01]  /*a570*/  FFMA.FTZ R26, R26, R14.reuse, -R28.reuse ;  /* 0x0000000e1a1a7223 */ /* 0x180fe2000001081c */
[-CC-:B------:R-:W-:Y:S01]  /*a580*/  FFMA.FTZ R57, R57, R14.reuse, -R28.reuse ;  /* 0x0000000e39397223 */ /* 0x180fe2000001081c */
[----:B------:R1:W-:Y:S01]  /*a590*/  MUFU.EX2 R165, R15 ;  /* 0x0000000f00a57308 */ /* 0x0003e20000000800 */
[----:B--2---:R-:W-:Y:S01]  /*a5a0*/  FSEL R51, R51, -INF , P2 ;  /* 0xff80000033337808 */ /* 0x004fe20001000000 */
        /* <DEDUP_REMOVED lines=8> */
[----:B-1----:R-:W1:Y:S01]  /*a630*/  SHFL.BFLY PT, R15, R24, 0x2, 0x1f ;  /* 0x0c401f00180f7f89 */ /* 0x002e6200000e0000 */
        /* <DEDUP_REMOVED lines=8> */
[----:B------:R-:W2:Y:S08]  /*a6c0*/  MUFU.EX2 R32, R59 ;  /* 0x0000003b00207308 */ /* 0x000eb00000000800 */
[----:B------:R-:W-:Y:S01]  /*a6d0*/  MUFU.EX2 R61, R61 ;  /* 0x0000003d003d7308 */ /* 0x000fe20000000800 */
[----:B-1----:R-:W-:-:S05]  /*a6e0*/  FMNMX.FTZ R0, R24, R15, !PT ;  /* 0x0000000f18007209 */ /* 0x002fca0007810000 */
[----:B------:R-:W1:Y:S02]  /*a6f0*/  SHFL.BFLY PT, R15, R0, 0x1, 0x1f ;  /* 0x0c201f00000f7f89 */ /* 0x000e6400000e0000 */
[----:B------:R-:W3:Y:S01]  /*a700*/  MUFU.EX2 R34, R63 ;  /* 0x0000003f00227308 */ /* 0x000ee20000000800 */
[----:B--2---:R-:W-:-:S07]  /*a710*/  F2FP.F16.F32.PACK_AB R167, R32, R57 ;  /* 0x0000003920a7723e */ /* 0x004fce00000000ff */
[----:B------:R-:W-:Y:S08]  /*a720*/  MUFU.EX2 R65, R65 ;  /* 0x0000004100417308 */ /* 0x000ff00000000800 */
[----:B------:R-:W2:Y:S01]  /*a730*/  MUFU.EX2 R36, R67 ;  /* 0x0000004300247308 */ /* 0x000ea20000000800 */
[----:B---3--:R-:W-:Y:S02]  /*a740*/  F2FP.F16.F32.PACK_AB R161, R34, R61 ;  /* 0x0000003d22a1723e */ /* 0x008fe400000000ff */
[----:B-1----:R-:W-:-:S05]  /*a750*/  FMNMX.FTZ R15, R0, R15, !PT ;  /* 0x0000000f000f7209 */ /* 0x002fca0007810000 */
[----:B------:R-:W-:Y:S01]  /*a760*/  MUFU.EX2 R69, R69 ;  /* 0x0000004500457308 */ /* 0x000fe20000000800 */
[C---:B------:R-:W-:Y:S01]  /*a770*/  FSETP.NEU.FTZ.AND P2, PT, R15.reuse, -INF , PT ;  /* 0xff8000000f00780b */ /* 0x040fe20003f5d000 */
[----:B------:R-:W-:-:S06]  /*a780*/  FMUL.FTZ R0, R15, R14 ;  /* 0x0000000e0f007220 */ /* 0x000fcc0000410000 */
[----:B------:R-:W1:Y:S01]  /*a790*/  MUFU.EX2 R38, R71 ;  /* 0x0000004700267308 */ /* 0x000e620000000800 */
[----:B------:R-:W-:Y:S01]  /*a7a0*/  FSEL R24, R0, RZ, P2 ;  /* 0x000000ff00187208 */ /* 0x000fe20001000000 */
[----:B------:R-:W-:Y:S01]  /*a7b0*/  FADD.FTZ R0, R165, R30 ;  /* 0x0000001ea5007221 */ /* 0x000fe20000010000 */
[----:B------:R-:W-:Y:S02]  /*a7c0*/  F2FP.F16.F32.PACK_AB R165, R30, R165 ;  /* 0x000000a51ea5723e */ /* 0x000fe400000000ff */
[----:B--2---:R-:W-:Y:S01]  /*a7d0*/  F2FP.F16.F32.PACK_AB R163, R36, R65 ;  /* 0x0000004124a3723e */ /* 0x004fe200000000ff */
        /* <DEDUP_REMOVED lines=17> */
[----:B------:R-:W-:Y:S01]  /*a8f0*/  FFMA.FTZ R24, R51, R14, -R24 ;  /* 0x0000000e33187223 */ /* 0x000fe20000010818 */
[----:B-1----:R-:W-:-:S04]  /*a900*/  F2FP.F16.F32.PACK_AB R157, R38, R69 ;  /* 0x00000045269d723e */ /* 0x002fc800000000ff */
[----:B------:R-:W1:Y:S08]  /*a910*/  MUFU.EX2 R25, R25 ;  /* 0x0000001900197308 */ /* 0x000e700000000800 */
[----:B------:R3:W4:Y:S01]  /*a920*/  MUFU.EX2 R166, R27 ;  /* 0x0000001b00a67308 */ /* 0x0007220000000800 */
[----:B--2---:R-:W-:Y:S01]  /*a930*/  FADD.FTZ R44, R3, R12 ;  /* 0x0000000c032c7221 */ /* 0x004fe20000010000 */
[----:B------:R-:W-:-:S06]  /*a940*/  F2FP.F16.F32.PACK_AB R164, R12, R3 ;  /* 0x000000030ca4723e */ /* 0x000fcc00000000ff */
[----:B------:R-:W2:Y:S01]  /*a950*/  MUFU.EX2 R29, R29 ;  /* 0x0000001d001d7308 */ /* 0x000ea20000000800 */
[----:B---3--:R-:W-:Y:S01]  /*a960*/  FADD.FTZ R27, R57, R0 ;  /* 0x00000000391b7221 */ /* 0x008fe20000010000 */
[----:B------:R-:W-:-:S03]  /*a970*/  @!P1 VIADD R0, R21, 0x28c40 ;  /* 0x00028c4015009836 */ /* 0x000fc60000000000 */
[----:B------:R-:W-:Y:S01]  /*a980*/  FADD.FTZ R46, R32, R27 ;  /* 0x0000001b202e7221 */ /* 0x000fe20000010000 */
[----:B-1----:R-:W-:Y:S01]  /*a990*/  FADD.FTZ R27, R25, R44 ;  /* 0x0000002c191b7221 */ /* 0x002fe20000010000 */
[----:B------:R-:W-:Y:S01]  /*a9a0*/  @!P1 PRMT R0, RZ, 0x654, R0 ;  /* 0x00000654ff009816 */ /* 0x000fe20000000000 */
[----:B------:R1:W3:Y:S02]  /*a9b0*/  MUFU.EX2 R160, R31 ;  /* 0x0000001f00a07308 */ /* 0x0002e40000000800 */
[C---:B----4-:R-:W-:Y:S01]  /*a9c0*/  FADD.FTZ R44, R166.reuse, R27 ;  /* 0x0000001ba62c7221 */ /* 0x050fe20000010000 */
[----:B------:R4:W-:Y:S01]  /*a9d0*/  @!P1 SYNCS.ARRIVE.TRANS64.RED.A1T0 RZ, [R0+URZ], RZ ;  /* 0x000000ff00ff99a7 */ /* 0x0009e2000810043f */
[----:B------:R-:W-:Y:S01]  /*a9e0*/  F2FP.F16.F32.PACK_AB R166, R166, R25 ;  /* 0x00000019a6a6723e */ /* 0x000fe200000000ff */
[----:B------:R-:W-:Y:S01]  /*a9f0*/  BAR.SYNC.DEFER_BLOCKING 0xf, 0x100 ;  /* 0x03c4000000007b1d */ /* 0x000fe20000010000 */
[----:B-1----:R-:W-:Y:S01]  /*aa00*/  FADD.FTZ R31, R61, R46 ;  /* 0x0000002e3d1f7221 */ /* 0x002fe20000010000 */
[----:B--2---:R-:W-:-:S04]  /*aa10*/  FADD.FTZ R27, R29, R44 ;  /* 0x0000002c1d1b7221 */ /* 0x004fc80000010000 */
[----:B------:R-:W1:Y:S01]  /*aa20*/  MUFU.EX2 R33, R33 ;  /* 0x0000002100217308 */ /* 0x000e620000000800 */
[----:B------:R-:W-:Y:S01]  /*aa30*/  FADD.FTZ R46, R34, R31 ;  /* 0x0000001f222e7221 */ /* 0x000fe20000010000 */
[----:B---3--:R-:W-:-:S03]  /*aa40*/  FADD.FTZ R30, R160, R27 ;  /* 0x0000001ba01e7221 */ /* 0x008fc60000010000 */
[----:B------:R-:W-:-:S03]  /*aa50*/  FADD.FTZ R31, R65, R46 ;  /* 0x0000002e411f7221 */ /* 0x000fc60000010000 */
[----:B------:R-:W2:Y:S01]  /*aa60*/  MUFU.EX2 R162, R35 ;  /* 0x0000002300a27308 */ /* 0x000ea20000000800 */
[----:B------:R-:W-:Y:S01]  /*aa70*/  F2FP.F16.F32.PACK_AB R160, R160, R29 ;  /* 0x0000001da0a0723e */ /* 0x000fe200000000ff */
[----:B------:R-:W-:-:S04]  /*aa80*/  FADD.FTZ R44, R36, R31 ;  /* 0x0000001f242c7221 */ /* 0x000fc80000010000 */
[----:B------:R-:W-:Y:S02]  /*aa90*/  FADD.FTZ R31, R69, R44 ;  /* 0x0000002c451f7221 */ /* 0x000fe40000010000 */
[----:B------:R-:W3:Y:S01]  /*aaa0*/  MUFU.EX2 R37, R37 ;  /* 0x0000002500257308 */ /* 0x000ee20000000800 */
[----:B-1----:R-:W-:Y:S01]  /*aab0*/  FADD.FTZ R27, R33, R30 ;  /* 0x0000001e211b7221 */ /* 0x002fe20000010000 */
[----:B------:R1:W-:Y:S01]  /*aac0*/  STSM.16.M88.4 [R197+0x26800], R164 ;  /* 0x026800a4c5007844 */ /* 0x0003e20000000200 */
[----:B------:R-:W-:-:S05]  /*aad0*/  FADD.FTZ R32, R38, R31 ;  /* 0x0000001f26207221 */ /* 0x000fca0000010000 */
[----:B------:R-:W0:Y:S01]  /*aae0*/  MUFU.EX2 R156, R39 ;  /* 0x00000027009c7308 */ /* 0x000e220000000800 */
[C---:B--2---:R-:W-:Y:S01]  /*aaf0*/  FADD.FTZ R30, R162.reuse, R27 ;  /* 0x0000001ba21e7221 */ /* 0x044fe20000010000 */
[----:B------:R-:W-:-:S05]  /*ab00*/  F2FP.F16.F32.PACK_AB R162, R162, R33 ;  /* 0x00000021a2a2723e */ /* 0x000fca00000000ff */
[----:B------:R1:W-:Y:S01]  /*ab10*/  STSM.16.M88.4 [R200], R160 ;  /* 0x000000a0c8007844 */ /* 0x0003e20000000200 */
[----:B------:R-:W2:Y:S01]  /*ab20*/  MUFU.EX2 R73, R73 ;  /* 0x0000004900497308 */ /* 0x000ea20000000800 */
[----:B---3--:R-:W-:-:S07]  /*ab30*/  FADD.FTZ R3, R37, R30 ;  /* 0x0000001e25037221 */ /* 0x008fce0000010000 */
[----:B------:R-:W3:Y:S01]  /*ab40*/  MUFU.EX2 R41, R41 ;  /* 0x0000002900297308 */ /* 0x000ee20000000800 */
[C---:B0-----:R-:W-:Y:S01]  /*ab50*/  FADD.FTZ R12, R156.reuse, R3 ;  /* 0x000000039c0c7221 */ /* 0x041fe20000010000 */
[----:B------:R-:W-:-:S06]  /*ab60*/  F2FP.F16.F32.PACK_AB R156, R156, R37 ;  /* 0x000000259c9c723e */ /* 0x000fcc00000000ff */
[----:B------:R-:W0:Y:S01]  /*ab70*/  MUFU.EX2 R40, R75 ;  /* 0x0000004b00287308 */ /* 0x000e220000000800 */
[----:B--2---:R-:W-:-:S07]  /*ab80*/  FADD.FTZ R25, R73, R32 ;  /* 0x0000002049197221 */ /* 0x004fce0000010000 */
[----:B------:R-:W2:Y:S01]  /*ab90*/  MUFU.EX2 R26, R43 ;  /* 0x0000002b001a7308 */ /* 0x000ea20000000800 */
[----:B---3--:R-:W-:-:S07]  /*aba0*/  FADD.FTZ R3, R41, R12 ;  /* 0x0000000c29037221 */ /* 0x008fce0000010000 */
[----:B------:R-:W-:Y:S01]  /*abb0*/  MUFU.EX2 R77, R77 ;  /* 0x0000004d004d7308 */ /* 0x000fe20000000800 */
[C---:B0-----:R-:W-:Y:S01]  /*abc0*/  F2FP.F16.F32.PACK_AB R159, R40.reuse, R73 ;  /* 0x00000049289f723e */ /* 0x041fe200000000ff */
[----:B------:R-:W-:-:S06]  /*abd0*/  FADD.FTZ R40, R40, R25 ;  /* 0x0000001928287221 */ /* 0x000fcc0000010000 */
[----:B------:R-:W0:Y:S01]  /*abe0*/  MUFU.EX2 R42, R79 ;  /* 0x0000004f002a7308 */ /* 0x000e220000000800 */
[C---:B--2---:R-:W-:Y:S01]  /*abf0*/  F2FP.F16.F32.PACK_AB R158, R26.reuse, R41 ;  /* 0x000000291a9e723e */ /* 0x044fe200000000ff */
[----:B------:R-:W-:-:S04]  /*ac00*/  FADD.FTZ R26, R26, R3 ;  /* 0x000000031a1a7221 */ /* 0x000fc80000010000 */
[----:B------:R1:W-:Y:S02]  /*ac10*/  STSM.16.M88.4 [R198], R156 ;  /* 0x0000009cc6007844 */ /* 0x0003e40000000200 */
[----:B------:R-:W-:Y:S08]  /*ac20*/  MUFU.EX2 R45, R45 ;  /* 0x0000002d002d7308 */ /* 0x000ff00000000800 */
[----:B----4-:R-:W2:Y:S01]  /*ac30*/  MUFU.EX2 R0, R47 ;  /* 0x0000002f00007308 */ /* 0x010ea20000000800 */
        /* <DEDUP_REMOVED lines=8> */
[----:B------:R-:W-:Y:S01]  /*acc0*/  MUFU.EX2 R49, R49 ;  /* 0x0000003100317308 */ /* 0x000fe20000000800 */
[----:B0-----:R-:W-:-:S07]  /*acd0*/  FADD.FTZ R3, R81, R42 ;  /* 0x0000002a51037221 */ /* 0x001fce0000010000 */
[----:B------:R-:W0:Y:S01]  /*ace0*/  MUFU.EX2 R24, R24 ;  /* 0x0000001800187308 */ /* 0x000e220000000800 */
[C---:B---3--:R-:W-:Y:S01]  /*acf0*/  F2FP.F16.F32.PACK_AB R155, R28.reuse, R81 ;  /* 0x000000511c9b723e */ /* 0x048fe200000000ff */
[----:B------:R-:W-:Y:S01]  /*ad00*/  FADD.FTZ R3, R28, R3 ;  /* 0x000000031c037221 */ /* 0x000fe20000010000 */
[----:B0-----:R-:W-:Y:S01]  /*ad10*/  F2FP.F16.F32.PACK_AB R154, R24, R49 ;  /* 0x00000031189a723e */ /* 0x001fe200000000ff */
[----:B------:R-:W-:-:S04]  /*ad20*/  FADD.FTZ R49, R49, R0 ;  /* 0x0000000031317221 */ /* 0x000fc80000010000 */
[----:B------:R1:W-:Y:S01]  /*ad30*/  STSM.16.M88.4 [R199], R152 ;  /* 0x00000098c7007844 */ /* 0x0003e20000000200 */
[----:B------:R-:W-:Y:S01]  /*ad40*/  FADD.FTZ R0, R24, R49 ;  /* 0x0000003118007221 */ /* 0x000fe20000010000 */
[----:B------:R-:W-:Y:S06]  /*ad50*/  @!P0 BRA `(.L_x_8192) ;  /* 0x0000000000048947 */ /* 0x000fec0003800000 */
[----:B------:R-:W-:Y:S01]  /*ad60*/  BPT.TRAP 0x1 ;  /* 0x000000040000795c */ /* 0x000fe20000300000 */
.L_x_8192:
[----:B------:R0:W2:Y:S01]  /*ad70*/  SYNCS.PHASECHK.TRANS64.TRYWAIT P2, [R21+URZ+0x28c50], R58 ;  /* 0x028c503a150075a7 */ /* 0x0000a2000804017f */
[----:B------:R-:W-:Y:S05]  /*ad80*/  @!P0 BRA `(.L_x_8193) ;  /* 0x0000000000048947 */ /* 0x000fea0003800000 */
[----:B------:R-:W-:Y:S01]  /*ad90*/  BPT.TRAP 0x1 ;  /* 0x000000040000795c */ /* 0x000fe20000300000 */
.L_x_8193:
[----:B------:R-:W-:Y:S01]  /*ada0*/  LOP3.LUT R12, R56, 0x2000000, RZ, 0xfc, !PT ;  /* 0x02000000380c7812 */ /* 0x000fe200078efcff */
[----:B------:R-:W-:Y:S01]  /*adb0*/  ULDC UR38, c[0x0][0x9d8] ;  /* 0x0002760000267ab9 */ /* 0x000fe20000000800 */
[----:B------:R-:W-:Y:S01]  /*adc0*/  ULDC UR39, c[0x0][0x9d8] ;  /* 0x0002760000277ab9 */ /* 0x000fe20000000800 */
[----:B------:R-:W-:Y:S01]  /*add0*/  ULDC UR36, c[0x0][0x988] ;  /* 0x0002620000247ab9 */ /* 0x000fe20000000800 */
[----:B------:R-:W-:Y:S01]  /*ade0*/  ULDC UR37, c[0x0][0x988] ;  /* 0x0002620000257ab9 */ /* 0x000fe20000000800 */
[----:B------:R-:W-:Y:S01]  /*adf0*/  BSSY B0, `(.L_x_8194) ;  /* 0x0000006000007945 */ /* 0x000fe20003800000 */
[----:B------:R-:W-:Y:S02]  /*ae00*/  IMAD R168, R18, 0x1000, R12 ;  /* 0x0000100012a87824 */ /* 0x000fe400078e020c */
[----:B------:R-:W-:Y:S01]  /*ae10*/  IMAD.MOV.U32 R169, RZ, RZ, 0x40000040 ;  /* 0x40000040ffa97424 */ /* 0x000fe200078e00ff */
[----:B--2---:R-:W-:Y:S06]  /*ae20*/  @P2 BRA `(.L_x_8195) ;  /* 0x0000000000082947 */ /* 0x004fec0003800000 */
[----:B------:R-:W2:Y:S02]  /*ae30*/  SYNCS.PHASECHK.TRANS64.TRYWAIT P2, [R21+URZ+0x28c50], R58 ;  /* 0x028c503a150075a7 */ /* 0x000ea4000804017f */
[----:B--2---:R-:W-:Y:S05]  /*ae40*/  @!P2 BRA `(.L_x_8196) ;  /* 0x000001180038a947 */ /* 0x004fea0003800000 */
.L_x_8195:
[----:B------:R-:W-:Y:S05]  /*ae50*/  BSYNC B0 ;  /* 0x0000000000007941 */ /* 0x000fea0003800000 */
.L_x_8194:
[----:B------:R-:W-:Y:S01]  /*ae60*/  R2UR UR6, R168 ;  /* 0x00000000a80672ca */ /* 0x000fe200000e0000 */
[----:B0-2---:R-:W-:Y:S01]  /*ae70*/  WARPGROUP.ARRIVE ;  /* 0x00000000000079c5 */ /* 0x005fe20000000000 */
[----:B------:R-:W-:Y:S01]  /*ae80*/  R2UR UR7, R169 ;  /* 0x00000000a90772ca */ /* 0x000fe200000e0000 */
[----:B------:R-:W-:Y:S01]  /*ae90*/  IMAD.MOV.U32 R169, RZ, RZ, 0x40000040 ;  /* 0x40000040ffa97424 */ /* 0x000fe200078e00ff */
[----:B------:R-:W-:Y:S01]  /*aea0*/  ISETP.NE.AND P2, PT, R230, 0x1, PT ;  /* 0x00000001e600780c */ /* 0x000fe20003f45270 */
[----:B------:R-:W-:Y:S01]  /*aeb0*/  @!P1 VIADD R21, R21, 0x28c60 ;  /* 0x00028c6015159836 */ /* 0x000fe20000000000 */
[----:B------:R-:W-:Y:S01]  /*aec0*/  BSSY B0, `(.L_x_8197) ;  /* 0x0000275000007945 */ /* 0x000fe20003800000 */
[----:B------:R-:W-:-:S03]  /*aed0*/  VIADD R213, R180, 0xfffffffe ;  /* 0xfffffffeb4d57836 */ /* 0x000fc60000000000 */
[----:B------:R-:W-:-:S05]  /*aee0*/  @!P1 PRMT R21, RZ, 0x654, R21 ;  /* 0x00000654ff159816 */ /* 0x000fca0000000015 */
[----:B------:R-:W-:Y:S03]  /*aef0*/  HGMMA.64x256x16.F32 R24, R164, gdesc[UR4].tnspB, RZ, !UPT, gsb0 ;  /* 0x43e00004a4187df0 */ /* 0x000fe6000c0008ff */
[----:B------:R-:W-:Y:S02]  /*af00*/  WARPGROUP.DEPBAR.LE gsb0, 0x0 ;  /* 0x00008000000079c5 */ /* 0x000fe40000010000 */
[----:B-1----:R-:W-:Y:S01]  /*af10*/  VIADD R164, R168, 0x80 ;  /* 0x00000080a8a47836 */ /* 0x002fe20000000000 */
        /* <DEDUP_REMOVED lines=22> */
[----:B------:R-:W0:Y:S01]  /*b080*/  @P2 LDC R152, c[0x0][0x44c] ;  /* 0x00011300ff982b82 */ /* 0x000e220000000800 */
[----:B------:R-:W-:Y:S01]  /*b090*/  @!PT LDS RZ, [RZ] ;  /* 0x00000000fffff984 */ /* 0x000fe20000000800 */
[----:B------:R-:W-:Y:S01]  /*b0a0*/  @!PT LDS RZ, [RZ] ;  /* 0x00000000fffff984 */ /* 0x000fe20000000800 */
[----:B------:R-:W-:Y:S01]  /*b0b0*/  @!PT LDS RZ, [RZ] ;  /* 0x00000000fffff984 */ /* 0x000fe20000000800 */
[----:B------:R-:W-:Y:S01]  /*b0c0*/  @!PT LDS RZ, [RZ] ;  /* 0x00000000fffff984 */ /* 0x000fe20000000800 */
[----:B------:R1:W-:Y:S06]  /*b0d0*/  MEMBAR.ALL.CTA ;  /* 0x0000000000007992 */ /* 0x0003ec0000008000 */
[----:B-1----:R-:W1:Y:S01]  /*b0e0*/  FENCE.VIEW.ASYNC.S ;  /* 0x00000000000073c6 */ /* 0x002e620000000000 */
[----:B------:R-:W2:Y:S01]  /*b0f0*/  @P2 LDC R154, c[0x0][0x450] ;  /* 0x00011400ff9a2b82 */ /* 0x000ea20000000800 */
[----:B0-----:R-:W-:Y:S01]  /*b100*/  @P2 IMAD.HI.U32 R153, R195, R152, RZ ;  /* 0x00000098c3992227 */ /* 0x001fe200078e00ff */
[----:B------:R-:W-:-:S04]  /*b110*/  MOV R152, R195 ;  /* 0x000000c300987202 */ /* 0x000fc80000000f00 */
[----:B--2---:R-:W-:-:S04]  /*b120*/  @P2 SHF.R.U32.HI R152, RZ, R154, R153 ;  /* 0x0000009aff982219 */ /* 0x004fc80000011699 */
[----:B------:R-:W-:-:S04]  /*b130*/  IADD3 R152, R152, R194, -R193 ;  /* 0x000000c298987210 */ /* 0x000fc80007ffe8c1 */
[----:B------:R-:W-:-:S04]  /*b140*/  SHF.R.S32.HI R153, RZ, 0x1f, R152 ;  /* 0x0000001fff997819 */ /* 0x000fc80000011498 */
[----:B------:R-:W-:Y:S01]  /*b150*/  LEA.HI R153, R153, R152, RZ, 0x6 ;  /* 0x0000009899997211 */ /* 0x000fe200078f30ff */
[----:B-1----:R-:W-:Y:S01]  /*b160*/  NOP ;  /* 0x0000000000007918 */ /* 0x002fe20000000000 */
[----:B------:R-:W-:Y:S06]  /*b170*/  BAR.ARV 0xe, 0x100 ;  /* 0x0384000000007b1d */ /* 0x000fec0000002000 */
[----:B------:R0:W-:Y:S02]  /*b180*/  @!P1 SYNCS.ARRIVE.TRANS64.RED.A1T0 RZ, [R21+URZ], RZ ;  /* 0x000000ff15ff99a7 */ /* 0x0001e4000810043f */
[----:B0-----:R-:W-:-:S04]  /*b190*/  SHF.R.S32.HI R21, RZ, 0x6, R153 ;  /* 0x00000006ff157819 */ /* 0x001fc80000011499 */
[----:B------:R-:W-:-:S04]  /*b1a0*/  VIMNMX R21, RZ, R21, !PT ;  /* 0x00000015ff157248 */ /* 0x000fc80007fe0100 */
[----:B------:R-:W-:-:S13]  /*b1b0*/  ISETP.GE.AND P2, PT, R213, R21, PT ;  /* 0x00000015d500720c */ /* 0x000fda0003f46270 */
[----:B------:R-:W-:Y:S05]  /*b1c0*/  @!P2 BRA `(.L_x_8198) ;  /* 0x000000240010a947 */ /* 0x000fea0003800000 */
[----:B------:R-:W-:Y:S01]  /*b1d0*/  BSSY B1, `(.L_x_8198) ;  /* 0x0000243000017945 */ /* 0x000fe20003800000 */
[----:B------:R-:W-:Y:S02]  /*b1e0*/  IMAD.MOV.U32 R225, RZ, RZ, R20 ;  /* 0x000000ffffe17224 */ /* 0x000fe400078e0014 */
[----:B------:R-:W-:Y:S02]  /*b1f0*/  IMAD.MOV.U32 R223, RZ, RZ, R15 ;  /* 0x000000ffffdf7224 */ /* 0x000fe400078e000f */
[----:B------:R-:W-:-:S07]  /*b200*/  IMAD.MOV.U32 R224, RZ, RZ, R18 ;  /* 0x000000ffffe07224 */ /* 0x000fce00078e0012 */
.L_x_8209:
[----:B------:R-:W-:-:S05]  /*b210*/  VIADD R18, R224, 0x1 ;  /* 0x00000001e0127836 */ /* 0x000fca0000000000 */
[----:B------:R-:W-:-:S04]  /*b220*/  ISETP.NE.AND P2, PT, R18, 0x2, PT ;  /* 0x000000021200780c */ /* 0x000fc80003f45270 */
[----:B------:R-:W-:Y:S02]  /*b230*/  SEL R14, RZ, 0x1, P2 ;  /* 0x00000001ff0e7807 */ /* 0x000fe40001000000 */
[----:B------:R-:W-:Y:S02]  /*b240*/  SEL R18, R18, RZ, P2 ;  /* 0x000000ff12127207 */ /* 0x000fe40001000000 */
[----:B------:R-:W-:Y:S01]  /*b250*/  LOP3.LUT R19, R19, R14, RZ, 0x3c, !PT ;  /* 0x0000000e13137212 */ /* 0x000fe200078e3cff */
[----:B0-----:R-:W-:Y:S06]  /*b260*/  @!P0 BRA `(.L_x_8199) ;  /* 0x0000000000048947 */ /* 0x001fec0003800000 */
[----:B------:R-:W-:Y:S01]  /*b270*/  BPT.TRAP 0x1 ;  /* 0x000000040000795c */ /* 0x000fe20000300000 */
.L_x_8199:
[----:B------:R-:W-:Y:S01]  /*b280*/  IMAD R214, R18, 0x8, R2 ;  /* 0x0000000812d67824 */ /* 0x000fe200078e0202 */
[----:B------:R-:W-:-:S04]  /*b290*/  SHF.L.U32 R219, R19, 0x1f, RZ ;  /* 0x0000001f13db7819 */ /* 0x000fc800000006ff */
[----:B------:R0:W1:Y:S01]  /*b2a0*/  SYNCS.PHASECHK.TRANS64.TRYWAIT P2, [R214+URZ+0x28c30], R219 ;  /* 0x028c30dbd60075a7 */ /* 0x000062000804017f */
[----:B------:R-:W-:Y:S05]  /*b2b0*/  @!P0 BRA `(.L_x_8200) ;  /* 0x0000000000048947 */ /* 0x000fea0003800000 */
[----:B------:R-:W-:Y:S01]  /*b2c0*/  BPT.TRAP 0x1 ;  /* 0x000000040000795c */ /* 0x000fe20000300000 */
.L_x_8200:
[----:B------:R-:W-:Y:S01]  /*b2d0*/  ISETP.NE.AND P3, PT, R230, 0x1, PT ;  /* 0x00000001e600780c */ /* 0x000fe20003f65270 */
[----:B------:R-:W-:Y:S01]  /*b2e0*/  IMAD.IADD R20, R202, 0x1, R195 ;  /* 0x00000001ca147824 */ /* 0x000fe200078e02c3 */
[----:B------:R-:W-:Y:S11]  /*b2f0*/  BSSY B2, `(.L_x_8201) ;  /* 0x0000008000027945 */ /* 0x000ff60003800000 */
[----:B------:R-:W2:Y:S08]  /*b300*/  @P3 LDC R15, c[0x0][0x44c] ;  /* 0x00011300ff0f3b82 */ /* 0x000eb00000000800 */
[----:B------:R-:W3:Y:S01]  /*b310*/  @P3 LDC R14, c[0x0][0x450] ;  /* 0x00011400ff0e3b82 */ /* 0x000ee20000000800 */
[----:B--2---:R-:W-:-:S05]  /*b320*/  @P3 IMAD.HI.U32 R15, R20, R15, RZ ;  /* 0x0000000f140f3227 */ /* 0x004fca00078e00ff */
[----:B---3--:R-:W-:Y:S01]  /*b330*/  @P3 SHF.R.U32.HI R20, RZ, R14, R15 ;  /* 0x0000000eff143219 */ /* 0x008fe2000001160f */
[----:B-1----:R-:W-:Y:S06]  /*b340*/  @P2 BRA `(.L_x_8202) ;  /* 0x0000000000082947 */ /* 0x002fec0003800000 */
[----:B------:R-:W1:Y:S02]  /*b350*/  SYNCS.PHASECHK.TRANS64.TRYWAIT P2, [R214+URZ+0x28c30], R219 ;  /* 0x028c30dbd60075a7 */ /* 0x000e64000804017f */
[----:B-1----:R-:W-:Y:S05]  /*b360*/  @!P2 BRA `(.L_x_8203) ;  /* 0x000001140004a947 */ /* 0x002fea0003800000 */
.L_x_8202:
[----:B------:R-:W-:Y:S05]  /*b370*/  BSYNC B2 ;  /* 0x0000000000027941 */ /* 0x000fea0003800000 */
.L_x_8201:
[----:B------:R-:W2:Y:S01]  /*b380*/  SHFL.IDX PT, R156, R20, 0x1, 0x1c1f ;  /* 0x003c1f00149c7f89 */ /* 0x000ea200000e0000 */
[----:B------:R-:W-:-:S03]  /*b390*/  IMAD.MOV.U32 R14, RZ, RZ, -0x40 ;  /* 0xffffffc0ff0e7424 */ /* 0x000fc600078e00ff */
[----:B------:R-:W3:Y:S01]  /*b3a0*/  LDL.LU R230, [R1+0x8] ;  /* 0x0000080001e67983 */ /* 0x000ee20000300800 */
[----:B------:R-:W-:Y:S01]  /*b3b0*/  IMAD R14, R213, R14, 0x1 ;  /* 0x00000001d50e7424 */ /* 0x000fe200078e020e */
[----:B------:R-:W-:Y:S01]  /*b3c0*/  R2UR UR4, R4 ;  /* 0x00000000040472ca */ /* 0x000fe200000e0000 */
[----:B------:R-:W-:Y:S01]  /*b3d0*/  IMAD R154, R18, 0x200, R13 ;  /* 0x00000200129a7824 */ /* 0x000fe200078e020d */
[----:B------:R-:W-:Y:S01]  /*b3e0*/  R2UR UR5, R5 ;  /* 0x00000000050572ca */ /* 0x000fe200000e0000 */
[----:B------:R-:W-:Y:S01]  /*b3f0*/  IMAD.MOV.U32 R155, RZ, RZ, 0x40000040 ;  /* 0x40000040ff9b7424 */ /* 0x000fe200078e00ff */
[----:B------:R-:W-:Y:S01]  /*b400*/  IADD3 R14, R194, R14, -R189 ;  /* 0x0000000ec20e7210 */ /* 0x000fe20007ffe8bd */
[C---:B------:R-:W-:Y:S01]  /*b410*/  VIADD R152, R154.reuse, 0x2 ;  /* 0x000000029a987836 */ /* 0x040fe20000000000 */
[----:B------:R-:W-:Y:S01]  /*b420*/  R2UR UR6, R154 ;  /* 0x000000009a0672ca */ /* 0x000fe200000e0000 */
[----:B------:R-:W-:Y:S01]  /*b430*/  IMAD.MOV.U32 R153, RZ, RZ, 0x40000040 ;  /* 0x40000040ff997424 */ /* 0x000fe200078e00ff */
[----:B------:R-:W-:Y:S01]  /*b440*/  R2UR UR7, R155 ;  /* 0x000000009b0772ca */ /* 0x000fe200000e0000 */
[----:B------:R-:W-:Y:S01]  /*b450*/  IMAD.IADD R15, R14, 0x1, -R193 ;  /* 0x000000010e0f7824 */ /* 0x000fe200078e0ac1 */
[----:B------:R2:W4:Y:S01]  /*b460*/  SHFL.IDX PT, R226, R20, RZ, 0x1c1f ;  /* 0x001c1fff14e27589 */ /* 0x00052200000e0000 */
[----:B------:R-:W-:Y:S01]  /*b470*/  VIADD R14, R154, 0x4 ;  /* 0x000000049a0e7836 */ /* 0x000fe20000000000 */
[----:B------:R-:W-:Y:S01]  /*b480*/  R2UR UR10, R152 ;  /* 0x00000000980a72ca */ /* 0x000fe200000e0000 */
[----:B------:R-:W-:Y:S01]  /*b490*/  VIADD R154, R154, 0x6 ;  /* 0x000000069a9a7836 */ /* 0x000fe20000000000 */
[----:B------:R-:W-:-:S02]  /*b4a0*/  R2UR UR11, R153 ;  /* 0x00000000990b72ca */ /* 0x000fc400000e0000 */
[----:B------:R-:W-:Y:S01]  /*b4b0*/  R2UR UR19, R155 ;  /* 0x000000009b1372ca */ /* 0x000fe200000e0000 */
[----:B--2---:R-:W-:Y:S01]  /*b4c0*/  IMAD.IADD R20, R15, 0x1, R156 ;  /* 0x000000010f147824 */ /* 0x004fe200078e029c */
        /* <DEDUP_REMOVED lines=8> */
[----:B------:R-:W-:Y:S01]  /*b550*/  R2UR UR16, R6 ;  /* 0x00000000061072ca */ /* 0x000fe200000e0000 */
[----:B----4-:R-:W-:Y:S01]  /*b560*/  IMAD.IADD R226, R15, 0x1, R226 ;  /* 0x000000010fe27824 */ /* 0x010fe200078e02e2 */
[----:B------:R-:W-:Y:S02]  /*b570*/  MOV R15, 0x40000040 ;  /* 0x40000040000f7802 */ /* 0x000fe40000000f00 */
[----:B------:R-:W-:Y:S02]  /*b580*/  R2UR UR17, R7 ;  /* 0x00000000071172ca */ /* 0x000fe400000e0000 */
[----:B------:R-:W-:Y:S02]  /*b590*/  R2UR UR15, R15 ;  /* 0x000000000f0f72ca */ /* 0x000fe400000e0000 */
[----:B------:R-:W-:-:S02]  /*b5a0*/  ISETP.GT.AND P2, PT, R20, 0x29, PT ;  /* 0x000000291400780c */ /* 0x000fc40003f44270 */
        /* <DEDUP_REMOVED lines=12> */
[----:B------:R-:W-:Y:S01]  /*b670*/  HGMMA.64x64x16.F32 R152, gdesc[UR16], R152, gsb0 ;  /* 0x00e00000109879f0 */ /* 0x000fe20008000898 */
[----:B---3--:R-:W-:-:S04]  /*b680*/  LOP3.LUT R230, R230, 0xdfffffff, RZ, 0xc0, !PT ;  /* 0xdfffffffe6e67812 */ /* 0x008fc800078ec0ff */
[----:B------:R-:W-:Y:S02]  /*b690*/  @P1 LOP3.LUT R230, R230, 0x20000000, RZ, 0xfc, !PT ;  /* 0x20000000e6e61812 */ /* 0x000fe400078efcff */
[----:B------:R-:W-:Y:S02]  /*b6a0*/  ISETP.GT.AND P1, PT, R20, 0x21, PT ;  /* 0x000000211400780c */ /* 0x000fe40003f24270 */
[----:B------:R-:W-:-:S04]  /*b6b0*/  LOP3.LUT R230, R230, 0xefffffff, RZ, 0xc0, !PT ;  /* 0xefffffffe6e67812 */ /* 0x000fc800078ec0ff */
[----:B------:R-:W-:Y:S02]  /*b6c0*/  @P0 LOP3.LUT R230, R230, 0x10000000, RZ, 0xfc, !PT ;  /* 0x10000000e6e60812 */ /* 0x000fe400078efcff */
[----:B------:R-:W-:Y:S02]  /*b6d0*/  ISETP.GT.AND P0, PT, R20, 0x28, PT ;  /* 0x000000281400780c */ /* 0x000fe40003f04270 */
[----:B------:R-:W-:-:S04]  /*b6e0*/  LOP3.LUT R230, R230, 0xbfffffff, RZ, 0xc0, !PT ;  /* 0xbfffffffe6e67812 */ /* 0x000fc800078ec0ff */
[----:B------:R-:W-:Y:S02]  /*b6f0*/  @P1 LOP3.LUT R230, R230, 0x40000000, RZ, 0xfc, !PT ;  /* 0x40000000e6e61812 */ /* 0x000fe400078efcff */
[----:B------:R-:W-:Y:S02]  /*b700*/  ISETP.GT.AND P1, PT, R226, 0x1, PT ;  /* 0x00000001e200780c */ /* 0x000fe40003f24270 */
[----:B------:R-:W-:-:S04]  /*b710*/  LOP3.LUT R230, R230, 0x7fffffff, RZ, 0xc0, !PT ;  /* 0x7fffffffe6e67812 */ /* 0x000fc800078ec0ff */
[----:B------:R-:W-:Y:S02]  /*b720*/  @P0 LOP3.LUT R230, R230, 0x80000000, RZ, 0xfc, !PT ;  /* 0x80000000e6e60812 */ /* 0x000fe400078efcff */
[----:B------:R-:W-:-:S03]  /*b730*/  ISETP.GT.AND P0, PT, R226, RZ, PT ;  /* 0x000000ffe200720c */ /* 0x000fc60003f04270 */
[----:B------:R2:W-:Y:S01]  /*b740*/  STL [R1+0x8], R230 ;  /* 0x000008e601007387 */ /* 0x0005e20000100800 */
        /* <DEDUP_REMOVED lines=24> */
[----:B---3--:R-:W-:Y:S01]  /*b8d0*/  FSEL R152, R152, -INF , P0 ;  /* 0xff80000098987808 */ /* 0x008fe20000000000 */
[----:B------:R-:W-:Y:S01]  /*b8e0*/  FMUL.FTZ R171, R171, UR39 ;  /* 0x00000027abab7c20 */ /* 0x000fe20008410000 */
[----:B------:R-:W-:Y:S01]  /*b8f0*/  ISETP.GT.AND P0, PT, R226, 0x8, PT ;  /* 0x00000008e200780c */ /* 0x000fe20003f04270 */
[----:B------:R-:W-:Y:S01]  /*b900*/  FMUL.FTZ R174, R174, UR39 ;  /* 0x00000027aeae7c20 */ /* 0x000fe20008410000 */
[----:B------:R-:W-:Y:S01]  /*b910*/  FMUL.FTZ R175, R175, UR39 ;  /* 0x00000027afaf7c20 */ /* 0x000fe20008410000 */
[----:B------:R-:W-:Y:S01]  /*b920*/  FMUL.FTZ R178, R178, UR39 ;  /* 0x00000027b2b27c20 */ /* 0x000fe20008410000 */
[----:B------:R-:W-:Y:S01]  /*b930*/  FMUL.FTZ R179, R179, UR39 ;  /* 0x00000027b3b37c20 */ /* 0x000fe20008410000 */
[----:B------:R-:W3:Y:S01]  /*b940*/  MUFU.TANH R157, R157 ;  /* 0x0000009d009d7308 */ /* 0x000ee20000002400 */
[----:B----4-:R-:W-:Y:S01]  /*b950*/  FSEL R231, R153, -INF , P1 ;  /* 0xff80000099e77808 */ /* 0x010fe20000800000 */
[----:B------:R-:W-:Y:S01]  /*b960*/  FMUL.FTZ R182, R182, UR39 ;  /* 0x00000027b6b67c20 */ /* 0x000fe20008410000 */
[----:B------:R-:W-:Y:S01]  /*b970*/  ISETP.GT.AND P1, PT, R226, 0x9, PT ;  /* 0x00000009e200780c */ /* 0x000fe20003f24270 */
[----:B------:R-:W-:Y:S01]  /*b980*/  FMUL.FTZ R183, R183, UR39 ;  /* 0x00000027b7b77c20 */ /* 0x000fe20008410000 */
[----:B------:R-:W-:Y:S01]  /*b990*/  FMUL.FTZ R173, R173, UR39 ;  /* 0x00000027adad7c20 */ /* 0x000fe20008410000 */
[----:B------:R-:W-:Y:S01]  /*b9a0*/  FMUL.FTZ R177, R177, UR39 ;  /* 0x00000027b1b17c20 */ /* 0x000fe20008410000 */
[----:B------:R-:W-:Y:S01]  /*b9b0*/  FMUL.FTZ R180, R180, UR39 ;  /* 0x00000027b4b47c20 */ /* 0x000fe20008410000 */
[----:B------:R-:W4:Y:S01]  /*b9c0*/  MUFU.TANH R160, R160 ;  /* 0x000000a000a07308 */ /* 0x000f220000002400 */
[----:B-----5:R-:W-:Y:S01]  /*b9d0*/  FSEL R156, R156, -INF , P0 ;  /* 0xff8000009c9c7808 */ /* 0x020fe20000000000 */
[----:B------:R-:W-:Y:S01]  /*b9e0*/  FMUL.FTZ R181, R181, UR39 ;  /* 0x00000027b5b57c20 */ /* 0x000fe20008410000 */
[----:B------:R-:W-:-:S05]  /*b9f0*/  ISETP.GT.AND P0, PT, R226, 0x10, PT ;  /* 0x00000010e200780c */ /* 0x000fca0003f04270 */
[----:B------:R-:W5:Y:S01]  /*ba00*/  MUFU.TANH R161, R161 ;  /* 0x000000a100a17308 */ /* 0x000f620000002400 */
[----:B---3--:R-:W-:Y:S02]  /*ba10*/  FSEL R157, R157, -INF , P1 ;  /* 0xff8000009d9d7808 */ /* 0x008fe40000800000 */
[----:B------:R-:W-:-:S05]  /*ba20*/  ISETP.GT.AND P1, PT, R226, 0x11, PT ;  /* 0x00000011e200780c */ /* 0x000fca0003f24270 */
[----:B------:R-:W3:Y:S01]  /*ba30*/  MUFU.TANH R164, R164 ;  /* 0x000000a400a47308 */ /* 0x000ee20000002400 */
[----:B----4-:R-:W-:Y:S02]  /*ba40*/  FSEL R160, R160, -INF , P0 ;  /* 0xff800000a0a07808 */ /* 0x010fe40000000000 */
[----:B------:R-:W-:-:S05]  /*ba50*/  ISETP.GT.AND P0, PT, R226, 0x18, PT ;  /* 0x00000018e200780c */ /* 0x000fca0003f04270 */
[----:B------:R-:W4:Y:S01]  /*ba60*/  MUFU.TANH R165, R165 ;  /* 0x000000a500a57308 */ /* 0x000f220000002400 */
[----:B-----5:R-:W-:Y:S02]  /*ba70*/  FSEL R161, R161, -INF , P1 ;  /* 0xff800000a1a17808 */ /* 0x020fe40000800000 */
        /* <DEDUP_REMOVED lines=12> */
[----:B------:R-:W-:-:S05]  /*bb40*/  ISETP.GT.AND P1, PT, R20, RZ, PT ;  /* 0x000000ff1400720c */ /* 0x000fca0003f24270 */
[----:B------:R-:W3:Y:S01]  /*bb50*/  MUFU.TANH R153, R155 ;  /* 0x0000009b00997308 */ /* 0x000ee20000002400 */
[----:B----4-:R-:W-:Y:S02]  /*bb60*/  FSEL R172, R172, -INF , P0 ;  /* 0xff800000acac7808 */ /* 0x010fe40000000000 */
[----:B------:R-:W-:-:S05]  /*bb70*/  ISETP.GT.AND P0, PT, R20, 0x1, PT ;  /* 0x000000011400780c */ /* 0x000fca0003f04270 */
[----:B------:R-:W4:Y:S01]  /*bb80*/  MUFU.TANH R154, R158 ;  /* 0x0000009e009a7308 */ /* 0x000f220000002400 */
[----:B-----5:R-:W-:Y:S02]  /*bb90*/  FSEL R15, R15, -INF , P1 ;  /* 0xff8000000f0f7808 */ /* 0x020fe40000800000 */
[----:B------:R-:W-:Y:S02]  /*bba0*/  ISETP.GT.AND P1, PT, R20, 0x8, PT ;  /* 0x000000081400780c */ /* 0x000fe40003f24270 */
[----:B------:R-:W-:-:S03]  /*bbb0*/  FMNMX.FTZ R14, R15, R225, !PT ;  /* 0x000000e10f0e7209 */ /* 0x000fc60007810000 */
[----:B------:R-:W5:Y:S01]  /*bbc0*/  MUFU.TANH R155, R159 ;  /* 0x0000009f009b7308 */ /* 0x000f620000002400 */
[----:B---3--:R-:W-:Y:S02]  /*bbd0*/  FSEL R153, R153, -INF , P0 ;  /* 0xff80000099997808 */ /* 0x008fe40000000000 */
[----:B------:R-:W-:Y:S02]  /*bbe0*/  ISETP.GT.AND P0, PT, R20, 0x9, PT ;  /* 0x000000091400780c */ /* 0x000fe40003f04270 */
[----:B------:R-:W-:-:S03]  /*bbf0*/  FMNMX.FTZ R14, R153, R14, !PT ;  /* 0x0000000e990e7209 */ /* 0x000fc60007810000 */
[----:B------:R-:W3:Y:S01]  /*bc00*/  MUFU.TANH R158, R162 ;  /* 0x000000a2009e7308 */ /* 0x000ee20000002400 */
[----:B----4-:R-:W-:Y:S02]  /*bc10*/  FSEL R154, R154, -INF , P1 ;  /* 0xff8000009a9a7808 */ /* 0x010fe40000800000 */
[----:B------:R-:W-:Y:S02]  /*bc20*/  ISETP.GT.AND P1, PT, R20, 0x10, PT ;  /* 0x000000101400780c */ /* 0x000fe40003f24270 */
[----:B------:R-:W-:-:S03]  /*bc30*/  FMNMX.FTZ R14, R154, R14, !PT ;  /* 0x0000000e9a0e7209 */ /* 0x000fc60007810000 */
        /* <DEDUP_REMOVED lines=18> */
[----:B------:R-:W-:Y:S02]  /*bd60*/  LOP3.LUT P0, RZ, R230, 0x80000000, RZ, 0xc0, !PT ;  /* 0x80000000e6ff7812 */ /* 0x000fe4000780c0ff */
[----:B------:R-:W-:-:S03]  /*bd70*/  FMNMX.FTZ R14, R163, R14, !PT ;  /* 0x0000000ea30e7209 */ /* 0x000fc60007810000 */
[----:B------:R-:W3:Y:S01]  /*bd80*/  MUFU.TANH R170, R174 ;  /* 0x000000ae00aa7308 */ /* 0x000ee20000002400 */
[----:B----4-:R-:W-:Y:S02]  /*bd90*/  FSEL R166, R166, -INF , P1 ;  /* 0xff800000a6a67808 */ /* 0x010fe40000800000 */
[----:B------:R-:W-:Y:S02]  /*bda0*/  LOP3.LUT P1, RZ, R230, 0x40000000, RZ, 0xc0, !PT ;  /* 0x40000000e6ff7812 */ /* 0x000fe4000782c0ff */
[----:B------:R-:W-:-:S03]  /*bdb0*/  FMNMX.FTZ R14, R166, R14, !PT ;  /* 0x0000000ea60e7209 */ /* 0x000fc60007810000 */
[----:B------:R-:W4:Y:S01]  /*bdc0*/  MUFU.TANH R171, R175 ;  /* 0x000000af00ab7308 */ /* 0x000f220000002400 */
[----:B-----5:R-:W-:Y:S02]  /*bdd0*/  FSEL R167, R167, -INF , P1 ;  /* 0xff800000a7a77808 */ /* 0x020fe40000800000 */
[----:B------:R-:W-:Y:S02]  /*bde0*/  LOP3.LUT P1, RZ, R230, 0x20000000, RZ, 0xc0, !PT ;  /* 0x20000000e6ff7812 */ /* 0x000fe4000782c0ff */
[----:B------:R-:W-:-:S03]  /*bdf0*/  FMNMX.FTZ R14, R167, R14, !PT ;  /* 0x0000000ea70e7209 */ /* 0x000fc60007810000 */
[----:B------:R-:W5:Y:S01]  /*be00*/  MUFU.TANH R174, R178 ;  /* 0x000000b200ae7308 */ /* 0x000f620000002400 */
[----:B---3--:R-:W-:Y:S02]  /*be10*/  FSEL R170, R170, -INF , P0 ;  /* 0xff800000aaaa7808 */ /* 0x008fe40000000000 */
[----:B------:R-:W-:Y:S02]  /*be20*/  LOP3.LUT P0, RZ, R230, 0x10000000, RZ, 0xc0, !PT ;  /* 0x10000000e6ff7812 */ /* 0x000fe4000780c0ff */
[----:B------:R-:W-:Y:S01]  /*be30*/  FMNMX.FTZ R14, R170, R14, !PT ;  /* 0x0000000eaa0e7209 */ /* 0x000fe20007810000 */
[----:B--2---:R-:W2:Y:S02]  /*be40*/  LDC R230, c[0x0][0x448] ;  /* 0x00011200ffe67b82 */ /* 0x004ea40000000800 */
[----:B------:R-:W3:Y:S01]  /*be50*/  MUFU.TANH R175, R179 ;  /* 0x000000b300af7308 */ /* 0x000ee20000002400 */
[----:B----4-:R-:W-:-:S04]  /*be60*/  FSEL R171, R171, -INF , P2 ;  /* 0xff800000abab7808 */ /* 0x010fc80001000000 */
        /* <DEDUP_REMOVED lines=10> */
[----:B----4-:R-:W-:-:S04]  /*bf10*/  FSEL R178, R178, -INF , P5 ;  /* 0xff800000b2b27808 */ /* 0x010fc80002800000 */
[----:B------:R-:W-:-:S03]  /*bf20*/  FMNMX.FTZ R14, R178, R14, !PT ;  /* 0x0000000eb20e7209 */ /* 0x000fc60007810000 */
[----:B------:R-:W4:Y:S01]  /*bf30*/  MUFU.TANH R177, R177 ;  /* 0x000000b100b17308 */ /* 0x000f220000002400 */
[----:B-----5:R-:W-:-:S04]  /*bf40*/  FSEL R179, R179, -INF , P6 ;  /* 0xff800000b3b37808 */ /* 0x020fc80003000000 */
[----:B------:R-:W-:-:S03]  /*bf50*/  FMNMX.FTZ R14, R179, R14, !PT ;  /* 0x0000000eb30e7209 */ /* 0x000fc60007810000 */
[----:B------:R-:W-:Y:S01]  /*bf60*/  MUFU.TANH R180, R180 ;  /* 0x000000b400b47308 */ /* 0x000fe20000002400 */
[----:B---3--:R-:W-:Y:S01]  /*bf70*/  FSEL R173, R173, -INF , P3 ;  /* 0xff800000adad7808 */ /* 0x008fe20001800000 */
[----:B------:R-:W3:Y:S01]  /*bf80*/  SHFL.BFLY PT, R20, R14, 0x2, 0x1f ;  /* 0x0c401f000e147f89 */ /* 0x000ee200000e0000 */
[----:B------:R-:W-:-:S05]  /*bf90*/  ISETP.GT.AND P3, PT, R226, 0x31, PT ;  /* 0x00000031e200780c */ /* 0x000fca0003f64270 */
[----:B------:R-:W5:Y:S01]  /*bfa0*/  MUFU.TANH R181, R181 ;  /* 0x000000b500b57308 */ /* 0x000f620000002400 */
[----:B----4-:R-:W-:Y:S02]  /*bfb0*/  FSEL R177, R177, -INF , P3 ;  /* 0xff800000b1b17808 */ /* 0x010fe40001800000 */
[----:B------:R-:W-:-:S04]  /*bfc0*/  ISETP.GT.AND P3, PT, R226, 0x39, PT ;  /* 0x00000039e200780c */ /* 0x000fc80003f64270 */
[----:B-----5:R-:W-:Y:S02]  /*bfd0*/  FSEL R181, R181, -INF , P3 ;  /* 0xff800000b5b57808 */ /* 0x020fe40001800000 */
[----:B---3--:R-:W-:-:S05]  /*bfe0*/  FMNMX.FTZ R20, R14, R20, !PT ;  /* 0x000000140e147209 */ /* 0x008fca0007810000 */
[----:B------:R-:W3:Y:S02]  /*bff0*/  SHFL.BFLY PT, R14, R20, 0x1, 0x1f ;  /* 0x0c201f00140e7f89 */ /* 0x000ee400000e0000 */
[----:B---3--:R-:W-:Y:S01]  /*c000*/  FMNMX.FTZ R20, R20, R14, !PT ;  /* 0x0000000e14147209 */ /* 0x008fe20007810000 */
[----:B------:R-:W-:-:S03]  /*c010*/  IMAD.U32 R14, RZ, RZ, UR37 ;  /* 0x00000025ff0e7e24 */ /* 0x000fc6000f8e00ff */
        /* <DEDUP_REMOVED lines=23> */
[----:B------:R-:W-:-:S05]  /*c190*/  FFMA.FTZ R179, R179, R14, -R182 ;  /* 0x0000000eb3b37223 */ /* 0x000fca00000108b6 */
[----:B------:R-:W4:Y:S08]  /*c1a0*/  MUFU.EX2 R153, R153 ;  /* 0x0000009900997308 */ /* 0x000f300000000800 */
[----:B------:R-:W5:Y:S01]  /*c1b0*/  MUFU.EX2 R154, R154 ;  /* 0x0000009a009a7308 */ /* 0x000f620000000800 */
[----:B---3--:R-:W-:Y:S01]  /*c1c0*/  FFMA.FTZ R3, R170, R3, R15 ;  /* 0x00000003aa037223 */ /* 0x008fe2000001000f */
[-C--:B------:R-:W-:Y:S01]  /*c1d0*/  FMUL.FTZ R26, R26, R170.reuse ;  /* 0x000000aa1a1a7220 */ /* 0x080fe20000410000 */
[-C--:B------:R-:W-:Y:S01]  /*c1e0*/  FMUL.FTZ R27, R27, R170.reuse ;  /* 0x000000aa1b1b7220 */ /* 0x080fe20000410000 */
[-C--:B------:R-:W-:Y:S01]  /*c1f0*/  FMUL.FTZ R30, R30, R170.reuse ;  /* 0x000000aa1e1e7220 */ /* 0x080fe20000410000 */
[-C--:B------:R-:W-:Y:S01]  /*c200*/  FMUL.FTZ R31, R31, R170.reuse ;  /* 0x000000aa1f1f7220 */ /* 0x080fe20000410000 */
[-C--:B------:R-:W-:Y:S01]  /*c210*/  FMUL.FTZ R34, R34, R170.reuse ;  /* 0x000000aa22227220 */ /* 0x080fe20000410000 */
[----:B------:R-:W-:Y:S01]  /*c220*/  FMUL.FTZ R35, R35, R170 ;  /* 0x000000aa23237220 */ /* 0x000fe20000410000 */
[----:B------:R-:W3:Y:S01]  /*c230*/  MUFU.EX2 R155, R155 ;  /* 0x0000009b009b7308 */ /* 0x000ee20000000800 */
        /* <DEDUP_REMOVED lines=8> */
[----:B-----5:R-:W-:Y:S01]  /*c2c0*/  FADD.FTZ R3, R154, R3 ;  /* 0x000000039a037221 */ /* 0x020fe20000010000 */
[----:B------:R-:W-:Y:S01]  /*c2d0*/  MUFU.EX2 R182, R163 ;  /* 0x000000a300b67308 */ /* 0x000fe20000000800 */
[-C--:B------:R-:W-:Y:S01]  /*c2e0*/  FMUL.FTZ R46, R46, R170.reuse ;  /* 0x000000aa2e2e7220 */ /* 0x080fe20000410000 */
[----:B------:R4:W-:Y:S01]  /*c2f0*/  @!P1 SYNCS.ARRIVE.TRANS64.RED.A1T0 RZ, [R15+URZ], RZ ;  /* 0x000000ff0fff99a7 */ /* 0x0009e2000810043f */
[-C--:B------:R-:W-:Y:S01]  /*c300*/  FMUL.FTZ R47, R47, R170.reuse ;  /* 0x000000aa2f2f7220 */ /* 0x080fe20000410000 */
[-C--:B------:R-:W-:Y:S01]  /*c310*/  FMUL.FTZ R50, R50, R170.reuse ;  /* 0x000000aa32327220 */ /* 0x080fe20000410000 */
[-C--:B------:R-:W-:Y:S01]  /*c320*/  FMUL.FTZ R51, R51, R170.reuse ;  /* 0x000000aa33337220 */ /* 0x080fe20000410000 */
[----:B------:R-:W-:Y:S01]  /*c330*/  FMUL.FTZ R54, R54, R170 ;  /* 0x000000aa36367220 */ /* 0x000fe20000410000 */
[C---:B---3--:R-:W-:Y:S01]  /*c340*/  FADD.FTZ R3, R155.reuse, R3 ;  /* 0x000000039b037221 */ /* 0x048fe20000010000 */
[----:B------:R-:W-:Y:S01]  /*c350*/  F2FP.F16.F32.PACK_AB R155, R155, R154 ;  /* 0x0000009a9b9b723e */ /* 0x000fe200000000ff */
[----:B------:R-:W-:Y:S01]  /*c360*/  FMUL.FTZ R154, R176, UR39 ;  /* 0x00000027b09a7c20 */ /* 0x000fe20008410000 */
[----:B----4-:R-:W-:Y:S01]  /*c370*/  FMNMX.FTZ R15, R152, R223, !PT ;  /* 0x000000df980f7209 */ /* 0x010fe20007810000 */
[----:B------:R-:W3:Y:S01]  /*c380*/  MUFU.EX2 R158, R158 ;  /* 0x0000009e009e7308 */ /* 0x000ee20000000800 */
[-C--:B------:R-:W-:Y:S01]  /*c390*/  FMUL.FTZ R55, R55, R170.reuse ;  /* 0x000000aa37377220 */ /* 0x080fe20000410000 */
[-C--:B------:R-:W-:Y:S01]  /*c3a0*/  FMUL.FTZ R58, R58, R170.reuse ;  /* 0x000000aa3a3a7220 */ /* 0x080fe20000410000 */
[----:B------:R-:W-:Y:S01]  /*c3b0*/  FMNMX.FTZ R15, R231, R15, !PT ;  /* 0x0000000fe70f7209 */ /* 0x000fe20007810000 */
[-C--:B------:R-:W-:Y:S01]  /*c3c0*/  FMUL.FTZ R59, R59, R170.reuse ;  /* 0x000000aa3b3b7220 */ /* 0x080fe20000410000 */
[-C--:B------:R-:W-:Y:S01]  /*c3d0*/  FMUL.FTZ R62, R62, R170.reuse ;  /* 0x000000aa3e3e7220 */ /* 0x080fe20000410000 */
[-C--:B------:R-:W-:Y:S01]  /*c3e0*/  FMUL.FTZ R63, R63, R170.reuse ;  /* 0x000000aa3f3f7220 */ /* 0x080fe20000410000 */
[----:B------:R-:W-:Y:S01]  /*c3f0*/  FMNMX.FTZ R15, R156, R15, !PT ;  /* 0x0000000f9c0f7209 */ /* 0x000fe20007810000 */
[----:B------:R-:W4:Y:S01]  /*c400*/  MUFU.TANH R154, R154 ;  /* 0x0000009a009a7308 */ /* 0x000f220000002400 */
[-C--:B------:R-:W-:Y:S01]  /*c410*/  FMUL.FTZ R66, R66, R170.reuse ;  /* 0x000000aa42427220 */ /* 0x080fe20000410000 */
[-C--:B------:R-:W-:Y:S01]  /*c420*/  FMUL.FTZ R67, R67, R170.reuse ;  /* 0x000000aa43437220 */ /* 0x080fe20000410000 */
[----:B------:R-:W-:Y:S01]  /*c430*/  FMNMX.FTZ R15, R157, R15, !PT ;  /* 0x0000000f9d0f7209 */ /* 0x000fe20007810000 */
[-C--:B------:R-:W-:Y:S01]  /*c440*/  FMUL.FTZ R70, R70, R170.reuse ;  /* 0x000000aa46467220 */ /* 0x080fe20000410000 */
[-C--:B------:R-:W-:Y:S01]  /*c450*/  FMUL.FTZ R71, R71, R170.reuse ;  /* 0x000000aa47477220 */ /* 0x080fe20000410000 */
[-C--:B------:R-:W-:Y:S01]  /*c460*/  FMUL.FTZ R74, R74, R170.reuse ;  /* 0x000000aa4a4a7220 */ /* 0x080fe20000410000 */
[----:B------:R-:W-:Y:S01]  /*c470*/  FMNMX.FTZ R15, R160, R15, !PT ;  /* 0x0000000fa00f7209 */ /* 0x000fe20007810000 */
[----:B------:R-:W5:Y:S01]  /*c480*/  MUFU.EX2 R159, R159 ;  /* 0x0000009f009f7308 */ /* 0x000f620000000800 */
[----:B---3--:R-:W-:Y:S01]  /*c490*/  FADD.FTZ R3, R158, R3 ;  /* 0x000000039e037221 */ /* 0x008fe20000010000 */
[-C--:B------:R-:W-:Y:S01]  /*c4a0*/  FMUL.FTZ R75, R75, R170.reuse ;  /* 0x000000aa4b4b7220 */ /* 0x080fe20000410000 */
[----:B------:R-:W-:Y:S01]  /*c4b0*/  FMNMX.FTZ R15, R161, R15, !PT ;  /* 0x0000000fa10f7209 */ /* 0x000fe20007810000 */
[-C--:B------:R-:W-:Y:S01]  /*c4c0*/  FMUL.FTZ R78, R78, R170.reuse ;  /* 0x000000aa4e4e7220 */ /* 0x080fe20000410000 */
[-C--:B------:R-:W-:Y:S01]  /*c4d0*/  FMUL.FTZ R79, R79, R170.reuse ;  /* 0x000000aa4f4f7220 */ /* 0x080fe20000410000 */
[-C--:B------:R-:W-:Y:S01]  /*c4e0*/  FMUL.FTZ R82, R82, R170.reuse ;  /* 0x000000aa52527220 */ /* 0x080fe20000410000 */
[----:B------:R-:W-:Y:S01]  /*c4f0*/  FMNMX.FTZ R15, R164, R15, !PT ;  /* 0x0000000fa40f7209 */ /* 0x000fe20007810000 */
[----:B------:R-:W3:Y:S01]  /*c500*/  MUFU.EX2 R162, R162 ;  /* 0x000000a200a27308 */ /* 0x000ee20000000800 */
[----:B----4-:R-:W-:Y:S01]  /*c510*/  FSEL R154, R154, -INF , P4 ;  /* 0xff8000009a9a7808 */ /* 0x010fe20002000000 */
[-C--:B------:R-:W-:Y:S01]  /*c520*/  FMUL.FTZ R83, R83, R170.reuse ;  /* 0x000000aa53537220 */ /* 0x080fe20000410000 */
[----:B------:R-:W-:Y:S01]  /*c530*/  FMNMX.FTZ R15, R165, R15, !PT ;  /* 0x0000000fa50f7209 */ /* 0x000fe20007810000 */
[-C--:B------:R-:W-:Y:S01]  /*c540*/  FMUL.FTZ R86, R86, R170.reuse ;  /* 0x000000aa56567220 */ /* 0x080fe20000410000 */
[----:B------:R-:W-:Y:S01]  /*c550*/  ISETP.GT.AND P4, PT, R226, 0x38, PT ;  /* 0x00000038e200780c */ /* 0x000fe20003f84270 */
[-C--:B------:R-:W-:Y:S01]  /*c560*/  FMUL.FTZ R87, R87, R170.reuse ;  /* 0x000000aa57577220 */ /* 0x080fe20000410000 */
[----:B------:R-:W-:Y:S01]  /*c570*/  FMNMX.FTZ R15, R168, R15, !PT ;  /* 0x0000000fa80f7209 */ /* 0x000fe20007810000 */
[----:B------:R-:W-:Y:S01]  /*c580*/  MUFU.EX2 R166, R166 ;  /* 0x000000a600a67308 */ /* 0x000fe20000000800 */
[----:B------:R-:W-:Y:S01]  /*c590*/  FSEL R180, R180, -INF , P4 ;  /* 0xff800000b4b47808 */ /* 0x000fe20002000000 */
[----:B-----5:R-:W-:Y:S01]  /*c5a0*/  FADD.FTZ R3, R159, R3 ;  /* 0x000000039f037221 */ /* 0x020fe20000010000 */
[----:B------:R-:W-:Y:S01]  /*c5b0*/  FMNMX.FTZ R15, R169, R15, !PT ;  /* 0x0000000fa90f7209 */ /* 0x000fe20007810000 */
[-C--:B------:R-:W-:Y:S01]  /*c5c0*/  FMUL.FTZ R90, R90, R170.reuse ;  /* 0x000000aa5a5a7220 */ /* 0x080fe20000410000 */
[-C--:B------:R-:W-:Y:S01]  /*c5d0*/  FMUL.FTZ R91, R91, R170.reuse ;  /* 0x000000aa5b5b7220 */ /* 0x080fe20000410000 */
[-C--:B------:R-:W-:Y:S01]  /*c5e0*/  FMUL.FTZ R94, R94, R170.reuse ;  /* 0x000000aa5e5e7220 */ /* 0x080fe20000410000 */
[----:B------:R-:W-:Y:S01]  /*c5f0*/  FMNMX.FTZ R15, R172, R15, !PT ;  /* 0x0000000fac0f7209 */ /* 0x000fe20007810000 */
[----:B------:R-:W-:Y:S01]  /*c600*/  MUFU.EX2 R167, R167 ;  /* 0x000000a700a77308 */ /* 0x000fe20000000800 */
[----:B---3--:R-:W-:Y:S01]  /*c610*/  FADD.FTZ R3, R162, R3 ;  /* 0x00000003a2037221 */ /* 0x008fe20000010000 */
[-C--:B------:R-:W-:Y:S01]  /*c620*/  FMUL.FTZ R95, R95, R170.reuse ;  /* 0x000000aa5f5f7220 */ /* 0x080fe20000410000 */
[----:B------:R-:W-:Y:S01]  /*c630*/  FMNMX.FTZ R15, R173, R15, !PT ;  /* 0x0000000fad0f7209 */ /* 0x000fe20007810000 */
[-C--:B------:R-:W-:Y:S01]  /*c640*/  FMUL.FTZ R98, R98, R170.reuse ;  /* 0x000000aa62627220 */ /* 0x080fe20000410000 */
[-C--:B------:R-:W-:Y:S01]  /*c650*/  FMUL.FTZ R99, R99, R170.reuse ;  /* 0x000000aa63637220 */ /* 0x080fe20000410000 */
[-C--:B------:R-:W-:Y:S01]  /*c660*/  FMUL.FTZ R102, R102, R170.reuse ;  /* 0x000000aa66667220 */ /* 0x080fe20000410000 */
[----:B------:R-:W-:Y:S01]  /*c670*/  FMNMX.FTZ R15, R154, R15, !PT ;  /* 0x0000000f9a0f7209 */ /* 0x000fe20007810000 */
[----:B------:R-:W-:Y:S01]  /*c680*/  MUFU.EX2 R171, R171 ;  /* 0x000000ab00ab7308 */ /* 0x000fe20000000800 */
[-C--:B------:R-:W-:Y:S01]  /*c690*/  FMUL.FTZ R103, R103, R170.reuse ;  /* 0x000000aa67677220 */ /* 0x080fe20000410000 */
        /* <DEDUP_REMOVED lines=13> */
[-C--:B------:R-:W-:Y:S01]  /*c770*/  FMUL.FTZ R123, R123, R170.reuse ;  /* 0x000000aa7b7b7220 */ /* 0x080fe20000410000 */
[----:B------:R-:W3:Y:S01]  /*c780*/  SHFL.BFLY PT, R176, R15, 0x2, 0x1f ;  /* 0x0c401f000fb07f89 */ /* 0x000ee200000e0000 */
        /* <DEDUP_REMOVED lines=16> */
[----:B---3--:R-:W-:-:S05]  /*c890*/  FMNMX.FTZ R15, R15, R176, !PT ;  /* 0x000000b00f0f7209 */ /* 0x008fca0007810000 */
[----:B------:R-:W3:Y:S02]  /*c8a0*/  SHFL.BFLY PT, R176, R15, 0x1, 0x1f ;  /* 0x0c201f000fb07f89 */ /* 0x000ee400000e0000 */
[----:B---3--:R-:W-:Y:S01]  /*c8b0*/  FMNMX.FTZ R15, R15, R176, !PT ;  /* 0x000000b00f0f7209 */ /* 0x008fe20007810000 */
[----:B------:R-:W-:-:S03]  /*c8c0*/  IMAD.MOV R176, RZ, RZ, -R196 ;  /* 0x000000ffffb07224 */ /* 0x000fc600078e0ac4 */
[----:B------:R-:W-:Y:S02]  /*c8d0*/  FSETP.NEU.FTZ.AND P3, PT, R15, -INF , PT ;  /* 0xff8000000f00780b */ /* 0x000fe40003f7d000 */
[----:B------:R-:W-:Y:S02]  /*c8e0*/  ISETP.NE.AND P2, PT, R189, R176, PT ;  /* 0x000000b0bd00720c */ /* 0x000fe40003f45270 */
[----:B------:R-:W-:-:S05]  /*c8f0*/  FSEL R163, R15, RZ, P3 ;  /* 0x000000ff0fa37208 */ /* 0x000fca0001800000 */
[----:B------:R-:W-:-:S04]  /*c900*/  FADD.FTZ R163, -R163, R223 ;  /* 0x000000dfa3a37221 */ /* 0x000fc80000010100 */
[----:B------:R-:W-:Y:S02]  /*c910*/  FMUL.FTZ R163, R163, R14 ;  /* 0x0000000ea3a37220 */ /* 0x000fe40000410000 */
[----:B------:R-:W-:Y:S02]  /*c920*/  @!P2 IMAD R183, R224, 0x40, R190 ;  /* 0x00000040e0b7a824 */ /* 0x000fe400078e02be */
[----:B------:R-:W3:Y:S02]  /*c930*/  MUFU.EX2 R176, R163 ;  /* 0x000000a300b07308 */ /* 0x000ee40000000800 */
[----:B------:R-:W-:-:S05]  /*c940*/  @!P2 IMAD R183, R183, 0x4, R2 ;  /* 0x00000004b7b7a824 */ /* 0x000fca00078e0202 */
[----:B------:R-:W-:Y:S01]  /*c950*/  @!P2 STS [R183+0x28820], R170 ;  /* 0x028820aab700a388 */ /* 0x000fe20000000800 */
[----:B------:R-:W-:Y:S03]  /*c960*/  MUFU.EX2 R163, R225 ;  /* 0x000000e100a37308 */ /* 0x000fe60000000800 */
        /* <DEDUP_REMOVED lines=10> */
[----:B---3--:R-:W-:Y:S01]  /*ca10*/  FMUL.FTZ R183, R15, R14 ;  /* 0x0000000e0fb77220 */ /* 0x008fe20000410000 */
[-C--:B------:R-:W-:Y:S01]  /*ca20*/  FMUL.FTZ R41, R41, R176.reuse ;  /* 0x000000b029297220 */ /* 0x080fe20000410000 */
[-C--:B------:R-:W-:Y:S01]  /*ca30*/  FMUL.FTZ R44, R44, R176.reuse ;  /* 0x000000b02c2c7220 */ /* 0x080fe20000410000 */
[-C--:B------:R-:W-:Y:S01]  /*ca40*/  FMUL.FTZ R45, R45, R176.reuse ;  /* 0x000000b02d2d7220 */ /* 0x080fe20000410000 */
[-C--:B------:R-:W-:Y:S01]  /*ca50*/  FMUL.FTZ R48, R48, R176.reuse ;  /* 0x000000b030307220 */ /* 0x080fe20000410000 */
[----:B------:R-:W-:Y:S01]  /*ca60*/  FSEL R183, R183, RZ, P3 ;  /* 0x000000ffb7b77208 */ /* 0x000fe20001800000 */
[-C--:B------:R-:W-:Y:S01]  /*ca70*/  FMUL.FTZ R49, R49, R176.reuse ;  /* 0x000000b031317220 */ /* 0x080fe20000410000 */
[-C--:B------:R-:W-:Y:S01]  /*ca80*/  FMUL.FTZ R52, R52, R176.reuse ;  /* 0x000000b034347220 */ /* 0x080fe20000410000 */
[-C--:B------:R-:W-:Y:S01]  /*ca90*/  FMUL.FTZ R53, R53, R176.reuse ;  /* 0x000000b035357220 */ /* 0x080fe20000410000 */
[----:B------:R-:W-:Y:S01]  /*caa0*/  FMUL.FTZ R56, R56, R176 ;  /* 0x000000b038387220 */ /* 0x000fe20000410000 */
        /* <DEDUP_REMOVED lines=17> */
[----:B------:R-:W-:Y:S01]  /*cbc0*/  FFMA.FTZ R181, R181, R14, -R183 ;  /* 0x0000000eb5b57223 */ /* 0x000fe200000108b7 */
        /* <DEDUP_REMOVED lines=12> */
[----:B------:R0:W1:Y:S01]  /*cc90*/  MUFU.EX2 R183, R157 ;  /* 0x0000009d00b77308 */ /* 0x0000620000000800 */
        /* <DEDUP_REMOVED lines=8> */
[----:B0-----:R-:W-:Y:S01]  /*cd20*/  F2FP.F16.F32.PACK_AB R157, R159, R158 ;  /* 0x0000009e9f9d723e */ /* 0x001fe200000000ff */
[----:B---3--:R-:W-:Y:S01]  /*cd30*/  FFMA.FTZ R158, R176, R0, R152 ;  /* 0x00000000b09e7223 */ /* 0x008fe20000010098 */
[C---:B------:R-:W-:Y:S01]  /*cd40*/  FADD.FTZ R0, R182.reuse, R3 ;  /* 0x00000003b6007221 */ /* 0x040fe20000010000 */
[----:B------:R-:W-:Y:S01]  /*cd50*/  F2FP.F16.F32.PACK_AB R159, R182, R162 ;  /* 0x000000a2b69f723e */ /* 0x000fe200000000ff */
[----:B------:R-:W-:Y:S01]  /*cd60*/  FMUL.FTZ R93, R93, R176 ;  /* 0x000000b05d5d7220 */ /* 0x000fe20000410000 */
[C---:B----4-:R-:W-:Y:S01]  /*cd70*/  FADD.FTZ R158, R231.reuse, R158 ;  /* 0x0000009ee79e7221 */ /* 0x050fe20000010000 */
[----:B------:R-:W-:Y:S01]  /*cd80*/  F2FP.F16.F32.PACK_AB R152, R231, R152 ;  /* 0x00000098e798723e */ /* 0x000fe200000000ff */
[----:B------:R-:W0:Y:S01]  /*cd90*/  MUFU.EX2 R161, R161 ;  /* 0x000000a100a17308 */ /* 0x000e220000000800 */
[-C--:B------:R-:W-:Y:S01]  /*cda0*/  FMUL.FTZ R96, R96, R176.reuse ;  /* 0x000000b060607220 */ /* 0x080fe20000410000 */
[----:B-----5:R-:W-:Y:S01]  /*cdb0*/  FADD.FTZ R158, R156, R158 ;  /* 0x0000009e9c9e7221 */ /* 0x020fe20000010000 */
[-C--:B------:R-:W-:Y:S01]  /*cdc0*/  FMUL.FTZ R97, R97, R176.reuse ;  /* 0x000000b061617220 */ /* 0x080fe20000410000 */
[-C--:B------:R-:W-:Y:S01]  /*cdd0*/  FMUL.FTZ R100, R100, R176.reuse ;  /* 0x000000b064647220 */ /* 0x080fe20000410000 */
[-C--:B------:R-:W-:Y:S01]  /*cde0*/  FMUL.FTZ R101, R101, R176.reuse ;  /* 0x000000b065657220 */ /* 0x080fe20000410000 */
[----:B-1----:R-:W-:Y:S01]  /*cdf0*/  FADD.FTZ R158, R183, R158 ;  /* 0x0000009eb79e7221 */ /* 0x002fe20000010000 */
[-C--:B------:R-:W-:Y:S01]  /*ce00*/  FMUL.FTZ R104, R104, R176.reuse ;  /* 0x000000b068687220 */ /* 0x080fe20000410000 */
[----:B------:R-:W1:Y:S01]  /*ce10*/  MUFU.EX2 R164, R164 ;  /* 0x000000a400a47308 */ /* 0x000e620000000800 */
[-C--:B------:R-:W-:Y:S01]  /*ce20*/  FMUL.FTZ R105, R105, R176.reuse ;  /* 0x000000b069697220 */ /* 0x080fe20000410000 */
[----:B--2---:R-:W-:Y:S01]  /*ce30*/  FADD.FTZ R158, R160, R158 ;  /* 0x0000009ea09e7221 */ /* 0x004fe20000010000 */
        /* <DEDUP_REMOVED lines=26> */
[----:B------:R-:W-:-:S03]  /*cfe0*/  FMUL.FTZ R149, R149, R176 ;  /* 0x000000b095957220 */ /* 0x000fc60000410000 */
[----:B------:R-:W3:Y:S08]  /*cff0*/  MUFU.EX2 R172, R172 ;  /* 0x000000ac00ac7308 */ /* 0x000ef00000000800 */
[----:B------:R4:W-:Y:S08]  /*d000*/  MUFU.EX2 R3, R154 ;  /* 0x0000009a00037308 */ /* 0x0009f00000000800 */
[----:B------:R-:W5:Y:S01]  /*d010*/  MUFU.EX2 R162, R173 ;  /* 0x000000ad00a27308 */ /* 0x000f620000000800 */
[----:B----4-:R-:W-:Y:S01]  /*d020*/  F2FP.F16.F32.PACK_AB R154, R183, R156 ;  /* 0x0000009cb79a723e */ /* 0x010fe200000000ff */
[----:B------:R-:W-:Y:S01]  /*d030*/  BAR.SYNC.DEFER_BLOCKING 0xf, 0x100 ;  /* 0x03c4000000007b1d */ /* 0x000fe20000010000 */
[----:B------:R-:W-:Y:S01]  /*d040*/  F2FP.F16.F32.PACK_AB R156, R161, R160 ;  /* 0x000000a0a19c723e */ /* 0x000fe200000000ff */
[C---:B--2---:R-:W-:Y:S01]  /*d050*/  FADD.FTZ R160, R165.reuse, R158 ;  /* 0x0000009ea5a07221 */ /* 0x044fe20000010000 */
[----:B------:R-:W-:Y:S01]  /*d060*/  F2FP.F16.F32.PACK_AB R158, R165, R164 ;  /* 0x000000a4a59e723e */ /* 0x000fe200000000ff */
[----:B------:R-:W-:Y:S01]  /*d070*/  FADD.FTZ R164, R166, R0 ;  /* 0x00000000a6a47221 */ /* 0x000fe20000010000 */
[C---:B------:R-:W-:Y:S01]  /*d080*/  F2FP.F16.F32.PACK_AB R161, R167.reuse, R166 ;  /* 0x000000a6a7a1723e */ /* 0x040fe200000000ff */
[----:B0-----:R-:W-:Y:S01]  /*d090*/  FADD.FTZ R160, R168, R160 ;  /* 0x000000a0a8a07221 */ /* 0x001fe20000010000 */
[----:B------:R-:W0:Y:S01]  /*d0a0*/  MUFU.EX2 R177, R177 ;  /* 0x000000b100b17308 */ /* 0x000e220000000800 */
[----:B------:R-:W-:-:S02]  /*d0b0*/  FADD.FTZ R164, R167, R164 ;  /* 0x000000a4a7a47221 */ /* 0x000fc40000010000 */
[C---:B-1----:R-:W-:Y:S01]  /*d0c0*/  FADD.FTZ R0, R169.reuse, R160 ;  /* 0x000000a0a9007221 */ /* 0x042fe20000010000 */
[----:B------:R-:W-:Y:S01]  /*d0d0*/  F2FP.F16.F32.PACK_AB R160, R169, R168 ;  /* 0x000000a8a9a0723e */ /* 0x000fe200000000ff */
[----:B------:R-:W-:Y:S01]  /*d0e0*/  FADD.FTZ R164, R163, R164 ;  /* 0x000000a4a3a47221 */ /* 0x000fe20000010000 */
[C---:B------:R-:W-:Y:S01]  /*d0f0*/  F2FP.F16.F32.PACK_AB R163, R171.reuse, R163 ;  /* 0x000000a3aba3723e */ /* 0x040fe200000000ff */
[----:B---3--:R-:W-:Y:S01]  /*d100*/  FADD.FTZ R165, R172, R0 ;  /* 0x00000000aca57221 */ /* 0x008fe20000010000 */
[----:B------:R-:W1:Y:S03]  /*d110*/  MUFU.EX2 R180, R180 ;  /* 0x000000b400b47308 */ /* 0x000e660000000800 */
[C---:B-----5:R-:W-:Y:S01]  /*d120*/  FADD.FTZ R0, R162.reuse, R165 ;  /* 0x000000a5a2007221 */ /* 0x060fe20000010000 */
[----:B------:R-:W-:Y:S01]  /*d130*/  FADD.FTZ R165, R171, R164 ;  /* 0x000000a4aba57221 */ /* 0x000fe20000010000 */
[----:B------:R-:W-:-:S02]  /*d140*/  F2FP.F16.F32.PACK_AB R162, R162, R172 ;  /* 0x000000aca2a2723e */ /* 0x000fc400000000ff */
[----:B------:R-:W-:Y:S01]  /*d150*/  FADD.FTZ R0, R3, R0 ;  /* 0x0000000003007221 */ /* 0x000fe20000010000 */
[----:B------:R-:W2:Y:S01]  /*d160*/  MUFU.EX2 R166, R181 ;  /* 0x000000b500a67308 */ /* 0x000ea20000000800 */
[----:B------:R-:W-:Y:S01]  /*d170*/  FADD.FTZ R168, R174, R165 ;  /* 0x000000a5aea87221 */ /* 0x000fe20000010000 */
[C---:B0-----:R-:W-:Y:S01]  /*d180*/  F2FP.F16.F32.PACK_AB R164, R177.reuse, R3 ;  /* 0x00000003b1a4723e */ /* 0x041fe200000000ff */
[----:B------:R-:W-:Y:S01]  /*d190*/  FADD.FTZ R169, R177, R0 ;  /* 0x00000000b1a97221 */ /* 0x000fe20000010000 */
[C---:B------:R-:W-:Y:S01]  /*d1a0*/  F2FP.F16.F32.PACK_AB R165, R175.reuse, R174 ;  /* 0x000000aeafa5723e */ /* 0x040fe200000000ff */
[----:B------:R-:W-:Y:S01]  /*d1b0*/  FADD.FTZ R3, R175, R168 ;  /* 0x000000a8af037221 */ /* 0x000fe20000010000 */
[----:B------:R0:W-:Y:S02]  /*d1c0*/  STSM.16.M88.4 [R197+0x26800], R152 ;  /* 0x02680098c5007844 */ /* 0x0001e40000000200 */
[----:B------:R-:W3:Y:S01]  /*d1d0*/  MUFU.EX2 R167, R179 ;  /* 0x000000b300a77308 */ /* 0x000ee20000000800 */
[----:B-1----:R-:W-:Y:S01]  /*d1e0*/  FADD.FTZ R169, R180, R169 ;  /* 0x000000a9b4a97221 */ /* 0x002fe20000010000 */
[----:B------:R-:W-:Y:S01]  /*d1f0*/  FADD.FTZ R168, R178, R3 ;  /* 0x00000003b2a87221 */ /* 0x000fe20000010000 */
[----:B------:R0:W-:Y:S04]  /*d200*/  STSM.16.M88.4 [R200], R156 ;  /* 0x0000009cc8007844 */ /* 0x0001e80000000200 */
[----:B------:R0:W-:Y:S01]  /*d210*/  STSM.16.M88.4 [R198], R160 ;  /* 0x000000a0c6007844 */ /* 0x0001e20000000200 */
[C---:B--2---:R-:W-:Y:S01]  /*d220*/  FADD.FTZ R0, R166.reuse, R169 ;  /* 0x000000a9a6007221 */ /* 0x044fe20000010000 */
[----:B------:R-:W-:Y:S01]  /*d230*/  F2FP.F16.F32.PACK_AB R166, R166, R180 ;  /* 0x000000b4a6a6723e */ /* 0x000fe200000000ff */
[C---:B---3--:R-:W-:Y:S01]  /*d240*/  FADD.FTZ R3, R167.reuse, R168 ;  /* 0x000000a8a7037221 */ /* 0x048fe20000010000 */
[----:B------:R-:W-:-:S05]  /*d250*/  F2FP.F16.F32.PACK_AB R167, R167, R178 ;  /* 0x000000b2a7a7723e */ /* 0x000fca00000000ff */
[----:B------:R0:W-:Y:S01]  /*d260*/  STSM.16.M88.4 [R199], R164 ;  /* 0x000000a4c7007844 */ /* 0x0001e20000000200 */
[----:B------:R-:W-:Y:S05]  /*d270*/  @!P0 BRA `(.L_x_8204) ;  /* 0x0000000000048947 */ /* 0x000fea0003800000 */
[----:B------:R-:W-:Y:S01]  /*d280*/  BPT.TRAP 0x1 ;  /* 0x000000040000795c */ /* 0x000fe20000300000 */
.L_x_8204:
[----:B------:R1:W2:Y:S01]  /*d290*/  SYNCS.PHASECHK.TRANS64.TRYWAIT P2, [R214+URZ+0x28c50], R219 ;  /* 0x028c50dbd60075a7 */ /* 0x0002a2000804017f */
[----:B------:R-:W-:Y:S05]  /*d2a0*/  @!P0 BRA `(.L_x_8205) ;  /* 0x0000000000048947 */ /* 0x000fea0003800000 */
[----:B------:R-:W-:Y:S01]  /*d2b0*/  BPT.TRAP 0x1 ;  /* 0x000000040000795c */ /* 0x000fe20000300000 */
.L_x_8205:
[----:B------:R-:W-:Y:S04]  /*d2c0*/  BSSY B2, `(.L_x_8206) ;  /* 0x0000004000027945 */ /* 0x000fe80003800000 */
[----:B--2---:R-:W-:Y:S05]  /*d2d0*/  @P2 BRA `(.L_x_8207) ;  /* 0x0000000000082947 */ /* 0x004fea0003800000 */
[----:B------:R-:W2:Y:S02]  /*d2e0*/  SYNCS.PHASECHK.TRANS64.TRYWAIT P2, [R214+URZ+0x28c50], R219 ;  /* 0x028c50dbd60075a7 */ /* 0x000ea4000804017f */
[----:B--2---:R-:W-:Y:S05]  /*d2f0*/  @!P2 BRA `(.L_x_8208) ;  /* 0x000000f40034a947 */ /* 0x004fea0003800000 */
.L_x_8207:
[----:B------:R-:W-:Y:S05]  /*d300*/  BSYNC B2 ;  /* 0x0000000000027941 */ /* 0x000fea0003800000 */
.L_x_8206:
[----:B------:R-:W-:Y:S01]  /*d310*/  IMAD R168, R18, 0x1000, R12 ;  /* 0x0000100012a87824 */ /* 0x000fe200078e020c */
[----:B------:R-:W-:Y:S01]  /*d320*/  WARPGROUP.ARRIVE ;  /* 0x00000000000079c5 */ /* 0x000fe20000000000 */
[----:B------:R-:W-:Y:S01]  /*d330*/  IMAD.MOV.U32 R169, RZ, RZ, 0x40000040 ;  /* 0x40000040ffa97424 */ /* 0x000fe200078e00ff */
[C---:B------:R-:W-:Y:S01]  /*d340*/  ISETP.GT.AND P2, PT, R213.reuse, R21, PT ;  /* 0x00000015d500720c */ /* 0x040fe20003f44270 */
[----:B-12---:R-:W-:Y:S01]  /*d350*/  @!P1 VIADD R214, R214, 0x28c60 ;  /* 0x00028c60d6d69836 */ /* 0x006fe20000000000 */
[----:B------:R-:W-:Y:S01]  /*d360*/  R2UR UR6, R168 ;  /* 0x00000000a80672ca */ /* 0x000fe200000e0000 */
[----:B------:R-:W-:Y:S01]  /*d370*/  VIADD R213, R213, 0xffffffff ;  /* 0xffffffffd5d57836 */ /* 0x000fe20000000000 */
[----:B------:R-:W-:Y:S01]  /*d380*/  R2UR UR7, R169 ;  /* 0x00000000a90772ca */ /* 0x000fe200000e0000 */
[----:B------:R-:W-:Y:S01]  /*d390*/  IMAD.MOV.U32 R169, RZ, RZ, 0x40000040 ;  /* 0x40000040ffa97424 */ /* 0x000fe200078e00ff */
[----:B------:R-:W-:Y:S01]  /*d3a0*/  @!P1 PRMT R214, RZ, 0x654, R214 ;  /* 0x00000654ffd69816 */ /* 0x000fe200000000d6 */
[----:B------:R-:W-:-:S02]  /*d3b0*/  IMAD.MOV.U32 R225, RZ, RZ, R20 ;  /* 0x000000ffffe17224 */ /* 0x000fc400078e0014 */
[----:B------:R-:W-:Y:S02]  /*d3c0*/  IMAD.MOV.U32 R223, RZ, RZ, R15 ;  /* 0x000000ffffdf7224 */ /* 0x000fe400078e000f */
[----:B------:R-:W-:-:S06]  /*d3d0*/  IMAD.MOV.U32 R224, RZ, RZ, R18 ;  /* 0x000000ffffe07224 */ /* 0x000fcc00078e0012 */
        /* <DEDUP_REMOVED lines=35> */
.L_x_8198:
[----:B------:R-:W-:Y:S05]  /*d610*/  BSYNC B0 ;  /* 0x0000000000007941 */ /* 0x000fea0003800000 */
.L_x_8197:
[----:B------:R-:W-:Y:S01]  /*d620*/  ISETP.GE.AND P2, PT, R213, RZ, PT ;  /* 0x000000ffd500720c */ /* 0x000fe20003f46270 */
[----:B------:R-:W-:-:S12]  /*d630*/  BSSY B0, `(.L_x_8210) ;  /* 0x00001e2000007945 */ /* 0x000fd80003800000 */
[----:B------:R-:W-:Y:S05]  /*d640*/  @!P2 BRA `(.L_x_8211) ;  /* 0x0000001c0080a947 */ /* 0x000fea0003800000 */
[----:B------:R-:W-:Y:S01]  /*d650*/  MOV R194, R20 ;  /* 0x0000001400c27202 */ /* 0x000fe20000000f00 */
[----:B------:R-:W-:Y:S02]  /*d660*/  IMAD.MOV.U32 R219, RZ, RZ, R15 ;  /* 0x000000ffffdb7224 */ /* 0x000fe400078e000f */
[----:B0-----:R-:W-:-:S07]  /*d670*/  IMAD.MOV.U32 R214, RZ, RZ, R18 ;  /* 0x000000ffffd67224 */ /* 0x001fce00078e0012 */
.L_x_8222:
[----:B------:R-:W-:-:S05]  /*d680*/  VIADD R18, R214, 0x1 ;  /* 0x00000001d6127836 */ /* 0x000fca0000000000 */
[----:B------:R-:W-:-:S04]  /*d690*/  ISETP.NE.AND P2, PT, R18, 0x2, PT ;  /* 0x000000021200780c */ /* 0x000fc80003f45270 */
[----:B------:R-:W-:Y:S02]  /*d6a0*/  SEL R14, RZ, 0x1, P2 ;  /* 0x00000001ff0e7807 */ /* 0x000fe40001000000 */
[----:B------:R-:W-:Y:S02]  /*d6b0*/  SEL R18, R18, RZ, P2 ;  /* 0x000000ff12127207 */ /* 0x000fe40001000000 */
[----:B------:R-:W-:Y:S01]  /*d6c0*/  LOP3.LUT R19, R19, R14, RZ, 0x3c, !PT ;  /* 0x0000000e13137212 */ /* 0x000fe200078e3cff */
[----:B-1----:R-:W-:Y:S06]  /*d6d0*/  @!P0 BRA `(.L_x_8212) ;  /* 0x0000000000048947 */ /* 0x002fec0003800000 */
[----:B------:R-:W-:Y:S01]  /*d6e0*/  BPT.TRAP 0x1 ;  /* 0x000000040000795c */ /* 0x000fe20000300000 */
.L_x_8212:
[----:B------:R-:W-:Y:S01]  /*d6f0*/  IMAD R21, R18, 0x8, R2 ;  /* 0x0000000812157824 */ /* 0x000fe200078e0202 */
[----:B------:R-:W-:-:S04]  /*d700*/  SHF.L.U32 R193, R19, 0x1f, RZ ;  /* 0x0000001f13c17819 */ /* 0x000fc800000006ff */
[----:B------:R0:W1:Y:S01]  /*d710*/  SYNCS.PHASECHK.TRANS64.TRYWAIT P2, [R21+URZ+0x28c30], R193 ;  /* 0x028c30c1150075a7 */ /* 0x000062000804017f */
[----:B------:R-:W-:Y:S05]  /*d720*/  @!P0 BRA `(.L_x_8213) ;  /* 0x0000000000048947 */ /* 0x000fea0003800000 */
[----:B------:R-:W-:Y:S01]  /*d730*/  BPT.TRAP 0x1 ;  /* 0x000000040000795c */ /* 0x000fe20000300000 */
.L_x_8213:
[----:B------:R-:W-:Y:S01]  /*d740*/  BSSY B1, `(.L_x_8214) ;  /* 0x0000006000017945 */ /* 0x000fe20003800000 */
[----:B------:R-:W-:Y:S02]  /*d750*/  IMAD R154, R18, 0x200, R13 ;  /* 0x00000200129a7824 */ /* 0x000fe400078e020d */
[----:B------:R-:W-:Y:S01]  /*d760*/  IMAD.MOV.U32 R155, RZ, RZ, 0x40000040 ;  /* 0x40000040ff9b7424 */ /* 0x000fe200078e00ff */
[----:B-1----:R-:W-:Y:S06]  /*d770*/  @P2 BRA `(.L_x_8215) ;  /* 0x0000000000082947 */ /* 0x002fec0003800000 */
[----:B------:R-:W1:Y:S02]  /*d780*/  SYNCS.PHASECHK.TRANS64.TRYWAIT P2, [R21+URZ+0x28c30], R193 ;  /* 0x028c30c1150075a7 */ /* 0x000e64000804017f */
[----:B-1----:R-:W-:Y:S05]  /*d790*/  @!P2 BRA `(.L_x_8216) ;  /* 0x000000f00020a947 */ /* 0x002fea0003800000 */
.L_x_8215:
[----:B------:R-:W-:Y:S05]  /*d7a0*/  BSYNC B1 ;  /* 0x0000000000017941 */ /* 0x000fea0003800000 */
.L_x_8214:
        /* <DEDUP_REMOVED lines=8> */
[----:B------:R-:W-:Y:S01]  /*d830*/  R2UR UR10, R152 ;  /* 0x00000000980a72ca */ /* 0x000fe200000e0000 */
[----:B------:R-:W-:Y:S01]  /*d840*/  IMAD.MOV.U32 R155, RZ, RZ, 0x40000040 ;  /* 0x40000040ff9b7424 */ /* 0x000fe200078e00ff */
[----:B------:R-:W-:Y:S01]  /*d850*/  R2UR UR18, R154 ;  /* 0x000000009a1272ca */ /* 0x000fe200000e0000 */
[----:B------:R-:W-:Y:S01]  /*d860*/  IMAD.MOV.U32 R15, RZ, RZ, 0x40000040 ;  /* 0x40000040ff0f7424 */ /* 0x000fe200078e00ff */
[----:B------:R-:W-:-:S02]  /*d870*/  R2UR UR11, R153 ;  /* 0x00000000990b72ca */ /* 0x000fc400000e0000 */
[----:B------:R-:W-:Y:S02]  /*d880*/  R2UR UR19, R155 ;  /* 0x000000009b1372ca */ /* 0x000fe400000e0000 */
[----:B------:R-:W-:Y:S01]  /*d890*/  WARPGROUP.ARRIVE ;  /* 0x00000000000079c5 */ /* 0x000fe20000000000 */
[----:B------:R-:W-:Y:S02]  /*d8a0*/  R2UR UR8, R10 ;  /* 0x000000000a0872ca */ /* 0x000fe400000e0000 */
[----:B------:R-:W-:Y:S02]  /*d8b0*/  R2UR UR9, R11 ;  /* 0x000000000b0972ca */ /* 0x000fe400000e0000 */
[----:B------:R-:W-:Y:S01]  /*d8c0*/  R2UR UR14, R14 ;  /* 0x000000000e0e72ca */ /* 0x000fe200000e0000 */
[----:B------:R-:W-:Y:S01]  /*d8d0*/  HGMMA.64x64x16.F32 R152, gdesc[UR4], RZ, !UPT, gsb0 ;  /* 0x00e00000049879f0 */ /* 0x000fe2000c0008ff */
[----:B------:R-:W-:Y:S02]  /*d8e0*/  R2UR UR15, R15 ;  /* 0x000000000f0f72ca */ /* 0x000fe400000e0000 */
[----:B------:R-:W-:-:S02]  /*d8f0*/  R2UR UR12, R8 ;  /* 0x00000000080c72ca */ /* 0x000fc400000e0000 */
        /* <DEDUP_REMOVED lines=74> */
[----:B------:R-:W-:Y:S01]  /*dda0*/  MUFU.TANH R154, R154 ;  /* 0x0000009a009a7308 */ /* 0x000fe20000002400 */
        /* <DEDUP_REMOVED lines=36> */
[----:B------:R-:W-:Y:S01]  /*dff0*/  FFMA.FTZ R180, R180, R14, -R181 ;  /* 0x0000000eb4b47223 */ /* 0x000fe200000108b5 */
[----:B------:R-:W-:-:S03]  /*e000*/  FMUL.FTZ R181, R170, UR38 ;  /* 0x00000026aab57c20 */ /* 0x000fc60008410000 */
        /* <DEDUP_REMOVED lines=8> */
[----:B------:R-:W2:Y:S01]  /*e090*/  MUFU.TANH R181, R181 ;  /* 0x000000b500b57308 */ /* 0x000ea20000002400 */
[----:B---3--:R-:W-:Y:S01]  /*e0a0*/  FFMA.FTZ R0, R219, R0, R20 ;  /* 0x00000000db007223 */ /* 0x008fe20000010014 */
[-C--:B------:R-:W-:Y:S01]  /*e0b0*/  FMUL.FTZ R37, R37, R219.reuse ;  /* 0x000000db25257220 */ /* 0x080fe20000410000 */
[-C--:B------:R-:W-:Y:S01]  /*e0c0*/  FMUL.FTZ R40, R40, R219.reuse ;  /* 0x000000db28287220 */ /* 0x080fe20000410000 */
[-C--:B------:R-:W-:Y:S01]  /*e0d0*/  FMUL.FTZ R41, R41, R219.reuse ;  /* 0x000000db29297220 */ /* 0x080fe20000410000 */
[-C--:B------:R-:W-:Y:S01]  /*e0e0*/  FMUL.FTZ R44, R44, R219.reuse ;  /* 0x000000db2c2c7220 */ /* 0x080fe20000410000 */
[-C--:B------:R-:W-:Y:S01]  /*e0f0*/  FMUL.FTZ R45, R45, R219.reuse ;  /* 0x000000db2d2d7220 */ /* 0x080fe20000410000 */
[----:B------:R-:W-:Y:S01]  /*e100*/  FMUL.FTZ R48, R48, R219 ;  /* 0x000000db30307220 */ /* 0x000fe20000410000 */
[----:B------:R-:W-:Y:S01]  /*e110*/  MUFU.TANH R175, R175 ;  /* 0x000000af00af7308 */ /* 0x000fe20000002400 */
        /* <DEDUP_REMOVED lines=23> */
[-C--:B------:R-:W-:Y:S01]  /*e290*/  FMUL.FTZ R80, R80, R219.reuse ;  /* 0x000000db50507220 */ /* 0x080fe20000410000 */
        /* <DEDUP_REMOVED lines=24> */
[----:B------:R-:W-:Y:S01]  /*e420*/  @!P2 STS [R214+0x28800], R219 ;  /* 0x028800dbd600a388 */ /* 0x000fe20000000800 */
[----:B------:R-:W4:Y:S01]  /*e430*/  MUFU.EX2 R156, R156 ;  /* 0x0000009c009c7308 */ /* 0x000f220000000800 */
[----:B------:R-:W-:Y:S01]  /*e440*/  FMNMX.FTZ R20, R166, R20, !PT ;  /* 0x00000014a6147209 */ /* 0x000fe20007810000 */
[-C--:B------:R-:W-:Y:S01]  /*e450*/  FMUL.FTZ R105, R105, R219.reuse ;  /* 0x000000db69697220 */ /* 0x080fe20000410000 */
[-C--:B------:R-:W-:Y:S01]  /*e460*/  FMUL.FTZ R108, R108, R219.reuse ;  /* 0x000000db6c6c7220 */ /* 0x080fe20000410000 */
[-C--:B------:R-:W-:Y:S01]  /*e470*/  FMUL.FTZ R109, R109, R219.reuse ;  /* 0x000000db6d6d7220 */ /* 0x080fe20000410000 */
[----:B------:R-:W-:Y:S01]  /*e480*/  FMNMX.FTZ R20, R167, R20, !PT ;  /* 0x00000014a7147209 */ /* 0x000fe20007810000 */
[-C--:B------:R-:W-:Y:S01]  /*e490*/  FMUL.FTZ R112, R112, R219.reuse ;  /* 0x000000db70707220 */ /* 0x080fe20000410000 */
[-C--:B------:R-:W-:Y:S01]  /*e4a0*/  FMUL.FTZ R113, R113, R219.reuse ;  /* 0x000000db71717220 */ /* 0x080fe20000410000 */
[----:B------:R-:W5:Y:S01]  /*e4b0*/  MUFU.EX2 R157, R157 ;  /* 0x0000009d009d7308 */ /* 0x000f620000000800 */
[----:B--2---:R-:W-:Y:S01]  /*e4c0*/  FMNMX.FTZ R20, R181, R20, !PT ;  /* 0x00000014b5147209 */ /* 0x004fe20007810000 */
[----:B---3--:R-:W-:Y:S01]  /*e4d0*/  FADD.FTZ R0, R153, R0 ;  /* 0x0000000099007221 */ /* 0x008fe20000010000 */
[-C--:B------:R-:W-:Y:S01]  /*e4e0*/  FMUL.FTZ R116, R116, R219.reuse ;  /* 0x000000db74747220 */ /* 0x080fe20000410000 */
[-C--:B------:R-:W-:Y:S01]  /*e4f0*/  FMUL.FTZ R117, R117, R219.reuse ;  /* 0x000000db75757220 */ /* 0x080fe20000410000 */
[----:B------:R-:W-:Y:S01]  /*e500*/  FMNMX.FTZ R20, R171, R20, !PT ;  /* 0x00000014ab147209 */ /* 0x000fe20007810000 */
[-C--:B------:R-:W-:Y:S01]  /*e510*/  FMUL.FTZ R120, R120, R219.reuse ;  /* 0x000000db78787220 */ /* 0x080fe20000410000 */
[-C--:B------:R-:W-:Y:S01]  /*e520*/  FMUL.FTZ R121, R121, R219.reuse ;  /* 0x000000db79797220 */ /* 0x080fe20000410000 */
[----:B------:R-:W2:Y:S01]  /*e530*/  MUFU.EX2 R160, R160 ;  /* 0x000000a000a07308 */ /* 0x000ea20000000800 */
[----:B------:R-:W-:Y:S01]  /*e540*/  FMNMX.FTZ R20, R174, R20, !PT ;  /* 0x00000014ae147209 */ /* 0x000fe20007810000 */
[----:B----4-:R-:W-:Y:S01]  /*e550*/  FADD.FTZ R0, R156, R0 ;  /* 0x000000009c007221 */ /* 0x010fe20000010000 */
[-C--:B------:R-:W-:Y:S01]  /*e560*/  FMUL.FTZ R124, R124, R219.reuse ;  /* 0x000000db7c7c7220 */ /* 0x080fe20000410000 */
[-C--:B------:R-:W-:Y:S01]  /*e570*/  FMUL.FTZ R125, R125, R219.reuse ;  /* 0x000000db7d7d7220 */ /* 0x080fe20000410000 */
[----:B------:R-:W-:Y:S01]  /*e580*/  FMNMX.FTZ R20, R175, R20, !PT ;  /* 0x00000014af147209 */ /* 0x000fe20007810000 */
[-C--:B------:R-:W-:Y:S01]  /*e590*/  FMUL.FTZ R128, R128, R219.reuse ;  /* 0x000000db80807220 */ /* 0x080fe20000410000 */
[-C--:B------:R-:W-:Y:S01]  /*e5a0*/  FMUL.FTZ R129, R129, R219.reuse ;  /* 0x000000db81817220 */ /* 0x080fe20000410000 */
[----:B------:R-:W-:Y:S01]  /*e5b0*/  MUFU.EX2 R161, R161 ;  /* 0x000000a100a17308 */ /* 0x000fe20000000800 */
[----:B------:R-:W-:Y:S01]  /*e5c0*/  FMNMX.FTZ R20, R178, R20, !PT ;  /* 0x00000014b2147209 */ /* 0x000fe20007810000 */
[----:B-----5:R-:W-:Y:S01]  /*e5d0*/  FADD.FTZ R0, R157, R0 ;  /* 0x000000009d007221 */ /* 0x020fe20000010000 */
[-C--:B------:R-:W-:Y:S01]  /*e5e0*/  FMUL.FTZ R132, R132, R219.reuse ;  /* 0x000000db84847220 */ /* 0x080fe20000410000 */
[-C--:B------:R-:W-:Y:S01]  /*e5f0*/  FMUL.FTZ R133, R133, R219.reuse ;  /* 0x000000db85857220 */ /* 0x080fe20000410000 */
[----:B------:R-:W-:Y:S01]  /*e600*/  FMNMX.FTZ R20, R179, R20, !PT ;  /* 0x00000014b3147209 */ /* 0x000fe20007810000 */
[-C--:B------:R-:W-:Y:S01]  /*e610*/  FMUL.FTZ R136, R136, R219.reuse ;  /* 0x000000db88887220 */ /* 0x080fe20000410000 */
[-C--:B------:R-:W-:Y:S01]  /*e620*/  FMUL.FTZ R137, R137, R219.reuse ;  /* 0x000000db89897220 */ /* 0x080fe20000410000 */
[----:B------:R-:W-:Y:S01]  /*e630*/  MUFU.EX2 R164, R164 ;  /* 0x000000a400a47308 */ /* 0x000fe20000000800 */
[----:B------:R-:W-:Y:S01]  /*e640*/  FMNMX.FTZ R20, R182, R20, !PT ;  /* 0x00000014b6147209 */ /* 0x000fe20007810000 */
[----:B--2---:R-:W-:Y:S01]  /*e650*/  FADD.FTZ R0, R160, R0 ;  /* 0x00000000a0007221 */ /* 0x004fe20000010000 */
[-C--:B------:R-:W-:Y:S01]  /*e660*/  FMUL.FTZ R140, R140, R219.reuse ;  /* 0x000000db8c8c7220 */ /* 0x080fe20000410000 */
[-C--:B------:R-:W-:Y:S01]  /*e670*/  FMUL.FTZ R141, R141, R219.reuse ;  /* 0x000000db8d8d7220 */ /* 0x080fe20000410000 */
[----:B------:R-:W-:Y:S01]  /*e680*/  FMNMX.FTZ R20, R183, R20, !PT ;  /* 0x00000014b7147209 */ /* 0x000fe20007810000 */
[-C--:B------:R-:W-:Y:S01]  /*e690*/  FMUL.FTZ R144, R144, R219.reuse ;  /* 0x000000db90907220 */ /* 0x080fe20000410000 */
[-C--:B------:R-:W-:Y:S01]  /*e6a0*/  FMUL.FTZ R145, R145, R219.reuse ;  /* 0x000000db91917220 */ /* 0x080fe20000410000 */
[----:B------:R-:W-:Y:S01]  /*e6b0*/  MUFU.EX2 R165, R165 ;  /* 0x000000a500a57308 */ /* 0x000fe20000000800 */
[-C--:B------:R-:W-:Y:S01]  /*e6c0*/  FMUL.FTZ R148, R148, R219.reuse ;  /* 0x000000db94947220 */ /* 0x080fe20000410000 */
[----:B------:R-:W2:Y:S01]  /*e6d0*/  SHFL.BFLY PT, R170, R20, 0x2, 0x1f ;  /* 0x0c401f0014aa7f89 */ /* 0x000ea200000e0000 */
[----:B------:R-:W-:-:S05]  /*e6e0*/  FMUL.FTZ R149, R149, R219 ;  /* 0x000000db95957220 */ /* 0x000fca0000410000 */
[----:B------:R-:W-:Y:S08]  /*e6f0*/  MUFU.EX2 R168, R168 ;  /* 0x000000a800a87308 */ /* 0x000ff00000000800 */
[----:B------:R-:W-:Y:S08]  /*e700*/  MUFU.EX2 R169, R169 ;  /* 0x000000a900a97308 */ /* 0x000ff00000000800 */
[----:B------:R-:W-:Y:S01]  /*e710*/  MUFU.EX2 R172, R172 ;  /* 0x000000ac00ac7308 */ /* 0x000fe20000000800 */
[----:B--2---:R-:W-:-:S05]  /*e720*/  FMNMX.FTZ R20, R20, R170, !PT ;  /* 0x000000aa14147209 */ /* 0x004fca0007810000 */
[----:B------:R-:W2:Y:S02]  /*e730*/  SHFL.BFLY PT, R170, R20, 0x1, 0x1f ;  /* 0x0c201f0014aa7f89 */ /* 0x000ea400000e0000 */
[----:B------:R-:W-:Y:S08]  /*e740*/  MUFU.EX2 R173, R173 ;  /* 0x000000ad00ad7308 */ /* 0x000ff00000000800 */
[----:B------:R-:W-:Y:S08]  /*e750*/  MUFU.EX2 R176, R176 ;  /* 0x000000b000b07308 */ /* 0x000ff00000000800 */
[----:B------:R-:W-:Y:S01]  /*e760*/  MUFU.EX2 R177, R177 ;  /* 0x000000b100b17308 */ /* 0x000fe20000000800 */
[----:B--2---:R-:W-:-:S05]  /*e770*/  FMNMX.FTZ R20, R20, R170, !PT ;  /* 0x000000aa14147209 */ /* 0x004fca0007810000 */
[C---:B------:R-:W-:Y:S01]  /*e780*/  FADD.FTZ R170, -R20.reuse, R194 ;  /* 0x000000c214aa7221 */ /* 0x040fe20000010100 */
[----:B------:R-:W-:-:S03]  /*e790*/  FMUL.FTZ R194, R20, R14 ;  /* 0x0000000e14c27220 */ /* 0x000fc60000410000 */
        /* <DEDUP_REMOVED lines=17> */
[----:B------:R-:W-:-:S05]  /*e8b0*/  FFMA.FTZ R183, R183, R14, -R194 ;  /* 0x0000000eb7b77223 */ /* 0x000fca00000108c2 */
[----:B------:R-:W-:Y:S01]  /*e8c0*/  MUFU.EX2 R159, R159 ;  /* 0x0000009f009f7308 */ /* 0x000fe20000000800 */
[----:B--2---:R2:W-:Y:S01]  /*e8d0*/  @!P2 STS [R214+0x28820], R170 ;  /* 0x028820aad600a388 */ /* 0x0045e20000000800 */
[-C--:B------:R-:W-:Y:S01]  /*e8e0*/  FMUL.FTZ R26, R26, R170.reuse ;  /* 0x000000aa1a1a7220 */ /* 0x080fe20000410000 */
[-C--:B------:R-:W-:Y:S01]  /*e8f0*/  FMUL.FTZ R27, R27, R170.reuse ;  /* 0x000000aa1b1b7220 */ /* 0x080fe20000410000 */
[-C--:B------:R-:W-:Y:S01]  /*e900*/  FMUL.FTZ R30, R30, R170.reuse ;  /* 0x000000aa1e1e7220 */ /* 0x080fe20000410000 */
[-C--:B------:R-:W-:Y:S01]  /*e910*/  FMUL.FTZ R31, R31, R170.reuse ;  /* 0x000000aa1f1f7220 */ /* 0x080fe20000410000 */
[-C--:B------:R-:W-:Y:S01]  /*e920*/  FMUL.FTZ R34, R34, R170.reuse ;  /* 0x000000aa22227220 */ /* 0x080fe20000410000 */
[-C--:B------:R-:W-:Y:S01]  /*e930*/  FMUL.FTZ R35, R35, R170.reuse ;  /* 0x000000aa23237220 */ /* 0x080fe20000410000 */
[----:B------:R3:W-:Y:S01]  /*e940*/  MUFU.EX2 R219, R162 ;  /* 0x000000a200db7308 */ /* 0x0007e20000000800 */
[-C--:B------:R-:W-:Y:S01]  /*e950*/  FMUL.FTZ R38, R38, R170.reuse ;  /* 0x000000aa26267220 */ /* 0x080fe20000410000 */
[----:B------:R-:W-:Y:S01]  /*e960*/  FMUL.FTZ R39, R39, R170 ;  /* 0x000000aa27277220 */ /* 0x000fe20000410000 */
[----:B--2---:R-:W-:Y:S01]  /*e970*/  FFMA.FTZ R214, R166, R14, -R194 ;  /* 0x0000000ea6d67223 */ /* 0x004fe200000108c2 */
[-C--:B------:R-:W-:Y:S01]  /*e980*/  FMUL.FTZ R42, R42, R170.reuse ;  /* 0x000000aa2a2a7220 */ /* 0x080fe20000410000 */
[-C--:B------:R-:W-:Y:S01]  /*e990*/  FMUL.FTZ R43, R43, R170.reuse ;  /* 0x000000aa2b2b7220 */ /* 0x080fe20000410000 */
[-C--:B------:R-:W-:Y:S01]  /*e9a0*/  FMUL.FTZ R46, R46, R170.reuse ;  /* 0x000000aa2e2e7220 */ /* 0x080fe20000410000 */
[-C--:B------:R-:W-:Y:S01]  /*e9b0*/  FMUL.FTZ R47, R47, R170.reuse ;  /* 0x000000aa2f2f7220 */ /* 0x080fe20000410000 */
[----:B------:R-:W-:Y:S01]  /*e9c0*/  MUFU.EX2 R166, R180 ;  /* 0x000000b400a67308 */ /* 0x000fe20000000800 */
[----:B---3--:R-:W-:Y:S01]  /*e9d0*/  F2FP.F16.F32.PACK_AB R162, R172, R169 ;  /* 0x000000a9aca2723e */ /* 0x008fe200000000ff */
        /* <DEDUP_REMOVED lines=14> */
[----:B------:R4:W-:Y:S01]  /*eac0*/  MUFU.EX2 R194, R158 ;  /* 0x0000009e00c27308 */ /* 0x0009e20000000800 */
[----:B--2---:R-:W-:Y:S01]  /*ead0*/  F2FP.F16.F32.PACK_AB R154, R156, R153 ;  /* 0x000000999c9a723e */ /* 0x004fe200000000ff */
[----:B------:R-:W-:Y:S01]  /*eae0*/  FADD.FTZ R153, R161, R0 ;  /* 0x00000000a1997221 */ /* 0x000fe20000010000 */
[----:B------:R-:W-:Y:S01]  /*eaf0*/  F2FP.F16.F32.PACK_AB R156, R160, R157 ;  /* 0x0000009da09c723e */ /* 0x000fe200000000ff */
[-C--:B------:R-:W-:Y:S01]  /*eb00*/  FMUL.FTZ R75, R75, R170.reuse ;  /* 0x000000aa4b4b7220 */ /* 0x080fe20000410000 */
[----:B------:R-:W-:Y:S01]  /*eb10*/  F2FP.F16.F32.PACK_AB R160, R168, R165 ;  /* 0x000000a5a8a0723e */ /* 0x000fe200000000ff */
[----:B------:R-:W-:Y:S01]  /*eb20*/  FADD.FTZ R0, R164, R153 ;  /* 0x00000099a4007221 */ /* 0x000fe20000010000 */
[-C--:B------:R-:W-:Y:S01]  /*eb30*/  FMUL.FTZ R78, R78, R170.reuse ;  /* 0x000000aa4e4e7220 */ /* 0x080fe20000410000 */
[----:B------:R-:W2:Y:S01]  /*eb40*/  MUFU.EX2 R163, R163 ;  /* 0x000000a300a37308 */ /* 0x000ea20000000800 */
[----:B----4-:R-:W-:Y:S01]  /*eb50*/  F2FP.F16.F32.PACK_AB R158, R164, R161 ;  /* 0x000000a1a49e723e */ /* 0x010fe200000000ff */
[----:B------:R-:W-:Y:S01]  /*eb60*/  FADD.FTZ R153, R165, R0 ;  /* 0x00000000a5997221 */ /* 0x000fe20000010000 */
[-C--:B------:R-:W-:Y:S01]  /*eb70*/  FMUL.FTZ R79, R79, R170.reuse ;  /* 0x000000aa4f4f7220 */ /* 0x080fe20000410000 */
[-C--:B------:R-:W-:Y:S01]  /*eb80*/  FMUL.FTZ R82, R82, R170.reuse ;  /* 0x000000aa52527220 */ /* 0x080fe20000410000 */
[-C--:B------:R-:W-:Y:S01]  /*eb90*/  FMUL.FTZ R83, R83, R170.reuse ;  /* 0x000000aa53537220 */ /* 0x080fe20000410000 */
[----:B------:R-:W-:Y:S01]  /*eba0*/  FADD.FTZ R0, R168, R153 ;  /* 0x00000099a8007221 */ /* 0x000fe20000010000 */
[-C--:B------:R-:W-:Y:S01]  /*ebb0*/  FMUL.FTZ R86, R86, R170.reuse ;  /* 0x000000aa56567220 */ /* 0x080fe20000410000 */
[----:B------:R-:W-:Y:S01]  /*ebc0*/  MUFU.EX2 R214, R214 ;  /* 0x000000d600d67308 */ /* 0x000fe20000000800 */
[-C--:B------:R-:W-:Y:S01]  /*ebd0*/  FMUL.FTZ R87, R87, R170.reuse ;  /* 0x000000aa57577220 */ /* 0x080fe20000410000 */
[----:B------:R-:W-:Y:S01]  /*ebe0*/  FADD.FTZ R153, R169, R0 ;  /* 0x00000000a9997221 */ /* 0x000fe20000010000 */
[----:B---3--:R-:W-:Y:S01]  /*ebf0*/  FFMA.FTZ R0, R170, R3, R180 ;  /* 0x00000003aa007223 */ /* 0x008fe200000100b4 */
[-C--:B------:R-:W-:Y:S01]  /*ec00*/  FMUL.FTZ R90, R90, R170.reuse ;  /* 0x000000aa5a5a7220 */ /* 0x080fe20000410000 */
[-C--:B------:R-:W-:Y:S01]  /*ec10*/  FMUL.FTZ R91, R91, R170.reuse ;  /* 0x000000aa5b5b7220 */ /* 0x080fe20000410000 */
[----:B------:R-:W-:Y:S01]  /*ec20*/  FADD.FTZ R164, R172, R153 ;  /* 0x00000099aca47221 */ /* 0x000fe20000010000 */
[----:B------:R-:W-:Y:S01]  /*ec30*/  FADD.FTZ R3, R155, R0 ;  /* 0x000000009b037221 */ /* 0x000fe20000010000 */
[----:B------:R-:W3:Y:S01]  /*ec40*/  MUFU.EX2 R167, R167 ;  /* 0x000000a700a77308 */ /* 0x000ee20000000800 */
[----:B--2---:R-:W-:Y:S01]  /*ec50*/  F2FP.F16.F32.PACK_AB R157, R163, R219 ;  /* 0x000000dba39d723e */ /* 0x004fe200000000ff */
[----:B------:R-:W-:Y:S01]  /*ec60*/  FADD.FTZ R153, R173, R164 ;  /* 0x000000a4ad997221 */ /* 0x000fe20000010000 */
[----:B------:R-:W-:Y:S01]  /*ec70*/  FADD.FTZ R0, R194, R3 ;  /* 0x00000003c2007221 */ /* 0x000fe20000010000 */
[----:B------:R-:W-:Y:S01]  /*ec80*/  F2FP.F16.F32.PACK_AB R164, R176, R173 ;  /* 0x000000adb0a4723e */ /* 0x000fe200000000ff */
[----:B------:R-:W-:Y:S01]  /*ec90*/  FMUL.FTZ R94, R94, R170 ;  /* 0x000000aa5e5e7220 */ /* 0x000fe20000410000 */
[----:B------:R-:W-:Y:S01]  /*eca0*/  FADD.FTZ R168, R176, R153 ;  /* 0x00000099b0a87221 */ /* 0x000fe20000010000 */
[----:B------:R-:W-:Y:S01]  /*ecb0*/  F2FP.F16.F32.PACK_AB R153, R155, R180 ;  /* 0x000000b49b99723e */ /* 0x000fe200000000ff */
[----:B------:R-:W2:Y:S01]  /*ecc0*/  MUFU.EX2 R161, R181 ;  /* 0x000000b500a17308 */ /* 0x000ea20000000800 */
[----:B------:R-:W-:Y:S01]  /*ecd0*/  F2FP.F16.F32.PACK_AB R155, R159, R194 ;  /* 0x000000c29f9b723e */ /* 0x000fe200000000ff */
[----:B------:R-:W-:Y:S01]  /*ece0*/  FADD.FTZ R3, R177, R168 ;  /* 0x000000a8b1037221 */ /* 0x000fe20000010000 */
[----:B------:R-:W-:Y:S01]  /*ecf0*/  FADD.FTZ R168, R159, R0 ;  /* 0x000000009fa87221 */ /* 0x000fe20000010000 */
[----:B------:R-:W-:Y:S01]  /*ed00*/  BAR.SYNC.DEFER_BLOCKING 0xf, 0x100 ;  /* 0x03c4000000007b1d */ /* 0x000fe20000010000 */
[-C--:B------:R-:W-:Y:S01]  /*ed10*/  FMUL.FTZ R95, R95, R170.reuse ;  /* 0x000000aa5f5f7220 */ /* 0x080fe20000410000 */
[C---:B------:R-:W-:Y:S01]  /*ed20*/  FADD.FTZ R0, R166.reuse, R3 ;  /* 0x00000003a6007221 */ /* 0x040fe20000010000 */
[----:B------:R-:W-:Y:S01]  /*ed30*/  FADD.FTZ R168, R219, R168 ;  /* 0x000000a8dba87221 */ /* 0x000fe20000010000 */
[----:B------:R-:W-:Y:S01]  /*ed40*/  F2FP.F16.F32.PACK_AB R166, R166, R177 ;  /* 0x000000b1a6a6723e */ /* 0x000fe200000000ff */
[----:B------:R-:W-:Y:S01]  /*ed50*/  FMUL.FTZ R98, R98, R170 ;  /* 0x000000aa62627220 */ /* 0x000fe20000410000 */
[----:B------:R-:W4:Y:S01]  /*ed60*/  MUFU.EX2 R171, R171 ;  /* 0x000000ab00ab7308 */ /* 0x000f220000000800 */
[----:B------:R-:W-:Y:S01]  /*ed70*/  FADD.FTZ R3, R163, R168 ;  /* 0x000000a8a3037221 */ /* 0x000fe20000010000 */
[----:B---3--:R-:W-:Y:S01]  /*ed80*/  F2FP.F16.F32.PACK_AB R159, R167, R214 ;  /* 0x000000d6a79f723e */ /* 0x008fe200000000ff */
[-C--:B------:R-:W-:Y:S01]  /*ed90*/  FMUL.FTZ R99, R99, R170.reuse ;  /* 0x000000aa63637220 */ /* 0x080fe20000410000 */
[-C--:B------:R-:W-:Y:S01]  /*eda0*/  FMUL.FTZ R102, R102, R170.reuse ;  /* 0x000000aa66667220 */ /* 0x080fe20000410000 */
[----:B------:R-:W-:Y:S01]  /*edb0*/  FADD.FTZ R172, R214, R3 ;  /* 0x00000003d6ac7221 */ /* 0x000fe20000010000 */
[-C--:B------:R-:W-:Y:S01]  /*edc0*/  FMUL.FTZ R103, R103, R170.reuse ;  /* 0x000000aa67677220 */ /* 0x080fe20000410000 */
[-C--:B------:R-:W-:Y:S01]  /*edd0*/  FMUL.FTZ R106, R106, R170.reuse ;  /* 0x000000aa6a6a7220 */ /* 0x080fe20000410000 */
[----:B------:R-:W3:Y:S01]  /*ede0*/  MUFU.EX2 R174, R174 ;  /* 0x000000ae00ae7308 */ /* 0x000ee20000000800 */
[----:B------:R-:W-:Y:S01]  /*edf0*/  FADD.FTZ R172, R167, R172 ;  /* 0x000000aca7ac7221 */ /* 0x000fe20000010000 */
[-C--:B------:R-:W-:Y:S01]  /*ee00*/  FMUL.FTZ R107, R107, R170.reuse ;  /* 0x000000aa6b6b7220 */ /* 0x080fe20000410000 */
[-C--:B------:R-:W-:Y:S01]  /*ee10*/  FMUL.FTZ R110, R110, R170.reuse ;  /* 0x000000aa6e6e7220 */ /* 0x080fe20000410000 */
[-C--:B------:R-:W-:Y:S01]  /*ee20*/  FMUL.FTZ R111, R111, R170.reuse ;  /* 0x000000aa6f6f7220 */ /* 0x080fe20000410000 */
[----:B--2---:R-:W-:Y:S01]  /*ee30*/  FADD.FTZ R172, R161, R172 ;  /* 0x000000aca1ac7221 */ /* 0x004fe20000010000 */
[-C--:B------:R-:W-:Y:S01]  /*ee40*/  FMUL.FTZ R114, R114, R170.reuse ;  /* 0x000000aa72727220 */ /* 0x080fe20000410000 */
[-C--:B------:R-:W-:Y:S01]  /*ee50*/  FMUL.FTZ R115, R115, R170.reuse ;  /* 0x000000aa73737220 */ /* 0x080fe20000410000 */
[----:B------:R-:W2:Y:S01]  /*ee60*/  MUFU.EX2 R175, R175 ;  /* 0x000000af00af7308 */ /* 0x000ea20000000800 */
[C---:B----4-:R-:W-:Y:S01]  /*ee70*/  FADD.FTZ R3, R171.reuse, R172 ;  /* 0x000000acab037221 */ /* 0x050fe20000010000 */
[----:B------:R-:W-:Y:S01]  /*ee80*/  F2FP.F16.F32.PACK_AB R161, R171, R161 ;  /* 0x000000a1aba1723e */ /* 0x000fe200000000ff */
[----:B------:R4:W-:Y:S01]  /*ee90*/  STSM.16.M88.4 [R197+0x26800], R152 ;  /* 0x02680098c5007844 */ /* 0x0009e20000000200 */
[-C--:B------:R-:W-:Y:S01]  /*eea0*/  FMUL.FTZ R118, R118, R170.reuse ;  /* 0x000000aa76767220 */ /* 0x080fe20000410000 */
[-C--:B------:R-:W-:Y:S01]  /*eeb0*/  FMUL.FTZ R119, R119, R170.reuse ;  /* 0x000000aa77777220 */ /* 0x080fe20000410000 */
[-C--:B------:R-:W-:Y:S01]  /*eec0*/  FMUL.FTZ R122, R122, R170.reuse ;  /* 0x000000aa7a7a7220 */ /* 0x080fe20000410000 */
[----:B------:R4:W-:Y:S01]  /*eed0*/  STSM.16.M88.4 [R200], R156 ;  /* 0x0000009cc8007844 */ /* 0x0009e20000000200 */
[----:B------:R-:W5:Y:S01]  /*eee0*/  MUFU.EX2 R165, R178 ;  /* 0x000000b200a57308 */ /* 0x000f620000000800 */
        /* <DEDUP_REMOVED lines=16> */
[----:B-----5:R-:W-:Y:S01]  /*eff0*/  FADD.FTZ R3, R165, R172 ;  /* 0x000000aca5037221 */ /* 0x020fe20000010000 */
[-C--:B------:R-:W-:Y:S01]  /*f000*/  FMUL.FTZ R143, R143, R170.reuse ;  /* 0x000000aa8f8f7220 */ /* 0x080fe20000410000 */
[-C--:B------:R-:W-:Y:S01]  /*f010*/  FMUL.FTZ R146, R146, R170.reuse ;  /* 0x000000aa92927220 */ /* 0x080fe20000410000 */
[-C--:B------:R-:W-:Y:S01]  /*f020*/  FMUL.FTZ R147, R147, R170.reuse ;  /* 0x000000aa93937220 */ /* 0x080fe20000410000 */
[-C--:B------:R-:W-:Y:S01]  /*f030*/  FMUL.FTZ R150, R150, R170.reuse ;  /* 0x000000aa96967220 */ /* 0x080fe20000410000 */
[----:B------:R-:W-:-:S02]  /*f040*/  FMUL.FTZ R151, R151, R170 ;  /* 0x000000aa97977220 */ /* 0x000fc40000410000 */
[----:B------:R-:W5:Y:S01]  /*f050*/  MUFU.EX2 R183, R183 ;  /* 0x000000b700b77308 */ /* 0x000f620000000800 */
[C---:B---3--:R-:W-:Y:S01]  /*f060*/  FADD.FTZ R3, R168.reuse, R3 ;  /* 0x00000003a8037221 */ /* 0x048fe20000010000 */
[----:B------:R-:W-:-:S03]  /*f070*/  F2FP.F16.F32.PACK_AB R165, R168, R165 ;  /* 0x000000a5a8a5723e */ /* 0x000fc600000000ff */
[----:B--2---:R-:W-:Y:S01]  /*f080*/  FADD.FTZ R172, R182, R3 ;  /* 0x00000003b6ac7221 */ /* 0x004fe20000010000 */
[----:B-----5:R-:W-:-:S03]  /*f090*/  F2FP.F16.F32.PACK_AB R167, R183, R182 ;  /* 0x000000b6b7a7723e */ /* 0x020fc600000000ff */
[----:B------:R-:W-:Y:S02]  /*f0a0*/  FADD.FTZ R3, R183, R172 ;  /* 0x000000acb7037221 */ /* 0x000fe40000010000 */
[----:B------:R4:W-:Y:S01]  /*f0b0*/  STSM.16.M88.4 [R199], R164 ;  /* 0x000000a4c7007844 */ /* 0x0009e20000000200 */
[----:B------:R-:W-:Y:S05]  /*f0c0*/  @!P0 BRA `(.L_x_8217) ;  /* 0x0000000000048947 */ /* 0x000fea0003800000 */
[----:B------:R-:W-:Y:S01]  /*f0d0*/  BPT.TRAP 0x1 ;  /* 0x000000040000795c */ /* 0x000fe20000300000 */
.L_x_8217:
[----:B------:R2:W3:Y:S01]  /*f0e0*/  SYNCS.PHASECHK.TRANS64.TRYWAIT P2, [R21+URZ+0x28c50], R193 ;  /* 0x028c50c1150075a7 */ /* 0x0004e2000804017f */
[----:B------:R-:W-:Y:S05]  /*f0f0*/  @!P0 BRA `(.L_x_8218) ;  /* 0x0000000000048947 */ /* 0x000fea0003800000 */
[----:B------:R-:W-:Y:S01]  /*f100*/  BPT.TRAP 0x1 ;  /* 0x000000040000795c */ /* 0x000fe20000300000 */
.L_x_8218:
[----:B------:R-:W-:Y:S04]  /*f110*/  BSSY B1, `(.L_x_8219) ;  /* 0x0000004000017945 */ /* 0x000fe80003800000 */
[----:B---3--:R-:W-:Y:S05]  /*f120*/  @P2 BRA `(.L_x_8220) ;  /* 0x0000000000082947 */ /* 0x008fea0003800000 */
[----:B------:R-:W3:Y:S02]  /*f130*/  SYNCS.PHASECHK.TRANS64.TRYWAIT P2, [R21+URZ+0x28c50], R193 ;  /* 0x028c50c1150075a7 */ /* 0x000ee4000804017f */
[----:B---3--:R-:W-:Y:S05]  /*f140*/  @!P2 BRA `(.L_x_8221) ;  /* 0x000000d400c8a947 */ /* 0x008fea0003800000 */
.L_x_8220:
[----:B------:R-:W-:Y:S05]  /*f150*/  BSYNC B1 ;  /* 0x0000000000017941 */ /* 0x000fea0003800000 */
.L_x_8219:
[----:B------:R-:W-:Y:S01]  /*f160*/  IMAD R168, R18, 0x1000, R12 ;  /* 0x0000100012a87824 */ /* 0x000fe200078e020c */
[----:B------:R-:W-:Y:S01]  /*f170*/  MOV R169, 0x40000040 ;  /* 0x4000004000a97802 */ /* 0x000fe20000000f00 */
[----:B------:R-:W-:Y:S01]  /*f180*/  WARPGROUP.ARRIVE ;  /* 0x00000000000079c5 */ /* 0x000fe20000000000 */
[----:B------:R-:W-:Y:S01]  /*f190*/  ISETP.GT.AND P2, PT, R213, RZ, PT ;  /* 0x000000ffd500720c */ /* 0x000fe20003f44270 */
[----:B0123--:R-:W-:Y:S01]  /*f1a0*/  @!P1 VIADD R21, R21, 0x28c60 ;  /* 0x00028c6015159836 */ /* 0x00ffe20000000000 */
        /* <DEDUP_REMOVED lines=10> */
[----:B----4-:R-:W-:Y:S01]  /*f250*/  VIADD R152, R168, 0x80 ;  /* 0x00000080a8987836 */ /* 0x010fe20000000000 */
        /* <DEDUP_REMOVED lines=31> */
.L_x_8211:
[----:B------:R-:W-:Y:S05]  /*f450*/  BSYNC B0 ;  /* 0x0000000000007941 */ /* 0x000fea0003800000 */
.L_x_8210:
[----:B------:R-:W2:Y:S01]  /*f460*/  SHFL.BFLY PT, R5, R0, 0x2, 0x1f ;  /* 0x0c401f0000057f89 */ /* 0x000ea200000e0000 */
[----:B------:R-:W-:Y:S02]  /*f470*/  VIADD R180, R18, 0x1 ;  /* 0x0000000112b47836 */ /* 0x000fe40000000000 */
[----:B-1----:R-:W-:Y:S01]  /*f480*/  IMAD.MOV.U32 R21, RZ, RZ, -0x800000 ;  /* 0xff800000ff157424 */ /* 0x002fe200078e00ff */
[----:B------:R-:W1:Y:S01]  /*f490*/  SHFL.BFLY PT, R6, R3, 0x2, 0x1f ;  /* 0x0c401f0003067f89 */ /* 0x000e6200000e0000 */
[----:B------:R-:W-:Y:S01]  /*f4a0*/  VIADD R212, R212, 0x1 ;  /* 0x00000001d4d47836 */ /* 0x000fe20000000000 */
[----:B------:R-:W-:Y:S08]  /*f4b0*/  BAR.ARV 0x8, 0x100 ;  /* 0x0204000000007b1d */ /* 0x000ff00000002000 */
[----:B------:R-:W-:Y:S01]  /*f4c0*/  BAR.SYNC.DEFER_BLOCKING 0xf, 0x100 ;  /* 0x03c4000000007b1d */ /* 0x000fe20000010000 */
[----:B------:R-:W-:Y:S01]  /*f4d0*/  ISETP.NE.AND P1, PT, R180, 0x2, PT ;  /* 0x00000002b400780c */ /* 0x000fe20003f25270 */
[----:B--2---:R-:W-:Y:S01]  /*f4e0*/  FADD.FTZ R5, R5, R0 ;  /* 0x0000000005057221 */ /* 0x004fe20000010000 */
[----:B-1----:R-:W-:-:S04]  /*f4f0*/  FADD.FTZ R6, R6, R3 ;  /* 0x0000000306067221 */ /* 0x002fc80000010000 */
[----:B------:R-:W1:Y:S01]  /*f500*/  SHFL.BFLY PT, R4, R5, 0x1, 0x1f ;  /* 0x0c201f0005047f89 */ /* 0x000e6200000e0000 */
[----:B------:R-:W-:-:S03]  /*f510*/  IMAD.MOV.U32 R3, RZ, RZ, RZ ;  /* 0x000000ffff037224 */ /* 0x000fc600078e00ff */
[----:B------:R-:W2:Y:S01]  /*f520*/  SHFL.BFLY PT, R7, R6, 0x1, 0x1f ;  /* 0x0c201f0006077f89 */ /* 0x000ea200000e0000 */
[----:B-1----:R-:W-:Y:S01]  /*f530*/  FADD.FTZ R8, R5, R4 ;  /* 0x0000000405087221 */ /* 0x002fe20000010000 */
[----:B------:R-:W-:Y:S02]  /*f540*/  IMAD.MOV R4, RZ, RZ, -R196 ;  /* 0x000000ffff047224 */ /* 0x000fe400078e0ac4 */
[----:B--2---:R-:W-:Y:S02]  /*f550*/  FADD.FTZ R0, R6, R7 ;  /* 0x0000000706007221 */ /* 0x004fe40000010000 */
[----:B------:R-:W-:Y:S02]  /*f560*/  FSETP.NE.FTZ.AND P2, PT, R8, RZ, PT ;  /* 0x000000ff0800720b */ /* 0x000fe40003f55000 */
[----:B------:R-:W-:Y:S01]  /*f570*/  ISETP.NE.AND P0, PT, R189, R4, PT ;  /* 0x00000004bd00720c */ /* 0x000fe20003f05270 */
[----:B------:R-:W-:Y:S01]  /*f580*/  IMAD.MOV.U32 R4, RZ, RZ, RZ ;  /* 0x000000ffff047224 */ /* 0x000fe200078e00ff */
[----:B------:R-:W-:-:S02]  /*f590*/  FSETP.NE.FTZ.AND P3, PT, R0, RZ, PT ;  /* 0x000000ff0000720b */ /* 0x000fc40003f75000 */
[----:B------:R-:W-:-:S04]  /*f5a0*/  SEL R6, RZ, 0x1, P1 ;  /* 0x00000001ff067807 */ /* 0x000fc80000800000 */
[----:B------:R-:W-:-:S03]  /*f5b0*/  LOP3.LUT R19, R19, R6, RZ, 0x3c, !PT ;  /* 0x0000000613137212 */ /* 0x000fc600078e3cff */
[----:B------:R-:W1:Y:S02]  /*f5c0*/  @P2 MUFU.RCP R3, R8 ;  /* 0x0000000800032308 */ /* 0x000e640000001000 */
[----:B------:R-:W-:-:S04]  /*f5d0*/  @!P0 IMAD R5, R18, 0x40, R190 ;  /* 0x0000004012058824 */ /* 0x000fc800078e02be */
[----:B------:R-:W-:Y:S02]  /*f5e0*/  @!P0 IMAD R5, R5, 0x4, R2 ;  /* 0x0000000405058824 */ /* 0x000fe400078e0202 */
[C---:B------:R-:W-:Y:S01]  /*f5f0*/  @P2 FMUL.FTZ R2, R14.reuse, 0.69314718246459960938 ;  /* 0x3f3172180e022820 */ /* 0x040fe20000410000 */
[----:B------:R-:W2:Y:S01]  /*f600*/  @P3 MUFU.RCP R4, R0 ;  /* 0x0000000000043308 */ /* 0x000ea20000001000 */
[----:B------:R-:W-:-:S07]  /*f610*/  @P3 FMUL.FTZ R14, R14, 0.69314718246459960938 ;  /* 0x3f3172180e0e3820 */ /* 0x000fce0000410000 */
[----:B------:R-:W3:Y:S01]  /*f620*/  @P2 MUFU.LG2 R18, R8 ;  /* 0x0000000800122308 */ /* 0x000ee20000000c00 */
[-C--:B-1----:R-:W-:Y:S01]  /*f630*/  FMUL.FTZ R179, R24, R3.reuse ;  /* 0x0000000318b37220 */ /* 0x082fe20000410000 */
[----:B------:R1:W-:Y:S01]  /*f640*/  @!P0 STS [R5+0x28800], R3 ;  /* 0x0288000305008388 */ /* 0x0003e20000000800 */
[-C--:B------:R-:W-:Y:S01]  /*f650*/  FMUL.FTZ R177, R25, R3.reuse ;  /* 0x0000000319b17220 */ /* 0x080fe20000410000 */
[-C--:B------:R-:W-:Y:S01]  /*f660*/  FMUL.FTZ R178, R28, R3.reuse ;  /* 0x000000031cb27220 */ /* 0x080fe20000410000 */
[-C--:B------:R-:W-:Y:S01]  /*f670*/  FMUL.FTZ R176, R32, R3.reuse ;  /* 0x0000000320b07220 */ /* 0x080fe20000410000 */
[-C--:B------:R-:W-:Y:S01]  /*f680*/  FMUL.FTZ R175, R36, R3.reuse ;  /* 0x0000000324af7220 */ /* 0x080fe20000410000 */
[-C--:B------:R-:W-:Y:S01]  /*f690*/  FMUL.FTZ R174, R40, R3.reuse ;  /* 0x0000000328ae7220 */ /* 0x080fe20000410000 */
[----:B------:R4:W5:Y:S01]  /*f6a0*/  @P3 MUFU.LG2 R24, R0 ;  /* 0x0000000000183308 */ /* 0x0009620000000c00 */
        /* <DEDUP_REMOVED lines=9> */
[----:B---3--:R-:W-:Y:S01]  /*f740*/  @P2 FMUL.FTZ R25, R18, 0.69314718246459960938 ;  /* 0x3f31721812192820 */ /* 0x008fe20000410000 */
        /* <DEDUP_REMOVED lines=53> */
[----:B-1----:R-:W-:Y:S01]  /*faa0*/  MOV R3, 0xff800000 ;  /* 0xff80000000037802 */ /* 0x002fe20000000f00 */
[-C--:B------:R-:W-:Y:S01]  /*fab0*/  FMUL.FTZ R33, R42, R4.reuse ;  /* 0x000000042a217220 */ /* 0x080fe20000410000 */
[-C--:B------:R-:W-:Y:S01]  /*fac0*/  FMUL.FTZ R9, R58, R4.reuse ;  /* 0x000000043a097220 */ /* 0x080fe20000410000 */
[-C--:B------:R-:W-:Y:S01]  /*fad0*/  FMUL.FTZ R11, R62, R4.reuse ;  /* 0x000000043e0b7220 */ /* 0x080fe20000410000 */
[-C--:B------:R-:W-:Y:S01]  /*fae0*/  FMUL.FTZ R66, R115, R4.reuse ;  /* 0x0000000473427220 */ /* 0x080fe20000410000 */
[----:B------:R-:W-:Y:S01]  /*faf0*/  PLOP3.LUT P0, PT, PT, PT, PT, 0x8, 0x0 ;  /* 0x000000000000781c */ /* 0x000fe20003f0e170 */
        /* <DEDUP_REMOVED lines=60> */
[----:B------:R-:W-:Y:S01]  /*fec0*/  SEL R18, R180, RZ, P1 ;  /* 0x000000ffb4127207 */ /* 0x000fe20000800000 */
[----:B------:R-:W-:Y:S06]  /*fed0*/  BAR.ARV 0xe, 0x100 ;  /* 0x0384000000007b1d */ /* 0x000fec0000002000 */
.L_x_8140:
[----:B------:R-:W-:Y:S05]  /*fee0*/  BSYNC B7 ;  /* 0x0000000000077941 */ /* 0x000fea0003800000 */
.L_x_8138:
[----:B------:R-:W1:Y:S08]  /*fef0*/  S2UR UR5, SR_CgaCtaId ;  /* 0x00000000000579c3 */ /* 0x000e700000008800 */
[----:B------:R-:W-:Y:S06]  /*ff00*/  BAR.SYNC.DEFER_BLOCKING 0x5, 0x180 ;  /* 0x0146000000007b1d */ /* 0x000fec0000010000 */
[----:B------:R-:W-:Y:S01]  /*ff10*/  UMOV UR4, 0x400 ;  /* 0x0000040000047882 */ /* 0x000fe20000000000 */
[----:B------:R-:W-:Y:S01]  /*ff20*/  BSSY B0, `(.L_x_8223) ;  /* 0x00002e1000007945 */ /* 0x000fe20003800000 */
[----:B-1----:R-:W-:-:S06]  /*ff30*/  ULEA UR4, UR5, UR4, 0x18 ;  /* 0x0000000405047291 */ /* 0x002fcc000f8ec03f */
[----:B------:R-:W-:-:S05]  /*ff40*/  IMAD.U32 R2, RZ, RZ, UR4 ;  /* 0x00000004ff027e24 */ /* 0x000fca000f8e00ff */
[----:B------:R1:W2:Y:S01]  /*ff50*/  LDS.128 R24, [R2+0x28cd0] ;  /* 0x028cd00002187984 */ /* 0x0002a20000000c00 */
        /* <DEDUP_REMOVED lines=27> */
[C---:B------:R-:W-:Y:S02]  /*10110*/  IADD3 R57, P0, R48.reuse, 0x40, RZ ;  /* 0x0000004030397810 */ /* 0x040fe40007f1e0ff */
[----:B------:R-:W-:-:S02]  /*10120*/  IADD3 R53, P1, R48, 0x20, RZ ;  /* 0x0000002030357810 */ /* 0x000fc40007f3e0ff */
[----:B------:R-:W-:Y:S02]  /*10130*/  IADD3 R61, P4, R48, 0x60, RZ ;  /* 0x00000060303d7810 */ /* 0x000fe40007f9e0ff */
[----:B------:R-:W-:Y:S02]  /*10140*/  LOP3.LUT R56, R57, 0x380, RZ, 0xc0, !PT ;  /* 0x0000038039387812 */ /* 0x000fe400078ec0ff */
[----:B------:R-:W-:Y:S02]  /*10150*/  LOP3.LUT R52, R53, 0x380, RZ, 0xc0, !PT ;  /* 0x0000038035347812 */ /* 0x000fe400078ec0ff */
[----:B------:R-:W-:Y:S02]  /*10160*/  LOP3.LUT R60, R61, 0x380, RZ, 0xc0, !PT ;  /* 0x000003803d3c7812 */ /* 0x000fe400078ec0ff */
[----:B------:R-:W-:Y:S02]  /*10170*/  SHF.R.U64 R56, R56, 0x3, RZ ;  /* 0x0000000338387819 */ /* 0x000fe400000012ff */
[----:B------:R-:W-:-:S02]  /*10180*/  SHF.R.U64 R52, R52, 0x3, RZ ;  /* 0x0000000334347819 */ /* 0x000fc400000012ff */
[----:B------:R-:W-:Y:S02]  /*10190*/  SHF.R.U64 R60, R60, 0x3, RZ ;  /* 0x000000033c3c7819 */ /* 0x000fe400000012ff */
[----:B------:R-:W-:Y:S01]  /*101a0*/  LOP3.LUT R56, R56, R57, RZ, 0x3c, !PT ;  /* 0x0000003938387212 */ /* 0x000fe200078e3cff */
[--C-:B------:R-:W-:Y:S01]  /*101b0*/  IMAD.X R57, RZ, RZ, R49.reuse, P0 ;  /* 0x000000ffff397224 */ /* 0x100fe200000e0631 */
[----:B------:R-:W-:Y:S01]  /*101c0*/  LOP3.LUT R52, R52, R53, RZ, 0x3c, !PT ;  /* 0x0000003534347212 */ /* 0x000fe200078e3cff */
[--C-:B------:R-:W-:Y:S01]  /*101d0*/  IMAD.X R53, RZ, RZ, R49.reuse, P1 ;  /* 0x000000ffff357224 */ /* 0x100fe200008e0631 */
[----:B------:R-:W-:Y:S02]  /*101e0*/  IADD3 R77, P2, R48, 0x2060, RZ ;  /* 0x00002060304d7810 */ /* 0x000fe40007f5e0ff */
[----:B------:R-:W-:Y:S01]  /*101f0*/  LOP3.LUT R60, R60, R61, RZ, 0x3c, !PT ;  /* 0x0000003d3c3c7212 */ /* 0x000fe200078e3cff */
[----:B------:R-:W-:Y:S01]  /*10200*/  IMAD.X R61, RZ, RZ, R49, P4 ;  /* 0x000000ffff3d7224 */ /* 0x000fe200020e0631 */
[----:B------:R-:W-:-:S02]  /*10210*/  IADD3 R15, P0, R48, 0x4020, RZ ;  /* 0x00004020300f7810 */ /* 0x000fc40007f1e0ff */
[C---:B------:R-:W-:Y:S02]  /*10220*/  IADD3 R81, P1, R48.reuse, 0x4000, RZ ;  /* 0x0000400030517810 */ /* 0x040fe40007f3e0ff */
[C---:B------:R-:W-:Y:S01]  /*10230*/  IADD3 R85, P4, R48.reuse, 0x4040, RZ ;  /* 0x0000404030557810 */ /* 0x040fe20007f9e0ff */
[----:B------:R-:W-:Y:S01]  /*10240*/  IMAD.X R31, RZ, RZ, R49, P0 ;  /* 0x000000ffff1f7224 */ /* 0x000fe200000e0631 */
[----:B------:R-:W-:Y:S02]  /*10250*/  LOP3.LUT R76, R77, 0x380, RZ, 0xc0, !PT ;  /* 0x000003804d4c7812 */ /* 0x000fe400078ec0ff */
[----:B-----5:R-:W-:Y:S02]  /*10260*/  LOP3.LUT R30, R15, 0x380, RZ, 0xc0, !PT ;  /* 0x000003800f1e7812 */ /* 0x020fe400078ec0ff */
[----:B------:R-:W-:Y:S02]  /*10270*/  LOP3.LUT R80, R81, 0x380, RZ, 0xc0, !PT ;  /* 0x0000038051507812 */ /* 0x000fe400078ec0ff */
[----:B------:R-:W-:-:S02]  /*10280*/  IADD3 R65, P3, R48, 0x2000, RZ ;  /* 0x0000200030417810 */ /* 0x000fc40007f7e0ff */
[----:B------:R-:W-:Y:S02]  /*10290*/  LOP3.LUT R84, R85, 0x380, RZ, 0xc0, !PT ;  /* 0x0000038055547812 */ /* 0x000fe400078ec0ff */
[----:B------:R-:W-:Y:S02]  /*102a0*/  IADD3 R69, P6, R48, 0x2020, RZ ;  /* 0x0000202030457810 */ /* 0x000fe40007fde0ff */
[----:B------:R-:W-:Y:S02]  /*102b0*/  SHF.R.U64 R76, R76, 0x3, RZ ;  /* 0x000000034c4c7819 */ /* 0x000fe400000012ff */
[----:B------:R-:W-:Y:S02]  /*102c0*/  IADD3 R73, P5, R48, 0x2040, RZ ;  /* 0x0000204030497810 */ /* 0x000fe40007fbe0ff */
[----:B------:R-:W-:Y:S02]  /*102d0*/  SHF.R.U64 R30, R30, 0x3, RZ ;  /* 0x000000031e1e7819 */ /* 0x000fe400000012ff */
[----:B------:R-:W-:-:S02]  /*102e0*/  SHF.R.U64 R80, R80, 0x3, RZ ;  /* 0x0000000350507819 */ /* 0x000fc400000012ff */
[----:B------:R-:W-:Y:S02]  /*102f0*/  LOP3.LUT R64, R65, 0x380, RZ, 0xc0, !PT ;  /* 0x0000038041407812 */ /* 0x000fe400078ec0ff */
[----:B------:R-:W-:Y:S02]  /*10300*/  SHF.R.U64 R84, R84, 0x3, RZ ;  /* 0x0000000354547819 */ /* 0x000fe400000012ff */
[----:B------:R-:W-:Y:S02]  /*10310*/  LOP3.LUT R107, R48, 0x380, RZ, 0xc0, !PT ;  /* 0x00000380306b7812 */ /* 0x000fe400078ec0ff */
[----:B0-----:R-:W-:Y:S02]  /*10320*/  LOP3.LUT R68, R69, 0x380, RZ, 0xc0, !PT ;  /* 0x0000038045447812 */ /* 0x001fe400078ec0ff */
[----:B------:R-:W-:Y:S01]  /*10330*/  LOP3.LUT R76, R76, R77, RZ, 0x3c, !PT ;  /* 0x0000004d4c4c7212 */ /* 0x000fe200078e3cff */
[----:B------:R-:W-:Y:S01]  /*10340*/  IMAD.X R77, RZ, RZ, R49, P2 ;  /* 0x000000ffff4d7224 */ /* 0x000fe200010e0631 */
[----:B------:R-:W-:-:S02]  /*10350*/  LOP3.LUT R72, R73, 0x380, RZ, 0xc0, !PT ;  /* 0x0000038049487812 */ /* 0x000fc400078ec0ff */
[----:B------:R-:W-:Y:S02]  /*10360*/  LOP3.LUT R30, R30, R15, RZ, 0x3c, !PT ;  /* 0x0000000f1e1e7212 */ /* 0x000fe400078e3cff */
[----:B------:R-:W-:Y:S01]  /*10370*/  LOP3.LUT R80, R80, R81, RZ, 0x3c, !PT ;  /* 0x0000005150507212 */ /* 0x000fe200078e3cff */
[----:B------:R-:W-:Y:S01]  /*10380*/  IMAD.X R81, RZ, RZ, R49, P1 ;  /* 0x000000ffff517224 */ /* 0x000fe200008e0631 */
[----:B------:R-:W-:Y:S02]  /*10390*/  IADD3 R15, P2, R48, 0x6040, RZ ;  /* 0x00006040300f7810 */ /* 0x000fe40007f5e0ff */
[----:B------:R-:W-:Y:S02]  /*103a0*/  SHF.R.U64 R64, R64, 0x3, RZ ;  /* 0x0000000340407819 */ /* 0x000fe400000012ff */
[----:B------:R-:W-:Y:S02]  /*103b0*/  LOP3.LUT R84, R84, R85, RZ, 0x3c, !PT ;  /* 0x0000005554547212 */ /* 0x000fe400078e3cff */
[----:B------:R-:W-:-:S02]  /*103c0*/  SHF.R.U64 R107, R107, 0x3, RZ ;  /* 0x000000036b6b7819 */ /* 0x000fc400000012ff */
[----:B------:R-:W-:Y:S02]  /*103d0*/  SHF.R.U64 R68, R68, 0x3, RZ ;  /* 0x0000000344447819 */ /* 0x000fe400000012ff */
[----:B------:R-:W-:Y:S02]  /*103e0*/  IADD3 R85, P1, R48, 0x6060, RZ ;  /* 0x0000606030557810 */ /* 0x000fe40007f3e0ff */
[----:B------:R-:W-:Y:S02]  /*103f0*/  SHF.R.U64 R72, R72, 0x3, RZ ;  /* 0x0000000348487819 */ /* 0x000fe400000012ff */
[----:B------:R-:W-:Y:S02]  /*10400*/  LOP3.LUT R14, R15, 0x380, RZ, 0xc0, !PT ;  /* 0x000003800f0e7812 */ /* 0x000fe400078ec0ff */
[----:B------:R-:W-:Y:S01]  /*10410*/  LOP3.LUT R64, R64, R65, RZ, 0x3c, !PT ;  /* 0x0000004140407212 */ /* 0x000fe200078e3cff */
[--C-:B------:R-:W-:Y:S01]  /*10420*/  IMAD.X R65, RZ, RZ, R49.reuse, P3 ;  /* 0x000000ffff417224 */ /* 0x100fe200018e0631 */
[----:B------:R-:W-:Y:S01]  /*10430*/  LOP3.LUT R106, R107, R48, RZ, 0x3c, !PT ;  /* 0x000000306b6a7212 */ /* 0x000fe200078e3cff */
[--C-:B------:R-:W-:Y:S01]  /*10440*/  IMAD.MOV.U32 R107, RZ, RZ, R49.reuse ;  /* 0x000000ffff6b7224 */ /* 0x100fe200078e0031 */
[----:B------:R-:W-:Y:S01]  /*10450*/  LOP3.LUT R68, R68, R69, RZ, 0x3c, !PT ;  /* 0x0000004544447212 */ /* 0x000fe200078e3cff */
[----:B------:R-:W-:Y:S01]  /*10460*/  IMAD.X R69, RZ, RZ, R49, P6 ;  /* 0x000000ffff457224 */ /* 0x000fe200030e0631 */
[----:B------:R-:W-:-:S02]  /*10470*/  LOP3.LUT R4, R85, 0x380, RZ, 0xc0, !PT ;  /* 0x0000038055047812 */ /* 0x000fc400078ec0ff */
[----:B------:R-:W-:Y:S01]  /*10480*/  LOP3.LUT R72, R72, R73, RZ, 0x3c, !PT ;  /* 0x0000004948487212 */ /* 0x000fe200078e3cff */
[----:B------:R-:W-:Y:S01]  /*10490*/  IMAD.X R73, RZ, RZ, R49, P5 ;  /* 0x000000ffff497224 */ /* 0x000fe200028e0631 */
[C---:B------:R-:W-:Y:S02]  /*104a0*/  IADD3 R89, P3, R48.reuse, 0x4060, RZ ;  /* 0x0000406030597810 */ /* 0x040fe40007f7e0ff */
[----:B------:R-:W-:Y:S02]  /*104b0*/  IADD3 R93, P6, R48, 0x6000, RZ ;  /* 0x00006000305d7810 */ /* 0x000fe40007fde0ff */
[----:B------:R-:W-:Y:S02]  /*104c0*/  SHF.R.U64 R14, R14, 0x3, RZ ;  /* 0x000000030e0e7819 */ /* 0x000fe400000012ff */
[----:B------:R-:W-:Y:S02]  /*104d0*/  IADD3 R99, P5, R48, 0x6020, RZ ;  /* 0x0000602030637810 */ /* 0x000fe40007fbe0ff */
[----:B------:R-:W-:-:S02]  /*104e0*/  SHF.R.U64 R48, R4, 0x3, RZ ;  /* 0x0000000304307819 */ /* 0x000fc400000012ff */
[----:B------:R-:W-:Y:S02]  /*104f0*/  LOP3.LUT R88, R89, 0x380, RZ, 0xc0, !PT ;  /* 0x0000038059587812 */ /* 0x000fe400078ec0ff */
[----:B------:R-:W-:Y:S02]  /*10500*/  MOV R106, R106 ;  /* 0x0000006a006a7202 */ /* 0x000fe40000000f00 */
[----:B------:R-:W-:Y:S01]  /*10510*/  F2FP.F16.F32.PACK_AB R4, R177, R179 ;  /* 0x000000b3b104723e */ /* 0x000fe200000000ff */
[----:B------:R-:W-:Y:S01]  /*10520*/  BAR.SYNC.DEFER_BLOCKING 0x1, 0x100 ;  /* 0x0044000000007b1d */ /* 0x000fe20000010000 */
[----:B------:R-:W-:Y:S02]  /*10530*/  LOP3.LUT R92, R93, 0x380, RZ, 0xc0, !PT ;  /* 0x000003805d5c7812 */ /* 0x000fe400078ec0ff */
[----:B------:R-:W-:Y:S01]  /*10540*/  LOP3.LUT R14, R14, R15, RZ, 0x3c, !PT ;  /* 0x0000000f0e0e7212 */ /* 0x000fe200078e3cff */
[----:B------:R-:W-:Y:S01]  /*10550*/  IMAD.X R15, RZ, RZ, R49, P2 ;  /* 0x000000ffff0f7224 */ /* 0x000fe200010e0631 */
[----:B------:R-:W-:-:S02]  /*10560*/  LOP3.LUT R98, R99, 0x380, RZ, 0xc0, !PT ;  /* 0x0000038063627812 */ /* 0x000fc400078ec0ff */
[----:B------:R-:W-:Y:S02]  /*10570*/  MOV R0, R30 ;  /* 0x0000001e00007202 */ /* 0x000fe40000000f00 */
[----:B------:R-:W-:Y:S02]  /*10580*/  MOV R52, R52 ;  /* 0x0000003400347202 */ /* 0x000fe40000000f00 */
[----:B------:R-:W-:Y:S02]  /*10590*/  F2FP.F16.F32.PACK_AB R30, R173, R175 ;  /* 0x000000afad1e723e */ /* 0x000fe400000000ff */
[----:B------:R-:W-:Y:S02]  /*105a0*/  F2FP.F16.F32.PACK_AB R31, R39, R38 ;  /* 0x00000026271f723e */ /* 0x000fe400000000ff */
[----:B------:R-:W-:Y:S02]  /*105b0*/  SHF.R.U64 R88, R88, 0x3, RZ ;  /* 0x0000000358587819 */ /* 0x000fe400000012ff */
[----:B------:R-:W-:-:S02]  /*105c0*/  MOV R56, R56 ;  /* 0x0000003800387202 */ /* 0x000fc40000000f00 */
[----:B------:R-:W-:Y:S02]  /*105d0*/  SHF.R.U64 R92, R92, 0x3, RZ ;  /* 0x000000035c5c7819 */ /* 0x000fe400000012ff */
[----:B------:R-:W-:Y:S02]  /*105e0*/  SHF.R.U64 R98, R98, 0x3, RZ ;  /* 0x0000000362627819 */ /* 0x000fe400000012ff */
[----:B------:R-:W-:Y:S01]  /*105f0*/  MOV R60, R60 ;  /* 0x0000003c003c7202 */ /* 0x000fe20000000f00 */
[----:B------:R0:W-:Y:S01]  /*10600*/  STSM.16.M88.4 [R106], R4 ;  /* 0x000000046a007844 */ /* 0x0001e20000000200 */
[----:B------:R-:W-:Y:S01]  /*10610*/  LOP3.LUT R48, R48, R85, RZ, 0x3c, !PT ;  /* 0x0000005530307212 */ /* 0x000fe200078e3cff */
[----:B------:R-:W-:Y:S01]  /*10620*/  IMAD.X R85, RZ, RZ, R49, P4 ;  /* 0x000000ffff557224 */ /* 0x000fe200020e0631 */
[----:B------:R-:W-:Y:S01]  /*10630*/  MOV R64, R64 ;  /* 0x0000004000407202 */ /* 0x000fe20000000f00 */
[----:B------:R3:W-:Y:S01]  /*10640*/  STSM.16.M88.4 [R52], R28 ;  /* 0x0000001c34007844 */ /* 0x0007e20000000200 */
[----:B------:R-:W-:-:S02]  /*10650*/  MOV R20, R14 ;  /* 0x0000000e00147202 */ /* 0x000fc40000000f00 */
[----:B------:R-:W-:Y:S01]  /*10660*/  LOP3.LUT R88, R88, R89, RZ, 0x3c, !PT ;  /* 0x0000005958587212 */ /* 0x000fe200078e3cff */
[--C-:B------:R-:W-:Y:S01]  /*10670*/  IMAD.X R89, RZ, RZ, R49.reuse, P3 ;  /* 0x000000ffff597224 */ /* 0x100fe200018e0631 */
[----:B------:R-:W-:Y:S01]  /*10680*/  MOV R68, R68 ;  /* 0x0000004400447202 */ /* 0x000fe20000000f00 */
[----:B------:R4:W-:Y:S01]  /*10690*/  STSM.16.M88.4 [R56], R32 ;  /* 0x0000002038007844 */ /* 0x0009e20000000200 */
[----:B------:R-:W-:Y:S02]  /*106a0*/  F2FP.F16.F32.PACK_AB R14, R161, R163 ;  /* 0x000000a3a10e723e */ /* 0x000fe400000000ff */
[----:B------:R-:W-:Y:S02]  /*106b0*/  F2FP.F16.F32.PACK_AB R15, R71, R70 ;  /* 0x00000046470f723e */ /* 0x000fe400000000ff */
[----:B------:R-:W-:Y:S01]  /*106c0*/  LOP3.LUT R92, R92, R93, RZ, 0x3c, !PT ;  /* 0x0000005d5c5c7212 */ /* 0x000fe200078e3cff */
[----:B------:R-:W-:Y:S01]  /*106d0*/  IMAD.X R93, RZ, RZ, R49, P6 ;  /* 0x000000ffff5d7224 */ /* 0x000fe200030e0631 */
[----:B0-----:R-:W-:-:S02]  /*106e0*/  F2FP.F16.F32.PACK_AB R4, R168, R171 ;  /* 0x000000aba804723e */ /* 0x001fc400000000ff */
[----:B------:R-:W-:Y:S02]  /*106f0*/  F2FP.F16.F32.PACK_AB R5, R51, R50 ;  /* 0x000000323305723e */ /* 0x000fe400000000ff */
[----:B------:R-:W-:Y:S02]  /*10700*/  F2FP.F16.F32.PACK_AB R6, R166, R169 ;  /* 0x000000a9a606723e */ /* 0x000fe400000000ff */
[----:B------:R-:W-:Y:S02]  /*10710*/  F2FP.F16.F32.PACK_AB R7, R55, R54 ;  /* 0x000000363707723e */ /* 0x000fe400000000ff */
[----:B------:R-:W-:Y:S02]  /*10720*/  MOV R72, R72 ;  /* 0x0000004800487202 */ /* 0x000fe40000000f00 */
[----:B---3--:R-:W-:Y:S01]  /*10730*/  F2FP.F16.F32.PACK_AB R28, R159, R162 ;  /* 0x000000a29f1c723e */ /* 0x008fe200000000ff */
[----:B------:R0:W-:Y:S01]  /*10740*/  STSM.16.M88.4 [R60], R4 ;  /* 0x000000043c007844 */ /* 0x0001e20000000200 */
[----:B------:R-:W-:-:S02]  /*10750*/  F2FP.F16.F32.PACK_AB R29, R75, R74 ;  /* 0x0000004a4b1d723e */ /* 0x000fc400000000ff */
[----:B------:R-:W-:Y:S01]  /*10760*/  F2FP.F16.F32.PACK_AB R30, R157, R160 ;  /* 0x000000a09d1e723e */ /* 0x000fe200000000ff */
[----:B------:R-:W-:Y:S01]  /*10770*/  STSM.16.M88.4 [R64], R8 ;  /* 0x0000000840007844 */ /* 0x000fe20000000200 */
[----:B------:R-:W-:Y:S02]  /*10780*/  F2FP.F16.F32.PACK_AB R31, R79, R78 ;  /* 0x0000004e4f1f723e */ /* 0x000fe400000000ff */
[----:B------:R-:W-:Y:S01]  /*10790*/  LOP3.LUT R98, R98, R99, RZ, 0x3c, !PT ;  /* 0x0000006362627212 */ /* 0x000fe200078e3cff */
[--C-:B------:R-:W-:Y:S01]  /*107a0*/  IMAD.X R99, RZ, RZ, R49.reuse, P5 ;  /* 0x000000ffff637224 */ /* 0x100fe200028e0631 */
[----:B------:R-:W-:Y:S01]  /*107b0*/  MOV R76, R76 ;  /* 0x0000004c004c7202 */ /* 0x000fe20000000f00 */
[----:B------:R-:W-:Y:S01]  /*107c0*/  IMAD.X R49, RZ, RZ, R49, P1 ;  /* 0x000000ffff317224 */ /* 0x000fe200008e0631 */
[----:B----4-:R-:W-:Y:S01]  /*107d0*/  F2FP.F16.F32.PACK_AB R32, R155, R158 ;  /* 0x0000009e9b20723e */ /* 0x010fe200000000ff */
[----:B------:R-:W-:Y:S01]  /*107e0*/  STSM.16.M88.4 [R68], R12 ;  /* 0x0000000c44007844 */ /* 0x000fe20000000200 */
[----:B------:R-:W-:-:S02]  /*107f0*/  F2FP.F16.F32.PACK_AB R33, R83, R82 ;  /* 0x000000525321723e */ /* 0x000fc400000000ff */
[----:B------:R-:W-:Y:S01]  /*10800*/  F2FP.F16.F32.PACK_AB R34, R153, R156 ;  /* 0x0000009c9922723e */ /* 0x000fe200000000ff */
[----:B------:R-:W-:Y:S01]  /*10810*/  STSM.16.M88.4 [R72], R28 ;  /* 0x0000001c48007844 */ /* 0x000fe20000000200 */
[----:B------:R-:W-:Y:S02]  /*10820*/  F2FP.F16.F32.PACK_AB R35, R87, R86 ;  /* 0x000000565723723e */ /* 0x000fe400000000ff */
[----:B------:R-:W-:Y:S02]  /*10830*/  MOV R80, R80 ;  /* 0x0000005000507202 */ /* 0x000fe40000000f00 */
[----:B------:R-:W-:Y:S01]  /*10840*/  F2FP.F16.F32.PACK_AB R38, R40, R152 ;  /* 0x000000982826723e */ /* 0x000fe200000000ff */
[----:B------:R-:W-:Y:S01]  /*10850*/  STSM.16.M88.4 [R76], R32 ;  /* 0x000000204c007844 */ /* 0x000fe20000000200 */
[----:B------:R-:W-:Y:S02]  /*10860*/  F2FP.F16.F32.PACK_AB R39, R95, R94 ;  /* 0x0000005e5f27723e */ /* 0x000fe400000000ff */
[----:B------:R-:W-:-:S02]  /*10870*/  F2FP.F16.F32.PACK_AB R40, R97, R96 ;  /* 0x000000606128723e */ /* 0x000fc400000000ff */
[----:B------:R-:W-:Y:S01]  /*10880*/  F2FP.F16.F32.PACK_AB R104, R105, R104 ;  /* 0x000000686968723e */ /* 0x000fe200000000ff */
[----:B------:R-:W-:Y:S01]  /*10890*/  STSM.16.M88.4 [R80], R36 ;  /* 0x0000002450007844 */ /* 0x000fe20000000200 */
[----:B------:R-:W-:Y:S02]  /*108a0*/  F2FP.F16.F32.PACK_AB R112, R113, R112 ;  /* 0x000000707170723e */ /* 0x000fe400000000ff */
[----:B------:R-:W-:Y:S01]  /*108b0*/  MOV R84, R84 ;  /* 0x0000005400547202 */ /* 0x000fe20000000f00 */
[----:B------:R3:W-:Y:S01]  /*108c0*/  STSM.16.M88.4 [R0], R40 ;  /* 0x0000002800007844 */ /* 0x0007e20000000200 */
        /* <DEDUP_REMOVED lines=18> */
[----:B------:R-:W-:-:S02]  /*109f0*/  ISETP.NE.U32.AND P0, PT, RZ, UR4, PT ;  /* 0x00000004ff007c0c */ /* 0x000fc4000bf05070 */
[----:B0-----:R-:W-:Y:S02]  /*10a00*/  IADD3 R6, P1, R204, UR4, RZ ;  /* 0x00000004cc067c10 */ /* 0x001fe4000ff3e0ff */
        /* <DEDUP_REMOVED lines=10> */
[----:B------:R-:W-:Y:S01]  /*10ab0*/  STSM.16.M88.4 [R20], R136 ;  /* 0x0000008814007844 */ /* 0x000fe20000000200 */
[----:B------:R-:W-:Y:S02]  /*10ac0*/  F2FP.F16.F32.PACK_AB R146, R149, R148 ;  /* 0x000000949592723e */ /* 0x000fe400000000ff */
[----:B------:R-:W-:Y:S02]  /*10ad0*/  F2FP.F16.F32.PACK_AB R147, R151, R150 ;  /* 0x000000969793723e */ /* 0x000fe400000000ff */
[----:B------:R-:W-:-:S02]  /*10ae0*/  ISETP.NE.AND.EX P0, PT, RZ, UR5, PT, P0 ;  /* 0x00000005ff007c0c */ /* 0x000fc4000bf05300 */
[----:B------:R-:W-:Y:S01]  /*10af0*/  IADD3.X R7, R205, UR5, RZ, P1, !PT ;  /* 0x00000005cd077c10 */ /* 0x000fe20008ffe4ff */
[----:B------:R-:W-:Y:S01]  /*10b00*/  ULDC.64 UR4, c[0x0][0xc08] ;  /* 0x0003020000047ab9 */ /* 0x000fe20000000a00 */
[----:B------:R0:W-:Y:S01]  /*10b10*/  STSM.16.M88.4 [R48], R144 ;  /* 0x0000009030007844 */ /* 0x0001e20000000200 */
[----:B------:R-:W-:Y:S01]  /*10b20*/  BAR.SYNC.DEFER_BLOCKING 0x1, 0x100 ;  /* 0x0044000000007b1d */ /* 0x000fe20000010000 */
[----:B------:R-:W-:Y:S02]  /*10b30*/  ISETP.NE.U32.AND P6, PT, RZ, UR4, PT ;  /* 0x00000004ff007c0c */ /* 0x000fe4000bfc5070 */
[----:B--2---:R-:W-:Y:S02]  /*10b40*/  MOV R24, RZ ;  /* 0x000000ff00187202 */ /* 0x004fe40000000f00 */
[----:B------:R-:W-:-:S13]  /*10b50*/  ISETP.NE.AND.EX P6, PT, RZ, UR5, PT, P6 ;  /* 0x00000005ff007c0c */ /* 0x000fda000bfc5360 */
[----:B------:R-:W-:Y:S01]  /*10b60*/  @P6 IADD3 R204, P4, R204, UR4, RZ ;  /* 0x00000004cccc6c10 */ /* 0x000fe2000ff9e0ff */
[----:B------:R-:W-:Y:S02]  /*10b70*/  ULDC UR4, c[0x0][0xa88] ;  /* 0x0002a20000047ab9 */ /* 0x000fe40000000800 */
[----:B---3--:R-:W-:Y:S01]  /*10b80*/  IMAD.U32 R0, RZ, RZ, UR4 ;  /* 0x00000004ff007e24 */ /* 0x008fe2000f8e00ff */
        /* <DEDUP_REMOVED lines=35> */
[----:B0-----:R-:W-:Y:S02]  /*10dc0*/  LOP3.LUT R48, R49, 0x380, RZ, 0xc0, !PT ;  /* 0x0000038031307812 */ /* 0x001fe400078ec0ff */
        /* <DEDUP_REMOVED lines=14> */
[----:B--2---:R-:W-:Y:S06]  /*10eb0*/  @P6 BRA `(.L_x_8225) ;  /* 0x0000000000106947 */ /* 0x004fec0003800000 */
[----:B------:R-:W-:Y:S05]  /*10ec0*/  @!P0 BRA `(.L_x_8225) ;  /* 0x00000000000c8947 */ /* 0x000fea0003800000 */
[----:B------:R-:W2:Y:S04]  /*10ed0*/  LDG.E R11, desc[UR40][R6.64] ;  /* 0x00000028060b7981 */ /* 0x000ea8000c1e1900 */
[----:B-----5:R-:W2:Y:S02]  /*10ee0*/  LDG.E R0, desc[UR40][R6.64+0x4] ;  /* 0x0000042806007981 */ /* 0x020ea4000c1e1900 */
[----:B--2---:R-:W-:-:S07]  /*10ef0*/  IMAD.IADD R0, R0, 0x1, -R11 ;  /* 0x0000000100007824 */ /* 0x004fce00078e0a0b */
.L_x_8225:
        /* <DEDUP_REMOVED lines=26> */
[----:B------:R-:W-:-:S02]  /*110a0*/  LOP3.LUT R6, R15, R4, RZ, 0x3c, !PT ;  /* 0x000000040f067212 */ /* 0x000fc400078e3cff */
        /* <DEDUP_REMOVED lines=9> */
[----:B------:R-:W-:-:S02]  /*11140*/  MOV R7, R5 ;  /* 0x0000000500077202 */ /* 0x000fc40000000f00 */
[----:B------:R-:W-:Y:S02]  /*11150*/  LOP3.LUT R76, R4, R11, RZ, 0x3c, !PT ;  /* 0x0000000b044c7212 */ /* 0x000fe400078e3cff */
[----:B------:R-:W-:Y:S02]  /*11160*/  SHF.R.S32.HI R80, RZ, 0x1f, R203 ;  /* 0x0000001fff507819 */ /* 0x000fe400000114cb */
[----:B------:R-:W-:Y:S02]  /*11170*/  SEL R83, R206, RZ, !P0 ;  /* 0x000000ffce537207 */ /* 0x000fe40004000000 */
[----:B------:R-:W-:Y:S02]  /*11180*/  SEL R217, R217, RZ, !P0 ;  /* 0x000000ffd9d97207 */ /* 0x000fe40004000000 */
[----:B-----5:R-:W-:Y:S01]  /*11190*/  SHF.R.S32.HI R81, RZ, 0x1f, R24 ;  /* 0x0000001fff517819 */ /* 0x020fe20000011418 */
[----:B------:R-:W-:Y:S06]  /*111a0*/  @P5 BRA `(.L_x_8226) ;  /* 0x0000000000b85947 */ /* 0x000fec0003800000 */
[----:B------:R-:W0:Y:S01]  /*111b0*/  LDC R35, c[0x0][0xbe8] ;  /* 0x0002fa00ff237b82 */ /* 0x000e220000000800 */
[----:B------:R-:W-:Y:S01]  /*111c0*/  ULDC.64 UR4, c[0x0][0xb90] ;  /* 0x0002e40000047ab9 */ /* 0x000fe20000000a00 */
[----:B------:R-:W-:Y:S02]  /*111d0*/  IMAD.IADD R20, R202, 0x1, R195 ;  /* 0x00000001ca147824 */ /* 0x000fe400078e02c3 */
[----:B------:R-:W-:Y:S02]  /*111e0*/  IMAD R10, R80, UR4, RZ ;  /* 0x00000004500a7c24 */ /* 0x000fe4000f8e02ff */
[----:B------:R-:W-:Y:S02]  /*111f0*/  IMAD.MOV.U32 R4, RZ, RZ, R24 ;  /* 0x000000ffff047224 */ /* 0x000fe400078e0018 */
[----:B------:R-:W-:Y:S02]  /*11200*/  IMAD R15, R203, UR5, R10 ;  /* 0x00000005cb0f7c24 */ /* 0x000fe4000f8e020a */
[----:B------:R-:W-:-:S02]  /*11210*/  IMAD.MOV.U32 R5, RZ, RZ, R81 ;  /* 0x000000ffff057224 */ /* 0x000fc400078e0051 */
[----:B------:R-:W-:Y:S02]  /*11220*/  IMAD.IADD R30, R190, 0x1, R195 ;  /* 0x00000001be1e7824 */ /* 0x000fe400078e02c3 */
[----:B------:R-:W-:Y:S01]  /*11230*/  IMAD.WIDE.U32 R4, R203, UR4, R4 ;  /* 0x00000004cb047c25 */ /* 0x000fe2000f8e0004 */
[----:B------:R-:W-:-:S03]  /*11240*/  ULDC.64 UR4, c[0x0][0xb98] ;  /* 0x0002e60000047ab9 */ /* 0x000fc60000000a00 */
[----:B------:R-:W-:Y:S02]  /*11250*/  IMAD.IADD R5, R5, 0x1, R15 ;  /* 0x0000000105057824 */ /* 0x000fe400078e020f */
        /* <DEDUP_REMOVED lines=21> */
[----:B------:R-:W-:-:S03]  /*113b0*/  ULDC.64 UR4, c[0x0][0xb50] ;  /* 0x0002d40000047ab9 */ /* 0x000fc60000000a00 */
[----:B------:R-:W-:Y:S01]  /*113c0*/  IMAD.IADD R5, R5, 0x1, R15 ;  /* 0x0000000105057824 */ /* 0x000fe200078e020f */
[----:B------:R-:W-:-:S04]  /*113d0*/  LEA R15, P0, R4, UR4, 0x2 ;  /* 0x00000004040f7c11 */ /* 0x000fc8000f8010ff */
[----:B------:R-:W-:Y:S01]  /*113e0*/  LEA.HI.X R20, R4, UR5, R5, 0x2, P0 ;  /* 0x0000000504147c11 */ /* 0x000fe200080f1405 */
[----:B------:R-:W-:Y:S01]  /*113f0*/  SHFL.IDX PT, R10, R15, 0x1, 0x1c1f ;  /* 0x003c1f000f0a7f89 */ /* 0x000fe200000e0000 */
[----:B------:R-:W-:Y:S01]  /*11400*/  ISETP.NE.AND P0, PT, R189, R14, PT ;  /* 0x0000000ebd00720c */ /* 0x000fe20003f05270 */
[C---:B------:R-:W-:Y:S02]  /*11410*/  VIADD R14, R30.reuse, 0x8 ;  /* 0x000000081e0e7836 */ /* 0x040fe40000000000 */
[----:B------:R-:W-:Y:S01]  /*11420*/  SHFL.IDX PT, R4, R15, RZ, 0x1c1f ;  /* 0x001c1fff0f047589 */ /* 0x000fe200000e0000 */
[-C--:B------:R-:W-:Y:S02]  /*11430*/  ISETP.GE.OR P1, PT, R30, R35.reuse, P0 ;  /* 0x000000231e00720c */ /* 0x080fe40000726670 */
[----:B------:R-:W-:Y:S01]  /*11440*/  ISETP.GE.OR P0, PT, R14, R35, P0 ;  /* 0x000000230e00720c */ /* 0x000fe20000706670 */
[----:B------:R-:W0:Y:S04]  /*11450*/  SHFL.IDX PT, R5, R20, RZ, 0x1c1f ;  /* 0x001c1fff14057589 */ /* 0x000e2800000e0000 */
[----:B------:R-:W2:Y:S06]  /*11460*/  SHFL.IDX PT, R11, R20, 0x1, 0x1c1f ;  /* 0x003c1f00140b7f89 */ /* 0x000eac00000e0000 */
[----:B0-----:R0:W-:Y:S04]  /*11470*/  @!P1 ST.E desc[UR40][R4.64], R21 ;  /* 0x0000001504009985 */ /* 0x0011e8000c101928 */
[----:B--2---:R0:W-:Y:S02]  /*11480*/  @!P0 ST.E desc[UR40][R10.64], R3 ;  /* 0x000000030a008985 */ /* 0x0041e4000c101928 */
.L_x_8226:
[----:B------:R-:W2:Y:S01]  /*11490*/  LDC R85, c[0x0][0xbe8] ;  /* 0x0002fa00ff557b82 */ /* 0x000ea20000000800 */
[----:B------:R-:W-:Y:S01]  /*114a0*/  ULDC.64 UR4, c[0x0][0xaa0] ;  /* 0x0002a80000047ab9 */ /* 0x000fe20000000a00 */
[----:B0-----:R-:W5:Y:S01]  /*114b0*/  LD.E.128 R4, desc[UR40][R6.64] ;  /* 0x0000002806047980 */ /* 0x001f62000c101d00 */
[----:B------:R-:W-:-:S03]  /*114c0*/  IMAD R3, R81, UR4, RZ ;  /* 0x0000000451037c24 */ /* 0x000fc6000f8e02ff */
[----:B------:R-:W5:Y:S02]  /*114d0*/  LD.E.128 R8, desc[UR40][R8.64] ;  /* 0x0000002808087980 */ /* 0x000f64000c101d00 */
[----:B------:R-:W0:Y:S02]  /*114e0*/  LDC R88, c[0x0][0xac8] ;  /* 0x0002b200ff587b82 */ /* 0x000e240000000800 */
        /* <DEDUP_REMOVED lines=26> */
[----:B------:R-:W-:Y:S01]  /*11690*/  IMAD.IADD R82, R195, 0x1, R24 ;  /* 0x00000001c3527824 */ /* 0x000fe200078e0218 */
[----:B0-----:R-:W-:Y:S01]  /*116a0*/  ISETP.GE.AND P0, PT, R211, R88, PT ;  /* 0x00000058d300720c */ /* 0x001fe20003f06270 */
        /* <DEDUP_REMOVED lines=27> */
[----:B------:R-:W-:Y:S01]  /*11860*/  IMAD R81, R85, R81, R82 ;  /* 0x0000005155517224 */ /* 0x000fe200078e0252 */
[----:B------:R-:W-:Y:S01]  /*11870*/  SHF.L.U32 R83, R80, 0x2, RZ ;  /* 0x0000000250537819 */ /* 0x000fe200000006ff */
[----:B------:R-:W-:Y:S01]  /*11880*/  IMAD.IADD R195, R216, 0x1, R195 ;  /* 0x00000001d8c37824 */ /* 0x000fe200078e02c3 */
[----:B------:R-:W-:Y:S01]  /*11890*/  SEL R80, RZ, 0xffffffff, P0 ;  /* 0xffffffffff507807 */ /* 0x000fe20000000000 */
[----:B------:R-:W-:Y:S01]  /*118a0*/  VIADD R0, R2, 0x28c20 ;  /* 0x00028c2002007836 */ /* 0x000fe20000000000 */
[----:B------:R-:W-:-:S02]  /*118b0*/  ISETP.GE.AND P0, PT, R208, R88, PT ;  /* 0x00000058d000720c */ /* 0x000fc40003f06270 */
[----:B------:R-:W-:Y:S02]  /*118c0*/  SHF.R.S32.HI R82, RZ, 0x1f, R3 ;  /* 0x0000001fff527819 */ /* 0x000fe40000011403 */
[----:B------:R-:W-:Y:S01]  /*118d0*/  LOP3.LUT R24, R83, 0x4, R24, 0xe2, !PT ;  /* 0x0000000453187812 */ /* 0x000fe200078ee218 */
[----:B------:R-:W-:Y:S01]  /*118e0*/  IMAD.SHL.U32 R83, R80, 0x8, RZ ;  /* 0x0000000850537824 */ /* 0x000fe200078e00ff */
[----:B------:R-:W-:Y:S01]  /*118f0*/  SEL R80, RZ, 0xffffffff, P0 ;  /* 0xffffffffff507807 */ /* 0x000fe20000000000 */
[----:B------:R-:W-:Y:S01]  /*11900*/  IMAD R82, R82, UR4, RZ ;  /* 0x0000000452527c24 */ /* 0x000fe2000f8e02ff */
[----:B------:R-:W-:Y:S02]  /*11910*/  ISETP.GE.AND P0, PT, R207, R88, PT ;  /* 0x00000058cf00720c */ /* 0x000fe40003f06270 */
[----:B------:R-:W-:Y:S01]  /*11920*/  LOP3.LUT R24, R83, 0x8, R24, 0xe2, !PT ;  /* 0x0000000853187812 */ /* 0x000fe200078ee218 */
[----:B------:R-:W-:Y:S01]  /*11930*/  IMAD.SHL.U32 R87, R80, 0x10, RZ ;  /* 0x0000001050577824 */ /* 0x000fe200078e00ff */
[----:B------:R-:W-:Y:S01]  /*11940*/  SHF.R.S32.HI R80, RZ, 0x1f, R81 ;  /* 0x0000001fff507819 */ /* 0x000fe20000011451 */
[----:B------:R-:W-:Y:S01]  /*11950*/  IMAD R83, R3, UR5, R82 ;  /* 0x0000000503537c24 */ /* 0x000fe2000f8e0252 */
[----:B------:R-:W-:Y:S01]  /*11960*/  ULDC.64 UR4, c[0x0][0xad8] ;  /* 0x0002b60000047ab9 */ /* 0x000fe20000000a00 */
[----:B------:R-:W-:-:S02]  /*11970*/  SEL R3, RZ, 0xffffffff, P0 ;  /* 0xffffffffff037807 */ /* 0x000fc40000000000 */
[----:B------:R-:W-:Y:S01]  /*11980*/  IMAD.IADD R21, R21, 0x1, R83 ;  /* 0x0000000115157824 */ /* 0x000fe200078e0253 */
[----:B------:R-:W-:Y:S01]  /*11990*/  ISETP.GE.AND P1, PT, R195, R91, PT ;  /* 0x0000005bc300720c */ /* 0x000fe20003f26270 */
[----:B------:R-:W-:Y:S01]  /*119a0*/  IMAD R80, R80, UR4, RZ ;  /* 0x0000000450507c24 */ /* 0x000fe2000f8e02ff */
[----:B------:R-:W-:Y:S01]  /*119b0*/  LOP3.LUT R24, R87, 0x10, R24, 0xe2, !PT ;  /* 0x0000001057187812 */ /* 0x000fe200078ee218 */
[----:B------:R-:W-:Y:S01]  /*119c0*/  IMAD.WIDE.U32 R20, R81, UR4, R20 ;  /* 0x0000000451147c25 */ /* 0x000fe2000f8e0014 */
[----:B------:R-:W-:Y:S02]  /*119d0*/  ISETP.GE.AND P0, PT, R221, R88, PT ;  /* 0x00000058dd00720c */ /* 0x000fe40003f06270 */
[----:B------:R-:W-:Y:S01]  /*119e0*/  PRMT R0, RZ, 0x654, R0 ;  /* 0x00000654ff007816 */ /* 0x000fe20000000000 */
[----:B------:R-:W-:Y:S01]  /*119f0*/  IMAD R83, R81, UR5, R80 ;  /* 0x0000000551537c24 */ /* 0x000fe2000f8e0250 */
[----:B------:R-:W-:Y:S01]  /*11a00*/  ULDC.64 UR4, c[0x0][0xa80] ;  /* 0x0002a00000047ab9 */ /* 0x000fe20000000a00 */
[----:B------:R-:W-:Y:S01]  /*11a10*/  IMAD.SHL.U32 R3, R3, 0x20, RZ ;  /* 0x0000002003037824 */ /* 0x000fe200078e00ff */
[----:B------:R-:W-:Y:S01]  /*11a20*/  LEA R89, P2, R20, UR4, 0x1 ;  /* 0x0000000414597c11 */ /* 0x000fe2000f8408ff */
[----:B------:R-:W-:Y:S01]  /*11a30*/  IMAD.IADD R21, R21, 0x1, R83 ;  /* 0x0000000115157824 */ /* 0x000fe200078e0253 */
[----:B0-----:R0:W-:Y:S01]  /*11a40*/  SYNCS.ARRIVE.TRANS64.RED.A1T0 RZ, [R0+URZ], RZ ;  /* 0x000000ff00ff79a7 */ /* 0x0011e2000810043f */
[----:B------:R-:W-:-:S02]  /*11a50*/  SHF.R.S32.HI R92, RZ, 0x1f, R208 ;  /* 0x0000001fff5c7819 */ /* 0x000fc400000114d0 */
[----:B------:R-:W-:Y:S01]  /*11a60*/  LOP3.LUT R24, R3, 0x20, R24, 0xe2, !PT ;  /* 0x0000002003187812 */ /* 0x000fe200078ee218 */
[----:B------:R0:W2:Y:S01]  /*11a70*/  SHFL.IDX PT, R80, R89, RZ, 0x181f ;  /* 0x00181fff59507589 */ /* 0x0000a200000e0000 */
[----:B------:R-:W-:Y:S02]  /*11a80*/  SEL R3, RZ, 0x40, P0 ;  /* 0x00000040ff037807 */ /* 0x000fe40000000000 */
[----:B------:R-:W-:Y:S02]  /*11a90*/  ISETP.GE.AND P0, PT, R220, R88, PT ;  /* 0x00000058dc00720c */ /* 0x000fe40003f06270 */
[----:B------:R-:W-:Y:S02]  /*11aa0*/  LEA.HI.X R90, R20, UR5, R21, 0x1, P2 ;  /* 0x00000005145a7c11 */ /* 0x000fe400090f0c15 */
[----:B------:R-:W-:Y:S02]  /*11ab0*/  LOP3.LUT R3, R24, R3, RZ, 0xfc, !PT ;  /* 0x0000000318037212 */ /* 0x000fe400078efcff */
[----:B------:R-:W-:Y:S01]  /*11ac0*/  SEL R24, RZ, 0x80, P0 ;  /* 0x00000080ff187807 */ /* 0x000fe20000000000 */
[----:B------:R0:W3:Y:S01]  /*11ad0*/  SHFL.IDX PT, R81, R90, RZ, 0x181f ;  /* 0x00181fff5a517589 */ /* 0x0000e200000e0000 */
[----:B------:R-:W-:-:S02]  /*11ae0*/  SHF.R.S32.HI R93, RZ, 0x1f, R209 ;  /* 0x0000001fff5d7819 */ /* 0x000fc400000114d1 */
[----:B------:R-:W-:Y:S02]  /*11af0*/  LOP3.LUT R24, R3, R24, RZ, 0xfc, !PT ;  /* 0x0000001803187212 */ /* 0x000fe400078efcff */
[----:B------:R-:W-:Y:S02]  /*11b00*/  SHF.R.S32.HI R94, RZ, 0x1f, R210 ;  /* 0x0000001fff5e7819 */ /* 0x000fe400000114d2 */
[----:B------:R-:W-:Y:S01]  /*11b10*/  SHF.R.S32.HI R95, RZ, 0x1f, R211 ;  /* 0x0000001fff5f7819 */ /* 0x000fe200000114d3 */
[----:B0-----:R-:W-:Y:S06]  /*11b20*/  @P1 BRA `(.L_x_8228) ;  /* 0x00000000007c1947 */ /* 0x001fec0003800000 */
[-C--:B------:R-:W-:Y:S02]  /*11b30*/  ISETP.GE.AND P1, PT, R211, R88.reuse, PT ;  /* 0x00000058d300720c */ /* 0x080fe40003f26270 */
[-C--:B------:R-:W-:Y:S02]  /*11b40*/  ISETP.GE.AND P0, PT, R192, R88.reuse, PT ;  /* 0x00000058c000720c */ /* 0x080fe40003f06270 */
[-C--:B------:R-:W-:Y:S02]  /*11b50*/  ISETP.GE.AND P5, PT, R210, R88.reuse, PT ;  /* 0x00000058d200720c */ /* 0x080fe40003fa6270 */
[----:B------:R-:W-:-:S07]  /*11b60*/  ISETP.GE.AND P3, PT, R209, R88, PT ;  /* 0x00000058d100720c */ /* 0x000fce0003f66270 */
[C---:B--2---:R-:W-:Y:S02]  /*11b70*/  @!P1 LEA R82, P2, R211.reuse, R80, 0x1 ;  /* 0x00000050d3529211 */ /* 0x044fe400078408ff */
        /* <DEDUP_REMOVED lines=26> */
.L_x_8228:
[----:B------:R-:W-:Y:S05]  /*11d20*/  BSYNC B1 ;  /* 0x0000000000017941 */ /* 0x000fea0003800000 */
.L_x_8227:
        /* <DEDUP_REMOVED lines=11> */
[CC--:B0-----:R-:W-:Y:S02]  /*11de0*/  @!P5 LEA R12, P4, R211.reuse, R6.reuse, 0x1 ;  /* 0x00000006d30cd211 */ /* 0x0c1fe400078808ff */
        /* <DEDUP_REMOVED lines=26> */
.L_x_8224:
[----:B------:R-:W-:Y:S01]  /*11f90*/  ULDC.64 UR4, c[0x0][0xc00] ;  /* 0x0003000000047ab9 */ /* 0x000fe20000000a00 */
[----:B------:R-:W-:Y:S01]  /*11fa0*/  IMAD.MOV.U32 R3, RZ, RZ, RZ ;  /* 0x000000ffff037224 */ /* 0x000fe200078e00ff */
[----:B------:R-:W-:Y:S01]  /*11fb0*/  ISETP.NE.U32.AND P0, PT, RZ, UR4, PT ;  /* 0x00000004ff007c0c */ /* 0x000fe2000bf05070 */
[----:B------:R-:W3:Y:S01]  /*11fc0*/  S2R R6, SR_TID.X ;  /* 0x0000000000067919 */ /* 0x000ee20000002100 */
[----:B------:R-:W-:Y:S01]  /*11fd0*/  IADD3 R4, P1, R204, UR4, RZ ;  /* 0x00000004cc047c10 */ /* 0x000fe2000ff3e0ff */
[----:B------:R-:W4:Y:S01]  /*11fe0*/  LDC R21, c[0x0][0xbe8] ;  /* 0x0002fa00ff157b82 */ /* 0x000f220000000800 */
        /* <DEDUP_REMOVED lines=9> */
[----:B------:R-:W-:Y:S01]  /*12080*/  @P1 IADD3.X R205, R205, UR5, RZ, P2, !PT ;  /* 0x00000005cdcd1c10 */ /* 0x000fe200097fe4ff */
[----:B---3--:R-:W-:-:S04]  /*12090*/  VIADD R6, R6, 0xffffff80 ;  /* 0xffffff8006067836 */ /* 0x008fc80000000000 */
[----:B------:R0:W5:Y:S01]  /*120a0*/  @P1 LDG.E R0, desc[UR40][R204.64] ;  /* 0x00000028cc001981 */ /* 0x000162000c1e1900 */
[----:B------:R-:W-:Y:S01]  /*120b0*/  ISETP.GE.AND P2, PT, R6, 0x40, PT ;  /* 0x000000400600780c */ /* 0x000fe20003f46270 */
[----:B------:R-:W-:-:S12]  /*120c0*/  @P1 BRA `(.L_x_8230) ;  /* 0x0000000000101947 */ /* 0x000fd80003800000 */
[----:B------:R-:W-:Y:S05]  /*120d0*/  @!P0 BRA `(.L_x_8230) ;  /* 0x00000000000c8947 */ /* 0x000fea0003800000 */
[----:B------:R-:W3:Y:S04]  /*120e0*/  LDG.E R7, desc[UR40][R4.64] ;  /* 0x0000002804077981 */ /* 0x000ee8000c1e1900 */
[----:B-----5:R-:W3:Y:S02]  /*120f0*/  LDG.E R0, desc[UR40][R4.64+0x4] ;  /* 0x0000042804007981 */ /* 0x020ee4000c1e1900 */
[----:B---3--:R-:W-:-:S07]  /*12100*/  IMAD.IADD R0, R0, 0x1, -R7 ;  /* 0x0000000100007824 */ /* 0x008fce00078e0a07 */
.L_x_8230:
[----:B------:R-:W-:Y:S01]  /*12110*/  BSSY B1, `(.L_x_8231) ;  /* 0x000002d000017945 */ /* 0x000fe20003800000 */
[----:B------:R-:W-:Y:S02]  /*12120*/  SHF.R.S32.HI R12, RZ, 0x1f, R203 ;  /* 0x0000001fff0c7819 */ /* 0x000fe400000114cb */
[----:B------:R-:W-:Y:S02]  /*12130*/  SEL R13, R206, RZ, !P0 ;  /* 0x000000ffce0d7207 */ /* 0x000fe40004000000 */
[----:B------:R-:W-:Y:S02]  /*12140*/  SEL R217, R217, RZ, !P0 ;  /* 0x000000ffd9d97207 */ /* 0x000fe40004000000 */
[----:B-----5:R-:W-:Y:S01]  /*12150*/  SHF.R.S32.HI R10, RZ, 0x1f, R3 ;  /* 0x0000001fff0a7819 */ /* 0x020fe20000011403 */
[----:B------:R-:W-:Y:S06]  /*12160*/  @P2 BRA `(.L_x_8232) ;  /* 0x00000000009c2947 */ /* 0x000fec0003800000 */
[----:B------:R-:W3:Y:S01]  /*12170*/  S2R R6, SR_TID.X ;  /* 0x0000000000067919 */ /* 0x000ee20000002100 */
[----:B------:R-:W0:Y:S02]  /*12180*/  LDC R14, c[0x0][0xbe8] ;  /* 0x0002fa00ff0e7b82 */ /* 0x000e240000000800 */
[----:B0-----:R-:W-:Y:S01]  /*12190*/  IMAD R4, R0, R14, RZ ;  /* 0x0000000e00047224 */ /* 0x001fe200078e02ff */
[----:B---3--:R-:W-:-:S04]  /*121a0*/  IADD3 R11, R195, -0x80, R6 ;  /* 0xffffff80c30b7810 */ /* 0x008fc80007ffe006 */
        /* <DEDUP_REMOVED lines=13> */
[----:B------:R-:W3:Y:S01]  /*12280*/  @P0 LDC R15, c[0x0][0xbf0] ;  /* 0x0002fc00ff0f0b82 */ /* 0x000ee20000000800 */
[----:B------:R-:W-:-:S04]  /*12290*/  IMAD.WIDE.U32 R4, R13, UR4, R4 ;  /* 0x000000040d047c25 */ /* 0x000fc8000f8e0004 */
[----:B0-----:R-:W-:-:S05]  /*122a0*/  @P0 IMAD.HI.U32 R6, R11, R6, RZ ;  /* 0x000000060b060227 */ /* 0x001fca00078e00ff */
[----:B---3--:R-:W-:Y:S01]  /*122b0*/  @P0 SHF.R.U32.HI R7, RZ, R15, R6 ;  /* 0x0000000fff070219 */ /* 0x008fe20000011606 */
        /* <DEDUP_REMOVED lines=18> */
.L_x_8232:
[----:B------:R-:W-:Y:S05]  /*123e0*/  BSYNC B1 ;  /* 0x0000000000017941 */ /* 0x000fea0003800000 */
.L_x_8231:
        /* <DEDUP_REMOVED lines=26> */
[----:B------:R-:W-:Y:S01]  /*12590*/  IMAD.IADD R8, R195, 0x1, R6 ;  /* 0x00000001c3087824 */ /* 0x000fe200078e0206 */
        /* <DEDUP_REMOVED lines=14> */
[----:B------:R-:W-:Y:S01]  /*12680*/  IMAD.IADD R30, R216, 0x1, R195 ;  /* 0x00000001d81e7824 */ /* 0x000fe200078e02c3 */
        /* <DEDUP_REMOVED lines=42> */
[CC--:B--2---:R-:W-:Y:S02]  /*12930*/  @!P2 LEA R8, P0, R211.reuse, R6.reuse, 0x1 ;  /* 0x00000006d308a211 */ /* 0x0c4fe400078008ff */
        /* <DEDUP_REMOVED lines=26> */
.L_x_8234:
[----:B------:R-:W-:Y:S05]  /*12ae0*/  BSYNC B1 ;  /* 0x0000000000017941 */ /* 0x000fea0003800000 */
.L_x_8233:
        /* <DEDUP_REMOVED lines=36> */
.L_x_8229:
[----:B------:R-:W-:Y:S05]  /*12d30*/  BSYNC B0 ;  /* 0x0000000000007941 */ /* 0x000fea0003800000 */
.L_x_8223:
[----:B------:R-:W-:Y:S02]  /*12d40*/  ULDC UR4, c[0x0][0xc3c] ;  /* 0x00030f0000047ab9 */ /* 0x000fe40000000800 */
[----:B------:R-:W-:-:S13]  /*12d50*/  ISETP.GE.AND P0, PT, R27, UR4, PT ;  /* 0x000000041b007c0c */ /* 0x000fda000bf06270 */
[----:B------:R-:W-:Y:S05]  /*12d60*/  @!P0 BRA `(.L_x_8235) ;  /* 0xfffffee400208947 */ /* 0x000fea000383ffff */
[----:B------:R-:W-:Y:S05]  /*12d70*/  BRA `(.L_x_8097) ;  /* 0x0000008c00e07947 */ /* 0x000fea0003800000 */
.L_x_8095:
        /* <DEDUP_REMOVED lines=18> */
.L_x_8236:
        /* <DEDUP_REMOVED lines=41> */
.L_x_8242:
        /* <DEDUP_REMOVED lines=12> */
.L_x_8241:
[----:B------:R-:W-:Y:S05]  /*131f0*/  BSYNC B0 ;  /* 0x0000000000007941 */ /* 0x000fea0003800000 */
.L_x_8240:
        /* <DEDUP_REMOVED lines=21> */
.L_x_8238:
        /* <DEDUP_REMOVED lines=20> */
.L_x_8243:
[----:B-12---:R-:W-:Y:S01]  /*13490*/  IMAD.MOV R5, RZ, RZ, -R3 ;  /* 0x000000ffff057224 */ /* 0x006fe200078e0a03 */
[----:B------:R-:W-:Y:S01]  /*134a0*/  IABS R7, R9 ;  /* 0x0000000900077213 */ /* 0x000fe20000000000 */
        /* <DEDUP_REMOVED lines=23> */
[----:B------:R-:W-:Y:S02]  /*13620*/  VIADDMNMX R11, R10, UR5, R11, PT ;  /* 0x000000050a0b7c46 */ /* 0x000fe4000b80010b */
[----:B------:R-:W-:Y:S02]  /*13630*/  IADD3 R5, R8, R5, RZ ;  /* 0x0000000508057210 */ /* 0x000fe40007ffe0ff */
        /* <DEDUP_REMOVED lines=29> */
.L_x_8239:
[----:B------:R-:W-:Y:S02]  /*13810*/  IMAD.MOV.U32 R17, RZ, RZ, RZ ;  /* 0x000000ffff117224 */ /* 0x000fe400078e00ff */
[----:B------:R-:W-:Y:S02]  /*13820*/  IMAD.U32 R16, RZ, RZ, UR6 ;  /* 0x00000006ff107e24 */ /* 0x000fe4000f8e00ff */
[----:B------:R-:W-:-:S07]  /*13830*/  IMAD.MOV.U32 R18, RZ, RZ, RZ ;  /* 0x000000ffff127224 */ /* 0x000fce00078e00ff */
.L_x_8244:
[----:B------:R-:W-:-:S13]  /*13840*/  ISETP.NE.AND P0, PT, R0, RZ, PT ;  /* 0x000000ff0000720c */ /* 0x000fda0003f05270 */
[----:B------:R-:W1:Y:S01]  /*13850*/  @!P0 S2R R3, SR_CgaCtaId ;  /* 0x0000000000038919 */ /* 0x000e620000008800 */
[----:B------:R-:W-:-:S04]  /*13860*/  @!P0 MOV R0, 0x400 ;  /* 0x0000040000008802 */ /* 0x000fc80000000f00 */
[----:B-1----:R-:W-:-:S05]  /*13870*/  @!P0 LEA R0, R3, R0, 0x18 ;  /* 0x0000000003008211 */ /* 0x002fca00078ec0ff */
[----:B------:R1:W-:Y:S01]  /*13880*/  @!P0 STS.128 [R0+0x28cd0], R16 ;  /* 0x028cd01000008388 */ /* 0x0003e20000000c00 */
[----:B------:R-:W-:Y:S06]  /*13890*/  BAR.ARV 0x5, 0x180 ;  /* 0x0146000000007b1d */ /* 0x000fec0000002000 */
.L_x_8237:
        /* <DEDUP_REMOVED lines=25> */
[----:B------:R0:W-:Y:S04]  /*13a30*/  STL [R1+0x4], R3 ;  /* 0x0000040301007387 */ /* 0x0001e80000100800 */
[----:B------:R0:W-:Y:S04]  /*13a40*/  STL [R1+0x54], R2 ;  /* 0x0000540201007387 */ /* 0x0001e80000100800 */
[----:B------:R0:W-:Y:S04]  /*13a50*/  STL [R1+0x3c], RZ ;  /* 0x00003cff01007387 */ /* 0x0001e80000100800 */
[----:B------:R0:W-:Y:S04]  /*13a60*/  STL [R1+0x18], R0 ;  /* 0x0000180001007387 */ /* 0x0001e80000100800 */
[----:B------:R0:W-:Y:S04]  /*13a70*/  STL [R1+0x10], RZ ;  /* 0x000010ff01007387 */ /* 0x0001e80000100800 */
[----:B------:R0:W-:Y:S04]  /*13a80*/  STL [R1+0xc], RZ ;  /* 0x00000cff01007387 */ /* 0x0001e80000100800 */
[----:B------:R0:W-:Y:S02]  /*13a90*/  STL [R1+0x1c], R0 ;  /* 0x00001c0001007387 */ /* 0x0001e40000100800 */
.L_x_8409:
[----:B01----:R-:W0:Y:S02]  /*13aa0*/  LDC.64 R2, c[0x0][0xc88] ;  /* 0x00032200ff027b82 */ /* 0x003e240000000a00 */
[----:B0-----:R-:W-:-:S05]  /*13ab0*/  IMAD.WIDE R2, R19, 0x4, R2 ;  /* 0x0000000413027825 */ /* 0x001fca00078e0202 */
[----:B--2---:R0:W2:Y:S01]  /*13ac0*/  LDG.E R13, desc[UR40][R2.64] ;  /* 0x00000028020d7981 */ /* 0x0040a2000c1e1900 */
[----:B------:R-:W-:Y:S05]  /*13ad0*/  YIELD ;  /* 0x0000000000007946 */ /* 0x000fea0003800000 */
[----:B------:R-:W-:Y:S01]  /*13ae0*/  ULDC.64 UR4, c[0x0][0xa28] ;  /* 0x00028a0000047ab9 */ /* 0x000fe20000000a00 */
[----:B------:R-:W-:Y:S01]  /*13af0*/  IMAD.MOV.U32 R10, RZ, RZ, RZ ;  /* 0x000000ffff0a7224 */ /* 0x000fe200078e00ff */
[----:B------:R-:W-:Y:S01]  /*13b00*/  ISETP.NE.U32.AND P0, PT, RZ, UR4, PT ;  /* 0x00000004ff007c0c */ /* 0x000fe2000bf05070 */
[----:B------:R-:W-:Y:S01]  /*13b10*/  ULDC.64 UR10, c[0x0][0xa18] ;  /* 0x00028600000a7ab9 */ /* 0x000fe20000000a00 */
[----:B0-----:R-:W-:Y:S01]  /*13b20*/  CS2R R2, SRZ ;  /* 0x0000000000027805 */ /* 0x001fe2000001ff00 */
        /* <DEDUP_REMOVED lines=17> */
[C---:B------:R-:W-:Y:S02]  /*13c40*/  IADD3 R8, P5, R0.reuse, UR6, RZ ;  /* 0x0000000600087c10 */ /* 0x040fe4000ffbe0ff */
[----:B------:R-:W-:Y:S01]  /*13c50*/  ISETP.NE.AND.EX P3, PT, RZ, UR11, PT, P3 ;  /* 0x0000000bff007c0c */ /* 0x000fe2000bf65330 */
[----:B------:R-:W-:Y:S01]  /*13c60*/  STL [R1+0x20], R15 ;  /* 0x0000200f01007387 */ /* 0x000fe20000100800 */
[----:B------:R-:W-:Y:S02]  /*13c70*/  ISETP.NE.U32.AND P0, PT, RZ, UR6, PT ;  /* 0x00000006ff007c0c */ /* 0x000fe4000bf05070 */
[----:B-1----:R-:W-:-:S02]  /*13c80*/  IADD3 R4, P4, R0, UR4, RZ ;  /* 0x0000000400047c10 */ /* 0x002fc4000ff9e0ff */
[----:B------:R-:W-:Y:S02]  /*13c90*/  ISETP.NE.U32.AND P1, PT, RZ, UR8, PT ;  /* 0x00000008ff007c0c */ /* 0x000fe4000bf25070 */
[C---:B------:R-:W-:Y:S02]  /*13ca0*/  IADD3.X R5, R15.reuse, UR5, RZ, P4, !PT ;  /* 0x000000050f057c10 */ /* 0x040fe4000a7fe4ff */
[----:B0-----:R-:W-:Y:S01]  /*13cb0*/  IADD3 R6, P4, R0, UR8, RZ ;  /* 0x0000000800067c10 */ /* 0x001fe2000ff9e0ff */
[----:B------:R-:W-:Y:S01]  /*13cc0*/  ULDC UR4, c[0x0][0x288] ;  /* 0x0000a20000047ab9 */ /* 0x000fe20000000800 */
[----:B------:R-:W-:Y:S01]  /*13cd0*/  ISETP.NE.AND.EX P0, PT, RZ, UR7, PT, P0 ;  /* 0x00000007ff007c0c */ /* 0x000fe2000bf05300 */
[----:B------:R-:W2:Y:S01]  /*13ce0*/  @P2 LDG.E R10, desc[UR40][R4.64] ;  /* 0x00000028040a2981 */ /* 0x000ea2000c1e1900 */
[----:B------:R-:W-:Y:S02]  /*13cf0*/  IADD3.X R7, R15, UR9, RZ, P4, !PT ;  /* 0x000000090f077c10 */ /* 0x000fe4000a7fe4ff */
[----:B------:R-:W-:-:S02]  /*13d00*/  ISETP.NE.AND.EX P1, PT, RZ, UR9, PT, P1 ;  /* 0x00000009ff007c0c */ /* 0x000fc4000bf25310 */
[----:B------:R-:W-:-:S07]  /*13d10*/  IADD3.X R9, R15, UR7, RZ, P5, !PT ;  /* 0x000000070f097c10 */ /* 0x000fce000affe4ff */
[----:B------:R0:W5:Y:S04]  /*13d20*/  @P0 LDG.E R12, desc[UR40][R8.64] ;  /* 0x00000028080c0981 */ /* 0x000168000c1e1900 */
[----:B------:R0:W5:Y:S04]  /*13d30*/  @P1 LDG.E R3, desc[UR40][R6.64] ;  /* 0x0000002806031981 */ /* 0x000168000c1e1900 */
[----:B--2---:R1:W-:Y:S02]  /*13d40*/  STL [R1+0x34], R10 ;  /* 0x0000340a01007387 */ /* 0x0043e40000100800 */
[----:B-1----:R-:W-:Y:S01]  /*13d50*/  @P3 IADD3 R10, P4, R0, UR10, RZ ;  /* 0x0000000a000a3c10 */ /* 0x002fe2000ff9e0ff */
[----:B------:R-:W-:Y:S01]  /*13d60*/  IMAD.U32 R0, RZ, RZ, UR4 ;  /* 0x00000004ff007e24 */ /* 0x000fe2000f8e00ff */
[----:B------:R-:W-:-:S02]  /*13d70*/  ULDC.64 UR4, c[0x0][0x418] ;  /* 0x0001060000047ab9 */ /* 0x000fc40000000a00 */
[----:B------:R-:W-:-:S05]  /*13d80*/  @P3 IADD3.X R11, R15, UR11, RZ, P4, !PT ;  /* 0x0000000b0f0b3c10 */ /* 0x000fca000a7fe4ff */
        /* <DEDUP_REMOVED lines=10> */
[----:B-1----:R-:W-:Y:S02]  /*13e30*/  IMAD.U32 R0, RZ, RZ, UR5 ;  /* 0x00000005ff007e24 */ /* 0x002fe4000f8e00ff */
[----:B------:R-:W-:Y:S01]  /*13e40*/  IMAD.U32 R10, RZ, RZ, UR4 ;  /* 0x00000004ff0a7e24 */ /* 0x000fe2000f8e00ff */
[----:B0-----:R-:W-:Y:S06]  /*13e50*/  @P3 BRA `(.L_x_8246) ;  /* 0x0000000000143947 */ /* 0x001fec0003800000 */
[----:B------:R-:W-:Y:S05]  /*13e60*/  @!P2 BRA `(.L_x_8246) ;  /* 0x000000000010a947 */ /* 0x000fea0003800000 */
[----:B------:R-:W2:Y:S04]  /*13e70*/  LDG.E R11, desc[UR40][R4.64] ;  /* 0x00000028040b7981 */ /* 0x000ea8000c1e1900 */
[----:B------:R-:W2:Y:S02]  /*13e80*/  LDG.E R4, desc[UR40][R4.64+0x4] ;  /* 0x0000042804047981 */ /* 0x000ea4000c1e1900 */
[----:B--2--5:R-:W-:-:S05]  /*13e90*/  IADD3 R14, -R11, R4, RZ ;  /* 0x000000040b0e7210 */ /* 0x024fca0007ffe1ff */
[----:B------:R0:W-:Y:S02]  /*13ea0*/  STL [R1+0x38], R14 ;  /* 0x0000380e01007387 */ /* 0x0001e40000100800 */
.L_x_8246:
[----:B-----5:R-:W-:Y:S01]  /*13eb0*/  IMAD.IADD R4, R12, 0x1, R2 ;  /* 0x000000010c047824 */ /* 0x020fe200078e0202 */
[----:B------:R-:W-:Y:S01]  /*13ec0*/  ULDC.64 UR4, c[0x0][0xa20] ;  /* 0x0002880000047ab9 */ /* 0x000fe20000000a00 */
[----:B------:R1:W-:Y:S01]  /*13ed0*/  STL [R1+0x14], R13 ;  /* 0x0000140d01007387 */ /* 0x0003e20000100800 */
[----:B------:R-:W-:-:S03]  /*13ee0*/  ISETP.NE.U32.AND P2, PT, RZ, UR4, PT ;  /* 0x00000004ff007c0c */ /* 0x000fc6000bf45070 */
[----:B------:R1:W-:Y:S01]  /*13ef0*/  STL [R1+0x24], R4 ;  /* 0x0000240401007387 */ /* 0x0003e20000100800 */
[----:B------:R-:W-:-:S13]  /*13f00*/  ISETP.NE.AND.EX P2, PT, RZ, UR5, PT, P2 ;  /* 0x00000005ff007c0c */ /* 0x000fda000bf45320 */
[----:B-1----:R-:W-:Y:S05]  /*13f10*/  @!P2 BRA `(.L_x_8247) ;  /* 0x000000000014a947 */ /* 0x002fea0003800000 */
[----:B------:R-:W2:Y:S02]  /*13f20*/  LDL R4, [R1] ;  /* 0x0000000001047983 */ /* 0x000ea40000100800 */
[----:B--2---:R-:W-:-:S04]  /*13f30*/  IADD3 R10, P0, R4, UR4, RZ ;  /* 0x00000004040a7c10 */ /* 0x004fc8000ff1e0ff */
[----:B------:R-:W-:-:S05]  /*13f40*/  IADD3.X R11, R15, UR5, RZ, P0, !PT ;  /* 0x000000050f0b7c10 */ /* 0x000fca00087fe4ff */
[----:B------:R1:W5:Y:S01]  /*13f50*/  LDG.E R10, desc[UR40][R10.64] ;  /* 0x000000280a0a7981 */ /* 0x000362000c1e1900 */
[----:B------:R-:W-:Y:S05]  /*13f60*/  BRA `(.L_x_8248) ;  /* 0x0000000000107947 */ /* 0x000fea0003800000 */
.L_x_8247:
[----:B------:R-:W-:Y:S05]  /*13f70*/  @!P0 BRA `(.L_x_8248) ;  /* 0x00000000000c8947 */ /* 0x000fea0003800000 */
[----:B------:R-:W2:Y:S04]  /*13f80*/  LDG.E R10, desc[UR40][R8.64] ;  /* 0x00000028080a7981 */ /* 0x000ea8000c1e1900 */
[----:B------:R-:W2:Y:S02]  /*13f90*/  LDG.E R8, desc[UR40][R8.64+0x4] ;  /* 0x0000042808087981 */ /* 0x000ea4000c1e1900 */
[----:B--2---:R-:W-:-:S07]  /*13fa0*/  IMAD.IADD R10, R8, 0x1, -R10 ;  /* 0x00000001080a7824 */ /* 0x004fce00078e0a0a */
.L_x_8248:
[----:B-----5:R-:W-:Y:S01]  /*13fb0*/  IMAD.IADD R10, R10, 0x1, -R2 ;  /* 0x000000010a0a7824 */ /* 0x020fe200078e0a02 */
[----:B------:R-:W2:Y:S01]  /*13fc0*/  LDC R4, c[0x0][0x448] ;  /* 0x00011200ff047b82 */ /* 0x000ea20000000800 */
[----:B------:R-:W3:Y:S04]  /*13fd0*/  @P1 LDG.E R2, desc[UR40][R6.64] ;  /* 0x0000002806021981 */ /* 0x000ee8000c1e1900 */
[----:B------:R-:W3:Y:S01]  /*13fe0*/  @P1 LDG.E R6, desc[UR40][R6.64+0x4] ;  /* 0x0000042806061981 */ /* 0x000ee2000c1e1900 */
[----:B------:R-:W-:Y:S01]  /*13ff0*/  BSSY B0, `(.L_x_8249) ;  /* 0x00001d2000007945 */ /* 0x000fe20003800000 */
[----:B--2---:R-:W-:-:S13]  /*14000*/  ISETP.NE.AND P0, PT, R4, 0x1, PT ;  /* 0x000000010400780c */ /* 0x004fda0003f05270 */
[----:B------:R-:W2:Y:S01]  /*14010*/  @P0 LDC R5, c[0x0][0x44c] ;  /* 0x00011300ff050b82 */ /* 0x000ea20000000800 */
[----:B---3--:R-:W-:-:S07]  /*14020*/  @P1 IMAD.IADD R0, R6, 0x1, -R2 ;  /* 0x0000000106001824 */ /* 0x008fce00078e0a02 */
[----:B------:R-:W3:Y:S01]  /*14030*/  @P0 LDC R6, c[0x0][0x450] ;  /* 0x00011400ff060b82 */ /* 0x000ee20000000800 */
[----:B------:R-:W-:-:S04]  /*14040*/  IMAD.SHL.U32 R2, R17, 0x40, RZ ;  /* 0x0000004011027824 */ /* 0x000fc800078e00ff */
[----:B------:R-:W-:-:S04]  /*14050*/  VIADD R2, R2, 0x3f ;  /* 0x0000003f02027836 */ /* 0x000fc80000000000 */
[----:B--2---:R-:W-:-:S04]  /*14060*/  @P0 IMAD.HI.U32 R5, R2, R5, RZ ;  /* 0x0000000502050227 */ /* 0x004fc800078e00ff */
[----:B------:R-:W-:Y:S02]  /*14070*/  IMAD.MOV.U32 R4, RZ, RZ, R2 ;  /* 0x000000ffff047224 */ /* 0x000fe400078e0002 */
[----:B------:R-:W-:-:S05]  /*14080*/  IMAD.IADD R2, R10, 0x1, R0 ;  /* 0x000000010a027824 */ /* 0x000fca00078e0200 */
[C---:B------:R-:W-:Y:S02]  /*14090*/  IADD3 R21, R2.reuse, 0x40, -R14 ;  /* 0x0000004002157810 */ /* 0x040fe40007ffe80e */
[----:B---3--:R-:W-:Y:S01]  /*140a0*/  @P0 SHF.R.U32.HI R4, RZ, R6, R5 ;  /* 0x00000006ff040219 */ /* 0x008fe20000011605 */
[----:B------:R-:W-:-:S04]  /*140b0*/  VIADD R5, R2, 0x3f ;  /* 0x0000003f02057836 */ /* 0x000fc80000000000 */
[----:B------:R-:W-:Y:S01]  /*140c0*/  IMAD.IADD R2, R21, 0x1, R4 ;  /* 0x0000000115027824 */ /* 0x000fe200078e0204 */
[----:B------:R-:W-:-:S04]  /*140d0*/  SHF.R.S32.HI R4, RZ, 0x1f, R5 ;  /* 0x0000001fff047819 */ /* 0x000fc80000011405 */
[----:B------:R-:W-:Y:S02]  /*140e0*/  LEA.HI R20, R4, R5, RZ, 0x6 ;  /* 0x0000000504147211 */ /* 0x000fe400078f30ff */
[----:B------:R-:W-:Y:S02]  /*140f0*/  SHF.R.S32.HI R4, RZ, 0x1f, R2 ;  /* 0x0000001fff047819 */ /* 0x000fe40000011402 */
[----:B------:R-:W-:Y:S02]  /*14100*/  SHF.R.S32.HI R20, RZ, 0x6, R20 ;  /* 0x00000006ff147819 */ /* 0x000fe40000011414 */
[----:B------:R-:W-:-:S04]  /*14110*/  LEA.HI R2, R4, R2, RZ, 0x6 ;  /* 0x0000000204027211 */ /* 0x000fc800078f30ff */
[----:B------:R-:W-:-:S04]  /*14120*/  SHF.R.S32.HI R2, RZ, 0x6, R2 ;  /* 0x00000006ff027819 */ /* 0x000fc80000011402 */
[----:B------:R-:W-:-:S05]  /*14130*/  VIMNMX R2, R20, R2, PT ;  /* 0x0000000214027248 */ /* 0x000fca0003fe0100 */
[--C-:B------:R-:W-:Y:S02]  /*14140*/  IMAD R2, R2, 0x40, -R10.reuse ;  /* 0x0000004002027824 */ /* 0x100fe400078e0a0a */
[----:B------:R-:W-:-:S03]  /*14150*/  IMAD.MOV R10, RZ, RZ, -R10 ;  /* 0x000000ffff0a7224 */ /* 0x000fc600078e0a0a */
[----:B------:R-:W-:Y:S02]  /*14160*/  VIMNMX R0, R2, R0, PT ;  /* 0x0000000002007248 */ /* 0x000fe40003fe0100 */
[----:B------:R-:W-:-:S04]  /*14170*/  VIMNMX R2, RZ, R10, !PT ;  /* 0x0000000aff027248 */ /* 0x000fc80007fe0100 */
        /* <DEDUP_REMOVED lines=13> */
[----:B------:R-:W2:Y:S02]  /*14250*/  S2R R4, SR_TID.X ;  /* 0x0000000000047919 */ /* 0x000ea40000002100 */
[----:B--2---:R-:W-:-:S04]  /*14260*/  SHF.R.U32.HI R4, RZ, 0x5, R4 ;  /* 0x00000005ff047819 */ /* 0x004fc80000011604 */
[----:B------:R-:W-:-:S05]  /*14270*/  LOP3.LUT R4, R4, 0x3, RZ, 0xc0, !PT ;  /* 0x0000000304047812 */ /* 0x000fca00078ec0ff */
[----:B0-----:R0:W2:Y:S02]  /*14280*/  SHFL.IDX PT, R14, R4, RZ, 0x1f ;  /* 0x00001fff040e7589 */ /* 0x0010a400000e0000 */
.L_x_8453:
[----:B--2---:R-:W-:Y:S02]  /*14290*/  ISETP.NE.AND P0, PT, R14, RZ, PT ;  /* 0x000000ff0e00720c */ /* 0x004fe40003f05270 */
[----:B------:R-:W-:-:S11]  /*142a0*/  PLOP3.LUT P6, PT, PT, PT, PT, 0x8, 0x0 ;  /* 0x000000000000781c */ /* 0x000fd60003fce170 */
[----:B------:R-:W-:Y:S05]  /*142b0*/  @P0 BRA `(.L_x_8252) ;  /* 0x00000000000c0947 */ /* 0x000fea0003800000 */
[----:B------:R-:W-:-:S03]  /*142c0*/  UMOV UR4, 0xffffffff ;  /* 0xffffffff00047882 */ /* 0x000fc60000000000 */
[----:B------:R-:W-:Y:S05]  /*142d0*/  BRA.DIV UR4, `(.L_x_8253) ;  /* 0x0000008604ac7947 */ /* 0x000fea000b800000 */
[----:B------:R-:W-:-:S13]  /*142e0*/  ELECT P6, URZ, PT ;  /* 0x00000000003f782f */ /* 0x000fda00038c0000 */
.L_x_8252:
        /* <DEDUP_REMOVED lines=10> */
.L_x_8456:
[----:B------:R-:W-:Y:S05]  /*14390*/  BSYNC B1 ;  /* 0x0000000000017941 */ /* 0x000fea0003800000 */
.L_x_8254:
[----:B------:R-:W-:Y:S04]  /*143a0*/  BSSY B1, `(.L_x_8256) ;  /* 0x00000be000017945 */ /* 0x000fe80003800000 */
[----:B------:R-:W-:Y:S05]  /*143b0*/  @!P6 BRA `(.L_x_8257) ;  /* 0x0000000800f0e947 */ /* 0x000fea0003800000 */
[----:B------:R-:W2:Y:S04]  /*143c0*/  LDL R9, [R1+0x4] ;  /* 0x0000040001097983 */ /* 0x000ea80000100800 */
        /* <DEDUP_REMOVED lines=10> */
.L_x_8457:
[----:B------:R-:W-:Y:S05]  /*14470*/  BSYNC B2 ;  /* 0x0000000000027941 */ /* 0x000fea0003800000 */
.L_x_8258:
        /* <DEDUP_REMOVED lines=9> */
.L_x_8261:
[----:B------:R-:W-:Y:S05]  /*14510*/  BSYNC B2 ;  /* 0x0000000000027941 */ /* 0x000fea0003800000 */
.L_x_8260:
        /* <DEDUP_REMOVED lines=14> */
.L_x_8262:
        /* <DEDUP_REMOVED lines=13> */
.L_x_8458:
[----:B------:R-:W-:Y:S05]  /*146d0*/  BSYNC B2 ;  /* 0x0000000000027941 */ /* 0x000fea0003800000 */
.L_x_8263:
[----:B------:R-:W-:Y:S01]  /*146e0*/  BSSY B2, `(.L_x_8265) ;  /* 0x000000b000027945 */ /* 0x000fe20003800000 */
[----:B------:R-:W-:Y:S02]  /*146f0*/  IMAD.MOV.U32 R10, RZ, RZ, 0x0 ;  /* 0x00000000ff0a7424 */ /* 0x000fe400078e00ff */
[----:B-1----:R-:W-:Y:S01]  /*14700*/  IMAD.MOV.U32 R11, RZ, RZ, 0x12f00000 ;  /* 0x12f00000ff0b7424 */ /* 0x002fe200078e00ff */
[----:B------:R-:W-:Y:S06]  /*14710*/  @P1 BRA `(.L_x_8266) ;  /* 0x00000000001c1947 */ /* 0x000fec0003800000 */
[----:B------:R-:W1:Y:S01]  /*14720*/  S2R R7, SR_TID.X ;  /* 0x0000000000077919 */ /* 0x000e620000002100 */
[----:B------:R-:W-:-:S04]  /*14730*/  IMAD.MOV.U32 R6, RZ, RZ, 0x10000 ;  /* 0x00010000ff067424 */ /* 0x000fc800078e00ff */
[----:B------:R3:W-:Y:S01]  /*14740*/  SYNCS.ARRIVE.TRANS64 RZ, [R5+URZ+0x28cb0], R6 ;  /* 0x028cb00605ff79a7 */ /* 0x0007e2000800003f */
[----:B-1----:R-:W-:-:S04]  /*14750*/  LOP3.LUT R7, R7, 0x1f, RZ, 0xc0, !PT ;  /* 0x0000001f07077812 */ /* 0x002fc800078ec0ff */
[----:B------:R-:W-:-:S13]  /*14760*/  ISETP.NE.AND P0, PT, R7, RZ, PT ;  /* 0x000000ff0700720c */ /* 0x000fda0003f05270 */
[----:B---3--:R-:W-:Y:S05]  /*14770*/  @!P0 BRA `(.L_x_8266) ;  /* 0x0000000000048947 */ /* 0x008fea0003800000 */
[----:B------:R-:W-:Y:S01]  /*14780*/  BPT.TRAP 0x1 ;  /* 0x000000040000795c */ /* 0x000fe20000300000 */
.L_x_8266:
[----:B------:R-:W-:Y:S05]  /*14790*/  BSYNC B2 ;  /* 0x0000000000027941 */ /* 0x000fea0003800000 */
.L_x_8265:
[----:B------:R-:W3:Y:S04]  /*147a0*/  LDL R7, [R1+0x4] ;  /* 0x0000040001077983 */ /* 0x000ee80000100800 */
[----:B------:R-:W3:Y:S01]  /*147b0*/  LDL R6, [R1+0x10] ;  /* 0x0000100001067983 */ /* 0x000ee20000100800 */
[----:B------:R-:W-:Y:S01]  /*147c0*/  R2UR UR10, R12 ;  /* 0x000000000c0a72ca */ /* 0x000fe200000e0000 */
[----:B------:R-:W-:Y:S01]  /*147d0*/  UIADD3 UR4, UP0, UR38, 0x670, URZ ;  /* 0x0000067026047890 */ /* 0x000fe2000ff1e03f */
[----:B------:R-:W-:Y:S01]  /*147e0*/  R2UR UR6, R10 ;  /* 0x000000000a0672ca */ /* 0x000fe200000e0000 */
[----:B0-2---:R-:W-:Y:S01]  /*147f0*/  VIADD R5, R5, 0x28cb0 ;  /* 0x00028cb005057836 */ /* 0x005fe20000000000 */
[----:B------:R-:W-:Y:S01]  /*14800*/  R2UR UR7, R11 ;  /* 0x000000000b0772ca */ /* 0x000fe200000e0000 */
[----:B------:R-:W-:Y:S01]  /*14810*/  UIADD3.X UR5, URZ, UR39, URZ, UP0, !UPT ;  /* 0x000000273f057290 */ /* 0x000fe200087fe43f */
[----:B------:R-:W-:Y:S01]  /*14820*/  PLOP3.LUT P0, PT, PT, PT, PT, 0x80, 0x0 ;  /* 0x000000000000781c */ /* 0x000fe20003f0f070 */
[----:B---3--:R-:W-:-:S04]  /*14830*/  IMAD R6, R6, 0x10000, R7 ;  /* 0x0001000006067824 */ /* 0x008fc800078e0207 */
[----:B------:R-:W-:-:S08]  /*14840*/  VIADD R7, R6, 0x400 ;  /* 0x0000040006077836 */ /* 0x000fd00000000000 */
.L_x_8267:
        /* <DEDUP_REMOVED lines=15> */
.L_x_8268:
        /* <DEDUP_REMOVED lines=15> */
.L_x_8269:
        /* <DEDUP_REMOVED lines=15> */
.L_x_8270:
        /* <DEDUP_REMOVED lines=15> */
.L_x_8271:
        /* <DEDUP_REMOVED lines=15> */
.L_x_8272:
        /* <DEDUP_REMOVED lines=15> */
.L_x_8273:
        /* <DEDUP_REMOVED lines=15> */
.L_x_8274:
        /* <DEDUP_REMOVED lines=10> */
.L_x_8257:
[----:B------:R-:W-:Y:S05]  /*14f80*/  BSYNC B1 ;  /* 0x0000000000017941 */ /* 0x000fea0003800000 */
.L_x_8256:
[----:B------:R-:W2:Y:S04]  /*14f90*/  LDL.LU R9, [R1+0x10] ;  /* 0x0000100001097983 */ /* 0x000ea80000300800 */
[----:B------:R-:W3:Y:S01]  /*14fa0*/  LDL.LU R7, [R1+0x1c] ;  /* 0x00001c0001077983 */ /* 0x000ee20000300800 */
[----:B0-----:R-:W-:Y:S01]  /*14fb0*/  VIADD R4, R8, 0xfffffffe ;  /* 0xfffffffe08047836 */ /* 0x001fe20000000000 */
[----:B------:R-:W-:-:S04]  /*14fc0*/  PLOP3.LUT P0, PT, PT, PT, PT, 0x8, 0x0 ;  /* 0x000000000000781c */ /* 0x000fc80003f0e170 */
[----:B------:R-:W-:Y:S02]  /*14fd0*/  ISETP.GE.AND P2, PT, R4, R2, PT ;  /* 0x000000020400720c */ /* 0x000fe40003f46270 */
[----:B--2---:R-:W-:-:S04]  /*14fe0*/  IADD3 R5, R9, 0x1, RZ ;  /* 0x0000000109057810 */ /* 0x004fc80007ffe0ff */
[----:B------:R-:W-:-:S04]  /*14ff0*/  ISETP.NE.AND P1, PT, R5, 0x2, PT ;  /* 0x000000020500780c */ /* 0x000fc80003f25270 */
[----:B------:R-:W-:Y:S02]  /*15000*/  SEL R6, RZ, 0x1, P1 ;  /* 0x00000001ff067807 */ /* 0x000fe40000800000 */
[----:B------:R-:W-:Y:S02]  /*15010*/  SEL R5, R5, RZ, P1 ;  /* 0x000000ff05057207 */ /* 0x000fe40000800000 */
[----:B---3--:R-:W-:-:S03]  /*15020*/  LOP3.LUT R7, R7, R6, RZ, 0x3c, !PT ;  /* 0x0000000607077212 */ /* 0x008fc600078e3cff */
[----:B------:R2:W-:Y:S04]  /*15030*/  STL [R1+0x10], R5 ;  /* 0x0000100501007387 */ /* 0x0005e80000100800 */
[----:B------:R2:W-:Y:S01]  /*15040*/  STL [R1+0x1c], R7 ;  /* 0x00001c0701007387 */ /* 0x0005e20000100800 */
[----:B------:R-:W-:Y:S05]  /*15050*/  @!P2 BRA `(.L_x_8250) ;  /* 0x0000000c002ca947 */ /* 0x000fea0003800000 */
.L_x_8294:
[----:B------:R-:W-:Y:S05]  /*15060*/  YIELD ;  /* 0x0000000000007946 */ /* 0x000fea0003800000 */
[----:B------:R-:W-:Y:S04]  /*15070*/  BSSY B1, `(.L_x_8275) ;  /* 0x00000bd000017945 */ /* 0x000fe80003800000 */
[----:B---3--:R-:W-:Y:S05]  /*15080*/  @!P6 BRA `(.L_x_8276) ;  /* 0x0000000800ece947 */ /* 0x008fea0003800000 */
[----:B------:R-:W3:Y:S04]  /*15090*/  LDL R8, [R1+0x4] ;  /* 0x0000040001087983 */ /* 0x000ee80000100800 */
[----:B--2---:R-:W3:Y:S04]  /*150a0*/  LDL R5, [R1+0x10] ;  /* 0x0000100001057983 */ /* 0x004ee80000100800 */
[----:B------:R-:W2:Y:S01]  /*150b0*/  LDL R6, [R1+0x1c] ;  /* 0x00001c0001067983 */ /* 0x000ea20000100800 */
[----:B------:R-:W-:Y:S01]  /*150c0*/  BSSY B2, `(.L_x_8277) ;  /* 0x0000008000027945 */ /* 0x000fe20003800000 */
[----:B------:R-:W0:Y:S02]  /*150d0*/  S2R R7, SR_TID.X ;  /* 0x0000000000077919 */ /* 0x000e240000002100 */
[----:B0-----:R-:W-:-:S04]  /*150e0*/  LOP3.LUT R7, R7, 0x7f, RZ, 0xc0, !PT ;  /* 0x0000007f07077812 */ /* 0x001fc800078ec0ff */
[----:B------:R-:W-:Y:S01]  /*150f0*/  ISETP.NE.AND P2, PT, R7, RZ, PT ;  /* 0x000000ff0700720c */ /* 0x000fe20003f45270 */
[----:B---3--:R-:W-:Y:S01]  /*15100*/  IMAD R5, R5, 0x8, R8 ;  /* 0x0000000805057824 */ /* 0x008fe200078e0208 */
[----:B--2---:R-:W-:-:S04]  /*15110*/  SHF.L.U32 R6, R6, 0x1f, RZ ;  /* 0x0000001f06067819 */ /* 0x004fc800000006ff */
[----:B------:R-:W0:Y:S02]  /*15120*/  SYNCS.PHASECHK.TRANS64.TRYWAIT P1, [R5+URZ+0x28ca0], R6 ;  /* 0x028ca006050075a7 */ /* 0x000e24000802017f */
[----:B0-----:R-:W-:Y:S05]  /*15130*/  @!P1 BRA `(.L_x_8278) ;  /* 0x0000007800749947 */ /* 0x001fea0003800000 */
.L_x_8459:
[----:B------:R-:W-:Y:S05]  /*15140*/  BSYNC B2 ;  /* 0x0000000000027941 */ /* 0x000fea0003800000 */
.L_x_8277:
        /* <DEDUP_REMOVED lines=9> */
.L_x_8280:
[----:B------:R-:W-:Y:S05]  /*151e0*/  BSYNC B2 ;  /* 0x0000000000027941 */ /* 0x000fea0003800000 */
.L_x_8279:
        /* <DEDUP_REMOVED lines=13> */
.L_x_8281:
        /* <DEDUP_REMOVED lines=13> */
.L_x_8460:
[----:B------:R-:W-:Y:S05]  /*15390*/  BSYNC B2 ;  /* 0x0000000000027941 */ /* 0x000fea0003800000 */
.L_x_8282:
[----:B------:R-:W-:Y:S01]  /*153a0*/  BSSY B2, `(.L_x_8284) ;  /* 0x000000b000027945 */ /* 0x000fe20003800000 */
[----:B------:R-:W-:Y:S02]  /*153b0*/  IMAD.MOV.U32 R10, RZ, RZ, 0x0 ;  /* 0x00000000ff0a7424 */ /* 0x000fe400078e00ff */
[----:B-1----:R-:W-:Y:S01]  /*153c0*/  IMAD.MOV.U32 R11, RZ, RZ, 0x12f00000 ;  /* 0x12f00000ff0b7424 */ /* 0x002fe200078e00ff */
[----:B------:R-:W-:Y:S06]  /*153d0*/  @P2 BRA `(.L_x_8285) ;  /* 0x00000000001c2947 */ /* 0x000fec0003800000 */
[----:B------:R-:W1:Y:S01]  /*153e0*/  S2R R7, SR_TID.X ;  /* 0x0000000000077919 */ /* 0x000e620000002100 */
[----:B0-2---:R-:W-:-:S04]  /*153f0*/  IMAD.MOV.U32 R6, RZ, RZ, 0x10000 ;  /* 0x00010000ff067424 */ /* 0x005fc800078e00ff */
[----:B------:R3:W-:Y:S01]  /*15400*/  SYNCS.ARRIVE.TRANS64 RZ, [R5+URZ+0x28cb0], R6 ;  /* 0x028cb00605ff79a7 */ /* 0x0007e2000800003f */
[----:B-1----:R-:W-:-:S04]  /*15410*/  LOP3.LUT R7, R7, 0x1f, RZ, 0xc0, !PT ;  /* 0x0000001f07077812 */ /* 0x002fc800078ec0ff */
[----:B------:R-:W-:-:S13]  /*15420*/  ISETP.NE.AND P1, PT, R7, RZ, PT ;  /* 0x000000ff0700720c */ /* 0x000fda0003f25270 */
[----:B---3--:R-:W-:Y:S05]  /*15430*/  @!P1 BRA `(.L_x_8285) ;  /* 0x0000000000049947 */ /* 0x008fea0003800000 */
[----:B------:R-:W-:Y:S01]  /*15440*/  BPT.TRAP 0x1 ;  /* 0x000000040000795c */ /* 0x000fe20000300000 */
.L_x_8285:
[----:B------:R-:W-:Y:S05]  /*15450*/  BSYNC B2 ;  /* 0x0000000000027941 */ /* 0x000fea0003800000 */
.L_x_8284:
[----:B------:R-:W3:Y:S04]  /*15460*/  LDL R7, [R1+0x4] ;  /* 0x0000040001077983 */ /* 0x000ee80000100800 */
[----:B0-2---:R-:W3:Y:S01]  /*15470*/  LDL R6, [R1+0x10] ;  /* 0x0000100001067983 */ /* 0x005ee20000100800 */
        /* <DEDUP_REMOVED lines=9> */
.L_x_8286:
        /* <DEDUP_REMOVED lines=15> */
.L_x_8287:
        /* <DEDUP_REMOVED lines=15> */
.L_x_8288:
        /* <DEDUP_REMOVED lines=15> */
.L_x_8289:
        /* <DEDUP_REMOVED lines=15> */
.L_x_8290:
        /* <DEDUP_REMOVED lines=15> */
.L_x_8291:
        /* <DEDUP_REMOVED lines=15> */
.L_x_8292:
        /* <DEDUP_REMOVED lines=15> */
.L_x_8293:
        /* <DEDUP_REMOVED lines=10> */
.L_x_8276:
[----:B------:R-:W-:Y:S05]  /*15c40*/  BSYNC B1 ;  /* 0x0000000000017941 */ /* 0x000fea0003800000 */
.L_x_8275:
[----:B------:R-:W3:Y:S04]  /*15c50*/  LDL.LU R9, [R1+0x10] ;  /* 0x0000100001097983 */ /* 0x000ee80000300800 */
[----:B--2---:R-:W2:Y:S01]  /*15c60*/  LDL.LU R7, [R1+0x1c] ;  /* 0x00001c0001077983 */ /* 0x004ea20000300800 */
[C---:B------:R-:W-:Y:S01]  /*15c70*/  ISETP.GT.AND P2, PT, R4.reuse, R2, PT ;  /* 0x000000020400720c */ /* 0x040fe20003f44270 */
[----:B------:R-:W-:Y:S02]  /*15c80*/  VIADD R4, R4, 0xffffffff ;  /* 0xffffffff04047836 */ /* 0x000fe40000000000 */
[----:B---3--:R-:W-:-:S05]  /*15c90*/  VIADD R5, R9, 0x1 ;  /* 0x0000000109057836 */ /* 0x008fca0000000000 */
[----:B------:R-:W-:-:S04]  /*15ca0*/  ISETP.NE.AND P1, PT, R5, 0x2, PT ;  /* 0x000000020500780c */ /* 0x000fc80003f25270 */
[----:B------:R-:W-:Y:S02]  /*15cb0*/  SEL R6, RZ, 0x1, P1 ;  /* 0x00000001ff067807 */ /* 0x000fe40000800000 */
[----:B------:R-:W-:Y:S02]  /*15cc0*/  SEL R5, R5, RZ, P1 ;  /* 0x000000ff05057207 */ /* 0x000fe40000800000 */
[----:B--2---:R-:W-:-:S05]  /*15cd0*/  LOP3.LUT R7, R7, R6, RZ, 0x3c, !PT ;  /* 0x0000000607077212 */ /* 0x004fca00078e3cff */
[----:B------:R3:W-:Y:S04]  /*15ce0*/  STL [R1+0x1c], R7 ;  /* 0x00001c0701007387 */ /* 0x0007e80000100800 */
[----:B------:R3:W-:Y:S01]  /*15cf0*/  STL [R1+0x10], R5 ;  /* 0x0000100501007387 */ /* 0x0007e20000100800 */
[----:B------:R-:W-:Y:S05]  /*15d00*/  @P2 BRA `(.L_x_8294) ;  /* 0xfffffff000d42947 */ /* 0x000fea000383ffff */
.L_x_8250:
[----:B------:R-:W-:Y:S05]  /*15d10*/  BSYNC B0 ;  /* 0x0000000000007941 */ /* 0x000fea0003800000 */
.L_x_8249:
[----:B------:R-:W4:Y:S01]  /*15d20*/  LDC R0, c[0x0][0x448] ;  /* 0x00011200ff007b82 */ /* 0x000f220000000800 */
[----:B------:R-:W-:Y:S05]  /*15d30*/  @!P0 WARPSYNC.ALL ;  /* 0x0000000000008948 */ /* 0x000fea0003800000 */
[----:B------:R-:W-:Y:S02]  /*15d40*/  BSSY B7, `(.L_x_8295) ;  /* 0x00004fa000077945 */ /* 0x000fe40003800000 */
[----:B------:R-:W-:Y:S01]  /*15d50*/  @!P0 BAR.SYNC.DEFER_BLOCKING 0xc, 0x180 ;  /* 0x0306000000008b1d */ /* 0x000fe20000010000 */
[----:B----4-:R-:W-:Y:S02]  /*15d60*/  ISETP.NE.AND P1, PT, R0, 0x1, PT ;  /* 0x000000010000780c */ /* 0x010fe40003f25270 */
[----:B------:R-:W-:-:S11]  /*15d70*/  LEA R0, R17, 0x3f, 0x6 ;  /* 0x0000003f11007811 */ /* 0x000fd600078e30ff */
[----:B------:R-:W4:Y:S08]  /*15d80*/  @P1 LDC R2, c[0x0][0x44c] ;  /* 0x00011300ff021b82 */ /* 0x000f300000000800 */
[----:B------:R-:W5:Y:S01]  /*15d90*/  @P1 LDC R3, c[0x0][0x450] ;  /* 0x00011400ff031b82 */ /* 0x000f620000000800 */
[----:B----4-:R-:W-:-:S05]  /*15da0*/  @P1 IMAD.HI.U32 R2, R0, R2, RZ ;  /* 0x0000000200021227 */ /* 0x010fca00078e00ff */
[----:B-----5:R-:W-:-:S05]  /*15db0*/  @P1 SHF.R.U32.HI R0, RZ, R3, R2 ;  /* 0x00000003ff001219 */ /* 0x020fca0000011602 */
[----:B------:R-:W-:-:S05]  /*15dc0*/  IMAD.IADD R0, R21, 0x1, R0 ;  /* 0x0000000115007824 */ /* 0x000fca00078e0200 */
[----:B------:R-:W-:-:S04]  /*15dd0*/  SHF.R.S32.HI R2, RZ, 0x1f, R0 ;  /* 0x0000001fff027819 */ /* 0x000fc80000011400 */
[----:B------:R-:W-:-:S04]  /*15de0*/  LEA.HI R0, R2, R0, RZ, 0x6 ;  /* 0x0000000002007211 */ /* 0x000fc800078f30ff */
[----:B------:R-:W-:-:S04]  /*15df0*/  SHF.R.S32.HI R0, RZ, 0x6, R0 ;  /* 0x00000006ff007819 */ /* 0x000fc80000011400 */
[----:B------:R-:W-:-:S04]  /*15e00*/  VIMNMX R4, R20, R0, PT ;  /* 0x0000000014047248 */ /* 0x000fc80003fe0100 */
[----:B------:R-:W-:Y:S01]  /*15e10*/  ISETP.GT.AND P0, PT, R4, RZ, PT ;  /* 0x000000ff0400720c */ /* 0x000fe20003f04270 */
[----:B------:R4:W-:-:S12]  /*15e20*/  STL [R1+0x30], R4 ;  /* 0x0000300401007387 */ /* 0x0009d80000100800 */
[----:B----4-:R-:W-:Y:S05]  /*15e30*/  @P0 BRA `(.L_x_8296) ;  /* 0x0000000000440947 */ /* 0x010fea0003800000 */
[----:B--23--:R-:W2:Y:S02]  /*15e40*/  S2R R5, SR_TID.X ;  /* 0x0000000000057919 */ /* 0x00cea40000002100 */
[----:B--2---:R-:W-:-:S04]  /*15e50*/  LOP3.LUT R5, R5, 0x7f, RZ, 0xc0, !PT ;  /* 0x0000007f05057812 */ /* 0x004fc800078ec0ff */
[----:B------:R-:W-:-:S13]  /*15e60*/  ISETP.NE.AND P0, PT, R5, RZ, PT ;  /* 0x000000ff0500720c */ /* 0x000fda0003f05270 */
[----:B------:R-:W-:Y:S05]  /*15e70*/  @P0 BRA `(.L_x_8297) ;  /* 0x0000004c00980947 */ /* 0x000fea0003800000 */
[----:B------:R-:W2:Y:S01]  /*15e80*/  S2R R3, SR_LANEID ;  /* 0x0000000000037919 */ /* 0x000ea20000000000 */
[----:B------:R-:W-:Y:S02]  /*15e90*/  VOTEU.ANY UR4, UPT, PT ;  /* 0x0000000000047886 */ /* 0x000fe400038e0100 */
[----:B------:R-:W2:Y:S08]  /*15ea0*/  FLO.U32 R0, UR4 ;  /* 0x0000000400007d00 */ /* 0x000eb000080e0000 */
[----:B------:R-:W3:Y:S01]  /*15eb0*/  POPC R5, UR4 ;  /* 0x0000000400057d09 */ /* 0x000ee20008000000 */
[----:B--2---:R-:W-:-:S02]  /*15ec0*/  ISETP.EQ.U32.AND P0, PT, R0, R3, PT ;  /* 0x000000030000720c */ /* 0x004fc40003f02070 */
[----:B------:R-:W3:Y:S11]  /*15ed0*/  LDC.64 R2, c[0x0][0xc60] ;  /* 0x00031800ff027b82 */ /* 0x000ef60000000a00 */
[----:B---3--:R-:W2:Y:S01]  /*15ee0*/  @P0 ATOMG.E.ADD.STRONG.GPU PT, R3, desc[UR40][R2.64], R5 ;  /* 0x00000005020309a8 */ /* 0x008ea200081ee1e8 */
[----:B------:R-:W3:Y:S02]  /*15ef0*/  S2R R4, SR_LTMASK ;  /* 0x0000000000047919 */ /* 0x000ee40000003900 */
[----:B---3--:R-:W-:-:S04]  /*15f00*/  LOP3.LUT R4, R4, UR4, RZ, 0xc0, !PT ;  /* 0x0000000404047c12 */ /* 0x008fc8000f8ec0ff */
[----:B------:R-:W3:Y:S01]  /*15f10*/  POPC R7, R4 ;  /* 0x0000000400077309 */ /* 0x000ee20000000000 */
[----:B--2---:R-:W3:Y:S02]  /*15f20*/  SHFL.IDX PT, R0, R3, R0, 0x1f ;  /* 0x00001f0003007589 */ /* 0x004ee400000e0000 */
[----:B---3--:R-:W-:Y:S01]  /*15f30*/  IADD3 R16, R0, UR36, R7 ;  /* 0x0000002400107c10 */ /* 0x008fe2000fffe007 */
[----:B------:R-:W-:Y:S06]  /*15f40*/  BRA `(.L_x_8297) ;  /* 0x0000004c00647947 */ /* 0x000fec0003800000 */
.L_x_8296:
[----:B------:R-:W4:Y:S01]  /*15f50*/  LDL R0, [R1+0x4] ;  /* 0x0000040001007983 */ /* 0x000f220000100800 */
[----:B------:R-:W-:Y:S01]  /*15f60*/  BSSY B6, `(.L_x_8298) ;  /* 0x0000014000067945 */ /* 0x000fe20003800000 */
[----:B----4-:R-:W-:-:S05]  /*15f70*/  VIADD R0, R0, 0x22400 ;  /* 0x0002240000007836 */ /* 0x010fca0000000000 */
[----:B------:R-:W-:-:S13]  /*15f80*/  LOP3.LUT P0, RZ, R0, 0x3ff, RZ, 0xc0, !PT ;  /* 0x000003ff00ff7812 */ /* 0x000fda000780c0ff */
[----:B------:R-:W-:Y:S05]  /*15f90*/  @!P0 BRA `(.L_x_8299) ;  /* 0x0000000000408947 */ /* 0x000fea0003800000 */
[----:B------:R-:W-:Y:S01]  /*15fa0*/  MOV R2, 0x0 ;  /* 0x0000000000027802 */ /* 0x000fe20000000f00 */
[----:B------:R-:W-:Y:S01]  /*15fb0*/  ULDC.64 UR6, c[0x4][0x118] ;  /* 0x0100460000067ab9 */ /* 0x000fe20000000a00 */
[----:B------:R-:W-:Y:S01]  /*15fc0*/  ULDC.64 UR8, c[0x4][0x120] ;  /* 0x0100480000087ab9 */ /* 0x000fe20000000a00 */
[----:B------:R-:W-:Y:S01]  /*15fd0*/  ULDC.64 UR4, c[0x4][0x40] ;  /* 0x0100100000047ab9 */ /* 0x000fe20000000a00 */
[----:B------:R-:W-:Y:S02]  /*15fe0*/  IMAD.U32 R4, RZ, RZ, UR6 ;  /* 0x00000006ff047e24 */ /* 0x000fe4000f8e00ff */
[----:B------:R-:W4:Y:S01]  /*15ff0*/  LDC.64 R2, c[0x4][R2] ;  /* 0x0100000002027b82 */ /* 0x000f220000000a00 */
[----:B--23--:R-:W-:Y:S02]  /*16000*/  IMAD.U32 R5, RZ, RZ, UR7 ;  /* 0x00000007ff057e24 */ /* 0x00cfe4000f8e00ff */
[----:B------:R-:W-:Y:S02]  /*16010*/  IMAD.U32 R6, RZ, RZ, UR8 ;  /* 0x00000008ff067e24 */ /* 0x000fe4000f8e00ff */
[----:B------:R-:W-:-:S02]  /*16020*/  IMAD.U32 R7, RZ, RZ, UR9 ;  /* 0x00000009ff077e24 */ /* 0x000fc4000f8e00ff */
[----:B------:R-:W-:Y:S02]  /*16030*/  IMAD.U32 R10, RZ, RZ, UR4 ;  /* 0x00000004ff0a7e24 */ /* 0x000fe4000f8e00ff */
[----:B-1----:R-:W-:Y:S02]  /*16040*/  IMAD.U32 R11, RZ, RZ, UR5 ;  /* 0x00000005ff0b7e24 */ /* 0x002fe4000f8e00ff */
[----:B------:R-:W-:Y:S02]  /*16050*/  IMAD.MOV.U32 R8, RZ, RZ, 0x70 ;  /* 0x00000070ff087424 */ /* 0x000fe400078e00ff */
[----:B------:R-:W-:Y:S02]  /*16060*/  IMAD.MOV.U32 R12, RZ, RZ, 0x1 ;  /* 0x00000001ff0c7424 */ /* 0x000fe400078e00ff */
[----:B------:R-:W-:-:S07]  /*16070*/  IMAD.MOV.U32 R13, RZ, RZ, RZ ;  /* 0x000000ffff0d7224 */ /* 0x000fce00078e00ff */
[----:B------:R-:W-:-:S07]  /*16080*/  LEPC R20, `(.L_x_8299) ;  /* 0x000000001014794e */ /* 0x000fce0000000000 */
[----:B0---4-:R-:W-:Y:S05]  /*16090*/  CALL.ABS.NOINC R2 ;  /* 0x0000000002007343 */ /* 0x011fea0003c00000 */
.L_x_8299:
[----:B------:R-:W-:Y:S05]  /*160a0*/  BSYNC B6 ;  /* 0x0000000000067941 */ /* 0x000fea0003800000 */
.L_x_8298:
        /* <DEDUP_REMOVED lines=9> */
[----:B------:R4:W0:Y:S01]  /*16140*/  LDC.64 R2, c[0x4][R0] ;  /* 0x0100000000027b82 */ /* 0x0008220000000a00 */
[----:B------:R-:W-:Y:S01]  /*16150*/  IMAD.U32 R4, RZ, RZ, UR6 ;  /* 0x00000006ff047e24 */ /* 0x000fe2000f8e00ff */
[----:B------:R-:W-:Y:S01]  /*16160*/  MOV R6, UR8 ;  /* 0x0000000800067c02 */ /* 0x000fe20008000f00 */
[----:B--23--:R-:W-:Y:S02]  /*16170*/  IMAD.U32 R5, RZ, RZ, UR7 ;  /* 0x00000007ff057e24 */ /* 0x00cfe4000f8e00ff */
[----:B------:R-:W-:Y:S02]  /*16180*/  IMAD.U32 R7, RZ, RZ, UR9 ;  /* 0x00000009ff077e24 */ /* 0x000fe4000f8e00ff */
[----:B------:R-:W-:-:S02]  /*16190*/  IMAD.U32 R10, RZ, RZ, UR4 ;  /* 0x00000004ff0a7e24 */ /* 0x000fc4000f8e00ff */
[----:B-1----:R-:W-:Y:S02]  /*161a0*/  IMAD.U32 R11, RZ, RZ, UR5 ;  /* 0x00000005ff0b7e24 */ /* 0x002fe4000f8e00ff */
[----:B------:R-:W-:Y:S02]  /*161b0*/  IMAD.MOV.U32 R8, RZ, RZ, 0x70 ;  /* 0x00000070ff087424 */ /* 0x000fe400078e00ff */
[----:B------:R-:W-:Y:S02]  /*161c0*/  IMAD.MOV.U32 R12, RZ, RZ, 0x1 ;  /* 0x00000001ff0c7424 */ /* 0x000fe400078e00ff */
[----:B----4-:R-:W-:-:S07]  /*161d0*/  IMAD.MOV.U32 R13, RZ, RZ, RZ ;  /* 0x000000ffff0d7224 */ /* 0x010fce00078e00ff */
[----:B------:R-:W-:-:S07]  /*161e0*/  LEPC R20, `(.L_x_8302) ;  /* 0x000000001014794e */ /* 0x000fce0000000000 */
[----:B0-----:R-:W-:Y:S05]  /*161f0*/  CALL.ABS.NOINC R2 ;  /* 0x0000000002007343 */ /* 0x001fea0003c00000 */
.L_x_8302:
        /* <DEDUP_REMOVED lines=16> */
.L_x_8301:
[----:B------:R-:W-:Y:S05]  /*16300*/  BSYNC B6 ;  /* 0x0000000000067941 */ /* 0x000fea0003800000 */
.L_x_8300:
[----:B------:R-:W4:Y:S01]  /*16310*/  LDL.LU R2, [R1] ;  /* 0x0000000001027983 */ /* 0x000f220000300800 */
[----:B------:R-:W-:-:S03]  /*16320*/  ULDC.64 UR4, c[0x0][0x9f8] ;  /* 0x00027e0000047ab9 */ /* 0x000fc60000000a00 */
[----:B------:R-:W5:Y:S04]  /*16330*/  LDL.LU R4, [R1+0x20] ;  /* 0x0000200001047983 */ /* 0x000f680000300800 */
[----:B--23--:R-:W2:Y:S01]  /*16340*/  LDL R7, [R1+0x14] ;  /* 0x0000140001077983 */ /* 0x00cea20000100800 */
[----:B------:R-:W-:-:S03]  /*16350*/  ISETP.NE.U32.AND P0, PT, RZ, UR4, PT ;  /* 0x00000004ff007c0c */ /* 0x000fc6000bf05070 */
[----:B------:R-:W3:Y:S01]  /*16360*/  LDL R0, [R1+0x30] ;  /* 0x0000300001007983 */ /* 0x000ee20000100800 */
[----:B------:R-:W-:-:S13]  /*16370*/  ISETP.NE.AND.EX P0, PT, RZ, UR5, PT, P0 ;  /* 0x00000005ff007c0c */ /* 0x000fda000bf05300 */
[----:B----4-:R-:W-:-:S04]  /*16380*/  @P0 IADD3 R2, P1, R2, UR4, RZ ;  /* 0x0000000402020c10 */ /* 0x010fc8000ff3e0ff */
[----:B-----5:R-:W-:Y:S01]  /*16390*/  @P0 IADD3.X R3, R4, UR5, RZ, P1, !PT ;  /* 0x0000000504030c10 */ /* 0x020fe20008ffe4ff */
[----:B------:R-:W-:-:S04]  /*163a0*/  ULDC.64 UR4, c[0x0][0xa08] ;  /* 0x0002820000047ab9 */ /* 0x000fc80000000a00 */
[----:B--2---:R2:W4:Y:S02]  /*163b0*/  @P0 LDG.E R7, desc[UR40][R2.64] ;  /* 0x0000002802070981 */ /* 0x004524000c1e1900 */
[----:B--2---:R-:W2:Y:S01]  /*163c0*/  LDC.64 R2, c[0x0][0x418] ;  /* 0x00010600ff027b82 */ /* 0x004ea20000000a00 */
[----:B---3--:R-:W-:Y:S01]  /*163d0*/  VIADD R4, R0, 0xffffffff ;  /* 0xffffffff00047836 */ /* 0x008fe20000000000 */
[----:B----4-:R-:W-:Y:S01]  /*163e0*/  SHF.R.S32.HI R8, RZ, 0x1f, R7 ;  /* 0x0000001fff087819 */ /* 0x010fe20000011407 */
        /* <DEDUP_REMOVED lines=10> */
[----:B0-----:R0:W2:Y:S02]  /*16490*/  SHFL.IDX PT, R14, R5, RZ, 0x1f ;  /* 0x00001fff050e7589 */ /* 0x0010a400000e0000 */
.L_x_8463:
[----:B0-----:R-:W3:Y:S01]  /*164a0*/  LDL.LU R5, [R1+0x8] ;  /* 0x0000080001057983 */ /* 0x001ee20000300800 */
        /* <DEDUP_REMOVED lines=11> */
.L_x_8466:
[----:B------:R-:W-:Y:S05]  /*16560*/  @!P6 BRA `(.L_x_8304) ;  /* 0x000000040014e947 */ /* 0x000fea0003800000 */
[----:B------:R-:W-:-:S04]  /*16570*/  ISETP.NE.U32.AND P0, PT, R2, RZ, PT ;  /* 0x000000ff0200720c */ /* 0x000fc80003f05070 */
[----:B------:R-:W-:-:S13]  /*16580*/  ISETP.NE.AND.EX P0, PT, R3, RZ, PT, P0 ;  /* 0x000000ff0300720c */ /* 0x000fda0003f05300 */
[----:B------:R-:W-:Y:S05]  /*16590*/  @!P0 BRA `(.L_x_8306) ;  /* 0x0000000000548947 */ /* 0x000fea0003800000 */
[----:B------:R-:W2:Y:S01]  /*165a0*/  LDC R6, c[0x0][0x43c] ;  /* 0x00010f00ff067b82 */ /* 0x000ea20000000800 */
[----:B------:R-:W-:Y:S01]  /*165b0*/  IMAD.MOV.U32 R9, RZ, RZ, R4 ;  /* 0x000000ffff097224 */ /* 0x000fe200078e0004 */
[----:B------:R-:W-:-:S03]  /*165c0*/  ULDC.64 UR4, c[0x0][0x428] ;  /* 0x00010a0000047ab9 */ /* 0x000fc60000000a00 */
[----:B0-----:R-:W-:Y:S01]  /*165d0*/  IMAD.MOV.U32 R0, RZ, RZ, R9 ;  /* 0x000000ffff007224 */ /* 0x001fe200078e0009 */
[----:B--2---:R-:W-:-:S13]  /*165e0*/  ISETP.NE.AND P0, PT, R6, 0x1, PT ;  /* 0x000000010600780c */ /* 0x004fda0003f05270 */
[----:B------:R-:W0:Y:S02]  /*165f0*/  @P0 LDC.64 R4, c[0x0][0x440] ;  /* 0x00011000ff040b82 */ /* 0x000e240000000a00 */
[----:B0-----:R-:W-:-:S05]  /*16600*/  @P0 IMAD.HI.U32 R4, R9, R4, RZ ;  /* 0x0000000409040227 */ /* 0x001fca00078e00ff */
[----:B------:R-:W-:-:S04]  /*16610*/  @P0 SHF.R.U32.HI R0, RZ, R5, R4 ;  /* 0x00000005ff000219 */ /* 0x000fc80000011604 */
[----:B------:R-:W-:Y:S02]  /*16620*/  IADD3 R4, -R0, RZ, RZ ;  /* 0x000000ff00047210 */ /* 0x000fe40007ffe1ff */
[----:B------:R-:W-:-:S03]  /*16630*/  SHF.R.S32.HI R5, RZ, 0x1f, R0 ;  /* 0x0000001fff057819 */ /* 0x000fc60000011400 */
        /* <DEDUP_REMOVED lines=9> */
[----:B------:R-:W3:Y:S04]  /*166d0*/  LDG.E R0, desc[UR40][R2.64] ;  /* 0x0000002802007981 */ /* 0x000ee8000c1e1900 */
[----:B---3--:R2:W-:Y:S02]  /*166e0*/  STL [R1], R0 ;  /* 0x0000000001007387 */ /* 0x0085e40000100800 */
.L_x_8306:
[----:B------:R-:W3:Y:S04]  /*166f0*/  LDL R7, [R1+0x4] ;  /* 0x0000040001077983 */ /* 0x000ee80000100800 */
[----:B0-2---:R-:W3:Y:S04]  /*16700*/  LDL R0, [R1+0xc] ;  /* 0x00000c0001007983 */ /* 0x005ee80000100800 */
[----:B------:R-:W2:Y:S01]  /*16710*/  LDL R2, [R1+0x18] ;  /* 0x0000180001027983 */ /* 0x000ea20000100800 */
[----:B---3--:R-:W-:Y:S01]  /*16720*/  IMAD R0, R0, 0x8, R7 ;  /* 0x0000000800007824 */ /* 0x008fe200078e0207 */
[----:B--2---:R-:W-:-:S04]  /*16730*/  SHF.L.U32 R2, R2, 0x1f, RZ ;  /* 0x0000001f02027819 */ /* 0x004fc800000006ff */
[----:B------:R-:W0:Y:S02]  /*16740*/  SYNCS.PHASECHK.TRANS64.TRYWAIT P0, [R0+URZ+0x28c40], R2 ;  /* 0x028c4002000075a7 */ /* 0x000e24000800017f */
[----:B0-----:R-:W-:Y:S05]  /*16750*/  @!P0 BRA `(.L_x_8307) ;  /* 0x0000006400688947 */ /* 0x001fea0003800000 */
.L_x_8467:
        /* <DEDUP_REMOVED lines=11> */
.L_x_8308:
        /* <DEDUP_REMOVED lines=27> */
.L_x_8304:
[----:B--2---:R-:W2:Y:S04]  /*169c0*/  LDL R2, [R1+0x4] ;  /* 0x0000040001027983 */ /* 0x004ea80000100800 */
[----:B------:R-:W3:Y:S04]  /*169d0*/  LDL.LU R3, [R1+0x34] ;  /* 0x0000340001037983 */ /* 0x000ee80000300800 */
[----:B0-----:R-:W4:Y:S04]  /*169e0*/  LDL.LU R5, [R1+0x28] ;  /* 0x0000280001057983 */ /* 0x001f280000300800 */
[----:B------:R-:W5:Y:S01]  /*169f0*/  LDL.LU R4, [R1+0x40] ;  /* 0x0000400001047983 */ /* 0x000f620000300800 */
        /* <DEDUP_REMOVED lines=38> */
[----:B0-----:R-:W-:Y:S05]  /*16c60*/  CALL.ABS.NOINC R2 ;  /* 0x0000000002007343 */ /* 0x001fea0003c00000 */
.L_x_8310:
[----:B------:R-:W-:Y:S05]  /*16c70*/  BSYNC B6 ;  /* 0x0000000000067941 */ /* 0x000fea0003800000 */
.L_x_8309:
[----:B------:R-:W3:Y:S01]  /*16c80*/  LDL.LU R6, [R1+0x34] ;  /* 0x0000340001067983 */ /* 0x000ee20000300800 */
[----:B------:R-:W-:Y:S01]  /*16c90*/  ULDC.64 UR4, c[0x0][0x2d8] ;  /* 0x0000b60000047ab9 */ /* 0x000fe20000000a00 */
[----:B------:R-:W0:Y:S01]  /*16ca0*/  LDC R7, c[0x0][0x448] ;  /* 0x00011200ff077b82 */ /* 0x000e220000000800 */
[----:B------:R-:W-:Y:S01]  /*16cb0*/  ULDC UR6, c[0x0][0x2b8] ;  /* 0x0000ae0000067ab9 */ /* 0x000fe20000000800 */
[----:B--2---:R-:W3:Y:S04]  /*16cc0*/  LDL.LU.64 R2, [R1+0x48] ;  /* 0x0000480001027983 */ /* 0x004ee80000300a00 */
[----:B------:R-:W2:Y:S04]  /*16cd0*/  LDL.LU R0, [R1+0x40] ;  /* 0x0000400001007983 */ /* 0x000ea80000300800 */
[----:B------:R-:W4:Y:S04]  /*16ce0*/  LDL.LU R4, [R1+0x50] ;  /* 0x0000500001047983 */ /* 0x000f280000300800 */
[----:B------:R-:W4:Y:S04]  /*16cf0*/  LDL.LU R5, [R1+0x28] ;  /* 0x0000280001057983 */ /* 0x000f280000300800 */
[----:B------:R0:W5:Y:S02]  /*16d00*/  LDL R9, [R1+0x54] ;  /* 0x0000540001097983 */ /* 0x0001640000100800 */
[----:B0-----:R-:W-:Y:S01]  /*16d10*/  ISETP.NE.AND P0, PT, R7, 0x1, PT ;  /* 0x000000010700780c */ /* 0x001fe20003f05270 */
[----:B------:R-:W0:Y:S01]  /*16d20*/  S2R R10, SR_TID.X ;  /* 0x00000000000a7919 */ /* 0x000e220000002100 */
[----:B------:R-:W1:Y:S01]  /*16d30*/  S2R R8, SR_TID.X ;  /* 0x0000000000087919 */ /* 0x000e620000002100 */
[----:B0-----:R-:W-:-:S05]  /*16d40*/  IMAD.SHL.U32 R10, R10, 0x8, RZ ;  /* 0x000000080a0a7824 */ /* 0x001fca00078e00ff */
[----:B------:R-:W-:Y:S02]  /*16d50*/  LOP3.LUT R10, R10, 0x38, RZ, 0xc0, !PT ;  /* 0x000000380a0a7812 */ /* 0x000fe400078ec0ff */
[----:B-1----:R-:W-:-:S04]  /*16d60*/  LOP3.LUT R8, R8, 0x7f, RZ, 0xc0, !PT ;  /* 0x0000007f08087812 */ /* 0x002fc800078ec0ff */
[----:B------:R-:W-:Y:S01]  /*16d70*/  SHF.R.U32.HI R8, RZ, 0x3, R8 ;  /* 0x00000003ff087819 */ /* 0x000fe20000011608 */
[----:B---3--:R-:W-:Y:S02]  /*16d80*/  IMAD.MOV.U32 R3, RZ, RZ, R6 ;  /* 0x000000ffff037224 */ /* 0x008fe400078e0006 */
[----:B------:R-:W0:Y:S01]  /*16d90*/  @P0 LDC R6, c[0x0][0x450] ;  /* 0x00011400ff060b82 */ /* 0x000e220000000800 */
[----:B--2---:R-:W-:Y:S02]  /*16da0*/  IMAD R0, R0, UR4, RZ ;  /* 0x0000000400007c24 */ /* 0x004fe4000f8e02ff */
[----:B------:R-:W-:-:S04]  /*16db0*/  IMAD.WIDE.U32 R2, R18, UR4, R2 ;  /* 0x0000000412027c25 */ /* 0x000fc8000f8e0002 */
[----:B------:R-:W-:Y:S01]  /*16dc0*/  IMAD R0, R18, UR5, R0 ;  /* 0x0000000512007c24 */ /* 0x000fe2000f8e0200 */
[----:B------:R-:W-:-:S03]  /*16dd0*/  ULDC.64 UR4, c[0x0][0x2e0] ;  /* 0x0000b80000047ab9 */ /* 0x000fc60000000a00 */
[----:B------:R-:W-:Y:S02]  /*16de0*/  IMAD.IADD R3, R3, 0x1, R0 ;  /* 0x0000000103037824 */ /* 0x000fe400078e0200 */
[----:B----4-:R-:W-:Y:S02]  /*16df0*/  IMAD R0, R4, UR4, RZ ;  /* 0x0000000404007c24 */ /* 0x010fe4000f8e02ff */
[----:B------:R-:W1:Y:S01]  /*16e00*/  S2R R4, SR_TID.X ;  /* 0x0000000000047919 */ /* 0x000e620000002100 */
[----:B------:R-:W-:-:S04]  /*16e10*/  IMAD.WIDE.U32 R2, R5, UR4, R2 ;  /* 0x0000000405027c25 */ /* 0x000fc8000f8e0002 */
[----:B------:R-:W-:Y:S01]  /*16e20*/  IMAD R0, R5, UR5, R0 ;  /* 0x0000000505007c24 */ /* 0x000fe2000f8e0200 */
[----:B------:R-:W-:-:S04]  /*16e30*/  ULDC.64 UR4, c[0x0][0x2d0] ;  /* 0x0000b40000047ab9 */ /* 0x000fc80000000a00 */
[----:B------:R-:W-:Y:S02]  /*16e40*/  IADD3 R3, R3, R0, RZ ;  /* 0x0000000003037210 */ /* 0x000fe40007ffe0ff */
[----:B-1----:R-:W-:-:S04]  /*16e50*/  LOP3.LUT R4, R4, 0x7f, RZ, 0xc0, !PT ;  /* 0x0000007f04047812 */ /* 0x002fc800078ec0ff */
[----:B------:R-:W-:Y:S02]  /*16e60*/  SHF.R.U32.HI R5, RZ, 0x3, R4 ;  /* 0x00000003ff057819 */ /* 0x000fe40000011604 */
[----:B------:R-:W1:Y:S02]  /*16e70*/  S2R R4, SR_TID.X ;  /* 0x0000000000047919 */ /* 0x000e640000002100 */
[----:B-1----:R-:W-:-:S05]  /*16e80*/  IMAD.SHL.U32 R4, R4, 0x10, RZ ;  /* 0x0000001004047824 */ /* 0x002fca00078e00ff */
[----:B------:R-:W-:Y:S02]  /*16e90*/  LOP3.LUT R4, R5, 0x70, R4, 0xf8, !PT ;  /* 0x0000007005047812 */ /* 0x000fe400078ef804 */
[----:B------:R-:W1:Y:S03]  /*16ea0*/  @P0 LDC R5, c[0x0][0x44c] ;  /* 0x00011300ff050b82 */ /* 0x000e660000000800 */
[----:B------:R-:W-:-:S04]  /*16eb0*/  IMAD R0, R17, 0x40, R4 ;  /* 0x0000004011007824 */ /* 0x000fc800078e0204 */
[----:B------:R-:W-:Y:S02]  /*16ec0*/  IMAD.MOV.U32 R4, RZ, RZ, R0 ;  /* 0x000000ffff047224 */ /* 0x000fe400078e0000 */
[----:B-1----:R-:W-:-:S05]  /*16ed0*/  @P0 IMAD.HI.U32 R5, R0, R5, RZ ;  /* 0x0000000500050227 */ /* 0x002fca00078e00ff */
[----:B0-----:R-:W-:-:S05]  /*16ee0*/  @P0 SHF.R.U32.HI R4, RZ, R6, R5 ;  /* 0x00000006ff040219 */ /* 0x001fca0000011605 */
        /* <DEDUP_REMOVED lines=18> */
[----:B------:R-:W-:Y:S09]  /*17010*/  BRA.DIV UR4, `(.L_x_8311) ;  /* 0x0000005e044c7947 */ /* 0x000ff2000b800000 */
        /* <DEDUP_REMOVED lines=34> */
.L_x_8476:
        /* <DEDUP_REMOVED lines=11> */
.L_x_8312:
        /* <DEDUP_REMOVED lines=19> */
.L_x_8477:
[----:B------:R-:W-:Y:S05]  /*17420*/  BSYNC B0 ;  /* 0x0000000000007941 */ /* 0x000fea0003800000 */
.L_x_8313:
[----:B0-----:R-:W2:Y:S01]  /*17430*/  LDL R2, [R1+0x8] ;  /* 0x0000080001027983 */ /* 0x001ea20000100800 */
[----:B------:R-:W-:Y:S01]  /*17440*/  BSSY B0, `(.L_x_8315) ;  /* 0x00000a2000007945 */ /* 0x000fe20003800000 */
[----:B--2---:R-:W-:-:S13]  /*17450*/  LOP3.LUT P0, RZ, R2, 0x1, RZ, 0xc0, !PT ;  /* 0x0000000102ff7812 */ /* 0x004fda000780c0ff */
[----:B------:R-:W-:Y:S05]  /*17460*/  @!P0 BRA `(.L_x_8316) ;  /* 0x00000008007c8947 */ /* 0x000fea0003800000 */
[----:B------:R-:W2:Y:S04]  /*17470*/  LDL R5, [R1+0x4] ;  /* 0x0000040001057983 */ /* 0x000ea80000100800 */
        /* <DEDUP_REMOVED lines=10> */
.L_x_8478:
[----:B------:R-:W-:Y:S05]  /*17520*/  BSYNC B1 ;  /* 0x0000000000017941 */ /* 0x000fea0003800000 */
.L_x_8317:
        /* <DEDUP_REMOVED lines=9> */
.L_x_8320:
[----:B------:R-:W-:Y:S05]  /*175c0*/  BSYNC B1 ;  /* 0x0000000000017941 */ /* 0x000fea0003800000 */
.L_x_8319:
        /* <DEDUP_REMOVED lines=14> */
.L_x_8321:
        /* <DEDUP_REMOVED lines=16> */
.L_x_8322:
        /* <DEDUP_REMOVED lines=16> */
.L_x_8323:
        /* <DEDUP_REMOVED lines=16> */
.L_x_8324:
        /* <DEDUP_REMOVED lines=16> */
.L_x_8325:
        /* <DEDUP_REMOVED lines=16> */
.L_x_8326:
        /* <DEDUP_REMOVED lines=16> */
.L_x_8327:
        /* <DEDUP_REMOVED lines=16> */
.L_x_8328:
        /* <DEDUP_REMOVED lines=11> */
.L_x_8316:
[----:B------:R-:W-:Y:S05]  /*17e60*/  BSYNC B0 ;  /* 0x0000000000007941 */ /* 0x000fea0003800000 */
.L_x_8315:
        /* <DEDUP_REMOVED lines=14> */
[----:B--2---:R-:W-:Y:S01]  /*17f50*/  LOP3.LUT P2, RZ, R6, 0x1, RZ, 0xc0, !PT ;  /* 0x0000000106ff7812 */ /* 0x004fe2000784c0ff */
        /* <DEDUP_REMOVED lines=33> */
.L_x_8335:
[----:B-1----:R-:W2:Y:S01]  /*18170*/  LDL R2, [R1+0x4] ;  /* 0x0000040001027983 */ /* 0x002ea20000100800 */
[----:B------:R-:W-:Y:S01]  /*18180*/  BSSY B3, `(.L_x_8336) ;  /* 0x0000008000037945 */ /* 0x000fe20003800000 */
[----:B------:R-:W1:Y:S02]  /*18190*/  S2R R5, SR_TID.X ;  /* 0x0000000000057919 */ /* 0x000e640000002100 */
[----:B-1----:R-:W-:-:S04]  /*181a0*/  LOP3.LUT R5, R5, 0x7f, RZ, 0xc0, !PT ;  /* 0x0000007f05057812 */ /* 0x002fc800078ec0ff */
[----:B------:R-:W-:Y:S02]  /*181b0*/  ISETP.NE.AND P1, PT, R5, RZ, PT ;  /* 0x000000ff0500720c */ /* 0x000fe40003f25270 */
[----:B--2---:R-:W-:Y:S02]  /*181c0*/  LEA R3, R9, R2, 0x3 ;  /* 0x0000000209037211 */ /* 0x004fe400078e18ff */
[----:B------:R-:W-:-:S04]  /*181d0*/  SHF.L.U32 R2, R8, 0x1f, RZ ;  /* 0x0000001f08027819 */ /* 0x000fc800000006ff */
[----:B------:R-:W1:Y:S02]  /*181e0*/  SYNCS.PHASECHK.TRANS64.TRYWAIT P0, [R3+URZ+0x28c40], R2 ;  /* 0x028c4002030075a7 */ /* 0x000e64000800017f */
[----:B-1----:R-:W-:Y:S05]  /*181f0*/  @!P0 BRA `(.L_x_8337) ;  /* 0x0000005000488947 */ /* 0x002fea0003800000 */
.L_x_8479:
[----:B------:R-:W-:Y:S05]  /*18200*/  BSYNC B3 ;  /* 0x0000000000037941 */ /* 0x000fea0003800000 */
.L_x_8336:
        /* <DEDUP_REMOVED lines=9> */
.L_x_8339:
[----:B------:R-:W-:Y:S05]  /*182a0*/  BSYNC B3 ;  /* 0x0000000000037941 */ /* 0x000fea0003800000 */
.L_x_8338:
        /* <DEDUP_REMOVED lines=14> */
.L_x_8340:
        /* <DEDUP_REMOVED lines=14> */
.L_x_8480:
[----:B------:R-:W-:Y:S05]  /*18470*/  BSYNC B3 ;  /* 0x0000000000037941 */ /* 0x000fea0003800000 */
.L_x_8341:
        /* <DEDUP_REMOVED lines=11> */
.L_x_8344:
[----:B------:R-:W-:Y:S05]  /*18530*/  BSYNC B3 ;  /* 0x0000000000037941 */ /* 0x000fea0003800000 */
.L_x_8343:
        /* <DEDUP_REMOVED lines=11> */
.L_x_8345:
        /* <DEDUP_REMOVED lines=16> */
.L_x_8346:
        /* <DEDUP_REMOVED lines=16> */
.L_x_8347:
        /* <DEDUP_REMOVED lines=16> */
.L_x_8348:
        /* <DEDUP_REMOVED lines=16> */
.L_x_8349:
        /* <DEDUP_REMOVED lines=16> */
.L_x_8350:
        /* <DEDUP_REMOVED lines=16> */
.L_x_8351:
        /* <DEDUP_REMOVED lines=16> */
.L_x_8352:
        /* <DEDUP_REMOVED lines=11> */
.L_x_8334:
[----:B------:R-:W-:Y:S05]  /*18da0*/  BSYNC B1 ;  /* 0x0000000000017941 */ /* 0x000fea0003800000 */
.L_x_8333:
[----:B------:R-:W2:Y:S02]  /*18db0*/  LDL.LU R5, [R1+0x30] ;  /* 0x0000300001057983 */ /* 0x000ea40000300800 */
[----:B--2---:R-:W-:-:S07]  /*18dc0*/  VIADD R0, R5, 0xfffffffd ;  /* 0xfffffffd05007836 */ /* 0x004fce0000000000 */
.L_x_8332:
[----:B------:R-:W-:Y:S05]  /*18dd0*/  BSYNC B2 ;  /* 0x0000000000027941 */ /* 0x000fea0003800000 */
.L_x_8331:
[----:B------:R-:W-:-:S13]  /*18de0*/  ISETP.NE.AND P0, PT, R4, RZ, PT ;  /* 0x000000ff0400720c */ /* 0x000fda0003f05270 */
[----:B------:R-:W-:Y:S05]  /*18df0*/  @!P0 BRA `(.L_x_8330) ;  /* 0x0000001c00488947 */ /* 0x000fea0003800000 */
.L_x_8393:
[----:B------:R-:W2:Y:S04]  /*18e00*/  LDL R4, [R1+0x8] ;  /* 0x0000080001047983 */ /* 0x000ea80000100800 */
[----:B------:R-:W3:Y:S04]  /*18e10*/  LDL.LU R3, [R1+0xc] ;  /* 0x00000c0001037983 */ /* 0x000ee80000300800 */
[----:B------:R-:W4:Y:S01]  /*18e20*/  LDL.LU R2, [R1+0x18] ;  /* 0x0000180001027983 */ /* 0x000f220000300800 */
        /* <DEDUP_REMOVED lines=34> */
.L_x_8355:
[----:B0-----:R-:W2:Y:S01]  /*19050*/  LDL R2, [R1+0x4] ;  /* 0x0000040001027983 */ /* 0x001ea20000100800 */
[----:B------:R-:W-:Y:S01]  /*19060*/  BSSY B2, `(.L_x_8356) ;  /* 0x0000008000027945 */ /* 0x000fe20003800000 */
[----:B------:R-:W0:Y:S02]  /*19070*/  S2R R3, SR_TID.X ;  /* 0x0000000000037919 */ /* 0x000e240000002100 */
[----:B0-----:R-:W-:-:S04]  /*19080*/  LOP3.LUT R3, R3, 0x7f, RZ, 0xc0, !PT ;  /* 0x0000007f03037812 */ /* 0x001fc800078ec0ff */
[----:B------:R-:W-:Y:S01]  /*19090*/  ISETP.NE.AND P1, PT, R3, RZ, PT ;  /* 0x000000ff0300720c */ /* 0x000fe20003f25270 */
[----:B--2---:R-:W-:Y:S01]  /*190a0*/  IMAD R4, R7, 0x8, R2 ;  /* 0x0000000807047824 */ /* 0x004fe200078e0202 */
[----:B------:R-:W-:-:S04]  /*190b0*/  SHF.L.U32 R2, R6, 0x1f, RZ ;  /* 0x0000001f06027819 */ /* 0x000fc800000006ff */
[----:B------:R-:W0:Y:S02]  /*190c0*/  SYNCS.PHASECHK.TRANS64.TRYWAIT P0, [R4+URZ+0x28c40], R2 ;  /* 0x028c4002040075a7 */ /* 0x000e24000800017f */
[----:B0-----:R-:W-:Y:S05]  /*190d0*/  @!P0 BRA `(.L_x_8357) ;  /* 0x0000004000b88947 */ /* 0x001fea0003800000 */
.L_x_8481:
[----:B------:R-:W-:Y:S05]  /*190e0*/  BSYNC B2 ;  /* 0x0000000000027941 */ /* 0x000fea0003800000 */
.L_x_8356:
        /* <DEDUP_REMOVED lines=9> */
.L_x_8359:
[----:B------:R-:W-:Y:S05]  /*19180*/  BSYNC B2 ;  /* 0x0000000000027941 */ /* 0x000fea0003800000 */
.L_x_8358:
        /* <DEDUP_REMOVED lines=13> */
.L_x_8360:
        /* <DEDUP_REMOVED lines=14> */
.L_x_8482:
[----:B------:R-:W-:Y:S05]  /*19340*/  BSYNC B2 ;  /* 0x0000000000027941 */ /* 0x000fea0003800000 */
.L_x_8361:
        /* <DEDUP_REMOVED lines=11> */
.L_x_8364:
[----:B------:R-:W-:Y:S05]  /*19400*/  BSYNC B2 ;  /* 0x0000000000027941 */ /* 0x000fea0003800000 */
.L_x_8363:
        /* <DEDUP_REMOVED lines=10> */
.L_x_8365:
        /* <DEDUP_REMOVED lines=16> */
.L_x_8366:
        /* <DEDUP_REMOVED lines=16> */
.L_x_8367:
        /* <DEDUP_REMOVED lines=16> */
.L_x_8368:
        /* <DEDUP_REMOVED lines=16> */
.L_x_8369:
        /* <DEDUP_REMOVED lines=16> */
.L_x_8370:
        /* <DEDUP_REMOVED lines=16> */
.L_x_8371:
        /* <DEDUP_REMOVED lines=16> */
.L_x_8372:
        /* <DEDUP_REMOVED lines=11> */
.L_x_8354:
[----:B------:R-:W-:Y:S05]  /*19c60*/  BSYNC B1 ;  /* 0x0000000000017941 */ /* 0x000fea0003800000 */
.L_x_8353:
[----:B------:R-:W2:Y:S01]  /*19c70*/  LDL R2, [R1+0x8] ;  /* 0x0000080001027983 */ /* 0x000ea20000100800 */
[----:B------:R-:W-:Y:S01]  /*19c80*/  VIADD R7, R7, 0x1 ;  /* 0x0000000107077836 */ /* 0x000fe20000000000 */
[----:B------:R-:W-:Y:S04]  /*19c90*/  BSSY B1, `(.L_x_8373) ;  /* 0x00000e5000017945 */ /* 0x000fe80003800000 */
[----:B------:R-:W-:-:S04]  /*19ca0*/  ISETP.NE.AND P0, PT, R7, 0x2, PT ;  /* 0x000000020700780c */ /* 0x000fc80003f05270 */
[----:B0-----:R-:W-:Y:S02]  /*19cb0*/  SEL R9, R7, RZ, P0 ;  /* 0x000000ff07097207 */ /* 0x001fe40000000000 */
        /* <DEDUP_REMOVED lines=31> */
.L_x_8375:
[----:B-1----:R-:W2:Y:S01]  /*19eb0*/  LDL R2, [R1+0x4] ;  /* 0x0000040001027983 */ /* 0x002ea20000100800 */
[----:B------:R-:W-:Y:S01]  /*19ec0*/  BSSY B2, `(.L_x_8376) ;  /* 0x0000008000027945 */ /* 0x000fe20003800000 */
[----:B------:R-:W1:Y:S02]  /*19ed0*/  S2R R3, SR_TID.X ;  /* 0x0000000000037919 */ /* 0x000e640000002100 */
[----:B-1----:R-:W-:-:S04]  /*19ee0*/  LOP3.LUT R3, R3, 0x7f, RZ, 0xc0, !PT ;  /* 0x0000007f03037812 */ /* 0x002fc800078ec0ff */
[----:B------:R-:W-:Y:S01]  /*19ef0*/  ISETP.NE.AND P1, PT, R3, RZ, PT ;  /* 0x000000ff0300720c */ /* 0x000fe20003f25270 */
[----:B--2---:R-:W-:Y:S01]  /*19f00*/  IMAD R4, R9, 0x8, R2 ;  /* 0x0000000809047824 */ /* 0x004fe200078e0202 */
[----:B------:R-:W-:-:S04]  /*19f10*/  SHF.L.U32 R2, R8, 0x1f, RZ ;  /* 0x0000001f08027819 */ /* 0x000fc800000006ff */
[----:B------:R-:W1:Y:S02]  /*19f20*/  SYNCS.PHASECHK.TRANS64.TRYWAIT P0, [R4+URZ+0x28c40], R2 ;  /* 0x028c4002040075a7 */ /* 0x000e64000800017f */
[----:B-1----:R-:W-:Y:S05]  /*19f30*/  @!P0 BRA `(.L_x_8377) ;  /* 0x0000003400488947 */ /* 0x002fea0003800000 */
.L_x_8483:
[----:B------:R-:W-:Y:S05]  /*19f40*/  BSYNC B2 ;  /* 0x0000000000027941 */ /* 0x000fea0003800000 */
.L_x_8376:
        /* <DEDUP_REMOVED lines=9> */
.L_x_8379:
[----:B------:R-:W-:Y:S05]  /*19fe0*/  BSYNC B2 ;  /* 0x0000000000027941 */ /* 0x000fea0003800000 */
.L_x_8378:
        /* <DEDUP_REMOVED lines=11> */
[----:B---3--:R-:W-:Y:S01]  /*1a0a0*/  IMAD R6, R6, 0x40, R5 ;  /* 0x0000004006067824 */ /* 0x008fe200078e0205 */
[----:B------:R-:W-:Y:S01]  /*1a0b0*/  IADD3 R5, R4, 0x28c30, RZ ;  /* 0x00028c3004057810 */ /* 0x000fe20007ffe0ff */
[----:B------:R-:W-:-:S09]  /*1a0c0*/  VIADD R3, R3, 0x22400 ;  /* 0x0002240003037836 */ /* 0x000fd20000000000 */
.L_x_8380:
        /* <DEDUP_REMOVED lines=14> */
.L_x_8484:
[----:B------:R-:W-:Y:S05]  /*1a1b0*/  BSYNC B2 ;  /* 0x0000000000027941 */ /* 0x000fea0003800000 */
.L_x_8381:
        /* <DEDUP_REMOVED lines=11> */
.L_x_8384:
[----:B------:R-:W-:Y:S05]  /*1a270*/  BSYNC B2 ;  /* 0x0000000000027941 */ /* 0x000fea0003800000 */
.L_x_8383:
        /* <DEDUP_REMOVED lines=11> */
.L_x_8385:
        /* <DEDUP_REMOVED lines=16> */
.L_x_8386:
        /* <DEDUP_REMOVED lines=16> */
.L_x_8387:
        /* <DEDUP_REMOVED lines=16> */
.L_x_8388:
        /* <DEDUP_REMOVED lines=16> */
.L_x_8389:
        /* <DEDUP_REMOVED lines=16> */
.L_x_8390:
        /* <DEDUP_REMOVED lines=16> */
.L_x_8391:
        /* <DEDUP_REMOVED lines=16> */
.L_x_8392:
        /* <DEDUP_REMOVED lines=11> */
.L_x_8374:
[----:B------:R-:W-:Y:S05]  /*1aae0*/  BSYNC B1 ;  /* 0x0000000000017941 */ /* 0x000fea0003800000 */
.L_x_8373:
[C---:B------:R-:W-:Y:S01]  /*1aaf0*/  ISETP.GT.AND P0, PT, R0.reuse, 0x1, PT ;  /* 0x000000010000780c */ /* 0x040fe20003f04270 */
[----:B------:R-:W-:-:S12]  /*1ab00*/  VIADD R0, R0, 0xfffffffe ;  /* 0xfffffffe00007836 */ /* 0x000fd80000000000 */
[----:B------:R-:W-:Y:S05]  /*1ab10*/  @P0 BRA `(.L_x_8393) ;  /* 0xffffffe000b80947 */ /* 0x000fea000383ffff */
.L_x_8330:
[----:B------:R-:W-:Y:S05]  /*1ab20*/  BSYNC B0 ;  /* 0x0000000000007941 */ /* 0x000fea0003800000 */
.L_x_8329:
        /* <DEDUP_REMOVED lines=23> */
[----:B-1----:R-:W-:-:S07]  /*1aca0*/  IADD3 R16, R4, UR36, R7 ;  /* 0x0000002404107c10 */ /* 0x002fce000fffe007 */
.L_x_8395:
[----:B------:R-:W-:Y:S05]  /*1acb0*/  BSYNC B0 ;  /* 0x0000000000007941 */ /* 0x000fea0003800000 */
.L_x_8394:
[----:B------:R-:W-:-:S05]  /*1acc0*/  SEL R0, R0, RZ, P0 ;  /* 0x000000ff00007207 */ /* 0x000fca0000000000 */
[----:B------:R2:W-:Y:S02]  /*1acd0*/  STL [R1+0xc], R0 ;  /* 0x00000c0001007387 */ /* 0x0005e40000100800 */
.L_x_8297:
[----:B------:R-:W-:Y:S05]  /*1ace0*/  BSYNC B7 ;  /* 0x0000000000077941 */ /* 0x000fea0003800000 */
.L_x_8295:
        /* <DEDUP_REMOVED lines=13> */
.L_x_8396:
        /* <DEDUP_REMOVED lines=13> */
[----:B------:R-:W-:Y:S01]  /*1ae90*/  SHFL.IDX PT, R4, R16, 0x1, 0x1f ;  /* 0x00201f0010047f89 */ /* 0x000fe200000e0000 */
[C---:B------:R-:W-:Y:S02]  /*1aea0*/  ISETP.GE.U32.AND P4, PT, R7.reuse, 0x8, PT ;  /* 0x000000080700780c */ /* 0x040fe40003f86070 */
[C---:B------:R-:W-:Y:S01]  /*1aeb0*/  ISETP.GE.U32.AND P5, PT, R7.reuse, 0x10, PT ;  /* 0x000000100700780c */ /* 0x040fe20003fa6070 */
[----:B-1----:R-:W-:Y:S01]  /*1aec0*/  IMAD.MOV.U32 R2, RZ, RZ, RZ ;  /* 0x000000ffff027224 */ /* 0x002fe200078e00ff */
[----:B--2---:R-:W-:Y:S02]  /*1aed0*/  @!P1 MOV R2, R3 ;  /* 0x0000000300029202 */ /* 0x004fe40000000f00 */
[----:B------:R-:W-:-:S03]  /*1aee0*/  ISETP.NE.AND P1, PT, R7, RZ, PT ;  /* 0x000000ff0700720c */ /* 0x000fc60003f25270 */
[----:B0-----:R-:W0:Y:S02]  /*1aef0*/  SHFL.UP PT, R14, R2, 0x1, RZ ;  /* 0x04200000020e7989 */ /* 0x001e2400000e00ff */
        /* <DEDUP_REMOVED lines=13> */
[----:B------:R-:W-:Y:S02]  /*1afd0*/  IMAD.IADD R3, R3, 0x1, R0 ;  /* 0x0000000103037824 */ /* 0x000fe400078e0200 */
[----:B------:R0:W1:Y:S04]  /*1afe0*/  SHFL.IDX PT, R0, R16, RZ, 0x1f ;  /* 0x00001fff10007589 */ /* 0x00006800000e0000 */
[----:B------:R0:W2:Y:S02]  /*1aff0*/  SHFL.IDX PT, R16, R3, 0x1f, 0x1f ;  /* 0x03e01f0003107f89 */ /* 0x0000a400000e0000 */
.L_x_8494:
[----:B------:R-:W-:Y:S02]  /*1b000*/  ULDC UR4, c[0x0][0xc38] ;  /* 0x00030e0000047ab9 */ /* 0x000fe40000000800 */
[----:B------:R-:W-:-:S04]  /*1b010*/  IMAD.U32 R5, RZ, RZ, UR4 ;  /* 0x00000004ff057e24 */ /* 0x000fc8000f8e00ff */
[----:B0-2---:R-:W-:-:S04]  /*1b020*/  IMAD R16, R16, R5, RZ ;  /* 0x0000000510107224 */ /* 0x005fc800078e02ff */
[----:B------:R-:W-:-:S05]  /*1b030*/  IMAD.IADD R4, R4, 0x1, R16 ;  /* 0x0000000104047824 */ /* 0x000fca00078e0210 */
[----:B-1----:R-:W-:-:S13]  /*1b040*/  ISETP.GT.AND P6, PT, R4, R0, PT ;  /* 0x000000000400720c */ /* 0x002fda0003fc4270 */
[----:B------:R-:W-:Y:S05]  /*1b050*/  @P6 BRA `(.L_x_8399) ;  /* 0x00000000009c6947 */ /* 0x000fea0003800000 */
.L_x_8404:
        /* <DEDUP_REMOVED lines=14> */
.L_x_8402:
[----:B------:R-:W-:Y:S05]  /*1b140*/  BSYNC B0 ;  /* 0x0000000000007941 */ /* 0x000fea0003800000 */
.L_x_8401:
        /* <DEDUP_REMOVED lines=18> */
.L_x_8502:
[----:B------:R-:W-:Y:S02]  /*1b270*/  ULDC UR4, c[0x0][0xc38] ;  /* 0x00030e0000047ab9 */ /* 0x000fe40000000800 */
[----:B------:R-:W-:-:S04]  /*1b280*/  IMAD.U32 R5, RZ, RZ, UR4 ;  /* 0x00000004ff057e24 */ /* 0x000fc8000f8e00ff */
[----:B-1----:R-:W-:-:S04]  /*1b290*/  IMAD R16, R16, R5, RZ ;  /* 0x0000000510107224 */ /* 0x002fc800078e02ff */
[----:B------:R-:W-:-:S05]  /*1b2a0*/  IMAD.IADD R4, R16, 0x1, R4 ;  /* 0x0000000110047824 */ /* 0x000fca00078e0204 */
[----:B------:R-:W-:-:S13]  /*1b2b0*/  ISETP.GT.AND P6, PT, R4, R0, PT ;  /* 0x000000000400720c */ /* 0x000fda0003fc4270 */
[----:B------:R-:W-:Y:S05]  /*1b2c0*/  @!P6 BRA `(.L_x_8404) ;  /* 0xfffffffc0064e947 */ /* 0x000fea000383ffff */
.L_x_8399:
        /* <DEDUP_REMOVED lines=8> */
.L_x_8506:
[----:B------:R-:W-:Y:S02]  /*1b350*/  ISETP.NE.AND P0, PT, R4, RZ, PT ;  /* 0x000000ff0400720c */ /* 0x000fe40003f05270 */
[----:B------:R-:W-:-:S11]  /*1b360*/  MOV R4, RZ ;  /* 0x000000ff00047202 */ /* 0x000fd60000000f00 */
[----:B------:R-:W-:Y:S05]  /*1b370*/  @!P0 BRA `(.L_x_8406) ;  /* 0x0000000000148947 */ /* 0x000fea0003800000 */
[----:B------:R-:W-:Y:S01]  /*1b380*/  UMOV UR4, 0xffffffff ;  /* 0xffffffff00047882 */ /* 0x000fe20000000000 */
[----:B------:R-:W-:Y:S02]  /*1b390*/  VIADD R12, R6, 0xffffffff ;  /* 0xffffffff060c7836 */ /* 0x000fe40000000000 */
[----:B------:R-:W-:Y:S05]  /*1b3a0*/  BRA.DIV UR4, `(.L_x_8407) ;  /* 0x0000002a04987947 */ /* 0x000fea000b800000 */
[----:B0-----:R0:W3:Y:S02]  /*1b3b0*/  SHFL.IDX PT, R3, R3, R12, 0x1f ;  /* 0x00001f0c03037589 */ /* 0x0010e400000e0000 */
.L_x_8509:
[----:B---3--:R-:W-:-:S07]  /*1b3c0*/  IMAD.MOV.U32 R4, RZ, RZ, R3 ;  /* 0x000000ffff047224 */ /* 0x008fce00078e0003 */
.L_x_8406:
[----:B01----:R-:W0:Y:S01]  /*1b3d0*/  LDC.64 R2, c[0x0][0xc90] ;  /* 0x00032400ff027b82 */ /* 0x003e220000000a00 */
[----:B------:R-:W-:-:S04]  /*1b3e0*/  IMAD.IADD R19, R6, 0x1, R19 ;  /* 0x0000000106137824 */ /* 0x000fc800078e0213 */
[----:B0-----:R-:W-:-:S05]  /*1b3f0*/  IMAD.WIDE R2, R19, 0x4, R2 ;  /* 0x0000000413027825 */ /* 0x001fca00078e0202 */
[----:B------:R-:W2:Y:S01]  /*1b400*/  LDG.E R7, desc[UR40][R2.64] ;  /* 0x0000002802077981 */ /* 0x000ea2000c1e1900 */
        /* <DEDUP_REMOVED lines=62> */
.L_x_8400:
[----:B------:R-:W-:Y:S01]  /*1b7f0*/  UMOV UR4, URZ ;  /* 0x0000003f00047c82 */ /* 0x000fe20008000000 */
[----:B------:R-:W-:Y:S01]  /*1b800*/  UMOV UR5, URZ ;  /* 0x0000003f00057c82 */ /* 0x000fe20008000000 */
[----:B------:R-:W-:Y:S01]  /*1b810*/  ULDC UR6, c[0x0][0xc3c] ;  /* 0x00030f0000067ab9 */ /* 0x000fe20000000800 */
[----:B------:R-:W-:Y:S02]  /*1b820*/  IMAD.MOV.U32 R16, RZ, RZ, R0 ;  /* 0x000000ffff107224 */ /* 0x000fe400078e0000 */
[----:B------:R-:W-:Y:S02]  /*1b830*/  IMAD.U32 R17, RZ, RZ, UR4 ;  /* 0x00000004ff117e24 */ /* 0x000fe4000f8e00ff */
[----:B------:R-:W-:Y:S02]  /*1b840*/  IMAD.U32 R18, RZ, RZ, UR5 ;  /* 0x00000005ff127e24 */ /* 0x000fe4000f8e00ff */
[----:B------:R-:W-:-:S07]  /*1b850*/  IMAD.U32 R19, RZ, RZ, UR6 ;  /* 0x00000006ff137e24 */ /* 0x000fce000f8e00ff */
.L_x_8408:
        /* <DEDUP_REMOVED lines=12> */
.L_x_8397:
[----:B------:R-:W-:Y:S02]  /*1b920*/  ULDC UR4, c[0x0][0xc3c] ;  /* 0x00030f0000047ab9 */ /* 0x000fe40000000800 */
[----:B---3--:R-:W-:-:S13]  /*1b930*/  ISETP.GE.AND P0, PT, R19, UR4, PT ;  /* 0x0000000413007c0c */ /* 0x008fda000bf06270 */
[----:B------:R-:W-:Y:S05]  /*1b940*/  @!P0 BRA `(.L_x_8409) ;  /* 0xffffff8000548947 */ /* 0x000fea000383ffff */
[----:B------:R-:W-:Y:S05]  /*1b950*/  BSYNC B8 ;  /* 0x0000000000087941 */ /* 0x000fea0003800000 */
.L_x_8245:
        /* <DEDUP_REMOVED lines=12> */
.L_x_8510:
[----:B------:R-:W-:Y:S05]  /*1ba20*/  BSYNC B0 ;  /* 0x0000000000007941 */ /* 0x000fea0003800000 */
.L_x_8410:
[----:B------:R-:W-:-:S03]  /*1ba30*/  UMOV UR4, 0xffffffff ;  /* 0xffffffff00047882 */ /* 0x000fc60000000000 */
[----:B------:R-:W-:Y:S05]  /*1ba40*/  BRA.DIV UR4, `(.L_x_8412) ;  /* 0x00000026042c7947 */ /* 0x000fea000b800000 */
[----:B------:R-:W1:Y:S02]  /*1ba50*/  S2R R2, SR_TID.X ;  /* 0x0000000000027919 */ /* 0x000e640000002100 */
[----:B-1----:R-:W-:-:S04]  /*1ba60*/  SHF.R.U32.HI R2, RZ, 0x5, R2 ;  /* 0x00000005ff027819 */ /* 0x002fc80000011602 */
[----:B------:R-:W-:-:S05]  /*1ba70*/  LOP3.LUT R2, R2, 0x3, RZ, 0xc0, !PT ;  /* 0x0000000302027812 */ /* 0x000fca00078ec0ff */
[----:B------:R1:W2:Y:S02]  /*1ba80*/  SHFL.IDX PT, R14, R2, RZ, 0x1f ;  /* 0x00001fff020e7589 */ /* 0x0002a400000e0000 */
.L_x_8513:
[----:B--2---:R-:W-:-:S13]  /*1ba90*/  ISETP.NE.AND P0, PT, R14, RZ, PT ;  /* 0x000000ff0e00720c */ /* 0x004fda0003f05270 */
[----:B------:R-:W-:Y:S05]  /*1baa0*/  @P0 BRA `(.L_x_8097) ;  /* 0x0000000000940947 */ /* 0x000fea0003800000 */
[----:B------:R-:W-:-:S03]  /*1bab0*/  UMOV UR4, 0xffffffff ;  /* 0xffffffff00047882 */ /* 0x000fc60000000000 */
[----:B------:R-:W-:Y:S05]  /*1bac0*/  BRA.DIV UR4, `(.L_x_8413) ;  /* 0x0000002604407947 */ /* 0x000fea000b800000 */
[----:B------:R-:W-:-:S13]  /*1bad0*/  ELECT P6, URZ, PT ;  /* 0x00000000003f782f */ /* 0x000fda00038c0000 */
.L_x_8516:
[----:B------:R-:W-:Y:S05]  /*1bae0*/  @!P6 BRA `(.L_x_8097) ;  /* 0x000000000084e947 */ /* 0x000fea0003800000 */
[----:B-1----:R-:W2:Y:S02]  /*1baf0*/  LDL.LU R2, [R1+0x58] ;  /* 0x0000580001027983 */ /* 0x002ea40000300800 */
[----:B--2---:R-:W-:-:S04]  /*1bb00*/  LOP3.LUT R2, R2, 0x2, RZ, 0xfc, !PT ;  /* 0x0000000202027812 */ /* 0x004fc800078efcff */
[----:B------:R-:W-:-:S13]  /*1bb10*/  ISETP.NE.AND P2, PT, R2, 0x3, PT ;  /* 0x000000030200780c */ /* 0x000fda0003f45270 */
[----:B------:R-:W-:Y:S05]  /*1bb20*/  @!P2 BRA `(.L_x_8414) ;  /* 0x000000000004a947 */ /* 0x000fea0003800000 */
[----:B------:R-:W-:Y:S01]  /*1bb30*/  BPT.TRAP 0x1 ;  /* 0x000000040000795c */ /* 0x000fe20000300000 */
.L_x_8414:
        /* <DEDUP_REMOVED lines=14> */
.L_x_8517:
[----:B------:R-:W1:Y:S02]  /*1bc20*/  SYNCS.PHASECHK.TRANS64.TRYWAIT P0, [R7+URZ], R2 ;  /* 0x00000002070075a7 */ /* 0x000e64000800017f */
[----:B-1----:R-:W-:Y:S05]  /*1bc30*/  @!P0 BRA `(.L_x_8416) ;  /* 0x0000002400188947 */ /* 0x002fea0003800000 */
.L_x_8518:
[----:B------:R-:W-:Y:S05]  /*1bc40*/  @!P2 BRA `(.L_x_8417) ;  /* 0x000000000004a947 */ /* 0x000fea0003800000 */
[----:B------:R-:W-:Y:S01]  /*1bc50*/  BPT.TRAP 0x1 ;  /* 0x000000040000795c */ /* 0x000fe20000300000 */
.L_x_8417:
[----:B------:R-:W2:Y:S01]  /*1bc60*/  LDL.LU R4, [R1+0xc] ;  /* 0x00000c0001047983 */ /* 0x000ea20000300800 */
[----:B------:R-:W-:-:S04]  /*1bc70*/  VIADD R0, R0, 0x28c60 ;  /* 0x00028c6000007836 */ /* 0x000fc80000000000 */
[----:B--2---:R-:W-:-:S04]  /*1bc80*/  IMAD R4, R4, 0x8, R0 ;  /* 0x0000000804047824 */ /* 0x004fc800078e0200 */
[----:B------:R-:W2:Y:S02]  /*1bc90*/  SYNCS.PHASECHK.TRANS64.TRYWAIT P0, [R4+URZ], R5 ;  /* 0x00000005040075a7 */ /* 0x000ea4000800017f */
[----:B--2---:R-:W-:Y:S05]  /*1bca0*/  @!P0 BRA `(.L_x_8418) ;  /* 0x0000002400108947 */ /* 0x004fea0003800000 */
.L_x_8519:
[----:B------:R-:W-:-:S07]  /*1bcb0*/  LEA R3, R3, R0, 0x3 ;  /* 0x0000000003037211 */ /* 0x000fce00078e18ff */
.L_x_8419:
[----:B---3--:R3:W4:Y:S02]  /*1bcc0*/  SYNCS.PHASECHK.TRANS64.TRYWAIT P0, [R3+URZ], R2 ;  /* 0x00000002030075a7 */ /* 0x008724000800017f */
[----:B----4-:R-:W-:Y:S05]  /*1bcd0*/  @!P0 NANOSLEEP.SYNCS 0x989680 ;  /* 0x009896800000895d */ /* 0x010fea0003900000 */
[----:B------:R-:W4:Y:S02]  /*1bce0*/  @!P0 SYNCS.PHASECHK.TRANS64 P0, [R3+URZ], R2 ;  /* 0x00000002030085a7 */ /* 0x000f24000800007f */
[----:B----4-:R-:W-:Y:S05]  /*1bcf0*/  @!P0 BRA `(.L_x_8419) ;  /* 0xfffffffc00f08947 */ /* 0x010fea000383ffff */
.L_x_8097:
[----:B------:R-:W-:Y:S05]  /*1bd00*/  BSYNC B9 ;  /* 0x0000000000097941 */ /* 0x000fea0003800000 */
.L_x_8094:
[----:B------:R-:W-:Y:S05]  /*1bd10*/  EXIT ;  /* 0x000000000000794d */ /* 0x000fea0003800000 */
.L_x_8113:
[----:B0-----:R0:W1:Y:S02]  /*1bd20*/  SYNCS.PHASECHK.TRANS64.TRYWAIT P5, [R68+URZ+0x28c90], R71 ;  /* 0x028c9047440075a7 */ /* 0x00106400080a017f */
[----:B-1----:R-:W-:Y:S05]  /*1bd30*/  @!P5 NANOSLEEP.SYNCS 0x989680 ;  /* 0x009896800000d95d */ /* 0x002fea0003900000 */
[----:B------:R-:W1:Y:S02]  /*1bd40*/  @!P5 SYNCS.PHASECHK.TRANS64 P5, [R68+URZ+0x28c90], R71 ;  /* 0x028c90474400d5a7 */ /* 0x000e6400080a007f */
[----:B-1----:R-:W-:Y:S05]  /*1bd50*/  @!P5 BRA `(.L_x_8113) ;  /* 0xfffffffc00f0d947 */ /* 0x002fea000383ffff */
[----:B------:R-:W-:Y:S05]  /*1bd60*/  BRA `(.L_x_8420) ;  /* 0xfffffe6800747947 */ /* 0x000fea000383ffff */
.L_x_8123:
[----:B-1----:R1:W2:Y:S02]  /*1bd70*/  SYNCS.PHASECHK.TRANS64.TRYWAIT P5, [R68+URZ+0x28c90], R71 ;  /* 0x028c9047440075a7 */ /* 0x0022a400080a017f */
[----:B--2---:R-:W-:Y:S05]  /*1bd80*/  @!P5 NANOSLEEP.SYNCS 0x989680 ;  /* 0x009896800000d95d */ /* 0x004fea0003900000 */
[----:B------:R-:W2:Y:S02]  /*1bd90*/  @!P5 SYNCS.PHASECHK.TRANS64 P5, [R68+URZ+0x28c90], R71 ;  /* 0x028c90474400d5a7 */ /* 0x000ea400080a007f */
[----:B--2---:R-:W-:Y:S05]  /*1bda0*/  @!P5 BRA `(.L_x_8123) ;  /* 0xfffffffc00f0d947 */ /* 0x004fea000383ffff */
[----:B------:R-:W-:Y:S05]  /*1bdb0*/  BRA `(.L_x_8421) ;  /* 0xfffffe7000cc7947 */ /* 0x000fea000383ffff */
.L_x_8128:
[----:B0-----:R0:W1:Y:S02]  /*1bdc0*/  SYNCS.PHASECHK.TRANS64.TRYWAIT P5, [R68+URZ+0x28c90], R71 ;  /* 0x028c9047440075a7 */ /* 0x00106400080a017f */
[----:B-1----:R-:W-:Y:S05]  /*1bdd0*/  @!P5 NANOSLEEP.SYNCS 0x989680 ;  /* 0x009896800000d95d */ /* 0x002fea0003900000 */
[----:B------:R-:W1:Y:S02]  /*1bde0*/  @!P5 SYNCS.PHASECHK.TRANS64 P5, [R68+URZ+0x28c90], R71 ;  /* 0x028c90474400d5a7 */ /* 0x000e6400080a007f */
[----:B-1----:R-:W-:Y:S05]  /*1bdf0*/  @!P5 BRA `(.L_x_8128) ;  /* 0xfffffffc00f0d947 */ /* 0x002fea000383ffff */
[----:B------:R-:W-:Y:S05]  /*1be00*/  BRA `(.L_x_8422) ;  /* 0xfffffe7800dc7947 */ /* 0x000fea000383ffff */
.L_x_8132:
[----:B------:R0:W0:Y:S02]  /*1be10*/  SYNCS.PHASECHK.TRANS64.TRYWAIT P0, [R68+URZ+0x28cb0], R71 ;  /* 0x028cb047440075a7 */ /* 0x000024000800017f */
[----:B0-----:R-:W-:Y:S05]  /*1be20*/  @!P0 NANOSLEEP.SYNCS 0x989680 ;  /* 0x009896800000895d */ /* 0x001fea0003900000 */
[----:B------:R-:W0:Y:S02]  /*1be30*/  @!P0 SYNCS.PHASECHK.TRANS64 P0, [R68+URZ+0x28cb0], R71 ;  /* 0x028cb047440085a7 */ /* 0x000e24000800007f */
[----:B0-----:R-:W-:Y:S05]  /*1be40*/  @!P0 BRA `(.L_x_8132) ;  /* 0xfffffffc00f08947 */ /* 0x001fea000383ffff */
[----:B------:R-:W-:Y:S05]  /*1be50*/  BRA `(.L_x_8423) ;  /* 0xfffffe7c00547947 */ /* 0x000fea000383ffff */
.L_x_8143:
[----:B-1----:R1:W2:Y:S02]  /*1be60*/  SYNCS.PHASECHK.TRANS64.TRYWAIT P1, [R20+URZ+0x28c50], R3 ;  /* 0x028c5003140075a7 */ /* 0x0022a4000802017f */
[----:B--2---:R-:W-:Y:S05]  /*1be70*/  @!P1 NANOSLEEP.SYNCS 0x989680 ;  /* 0x009896800000995d */ /* 0x004fea0003900000 */
[----:B------:R-:W2:Y:S02]  /*1be80*/  @!P1 SYNCS.PHASECHK.TRANS64 P1, [R20+URZ+0x28c50], R3 ;  /* 0x028c5003140095a7 */ /* 0x000ea4000802007f */
[----:B--2---:R-:W-:Y:S05]  /*1be90*/  @!P1 BRA `(.L_x_8143) ;  /* 0xfffffffc00f09947 */ /* 0x004fea000383ffff */
[----:B------:R-:W-:Y:S05]  /*1bea0*/  BRA `(.L_x_8424) ;  /* 0xfffffe8800a47947 */ /* 0x000fea000383ffff */
.L_x_8150:
[----:B-1----:R1:W2:Y:S02]  /*1beb0*/  SYNCS.PHASECHK.TRANS64.TRYWAIT P2, [R3+URZ+0x28c50], R4 ;  /* 0x028c5004030075a7 */ /* 0x0022a4000804017f */
[----:B--2---:R-:W-:Y:S05]  /*1bec0*/  @!P2 NANOSLEEP.SYNCS 0x989680 ;  /* 0x009896800000a95d */ /* 0x004fea0003900000 */
[----:B------:R-:W2:Y:S02]  /*1bed0*/  @!P2 SYNCS.PHASECHK.TRANS64 P2, [R3+URZ+0x28c50], R4 ;  /* 0x028c50040300a5a7 */ /* 0x000ea4000804007f */
[----:B--2---:R-:W-:Y:S05]  /*1bee0*/  @!P2 BRA `(.L_x_8150) ;  /* 0xfffffffc00f0a947 */ /* 0x004fea000383ffff */
[----:B------:R-:W-:Y:S05]  /*1bef0*/  BRA `(.L_x_8149) ;  /* 0xfffffe9400cc7947 */ /* 0x000fea000383ffff */
.L_x_8163:
        /* <DEDUP_REMOVED lines=8> */
.L_x_8426:
[----:B------:R-:W-:Y:S05]  /*1bf80*/  BSYNC B1 ;  /* 0x0000000000017941 */ /* 0x000fea0003800000 */
.L_x_8425:
        /* <DEDUP_REMOVED lines=8> */
.L_x_8427:
[----:B------:R-:W-:Y:S02]  /*1c010*/  IMAD.MOV.U32 R13, RZ, RZ, R8 ;  /* 0x000000ffff0d7224 */ /* 0x000fe400078e0008 */
[----:B------:R-:W-:-:S07]  /*1c020*/  IMAD.MOV.U32 R0, RZ, RZ, R14 ;  /* 0x000000ffff007224 */ /* 0x000fce00078e000e */
[----:B------:R-:W-:Y:S05]  /*1c030*/  WARPSYNC.COLLECTIVE R15, `(.L_x_8428) ;  /* 0x000000000f087348 */ /* 0x000fea0003c00000 */
[----:B------:R0:W1:Y:S02]  /*1c040*/  SHFL.IDX P6, R14, R13, R12, R11 ;  /* 0x0000000c0d0e7389 */ /* 0x00006400000c000b */
[----:B01----:R-:W-:Y:S01]  /*1c050*/  ENDCOLLECTIVE ;  /* 0x000000000000791b */ /* 0x003fe20003800000 */
.L_x_8428:
[----:B------:R-:W-:Y:S02]  /*1c060*/  IMAD.MOV.U32 R13, RZ, RZ, R7 ;  /* 0x000000ffff0d7224 */ /* 0x000fe400078e0007 */
[----:B------:R-:W-:-:S07]  /*1c070*/  IMAD.MOV.U32 R5, RZ, RZ, R14 ;  /* 0x000000ffff057224 */ /* 0x000fce00078e000e */
[----:B------:R-:W-:Y:S05]  /*1c080*/  WARPSYNC.COLLECTIVE R15, `(.L_x_8429) ;  /* 0x000000000f087348 */ /* 0x000fea0003c00000 */
[----:B------:R0:W1:Y:S02]  /*1c090*/  SHFL.IDX P6, R14, R13, R12, R11 ;  /* 0x0000000c0d0e7389 */ /* 0x00006400000c000b */
[----:B01----:R-:W-:Y:S01]  /*1c0a0*/  ENDCOLLECTIVE ;  /* 0x000000000000791b */ /* 0x003fe20003800000 */
.L_x_8429:
[----:B------:R-:W-:Y:S05]  /*1c0b0*/  BRA `(.L_x_8430) ;  /* 0xfffffeac00747947 */ /* 0x000fea000383ffff */
.L_x_8166:
        /* <DEDUP_REMOVED lines=8> */
.L_x_8432:
[----:B------:R-:W-:Y:S05]  /*1c140*/  BSYNC B1 ;  /* 0x0000000000017941 */ /* 0x000fea0003800000 */
.L_x_8431:
        /* <DEDUP_REMOVED lines=8> */
.L_x_8433:
[----:B------:R-:W-:Y:S02]  /*1c1d0*/  IMAD.MOV.U32 R13, RZ, RZ, R8 ;  /* 0x000000ffff0d7224 */ /* 0x000fe400078e0008 */
[----:B------:R-:W-:-:S07]  /*1c1e0*/  IMAD.MOV.U32 R0, RZ, RZ, R14 ;  /* 0x000000ffff007224 */ /* 0x000fce00078e000e */
[----:B------:R-:W-:Y:S05]  /*1c1f0*/  WARPSYNC.COLLECTIVE R15, `(.L_x_8434) ;  /* 0x000000000f087348 */ /* 0x000fea0003c00000 */
[----:B------:R0:W1:Y:S02]  /*1c200*/  SHFL.IDX P6, R14, R13, R12, R11 ;  /* 0x0000000c0d0e7389 */ /* 0x00006400000c000b */
[----:B01----:R-:W-:Y:S01]  /*1c210*/  ENDCOLLECTIVE ;  /* 0x000000000000791b */ /* 0x003fe20003800000 */
.L_x_8434:
[----:B------:R-:W-:Y:S02]  /*1c220*/  IMAD.MOV.U32 R13, RZ, RZ, R7 ;  /* 0x000000ffff0d7224 */ /* 0x000fe400078e0007 */
[----:B------:R-:W-:-:S07]  /*1c230*/  IMAD.MOV.U32 R5, RZ, RZ, R14 ;  /* 0x000000ffff057224 */ /* 0x000fce00078e000e */
[----:B------:R-:W-:Y:S05]  /*1c240*/  WARPSYNC.COLLECTIVE R15, `(.L_x_8435) ;  /* 0x000000000f087348 */ /* 0x000fea0003c00000 */
[----:B------:R0:W1:Y:S02]  /*1c250*/  SHFL.IDX P6, R14, R13, R12, R11 ;  /* 0x0000000c0d0e7389 */ /* 0x00006400000c000b */
[----:B01----:R-:W-:Y:S01]  /*1c260*/  ENDCOLLECTIVE ;  /* 0x000000000000791b */ /* 0x003fe20003800000 */
.L_x_8435:
[----:B------:R-:W-:Y:S05]  /*1c270*/  BRA `(.L_x_8436) ;  /* 0xfffffeac00d47947 */ /* 0x000fea000383ffff */
.L_x_8170:
[----:B0-----:R0:W1:Y:S02]  /*1c280*/  SYNCS.PHASECHK.TRANS64.TRYWAIT P0, [R2+URZ+0x28c00], R35 ;  /* 0x028c0023020075a7 */ /* 0x001064000800017f */
[----:B-1----:R-:W-:Y:S05]  /*1c290*/  @!P0 NANOSLEEP.SYNCS 0x989680 ;  /* 0x009896800000895d */ /* 0x002fea0003900000 */
[----:B------:R-:W1:Y:S02]  /*1c2a0*/  @!P0 SYNCS.PHASECHK.TRANS64 P0, [R2+URZ+0x28c00], R35 ;  /* 0x028c0023020085a7 */ /* 0x000e64000800007f */
[----:B-1----:R-:W-:Y:S05]  /*1c2b0*/  @!P0 BRA `(.L_x_8170) ;  /* 0xfffffffc00f08947 */ /* 0x002fea000383ffff */
[----:B------:R-:W-:Y:S05]  /*1c2c0*/  BRA `(.L_x_8437) ;  /* 0xfffffeb000bc7947 */ /* 0x000fea000383ffff */
.L_x_8178:
        /* <DEDUP_REMOVED lines=8> */
.L_x_8439:
[----:B------:R-:W-:Y:S05]  /*1c350*/  BSYNC B1 ;  /* 0x0000000000017941 */ /* 0x000fea0003800000 */
.L_x_8438:
        /* <DEDUP_REMOVED lines=8> */
.L_x_8440:
[----:B------:R-:W-:Y:S02]  /*1c3e0*/  IMAD.MOV.U32 R13, RZ, RZ, R7 ;  /* 0x000000ffff0d7224 */ /* 0x000fe400078e0007 */
[----:B------:R-:W-:-:S07]  /*1c3f0*/  IMAD.MOV.U32 R0, RZ, RZ, R14 ;  /* 0x000000ffff007224 */ /* 0x000fce00078e000e */
[----:B------:R-:W-:Y:S05]  /*1c400*/  WARPSYNC.COLLECTIVE R15, `(.L_x_8441) ;  /* 0x000000000f087348 */ /* 0x000fea0003c00000 */
[----:B------:R0:W1:Y:S02]  /*1c410*/  SHFL.IDX P6, R14, R13, R12, R11 ;  /* 0x0000000c0d0e7389 */ /* 0x00006400000c000b */
[----:B01----:R-:W-:Y:S01]  /*1c420*/  ENDCOLLECTIVE ;  /* 0x000000000000791b */ /* 0x003fe20003800000 */
.L_x_8441:
[----:B------:R-:W-:Y:S02]  /*1c430*/  IMAD.MOV.U32 R10, RZ, RZ, R0 ;  /* 0x000000ffff0a7224 */ /* 0x000fe400078e0000 */
[----:B------:R-:W-:Y:S01]  /*1c440*/  IMAD.MOV.U32 R13, RZ, RZ, R9 ;  /* 0x000000ffff0d7224 */ /* 0x000fe200078e0009 */
[----:B------:R-:W-:-:S07]  /*1c450*/  MOV R5, R14 ;  /* 0x0000000e00057202 */ /* 0x000fce0000000f00 */
[----:B------:R-:W-:Y:S05]  /*1c460*/  WARPSYNC.COLLECTIVE R15, `(.L_x_8442) ;  /* 0x000000000f087348 */ /* 0x000fea0003c00000 */
[----:B------:R0:W1:Y:S02]  /*1c470*/  SHFL.IDX P6, R14, R13, R12, R11 ;  /* 0x0000000c0d0e7389 */ /* 0x00006400000c000b */
[----:B01----:R-:W-:Y:S01]  /*1c480*/  ENDCOLLECTIVE ;  /* 0x000000000000791b */ /* 0x003fe20003800000 */
.L_x_8442:
[----:B------:R-:W-:Y:S01]  /*1c490*/  IMAD.MOV.U32 R11, RZ, RZ, R3 ;  /* 0x000000ffff0b7224 */ /* 0x000fe200078e0003 */
[----:B------:R-:W-:Y:S06]  /*1c4a0*/  BRA `(.L_x_8443) ;  /* 0xfffffebc00d07947 */ /* 0x000fec000383ffff */
.L_x_8181:
        /* <DEDUP_REMOVED lines=8> */
.L_x_8445:
[----:B------:R-:W-:Y:S05]  /*1c530*/  BSYNC B1 ;  /* 0x0000000000017941 */ /* 0x000fea0003800000 */
.L_x_8444:
        /* <DEDUP_REMOVED lines=8> */
.L_x_8446:
[----:B------:R-:W-:Y:S02]  /*1c5c0*/  IMAD.MOV.U32 R13, RZ, RZ, R7 ;  /* 0x000000ffff0d7224 */ /* 0x000fe400078e0007 */
[----:B------:R-:W-:-:S07]  /*1c5d0*/  IMAD.MOV.U32 R0, RZ, RZ, R14 ;  /* 0x000000ffff007224 */ /* 0x000fce00078e000e */
[----:B------:R-:W-:Y:S05]  /*1c5e0*/  WARPSYNC.COLLECTIVE R15, `(.L_x_8447) ;  /* 0x000000000f087348 */ /* 0x000fea0003c00000 */
[----:B------:R0:W1:Y:S02]  /*1c5f0*/  SHFL.IDX P6, R14, R13, R12, R11 ;  /* 0x0000000c0d0e7389 */ /* 0x00006400000c000b */
[----:B01----:R-:W-:Y:S01]  /*1c600*/  ENDCOLLECTIVE ;  /* 0x000000000000791b */ /* 0x003fe20003800000 */
.L_x_8447:
[----:B------:R-:W-:Y:S02]  /*1c610*/  IMAD.MOV.U32 R13, RZ, RZ, R9 ;  /* 0x000000ffff0d7224 */ /* 0x000fe400078e0009 */
[----:B------:R-:W-:-:S07]  /*1c620*/  IMAD.MOV.U32 R7, RZ, RZ, R14 ;  /* 0x000000ffff077224 */ /* 0x000fce00078e000e */
[----:B------:R-:W-:Y:S05]  /*1c630*/  WARPSYNC.COLLECTIVE R15, `(.L_x_8448) ;  /* 0x000000000f087348 */ /* 0x000fea0003c00000 */
[----:B------:R0:W1:Y:S02]  /*1c640*/  SHFL.IDX P6, R14, R13, R12, R11 ;  /* 0x0000000c0d0e7389 */ /* 0x00006400000c000b */
[----:B01----:R-:W-:Y:S01]  /*1c650*/  ENDCOLLECTIVE ;  /* 0x000000000000791b */ /* 0x003fe20003800000 */
.L_x_8448:
[----:B------:R-:W-:Y:S02]  /*1c660*/  IMAD.MOV.U32 R12, RZ, RZ, R0 ;  /* 0x000000ffff0c7224 */ /* 0x000fe400078e0000 */
[----:B------:R-:W-:Y:S01]  /*1c670*/  IMAD.MOV.U32 R13, RZ, RZ, R3 ;  /* 0x000000ffff0d7224 */ /* 0x000fe200078e0003 */
[----:B------:R-:W-:Y:S06]  /*1c680*/  BRA `(.L_x_8449) ;  /* 0xfffffec000007947 */ /* 0x000fec000383ffff */
.L_x_8185:
[----:B0-----:R0:W1:Y:S02]  /*1c690*/  SYNCS.PHASECHK.TRANS64.TRYWAIT P1, [R2+URZ+0x28c00], R3 ;  /* 0x028c0003020075a7 */ /* 0x001064000802017f */
[----:B-1----:R-:W-:Y:S05]  /*1c6a0*/  @!P1 NANOSLEEP.SYNCS 0x989680 ;  /* 0x009896800000995d */ /* 0x002fea0003900000 */
[----:B------:R-:W1:Y:S02]  /*1c6b0*/  @!P1 SYNCS.PHASECHK.TRANS64 P1, [R2+URZ+0x28c00], R3 ;  /* 0x028c0003020095a7 */ /* 0x000e64000802007f */
[----:B-1----:R-:W-:Y:S05]  /*1c6c0*/  @!P1 BRA `(.L_x_8185) ;  /* 0xfffffffc00f09947 */ /* 0x002fea000383ffff */
[----:B------:R-:W-:Y:S05]  /*1c6d0*/  BRA `(.L_x_8450) ;  /* 0xfffffec000907947 */ /* 0x000fea000383ffff */
.L_x_8191:
[----:B0-----:R0:W1:Y:S02]  /*1c6e0*/  SYNCS.PHASECHK.TRANS64.TRYWAIT P2, [R21+URZ+0x28c30], R58 ;  /* 0x028c303a150075a7 */ /* 0x001064000804017f */
[----:B-1----:R-:W-:Y:S05]  /*1c6f0*/  @!P2 NANOSLEEP.SYNCS 0x989680 ;  /* 0x009896800000a95d */ /* 0x002fea0003900000 */
[----:B------:R-:W1:Y:S02]  /*1c700*/  @!P2 SYNCS.PHASECHK.TRANS64 P2, [R21+URZ+0x28c30], R58 ;  /* 0x028c303a1500a5a7 */ /* 0x000e64000804007f */
[----:B-1----:R-:W-:Y:S05]  /*1c710*/  @!P2 BRA `(.L_x_8191) ;  /* 0xfffffffc00f0a947 */ /* 0x002fea000383ffff */
[----:B------:R-:W-:Y:S05]  /*1c720*/  BRA `(.L_x_8190) ;  /* 0xfffffecc00e07947 */ /* 0x000fea000383ffff */
.L_x_8196:
[----:B--2---:R2:W3:Y:S02]  /*1c730*/  SYNCS.PHASECHK.TRANS64.TRYWAIT P2, [R21+URZ+0x28c50], R58 ;  /* 0x028c503a150075a7 */ /* 0x0044e4000804017f */
[----:B---3--:R-:W-:Y:S05]  /*1c740*/  @!P2 NANOSLEEP.SYNCS 0x989680 ;  /* 0x009896800000a95d */ /* 0x008fea0003900000 */
[----:B------:R-:W3:Y:S02]  /*1c750*/  @!P2 SYNCS.PHASECHK.TRANS64 P2, [R21+URZ+0x28c50], R58 ;  /* 0x028c503a1500a5a7 */ /* 0x000ee4000804007f */
[----:B---3--:R-:W-:Y:S05]  /*1c760*/  @!P2 BRA `(.L_x_8196) ;  /* 0xfffffffc00f0a947 */ /* 0x008fea000383ffff */
[----:B------:R-:W-:Y:S05]  /*1c770*/  BRA `(.L_x_8195) ;  /* 0xfffffee400b47947 */ /* 0x000fea000383ffff */
.L_x_8203:
[----:B-1----:R1:W2:Y:S02]  /*1c780*/  SYNCS.PHASECHK.TRANS64.TRYWAIT P2, [R214+URZ+0x28c30], R219 ;  /* 0x028c30dbd60075a7 */ /* 0x0022a4000804017f */
[----:B--2---:R-:W-:Y:S05]  /*1c790*/  @!P2 NANOSLEEP.SYNCS 0x989680 ;  /* 0x009896800000a95d */ /* 0x004fea0003900000 */
[----:B------:R-:W2:Y:S02]  /*1c7a0*/  @!P2 SYNCS.PHASECHK.TRANS64 P2, [R214+URZ+0x28c30], R219 ;  /* 0x028c30dbd600a5a7 */ /* 0x000ea4000804007f */
[----:B--2---:R-:W-:Y:S05]  /*1c7b0*/  @!P2 BRA `(.L_x_8203) ;  /* 0xfffffffc00f0a947 */ /* 0x004fea000383ffff */
[----:B------:R-:W-:Y:S05]  /*1c7c0*/  BRA `(.L_x_8202) ;  /* 0xfffffee800e87947 */ /* 0x000fea000383ffff */
.L_x_8208:
[----:B--2---:R2:W3:Y:S02]  /*1c7d0*/  SYNCS.PHASECHK.TRANS64.TRYWAIT P2, [R214+URZ+0x28c50], R219 ;  /* 0x028c50dbd60075a7 */ /* 0x0044e4000804017f */
[----:B---3--:R-:W-:Y:S05]  /*1c7e0*/  @!P2 NANOSLEEP.SYNCS 0x989680 ;  /* 0x009896800000a95d */ /* 0x008fea0003900000 */
[----:B------:R-:W3:Y:S02]  /*1c7f0*/  @!P2 SYNCS.PHASECHK.TRANS64 P2, [R214+URZ+0x28c50], R219 ;  /* 0x028c50dbd600a5a7 */ /* 0x000ee4000804007f */
[----:B---3--:R-:W-:Y:S05]  /*1c800*/  @!P2 BRA `(.L_x_8208) ;  /* 0xfffffffc00f0a947 */ /* 0x008fea000383ffff */
[----:B------:R-:W-:Y:S05]  /*1c810*/  BRA `(.L_x_8207) ;  /* 0xffffff0800b87947 */ /* 0x000fea000383ffff */
.L_x_8216:
[----:B-1----:R1:W2:Y:S02]  /*1c820*/  SYNCS.PHASECHK.TRANS64.TRYWAIT P2, [R21+URZ+0x28c30], R193 ;  /* 0x028c30c1150075a7 */ /* 0x0022a4000804017f */
[----:B--2---:R-:W-:Y:S05]  /*1c830*/  @!P2 NANOSLEEP.SYNCS 0x989680 ;  /* 0x009896800000a95d */ /* 0x004fea0003900000 */
[----:B------:R-:W2:Y:S02]  /*1c840*/  @!P2 SYNCS.PHASECHK.TRANS64 P2, [R21+URZ+0x28c30], R193 ;  /* 0x028c30c11500a5a7 */ /* 0x000ea4000804007f */
[----:B--2---:R-:W-:Y:S05]  /*1c850*/  @!P2 BRA `(.L_x_8216) ;  /* 0xfffffffc00f0a947 */ /* 0x004fea000383ffff */
[----:B------:R-:W-:Y:S05]  /*1c860*/  BRA `(.L_x_8215) ;  /* 0xffffff0c00cc7947 */ /* 0x000fea000383ffff */
.L_x_8221:
[----:B---3--:R3:W0:Y:S02]  /*1c870*/  SYNCS.PHASECHK.TRANS64.TRYWAIT P2, [R21+URZ+0x28c50], R193 ;  /* 0x028c50c1150075a7 */ /* 0x008624000804017f */
[----:B0-----:R-:W-:Y:S05]  /*1c880*/  @!P2 NANOSLEEP.SYNCS 0x989680 ;  /* 0x009896800000a95d */ /* 0x001fea0003900000 */
[----:B------:R-:W0:Y:S02]  /*1c890*/  @!P2 SYNCS.PHASECHK.TRANS64 P2, [R21+URZ+0x28c50], R193 ;  /* 0x028c50c11500a5a7 */ /* 0x000e24000804007f */
[----:B0-----:R-:W-:Y:S05]  /*1c8a0*/  @!P2 BRA `(.L_x_8221) ;  /* 0xfffffffc00f0a947 */ /* 0x001fea000383ffff */
[----:B------:R-:W-:Y:S05]  /*1c8b0*/  BRA `(.L_x_8220) ;  /* 0xffffff2800247947 */ /* 0x000fea000383ffff */
.L_x_8251:
[----:B------:R-:W2:Y:S01]  /*1c8c0*/  S2R R9, SR_TID.X ;  /* 0x0000000000097919 */ /* 0x000ea20000002100 */
[----:B------:R-:W-:Y:S01]  /*1c8d0*/  BSSY B1, `(.L_x_8451) ;  /* 0x000000a000017945 */ /* 0x000fe20003800000 */
[----:B------:R-:W-:Y:S02]  /*1c8e0*/  IMAD.MOV.U32 R12, RZ, RZ, RZ ;  /* 0x000000ffff0c7224 */ /* 0x000fe400078e00ff */
[----:B-1----:R-:W-:Y:S02]  /*1c8f0*/  IMAD.MOV.U32 R11, RZ, RZ, 0x1f ;  /* 0x0000001fff0b7424 */ /* 0x002fe400078e00ff */
[----:B------:R-:W-:Y:S01]  /*1c900*/  IMAD.MOV.U32 R15, RZ, RZ, -0x1 ;  /* 0xffffffffff0f7424 */ /* 0x000fe200078e00ff */
[----:B--2---:R-:W-:-:S04]  /*1c910*/  SHF.R.U32.HI R9, RZ, 0x5, R9 ;  /* 0x00000005ff097819 */ /* 0x004fc80000011609 */
[----:B------:R-:W-:-:S04]  /*1c920*/  LOP3.LUT R9, R9, 0x3, RZ, 0xc0, !PT ;  /* 0x0000000309097812 */ /* 0x000fc800078ec0ff */
[----:B------:R-:W-:-:S07]  /*1c930*/  MOV R13, R9 ;  /* 0x00000009000d7202 */ /* 0x000fce0000000f00 */
[----:B0-----:R-:W-:Y:S05]  /*1c940*/  WARPSYNC.COLLECTIVE R15, `(.L_x_8452) ;  /* 0x000000000f087348 */ /* 0x001fea0003c00000 */
[----:B0-----:R0:W1:Y:S02]  /*1c950*/  SHFL.IDX P6, R14, R13, R12, R11 ;  /* 0x0000000c0d0e7389 */ /* 0x00106400000c000b */
[----:B01----:R-:W-:Y:S01]  /*1c960*/  ENDCOLLECTIVE ;  /* 0x000000000000791b */ /* 0x003fe20003800000 */
.L_x_8452:
[----:B------:R-:W-:Y:S05]  /*1c970*/  BSYNC B1 ;  /* 0x0000000000017941 */ /* 0x000fea0003800000 */
.L_x_8451:
[----:B------:R-:W-:Y:S05]  /*1c980*/  BRA `(.L_x_8453) ;  /* 0xffffff7800407947 */ /* 0x000fea000383ffff */
.L_x_8253:
[----:B------:R-:W-:Y:S01]  /*1c990*/  BSSY B1, `(.L_x_8454) ;  /* 0x0000006000017945 */ /* 0x000fe20003800000 */
[----:B------:R-:W-:-:S07]  /*1c9a0*/  IMAD.MOV.U32 R15, RZ, RZ, -0x1 ;  /* 0xffffffffff0f7424 */ /* 0x000fce00078e00ff */
[----:B01----:R-:W-:Y:S05]  /*1c9b0*/  WARPSYNC.COLLECTIVE R15, `(.L_x_8455) ;  /* 0x000000000f0c7348 */ /* 0x003fea0003c00000 */
[----:B------:R-:W-:Y:S02]  /*1c9c0*/  ELECT P6, UR62, PT ;  /* 0x00000000003e782f */ /* 0x000fe400038c0000 */
[----:B------:R-:W-:Y:S01]  /*1c9d0*/  MOV R14, UR62 ;  /* 0x0000003e000e7c02 */ /* 0x000fe20008000f00 */
[----:B01----:R-:W-:Y:S10]  /*1c9e0*/  ENDCOLLECTIVE ;  /* 0x000000000000791b */ /* 0x003ff40003800000 */
.L_x_8455:
[----:B------:R-:W-:Y:S05]  /*1c9f0*/  BSYNC B1 ;  /* 0x0000000000017941 */ /* 0x000fea0003800000 */
.L_x_8454:
[----:B------:R-:W-:Y:S05]  /*1ca00*/  BRA `(.L_x_8252) ;  /* 0xffffff7800387947 */ /* 0x000fea000383ffff */
.L_x_8255:
[----:B0-----:R-:W2:Y:S02]  /*1ca10*/  LDL R5, [R1+0x4] ;  /* 0x0000040001057983 */ /* 0x001ea40000100800 */
[----:B--2---:R0:W2:Y:S02]  /*1ca20*/  SYNCS.PHASECHK.TRANS64.TRYWAIT P0, [R5+URZ+0x28c20], R4 ;  /* 0x028c2004050075a7 */ /* 0x0040a4000800017f */
[----:B--2---:R-:W-:Y:S05]  /*1ca30*/  @!P0 NANOSLEEP.SYNCS 0x989680 ;  /* 0x009896800000895d */ /* 0x004fea0003900000 */
[----:B------:R-:W2:Y:S02]  /*1ca40*/  @!P0 SYNCS.PHASECHK.TRANS64 P0, [R5+URZ+0x28c20], R4 ;  /* 0x028c2004050085a7 */ /* 0x000ea4000800007f */
[----:B--2---:R-:W-:Y:S05]  /*1ca50*/  @!P0 BRA `(.L_x_8255) ;  /* 0xfffffffc00ec8947 */ /* 0x004fea000383ffff */
[----:B------:R-:W-:Y:S05]  /*1ca60*/  BRA `(.L_x_8456) ;  /* 0xffffff7800487947 */ /* 0x000fea000383ffff */
.L_x_8259:
[----:B0-----:R0:W2:Y:S02]  /*1ca70*/  SYNCS.PHASECHK.TRANS64.TRYWAIT P0, [R5+URZ+0x28ca0], R9 ;  /* 0x028ca009050075a7 */ /* 0x0010a4000800017f */
[----:B--2---:R-:W-:Y:S05]  /*1ca80*/  @!P0 NANOSLEEP.SYNCS 0x989680 ;  /* 0x009896800000895d */ /* 0x004fea0003900000 */
[----:B------:R-:W2:Y:S02]  /*1ca90*/  @!P0 SYNCS.PHASECHK.TRANS64 P0, [R5+URZ+0x28ca0], R9 ;  /* 0x028ca009050085a7 */ /* 0x000ea4000800007f */
[----:B--2---:R-:W-:Y:S05]  /*1caa0*/  @!P0 BRA `(.L_x_8259) ;  /* 0xfffffffc00f08947 */ /* 0x004fea000383ffff */
[----:B------:R-:W-:Y:S05]  /*1cab0*/  BRA `(.L_x_8457) ;  /* 0xffffff78006c7947 */ /* 0x000fea000383ffff */
.L_x_8264:
[----:B--2---:R2:W3:Y:S02]  /*1cac0*/  SYNCS.PHASECHK.TRANS64.TRYWAIT P0, [R5+URZ+0x28cc0], R9 ;  /* 0x028cc009050075a7 */ /* 0x0044e4000800017f */
[----:B---3--:R-:W-:Y:S05]  /*1cad0*/  @!P0 NANOSLEEP.SYNCS 0x989680 ;  /* 0x009896800000895d */ /* 0x008fea0003900000 */
[----:B------:R-:W3:Y:S02]  /*1cae0*/  @!P0 SYNCS.PHASECHK.TRANS64 P0, [R5+URZ+0x28cc0], R9 ;  /* 0x028cc009050085a7 */ /* 0x000ee4000800007f */
[----:B---3--:R-:W-:Y:S05]  /*1caf0*/  @!P0 BRA `(.L_x_8264) ;  /* 0xfffffffc00f08947 */ /* 0x008fea000383ffff */
[----:B------:R-:W-:Y:S05]  /*1cb00*/  BRA `(.L_x_8458) ;  /* 0xffffff7800f07947 */ /* 0x000fea000383ffff */
.L_x_8278:
[----:B0-----:R0:W2:Y:S02]  /*1cb10*/  SYNCS.PHASECHK.TRANS64.TRYWAIT P1, [R5+URZ+0x28ca0], R6 ;  /* 0x028ca006050075a7 */ /* 0x0010a4000802017f */
[----:B--2---:R-:W-:Y:S05]  /*1cb20*/  @!P1 NANOSLEEP.SYNCS 0x989680 ;  /* 0x009896800000995d */ /* 0x004fea0003900000 */
[----:B------:R-:W2:Y:S02]  /*1cb30*/  @!P1 SYNCS.PHASECHK.TRANS64 P1, [R5+URZ+0x28ca0], R6 ;  /* 0x028ca006050095a7 */ /* 0x000ea4000802007f */
[----:B--2---:R-:W-:Y:S05]  /*1cb40*/  @!P1 BRA `(.L_x_8278) ;  /* 0xfffffffc00f09947 */ /* 0x004fea000383ffff */
[----:B------:R-:W-:Y:S05]  /*1cb50*/  BRA `(.L_x_8459) ;  /* 0xffffff8400787947 */ /* 0x000fea000383ffff */
.L_x_8283:
[----:B--2---:R2:W3:Y:S02]  /*1cb60*/  SYNCS.PHASECHK.TRANS64.TRYWAIT P1, [R5+URZ+0x28cc0], R6 ;  /* 0x028cc006050075a7 */ /* 0x0044e4000802017f */
[----:B---3--:R-:W-:Y:S05]  /*1cb70*/  @!P1 NANOSLEEP.SYNCS 0x989680 ;  /* 0x009896800000995d */ /* 0x008fea0003900000 */
[----:B------:R-:W3:Y:S02]  /*1cb80*/  @!P1 SYNCS.PHASECHK.TRANS64 P1, [R5+URZ+0x28cc0], R6 ;  /* 0x028cc006050095a7 */ /* 0x000ee4000802007f */
[----:B---3--:R-:W-:Y:S05]  /*1cb90*/  @!P1 BRA `(.L_x_8283) ;  /* 0xfffffffc00f09947 */ /* 0x008fea000383ffff */
[----:B------:R-:W-:Y:S05]  /*1cba0*/  BRA `(.L_x_8460) ;  /* 0xffffff8400f87947 */ /* 0x000fea000383ffff */
.L_x_8303:
[----:B------:R-:W2:Y:S01]  /*1cbb0*/  S2R R5, SR_TID.X ;  /* 0x0000000000057919 */ /* 0x000ea20000002100 */
[----:B------:R-:W-:Y:S01]  /*1cbc0*/  BSSY B0, `(.L_x_8461) ;  /* 0x000000a000007945 */ /* 0x000fe20003800000 */
[----:B------:R-:W-:Y:S02]  /*1cbd0*/  IMAD.MOV.U32 R12, RZ, RZ, RZ ;  /* 0x000000ffff0c7224 */ /* 0x000fe400078e00ff */
[----:B-1----:R-:W-:Y:S02]  /*1cbe0*/  IMAD.MOV.U32 R11, RZ, RZ, 0x1f ;  /* 0x0000001fff0b7424 */ /* 0x002fe400078e00ff */
[----:B------:R-:W-:Y:S01]  /*1cbf0*/  IMAD.MOV.U32 R15, RZ, RZ, -0x1 ;  /* 0xffffffffff0f7424 */ /* 0x000fe200078e00ff */
[----:B--2---:R-:W-:-:S04]  /*1cc00*/  SHF.R.U32.HI R5, RZ, 0x5, R5 ;  /* 0x00000005ff057819 */ /* 0x004fc80000011605 */
[----:B------:R-:W-:-:S05]  /*1cc10*/  LOP3.LUT R5, R5, 0x3, RZ, 0xc0, !PT ;  /* 0x0000000305057812 */ /* 0x000fca00078ec0ff */
[----:B------:R-:W-:-:S07]  /*1cc20*/  IMAD.MOV.U32 R13, RZ, RZ, R5 ;  /* 0x000000ffff0d7224 */ /* 0x000fce00078e0005 */
[----:B0-----:R-:W-:Y:S05]  /*1cc30*/  WARPSYNC.COLLECTIVE R15, `(.L_x_8462) ;  /* 0x000000000f087348 */ /* 0x001fea0003c00000 */
[----:B0-----:R0:W1:Y:S02]  /*1cc40*/  SHFL.IDX P6, R14, R13, R12, R11 ;  /* 0x0000000c0d0e7389 */ /* 0x00106400000c000b */
[----:B01----:R-:W-:Y:S01]  /*1cc50*/  ENDCOLLECTIVE ;  /* 0x000000000000791b */ /* 0x003fe20003800000 */
.L_x_8462:
[----:B------:R-:W-:Y:S05]  /*1cc60*/  BSYNC B0 ;  /* 0x0000000000007941 */ /* 0x000fea0003800000 */
.L_x_8461:
[----:B------:R-:W-:Y:S05]  /*1cc70*/  BRA `(.L_x_8463) ;  /* 0xffffff9800087947 */ /* 0x000fea000383ffff */
.L_x_8305:
[----:B------:R-:W-:Y:S01]  /*1cc80*/  BSSY B0, `(.L_x_8464) ;  /* 0x0000006000007945 */ /* 0x000fe20003800000 */
[----:B------:R-:W-:-:S07]  /*1cc90*/  IMAD.MOV.U32 R15, RZ, RZ, -0x1 ;  /* 0xffffffffff0f7424 */ /* 0x000fce00078e00ff */
[----:B01----:R-:W-:Y:S05]  /*1cca0*/  WARPSYNC.COLLECTIVE R15, `(.L_x_8465) ;  /* 0x000000000f0c7348 */ /* 0x003fea0003c00000 */
[----:B------:R-:W-:Y:S02]  /*1ccb0*/  ELECT P6, UR62, PT ;  /* 0x00000000003e782f */ /* 0x000fe400038c0000 */
[----:B------:R-:W-:Y:S01]  /*1ccc0*/  MOV R14, UR62 ;  /* 0x0000003e000e7c02 */ /* 0x000fe20008000f00 */
[----:B01----:R-:W-:Y:S10]  /*1ccd0*/  ENDCOLLECTIVE ;  /* 0x000000000000791b */ /* 0x003ff40003800000 */
.L_x_8465:
[----:B------:R-:W-:Y:S05]  /*1cce0*/  BSYNC B0 ;  /* 0x0000000000007941 */ /* 0x000fea0003800000 */
.L_x_8464:
[----:B------:R-:W-:Y:S05]  /*1ccf0*/  BRA `(.L_x_8466) ;  /* 0xffffff9800187947 */ /* 0x000fea000383ffff */
.L_x_8307:
[----:B0-----:R0:W2:Y:S02]  /*1cd00*/  SYNCS.PHASECHK.TRANS64.TRYWAIT P0, [R0+URZ+0x28c40], R2 ;  /* 0x028c4002000075a7 */ /* 0x0010a4000800017f */
[----:B--2---:R-:W-:Y:S05]  /*1cd10*/  @!P0 NANOSLEEP.SYNCS 0x989680 ;  /* 0x009896800000895d */ /* 0x004fea0003900000 */
[----:B------:R-:W2:Y:S02]  /*1cd20*/  @!P0 SYNCS.PHASECHK.TRANS64 P0, [R0+URZ+0x28c40], R2 ;  /* 0x028c4002000085a7 */ /* 0x000ea4000800007f */
[----:B--2---:R-:W-:Y:S05]  /*1cd30*/  @!P0 BRA `(.L_x_8307) ;  /* 0xfffffffc00f08947 */ /* 0x004fea000383ffff */
[----:B------:R-:W-:Y:S05]  /*1cd40*/  BRA `(.L_x_8467) ;  /* 0xffffff9800847947 */ /* 0x000fea000383ffff */
.L_x_8311:
[----:B------:R-:W2:Y:S01]  /*1cd50*/  LDL.LU R11, [R1+0x38] ;  /* 0x00003800010b7983 */ /* 0x000ea20000300800 */
[----:B------:R-:W-:Y:S02]  /*1cd60*/  IMAD.MOV.U32 R13, RZ, RZ, R2 ;  /* 0x000000ffff0d7224 */ /* 0x000fe400078e0002 */
[----:B------:R-:W-:Y:S02]  /*1cd70*/  IMAD.MOV.U32 R12, RZ, RZ, RZ ;  /* 0x000000ffff0c7224 */ /* 0x000fe400078e00ff */
[----:B------:R-:W-:Y:S02]  /*1cd80*/  IMAD.MOV.U32 R15, RZ, RZ, -0x1 ;  /* 0xffffffffff0f7424 */ /* 0x000fe400078e00ff */
[----:B------:R-:W-:Y:S02]  /*1cd90*/  IMAD R17, R17, 0x40, R8 ;  /* 0x0000004011117824 */ /* 0x000fe400078e0208 */
[----:B--2---:R-:W-:-:S03]  /*1cda0*/  IMAD R0, R11, R7, RZ ;  /* 0x000000070b007224 */ /* 0x004fc600078e02ff */
[C---:B------:R-:W-:Y:S01]  /*1cdb0*/  IADD3 R7, R17.reuse, 0x10, RZ ;  /* 0x0000001011077810 */ /* 0x040fe20007ffe0ff */
[----:B------:R-:W-:Y:S01]  /*1cdc0*/  IMAD.MOV.U32 R11, RZ, RZ, 0x181f ;  /* 0x0000181fff0b7424 */ /* 0x000fe200078e00ff */
[----:B------:R-:W-:-:S13]  /*1cdd0*/  ISETP.GE.AND P1, PT, R17, R0, PT ;  /* 0x000000001100720c */ /* 0x000fda0003f26270 */
[----:B-----5:R-:W-:Y:S05]  /*1cde0*/  WARPSYNC.COLLECTIVE R15, `(.L_x_8468) ;  /* 0x000000000f087348 */ /* 0x020fea0003c00000 */
[----:B------:R0:W1:Y:S02]  /*1cdf0*/  SHFL.IDX P6, R14, R13, R12, R11 ;  /* 0x0000000c0d0e7389 */ /* 0x00006400000c000b */
[----:B01---5:R-:W-:Y:S01]  /*1ce00*/  ENDCOLLECTIVE ;  /* 0x000000000000791b */ /* 0x023fe20003800000 */
.L_x_8468:
[----:B------:R-:W-:Y:S02]  /*1ce10*/  IMAD.MOV.U32 R13, RZ, RZ, R3 ;  /* 0x000000ffff0d7224 */ /* 0x000fe400078e0003 */
[----:B------:R-:W-:-:S07]  /*1ce20*/  IMAD.MOV.U32 R4, RZ, RZ, R14 ;  /* 0x000000ffff047224 */ /* 0x000fce00078e000e */
[----:B------:R-:W-:Y:S05]  /*1ce30*/  WARPSYNC.COLLECTIVE R15, `(.L_x_8469) ;  /* 0x000000000f087348 */ /* 0x000fea0003c00000 */
[----:B------:R0:W1:Y:S02]  /*1ce40*/  SHFL.IDX P6, R14, R13, R12, R11 ;  /* 0x0000000c0d0e7389 */ /* 0x00006400000c000b */
[----:B01----:R-:W-:Y:S01]  /*1ce50*/  ENDCOLLECTIVE ;  /* 0x000000000000791b */ /* 0x003fe20003800000 */
.L_x_8469:
[----:B------:R-:W-:Y:S02]  /*1ce60*/  IMAD.MOV.U32 R13, RZ, RZ, R2 ;  /* 0x000000ffff0d7224 */ /* 0x000fe400078e0002 */
[----:B------:R-:W-:Y:S02]  /*1ce70*/  IMAD.MOV.U32 R12, RZ, RZ, 0x1 ;  /* 0x00000001ff0c7424 */ /* 0x000fe400078e00ff */
[----:B------:R-:W-:-:S07]  /*1ce80*/  IMAD.MOV.U32 R5, RZ, RZ, R14 ;  /* 0x000000ffff057224 */ /* 0x000fce00078e000e */
[----:B------:R-:W-:Y:S05]  /*1ce90*/  WARPSYNC.COLLECTIVE R15, `(.L_x_8470) ;  /* 0x000000000f087348 */ /* 0x000fea0003c00000 */
[----:B------:R0:W1:Y:S02]  /*1cea0*/  SHFL.IDX P6, R14, R13, R12, R11 ;  /* 0x0000000c0d0e7389 */ /* 0x00006400000c000b */
[----:B01----:R-:W-:Y:S01]  /*1ceb0*/  ENDCOLLECTIVE ;  /* 0x000000000000791b */ /* 0x003fe20003800000 */
.L_x_8470:
        /* <DEDUP_REMOVED lines=10> */
.L_x_8471:
        /* <DEDUP_REMOVED lines=11> */
.L_x_8472:
        /* <DEDUP_REMOVED lines=10> */
.L_x_8473:
        /* <DEDUP_REMOVED lines=12> */
.L_x_8474:
        /* <DEDUP_REMOVED lines=14> */
.L_x_8475:
[----:B------:R-:W-:Y:S01]  /*1d250*/  IMAD.MOV.U32 R3, RZ, RZ, R14 ;  /* 0x000000ffff037224 */ /* 0x000fe200078e000e */
[----:B------:R-:W-:Y:S06]  /*1d260*/  BRA `(.L_x_8476) ;  /* 0xffffff9c00f47947 */ /* 0x000fec000383ffff */
.L_x_8314:
[----:B0-----:R-:W2:Y:S02]  /*1d270*/  LDL R2, [R1+0x4] ;  /* 0x0000040001027983 */ /* 0x001ea40000100800 */
[----:B--2---:R0:W1:Y:S02]  /*1d280*/  SYNCS.PHASECHK.TRANS64.TRYWAIT P0, [R2+URZ+0x28c20], R0 ;  /* 0x028c2000020075a7 */ /* 0x004064000800017f */
[----:B-1----:R-:W-:Y:S05]  /*1d290*/  @!P0 NANOSLEEP.SYNCS 0x989680 ;  /* 0x009896800000895d */ /* 0x002fea0003900000 */
[----:B------:R-:W1:Y:S02]  /*1d2a0*/  @!P0 SYNCS.PHASECHK.TRANS64 P0, [R2+URZ+0x28c20], R0 ;  /* 0x028c2000020085a7 */ /* 0x000e64000800007f */
[----:B-1----:R-:W-:Y:S05]  /*1d2b0*/  @!P0 BRA `(.L_x_8314) ;  /* 0xfffffffc00ec8947 */ /* 0x002fea000383ffff */
[----:B------:R-:W-:Y:S05]  /*1d2c0*/  BRA `(.L_x_8477) ;  /* 0xffffffa000547947 */ /* 0x000fea000383ffff */
.L_x_8318:
[----:B0-----:R0:W1:Y:S02]  /*1d2d0*/  SYNCS.PHASECHK.TRANS64.TRYWAIT P0, [R0+URZ+0x28c60], R2 ;  /* 0x028c6002000075a7 */ /* 0x001064000800017f */
[----:B-1----:R-:W-:Y:S05]  /*1d2e0*/  @!P0 NANOSLEEP.SYNCS 0x989680 ;  /* 0x009896800000895d */ /* 0x002fea0003900000 */
[----:B------:R-:W1:Y:S02]  /*1d2f0*/  @!P0 SYNCS.PHASECHK.TRANS64 P0, [R0+URZ+0x28c60], R2 ;  /* 0x028c6002000085a7 */ /* 0x000e64000800007f */
[----:B-1----:R-:W-:Y:S05]  /*1d300*/  @!P0 BRA `(.L_x_8318) ;  /* 0xfffffffc00f08947 */ /* 0x002fea000383ffff */
[----:B------:R-:W-:Y:S05]  /*1d310*/  BRA `(.L_x_8478) ;  /* 0xffffffa000807947 */ /* 0x000fea000383ffff */
.L_x_8337:
[----:B-1----:R1:W2:Y:S02]  /*1d320*/  SYNCS.PHASECHK.TRANS64.TRYWAIT P0, [R3+URZ+0x28c40], R2 ;  /* 0x028c4002030075a7 */ /* 0x0022a4000800017f */
[----:B--2---:R-:W-:Y:S05]  /*1d330*/  @!P0 NANOSLEEP.SYNCS 0x989680 ;  /* 0x009896800000895d */ /* 0x004fea0003900000 */
[----:B------:R-:W2:Y:S02]  /*1d340*/  @!P0 SYNCS.PHASECHK.TRANS64 P0, [R3+URZ+0x28c40], R2 ;  /* 0x028c4002030085a7 */ /* 0x000ea4000800007f */
[----:B--2---:R-:W-:Y:S05]  /*1d350*/  @!P0 BRA `(.L_x_8337) ;  /* 0xfffffffc00f08947 */ /* 0x004fea000383ffff */
[----:B------:R-:W-:Y:S05]  /*1d360*/  BRA `(.L_x_8479) ;  /* 0xffffffac00a47947 */ /* 0x000fea000383ffff */
.L_x_8342:
[----:B0-----:R0:W2:Y:S02]  /*1d370*/  SYNCS.PHASECHK.TRANS64.TRYWAIT P0, [R3+URZ+0x28c60], R2 ;  /* 0x028c6002030075a7 */ /* 0x0010a4000800017f */
[----:B--2---:R-:W-:Y:S05]  /*1d380*/  @!P0 NANOSLEEP.SYNCS 0x989680 ;  /* 0x009896800000895d */ /* 0x004fea0003900000 */
[----:B------:R-:W2:Y:S02]  /*1d390*/  @!P0 SYNCS.PHASECHK.TRANS64 P0, [R3+URZ+0x28c60], R2 ;  /* 0x028c6002030085a7 */ /* 0x000ea4000800007f */
[----:B--2---:R-:W-:Y:S05]  /*1d3a0*/  @!P0 BRA `(.L_x_8342) ;  /* 0xfffffffc00f08947 */ /* 0x004fea000383ffff */
[----:B------:R-:W-:Y:S05]  /*1d3b0*/  BRA `(.L_x_8480) ;  /* 0xffffffb0002c7947 */ /* 0x000fea000383ffff */
.L_x_8357:
[----:B0-----:R0:W1:Y:S02]  /*1d3c0*/  SYNCS.PHASECHK.TRANS64.TRYWAIT P0, [R4+URZ+0x28c40], R2 ;  /* 0x028c4002040075a7 */ /* 0x001064000800017f */
[----:B-1----:R-:W-:Y:S05]  /*1d3d0*/  @!P0 NANOSLEEP.SYNCS 0x989680 ;  /* 0x009896800000895d */ /* 0x002fea0003900000 */
[----:B------:R-:W1:Y:S02]  /*1d3e0*/  @!P0 SYNCS.PHASECHK.TRANS64 P0, [R4+URZ+0x28c40], R2 ;  /* 0x028c4002040085a7 */ /* 0x000e64000800007f */
[----:B-1----:R-:W-:Y:S05]  /*1d3f0*/  @!P0 BRA `(.L_x_8357) ;  /* 0xfffffffc00f08947 */ /* 0x002fea000383ffff */
[----:B------:R-:W-:Y:S05]  /*1d400*/  BRA `(.L_x_8481) ;  /* 0xffffffbc00347947 */ /* 0x000fea000383ffff */
.L_x_8362:
[----:B-1----:R1:W2:Y:S02]  /*1d410*/  SYNCS.PHASECHK.TRANS64.TRYWAIT P0, [R4+URZ+0x28c60], R2 ;  /* 0x028c6002040075a7 */ /* 0x0022a4000800017f */
[----:B--2---:R-:W-:Y:S05]  /*1d420*/  @!P0 NANOSLEEP.SYNCS 0x989680 ;  /* 0x009896800000895d */ /* 0x004fea0003900000 */
[----:B------:R-:W2:Y:S02]  /*1d430*/  @!P0 SYNCS.PHASECHK.TRANS64 P0, [R4+URZ+0x28c60], R2 ;  /* 0x028c6002040085a7 */ /* 0x000ea4000800007f */
[----:B--2---:R-:W-:Y:S05]  /*1d440*/  @!P0 BRA `(.L_x_8362) ;  /* 0xfffffffc00f08947 */ /* 0x004fea000383ffff */
[----:B------:R-:W-:Y:S05]  /*1d450*/  BRA `(.L_x_8482) ;  /* 0xffffffbc00b87947 */ /* 0x000fea000383ffff */
.L_x_8377:
[----:B-1----:R1:W2:Y:S02]  /*1d460*/  SYNCS.PHASECHK.TRANS64.TRYWAIT P0, [R4+URZ+0x28c40], R2 ;  /* 0x028c4002040075a7 */ /* 0x0022a4000800017f */
[----:B--2---:R-:W-:Y:S05]  /*1d470*/  @!P0 NANOSLEEP.SYNCS 0x989680 ;  /* 0x009896800000895d */ /* 0x004fea0003900000 */
[----:B------:R-:W2:Y:S02]  /*1d480*/  @!P0 SYNCS.PHASECHK.TRANS64 P0, [R4+URZ+0x28c40], R2 ;  /* 0x028c4002040085a7 */ /* 0x000ea4000800007f */
[----:B--2---:R-:W-:Y:S05]  /*1d490*/  @!P0 BRA `(.L_x_8377) ;  /* 0xfffffffc00f08947 */ /* 0x004fea000383ffff */
[----:B------:R-:W-:Y:S05]  /*1d4a0*/  BRA `(.L_x_8483) ;  /* 0xffffffc800a47947 */ /* 0x000fea000383ffff */
.L_x_8382:
[----:B0-----:R0:W2:Y:S02]  /*1d4b0*/  SYNCS.PHASECHK.TRANS64.TRYWAIT P0, [R4+URZ+0x28c60], R2 ;  /* 0x028c6002040075a7 */ /* 0x0010a4000800017f */
[----:B--2---:R-:W-:Y:S05]  /*1d4c0*/  @!P0 NANOSLEEP.SYNCS 0x989680 ;  /* 0x009896800000895d */ /* 0x004fea0003900000 */
[----:B------:R-:W2:Y:S02]  /*1d4d0*/  @!P0 SYNCS.PHASECHK.TRANS64 P0, [R4+URZ+0x28c60], R2 ;  /* 0x028c6002040085a7 */ /* 0x000ea4000800007f */
[----:B--2---:R-:W-:Y:S05]  /*1d4e0*/  @!P0 BRA `(.L_x_8382) ;  /* 0xfffffffc00f08947 */ /* 0x004fea000383ffff */
[----:B------:R-:W-:Y:S05]  /*1d4f0*/  BRA `(.L_x_8484) ;  /* 0xffffffcc002c7947 */ /* 0x000fea000383ffff */
.L_x_8398:
[----:B------:R-:W-:Y:S01]  /*1d500*/  BSSY B0, `(.L_x_8485) ;  /* 0x0000008000007945 */ /* 0x000fe20003800000 */
[----:B------:R-:W-:Y:S01]  /*1d510*/  MOV R13, R16 ;  /* 0x00000010000d7202 */ /* 0x000fe20000000f00 */
[----:B------:R-:W-:Y:S02]  /*1d520*/  IMAD.MOV.U32 R12, RZ, RZ, RZ ;  /* 0x000000ffff0c7224 */ /* 0x000fe400078e00ff */
[----:B-1----:R-:W-:Y:S02]  /*1d530*/  IMAD.MOV.U32 R11, RZ, RZ, 0x1f ;  /* 0x0000001fff0b7424 */ /* 0x002fe400078e00ff */
[----:B------:R-:W-:-:S07]  /*1d540*/  IMAD.MOV.U32 R15, RZ, RZ, -0x1 ;  /* 0xffffffffff0f7424 */ /* 0x000fce00078e00ff */
[----:B0----5:R-:W-:Y:S05]  /*1d550*/  WARPSYNC.COLLECTIVE R15, `(.L_x_8486) ;  /* 0x000000000f087348 */ /* 0x021fea0003c00000 */
[----:B0-----:R0:W1:Y:S02]  /*1d560*/  SHFL.IDX P6, R14, R13, R12, R11 ;  /* 0x0000000c0d0e7389 */ /* 0x00106400000c000b */
[----:B01---5:R-:W-:Y:S01]  /*1d570*/  ENDCOLLECTIVE ;  /* 0x000000000000791b */ /* 0x023fe20003800000 */
.L_x_8486:
[----:B------:R-:W-:Y:S05]  /*1d580*/  BSYNC B0 ;  /* 0x0000000000007941 */ /* 0x000fea0003800000 */
.L_x_8485:
        /* <DEDUP_REMOVED lines=9> */
.L_x_8487:
        /* <DEDUP_REMOVED lines=18> */
.L_x_8488:
[----:B------:R-:W-:Y:S01]  /*1d740*/  IMAD.MOV.U32 R12, RZ, RZ, 0x2 ;  /* 0x00000002ff0c7424 */ /* 0x000fe200078e00ff */
[----:B------:R-:W-:-:S05]  /*1d750*/  SEL R5, R14, RZ, P1 ;  /* 0x000000ff0e057207 */ /* 0x000fca0000800000 */
[----:B------:R-:W-:-:S04]  /*1d760*/  IMAD.IADD R3, R2, 0x1, R5 ;  /* 0x0000000102037824 */ /* 0x000fc800078e0205 */
[----:B------:R-:W-:-:S07]  /*1d770*/  IMAD.MOV.U32 R13, RZ, RZ, R3 ;  /* 0x000000ffff0d7224 */ /* 0x000fce00078e0003 */
[----:B------:R-:W-:Y:S05]  /*1d780*/  WARPSYNC.COLLECTIVE R15, `(.L_x_8489) ;  /* 0x000000000f087348 */ /* 0x000fea0003c00000 */
[----:B------:R0:W1:Y:S02]  /*1d790*/  SHFL.UP P6, R14, R13, R12, R11 ;  /* 0x0400000c0d0e7389 */ /* 0x00006400000c000b */
[----:B01----:R-:W-:Y:S01]  /*1d7a0*/  ENDCOLLECTIVE ;  /* 0x000000000000791b */ /* 0x003fe20003800000 */
.L_x_8489:
        /* <DEDUP_REMOVED lines=8> */
.L_x_8490:
        /* <DEDUP_REMOVED lines=8> */
.L_x_8491:
        /* <DEDUP_REMOVED lines=8> */
.L_x_8492:
        /* <DEDUP_REMOVED lines=9> */
.L_x_8493:
[----:B------:R-:W-:Y:S01]  /*1d9c0*/  IMAD.MOV.U32 R16, RZ, RZ, R14 ;  /* 0x000000ffff107224 */ /* 0x000fe200078e000e */
[----:B------:R-:W-:Y:S06]  /*1d9d0*/  BRA `(.L_x_8494) ;  /* 0xffffffd400887947 */ /* 0x000fec000383ffff */
.L_x_8403:
        /* <DEDUP_REMOVED lines=8> */
.L_x_8496:
[----:B------:R-:W-:Y:S05]  /*1da60*/  BSYNC B0 ;  /* 0x0000000000007941 */ /* 0x000fea0003800000 */
.L_x_8495:
        /* <DEDUP_REMOVED lines=9> */
.L_x_8497:
[----:B------:R-:W-:Y:S01]  /*1db00*/  IMAD.MOV.U32 R12, RZ, RZ, 0x4 ;  /* 0x00000004ff0c7424 */ /* 0x000fe200078e00ff */
[----:B------:R-:W-:-:S05]  /*1db10*/  SEL R14, R14, RZ, P2 ;  /* 0x000000ff0e0e7207 */ /* 0x000fca0001000000 */
[----:B------:R-:W-:-:S04]  /*1db20*/  IMAD.IADD R3, R3, 0x1, R14 ;  /* 0x0000000103037824 */ /* 0x000fc800078e020e */
[----:B------:R-:W-:-:S07]  /*1db30*/  IMAD.MOV.U32 R13, RZ, RZ, R3 ;  /* 0x000000ffff0d7224 */ /* 0x000fce00078e0003 */
[----:B------:R-:W-:Y:S05]  /*1db40*/  WARPSYNC.COLLECTIVE R15, `(.L_x_8498) ;  /* 0x000000000f087348 */ /* 0x000fea0003c00000 */
[----:B------:R0:W1:Y:S02]  /*1db50*/  SHFL.UP P6, R14, R13, R12, R11 ;  /* 0x0400000c0d0e7389 */ /* 0x00006400000c000b */
[----:B01----:R-:W-:Y:S01]  /*1db60*/  ENDCOLLECTIVE ;  /* 0x000000000000791b */ /* 0x003fe20003800000 */
.L_x_8498:
[----:B------:R-:W-:Y:S01]  /*1db70*/  IMAD.MOV.U32 R12, RZ, RZ, 0x8 ;  /* 0x00000008ff0c7424 */ /* 0x000fe200078e00ff */
[----:B------:R-:W-:-:S05]  /*1db80*/  SEL R14, R14, RZ, P3 ;  /* 0x000000ff0e0e7207 */ /* 0x000fca0001800000 */
[----:B------:R-:W-:-:S04]  /*1db90*/  IMAD.IADD R3, R3, 0x1, R14 ;  /* 0x0000000103037824 */ /* 0x000fc800078e020e */
[----:B------:R-:W-:-:S07]  /*1dba0*/  IMAD.MOV.U32 R13, RZ, RZ, R3 ;  /* 0x000000ffff0d7224 */ /* 0x000fce00078e0003 */
[----:B------:R-:W-:Y:S05]  /*1dbb0*/  WARPSYNC.COLLECTIVE R15, `(.L_x_8499) ;  /* 0x000000000f087348 */ /* 0x000fea0003c00000 */
[----:B------:R0:W1:Y:S02]  /*1dbc0*/  SHFL.UP P6, R14, R13, R12, R11 ;  /* 0x0400000c0d0e7389 */ /* 0x00006400000c000b */
[----:B01----:R-:W-:Y:S01]  /*1dbd0*/  ENDCOLLECTIVE ;  /* 0x000000000000791b */ /* 0x003fe20003800000 */
.L_x_8499:
[----:B------:R-:W-:Y:S01]  /*1dbe0*/  IMAD.MOV.U32 R12, RZ, RZ, 0x10 ;  /* 0x00000010ff0c7424 */ /* 0x000fe200078e00ff */
[----:B------:R-:W-:-:S05]  /*1dbf0*/  SEL R14, R14, RZ, P4 ;  /* 0x000000ff0e0e7207 */ /* 0x000fca0002000000 */
[----:B------:R-:W-:-:S04]  /*1dc00*/  IMAD.IADD R3, R3, 0x1, R14 ;  /* 0x0000000103037824 */ /* 0x000fc800078e020e */
[----:B------:R-:W-:-:S07]  /*1dc10*/  IMAD.MOV.U32 R13, RZ, RZ, R3 ;  /* 0x000000ffff0d7224 */ /* 0x000fce00078e0003 */
[----:B------:R-:W-:Y:S05]  /*1dc20*/  WARPSYNC.COLLECTIVE R15, `(.L_x_8500) ;  /* 0x000000000f087348 */ /* 0x000fea0003c00000 */
[----:B------:R0:W1:Y:S02]  /*1dc30*/  SHFL.UP P6, R14, R13, R12, R11 ;  /* 0x0400000c0d0e7389 */ /* 0x00006400000c000b */
[----:B01----:R-:W-:Y:S01]  /*1dc40*/  ENDCOLLECTIVE ;  /* 0x000000000000791b */ /* 0x003fe20003800000 */
.L_x_8500:
[----:B------:R-:W-:Y:S01]  /*1dc50*/  IMAD.MOV.U32 R12, RZ, RZ, 0x1f ;  /* 0x0000001fff0c7424 */ /* 0x000fe200078e00ff */
[----:B------:R-:W-:Y:S02]  /*1dc60*/  MOV R11, 0x1f ;  /* 0x0000001f000b7802 */ /* 0x000fe40000000f00 */
[----:B------:R-:W-:-:S05]  /*1dc70*/  SEL R14, R14, RZ, P5 ;  /* 0x000000ff0e0e7207 */ /* 0x000fca0002800000 */
[----:B------:R-:W-:-:S04]  /*1dc80*/  IMAD.IADD R3, R3, 0x1, R14 ;  /* 0x0000000103037824 */ /* 0x000fc800078e020e */
[----:B------:R-:W-:-:S07]  /*1dc90*/  IMAD.MOV.U32 R13, RZ, RZ, R3 ;  /* 0x000000ffff0d7224 */ /* 0x000fce00078e0003 */
[----:B------:R-:W-:Y:S05]  /*1dca0*/  WARPSYNC.COLLECTIVE R15, `(.L_x_8501) ;  /* 0x000000000f087348 */ /* 0x000fea0003c00000 */
[----:B------:R0:W1:Y:S02]  /*1dcb0*/  SHFL.IDX P6, R14, R13, R12, R11 ;  /* 0x0000000c0d0e7389 */ /* 0x00006400000c000b */
[----:B01----:R-:W-:Y:S01]  /*1dcc0*/  ENDCOLLECTIVE ;  /* 0x000000000000791b */ /* 0x003fe20003800000 */
.L_x_8501:
[----:B------:R-:W-:Y:S01]  /*1dcd0*/  IMAD.MOV.U32 R16, RZ, RZ, R14 ;  /* 0x000000ffff107224 */ /* 0x000fe200078e000e */
[----:B------:R-:W-:Y:S06]  /*1dce0*/  BRA `(.L_x_8502) ;  /* 0xffffffd400607947 */ /* 0x000fec000383ffff */
.L_x_8405:
[----:B------:R-:W-:Y:S01]  /*1dcf0*/  BSSY B0, `(.L_x_8503) ;  /* 0x0000006000007945 */ /* 0x000fe20003800000 */
[----:B------:R-:W-:Y:S01]  /*1dd00*/  PLOP3.LUT P6, PT, P6, PT, PT, 0x8, 0x0 ;  /* 0x000000000000781c */ /* 0x000fe200037ce170 */
[----:B------:R-:W-:-:S12]  /*1dd10*/  IMAD.MOV.U32 R15, RZ, RZ, -0x1 ;  /* 0xffffffffff0f7424 */ /* 0x000fd800078e00ff */
[----:B0----5:R-:W-:Y:S05]  /*1dd20*/  WARPSYNC.COLLECTIVE R15, `(.L_x_8504) ;  /* 0x000000000f087348 */ /* 0x021fea0003c00000 */
[----:B------:R-:W-:Y:S01]  /*1dd30*/  VOTE.ANY R14, PT, P6 ;  /* 0x00000000000e7806 */ /* 0x000fe200030e0100 */
[----:B0----5:R-:W-:Y:S06]  /*1dd40*/  ENDCOLLECTIVE ;  /* 0x000000000000791b */ /* 0x021fec0003800000 */
.L_x_8504:
[----:B------:R-:W-:Y:S05]  /*1dd50*/  BSYNC B0 ;  /* 0x0000000000007941 */ /* 0x000fea0003800000 */
.L_x_8503:
        /* <DEDUP_REMOVED lines=9> */
.L_x_8505:
[----:B------:R-:W-:Y:S01]  /*1ddf0*/  IMAD.MOV.U32 R17, RZ, RZ, R14 ;  /* 0x000000ffff117224 */ /* 0x000fe200078e000e */
[----:B------:R-:W-:Y:S06]  /*1de00*/  BRA `(.L_x_8506) ;  /* 0xffffffd400507947 */ /* 0x000fec000383ffff */
.L_x_8407:
[----:B------:R-:W-:Y:S01]  /*1de10*/  BSSY B0, `(.L_x_8507) ;  /* 0x0000007000007945 */ /* 0x000fe20003800000 */
[----:B------:R-:W-:Y:S02]  /*1de20*/  IMAD.MOV.U32 R13, RZ, RZ, R3 ;  /* 0x000000ffff0d7224 */ /* 0x000fe400078e0003 */
[----:B------:R-:W-:Y:S02]  /*1de30*/  IMAD.MOV.U32 R11, RZ, RZ, 0x1f ;  /* 0x0000001fff0b7424 */ /* 0x000fe400078e00ff */
[----:B------:R-:W-:-:S07]  /*1de40*/  IMAD.MOV.U32 R15, RZ, RZ, -0x1 ;  /* 0xffffffffff0f7424 */ /* 0x000fce00078e00ff */
[----:B012--5:R-:W-:Y:S05]  /*1de50*/  WARPSYNC.COLLECTIVE R15, `(.L_x_8508) ;  /* 0x000000000f087348 */ /* 0x027fea0003c00000 */
[----:B------:R3:W4:Y:S02]  /*1de60*/  SHFL.IDX P6, R14, R13, R12, R11 ;  /* 0x0000000c0d0e7389 */ /* 0x00072400000c000b */
[----:B012345:R-:W-:Y:S01]  /*1de70*/  ENDCOLLECTIVE ;  /* 0x000000000000791b */ /* 0x03ffe20003800000 */
.L_x_8508:
[----:B------:R-:W-:Y:S05]  /*1de80*/  BSYNC B0 ;  /* 0x0000000000007941 */ /* 0x000fea0003800000 */
.L_x_8507:
[----:B------:R-:W-:Y:S01]  /*1de90*/  IMAD.MOV.U32 R3, RZ, RZ, R14 ;  /* 0x000000ffff037224 */ /* 0x000fe200078e000e */
[----:B------:R-:W-:Y:S06]  /*1dea0*/  BRA `(.L_x_8509) ;  /* 0xffffffd400447947 */ /* 0x000fec000383ffff */
.L_x_8411:
[----:B0-----:R0:W1:Y:S02]  /*1deb0*/  SYNCS.PHASECHK.TRANS64.TRYWAIT P0, [R0+URZ+0x28c20], R3 ;  /* 0x028c2003000075a7 */ /* 0x001064000800017f */
[----:B-1----:R-:W-:Y:S05]  /*1dec0*/  @!P0 NANOSLEEP.SYNCS 0x989680 ;  /* 0x009896800000895d */ /* 0x002fea0003900000 */
[----:B------:R-:W1:Y:S02]  /*1ded0*/  @!P0 SYNCS.PHASECHK.TRANS64 P0, [R0+URZ+0x28c20], R3 ;  /* 0x028c2003000085a7 */ /* 0x000e64000800007f */
[----:B-1----:R-:W-:Y:S05]  /*1dee0*/  @!P0 BRA `(.L_x_8411) ;  /* 0xfffffffc00f08947 */ /* 0x002fea000383ffff */
[----:B------:R-:W-:Y:S05]  /*1def0*/  BRA `(.L_x_8510) ;  /* 0xffffffd800c87947 */ /* 0x000fea000383ffff */
.L_x_8412:
        /* <DEDUP_REMOVED lines=11> */
.L_x_8512:
[----:B------:R-:W-:Y:S05]  /*1dfb0*/  BSYNC B0 ;  /* 0x0000000000007941 */ /* 0x000fea0003800000 */
.L_x_8511:
[----:B------:R-:W-:Y:S05]  /*1dfc0*/  BRA `(.L_x_8513) ;  /* 0xffffffd800b07947 */ /* 0x000fea000383ffff */
.L_x_8413:
[----:B------:R-:W-:Y:S01]  /*1dfd0*/  BSSY B0, `(.L_x_8514) ;  /* 0x0000006000007945 */ /* 0x000fe20003800000 */
[----:B------:R-:W-:-:S07]  /*1dfe0*/  IMAD.MOV.U32 R15, RZ, RZ, -0x1 ;  /* 0xffffffffff0f7424 */ /* 0x000fce00078e00ff */
[----:B01---5:R-:W-:Y:S05]  /*1dff0*/  WARPSYNC.COLLECTIVE R15, `(.L_x_8515) ;  /* 0x000000000f0c7348 */ /* 0x023fea0003c00000 */
[----:B------:R-:W-:Y:S02]  /*1e000*/  ELECT P6, UR62, PT ;  /* 0x00000000003e782f */ /* 0x000fe400038c0000 */
[----:B------:R-:W-:Y:S01]  /*1e010*/  MOV R14, UR62 ;  /* 0x0000003e000e7c02 */ /* 0x000fe20008000f00 */
[----:B01---5:R-:W-:Y:S10]  /*1e020*/  ENDCOLLECTIVE ;  /* 0x000000000000791b */ /* 0x023ff40003800000 */
.L_x_8515:
[----:B------:R-:W-:Y:S05]  /*1e030*/  BSYNC B0 ;  /* 0x0000000000007941 */ /* 0x000fea0003800000 */
.L_x_8514:
[----:B------:R-:W-:Y:S05]  /*1e040*/  BRA `(.L_x_8516) ;  /* 0xffffffd800a47947 */ /* 0x000fea000383ffff */
.L_x_8415:
[----:B0-----:R0:W1:Y:S02]  /*1e050*/  SYNCS.PHASECHK.TRANS64.TRYWAIT P0, [R6+URZ], R5 ;  /* 0x00000005060075a7 */ /* 0x001064000800017f */
[----:B-1----:R-:W-:Y:S05]  /*1e060*/  @!P0 NANOSLEEP.SYNCS 0x989680 ;  /* 0x009896800000895d */ /* 0x002fea0003900000 */
[----:B------:R-:W1:Y:S02]  /*1e070*/  @!P0 SYNCS.PHASECHK.TRANS64 P0, [R6+URZ], R5 ;  /* 0x00000005060085a7 */ /* 0x000e64000800007f */
[----:B-1----:R-:W-:Y:S05]  /*1e080*/  @!P0 BRA `(.L_x_8415) ;  /* 0xfffffffc00f08947 */ /* 0x002fea000383ffff */
[----:B------:R-:W-:Y:S05]  /*1e090*/  BRA `(.L_x_8517) ;  /* 0xffffffd800e07947 */ /* 0x000fea000383ffff */
.L_x_8416:
[----:B-1----:R1:W2:Y:S02]  /*1e0a0*/  SYNCS.PHASECHK.TRANS64.TRYWAIT P0, [R7+URZ], R2 ;  /* 0x00000002070075a7 */ /* 0x0022a4000800017f */
[----:B--2---:R-:W-:Y:S05]  /*1e0b0*/  @!P0 NANOSLEEP.SYNCS 0x989680 ;  /* 0x009896800000895d */ /* 0x004fea0003900000 */
[----:B------:R-:W2:Y:S02]  /*1e0c0*/  @!P0 SYNCS.PHASECHK.TRANS64 P0, [R7+URZ], R2 ;  /* 0x00000002070085a7 */ /* 0x000ea4000800007f */
[----:B--2---:R-:W-:Y:S05]  /*1e0d0*/  @!P0 BRA `(.L_x_8416) ;  /* 0xfffffffc00f08947 */ /* 0x004fea000383ffff */
[----:B------:R-:W-:Y:S05]  /*1e0e0*/  BRA `(.L_x_8518) ;  /* 0xffffffd800d47947 */ /* 0x000fea000383ffff */
.L_x_8418:
[----:B--2---:R2:W3:Y:S02]  /*1e0f0*/  SYNCS.PHASECHK.TRANS64.TRYWAIT P0, [R4+URZ], R5 ;  /* 0x00000005040075a7 */ /* 0x0044e4000800017f */
[----:B---3--:R-:W-:Y:S05]  /*1e100*/  @!P0 NANOSLEEP.SYNCS 0x989680 ;  /* 0x009896800000895d */ /* 0x008fea0003900000 */
[----:B------:R-:W3:Y:S02]  /*1e110*/  @!P0 SYNCS.PHASECHK.TRANS64 P0, [R4+URZ], R5 ;  /* 0x00000005040085a7 */ /* 0x000ee4000800007f */
[----:B---3--:R-:W-:Y:S05]  /*1e120*/  @!P0 BRA `(.L_x_8418) ;  /* 0xfffffffc00f08947 */ /* 0x008fea000383ffff */
[----:B------:R-:W-:Y:S05]  /*1e130*/  BRA `(.L_x_8519) ;  /* 0xffffffd800dc7947 */ /* 0x000fea000383ffff */
.L_x_8520:
        /* <DEDUP_REMOVED lines=12> */
.L_x_15302:


//--------------------- .text._ZN7cutlass13device_kernelIN5flash11enable_sm90INS1_16FlashAttnFwdSm90INS1_25CollectiveMainloopFwdSm90ILi2EN4cute5tupleIJNS5_1CILi1EEES8_S8_EEENS6_IJNS7_ILi64EEESA_SA_EEELi512ENS_6half_tEfNS_4arch4Sm90ELb1ELb0ELb1ELb1ELb0ELb0ELb1ELb0ELb0ELb1ELb0ELb0EEENS1_21CollectiveEpilogueFwdINS6_IJSA_NS7_ILi512EEESA_EEES9_SC_SE_Li256ELb1ELb1ELb0ELb0EEENS1_36VarlenDynamicPersistentTileSchedulerILi64ELi64ELi256ELi128ELb0ELb1ELb1ELb1ELb1ELb1EEEEEEEEEvNT_6ParamsE --------------------------
	.section	.text._ZN7cutlass13device_kernelIN5flash11enable_sm90INS1_16FlashAttnFwdSm90INS1_25CollectiveMainloopFwdSm90ILi2EN4cute5tupleIJNS5_1CILi1EEES8_S8_EEENS6_IJNS7_ILi64EEESA_SA_EEELi512ENS_6half_tEfNS_4arch4Sm90ELb1ELb0ELb1ELb1ELb0ELb0ELb1ELb0ELb0ELb1ELb0ELb0EEENS1_21CollectiveEpilogueFwdINS6_IJSA_NS7_ILi512EEESA_EEES9_SC_SE_Li256ELb1ELb1ELb0ELb0EEENS1_36VarlenDynamicPersistentTileSchedulerILi64ELi64ELi256ELi128ELb0ELb1ELb1ELb1ELb1ELb1EEEEEEEEEvNT_6ParamsE,"ax",@progbits
	.align	128
.text._ZN7cutlass13device_kernelIN5flash11enable_sm90INS1_16FlashAttnFwdSm90INS1_25CollectiveMainloopFwdSm90ILi2EN4cute5tupleIJNS5_1CILi1EEES8_S8_EEENS6_IJNS7_ILi64EEESA_SA_EEELi512ENS_6half_tEfNS_4arch4Sm90ELb1ELb0ELb1ELb1ELb0ELb0ELb1ELb0ELb0ELb1ELb0ELb0EEENS1_21CollectiveEpilogueFwdINS6_IJSA_NS7_ILi512EEESA_EEES9_SC_SE_Li256ELb1ELb1ELb0ELb0EEENS1_36VarlenDynamicPersistentTileSchedulerILi64ELi64ELi256ELi128ELb0ELb1ELb1ELb1ELb1ELb1EEEEEEEEEvNT_6ParamsE:
        .type           _ZN7cutlass13device_kernelIN5flash11enable_sm90INS1_16FlashAttnFwdSm90INS1_25CollectiveMainloopFwdSm90ILi2EN4cute5tupleIJNS5_1CILi1EEES8_S8_EEENS6_IJNS7_ILi64EEESA_SA_EEELi512ENS_6half_tEfNS_4arch4Sm90ELb1ELb0ELb1ELb1ELb0ELb0ELb1ELb0ELb0ELb1ELb0ELb0EEENS1_21CollectiveEpilogueFwdINS6_IJSA_NS7_ILi512EEESA_EEES9_SC_SE_Li256ELb1ELb1ELb0ELb0EEENS1_36VarlenDynamicPersistentTileSchedulerILi64ELi64ELi256ELi128ELb0ELb1ELb1ELb1ELb1ELb1EEEEEEEEEvNT_6ParamsE,@function
        .size           _ZN7cutlass13device_kernelIN5flash11enable_sm90INS1_16FlashAttnFwdSm90INS1_25CollectiveMainloopFwdSm90ILi2EN4cute5tupleIJNS5_1CILi1EEES8_S8_EEENS6_IJNS7_ILi64EEESA_SA_EEELi512ENS_6half_tEfNS_4arch4Sm90ELb1ELb0ELb1ELb1ELb0ELb0ELb1ELb0ELb0ELb1ELb0ELb0EEENS1_21CollectiveEpilogueFwdINS6_IJSA_NS7_ILi512EEESA_EEES9_SC_SE_Li256ELb1ELb1ELb0ELb0EEENS1_36VarlenDynamicPersistentTileSchedulerILi64ELi64ELi256ELi128ELb0ELb1ELb1ELb1ELb1ELb1EEEEEEEEEvNT_6ParamsE,(.L_x_15303 - _ZN7cutlass13device_kernelIN5flash11enable_sm90INS1_16FlashAttnFwdSm90INS1_25CollectiveMainloopFwdSm90ILi2EN4cute5tupleIJNS5_1CILi1EEES8_S8_EEENS6_IJNS7_ILi64EEESA_SA_EEELi512ENS_6half_tEfNS_4arch4Sm90ELb1ELb0ELb1ELb1ELb0ELb0ELb1ELb0ELb0ELb1ELb0ELb0EEENS1_21CollectiveEpilogueFwdINS6_IJSA_NS7_ILi512EEESA_EEES9_SC_SE_Li256ELb1ELb1ELb0ELb0EEENS1_36VarlenDynamicPersistentTileSchedulerILi64ELi64ELi256ELi128ELb0ELb1ELb1ELb1ELb1ELb1EEEEEEEEEvNT_6ParamsE)
        .other          _ZN7cutlass13device_kernelIN5flash11enable_sm90INS1_16FlashAttnFwdSm90INS1_25CollectiveMainloopFwdSm90ILi2EN4cute5tupleIJNS5_1CILi1EEES8_S8_EEENS6_IJNS7_ILi64EEESA_SA_EEELi512ENS_6half_tEfNS_4arch4Sm90ELb1ELb0ELb1ELb1ELb0ELb0ELb1ELb0ELb0ELb1ELb0ELb0EEENS1_21CollectiveEpilogueFwdINS6_IJSA_NS7_ILi512EEESA_EEES9_SC_SE_Li256ELb1ELb1ELb0ELb0EEENS1_36VarlenDynamicPersistentTileSchedulerILi64ELi64ELi256ELi128ELb0ELb1ELb1ELb1ELb1ELb1EEEEEEEEEvNT_6ParamsE,@"STO_CUDA_ENTRY STV_DEFAULT"
_ZN7cutlass13device_kernelIN5flash11enable_sm90INS1_16FlashAttnFwdSm90INS1_25CollectiveMainloopFwdSm90ILi2EN4cute5tupleIJNS5_1CILi1EEES8_S8_EEENS6_IJNS7_ILi64EEESA_SA_EEELi512ENS_6half_tEfNS_4arch4Sm90ELb1ELb0ELb1ELb1ELb0ELb0ELb1ELb0ELb0ELb1ELb0ELb0EEENS1_21CollectiveEpilogueFwdINS6_IJSA_NS7_ILi512EEESA_EEES9_SC_SE_Li256ELb1ELb1ELb0ELb0EEENS1_36VarlenDynamicPersistentTileSchedulerILi64ELi64ELi256ELi128ELb0ELb1ELb1ELb1ELb1ELb1EEEEEEEEEvNT_6ParamsE:
        /* <DEDUP_REMOVED lines=18> */
.L_x_8522:
[----:B------:R-:W-:Y:S05]  /*0120*/  BSYNC B0 ;  /* 0x0000000000007941 */ /* 0x000fea0003800000 */
.L_x_8521:
        /* <DEDUP_REMOVED lines=39> */
.L_x_8523:
        /* <DEDUP_REMOVED lines=22> */
.L_x_8524:
        /* <DEDUP_REMOVED lines=18> */
.L_x_8525:
        /* <DEDUP_REMOVED lines=22> */
.L_x_8526:
        /* <DEDUP_REMOVED lines=22> */
.L_x_8527:
[----:B------:R-:W-:Y:S01]  /*08e0*/  PLOP3.LUT P0, PT, PT, PT, UP0, 0x80, 0x0 ;  /* 0x000000000000781c */ /* 0x000fe20003f0f008 */
[----:B------:R-:W-:Y:S01]  /*08f0*/  UMOV UR36, 0x1 ;  /* 0x0000000100247882 */ /* 0x000fe20000000000 */
[----:B------:R-:W-:Y:S01]  /*0900*/  NOP ;  /* 0x0000000000007918 */ /* 0x000fe20000000000 */
[----:B------:R-:W-:Y:S01]  /*0910*/  USEL UR36, UR36, 0x2, !UP0 ;  /* 0x0000000224247887 */ /* 0x000fe2000c000000 */
[----:B------:R-:W-:Y:S01]  /*0920*/  ULDC.64 UR44, c[0x0][0x208] ;  /* 0x00008200002c7ab9 */ /* 0x000fe20000000a00 */
[----:B0123--:R-:W-:Y:S08]  /*0930*/  BAR.SYNC.DEFER_BLOCKING 0x0 ;  /* 0x0000000000007b1d */ /* 0x00fff00000010000 */
[----:B------:R-:W-:Y:S05]  /*0940*/  @!P0 BRA `(.L_x_8528) ;  /* 0x00000100005c8947 */ /* 0x000fea0003800000 */
.L_x_8529:
        /* <DEDUP_REMOVED lines=9> */
[----:B0-----:R-:W-:Y:S01]  /*09e0*/  LOP3.LUT R0, R2, 0xffffff80, RZ, 0xc0, !PT ;  /* 0xffffff8002007812 */ /* 0x001fe200078ec0ff */
        /* <DEDUP_REMOVED lines=16> */
[----:B------:R-:W-:Y:S01]  /*0af0*/  ULOP3.LUT UR42, UR36, 0x1, URZ, 0xfc, !UPT ;  /* 0x00000001242a7892 */ /* 0x000fe2000f8efc3f */
[----:B------:R-:W-:Y:S02]  /*0b00*/  UMOV UR37, URZ ;  /* 0x0000003f00257c82 */ /* 0x000fe40008000000 */
[CC--:B------:R-:W-:Y:S02]  /*0b10*/  LEA.HI R3, R0.reuse, R203.reuse, RZ, 0x4 ;  /* 0x000000cb00037211 */ /* 0x0c0fe400078f20ff */
[----:B------:R-:W-:-:S02]  /*0b20*/  LEA.HI R198, R0, R203, RZ, 0x3 ;  /* 0x000000cb00c67211 */ /* 0x000fc400078f18ff */
[----:B------:R-:W-:Y:S02]  /*0b30*/  SHF.R.S32.HI R2, RZ, 0x4, R3 ;  /* 0x00000004ff027819 */ /* 0x000fe40000011403 */
[C---:B------:R-:W-:Y:S02]  /*0b40*/  LOP3.LUT R6, R3.reuse, 0xfffffff0, RZ, 0xc0, !PT ;  /* 0xfffffff003067812 */ /* 0x040fe400078ec0ff */
[----:B------:R-:W-:-:S03]  /*0b50*/  LEA.HI R4, R3, R2, RZ, 0x1 ;  /* 0x0000000203047211 */ /* 0x000fc600078f08ff */
[----:B------:R-:W-:Y:S01]  /*0b60*/  IMAD.IADD R6, R203, 0x1, -R6 ;  /* 0x00000001cb067824 */ /* 0x000fe200078e0a06 */
[----:B------:R-:W-:Y:S02]  /*0b70*/  LOP3.LUT R5, R4, 0x1ffffffe, RZ, 0xc0, !PT ;  /* 0x1ffffffe04057812 */ /* 0x000fe400078ec0ff */
[----:B------:R-:W-:-:S03]  /*0b80*/  LEA.HI R4, R0, R203, RZ, 0x5 ;  /* 0x000000cb00047211 */ /* 0x000fc600078f28ff */
[----:B------:R-:W-:Y:S01]  /*0b90*/  IMAD.IADD R8, R2, 0x1, -R5 ;  /* 0x0000000102087824 */ /* 0x000fe200078e0a05 */
[-C--:B------:R-:W-:Y:S02]  /*0ba0*/  LEA.HI R2, R0, R203.reuse, RZ, 0x7 ;  /* 0x000000cb00027211 */ /* 0x080fe400078f38ff */
[--C-:B------:R-:W-:Y:S01]  /*0bb0*/  SHF.R.S32.HI R10, RZ, 0x5, R4.reuse ;  /* 0x00000005ff0a7819 */ /* 0x100fe20000011404 */
[----:B------:R-:W-:Y:S01]  /*0bc0*/  IMAD.SHL.U32 R8, R8, 0x8, RZ ;  /* 0x0000000808087824 */ /* 0x000fe200078e00ff */
[----:B------:R-:W-:Y:S02]  /*0bd0*/  SHF.R.S32.HI R3, RZ, 0x1f, R4 ;  /* 0x0000001fff037819 */ /* 0x000fe40000011404 */
[----:B------:R-:W-:Y:S02]  /*0be0*/  LOP3.LUT R4, R2, 0xffffff80, RZ, 0xc0, !PT ;  /* 0xffffff8002047812 */ /* 0x000fe400078ec0ff */
[----:B------:R-:W-:Y:S02]  /*0bf0*/  LEA.HI R5, R0, R203, RZ, 0x2 ;  /* 0x000000cb00057211 */ /* 0x000fe400078f10ff */
[----:B------:R-:W-:Y:S01]  /*0c00*/  LEA.HI R3, R3, R10, RZ, 0x2 ;  /* 0x0000000a03037211 */ /* 0x000fe200078f10ff */
[----:B------:R-:W-:Y:S01]  /*0c10*/  IMAD.IADD R4, R203, 0x1, -R4 ;  /* 0x00000001cb047824 */ /* 0x000fe200078e0a04 */
[----:B------:R-:W-:-:S02]  /*0c20*/  LOP3.LUT R12, R5, 0xfffffffc, RZ, 0xc0, !PT ;  /* 0xfffffffc050c7812 */ /* 0x000fc400078ec0ff */
[----:B------:R-:W-:Y:S02]  /*0c30*/  SHF.R.S32.HI R199, RZ, 0x7, R2 ;  /* 0x00000007ffc77819 */ /* 0x000fe40000011402 */
[----:B------:R-:W-:Y:S01]  /*0c40*/  LOP3.LUT R9, R3, 0x3ffffc, RZ, 0xc0, !PT ;  /* 0x003ffffc03097812 */ /* 0x000fe200078ec0ff */
[----:B------:R-:W-:Y:S01]  /*0c50*/  IMAD.IADD R12, R203, 0x1, -R12 ;  /* 0x00000001cb0c7824 */ /* 0x000fe200078e0a0c */
[--C-:B------:R-:W-:Y:S01]  /*0c60*/  SHF.R.S32.HI R5, RZ, 0x1f, R6.reuse ;  /* 0x0000001fff057819 */ /* 0x100fe20000011406 */
[----:B------:R-:W-:Y:S01]  /*0c70*/  IMAD R14, R199, 0x100, R6 ;  /* 0x00000100c70e7824 */ /* 0x000fe200078e0206 */
[----:B------:R-:W-:Y:S01]  /*0c80*/  SHF.R.S32.HI R3, RZ, 0x1f, R4 ;  /* 0x0000001fff037819 */ /* 0x000fe20000011404 */
[----:B------:R-:W-:Y:S01]  /*0c90*/  IMAD.IADD R11, R10, 0x1, -R9 ;  /* 0x000000010a0b7824 */ /* 0x000fe200078e0a09 */
[----:B------:R-:W-:Y:S02]  /*0ca0*/  LEA.HI R7, R5, R6, RZ, 0x3 ;  /* 0x0000000605077211 */ /* 0x000fe400078f18ff */
[-C--:B------:R-:W-:Y:S01]  /*0cb0*/  LEA.HI R5, R3, R4.reuse, RZ, 0x2 ;  /* 0x0000000403057211 */ /* 0x080fe200078f10ff */
[----:B------:R-:W-:Y:S01]  /*0cc0*/  IMAD R19, R11, 0x10, R14 ;  /* 0x000000100b137824 */ /* 0x000fe200078e020e */
[C---:B------:R-:W-:Y:S01]  /*0cd0*/  LOP3.LUT R9, R7.reuse, 0xfffffff8, RZ, 0xc0, !PT ;  /* 0xfffffff807097812 */ /* 0x040fe200078ec0ff */
[----:B------:R-:W-:Y:S01]  /*0ce0*/  IMAD.SHL.U32 R7, R7, 0x40, RZ ;  /* 0x0000004007077824 */ /* 0x000fe200078e00ff */
[----:B------:R-:W-:Y:S01]  /*0cf0*/  LOP3.LUT R11, R5, 0x7ffffffc, RZ, 0xc0, !PT ;  /* 0x7ffffffc050b7812 */ /* 0x000fe200078ec0ff */
[----:B------:R-:W-:Y:S01]  /*0d00*/  IMAD.U32 R202, R19, 0x40, R8 ;  /* 0x0000004013ca7824 */ /* 0x000fe200078e0008 */
[----:B------:R-:W-:Y:S01]  /*0d10*/  LOP3.LUT R0, R198, 0xfffffff8, RZ, 0xc0, !PT ;  /* 0xfffffff8c6007812 */ /* 0x000fe200078ec0ff */
[----:B------:R-:W-:Y:S01]  /*0d20*/  IMAD.IADD R9, R6, 0x1, -R9 ;  /* 0x0000000106097824 */ /* 0x000fe200078e0a09 */
[----:B------:R-:W-:Y:S01]  /*0d30*/  LEA.HI R6, R3, R4, RZ, 0x5 ;  /* 0x0000000403067211 */ /* 0x000fe200078f28ff */
[----:B------:R-:W-:Y:S01]  /*0d40*/  IMAD.IADD R11, R4, 0x1, -R11 ;  /* 0x00000001040b7824 */ /* 0x000fe200078e0a0b */
[--C-:B------:R-:W-:Y:S01]  /*0d50*/  SHF.R.S32.HI R3, RZ, 0x2, R5.reuse ;  /* 0x00000002ff037819 */ /* 0x100fe20000011405 */
        /* <DEDUP_REMOVED lines=15> */
[----:B------:R-:W-:Y:S01]  /*0e50*/  LEA.HI R13, R12, R12, RZ, 0x1 ;  /* 0x0000000c0c0d7211 */ /* 0x000fe200078f08ff */
[C---:B------:R-:W-:Y:S01]  /*0e60*/  VIADD R193, R23.reuse, 0x100 ;  /* 0x0000010017c17836 */ /* 0x040fe20000000000 */
[----:B------:R-:W-:Y:S01]  /*0e70*/  LOP3.LUT R8, R8, R5, RZ, 0x3c, !PT ;  /* 0x0000000508087212 */ /* 0x000fe200078e3cff */
[C---:B------:R-:W-:Y:S01]  /*0e80*/  VIADD R192, R23.reuse, 0x140 ;  /* 0x0000014017c07836 */ /* 0x040fe20000000000 */
[----:B------:R-:W-:Y:S01]  /*0e90*/  LOP3.LUT R4, R4, 0xfffffff8, RZ, 0xc0, !PT ;  /* 0xfffffff804047812 */ /* 0x000fe200078ec0ff */
[----:B------:R-:W-:Y:S01]  /*0ea0*/  VIADD R201, R23, 0x180 ;  /* 0x0000018017c97836 */ /* 0x000fe20000000000 */
[----:B------:R-:W-:Y:S01]  /*0eb0*/  LEA.HI R2, R2, R199, RZ, 0x1 ;  /* 0x000000c702027211 */ /* 0x000fe200078f08ff */
[----:B------:R-:W-:Y:S01]  /*0ec0*/  IMAD.IADD R8, R7, 0x1, R8 ;  /* 0x0000000107087824 */ /* 0x000fe200078e0208 */
[----:B------:R-:W-:Y:S01]  /*0ed0*/  LOP3.LUT R13, R13, 0x1ffffffe, RZ, 0xc0, !PT ;  /* 0x1ffffffe0d0d7812 */ /* 0x000fe200078ec0ff */
[----:B------:R-:W-:Y:S01]  /*0ee0*/  IMAD.IADD R3, R3, 0x1, -R4 ;  /* 0x0000000103037824 */ /* 0x000fe200078e0a04 */
[----:B------:R-:W-:Y:S01]  /*0ef0*/  SHF.R.S32.HI R6, RZ, 0x5, R6 ;  /* 0x00000005ff067819 */ /* 0x000fe20000011406 */
[----:B------:R-:W-:Y:S01]  /*0f00*/  IMAD R185, R8, 0x2, R17 ;  /* 0x0000000208b97824 */ /* 0x000fe200078e0211 */
[----:B------:R-:W-:Y:S01]  /*0f10*/  LOP3.LUT R0, R2, 0xfffffe, RZ, 0xc0, !PT ;  /* 0x00fffffe02007812 */ /* 0x000fe200078ec0ff */
[----:B------:R-:W-:Y:S01]  /*0f20*/  VIADD R200, R23, 0x1c0 ;  /* 0x000001c017c87836 */ /* 0x000fe20000000000 */
[----:B------:R-:W-:Y:S01]  /*0f30*/  SEL R187, R187, 0xffffffe0, !P1 ;  /* 0xffffffe0bbbb7807 */ /* 0x000fe20004800000 */
[C---:B------:R-:W-:Y:S01]  /*0f40*/  VIADD R190, R185.reuse, 0x36400 ;  /* 0x00036400b9be7836 */ /* 0x040fe20000000000 */
[----:B------:R-:W-:Y:S01]  /*0f50*/  SHF.R.S32.HI R198, RZ, 0x3, R198 ;  /* 0x00000003ffc67819 */ /* 0x000fe200000114c6 */
[----:B------:R-:W-:Y:S01]  /*0f60*/  VIADD R186, R185, 0x36440 ;  /* 0x00036440b9ba7836 */ /* 0x000fe20000000000 */
[----:B------:R-:W-:Y:S01]  /*0f70*/  SHF.R.S32.HI R210, RZ, 0x1f, R196 ;  /* 0x0000001fffd27819 */ /* 0x000fe200000114c4 */
[----:B------:R-:W-:Y:S01]  /*0f80*/  IMAD.IADD R13, R12, 0x1, -R13 ;  /* 0x000000010c0d7824 */ /* 0x000fe200078e0a0d */
[----:B------:R-:W-:Y:S01]  /*0f90*/  SHF.R.S32.HI R209, RZ, 0x1f, R195 ;  /* 0x0000001fffd17819 */ /* 0x000fe200000114c3 */
[----:B------:R-:W-:Y:S01]  /*0fa0*/  IMAD R22, R6, 0x10, R3 ;  /* 0x0000001006167824 */ /* 0x000fe200078e0203 */
[----:B------:R-:W-:Y:S01]  /*0fb0*/  SHF.R.S32.HI R208, RZ, 0x1f, R194 ;  /* 0x0000001fffd07819 */ /* 0x000fe200000114c2 */
[----:B------:R-:W-:Y:S01]  /*0fc0*/  IMAD.IADD R0, R199, 0x1, -R0 ;  /* 0x00000001c7007824 */ /* 0x000fe200078e0a00 */
[----:B------:R-:W-:Y:S01]  /*0fd0*/  SHF.R.S32.HI R207, RZ, 0x1f, R193 ;  /* 0x0000001fffcf7819 */ /* 0x000fe200000114c1 */
[C---:B------:R-:W-:Y:S01]  /*0fe0*/  @P2 VIADD R186, R190.reuse, 0xffffffc0 ;  /* 0xffffffc0beba2836 */ /* 0x040fe20000000000 */
[----:B------:R-:W-:Y:S01]  /*0ff0*/  SHF.R.S32.HI R206, RZ, 0x1f, R192 ;  /* 0x0000001fffce7819 */ /* 0x000fe200000114c0 */
[----:B------:R-:W-:Y:S01]  /*1000*/  IMAD.IADD R190, R190, 0x1, R187 ;  /* 0x00000001bebe7824 */ /* 0x000fe200078e02bb */
[----:B------:R-:W-:Y:S01]  /*1010*/  SHF.R.S32.HI R205, RZ, 0x1f, R201 ;  /* 0x0000001fffcd7819 */ /* 0x000fe200000114c9 */
[----:B------:R-:W-:Y:S01]  /*1020*/  IMAD.MOV.U32 R7, RZ, RZ, R15 ;  /* 0x000000ffff077224 */ /* 0x000fe200078e000f */
[----:B------:R-:W-:Y:S01]  /*1030*/  SHF.R.S32.HI R204, RZ, 0x1f, R200 ;  /* 0x0000001fffcc7819 */ /* 0x000fe200000114c8 */
[----:B------:R-:W-:-:S02]  /*1040*/  IMAD.MOV.U32 R2, RZ, RZ, RZ ;  /* 0x000000ffff027224 */ /* 0x000fc400078e00ff */
[----:B------:R-:W-:Y:S02]  /*1050*/  IMAD.SHL.U32 R184, R0, 0x100, RZ ;  /* 0x0000010000b87824 */ /* 0x000fe400078e00ff */
[----:B------:R-:W-:Y:S02]  /*1060*/  IMAD R191, R13, 0x8, R22 ;  /* 0x000000080dbf7824 */ /* 0x000fe400078e0216 */
[----:B------:R-:W-:-:S07]  /*1070*/  IMAD.IADD R187, R187, 0x1, R186 ;  /* 0x00000001bbbb7824 */ /* 0x000fce00078e02ba */
.L_x_8580:
[----:B012---:R-:W0:Y:S01]  /*1080*/  LDC.64 R4, c[0x0][0xd88] ;  /* 0x00036200ff047b82 */ /* 0x007e220000000a00 */
[----:B------:R-:W-:Y:S01]  /*1090*/  ULDC.64 UR8, c[0x0][0xb20] ;  /* 0x0002c80000087ab9 */ /* 0x000fe20000000a00 */
[----:B------:R-:W-:-:S06]  /*10a0*/  ULDC.64 UR10, c[0x0][0xb10] ;  /* 0x0002c400000a7ab9 */ /* 0x000fcc0000000a00 */
[----:B------:R-:W1:Y:S08]  /*10b0*/  LDC R188, c[0x0][0x288] ;  /* 0x0000a200ffbc7b82 */ /* 0x000e700000000800 */
[----:B------:R-:W2:Y:S01]  /*10c0*/  LDC.64 R10, c[0x0][0x418] ;  /* 0x00010600ff0a7b82 */ /* 0x000ea20000000a00 */
[----:B0-----:R-:W-:-:S07]  /*10d0*/  IMAD.WIDE R4, R7, 0x4, R4 ;  /* 0x0000000407047825 */ /* 0x001fce00078e0204 */
[----:B------:R-:W0:Y:S01]  /*10e0*/  LDC R0, c[0x0][0x424] ;  /* 0x00010900ff007b82 */ /* 0x000e220000000800 */
[----:B---3--:R-:W3:Y:S01]  /*10f0*/  LDG.E R4, desc[UR44][R4.64] ;  /* 0x0000002c04047981 */ /* 0x008ee2000c1e1900 */
[----:B------:R-:W-:Y:S01]  /*1100*/  UISETP.NE.U32.AND UP0, UPT, UR8, URZ, UPT ;  /* 0x0000003f0800728c */ /* 0x000fe2000bf05070 */
[----:B----4-:R-:W-:Y:S01]  /*1110*/  IMAD.MOV.U32 R8, RZ, RZ, RZ ;  /* 0x000000ffff087224 */ /* 0x010fe200078e00ff */
[----:B------:R-:W-:-:S04]  /*1120*/  UISETP.NE.U32.AND UP1, UPT, UR10, URZ, UPT ;  /* 0x0000003f0a00728c */ /* 0x000fc8000bf25070 */
[----:B------:R-:W4:Y:S01]  /*1130*/  LDC R189, c[0x0][0x2f0] ;  /* 0x0000bc00ffbd7b82 */ /* 0x000f220000000800 */
[----:B------:R-:W-:Y:S02]  /*1140*/  UISETP.NE.AND.EX UP0, UPT, UR9, URZ, UPT, UP0 ;  /* 0x0000003f0900728c */ /* 0x000fe4000bf05300 */
[----:B------:R-:W-:-:S04]  /*1150*/  UISETP.NE.AND.EX UP1, UPT, UR11, URZ, UPT, UP1 ;  /* 0x0000003f0b00728c */ /* 0x000fc8000bf25310 */
[----:B------:R-:W-:Y:S02]  /*1160*/  PLOP3.LUT P0, PT, PT, PT, UP0, 0x80, 0x0 ;  /* 0x000000000000781c */ /* 0x000fe40003f0f008 */
[----:B------:R-:W-:Y:S02]  /*1170*/  PLOP3.LUT P2, PT, PT, PT, UP1, 0x80, 0x0 ;  /* 0x000000000000781c */ /* 0x000fe40003f4f018 */
[----:B---3--:R-:W-:-:S13]  /*1180*/  R2UR UR41, R4 ;  /* 0x00000000042972ca */ /* 0x008fda00000e0000 */
        /* <DEDUP_REMOVED lines=10> */
[----:B------:R3:W5:Y:S04]  /*1230*/  @P0 LDG.E R8, desc[UR44][R4.64] ;  /* 0x0000002c04080981 */ /* 0x000768000c1e1900 */
[----:B-1----:R3:W5:Y:S01]  /*1240*/  @P2 LDG.E R188, desc[UR44][R6.64] ;  /* 0x0000002c06bc2981 */ /* 0x002762000c1e1900 */
[----:B--2---:R-:W-:Y:S01]  /*1250*/  ISETP.NE.U32.AND P0, PT, R10, RZ, PT ;  /* 0x000000ff0a00720c */ /* 0x004fe20003f05070 */
[----:B------:R-:W-:Y:S01]  /*1260*/  UMOV UR39, UR6 ;  /* 0x0000000600277c82 */ /* 0x000fe20008000000 */
[----:B------:R-:W-:Y:S02]  /*1270*/  ISETP.NE.U32.AND P1, PT, RZ, UR8, PT ;  /* 0x00000008ff007c0c */ /* 0x000fe4000bf25070 */
[----:B------:R-:W-:-:S02]  /*1280*/  ISETP.NE.AND.EX P0, PT, R11, RZ, PT, P0 ;  /* 0x000000ff0b00720c */ /* 0x000fc40003f05300 */
[----:B------:R-:W-:Y:S02]  /*1290*/  ISETP.NE.AND.EX P1, PT, RZ, UR9, PT, P1 ;  /* 0x00000009ff007c0c */ /* 0x000fe4000bf25310 */
[----:B0-----:R-:W-:Y:S01]  /*12a0*/  SEL R0, R0, 0x1, P0 ;  /* 0x0000000100007807 */ /* 0x001fe20000000000 */
[----:B---34-:R-:W-:Y:S10]  /*12b0*/  @P2 BRA `(.L_x_8530) ;  /* 0x00000000002c2947 */ /* 0x018ff40003800000 */
        /* <DEDUP_REMOVED lines=8> */
[----:B-----5:R-:W2:Y:S04]  /*1340*/  LDG.E R188, desc[UR44][R4.64] ;  /* 0x0000002c04bc7981 */ /* 0x020ea8000c1e1900 */
[----:B------:R-:W2:Y:S02]  /*1350*/  LDG.E R3, desc[UR44][R4.64+0x4] ;  /* 0x0000042c04037981 */ /* 0x000ea4000c1e1900 */
[----:B--2---:R-:W-:-:S07]  /*1360*/  IMAD.IADD R188, R3, 0x1, -R188 ;  /* 0x0000000103bc7824 */ /* 0x004fce00078e0abc */
.L_x_8530:
[----:B------:R-:W-:Y:S01]  /*1370*/  IMAD R189, R0, R189, RZ ;  /* 0x000000bd00bd7224 */ /* 0x000fe200078e02ff */
[----:B------:R-:W-:Y:S06]  /*1380*/  @!P1 BRA `(.L_x_8531) ;  /* 0x0000000000189947 */ /* 0x000fec0003800000 */
[----:B------:R-:W-:-:S04]  /*1390*/  ULEA UR4, UP0, UR41, UR8, 0x2 ;  /* 0x0000000829047291 */ /* 0x000fc8000f80103f */
[----:B------:R-:W-:Y:S02]  /*13a0*/  ULEA.HI.X UR6, UR41, UR9, UR40, 0x2, UP0 ;  /* 0x0000000929067291 */ /* 0x000fe400080f1428 */
[----:B------:R-:W-:-:S04]  /*13b0*/  IMAD.U32 R4, RZ, RZ, UR4 ;  /* 0x00000004ff047e24 */ /* 0x000fc8000f8e00ff */
[----:B------:R-:W-:-:S05]  /*13c0*/  IMAD.U32 R5, RZ, RZ, UR6 ;  /* 0x00000006ff057e24 */ /* 0x000fca000f8e00ff */
[----:B------:R0:W5:Y:S01]  /*13d0*/  LDG.E R189, desc[UR44][R4.64] ;  /* 0x0000002c04bd7981 */ /* 0x000162000c1e1900 */
[----:B------:R-:W-:Y:S05]  /*13e0*/  BRA `(.L_x_8532) ;  /* 0x00000000002c7947 */ /* 0x000fea0003800000 */
.L_x_8531:
        /* <DEDUP_REMOVED lines=9> */
[----:B------:R-:W2:Y:S02]  /*1480*/  LDG.E R0, desc[UR44][R4.64+0x4] ;  /* 0x0000042c04007981 */ /* 0x000ea4000c1e1900 */
[----:B--2---:R-:W-:-:S07]  /*1490*/  IMAD.IADD R189, R0, 0x1, -R189 ;  /* 0x0000000100bd7824 */ /* 0x004fce00078e0abd */
.L_x_8532:
[----:B------:R-:W-:Y:S01]  /*14a0*/  UISETP.NE.AND UP0, UPT, UR43, 0x1, UPT ;  /* 0x000000012b00788c */ /* 0x000fe2000bf05270 */
[----:B-----5:R-:W-:Y:S01]  /*14b0*/  IMAD.IADD R189, R189, 0x1, -R8 ;  /* 0x00000001bdbd7824 */ /* 0x020fe200078e0a08 */
[----:B------:R-:W-:-:S03]  /*14c0*/  USHF.L.U32 UR38, UR5, 0x6, URZ ;  /* 0x0000000605267899 */ /* 0x000fc6000800063f */
[----:B------:R-:W-:Y:S01]  /*14d0*/  VIADD R0, R189, 0x3f ;  /* 0x0000003fbd007836 */ /* 0x000fe20000000000 */
[----:B------:R-:W-:-:S04]  /*14e0*/  PLOP3.LUT P0, PT, PT, PT, UP0, 0x80, 0x0 ;  /* 0x000000000000781c */ /* 0x000fc80003f0f008 */
[----:B------:R-:W-:-:S04]  /*14f0*/  SHF.R.S32.HI R3, RZ, 0x1f, R0 ;  /* 0x0000001fff037819 */ /* 0x000fc80000011400 */
[----:B------:R-:W-:-:S04]  /*1500*/  LEA.HI R3, R3, R0, RZ, 0x6 ;  /* 0x0000000003037211 */ /* 0x000fc800078f30ff */
[----:B0-----:R-:W-:Y:S01]  /*1510*/  SHF.R.S32.HI R5, RZ, 0x6, R3 ;  /* 0x00000006ff057819 */ /* 0x001fe20000011403 */
[----:B------:R-:W-:Y:S06]  /*1520*/  @!P0 BRA `(.L_x_8533) ;  /* 0x0000001c003c8947 */ /* 0x000fec0003800000 */
[----:B------:R-:W0:Y:S01]  /*1530*/  LDC R0, c[0x0][0x448] ;  /* 0x00011200ff007b82 */ /* 0x000e220000000800 */
[----:B------:R-:W-:Y:S01]  /*1540*/  UIADD3 UR4, UR38, 0x3f, URZ ;  /* 0x0000003f26047890 */ /* 0x000fe2000fffe03f */
[----:B------:R-:W-:Y:S01]  /*1550*/  IADD3 R189, R189, 0x40, -R188 ;  /* 0x00000040bdbd7810 */ /* 0x000fe20007ffe8bc */
        /* <DEDUP_REMOVED lines=62> */
[----:B------:R-:W-:Y:S01]  /*1940*/  CS2R R38, SRZ ;  /* 0x0000000000267805 */ /* 0x000fe2000001ff00 */
[----:B------:R-:W-:Y:S01]  /*1950*/  IMAD.MOV.U32 R169, RZ, RZ, RZ ;  /* 0x000000ffffa97224 */ /* 0x000fe200078e00ff */
[----:B------:R-:W-:-:S02]  /*1960*/  CS2R R172, SRZ ;  /* 0x0000000000ac7805 */ /* 0x000fc4000001ff00 */
[----:B------:R-:W-:Y:S02]  /*1970*/  CS2R R34, SRZ ;  /* 0x0000000000227805 */ /* 0x000fe4000001ff00 */
[----:B-1----:R-:W-:Y:S01]  /*1980*/  @P0 SHF.R.U32.HI R0, RZ, R4, R3 ;  /* 0x00000004ff000219 */ /* 0x002fe20000011603 */
[----:B------:R-:W-:Y:S01]  /*1990*/  IMAD.MOV.U32 R31, RZ, RZ, RZ ;  /* 0x000000ffff1f7224 */ /* 0x000fe200078e00ff */
[----:B------:R-:W-:Y:S02]  /*19a0*/  PLOP3.LUT P0, PT, PT, PT, PT, 0x80, 0x0 ;  /* 0x000000000000781c */ /* 0x000fe40003f0f070 */
[----:B------:R-:W-:Y:S02]  /*19b0*/  CS2R R10, SRZ ;  /* 0x00000000000a7805 */ /* 0x000fe4000001ff00 */
[----:B------:R-:W-:Y:S01]  /*19c0*/  CS2R R174, SRZ ;  /* 0x0000000000ae7805 */ /* 0x000fe2000001ff00 */
[----:B------:R-:W-:Y:S02]  /*19d0*/  IMAD.IADD R0, R189, 0x1, R0 ;  /* 0x00000001bd007824 */ /* 0x000fe400078e0200 */
[----:B------:R-:W-:-:S02]  /*19e0*/  IMAD.MOV.U32 R27, RZ, RZ, RZ ;  /* 0x000000ffff1b7224 */ /* 0x000fc400078e00ff */
[----:B------:R-:W-:Y:S01]  /*19f0*/  IMAD.MOV.U32 R9, RZ, RZ, RZ ;  /* 0x000000ffff097224 */ /* 0x000fe200078e00ff */
[----:B------:R-:W-:Y:S01]  /*1a00*/  SHF.R.S32.HI R3, RZ, 0x1f, R0 ;  /* 0x0000001fff037819 */ /* 0x000fe20000011400 */
[----:B------:R-:W-:-:S03]  /*1a10*/  IMAD.MOV.U32 R20, RZ, RZ, RZ ;  /* 0x000000ffff147224 */ /* 0x000fc600078e00ff */
[----:B------:R-:W-:Y:S01]  /*1a20*/  LEA.HI R3, R3, R0, RZ, 0x6 ;  /* 0x0000000003037211 */ /* 0x000fe200078f30ff */
[----:B------:R-:W-:-:S03]  /*1a30*/  IMAD.MOV.U32 R0, RZ, RZ, RZ ;  /* 0x000000ffff007224 */ /* 0x000fc600078e00ff */
[----:B------:R-:W-:Y:S01]  /*1a40*/  SHF.R.S32.HI R4, RZ, 0x6, R3 ;  /* 0x00000006ff047819 */ /* 0x000fe20000011403 */
[----:B------:R-:W-:-:S03]  /*1a50*/  IMAD.MOV.U32 R3, RZ, RZ, RZ ;  /* 0x000000ffff037224 */ /* 0x000fc600078e00ff */
[----:B------:R-:W-:-:S04]  /*1a60*/  VIMNMX R4, R5, R4, PT ;  /* 0x0000000405047248 */ /* 0x000fc80003fe0100 */
        /* <DEDUP_REMOVED lines=64> */
.L_x_8536:
        /* <DEDUP_REMOVED lines=172> */
.L_x_8535:
[----:B------:R-:W-:Y:S01]  /*2930*/  BAR.SYNC.DEFER_BLOCKING 0xe, 0x100 ;  /* 0x0384000000007b1d */ /* 0x000fe20000010000 */
[C---:B01----:R-:W-:Y:S01]  /*2940*/  IMAD R0, R2.reuse, 0x40, R22 ;  /* 0x0000004002007824 */ /* 0x043fe200078e0216 */
[----:B------:R-:W-:Y:S01]  /*2950*/  PLOP3.LUT P0, PT, PT, PT, PT, 0x8, 0x0 ;  /* 0x000000000000781c */ /* 0x000fe20003f0e170 */
[----:B------:R-:W-:Y:S02]  /*2960*/  VIADD R4, R2, 0x1 ;  /* 0x0000000102047836 */ /* 0x000fe40000000000 */
[----:B------:R-:W-:Y:S02]  /*2970*/  IMAD R17, R0, 0x4, R17 ;  /* 0x0000000400117824 */ /* 0x000fe400078e0211 */
[----:B------:R-:W-:Y:S01]  /*2980*/  IMAD.MOV.U32 R19, RZ, RZ, RZ ;  /* 0x000000ffff137224 */ /* 0x000fe200078e00ff */
[----:B------:R-:W-:-:S04]  /*2990*/  ISETP.NE.AND P1, PT, R4, 0x2, PT ;  /* 0x000000020400780c */ /* 0x000fc80003f25270 */
[----:B------:R-:W-:-:S04]  /*29a0*/  SEL R3, RZ, 0x1, P1 ;  /* 0x00000001ff037807 */ /* 0x000fc80000800000 */
[----:B------:R-:W-:Y:S01]  /*29b0*/  LOP3.LUT R16, R16, R3, RZ, 0x3c, !PT ;  /* 0x0000000310107212 */ /* 0x000fe200078e3cff */
[----:B------:R-:W-:Y:S01]  /*29c0*/  IMAD.MOV.U32 R3, RZ, RZ, RZ ;  /* 0x000000ffff037224 */ /* 0x000fe200078e00ff */
        /* <DEDUP_REMOVED lines=130> */
[----:B------:R-:W-:Y:S01]  /*31f0*/  SEL R2, R4, RZ, P1 ;  /* 0x000000ff04027207 */ /* 0x000fe20000800000 */
[----:B------:R-:W-:Y:S06]  /*3200*/  BAR.ARV 0xf, 0x100 ;  /* 0x03c4000000007b1d */ /* 0x000fec0000002000 */
[----:B------:R-:W-:Y:S05]  /*3210*/  BRA `(.L_x_8534) ;  /* 0x000000a800487947 */ /* 0x000fea0003800000 */
.L_x_8533:
        /* <DEDUP_REMOVED lines=24> */
[----:B0-----:R-:W-:Y:S02]  /*33a0*/  ISETP.NE.AND P0, PT, R0, 0x1, PT ;  /* 0x000000010000780c */ /* 0x001fe40003f05270 */
        /* <DEDUP_REMOVED lines=12> */
[----:B------:R-:W0:Y:S01]  /*3470*/  @P0 LDC R0, c[0x0][0x44c] ;  /* 0x00011300ff000b82 */ /* 0x000e220000000800 */
[----:B------:R-:W-:-:S02]  /*3480*/  CS2R R42, SRZ ;  /* 0x00000000002a7805 */ /* 0x000fc4000001ff00 */
[----:B------:R-:W-:Y:S02]  /*3490*/  CS2R R92, SRZ ;  /* 0x00000000005c7805 */ /* 0x000fe4000001ff00 */
        /* <DEDUP_REMOVED lines=24> */
[----:B------:R-:W-:Y:S01]  /*3620*/  CS2R R38, SRZ ;  /* 0x0000000000267805 */ /* 0x000fe2000001ff00 */
[----:B------:R-:W-:Y:S01]  /*3630*/  IMAD.U32 R0, RZ, RZ, UR4 ;  /* 0x00000004ff007e24 */ /* 0x000fe2000f8e00ff */
[----:B------:R-:W-:Y:S01]  /*3640*/  CS2R R172, SRZ ;  /* 0x0000000000ac7805 */ /* 0x000fe2000001ff00 */
[----:B------:R-:W-:Y:S01]  /*3650*/  IMAD.MOV.U32 R169, RZ, RZ, RZ ;  /* 0x000000ffffa97224 */ /* 0x000fe200078e00ff */
[----:B------:R-:W-:-:S02]  /*3660*/  CS2R R34, SRZ ;  /* 0x0000000000227805 */ /* 0x000fc4000001ff00 */
[----:B-1----:R-:W-:Y:S01]  /*3670*/  @P0 SHF.R.U32.HI R0, RZ, R4, R3 ;  /* 0x00000004ff000219 */ /* 0x002fe20000011603 */
[----:B------:R-:W-:Y:S01]  /*3680*/  IMAD.MOV.U32 R31, RZ, RZ, RZ ;  /* 0x000000ffff1f7224 */ /* 0x000fe200078e00ff */
[----:B------:R-:W-:Y:S02]  /*3690*/  PLOP3.LUT P0, PT, PT, PT, PT, 0x80, 0x0 ;  /* 0x000000000000781c */ /* 0x000fe40003f0f070 */
[----:B------:R-:W-:Y:S02]  /*36a0*/  CS2R R10, SRZ ;  /* 0x00000000000a7805 */ /* 0x000fe4000001ff00 */
[----:B------:R-:W-:Y:S01]  /*36b0*/  CS2R R174, SRZ ;  /* 0x0000000000ae7805 */ /* 0x000fe2000001ff00 */
[----:B------:R-:W-:Y:S02]  /*36c0*/  IMAD.IADD R0, R7, 0x1, R0 ;  /* 0x0000000107007824 */ /* 0x000fe400078e0200 */
[----:B------:R-:W-:Y:S02]  /*36d0*/  IMAD.MOV.U32 R27, RZ, RZ, RZ ;  /* 0x000000ffff1b7224 */ /* 0x000fe400078e00ff */
        /* <DEDUP_REMOVED lines=38> */
.L_x_8537:
        /* <DEDUP_REMOVED lines=9> */
.L_x_8727:
[----:B------:R-:W-:Y:S05]  /*39d0*/  @!P0 BRA `(.L_x_8539) ;  /* 0x0000000000048947 */ /* 0x000fea0003800000 */
[----:B------:R-:W-:Y:S01]  /*39e0*/  BPT.TRAP 0x1 ;  /* 0x000000040000795c */ /* 0x000fe20000300000 */
.L_x_8539:
[----:B------:R-:W-:Y:S01]  /*39f0*/  IMAD R5, R2, 0x8, R17 ;  /* 0x0000000802057824 */ /* 0x000fe200078e0211 */
[----:B------:R-:W-:-:S04]  /*3a00*/  SHF.L.U32 R8, R16, 0x1f, RZ ;  /* 0x0000001f10087819 */ /* 0x000fc800000006ff */
[----:B------:R1:W2:Y:S01]  /*3a10*/  SYNCS.PHASECHK.TRANS64.TRYWAIT P1, [R5+URZ+0x38830], R8 ;  /* 0x03883008050075a7 */ /* 0x0002a2000802017f */
[----:B------:R-:W-:Y:S05]  /*3a20*/  @!P0 BRA `(.L_x_8540) ;  /* 0x0000000000048947 */ /* 0x000fea0003800000 */
[----:B------:R-:W-:Y:S01]  /*3a30*/  BPT.TRAP 0x1 ;  /* 0x000000040000795c */ /* 0x000fe20000300000 */
.L_x_8540:
[----:B------:R-:W-:-:S05]  /*3a40*/  VIADD R0, R17, 0x22400 ;  /* 0x0002240011007836 */ /* 0x000fca0000000000 */
[----:B------:R-:W-:-:S04]  /*3a50*/  SHF.R.U32.HI R0, RZ, 0x4, R0 ;  /* 0x00000004ff007819 */ /* 0x000fc80000011600 */
[----:B------:R-:W-:Y:S01]  /*3a60*/  LOP3.LUT R0, R0, 0x3fff, RZ, 0xc0, !PT ;  /* 0x00003fff00007812 */ /* 0x000fe200078ec0ff */
[----:B--2---:R-:W-:Y:S06]  /*3a70*/  @P1 BRA `(.L_x_8541) ;  /* 0x0000000000081947 */ /* 0x004fec0003800000 */
[----:B------:R-:W2:Y:S02]  /*3a80*/  SYNCS.PHASECHK.TRANS64.TRYWAIT P1, [R5+URZ+0x38830], R8 ;  /* 0x03883008050075a7 */ /* 0x000ea4000802017f */
[----:B--2---:R-:W-:Y:S05]  /*3a90*/  @!P1 BRA `(.L_x_8542) ;  /* 0x0000015000dc9947 */ /* 0x004fea0003800000 */
.L_x_8541:
        /* <DEDUP_REMOVED lines=40> */
.L_x_8728:
[----:B------:R-:W-:Y:S05]  /*3d20*/  @!P0 BRA `(.L_x_8544) ;  /* 0x0000000000048947 */ /* 0x000fea0003800000 */
[----:B------:R-:W-:Y:S01]  /*3d30*/  BPT.TRAP 0x1 ;  /* 0x000000040000795c */ /* 0x000fe20000300000 */
.L_x_8544:
[----:B------:R4:W0:Y:S01]  /*3d40*/  SYNCS.PHASECHK.TRANS64.TRYWAIT P1, [R5+URZ+0x38850], R8 ;  /* 0x03885008050075a7 */ /* 0x000822000802017f */
[----:B------:R-:W-:Y:S05]  /*3d50*/  @!P0 BRA `(.L_x_8545) ;  /* 0x0000000000048947 */ /* 0x000fea0003800000 */
[----:B------:R-:W-:Y:S01]  /*3d60*/  BPT.TRAP 0x1 ;  /* 0x000000040000795c */ /* 0x000fe20000300000 */
.L_x_8545:
        /* <DEDUP_REMOVED lines=12> */
.L_x_8546:
        /* <DEDUP_REMOVED lines=17> */
[----:B------:R-:W-:Y:S01]  /*3f40*/  ULDC UR28, c[0x0][0xa80] ;  /* 0x0002a000001c7ab9 */ /* 0x000fe20000000800 */
[----:B------:R-:W1:Y:S01]  /*3f50*/  S2R R56, SR_TID.X ;  /* 0x0000000000387919 */ /* 0x000e620000002100 */
[----:B------:R-:W-:Y:S01]  /*3f60*/  IMAD R217, R2, 0x1000, R19 ;  /* 0x0000100002d97824 */ /* 0x000fe200078e0213 */
[----:B------:R-:W-:-:S03]  /*3f70*/  UMOV UR7, 0x40000040 ;  /* 0x4000004000077882 */ /* 0x000fc60000000000 */
[----:B------:R-:W-:Y:S01]  /*3f80*/  VIADD R219, R217, 0x80 ;  /* 0x00000080d9db7836 */ /* 0x000fe20000000000 */
        /* <DEDUP_REMOVED lines=296> */
[----:B------:R-:W-:-:S04]  /*5210*/  SEL R8, R8, 0xf80, P1 ;  /* 0x00000f8008087807 */ /* 0x000fc80000800000 */
        /* <DEDUP_REMOVED lines=10> */
[----:B------:R-:W0:Y:S02]  /*52c0*/  LDC R6, c[0x0][0x448] ;  /* 0x00011200ff067b82 */ /* 0x000e240000000800 */
[----:B0-----:R-:W-:Y:S01]  /*52d0*/  ISETP.NE.AND P1, PT, R6, 0x1, PT ;  /* 0x000000010600780c */ /* 0x001fe20003f25270 */
[----:B------:R-:W-:-:S12]  /*52e0*/  VIADD R6, R191, UR38 ;  /* 0x00000026bf067c36 */ /* 0x000fd80008000000 */
[----:B------:R-:W0:Y:S08]  /*52f0*/  @P1 LDC R7, c[0x0][0x44c] ;  /* 0x00011300ff071b82 */ /* 0x000e300000000800 */
[----:B------:R-:W1:Y:S01]  /*5300*/  @P1 LDC R8, c[0x0][0x450] ;  /* 0x00011400ff081b82 */ /* 0x000e620000000800 */
[----:B0-----:R-:W-:-:S05]  /*5310*/  @P1 IMAD.HI.U32 R7, R6, R7, RZ ;  /* 0x0000000706071227 */ /* 0x001fca00078e00ff */
[----:B-1----:R-:W-:Y:S01]  /*5320*/  @P1 SHF.R.U32.HI R6, RZ, R8, R7 ;  /* 0x00000008ff061219 */ /* 0x002fe20000011607 */
[C---:B------:R-:W-:Y:S01]  /*5330*/  IMAD R8, R168.reuse, -0x40, R11 ;  /* 0xffffffc0a8087824 */ /* 0x040fe200078e020b */
[----:B------:R-:W-:Y:S02]  /*5340*/  WARPGROUP.DEPBAR.LE gsb0, 0x0 ;  /* 0x00008000000079c5 */ /* 0x000fe40000010000 */
[----:B------:R-:W-:Y:S01]  /*5350*/  WARPGROUP.ARRIVE ;  /* 0x00000000000079c5 */ /* 0x000fe20000000000 */
[----:B------:R-:W0:Y:S01]  /*5360*/  SHFL.IDX PT, R9, R6, RZ, 0x1c1f ;  /* 0x001c1fff06097589 */ /* 0x000e2200000e0000 */
[----:B------:R-:W-:Y:S01]  /*5370*/  IADD3 R7, R189, 0x1, R8 ;  /* 0x00000001bd077810 */ /* 0x000fe20007ffe008 */
[----:B------:R-:W-:Y:S01]  /*5380*/  VIADD R168, R168, 0xfffffffe ;  /* 0xfffffffea8a87836 */ /* 0x000fe20000000000 */
[----:B------:R-:W-:Y:S01]  /*5390*/  IADD3 R8, -R18, R8, R189 ;  /* 0x0000000812087210 */ /* 0x000fe20007ffe1bd */
[----:B------:R-:W1:Y:S01]  /*53a0*/  SHFL.IDX PT, R6, R6, 0x1, 0x1c1f ;  /* 0x003c1f0006067f89 */ /* 0x000e6200000e0000 */
[----:B------:R-:W-:Y:S01]  /*53b0*/  HGMMA.64x64x16.F32 R24, gdesc[UR24], R24, gsb0 ;  /* 0x00e00000181879f0 */ /* 0x000fe20008000818 */
[----:B------:R-:W-:-:S02]  /*53c0*/  IADD3 R7, -R188, R7, -R18 ;  /* 0x00000007bc077210 */ /* 0x000fc40007ffe912 */
[----:B------:R-:W-:Y:S02]  /*53d0*/  R2UR UR31, R168 ;  /* 0x00000000a81f72ca */ /* 0x000fe400000e0000 */
[----:B0-----:R-:W-:-:S04]  /*53e0*/  VIADDMNMX R9, R9, R7, R8, PT ;  /* 0x0000000709097246 */ /* 0x001fc80003800108 */
[C---:B------:R-:W-:Y:S02]  /*53f0*/  ISETP.GT.AND P2, PT, R9.reuse, RZ, PT ;  /* 0x000000ff0900720c */ /* 0x040fe40003f44270 */
[C---:B------:R-:W-:Y:S02]  /*5400*/  ISETP.GT.AND P3, PT, R9.reuse, 0x1, PT ;  /* 0x000000010900780c */ /* 0x040fe40003f64270 */
[----:B------:R-:W-:Y:S02]  /*5410*/  ISETP.GT.AND P4, PT, R9, 0x8, PT ;  /* 0x000000080900780c */ /* 0x000fe40003f84270 */
[----:B-1----:R-:W-:-:S04]  /*5420*/  VIADDMNMX R8, R6, R7, R8, PT ;  /* 0x0000000706087246 */ /* 0x002fc80003800108 */
[----:B------:R-:W-:Y:S01]  /*5430*/  ISETP.GT.AND P5, PT, R8, 0x28, PT ;  /* 0x000000280800780c */ /* 0x000fe20003fa4270 */
[----:B------:R-:W-:Y:S02]  /*5440*/  WARPGROUP.DEPBAR.LE gsb0, 0x0 ;  /* 0x00008000000079c5 */ /* 0x000fe40000010000 */
        /* <DEDUP_REMOVED lines=44> */
[----:B------:R-:W-:Y:S01]  /*5710*/  FMUL.FTZ R55, R55, UR6 ;  /* 0x0000000637377c20 */ /* 0x000fe20008410000 */
[----:B------:R-:W2:Y:S01]  /*5720*/  MUFU.TANH R33, R33 ;  /* 0x0000002100217308 */ /* 0x000ea20000002400 */
[----:B0-----:R-:W-:-:S02]  /*5730*/  FSEL R13, R13, -INF , P2 ;  /* 0xff8000000d0d7808 */ /* 0x001fc40001000000 */
[----:B------:R-:W-:Y:S02]  /*5740*/  ISETP.GT.AND P2, PT, R9, 0x11, PT ;  /* 0x000000110900780c */ /* 0x000fe40003f44270 */
[----:B------:R-:W-:Y:S02]  /*5750*/  FMNMX.FTZ R21, R13, R20, !PT ;  /* 0x000000140d157209 */ /* 0x000fe40007810000 */
[----:B------:R-:W-:Y:S01]  /*5760*/  R2UR UR6, R217 ;  /* 0x00000000d90672ca */ /* 0x000fe200000e0000 */
        /* <DEDUP_REMOVED lines=40> */
[----:B------:R-:W-:Y:S01]  /*59f0*/  MUFU.TANH R41, R30 ;  /* 0x0000001e00297308 */ /* 0x000fe20000002400 */
[----:B--2---:R-:W-:Y:S02]  /*5a00*/  FSEL R36, R52, -INF , P3 ;  /* 0xff80000034247808 */ /* 0x004fe40001800000 */
[----:B------:R-:W-:Y:S02]  /*5a10*/  ISETP.GT.AND P3, PT, R8, 0x1, PT ;  /* 0x000000010800780c */ /* 0x000fe40003f64270 */
[----:B------:R-:W-:-:S03]  /*5a20*/  FMNMX.FTZ R40, R36, R9, !PT ;  /* 0x0000000924287209 */ /* 0x000fc60007810000 */
[----:B------:R-:W1:Y:S01]  /*5a30*/  MUFU.TANH R26, R26 ;  /* 0x0000001a001a7308 */ /* 0x000e620000002400 */
[----:B0-----:R-:W-:Y:S02]  /*5a40*/  FSEL R37, R53, -INF , P2 ;  /* 0xff80000035257808 */ /* 0x001fe40001000000 */
[----:B------:R-:W-:Y:S02]  /*5a50*/  ISETP.GT.AND P2, PT, R8, RZ, PT ;  /* 0x000000ff0800720c */ /* 0x000fe40003f44270 */
[----:B------:R-:W-:-:S03]  /*5a60*/  FMNMX.FTZ R40, R37, R40, !PT ;  /* 0x0000002825287209 */ /* 0x000fc60007810000 */
[----:B------:R-:W0:Y:S02]  /*5a70*/  MUFU.TANH R27, R27 ;  /* 0x0000001b001b7308 */ /* 0x000e240000002400 */
[----:B------:R-:W2:Y:S06]  /*5a80*/  SHFL.BFLY PT, R9, R40, 0x2, 0x1f ;  /* 0x0c401f0028097f89 */ /* 0x000eac00000e0000 */
[----:B------:R-:W3:Y:S01]  /*5a90*/  MUFU.TANH R31, R31 ;  /* 0x0000001f001f7308 */ /* 0x000ee20000002400 */
[----:B-1----:R-:W-:Y:S02]  /*5aa0*/  FSEL R26, R26, -INF , P2 ;  /* 0xff8000001a1a7808 */ /* 0x002fe40001000000 */
[----:B------:R-:W-:-:S05]  /*5ab0*/  ISETP.GT.AND P2, PT, R8, 0x9, PT ;  /* 0x000000090800780c */ /* 0x000fca0003f44270 */
[----:B------:R-:W1:Y:S01]  /*5ac0*/  MUFU.TANH R34, R34 ;  /* 0x0000002200227308 */ /* 0x000e620000002400 */
[----:B0-----:R-:W-:Y:S02]  /*5ad0*/  FSEL R27, R27, -INF , P3 ;  /* 0xff8000001b1b7808 */ /* 0x001fe40001800000 */
[----:B------:R-:W-:-:S05]  /*5ae0*/  ISETP.GT.AND P3, PT, R8, 0x10, PT ;  /* 0x000000100800780c */ /* 0x000fca0003f64270 */
[----:B------:R-:W0:Y:S01]  /*5af0*/  MUFU.TANH R35, R35 ;  /* 0x0000002300237308 */ /* 0x000e220000002400 */
[----:B---3--:R-:W-:Y:S02]  /*5b00*/  FSEL R31, R31, -INF , P2 ;  /* 0xff8000001f1f7808 */ /* 0x008fe40001000000 */
[----:B--2---:R-:W-:Y:S02]  /*5b10*/  FMNMX.FTZ R9, R40, R9, !PT ;  /* 0x0000000928097209 */ /* 0x004fe40007810000 */
[----:B------:R-:W-:-:S03]  /*5b20*/  ISETP.GT.AND P2, PT, R8, 0x11, PT ;  /* 0x000000110800780c */ /* 0x000fc60003f44270 */
[----:B------:R-:W2:Y:S01]  /*5b30*/  SHFL.BFLY PT, R30, R9, 0x1, 0x1f ;  /* 0x0c201f00091e7f89 */ /* 0x000ea200000e0000 */
        /* <DEDUP_REMOVED lines=8> */
[----:B------:R-:W-:Y:S02]  /*5bc0*/  ISETP.GT.AND P3, PT, R8, 0x21, PT ;  /* 0x000000210800780c */ /* 0x000fe40003f64270 */
[----:B--2---:R-:W-:-:S03]  /*5bd0*/  FMNMX.FTZ R7, R9, R30, !PT ;  /* 0x0000001e09077209 */ /* 0x004fc60007810000 */
[----:B------:R-:W2:Y:S01]  /*5be0*/  MUFU.TANH R43, R43 ;  /* 0x0000002b002b7308 */ /* 0x000ea20000002400 */
[----:B------:R-:W-:Y:S02]  /*5bf0*/  FSEL R30, R41, -INF , P4 ;  /* 0xff800000291e7808 */ /* 0x000fe40002000000 */
[----:B------:R-:W-:Y:S02]  /*5c00*/  FMNMX.FTZ R9, R26, R27, !PT ;  /* 0x0000001b1a097209 */ /* 0x000fe40007810000 */
[----:B------:R-:W-:Y:S02]  /*5c10*/  ISETP.GT.AND P4, PT, R8, 0x19, PT ;  /* 0x000000190800780c */ /* 0x000fe40003f84270 */
[----:B------:R-:W-:Y:S01]  /*5c20*/  FMNMX.FTZ R6, R30, R9, !PT ;  /* 0x000000091e067209 */ /* 0x000fe20007810000 */
[----:B------:R-:W3:Y:S01]  /*5c30*/  MUFU.TANH R42, R46 ;  /* 0x0000002e002a7308 */ /* 0x000ee20000002400 */
[----:B-1----:R-:W-:Y:S02]  /*5c40*/  FSEL R39, R39, -INF , P4 ;  /* 0xff80000027277808 */ /* 0x002fe40002000000 */
[----:B------:R-:W-:-:S02]  /*5c50*/  FMNMX.FTZ R9, R31, R6, !PT ;  /* 0x000000061f097209 */ /* 0x000fc40007810000 */
[----:B0-----:R-:W-:Y:S02]  /*5c60*/  FSEL R40, R40, -INF , P2 ;  /* 0xff80000028287808 */ /* 0x001fe40001000000 */
[----:B------:R-:W-:Y:S01]  /*5c70*/  FMNMX.FTZ R6, R34, R9, !PT ;  /* 0x0000000922067209 */ /* 0x000fe20007810000 */
[----:B------:R-:W0:Y:S01]  /*5c80*/  MUFU.TANH R47, R47 ;  /* 0x0000002f002f7308 */ /* 0x000e220000002400 */
[----:B--2---:R-:W-:Y:S01]  /*5c90*/  FSEL R41, R43, -INF , P3 ;  /* 0xff8000002b297808 */ /* 0x004fe20001800000 */
[----:B------:R-:W-:Y:S01]  /*5ca0*/  FMUL.FTZ R43, R7, UR28 ;  /* 0x0000001c072b7c20 */ /* 0x000fe20008410000 */
[----:B------:R-:W-:Y:S02]  /*5cb0*/  FMNMX.FTZ R9, R35, R6, !PT ;  /* 0x0000000623097209 */ /* 0x000fe40007810000 */
[----:B------:R-:W-:Y:S02]  /*5cc0*/  FSETP.NEU.FTZ.AND P3, PT, R7, -INF , PT ;  /* 0xff8000000700780b */ /* 0x000fe40003f7d000 */
[----:B------:R-:W-:Y:S01]  /*5cd0*/  FMNMX.FTZ R6, R38, R9, !PT ;  /* 0x0000000926067209 */ /* 0x000fe20007810000 */
[----:B------:R-:W1:Y:S01]  /*5ce0*/  MUFU.TANH R44, R50 ;  /* 0x00000032002c7308 */ /* 0x000e620000002400 */
[----:B------:R-:W-:-:S02]  /*5cf0*/  ISETP.GT.AND P4, PT, R8, 0x29, PT ;  /* 0x000000290800780c */ /* 0x000fc40003f84270 */
[----:B------:R-:W-:Y:S02]  /*5d00*/  FMNMX.FTZ R9, R39, R6, !PT ;  /* 0x0000000627097209 */ /* 0x000fe40007810000 */
[----:B---3--:R-:W-:Y:S02]  /*5d10*/  FSEL R42, R42, -INF , P5 ;  /* 0xff8000002a2a7808 */ /* 0x008fe40002800000 */
[----:B------:R-:W-:Y:S01]  /*5d20*/  FMNMX.FTZ R6, R40, R9, !PT ;  /* 0x0000000928067209 */ /* 0x000fe20007810000 */
[----:B------:R-:W2:Y:S01]  /*5d30*/  MUFU.TANH R45, R51 ;  /* 0x00000033002d7308 */ /* 0x000ea20000002400 */
[----:B------:R-:W-:Y:S02]  /*5d40*/  FSEL R48, R43, RZ, P3 ;  /* 0x000000ff2b307208 */ /* 0x000fe40001800000 */
[----:B------:R-:W-:Y:S02]  /*5d50*/  FMNMX.FTZ R9, R41, R6, !PT ;  /* 0x0000000629097209 */ /* 0x000fe40007810000 */
[----:B------:R-:W-:Y:S01]  /*5d60*/  ISETP.GT.AND P2, PT, R8, 0x30, PT ;  /* 0x000000300800780c */ /* 0x000fe20003f44270 */
[--C-:B------:R-:W-:Y:S01]  /*5d70*/  FFMA.FTZ R49, R10, UR28, -R48.reuse ;  /* 0x0000001c0a317c23 */ /* 0x100fe20008010830 */
[----:B0-----:R-:W-:Y:S01]  /*5d80*/  FSEL R43, R47, -INF , P4 ;  /* 0xff8000002f2b7808 */ /* 0x001fe20002000000 */
[----:B------:R-:W0:Y:S01]  /*5d90*/  MUFU.TANH R46, R54 ;  /* 0x00000036002e7308 */ /* 0x000e220000002400 */
[----:B------:R-:W-:Y:S01]  /*5da0*/  FMNMX.FTZ R6, R42, R9, !PT ;  /* 0x000000092a067209 */ /* 0x000fe20007810000 */
[--C-:B------:R-:W-:Y:S01]  /*5db0*/  FFMA.FTZ R169, R28, UR28, -R48.reuse ;  /* 0x0000001c1ca97c23 */ /* 0x100fe20008010830 */
[----:B------:R-:W-:Y:S01]  /*5dc0*/  ISETP.GT.AND P3, PT, R8, 0x31, PT ;  /* 0x000000310800780c */ /* 0x000fe20003f64270 */
[--C-:B------:R-:W-:Y:S01]  /*5dd0*/  FFMA.FTZ R170, R29, UR28, -R48.reuse ;  /* 0x0000001c1daa7c23 */ /* 0x100fe20008010830 */
[----:B-1----:R-:W-:Y:S01]  /*5de0*/  FSEL R44, R44, -INF , P2 ;  /* 0xff8000002c2c7808 */ /* 0x002fe20001000000 */
[--C-:B------:R-:W-:Y:S01]  /*5df0*/  FFMA.FTZ R171, R32, UR28, -R48.reuse ;  /* 0x0000001c20ab7c23 */ /* 0x100fe20008010830 */
[----:B------:R-:W-:Y:S01]  /*5e00*/  FMNMX.FTZ R9, R43, R6, !PT ;  /* 0x000000062b097209 */ /* 0x000fe20007810000 */
[----:B------:R-:W1:Y:S01]  /*5e10*/  MUFU.TANH R55, R55 ;  /* 0x0000003700377308 */ /* 0x000e620000002400 */
[----:B------:R-:W-:Y:S01]  /*5e20*/  ISETP.GT.AND P2, PT, R8, 0x38, PT ;  /* 0x000000380800780c */ /* 0x000fe20003f44270 */
[--C-:B------:R-:W-:Y:S01]  /*5e30*/  FFMA.FTZ R172, R33, UR28, -R48.reuse ;  /* 0x0000001c21ac7c23 */ /* 0x100fe20008010830 */
[----:B--2---:R-:W-:Y:S01]  /*5e40*/  FSEL R45, R45, -INF , P3 ;  /* 0xff8000002d2d7808 */ /* 0x004fe20001800000 */
[--C-:B------:R-:W-:Y:S01]  /*5e50*/  FFMA.FTZ R173, R36, UR28, -R48.reuse ;  /* 0x0000001c24ad7c23 */ /* 0x100fe20008010830 */
[----:B------:R-:W-:Y:S01]  /*5e60*/  FMNMX.FTZ R10, R44, R9, !PT ;  /* 0x000000092c0a7209 */ /* 0x000fe20007810000 */
[--C-:B------:R-:W-:Y:S01]  /*5e70*/  FFMA.FTZ R9, R11, UR28, -R48.reuse ;  /* 0x0000001c0b097c23 */ /* 0x100fe20008010830 */
[----:B------:R-:W-:Y:S01]  /*5e80*/  ISETP.GT.AND P3, PT, R8, 0x39, PT ;  /* 0x000000390800780c */ /* 0x000fe20003f64270 */
[----:B------:R2:W-:Y:S01]  /*5e90*/  MUFU.EX2 R6, R49 ;  /* 0x0000003100067308 */ /* 0x0005e20000000800 */
[----:B0-----:R-:W-:Y:S01]  /*5ea0*/  FSEL R46, R46, -INF , P2 ;  /* 0xff8000002e2e7808 */ /* 0x001fe20001000000 */
        /* <DEDUP_REMOVED lines=12> */
[----:B------:R-:W-:Y:S01]  /*5f70*/  FFMA.FTZ R21, R25, UR28, -R48 ;  /* 0x0000001c19157c23 */ /* 0x000fe20008010830 */
[----:B------:R-:W0:Y:S03]  /*5f80*/  MUFU.EX2 R9, R9 ;  /* 0x0000000900097308 */ /* 0x000e260000000800 */
[----:B--2---:R-:W1:Y:S05]  /*5f90*/  SHFL.BFLY PT, R49, R8, 0x2, 0x1f ;  /* 0x0c401f0008317f89 */ /* 0x004e6a00000e0000 */
[----:B------:R-:W-:Y:S08]  /*5fa0*/  MUFU.EX2 R10, R10 ;  /* 0x0000000a000a7308 */ /* 0x000ff00000000800 */
[----:B------:R-:W2:Y:S01]  /*5fb0*/  MUFU.EX2 R11, R11 ;  /* 0x0000000b000b7308 */ /* 0x000ea20000000800 */
[----:B0-----:R-:W-:Y:S01]  /*5fc0*/  F2FP.F16.F32.PACK_AB R152, R9, R6 ;  /* 0x000000060998723e */ /* 0x001fe200000000ff */
[----:B------:R-:W-:Y:S01]  /*5fd0*/  FADD.FTZ R9, R6, R9 ;  /* 0x0000000906097221 */ /* 0x000fe20000010000 */
[----:B------:R-:W-:-:S05]  /*5fe0*/  IMAD.U32 R6, RZ, RZ, UR38 ;  /* 0x00000026ff067e24 */ /* 0x000fca000f8e00ff */
[----:B------:R-:W-:Y:S01]  /*5ff0*/  MUFU.EX2 R12, R12 ;  /* 0x0000000c000c7308 */ /* 0x000fe20000000800 */
[----:B-1----:R-:W-:-:S05]  /*6000*/  FMNMX.FTZ R49, R8, R49, !PT ;  /* 0x0000003108317209 */ /* 0x002fca0007810000 */
[----:B------:R-:W0:Y:S02]  /*6010*/  SHFL.BFLY PT, R8, R49, 0x1, 0x1f ;  /* 0x0c201f0031087f89 */ /* 0x000e2400000e0000 */
[----:B------:R-:W1:Y:S01]  /*6020*/  MUFU.EX2 R13, R13 ;  /* 0x0000000d000d7308 */ /* 0x000e620000000800 */
[----:B--2---:R-:W-:Y:S01]  /*6030*/  F2FP.F16.F32.PACK_AB R154, R11, R10 ;  /* 0x0000000a0b9a723e */ /* 0x004fe200000000ff */
[----:B------:R-:W-:-:S04]  /*6040*/  FADD.FTZ R10, R10, R9 ;  /* 0x000000090a0a7221 */ /* 0x000fc80000010000 */
[----:B------:R-:W-:Y:S02]  /*6050*/  FADD.FTZ R11, R11, R10 ;  /* 0x0000000a0b0b7221 */ /* 0x000fe40000010000 */
[----:B------:R-:W-:Y:S08]  /*6060*/  MUFU.EX2 R14, R14 ;  /* 0x0000000e000e7308 */ /* 0x000ff00000000800 */
[----:B------:R-:W2:Y:S01]  /*6070*/  MUFU.EX2 R15, R15 ;  /* 0x0000000f000f7308 */ /* 0x000ea20000000800 */
[----:B-1----:R-:W-:Y:S01]  /*6080*/  F2FP.F16.F32.PACK_AB R156, R13, R12 ;  /* 0x0000000c0d9c723e */ /* 0x002fe200000000ff */
[----:B------:R-:W-:-:S04]  /*6090*/  FADD.FTZ R12, R12, R11 ;  /* 0x0000000b0c0c7221 */ /* 0x000fc80000010000 */
[----:B------:R-:W-:Y:S01]  /*60a0*/  FADD.FTZ R13, R13, R12 ;  /* 0x0000000c0d0d7221 */ /* 0x000fe20000010000 */
[----:B0-----:R-:W-:Y:S01]  /*60b0*/  FMNMX.FTZ R8, R49, R8, !PT ;  /* 0x0000000831087209 */ /* 0x001fe20007810000 */
[----:B------:R-:W-:Y:S03]  /*60c0*/  MUFU.EX2 R20, R20 ;  /* 0x0000001400147308 */ /* 0x000fe60000000800 */
[C---:B------:R-:W-:Y:S01]  /*60d0*/  FSETP.NEU.FTZ.AND P2, PT, R8.reuse, -INF , PT ;  /* 0xff8000000800780b */ /* 0x040fe20003f5d000 */
[----:B------:R-:W-:-:S04]  /*60e0*/  FMUL.FTZ R24, R8, UR28 ;  /* 0x0000001c08187c20 */ /* 0x000fc80008410000 */
[----:B------:R-:W0:Y:S01]  /*60f0*/  MUFU.EX2 R21, R21 ;  /* 0x0000001500157308 */ /* 0x000e220000000800 */
[----:B------:R-:W-:Y:S02]  /*6100*/  FSEL R25, R24, RZ, P2 ;  /* 0x000000ff18197208 */ /* 0x000fe40001000000 */
[----:B------:R-:W-:Y:S02]  /*6110*/  ISETP.NE.AND P2, PT, R56, RZ, PT ;  /* 0x000000ff3800720c */ /* 0x000fe40003f45270 */
[----:B--2---:R-:W-:Y:S01]  /*6120*/  F2FP.F16.F32.PACK_AB R158, R15, R14 ;  /* 0x0000000e0f9e723e */ /* 0x004fe200000000ff */
        /* <DEDUP_REMOVED lines=25> */
[----:B------:R-:W-:Y:S02]  /*62c0*/  @!P2 PRMT R5, RZ, 0x654, R5 ;  /* 0x00000654ff05a816 */ /* 0x000fe40000000005 */
        /* <DEDUP_REMOVED lines=25> */
[----:B------:R-:W4:Y:S01]  /*6460*/  MUFU.EX2 R212, R212 ;  /* 0x000000d400d47308 */ /* 0x000f220000000800 */
[----:B---3--:R-:W-:Y:S01]  /*6470*/  F2FP.F16.F32.PACK_AB R162, R170, R169 ;  /* 0x000000a9aaa2723e */ /* 0x008fe200000000ff */
[----:B------:R-:W-:-:S04]  /*6480*/  FADD.FTZ R169, R169, R20 ;  /* 0x00000014a9a97221 */ /* 0x000fc80000010000 */
[----:B------:R-:W-:Y:S02]  /*6490*/  FADD.FTZ R170, R170, R169 ;  /* 0x000000a9aaaa7221 */ /* 0x000fe40000010000 */
[----:B------:R-:W-:Y:S08]  /*64a0*/  MUFU.EX2 R211, R211 ;  /* 0x000000d300d37308 */ /* 0x000ff00000000800 */
[----:B------:R-:W3:Y:S01]  /*64b0*/  MUFU.EX2 R214, R214 ;  /* 0x000000d600d67308 */ /* 0x000ee20000000800 */
[----:B----4-:R-:W-:Y:S01]  /*64c0*/  F2FP.F16.F32.PACK_AB R161, R212, R183 ;  /* 0x000000b7d4a1723e */ /* 0x010fe200000000ff */
[----:B------:R-:W-:-:S04]  /*64d0*/  FADD.FTZ R183, R183, R182 ;  /* 0x000000b6b7b77221 */ /* 0x000fc80000010000 */
[----:B------:R-:W-:Y:S02]  /*64e0*/  FADD.FTZ R212, R212, R183 ;  /* 0x000000b7d4d47221 */ /* 0x000fe40000010000 */
[----:B------:R-:W-:Y:S08]  /*64f0*/  MUFU.EX2 R171, R171 ;  /* 0x000000ab00ab7308 */ /* 0x000ff00000000800 */
[----:B------:R-:W4:Y:S01]  /*6500*/  MUFU.EX2 R172, R172 ;  /* 0x000000ac00ac7308 */ /* 0x000f220000000800 */
[----:B---3--:R-:W-:Y:S01]  /*6510*/  F2FP.F16.F32.PACK_AB R163, R214, R211 ;  /* 0x000000d3d6a3723e */ /* 0x008fe200000000ff */
[----:B------:R-:W-:-:S04]  /*6520*/  FADD.FTZ R211, R211, R212 ;  /* 0x000000d4d3d37221 */ /* 0x000fc80000010000 */
[----:B------:R2:W-:Y:S01]  /*6530*/  STSM.16.M88.4 [R186], R160 ;  /* 0x000000a0ba007844 */ /* 0x0005e20000000200 */
[----:B------:R-:W-:Y:S01]  /*6540*/  FADD.FTZ R214, R214, R211 ;  /* 0x000000d3d6d67221 */ /* 0x000fe20000010000 */
[----:B------:R-:W-:Y:S08]  /*6550*/  MUFU.EX2 R173, R173 ;  /* 0x000000ad00ad7308 */ /* 0x000ff00000000800 */
[----:B------:R-:W3:Y:S01]  /*6560*/  MUFU.EX2 R174, R174 ;  /* 0x000000ae00ae7308 */ /* 0x000ee20000000800 */
[----:B----4-:R-:W-:Y:S01]  /*6570*/  F2FP.F16.F32.PACK_AB R164, R172, R171 ;  /* 0x000000abaca4723e */ /* 0x010fe200000000ff */
[----:B------:R-:W-:-:S04]  /*6580*/  FADD.FTZ R171, R171, R170 ;  /* 0x000000aaabab7221 */ /* 0x000fc80000010000 */
[----:B------:R-:W-:Y:S02]  /*6590*/  FADD.FTZ R172, R172, R171 ;  /* 0x000000abacac7221 */ /* 0x000fe40000010000 */
[----:B------:R-:W-:Y:S08]  /*65a0*/  MUFU.EX2 R213, R213 ;  /* 0x000000d500d57308 */ /* 0x000ff00000000800 */
[----:B------:R-:W4:Y:S01]  /*65b0*/  MUFU.EX2 R216, R216 ;  /* 0x000000d800d87308 */ /* 0x000f220000000800 */
[----:B---3--:R-:W-:-:S07]  /*65c0*/  F2FP.F16.F32.PACK_AB R166, R174, R173 ;  /* 0x000000adaea6723e */ /* 0x008fce00000000ff */
[----:B------:R-:W-:Y:S08]  /*65d0*/  MUFU.EX2 R215, R215 ;  /* 0x000000d700d77308 */ /* 0x000ff00000000800 */
[----:B------:R-:W3:Y:S01]  /*65e0*/  MUFU.EX2 R218, R218 ;  /* 0x000000da00da7308 */ /* 0x000ee20000000800 */
[----:B----4-:R-:W-:Y:S01]  /*65f0*/  F2FP.F16.F32.PACK_AB R165, R216, R213 ;  /* 0x000000d5d8a5723e */ /* 0x010fe200000000ff */
[----:B------:R-:W-:-:S04]  /*6600*/  FADD.FTZ R213, R213, R214 ;  /* 0x000000d6d5d57221 */ /* 0x000fc80000010000 */
[----:B------:R-:W-:Y:S01]  /*6610*/  FADD.FTZ R216, R216, R213 ;  /* 0x000000d5d8d87221 */ /* 0x000fe20000010000 */
[----:B---3--:R-:W-:-:S03]  /*6620*/  F2FP.F16.F32.PACK_AB R167, R218, R215 ;  /* 0x000000d7daa7723e */ /* 0x008fc600000000ff */
        /* <DEDUP_REMOVED lines=9> */
[----:B------:R-:W-:Y:S01]  /*66c0*/  WARPGROUP.ARRIVE ;  /* 0x00000000000079c5 */ /* 0x000fe20000000000 */
[----:B0-----:R-:W0:-:S15]  /*66d0*/  @P1 LDC R152, c[0x0][0x44c] ;  /* 0x00011300ff981b82 */ /* 0x001e1e0000000800 */
[----:B------:R-:W-:-:S04]  /*66e0*/  NOP ;  /* 0x0000000000007918 */ /* 0x000fc80000000000 */
[----:B------:R-:W-:Y:S01]  /*66f0*/  HGMMA.64x256x16.F32 R24, R156, gdesc[UR4].tnspB, R24, gsb0 ;  /* 0x43e000049c187df0 */ /* 0x000fe20008000818 */
[----:B------:R-:W-:Y:S01]  /*6700*/  R2UR UR6, R219 ;  /* 0x00000000db0672ca */ /* 0x000fe200000e0000 */
[----:B------:R-:W-:Y:S01]  /*6710*/  UMOV UR7, 0x40000040 ;  /* 0x4000004000077882 */ /* 0x000fe20000000000 */
[----:B------:R-:W1:Y:S01]  /*6720*/  @P1 LDC R154, c[0x0][0x450] ;  /* 0x00011400ff9a1b82 */ /* 0x000e620000000800 */
[----:B0-----:R-:W-:-:S05]  /*6730*/  @P1 IMAD.HI.U32 R9, R152, UR38, RZ ;  /* 0x0000002698091c27 */ /* 0x001fca000f8e00ff */
[----:B-1----:R-:W-:-:S04]  /*6740*/  @P1 SHF.R.U32.HI R6, RZ, R154, R9 ;  /* 0x0000009aff061219 */ /* 0x002fc80000011609 */
[----:B------:R-:W-:-:S04]  /*6750*/  IADD3 R6, R6, R189, -R188 ;  /* 0x000000bd06067210 */ /* 0x000fc80007ffe8bc */
[----:B------:R-:W-:-:S04]  /*6760*/  SHF.R.S32.HI R9, RZ, 0x1f, R6 ;  /* 0x0000001fff097819 */ /* 0x000fc80000011406 */
[----:B------:R-:W-:Y:S01]  /*6770*/  LEA.HI R9, R9, R6, RZ, 0x6 ;  /* 0x0000000609097211 */ /* 0x000fe200078f30ff */
[----:B------:R-:W-:-:S03]  /*6780*/  FADD.FTZ R6, R218, R215 ;  /* 0x000000d7da067221 */ /* 0x000fc60000010000 */
[----:B------:R-:W-:-:S04]  /*6790*/  SHF.R.S32.HI R9, RZ, 0x6, R9 ;  /* 0x00000006ff097819 */ /* 0x000fc80000011409 */
[----:B------:R-:W-:-:S13]  /*67a0*/  R2UR UR30, R9 ;  /* 0x00000000091e72ca */ /* 0x000fda00000e0000 */
[----:B------:R-:W-:-:S04]  /*67b0*/  UISETP.LT.AND UP0, UPT, URZ, UR30, UPT ;  /* 0x0000001e3f00728c */ /* 0x000fc8000bf01270 */
[----:B------:R-:W-:-:S04]  /*67c0*/  USEL UR30, URZ, UR30, !UP0 ;  /* 0x0000001e3f1e7287 */ /* 0x000fc8000c000000 */
[----:B------:R-:W-:-:S06]  /*67d0*/  UISETP.GE.AND UP0, UPT, UR31, UR30, UPT ;  /* 0x0000001e1f00728c */ /* 0x000fcc000bf06270 */
[----:B------:R-:W-:Y:S01]  /*67e0*/  PLOP3.LUT P3, PT, PT, PT, UP0, 0x80, 0x0 ;  /* 0x000000000000781c */ /* 0x000fe20003f6f008 */
        /* <DEDUP_REMOVED lines=19> */
[----:B0-----:R-:W-:-:S04]  /*6920*/  FADD.FTZ R5, R173, R172 ;  /* 0x000000acad057221 */ /* 0x001fc80000010000 */
[----:B------:R-:W-:Y:S01]  /*6930*/  FADD.FTZ R5, R174, R5 ;  /* 0x00000005ae057221 */ /* 0x000fe20000010000 */
[----:B--2---:R-:W-:Y:S06]  /*6940*/  @!P3 BRA `(.L_x_8548) ;  /* 0x00000034008cb947 */ /* 0x004fec0003800000 */
[----:B------:R-:W-:Y:S01]  /*6950*/  IMAD.MOV.U32 R10, RZ, RZ, R8 ;  /* 0x000000ffff0a7224 */ /* 0x000fe200078e0008 */
[----:B------:R-:W-:Y:S01]  /*6960*/  ULDC UR29, c[0x0][0xad0] ;  /* 0x0002b400001d7ab9 */ /* 0x000fe20000000800 */
[----:B------:R-:W-:Y:S01]  /*6970*/  IMAD.MOV.U32 R11, RZ, RZ, R7 ;  /* 0x000000ffff0b7224 */ /* 0x000fe200078e0007 */
[----:B------:R-:W-:Y:S01]  /*6980*/  ULDC UR28, c[0x0][0xa80] ;  /* 0x0002a000001c7ab9 */ /* 0x000fe20000000800 */
[----:B------:R-:W-:-:S07]  /*6990*/  IMAD.MOV.U32 R13, RZ, RZ, R2 ;  /* 0x000000ffff0d7224 */ /* 0x000fce00078e0002 */
.L_x_8557:
[----:B------:R-:W-:-:S05]  /*69a0*/  VIADD R2, R13, 0x1 ;  /* 0x000000010d027836 */ /* 0x000fca0000000000 */
[----:B------:R-:W-:-:S04]  /*69b0*/  ISETP.NE.AND P3, PT, R2, 0x2, PT ;  /* 0x000000020200780c */ /* 0x000fc80003f65270 */
[----:B------:R-:W-:Y:S02]  /*69c0*/  SEL R7, RZ, 0x1, P3 ;  /* 0x00000001ff077807 */ /* 0x000fe40001800000 */
[----:B------:R-:W-:Y:S02]  /*69d0*/  SEL R2, R2, RZ, P3 ;  /* 0x000000ff02027207 */ /* 0x000fe40001800000 */
[----:B------:R-:W-:Y:S01]  /*69e0*/  LOP3.LUT R16, R16, R7, RZ, 0x3c, !PT ;  /* 0x0000000710107212 */ /* 0x000fe200078e3cff */
[----:B-1----:R-:W-:Y:S06]  /*69f0*/  @!P0 BRA `(.L_x_8549) ;  /* 0x0000000000048947 */ /* 0x002fec0003800000 */
[----:B------:R-:W-:Y:S01]  /*6a00*/  BPT.TRAP 0x1 ;  /* 0x000000040000795c */ /* 0x000fe20000300000 */
.L_x_8549:
[----:B------:R-:W-:Y:S01]  /*6a10*/  IMAD R9, R2, 0x8, R17 ;  /* 0x0000000802097824 */ /* 0x000fe200078e0211 */
[----:B------:R-:W-:-:S04]  /*6a20*/  SHF.L.U32 R8, R16, 0x1f, RZ ;  /* 0x0000001f10087819 */ /* 0x000fc800000006ff */
[----:B------:R0:W1:Y:S01]  /*6a30*/  SYNCS.PHASECHK.TRANS64.TRYWAIT P3, [R9+URZ+0x38830], R8 ;  /* 0x03883008090075a7 */ /* 0x000062000806017f */
[----:B------:R-:W-:Y:S05]  /*6a40*/  @!P0 BRA `(.L_x_8550) ;  /* 0x0000000000048947 */ /* 0x000fea0003800000 */
[----:B------:R-:W-:Y:S01]  /*6a50*/  BPT.TRAP 0x1 ;  /* 0x000000040000795c */ /* 0x000fe20000300000 */
.L_x_8550:
[----:B------:R-:W-:Y:S01]  /*6a60*/  IMAD R7, R2, 0x200, R0 ;  /* 0x0000020002077824 */ /* 0x000fe200078e0200 */
[----:B-1----:R-:W-:Y:S06]  /*6a70*/  @P3 BRA `(.L_x_8551) ;  /* 0x0000000000083947 */ /* 0x002fec0003800000 */
[----:B------:R-:W1:Y:S02]  /*6a80*/  SYNCS.PHASECHK.TRANS64.TRYWAIT P3, [R9+URZ+0x38830], R8 ;  /* 0x03883008090075a7 */ /* 0x000e64000806017f */
[----:B-1----:R-:W-:Y:S05]  /*6a90*/  @!P3 BRA `(.L_x_8552) ;  /* 0x000001240018b947 */ /* 0x002fea0003800000 */
.L_x_8551:
        /* <DEDUP_REMOVED lines=22> */
.L_x_8553:
[----:B------:R2:W3:Y:S01]  /*6c00*/  SYNCS.PHASECHK.TRANS64.TRYWAIT P3, [R9+URZ+0x38850], R8 ;  /* 0x03885008090075a7 */ /* 0x0004e2000806017f */
[----:B------:R-:W-:Y:S05]  /*6c10*/  @!P0 BRA `(.L_x_8554) ;  /* 0x0000000000048947 */ /* 0x000fea0003800000 */
[----:B------:R-:W-:Y:S01]  /*6c20*/  BPT.TRAP 0x1 ;  /* 0x000000040000795c */ /* 0x000fe20000300000 */
.L_x_8554:
[----:B---3--:R-:W-:Y:S05]  /*6c30*/  @P3 BRA `(.L_x_8555) ;  /* 0x0000000000083947 */ /* 0x008fea0003800000 */
[----:B------:R-:W3:Y:S02]  /*6c40*/  SYNCS.PHASECHK.TRANS64.TRYWAIT P3, [R9+URZ+0x38850], R8 ;  /* 0x03885008090075a7 */ /* 0x000ee4000806017f */
[----:B---3--:R-:W-:Y:S05]  /*6c50*/  @!P3 BRA `(.L_x_8556) ;  /* 0x0000012000bcb947 */ /* 0x008fea0003800000 */
.L_x_8555:
        /* <DEDUP_REMOVED lines=13> */
[----:B------:R-:W-:Y:S01]  /*6d30*/  UMOV UR6, 0xffffffc0 ;  /* 0xffffffc000067882 */ /* 0x000fe20000000000 */
[----:B------:R-:W-:Y:S01]  /*6d40*/  VIADD R21, R4, 0x800 ;  /* 0x0000080004157836 */ /* 0x000fe20000000000 */
[----:B------:R-:W-:Y:S01]  /*6d50*/  UIMAD UR6, UR31, UR6, 0x1 ;  /* 0x000000011f0674a4 */ /* 0x000fe2000f8e0206 */
[----:B------:R-:W-:Y:S01]  /*6d60*/  VIADD R15, R7, 0x800 ;  /* 0x00000800070f7836 */ /* 0x000fe20000000000 */
[----:B------:R-:W-:Y:S01]  /*6d70*/  UMOV UR7, 0x40000040 ;  /* 0x4000004000077882 */ /* 0x000fe20000000000 */
[----:B------:R-:W-:Y:S01]  /*6d80*/  HGMMA.64x64x16.F32 R152, gdesc[UR20], R152, gsb0 ;  /* 0x00e00000149879f0 */ /* 0x000fe20008000898 */
[----:B------:R-:W-:Y:S01]  /*6d90*/  IMAD R221, R2, 0x1000, R19 ;  /* 0x0000100002dd7824 */ /* 0x000fe200078e0213 */
[----:B------:R-:W-:-:S02]  /*6da0*/  UISETP.GT.AND UP0, UPT, UR31, UR30, UPT ;  /* 0x0000001e1f00728c */ /* 0x000fc4000bf04270 */
[----:B------:R-:W-:Y:S01]  /*6db0*/  UIADD3 UR31, UR31, -0x1, URZ ;  /* 0xffffffff1f1f7890 */ /* 0x000fe2000fffe03f */
        /* <DEDUP_REMOVED lines=284> */
[----:B------:R-:W0:Y:S01]  /*7f80*/  @P1 LDC R21, c[0x0][0x450] ;  /* 0x00011400ff151b82 */ /* 0x000e220000000800 */
        /* <DEDUP_REMOVED lines=14> */
[----:B------:R-:W-:Y:S02]  /*8070*/  IADD3 R7, R8, R15, R7 ;  /* 0x0000000f08077210 */ /* 0x000fe40007ffe007 */
[----:B------:R-:W1:Y:S01]  /*8080*/  @P1 LDC R8, c[0x0][0x44c] ;  /* 0x00011300ff081b82 */ /* 0x000e620000000800 */
        /* <DEDUP_REMOVED lines=8> */
[----:B-1----:R-:W-:-:S05]  /*8110*/  @P1 IMAD.HI.U32 R8, R7, R8, RZ ;  /* 0x0000000807081227 */ /* 0x002fca00078e00ff */
[----:B0-----:R-:W-:Y:S02]  /*8120*/  @P1 SHF.R.U32.HI R7, RZ, R21, R8 ;  /* 0x00000015ff071219 */ /* 0x001fe40000011608 */
[----:B------:R-:W-:Y:S02]  /*8130*/  IADD3 R21, R189, UR6, -R18 ;  /* 0x00000006bd157c10 */ /* 0x000fe4000fffe812 */
[----:B------:R-:W-:-:S03]  /*8140*/  R2UR UR6, R221 ;  /* 0x00000000dd0672ca */ /* 0x000fc600000e0000 */
[----:B------:R-:W-:Y:S01]  /*8150*/  IMAD.IADD R21, R21, 0x1, -R188 ;  /* 0x0000000115157824 */ /* 0x000fe200078e0abc */
        /* <DEDUP_REMOVED lines=32> */
[----:B------:R-:W4:Y:S08]  /*8360*/  MUFU.TANH R20, R157 ;  /* 0x0000009d00147308 */ /* 0x000f300000002400 */
[----:B------:R-:W-:Y:S01]  /*8370*/  MUFU.TANH R160, R160 ;  /* 0x000000a000a07308 */ /* 0x000fe20000002400 */
[----:B0-----:R-:W-:-:S05]  /*8380*/  IMAD.IADD R152, R21, 0x1, R152 ;  /* 0x0000000115987824 */ /* 0x001fca00078e0298 */
[C---:B------:R-:W-:Y:S02]  /*8390*/  ISETP.GT.AND P3, PT, R152.reuse, RZ, PT ;  /* 0x000000ff9800720c */ /* 0x040fe40003f64270 */
[----:B------:R-:W-:Y:S01]  /*83a0*/  ISETP.GT.AND P4, PT, R152, 0x1, PT ;  /* 0x000000019800780c */ /* 0x000fe20003f84270 */
[----:B------:R-:W0:Y:S01]  /*83b0*/  MUFU.TANH R161, R161 ;  /* 0x000000a100a17308 */ /* 0x000e220000002400 */
[----:B-1----:R-:W-:Y:S02]  /*83c0*/  FSEL R12, R12, -INF , P3 ;  /* 0xff8000000c0c7808 */ /* 0x002fe40001800000 */
[C---:B------:R-:W-:Y:S02]  /*83d0*/  ISETP.GT.AND P3, PT, R152.reuse, 0x8, PT ;  /* 0x000000089800780c */ /* 0x040fe40003f64270 */
[----:B--2---:R-:W-:Y:S02]  /*83e0*/  FSEL R15, R15, -INF , P4 ;  /* 0xff8000000f0f7808 */ /* 0x004fe40002000000 */
[----:B------:R-:W-:Y:S01]  /*83f0*/  ISETP.GT.AND P4, PT, R152, 0x9, PT ;  /* 0x000000099800780c */ /* 0x000fe20003f84270 */
[----:B------:R1:W-:Y:S01]  /*8400*/  MUFU.TANH R156, R8 ;  /* 0x00000008009c7308 */ /* 0x0003e20000002400 */
[----:B---3--:R-:W-:-:S02]  /*8410*/  FSEL R14, R14, -INF , P3 ;  /* 0xff8000000e0e7808 */ /* 0x008fc40001800000 */
[----:B------:R-:W-:Y:S02]  /*8420*/  ISETP.GT.AND P3, PT, R152, 0x10, PT ;  /* 0x000000109800780c */ /* 0x000fe40003f64270 */
[----:B----4-:R-:W-:Y:S02]  /*8430*/  FSEL R20, R20, -INF , P4 ;  /* 0xff80000014147808 */ /* 0x010fe40002000000 */
[----:B------:R-:W-:Y:S01]  /*8440*/  ISETP.GT.AND P4, PT, R152, 0x11, PT ;  /* 0x000000119800780c */ /* 0x000fe20003f84270 */
[----:B------:R0:W2:Y:S01]  /*8450*/  MUFU.TANH R157, R165 ;  /* 0x000000a5009d7308 */ /* 0x0000a20000002400 */
[----:B-1----:R-:W-:-:S04]  /*8460*/  FMNMX.FTZ R8, R12, R11, !PT ;  /* 0x0000000b0c087209 */ /* 0x002fc80007810000 */
[----:B------:R-:W-:-:S03]  /*8470*/  FMNMX.FTZ R153, R15, R8, !PT ;  /* 0x000000080f997209 */ /* 0x000fc60007810000 */
[----:B------:R-:W1:Y:S01]  /*8480*/  MUFU.TANH R164, R164 ;  /* 0x000000a400a47308 */ /* 0x000e620000002400 */
[----:B------:R-:W-:Y:S02]  /*8490*/  FMNMX.FTZ R153, R14, R153, !PT ;  /* 0x000000990e997209 */ /* 0x000fe40007810000 */
[----:B0-----:R-:W-:Y:S02]  /*84a0*/  FSEL R165, R161, -INF , P4 ;  /* 0xff800000a1a57808 */ /* 0x001fe40002000000 */
[----:B------:R-:W-:Y:S02]  /*84b0*/  FMNMX.FTZ R8, R20, R153, !PT ;  /* 0x0000009914087209 */ /* 0x000fe40007810000 */
[----:B------:R-:W-:Y:S01]  /*84c0*/  ISETP.GT.AND P4, PT, R152, 0x19, PT ;  /* 0x000000199800780c */ /* 0x000fe20003f84270 */
[----:B------:R0:W3:Y:S03]  /*84d0*/  MUFU.TANH R211, R169 ;  /* 0x000000a900d37308 */ /* 0x0000e60000002400 */
[----:B--2---:R-:W-:-:S02]  /*84e0*/  FSEL R161, R157, -INF , P4 ;  /* 0xff8000009da17808 */ /* 0x004fc40002000000 */
[----:B------:R-:W-:-:S03]  /*84f0*/  ISETP.GT.AND P4, PT, R152, 0x21, PT ;  /* 0x000000219800780c */ /* 0x000fc60003f84270 */
[----:B------:R-:W2:Y:S01]  /*8500*/  MUFU.TANH R212, R173 ;  /* 0x000000ad00d47308 */ /* 0x000ea20000002400 */
        /* <DEDUP_REMOVED lines=8> */
[----:B-1----:R-:W-:Y:S01]  /*8590*/  FSEL R164, R164, -INF , P3 ;  /* 0xff800000a4a47808 */ /* 0x002fe20001800000 */
[----:B------:R-:W1:Y:S01]  /*85a0*/  MUFU.TANH R177, R177 ;  /* 0x000000b100b17308 */ /* 0x000e620000002400 */
[----:B------:R-:W-:Y:S02]  /*85b0*/  FMNMX.FTZ R153, R161, R8, !PT ;  /* 0x00000008a1997209 */ /* 0x000fe40007810000 */
[----:B---3--:R-:W-:Y:S02]  /*85c0*/  FSEL R157, R211, -INF , P4 ;  /* 0xff800000d39d7808 */ /* 0x008fe40002000000 */
[----:B------:R-:W-:Y:S01]  /*85d0*/  FMNMX.FTZ R8, R164, R153, !PT ;  /* 0x00000099a4087209 */ /* 0x000fe20007810000 */
[----:B------:R-:W-:Y:S01]  /*85e0*/  FMUL.FTZ R153, R181, UR29 ;  /* 0x0000001db5997c20 */ /* 0x000fe20008410000 */
[C---:B------:R-:W-:Y:S01]  /*85f0*/  ISETP.GT.AND P4, PT, R152.reuse, 0x29, PT ;  /* 0x000000299800780c */ /* 0x040fe20003f84270 */
[----:B------:R-:W3:Y:S01]  /*8600*/  MUFU.TANH R176, R176 ;  /* 0x000000b000b07308 */ /* 0x000ee20000002400 */
[----:B------:R-:W-:Y:S01]  /*8610*/  ISETP.GT.AND P3, PT, R152, 0x28, PT ;  /* 0x000000289800780c */ /* 0x000fe20003f64270 */
[----:B------:R-:W-:Y:S01]  /*8620*/  FMUL.FTZ R181, R154, UR29 ;  /* 0x0000001d9ab57c20 */ /* 0x000fe20008410000 */
[----:B--2---:R-:W-:Y:S01]  /*8630*/  FSEL R156, R212, -INF , P4 ;  /* 0xff800000d49c7808 */ /* 0x004fe20002000000 */
[----:B------:R-:W-:Y:S01]  /*8640*/  FMUL.FTZ R212, R163, UR29 ;  /* 0x0000001da3d47c20 */ /* 0x000fe20008410000 */
[----:B0-----:R-:W-:-:S02]  /*8650*/  FSEL R160, R172, -INF , P3 ;  /* 0xff800000aca07808 */ /* 0x001fc40001800000 */
[----:B------:R-:W-:Y:S01]  /*8660*/  FMNMX.FTZ R173, R157, R8, !PT ;  /* 0x000000089dad7209 */ /* 0x000fe20007810000 */
[----:B------:R-:W0:Y:S01]  /*8670*/  MUFU.TANH R211, R153 ;  /* 0x0000009900d37308 */ /* 0x000e220000002400 */
[C---:B------:R-:W-:Y:S02]  /*8680*/  ISETP.GT.AND P4, PT, R152.reuse, 0x31, PT ;  /* 0x000000319800780c */ /* 0x040fe40003f84270 */
[----:B------:R-:W-:Y:S02]  /*8690*/  ISETP.GT.AND P3, PT, R152, 0x30, PT ;  /* 0x000000309800780c */ /* 0x000fe40003f64270 */
[----:B------:R-:W-:Y:S02]  /*86a0*/  FMNMX.FTZ R173, R160, R173, !PT ;  /* 0x000000ada0ad7209 */ /* 0x000fe40007810000 */
[----:B-1----:R-:W-:Y:S01]  /*86b0*/  FSEL R8, R177, -INF , P4 ;  /* 0xff800000b1087808 */ /* 0x002fe20002000000 */
[----:B------:R-:W1:Y:S01]  /*86c0*/  MUFU.TANH R180, R180 ;  /* 0x000000b400b47308 */ /* 0x000e620000002400 */
[----:B------:R-:W-:-:S02]  /*86d0*/  ISETP.GT.AND P4, PT, R152, 0x39, PT ;  /* 0x000000399800780c */ /* 0x000fc40003f84270 */
[----:B---3--:R-:W-:Y:S02]  /*86e0*/  FSEL R154, R176, -INF , P3 ;  /* 0xff800000b09a7808 */ /* 0x008fe40001800000 */
[----:B------:R-:W-:Y:S02]  /*86f0*/  FMNMX.FTZ R173, R156, R173, !PT ;  /* 0x000000ad9cad7209 */ /* 0x000fe40007810000 */
[----:B------:R-:W-:Y:S01]  /*8700*/  ISETP.GT.AND P3, PT, R152, 0x38, PT ;  /* 0x000000389800780c */ /* 0x000fe20003f64270 */
[----:B------:R-:W2:Y:S01]  /*8710*/  MUFU.TANH R181, R181 ;  /* 0x000000b500b57308 */ /* 0x000ea20000002400 */
[----:B0-----:R-:W-:Y:S01]  /*8720*/  FSEL R152, R211, -INF , P4 ;  /* 0xff800000d3987808 */ /* 0x001fe20002000000 */
[----:B------:R-:W-:Y:S01]  /*8730*/  FMUL.FTZ R211, R162, UR29 ;  /* 0x0000001da2d37c20 */ /* 0x000fe20008410000 */
[----:B------:R-:W-:Y:S01]  /*8740*/  FMNMX.FTZ R173, R154, R173, !PT ;  /* 0x000000ad9aad7209 */ /* 0x000fe20007810000 */
[----:B------:R-:W0:Y:S03]  /*8750*/  SHFL.IDX PT, R162, R7, 0x1, 0x1c1f ;  /* 0x003c1f0007a27f89 */ /* 0x000e2600000e0000 */
[----:B------:R-:W-:Y:S01]  /*8760*/  FMNMX.FTZ R172, R8, R173, !PT ;  /* 0x000000ad08ac7209 */ /* 0x000fe20007810000 */
[----:B------:R-:W3:Y:S01]  /*8770*/  MUFU.TANH R155, R155 ;  /* 0x0000009b009b7308 */ /* 0x000ee20000002400 */
[----:B-1----:R-:W-:Y:S01]  /*8780*/  FSEL R153, R180, -INF , P3 ;  /* 0xff800000b4997808 */ /* 0x002fe20001800000 */
[----:B------:R-:W-:Y:S01]  /*8790*/  FMUL.FTZ R180, R158, UR29 ;  /* 0x0000001d9eb47c20 */ /* 0x000fe20008410000 */
[----:B------:R-:W-:Y:S01]  /*87a0*/  FMUL.FTZ R158, R159, UR29 ;  /* 0x0000001d9f9e7c20 */ /* 0x000fe20008410000 */
[----:B------:R-:W-:Y:S01]  /*87b0*/  FMUL.FTZ R159, R178, UR29 ;  /* 0x0000001db29f7c20 */ /* 0x000fe20008410000 */
[----:B------:R-:W-:-:S03]  /*87c0*/  FMNMX.FTZ R173, R153, R172, !PT ;  /* 0x000000ac99ad7209 */ /* 0x000fc60007810000 */
[----:B------:R-:W1:Y:S01]  /*87d0*/  MUFU.TANH R180, R180 ;  /* 0x000000b400b47308 */ /* 0x000e620000002400 */
[----:B------:R-:W-:-:S05]  /*87e0*/  FMNMX.FTZ R173, R152, R173, !PT ;  /* 0x000000ad98ad7209 */ /* 0x000fca0007810000 */
[----:B------:R-:W4:Y:S02]  /*87f0*/  SHFL.BFLY PT, R172, R173, 0x2, 0x1f ;  /* 0x0c401f00adac7f89 */ /* 0x000f2400000e0000 */
[----:B------:R-:W5:Y:S01]  /*8800*/  MUFU.TANH R158, R158 ;  /* 0x0000009e009e7308 */ /* 0x000f620000002400 */
[----:B0-----:R-:W-:Y:S02]  /*8810*/  IMAD.IADD R21, R21, 0x1, R162 ;  /* 0x0000000115157824 */ /* 0x001fe400078e02a2 */
[----:B------:R-:W-:-:S05]  /*8820*/  FMUL.FTZ R162, R182, UR29 ;  /* 0x0000001db6a27c20 */ /* 0x000fca0008410000 */
[----:B------:R-:W0:Y:S01]  /*8830*/  MUFU.TANH R211, R211 ;  /* 0x000000d300d37308 */ /* 0x000e220000002400 */
[C---:B------:R-:W-:Y:S02]  /*8840*/  ISETP.GT.AND P3, PT, R21.reuse, RZ, PT ;  /* 0x000000ff1500720c */ /* 0x040fe40003f64270 */
[----:B------:R-:W-:Y:S02]  /*8850*/  ISETP.GT.AND P4, PT, R21, 0x1, PT ;  /* 0x000000011500780c */ /* 0x000fe40003f84270 */
[----:B--2---:R-:W-:Y:S02]  /*8860*/  FSEL R181, R181, -INF , P3 ;  /* 0xff800000b5b57808 */ /* 0x004fe40001800000 */
[----:B---3--:R-:W-:Y:S01]  /*8870*/  FSEL R178, R155, -INF , P4 ;  /* 0xff8000009bb27808 */ /* 0x008fe20002000000 */
[----:B------:R-:W2:Y:S01]  /*8880*/  MUFU.TANH R212, R212 ;  /* 0x000000d400d47308 */ /* 0x000ea20000002400 */
[----:B------:R-:W-:Y:S02]  /*8890*/  ISETP.GT.AND P3, PT, R21, 0x8, PT ;  /* 0x000000081500780c */ /* 0x000fe40003f64270 */
[----:B------:R-:W-:-:S02]  /*88a0*/  FMNMX.FTZ R155, R181, R10, !PT ;  /* 0x0000000ab59b7209 */ /* 0x000fc40007810000 */
[----:B------:R-:W-:Y:S02]  /*88b0*/  ISETP.GT.AND P4, PT, R21, 0x9, PT ;  /* 0x000000091500780c */ /* 0x000fe40003f84270 */
[----:B-1----:R-:W-:Y:S01]  /*88c0*/  FSEL R180, R180, -INF , P3 ;  /* 0xff800000b4b47808 */ /* 0x002fe20001800000 */
[----:B------:R-:W1:Y:S01]  /*88d0*/  MUFU.TANH R213, R213 ;  /* 0x000000d500d57308 */ /* 0x000e620000002400 */
[----:B------:R-:W-:Y:S02]  /*88e0*/  FMNMX.FTZ R155, R178, R155, !PT ;  /* 0x0000009bb29b7209 */ /* 0x000fe40007810000 */
[----:B----4-:R-:W-:Y:S02]  /*88f0*/  FMNMX.FTZ R172, R173, R172, !PT ;  /* 0x000000acadac7209 */ /* 0x010fe40007810000 */
[C---:B------:R-:W-:Y:S02]  /*8900*/  ISETP.GT.AND P3, PT, R21.reuse, 0x10, PT ;  /* 0x000000101500780c */ /* 0x040fe40003f64270 */
[----:B-----5:R-:W-:Y:S01]  /*8910*/  FSEL R182, R158, -INF , P4 ;  /* 0xff8000009eb67808 */ /* 0x020fe20002000000 */
[----:B------:R-:W3:Y:S01]  /*8920*/  MUFU.TANH R214, R214 ;  /* 0x000000d600d67308 */ /* 0x000ee20000002400 */
[----:B------:R-:W-:Y:S01]  /*8930*/  FMNMX.FTZ R155, R180, R155, !PT ;  /* 0x0000009bb49b7209 */ /* 0x000fe20007810000 */
[----:B------:R-:W4:Y:S01]  /*8940*/  SHFL.BFLY PT, R163, R172, 0x1, 0x1f ;  /* 0x0c201f00aca37f89 */ /* 0x000f2200000e0000 */
[----:B------:R-:W-:-:S02]  /*8950*/  ISETP.GT.AND P4, PT, R21, 0x11, PT ;  /* 0x000000111500780c */ /* 0x000fc40003f84270 */
[----:B0-----:R-:W-:Y:S02]  /*8960*/  FSEL R211, R211, -INF , P3 ;  /* 0xff800000d3d37808 */ /* 0x001fe40001800000 */
[----:B------:R-:W-:Y:S01]  /*8970*/  FMNMX.FTZ R158, R182, R155, !PT ;  /* 0x0000009bb69e7209 */ /* 0x000fe20007810000 */
[----:B------:R-:W0:Y:S01]  /*8980*/  MUFU.TANH R215, R215 ;  /* 0x000000d700d77308 */ /* 0x000e220000002400 */
[----:B------:R-:W-:Y:S02]  /*8990*/  ISETP.GT.AND P3, PT, R21, 0x18, PT ;  /* 0x000000181500780c */ /* 0x000fe40003f64270 */
[----:B--2---:R-:W-:Y:S02]  /*89a0*/  FSEL R212, R212, -INF , P4 ;  /* 0xff800000d4d47808 */ /* 0x004fe40002000000 */
[----:B------:R-:W-:Y:S02]  /*89b0*/  FMNMX.FTZ R155, R211, R158, !PT ;  /* 0x0000009ed39b7209 */ /* 0x000fe40007810000 */
[----:B------:R-:W-:Y:S01]  /*89c0*/  ISETP.GT.AND P4, PT, R21, 0x19, PT ;  /* 0x000000191500780c */ /* 0x000fe20003f84270 */
[----:B------:R-:W2:Y:S01]  /*89d0*/  MUFU.TANH R167, R167 ;  /* 0x000000a700a77308 */ /* 0x000ea20000002400 */
[----:B-1----:R-:W-:-:S02]  /*89e0*/  FSEL R213, R213, -INF , P3 ;  /* 0xff800000d5d57808 */ /* 0x002fc40001800000 */
[----:B------:R-:W-:Y:S02]  /*89f0*/  FMNMX.FTZ R158, R212, R155, !PT ;  /* 0x0000009bd49e7209 */ /* 0x000fe40007810000 */
[----:B------:R-:W-:Y:S02]  /*8a00*/  ISETP.GT.AND P6, PT, R21, 0x20, PT ;  /* 0x000000201500780c */ /* 0x000fe40003fc4270 */
[----:B---3--:R-:W-:Y:S01]  /*8a10*/  FSEL R214, R214, -INF , P4 ;  /* 0xff800000d6d67808 */ /* 0x008fe20002000000 */
        /* <DEDUP_REMOVED lines=9> */
[----:B----4-:R-:W-:Y:S01]  /*8ab0*/  FMNMX.FTZ R7, R172, R163, !PT ;  /* 0x000000a3ac077209 */ /* 0x010fe20007810000 */
[----:B------:R0:W2:Y:S01]  /*8ac0*/  MUFU.TANH R166, R159 ;  /* 0x0000009f00a67308 */ /* 0x0000a20000002400 */
[----:B------:R-:W-:-:S02]  /*8ad0*/  ISETP.GT.AND P5, PT, R21, 0x29, PT ;  /* 0x000000291500780c */ /* 0x000fc40003fa4270 */
[----:B-1----:R-:W-:Y:S02]  /*8ae0*/  FSEL R163, R174, -INF , P4 ;  /* 0xff800000aea37808 */ /* 0x002fe40002000000 */
[----:B------:R-:W-:Y:S02]  /*8af0*/  FMNMX.FTZ R158, R167, R158, !PT ;  /* 0x0000009ea79e7209 */ /* 0x000fe40007810000 */
[----:B------:R-:W-:Y:S01]  /*8b00*/  ISETP.GT.AND P6, PT, R21, 0x30, PT ;  /* 0x000000301500780c */ /* 0x000fe20003fc4270 */
[----:B------:R1:W3:Y:S01]  /*8b10*/  MUFU.TANH R170, R179 ;  /* 0x000000b300aa7308 */ /* 0x0002e20000002400 */
[----:B0-----:R-:W-:Y:S02]  /*8b20*/  FSEL R159, R175, -INF , P5 ;  /* 0xff800000af9f7808 */ /* 0x001fe40002800000 */
[----:B------:R-:W-:Y:S02]  /*8b30*/  FMNMX.FTZ R158, R163, R158, !PT ;  /* 0x0000009ea39e7209 */ /* 0x000fe40007810000 */
[----:B------:R-:W-:-:S02]  /*8b40*/  ISETP.GT.AND P4, PT, R21, 0x31, PT ;  /* 0x000000311500780c */ /* 0x000fc40003f84270 */
[----:B------:R-:W-:Y:S01]  /*8b50*/  ISETP.GT.AND P5, PT, R21, 0x38, PT ;  /* 0x000000381500780c */ /* 0x000fe20003fa4270 */
[----:B------:R0:W4:Y:S01]  /*8b60*/  MUFU.TANH R172, R162 ;  /* 0x000000a200ac7308 */ /* 0x0001220000002400 */
[----:B--2---:R-:W-:Y:S01]  /*8b70*/  FSEL R155, R166, -INF , P6 ;  /* 0xff800000a69b7808 */ /* 0x004fe20003000000 */
[C---:B-1----:R-:W-:Y:S01]  /*8b80*/  FMUL.FTZ R179, R7.reuse, UR28 ;  /* 0x0000001c07b37c20 */ /* 0x042fe20008410000 */
[----:B------:R-:W-:-:S04]  /*8b90*/  FSETP.NEU.FTZ.AND P3, PT, R7, -INF , PT ;  /* 0xff8000000700780b */ /* 0x000fc80003f7d000 */
        /* <DEDUP_REMOVED lines=23> */
[----:B------:R-:W-:Y:S01]  /*8d10*/  FFMA.FTZ R174, R154, UR28, -R179 ;  /* 0x0000001c9aae7c23 */ /* 0x000fe200080108b3 */
[----:B------:R-:W-:Y:S01]  /*8d20*/  FSEL R154, R7, RZ, P3 ;  /* 0x000000ff079a7208 */ /* 0x000fe20001800000 */
[----:B------:R-:W-:Y:S01]  /*8d30*/  MUFU.EX2 R12, R12 ;  /* 0x0000000c000c7308 */ /* 0x000fe20000000800 */
[----:B------:R-:W0:Y:S03]  /*8d40*/  SHFL.BFLY PT, R173, R170, 0x2, 0x1f ;  /* 0x0c401f00aaad7f89 */ /* 0x000e2600000e0000 */
[----:B------:R-:W-:-:S04]  /*8d50*/  FADD.FTZ R154, -R154, R11 ;  /* 0x0000000b9a9a7221 */ /* 0x000fc80000010100 */
[----:B------:R-:W-:Y:S01]  /*8d60*/  FMUL.FTZ R154, R154, UR28 ;  /* 0x0000001c9a9a7c20 */ /* 0x000fe20008410000 */
[----:B------:R-:W-:Y:S08]  /*8d70*/  MUFU.EX2 R15, R15 ;  /* 0x0000000f000f7308 */ /* 0x000ff00000000800 */
[----:B------:R-:W1:Y:S01]  /*8d80*/  MUFU.EX2 R219, R154 ;  /* 0x0000009a00db7308 */ /* 0x000e620000000800 */
[----:B0-----:R-:W-:Y:S01]  /*8d90*/  FMNMX.FTZ R161, R170, R173, !PT ;  /* 0x000000adaaa17209 */ /* 0x001fe20007810000 */
[--C-:B------:R-:W-:Y:S01]  /*8da0*/  FFMA.FTZ R170, R164, UR28, -R179.reuse ;  /* 0x0000001ca4aa7c23 */ /* 0x100fe200080108b3 */
[--C-:B------:R-:W-:Y:S01]  /*8db0*/  FFMA.FTZ R173, R157, UR28, -R179.reuse ;  /* 0x0000001c9dad7c23 */ /* 0x100fe200080108b3 */
[----:B------:R-:W-:Y:S01]  /*8dc0*/  FFMA.FTZ R179, R152, UR28, -R179 ;  /* 0x0000001c98b37c23 */ /* 0x000fe200080108b3 */
[----:B------:R-:W-:Y:S01]  /*8dd0*/  IMAD.MOV R157, RZ, RZ, -R184 ;  /* 0x000000ffff9d7224 */ /* 0x000fe200078e0ab8 */
[----:B------:R-:W0:Y:S02]  /*8de0*/  SHFL.BFLY PT, R164, R161, 0x1, 0x1f ;  /* 0x0c201f00a1a47f89 */ /* 0x000e2400000e0000 */
[----:B------:R-:W-:Y:S02]  /*8df0*/  MUFU.EX2 R14, R14 ;  /* 0x0000000e000e7308 */ /* 0x000fe40000000800 */
[----:B------:R-:W-:Y:S01]  /*8e00*/  ISETP.NE.AND P3, PT, R18, R157, PT ;  /* 0x0000009d1200720c */ /* 0x000fe20003f65270 */
[-C--:B-1----:R-:W-:Y:S01]  /*8e10*/  FMUL.FTZ R24, R24, R219.reuse ;  /* 0x000000db18187220 */ /* 0x082fe20000410000 */
[-C--:B------:R-:W-:Y:S01]  /*8e20*/  FMUL.FTZ R25, R25, R219.reuse ;  /* 0x000000db19197220 */ /* 0x080fe20000410000 */
[-C--:B------:R-:W-:Y:S01]  /*8e30*/  FMUL.FTZ R28, R28, R219.reuse ;  /* 0x000000db1c1c7220 */ /* 0x080fe20000410000 */
[----:B------:R-:W-:-:S02]  /*8e40*/  FMUL.FTZ R29, R29, R219 ;  /* 0x000000db1d1d7220 */ /* 0x000fc40000410000 */
        /* <DEDUP_REMOVED lines=8> */
[----:B------:R-:W-:Y:S01]  /*8ed0*/  @!P3 IMAD R156, R13, 0x40, R22 ;  /* 0x000000400d9cb824 */ /* 0x000fe200078e0216 */
[----:B------:R-:W-:Y:S01]  /*8ee0*/  MUFU.EX2 R20, R20 ;  /* 0x0000001400147308 */ /* 0x000fe20000000800 */
[-C--:B------:R-:W-:Y:S01]  /*8ef0*/  FMUL.FTZ R45, R45, R219.reuse ;  /* 0x000000db2d2d7220 */ /* 0x080fe20000410000 */
[----:B------:R-:W-:Y:S01]  /*8f00*/  FMUL.FTZ R48, R48, R219 ;  /* 0x000000db30307220 */ /* 0x000fe20000410000 */
[----:B------:R-:W-:-:S02]  /*8f10*/  @!P3 IMAD R160, R156, 0x4, R17 ;  /* 0x000000049ca0b824 */ /* 0x000fc400078e0211 */
[-C--:B------:R-:W-:Y:S01]  /*8f20*/  FMUL.FTZ R49, R49, R219.reuse ;  /* 0x000000db31317220 */ /* 0x080fe20000410000 */
[-C--:B------:R-:W-:Y:S01]  /*8f30*/  FMUL.FTZ R52, R52, R219.reuse ;  /* 0x000000db34347220 */ /* 0x080fe20000410000 */
[----:B0-----:R-:W-:Y:S01]  /*8f40*/  FMNMX.FTZ R8, R161, R164, !PT ;  /* 0x000000a4a1087209 */ /* 0x001fe20007810000 */
[-C--:B------:R-:W-:Y:S01]  /*8f50*/  FMUL.FTZ R53, R53, R219.reuse ;  /* 0x000000db35357220 */ /* 0x080fe20000410000 */
[----:B------:R-:W0:Y:S01]  /*8f60*/  MUFU.EX2 R169, R169 ;  /* 0x000000a900a97308 */ /* 0x000e220000000800 */
[----:B-1----:R-:W-:Y:S01]  /*8f70*/  F2FP.F16.F32.PACK_AB R154, R21, R14 ;  /* 0x0000000e159a723e */ /* 0x002fe200000000ff */
[-C--:B------:R-:W-:Y:S01]  /*8f80*/  FMUL.FTZ R56, R56, R219.reuse ;  /* 0x000000db38387220 */ /* 0x080fe20000410000 */
[C---:B------:R-:W-:Y:S01]  /*8f90*/  FMUL.FTZ R153, R8.reuse, UR28 ;  /* 0x0000001c08997c20 */ /* 0x040fe20008410000 */
[----:B------:R-:W-:Y:S01]  /*8fa0*/  FSETP.NEU.FTZ.AND P4, PT, R8, -INF , PT ;  /* 0xff8000000800780b */ /* 0x000fe20003f9d000 */
[-C--:B------:R-:W-:Y:S01]  /*8fb0*/  FMUL.FTZ R57, R57, R219.reuse ;  /* 0x000000db39397220 */ /* 0x080fe20000410000 */
[-C--:B------:R-:W-:Y:S01]  /*8fc0*/  FMUL.FTZ R60, R60, R219.reuse ;  /* 0x000000db3c3c7220 */ /* 0x080fe20000410000 */
[-C--:B------:R-:W-:Y:S01]  /*8fd0*/  FMUL.FTZ R61, R61, R219.reuse ;  /* 0x000000db3d3d7220 */ /* 0x080fe20000410000 */
[----:B------:R-:W-:Y:S01]  /*8fe0*/  FSEL R152, R153, RZ, P4 ;  /* 0x000000ff99987208 */ /* 0x000fe20002000000 */
[----:B------:R-:W-:Y:S01]  /*8ff0*/  MUFU.EX2 R168, R168 ;  /* 0x000000a800a87308 */ /* 0x000fe20000000800 */
[----:B------:R-:W-:Y:S01]  /*9000*/  FSEL R153, R8, RZ, P4 ;  /* 0x000000ff08997208 */ /* 0x000fe20002000000 */
[-C--:B------:R-:W-:Y:S01]  /*9010*/  FMUL.FTZ R64, R64, R219.reuse ;  /* 0x000000db40407220 */ /* 0x080fe20000410000 */
[----:B------:R-:W-:Y:S01]  /*9020*/  FMUL.FTZ R65, R65, R219 ;  /* 0x000000db41417220 */ /* 0x000fe20000410000 */
[--C-:B------:R-:W-:Y:S01]  /*9030*/  FFMA.FTZ R183, R182, UR28, -R152.reuse ;  /* 0x0000001cb6b77c23 */ /* 0x100fe20008010898 */
[----:B------:R-:W-:Y:S01]  /*9040*/  FFMA.FTZ R182, R211, UR28, -R152 ;  /* 0x0000001cd3b67c23 */ /* 0x000fe20008010898 */
[----:B------:R-:W-:Y:S01]  /*9050*/  FADD.FTZ R153, -R153, R10 ;  /* 0x0000000a99997221 */ /* 0x000fe20000010100 */
[--C-:B------:R-:W-:Y:S01]  /*9060*/  FFMA.FTZ R211, R212, UR28, -R152.reuse ;  /* 0x0000001cd4d37c23 */ /* 0x100fe20008010898 */
[--C-:B------:R-:W-:Y:S01]  /*9070*/  FFMA.FTZ R212, R213, UR28, -R152.reuse ;  /* 0x0000001cd5d47c23 */ /* 0x100fe20008010898 */
[----:B------:R-:W-:Y:S01]  /*9080*/  FFMA.FTZ R181, R181, UR28, -R152 ;  /* 0x0000001cb5b57c23 */ /* 0x000fe20008010898 */
[----:B------:R-:W-:Y:S01]  /*9090*/  FMUL.FTZ R10, R153, UR28 ;  /* 0x0000001c990a7c20 */ /* 0x000fe20008410000 */
[----:B------:R-:W-:-:S02]  /*90a0*/  @!P2 VIADD R153, R9, 0x38840 ;  /* 0x000388400999a836 */ /* 0x000fc40000000000 */
[--C-:B------:R-:W-:Y:S01]  /*90b0*/  FFMA.FTZ R178, R178, UR28, -R152.reuse ;  /* 0x0000001cb2b27c23 */ /* 0x100fe20008010898 */
[--C-:B------:R-:W-:Y:S01]  /*90c0*/  FFMA.FTZ R180, R180, UR28, -R152.reuse ;  /* 0x0000001cb4b47c23 */ /* 0x100fe20008010898 */
[--C-:B------:R-:W-:Y:S01]  /*90d0*/  FFMA.FTZ R213, R214, UR28, -R152.reuse ;  /* 0x0000001cd6d57c23 */ /* 0x100fe20008010898 */
[--C-:B------:R-:W-:Y:S01]  /*90e0*/  FFMA.FTZ R214, R215, UR28, -R152.reuse ;  /* 0x0000001cd7d67c23 */ /* 0x100fe20008010898 */
[----:B------:R-:W1:Y:S01]  /*90f0*/  MUFU.EX2 R10, R10 ;  /* 0x0000000a000a7308 */ /* 0x000e620000000800 */
[----:B------:R-:W-:Y:S01]  /*9100*/  @!P2 PRMT R153, RZ, 0x654, R153 ;  /* 0x00000654ff99a816 */ /* 0x000fe20000000099 */
[--C-:B------:R-:W-:Y:S01]  /*9110*/  FFMA.FTZ R215, R167, UR28, -R152.reuse ;  /* 0x0000001ca7d77c23 */ /* 0x100fe20008010898 */
[--C-:B------:R-:W-:Y:S01]  /*9120*/  FFMA.FTZ R216, R163, UR28, -R152.reuse ;  /* 0x0000001ca3d87c23 */ /* 0x100fe20008010898 */
[--C-:B------:R-:W-:Y:S01]  /*9130*/  FFMA.FTZ R217, R159, UR28, -R152.reuse ;  /* 0x0000001c9fd97c23 */ /* 0x100fe20008010898 */
[----:B------:R2:W-:Y:S01]  /*9140*/  @!P2 SYNCS.ARRIVE.TRANS64.RED.A1T0 RZ, [R153+URZ], RZ ;  /* 0x000000ff99ffa9a7 */ /* 0x0005e2000810043f */
[--C-:B------:R-:W-:Y:S01]  /*9150*/  FFMA.FTZ R218, R158, UR28, -R152.reuse ;  /* 0x0000001c9eda7c23 */ /* 0x100fe20008010898 */
[--C-:B------:R-:W-:Y:S01]  /*9160*/  FFMA.FTZ R13, R162, UR28, -R152.reuse ;  /* 0x0000001ca20d7c23 */ /* 0x100fe20008010898 */
[--C-:B------:R-:W-:Y:S01]  /*9170*/  FFMA.FTZ R220, R166, UR28, -R152.reuse ;  /* 0x0000001ca6dc7c23 */ /* 0x100fe20008010898 */
[----:B------:R-:W-:Y:S01]  /*9180*/  @!P3 STS [R160+0x38400], R219 ;  /* 0x038400dba000b388 */ /* 0x000fe20000000800 */
[----:B------:R-:W-:Y:S01]  /*9190*/  FFMA.FTZ R155, R155, UR28, -R152 ;  /* 0x0000001c9b9b7c23 */ /* 0x000fe20008010898 */
[----:B------:R-:W-:Y:S01]  /*91a0*/  MUFU.EX2 R181, R181 ;  /* 0x000000b500b57308 */ /* 0x000fe20000000800 */
[----:B------:R-:W-:Y:S01]  /*91b0*/  F2FP.F16.F32.PACK_AB R152, R15, R12 ;  /* 0x0000000c0f98723e */ /* 0x000fe200000000ff */
[-C--:B------:R-:W-:Y:S01]  /*91c0*/  FMUL.FTZ R68, R68, R219.reuse ;  /* 0x000000db44447220 */ /* 0x080fe20000410000 */
[----:B0-----:R-:W-:Y:S01]  /*91d0*/  F2FP.F16.F32.PACK_AB R156, R169, R20 ;  /* 0x00000014a99c723e */ /* 0x001fe200000000ff */
[-C--:B------:R-:W-:Y:S01]  /*91e0*/  FMUL.FTZ R69, R69, R219.reuse ;  /* 0x000000db45457220 */ /* 0x080fe20000410000 */
[----:B------:R-:W-:Y:S01]  /*91f0*/  FMUL.FTZ R72, R72, R219 ;  /* 0x000000db48487220 */ /* 0x000fe20000410000 */
[----:B-1----:R0:W-:Y:S01]  /*9200*/  @!P3 STS [R160+0x38420], R10 ;  /* 0x0384200aa000b388 */ /* 0x0021e20000000800 */
[-C--:B------:R-:W-:Y:S01]  /*9210*/  FMUL.FTZ R26, R26, R10.reuse ;  /* 0x0000000a1a1a7220 */ /* 0x080fe20000410000 */
        /* <DEDUP_REMOVED lines=17> */
[----:B--2---:R-:W-:Y:S01]  /*9330*/  F2FP.F16.F32.PACK_AB R153, R178, R181 ;  /* 0x000000b5b299723e */ /* 0x004fe200000000ff */
        /* <DEDUP_REMOVED lines=105> */
[-C--:B------:R-:W-:Y:S01]  /*99d0*/  FMUL.FTZ R150, R150, R10.reuse ;  /* 0x0000000a96967220 */ /* 0x080fe20000410000 */
[----:B------:R-:W-:Y:S01]  /*99e0*/  FMUL.FTZ R151, R151, R10 ;  /* 0x0000000a97977220 */ /* 0x000fe20000410000 */
[----:B------:R-:W-:Y:S01]  /*99f0*/  FFMA.FTZ R181, R10, R6, R181 ;  /* 0x000000060ab57223 */ /* 0x000fe200000100b5 */
[----:B------:R-:W-:Y:S01]  /*9a00*/  FFMA.FTZ R12, R219, R5, R12 ;  /* 0x00000005db0c7223 */ /* 0x000fe2000001000c */
[----:B------:R-:W-:Y:S01]  /*9a10*/  PLOP3.LUT P3, PT, PT, PT, UP0, 0x80, 0x0 ;  /* 0x000000000000781c */ /* 0x000fe20003f6f008 */
[----:B------:R-:W-:Y:S01]  /*9a20*/  MUFU.EX2 R174, R174 ;  /* 0x000000ae00ae7308 */ /* 0x000fe20000000800 */
[----:B------:R-:W-:Y:S01]  /*9a30*/  FADD.FTZ R181, R178, R181 ;  /* 0x000000b5b2b57221 */ /* 0x000fe20000010000 */
[----:B------:R-:W-:Y:S01]  /*9a40*/  FADD.FTZ R15, R15, R12 ;  /* 0x0000000c0f0f7221 */ /* 0x000fe20000010000 */
[----:B------:R-:W-:-:S02]  /*9a50*/  @!P2 VIADD R9, R9, 0x38860 ;  /* 0x000388600909a836 */ /* 0x000fc40000000000 */
[----:B------:R-:W-:Y:S02]  /*9a60*/  IMAD.MOV.U32 R10, RZ, RZ, R8 ;  /* 0x000000ffff0a7224 */ /* 0x000fe400078e0008 */
[----:B------:R-:W-:Y:S01]  /*9a70*/  FADD.FTZ R14, R14, R15 ;  /* 0x0000000f0e0e7221 */ /* 0x000fe20000010000 */
[----:B------:R-:W0:Y:S01]  /*9a80*/  MUFU.EX2 R177, R177 ;  /* 0x000000b100b17308 */ /* 0x000e220000000800 */
[----:B-1----:R-:W-:Y:S02]  /*9a90*/  F2FP.F16.F32.PACK_AB R163, R217, R216 ;  /* 0x000000d8d9a3723e */ /* 0x002fe400000000ff */
[----:B------:R-:W-:Y:S01]  /*9aa0*/  FADD.FTZ R21, R21, R14 ;  /* 0x0000000e15157221 */ /* 0x000fe20000010000 */
[----:B------:R-:W-:-:S03]  /*9ab0*/  @!P2 PRMT R9, RZ, 0x654, R9 ;  /* 0x00000654ff09a816 */ /* 0x000fc60000000009 */
[----:B------:R-:W-:Y:S01]  /*9ac0*/  FADD.FTZ R20, R20, R21 ;  /* 0x0000001514147221 */ /* 0x000fe20000010000 */
[----:B------:R-:W-:Y:S03]  /*9ad0*/  MUFU.EX2 R176, R176 ;  /* 0x000000b000b07308 */ /* 0x000fe60000000800 */
[----:B------:R-:W-:-:S04]  /*9ae0*/  FADD.FTZ R169, R169, R20 ;  /* 0x00000014a9a97221 */ /* 0x000fc80000010000 */
[----:B------:R-:W-:Y:S01]  /*9af0*/  FADD.FTZ R168, R168, R169 ;  /* 0x000000a9a8a87221 */ /* 0x000fe20000010000 */
[----:B------:R-:W1:Y:S01]  /*9b00*/  MUFU.EX2 R179, R179 ;  /* 0x000000b300b37308 */ /* 0x000e620000000800 */
[----:B0-----:R-:W-:Y:S02]  /*9b10*/  F2FP.F16.F32.PACK_AB R164, R177, R174 ;  /* 0x000000aeb1a4723e */ /* 0x001fe400000000ff */
[----:B------:R-:W-:-:S04]  /*9b20*/  FADD.FTZ R171, R171, R168 ;  /* 0x000000a8abab7221 */ /* 0x000fc80000010000 */
[----:B------:R-:W-:Y:S01]  /*9b30*/  FADD.FTZ R170, R170, R171 ;  /* 0x000000abaaaa7221 */ /* 0x000fe20000010000 */
[----:B------:R0:W-:Y:S03]  /*9b40*/  MUFU.EX2 R11, R155 ;  /* 0x0000009b000b7308 */ /* 0x0001e60000000800 */
[----:B------:R-:W-:-:S04]  /*9b50*/  FADD.FTZ R173, R173, R170 ;  /* 0x000000aaadad7221 */ /* 0x000fc80000010000 */
[----:B------:R-:W-:Y:S01]  /*9b60*/  FADD.FTZ R172, R172, R173 ;  /* 0x000000adacac7221 */ /* 0x000fe20000010000 */
[----:B------:R-:W2:Y:S01]  /*9b70*/  MUFU.EX2 R218, R218 ;  /* 0x000000da00da7308 */ /* 0x000ea20000000800 */
[----:B0-----:R-:W-:Y:S01]  /*9b80*/  F2FP.F16.F32.PACK_AB R155, R183, R180 ;  /* 0x000000b4b79b723e */ /* 0x001fe200000000ff */
[----:B------:R-:W-:Y:S01]  /*9b90*/  BAR.SYNC.DEFER_BLOCKING 0xf, 0x100 ;  /* 0x03c4000000007b1d */ /* 0x000fe20000010000 */
[----:B-1----:R-:W-:Y:S01]  /*9ba0*/  F2FP.F16.F32.PACK_AB R166, R179, R176 ;  /* 0x000000b0b3a6723e */ /* 0x002fe200000000ff */
[----:B------:R-:W-:Y:S01]  /*9bb0*/  FADD.FTZ R180, R180, R181 ;  /* 0x000000b5b4b47221 */ /* 0x000fe20000010000 */
[----:B------:R-:W-:-:S03]  /*9bc0*/  FADD.FTZ R175, R175, R172 ;  /* 0x000000acafaf7221 */ /* 0x000fc60000010000 */
[----:B------:R-:W-:Y:S01]  /*9bd0*/  MUFU.EX2 R13, R13 ;  /* 0x0000000d000d7308 */ /* 0x000fe20000000800 */
[----:B------:R-:W-:Y:S01]  /*9be0*/  FADD.FTZ R183, R183, R180 ;  /* 0x000000b4b7b77221 */ /* 0x000fe20000010000 */
[----:B------:R-:W-:-:S03]  /*9bf0*/  FADD.FTZ R174, R174, R175 ;  /* 0x000000afaeae7221 */ /* 0x000fc60000010000 */
[----:B------:R-:W-:Y:S01]  /*9c00*/  FADD.FTZ R182, R182, R183 ;  /* 0x000000b7b6b67221 */ /* 0x000fe20000010000 */
[----:B------:R-:W-:Y:S02]  /*9c10*/  FADD.FTZ R177, R177, R174 ;  /* 0x000000aeb1b17221 */ /* 0x000fe40000010000 */
[----:B------:R-:W0:Y:S01]  /*9c20*/  MUFU.EX2 R220, R220 ;  /* 0x000000dc00dc7308 */ /* 0x000e220000000800 */
[----:B--2---:R-:W-:Y:S01]  /*9c30*/  F2FP.F16.F32.PACK_AB R165, R218, R11 ;  /* 0x0000000bdaa5723e */ /* 0x004fe200000000ff */
[----:B------:R-:W-:Y:S01]  /*9c40*/  FADD.FTZ R211, R211, R182 ;  /* 0x000000b6d3d37221 */ /* 0x000fe20000010000 */
[----:B------:R-:W-:-:S03]  /*9c50*/  FADD.FTZ R176, R176, R177 ;  /* 0x000000b1b0b07221 */ /* 0x000fc60000010000 */
[----:B------:R-:W-:Y:S01]  /*9c60*/  FADD.FTZ R212, R212, R211 ;  /* 0x000000d3d4d47221 */ /* 0x000fe20000010000 */
[----:B------:R-:W-:Y:S01]  /*9c70*/  FADD.FTZ R5, R179, R176 ;  /* 0x000000b0b3057221 */ /* 0x000fe20000010000 */
[----:B------:R1:W-:Y:S02]  /*9c80*/  STSM.16.M88.4 [R185+0x36400], R152 ;  /* 0x03640098b9007844 */ /* 0x0003e40000000200 */
[----:B------:R-:W-:Y:S02]  /*9c90*/  FADD.FTZ R213, R213, R212 ;  /* 0x000000d4d5d57221 */ /* 0x000fe40000010000 */
[----:B------:R1:W-:Y:S02]  /*9ca0*/  STSM.16.M88.4 [R190], R156 ;  /* 0x0000009cbe007844 */ /* 0x0003e40000000200 */
[----:B------:R-:W-:Y:S01]  /*9cb0*/  FADD.FTZ R214, R214, R213 ;  /* 0x000000d5d6d67221 */ /* 0x000fe20000010000 */
[----:B0-----:R-:W-:Y:S01]  /*9cc0*/  F2FP.F16.F32.PACK_AB R167, R220, R13 ;  /* 0x0000000ddca7723e */ /* 0x001fe200000000ff */
[----:B------:R1:W-:Y:S02]  /*9cd0*/  STSM.16.M88.4 [R186], R160 ;  /* 0x000000a0ba007844 */ /* 0x0003e40000000200 */
[----:B------:R-:W-:-:S02]  /*9ce0*/  FADD.FTZ R215, R215, R214 ;  /* 0x000000d6d7d77221 */ /* 0x000fc40000010000 */
[----:B------:R1:W-:Y:S01]  /*9cf0*/  STSM.16.M88.4 [R187], R164 ;  /* 0x000000a4bb007844 */ /* 0x0003e20000000200 */
[----:B------:R-:W-:Y:S01]  /*9d00*/  WARPGROUP.ARRIVE ;  /* 0x00000000000079c5 */ /* 0x000fe20000000000 */
[----:B------:R-:W-:-:S04]  /*9d10*/  FADD.FTZ R216, R216, R215 ;  /* 0x000000d7d8d87221 */ /* 0x000fc80000010000 */
[----:B------:R-:W-:Y:S01]  /*9d20*/  FADD.FTZ R216, R217, R216 ;  /* 0x000000d8d9d87221 */ /* 0x000fe20000010000 */
[----:B------:R-:W-:Y:S01]  /*9d30*/  HGMMA.64x256x16.F32 R24, R152, gdesc[UR4].tnspB, R24, gsb0 ;  /* 0x43e0000498187df0 */ /* 0x000fe20008000818 */
[----:B------:R-:W-:Y:S01]  /*9d40*/  R2UR UR6, R222 ;  /* 0x00000000de0672ca */ /* 0x000fe200000e0000 */
[----:B------:R-:W-:Y:S01]  /*9d50*/  UMOV UR7, 0x40000040 ;  /* 0x4000004000077882 */ /* 0x000fe20000000000 */
[----:B------:R-:W-:Y:S02]  /*9d60*/  VIADD R222, R221, 0x100 ;  /* 0x00000100ddde7836 */ /* 0x000fe40000000000 */
[----:B------:R-:W-:Y:S01]  /*9d70*/  FADD.FTZ R11, R11, R216 ;  /* 0x000000d80b0b7221 */ /* 0x000fe20000010000 */
[----:B------:R-:W-:-:S03]  /*9d80*/  VIADD R221, R221, 0x180 ;  /* 0x00000180dddd7836 */ /* 0x000fc60000000000 */
[----:B------:R-:W-:Y:S01]  /*9d90*/  FADD.FTZ R218, R218, R11 ;  /* 0x0000000bdada7221 */ /* 0x000fe20000010000 */
[----:B------:R-:W-:-:S03]  /*9da0*/  IMAD.MOV.U32 R11, RZ, RZ, R7 ;  /* 0x000000ffff0b7224 */ /* 0x000fc600078e0007 */
[----:B------:R-:W-:-:S04]  /*9db0*/  FADD.FTZ R13, R13, R218 ;  /* 0x000000da0d0d7221 */ /* 0x000fc80000010000 */
[----:B------:R-:W-:Y:S01]  /*9dc0*/  FADD.FTZ R6, R220, R13 ;  /* 0x0000000ddc067221 */ /* 0x000fe20000010000 */
[----:B------:R-:W-:Y:S01]  /*9dd0*/  IMAD.MOV.U32 R13, RZ, RZ, R2 ;  /* 0x000000ffff0d7224 */ /* 0x000fe200078e0002 */
[----:B------:R-:W-:Y:S02]  /*9de0*/  WARPGROUP.DEPBAR.LE gsb0, 0x0 ;  /* 0x00008000000079c5 */ /* 0x000fe40000010000 */
[----:B------:R-:W-:-:S07]  /*9df0*/  WARPGROUP.ARRIVE ;  /* 0x00000000000079c5 */ /* 0x000fce0000000000 */
        /* <DEDUP_REMOVED lines=24> */
.L_x_8548:
[----:B------:R-:W-:-:S13]  /*9f80*/  ISETP.LE.AND P1, PT, RZ, UR31, PT ;  /* 0x0000001fff007c0c */ /* 0x000fda000bf23270 */
[----:B------:R-:W-:Y:S05]  /*9f90*/  @!P1 BRA `(.L_x_8558) ;  /* 0x0000003000409947 */ /* 0x000fea0003800000 */
[----:B------:R-:W-:Y:S01]  /*9fa0*/  IMAD.MOV.U32 R11, RZ, RZ, R8 ;  /* 0x000000ffff0b7224 */ /* 0x000fe200078e0008 */
[----:B------:R-:W-:Y:S01]  /*9fb0*/  ULDC UR29, c[0x0][0xad0] ;  /* 0x0002b400001d7ab9 */ /* 0x000fe20000000800 */
[----:B------:R-:W-:Y:S01]  /*9fc0*/  IMAD.MOV.U32 R20, RZ, RZ, R7 ;  /* 0x000000ffff147224 */ /* 0x000fe200078e0007 */
[----:B------:R-:W-:Y:S01]  /*9fd0*/  ULDC UR28, c[0x0][0xa80] ;  /* 0x0002a000001c7ab9 */ /* 0x000fe20000000800 */
[----:B------:R-:W-:-:S07]  /*9fe0*/  IMAD.MOV.U32 R13, RZ, RZ, R2 ;  /* 0x000000ffff0d7224 */ /* 0x000fce00078e0002 */
.L_x_8567:
[----:B------:R-:W-:-:S05]  /*9ff0*/  VIADD R2, R13, 0x1 ;  /* 0x000000010d027836 */ /* 0x000fca0000000000 */
[----:B------:R-:W-:-:S04]  /*a000*/  ISETP.NE.AND P1, PT, R2, 0x2, PT ;  /* 0x000000020200780c */ /* 0x000fc80003f25270 */
[----:B------:R-:W-:Y:S02]  /*a010*/  SEL R7, RZ, 0x1, P1 ;  /* 0x00000001ff077807 */ /* 0x000fe40000800000 */
[----:B------:R-:W-:Y:S02]  /*a020*/  SEL R2, R2, RZ, P1 ;  /* 0x000000ff02027207 */ /* 0x000fe40000800000 */
[----:B------:R-:W-:Y:S01]  /*a030*/  LOP3.LUT R16, R16, R7, RZ, 0x3c, !PT ;  /* 0x0000000710107212 */ /* 0x000fe200078e3cff */
[----:B0-----:R-:W-:Y:S06]  /*a040*/  @!P0 BRA `(.L_x_8559) ;  /* 0x0000000000048947 */ /* 0x001fec0003800000 */
[----:B------:R-:W-:Y:S01]  /*a050*/  BPT.TRAP 0x1 ;  /* 0x000000040000795c */ /* 0x000fe20000300000 */
.L_x_8559:
[----:B-1----:R-:W-:Y:S01]  /*a060*/  IMAD R9, R2, 0x8, R17 ;  /* 0x0000000802097824 */ /* 0x002fe200078e0211 */
[----:B------:R-:W-:-:S04]  /*a070*/  SHF.L.U32 R8, R16, 0x1f, RZ ;  /* 0x0000001f10087819 */ /* 0x000fc800000006ff */
[----:B------:R0:W1:Y:S01]  /*a080*/  SYNCS.PHASECHK.TRANS64.TRYWAIT P1, [R9+URZ+0x38830], R8 ;  /* 0x03883008090075a7 */ /* 0x000062000802017f */
[----:B------:R-:W-:Y:S05]  /*a090*/  @!P0 BRA `(.L_x_8560) ;  /* 0x0000000000048947 */ /* 0x000fea0003800000 */
[----:B------:R-:W-:Y:S01]  /*a0a0*/  BPT.TRAP 0x1 ;  /* 0x000000040000795c */ /* 0x000fe20000300000 */
.L_x_8560:
[----:B------:R-:W-:Y:S01]  /*a0b0*/  IMAD R7, R2, 0x200, R0 ;  /* 0x0000020002077824 */ /* 0x000fe200078e0200 */
[----:B-1----:R-:W-:Y:S06]  /*a0c0*/  @P1 BRA `(.L_x_8561) ;  /* 0x0000000000081947 */ /* 0x002fec0003800000 */
[----:B------:R-:W1:Y:S02]  /*a0d0*/  SYNCS.PHASECHK.TRANS64.TRYWAIT P1, [R9+URZ+0x38830], R8 ;  /* 0x03883008090075a7 */ /* 0x000e64000802017f */
[----:B-1----:R-:W-:Y:S05]  /*a0e0*/  @!P1 BRA `(.L_x_8562) ;  /* 0x000000ec00ac9947 */ /* 0x002fea0003800000 */
.L_x_8561:
        /* <DEDUP_REMOVED lines=22> */
.L_x_8563:
[----:B------:R2:W3:Y:S01]  /*a250*/  SYNCS.PHASECHK.TRANS64.TRYWAIT P1, [R9+URZ+0x38850], R8 ;  /* 0x03885008090075a7 */ /* 0x0004e2000802017f */
[----:B------:R-:W-:Y:S05]  /*a260*/  @!P0 BRA `(.L_x_8564) ;  /* 0x0000000000048947 */ /* 0x000fea0003800000 */
[----:B------:R-:W-:Y:S01]  /*a270*/  BPT.TRAP 0x1 ;  /* 0x000000040000795c */ /* 0x000fe20000300000 */
.L_x_8564:
[----:B---3--:R-:W-:Y:S05]  /*a280*/  @P1 BRA `(.L_x_8565) ;  /* 0x0000000000081947 */ /* 0x008fea0003800000 */
[----:B------:R-:W3:Y:S02]  /*a290*/  SYNCS.PHASECHK.TRANS64.TRYWAIT P1, [R9+URZ+0x38850], R8 ;  /* 0x03885008090075a7 */ /* 0x000ee4000802017f */
[----:B---3--:R-:W-:Y:S05]  /*a2a0*/  @!P1 BRA `(.L_x_8566) ;  /* 0x000000ec00509947 */ /* 0x008fea0003800000 */
.L_x_8565:
        /* <DEDUP_REMOVED lines=12> */
[----:B------:R-:W-:Y:S01]  /*a370*/  VIADD R8, R7, 0x4 ;  /* 0x0000000407087836 */ /* 0x000fe20000000000 */
[----:B------:R-:W-:Y:S01]  /*a380*/  UMOV UR7, 0x40000040 ;  /* 0x4000004000077882 */ /* 0x000fe20000000000 */
[----:B------:R-:W-:-:S02]  /*a390*/  VIADD R21, R4, 0x800 ;  /* 0x0000080004157836 */ /* 0x000fc40000000000 */
[----:B------:R-:W-:Y:S02]  /*a3a0*/  VIADD R15, R7, 0x800 ;  /* 0x00000800070f7836 */ /* 0x000fe40000000000 */
        /* <DEDUP_REMOVED lines=398> */
[----:B---3--:R-:W-:-:S03]  /*bc90*/  FMNMX.FTZ R167, R155, R20, !PT ;  /* 0x000000149ba77209 */ /* 0x008fc60007810000 */
        /* <DEDUP_REMOVED lines=17> */
[----:B-1----:R-:W-:Y:S01]  /*bdb0*/  FMNMX.FTZ R168, R158, R167, !PT ;  /* 0x000000a79ea87209 */ /* 0x002fe20007810000 */
[--C-:B------:R-:W-:Y:S01]  /*bdc0*/  FFMA.FTZ R179, R218, UR28, -R166.reuse ;  /* 0x0000001cdab37c23 */ /* 0x100fe200080108a6 */
[--C-:B------:R-:W-:Y:S01]  /*bdd0*/  FFMA.FTZ R180, R219, UR28, -R166.reuse ;  /* 0x0000001cdbb47c23 */ /* 0x100fe200080108a6 */
[--C-:B------:R-:W-:Y:S01]  /*bde0*/  FFMA.FTZ R181, R220, UR28, -R166.reuse ;  /* 0x0000001cdcb57c23 */ /* 0x100fe200080108a6 */
[----:B------:R-:W-:Y:S01]  /*bdf0*/  FFMA.FTZ R182, R164, UR28, -R166 ;  /* 0x0000001ca4b67c23 */ /* 0x000fe200080108a6 */
[----:B------:R-:W-:-:S02]  /*be00*/  IMAD R219, R2, 0x1000, R19 ;  /* 0x0000100002db7824 */ /* 0x000fc400078e0213 */
[----:B------:R-:W1:Y:S01]  /*be10*/  MUFU.TANH R161, R161 ;  /* 0x000000a100a17308 */ /* 0x000e620000002400 */
[----:B--2---:R-:W-:Y:S01]  /*be20*/  FMNMX.FTZ R167, R159, R168, !PT ;  /* 0x000000a89fa77209 */ /* 0x004fe20007810000 */
[C---:B------:R-:W-:Y:S01]  /*be30*/  VIADD R220, R219.reuse, 0x80 ;  /* 0x00000080dbdc7836 */ /* 0x040fe20000000000 */
[----:B------:R-:W-:-:S05]  /*be40*/  R2UR UR6, R219 ;  /* 0x00000000db0672ca */ /* 0x000fca00000e0000 */
[----:B------:R-:W2:Y:S01]  /*be50*/  MUFU.TANH R162, R162 ;  /* 0x000000a200a27308 */ /* 0x000ea20000002400 */
[----:B0-----:R-:W-:-:S07]  /*be60*/  FMNMX.FTZ R8, R160, R167, !PT ;  /* 0x000000a7a0087209 */ /* 0x001fce0007810000 */
[----:B------:R-:W0:Y:S01]  /*be70*/  MUFU.TANH R163, R163 ;  /* 0x000000a300a37308 */ /* 0x000e220000002400 */
[----:B-1----:R-:W-:-:S07]  /*be80*/  FMNMX.FTZ R167, R161, R8, !PT ;  /* 0x00000008a1a77209 */ /* 0x002fce0007810000 */
[----:B------:R-:W1:Y:S01]  /*be90*/  MUFU.EX2 R20, R169 ;  /* 0x000000a900147308 */ /* 0x000e620000000800 */
[----:B--2---:R-:W-:-:S07]  /*bea0*/  FMNMX.FTZ R8, R162, R167, !PT ;  /* 0x000000a7a2087209 */ /* 0x004fce0007810000 */
[----:B------:R2:W-:Y:S01]  /*beb0*/  MUFU.EX2 R169, R188 ;  /* 0x000000bc00a97308 */ /* 0x0005e20000000800 */
[----:B0-----:R-:W-:-:S05]  /*bec0*/  FMNMX.FTZ R8, R163, R8, !PT ;  /* 0x00000008a3087209 */ /* 0x001fca0007810000 */
[----:B------:R-:W0:Y:S02]  /*bed0*/  SHFL.BFLY PT, R167, R8, 0x2, 0x1f ;  /* 0x0c401f0008a77f89 */ /* 0x000e2400000e0000 */
        /* <DEDUP_REMOVED lines=19> */
[-C--:B------:R-:W-:Y:S01]  /*c010*/  FMUL.FTZ R56, R56, R20.reuse ;  /* 0x0000001438387220 */ /* 0x080fe20000410000 */
[-C--:B------:R-:W-:Y:S01]  /*c020*/  FMUL.FTZ R57, R57, R20.reuse ;  /* 0x0000001439397220 */ /* 0x080fe20000410000 */
[-C--:B------:R-:W-:Y:S01]  /*c030*/  FMUL.FTZ R60, R60, R20.reuse ;  /* 0x000000143c3c7220 */ /* 0x080fe20000410000 */
        /* <DEDUP_REMOVED lines=45> */
[--C-:B--2---:R-:W-:Y:S01]  /*c310*/  FFMA.FTZ R188, R154, UR28, -R165.reuse ;  /* 0x0000001c9abc7c23 */ /* 0x104fe200080108a5 */
[----:B------:R-:W0:Y:S01]  /*c320*/  MUFU.EX2 R11, R11 ;  /* 0x0000000b000b7308 */ /* 0x000e220000000800 */
[----:B------:R-:W-:Y:S02]  /*c330*/  @!P2 VIADD R152, R9, 0x38840 ;  /* 0x000388400998a836 */ /* 0x000fe40000000000 */
[--C-:B------:R-:W-:Y:S01]  /*c340*/  FFMA.FTZ R10, R10, UR28, -R165.reuse ;  /* 0x0000001c0a0a7c23 */ /* 0x100fe200080108a5 */
[--C-:B------:R-:W-:Y:S01]  /*c350*/  FFMA.FTZ R15, R15, UR28, -R165.reuse ;  /* 0x0000001c0f0f7c23 */ /* 0x100fe200080108a5 */
[--C-:B-1----:R-:W-:Y:S01]  /*c360*/  FFMA.FTZ R211, R155, UR28, -R165.reuse ;  /* 0x0000001c9bd37c23 */ /* 0x102fe200080108a5 */
        /* <DEDUP_REMOVED lines=13> */
[----:B---3--:R-:W-:Y:S01]  /*c440*/  F2FP.F16.F32.PACK_AB R152, R168, R21 ;  /* 0x00000015a898723e */ /* 0x008fe200000000ff */
        /* <DEDUP_REMOVED lines=109> */
[----:B------:R-:W-:Y:S01]  /*cb20*/  ISETP.LT.AND P1, PT, RZ, UR31, PT ;  /* 0x0000001fff007c0c */ /* 0x000fe2000bf21270 */
[----:B------:R-:W2:Y:S01]  /*cb30*/  MUFU.EX2 R215, R215 ;  /* 0x000000d700d77308 */ /* 0x000ea20000000800 */
[----:B-1----:R-:W-:Y:S01]  /*cb40*/  F2FP.F16.F32.PACK_AB R161, R213, R212 ;  /* 0x000000d4d5a1723e */ /* 0x002fe200000000ff */
[----:B------:R0:W-:Y:S01]  /*cb50*/  STSM.16.M88.4 [R190], R156 ;  /* 0x0000009cbe007844 */ /* 0x0001e20000000200 */
[----:B------:R-:W-:Y:S01]  /*cb60*/  FADD.FTZ R183, R183, R6 ;  /* 0x00000006b7b77221 */ /* 0x000fe20000010000 */
[----:B------:R-:W-:Y:S01]  /*cb70*/  FADD.FTZ R168, R168, R5 ;  /* 0x00000005a8a87221 */ /* 0x000fe20000010000 */
[----:B------:R-:W-:Y:S01]  /*cb80*/  @!P2 VIADD R9, R9, 0x38860 ;  /* 0x000388600909a836 */ /* 0x000fe20000000000 */
[----:B------:R-:W-:Y:S01]  /*cb90*/  UIADD3 UR31, UR31, -0x1, URZ ;  /* 0xffffffff1f1f7890 */ /* 0x000fe2000fffe03f */
[----:B------:R-:W-:Y:S01]  /*cba0*/  FADD.FTZ R12, R12, R183 ;  /* 0x000000b70c0c7221 */ /* 0x000fe20000010000 */
[----:B------:R-:W-:Y:S01]  /*cbb0*/  MUFU.EX2 R179, R179 ;  /* 0x000000b300b37308 */ /* 0x000fe20000000800 */
[----:B------:R-:W-:Y:S01]  /*cbc0*/  FADD.FTZ R169, R169, R168 ;  /* 0x000000a8a9a97221 */ /* 0x000fe20000010000 */
[----:B------:R-:W-:Y:S01]  /*cbd0*/  @!P2 PRMT R9, RZ, 0x654, R9 ;  /* 0x00000654ff09a816 */ /* 0x000fe20000000009 */
[----:B------:R-:W-:Y:S01]  /*cbe0*/  FADD.FTZ R15, R15, R12 ;  /* 0x0000000c0f0f7221 */ /* 0x000fe20000010000 */
[----:B------:R-:W-:-:S02]  /*cbf0*/  IMAD.MOV.U32 R11, RZ, RZ, R8 ;  /* 0x000000ffff0b7224 */ /* 0x000fc400078e0008 */
[----:B------:R-:W-:Y:S01]  /*cc00*/  FADD.FTZ R170, R170, R169 ;  /* 0x000000a9aaaa7221 */ /* 0x000fe20000010000 */
[----:B------:R-:W-:Y:S02]  /*cc10*/  IMAD.MOV.U32 R20, RZ, RZ, R7 ;  /* 0x000000ffff147224 */ /* 0x000fe400078e0007 */
[----:B------:R-:W-:Y:S01]  /*cc20*/  FADD.FTZ R14, R14, R15 ;  /* 0x0000000f0e0e7221 */ /* 0x000fe20000010000 */
[----:B------:R-:W1:Y:S01]  /*cc30*/  MUFU.EX2 R180, R180 ;  /* 0x000000b400b47308 */ /* 0x000e620000000800 */
[----:B--2---:R-:W-:Y:S01]  /*cc40*/  F2FP.F16.F32.PACK_AB R163, R215, R214 ;  /* 0x000000d6d7a3723e */ /* 0x004fe200000000ff */
[----:B------:R-:W-:Y:S01]  /*cc50*/  FADD.FTZ R171, R171, R170 ;  /* 0x000000aaabab7221 */ /* 0x000fe20000010000 */
[----:B------:R-:W-:-:S03]  /*cc60*/  FADD.FTZ R189, R189, R14 ;  /* 0x0000000ebdbd7221 */ /* 0x000fc60000010000 */
[----:B------:R0:W-:Y:S01]  /*cc70*/  STSM.16.M88.4 [R186], R160 ;  /* 0x000000a0ba007844 */ /* 0x0001e20000000200 */
[----:B------:R-:W-:Y:S01]  /*cc80*/  FADD.FTZ R172, R172, R171 ;  /* 0x000000abacac7221 */ /* 0x000fe20000010000 */
[----:B------:R-:W-:Y:S01]  /*cc90*/  MUFU.EX2 R181, R181 ;  /* 0x000000b500b57308 */ /* 0x000fe20000000800 */
[----:B------:R-:W-:Y:S02]  /*cca0*/  FADD.FTZ R188, R188, R189 ;  /* 0x000000bdbcbc7221 */ /* 0x000fe40000010000 */
[----:B------:R-:W-:Y:S02]  /*ccb0*/  FADD.FTZ R173, R173, R172 ;  /* 0x000000acadad7221 */ /* 0x000fe40000010000 */
[----:B------:R-:W-:Y:S02]  /*ccc0*/  FADD.FTZ R211, R211, R188 ;  /* 0x000000bcd3d37221 */ /* 0x000fe40000010000 */
        /* <DEDUP_REMOVED lines=10> */
[----:B------:R-:W-:Y:S01]  /*cd70*/  FADD.FTZ R215, R215, R214 ;  /* 0x000000d6d7d77221 */ /* 0x000fe20000010000 */
[----:B------:R-:W-:Y:S01]  /*cd80*/  FADD.FTZ R178, R178, R177 ;  /* 0x000000b1b2b27221 */ /* 0x000fe20000010000 */
[----:B------:R-:W1:Y:S01]  /*cd90*/  MUFU.EX2 R217, R217 ;  /* 0x000000d900d97308 */ /* 0x000e620000000800 */
[----:B--2---:R-:W-:Y:S02]  /*cda0*/  F2FP.F16.F32.PACK_AB R166, R182, R181 ;  /* 0x000000b5b6a6723e */ /* 0x004fe400000000ff */
[----:B------:R-:W-:-:S04]  /*cdb0*/  FADD.FTZ R179, R179, R178 ;  /* 0x000000b2b3b37221 */ /* 0x000fc80000010000 */
[----:B------:R-:W-:Y:S01]  /*cdc0*/  FADD.FTZ R180, R180, R179 ;  /* 0x000000b3b4b47221 */ /* 0x000fe20000010000 */
[----:B------:R-:W-:Y:S03]  /*cdd0*/  MUFU.EX2 R13, R13 ;  /* 0x0000000d000d7308 */ /* 0x000fe60000000800 */
[----:B------:R-:W-:-:S04]  /*cde0*/  FADD.FTZ R5, R181, R180 ;  /* 0x000000b4b5057221 */ /* 0x000fc80000010000 */
[----:B------:R-:W-:Y:S01]  /*cdf0*/  FADD.FTZ R5, R182, R5 ;  /* 0x00000005b6057221 */ /* 0x000fe20000010000 */
        /* <DEDUP_REMOVED lines=42> */
.L_x_8558:
[----:B------:R-:W2:Y:S01]  /*d0a0*/  SHFL.BFLY PT, R0, R5, 0x2, 0x1f ;  /* 0x0c401f0005007f89 */ /* 0x000ea200000e0000 */
[----:B------:R-:W-:Y:S01]  /*d0b0*/  IMAD.MOV R13, RZ, RZ, -R184 ;  /* 0x000000ffff0d7224 */ /* 0x000fe200078e0ab8 */
[----:B------:R-:W-:Y:S01]  /*d0c0*/  UIADD3 UR37, UR37, 0x1, URZ ;  /* 0x0000000125257890 */ /* 0x000fe2000fffe03f */
[----:B------:R-:W-:Y:S01]  /*d0d0*/  IMAD.MOV.U32 R19, RZ, RZ, -0x800000 ;  /* 0xff800000ff137424 */ /* 0x000fe200078e00ff */
[----:B01----:R-:W0:Y:S01]  /*d0e0*/  SHFL.BFLY PT, R9, R6, 0x2, 0x1f ;  /* 0x0c401f0006097f89 */ /* 0x003e2200000e0000 */
[----:B------:R-:W-:Y:S08]  /*d0f0*/  BAR.ARV 0x8, 0x100 ;  /* 0x0204000000007b1d */ /* 0x000ff00000002000 */
[----:B------:R-:W-:Y:S01]  /*d100*/  BAR.SYNC.DEFER_BLOCKING 0xf, 0x100 ;  /* 0x03c4000000007b1d */ /* 0x000fe20000010000 */
[----:B------:R-:W-:Y:S01]  /*d110*/  ISETP.NE.AND P0, PT, R18, R13, PT ;  /* 0x0000000d1200720c */ /* 0x000fe20003f05270 */
[----:B--2---:R-:W-:Y:S01]  /*d120*/  FADD.FTZ R3, R0, R5 ;  /* 0x0000000500037221 */ /* 0x004fe20000010000 */
[----:B------:R-:W-:-:S02]  /*d130*/  VIADD R5, R2, 0x1 ;  /* 0x0000000102057836 */ /* 0x000fc40000000000 */
[----:B0-----:R-:W-:Y:S02]  /*d140*/  FADD.FTZ R9, R9, R6 ;  /* 0x0000000609097221 */ /* 0x001fe40000010000 */
[----:B------:R-:W0:Y:S01]  /*d150*/  SHFL.BFLY PT, R0, R3, 0x1, 0x1f ;  /* 0x0c201f0003007f89 */ /* 0x000e2200000e0000 */
[----:B------:R-:W-:Y:S01]  /*d160*/  IMAD.MOV.U32 R6, RZ, RZ, RZ ;  /* 0x000000ffff067224 */ /* 0x000fe200078e00ff */
[----:B------:R-:W-:-:S05]  /*d170*/  ISETP.NE.AND P1, PT, R5, 0x2, PT ;  /* 0x000000020500780c */ /* 0x000fca0003f25270 */
[----:B------:R-:W-:Y:S01]  /*d180*/  @!P0 IMAD R2, R2, 0x40, R22 ;  /* 0x0000004002028824 */ /* 0x000fe200078e0216 */
[----:B------:R-:W1:Y:S03]  /*d190*/  SHFL.BFLY PT, R4, R9, 0x1, 0x1f ;  /* 0x0c201f0009047f89 */ /* 0x000e6600000e0000 */
[----:B------:R-:W-:Y:S02]  /*d1a0*/  @!P0 IMAD R17, R2, 0x4, R17 ;  /* 0x0000000402118824 */ /* 0x000fe400078e0211 */
[----:B------:R-:W-:Y:S02]  /*d1b0*/  IMAD.U32 R2, RZ, RZ, UR28 ;  /* 0x0000001cff027e24 */ /* 0x000fe4000f8e00ff */
[----:B0-----:R-:W-:Y:S01]  /*d1c0*/  FADD.FTZ R11, R3, R0 ;  /* 0x00000000030b7221 */ /* 0x001fe20000010000 */
[----:B------:R-:W-:Y:S01]  /*d1d0*/  SEL R3, RZ, 0x1, P1 ;  /* 0x00000001ff037807 */ /* 0x000fe20000800000 */
[----:B-1----:R-:W-:-:S03]  /*d1e0*/  FADD.FTZ R0, R9, R4 ;  /* 0x0000000409007221 */ /* 0x002fc60000010000 */
[----:B------:R-:W-:Y:S01]  /*d1f0*/  FSETP.NE.FTZ.AND P2, PT, R11, RZ, PT ;  /* 0x000000ff0b00720b */ /* 0x000fe20003f55000 */
[----:B------:R-:W-:Y:S01]  /*d200*/  IMAD.MOV.U32 R4, RZ, RZ, RZ ;  /* 0x000000ffff047224 */ /* 0x000fe200078e00ff */
[----:B------:R-:W-:Y:S01]  /*d210*/  LOP3.LUT R16, R16, R3, RZ, 0x3c, !PT ;  /* 0x0000000310107212 */ /* 0x000fe200078e3cff */
[----:B------:R-:W-:Y:S01]  /*d220*/  IMAD.MOV.U32 R3, RZ, RZ, -0x800000 ;  /* 0xff800000ff037424 */ /* 0x000fe200078e00ff */
[----:B------:R-:W-:-:S09]  /*d230*/  FSETP.NE.FTZ.AND P3, PT, R0, RZ, PT ;  /* 0x000000ff0000720b */ /* 0x000fd20003f75000 */
[----:B------:R-:W0:Y:S01]  /*d240*/  @P2 MUFU.RCP R6, R11 ;  /* 0x0000000b00062308 */ /* 0x000e220000001000 */
[----:B------:R-:W-:-:S07]  /*d250*/  @P2 FMUL.FTZ R2, R2, 0.69314718246459960938 ;  /* 0x3f31721802022820 */ /* 0x000fce0000410000 */
[----:B------:R-:W1:Y:S08]  /*d260*/  @P3 MUFU.RCP R4, R0 ;  /* 0x0000000000043308 */ /* 0x000e700000001000 */
[----:B------:R-:W2:Y:S01]  /*d270*/  @P3 MUFU.LG2 R21, R0 ;  /* 0x0000000000153308 */ /* 0x000ea20000000c00 */
[-C--:B0-----:R-:W-:Y:S01]  /*d280*/  FMUL.FTZ R175, R24, R6.reuse ;  /* 0x0000000618af7220 */ /* 0x081fe20000410000 */
[-C--:B------:R-:W-:Y:S01]  /*d290*/  FMUL.FTZ R174, R28, R6.reuse ;  /* 0x000000061cae7220 */ /* 0x080fe20000410000 */
[----:B------:R0:W-:Y:S01]  /*d2a0*/  @!P0 STS [R17+0x38400], R6 ;  /* 0x0384000611008388 */ /* 0x0001e20000000800 */
        /* <DEDUP_REMOVED lines=62> */
[----:B-1----:R1:W-:Y:S01]  /*d690*/  @!P0 STS [R17+0x38420], R4 ;  /* 0x0384200411008388 */ /* 0x0023e20000000800 */
[----:B0-----:R0:W1:Y:S01]  /*d6a0*/  @P2 MUFU.LG2 R6, R11 ;  /* 0x0000000b00062308 */ /* 0x0010620000000c00 */
[----:B------:R-:W-:-:S02]  /*d6b0*/  IMAD.U32 R32, RZ, RZ, UR28 ;  /* 0x0000001cff207e24 */ /* 0x000fc4000f8e00ff */
[----:B--2---:R-:W-:Y:S01]  /*d6c0*/  @P3 FMUL.FTZ R21, R21, 0.69314718246459960938 ;  /* 0x3f31721815153820 */ /* 0x004fe20000410000 */
[-C--:B------:R-:W-:Y:S01]  /*d6d0*/  FMUL.FTZ R0, R83, R4.reuse ;  /* 0x0000000453007220 */ /* 0x080fe20000410000 */
[-C--:B------:R-:W-:Y:S01]  /*d6e0*/  FMUL.FTZ R13, R42, R4.reuse ;  /* 0x000000042a0d7220 */ /* 0x080fe20000410000 */
[----:B------:R-:W-:Y:S01]  /*d6f0*/  @P3 FMUL.FTZ R32, R32, 0.69314718246459960938 ;  /* 0x3f31721820203820 */ /* 0x000fe20000410000 */
[-C--:B------:R-:W-:Y:S01]  /*d700*/  FMUL.FTZ R15, R46, R4.reuse ;  /* 0x000000042e0f7220 */ /* 0x080fe20000410000 */
[-C--:B------:R-:W-:Y:S01]  /*d710*/  FMUL.FTZ R25, R50, R4.reuse ;  /* 0x0000000432197220 */ /* 0x080fe20000410000 */
[-C--:B------:R-:W-:Y:S01]  /*d720*/  FMUL.FTZ R29, R58, R4.reuse ;  /* 0x000000043a1d7220 */ /* 0x080fe20000410000 */
[-C--:B------:R-:W-:Y:S01]  /*d730*/  FMUL.FTZ R83, R86, R4.reuse ;  /* 0x0000000456537220 */ /* 0x080fe20000410000 */
[----:B------:R-:W-:Y:S01]  /*d740*/  PLOP3.LUT P0, PT, PT, PT, PT, 0x8, 0x0 ;  /* 0x000000000000781c */ /* 0x000fe20003f0e170 */
[-C--:B------:R-:W-:Y:S01]  /*d750*/  FMUL.FTZ R9, R26, R4.reuse ;  /* 0x000000041a097220 */ /* 0x080fe20000410000 */
[-C--:B------:R-:W-:Y:S01]  /*d760*/  FMUL.FTZ R27, R27, R4.reuse ;  /* 0x000000041b1b7220 */ /* 0x080fe20000410000 */
[-C--:B0-----:R-:W-:Y:S01]  /*d770*/  FMUL.FTZ R11, R30, R4.reuse ;  /* 0x000000041e0b7220 */ /* 0x081fe20000410000 */
[-C--:B------:R-:W-:Y:S01]  /*d780*/  FMUL.FTZ R31, R31, R4.reuse ;  /* 0x000000041f1f7220 */ /* 0x080fe20000410000 */
[-C--:B------:R-:W-:Y:S01]  /*d790*/  FMUL.FTZ R34, R34, R4.reuse ;  /* 0x0000000422227220 */ /* 0x080fe20000410000 */
[-C--:B------:R-:W-:Y:S01]  /*d7a0*/  FMUL.FTZ R35, R35, R4.reuse ;  /* 0x0000000423237220 */ /* 0x080fe20000410000 */
[----:B-1----:R-:W-:Y:S01]  /*d7b0*/  @P2 FMUL.FTZ R17, R6, 0.69314718246459960938 ;  /* 0x3f31721806112820 */ /* 0x002fe20000410000 */
[-C--:B------:R-:W-:Y:S01]  /*d7c0*/  FMUL.FTZ R38, R38, R4.reuse ;  /* 0x0000000426267220 */ /* 0x080fe20000410000 */
[-C--:B------:R-:W-:Y:S01]  /*d7d0*/  FMUL.FTZ R39, R39, R4.reuse ;  /* 0x0000000427277220 */ /* 0x080fe20000410000 */
[-C--:B------:R-:W-:Y:S01]  /*d7e0*/  FMUL.FTZ R43, R43, R4.reuse ;  /* 0x000000042b2b7220 */ /* 0x080fe20000410000 */
[----:B------:R-:W-:Y:S01]  /*d7f0*/  @P2 FFMA.FTZ R19, R2, R7, R17 ;  /* 0x0000000702132223 */ /* 0x000fe20000010011 */
        /* <DEDUP_REMOVED lines=52> */
.L_x_8534:
        /* <DEDUP_REMOVED lines=15> */
[----:B------:R-:W-:Y:S02]  /*dc30*/  F2FP.F16.F32.PACK_AB R11, R31, R11 ;  /* 0x0000000b1f0b723e */ /* 0x000fe400000000ff */
        /* <DEDUP_REMOVED lines=17> */
[----:B0-----:R-:W-:Y:S02]  /*dd50*/  MOV R5, R6 ;  /* 0x0000000600057202 */ /* 0x001fe40000000f00 */
[----:B------:R-:W-:Y:S02]  /*dd60*/  F2FP.F16.F32.PACK_AB R73, R75, R74 ;  /* 0x0000004a4b49723e */ /* 0x000fe400000000ff */
[----:B------:R-:W-:Y:S01]  /*dd70*/  F2FP.F16.F32.PACK_AB R80, R81, R80 ;  /* 0x000000505150723e */ /* 0x000fe200000000ff */
[----:B------:R-:W-:Y:S01]  /*dd80*/  IMAD.WIDE R126, R202, 0x2, R4 ;  /* 0x00000002ca7e7825 */ /* 0x000fe200078e0204 */
[----:B------:R-:W-:-:S02]  /*dd90*/  F2FP.F16.F32.PACK_AB R74, R77, R76 ;  /* 0x0000004c4d4a723e */ /* 0x000fc400000000ff */
[----:B------:R-:W-:Y:S02]  /*dda0*/  F2FP.F16.F32.PACK_AB R75, R79, R78 ;  /* 0x0000004e4f4b723e */ /* 0x000fe400000000ff */
[C---:B------:R-:W-:Y:S02]  /*ddb0*/  IADD3 R177, P1, R126.reuse, 0x20, RZ ;  /* 0x000000207eb17810 */ /* 0x040fe40007f3e0ff */
[C---:B------:R-:W-:Y:S02]  /*ddc0*/  IADD3 R179, P0, R126.reuse, 0x40, RZ ;  /* 0x000000407eb37810 */ /* 0x040fe40007f1e0ff */
[----:B------:R-:W-:Y:S01]  /*ddd0*/  LOP3.LUT R36, R177, 0x380, RZ, 0xc0, !PT ;  /* 0x00000380b1247812 */ /* 0x000fe200078ec0ff */
[--C-:B------:R-:W-:Y:S01]  /*dde0*/  IMAD.X R37, RZ, RZ, R127.reuse, P1 ;  /* 0x000000ffff257224 */ /* 0x100fe200008e067f */
[----:B------:R-:W-:Y:S01]  /*ddf0*/  IADD3 R183, P3, R126, 0x2000, RZ ;  /* 0x000020007eb77810 */ /* 0x000fe20007f7e0ff */
[----:B------:R-:W-:Y:S01]  /*de00*/  IMAD.X R41, RZ, RZ, R127, P0 ;  /* 0x000000ffff297224 */ /* 0x000fe200000e067f */
[----:B------:R-:W-:-:S02]  /*de10*/  SHF.R.U64 R36, R36, 0x3, RZ ;  /* 0x0000000324247819 */ /* 0x000fc400000012ff */
[C---:B------:R-:W-:Y:S01]  /*de20*/  IADD3 R8, P0, R126.reuse, 0x4020, RZ ;  /* 0x000040207e087810 */ /* 0x040fe20007f1e0ff */
[--C-:B------:R-:W-:Y:S01]  /*de30*/  IMAD.X R49, RZ, RZ, R127.reuse, P3 ;  /* 0x000000ffff317224 */ /* 0x100fe200018e067f */
[C---:B------:R-:W-:Y:S02]  /*de40*/  LOP3.LUT R21, R126.reuse, 0x380, RZ, 0xc0, !PT ;  /* 0x000003807e157812 */ /* 0x040fe400078ec0ff */
[C---:B------:R-:W-:Y:S01]  /*de50*/  IADD3 R181, P4, R126.reuse, 0x60, RZ ;  /* 0x000000607eb57810 */ /* 0x040fe20007f9e0ff */
[--C-:B------:R-:W-:Y:S01]  /*de60*/  IMAD.X R107, RZ, RZ, R127.reuse, P0 ;  /* 0x000000ffff6b7224 */ /* 0x100fe200000e067f */
[C---:B------:R-:W-:Y:S02]  /*de70*/  IADD3 R189, P6, R126.reuse, 0x2020, RZ ;  /* 0x000020207ebd7810 */ /* 0x040fe40007fde0ff */
        /* <DEDUP_REMOVED lines=24> */
[----:B------:R-:W-:Y:S01]  /*e000*/  LOP3.LUT R44, R181, 0x380, RZ, 0xc0, !PT ;  /* 0x00000380b52c7812 */ /* 0x000fe200078ec0ff */
[--C-:B------:R-:W-:Y:S01]  /*e010*/  IMAD.X R33, RZ, RZ, R127.reuse, P1 ;  /* 0x000000ffff217224 */ /* 0x100fe200008e067f */
[----:B------:R-:W-:Y:S02]  /*e020*/  SHF.R.U64 R177, R177, 0x3, RZ ;  /* 0x00000003b1b17819 */ /* 0x000fe400000012ff */
[----:B------:R-:W-:Y:S01]  /*e030*/  LOP3.LUT R126, R21, R126, RZ, 0x3c, !PT ;  /* 0x0000007e157e7212 */ /* 0x000fe200078e3cff */
[----:B------:R-:W-:Y:S01]  /*e040*/  IMAD.X R21, RZ, RZ, R127, P2 ;  /* 0x000000ffff157224 */ /* 0x000fe200010e067f */
[----:B------:R-:W-:Y:S02]  /*e050*/  LOP3.LUT R48, R48, R183, RZ, 0x3c, !PT ;  /* 0x000000b730307212 */ /* 0x000fe400078e3cff */
[----:B------:R-:W-:Y:S02]  /*e060*/  SHF.R.U64 R40, R40, 0x3, RZ ;  /* 0x0000000328287819 */ /* 0x000fe400000012ff */
[----:B------:R-:W-:-:S02]  /*e070*/  SHF.R.U64 R44, R44, 0x3, RZ ;  /* 0x000000032c2c7819 */ /* 0x000fc400000012ff */
[----:B------:R-:W-:Y:S02]  /*e080*/  LOP3.LUT R52, R189, 0x380, RZ, 0xc0, !PT ;  /* 0x00000380bd347812 */ /* 0x000fe400078ec0ff */
[----:B------:R-:W-:Y:S02]  /*e090*/  LOP3.LUT R183, R32, 0x380, RZ, 0xc0, !PT ;  /* 0x0000038020b77812 */ /* 0x000fe400078ec0ff */
[----:B------:R-:W-:Y:S02]  /*e0a0*/  LOP3.LUT R106, R177, R8, RZ, 0x3c, !PT ;  /* 0x00000008b16a7212 */ /* 0x000fe400078e3cff */
[----:B------:R-:W-:Y:S02]  /*e0b0*/  LOP3.LUT R94, R211, 0x380, RZ, 0xc0, !PT ;  /* 0x00000380d35e7812 */ /* 0x000fe400078ec0ff */
[----:B------:R-:W-:Y:S02]  /*e0c0*/  F2FP.F16.F32.PACK_AB R8, R20, R175 ;  /* 0x000000af1408723e */ /* 0x000fe400000000ff */
[----:B------:R-:W-:-:S02]  /*e0d0*/  LOP3.LUT R27, R6, 0x380, RZ, 0xc0, !PT ;  /* 0x00000380061b7812 */ /* 0x000fc400078ec0ff */
[----:B------:R-:W-:Y:S02]  /*e0e0*/  LOP3.LUT R177, R26, 0x380, RZ, 0xc0, !PT ;  /* 0x000003801ab17812 */ /* 0x000fe400078ec0ff */
[----:B------:R-:W-:Y:S02]  /*e0f0*/  LOP3.LUT R98, R213, 0x380, RZ, 0xc0, !PT ;  /* 0x00000380d5627812 */ /* 0x000fe400078ec0ff */
[----:B------:R-:W-:Y:S01]  /*e100*/  MOV R127, R126 ;  /* 0x0000007e007f7202 */ /* 0x000fe20000000f00 */
[----:B------:R-:W-:Y:S01]  /*e110*/  BAR.SYNC.DEFER_BLOCKING 0x1, 0x100 ;  /* 0x0044000000007b1d */ /* 0x000fe20000010000 */
[----:B------:R-:W-:Y:S02]  /*e120*/  LOP3.LUT R175, R30, 0x380, RZ, 0xc0, !PT ;  /* 0x000003801eaf7812 */ /* 0x000fe400078ec0ff */
[----:B------:R-:W-:Y:S02]  /*e130*/  LOP3.LUT R102, R215, 0x380, RZ, 0xc0, !PT ;  /* 0x00000380d7667812 */ /* 0x000fe400078ec0ff */
[----:B------:R-:W-:-:S02]  /*e140*/  LOP3.LUT R40, R40, R179, RZ, 0x3c, !PT ;  /* 0x000000b328287212 */ /* 0x000fc400078e3cff */
[----:B------:R-:W-:Y:S02]  /*e150*/  LOP3.LUT R44, R44, R181, RZ, 0x3c, !PT ;  /* 0x000000b52c2c7212 */ /* 0x000fe400078e3cff */
[----:B------:R-:W-:Y:S02]  /*e160*/  SHF.R.U64 R52, R52, 0x3, RZ ;  /* 0x0000000334347819 */ /* 0x000fe400000012ff */
[----:B------:R-:W-:Y:S02]  /*e170*/  SHF.R.U64 R183, R183, 0x3, RZ ;  /* 0x00000003b7b77819 */ /* 0x000fe400000012ff */
[----:B------:R-:W-:Y:S02]  /*e180*/  SHF.R.U64 R94, R94, 0x3, RZ ;  /* 0x000000035e5e7819 */ /* 0x000fe400000012ff */
[----:B------:R-:W-:Y:S02]  /*e190*/  LOP3.LUT R179, R110, 0x380, RZ, 0xc0, !PT ;  /* 0x000003806eb37812 */ /* 0x000fe400078ec0ff */
[----:B------:R-:W-:-:S02]  /*e1a0*/  LOP3.LUT R181, R114, 0x380, RZ, 0xc0, !PT ;  /* 0x0000038072b57812 */ /* 0x000fc400078ec0ff */
[----:B------:R-:W-:Y:S02]  /*e1b0*/  SHF.R.U64 R27, R27, 0x3, RZ ;  /* 0x000000031b1b7819 */ /* 0x000fe400000012ff */
[----:B------:R-:W-:Y:S02]  /*e1c0*/  SHF.R.U64 R177, R177, 0x3, RZ ;  /* 0x00000003b1b17819 */ /* 0x000fe400000012ff */
[----:B------:R-:W-:Y:S01]  /*e1d0*/  SHF.R.U64 R98, R98, 0x3, RZ ;  /* 0x0000000362627819 */ /* 0x000fe200000012ff */
[----:B------:R0:W-:Y:S01]  /*e1e0*/  STSM.16.M88.4 [R127], R8 ;  /* 0x000000087f007844 */ /* 0x0001e20000000200 */
[----:B------:R-:W-:Y:S02]  /*e1f0*/  SHF.R.U64 R175, R175, 0x3, RZ ;  /* 0x00000003afaf7819 */ /* 0x000fe400000012ff */
[----:B------:R-:W-:Y:S02]  /*e200*/  SHF.R.U64 R102, R102, 0x3, RZ ;  /* 0x0000000366667819 */ /* 0x000fe400000012ff */
[----:B------:R-:W-:-:S02]  /*e210*/  LOP3.LUT R52, R52, R189, RZ, 0x3c, !PT ;  /* 0x000000bd34347212 */ /* 0x000fc400078e3cff */
[----:B------:R-:W-:Y:S02]  /*e220*/  LOP3.LUT R118, R183, R32, RZ, 0x3c, !PT ;  /* 0x00000020b7767212 */ /* 0x000fe400078e3cff */
[----:B------:R-:W-:Y:S02]  /*e230*/  MOV R126, R36 ;  /* 0x00000024007e7202 */ /* 0x000fe40000000f00 */
[----:B------:R-:W-:Y:S02]  /*e240*/  LOP3.LUT R94, R94, R211, RZ, 0x3c, !PT ;  /* 0x000000d35e5e7212 */ /* 0x000fe400078e3cff */
[----:B------:R-:W-:Y:S02]  /*e250*/  SHF.R.U64 R179, R179, 0x3, RZ ;  /* 0x00000003b3b37819 */ /* 0x000fe400000012ff */
[----:B------:R-:W-:Y:S02]  /*e260*/  SHF.R.U64 R181, R181, 0x3, RZ ;  /* 0x00000003b5b57819 */ /* 0x000fe400000012ff */
[----:B0-----:R-:W-:-:S02]  /*e270*/  F2FP.F16.F32.PACK_AB R8, R171, R173 ;  /* 0x000000adab08723e */ /* 0x001fc400000000ff */
[----:B------:R-:W-:Y:S02]  /*e280*/  F2FP.F16.F32.PACK_AB R9, R35, R34 ;  /* 0x000000222309723e */ /* 0x000fe400000000ff */
[----:B------:R-:W-:Y:S02]  /*e290*/  F2FP.F16.F32.PACK_AB R10, R169, R172 ;  /* 0x000000aca90a723e */ /* 0x000fe400000000ff */
[----:B------:R-:W-:Y:S02]  /*e2a0*/  F2FP.F16.F32.PACK_AB R11, R39, R38 ;  /* 0x00000026270b723e */ /* 0x000fe400000000ff */
[----:B------:R-:W-:Y:S02]  /*e2b0*/  LOP3.LUT R122, R27, R6, RZ, 0x3c, !PT ;  /* 0x000000061b7a7212 */ /* 0x000fe400078e3cff */
[----:B------:R-:W-:Y:S01]  /*e2c0*/  LOP3.LUT R32, R177, R26, RZ, 0x3c, !PT ;  /* 0x0000001ab1207212 */ /* 0x000fe200078e3cff */
[----:B------:R0:W-:Y:S01]  /*e2d0*/  STSM.16.M88.4 [R126], R8 ;  /* 0x000000087e007844 */ /* 0x0001e20000000200 */
[----:B------:R-:W-:-:S02]  /*e2e0*/  MOV R41, R40 ;  /* 0x0000002800297202 */ /* 0x000fc40000000f00 */
[----:B------:R-:W-:Y:S02]  /*e2f0*/  LOP3.LUT R98, R98, R213, RZ, 0x3c, !PT ;  /* 0x000000d562627212 */ /* 0x000fe400078e3cff */
[----:B------:R-:W-:Y:S01]  /*e300*/  LOP3.LUT R20, R175, R30, RZ, 0x3c, !PT ;  /* 0x0000001eaf147212 */ /* 0x000fe200078e3cff */
[----:B------:R1:W-:Y:S01]  /*e310*/  STSM.16.M88.4 [R41], R12 ;  /* 0x0000000c29007844 */ /* 0x0003e20000000200 */
[----:B------:R-:W-:Y:S02]  /*e320*/  MOV R44, R44 ;  /* 0x0000002c002c7202 */ /* 0x000fe40000000f00 */
[----:B------:R-:W-:Y:S02]  /*e330*/  F2FP.F16.F32.PACK_AB R26, R28, R161 ;  /* 0x000000a11c1a723e */ /* 0x000fe400000000ff */
[----:B------:R-:W-:Y:S02]  /*e340*/  F2FP.F16.F32.PACK_AB R27, R55, R54 ;  /* 0x00000036371b723e */ /* 0x000fe400000000ff */
[----:B------:R-:W-:-:S02]  /*e350*/  LOP3.LUT R102, R102, R215, RZ, 0x3c, !PT ;  /* 0x000000d766667212 */ /* 0x000fc400078e3cff */
[----:B------:R-:W-:Y:S01]  /*e360*/  MOV R48, R48 ;  /* 0x0000003000307202 */ /* 0x000fe20000000f00 */
[----:B------:R2:W-:Y:S01]  /*e370*/  STSM.16.M88.4 [R44], R24 ;  /* 0x000000182c007844 */ /* 0x0005e20000000200 */
[----:B------:R-:W-:Y:S01]  /*e380*/  F2FP.F16.F32.PACK_AB R28, R57, R158 ;  /* 0x0000009e391c723e */ /* 0x000fe200000000ff */
[----:B0-----:R-:W-:Y:S01]  /*e390*/  IMAD.U32 R8, RZ, RZ, UR8 ;  /* 0x00000008ff087e24 */ /* 0x001fe2000f8e00ff */
[----:B------:R-:W-:Y:S01]  /*e3a0*/  F2FP.F16.F32.PACK_AB R30, R61, R60 ;  /* 0x0000003c3d1e723e */ /* 0x000fe200000000ff */
[----:B------:R-:W-:Y:S01]  /*e3b0*/  IMAD.U32 R9, RZ, RZ, UR9 ;  /* 0x00000009ff097e24 */ /* 0x000fe2000f8e00ff */
[----:B------:R-:W-:Y:S01]  /*e3c0*/  MOV R52, R52 ;  /* 0x0000003400347202 */ /* 0x000fe20000000f00 */
[----:B------:R-:W-:Y:S01]  /*e3d0*/  ULDC.64 UR8, c[0x0][0xd08] ;  /* 0x0003420000087ab9 */ /* 0x000fe20000000a00 */
[----:B------:R-:W-:Y:S01]  /*e3e0*/  LOP3.LUT R110, R179, R110, RZ, 0x3c, !PT ;  /* 0x0000006eb36e7212 */ /* 0x000fe200078e3cff */
[----:B------:R-:W-:Y:S01]  /*e3f0*/  STSM.16.M88.4 [R48], R28 ;  /* 0x0000001c30007844 */ /* 0x000fe20000000200 */
[----:B------:R-:W-:-:S02]  /*e400*/  LOP3.LUT R114, R181, R114, RZ, 0x3c, !PT ;  /* 0x00000072b5727212 */ /* 0x000fc400078e3cff */
[----:B------:R-:W-:Y:S01]  /*e410*/  MOV R94, R94 ;  /* 0x0000005e005e7202 */ /* 0x000fe20000000f00 */
[----:B------:R-:W-:Y:S01]  /*e420*/  STSM.16.M88.4 [R52], R64 ;  /* 0x0000004034007844 */ /* 0x000fe20000000200 */
[----:B------:R-:W-:Y:S02]  /*e430*/  F2FP.F16.F32.PACK_AB R81, R0, R82 ;  /* 0x000000520051723e */ /* 0x000fe400000000ff */
[----:B------:R-:W-:Y:S01]  /*e440*/  F2FP.F16.F32.PACK_AB R88, R89, R88 ;  /* 0x000000585958723e */ /* 0x000fe200000000ff */
[----:B------:R-:W-:Y:S01]  /*e450*/  STSM.16.M88.4 [R94], R72 ;  /* 0x000000485e007844 */ /* 0x000fe20000000200 */
        /* <DEDUP_REMOVED lines=17> */
[----:B------:R-:W-:Y:S02]  /*e570*/  MOV R36, R114 ;  /* 0x0000007200247202 */ /* 0x000fe40000000f00 */
        /* <DEDUP_REMOVED lines=28> */
[----:B------:R-:W-:Y:S01]  /*e740*/  MOV R32, R32 ;  /* 0x0000002000207202 */ /* 0x000fe20000000f00 */
[----:B------:R-:W-:Y:S01]  /*e750*/  STSM.16.M88.4 [R20], R136 ;  /* 0x0000008814007844 */ /* 0x000fe20000000200 */
[----:B------:R-:W-:-:S02]  /*e760*/  F2FP.F16.F32.PACK_AB R146, R149, R148 ;  /* 0x000000949592723e */ /* 0x000fc400000000ff */
        /* <DEDUP_REMOVED lines=10> */
[----:B-1----:R-:W-:Y:S02]  /*e810*/  IMAD.U32 R14, RZ, RZ, UR8 ;  /* 0x00000008ff0e7e24 */ /* 0x002fe4000f8e00ff */
[----:B------:R-:W-:Y:S01]  /*e820*/  IMAD.U32 R0, RZ, RZ, UR4 ;  /* 0x00000004ff007e24 */ /* 0x000fe2000f8e00ff */
[----:B------:R-:W4:Y:S01]  /*e830*/  @P0 LDG.E R10, desc[UR44][R8.64] ;  /* 0x0000002c080a0981 */ /* 0x000f22000c1e1900 */
[----:B------:R-:W-:Y:S02]  /*e840*/  IMAD.U32 R15, RZ, RZ, UR9 ;  /* 0x00000009ff0f7e24 */ /* 0x000fe4000f8e00ff */
[----:B------:R-:W-:-:S03]  /*e850*/  IMAD R11, R198, 0x40, R23 ;  /* 0x00000040c60b7824 */ /* 0x000fc600078e0217 */
[----:B------:R1:W5:Y:S01]  /*e860*/  @P6 LDG.E R0, desc[UR44][R14.64] ;  /* 0x0000002c0e006981 */ /* 0x000362000c1e1900 */
[----:B------:R-:W-:-:S03]  /*e870*/  IMAD.WIDE R4, R11, 0x2, R4 ;  /* 0x000000020b047825 */ /* 0x000fc600078e0204 */
[C---:B------:R-:W-:Y:S02]  /*e880*/  IADD3 R13, P2, R4.reuse, 0x1000, RZ ;  /* 0x00001000040d7810 */ /* 0x040fe40007f5e0ff */
[C---:B--2---:R-:W-:Y:S02]  /*e890*/  IADD3 R25, P1, R4.reuse, 0x2000, RZ ;  /* 0x0000200004197810 */ /* 0x044fe40007f3e0ff */
[----:B0-----:R-:W-:Y:S02]  /*e8a0*/  P2R R6, PR, RZ, 0x4 ;  /* 0x00000004ff067803 */ /* 0x001fe40000000000 */
[C---:B------:R-:W-:Y:S02]  /*e8b0*/  IADD3 R29, P2, R4.reuse, 0x3000, RZ ;  /* 0x00003000041d7810 */ /* 0x040fe40007f5e0ff */
[C---:B------:R-:W-:Y:S02]  /*e8c0*/  IADD3 R33, P3, R4.reuse, 0x4000, RZ ;  /* 0x0000400004217810 */ /* 0x040fe40007f7e0ff */
[----:B------:R-:W-:-:S02]  /*e8d0*/  IADD3 R37, P4, R4, 0x5000, RZ ;  /* 0x0000500004257810 */ /* 0x000fc40007f9e0ff */
[----:B------:R-:W-:Y:S02]  /*e8e0*/  IADD3 R41, P5, R4, 0x6000, RZ ;  /* 0x0000600004297810 */ /* 0x000fe40007fbe0ff */
[----:B------:R-:W-:Y:S02]  /*e8f0*/  LOP3.LUT R12, R13, 0x380, RZ, 0xc0, !PT ;  /* 0x000003800d0c7812 */ /* 0x000fe400078ec0ff */
[----:B------:R-:W-:Y:S02]  /*e900*/  LOP3.LUT R24, R25, 0x380, RZ, 0xc0, !PT ;  /* 0x0000038019187812 */ /* 0x000fe400078ec0ff */
[----:B------:R-:W-:Y:S02]  /*e910*/  LOP3.LUT R28, R29, 0x380, RZ, 0xc0, !PT ;  /* 0x000003801d1c7812 */ /* 0x000fe400078ec0ff */
[----:B---3--:R-:W-:Y:S02]  /*e920*/  LOP3.LUT R32, R33, 0x380, RZ, 0xc0, !PT ;  /* 0x0000038021207812 */ /* 0x008fe400078ec0ff */
        /* <DEDUP_REMOVED lines=15> */
[----:B----4-:R-:W-:Y:S01]  /*ea20*/  @P0 R2UR UR4, R10 ;  /* 0x000000000a0402ca */ /* 0x010fe200000e0000 */
[----:B-1----:R-:W-:-:S14]  /*ea30*/  @P6 BRA `(.L_x_8570) ;  /* 0x0000000000106947 */ /* 0x002fdc0003800000 */
[----:B------:R-:W-:Y:S05]  /*ea40*/  @!P0 BRA `(.L_x_8570) ;  /* 0x00000000000c8947 */ /* 0x000fea0003800000 */
[----:B------:R-:W2:Y:S04]  /*ea50*/  LDG.E R11, desc[UR44][R8.64] ;  /* 0x0000002c080b7981 */ /* 0x000ea8000c1e1900 */
[----:B-----5:R-:W2:Y:S02]  /*ea60*/  LDG.E R0, desc[UR44][R8.64+0x4] ;  /* 0x0000042c08007981 */ /* 0x020ea4000c1e1900 */
[----:B--2---:R-:W-:-:S07]  /*ea70*/  IMAD.IADD R0, R0, 0x1, -R11 ;  /* 0x0000000100007824 */ /* 0x004fce00078e0a0b */
.L_x_8570:
[----:B------:R-:W-:Y:S01]  /*ea80*/  ISETP.NE.AND P6, PT, R6, RZ, PT ;  /* 0x000000ff0600720c */ /* 0x000fe20003fc5270 */
[--C-:B------:R-:W-:Y:S01]  /*ea90*/  IMAD.X R25, RZ, RZ, R5.reuse, P1 ;  /* 0x000000ffff197224 */ /* 0x100fe200008e0605 */
[----:B------:R-:W0:Y:S01]  /*eaa0*/  SHFL.IDX PT, R6, R199, RZ, 0x1f ;  /* 0x00001fffc7067589 */ /* 0x000e2200000e0000 */
        /* <DEDUP_REMOVED lines=21> */
[--C-:B------:R-:W-:Y:S01]  /*ec00*/  IMAD.X R45, RZ, RZ, R5.reuse, P0 ;  /* 0x000000ffff2d7224 */ /* 0x100fe200000e0605 */
[----:B------:R-:W-:Y:S01]  /*ec10*/  LOP3.LUT R52, R52, R53, RZ, 0x3c, !PT ;  /* 0x0000003534347212 */ /* 0x000fe200078e3cff */
[----:B------:R-:W-:Y:S01]  /*ec20*/  IMAD.X R53, RZ, RZ, R5, P1 ;  /* 0x000000ffff357224 */ /* 0x000fe200008e0605 */
[----:B0-----:R-:W-:-:S02]  /*ec30*/  ISETP.NE.AND P6, PT, R6, RZ, PT ;  /* 0x000000ff0600720c */ /* 0x001fc40003fc5270 */
[C---:B------:R-:W-:Y:S02]  /*ec40*/  IADD3 R57, P2, R4.reuse, 0xa000, RZ ;  /* 0x0000a00004397810 */ /* 0x040fe40007f5e0ff */
[C---:B------:R-:W-:Y:S02]  /*ec50*/  IADD3 R61, P3, R4.reuse, 0xb000, RZ ;  /* 0x0000b000043d7810 */ /* 0x040fe40007f7e0ff */
[C---:B------:R-:W-:Y:S02]  /*ec60*/  IADD3 R65, P4, R4.reuse, 0xc000, RZ ;  /* 0x0000c00004417810 */ /* 0x040fe40007f9e0ff */
[C---:B------:R-:W-:Y:S02]  /*ec70*/  IADD3 R69, P5, R4.reuse, 0xd000, RZ ;  /* 0x0000d00004457810 */ /* 0x040fe40007fbe0ff */
[C---:B------:R-:W-:Y:S02]  /*ec80*/  IADD3 R77, P0, R4.reuse, 0xe000, RZ ;  /* 0x0000e000044d7810 */ /* 0x040fe40007f1e0ff */
[----:B------:R-:W-:-:S02]  /*ec90*/  LOP3.LUT R9, R4, 0x380, RZ, 0xc0, !PT ;  /* 0x0000038004097812 */ /* 0x000fc400078ec0ff */
[----:B------:R-:W-:Y:S02]  /*eca0*/  IADD3 R11, P1, R4, 0xf000, RZ ;  /* 0x0000f000040b7810 */ /* 0x000fe40007f3e0ff */
[----:B------:R-:W-:Y:S02]  /*ecb0*/  LOP3.LUT R56, R57, 0x380, RZ, 0xc0, !PT ;  /* 0x0000038039387812 */ /* 0x000fe400078ec0ff */
[----:B------:R-:W-:Y:S01]  /*ecc0*/  LOP3.LUT R60, R61, 0x380, RZ, 0xc0, !PT ;  /* 0x000003803d3c7812 */ /* 0x000fe200078ec0ff */
[----:B------:R-:W-:Y:S01]  /*ecd0*/  IMAD.X R73, RZ, RZ, R5, P1 ;  /* 0x000000ffff497224 */ /* 0x000fe200008e0605 */
[----:B------:R-:W-:Y:S02]  /*ece0*/  LOP3.LUT R64, R65, 0x380, RZ, 0xc0, !PT ;  /* 0x0000038041407812 */ /* 0x000fe400078ec0ff */
[----:B------:R-:W-:Y:S02]  /*ecf0*/  LOP3.LUT R68, R69, 0x380, RZ, 0xc0, !PT ;  /* 0x0000038045447812 */ /* 0x000fe400078ec0ff */
[----:B------:R-:W-:-:S02]  /*ed00*/  LOP3.LUT R76, R77, 0x380, RZ, 0xc0, !PT ;  /* 0x000003804d4c7812 */ /* 0x000fc400078ec0ff */
[----:B------:R-:W-:Y:S02]  /*ed10*/  SHF.R.U64 R9, R9, 0x3, RZ ;  /* 0x0000000309097819 */ /* 0x000fe400000012ff */
[----:B------:R-:W-:Y:S02]  /*ed20*/  LOP3.LUT R6, R11, 0x380, RZ, 0xc0, !PT ;  /* 0x000003800b067812 */ /* 0x000fe400078ec0ff */
[----:B------:R-:W-:Y:S02]  /*ed30*/  SHF.R.U64 R56, R56, 0x3, RZ ;  /* 0x0000000338387819 */ /* 0x000fe400000012ff */
[----:B------:R-:W-:Y:S02]  /*ed40*/  SHF.R.U64 R60, R60, 0x3, RZ ;  /* 0x000000033c3c7819 */ /* 0x000fe400000012ff */
[----:B------:R-:W-:Y:S02]  /*ed50*/  SHF.R.U64 R64, R64, 0x3, RZ ;  /* 0x0000000340407819 */ /* 0x000fe400000012ff */
[----:B------:R-:W-:-:S02]  /*ed60*/  SHF.R.U64 R68, R68, 0x3, RZ ;  /* 0x0000000344447819 */ /* 0x000fc400000012ff */
[----:B------:R-:W-:Y:S02]  /*ed70*/  SHF.R.U64 R76, R76, 0x3, RZ ;  /* 0x000000034c4c7819 */ /* 0x000fe400000012ff */
[----:B------:R-:W-:Y:S01]  /*ed80*/  LOP3.LUT R8, R9, R4, RZ, 0x3c, !PT ;  /* 0x0000000409087212 */ /* 0x000fe200078e3cff */
[--C-:B------:R-:W-:Y:S01]  /*ed90*/  IMAD.MOV.U32 R9, RZ, RZ, R5.reuse ;  /* 0x000000ffff097224 */ /* 0x100fe200078e0005 */
        /* <DEDUP_REMOVED lines=60> */
.L_x_8571:
        /* <DEDUP_REMOVED lines=10> */
[----:B------:R-:W5:Y:S04]  /*f200*/  LD.E.128 R24, desc[UR44][R24.64] ;  /* 0x0000002c18187980 */ /* 0x000f68000c101d00 */
[----:B------:R-:W5:Y:S04]  /*f210*/  LD.E.128 R28, desc[UR44][R28.64] ;  /* 0x0000002c1c1c7980 */ /* 0x000f68000c101d00 */
[----:B------:R-:W5:Y:S01]  /*f220*/  LD.E.128 R32, desc[UR44][R32.64] ;  /* 0x0000002c20207980 */ /* 0x000f62000c101d00 */
[----:B-1----:R-:W-:-:S03]  /*f230*/  ISETP.NE.AND P2, PT, R81, 0x1, PT ;  /* 0x000000015100780c */ /* 0x002fc60003f45270 */
[----:B------:R-:W5:Y:S01]  /*f240*/  LD.E.128 R36, desc[UR44][R36.64] ;  /* 0x0000002c24247980 */ /* 0x000f62000c101d00 */
[----:B------:R-:W-:Y:S02]  /*f250*/  ISETP.GE.AND P0, PT, R195, UR12, PT ;  /* 0x0000000cc3007c0c */ /* 0x000fe4000bf06270 */
[----:B------:R-:W-:Y:S01]  /*f260*/  LOP3.LUT R3, R4, 0x2, R3, 0xe2, !PT ;  /* 0x0000000204037812 */ /* 0x000fe200078ee203 */
[----:B------:R-:W5:Y:S01]  /*f270*/  LD.E.128 R40, desc[UR44][R40.64] ;  /* 0x0000002c28287980 */ /* 0x000f62000c101d00 */
[----:B------:R-:W-:-:S03]  /*f280*/  SEL R4, RZ, 0xffffffff, P0 ;  /* 0xffffffffff047807 */ /* 0x000fc60000000000 */
[----:B------:R-:W5:Y:S02]  /*f290*/  LD.E.128 R44, desc[UR44][R44.64] ;  /* 0x0000002c2c2c7980 */ /* 0x000f64000c101d00 */
[----:B------:R-:W0:Y:S01]  /*f2a0*/  @P2 LDC R19, c[0x0][0xcec] ;  /* 0x00033b00ff132b82 */ /* 0x000e220000000800 */
[----:B------:R-:W-:Y:S01]  /*f2b0*/  UIMAD UR7, UR14, UR10, URZ ;  /* 0x0000000a0e0772a4 */ /* 0x000fe2000f8e023f */
[----:B------:R-:W-:Y:S01]  /*f2c0*/  ISETP.GE.AND P0, PT, R194, UR12, PT ;  /* 0x0000000cc2007c0c */ /* 0x000fe2000bf06270 */
[----:B------:R-:W-:Y:S01]  /*f2d0*/  IMAD.SHL.U32 R4, R4, 0x4, RZ ;  /* 0x0000000404047824 */ /* 0x000fe200078e00ff */
[----:B------:R-:W5:Y:S04]  /*f2e0*/  LD.E.128 R48, desc[UR44][R48.64] ;  /* 0x0000002c30307980 */ /* 0x000f68000c101d00 */
[----:B------:R-:W1:Y:S01]  /*f2f0*/  @P2 LDC R21, c[0x0][0xcf0] ;  /* 0x00033c00ff152b82 */ /* 0x000e620000000800 */
[----:B------:R-:W-:Y:S01]  /*f300*/  UIMAD.WIDE.U32 UR8, UR4, UR10, URZ ;  /* 0x0000000a040872a5 */ /* 0x000fe2000f8e003f */
[----:B------:R-:W-:Y:S01]  /*f310*/  SEL R5, RZ, 0xffffffff, P0 ;  /* 0xffffffffff057807 */ /* 0x000fe20000000000 */
[----:B------:R-:W-:Y:S01]  /*f320*/  UIMAD UR7, UR4, UR11, UR7 ;  /* 0x0000000b040772a4 */ /* 0x000fe2000f8e0207 */
[----:B------:R-:W-:Y:S01]  /*f330*/  LOP3.LUT R4, R4, 0x4, R3, 0xe2, !PT ;  /* 0x0000000404047812 */ /* 0x000fe200078ee203 */
[----:B------:R-:W-:Y:S01]  /*f340*/  IMAD R3, R197, 0x20, R198 ;  /* 0x00000020c5037824 */ /* 0x000fe200078e02c6 */
[----:B------:R-:W-:Y:S01]  /*f350*/  ULDC.64 UR10, c[0x0][0xbe8] ;  /* 0x0002fa00000a7ab9 */ /* 0x000fe20000000a00 */
[----:B------:R-:W-:Y:S01]  /*f360*/  UIADD3 UR9, UR9, UR7, URZ ;  /* 0x0000000709097290 */ /* 0x000fe2000fffe03f */
[----:B------:R-:W-:Y:S01]  /*f370*/  IMAD.SHL.U32 R5, R5, 0x8, RZ ;  /* 0x0000000805057824 */ /* 0x000fe200078e00ff */
[----:B------:R-:W-:Y:S01]  /*f380*/  UIMAD UR4, UR15, UR10, URZ ;  /* 0x0000000a0f0472a4 */ /* 0x000fe2000f8e023f */
[----:B------:R-:W-:Y:S01]  /*f390*/  ISETP.GE.AND P0, PT, R193, UR12, PT ;  /* 0x0000000cc1007c0c */ /* 0x000fe2000bf06270 */
[----:B------:R-:W-:Y:S01]  /*f3a0*/  VIADD R82, R3, UR38 ;  /* 0x0000002603527c36 */ /* 0x000fe20008000000 */
[----:B------:R-:W-:Y:S01]  /*f3b0*/  UIMAD.WIDE.U32 UR8, UR39, UR10, UR8 ;  /* 0x0000000a270872a5 */ /* 0x000fe2000f8e0008 */
[----:B------:R-:W5:Y:S01]  /*f3c0*/  LD.E.128 R52, desc[UR44][R52.64] ;  /* 0x0000002c34347980 */ /* 0x000f62000c101d00 */
[----:B------:R-:W-:Y:S01]  /*f3d0*/  UIMAD UR4, UR39, UR11, UR4 ;  /* 0x0000000b270472a4 */ /* 0x000fe2000f8e0204 */
[----:B------:R-:W-:-:S02]  /*f3e0*/  SEL R3, RZ, 0xffffffff, P0 ;  /* 0xffffffffff037807 */ /* 0x000fc40000000000 */
[----:B------:R-:W-:Y:S01]  /*f3f0*/  LOP3.LUT R5, R5, 0x8, R4, 0xe2, !PT ;  /* 0x0000000805057812 */ /* 0x000fe200078ee204 */
[----:B0-----:R-:W-:Y:S01]  /*f400*/  @P2 IMAD.HI.U32 R4, R82, R19, RZ ;  /* 0x0000001352042227 */ /* 0x001fe200078e00ff */
[----:B------:R-:W-:Y:S01]  /*f410*/  ULDC.64 UR10, c[0x0][0xbf0] ;  /* 0x0002fc00000a7ab9 */ /* 0x000fe20000000a00 */
[----:B------:R-:W-:Y:S01]  /*f420*/  UIADD3 UR9, UR9, UR4, URZ ;  /* 0x0000000409097290 */ /* 0x000fe2000fffe03f */
[----:B------:R-:W5:Y:S01]  /*f430*/  LD.E.128 R56, desc[UR44][R56.64] ;  /* 0x0000002c38387980 */ /* 0x000f62000c101d00 */
[----:B------:R-:W-:Y:S01]  /*f440*/  UIMAD UR4, UR40, UR10, URZ ;  /* 0x0000000a280472a4 */ /* 0x000fe2000f8e023f */
[----:B------:R-:W-:Y:S01]  /*f450*/  IMAD.SHL.U32 R6, R3, 0x10, RZ ;  /* 0x0000001003067824 */ /* 0x000fe200078e00ff */
[----:B------:R-:W-:Y:S01]  /*f460*/  UIMAD.WIDE.U32 UR8, UR41, UR10, UR8 ;  /* 0x0000000a290872a5 */ /* 0x000fe2000f8e0008 */
[----:B------:R-:W-:Y:S01]  /*f470*/  IMAD.MOV.U32 R3, RZ, RZ, R82 ;  /* 0x000000ffff037224 */ /* 0x000fe200078e0052 */
[----:B-1----:R-:W-:Y:S01]  /*f480*/  @P2 SHF.R.U32.HI R3, RZ, R21, R4 ;  /* 0x00000015ff032219 */ /* 0x002fe20000011604 */
        /* <DEDUP_REMOVED lines=20> */
[----:B------:R-:W-:Y:S01]  /*f5d0*/  IMAD R21, R3, UR9, R80 ;  /* 0x0000000903157c24 */ /* 0x000fe2000f8e0250 */
[----:B------:R-:W-:Y:S01]  /*f5e0*/  ISETP.GE.AND P0, PT, R201, UR12, PT ;  /* 0x0000000cc9007c0c */ /* 0x000fe2000bf06270 */
[----:B------:R-:W-:Y:S01]  /*f5f0*/  IMAD.WIDE.U32 R4, R3, UR8, R4 ;  /* 0x0000000803047c25 */ /* 0x000fe2000f8e0004 */
[----:B------:R-:W-:Y:S01]  /*f600*/  @!PT LDS RZ, [RZ] ;  /* 0x00000000fffff984 */ /* 0x000fe20000000800 */
[----:B------:R-:W-:Y:S01]  /*f610*/  @!PT LDS RZ, [RZ] ;  /* 0x00000000fffff984 */ /* 0x000fe20000000800 */
[----:B------:R-:W-:Y:S01]  /*f620*/  @!PT LDS RZ, [RZ] ;  /* 0x00000000fffff984 */ /* 0x000fe20000000800 */
[----:B------:R-:W-:Y:S01]  /*f630*/  @!PT LDS RZ, [RZ] ;  /* 0x00000000fffff984 */ /* 0x000fe20000000800 */
[----:B------:R0:W-:Y:S06]  /*f640*/  MEMBAR.ALL.CTA ;  /* 0x0000000000007992 */ /* 0x0001ec0000008000 */
[----:B0-----:R-:W0:Y:S01]  /*f650*/  FENCE.VIEW.ASYNC.S ;  /* 0x00000000000073c6 */ /* 0x001e220000000000 */
[----:B------:R-:W-:Y:S01]  /*f660*/  ULDC.64 UR8, c[0x0][0xbd8] ;  /* 0x0002f60000087ab9 */ /* 0x000fe20000000a00 */
[----:B------:R-:W-:Y:S01]  /*f670*/  LOP3.LUT R6, R83, 0x20, R6, 0xe2, !PT ;  /* 0x0000002053067812 */ /* 0x000fe200078ee206 */
[----:B------:R-:W-:Y:S01]  /*f680*/  IMAD.IADD R5, R5, 0x1, R21 ;  /* 0x0000000105057824 */ /* 0x000fe200078e0215 */
[----:B------:R-:W-:Y:S01]  /*f690*/  SEL R3, RZ, 0x40, P0 ;  /* 0x00000040ff037807 */ /* 0x000fe20000000000 */
[----:B------:R-:W-:Y:S01]  /*f6a0*/  IMAD R20, R20, UR8, RZ ;  /* 0x0000000814147c24 */ /* 0x000fe2000f8e02ff */
[----:B------:R-:W-:Y:S01]  /*f6b0*/  ISETP.GE.AND P0, PT, R200, UR12, PT ;  /* 0x0000000cc8007c0c */ /* 0x000fe2000bf06270 */
[----:B-----5:R-:W-:Y:S01]  /*f6c0*/  IMAD R88, R0, R81, RZ ;  /* 0x0000005100587224 */ /* 0x020fe200078e02ff */
[----:B------:R-:W-:Y:S01]  /*f6d0*/  LOP3.LUT R3, R6, R3, RZ, 0xfc, !PT ;  /* 0x0000000306037212 */ /* 0x000fe200078efcff */
[----:B------:R-:W-:Y:S01]  /*f6e0*/  VIADD R87, R198, UR38 ;  /* 0x00000026c6577c36 */ /* 0x000fe20008000000 */
[----:B------:R-:W-:Y:S01]  /*f6f0*/  SEL R6, RZ, 0x80, P0 ;  /* 0x00000080ff067807 */ /* 0x000fe20000000000 */
[C---:B------:R-:W-:Y:S01]  /*f700*/  IMAD R21, R19.reuse, UR9, R20 ;  /* 0x0000000913157c24 */ /* 0x040fe2000f8e0214 */
[----:B------:R-:W-:Y:S01]  /*f710*/  BSSY B1, `(.L_x_8572) ;  /* 0x000002d000017945 */ /* 0x000fe20003800000 */
[----:B------:R-:W-:Y:S01]  /*f720*/  IMAD.WIDE.U32 R4, R19, UR8, R4 ;  /* 0x0000000813047c25 */ /* 0x000fe2000f8e0004 */
[----:B------:R-:W-:Y:S01]  /*f730*/  ISETP.GE.AND P1, PT, R87, R88, PT ;  /* 0x000000585700720c */ /* 0x000fe20003f26270 */
[----:B------:R-:W-:Y:S01]  /*f740*/  ULDC.64 UR8, c[0x0][0xb80] ;  /* 0x0002e00000087ab9 */ /* 0x000fe20000000a00 */
[----:B------:R-:W-:Y:S01]  /*f750*/  LOP3.LUT R6, R3, R6, RZ, 0xfc, !PT ;  /* 0x0000000603067212 */ /* 0x000fe200078efcff */
[----:B------:R-:W-:Y:S01]  /*f760*/  IMAD.IADD R5, R5, 0x1, R21 ;  /* 0x0000000105057824 */ /* 0x000fe200078e0215 */
[----:B------:R-:W-:Y:S01]  /*f770*/  LEA R19, P2, R4, UR8, 0x1 ;  /* 0x0000000804137c11 */ /* 0x000fe2000f8408ff */
[----:B------:R-:W-:-:S03]  /*f780*/  VIADD R0, R17, 0x38820 ;  /* 0x0003882011007836 */ /* 0x000fc60000000000 */
[----:B------:R-:W-:Y:S01]  /*f790*/  LEA.HI.X R86, R4, UR9, R5, 0x1, P2 ;  /* 0x0000000904567c11 */ /* 0x000fe200090f0c05 */
[----:B0-----:R0:W1:Y:S01]  /*f7a0*/  SHFL.IDX PT, R20, R19, RZ, 0x181f ;  /* 0x00181fff13147589 */ /* 0x00106200000e0000 */
[----:B------:R-:W-:-:S03]  /*f7b0*/  PRMT R0, RZ, 0x654, R0 ;  /* 0x00000654ff007816 */ /* 0x000fc60000000000 */
[----:B------:R0:W2:Y:S01]  /*f7c0*/  SHFL.IDX PT, R21, R86, RZ, 0x181f ;  /* 0x00181fff56157589 */ /* 0x0000a200000e0000 */
[----:B------:R0:W-:Y:S01]  /*f7d0*/  SYNCS.ARRIVE.TRANS64.RED.A1T0 RZ, [R0+URZ], RZ ;  /* 0x000000ff00ff79a7 */ /* 0x0001e2000810043f */
        /* <DEDUP_REMOVED lines=32> */
.L_x_8573:
[----:B------:R-:W-:Y:S05]  /*f9e0*/  BSYNC B1 ;  /* 0x0000000000017941 */ /* 0x000fea0003800000 */
.L_x_8572:
[----:B0-----:R-:W-:Y:S01]  /*f9f0*/  VIADD R0, R87, 0x20 ;  /* 0x0000002057007836 */ /* 0x001fe20000000000 */
[----:B---3--:R0:W3:Y:S04]  /*fa00*/  SHFL.IDX PT, R9, R86, 0x1, 0x181f ;  /* 0x00381f0056097f89 */ /* 0x0080e800000e0000 */
[----:B------:R-:W-:Y:S01]  /*fa10*/  ISETP.GE.AND P0, PT, R0, R88, PT ;  /* 0x000000580000720c */ /* 0x000fe20003f06270 */
[----:B------:R0:W4:-:S12]  /*fa20*/  SHFL.IDX PT, R8, R19, 0x1, 0x181f ;  /* 0x00381f0013087f89 */ /* 0x00011800000e0000 */
[----:B0-----:R-:W-:Y:S05]  /*fa30*/  @P0 BRA `(.L_x_8574) ;  /* 0x00000010000c0947 */ /* 0x001fea0003800000 */
[----:B------:R-:W-:Y:S02]  /*fa40*/  ISETP.GE.AND P0, PT, R23, UR12, PT ;  /* 0x0000000c17007c0c */ /* 0x000fe4000bf06270 */
[----:B------:R-:W-:Y:S02]  /*fa50*/  ISETP.GE.AND P5, PT, R196, UR12, PT ;  /* 0x0000000cc4007c0c */ /* 0x000fe4000bfa6270 */
[----:B------:R-:W-:Y:S02]  /*fa60*/  ISETP.GE.AND P3, PT, R195, UR12, PT ;  /* 0x0000000cc3007c0c */ /* 0x000fe4000bf66270 */
[----:B------:R-:W-:Y:S02]  /*fa70*/  ISETP.GE.AND P2, PT, R194, UR12, PT ;  /* 0x0000000cc2007c0c */ /* 0x000fe4000bf46270 */
[----:B------:R-:W-:-:S05]  /*fa80*/  ISETP.GE.AND P1, PT, R193, UR12, PT ;  /* 0x0000000cc1007c0c */ /* 0x000fca000bf26270 */
[----:B---34-:R-:W-:Y:S02]  /*fa90*/  @!P0 IMAD.WIDE R4, R23, 0x2, R8 ;  /* 0x0000000217048825 */ /* 0x018fe400078e0208 */
        /* <DEDUP_REMOVED lines=27> */
.L_x_8569:
        /* <DEDUP_REMOVED lines=33> */
.L_x_8575:
        /* <DEDUP_REMOVED lines=45> */
.L_x_8577:
[----:B------:R-:W-:Y:S05]  /*10130*/  BSYNC B1 ;  /* 0x0000000000017941 */ /* 0x000fea0003800000 */
.L_x_8576:
        /* <DEDUP_REMOVED lines=110> */
.L_x_8579:
[----:B------:R-:W-:Y:S05]  /*10820*/  BSYNC B1 ;  /* 0x0000000000017941 */ /* 0x000fea0003800000 */
.L_x_8578:
        /* <DEDUP_REMOVED lines=36> */
.L_x_8574:
[----:B------:R-:W-:Y:S05]  /*10a70*/  BSYNC B0 ;  /* 0x0000000000007941 */ /* 0x000fea0003800000 */
.L_x_8568:
[----:B------:R-:W-:Y:S02]  /*10a80*/  ULDC UR4, c[0x0][0xd3c] ;  /* 0x00034f0000047ab9 */ /* 0x000fe40000000800 */
[----:B------:R-:W-:-:S13]  /*10a90*/  ISETP.GE.AND P0, PT, R7, UR4, PT ;  /* 0x0000000407007c0c */ /* 0x000fda000bf06270 */
[----:B------:R-:W-:Y:S05]  /*10aa0*/  @!P0 BRA `(.L_x_8580) ;  /* 0xffffff0400748947 */ /* 0x000fea000383ffff */
[----:B------:R-:W-:Y:S05]  /*10ab0*/  EXIT ;  /* 0x000000000000794d */ /* 0x000fea0003800000 */
.L_x_8528:
        /* <DEDUP_REMOVED lines=18> */
.L_x_8581:
        /* <DEDUP_REMOVED lines=42> */
.L_x_8587:
        /* <DEDUP_REMOVED lines=12> */
.L_x_8586:
[----:B------:R-:W-:Y:S05]  /*10f40*/  BSYNC B0 ;  /* 0x0000000000007941 */ /* 0x000fea0003800000 */
.L_x_8585:
        /* <DEDUP_REMOVED lines=21> */
.L_x_8583:
        /* <DEDUP_REMOVED lines=20> */
.L_x_8588:
        /* <DEDUP_REMOVED lines=56> */
.L_x_8584:
[----:B------:R-:W-:Y:S02]  /*11560*/  IMAD.MOV.U32 R17, RZ, RZ, RZ ;  /* 0x000000ffff117224 */ /* 0x000fe400078e00ff */
[----:B------:R-:W-:Y:S02]  /*11570*/  IMAD.U32 R16, RZ, RZ, UR6 ;  /* 0x00000006ff107e24 */ /* 0x000fe4000f8e00ff */
[----:B------:R-:W-:-:S07]  /*11580*/  IMAD.MOV.U32 R18, RZ, RZ, RZ ;  /* 0x000000ffff127224 */ /* 0x000fce00078e00ff */
.L_x_8589:
[----:B------:R-:W-:-:S13]  /*11590*/  ISETP.NE.AND P0, PT, R0, RZ, PT ;  /* 0x000000ff0000720c */ /* 0x000fda0003f05270 */
[----:B------:R-:W1:Y:S01]  /*115a0*/  @!P0 S2R R3, SR_CgaCtaId ;  /* 0x0000000000038919 */ /* 0x000e620000008800 */
[----:B------:R-:W-:-:S04]  /*115b0*/  @!P0 MOV R0, 0x400 ;  /* 0x0000040000008802 */ /* 0x000fc80000000f00 */
[----:B-1----:R-:W-:-:S05]  /*115c0*/  @!P0 LEA R0, R3, R0, 0x18 ;  /* 0x0000000003008211 */ /* 0x002fca00078ec0ff */
[----:B------:R2:W-:Y:S01]  /*115d0*/  @!P0 STS.128 [R0+0x388d0], R16 ;  /* 0x0388d01000008388 */ /* 0x0005e20000000c00 */
[----:B------:R-:W-:Y:S06]  /*115e0*/  BAR.ARV 0x5, 0x180 ;  /* 0x0146000000007b1d */ /* 0x000fec0000002000 */
.L_x_8582:
        /* <DEDUP_REMOVED lines=39> */
.L_x_8714:
        /* <DEDUP_REMOVED lines=56> */
.L_x_8591:
        /* <DEDUP_REMOVED lines=12> */
.L_x_8592:
[----:B------:R-:W-:Y:S05]  /*11ca0*/  @!P0 BRA `(.L_x_8593) ;  /* 0x00000000000c8947 */ /* 0x000fea0003800000 */
[----:B------:R-:W2:Y:S04]  /*11cb0*/  LDG.E R6, desc[UR44][R4.64] ;  /* 0x0000002c04067981 */ /* 0x000ea8000c1e1900 */
[----:B------:R-:W2:Y:S02]  /*11cc0*/  LDG.E R4, desc[UR44][R4.64+0x4] ;  /* 0x0000042c04047981 */ /* 0x000ea4000c1e1900 */
[----:B--2---:R-:W-:-:S07]  /*11cd0*/  IMAD.IADD R6, R4, 0x1, -R6 ;  /* 0x0000000104067824 */ /* 0x004fce00078e0a06 */
.L_x_8593:
        /* <DEDUP_REMOVED lines=9> */
[----:B----4-:R-:W-:Y:S01]  /*11d70*/  @P0 SHF.R.U32.HI R0, RZ, R3, R2 ;  /* 0x00000003ff000219 */ /* 0x010fe20000011602 */
[C---:B------:R-:W-:Y:S01]  /*11d80*/  VIADD R3, R6.reuse, 0x3f ;  /* 0x0000003f06037836 */ /* 0x040fe20000000000 */
[----:B------:R-:W-:-:S05]  /*11d90*/  IADD3 R2, R6, 0x40, -R9 ;  /* 0x0000004006027810 */ /* 0x000fca0007ffe809 */
[----:B------:R-:W-:Y:S01]  /*11da0*/  IMAD.IADD R0, R2, 0x1, R0 ;  /* 0x0000000102007824 */ /* 0x000fe200078e0200 */
[----:B------:R-:W-:-:S04]  /*11db0*/  SHF.R.S32.HI R2, RZ, 0x1f, R3 ;  /* 0x0000001fff027819 */ /* 0x000fc80000011403 */
[----:B------:R-:W-:Y:S02]  /*11dc0*/  LEA.HI R3, R2, R3, RZ, 0x6 ;  /* 0x0000000302037211 */ /* 0x000fe400078f30ff */
[----:B------:R-:W-:Y:S02]  /*11dd0*/  SHF.R.S32.HI R2, RZ, 0x1f, R0 ;  /* 0x0000001fff027819 */ /* 0x000fe40000011400 */
[----:B------:R-:W-:Y:S02]  /*11de0*/  SHF.R.S32.HI R3, RZ, 0x6, R3 ;  /* 0x00000006ff037819 */ /* 0x000fe40000011403 */
[----:B------:R-:W-:-:S04]  /*11df0*/  LEA.HI R2, R2, R0, RZ, 0x6 ;  /* 0x0000000002027211 */ /* 0x000fc800078f30ff */
        /* <DEDUP_REMOVED lines=22> */
.L_x_8595:
        /* <DEDUP_REMOVED lines=21> */
.L_x_8598:
[----:B------:R-:W-:Y:S05]  /*120b0*/  BSYNC B6 ;  /* 0x0000000000067941 */ /* 0x000fea0003800000 */
.L_x_8597:
        /* <DEDUP_REMOVED lines=21> */
.L_x_8601:
        /* <DEDUP_REMOVED lines=16> */
.L_x_8600:
[----:B------:R-:W-:Y:S05]  /*12310*/  BSYNC B6 ;  /* 0x0000000000067941 */ /* 0x000fea0003800000 */
.L_x_8599:
        /* <DEDUP_REMOVED lines=25> */
.L_x_8731:
[----:B--2---:R-:W2:Y:S01]  /*124b0*/  LDL.LU R5, [R1+0x8] ;  /* 0x0000080001057983 */ /* 0x004ea20000300800 */
[----:B------:R-:W-:Y:S02]  /*124c0*/  PLOP3.LUT P1, PT, PT, PT, PT, 0x8, 0x0 ;  /* 0x000000000000781c */ /* 0x000fe40003f2e170 */
[----:B---3--:R-:W-:Y:S01]  /*124d0*/  ISETP.NE.AND P0, PT, R14, RZ, PT ;  /* 0x000000ff0e00720c */ /* 0x008fe20003f05270 */
[----:B------:R3:W-:Y:S04]  /*124e0*/  STL [R1], R0 ;  /* 0x0000000001007387 */ /* 0x0007e80000100800 */
[----:B------:R3:W-:Y:S01]  /*124f0*/  STL [R1+0x2c], R4 ;  /* 0x00002c0401007387 */ /* 0x0007e20000100800 */
[----:B--2---:R-:W-:-:S05]  /*12500*/  LOP3.LUT R5, R5, 0xfffffffe, RZ, 0xc0, !PT ;  /* 0xfffffffe05057812 */ /* 0x004fca00078ec0ff */
[----:B------:R-:W-:-:S05]  /*12510*/  @P1 LOP3.LUT R5, R5, 0x1, RZ, 0xfc, !PT ;  /* 0x0000000105051812 */ /* 0x000fca00078efcff */
[----:B------:R3:W-:Y:S01]  /*12520*/  STL [R1+0x8], R5 ;  /* 0x0000080501007387 */ /* 0x0007e20000100800 */
[----:B------:R-:W-:Y:S05]  /*12530*/  @P0 BRA `(.L_x_8603) ;  /* 0x0000000400240947 */ /* 0x000fea0003800000 */
[----:B------:R-:W-:-:S03]  /*12540*/  UMOV UR4, 0xffffffff ;  /* 0xffffffff00047882 */ /* 0x000fc60000000000 */
[----:B------:R-:W-:Y:S05]  /*12550*/  BRA.DIV UR4, `(.L_x_8604) ;  /* 0x0000006a04ec7947 */ /* 0x000fea000b800000 */
[----:B------:R-:W-:-:S13]  /*12560*/  ELECT P6, URZ, PT ;  /* 0x00000000003f782f */ /* 0x000fda00038c0000 */
.L_x_8734:
[----:B------:R-:W-:Y:S05]  /*12570*/  @!P6 BRA `(.L_x_8603) ;  /* 0x000000040014e947 */ /* 0x000fea0003800000 */
[----:B------:R-:W-:-:S04]  /*12580*/  ISETP.NE.U32.AND P0, PT, R2, RZ, PT ;  /* 0x000000ff0200720c */ /* 0x000fc80003f05070 */
[----:B------:R-:W-:-:S13]  /*12590*/  ISETP.NE.AND.EX P0, PT, R3, RZ, PT, P0 ;  /* 0x000000ff0300720c */ /* 0x000fda0003f05300 */
[----:B------:R-:W-:Y:S05]  /*125a0*/  @!P0 BRA `(.L_x_8605) ;  /* 0x0000000000548947 */ /* 0x000fea0003800000 */
[----:B------:R-:W2:Y:S01]  /*125b0*/  LDC R6, c[0x0][0x43c] ;  /* 0x00010f00ff067b82 */ /* 0x000ea20000000800 */
[----:B01----:R-:W-:Y:S01]  /*125c0*/  IMAD.MOV.U32 R9, RZ, RZ, R4 ;  /* 0x000000ffff097224 */ /* 0x003fe200078e0004 */
[----:B------:R-:W-:-:S03]  /*125d0*/  ULDC.64 UR4, c[0x0][0x428] ;  /* 0x00010a0000047ab9 */ /* 0x000fc60000000a00 */
[----:B---3--:R-:W-:Y:S01]  /*125e0*/  IMAD.MOV.U32 R0, RZ, RZ, R9 ;  /* 0x000000ffff007224 */ /* 0x008fe200078e0009 */
[----:B--2---:R-:W-:-:S13]  /*125f0*/  ISETP.NE.AND P0, PT, R6, 0x1, PT ;  /* 0x000000010600780c */ /* 0x004fda0003f05270 */
        /* <DEDUP_REMOVED lines=16> */
.L_x_8605:
[----:B------:R-:W4:Y:S04]  /*12700*/  LDL R7, [R1+0x4] ;  /* 0x0000040001077983 */ /* 0x000f280000100800 */
[----:B--23--:R-:W4:Y:S04]  /*12710*/  LDL R0, [R1+0xc] ;  /* 0x00000c0001007983 */ /* 0x00cf280000100800 */
[----:B------:R-:W2:Y:S01]  /*12720*/  LDL R2, [R1+0x18] ;  /* 0x0000180001027983 */ /* 0x000ea20000100800 */
[----:B----4-:R-:W-:Y:S01]  /*12730*/  IMAD R0, R0, 0x8, R7 ;  /* 0x0000000800007824 */ /* 0x010fe200078e0207 */
[----:B--2---:R-:W-:-:S04]  /*12740*/  SHF.L.U32 R2, R2, 0x1f, RZ ;  /* 0x0000001f02027819 */ /* 0x004fc800000006ff */
[----:B------:R-:W2:Y:S02]  /*12750*/  SYNCS.PHASECHK.TRANS64.TRYWAIT P0, [R0+URZ+0x38840], R2 ;  /* 0x03884002000075a7 */ /* 0x000ea4000800017f */
[----:B--2---:R-:W-:Y:S05]  /*12760*/  @!P0 BRA `(.L_x_8606) ;  /* 0x0000006800888947 */ /* 0x004fea0003800000 */
.L_x_8735:
        /* <DEDUP_REMOVED lines=11> */
.L_x_8607:
[----:B------:R-:W3:Y:S04]  /*12820*/  LDL R6, [R1+0x4] ;  /* 0x0000040001067983 */ /* 0x000ee80000100800 */
[----:B------:R-:W3:Y:S04]  /*12830*/  LDL R5, [R1+0xc] ;  /* 0x00000c0001057983 */ /* 0x000ee80000100800 */
[----:B------:R-:W4:Y:S04]  /*12840*/  LDL R7, [R1+0x2c] ;  /* 0x00002c0001077983 */ /* 0x000f280000100800 */
[----:B------:R-:W5:Y:S04]  /*12850*/  LDL R4, [R1+0x20] ;  /* 0x0000200001047983 */ /* 0x000f680000100800 */
[----:B------:R-:W5:Y:S04]  /*12860*/  LDL R3, [R1] ;  /* 0x0000000001037983 */ /* 0x000f680000100800 */
[----:B--2---:R-:W2:Y:S01]  /*12870*/  LDL.LU R2, [R1+0x8] ;  /* 0x0000080001027983 */ /* 0x004ea20000300800 */
        /* <DEDUP_REMOVED lines=8> */
[----:B---3--:R-:W-:Y:S01]  /*12900*/  IMAD R0, R5, 0x2000, R6 ;  /* 0x0000200005007824 */ /* 0x008fe200078e0206 */
[----:B----4-:R-:W-:-:S04]  /*12910*/  R2UR UR11, R7 ;  /* 0x00000000070b72ca */ /* 0x010fc800000e0000 */
[----:B------:R-:W-:Y:S02]  /*12920*/  R2UR UR8, R0 ;  /* 0x00000000000872ca */ /* 0x000fe400000e0000 */
[----:B-----5:R-:W-:Y:S02]  /*12930*/  R2UR UR4, R4 ;  /* 0x00000000040472ca */ /* 0x020fe400000e0000 */
[----:B------:R-:W-:Y:S02]  /*12940*/  R2UR UR13, R3 ;  /* 0x00000000030d72ca */ /* 0x000fe400000e0000 */
[----:B--2---:R-:W-:-:S07]  /*12950*/  LOP3.LUT R2, R2, 0xfffffffe, RZ, 0xc0, !PT ;  /* 0xfffffffe02027812 */ /* 0x004fce00078ec0ff */
[----:B------:R-:W-:Y:S02]  /*12960*/  UIADD3 UR8, UR8, 0x22400, URZ ;  /* 0x0002240008087890 */ /* 0x000fe4000fffe03f */
[----:B------:R-:W-:Y:S01]  /*12970*/  ULEA UR11, UR11, UR4, 0x6 ;  /* 0x000000040b0b7291 */ /* 0x000fe2000f8e303f */
[----:B------:R-:W-:Y:S02]  /*12980*/  @P0 LOP3.LUT R2, R2, 0x1, RZ, 0xfc, !PT ;  /* 0x0000000102020812 */ /* 0x000fe400078efcff */
[----:B------:R-:W-:-:S03]  /*12990*/  UMOV UR4, 0x0 ;  /* 0x0000000000047882 */ /* 0x000fc60000000000 */
[----:B------:R2:W-:Y:S03]  /*129a0*/  STL [R1+0x8], R2 ;  /* 0x0000080201007387 */ /* 0x0005e60000100800 */
[----:B------:R2:W-:Y:S01]  /*129b0*/  UTMALDG.4D [UR8], [UR6], desc[UR4] ;  /* 0x00000408060075b4 */ /* 0x0005e20008019000 */
[----:B------:R-:W-:Y:S02]  /*129c0*/  NOP ;  /* 0x0000000000007918 */ /* 0x000fe40000000000 */
.L_x_8603:
[----:B---3--:R-:W3:Y:S04]  /*129d0*/  LDL R0, [R1+0x4] ;  /* 0x0000040001007983 */ /* 0x008ee80000100800 */
        /* <DEDUP_REMOVED lines=16> */
[----:B---3--:R-:W-:-:S05]  /*12ae0*/  SHF.R.S32.HI R0, RZ, 0x1f, R18 ;  /* 0x0000001fff007819 */ /* 0x008fca0000011412 */
        /* <DEDUP_REMOVED lines=19> */
.L_x_8609:
[----:B------:R-:W-:Y:S05]  /*12c20*/  BSYNC B6 ;  /* 0x0000000000067941 */ /* 0x000fea0003800000 */
.L_x_8608:
[----:B------:R-:W3:Y:S01]  /*12c30*/  LDL R4, [R1+0x40] ;  /* 0x0000400001047983 */ /* 0x000ee20000100800 */
[----:B------:R-:W4:Y:S01]  /*12c40*/  LDC R7, c[0x0][0x448] ;  /* 0x00011200ff077b82 */ /* 0x000f220000000800 */
[----:B------:R-:W-:Y:S01]  /*12c50*/  ULDC.64 UR4, c[0x0][0x298] ;  /* 0x0000a60000047ab9 */ /* 0x000fe20000000a00 */
[----:B------:R-:W-:Y:S01]  /*12c60*/  ULDC.64 UR6, c[0x0][0x280] ;  /* 0x0000a00000067ab9 */ /* 0x000fe20000000a00 */
[----:B------:R-:W3:Y:S04]  /*12c70*/  LDL R10, [R1+0x28] ;  /* 0x00002800010a7983 */ /* 0x000ee80000100800 */
[----:B01----:R-:W3:Y:S01]  /*12c80*/  LDL R9, [R1+0x4c] ;  /* 0x00004c0001097983 */ /* 0x003ee20000100800 */
[----:B--2---:R-:W0:Y:S01]  /*12c90*/  S2R R2, SR_TID.X ;  /* 0x0000000000027919 */ /* 0x004e220000002100 */
[----:B------:R-:W1:Y:S02]  /*12ca0*/  S2R R0, SR_TID.X ;  /* 0x0000000000007919 */ /* 0x000e640000002100 */
[----:B------:R-:W2:Y:S04]  /*12cb0*/  LDL R8, [R1+0x50] ;  /* 0x0000500001087983 */ /* 0x000ea80000100800 */
[----:B------:R-:W2:Y:S01]  /*12cc0*/  LDL R6, [R1+0x38] ;  /* 0x0000380001067983 */ /* 0x000ea20000100800 */
[----:B----4-:R-:W-:-:S13]  /*12cd0*/  ISETP.NE.AND P0, PT, R7, 0x1, PT ;  /* 0x000000010700780c */ /* 0x010fda0003f05270 */
[----:B------:R-:W4:Y:S01]  /*12ce0*/  @P0 LDC R3, c[0x0][0x450] ;  /* 0x00011400ff030b82 */ /* 0x000f220000000800 */
[----:B0-----:R-:W-:-:S04]  /*12cf0*/  LOP3.LUT R2, R2, 0x7f, RZ, 0xc0, !PT ;  /* 0x0000007f02027812 */ /* 0x001fc800078ec0ff */
[----:B------:R-:W-:Y:S01]  /*12d00*/  SHF.R.U32.HI R2, RZ, 0x3, R2 ;  /* 0x00000003ff027819 */ /* 0x000fe20000011602 */
[----:B-1----:R-:W-:-:S05]  /*12d10*/  IMAD.SHL.U32 R0, R0, 0x10, RZ ;  /* 0x0000001000007824 */ /* 0x002fca00078e00ff */
[----:B------:R-:W-:Y:S02]  /*12d20*/  LOP3.LUT R0, R2, 0x70, R0, 0xf8, !PT ;  /* 0x0000007002007812 */ /* 0x000fe400078ef800 */
[----:B------:R-:W0:Y:S03]  /*12d30*/  @P0 LDC R2, c[0x0][0x44c] ;  /* 0x00011300ff020b82 */ /* 0x000e260000000800 */
[----:B------:R-:W-:-:S04]  /*12d40*/  IMAD R5, R17, 0x40, R0 ;  /* 0x0000004011057824 */ /* 0x000fc800078e0200 */
[----:B------:R-:W-:Y:S01]  /*12d50*/  IMAD.MOV.U32 R0, RZ, RZ, R5 ;  /* 0x000000ffff007224 */ /* 0x000fe200078e0005 */
[----:B------:R1:W-:Y:S01]  /*12d60*/  STL [R1+0x24], R5 ;  /* 0x0000240501007387 */ /* 0x0003e20000100800 */
[----:B0-----:R-:W-:-:S05]  /*12d70*/  @P0 IMAD.HI.U32 R2, R5, R2, RZ ;  /* 0x0000000205020227 */ /* 0x001fca00078e00ff */
[----:B----4-:R-:W-:Y:S01]  /*12d80*/  @P0 SHF.R.U32.HI R0, RZ, R3, R2 ;  /* 0x00000003ff000219 */ /* 0x010fe20000011602 */
[----:B---3--:R-:W-:-:S04]  /*12d90*/  IMAD R2, R4, UR4, RZ ;  /* 0x0000000404027c24 */ /* 0x008fc8000f8e02ff */
        /* <DEDUP_REMOVED lines=10> */
[----:B--2---:R-:W-:Y:S02]  /*12e40*/  IMAD R4, R8, UR4, RZ ;  /* 0x0000000408047c24 */ /* 0x004fe4000f8e02ff */
[----:B------:R-:W2:Y:S01]  /*12e50*/  S2R R8, SR_TID.X ;  /* 0x0000000000087919 */ /* 0x000ea20000002100 */
        /* <DEDUP_REMOVED lines=13> */
[----:B--2---:R-:W-:Y:S02]  /*12f30*/  IMAD.SHL.U32 R10, R8, 0x8, RZ ;  /* 0x00000008080a7824 */ /* 0x004fe400078e00ff */
[----:B------:R-:W-:Y:S02]  /*12f40*/  IMAD R6, R6, UR4, RZ ;  /* 0x0000000406067c24 */ /* 0x000fe4000f8e02ff */
[----:B-1----:R-:W-:Y:S01]  /*12f50*/  IMAD.WIDE.U32 R4, R0, UR4, R2 ;  /* 0x0000000400047c25 */ /* 0x002fe2000f8e0002 */
        /* <DEDUP_REMOVED lines=47> */
.L_x_8744:
        /* <DEDUP_REMOVED lines=12> */
.L_x_8611:
        /* <DEDUP_REMOVED lines=38> */
.L_x_8613:
[----:B------:R-:W-:Y:S05]  /*13570*/  BSYNC B6 ;  /* 0x0000000000067941 */ /* 0x000fea0003800000 */
.L_x_8612:
        /* <DEDUP_REMOVED lines=188> */
.L_x_8754:
        /* <DEDUP_REMOVED lines=31> */
.L_x_8616:
[----:B------:R-:W-:Y:S05]  /*14330*/  BSYNC B0 ;  /* 0x0000000000007941 */ /* 0x000fea0003800000 */
.L_x_8615:
[----:B--2---:R2:W5:Y:S01]  /*14340*/  LDL R0, [R1+0x4] ;  /* 0x0000040001007983 */ /* 0x0045620000100800 */
[----:B------:R-:W-:Y:S01]  /*14350*/  PLOP3.LUT P0, PT, PT, PT, PT, 0x80, 0x0 ;  /* 0x000000000000781c */ /* 0x000fe20003f0f070 */
[----:B------:R-:W-:-:S12]  /*14360*/  NOP ;  /* 0x0000000000007918 */ /* 0x000fd80000000000 */
.L_x_8617:
        /* <DEDUP_REMOVED lines=19> */
.L_x_8755:
[----:B------:R-:W-:Y:S05]  /*144a0*/  BSYNC B0 ;  /* 0x0000000000007941 */ /* 0x000fea0003800000 */
.L_x_8618:
        /* <DEDUP_REMOVED lines=16> */
.L_x_8756:
[----:B------:R-:W-:Y:S05]  /*145b0*/  BSYNC B1 ;  /* 0x0000000000017941 */ /* 0x000fea0003800000 */
.L_x_8622:
        /* <DEDUP_REMOVED lines=9> */
.L_x_8625:
[----:B------:R-:W-:Y:S05]  /*14650*/  BSYNC B1 ;  /* 0x0000000000017941 */ /* 0x000fea0003800000 */
.L_x_8624:
[----:B------:R-:W3:Y:S04]  /*14660*/  LDL R5, [R1+0x20] ;  /* 0x0000200001057983 */ /* 0x000ee80000100800 */
[----:B------:R-:W3:Y:S04]  /*14670*/  LDL.LU R3, [R1+0x2c] ;  /* 0x00002c0001037983 */ /* 0x000ee80000300800 */
[----:B------:R-:W4:Y:S04]  /*14680*/  LDL R4, [R1+0x4] ;  /* 0x0000040001047983 */ /* 0x000f280000100800 */
[----:B0-----:R-:W4:Y:S01]  /*14690*/  LDL R2, [R1+0xc] ;  /* 0x00000c0001027983 */ /* 0x001f220000100800 */
        /* <DEDUP_REMOVED lines=8> */
[----:B----4-:R-:W-:-:S04]  /*14720*/  IMAD R2, R2, 0x10000, R4 ;  /* 0x0001000002027824 */ /* 0x010fc800078e0204 */
[----:B------:R-:W-:-:S07]  /*14730*/  VIADD R4, R2, 0x400 ;  /* 0x0000040002047836 */ /* 0x000fce0000000000 */
.L_x_8626:
        /* <DEDUP_REMOVED lines=16> */
.L_x_8627:
        /* <DEDUP_REMOVED lines=16> */
.L_x_8628:
        /* <DEDUP_REMOVED lines=16> */
.L_x_8629:
        /* <DEDUP_REMOVED lines=16> */
.L_x_8630:
        /* <DEDUP_REMOVED lines=16> */
.L_x_8631:
        /* <DEDUP_REMOVED lines=16> */
.L_x_8632:
        /* <DEDUP_REMOVED lines=16> */
.L_x_8633:
        /* <DEDUP_REMOVED lines=11> */
.L_x_8621:
[----:B------:R-:W-:Y:S05]  /*14ef0*/  BSYNC B0 ;  /* 0x0000000000007941 */ /* 0x000fea0003800000 */
.L_x_8620:
[----:B-1----:R-:W3:Y:S01]  /*14f00*/  LDL R4, [R1+0x30] ;  /* 0x0000300001047983 */ /* 0x002ee20000100800 */
[----:B------:R-:W-:Y:S01]  /*14f10*/  BSSY B0, `(.L_x_8634) ;  /* 0x00002ca000007945 */ /* 0x000fe20003800000 */
[----:B---3--:R-:W-:-:S13]  /*14f20*/  ISETP.GE.AND P0, PT, R4, 0x2, PT ;  /* 0x000000020400780c */ /* 0x008fda0003f06270 */
[----:B------:R-:W-:Y:S05]  /*14f30*/  @!P0 BRA `(.L_x_8635) ;  /* 0x0000002c001c8947 */ /* 0x000fea0003800000 */
[C---:B------:R-:W-:Y:S01]  /*14f40*/  LOP3.LUT R0, R4.reuse, 0x1, RZ, 0xc0, !PT ;  /* 0x0000000104007812 */ /* 0x040fe200078ec0ff */
[----:B------:R-:W-:Y:S01]  /*14f50*/  VIADD R4, R4, 0xfffffffe ;  /* 0xfffffffe04047836 */ /* 0x000fe20000000000 */
[----:B------:R-:W-:Y:S02]  /*14f60*/  BSSY B2, `(.L_x_8636) ;  /* 0x00000f0000027945 */ /* 0x000fe40003800000 */
[----:B------:R-:W-:Y:S01]  /*14f70*/  ISETP.NE.U32.AND P0, PT, R0, 0x1, PT ;  /* 0x000000010000780c */ /* 0x000fe20003f05070 */
[----:B------:R-:W-:-:S12]  /*14f80*/  IMAD.MOV.U32 R0, RZ, RZ, R4 ;  /* 0x000000ffff007224 */ /* 0x000fd800078e0004 */
[----:B------:R-:W-:Y:S05]  /*14f90*/  @!P0 BRA `(.L_x_8637) ;  /* 0x0000000c00b08947 */ /* 0x000fea0003800000 */
        /* <DEDUP_REMOVED lines=38> */
.L_x_8640:
        /* <DEDUP_REMOVED lines=9> */
.L_x_8757:
[----:B------:R-:W-:Y:S05]  /*15290*/  BSYNC B3 ;  /* 0x0000000000037941 */ /* 0x000fea0003800000 */
.L_x_8641:
        /* <DEDUP_REMOVED lines=9> */
.L_x_8644:
[----:B------:R-:W-:Y:S05]  /*15330*/  BSYNC B3 ;  /* 0x0000000000037941 */ /* 0x000fea0003800000 */
.L_x_8643:
[----:B------:R-:W3:Y:S04]  /*15340*/  LDL R7, [R1+0x4] ;  /* 0x0000040001077983 */ /* 0x000ee80000100800 */
[----:B------:R-:W3:Y:S04]  /*15350*/  LDL R5, [R1+0xc] ;  /* 0x00000c0001057983 */ /* 0x000ee80000100800 */
[----:B------:R-:W4:Y:S01]  /*15360*/  LDL R6, [R1+0x20] ;  /* 0x0000200001067983 */ /* 0x000f220000100800 */
[----:B0-----:R-:W-:Y:S01]  /*15370*/  IMAD.MOV.U32 R8, RZ, RZ, RZ ;  /* 0x000000ffff087224 */ /* 0x001fe200078e00ff */
        /* <DEDUP_REMOVED lines=10> */
.L_x_8645:
        /* <DEDUP_REMOVED lines=14> */
.L_x_8758:
[----:B------:R-:W-:Y:S05]  /*15500*/  BSYNC B3 ;  /* 0x0000000000037941 */ /* 0x000fea0003800000 */
.L_x_8646:
        /* <DEDUP_REMOVED lines=11> */
.L_x_8649:
[----:B------:R-:W-:Y:S05]  /*155c0*/  BSYNC B3 ;  /* 0x0000000000037941 */ /* 0x000fea0003800000 */
.L_x_8648:
        /* <DEDUP_REMOVED lines=11> */
.L_x_8650:
        /* <DEDUP_REMOVED lines=16> */
.L_x_8651:
        /* <DEDUP_REMOVED lines=16> */
.L_x_8652:
        /* <DEDUP_REMOVED lines=16> */
.L_x_8653:
        /* <DEDUP_REMOVED lines=16> */
.L_x_8654:
        /* <DEDUP_REMOVED lines=16> */
.L_x_8655:
        /* <DEDUP_REMOVED lines=16> */
.L_x_8656:
        /* <DEDUP_REMOVED lines=16> */
.L_x_8657:
        /* <DEDUP_REMOVED lines=11> */
.L_x_8639:
[----:B------:R-:W-:Y:S05]  /*15e30*/  BSYNC B1 ;  /* 0x0000000000017941 */ /* 0x000fea0003800000 */
.L_x_8638:
[----:B------:R-:W3:Y:S02]  /*15e40*/  LDL.LU R5, [R1+0x30] ;  /* 0x0000300001057983 */ /* 0x000ee40000300800 */
[----:B---3--:R-:W-:-:S07]  /*15e50*/  VIADD R0, R5, 0xfffffffd ;  /* 0xfffffffd05007836 */ /* 0x008fce0000000000 */
.L_x_8637:
[----:B------:R-:W-:Y:S05]  /*15e60*/  BSYNC B2 ;  /* 0x0000000000027941 */ /* 0x000fea0003800000 */
.L_x_8636:
[----:B------:R-:W-:-:S13]  /*15e70*/  ISETP.NE.AND P0, PT, R4, RZ, PT ;  /* 0x000000ff0400720c */ /* 0x000fda0003f05270 */
[----:B------:R-:W-:Y:S05]  /*15e80*/  @!P0 BRA `(.L_x_8635) ;  /* 0x0000001c00488947 */ /* 0x000fea0003800000 */
.L_x_8698:
        /* <DEDUP_REMOVED lines=13> */
[----:B0-----:R-:W-:Y:S01]  /*15f60*/  IMAD.MOV.U32 R8, RZ, RZ, R0 ;  /* 0x000000ffff087224 */ /* 0x001fe200078e0000 */
        /* <DEDUP_REMOVED lines=23> */
.L_x_8660:
        /* <DEDUP_REMOVED lines=9> */
.L_x_8759:
[----:B------:R-:W-:Y:S05]  /*16170*/  BSYNC B2 ;  /* 0x0000000000027941 */ /* 0x000fea0003800000 */
.L_x_8661:
        /* <DEDUP_REMOVED lines=9> */
.L_x_8664:
[----:B------:R-:W-:Y:S05]  /*16210*/  BSYNC B2 ;  /* 0x0000000000027941 */ /* 0x000fea0003800000 */
.L_x_8663:
        /* <DEDUP_REMOVED lines=13> */
.L_x_8665:
        /* <DEDUP_REMOVED lines=14> */
.L_x_8760:
[----:B------:R-:W-:Y:S05]  /*163d0*/  BSYNC B2 ;  /* 0x0000000000027941 */ /* 0x000fea0003800000 */
.L_x_8666:
        /* <DEDUP_REMOVED lines=11> */
.L_x_8669:
[----:B------:R-:W-:Y:S05]  /*16490*/  BSYNC B2 ;  /* 0x0000000000027941 */ /* 0x000fea0003800000 */
.L_x_8668:
        /* <DEDUP_REMOVED lines=10> */
.L_x_8670:
        /* <DEDUP_REMOVED lines=16> */
.L_x_8671:
        /* <DEDUP_REMOVED lines=16> */
.L_x_8672:
        /* <DEDUP_REMOVED lines=16> */
.L_x_8673:
        /* <DEDUP_REMOVED lines=16> */
.L_x_8674:
        /* <DEDUP_REMOVED lines=16> */
.L_x_8675:
        /* <DEDUP_REMOVED lines=16> */
.L_x_8676:
        /* <DEDUP_REMOVED lines=16> */
.L_x_8677:
        /* <DEDUP_REMOVED lines=11> */
.L_x_8659:
[----:B------:R-:W-:Y:S05]  /*16cf0*/  BSYNC B1 ;  /* 0x0000000000017941 */ /* 0x000fea0003800000 */
.L_x_8658:
[----:B------:R-:W3:Y:S01]  /*16d00*/  LDL R2, [R1+0x8] ;  /* 0x0000080001027983 */ /* 0x000ee20000100800 */
[----:B------:R-:W-:Y:S01]  /*16d10*/  VIADD R7, R7, 0x1 ;  /* 0x0000000107077836 */ /* 0x000fe20000000000 */
[----:B------:R-:W-:Y:S04]  /*16d20*/  BSSY B1, `(.L_x_8678) ;  /* 0x00000e5000017945 */ /* 0x000fe80003800000 */
[----:B------:R-:W-:-:S04]  /*16d30*/  ISETP.NE.AND P0, PT, R7, 0x2, PT ;  /* 0x000000020700780c */ /* 0x000fc80003f05270 */
[----:B0-----:R-:W-:Y:S02]  /*16d40*/  SEL R9, R7, RZ, P0 ;  /* 0x000000ff07097207 */ /* 0x001fe40000000000 */
        /* <DEDUP_REMOVED lines=31> */
.L_x_8680:
        /* <DEDUP_REMOVED lines=9> */
.L_x_8761:
[----:B------:R-:W-:Y:S05]  /*16fd0*/  BSYNC B2 ;  /* 0x0000000000027941 */ /* 0x000fea0003800000 */
.L_x_8681:
        /* <DEDUP_REMOVED lines=9> */
.L_x_8684:
[----:B------:R-:W-:Y:S05]  /*17070*/  BSYNC B2 ;  /* 0x0000000000027941 */ /* 0x000fea0003800000 */
.L_x_8683:
        /* <DEDUP_REMOVED lines=14> */
.L_x_8685:
        /* <DEDUP_REMOVED lines=14> */
.L_x_8762:
[----:B------:R-:W-:Y:S05]  /*17240*/  BSYNC B2 ;  /* 0x0000000000027941 */ /* 0x000fea0003800000 */
.L_x_8686:
        /* <DEDUP_REMOVED lines=11> */
.L_x_8689:
[----:B------:R-:W-:Y:S05]  /*17300*/  BSYNC B2 ;  /* 0x0000000000027941 */ /* 0x000fea0003800000 */
.L_x_8688:
        /* <DEDUP_REMOVED lines=11> */
.L_x_8690:
        /* <DEDUP_REMOVED lines=16> */
.L_x_8691:
        /* <DEDUP_REMOVED lines=16> */
.L_x_8692:
        /* <DEDUP_REMOVED lines=16> */
.L_x_8693:
        /* <DEDUP_REMOVED lines=16> */
.L_x_8694:
        /* <DEDUP_REMOVED lines=16> */
.L_x_8695:
        /* <DEDUP_REMOVED lines=16> */
.L_x_8696:
        /* <DEDUP_REMOVED lines=16> */
.L_x_8697:
        /* <DEDUP_REMOVED lines=11> */
.L_x_8679:
[----:B------:R-:W-:Y:S05]  /*17b70*/  BSYNC B1 ;  /* 0x0000000000017941 */ /* 0x000fea0003800000 */
.L_x_8678:
[C---:B------:R-:W-:Y:S01]  /*17b80*/  ISETP.GT.AND P0, PT, R0.reuse, 0x1, PT ;  /* 0x000000010000780c */ /* 0x040fe20003f04270 */
[----:B------:R-:W-:-:S12]  /*17b90*/  VIADD R0, R0, 0xfffffffe ;  /* 0xfffffffe00007836 */ /* 0x000fd80000000000 */
[----:B------:R-:W-:Y:S05]  /*17ba0*/  @P0 BRA `(.L_x_8698) ;  /* 0xffffffe000b80947 */ /* 0x000fea000383ffff */
.L_x_8635:
[----:B------:R-:W-:Y:S05]  /*17bb0*/  BSYNC B0 ;  /* 0x0000000000007941 */ /* 0x000fea0003800000 */
.L_x_8634:
        /* <DEDUP_REMOVED lines=24> */
.L_x_8700:
[----:B------:R-:W-:Y:S05]  /*17d40*/  BSYNC B0 ;  /* 0x0000000000007941 */ /* 0x000fea0003800000 */
.L_x_8699:
[----:B------:R-:W-:-:S05]  /*17d50*/  SEL R0, R0, RZ, P0 ;  /* 0x000000ff00007207 */ /* 0x000fca0000000000 */
[----:B------:R3:W-:Y:S02]  /*17d60*/  STL [R1+0xc], R0 ;  /* 0x00000c0001007387 */ /* 0x0007e40000100800 */
.L_x_8596:
[----:B------:R-:W-:Y:S05]  /*17d70*/  BSYNC B7 ;  /* 0x0000000000077941 */ /* 0x000fea0003800000 */
.L_x_8594:
        /* <DEDUP_REMOVED lines=13> */
.L_x_8701:
        /* <DEDUP_REMOVED lines=36> */
.L_x_8772:
[----:B------:R-:W-:Y:S02]  /*18090*/  ULDC UR4, c[0x0][0xd38] ;  /* 0x00034e0000047ab9 */ /* 0x000fe40000000800 */
[----:B------:R-:W-:-:S04]  /*180a0*/  IMAD.U32 R4, RZ, RZ, UR4 ;  /* 0x00000004ff047e24 */ /* 0x000fc8000f8e00ff */
[----:B---3--:R-:W-:-:S04]  /*180b0*/  IMAD R16, R16, R4, RZ ;  /* 0x0000000410107224 */ /* 0x008fc800078e02ff */
[----:B------:R-:W-:-:S05]  /*180c0*/  IMAD.IADD R5, R5, 0x1, R16 ;  /* 0x0000000105057824 */ /* 0x000fca00078e0210 */
[----:B------:R-:W-:-:S13]  /*180d0*/  ISETP.GT.AND P6, PT, R5, R0, PT ;  /* 0x000000000500720c */ /* 0x000fda0003fc4270 */
[----:B------:R-:W-:Y:S05]  /*180e0*/  @P6 BRA `(.L_x_8704) ;  /* 0x00000000009c6947 */ /* 0x000fea0003800000 */
.L_x_8709:
        /* <DEDUP_REMOVED lines=14> */
.L_x_8707:
[----:B------:R-:W-:Y:S05]  /*181d0*/  BSYNC B0 ;  /* 0x0000000000007941 */ /* 0x000fea0003800000 */
.L_x_8706:
        /* <DEDUP_REMOVED lines=18> */
.L_x_8780:
[----:B------:R-:W-:Y:S02]  /*18300*/  ULDC UR4, c[0x0][0xd38] ;  /* 0x00034e0000047ab9 */ /* 0x000fe40000000800 */
[----:B------:R-:W-:-:S04]  /*18310*/  IMAD.U32 R4, RZ, RZ, UR4 ;  /* 0x00000004ff047e24 */ /* 0x000fc8000f8e00ff */
[----:B---3--:R-:W-:-:S04]  /*18320*/  IMAD R16, R16, R4, RZ ;  /* 0x0000000410107224 */ /* 0x008fc800078e02ff */
[----:B------:R-:W-:-:S05]  /*18330*/  IMAD.IADD R5, R16, 0x1, R5 ;  /* 0x0000000110057824 */ /* 0x000fca00078e0205 */
[----:B------:R-:W-:-:S13]  /*18340*/  ISETP.GT.AND P6, PT, R5, R0, PT ;  /* 0x000000000500720c */ /* 0x000fda0003fc4270 */
[----:B------:R-:W-:Y:S05]  /*18350*/  @!P6 BRA `(.L_x_8709) ;  /* 0xfffffffc0064e947 */ /* 0x000fea000383ffff */
.L_x_8704:
        /* <DEDUP_REMOVED lines=8> */
.L_x_8784:
[----:B------:R-:W-:Y:S01]  /*183e0*/  ISETP.NE.AND P0, PT, R5, RZ, PT ;  /* 0x000000ff0500720c */ /* 0x000fe20003f05270 */
[----:B------:R-:W-:-:S12]  /*183f0*/  IMAD.MOV.U32 R5, RZ, RZ, RZ ;  /* 0x000000ffff057224 */ /* 0x000fd800078e00ff */
[----:B------:R-:W-:Y:S05]  /*18400*/  @!P0 BRA `(.L_x_8711) ;  /* 0x0000000000148947 */ /* 0x000fea0003800000 */
[----:B------:R-:W-:Y:S01]  /*18410*/  UMOV UR4, 0xffffffff ;  /* 0xffffffff00047882 */ /* 0x000fe20000000000 */
[----:B------:R-:W-:Y:S02]  /*18420*/  VIADD R12, R6, 0xffffffff ;  /* 0xffffffff060c7836 */ /* 0x000fe40000000000 */
[----:B------:R-:W-:Y:S05]  /*18430*/  BRA.DIV UR4, `(.L_x_8712) ;  /* 0x0000002a049c7947 */ /* 0x000fea000b800000 */
[----:B-1----:R1:W0:Y:S02]  /*18440*/  SHFL.IDX PT, R3, R3, R12, 0x1f ;  /* 0x00001f0c03037589 */ /* 0x00222400000e0000 */
.L_x_8787:
[----:B0-----:R-:W-:-:S07]  /*18450*/  IMAD.MOV.U32 R5, RZ, RZ, R3 ;  /* 0x000000ffff057224 */ /* 0x001fce00078e0003 */
.L_x_8711:
        /* <DEDUP_REMOVED lines=66> */
.L_x_8705:
[----:B------:R-:W-:Y:S01]  /*18880*/  UMOV UR4, URZ ;  /* 0x0000003f00047c82 */ /* 0x000fe20008000000 */
[----:B------:R-:W-:Y:S01]  /*18890*/  UMOV UR5, URZ ;  /* 0x0000003f00057c82 */ /* 0x000fe20008000000 */
[----:B------:R-:W-:Y:S01]  /*188a0*/  ULDC UR6, c[0x0][0xd3c] ;  /* 0x00034f0000067ab9 */ /* 0x000fe20000000800 */
[----:B------:R-:W-:Y:S02]  /*188b0*/  IMAD.MOV.U32 R16, RZ, RZ, R0 ;  /* 0x000000ffff107224 */ /* 0x000fe400078e0000 */
[----:B------:R-:W-:Y:S02]  /*188c0*/  IMAD.U32 R17, RZ, RZ, UR4 ;  /* 0x00000004ff117e24 */ /* 0x000fe4000f8e00ff */
[----:B------:R-:W-:Y:S02]  /*188d0*/  IMAD.U32 R18, RZ, RZ, UR5 ;  /* 0x00000005ff127e24 */ /* 0x000fe4000f8e00ff */
[----:B------:R-:W-:-:S07]  /*188e0*/  IMAD.U32 R19, RZ, RZ, UR6 ;  /* 0x00000006ff137e24 */ /* 0x000fce000f8e00ff */
.L_x_8713:
        /* <DEDUP_REMOVED lines=12> */
.L_x_8702:
[----:B------:R-:W-:Y:S02]  /*189b0*/  ULDC UR4, c[0x0][0xd3c] ;  /* 0x00034f0000047ab9 */ /* 0x000fe40000000800 */
[----:B----4-:R-:W-:-:S13]  /*189c0*/  ISETP.GE.AND P0, PT, R19, UR4, PT ;  /* 0x0000000413007c0c */ /* 0x010fda000bf06270 */
[----:B------:R-:W-:Y:S05]  /*189d0*/  @!P0 BRA `(.L_x_8714) ;  /* 0xffffff8c00a08947 */ /* 0x000fea000383ffff */
[----:B------:R-:W-:Y:S05]  /*189e0*/  BSYNC B8 ;  /* 0x0000000000087941 */ /* 0x000fea0003800000 */
.L_x_8590:
        /* <DEDUP_REMOVED lines=12> */
.L_x_8788:
[----:B------:R-:W-:Y:S05]  /*18ab0*/  BSYNC B0 ;  /* 0x0000000000007941 */ /* 0x000fea0003800000 */
.L_x_8715:
[----:B------:R-:W-:-:S03]  /*18ac0*/  UMOV UR4, 0xffffffff ;  /* 0xffffffff00047882 */ /* 0x000fc60000000000 */
[----:B------:R-:W-:Y:S05]  /*18ad0*/  BRA.DIV UR4, `(.L_x_8717) ;  /* 0x0000002604307947 */ /* 0x000fea000b800000 */
[----:B------:R-:W1:Y:S02]  /*18ae0*/  S2R R2, SR_TID.X ;  /* 0x0000000000027919 */ /* 0x000e640000002100 */
[----:B-1----:R-:W-:-:S04]  /*18af0*/  SHF.R.U32.HI R2, RZ, 0x5, R2 ;  /* 0x00000005ff027819 */ /* 0x002fc80000011602 */
[----:B------:R-:W-:-:S05]  /*18b00*/  LOP3.LUT R2, R2, 0x3, RZ, 0xc0, !PT ;  /* 0x0000000302027812 */ /* 0x000fca00078ec0ff */
[----:B------:R1:W3:Y:S02]  /*18b10*/  SHFL.IDX PT, R14, R2, RZ, 0x1f ;  /* 0x00001fff020e7589 */ /* 0x0002e400000e0000 */
.L_x_8791:
[----:B---3--:R-:W-:Y:S01]  /*18b20*/  ISETP.NE.AND P0, PT, R14, RZ, PT ;  /* 0x000000ff0e00720c */ /* 0x008fe20003f05270 */
[----:B------:R-:W-:-:S12]  /*18b30*/  BSSY B0, `(.L_x_8718) ;  /* 0x0000027000007945 */ /* 0x000fd80003800000 */
[----:B------:R-:W-:Y:S05]  /*18b40*/  @P0 BRA `(.L_x_8719) ;  /* 0x0000000000940947 */ /* 0x000fea0003800000 */
[----:B------:R-:W-:-:S03]  /*18b50*/  UMOV UR4, 0xffffffff ;  /* 0xffffffff00047882 */ /* 0x000fc60000000000 */
[----:B------:R-:W-:Y:S05]  /*18b60*/  BRA.DIV UR4, `(.L_x_8720) ;  /* 0x0000002604407947 */ /* 0x000fea000b800000 */
[----:B------:R-:W-:-:S13]  /*18b70*/  ELECT P6, URZ, PT ;  /* 0x00000000003f782f */ /* 0x000fda00038c0000 */
.L_x_8794:
[----:B------:R-:W-:Y:S05]  /*18b80*/  @!P6 BRA `(.L_x_8719) ;  /* 0x000000000084e947 */ /* 0x000fea0003800000 */
[----:B------:R-:W-:-:S06]  /*18b90*/  ULOP3.LUT UR4, UR36, 0x2, URZ, 0xfc, !UPT ;  /* 0x0000000224047892 */ /* 0x000fcc000f8efc3f */
[----:B-1----:R-:W-:-:S05]  /*18ba0*/  IMAD.U32 R2, RZ, RZ, UR4 ;  /* 0x00000004ff027e24 */ /* 0x002fca000f8e00ff */
[----:B------:R-:W-:-:S13]  /*18bb0*/  ISETP.NE.AND P2, PT, R2, 0x3, PT ;  /* 0x000000030200780c */ /* 0x000fda0003f45270 */
[----:B------:R-:W-:Y:S05]  /*18bc0*/  @!P2 BRA `(.L_x_8721) ;  /* 0x000000000004a947 */ /* 0x000fea0003800000 */
[----:B------:R-:W-:Y:S01]  /*18bd0*/  BPT.TRAP 0x1 ;  /* 0x000000040000795c */ /* 0x000fe20000300000 */
.L_x_8721:
[----:B0-----:R-:W3:Y:S04]  /*18be0*/  LDL R3, [R1+0xc] ;  /* 0x00000c0001037983 */ /* 0x001ee80000100800 */
[----:B--2---:R-:W2:Y:S01]  /*18bf0*/  LDL.LU R7, [R1+0x18] ;  /* 0x0000180001077983 */ /* 0x004ea20000300800 */
        /* <DEDUP_REMOVED lines=12> */
.L_x_8795:
[----:B------:R-:W1:Y:S02]  /*18cc0*/  SYNCS.PHASECHK.TRANS64.TRYWAIT P0, [R7+URZ], R2 ;  /* 0x00000002070075a7 */ /* 0x000e64000800017f */
[----:B-1----:R-:W-:Y:S05]  /*18cd0*/  @!P0 BRA `(.L_x_8723) ;  /* 0x0000002400188947 */ /* 0x002fea0003800000 */
.L_x_8796:
[----:B------:R-:W-:Y:S05]  /*18ce0*/  @!P2 BRA `(.L_x_8724) ;  /* 0x000000000004a947 */ /* 0x000fea0003800000 */
[----:B------:R-:W-:Y:S01]  /*18cf0*/  BPT.TRAP 0x1 ;  /* 0x000000040000795c */ /* 0x000fe20000300000 */
.L_x_8724:
[----:B------:R-:W2:Y:S01]  /*18d00*/  LDL.LU R4, [R1+0xc] ;  /* 0x00000c0001047983 */ /* 0x000ea20000300800 */
[----:B------:R-:W-:-:S04]  /*18d10*/  VIADD R0, R0, 0x38860 ;  /* 0x0003886000007836 */ /* 0x000fc80000000000 */
[----:B--2---:R-:W-:-:S04]  /*18d20*/  IMAD R4, R4, 0x8, R0 ;  /* 0x0000000804047824 */ /* 0x004fc800078e0200 */
[----:B------:R-:W2:Y:S02]  /*18d30*/  SYNCS.PHASECHK.TRANS64.TRYWAIT P0, [R4+URZ], R5 ;  /* 0x00000005040075a7 */ /* 0x000ea4000800017f */
[----:B--2---:R-:W-:Y:S05]  /*18d40*/  @!P0 BRA `(.L_x_8725) ;  /* 0x0000002400108947 */ /* 0x004fea0003800000 */
.L_x_8797:
[----:B------:R-:W-:-:S07]  /*18d50*/  IMAD R3, R3, 0x8, R0 ;  /* 0x0000000803037824 */ /* 0x000fce00078e0200 */
.L_x_8726:
[----:B---3--:R3:W4:Y:S02]  /*18d60*/  SYNCS.PHASECHK.TRANS64.TRYWAIT P0, [R3+URZ], R2 ;  /* 0x00000002030075a7 */ /* 0x008724000800017f */
[----:B----4-:R-:W-:Y:S05]  /*18d70*/  @!P0 NANOSLEEP.SYNCS 0x989680 ;  /* 0x009896800000895d */ /* 0x010fea0003900000 */
[----:B------:R-:W4:Y:S02]  /*18d80*/  @!P0 SYNCS.PHASECHK.TRANS64 P0, [R3+URZ], R2 ;  /* 0x00000002030085a7 */ /* 0x000f24000800007f */
[----:B----4-:R-:W-:Y:S05]  /*18d90*/  @!P0 BRA `(.L_x_8726) ;  /* 0xfffffffc00f08947 */ /* 0x010fea000383ffff */
.L_x_8719:
[----:B------:R-:W-:Y:S05]  /*18da0*/  BSYNC B0 ;  /* 0x0000000000007941 */ /* 0x000fea0003800000 */
.L_x_8718:
[----:B------:R-:W-:Y:S05]  /*18db0*/  EXIT ;  /* 0x000000000000794d */ /* 0x000fea0003800000 */
.L_x_8538:
[----:B0-----:R0:W1:Y:S02]  /*18dc0*/  SYNCS.PHASECHK.TRANS64.TRYWAIT P1, [R17+URZ+0x38800], R4 ;  /* 0x03880004110075a7 */ /* 0x001064000802017f */
[----:B-1----:R-:W-:Y:S05]  /*18dd0*/  @!P1 NANOSLEEP.SYNCS 0x989680 ;  /* 0x009896800000995d */ /* 0x002fea0003900000 */
[----:B------:R-:W1:Y:S02]  /*18de0*/  @!P1 SYNCS.PHASECHK.TRANS64 P1, [R17+URZ+0x38800], R4 ;  /* 0x03880004110095a7 */ /* 0x000e64000802007f */
[----:B-1----:R-:W-:Y:S05]  /*18df0*/  @!P1 BRA `(.L_x_8538) ;  /* 0xfffffffc00f09947 */ /* 0x002fea000383ffff */
[----:B------:R-:W-:Y:S05]  /*18e00*/  BRA `(.L_x_8727) ;  /* 0xfffffea800f07947 */ /* 0x000fea000383ffff */
.L_x_8542:
[----:B--2---:R2:W3:Y:S02]  /*18e10*/  SYNCS.PHASECHK.TRANS64.TRYWAIT P1, [R5+URZ+0x38830], R8 ;  /* 0x03883008050075a7 */ /* 0x0044e4000802017f */
[----:B---3--:R-:W-:Y:S05]  /*18e20*/  @!P1 NANOSLEEP.SYNCS 0x989680 ;  /* 0x009896800000995d */ /* 0x008fea0003900000 */
[----:B------:R-:W3:Y:S02]  /*18e30*/  @!P1 SYNCS.PHASECHK.TRANS64 P1, [R5+URZ+0x38830], R8 ;  /* 0x03883008050095a7 */ /* 0x000ee4000802007f */
[----:B---3--:R-:W-:Y:S05]  /*18e40*/  @!P1 BRA `(.L_x_8542) ;  /* 0xfffffffc00f09947 */ /* 0x008fea000383ffff */
[----:B------:R-:W-:Y:S05]  /*18e50*/  BRA `(.L_x_8541) ;  /* 0xfffffeac00107947 */ /* 0x000fea000383ffff */
.L_x_8543:
[----:B---3--:R3:W4:Y:S02]  /*18e60*/  SYNCS.PHASECHK.TRANS64.TRYWAIT P1, [R17+URZ+0x38810], R4 ;  /* 0x03881004110075a7 */ /* 0x008724000802017f */
[----:B----4-:R-:W-:Y:S05]  /*18e70*/  @!P1 NANOSLEEP.SYNCS 0x989680 ;  /* 0x009896800000995d */ /* 0x010fea0003900000 */
[----:B------:R-:W4:Y:S02]  /*18e80*/  @!P1 SYNCS.PHASECHK.TRANS64 P1, [R17+URZ+0x38810], R4 ;  /* 0x03881004110095a7 */ /* 0x000f24000802007f */
[----:B----4-:R-:W-:Y:S05]  /*18e90*/  @!P1 BRA `(.L_x_8543) ;  /* 0xfffffffc00f09947 */ /* 0x010fea000383ffff */
[----:B------:R-:W-:Y:S05]  /*18ea0*/  BRA `(.L_x_8728) ;  /* 0xfffffeac009c7947 */ /* 0x000fea000383ffff */
.L_x_8547:
[----:B0-----:R0:W3:Y:S02]  /*18eb0*/  SYNCS.PHASECHK.TRANS64.TRYWAIT P1, [R5+URZ+0x38850], R8 ;  /* 0x03885008050075a7 */ /* 0x0010e4000802017f */
[----:B---3--:R-:W-:Y:S05]  /*18ec0*/  @!P1 NANOSLEEP.SYNCS 0x989680 ;  /* 0x009896800000995d */ /* 0x008fea0003900000 */
[----:B------:R-:W3:Y:S02]  /*18ed0*/  @!P1 SYNCS.PHASECHK.TRANS64 P1, [R5+URZ+0x38850], R8 ;  /* 0x03885008050095a7 */ /* 0x000ee4000802007f */
[----:B---3--:R-:W-:Y:S05]  /*18ee0*/  @!P1 BRA `(.L_x_8547) ;  /* 0xfffffffc00f09947 */ /* 0x008fea000383ffff */
[----:B------:R-:W-:Y:S05]  /*18ef0*/  BRA `(.L_x_8546) ;  /* 0xfffffeac00cc7947 */ /* 0x000fea000383ffff */
.L_x_8552:
[----:B-1----:R1:W2:Y:S02]  /*18f00*/  SYNCS.PHASECHK.TRANS64.TRYWAIT P3, [R9+URZ+0x38830], R8 ;  /* 0x03883008090075a7 */ /* 0x0022a4000806017f */
[----:B--2---:R-:W-:Y:S05]  /*18f10*/  @!P3 NANOSLEEP.SYNCS 0x989680 ;  /* 0x009896800000b95d */ /* 0x004fea0003900000 */
[----:B------:R-:W2:Y:S02]  /*18f20*/  @!P3 SYNCS.PHASECHK.TRANS64 P3, [R9+URZ+0x38830], R8 ;  /* 0x038830080900b5a7 */ /* 0x000ea4000806007f */
[----:B--2---:R-:W-:Y:S05]  /*18f30*/  @!P3 BRA `(.L_x_8552) ;  /* 0xfffffffc00f0b947 */ /* 0x004fea000383ffff */
[----:B------:R-:W-:Y:S05]  /*18f40*/  BRA `(.L_x_8551) ;  /* 0xfffffed800d47947 */ /* 0x000fea000383ffff */
.L_x_8556:
[----:B---3--:R3:W4:Y:S02]  /*18f50*/  SYNCS.PHASECHK.TRANS64.TRYWAIT P3, [R9+URZ+0x38850], R8 ;  /* 0x03885008090075a7 */ /* 0x008724000806017f */
[----:B----4-:R-:W-:Y:S05]  /*18f60*/  @!P3 NANOSLEEP.SYNCS 0x989680 ;  /* 0x009896800000b95d */ /* 0x010fea0003900000 */
[----:B------:R-:W4:Y:S02]  /*18f70*/  @!P3 SYNCS.PHASECHK.TRANS64 P3, [R9+URZ+0x38850], R8 ;  /* 0x038850080900b5a7 */ /* 0x000f24000806007f */
[----:B----4-:R-:W-:Y:S05]  /*18f80*/  @!P3 BRA `(.L_x_8556) ;  /* 0xfffffffc00f0b947 */ /* 0x010fea000383ffff */
[----:B------:R-:W-:Y:S05]  /*18f90*/  BRA `(.L_x_8555) ;  /* 0xfffffedc00307947 */ /* 0x000fea000383ffff */
.L_x_8562:
[----:B-1----:R1:W2:Y:S02]  /*18fa0*/  SYNCS.PHASECHK.TRANS64.TRYWAIT P1, [R9+URZ+0x38830], R8 ;  /* 0x03883008090075a7 */ /* 0x0022a4000802017f */
[----:B--2---:R-:W-:Y:S05]  /*18fb0*/  @!P1 NANOSLEEP.SYNCS 0x989680 ;  /* 0x009896800000995d */ /* 0x004fea0003900000 */
[----:B------:R-:W2:Y:S02]  /*18fc0*/  @!P1 SYNCS.PHASECHK.TRANS64 P1, [R9+URZ+0x38830], R8 ;  /* 0x03883008090095a7 */ /* 0x000ea4000802007f */
[----:B--2---:R-:W-:Y:S05]  /*18fd0*/  @!P1 BRA `(.L_x_8562) ;  /* 0xfffffffc00f09947 */ /* 0x004fea000383ffff */
[----:B------:R-:W-:Y:S05]  /*18fe0*/  BRA `(.L_x_8561) ;  /* 0xffffff1000407947 */ /* 0x000fea000383ffff */
.L_x_8566:
[----:B---3--:R3:W4:Y:S02]  /*18ff0*/  SYNCS.PHASECHK.TRANS64.TRYWAIT P1, [R9+URZ+0x38850], R8 ;  /* 0x03885008090075a7 */ /* 0x008724000802017f */
[----:B----4-:R-:W-:Y:S05]  /*19000*/  @!P1 NANOSLEEP.SYNCS 0x989680 ;  /* 0x009896800000995d */ /* 0x010fea0003900000 */
[----:B------:R-:W4:Y:S02]  /*19010*/  @!P1 SYNCS.PHASECHK.TRANS64 P1, [R9+URZ+0x38850], R8 ;  /* 0x03885008090095a7 */ /* 0x000f24000802007f */
[----:B----4-:R-:W-:Y:S05]  /*19020*/  @!P1 BRA `(.L_x_8566) ;  /* 0xfffffffc00f09947 */ /* 0x010fea000383ffff */
[----:B------:R-:W-:Y:S05]  /*19030*/  BRA `(.L_x_8565) ;  /* 0xffffff10009c7947 */ /* 0x000fea000383ffff */
.L_x_8602:
        /* <DEDUP_REMOVED lines=11> */
.L_x_8730:
[----:B------:R-:W-:Y:S05]  /*190f0*/  BSYNC B0 ;  /* 0x0000000000007941 */ /* 0x000fea0003800000 */
.L_x_8729:
[----:B------:R-:W-:Y:S05]  /*19100*/  BRA `(.L_x_8731) ;  /* 0xffffff9000e87947 */ /* 0x000fea000383ffff */
.L_x_8604:
[----:B------:R-:W-:Y:S01]  /*19110*/  BSSY B0, `(.L_x_8732) ;  /* 0x0000006000007945 */ /* 0x000fe20003800000 */
[----:B------:R-:W-:-:S07]  /*19120*/  IMAD.MOV.U32 R15, RZ, RZ, -0x1 ;  /* 0xffffffffff0f7424 */ /* 0x000fce00078e00ff */
[----:B01-3--:R-:W-:Y:S05]  /*19130*/  WARPSYNC.COLLECTIVE R15, `(.L_x_8733) ;  /* 0x000000000f0c7348 */ /* 0x00bfea0003c00000 */
[----:B------:R-:W-:Y:S02]  /*19140*/  ELECT P6, UR62, PT ;  /* 0x00000000003e782f */ /* 0x000fe400038c0000 */
[----:B------:R-:W-:Y:S01]  /*19150*/  MOV R14, UR62 ;  /* 0x0000003e000e7c02 */ /* 0x000fe20008000f00 */
[----:B01-3--:R-:W-:Y:S10]  /*19160*/  ENDCOLLECTIVE ;  /* 0x000000000000791b */ /* 0x00bff40003800000 */
.L_x_8733:
[----:B------:R-:W-:Y:S05]  /*19170*/  BSYNC B0 ;  /* 0x0000000000007941 */ /* 0x000fea0003800000 */
.L_x_8732:
[----:B------:R-:W-:Y:S05]  /*19180*/  BRA `(.L_x_8734) ;  /* 0xffffff9000f87947 */ /* 0x000fea000383ffff */
.L_x_8606:
[----:B--2---:R2:W3:Y:S02]  /*19190*/  SYNCS.PHASECHK.TRANS64.TRYWAIT P0, [R0+URZ+0x38840], R2 ;  /* 0x03884002000075a7 */ /* 0x0044e4000800017f */
[----:B---3--:R-:W-:Y:S05]  /*191a0*/  @!P0 NANOSLEEP.SYNCS 0x989680 ;  /* 0x009896800000895d */ /* 0x008fea0003900000 */
[----:B------:R-:W3:Y:S02]  /*191b0*/  @!P0 SYNCS.PHASECHK.TRANS64 P0, [R0+URZ+0x38840], R2 ;  /* 0x03884002000085a7 */ /* 0x000ee4000800007f */
[----:B---3--:R-:W-:Y:S05]  /*191c0*/  @!P0 BRA `(.L_x_8606) ;  /* 0xfffffffc00f08947 */ /* 0x008fea000383ffff */
[----:B------:R-:W-:Y:S05]  /*191d0*/  BRA `(.L_x_8735) ;  /* 0xffffff9400647947 */ /* 0x000fea000383ffff */
.L_x_8610:
        /* <DEDUP_REMOVED lines=9> */
.L_x_8736:
[----:B------:R-:W-:Y:S02]  /*19270*/  IMAD.MOV.U32 R13, RZ, RZ, R3 ;  /* 0x000000ffff0d7224 */ /* 0x000fe400078e0003 */
[----:B------:R-:W-:-:S07]  /*19280*/  IMAD.MOV.U32 R4, RZ, RZ, R14 ;  /* 0x000000ffff047224 */ /* 0x000fce00078e000e */
[----:B------:R-:W-:Y:S05]  /*19290*/  WARPSYNC.COLLECTIVE R15, `(.L_x_8737) ;  /* 0x000000000f087348 */ /* 0x000fea0003c00000 */
[----:B------:R0:W1:Y:S02]  /*192a0*/  SHFL.IDX P6, R14, R13, R12, R11 ;  /* 0x0000000c0d0e7389 */ /* 0x00006400000c000b */
[----:B01----:R-:W-:Y:S01]  /*192b0*/  ENDCOLLECTIVE ;  /* 0x000000000000791b */ /* 0x003fe20003800000 */
.L_x_8737:
[----:B------:R-:W-:Y:S02]  /*192c0*/  IMAD.MOV.U32 R13, RZ, RZ, R2 ;  /* 0x000000ffff0d7224 */ /* 0x000fe400078e0002 */
[----:B------:R-:W-:Y:S02]  /*192d0*/  IMAD.MOV.U32 R12, RZ, RZ, 0x1 ;  /* 0x00000001ff0c7424 */ /* 0x000fe400078e00ff */
[----:B------:R-:W-:-:S07]  /*192e0*/  IMAD.MOV.U32 R5, RZ, RZ, R14 ;  /* 0x000000ffff057224 */ /* 0x000fce00078e000e */
[----:B------:R-:W-:Y:S05]  /*192f0*/  WARPSYNC.COLLECTIVE R15, `(.L_x_8738) ;  /* 0x000000000f087348 */ /* 0x000fea0003c00000 */
[----:B------:R0:W1:Y:S02]  /*19300*/  SHFL.IDX P6, R14, R13, R12, R11 ;  /* 0x0000000c0d0e7389 */ /* 0x00006400000c000b */
[----:B01----:R-:W-:Y:S01]  /*19310*/  ENDCOLLECTIVE ;  /* 0x000000000000791b */ /* 0x003fe20003800000 */
.L_x_8738:
[----:B------:R-:W-:Y:S02]  /*19320*/  IMAD.MOV.U32 R13, RZ, RZ, R3 ;  /* 0x000000ffff0d7224 */ /* 0x000fe400078e0003 */
[----:B------:R-:W-:Y:S02]  /*19330*/  IMAD R0, R6, R7, RZ ;  /* 0x0000000706007224 */ /* 0x000fe400078e02ff */
[----:B------:R-:W-:-:S07]  /*19340*/  IMAD.MOV.U32 R6, RZ, RZ, R14 ;  /* 0x000000ffff067224 */ /* 0x000fce00078e000e */
[----:B------:R-:W-:Y:S05]  /*19350*/  WARPSYNC.COLLECTIVE R15, `(.L_x_8739) ;  /* 0x000000000f087348 */ /* 0x000fea0003c00000 */
[----:B------:R0:W1:Y:S02]  /*19360*/  SHFL.IDX P6, R14, R13, R12, R11 ;  /* 0x0000000c0d0e7389 */ /* 0x00006400000c000b */
[----:B01----:R-:W-:Y:S01]  /*19370*/  ENDCOLLECTIVE ;  /* 0x000000000000791b */ /* 0x003fe20003800000 */
.L_x_8739:
        /* <DEDUP_REMOVED lines=21> */
.L_x_8740:
        /* <DEDUP_REMOVED lines=10> */
.L_x_8741:
        /* <DEDUP_REMOVED lines=11> */
.L_x_8742:
        /* <DEDUP_REMOVED lines=14> */
.L_x_8743:
[----:B------:R-:W-:Y:S01]  /*19700*/  IMAD.MOV.U32 R3, RZ, RZ, R14 ;  /* 0x000000ffff037224 */ /* 0x000fe200078e000e */
[----:B------:R-:W-:Y:S06]  /*19710*/  BRA `(.L_x_8744) ;  /* 0xffffff9800cc7947 */ /* 0x000fec000383ffff */
.L_x_8614:
        /* <DEDUP_REMOVED lines=27> */
.L_x_8746:
[----:B------:R-:W-:Y:S05]  /*198d0*/  BSYNC B0 ;  /* 0x0000000000007941 */ /* 0x000fea0003800000 */
.L_x_8745:
        /* <DEDUP_REMOVED lines=11> */
.L_x_8747:
        /* <DEDUP_REMOVED lines=43> */
.L_x_8748:
        /* <DEDUP_REMOVED lines=18> */
.L_x_8749:
        /* <DEDUP_REMOVED lines=29> */
.L_x_8750:
        /* <DEDUP_REMOVED lines=13> */
.L_x_8751:
        /* <DEDUP_REMOVED lines=32> */
.L_x_8752:
        /* <DEDUP_REMOVED lines=9> */
.L_x_8753:
[----:B------:R-:W-:Y:S01]  /*1a290*/  IMAD.MOV.U32 R0, RZ, RZ, R14 ;  /* 0x000000ffff007224 */ /* 0x000fe200078e000e */
[----:B------:R-:W-:Y:S06]  /*1a2a0*/  BRA `(.L_x_8754) ;  /* 0xffffff9c00a47947 */ /* 0x000fec000383ffff */
.L_x_8619:
[----:B0-----:R-:W3:Y:S02]  /*1a2b0*/  LDL R2, [R1+0x4] ;  /* 0x0000040001027983 */ /* 0x001ee40000100800 */
[----:B---3--:R0:W3:Y:S02]  /*1a2c0*/  SYNCS.PHASECHK.TRANS64.TRYWAIT P0, [R2+URZ+0x38820], R0 ;  /* 0x03882000020075a7 */ /* 0x0080e4000800017f */
[----:B---3--:R-:W-:Y:S05]  /*1a2d0*/  @!P0 NANOSLEEP.SYNCS 0x989680 ;  /* 0x009896800000895d */ /* 0x008fea0003900000 */
[----:B------:R-:W3:Y:S02]  /*1a2e0*/  @!P0 SYNCS.PHASECHK.TRANS64 P0, [R2+URZ+0x38820], R0 ;  /* 0x03882000020085a7 */ /* 0x000ee4000800007f */
[----:B---3--:R-:W-:Y:S05]  /*1a2f0*/  @!P0 BRA `(.L_x_8619) ;  /* 0xfffffffc00ec8947 */ /* 0x008fea000383ffff */
[----:B------:R-:W-:Y:S05]  /*1a300*/  BRA `(.L_x_8755) ;  /* 0xffffffa000647947 */ /* 0x000fea000383ffff */
.L_x_8623:
[----:B0-----:R0:W1:Y:S02]  /*1a310*/  SYNCS.PHASECHK.TRANS64.TRYWAIT P0, [R0+URZ+0x38860], R2 ;  /* 0x03886002000075a7 */ /* 0x001064000800017f */
[----:B-1----:R-:W-:Y:S05]  /*1a320*/  @!P0 NANOSLEEP.SYNCS 0x989680 ;  /* 0x009896800000895d */ /* 0x002fea0003900000 */
[----:B------:R-:W1:Y:S02]  /*1a330*/  @!P0 SYNCS.PHASECHK.TRANS64 P0, [R0+URZ+0x38860], R2 ;  /* 0x03886002000085a7 */ /* 0x000e64000800007f */
[----:B-1----:R-:W-:Y:S05]  /*1a340*/  @!P0 BRA `(.L_x_8623) ;  /* 0xfffffffc00f08947 */ /* 0x002fea000383ffff */
[----:B------:R-:W-:Y:S05]  /*1a350*/  BRA `(.L_x_8756) ;  /* 0xffffffa000947947 */ /* 0x000fea000383ffff */
.L_x_8642:
[----:B-1----:R1:W3:Y:S02]  /*1a360*/  SYNCS.PHASECHK.TRANS64.TRYWAIT P0, [R3+URZ+0x38840], R2 ;  /* 0x03884002030075a7 */ /* 0x0022e4000800017f */
[----:B---3--:R-:W-:Y:S05]  /*1a370*/  @!P0 NANOSLEEP.SYNCS 0x989680 ;  /* 0x009896800000895d */ /* 0x008fea0003900000 */
[----:B------:R-:W3:Y:S02]  /*1a380*/  @!P0 SYNCS.PHASECHK.TRANS64 P0, [R3+URZ+0x38840], R2 ;  /* 0x03884002030085a7 */ /* 0x000ee4000800007f */
[----:B---3--:R-:W-:Y:S05]  /*1a390*/  @!P0 BRA `(.L_x_8642) ;  /* 0xfffffffc00f08947 */ /* 0x008fea000383ffff */
[----:B------:R-:W-:Y:S05]  /*1a3a0*/  BRA `(.L_x_8757) ;  /* 0xffffffac00b87947 */ /* 0x000fea000383ffff */
.L_x_8647:
[----:B0-----:R0:W3:Y:S02]  /*1a3b0*/  SYNCS.PHASECHK.TRANS64.TRYWAIT P0, [R3+URZ+0x38860], R2 ;  /* 0x03886002030075a7 */ /* 0x0010e4000800017f */
[----:B---3--:R-:W-:Y:S05]  /*1a3c0*/  @!P0 NANOSLEEP.SYNCS 0x989680 ;  /* 0x009896800000895d */ /* 0x008fea0003900000 */
[----:B------:R-:W3:Y:S02]  /*1a3d0*/  @!P0 SYNCS.PHASECHK.TRANS64 P0, [R3+URZ+0x38860], R2 ;  /* 0x03886002030085a7 */ /* 0x000ee4000800007f */
[----:B---3--:R-:W-:Y:S05]  /*1a3e0*/  @!P0 BRA `(.L_x_8647) ;  /* 0xfffffffc00f08947 */ /* 0x008fea000383ffff */
[----:B------:R-:W-:Y:S05]  /*1a3f0*/  BRA `(.L_x_8758) ;  /* 0xffffffb000407947 */ /* 0x000fea000383ffff */
.L_x_8662:
[----:B0-----:R0:W1:Y:S02]  /*1a400*/  SYNCS.PHASECHK.TRANS64.TRYWAIT P0, [R4+URZ+0x38840], R2 ;  /* 0x03884002040075a7 */ /* 0x001064000800017f */
[----:B-1----:R-:W-:Y:S05]  /*1a410*/  @!P0 NANOSLEEP.SYNCS 0x989680 ;  /* 0x009896800000895d */ /* 0x002fea0003900000 */
[----:B------:R-:W1:Y:S02]  /*1a420*/  @!P0 SYNCS.PHASECHK.TRANS64 P0, [R4+URZ+0x38840], R2 ;  /* 0x03884002040085a7 */ /* 0x000e64000800007f */
[----:B-1----:R-:W-:Y:S05]  /*1a430*/  @!P0 BRA `(.L_x_8662) ;  /* 0xfffffffc00f08947 */ /* 0x002fea000383ffff */
[----:B------:R-:W-:Y:S05]  /*1a440*/  BRA `(.L_x_8759) ;  /* 0xffffffbc00487947 */ /* 0x000fea000383ffff */
.L_x_8667:
[----:B-1----:R1:W3:Y:S02]  /*1a450*/  SYNCS.PHASECHK.TRANS64.TRYWAIT P0, [R4+URZ+0x38860], R2 ;  /* 0x03886002040075a7 */ /* 0x0022e4000800017f */
[----:B---3--:R-:W-:Y:S05]  /*1a460*/  @!P0 NANOSLEEP.SYNCS 0x989680 ;  /* 0x009896800000895d */ /* 0x008fea0003900000 */
[----:B------:R-:W3:Y:S02]  /*1a470*/  @!P0 SYNCS.PHASECHK.TRANS64 P0, [R4+URZ+0x38860], R2 ;  /* 0x03886002040085a7 */ /* 0x000ee4000800007f */
[----:B---3--:R-:W-:Y:S05]  /*1a480*/  @!P0 BRA `(.L_x_8667) ;  /* 0xfffffffc00f08947 */ /* 0x008fea000383ffff */
[----:B------:R-:W-:Y:S05]  /*1a490*/  BRA `(.L_x_8760) ;  /* 0xffffffbc00cc7947 */ /* 0x000fea000383ffff */
.L_x_8682:
[----:B-1----:R1:W3:Y:S02]  /*1a4a0*/  SYNCS.PHASECHK.TRANS64.TRYWAIT P0, [R4+URZ+0x38840], R2 ;  /* 0x03884002040075a7 */ /* 0x0022e4000800017f */
[----:B---3--:R-:W-:Y:S05]  /*1a4b0*/  @!P0 NANOSLEEP.SYNCS 0x989680 ;  /* 0x009896800000895d */ /* 0x008fea0003900000 */
[----:B------:R-:W3:Y:S02]  /*1a4c0*/  @!P0 SYNCS.PHASECHK.TRANS64 P0, [R4+URZ+0x38840], R2 ;  /* 0x03884002040085a7 */ /* 0x000ee4000800007f */
[----:B---3--:R-:W-:Y:S05]  /*1a4d0*/  @!P0 BRA `(.L_x_8682) ;  /* 0xfffffffc00f08947 */ /* 0x008fea000383ffff */
[----:B------:R-:W-:Y:S05]  /*1a4e0*/  BRA `(.L_x_8761) ;  /* 0xffffffc800b87947 */ /* 0x000fea000383ffff */
.L_x_8687:
[----:B0-----:R0:W3:Y:S02]  /*1a4f0*/  SYNCS.PHASECHK.TRANS64.TRYWAIT P0, [R4+URZ+0x38860], R2 ;  /* 0x03886002040075a7 */ /* 0x0010e4000800017f */
[----:B---3--:R-:W-:Y:S05]  /*1a500*/  @!P0 NANOSLEEP.SYNCS 0x989680 ;  /* 0x009896800000895d */ /* 0x008fea0003900000 */
[----:B------:R-:W3:Y:S02]  /*1a510*/  @!P0 SYNCS.PHASECHK.TRANS64 P0, [R4+URZ+0x38860], R2 ;  /* 0x03886002040085a7 */ /* 0x000ee4000800007f */
[----:B---3--:R-:W-:Y:S05]  /*1a520*/  @!P0 BRA `(.L_x_8687) ;  /* 0xfffffffc00f08947 */ /* 0x008fea000383ffff */
[----:B------:R-:W-:Y:S05]  /*1a530*/  BRA `(.L_x_8762) ;  /* 0xffffffcc00407947 */ /* 0x000fea000383ffff */
.L_x_8703:
        /* <DEDUP_REMOVED lines=8> */
.L_x_8764:
[----:B------:R-:W-:Y:S05]  /*1a5c0*/  BSYNC B0 ;  /* 0x0000000000007941 */ /* 0x000fea0003800000 */
.L_x_8763:
        /* <DEDUP_REMOVED lines=9> */
.L_x_8765:
        /* <DEDUP_REMOVED lines=18> */
.L_x_8766:
        /* <DEDUP_REMOVED lines=8> */
.L_x_8767:
        /* <DEDUP_REMOVED lines=8> */
.L_x_8768:
        /* <DEDUP_REMOVED lines=8> */
.L_x_8769:
        /* <DEDUP_REMOVED lines=8> */
.L_x_8770:
        /* <DEDUP_REMOVED lines=9> */
.L_x_8771:
[----:B------:R-:W-:Y:S01]  /*1aa10*/  IMAD.MOV.U32 R16, RZ, RZ, R14 ;  /* 0x000000ffff107224 */ /* 0x000fe200078e000e */
[----:B------:R-:W-:Y:S06]  /*1aa20*/  BRA `(.L_x_8772) ;  /* 0xffffffd400987947 */ /* 0x000fec000383ffff */
.L_x_8708:
        /* <DEDUP_REMOVED lines=8> */
.L_x_8774:
[----:B------:R-:W-:Y:S05]  /*1aab0*/  BSYNC B0 ;  /* 0x0000000000007941 */ /* 0x000fea0003800000 */
.L_x_8773:
        /* <DEDUP_REMOVED lines=10> */
.L_x_8775:
        /* <DEDUP_REMOVED lines=8> */
.L_x_8776:
        /* <DEDUP_REMOVED lines=8> */
.L_x_8777:
        /* <DEDUP_REMOVED lines=8> */
.L_x_8778:
        /* <DEDUP_REMOVED lines=9> */
.L_x_8779:
[----:B------:R-:W-:Y:S01]  /*1ad70*/  IMAD.MOV.U32 R16, RZ, RZ, R14 ;  /* 0x000000ffff107224 */ /* 0x000fe200078e000e */
[----:B------:R-:W-:Y:S06]  /*1ad80*/  BRA `(.L_x_8780) ;  /* 0xffffffd4005c7947 */ /* 0x000fec000383ffff */
.L_x_8710:
[----:B------:R-:W-:Y:S01]  /*1ad90*/  BSSY B0, `(.L_x_8781) ;  /* 0x0000006000007945 */ /* 0x000fe20003800000 */
[----:B------:R-:W-:Y:S01]  /*1ada0*/  PLOP3.LUT P6, PT, P6, PT, PT, 0x8, 0x0 ;  /* 0x000000000000781c */ /* 0x000fe200037ce170 */
[----:B------:R-:W-:-:S12]  /*1adb0*/  IMAD.MOV.U32 R15, RZ, RZ, -0x1 ;  /* 0xffffffffff0f7424 */ /* 0x000fd800078e00ff */
[----:B012---:R-:W-:Y:S05]  /*1adc0*/  WARPSYNC.COLLECTIVE R15, `(.L_x_8782) ;  /* 0x000000000f087348 */ /* 0x007fea0003c00000 */
[----:B------:R-:W-:Y:S01]  /*1add0*/  VOTE.ANY R14, PT, P6 ;  /* 0x00000000000e7806 */ /* 0x000fe200030e0100 */
[----:B012---:R-:W-:Y:S06]  /*1ade0*/  ENDCOLLECTIVE ;  /* 0x000000000000791b */ /* 0x007fec0003800000 */
.L_x_8782:
[----:B------:R-:W-:Y:S05]  /*1adf0*/  BSYNC B0 ;  /* 0x0000000000007941 */ /* 0x000fea0003800000 */
.L_x_8781:
        /* <DEDUP_REMOVED lines=9> */
.L_x_8783:
[----:B------:R-:W-:Y:S01]  /*1ae90*/  IMAD.MOV.U32 R17, RZ, RZ, R14 ;  /* 0x000000ffff117224 */ /* 0x000fe200078e000e */
[----:B------:R-:W-:Y:S06]  /*1aea0*/  BRA `(.L_x_8784) ;  /* 0xffffffd4004c7947 */ /* 0x000fec000383ffff */
.L_x_8712:
[----:B------:R-:W-:Y:S01]  /*1aeb0*/  BSSY B0, `(.L_x_8785) ;  /* 0x0000007000007945 */ /* 0x000fe20003800000 */
[----:B------:R-:W-:Y:S02]  /*1aec0*/  IMAD.MOV.U32 R13, RZ, RZ, R3 ;  /* 0x000000ffff0d7224 */ /* 0x000fe400078e0003 */
[----:B------:R-:W-:Y:S02]  /*1aed0*/  IMAD.MOV.U32 R11, RZ, RZ, 0x1f ;  /* 0x0000001fff0b7424 */ /* 0x000fe400078e00ff */
[----:B------:R-:W-:-:S07]  /*1aee0*/  IMAD.MOV.U32 R15, RZ, RZ, -0x1 ;  /* 0xffffffffff0f7424 */ /* 0x000fce00078e00ff */
[----:B01234-:R-:W-:Y:S05]  /*1aef0*/  WARPSYNC.COLLECTIVE R15, `(.L_x_8786) ;  /* 0x000000000f087348 */ /* 0x01ffea0003c00000 */
[----:B------:R0:W0:Y:S02]  /*1af00*/  SHFL.IDX P6, R14, R13, R12, R11 ;  /* 0x0000000c0d0e7389 */ /* 0x00002400000c000b */
[----:B01234-:R-:W-:Y:S01]  /*1af10*/  ENDCOLLECTIVE ;  /* 0x000000000000791b */ /* 0x01ffe20003800000 */
.L_x_8786:
[----:B------:R-:W-:Y:S05]  /*1af20*/  BSYNC B0 ;  /* 0x0000000000007941 */ /* 0x000fea0003800000 */
.L_x_8785:
[----:B------:R-:W-:Y:S01]  /*1af30*/  IMAD.MOV.U32 R3, RZ, RZ, R14 ;  /* 0x000000ffff037224 */ /* 0x000fe200078e000e */
[----:B------:R-:W-:Y:S06]  /*1af40*/  BRA `(.L_x_8787) ;  /* 0xffffffd400407947 */ /* 0x000fec000383ffff */
.L_x_8716:
[----:B0-----:R0:W1:Y:S02]  /*1af50*/  SYNCS.PHASECHK.TRANS64.TRYWAIT P0, [R0+URZ+0x38820], R3 ;  /* 0x03882003000075a7 */ /* 0x001064000800017f */
[----:B-1----:R-:W-:Y:S05]  /*1af60*/  @!P0 NANOSLEEP.SYNCS 0x989680 ;  /* 0x009896800000895d */ /* 0x002fea0003900000 */
[----:B------:R-:W1:Y:S02]  /*1af70*/  @!P0 SYNCS.PHASECHK.TRANS64 P0, [R0+URZ+0x38820], R3 ;  /* 0x03882003000085a7 */ /* 0x000e64000800007f */
[----:B-1----:R-:W-:Y:S05]  /*1af80*/  @!P0 BRA `(.L_x_8716) ;  /* 0xfffffffc00f08947 */ /* 0x002fea000383ffff */
[----:B------:R-:W-:Y:S05]  /*1af90*/  BRA `(.L_x_8788) ;  /* 0xffffffd800c47947 */ /* 0x000fea000383ffff */
.L_x_8717:
        /* <DEDUP_REMOVED lines=11> */
.L_x_8790:
[----:B------:R-:W-:Y:S05]  /*1b050*/  BSYNC B0 ;  /* 0x0000000000007941 */ /* 0x000fea0003800000 */
.L_x_8789:
[----:B------:R-:W-:Y:S05]  /*1b060*/  BRA `(.L_x_8791) ;  /* 0xffffffd800ac7947 */ /* 0x000fea000383ffff */
.L_x_8720:
[----:B------:R-:W-:Y:S01]  /*1b070*/  BSSY B1, `(.L_x_8792) ;  /* 0x0000006000017945 */ /* 0x000fe20003800000 */
[----:B------:R-:W-:-:S07]  /*1b080*/  IMAD.MOV.U32 R15, RZ, RZ, -0x1 ;  /* 0xffffffffff0f7424 */ /* 0x000fce00078e00ff */
[----:B012---:R-:W-:Y:S05]  /*1b090*/  WARPSYNC.COLLECTIVE R15, `(.L_x_8793) ;  /* 0x000000000f0c7348 */ /* 0x007fea0003c00000 */
[----:B------:R-:W-:Y:S02]  /*1b0a0*/  ELECT P6, UR62, PT ;  /* 0x00000000003e782f */ /* 0x000fe400038c0000 */
[----:B------:R-:W-:Y:S01]  /*1b0b0*/  MOV R14, UR62 ;  /* 0x0000003e000e7c02 */ /* 0x000fe20008000f00 */
[----:B012---:R-:W-:Y:S10]  /*1b0c0*/  ENDCOLLECTIVE ;  /* 0x000000000000791b */ /* 0x007ff40003800000 */
.L_x_8793:
[----:B------:R-:W-:Y:S05]  /*1b0d0*/  BSYNC B1 ;  /* 0x0000000000017941 */ /* 0x000fea0003800000 */
.L_x_8792:
[----:B------:R-:W-:Y:S05]  /*1b0e0*/  BRA `(.L_x_8794) ;  /* 0xffffffd800a47947 */ /* 0x000fea000383ffff */
.L_x_8722:
[----:B0-----:R0:W1:Y:S02]  /*1b0f0*/  SYNCS.PHASECHK.TRANS64.TRYWAIT P0, [R6+URZ], R5 ;  /* 0x00000005060075a7 */ /* 0x001064000800017f */
[----:B-1----:R-:W-:Y:S05]  /*1b100*/  @!P0 NANOSLEEP.SYNCS 0x989680 ;  /* 0x009896800000895d */ /* 0x002fea0003900000 */
[----:B------:R-:W1:Y:S02]  /*1b110*/  @!P0 SYNCS.PHASECHK.TRANS64 P0, [R6+URZ], R5 ;  /* 0x00000005060085a7 */ /* 0x000e64000800007f */
[----:B-1----:R-:W-:Y:S05]  /*1b120*/  @!P0 BRA `(.L_x_8722) ;  /* 0xfffffffc00f08947 */ /* 0x002fea000383ffff */
[----:B------:R-:W-:Y:S05]  /*1b130*/  BRA `(.L_x_8795) ;  /* 0xffffffd800e07947 */ /* 0x000fea000383ffff */
.L_x_8723:
[----:B-1----:R1:W2:Y:S02]  /*1b140*/  SYNCS.PHASECHK.TRANS64.TRYWAIT P0, [R7+URZ], R2 ;  /* 0x00000002070075a7 */ /* 0x0022a4000800017f */
[----:B--2---:R-:W-:Y:S05]  /*1b150*/  @!P0 NANOSLEEP.SYNCS 0x989680 ;  /* 0x009896800000895d */ /* 0x004fea0003900000 */
[----:B------:R-:W2:Y:S02]  /*1b160*/  @!P0 SYNCS.PHASECHK.TRANS64 P0, [R7+URZ], R2 ;  /* 0x00000002070085a7 */ /* 0x000ea4000800007f */
[----:B--2---:R-:W-:Y:S05]  /*1b170*/  @!P0 BRA `(.L_x_8723) ;  /* 0xfffffffc00f08947 */ /* 0x004fea000383ffff */
[----:B------:R-:W-:Y:S05]  /*1b180*/  BRA `(.L_x_8796) ;  /* 0xffffffd800d47947 */ /* 0x000fea000383ffff */
.L_x_8725:
[----:B--2---:R2:W3:Y:S02]  /*1b190*/  SYNCS.PHASECHK.TRANS64.TRYWAIT P0, [R4+URZ], R5 ;  /* 0x00000005040075a7 */ /* 0x0044e4000800017f */
[----:B---3--:R-:W-:Y:S05]  /*1b1a0*/  @!P0 NANOSLEEP.SYNCS 0x989680 ;  /* 0x009896800000895d */ /* 0x008fea0003900000 */
[----:B------:R-:W3:Y:S02]  /*1b1b0*/  @!P0 SYNCS.PHASECHK.TRANS64 P0, [R4+URZ], R5 ;  /* 0x00000005040085a7 */ /* 0x000ee4000800007f */
[----:B---3--:R-:W-:Y:S05]  /*1b1c0*/  @!P0 BRA `(.L_x_8725) ;  /* 0xfffffffc00f08947 */ /* 0x008fea000383ffff */
[----:B------:R-:W-:Y:S05]  /*1b1d0*/  BRA `(.L_x_8797) ;  /* 0xffffffd800dc7947 */ /* 0x000fea000383ffff */
.L_x_8798:
        /* <DEDUP_REMOVED lines=10> */
.L_x_15303:


//--------------------- .text._ZN7cutlass13device_kernelIN5flash11enable_sm90INS1_16FlashAttnFwdSm90INS1_25CollectiveMainloopFwdSm90ILi2EN4cute5tupleIJNS5_1CILi1EEES8_S8_EEENS6_IJNS7_ILi64EEESA_SA_EEELi512ENS_6half_tEfNS_4arch4Sm90ELb1ELb0ELb1ELb1ELb0ELb1ELb1ELb0ELb0ELb1ELb0ELb0EEENS1_21CollectiveEpilogueFwdINS6_IJSA_NS7_ILi512EEESA_EEES9_SC_SE_Li256ELb1ELb1ELb0ELb0EEENS1_36VarlenDynamicPersistentTileSchedulerILi64ELi64ELi256ELi128ELb0ELb1ELb1ELb1ELb1ELb1EEEEEEEEEvNT_6ParamsE --------------------------
	.section	.text._ZN7cutlass13device_kernelIN5flash11enable_sm90INS1_16FlashAttnFwdSm90INS1_25CollectiveMainloopFwdSm90ILi2EN4cute5tupleIJNS5_1CILi1EEES8_S8_EEENS6_IJNS7_ILi64EEESA_SA_EEELi512ENS_6half_tEfNS_4arch4Sm90ELb1ELb0ELb1ELb1ELb0ELb1ELb1ELb0ELb0ELb1ELb0ELb0EEENS1_21CollectiveEpilogueFwdINS6_IJSA_NS7_ILi512EEESA_EEES9_SC_SE_Li256ELb1ELb1ELb0ELb0EEENS1_36VarlenDynamicPersistentTileSchedulerILi64ELi64ELi256ELi128ELb0ELb1ELb1ELb1ELb1ELb1EEEEEEEEEvNT_6ParamsE,"ax",@progbits
	.align	128
.text._ZN7cutlass13device_kernelIN5flash11enable_sm90INS1_16FlashAttnFwdSm90INS1_25CollectiveMainloopFwdSm90ILi2EN4cute5tupleIJNS5_1CILi1EEES8_S8_EEENS6_IJNS7_ILi64EEESA_SA_EEELi512ENS_6half_tEfNS_4arch4Sm90ELb1ELb0ELb1ELb1ELb0ELb1ELb1ELb0ELb0ELb1ELb0ELb0EEENS1_21CollectiveEpilogueFwdINS6_IJSA_NS7_ILi512EEESA_EEES9_SC_SE_Li256ELb1ELb1ELb0ELb0EEENS1_36VarlenDynamicPersistentTileSchedulerILi64ELi64ELi256ELi128ELb0ELb1ELb1ELb1ELb1ELb1EEEEEEEEEvNT_6ParamsE:
        .type           _ZN7cutlass13device_kernelIN5flash11enable_sm90INS1_16FlashAttnFwdSm90INS1_25CollectiveMainloopFwdSm90ILi2EN4cute5tupleIJNS5_1CILi1EEES8_S8_EEENS6_IJNS7_ILi64EEESA_SA_EEELi512ENS_6half_tEfNS_4arch4Sm90ELb1ELb0ELb1ELb1ELb0ELb1ELb1ELb0ELb0ELb1ELb0ELb0EEENS1_21CollectiveEpilogueFwdINS6_IJSA_NS7_ILi512EEESA_EEES9_SC_SE_Li256ELb1ELb1ELb0ELb0EEENS1_36VarlenDynamicPersistentTileSchedulerILi64ELi64ELi256ELi128ELb0ELb1ELb1ELb1ELb1ELb1EEEEEEEEEvNT_6ParamsE,@function
        .size           _ZN7cutlass13device_kernelIN5flash11enable_sm90INS1_16FlashAttnFwdSm90INS1_25CollectiveMainloopFwdSm90ILi2EN4cute5tupleIJNS5_1CILi1EEES8_S8_EEENS6_IJNS7_ILi64EEESA_SA_EEELi512ENS_6half_tEfNS_4arch4Sm90ELb1ELb0ELb1ELb1ELb0ELb1ELb1ELb0ELb0ELb1ELb0ELb0EEENS1_21CollectiveEpilogueFwdINS6_IJSA_NS7_ILi512EEESA_EEES9_SC_SE_Li256ELb1ELb1ELb0ELb0EEENS1_36VarlenDynamicPersistentTileSchedulerILi64ELi64ELi256ELi128ELb0ELb1ELb1ELb1ELb1ELb1EEEEEEEEEvNT_6ParamsE,(.L_x_15304 - _ZN7cutlass13device_kernelIN5flash11enable_sm90INS1_16FlashAttnFwdSm90INS1_25CollectiveMainloopFwdSm90ILi2EN4cute5tupleIJNS5_1CILi1EEES8_S8_EEENS6_IJNS7_ILi64EEESA_SA_EEELi512ENS_6half_tEfNS_4arch4Sm90ELb1ELb0ELb1ELb1ELb0ELb1ELb1ELb0ELb0ELb1ELb0ELb0EEENS1_21CollectiveEpilogueFwdINS6_IJSA_NS7_ILi512EEESA_EEES9_SC_SE_Li256ELb1ELb1ELb0ELb0EEENS1_36VarlenDynamicPersistentTileSchedulerILi64ELi64ELi256ELi128ELb0ELb1ELb1ELb1ELb1ELb1EEEEEEEEEvNT_6ParamsE)
        .other          _ZN7cutlass13device_kernelIN5flash11enable_sm90INS1_16FlashAttnFwdSm90INS1_25CollectiveMainloopFwdSm90ILi2EN4cute5tupleIJNS5_1CILi1EEES8_S8_EEENS6_IJNS7_ILi64EEESA_SA_EEELi512ENS_6half_tEfNS_4arch4Sm90ELb1ELb0ELb1ELb1ELb0ELb1ELb1ELb0ELb0ELb1ELb0ELb0EEENS1_21CollectiveEpilogueFwdINS6_IJSA_NS7_ILi512EEESA_EEES9_SC_SE_Li256ELb1ELb1ELb0ELb0EEENS1_36VarlenDynamicPersistentTileSchedulerILi64ELi64ELi256ELi128ELb0ELb1ELb1ELb1ELb1ELb1EEEEEEEEEvNT_6ParamsE,@"STO_CUDA_ENTRY STV_DEFAULT"
_ZN7cutlass13device_kernelIN5flash11enable_sm90INS1_16FlashAttnFwdSm90INS1_25CollectiveMainloopFwdSm90ILi2EN4cute5tupleIJNS5_1CILi1EEES8_S8_EEENS6_IJNS7_ILi64EEESA_SA_EEELi512ENS_6half_tEfNS_4arch4Sm90ELb1ELb0ELb1ELb1ELb0ELb1ELb1ELb0ELb0ELb1ELb0ELb0EEENS1_21CollectiveEpilogueFwdINS6_IJSA_NS7_ILi512EEESA_EEES9_SC_SE_Li256ELb1ELb1ELb0ELb0EEENS1_36VarlenDynamicPersistentTileSchedulerILi64ELi64ELi256ELi128ELb0ELb1ELb1ELb1ELb1ELb1EEEEEEEEEvNT_6ParamsE:
        /* <DEDUP_REMOVED lines=23> */
.L_x_8800:
[----:B------:R-:W-:Y:S05]  /*0170*/  BSYNC B0 ;  /* 0x0000000000007941 */ /* 0x000fea0003800000 */
.L_x_8799:
        /* <DEDUP_REMOVED lines=39> */
.L_x_8801:
        /* <DEDUP_REMOVED lines=22> */
.L_x_8802:
        /* <DEDUP_REMOVED lines=18> */
.L_x_8803:
        /* <DEDUP_REMOVED lines=22> */
.L_x_8804:
        /* <DEDUP_REMOVED lines=22> */
.L_x_8805:
        /* <DEDUP_REMOVED lines=9> */
.L_x_8808:
        /* <DEDUP_REMOVED lines=25> */
[-C--:B------:R-:W-:Y:S02]  /*0b50*/  LEA.HI R5, R0, R16.reuse, RZ, 0x4 ;  /* 0x0000001000057211 */ /* 0x080fe400078f20ff */
[----:B------:R-:W-:Y:S02]  /*0b60*/  LOP3.LUT R3, R4, 0xffffff80, RZ, 0xc0, !PT ;  /* 0xffffff8004037812 */ /* 0x000fe400078ec0ff */
[C---:B------:R-:W-:Y:S02]  /*0b70*/  LOP3.LUT R6, R5.reuse, 0xfffffff0, RZ, 0xc0, !PT ;  /* 0xfffffff005067812 */ /* 0x040fe400078ec0ff */
[----:B------:R-:W-:Y:S01]  /*0b80*/  SHF.R.S32.HI R12, RZ, 0x4, R5 ;  /* 0x00000004ff0c7819 */ /* 0x000fe20000011405 */
[----:B------:R-:W-:Y:S01]  /*0b90*/  IMAD.IADD R3, R16, 0x1, -R3 ;  /* 0x0000000110037824 */ /* 0x000fe200078e0a03 */
[----:B------:R-:W-:Y:S01]  /*0ba0*/  LEA.HI R7, R0, R16, RZ, 0x5 ;  /* 0x0000001000077211 */ /* 0x000fe200078f28ff */
[----:B------:R-:W-:Y:S01]  /*0bb0*/  IMAD.IADD R10, R16, 0x1, -R6 ;  /* 0x00000001100a7824 */ /* 0x000fe200078e0a06 */
[----:B------:R-:W-:-:S02]  /*0bc0*/  LEA.HI R8, R5, R12, RZ, 0x1 ;  /* 0x0000000c05087211 */ /* 0x000fc400078f08ff */
[----:B------:R-:W-:Y:S02]  /*0bd0*/  SHF.R.S32.HI R6, RZ, 0x1f, R3 ;  /* 0x0000001fff067819 */ /* 0x000fe40000011403 */
[--C-:B------:R-:W-:Y:S02]  /*0be0*/  SHF.R.S32.HI R215, RZ, 0x5, R7.reuse ;  /* 0x00000005ffd77819 */ /* 0x100fe40000011407 */
[----:B------:R-:W-:Y:S02]  /*0bf0*/  SHF.R.S32.HI R14, RZ, 0x1f, R7 ;  /* 0x0000001fff0e7819 */ /* 0x000fe40000011407 */
[----:B------:R-:W-:Y:S02]  /*0c00*/  SHF.R.S32.HI R7, RZ, 0x1f, R10 ;  /* 0x0000001fff077819 */ /* 0x000fe4000001140a */
[----:B------:R-:W-:Y:S02]  /*0c10*/  LEA.HI R5, R6, R3, RZ, 0x2 ;  /* 0x0000000306057211 */ /* 0x000fe400078f10ff */
[----:B------:R-:W-:-:S02]  /*0c20*/  LOP3.LUT R13, R8, 0x1ffffffe, RZ, 0xc0, !PT ;  /* 0x1ffffffe080d7812 */ /* 0x000fc400078ec0ff */
[----:B------:R-:W-:Y:S02]  /*0c30*/  LEA.HI R9, R7, R10, RZ, 0x3 ;  /* 0x0000000a07097211 */ /* 0x000fe400078f18ff */
[----:B------:R-:W-:Y:S01]  /*0c40*/  SHF.R.S32.HI R7, RZ, 0x2, R5 ;  /* 0x00000002ff077819 */ /* 0x000fe20000011405 */
[----:B------:R-:W-:Y:S01]  /*0c50*/  IMAD.IADD R13, R12, 0x1, -R13 ;  /* 0x000000010c0d7824 */ /* 0x000fe200078e0a0d */
[----:B------:R-:W-:Y:S02]  /*0c60*/  SHF.R.S32.HI R8, RZ, 0x1f, R5 ;  /* 0x0000001fff087819 */ /* 0x000fe40000011405 */
[----:B------:R-:W-:Y:S02]  /*0c70*/  LOP3.LUT R12, R5, 0x7ffffffc, RZ, 0xc0, !PT ;  /* 0x7ffffffc050c7812 */ /* 0x000fe400078ec0ff */
[----:B------:R-:W-:Y:S02]  /*0c80*/  LEA.HI R8, R8, R7, RZ, 0x3 ;  /* 0x0000000708087211 */ /* 0x000fe400078f18ff */
[----:B------:R-:W-:Y:S01]  /*0c90*/  LEA.HI R6, R6, R3, RZ, 0x5 ;  /* 0x0000000306067211 */ /* 0x000fe200078f28ff */
[----:B------:R-:W-:Y:S01]  /*0ca0*/  IMAD.IADD R12, R3, 0x1, -R12 ;  /* 0x00000001030c7824 */ /* 0x000fe200078e0a0c */
[----:B------:R-:W-:-:S02]  /*0cb0*/  LOP3.LUT R8, R8, 0xfffffff8, RZ, 0xc0, !PT ;  /* 0xfffffff808087812 */ /* 0x000fc400078ec0ff */
[CC--:B------:R-:W-:Y:S02]  /*0cc0*/  LEA.HI R3, R0.reuse, R16.reuse, RZ, 0x3 ;  /* 0x0000001000037211 */ /* 0x0c0fe400078f18ff */
[----:B------:R-:W-:Y:S01]  /*0cd0*/  LEA.HI R0, R0, R16, RZ, 0x2 ;  /* 0x0000001000007211 */ /* 0x000fe200078f10ff */
[----:B------:R-:W-:Y:S01]  /*0ce0*/  IMAD.IADD R7, R7, 0x1, -R8 ;  /* 0x0000000107077824 */ /* 0x000fe200078e0a08 */
[----:B------:R-:W-:Y:S02]  /*0cf0*/  SHF.R.S32.HI R6, RZ, 0x5, R6 ;  /* 0x00000005ff067819 */ /* 0x000fe40000011406 */
[----:B------:R-:W-:Y:S02]  /*0d00*/  SHF.R.S32.HI R23, RZ, 0x2, R0 ;  /* 0x00000002ff177819 */ /* 0x000fe40000011400 */
[----:B------:R-:W-:Y:S01]  /*0d10*/  LEA.HI R14, R14, R215, RZ, 0x2 ;  /* 0x000000d70e0e7211 */ /* 0x000fe200078f10ff */
[----:B------:R-:W-:Y:S01]  /*0d20*/  IMAD R190, R6, 0x10, R7 ;  /* 0x0000001006be7824 */ /* 0x000fe200078e0207 */
[----:B------:R-:W-:Y:S01]  /*0d30*/  SHF.R.S32.HI R231, RZ, 0x7, R4 ;  /* 0x00000007ffe77819 */ /* 0x000fe20000011404 */
[----:B------:R-:W-:Y:S01]  /*0d40*/  VIADD R7, R23, 0x20 ;  /* 0x0000002017077836 */ /* 0x000fe20000000000 */
[----:B------:R-:W-:-:S02]  /*0d50*/  LOP3.LUT R228, R3, 0xfffffff8, RZ, 0xc0, !PT ;  /* 0xfffffff803e47812 */ /* 0x000fc400078ec0ff */
[----:B------:R-:W-:Y:S02]  /*0d60*/  LOP3.LUT R11, R9, 0xfffffff8, RZ, 0xc0, !PT ;  /* 0xfffffff8090b7812 */ /* 0x000fe400078ec0ff */
[----:B------:R-:W-:Y:S01]  /*0d70*/  LOP3.LUT R14, R14, 0x3ffffc, RZ, 0xc0, !PT ;  /* 0x003ffffc0e0e7812 */ /* 0x000fe200078ec0ff */
[----:B------:R-:W-:Y:S01]  /*0d80*/  IMAD.IADD R228, R16, 0x1, -R228 ;  /* 0x0000000110e47824 */ /* 0x000fe200078e0ae4 */
[----:B------:R-:W-:Y:S01]  /*0d90*/  LEA.HI R4, R4, R231, RZ, 0x1 ;  /* 0x000000e704047211 */ /* 0x000fe200078f08ff */
[----:B------:R-:W-:Y:S01]  /*0da0*/  IMAD.IADD R11, R10, 0x1, -R11 ;  /* 0x000000010a0b7824 */ /* 0x000fe200078e0a0b */
[----:B------:R-:W-:Y:S01]  /*0db0*/  SHF.R.S32.HI R5, RZ, 0x1f, R7 ;  /* 0x0000001fff057819 */ /* 0x000fe20000011407 */
[----:B------:R-:W-:Y:S02]  /*0dc0*/  IMAD R15, R231, 0x100, R10 ;  /* 0x00000100e70f7824 */ /* 0x000fe400078e020a */
[----:B------:R-:W-:Y:S01]  /*0dd0*/  IMAD.IADD R14, R215, 0x1, -R14 ;  /* 0x00000001d70e7824 */ /* 0x000fe200078e0a0e */
[----:B------:R-:W-:Y:S01]  /*0de0*/  LOP3.LUT R4, R4, 0xfffffe, RZ, 0xc0, !PT ;  /* 0x00fffffe04047812 */ /* 0x000fe200078ec0ff */
[----:B------:R-:W-:Y:S01]  /*0df0*/  IMAD.SHL.U32 R192, R228, 0x8, RZ ;  /* 0x00000008e4c07824 */ /* 0x000fe200078e00ff */
[----:B------:R-:W-:Y:S01]  /*0e00*/  LEA.HI R5, R5, R7, RZ, 0x3 ;  /* 0x0000000705057211 */ /* 0x000fe200078f18ff */
[----:B------:R-:W-:-:S02]  /*0e10*/  IMAD.SHL.U32 R10, R11, 0x40, RZ ;  /* 0x000000400b0a7824 */ /* 0x000fc400078e00ff */
[----:B------:R-:W-:Y:S02]  /*0e20*/  IMAD R14, R14, 0x10, R15 ;  /* 0x000000100e0e7824 */ /* 0x000fe400078e020f */
[----:B------:R-:W-:Y:S02]  /*0e30*/  IMAD.SHL.U32 R13, R13, 0x8, RZ ;  /* 0x000000080d0d7824 */ /* 0x000fe400078e00ff */
[----:B------:R-:W-:Y:S02]  /*0e40*/  IMAD.IADD R4, R231, 0x1, -R4 ;  /* 0x00000001e7047824 */ /* 0x000fe400078e0a04 */
[----:B------:R-:W-:Y:S01]  /*0e50*/  VIADD R224, R192, 0x80 ;  /* 0x00000080c0e07836 */ /* 0x000fe20000000000 */
[----:B------:R-:W-:Y:S01]  /*0e60*/  LOP3.LUT R10, R10, 0x1c0, RZ, 0xc0, !PT ;  /* 0x000001c00a0a7812 */ /* 0x000fe200078ec0ff */
[----:B------:R-:W-:Y:S02]  /*0e70*/  IMAD.U32 R8, R14, 0x40, R13 ;  /* 0x000000400e087824 */ /* 0x000fe400078e000d */
[----:B------:R-:W-:-:S02]  /*0e80*/  VIADD R221, R192, 0x140 ;  /* 0x00000140c0dd7836 */ /* 0x000fc40000000000 */
[----:B------:R-:W-:Y:S02]  /*0e90*/  IMAD.SHL.U32 R9, R9, 0x40, RZ ;  /* 0x0000004009097824 */ /* 0x000fe400078e00ff */
[----:B------:R-:W-:Y:S02]  /*0ea0*/  IMAD.SHL.U32 R5, R5, 0x40, RZ ;  /* 0x0000004005057824 */ /* 0x000fe400078e00ff */
[----:B------:R-:W-:Y:S01]  /*0eb0*/  IMAD.SHL.U32 R203, R4, 0x100, RZ ;  /* 0x0000010004cb7824 */ /* 0x000fe200078e00ff */
[----:B------:R-:W-:Y:S01]  /*0ec0*/  SHF.R.S32.HI R4, RZ, 0x1f, R224 ;  /* 0x0000001fff047819 */ /* 0x000fe200000114e0 */
[----:B------:R0:W-:Y:S01]  /*0ed0*/  STL [R1+0xc], R8 ;  /* 0x00000c0801007387 */ /* 0x0001e20000100800 */
[----:B------:R-:W-:Y:S02]  /*0ee0*/  LOP3.LUT R13, R10, 0x8, R13, 0xf8, !PT ;  /* 0x000000080a0d7812 */ /* 0x000fe400078ef80d */
[----:B------:R-:W-:Y:S02]  /*0ef0*/  SHF.R.S32.HI R4, RZ, 0x1f, R221 ;  /* 0x0000001fff047819 */ /* 0x000fe400000114dd */
[----:B------:R-:W-:-:S02]  /*0f00*/  SHF.R.U32.HI R10, RZ, 0x3, R10 ;  /* 0x00000003ff0a7819 */ /* 0x000fc4000001160a */
[----:B------:R-:W-:Y:S02]  /*0f10*/  LOP3.LUT R4, R5, 0xfffffe00, RZ, 0xc0, !PT ;  /* 0xfffffe0005047812 */ /* 0x000fe400078ec0ff */
[----:B------:R-:W-:Y:S02]  /*0f20*/  LOP3.LUT R234, R0, 0xfffffffc, RZ, 0xc0, !PT ;  /* 0xfffffffc00ea7812 */ /* 0x000fe400078ec0ff */
[----:B0-----:R-:W-:Y:S02]  /*0f30*/  LOP3.LUT R8, R9, 0x7ffffe00, RZ, 0xc0, !PT ;  /* 0x7ffffe0009087812 */ /* 0x001fe400078ec0ff */
[----:B------:R-:W-:Y:S01]  /*0f40*/  SHF.R.S32.HI R6, RZ, 0x1f, R0 ;  /* 0x0000001fff067819 */ /* 0x000fe20000011400 */
[----:B------:R0:W-:Y:S01]  /*0f50*/  STL [R1+0x8], R4 ;  /* 0x0000080401007387 */ /* 0x0001e20000100800 */
[----:B------:R-:W-:Y:S01]  /*0f60*/  LOP3.LUT R13, R13, R10, RZ, 0x3c, !PT ;  /* 0x0000000a0d0d7212 */ /* 0x000fe200078e3cff */
[----:B------:R-:W-:Y:S01]  /*0f70*/  IMAD R8, R215, 0x400, R8 ;  /* 0x00000400d7087824 */ /* 0x000fe200078e0208 */
[----:B------:R-:W-:Y:S01]  /*0f80*/  LEA.HI R6, R6, R23, RZ, 0x3 ;  /* 0x0000001706067211 */ /* 0x000fe200078f18ff */
[----:B------:R-:W-:Y:S01]  /*0f90*/  IMAD.IADD R234, R16, 0x1, -R234 ;  /* 0x0000000110ea7824 */ /* 0x000fe200078e0aea */
[----:B------:R-:W-:Y:S01]  /*0fa0*/  R2P PR, R11, 0x6 ;  /* 0x000000060b007804 */ /* 0x000fe20000000000 */
[----:B------:R-:W-:Y:S01]  /*0fb0*/  IMAD.SHL.U32 R237, R7, 0x40, RZ ;  /* 0x0000004007ed7824 */ /* 0x000fe200078e00ff */
[----:B------:R-:W-:Y:S01]  /*0fc0*/  LOP3.LUT R6, R6, 0xfffffff8, RZ, 0xc0, !PT ;  /* 0xfffffff806067812 */ /* 0x000fe200078ec0ff */
[----:B------:R-:W-:Y:S01]  /*0fd0*/  IMAD.IADD R13, R8, 0x1, R13 ;  /* 0x00000001080d7824 */ /* 0x000fe200078e020d */
[C---:B------:R-:W-:Y:S01]  /*0fe0*/  LEA.HI R0, R234.reuse, R234, RZ, 0x1 ;  /* 0x000000eaea007211 */ /* 0x040fe200078f08ff */
[----:B------:R-:W-:Y:S01]  /*0ff0*/  IMAD.SHL.U32 R16, R234, 0x8, RZ ;  /* 0x00000008ea107824 */ /* 0x000fe200078e00ff */
[----:B------:R-:W-:Y:S01]  /*1000*/  LOP3.LUT R237, R237, 0x1c0, RZ, 0xc0, !PT ;  /* 0x000001c0eded7812 */ /* 0x000fe200078ec0ff */
[----:B------:R-:W-:Y:S01]  /*1010*/  IMAD R210, R13, 0x2, R2 ;  /* 0x000000020dd27824 */ /* 0x000fe200078e0202 */
[----:B------:R-:W-:Y:S01]  /*1020*/  SHF.R.S32.HI R229, RZ, 0x3, R3 ;  /* 0x00000003ffe57819 */ /* 0x000fe20000011403 */
[----:B------:R-:W-:Y:S01]  /*1030*/  IMAD.MOV.U32 R213, RZ, RZ, 0x20 ;  /* 0x00000020ffd57424 */ /* 0x000fe200078e00ff */
[----:B------:R-:W-:Y:S01]  /*1040*/  LOP3.LUT R3, R0, 0x1ffffffe, RZ, 0xc0, !PT ;  /* 0x1ffffffe00037812 */ /* 0x000fe200078ec0ff */
[----:B------:R-:W-:Y:S01]  /*1050*/  VIADD R232, R192, 0x1c0 ;  /* 0x000001c0c0e87836 */ /* 0x000fe20000000000 */
[----:B------:R-:W-:Y:S01]  /*1060*/  LOP3.LUT R0, R237, 0x38, R16, 0xf8, !PT ;  /* 0x00000038ed007812 */ /* 0x000fe200078ef810 */
[----:B------:R-:W-:Y:S01]  /*1070*/  IMAD.IADD R188, R23, 0x1, -R6 ;  /* 0x0000000117bc7824 */ /* 0x000fe200078e0a06 */
[----:B------:R-:W-:Y:S01]  /*1080*/  SHF.R.U32.HI R6, RZ, 0x3, R237 ;  /* 0x00000003ff067819 */ /* 0x000fe200000116ed */
[----:B------:R-:W-:-:S02]  /*1090*/  IMAD.SHL.U32 R184, R234, 0x4, RZ ;  /* 0x00000004eab87824 */ /* 0x000fc400078e00ff */
[----:B------:R-:W-:Y:S01]  /*10a0*/  VIADD R214, R210, 0x36400 ;  /* 0x00036400d2d67836 */ /* 0x000fe20000000000 */
[----:B------:R-:W-:Y:S01]  /*10b0*/  SHF.R.S32.HI R5, RZ, 0x1f, R232 ;  /* 0x0000001fff057819 */ /* 0x000fe200000114e8 */
[C---:B------:R-:W-:Y:S01]  /*10c0*/  VIADD R225, R192.reuse, 0x40 ;  /* 0x00000040c0e17836 */ /* 0x040fe20000000000 */
[----:B------:R-:W-:Y:S01]  /*10d0*/  SEL R213, R213, 0xffffffe0, !P1 ;  /* 0xffffffe0d5d57807 */ /* 0x000fe20004800000 */
[----:B------:R-:W-:Y:S01]  /*10e0*/  VIADD R222, R192, 0x100 ;  /* 0x00000100c0de7836 */ /* 0x000fe20000000000 */
[----:B------:R-:W-:Y:S01]  /*10f0*/  LOP3.LUT R5, R4, R0, R6, 0xf6, !PT ;  /* 0x0000000004057212 */ /* 0x000fe200078ef606 */
[----:B------:R-:W-:Y:S02]  /*1100*/  VIADD R191, R184, 0x10 ;  /* 0x00000010b8bf7836 */ /* 0x000fe40000000000 */
[C---:B------:R-:W-:Y:S02]  /*1110*/  VIADD R223, R192.reuse, 0xc0 ;  /* 0x000000c0c0df7836 */ /* 0x040fe40000000000 */
[----:B------:R-:W-:-:S02]  /*1120*/  VIADD R233, R192, 0x180 ;  /* 0x00000180c0e97836 */ /* 0x000fc40000000000 */
[----:B------:R-:W-:Y:S02]  /*1130*/  VIADD R212, R210, 0x36440 ;  /* 0x00036440d2d47836 */ /* 0x000fe40000000000 */
[----:B------:R-:W-:Y:S02]  /*1140*/  IMAD.IADD R3, R234, 0x1, -R3 ;  /* 0x00000001ea037824 */ /* 0x000fe400078e0a03 */
        /* <DEDUP_REMOVED lines=10> */
[----:B------:R-:W-:-:S02]  /*11f0*/  IMAD.SHL.U32 R189, R12, 0x2, RZ ;  /* 0x000000020cbd7824 */ /* 0x000fc400078e00ff */
[----:B------:R-:W-:Y:S02]  /*1200*/  IMAD R236, R5, 0x2, R2 ;  /* 0x0000000205ec7824 */ /* 0x000fe400078e0202 */
[----:B------:R-:W-:Y:S02]  /*1210*/  IMAD R216, R3, 0x8, R190 ;  /* 0x0000000803d87824 */ /* 0x000fe400078e02be */
[----:B------:R-:W-:Y:S01]  /*1220*/  IMAD.IADD R213, R213, 0x1, R212 ;  /* 0x00000001d5d57824 */ /* 0x000fe200078e02d4 */
[----:B--2---:R-:W-:Y:S02]  /*1230*/  LOP3.LUT R187, R18, 0x1, RZ, 0xfc, !PT ;  /* 0x0000000112bb7812 */ /* 0x004fe400078efcff */
[----:B0-----:R-:W-:-:S07]  /*1240*/  CS2R R18, SRZ ;  /* 0x0000000000127805 */ /* 0x001fce000001ff00 */
.L_x_8942:
        /* <DEDUP_REMOVED lines=51> */
.L_x_8810:
[----:B------:R-:W-:Y:S02]  /*1580*/  IMAD.U32 R44, RZ, RZ, UR5 ;  /* 0x00000005ff2c7e24 */ /* 0x000fe4000f8e00ff */
[----:B------:R-:W-:Y:S01]  /*1590*/  IMAD.U32 R24, RZ, RZ, UR4 ;  /* 0x00000004ff187e24 */ /* 0x000fe2000f8e00ff */
[----:B------:R-:W-:Y:S06]  /*15a0*/  @!P2 BRA `(.L_x_8811) ;  /* 0x000000000010a947 */ /* 0x000fec0003800000 */
[----:B------:R-:W-:-:S04]  /*15b0*/  IADD3 R4, P0, R218, UR8, RZ ;  /* 0x00000008da047c10 */ /* 0x000fc8000ff1e0ff */
[----:B------:R-:W-:-:S05]  /*15c0*/  IADD3.X R5, R219, UR9, RZ, P0, !PT ;  /* 0x00000009db057c10 */ /* 0x000fca00087fe4ff */
[----:B------:R0:W5:Y:S01]  /*15d0*/  LDG.E R24, desc[UR40][R4.64] ;  /* 0x0000002804187981 */ /* 0x000162000c1e1900 */
[----:B------:R-:W-:Y:S05]  /*15e0*/  BRA `(.L_x_8812) ;  /* 0x0000000000107947 */ /* 0x000fea0003800000 */
.L_x_8811:
[----:B------:R-:W-:Y:S05]  /*15f0*/  @!P0 BRA `(.L_x_8812) ;  /* 0x00000000000c8947 */ /* 0x000fea0003800000 */
[----:B------:R-:W2:Y:S04]  /*1600*/  LDG.E R5, desc[UR40][R8.64] ;  /* 0x0000002808057981 */ /* 0x000ea8000c1e1900 */
[----:B------:R-:W2:Y:S02]  /*1610*/  LDG.E R24, desc[UR40][R8.64+0x4] ;  /* 0x0000042808187981 */ /* 0x000ea4000c1e1900 */
[----:B--2---:R-:W-:-:S07]  /*1620*/  IMAD.IADD R24, R24, 0x1, -R5 ;  /* 0x0000000118187824 */ /* 0x004fce00078e0a05 */
.L_x_8812:
        /* <DEDUP_REMOVED lines=16> */
[----:B------:R-:W-:-:S04]  /*1730*/  IMAD.SHL.U32 R194, R33, 0x40, RZ ;  /* 0x0000004021c27824 */ /* 0x000fc800078e00ff */
[----:B0-----:R-:W-:-:S08]  /*1740*/  VIADD R4, R194, 0x3f ;  /* 0x0000003fc2047836 */ /* 0x001fd00000000000 */
[----:B------:R-:W0:Y:S08]  /*1750*/  @P1 LDC R11, c[0x0][0x44c] ;  /* 0x00011300ff0b1b82 */ /* 0x000e300000000800 */
[----:B------:R-:W1:Y:S01]  /*1760*/  @P1 LDC R5, c[0x0][0x450] ;  /* 0x00011400ff051b82 */ /* 0x000e620000000800 */
[----:B--2---:R-:W-:Y:S02]  /*1770*/  @P0 IMAD.IADD R44, R9, 0x1, -R0 ;  /* 0x00000001092c0824 */ /* 0x004fe400078e0a00 */
[----:B------:R-:W-:-:S02]  /*1780*/  IMAD.IADD R9, R24, 0x1, -R3 ;  /* 0x0000000118097824 */ /* 0x000fc400078e0a03 */
[----:B0-----:R-:W-:-:S04]  /*1790*/  @P1 IMAD.HI.U32 R0, R4, R11, RZ ;  /* 0x0000000b04001227 */ /* 0x001fc800078e00ff */
[----:B------:R-:W-:Y:S01]  /*17a0*/  IMAD.IADD R211, R9, 0x1, R44 ;  /* 0x0000000109d37824 */ /* 0x000fe200078e022c */
[----:B-1----:R-:W-:Y:S01]  /*17b0*/  @P1 SHF.R.U32.HI R4, RZ, R5, R0 ;  /* 0x00000005ff041219 */ /* 0x002fe20000011600 */
[----:B------:R-:W-:Y:S02]  /*17c0*/  IMAD.MOV R42, RZ, RZ, -R9 ;  /* 0x000000ffff2a7224 */ /* 0x000fe400078e0a09 */
[C---:B------:R-:W-:Y:S01]  /*17d0*/  VIADD R0, R211.reuse, 0x3f ;  /* 0x0000003fd3007836 */ /* 0x040fe20000000000 */
[----:B------:R-:W-:Y:S02]  /*17e0*/  IADD3 R43, R211, 0x40, -R193 ;  /* 0x00000040d32b7810 */ /* 0x000fe40007ffe8c1 */
[----:B------:R-:W-:Y:S02]  /*17f0*/  VIMNMX R42, RZ, R42, !PT ;  /* 0x0000002aff2a7248 */ /* 0x000fe40007fe0100 */
        /* <DEDUP_REMOVED lines=40> */
.L_x_8815:
[----:B------:R-:W-:Y:S05]  /*1a80*/  BSYNC B6 ;  /* 0x0000000000067941 */ /* 0x000fea0003800000 */
.L_x_8814:
        /* <DEDUP_REMOVED lines=20> */
.L_x_8817:
[----:B------:R-:W-:Y:S05]  /*1bd0*/  BSYNC B6 ;  /* 0x0000000000067941 */ /* 0x000fea0003800000 */
.L_x_8816:
        /* <DEDUP_REMOVED lines=50> */
[----:B------:R-:W-:-:S02]  /*1f00*/  IMAD R27, R23, R57, R12 ;  /* 0x00000039171b7224 */ /* 0x000fc400078e020c */
[----:B------:R-:W-:-:S04]  /*1f10*/  IMAD.WIDE.U32 R12, R23, R56, R16 ;  /* 0x00000038170c7225 */ /* 0x000fc800078e0010 */
[----:B------:R-:W-:Y:S02]  /*1f20*/  IMAD.IADD R13, R27, 0x1, R13 ;  /* 0x000000011b0d7824 */ /* 0x000fe400078e020d */
[----:B------:R-:W-:Y:S02]  /*1f30*/  VIADD R58, R26, 0x8 ;  /* 0x000000081a3a7836 */ /* 0x000fe40000000000 */
[----:B-----5:R-:W-:-:S04]  /*1f40*/  IMAD.WIDE.U32 R38, R30, R56, R12 ;  /* 0x000000381e267225 */ /* 0x020fc800078e000c */
[----:B------:R-:W-:Y:S01]  /*1f50*/  IMAD.SHL.U32 R59, R59, 0x2, RZ ;  /* 0x000000023b3b7824 */ /* 0x000fe200078e00ff */
[----:B---3--:R-:W-:Y:S02]  /*1f60*/  SHF.R.S32.HI R0, RZ, 0x1f, R25 ;  /* 0x0000001fff007819 */ /* 0x008fe40000011419 */
        /* <DEDUP_REMOVED lines=13> */
[----:B------:R-:W-:-:S04]  /*2040*/  IMAD.WIDE.U32 R28, R9, UR6, R10 ;  /* 0x00000006091c7c25 */ /* 0x000fc8000f8e000a */
[C---:B------:R-:W-:Y:S02]  /*2050*/  IMAD R25, R23.reuse, R55, R6 ;  /* 0x0000003717197224 */ /* 0x040fe400078e0206 */
[----:B------:R-:W-:-:S04]  /*2060*/  IMAD.WIDE.U32 R6, R23, R54, R184 ;  /* 0x0000003617067225 */ /* 0x000fc800078e00b8 */
[----:B------:R-:W-:-:S04]  /*2070*/  IMAD.WIDE.U32 R10, R23, R54, R16 ;  /* 0x00000036170a7225 */ /* 0x000fc800078e0010 */
[----:B------:R-:W-:Y:S01]  /*2080*/  IMAD R8, R23, R5, R0 ;  /* 0x0000000517087224 */ /* 0x000fe200078e0200 */
[----:B------:R-:W-:Y:S01]  /*2090*/  IADD3 R0, P0, R20, R46, RZ ;  /* 0x0000002e14007210 */ /* 0x000fe20007f1e0ff */
[----:B------:R-:W-:Y:S02]  /*20a0*/  IMAD.IADD R45, R21, 0x1, R45 ;  /* 0x00000001152d7824 */ /* 0x000fe400078e022d */
[----:B------:R-:W-:Y:S02]  /*20b0*/  IMAD.IADD R7, R7, 0x1, R25 ;  /* 0x0000000107077824 */ /* 0x000fe400078e0219 */
[----:B------:R-:W-:Y:S01]  /*20c0*/  IMAD.IADD R11, R25, 0x1, R11 ;  /* 0x00000001190b7824 */ /* 0x000fe200078e020b */
[----:B------:R-:W-:Y:S01]  /*20d0*/  SHF.R.S32.HI R25, RZ, 0x1f, R30 ;  /* 0x0000001fff197819 */ /* 0x000fe2000001141e */
[-C--:B------:R-:W-:Y:S01]  /*20e0*/  IMAD.WIDE.U32 R32, R30, R54.reuse, R6 ;  /* 0x000000361e207225 */ /* 0x080fe200078e0006 */
[----:B------:R-:W-:Y:S02]  /*20f0*/  IADD3.X R46, R45, R47, R8, P0, !PT ;  /* 0x0000002f2d2e7210 */ /* 0x000fe400007fe408 */
[----:B------:R-:W-:Y:S01]  /*2100*/  LEA.HI R47, R14, R15, RZ, 0x3 ;  /* 0x0000000f0e2f7211 */ /* 0x000fe200078f18ff */
[----:B------:R-:W-:Y:S01]  /*2110*/  IMAD R14, R25, R54, RZ ;  /* 0x00000036190e7224 */ /* 0x000fe200078e02ff */
[----:B------:R-:W-:Y:S01]  /*2120*/  IADD3 R40, P0, R23, R40, RZ ;  /* 0x0000002817287210 */ /* 0x000fe20007f1e0ff */
[-C--:B------:R-:W-:Y:S01]  /*2130*/  IMAD R25, R25, R56.reuse, RZ ;  /* 0x0000003819197224 */ /* 0x080fe200078e02ff */
[----:B------:R-:W-:Y:S01]  /*2140*/  LOP3.LUT R63, R47, 0xfffffff8, RZ, 0xc0, !PT ;  /* 0xfffffff82f3f7812 */ /* 0x000fe200078ec0ff */
[----:B------:R-:W-:Y:S01]  /*2150*/  IMAD R5, R30, R55, R14 ;  /* 0x000000371e057224 */ /* 0x000fe200078e020e */
[----:B------:R-:W-:Y:S01]  /*2160*/  SHF.L.U64.HI R55, R56, 0x6, R57 ;  /* 0x0000000638377819 */ /* 0x000fe20000010239 */
[----:B------:R-:W-:Y:S01]  /*2170*/  IMAD R25, R30, R57, R25 ;  /* 0x000000391e197224 */ /* 0x000fe200078e0219 */
[----:B------:R-:W-:Y:S01]  /*2180*/  SHF.R.U32.HI R57, RZ, 0x3, R53 ;  /* 0x00000003ff397819 */ /* 0x000fe20000011635 */
[----:B------:R-:W-:Y:S01]  /*2190*/  IMAD.WIDE.U32 R8, R23, R56, R184 ;  /* 0x0000003817087225 */ /* 0x000fe200078e00b8 */
[----:B------:R-:W-:-:S02]  /*21a0*/  SHF.R.S32.HI R64, RZ, 0x1f, R63 ;  /* 0x0000001fff407819 */ /* 0x000fc4000001143f */
[----:B------:R-:W-:Y:S01]  /*21b0*/  LOP3.LUT R4, R4, R57, RZ, 0x3c, !PT ;  /* 0x0000003904047212 */ /* 0x000fe200078e3cff */
[----:B------:R-:W-:Y:S02]  /*21c0*/  IMAD.IADD R9, R9, 0x1, R27 ;  /* 0x0000000109097824 */ /* 0x000fe400078e021b */
[----:B------:R-:W-:-:S04]  /*21d0*/  IMAD.WIDE.U32 R34, R30, R54, R10 ;  /* 0x000000361e227225 */ /* 0x000fc800078e000a */
[----:B------:R-:W-:Y:S01]  /*21e0*/  IMAD R61, R215, 0x200, R4 ;  /* 0x00000200d73d7824 */ /* 0x000fe200078e0204 */
[----:B------:R-:W-:Y:S01]  /*21f0*/  LOP3.LUT R4, R53, 0x38, R47, 0xf8, !PT ;  /* 0x0000003835047812 */ /* 0x000fe200078ef82f */
[----:B------:R-:W-:-:S03]  /*2200*/  IMAD.WIDE.U32 R36, R30, R56, R8 ;  /* 0x000000381e247225 */ /* 0x000fc600078e0008 */
[----:B------:R-:W-:Y:S01]  /*2210*/  LOP3.LUT R4, R4, R57, RZ, 0x3c, !PT ;  /* 0x0000003904047212 */ /* 0x000fe200078e3cff */
[----:B------:R-:W-:Y:S02]  /*2220*/  IMAD.SHL.U32 R54, R54, 0x40, RZ ;  /* 0x0000004036367824 */ /* 0x000fe400078e00ff */
[----:B------:R-:W-:Y:S02]  /*2230*/  IMAD.SHL.U32 R56, R56, 0x40, RZ ;  /* 0x0000004038387824 */ /* 0x000fe400078e00ff */
[----:B------:R-:W-:Y:S02]  /*2240*/  IMAD.X R41, R24, 0x1, R3, P0 ;  /* 0x0000000118297824 */ /* 0x000fe400000e0603 */
[----:B------:R-:W-:Y:S02]  /*2250*/  IMAD.IADD R60, R33, 0x1, R5 ;  /* 0x00000001213c7824 */ /* 0x000fe400078e0205 */
[----:B------:R-:W-:Y:S02]  /*2260*/  IMAD.IADD R62, R5, 0x1, R35 ;  /* 0x00000001053e7824 */ /* 0x000fe400078e0223 */
[----:B------:R-:W-:-:S02]  /*2270*/  IMAD.IADD R65, R37, 0x1, R25 ;  /* 0x0000000125417824 */ /* 0x000fc400078e0219 */
[----:B------:R-:W-:Y:S02]  /*2280*/  IMAD.IADD R67, R25, 0x1, R39 ;  /* 0x0000000119437824 */ /* 0x000fe400078e0227 */
[----:B------:R-:W-:Y:S02]  /*2290*/  IMAD R66, R215, 0x200, R4 ;  /* 0x00000200d7427824 */ /* 0x000fe400078e0204 */
[----:B------:R-:W-:-:S07]  /*22a0*/  IMAD.IADD R69, R29, 0x1, R69 ;  /* 0x000000011d457824 */ /* 0x000fce00078e0245 */
.L_x_8847:
        /* <DEDUP_REMOVED lines=58> */
.L_x_8822:
[----:B------:R-:W-:Y:S05]  /*2650*/  BSYNC B1 ;  /* 0x0000000000017941 */ /* 0x000fea0003800000 */
.L_x_8821:
        /* <DEDUP_REMOVED lines=15> */
.L_x_8823:
[----:B------:R-:W-:Y:S01]  /*2750*/  IMAD R68, R22, 0x8, R2 ;  /* 0x0000000816447824 */ /* 0x000fe200078e0202 */
[----:B------:R-:W-:Y:S01]  /*2760*/  SHF.L.U32 R71, R186, 0x1f, RZ ;  /* 0x0000001fba477819 */ /* 0x000fe200000006ff */
[----:B------:R-:W-:Y:S03]  /*2770*/  BSSY B1, `(.L_x_8824) ;  /* 0x0000003000017945 */ /* 0x000fe60003800000 */
[----:B------:R-:W0:Y:S02]  /*2780*/  SYNCS.PHASECHK.TRANS64.TRYWAIT P5, [R68+URZ+0x38890], R71 ;  /* 0x03889047440075a7 */ /* 0x000e2400080a017f */
[----:B0-----:R-:W-:Y:S05]  /*2790*/  @!P5 BRA `(.L_x_8825) ;  /* 0x000001ec00c4d947 */ /* 0x001fea0003800000 */
.L_x_9133:
[----:B------:R-:W-:Y:S05]  /*27a0*/  BSYNC B1 ;  /* 0x0000000000017941 */ /* 0x000fea0003800000 */
.L_x_8824:
        /* <DEDUP_REMOVED lines=48> */
.L_x_8830:
[----:B------:R-:W-:Y:S05]  /*2ab0*/  BSYNC B2 ;  /* 0x0000000000027941 */ /* 0x000fea0003800000 */
.L_x_8829:
[----:B--2---:R1:W-:Y:S02]  /*2ac0*/  STG.E.128 desc[UR40][R12.64], R4 ;  /* 0x000000040c007986 */ /* 0x0043e4000c101d28 */
.L_x_8828:
[----:B------:R-:W-:Y:S05]  /*2ad0*/  BSYNC B1 ;  /* 0x0000000000017941 */ /* 0x000fea0003800000 */
.L_x_8827:
        /* <DEDUP_REMOVED lines=51> */
.L_x_8832:
[----:B------:R-:W-:Y:S05]  /*2e10*/  BSYNC B1 ;  /* 0x0000000000017941 */ /* 0x000fea0003800000 */
.L_x_8831:
[----:B-1----:R1:W-:Y:S01]  /*2e20*/  STG.E.128 desc[UR40][R12.64+0x40], R4 ;  /* 0x000040040c007986 */ /* 0x0023e2000c101d28 */
[----:B------:R-:W-:Y:S05]  /*2e30*/  BRA `(.L_x_8826) ;  /* 0x0000000c001c7947 */ /* 0x000fea0003800000 */
.L_x_8820:
        /* <DEDUP_REMOVED lines=43> */
.L_x_8833:
[----:B------:R-:W-:Y:S01]  /*30f0*/  IMAD R68, R22, 0x8, R2 ;  /* 0x0000000816447824 */ /* 0x000fe200078e0202 */
[----:B------:R-:W-:Y:S01]  /*3100*/  SHF.L.U32 R71, R186, 0x1f, RZ ;  /* 0x0000001fba477819 */ /* 0x000fe200000006ff */
[----:B------:R-:W0:Y:S01]  /*3110*/  LDC R70, c[0x0][0x2f4] ;  /* 0x0000bd00ff467b82 */ /* 0x000e220000000800 */
[----:B------:R-:W-:Y:S02]  /*3120*/  BSSY B1, `(.L_x_8834) ;  /* 0x0000003000017945 */ /* 0x000fe40003800000 */
[----:B------:R-:W1:Y:S02]  /*3130*/  SYNCS.PHASECHK.TRANS64.TRYWAIT P5, [R68+URZ+0x38890], R71 ;  /* 0x03889047440075a7 */ /* 0x000e6400080a017f */
[----:B-1----:R-:W-:Y:S05]  /*3140*/  @!P5 BRA `(.L_x_8835) ;  /* 0x000001e4006cd947 */ /* 0x002fea0003800000 */
.L_x_9134:
[----:B------:R-:W-:Y:S05]  /*3150*/  BSYNC B1 ;  /* 0x0000000000017941 */ /* 0x000fea0003800000 */
.L_x_8834:
        /* <DEDUP_REMOVED lines=114> */
.L_x_8837:
[----:B------:R-:W-:Y:S05]  /*3880*/  BSYNC B1 ;  /* 0x0000000000017941 */ /* 0x000fea0003800000 */
.L_x_8836:
        /* <DEDUP_REMOVED lines=10> */
.L_x_8819:
[----:B------:R-:W-:-:S13]  /*3930*/  ISETP.NE.AND P0, PT, R187, 0x3, PT ;  /* 0x00000003bb00780c */ /* 0x000fda0003f05270 */
[----:B------:R-:W-:Y:S05]  /*3940*/  @!P0 BRA `(.L_x_8838) ;  /* 0x0000000000048947 */ /* 0x000fea0003800000 */
[----:B------:R-:W-:Y:S01]  /*3950*/  BPT.TRAP 0x1 ;  /* 0x000000040000795c */ /* 0x000fe20000300000 */
.L_x_8838:
        /* <DEDUP_REMOVED lines=8> */
.L_x_9135:
[----:B------:R-:W-:Y:S05]  /*39e0*/  BSYNC B1 ;  /* 0x0000000000017941 */ /* 0x000fea0003800000 */
.L_x_8839:
        /* <DEDUP_REMOVED lines=12> */
.L_x_8826:
[----:B------:R-:W-:Y:S05]  /*3ab0*/  BSYNC B0 ;  /* 0x0000000000007941 */ /* 0x000fea0003800000 */
.L_x_8818:
        /* <DEDUP_REMOVED lines=17> */
.L_x_8842:
[----:B------:R-:W-:Y:S05]  /*3bd0*/  BSYNC B0 ;  /* 0x0000000000007941 */ /* 0x000fea0003800000 */
.L_x_8841:
[----:B------:R-:W5:Y:S01]  /*3be0*/  SYNCS.PHASECHK.TRANS64.TRYWAIT P0, [R68+URZ+0x388b0], R71 ;  /* 0x0388b047440075a7 */ /* 0x000f62000800017f */
[----:B------:R-:W-:Y:S04]  /*3bf0*/  BSSY B0, `(.L_x_8843) ;  /* 0x0000002000007945 */ /* 0x000fe80003800000 */
[----:B-----5:R-:W-:Y:S05]  /*3c00*/  @!P0 BRA `(.L_x_8844) ;  /* 0x000001d800e48947 */ /* 0x020fea0003800000 */
.L_x_9136:
[----:B------:R-:W-:Y:S05]  /*3c10*/  BSYNC B0 ;  /* 0x0000000000007941 */ /* 0x000fea0003800000 */
.L_x_8843:
        /* <DEDUP_REMOVED lines=82> */
.L_x_8846:
[----:B------:R-:W-:Y:S05]  /*4140*/  BSYNC B0 ;  /* 0x0000000000007941 */ /* 0x000fea0003800000 */
.L_x_8845:
        /* <DEDUP_REMOVED lines=17> */
.L_x_8813:
[----:B------:R-:W2:Y:S01]  /*4260*/  LDL R4, [R1+0x4] ;  /* 0x0000040001047983 */ /* 0x000ea20000100800 */
[----:B------:R-:W-:Y:S01]  /*4270*/  BSSY B0, `(.L_x_8848) ;  /* 0x0000005000007945 */ /* 0x000fe20003800000 */
[----:B--2---:R-:W-:-:S03]  /*4280*/  ISETP.NE.AND P1, PT, R4, 0x1, PT ;  /* 0x000000010400780c */ /* 0x004fc60003f25270 */
[----:B------:R-:W-:Y:S10]  /*4290*/  @P0 BRA `(.L_x_8849) ;  /* 0x0000000000080947 */ /* 0x000ff40003800000 */
[----:B------:R-:W1:Y:S02]  /*42a0*/  FENCE.VIEW.ASYNC.G ;  /* 0x00000000000073c6 */ /* 0x000e640000000100 */
[----:B-1----:R-:W-:Y:S06]  /*42b0*/  BAR.ARV 0xc, 0x180 ;  /* 0x0306000000007b1d */ /* 0x002fec0000002000 */
.L_x_8849:
[----:B------:R-:W-:Y:S05]  /*42c0*/  BSYNC B0 ;  /* 0x0000000000007941 */ /* 0x000fea0003800000 */
.L_x_8848:
[----:B------:R-:W-:Y:S04]  /*42d0*/  BSSY B7, `(.L_x_8850) ;  /* 0x000103d000077945 */ /* 0x000fe80003800000 */
[----:B------:R-:W-:Y:S05]  /*42e0*/  @!P1 BRA `(.L_x_8851) ;  /* 0x0000001c00809947 */ /* 0x000fea0003800000 */
[----:B------:R-:W1:Y:S01]  /*42f0*/  LDC R0, c[0x0][0x448] ;  /* 0x00011200ff007b82 */ /* 0x000e620000000800 */
        /* <DEDUP_REMOVED lines=36> */
[----:B------:R-:W1:Y:S01]  /*4540*/  @P0 LDC R3, c[0x0][0x44c] ;  /* 0x00011300ff030b82 */ /* 0x000e620000000800 */
[----:B------:R-:W-:Y:S02]  /*4550*/  CS2R R88, SRZ ;  /* 0x0000000000587805 */ /* 0x000fe4000001ff00 */
[----:B------:R-:W-:-:S02]  /*4560*/  CS2R R86, SRZ ;  /* 0x0000000000567805 */ /* 0x000fc4000001ff00 */
[----:B------:R-:W-:Y:S02]  /*4570*/  CS2R R84, SRZ ;  /* 0x0000000000547805 */ /* 0x000fe4000001ff00 */
[----:B------:R-:W-:Y:S02]  /*4580*/  CS2R R82, SRZ ;  /* 0x0000000000527805 */ /* 0x000fe4000001ff00 */
[----:B------:R-:W-:Y:S02]  /*4590*/  CS2R R80, SRZ ;  /* 0x0000000000507805 */ /* 0x000fe4000001ff00 */
[----:B------:R-:W-:Y:S02]  /*45a0*/  CS2R R78, SRZ ;  /* 0x00000000004e7805 */ /* 0x000fe4000001ff00 */
[----:B------:R-:W-:Y:S01]  /*45b0*/  CS2R R76, SRZ ;  /* 0x00000000004c7805 */ /* 0x000fe2000001ff00 */
[----:B------:R-:W2:Y:S01]  /*45c0*/  @P0 LDC R4, c[0x0][0x450] ;  /* 0x00011400ff040b82 */ /* 0x000ea20000000800 */
[----:B---3--:R-:W-:-:S02]  /*45d0*/  CS2R R74, SRZ ;  /* 0x00000000004a7805 */ /* 0x008fc4000001ff00 */
        /* <DEDUP_REMOVED lines=19> */
[----:B------:R-:W-:Y:S01]  /*4710*/  CS2R R26, SRZ ;  /* 0x00000000001a7805 */ /* 0x000fe2000001ff00 */
[----:B------:R-:W-:Y:S01]  /*4720*/  IMAD.MOV.U32 R171, RZ, RZ, RZ ;  /* 0x000000ffffab7224 */ /* 0x000fe200078e00ff */
[----:B------:R-:W-:-:S02]  /*4730*/  CS2R R28, SRZ ;  /* 0x00000000001c7805 */ /* 0x000fc4000001ff00 */
[----:B--2---:R-:W-:Y:S01]  /*4740*/  @P0 SHF.R.U32.HI R0, RZ, R4, R3 ;  /* 0x00000004ff000219 */ /* 0x004fe20000011603 */
[----:B------:R-:W-:Y:S01]  /*4750*/  IMAD.MOV.U32 R31, RZ, RZ, RZ ;  /* 0x000000ffff1f7224 */ /* 0x000fe200078e00ff */
        /* <DEDUP_REMOVED lines=9> */
[----:B------:R-:W-:-:S04]  /*47f0*/  VIMNMX R4, R195, R4, PT ;  /* 0x00000004c3047248 */ /* 0x000fc80003fe0100 */
[----:B------:R-:W-:-:S13]  /*4800*/  ISETP.GE.AND P1, PT, R4, 0x1, PT ;  /* 0x000000010400780c */ /* 0x000fda0003f26270 */
        /* <DEDUP_REMOVED lines=72> */
.L_x_8855:
[----:B------:R-:W-:Y:S01]  /*4c90*/  BAR.SYNC.DEFER_BLOCKING 0xe, 0x100 ;  /* 0x0384000000007b1d */ /* 0x000fe20000010000 */
[----:B-1----:R-:W-:Y:S01]  /*4ca0*/  IMAD R3, R18, 0x40, R190 ;  /* 0x0000004012037824 */ /* 0x002fe200078e02be */
[----:B------:R-:W-:Y:S01]  /*4cb0*/  R2UR UR4, R10 ;  /* 0x000000000a0472ca */ /* 0x000fe200000e0000 */
[----:B------:R-:W-:Y:S01]  /*4cc0*/  VIADD R18, R18, 0x1 ;  /* 0x0000000112127836 */ /* 0x000fe20000000000 */
[----:B------:R-:W-:Y:S01]  /*4cd0*/  R2UR UR5, R11 ;  /* 0x000000000b0572ca */ /* 0x000fe200000e0000 */
[----:B------:R-:W-:Y:S01]  /*4ce0*/  IMAD R3, R3, 0x4, R2 ;  /* 0x0000000403037824 */ /* 0x000fe200078e0202 */
[----:B------:R-:W-:Y:S01]  /*4cf0*/  ISETP.GT.AND P1, PT, R0, RZ, PT ;  /* 0x000000ff0000720c */ /* 0x000fe20003f24270 */
[----:B------:R-:W-:Y:S01]  /*4d00*/  IMAD.MOV.U32 R5, RZ, RZ, 0x40000040 ;  /* 0x40000040ff057424 */ /* 0x000fe200078e00ff */
[----:B------:R-:W-:Y:S01]  /*4d10*/  ISETP.NE.AND P0, PT, R18, 0x2, PT ;  /* 0x000000021200780c */ /* 0x000fe20003f05270 */
[----:B------:R-:W-:-:S03]  /*4d20*/  VIADD R0, R0, 0xffffffff ;  /* 0xffffffff00007836 */ /* 0x000fc60000000000 */
[----:B------:R-:W-:Y:S02]  /*4d30*/  SEL R18, R18, RZ, P0 ;  /* 0x000000ff12127207 */ /* 0x000fe40000000000 */
[----:B------:R-:W-:Y:S01]  /*4d40*/  R2UR UR7, R5 ;  /* 0x00000000050772ca */ /* 0x000fe200000e0000 */
[----:B------:R-:W-:Y:S02]  /*4d50*/  IMAD.MOV.U32 R5, RZ, RZ, 0x40000040 ;  /* 0x40000040ff057424 */ /* 0x000fe400078e00ff */
[----:B------:R-:W-:-:S05]  /*4d60*/  IMAD R4, R18, 0x1000, R21 ;  /* 0x0000100012047824 */ /* 0x000fca00078e0215 */
[----:B------:R-:W-:Y:S01]  /*4d70*/  R2UR UR6, R4 ;  /* 0x00000000040672ca */ /* 0x000fe200000e0000 */
[----:B------:R-:W0:Y:S04]  /*4d80*/  LDS R14, [R3+0x38400] ;  /* 0x03840000030e7984 */ /* 0x000e280000000800 */
[----:B------:R1:W2:Y:S02]  /*4d90*/  LDS R15, [R3+0x38420] ;  /* 0x03842000030f7984 */ /* 0x0002a40000000800 */
[----:B-1----:R-:W-:-:S04]  /*4da0*/  @!P2 IMAD R3, R18, 0x8, R2 ;  /* 0x000000081203a824 */ /* 0x002fc800078e0202 */
        /* <DEDUP_REMOVED lines=131> */
[----:B------:R-:W-:-:S03]  /*55e0*/  IMAD.MOV.U32 R15, RZ, RZ, 0x40000040 ;  /* 0x40000040ff0f7424 */ /* 0x000fc600078e00ff */
[----:B------:R-:W-:-:S06]  /*55f0*/  WARPGROUP.ARRIVE ;  /* 0x00000000000079c5 */ /* 0x000fcc0000000000 */
        /* <DEDUP_REMOVED lines=22> */
[----:B------:R-:W-:Y:S02]  /*5760*/  R2UR UR7, R5 ;  /* 0x00000000050772ca */ /* 0x000fe400000e0000 */
[----:B------:R-:W-:-:S04]  /*5770*/  SEL R4, RZ, 0x1, P0 ;  /* 0x00000001ff047807 */ /* 0x000fc80000000000 */
[----:B------:R-:W-:Y:S01]  /*5780*/  LOP3.LUT R19, R19, R4, RZ, 0x3c, !PT ;  /* 0x0000000413137212 */ /* 0x000fe200078e3cff */
[----:B------:R-:W-:Y:S02]  /*5790*/  WARPGROUP.DEPBAR.LE gsb0, 0x0 ;  /* 0x00008000000079c5 */ /* 0x000fe40000010000 */
[----:B------:R-:W-:-:S12]  /*57a0*/  WARPGROUP.ARRIVE ;  /* 0x00000000000079c5 */ /* 0x000fd80000000000 */
[----:B------:R-:W-:Y:S03]  /*57b0*/  HGMMA.64x256x16.F32 R24, gdesc[UR4].tnspB, R24, gsb0 ;  /* 0x43e00000041879f0 */ /* 0x000fe60008000818 */
[----:B------:R-:W-:Y:S02]  /*57c0*/  WARPGROUP.DEPBAR.LE gsb0, 0x0 ;  /* 0x00008000000079c5 */ /* 0x000fe40000010000 */
[----:B------:R-:W-:Y:S06]  /*57d0*/  BAR.ARV 0xf, 0x100 ;  /* 0x03c4000000007b1d */ /* 0x000fec0000002000 */
[----:B------:R1:W-:Y:S01]  /*57e0*/  @!P2 SYNCS.ARRIVE.TRANS64.RED.A1T0 RZ, [R3+URZ], RZ ;  /* 0x000000ff03ffa9a7 */ /* 0x0003e2000810043f */
[----:B------:R-:W-:Y:S05]  /*57f0*/  @P1 BRA `(.L_x_8855) ;  /* 0xfffffff400241947 */ /* 0x000fea000383ffff */
.L_x_8854:
[----:B------:R-:W-:Y:S05]  /*5800*/  BSYNC B0 ;  /* 0x0000000000007941 */ /* 0x000fea0003800000 */
.L_x_8853:
[----:B------:R-:W-:Y:S01]  /*5810*/  BAR.SYNC.DEFER_BLOCKING 0xe, 0x100 ;  /* 0x0384000000007b1d */ /* 0x000fe20000010000 */
[C---:B-1----:R-:W-:Y:S01]  /*5820*/  IMAD R3, R18.reuse, 0x40, R190 ;  /* 0x0000004012037824 */ /* 0x042fe200078e02be */
        /* <DEDUP_REMOVED lines=140> */
.L_x_8851:
        /* <DEDUP_REMOVED lines=76> */
[----:B------:R-:W-:-:S04]  /*65b0*/  LEA.HI R3, R3, R0, RZ, 0x6 ;  /* 0x0000000003037211 */ /* 0x000fc800078f30ff */
        /* <DEDUP_REMOVED lines=34> */
.L_x_8857:
[----:B------:R-:W-:Y:S05]  /*67e0*/  BSYNC B6 ;  /* 0x0000000000067941 */ /* 0x000fea0003800000 */
.L_x_8856:
        /* <DEDUP_REMOVED lines=12> */
.L_x_8861:
[----:B--2---:R2:W3:Y:S02]  /*68b0*/  SYNCS.PHASECHK.TRANS64.TRYWAIT P0, [R2+URZ+0x38800], R3 ;  /* 0x03880003020075a7 */ /* 0x0044e4000800017f */
[----:B---3--:R-:W-:Y:S05]  /*68c0*/  @!P0 NANOSLEEP.SYNCS 0x989680 ;  /* 0x009896800000895d */ /* 0x008fea0003900000 */
[----:B------:R-:W3:Y:S02]  /*68d0*/  @!P0 SYNCS.PHASECHK.TRANS64 P0, [R2+URZ+0x38800], R3 ;  /* 0x03880003020085a7 */ /* 0x000ee4000800007f */
[----:B---3--:R-:W-:Y:S05]  /*68e0*/  @!P0 BRA `(.L_x_8861) ;  /* 0xfffffffc00f08947 */ /* 0x008fea000383ffff */
.L_x_8860:
[----:B------:R-:W-:Y:S05]  /*68f0*/  BSYNC B0 ;  /* 0x0000000000007941 */ /* 0x000fea0003800000 */
.L_x_8859:
[----:B------:R-:W-:Y:S05]  /*6900*/  BRA `(.L_x_8862) ;  /* 0x0000002800dc7947 */ /* 0x000fea0003800000 */
.L_x_8858:
        /* <DEDUP_REMOVED lines=31> */
.L_x_8864:
[----:B------:R-:W-:Y:S05]  /*6b00*/  BSYNC B6 ;  /* 0x0000000000067941 */ /* 0x000fea0003800000 */
.L_x_8863:
        /* <DEDUP_REMOVED lines=39> */
.L_x_9142:
        /* <DEDUP_REMOVED lines=30> */
.L_x_8869:
[----:B------:R-:W-:Y:S05]  /*6f60*/  BSYNC B1 ;  /* 0x0000000000017941 */ /* 0x000fea0003800000 */
.L_x_8868:
[----:B---3-5:R-:W-:Y:S01]  /*6f70*/  IMAD.MOV.U32 R0, RZ, RZ, R32 ;  /* 0x000000ffff007224 */ /* 0x028fe200078e0020 */
[----:B------:R-:W-:Y:S01]  /*6f80*/  UMOV UR4, 0xffffffff ;  /* 0xffffffff00047882 */ /* 0x000fe20000000000 */
[----:B--2---:R-:W-:Y:S01]  /*6f90*/  IMAD.MOV.U32 R3, RZ, RZ, R33 ;  /* 0x000000ffff037224 */ /* 0x004fe200078e0021 */
[----:B0-----:R-:W-:Y:S01]  /*6fa0*/  CS2R R28, SRZ ;  /* 0x00000000001c7805 */ /* 0x001fe2000001ff00 */
[----:B----4-:R-:W-:Y:S02]  /*6fb0*/  IMAD.MOV.U32 R5, RZ, RZ, R24 ;  /* 0x000000ffff057224 */ /* 0x010fe400078e0018 */
        /* <DEDUP_REMOVED lines=14> */
.L_x_9148:
        /* <DEDUP_REMOVED lines=34> */
.L_x_8872:
[----:B------:R-:W-:Y:S05]  /*72c0*/  BSYNC B1 ;  /* 0x0000000000017941 */ /* 0x000fea0003800000 */
.L_x_8871:
        /* <DEDUP_REMOVED lines=8> */
[----:B------:R-:W-:Y:S01]  /*7350*/  BSSY B1, `(.L_x_8873) ;  /* 0x0000014000017945 */ /* 0x000fe20003800000 */
[----:B------:R-:W-:Y:S01]  /*7360*/  PRMT R45, R4, 0x7610, R45 ;  /* 0x00007610042d7816 */ /* 0x000fe2000000002d */
[----:B------:R-:W-:Y:S01]  /*7370*/  IMAD.MOV.U32 R4, RZ, RZ, R8 ;  /* 0x000000ffff047224 */ /* 0x000fe200078e0008 */
[----:B------:R-:W-:Y:S01]  /*7380*/  LOP3.LUT R0, R0, R3, RZ, 0x3c, !PT ;  /* 0x0000000300007212 */ /* 0x000fe200078e3cff */
[----:B------:R-:W-:Y:S01]  /*7390*/  IMAD.MOV.U32 R3, RZ, RZ, R29 ;  /* 0x000000ffff037224 */ /* 0x000fe200078e001d */
[----:B------:R-:W-:-:S02]  /*73a0*/  PRMT R47, R6, 0x7610, R47 ;  /* 0x00007610062f7816 */ /* 0x000fc4000000002f */
[----:B------:R-:W-:Y:S01]  /*73b0*/  PRMT R46, R4, 0x5410, R5 ;  /* 0x00005410042e7816 */ /* 0x000fe20000000005 */
[----:B------:R-:W-:Y:S01]  /*73c0*/  IMAD.MOV.U32 R4, RZ, RZ, R10 ;  /* 0x000000ffff047224 */ /* 0x000fe200078e000a */
[----:B------:R-:W-:Y:S01]  /*73d0*/  PRMT R45, R45, 0x5410, R3 ;  /* 0x000054102d2d7816 */ /* 0x000fe20000000003 */
[----:B------:R-:W-:Y:S01]  /*73e0*/  IMAD R3, R215, 0x200, R0 ;  /* 0x00000200d7037824 */ /* 0x000fe200078e0200 */
[----:B------:R-:W-:Y:S01]  /*73f0*/  LOP3.LUT P2, RZ, R188, 0x4, RZ, 0xc0, !PT ;  /* 0x00000004bcff7812 */ /* 0x000fe2000784c0ff */
[----:B------:R-:W-:Y:S01]  /*7400*/  IMAD.MOV.U32 R0, RZ, RZ, R13 ;  /* 0x000000ffff007224 */ /* 0x000fe200078e000d */
[----:B------:R-:W-:Y:S01]  /*7410*/  PRMT R48, R4, 0x7610, R48 ;  /* 0x0000761004307816 */ /* 0x000fe20000000030 */
[----:B------:R-:W-:Y:S01]  /*7420*/  IMAD R3, R3, 0x2, R2 ;  /* 0x0000000203037824 */ /* 0x000fe200078e0202 */
[----:B------:R-:W-:Y:S01]  /*7430*/  ISETP.GE.AND P1, PT, R23, R40, PT ;  /* 0x000000281700720c */ /* 0x000fe20003f26270 */
[----:B------:R-:W-:Y:S01]  /*7440*/  IMAD.MOV.U32 R5, RZ, RZ, R11 ;  /* 0x000000ffff057224 */ /* 0x000fe200078e000b */
[----:B------:R-:W-:Y:S01]  /*7450*/  PRMT R47, R47, 0x5410, R0 ;  /* 0x000054102f2f7816 */ /* 0x000fe20000000000 */
[----:B------:R-:W-:-:S02]  /*7460*/  VIADD R4, R3, 0x20400 ;  /* 0x0002040003047836 */ /* 0x000fc40000000000 */
[----:B------:R-:W-:Y:S01]  /*7470*/  VIADD R0, R3, 0x20440 ;  /* 0x0002044003007836 */ /* 0x000fe20000000000 */
[----:B-1----:R-:W-:Y:S07]  /*7480*/  @!P0 BRA `(.L_x_8874) ;  /* 0x000001a400b88947 */ /* 0x002fee0003800000 */
.L_x_9149:
[----:B------:R-:W-:Y:S05]  /*7490*/  BSYNC B1 ;  /* 0x0000000000017941 */ /* 0x000fea0003800000 */
.L_x_8873:
        /* <DEDUP_REMOVED lines=9> */
[----:B------:R-:W0:Y:S01]  /*7530*/  LDS.128 R4, [R3+0x20400] ;  /* 0x0204000003047984 */ /* 0x000e220000000c00 */
[----:B------:R-:W-:Y:S02]  /*7540*/  SHF.R.U32.HI R14, RZ, 0x10, R31 ;  /* 0x00000010ff0e7819 */ /* 0x000fe4000001161f */
[----:B------:R-:W-:Y:S02]  /*7550*/  SHF.R.U32.HI R34, RZ, 0x10, R33 ;  /* 0x00000010ff227819 */ /* 0x000fe40000011621 */
[----:B------:R-:W-:Y:S01]  /*7560*/  SHF.R.U64 R39, R30, 0x10, R31 ;  /* 0x000000101e277819 */ /* 0x000fe2000000121f */
[----:B------:R-:W-:Y:S01]  /*7570*/  HADD2.F32 R31, -RZ, R43.H0_H0 ;  /* 0x2000002bff1f7230 */ /* 0x000fe20000004100 */
[----:B------:R-:W-:Y:S01]  /*7580*/  SHF.R.U64 R38, R32, 0x10, R33 ;  /* 0x0000001020267819 */ /* 0x000fe20000001221 */
[----:B------:R-:W-:Y:S02]  /*7590*/  HADD2.F32 R34, -RZ, R34.H0_H0 ;  /* 0x20000022ff227230 */ /* 0x000fe40000004100 */
[----:B------:R-:W-:-:S02]  /*75a0*/  HADD2.F32 R32, -RZ, R14.H0_H0 ;  /* 0x2000000eff207230 */ /* 0x000fc40000004100 */
[----:B------:R-:W-:Y:S02]  /*75b0*/  HADD2.F32 R33, -RZ, R41.H0_H0 ;  /* 0x20000029ff217230 */ /* 0x000fe40000004100 */
[--C-:B0-----:R-:W-:Y:S02]  /*75c0*/  HADD2.F32 R21, -RZ, R7.reuse.H0_H0 ;  /* 0x20000007ff157230 */ /* 0x101fe40000004100 */
        /* <DEDUP_REMOVED lines=13> */
[----:B------:R-:W-:Y:S02]  /*76a0*/  HADD2.F32 R31, -RZ, R41.H1_H1 ;  /* 0x30000029ff1f7230 */ /* 0x000fe40000004100 */
        /* <DEDUP_REMOVED lines=18> */
.L_x_8878:
[----:B------:R-:W-:Y:S05]  /*77d0*/  BSYNC B2 ;  /* 0x0000000000027941 */ /* 0x000fea0003800000 */
.L_x_8877:
[----:B------:R-:W-:Y:S05]  /*77e0*/  @P1 BRA `(.L_x_8876) ;  /* 0x0000000000a81947 */ /* 0x000fea0003800000 */
[----:B-1----:R-:W0:Y:S01]  /*77f0*/  LDS.128 R4, [R0] ;  /* 0x0000000000047984 */ /* 0x002e220000000c00 */
[--C-:B------:R-:W-:Y:S02]  /*7800*/  SHF.R.U64 R35, R26, 0x10, R27.reuse ;  /* 0x000000101a237819 */ /* 0x100fe4000000121b */
[----:B------:R-:W-:Y:S01]  /*7810*/  SHF.R.U32.HI R26, RZ, 0x10, R27 ;  /* 0x00000010ff1a7819 */ /* 0x000fe2000001161b */
[----:B------:R-:W-:Y:S01]  /*7820*/  HADD2.F32 R27, -RZ, R42.H0_H0 ;  /* 0x2000002aff1b7230 */ /* 0x000fe20000004100 */
[--C-:B------:R-:W-:Y:S02]  /*7830*/  SHF.R.U32.HI R30, RZ, 0x10, R25.reuse ;  /* 0x00000010ff1e7819 */ /* 0x100fe40000011619 */
        /* <DEDUP_REMOVED lines=36> */
[----:B------:R2:W-:Y:S02]  /*7a80*/  STS.128 [R0], R4 ;  /* 0x0000000400007388 */ /* 0x0005e40000000c00 */
.L_x_8876:
[----:B------:R-:W-:Y:S05]  /*7a90*/  BSYNC B1 ;  /* 0x0000000000017941 */ /* 0x000fea0003800000 */
.L_x_8875:
[----:B-12---:R-:W-:-:S05]  /*7aa0*/  VIADD R4, R23, 0x20 ;  /* 0x0000002017047836 */ /* 0x006fca0000000000 */
[----:B------:R-:W-:-:S13]  /*7ab0*/  ISETP.GE.AND P0, PT, R4, R40, PT ;  /* 0x000000280400720c */ /* 0x000fda0003f06270 */
        /* <DEDUP_REMOVED lines=9> */
[----:B------:R-:W-:Y:S01]  /*7b50*/  SHF.R.U32.HI R24, RZ, 0x10, R13 ;  /* 0x00000010ff187819 */ /* 0x000fe2000001160d */
[----:B0-----:R-:W-:Y:S01]  /*7b60*/  HADD2.F32 R21, -RZ, R47.H0_H0 ;  /* 0x2000002fff157230 */ /* 0x001fe20000004100 */
[----:B------:R-:W-:Y:S01]  /*7b70*/  SHF.R.U64 R31, R28, 0x10, R29 ;  /* 0x000000101c1f7819 */ /* 0x000fe2000000121d */
[----:B------:R-:W-:Y:S01]  /*7b80*/  HADD2.F32 R26, -RZ, R26.H0_H0 ;  /* 0x2000001aff1a7230 */ /* 0x000fe20000004100 */
[----:B------:R-:W-:Y:S01]  /*7b90*/  SHF.R.U64 R32, R12, 0x10, R13 ;  /* 0x000000100c207819 */ /* 0x000fe2000000120d */
[----:B------:R-:W-:Y:S02]  /*7ba0*/  HADD2.F32 R24, -RZ, R24.H0_H0 ;  /* 0x20000018ff187230 */ /* 0x000fe40000004100 */
[----:B-1----:R-:W-:-:S02]  /*7bb0*/  HADD2.F32 R14, -RZ, R7.H0_H0 ;  /* 0x20000007ff0e7230 */ /* 0x002fc40000004100 */
        /* <DEDUP_REMOVED lines=14> */
[----:B------:R-:W-:Y:S02]  /*7ca0*/  HADD2.F32 R21, -RZ, R45.H1_H1 ;  /* 0x3000002dff157230 */ /* 0x000fe40000004100 */
[----:B------:R-:W-:Y:S01]  /*7cb0*/  FFMA.FTZ R25, R7, R25, R24 ;  /* 0x0000001907197223 */ /* 0x000fe20000010018 */
[----:B------:R-:W-:-:S02]  /*7cc0*/  HADD2.F32 R14, -RZ, R47.H1_H1 ;  /* 0x3000002fff0e7230 */ /* 0x000fc40000004100 */
        /* <DEDUP_REMOVED lines=15> */
.L_x_8881:
[----:B------:R-:W-:Y:S05]  /*7dc0*/  BSYNC B1 ;  /* 0x0000000000017941 */ /* 0x000fea0003800000 */
.L_x_8880:
[----:B------:R-:W-:Y:S05]  /*7dd0*/  @P1 BRA `(.L_x_8879) ;  /* 0x0000001400841947 */ /* 0x000fea0003800000 */
[----:B-1----:R-:W1:Y:S01]  /*7de0*/  LDS.128 R4, [R0+0x1000] ;  /* 0x0010000000047984 */ /* 0x002e620000000c00 */
[----:B------:R-:W-:Y:S01]  /*7df0*/  SHF.R.U32.HI R12, RZ, 0x10, R11 ;  /* 0x00000010ff0c7819 */ /* 0x000fe2000001160b */
[----:B------:R-:W-:Y:S01]  /*7e00*/  HADD2.F32 R13, -RZ, R46.H0_H0 ;  /* 0x2000002eff0d7230 */ /* 0x000fe20000004100 */
[----:B------:R-:W-:Y:S02]  /*7e10*/  SHF.R.U32.HI R14, RZ, 0x10, R9 ;  /* 0x00000010ff0e7819 */ /* 0x000fe40000011609 */
[----:B------:R-:W-:Y:S01]  /*7e20*/  SHF.R.U64 R26, R10, 0x10, R11 ;  /* 0x000000100a1a7819 */ /* 0x000fe2000000120b */
[----:B------:R-:W-:Y:S01]  /*7e30*/  HADD2.F32 R12, -RZ, R12.H0_H0 ;  /* 0x2000000cff0c7230 */ /* 0x000fe20000004100 */
[----:B------:R-:W-:Y:S01]  /*7e40*/  SHF.R.U64 R25, R8, 0x10, R9 ;  /* 0x0000001008197819 */ /* 0x000fe20000001209 */
[----:B------:R-:W-:Y:S02]  /*7e50*/  HADD2.F32 R14, -RZ, R14.H0_H0 ;  /* 0x2000000eff0e7230 */ /* 0x000fe40000004100 */
[----:B------:R-:W-:-:S02]  /*7e60*/  HADD2.F32 R11, -RZ, R48.H0_H0 ;  /* 0x20000030ff0b7230 */ /* 0x000fc40000004100 */
[--C-:B-1----:R-:W-:Y:S02]  /*7e70*/  HADD2.F32 R10, -RZ, R7.reuse.H1_H1 ;  /* 0x30000007ff0a7230 */ /* 0x102fe40000004100 */
[--C-:B------:R-:W-:Y:S02]  /*7e80*/  HADD2.F32 R3, -RZ, R4.reuse.H0_H0 ;  /* 0x20000004ff037230 */ /* 0x100fe40000004100 */
[----:B------:R-:W-:Y:S02]  /*7e90*/  HADD2.F32 R4, -RZ, R4.H1_H1 ;  /* 0x30000004ff047230 */ /* 0x000fe40000004100 */
[C---:B------:R-:W-:Y:S01]  /*7ea0*/  FMUL.FTZ R24, R10.reuse, R14 ;  /* 0x0000000e0a187220 */ /* 0x040fe20000410000 */
[----:B------:R-:W-:Y:S02]  /*7eb0*/  HADD2.F32 R9, -RZ, R7.H0_H0 ;  /* 0x20000007ff097230 */ /* 0x000fe40000004100 */
[----:B------:R-:W-:Y:S01]  /*7ec0*/  FMUL.FTZ R15, R10, R12 ;  /* 0x0000000c0a0f7220 */ /* 0x000fe20000410000 */
[----:B------:R-:W-:-:S02]  /*7ed0*/  HADD2.F32 R7, -RZ, R6.H0_H0 ;  /* 0x20000006ff077230 */ /* 0x000fc40000004100 */
[C---:B------:R-:W-:Y:S01]  /*7ee0*/  FMUL.FTZ R10, R4.reuse, R13 ;  /* 0x0000000d040a7220 */ /* 0x040fe20000410000 */
[----:B------:R-:W-:Y:S02]  /*7ef0*/  HADD2.F32 R8, -RZ, R6.H1_H1 ;  /* 0x30000006ff087230 */ /* 0x000fe40000004100 */
[C---:B------:R-:W-:Y:S01]  /*7f00*/  FFMA.FTZ R24, R9.reuse, R12, -R24 ;  /* 0x0000000c09187223 */ /* 0x040fe20000010818 */
[----:B0-----:R-:W-:Y:S01]  /*7f10*/  FFMA.FTZ R21, R9, R14, R15 ;  /* 0x0000000e09157223 */ /* 0x001fe2000001000f */
[-C--:B------:R-:W-:Y:S01]  /*7f20*/  FMUL.FTZ R14, R4, R11.reuse ;  /* 0x0000000b040e7220 */ /* 0x080fe20000410000 */
[C---:B------:R-:W-:Y:S01]  /*7f30*/  FFMA.FTZ R12, R3.reuse, R11, -R10 ;  /* 0x0000000b030c7223 */ /* 0x040fe2000001080a */
[--C-:B------:R-:W-:Y:S02]  /*7f40*/  HADD2.F32 R6, -RZ, R5.reuse.H0_H0 ;  /* 0x20000005ff067230 */ /* 0x100fe40000004100 */
[----:B------:R-:W-:Y:S02]  /*7f50*/  HADD2.F32 R11, -RZ, R46.H1_H1 ;  /* 0x3000002eff0b7230 */ /* 0x000fe40000004100 */
        /* <DEDUP_REMOVED lines=17> */
[----:B------:R2:W-:Y:S01]  /*8070*/  STS.128 [R0+0x1000], R4 ;  /* 0x0010000400007388 */ /* 0x0005e20000000c00 */
[----:B------:R-:W-:Y:S05]  /*8080*/  BRA `(.L_x_8879) ;  /* 0x0000001000d87947 */ /* 0x000fea0003800000 */
.L_x_8866:
        /* <DEDUP_REMOVED lines=36> */
.L_x_9155:
        /* <DEDUP_REMOVED lines=16> */
.L_x_8884:
[----:B------:R-:W-:Y:S05]  /*83d0*/  BSYNC B1 ;  /* 0x0000000000017941 */ /* 0x000fea0003800000 */
.L_x_8883:
[----:B-----5:R-:W-:Y:S01]  /*83e0*/  IMAD.MOV.U32 R0, RZ, RZ, R28 ;  /* 0x000000ffff007224 */ /* 0x020fe200078e001c */
[----:B------:R-:W-:Y:S01]  /*83f0*/  UMOV UR4, 0xffffffff ;  /* 0xffffffff00047882 */ /* 0x000fe20000000000 */
[----:B------:R-:W-:Y:S02]  /*8400*/  IMAD.MOV.U32 R4, RZ, RZ, R30 ;  /* 0x000000ffff047224 */ /* 0x000fe400078e001e */
[----:B------:R-:W-:Y:S02]  /*8410*/  IMAD.MOV.U32 R5, RZ, RZ, R31 ;  /* 0x000000ffff057224 */ /* 0x000fe400078e001f */
        /* <DEDUP_REMOVED lines=10> */
[----:B------:R-:W-:Y:S02]  /*84c0*/  CS2R R4, SRZ ;  /* 0x0000000000047805 */ /* 0x000fe4000001ff00 */
        /* <DEDUP_REMOVED lines=8> */
.L_x_9161:
        /* <DEDUP_REMOVED lines=23> */
.L_x_8887:
[----:B------:R-:W-:Y:S05]  /*86c0*/  BSYNC B1 ;  /* 0x0000000000017941 */ /* 0x000fea0003800000 */
.L_x_8886:
[----:B------:R-:W3:Y:S01]  /*86d0*/  SYNCS.PHASECHK.TRANS64.TRYWAIT P1, [R2+URZ+0x38800], R3 ;  /* 0x03880003020075a7 */ /* 0x000ee2000802017f */
[----:B------:R-:W-:Y:S01]  /*86e0*/  VIADDMNMX R0, R21, -R194, 0x40, PT ;  /* 0x0000004015007446 */ /* 0x000fe200038009c2 */
[----:B--2--5:R-:W-:Y:S01]  /*86f0*/  IMAD.MOV.U32 R12, RZ, RZ, R4 ;  /* 0x000000ffff0c7224 */ /* 0x024fe200078e0004 */
[----:B0-----:R-:W-:Y:S01]  /*8700*/  ISETP.GE.AND P0, PT, R16, R33, PT ;  /* 0x000000211000720c */ /* 0x001fe20003f06270 */
[----:B------:R-:W-:Y:S01]  /*8710*/  IMAD.MOV.U32 R13, RZ, RZ, R5 ;  /* 0x000000ffff0d7224 */ /* 0x000fe200078e0005 */
[----:B------:R-:W-:Y:S01]  /*8720*/  BSSY B1, `(.L_x_8888) ;  /* 0x000000d000017945 */ /* 0x000fe20003800000 */
[C---:B-1----:R-:W-:Y:S01]  /*8730*/  VIADD R14, R23.reuse, 0x20 ;  /* 0x00000020170e7836 */ /* 0x042fe20000000000 */
[-C--:B------:R-:W-:Y:S02]  /*8740*/  ISETP.GE.OR P2, PT, R23, R0.reuse, P0 ;  /* 0x000000001700720c */ /* 0x080fe40000746670 */
[----:B------:R-:W-:Y:S01]  /*8750*/  PRMT R53, R12, 0x5410, R13 ;  /* 0x000054100c357816 */ /* 0x000fe2000000000d */
[----:B------:R-:W-:Y:S01]  /*8760*/  IMAD.MOV.U32 R12, RZ, RZ, R7 ;  /* 0x000000ffff0c7224 */ /* 0x000fe200078e0007 */
[----:B------:R-:W-:Y:S01]  /*8770*/  ISETP.GE.OR P0, PT, R14, R0, P0 ;  /* 0x000000000e00720c */ /* 0x000fe20000706670 */
[----:B------:R-:W-:-:S02]  /*8780*/  IMAD.MOV.U32 R0, RZ, RZ, R6 ;  /* 0x000000ffff007224 */ /* 0x000fc400078e0006 */
[----:B------:R-:W-:Y:S02]  /*8790*/  IMAD.MOV.U32 R13, RZ, RZ, R8 ;  /* 0x000000ffff0d7224 */ /* 0x000fe400078e0008 */
[----:B------:R-:W-:Y:S01]  /*87a0*/  IMAD.MOV.U32 R14, RZ, RZ, R9 ;  /* 0x000000ffff0e7224 */ /* 0x000fe200078e0009 */
[----:B------:R-:W-:Y:S01]  /*87b0*/  PRMT R54, R0, 0x5410, R12 ;  /* 0x0000541000367816 */ /* 0x000fe2000000000c */
[----:B------:R-:W-:-:S03]  /*87c0*/  IMAD.IADD R0, R16, 0x1, R33 ;  /* 0x0000000110007824 */ /* 0x000fc600078e0221 */
[----:B------:R-:W-:Y:S01]  /*87d0*/  PRMT R55, R13, 0x5410, R14 ;  /* 0x000054100d377816 */ /* 0x000fe2000000000e */
[----:B---3--:R-:W-:Y:S06]  /*87e0*/  @!P1 BRA `(.L_x_8889) ;  /* 0x0000019400e49947 */ /* 0x008fec0003800000 */
.L_x_9162:
[----:B------:R-:W-:Y:S05]  /*87f0*/  BSYNC B1 ;  /* 0x0000000000017941 */ /* 0x000fea0003800000 */
.L_x_8888:
[----:B------:R-:W-:Y:S01]  /*8800*/  BSSY B1, `(.L_x_8890) ;  /* 0x0000063000017945 */ /* 0x000fe20003800000 */
[----:B------:R-:W-:Y:S01]  /*8810*/  IMAD.MOV.U32 R57, RZ, RZ, R10 ;  /* 0x000000ffff397224 */ /* 0x000fe200078e000a */
[----:B------:R-:W-:Y:S01]  /*8820*/  LOP3.LUT R0, R0, 0x38, RZ, 0xc0, !PT ;  /* 0x0000003800007812 */ /* 0x000fe200078ec0ff */
[----:B------:R-:W-:Y:S01]  /*8830*/  IMAD.MOV.U32 R58, RZ, RZ, R11 ;  /* 0x000000ffff3a7224 */ /* 0x000fe200078e000b */
[----:B------:R-:W-:Y:S06]  /*8840*/  @P2 BRA `(.L_x_8891) ;  /* 0x0000000400782947 */ /* 0x000fec0003800000 */
[----:B0-----:R-:W-:Y:S01]  /*8850*/  IMAD.SHL.U32 R3, R188, 0x40, RZ ;  /* 0x00000040bc037824 */ /* 0x001fe200078e00ff */
[----:B------:R-:W-:Y:S01]  /*8860*/  SHF.R.U64 R45, R30, 0x10, R31 ;  /* 0x000000101e2d7819 */ /* 0x000fe2000000121f */
[--C-:B------:R-:W-:Y:S01]  /*8870*/  HADD2.F32 R30, -RZ, R36.reuse.H1_H1 ;  /* 0x30000024ff1e7230 */ /* 0x100fe20000004100 */
[--C-:B------:R-:W-:Y:S01]  /*8880*/  SHF.R.U64 R49, R26, 0x10, R27.reuse ;  /* 0x000000101a317819 */ /* 0x100fe2000000121b */
[----:B------:R-:W-:Y:S01]  /*8890*/  HADD2.F32 R36, -RZ, R36.H0_H0 ;  /* 0x20000024ff247230 */ /* 0x000fe20000004100 */
[----:B------:R-:W-:Y:S02]  /*88a0*/  LOP3.LUT R13, R3, 0x1c0, RZ, 0xc0, !PT ;  /* 0x000001c0030d7812 */ /* 0x000fe400078ec0ff */
[----:B------:R-:W-:Y:S02]  /*88b0*/  SHF.R.U32.HI R48, RZ, 0x10, R27 ;  /* 0x00000010ff307819 */ /* 0x000fe4000001161b */
[----:B------:R-:W-:Y:S02]  /*88c0*/  LOP3.LUT R3, R13, 0x38, R16, 0xf8, !PT ;  /* 0x000000380d037812 */ /* 0x000fe400078ef810 */
[----:B------:R-:W-:-:S02]  /*88d0*/  SHF.R.U32.HI R32, RZ, 0x3, R13 ;  /* 0x00000003ff207819 */ /* 0x000fc4000001160d */
[----:B------:R-:W-:Y:S02]  /*88e0*/  SHF.R.U32.HI R38, RZ, 0x10, R29 ;  /* 0x00000010ff267819 */ /* 0x000fe4000001161d */
[----:B------:R-:W-:Y:S02]  /*88f0*/  LOP3.LUT R12, R3, R32, RZ, 0x3c, !PT ;  /* 0x00000020030c7212 */ /* 0x000fe400078e3cff */
[----:B------:R-:W-:Y:S01]  /*8900*/  LOP3.LUT R32, R32, R0, R13, 0x1e, !PT ;  /* 0x0000000020207212 */ /* 0x000fe200078e1e0d */
[----:B------:R-:W-:Y:S01]  /*8910*/  HADD2.F32 R38, -RZ, R38.H0_H0 ;  /* 0x20000026ff267230 */ /* 0x000fe20000004100 */
[----:B------:R-:W-:Y:S01]  /*8920*/  SHF.R.U32.HI R37, RZ, 0x10, R25 ;  /* 0x00000010ff257819 */ /* 0x000fe20000011619 */
[----:B------:R-:W-:Y:S01]  /*8930*/  IMAD R3, R215, 0x200, R12 ;  /* 0x00000200d7037824 */ /* 0x000fe200078e020c */
[----:B------:R-:W-:Y:S02]  /*8940*/  SHF.R.U64 R47, R28, 0x10, R29 ;  /* 0x000000101c2f7819 */ /* 0x000fe4000000121d */
        /* <DEDUP_REMOVED lines=14> */
[----:B------:R-:W-:Y:S01]  /*8a30*/  FMUL.FTZ R42, R27, R30 ;  /* 0x0000001e1b2a7220 */ /* 0x000fe20000410000 */
[----:B------:R-:W-:Y:S02]  /*8a40*/  HADD2.F32 R27, -RZ, R44.H0_H0 ;  /* 0x2000002cff1b7230 */ /* 0x000fe40000004100 */
[----:B------:R-:W-:Y:S01]  /*8a50*/  FMUL.FTZ R44, R33, R38 ;  /* 0x00000026212c7220 */ /* 0x000fe20000410000 */
[C---:B------:R-:W-:Y:S01]  /*8a60*/  FFMA.FTZ R40, R21.reuse, R30, -R40 ;  /* 0x0000001e15287223 */ /* 0x040fe20000010828 */
[----:B------:R-:W-:Y:S02]  /*8a70*/  HADD2.F32 R30, -RZ, R37.H0_H0 ;  /* 0x20000025ff1e7230 */ /* 0x000fe40000004100 */
[----:B------:R-:W-:Y:S01]  /*8a80*/  FFMA.FTZ R42, R21, R36, R42 ;  /* 0x00000024152a7223 */ /* 0x000fe2000001002a */
[----:B------:R-:W-:Y:S02]  /*8a90*/  HADD2.F32 R21, -RZ, R46.H0_H0 ;  /* 0x2000002eff157230 */ /* 0x000fe40000004100 */
[----:B------:R-:W-:Y:S01]  /*8aa0*/  FMUL.FTZ R37, R29, R27 ;  /* 0x0000001b1d257220 */ /* 0x000fe20000410000 */
[----:B------:R-:W-:-:S02]  /*8ab0*/  HADD2.F32 R35, -RZ, R35.H1_H1 ;  /* 0x30000023ff237230 */ /* 0x000fc40000004100 */
[-C--:B------:R-:W-:Y:S01]  /*8ac0*/  FFMA.FTZ R31, R13, R30.reuse, -R44 ;  /* 0x0000001e0d1f7223 */ /* 0x080fe2000001082c */
[----:B------:R-:W-:Y:S01]  /*8ad0*/  FMUL.FTZ R46, R33, R30 ;  /* 0x0000001e212e7220 */ /* 0x000fe20000410000 */
[----:B------:R-:W-:Y:S02]  /*8ae0*/  HADD2.F32 R36, -RZ, R39.H0_H0 ;  /* 0x20000027ff247230 */ /* 0x000fe40000004100 */
[-C--:B------:R-:W-:Y:S01]  /*8af0*/  FMUL.FTZ R44, R29, R21.reuse ;  /* 0x000000151d2c7220 */ /* 0x080fe20000410000 */
[----:B------:R-:W-:Y:S02]  /*8b00*/  HADD2.F32 R25, -RZ, R15.H1_H1 ;  /* 0x3000000fff197230 */ /* 0x000fe40000004100 */
[----:B------:R-:W-:Y:S01]  /*8b10*/  FFMA.FTZ R33, R13, R38, R46 ;  /* 0x000000260d217223 */ /* 0x000fe2000001002e */
[C---:B------:R-:W-:Y:S01]  /*8b20*/  FFMA.FTZ R37, R24.reuse, R21, -R37 ;  /* 0x0000001518257223 */ /* 0x040fe20000010825 */
[----:B------:R-:W-:Y:S02]  /*8b30*/  HADD2.F32 R30, -RZ, R48.H0_H0 ;  /* 0x20000030ff1e7230 */ /* 0x000fe40000004100 */
[----:B------:R-:W-:Y:S01]  /*8b40*/  FFMA.FTZ R44, R24, R27, R44 ;  /* 0x0000001b182c7223 */ /* 0x000fe2000001002c */
[----:B------:R-:W-:-:S02]  /*8b50*/  HADD2.F32 R26, -RZ, R32.H0_H0 ;  /* 0x20000020ff1a7230 */ /* 0x000fc40000004100 */
[C---:B------:R-:W-:Y:S01]  /*8b60*/  FMUL.FTZ R38, R35.reuse, R36 ;  /* 0x0000002423267220 */ /* 0x040fe20000410000 */
[----:B------:R-:W-:Y:S02]  /*8b70*/  HADD2.F32 R13, -RZ, R52.H0_H0 ;  /* 0x20000034ff0d7230 */ /* 0x000fe40000004100 */
[-C--:B------:R-:W-:Y:S01]  /*8b80*/  FMUL.FTZ R46, R35, R30.reuse ;  /* 0x0000001e232e7220 */ /* 0x080fe20000410000 */
[--C-:B------:R-:W-:Y:S02]  /*8b90*/  HADD2.F32 R24, -RZ, R51.reuse.H0_H0 ;  /* 0x20000033ff187230 */ /* 0x100fe40000004100 */
[----:B------:R-:W-:Y:S01]  /*8ba0*/  FFMA.FTZ R38, R25, R30, -R38 ;  /* 0x0000001e19267223 */ /* 0x000fe20000010826 */
[----:B------:R-:W-:Y:S02]  /*8bb0*/  HADD2.F32 R28, -RZ, R34.H0_H0 ;  /* 0x20000022ff1c7230 */ /* 0x000fe40000004100 */
[----:B------:R-:W-:Y:S01]  /*8bc0*/  FMUL.FTZ R29, R26, R13 ;  /* 0x0000000d1a1d7220 */ /* 0x000fe20000410000 */
[----:B------:R-:W-:-:S02]  /*8bd0*/  HADD2.F32 R27, -RZ, R51.H1_H1 ;  /* 0x30000033ff1b7230 */ /* 0x000fc40000004100 */
[----:B------:R-:W-:Y:S01]  /*8be0*/  FMUL.FTZ R30, R26, R24 ;  /* 0x000000181a1e7220 */ /* 0x000fe20000410000 */
[----:B------:R-:W-:Y:S02]  /*8bf0*/  HADD2.F32 R15, -RZ, R14.H0_H0 ;  /* 0x2000000eff0f7230 */ /* 0x000fe40000004100 */
[----:B------:R-:W-:Y:S01]  /*8c00*/  FFMA.FTZ R39, R25, R36, R46 ;  /* 0x0000002419277223 */ /* 0x000fe2000001002e */
[----:B------:R-:W-:Y:S02]  /*8c10*/  HADD2.F32 R21, -RZ, R52.H1_H1 ;  /* 0x30000034ff157230 */ /* 0x000fe40000004100 */
[C---:B------:R-:W-:Y:S01]  /*8c20*/  FMUL.FTZ R26, R28.reuse, R27 ;  /* 0x0000001b1c1a7220 */ /* 0x040fe20000410000 */
[----:B------:R-:W-:Y:S02]  /*8c30*/  HADD2.F32 R3, -RZ, R12.H0_H0 ;  /* 0x2000000cff037230 */ /* 0x000fe40000004100 */
[----:B------:R-:W-:Y:S02]  /*8c40*/  HADD2.F32 R32, -RZ, R32.H1_H1 ;  /* 0x30000020ff207230 */ /* 0x000fe40000004100 */
[-C--:B------:R-:W-:Y:S01]  /*8c50*/  FMUL.FTZ R28, R28, R21.reuse ;  /* 0x000000151c1c7220 */ /* 0x080fe20000410000 */
[----:B------:R-:W-:Y:S01]  /*8c60*/  FFMA.FTZ R26, R15, R21, -R26 ;  /* 0x000000150f1a7223 */ /* 0x000fe2000001081a */
[----:B------:R-:W-:-:S02]  /*8c70*/  HADD2.F32 R34, -RZ, R34.H1_H1 ;  /* 0x30000022ff227230 */ /* 0x000fc40000004100 */
[C---:B------:R-:W-:Y:S01]  /*8c80*/  FFMA.FTZ R30, R3.reuse, R13, -R30 ;  /* 0x0000000d031e7223 */ /* 0x040fe2000001081e */
[----:B------:R-:W-:Y:S01]  /*8c90*/  FFMA.FTZ R24, R3, R24, R29 ;  /* 0x0000001803187223 */ /* 0x000fe2000001001d */
        /* <DEDUP_REMOVED lines=25> */
.L_x_8891:
[----:B------:R-:W-:Y:S05]  /*8e30*/  BSYNC B1 ;  /* 0x0000000000017941 */ /* 0x000fea0003800000 */
.L_x_8890:
[----:B------:R-:W-:Y:S01]  /*8e40*/  PRMT R40, R57, 0x5410, R58 ;  /* 0x0000541039287816 */ /* 0x000fe2000000003a */
[----:B------:R-:W-:Y:S06]  /*8e50*/  @P0 BRA `(.L_x_8879) ;  /* 0x0000000400640947 */ /* 0x000fec0003800000 */
[----:B0-----:R-:W2:Y:S01]  /*8e60*/  LDL R3, [R1+0x8] ;  /* 0x0000080001037983 */ /* 0x001ea20000100800 */
[----:B-1----:R-:W-:-:S04]  /*8e70*/  SHF.R.U32.HI R12, RZ, 0x3, R237 ;  /* 0x00000003ff0c7819 */ /* 0x002fc800000116ed */
[----:B------:R-:W-:Y:S02]  /*8e80*/  LOP3.LUT R0, R12, R0, R237, 0x1e, !PT ;  /* 0x000000000c007212 */ /* 0x000fe400078e1eed */
[----:B------:R-:W0:Y:S01]  /*8e90*/  LDS.128 R12, [R236+0x20400] ;  /* 0x02040000ec0c7984 */ /* 0x000e220000000c00 */
[----:B------:R-:W-:Y:S01]  /*8ea0*/  SHF.R.U64 R39, R8, 0x10, R9 ;  /* 0x0000001008277819 */ /* 0x000fe20000001209 */
[----:B------:R-:W-:Y:S01]  /*8eb0*/  HADD2.F32 R21, -RZ, R53.H1_H1 ;  /* 0x30000035ff157230 */ /* 0x000fe20000004100 */
[--C-:B------:R-:W-:Y:S02]  /*8ec0*/  SHF.R.U64 R38, R10, 0x10, R11.reuse ;  /* 0x000000100a267819 */ /* 0x100fe4000000120b */
[----:B------:R-:W-:Y:S01]  /*8ed0*/  SHF.R.U32.HI R36, RZ, 0x10, R11 ;  /* 0x00000010ff247819 */ /* 0x000fe2000001160b */
[----:B------:R-:W-:Y:S01]  /*8ee0*/  HADD2.F32 R11, -RZ, R55.H1_H1 ;  /* 0x30000037ff0b7230 */ /* 0x000fe20000004100 */
[--C-:B------:R-:W-:Y:S02]  /*8ef0*/  SHF.R.U32.HI R28, RZ, 0x10, R5.reuse ;  /* 0x00000010ff1c7819 */ /* 0x100fe40000011605 */
[----:B------:R-:W-:-:S02]  /*8f00*/  SHF.R.U64 R37, R4, 0x10, R5 ;  /* 0x0000001004257819 */ /* 0x000fc40000001205 */
[----:B------:R-:W-:Y:S01]  /*8f10*/  SHF.R.U32.HI R30, RZ, 0x10, R9 ;  /* 0x00000010ff1e7819 */ /* 0x000fe20000011609 */
[----:B------:R-:W-:Y:S01]  /*8f20*/  HADD2.F32 R28, -RZ, R28.H0_H0 ;  /* 0x2000001cff1c7230 */ /* 0x000fe20000004100 */
[--C-:B------:R-:W-:Y:S02]  /*8f30*/  SHF.R.U64 R35, R6, 0x10, R7.reuse ;  /* 0x0000001006237819 */ /* 0x100fe40000001207 */
[----:B------:R-:W-:Y:S01]  /*8f40*/  SHF.R.U32.HI R33, RZ, 0x10, R7 ;  /* 0x00000010ff217819 */ /* 0x000fe20000011607 */
[--C-:B0-----:R-:W-:Y:S02]  /*8f50*/  HADD2.F32 R4, -RZ, R13.reuse.H0_H0 ;  /* 0x2000000dff047230 */ /* 0x101fe40000004100 */
[----:B------:R-:W-:Y:S02]  /*8f60*/  HADD2.F32 R13, -RZ, R13.H1_H1 ;  /* 0x3000000dff0d7230 */ /* 0x000fe40000004100 */
[----:B------:R-:W-:Y:S02]  /*8f70*/  HADD2.F32 R5, -RZ, R14.H0_H0 ;  /* 0x2000000eff057230 */ /* 0x000fe40000004100 */
[----:B------:R-:W-:-:S02]  /*8f80*/  HADD2.F32 R6, -RZ, R15.H0_H0 ;  /* 0x2000000fff067230 */ /* 0x000fc40000004100 */
[----:B------:R-:W-:Y:S02]  /*8f90*/  HADD2.F32 R15, -RZ, R15.H1_H1 ;  /* 0x3000000fff0f7230 */ /* 0x000fe40000004100 */
[----:B------:R-:W-:Y:S02]  /*8fa0*/  HADD2.F32 R14, -RZ, R14.H1_H1 ;  /* 0x3000000eff0e7230 */ /* 0x000fe40000004100 */
[----:B--2---:R-:W-:-:S04]  /*8fb0*/  IMAD.IADD R3, R3, 0x1, R0 ;  /* 0x0000000103037824 */ /* 0x004fc800078e0200 */
[----:B------:R-:W-:-:S05]  /*8fc0*/  IMAD R3, R3, 0x2, R2 ;  /* 0x0000000203037824 */ /* 0x000fca00078e0202 */
[----:B------:R-:W0:Y:S01]  /*8fd0*/  LDS.128 R24, [R3+0x20400] ;  /* 0x0204000003187984 */ /* 0x000e220000000c00 */
[--C-:B------:R-:W-:Y:S02]  /*8fe0*/  HADD2.F32 R0, -RZ, R12.reuse.H0_H0 ;  /* 0x2000000cff007230 */ /* 0x100fe40000004100 */
[----:B------:R-:W-:Y:S02]  /*8ff0*/  HADD2.F32 R12, -RZ, R12.H1_H1 ;  /* 0x3000000cff0c7230 */ /* 0x000fe40000004100 */
[--C-:B0-----:R-:W-:Y:S02]  /*9000*/  HADD2.F32 R8, -RZ, R25.reuse.H0_H0 ;  /* 0x20000019ff087230 */ /* 0x101fe40000004100 */
[----:B------:R-:W-:-:S03]  /*9010*/  HADD2.F32 R25, -RZ, R25.H1_H1 ;  /* 0x30000019ff197230 */ /* 0x000fc60000004100 */
[C---:B------:R-:W-:Y:S01]  /*9020*/  FMUL.FTZ R29, R8.reuse, R21 ;  /* 0x00000015081d7220 */ /* 0x040fe20000410000 */
        /* <DEDUP_REMOVED lines=8> */
[-C--:B------:R-:W-:Y:S01]  /*90b0*/  FMUL.FTZ R34, R25, R8.reuse ;  /* 0x0000000819227220 */ /* 0x080fe20000410000 */
[----:B------:R-:W-:Y:S02]  /*90c0*/  HADD2.F32 R9, -RZ, R26.H0_H0 ;  /* 0x2000001aff097230 */ /* 0x000fe40000004100 */
[----:B------:R-:W-:Y:S01]  /*90d0*/  FFMA.FTZ R32, R13, R8, -R30 ;  /* 0x000000080d207223 */ /* 0x000fe2000001081e */
[CC--:B------:R-:W-:Y:S01]  /*90e0*/  FMUL.FTZ R21, R7.reuse, R11.reuse ;  /* 0x0000000b07157220 */ /* 0x0c0fe20000410000 */
[----:B------:R-:W-:Y:S02]  /*90f0*/  HADD2.F32 R8, -RZ, R54.H0_H0 ;  /* 0x20000036ff087230 */ /* 0x000fe40000004100 */
[-C--:B------:R-:W-:Y:S01]  /*9100*/  FMUL.FTZ R30, R7, R4.reuse ;  /* 0x00000004071e7220 */ /* 0x080fe20000410000 */
[C---:B------:R-:W-:Y:S01]  /*9110*/  FFMA.FTZ R21, R0.reuse, R4, -R21 ;  /* 0x0000000400157223 */ /* 0x040fe20000010815 */
[----:B------:R-:W-:Y:S02]  /*9120*/  HADD2.F32 R4, -RZ, R40.H0_H0 ;  /* 0x20000028ff047230 */ /* 0x000fe40000004100 */
[----:B------:R-:W-:Y:S01]  /*9130*/  FFMA.FTZ R30, R0, R11, R30 ;  /* 0x0000000b001e7223 */ /* 0x000fe2000001001e */
[----:B------:R-:W-:Y:S01]  /*9140*/  FMUL.FTZ R0, R9, R8 ;  /* 0x0000000809007220 */ /* 0x000fe20000410000 */
[----:B------:R-:W-:-:S02]  /*9150*/  HADD2.F32 R10, -RZ, R27.H0_H0 ;  /* 0x2000001bff0a7230 */ /* 0x000fc40000004100 */
[----:B------:R-:W-:Y:S02]  /*9160*/  HADD2.F32 R7, -RZ, R40.H1_H1 ;  /* 0x30000028ff077230 */ /* 0x000fe40000004100 */
[----:B------:R-:W-:Y:S02]  /*9170*/  HADD2.F32 R11, -RZ, R54.H1_H1 ;  /* 0x30000036ff0b7230 */ /* 0x000fe40000004100 */
[----:B------:R-:W-:Y:S01]  /*9180*/  FFMA.FTZ R34, R13, R28, R34 ;  /* 0x0000001c0d227223 */ /* 0x000fe20000010022 */
[-C--:B------:R-:W-:Y:S01]  /*9190*/  FFMA.FTZ R25, R5, R4.reuse, -R0 ;  /* 0x0000000405197223 */ /* 0x080fe20000010800 */
[----:B------:R-:W-:Y:S01]  /*91a0*/  FMUL.FTZ R28, R9, R4 ;  /* 0x00000004091c7220 */ /* 0x000fe20000410000 */
[----:B------:R-:W-:Y:S02]  /*91b0*/  HADD2.F32 R0, -RZ, R36.H0_H0 ;  /* 0x20000024ff007230 */ /* 0x000fe40000004100 */
[----:B------:R-:W-:Y:S01]  /*91c0*/  FMUL.FTZ R9, R10, R11 ;  /* 0x0000000b0a097220 */ /* 0x000fe20000410000 */
[----:B------:R-:W-:-:S02]  /*91d0*/  HADD2.F32 R27, -RZ, R27.H1_H1 ;  /* 0x3000001bff1b7230 */ /* 0x000fc40000004100 */
[-C--:B------:R-:W-:Y:S01]  /*91e0*/  FMUL.FTZ R36, R10, R7.reuse ;  /* 0x000000070a247220 */ /* 0x080fe20000410000 */
[----:B------:R-:W-:Y:S02]  /*91f0*/  HADD2.F32 R4, -RZ, R33.H0_H0 ;  /* 0x20000021ff047230 */ /* 0x000fe40000004100 */
[----:B------:R-:W-:Y:S01]  /*9200*/  FFMA.FTZ R10, R5, R8, R28 ;  /* 0x00000008050a7223 */ /* 0x000fe2000001001c */
[C---:B------:R-:W-:Y:S01]  /*9210*/  FFMA.FTZ R8, R6.reuse, R7, -R9 ;  /* 0x0000000706087223 */ /* 0x040fe20000010809 */
[----:B------:R-:W-:Y:S01]  /*9220*/  FFMA.FTZ R36, R6, R11, R36 ;  /* 0x0000000b06247223 */ /* 0x000fe20000010024 */
[----:B------:R-:W-:Y:S02]  /*9230*/  HADD2.F32 R24, -RZ, R24.H1_H1 ;  /* 0x30000018ff187230 */ /* 0x000fe40000004100 */
[C---:B------:R-:W-:Y:S01]  /*9240*/  FMUL.FTZ R28, R27.reuse, R4 ;  /* 0x000000041b1c7220 */ /* 0x040fe20000410000 */
[----:B------:R-:W-:Y:S02]  /*9250*/  HADD2.F32 R26, -RZ, R26.H1_H1 ;  /* 0x3000001aff1a7230 */ /* 0x000fe40000004100 */
[----:B------:R-:W-:Y:S01]  /*9260*/  FMUL.FTZ R6, R27, R0 ;  /* 0x000000001b067220 */ /* 0x000fe20000410000 */
[----:B------:R-:W-:-:S02]  /*9270*/  HADD2.F32 R9, -RZ, R37.H0_H0 ;  /* 0x20000025ff097230 */ /* 0x000fc40000004100 */
[----:B------:R-:W-:Y:S02]  /*9280*/  HADD2.F32 R11, -RZ, R35.H0_H0 ;  /* 0x20000023ff0b7230 */ /* 0x000fe40000004100 */
[----:B------:R-:W-:Y:S02]  /*9290*/  HADD2.F32 R5, -RZ, R39.H0_H0 ;  /* 0x20000027ff057230 */ /* 0x000fe40000004100 */
[----:B------:R-:W-:Y:S02]  /*92a0*/  HADD2.F32 R7, -RZ, R38.H0_H0 ;  /* 0x20000026ff077230 */ /* 0x000fe40000004100 */
[C---:B------:R-:W-:Y:S01]  /*92b0*/  FFMA.FTZ R27, R15.reuse, R0, -R28 ;  /* 0x000000000f1b7223 */ /* 0x040fe2000001081c */
[----:B------:R-:W-:Y:S01]  /*92c0*/  FFMA.FTZ R33, R15, R4, R6 ;  /* 0x000000040f217223 */ /* 0x000fe20000010006 */
        /* <DEDUP_REMOVED lines=16> */
[----:B------:R3:W-:Y:S04]  /*93d0*/  STS.128 [R236+0x20400], R4 ;  /* 0x02040004ec007388 */ /* 0x0007e80000000c00 */
[----:B------:R3:W-:Y:S02]  /*93e0*/  STS.128 [R3+0x20400], R8 ;  /* 0x0204000803007388 */ /* 0x0007e40000000c00 */
.L_x_8879:
[----:B------:R-:W-:Y:S05]  /*93f0*/  BSYNC B0 ;  /* 0x0000000000007941 */ /* 0x000fea0003800000 */
.L_x_8865:
        /* <DEDUP_REMOVED lines=8> */
.L_x_8862:
[----:B------:R-:W-:-:S13]  /*9480*/  ISETP.NE.AND P0, PT, R187, 0x3, PT ;  /* 0x00000003bb00780c */ /* 0x000fda0003f05270 */
[----:B------:R-:W-:Y:S05]  /*9490*/  @!P0 BRA `(.L_x_8892) ;  /* 0x0000000000048947 */ /* 0x000fea0003800000 */
[----:B------:R-:W-:Y:S01]  /*94a0*/  BPT.TRAP 0x1 ;  /* 0x000000040000795c */ /* 0x000fe20000300000 */
.L_x_8892:
[----:B-1----:R-:W-:Y:S01]  /*94b0*/  IMAD R15, R18, 0x8, R2 ;  /* 0x00000008120f7824 */ /* 0x002fe200078e0202 */
[----:B------:R-:W-:-:S04]  /*94c0*/  SHF.L.U32 R14, R19, 0x1f, RZ ;  /* 0x0000001f130e7819 */ /* 0x000fc800000006ff */
[----:B------:R1:W4:Y:S01]  /*94d0*/  SYNCS.PHASECHK.TRANS64.TRYWAIT P1, [R15+URZ+0x38830], R14 ;  /* 0x0388300e0f0075a7 */ /* 0x000322000802017f */
[----:B------:R-:W-:Y:S05]  /*94e0*/  @!P0 BRA `(.L_x_8893) ;  /* 0x0000000000048947 */ /* 0x000fea0003800000 */
[----:B------:R-:W-:Y:S01]  /*94f0*/  BPT.TRAP 0x1 ;  /* 0x000000040000795c */ /* 0x000fe20000300000 */
.L_x_8893:
[C---:B--2---:R-:W-:Y:S02]  /*9500*/  VIADD R0, R2.reuse, 0x22400 ;  /* 0x0002240002007836 */ /* 0x044fe40000000000 */
[----:B0--3--:R-:W-:-:S03]  /*9510*/  VIADD R3, R2, 0x20400 ;  /* 0x0002040002037836 */ /* 0x009fc60000000000 */
[----:B------:R-:W-:Y:S02]  /*9520*/  SHF.R.U32.HI R0, RZ, 0x4, R0 ;  /* 0x00000004ff007819 */ /* 0x000fe40000011600 */
[----:B------:R-:W-:Y:S02]  /*9530*/  SHF.R.U32.HI R3, RZ, 0x4, R3 ;  /* 0x00000004ff037819 */ /* 0x000fe40000011603 */
[----:B------:R-:W-:Y:S02]  /*9540*/  LOP3.LUT R0, R0, 0x3fff, RZ, 0xc0, !PT ;  /* 0x00003fff00007812 */ /* 0x000fe400078ec0ff */
[----:B------:R-:W-:Y:S02]  /*9550*/  LOP3.LUT R4, R3, 0x3fff, RZ, 0xc0, !PT ;  /* 0x00003fff03047812 */ /* 0x000fe400078ec0ff */
[----:B------:R-:W-:Y:S01]  /*9560*/  LOP3.LUT R3, R0, 0x10000, RZ, 0xfc, !PT ;  /* 0x0001000000037812 */ /* 0x000fe200078efcff */
[----:B----4-:R-:W-:Y:S06]  /*9570*/  @P1 BRA `(.L_x_8894) ;  /* 0x0000000000081947 */ /* 0x010fec0003800000 */
[----:B------:R-:W0:Y:S02]  /*9580*/  SYNCS.PHASECHK.TRANS64.TRYWAIT P1, [R15+URZ+0x38830], R14 ;  /* 0x0388300e0f0075a7 */ /* 0x000e24000802017f */
[----:B0-----:R-:W-:Y:S05]  /*9590*/  @!P1 BRA `(.L_x_8895) ;  /* 0x00000188008c9947 */ /* 0x001fea0003800000 */
.L_x_8894:
        /* <DEDUP_REMOVED lines=15> */
[----:B------:R-:W-:Y:S02]  /*9690*/  VIADD R10, R4, 0x4 ;  /* 0x00000004040a7836 */ /* 0x000fe40000000000 */
[----:B------:R-:W-:Y:S02]  /*96a0*/  IMAD.MOV.U32 R11, RZ, RZ, 0x40000040 ;  /* 0x40000040ff0b7424 */ /* 0x000fe400078e00ff */
[----:B------:R-:W-:-:S04]  /*96b0*/  IMAD.MOV.U32 R7, RZ, RZ, 0x40000040 ;  /* 0x40000040ff077424 */ /* 0x000fc800078e00ff */
[----:B------:R-:W-:Y:S01]  /*96c0*/  HGMMA.64x64x16.F32 R24, gdesc[UR4], RZ, !UPT, gsb0 ;  /* 0x00e00000041879f0 */ /* 0x000fe2000c0008ff */
        /* <DEDUP_REMOVED lines=8> */
[----:B------:R-:W-:-:S07]  /*9750*/  WARPGROUP.ARRIVE ;  /* 0x00000000000079c5 */ /* 0x000fce0000000000 */
[----:B------:R-:W-:Y:S01]  /*9760*/  HGMMA.64x64x16.F32 R24, gdesc[UR4], R24, gsb0 ;  /* 0x00e00000041879f0 */ /* 0x000fe20008000818 */
[----:B------:R-:W-:Y:S02]  /*9770*/  R2UR UR4, R10 ;  /* 0x000000000a0472ca */ /* 0x000fe400000e0000 */
[----:B------:R-:W-:Y:S02]  /*9780*/  R2UR UR5, R11 ;  /* 0x000000000b0572ca */ /* 0x000fe400000e0000 */
[----:B------:R-:W-:Y:S01]  /*9790*/  R2UR UR6, R8 ;  /* 0x00000000080672ca */ /* 0x000fe200000e0000 */
[----:B------:R-:W-:Y:S01]  /*97a0*/  VIADD R8, R4, 0x6 ;  /* 0x0000000604087836 */ /* 0x000fe20000000000 */
[----:B------:R-:W-:Y:S01]  /*97b0*/  R2UR UR7, R9 ;  /* 0x00000000090772ca */ /* 0x000fe200000e0000 */
[----:B------:R-:W-:Y:S01]  /*97c0*/  IMAD.MOV.U32 R9, RZ, RZ, 0x40000040 ;  /* 0x40000040ff097424 */ /* 0x000fe200078e00ff */
[----:B------:R-:W-:Y:S02]  /*97d0*/  WARPGROUP.DEPBAR.LE gsb0, 0x0 ;  /* 0x00008000000079c5 */ /* 0x000fe40000010000 */
[----:B------:R-:W-:-:S09]  /*97e0*/  WARPGROUP.ARRIVE ;  /* 0x00000000000079c5 */ /* 0x000fd20000000000 */
        /* <DEDUP_REMOVED lines=10> */
[----:B------:R-:W2:Y:S02]  /*9890*/  SYNCS.PHASECHK.TRANS64.TRYWAIT P1, [R2+URZ+0x38810], R7 ;  /* 0x03881007020075a7 */ /* 0x000ea4000802017f */
[----:B--2---:R-:W-:Y:S05]  /*98a0*/  @!P1 BRA `(.L_x_8897) ;  /* 0x0000018400dc9947 */ /* 0x004fea0003800000 */
.L_x_9163:
[----:B------:R-:W-:Y:S05]  /*98b0*/  BSYNC B0 ;  /* 0x0000000000007941 */ /* 0x000fea0003800000 */
.L_x_8896:
[----:B------:R-:W-:Y:S05]  /*98c0*/  @!P0 BRA `(.L_x_8898) ;  /* 0x0000000000048947 */ /* 0x000fea0003800000 */
[----:B------:R-:W-:Y:S01]  /*98d0*/  BPT.TRAP 0x1 ;  /* 0x000000040000795c */ /* 0x000fe20000300000 */
.L_x_8898:
[----:B------:R3:W4:Y:S01]  /*98e0*/  SYNCS.PHASECHK.TRANS64.TRYWAIT P2, [R15+URZ+0x38850], R14 ;  /* 0x0388500e0f0075a7 */ /* 0x000722000804017f */
[----:B------:R-:W-:Y:S05]  /*98f0*/  @!P0 BRA `(.L_x_8899) ;  /* 0x0000000000048947 */ /* 0x000fea0003800000 */
[----:B------:R-:W-:Y:S01]  /*9900*/  BPT.TRAP 0x1 ;  /* 0x000000040000795c */ /* 0x000fe20000300000 */
.L_x_8899:
[----:B------:R-:W5:Y:S01]  /*9910*/  S2R R0, SR_TID.X ;  /* 0x0000000000007919 */ /* 0x000f620000002100 */
[----:B------:R-:W-:Y:S01]  /*9920*/  BSSY B0, `(.L_x_8900) ;  /* 0x0000009000007945 */ /* 0x000fe20003800000 */
[----:B-----5:R-:W-:Y:S01]  /*9930*/  LOP3.LUT R6, R0, 0x7f, RZ, 0xc0, !PT ;  /* 0x0000007f00067812 */ /* 0x020fe200078ec0ff */
[----:B------:R-:W-:-:S03]  /*9940*/  VIADD R0, R2, 0x400 ;  /* 0x0000040002007836 */ /* 0x000fc60000000000 */
[----:B------:R-:W-:Y:S02]  /*9950*/  ISETP.NE.AND P1, PT, R6, RZ, PT ;  /* 0x000000ff0600720c */ /* 0x000fe40003f25270 */
[----:B------:R-:W-:-:S04]  /*9960*/  SHF.R.U32.HI R0, RZ, 0x4, R0 ;  /* 0x00000004ff007819 */ /* 0x000fc80000011600 */
[----:B------:R-:W-:Y:S01]  /*9970*/  LOP3.LUT R0, R0, 0x3fff, RZ, 0xc0, !PT ;  /* 0x00003fff00007812 */ /* 0x000fe200078ec0ff */
[----:B----4-:R-:W-:Y:S06]  /*9980*/  @P2 BRA `(.L_x_8901) ;  /* 0x0000000000082947 */ /* 0x010fec0003800000 */
[----:B------:R-:W4:Y:S02]  /*9990*/  SYNCS.PHASECHK.TRANS64.TRYWAIT P2, [R15+URZ+0x38850], R14 ;  /* 0x0388500e0f0075a7 */ /* 0x000f24000804017f */
[----:B----4-:R-:W-:Y:S05]  /*99a0*/  @!P2 BRA `(.L_x_8902) ;  /* 0x0000018400b0a947 */ /* 0x010fea0003800000 */
.L_x_8901:
[----:B------:R-:W-:Y:S05]  /*99b0*/  BSYNC B0 ;  /* 0x0000000000007941 */ /* 0x000fea0003800000 */
.L_x_8900:
[----:B------:R-:W-:Y:S05]  /*99c0*/  WARPSYNC.ALL ;  /* 0x0000000000007948 */ /* 0x000fea0003800000 */
[----:B01-34-:R-:W-:Y:S01]  /*99d0*/  LOP3.LUT R14, R0, 0x10000, RZ, 0xfc, !PT ;  /* 0x00010000000e7812 */ /* 0x01bfe200078efcff */
[----:B------:R-:W-:Y:S01]  /*99e0*/  VIADD R0, R2, 0x26400 ;  /* 0x0002640002007836 */ /* 0x000fe20000000000 */
[----:B------:R-:W-:-:S03]  /*99f0*/  WARPGROUP.ARRIVE ;  /* 0x00000000000079c5 */ /* 0x000fc60000000000 */
[----:B------:R-:W-:-:S03]  /*9a00*/  IMAD R20, R18, 0x1000, R14 ;  /* 0x0000100012147824 */ /* 0x000fc600078e020e */
[----:B------:R-:W0:Y:S01]  /*9a10*/  S2R R57, SR_TID.X ;  /* 0x0000000000397919 */ /* 0x000e220000002100 */
[----:B------:R-:W-:Y:S01]  /*9a20*/  IMAD.MOV.U32 R21, RZ, RZ, 0x40000040 ;  /* 0x40000040ff157424 */ /* 0x000fe200078e00ff */
[----:B------:R-:W-:Y:S01]  /*9a30*/  SHF.R.U32.HI R0, RZ, 0x4, R0 ;  /* 0x00000004ff007819 */ /* 0x000fe20000011600 */
[----:B--2---:R-:W-:Y:S01]  /*9a40*/  IMAD.MOV.U32 R7, RZ, RZ, 0x40000040 ;  /* 0x40000040ff077424 */ /* 0x004fe200078e00ff */
[C---:B------:R-:W-:Y:S01]  /*9a50*/  R2UR UR6, R20.reuse ;  /* 0x00000000140672ca */ /* 0x040fe200000e0000 */
[----:B------:R-:W-:Y:S01]  /*9a60*/  VIADD R58, R20, 0x2 ;  /* 0x00000002143a7836 */ /* 0x000fe20000000000 */
[----:B------:R-:W-:Y:S01]  /*9a70*/  LOP3.LUT R0, R0, 0x3fff, RZ, 0xc0, !PT ;  /* 0x00003fff00007812 */ /* 0x000fe200078ec0ff */
[----:B------:R-:W-:Y:S01]  /*9a80*/  IMAD.MOV.U32 R59, RZ, RZ, 0x40000040 ;  /* 0x40000040ff3b7424 */ /* 0x000fe200078e00ff */
[----:B------:R-:W-:Y:S01]  /*9a90*/  R2UR UR7, R21 ;  /* 0x00000000150772ca */ /* 0x000fe200000e0000 */
[----:B------:R-:W-:Y:S01]  /*9aa0*/  IMAD.MOV.U32 R61, RZ, RZ, 0x40000040 ;  /* 0x40000040ff3d7424 */ /* 0x000fe200078e00ff */
[----:B------:R-:W-:Y:S01]  /*9ab0*/  LOP3.LUT R6, R0, 0x10000, RZ, 0xfc, !PT ;  /* 0x0001000000067812 */ /* 0x000fe200078efcff */
[----:B------:R-:W-:Y:S01]  /*9ac0*/  IMAD.MOV.U32 R64, RZ, RZ, 0x4 ;  /* 0x00000004ff407424 */ /* 0x000fe200078e00ff */
[----:B------:R-:W-:Y:S01]  /*9ad0*/  R2UR UR5, R7 ;  /* 0x00000000070572ca */ /* 0x000fe200000e0000 */
[----:B------:R-:W-:Y:S01]  /*9ae0*/  IMAD.MOV.U32 R69, RZ, RZ, 0x40000040 ;  /* 0x40000040ff457424 */ /* 0x000fe200078e00ff */
[C---:B------:R-:W-:Y:S01]  /*9af0*/  R2UR UR4, R6.reuse ;  /* 0x00000000060472ca */ /* 0x040fe200000e0000 */
[C---:B------:R-:W-:Y:S01]  /*9b00*/  VIADD R60, R6.reuse, 0x2 ;  /* 0x00000002063c7836 */ /* 0x040fe20000000000 */
[----:B------:R-:W-:Y:S01]  /*9b10*/  ULDC UR38, c[0x0][0xad0] ;  /* 0x0002b40000267ab9 */ /* 0x000fe20000000800 */
[----:B------:R-:W-:Y:S01]  /*9b20*/  VIADD R21, R6, 0x800 ;  /* 0x0000080006157836 */ /* 0x000fe20000000000 */
[----:B------:R-:W-:Y:S01]  /*9b30*/  ULDC UR39, c[0x0][0xad0] ;  /* 0x0002b40000277ab9 */ /* 0x000fe20000000800 */
[----:B------:R-:W-:Y:S01]  /*9b40*/  IMAD.MOV.U32 R67, RZ, RZ, 0x40000040 ;  /* 0x40000040ff437424 */ /* 0x000fe200078e00ff */
[----:B------:R-:W-:Y:S01]  /*9b50*/  ULDC UR36, c[0x0][0xa80] ;  /* 0x0002a00000247ab9 */ /* 0x000fe20000000800 */
[----:B------:R-:W-:Y:S01]  /*9b60*/  ULDC UR37, c[0x0][0xa80] ;  /* 0x0002a00000257ab9 */ /* 0x000fe20000000800 */
[----:B------:R-:W-:Y:S05]  /*9b70*/  BSSY B0, `(.L_x_8903) ;  /* 0x00006a0000007945 */ /* 0x000fea0003800000 */
        /* <DEDUP_REMOVED lines=9> */
[----:B0-----:R-:W-:-:S05]  /*9c10*/  SHF.R.U32.HI R57, RZ, 0x7, R57 ;  /* 0x00000007ff397819 */ /* 0x001fca0000011639 */
[----:B------:R0:W1:Y:S02]  /*9c20*/  SHFL.IDX PT, R0, R57, RZ, 0x1f ;  /* 0x00001fff39007589 */ /* 0x00006400000e0000 */
[----:B0-----:R-:W-:Y:S01]  /*9c30*/  VIADD R57, R20, 0x800 ;  /* 0x0000080014397836 */ /* 0x001fe20000000000 */
[----:B-1----:R-:W-:-:S04]  /*9c40*/  ISETP.GT.AND P2, PT, R0, 0x7f, PT ;  /* 0x0000007f0000780c */ /* 0x002fc80003f44270 */
[----:B------:R-:W-:Y:S02]  /*9c50*/  SEL R0, RZ, 0x2, !P2 ;  /* 0x00000002ff007807 */ /* 0x000fe40005000000 */
[C---:B------:R-:W-:Y:S02]  /*9c60*/  SEL R62, R64.reuse, 0x2, P2 ;  /* 0x00000002403e7807 */ /* 0x040fe40001000000 */
[----:B------:R-:W-:Y:S01]  /*9c70*/  SEL R64, R64, 0x6, !P2 ;  /* 0x0000000640407807 */ /* 0x000fe20005000000 */
        /* <DEDUP_REMOVED lines=175> */
[----:B------:R-:W-:Y:S02]  /*a770*/  IMAD.MOV.U32 R59, RZ, RZ, 0x40000040 ;  /* 0x40000040ff3b7424 */ /* 0x000fe400078e00ff */
[----:B------:R-:W-:-:S02]  /*a780*/  IMAD.MOV.U32 R21, RZ, RZ, 0x28 ;  /* 0x00000028ff157424 */ /* 0x000fc400078e00ff */
[----:B------:R-:W-:-:S03]  /*a790*/  IMAD.MOV.U32 R57, RZ, RZ, 0xa00 ;  /* 0x00000a00ff397424 */ /* 0x000fc600078e00ff */
[----:B------:R-:W-:Y:S02]  /*a7a0*/  SEL R21, R21, 0x26, P2 ;  /* 0x0000002615157807 */ /* 0x000fe40001000000 */
[----:B------:R-:W-:Y:S02]  /*a7b0*/  SEL R57, R57, 0x980, P2 ;  /* 0x0000098039397807 */ /* 0x000fe40001000000 */
[----:B------:R-:W-:Y:S02]  /*a7c0*/  LOP3.LUT R21, R21, 0x6, RZ, 0xc0, !PT ;  /* 0x0000000615157812 */ /* 0x000fe400078ec0ff */
        /* <DEDUP_REMOVED lines=10> */
[CC--:B------:R-:W-:Y:S02]  /*a870*/  IADD3 R60, R21.reuse, R57.reuse, R6 ;  /* 0x00000039153c7210 */ /* 0x0c0fe40007ffe006 */
[----:B------:R-:W-:Y:S01]  /*a880*/  IADD3 R58, R21, R57, R20 ;  /* 0x00000039153a7210 */ /* 0x000fe20007ffe014 */
        /* <DEDUP_REMOVED lines=11> */
[----:B------:R-:W-:Y:S01]  /*a940*/  VIADD R61, R20, 0xa00 ;  /* 0x00000a00143d7836 */ /* 0x000fe20000000000 */
[----:B------:R-:W-:Y:S02]  /*a950*/  R2UR UR6, R58 ;  /* 0x000000003a0672ca */ /* 0x000fe400000e0000 */
[----:B------:R-:W-:Y:S01]  /*a960*/  R2UR UR7, R59 ;  /* 0x000000003b0772ca */ /* 0x000fe200000e0000 */
[----:B------:R-:W-:Y:S02]  /*a970*/  VIADD R59, R6, 0xa00 ;  /* 0x00000a00063b7836 */ /* 0x000fe40000000000 */
[----:B------:R-:W-:-:S02]  /*a980*/  IMAD.IADD R68, R0, 0x1, R61 ;  /* 0x0000000100447824 */ /* 0x000fc400078e023d */
[----:B------:R-:W-:Y:S02]  /*a990*/  IMAD.IADD R66, R0, 0x1, R59 ;  /* 0x0000000100427824 */ /* 0x000fe400078e023b */
[C---:B------:R-:W-:Y:S02]  /*a9a0*/  IMAD.IADD R60, R64.reuse, 0x1, R61 ;  /* 0x00000001403c7824 */ /* 0x040fe400078e023d */
[----:B------:R-:W-:Y:S01]  /*a9b0*/  IMAD.IADD R58, R64, 0x1, R59 ;  /* 0x00000001403a7824 */ /* 0x000fe200078e023b */
        /* <DEDUP_REMOVED lines=11> */
[----:B------:R-:W-:-:S02]  /*aa70*/  IMAD.MOV.U32 R61, RZ, RZ, 0x40000040 ;  /* 0x40000040ff3d7424 */ /* 0x000fc400078e00ff */
[----:B------:R-:W-:Y:S01]  /*aa80*/  IMAD.MOV.U32 R59, RZ, RZ, 0x40000040 ;  /* 0x40000040ff3b7424 */ /* 0x000fe200078e00ff */
        /* <DEDUP_REMOVED lines=56> */
[----:B------:R-:W-:Y:S02]  /*ae10*/  R2UR UR7, R69 ;  /* 0x00000000450772ca */ /* 0x000fe400000e0000 */
        /* <DEDUP_REMOVED lines=14> */
[----:B------:R-:W-:-:S02]  /*af00*/  VIADD R21, R6, 0xe00 ;  /* 0x00000e0006157836 */ /* 0x000fc40000000000 */
        /* <DEDUP_REMOVED lines=8> */
[----:B------:R-:W-:Y:S01]  /*af90*/  VIADD R61, R20, 0xe00 ;  /* 0x00000e00143d7836 */ /* 0x000fe20000000000 */
[----:B------:R-:W-:Y:S01]  /*afa0*/  R2UR UR6, R58 ;  /* 0x000000003a0672ca */ /* 0x000fe200000e0000 */
[C---:B------:R-:W-:Y:S01]  /*afb0*/  IMAD.IADD R58, R0.reuse, 0x1, R21 ;  /* 0x00000001003a7824 */ /* 0x040fe200078e0215 */
[----:B------:R-:W-:Y:S01]  /*afc0*/  R2UR UR7, R59 ;  /* 0x000000003b0772ca */ /* 0x000fe200000e0000 */
[----:B------:R-:W-:Y:S02]  /*afd0*/  IMAD.IADD R66, R0, 0x1, R61 ;  /* 0x0000000100427824 */ /* 0x000fe400078e023d */
[----:B------:R-:W-:-:S02]  /*afe0*/  IMAD.MOV.U32 R59, RZ, RZ, 0x40000040 ;  /* 0x40000040ff3b7424 */ /* 0x000fc400078e00ff */
        /* <DEDUP_REMOVED lines=12> */
[----:B------:R-:W-:Y:S01]  /*b0b0*/  IMAD.MOV.U32 R61, RZ, RZ, 0x40000040 ;  /* 0x40000040ff3d7424 */ /* 0x000fe200078e00ff */
[----:B------:R-:W-:-:S02]  /*b0c0*/  WARPGROUP.DEPBAR.LE gsb0, 0x0 ;  /* 0x00008000000079c5 */ /* 0x000fc40000010000 */
[----:B------:R-:W-:-:S07]  /*b0d0*/  WARPGROUP.ARRIVE ;  /* 0x00000000000079c5 */ /* 0x000fce0000000000 */
[----:B------:R-:W-:Y:S01]  /*b0e0*/  HGMMA.64x64x16.F32 R24, gdesc[UR4], R24, gsb0 ;  /* 0x00e00000041879f0 */ /* 0x000fe20008000818 */
[----:B------:R-:W-:Y:S02]  /*b0f0*/  R2UR UR6, R66 ;  /* 0x00000000420672ca */ /* 0x000fe400000e0000 */
        /* <DEDUP_REMOVED lines=11> */
[----:B------:R-:W-:Y:S01]  /*b1b0*/  R2UR UR4, R58 ;  /* 0x000000003a0472ca */ /* 0x000fe200000e0000 */
[----:B------:R-:W-:Y:S01]  /*b1c0*/  IMAD.MOV.U32 R58, RZ, RZ, 0x40 ;  /* 0x00000040ff3a7424 */ /* 0x000fe200078e00ff */
[----:B------:R-:W-:-:S04]  /*b1d0*/  R2UR UR5, R59 ;  /* 0x000000003b0572ca */ /* 0x000fc800000e0000 */
[----:B------:R-:W-:-:S04]  /*b1e0*/  SEL R0, R58, 0x3e, P2 ;  /* 0x0000003e3a007807 */ /* 0x000fc80001000000 */
[----:B------:R-:W-:Y:S02]  /*b1f0*/  LOP3.LUT R21, R0, 0x6, RZ, 0xc0, !PT ;  /* 0x0000000600157812 */ /* 0x000fe400078ec0ff */
[----:B------:R-:W0:Y:S02]  /*b200*/  LDC R0, c[0x0][0x448] ;  /* 0x00011200ff007b82 */ /* 0x000e240000000800 */
[CC--:B------:R-:W-:Y:S02]  /*b210*/  IADD3 R60, R21.reuse, R57.reuse, R6 ;  /* 0x00000039153c7210 */ /* 0x0c0fe40007ffe006 */
[----:B------:R-:W-:Y:S01]  /*b220*/  IADD3 R20, R21, R57, R20 ;  /* 0x0000003915147210 */ /* 0x000fe20007ffe014 */
[----:B------:R-:W-:Y:S01]  /*b230*/  IMAD.MOV.U32 R21, RZ, RZ, 0x40000040 ;  /* 0x40000040ff157424 */ /* 0x000fe200078e00ff */
[----:B0-----:R-:W-:Y:S01]  /*b240*/  ISETP.NE.AND P2, PT, R0, 0x1, PT ;  /* 0x000000010000780c */ /* 0x001fe20003f45270 */
[----:B------:R-:W-:-:S12]  /*b250*/  IMAD.IADD R0, R216, 0x1, R194 ;  /* 0x00000001d8007824 */ /* 0x000fd800078e02c2 */
[----:B------:R-:W0:Y:S08]  /*b260*/  @P2 LDC R63, c[0x0][0x450] ;  /* 0x00011400ff3f2b82 */ /* 0x000e300000000800 */
[----:B------:R-:W1:Y:S01]  /*b270*/  @P2 LDC R199, c[0x0][0x44c] ;  /* 0x00011300ffc72b82 */ /* 0x000e620000000800 */
[----:B------:R-:W-:Y:S02]  /*b280*/  WARPGROUP.DEPBAR.LE gsb0, 0x0 ;  /* 0x00008000000079c5 */ /* 0x000fe40000010000 */
[----:B------:R-:W-:-:S06]  /*b290*/  WARPGROUP.ARRIVE ;  /* 0x00000000000079c5 */ /* 0x000fcc0000000000 */
[----:B------:R-:W-:Y:S01]  /*b2a0*/  HGMMA.64x64x16.F32 R24, gdesc[UR4], R24, gsb0 ;  /* 0x00e00000041879f0 */ /* 0x000fe20008000818 */
[----:B------:R-:W-:Y:S02]  /*b2b0*/  R2UR UR4, R60 ;  /* 0x000000003c0472ca */ /* 0x000fe400000e0000 */
[----:B------:R-:W-:Y:S02]  /*b2c0*/  R2UR UR5, R61 ;  /* 0x000000003d0572ca */ /* 0x000fe400000e0000 */
[----:B------:R-:W-:Y:S02]  /*b2d0*/  R2UR UR6, R20 ;  /* 0x00000000140672ca */ /* 0x000fe400000e0000 */
[----:B------:R-:W-:Y:S02]  /*b2e0*/  R2UR UR7, R21 ;  /* 0x00000000150772ca */ /* 0x000fe400000e0000 */
[----:B------:R-:W2:Y:S02]  /*b2f0*/  @P2 LDC R21, c[0x0][0x44c] ;  /* 0x00011300ff152b82 */ /* 0x000ea40000000800 */
[----:B--2---:R-:W-:-:S05]  /*b300*/  @P2 IMAD.HI.U32 R20, R0, R21, RZ ;  /* 0x0000001500142227 */ /* 0x004fca00078e00ff */
[----:B0-----:R-:W-:Y:S01]  /*b310*/  @P2 SHF.R.U32.HI R0, RZ, R63, R20 ;  /* 0x0000003fff002219 */ /* 0x001fe20000011614 */
[C---:B------:R-:W-:Y:S02]  /*b320*/  IMAD R20, R195.reuse, -0x40, R58 ;  /* 0xffffffc0c3147824 */ /* 0x040fe400078e023a */
[----:B------:R-:W-:Y:S01]  /*b330*/  VIADD R195, R195, 0xfffffffe ;  /* 0xfffffffec3c37836 */ /* 0x000fe20000000000 */
        /* <DEDUP_REMOVED lines=17> */
[----:B------:R2:W3:Y:S01]  /*b450*/  MUFU.TANH R57, R24 ;  /* 0x0000001800397308 */ /* 0x0004e20000002400 */
[----:B0-----:R-:W0:Y:S01]  /*b460*/  SHFL.IDX PT, R25, R0, RZ, 0x1c1f ;  /* 0x001c1fff00197589 */ /* 0x001e2200000e0000 */
[----:B------:R-:W-:Y:S01]  /*b470*/  FMUL.FTZ R45, R45, UR4 ;  /* 0x000000042d2d7c20 */ /* 0x000fe20008410000 */
[----:B------:R-:W-:Y:S01]  /*b480*/  FMUL.FTZ R48, R48, UR4 ;  /* 0x0000000430307c20 */ /* 0x000fe20008410000 */
[----:B------:R-:W-:Y:S01]  /*b490*/  FMUL.FTZ R49, R49, UR4 ;  /* 0x0000000431317c20 */ /* 0x000fe20008410000 */
[----:B------:R-:W-:Y:S01]  /*b4a0*/  FMUL.FTZ R52, R52, UR4 ;  /* 0x0000000434347c20 */ /* 0x000fe20008410000 */
[----:B------:R-:W-:Y:S01]  /*b4b0*/  FMUL.FTZ R53, R53, UR4 ;  /* 0x0000000435357c20 */ /* 0x000fe20008410000 */
[----:B------:R-:W4:Y:S01]  /*b4c0*/  SHFL.IDX PT, R0, R0, 0x1, 0x1c1f ;  /* 0x003c1f0000007f89 */ /* 0x000f2200000e0000 */
[----:B------:R5:W1:Y:S01]  /*b4d0*/  MUFU.TANH R60, R28 ;  /* 0x0000001c003c7308 */ /* 0x000a620000002400 */
[----:B--2---:R-:W-:Y:S01]  /*b4e0*/  IADD3 R24, R211, 0x1, R20 ;  /* 0x00000001d3187810 */ /* 0x004fe20007ffe014 */
[----:B------:R-:W-:Y:S01]  /*b4f0*/  FMUL.FTZ R26, R26, UR4 ;  /* 0x000000041a1a7c20 */ /* 0x000fe20008410000 */
[----:B------:R-:W-:Y:S01]  /*b500*/  IADD3 R20, -R189, R20, R211 ;  /* 0x00000014bd147210 */ /* 0x000fe20007ffe1d3 */
[----:B------:R-:W-:Y:S01]  /*b510*/  FMUL.FTZ R27, R27, UR4 ;  /* 0x000000041b1b7c20 */ /* 0x000fe20008410000 */
[----:B------:R-:W-:Y:S01]  /*b520*/  IADD3 R21, -R193, R24, -R189 ;  /* 0x00000018c1157210 */ /* 0x000fe20007ffe9bd */
        /* <DEDUP_REMOVED lines=11> */
[----:B0-----:R-:W-:Y:S01]  /*b5e0*/  VIADDMNMX R25, R25, R21, R20, PT ;  /* 0x0000001519197246 */ /* 0x001fe20003800114 */
[----:B------:R-:W-:Y:S01]  /*b5f0*/  FMUL.FTZ R47, R47, UR4 ;  /* 0x000000042f2f7c20 */ /* 0x000fe20008410000 */
[----:B------:R-:W-:Y:S01]  /*b600*/  FMUL.FTZ R50, R50, UR4 ;  /* 0x0000000432327c20 */ /* 0x000fe20008410000 */
[----:B------:R-:W-:Y:S01]  /*b610*/  FMUL.FTZ R51, R51, UR4 ;  /* 0x0000000433337c20 */ /* 0x000fe20008410000 */
[C---:B------:R-:W-:Y:S01]  /*b620*/  ISETP.GT.AND P3, PT, R25.reuse, RZ, PT ;  /* 0x000000ff1900720c */ /* 0x040fe20003f64270 */
[----:B------:R-:W-:Y:S01]  /*b630*/  FMUL.FTZ R54, R54, UR4 ;  /* 0x0000000436367c20 */ /* 0x000fe20008410000 */
[C---:B------:R-:W-:Y:S01]  /*b640*/  ISETP.GT.AND P4, PT, R25.reuse, 0x1, PT ;  /* 0x000000011900780c */ /* 0x040fe20003f84270 */
[----:B------:R-:W-:Y:S01]  /*b650*/  MUFU.TANH R33, R33 ;  /* 0x0000002100217308 */ /* 0x000fe20000002400 */
[----:B------:R-:W-:Y:S01]  /*b660*/  ISETP.GT.AND P5, PT, R25, 0x8, PT ;  /* 0x000000081900780c */ /* 0x000fe20003fa4270 */
[----:B------:R-:W-:Y:S01]  /*b670*/  FMUL.FTZ R55, R55, UR4 ;  /* 0x0000000437377c20 */ /* 0x000fe20008410000 */
[----:B---3--:R-:W-:Y:S01]  /*b680*/  FSEL R24, R57, -INF , P3 ;  /* 0xff80000039187808 */ /* 0x008fe20001800000 */
[----:B------:R-:W-:Y:S01]  /*b690*/  ULDC UR4, c[0x0][0xa80] ;  /* 0x0002a00000047ab9 */ /* 0x000fe20000000800 */
[----:B-----5:R-:W-:Y:S01]  /*b6a0*/  FSEL R28, R59, -INF , P4 ;  /* 0xff8000003b1c7808 */ /* 0x020fe20002000000 */
[----:B------:R-:W-:Y:S01]  /*b6b0*/  IMAD.U32 R169, RZ, RZ, UR4 ;  /* 0x00000004ffa97e24 */ /* 0x000fe2000f8e00ff */
[----:B------:R-:W-:Y:S01]  /*b6c0*/  ISETP.GT.AND P3, PT, R25, 0x9, PT ;  /* 0x000000091900780c */ /* 0x000fe20003f64270 */
[----:B------:R2:W0:Y:S01]  /*b6d0*/  MUFU.TANH R63, R36 ;  /* 0x00000024003f7308 */ /* 0x0004220000002400 */
[----:B-1----:R-:W-:-:S02]  /*b6e0*/  FSEL R32, R60, -INF , P5 ;  /* 0xff8000003c207808 */ /* 0x002fc40002800000 */
[----:B------:R-:W-:Y:S02]  /*b6f0*/  FMNMX.FTZ R29, R24, R28, !PT ;  /* 0x0000001c181d7209 */ /* 0x000fe40007810000 */
[----:B------:R-:W-:Y:S02]  /*b700*/  ISETP.GT.AND P4, PT, R25, 0x10, PT ;  /* 0x000000101900780c */ /* 0x000fe40003f84270 */
[----:B------:R-:W-:Y:S01]  /*b710*/  FMNMX.FTZ R29, R32, R29, !PT ;  /* 0x0000001d201d7209 */ /* 0x000fe20007810000 */
[----:B------:R-:W1:Y:S01]  /*b720*/  MUFU.TANH R37, R37 ;  /* 0x0000002500257308 */ /* 0x000e620000002400 */
[----:B--2---:R-:W-:Y:S02]  /*b730*/  FSEL R36, R61, -INF , P3 ;  /* 0xff8000003d247808 */ /* 0x004fe40001800000 */
[----:B------:R-:W-:Y:S02]  /*b740*/  ISETP.GT.AND P3, PT, R25, 0x11, PT ;  /* 0x000000111900780c */ /* 0x000fe40003f64270 */
[----:B------:R-:W-:-:S02]  /*b750*/  FMNMX.FTZ R29, R36, R29, !PT ;  /* 0x0000001d241d7209 */ /* 0x000fc40007810000 */
[----:B----4-:R-:W-:Y:S01]  /*b760*/  VIADDMNMX R0, R0, R21, R20, PT ;  /* 0x0000001500007246 */ /* 0x010fe20003800114 */
[----:B------:R2:W-:Y:S03]  /*b770*/  MUFU.TANH R64, R40 ;  /* 0x0000002800407308 */ /* 0x0005e60000002400 */
[C---:B------:R-:W-:Y:S02]  /*b780*/  ISETP.GT.AND P5, PT, R0.reuse, 0x8, PT ;  /* 0x000000080000780c */ /* 0x040fe40003fa4270 */
[----:B------:R-:W-:-:S03]  /*b790*/  ISETP.GT.AND P6, PT, R0, 0x20, PT ;  /* 0x000000200000780c */ /* 0x000fc60003fc4270 */
[----:B------:R-:W3:Y:S01]  /*b7a0*/  MUFU.TANH R41, R41 ;  /* 0x0000002900297308 */ /* 0x000ee20000002400 */
[----:B--2---:R-:W-:Y:S02]  /*b7b0*/  FSEL R40, R62, -INF , P4 ;  /* 0xff8000003e287808 */ /* 0x004fe40002000000 */
[----:B------:R-:W-:Y:S02]  /*b7c0*/  ISETP.GT.AND P4, PT, R25, 0x18, PT ;  /* 0x000000181900780c */ /* 0x000fe40003f84270 */
[----:B------:R-:W-:Y:S02]  /*b7d0*/  FMNMX.FTZ R29, R40, R29, !PT ;  /* 0x0000001d281d7209 */ /* 0x000fe40007810000 */
[----:B0-----:R-:W-:Y:S01]  /*b7e0*/  FSEL R58, R63, -INF , P4 ;  /* 0xff8000003f3a7808 */ /* 0x001fe20002000000 */
[----:B------:R0:W2:Y:S01]  /*b7f0*/  MUFU.TANH R65, R44 ;  /* 0x0000002c00417308 */ /* 0x0000a20000002400 */
[----:B------:R-:W-:-:S07]  /*b800*/  ISETP.GT.AND P4, PT, R25, 0x20, PT ;  /* 0x000000201900780c */ /* 0x000fce0003f84270 */
[----:B------:R-:W4:Y:S01]  /*b810*/  MUFU.TANH R45, R45 ;  /* 0x0000002d002d7308 */ /* 0x000f220000002400 */
[----:B0-----:R-:W-:Y:S02]  /*b820*/  FSEL R44, R33, -INF , P3 ;  /* 0xff800000212c7808 */ /* 0x001fe40001800000 */
[----:B------:R-:W-:Y:S02]  /*b830*/  ISETP.GT.AND P3, PT, R25, 0x19, PT ;  /* 0x000000191900780c */ /* 0x000fe40003f64270 */
[----:B------:R-:W-:Y:S02]  /*b840*/  FMNMX.FTZ R29, R44, R29, !PT ;  /* 0x0000001d2c1d7209 */ /* 0x000fe40007810000 */
[----:B-1----:R-:W-:Y:S01]  /*b850*/  FSEL R60, R37, -INF , P3 ;  /* 0xff800000253c7808 */ /* 0x002fe20001800000 */
[----:B------:R0:W1:Y:S01]  /*b860*/  MUFU.TANH R57, R48 ;  /* 0x0000003000397308 */ /* 0x0000620000002400 */
[----:B------:R-:W-:Y:S02]  /*b870*/  FMNMX.FTZ R29, R58, R29, !PT ;  /* 0x0000001d3a1d7209 */ /* 0x000fe40007810000 */
[----:B------:R-:W-:-:S02]  /*b880*/  ISETP.GT.AND P3, PT, R25, 0x21, PT ;  /* 0x000000211900780c */ /* 0x000fc40003f64270 */
[----:B------:R-:W-:Y:S02]  /*b890*/  FMNMX.FTZ R29, R60, R29, !PT ;  /* 0x0000001d3c1d7209 */ /* 0x000fe40007810000 */
[----:B---3--:R-:W-:Y:S01]  /*b8a0*/  FSEL R62, R41, -INF , P3 ;  /* 0xff800000293e7808 */ /* 0x008fe20001800000 */
[----:B------:R-:W3:Y:S01]  /*b8b0*/  MUFU.TANH R49, R49 ;  /* 0x0000003100317308 */ /* 0x000ee20000002400 */
[----:B0-----:R-:W-:Y:S02]  /*b8c0*/  FSEL R48, R64, -INF , P4 ;  /* 0xff80000040307808 */ /* 0x001fe40002000000 */
[C---:B------:R-:W-:Y:S02]  /*b8d0*/  ISETP.GT.AND P4, PT, R25.reuse, 0x28, PT ;  /* 0x000000281900780c */ /* 0x040fe40003f84270 */
[----:B------:R-:W-:Y:S02]  /*b8e0*/  FMNMX.FTZ R29, R48, R29, !PT ;  /* 0x0000001d301d7209 */ /* 0x000fe40007810000 */
[----:B------:R-:W-:Y:S01]  /*b8f0*/  ISETP.GT.AND P3, PT, R25, 0x29, PT ;  /* 0x000000291900780c */ /* 0x000fe20003f64270 */
[----:B------:R1:W0:Y:S01]  /*b900*/  MUFU.TANH R70, R52 ;  /* 0x0000003400467308 */ /* 0x0002220000002400 */
[----:B--2---:R-:W-:-:S02]  /*b910*/  FSEL R64, R65, -INF , P4 ;  /* 0xff80000041407808 */ /* 0x004fc40002000000 */
[----:B------:R-:W-:Y:S02]  /*b920*/  FMNMX.FTZ R29, R62, R29, !PT ;  /* 0x0000001d3e1d7209 */ /* 0x000fe40007810000 */
[----:B------:R-:W-:Y:S02]  /*b930*/  ISETP.GT.AND P4, PT, R25, 0x30, PT ;  /* 0x000000301900780c */ /* 0x000fe40003f84270 */
[----:B----4-:R-:W-:Y:S01]  /*b940*/  FSEL R66, R45, -INF , P3 ;  /* 0xff8000002d427808 */ /* 0x010fe20001800000 */
[----:B------:R-:W2:Y:S01]  /*b950*/  MUFU.TANH R53, R53 ;  /* 0x0000003500357308 */ /* 0x000ea20000002400 */
[----:B------:R-:W-:Y:S02]  /*b960*/  FMNMX.FTZ R29, R64, R29, !PT ;  /* 0x0000001d401d7209 */ /* 0x000fe40007810000 */
[----:B------:R-:W-:Y:S02]  /*b970*/  ISETP.GT.AND P3, PT, R25, 0x31, PT ;  /* 0x000000311900780c */ /* 0x000fe40003f64270 */
[----:B-1----:R-:W-:-:S02]  /*b980*/  FSEL R52, R57, -INF , P4 ;  /* 0xff80000039347808 */ /* 0x002fc40002000000 */
[----:B------:R-:W-:Y:S01]  /*b990*/  FMNMX.FTZ R29, R66, R29, !PT ;  /* 0x0000001d421d7209 */ /* 0x000fe20007810000 */
[----:B------:R-:W1:Y:S01]  /*b9a0*/  MUFU.TANH R26, R26 ;  /* 0x0000001a001a7308 */ /* 0x000e620000002400 */
[----:B------:R-:W-:Y:S02]  /*b9b0*/  ISETP.GT.AND P4, PT, R25, 0x38, PT ;  /* 0x000000381900780c */ /* 0x000fe40003f84270 */
[----:B---3--:R-:W-:Y:S02]  /*b9c0*/  FSEL R68, R49, -INF , P3 ;  /* 0xff80000031447808 */ /* 0x008fe40001800000 */
[----:B------:R-:W-:Y:S02]  /*b9d0*/  FMNMX.FTZ R29, R52, R29, !PT ;  /* 0x0000001d341d7209 */ /* 0x000fe40007810000 */
[----:B------:R-:W-:Y:S01]  /*b9e0*/  ISETP.GT.AND P3, PT, R25, 0x39, PT ;  /* 0x000000391900780c */ /* 0x000fe20003f64270 */
[----:B------:R-:W3:Y:S01]  /*b9f0*/  MUFU.TANH R27, R27 ;  /* 0x0000001b001b7308 */ /* 0x000ee20000002400 */
[----:B0-----:R-:W-:-:S02]  /*ba00*/  FSEL R70, R70, -INF , P4 ;  /* 0xff80000046467808 */ /* 0x001fc40002000000 */
[----:B------:R-:W-:Y:S02]  /*ba10*/  FMNMX.FTZ R29, R68, R29, !PT ;  /* 0x0000001d441d7209 */ /* 0x000fe40007810000 */
[----:B--2---:R-:W-:Y:S02]  /*ba20*/  FSEL R72, R53, -INF , P3 ;  /* 0xff80000035487808 */ /* 0x004fe40001800000 */
[----:B------:R-:W-:Y:S01]  /*ba30*/  FMNMX.FTZ R29, R70, R29, !PT ;  /* 0x0000001d461d7209 */ /* 0x000fe20007810000 */
[----:B------:R-:W0:Y:S01]  /*ba40*/  MUFU.TANH R30, R30 ;  /* 0x0000001e001e7308 */ /* 0x000e220000002400 */
[----:B------:R-:W-:Y:S02]  /*ba50*/  ISETP.GT.AND P3, PT, R0, RZ, PT ;  /* 0x000000ff0000720c */ /* 0x000fe40003f64270 */
[----:B------:R-:W-:Y:S02]  /*ba60*/  FMNMX.FTZ R29, R72, R29, !PT ;  /* 0x0000001d481d7209 */ /* 0x000fe40007810000 */
[----:B------:R-:W-:-:S02]  /*ba70*/  ISETP.GT.AND P4, PT, R0, 0x1, PT ;  /* 0x000000010000780c */ /* 0x000fc40003f84270 */
[----:B-1----:R-:W-:Y:S01]  /*ba80*/  FSEL R20, R26, -INF , P3 ;  /* 0xff8000001a147808 */ /* 0x002fe20001800000 */
[----:B------:R-:W1:Y:S01]  /*ba90*/  SHFL.BFLY PT, R74, R29, 0x2, 0x1f ;  /* 0x0c401f001d4a7f89 */ /* 0x000e6200000e0000 */
[----:B------:R-:W2:Y:S01]  /*baa0*/  MUFU.TANH R31, R31 ;  /* 0x0000001f001f7308 */ /* 0x000ea20000002400 */
[----:B---3--:R-:W-:Y:S02]  /*bab0*/  FSEL R21, R27, -INF , P4 ;  /* 0xff8000001b157808 */ /* 0x008fe40002000000 */
[C---:B------:R-:W-:Y:S02]  /*bac0*/  ISETP.GT.AND P3, PT, R0.reuse, 0x9, PT ;  /* 0x000000090000780c */ /* 0x040fe40003f64270 */
[----:B------:R-:W-:-:S03]  /*bad0*/  ISETP.GT.AND P4, PT, R0, 0x10, PT ;  /* 0x000000100000780c */ /* 0x000fc60003f84270 */
[----:B------:R-:W3:Y:S01]  /*bae0*/  MUFU.TANH R34, R34 ;  /* 0x0000002200227308 */ /* 0x000ee20000002400 */
[----:B0-----:R-:W-:Y:S02]  /*baf0*/  FSEL R26, R30, -INF , P5 ;  /* 0xff8000001e1a7808 */ /* 0x001fe40002800000 */
[----:B------:R-:W-:-:S05]  /*bb00*/  ISETP.GT.AND P5, PT, R0, 0x21, PT ;  /* 0x000000210000780c */ /* 0x000fca0003fa4270 */
[----:B------:R-:W0:Y:S01]  /*bb10*/  MUFU.TANH R35, R35 ;  /* 0x0000002300237308 */ /* 0x000e220000002400 */
[----:B--2---:R-:W-:Y:S02]  /*bb20*/  FSEL R30, R31, -INF , P3 ;  /* 0xff8000001f1e7808 */ /* 0x004fe40001800000 */
[----:B------:R-:W-:Y:S02]  /*bb30*/  ISETP.GT.AND P3, PT, R0, 0x11, PT ;  /* 0x000000110000780c */ /* 0x000fe40003f64270 */
[----:B-1----:R-:W-:-:S03]  /*bb40*/  FMNMX.FTZ R74, R29, R74, !PT ;  /* 0x0000004a1d4a7209 */ /* 0x002fc60007810000 */
[----:B------:R-:W-:Y:S01]  /*bb50*/  MUFU.TANH R39, R39 ;  /* 0x0000002700277308 */ /* 0x000fe20000002400 */
[----:B---3--:R-:W-:Y:S02]  /*bb60*/  FSEL R34, R34, -INF , P4 ;  /* 0xff80000022227808 */ /* 0x008fe40002000000 */
[----:B------:R-:W-:Y:S01]  /*bb70*/  ISETP.GT.AND P4, PT, R0, 0x18, PT ;  /* 0x000000180000780c */ /* 0x000fe20003f84270 */
[----:B------:R-:W1:Y:S04]  /*bb80*/  SHFL.BFLY PT, R25, R74, 0x1, 0x1f ;  /* 0x0c201f004a197f89 */ /* 0x000e6800000e0000 */
[----:B------:R0:W2:Y:S08]  /*bb90*/  MUFU.TANH R29, R38 ;  /* 0x00000026001d7308 */ /* 0x0000b00000002400 */
[----:B------:R2:W-:Y:S01]  /*bba0*/  MUFU.TANH R33, R42 ;  /* 0x0000002a00217308 */ /* 0x0005e20000002400 */
[----:B0-----:R-:W-:-:S02]  /*bbb0*/  FSEL R38, R35, -INF , P3 ;  /* 0xff80000023267808 */ /* 0x001fc40001800000 */
[----:B------:R-:W-:-:S05]  /*bbc0*/  ISETP.GT.AND P3, PT, R0, 0x19, PT ;  /* 0x000000190000780c */ /* 0x000fca0003f64270 */
[----:B------:R-:W0:Y:S01]  /*bbd0*/  MUFU.TANH R43, R43 ;  /* 0x0000002b002b7308 */ /* 0x000e220000002400 */
[----:B--2---:R-:W-:Y:S02]  /*bbe0*/  FSEL R42, R29, -INF , P4 ;  /* 0xff8000001d2a7808 */ /* 0x004fe40002000000 */
[----:B------:R-:W-:Y:S02]  /*bbf0*/  ISETP.GT.AND P4, PT, R0, 0x28, PT ;  /* 0x000000280000780c */ /* 0x000fe40003f84270 */
[----:B-1----:R-:W-:Y:S02]  /*bc00*/  FMNMX.FTZ R168, R74, R25, !PT ;  /* 0x000000194aa87209 */ /* 0x002fe40007810000 */
[----:B------:R-:W-:Y:S01]  /*bc10*/  FMNMX.FTZ R25, R20, R21, !PT ;  /* 0x0000001514197209 */ /* 0x000fe20007810000 */
[----:B------:R1:W2:Y:S02]  /*bc20*/  MUFU.TANH R76, R46 ;  /* 0x0000002e004c7308 */ /* 0x0002a40000002400 */
[----:B------:R-:W-:Y:S01]  /*bc30*/  FMUL.FTZ R27, R168, R169 ;  /* 0x000000a9a81b7220 */ /* 0x000fe20000410000 */
[----:B------:R-:W-:-:S04]  /*bc40*/  FMNMX.FTZ R25, R26, R25, !PT ;  /* 0x000000191a197209 */ /* 0x000fc80007810000 */
[----:B------:R-:W-:Y:S01]  /*bc50*/  FMNMX.FTZ R25, R30, R25, !PT ;  /* 0x000000191e197209 */ /* 0x000fe20007810000 */
[----:B------:R-:W3:Y:S01]  /*bc60*/  MUFU.TANH R47, R47 ;  /* 0x0000002f002f7308 */ /* 0x000ee20000002400 */
[----:B-1----:R-:W-:Y:S02]  /*bc70*/  FSEL R46, R39, -INF , P3 ;  /* 0xff800000272e7808 */ /* 0x002fe40001800000 */
[----:B------:R-:W-:Y:S02]  /*bc80*/  FMNMX.FTZ R25, R34, R25, !PT ;  /* 0x0000001922197209 */ /* 0x000fe40007810000 */
[----:B0-----:R-:W-:Y:S02]  /*bc90*/  FSEL R74, R43, -INF , P5 ;  /* 0xff8000002b4a7808 */ /* 0x001fe40002800000 */
[----:B------:R-:W-:Y:S01]  /*bca0*/  FMNMX.FTZ R25, R38, R25, !PT ;  /* 0x0000001926197209 */ /* 0x000fe20007810000 */
[----:B------:R0:W1:Y:S01]  /*bcb0*/  MUFU.TANH R31, R50 ;  /* 0x00000032001f7308 */ /* 0x0000620000002400 */
[----:B------:R-:W-:-:S02]  /*bcc0*/  ISETP.GT.AND P3, PT, R0, 0x29, PT ;  /* 0x000000290000780c */ /* 0x000fc40003f64270 */
[----:B------:R-:W-:Y:S02]  /*bcd0*/  FMNMX.FTZ R25, R42, R25, !PT ;  /* 0x000000192a197209 */ /* 0x000fe40007810000 */
[----:B--2---:R-:W-:Y:S02]  /*bce0*/  FSEL R76, R76, -INF , P4 ;  /* 0xff8000004c4c7808 */ /* 0x004fe40002000000 */
[----:B------:R-:W-:Y:S01]  /*bcf0*/  FMNMX.FTZ R25, R46, R25, !PT ;  /* 0x000000192e197209 */ /* 0x000fe20007810000 */
[----:B------:R-:W2:Y:S01]  /*bd00*/  MUFU.TANH R51, R51 ;  /* 0x0000003300337308 */ /* 0x000ea20000002400 */
[----:B0-----:R-:W-:Y:S02]  /*bd10*/  FSEL R50, R33, -INF , P6 ;  /* 0xff80000021327808 */ /* 0x001fe40003000000 */
[----:B------:R-:W-:Y:S02]  /*bd20*/  FSETP.NEU.FTZ.AND P5, PT, R168, -INF , PT ;  /* 0xff800000a800780b */ /* 0x000fe40003fbd000 */
[----:B------:R-:W-:-:S02]  /*bd30*/  FMNMX.FTZ R25, R50, R25, !PT ;  /* 0x0000001932197209 */ /* 0x000fc40007810000 */
[----:B------:R-:W-:Y:S01]  /*bd40*/  ISETP.GT.AND P6, PT, R0, 0x30, PT ;  /* 0x000000300000780c */ /* 0x000fe20003fc4270 */
[----:B------:R1:W0:Y:S01]  /*bd50*/  MUFU.TANH R80, R54 ;  /* 0x0000003600507308 */ /* 0x0002220000002400 */
[----:B------:R-:W-:Y:S02]  /*bd60*/  FMNMX.FTZ R25, R74, R25, !PT ;  /* 0x000000194a197209 */ /* 0x000fe40007810000 */
[----:B---3--:R-:W-:Y:S02]  /*bd70*/  FSEL R78, R47, -INF , P3 ;  /* 0xff8000002f4e7808 */ /* 0x008fe40001800000 */
[----:B------:R-:W-:Y:S02]  /*bd80*/  FMNMX.FTZ R25, R76, R25, !PT ;  /* 0x000000194c197209 */ /* 0x000fe40007810000 */
[----:B------:R-:W-:Y:S01]  /*bd90*/  FSEL R27, R27, RZ, P5 ;  /* 0x000000ff1b1b7208 */ /* 0x000fe20002800000 */
[----:B------:R-:W3:Y:S01]  /*bda0*/  MUFU.TANH R55, R55 ;  /* 0x0000003700377308 */ /* 0x000ee20000002400 */
[----:B------:R-:W-:-:S02]  /*bdb0*/  ISETP.GT.AND P3, PT, R0, 0x31, PT ;  /* 0x000000310000780c */ /* 0x000fc40003f64270 */
[----:B-1----:R-:W-:Y:S01]  /*bdc0*/  FSEL R54, R31, -INF , P6 ;  /* 0xff8000001f367808 */ /* 0x002fe20003000000 */
[--C-:B------:R-:W-:Y:S01]  /*bdd0*/  FFMA.FTZ R29, R24, R169, -R27.reuse ;  /* 0x000000a9181d7223 */ /* 0x100fe2000001081b */
[----:B------:R-:W-:Y:S01]  /*bde0*/  FMNMX.FTZ R25, R78, R25, !PT ;  /* 0x000000194e197209 */ /* 0x000fe20007810000 */
[-CC-:B------:R-:W-:Y:S01]  /*bdf0*/  FFMA.FTZ R31, R28, R169.reuse, -R27.reuse ;  /* 0x000000a91c1f7223 */ /* 0x180fe2000001081b */
[----:B------:R-:W-:Y:S01]  /*be00*/  ISETP.GT.AND P4, PT, R0, 0x38, PT ;  /* 0x000000380000780c */ /* 0x000fe20003f84270 */
[-CC-:B------:R-:W-:Y:S01]  /*be10*/  FFMA.FTZ R36, R36, R169.reuse, -R27.reuse ;  /* 0x000000a924247223 */ /* 0x180fe2000001081b */
[----:B--2---:R-:W-:Y:S01]  /*be20*/  FSEL R24, R51, -INF , P3 ;  /* 0xff80000033187808 */ /* 0x004fe20001800000 */
[--C-:B------:R-:W-:Y:S01]  /*be30*/  FFMA.FTZ R32, R32, R169, -R27.reuse ;  /* 0x000000a920207223 */ /* 0x100fe2000001081b */
[----:B------:R-:W-:Y:S01]  /*be40*/  FMNMX.FTZ R25, R54, R25, !PT ;  /* 0x0000001936197209 */ /* 0x000fe20007810000 */
[----:B------:R-:W-:Y:S01]  /*be50*/  MUFU.EX2 R29, R29 ;  /* 0x0000001d001d7308 */ /* 0x000fe20000000800 */
[----:B------:R-:W-:Y:S01]  /*be60*/  ISETP.GT.AND P3, PT, R0, 0x39, PT ;  /* 0x000000390000780c */ /* 0x000fe20003f64270 */
[-CC-:B------:R-:W-:Y:S01]  /*be70*/  FFMA.FTZ R40, R40, R169.reuse, -R27.reuse ;  /* 0x000000a928287223 */ /* 0x180fe2000001081b */
[----:B0-----:R-:W-:Y:S01]  /*be80*/  FSEL R80, R80, -INF , P4 ;  /* 0xff80000050507808 */ /* 0x001fe20002000000 */
[--C-:B------:R-:W-:Y:S01]  /*be90*/  FFMA.FTZ R44, R44, R169, -R27.reuse ;  /* 0x000000a92c2c7223 */ /* 0x100fe2000001081b */
[----:B------:R-:W-:Y:S01]  /*bea0*/  FMNMX.FTZ R25, R24, R25, !PT ;  /* 0x0000001918197209 */ /* 0x000fe20007810000 */
[--C-:B------:R-:W-:Y:S01]  /*beb0*/  FFMA.FTZ R58, R58, R169, -R27.reuse ;  /* 0x000000a93a3a7223 */ /* 0x100fe2000001081b */
[----:B---3--:R-:W-:Y:S01]  /*bec0*/  FSEL R28, R55, -INF , P3 ;  /* 0xff800000371c7808 */ /* 0x008fe20001800000 */
        /* <DEDUP_REMOVED lines=11> */
[-CC-:B------:R-:W-:Y:S01]  /*bf80*/  FFMA.FTZ R177, R68, R169.reuse, -R27.reuse ;  /* 0x000000a944b17223 */ /* 0x180fe2000001081b */
[-CC-:B------:R-:W-:Y:S01]  /*bf90*/  FFMA.FTZ R172, R70, R169.reuse, -R27.reuse ;  /* 0x000000a946ac7223 */ /* 0x180fe2000001081b */
[----:B------:R-:W-:-:S03]  /*bfa0*/  FFMA.FTZ R173, R72, R169, -R27 ;  /* 0x000000a948ad7223 */ /* 0x000fc6000001081b */
[----:B------:R-:W1:Y:S08]  /*bfb0*/  MUFU.EX2 R32, R32 ;  /* 0x0000002000207308 */ /* 0x000e700000000800 */
[----:B------:R-:W-:Y:S08]  /*bfc0*/  MUFU.EX2 R40, R40 ;  /* 0x0000002800287308 */ /* 0x000ff00000000800 */
[----:B------:R-:W2:Y:S01]  /*bfd0*/  MUFU.EX2 R31, R44 ;  /* 0x0000002c001f7308 */ /* 0x000ea20000000800 */
[----:B-1----:R-:W-:-:S02]  /*bfe0*/  F2FP.F16.F32.PACK_AB R154, R33, R32 ;  /* 0x00000020219a723e */ /* 0x002fc400000000ff */
[----:B0-----:R-:W-:-:S05]  /*bff0*/  FMNMX.FTZ R0, R25, R0, !PT ;  /* 0x0000000019007209 */ /* 0x001fca0007810000 */
[----:B------:R-:W0:Y:S01]  /*c000*/  SHFL.BFLY PT, R25, R0, 0x1, 0x1f ;  /* 0x0c201f0000197f89 */ /* 0x000e2200000e0000 */
[----:B------:R-:W-:Y:S08]  /*c010*/  MUFU.EX2 R58, R58 ;  /* 0x0000003a003a7308 */ /* 0x000ff00000000800 */
[----:B------:R-:W1:Y:S01]  /*c020*/  MUFU.EX2 R35, R60 ;  /* 0x0000003c00237308 */ /* 0x000e620000000800 */
[----:B--2---:R-:W-:-:S07]  /*c030*/  F2FP.F16.F32.PACK_AB R156, R31, R40 ;  /* 0x000000281f9c723e */ /* 0x004fce00000000ff */
[----:B------:R-:W-:Y:S01]  /*c040*/  MUFU.EX2 R37, R48 ;  /* 0x0000003000257308 */ /* 0x000fe20000000800 */
[----:B0-----:R-:W-:-:S07]  /*c050*/  FMNMX.FTZ R170, R0, R25, !PT ;  /* 0x0000001900aa7209 */ /* 0x001fce0007810000 */
[----:B------:R-:W-:Y:S01]  /*c060*/  MUFU.EX2 R182, R182 ;  /* 0x000000b600b67308 */ /* 0x000fe20000000800 */
[----:B-1----:R-:W-:Y:S02]  /*c070*/  F2FP.F16.F32.PACK_AB R158, R35, R58 ;  /* 0x0000003a239e723e */ /* 0x002fe400000000ff */
[C---:B------:R-:W-:Y:S01]  /*c080*/  FSETP.NEU.FTZ.AND P3, PT, R170.reuse, -INF , PT ;  /* 0xff800000aa00780b */ /* 0x040fe20003f7d000 */
[----:B------:R-:W-:-:S04]  /*c090*/  FMUL.FTZ R0, R170, R169 ;  /* 0x000000a9aa007220 */ /* 0x000fc80000410000 */
[----:B------:R-:W-:Y:S01]  /*c0a0*/  MUFU.EX2 R183, R183 ;  /* 0x000000b700b77308 */ /* 0x000fe20000000800 */
[----:B------:R-:W-:Y:S01]  /*c0b0*/  FSEL R25, R0, RZ, P3 ;  /* 0x000000ff00197208 */ /* 0x000fe20001800000 */
[C---:B------:R-:W-:Y:S02]  /*c0c0*/  @!P1 VIADD R0, R15.reuse, 0x38840 ;  /* 0x000388400f009836 */ /* 0x040fe40000000000 */
[----:B------:R-:W-:Y:S02]  /*c0d0*/  @!P1 VIADD R15, R15, 0x38860 ;  /* 0x000388600f0f9836 */ /* 0x000fe40000000000 */
        /* <DEDUP_REMOVED lines=12> */
[----:B------:R1:W2:Y:S01]  /*c1a0*/  MUFU.EX2 R36, R21 ;  /* 0x0000001500247308 */ /* 0x0002a20000000800 */
[-CC-:B------:R-:W-:Y:S01]  /*c1b0*/  FFMA.FTZ R179, R78, R169.reuse, -R25.reuse ;  /* 0x000000a94eb37223 */ /* 0x180fe20000010819 */
[-CC-:B------:R-:W-:Y:S01]  /*c1c0*/  FFMA.FTZ R180, R54, R169.reuse, -R25.reuse ;  /* 0x000000a936b47223 */ /* 0x180fe20000010819 */
[-CC-:B------:R-:W-:Y:S01]  /*c1d0*/  FFMA.FTZ R181, R24, R169.reuse, -R25.reuse ;  /* 0x000000a918b57223 */ /* 0x180fe20000010819 */
[-CC-:B------:R-:W-:Y:S01]  /*c1e0*/  FFMA.FTZ R174, R80, R169.reuse, -R25.reuse ;  /* 0x000000a950ae7223 */ /* 0x180fe20000010819 */
[----:B------:R-:W-:Y:S01]  /*c1f0*/  FFMA.FTZ R171, R28, R169, -R25 ;  /* 0x000000a91cab7223 */ /* 0x000fe20000010819 */
[----:B------:R-:W-:Y:S01]  /*c200*/  FADD.FTZ R25, R29, R152 ;  /* 0x000000981d197221 */ /* 0x000fe20000010000 */
[----:B0-----:R-:W-:Y:S01]  /*c210*/  @!P1 PRMT R20, RZ, 0x654, R0 ;  /* 0x00000654ff149816 */ /* 0x001fe20000000000 */
[----:B------:R-:W0:Y:S01]  /*c220*/  MUFU.EX2 R26, R26 ;  /* 0x0000001a001a7308 */ /* 0x000e220000000800 */
[----:B------:R-:W-:Y:S01]  /*c230*/  LOP3.LUT R0, R56, 0x2000000, RZ, 0xfc, !PT ;  /* 0x0200000038007812 */ /* 0x000fe200078efcff */
[----:B------:R-:W-:Y:S01]  /*c240*/  FADD.FTZ R28, R32, R25 ;  /* 0x00000019201c7221 */ /* 0x000fe20000010000 */
[----:B------:R-:W-:Y:S01]  /*c250*/  IMAD.MOV.U32 R25, RZ, RZ, 0x40000040 ;  /* 0x40000040ff197424 */ /* 0x000fe200078e00ff */
[----:B------:R3:W-:Y:S01]  /*c260*/  @!P1 SYNCS.ARRIVE.TRANS64.RED.A1T0 RZ, [R20+URZ], RZ ;  /* 0x000000ff14ff99a7 */ /* 0x0007e2000810043f */
[----:B-1----:R-:W-:Y:S01]  /*c270*/  IMAD.MOV.U32 R21, RZ, RZ, 0x40000040 ;  /* 0x40000040ff157424 */ /* 0x002fe200078e00ff */
[----:B------:R-:W-:-:S02]  /*c280*/  F2FP.F16.F32.PACK_AB R152, R152, R29 ;  /* 0x0000001d9898723e */ /* 0x000fc400000000ff */
[----:B------:R0:W1:Y:S01]  /*c290*/  MUFU.EX2 R155, R30 ;  /* 0x0000001e009b7308 */ /* 0x0000620000000800 */
[----:B--2---:R-:W-:Y:S01]  /*c2a0*/  FADD.FTZ R27, R153, R36 ;  /* 0x00000024991b7221 */ /* 0x004fe20000010000 */
[----:B------:R-:W-:Y:S01]  /*c2b0*/  R2UR UR11, R25 ;  /* 0x00000000190b72ca */ /* 0x000fe200000e0000 */
[----:B---3--:R-:W-:Y:S01]  /*c2c0*/  IMAD R20, R18, 0x1000, R0 ;  /* 0x0000100012147824 */ /* 0x008fe200078e0200 */
[----:B------:R-:W-:Y:S01]  /*c2d0*/  R2UR UR7, R21 ;  /* 0x00000000150772ca */ /* 0x000fe200000e0000 */
[----:B------:R-:W-:Y:S01]  /*c2e0*/  FADD.FTZ R21, R33, R28 ;  /* 0x0000001c21157221 */ /* 0x000fe20000010000 */
[----:B------:R-:W-:Y:S02]  /*c2f0*/  F2FP.F16.F32.PACK_AB R153, R36, R153 ;  /* 0x000000992499723e */ /* 0x000fe400000000ff */
[----:B------:R-:W2:Y:S01]  /*c300*/  MUFU.EX2 R34, R34 ;  /* 0x0000002200227308 */ /* 0x000ea20000000800 */
[----:B0-----:R-:W-:Y:S01]  /*c310*/  FADD.FTZ R30, R26, R27 ;  /* 0x0000001b1a1e7221 */ /* 0x001fe20000010000 */
[C---:B------:R-:W-:Y:S01]  /*c320*/  VIADD R24, R20.reuse, 0x80 ;  /* 0x0000008014187836 */ /* 0x040fe20000000000 */
[----:B------:R-:W-:-:S02]  /*c330*/  R2UR UR6, R20 ;  /* 0x00000000140672ca */ /* 0x000fc400000e0000 */
[----:B------:R-:W-:Y:S02]  /*c340*/  F2FP.F16.F32.PACK_AB R160, R182, R37 ;  /* 0x00000025b6a0723e */ /* 0x000fe400000000ff */
[----:B------:R-:W-:Y:S01]  /*c350*/  R2UR UR10, R24 ;  /* 0x00000000180a72ca */ /* 0x000fe200000e0000 */
[----:B------:R-:W0:Y:S01]  /*c360*/  MUFU.EX2 R157, R38 ;  /* 0x00000026009d7308 */ /* 0x000e220000000800 */
[C---:B-1----:R-:W-:Y:S01]  /*c370*/  FADD.FTZ R25, R155.reuse, R30 ;  /* 0x0000001e9b197221 */ /* 0x042fe20000010000 */
[----:B------:R-:W-:Y:S01]  /*c380*/  FADD.FTZ R24, R40, R21 ;  /* 0x0000001528187221 */ /* 0x000fe20000010000 */
[----:B------:R-:W-:Y:S01]  /*c390*/  F2FP.F16.F32.PACK_AB R155, R155, R26 ;  /* 0x0000001a9b9b723e */ /* 0x000fe200000000ff */
[----:B------:R-:W-:Y:S01]  /*c3a0*/  BAR.SYNC.DEFER_BLOCKING 0xf, 0x100 ;  /* 0x03c4000000007b1d */ /* 0x000fe20000010000 */
[----:B------:R-:W-:Y:S01]  /*c3b0*/  @!P1 PRMT R15, RZ, 0x654, R15 ;  /* 0x00000654ff0f9816 */ /* 0x000fe2000000000f */
[----:B------:R-:W-:Y:S01]  /*c3c0*/  FADD.FTZ R21, R31, R24 ;  /* 0x000000181f157221 */ /* 0x000fe20000010000 */
[----:B--2---:R-:W-:-:S03]  /*c3d0*/  FADD.FTZ R28, R34, R25 ;  /* 0x00000019221c7221 */ /* 0x004fc60000010000 */
[----:B------:R-:W1:Y:S01]  /*c3e0*/  MUFU.EX2 R42, R42 ;  /* 0x0000002a002a7308 */ /* 0x000e620000000800 */
[----:B------:R-:W-:-:S04]  /*c3f0*/  FADD.FTZ R24, R58, R21 ;  /* 0x000000153a187221 */ /* 0x000fc80000010000 */
[----:B------:R-:W-:Y:S01]  /*c400*/  FADD.FTZ R24, R35, R24 ;  /* 0x0000001823187221 */ /* 0x000fe20000010000 */
[C---:B0-----:R-:W-:Y:S02]  /*c410*/  FADD.FTZ R25, R157.reuse, R28 ;  /* 0x0000001c9d197221 */ /* 0x041fe40000010000 */
[----:B------:R-:W0:Y:S01]  /*c420*/  MUFU.EX2 R159, R46 ;  /* 0x0000002e009f7308 */ /* 0x000e220000000800 */
[----:B------:R-:W-:Y:S01]  /*c430*/  F2FP.F16.F32.PACK_AB R157, R157, R34 ;  /* 0x000000229d9d723e */ /* 0x000fe200000000ff */
[----:B------:R-:W-:-:S04]  /*c440*/  FADD.FTZ R198, R37, R24 ;  /* 0x0000001825c67221 */ /* 0x000fc80000010000 */
[----:B------:R-:W-:Y:S02]  /*c450*/  FADD.FTZ R198, R182, R198 ;  /* 0x000000c6b6c67221 */ /* 0x000fe40000010000 */
[----:B------:R-:W2:Y:S01]  /*c460*/  MUFU.EX2 R175, R175 ;  /* 0x000000af00af7308 */ /* 0x000ea20000000800 */
[----:B-1----:R-:W-:Y:S01]  /*c470*/  FADD.FTZ R26, R42, R25 ;  /* 0x000000192a1a7221 */ /* 0x002fe20000010000 */
[----:B------:R1:W-:Y:S06]  /*c480*/  STSM.16.M88.4 [R210+0x36400], R152 ;  /* 0x03640098d2007844 */ /* 0x0003ec0000000200 */
[----:B------:R-:W3:Y:S01]  /*c490*/  MUFU.EX2 R196, R196 ;  /* 0x000000c400c47308 */ /* 0x000ee20000000800 */
[C---:B0-----:R-:W-:Y:S01]  /*c4a0*/  FADD.FTZ R21, R159.reuse, R26 ;  /* 0x0000001a9f157221 */ /* 0x041fe20000010000 */
[----:B------:R-:W-:-:S05]  /*c4b0*/  F2FP.F16.F32.PACK_AB R159, R159, R42 ;  /* 0x0000002a9f9f723e */ /* 0x000fca00000000ff */
[----:B------:R0:W-:Y:S01]  /*c4c0*/  STSM.16.M88.4 [R214], R156 ;  /* 0x0000009cd6007844 */ /* 0x0001e20000000200 */
[----:B------:R-:W4:Y:S01]  /*c4d0*/  MUFU.EX2 R197, R197 ;  /* 0x000000c500c57308 */ /* 0x000f220000000800 */
[----:B--2---:R-:W-:Y:S01]  /*c4e0*/  F2FP.F16.F32.PACK_AB R162, R175, R183 ;  /* 0x000000b7afa2723e */ /* 0x004fe200000000ff */
[----:B------:R-:W-:-:S04]  /*c4f0*/  FADD.FTZ R183, R183, R198 ;  /* 0x000000c6b7b77221 */ /* 0x000fc80000010000 */
[----:B------:R-:W-:Y:S02]  /*c500*/  FADD.FTZ R183, R175, R183 ;  /* 0x000000b7afb77221 */ /* 0x000fe40000010000 */
[----:B------:R-:W-:Y:S01]  /*c510*/  MUFU.EX2 R178, R178 ;  /* 0x000000b200b27308 */ /* 0x000fe20000000800 */
[----:B---3--:R-:W-:-:S07]  /*c520*/  FADD.FTZ R21, R196, R21 ;  /* 0x00000015c4157221 */ /* 0x008fce0000010000 */
[----:B------:R-:W2:Y:S01]  /*c530*/  MUFU.EX2 R179, R179 ;  /* 0x000000b300b37308 */ /* 0x000ea20000000800 */
[C---:B----4-:R-:W-:Y:S01]  /*c540*/  F2FP.F16.F32.PACK_AB R161, R197.reuse, R196 ;  /* 0x000000c4c5a1723e */ /* 0x050fe200000000ff */
[----:B------:R-:W-:Y:S02]  /*c550*/  FADD.FTZ R197, R197, R21 ;  /* 0x00000015c5c57221 */ /* 0x000fe40000010000 */
[----:B------:R-:W3:Y:S04]  /*c560*/  @P2 LDC R21, c[0x0][0x450] ;  /* 0x00011400ff152b82 */ /* 0x000ee80000000800 */
[----:B------:R-:W-:Y:S08]  /*c570*/  MUFU.EX2 R176, R176 ;  /* 0x000000b000b07308 */ /* 0x000ff00000000800 */
[----:B------:R-:W4:Y:S01]  /*c580*/  MUFU.EX2 R177, R177 ;  /* 0x000000b100b17308 */ /* 0x000f220000000800 */
[----:B--2---:R-:W-:Y:S01]  /*c590*/  F2FP.F16.F32.PACK_AB R163, R179, R178 ;  /* 0x000000b2b3a3723e */ /* 0x004fe200000000ff */
[----:B------:R-:W-:-:S04]  /*c5a0*/  FADD.FTZ R178, R178, R197 ;  /* 0x000000c5b2b27221 */ /* 0x000fc80000010000 */
[----:B------:R0:W-:Y:S01]  /*c5b0*/  STSM.16.M88.4 [R212], R160 ;  /* 0x000000a0d4007844 */ /* 0x0001e20000000200 */
[----:B------:R-:W-:Y:S01]  /*c5c0*/  FADD.FTZ R179, R179, R178 ;  /* 0x000000b2b3b37221 */ /* 0x000fe20000010000 */
[----:B------:R-:W-:Y:S08]  /*c5d0*/  MUFU.EX2 R172, R172 ;  /* 0x000000ac00ac7308 */ /* 0x000ff00000000800 */
[----:B------:R-:W2:Y:S01]  /*c5e0*/  MUFU.EX2 R173, R173 ;  /* 0x000000ad00ad7308 */ /* 0x000ea20000000800 */
[----:B----4-:R-:W-:Y:S01]  /*c5f0*/  F2FP.F16.F32.PACK_AB R164, R177, R176 ;  /* 0x000000b0b1a4723e */ /* 0x010fe200000000ff */
[----:B------:R-:W-:-:S04]  /*c600*/  FADD.FTZ R176, R176, R183 ;  /* 0x000000b7b0b07221 */ /* 0x000fc80000010000 */
[----:B------:R-:W-:Y:S02]  /*c610*/  FADD.FTZ R177, R177, R176 ;  /* 0x000000b0b1b17221 */ /* 0x000fe40000010000 */
[----:B------:R-:W-:Y:S08]  /*c620*/  MUFU.EX2 R180, R180 ;  /* 0x000000b400b47308 */ /* 0x000ff00000000800 */
[----:B------:R-:W4:Y:S01]  /*c630*/  MUFU.EX2 R181, R181 ;  /* 0x000000b500b57308 */ /* 0x000f220000000800 */
[----:B--2---:R-:W-:Y:S01]  /*c640*/  F2FP.F16.F32.PACK_AB R166, R173, R172 ;  /* 0x000000acada6723e */ /* 0x004fe200000000ff */
[----:B------:R-:W-:-:S06]  /*c650*/  FADD.FTZ R172, R172, R177 ;  /* 0x000000b1acac7221 */ /* 0x000fcc0000010000 */
[----:B------:R-:W-:Y:S08]  /*c660*/  MUFU.EX2 R174, R174 ;  /* 0x000000ae00ae7308 */ /* 0x000ff00000000800 */
[----:B------:R-:W2:Y:S01]  /*c670*/  MUFU.EX2 R171, R171 ;  /* 0x000000ab00ab7308 */ /* 0x000ea20000000800 */
[----:B----4-:R-:W-:Y:S01]  /*c680*/  F2FP.F16.F32.PACK_AB R165, R181, R180 ;  /* 0x000000b4b5a5723e */ /* 0x010fe200000000ff */
[----:B------:R-:W-:-:S04]  /*c690*/  FADD.FTZ R180, R180, R179 ;  /* 0x000000b3b4b47221 */ /* 0x000fc80000010000 */
[----:B------:R-:W-:Y:S01]  /*c6a0*/  FADD.FTZ R181, R181, R180 ;  /* 0x000000b4b5b57221 */ /* 0x000fe20000010000 */
[----:B--2---:R-:W-:-:S05]  /*c6b0*/  F2FP.F16.F32.PACK_AB R167, R171, R174 ;  /* 0x000000aeaba7723e */ /* 0x004fca00000000ff */
[----:B------:R0:W-:Y:S01]  /*c6c0*/  STSM.16.M88.4 [R213], R164 ;  /* 0x000000a4d5007844 */ /* 0x0001e20000000200 */
[----:B------:R-:W-:-:S06]  /*c6d0*/  WARPGROUP.ARRIVE ;  /* 0x00000000000079c5 */ /* 0x000fcc0000000000 */
[----:B------:R-:W-:Y:S03]  /*c6e0*/  HGMMA.64x256x16.F32 R24, R152, gdesc[UR4].tnspB, RZ, !UPT, gsb0 ;  /* 0x43e0000498187df0 */ /* 0x000fe6000c0008ff */
[----:B------:R-:W-:Y:S02]  /*c6f0*/  WARPGROUP.DEPBAR.LE gsb0, 0x0 ;  /* 0x00008000000079c5 */ /* 0x000fe40000010000 */
[----:B------:R-:W-:Y:S01]  /*c700*/  WARPGROUP.ARRIVE ;  /* 0x00000000000079c5 */ /* 0x000fe20000000000 */
[----:B-1----:R-:W-:-:S04]  /*c710*/  @P2 IMAD.HI.U32 R152, R194, R199, RZ ;  /* 0x000000c7c2982227 */ /* 0x002fc800078e00ff */
[----:B------:R-:W-:-:S15]  /*c720*/  IMAD.MOV.U32 R154, RZ, RZ, R194 ;  /* 0x000000ffff9a7224 */ /* 0x000fde00078e00c2 */
[----:B------:R-:W-:-:S03]  /*c730*/  NOP ;  /* 0x0000000000007918 */ /* 0x000fc60000000000 */
[----:B------:R-:W-:Y:S01]  /*c740*/  HGMMA.64x256x16.F32 R24, R156, gdesc[UR8].tnspB, R24, gsb0 ;  /* 0x43e000089c187df0 */ /* 0x000fe20008000818 */
[----:B---3--:R-:W-:Y:S01]  /*c750*/  @P2 SHF.R.U32.HI R154, RZ, R21, R152 ;  /* 0x00000015ff9a2219 */ /* 0x008fe20000011698 */
[C---:B------:R-:W-:Y:S02]  /*c760*/  VIADD R152, R20.reuse, 0x100 ;  /* 0x0000010014987836 */ /* 0x040fe40000000000 */
[----:B------:R-:W-:Y:S02]  /*c770*/  IMAD.MOV.U32 R153, RZ, RZ, 0x40000040 ;  /* 0x40000040ff997424 */ /* 0x000fe400078e00ff */
[----:B------:R-:W-:Y:S01]  /*c780*/  VIADD R20, R20, 0x180 ;  /* 0x0000018014147836 */ /* 0x000fe20000000000 */
[----:B------:R-:W-:Y:S01]  /*c790*/  R2UR UR6, R152 ;  /* 0x00000000980672ca */ /* 0x000fe200000e0000 */
[----:B------:R-:W-:Y:S01]  /*c7a0*/  IMAD.MOV.U32 R21, RZ, RZ, 0x40000040 ;  /* 0x40000040ff157424 */ /* 0x000fe200078e00ff */
[----:B------:R-:W-:Y:S01]  /*c7b0*/  R2UR UR7, R153 ;  /* 0x00000000990772ca */ /* 0x000fe200000e0000 */
[----:B------:R-:W-:-:S02]  /*c7c0*/  WARPGROUP.DEPBAR.LE gsb0, 0x0 ;  /* 0x00008000000079c5 */ /* 0x000fc40000010000 */
[----:B------:R-:W-:-:S15]  /*c7d0*/  WARPGROUP.ARRIVE ;  /* 0x00000000000079c5 */ /* 0x000fde0000000000 */
[----:B------:R-:W-:-:S01]  /*c7e0*/  NOP ;  /* 0x0000000000007918 */ /* 0x000fc20000000000 */
[----:B------:R-:W-:Y:S01]  /*c7f0*/  HGMMA.64x256x16.F32 R24, R160, gdesc[UR4].tnspB, R24, gsb0 ;  /* 0x43e00004a0187df0 */ /* 0x000fe20008000818 */
[----:B------:R-:W-:Y:S02]  /*c800*/  R2UR UR6, R20 ;  /* 0x00000000140672ca */ /* 0x000fe400000e0000 */
[----:B------:R-:W-:Y:S02]  /*c810*/  R2UR UR7, R21 ;  /* 0x00000000150772ca */ /* 0x000fe400000e0000 */
[----:B------:R-:W-:-:S04]  /*c820*/  IADD3 R20, R154, R211, -R193 ;  /* 0x000000d39a147210 */ /* 0x000fc80007ffe8c1 */
[----:B------:R-:W-:-:S04]  /*c830*/  SHF.R.S32.HI R21, RZ, 0x1f, R20 ;  /* 0x0000001fff157819 */ /* 0x000fc80000011414 */
[----:B------:R-:W-:Y:S01]  /*c840*/  LEA.HI R21, R21, R20, RZ, 0x6 ;  /* 0x0000001415157211 */ /* 0x000fe200078f30ff */
[----:B------:R-:W-:-:S03]  /*c850*/  FADD.FTZ R20, R174, R181 ;  /* 0x000000b5ae147221 */ /* 0x000fc60000010000 */
[----:B------:R-:W-:Y:S01]  /*c860*/  SHF.R.S32.HI R21, RZ, 0x6, R21 ;  /* 0x00000006ff157819 */ /* 0x000fe20000011415 */
[----:B------:R-:W-:-:S03]  /*c870*/  FADD.FTZ R20, R171, R20 ;  /* 0x00000014ab147221 */ /* 0x000fc60000010000 */
[----:B------:R-:W-:-:S04]  /*c880*/  VIMNMX R196, RZ, R21, !PT ;  /* 0x00000015ffc47248 */ /* 0x000fc80007fe0100 */
[----:B------:R-:W-:Y:S01]  /*c890*/  ISETP.GE.AND P3, PT, R195, R196, PT ;  /* 0x000000c4c300720c */ /* 0x000fe20003f66270 */
[----:B------:R-:W-:Y:S02]  /*c8a0*/  WARPGROUP.DEPBAR.LE gsb0, 0x0 ;  /* 0x00008000000079c5 */ /* 0x000fe40000010000 */
[----:B------:R-:W-:-:S06]  /*c8b0*/  WARPGROUP.ARRIVE ;  /* 0x00000000000079c5 */ /* 0x000fcc0000000000 */
        /* <DEDUP_REMOVED lines=11> */
[----:B-1----:R-:W-:Y:S01]  /*c970*/  FADD.FTZ R15, R173, R172 ;  /* 0x000000acad0f7221 */ /* 0x002fe20000010000 */
[----:B0-----:R-:W-:Y:S06]  /*c980*/  @!P3 BRA `(.L_x_8904) ;  /* 0x0000003800f8b947 */ /* 0x001fec0003800000 */
[----:B------:R-:W-:Y:S01]  /*c990*/  BSSY B1, `(.L_x_8905) ;  /* 0x00003bc000017945 */ /* 0x000fe20003800000 */
[----:B------:R-:W-:Y:S02]  /*c9a0*/  IMAD.MOV.U32 R201, RZ, RZ, R170 ;  /* 0x000000ffffc97224 */ /* 0x000fe400078e00aa */
[----:B------:R-:W-:Y:S02]  /*c9b0*/  IMAD.MOV.U32 R197, RZ, RZ, R168 ;  /* 0x000000ffffc57224 */ /* 0x000fe400078e00a8 */
[----:B------:R-:W-:-:S07]  /*c9c0*/  IMAD.MOV.U32 R200, RZ, RZ, R18 ;  /* 0x000000ffffc87224 */ /* 0x000fce00078e0012 */
.L_x_8916:
[----:B------:R-:W-:-:S05]  /*c9d0*/  VIADD R18, R200, 0x1 ;  /* 0x00000001c8127836 */ /* 0x000fca0000000000 */
[----:B------:R-:W-:-:S04]  /*c9e0*/  ISETP.NE.AND P3, PT, R18, 0x2, PT ;  /* 0x000000021200780c */ /* 0x000fc80003f65270 */
[----:B------:R-:W-:Y:S02]  /*c9f0*/  SEL R152, RZ, 0x1, P3 ;  /* 0x00000001ff987807 */ /* 0x000fe40001800000 */
[----:B------:R-:W-:Y:S02]  /*ca00*/  SEL R18, R18, RZ, P3 ;  /* 0x000000ff12127207 */ /* 0x000fe40001800000 */
[----:B------:R-:W-:Y:S01]  /*ca10*/  LOP3.LUT R19, R19, R152, RZ, 0x3c, !PT ;  /* 0x0000009813137212 */ /* 0x000fe200078e3cff */
[----:B------:R-:W-:Y:S06]  /*ca20*/  @!P0 BRA `(.L_x_8906) ;  /* 0x0000000000048947 */ /* 0x000fec0003800000 */
[----:B------:R-:W-:Y:S01]  /*ca30*/  BPT.TRAP 0x1 ;  /* 0x000000040000795c */ /* 0x000fe20000300000 */
.L_x_8906:
[----:B------:R-:W-:Y:S01]  /*ca40*/  IMAD R21, R18, 0x8, R2 ;  /* 0x0000000812157824 */ /* 0x000fe200078e0202 */
[----:B------:R-:W-:-:S04]  /*ca50*/  SHF.L.U32 R198, R19, 0x1f, RZ ;  /* 0x0000001f13c67819 */ /* 0x000fc800000006ff */
[----:B------:R0:W1:Y:S01]  /*ca60*/  SYNCS.PHASECHK.TRANS64.TRYWAIT P3, [R21+URZ+0x38830], R198 ;  /* 0x038830c6150075a7 */ /* 0x000062000806017f */
[----:B------:R-:W-:Y:S05]  /*ca70*/  @!P0 BRA `(.L_x_8907) ;  /* 0x0000000000048947 */ /* 0x000fea0003800000 */
[----:B------:R-:W-:Y:S01]  /*ca80*/  BPT.TRAP 0x1 ;  /* 0x000000040000795c */ /* 0x000fe20000300000 */
.L_x_8907:
[----:B------:R-:W-:Y:S01]  /*ca90*/  BSSY B2, `(.L_x_8908) ;  /* 0x0000006000027945 */ /* 0x000fe20003800000 */
[----:B------:R-:W-:Y:S02]  /*caa0*/  IMAD R156, R18, 0x200, R3 ;  /* 0x00000200129c7824 */ /* 0x000fe400078e0203 */
[----:B------:R-:W-:Y:S01]  /*cab0*/  IMAD.MOV.U32 R157, RZ, RZ, 0x40000040 ;  /* 0x40000040ff9d7424 */ /* 0x000fe200078e00ff */
[----:B-1----:R-:W-:Y:S06]  /*cac0*/  @P3 BRA `(.L_x_8909) ;  /* 0x0000000000083947 */ /* 0x002fec0003800000 */
[----:B------:R-:W1:Y:S02]  /*cad0*/  SYNCS.PHASECHK.TRANS64.TRYWAIT P3, [R21+URZ+0x38830], R198 ;  /* 0x038830c6150075a7 */ /* 0x000e64000806017f */
[----:B-1----:R-:W-:Y:S05]  /*cae0*/  @!P3 BRA `(.L_x_8910) ;  /* 0x000001540074b947 */ /* 0x002fea0003800000 */
.L_x_8909:
[----:B------:R-:W-:Y:S05]  /*caf0*/  BSYNC B2 ;  /* 0x0000000000027941 */ /* 0x000fea0003800000 */
.L_x_8908:
        /* <DEDUP_REMOVED lines=36> */
.L_x_8911:
[----:B------:R2:W3:Y:S01]  /*cd40*/  SYNCS.PHASECHK.TRANS64.TRYWAIT P3, [R21+URZ+0x38850], R198 ;  /* 0x038850c6150075a7 */ /* 0x0004e2000806017f */
[----:B------:R-:W-:Y:S05]  /*cd50*/  @!P0 BRA `(.L_x_8912) ;  /* 0x0000000000048947 */ /* 0x000fea0003800000 */
[----:B------:R-:W-:Y:S01]  /*cd60*/  BPT.TRAP 0x1 ;  /* 0x000000040000795c */ /* 0x000fe20000300000 */
.L_x_8912:
[----:B------:R-:W-:Y:S04]  /*cd70*/  BSSY B2, `(.L_x_8913) ;  /* 0x0000004000027945 */ /* 0x000fe80003800000 */
[----:B---3--:R-:W-:Y:S05]  /*cd80*/  @P3 BRA `(.L_x_8914) ;  /* 0x0000000000083947 */ /* 0x008fea0003800000 */
[----:B------:R-:W3:Y:S02]  /*cd90*/  SYNCS.PHASECHK.TRANS64.TRYWAIT P3, [R21+URZ+0x38850], R198 ;  /* 0x038850c6150075a7 */ /* 0x000ee4000806017f */
[----:B---3--:R-:W-:Y:S05]  /*cda0*/  @!P3 BRA `(.L_x_8915) ;  /* 0x0000015000d8b947 */ /* 0x008fea0003800000 */
.L_x_8914:
[----:B------:R-:W-:Y:S05]  /*cdb0*/  BSYNC B2 ;  /* 0x0000000000027941 */ /* 0x000fea0003800000 */
.L_x_8913:
[----:B------:R-:W-:Y:S01]  /*cdc0*/  IMAD R204, R18, 0x1000, R14 ;  /* 0x0000100012cc7824 */ /* 0x000fe200078e020e */
[----:B------:R-:W-:Y:S01]  /*cdd0*/  R2UR UR4, R6 ;  /* 0x00000000060472ca */ /* 0x000fe200000e0000 */
[----:B------:R-:W-:Y:S01]  /*cde0*/  IMAD.MOV.U32 R205, RZ, RZ, 0x40000040 ;  /* 0x40000040ffcd7424 */ /* 0x000fe200078e00ff */
[----:B------:R-:W-:Y:S01]  /*cdf0*/  R2UR UR5, R7 ;  /* 0x00000000070572ca */ /* 0x000fe200000e0000 */
[----:B------:R-:W-:Y:S01]  /*ce00*/  WARPGROUP.ARRIVE ;  /* 0x00000000000079c5 */ /* 0x000fe20000000000 */
[----:B------:R-:W-:Y:S01]  /*ce10*/  R2UR UR6, R204 ;  /* 0x00000000cc0672ca */ /* 0x000fe200000e0000 */
[----:B0123--:R-:W-:Y:S01]  /*ce20*/  VIADD R198, R6, 0x2 ;  /* 0x0000000206c67836 */ /* 0x00ffe20000000000 */
[----:B------:R-:W-:Y:S01]  /*ce30*/  R2UR UR7, R205 ;  /* 0x00000000cd0772ca */ /* 0x000fe200000e0000 */
[----:B------:R-:W-:Y:S02]  /*ce40*/  IMAD.MOV.U32 R199, RZ, RZ, 0x40000040 ;  /* 0x40000040ffc77424 */ /* 0x000fe400078e00ff */
[----:B------:R-:W0:Y:S01]  /*ce50*/  S2R R202, SR_TID.X ;  /* 0x0000000000ca7919 */ /* 0x000e220000002100 */
[----:B------:R-:W-:-:S02]  /*ce60*/  VIADD R205, R204, 0x800 ;  /* 0x00000800cccd7836 */ /* 0x000fc40000000000 */
[----:B------:R-:W-:Y:S02]  /*ce70*/  IMAD.MOV.U32 R207, RZ, RZ, 0x40000040 ;  /* 0x40000040ffcf7424 */ /* 0x000fe400078e00ff */
[----:B------:R-:W-:Y:S02]  /*ce80*/  VIADD R208, R6, 0x800 ;  /* 0x0000080006d07836 */ /* 0x000fe40000000000 */
[----:B------:R-:W-:-:S03]  /*ce90*/  IMAD.MOV.U32 R209, RZ, RZ, 0xa00 ;  /* 0x00000a00ffd17424 */ /* 0x000fc600078e00ff */
        /* <DEDUP_REMOVED lines=9> */
[----:B0-----:R-:W-:Y:S01]  /*cf30*/  SHF.R.U32.HI R202, RZ, 0x7, R202 ;  /* 0x00000007ffca7819 */ /* 0x001fe200000116ca */
[----:B------:R-:W-:Y:S02]  /*cf40*/  WARPGROUP.DEPBAR.LE gsb0, 0x0 ;  /* 0x00008000000079c5 */ /* 0x000fe40000010000 */
[----:B------:R-:W-:-:S08]  /*cf50*/  WARPGROUP.ARRIVE ;  /* 0x00000000000079c5 */ /* 0x000fd00000000000 */
        /* <DEDUP_REMOVED lines=150> */
[----:B------:R-:W0:Y:S01]  /*d8c0*/  SHFL.IDX PT, R198, R202, RZ, 0x1f ;  /* 0x00001fffcac67589 */ /* 0x000e2200000e0000 */
[----:B------:R-:W-:Y:S01]  /*d8d0*/  IMAD.MOV.U32 R199, RZ, RZ, 0x4 ;  /* 0x00000004ffc77424 */ /* 0x000fe200078e00ff */
        /* <DEDUP_REMOVED lines=164> */
[C---:B------:R-:W-:Y:S01]  /*e320*/  IMAD.IADD R206, R208.reuse, 0x1, R198 ;  /* 0x00000001d0ce7824 */ /* 0x040fe200078e02c6 */
[----:B------:R-:W-:Y:S01]  /*e330*/  R2UR UR7, R207 ;  /* 0x00000000cf0772ca */ /* 0x000fe200000e0000 */
[----:B------:R-:W-:Y:S02]  /*e340*/  IMAD.MOV.U32 R207, RZ, RZ, 0x40000040 ;  /* 0x40000040ffcf7424 */ /* 0x000fe400078e00ff */
[----:B------:R-:W-:Y:S01]  /*e350*/  IMAD.IADD R198, R208, 0x1, R199 ;  /* 0x00000001d0c67824 */ /* 0x000fe200078e02c7 */
[----:B------:R-:W-:Y:S01]  /*e360*/  R2UR UR4, R206 ;  /* 0x00000000ce0472ca */ /* 0x000fe200000e0000 */
[----:B------:R-:W-:Y:S01]  /*e370*/  IMAD.IADD R206, R208, 0x1, R202 ;  /* 0x00000001d0ce7824 */ /* 0x000fe200078e02ca */
[----:B------:R-:W-:Y:S01]  /*e380*/  R2UR UR5, R207 ;  /* 0x00000000cf0572ca */ /* 0x000fe200000e0000 */
[----:B------:R-:W-:Y:S01]  /*e390*/  IMAD.MOV.U32 R207, RZ, RZ, 0x40000040 ;  /* 0x40000040ffcf7424 */ /* 0x000fe200078e00ff */
[----:B------:R-:W-:-:S02]  /*e3a0*/  WARPGROUP.DEPBAR.LE gsb0, 0x0 ;  /* 0x00008000000079c5 */ /* 0x000fc40000010000 */
[----:B------:R-:W-:-:S09]  /*e3b0*/  WARPGROUP.ARRIVE ;  /* 0x00000000000079c5 */ /* 0x000fd20000000000 */
[----:B------:R-:W-:Y:S01]  /*e3c0*/  HGMMA.64x64x16.F32 R152, gdesc[UR4], R152, gsb0 ;  /* 0x00e00000049879f0 */ /* 0x000fe20008000898 */
[----:B------:R-:W-:Y:S01]  /*e3d0*/  R2UR UR4, R206 ;  /* 0x00000000ce0472ca */ /* 0x000fe200000e0000 */
[--C-:B------:R-:W-:Y:S01]  /*e3e0*/  IMAD.IADD R206, R202, 0x1, R205.reuse ;  /* 0x00000001cace7824 */ /* 0x100fe200078e02cd */
[----:B------:R-:W-:Y:S01]  /*e3f0*/  R2UR UR5, R207 ;  /* 0x00000000cf0572ca */ /* 0x000fe200000e0000 */
[----:B------:R-:W-:Y:S01]  /*e400*/  IMAD.MOV.U32 R207, RZ, RZ, 0x40000040 ;  /* 0x40000040ffcf7424 */ /* 0x000fe200078e00ff */
[----:B------:R-:W0:Y:S02]  /*e410*/  @P2 LDC R202, c[0x0][0x44c] ;  /* 0x00011300ffca2b82 */ /* 0x000e240000000800 */
[----:B------:R-:W-:Y:S01]  /*e420*/  R2UR UR6, R206 ;  /* 0x00000000ce0672ca */ /* 0x000fe200000e0000 */
[----:B------:R-:W-:Y:S01]  /*e430*/  IMAD.IADD R206, R199, 0x1, R205 ;  /* 0x00000001c7ce7824 */ /* 0x000fe200078e02cd */
[----:B------:R-:W-:Y:S01]  /*e440*/  R2UR UR7, R207 ;  /* 0x00000000cf0772ca */ /* 0x000fe200000e0000 */
[----:B------:R-:W-:-:S02]  /*e450*/  IMAD.MOV.U32 R199, RZ, RZ, 0x40000040 ;  /* 0x40000040ffc77424 */ /* 0x000fc400078e00ff */
        /* <DEDUP_REMOVED lines=8> */
[----:B------:R-:W-:Y:S01]  /*e4e0*/  IMAD.MOV.U32 R198, RZ, RZ, 0x40 ;  /* 0x00000040ffc67424 */ /* 0x000fe200078e00ff */
[----:B------:R-:W-:Y:S02]  /*e4f0*/  R2UR UR5, R199 ;  /* 0x00000000c70572ca */ /* 0x000fe400000e0000 */
[----:B------:R-:W-:Y:S01]  /*e500*/  R2UR UR6, R206 ;  /* 0x00000000ce0672ca */ /* 0x000fe200000e0000 */
[----:B------:R-:W1:Y:S01]  /*e510*/  @P2 LDC R199, c[0x0][0x450] ;  /* 0x00011400ffc72b82 */ /* 0x000e620000000800 */
[----:B------:R-:W-:Y:S02]  /*e520*/  R2UR UR7, R207 ;  /* 0x00000000cf0772ca */ /* 0x000fe400000e0000 */
[----:B------:R-:W-:-:S04]  /*e530*/  SEL R198, R198, 0x3e, P3 ;  /* 0x0000003ec6c67807 */ /* 0x000fc80001800000 */
[----:B------:R-:W-:-:S04]  /*e540*/  LOP3.LUT R198, R198, 0x6, RZ, 0xc0, !PT ;  /* 0x00000006c6c67812 */ /* 0x000fc800078ec0ff */
[CC--:B------:R-:W-:Y:S02]  /*e550*/  IADD3 R204, R198.reuse, R205.reuse, R204 ;  /* 0x000000cdc6cc7210 */ /* 0x0c0fe40007ffe0cc */
[----:B------:R-:W-:Y:S01]  /*e560*/  IADD3 R198, R198, R205, R6 ;  /* 0x000000cdc6c67210 */ /* 0x000fe20007ffe006 */
[----:B------:R-:W-:-:S04]  /*e570*/  IMAD.IADD R205, R216, 0x1, R194 ;  /* 0x00000001d8cd7824 */ /* 0x000fc800078e02c2 */
[----:B0-----:R-:W-:-:S04]  /*e580*/  @P2 IMAD.HI.U32 R206, R205, R202, RZ ;  /* 0x000000cacdce2227 */ /* 0x001fc800078e00ff */
[----:B------:R-:W-:Y:S01]  /*e590*/  IMAD.MOV.U32 R202, RZ, RZ, R205 ;  /* 0x000000ffffca7224 */ /* 0x000fe200078e00cd */
[----:B-1----:R-:W-:Y:S01]  /*e5a0*/  @P2 SHF.R.U32.HI R202, RZ, R199, R206 ;  /* 0x000000c7ffca2219 */ /* 0x002fe200000116ce */
        /* <DEDUP_REMOVED lines=14> */
[----:B------:R-:W-:Y:S02]  /*e690*/  R2UR UR7, R199 ;  /* 0x00000000c70772ca */ /* 0x000fe400000e0000 */
[----:B------:R-:W-:Y:S01]  /*e6a0*/  R2UR UR6, R198 ;  /* 0x00000000c60672ca */ /* 0x000fe200000e0000 */
[----:B------:R-:W-:Y:S02]  /*e6b0*/  WARPGROUP.DEPBAR.LE gsb0, 0x0 ;  /* 0x00008000000079c5 */ /* 0x000fe40000010000 */
[----:B------:R-:W-:Y:S01]  /*e6c0*/  FMUL.FTZ R207, R152, UR39 ;  /* 0x0000002798cf7c20 */ /* 0x000fe20008410000 */
[----:B------:R-:W-:Y:S01]  /*e6d0*/  FMUL.FTZ R152, R153, UR39 ;  /* 0x0000002799987c20 */ /* 0x000fe20008410000 */
[----:B------:R-:W-:Y:S01]  /*e6e0*/  FMUL.FTZ R206, R161, UR39 ;  /* 0x00000027a1ce7c20 */ /* 0x000fe20008410000 */
[----:B------:R-:W0:Y:S01]  /*e6f0*/  SHFL.IDX PT, R153, R202, RZ, 0x1c1f ;  /* 0x001c1fffca997589 */ /* 0x000e2200000e0000 */
[----:B------:R-:W-:-:S02]  /*e700*/  IMAD.MOV.U32 R161, RZ, RZ, -0x40 ;  /* 0xffffffc0ffa17424 */ /* 0x000fc400078e00ff */
[----:B------:R-:W-:Y:S01]  /*e710*/  FMUL.FTZ R199, R156, UR39 ;  /* 0x000000279cc77c20 */ /* 0x000fe20008410000 */
[----:B------:R-:W1:Y:S01]  /*e720*/  MUFU.TANH R207, R207 ;  /* 0x000000cf00cf7308 */ /* 0x000e620000002400 */
[----:B------:R-:W-:Y:S01]  /*e730*/  FMUL.FTZ R157, R157, UR39 ;  /* 0x000000279d9d7c20 */ /* 0x000fe20008410000 */
[----:B------:R-:W-:Y:S02]  /*e740*/  IMAD R161, R195, R161, 0x1 ;  /* 0x00000001c3a17424 */ /* 0x000fe400078e02a1 */
[----:B------:R-:W-:Y:S01]  /*e750*/  FMUL.FTZ R156, R160, UR39 ;  /* 0x00000027a09c7c20 */ /* 0x000fe20008410000 */
[----:B------:R-:W-:Y:S01]  /*e760*/  FMUL.FTZ R205, R168, UR39 ;  /* 0x00000027a8cd7c20 */ /* 0x000fe20008410000 */
[----:B------:R-:W-:Y:S01]  /*e770*/  FMUL.FTZ R160, R164, UR39 ;  /* 0x00000027a4a07c20 */ /* 0x000fe20008410000 */
[----:B------:R-:W-:Y:S01]  /*e780*/  FMUL.FTZ R165, R165, UR39 ;  /* 0x00000027a5a57c20 */ /* 0x000fe20008410000 */
[----:B------:R-:W-:Y:S01]  /*e790*/  IADD3 R161, R211, R161, -R189 ;  /* 0x000000a1d3a17210 */ /* 0x000fe20007ffe8bd */
[----:B------:R-:W2:Y:S01]  /*e7a0*/  MUFU.TANH R152, R152 ;  /* 0x0000009800987308 */ /* 0x000ea20000002400 */
[----:B------:R-:W-:Y:S01]  /*e7b0*/  FMUL.FTZ R204, R169, UR39 ;  /* 0x00000027a9cc7c20 */ /* 0x000fe20008410000 */
[----:B------:R-:W-:Y:S01]  /*e7c0*/  FMUL.FTZ R208, R173, UR39 ;  /* 0x00000027add07c20 */ /* 0x000fe20008410000 */
[----:B------:R-:W-:Y:S01]  /*e7d0*/  FMUL.FTZ R172, R172, UR39 ;  /* 0x00000027acac7c20 */ /* 0x000fe20008410000 */
[----:B------:R-:W-:-:S02]  /*e7e0*/  IMAD.IADD R168, R161, 0x1, -R193 ;  /* 0x00000001a1a87824 */ /* 0x000fc400078e0ac1 */
[----:B------:R-:W-:Y:S01]  /*e7f0*/  FMUL.FTZ R158, R158, UR39 ;  /* 0x000000279e9e7c20 */ /* 0x000fe20008410000 */
[----:B------:R-:W-:Y:S01]  /*e800*/  FMUL.FTZ R176, R176, UR39 ;  /* 0x00000027b0b07c20 */ /* 0x000fe20008410000 */
[----:B------:R-:W-:Y:S01]  /*e810*/  FMUL.FTZ R180, R180, UR39 ;  /* 0x00000027b4b47c20 */ /* 0x000fe20008410000 */
[----:B------:R-:W3:Y:S01]  /*e820*/  MUFU.TANH R199, R199 ;  /* 0x000000c700c77308 */ /* 0x000ee20000002400 */
[----:B------:R-:W-:Y:S01]  /*e830*/  FMUL.FTZ R181, R181, UR39 ;  /* 0x00000027b5b57c20 */ /* 0x000fe20008410000 */
[----:B------:R-:W-:Y:S01]  /*e840*/  FMUL.FTZ R159, R159, UR39 ;  /* 0x000000279f9f7c20 */ /* 0x000fe20008410000 */
[----:B------:R-:W-:Y:S01]  /*e850*/  FMUL.FTZ R162, R162, UR39 ;  /* 0x00000027a2a27c20 */ /* 0x000fe20008410000 */
[----:B------:R-:W4:Y:S01]  /*e860*/  SHFL.IDX PT, R202, R202, 0x1, 0x1c1f ;  /* 0x003c1f00caca7f89 */ /* 0x000f2200000e0000 */
[----:B0-----:R-:W-:Y:S02]  /*e870*/  IMAD.IADD R169, R168, 0x1, R153 ;  /* 0x00000001a8a97824 */ /* 0x001fe400078e0299 */
[----:B------:R-:W-:Y:S01]  /*e880*/  FMUL.FTZ R171, R171, UR39 ;  /* 0x00000027abab7c20 */ /* 0x000fe20008410000 */
[----:B------:R-:W-:Y:S01]  /*e890*/  FMUL.FTZ R209, R182, UR39 ;  /* 0x00000027b6d17c20 */ /* 0x000fe20008410000 */
[----:B------:R-:W0:Y:S01]  /*e8a0*/  MUFU.TANH R157, R157 ;  /* 0x0000009d009d7308 */ /* 0x000e220000002400 */
[----:B------:R-:W-:Y:S01]  /*e8b0*/  FMUL.FTZ R227, R183, UR39 ;  /* 0x00000027b7e37c20 */ /* 0x000fe20008410000 */
[----:B------:R-:W-:-:S02]  /*e8c0*/  ISETP.GT.AND P5, PT, R169, RZ, PT ;  /* 0x000000ffa900720c */ /* 0x000fc40003fa4270 */
[----:B------:R-:W-:Y:S02]  /*e8d0*/  ISETP.GT.AND P6, PT, R169, 0x1, PT ;  /* 0x00000001a900780c */ /* 0x000fe40003fc4270 */
[----:B-1----:R-:W-:Y:S02]  /*e8e0*/  FSEL R153, R207, -INF , P5 ;  /* 0xff800000cf997808 */ /* 0x002fe40002800000 */
[----:B------:R-:W1:Y:S01]  /*e8f0*/  MUFU.TANH R156, R156 ;  /* 0x0000009c009c7308 */ /* 0x000e620000002400 */
[C---:B------:R-:W-:Y:S02]  /*e900*/  ISETP.GT.AND P3, PT, R169.reuse, 0x8, PT ;  /* 0x00000008a900780c */ /* 0x040fe40003f64270 */
[C---:B------:R-:W-:Y:S02]  /*e910*/  ISETP.GT.AND P4, PT, R169.reuse, 0x9, PT ;  /* 0x00000009a900780c */ /* 0x040fe40003f84270 */
[C---:B------:R-:W-:Y:S02]  /*e920*/  ISETP.GT.AND P5, PT, R169.reuse, 0x10, PT ;  /* 0x00000010a900780c */ /* 0x040fe40003fa4270 */
[----:B--2---:R-:W-:Y:S01]  /*e930*/  FSEL R152, R152, -INF , P6 ;  /* 0xff80000098987808 */ /* 0x004fe20003000000 */
[----:B------:R-:W2:Y:S01]  /*e940*/  MUFU.TANH R206, R206 ;  /* 0x000000ce00ce7308 */ /* 0x000ea20000002400 */
[----:B------:R-:W-:-:S02]  /*e950*/  ISETP.GT.AND P6, PT, R169, 0x11, PT ;  /* 0x00000011a900780c */ /* 0x000fc40003fc4270 */
[----:B---3--:R-:W-:Y:S01]  /*e960*/  FSEL R161, R199, -INF , P3 ;  /* 0xff800000c7a17808 */ /* 0x008fe20001800000 */
[----:B------:R-:W-:Y:S01]  /*e970*/  FMUL.FTZ R199, R154, UR39 ;  /* 0x000000279ac77c20 */ /* 0x000fe20008410000 */
[----:B0-----:R-:W-:Y:S01]  /*e980*/  FSEL R157, R157, -INF , P4 ;  /* 0xff8000009d9d7808 */ /* 0x001fe20002000000 */
[----:B----4-:R-:W-:Y:S01]  /*e990*/  IMAD.IADD R168, R168, 0x1, R202 ;  /* 0x00000001a8a87824 */ /* 0x010fe200078e02ca */
[C---:B------:R-:W-:Y:S01]  /*e9a0*/  ISETP.GT.AND P3, PT, R169.reuse, 0x18, PT ;  /* 0x00000018a900780c */ /* 0x040fe20003f64270 */
[----:B------:R-:W0:Y:S01]  /*e9b0*/  MUFU.TANH R160, R160 ;  /* 0x000000a000a07308 */ /* 0x000e220000002400 */
[C---:B------:R-:W-:Y:S02]  /*e9c0*/  ISETP.GT.AND P4, PT, R169.reuse, 0x19, PT ;  /* 0x00000019a900780c */ /* 0x040fe40003f84270 */
[----:B-1----:R-:W-:Y:S02]  /*e9d0*/  FSEL R164, R156, -INF , P5 ;  /* 0xff8000009ca47808 */ /* 0x002fe40002800000 */
[----:B------:R-:W-:-:S03]  /*e9e0*/  ISETP.GT.AND P5, PT, R169, 0x20, PT ;  /* 0x00000020a900780c */ /* 0x000fc60003fa4270 */
[----:B------:R-:W-:Y:S01]  /*e9f0*/  MUFU.TANH R165, R165 ;  /* 0x000000a500a57308 */ /* 0x000fe20000002400 */
[----:B--2---:R-:W-:Y:S02]  /*ea00*/  FSEL R156, R206, -INF , P6 ;  /* 0xff800000ce9c7808 */ /* 0x004fe40003000000 */
[----:B------:R-:W-:-:S05]  /*ea10*/  ISETP.GT.AND P6, PT, R169, 0x21, PT ;  /* 0x00000021a900780c */ /* 0x000fca0003fc4270 */
[----:B------:R-:W1:Y:S01]  /*ea20*/  MUFU.TANH R204, R204 ;  /* 0x000000cc00cc7308 */ /* 0x000e620000002400 */
[----:B0-----:R-:W-:Y:S02]  /*ea30*/  FSEL R160, R160, -INF , P3 ;  /* 0xff800000a0a07808 */ /* 0x001fe40001800000 */
[----:B------:R-:W-:-:S05]  /*ea40*/  ISETP.GT.AND P3, PT, R169, 0x28, PT ;  /* 0x00000028a900780c */ /* 0x000fca0003f64270 */
[----:B------:R-:W0:Y:S08]  /*ea50*/  MUFU.TANH R205, R205 ;  /* 0x000000cd00cd7308 */ /* 0x000e300000002400 */
[----:B------:R2:W3:Y:S01]  /*ea60*/  MUFU.TANH R207, R172 ;  /* 0x000000ac00cf7308 */ /* 0x0004e20000002400 */
[----:B-1----:R-:W-:Y:S01]  /*ea70*/  FSEL R154, R204, -INF , P6 ;  /* 0xff800000cc9a7808 */ /* 0x002fe20003000000 */
[----:B------:R-:W-:Y:S01]  /*ea80*/  FMUL.FTZ R204, R155, UR39 ;  /* 0x000000279bcc7c20 */ /* 0x000fe20008410000 */
[----:B------:R-:W-:-:S05]  /*ea90*/  ISETP.GT.AND P6, PT, R169, 0x31, PT ;  /* 0x00000031a900780c */ /* 0x000fca0003fc4270 */
[----:B------:R-:W1:Y:S01]  /*eaa0*/  MUFU.TANH R208, R208 ;  /* 0x000000d000d07308 */ /* 0x000e620000002400 */
[----:B--2---:R-:W-:Y:S02]  /*eab0*/  FSEL R172, R165, -INF , P4 ;  /* 0xff800000a5ac7808 */ /* 0x004fe40002000000 */
[----:B------:R-:W-:Y:S02]  /*eac0*/  ISETP.GT.AND P4, PT, R169, 0x29, PT ;  /* 0x00000029a900780c */ /* 0x000fe40003f84270 */
[----:B0-----:R-:W-:Y:S02]  /*ead0*/  FSEL R165, R205, -INF , P5 ;  /* 0xff800000cda57808 */ /* 0x001fe40002800000 */
[----:B------:R-:W-:Y:S01]  /*eae0*/  ISETP.GT.AND P5, PT, R169, 0x30, PT ;  /* 0x00000030a900780c */ /* 0x000fe20003fa4270 */
[----:B------:R-:W-:Y:S01]  /*eaf0*/  MUFU.TANH R181, R181 ;  /* 0x000000b500b57308 */ /* 0x000fe20000002400 */
[----:B---3--:R-:W-:Y:S01]  /*eb00*/  FSEL R173, R207, -INF , P3 ;  /* 0xff800000cfad7808 */ /* 0x008fe20001800000 */
[----:B------:R-:W-:Y:S01]  /*eb10*/  FMUL.FTZ R207, R174, UR39 ;  /* 0x00000027aecf7c20 */ /* 0x000fe20008410000 */
[----:B------:R-:W-:-:S05]  /*eb20*/  ISETP.GT.AND P3, PT, R169, 0x38, PT ;  /* 0x00000038a900780c */ /* 0x000fca0003f64270 */
[----:B------:R-:W-:Y:S01]  /*eb30*/  MUFU.TANH R199, R199 ;  /* 0x000000c700c77308 */ /* 0x000fe20000002400 */
[----:B-1----:R-:W-:Y:S02]  /*eb40*/  FSEL R155, R208, -INF , P4 ;  /* 0xff800000d09b7808 */ /* 0x002fe40002000000 */
[----:B------:R-:W-:-:S05]  /*eb50*/  ISETP.GT.AND P4, PT, R169, 0x39, PT ;  /* 0x00000039a900780c */ /* 0x000fca0003f84270 */
[----:B------:R0:W-:Y:S08]  /*eb60*/  MUFU.TANH R169, R204 ;  /* 0x000000cc00a97308 */ /* 0x0001f00000002400 */
[----:B------:R-:W-:Y:S01]  /*eb70*/  MUFU.TANH R171, R171 ;  /* 0x000000ab00ab7308 */ /* 0x000fe20000002400 */
[----:B0-----:R-:W-:-:S04]  /*eb80*/  FMNMX.FTZ R204, R153, R197, !PT ;  /* 0x000000c599cc7209 */ /* 0x001fc80007810000 */
[----:B------:R-:W-:-:S03]  /*eb90*/  FMNMX.FTZ R205, R152, R204, !PT ;  /* 0x000000cc98cd7209 */ /* 0x000fc60007810000 */
[----:B------:R0:W-:Y:S01]  /*eba0*/  MUFU.TANH R204, R158 ;  /* 0x0000009e00cc7308 */ /* 0x0001e20000002400 */
[----:B------:R-:W-:-:S07]  /*ebb0*/  FMNMX.FTZ R205, R161, R205, !PT ;  /* 0x000000cda1cd7209 */ /* 0x000fce0007810000 */
[----:B------:R-:W-:Y:S01]  /*ebc0*/  MUFU.TANH R207, R207 ;  /* 0x000000cf00cf7308 */ /* 0x000fe20000002400 */
[----:B0-----:R-:W-:-:S04]  /*ebd0*/  FMNMX.FTZ R158, R157, R205, !PT ;  /* 0x000000cd9d9e7209 */ /* 0x001fc80007810000 */
[----:B------:R-:W-:-:S03]  /*ebe0*/  FMNMX.FTZ R158, R164, R158, !PT ;  /* 0x0000009ea49e7209 */ /* 0x000fc60007810000 */
[----:B------:R0:W1:Y:S01]  /*ebf0*/  MUFU.TANH R205, R176 ;  /* 0x000000b000cd7308 */ /* 0x0000620000002400 */
[----:B------:R-:W-:-:S04]  /*ec00*/  FMNMX.FTZ R158, R156, R158, !PT ;  /* 0x0000009e9c9e7209 */ /* 0x000fc80007810000 */
[----:B------:R-:W-:-:S03]  /*ec10*/  FMNMX.FTZ R158, R160, R158, !PT ;  /* 0x0000009ea09e7209 */ /* 0x000fc60007810000 */
[----:B------:R-:W-:Y:S01]  /*ec20*/  MUFU.TANH R209, R209 ;  /* 0x000000d100d17308 */ /* 0x000fe20000002400 */
[----:B0-----:R-:W-:Y:S01]  /*ec30*/  FMUL.FTZ R176, R177, UR39 ;  /* 0x00000027b1b07c20 */ /* 0x001fe20008410000 */
[----:B------:R-:W-:-:S04]  /*ec40*/  FMNMX.FTZ R177, R172, R158, !PT ;  /* 0x0000009eacb17209 */ /* 0x000fc80007810000 */
[----:B------:R-:W-:Y:S02]  /*ec50*/  FMNMX.FTZ R177, R165, R177, !PT ;  /* 0x000000b1a5b17209 */ /* 0x000fe40007810000 */
[----:B------:R-:W0:Y:S02]  /*ec60*/  MUFU.TANH R176, R176 ;  /* 0x000000b000b07308 */ /* 0x000e240000002400 */
[----:B------:R-:W-:-:S06]  /*ec70*/  FMNMX.FTZ R177, R154, R177, !PT ;  /* 0x000000b19ab17209 */ /* 0x000fcc0007810000 */
[----:B------:R2:W3:Y:S08]  /*ec80*/  MUFU.TANH R158, R180 ;  /* 0x000000b4009e7308 */ /* 0x0004f00000002400 */
[----:B------:R-:W-:Y:S01]  /*ec90*/  MUFU.TANH R227, R227 ;  /* 0x000000e300e37308 */ /* 0x000fe20000002400 */
[----:B--2---:R-:W-:Y:S02]  /*eca0*/  FMNMX.FTZ R180, R173, R177, !PT ;  /* 0x000000b1adb47209 */ /* 0x004fe40007810000 */
[----:B-1----:R-:W-:-:S02]  /*ecb0*/  FSEL R177, R205, -INF , P5 ;  /* 0xff800000cdb17808 */ /* 0x002fc40002800000 */
[----:B------:R-:W-:Y:S02]  /*ecc0*/  FMNMX.FTZ R180, R155, R180, !PT ;  /* 0x000000b49bb47209 */ /* 0x000fe40007810000 */
[----:B0-----:R-:W-:Y:S01]  /*ecd0*/  FSEL R176, R176, -INF , P6 ;  /* 0xff800000b0b07808 */ /* 0x001fe20003000000 */
[----:B------:R0:W1:Y:S01]  /*ece0*/  MUFU.TANH R205, R159 ;  /* 0x0000009f00cd7308 */ /* 0x0000620000002400 */
[----:B------:R-:W-:Y:S02]  /*ecf0*/  FMNMX.FTZ R180, R177, R180, !PT ;  /* 0x000000b4b1b47209 */ /* 0x000fe40007810000 */
[----:B---3--:R-:W-:Y:S02]  /*ed00*/  FSEL R158, R158, -INF , P3 ;  /* 0xff8000009e9e7808 */ /* 0x008fe40001800000 */
[----:B------:R-:W-:Y:S02]  /*ed10*/  FMNMX.FTZ R206, R176, R180, !PT ;  /* 0x000000b4b0ce7209 */ /* 0x000fe40007810000 */
[C---:B------:R-:W-:Y:S01]  /*ed20*/  ISETP.GT.AND P5, PT, R168.reuse, 0x1, PT ;  /* 0x00000001a800780c */ /* 0x040fe20003fa4270 */
[----:B------:R2:W-:Y:S01]  /*ed30*/  MUFU.TANH R180, R162 ;  /* 0x000000a200b47308 */ /* 0x0005e20000002400 */
[----:B0-----:R-:W-:Y:S01]  /*ed40*/  FSEL R159, R181, -INF , P4 ;  /* 0xff800000b59f7808 */ /* 0x001fe20002000000 */
[----:B------:R-:W-:Y:S01]  /*ed50*/  FMUL.FTZ R181, R163, UR39 ;  /* 0x00000027a3b57c20 */ /* 0x000fe20008410000 */
[----:B------:R-:W-:-:S02]  /*ed60*/  ISETP.GT.AND P4, PT, R168, RZ, PT ;  /* 0x000000ffa800720c */ /* 0x000fc40003f84270 */
[C---:B------:R-:W-:Y:S02]  /*ed70*/  ISETP.GT.AND P6, PT, R168.reuse, 0x8, PT ;  /* 0x00000008a800780c */ /* 0x040fe40003fc4270 */
[----:B------:R-:W-:Y:S01]  /*ed80*/  ISETP.GT.AND P3, PT, R168, 0x9, PT ;  /* 0x00000009a800780c */ /* 0x000fe20003f64270 */
[----:B------:R-:W-:Y:S01]  /*ed90*/  MUFU.TANH R181, R181 ;  /* 0x000000b500b57308 */ /* 0x000fe20000002400 */
[----:B--2---:R-:W-:Y:S01]  /*eda0*/  FMNMX.FTZ R162, R158, R206, !PT ;  /* 0x000000ce9ea27209 */ /* 0x004fe20007810000 */
[----:B------:R-:W-:Y:S01]  /*edb0*/  FMUL.FTZ R206, R166, UR39 ;  /* 0x00000027a6ce7c20 */ /* 0x000fe20008410000 */
[----:B------:R-:W-:Y:S01]  /*edc0*/  FMUL.FTZ R166, R167, UR39 ;  /* 0x00000027a7a67c20 */ /* 0x000fe20008410000 */
[----:B------:R-:W-:Y:S01]  /*edd0*/  FMUL.FTZ R167, R170, UR39 ;  /* 0x00000027aaa77c20 */ /* 0x000fe20008410000 */
[----:B------:R-:W-:Y:S02]  /*ede0*/  FMNMX.FTZ R162, R159, R162, !PT ;  /* 0x000000a29fa27209 */ /* 0x000fe40007810000 */
[----:B------:R-:W-:Y:S01]  /*edf0*/  FSEL R202, R204, -INF , P6 ;  /* 0xff800000ccca7808 */ /* 0x000fe20003000000 */
[----:B------:R-:W-:Y:S01]  /*ee00*/  MUFU.TANH R206, R206 ;  /* 0x000000ce00ce7308 */ /* 0x000fe20000002400 */
[----:B-1----:R-:W-:Y:S01]  /*ee10*/  FSEL R205, R205, -INF , P3 ;  /* 0xff800000cdcd7808 */ /* 0x002fe20001800000 */
[----:B------:R-:W0:Y:S01]  /*ee20*/  SHFL.BFLY PT, R163, R162, 0x2, 0x1f ;  /* 0x0c401f00a2a37f89 */ /* 0x000e2200000e0000 */
[----:B------:R-:W-:-:S02]  /*ee30*/  ISETP.GT.AND P6, PT, R168, 0x18, PT ;  /* 0x00000018a800780c */ /* 0x000fc40003fc4270 */
[----:B------:R-:W-:-:S03]  /*ee40*/  ISETP.GT.AND P3, PT, R168, 0x19, PT ;  /* 0x00000019a800780c */ /* 0x000fc60003f64270 */
[----:B------:R-:W1:Y:S08]  /*ee50*/  MUFU.TANH R166, R166 ;  /* 0x000000a600a67308 */ /* 0x000e700000002400 */
[----:B------:R-:W2:Y:S01]  /*ee60*/  MUFU.TANH R167, R167 ;  /* 0x000000a700a77308 */ /* 0x000ea20000002400 */
[----:B-1----:R-:W-:Y:S02]  /*ee70*/  FSEL R166, R166, -INF , P3 ;  /* 0xff800000a6a67808 */ /* 0x002fe40001800000 */
[----:B0-----:R-:W-:-:S02]  /*ee80*/  FMNMX.FTZ R170, R162, R163, !PT ;  /* 0x000000a3a2aa7209 */ /* 0x001fc40007810000 */
[----:B------:R-:W-:Y:S01]  /*ee90*/  FSEL R163, R169, -INF , P5 ;  /* 0xff800000a9a37808 */ /* 0x000fe20002800000 */
[----:B------:R-:W-:Y:S01]  /*eea0*/  FMUL.FTZ R169, R175, UR39 ;  /* 0x00000027afa97c20 */ /* 0x000fe20008410000 */
[----:B------:R-:W-:Y:S01]  /*eeb0*/  FSEL R162, R199, -INF , P4 ;  /* 0xff800000c7a27808 */ /* 0x000fe20002000000 */
[----:B------:R-:W0:Y:S01]  /*eec0*/  SHFL.BFLY PT, R174, R170, 0x1, 0x1f ;  /* 0x0c201f00aaae7f89 */ /* 0x000e2200000e0000 */
[----:B------:R-:W-:Y:S01]  /*eed0*/  ISETP.GT.AND P5, PT, R168, 0x11, PT ;  /* 0x00000011a800780c */ /* 0x000fe20003fa4270 */
[----:B------:R-:W-:Y:S01]  /*eee0*/  FMUL.FTZ R175, R178, UR39 ;  /* 0x00000027b2af7c20 */ /* 0x000fe20008410000 */
[----:B------:R-:W-:Y:S01]  /*eef0*/  ISETP.GT.AND P4, PT, R168, 0x10, PT ;  /* 0x00000010a800780c */ /* 0x000fe20003f84270 */
[----:B------:R-:W1:Y:S01]  /*ef00*/  MUFU.TANH R169, R169 ;  /* 0x000000a900a97308 */ /* 0x000e620000002400 */
[----:B------:R-:W-:Y:S02]  /*ef10*/  FSEL R204, R181, -INF , P5 ;  /* 0xff800000b5cc7808 */ /* 0x000fe40002800000 */
[----:B------:R-:W-:-:S02]  /*ef20*/  FSEL R199, R180, -INF , P4 ;  /* 0xff800000b4c77808 */ /* 0x000fc40002000000 */
[----:B------:R-:W-:Y:S02]  /*ef30*/  FSEL R181, R206, -INF , P6 ;  /* 0xff800000ceb57808 */ /* 0x000fe40003000000 */
[C---:B------:R-:W-:Y:S01]  /*ef40*/  ISETP.GT.AND P4, PT, R168.reuse, 0x20, PT ;  /* 0x00000020a800780c */ /* 0x040fe20003f84270 */
[----:B------:R-:W3:Y:S01]  /*ef50*/  MUFU.TANH R175, R175 ;  /* 0x000000af00af7308 */ /* 0x000ee20000002400 */
[C---:B------:R-:W-:Y:S02]  /*ef60*/  ISETP.GT.AND P5, PT, R168.reuse, 0x21, PT ;  /* 0x00000021a800780c */ /* 0x040fe40003fa4270 */
[C---:B------:R-:W-:Y:S02]  /*ef70*/  ISETP.GT.AND P6, PT, R168.reuse, 0x28, PT ;  /* 0x00000028a800780c */ /* 0x040fe40003fc4270 */
[----:B------:R-:W-:Y:S02]  /*ef80*/  ISETP.GT.AND P3, PT, R168, 0x29, PT ;  /* 0x00000029a800780c */ /* 0x000fe40003f64270 */
[----:B--2---:R-:W-:-:S02]  /*ef90*/  FSEL R167, R167, -INF , P4 ;  /* 0xff800000a7a77808 */ /* 0x004fc40002000000 */
[----:B------:R-:W-:Y:S01]  /*efa0*/  FSEL R180, R171, -INF , P5 ;  /* 0xff800000abb47808 */ /* 0x000fe20002800000 */
[----:B------:R-:W-:Y:S01]  /*efb0*/  FMUL.FTZ R171, R179, UR39 ;  /* 0x00000027b3ab7c20 */ /* 0x000fe20008410000 */
[----:B------:R-:W-:Y:S02]  /*efc0*/  FSEL R207, R207, -INF , P6 ;  /* 0xff800000cfcf7808 */ /* 0x000fe40003000000 */
[----:B-1----:R-:W-:Y:S02]  /*efd0*/  FSEL R206, R169, -INF , P3 ;  /* 0xff800000a9ce7808 */ /* 0x002fe40001800000 */
[C---:B------:R-:W-:Y:S01]  /*efe0*/  ISETP.GT.AND P4, PT, R168.reuse, 0x30, PT ;  /* 0x00000030a800780c */ /* 0x040fe20003f84270 */
[----:B------:R-:W1:Y:S01]  /*eff0*/  MUFU.TANH R171, R171 ;  /* 0x000000ab00ab7308 */ /* 0x000e620000002400 */
[C---:B------:R-:W-:Y:S02]  /*f000*/  ISETP.GT.AND P5, PT, R168.reuse, 0x31, PT ;  /* 0x00000031a800780c */ /* 0x040fe40003fa4270 */
[----:B------:R-:W-:-:S02]  /*f010*/  ISETP.GT.AND P6, PT, R168, 0x38, PT ;  /* 0x00000038a800780c */ /* 0x000fc40003fc4270 */
[----:B------:R-:W-:Y:S02]  /*f020*/  ISETP.GT.AND P3, PT, R168, 0x39, PT ;  /* 0x00000039a800780c */ /* 0x000fe40003f64270 */
[----:B------:R-:W-:Y:S02]  /*f030*/  FMNMX.FTZ R168, R162, R201, !PT ;  /* 0x000000c9a2a87209 */ /* 0x000fe40007810000 */
[----:B---3--:R-:W-:Y:S02]  /*f040*/  FSEL R182, R175, -INF , P4 ;  /* 0xff800000afb67808 */ /* 0x008fe40002000000 */
[----:B------:R-:W-:Y:S02]  /*f050*/  FMNMX.FTZ R168, R163, R168, !PT ;  /* 0x000000a8a3a87209 */ /* 0x000fe40007810000 */
[----:B------:R-:W-:Y:S02]  /*f060*/  FSEL R209, R209, -INF , P6 ;  /* 0xff800000d1d17808 */ /* 0x000fe40003000000 */
[----:B------:R-:W-:-:S02]  /*f070*/  FMNMX.FTZ R168, R202, R168, !PT ;  /* 0x000000a8caa87209 */ /* 0x000fc40007810000 */
[----:B-1----:R-:W-:Y:S02]  /*f080*/  FSEL R183, R171, -INF , P5 ;  /* 0xff800000abb77808 */ /* 0x002fe40002800000 */
[----:B------:R-:W-:Y:S02]  /*f090*/  FMNMX.FTZ R169, R205, R168, !PT ;  /* 0x000000a8cda97209 */ /* 0x000fe40007810000 */
[----:B0-----:R-:W-:Y:S02]  /*f0a0*/  FMNMX.FTZ R168, R170, R174, !PT ;  /* 0x000000aeaaa87209 */ /* 0x001fe40007810000 */
[----:B------:R-:W-:Y:S01]  /*f0b0*/  FMNMX.FTZ R170, R199, R169, !PT ;  /* 0x000000a9c7aa7209 */ /* 0x000fe20007810000 */
[----:B------:R-:W-:Y:S01]  /*f0c0*/  IMAD.U32 R169, RZ, RZ, UR37 ;  /* 0x00000025ffa97e24 */ /* 0x000fe2000f8e00ff */
[----:B------:R-:W-:Y:S02]  /*f0d0*/  FSETP.NEU.FTZ.AND P4, PT, R168, -INF , PT ;  /* 0xff800000a800780b */ /* 0x000fe40003f9d000 */
[----:B------:R-:W-:Y:S01]  /*f0e0*/  FMNMX.FTZ R170, R204, R170, !PT ;  /* 0x000000aaccaa7209 */ /* 0x000fe20007810000 */
[----:B------:R-:W-:Y:S01]  /*f0f0*/  FMUL.FTZ R178, R168, R169 ;  /* 0x000000a9a8b27220 */ /* 0x000fe20000410000 */
[----:B------:R-:W-:-:S02]  /*f100*/  FSEL R227, R227, -INF , P3 ;  /* 0xff800000e3e37808 */ /* 0x000fc40001800000 */
[----:B------:R-:W-:Y:S02]  /*f110*/  FMNMX.FTZ R170, R181, R170, !PT ;  /* 0x000000aab5aa7209 */ /* 0x000fe40007810000 */
[----:B------:R-:W-:Y:S02]  /*f120*/  FSEL R178, R178, RZ, P4 ;  /* 0x000000ffb2b27208 */ /* 0x000fe40002000000 */
[----:B------:R-:W-:-:S03]  /*f130*/  FMNMX.FTZ R170, R166, R170, !PT ;  /* 0x000000aaa6aa7209 */ /* 0x000fc60007810000 */
[-CC-:B------:R-:W-:Y:S01]  /*f140*/  FFMA.FTZ R208, R157, R169.reuse, -R178.reuse ;  /* 0x000000a99dd07223 */ /* 0x180fe200000108b2 */
[----:B------:R-:W-:Y:S01]  /*f150*/  FMNMX.FTZ R170, R167, R170, !PT ;  /* 0x000000aaa7aa7209 */ /* 0x000fe20007810000 */
[-CC-:B------:R-:W-:Y:S01]  /*f160*/  FFMA.FTZ R157, R164, R169.reuse, -R178.reuse ;  /* 0x000000a9a49d7223 */ /* 0x180fe200000108b2 */
[-CC-:B------:R-:W-:Y:S01]  /*f170*/  FFMA.FTZ R174, R154, R169.reuse, -R178.reuse ;  /* 0x000000a99aae7223 */ /* 0x180fe200000108b2 */
[-CC-:B------:R-:W-:Y:S01]  /*f180*/  FFMA.FTZ R179, R159, R169.reuse, -R178.reuse ;  /* 0x000000a99fb37223 */ /* 0x180fe200000108b2 */
[----:B------:R-:W-:Y:S01]  /*f190*/  FMNMX.FTZ R170, R180, R170, !PT ;  /* 0x000000aab4aa7209 */ /* 0x000fe20007810000 */
[-CC-:B------:R-:W-:Y:S01]  /*f1a0*/  FFMA.FTZ R171, R172, R169.reuse, -R178.reuse ;  /* 0x000000a9acab7223 */ /* 0x180fe200000108b2 */
[-CC-:B------:R-:W-:Y:S01]  /*f1b0*/  FFMA.FTZ R175, R155, R169.reuse, -R178.reuse ;  /* 0x000000a99baf7223 */ /* 0x180fe200000108b2 */
[-CC-:B------:R-:W-:Y:S01]  /*f1c0*/  FFMA.FTZ R172, R165, R169.reuse, -R178.reuse ;  /* 0x000000a9a5ac7223 */ /* 0x180fe200000108b2 */
[----:B------:R-:W-:Y:S01]  /*f1d0*/  FMNMX.FTZ R170, R207, R170, !PT ;  /* 0x000000aacfaa7209 */ /* 0x000fe20007810000 */
[-CC-:B------:R-:W-:Y:S01]  /*f1e0*/  FFMA.FTZ R153, R153, R169.reuse, -R178.reuse ;  /* 0x000000a999997223 */ /* 0x180fe200000108b2 */
[----:B------:R-:W-:Y:S01]  /*f1f0*/  FSEL R165, R168, RZ, P4 ;  /* 0x000000ffa8a57208 */ /* 0x000fe20002000000 */
[-CC-:B------:R-:W-:Y:S01]  /*f200*/  FFMA.FTZ R152, R152, R169.reuse, -R178.reuse ;  /* 0x000000a998987223 */ /* 0x180fe200000108b2 */
[----:B------:R-:W-:Y:S01]  /*f210*/  FMNMX.FTZ R170, R206, R170, !PT ;  /* 0x000000aaceaa7209 */ /* 0x000fe20007810000 */
[-CC-:B------:R-:W-:Y:S01]  /*f220*/  FFMA.FTZ R161, R161, R169.reuse, -R178.reuse ;  /* 0x000000a9a1a17223 */ /* 0x180fe200000108b2 */
[-CC-:B------:R-:W-:Y:S01]  /*f230*/  FFMA.FTZ R158, R158, R169.reuse, -R178.reuse ;  /* 0x000000a99e9e7223 */ /* 0x180fe200000108b2 */
[----:B------:R-:W-:Y:S01]  /*f240*/  FADD.FTZ R165, -R165, R197 ;  /* 0x000000c5a5a57221 */ /* 0x000fe20000010100 */
[----:B------:R-:W-:Y:S01]  /*f250*/  FMNMX.FTZ R170, R182, R170, !PT ;  /* 0x000000aab6aa7209 */ /* 0x000fe20007810000 */
[----:B------:R-:W-:Y:S01]  /*f260*/  MUFU.EX2 R153, R153 ;  /* 0x0000009900997308 */ /* 0x000fe20000000800 */
[-CC-:B------:R-:W-:Y:S01]  /*f270*/  FFMA.FTZ R156, R156, R169.reuse, -R178.reuse ;  /* 0x000000a99c9c7223 */ /* 0x180fe200000108b2 */
[-C--:B------:R-:W-:Y:S01]  /*f280*/  FMUL.FTZ R165, R165, R169.reuse ;  /* 0x000000a9a5a57220 */ /* 0x080fe20000410000 */
[----:B------:R-:W-:Y:S01]  /*f290*/  FMNMX.FTZ R170, R183, R170, !PT ;  /* 0x000000aab7aa7209 */ /* 0x000fe20007810000 */
[-CC-:B------:R-:W-:Y:S01]  /*f2a0*/  FFMA.FTZ R160, R160, R169.reuse, -R178.reuse ;  /* 0x000000a9a0a07223 */ /* 0x180fe200000108b2 */
[-CC-:B------:R-:W-:Y:S01]  /*f2b0*/  FFMA.FTZ R173, R173, R169.reuse, -R178.reuse ;  /* 0x000000a9adad7223 */ /* 0x180fe200000108b2 */
[-CC-:B------:R-:W-:Y:S01]  /*f2c0*/  FFMA.FTZ R177, R177, R169.reuse, -R178.reuse ;  /* 0x000000a9b1b17223 */ /* 0x180fe200000108b2 */
[----:B------:R-:W-:Y:S01]  /*f2d0*/  FMNMX.FTZ R170, R209, R170, !PT ;  /* 0x000000aad1aa7209 */ /* 0x000fe20007810000 */
[----:B------:R-:W0:Y:S01]  /*f2e0*/  MUFU.EX2 R165, R165 ;  /* 0x000000a500a57308 */ /* 0x000e220000000800 */
[----:B------:R-:W-:-:S02]  /*f2f0*/  FFMA.FTZ R176, R176, R169, -R178 ;  /* 0x000000a9b0b07223 */ /* 0x000fc400000108b2 */
[----:B------:R-:W-:-:S05]  /*f300*/  FMNMX.FTZ R170, R227, R170, !PT ;  /* 0x000000aae3aa7209 */ /* 0x000fca0007810000 */
[----:B------:R-:W1:Y:S01]  /*f310*/  SHFL.BFLY PT, R164, R170, 0x2, 0x1f ;  /* 0x0c401f00aaa47f89 */ /* 0x000e6200000e0000 */
[----:B------:R-:W-:Y:S08]  /*f320*/  MUFU.EX2 R152, R152 ;  /* 0x0000009800987308 */ /* 0x000ff00000000800 */
[----:B------:R-:W-:Y:S01]  /*f330*/  MUFU.EX2 R161, R161 ;  /* 0x000000a100a17308 */ /* 0x000fe20000000800 */
        /* <DEDUP_REMOVED lines=14> */
[----:B-1----:R-:W-:Y:S01]  /*f420*/  FMNMX.FTZ R170, R170, R164, !PT ;  /* 0x000000a4aaaa7209 */ /* 0x002fe20007810000 */
[----:B------:R0:W-:Y:S01]  /*f430*/  MUFU.EX2 R178, R158 ;  /* 0x0000009e00b27308 */ /* 0x0001e20000000800 */
[-C--:B------:R-:W-:Y:S01]  /*f440*/  FMUL.FTZ R49, R49, R165.reuse ;  /* 0x000000a531317220 */ /* 0x080fe20000410000 */
[-C--:B------:R-:W-:Y:S01]  /*f450*/  FMUL.FTZ R52, R52, R165.reuse ;  /* 0x000000a534347220 */ /* 0x080fe20000410000 */
[-C--:B------:R-:W-:Y:S01]  /*f460*/  FMUL.FTZ R53, R53, R165.reuse ;  /* 0x000000a535357220 */ /* 0x080fe20000410000 */
[----:B------:R-:W1:Y:S01]  /*f470*/  SHFL.BFLY PT, R154, R170, 0x1, 0x1f ;  /* 0x0c201f00aa9a7f89 */ /* 0x000e6200000e0000 */
        /* <DEDUP_REMOVED lines=23> */
[----:B-1----:R-:W-:Y:S01]  /*f5f0*/  FMNMX.FTZ R170, R170, R154, !PT ;  /* 0x0000009aaaaa7209 */ /* 0x002fe20007810000 */
[-C--:B------:R-:W-:Y:S01]  /*f600*/  FMUL.FTZ R96, R96, R165.reuse ;  /* 0x000000a560607220 */ /* 0x080fe20000410000 */
[-C--:B------:R-:W-:Y:S01]  /*f610*/  FMUL.FTZ R97, R97, R165.reuse ;  /* 0x000000a561617220 */ /* 0x080fe20000410000 */
[----:B------:R-:W-:Y:S01]  /*f620*/  FMUL.FTZ R100, R100, R165 ;  /* 0x000000a564647220 */ /* 0x000fe20000410000 */
[C---:B------:R-:W-:Y:S01]  /*f630*/  FSETP.NEU.FTZ.AND P3, PT, R170.reuse, -INF , PT ;  /* 0xff800000aa00780b */ /* 0x040fe20003f7d000 */
[----:B------:R-:W-:Y:S01]  /*f640*/  FMUL.FTZ R159, R170, R169 ;  /* 0x000000a9aa9f7220 */ /* 0x000fe20000410000 */
[----:B------:R-:W-:Y:S01]  /*f650*/  MUFU.EX2 R171, R171 ;  /* 0x000000ab00ab7308 */ /* 0x000fe20000000800 */
[-C--:B------:R-:W-:Y:S01]  /*f660*/  FMUL.FTZ R101, R101, R165.reuse ;  /* 0x000000a565657220 */ /* 0x080fe20000410000 */
[-C--:B------:R-:W-:Y:S01]  /*f670*/  FMUL.FTZ R104, R104, R165.reuse ;  /* 0x000000a568687220 */ /* 0x080fe20000410000 */
[-C--:B------:R-:W-:Y:S01]  /*f680*/  FMUL.FTZ R105, R105, R165.reuse ;  /* 0x000000a569697220 */ /* 0x080fe20000410000 */
[----:B------:R-:W-:Y:S01]  /*f690*/  FSEL R159, R159, RZ, P3 ;  /* 0x000000ff9f9f7208 */ /* 0x000fe20001800000 */
[-C--:B------:R-:W-:Y:S01]  /*f6a0*/  FMUL.FTZ R108, R108, R165.reuse ;  /* 0x000000a56c6c7220 */ /* 0x080fe20000410000 */
[-C--:B------:R-:W-:Y:S01]  /*f6b0*/  FMUL.FTZ R109, R109, R165.reuse ;  /* 0x000000a56d6d7220 */ /* 0x080fe20000410000 */
[----:B------:R-:W-:Y:S01]  /*f6c0*/  FMUL.FTZ R112, R112, R165 ;  /* 0x000000a570707220 */ /* 0x000fe20000410000 */
[----:B------:R-:W-:Y:S01]  /*f6d0*/  MUFU.EX2 R172, R172 ;  /* 0x000000ac00ac7308 */ /* 0x000fe20000000800 */
[-CC-:B------:R-:W-:Y:S01]  /*f6e0*/  FFMA.FTZ R155, R202, R169.reuse, -R159.reuse ;  /* 0x000000a9ca9b7223 */ /* 0x180fe2000001089f */
[-CC-:B------:R-:W-:Y:S01]  /*f6f0*/  FFMA.FTZ R202, R166, R169.reuse, -R159.reuse ;  /* 0x000000a9a6ca7223 */ /* 0x180fe2000001089f */
[----:B------:R-:W-:Y:S01]  /*f700*/  FSEL R166, R170, RZ, P3 ;  /* 0x000000ffaaa67208 */ /* 0x000fe20001800000 */
[-CC-:B------:R-:W-:Y:S01]  /*f710*/  FFMA.FTZ R167, R167, R169.reuse, -R159.reuse ;  /* 0x000000a9a7a77223 */ /* 0x180fe2000001089f */
[-CC-:B------:R-:W-:Y:S01]  /*f720*/  FFMA.FTZ R154, R162, R169.reuse, -R159.reuse ;  /* 0x000000a9a29a7223 */ /* 0x180fe2000001089f */
[-CC-:B------:R-:W-:Y:S01]  /*f730*/  FFMA.FTZ R162, R163, R169.reuse, -R159.reuse ;  /* 0x000000a9a3a27223 */ /* 0x180fe2000001089f */
[-C--:B------:R-:W-:Y:S01]  /*f740*/  FFMA.FTZ R163, R205, R169.reuse, -R159 ;  /* 0x000000a9cda37223 */ /* 0x080fe2000001089f */
[----:B------:R-:W-:Y:S01]  /*f750*/  FADD.FTZ R166, -R166, R201 ;  /* 0x000000c9a6a67221 */ /* 0x000fe20000010100 */
[----:B------:R1:W-:Y:S01]  /*f760*/  MUFU.EX2 R197, R167 ;  /* 0x000000a700c57308 */ /* 0x0003e20000000800 */
[-CC-:B0-----:R-:W-:Y:S01]  /*f770*/  FFMA.FTZ R158, R199, R169.reuse, -R159.reuse ;  /* 0x000000a9c79e7223 */ /* 0x181fe2000001089f */
[-CC-:B------:R-:W-:Y:S01]  /*f780*/  FFMA.FTZ R164, R204, R169.reuse, -R159.reuse ;  /* 0x000000a9cca47223 */ /* 0x180fe2000001089f */
[-C--:B------:R-:W-:Y:S01]  /*f790*/  FMUL.FTZ R166, R166, R169.reuse ;  /* 0x000000a9a6a67220 */ /* 0x080fe20000410000 */
[-CC-:B------:R-:W-:Y:S01]  /*f7a0*/  FFMA.FTZ R181, R181, R169.reuse, -R159.reuse ;  /* 0x000000a9b5b57223 */ /* 0x180fe2000001089f */
[-CC-:B------:R-:W-:Y:S01]  /*f7b0*/  FFMA.FTZ R180, R180, R169.reuse, -R159.reuse ;  /* 0x000000a9b4b47223 */ /* 0x180fe2000001089f */
[-CC-:B------:R-:W-:Y:S01]  /*f7c0*/  FFMA.FTZ R206, R206, R169.reuse, -R159.reuse ;  /* 0x000000a9cece7223 */ /* 0x180fe2000001089f */
[----:B------:R-:W-:Y:S01]  /*f7d0*/  FFMA.FTZ R183, R183, R169, -R159 ;  /* 0x000000a9b7b77223 */ /* 0x000fe2000001089f */
[----:B------:R-:W-:Y:S01]  /*f7e0*/  MUFU.EX2 R154, R154 ;  /* 0x0000009a009a7308 */ /* 0x000fe20000000800 */
[----:B-1----:R-:W-:-:S02]  /*f7f0*/  IMAD.MOV R167, RZ, RZ, -R203 ;  /* 0x000000ffffa77224 */ /* 0x002fc400078e0acb */
[-CC-:B------:R-:W-:Y:S01]  /*f800*/  FFMA.FTZ R201, R209, R169.reuse, -R159.reuse ;  /* 0x000000a9d1c97223 */ /* 0x180fe2000001089f */
[----:B------:R-:W-:Y:S01]  /*f810*/  FFMA.FTZ R204, R227, R169, -R159 ;  /* 0x000000a9e3cc7223 */ /* 0x000fe2000001089f */
[-C--:B------:R-:W-:Y:S01]  /*f820*/  FMUL.FTZ R113, R113, R165.reuse ;  /* 0x000000a571717220 */ /* 0x080fe20000410000 */
[----:B------:R-:W-:Y:S01]  /*f830*/  FMUL.FTZ R116, R116, R165 ;  /* 0x000000a574747220 */ /* 0x000fe20000410000 */
[----:B------:R-:W-:Y:S01]  /*f840*/  ISETP.NE.AND P3, PT, R189, R167, PT ;  /* 0x000000a7bd00720c */ /* 0x000fe20003f65270 */
[----:B------:R-:W-:Y:S01]  /*f850*/  @!P1 VIADD R167, R21, 0x38840 ;  /* 0x0003884015a79836 */ /* 0x000fe20000000000 */
[----:B------:R-:W0:Y:S01]  /*f860*/  MUFU.EX2 R166, R166 ;  /* 0x000000a600a67308 */ /* 0x000e220000000800 */
[-C--:B------:R-:W-:Y:S01]  /*f870*/  FMUL.FTZ R117, R117, R165.reuse ;  /* 0x000000a575757220 */ /* 0x080fe20000410000 */
[-C--:B------:R-:W-:Y:S01]  /*f880*/  FMUL.FTZ R120, R120, R165.reuse ;  /* 0x000000a578787220 */ /* 0x080fe20000410000 */
[-C--:B------:R-:W-:Y:S01]  /*f890*/  FMUL.FTZ R121, R121, R165.reuse ;  /* 0x000000a579797220 */ /* 0x080fe20000410000 */
[----:B------:R-:W-:Y:S01]  /*f8a0*/  @!P1 PRMT R167, RZ, 0x654, R167 ;  /* 0x00000654ffa79816 */ /* 0x000fe200000000a7 */
[-C--:B------:R-:W-:Y:S01]  /*f8b0*/  FMUL.FTZ R124, R124, R165.reuse ;  /* 0x000000a57c7c7220 */ /* 0x080fe20000410000 */
[-C--:B------:R-:W-:Y:S01]  /*f8c0*/  FMUL.FTZ R125, R125, R165.reuse ;  /* 0x000000a57d7d7220 */ /* 0x080fe20000410000 */
[-C--:B------:R-:W-:Y:S01]  /*f8d0*/  FMUL.FTZ R128, R128, R165.reuse ;  /* 0x000000a580807220 */ /* 0x080fe20000410000 */
[----:B------:R-:W1:Y:S01]  /*f8e0*/  MUFU.EX2 R162, R162 ;  /* 0x000000a200a27308 */ /* 0x000e620000000800 */
[----:B------:R2:W-:Y:S01]  /*f8f0*/  @!P1 SYNCS.ARRIVE.TRANS64.RED.A1T0 RZ, [R167+URZ], RZ ;  /* 0x000000ffa7ff99a7 */ /* 0x0005e2000810043f */
[----:B------:R-:W-:Y:S01]  /*f900*/  FMUL.FTZ R129, R129, R165 ;  /* 0x000000a581817220 */ /* 0x000fe20000410000 */
[----:B------:R-:W-:-:S02]  /*f910*/  @!P3 IMAD R199, R200, 0x40, R190 ;  /* 0x00000040c8c7b824 */ /* 0x000fc400078e02be */
[--C-:B------:R-:W-:Y:S01]  /*f920*/  FFMA.FTZ R200, R207, R169, -R159.reuse ;  /* 0x000000a9cfc87223 */ /* 0x100fe2000001089f */
[-C--:B------:R-:W-:Y:S01]  /*f930*/  FMUL.FTZ R132, R132, R165.reuse ;  /* 0x000000a584847220 */ /* 0x080fe20000410000 */
[----:B------:R-:W-:Y:S01]  /*f940*/  FMUL.FTZ R133, R133, R165 ;  /* 0x000000a585857220 */ /* 0x000fe20000410000 */
[----:B------:R-:W-:Y:S01]  /*f950*/  @!P3 IMAD R199, R199, 0x4, R2 ;  /* 0x00000004c7c7b824 */ /* 0x000fe200078e0202 */
[----:B------:R-:W3:Y:S01]  /*f960*/  MUFU.EX2 R155, R155 ;  /* 0x0000009b009b7308 */ /* 0x000ee20000000800 */
[----:B--2---:R-:W-:Y:S01]  /*f970*/  FFMA.FTZ R167, R182, R169, -R159 ;  /* 0x000000a9b6a77223 */ /* 0x004fe2000001089f */
[----:B------:R-:W-:Y:S01]  /*f980*/  FFMA.FTZ R159, R165, R15, R153 ;  /* 0x0000000fa59f7223 */ /* 0x000fe20000010099 */
[----:B0-----:R-:W-:Y:S01]  /*f990*/  FFMA.FTZ R15, R166, R20, R154 ;  /* 0x00000014a60f7223 */ /* 0x001fe2000001009a */
[----:B------:R-:W-:Y:S01]  /*f9a0*/  @!P3 STS [R199+0x38400], R165 ;  /* 0x038400a5c700b388 */ /* 0x000fe20000000800 */
[----:B------:R-:W-:Y:S01]  /*f9b0*/  FMUL.FTZ R136, R136, R165 ;  /* 0x000000a588887220 */ /* 0x000fe20000410000 */
[C---:B------:R-:W-:Y:S01]  /*f9c0*/  FADD.FTZ R20, R152.reuse, R159 ;  /* 0x0000009f98147221 */ /* 0x040fe20000010000 */
[----:B------:R-:W-:Y:S01]  /*f9d0*/  F2FP.F16.F32.PACK_AB R152, R152, R153 ;  /* 0x000000999898723e */ /* 0x000fe200000000ff */
[----:B------:R-:W0:Y:S01]  /*f9e0*/  MUFU.EX2 R163, R163 ;  /* 0x000000a300a37308 */ /* 0x000e220000000800 */
[C---:B-1----:R-:W-:Y:S01]  /*f9f0*/  FADD.FTZ R159, R162.reuse, R15 ;  /* 0x0000000fa29f7221 */ /* 0x042fe20000010000 */
[----:B------:R-:W-:Y:S01]  /*fa00*/  F2FP.F16.F32.PACK_AB R153, R162, R154 ;  /* 0x0000009aa299723e */ /* 0x000fe200000000ff */
[----:B------:R-:W-:Y:S01]  /*fa10*/  FADD.FTZ R154, R161, R20 ;  /* 0x00000014a19a7221 */ /* 0x000fe20000010000 */
[----:B------:R1:W-:Y:S01]  /*fa20*/  @!P3 STS [R199+0x38420], R166 ;  /* 0x038420a6c700b388 */ /* 0x0003e20000000800 */
[-C--:B------:R-:W-:Y:S01]  /*fa30*/  FMUL.FTZ R137, R137, R165.reuse ;  /* 0x000000a589897220 */ /* 0x080fe20000410000 */
[-C--:B------:R-:W-:Y:S01]  /*fa40*/  FMUL.FTZ R140, R140, R165.reuse ;  /* 0x000000a58c8c7220 */ /* 0x080fe20000410000 */
[----:B------:R-:W-:Y:S01]  /*fa50*/  FMUL.FTZ R141, R141, R165 ;  /* 0x000000a58d8d7220 */ /* 0x000fe20000410000 */
[----:B------:R-:W2:Y:S01]  /*fa60*/  MUFU.EX2 R158, R158 ;  /* 0x0000009e009e7308 */ /* 0x000ea20000000800 */
[----:B---3--:R-:W-:Y:S01]  /*fa70*/  FADD.FTZ R20, R155, R159 ;  /* 0x0000009f9b147221 */ /* 0x008fe20000010000 */
[C---:B------:R-:W-:Y:S01]  /*fa80*/  FADD.FTZ R159, R208.reuse, R154 ;  /* 0x0000009ad09f7221 */ /* 0x040fe20000010000 */
[----:B------:R-:W-:Y:S01]  /*fa90*/  F2FP.F16.F32.PACK_AB R154, R208, R161 ;  /* 0x000000a1d09a723e */ /* 0x000fe200000000ff */
[-C--:B------:R-:W-:Y:S01]  /*faa0*/  FMUL.FTZ R144, R144, R165.reuse ;  /* 0x000000a590907220 */ /* 0x080fe20000410000 */
[-C--:B------:R-:W-:Y:S01]  /*fab0*/  FMUL.FTZ R145, R145, R165.reuse ;  /* 0x000000a591917220 */ /* 0x080fe20000410000 */
[----:B------:R-:W-:Y:S01]  /*fac0*/  FADD.FTZ R159, R157, R159 ;  /* 0x0000009f9d9f7221 */ /* 0x000fe20000010000 */
[----:B------:R-:W-:Y:S01]  /*fad0*/  FMUL.FTZ R148, R148, R165 ;  /* 0x000000a594947220 */ /* 0x000fe20000410000 */
[----:B------:R-:W3:Y:S01]  /*fae0*/  MUFU.EX2 R164, R164 ;  /* 0x000000a400a47308 */ /* 0x000ee20000000800 */
[----:B0-----:R-:W-:Y:S01]  /*faf0*/  FADD.FTZ R161, R163, R20 ;  /* 0x00000014a3a17221 */ /* 0x001fe20000010000 */
[C---:B------:R-:W-:Y:S01]  /*fb00*/  FADD.FTZ R205, R156.reuse, R159 ;  /* 0x0000009f9ccd7221 */ /* 0x040fe20000010000 */
        /* <DEDUP_REMOVED lines=8> */
[-C--:B------:R-:W-:Y:S01]  /*fb90*/  FMUL.FTZ R30, R30, R166.reuse ;  /* 0x000000a61e1e7220 */ /* 0x080fe20000410000 */
[----:B------:R-:W-:Y:S01]  /*fba0*/  MUFU.EX2 R181, R181 ;  /* 0x000000b500b57308 */ /* 0x000fe20000000800 */
[-C--:B------:R-:W-:Y:S01]  /*fbb0*/  FMUL.FTZ R31, R31, R166.reuse ;  /* 0x000000a61f1f7220 */ /* 0x080fe20000410000 */
[-C--:B------:R-:W-:Y:S01]  /*fbc0*/  FMUL.FTZ R34, R34, R166.reuse ;  /* 0x000000a622227220 */ /* 0x080fe20000410000 */
[-C--:B------:R-:W-:Y:S01]  /*fbd0*/  FMUL.FTZ R35, R35, R166.reuse ;  /* 0x000000a623237220 */ /* 0x080fe20000410000 */
[----:B------:R-:W-:Y:S01]  /*fbe0*/  FMUL.FTZ R38, R38, R166 ;  /* 0x000000a626267220 */ /* 0x000fe20000410000 */
[----:B---3--:R-:W-:Y:S01]  /*fbf0*/  F2FP.F16.F32.PACK_AB R157, R164, R158 ;  /* 0x0000009ea49d723e */ /* 0x008fe200000000ff */
[----:B------:R-:W-:Y:S01]  /*fc00*/  FMUL.FTZ R39, R39, R166 ;  /* 0x000000a627277220 */ /* 0x000fe20000410000 */
[----:B------:R-:W-:Y:S01]  /*fc10*/  F2FP.F16.F32.PACK_AB R158, R171, R160 ;  /* 0x000000a0ab9e723e */ /* 0x000fe200000000ff */
        /* <DEDUP_REMOVED lines=66> */
[----:B--2---:R-:W-:Y:S01]  /*10040*/  F2FP.F16.F32.PACK_AB R160, R174, R172 ;  /* 0x000000acaea0723e */ /* 0x004fe200000000ff */
[----:B------:R2:W-:Y:S01]  /*10050*/  STSM.16.M88.4 [R210+0x36400], R152 ;  /* 0x03640098d2007844 */ /* 0x0005e20000000200 */
[----:B0-----:R-:W-:Y:S01]  /*10060*/  F2FP.F16.F32.PACK_AB R162, R175, R173 ;  /* 0x000000adafa2723e */ /* 0x001fe200000000ff */
[----:B-1----:R-:W-:Y:S01]  /*10070*/  IMAD.MOV.U32 R199, RZ, RZ, 0x40000040 ;  /* 0x40000040ffc77424 */ /* 0x002fe200078e00ff */
[----:B---3--:R-:W-:Y:S01]  /*10080*/  F2FP.F16.F32.PACK_AB R163, R182, R200 ;  /* 0x000000c8b6a3723e */ /* 0x008fe200000000ff */
[----:B------:R0:W-:Y:S01]  /*10090*/  STSM.16.M88.4 [R214], R156 ;  /* 0x0000009cd6007844 */ /* 0x0001e20000000200 */
[----:B------:R-:W1:Y:S01]  /*100a0*/  MUFU.EX2 R179, R179 ;  /* 0x000000b300b37308 */ /* 0x000e620000000800 */
[----:B------:R-:W-:Y:S01]  /*100b0*/  FADD.FTZ R205, R171, R205 ;  /* 0x000000cdabcd7221 */ /* 0x000fe20000010000 */
[----:B------:R-:W-:Y:S01]  /*100c0*/  ISETP.GT.AND P3, PT, R195, R196, PT ;  /* 0x000000c4c300720c */ /* 0x000fe20003f64270 */
[----:B------:R-:W-:-:S02]  /*100d0*/  @!P1 VIADD R21, R21, 0x38860 ;  /* 0x0003886015159836 */ /* 0x000fc40000000000 */
[----:B------:R-:W-:-:S03]  /*100e0*/  FADD.FTZ R205, R172, R205 ;  /* 0x000000cdaccd7221 */ /* 0x000fc60000010000 */
[----:B------:R-:W-:Y:S01]  /*100f0*/  MUFU.EX2 R15, R167 ;  /* 0x000000a7000f7308 */ /* 0x000fe20000000800 */
[----:B------:R-:W-:Y:S01]  /*10100*/  FADD.FTZ R174, R174, R205 ;  /* 0x000000cdaeae7221 */ /* 0x000fe20000010000 */
[----:B------:R-:W-:-:S03]  /*10110*/  @!P1 PRMT R21, RZ, 0x654, R21 ;  /* 0x00000654ff159816 */ /* 0x000fc60000000015 */
[----:B------:R-:W-:-:S03]  /*10120*/  FADD.FTZ R174, R173, R174 ;  /* 0x000000aeadae7221 */ /* 0x000fc60000010000 */
[----:B------:R3:W4:Y:S01]  /*10130*/  MUFU.EX2 R20, R183 ;  /* 0x000000b700147308 */ /* 0x0007220000000800 */
[----:B-1----:R-:W-:Y:S01]  /*10140*/  F2FP.F16.F32.PACK_AB R166, R179, R178 ;  /* 0x000000b2b3a6723e */ /* 0x002fe200000000ff */
[----:B------:R-:W-:-:S06]  /*10150*/  FADD.FTZ R174, R175, R174 ;  /* 0x000000aeafae7221 */ /* 0x000fcc0000010000 */
[----:B------:R-:W-:Y:S01]  /*10160*/  MUFU.EX2 R201, R201 ;  /* 0x000000c900c97308 */ /* 0x000fe20000000800 */
[----:B---3--:R-:W-:Y:S01]  /*10170*/  FADD.FTZ R183, R164, R161 ;  /* 0x000000a1a4b77221 */ /* 0x008fe20000010000 */
[----:B------:R-:W-:Y:S02]  /*10180*/  F2FP.F16.F32.PACK_AB R161, R180, R197 ;  /* 0x000000c5b4a1723e */ /* 0x000fe400000000ff */
[----:B------:R-:W-:Y:S01]  /*10190*/  F2FP.F16.F32.PACK_AB R164, R176, R177 ;  /* 0x000000b1b0a4723e */ /* 0x000fe200000000ff */
[----:B------:R-:W-:Y:S01]  /*101a0*/  FADD.FTZ R183, R181, R183 ;  /* 0x000000b7b5b77221 */ /* 0x000fe20000010000 */
[----:B------:R-:W-:Y:S01]  /*101b0*/  FADD.FTZ R177, R177, R174 ;  /* 0x000000aeb1b17221 */ /* 0x000fe20000010000 */
[----:B------:R0:W-:Y:S01]  /*101c0*/  STSM.16.M88.4 [R212], R160 ;  /* 0x000000a0d4007844 */ /* 0x0001e20000000200 */
[----:B------:R-:W1:Y:S01]  /*101d0*/  MUFU.EX2 R204, R204 ;  /* 0x000000cc00cc7308 */ /* 0x000e620000000800 */
[----:B----4-:R-:W-:Y:S01]  /*101e0*/  F2FP.F16.F32.PACK_AB R165, R20, R15 ;  /* 0x0000000f14a5723e */ /* 0x010fe200000000ff */
[----:B------:R-:W-:Y:S01]  /*101f0*/  FADD.FTZ R202, R202, R183 ;  /* 0x000000b7caca7221 */ /* 0x000fe20000010000 */
[----:B------:R-:W-:-:S03]  /*10200*/  FADD.FTZ R177, R176, R177 ;  /* 0x000000b1b0b17221 */ /* 0x000fc60000010000 */
[----:B------:R-:W-:Y:S01]  /*10210*/  FADD.FTZ R197, R197, R202 ;  /* 0x000000cac5c57221 */ /* 0x000fe20000010000 */
[----:B------:R-:W-:-:S03]  /*10220*/  FADD.FTZ R178, R178, R177 ;  /* 0x000000b1b2b27221 */ /* 0x000fc60000010000 */
[----:B------:R-:W-:-:S04]  /*10230*/  FADD.FTZ R197, R180, R197 ;  /* 0x000000c5b4c57221 */ /* 0x000fc80000010000 */
[----:B------:R-:W-:Y:S01]  /*10240*/  FADD.FTZ R197, R200, R197 ;  /* 0x000000c5c8c57221 */ /* 0x000fe20000010000 */
[----:B------:R-:W-:Y:S01]  /*10250*/  IMAD.MOV.U32 R200, RZ, RZ, R18 ;  /* 0x000000ffffc87224 */ /* 0x000fe200078e0012 */
[----:B-1----:R-:W-:Y:S02]  /*10260*/  F2FP.F16.F32.PACK_AB R167, R204, R201 ;  /* 0x000000c9cca7723e */ /* 0x002fe400000000ff */
[----:B------:R-:W-:Y:S01]  /*10270*/  FADD.FTZ R182, R182, R197 ;  /* 0x000000c5b6b67221 */ /* 0x000fe20000010000 */
[----:B------:R-:W-:Y:S02]  /*10280*/  IMAD.MOV.U32 R197, RZ, RZ, R168 ;  /* 0x000000ffffc57224 */ /* 0x000fe400078e00a8 */
[----:B------:R0:W-:Y:S01]  /*10290*/  STSM.16.M88.4 [R213], R164 ;  /* 0x000000a4d5007844 */ /* 0x0001e20000000200 */
[----:B------:R-:W-:Y:S01]  /*102a0*/  WARPGROUP.ARRIVE ;  /* 0x00000000000079c5 */ /* 0x000fe20000000000 */
[----:B------:R-:W-:-:S04]  /*102b0*/  FADD.FTZ R15, R15, R182 ;  /* 0x000000b60f0f7221 */ /* 0x000fc80000010000 */
[----:B------:R-:W-:Y:S01]  /*102c0*/  FADD.FTZ R20, R20, R15 ;  /* 0x0000000f14147221 */ /* 0x000fe20000010000 */
[----:B------:R-:W-:Y:S01]  /*102d0*/  HGMMA.64x256x16.F32 R24, R152, gdesc[UR4].tnspB, R24, gsb0 ;  /* 0x43e0000498187df0 */ /* 0x000fe20008000818 */
[----:B------:R-:W-:Y:S02]  /*102e0*/  FADD.FTZ R15, R179, R178 ;  /* 0x000000b2b30f7221 */ /* 0x000fe40000010000 */
[----:B------:R-:W-:-:S04]  /*102f0*/  FADD.FTZ R201, R201, R20 ;  /* 0x00000014c9c97221 */ /* 0x000fc80000010000 */
[----:B------:R-:W-:Y:S01]  /*10300*/  FADD.FTZ R20, R204, R201 ;  /* 0x000000c9cc147221 */ /* 0x000fe20000010000 */
[----:B------:R-:W-:Y:S01]  /*10310*/  IMAD.MOV.U32 R201, RZ, RZ, R170 ;  /* 0x000000ffffc97224 */ /* 0x000fe200078e00aa */
[----:B------:R-:W-:Y:S02]  /*10320*/  WARPGROUP.DEPBAR.LE gsb0, 0x0 ;  /* 0x00008000000079c5 */ /* 0x000fe40000010000 */
[----:B--2---:R-:W-:Y:S01]  /*10330*/  VIADD R152, R198, 0x80 ;  /* 0x00000080c6987836 */ /* 0x004fe20000000000 */
[----:B------:R-:W-:Y:S01]  /*10340*/  WARPGROUP.ARRIVE ;  /* 0x00000000000079c5 */ /* 0x000fe20000000000 */
[----:B------:R-:W-:-:S03]  /*10350*/  IMAD.MOV.U32 R153, RZ, RZ, 0x40000040 ;  /* 0x40000040ff997424 */ /* 0x000fc600078e00ff */
[----:B------:R-:W-:Y:S01]  /*10360*/  R2UR UR6, R152 ;  /* 0x00000000980672ca */ /* 0x000fe200000e0000 */
[C---:B------:R-:W-:Y:S01]  /*10370*/  VIADD R152, R198.reuse, 0x100 ;  /* 0x00000100c6987836 */ /* 0x040fe20000000000 */
[----:B------:R-:W-:Y:S01]  /*10380*/  R2UR UR7, R153 ;  /* 0x00000000990772ca */ /* 0x000fe200000e0000 */
[----:B------:R-:W-:Y:S02]  /*10390*/  IMAD.MOV.U32 R153, RZ, RZ, 0x40000040 ;  /* 0x40000040ff997424 */ /* 0x000fe400078e00ff */
[----:B------:R-:W-:-:S10]  /*103a0*/  VIADD R198, R198, 0x180 ;  /* 0x00000180c6c67836 */ /* 0x000fd40000000000 */
        /* <DEDUP_REMOVED lines=23> */
[----:B-1----:R-:W-:-:S04]  /*10520*/  VIADD R21, R195, 0xffffffff ;  /* 0xffffffffc3157836 */ /* 0x002fc80000000000 */
[----:B------:R-:W-:Y:S01]  /*10530*/  IMAD.MOV.U32 R195, RZ, RZ, R21 ;  /* 0x000000ffffc37224 */ /* 0x000fe200078e0015 */
[----:B0-----:R-:W-:Y:S06]  /*10540*/  @P3 BRA `(.L_x_8916) ;  /* 0xffffffc400203947 */ /* 0x001fec000383ffff */
[----:B------:R-:W-:Y:S05]  /*10550*/  BSYNC B1 ;  /* 0x0000000000017941 */ /* 0x000fea0003800000 */
.L_x_8905:
[----:B------:R-:W-:-:S07]  /*10560*/  IMAD.MOV.U32 R195, RZ, RZ, R21 ;  /* 0x000000ffffc37224 */ /* 0x000fce00078e0015 */
.L_x_8904:
[----:B------:R-:W-:Y:S05]  /*10570*/  BSYNC B0 ;  /* 0x0000000000007941 */ /* 0x000fea0003800000 */
.L_x_8903:
[----:B------:R-:W-:Y:S01]  /*10580*/  ISETP.GE.AND P2, PT, R195, RZ, PT ;  /* 0x000000ffc300720c */ /* 0x000fe20003f46270 */
[----:B------:R-:W-:-:S12]  /*10590*/  BSSY B0, `(.L_x_8917) ;  /* 0x0000368000007945 */ /* 0x000fd80003800000 */
[----:B------:R-:W-:Y:S05]  /*105a0*/  @!P2 BRA `(.L_x_8918) ;  /* 0x000000340098a947 */ /* 0x000fea0003800000 */
[----:B------:R-:W-:Y:S02]  /*105b0*/  IMAD.MOV.U32 R199, RZ, RZ, R170 ;  /* 0x000000ffffc77224 */ /* 0x000fe400078e00aa */
[----:B------:R-:W-:Y:S02]  /*105c0*/  IMAD.MOV.U32 R193, RZ, RZ, R168 ;  /* 0x000000ffffc17224 */ /* 0x000fe400078e00a8 */
[----:B------:R-:W-:-:S07]  /*105d0*/  IMAD.MOV.U32 R198, RZ, RZ, R18 ;  /* 0x000000ffffc67224 */ /* 0x000fce00078e0012 */
.L_x_8929:
[----:B------:R-:W-:-:S05]  /*105e0*/  VIADD R18, R198, 0x1 ;  /* 0x00000001c6127836 */ /* 0x000fca0000000000 */
[----:B------:R-:W-:-:S04]  /*105f0*/  ISETP.NE.AND P2, PT, R18, 0x2, PT ;  /* 0x000000021200780c */ /* 0x000fc80003f45270 */
[----:B------:R-:W-:Y:S02]  /*10600*/  SEL R152, RZ, 0x1, P2 ;  /* 0x00000001ff987807 */ /* 0x000fe40001000000 */
[----:B------:R-:W-:Y:S02]  /*10610*/  SEL R18, R18, RZ, P2 ;  /* 0x000000ff12127207 */ /* 0x000fe40001000000 */
[----:B------:R-:W-:Y:S01]  /*10620*/  LOP3.LUT R19, R19, R152, RZ, 0x3c, !PT ;  /* 0x0000009813137212 */ /* 0x000fe200078e3cff */
[----:B------:R-:W-:Y:S06]  /*10630*/  @!P0 BRA `(.L_x_8919) ;  /* 0x0000000000048947 */ /* 0x000fec0003800000 */
[----:B------:R-:W-:Y:S01]  /*10640*/  BPT.TRAP 0x1 ;  /* 0x000000040000795c */ /* 0x000fe20000300000 */
.L_x_8919:
[----:B------:R-:W-:Y:S01]  /*10650*/  IMAD R21, R18, 0x8, R2 ;  /* 0x0000000812157824 */ /* 0x000fe200078e0202 */
[----:B------:R-:W-:-:S04]  /*10660*/  SHF.L.U32 R196, R19, 0x1f, RZ ;  /* 0x0000001f13c47819 */ /* 0x000fc800000006ff */
[----:B------:R0:W1:Y:S01]  /*10670*/  SYNCS.PHASECHK.TRANS64.TRYWAIT P2, [R21+URZ+0x38830], R196 ;  /* 0x038830c4150075a7 */ /* 0x000062000804017f */
[----:B------:R-:W-:Y:S05]  /*10680*/  @!P0 BRA `(.L_x_8920) ;  /* 0x0000000000048947 */ /* 0x000fea0003800000 */
[----:B------:R-:W-:Y:S01]  /*10690*/  BPT.TRAP 0x1 ;  /* 0x000000040000795c */ /* 0x000fe20000300000 */
.L_x_8920:
[----:B------:R-:W-:Y:S01]  /*106a0*/  BSSY B1, `(.L_x_8921) ;  /* 0x0000006000017945 */ /* 0x000fe20003800000 */
[----:B------:R-:W-:Y:S02]  /*106b0*/  IMAD R156, R18, 0x200, R3 ;  /* 0x00000200129c7824 */ /* 0x000fe400078e0203 */
[----:B------:R-:W-:Y:S01]  /*106c0*/  IMAD.MOV.U32 R157, RZ, RZ, 0x40000040 ;  /* 0x40000040ff9d7424 */ /* 0x000fe200078e00ff */
[----:B-1----:R-:W-:Y:S06]  /*106d0*/  @P2 BRA `(.L_x_8922) ;  /* 0x0000000000082947 */ /* 0x002fec0003800000 */
[----:B------:R-:W1:Y:S02]  /*106e0*/  SYNCS.PHASECHK.TRANS64.TRYWAIT P2, [R21+URZ+0x38830], R196 ;  /* 0x038830c4150075a7 */ /* 0x000e64000804017f */
[----:B-1----:R-:W-:Y:S05]  /*106f0*/  @!P2 BRA `(.L_x_8923) ;  /* 0x000001180098a947 */ /* 0x002fea0003800000 */
.L_x_8922:
[----:B------:R-:W-:Y:S05]  /*10700*/  BSYNC B1 ;  /* 0x0000000000017941 */ /* 0x000fea0003800000 */
.L_x_8921:
        /* <DEDUP_REMOVED lines=36> */
.L_x_8924:
[----:B------:R2:W3:Y:S01]  /*10950*/  SYNCS.PHASECHK.TRANS64.TRYWAIT P2, [R21+URZ+0x38850], R196 ;  /* 0x038850c4150075a7 */ /* 0x0004e2000804017f */
[----:B------:R-:W-:Y:S05]  /*10960*/  @!P0 BRA `(.L_x_8925) ;  /* 0x0000000000048947 */ /* 0x000fea0003800000 */
[----:B------:R-:W-:Y:S01]  /*10970*/  BPT.TRAP 0x1 ;  /* 0x000000040000795c */ /* 0x000fe20000300000 */
.L_x_8925:
[----:B------:R-:W-:Y:S04]  /*10980*/  BSSY B1, `(.L_x_8926) ;  /* 0x0000004000017945 */ /* 0x000fe80003800000 */
[----:B---3--:R-:W-:Y:S05]  /*10990*/  @P2 BRA `(.L_x_8927) ;  /* 0x0000000000082947 */ /* 0x008fea0003800000 */
[----:B------:R-:W3:Y:S02]  /*109a0*/  SYNCS.PHASECHK.TRANS64.TRYWAIT P2, [R21+URZ+0x38850], R196 ;  /* 0x038850c4150075a7 */ /* 0x000ee4000804017f */
[----:B---3--:R-:W-:Y:S05]  /*109b0*/  @!P2 BRA `(.L_x_8928) ;  /* 0x0000011400fca947 */ /* 0x008fea0003800000 */
.L_x_8927:
[----:B------:R-:W-:Y:S05]  /*109c0*/  BSYNC B1 ;  /* 0x0000000000017941 */ /* 0x000fea0003800000 */
.L_x_8926:
        /* <DEDUP_REMOVED lines=13> */
[----:B------:R-:W-:Y:S02]  /*10aa0*/  IMAD.MOV.U32 R207, RZ, RZ, 0x40000040 ;  /* 0x40000040ffcf7424 */ /* 0x000fe400078e00ff */
[----:B------:R-:W-:Y:S01]  /*10ab0*/  IMAD.MOV.U32 R208, RZ, RZ, 0x28 ;  /* 0x00000028ffd07424 */ /* 0x000fe200078e00ff */
[----:B------:R-:W-:Y:S01]  /*10ac0*/  HGMMA.64x64x16.F32 R152, gdesc[UR4], R152, gsb0 ;  /* 0x00e00000049879f0 */ /* 0x000fe20008000898 */
[----:B------:R-:W-:Y:S01]  /*10ad0*/  R2UR UR4, R196 ;  /* 0x00000000c40472ca */ /* 0x000fe200000e0000 */
[----:B------:R-:W-:Y:S01]  /*10ae0*/  VIADD R196, R204, 0x2 ;  /* 0x00000002ccc47836 */ /* 0x000fe20000000000 */
[----:B------:R-:W-:Y:S01]  /*10af0*/  R2UR UR5, R197 ;  /* 0x00000000c50572ca */ /* 0x000fe200000e0000 */
[----:B------:R-:W-:-:S02]  /*10b00*/  IMAD.MOV.U32 R197, RZ, RZ, 0x40000040 ;  /* 0x40000040ffc57424 */ /* 0x000fc400078e00ff */
[----:B------:R-:W-:Y:S01]  /*10b10*/  IMAD.MOV.U32 R209, RZ, RZ, 0xa00 ;  /* 0x00000a00ffd17424 */ /* 0x000fe200078e00ff */
        /* <DEDUP_REMOVED lines=161> */
[----:B------:R-:W-:Y:S02]  /*11530*/  SEL R208, R208, 0x26, P2 ;  /* 0x00000026d0d07807 */ /* 0x000fe40001000000 */
[----:B------:R-:W-:Y:S01]  /*11540*/  SEL R209, R209, 0x980, P2 ;  /* 0x00000980d1d17807 */ /* 0x000fe20001000000 */
[----:B------:R-:W-:Y:S01]  /*11550*/  IMAD.IADD R200, R196, 0x1, R202 ;  /* 0x00000001c4c87824 */ /* 0x000fe200078e02ca */
[----:B------:R-:W-:Y:S02]  /*11560*/  LOP3.LUT R208, R208, 0x6, RZ, 0xc0, !PT ;  /* 0x00000006d0d07812 */ /* 0x000fe400078ec0ff */
        /* <DEDUP_REMOVED lines=8> */
[----:B------:R-:W-:Y:S02]  /*115f0*/  R2UR UR4, R200 ;  /* 0x00000000c80472ca */ /* 0x000fe400000e0000 */
[----:B------:R-:W-:Y:S01]  /*11600*/  R2UR UR5, R201 ;  /* 0x00000000c90572ca */ /* 0x000fe200000e0000 */
[----:B------:R-:W-:Y:S01]  /*11610*/  VIADD R201, R6, 0xa00 ;  /* 0x00000a0006c97836 */ /* 0x000fe20000000000 */
[C---:B------:R-:W-:Y:S02]  /*11620*/  SEL R200, R197.reuse, 0x2, P2 ;  /* 0x00000002c5c87807 */ /* 0x040fe40001000000 */
[----:B------:R-:W-:-:S03]  /*11630*/  SEL R197, R197, 0x6, !P2 ;  /* 0x00000006c5c57807 */ /* 0x000fc60005000000 */
[----:B------:R-:W-:Y:S01]  /*11640*/  IMAD.IADD R206, R202, 0x1, R200 ;  /* 0x00000001cace7824 */ /* 0x000fe200078e02c8 */
        /* <DEDUP_REMOVED lines=34> */
[----:B------:R-:W-:Y:S01]  /*11870*/  IMAD.MOV.U32 R208, RZ, RZ, 0x30 ;  /* 0x00000030ffd07424 */ /* 0x000fe200078e00ff */
[----:B------:R-:W-:Y:S01]  /*11880*/  R2UR UR7, R209 ;  /* 0x00000000d10772ca */ /* 0x000fe200000e0000 */
        /* <DEDUP_REMOVED lines=79> */
[----:B------:R-:W-:Y:S01]  /*11d80*/  IMAD.MOV.U32 R201, RZ, RZ, 0x40000040 ;  /* 0x40000040ffc97424 */ /* 0x000fe200078e00ff */
        /* <DEDUP_REMOVED lines=21> */
[----:B------:R-:W-:Y:S02]  /*11ee0*/  R2UR UR6, R208 ;  /* 0x00000000d00672ca */ /* 0x000fe400000e0000 */
        /* <DEDUP_REMOVED lines=8> */
[C---:B------:R-:W-:Y:S01]  /*11f70*/  IMAD.IADD R196, R205.reuse, 0x1, R197 ;  /* 0x00000001cdc47824 */ /* 0x040fe200078e02c5 */
[----:B------:R-:W-:Y:S01]  /*11f80*/  R2UR UR4, R206 ;  /* 0x00000000ce0472ca */ /* 0x000fe200000e0000 */
[----:B------:R-:W-:Y:S01]  /*11f90*/  IMAD.IADD R206, R205, 0x1, R200 ;  /* 0x00000001cdce7824 */ /* 0x000fe200078e02c8 */
[----:B------:R-:W-:Y:S01]  /*11fa0*/  R2UR UR5, R207 ;  /* 0x00000000cf0572ca */ /* 0x000fe200000e0000 */
[----:B------:R-:W-:-:S02]  /*11fb0*/  IMAD.MOV.U32 R207, RZ, RZ, 0x40000040 ;  /* 0x40000040ffcf7424 */ /* 0x000fc400078e00ff */
[----:B------:R-:W-:Y:S02]  /*11fc0*/  IMAD.IADD R200, R200, 0x1, R202 ;  /* 0x00000001c8c87824 */ /* 0x000fe400078e02ca */
[----:B------:R-:W-:-:S05]  /*11fd0*/  IMAD.MOV.U32 R205, RZ, RZ, 0x40 ;  /* 0x00000040ffcd7424 */ /* 0x000fca00078e00ff */
[----:B------:R-:W-:-:S04]  /*11fe0*/  SEL R205, R205, 0x3e, P2 ;  /* 0x0000003ecdcd7807 */ /* 0x000fc80001000000 */
[----:B------:R-:W-:Y:S01]  /*11ff0*/  LOP3.LUT R205, R205, 0x6, RZ, 0xc0, !PT ;  /* 0x00000006cdcd7812 */ /* 0x000fe200078ec0ff */
        /* <DEDUP_REMOVED lines=138> */
[C---:B------:R-:W-:Y:S01]  /*128a0*/  FADD.FTZ R171, -R168.reuse, R193 ;  /* 0x000000c1a8ab7221 */ /* 0x040fe20000010100 */
[----:B------:R-:W-:-:S03]  /*128b0*/  FMUL.FTZ R193, R168, R169 ;  /* 0x000000a9a8c17220 */ /* 0x000fc60000410000 */
[-C--:B------:R-:W-:Y:S01]  /*128c0*/  FMUL.FTZ R171, R171, R169.reuse ;  /* 0x000000a9abab7220 */ /* 0x080fe20000410000 */
[-CC-:B------:R-:W-:Y:S01]  /*128d0*/  FFMA.FTZ R208, R156, R169.reuse, -R193.reuse ;  /* 0x000000a99cd07223 */ /* 0x180fe200000108c1 */
[-CC-:B------:R-:W-:Y:S01]  /*128e0*/  FFMA.FTZ R156, R159, R169.reuse, -R193.reuse ;  /* 0x000000a99f9c7223 */ /* 0x180fe200000108c1 */
[----:B0-----:R-:W-:Y:S01]  /*128f0*/  FMNMX.FTZ R170, R182, R170, !PT ;  /* 0x000000aab6aa7209 */ /* 0x001fe20007810000 */
[-CC-:B------:R-:W-:Y:S01]  /*12900*/  FFMA.FTZ R159, R161, R169.reuse, -R193.reuse ;  /* 0x000000a9a19f7223 */ /* 0x180fe200000108c1 */
[-CC-:B------:R-:W-:Y:S01]  /*12910*/  FFMA.FTZ R174, R165, R169.reuse, -R193.reuse ;  /* 0x000000a9a5ae7223 */ /* 0x180fe200000108c1 */
[-CC-:B------:R-:W-:Y:S01]  /*12920*/  FFMA.FTZ R178, R201, R169.reuse, -R193.reuse ;  /* 0x000000a9c9b27223 */ /* 0x180fe200000108c1 */
[-CC-:B------:R-:W-:Y:S01]  /*12930*/  FFMA.FTZ R152, R152, R169.reuse, -R193.reuse ;  /* 0x000000a998987223 */ /* 0x180fe200000108c1 */
[-CC-:B------:R-:W-:Y:S01]  /*12940*/  FFMA.FTZ R153, R153, R169.reuse, -R193.reuse ;  /* 0x000000a999997223 */ /* 0x180fe200000108c1 */
[----:B------:R0:W2:Y:S01]  /*12950*/  MUFU.EX2 R179, R171 ;  /* 0x000000ab00b37308 */ /* 0x0000a20000000800 */
[-CC-:B------:R-:W-:Y:S01]  /*12960*/  FFMA.FTZ R197, R197, R169.reuse, -R193.reuse ;  /* 0x000000a9c5c57223 */ /* 0x180fe200000108c1 */
[----:B-1----:R-:W-:Y:S01]  /*12970*/  FMNMX.FTZ R170, R183, R170, !PT ;  /* 0x000000aab7aa7209 */ /* 0x002fe20007810000 */
[-CC-:B------:R-:W-:Y:S01]  /*12980*/  FFMA.FTZ R160, R160, R169.reuse, -R193.reuse ;  /* 0x000000a9a0a07223 */ /* 0x180fe200000108c1 */
[-CC-:B------:R-:W-:Y:S01]  /*12990*/  FFMA.FTZ R172, R172, R169.reuse, -R193.reuse ;  /* 0x000000a9acac7223 */ /* 0x180fe200000108c1 */
[-CC-:B------:R-:W-:Y:S01]  /*129a0*/  FFMA.FTZ R173, R173, R169.reuse, -R193.reuse ;  /* 0x000000a9adad7223 */ /* 0x180fe200000108c1 */
[-CC-:B------:R-:W-:Y:S01]  /*129b0*/  FFMA.FTZ R176, R176, R169.reuse, -R193.reuse ;  /* 0x000000a9b0b07223 */ /* 0x180fe200000108c1 */
[----:B------:R-:W1:Y:S01]  /*129c0*/  SHFL.BFLY PT, R175, R170, 0x2, 0x1f ;  /* 0x0c401f00aaaf7f89 */ /* 0x000e6200000e0000 */
[----:B------:R-:W-:Y:S01]  /*129d0*/  MUFU.EX2 R152, R152 ;  /* 0x0000009800987308 */ /* 0x000fe20000000800 */
[-CC-:B0-----:R-:W-:Y:S01]  /*129e0*/  FFMA.FTZ R171, R164, R169.reuse, -R193.reuse ;  /* 0x000000a9a4ab7223 */ /* 0x181fe200000108c1 */
[-CC-:B------:R-:W-:Y:S01]  /*129f0*/  FFMA.FTZ R177, R177, R169.reuse, -R193.reuse ;  /* 0x000000a9b1b17223 */ /* 0x180fe200000108c1 */
[----:B------:R-:W-:-:S05]  /*12a00*/  FFMA.FTZ R180, R180, R169, -R193 ;  /* 0x000000a9b4b47223 */ /* 0x000fca00000108c1 */
        /* <DEDUP_REMOVED lines=15> */
[----:B-1----:R-:W-:Y:S01]  /*12b00*/  FMNMX.FTZ R170, R170, R175, !PT ;  /* 0x000000afaaaa7209 */ /* 0x002fe20007810000 */
[----:B------:R-:W-:Y:S01]  /*12b10*/  MUFU.EX2 R197, R197 ;  /* 0x000000c500c57308 */ /* 0x000fe20000000800 */
[----:B------:R-:W-:Y:S01]  /*12b20*/  FFMA.FTZ R175, R200, R169, -R193 ;  /* 0x000000a9c8af7223 */ /* 0x000fe200000108c1 */
[-C--:B------:R-:W-:Y:S01]  /*12b30*/  FMUL.FTZ R49, R49, R179.reuse ;  /* 0x000000b331317220 */ /* 0x080fe20000410000 */
[-C--:B------:R-:W-:Y:S01]  /*12b40*/  FMUL.FTZ R52, R52, R179.reuse ;  /* 0x000000b334347220 */ /* 0x080fe20000410000 */
[----:B------:R-:W0:Y:S01]  /*12b50*/  SHFL.BFLY PT, R161, R170, 0x1, 0x1f ;  /* 0x0c201f00aaa17f89 */ /* 0x000e2200000e0000 */
        /* <DEDUP_REMOVED lines=22> */
[----:B------:R-:W-:Y:S01]  /*12cc0*/  FMUL.FTZ R92, R92, R179 ;  /* 0x000000b35c5c7220 */ /* 0x000fe20000410000 */
[----:B0-----:R-:W-:Y:S01]  /*12cd0*/  FMNMX.FTZ R170, R170, R161, !PT ;  /* 0x000000a1aaaa7209 */ /* 0x001fe20007810000 */
[-C--:B------:R-:W-:Y:S01]  /*12ce0*/  FMUL.FTZ R93, R93, R179.reuse ;  /* 0x000000b35d5d7220 */ /* 0x080fe20000410000 */
[-C--:B------:R-:W-:Y:S01]  /*12cf0*/  FMUL.FTZ R96, R96, R179.reuse ;  /* 0x000000b360607220 */ /* 0x080fe20000410000 */
[----:B------:R-:W-:Y:S01]  /*12d00*/  FMUL.FTZ R97, R97, R179 ;  /* 0x000000b361617220 */ /* 0x000fe20000410000 */
[----:B------:R-:W-:Y:S01]  /*12d10*/  MUFU.EX2 R171, R171 ;  /* 0x000000ab00ab7308 */ /* 0x000fe20000000800 */
[C---:B------:R-:W-:Y:S01]  /*12d20*/  FMUL.FTZ R165, R170.reuse, R169 ;  /* 0x000000a9aaa57220 */ /* 0x040fe20000410000 */
[----:B------:R-:W-:Y:S01]  /*12d30*/  FADD.FTZ R161, -R170, R199 ;  /* 0x000000c7aaa17221 */ /* 0x000fe20000010100 */
[-C--:B------:R-:W-:Y:S01]  /*12d40*/  FMUL.FTZ R100, R100, R179.reuse ;  /* 0x000000b364647220 */ /* 0x080fe20000410000 */
[----:B------:R-:W-:Y:S01]  /*12d50*/  FMUL.FTZ R101, R101, R179 ;  /* 0x000000b365657220 */ /* 0x000fe20000410000 */
[-CC-:B------:R-:W-:Y:S01]  /*12d60*/  FFMA.FTZ R201, R155, R169.reuse, -R165.reuse ;  /* 0x000000a99bc97223 */ /* 0x180fe200000108a5 */
[-CC-:B------:R-:W-:Y:S01]  /*12d70*/  FFMA.FTZ R155, R157, R169.reuse, -R165.reuse ;  /* 0x000000a99d9b7223 */ /* 0x180fe200000108a5 */
[----:B------:R-:W-:Y:S01]  /*12d80*/  FFMA.FTZ R157, R162, R169, -R165 ;  /* 0x000000a9a29d7223 */ /* 0x000fe200000108a5 */
[----:B------:R-:W-:-:S02]  /*12d90*/  IMAD.MOV R162, RZ, RZ, -R203 ;  /* 0x000000ffffa27224 */ /* 0x000fc400078e0acb */
[-C--:B------:R-:W-:Y:S01]  /*12da0*/  FMUL.FTZ R161, R161, R169.reuse ;  /* 0x000000a9a1a17220 */ /* 0x080fe20000410000 */
[-CC-:B------:R-:W-:Y:S01]  /*12db0*/  FFMA.FTZ R154, R154, R169.reuse, -R165.reuse ;  /* 0x000000a99a9a7223 */ /* 0x180fe200000108a5 */
[----:B------:R-:W-:Y:S01]  /*12dc0*/  MUFU.EX2 R201, R201 ;  /* 0x000000c900c97308 */ /* 0x000fe20000000800 */
[-CC-:B------:R-:W-:Y:S01]  /*12dd0*/  FFMA.FTZ R164, R158, R169.reuse, -R165.reuse ;  /* 0x000000a99ea47223 */ /* 0x180fe200000108a5 */
[----:B------:R-:W-:Y:S01]  /*12de0*/  ISETP.NE.AND P2, PT, R189, R162, PT ;  /* 0x000000a2bd00720c */ /* 0x000fe20003f45270 */
[-CC-:B------:R-:W-:Y:S01]  /*12df0*/  FFMA.FTZ R158, R163, R169.reuse, -R165.reuse ;  /* 0x000000a9a39e7223 */ /* 0x180fe200000108a5 */
[----:B------:R-:W-:Y:S02]  /*12e00*/  @!P1 VIADD R162, R21, 0x38840 ;  /* 0x0003884015a29836 */ /* 0x000fe40000000000 */
[-CC-:B------:R-:W-:Y:S01]  /*12e10*/  FFMA.FTZ R193, R166, R169.reuse, -R165.reuse ;  /* 0x000000a9a6c17223 */ /* 0x180fe200000108a5 */
[-CC-:B------:R-:W-:Y:S01]  /*12e20*/  FFMA.FTZ R199, R167, R169.reuse, -R165.reuse ;  /* 0x000000a9a7c77223 */ /* 0x180fe200000108a5 */
[-CC-:B------:R-:W-:Y:S01]  /*12e30*/  FFMA.FTZ R181, R181, R169.reuse, -R165.reuse ;  /* 0x000000a9b5b57223 */ /* 0x180fe200000108a5 */
[----:B------:R-:W0:Y:S01]  /*12e40*/  MUFU.EX2 R161, R161 ;  /* 0x000000a100a17308 */ /* 0x000e220000000800 */
[----:B------:R-:W-:Y:S01]  /*12e50*/  @!P1 PRMT R162, RZ, 0x654, R162 ;  /* 0x00000654ffa29816 */ /* 0x000fe200000000a2 */
[-CC-:B------:R-:W-:Y:S01]  /*12e60*/  FFMA.FTZ R200, R202, R169.reuse, -R165.reuse ;  /* 0x000000a9cac87223 */ /* 0x180fe200000108a5 */
[-CC-:B------:R-:W-:Y:S01]  /*12e70*/  FFMA.FTZ R205, R205, R169.reuse, -R165.reuse ;  /* 0x000000a9cdcd7223 */ /* 0x180fe200000108a5 */
[-CC-:B------:R-:W-:Y:S01]  /*12e80*/  FFMA.FTZ R206, R206, R169.reuse, -R165.reuse ;  /* 0x000000a9cece7223 */ /* 0x180fe200000108a5 */
[----:B------:R1:W-:Y:S01]  /*12e90*/  @!P1 SYNCS.ARRIVE.TRANS64.RED.A1T0 RZ, [R162+URZ], RZ ;  /* 0x000000ffa2ff99a7 */ /* 0x0003e2000810043f */
[-CC-:B------:R-:W-:Y:S01]  /*12ea0*/  FFMA.FTZ R207, R207, R169.reuse, -R165.reuse ;  /* 0x000000a9cfcf7223 */ /* 0x180fe200000108a5 */
[----:B------:R-:W-:Y:S01]  /*12eb0*/  @!P2 IMAD R163, R198, 0x40, R190 ;  /* 0x00000040c6a3a824 */ /* 0x000fe200078e02be */
[----:B------:R-:W2:Y:S01]  /*12ec0*/  MUFU.EX2 R154, R154 ;  /* 0x0000009a009a7308 */ /* 0x000ea20000000800 */
[----:B------:R-:W-:Y:S01]  /*12ed0*/  FFMA.FTZ R198, R204, R169, -R165 ;  /* 0x000000a9ccc67223 */ /* 0x000fe200000108a5 */
[----:B------:R-:W-:Y:S01]  /*12ee0*/  FMUL.FTZ R104, R104, R179 ;  /* 0x000000b368687220 */ /* 0x000fe20000410000 */
[----:B------:R-:W-:-:S02]  /*12ef0*/  @!P2 IMAD R163, R163, 0x4, R2 ;  /* 0x00000004a3a3a824 */ /* 0x000fc400078e0202 */
[----:B------:R-:W-:Y:S01]  /*12f00*/  FMUL.FTZ R105, R105, R179 ;  /* 0x000000b369697220 */ /* 0x000fe20000410000 */
[-CC-:B-1----:R-:W-:Y:S01]  /*12f10*/  FFMA.FTZ R162, R182, R169.reuse, -R165.reuse ;  /* 0x000000a9b6a27223 */ /* 0x182fe200000108a5 */
[----:B------:R-:W-:Y:S01]  /*12f20*/  FFMA.FTZ R165, R183, R169, -R165 ;  /* 0x000000a9b7a57223 */ /* 0x000fe200000108a5 */
[-C--:B------:R-:W-:Y:S01]  /*12f30*/  FMUL.FTZ R108, R108, R179.reuse ;  /* 0x000000b36c6c7220 */ /* 0x080fe20000410000 */
[----:B------:R-:W1:Y:S01]  /*12f40*/  MUFU.EX2 R155, R155 ;  /* 0x0000009b009b7308 */ /* 0x000e620000000800 */
[----:B------:R-:W-:Y:S01]  /*12f50*/  @!P2 STS [R163+0x38400], R179 ;  /* 0x038400b3a300a388 */ /* 0x000fe20000000800 */
[-C--:B------:R-:W-:Y:S01]  /*12f60*/  FMUL.FTZ R109, R109, R179.reuse ;  /* 0x000000b36d6d7220 */ /* 0x080fe20000410000 */
[-C--:B------:R-:W-:Y:S01]  /*12f70*/  FMUL.FTZ R112, R112, R179.reuse ;  /* 0x000000b370707220 */ /* 0x080fe20000410000 */
[-C--:B------:R-:W-:Y:S01]  /*12f80*/  FMUL.FTZ R113, R113, R179.reuse ;  /* 0x000000b371717220 */ /* 0x080fe20000410000 */
[----:B0-----:R0:W-:Y:S01]  /*12f90*/  @!P2 STS [R163+0x38420], R161 ;  /* 0x038420a1a300a388 */ /* 0x0011e20000000800 */
        /* <DEDUP_REMOVED lines=8> */
[----:B------:R-:W-:Y:S01]  /*13020*/  FMUL.FTZ R129, R129, R179 ;  /* 0x000000b381817220 */ /* 0x000fe20000410000 */
[----:B0-----:R-:W-:Y:S01]  /*13030*/  FFMA.FTZ R163, R179, R15, R152 ;  /* 0x0000000fb3a37223 */ /* 0x001fe20000010098 */
[----:B--2---:R-:W-:Y:S01]  /*13040*/  FFMA.FTZ R15, R161, R20, R154 ;  /* 0x00000014a10f7223 */ /* 0x004fe2000001009a */
[C---:B------:R-:W-:Y:S01]  /*13050*/  F2FP.F16.F32.PACK_AB R152, R153.reuse, R152 ;  /* 0x000000989998723e */ /* 0x040fe200000000ff */
[----:B------:R-:W0:Y:S01]  /*13060*/  MUFU.EX2 R157, R157 ;  /* 0x0000009d009d7308 */ /* 0x000e220000000800 */
[----:B------:R-:W-:Y:S01]  /*13070*/  FADD.FTZ R20, R153, R163 ;  /* 0x000000a399147221 */ /* 0x000fe20000010000 */
[C---:B------:R-:W-:Y:S01]  /*13080*/  FADD.FTZ R163, R201.reuse, R15 ;  /* 0x0000000fc9a37221 */ /* 0x040fe20000010000 */
[----:B------:R-:W-:Y:S01]  /*13090*/  F2FP.F16.F32.PACK_AB R153, R201, R154 ;  /* 0x0000009ac999723e */ /* 0x000fe200000000ff */
[-C--:B------:R-:W-:Y:S01]  /*130a0*/  FMUL.FTZ R132, R132, R179.reuse ;  /* 0x000000b384847220 */ /* 0x080fe20000410000 */
[----:B------:R-:W-:Y:S01]  /*130b0*/  FADD.FTZ R154, R208, R20 ;  /* 0x00000014d09a7221 */ /* 0x000fe20000010000 */
[----:B-1----:R-:W-:Y:S01]  /*130c0*/  FADD.FTZ R20, R155, R163 ;  /* 0x000000a39b147221 */ /* 0x002fe20000010000 */
[-C--:B------:R-:W-:Y:S01]  /*130d0*/  FMUL.FTZ R133, R133, R179.reuse ;  /* 0x000000b385857220 */ /* 0x080fe20000410000 */
[----:B------:R-:W1:Y:S01]  /*130e0*/  MUFU.EX2 R158, R158 ;  /* 0x0000009e009e7308 */ /* 0x000e620000000800 */
[-C--:B------:R-:W-:Y:S01]  /*130f0*/  FMUL.FTZ R136, R136, R179.reuse ;  /* 0x000000b388887220 */ /* 0x080fe20000410000 */
[----:B---3--:R-:W-:Y:S01]  /*13100*/  FADD.FTZ R166, R164, R20 ;  /* 0x00000014a4a67221 */ /* 0x008fe20000010000 */
        /* <DEDUP_REMOVED lines=8> */
[----:B------:R-:W-:Y:S01]  /*13190*/  FADD.FTZ R163, R197, R154 ;  /* 0x0000009ac5a37221 */ /* 0x000fe20000010000 */
[----:B0-----:R-:W-:Y:S01]  /*131a0*/  FADD.FTZ R166, R157, R166 ;  /* 0x000000a69da67221 */ /* 0x001fe20000010000 */
[----:B------:R-:W-:Y:S01]  /*131b0*/  F2FP.F16.F32.PACK_AB R154, R197, R208 ;  /* 0x000000d0c59a723e */ /* 0x000fe200000000ff */
[----:B------:R-:W-:Y:S01]  /*131c0*/  FMUL.FTZ R26, R26, R161 ;  /* 0x000000a11a1a7220 */ /* 0x000fe20000410000 */
[----:B------:R-:W-:Y:S01]  /*131d0*/  FADD.FTZ R163, R156, R163 ;  /* 0x000000a39ca37221 */ /* 0x000fe20000010000 */
[----:B------:R-:W0:Y:S01]  /*131e0*/  MUFU.EX2 R199, R199 ;  /* 0x000000c700c77308 */ /* 0x000e220000000800 */
[C---:B-1----:R-:W-:Y:S01]  /*131f0*/  FADD.FTZ R183, R158.reuse, R166 ;  /* 0x000000a69eb77221 */ /* 0x042fe20000010000 */
[----:B------:R-:W-:Y:S01]  /*13200*/  F2FP.F16.F32.PACK_AB R157, R158, R157 ;  /* 0x0000009d9e9d723e */ /* 0x000fe200000000ff */
[----:B------:R-:W-:Y:S01]  /*13210*/  FADD.FTZ R202, R160, R163 ;  /* 0x000000a3a0ca7221 */ /* 0x000fe20000010000 */
[----:B------:R-:W-:Y:S01]  /*13220*/  F2FP.F16.F32.PACK_AB R155, R164, R155 ;  /* 0x0000009ba49b723e */ /* 0x000fe200000000ff */
[----:B------:R-:W-:Y:S01]  /*13230*/  BAR.SYNC.DEFER_BLOCKING 0xf, 0x100 ;  /* 0x03c4000000007b1d */ /* 0x000fe20000010000 */
[----:B------:R-:W-:Y:S01]  /*13240*/  F2FP.F16.F32.PACK_AB R158, R171, R159 ;  /* 0x0000009fab9e723e */ /* 0x000fe200000000ff */
[----:B------:R-:W-:Y:S01]  /*13250*/  FADD.FTZ R202, R159, R202 ;  /* 0x000000ca9fca7221 */ /* 0x000fe20000010000 */
[----:B------:R-:W-:Y:S01]  /*13260*/  F2FP.F16.F32.PACK_AB R156, R160, R156 ;  /* 0x0000009ca09c723e */ /* 0x000fe200000000ff */
        /* <DEDUP_REMOVED lines=72> */
[----:B0-----:R-:W-:Y:S01]  /*136f0*/  F2FP.F16.F32.PACK_AB R159, R199, R193 ;  /* 0x000000c1c79f723e */ /* 0x001fe200000000ff */
[----:B------:R0:W-:Y:S01]  /*13700*/  STSM.16.M88.4 [R210+0x36400], R152 ;  /* 0x03640098d2007844 */ /* 0x0001e20000000200 */
[----:B------:R-:W4:Y:S01]  /*13710*/  MUFU.EX2 R178, R178 ;  /* 0x000000b200b27308 */ /* 0x000f220000000800 */
[----:B-1----:R-:W-:Y:S01]  /*13720*/  F2FP.F16.F32.PACK_AB R160, R175, R174 ;  /* 0x000000aeafa0723e */ /* 0x002fe200000000ff */
[----:B------:R-:W-:Y:S01]  /*13730*/  IMAD.MOV.U32 R197, RZ, RZ, 0x40000040 ;  /* 0x40000040ffc57424 */ /* 0x000fe200078e00ff */
[----:B--2---:R-:W-:Y:S01]  /*13740*/  F2FP.F16.F32.PACK_AB R161, R200, R181 ;  /* 0x000000b5c8a1723e */ /* 0x004fe200000000ff */
[----:B------:R1:W-:Y:S01]  /*13750*/  STSM.16.M88.4 [R214], R156 ;  /* 0x0000009cd6007844 */ /* 0x0003e20000000200 */
[----:B---3--:R-:W-:Y:S01]  /*13760*/  F2FP.F16.F32.PACK_AB R163, R182, R198 ;  /* 0x000000c6b6a3723e */ /* 0x008fe200000000ff */
[----:B------:R-:W-:Y:S01]  /*13770*/  FADD.FTZ R171, R171, R202 ;  /* 0x000000caabab7221 */ /* 0x000fe20000010000 */
[----:B------:R-:W-:Y:S01]  /*13780*/  ISETP.GT.AND P2, PT, R195, RZ, PT ;  /* 0x000000ffc300720c */ /* 0x000fe20003f44270 */
[----:B------:R-:W-:Y:S01]  /*13790*/  MUFU.EX2 R177, R177 ;  /* 0x000000b100b17308 */ /* 0x000fe20000000800 */
[----:B------:R-:W-:-:S02]  /*137a0*/  @!P1 VIADD R21, R21, 0x38860 ;  /* 0x0003886015159836 */ /* 0x000fc40000000000 */
[----:B------:R-:W-:-:S04]  /*137b0*/  FADD.FTZ R174, R174, R171 ;  /* 0x000000abaeae7221 */ /* 0x000fc80000010000 */
[----:B------:R-:W-:Y:S01]  /*137c0*/  FADD.FTZ R175, R175, R174 ;  /* 0x000000aeafaf7221 */ /* 0x000fe20000010000 */
[----:B------:R-:W-:Y:S01]  /*137d0*/  @!P1 PRMT R21, RZ, 0x654, R21 ;  /* 0x00000654ff159816 */ /* 0x000fe20000000015 */
[----:B------:R-:W2:Y:S01]  /*137e0*/  MUFU.EX2 R180, R180 ;  /* 0x000000b400b47308 */ /* 0x000ea20000000800 */
[----:B----4-:R-:W-:-:S07]  /*137f0*/  F2FP.F16.F32.PACK_AB R164, R178, R176 ;  /* 0x000000b0b2a4723e */ /* 0x010fce00000000ff */
[----:B------:R-:W-:Y:S08]  /*13800*/  MUFU.EX2 R15, R206 ;  /* 0x000000ce000f7308 */ /* 0x000ff00000000800 */
[----:B------:R-:W3:Y:S01]  /*13810*/  MUFU.EX2 R20, R207 ;  /* 0x000000cf00147308 */ /* 0x000ee20000000800 */
[----:B--2---:R-:W-:-:S07]  /*13820*/  F2FP.F16.F32.PACK_AB R166, R180, R177 ;  /* 0x000000b1b4a6723e */ /* 0x004fce00000000ff */
[----:B------:R2:W-:Y:S08]  /*13830*/  MUFU.EX2 R201, R162 ;  /* 0x000000a200c97308 */ /* 0x0005f00000000800 */
[----:B------:R3:W4:Y:S01]  /*13840*/  MUFU.EX2 R179, R165 ;  /* 0x000000a500b37308 */ /* 0x0007220000000800 */
[----:B--2---:R-:W-:Y:S01]  /*13850*/  F2FP.F16.F32.PACK_AB R162, R173, R172 ;  /* 0x000000acada2723e */ /* 0x004fe200000000ff */
[----:B------:R-:W-:-:S04]  /*13860*/  FADD.FTZ R172, R172, R175 ;  /* 0x000000afacac7221 */ /* 0x000fc80000010000 */
[----:B------:R1:W-:Y:S01]  /*13870*/  STSM.16.M88.4 [R212], R160 ;  /* 0x000000a0d4007844 */ /* 0x0003e20000000200 */
[----:B------:R-:W-:Y:S01]  /*13880*/  FADD.FTZ R173, R173, R172 ;  /* 0x000000acadad7221 */ /* 0x000fe20000010000 */
[----:B---3--:R-:W-:-:S03]  /*13890*/  F2FP.F16.F32.PACK_AB R165, R20, R15 ;  /* 0x0000000f14a5723e */ /* 0x008fc600000000ff */
[----:B------:R-:W-:-:S04]  /*138a0*/  FADD.FTZ R173, R176, R173 ;  /* 0x000000adb0ad7221 */ /* 0x000fc80000010000 */
[----:B------:R-:W-:Y:S01]  /*138b0*/  FADD.FTZ R178, R178, R173 ;  /* 0x000000adb2b27221 */ /* 0x000fe20000010000 */
[----:B----4-:R-:W-:-:S05]  /*138c0*/  F2FP.F16.F32.PACK_AB R167, R179, R201 ;  /* 0x000000c9b3a7723e */ /* 0x010fca00000000ff */
[----:B------:R1:W-:Y:S01]  /*138d0*/  STSM.16.M88.4 [R213], R164 ;  /* 0x000000a4d5007844 */ /* 0x0003e20000000200 */
[----:B------:R-:W-:-:S06]  /*138e0*/  WARPGROUP.ARRIVE ;  /* 0x00000000000079c5 */ /* 0x000fcc0000000000 */
        /* <DEDUP_REMOVED lines=11> */
[----:B------:R-:W-:Y:S01]  /*139a0*/  R2UR UR6, R152 ;  /* 0x00000000980672ca */ /* 0x000fe200000e0000 */
[----:B------:R-:W-:Y:S01]  /*139b0*/  FADD.FTZ R152, R193, R183 ;  /* 0x000000b7c1987221 */ /* 0x000fe20000010000 */
[----:B------:R-:W-:Y:S01]  /*139c0*/  R2UR UR7, R153 ;  /* 0x00000000990772ca */ /* 0x000fe200000e0000 */
[----:B------:R-:W-:Y:S02]  /*139d0*/  IMAD.MOV.U32 R193, RZ, RZ, R168 ;  /* 0x000000ffffc17224 */ /* 0x000fe400078e00a8 */
[----:B------:R-:W-:Y:S01]  /*139e0*/  FADD.FTZ R152, R199, R152 ;  /* 0x00000098c7987221 */ /* 0x000fe20000010000 */
[----:B------:R-:W-:-:S03]  /*139f0*/  IMAD.MOV.U32 R199, RZ, RZ, R170 ;  /* 0x000000ffffc77224 */ /* 0x000fc600078e00aa */
[----:B------:R-:W-:-:S04]  /*13a00*/  FADD.FTZ R181, R181, R152 ;  /* 0x00000098b5b57221 */ /* 0x000fc80000010000 */
[----:B------:R-:W-:-:S04]  /*13a10*/  FADD.FTZ R181, R200, R181 ;  /* 0x000000b5c8b57221 */ /* 0x000fc80000010000 */
[----:B------:R-:W-:Y:S01]  /*13a20*/  FADD.FTZ R181, R198, R181 ;  /* 0x000000b5c6b57221 */ /* 0x000fe20000010000 */
[----:B------:R-:W-:-:S03]  /*13a30*/  IMAD.MOV.U32 R198, RZ, RZ, R18 ;  /* 0x000000ffffc67224 */ /* 0x000fc600078e0012 */
[----:B------:R-:W-:-:S04]  /*13a40*/  FADD.FTZ R182, R182, R181 ;  /* 0x000000b5b6b67221 */ /* 0x000fc80000010000 */
[----:B------:R-:W-:-:S04]  /*13a50*/  FADD.FTZ R15, R15, R182 ;  /* 0x000000b60f0f7221 */ /* 0x000fc80000010000 */
[----:B------:R-:W-:Y:S01]  /*13a60*/  FADD.FTZ R20, R20, R15 ;  /* 0x0000000f14147221 */ /* 0x000fe20000010000 */
[----:B------:R-:W-:-:S03]  /*13a70*/  FADD.FTZ R15, R177, R178 ;  /* 0x000000b2b10f7221 */ /* 0x000fc60000010000 */
[----:B------:R-:W-:Y:S01]  /*13a80*/  FADD.FTZ R20, R201, R20 ;  /* 0x00000014c9147221 */ /* 0x000fe20000010000 */
[----:B------:R-:W-:-:S03]  /*13a90*/  FADD.FTZ R15, R180, R15 ;  /* 0x0000000fb40f7221 */ /* 0x000fc60000010000 */
[----:B------:R-:W-:Y:S01]  /*13aa0*/  FADD.FTZ R20, R179, R20 ;  /* 0x00000014b3147221 */ /* 0x000fe20000010000 */
[----:B------:R-:W-:Y:S02]  /*13ab0*/  WARPGROUP.DEPBAR.LE gsb0, 0x0 ;  /* 0x00008000000079c5 */ /* 0x000fe40000010000 */
[----:B------:R-:W-:-:S06]  /*13ac0*/  WARPGROUP.ARRIVE ;  /* 0x00000000000079c5 */ /* 0x000fcc0000000000 */
        /* <DEDUP_REMOVED lines=17> */
[----:B0-----:R-:W-:-:S04]  /*13be0*/  VIADD R21, R195, 0xffffffff ;  /* 0xffffffffc3157836 */ /* 0x001fc80000000000 */
[----:B------:R-:W-:Y:S01]  /*13bf0*/  IMAD.MOV.U32 R195, RZ, RZ, R21 ;  /* 0x000000ffffc37224 */ /* 0x000fe200078e0015 */
[----:B-1----:R-:W-:Y:S06]  /*13c00*/  @P2 BRA `(.L_x_8929) ;  /* 0xffffffc800742947 */ /* 0x002fec000383ffff */
.L_x_8918:
[----:B------:R-:W-:Y:S05]  /*13c10*/  BSYNC B0 ;  /* 0x0000000000007941 */ /* 0x000fea0003800000 */
.L_x_8917:
[----:B------:R-:W0:Y:S01]  /*13c20*/  SHFL.BFLY PT, R0, R15, 0x2, 0x1f ;  /* 0x0c401f000f007f89 */ /* 0x000e2200000e0000 */
[----:B------:R-:W-:Y:S02]  /*13c30*/  IMAD.MOV R6, RZ, RZ, -R203 ;  /* 0x000000ffff067224 */ /* 0x000fe400078e0acb */
[----:B------:R-:W-:Y:S01]  /*13c40*/  VIADD R172, R18, 0x1 ;  /* 0x0000000112ac7836 */ /* 0x000fe20000000000 */
[----:B------:R-:W1:Y:S01]  /*13c50*/  SHFL.BFLY PT, R5, R20, 0x2, 0x1f ;  /* 0x0c401f0014057f89 */ /* 0x000e6200000e0000 */
[----:B------:R-:W-:Y:S01]  /*13c60*/  IMAD.MOV.U32 R21, RZ, RZ, -0x800000 ;  /* 0xff800000ff157424 */ /* 0x000fe200078e00ff */
[----:B------:R-:W-:Y:S08]  /*13c70*/  BAR.ARV 0x8, 0x100 ;  /* 0x0204000000007b1d */ /* 0x000ff00000002000 */
[----:B------:R-:W-:Y:S01]  /*13c80*/  BAR.SYNC.DEFER_BLOCKING 0xf, 0x100 ;  /* 0x03c4000000007b1d */ /* 0x000fe20000010000 */
[----:B------:R-:W-:Y:S01]  /*13c90*/  ISETP.NE.AND P0, PT, R189, R6, PT ;  /* 0x00000006bd00720c */ /* 0x000fe20003f05270 */
[----:B------:R-:W-:Y:S01]  /*13ca0*/  VIADD R226, R226, 0x1 ;  /* 0x00000001e2e27836 */ /* 0x000fe20000000000 */
[----:B------:R-:W-:-:S04]  /*13cb0*/  ISETP.NE.AND P1, PT, R172, 0x2, PT ;  /* 0x00000002ac00780c */ /* 0x000fc80003f25270 */
[----:B------:R-:W-:Y:S01]  /*13cc0*/  SEL R6, RZ, 0x1, P1 ;  /* 0x00000001ff067807 */ /* 0x000fe20000800000 */
[----:B0-----:R-:W-:-:S03]  /*13cd0*/  FADD.FTZ R4, R0, R15 ;  /* 0x0000000f00047221 */ /* 0x001fc60000010000 */
[----:B------:R-:W-:Y:S01]  /*13ce0*/  LOP3.LUT R19, R19, R6, RZ, 0x3c, !PT ;  /* 0x0000000613137212 */ /* 0x000fe200078e3cff */
[----:B-1----:R-:W-:Y:S01]  /*13cf0*/  FADD.FTZ R5, R5, R20 ;  /* 0x0000001405057221 */ /* 0x002fe20000010000 */
[----:B------:R-:W0:Y:S01]  /*13d00*/  SHFL.BFLY PT, R3, R4, 0x1, 0x1f ;  /* 0x0c201f0004037f89 */ /* 0x000e2200000e0000 */
[----:B------:R-:W-:-:S03]  /*13d10*/  IMAD.MOV.U32 R20, RZ, RZ, -0x800000 ;  /* 0xff800000ff147424 */ /* 0x000fc600078e00ff */
[----:B------:R-:W1:Y:S01]  /*13d20*/  SHFL.BFLY PT, R0, R5, 0x1, 0x1f ;  /* 0x0c201f0005007f89 */ /* 0x000e6200000e0000 */
[----:B0-----:R-:W-:Y:S01]  /*13d30*/  FADD.FTZ R7, R4, R3 ;  /* 0x0000000304077221 */ /* 0x001fe20000010000 */
[----:B------:R-:W-:Y:S02]  /*13d40*/  IMAD.MOV.U32 R3, RZ, RZ, RZ ;  /* 0x000000ffff037224 */ /* 0x000fe400078e00ff */
[----:B------:R-:W-:Y:S02]  /*13d50*/  IMAD.MOV.U32 R4, RZ, RZ, RZ ;  /* 0x000000ffff047224 */ /* 0x000fe400078e00ff */
[----:B-1----:R-:W-:Y:S01]  /*13d60*/  FADD.FTZ R0, R5, R0 ;  /* 0x0000000005007221 */ /* 0x002fe20000010000 */
[----:B------:R-:W-:Y:S01]  /*13d70*/  FSETP.NE.FTZ.AND P2, PT, R7, RZ, PT ;  /* 0x000000ff0700720b */ /* 0x000fe20003f55000 */
[----:B------:R-:W-:-:S03]  /*13d80*/  @!P0 IMAD R5, R18, 0x40, R190 ;  /* 0x0000004012058824 */ /* 0x000fc600078e02be */
[----:B------:R-:W-:Y:S01]  /*13d90*/  FSETP.NE.FTZ.AND P3, PT, R0, RZ, PT ;  /* 0x000000ff0000720b */ /* 0x000fe20003f75000 */
[----:B------:R-:W-:-:S08]  /*13da0*/  @!P0 IMAD R5, R5, 0x4, R2 ;  /* 0x0000000405058824 */ /* 0x000fd000078e0202 */
[----:B------:R-:W0:Y:S01]  /*13db0*/  @P2 MUFU.RCP R3, R7 ;  /* 0x0000000700032308 */ /* 0x000e220000001000 */
[----:B------:R-:W-:-:S03]  /*13dc0*/  @P2 FMUL.FTZ R18, R169, 0.69314718246459960938 ;  /* 0x3f317218a9122820 */ /* 0x000fc60000410000 */
[----:B------:R-:W-:-:S04]  /*13dd0*/  @P3 FMUL.FTZ R169, R169, 0.69314718246459960938 ;  /* 0x3f317218a9a93820 */ /* 0x000fc80000410000 */
[----:B------:R-:W1:Y:S08]  /*13de0*/  @P3 MUFU.RCP R4, R0 ;  /* 0x0000000000043308 */ /* 0x000e700000001000 */
[----:B------:R-:W2:Y:S01]  /*13df0*/  @P2 MUFU.LG2 R2, R7 ;  /* 0x0000000700022308 */ /* 0x000ea20000000c00 */
[-C--:B0-----:R-:W-:Y:S01]  /*13e00*/  FMUL.FTZ R171, R32, R3.reuse ;  /* 0x0000000320ab7220 */ /* 0x081fe20000410000 */
[----:B------:R0:W-:Y:S01]  /*13e10*/  @!P0 STS [R5+0x38400], R3 ;  /* 0x0384000305008388 */ /* 0x0001e20000000800 */
[-C--:B------:R-:W-:Y:S01]  /*13e20*/  FMUL.FTZ R166, R33, R3.reuse ;  /* 0x0000000321a67220 */ /* 0x080fe20000410000 */
[-C--:B------:R-:W-:Y:S01]  /*13e30*/  FMUL.FTZ R24, R24, R3.reuse ;  /* 0x0000000318187220 */ /* 0x080fe20000410000 */
[-C--:B------:R-:W-:Y:S01]  /*13e40*/  FMUL.FTZ R25, R25, R3.reuse ;  /* 0x0000000319197220 */ /* 0x080fe20000410000 */
[-C--:B------:R-:W-:Y:S01]  /*13e50*/  FMUL.FTZ R28, R28, R3.reuse ;  /* 0x000000031c1c7220 */ /* 0x080fe20000410000 */
[-C--:B------:R-:W-:Y:S01]  /*13e60*/  FMUL.FTZ R29, R29, R3.reuse ;  /* 0x000000031d1d7220 */ /* 0x080fe20000410000 */
[----:B------:R-:W3:Y:S01]  /*13e70*/  @P3 MUFU.LG2 R32, R0 ;  /* 0x0000000000203308 */ /* 0x000ee20000000c00 */
        /* <DEDUP_REMOVED lines=65> */
[----:B------:R-:W-:Y:S01]  /*14290*/  FMUL.FTZ R13, R66, R4 ;  /* 0x00000004420d7220 */ /* 0x000fe20000410000 */
[----:B------:R-:W-:Y:S01]  /*142a0*/  @P2 FFMA.FTZ R21, R18, R168, R33 ;  /* 0x000000a812152223 */ /* 0x000fe20000010021 */
[----:B------:R-:W-:Y:S01]  /*142b0*/  PLOP3.LUT P0, PT, PT, PT, PT, 0x8, 0x0 ;  /* 0x000000000000781c */ /* 0x000fe20003f0e170 */
[-C--:B------:R-:W-:Y:S01]  /*142c0*/  FMUL.FTZ R26, R26, R4.reuse ;  /* 0x000000041a1a7220 */ /* 0x080fe20000410000 */
[-C--:B------:R-:W-:Y:S01]  /*142d0*/  FMUL.FTZ R27, R30, R4.reuse ;  /* 0x000000041e1b7220 */ /* 0x080fe20000410000 */
[-C--:B------:R-:W-:Y:S01]  /*142e0*/  FMUL.FTZ R31, R31, R4.reuse ;  /* 0x000000041f1f7220 */ /* 0x080fe20000410000 */
[-C--:B0-----:R-:W-:Y:S01]  /*142f0*/  FMUL.FTZ R3, R34, R4.reuse ;  /* 0x0000000422037220 */ /* 0x081fe20000410000 */
        /* <DEDUP_REMOVED lines=58> */
.L_x_8852:
[----:B------:R-:W-:Y:S05]  /*146a0*/  BSYNC B7 ;  /* 0x0000000000077941 */ /* 0x000fea0003800000 */
.L_x_8850:
        /* <DEDUP_REMOVED lines=9> */
[----:B------:R-:W3:Y:S01]  /*14740*/  LDL R4, [R1+0xc] ;  /* 0x00000c0001047983 */ /* 0x000ee20000100800 */
[----:B------:R-:W-:Y:S01]  /*14750*/  F2FP.F16.F32.PACK_AB R24, R25, R24 ;  /* 0x000000181918723e */ /* 0x000fe200000000ff */
[----:B------:R-:W-:Y:S01]  /*14760*/  ULDC.64 UR4, c[0x0][0xd00] ;  /* 0x0003400000047ab9 */ /* 0x000fe20000000a00 */
[----:B------:R-:W-:Y:S01]  /*14770*/  F2FP.F16.F32.PACK_AB R25, R0, R26 ;  /* 0x0000001a0019723e */ /* 0x000fe200000000ff */
[----:B------:R-:W4:Y:S01]  /*14780*/  S2R R41, SR_SWINHI ;  /* 0x0000000000297919 */ /* 0x000f220000002f00 */
        /* <DEDUP_REMOVED lines=17> */
[----:B----4-:R-:W-:Y:S02]  /*148a0*/  MOV R37, R41 ;  /* 0x0000002900257202 */ /* 0x010fe40000000f00 */
        /* <DEDUP_REMOVED lines=25> */
[----:B------:R-:W-:Y:S01]  /*14a40*/  F2FP.F16.F32.PACK_AB R147, R151, R150 ;  /* 0x000000969793723e */ /* 0x000fe200000000ff */
[----:B------:R-:W-:Y:S01]  /*14a50*/  BAR.SYNC.DEFER_BLOCKING 0x1, 0x100 ;  /* 0x0044000000007b1d */ /* 0x000fe20000010000 */
[----:B---3--:R-:W-:-:S03]  /*14a60*/  IMAD.WIDE R40, R4, 0x2, R36 ;  /* 0x0000000204287825 */ /* 0x008fc600078e0224 */
[C---:B------:R-:W-:Y:S02]  /*14a70*/  LOP3.LUT R45, R40.reuse, 0x380, RZ, 0xc0, !PT ;  /* 0x00000380282d7812 */ /* 0x040fe400078ec0ff */
[C---:B------:R-:W-:Y:S02]  /*14a80*/  IADD3 R0, P1, R40.reuse, 0x20, RZ ;  /* 0x0000002028007810 */ /* 0x040fe40007f3e0ff */
[----:B------:R-:W-:Y:S02]  /*14a90*/  SHF.R.U64 R45, R45, 0x3, RZ ;  /* 0x000000032d2d7819 */ /* 0x000fe400000012ff */
[C---:B------:R-:W-:Y:S02]  /*14aa0*/  IADD3 R28, P4, R40.reuse, 0x60, RZ ;  /* 0x00000060281c7810 */ /* 0x040fe40007f9e0ff */
[----:B------:R-:W-:Y:S01]  /*14ab0*/  LOP3.LUT R44, R45, R40, RZ, 0x3c, !PT ;  /* 0x000000282d2c7212 */ /* 0x000fe200078e3cff */
[--C-:B------:R-:W-:Y:S01]  /*14ac0*/  IMAD.MOV.U32 R45, RZ, RZ, R41.reuse ;  /* 0x000000ffff2d7224 */ /* 0x100fe200078e0029 */
[----:B------:R-:W-:Y:S01]  /*14ad0*/  IADD3 R4, P0, R40, 0x40, RZ ;  /* 0x0000004028047810 */ /* 0x000fe20007f1e0ff */
[----:B------:R-:W-:Y:S01]  /*14ae0*/  IMAD.X R29, RZ, RZ, R41, P4 ;  /* 0x000000ffff1d7224 */ /* 0x000fe200020e0629 */
[----:B------:R-:W-:-:S02]  /*14af0*/  LOP3.LUT R169, R0, 0x380, RZ, 0xc0, !PT ;  /* 0x0000038000a97812 */ /* 0x000fc400078ec0ff */
[----:B------:R-:W-:Y:S02]  /*14b00*/  LOP3.LUT R175, R28, 0x380, RZ, 0xc0, !PT ;  /* 0x000003801caf7812 */ /* 0x000fe400078ec0ff */
[----:B------:R-:W-:Y:S02]  /*14b10*/  MOV R44, R44 ;  /* 0x0000002c002c7202 */ /* 0x000fe40000000f00 */
[----:B------:R-:W-:Y:S02]  /*14b20*/  LOP3.LUT R173, R4, 0x380, RZ, 0xc0, !PT ;  /* 0x0000038004ad7812 */ /* 0x000fe400078ec0ff */
[----:B------:R-:W-:Y:S01]  /*14b30*/  SHF.R.U64 R169, R169, 0x3, RZ ;  /* 0x00000003a9a97819 */ /* 0x000fe200000012ff */
[----:B------:R3:W-:Y:S01]  /*14b40*/  STSM.16.M88.4 [R44], R24 ;  /* 0x000000182c007844 */ /* 0x0007e20000000200 */
[----:B-----5:R-:W-:Y:S02]  /*14b50*/  IADD3 R30, P3, R40, 0x2000, RZ ;  /* 0x00002000281e7810 */ /* 0x020fe40007f7e0ff */
[----:B------:R-:W-:-:S02]  /*14b60*/  SHF.R.U64 R175, R175, 0x3, RZ ;  /* 0x00000003afaf7819 */ /* 0x000fc400000012ff */
[C---:B--2---:R-:W-:Y:S01]  /*14b70*/  IADD3 R32, P5, R40.reuse, 0x2040, RZ ;  /* 0x0000204028207810 */ /* 0x044fe20007fbe0ff */
[--C-:B------:R-:W-:Y:S01]  /*14b80*/  IMAD.X R31, RZ, RZ, R41.reuse, P3 ;  /* 0x000000ffff1f7224 */ /* 0x100fe200018e0629 */
[----:B------:R-:W-:Y:S02]  /*14b90*/  SHF.R.U64 R173, R173, 0x3, RZ ;  /* 0x00000003adad7819 */ /* 0x000fe400000012ff */
[----:B------:R-:W-:Y:S01]  /*14ba0*/  IADD3 R48, P6, R40, 0x2020, RZ ;  /* 0x0000202028307810 */ /* 0x000fe20007fde0ff */
[--C-:B------:R-:W-:Y:S01]  /*14bb0*/  IMAD.X R53, RZ, RZ, R41.reuse, P5 ;  /* 0x000000ffff357224 */ /* 0x100fe200028e0629 */
[----:B------:R-:W-:Y:S02]  /*14bc0*/  LOP3.LUT R28, R175, R28, RZ, 0x3c, !PT ;  /* 0x0000001caf1c7212 */ /* 0x000fe400078e3cff */
[----:B------:R-:W-:Y:S01]  /*14bd0*/  LOP3.LUT R175, R32, 0x380, RZ, 0xc0, !PT ;  /* 0x0000038020af7812 */ /* 0x000fe200078ec0ff */
[--C-:B------:R-:W-:Y:S01]  /*14be0*/  IMAD.X R49, RZ, RZ, R41.reuse, P6 ;  /* 0x000000ffff317224 */ /* 0x100fe200030e0629 */
[----:B0-----:R-:W-:Y:S01]  /*14bf0*/  IADD3 R68, P4, R40, 0x4040, RZ ;  /* 0x0000404028447810 */ /* 0x001fe20007f9e0ff */
[--C-:B---3--:R-:W-:Y:S01]  /*14c00*/  IMAD.X R25, RZ, RZ, R41.reuse, P1 ;  /* 0x000000ffff197224 */ /* 0x108fe200008e0629 */
[----:B------:R-:W-:Y:S01]  /*14c10*/  LOP3.LUT R24, R169, R0, RZ, 0x3c, !PT ;  /* 0x00000000a9187212 */ /* 0x000fe200078e3cff */
[--C-:B------:R-:W-:Y:S01]  /*14c20*/  IMAD.X R27, RZ, RZ, R41.reuse, P0 ;  /* 0x000000ffff1b7224 */ /* 0x100fe200000e0629 */
[----:B------:R-:W-:Y:S01]  /*14c30*/  LOP3.LUT R169, R30, 0x380, RZ, 0xc0, !PT ;  /* 0x000003801ea97812 */ /* 0x000fe200078ec0ff */
[----:B------:R-:W-:Y:S01]  /*14c40*/  IMAD.X R69, RZ, RZ, R41, P4 ;  /* 0x000000ffff457224 */ /* 0x000fe200020e0629 */
[----:B------:R-:W-:-:S02]  /*14c50*/  LOP3.LUT R26, R173, R4, RZ, 0x3c, !PT ;  /* 0x00000004ad1a7212 */ /* 0x000fc400078e3cff */
[----:B------:R-:W-:Y:S02]  /*14c60*/  LOP3.LUT R173, R48, 0x380, RZ, 0xc0, !PT ;  /* 0x0000038030ad7812 */ /* 0x000fe400078ec0ff */
[----:B------:R-:W-:Y:S02]  /*14c70*/  SHF.R.U64 R169, R169, 0x3, RZ ;  /* 0x00000003a9a97819 */ /* 0x000fe400000012ff */
[C---:B------:R-:W-:Y:S02]  /*14c80*/  IADD3 R60, P1, R40.reuse, 0x4000, RZ ;  /* 0x00004000283c7810 */ /* 0x040fe40007f3e0ff */
[----:B------:R-:W-:Y:S02]  /*14c90*/  SHF.R.U64 R175, R175, 0x3, RZ ;  /* 0x00000003afaf7819 */ /* 0x000fe400000012ff */
[----:B------:R-:W-:Y:S01]  /*14ca0*/  SHF.R.U64 R173, R173, 0x3, RZ ;  /* 0x00000003adad7819 */ /* 0x000fe200000012ff */
[----:B------:R-:W-:Y:S01]  /*14cb0*/  IMAD.X R61, RZ, RZ, R41, P1 ;  /* 0x000000ffff3d7224 */ /* 0x000fe200008e0629 */
[----:B------:R-:W-:-:S02]  /*14cc0*/  IADD3 R64, P0, R40, 0x4020, RZ ;  /* 0x0000402028407810 */ /* 0x000fc40007f1e0ff */
[----:B------:R-:W-:Y:S02]  /*14cd0*/  LOP3.LUT R30, R169, R30, RZ, 0x3c, !PT ;  /* 0x0000001ea91e7212 */ /* 0x000fe400078e3cff */
[----:B------:R-:W-:Y:S01]  /*14ce0*/  IADD3 R56, P2, R40, 0x2060, RZ ;  /* 0x0000206028387810 */ /* 0x000fe20007f5e0ff */
[--C-:B------:R-:W-:Y:S01]  /*14cf0*/  IMAD.X R65, RZ, RZ, R41.reuse, P0 ;  /* 0x000000ffff417224 */ /* 0x100fe200000e0629 */
[----:B------:R-:W-:Y:S02]  /*14d00*/  LOP3.LUT R52, R175, R32, RZ, 0x3c, !PT ;  /* 0x00000020af347212 */ /* 0x000fe400078e3cff */
[----:B------:R-:W-:Y:S01]  /*14d10*/  LOP3.LUT R169, R60, 0x380, RZ, 0xc0, !PT ;  /* 0x000003803ca97812 */ /* 0x000fe200078ec0ff */
[----:B------:R-:W-:Y:S01]  /*14d20*/  IMAD.X R57, RZ, RZ, R41, P2 ;  /* 0x000000ffff397224 */ /* 0x000fe200010e0629 */
[----:B------:R-:W-:Y:S02]  /*14d30*/  LOP3.LUT R48, R173, R48, RZ, 0x3c, !PT ;  /* 0x00000030ad307212 */ /* 0x000fe400078e3cff */
[----:B------:R-:W-:-:S02]  /*14d40*/  LOP3.LUT R175, R68, 0x380, RZ, 0xc0, !PT ;  /* 0x0000038044af7812 */ /* 0x000fc400078ec0ff */
[----:B------:R-:W-:Y:S02]  /*14d50*/  LOP3.LUT R173, R64, 0x380, RZ, 0xc0, !PT ;  /* 0x0000038040ad7812 */ /* 0x000fe400078ec0ff */
[----:B------:R-:W-:Y:S02]  /*14d60*/  SHF.R.U64 R169, R169, 0x3, RZ ;  /* 0x00000003a9a97819 */ /* 0x000fe400000012ff */
[----:B------:R-:W-:Y:S02]  /*14d70*/  IADD3 R44, P6, R40, 0x6000, RZ ;  /* 0x00006000282c7810 */ /* 0x000fe40007fde0ff */
[----:B------:R-:W-:Y:S02]  /*14d80*/  LOP3.LUT R177, R56, 0x380, RZ, 0xc0, !PT ;  /* 0x0000038038b17812 */ /* 0x000fe400078ec0ff */
[----:B------:R-:W-:Y:S01]  /*14d90*/  SHF.R.U64 R175, R175, 0x3, RZ ;  /* 0x00000003afaf7819 */ /* 0x000fe200000012ff */
[----:B------:R-:W-:Y:S01]  /*14da0*/  IMAD.X R115, RZ, RZ, R41, P6 ;  /* 0x000000ffff737224 */ /* 0x000fe200030e0629 */
[----:B------:R-:W-:-:S02]  /*14db0*/  IADD3 R168, P2, R40, 0x6040, RZ ;  /* 0x0000604028a87810 */ /* 0x000fc40007f5e0ff */
[----:B------:R-:W-:Y:S02]  /*14dc0*/  SHF.R.U64 R173, R173, 0x3, RZ ;  /* 0x00000003adad7819 */ /* 0x000fe400000012ff */
[----:B------:R-:W-:Y:S01]  /*14dd0*/  IADD3 R70, P5, R40, 0x6020, RZ ;  /* 0x0000602028467810 */ /* 0x000fe20007fbe0ff */
[--C-:B------:R-:W-:Y:S01]  /*14de0*/  IMAD.X R45, RZ, RZ, R41.reuse, P2 ;  /* 0x000000ffff2d7224 */ /* 0x100fe200010e0629 */
[----:B------:R-:W-:Y:S02]  /*14df0*/  LOP3.LUT R60, R169, R60, RZ, 0x3c, !PT ;  /* 0x0000003ca93c7212 */ /* 0x000fe400078e3cff */
[----:B------:R-:W-:Y:S01]  /*14e00*/  SHF.R.U64 R177, R177, 0x3, RZ ;  /* 0x00000003b1b17819 */ /* 0x000fe200000012ff */
[----:B------:R-:W-:Y:S01]  /*14e10*/  IMAD.X R119, RZ, RZ, R41, P5 ;  /* 0x000000ffff777224 */ /* 0x000fe200028e0629 */
[----:B------:R-:W-:Y:S02]  /*14e20*/  LOP3.LUT R68, R175, R68, RZ, 0x3c, !PT ;  /* 0x00000044af447212 */ /* 0x000fe400078e3cff */
[----:B------:R-:W-:-:S02]  /*14e30*/  LOP3.LUT R169, R44, 0x380, RZ, 0xc0, !PT ;  /* 0x000003802ca97812 */ /* 0x000fc400078ec0ff */
[----:B------:R-:W-:Y:S02]  /*14e40*/  IADD3 R72, P3, R40, 0x4060, RZ ;  /* 0x0000406028487810 */ /* 0x000fe40007f7e0ff */
[----:B------:R-:W-:Y:S02]  /*14e50*/  LOP3.LUT R64, R173, R64, RZ, 0x3c, !PT ;  /* 0x00000040ad407212 */ /* 0x000fe400078e3cff */
[----:B------:R-:W-:Y:S01]  /*14e60*/  LOP3.LUT R175, R168, 0x380, RZ, 0xc0, !PT ;  /* 0x00000380a8af7812 */ /* 0x000fe200078ec0ff */
[----:B------:R-:W-:Y:S01]  /*14e70*/  IMAD.X R73, RZ, RZ, R41, P3 ;  /* 0x000000ffff497224 */ /* 0x000fe200018e0629 */
[----:B------:R-:W-:Y:S02]  /*14e80*/  LOP3.LUT R173, R70, 0x380, RZ, 0xc0, !PT ;  /* 0x0000038046ad7812 */ /* 0x000fe400078ec0ff */
[----:B------:R-:W-:Y:S02]  /*14e90*/  LOP3.LUT R56, R177, R56, RZ, 0x3c, !PT ;  /* 0x00000038b1387212 */ /* 0x000fe400078e3cff */
[----:B------:R-:W-:-:S02]  /*14ea0*/  SHF.R.U64 R169, R169, 0x3, RZ ;  /* 0x00000003a9a97819 */ /* 0x000fc400000012ff */
[----:B------:R-:W-:Y:S02]  /*14eb0*/  LOP3.LUT R177, R72, 0x380, RZ, 0xc0, !PT ;  /* 0x0000038048b17812 */ /* 0x000fe400078ec0ff */
[----:B------:R-:W-:Y:S02]  /*14ec0*/  SHF.R.U64 R175, R175, 0x3, RZ ;  /* 0x00000003afaf7819 */ /* 0x000fe400000012ff */
[----:B------:R-:W-:Y:S02]  /*14ed0*/  SHF.R.U64 R173, R173, 0x3, RZ ;  /* 0x00000003adad7819 */ /* 0x000fe400000012ff */
[----:B------:R-:W-:Y:S02]  /*14ee0*/  LOP3.LUT R114, R169, R44, RZ, 0x3c, !PT ;  /* 0x0000002ca9727212 */ /* 0x000fe400078e3cff */
[----:B------:R-:W-:Y:S02]  /*14ef0*/  SHF.R.U64 R177, R177, 0x3, RZ ;  /* 0x00000003b1b17819 */ /* 0x000fe400000012ff */
[----:B------:R-:W-:-:S02]  /*14f00*/  LOP3.LUT R44, R175, R168, RZ, 0x3c, !PT ;  /* 0x000000a8af2c7212 */ /* 0x000fc400078e3cff */
[----:B------:R-:W-:Y:S02]  /*14f10*/  IADD3 R40, P1, R40, 0x6060, RZ ;  /* 0x0000606028287810 */ /* 0x000fe40007f3e0ff */
[----:B------:R-:W-:Y:S02]  /*14f20*/  LOP3.LUT R118, R173, R70, RZ, 0x3c, !PT ;  /* 0x00000046ad767212 */ /* 0x000fe400078e3cff */
[----:B------:R-:W-:Y:S01]  /*14f30*/  MOV R168, R24 ;  /* 0x0000001800a87202 */ /* 0x000fe20000000f00 */
[----:B------:R-:W-:Y:S01]  /*14f40*/  IMAD.X R41, RZ, RZ, R41, P1 ;  /* 0x000000ffff297224 */ /* 0x000fe200008e0629 */
[----:B------:R-:W-:Y:S02]  /*14f50*/  MOV R169, R26 ;  /* 0x0000001a00a97202 */ /* 0x000fe40000000f00 */
[----:B------:R-:W-:Y:S02]  /*14f60*/  MOV R32, R28 ;  /* 0x0000001c00207202 */ /* 0x000fe40000000f00 */
[----:B------:R-:W-:-:S02]  /*14f70*/  MOV R70, R30 ;  /* 0x0000001e00467202 */ /* 0x000fc40000000f00 */
[----:B------:R-:W-:Y:S02]  /*14f80*/  F2FP.F16.F32.PACK_AB R24, R166, R171 ;  /* 0x000000aba618723e */ /* 0x000fe400000000ff */
[----:B------:R-:W-:Y:S02]  /*14f90*/  F2FP.F16.F32.PACK_AB R25, R5, R3 ;  /* 0x000000030519723e */ /* 0x000fe400000000ff */
[----:B------:R-:W-:Y:S02]  /*14fa0*/  F2FP.F16.F32.PACK_AB R26, R164, R167 ;  /* 0x000000a7a41a723e */ /* 0x000fe400000000ff */
[----:B------:R-:W-:Y:S02]  /*14fb0*/  F2FP.F16.F32.PACK_AB R27, R39, R38 ;  /* 0x00000026271b723e */ /* 0x000fe400000000ff */
[----:B------:R-:W-:Y:S02]  /*14fc0*/  F2FP.F16.F32.PACK_AB R28, R162, R165 ;  /* 0x000000a5a21c723e */ /* 0x000fe400000000ff */
[----:B------:R-:W-:Y:S01]  /*14fd0*/  F2FP.F16.F32.PACK_AB R29, R43, R42 ;  /* 0x0000002a2b1d723e */ /* 0x000fe200000000ff */
[----:B------:R0:W-:Y:S01]  /*14fe0*/  STSM.16.M88.4 [R168], R24 ;  /* 0x00000018a8007844 */ /* 0x0001e20000000200 */
[----:B------:R-:W-:-:S02]  /*14ff0*/  F2FP.F16.F32.PACK_AB R30, R160, R163 ;  /* 0x000000a3a01e723e */ /* 0x000fc400000000ff */
[----:B------:R-:W-:Y:S02]  /*15000*/  F2FP.F16.F32.PACK_AB R31, R47, R46 ;  /* 0x0000002e2f1f723e */ /* 0x000fe400000000ff */
[----:B------:R-:W-:Y:S02]  /*15010*/  LOP3.LUT R72, R177, R72, RZ, 0x3c, !PT ;  /* 0x00000048b1487212 */ /* 0x000fe400078e3cff */
[----:B------:R-:W-:Y:S01]  /*15020*/  LOP3.LUT R177, R40, 0x380, RZ, 0xc0, !PT ;  /* 0x0000038028b17812 */ /* 0x000fe200078ec0ff */
[----:B------:R2:W-:Y:S01]  /*15030*/  STSM.16.M88.4 [R169], R28 ;  /* 0x0000001ca9007844 */ /* 0x0005e20000000200 */
[----:B------:R-:W-:Y:S02]  /*15040*/  F2FP.F16.F32.PACK_AB R4, R158, R161 ;  /* 0x000000a19e04723e */ /* 0x000fe400000000ff */
[----:B------:R-:W-:Y:S02]  /*15050*/  F2FP.F16.F32.PACK_AB R5, R51, R50 ;  /* 0x000000323305723e */ /* 0x000fe400000000ff */
[----:B------:R-:W-:-:S02]  /*15060*/  MOV R48, R48 ;  /* 0x0000003000307202 */ /* 0x000fc40000000f00 */
[----:B------:R-:W-:Y:S01]  /*15070*/  MOV R52, R52 ;  /* 0x0000003400347202 */ /* 0x000fe20000000f00 */
[----:B------:R3:W-:Y:S01]  /*15080*/  STSM.16.M88.4 [R32], R4 ;  /* 0x0000000420007844 */ /* 0x0007e20000000200 */
[----:B0-----:R-:W-:Y:S02]  /*15090*/  F2FP.F16.F32.PACK_AB R24, R152, R153 ;  /* 0x000000999818723e */ /* 0x001fe400000000ff */
[----:B------:R-:W-:Y:S01]  /*150a0*/  F2FP.F16.F32.PACK_AB R25, R75, R74 ;  /* 0x0000004a4b19723e */ /* 0x000fe200000000ff */
[----:B------:R-:W-:Y:S01]  /*150b0*/  STSM.16.M88.4 [R70], R8 ;  /* 0x0000000846007844 */ /* 0x000fe20000000200 */
[----:B------:R-:W-:Y:S02]  /*150c0*/  F2FP.F16.F32.PACK_AB R26, R77, R76 ;  /* 0x0000004c4d1a723e */ /* 0x000fe400000000ff */
[----:B------:R-:W-:Y:S01]  /*150d0*/  F2FP.F16.F32.PACK_AB R27, R79, R78 ;  /* 0x0000004e4f1b723e */ /* 0x000fe200000000ff */
[----:B------:R-:W-:Y:S01]  /*150e0*/  STSM.16.M88.4 [R48], R12 ;  /* 0x0000000c30007844 */ /* 0x000fe20000000200 */
[----:B------:R-:W-:-:S02]  /*150f0*/  SHF.R.U64 R177, R177, 0x3, RZ ;  /* 0x00000003b1b17819 */ /* 0x000fc400000012ff */
[----:B------:R-:W-:Y:S01]  /*15100*/  MOV R56, R56 ;  /* 0x0000003800387202 */ /* 0x000fe20000000f00 */
[----:B------:R-:W-:Y:S01]  /*15110*/  STSM.16.M88.4 [R52], R24 ;  /* 0x0000001834007844 */ /* 0x000fe20000000200 */
[----:B--2---:R-:W-:Y:S02]  /*15120*/  F2FP.F16.F32.PACK_AB R28, R81, R80 ;  /* 0x00000050511c723e */ /* 0x004fe400000000ff */
[----:B------:R-:W-:Y:S01]  /*15130*/  F2FP.F16.F32.PACK_AB R29, R83, R82 ;  /* 0x00000052531d723e */ /* 0x000fe200000000ff */
[----:B---3--:R-:W-:Y:S01]  /*15140*/  IMAD.MOV.U32 R32, RZ, RZ, RZ ;  /* 0x000000ffff207224 */ /* 0x008fe200078e00ff */
[----:B------:R-:W-:Y:S02]  /*15150*/  F2FP.F16.F32.PACK_AB R30, R85, R84 ;  /* 0x00000054551e723e */ /* 0x000fe400000000ff */
[----:B------:R-:W-:Y:S02]  /*15160*/  F2FP.F16.F32.PACK_AB R31, R87, R86 ;  /* 0x00000056571f723e */ /* 0x000fe400000000ff */
[----:B------:R-:W-:-:S02]  /*15170*/  MOV R60, R60 ;  /* 0x0000003c003c7202 */ /* 0x000fc40000000f00 */
[----:B------:R-:W-:Y:S01]  /*15180*/  MOV R64, R64 ;  /* 0x0000004000407202 */ /* 0x000fe20000000f00 */
[----:B------:R-:W-:Y:S01]  /*15190*/  STSM.16.M88.4 [R56], R28 ;  /* 0x0000001c38007844 */ /* 0x000fe20000000200 */
[----:B------:R-:W-:Y:S02]  /*151a0*/  MOV R68, R68 ;  /* 0x0000004400447202 */ /* 0x000fe40000000f00 */
[----:B------:R-:W-:Y:S01]  /*151b0*/  MOV R0, R114 ;  /* 0x0000007200007202 */ /* 0x000fe20000000f00 */
[----:B------:R-:W-:Y:S01]  /*151c0*/  STSM.16.M88.4 [R60], R88 ;  /* 0x000000583c007844 */ /* 0x000fe20000000200 */
[----:B------:R-:W-:Y:S02]  /*151d0*/  LOP3.LUT R40, R177, R40, RZ, 0x3c, !PT ;  /* 0x00000028b1287212 */ /* 0x000fe400078e3cff */
[----:B------:R-:W-:Y:S01]  /*151e0*/  MOV R72, R72 ;  /* 0x0000004800487202 */ /* 0x000fe20000000f00 */
[----:B------:R-:W-:Y:S01]  /*151f0*/  STSM.16.M88.4 [R64], R96 ;  /* 0x0000006040007844 */ /* 0x000fe20000000200 */
[----:B------:R-:W-:-:S02]  /*15200*/  F2FP.F16.F32.PACK_AB R114, R117, R116 ;  /* 0x000000747572723e */ /* 0x000fc400000000ff */
[----:B------:R-:W-:Y:S01]  /*15210*/  F2FP.F16.F32.PACK_AB R115, R66, R62 ;  /* 0x0000003e4273723e */ /* 0x000fe200000000ff */
[----:B------:R-:W-:Y:S01]  /*15220*/  STSM.16.M88.4 [R68], R104 ;  /* 0x0000006844007844 */ /* 0x000fe20000000200 */
[----:B------:R-:W-:Y:S02]  /*15230*/  ISETP.NE.U32.AND P0, PT, RZ, UR4, PT ;  /* 0x00000004ff007c0c */ /* 0x000fe4000bf05070 */
[----:B------:R-:W-:Y:S01]  /*15240*/  IADD3 R6, P1, R218, UR4, RZ ;  /* 0x00000004da067c10 */ /* 0x000fe2000ff3e0ff */
[----:B------:R-:W-:Y:S01]  /*15250*/  STSM.16.M88.4 [R72], R112 ;  /* 0x0000007048007844 */ /* 0x000fe20000000200 */
[----:B------:R-:W-:Y:S02]  /*15260*/  MOV R118, R118 ;  /* 0x0000007600767202 */ /* 0x000fe40000000f00 */
[----:B------:R-:W-:Y:S01]  /*15270*/  MOV R44, R44 ;  /* 0x0000002c002c7202 */ /* 0x000fe20000000f00 */
[----:B------:R0:W-:Y:S01]  /*15280*/  STSM.16.M88.4 [R0], R120 ;  /* 0x0000007800007844 */ /* 0x0001e20000000200 */
[----:B------:R-:W-:-:S02]  /*15290*/  MOV R40, R40 ;  /* 0x0000002800287202 */ /* 0x000fc40000000f00 */
[----:B------:R-:W-:Y:S01]  /*152a0*/  ISETP.NE.AND.EX P0, PT, RZ, UR5, PT, P0 ;  /* 0x00000005ff007c0c */ /* 0x000fe2000bf05300 */
[----:B------:R-:W-:Y:S01]  /*152b0*/  STSM.16.M88.4 [R118], R128 ;  /* 0x0000008076007844 */ /* 0x000fe20000000200 */
[----:B------:R-:W-:Y:S01]  /*152c0*/  IADD3.X R7, R219, UR5, RZ, P1, !PT ;  /* 0x00000005db077c10 */ /* 0x000fe20008ffe4ff */
[----:B------:R-:W-:Y:S02]  /*152d0*/  ULDC.64 UR4, c[0x0][0xd08] ;  /* 0x0003420000047ab9 */ /* 0x000fe40000000a00 */
[----:B------:R-:W-:Y:S01]  /*152e0*/  STSM.16.M88.4 [R44], R136 ;  /* 0x000000882c007844 */ /* 0x000fe20000000200 */
[----:B------:R-:W-:-:S03]  /*152f0*/  ISETP.NE.U32.AND P6, PT, RZ, UR4, PT ;  /* 0x00000004ff007c0c */ /* 0x000fc6000bfc5070 */
[----:B------:R2:W-:Y:S01]  /*15300*/  STSM.16.M88.4 [R40], R144 ;  /* 0x0000009028007844 */ /* 0x0005e20000000200 */
[----:B------:R-:W-:Y:S01]  /*15310*/  BAR.SYNC.DEFER_BLOCKING 0x1, 0x100 ;  /* 0x0044000000007b1d */ /* 0x000fe20000010000 */
        /* <DEDUP_REMOVED lines=59> */
.L_x_8932:
        /* <DEDUP_REMOVED lines=89> */
.L_x_8933:
[----:B------:R-:W2:Y:S01]  /*15c60*/  LDC R85, c[0x0][0xce8] ;  /* 0x00033a00ff557b82 */ /* 0x000ea20000000800 */
[----:B------:R-:W-:Y:S01]  /*15c70*/  ULDC.64 UR4, c[0x0][0xba0] ;  /* 0x0002e80000047ab9 */ /* 0x000fe20000000a00 */
[----:B0-----:R-:W5:Y:S01]  /*15c80*/  LD.E.128 R4, desc[UR40][R6.64] ;  /* 0x0000002806047980 */ /* 0x001f62000c101d00 */
[----:B------:R-:W-:Y:S02]  /*15c90*/  IMAD R3, R81, UR4, RZ ;  /* 0x0000000451037c24 */ /* 0x000fe4000f8e02ff */
[C---:B------:R-:W-:Y:S01]  /*15ca0*/  IMAD.WIDE.U32 R20, R32.reuse, UR4, RZ ;  /* 0x0000000420147c25 */ /* 0x040fe2000f8e00ff */
[----:B------:R-:W5:Y:S02]  /*15cb0*/  LD.E.128 R8, desc[UR40][R8.64] ;  /* 0x0000002808087980 */ /* 0x000f64000c101d00 */
[----:B------:R-:W0:Y:S02]  /*15cc0*/  LDC R88, c[0x0][0xbc8] ;  /* 0x0002f200ff587b82 */ /* 0x000e240000000800 */
[----:B------:R-:W5:Y:S04]  /*15cd0*/  LD.E.128 R12, desc[UR40][R12.64] ;  /* 0x000000280c0c7980 */ /* 0x000f68000c101d00 */
[----:B------:R-:W5:Y:S04]  /*15ce0*/  LD.E.128 R24, desc[UR40][R24.64] ;  /* 0x0000002818187980 */ /* 0x000f68000c101d00 */
[----:B------:R-:W5:Y:S04]  /*15cf0*/  LD.E.128 R28, desc[UR40][R28.64] ;  /* 0x000000281c1c7980 */ /* 0x000f68000c101d00 */
[----:B------:R-:W5:Y:S01]  /*15d00*/  LD.E.128 R36, desc[UR40][R36.64] ;  /* 0x0000002824247980 */ /* 0x000f62000c101d00 */
[----:B--2---:R-:W-:Y:S01]  /*15d10*/  ISETP.NE.AND P1, PT, R85, 0x1, PT ;  /* 0x000000015500780c */ /* 0x004fe20003f25270 */
[----:B------:R-:W-:Y:S01]  /*15d20*/  IMAD R3, R32, UR5, R3 ;  /* 0x0000000520037c24 */ /* 0x000fe2000f8e0203 */
[----:B------:R-:W-:Y:S01]  /*15d30*/  ULDC.64 UR4, c[0x0][0xbe8] ;  /* 0x0002fa0000047ab9 */ /* 0x000fe20000000a00 */
[----:B------:R-:W5:Y:S01]  /*15d40*/  LD.E.128 R40, desc[UR40][R40.64] ;  /* 0x0000002828287980 */ /* 0x000f62000c101d00 */
[----:B------:R-:W-:-:S02]  /*15d50*/  IMAD R32, R80, UR4, RZ ;  /* 0x0000000450207c24 */ /* 0x000fc4000f8e02ff */
[----:B------:R-:W-:Y:S01]  /*15d60*/  IMAD.IADD R21, R21, 0x1, R3 ;  /* 0x0000000115157824 */ /* 0x000fe200078e0203 */
[----:B------:R-:W5:Y:S04]  /*15d70*/  LD.E.128 R44, desc[UR40][R44.64] ;  /* 0x000000282c2c7980 */ /* 0x000f68000c101d00 */
[----:B------:R-:W5:Y:S02]  /*15d80*/  LD.E.128 R48, desc[UR40][R48.64] ;  /* 0x0000002830307980 */ /* 0x000f64000c101d00 */
[----:B------:R-:W2:Y:S01]  /*15d90*/  @P1 LDC R87, c[0x0][0xcec] ;  /* 0x00033b00ff571b82 */ /* 0x000ea20000000800 */
[C---:B------:R-:W-:Y:S01]  /*15da0*/  IMAD R3, R217.reuse, UR5, R32 ;  /* 0x00000005d9037c24 */ /* 0x040fe2000f8e0220 */
[----:B------:R-:W5:Y:S04]  /*15db0*/  LD.E.128 R52, desc[UR40][R52.64] ;  /* 0x0000002834347980 */ /* 0x000f68000c101d00 */
[----:B------:R-:W5:Y:S02]  /*15dc0*/  LD.E.128 R56, desc[UR40][R56.64] ;  /* 0x0000002838387980 */ /* 0x000f64000c101d00 */
[----:B------:R-:W3:Y:S01]  /*15dd0*/  @P1 LDC R89, c[0x0][0xcf0] ;  /* 0x00033c00ff591b82 */ /* 0x000ee20000000800 */
        /* <DEDUP_REMOVED lines=8> */
[-C--:B0-----:R-:W-:Y:S01]  /*15e60*/  ISETP.GE.AND P0, PT, R225, R88.reuse, PT ;  /* 0x00000058e100720c */ /* 0x081fe20003f06270 */
[----:B------:R-:W-:Y:S01]  /*15e70*/  IMAD R81, R83, UR5, R32 ;  /* 0x0000000553517c24 */ /* 0x000fe2000f8e0220 */
[----:B------:R-:W5:Y:S01]  /*15e80*/  LD.E.128 R68, desc[UR40][R68.64] ;  /* 0x0000002844447980 */ /* 0x000f62000c101d00 */
[----:B--2---:R-:W-:Y:S01]  /*15e90*/  @P1 IMAD.HI.U32 R32, R82, R87, RZ ;  /* 0x0000005752201227 */ /* 0x004fe200078e00ff */
[----:B------:R-:W-:Y:S02]  /*15ea0*/  SEL R80, RZ, 0xffffffff, P0 ;  /* 0xffffffffff507807 */ /* 0x000fe40000000000 */
[----:B------:R-:W5:Y:S01]  /*15eb0*/  LD.E.128 R72, desc[UR40][R72.64] ;  /* 0x0000002848487980 */ /* 0x000f62000c101d00 */
[----:B------:R-:W-:Y:S01]  /*15ec0*/  IMAD.MOV.U32 R3, RZ, RZ, R82 ;  /* 0x000000ffff037224 */ /* 0x000fe200078e0052 */
[----:B------:R-:W-:-:S02]  /*15ed0*/  ISETP.GE.AND P0, PT, R224, R88, PT ;  /* 0x00000058e000720c */ /* 0x000fc40003f06270 */
[----:B------:R-:W5:Y:S01]  /*15ee0*/  LD.E.128 R76, desc[UR40][R76.64] ;  /* 0x000000284c4c7980 */ /* 0x000f62000c101d00 */
[----:B------:R-:W-:Y:S01]  /*15ef0*/  IMAD.WIDE.U32 R20, R83, UR4, R20 ;  /* 0x0000000453147c25 */ /* 0x000fe2000f8e0014 */
[----:B---3--:R-:W-:Y:S01]  /*15f00*/  @P1 SHF.R.U32.HI R3, RZ, R89, R32 ;  /* 0x00000059ff031219 */ /* 0x008fe20000011620 */
[----:B------:R-:W-:Y:S01]  /*15f10*/  ULDC.64 UR4, c[0x0][0xbe0] ;  /* 0x0002f80000047ab9 */ /* 0x000fe20000000a00 */
[-C--:B------:R-:W-:Y:S01]  /*15f20*/  ISETP.GE.AND P1, PT, R192, R88.reuse, PT ;  /* 0x00000058c000720c */ /* 0x080fe20003f26270 */
[----:B------:R-:W-:Y:S01]  /*15f30*/  IMAD.SHL.U32 R83, R80, 0x2, RZ ;  /* 0x0000000250537824 */ /* 0x000fe200078e00ff */
[----:B------:R-:W-:Y:S01]  /*15f40*/  SEL R80, RZ, 0xffffffff, P0 ;  /* 0xffffffffff507807 */ /* 0x000fe20000000000 */
[----:B------:R-:W-:Y:S01]  /*15f50*/  IMAD.IADD R21, R21, 0x1, R81 ;  /* 0x0000000115157824 */ /* 0x000fe200078e0251 */
[----:B------:R-:W-:Y:S01]  /*15f60*/  SEL R32, RZ, 0x1, P1 ;  /* 0x00000001ff207807 */ /* 0x000fe20000800000 */
[----:B------:R-:W-:Y:S01]  /*15f70*/  IMAD.MOV R81, RZ, RZ, -R3 ;  /* 0x000000ffff517224 */ /* 0x000fe200078e0a03 */
[-C--:B------:R-:W-:Y:S01]  /*15f80*/  ISETP.GE.AND P0, PT, R223, R88.reuse, PT ;  /* 0x00000058df00720c */ /* 0x080fe20003f06270 */
        /* <DEDUP_REMOVED lines=18> */
[-C--:B------:R-:W-:Y:S01]  /*160b0*/  ISETP.GE.AND P0, PT, R221, R88.reuse, PT ;  /* 0x00000058dd00720c */ /* 0x080fe20003f06270 */
        /* <DEDUP_REMOVED lines=14> */
[----:B------:R-:W-:-:S02]  /*161a0*/  SHF.R.S32.HI R92, RZ, 0x1f, R232 ;  /* 0x0000001fff5c7819 */ /* 0x000fc400000114e8 */
[----:B------:R-:W-:Y:S01]  /*161b0*/  SHF.R.S32.HI R93, RZ, 0x1f, R233 ;  /* 0x0000001fff5d7819 */ /* 0x000fe200000114e9 */
[----:B------:R-:W-:Y:S01]  /*161c0*/  IMAD R83, R81, UR5, R80 ;  /* 0x0000000551537c24 */ /* 0x000fe2000f8e0250 */
[----:B------:R-:W-:Y:S01]  /*161d0*/  ULDC.64 UR4, c[0x0][0xb80] ;  /* 0x0002e00000047ab9 */ /* 0x000fe20000000a00 */
[----:B------:R-:W-:Y:S01]  /*161e0*/  IMAD.SHL.U32 R3, R3, 0x20, RZ ;  /* 0x0000002003037824 */ /* 0x000fe200078e00ff */
[----:B------:R-:W-:Y:S01]  /*161f0*/  LEA R89, P2, R20, UR4, 0x1 ;  /* 0x0000000414597c11 */ /* 0x000fe2000f8408ff */
[----:B------:R-:W-:Y:S01]  /*16200*/  IMAD.IADD R21, R21, 0x1, R83 ;  /* 0x0000000115157824 */ /* 0x000fe200078e0253 */
[----:B------:R-:W-:Y:S01]  /*16210*/  SHF.R.S32.HI R94, RZ, 0x1f, R221 ;  /* 0x0000001fff5e7819 */ /* 0x000fe200000114dd */
[----:B------:R-:W-:Y:S01]  /*16220*/  VIADD R0, R2, 0x38820 ;  /* 0x0003882002007836 */ /* 0x000fe20000000000 */
[----:B------:R-:W-:Y:S01]  /*16230*/  LOP3.LUT R32, R3, 0x20, R32, 0xe2, !PT ;  /* 0x0000002003207812 */ /* 0x000fe200078ee220 */
[----:B0-----:R0:W2:Y:S01]  /*16240*/  SHFL.IDX PT, R80, R89, RZ, 0x181f ;  /* 0x00181fff59507589 */ /* 0x0010a200000e0000 */
[----:B------:R-:W-:-:S02]  /*16250*/  SEL R3, RZ, 0x40, P0 ;  /* 0x00000040ff037807 */ /* 0x000fc40000000000 */
[----:B------:R-:W-:Y:S02]  /*16260*/  ISETP.GE.AND P0, PT, R232, R88, PT ;  /* 0x00000058e800720c */ /* 0x000fe40003f06270 */
[----:B------:R-:W-:Y:S02]  /*16270*/  LEA.HI.X R90, R20, UR5, R21, 0x1, P2 ;  /* 0x00000005145a7c11 */ /* 0x000fe400090f0c15 */
[----:B------:R-:W-:Y:S02]  /*16280*/  PRMT R0, RZ, 0x654, R0 ;  /* 0x00000654ff007816 */ /* 0x000fe40000000000 */
[----:B------:R-:W-:Y:S01]  /*16290*/  LOP3.LUT R3, R32, R3, RZ, 0xfc, !PT ;  /* 0x0000000320037212 */ /* 0x000fe200078efcff */
[----:B------:R0:W3:Y:S01]  /*162a0*/  SHFL.IDX PT, R81, R90, RZ, 0x181f ;  /* 0x00181fff5a517589 */ /* 0x0000e200000e0000 */
[----:B------:R-:W-:Y:S01]  /*162b0*/  SEL R32, RZ, 0x80, P0 ;  /* 0x00000080ff207807 */ /* 0x000fe20000000000 */
[----:B------:R0:W-:Y:S01]  /*162c0*/  SYNCS.ARRIVE.TRANS64.RED.A1T0 RZ, [R0+URZ], RZ ;  /* 0x000000ff00ff79a7 */ /* 0x0001e2000810043f */
[----:B------:R-:W-:-:S02]  /*162d0*/  SHF.R.S32.HI R95, RZ, 0x1f, R222 ;  /* 0x0000001fff5f7819 */ /* 0x000fc400000114de */
[----:B------:R-:W-:Y:S02]  /*162e0*/  LOP3.LUT R32, R3, R32, RZ, 0xfc, !PT ;  /* 0x0000002003207212 */ /* 0x000fe400078efcff */
[----:B------:R-:W-:Y:S02]  /*162f0*/  SHF.R.S32.HI R96, RZ, 0x1f, R223 ;  /* 0x0000001fff607819 */ /* 0x000fe400000114df */
        /* <DEDUP_REMOVED lines=34> */
.L_x_8935:
[----:B------:R-:W-:Y:S05]  /*16520*/  BSYNC B1 ;  /* 0x0000000000017941 */ /* 0x000fea0003800000 */
.L_x_8934:
        /* <DEDUP_REMOVED lines=38> */
.L_x_8931:
        /* <DEDUP_REMOVED lines=24> */
.L_x_8937:
        /* <DEDUP_REMOVED lines=45> */
.L_x_8939:
[----:B------:R-:W-:Y:S05]  /*16be0*/  BSYNC B1 ;  /* 0x0000000000017941 */ /* 0x000fea0003800000 */
.L_x_8938:
[----:B----4-:R-:W-:Y:S01]  /*16bf0*/  ISETP.NE.AND P0, PT, R21, 0x1, PT ;  /* 0x000000011500780c */ /* 0x010fe20003f05270 */
[----:B------:R-:W4:Y:S01]  /*16c00*/  LDC R24, c[0x0][0xbc8] ;  /* 0x0002f200ff187b82 */ /* 0x000f220000000800 */
[----:B------:R-:W-:Y:S01]  /*16c10*/  ULDC.64 UR4, c[0x0][0xba0] ;  /* 0x0002e80000047ab9 */ /* 0x000fe20000000a00 */
[----:B---3--:R-:W-:Y:S01]  /*16c20*/  IMAD R7, R228, 0x20, R229 ;  /* 0x00000020e4077824 */ /* 0x008fe200078e02e5 */
[----:B------:R-:W-:Y:S01]  /*16c30*/  BSSY B1, `(.L_x_8940) ;  /* 0x000006e000017945 */ /* 0x000fe20003800000 */
[----:B------:R-:W-:Y:S01]  /*16c40*/  IMAD R6, R10, UR4, RZ ;  /* 0x000000040a067c24 */ /* 0x000fe2000f8e02ff */
        /* <DEDUP_REMOVED lines=9> */
[----:B------:R-:W-:Y:S01]  /*16ce0*/  IMAD.IADD R5, R5, 0x1, R3 ;  /* 0x0000000105057824 */ /* 0x000fe200078e0203 */
[----:B------:R-:W-:Y:S01]  /*16cf0*/  SHF.R.S32.HI R31, RZ, 0x1f, R223 ;  /* 0x0000001fff1f7819 */ /* 0x000fe200000114df */
[C---:B------:R-:W-:Y:S01]  /*16d00*/  IMAD R3, R217.reuse, UR5, R6 ;  /* 0x00000005d9037c24 */ /* 0x040fe2000f8e0206 */
[----:B--2---:R-:W-:Y:S01]  /*16d10*/  SHF.R.S32.HI R32, RZ, 0x1f, R224 ;  /* 0x0000001fff207819 */ /* 0x004fe200000114e0 */
[----:B------:R-:W-:Y:S01]  /*16d20*/  IMAD.WIDE.U32 R4, R217, UR4, R4 ;  /* 0x00000004d9047c25 */ /* 0x000fe2000f8e0004 */
[----:B------:R-:W2:Y:S01]  /*16d30*/  @P0 LDC R11, c[0x0][0xcf0] ;  /* 0x00033c00ff0b0b82 */ /* 0x000ea20000000800 */
[----:B------:R-:W-:Y:S01]  /*16d40*/  ULDC.64 UR4, c[0x0][0xbf0] ;  /* 0x0002fc0000047ab9 */ /* 0x000fe20000000a00 */
[----:B------:R-:W-:Y:S01]  /*16d50*/  SHF.R.S32.HI R36, RZ, 0x1f, R225 ;  /* 0x0000001fff247819 */ /* 0x000fe200000114e1 */
[----:B------:R-:W-:Y:S01]  /*16d60*/  IMAD.IADD R5, R5, 0x1, R3 ;  /* 0x0000000105057824 */ /* 0x000fe200078e0203 */
[-C--:B----4-:R-:W-:Y:S01]  /*16d70*/  ISETP.GE.AND P1, PT, R225, R24.reuse, PT ;  /* 0x00000018e100720c */ /* 0x090fe20003f26270 */
[----:B------:R-:W-:Y:S01]  /*16d80*/  IMAD R3, R230, UR4, RZ ;  /* 0x00000004e6037c24 */ /* 0x000fe2000f8e02ff */
[-C--:B------:R-:W-:Y:S01]  /*16d90*/  ISETP.GE.AND P2, PT, R192, R24.reuse, PT ;  /* 0x00000018c000720c */ /* 0x080fe20003f46270 */
[----:B------:R-:W-:Y:S01]  /*16da0*/  IMAD.IADD R8, R194, 0x1, R7 ;  /* 0x00000001c2087824 */ /* 0x000fe200078e0207 */
[----:B------:R-:W-:Y:S01]  /*16db0*/  SEL R10, RZ, 0xffffffff, P1 ;  /* 0xffffffffff0a7807 */ /* 0x000fe20000800000 */
[C---:B------:R-:W-:Y:S01]  /*16dc0*/  IMAD R3, R13.reuse, UR5, R3 ;  /* 0x000000050d037c24 */ /* 0x040fe2000f8e0203 */
[----:B------:R-:W-:Y:S01]  /*16dd0*/  SEL R7, RZ, 0x1, P2 ;  /* 0x00000001ff077807 */ /* 0x000fe20001000000 */
[----:B------:R-:W-:Y:S01]  /*16de0*/  IMAD.WIDE.U32 R4, R13, UR4, R4 ;  /* 0x000000040d047c25 */ /* 0x000fe2000f8e0004 */
[-C--:B------:R-:W-:Y:S01]  /*16df0*/  ISETP.GE.AND P2, PT, R224, R24.reuse, PT ;  /* 0x00000018e000720c */ /* 0x080fe20003f46270 */
[----:B------:R-:W-:Y:S01]  /*16e00*/  ULDC.64 UR4, c[0x0][0xbe0] ;  /* 0x0002f80000047ab9 */ /* 0x000fe20000000a00 */
[----:B------:R-:W-:Y:S01]  /*16e10*/  ISETP.GE.AND P1, PT, R223, R24, PT ;  /* 0x00000018df00720c */ /* 0x000fe20003f26270 */
[----:B------:R-:W-:-:S02]  /*16e20*/  IMAD.SHL.U32 R10, R10, 0x2, RZ ;  /* 0x000000020a0a7824 */ /* 0x000fc400078e00ff */
[----:B0-----:R-:W-:-:S03]  /*16e30*/  @P0 IMAD.HI.U32 R6, R8, R9, RZ ;  /* 0x0000000908060227 */ /* 0x001fc600078e00ff */
[----:B------:R-:W-:Y:S01]  /*16e40*/  LOP3.LUT R9, R10, 0x2, R7, 0xe2, !PT ;  /* 0x000000020a097812 */ /* 0x000fe200078ee207 */
[----:B------:R-:W-:Y:S01]  /*16e50*/  IMAD.IADD R5, R5, 0x1, R3 ;  /* 0x0000000105057824 */ /* 0x000fe200078e0203 */
[----:B------:R-:W-:Y:S01]  /*16e60*/  SEL R10, RZ, 0xffffffff, P2 ;  /* 0xffffffffff0a7807 */ /* 0x000fe20001000000 */
[----:B------:R-:W-:Y:S01]  /*16e70*/  IMAD.MOV.U32 R3, RZ, RZ, R8 ;  /* 0x000000ffff037224 */ /* 0x000fe200078e0008 */
[----:B--2---:R-:W-:Y:S01]  /*16e80*/  @P0 SHF.R.U32.HI R3, RZ, R11, R6 ;  /* 0x0000000bff030219 */ /* 0x004fe20000011606 */
[----:B------:R-:W-:Y:S01]  /*16e90*/  IMAD R27, R0, R21, RZ ;  /* 0x00000015001b7224 */ /* 0x000fe200078e02ff */
[----:B------:R-:W-:Y:S01]  /*16ea0*/  SEL R11, RZ, 0xffffffff, P1 ;  /* 0xffffffffff0b7807 */ /* 0x000fe20000800000 */
[----:B------:R-:W-:Y:S01]  /*16eb0*/  IMAD.SHL.U32 R10, R10, 0x4, RZ ;  /* 0x000000040a0a7824 */ /* 0x000fe200078e00ff */
[--C-:B------:R-:W-:Y:S01]  /*16ec0*/  SHF.R.S32.HI R6, RZ, 0x1f, R3.reuse ;  /* 0x0000001fff067819 */ /* 0x100fe20000011403 */
[----:B------:R-:W-:Y:S01]  /*16ed0*/  IMAD.MOV R7, RZ, RZ, -R3 ;  /* 0x000000ffff077224 */ /* 0x000fe200078e0a03 */
[-C--:B------:R-:W-:Y:S01]  /*16ee0*/  ISETP.GE.AND P0, PT, R222, R24.reuse, PT ;  /* 0x00000018de00720c */ /* 0x080fe20003f06270 */
[----:B------:R-:W-:Y:S01]  /*16ef0*/  IMAD.SHL.U32 R11, R11, 0x8, RZ ;  /* 0x000000080b0b7824 */ /* 0x000fe200078e00ff */
[----:B------:R-:W-:Y:S01]  /*16f00*/  LOP3.LUT R0, R10, 0x4, R9, 0xe2, !PT ;  /* 0x000000040a007812 */ /* 0x000fe200078ee209 */
[----:B------:R-:W-:Y:S01]  /*16f10*/  IMAD R6, R6, UR4, RZ ;  /* 0x0000000406067c24 */ /* 0x000fe2000f8e02ff */
[----:B------:R-:W-:Y:S01]  /*16f20*/  ISETP.GE.AND P2, PT, R232, R24, PT ;  /* 0x00000018e800720c */ /* 0x000fe20003f46270 */
[----:B------:R-:W-:-:S02]  /*16f30*/  IMAD R7, R21, R7, R8 ;  /* 0x0000000715077224 */ /* 0x000fc400078e0208 */
[C---:B------:R-:W-:Y:S01]  /*16f40*/  IMAD R9, R3.reuse, UR5, R6 ;  /* 0x0000000503097c24 */ /* 0x040fe2000f8e0206 */
[----:B------:R-:W-:Y:S01]  /*16f50*/  SEL R6, RZ, 0xffffffff, P0 ;  /* 0xffffffffff067807 */ /* 0x000fe20000000000 */
[----:B------:R-:W-:Y:S01]  /*16f60*/  IMAD.WIDE.U32 R4, R3, UR4, R4 ;  /* 0x0000000403047c25 */ /* 0x000fe2000f8e0004 */
[----:B------:R-:W-:Y:S01]  /*16f70*/  LOP3.LUT R3, R11, 0x8, R0, 0xe2, !PT ;  /* 0x000000080b037812 */ /* 0x000fe200078ee200 */
[----:B------:R-:W-:Y:S01]  /*16f80*/  ULDC.64 UR4, c[0x0][0xbd8] ;  /* 0x0002f60000047ab9 */ /* 0x000fe20000000a00 */
[----:B------:R-:W-:Y:S01]  /*16f90*/  SHF.R.S32.HI R0, RZ, 0x1f, R7 ;  /* 0x0000001fff007819 */ /* 0x000fe20000011407 */
[----:B------:R-:W-:Y:S01]  /*16fa0*/  IMAD.SHL.U32 R6, R6, 0x10, RZ ;  /* 0x0000001006067824 */ /* 0x000fe200078e00ff */
[-C--:B------:R-:W-:Y:S01]  /*16fb0*/  ISETP.GE.AND P0, PT, R221, R24.reuse, PT ;  /* 0x00000018dd00720c */ /* 0x080fe20003f06270 */
[----:B------:R-:W-:Y:S02]  /*16fc0*/  IMAD.IADD R5, R5, 0x1, R9 ;  /* 0x0000000105057824 */ /* 0x000fe400078e0209 */
[----:B------:R-:W-:Y:S01]  /*16fd0*/  IMAD R0, R0, UR4, RZ ;  /* 0x0000000400007c24 */ /* 0x000fe2000f8e02ff */
[----:B------:R-:W-:Y:S01]  /*16fe0*/  SEL R8, RZ, 0xffffffff, P0 ;  /* 0xffffffffff087807 */ /* 0x000fe20000000000 */
[----:B------:R-:W-:Y:S01]  /*16ff0*/  IMAD.IADD R194, R229, 0x1, R194 ;  /* 0x00000001e5c27824 */ /* 0x000fe200078e02c2 */
[----:B------:R-:W-:Y:S01]  /*17000*/  ISETP.GE.AND P0, PT, R233, R24, PT ;  /* 0x00000018e900720c */ /* 0x000fe20003f06270 */
[----:B------:R-:W-:Y:S01]  /*17010*/  IMAD.WIDE.U32 R4, R7, UR4, R4 ;  /* 0x0000000407047c25 */ /* 0x000fe2000f8e0004 */
[----:B------:R-:W-:-:S03]  /*17020*/  LOP3.LUT R6, R6, 0x10, R3, 0xe2, !PT ;  /* 0x0000001006067812 */ /* 0x000fc600078ee203 */
[----:B------:R-:W-:Y:S01]  /*17030*/  IMAD R3, R7, UR5, R0 ;  /* 0x0000000507037c24 */ /* 0x000fe2000f8e0200 */
[----:B------:R-:W-:Y:S01]  /*17040*/  SEL R7, RZ, 0x40, P0 ;  /* 0x00000040ff077807 */ /* 0x000fe20000000000 */
[----:B------:R-:W-:Y:S01]  /*17050*/  IMAD.SHL.U32 R9, R8, 0x20, RZ ;  /* 0x0000002008097824 */ /* 0x000fe200078e00ff */
[----:B------:R-:W-:Y:S01]  /*17060*/  ISETP.GE.AND P0, PT, R194, R27, PT ;  /* 0x0000001bc200720c */ /* 0x000fe20003f06270 */
[----:B------:R-:W-:Y:S01]  /*17070*/  ULDC.64 UR4, c[0x0][0xb80] ;  /* 0x0002e00000047ab9 */ /* 0x000fe20000000a00 */
[----:B------:R-:W-:Y:S01]  /*17080*/  IMAD.IADD R3, R5, 0x1, R3 ;  /* 0x0000000105037824 */ /* 0x000fe200078e0203 */
[C---:B------:R-:W-:Y:S02]  /*17090*/  LEA R20, P1, R4.reuse, UR4, 0x1 ;  /* 0x0000000404147c11 */ /* 0x040fe4000f8208ff */
[----:B------:R-:W-:Y:S02]  /*170a0*/  LOP3.LUT R6, R9, 0x20, R6, 0xe2, !PT ;  /* 0x0000002009067812 */ /* 0x000fe400078ee206 */
[----:B------:R-:W-:-:S02]  /*170b0*/  LEA.HI.X R3, R4, UR5, R3, 0x1, P1 ;  /* 0x0000000504037c11 */ /* 0x000fc400088f0c03 */
        /* <DEDUP_REMOVED lines=37> */
.L_x_8941:
[----:B------:R-:W-:Y:S05]  /*17310*/  BSYNC B1 ;  /* 0x0000000000017941 */ /* 0x000fea0003800000 */
.L_x_8940:
        /* <DEDUP_REMOVED lines=36> */
.L_x_8936:
[----:B------:R-:W-:Y:S05]  /*17560*/  BSYNC B0 ;  /* 0x0000000000007941 */ /* 0x000fea0003800000 */
.L_x_8930:
[----:B------:R-:W-:Y:S02]  /*17570*/  ULDC UR4, c[0x0][0xd3c] ;  /* 0x00034f0000047ab9 */ /* 0x000fe40000000800 */
[----:B------:R-:W-:-:S13]  /*17580*/  ISETP.GE.AND P0, PT, R35, UR4, PT ;  /* 0x0000000423007c0c */ /* 0x000fda000bf06270 */
[----:B------:R-:W-:Y:S05]  /*17590*/  @!P0 BRA `(.L_x_8942) ;  /* 0xfffffe9c002c8947 */ /* 0x000fea000383ffff */
[----:B------:R-:W-:Y:S05]  /*175a0*/  BRA `(.L_x_8809) ;  /* 0x000000a000387947 */ /* 0x000fea0003800000 */
.L_x_8807:
        /* <DEDUP_REMOVED lines=18> */
.L_x_8943:
        /* <DEDUP_REMOVED lines=42> */
.L_x_8949:
        /* <DEDUP_REMOVED lines=12> */
.L_x_8948:
[----:B------:R-:W-:Y:S05]  /*17a30*/  BSYNC B0 ;  /* 0x0000000000007941 */ /* 0x000fea0003800000 */
.L_x_8947:
        /* <DEDUP_REMOVED lines=21> */
.L_x_8945:
        /* <DEDUP_REMOVED lines=20> */
.L_x_8950:
        /* <DEDUP_REMOVED lines=57> */
.L_x_8946:
[----:B------:R-:W-:Y:S02]  /*18060*/  IMAD.MOV.U32 R17, RZ, RZ, RZ ;  /* 0x000000ffff117224 */ /* 0x000fe400078e00ff */
[----:B------:R-:W-:Y:S02]  /*18070*/  IMAD.U32 R16, RZ, RZ, UR6 ;  /* 0x00000006ff107e24 */ /* 0x000fe4000f8e00ff */
[----:B------:R-:W-:-:S07]  /*18080*/  IMAD.MOV.U32 R18, RZ, RZ, RZ ;  /* 0x000000ffff127224 */ /* 0x000fce00078e00ff */
.L_x_8951:
[----:B------:R-:W-:-:S13]  /*18090*/  ISETP.NE.AND P0, PT, R0, RZ, PT ;  /* 0x000000ff0000720c */ /* 0x000fda0003f05270 */
[----:B------:R-:W1:Y:S01]  /*180a0*/  @!P0 S2R R3, SR_CgaCtaId ;  /* 0x0000000000038919 */ /* 0x000e620000008800 */
[----:B------:R-:W-:-:S04]  /*180b0*/  @!P0 MOV R0, 0x400 ;  /* 0x0000040000008802 */ /* 0x000fc80000000f00 */
[----:B-1----:R-:W-:-:S05]  /*180c0*/  @!P0 LEA R0, R3, R0, 0x18 ;  /* 0x0000000003008211 */ /* 0x002fca00078ec0ff */
[----:B------:R1:W-:Y:S01]  /*180d0*/  @!P0 STS.128 [R0+0x388d0], R16 ;  /* 0x0388d01000008388 */ /* 0x0003e20000000c00 */
[----:B------:R-:W-:Y:S06]  /*180e0*/  BAR.ARV 0x5, 0x180 ;  /* 0x0146000000007b1d */ /* 0x000fec0000002000 */
.L_x_8944:
        /* <DEDUP_REMOVED lines=41> */
.L_x_9122:
        /* <DEDUP_REMOVED lines=26> */
[C---:B------:R-:W-:Y:S01]  /*18520*/  IADD3 R6, P5, R8.reuse, UR6, RZ ;  /* 0x0000000608067c10 */ /* 0x040fe2000ffbe0ff */
[----:B------:R-:W-:Y:S01]  /*18530*/  IMAD.MOV.U32 R9, RZ, RZ, RZ ;  /* 0x000000ffff097224 */ /* 0x000fe200078e00ff */
        /* <DEDUP_REMOVED lines=36> */
[----:B--2--5:R-:W-:-:S05]  /*18780*/  IMAD.IADD R14, R2, 0x1, -R11 ;  /* 0x00000001020e7824 */ /* 0x024fca00078e0a0b */
[----:B------:R0:W-:Y:S02]  /*18790*/  STL [R1+0x40], R14 ;  /* 0x0000400e01007387 */ /* 0x0001e40000100800 */
.L_x_8953:
        /* <DEDUP_REMOVED lines=12> */
.L_x_8954:
[----:B------:R-:W-:Y:S05]  /*18860*/  @!P0 BRA `(.L_x_8955) ;  /* 0x00000000000c8947 */ /* 0x000fea0003800000 */
[----:B------:R-:W2:Y:S04]  /*18870*/  LDG.E R10, desc[UR40][R6.64] ;  /* 0x00000028060a7981 */ /* 0x000ea8000c1e1900 */
[----:B------:R-:W2:Y:S02]  /*18880*/  LDG.E R6, desc[UR40][R6.64+0x4] ;  /* 0x0000042806067981 */ /* 0x000ea4000c1e1900 */
[----:B--2---:R-:W-:-:S07]  /*18890*/  IMAD.IADD R10, R6, 0x1, -R10 ;  /* 0x00000001060a7824 */ /* 0x004fce00078e0a0a */
.L_x_8955:
[----:B------:R-:W2:Y:S01]  /*188a0*/  @P1 LDG.E R2, desc[UR40][R4.64] ;  /* 0x0000002804021981 */ /* 0x000ea2000c1e1900 */
[----:B------:R-:W3:Y:S01]  /*188b0*/  LDC R3, c[0x0][0x448] ;  /* 0x00011200ff037b82 */ /* 0x000ee20000000800 */
[----:B-----5:R-:W-:Y:S02]  /*188c0*/  IMAD.IADD R0, R10, 0x1, -R0 ;  /* 0x000000010a007824 */ /* 0x020fe400078e0a00 */
[----:B------:R4:W2:Y:S01]  /*188d0*/  @P1 LDG.E R4, desc[UR40][R4.64+0x4] ;  /* 0x0000042804041981 */ /* 0x0008a2000c1e1900 */
[----:B---3--:R-:W-:-:S13]  /*188e0*/  ISETP.NE.AND P0, PT, R3, 0x1, PT ;  /* 0x000000010300780c */ /* 0x008fda0003f05270 */
[----:B----4-:R-:W3:Y:S01]  /*188f0*/  @P0 LDC R5, c[0x0][0x450] ;  /* 0x00011400ff050b82 */ /* 0x010ee20000000800 */
[----:B------:R-:W-:Y:S01]  /*18900*/  BSSY B0, `(.L_x_8956) ;  /* 0x00001d1000007945 */ /* 0x000fe20003800000 */
[----:B--2---:R-:W-:-:S06]  /*18910*/  @P1 IMAD.IADD R8, R4, 0x1, -R2 ;  /* 0x0000000104081824 */ /* 0x004fcc00078e0a02 */
[----:B------:R-:W2:Y:S01]  /*18920*/  @P0 LDC R4, c[0x0][0x44c] ;  /* 0x00011300ff040b82 */ /* 0x000ea20000000800 */
[----:B------:R-:W-:-:S04]  /*18930*/  IMAD.SHL.U32 R2, R17, 0x40, RZ ;  /* 0x0000004011027824 */ /* 0x000fc800078e00ff */
[----:B------:R-:W-:-:S04]  /*18940*/  VIADD R2, R2, 0x3f ;  /* 0x0000003f02027836 */ /* 0x000fc80000000000 */
[----:B------:R-:W-:Y:S02]  /*18950*/  IMAD.MOV.U32 R3, RZ, RZ, R2 ;  /* 0x000000ffff037224 */ /* 0x000fe400078e0002 */
[----:B--2---:R-:W-:-:S04]  /*18960*/  @P0 IMAD.HI.U32 R4, R2, R4, RZ ;  /* 0x0000000402040227 */ /* 0x004fc800078e00ff */
[----:B------:R-:W-:Y:S01]  /*18970*/  IMAD.IADD R2, R0, 0x1, R8 ;  /* 0x0000000100027824 */ /* 0x000fe200078e0208 */
[----:B---3--:R-:W-:-:S03]  /*18980*/  @P0 SHF.R.U32.HI R3, RZ, R5, R4 ;  /* 0x00000005ff030219 */ /* 0x008fc60000011604 */
[C---:B------:R-:W-:Y:S01]  /*18990*/  VIADD R4, R2.reuse, 0x3f ;  /* 0x0000003f02047836 */ /* 0x040fe20000000000 */
[----:B------:R-:W-:-:S05]  /*189a0*/  IADD3 R21, R2, 0x40, -R14 ;  /* 0x0000004002157810 */ /* 0x000fca0007ffe80e */
[----:B------:R-:W-:Y:S01]  /*189b0*/  IMAD.IADD R2, R21, 0x1, R3 ;  /* 0x0000000115027824 */ /* 0x000fe200078e0203 */
[----:B------:R-:W-:-:S04]  /*189c0*/  SHF.R.S32.HI R3, RZ, 0x1f, R4 ;  /* 0x0000001fff037819 */ /* 0x000fc80000011404 */
[----:B------:R-:W-:Y:S02]  /*189d0*/  LEA.HI R20, R3, R4, RZ, 0x6 ;  /* 0x0000000403147211 */ /* 0x000fe400078f30ff */
[----:B------:R-:W-:-:S04]  /*189e0*/  SHF.R.S32.HI R3, RZ, 0x1f, R2 ;  /* 0x0000001fff037819 */ /* 0x000fc80000011402 */
[----:B------:R-:W-:Y:S02]  /*189f0*/  LEA.HI R2, R3, R2, RZ, 0x6 ;  /* 0x0000000203027211 */ /* 0x000fe400078f30ff */
[----:B------:R-:W-:Y:S02]  /*18a00*/  SHF.R.S32.HI R20, RZ, 0x6, R20 ;  /* 0x00000006ff147819 */ /* 0x000fe40000011414 */
[----:B------:R-:W-:-:S04]  /*18a10*/  SHF.R.S32.HI R2, RZ, 0x6, R2 ;  /* 0x00000006ff027819 */ /* 0x000fc80000011402 */
[----:B------:R-:W-:Y:S01]  /*18a20*/  VIMNMX R2, R20, R2, PT ;  /* 0x0000000214027248 */ /* 0x000fe20003fe0100 */
[----:B------:R-:W-:-:S04]  /*18a30*/  IMAD.MOV R3, RZ, RZ, -R0 ;  /* 0x000000ffff037224 */ /* 0x000fc800078e0a00 */
[----:B------:R-:W-:-:S05]  /*18a40*/  IMAD R2, R2, 0x40, -R0 ;  /* 0x0000004002027824 */ /* 0x000fca00078e0a00 */
[----:B------:R-:W-:Y:S02]  /*18a50*/  VIMNMX R0, R2, R8, PT ;  /* 0x0000000802007248 */ /* 0x000fe40003fe0100 */
[----:B------:R-:W-:-:S04]  /*18a60*/  VIMNMX R2, RZ, R3, !PT ;  /* 0x00000003ff027248 */ /* 0x000fc80007fe0100 */
[----:B------:R-:W-:Y:S02]  /*18a70*/  ISETP.GT.AND P0, PT, R0, R2, PT ;  /* 0x000000020000720c */ /* 0x000fe40003f04270 */
[----:B------:R-:W-:-:S11]  /*18a80*/  SHF.R.U32.HI R2, RZ, 0x6, R2 ;  /* 0x00000006ff027819 */ /* 0x000fd60000011602 */
[----:B------:R-:W-:-:S05]  /*18a90*/  @P0 VIADD R0, R0, 0x3f ;  /* 0x0000003f00000836 */ /* 0x000fca0000000000 */
[----:B------:R-:W-:Y:S01]  /*18aa0*/  @P0 SHF.R.S32.HI R3, RZ, 0x1f, R0 ;  /* 0x0000001fff030819 */ /* 0x000fe20000011400 */
[----:B------:R-:W-:-:S03]  /*18ab0*/  IMAD.MOV.U32 R7, RZ, RZ, R2 ;  /* 0x000000ffff077224 */ /* 0x000fc600078e0002 */
[----:B------:R-:W-:-:S04]  /*18ac0*/  @P0 LEA.HI R0, R3, R0, RZ, 0x6 ;  /* 0x0000000003000211 */ /* 0x000fc800078f30ff */
[----:B------:R-:W-:-:S04]  /*18ad0*/  @P0 SHF.R.S32.HI R7, RZ, 0x6, R0 ;  /* 0x00000006ff070819 */ /* 0x000fc80000011400 */
[----:B------:R-:W-:Y:S02]  /*18ae0*/  ISETP.GT.AND P2, PT, R7, R2, PT ;  /* 0x000000020700720c */ /* 0x000fe40003f44270 */
[----:B------:R-:W-:-:S11]  /*18af0*/  PLOP3.LUT P0, PT, PT, PT, PT, 0x80, 0x0 ;  /* 0x000000000000781c */ /* 0x000fd60003f0f070 */
        /* <DEDUP_REMOVED lines=8> */
.L_x_9166:
[----:B--2---:R-:W-:Y:S02]  /*18b80*/  ISETP.NE.AND P0, PT, R14, RZ, PT ;  /* 0x000000ff0e00720c */ /* 0x004fe40003f05270 */
[----:B------:R-:W-:-:S11]  /*18b90*/  PLOP3.LUT P6, PT, PT, PT, PT, 0x8, 0x0 ;  /* 0x000000000000781c */ /* 0x000fd60003fce170 */
[----:B------:R-:W-:Y:S05]  /*18ba0*/  @P0 BRA `(.L_x_8959) ;  /* 0x00000000000c0947 */ /* 0x000fea0003800000 */
[----:B------:R-:W-:-:S03]  /*18bb0*/  UMOV UR4, 0xffffffff ;  /* 0xffffffff00047882 */ /* 0x000fc60000000000 */
[----:B------:R-:W-:Y:S05]  /*18bc0*/  BRA.DIV UR4, `(.L_x_8960) ;  /* 0x0000009604c07947 */ /* 0x000fea000b800000 */
[----:B------:R-:W-:-:S13]  /*18bd0*/  ELECT P6, URZ, PT ;  /* 0x00000000003f782f */ /* 0x000fda00038c0000 */
.L_x_8959:
        /* <DEDUP_REMOVED lines=10> */
.L_x_9169:
[----:B------:R-:W-:Y:S05]  /*18c80*/  BSYNC B1 ;  /* 0x0000000000017941 */ /* 0x000fea0003800000 */
.L_x_8961:
        /* <DEDUP_REMOVED lines=14> */
.L_x_9170:
[----:B------:R-:W-:Y:S05]  /*18d70*/  BSYNC B2 ;  /* 0x0000000000027941 */ /* 0x000fea0003800000 */
.L_x_8965:
        /* <DEDUP_REMOVED lines=9> */
.L_x_8968:
[----:B------:R-:W-:Y:S05]  /*18e10*/  BSYNC B2 ;  /* 0x0000000000027941 */ /* 0x000fea0003800000 */
.L_x_8967:
        /* <DEDUP_REMOVED lines=14> */
.L_x_8969:
        /* <DEDUP_REMOVED lines=13> */
.L_x_9171:
[----:B------:R-:W-:Y:S05]  /*18fd0*/  BSYNC B2 ;  /* 0x0000000000027941 */ /* 0x000fea0003800000 */
.L_x_8970:
[----:B------:R-:W-:Y:S01]  /*18fe0*/  BSSY B2, `(.L_x_8972) ;  /* 0x000000b000027945 */ /* 0x000fe20003800000 */
[----:B------:R-:W-:Y:S02]  /*18ff0*/  IMAD.MOV.U32 R10, RZ, RZ, 0x0 ;  /* 0x00000000ff0a7424 */ /* 0x000fe400078e00ff */
[----:B-1----:R-:W-:Y:S01]  /*19000*/  IMAD.MOV.U32 R11, RZ, RZ, 0x12f00000 ;  /* 0x12f00000ff0b7424 */ /* 0x002fe200078e00ff */
        /* <DEDUP_REMOVED lines=8> */
.L_x_8973:
[----:B------:R-:W-:Y:S05]  /*19090*/  BSYNC B2 ;  /* 0x0000000000027941 */ /* 0x000fea0003800000 */
.L_x_8972:
        /* <DEDUP_REMOVED lines=11> */
.L_x_8974:
        /* <DEDUP_REMOVED lines=15> */
.L_x_8975:
        /* <DEDUP_REMOVED lines=15> */
.L_x_8976:
        /* <DEDUP_REMOVED lines=15> */
.L_x_8977:
        /* <DEDUP_REMOVED lines=15> */
.L_x_8978:
        /* <DEDUP_REMOVED lines=15> */
.L_x_8979:
        /* <DEDUP_REMOVED lines=15> */
.L_x_8980:
        /* <DEDUP_REMOVED lines=15> */
.L_x_8981:
        /* <DEDUP_REMOVED lines=10> */
.L_x_8964:
[----:B------:R-:W-:Y:S05]  /*19880*/  BSYNC B1 ;  /* 0x0000000000017941 */ /* 0x000fea0003800000 */
.L_x_8963:
        /* <DEDUP_REMOVED lines=13> */
.L_x_9001:
[----:B------:R-:W-:Y:S05]  /*19960*/  YIELD ;  /* 0x0000000000007946 */ /* 0x000fea0003800000 */
[----:B------:R-:W-:Y:S04]  /*19970*/  BSSY B1, `(.L_x_8982) ;  /* 0x00000bd000017945 */ /* 0x000fe80003800000 */
[----:B---3--:R-:W-:Y:S05]  /*19980*/  @!P6 BRA `(.L_x_8983) ;  /* 0x0000000800ece947 */ /* 0x008fea0003800000 */
[----:B------:R-:W3:Y:S04]  /*19990*/  LDL R7, [R1+0x4] ;  /* 0x0000040001077983 */ /* 0x000ee80000100800 */
[----:B--2---:R-:W3:Y:S04]  /*199a0*/  LDL R4, [R1+0x10] ;  /* 0x0000100001047983 */ /* 0x004ee80000100800 */
[----:B------:R-:W2:Y:S01]  /*199b0*/  LDL R5, [R1+0x20] ;  /* 0x0000200001057983 */ /* 0x000ea20000100800 */
[----:B------:R-:W0:Y:S01]  /*199c0*/  S2R R6, SR_TID.X ;  /* 0x0000000000067919 */ /* 0x000e220000002100 */
[----:B------:R-:W-:Y:S01]  /*199d0*/  BSSY B2, `(.L_x_8984) ;  /* 0x0000007000027945 */ /* 0x000fe20003800000 */
[----:B0-----:R-:W-:-:S04]  /*199e0*/  LOP3.LUT R6, R6, 0x7f, RZ, 0xc0, !PT ;  /* 0x0000007f06067812 */ /* 0x001fc800078ec0ff */
[----:B------:R-:W-:Y:S01]  /*199f0*/  ISETP.NE.AND P2, PT, R6, RZ, PT ;  /* 0x000000ff0600720c */ /* 0x000fe20003f45270 */
[----:B---3--:R-:W-:Y:S01]  /*19a00*/  IMAD R4, R4, 0x8, R7 ;  /* 0x0000000804047824 */ /* 0x008fe200078e0207 */
[----:B--2---:R-:W-:-:S04]  /*19a10*/  SHF.L.U32 R5, R5, 0x1f, RZ ;  /* 0x0000001f05057819 */ /* 0x004fc800000006ff */
[----:B------:R-:W0:Y:S02]  /*19a20*/  SYNCS.PHASECHK.TRANS64.TRYWAIT P1, [R4+URZ+0x388a0], R5 ;  /* 0x0388a005040075a7 */ /* 0x000e24000802017f */
[----:B0-----:R-:W-:Y:S05]  /*19a30*/  @!P1 BRA `(.L_x_8985) ;  /* 0x0000008800849947 */ /* 0x001fea0003800000 */
.L_x_9172:
[----:B------:R-:W-:Y:S05]  /*19a40*/  BSYNC B2 ;  /* 0x0000000000027941 */ /* 0x000fea0003800000 */
.L_x_8984:
        /* <DEDUP_REMOVED lines=9> */
.L_x_8987:
[----:B------:R-:W-:Y:S05]  /*19ae0*/  BSYNC B2 ;  /* 0x0000000000027941 */ /* 0x000fea0003800000 */
.L_x_8986:
        /* <DEDUP_REMOVED lines=13> */
.L_x_8988:
        /* <DEDUP_REMOVED lines=13> */
.L_x_9173:
[----:B------:R-:W-:Y:S05]  /*19c90*/  BSYNC B2 ;  /* 0x0000000000027941 */ /* 0x000fea0003800000 */
.L_x_8989:
        /* <DEDUP_REMOVED lines=11> */
.L_x_8992:
[----:B------:R-:W-:Y:S05]  /*19d50*/  BSYNC B2 ;  /* 0x0000000000027941 */ /* 0x000fea0003800000 */
.L_x_8991:
        /* <DEDUP_REMOVED lines=11> */
.L_x_8993:
        /* <DEDUP_REMOVED lines=15> */
.L_x_8994:
        /* <DEDUP_REMOVED lines=15> */
.L_x_8995:
        /* <DEDUP_REMOVED lines=15> */
.L_x_8996:
        /* <DEDUP_REMOVED lines=15> */
.L_x_8997:
        /* <DEDUP_REMOVED lines=15> */
.L_x_8998:
        /* <DEDUP_REMOVED lines=15> */
.L_x_8999:
        /* <DEDUP_REMOVED lines=15> */
.L_x_9000:
        /* <DEDUP_REMOVED lines=10> */
.L_x_8983:
[----:B------:R-:W-:Y:S05]  /*1a540*/  BSYNC B1 ;  /* 0x0000000000017941 */ /* 0x000fea0003800000 */
.L_x_8982:
        /* <DEDUP_REMOVED lines=12> */
.L_x_8957:
[----:B------:R-:W-:Y:S05]  /*1a610*/  BSYNC B0 ;  /* 0x0000000000007941 */ /* 0x000fea0003800000 */
.L_x_8956:
        /* <DEDUP_REMOVED lines=14> */
[----:B--23--:R-:W-:-:S04]  /*1a700*/  VIMNMX R4, R20, R0, PT ;  /* 0x0000000014047248 */ /* 0x00cfc80003fe0100 */
[----:B------:R-:W-:Y:S01]  /*1a710*/  ISETP.GT.AND P0, PT, R4, RZ, PT ;  /* 0x000000ff0400720c */ /* 0x000fe20003f04270 */
[----:B------:R2:W-:-:S12]  /*1a720*/  STL [R1+0x34], R4 ;  /* 0x0000340401007387 */ /* 0x0005d80000100800 */
[----:B--2---:R-:W-:Y:S05]  /*1a730*/  @P0 BRA `(.L_x_9003) ;  /* 0x0000000000440947 */ /* 0x004fea0003800000 */
[----:B------:R-:W2:Y:S02]  /*1a740*/  S2R R4, SR_TID.X ;  /* 0x0000000000047919 */ /* 0x000ea40000002100 */
        /* <DEDUP_REMOVED lines=16> */
.L_x_9003:
        /* <DEDUP_REMOVED lines=20> */
[----:B0-2---:R-:W-:Y:S05]  /*1a990*/  CALL.ABS.NOINC R2 ;  /* 0x0000000002007343 */ /* 0x005fea0003c00000 */
.L_x_9006:
[----:B------:R-:W-:Y:S05]  /*1a9a0*/  BSYNC B6 ;  /* 0x0000000000067941 */ /* 0x000fea0003800000 */
.L_x_9005:
        /* <DEDUP_REMOVED lines=13> */
[----:B------:R-:W-:-:S02]  /*1aa80*/  IMAD.U32 R7, RZ, RZ, UR9 ;  /* 0x00000009ff077e24 */ /* 0x000fc4000f8e00ff */
[----:B------:R-:W-:Y:S02]  /*1aa90*/  IMAD.U32 R10, RZ, RZ, UR4 ;  /* 0x00000004ff0a7e24 */ /* 0x000fe4000f8e00ff */
[----:B-1----:R-:W-:Y:S02]  /*1aaa0*/  IMAD.U32 R11, RZ, RZ, UR5 ;  /* 0x00000005ff0b7e24 */ /* 0x002fe4000f8e00ff */
[----:B------:R-:W-:Y:S02]  /*1aab0*/  IMAD.MOV.U32 R8, RZ, RZ, 0x70 ;  /* 0x00000070ff087424 */ /* 0x000fe400078e00ff */
[----:B------:R-:W-:Y:S02]  /*1aac0*/  IMAD.MOV.U32 R12, RZ, RZ, 0x1 ;  /* 0x00000001ff0c7424 */ /* 0x000fe400078e00ff */
[----:B--2---:R-:W-:-:S07]  /*1aad0*/  IMAD.MOV.U32 R13, RZ, RZ, RZ ;  /* 0x000000ffff0d7224 */ /* 0x004fce00078e00ff */
[----:B------:R-:W-:-:S07]  /*1aae0*/  LEPC R20, `(.L_x_9009) ;  /* 0x000000001014794e */ /* 0x000fce0000000000 */
[----:B0--3--:R-:W-:Y:S05]  /*1aaf0*/  CALL.ABS.NOINC R2 ;  /* 0x0000000002007343 */ /* 0x009fea0003c00000 */
.L_x_9009:
        /* <DEDUP_REMOVED lines=16> */
.L_x_9008:
[----:B------:R-:W-:Y:S05]  /*1ac00*/  BSYNC B6 ;  /* 0x0000000000067941 */ /* 0x000fea0003800000 */
.L_x_9007:
        /* <DEDUP_REMOVED lines=10> */
[----:B----4-:R2:W3:Y:S02]  /*1acb0*/  @P0 LDG.E R7, desc[UR40][R2.64] ;  /* 0x0000002802070981 */ /* 0x0104e4000c1e1900 */
        /* <DEDUP_REMOVED lines=14> */
.L_x_9176:
        /* <DEDUP_REMOVED lines=12> */
.L_x_9179:
        /* <DEDUP_REMOVED lines=25> */
.L_x_9013:
[----:B------:R-:W3:Y:S04]  /*1aff0*/  LDL R7, [R1+0x4] ;  /* 0x0000040001077983 */ /* 0x000ee80000100800 */
[----:B0-2---:R-:W3:Y:S04]  /*1b000*/  LDL R0, [R1+0xc] ;  /* 0x00000c0001007983 */ /* 0x005ee80000100800 */
[----:B------:R-:W2:Y:S01]  /*1b010*/  LDL R2, [R1+0x1c] ;  /* 0x00001c0001027983 */ /* 0x000ea20000100800 */
[----:B---3--:R-:W-:Y:S01]  /*1b020*/  IMAD R0, R0, 0x8, R7 ;  /* 0x0000000800007824 */ /* 0x008fe200078e0207 */
[----:B--2---:R-:W-:-:S04]  /*1b030*/  SHF.L.U32 R2, R2, 0x1f, RZ ;  /* 0x0000001f02027819 */ /* 0x004fc800000006ff */
[----:B------:R-:W0:Y:S02]  /*1b040*/  SYNCS.PHASECHK.TRANS64.TRYWAIT P0, [R0+URZ+0x38840], R2 ;  /* 0x03884002000075a7 */ /* 0x000e24000800017f */
[----:B0-----:R-:W-:Y:S05]  /*1b050*/  @!P0 BRA `(.L_x_9014) ;  /* 0x0000007400788947 */ /* 0x001fea0003800000 */
.L_x_9180:
        /* <DEDUP_REMOVED lines=11> */
.L_x_9015:
        /* <DEDUP_REMOVED lines=27> */
.L_x_9011:
[----:B0-----:R-:W3:Y:S04]  /*1b2c0*/  LDL R0, [R1+0x4] ;  /* 0x0000040001007983 */ /* 0x001ee80000100800 */
        /* <DEDUP_REMOVED lines=16> */
[----:B0-----:R-:W-:-:S05]  /*1b3d0*/  SHF.R.S32.HI R0, RZ, 0x1f, R18 ;  /* 0x0000001fff007819 */ /* 0x001fca0000011412 */
        /* <DEDUP_REMOVED lines=19> */
.L_x_9017:
[----:B------:R-:W-:Y:S05]  /*1b510*/  BSYNC B6 ;  /* 0x0000000000067941 */ /* 0x000fea0003800000 */
.L_x_9016:
[----:B------:R-:W3:Y:S01]  /*1b520*/  LDL R4, [R1+0x48] ;  /* 0x0000480001047983 */ /* 0x000ee20000100800 */
[----:B------:R-:W0:Y:S01]  /*1b530*/  LDC R7, c[0x0][0x448] ;  /* 0x00011200ff077b82 */ /* 0x000e220000000800 */
[----:B------:R-:W-:Y:S01]  /*1b540*/  ULDC.64 UR4, c[0x0][0x298] ;  /* 0x0000a60000047ab9 */ /* 0x000fe20000000a00 */
[----:B------:R-:W-:Y:S01]  /*1b550*/  ULDC.64 UR6, c[0x0][0x280] ;  /* 0x0000a00000067ab9 */ /* 0x000fe20000000a00 */
[----:B------:R-:W4:Y:S04]  /*1b560*/  LDL R10, [R1+0x38] ;  /* 0x00003800010a7983 */ /* 0x000f280000100800 */
[----:B------:R-:W4:Y:S01]  /*1b570*/  LDL R9, [R1+0x54] ;  /* 0x0000540001097983 */ /* 0x000f220000100800 */
[----:B--2---:R-:W2:Y:S01]  /*1b580*/  S2R R2, SR_TID.X ;  /* 0x0000000000027919 */ /* 0x004ea20000002100 */
[----:B------:R-:W1:Y:S02]  /*1b590*/  S2R R0, SR_TID.X ;  /* 0x0000000000007919 */ /* 0x000e640000002100 */
[----:B------:R-:W4:Y:S04]  /*1b5a0*/  LDL R8, [R1+0x58] ;  /* 0x0000580001087983 */ /* 0x000f280000100800 */
[----:B------:R-:W4:Y:S01]  /*1b5b0*/  LDL R6, [R1+0x3c] ;  /* 0x00003c0001067983 */ /* 0x000f220000100800 */
[----:B0-----:R-:W-:-:S13]  /*1b5c0*/  ISETP.NE.AND P0, PT, R7, 0x1, PT ;  /* 0x000000010700780c */ /* 0x001fda0003f05270 */
[----:B------:R-:W0:Y:S01]  /*1b5d0*/  @P0 LDC R3, c[0x0][0x450] ;  /* 0x00011400ff030b82 */ /* 0x000e220000000800 */
[----:B--2---:R-:W-:-:S04]  /*1b5e0*/  LOP3.LUT R2, R2, 0x7f, RZ, 0xc0, !PT ;  /* 0x0000007f02027812 */ /* 0x004fc800078ec0ff */
[----:B------:R-:W-:Y:S01]  /*1b5f0*/  SHF.R.U32.HI R2, RZ, 0x3, R2 ;  /* 0x00000003ff027819 */ /* 0x000fe20000011602 */
[----:B-1----:R-:W-:-:S05]  /*1b600*/  IMAD.SHL.U32 R0, R0, 0x10, RZ ;  /* 0x0000001000007824 */ /* 0x002fca00078e00ff */
[----:B------:R-:W-:Y:S02]  /*1b610*/  LOP3.LUT R0, R2, 0x70, R0, 0xf8, !PT ;  /* 0x0000007002007812 */ /* 0x000fe400078ef800 */
[----:B------:R-:W1:Y:S03]  /*1b620*/  @P0 LDC R2, c[0x0][0x44c] ;  /* 0x00011300ff020b82 */ /* 0x000e660000000800 */
[----:B------:R-:W-:-:S04]  /*1b630*/  IMAD R5, R17, 0x40, R0 ;  /* 0x0000004011057824 */ /* 0x000fc800078e0200 */
[----:B------:R-:W-:Y:S01]  /*1b640*/  IMAD.MOV.U32 R0, RZ, RZ, R5 ;  /* 0x000000ffff007224 */ /* 0x000fe200078e0005 */
[----:B------:R2:W-:Y:S01]  /*1b650*/  STL [R1+0x2c], R5 ;  /* 0x00002c0501007387 */ /* 0x0005e20000100800 */
[----:B-1----:R-:W-:-:S05]  /*1b660*/  @P0 IMAD.HI.U32 R2, R5, R2, RZ ;  /* 0x0000000205020227 */ /* 0x002fca00078e00ff */
[----:B0-----:R-:W-:Y:S01]  /*1b670*/  @P0 SHF.R.U32.HI R0, RZ, R3, R2 ;  /* 0x00000003ff000219 */ /* 0x001fe20000011602 */
        /* <DEDUP_REMOVED lines=76> */
.L_x_9189:
        /* <DEDUP_REMOVED lines=12> */
.L_x_9019:
        /* <DEDUP_REMOVED lines=38> */
.L_x_9021:
[----:B------:R-:W-:Y:S05]  /*1be60*/  BSYNC B6 ;  /* 0x0000000000067941 */ /* 0x000fea0003800000 */
.L_x_9020:
        /* <DEDUP_REMOVED lines=188> */
.L_x_9199:
        /* <DEDUP_REMOVED lines=31> */
.L_x_9024:
[----:B------:R-:W-:Y:S05]  /*1cc20*/  BSYNC B0 ;  /* 0x0000000000007941 */ /* 0x000fea0003800000 */
.L_x_9023:
[----:B--2---:R2:W5:Y:S01]  /*1cc30*/  LDL R0, [R1+0x4] ;  /* 0x0000040001007983 */ /* 0x0045620000100800 */
[----:B------:R-:W-:Y:S01]  /*1cc40*/  PLOP3.LUT P0, PT, PT, PT, PT, 0x80, 0x0 ;  /* 0x000000000000781c */ /* 0x000fe20003f0f070 */
[----:B------:R-:W-:-:S12]  /*1cc50*/  NOP ;  /* 0x0000000000007918 */ /* 0x000fd80000000000 */
.L_x_9025:
        /* <DEDUP_REMOVED lines=19> */
.L_x_9200:
[----:B------:R-:W-:Y:S05]  /*1cd90*/  BSYNC B0 ;  /* 0x0000000000007941 */ /* 0x000fea0003800000 */
.L_x_9026:
        /* <DEDUP_REMOVED lines=16> */
.L_x_9201:
[----:B------:R-:W-:Y:S05]  /*1cea0*/  BSYNC B1 ;  /* 0x0000000000017941 */ /* 0x000fea0003800000 */
.L_x_9030:
        /* <DEDUP_REMOVED lines=9> */
.L_x_9033:
[----:B------:R-:W-:Y:S05]  /*1cf40*/  BSYNC B1 ;  /* 0x0000000000017941 */ /* 0x000fea0003800000 */
.L_x_9032:
        /* <DEDUP_REMOVED lines=14> */
.L_x_9034:
        /* <DEDUP_REMOVED lines=16> */
.L_x_9035:
        /* <DEDUP_REMOVED lines=16> */
.L_x_9036:
        /* <DEDUP_REMOVED lines=16> */
.L_x_9037:
        /* <DEDUP_REMOVED lines=16> */
.L_x_9038:
        /* <DEDUP_REMOVED lines=16> */
.L_x_9039:
        /* <DEDUP_REMOVED lines=16> */
.L_x_9040:
        /* <DEDUP_REMOVED lines=16> */
.L_x_9041:
        /* <DEDUP_REMOVED lines=11> */
.L_x_9029:
[----:B------:R-:W-:Y:S05]  /*1d7e0*/  BSYNC B0 ;  /* 0x0000000000007941 */ /* 0x000fea0003800000 */
.L_x_9028:
        /* <DEDUP_REMOVED lines=29> */
[----:B------:R-:W1:Y:S03]  /*1d9c0*/  LDC R6, c[0x0][0x43c] ;  /* 0x00010f00ff067b82 */ /* 0x000e660000000800 */
[----:B------:R-:W4:Y:S01]  /*1d9d0*/  LDL R7, [R1+0x14] ;  /* 0x0000140001077983 */ /* 0x000f220000100800 */
[----:B------:R-:W-:Y:S01]  /*1d9e0*/  IMAD.MOV.U32 R0, RZ, RZ, R4 ;  /* 0x000000ffff007224 */ /* 0x000fe200078e0004 */
[----:B------:R-:W-:Y:S01]  /*1d9f0*/  ULDC.64 UR6, c[0x0][0x428] ;  /* 0x00010a0000067ab9 */ /* 0x000fe20000000a00 */
[----:B-1----:R-:W-:-:S13]  /*1da00*/  ISETP.NE.AND P0, PT, R6, 0x1, PT ;  /* 0x000000010600780c */ /* 0x002fda0003f05270 */
[----:B------:R-:W1:Y:S02]  /*1da10*/  @P0 LDC.64 R2, c[0x0][0x440] ;  /* 0x00011000ff020b82 */ /* 0x000e640000000a00 */
[----:B-1----:R-:W-:-:S05]  /*1da20*/  @P0 IMAD.HI.U32 R2, R4, R2, RZ ;  /* 0x0000000204020227 */ /* 0x002fca00078e00ff */
[----:B------:R-:W-:-:S04]  /*1da30*/  @P0 SHF.R.U32.HI R0, RZ, R3, R2 ;  /* 0x00000003ff000219 */ /* 0x000fc80000011602 */
[--C-:B------:R-:W-:Y:S01]  /*1da40*/  SHF.R.S32.HI R3, RZ, 0x1f, R0.reuse ;  /* 0x0000001fff037819 */ /* 0x100fe20000011400 */
[----:B------:R-:W-:-:S04]  /*1da50*/  IMAD.MOV R5, RZ, RZ, -R0 ;  /* 0x000000ffff057224 */ /* 0x000fc800078e0a00 */
[----:B------:R-:W-:Y:S02]  /*1da60*/  IMAD R5, R6, R5, R4 ;  /* 0x0000000506057224 */ /* 0x000fe400078e0204 */
[----:B---3--:R-:W-:-:S04]  /*1da70*/  IMAD R2, R10, UR6, RZ ;  /* 0x000000060a027c24 */ /* 0x008fc8000f8e02ff */
[----:B----4-:R-:W-:Y:S02]  /*1da80*/  IMAD R6, R7, UR7, R2 ;  /* 0x0000000707067c24 */ /* 0x010fe4000f8e0202 */
[----:B------:R-:W-:-:S04]  /*1da90*/  IMAD.MOV.U32 R2, RZ, RZ, R0 ;  /* 0x000000ffff027224 */ /* 0x000fc800078e0000 */
[----:B------:R-:W-:-:S04]  /*1daa0*/  IMAD.WIDE.U32 R2, R7, UR6, R2 ;  /* 0x0000000607027c25 */ /* 0x000fc8000f8e0002 */
[----:B------:R-:W-:Y:S01]  /*1dab0*/  IMAD.IADD R0, R6, 0x1, R3 ;  /* 0x0000000106007824 */ /* 0x000fe200078e0203 */
[----:B------:R-:W-:-:S04]  /*1dac0*/  LEA R6, P0, R2, UR4, 0x2 ;  /* 0x0000000402067c11 */ /* 0x000fc8000f8010ff */
[----:B------:R-:W-:-:S05]  /*1dad0*/  LEA.HI.X R7, R2, UR5, R0, 0x2, P0 ;  /* 0x0000000502077c11 */ /* 0x000fca00080f1400 */
[----:B------:R-:W3:Y:S04]  /*1dae0*/  LDG.E R0, desc[UR40][R6.64] ;  /* 0x0000002806007981 */ /* 0x000ee8000c1e1900 */
[----:B---3--:R1:W-:Y:S02]  /*1daf0*/  STL [R1], R0 ;  /* 0x0000000001007387 */ /* 0x0083e40000100800 */
.L_x_9048:
        /* <DEDUP_REMOVED lines=9> */
.L_x_9202:
[----:B------:R-:W-:Y:S05]  /*1db90*/  BSYNC B3 ;  /* 0x0000000000037941 */ /* 0x000fea0003800000 */
.L_x_9049:
        /* <DEDUP_REMOVED lines=9> */
.L_x_9052:
[----:B------:R-:W-:Y:S05]  /*1dc30*/  BSYNC B3 ;  /* 0x0000000000037941 */ /* 0x000fea0003800000 */
.L_x_9051:
        /* <DEDUP_REMOVED lines=14> */
.L_x_9053:
        /* <DEDUP_REMOVED lines=14> */
.L_x_9203:
[----:B------:R-:W-:Y:S05]  /*1de00*/  BSYNC B3 ;  /* 0x0000000000037941 */ /* 0x000fea0003800000 */
.L_x_9054:
        /* <DEDUP_REMOVED lines=11> */
.L_x_9057:
[----:B------:R-:W-:Y:S05]  /*1dec0*/  BSYNC B3 ;  /* 0x0000000000037941 */ /* 0x000fea0003800000 */
.L_x_9056:
        /* <DEDUP_REMOVED lines=11> */
.L_x_9058:
        /* <DEDUP_REMOVED lines=16> */
.L_x_9059:
        /* <DEDUP_REMOVED lines=16> */
.L_x_9060:
        /* <DEDUP_REMOVED lines=16> */
.L_x_9061:
        /* <DEDUP_REMOVED lines=16> */
.L_x_9062:
        /* <DEDUP_REMOVED lines=16> */
.L_x_9063:
        /* <DEDUP_REMOVED lines=16> */
.L_x_9064:
        /* <DEDUP_REMOVED lines=16> */
.L_x_9065:
        /* <DEDUP_REMOVED lines=11> */
.L_x_9047:
[----:B------:R-:W-:Y:S05]  /*1e730*/  BSYNC B1 ;  /* 0x0000000000017941 */ /* 0x000fea0003800000 */
.L_x_9046:
[----:B------:R-:W3:Y:S02]  /*1e740*/  LDL.LU R5, [R1+0x34] ;  /* 0x0000340001057983 */ /* 0x000ee40000300800 */
[----:B---3--:R-:W-:-:S07]  /*1e750*/  VIADD R0, R5, 0xfffffffd ;  /* 0xfffffffd05007836 */ /* 0x008fce0000000000 */
.L_x_9045:
[----:B------:R-:W-:Y:S05]  /*1e760*/  BSYNC B2 ;  /* 0x0000000000027941 */ /* 0x000fea0003800000 */
.L_x_9044:
[----:B------:R-:W-:-:S13]  /*1e770*/  ISETP.NE.AND P0, PT, R4, RZ, PT ;  /* 0x000000ff0400720c */ /* 0x000fda0003f05270 */
[----:B------:R-:W-:Y:S05]  /*1e780*/  @!P0 BRA `(.L_x_9043) ;  /* 0x0000001c00488947 */ /* 0x000fea0003800000 */
.L_x_9106:
        /* <DEDUP_REMOVED lines=37> */
.L_x_9068:
        /* <DEDUP_REMOVED lines=9> */
.L_x_9204:
[----:B------:R-:W-:Y:S05]  /*1ea70*/  BSYNC B2 ;  /* 0x0000000000027941 */ /* 0x000fea0003800000 */
.L_x_9069:
        /* <DEDUP_REMOVED lines=9> */
.L_x_9072:
[----:B------:R-:W-:Y:S05]  /*1eb10*/  BSYNC B2 ;  /* 0x0000000000027941 */ /* 0x000fea0003800000 */
.L_x_9071:
        /* <DEDUP_REMOVED lines=13> */
.L_x_9073:
        /* <DEDUP_REMOVED lines=14> */
.L_x_9205:
[----:B------:R-:W-:Y:S05]  /*1ecd0*/  BSYNC B2 ;  /* 0x0000000000027941 */ /* 0x000fea0003800000 */
.L_x_9074:
        /* <DEDUP_REMOVED lines=11> */
.L_x_9077:
[----:B------:R-:W-:Y:S05]  /*1ed90*/  BSYNC B2 ;  /* 0x0000000000027941 */ /* 0x000fea0003800000 */
.L_x_9076:
        /* <DEDUP_REMOVED lines=10> */
.L_x_9078:
        /* <DEDUP_REMOVED lines=16> */
.L_x_9079:
        /* <DEDUP_REMOVED lines=16> */
.L_x_9080:
        /* <DEDUP_REMOVED lines=16> */
.L_x_9081:
        /* <DEDUP_REMOVED lines=16> */
.L_x_9082:
        /* <DEDUP_REMOVED lines=16> */
.L_x_9083:
        /* <DEDUP_REMOVED lines=16> */
.L_x_9084:
        /* <DEDUP_REMOVED lines=16> */
.L_x_9085:
        /* <DEDUP_REMOVED lines=11> */
.L_x_9067:
[----:B------:R-:W-:Y:S05]  /*1f5f0*/  BSYNC B1 ;  /* 0x0000000000017941 */ /* 0x000fea0003800000 */
.L_x_9066:
[----:B------:R-:W3:Y:S01]  /*1f600*/  LDL R5, [R1+0x8] ;  /* 0x0000080001057983 */ /* 0x000ee20000100800 */
[----:B------:R-:W-:Y:S01]  /*1f610*/  VIADD R7, R7, 0x1 ;  /* 0x0000000107077836 */ /* 0x000fe20000000000 */
[----:B------:R-:W-:Y:S04]  /*1f620*/  BSSY B1, `(.L_x_9086) ;  /* 0x00000e5000017945 */ /* 0x000fe80003800000 */
[----:B------:R-:W-:-:S04]  /*1f630*/  ISETP.NE.AND P0, PT, R7, 0x2, PT ;  /* 0x000000020700780c */ /* 0x000fc80003f05270 */
[----:B------:R-:W-:Y:S02]  /*1f640*/  SEL R2, RZ, 0x1, P0 ;  /* 0x00000001ff027807 */ /* 0x000fe40000000000 */
[----:B0-----:R-:W-:Y:S02]  /*1f650*/  SEL R9, R7, RZ, P0 ;  /* 0x000000ff07097207 */ /* 0x001fe40000000000 */
        /* <DEDUP_REMOVED lines=30> */
.L_x_9088:
        /* <DEDUP_REMOVED lines=9> */
.L_x_9206:
[----:B------:R-:W-:Y:S05]  /*1f8d0*/  BSYNC B2 ;  /* 0x0000000000027941 */ /* 0x000fea0003800000 */
.L_x_9089:
        /* <DEDUP_REMOVED lines=9> */
.L_x_9092:
[----:B------:R-:W-:Y:S05]  /*1f970*/  BSYNC B2 ;  /* 0x0000000000027941 */ /* 0x000fea0003800000 */
.L_x_9091:
        /* <DEDUP_REMOVED lines=14> */
.L_x_9093:
        /* <DEDUP_REMOVED lines=14> */
.L_x_9207:
[----:B------:R-:W-:Y:S05]  /*1fb40*/  BSYNC B2 ;  /* 0x0000000000027941 */ /* 0x000fea0003800000 */
.L_x_9094:
        /* <DEDUP_REMOVED lines=11> */
.L_x_9097:
[----:B------:R-:W-:Y:S05]  /*1fc00*/  BSYNC B2 ;  /* 0x0000000000027941 */ /* 0x000fea0003800000 */
.L_x_9096:
        /* <DEDUP_REMOVED lines=11> */
.L_x_9098:
        /* <DEDUP_REMOVED lines=16> */
.L_x_9099:
        /* <DEDUP_REMOVED lines=16> */
.L_x_9100:
        /* <DEDUP_REMOVED lines=16> */
.L_x_9101:
        /* <DEDUP_REMOVED lines=16> */
.L_x_9102:
        /* <DEDUP_REMOVED lines=16> */
.L_x_9103:
        /* <DEDUP_REMOVED lines=16> */
.L_x_9104:
        /* <DEDUP_REMOVED lines=16> */
.L_x_9105:
        /* <DEDUP_REMOVED lines=11> */
.L_x_9087:
[----:B------:R-:W-:Y:S05]  /*20470*/  BSYNC B1 ;  /* 0x0000000000017941 */ /* 0x000fea0003800000 */
.L_x_9086:
[C---:B------:R-:W-:Y:S01]  /*20480*/  ISETP.GT.AND P0, PT, R0.reuse, 0x1, PT ;  /* 0x000000010000780c */ /* 0x040fe20003f04270 */
[----:B------:R-:W-:-:S12]  /*20490*/  VIADD R0, R0, 0xfffffffe ;  /* 0xfffffffe00007836 */ /* 0x000fd80000000000 */
[----:B------:R-:W-:Y:S05]  /*204a0*/  @P0 BRA `(.L_x_9106) ;  /* 0xffffffe000b80947 */ /* 0x000fea000383ffff */
.L_x_9043:
[----:B------:R-:W-:Y:S05]  /*204b0*/  BSYNC B0 ;  /* 0x0000000000007941 */ /* 0x000fea0003800000 */
.L_x_9042:
        /* <DEDUP_REMOVED lines=24> */
.L_x_9108:
[----:B------:R-:W-:Y:S05]  /*20640*/  BSYNC B0 ;  /* 0x0000000000007941 */ /* 0x000fea0003800000 */
.L_x_9107:
[----:B------:R-:W-:-:S05]  /*20650*/  SEL R0, R0, RZ, P0 ;  /* 0x000000ff00007207 */ /* 0x000fca0000000000 */
[----:B------:R3:W-:Y:S02]  /*20660*/  STL [R1+0xc], R0 ;  /* 0x00000c0001007387 */ /* 0x0007e40000100800 */
.L_x_9004:
[----:B------:R-:W-:Y:S05]  /*20670*/  BSYNC B7 ;  /* 0x0000000000077941 */ /* 0x000fea0003800000 */
.L_x_9002:
        /* <DEDUP_REMOVED lines=13> */
.L_x_9109:
        /* <DEDUP_REMOVED lines=36> */
.L_x_9217:
[----:B------:R-:W-:Y:S02]  /*20990*/  ULDC UR4, c[0x0][0xd38] ;  /* 0x00034e0000047ab9 */ /* 0x000fe40000000800 */
[----:B------:R-:W-:-:S04]  /*209a0*/  IMAD.U32 R4, RZ, RZ, UR4 ;  /* 0x00000004ff047e24 */ /* 0x000fc8000f8e00ff */
[----:B---3--:R-:W-:-:S04]  /*209b0*/  IMAD R16, R16, R4, RZ ;  /* 0x0000000410107224 */ /* 0x008fc800078e02ff */
[----:B------:R-:W-:-:S05]  /*209c0*/  IMAD.IADD R5, R5, 0x1, R16 ;  /* 0x0000000105057824 */ /* 0x000fca00078e0210 */
[----:B------:R-:W-:-:S13]  /*209d0*/  ISETP.GT.AND P6, PT, R5, R0, PT ;  /* 0x000000000500720c */ /* 0x000fda0003fc4270 */
[----:B------:R-:W-:Y:S05]  /*209e0*/  @P6 BRA `(.L_x_9112) ;  /* 0x00000000009c6947 */ /* 0x000fea0003800000 */
.L_x_9117:
[----:B-1----:R-:W1:Y:S01]  /*209f0*/  LDC R2, c[0x0][0xd3c] ;  /* 0x00034f00ff027b82 */ /* 0x002e620000000800 */
[----:B------:R-:W-:-:S05]  /*20a00*/  VIADD R19, R19, 0x1f ;  /* 0x0000001f13137836 */ /* 0x000fca0000000000 */
[----:B-1----:R-:W-:-:S13]  /*20a10*/  ISETP.GE.AND P6, PT, R19, R2, PT ;  /* 0x000000021300720c */ /* 0x002fda0003fc6270 */
[----:B------:R-:W-:Y:S05]  /*20a20*/  @P6 BRA `(.L_x_9113) ;  /* 0x0000000400d46947 */ /* 0x000fea0003800000 */
[----:B------:R-:W1:Y:S01]  /*20a30*/  S2R R3, SR_TID.X ;  /* 0x0000000000037919 */ /* 0x000e620000002100 */
[----:B------:R-:W-:Y:S01]  /*20a40*/  BSSY B0, `(.L_x_9114) ;  /* 0x0000009000007945 */ /* 0x000fe20003800000 */
[----:B-1----:R-:W-:-:S05]  /*20a50*/  LOP3.LUT R3, R3, 0x1f, RZ, 0xc0, !PT ;  /* 0x0000001f03037812 */ /* 0x002fca00078ec0ff */
[----:B------:R-:W-:Y:S02]  /*20a60*/  IMAD.IADD R4, R19, 0x1, R3 ;  /* 0x0000000113047824 */ /* 0x000fe400078e0203 */
[----:B------:R-:W-:-:S03]  /*20a70*/  IMAD.MOV.U32 R3, RZ, RZ, RZ ;  /* 0x000000ffff037224 */ /* 0x000fc600078e00ff */
[----:B------:R-:W-:-:S13]  /*20a80*/  ISETP.GE.OR P6, PT, R4, R2, !P0 ;  /* 0x000000020400720c */ /* 0x000fda00047c6670 */
[----:B------:R-:W-:Y:S05]  /*20a90*/  @P6 BRA `(.L_x_9115) ;  /* 0x00000000000c6947 */ /* 0x000fea0003800000 */
[----:B------:R-:W1:Y:S02]  /*20aa0*/  LDC.64 R2, c[0x0][0xd80] ;  /* 0x00036000ff027b82 */ /* 0x000e640000000a00 */
[----:B-1----:R-:W-:-:S06]  /*20ab0*/  IMAD.WIDE R2, R4, 0x4, R2 ;  /* 0x0000000404027825 */ /* 0x002fcc00078e0202 */
[----:B------:R1:W5:Y:S02]  /*20ac0*/  LDG.E R3, desc[UR40][R2.64] ;  /* 0x0000002802037981 */ /* 0x000364000c1e1900 */
.L_x_9115:
[----:B------:R-:W-:Y:S05]  /*20ad0*/  BSYNC B0 ;  /* 0x0000000000007941 */ /* 0x000fea0003800000 */
.L_x_9114:
        /* <DEDUP_REMOVED lines=18> */
.L_x_9225:
[----:B------:R-:W-:Y:S02]  /*20c00*/  ULDC UR4, c[0x0][0xd38] ;  /* 0x00034e0000047ab9 */ /* 0x000fe40000000800 */
[----:B------:R-:W-:-:S04]  /*20c10*/  IMAD.U32 R4, RZ, RZ, UR4 ;  /* 0x00000004ff047e24 */ /* 0x000fc8000f8e00ff */
[----:B---3--:R-:W-:-:S04]  /*20c20*/  IMAD R16, R16, R4, RZ ;  /* 0x0000000410107224 */ /* 0x008fc800078e02ff */
[----:B------:R-:W-:-:S05]  /*20c30*/  IMAD.IADD R5, R16, 0x1, R5 ;  /* 0x0000000110057824 */ /* 0x000fca00078e0205 */
[----:B------:R-:W-:-:S13]  /*20c40*/  ISETP.GT.AND P6, PT, R5, R0, PT ;  /* 0x000000000500720c */ /* 0x000fda0003fc4270 */
[----:B------:R-:W-:Y:S05]  /*20c50*/  @!P6 BRA `(.L_x_9117) ;  /* 0xfffffffc0064e947 */ /* 0x000fea000383ffff */
.L_x_9112:
        /* <DEDUP_REMOVED lines=8> */
.L_x_9229:
[----:B------:R-:W-:Y:S01]  /*20ce0*/  ISETP.NE.AND P0, PT, R5, RZ, PT ;  /* 0x000000ff0500720c */ /* 0x000fe20003f05270 */
[----:B------:R-:W-:-:S12]  /*20cf0*/  IMAD.MOV.U32 R5, RZ, RZ, RZ ;  /* 0x000000ffff057224 */ /* 0x000fd800078e00ff */
[----:B------:R-:W-:Y:S05]  /*20d00*/  @!P0 BRA `(.L_x_9119) ;  /* 0x0000000000148947 */ /* 0x000fea0003800000 */
[----:B------:R-:W-:Y:S01]  /*20d10*/  UMOV UR4, 0xffffffff ;  /* 0xffffffff00047882 */ /* 0x000fe20000000000 */
[----:B------:R-:W-:Y:S02]  /*20d20*/  VIADD R12, R6, 0xffffffff ;  /* 0xffffffff060c7836 */ /* 0x000fe40000000000 */
[----:B------:R-:W-:Y:S05]  /*20d30*/  BRA.DIV UR4, `(.L_x_9120) ;  /* 0x0000003604887947 */ /* 0x000fea000b800000 */
[----:B-1----:R1:W0:Y:S02]  /*20d40*/  SHFL.IDX PT, R2, R2, R12, 0x1f ;  /* 0x00001f0c02027589 */ /* 0x00222400000e0000 */
.L_x_9232:
[----:B0-----:R-:W-:-:S07]  /*20d50*/  IMAD.MOV.U32 R5, RZ, RZ, R2 ;  /* 0x000000ffff057224 */ /* 0x001fce00078e0002 */
.L_x_9119:
[----:B-1-3--:R-:W1:Y:S01]  /*20d60*/  LDC.64 R2, c[0x0][0xd90] ;  /* 0x00036400ff027b82 */ /* 0x00ae620000000a00 */
[----:B------:R-:W-:-:S04]  /*20d70*/  IMAD.IADD R19, R6, 0x1, R19 ;  /* 0x0000000106137824 */ /* 0x000fc800078e0213 */
[----:B-1----:R-:W-:-:S05]  /*20d80*/  IMAD.WIDE R2, R19, 0x4, R2 ;  /* 0x0000000413027825 */ /* 0x002fca00078e0202 */
[----:B------:R-:W4:Y:S01]  /*20d90*/  LDG.E R7, desc[UR40][R2.64] ;  /* 0x0000002802077981 */ /* 0x000f22000c1e1900 */
        /* <DEDUP_REMOVED lines=62> */
.L_x_9113:
[----:B------:R-:W-:Y:S01]  /*21180*/  UMOV UR4, URZ ;  /* 0x0000003f00047c82 */ /* 0x000fe20008000000 */
[----:B------:R-:W-:Y:S01]  /*21190*/  UMOV UR5, URZ ;  /* 0x0000003f00057c82 */ /* 0x000fe20008000000 */
[----:B------:R-:W-:Y:S01]  /*211a0*/  ULDC UR6, c[0x0][0xd3c] ;  /* 0x00034f0000067ab9 */ /* 0x000fe20000000800 */
[----:B------:R-:W-:Y:S02]  /*211b0*/  IMAD.MOV.U32 R16, RZ, RZ, R0 ;  /* 0x000000ffff107224 */ /* 0x000fe400078e0000 */
[----:B------:R-:W-:Y:S02]  /*211c0*/  IMAD.U32 R17, RZ, RZ, UR4 ;  /* 0x00000004ff117e24 */ /* 0x000fe4000f8e00ff */
[----:B------:R-:W-:Y:S02]  /*211d0*/  IMAD.U32 R18, RZ, RZ, UR5 ;  /* 0x00000005ff127e24 */ /* 0x000fe4000f8e00ff */
[----:B------:R-:W-:-:S07]  /*211e0*/  IMAD.U32 R19, RZ, RZ, UR6 ;  /* 0x00000006ff137e24 */ /* 0x000fce000f8e00ff */
.L_x_9121:
[----:B------:R1:W3:Y:S01]  /*211f0*/  LDL R3, [R1+0x4] ;  /* 0x0000040001037983 */ /* 0x0002e20000100800 */
        /* <DEDUP_REMOVED lines=11> */
.L_x_9110:
[----:B------:R-:W-:Y:S02]  /*212b0*/  ULDC UR4, c[0x0][0xd3c] ;  /* 0x00034f0000047ab9 */ /* 0x000fe40000000800 */
[----:B----4-:R-:W-:-:S13]  /*212c0*/  ISETP.GE.AND P0, PT, R19, UR4, PT ;  /* 0x0000000413007c0c */ /* 0x010fda000bf06270 */
[----:B------:R-:W-:Y:S05]  /*212d0*/  @!P0 BRA `(.L_x_9122) ;  /* 0xffffff7000288947 */ /* 0x000fea000383ffff */
[----:B------:R-:W-:Y:S05]  /*212e0*/  BSYNC B8 ;  /* 0x0000000000087941 */ /* 0x000fea0003800000 */
.L_x_8952:
        /* <DEDUP_REMOVED lines=12> */
.L_x_9233:
[----:B------:R-:W-:Y:S05]  /*213b0*/  BSYNC B0 ;  /* 0x0000000000007941 */ /* 0x000fea0003800000 */
.L_x_9123:
[----:B------:R-:W-:-:S03]  /*213c0*/  UMOV UR4, 0xffffffff ;  /* 0xffffffff00047882 */ /* 0x000fc60000000000 */
[----:B------:R-:W-:Y:S05]  /*213d0*/  BRA.DIV UR4, `(.L_x_9125) ;  /* 0x00000032041c7947 */ /* 0x000fea000b800000 */
[----:B------:R-:W1:Y:S02]  /*213e0*/  S2R R2, SR_TID.X ;  /* 0x0000000000027919 */ /* 0x000e640000002100 */
[----:B-1----:R-:W-:-:S04]  /*213f0*/  SHF.R.U32.HI R2, RZ, 0x5, R2 ;  /* 0x00000005ff027819 */ /* 0x002fc80000011602 */
[----:B------:R-:W-:-:S05]  /*21400*/  LOP3.LUT R2, R2, 0x3, RZ, 0xc0, !PT ;  /* 0x0000000302027812 */ /* 0x000fca00078ec0ff */
[----:B------:R1:W3:Y:S02]  /*21410*/  SHFL.IDX PT, R14, R2, RZ, 0x1f ;  /* 0x00001fff020e7589 */ /* 0x0002e400000e0000 */
.L_x_9236:
[----:B---3--:R-:W-:-:S13]  /*21420*/  ISETP.NE.AND P0, PT, R14, RZ, PT ;  /* 0x000000ff0e00720c */ /* 0x008fda0003f05270 */
[----:B------:R-:W-:Y:S05]  /*21430*/  @P0 BRA `(.L_x_8809) ;  /* 0x0000000000940947 */ /* 0x000fea0003800000 */
[----:B------:R-:W-:-:S03]  /*21440*/  UMOV UR4, 0xffffffff ;  /* 0xffffffff00047882 */ /* 0x000fc60000000000 */
[----:B------:R-:W-:Y:S05]  /*21450*/  BRA.DIV UR4, `(.L_x_9126) ;  /* 0x0000003204307947 */ /* 0x000fea000b800000 */
[----:B------:R-:W-:-:S13]  /*21460*/  ELECT P6, URZ, PT ;  /* 0x00000000003f782f */ /* 0x000fda00038c0000 */
.L_x_9239:
[----:B------:R-:W-:Y:S05]  /*21470*/  @!P6 BRA `(.L_x_8809) ;  /* 0x000000000084e947 */ /* 0x000fea0003800000 */
[----:B-1----:R-:W3:Y:S02]  /*21480*/  LDL.LU R2, [R1+0x68] ;  /* 0x0000680001027983 */ /* 0x002ee40000300800 */
[----:B---3--:R-:W-:-:S04]  /*21490*/  LOP3.LUT R2, R2, 0x2, RZ, 0xfc, !PT ;  /* 0x0000000202027812 */ /* 0x008fc800078efcff */
[----:B------:R-:W-:-:S13]  /*214a0*/  ISETP.NE.AND P2, PT, R2, 0x3, PT ;  /* 0x000000030200780c */ /* 0x000fda0003f45270 */
[----:B------:R-:W-:Y:S05]  /*214b0*/  @!P2 BRA `(.L_x_9127) ;  /* 0x000000000004a947 */ /* 0x000fea0003800000 */
[----:B------:R-:W-:Y:S01]  /*214c0*/  BPT.TRAP 0x1 ;  /* 0x000000040000795c */ /* 0x000fe20000300000 */
.L_x_9127:
        /* <DEDUP_REMOVED lines=14> */
.L_x_9240:
[----:B------:R-:W1:Y:S02]  /*215b0*/  SYNCS.PHASECHK.TRANS64.TRYWAIT P0, [R7+URZ], R2 ;  /* 0x00000002070075a7 */ /* 0x000e64000800017f */
[----:B-1----:R-:W-:Y:S05]  /*215c0*/  @!P0 BRA `(.L_x_9129) ;  /* 0x0000003000088947 */ /* 0x002fea0003800000 */
.L_x_9241:
[----:B------:R-:W-:Y:S05]  /*215d0*/  @!P2 BRA `(.L_x_9130) ;  /* 0x000000000004a947 */ /* 0x000fea0003800000 */
[----:B------:R-:W-:Y:S01]  /*215e0*/  BPT.TRAP 0x1 ;  /* 0x000000040000795c */ /* 0x000fe20000300000 */
.L_x_9130:
[----:B------:R-:W3:Y:S01]  /*215f0*/  LDL.LU R4, [R1+0xc] ;  /* 0x00000c0001047983 */ /* 0x000ee20000300800 */
[----:B------:R-:W-:-:S04]  /*21600*/  VIADD R0, R0, 0x38860 ;  /* 0x0003886000007836 */ /* 0x000fc80000000000 */
[----:B---3--:R-:W-:-:S04]  /*21610*/  IMAD R4, R4, 0x8, R0 ;  /* 0x0000000804047824 */ /* 0x008fc800078e0200 */
[----:B------:R-:W3:Y:S02]  /*21620*/  SYNCS.PHASECHK.TRANS64.TRYWAIT P0, [R4+URZ], R5 ;  /* 0x00000005040075a7 */ /* 0x000ee4000800017f */
[----:B---3--:R-:W-:Y:S05]  /*21630*/  @!P0 BRA `(.L_x_9131) ;  /* 0x0000003000008947 */ /* 0x008fea0003800000 */
.L_x_9242:
[----:B------:R-:W-:-:S07]  /*21640*/  IMAD R3, R3, 0x8, R0 ;  /* 0x0000000803037824 */ /* 0x000fce00078e0200 */
.L_x_9132:
[----:B----4-:R4:W0:Y:S02]  /*21650*/  SYNCS.PHASECHK.TRANS64.TRYWAIT P0, [R3+URZ], R2 ;  /* 0x00000002030075a7 */ /* 0x010824000800017f */
[----:B0-----:R-:W-:Y:S05]  /*21660*/  @!P0 NANOSLEEP.SYNCS 0x989680 ;  /* 0x009896800000895d */ /* 0x001fea0003900000 */
[----:B------:R-:W0:Y:S02]  /*21670*/  @!P0 SYNCS.PHASECHK.TRANS64 P0, [R3+URZ], R2 ;  /* 0x00000002030085a7 */ /* 0x000e24000800007f */
[----:B0-----:R-:W-:Y:S05]  /*21680*/  @!P0 BRA `(.L_x_9132) ;  /* 0xfffffffc00f08947 */ /* 0x001fea000383ffff */
.L_x_8809:
[----:B------:R-:W-:Y:S05]  /*21690*/  BSYNC B9 ;  /* 0x0000000000097941 */ /* 0x000fea0003800000 */
.L_x_8806:
[----:B------:R-:W-:Y:S05]  /*216a0*/  EXIT ;  /* 0x000000000000794d */ /* 0x000fea0003800000 */
.L_x_8825:
[----:B0-----:R0:W1:Y:S02]  /*216b0*/  SYNCS.PHASECHK.TRANS64.TRYWAIT P5, [R68+URZ+0x38890], R71 ;  /* 0x03889047440075a7 */ /* 0x00106400080a017f */
[----:B-1----:R-:W-:Y:S05]  /*216c0*/  @!P5 NANOSLEEP.SYNCS 0x989680 ;  /* 0x009896800000d95d */ /* 0x002fea0003900000 */
[----:B------:R-:W1:Y:S02]  /*216d0*/  @!P5 SYNCS.PHASECHK.TRANS64 P5, [R68+URZ+0x38890], R71 ;  /* 0x038890474400d5a7 */ /* 0x000e6400080a007f */
[----:B-1----:R-:W-:Y:S05]  /*216e0*/  @!P5 BRA `(.L_x_8825) ;  /* 0xfffffffc00f0d947 */ /* 0x002fea000383ffff */
[----:B------:R-:W-:Y:S05]  /*216f0*/  BRA `(.L_x_9133) ;  /* 0xfffffe1000287947 */ /* 0x000fea000383ffff */
.L_x_8835:
[----:B-1----:R1:W2:Y:S02]  /*21700*/  SYNCS.PHASECHK.TRANS64.TRYWAIT P5, [R68+URZ+0x38890], R71 ;  /* 0x03889047440075a7 */ /* 0x0022a400080a017f */
[----:B--2---:R-:W-:Y:S05]  /*21710*/  @!P5 NANOSLEEP.SYNCS 0x989680 ;  /* 0x009896800000d95d */ /* 0x004fea0003900000 */
[----:B------:R-:W2:Y:S02]  /*21720*/  @!P5 SYNCS.PHASECHK.TRANS64 P5, [R68+URZ+0x38890], R71 ;  /* 0x038890474400d5a7 */ /* 0x000ea400080a007f */
[----:B--2---:R-:W-:Y:S05]  /*21730*/  @!P5 BRA `(.L_x_8835) ;  /* 0xfffffffc00f0d947 */ /* 0x004fea000383ffff */
[----:B------:R-:W-:Y:S05]  /*21740*/  BRA `(.L_x_9134) ;  /* 0xfffffe1800807947 */ /* 0x000fea000383ffff */
.L_x_8840:
[----:B0-----:R0:W1:Y:S02]  /*21750*/  SYNCS.PHASECHK.TRANS64.TRYWAIT P5, [R68+URZ+0x38890], R71 ;  /* 0x03889047440075a7 */ /* 0x00106400080a017f */
[----:B-1----:R-:W-:Y:S05]  /*21760*/  @!P5 NANOSLEEP.SYNCS 0x989680 ;  /* 0x009896800000d95d */ /* 0x002fea0003900000 */
[----:B------:R-:W1:Y:S02]  /*21770*/  @!P5 SYNCS.PHASECHK.TRANS64 P5, [R68+URZ+0x38890], R71 ;  /* 0x038890474400d5a7 */ /* 0x000e6400080a007f */
[----:B-1----:R-:W-:Y:S05]  /*21780*/  @!P5 BRA `(.L_x_8840) ;  /* 0xfffffffc00f0d947 */ /* 0x002fea000383ffff */
[----:B------:R-:W-:Y:S05]  /*21790*/  BRA `(.L_x_9135) ;  /* 0xfffffe2000907947 */ /* 0x000fea000383ffff */
.L_x_8844:
[----:B------:R0:W0:Y:S02]  /*217a0*/  SYNCS.PHASECHK.TRANS64.TRYWAIT P0, [R68+URZ+0x388b0], R71 ;  /* 0x0388b047440075a7 */ /* 0x000024000800017f */
[----:B0-----:R-:W-:Y:S05]  /*217b0*/  @!P0 NANOSLEEP.SYNCS 0x989680 ;  /* 0x009896800000895d */ /* 0x001fea0003900000 */
[----:B------:R-:W0:Y:S02]  /*217c0*/  @!P0 SYNCS.PHASECHK.TRANS64 P0, [R68+URZ+0x388b0], R71 ;  /* 0x0388b047440085a7 */ /* 0x000e24000800007f */
[----:B0-----:R-:W-:Y:S05]  /*217d0*/  @!P0 BRA `(.L_x_8844) ;  /* 0xfffffffc00f08947 */ /* 0x001fea000383ffff */
[----:B------:R-:W-:Y:S05]  /*217e0*/  BRA `(.L_x_9136) ;  /* 0xfffffe2400087947 */ /* 0x000fea000383ffff */
.L_x_8867:
        /* <DEDUP_REMOVED lines=8> */
.L_x_9138:
[----:B------:R-:W-:Y:S05]  /*21870*/  BSYNC B1 ;  /* 0x0000000000017941 */ /* 0x000fea0003800000 */
.L_x_9137:
        /* <DEDUP_REMOVED lines=8> */
.L_x_9139:
[----:B------:R-:W-:Y:S02]  /*21900*/  IMAD.MOV.U32 R13, RZ, RZ, R8 ;  /* 0x000000ffff0d7224 */ /* 0x000fe400078e0008 */
[----:B------:R-:W-:-:S07]  /*21910*/  IMAD.MOV.U32 R0, RZ, RZ, R14 ;  /* 0x000000ffff007224 */ /* 0x000fce00078e000e */
[----:B------:R-:W-:Y:S05]  /*21920*/  WARPSYNC.COLLECTIVE R15, `(.L_x_9140) ;  /* 0x000000000f087348 */ /* 0x000fea0003c00000 */
[----:B------:R0:W1:Y:S02]  /*21930*/  SHFL.IDX P6, R14, R13, R12, R11 ;  /* 0x0000000c0d0e7389 */ /* 0x00006400000c000b */
[----:B01----:R-:W-:Y:S01]  /*21940*/  ENDCOLLECTIVE ;  /* 0x000000000000791b */ /* 0x003fe20003800000 */
.L_x_9140:
[----:B------:R-:W-:Y:S02]  /*21950*/  IMAD.MOV.U32 R13, RZ, RZ, R7 ;  /* 0x000000ffff0d7224 */ /* 0x000fe400078e0007 */
[----:B------:R-:W-:-:S07]  /*21960*/  IMAD.MOV.U32 R5, RZ, RZ, R14 ;  /* 0x000000ffff057224 */ /* 0x000fce00078e000e */
[----:B------:R-:W-:Y:S05]  /*21970*/  WARPSYNC.COLLECTIVE R15, `(.L_x_9141) ;  /* 0x000000000f087348 */ /* 0x000fea0003c00000 */
[----:B------:R0:W1:Y:S02]  /*21980*/  SHFL.IDX P6, R14, R13, R12, R11 ;  /* 0x0000000c0d0e7389 */ /* 0x00006400000c000b */
[----:B01----:R-:W-:Y:S01]  /*21990*/  ENDCOLLECTIVE ;  /* 0x000000000000791b */ /* 0x003fe20003800000 */
.L_x_9141:
[----:B------:R-:W-:Y:S05]  /*219a0*/  BRA `(.L_x_9142) ;  /* 0xfffffe5000f47947 */ /* 0x000fea000383ffff */
.L_x_8870:
        /* <DEDUP_REMOVED lines=8> */
.L_x_9144:
[----:B------:R-:W-:Y:S05]  /*21a30*/  BSYNC B1 ;  /* 0x0000000000017941 */ /* 0x000fea0003800000 */
.L_x_9143:
        /* <DEDUP_REMOVED lines=8> */
.L_x_9145:
[----:B------:R-:W-:Y:S02]  /*21ac0*/  IMAD.MOV.U32 R13, RZ, RZ, R8 ;  /* 0x000000ffff0d7224 */ /* 0x000fe400078e0008 */
[----:B------:R-:W-:-:S07]  /*21ad0*/  IMAD.MOV.U32 R0, RZ, RZ, R14 ;  /* 0x000000ffff007224 */ /* 0x000fce00078e000e */
[----:B------:R-:W-:Y:S05]  /*21ae0*/  WARPSYNC.COLLECTIVE R15, `(.L_x_9146) ;  /* 0x000000000f087348 */ /* 0x000fea0003c00000 */
[----:B------:R0:W1:Y:S02]  /*21af0*/  SHFL.IDX P6, R14, R13, R12, R11 ;  /* 0x0000000c0d0e7389 */ /* 0x00006400000c000b */
[----:B01----:R-:W-:Y:S01]  /*21b00*/  ENDCOLLECTIVE ;  /* 0x000000000000791b */ /* 0x003fe20003800000 */
.L_x_9146:
[----:B------:R-:W-:Y:S02]  /*21b10*/  IMAD.MOV.U32 R13, RZ, RZ, R7 ;  /* 0x000000ffff0d7224 */ /* 0x000fe400078e0007 */
[----:B------:R-:W-:-:S07]  /*21b20*/  IMAD.MOV.U32 R5, RZ, RZ, R14 ;  /* 0x000000ffff057224 */ /* 0x000fce00078e000e */
[----:B------:R-:W-:Y:S05]  /*21b30*/  WARPSYNC.COLLECTIVE R15, `(.L_x_9147) ;  /* 0x000000000f087348 */ /* 0x000fea0003c00000 */
[----:B------:R0:W1:Y:S02]  /*21b40*/  SHFL.IDX P6, R14, R13, R12, R11 ;  /* 0x0000000c0d0e7389 */ /* 0x00006400000c000b */
[----:B01----:R-:W-:Y:S01]  /*21b50*/  ENDCOLLECTIVE ;  /* 0x000000000000791b */ /* 0x003fe20003800000 */
.L_x_9147:
[----:B------:R-:W-:Y:S05]  /*21b60*/  BRA `(.L_x_9148) ;  /* 0xfffffe54004c7947 */ /* 0x000fea000383ffff */
.L_x_8874:
[----:B0-----:R0:W1:Y:S02]  /*21b70*/  SYNCS.PHASECHK.TRANS64.TRYWAIT P0, [R2+URZ+0x38800], R21 ;  /* 0x03880015020075a7 */ /* 0x001064000800017f */
[----:B-1----:R-:W-:Y:S05]  /*21b80*/  @!P0 NANOSLEEP.SYNCS 0x989680 ;  /* 0x009896800000895d */ /* 0x002fea0003900000 */
[----:B------:R-:W1:Y:S02]  /*21b90*/  @!P0 SYNCS.PHASECHK.TRANS64 P0, [R2+URZ+0x38800], R21 ;  /* 0x03880015020085a7 */ /* 0x000e64000800007f */
[----:B-1----:R-:W-:Y:S05]  /*21ba0*/  @!P0 BRA `(.L_x_8874) ;  /* 0xfffffffc00f08947 */ /* 0x002fea000383ffff */
[----:B------:R-:W-:Y:S05]  /*21bb0*/  BRA `(.L_x_9149) ;  /* 0xfffffe5800347947 */ /* 0x000fea000383ffff */
.L_x_8882:
        /* <DEDUP_REMOVED lines=8> */
.L_x_9151:
[----:B------:R-:W-:Y:S05]  /*21c40*/  BSYNC B1 ;  /* 0x0000000000017941 */ /* 0x000fea0003800000 */
.L_x_9150:
        /* <DEDUP_REMOVED lines=8> */
.L_x_9152:
[----:B------:R-:W-:Y:S02]  /*21cd0*/  IMAD.MOV.U32 R13, RZ, RZ, R7 ;  /* 0x000000ffff0d7224 */ /* 0x000fe400078e0007 */
[----:B------:R-:W-:-:S07]  /*21ce0*/  IMAD.MOV.U32 R0, RZ, RZ, R14 ;  /* 0x000000ffff007224 */ /* 0x000fce00078e000e */
[----:B------:R-:W-:Y:S05]  /*21cf0*/  WARPSYNC.COLLECTIVE R15, `(.L_x_9153) ;  /* 0x000000000f087348 */ /* 0x000fea0003c00000 */
[----:B------:R0:W1:Y:S02]  /*21d00*/  SHFL.IDX P6, R14, R13, R12, R11 ;  /* 0x0000000c0d0e7389 */ /* 0x00006400000c000b */
[----:B01----:R-:W-:Y:S01]  /*21d10*/  ENDCOLLECTIVE ;  /* 0x000000000000791b */ /* 0x003fe20003800000 */
.L_x_9153:
[----:B------:R-:W-:Y:S02]  /*21d20*/  IMAD.MOV.U32 R10, RZ, RZ, R0 ;  /* 0x000000ffff0a7224 */ /* 0x000fe400078e0000 */
[----:B------:R-:W-:Y:S02]  /*21d30*/  IMAD.MOV.U32 R13, RZ, RZ, R9 ;  /* 0x000000ffff0d7224 */ /* 0x000fe400078e0009 */
[----:B------:R-:W-:-:S07]  /*21d40*/  IMAD.MOV.U32 R5, RZ, RZ, R14 ;  /* 0x000000ffff057224 */ /* 0x000fce00078e000e */
[----:B------:R-:W-:Y:S05]  /*21d50*/  WARPSYNC.COLLECTIVE R15, `(.L_x_9154) ;  /* 0x000000000f087348 */ /* 0x000fea0003c00000 */
[----:B------:R0:W1:Y:S02]  /*21d60*/  SHFL.IDX P6, R14, R13, R12, R11 ;  /* 0x0000000c0d0e7389 */ /* 0x00006400000c000b */
[----:B01----:R-:W-:Y:S01]  /*21d70*/  ENDCOLLECTIVE ;  /* 0x000000000000791b */ /* 0x003fe20003800000 */
.L_x_9154:
[----:B------:R-:W-:Y:S01]  /*21d80*/  IMAD.MOV.U32 R11, RZ, RZ, R3 ;  /* 0x000000ffff0b7224 */ /* 0x000fe200078e0003 */
[----:B------:R-:W-:Y:S06]  /*21d90*/  BRA `(.L_x_9155) ;  /* 0xfffffe64004c7947 */ /* 0x000fec000383ffff */
.L_x_8885:
        /* <DEDUP_REMOVED lines=8> */
.L_x_9157:
[----:B------:R-:W-:Y:S05]  /*21e20*/  BSYNC B1 ;  /* 0x0000000000017941 */ /* 0x000fea0003800000 */
.L_x_9156:
        /* <DEDUP_REMOVED lines=8> */
.L_x_9158:
[----:B------:R-:W-:Y:S02]  /*21eb0*/  IMAD.MOV.U32 R13, RZ, RZ, R7 ;  /* 0x000000ffff0d7224 */ /* 0x000fe400078e0007 */
[----:B------:R-:W-:-:S07]  /*21ec0*/  IMAD.MOV.U32 R0, RZ, RZ, R14 ;  /* 0x000000ffff007224 */ /* 0x000fce00078e000e */
[----:B------:R-:W-:Y:S05]  /*21ed0*/  WARPSYNC.COLLECTIVE R15, `(.L_x_9159) ;  /* 0x000000000f087348 */ /* 0x000fea0003c00000 */
[----:B------:R0:W1:Y:S02]  /*21ee0*/  SHFL.IDX P6, R14, R13, R12, R11 ;  /* 0x0000000c0d0e7389 */ /* 0x00006400000c000b */
[----:B01----:R-:W-:Y:S01]  /*21ef0*/  ENDCOLLECTIVE ;  /* 0x000000000000791b */ /* 0x003fe20003800000 */
.L_x_9159:
[----:B------:R-:W-:Y:S02]  /*21f00*/  IMAD.MOV.U32 R13, RZ, RZ, R9 ;  /* 0x000000ffff0d7224 */ /* 0x000fe400078e0009 */
[----:B------:R-:W-:-:S07]  /*21f10*/  IMAD.MOV.U32 R7, RZ, RZ, R14 ;  /* 0x000000ffff077224 */ /* 0x000fce00078e000e */
[----:B------:R-:W-:Y:S05]  /*21f20*/  WARPSYNC.COLLECTIVE R15, `(.L_x_9160) ;  /* 0x000000000f087348 */ /* 0x000fea0003c00000 */
[----:B------:R0:W1:Y:S02]  /*21f30*/  SHFL.IDX P6, R14, R13, R12, R11 ;  /* 0x0000000c0d0e7389 */ /* 0x00006400000c000b */
[----:B01----:R-:W-:Y:S01]  /*21f40*/  ENDCOLLECTIVE ;  /* 0x000000000000791b */ /* 0x003fe20003800000 */
.L_x_9160:
[----:B------:R-:W-:Y:S02]  /*21f50*/  IMAD.MOV.U32 R12, RZ, RZ, R0 ;  /* 0x000000ffff0c7224 */ /* 0x000fe400078e0000 */
[----:B------:R-:W-:Y:S01]  /*21f60*/  IMAD.MOV.U32 R13, RZ, RZ, R3 ;  /* 0x000000ffff0d7224 */ /* 0x000fe200078e0003 */
[----:B------:R-:W-:Y:S06]  /*21f70*/  BRA `(.L_x_9161) ;  /* 0xfffffe6400747947 */ /* 0x000fec000383ffff */
.L_x_8889:
[----:B0-----:R0:W1:Y:S02]  /*21f80*/  SYNCS.PHASECHK.TRANS64.TRYWAIT P1, [R2+URZ+0x38800], R3 ;  /* 0x03880003020075a7 */ /* 0x001064000802017f */
[----:B-1----:R-:W-:Y:S05]  /*21f90*/  @!P1 NANOSLEEP.SYNCS 0x989680 ;  /* 0x009896800000995d */ /* 0x002fea0003900000 */
[----:B------:R-:W1:Y:S02]  /*21fa0*/  @!P1 SYNCS.PHASECHK.TRANS64 P1, [R2+URZ+0x38800], R3 ;  /* 0x03880003020095a7 */ /* 0x000e64000802007f */
[----:B-1----:R-:W-:Y:S05]  /*21fb0*/  @!P1 BRA `(.L_x_8889) ;  /* 0xfffffffc00f09947 */ /* 0x002fea000383ffff */
[----:B------:R-:W-:Y:S05]  /*21fc0*/  BRA `(.L_x_9162) ;  /* 0xfffffe6800087947 */ /* 0x000fea000383ffff */
.L_x_8895:
[----:B0-----:R0:W2:Y:S02]  /*21fd0*/  SYNCS.PHASECHK.TRANS64.TRYWAIT P1, [R15+URZ+0x38830], R14 ;  /* 0x0388300e0f0075a7 */ /* 0x0010a4000802017f */
[----:B--2---:R-:W-:Y:S05]  /*21fe0*/  @!P1 NANOSLEEP.SYNCS 0x989680 ;  /* 0x009896800000995d */ /* 0x004fea0003900000 */
[----:B------:R-:W2:Y:S02]  /*21ff0*/  @!P1 SYNCS.PHASECHK.TRANS64 P1, [R15+URZ+0x38830], R14 ;  /* 0x0388300e0f0095a7 */ /* 0x000ea4000802007f */
[----:B--2---:R-:W-:Y:S05]  /*22000*/  @!P1 BRA `(.L_x_8895) ;  /* 0xfffffffc00f09947 */ /* 0x004fea000383ffff */
[----:B------:R-:W-:Y:S05]  /*22010*/  BRA `(.L_x_8894) ;  /* 0xfffffe7400607947 */ /* 0x000fea000383ffff */
.L_x_8897:
[----:B--2---:R2:W3:Y:S02]  /*22020*/  SYNCS.PHASECHK.TRANS64.TRYWAIT P1, [R2+URZ+0x38810], R7 ;  /* 0x03881007020075a7 */ /* 0x0044e4000802017f */
[----:B---3--:R-:W-:Y:S05]  /*22030*/  @!P1 NANOSLEEP.SYNCS 0x989680 ;  /* 0x009896800000995d */ /* 0x008fea0003900000 */
[----:B------:R-:W3:Y:S02]  /*22040*/  @!P1 SYNCS.PHASECHK.TRANS64 P1, [R2+URZ+0x38810], R7 ;  /* 0x03881007020095a7 */ /* 0x000ee4000802007f */
[----:B---3--:R-:W-:Y:S05]  /*22050*/  @!P1 BRA `(.L_x_8897) ;  /* 0xfffffffc00f09947 */ /* 0x008fea000383ffff */
[----:B------:R-:W-:Y:S05]  /*22060*/  BRA `(.L_x_9163) ;  /* 0xfffffe7800107947 */ /* 0x000fea000383ffff */
.L_x_8902:
[----:B----4-:R4:W0:Y:S02]  /*22070*/  SYNCS.PHASECHK.TRANS64.TRYWAIT P2, [R15+URZ+0x38850], R14 ;  /* 0x0388500e0f0075a7 */ /* 0x010824000804017f */
[----:B0-----:R-:W-:Y:S05]  /*22080*/  @!P2 NANOSLEEP.SYNCS 0x989680 ;  /* 0x009896800000a95d */ /* 0x001fea0003900000 */
[----:B------:R-:W0:Y:S02]  /*22090*/  @!P2 SYNCS.PHASECHK.TRANS64 P2, [R15+URZ+0x38850], R14 ;  /* 0x0388500e0f00a5a7 */ /* 0x000e24000804007f */
[----:B0-----:R-:W-:Y:S05]  /*220a0*/  @!P2 BRA `(.L_x_8902) ;  /* 0xfffffffc00f0a947 */ /* 0x001fea000383ffff */
[----:B------:R-:W-:Y:S05]  /*220b0*/  BRA `(.L_x_8901) ;  /* 0xfffffe78003c7947 */ /* 0x000fea000383ffff */
.L_x_8910:
[----:B-1----:R1:W2:Y:S02]  /*220c0*/  SYNCS.PHASECHK.TRANS64.TRYWAIT P3, [R21+URZ+0x38830], R198 ;  /* 0x038830c6150075a7 */ /* 0x0022a4000806017f */
[----:B--2---:R-:W-:Y:S05]  /*220d0*/  @!P3 NANOSLEEP.SYNCS 0x989680 ;  /* 0x009896800000b95d */ /* 0x004fea0003900000 */
[----:B------:R-:W2:Y:S02]  /*220e0*/  @!P3 SYNCS.PHASECHK.TRANS64 P3, [R21+URZ+0x38830], R198 ;  /* 0x038830c61500b5a7 */ /* 0x000ea4000806007f */
[----:B--2---:R-:W-:Y:S05]  /*220f0*/  @!P3 BRA `(.L_x_8910) ;  /* 0xfffffffc00f0b947 */ /* 0x004fea000383ffff */
[----:B------:R-:W-:Y:S05]  /*22100*/  BRA `(.L_x_8909) ;  /* 0xfffffea800787947 */ /* 0x000fea000383ffff */
.L_x_8915:
[----:B---3--:R3:W4:Y:S02]  /*22110*/  SYNCS.PHASECHK.TRANS64.TRYWAIT P3, [R21+URZ+0x38850], R198 ;  /* 0x038850c6150075a7 */ /* 0x008724000806017f */
[----:B----4-:R-:W-:Y:S05]  /*22120*/  @!P3 NANOSLEEP.SYNCS 0x989680 ;  /* 0x009896800000b95d */ /* 0x010fea0003900000 */
[----:B------:R-:W4:Y:S02]  /*22130*/  @!P3 SYNCS.PHASECHK.TRANS64 P3, [R21+URZ+0x38850], R198 ;  /* 0x038850c61500b5a7 */ /* 0x000f24000806007f */
[----:B----4-:R-:W-:Y:S05]  /*22140*/  @!P3 BRA `(.L_x_8915) ;  /* 0xfffffffc00f0b947 */ /* 0x010fea000383ffff */
[----:B------:R-:W-:Y:S05]  /*22150*/  BRA `(.L_x_8914) ;  /* 0xfffffeac00147947 */ /* 0x000fea000383ffff */
.L_x_8923:
[----:B-1----:R1:W2:Y:S02]  /*22160*/  SYNCS.PHASECHK.TRANS64.TRYWAIT P2, [R21+URZ+0x38830], R196 ;  /* 0x038830c4150075a7 */ /* 0x0022a4000804017f */
[----:B--2---:R-:W-:Y:S05]  /*22170*/  @!P2 NANOSLEEP.SYNCS 0x989680 ;  /* 0x009896800000a95d */ /* 0x004fea0003900000 */
[----:B------:R-:W2:Y:S02]  /*22180*/  @!P2 SYNCS.PHASECHK.TRANS64 P2, [R21+URZ+0x38830], R196 ;  /* 0x038830c41500a5a7 */ /* 0x000ea4000804007f */
[----:B--2---:R-:W-:Y:S05]  /*22190*/  @!P2 BRA `(.L_x_8923) ;  /* 0xfffffffc00f0a947 */ /* 0x004fea000383ffff */
[----:B------:R-:W-:Y:S05]  /*221a0*/  BRA `(.L_x_8922) ;  /* 0xfffffee400547947 */ /* 0x000fea000383ffff */
.L_x_8928:
[----:B---3--:R3:W4:Y:S02]  /*221b0*/  SYNCS.PHASECHK.TRANS64.TRYWAIT P2, [R21+URZ+0x38850], R196 ;  /* 0x038850c4150075a7 */ /* 0x008724000804017f */
[----:B----4-:R-:W-:Y:S05]  /*221c0*/  @!P2 NANOSLEEP.SYNCS 0x989680 ;  /* 0x009896800000a95d */ /* 0x010fea0003900000 */
[----:B------:R-:W4:Y:S02]  /*221d0*/  @!P2 SYNCS.PHASECHK.TRANS64 P2, [R21+URZ+0x38850], R196 ;  /* 0x038850c41500a5a7 */ /* 0x000f24000804007f */
[----:B----4-:R-:W-:Y:S05]  /*221e0*/  @!P2 BRA `(.L_x_8928) ;  /* 0xfffffffc00f0a947 */ /* 0x010fea000383ffff */
[----:B------:R-:W-:Y:S05]  /*221f0*/  BRA `(.L_x_8927) ;  /* 0xfffffee400f07947 */ /* 0x000fea000383ffff */
.L_x_8958:
        /* <DEDUP_REMOVED lines=11> */
.L_x_9165:
[----:B------:R-:W-:Y:S05]  /*222b0*/  BSYNC B1 ;  /* 0x0000000000017941 */ /* 0x000fea0003800000 */
.L_x_9164:
[----:B------:R-:W-:Y:S05]  /*222c0*/  BRA `(.L_x_9166) ;  /* 0xffffff68002c7947 */ /* 0x000fea000383ffff */
.L_x_8960:
[----:B------:R-:W-:Y:S01]  /*222d0*/  BSSY B1, `(.L_x_9167) ;  /* 0x0000006000017945 */ /* 0x000fe20003800000 */
[----:B------:R-:W-:-:S07]  /*222e0*/  IMAD.MOV.U32 R15, RZ, RZ, -0x1 ;  /* 0xffffffffff0f7424 */ /* 0x000fce00078e00ff */
[----:B01----:R-:W-:Y:S05]  /*222f0*/  WARPSYNC.COLLECTIVE R15, `(.L_x_9168) ;  /* 0x000000000f0c7348 */ /* 0x003fea0003c00000 */
[----:B------:R-:W-:Y:S02]  /*22300*/  ELECT P6, UR62, PT ;  /* 0x00000000003e782f */ /* 0x000fe400038c0000 */
[----:B------:R-:W-:Y:S01]  /*22310*/  MOV R14, UR62 ;  /* 0x0000003e000e7c02 */ /* 0x000fe20008000f00 */
[----:B01----:R-:W-:Y:S10]  /*22320*/  ENDCOLLECTIVE ;  /* 0x000000000000791b */ /* 0x003ff40003800000 */
.L_x_9168:
[----:B------:R-:W-:Y:S05]  /*22330*/  BSYNC B1 ;  /* 0x0000000000017941 */ /* 0x000fea0003800000 */
.L_x_9167:
[----:B------:R-:W-:Y:S05]  /*22340*/  BRA `(.L_x_8959) ;  /* 0xffffff6800247947 */ /* 0x000fea000383ffff */
.L_x_8962:
[----:B0-----:R-:W2:Y:S02]  /*22350*/  LDL R4, [R1+0x4] ;  /* 0x0000040001047983 */ /* 0x001ea40000100800 */
[----:B--2---:R0:W2:Y:S02]  /*22360*/  SYNCS.PHASECHK.TRANS64.TRYWAIT P0, [R4+URZ+0x38820], R3 ;  /* 0x03882003040075a7 */ /* 0x0040a4000800017f */
[----:B--2---:R-:W-:Y:S05]  /*22370*/  @!P0 NANOSLEEP.SYNCS 0x989680 ;  /* 0x009896800000895d */ /* 0x004fea0003900000 */
[----:B------:R-:W2:Y:S02]  /*22380*/  @!P0 SYNCS.PHASECHK.TRANS64 P0, [R4+URZ+0x38820], R3 ;  /* 0x03882003040085a7 */ /* 0x000ea4000800007f */
[----:B--2---:R-:W-:Y:S05]  /*22390*/  @!P0 BRA `(.L_x_8962) ;  /* 0xfffffffc00ec8947 */ /* 0x004fea000383ffff */
[----:B------:R-:W-:Y:S05]  /*223a0*/  BRA `(.L_x_9169) ;  /* 0xffffff6800347947 */ /* 0x000fea000383ffff */
.L_x_8966:
[----:B0-----:R0:W2:Y:S02]  /*223b0*/  SYNCS.PHASECHK.TRANS64.TRYWAIT P0, [R4+URZ+0x388a0], R8 ;  /* 0x0388a008040075a7 */ /* 0x0010a4000800017f */
[----:B--2---:R-:W-:Y:S05]  /*223c0*/  @!P0 NANOSLEEP.SYNCS 0x989680 ;  /* 0x009896800000895d */ /* 0x004fea0003900000 */
[----:B------:R-:W2:Y:S02]  /*223d0*/  @!P0 SYNCS.PHASECHK.TRANS64 P0, [R4+URZ+0x388a0], R8 ;  /* 0x0388a008040085a7 */ /* 0x000ea4000800007f */
[----:B--2---:R-:W-:Y:S05]  /*223e0*/  @!P0 BRA `(.L_x_8966) ;  /* 0xfffffffc00f08947 */ /* 0x004fea000383ffff */
[----:B------:R-:W-:Y:S05]  /*223f0*/  BRA `(.L_x_9170) ;  /* 0xffffff68005c7947 */ /* 0x000fea000383ffff */
.L_x_8971:
[----:B--2---:R2:W3:Y:S02]  /*22400*/  SYNCS.PHASECHK.TRANS64.TRYWAIT P0, [R4+URZ+0x388c0], R8 ;  /* 0x0388c008040075a7 */ /* 0x0044e4000800017f */
[----:B---3--:R-:W-:Y:S05]  /*22410*/  @!P0 NANOSLEEP.SYNCS 0x989680 ;  /* 0x009896800000895d */ /* 0x008fea0003900000 */
[----:B------:R-:W3:Y:S02]  /*22420*/  @!P0 SYNCS.PHASECHK.TRANS64 P0, [R4+URZ+0x388c0], R8 ;  /* 0x0388c008040085a7 */ /* 0x000ee4000800007f */
[----:B---3--:R-:W-:Y:S05]  /*22430*/  @!P0 BRA `(.L_x_8971) ;  /* 0xfffffffc00f08947 */ /* 0x008fea000383ffff */
[----:B------:R-:W-:Y:S05]  /*22440*/  BRA `(.L_x_9171) ;  /* 0xffffff6800e07947 */ /* 0x000fea000383ffff */
.L_x_8985:
[----:B0-----:R0:W2:Y:S02]  /*22450*/  SYNCS.PHASECHK.TRANS64.TRYWAIT P1, [R4+URZ+0x388a0], R5 ;  /* 0x0388a005040075a7 */ /* 0x0010a4000802017f */
[----:B--2---:R-:W-:Y:S05]  /*22460*/  @!P1 NANOSLEEP.SYNCS 0x989680 ;  /* 0x009896800000995d */ /* 0x004fea0003900000 */
[----:B------:R-:W2:Y:S02]  /*22470*/  @!P1 SYNCS.PHASECHK.TRANS64 P1, [R4+URZ+0x388a0], R5 ;  /* 0x0388a005040095a7 */ /* 0x000ea4000802007f */
[----:B--2---:R-:W-:Y:S05]  /*22480*/  @!P1 BRA `(.L_x_8985) ;  /* 0xfffffffc00f09947 */ /* 0x004fea000383ffff */
[----:B------:R-:W-:Y:S05]  /*22490*/  BRA `(.L_x_9172) ;  /* 0xffffff7400687947 */ /* 0x000fea000383ffff */
.L_x_8990:
[----:B--2---:R2:W3:Y:S02]  /*224a0*/  SYNCS.PHASECHK.TRANS64.TRYWAIT P1, [R4+URZ+0x388c0], R5 ;  /* 0x0388c005040075a7 */ /* 0x0044e4000802017f */
[----:B---3--:R-:W-:Y:S05]  /*224b0*/  @!P1 NANOSLEEP.SYNCS 0x989680 ;  /* 0x009896800000995d */ /* 0x008fea0003900000 */
[----:B------:R-:W3:Y:S02]  /*224c0*/  @!P1 SYNCS.PHASECHK.TRANS64 P1, [R4+URZ+0x388c0], R5 ;  /* 0x0388c005040095a7 */ /* 0x000ee4000802007f */
[----:B---3--:R-:W-:Y:S05]  /*224d0*/  @!P1 BRA `(.L_x_8990) ;  /* 0xfffffffc00f09947 */ /* 0x008fea000383ffff */
[----:B------:R-:W-:Y:S05]  /*224e0*/  BRA `(.L_x_9173) ;  /* 0xffffff7400e87947 */ /* 0x000fea000383ffff */
.L_x_9010:
        /* <DEDUP_REMOVED lines=11> */
.L_x_9175:
[----:B------:R-:W-:Y:S05]  /*225a0*/  BSYNC B0 ;  /* 0x0000000000007941 */ /* 0x000fea0003800000 */
.L_x_9174:
[----:B------:R-:W-:Y:S05]  /*225b0*/  BRA `(.L_x_9176) ;  /* 0xffffff8400f87947 */ /* 0x000fea000383ffff */
.L_x_9012:
[----:B------:R-:W-:Y:S01]  /*225c0*/  BSSY B0, `(.L_x_9177) ;  /* 0x0000006000007945 */ /* 0x000fe20003800000 */
[----:B------:R-:W-:-:S07]  /*225d0*/  IMAD.MOV.U32 R15, RZ, RZ, -0x1 ;  /* 0xffffffffff0f7424 */ /* 0x000fce00078e00ff */
[----:B01----:R-:W-:Y:S05]  /*225e0*/  WARPSYNC.COLLECTIVE R15, `(.L_x_9178) ;  /* 0x000000000f0c7348 */ /* 0x003fea0003c00000 */
[----:B------:R-:W-:Y:S02]  /*225f0*/  ELECT P6, UR62, PT ;  /* 0x00000000003e782f */ /* 0x000fe400038c0000 */
[----:B------:R-:W-:Y:S01]  /*22600*/  MOV R14, UR62 ;  /* 0x0000003e000e7c02 */ /* 0x000fe20008000f00 */
[----:B01----:R-:W-:Y:S10]  /*22610*/  ENDCOLLECTIVE ;  /* 0x000000000000791b */ /* 0x003ff40003800000 */
.L_x_9178:
[----:B------:R-:W-:Y:S05]  /*22620*/  BSYNC B0 ;  /* 0x0000000000007941 */ /* 0x000fea0003800000 */
.L_x_9177:
[----:B------:R-:W-:Y:S05]  /*22630*/  BRA `(.L_x_9179) ;  /* 0xffffff8800087947 */ /* 0x000fea000383ffff */
.L_x_9014:
[----:B0-----:R0:W2:Y:S02]  /*22640*/  SYNCS.PHASECHK.TRANS64.TRYWAIT P0, [R0+URZ+0x38840], R2 ;  /* 0x03884002000075a7 */ /* 0x0010a4000800017f */
[----:B--2---:R-:W-:Y:S05]  /*22650*/  @!P0 NANOSLEEP.SYNCS 0x989680 ;  /* 0x009896800000895d */ /* 0x004fea0003900000 */
[----:B------:R-:W2:Y:S02]  /*22660*/  @!P0 SYNCS.PHASECHK.TRANS64 P0, [R0+URZ+0x38840], R2 ;  /* 0x03884002000085a7 */ /* 0x000ea4000800007f */
[----:B--2---:R-:W-:Y:S05]  /*22670*/  @!P0 BRA `(.L_x_9014) ;  /* 0xfffffffc00f08947 */ /* 0x004fea000383ffff */
[----:B------:R-:W-:Y:S05]  /*22680*/  BRA `(.L_x_9180) ;  /* 0xffffff8800747947 */ /* 0x000fea000383ffff */
.L_x_9018:
        /* <DEDUP_REMOVED lines=9> */
.L_x_9181:
[----:B------:R-:W-:Y:S02]  /*22720*/  IMAD.MOV.U32 R13, RZ, RZ, R3 ;  /* 0x000000ffff0d7224 */ /* 0x000fe400078e0003 */
[----:B------:R-:W-:-:S07]  /*22730*/  IMAD.MOV.U32 R4, RZ, RZ, R14 ;  /* 0x000000ffff047224 */ /* 0x000fce00078e000e */
[----:B------:R-:W-:Y:S05]  /*22740*/  WARPSYNC.COLLECTIVE R15, `(.L_x_9182) ;  /* 0x000000000f087348 */ /* 0x000fea0003c00000 */
[----:B------:R0:W1:Y:S02]  /*22750*/  SHFL.IDX P6, R14, R13, R12, R11 ;  /* 0x0000000c0d0e7389 */ /* 0x00006400000c000b */
[----:B01----:R-:W-:Y:S01]  /*22760*/  ENDCOLLECTIVE ;  /* 0x000000000000791b */ /* 0x003fe20003800000 */
.L_x_9182:
[----:B------:R-:W-:Y:S02]  /*22770*/  IMAD.MOV.U32 R13, RZ, RZ, R2 ;  /* 0x000000ffff0d7224 */ /* 0x000fe400078e0002 */
[----:B------:R-:W-:Y:S02]  /*22780*/  IMAD.MOV.U32 R12, RZ, RZ, 0x1 ;  /* 0x00000001ff0c7424 */ /* 0x000fe400078e00ff */
[----:B------:R-:W-:-:S07]  /*22790*/  IMAD.MOV.U32 R5, RZ, RZ, R14 ;  /* 0x000000ffff057224 */ /* 0x000fce00078e000e */
[----:B------:R-:W-:Y:S05]  /*227a0*/  WARPSYNC.COLLECTIVE R15, `(.L_x_9183) ;  /* 0x000000000f087348 */ /* 0x000fea0003c00000 */
[----:B------:R0:W1:Y:S02]  /*227b0*/  SHFL.IDX P6, R14, R13, R12, R11 ;  /* 0x0000000c0d0e7389 */ /* 0x00006400000c000b */
[----:B01----:R-:W-:Y:S01]  /*227c0*/  ENDCOLLECTIVE ;  /* 0x000000000000791b */ /* 0x003fe20003800000 */
.L_x_9183:
[----:B------:R-:W-:Y:S02]  /*227d0*/  IMAD.MOV.U32 R13, RZ, RZ, R3 ;  /* 0x000000ffff0d7224 */ /* 0x000fe400078e0003 */
[----:B------:R-:W-:Y:S02]  /*227e0*/  IMAD R0, R6, R7, RZ ;  /* 0x0000000706007224 */ /* 0x000fe400078e02ff */
[----:B------:R-:W-:-:S07]  /*227f0*/  IMAD.MOV.U32 R6, RZ, RZ, R14 ;  /* 0x000000ffff067224 */ /* 0x000fce00078e000e */
[----:B------:R-:W-:Y:S05]  /*22800*/  WARPSYNC.COLLECTIVE R15, `(.L_x_9184) ;  /* 0x000000000f087348 */ /* 0x000fea0003c00000 */
[----:B------:R0:W1:Y:S02]  /*22810*/  SHFL.IDX P6, R14, R13, R12, R11 ;  /* 0x0000000c0d0e7389 */ /* 0x00006400000c000b */
[----:B01----:R-:W-:Y:S01]  /*22820*/  ENDCOLLECTIVE ;  /* 0x000000000000791b */ /* 0x003fe20003800000 */
.L_x_9184:
        /* <DEDUP_REMOVED lines=21> */
.L_x_9185:
        /* <DEDUP_REMOVED lines=10> */
.L_x_9186:
        /* <DEDUP_REMOVED lines=11> */
.L_x_9187:
        /* <DEDUP_REMOVED lines=14> */
.L_x_9188:
[----:B------:R-:W-:Y:S01]  /*22bb0*/  IMAD.MOV.U32 R3, RZ, RZ, R14 ;  /* 0x000000ffff037224 */ /* 0x000fe200078e000e */
[----:B------:R-:W-:Y:S06]  /*22bc0*/  BRA `(.L_x_9189) ;  /* 0xffffff8c00dc7947 */ /* 0x000fec000383ffff */
.L_x_9022:
        /* <DEDUP_REMOVED lines=27> */
.L_x_9191:
[----:B------:R-:W-:Y:S05]  /*22d80*/  BSYNC B0 ;  /* 0x0000000000007941 */ /* 0x000fea0003800000 */
.L_x_9190:
        /* <DEDUP_REMOVED lines=11> */
.L_x_9192:
        /* <DEDUP_REMOVED lines=43> */
.L_x_9193:
        /* <DEDUP_REMOVED lines=18> */
.L_x_9194:
        /* <DEDUP_REMOVED lines=29> */
.L_x_9195:
        /* <DEDUP_REMOVED lines=13> */
.L_x_9196:
        /* <DEDUP_REMOVED lines=32> */
.L_x_9197:
        /* <DEDUP_REMOVED lines=9> */
.L_x_9198:
[----:B------:R-:W-:Y:S01]  /*23740*/  IMAD.MOV.U32 R0, RZ, RZ, R14 ;  /* 0x000000ffff007224 */ /* 0x000fe200078e000e */
[----:B------:R-:W-:Y:S06]  /*23750*/  BRA `(.L_x_9199) ;  /* 0xffffff9000b47947 */ /* 0x000fec000383ffff */
.L_x_9027:
[----:B0-----:R-:W3:Y:S02]  /*23760*/  LDL R2, [R1+0x4] ;  /* 0x0000040001027983 */ /* 0x001ee40000100800 */
[----:B---3--:R0:W3:Y:S02]  /*23770*/  SYNCS.PHASECHK.TRANS64.TRYWAIT P0, [R2+URZ+0x38820], R0 ;  /* 0x03882000020075a7 */ /* 0x0080e4000800017f */
[----:B---3--:R-:W-:Y:S05]  /*23780*/  @!P0 NANOSLEEP.SYNCS 0x989680 ;  /* 0x009896800000895d */ /* 0x008fea0003900000 */
[----:B------:R-:W3:Y:S02]  /*23790*/  @!P0 SYNCS.PHASECHK.TRANS64 P0, [R2+URZ+0x38820], R0 ;  /* 0x03882000020085a7 */ /* 0x000ee4000800007f */
[----:B---3--:R-:W-:Y:S05]  /*237a0*/  @!P0 BRA `(.L_x_9027) ;  /* 0xfffffffc00ec8947 */ /* 0x008fea000383ffff */
[----:B------:R-:W-:Y:S05]  /*237b0*/  BRA `(.L_x_9200) ;  /* 0xffffff9400747947 */ /* 0x000fea000383ffff */
.L_x_9031:
[----:B0-----:R0:W1:Y:S02]  /*237c0*/  SYNCS.PHASECHK.TRANS64.TRYWAIT P0, [R0+URZ+0x38860], R2 ;  /* 0x03886002000075a7 */ /* 0x001064000800017f */
[----:B-1----:R-:W-:Y:S05]  /*237d0*/  @!P0 NANOSLEEP.SYNCS 0x989680 ;  /* 0x009896800000895d */ /* 0x002fea0003900000 */
[----:B------:R-:W1:Y:S02]  /*237e0*/  @!P0 SYNCS.PHASECHK.TRANS64 P0, [R0+URZ+0x38860], R2 ;  /* 0x03886002000085a7 */ /* 0x000e64000800007f */
[----:B-1----:R-:W-:Y:S05]  /*237f0*/  @!P0 BRA `(.L_x_9031) ;  /* 0xfffffffc00f08947 */ /* 0x002fea000383ffff */
[----:B------:R-:W-:Y:S05]  /*23800*/  BRA `(.L_x_9201) ;  /* 0xffffff9400a47947 */ /* 0x000fea000383ffff */
.L_x_9050:
[----:B-1----:R1:W3:Y:S02]  /*23810*/  SYNCS.PHASECHK.TRANS64.TRYWAIT P0, [R0+URZ+0x38840], R6 ;  /* 0x03884006000075a7 */ /* 0x0022e4000800017f */
[----:B---3--:R-:W-:Y:S05]  /*23820*/  @!P0 NANOSLEEP.SYNCS 0x989680 ;  /* 0x009896800000895d */ /* 0x008fea0003900000 */
[----:B------:R-:W3:Y:S02]  /*23830*/  @!P0 SYNCS.PHASECHK.TRANS64 P0, [R0+URZ+0x38840], R6 ;  /* 0x03884006000085a7 */ /* 0x000ee4000800007f */
[----:B---3--:R-:W-:Y:S05]  /*23840*/  @!P0 BRA `(.L_x_9050) ;  /* 0xfffffffc00f08947 */ /* 0x008fea000383ffff */
[----:B------:R-:W-:Y:S05]  /*23850*/  BRA `(.L_x_9202) ;  /* 0xffffffa000cc7947 */ /* 0x000fea000383ffff */
.L_x_9055:
[----:B0-----:R0:W3:Y:S02]  /*23860*/  SYNCS.PHASECHK.TRANS64.TRYWAIT P0, [R0+URZ+0x38860], R6 ;  /* 0x03886006000075a7 */ /* 0x0010e4000800017f */
[----:B---3--:R-:W-:Y:S05]  /*23870*/  @!P0 NANOSLEEP.SYNCS 0x989680 ;  /* 0x009896800000895d */ /* 0x008fea0003900000 */
[----:B------:R-:W3:Y:S02]  /*23880*/  @!P0 SYNCS.PHASECHK.TRANS64 P0, [R0+URZ+0x38860], R6 ;  /* 0x03886006000085a7 */ /* 0x000ee4000800007f */
[----:B---3--:R-:W-:Y:S05]  /*23890*/  @!P0 BRA `(.L_x_9055) ;  /* 0xfffffffc00f08947 */ /* 0x008fea000383ffff */
[----:B------:R-:W-:Y:S05]  /*238a0*/  BRA `(.L_x_9203) ;  /* 0xffffffa400547947 */ /* 0x000fea000383ffff */
.L_x_9070:
[----:B0-----:R0:W1:Y:S02]  /*238b0*/  SYNCS.PHASECHK.TRANS64.TRYWAIT P0, [R2+URZ+0x38840], R3 ;  /* 0x03884003020075a7 */ /* 0x001064000800017f */
[----:B-1----:R-:W-:Y:S05]  /*238c0*/  @!P0 NANOSLEEP.SYNCS 0x989680 ;  /* 0x009896800000895d */ /* 0x002fea0003900000 */
[----:B------:R-:W1:Y:S02]  /*238d0*/  @!P0 SYNCS.PHASECHK.TRANS64 P0, [R2+URZ+0x38840], R3 ;  /* 0x03884003020085a7 */ /* 0x000e64000800007f */
[----:B-1----:R-:W-:Y:S05]  /*238e0*/  @!P0 BRA `(.L_x_9070) ;  /* 0xfffffffc00f08947 */ /* 0x002fea000383ffff */
[----:B------:R-:W-:Y:S05]  /*238f0*/  BRA `(.L_x_9204) ;  /* 0xffffffb0005c7947 */ /* 0x000fea000383ffff */
.L_x_9075:
[----:B-1----:R1:W3:Y:S02]  /*23900*/  SYNCS.PHASECHK.TRANS64.TRYWAIT P0, [R2+URZ+0x38860], R3 ;  /* 0x03886003020075a7 */ /* 0x0022e4000800017f */
[----:B---3--:R-:W-:Y:S05]  /*23910*/  @!P0 NANOSLEEP.SYNCS 0x989680 ;  /* 0x009896800000895d */ /* 0x008fea0003900000 */
[----:B------:R-:W3:Y:S02]  /*23920*/  @!P0 SYNCS.PHASECHK.TRANS64 P0, [R2+URZ+0x38860], R3 ;  /* 0x03886003020085a7 */ /* 0x000ee4000800007f */
[----:B---3--:R-:W-:Y:S05]  /*23930*/  @!P0 BRA `(.L_x_9075) ;  /* 0xfffffffc00f08947 */ /* 0x008fea000383ffff */
[----:B------:R-:W-:Y:S05]  /*23940*/  BRA `(.L_x_9205) ;  /* 0xffffffb000e07947 */ /* 0x000fea000383ffff */
.L_x_9090:
[----:B0-----:R0:W1:Y:S02]  /*23950*/  SYNCS.PHASECHK.TRANS64.TRYWAIT P0, [R2+URZ+0x38840], R3 ;  /* 0x03884003020075a7 */ /* 0x001064000800017f */
[----:B-1----:R-:W-:Y:S05]  /*23960*/  @!P0 NANOSLEEP.SYNCS 0x989680 ;  /* 0x009896800000895d */ /* 0x002fea0003900000 */
[----:B------:R-:W1:Y:S02]  /*23970*/  @!P0 SYNCS.PHASECHK.TRANS64 P0, [R2+URZ+0x38840], R3 ;  /* 0x03884003020085a7 */ /* 0x000e64000800007f */
[----:B-1----:R-:W-:Y:S05]  /*23980*/  @!P0 BRA `(.L_x_9090) ;  /* 0xfffffffc00f08947 */ /* 0x002fea000383ffff */
[----:B------:R-:W-:Y:S05]  /*23990*/  BRA `(.L_x_9206) ;  /* 0xffffffbc00cc7947 */ /* 0x000fea000383ffff */
.L_x_9095:
[----:B-1----:R1:W3:Y:S02]  /*239a0*/  SYNCS.PHASECHK.TRANS64.TRYWAIT P0, [R2+URZ+0x38860], R3 ;  /* 0x03886003020075a7 */ /* 0x0022e4000800017f */
[----:B---3--:R-:W-:Y:S05]  /*239b0*/  @!P0 NANOSLEEP.SYNCS 0x989680 ;  /* 0x009896800000895d */ /* 0x008fea0003900000 */
[----:B------:R-:W3:Y:S02]  /*239c0*/  @!P0 SYNCS.PHASECHK.TRANS64 P0, [R2+URZ+0x38860], R3 ;  /* 0x03886003020085a7 */ /* 0x000ee4000800007f */
[----:B---3--:R-:W-:Y:S05]  /*239d0*/  @!P0 BRA `(.L_x_9095) ;  /* 0xfffffffc00f08947 */ /* 0x008fea000383ffff */
[----:B------:R-:W-:Y:S05]  /*239e0*/  BRA `(.L_x_9207) ;  /* 0xffffffc000547947 */ /* 0x000fea000383ffff */
.L_x_9111:
[----:B------:R-:W-:Y:S01]  /*239f0*/  BSSY B0, `(.L_x_9208) ;  /* 0x0000008000007945 */ /* 0x000fe20003800000 */
[----:B------:R-:W-:Y:S02]  /*23a00*/  IMAD.MOV.U32 R13, RZ, RZ, R16 ;  /* 0x000000ffff0d7224 */ /* 0x000fe400078e0010 */
[----:B------:R-:W-:Y:S02]  /*23a10*/  IMAD.MOV.U32 R12, RZ, RZ, RZ ;  /* 0x000000ffff0c7224 */ /* 0x000fe400078e00ff */
[----:B-1----:R-:W-:Y:S02]  /*23a20*/  IMAD.MOV.U32 R11, RZ, RZ, 0x1f ;  /* 0x0000001fff0b7424 */ /* 0x002fe400078e00ff */
[----:B------:R-:W-:-:S07]  /*23a30*/  IMAD.MOV.U32 R15, RZ, RZ, -0x1 ;  /* 0xffffffffff0f7424 */ /* 0x000fce00078e00ff */
[----:B0-2---:R-:W-:Y:S05]  /*23a40*/  WARPSYNC.COLLECTIVE R15, `(.L_x_9209) ;  /* 0x000000000f087348 */ /* 0x005fea0003c00000 */
[----:B0-----:R0:W1:Y:S02]  /*23a50*/  SHFL.IDX P6, R14, R13, R12, R11 ;  /* 0x0000000c0d0e7389 */ /* 0x00106400000c000b */
[----:B012---:R-:W-:Y:S01]  /*23a60*/  ENDCOLLECTIVE ;  /* 0x000000000000791b */ /* 0x007fe20003800000 */
.L_x_9209:
[----:B------:R-:W-:Y:S05]  /*23a70*/  BSYNC B0 ;  /* 0x0000000000007941 */ /* 0x000fea0003800000 */
.L_x_9208:
        /* <DEDUP_REMOVED lines=9> */
.L_x_9210:
        /* <DEDUP_REMOVED lines=18> */
.L_x_9211:
        /* <DEDUP_REMOVED lines=8> */
.L_x_9212:
        /* <DEDUP_REMOVED lines=8> */
.L_x_9213:
        /* <DEDUP_REMOVED lines=8> */
.L_x_9214:
        /* <DEDUP_REMOVED lines=8> */
.L_x_9215:
        /* <DEDUP_REMOVED lines=9> */
.L_x_9216:
[----:B------:R-:W-:Y:S01]  /*23ec0*/  IMAD.MOV.U32 R16, RZ, RZ, R14 ;  /* 0x000000ffff107224 */ /* 0x000fe200078e000e */
[----:B------:R-:W-:Y:S06]  /*23ed0*/  BRA `(.L_x_9217) ;  /* 0xffffffc800ac7947 */ /* 0x000fec000383ffff */
.L_x_9116:
[----:B------:R-:W-:Y:S01]  /*23ee0*/  BSSY B0, `(.L_x_9218) ;  /* 0x0000008000007945 */ /* 0x000fe20003800000 */
[----:B-----5:R-:W-:Y:S02]  /*23ef0*/  IMAD.MOV.U32 R13, RZ, RZ, R3 ;  /* 0x000000ffff0d7224 */ /* 0x020fe400078e0003 */
[----:B------:R-:W-:Y:S02]  /*23f00*/  IMAD.MOV.U32 R12, RZ, RZ, 0x1 ;  /* 0x00000001ff0c7424 */ /* 0x000fe400078e00ff */
[----:B------:R-:W-:Y:S02]  /*23f10*/  IMAD.MOV.U32 R11, RZ, RZ, RZ ;  /* 0x000000ffff0b7224 */ /* 0x000fe400078e00ff */
[----:B------:R-:W-:-:S07]  /*23f20*/  IMAD.MOV.U32 R15, RZ, RZ, -0x1 ;  /* 0xffffffffff0f7424 */ /* 0x000fce00078e00ff */
[----:B012---:R-:W-:Y:S05]  /*23f30*/  WARPSYNC.COLLECTIVE R15, `(.L_x_9219) ;  /* 0x000000000f087348 */ /* 0x007fea0003c00000 */
[----:B0-----:R0:W3:Y:S02]  /*23f40*/  SHFL.UP P6, R14, R13, R12, R11 ;  /* 0x0400000c0d0e7389 */ /* 0x0010e400000c000b */
[----:B0123--:R-:W-:Y:S01]  /*23f50*/  ENDCOLLECTIVE ;  /* 0x000000000000791b */ /* 0x00ffe20003800000 */
.L_x_9219:
[----:B------:R-:W-:Y:S05]  /*23f60*/  BSYNC B0 ;  /* 0x0000000000007941 */ /* 0x000fea0003800000 */
.L_x_9218:
        /* <DEDUP_REMOVED lines=10> */
.L_x_9220:
        /* <DEDUP_REMOVED lines=8> */
.L_x_9221:
        /* <DEDUP_REMOVED lines=8> */
.L_x_9222:
        /* <DEDUP_REMOVED lines=8> */
.L_x_9223:
        /* <DEDUP_REMOVED lines=9> */
.L_x_9224:
[----:B------:R-:W-:Y:S01]  /*24220*/  IMAD.MOV.U32 R16, RZ, RZ, R14 ;  /* 0x000000ffff107224 */ /* 0x000fe200078e000e */
[----:B------:R-:W-:Y:S06]  /*24230*/  BRA `(.L_x_9225) ;  /* 0xffffffc800707947 */ /* 0x000fec000383ffff */
.L_x_9118:
[----:B------:R-:W-:Y:S01]  /*24240*/  BSSY B0, `(.L_x_9226) ;  /* 0x0000006000007945 */ /* 0x000fe20003800000 */
[----:B------:R-:W-:Y:S01]  /*24250*/  PLOP3.LUT P6, PT, P6, PT, PT, 0x8, 0x0 ;  /* 0x000000000000781c */ /* 0x000fe200037ce170 */
[----:B------:R-:W-:-:S12]  /*24260*/  IMAD.MOV.U32 R15, RZ, RZ, -0x1 ;  /* 0xffffffffff0f7424 */ /* 0x000fd800078e00ff */
[----:B012---:R-:W-:Y:S05]  /*24270*/  WARPSYNC.COLLECTIVE R15, `(.L_x_9227) ;  /* 0x000000000f087348 */ /* 0x007fea0003c00000 */
[----:B0-----:R-:W-:Y:S01]  /*24280*/  VOTE.ANY R14, PT, P6 ;  /* 0x00000000000e7806 */ /* 0x001fe200030e0100 */
[----:B-12---:R-:W-:Y:S06]  /*24290*/  ENDCOLLECTIVE ;  /* 0x000000000000791b */ /* 0x006fec0003800000 */
.L_x_9227:
[----:B------:R-:W-:Y:S05]  /*242a0*/  BSYNC B0 ;  /* 0x0000000000007941 */ /* 0x000fea0003800000 */
.L_x_9226:
        /* <DEDUP_REMOVED lines=9> */
.L_x_9228:
[----:B------:R-:W-:Y:S01]  /*24340*/  IMAD.MOV.U32 R17, RZ, RZ, R14 ;  /* 0x000000ffff117224 */ /* 0x000fe200078e000e */
[----:B------:R-:W-:Y:S06]  /*24350*/  BRA `(.L_x_9229) ;  /* 0xffffffc800607947 */ /* 0x000fec000383ffff */
.L_x_9120:
[----:B------:R-:W-:Y:S01]  /*24360*/  BSSY B0, `(.L_x_9230) ;  /* 0x0000007000007945 */ /* 0x000fe20003800000 */
[----:B------:R-:W-:Y:S02]  /*24370*/  IMAD.MOV.U32 R13, RZ, RZ, R2 ;  /* 0x000000ffff0d7224 */ /* 0x000fe400078e0002 */
[----:B------:R-:W-:Y:S02]  /*24380*/  IMAD.MOV.U32 R11, RZ, RZ, 0x1f ;  /* 0x0000001fff0b7424 */ /* 0x000fe400078e00ff */
[----:B------:R-:W-:-:S07]  /*24390*/  IMAD.MOV.U32 R15, RZ, RZ, -0x1 ;  /* 0xffffffffff0f7424 */ /* 0x000fce00078e00ff */
[----:B01234-:R-:W-:Y:S05]  /*243a0*/  WARPSYNC.COLLECTIVE R15, `(.L_x_9231) ;  /* 0x000000000f087348 */ /* 0x01ffea0003c00000 */
[----:B0-----:R0:W0:Y:S02]  /*243b0*/  SHFL.IDX P6, R14, R13, R12, R11 ;  /* 0x0000000c0d0e7389 */ /* 0x00102400000c000b */
[----:B01234-:R-:W-:Y:S01]  /*243c0*/  ENDCOLLECTIVE ;  /* 0x000000000000791b */ /* 0x01ffe20003800000 */
.L_x_9231:
[----:B------:R-:W-:Y:S05]  /*243d0*/  BSYNC B0 ;  /* 0x0000000000007941 */ /* 0x000fea0003800000 */
.L_x_9230:
[----:B------:R-:W-:Y:S01]  /*243e0*/  IMAD.MOV.U32 R2, RZ, RZ, R14 ;  /* 0x000000ffff027224 */ /* 0x000fe200078e000e */
[----:B------:R-:W-:Y:S06]  /*243f0*/  BRA `(.L_x_9232) ;  /* 0xffffffc800547947 */ /* 0x000fec000383ffff */
.L_x_9124:
[----:B0-----:R0:W1:Y:S02]  /*24400*/  SYNCS.PHASECHK.TRANS64.TRYWAIT P0, [R0+URZ+0x38820], R3 ;  /* 0x03882003000075a7 */ /* 0x001064000800017f */
[----:B-1----:R-:W-:Y:S05]  /*24410*/  @!P0 NANOSLEEP.SYNCS 0x989680 ;  /* 0x009896800000895d */ /* 0x002fea0003900000 */
[----:B------:R-:W1:Y:S02]  /*24420*/  @!P0 SYNCS.PHASECHK.TRANS64 P0, [R0+URZ+0x38820], R3 ;  /* 0x03882003000085a7 */ /* 0x000e64000800007f */
[----:B-1----:R-:W-:Y:S05]  /*24430*/  @!P0 BRA `(.L_x_9124) ;  /* 0xfffffffc00f08947 */ /* 0x002fea000383ffff */
[----:B------:R-:W-:Y:S05]  /*24440*/  BRA `(.L_x_9233) ;  /* 0xffffffcc00d87947 */ /* 0x000fea000383ffff */
.L_x_9125:
        /* <DEDUP_REMOVED lines=11> */
.L_x_9235:
[----:B------:R-:W-:Y:S05]  /*24500*/  BSYNC B0 ;  /* 0x0000000000007941 */ /* 0x000fea0003800000 */
.L_x_9234:
[----:B------:R-:W-:Y:S05]  /*24510*/  BRA `(.L_x_9236) ;  /* 0xffffffcc00c07947 */ /* 0x000fea000383ffff */
.L_x_9126:
[----:B------:R-:W-:Y:S01]  /*24520*/  BSSY B0, `(.L_x_9237) ;  /* 0x0000006000007945 */ /* 0x000fe20003800000 */
[----:B------:R-:W-:-:S07]  /*24530*/  IMAD.MOV.U32 R15, RZ, RZ, -0x1 ;  /* 0xffffffffff0f7424 */ /* 0x000fce00078e00ff */
[----:B012---:R-:W-:Y:S05]  /*24540*/  WARPSYNC.COLLECTIVE R15, `(.L_x_9238) ;  /* 0x000000000f0c7348 */ /* 0x007fea0003c00000 */
[----:B------:R-:W-:Y:S02]  /*24550*/  ELECT P6, UR62, PT ;  /* 0x00000000003e782f */ /* 0x000fe400038c0000 */
[----:B------:R-:W-:Y:S01]  /*24560*/  MOV R14, UR62 ;  /* 0x0000003e000e7c02 */ /* 0x000fe20008000f00 */
[----:B012---:R-:W-:Y:S10]  /*24570*/  ENDCOLLECTIVE ;  /* 0x000000000000791b */ /* 0x007ff40003800000 */
.L_x_9238:
[----:B------:R-:W-:Y:S05]  /*24580*/  BSYNC B0 ;  /* 0x0000000000007941 */ /* 0x000fea0003800000 */
.L_x_9237:
[----:B------:R-:W-:Y:S05]  /*24590*/  BRA `(.L_x_9239) ;  /* 0xffffffcc00b47947 */ /* 0x000fea000383ffff */
.L_x_9128:
[----:B0-----:R0:W1:Y:S02]  /*245a0*/  SYNCS.PHASECHK.TRANS64.TRYWAIT P0, [R6+URZ], R5 ;  /* 0x00000005060075a7 */ /* 0x001064000800017f */
[----:B-1----:R-:W-:Y:S05]  /*245b0*/  @!P0 NANOSLEEP.SYNCS 0x989680 ;  /* 0x009896800000895d */ /* 0x002fea0003900000 */
[----:B------:R-:W1:Y:S02]  /*245c0*/  @!P0 SYNCS.PHASECHK.TRANS64 P0, [R6+URZ], R5 ;  /* 0x00000005060085a7 */ /* 0x000e64000800007f */
[----:B-1----:R-:W-:Y:S05]  /*245d0*/  @!P0 BRA `(.L_x_9128) ;  /* 0xfffffffc00f08947 */ /* 0x002fea000383ffff */
[----:B------:R-:W-:Y:S05]  /*245e0*/  BRA `(.L_x_9240) ;  /* 0xffffffcc00f07947 */ /* 0x000fea000383ffff */
.L_x_9129:
[----:B-1----:R1:W3:Y:S02]  /*245f0*/  SYNCS.PHASECHK.TRANS64.TRYWAIT P0, [R7+URZ], R2 ;  /* 0x00000002070075a7 */ /* 0x0022e4000800017f */
[----:B---3--:R-:W-:Y:S05]  /*24600*/  @!P0 NANOSLEEP.SYNCS 0x989680 ;  /* 0x009896800000895d */ /* 0x008fea0003900000 */
[----:B------:R-:W3:Y:S02]  /*24610*/  @!P0 SYNCS.PHASECHK.TRANS64 P0, [R7+URZ], R2 ;  /* 0x00000002070085a7 */ /* 0x000ee4000800007f */
[----:B---3--:R-:W-:Y:S05]  /*24620*/  @!P0 BRA `(.L_x_9129) ;  /* 0xfffffffc00f08947 */ /* 0x008fea000383ffff */
[----:B------:R-:W-:Y:S05]  /*24630*/  BRA `(.L_x_9241) ;  /* 0xffffffcc00e47947 */ /* 0x000fea000383ffff */
.L_x_9131:
[----:B---3--:R3:W4:Y:S02]  /*24640*/  SYNCS.PHASECHK.TRANS64.TRYWAIT P0, [R4+URZ], R5 ;  /* 0x00000005040075a7 */ /* 0x008724000800017f */
[----:B----4-:R-:W-:Y:S05]  /*24650*/  @!P0 NANOSLEEP.SYNCS 0x989680 ;  /* 0x009896800000895d */ /* 0x010fea0003900000 */
[----:B------:R-:W4:Y:S02]  /*24660*/  @!P0 SYNCS.PHASECHK.TRANS64 P0, [R4+URZ], R5 ;  /* 0x00000005040085a7 */ /* 0x000f24000800007f */
[----:B----4-:R-:W-:Y:S05]  /*24670*/  @!P0 BRA `(.L_x_9131) ;  /* 0xfffffffc00f08947 */ /* 0x010fea000383ffff */
[----:B------:R-:W-:Y:S05]  /*24680*/  BRA `(.L_x_9242) ;  /* 0xffffffcc00ec7947 */ /* 0x000fea000383ffff */
.L_x_9243:
        /* <DEDUP_REMOVED lines=15> */
.L_x_15304:


//--------------------- .text._ZN7cutlass13device_kernelIN5flash11enable_sm90INS1_16FlashAttnFwdSm90INS1_25CollectiveMainloopFwdSm90ILi2EN4cute5tupleIJNS5_1CILi1EEES8_S8_EEENS6_IJNS7_ILi128EEENS7_ILi96EEENS7_ILi64EEEEEELi256ENS_6half_tEfNS_4arch4Sm90ELb0ELb0ELb1ELb0ELb0ELb0ELb0ELb1ELb0ELb1ELb0ELb0EEENS1_21CollectiveEpilogueFwdINS6_IJSA_NS7_ILi256EEESB_EEES9_SE_SG_Li256ELb0ELb1ELb0ELb0EEENS1_29StaticPersistentTileSchedulerILb0EEEEEEEEEvNT_6ParamsE --------------------------
	.section	.text._ZN7cutlass13device_kernelIN5flash11enable_sm90INS1_16FlashAttnFwdSm90INS1_25CollectiveMainloopFwdSm90ILi2EN4cute5tupleIJNS5_1CILi1EEES8_S8_EEENS6_IJNS7_ILi128EEENS7_ILi96EEENS7_ILi64EEEEEELi256ENS_6half_tEfNS_4arch4Sm90ELb0ELb0ELb1ELb0ELb0ELb0ELb0ELb1ELb0ELb1ELb0ELb0EEENS1_21CollectiveEpilogueFwdINS6_IJSA_NS7_ILi256EEESB_EEES9_SE_SG_Li256ELb0ELb1ELb0ELb0EEENS1_29StaticPersistentTileSchedulerILb0EEEEEEEEEvNT_6ParamsE,"ax",@progbits
	.align	128
.text._ZN7cutlass13device_kernelIN5flash11enable_sm90INS1_16FlashAttnFwdSm90INS1_25CollectiveMainloopFwdSm90ILi2EN4cute5tupleIJNS5_1CILi1EEES8_S8_EEENS6_IJNS7_ILi128EEENS7_ILi96EEENS7_ILi64EEEEEELi256ENS_6half_tEfNS_4arch4Sm90ELb0ELb0ELb1ELb0ELb0ELb0ELb0ELb1ELb0ELb1ELb0ELb0EEENS1_21CollectiveEpilogueFwdINS6_IJSA_NS7_ILi256EEESB_EEES9_SE_SG_Li256ELb0ELb1ELb0ELb0EEENS1_29StaticPersistentTileSchedulerILb0EEEEEEEEEvNT_6ParamsE:
        .type           _ZN7cutlass13device_kernelIN5flash11enable_sm90INS1_16FlashAttnFwdSm90INS1_25CollectiveMainloopFwdSm90ILi2EN4cute5tupleIJNS5_1CILi1EEES8_S8_EEENS6_IJNS7_ILi128EEENS7_ILi96EEENS7_ILi64EEEEEELi256ENS_6half_tEfNS_4arch4Sm90ELb0ELb0ELb1ELb0ELb0ELb0ELb0ELb1ELb0ELb1ELb0ELb0EEENS1_21CollectiveEpilogueFwdINS6_IJSA_NS7_ILi256EEESB_EEES9_SE_SG_Li256ELb0ELb1ELb0ELb0EEENS1_29StaticPersistentTileSchedulerILb0EEEEEEEEEvNT_6ParamsE,@function
        .size           _ZN7cutlass13device_kernelIN5flash11enable_sm90INS1_16FlashAttnFwdSm90INS1_25CollectiveMainloopFwdSm90ILi2EN4cute5tupleIJNS5_1CILi1EEES8_S8_EEENS6_IJNS7_ILi128EEENS7_ILi96EEENS7_ILi64EEEEEELi256ENS_6half_tEfNS_4arch4Sm90ELb0ELb0ELb1ELb0ELb0ELb0ELb0ELb1ELb0ELb1ELb0ELb0EEENS1_21CollectiveEpilogueFwdINS6_IJSA_NS7_ILi256EEESB_EEES9_SE_SG_Li256ELb0ELb1ELb0ELb0EEENS1_29StaticPersistentTileSchedulerILb0EEEEEEEEEvNT_6ParamsE,(.L_x_15305 - _ZN7cutlass13device_kernelIN5flash11enable_sm90INS1_16FlashAttnFwdSm90INS1_25CollectiveMainloopFwdSm90ILi2EN4cute5tupleIJNS5_1CILi1EEES8_S8_EEENS6_IJNS7_ILi128EEENS7_ILi96EEENS7_ILi64EEEEEELi256ENS_6half_tEfNS_4arch4Sm90ELb0ELb0ELb1ELb0ELb0ELb0ELb0ELb1ELb0ELb1ELb0ELb0EEENS1_21CollectiveEpilogueFwdINS6_IJSA_NS7_ILi256EEESB_EEES9_SE_SG_Li256ELb0ELb1ELb0ELb0EEENS1_29StaticPersistentTileSchedulerILb0EEEEEEEEEvNT_6ParamsE)
        .other          _ZN7cutlass13device_kernelIN5flash11enable_sm90INS1_16FlashAttnFwdSm90INS1_25CollectiveMainloopFwdSm90ILi2EN4cute5tupleIJNS5_1CILi1EEES8_S8_EEENS6_IJNS7_ILi128EEENS7_ILi96EEENS7_ILi64EEEEEELi256ENS_6half_tEfNS_4arch4Sm90ELb0ELb0ELb1ELb0ELb0ELb0ELb0ELb1ELb0ELb1ELb0ELb0EEENS1_21CollectiveEpilogueFwdINS6_IJSA_NS7_ILi256EEESB_EEES9_SE_SG_Li256ELb0ELb1ELb0ELb0EEENS1_29StaticPersistentTileSchedulerILb0EEEEEEEEEvNT_6ParamsE,@"STO_CUDA_ENTRY STV_DEFAULT"
_ZN7cutlass13device_kernelIN5flash11enable_sm90INS1_16FlashAttnFwdSm90INS1_25CollectiveMainloopFwdSm90ILi2EN4cute5tupleIJNS5_1CILi1EEES8_S8_EEENS6_IJNS7_ILi128EEENS7_ILi96EEENS7_ILi64EEEEEELi256ENS_6half_tEfNS_4arch4Sm90ELb0ELb0ELb1ELb0ELb0ELb0ELb0ELb1ELb0ELb1ELb0ELb0EEENS1_21CollectiveEpilogueFwdINS6_IJSA_NS7_ILi256EEESB_EEES9_SE_SG_Li256ELb0ELb1ELb0ELb0EEENS1_29StaticPersistentTileSchedulerILb0EEEEEEEEEvNT_6ParamsE:
        /* <DEDUP_REMOVED lines=18> */
.L_x_9245:
[----:B------:R-:W-:Y:S05]  /*0120*/  BSYNC B0 ;  /* 0x0000000000007941 */ /* 0x000fea0003800000 */
.L_x_9244:
        /* <DEDUP_REMOVED lines=41> */
.L_x_9246:
        /* <DEDUP_REMOVED lines=22> */
.L_x_9247:
        /* <DEDUP_REMOVED lines=18> */
.L_x_9248:
        /* <DEDUP_REMOVED lines=22> */
.L_x_9249:
        /* <DEDUP_REMOVED lines=22> */
.L_x_9250:
[----:B------:R-:W-:Y:S01]  /*0900*/  PLOP3.LUT P0, PT, PT, PT, UP0, 0x80, 0x0 ;  /* 0x000000000000781c */ /* 0x000fe20003f0f008 */
[----:B------:R-:W-:Y:S01]  /*0910*/  UMOV UR37, 0x1 ;  /* 0x0000000100257882 */ /* 0x000fe20000000000 */
[----:B------:R-:W-:Y:S01]  /*0920*/  NOP ;  /* 0x0000000000007918 */ /* 0x000fe20000000000 */
[----:B------:R-:W-:Y:S01]  /*0930*/  USEL UR37, UR37, 0x2, !UP0 ;  /* 0x0000000225257887 */ /* 0x000fe2000c000000 */
[----:B------:R-:W-:Y:S01]  /*0940*/  ULDC.64 UR42, c[0x0][0x208] ;  /* 0x00008200002a7ab9 */ /* 0x000fe20000000a00 */
[----:B012-4-:R-:W-:Y:S08]  /*0950*/  BAR.SYNC.DEFER_BLOCKING 0x0 ;  /* 0x0000000000007b1d */ /* 0x017ff00000010000 */
[----:B------:R-:W-:Y:S05]  /*0960*/  @!P0 BRA `(.L_x_9251) ;  /* 0x0000007000fc8947 */ /* 0x000fea0003800000 */
.L_x_9252:
[----:B------:R-:W-:-:S08]  /*0970*/  NOP ;  /* 0x0000000000007918 */ /* 0x000fd00000000000 */
[----:B------:R-:W0:Y:S02]  /*0980*/  USETMAXREG.TRY_ALLOC.CTAPOOL UP0, 0xf0 ;  /* 0x000000f0000079c8 */ /* 0x000e240008000600 */
[----:B0-----:R-:W-:-:S13]  /*0990*/  PLOP3.LUT P0, PT, PT, PT, UP0, 0x80, 0x0 ;  /* 0x000000000000781c */ /* 0x001fda0003f0f008 */
[----:B------:R-:W-:Y:S05]  /*09a0*/  @!P0 BRA `(.L_x_9252) ;  /* 0xfffffffc00f08947 */ /* 0x000fea000383ffff */
[----:B------:R-:W-:Y:S01]  /*09b0*/  SHF.R.U32.HI R2, RZ, 0x7, R0 ;  /* 0x00000007ff027819 */ /* 0x000fe20000011600 */
[----:B------:R-:W0:Y:S08]  /*09c0*/  S2UR UR39, SR_CTAID.X ;  /* 0x00000000002779c3 */ /* 0x000e300000002500 */
[----:B------:R-:W-:Y:S06]  /*09d0*/  BAR.ARV 0x8, 0x180 ;  /* 0x0206000000007b1d */ /* 0x000fec0000002000 */
[----:B------:R-:W-:-:S02]  /*09e0*/  ISETP.NE.AND P0, PT, R2, 0x1, PT ;  /* 0x000000010200780c */ /* 0x000fc40003f05270 */
[----:B------:R-:W0:Y:S11]  /*09f0*/  LDC R2, c[0x0][0xc34] ;  /* 0x00030d00ff027b82 */ /* 0x000e360000000800 */
[----:B------:R-:W-:Y:S06]  /*0a00*/  @!P0 BAR.ARV 0x9, 0x100 ;  /* 0x0244000000008b1d */ /* 0x000fec0000002000 */
[----:B0-----:R-:W-:-:S13]  /*0a10*/  ISETP.LE.AND P0, PT, R2, UR39, PT ;  /* 0x0000002702007c0c */ /* 0x001fda000bf03270 */
[----:B------:R-:W-:Y:S05]  /*0a20*/  @P0 EXIT ;  /* 0x000000000000094d */ /* 0x000fea0003800000 */
[----:B------:R-:W-:Y:S01]  /*0a30*/  VIADD R0, R0, 0xffffff80 ;  /* 0xffffff8000007836 */ /* 0x000fe20000000000 */
[----:B------:R-:W-:Y:S01]  /*0a40*/  ULOP3.LUT UR48, UR37, 0x1, URZ, 0xfc, !UPT ;  /* 0x0000000125307892 */ /* 0x000fe2000f8efc3f */
[----:B------:R-:W-:Y:S01]  /*0a50*/  UMOV UR47, URZ ;  /* 0x0000003f002f7c82 */ /* 0x000fe20008000000 */
[----:B------:R-:W-:Y:S02]  /*0a60*/  UMOV UR38, URZ ;  /* 0x0000003f00267c82 */ /* 0x000fe40008000000 */
[----:B------:R-:W-:Y:S01]  /*0a70*/  SHF.R.S32.HI R3, RZ, 0x1f, R0 ;  /* 0x0000001fff037819 */ /* 0x000fe20000011400 */
[----:B------:R-:W-:-:S03]  /*0a80*/  UMOV UR36, URZ ;  /* 0x0000003f00247c82 */ /* 0x000fc60008000000 */
[CC--:B------:R-:W-:Y:S02]  /*0a90*/  LEA.HI R2, R3.reuse, R0.reuse, RZ, 0x7 ;  /* 0x0000000003027211 */ /* 0x0c0fe400078f38ff */
[CC--:B------:R-:W-:Y:S02]  /*0aa0*/  LEA.HI R4, R3.reuse, R0.reuse, RZ, 0x4 ;  /* 0x0000000003047211 */ /* 0x0c0fe400078f20ff */
[----:B------:R-:W-:Y:S02]  /*0ab0*/  LOP3.LUT R205, R2, 0xffffff80, RZ, 0xc0, !PT ;  /* 0xffffff8002cd7812 */ /* 0x000fe400078ec0ff */
[CC--:B------:R-:W-:Y:S02]  /*0ac0*/  LEA.HI R5, R3.reuse, R0.reuse, RZ, 0x5 ;  /* 0x0000000003057211 */ /* 0x0c0fe400078f28ff */
[----:B------:R-:W-:Y:S01]  /*0ad0*/  SHF.R.S32.HI R7, RZ, 0x4, R4 ;  /* 0x00000004ff077819 */ /* 0x000fe20000011404 */
[----:B------:R-:W-:Y:S01]  /*0ae0*/  IMAD.IADD R205, R0, 0x1, -R205 ;  /* 0x0000000100cd7824 */ /* 0x000fe200078e0acd */
[----:B------:R-:W-:Y:S01]  /*0af0*/  LEA.HI R12, R3, R0, RZ, 0x2 ;  /* 0x00000000030c7211 */ /* 0x000fe200078f10ff */
[----:B------:R-:W-:Y:S01]  /*0b00*/  IMAD.SHL.U32 R6, R5, 0x20, RZ ;  /* 0x0000002005067824 */ /* 0x000fe200078e00ff */
[----:B------:R-:W-:-:S02]  /*0b10*/  LOP3.LUT R5, R4, 0x3fffff0, RZ, 0xc0, !PT ;  /* 0x03fffff004057812 */ /* 0x000fc400078ec0ff */
[----:B------:R-:W-:Y:S02]  /*0b20*/  SHF.R.S32.HI R8, RZ, 0x1f, R205 ;  /* 0x0000001fff087819 */ /* 0x000fe400000114cd */
[----:B------:R-:W-:Y:S01]  /*0b30*/  LEA.HI R4, R4, R7, RZ, 0x1 ;  /* 0x0000000704047211 */ /* 0x000fe200078f08ff */
[----:B------:R-:W-:Y:S01]  /*0b40*/  IMAD.IADD R5, R0, 0x1, -R5 ;  /* 0x0000000100057824 */ /* 0x000fe200078e0a05 */
[----:B------:R-:W-:Y:S02]  /*0b50*/  LEA.HI R9, R8, R205, RZ, 0x2 ;  /* 0x000000cd08097211 */ /* 0x000fe400078f10ff */
[----:B------:R-:W-:Y:S02]  /*0b60*/  LOP3.LUT R4, R4, 0x1ffffffe, RZ, 0xc0, !PT ;  /* 0x1ffffffe04047812 */ /* 0x000fe400078ec0ff */
[--C-:B------:R-:W-:Y:S02]  /*0b70*/  SHF.R.S32.HI R10, RZ, 0x2, R9.reuse ;  /* 0x00000002ff0a7819 */ /* 0x100fe40000011409 */
[----:B------:R-:W-:Y:S01]  /*0b80*/  SHF.R.S32.HI R11, RZ, 0x1f, R9 ;  /* 0x0000001fff0b7819 */ /* 0x000fe20000011409 */
[----:B------:R-:W-:Y:S01]  /*0b90*/  IMAD.IADD R4, R7, 0x1, -R4 ;  /* 0x0000000107047824 */ /* 0x000fe200078e0a04 */
[----:B------:R-:W-:-:S02]  /*0ba0*/  SHF.R.S32.HI R207, RZ, 0x7, R2 ;  /* 0x00000007ffcf7819 */ /* 0x000fc40000011402 */
[----:B------:R-:W-:Y:S02]  /*0bb0*/  LEA.HI R11, R11, R10, RZ, 0x3 ;  /* 0x0000000a0b0b7211 */ /* 0x000fe400078f18ff */
[----:B------:R-:W-:Y:S02]  /*0bc0*/  LOP3.LUT R7, R12, 0xfffffffc, RZ, 0xc0, !PT ;  /* 0xfffffffc0c077812 */ /* 0x000fe400078ec0ff */
[----:B------:R-:W-:Y:S02]  /*0bd0*/  LOP3.LUT R11, R11, 0xfffffff8, RZ, 0xc0, !PT ;  /* 0xfffffff80b0b7812 */ /* 0x000fe400078ec0ff */
[----:B------:R-:W-:Y:S01]  /*0be0*/  LEA.HI R8, R8, R205, RZ, 0x5 ;  /* 0x000000cd08087211 */ /* 0x000fe200078f28ff */
[----:B------:R-:W-:Y:S01]  /*0bf0*/  IMAD.IADD R7, R0, 0x1, -R7 ;  /* 0x0000000100077824 */ /* 0x000fe200078e0a07 */
[----:B------:R-:W-:Y:S01]  /*0c00*/  LEA.HI R2, R2, R207, RZ, 0x1 ;  /* 0x000000cf02027211 */ /* 0x000fe200078f08ff */
[----:B------:R-:W-:Y:S01]  /*0c10*/  IMAD.IADD R11, R10, 0x1, -R11 ;  /* 0x000000010a0b7824 */ /* 0x000fe200078e0a0b */
[----:B------:R-:W-:-:S02]  /*0c20*/  LEA.HI R22, R3, R0, RZ, 0x3 ;  /* 0x0000000003167211 */ /* 0x000fc400078f18ff */
[----:B------:R-:W-:Y:S02]  /*0c30*/  SHF.R.S32.HI R8, RZ, 0x5, R8 ;  /* 0x00000005ff087819 */ /* 0x000fe40000011408 */
[----:B------:R-:W-:Y:S02]  /*0c40*/  LOP3.LUT R2, R2, 0x3fffffe, RZ, 0xc0, !PT ;  /* 0x03fffffe02027812 */ /* 0x000fe400078ec0ff */
[----:B------:R-:W-:Y:S01]  /*0c50*/  LOP3.LUT R19, R22, 0xfffffff8, RZ, 0xc0, !PT ;  /* 0xfffffff816137812 */ /* 0x000fe200078ec0ff */
[----:B------:R-:W-:Y:S01]  /*0c60*/  IMAD R11, R8, 0x10, R11 ;  /* 0x00000010080b7824 */ /* 0x000fe200078e020b */
[----:B------:R-:W-:Y:S01]  /*0c70*/  LOP3.LUT R6, R6, 0xfffffc00, RZ, 0xc0, !PT ;  /* 0xfffffc0006067812 */ /* 0x000fe200078ec0ff */
[----:B------:R-:W-:Y:S01]  /*0c80*/  IMAD.IADD R2, R207, 0x1, -R2 ;  /* 0x00000001cf027824 */ /* 0x000fe200078e0a02 */
[----:B------:R-:W-:Y:S01]  /*0c90*/  LEA.HI R3, R7, R7, RZ, 0x1 ;  /* 0x0000000707037211 */ /* 0x000fe200078f08ff */
[----:B------:R-:W-:Y:S01]  /*0ca0*/  IMAD.IADD R19, R0, 0x1, -R19 ;  /* 0x0000000100137824 */ /* 0x000fe200078e0a13 */
[----:B------:R-:W-:Y:S01]  /*0cb0*/  LOP3.LUT R0, R9, 0x7ffffffc, RZ, 0xc0, !PT ;  /* 0x7ffffffc09007812 */ /* 0x000fe200078ec0ff */
[----:B------:R-:W-:Y:S01]  /*0cc0*/  IMAD R5, R5, 0x40, R6 ;  /* 0x0000004005057824 */ /* 0x000fe200078e0206 */
[----:B------:R-:W-:Y:S01]  /*0cd0*/  LOP3.LUT R6, R3, 0x1ffffffe, RZ, 0xc0, !PT ;  /* 0x1ffffffe03067812 */ /* 0x000fe200078ec0ff */
[----:B------:R-:W-:Y:S01]  /*0ce0*/  IMAD R208, R2, 0x40, R11 ;  /* 0x0000004002d07824 */ /* 0x000fe200078e020b */
[----:B------:R-:W-:Y:S01]  /*0cf0*/  SHF.R.S32.HI R22, RZ, 0x3, R22 ;  /* 0x00000003ff167819 */ /* 0x000fe20000011416 */
[----:B------:R-:W-:-:S02]  /*0d00*/  IMAD.SHL.U32 R2, R19, 0x8, RZ ;  /* 0x0000000813027824 */ /* 0x000fc400078e00ff */
[----:B------:R-:W-:Y:S02]  /*0d10*/  IMAD.IADD R7, R7, 0x1, -R6 ;  /* 0x0000000107077824 */ /* 0x000fe400078e0a06 */
[C---:B------:R-:W-:Y:S02]  /*0d20*/  VIADD R18, R2.reuse, 0x40 ;  /* 0x0000004002127836 */ /* 0x040fe40000000000 */
[C---:B------:R-:W-:Y:S02]  /*0d30*/  VIADD R17, R2.reuse, 0x80 ;  /* 0x0000008002117836 */ /* 0x040fe40000000000 */
[----:B------:R-:W-:Y:S01]  /*0d40*/  VIADD R16, R2, 0xc0 ;  /* 0x000000c002107836 */ /* 0x000fe20000000000 */
[----:B------:R-:W-:Y:S01]  /*0d50*/  SHF.R.S32.HI R214, RZ, 0x1f, R18 ;  /* 0x0000001fffd67819 */ /* 0x000fe20000011412 */
[----:B------:R-:W-:Y:S01]  /*0d60*/  IMAD R211, R4, 0x8, R5 ;  /* 0x0000000804d37824 */ /* 0x000fe200078e0205 */
[----:B------:R-:W-:Y:S01]  /*0d70*/  SHF.R.S32.HI R213, RZ, 0x1f, R17 ;  /* 0x0000001fffd57819 */ /* 0x000fe20000011411 */
[----:B------:R-:W-:Y:S01]  /*0d80*/  IMAD.IADD R209, R205, 0x1, -R0 ;  /* 0x00000001cdd17824 */ /* 0x000fe200078e0a00 */
[----:B------:R-:W-:Y:S01]  /*0d90*/  SHF.R.S32.HI R212, RZ, 0x1f, R16 ;  /* 0x0000001fffd47819 */ /* 0x000fe20000011410 */
[----:B------:R-:W-:-:S07]  /*0da0*/  IMAD R210, R7, 0x8, R208 ;  /* 0x0000000807d27824 */ /* 0x000fce00078e02d0 */
.L_x_9281:
[----:B0-----:R-:W0:Y:S01]  /*0db0*/  SHFL.IDX PT, R0, R207, RZ, 0x1f ;  /* 0x00001fffcf007589 */ /* 0x001e2200000e0000 */
[----:B-1----:R-:W1:Y:S01]  /*0dc0*/  S2UR UR4, SR_CgaCtaId ;  /* 0x00000000000479c3 */ /* 0x002e620000008800 */
[----:B------:R-:W-:Y:S01]  /*0dd0*/  ULDC.64 UR6, c[0x0][0x418] ;  /* 0x0001060000067ab9 */ /* 0x000fe20000000a00 */
[----:B------:R-:W-:Y:S01]  /*0de0*/  ULDC UR5, c[0x0][0xc38] ;  /* 0x00030e0000057ab9 */ /* 0x000fe20000000800 */
[----:B------:R-:W-:Y:S02]  /*0df0*/  UISETP.NE.U32.AND UP0, UPT, UR6, URZ, UPT ;  /* 0x0000003f0600728c */ /* 0x000fe4000bf05070 */
[----:B------:R-:W-:Y:S01]  /*0e00*/  UISETP.NE.AND UP1, UPT, UR5, 0x1, UPT ;  /* 0x000000010500788c */ /* 0x000fe2000bf25270 */
[----:B------:R-:W-:Y:S02]  /*0e10*/  UMOV UR45, 0x400 ;  /* 0x00000400002d7882 */ /* 0x000fe40000000000 */
[----:B------:R-:W-:Y:S01]  /*0e20*/  ULDC UR5, c[0x0][0xc44] ;  /* 0x0003110000057ab9 */ /* 0x000fe20000000800 */
[----:B------:R-:W-:-:S02]  /*0e30*/  UISETP.NE.AND.EX UP0, UPT, UR7, URZ, UPT, UP0 ;  /* 0x0000003f0700728c */ /* 0x000fc4000bf05300 */
[----:B------:R-:W-:Y:S01]  /*0e40*/  UISETP.NE.AND UP2, UPT, UR5, 0x1, UPT ;  /* 0x000000010500788c */ /* 0x000fe2000bf45270 */
[----:B------:R-:W-:Y:S01]  /*0e50*/  ULDC UR44, c[0x0][0x424] ;  /* 0x00010900002c7ab9 */ /* 0x000fe20000000800 */
[----:B------:R-:W-:Y:S01]  /*0e60*/  ULDC UR10, c[0x0][0x2f0] ;  /* 0x0000bc00000a7ab9 */ /* 0x000fe20000000800 */
[----:B------:R-:W-:Y:S02]  /*0e70*/  USEL UR44, UR44, 0x1, UP0 ;  /* 0x000000012c2c7887 */ /* 0x000fe40008000000 */
[----:B------:R-:W-:Y:S01]  /*0e80*/  @UP1 ULDC UR12, c[0x0][0xc40] ;  /* 0x00031000000c1ab9 */ /* 0x000fe20000000800 */
[----:B------:R-:W-:Y:S01]  /*0e90*/  UMOV UR46, UR39 ;  /* 0x00000027002e7c82 */ /* 0x000fe20008000000 */
[----:B------:R-:W-:-:S04]  /*0ea0*/  UIMAD UR44, UR44, UR10, URZ ;  /* 0x0000000a2c2c72a4 */ /* 0x000fc8000f8e023f */
[----:B------:R-:W-:Y:S01]  /*0eb0*/  @UP2 ULDC.64 UR8, c[0x0][0xc48] ;  /* 0x0003120000082ab9 */ /* 0x000fe20000000a00 */
[----:B0-----:R-:W-:Y:S01]  /*0ec0*/  R2UR UR6, R0 ;  /* 0x00000000000672ca */ /* 0x001fe200000e0000 */
[----:B-1----:R-:W-:-:S03]  /*0ed0*/  ULEA UR45, UR4, UR45, 0x18 ;  /* 0x0000002d042d7291 */ /* 0x002fc6000f8ec03f */
[----:B------:R-:W-:Y:S01]  /*0ee0*/  @UP1 ULDC UR4, c[0x0][0xc3c] ;  /* 0x00030f0000041ab9 */ /* 0x000fe20000000800 */
[----:B------:R-:W-:Y:S02]  /*0ef0*/  UIADD3 UR11, UR45, 0x18400, URZ ;  /* 0x000184002d0b7890 */ /* 0x000fe4000fffe03f */
[----:B------:R-:W-:Y:S02]  /*0f00*/  UIMAD.WIDE.U32 UR4, UR39, UR4, URZ ;  /* 0x00000004270472a5 */ /* 0x000fe4000f8e003f */
[----:B------:R-:W-:Y:S02]  /*0f10*/  ULOP3.LUT UP0, URZ, UR11, 0x1bf, URZ, 0xc0, !UPT ;  /* 0x000001bf0b3f7892 */ /* 0x000fe4000f80c03f */
[----:B------:R-:W-:Y:S02]  /*0f20*/  @UP1 USHF.R.U32.HI UR46, URZ, UR12, UR5 ;  /* 0x0000000c3f2e1299 */ /* 0x000fe40008011605 */
[----:B------:R-:W-:Y:S02]  /*0f30*/  ULEA.HI UR7, UR6, UR6, URZ, 0x1 ;  /* 0x0000000606077291 */ /* 0x000fe4000f8f083f */
[----:B------:R-:W-:Y:S01]  /*0f40*/  PLOP3.LUT P0, PT, PT, PT, UP0, 0x80, 0x0 ;  /* 0x000000000000781c */ /* 0x000fe20003f0f008 */
[----:B------:R-:W-:-:S02]  /*0f50*/  UIMAD.WIDE.U32 UR4, UR46, UR8, URZ ;  /* 0x000000082e0472a5 */ /* 0x000fc4000f8e003f */
[----:B------:R-:W-:Y:S01]  /*0f60*/  ULOP3.LUT UR7, UR7, 0x1e, URZ, 0xc0, !UPT ;  /* 0x0000001e07077892 */ /* 0x000fe2000f8ec03f */
[----:B------:R-:W-:Y:S01]  /*0f70*/  UMOV UR41, UR46 ;  /* 0x0000002e00297c82 */ /* 0x000fe20008000000 */
[----:B------:R-:W-:Y:S02]  /*0f80*/  @UP2 USHF.R.U32.HI UR41, URZ, UR9, UR5 ;  /* 0x000000093f292299 */ /* 0x000fe40008011605 */
[----:B------:R-:W-:Y:S02]  /*0f90*/  UIADD3 UR7, UR6, -UR7, URZ ;  /* 0x8000000706077290 */ /* 0x000fe4000fffe03f */
[----:B------:R-:W-:Y:S02]  /*0fa0*/  UIADD3 UR6, UR44, 0x5f, URZ ;  /* 0x0000005f2c067890 */ /* 0x000fe4000fffe03f */
[----:B------:R-:W-:Y:S02]  /*0fb0*/  ULEA UR8, UR7, UR11, 0xd ;  /* 0x0000000b07087291 */ /* 0x000fe4000f8e683f */
[----:B------:R-:W-:-:S02]  /*0fc0*/  UIMAD.WIDE UR6, UR6, 0x2aaaaaab, URZ ;  /* 0x2aaaaaab060678a5 */ /* 0x000fc4000f8e023f */
[----:B------:R-:W-:Y:S02]  /*0fd0*/  USHF.R.U32.HI UR8, URZ, 0x4, UR8 ;  /* 0x000000043f087899 */ /* 0x000fe40008011608 */
[----:B------:R-:W-:Y:S02]  /*0fe0*/  USHF.R.U32.HI UR40, URZ, 0x1f, UR7 ;  /* 0x0000001f3f287899 */ /* 0x000fe40008011607 */
[----:B------:R-:W-:Y:S02]  /*0ff0*/  ULOP3.LUT UR49, UR8, 0x3fff, URZ, 0xc0, !UPT ;  /* 0x00003fff08317892 */ /* 0x000fe4000f8ec03f */
[----:B------:R-:W-:Y:S01]  /*1000*/  ULEA.HI.SX32 UR40, UR7, UR40, 0x1c ;  /* 0x0000002807287291 */ /* 0x000fe2000f8fe23f */
[----:B--234-:R-:W-:Y:S11]  /*1010*/  @!P0 BRA `(.L_x_9253) ;  /* 0x0000000000408947 */ /* 0x01cff60003800000 */
        /* <DEDUP_REMOVED lines=16> */
.L_x_9253:
[----:B------:R-:W-:Y:S01]  /*1120*/  ULOP3.LUT UR4, UR47, 0x1, URZ, 0xc0, !UPT ;  /* 0x000000012f047892 */ /* 0x000fe2000f8ec03f */
[----:B------:R-:W0:Y:S05]  /*1130*/  S2R R20, SR_TID.X ;  /* 0x0000000000147919 */ /* 0x000e2a0000002100 */
[----:B------:R-:W-:-:S05]  /*1140*/  IMAD.U32 R0, RZ, RZ, UR4 ;  /* 0x00000004ff007e24 */ /* 0x000fca000f8e00ff */
[----:B------:R-:W-:-:S04]  /*1150*/  SHF.L.U32 R0, R0, 0x1f, RZ ;  /* 0x0000001f00007819 */ /* 0x000fc800000006ff */
[----:B------:R-:W1:Y:S01]  /*1160*/  SYNCS.PHASECHK.TRANS64.TRYWAIT P0, [UR45+0x22800], R0 ;  /* 0x02280000ff0075a7 */ /* 0x000e62000800016d */
[----:B0-----:R-:W-:-:S05]  /*1170*/  SHF.R.U32.HI R20, RZ, 0x7, R20 ;  /* 0x00000007ff147819 */ /* 0x001fca0000011614 */
[----:B------:R-:W-:Y:S01]  /*1180*/  VIADD R7, R20, 0x8 ;  /* 0x0000000814077836 */ /* 0x000fe20000000000 */
[----:B-1----:R-:W-:Y:S06]  /*1190*/  @!P0 BRA `(.L_x_9254) ;  /* 0x000000ac00248947 */ /* 0x002fec0003800000 */
.L_x_9371:
[----:B0-----:R-:W-:Y:S01]  /*11a0*/  IMAD.U32 R0, RZ, RZ, UR48 ;  /* 0x00000030ff007e24 */ /* 0x001fe2000f8e00ff */
[----:B------:R-:W-:Y:S05]  /*11b0*/  WARPSYNC.ALL ;  /* 0x0000000000007948 */ /* 0x000fea0003800000 */
[----:B------:R0:W-:Y:S01]  /*11c0*/  BAR.SYNC.DEFER_BLOCKING R7, 0x100 ;  /* 0x000400070000751d */ /* 0x0001e20000010000 */
[----:B------:R-:W-:-:S13]  /*11d0*/  ISETP.NE.AND P0, PT, R0, 0x3, PT ;  /* 0x000000030000780c */ /* 0x000fda0003f05270 */
[----:B0-----:R-:W-:Y:S05]  /*11e0*/  @!P0 BRA `(.L_x_9255) ;  /* 0x0000000000048947 */ /* 0x001fea0003800000 */
[----:B------:R-:W-:Y:S01]  /*11f0*/  BPT.TRAP 0x1 ;  /* 0x000000040000795c */ /* 0x000fe20000300000 */
.L_x_9255:
[----:B------:R-:W-:Y:S01]  /*1200*/  ULEA UR21, UR36, UR45, 0x3 ;  /* 0x0000002d24157291 */ /* 0x000fe2000f8e183f */
[----:B------:R-:W-:-:S05]  /*1210*/  IMAD.U32 R8, RZ, RZ, UR38 ;  /* 0x00000026ff087e24 */ /* 0x000fca000f8e00ff */
[----:B------:R-:W-:-:S04]  /*1220*/  SHF.L.U32 R8, R8, 0x1f, RZ ;  /* 0x0000001f08087819 */ /* 0x000fc800000006ff */
[----:B------:R0:W1:Y:S01]  /*1230*/  SYNCS.PHASECHK.TRANS64.TRYWAIT P1, [UR21+0x22830], R8 ;  /* 0x02283008ff0075a7 */ /* 0x0000620008020155 */
[----:B------:R-:W-:Y:S05]  /*1240*/  @!P0 BRA `(.L_x_9256) ;  /* 0x0000000000048947 */ /* 0x000fea0003800000 */
[----:B------:R-:W-:Y:S01]  /*1250*/  BPT.TRAP 0x1 ;  /* 0x000000040000795c */ /* 0x000fe20000300000 */
.L_x_9256:
[----:B-1----:R-:W-:Y:S05]  /*1260*/  @P1 BRA `(.L_x_9257) ;  /* 0x0000000000081947 */ /* 0x002fea0003800000 */
[----:B------:R-:W1:Y:S02]  /*1270*/  SYNCS.PHASECHK.TRANS64.TRYWAIT P1, [UR21+0x22830], R8 ;  /* 0x02283008ff0075a7 */ /* 0x000e640008020155 */
[----:B-1----:R-:W-:Y:S05]  /*1280*/  @!P1 BRA `(.L_x_9258) ;  /* 0x000000ac00009947 */ /* 0x002fea0003800000 */
.L_x_9257:
[----:B------:R-:W-:Y:S01]  /*1290*/  UIADD3 UR4, UR45, 0x1c400, URZ ;  /* 0x0001c4002d047890 */ /* 0x000fe2000fffe03f */
[----:B------:R-:W-:Y:S01]  /*12a0*/  WARPGROUP.ARRIVE ;  /* 0x00000000000079c5 */ /* 0x000fe20000000000 */
[----:B------:R-:W-:Y:S01]  /*12b0*/  UMOV UR5, 0x40000040 ;  /* 0x4000004000057882 */ /* 0x000fe20000000000 */
[----:B------:R-:W-:Y:S01]  /*12c0*/  UMOV UR7, 0x40000040 ;  /* 0x4000004000077882 */ /* 0x000fe20000000000 */
[----:B------:R-:W-:-:S03]  /*12d0*/  USHF.R.U32.HI UR4, URZ, 0x4, UR4 ;  /* 0x000000043f047899 */ /* 0x000fc60008011604 */
[----:B------:R-:W2:Y:S01]  /*12e0*/  S2R R72, SR_TID.X ;  /* 0x0000000000487919 */ /* 0x000ea20000002100 */
[----:B------:R-:W-:Y:S01]  /*12f0*/  UMOV UR9, 0x40000040 ;  /* 0x4000004000097882 */ /* 0x000fe20000000000 */
[----:B------:R-:W-:Y:S01]  /*1300*/  UMOV UR11, 0x40000040 ;  /* 0x40000040000b7882 */ /* 0x000fe20000000000 */
[----:B------:R-:W-:Y:S01]  /*1310*/  ULOP3.LUT UR4, UR4, 0x3fff, URZ, 0xc0, !UPT ;  /* 0x00003fff04047892 */ /* 0x000fe2000f8ec03f */
[----:B------:R-:W-:Y:S01]  /*1320*/  P2R R23, PR, RZ, 0x1 ;  /* 0x00000001ff177803 */ /* 0x000fe20000000000 */
[----:B------:R-:W-:Y:S01]  /*1330*/  UMOV UR13, 0x40000040 ;  /* 0x40000040000d7882 */ /* 0x000fe20000000000 */
[----:B------:R-:W-:Y:S01]  /*1340*/  UMOV UR15, 0x40000040 ;  /* 0x40000040000f7882 */ /* 0x000fe20000000000 */
[----:B------:R-:W-:Y:S02]  /*1350*/  ULOP3.LUT UR20, UR4, 0x10000, URZ, 0xfc, !UPT ;  /* 0x0001000004147892 */ /* 0x000fe4000f8efc3f */
[----:B------:R-:W-:Y:S02]  /*1360*/  ULOP3.LUT UR4, UR49, 0x10000, URZ, 0xfc, !UPT ;  /* 0x0001000031047892 */ /* 0x000fe4000f8efc3f */
[----:B------:R-:W-:-:S02]  /*1370*/  UIMAD UR6, UR36, 0x300, UR20 ;  /* 0x00000300240678a4 */ /* 0x000fc4000f8e0214 */
[----:B------:R-:W-:Y:S02]  /*1380*/  UIADD3 UR8, UR4, 0x2, URZ ;  /* 0x0000000204087890 */ /* 0x000fe4000fffe03f */
[----:B------:R-:W-:Y:S02]  /*1390*/  UIADD3 UR10, UR6, 0x2, URZ ;  /* 0x00000002060a7890 */ /* 0x000fe4000fffe03f */
[----:B------:R-:W-:Y:S02]  /*13a0*/  UIADD3 UR12, UR4, 0x4, URZ ;  /* 0x00000004040c7890 */ /* 0x000fe4000fffe03f */
[----:B------:R-:W-:Y:S02]  /*13b0*/  UIADD3 UR14, UR6, 0x4, URZ ;  /* 0x00000004060e7890 */ /* 0x000fe4000fffe03f */
[----:B------:R-:W-:Y:S01]  /*13c0*/  HGMMA.64x96x16.F32 R24, gdesc[UR4], RZ, !UPT, gsb0 ;  /* 0x01600000041879f0 */ /* 0x000fe2000c0008ff */
[----:B------:R-:W-:Y:S02]  /*13d0*/  UIADD3 UR16, UR4, 0x6, URZ ;  /* 0x0000000604107890 */ /* 0x000fe4000fffe03f */
[----:B------:R-:W-:Y:S01]  /*13e0*/  UIADD3 UR18, UR6, 0x6, URZ ;  /* 0x0000000606127890 */ /* 0x000fe2000fffe03f */
[----:B------:R-:W-:Y:S01]  /*13f0*/  UMOV UR17, 0x40000040 ;  /* 0x4000004000117882 */ /* 0x000fe20000000000 */
[----:B------:R-:W-:Y:S01]  /*1400*/  UMOV UR19, 0x40000040 ;  /* 0x4000004000137882 */ /* 0x000fe20000000000 */
[----:B------:R-:W-:Y:S01]  /*1410*/  ULDC UR7, c[0x0][0x9d8] ;  /* 0x0002760000077ab9 */ /* 0x000fe20000000800 */
[----:B------:R-:W-:-:S04]  /*1420*/  UIMAD UR6, UR40, -0x60, UR44 ;  /* 0xffffffa0280678a4 */ /* 0x000fc8000f8e022c */
[----:B------:R-:W-:Y:S01]  /*1430*/  UIADD3 UR6, UR6, 0x60, URZ ;  /* 0x0000006006067890 */ /* 0x000fe2000fffe03f */
[----:B--2---:R-:W-:-:S05]  /*1440*/  LOP3.LUT R72, R72, 0x7f, RZ, 0xc0, !PT ;  /* 0x0000007f48487812 */ /* 0x004fca00078ec0ff */
[----:B------:R-:W-:-:S04]  /*1450*/  IMAD.U32 R0, RZ, RZ, UR6 ;  /* 0x00000006ff007e24 */ /* 0x000fc8000f8e00ff */
[----:B------:R-:W-:-:S05]  /*1460*/  IMAD R0, R209, -0x2, R0 ;  /* 0xfffffffed1007824 */ /* 0x000fca00078e0200 */
        /* <DEDUP_REMOVED lines=8> */
[----:B------:R-:W-:Y:S01]  /*14f0*/  HGMMA.64x96x16.F32 R24, gdesc[UR8], R24, gsb0 ;  /* 0x01600000081879f0 */ /* 0x000fe20008000818 */
[----:B------:R-:W-:Y:S02]  /*1500*/  ULDC UR10, c[0x0][0x988] ;  /* 0x00026200000a7ab9 */ /* 0x000fe40000000800 */
[----:B------:R-:W-:Y:S02]  /*1510*/  WARPGROUP.DEPBAR.LE gsb0, 0x0 ;  /* 0x00008000000079c5 */ /* 0x000fe40000010000 */
[----:B------:R-:W-:-:S06]  /*1520*/  WARPGROUP.ARRIVE ;  /* 0x00000000000079c5 */ /* 0x000fcc0000000000 */
[----:B------:R-:W-:Y:S03]  /*1530*/  HGMMA.64x96x16.F32 R24, gdesc[UR12], R24, gsb0 ;  /* 0x016000000c1879f0 */ /* 0x000fe60008000818 */
[----:B------:R-:W-:Y:S02]  /*1540*/  WARPGROUP.DEPBAR.LE gsb0, 0x0 ;  /* 0x00008000000079c5 */ /* 0x000fe40000010000 */
[----:B------:R-:W-:-:S06]  /*1550*/  WARPGROUP.ARRIVE ;  /* 0x00000000000079c5 */ /* 0x000fcc0000000000 */
[----:B------:R-:W-:Y:S03]  /*1560*/  HGMMA.64x96x16.F32 R24, gdesc[UR16], R24, gsb0 ;  /* 0x01600000101879f0 */ /* 0x000fe60008000818 */
        /* <DEDUP_REMOVED lines=47> */
[----:B-1----:R-:W1:Y:S01]  /*1860*/  MUFU.TANH R3, R26 ;  /* 0x0000001a00037308 */ /* 0x002e620000002400 */
        /* <DEDUP_REMOVED lines=16> */
[----:B-1----:R-:W-:Y:S01]  /*1970*/  FSEL R3, R3, -INF , P6 ;  /* 0xff80000003037808 */ /* 0x002fe20003000000 */
[----:B------:R-:W-:Y:S01]  /*1980*/  FMUL.FTZ R70, R70, UR7 ;  /* 0x0000000746467c20 */ /* 0x000fe20008410000 */
[----:B------:R-:W-:Y:S01]  /*1990*/  ISETP.GT.AND P6, PT, R0, 0x18, PT ;  /* 0x000000180000780c */ /* 0x000fe20003fc4270 */
[----:B------:R-:W-:-:S04]  /*19a0*/  FMUL.FTZ R71, R71, UR7 ;  /* 0x0000000747477c20 */ /* 0x000fc80008410000 */
        /* <DEDUP_REMOVED lines=106> */
[----:B-1----:R-:W-:-:S04]  /*2050*/  FSEL R69, R69, -INF , P1 ;  /* 0xff80000045457808 */ /* 0x002fc80000800000 */
[----:B------:R-:W-:-:S03]  /*2060*/  FMNMX.FTZ R4, R69, R0, !PT ;  /* 0x0000000045047209 */ /* 0x000fc60007810000 */
[----:B------:R-:W1:Y:S01]  /*2070*/  MUFU.TANH R66, R66 ;  /* 0x0000004200427308 */ /* 0x000e620000002400 */
[----:B--2---:R-:W-:Y:S01]  /*2080*/  FSEL R62, R62, -INF , P6 ;  /* 0xff8000003e3e7808 */ /* 0x004fe20003000000 */
[----:B------:R-:W2:Y:S06]  /*2090*/  SHFL.BFLY PT, R21, R4, 0x2, 0x1f ;  /* 0x0c401f0004157f89 */ /* 0x000eac00000e0000 */
[----:B------:R-:W4:Y:S01]  /*20a0*/  MUFU.TANH R67, R67 ;  /* 0x0000004300437308 */ /* 0x000f220000002400 */
[----:B---3--:R-:W-:-:S07]  /*20b0*/  FSEL R63, R63, -INF , P5 ;  /* 0xff8000003f3f7808 */ /* 0x008fce0002800000 */
[----:B------:R-:W3:Y:S01]  /*20c0*/  MUFU.TANH R70, R70 ;  /* 0x0000004600467308 */ /* 0x000ee20000002400 */
[----:B-1----:R-:W-:-:S07]  /*20d0*/  FSEL R66, R66, -INF , P4 ;  /* 0xff80000042427808 */ /* 0x002fce0002000000 */
[----:B------:R-:W1:Y:S01]  /*20e0*/  MUFU.TANH R71, R71 ;  /* 0x0000004700477308 */ /* 0x000e620000002400 */
[----:B----4-:R-:W-:Y:S02]  /*20f0*/  FSEL R67, R67, -INF , P3 ;  /* 0xff80000043437808 */ /* 0x010fe40001800000 */
[----:B--2---:R-:W-:Y:S02]  /*2100*/  FMNMX.FTZ R21, R4, R21, !PT ;  /* 0x0000001504157209 */ /* 0x004fe40007810000 */
[----:B------:R-:W-:-:S03]  /*2110*/  FMNMX.FTZ R4, R3, R6, !PT ;  /* 0x0000000603047209 */ /* 0x000fc60007810000 */
[----:B------:R-:W2:Y:S01]  /*2120*/  SHFL.BFLY PT, R0, R21, 0x1, 0x1f ;  /* 0x0c201f0015007f89 */ /* 0x000ea200000e0000 */
[----:B------:R-:W-:Y:S02]  /*2130*/  FMNMX.FTZ R4, R5, R4, !PT ;  /* 0x0000000405047209 */ /* 0x000fe40007810000 */
[----:B---3--:R-:W-:Y:S02]  /*2140*/  FSEL R70, R70, -INF , P2 ;  /* 0xff80000046467808 */ /* 0x008fe40001000000 */
[----:B-1----:R-:W-:Y:S02]  /*2150*/  FSEL R71, R71, -INF , P1 ;  /* 0xff80000047477808 */ /* 0x002fe40000800000 */
[----:B--2---:R-:W-:Y:S02]  /*2160*/  FMNMX.FTZ R0, R21, R0, !PT ;  /* 0x0000000015007209 */ /* 0x004fe40007810000 */
[----:B------:R-:W-:Y:S02]  /*2170*/  FMNMX.FTZ R21, R9, R4, !PT ;  /* 0x0000000409157209 */ /* 0x000fe40007810000 */
[C---:B------:R-:W-:Y:S01]  /*2180*/  FSETP.NEU.FTZ.AND P0, PT, R0.reuse, -INF , PT ;  /* 0xff8000000000780b */ /* 0x040fe20003f1d000 */
[----:B------:R-:W-:Y:S01]  /*2190*/  FMUL.FTZ R20, R0, UR10 ;  /* 0x0000000a00147c20 */ /* 0x000fe20008410000 */
[----:B------:R-:W-:-:S04]  /*21a0*/  FMNMX.FTZ R4, R10, R21, !PT ;  /* 0x000000150a047209 */ /* 0x000fc80007810000 */
[----:B------:R-:W-:Y:S02]  /*21b0*/  FMNMX.FTZ R21, R11, R4, !PT ;  /* 0x000000040b157209 */ /* 0x000fe40007810000 */
[----:B------:R-:W-:Y:S02]  /*21c0*/  FSEL R20, R20, RZ, P0 ;  /* 0x000000ff14147208 */ /* 0x000fe40000000000 */
[----:B------:R-:W-:Y:S02]  /*21d0*/  FMNMX.FTZ R4, R12, R21, !PT ;  /* 0x000000150c047209 */ /* 0x000fe40007810000 */
[----:B------:R-:W-:Y:S01]  /*21e0*/  ISETP.NE.AND P0, PT, R23, RZ, PT ;  /* 0x000000ff1700720c */ /* 0x000fe20003f05270 */
        /* <DEDUP_REMOVED lines=14> */
[----:B------:R-:W1:Y:S01]  /*22d0*/  MUFU.EX2 R25, R25 ;  /* 0x0000001900197308 */ /* 0x000e620000000800 */
        /* <DEDUP_REMOVED lines=15> */
[----:B------:R-:W2:Y:S01]  /*23d0*/  MUFU.EX2 R29, R29 ;  /* 0x0000001d001d7308 */ /* 0x000ea20000000800 */
[--C-:B------:R-:W-:Y:S01]  /*23e0*/  FFMA.FTZ R61, R61, UR10, -R20.reuse ;  /* 0x0000000a3d3d7c23 */ /* 0x100fe20008010814 */
[--C-:B------:R-:W-:Y:S01]  /*23f0*/  FFMA.FTZ R64, R64, UR10, -R20.reuse ;  /* 0x0000000a40407c23 */ /* 0x100fe20008010814 */
[----:B------:R-:W-:Y:S01]  /*2400*/  FMNMX.FTZ R21, R55, R4, !PT ;  /* 0x0000000437157209 */ /* 0x000fe20007810000 */
[--C-:B------:R-:W-:Y:S01]  /*2410*/  FFMA.FTZ R65, R65, UR10, -R20.reuse ;  /* 0x0000000a41417c23 */ /* 0x100fe20008010814 */
[--C-:B------:R-:W-:Y:S01]  /*2420*/  FFMA.FTZ R68, R68, UR10, -R20.reuse ;  /* 0x0000000a44447c23 */ /* 0x100fe20008010814 */
[----:B------:R-:W-:Y:S01]  /*2430*/  FFMA.FTZ R20, R69, UR10, -R20 ;  /* 0x0000000a45147c23 */ /* 0x000fe20008010814 */
[----:B------:R-:W-:Y:S01]  /*2440*/  FMNMX.FTZ R4, R58, R21, !PT ;  /* 0x000000153a047209 */ /* 0x000fe20007810000 */
[----:B------:R-:W-:Y:S01]  /*2450*/  MUFU.EX2 R32, R32 ;  /* 0x0000002000207308 */ /* 0x000fe20000000800 */
[----:B-1----:R-:W-:-:S02]  /*2460*/  F2FP.F16.F32.PACK_AB R152, R25, R24 ;  /* 0x000000181998723e */ /* 0x002fc400000000ff */
[----:B------:R-:W-:-:S04]  /*2470*/  FMNMX.FTZ R21, R59, R4, !PT ;  /* 0x000000043b157209 */ /* 0x000fc80007810000 */
[----:B------:R-:W-:Y:S01]  /*2480*/  FMNMX.FTZ R4, R62, R21, !PT ;  /* 0x000000153e047209 */ /* 0x000fe20007810000 */
[----:B------:R-:W1:Y:S01]  /*2490*/  MUFU.EX2 R33, R33 ;  /* 0x0000002100217308 */ /* 0x000e620000000800 */
[----:B--2---:R-:W-:Y:S02]  /*24a0*/  F2FP.F16.F32.PACK_AB R154, R29, R28 ;  /* 0x0000001c1d9a723e */ /* 0x004fe400000000ff */
[----:B------:R-:W-:-:S04]  /*24b0*/  FMNMX.FTZ R21, R63, R4, !PT ;  /* 0x000000043f157209 */ /* 0x000fc80007810000 */
[----:B------:R-:W-:Y:S01]  /*24c0*/  FMNMX.FTZ R4, R66, R21, !PT ;  /* 0x0000001542047209 */ /* 0x000fe20007810000 */
[----:B------:R-:W-:Y:S03]  /*24d0*/  MUFU.EX2 R36, R36 ;  /* 0x0000002400247308 */ /* 0x000fe60000000800 */
[----:B------:R-:W-:-:S04]  /*24e0*/  FMNMX.FTZ R21, R67, R4, !PT ;  /* 0x0000000443157209 */ /* 0x000fc80007810000 */
[----:B------:R-:W-:Y:S01]  /*24f0*/  FMNMX.FTZ R4, R70, R21, !PT ;  /* 0x0000001546047209 */ /* 0x000fe20007810000 */
[----:B------:R-:W2:Y:S01]  /*2500*/  MUFU.EX2 R37, R37 ;  /* 0x0000002500257308 */ /* 0x000ea20000000800 */
[----:B-1----:R-:W-:Y:S02]  /*2510*/  F2FP.F16.F32.PACK_AB R156, R33, R32 ;  /* 0x00000020219c723e */ /* 0x002fe400000000ff */
[----:B------:R-:W-:-:S05]  /*2520*/  FMNMX.FTZ R4, R71, R4, !PT ;  /* 0x0000000447047209 */ /* 0x000fca0007810000 */
[----:B------:R-:W1:Y:S01]  /*2530*/  SHFL.BFLY PT, R21, R4, 0x2, 0x1f ;  /* 0x0c401f0004157f89 */ /* 0x000e6200000e0000 */
[----:B------:R-:W-:Y:S08]  /*2540*/  MUFU.EX2 R40, R40 ;  /* 0x0000002800287308 */ /* 0x000ff00000000800 */
[----:B------:R-:W3:Y:S01]  /*2550*/  MUFU.EX2 R41, R41 ;  /* 0x0000002900297308 */ /* 0x000ee20000000800 */
[----:B--2---:R-:W-:-:S07]  /*2560*/  F2FP.F16.F32.PACK_AB R158, R37, R36 ;  /* 0x00000024259e723e */ /* 0x004fce00000000ff */
[----:B------:R-:W-:Y:S01]  /*2570*/  MUFU.EX2 R44, R44 ;  /* 0x0000002c002c7308 */ /* 0x000fe20000000800 */
[----:B-1----:R-:W-:-:S07]  /*2580*/  FMNMX.FTZ R21, R4, R21, !PT ;  /* 0x0000001504157209 */ /* 0x002fce0007810000 */
[----:B------:R-:W1:Y:S01]  /*2590*/  MUFU.EX2 R45, R45 ;  /* 0x0000002d002d7308 */ /* 0x000e620000000800 */
[----:B---3--:R-:W-:Y:S01]  /*25a0*/  F2FP.F16.F32.PACK_AB R160, R41, R40 ;  /* 0x0000002829a0723e */ /* 0x008fe200000000ff */
[----:B------:R-:W2:Y:S06]  /*25b0*/  SHFL.BFLY PT, R4, R21, 0x1, 0x1f ;  /* 0x0c201f0015047f89 */ /* 0x000eac00000e0000 */
[----:B------:R-:W-:Y:S08]  /*25c0*/  MUFU.EX2 R48, R48 ;  /* 0x0000003000307308 */ /* 0x000ff00000000800 */
[----:B------:R-:W3:Y:S01]  /*25d0*/  MUFU.EX2 R49, R49 ;  /* 0x0000003100317308 */ /* 0x000ee20000000800 */
[----:B-1----:R-:W-:-:S07]  /*25e0*/  F2FP.F16.F32.PACK_AB R162, R45, R44 ;  /* 0x0000002c2da2723e */ /* 0x002fce00000000ff */
[----:B------:R-:W-:Y:S01]  /*25f0*/  MUFU.EX2 R52, R52 ;  /* 0x0000003400347308 */ /* 0x000fe20000000800 */
[----:B--2---:R-:W-:-:S04]  /*2600*/  FMNMX.FTZ R4, R21, R4, !PT ;  /* 0x0000000415047209 */ /* 0x004fc80007810000 */
[C---:B------:R-:W-:Y:S01]  /*2610*/  FSETP.NEU.FTZ.AND P1, PT, R4.reuse, -INF , PT ;  /* 0xff8000000400780b */ /* 0x040fe20003f3d000 */
[----:B------:R-:W-:Y:S02]  /*2620*/  FMUL.FTZ R21, R4, UR10 ;  /* 0x0000000a04157c20 */ /* 0x000fe40008410000 */
[----:B------:R-:W1:Y:S01]  /*2630*/  MUFU.EX2 R53, R53 ;  /* 0x0000003500357308 */ /* 0x000e620000000800 */
[----:B---3--:R-:W-:Y:S02]  /*2640*/  F2FP.F16.F32.PACK_AB R164, R49, R48 ;  /* 0x0000003031a4723e */ /* 0x008fe400000000ff */
[----:B------:R-:W-:Y:S02]  /*2650*/  FSEL R26, R21, RZ, P1 ;  /* 0x000000ff151a7208 */ /* 0x000fe40000800000 */
[----:B------:R-:W-:Y:S02]  /*2660*/  ISETP.NE.AND P1, PT, R72, RZ, PT ;  /* 0x000000ff4800720c */ /* 0x000fe40003f25270 */
[----:B------:R-:W2:Y:S01]  /*2670*/  S2R R72, SR_TID.X ;  /* 0x0000000000487919 */ /* 0x000ea20000002100 */
        /* <DEDUP_REMOVED lines=11> */
[--C-:B------:R-:W-:Y:S01]  /*2730*/  FFMA.FTZ R46, R46, UR10, -R26.reuse ;  /* 0x0000000a2e2e7c23 */ /* 0x100fe2000801081a */
[----:B------:R4:W5:Y:S01]  /*2740*/  MUFU.EX2 R30, R6 ;  /* 0x00000006001e7308 */ /* 0x0009620000000800 */
[----:B---3--:R-:W-:Y:S01]  /*2750*/  FADD.FTZ R3, R24, R25 ;  /* 0x0000001918037221 */ /* 0x008fe20000010000 */
[--C-:B------:R-:W-:Y:S01]  /*2760*/  FFMA.FTZ R47, R47, UR10, -R26.reuse ;  /* 0x0000000a2f2f7c23 */ /* 0x100fe2000801081a */
[--C-:B------:R-:W-:Y:S01]  /*2770*/  FFMA.FTZ R50, R50, UR10, -R26.reuse ;  /* 0x0000000a32327c23 */ /* 0x100fe2000801081a */
[--C-:B------:R-:W-:Y:S01]  /*2780*/  FFMA.FTZ R51, R51, UR10, -R26.reuse ;  /* 0x0000000a33337c23 */ /* 0x100fe2000801081a */
[--C-:B------:R-:W-:Y:S01]  /*2790*/  FFMA.FTZ R54, R54, UR10, -R26.reuse ;  /* 0x0000000a36367c23 */ /* 0x100fe2000801081a */
[--C-:B------:R-:W-:Y:S01]  /*27a0*/  FFMA.FTZ R55, R55, UR10, -R26.reuse ;  /* 0x0000000a37377c23 */ /* 0x100fe2000801081a */
[--C-:B------:R-:W-:Y:S01]  /*27b0*/  FFMA.FTZ R58, R58, UR10, -R26.reuse ;  /* 0x0000000a3a3a7c23 */ /* 0x100fe2000801081a */
[----:B------:R3:W0:Y:S01]  /*27c0*/  MUFU.EX2 R155, R5 ;  /* 0x00000005009b7308 */ /* 0x0006220000000800 */
[----:B----4-:R-:W-:Y:S01]  /*27d0*/  FADD.FTZ R6, R28, R3 ;  /* 0x000000031c067221 */ /* 0x010fe20000010000 */
[--C-:B------:R-:W-:Y:S01]  /*27e0*/  FFMA.FTZ R59, R59, UR10, -R26.reuse ;  /* 0x0000000a3b3b7c23 */ /* 0x100fe2000801081a */
[--C-:B------:R-:W-:Y:S01]  /*27f0*/  FFMA.FTZ R62, R62, UR10, -R26.reuse ;  /* 0x0000000a3e3e7c23 */ /* 0x100fe2000801081a */
[----:B------:R-:W-:Y:S01]  /*2800*/  FFMA.FTZ R63, R63, UR10, -R26 ;  /* 0x0000000a3f3f7c23 */ /* 0x000fe2000801081a */
[----:B------:R-:W-:Y:S01]  /*2810*/  FADD.FTZ R3, R29, R6 ;  /* 0x000000061d037221 */ /* 0x000fe20000010000 */
[--C-:B------:R-:W-:Y:S01]  /*2820*/  FFMA.FTZ R66, R66, UR10, -R26.reuse ;  /* 0x0000000a42427c23 */ /* 0x100fe2000801081a */
[--C-:B------:R-:W-:Y:S01]  /*2830*/  FFMA.FTZ R67, R67, UR10, -R26.reuse ;  /* 0x0000000a43437c23 */ /* 0x100fe2000801081a */
[----:B------:R4:W0:Y:S01]  /*2840*/  MUFU.EX2 R34, R9 ;  /* 0x0000000900227308 */ /* 0x0008220000000800 */
[----:B------:R-:W-:Y:S01]  /*2850*/  FADD.FTZ R6, R32, R3 ;  /* 0x0000000320067221 */ /* 0x000fe20000010000 */
[----:B------:R-:W-:Y:S01]  /*2860*/  FFMA.FTZ R70, R70, UR10, -R26 ;  /* 0x0000000a46467c23 */ /* 0x000fe2000801081a */
[----:B--2---:R-:W-:Y:S01]  /*2870*/  SHF.R.U32.HI R72, RZ, 0x7, R72 ;  /* 0x00000007ff487819 */ /* 0x004fe20000011648 */
[----:B------:R-:W-:Y:S01]  /*2880*/  FFMA.FTZ R26, R71, UR10, -R26 ;  /* 0x0000000a471a7c23 */ /* 0x000fe2000801081a */
[----:B---3--:R-:W-:Y:S01]  /*2890*/  FADD.FTZ R5, R33, R6 ;  /* 0x0000000621057221 */ /* 0x008fe20000010000 */
[----:B-1----:R-:W-:-:S02]  /*28a0*/  F2FP.F16.F32.PACK_AB R166, R53, R52 ;  /* 0x0000003435a6723e */ /* 0x002fc400000000ff */
[----:B------:R-:W1:Y:S01]  /*28b0*/  MUFU.EX2 R10, R10 ;  /* 0x0000000a000a7308 */ /* 0x000e620000000800 */
[----:B----4-:R-:W-:Y:S01]  /*28c0*/  IMAD.U32 R9, RZ, RZ, UR21 ;  /* 0x00000015ff097e24 */ /* 0x010fe2000f8e00ff */
[----:B------:R-:W-:-:S06]  /*28d0*/  IADD3 R6, -R72, 0xb, RZ ;  /* 0x0000000b48067810 */ /* 0x000fcc0007ffe1ff */
[----:B------:R5:W-:Y:S08]  /*28e0*/  MUFU.EX2 R21, R20 ;  /* 0x0000001400157308 */ /* 0x000bf00000000800 */
[----:B------:R-:W2:Y:S01]  /*28f0*/  MUFU.EX2 R11, R11 ;  /* 0x0000000b000b7308 */ /* 0x000ea20000000800 */
[----:B-----5:R-:W-:Y:S01]  /*2900*/  FADD.FTZ R20, R153, R30 ;  /* 0x0000001e99147221 */ /* 0x020fe20000010000 */
[----:B------:R-:W-:-:S03]  /*2910*/  F2FP.F16.F32.PACK_AB R153, R30, R153 ;  /* 0x000000991e99723e */ /* 0x000fc600000000ff */
[----:B0-----:R-:W-:Y:S01]  /*2920*/  FADD.FTZ R3, R155, R20 ;  /* 0x000000149b037221 */ /* 0x001fe20000010000 */
[----:B------:R-:W-:Y:S01]  /*2930*/  FADD.FTZ R20, R36, R5 ;  /* 0x0000000524147221 */ /* 0x000fe20000010000 */
[C---:B------:R-:W-:Y:S01]  /*2940*/  F2FP.F16.F32.PACK_AB R155, R34.reuse, R155 ;  /* 0x0000009b229b723e */ /* 0x040fe200000000ff */
[----:B------:R-:W0:Y:S01]  /*2950*/  MUFU.EX2 R12, R12 ;  /* 0x0000000c000c7308 */ /* 0x000e220000000800 */
[----:B------:R-:W-:Y:S01]  /*2960*/  FADD.FTZ R5, R34, R3 ;  /* 0x0000000322057221 */ /* 0x000fe20000010000 */
[----:B------:R-:W-:Y:S01]  /*2970*/  FADD.FTZ R23, R37, R20 ;  /* 0x0000001425177221 */ /* 0x000fe20000010000 */
[----:B------:R-:W-:Y:S02]  /*2980*/  @!P1 VIADD R3, R9, 0x22840 ;  /* 0x0002284009039836 */ /* 0x000fe40000000000 */
[----:B-1----:R-:W-:Y:S01]  /*2990*/  FADD.FTZ R20, R10, R5 ;  /* 0x000000050a147221 */ /* 0x002fe20000010000 */
[----:B------:R-:W-:Y:S02]  /*29a0*/  FADD.FTZ R38, R40, R23 ;  /* 0x0000001728267221 */ /* 0x000fe40000010000 */
[----:B------:R-:W1:Y:S01]  /*29b0*/  MUFU.EX2 R13, R13 ;  /* 0x0000000d000d7308 */ /* 0x000e620000000800 */
[----:B--2---:R-:W-:Y:S01]  /*29c0*/  FADD.FTZ R5, R11, R20 ;  /* 0x000000140b057221 */ /* 0x004fe20000010000 */
[----:B------:R-:W-:Y:S01]  /*29d0*/  @!P1 PRMT R3, RZ, 0x654, R3 ;  /* 0x00000654ff039816 */ /* 0x000fe20000000003 */
[----:B------:R2:W-:Y:S06]  /*29e0*/  BAR.ARV R6, 0x100 ;  /* 0x000400060000751d */ /* 0x0005ec0000002000 */
[----:B------:R-:W3:Y:S01]  /*29f0*/  MUFU.EX2 R14, R14 ;  /* 0x0000000e000e7308 */ /* 0x000ee20000000800 */
[----:B0-----:R-:W-:Y:S01]  /*2a00*/  FADD.FTZ R20, R12, R5 ;  /* 0x000000050c147221 */ /* 0x001fe20000010000 */
[----:B------:R0:W-:Y:S01]  /*2a10*/  @!P1 SYNCS.ARRIVE.TRANS64.RED.A1T0 RZ, [R3+URZ], RZ ;  /* 0x000000ff03ff99a7 */ /* 0x0001e2000810043f */
[----:B------:R-:W-:Y:S01]  /*2a20*/  FADD.FTZ R23, R41, R38 ;  /* 0x0000002629177221 */ /* 0x000fe20000010000 */
[----:B------:R-:W-:-:S03]  /*2a30*/  F2FP.F16.F32.PACK_AB R157, R11, R10 ;  /* 0x0000000a0b9d723e */ /* 0x000fc600000000ff */
[----:B------:R-:W-:Y:S01]  /*2a40*/  FADD.FTZ R38, R44, R23 ;  /* 0x000000172c267221 */ /* 0x000fe20000010000 */
[----:B------:R-:W0:Y:S01]  /*2a50*/  MUFU.EX2 R15, R15 ;  /* 0x0000000f000f7308 */ /* 0x000e220000000800 */
[C---:B-1----:R-:W-:Y:S01]  /*2a60*/  FADD.FTZ R5, R13.reuse, R20 ;  /* 0x000000140d057221 */ /* 0x042fe20000010000 */
[----:B------:R-:W-:Y:S01]  /*2a70*/  F2FP.F16.F32.PACK_AB R159, R13, R12 ;  /* 0x0000000c0d9f723e */ /* 0x000fe200000000ff */
[----:B------:R-:W-:-:S04]  /*2a80*/  FADD.FTZ R23, R45, R38 ;  /* 0x000000262d177221 */ /* 0x000fc80000010000 */
[----:B------:R-:W-:Y:S01]  /*2a90*/  FADD.FTZ R38, R48, R23 ;  /* 0x0000001730267221 */ /* 0x000fe20000010000 */
[----:B------:R-:W1:Y:S01]  /*2aa0*/  MUFU.EX2 R46, R46 ;  /* 0x0000002e002e7308 */ /* 0x000e620000000800 */
[----:B---3--:R-:W-:Y:S02]  /*2ab0*/  FADD.FTZ R20, R14, R5 ;  /* 0x000000050e147221 */ /* 0x008fe40000010000 */
[----:B------:R-:W-:-:S04]  /*2ac0*/  FADD.FTZ R5, R49, R38 ;  /* 0x0000002631057221 */ /* 0x000fc80000010000 */
[----:B------:R-:W-:Y:S01]  /*2ad0*/  FADD.FTZ R38, R52, R5 ;  /* 0x0000000534267221 */ /* 0x000fe20000010000 */
[----:B------:R-:W3:Y:S01]  /*2ae0*/  MUFU.EX2 R47, R47 ;  /* 0x0000002f002f7308 */ /* 0x000ee20000000800 */
[C---:B0-----:R-:W-:Y:S01]  /*2af0*/  FADD.FTZ R3, R15.reuse, R20 ;  /* 0x000000140f037221 */ /* 0x041fe20000010000 */
[----:B------:R-:W-:Y:S01]  /*2b00*/  F2FP.F16.F32.PACK_AB R161, R15, R14 ;  /* 0x0000000e0fa1723e */ /* 0x000fe200000000ff */
[----:B------:R-:W-:-:S05]  /*2b10*/  FADD.FTZ R5, R53, R38 ;  /* 0x0000002635057221 */ /* 0x000fca0000010000 */
[----:B------:R-:W0:Y:S01]  /*2b20*/  MUFU.EX2 R50, R50 ;  /* 0x0000003200327308 */ /* 0x000e220000000800 */
[----:B-1----:R-:W-:-:S07]  /*2b30*/  FADD.FTZ R20, R46, R3 ;  /* 0x000000032e147221 */ /* 0x002fce0000010000 */
[----:B------:R-:W1:Y:S01]  /*2b40*/  MUFU.EX2 R51, R51 ;  /* 0x0000003300337308 */ /* 0x000e620000000800 */
[C---:B---3--:R-:W-:Y:S01]  /*2b50*/  FADD.FTZ R3, R47.reuse, R20 ;  /* 0x000000142f037221 */ /* 0x048fe20000010000 */
[----:B------:R-:W-:-:S06]  /*2b60*/  F2FP.F16.F32.PACK_AB R163, R47, R46 ;  /* 0x0000002e2fa3723e */ /* 0x000fcc00000000ff */
[----:B------:R-:W3:Y:S01]  /*2b70*/  MUFU.EX2 R54, R54 ;  /* 0x0000003600367308 */ /* 0x000ee20000000800 */
[----:B0-----:R-:W-:-:S07]  /*2b80*/  FADD.FTZ R20, R50, R3 ;  /* 0x0000000332147221 */ /* 0x001fce0000010000 */
        /* <DEDUP_REMOVED lines=13> */
[C---:B0-----:R-:W-:Y:S01]  /*2c60*/  FADD.FTZ R3, R59.reuse, R20 ;  /* 0x000000143b037221 */ /* 0x041fe20000010000 */
[----:B------:R-:W-:-:S06]  /*2c70*/  F2FP.F16.F32.PACK_AB R169, R59, R58 ;  /* 0x0000003a3ba9723e */ /* 0x000fcc00000000ff */
[----:B------:R-:W0:Y:S01]  /*2c80*/  MUFU.EX2 R60, R60 ;  /* 0x0000003c003c7308 */ /* 0x000e220000000800 */
[C---:B-1----:R-:W-:Y:S01]  /*2c90*/  FADD.FTZ R5, R57.reuse, R24 ;  /* 0x0000001839057221 */ /* 0x042fe20000010000 */
[----:B------:R-:W-:-:S06]  /*2ca0*/  F2FP.F16.F32.PACK_AB R168, R57, R56 ;  /* 0x0000003839a8723e */ /* 0x000fcc00000000ff */
[----:B------:R-:W1:Y:S01]  /*2cb0*/  MUFU.EX2 R63, R63 ;  /* 0x0000003f003f7308 */ /* 0x000e620000000800 */
[----:B---3--:R-:W-:-:S07]  /*2cc0*/  FADD.FTZ R20, R62, R3 ;  /* 0x000000033e147221 */ /* 0x008fce0000010000 */
[----:B------:R-:W3:Y:S01]  /*2cd0*/  MUFU.EX2 R61, R61 ;  /* 0x0000003d003d7308 */ /* 0x000ee20000000800 */
[----:B0-----:R-:W-:-:S07]  /*2ce0*/  FADD.FTZ R24, R60, R5 ;  /* 0x000000053c187221 */ /* 0x001fce0000010000 */
[----:B------:R-:W0:Y:S01]  /*2cf0*/  MUFU.EX2 R66, R66 ;  /* 0x0000004200427308 */ /* 0x000e220000000800 */
[C---:B-1----:R-:W-:Y:S01]  /*2d00*/  FADD.FTZ R3, R63.reuse, R20 ;  /* 0x000000143f037221 */ /* 0x042fe20000010000 */
[----:B------:R-:W-:-:S06]  /*2d10*/  F2FP.F16.F32.PACK_AB R171, R63, R62 ;  /* 0x0000003e3fab723e */ /* 0x000fcc00000000ff */
[----:B------:R-:W1:Y:S01]  /*2d20*/  MUFU.EX2 R64, R64 ;  /* 0x0000004000407308 */ /* 0x000e620000000800 */
[C---:B---3--:R-:W-:Y:S01]  /*2d30*/  FADD.FTZ R5, R61.reuse, R24 ;  /* 0x000000183d057221 */ /* 0x048fe20000010000 */
[----:B------:R-:W-:-:S06]  /*2d40*/  F2FP.F16.F32.PACK_AB R170, R61, R60 ;  /* 0x0000003c3daa723e */ /* 0x000fcc00000000ff */
[----:B------:R-:W3:Y:S01]  /*2d50*/  MUFU.EX2 R67, R67 ;  /* 0x0000004300437308 */ /* 0x000ee20000000800 */
[----:B0-----:R-:W-:-:S07]  /*2d60*/  FADD.FTZ R20, R66, R3 ;  /* 0x0000000342147221 */ /* 0x001fce0000010000 */
[----:B------:R-:W0:Y:S01]  /*2d70*/  MUFU.EX2 R65, R65 ;  /* 0x0000004100417308 */ /* 0x000e220000000800 */
[----:B-1----:R-:W-:-:S07]  /*2d80*/  FADD.FTZ R24, R64, R5 ;  /* 0x0000000540187221 */ /* 0x002fce0000010000 */
[----:B------:R-:W1:Y:S01]  /*2d90*/  MUFU.EX2 R70, R70 ;  /* 0x0000004600467308 */ /* 0x000e620000000800 */
[C---:B---3--:R-:W-:Y:S01]  /*2da0*/  FADD.FTZ R3, R67.reuse, R20 ;  /* 0x0000001443037221 */ /* 0x048fe20000010000 */
[----:B------:R-:W-:-:S06]  /*2db0*/  F2FP.F16.F32.PACK_AB R173, R67, R66 ;  /* 0x0000004243ad723e */ /* 0x000fcc00000000ff */
[----:B------:R-:W3:Y:S01]  /*2dc0*/  MUFU.EX2 R68, R68 ;  /* 0x0000004400447308 */ /* 0x000ee20000000800 */
[C---:B0-----:R-:W-:Y:S01]  /*2dd0*/  FADD.FTZ R5, R65.reuse, R24 ;  /* 0x0000001841057221 */ /* 0x041fe20000010000 */
[----:B------:R-:W-:-:S06]  /*2de0*/  F2FP.F16.F32.PACK_AB R172, R65, R64 ;  /* 0x0000004041ac723e */ /* 0x000fcc00000000ff */
[----:B------:R-:W0:Y:S01]  /*2df0*/  MUFU.EX2 R175, R26 ;  /* 0x0000001a00af7308 */ /* 0x000e220000000800 */
[----:B-1----:R-:W-:Y:S01]  /*2e00*/  FADD.FTZ R10, R70, R3 ;  /* 0x00000003460a7221 */ /* 0x002fe20000010000 */
[----:B---3--:R-:W-:Y:S01]  /*2e10*/  FADD.FTZ R24, R68, R5 ;  /* 0x0000000544187221 */ /* 0x008fe20000010000 */
[----:B------:R-:W-:-:S03]  /*2e20*/  F2FP.F16.F32.PACK_AB R174, R21, R68 ;  /* 0x0000004415ae723e */ /* 0x000fc600000000ff */
[----:B------:R-:W-:Y:S01]  /*2e30*/  FADD.FTZ R5, R21, R24 ;  /* 0x0000001815057221 */ /* 0x000fe20000010000 */
[C---:B0-----:R-:W-:Y:S01]  /*2e40*/  FADD.FTZ R3, R175.reuse, R10 ;  /* 0x0000000aaf037221 */ /* 0x041fe20000010000 */
[----:B------:R-:W-:Y:S01]  /*2e50*/  F2FP.F16.F32.PACK_AB R175, R175, R70 ;  /* 0x00000046afaf723e */ /* 0x000fe200000000ff */
[----:B--2---:R-:W-:Y:S06]  /*2e60*/  @!P0 BRA `(.L_x_9259) ;  /* 0x0000000000048947 */ /* 0x004fec0003800000 */
[----:B------:R-:W-:Y:S01]  /*2e70*/  BPT.TRAP 0x1 ;  /* 0x000000040000795c */ /* 0x000fe20000300000 */
.L_x_9259:
[----:B------:R0:W1:Y:S01]  /*2e80*/  SYNCS.PHASECHK.TRANS64.TRYWAIT P2, [UR21+0x22850], R8 ;  /* 0x02285008ff0075a7 */ /* 0x0000620008040155 */
[----:B------:R-:W-:Y:S05]  /*2e90*/  @!P0 BRA `(.L_x_9260) ;  /* 0x0000000000048947 */ /* 0x000fea0003800000 */
[----:B------:R-:W-:Y:S01]  /*2ea0*/  BPT.TRAP 0x1 ;  /* 0x000000040000795c */ /* 0x000fe20000300000 */
.L_x_9260:
[----:B-1----:R-:W-:Y:S05]  /*2eb0*/  @P2 BRA `(.L_x_9261) ;  /* 0x0000000000082947 */ /* 0x002fea0003800000 */
[----:B------:R-:W1:Y:S02]  /*2ec0*/  SYNCS.PHASECHK.TRANS64.TRYWAIT P2, [UR21+0x22850], R8 ;  /* 0x02285008ff0075a7 */ /* 0x000e640008040155 */
[----:B-1----:R-:W-:Y:S05]  /*2ed0*/  @!P2 BRA `(.L_x_9262) ;  /* 0x000000900004a947 */ /* 0x002fea0003800000 */
.L_x_9261:
[----:B------:R2:W-:Y:S01]  /*2ee0*/  BAR.SYNC.DEFER_BLOCKING R7, 0x100 ;  /* 0x000400070000751d */ /* 0x0005e20000010000 */
[----:B------:R-:W-:Y:S01]  /*2ef0*/  UIADD3 UR45, UR45, 0x400, URZ ;  /* 0x000004002d2d7890 */ /* 0x000fe2000fffe03f */
[----:B-1----:R-:W-:Y:S01]  /*2f00*/  @!P1 VIADD R9, R9, 0x22860 ;  /* 0x0002286009099836 */ /* 0x002fe20000000000 */
[----:B------:R-:W-:Y:S02]  /*2f10*/  UISETP.GE.AND UP0, UPT, UR44, 0x61, UPT ;  /* 0x000000612c00788c */ /* 0x000fe4000bf06270 */
[----:B------:R-:W-:Y:S01]  /*2f20*/  USHF.R.U32.HI UR45, URZ, 0x4, UR45 ;  /* 0x000000043f2d7899 */ /* 0x000fe2000801162d */
[----:B------:R-:W-:Y:S01]  /*2f30*/  UMOV UR7, 0x40000040 ;  /* 0x4000004000077882 */ /* 0x000fe20000000000 */
[----:B------:R-:W-:Y:S02]  /*2f40*/  @!P1 PRMT R9, RZ, 0x654, R9 ;  /* 0x00000654ff099816 */ /* 0x000fe40000000009 */
[----:B------:R-:W-:Y:S01]  /*2f50*/  ULOP3.LUT UR21, UR45, 0x3fff, URZ, 0xc0, !UPT ;  /* 0x00003fff2d157892 */ /* 0x000fe2000f8ec03f */
[----:B------:R-:W-:-:S03]  /*2f60*/  PLOP3.LUT P2, PT, PT, PT, UP0, 0x80, 0x0 ;  /* 0x000000000000781c */ /* 0x000fc60003f4f008 */
[----:B------:R-:W-:-:S04]  /*2f70*/  ULOP3.LUT UR21, UR21, 0x3000000, URZ, 0xfc, !UPT ;  /* 0x0300000015157892 */ /* 0x000fc8000f8efc3f */
[----:B------:R-:W-:Y:S01]  /*2f80*/  UIMAD UR11, UR36, 0xc00, UR21 ;  /* 0x00000c00240b78a4 */ /* 0x000fe2000f8e0215 */
[----:B------:R-:W-:-:S06]  /*2f90*/  WARPGROUP.ARRIVE ;  /* 0x00000000000079c5 */ /* 0x000fcc0000000000 */
[----:B------:R-:W-:Y:S02]  /*2fa0*/  UMOV UR6, UR11 ;  /* 0x0000000b00067c82 */ /* 0x000fe40008000000 */
        /* <DEDUP_REMOVED lines=32> */
[----:B------:R2:W-:Y:S01]  /*31b0*/  @!P1 SYNCS.ARRIVE.TRANS64.RED.A1T0 RZ, [R9+URZ], RZ ;  /* 0x000000ff09ff99a7 */ /* 0x0005e2000810043f */
[----:B------:R-:W-:Y:S05]  /*31c0*/  @!P2 BRA `(.L_x_9263) ;  /* 0x0000002000eca947 */ /* 0x000fea0003800000 */
[----:B--2---:R-:W-:Y:S01]  /*31d0*/  IMAD.MOV.U32 R7, RZ, RZ, R4 ;  /* 0x000000ffff077224 */ /* 0x004fe200078e0004 */
[----:B------:R-:W-:Y:S01]  /*31e0*/  UIADD3 UR40, UR40, -0x2, URZ ;  /* 0xfffffffe28287890 */ /* 0x000fe2000fffe03f */
[----:B------:R-:W-:Y:S01]  /*31f0*/  IMAD.MOV.U32 R23, RZ, RZ, R0 ;  /* 0x000000ffff177224 */ /* 0x000fe200078e0000 */
[----:B------:R-:W-:Y:S01]  /*3200*/  ULDC UR24, c[0x0][0x9d8] ;  /* 0x0002760000187ab9 */ /* 0x000fe20000000800 */
[----:B------:R-:W-:-:S09]  /*3210*/  ULDC UR22, c[0x0][0x988] ;  /* 0x0002620000167ab9 */ /* 0x000fd20000000800 */
.L_x_9272:
        /* <DEDUP_REMOVED lines=8> */
[----:B-1----:R-:W-:Y:S11]  /*32a0*/  @!P0 BRA `(.L_x_9264) ;  /* 0x0000000000048947 */ /* 0x002ff60003800000 */
[----:B------:R-:W-:Y:S01]  /*32b0*/  BPT.TRAP 0x1 ;  /* 0x000000040000795c */ /* 0x000fe20000300000 */
.L_x_9264:
[----:B------:R-:W1:Y:S01]  /*32c0*/  S2UR UR7, SR_CgaCtaId ;  /* 0x00000000000779c3 */ /* 0x000e620000008800 */
[----:B------:R-:W-:Y:S01]  /*32d0*/  IMAD.U32 R0, RZ, RZ, UR38 ;  /* 0x00000026ff007e24 */ /* 0x000fe2000f8e00ff */
[----:B------:R-:W-:-:S04]  /*32e0*/  UMOV UR6, 0x400 ;  /* 0x0000040000067882 */ /* 0x000fc80000000000 */
[----:B------:R-:W-:-:S04]  /*32f0*/  SHF.L.U32 R0, R0, 0x1f, RZ ;  /* 0x0000001f00007819 */ /* 0x000fc800000006ff */
[----:B------:R-:W-:-:S13]  /*3300*/  R2UR UR25, R0 ;  /* 0x00000000001972ca */ /* 0x000fda00000e0000 */
[----:B------:R-:W-:Y:S01]  /*3310*/  IMAD.U32 R0, RZ, RZ, UR25 ;  /* 0x00000019ff007e24 */ /* 0x000fe2000f8e00ff */
[----:B-1----:R-:W-:-:S04]  /*3320*/  ULEA UR6, UR7, UR6, 0x18 ;  /* 0x0000000607067291 */ /* 0x002fc8000f8ec03f */
[----:B------:R-:W-:-:S09]  /*3330*/  ULEA UR23, UR36, UR6, 0x3 ;  /* 0x0000000624177291 */ /* 0x000fd2000f8e183f */
[----:B------:R1:W2:Y:S01]  /*3340*/  SYNCS.PHASECHK.TRANS64.TRYWAIT P3, [UR23+0x22830], R0 ;  /* 0x02283000ff0075a7 */ /* 0x0002a20008060157 */
[----:B------:R-:W-:Y:S05]  /*3350*/  @!P0 BRA `(.L_x_9265) ;  /* 0x0000000000048947 */ /* 0x000fea0003800000 */
[----:B------:R-:W-:Y:S01]  /*3360*/  BPT.TRAP 0x1 ;  /* 0x000000040000795c */ /* 0x000fe20000300000 */
.L_x_9265:
[----:B--2---:R-:W-:Y:S05]  /*3370*/  @P3 BRA `(.L_x_9266) ;  /* 0x00000000000c3947 */ /* 0x004fea0003800000 */
[----:B-1----:R-:W-:-:S04]  /*3380*/  IMAD.U32 R0, RZ, RZ, UR25 ;  /* 0x00000019ff007e24 */ /* 0x002fc8000f8e00ff */
[----:B------:R-:W1:Y:S02]  /*3390*/  SYNCS.PHASECHK.TRANS64.TRYWAIT P3, [UR23+0x22830], R0 ;  /* 0x02283000ff0075a7 */ /* 0x000e640008060157 */
[----:B-1----:R-:W-:Y:S05]  /*33a0*/  @!P3 BRA `(.L_x_9267) ;  /* 0x0000008800e4b947 */ /* 0x002fea0003800000 */
.L_x_9266:
[----:B------:R-:W-:Y:S01]  /*33b0*/  UIMAD UR6, UR36, 0x300, UR20 ;  /* 0x00000300240678a4 */ /* 0x000fe2000f8e0214 */
[----:B------:R-:W-:Y:S01]  /*33c0*/  WARPGROUP.ARRIVE ;  /* 0x00000000000079c5 */ /* 0x000fe20000000000 */
[----:B------:R-:W-:Y:S01]  /*33d0*/  UMOV UR7, 0x40000040 ;  /* 0x4000004000077882 */ /* 0x000fe20000000000 */
[----:B------:R-:W-:Y:S01]  /*33e0*/  UMOV UR11, 0x40000040 ;  /* 0x40000040000b7882 */ /* 0x000fe20000000000 */
[----:B------:R-:W-:-:S03]  /*33f0*/  UIADD3 UR10, UR6, 0x2, URZ ;  /* 0x00000002060a7890 */ /* 0x000fc6000fffe03f */
[----:B------:R-:W2:Y:S01]  /*3400*/  S2R R216, SR_TID.X ;  /* 0x0000000000d87919 */ /* 0x000ea20000002100 */
[----:B------:R-:W-:Y:S01]  /*3410*/  UIADD3 UR14, UR6, 0x4, URZ ;  /* 0x00000004060e7890 */ /* 0x000fe2000fffe03f */
[----:B------:R-:W-:Y:S01]  /*3420*/  UMOV UR15, 0x40000040 ;  /* 0x40000040000f7882 */ /* 0x000fe20000000000 */
[----:B------:R-:W-:Y:S01]  /*3430*/  HGMMA.64x96x16.F32 R152, gdesc[UR4], RZ, !UPT, gsb0 ;  /* 0x01600000049879f0 */ /* 0x000fe2000c0008ff */
[----:B------:R-:W-:Y:S01]  /*3440*/  UIADD3 UR18, UR6, 0x6, URZ ;  /* 0x0000000606127890 */ /* 0x000fe2000fffe03f */
[----:B------:R-:W-:Y:S01]  /*3450*/  UMOV UR19, 0x40000040 ;  /* 0x4000004000137882 */ /* 0x000fe20000000000 */
[----:B--2---:R-:W-:Y:S01]  /*3460*/  SHF.R.U32.HI R216, RZ, 0x7, R216 ;  /* 0x00000007ffd87819 */ /* 0x004fe200000116d8 */
[----:B------:R-:W-:Y:S02]  /*3470*/  WARPGROUP.DEPBAR.LE gsb0, 0x0 ;  /* 0x00008000000079c5 */ /* 0x000fe40000010000 */
[----:B------:R-:W-:-:S06]  /*3480*/  WARPGROUP.ARRIVE ;  /* 0x00000000000079c5 */ /* 0x000fcc0000000000 */
[----:B------:R-:W-:Y:S01]  /*3490*/  HGMMA.64x96x16.F32 R152, gdesc[UR8], R152, gsb0 ;  /* 0x01600000089879f0 */ /* 0x000fe20008000898 */
[----:B------:R-:W-:Y:S02]  /*34a0*/  UMOV UR10, UR22 ;  /* 0x00000016000a7c82 */ /* 0x000fe40008000000 */
        /* <DEDUP_REMOVED lines=14> */
[----:B0-----:R-:W-:Y:S01]  /*3590*/  FMUL.FTZ R8, R155, UR24 ;  /* 0x000000189b087c20 */ /* 0x001fe20008410000 */
[----:B------:R-:W-:Y:S01]  /*35a0*/  FMUL.FTZ R155, R161, UR24 ;  /* 0x00000018a19b7c20 */ /* 0x000fe20008410000 */
[----:B-1----:R-:W-:Y:S01]  /*35b0*/  FMUL.FTZ R9, R158, UR24 ;  /* 0x000000189e097c20 */ /* 0x002fe20008410000 */
        /* <DEDUP_REMOVED lines=46> */
[----:B------:R-:W-:-:S06]  /*38a0*/  IMAD.U32 R195, RZ, RZ, UR23 ;  /* 0x00000017ffc37e24 */ /* 0x000fcc000f8e00ff */
        /* <DEDUP_REMOVED lines=27> */
[----:B--2---:R-:W-:Y:S01]  /*3a60*/  FMNMX.FTZ R163, R184, R161, !PT ;  /* 0x000000a1b8a37209 */ /* 0x004fe20007810000 */
[----:B------:R-:W-:-:S06]  /*3a70*/  FMUL.FTZ R161, R175, UR24 ;  /* 0x00000018afa17c20 */ /* 0x000fcc0008410000 */
        /* <DEDUP_REMOVED lines=10> */
[----:B-1----:R-:W-:Y:S01]  /*3b20*/  FMNMX.FTZ R0, R188, R165, !PT ;  /* 0x000000a5bc007209 */ /* 0x002fe20007810000 */
[----:B------:R-:W-:-:S04]  /*3b30*/  FMUL.FTZ R165, R183, UR24 ;  /* 0x00000018b7a57c20 */ /* 0x000fc80008410000 */
[----:B------:R-:W1:Y:S02]  /*3b40*/  SHFL.BFLY PT, R169, R0, 0x2, 0x1f ;  /* 0x0c401f0000a97f89 */ /* 0x000e6400000e0000 */
[----:B------:R-:W3:Y:S08]  /*3b50*/  MUFU.TANH R9, R9 ;  /* 0x0000000900097308 */ /* 0x000ef00000002400 */
[----:B------:R-:W4:Y:S08]  /*3b60*/  MUFU.TANH R10, R10 ;  /* 0x0000000a000a7308 */ /* 0x000f300000002400 */
[----:B------:R-:W5:Y:S01]  /*3b70*/  MUFU.TANH R11, R11 ;  /* 0x0000000b000b7308 */ /* 0x000f620000002400 */
[----:B-1----:R-:W-:Y:S01]  /*3b80*/  FMNMX.FTZ R174, R0, R169, !PT ;  /* 0x000000a900ae7209 */ /* 0x002fe20007810000 */
[----:B------:R-:W-:-:S06]  /*3b90*/  FMUL.FTZ R169, R191, UR24 ;  /* 0x00000018bfa97c20 */ /* 0x000fcc0008410000 */
[----:B------:R-:W1:Y:S01]  /*3ba0*/  MUFU.TANH R12, R12 ;  /* 0x0000000c000c7308 */ /* 0x000e620000002400 */
[----:B------:R-:W2:Y:S07]  /*3bb0*/  SHFL.BFLY PT, R175, R174, 0x1, 0x1f ;  /* 0x0c201f00aeaf7f89 */ /* 0x000eae00000e0000 */
[----:B------:R-:W1:Y:S08]  /*3bc0*/  MUFU.TANH R13, R13 ;  /* 0x0000000d000d7308 */ /* 0x000e700000002400 */
[----:B------:R-:W1:Y:S08]  /*3bd0*/  MUFU.TANH R14, R14 ;  /* 0x0000000e000e7308 */ /* 0x000e700000002400 */
[----:B------:R-:W1:Y:S01]  /*3be0*/  MUFU.TANH R15, R15 ;  /* 0x0000000f000f7308 */ /* 0x000e620000002400 */
[----:B--2---:R-:W-:-:S05]  /*3bf0*/  FMNMX.FTZ R0, R174, R175, !PT ;  /* 0x000000afae007209 */ /* 0x004fca0007810000 */
[C---:B------:R-:W-:Y:S01]  /*3c00*/  FADD.FTZ R23, -R0.reuse, R23 ;  /* 0x0000001700177221 */ /* 0x040fe20000010100 */
[----:B------:R-:W-:Y:S01]  /*3c10*/  FMUL.FTZ R191, R0, UR10 ;  /* 0x0000000a00bf7c20 */ /* 0x000fe20008410000 */
[----:B------:R-:W2:Y:S02]  /*3c20*/  MUFU.TANH R20, R20 ;  /* 0x0000001400147308 */ /* 0x000ea40000002400 */
[----:B------:R-:W-:Y:S01]  /*3c30*/  FMUL.FTZ R174, R23, UR10 ;  /* 0x0000000a17ae7c20 */ /* 0x000fe20008410000 */
[----:B------:R-:W-:Y:S01]  /*3c40*/  FMNMX.FTZ R23, R6, R7, !PT ;  /* 0x0000000706177209 */ /* 0x000fe20007810000 */
[--C-:B------:R-:W-:Y:S01]  /*3c50*/  FFMA.FTZ R176, R4, UR10, -R191.reuse ;  /* 0x0000000a04b07c23 */ /* 0x100fe200080108bf */
[--C-:B------:R-:W-:Y:S01]  /*3c60*/  FFMA.FTZ R152, R152, UR10, -R191.reuse ;  /* 0x0000000a98987c23 */ /* 0x100fe200080108bf */
[--C-:B------:R-:W-:Y:S01]  /*3c70*/  FFMA.FTZ R154, R154, UR10, -R191.reuse ;  /* 0x0000000a9a9a7c23 */ /* 0x100fe200080108bf */
[----:B0-----:R-:W-:Y:S01]  /*3c80*/  FMNMX.FTZ R4, R8, R23, !PT ;  /* 0x0000001708047209 */ /* 0x001fe20007810000 */
[----:B------:R-:W0:Y:S01]  /*3c90*/  MUFU.TANH R21, R21 ;  /* 0x0000001500157308 */ /* 0x000e220000002400 */
[--C-:B------:R-:W-:Y:S01]  /*3ca0*/  FFMA.FTZ R153, R153, UR10, -R191.reuse ;  /* 0x0000000a99997c23 */ /* 0x100fe200080108bf */
[--C-:B------:R-:W-:Y:S01]  /*3cb0*/  FFMA.FTZ R156, R156, UR10, -R191.reuse ;  /* 0x0000000a9c9c7c23 */ /* 0x100fe200080108bf */
[----:B---3--:R-:W-:Y:S01]  /*3cc0*/  FMNMX.FTZ R175, R9, R4, !PT ;  /* 0x0000000409af7209 */ /* 0x008fe20007810000 */
[--C-:B------:R-:W-:Y:S01]  /*3cd0*/  FFMA.FTZ R155, R155, UR10, -R191.reuse ;  /* 0x0000000a9b9b7c23 */ /* 0x100fe200080108bf */
[--C-:B------:R-:W-:Y:S01]  /*3ce0*/  FFMA.FTZ R158, R158, UR10, -R191.reuse ;  /* 0x0000000a9e9e7c23 */ /* 0x100fe200080108bf */
[--C-:B------:R-:W-:Y:S01]  /*3cf0*/  FFMA.FTZ R186, R192, UR10, -R191.reuse ;  /* 0x0000000ac0ba7c23 */ /* 0x100fe200080108bf */
[----:B----4-:R-:W-:Y:S01]  /*3d00*/  FMNMX.FTZ R4, R10, R175, !PT ;  /* 0x000000af0a047209 */ /* 0x010fe20007810000 */
[----:B------:R-:W3:Y:S01]  /*3d10*/  MUFU.TANH R161, R161 ;  /* 0x000000a100a17308 */ /* 0x000ee20000002400 */
[--C-:B------:R-:W-:Y:S01]  /*3d20*/  FFMA.FTZ R192, R189, UR10, -R191.reuse ;  /* 0x0000000abdc07c23 */ /* 0x100fe200080108bf */
[--C-:B------:R-:W-:Y:S01]  /*3d30*/  FFMA.FTZ R157, R157, UR10, -R191.reuse ;  /* 0x0000000a9d9d7c23 */ /* 0x100fe200080108bf */
[----:B-----5:R-:W-:Y:S01]  /*3d40*/  FMNMX.FTZ R175, R11, R4, !PT ;  /* 0x000000040baf7209 */ /* 0x020fe20007810000 */
[--C-:B------:R-:W-:Y:S01]  /*3d50*/  FFMA.FTZ R179, R180, UR10, -R191.reuse ;  /* 0x0000000ab4b37c23 */ /* 0x100fe200080108bf */
[--C-:B------:R-:W-:Y:S01]  /*3d60*/  FFMA.FTZ R160, R160, UR10, -R191.reuse ;  /* 0x0000000aa0a07c23 */ /* 0x100fe200080108bf */
[--C-:B------:R-:W-:Y:S01]  /*3d70*/  FFMA.FTZ R159, R159, UR10, -R191.reuse ;  /* 0x0000000a9f9f7c23 */ /* 0x100fe200080108bf */
[----:B-1----:R-:W-:Y:S01]  /*3d80*/  FMNMX.FTZ R4, R12, R175, !PT ;  /* 0x000000af0c047209 */ /* 0x002fe20007810000 */
[----:B------:R-:W1:Y:S01]  /*3d90*/  MUFU.TANH R162, R162 ;  /* 0x000000a200a27308 */ /* 0x000e620000002400 */
[--C-:B------:R-:W-:Y:S01]  /*3da0*/  FFMA.FTZ R178, R215, UR10, -R191.reuse ;  /* 0x0000000ad7b27c23 */ /* 0x100fe200080108bf */
[--C-:B------:R-:W-:Y:S01]  /*3db0*/  FFMA.FTZ R180, R206, UR10, -R191.reuse ;  /* 0x0000000aceb47c23 */ /* 0x100fe200080108bf */
[----:B------:R-:W-:Y:S01]  /*3dc0*/  FMNMX.FTZ R175, R13, R4, !PT ;  /* 0x000000040daf7209 */ /* 0x000fe20007810000 */
[--C-:B------:R-:W-:Y:S01]  /*3dd0*/  FFMA.FTZ R181, R181, UR10, -R191.reuse ;  /* 0x0000000ab5b57c23 */ /* 0x100fe200080108bf */
[--C-:B------:R-:W-:Y:S01]  /*3de0*/  FFMA.FTZ R182, R203, UR10, -R191.reuse ;  /* 0x0000000acbb67c23 */ /* 0x100fe200080108bf */
[--C-:B------:R-:W-:Y:S01]  /*3df0*/  FFMA.FTZ R185, R185, UR10, -R191.reuse ;  /* 0x0000000ab9b97c23 */ /* 0x100fe200080108bf */
[----:B------:R-:W-:Y:S01]  /*3e00*/  FMNMX.FTZ R4, R14, R175, !PT ;  /* 0x000000af0e047209 */ /* 0x000fe20007810000 */
[----:B------:R-:W4:Y:S01]  /*3e10*/  MUFU.TANH R163, R163 ;  /* 0x000000a300a37308 */ /* 0x000f220000002400 */
[----:B------:R-:W-:-:S02]  /*3e20*/  FFMA.FTZ R190, R188, UR10, -R191 ;  /* 0x0000000abcbe7c23 */ /* 0x000fc400080108bf */
[----:B------:R-:W-:-:S04]  /*3e30*/  FMNMX.FTZ R175, R15, R4, !PT ;  /* 0x000000040faf7209 */ /* 0x000fc80007810000 */
[----:B--2---:R-:W-:Y:S01]  /*3e40*/  FMNMX.FTZ R4, R20, R175, !PT ;  /* 0x000000af14047209 */ /* 0x004fe20007810000 */
[----:B------:R-:W2:Y:S03]  /*3e50*/  MUFU.TANH R164, R164 ;  /* 0x000000a400a47308 */ /* 0x000ea60000002400 */
[----:B0-----:R-:W-:-:S04]  /*3e60*/  FMNMX.FTZ R4, R21, R4, !PT ;  /* 0x0000000415047209 */ /* 0x001fc80007810000 */
[----:B---3--:R-:W-:Y:S01]  /*3e70*/  FMNMX.FTZ R175, R161, R4, !PT ;  /* 0x00000004a1af7209 */ /* 0x008fe20007810000 */
[----:B------:R-:W0:Y:S03]  /*3e80*/  MUFU.TANH R165, R165 ;  /* 0x000000a500a57308 */ /* 0x000e260000002400 */
[----:B-1----:R-:W-:-:S04]  /*3e90*/  FMNMX.FTZ R4, R162, R175, !PT ;  /* 0x000000afa2047209 */ /* 0x002fc80007810000 */
[----:B----4-:R-:W-:Y:S01]  /*3ea0*/  FMNMX.FTZ R175, R163, R4, !PT ;  /* 0x00000004a3af7209 */ /* 0x010fe20007810000 */
[----:B------:R-:W1:Y:S03]  /*3eb0*/  MUFU.TANH R166, R166 ;  /* 0x000000a600a67308 */ /* 0x000e660000002400 */
[----:B--2---:R-:W-:-:S05]  /*3ec0*/  FMNMX.FTZ R4, R164, R175, !PT ;  /* 0x000000afa4047209 */ /* 0x004fca0007810000 */
        /* <DEDUP_REMOVED lines=12> */
[----:B------:R-:W-:-:S06]  /*3f90*/  FFMA.FTZ R175, R200, UR10, -R191 ;  /* 0x0000000ac8af7c23 */ /* 0x000fcc00080108bf */
[----:B------:R-:W2:Y:S01]  /*3fa0*/  MUFU.TANH R173, R173 ;  /* 0x000000ad00ad7308 */ /* 0x000ea20000002400 */
[----:B0-----:R-:W-:-:S07]  /*3fb0*/  FMNMX.FTZ R177, R171, R4, !PT ;  /* 0x00000004abb17209 */ /* 0x001fce0007810000 */
[----:B------:R-:W0:Y:S01]  /*3fc0*/  MUFU.EX2 R174, R174 ;  /* 0x000000ae00ae7308 */ /* 0x000e220000000800 */
[----:B-1----:R-:W-:Y:S01]  /*3fd0*/  FMNMX.FTZ R4, R172, R177, !PT ;  /* 0x000000b1ac047209 */ /* 0x002fe20007810000 */
[----:B------:R-:W-:-:S06]  /*3fe0*/  FFMA.FTZ R177, R202, UR10, -R191 ;  /* 0x0000000acab17c23 */ /* 0x000fcc00080108bf */
[----:B------:R1:W3:Y:S01]  /*3ff0*/  MUFU.EX2 R23, R176 ;  /* 0x000000b000177308 */ /* 0x0002e20000000800 */
[----:B--2---:R-:W-:-:S05]  /*4000*/  FMNMX.FTZ R4, R173, R4, !PT ;  /* 0x00000004ad047209 */ /* 0x004fca0007810000 */
[----:B------:R-:W2:Y:S02]  /*4010*/  SHFL.BFLY PT, R183, R4, 0x2, 0x1f ;  /* 0x0c401f0004b77f89 */ /* 0x000ea400000e0000 */
[----:B------:R-:W4:Y:S01]  /*4020*/  MUFU.EX2 R152, R152 ;  /* 0x0000009800987308 */ /* 0x000f220000000800 */
[----:B-1----:R-:W-:Y:S01]  /*4030*/  FFMA.FTZ R176, R201, UR10, -R191 ;  /* 0x0000000ac9b07c23 */ /* 0x002fe200080108bf */
[-C--:B0-----:R-:W-:Y:S01]  /*4040*/  FMUL.FTZ R24, R24, R174.reuse ;  /* 0x000000ae18187220 */ /* 0x081fe20000410000 */
[-C--:B------:R-:W-:Y:S01]  /*4050*/  FMUL.FTZ R25, R25, R174.reuse ;  /* 0x000000ae19197220 */ /* 0x080fe20000410000 */
[-C--:B------:R-:W-:Y:S01]  /*4060*/  FMUL.FTZ R28, R28, R174.reuse ;  /* 0x000000ae1c1c7220 */ /* 0x080fe20000410000 */
[-C--:B------:R-:W-:Y:S01]  /*4070*/  FMUL.FTZ R29, R29, R174.reuse ;  /* 0x000000ae1d1d7220 */ /* 0x080fe20000410000 */
[-C--:B------:R-:W-:Y:S01]  /*4080*/  FMUL.FTZ R32, R32, R174.reuse ;  /* 0x000000ae20207220 */ /* 0x080fe20000410000 */
[-C--:B------:R-:W-:Y:S01]  /*4090*/  FMUL.FTZ R33, R33, R174.reuse ;  /* 0x000000ae21217220 */ /* 0x080fe20000410000 */
[----:B------:R-:W0:Y:S01]  /*40a0*/  MUFU.EX2 R154, R154 ;  /* 0x0000009a009a7308 */ /* 0x000e220000000800 */
[----:B---3--:R-:W-:Y:S01]  /*40b0*/  FFMA.FTZ R5, R174, R5, R23 ;  /* 0x00000005ae057223 */ /* 0x008fe20000010017 */
[-C--:B------:R-:W-:Y:S01]  /*40c0*/  FMUL.FTZ R36, R36, R174.reuse ;  /* 0x000000ae24247220 */ /* 0x080fe20000410000 */
[-C--:B------:R-:W-:Y:S01]  /*40d0*/  FMUL.FTZ R37, R37, R174.reuse ;  /* 0x000000ae25257220 */ /* 0x080fe20000410000 */
[-C--:B------:R-:W-:Y:S01]  /*40e0*/  FMUL.FTZ R40, R40, R174.reuse ;  /* 0x000000ae28287220 */ /* 0x080fe20000410000 */
[-C--:B------:R-:W-:Y:S01]  /*40f0*/  FMUL.FTZ R41, R41, R174.reuse ;  /* 0x000000ae29297220 */ /* 0x080fe20000410000 */
[-C--:B------:R-:W-:Y:S01]  /*4100*/  FMUL.FTZ R44, R44, R174.reuse ;  /* 0x000000ae2c2c7220 */ /* 0x080fe20000410000 */
[-C--:B------:R-:W-:Y:S01]  /*4110*/  FMUL.FTZ R45, R45, R174.reuse ;  /* 0x000000ae2d2d7220 */ /* 0x080fe20000410000 */
[----:B------:R-:W1:Y:S01]  /*4120*/  MUFU.EX2 R153, R153 ;  /* 0x0000009900997308 */ /* 0x000e620000000800 */
[----:B----4-:R-:W-:Y:S01]  /*4130*/  FADD.FTZ R5, R152, R5 ;  /* 0x0000000598057221 */ /* 0x010fe20000010000 */
[-C--:B------:R-:W-:Y:S01]  /*4140*/  FMUL.FTZ R48, R48, R174.reuse ;  /* 0x000000ae30307220 */ /* 0x080fe20000410000 */
[-C--:B------:R-:W-:Y:S01]  /*4150*/  FMUL.FTZ R49, R49, R174.reuse ;  /* 0x000000ae31317220 */ /* 0x080fe20000410000 */
[-C--:B------:R-:W-:Y:S01]  /*4160*/  FMUL.FTZ R52, R52, R174.reuse ;  /* 0x000000ae34347220 */ /* 0x080fe20000410000 */
[-C--:B------:R-:W-:Y:S01]  /*4170*/  FMUL.FTZ R53, R53, R174.reuse ;  /* 0x000000ae35357220 */ /* 0x080fe20000410000 */
[----:B--2---:R-:W-:Y:S01]  /*4180*/  FMNMX.FTZ R187, R4, R183, !PT ;  /* 0x000000b704bb7209 */ /* 0x004fe20007810000 */
[--C-:B------:R-:W-:Y:S01]  /*4190*/  FFMA.FTZ R183, R184, UR10, -R191.reuse ;  /* 0x0000000ab8b77c23 */ /* 0x100fe200080108bf */
[----:B------:R-:W2:Y:S01]  /*41a0*/  MUFU.EX2 R156, R156 ;  /* 0x0000009c009c7308 */ /* 0x000ea20000000800 */
[----:B------:R-:W-:Y:S01]  /*41b0*/  FFMA.FTZ R184, R204, UR10, -R191 ;  /* 0x0000000accb87c23 */ /* 0x000fe200080108bf */
[-C--:B------:R-:W-:Y:S01]  /*41c0*/  FMUL.FTZ R56, R56, R174.reuse ;  /* 0x000000ae38387220 */ /* 0x080fe20000410000 */
[----:B------:R-:W3:Y:S01]  /*41d0*/  SHFL.BFLY PT, R4, R187, 0x1, 0x1f ;  /* 0x0c201f00bb047f89 */ /* 0x000ee200000e0000 */
        /* <DEDUP_REMOVED lines=22> */
[----:B------:R-:W-:Y:S01]  /*4340*/  FMUL.FTZ R96, R96, R174 ;  /* 0x000000ae60607220 */ /* 0x000fe20000410000 */
[----:B---3--:R-:W-:Y:S01]  /*4350*/  FMNMX.FTZ R4, R187, R4, !PT ;  /* 0x00000004bb047209 */ /* 0x008fe20007810000 */
[-C--:B------:R-:W-:Y:S01]  /*4360*/  FMUL.FTZ R97, R97, R174.reuse ;  /* 0x000000ae61617220 */ /* 0x080fe20000410000 */
[-C--:B------:R-:W-:Y:S01]  /*4370*/  FMUL.FTZ R100, R100, R174.reuse ;  /* 0x000000ae64647220 */ /* 0x080fe20000410000 */
[-C--:B------:R-:W-:Y:S01]  /*4380*/  FMUL.FTZ R101, R101, R174.reuse ;  /* 0x000000ae65657220 */ /* 0x080fe20000410000 */
[-C--:B------:R-:W-:Y:S01]  /*4390*/  FMUL.FTZ R104, R104, R174.reuse ;  /* 0x000000ae68687220 */ /* 0x080fe20000410000 */
[C---:B------:R-:W-:Y:S01]  /*43a0*/  FMUL.FTZ R189, R4.reuse, UR10 ;  /* 0x0000000a04bd7c20 */ /* 0x040fe20008410000 */
[----:B------:R-:W3:Y:S01]  /*43b0*/  MUFU.EX2 R160, R160 ;  /* 0x000000a000a07308 */ /* 0x000ee20000000800 */
[----:B------:R-:W-:Y:S01]  /*43c0*/  FADD.FTZ R7, -R4, R7 ;  /* 0x0000000704077221 */ /* 0x000fe20000010100 */
[----:B------:R-:W-:Y:S01]  /*43d0*/  FMUL.FTZ R105, R105, R174 ;  /* 0x000000ae69697220 */ /* 0x000fe20000410000 */
[----:B------:R-:W-:Y:S01]  /*43e0*/  FFMA.FTZ R191, R162, UR10, -R189 ;  /* 0x0000000aa2bf7c23 */ /* 0x000fe200080108bd */
[----:B0-----:R-:W-:Y:S01]  /*43f0*/  FADD.FTZ R162, R154, R5 ;  /* 0x000000059aa27221 */ /* 0x001fe20000010000 */
[----:B------:R-:W-:Y:S01]  /*4400*/  FMUL.FTZ R188, R7, UR10 ;  /* 0x0000000a07bc7c20 */ /* 0x000fe20008410000 */
        /* <DEDUP_REMOVED lines=8> */
[--C-:B------:R-:W-:Y:S01]  /*4490*/  FFMA.FTZ R12, R12, UR10, -R189.reuse ;  /* 0x0000000a0c0c7c23 */ /* 0x100fe200080108bd */
[--C-:B------:R-:W-:Y:S01]  /*44a0*/  FFMA.FTZ R13, R13, UR10, -R189.reuse ;  /* 0x0000000a0d0d7c23 */ /* 0x100fe200080108bd */
[----:B----4-:R-:W-:Y:S01]  /*44b0*/  FADD.FTZ R5, R155, R162 ;  /* 0x000000a29b057221 */ /* 0x010fe20000010000 */
[----:B------:R-:W1:Y:S01]  /*44c0*/  MUFU.EX2 R175, R175 ;  /* 0x000000af00af7308 */ /* 0x000e620000000800 */
[--C-:B------:R-:W-:Y:S01]  /*44d0*/  FFMA.FTZ R193, R164, UR10, -R189.reuse ;  /* 0x0000000aa4c17c23 */ /* 0x100fe200080108bd */
[----:B------:R-:W-:Y:S01]  /*44e0*/  FFMA.FTZ R14, R14, UR10, -R189 ;  /* 0x0000000a0e0e7c23 */ /* 0x000fe200080108bd */
[----:B-----5:R-:W-:Y:S01]  /*44f0*/  FADD.FTZ R162, R158, R5 ;  /* 0x000000059ea27221 */ /* 0x020fe20000010000 */
[--C-:B------:R-:W-:Y:S01]  /*4500*/  FFMA.FTZ R15, R15, UR10, -R189.reuse ;  /* 0x0000000a0f0f7c23 */ /* 0x100fe200080108bd */
[--C-:B------:R-:W-:Y:S01]  /*4510*/  FFMA.FTZ R20, R20, UR10, -R189.reuse ;  /* 0x0000000a14147c23 */ /* 0x100fe200080108bd */
[--C-:B------:R-:W-:Y:S01]  /*4520*/  FFMA.FTZ R21, R21, UR10, -R189.reuse ;  /* 0x0000000a15157c23 */ /* 0x100fe200080108bd */
[----:B------:R-:W-:Y:S01]  /*4530*/  FADD.FTZ R5, R157, R162 ;  /* 0x000000a29d057221 */ /* 0x000fe20000010000 */
[----:B------:R-:W2:Y:S01]  /*4540*/  MUFU.EX2 R176, R176 ;  /* 0x000000b000b07308 */ /* 0x000ea20000000800 */
[--C-:B------:R-:W-:Y:S01]  /*4550*/  FFMA.FTZ R194, R163, UR10, -R189.reuse ;  /* 0x0000000aa3c27c23 */ /* 0x100fe200080108bd */
[----:B------:R-:W-:Y:S01]  /*4560*/  FFMA.FTZ R196, R165, UR10, -R189 ;  /* 0x0000000aa5c47c23 */ /* 0x000fe200080108bd */
[----:B---3--:R-:W-:Y:S01]  /*4570*/  FADD.FTZ R162, R160, R5 ;  /* 0x00000005a0a27221 */ /* 0x008fe20000010000 */
[--C-:B------:R-:W-:Y:S01]  /*4580*/  FFMA.FTZ R197, R166, UR10, -R189.reuse ;  /* 0x0000000aa6c57c23 */ /* 0x100fe200080108bd */
[--C-:B------:R-:W-:Y:S01]  /*4590*/  FFMA.FTZ R198, R167, UR10, -R189.reuse ;  /* 0x0000000aa7c67c23 */ /* 0x100fe200080108bd */
[--C-:B------:R-:W-:Y:S01]  /*45a0*/  FFMA.FTZ R199, R168, UR10, -R189.reuse ;  /* 0x0000000aa8c77c23 */ /* 0x100fe200080108bd */
[----:B0-----:R-:W-:Y:S01]  /*45b0*/  FADD.FTZ R162, R159, R162 ;  /* 0x000000a29fa27221 */ /* 0x001fe20000010000 */
[----:B------:R-:W0:Y:S01]  /*45c0*/  MUFU.EX2 R177, R177 ;  /* 0x000000b100b17308 */ /* 0x000e220000000800 */
[--C-:B------:R-:W-:Y:S01]  /*45d0*/  FFMA.FTZ R200, R169, UR10, -R189.reuse ;  /* 0x0000000aa9c87c23 */ /* 0x100fe200080108bd */
[----:B------:R-:W-:Y:S01]  /*45e0*/  IADD3 R6, -R216, 0xb, RZ ;  /* 0x0000000bd8067810 */ /* 0x000fe20007ffe1ff */
[----:B-1----:R-:W-:Y:S01]  /*45f0*/  FADD.FTZ R5, R175, R162 ;  /* 0x000000a2af057221 */ /* 0x002fe20000010000 */
[--C-:B------:R-:W-:Y:S01]  /*4600*/  FFMA.FTZ R170, R170, UR10, -R189.reuse ;  /* 0x0000000aaaaa7c23 */ /* 0x100fe200080108bd */
[----:B------:R-:W-:Y:S01]  /*4610*/  FFMA.FTZ R202, R171, UR10, -R189 ;  /* 0x0000000aabca7c23 */ /* 0x000fe200080108bd */
[----:B------:R-:W-:Y:S01]  /*4620*/  F2FP.F16.F32.PACK_AB R154, R153, R154 ;  /* 0x0000009a999a723e */ /* 0x000fe200000000ff */
[-C--:B------:R-:W-:Y:S01]  /*4630*/  FMUL.FTZ R108, R108, R174.reuse ;  /* 0x000000ae6c6c7220 */ /* 0x080fe20000410000 */
[----:B------:R-:W-:Y:S01]  /*4640*/  MUFU.EX2 R188, R188 ;  /* 0x000000bc00bc7308 */ /* 0x000fe20000000800 */
[----:B--2---:R-:W-:Y:S01]  /*4650*/  FADD.FTZ R162, R176, R5 ;  /* 0x00000005b0a27221 */ /* 0x004fe20000010000 */
[-C--:B------:R-:W-:Y:S01]  /*4660*/  FMUL.FTZ R109, R109, R174.reuse ;  /* 0x000000ae6d6d7220 */ /* 0x080fe20000410000 */
        /* <DEDUP_REMOVED lines=22> */
[----:B-1----:R-:W-:Y:S01]  /*47d0*/  FFMA.FTZ R3, R188, R3, R7 ;  /* 0x00000003bc037223 */ /* 0x002fe20000010007 */
[-C--:B------:R-:W-:Y:S01]  /*47e0*/  FMUL.FTZ R148, R148, R174.reuse ;  /* 0x000000ae94947220 */ /* 0x080fe20000410000 */
[----:B------:R-:W-:Y:S01]  /*47f0*/  FMUL.FTZ R149, R149, R174 ;  /* 0x000000ae95957220 */ /* 0x000fe20000410000 */
[----:B------:R-:W-:Y:S01]  /*4800*/  F2FP.F16.F32.PACK_AB R156, R155, R156 ;  /* 0x0000009c9b9c723e */ /* 0x000fe200000000ff */
[----:B------:R-:W-:Y:S01]  /*4810*/  FMUL.FTZ R26, R26, R188 ;  /* 0x000000bc1a1a7220 */ /* 0x000fe20000410000 */
[----:B------:R-:W-:Y:S01]  /*4820*/  F2FP.F16.F32.PACK_AB R158, R157, R158 ;  /* 0x0000009e9d9e723e */ /* 0x000fe200000000ff */
[-C--:B------:R-:W-:Y:S01]  /*4830*/  FMUL.FTZ R27, R27, R188.reuse ;  /* 0x000000bc1b1b7220 */ /* 0x080fe20000410000 */
[----:B------:R-:W1:Y:S01]  /*4840*/  MUFU.EX2 R9, R9 ;  /* 0x0000000900097308 */ /* 0x000e620000000800 */
[C---:B0-----:R-:W-:Y:S01]  /*4850*/  FADD.FTZ R162, R178.reuse, R5 ;  /* 0x00000005b2a27221 */ /* 0x041fe20000010000 */
[----:B------:R-:W-:Y:S01]  /*4860*/  F2FP.F16.F32.PACK_AB R164, R178, R177 ;  /* 0x000000b1b2a4723e */ /* 0x000fe200000000ff */
[----:B------:R-:W-:Y:S01]  /*4870*/  FMUL.FTZ R30, R30, R188 ;  /* 0x000000bc1e1e7220 */ /* 0x000fe20000410000 */
[----:B------:R-:W-:Y:S01]  /*4880*/  F2FP.F16.F32.PACK_AB R160, R159, R160 ;  /* 0x000000a09fa0723e */ /* 0x000fe200000000ff */
[-C--:B------:R-:W-:Y:S01]  /*4890*/  FMUL.FTZ R31, R31, R188.reuse ;  /* 0x000000bc1f1f7220 */ /* 0x080fe20000410000 */
[----:B------:R-:W-:Y:S01]  /*48a0*/  F2FP.F16.F32.PACK_AB R152, R152, R23 ;  /* 0x000000179898723e */ /* 0x000fe200000000ff */
[-C--:B------:R-:W-:Y:S01]  /*48b0*/  FMUL.FTZ R34, R34, R188.reuse ;  /* 0x000000bc22227220 */ /* 0x080fe20000410000 */
[----:B------:R-:W0:Y:S01]  /*48c0*/  MUFU.EX2 R10, R10 ;  /* 0x0000000a000a7308 */ /* 0x000e220000000800 */
        /* <DEDUP_REMOVED lines=55> */
[----:B------:R2:W-:Y:S01]  /*4c40*/  MUFU.EX2 R187, R192 ;  /* 0x000000c000bb7308 */ /* 0x0005e20000000800 */
        /* <DEDUP_REMOVED lines=8> */
[----:B--2---:R-:W-:Y:S01]  /*4cd0*/  FFMA.FTZ R192, R161, UR10, -R189 ;  /* 0x0000000aa1c07c23 */ /* 0x004fe200080108bd */
[----:B0-----:R-:W-:Y:S01]  /*4ce0*/  FADD.FTZ R178, R20, R3 ;  /* 0x0000000314b27221 */ /* 0x001fe20000010000 */
[----:B------:R-:W-:-:S02]  /*4cf0*/  @!P1 VIADD R161, R195, 0x22840 ;  /* 0x00022840c3a19836 */ /* 0x000fc40000000000 */
[-C--:B------:R-:W-:Y:S01]  /*4d00*/  FMUL.FTZ R130, R130, R188.reuse ;  /* 0x000000bc82827220 */ /* 0x080fe20000410000 */
[-C--:B------:R-:W-:Y:S01]  /*4d10*/  FMUL.FTZ R131, R131, R188.reuse ;  /* 0x000000bc83837220 */ /* 0x080fe20000410000 */
[-C--:B------:R-:W-:Y:S01]  /*4d20*/  FMUL.FTZ R134, R134, R188.reuse ;  /* 0x000000bc86867220 */ /* 0x080fe20000410000 */
[-C--:B------:R-:W-:Y:S01]  /*4d30*/  FMUL.FTZ R135, R135, R188.reuse ;  /* 0x000000bc87877220 */ /* 0x080fe20000410000 */
[----:B------:R-:W0:Y:S01]  /*4d40*/  MUFU.EX2 R192, R192 ;  /* 0x000000c000c07308 */ /* 0x000e220000000800 */
[----:B------:R-:W-:Y:S01]  /*4d50*/  @!P1 PRMT R161, RZ, 0x654, R161 ;  /* 0x00000654ffa19816 */ /* 0x000fe200000000a1 */
[----:B------:R2:W-:Y:S06]  /*4d60*/  BAR.ARV R6, 0x100 ;  /* 0x000400060000751d */ /* 0x0005ec0000002000 */
[----:B------:R-:W3:Y:S01]  /*4d70*/  MUFU.EX2 R179, R179 ;  /* 0x000000b300b37308 */ /* 0x000ee20000000800 */
[----:B-1----:R-:W-:Y:S01]  /*4d80*/  FADD.FTZ R3, R21, R178 ;  /* 0x000000b215037221 */ /* 0x002fe20000010000 */
[----:B------:R1:W-:Y:S01]  /*4d90*/  @!P1 SYNCS.ARRIVE.TRANS64.RED.A1T0 RZ, [R161+URZ], RZ ;  /* 0x000000ffa1ff99a7 */ /* 0x0003e2000810043f */
[-C--:B------:R-:W-:Y:S01]  /*4da0*/  FMUL.FTZ R138, R138, R188.reuse ;  /* 0x000000bc8a8a7220 */ /* 0x080fe20000410000 */
[-C--:B------:R-:W-:Y:S01]  /*4db0*/  FMUL.FTZ R139, R139, R188.reuse ;  /* 0x000000bc8b8b7220 */ /* 0x080fe20000410000 */
[-C--:B------:R-:W-:Y:S01]  /*4dc0*/  FMUL.FTZ R142, R142, R188.reuse ;  /* 0x000000bc8e8e7220 */ /* 0x080fe20000410000 */
[-C--:B------:R-:W-:Y:S01]  /*4dd0*/  FMUL.FTZ R143, R143, R188.reuse ;  /* 0x000000bc8f8f7220 */ /* 0x080fe20000410000 */
[-C--:B------:R-:W-:Y:S01]  /*4de0*/  FMUL.FTZ R146, R146, R188.reuse ;  /* 0x000000bc92927220 */ /* 0x080fe20000410000 */
[----:B------:R-:W4:Y:S01]  /*4df0*/  MUFU.EX2 R191, R191 ;  /* 0x000000bf00bf7308 */ /* 0x000f220000000800 */
[----:B0-----:R-:W-:Y:S01]  /*4e00*/  FADD.FTZ R178, R192, R3 ;  /* 0x00000003c0b27221 */ /* 0x001fe20000010000 */
[--C-:B-1----:R-:W-:Y:S01]  /*4e10*/  FFMA.FTZ R161, R172, UR10, -R189.reuse ;  /* 0x0000000aaca17c23 */ /* 0x102fe200080108bd */
[----:B------:R-:W-:Y:S01]  /*4e20*/  FFMA.FTZ R189, R173, UR10, -R189 ;  /* 0x0000000aadbd7c23 */ /* 0x000fe200080108bd */
[-C--:B------:R-:W-:Y:S01]  /*4e30*/  FMUL.FTZ R147, R147, R188.reuse ;  /* 0x000000bc93937220 */ /* 0x080fe20000410000 */
[-C--:B------:R-:W-:Y:S01]  /*4e40*/  FMUL.FTZ R150, R150, R188.reuse ;  /* 0x000000bc96967220 */ /* 0x080fe20000410000 */
[----:B------:R-:W-:Y:S01]  /*4e50*/  FMUL.FTZ R151, R151, R188 ;  /* 0x000000bc97977220 */ /* 0x000fe20000410000 */
[----:B------:R-:W-:Y:S01]  /*4e60*/  F2FP.F16.F32.PACK_AB R155, R10, R9 ;  /* 0x000000090a9b723e */ /* 0x000fe200000000ff */
[----:B------:R-:W0:Y:S01]  /*4e70*/  MUFU.EX2 R180, R180 ;  /* 0x000000b400b47308 */ /* 0x000e220000000800 */
[----:B---3--:R-:W-:Y:S01]  /*4e80*/  FADD.FTZ R5, R179, R162 ;  /* 0x000000a2b3057221 */ /* 0x008fe20000010000 */
[----:B------:R-:W-:-:S02]  /*4e90*/  F2FP.F16.F32.PACK_AB R157, R12, R11 ;  /* 0x0000000b0c9d723e */ /* 0x000fc400000000ff */
[----:B------:R-:W-:Y:S02]  /*4ea0*/  F2FP.F16.F32.PACK_AB R159, R14, R13 ;  /* 0x0000000d0e9f723e */ /* 0x000fe400000000ff */
[----:B------:R-:W-:Y:S02]  /*4eb0*/  F2FP.F16.F32.PACK_AB R163, R192, R21 ;  /* 0x00000015c0a3723e */ /* 0x000fe400000000ff */
[----:B------:R-:W1:Y:S01]  /*4ec0*/  MUFU.EX2 R194, R194 ;  /* 0x000000c200c27308 */ /* 0x000e620000000800 */
[----:B----4-:R-:W-:-:S07]  /*4ed0*/  FADD.FTZ R3, R191, R178 ;  /* 0x000000b2bf037221 */ /* 0x010fce0000010000 */
        /* <DEDUP_REMOVED lines=25> */
[----:B-1----:R-:W-:Y:S01]  /*5070*/  FADD.FTZ R5, R185, R162 ;  /* 0x000000a2b9057221 */ /* 0x002fe20000010000 */
[----:B------:R-:W-:-:S06]  /*5080*/  F2FP.F16.F32.PACK_AB R162, R176, R175 ;  /* 0x000000afb0a2723e */ /* 0x000fcc00000000ff */
[----:B------:R1:W4:Y:S01]  /*5090*/  MUFU.EX2 R173, R170 ;  /* 0x000000aa00ad7308 */ /* 0x0003220000000800 */
[----:B---3--:R-:W-:-:S07]  /*50a0*/  FADD.FTZ R3, R199, R178 ;  /* 0x000000b2c7037221 */ /* 0x008fce0000010000 */
[----:B------:R-:W3:Y:S01]  /*50b0*/  MUFU.EX2 R186, R186 ;  /* 0x000000ba00ba7308 */ /* 0x000ee20000000800 */
[----:B0-----:R-:W-:Y:S01]  /*50c0*/  FADD.FTZ R178, R200, R3 ;  /* 0x00000003c8b27221 */ /* 0x001fe20000010000 */
[----:B-1----:R-:W-:Y:S02]  /*50d0*/  F2FP.F16.F32.PACK_AB R170, R184, R183 ;  /* 0x000000b7b8aa723e */ /* 0x002fe400000000ff */
[----:B------:R-:W-:-:S04]  /*50e0*/  F2FP.F16.F32.PACK_AB R171, R200, R199 ;  /* 0x000000c7c8ab723e */ /* 0x000fc800000000ff */
[----:B------:R-:W0:Y:S01]  /*50f0*/  MUFU.EX2 R202, R202 ;  /* 0x000000ca00ca7308 */ /* 0x000e220000000800 */
[----:B----4-:R-:W-:-:S07]  /*5100*/  FADD.FTZ R3, R173, R178 ;  /* 0x000000b2ad037221 */ /* 0x010fce0000010000 */
[----:B------:R1:W4:Y:S01]  /*5110*/  MUFU.EX2 R175, R161 ;  /* 0x000000a100af7308 */ /* 0x0003220000000800 */
[C---:B---3--:R-:W-:Y:S01]  /*5120*/  FADD.FTZ R168, R186.reuse, R5 ;  /* 0x00000005baa87221 */ /* 0x048fe20000010000 */
[----:B------:R-:W-:-:S03]  /*5130*/  F2FP.F16.F32.PACK_AB R172, R186, R185 ;  /* 0x000000b9baac723e */ /* 0x000fc600000000ff */
[----:B------:R-:W-:Y:S01]  /*5140*/  FADD.FTZ R5, R187, R168 ;  /* 0x000000a8bb057221 */ /* 0x000fe20000010000 */
[----:B------:R-:W-:Y:S02]  /*5150*/  F2FP.F16.F32.PACK_AB R168, R182, R181 ;  /* 0x000000b5b6a8723e */ /* 0x000fe400000000ff */
[----:B------:R-:W3:Y:S01]  /*5160*/  MUFU.EX2 R190, R190 ;  /* 0x000000be00be7308 */ /* 0x000ee20000000800 */
[----:B0-----:R-:W-:Y:S01]  /*5170*/  FADD.FTZ R8, R202, R3 ;  /* 0x00000003ca087221 */ /* 0x001fe20000010000 */
[----:B-1----:R-:W-:Y:S02]  /*5180*/  F2FP.F16.F32.PACK_AB R161, R20, R15 ;  /* 0x0000000f14a1723e */ /* 0x002fe400000000ff */
[----:B------:R-:W-:-:S04]  /*5190*/  F2FP.F16.F32.PACK_AB R173, R202, R173 ;  /* 0x000000adcaad723e */ /* 0x000fc800000000ff */
[----:B------:R-:W0:Y:S01]  /*51a0*/  MUFU.EX2 R176, R189 ;  /* 0x000000bd00b07308 */ /* 0x000e220000000800 */
[----:B----4-:R-:W-:Y:S01]  /*51b0*/  FADD.FTZ R3, R175, R8 ;  /* 0x00000008af037221 */ /* 0x010fe20000010000 */
[C---:B---3--:R-:W-:Y:S01]  /*51c0*/  FADD.FTZ R5, R190.reuse, R5 ;  /* 0x00000005be057221 */ /* 0x048fe20000010000 */
[----:B------:R-:W-:Y:S02]  /*51d0*/  F2FP.F16.F32.PACK_AB R174, R190, R187 ;  /* 0x000000bbbeae723e */ /* 0x000fe400000000ff */
[C---:B0-----:R-:W-:Y:S01]  /*51e0*/  FADD.FTZ R3, R176.reuse, R3 ;  /* 0x00000003b0037221 */ /* 0x041fe20000010000 */
[----:B------:R-:W-:Y:S01]  /*51f0*/  F2FP.F16.F32.PACK_AB R175, R176, R175 ;  /* 0x000000afb0af723e */ /* 0x000fe200000000ff */
[----:B--2---:R-:W-:Y:S06]  /*5200*/  @!P0 BRA `(.L_x_9268) ;  /* 0x0000000000048947 */ /* 0x004fec0003800000 */
[----:B------:R-:W-:Y:S01]  /*5210*/  BPT.TRAP 0x1 ;  /* 0x000000040000795c */ /* 0x000fe20000300000 */
.L_x_9268:
[----:B------:R-:W-:-:S04]  /*5220*/  IMAD.U32 R7, RZ, RZ, UR25 ;  /* 0x00000019ff077e24 */ /* 0x000fc8000f8e00ff */
[----:B------:R0:W1:Y:S01]  /*5230*/  SYNCS.PHASECHK.TRANS64.TRYWAIT P3, [UR23+0x22850], R7 ;  /* 0x02285007ff0075a7 */ /* 0x0000620008060157 */
[----:B------:R-:W-:Y:S05]  /*5240*/  @!P0 BRA `(.L_x_9269) ;  /* 0x0000000000048947 */ /* 0x000fea0003800000 */
[----:B------:R-:W-:Y:S01]  /*5250*/  BPT.TRAP 0x1 ;  /* 0x000000040000795c */ /* 0x000fe20000300000 */
.L_x_9269:
[----:B-1----:R-:W-:Y:S05]  /*5260*/  @P3 BRA `(.L_x_9270) ;  /* 0x00000000000c3947 */ /* 0x002fea0003800000 */
[----:B0-----:R-:W-:-:S04]  /*5270*/  IMAD.U32 R7, RZ, RZ, UR25 ;  /* 0x00000019ff077e24 */ /* 0x001fc8000f8e00ff */
[----:B------:R-:W0:Y:S02]  /*5280*/  SYNCS.PHASECHK.TRANS64.TRYWAIT P3, [UR23+0x22850], R7 ;  /* 0x02285007ff0075a7 */ /* 0x000e240008060157 */
[----:B0-----:R-:W-:Y:S05]  /*5290*/  @!P3 BRA `(.L_x_9271) ;  /* 0x0000006c0044b947 */ /* 0x001fea0003800000 */
.L_x_9270:
[----:B0-----:R-:W0:Y:S01]  /*52a0*/  S2R R7, SR_TID.X ;  /* 0x0000000000077919 */ /* 0x001e220000002100 */
[----:B------:R-:W-:Y:S01]  /*52b0*/  UIMAD UR11, UR36, 0xc00, UR21 ;  /* 0x00000c00240b78a4 */ /* 0x000fe2000f8e0215 */
[----:B------:R-:W-:Y:S01]  /*52c0*/  @!P1 VIADD R195, R195, 0x22860 ;  /* 0x00022860c3c39836 */ /* 0x000fe20000000000 */
[----:B------:R-:W-:Y:S01]  /*52d0*/  UMOV UR7, 0x40000040 ;  /* 0x4000004000077882 */ /* 0x000fe20000000000 */
[----:B------:R-:W-:-:S03]  /*52e0*/  IMAD.MOV.U32 R23, RZ, RZ, R0 ;  /* 0x000000ffff177224 */ /* 0x000fc600078e0000 */
[----:B------:R-:W-:Y:S01]  /*52f0*/  @!P1 PRMT R195, RZ, 0x654, R195 ;  /* 0x00000654ffc39816 */ /* 0x000fe200000000c3 */
[----:B------:R-:W-:Y:S01]  /*5300*/  UMOV UR6, UR11 ;  /* 0x0000000b00067c82 */ /* 0x000fe20008000000 */
[----:B0-----:R-:W-:-:S05]  /*5310*/  SHF.R.U32.HI R7, RZ, 0x7, R7 ;  /* 0x00000007ff077819 */ /* 0x001fca0000011607 */
[----:B------:R-:W-:-:S05]  /*5320*/  VIADD R7, R7, 0x8 ;  /* 0x0000000807077836 */ /* 0x000fca0000000000 */
[----:B------:R0:W-:Y:S02]  /*5330*/  BAR.SYNC.DEFER_BLOCKING R7, 0x100 ;  /* 0x000400070000751d */ /* 0x0001e40000010000 */
[----:B0-----:R-:W-:-:S04]  /*5340*/  IMAD.MOV.U32 R7, RZ, RZ, R4 ;  /* 0x000000ffff077224 */ /* 0x001fc800078e0004 */
        /* <DEDUP_REMOVED lines=34> */
[----:B------:R-:W-:Y:S05]  /*5570*/  @P2 BRA `(.L_x_9272) ;  /* 0xffffffdc00282947 */ /* 0x000fea000383ffff */
.L_x_9263:
[----:B0-----:R-:W0:Y:S01]  /*5580*/  SHFL.BFLY PT, R8, R5, 0x2, 0x1f ;  /* 0x0c401f0005087f89 */ /* 0x001e2200000e0000 */
[----:B------:R-:W-:Y:S01]  /*5590*/  MOV R206, 0x400 ;  /* 0x0000040000ce7802 */ /* 0x000fe20000000f00 */
[----:B------:R-:W-:Y:S02]  /*55a0*/  UIADD3 UR4, -UR41, URZ, URZ ;  /* 0x0000003f29047290 */ /* 0x000fe4000fffe13f */
[----:B------:R-:W3:Y:S01]  /*55b0*/  SHFL.BFLY PT, R10, R3, 0x2, 0x1f ;  /* 0x0c401f00030a7f89 */ /* 0x000ee200000e0000 */
[----:B------:R-:W-:Y:S01]  /*55c0*/  ULDC.64 UR6, c[0x0][0xb90] ;  /* 0x0002e40000067ab9 */ /* 0x000fe20000000a00 */
[----:B------:R-:W-:Y:S01]  /*55d0*/  ULDC.64 UR8, c[0x0][0xae8] ;  /* 0x0002ba0000087ab9 */ /* 0x000fe20000000a00 */
[----:B------:R-:W4:Y:S01]  /*55e0*/  S2R R11, SR_CgaCtaId ;  /* 0x00000000000b7919 */ /* 0x000f220000008800 */
[----:B------:R-:W1:Y:S01]  /*55f0*/  S2R R13, SR_SWINHI ;  /* 0x00000000000d7919 */ /* 0x000e620000002f00 */
[----:B------:R2:W-:Y:S06]  /*5600*/  BAR.ARV R6, 0x100 ;  /* 0x000400060000751d */ /* 0x0005ec0000002000 */
[----:B0-----:R-:W-:Y:S01]  /*5610*/  FADD.FTZ R8, R8, R5 ;  /* 0x0000000508087221 */ /* 0x001fe20000010000 */
[----:B--2---:R-:W-:Y:S01]  /*5620*/  IMAD.MOV.U32 R6, RZ, RZ, -0x800000 ;  /* 0xff800000ff067424 */ /* 0x004fe200078e00ff */
[----:B------:R-:W-:Y:S06]  /*5630*/  BAR.ARV 0x8, 0x180 ;  /* 0x0206000000007b1d */ /* 0x000fec0000002000 */
[----:B---3--:R-:W-:Y:S01]  /*5640*/  FADD.FTZ R10, R10, R3 ;  /* 0x000000030a0a7221 */ /* 0x008fe20000010000 */
[----:B------:R-:W-:Y:S01]  /*5650*/  IMAD.MOV.U32 R3, RZ, RZ, RZ ;  /* 0x000000ffff037224 */ /* 0x000fe200078e00ff */
[----:B------:R-:W0:Y:S01]  /*5660*/  SHFL.BFLY PT, R7, R8, 0x1, 0x1f ;  /* 0x0c201f0008077f89 */ /* 0x000e2200000e0000 */
[----:B------:R-:W-:-:S03]  /*5670*/  IMAD.MOV.U32 R5, RZ, RZ, -0x800000 ;  /* 0xff800000ff057424 */ /* 0x000fc600078e00ff */
[----:B------:R-:W2:Y:S01]  /*5680*/  SHFL.BFLY PT, R9, R10, 0x1, 0x1f ;  /* 0x0c201f000a097f89 */ /* 0x000ea200000e0000 */
[----:B----4-:R-:W-:Y:S01]  /*5690*/  LEA R206, R11, R206, 0x18 ;  /* 0x000000ce0bce7211 */ /* 0x010fe200078ec0ff */
[----:B------:R-:W-:Y:S01]  /*56a0*/  BAR.SYNC.DEFER_BLOCKING 0x1, 0x100 ;  /* 0x0044000000007b1d */ /* 0x000fe20000010000 */
[----:B0-----:R-:W-:Y:S01]  /*56b0*/  FADD.FTZ R12, R8, R7 ;  /* 0x00000007080c7221 */ /* 0x001fe20000010000 */
[----:B------:R-:W-:Y:S02]  /*56c0*/  IMAD.MOV.U32 R7, RZ, RZ, RZ ;  /* 0x000000ffff077224 */ /* 0x000fe400078e00ff */
[----:B--2---:R-:W-:Y:S02]  /*56d0*/  FADD.FTZ R14, R10, R9 ;  /* 0x000000090a0e7221 */ /* 0x004fe40000010000 */
[----:B------:R-:W-:Y:S01]  /*56e0*/  FSETP.NE.FTZ.AND P0, PT, R12, RZ, PT ;  /* 0x000000ff0c00720b */ /* 0x000fe20003f15000 */
[----:B------:R-:W-:Y:S01]  /*56f0*/  IMAD R9, R22, 0x40, R2 ;  /* 0x0000004016097824 */ /* 0x000fe200078e0202 */
[----:B------:R-:W-:-:S02]  /*5700*/  MOV R10, R206 ;  /* 0x000000ce000a7202 */ /* 0x000fc40000000f00 */
[----:B-1----:R-:W-:Y:S01]  /*5710*/  MOV R11, R13 ;  /* 0x0000000d000b7202 */ /* 0x002fe20000000f00 */
[----:B------:R-:W-:Y:S01]  /*5720*/  IMAD.U32 R13, RZ, RZ, UR10 ;  /* 0x0000000aff0d7e24 */ /* 0x000fe2000f8e00ff */
[----:B------:R-:W-:Y:S01]  /*5730*/  FSETP.NE.FTZ.AND P1, PT, R14, RZ, PT ;  /* 0x000000ff0e00720b */ /* 0x000fe20003f35000 */
[----:B------:R-:W-:-:S04]  /*5740*/  IMAD.WIDE R8, R9, 0x2, R10 ;  /* 0x0000000209087825 */ /* 0x000fc800078e020a */
[----:B------:R-:W-:Y:S02]  /*5750*/  IMAD.WIDE R10, R211, 0x2, R10 ;  /* 0x00000002d30a7825 */ /* 0x000fe400078e020a */
[----:B------:R-:W0:Y:S02]  /*5760*/  @P0 MUFU.RCP R7, R12 ;  /* 0x0000000c00070308 */ /* 0x000e240000001000 */
[----:B------:R-:W-:Y:S01]  /*5770*/  @P0 FMUL.FTZ R13, R13, 0.69314718246459960938 ;  /* 0x3f3172180d0d0820 */ /* 0x000fe20000410000 */
[C---:B------:R-:W-:Y:S02]  /*5780*/  IADD3 R21, P3, R10.reuse, 0xc060, RZ ;  /* 0x0000c0600a157810 */ /* 0x040fe40007f7e0ff */
[----:B------:R-:W-:Y:S02]  /*5790*/  LOP3.LUT R171, R10, 0x380, RZ, 0xc0, !PT ;  /* 0x000003800aab7812 */ /* 0x000fe400078ec0ff */
[----:B------:R-:W-:Y:S01]  /*57a0*/  LOP3.LUT R20, R21, 0x380, RZ, 0xc0, !PT ;  /* 0x0000038015147812 */ /* 0x000fe200078ec0ff */
[----:B------:R-:W1:Y:S01]  /*57b0*/  @P1 MUFU.RCP R3, R14 ;  /* 0x0000000e00031308 */ /* 0x000e620000001000 */
[----:B------:R-:W-:-:S04]  /*57c0*/  SHF.R.U64 R171, R171, 0x3, RZ ;  /* 0x00000003abab7819 */ /* 0x000fc800000012ff */
[----:B------:R-:W-:Y:S01]  /*57d0*/  LOP3.LUT R170, R171, R10, RZ, 0x3c, !PT ;  /* 0x0000000aabaa7212 */ /* 0x000fe200078e3cff */
[--C-:B------:R-:W-:Y:S02]  /*57e0*/  IMAD.MOV.U32 R171, RZ, RZ, R11.reuse ;  /* 0x000000ffffab7224 */ /* 0x100fe400078e000b */
[----:B------:R-:W2:Y:S01]  /*57f0*/  @P0 MUFU.LG2 R12, R12 ;  /* 0x0000000c000c0308 */ /* 0x000ea20000000c00 */
[-C--:B0-----:R-:W-:Y:S01]  /*5800*/  FMUL.FTZ R189, R52, R7.reuse ;  /* 0x0000000734bd7220 */ /* 0x081fe20000410000 */
[----:B------:R-:W-:Y:S02]  /*5810*/  IMAD.U32 R52, RZ, RZ, UR10 ;  /* 0x0000000aff347e24 */ /* 0x000fe4000f8e00ff */
[-C--:B------:R-:W-:Y:S01]  /*5820*/  FMUL.FTZ R187, R29, R7.reuse ;  /* 0x000000071dbb7220 */ /* 0x080fe20000410000 */
[-C--:B------:R-:W-:Y:S01]  /*5830*/  FMUL.FTZ R201, R69, R7.reuse ;  /* 0x0000000745c97220 */ /* 0x080fe20000410000 */
[-C--:B------:R-:W-:Y:S01]  /*5840*/  FMUL.FTZ R199, R85, R7.reuse ;  /* 0x0000000755c77220 */ /* 0x080fe20000410000 */
[----:B------:R-:W-:Y:S01]  /*5850*/  @P1 FMUL.FTZ R52, R52, 0.69314718246459960938 ;  /* 0x3f31721834341820 */ /* 0x000fe20000410000 */
[-C--:B------:R-:W-:Y:S01]  /*5860*/  FMUL.FTZ R197, R93, R7.reuse ;  /* 0x000000075dc57220 */ /* 0x080fe20000410000 */
[----:B------:R-:W0:Y:S01]  /*5870*/  @P1 MUFU.LG2 R14, R14 ;  /* 0x0000000e000e1308 */ /* 0x000e220000000c00 */
[----:B------:R-:W-:Y:S01]  /*5880*/  FMUL.FTZ R195, R101, R7 ;  /* 0x0000000765c37220 */ /* 0x000fe20000410000 */
[-C--:B-1----:R-:W-:Y:S01]  /*5890*/  FMUL.FTZ R176, R131, R3.reuse ;  /* 0x0000000383b07220 */ /* 0x082fe20000410000 */
[-C--:B------:R-:W-:Y:S01]  /*58a0*/  FMUL.FTZ R29, R95, R3.reuse ;  /* 0x000000035f1d7220 */ /* 0x080fe20000410000 */
[-C--:B------:R-:W-:Y:S01]  /*58b0*/  FMUL.FTZ R69, R99, R3.reuse ;  /* 0x0000000363457220 */ /* 0x080fe20000410000 */
[-C--:B------:R-:W-:Y:S01]  /*58c0*/  FMUL.FTZ R85, R103, R3.reuse ;  /* 0x0000000367557220 */ /* 0x080fe20000410000 */
[-C--:B------:R-:W-:Y:S01]  /*58d0*/  FMUL.FTZ R93, R107, R3.reuse ;  /* 0x000000036b5d7220 */ /* 0x080fe20000410000 */
[----:B------:R-:W-:Y:S01]  /*58e0*/  FMUL.FTZ R101, R111, R3 ;  /* 0x000000036f657220 */ /* 0x000fe20000410000 */
[----:B------:R-:W-:-:S02]  /*58f0*/  IMAD.X R131, RZ, RZ, R11, P3 ;  /* 0x000000ffff837224 */ /* 0x000fc400018e060b */
[----:B--2---:R-:W-:Y:S01]  /*5900*/  @P0 FMUL.FTZ R12, R12, 0.69314718246459960938 ;  /* 0x3f3172180c0c0820 */ /* 0x004fe20000410000 */
[----:B------:R-:W-:Y:S01]  /*5910*/  FMUL.FTZ R177, R130, R3 ;  /* 0x0000000382b17220 */ /* 0x000fe20000410000 */
[C---:B------:R-:W-:Y:S01]  /*5920*/  IADD3 R111, P4, R10.reuse, 0xc040, RZ ;  /* 0x0000c0400a6f7810 */ /* 0x040fe20007f9e0ff */
[-C--:B------:R-:W-:Y:S01]  /*5930*/  FMUL.FTZ R25, R25, R7.reuse ;  /* 0x0000000719197220 */ /* 0x080fe20000410000 */
[----:B------:R-:W-:Y:S01]  /*5940*/  @P0 FFMA.FTZ R6, R13, R0, R12 ;  /* 0x000000000d060223 */ /* 0x000fe2000001000c */
[----:B------:R-:W-:Y:S01]  /*5950*/  IADD3 R107, P5, R10, 0xc020, RZ ;  /* 0x0000c0200a6b7810 */ /* 0x000fe20007fbe0ff */
[-C--:B------:R-:W-:Y:S01]  /*5960*/  FMUL.FTZ R24, R24, R7.reuse ;  /* 0x0000000718187220 */ /* 0x080fe20000410000 */
[----:B------:R-:W-:Y:S01]  /*5970*/  IADD3 R103, P6, R10, 0xc000, RZ ;  /* 0x0000c0000a677810 */ /* 0x000fe20007fde0ff */
[----:B0-----:R-:W-:Y:S01]  /*5980*/  @P1 FMUL.FTZ R15, R14, 0.69314718246459960938 ;  /* 0x3f3172180e0f1820 */ /* 0x001fe20000410000 */
[----:B------:R-:W-:Y:S01]  /*5990*/  IADD3 R99, P0, R10, 0x8060, RZ ;  /* 0x000080600a637810 */ /* 0x000fe20007f1e0ff */
[-C--:B------:R-:W-:Y:S01]  /*59a0*/  FMUL.FTZ R28, R28, R7.reuse ;  /* 0x000000071c1c7220 */ /* 0x080fe20000410000 */
[----:B------:R-:W-:Y:S01]  /*59b0*/  IADD3 R95, P2, R10, 0x8040, RZ ;  /* 0x000080400a5f7810 */ /* 0x000fe20007f5e0ff */
[----:B------:R-:W-:Y:S01]  /*59c0*/  @P1 FFMA.FTZ R5, R52, R4, R15 ;  /* 0x0000000434051223 */ /* 0x000fe2000001000f */
[C---:B------:R-:W-:Y:S01]  /*59d0*/  IADD3 R13, P1, R10.reuse, 0x20, RZ ;  /* 0x000000200a0d7810 */ /* 0x040fe20007f3e0ff */
[-C--:B------:R-:W-:Y:S01]  /*59e0*/  FMUL.FTZ R33, R33, R7.reuse ;  /* 0x0000000721217220 */ /* 0x080fe20000410000 */
[----:B------:R-:W-:Y:S01]  /*59f0*/  IADD3 R14, P3, R10, 0x8020, RZ ;  /* 0x000080200a0e7810 */ /* 0x000fe20007f7e0ff */
        /* <DEDUP_REMOVED lines=60> */
[----:B------:R-:W-:Y:S01]  /*5dc0*/  FMUL.FTZ R7, R91, R3 ;  /* 0x000000035b077220 */ /* 0x000fe20000410000 */
        /* <DEDUP_REMOVED lines=20> */
[----:B------:R-:W-:Y:S01]  /*5f10*/  SHF.R.U64 R4, R4, 0x3, RZ ;  /* 0x0000000304047819 */ /* 0x000fe200000012ff */
[----:B------:R-:W-:-:S02]  /*5f20*/  IMAD.X R163, RZ, RZ, R11, P0 ;  /* 0x000000ffffa37224 */ /* 0x000fc400000e060b */
[----:B------:R-:W-:Y:S01]  /*5f30*/  FMUL.FTZ R183, R142, R3 ;  /* 0x000000038eb77220 */ /* 0x000fe20000410000 */
[--C-:B------:R-:W-:Y:S01]  /*5f40*/  IMAD.X R165, RZ, RZ, R11.reuse, P1 ;  /* 0x000000ffffa57224 */ /* 0x100fe200008e060b */
[----:B------:R-:W-:Y:S01]  /*5f50*/  LOP3.LUT R142, R4, R103, RZ, 0x3c, !PT ;  /* 0x00000067048e7212 */ /* 0x000fe200078e3cff */
[--C-:B------:R-:W-:Y:S01]  /*5f60*/  IMAD.X R167, RZ, RZ, R11.reuse, P2 ;  /* 0x000000ffffa77224 */ /* 0x100fe200010e060b */
[----:B------:R-:W-:Y:S01]  /*5f70*/  SHF.R.U64 R10, R20, 0x3, RZ ;  /* 0x00000003140a7819 */ /* 0x000fe200000012ff */
[----:B------:R-:W-:Y:S01]  /*5f80*/  IMAD.X R169, RZ, RZ, R11, P3 ;  /* 0x000000ffffa97224 */ /* 0x000fe200018e060b */
[----:B------:R-:W-:Y:S01]  /*5f90*/  LOP3.LUT R11, R14, 0x380, RZ, 0xc0, !PT ;  /* 0x000003800e0b7812 */ /* 0x000fe200078ec0ff */
[-C--:B------:R-:W-:Y:S01]  /*5fa0*/  FMUL.FTZ R181, R138, R3.reuse ;  /* 0x000000038ab57220 */ /* 0x080fe20000410000 */
[----:B------:R-:W-:Y:S01]  /*5fb0*/  LOP3.LUT R4, R13, 0x380, RZ, 0xc0, !PT ;  /* 0x000003800d047812 */ /* 0x000fe200078ec0ff */
[-C--:B------:R-:W-:Y:S01]  /*5fc0*/  FMUL.FTZ R27, R27, R3.reuse ;  /* 0x000000031b1b7220 */ /* 0x080fe20000410000 */
[----:B------:R-:W-:Y:S01]  /*5fd0*/  SHF.R.U64 R11, R11, 0x3, RZ ;  /* 0x000000030b0b7819 */ /* 0x000fe200000012ff */
[----:B------:R-:W-:Y:S01]  /*5fe0*/  FMUL.FTZ R26, R26, R3 ;  /* 0x000000031a1a7220 */ /* 0x000fe20000410000 */
[----:B------:R-:W-:Y:S01]  /*5ff0*/  LOP3.LUT R138, R10, R107, RZ, 0x3c, !PT ;  /* 0x0000006b0a8a7212 */ /* 0x000fe200078e3cff */
[-C--:B------:R-:W-:Y:S01]  /*6000*/  FMUL.FTZ R31, R31, R3.reuse ;  /* 0x000000031f1f7220 */ /* 0x080fe20000410000 */
[----:B------:R-:W-:Y:S01]  /*6010*/  LOP3.LUT R154, R11, R14, RZ, 0x3c, !PT ;  /* 0x0000000e0b9a7212 */ /* 0x000fe200078e3cff */
[-C--:B------:R-:W-:Y:S01]  /*6020*/  FMUL.FTZ R30, R30, R3.reuse ;  /* 0x000000031e1e7220 */ /* 0x080fe20000410000 */
[----:B------:R-:W-:Y:S01]  /*6030*/  SHF.R.U64 R4, R4, 0x3, RZ ;  /* 0x0000000304047819 */ /* 0x000fe200000012ff */
[-C--:B------:R-:W-:Y:S01]  /*6040*/  FMUL.FTZ R35, R35, R3.reuse ;  /* 0x0000000323237220 */ /* 0x080fe20000410000 */
[----:B------:R-:W-:Y:S01]  /*6050*/  LOP3.LUT R11, R12, 0x380, RZ, 0xc0, !PT ;  /* 0x000003800c0b7812 */ /* 0x000fe200078ec0ff */
[-C--:B------:R-:W-:Y:S01]  /*6060*/  FMUL.FTZ R34, R34, R3.reuse ;  /* 0x0000000322227220 */ /* 0x080fe20000410000 */
[----:B------:R-:W-:Y:S01]  /*6070*/  LOP3.LUT R10, R95, 0x380, RZ, 0xc0, !PT ;  /* 0x000003805f0a7812 */ /* 0x000fe200078ec0ff */
        /* <DEDUP_REMOVED lines=43> */
[----:B------:R-:W-:Y:S01]  /*6330*/  LOP3.LUT R150, R4, R13, RZ, 0x3c, !PT ;  /* 0x0000000d04967212 */ /* 0x000fe200078e3cff */
[----:B------:R-:W-:Y:S01]  /*6340*/  ULDC UR10, c[0x0][0xc44] ;  /* 0x00031100000a7ab9 */ /* 0x000fe20000000800 */
[----:B------:R-:W-:Y:S01]  /*6350*/  SHF.R.U64 R11, R11, 0x3, RZ ;  /* 0x000000030b0b7819 */ /* 0x000fe200000012ff */
[----:B------:R-:W-:Y:S01]  /*6360*/  UIMAD UR10, UR10, UR4, UR46 ;  /* 0x000000040a0a72a4 */ /* 0x000fe2000f8e022e */
[----:B------:R-:W-:-:S02]  /*6370*/  SHF.R.U64 R10, R10, 0x3, RZ ;  /* 0x000000030a0a7819 */ /* 0x000fc400000012ff */
[----:B------:R-:W-:Y:S01]  /*6380*/  IADD3 R13, P3, R8, 0x1000, RZ ;  /* 0x00001000080d7810 */ /* 0x000fe20007f7e0ff */
[----:B------:R-:W-:Y:S01]  /*6390*/  USHF.R.S32.HI UR11, URZ, 0x1f, UR10 ;  /* 0x0000001f3f0b7899 */ /* 0x000fe2000801140a */
[----:B------:R-:W-:Y:S01]  /*63a0*/  LOP3.LUT R162, R11, R12, RZ, 0x3c, !PT ;  /* 0x0000000c0ba27212 */ /* 0x000fe200078e3cff */
[----:B------:R-:W-:Y:S01]  /*63b0*/  UIMAD.WIDE.U32 UR4, UR10, UR6, URZ ;  /* 0x000000060a0472a5 */ /* 0x000fe2000f8e003f */
[----:B------:R-:W-:Y:S01]  /*63c0*/  LOP3.LUT R152, R10, R95, RZ, 0x3c, !PT ;  /* 0x0000005f0a987212 */ /* 0x000fe200078e3cff */
[----:B------:R-:W-:Y:S01]  /*63d0*/  UIMAD UR6, UR11, UR6, URZ ;  /* 0x000000060b0672a4 */ /* 0x000fe2000f8e023f */
[----:B------:R-:W-:Y:S02]  /*63e0*/  LOP3.LUT R12, R13, 0x380, RZ, 0xc0, !PT ;  /* 0x000003800d0c7812 */ /* 0x000fe400078ec0ff */
[----:B------:R-:W-:Y:S01]  /*63f0*/  LOP3.LUT R20, R99, 0x380, RZ, 0xc0, !PT ;  /* 0x0000038063147812 */ /* 0x000fe200078ec0ff */
[----:B------:R-:W-:Y:S01]  /*6400*/  UIMAD UR6, UR10, UR7, UR6 ;  /* 0x000000070a0672a4 */ /* 0x000fe2000f8e0206 */
[----:B------:R-:W-:Y:S01]  /*6410*/  LOP3.LUT R10, R91, 0x380, RZ, 0xc0, !PT ;  /* 0x000003805b0a7812 */ /* 0x000fe200078ec0ff */
[----:B------:R-:W-:Y:S01]  /*6420*/  USHF.R.S32.HI UR7, URZ, 0x1f, UR41 ;  /* 0x0000001f3f077899 */ /* 0x000fe20008011429 */
[----:B------:R-:W-:Y:S01]  /*6430*/  SHF.R.U64 R12, R12, 0x3, RZ ;  /* 0x000000030c0c7819 */ /* 0x000fe200000012ff */
[----:B------:R-:W-:Y:S01]  /*6440*/  IMAD.U32 R11, RZ, RZ, UR5 ;  /* 0x00000005ff0b7e24 */ /* 0x000fe2000f8e00ff */
[----:B------:R-:W-:-:S02]  /*6450*/  SHF.R.U64 R20, R20, 0x3, RZ ;  /* 0x0000000314147819 */ /* 0x000fc400000012ff */
[----:B------:R-:W-:Y:S02]  /*6460*/  SHF.R.U64 R10, R10, 0x3, RZ ;  /* 0x000000030a0a7819 */ /* 0x000fe400000012ff */
[----:B------:R-:W-:Y:S01]  /*6470*/  LOP3.LUT R12, R12, R13, RZ, 0x3c, !PT ;  /* 0x0000000d0c0c7212 */ /* 0x000fe200078e3cff */
[----:B------:R-:W-:Y:S01]  /*6480*/  IMAD.X R13, RZ, RZ, R9, P3 ;  /* 0x000000ffff0d7224 */ /* 0x000fe200018e0609 */
[----:B------:R-:W-:Y:S02]  /*6490*/  LOP3.LUT R146, R20, R99, RZ, 0x3c, !PT ;  /* 0x0000006314927212 */ /* 0x000fe400078e3cff */
[----:B------:R-:W-:Y:S02]  /*64a0*/  LOP3.LUT R156, R10, R91, RZ, 0x3c, !PT ;  /* 0x0000005b0a9c7212 */ /* 0x000fe400078e3cff */
[----:B------:R-:W-:Y:S02]  /*64b0*/  LOP3.LUT R10, R21, 0x380, RZ, 0xc0, !PT ;  /* 0x00000380150a7812 */ /* 0x000fe400078ec0ff */
[----:B------:R-:W-:-:S02]  /*64c0*/  IADD3 R99, P3, R8, 0x8000, RZ ;  /* 0x0000800008637810 */ /* 0x000fc40007f7e0ff */
[----:B------:R-:W-:Y:S02]  /*64d0*/  SHF.R.U64 R10, R10, 0x3, RZ ;  /* 0x000000030a0a7819 */ /* 0x000fe400000012ff */
[----:B------:R-:W-:Y:S02]  /*64e0*/  LOP3.LUT R98, R99, 0x380, RZ, 0xc0, !PT ;  /* 0x0000038063627812 */ /* 0x000fe400078ec0ff */
[----:B------:R-:W-:Y:S01]  /*64f0*/  LOP3.LUT R164, R10, R21, RZ, 0x3c, !PT ;  /* 0x000000150aa47212 */ /* 0x000fe200078e3cff */
[----:B------:R-:W-:Y:S01]  /*6500*/  IMAD.U32 R10, RZ, RZ, UR4 ;  /* 0x00000004ff0a7e24 */ /* 0x000fe2000f8e00ff */
[----:B------:R-:W-:Y:S01]  /*6510*/  SHF.R.U64 R98, R98, 0x3, RZ ;  /* 0x0000000362627819 */ /* 0x000fe200000012ff */
[----:B------:R-:W-:Y:S01]  /*6520*/  UIADD3 UR4, UR5, UR6, URZ ;  /* 0x0000000605047290 */ /* 0x000fe2000fffe03f */
[----:B------:R-:W-:Y:S02]  /*6530*/  LOP3.LUT R21, R0, 0x380, RZ, 0xc0, !PT ;  /* 0x0000038000157812 */ /* 0x000fe400078ec0ff */
[----:B------:R-:W-:Y:S01]  /*6540*/  LOP3.LUT R98, R98, R99, RZ, 0x3c, !PT ;  /* 0x0000006362627212 */ /* 0x000fe200078e3cff */
[--C-:B------:R-:W-:Y:S01]  /*6550*/  IMAD.X R99, RZ, RZ, R9.reuse, P3 ;  /* 0x000000ffff637224 */ /* 0x100fe200018e0609 */
[----:B------:R-:W-:Y:S01]  /*6560*/  SHF.R.U64 R21, R21, 0x3, RZ ;  /* 0x0000000315157819 */ /* 0x000fe200000012ff */
[----:B------:R-:W-:Y:S01]  /*6570*/  IMAD.U32 R11, RZ, RZ, UR4 ;  /* 0x00000004ff0b7e24 */ /* 0x000fe2000f8e00ff */
[C---:B------:R-:W-:Y:S01]  /*6580*/  IADD3 R215, P3, R8.reuse, 0xf000, RZ ;  /* 0x0000f00008d77810 */ /* 0x040fe20007f7e0ff */
[----:B------:R-:W-:Y:S01]  /*6590*/  ULDC.64 UR4, c[0x0][0xb88] ;  /* 0x0002e20000047ab9 */ /* 0x000fe20000000a00 */
[----:B------:R-:W-:Y:S01]  /*65a0*/  LOP3.LUT R168, R21, R0, RZ, 0x3c, !PT ;  /* 0x0000000015a87212 */ /* 0x000fe200078e3cff */
[----:B------:R-:W-:Y:S01]  /*65b0*/  ULDC UR6, c[0x0][0xa88] ;  /* 0x0002a20000067ab9 */ /* 0x000fe20000000800 */
[----:B------:R-:W-:Y:S01]  /*65c0*/  LOP3.LUT R0, R215, 0x380, RZ, 0xc0, !PT ;  /* 0x00000380d7007812 */ /* 0x000fe200078ec0ff */
[----:B------:R-:W-:Y:S01]  /*65d0*/  IMAD.X R127, RZ, RZ, R9, P3 ;  /* 0x000000ffff7f7224 */ /* 0x000fe200018e0609 */
[----:B------:R-:W-:-:S02]  /*65e0*/  IADD3 R95, P2, R8, 0x7000, RZ ;  /* 0x00007000085f7810 */ /* 0x000fc40007f5e0ff */
[----:B------:R-:W-:Y:S02]  /*65f0*/  SHF.R.U64 R0, R0, 0x3, RZ ;  /* 0x0000000300007819 */ /* 0x000fe400000012ff */
[----:B------:R-:W-:Y:S02]  /*6600*/  LOP3.LUT R94, R95, 0x380, RZ, 0xc0, !PT ;  /* 0x000003805f5e7812 */ /* 0x000fe400078ec0ff */
[----:B------:R-:W-:Y:S02]  /*6610*/  LOP3.LUT R126, R0, R215, RZ, 0x3c, !PT ;  /* 0x000000d7007e7212 */ /* 0x000fe400078e3cff */
[----:B------:R-:W0:Y:S01]  /*6620*/  LDC R0, c[0x0][0xbe8] ;  /* 0x0002fa00ff007b82 */ /* 0x000e220000000800 */
[----:B------:R-:W-:Y:S02]  /*6630*/  SHF.R.U64 R94, R94, 0x3, RZ ;  /* 0x000000035e5e7819 */ /* 0x000fe400000012ff */
[----:B------:R-:W-:Y:S02]  /*6640*/  LOP3.LUT R4, R57, 0x380, RZ, 0xc0, !PT ;  /* 0x0000038039047812 */ /* 0x000fe400078ec0ff */
[----:B------:R-:W-:Y:S01]  /*6650*/  LOP3.LUT R94, R94, R95, RZ, 0x3c, !PT ;  /* 0x0000005f5e5e7212 */ /* 0x000fe200078e3cff */
[----:B------:R-:W-:Y:S01]  /*6660*/  IMAD.X R95, RZ, RZ, R9, P2 ;  /* 0x000000ffff5f7224 */ /* 0x000fe200010e0609 */
[----:B------:R-:W-:-:S02]  /*6670*/  IADD3 R123, P2, R8, 0xe000, RZ ;  /* 0x0000e000087b7810 */ /* 0x000fc40007f5e0ff */
[----:B------:R-:W-:Y:S02]  /*6680*/  SHF.R.U64 R4, R4, 0x3, RZ ;  /* 0x0000000304047819 */ /* 0x000fe400000012ff */
[----:B------:R-:W-:Y:S02]  /*6690*/  LOP3.LUT R122, R123, 0x380, RZ, 0xc0, !PT ;  /* 0x000003807b7a7812 */ /* 0x000fe400078ec0ff */
[----:B------:R-:W-:Y:S02]  /*66a0*/  F2FP.F16.F32.PACK_AB R24, R25, R24 ;  /* 0x000000181918723e */ /* 0x000fe400000000ff */
[----:B------:R-:W-:Y:S02]  /*66b0*/  SHF.R.U64 R122, R122, 0x3, RZ ;  /* 0x000000037a7a7819 */ /* 0x000fe400000012ff */
[----:B------:R-:W-:Y:S02]  /*66c0*/  F2FP.F16.F32.PACK_AB R25, R27, R26 ;  /* 0x0000001a1b19723e */ /* 0x000fe400000000ff */
[----:B------:R-:W-:Y:S01]  /*66d0*/  LOP3.LUT R122, R122, R123, RZ, 0x3c, !PT ;  /* 0x0000007b7a7a7212 */ /* 0x000fe200078e3cff */
[----:B------:R-:W-:Y:S01]  /*66e0*/  IMAD.X R123, RZ, RZ, R9, P2 ;  /* 0x000000ffff7b7224 */ /* 0x000fe200010e0609 */
[----:B------:R-:W-:-:S02]  /*66f0*/  F2FP.F16.F32.PACK_AB R27, R31, R30 ;  /* 0x0000001e1f1b723e */ /* 0x000fc400000000ff */
[----:B------:R-:W1:Y:S01]  /*6700*/  LDC R31, c[0x0][0xc38] ;  /* 0x00030e00ff1f7b82 */ /* 0x000e620000000800 */
[----:B0-----:R-:W-:Y:S02]  /*6710*/  ISETP.NE.AND P2, PT, R0, 0x1, PT ;  /* 0x000000010000780c */ /* 0x001fe40003f45270 */
[----:B------:R-:W-:Y:S02]  /*6720*/  LOP3.LUT R158, R4, R57, RZ, 0x3c, !PT ;  /* 0x00000039049e7212 */ /* 0x000fe400078e3cff */
[----:B------:R-:W-:Y:S02]  /*6730*/  LOP3.LUT R4, R15, 0x380, RZ, 0xc0, !PT ;  /* 0x000003800f047812 */ /* 0x000fe400078ec0ff */
[----:B------:R-:W-:Y:S02]  /*6740*/  MOV R170, R170 ;  /* 0x000000aa00aa7202 */ /* 0x000fe40000000f00 */
[----:B------:R-:W-:Y:S02]  /*6750*/  F2FP.F16.F32.PACK_AB R26, R187, R28 ;  /* 0x0000001cbb1a723e */ /* 0x000fe400000000ff */
[----:B------:R-:W-:-:S02]  /*6760*/  SHF.R.U64 R4, R4, 0x3, RZ ;  /* 0x0000000304047819 */ /* 0x000fc400000012ff */
[----:B------:R-:W-:Y:S01]  /*6770*/  IADD3 R57, P0, R8, 0x5000, RZ ;  /* 0x0000500008397810 */ /* 0x000fe20007f1e0ff */
[----:B------:R0:W-:Y:S01]  /*6780*/  STSM.16.M88.4 [R170], R24 ;  /* 0x00000018aa007844 */ /* 0x0001e20000000200 */
[----:B------:R-:W-:Y:S02]  /*6790*/  LOP3.LUT R160, R4, R15, RZ, 0x3c, !PT ;  /* 0x0000000f04a07212 */ /* 0x000fe400078e3cff */
[----:B------:R-:W-:Y:S02]  /*67a0*/  LOP3.LUT R4, R53, 0x380, RZ, 0xc0, !PT ;  /* 0x0000038035047812 */ /* 0x000fe400078ec0ff */
[----:B------:R-:W-:Y:S02]  /*67b0*/  F2FP.F16.F32.PACK_AB R32, R33, R32 ;  /* 0x000000202120723e */ /* 0x000fe400000000ff */
[----:B------:R-:W-:Y:S02]  /*67c0*/  SHF.R.U64 R4, R4, 0x3, RZ ;  /* 0x0000000304047819 */ /* 0x000fe400000012ff */
[----:B------:R-:W-:-:S02]  /*67d0*/  F2FP.F16.F32.PACK_AB R33, R35, R34 ;  /* 0x000000222321723e */ /* 0x000fc400000000ff */
[----:B------:R-:W-:Y:S01]  /*67e0*/  LOP3.LUT R166, R4, R53, RZ, 0x3c, !PT ;  /* 0x0000003504a67212 */ /* 0x000fe200078e3cff */
[----:B------:R-:W-:Y:S01]  /*67f0*/  IMAD R4, RZ, RZ, -UR46 ;  /* 0x8000002eff047e24 */ /* 0x000fe2000f8e02ff */
[----:B------:R-:W-:Y:S02]  /*6800*/  IADD3 R91, P1, R8, 0x6000, RZ ;  /* 0x00006000085b7810 */ /* 0x000fe40007f3e0ff */
[----:B------:R-:W-:Y:S01]  /*6810*/  LOP3.LUT R56, R57, 0x380, RZ, 0xc0, !PT ;  /* 0x0000038039387812 */ /* 0x000fe200078ec0ff */
[----:B0-----:R-:W0:Y:S01]  /*6820*/  @P2 LDC R24, c[0x0][0xbec] ;  /* 0x0002fb00ff182b82 */ /* 0x001e220000000800 */
[----:B-1----:R-:W-:Y:S01]  /*6830*/  IMAD R4, R31, R4, UR39 ;  /* 0x000000271f047e24 */ /* 0x002fe2000f8e0204 */
[----:B------:R-:W-:Y:S02]  /*6840*/  F2FP.F16.F32.PACK_AB R35, R39, R38 ;  /* 0x000000262723723e */ /* 0x000fe400000000ff */
[----:B------:R-:W-:Y:S01]  /*6850*/  LOP3.LUT R90, R91, 0x380, RZ, 0xc0, !PT ;  /* 0x000003805b5a7812 */ /* 0x000fe200078ec0ff */
[----:B------:R-:W-:Y:S01]  /*6860*/  IMAD R39, R4, 0x80, R210 ;  /* 0x0000008004277824 */ /* 0x000fe200078e02d2 */
[----:B------:R-:W-:-:S02]  /*6870*/  SHF.R.U64 R56, R56, 0x3, RZ ;  /* 0x0000000338387819 */ /* 0x000fc400000012ff */
[----:B------:R-:W1:Y:S01]  /*6880*/  @P2 LDC R25, c[0x0][0xbf0] ;  /* 0x0002fc00ff192b82 */ /* 0x000e620000000800 */
[----:B------:R-:W-:Y:S02]  /*6890*/  SHF.R.U64 R90, R90, 0x3, RZ ;  /* 0x000000035a5a7819 */ /* 0x000fe400000012ff */
[----:B------:R-:W-:Y:S01]  /*68a0*/  LOP3.LUT R56, R56, R57, RZ, 0x3c, !PT ;  /* 0x0000003938387212 */ /* 0x000fe200078e3cff */
[----:B------:R-:W-:Y:S01]  /*68b0*/  IMAD.X R57, RZ, RZ, R9, P0 ;  /* 0x000000ffff397224 */ /* 0x000fe200000e0609 */
[----:B------:R-:W-:Y:S01]  /*68c0*/  F2FP.F16.F32.PACK_AB R34, R37, R36 ;  /* 0x000000242522723e */ /* 0x000fe200000000ff */
[----:B------:R-:W-:Y:S01]  /*68d0*/  IMAD.MOV.U32 R37, RZ, RZ, R39 ;  /* 0x000000ffff257224 */ /* 0x000fe200078e0027 */
[----:B------:R-:W-:Y:S01]  /*68e0*/  MOV R150, R150 ;  /* 0x0000009600967202 */ /* 0x000fe20000000f00 */
[----:B------:R-:W2:Y:S01]  /*68f0*/  LDC.64 R30, c[0x0][0xb98] ;  /* 0x0002e600ff1e7b82 */ /* 0x000ea20000000a00 */
[----:B------:R-:W-:Y:S02]  /*6900*/  IADD3 R115, P0, R8, 0xc000, RZ ;  /* 0x0000c00008737810 */ /* 0x000fe40007f1e0ff */
[----:B------:R-:W-:Y:S01]  /*6910*/  LOP3.LUT R90, R90, R91, RZ, 0x3c, !PT ;  /* 0x0000005b5a5a7212 */ /* 0x000fe200078e3cff */
[----:B------:R-:W-:Y:S01]  /*6920*/  IMAD.X R91, RZ, RZ, R9, P1 ;  /* 0x000000ffff5b7224 */ /* 0x000fe200008e0609 */
[----:B------:R-:W-:Y:S01]  /*6930*/  F2FP.F16.F32.PACK_AB R40, R41, R40 ;  /* 0x000000282928723e */ /* 0x000fe200000000ff */
[----:B------:R3:W-:Y:S01]  /*6940*/  STSM.16.M88.4 [R150], R32 ;  /* 0x0000002096007844 */ /* 0x0007e20000000200 */
[----:B------:R-:W-:Y:S01]  /*6950*/  IADD3 R119, P1, R8, 0xd000, RZ ;  /* 0x0000d00008777810 */ /* 0x000fe20007f3e0ff */
[----:B0-----:R-:W-:Y:S01]  /*6960*/  @P2 IMAD.HI.U32 R24, R39, R24, RZ ;  /* 0x0000001827182227 */ /* 0x001fe200078e00ff */
[----:B------:R-:W-:-:S02]  /*6970*/  LOP3.LUT R114, R115, 0x380, RZ, 0xc0, !PT ;  /* 0x0000038073727812 */ /* 0x000fc400078ec0ff */
[----:B------:R-:W-:Y:S02]  /*6980*/  F2FP.F16.F32.PACK_AB R41, R43, R42 ;  /* 0x0000002a2b29723e */ /* 0x000fe400000000ff */
[----:B------:R-:W-:Y:S02]  /*6990*/  F2FP.F16.F32.PACK_AB R48, R49, R48 ;  /* 0x000000303130723e */ /* 0x000fe400000000ff */
[----:B------:R-:W-:Y:S02]  /*69a0*/  LOP3.LUT R52, R111, 0x380, RZ, 0xc0, !PT ;  /* 0x000003806f347812 */ /* 0x000fe400078ec0ff */
[----:B-1----:R-:W-:Y:S02]  /*69b0*/  @P2 SHF.R.U32.HI R37, RZ, R25, R24 ;  /* 0x00000019ff252219 */ /* 0x002fe40000011618 */
[----:B------:R-:W-:Y:S02]  /*69c0*/  MOV R160, R160 ;  /* 0x000000a000a07202 */ /* 0x000fe40000000f00 */
[----:B------:R-:W-:Y:S01]  /*69d0*/  F2FP.F16.F32.PACK_AB R42, R45, R44 ;  /* 0x0000002c2d2a723e */ /* 0x000fe200000000ff */
[----:B---3--:R-:W-:Y:S01]  /*69e0*/  IMAD.MOV R33, RZ, RZ, -R37 ;  /* 0x000000ffff217224 */ /* 0x008fe200078e0a25 */
[----:B------:R-:W-:Y:S01]  /*69f0*/  F2FP.F16.F32.PACK_AB R43, R47, R46 ;  /* 0x0000002e2f2b723e */ /* 0x000fe200000000ff */
[----:B--2---:R-:W-:Y:S01]  /*6a00*/  IMAD R28, R30, UR7, RZ ;  /* 0x000000071e1c7c24 */ /* 0x004fe2000f8e02ff */
[----:B------:R-:W-:Y:S01]  /*6a10*/  F2FP.F16.F32.PACK_AB R49, R51, R50 ;  /* 0x000000323331723e */ /* 0x000fe200000000ff */
[----:B------:R-:W-:Y:S01]  /*6a20*/  IMAD R33, R0, R33, R39 ;  /* 0x0000002100217224 */ /* 0x000fe200078e0227 */
[----:B------:R-:W-:Y:S01]  /*6a30*/  MOV R168, R168 ;  /* 0x000000a800a87202 */ /* 0x000fe20000000f00 */
[----:B------:R-:W-:Y:S01]  /*6a40*/  IMAD.WIDE.U32 R10, R30, UR41, R10 ;  /* 0x000000291e0a7c25 */ /* 0x000fe2000f8e000a */
[----:B------:R-:W-:Y:S01]  /*6a50*/  F2FP.F16.F32.PACK_AB R50, R204, R189 ;  /* 0x000000bdcc32723e */ /* 0x000fe200000000ff */
[----:B------:R-:W-:Y:S01]  /*6a60*/  STSM.16.M88.4 [R160], R40 ;  /* 0x00000028a0007844 */ /* 0x000fe20000000200 */
[----:B------:R-:W-:Y:S01]  /*6a70*/  F2FP.F16.F32.PACK_AB R51, R55, R54 ;  /* 0x000000363733723e */ /* 0x000fe200000000ff */
[----:B------:R-:W-:Y:S01]  /*6a80*/  IMAD R28, R31, UR41, R28 ;  /* 0x000000291f1c7c24 */ /* 0x000fe2000f8e021c */
[----:B------:R-:W-:Y:S01]  /*6a90*/  MOV R166, R166 ;  /* 0x000000a600a67202 */ /* 0x000fe20000000f00 */
[----:B------:R-:W-:Y:S01]  /*6aa0*/  IMAD R32, R4, 0x80, R208 ;  /* 0x0000008004207824 */ /* 0x000fe200078e02d0 */
[----:B------:R-:W-:Y:S01]  /*6ab0*/  F2FP.F16.F32.PACK_AB R24, R203, R188 ;  /* 0x000000bccb18723e */ /* 0x000fe200000000ff */
[----:B------:R-:W-:Y:S01]  /*6ac0*/  STSM.16.M88.4 [R168], R48 ;  /* 0x00000030a8007844 */ /* 0x000fe20000000200 */
[----:B------:R-:W-:-:S02]  /*6ad0*/  F2FP.F16.F32.PACK_AB R25, R59, R58 ;  /* 0x0000003a3b19723e */ /* 0x000fc400000000ff */
[----:B------:R-:W-:Y:S02]  /*6ae0*/  F2FP.F16.F32.PACK_AB R26, R202, R60 ;  /* 0x0000003cca1a723e */ /* 0x000fe400000000ff */
[----:B------:R-:W-:Y:S02]  /*6af0*/  F2FP.F16.F32.PACK_AB R27, R63, R62 ;  /* 0x0000003e3f1b723e */ /* 0x000fe400000000ff */
[----:B------:R-:W-:Y:S02]  /*6b00*/  LOP3.LUT R118, R119, 0x380, RZ, 0xc0, !PT ;  /* 0x0000038077767812 */ /* 0x000fe400078ec0ff */
[----:B------:R-:W-:Y:S01]  /*6b10*/  SHF.R.U64 R114, R114, 0x3, RZ ;  /* 0x0000000372727819 */ /* 0x000fe200000012ff */
[----:B------:R0:W-:Y:S01]  /*6b20*/  STSM.16.M88.4 [R166], R24 ;  /* 0x00000018a6007844 */ /* 0x0001e20000000200 */
[----:B------:R-:W-:Y:S02]  /*6b30*/  SHF.R.U64 R52, R52, 0x3, RZ ;  /* 0x0000000334347819 */ /* 0x000fe400000012ff */
[----:B------:R-:W-:-:S02]  /*6b40*/  IADD3 R15, P4, R8, 0x2000, RZ ;  /* 0x00002000080f7810 */ /* 0x000fc40007f9e0ff */
[C---:B------:R-:W-:Y:S02]  /*6b50*/  IADD3 R21, P5, R8.reuse, 0x3000, RZ ;  /* 0x0000300008157810 */ /* 0x040fe40007fbe0ff */
[----:B------:R-:W-:Y:S02]  /*6b60*/  IADD3 R53, P6, R8, 0x4000, RZ ;  /* 0x0000400008357810 */ /* 0x000fe40007fde0ff */
[----:B------:R-:W-:Y:S02]  /*6b70*/  SHF.R.U64 R118, R118, 0x3, RZ ;  /* 0x0000000376767819 */ /* 0x000fe400000012ff */
[----:B------:R-:W-:Y:S01]  /*6b80*/  LOP3.LUT R114, R114, R115, RZ, 0x3c, !PT ;  /* 0x0000007372727212 */ /* 0x000fe200078e3cff */
[----:B------:R-:W-:Y:S01]  /*6b90*/  IMAD.X R115, RZ, RZ, R9, P0 ;  /* 0x000000ffff737224 */ /* 0x000fe200000e0609 */
[----:B------:R-:W-:Y:S02]  /*6ba0*/  F2FP.F16.F32.PACK_AB R64, R65, R64 ;  /* 0x000000404140723e */ /* 0x000fe400000000ff */
[----:B------:R-:W-:-:S02]  /*6bb0*/  LOP3.LUT R134, R52, R111, RZ, 0x3c, !PT ;  /* 0x0000006f34867212 */ /* 0x000fc400078e3cff */
[----:B------:R-:W-:Y:S02]  /*6bc0*/  F2FP.F16.F32.PACK_AB R65, R67, R66 ;  /* 0x000000424341723e */ /* 0x000fe400000000ff */
[----:B------:R-:W-:Y:S02]  /*6bd0*/  F2FP.F16.F32.PACK_AB R72, R73, R72 ;  /* 0x000000484948723e */ /* 0x000fe400000000ff */
[----:B0-----:R-:W-:Y:S02]  /*6be0*/  F2FP.F16.F32.PACK_AB R25, R7, R23 ;  /* 0x000000170719723e */ /* 0x001fe400000000ff */
[----:B------:R-:W-:Y:S02]  /*6bf0*/  LOP3.LUT R14, R15, 0x380, RZ, 0xc0, !PT ;  /* 0x000003800f0e7812 */ /* 0x000fe400078ec0ff */
[----:B------:R-:W-:Y:S02]  /*6c00*/  LOP3.LUT R20, R21, 0x380, RZ, 0xc0, !PT ;  /* 0x0000038015147812 */ /* 0x000fe400078ec0ff */
[----:B------:R-:W-:-:S02]  /*6c10*/  LOP3.LUT R52, R53, 0x380, RZ, 0xc0, !PT ;  /* 0x0000038035347812 */ /* 0x000fc400078ec0ff */
[----:B------:R-:W-:Y:S02]  /*6c20*/  MOV R164, R164 ;  /* 0x000000a400a47202 */ /* 0x000fe40000000f00 */
[----:B------:R-:W-:Y:S02]  /*6c30*/  F2FP.F16.F32.PACK_AB R66, R201, R68 ;  /* 0x00000044c942723e */ /* 0x000fe400000000ff */
[----:B------:R-:W-:Y:S02]  /*6c40*/  F2FP.F16.F32.PACK_AB R67, R71, R70 ;  /* 0x000000464743723e */ /* 0x000fe400000000ff */
[----:B------:R-:W-:Y:S02]  /*6c50*/  F2FP.F16.F32.PACK_AB R73, R75, R74 ;  /* 0x0000004a4b49723e */ /* 0x000fe400000000ff */
[----:B------:R-:W-:Y:S01]  /*6c60*/  F2FP.F16.F32.PACK_AB R80, R81, R80 ;  /* 0x000000505150723e */ /* 0x000fe200000000ff */
[----:B------:R-:W-:Y:S01]  /*6c70*/  STSM.16.M88.4 [R164], R64 ;  /* 0x00000040a4007844 */ /* 0x000fe20000000200 */
[----:B------:R-:W-:-:S02]  /*6c80*/  SHF.R.S32.HI R23, RZ, 0x1f, R37 ;  /* 0x0000001fff177819 */ /* 0x000fc40000011425 */
[----:B------:R-:W-:Y:S02]  /*6c90*/  SHF.R.S32.HI R7, RZ, 0x1f, R33 ;  /* 0x0000001fff077819 */ /* 0x000fe40000011421 */
[----:B------:R-:W-:Y:S02]  /*6ca0*/  IADD3 R10, P0, R37, R10, RZ ;  /* 0x0000000a250a7210 */ /* 0x000fe40007f1e0ff */
[----:B------:R-:W-:Y:S02]  /*6cb0*/  MOV R162, R162 ;  /* 0x000000a200a27202 */ /* 0x000fe40000000f00 */
        /* <DEDUP_REMOVED lines=8> */
[----:B------:R-:W-:Y:S02]  /*6d40*/  LOP3.LUT R119, R8, 0x380, RZ, 0xc0, !PT ;  /* 0x0000038008777812 */ /* 0x000fe400078ec0ff */
[----:B------:R-:W-:Y:S01]  /*6d50*/  MOV R156, R156 ;  /* 0x0000009c009c7202 */ /* 0x000fe20000000f00 */
[----:B------:R-:W-:Y:S01]  /*6d60*/  STSM.16.M88.4 [R158], R80 ;  /* 0x000000509e007844 */ /* 0x000fe20000000200 */
[----:B------:R-:W-:-:S02]  /*6d70*/  F2FP.F16.F32.PACK_AB R24, R198, R88 ;  /* 0x00000058c618723e */ /* 0x000fc400000000ff */
[----:B------:R-:W-:Y:S02]  /*6d80*/  F2FP.F16.F32.PACK_AB R26, R197, R92 ;  /* 0x0000005cc51a723e */ /* 0x000fe400000000ff */
[----:B------:R-:W-:Y:S02]  /*6d90*/  F2FP.F16.F32.PACK_AB R27, R29, R61 ;  /* 0x0000003d1d1b723e */ /* 0x000fe400000000ff */
[----:B------:R-:W-:Y:S02]  /*6da0*/  SHF.R.U64 R14, R14, 0x3, RZ ;  /* 0x000000030e0e7819 */ /* 0x000fe400000012ff */
[----:B------:R-:W-:Y:S01]  /*6db0*/  SHF.R.U64 R20, R20, 0x3, RZ ;  /* 0x0000000314147819 */ /* 0x000fe200000012ff */
[----:B------:R0:W-:Y:S01]  /*6dc0*/  STSM.16.M88.4 [R156], R24 ;  /* 0x000000189c007844 */ /* 0x0001e20000000200 */
[----:B------:R-:W-:Y:S02]  /*6dd0*/  SHF.R.U64 R52, R52, 0x3, RZ ;  /* 0x0000000334347819 */ /* 0x000fe400000012ff */
[----:B------:R-:W-:Y:S01]  /*6de0*/  IADD3.X R11, R23, R11, R28, P0, !PT ;  /* 0x0000000b170b7210 */ /* 0x000fe200007fe41c */
[----:B------:R-:W-:Y:S01]  /*6df0*/  IMAD R28, R7, UR4, RZ ;  /* 0x00000004071c7c24 */ /* 0x000fe2000f8e02ff */
[----:B------:R-:W-:Y:S01]  /*6e00*/  SHF.R.U64 R119, R119, 0x3, RZ ;  /* 0x0000000377777819 */ /* 0x000fe200000012ff */
[----:B------:R-:W-:Y:S01]  /*6e10*/  IMAD R7, R0, UR6, RZ ;  /* 0x0000000600077c24 */ /* 0x000fe2000f8e02ff */
[----:B------:R-:W-:Y:S01]  /*6e20*/  LOP3.LUT R14, R14, R15, RZ, 0x3c, !PT ;  /* 0x0000000f0e0e7212 */ /* 0x000fe200078e3cff */
[--C-:B------:R-:W-:Y:S01]  /*6e30*/  IMAD.X R15, RZ, RZ, R9.reuse, P4 ;  /* 0x000000ffff0f7224 */ /* 0x100fe200020e0609 */
[----:B------:R-:W-:Y:S01]  /*6e40*/  LOP3.LUT R20, R20, R21, RZ, 0x3c, !PT ;  /* 0x0000001514147212 */ /* 0x000fe200078e3cff */
[--C-:B------:R-:W-:Y:S01]  /*6e50*/  IMAD.X R21, RZ, RZ, R9.reuse, P5 ;  /* 0x000000ffff157224 */ /* 0x100fe200028e0609 */
[----:B------:R-:W-:Y:S01]  /*6e60*/  LOP3.LUT R52, R52, R53, RZ, 0x3c, !PT ;  /* 0x0000003534347212 */ /* 0x000fe200078e3cff */
[----:B------:R-:W-:Y:S01]  /*6e70*/  IMAD.X R53, RZ, RZ, R9, P6 ;  /* 0x000000ffff357224 */ /* 0x000fe200030e0609 */
[----:B------:R-:W-:Y:S01]  /*6e80*/  MOV R154, R154 ;  /* 0x0000009a009a7202 */ /* 0x000fe20000000f00 */
[----:B------:R-:W-:Y:S01]  /*6e90*/  IMAD R23, R33, UR5, R28 ;  /* 0x0000000521177c24 */ /* 0x000fe2000f8e021c */
[----:B------:R-:W-:Y:S01]  /*6ea0*/  F2FP.F16.F32.PACK_AB R68, R196, R96 ;  /* 0x00000060c444723e */ /* 0x000fe200000000ff */
[----:B0-----:R-:W-:Y:S01]  /*6eb0*/  VIADD R24, R32, 0x8 ;  /* 0x0000000820187836 */ /* 0x001fe20000000000 */
[----:B------:R-:W-:Y:S01]  /*6ec0*/  F2FP.F16.F32.PACK_AB R69, R69, R77 ;  /* 0x0000004d4545723e */ /* 0x000fe200000000ff */
[----:B------:R-:W-:Y:S01]  /*6ed0*/  IMAD.WIDE.U32 R10, R33, UR4, R10 ;  /* 0x00000004210a7c25 */ /* 0x000fe2000f8e000a */
[----:B------:R-:W-:Y:S01]  /*6ee0*/  F2FP.F16.F32.PACK_AB R70, R195, R100 ;  /* 0x00000064c346723e */ /* 0x000fe200000000ff */
[----:B------:R-:W-:Y:S01]  /*6ef0*/  ULDC.64 UR4, c[0x0][0xb50] ;  /* 0x0002d40000047ab9 */ /* 0x000fe20000000a00 */
[----:B------:R-:W-:Y:S01]  /*6f00*/  F2FP.F16.F32.PACK_AB R71, R85, R89 ;  /* 0x000000595547723e */ /* 0x000fe200000000ff */
[----:B------:R-:W-:Y:S01]  /*6f10*/  IMAD.IADD R11, R11, 0x1, R23 ;  /* 0x000000010b0b7824 */ /* 0x000fe200078e0217 */
[----:B------:R-:W-:-:S02]  /*6f20*/  LOP3.LUT P0, RZ, R205, 0x3, RZ, 0xc0, !PT ;  /* 0x00000003cdff7812 */ /* 0x000fc4000780c0ff */
[C---:B------:R-:W-:Y:S01]  /*6f30*/  IADD3 R103, P4, R8.reuse, 0x9000, RZ ;  /* 0x0000900008677810 */ /* 0x040fe20007f9e0ff */
[----:B------:R-:W-:Y:S01]  /*6f40*/  STSM.16.M88.4 [R154], R68 ;  /* 0x000000449a007844 */ /* 0x000fe20000000200 */
[C---:B------:R-:W-:Y:S02]  /*6f50*/  IADD3 R107, P5, R8.reuse, 0xa000, RZ ;  /* 0x0000a000086b7810 */ /* 0x040fe40007fbe0ff */
[----:B------:R-:W-:Y:S02]  /*6f60*/  IADD3 R111, P6, R8, 0xb000, RZ ;  /* 0x0000b000086f7810 */ /* 0x000fe40007fde0ff */
[----:B------:R-:W-:Y:S02]  /*6f70*/  MOV R152, R152 ;  /* 0x0000009800987202 */ /* 0x000fe40000000f00 */
[----:B------:R-:W-:Y:S02]  /*6f80*/  F2FP.F16.F32.PACK_AB R28, R194, R104 ;  /* 0x00000068c21c723e */ /* 0x000fe400000000ff */
[----:B------:R-:W-:-:S02]  /*6f90*/  F2FP.F16.F32.PACK_AB R29, R93, R97 ;  /* 0x000000615d1d723e */ /* 0x000fc400000000ff */
[----:B------:R-:W-:Y:S02]  /*6fa0*/  F2FP.F16.F32.PACK_AB R30, R193, R108 ;  /* 0x0000006cc11e723e */ /* 0x000fe400000000ff */
[----:B------:R-:W-:Y:S02]  /*6fb0*/  F2FP.F16.F32.PACK_AB R31, R101, R105 ;  /* 0x00000069651f723e */ /* 0x000fe400000000ff */
[----:B------:R-:W-:Y:S01]  /*6fc0*/  LOP3.LUT R8, R119, R8, RZ, 0x3c, !PT ;  /* 0x0000000877087212 */ /* 0x000fe200078e3cff */
[----:B------:R-:W-:Y:S01]  /*6fd0*/  IMAD.X R119, RZ, RZ, R9, P1 ;  /* 0x000000ffff777224 */ /* 0x000fe200008e0609 */
[-C--:B------:R-:W-:Y:S01]  /*6fe0*/  ISETP.GE.OR P1, PT, R32, R7.reuse, P0 ;  /* 0x000000072000720c */ /* 0x080fe20000726670 */
[----:B------:R0:W-:Y:S01]  /*6ff0*/  STSM.16.M88.4 [R152], R28 ;  /* 0x0000001c98007844 */ /* 0x0001e20000000200 */
[----:B------:R-:W-:Y:S02]  /*7000*/  ISETP.GE.OR P0, PT, R24, R7, P0 ;  /* 0x000000071800720c */ /* 0x000fe40000706670 */
[----:B------:R-:W-:-:S02]  /*7010*/  MOV R146, R146 ;  /* 0x0000009200927202 */ /* 0x000fc40000000f00 */
[----:B------:R-:W-:Y:S02]  /*7020*/  F2FP.F16.F32.PACK_AB R24, R192, R112 ;  /* 0x00000070c018723e */ /* 0x000fe400000000ff */
[----:B------:R-:W-:Y:S02]  /*7030*/  F2FP.F16.F32.PACK_AB R25, R109, R113 ;  /* 0x000000716d19723e */ /* 0x000fe400000000ff */
[----:B------:R-:W-:Y:S02]  /*7040*/  F2FP.F16.F32.PACK_AB R26, R191, R116 ;  /* 0x00000074bf1a723e */ /* 0x000fe400000000ff */
[----:B------:R-:W-:Y:S02]  /*7050*/  F2FP.F16.F32.PACK_AB R27, R117, R121 ;  /* 0x00000079751b723e */ /* 0x000fe400000000ff */
[----:B------:R-:W-:Y:S02]  /*7060*/  MOV R142, R142 ;  /* 0x0000008e008e7202 */ /* 0x000fe40000000f00 */
[----:B------:R-:W-:Y:S01]  /*7070*/  LEA R23, P3, R10, UR4, 0x2 ;  /* 0x000000040a177c11 */ /* 0x000fe2000f8610ff */
[----:B------:R-:W-:Y:S01]  /*7080*/  STSM.16.M88.4 [R146], R24 ;  /* 0x0000001892007844 */ /* 0x000fe20000000200 */
[----:B0-----:R-:W-:-:S02]  /*7090*/  F2FP.F16.F32.PACK_AB R28, R190, R120 ;  /* 0x00000078be1c723e */ /* 0x001fc400000000ff */
[----:B------:R-:W-:Y:S01]  /*70a0*/  F2FP.F16.F32.PACK_AB R29, R172, R173 ;  /* 0x000000adac1d723e */ /* 0x000fe200000000ff */
[----:B------:R-:W-:Y:S01]  /*70b0*/  SHFL.IDX PT, R48, R23, RZ, 0x1c1f ;  /* 0x001c1fff17307589 */ /* 0x000fe200000e0000 */
[----:B------:R-:W-:Y:S02]  /*70c0*/  F2FP.F16.F32.PACK_AB R30, R125, R124 ;  /* 0x0000007c7d1e723e */ /* 0x000fe400000000ff */
[----:B------:R-:W-:Y:S01]  /*70d0*/  F2FP.F16.F32.PACK_AB R31, R174, R175 ;  /* 0x000000afae1f723e */ /* 0x000fe200000000ff */
[----:B------:R-:W-:Y:S01]  /*70e0*/  SHFL.IDX PT, R50, R23, 0x1, 0x1c1f ;  /* 0x003c1f0017327f89 */ /* 0x000fe200000e0000 */
        /* <DEDUP_REMOVED lines=8> */
[----:B------:R-:W-:Y:S01]  /*7170*/  STSM.16.M88.4 [R138], R32 ;  /* 0x000000208a007844 */ /* 0x000fe20000000200 */
[----:B------:R-:W-:Y:S02]  /*7180*/  F2FP.F16.F32.PACK_AB R37, R180, R181 ;  /* 0x000000b5b425723e */ /* 0x000fe400000000ff */
        /* <DEDUP_REMOVED lines=8> */
[----:B------:R-:W-:Y:S01]  /*7210*/  LEA.HI.X R11, R10, UR5, R11, 0x2, P3 ;  /* 0x000000050a0b7c11 */ /* 0x000fe200098f140b */
[----:B------:R-:W-:Y:S01]  /*7220*/  UIMAD UR6, UR11, UR8, URZ ;  /* 0x000000080b0672a4 */ /* 0x000fe2000f8e023f */
[----:B------:R-:W-:Y:S01]  /*7230*/  LOP3.LUT R102, R103, 0x380, RZ, 0xc0, !PT ;  /* 0x0000038067667812 */ /* 0x000fe200078ec0ff */
[----:B------:R-:W-:Y:S01]  /*7240*/  STSM.16.M88.4 [R130], R60 ;  /* 0x0000003c82007844 */ /* 0x000fe20000000200 */
[----:B------:R-:W-:Y:S02]  /*7250*/  LOP3.LUT R106, R107, 0x380, RZ, 0xc0, !PT ;  /* 0x000003806b6a7812 */ /* 0x000fe400078ec0ff */
[----:B------:R-:W-:Y:S01]  /*7260*/  LOP3.LUT R110, R111, 0x380, RZ, 0xc0, !PT ;  /* 0x000003806f6e7812 */ /* 0x000fe200078ec0ff */
[----:B------:R-:W0:Y:S04]  /*7270*/  SHFL.IDX PT, R49, R11, RZ, 0x1c1f ;  /* 0x001c1fff0b317589 */ /* 0x000e2800000e0000 */
[----:B------:R-:W1:Y:S01]  /*7280*/  SHFL.IDX PT, R51, R11, 0x1, 0x1c1f ;  /* 0x003c1f000b337f89 */ /* 0x000e6200000e0000 */
[----:B------:R-:W-:Y:S01]  /*7290*/  IMAD R3, R19, 0x20, R22 ;  /* 0x0000002013037824 */ /* 0x000fe200078e0216 */
[----:B------:R-:W-:Y:S01]  /*72a0*/  UIMAD.WIDE.U32 UR4, UR10, UR8, URZ ;  /* 0x000000080a0472a5 */ /* 0x000fe2000f8e003f */
[----:B------:R-:W-:Y:S01]  /*72b0*/  SHF.R.U64 R102, R102, 0x3, RZ ;  /* 0x0000000366667819 */ /* 0x000fe200000012ff */
[----:B------:R-:W-:Y:S01]  /*72c0*/  BAR.SYNC.DEFER_BLOCKING 0x1, 0x100 ;  /* 0x0044000000007b1d */ /* 0x000fe20000010000 */
[----:B------:R-:W-:Y:S01]  /*72d0*/  UIMAD UR6, UR10, UR9, UR6 ;  /* 0x000000090a0672a4 */ /* 0x000fe2000f8e0206 */
[----:B------:R-:W-:-:S02]  /*72e0*/  SHF.R.U64 R106, R106, 0x3, RZ ;  /* 0x000000036a6a7819 */ /* 0x000fc400000012ff */
[----:B------:R-:W-:Y:S02]  /*72f0*/  SHF.R.U64 R110, R110, 0x3, RZ ;  /* 0x000000036e6e7819 */ /* 0x000fe400000012ff */
[----:B------:R-:W-:Y:S01]  /*7300*/  ULDC.64 UR8, c[0x0][0xaf0] ;  /* 0x0002bc0000087ab9 */ /* 0x000fe20000000a00 */
[----:B------:R-:W-:Y:S01]  /*7310*/  LOP3.LUT R102, R102, R103, RZ, 0x3c, !PT ;  /* 0x0000006766667212 */ /* 0x000fe200078e3cff */
[----:B0-----:R0:W-:Y:S01]  /*7320*/  @!P1 ST.E desc[UR42][R48.64], R6 ;  /* 0x0000000630009985 */ /* 0x0011e2000c10192a */
[----:B------:R-:W-:Y:S01]  /*7330*/  UIMAD UR7, UR7, UR8, URZ ;  /* 0x00000008070772a4 */ /* 0x000fe2000f8e023f */
[----:B------:R-:W-:Y:S01]  /*7340*/  LOP3.LUT R106, R106, R107, RZ, 0x3c, !PT ;  /* 0x0000006b6a6a7212 */ /* 0x000fe200078e3cff */
[----:B------:R-:W-:Y:S01]  /*7350*/  UIADD3 UR5, UR5, UR6, URZ ;  /* 0x0000000605057290 */ /* 0x000fe2000fffe03f */
[----:B-1----:R1:W-:Y:S01]  /*7360*/  @!P0 ST.E desc[UR42][R50.64], R5 ;  /* 0x0000000532008985 */ /* 0x0023e2000c10192a */
[----:B------:R-:W-:Y:S01]  /*7370*/  LOP3.LUT R110, R110, R111, RZ, 0x3c, !PT ;  /* 0x0000006f6e6e7212 */ /* 0x000fe200078e3cff */
[----:B------:R-:W-:-:S02]  /*7380*/  IMAD.X R103, RZ, RZ, R9, P4 ;  /* 0x000000ffff677224 */ /* 0x000fc400020e0609 */
[----:B------:R2:W5:Y:S01]  /*7390*/  LD.E.128 R44, desc[UR42][R14.64] ;  /* 0x0000002a0e2c7980 */ /* 0x000562000c101d00 */
[----:B0-----:R-:W0:Y:S03]  /*73a0*/  @P2 LDC R6, c[0x0][0xbf0] ;  /* 0x0002fc00ff062b82 */ /* 0x001e260000000800 */
[----:B------:R3:W5:Y:S01]  /*73b0*/  LD.E.128 R24, desc[UR42][R20.64] ;  /* 0x0000002a14187980 */ /* 0x000762000c101d00 */
[----:B------:R-:W-:Y:S01]  /*73c0*/  UIMAD UR7, UR41, UR9, UR7 ;  /* 0x00000009290772a4 */ /* 0x000fe2000f8e0207 */
[--C-:B------:R-:W-:Y:S01]  /*73d0*/  IMAD.X R107, RZ, RZ, R9.reuse, P5 ;  /* 0x000000ffff6b7224 */ /* 0x100fe200028e0609 */
[----:B------:R-:W-:Y:S01]  /*73e0*/  UIMAD.WIDE.U32 UR4, UR41, UR8, UR4 ;  /* 0x00000008290472a5 */ /* 0x000fe2000f8e0004 */
[----:B------:R-:W-:Y:S01]  /*73f0*/  IMAD.X R111, RZ, RZ, R9, P6 ;  /* 0x000000ffff6f7224 */ /* 0x000fe200030e0609 */
[----:B------:R4:W5:Y:S01]  /*7400*/  LD.E.128 R40, desc[UR42][R12.64] ;  /* 0x0000002a0c287980 */ /* 0x000962000c101d00 */
[C---:B------:R-:W-:Y:S01]  /*7410*/  IMAD R30, R4.reuse, 0x80, R22 ;  /* 0x00000080041e7824 */ /* 0x040fe200078e0216 */
[----:B-1----:R-:W1:Y:S02]  /*7420*/  @P2 LDC R5, c[0x0][0xbec] ;  /* 0x0002fb00ff052b82 */ /* 0x002e640000000800 */
[----:B------:R-:W5:Y:S04]  /*7430*/  LD.E.128 R52, desc[UR42][R52.64] ;  /* 0x0000002a34347980 */ /* 0x000f68000c101d00 */
[----:B------:R-:W5:Y:S02]  /*7440*/  LD.E.128 R56, desc[UR42][R56.64] ;  /* 0x0000002a38387980 */ /* 0x000f64000c101d00 */
[----:B--2---:R-:W2:Y:S01]  /*7450*/  LDC.64 R14, c[0x0][0xae0] ;  /* 0x0002b800ff0e7b82 */ /* 0x004ea20000000a00 */
[----:B---3--:R-:W-:Y:S01]  /*7460*/  IMAD R20, R4, 0x80, R3 ;  /* 0x0000008004147824 */ /* 0x008fe200078e0203 */
[----:B------:R-:W-:Y:S01]  /*7470*/  UIADD3 UR5, UR5, UR7, URZ ;  /* 0x0000000705057290 */ /* 0x000fe2000fffe03f */
[----:B------:R-:W5:Y:S01]  /*7480*/  LD.E.128 R8, desc[UR42][R8.64] ;  /* 0x0000002a08087980 */ /* 0x000f62000c101d00 */
[----:B------:R-:W-:Y:S01]  /*7490*/  UIADD3 UR36, UR36, 0x1, URZ ;  /* 0x0000000124247890 */ /* 0x000fe2000fffe03f */
[----:B------:R-:W-:Y:S01]  /*74a0*/  IMAD.MOV.U32 R3, RZ, RZ, R20 ;  /* 0x000000ffff037224 */ /* 0x000fe200078e0014 */
[----:B------:R-:W-:Y:S01]  /*74b0*/  ULDC.64 UR6, c[0x0][0xad8] ;  /* 0x0002b60000067ab9 */ /* 0x000fe20000000a00 */
[----:B------:R-:W5:Y:S01]  /*74c0*/  LD.E.128 R88, desc[UR42][R90.64] ;  /* 0x0000002a5a587980 */ /* 0x000f62000c101d00 */
[----:B------:R-:W-:-:S03]  /*74d0*/  ULDC.64 UR8, c[0x0][0xa80] ;  /* 0x0002a00000087ab9 */ /* 0x000fc60000000a00 */
[----:B------:R-:W5:Y:S04]  /*74e0*/  LD.E.128 R92, desc[UR42][R94.64] ;  /* 0x0000002a5e5c7980 */ /* 0x000f68000c101d00 */
[----:B------:R-:W5:Y:S01]  /*74f0*/  LD.E.128 R96, desc[UR42][R98.64] ;  /* 0x0000002a62607980 */ /* 0x000f62000c101d00 */
[----:B-1----:R-:W-:-:S03]  /*7500*/  @P2 IMAD.HI.U32 R5, R20, R5, RZ ;  /* 0x0000000514052227 */ /* 0x002fc600078e00ff */
[----:B------:R-:W5:Y:S02]  /*7510*/  LD.E.128 R100, desc[UR42][R102.64] ;  /* 0x0000002a66647980 */ /* 0x000f64000c101d00 */
[----:B0-----:R-:W-:Y:S02]  /*7520*/  @P2 SHF.R.U32.HI R3, RZ, R6, R5 ;  /* 0x00000006ff032219 */ /* 0x001fe40000011605 */
[----:B------:R-:W5:Y:S02]  /*7530*/  LD.E.128 R104, desc[UR42][R106.64] ;  /* 0x0000002a6a687980 */ /* 0x000f64000c101d00 */
[--C-:B------:R-:W-:Y:S02]  /*7540*/  SHF.R.S32.HI R5, RZ, 0x1f, R3.reuse ;  /* 0x0000001fff057819 */ /* 0x100fe40000011403 */
[----:B------:R-:W5:Y:S03]  /*7550*/  LD.E.128 R108, desc[UR42][R110.64] ;  /* 0x0000002a6e6c7980 */ /* 0x000f66000c101d00 */
[----:B--2---:R-:W-:Y:S01]  /*7560*/  IMAD R6, R5, R14, RZ ;  /* 0x0000000e05067224 */ /* 0x004fe200078e02ff */
[----:B------:R-:W5:Y:S01]  /*7570*/  LD.E.128 R112, desc[UR42][R114.64] ;  /* 0x0000002a72707980 */ /* 0x000f62000c101d00 */
[----:B------:R-:W-:-:S03]  /*7580*/  IMAD.MOV R5, RZ, RZ, -R3 ;  /* 0x000000ffff057224 */ /* 0x000fc600078e0a03 */
[----:B------:R-:W5:Y:S01]  /*7590*/  LD.E.128 R116, desc[UR42][R118.64] ;  /* 0x0000002a76747980 */ /* 0x000f62000c101d00 */
[----:B------:R-:W-:Y:S02]  /*75a0*/  IMAD R5, R0, R5, R20 ;  /* 0x0000000500057224 */ /* 0x000fe400078e0214 */
[C---:B------:R-:W-:Y:S01]  /*75b0*/  IMAD R15, R3.reuse, R15, R6 ;  /* 0x0000000f030f7224 */ /* 0x040fe200078e0206 */
[----:B------:R-:W5:Y:S01]  /*75c0*/  LD.E.128 R120, desc[UR42][R122.64] ;  /* 0x0000002a7a787980 */ /* 0x000f62000c101d00 */
[----:B----4-:R-:W-:Y:S01]  /*75d0*/  IMAD.WIDE.U32 R12, R3, R14, UR4 ;  /* 0x00000004030c7e25 */ /* 0x010fe2000f8e000e */
[----:B------:R-:W-:Y:S02]  /*75e0*/  SHF.R.S32.HI R3, RZ, 0x1f, R5 ;  /* 0x0000001fff037819 */ /* 0x000fe40000011405 */
[----:B------:R-:W5:Y:S01]  /*75f0*/  LD.E.128 R124, desc[UR42][R126.64] ;  /* 0x0000002a7e7c7980 */ /* 0x000f62000c101d00 */
[----:B------:R-:W-:Y:S01]  /*7600*/  @!PT LDS RZ, [RZ] ;  /* 0x00000000fffff984 */ /* 0x000fe20000000800 */
[----:B------:R-:W-:Y:S01]  /*7610*/  @!PT LDS RZ, [RZ] ;  /* 0x00000000fffff984 */ /* 0x000fe20000000800 */
[----:B------:R-:W-:Y:S01]  /*7620*/  @!PT LDS RZ, [RZ] ;  /* 0x00000000fffff984 */ /* 0x000fe20000000800 */
[----:B------:R-:W-:Y:S01]  /*7630*/  @!PT LDS RZ, [RZ] ;  /* 0x00000000fffff984 */ /* 0x000fe20000000800 */
[----:B------:R0:W-:Y:S06]  /*7640*/  MEMBAR.ALL.CTA ;  /* 0x0000000000007992 */ /* 0x0001ec0000008000 */
[----:B0-----:R-:W0:Y:S01]  /*7650*/  FENCE.VIEW.ASYNC.S ;  /* 0x00000000000073c6 */ /* 0x001e220000000000 */
[----:B------:R-:W-:-:S02]  /*7660*/  IMAD R4, R3, UR6, RZ ;  /* 0x0000000603047c24 */ /* 0x000fc4000f8e02ff */
[----:B------:R-:W-:Y:S02]  /*7670*/  IMAD.IADD R13, R13, 0x1, R15 ;  /* 0x000000010d0d7824 */ /* 0x000fe400078e020f */
[C---:B------:R-:W-:Y:S02]  /*7680*/  IMAD R3, R5.reuse, UR7, R4 ;  /* 0x0000000705037c24 */ /* 0x040fe4000f8e0204 */
[----:B------:R-:W-:Y:S01]  /*7690*/  IMAD.WIDE.U32 R4, R5, UR6, R12 ;  /* 0x0000000605047c25 */ /* 0x000fe2000f8e000c */
[----:B------:R-:W-:Y:S01]  /*76a0*/  ISETP.GE.AND P2, PT, R30, R7, PT ;  /* 0x000000071e00720c */ /* 0x000fe20003f46270 */
[----:B------:R-:W-:Y:S02]  /*76b0*/  UISETP.NE.AND UP0, UPT, UR36, 0x2, UPT ;  /* 0x000000022400788c */ /* 0x000fe4000bf05270 */
[----:B------:R-:W-:Y:S01]  /*76c0*/  IMAD.IADD R3, R5, 0x1, R3 ;  /* 0x0000000105037824 */ /* 0x000fe200078e0203 */
[----:B------:R-:W-:Y:S01]  /*76d0*/  LEA R6, P3, R4, UR8, 0x1 ;  /* 0x0000000804067c11 */ /* 0x000fe2000f8608ff */
[----:B------:R-:W-:Y:S01]  /*76e0*/  VIADD R206, R206, 0x22820 ;  /* 0x00022820cece7836 */ /* 0x000fe20000000000 */
[----:B------:R-:W-:Y:S01]  /*76f0*/  ULDC UR4, c[0x0][0xc] ;  /* 0x0000030000047ab9 */ /* 0x000fe20000000800 */
[----:B------:R-:W-:Y:S01]  /*7700*/  VIADD R0, R30, 0x20 ;  /* 0x000000201e007836 */ /* 0x000fe20000000000 */
[----:B------:R-:W-:Y:S01]  /*7710*/  UIADD3 UR39, UR4, UR39, URZ ;  /* 0x0000002704277290 */ /* 0x000fe2000fffe03f */
[----:B------:R-:W-:Y:S01]  /*7720*/  LEA.HI.X R3, R4, UR9, R3, 0x1, P3 ;  /* 0x0000000904037c11 */ /* 0x000fe200098f0c03 */
[----:B------:R-:W-:Y:S01]  /*7730*/  USEL UR4, URZ, 0x1, UP0 ;  /* 0x000000013f047887 */ /* 0x000fe20008000000 */
[----:B------:R-:W-:-:S02]  /*7740*/  PRMT R206, RZ, 0x654, R206 ;  /* 0x00000654ffce7816 */ /* 0x000fc400000000ce */
[-C--:B------:R-:W-:Y:S01]  /*7750*/  ISETP.GE.AND P1, PT, R0, R7.reuse, PT ;  /* 0x000000070000720c */ /* 0x080fe20003f26270 */
[----:B------:R-:W-:Y:S01]  /*7760*/  VIADD R0, R30, 0x40 ;  /* 0x000000401e007836 */ /* 0x000fe20000000000 */
[----:B------:R-:W-:Y:S01]  /*7770*/  USEL UR36, UR36, URZ, UP0 ;  /* 0x0000003f24247287 */ /* 0x000fe20008000000 */
[----:B0-----:R0:W-:Y:S01]  /*7780*/  SYNCS.ARRIVE.TRANS64.RED.A1T0 RZ, [R206+URZ], RZ ;  /* 0x000000ffceff79a7 */ /* 0x0011e2000810043f */
[----:B------:R-:W-:Y:S01]  /*7790*/  ULOP3.LUT UR38, UR38, UR4, URZ, 0x3c, !UPT ;  /* 0x0000000426267292 */ /* 0x000fe2000f8e3c3f */
[----:B------:R0:W1:Y:S01]  /*77a0*/  SHFL.IDX PT, R12, R6, RZ, 0x181f ;  /* 0x00181fff060c7589 */ /* 0x00006200000e0000 */
[----:B------:R-:W-:Y:S03]  /*77b0*/  BSSY B0, `(.L_x_9273) ;  /* 0x0000014000007945 */ /* 0x000fe60003800000 */
[----:B------:R0:W2:Y:S01]  /*77c0*/  SHFL.IDX PT, R13, R3, RZ, 0x181f ;  /* 0x00181fff030d7589 */ /* 0x0000a200000e0000 */
[----:B------:R-:W-:Y:S01]  /*77d0*/  ISETP.GE.AND P0, PT, R0, R7, PT ;  /* 0x000000070000720c */ /* 0x000fe20003f06270 */
[----:B------:R-:W-:-:S12]  /*77e0*/  @P2 BRA `(.L_x_9274) ;  /* 0x0000000000402947 */ /* 0x000fd80003800000 */
[----:B------:R-:W-:Y:S02]  /*77f0*/  ULDC UR4, c[0x0][0xac8] ;  /* 0x0002b20000047ab9 */ /* 0x000fe40000000800 */
[----:B------:R-:W-:Y:S02]  /*7800*/  ISETP.GE.AND P4, PT, R18, UR4, PT ;  /* 0x0000000412007c0c */ /* 0x000fe4000bf86270 */
[----:B------:R-:W-:Y:S02]  /*7810*/  ISETP.GE.AND P3, PT, R17, UR4, PT ;  /* 0x0000000411007c0c */ /* 0x000fe4000bf66270 */
[----:B------:R-:W-:Y:S02]  /*7820*/  ISETP.GE.AND P2, PT, R16, UR4, PT ;  /* 0x0000000410007c0c */ /* 0x000fe4000bf46270 */
[----:B------:R-:W-:-:S07]  /*7830*/  ISETP.GE.AND P5, PT, R2, UR4, PT ;  /* 0x0000000402007c0c */ /* 0x000fce000bfa6270 */
[----:B-1----:R-:W-:-:S04]  /*7840*/  @!P4 LEA R14, P6, R18, R12, 0x1 ;  /* 0x0000000c120ec211 */ /* 0x002fc800078c08ff */
[----:B--2---:R-:W-:Y:S02]  /*7850*/  @!P4 LEA.HI.X R15, R18, R13, R214, 0x1, P6 ;  /* 0x0000000d120fc211 */ /* 0x004fe400030f0cd6 */
[----:B------:R-:W-:Y:S01]  /*7860*/  @!P3 LEA R20, P6, R17, R12, 0x1 ;  /* 0x0000000c1114b211 */ /* 0x000fe200078c08ff */
[----:B------:R-:W-:-:S03]  /*7870*/  @!P5 IMAD.WIDE R4, R2, 0x2, R12 ;  /* 0x000000020204d825 */ /* 0x000fc600078e020c */
[-C--:B------:R-:W-:Y:S02]  /*7880*/  @!P3 LEA.HI.X R21, R17, R13.reuse, R213, 0x1, P6 ;  /* 0x0000000d1115b211 */ /* 0x080fe400030f0cd5 */
[C---:B------:R-:W-:Y:S01]  /*7890*/  @!P2 LEA R28, P6, R16.reuse, R12, 0x1 ;  /* 0x0000000c101ca211 */ /* 0x040fe200078c08ff */
[----:B-----5:R3:W-:Y:S03]  /*78a0*/  @!P5 ST.E.128 desc[UR42][R4.64], R8 ;  /* 0x000000080400d985 */ /* 0x0207e6000c101d2a */
[----:B------:R-:W-:Y:S01]  /*78b0*/  @!P2 LEA.HI.X R29, R16, R13, R212, 0x1, P6 ;  /* 0x0000000d101da211 */ /* 0x000fe200030f0cd4 */
[----:B------:R3:W-:Y:S04]  /*78c0*/  @!P4 ST.E.128 desc[UR42][R14.64], R52 ;  /* 0x000000340e00c985 */ /* 0x0007e8000c101d2a */
[----:B------:R3:W-:Y:S04]  /*78d0*/  @!P3 ST.E.128 desc[UR42][R20.64], R96 ;  /* 0x000000601400b985 */ /* 0x0007e8000c101d2a */
[----:B------:R3:W-:Y:S02]  /*78e0*/  @!P2 ST.E.128 desc[UR42][R28.64], R112 ;  /* 0x000000701c00a985 */ /* 0x0007e4000c101d2a */
.L_x_9274:
[----:B------:R-:W-:Y:S05]  /*78f0*/  BSYNC B0 ;  /* 0x0000000000007941 */ /* 0x000fea0003800000 */
.L_x_9273:
[----:B---3-5:R3:W4:Y:S01]  /*7900*/  SHFL.IDX PT, R9, R3, 0x1, 0x181f ;  /* 0x00381f0003097f89 */ /* 0x02872200000e0000 */
[----:B------:R-:W-:Y:S03]  /*7910*/  BSSY B0, `(.L_x_9275) ;  /* 0x0000013000007945 */ /* 0x000fe60003800000 */
[----:B------:R3:W0:Y:S01]  /*7920*/  SHFL.IDX PT, R8, R6, 0x1, 0x181f ;  /* 0x00381f0006087f89 */ /* 0x00062200000e0000 */
[----:B------:R-:W-:Y:S05]  /*7930*/  @P1 BRA `(.L_x_9276) ;  /* 0x0000000000401947 */ /* 0x000fea0003800000 */
[----:B------:R-:W-:Y:S02]  /*7940*/  ULDC UR4, c[0x0][0xac8] ;  /* 0x0002b20000047ab9 */ /* 0x000fe40000000800 */
[----:B------:R-:W-:Y:S02]  /*7950*/  ISETP.GE.AND P3, PT, R18, UR4, PT ;  /* 0x0000000412007c0c */ /* 0x000fe4000bf66270 */
[----:B------:R-:W-:Y:S02]  /*7960*/  ISETP.GE.AND P2, PT, R17, UR4, PT ;  /* 0x0000000411007c0c */ /* 0x000fe4000bf46270 */
[----:B------:R-:W-:Y:S02]  /*7970*/  ISETP.GE.AND P1, PT, R16, UR4, PT ;  /* 0x0000000410007c0c */ /* 0x000fe4000bf26270 */
[----:B------:R-:W-:-:S07]  /*7980*/  ISETP.GE.AND P4, PT, R2, UR4, PT ;  /* 0x0000000402007c0c */ /* 0x000fce000bf86270 */
[CC--:B0-----:R-:W-:Y:S02]  /*7990*/  @!P3 LEA R10, P6, R18.reuse, R8.reuse, 0x1 ;  /* 0x00000008120ab211 */ /* 0x0c1fe400078c08ff */
[CC--:B-1----:R-:W-:Y:S02]  /*79a0*/  @!P2 LEA R12, P5, R17.reuse, R8.reuse, 0x1 ;  /* 0x00000008110ca211 */ /* 0x0c2fe400078a08ff */
[-C--:B----4-:R-:W-:Y:S02]  /*79b0*/  @!P3 LEA.HI.X R11, R18, R9.reuse, R214, 0x1, P6 ;  /* 0x00000009120bb211 */ /* 0x090fe400030f0cd6 */
[----:B------:R-:W-:Y:S01]  /*79c0*/  @!P1 LEA R14, P6, R16, R8, 0x1 ;  /* 0x00000008100e9211 */ /* 0x000fe200078c08ff */
[----:B------:R-:W-:Y:S01]  /*79d0*/  @!P4 IMAD.WIDE R4, R2, 0x2, R8 ;  /* 0x000000020204c825 */ /* 0x000fe200078e0208 */
[-C--:B--2---:R-:W-:Y:S02]  /*79e0*/  @!P2 LEA.HI.X R13, R17, R9.reuse, R213, 0x1, P5 ;  /* 0x00000009110da211 */ /* 0x084fe400028f0cd5 */
[----:B------:R-:W-:-:S02]  /*79f0*/  @!P1 LEA.HI.X R15, R16, R9, R212, 0x1, P6 ;  /* 0x00000009100f9211 */ /* 0x000fc400030f0cd4 */
[----:B------:R0:W-:Y:S04]  /*7a00*/  @!P4 ST.E.128 desc[UR42][R4.64], R40 ;  /* 0x000000280400c985 */ /* 0x0001e8000c101d2a */
[----:B------:R0:W-:Y:S04]  /*7a10*/  @!P3 ST.E.128 desc[UR42][R10.64], R56 ;  /* 0x000000380a00b985 */ /* 0x0001e8000c101d2a */
[----:B------:R0:W-:Y:S04]  /*7a20*/  @!P2 ST.E.128 desc[UR42][R12.64], R100 ;  /* 0x000000640c00a985 */ /* 0x0001e8000c101d2a */
[----:B------:R0:W-:Y:S02]  /*7a30*/  @!P1 ST.E.128 desc[UR42][R14.64], R116 ;  /* 0x000000740e009985 */ /* 0x0001e4000c101d2a */
.L_x_9276:
[----:B------:R-:W-:Y:S05]  /*7a40*/  BSYNC B0 ;  /* 0x0000000000007941 */ /* 0x000fea0003800000 */
.L_x_9275:
[----:B----4-:R4:W1:Y:S01]  /*7a50*/  SHFL.IDX PT, R9, R3, 0x2, 0x181f ;  /* 0x00581f0003097f89 */ /* 0x01086200000e0000 */
[----:B------:R-:W-:Y:S03]  /*7a60*/  BSSY B0, `(.L_x_9277) ;  /* 0x0000013000007945 */ /* 0x000fe60003800000 */
[----:B0-----:R4:W0:Y:S01]  /*7a70*/  SHFL.IDX PT, R8, R6, 0x2, 0x181f ;  /* 0x00581f0006087f89 */ /* 0x00182200000e0000 */
[----:B------:R-:W-:Y:S05]  /*7a80*/  @P0 BRA `(.L_x_9278) ;  /* 0x0000000000400947 */ /* 0x000fea0003800000 */
[----:B------:R-:W-:Y:S02]  /*7a90*/  ULDC UR4, c[0x0][0xac8] ;  /* 0x0002b20000047ab9 */ /* 0x000fe40000000800 */
[----:B------:R-:W-:Y:S02]  /*7aa0*/  ISETP.GE.AND P4, PT, R18, UR4, PT ;  /* 0x0000000412007c0c */ /* 0x000fe4000bf86270 */
[----:B------:R-:W-:Y:S02]  /*7ab0*/  ISETP.GE.AND P5, PT, R17, UR4, PT ;  /* 0x0000000411007c0c */ /* 0x000fe4000bfa6270 */
[----:B------:R-:W-:Y:S02]  /*7ac0*/  ISETP.GE.AND P6, PT, R16, UR4, PT ;  /* 0x0000000410007c0c */ /* 0x000fe4000bfc6270 */
[----:B------:R-:W-:-:S07]  /*7ad0*/  ISETP.GE.AND P3, PT, R2, UR4, PT ;  /* 0x0000000402007c0c */ /* 0x000fce000bf66270 */
[-C--:B0-----:R-:W-:Y:S02]  /*7ae0*/  @!P4 LEA R10, P0, R18, R8.reuse, 0x1 ;  /* 0x00000008120ac211 */ /* 0x081fe400078008ff */
[CC--:B-1----:R-:W-:Y:S02]  /*7af0*/  @!P5 LEA R12, P1, R17.reuse, R8.reuse, 0x1 ;  /* 0x00000008110cd211 */ /* 0x0c2fe400078208ff */
[----:B------:R-:W-:Y:S02]  /*7b00*/  @!P6 LEA R14, P2, R16, R8, 0x1 ;  /* 0x00000008100ee211 */ /* 0x000fe400078408ff */
[----:B------:R-:W-:Y:S01]  /*7b10*/  @!P3 IMAD.WIDE R4, R2, 0x2, R8 ;  /* 0x000000020204b825 */ /* 0x000fe200078e0208 */
[-C--:B------:R-:W-:Y:S02]  /*7b20*/  @!P4 LEA.HI.X R11, R18, R9.reuse, R214, 0x1, P0 ;  /* 0x00000009120bc211 */ /* 0x080fe400000f0cd6 */
[-C--:B--2---:R-:W-:Y:S02]  /*7b30*/  @!P5 LEA.HI.X R13, R17, R9.reuse, R213, 0x1, P1 ;  /* 0x00000009110dd211 */ /* 0x084fe400008f0cd5 */
[----:B------:R-:W-:Y:S01]  /*7b40*/  @!P6 LEA.HI.X R15, R16, R9, R212, 0x1, P2 ;  /* 0x00000009100fe211 */ /* 0x000fe200010f0cd4 */
[----:B------:R0:W-:Y:S04]  /*7b50*/  @!P3 ST.E.128 desc[UR42][R4.64], R44 ;  /* 0x0000002c0400b985 */ /* 0x0001e8000c101d2a */
[----:B------:R0:W-:Y:S04]  /*7b60*/  @!P4 ST.E.128 desc[UR42][R10.64], R88 ;  /* 0x000000580a00c985 */ /* 0x0001e8000c101d2a */
[----:B------:R0:W-:Y:S04]  /*7b70*/  @!P5 ST.E.128 desc[UR42][R12.64], R104 ;  /* 0x000000680c00d985 */ /* 0x0001e8000c101d2a */
[----:B------:R0:W-:Y:S02]  /*7b80*/  @!P6 ST.E.128 desc[UR42][R14.64], R120 ;  /* 0x000000780e00e985 */ /* 0x0001e4000c101d2a */
.L_x_9278:
[----:B------:R-:W-:Y:S05]  /*7b90*/  BSYNC B0 ;  /* 0x0000000000007941 */ /* 0x000fea0003800000 */
.L_x_9277:
[----:B------:R-:W-:Y:S01]  /*7ba0*/  VIADD R0, R30, 0x60 ;  /* 0x000000601e007836 */ /* 0x000fe20000000000 */
[----:B-1----:R1:W1:Y:S01]  /*7bb0*/  SHFL.IDX PT, R9, R3, 0x3, 0x181f ;  /* 0x00781f0003097f89 */ /* 0x00226200000e0000 */
[----:B------:R-:W-:Y:S01]  /*7bc0*/  UIADD3 UR47, UR47, 0x1, URZ ;  /* 0x000000012f2f7890 */ /* 0x000fe2000fffe03f */
[----:B------:R-:W-:Y:S02]  /*7bd0*/  BSSY B0, `(.L_x_9279) ;  /* 0x0000014000007945 */ /* 0x000fe40003800000 */
[----:B------:R-:W-:Y:S01]  /*7be0*/  ISETP.GE.AND P0, PT, R0, R7, PT ;  /* 0x000000070000720c */ /* 0x000fe20003f06270 */
[----:B0-----:R0:W0:-:S12]  /*7bf0*/  SHFL.IDX PT, R8, R6, 0x3, 0x181f ;  /* 0x00781f0006087f89 */ /* 0x00101800000e0000 */
[----:B------:R-:W-:Y:S05]  /*7c00*/  @P0 BRA `(.L_x_9280) ;  /* 0x0000000000400947 */ /* 0x000fea0003800000 */
[----:B------:R-:W-:Y:S02]  /*7c10*/  ULDC UR4, c[0x0][0xac8] ;  /* 0x0002b20000047ab9 */ /* 0x000fe40000000800 */
[----:B------:R-:W-:Y:S02]  /*7c20*/  ISETP.GE.AND P4, PT, R18, UR4, PT ;  /* 0x0000000412007c0c */ /* 0x000fe4000bf86270 */
[----:B------:R-:W-:Y:S02]  /*7c30*/  ISETP.GE.AND P5, PT, R17, UR4, PT ;  /* 0x0000000411007c0c */ /* 0x000fe4000bfa6270 */
[----:B------:R-:W-:Y:S02]  /*7c40*/  ISETP.GE.AND P6, PT, R16, UR4, PT ;  /* 0x0000000410007c0c */ /* 0x000fe4000bfc6270 */
[----:B------:R-:W-:-:S07]  /*7c50*/  ISETP.GE.AND P3, PT, R2, UR4, PT ;  /* 0x0000000402007c0c */ /* 0x000fce000bf66270 */
[-C--:B0--34-:R-:W-:Y:S02]  /*7c60*/  @!P4 LEA R6, P0, R18, R8.reuse, 0x1 ;  /* 0x000000081206c211 */ /* 0x099fe400078008ff */
[CC--:B------:R-:W-:Y:S02]  /*7c70*/  @!P5 LEA R10, P1, R17.reuse, R8.reuse, 0x1 ;  /* 0x00000008110ad211 */ /* 0x0c0fe400078208ff */
[----:B------:R-:W-:Y:S02]  /*7c80*/  @!P6 LEA R12, P2, R16, R8, 0x1 ;  /* 0x00000008100ce211 */ /* 0x000fe400078408ff */
[----:B-1----:R-:W-:Y:S01]  /*7c90*/  @!P3 IMAD.WIDE R4, R2, 0x2, R8 ;  /* 0x000000020204b825 */ /* 0x002fe200078e0208 */
[-C--:B------:R-:W-:Y:S02]  /*7ca0*/  @!P4 LEA.HI.X R7, R18, R9.reuse, R214, 0x1, P0 ;  /* 0x000000091207c211 */ /* 0x080fe400000f0cd6 */
[-C--:B------:R-:W-:Y:S02]  /*7cb0*/  @!P5 LEA.HI.X R11, R17, R9.reuse, R213, 0x1, P1 ;  /* 0x00000009110bd211 */ /* 0x080fe400008f0cd5 */
[----:B--2---:R-:W-:Y:S01]  /*7cc0*/  @!P6 LEA.HI.X R13, R16, R9, R212, 0x1, P2 ;  /* 0x00000009100de211 */ /* 0x004fe200010f0cd4 */
[----:B------:R0:W-:Y:S04]  /*7cd0*/  @!P3 ST.E.128 desc[UR42][R4.64], R24 ;  /* 0x000000180400b985 */ /* 0x0001e8000c101d2a */
[----:B------:R0:W-:Y:S04]  /*7ce0*/  @!P4 ST.E.128 desc[UR42][R6.64], R92 ;  /* 0x0000005c0600c985 */ /* 0x0001e8000c101d2a */
[----:B------:R0:W-:Y:S04]  /*7cf0*/  @!P5 ST.E.128 desc[UR42][R10.64], R108 ;  /* 0x0000006c0a00d985 */ /* 0x0001e8000c101d2a */
[----:B------:R0:W-:Y:S02]  /*7d00*/  @!P6 ST.E.128 desc[UR42][R12.64], R124 ;  /* 0x0000007c0c00e985 */ /* 0x0001e4000c101d2a */
.L_x_9280:
[----:B------:R-:W-:Y:S05]  /*7d10*/  BSYNC B0 ;  /* 0x0000000000007941 */ /* 0x000fea0003800000 */
.L_x_9279:
[----:B------:R-:W5:Y:S02]  /*7d20*/  LDC R0, c[0x0][0xc34] ;  /* 0x00030d00ff007b82 */ /* 0x000f640000000800 */
[----:B-----5:R-:W-:-:S13]  /*7d30*/  ISETP.LE.AND P0, PT, R0, UR39, PT ;  /* 0x0000002700007c0c */ /* 0x020fda000bf03270 */
[----:B------:R-:W-:Y:S05]  /*7d40*/  @!P0 BRA `(.L_x_9281) ;  /* 0xffffff9000188947 */ /* 0x000fea000383ffff */
[----:B------:R-:W-:Y:S05]  /*7d50*/  EXIT ;  /* 0x000000000000794d */ /* 0x000fea0003800000 */
.L_x_9251:
        /* <DEDUP_REMOVED lines=32> */
.L_x_9358:
        /* <DEDUP_REMOVED lines=21> */
[----:B------:R1:W-:Y:S03]  /*80b0*/  STL [R1+0x1c], R4 ;  /* 0x00001c0401007387 */ /* 0x0003e60000100800 */
[----:B------:R-:W-:Y:S01]  /*80c0*/  IMAD.MOV.U32 R19, RZ, RZ, R4 ;  /* 0x000000ffff137224 */ /* 0x000fe200078e0004 */
[----:B------:R-:W-:-:S05]  /*80d0*/  @P1 SHF.R.U32.HI R19, RZ, R3, R2 ;  /* 0x00000003ff131219 */ /* 0x000fca0000011602 */
[----:B------:R1:W-:Y:S01]  /*80e0*/  STL [R1+0x10], R19 ;  /* 0x0000101301007387 */ /* 0x0003e20000100800 */
[----:B0-----:R-:W-:Y:S02]  /*80f0*/  IMAD R6, R0, UR4, RZ ;  /* 0x0000000400067c24 */ /* 0x001fe4000f8e02ff */
[----:B------:R-:W-:Y:S02]  /*8100*/  IMAD.MOV R0, RZ, RZ, -R19 ;  /* 0x000000ffff007224 */ /* 0x000fe400078e0a13 */
[----:B------:R-:W-:Y:S01]  /*8110*/  VIADD R2, R6, 0x5f ;  /* 0x0000005f06027836 */ /* 0x000fe20000000000 */
[----:B------:R1:W-:Y:S01]  /*8120*/  STL [R1+0x2c], R6 ;  /* 0x00002c0601007387 */ /* 0x0003e20000100800 */
[----:B------:R-:W-:Y:S02]  /*8130*/  IMAD R17, R17, R0, R4 ;  /* 0x0000000011117224 */ /* 0x000fe400078e0204 */
[----:B------:R-:W-:-:S05]  /*8140*/  IMAD.HI R2, R2, 0x2aaaaaab, RZ ;  /* 0x2aaaaaab02027827 */ /* 0x000fca00078e02ff */
[----:B------:R-:W-:-:S04]  /*8150*/  SHF.R.U32.HI R3, RZ, 0x1f, R2 ;  /* 0x0000001fff037819 */ /* 0x000fc80000011602 */
[----:B------:R-:W-:-:S05]  /*8160*/  LEA.HI.SX32 R0, R2, R3, 0x1c ;  /* 0x0000000302007211 */ /* 0x000fca00078fe2ff */
[----:B------:R1:W-:Y:S01]  /*8170*/  STL [R1+0x20], R0 ;  /* 0x0000200001007387 */ /* 0x0003e20000100800 */
[----:B------:R-:W-:Y:S05]  /*8180*/  @!P0 BRA `(.L_x_9283) ;  /* 0x0000000000408947 */ /* 0x000fea0003800000 */
[----:B------:R-:W-:Y:S01]  /*8190*/  MOV R2, 0x0 ;  /* 0x0000000000027802 */ /* 0x000fe20000000f00 */
        /* <DEDUP_REMOVED lines=15> */
.L_x_9283:
        /* <DEDUP_REMOVED lines=9> */
[----:B-1----:R-:W-:Y:S02]  /*8320*/  IMAD.U32 R4, RZ, RZ, UR6 ;  /* 0x00000006ff047e24 */ /* 0x002fe4000f8e00ff */
        /* <DEDUP_REMOVED lines=9> */
[----:B--2---:R-:W-:Y:S05]  /*83c0*/  CALL.ABS.NOINC R2 ;  /* 0x0000000002007343 */ /* 0x004fea0003c00000 */
.L_x_9285:
        /* <DEDUP_REMOVED lines=15> */
.L_x_9284:
[----:B------:R-:W-:Y:S01]  /*84c0*/  ULDC.64 UR4, c[0x0][0x9f8] ;  /* 0x00027e0000047ab9 */ /* 0x000fe20000000a00 */
[----:B------:R-:W2:Y:S01]  /*84d0*/  LDL R16, [R1+0x20] ;  /* 0x0000200001107983 */ /* 0x000ea20000100800 */
[----:B------:R-:W-:-:S04]  /*84e0*/  ISETP.NE.U32.AND P0, PT, RZ, UR4, PT ;  /* 0x00000004ff007c0c */ /* 0x000fc8000bf05070 */
[----:B------:R-:W-:-:S13]  /*84f0*/  ISETP.NE.AND.EX P0, PT, RZ, UR5, PT, P0 ;  /* 0x00000005ff007c0c */ /* 0x000fda000bf05300 */
[----:B------:R-:W0:Y:S02]  /*8500*/  @P0 LDC.64 R2, c[0x0][0x9f8] ;  /* 0x00027e00ff020b82 */ /* 0x000e240000000a00 */
[----:B0-----:R-:W-:-:S05]  /*8510*/  @P0 IMAD.WIDE R2, R19, 0x4, R2 ;  /* 0x0000000413020825 */ /* 0x001fca00078e0202 */
[----:B-1----:R0:W3:Y:S01]  /*8520*/  @P0 LDG.E R19, desc[UR42][R2.64] ;  /* 0x0000002a02130981 */ /* 0x0020e2000c1e1900 */
        /* <DEDUP_REMOVED lines=16> */
.L_x_9374:
        /* <DEDUP_REMOVED lines=8> */
.L_x_9377:
        /* <DEDUP_REMOVED lines=23> */
.L_x_9289:
[----:B--2---:R-:W2:Y:S01]  /*8820*/  LDL R2, [R1] ;  /* 0x0000000001027983 */ /* 0x004ea20000100800 */
[----:B0-----:R-:W-:Y:S02]  /*8830*/  LEA R0, R18, UR36, 0x3 ;  /* 0x0000002412007c11 */ /* 0x001fe4000f8e18ff */
[----:B--2---:R-:W-:-:S04]  /*8840*/  SHF.L.U32 R2, R2, 0x1f, RZ ;  /* 0x0000001f02027819 */ /* 0x004fc800000006ff */
[----:B------:R-:W0:Y:S02]  /*8850*/  SYNCS.PHASECHK.TRANS64.TRYWAIT P0, [R0+URZ+0x22840], R2 ;  /* 0x02284002000075a7 */ /* 0x000e24000800017f */
[----:B0-----:R-:W-:Y:S05]  /*8860*/  @!P0 BRA `(.L_x_9290) ;  /* 0x00000038003c8947 */ /* 0x001fea0003800000 */
.L_x_9378:
        /* <DEDUP_REMOVED lines=11> */
.L_x_9291:
        /* <DEDUP_REMOVED lines=12> */
[----:B------:R-:W-:Y:S02]  /*89e0*/  UIMAD UR8, UR8, 0x3000, UR36 ;  /* 0x00003000080878a4 */ /* 0x000fe4000f8e0224 */
[----:B------:R-:W-:Y:S02]  /*89f0*/  UIADD3 UR9, UR9, 0x22830, URZ ;  /* 0x0002283009097890 */ /* 0x000fe4000fffe03f */
[----:B------:R-:W-:Y:S01]  /*8a00*/  UIADD3 UR8, UR8, 0x1c400, URZ ;  /* 0x0001c40008087890 */ /* 0x000fe2000fffe03f */
[----:B------:R3:W-:Y:S01]  /*8a10*/  STL [R1+0x8], R0 ;  /* 0x0000080001007387 */ /* 0x0007e20000100800 */
[----:B--2---:R-:W-:-:S13]  /*8a20*/  R2UR UR11, R2 ;  /* 0x00000000020b72ca */ /* 0x004fda00000e0000 */
[----:B------:R-:W-:-:S09]  /*8a30*/  UIMAD UR11, UR11, 0x60, URZ ;  /* 0x000000600b0b78a4 */ /* 0x000fd2000f8e023f */
[----:B------:R3:W-:Y:S02]  /*8a40*/  UTMALDG.4D [UR8], [UR4], desc[UR6] ;  /* 0x00000608040075b4 */ /* 0x0007e40008019000 */
[----:B---3--:R-:W-:Y:S01]  /*8a50*/  NOP ;  /* 0x0000000000007918 */ /* 0x008fe20000000000 */
.L_x_9287:
        /* <DEDUP_REMOVED lines=22> */
.L_x_9292:
[----:B------:R-:W2:Y:S01]  /*8bc0*/  LDL.LU R5, [R1+0x10] ;  /* 0x0000100001057983 */ /* 0x000ea20000300800 */
[----:B0-----:R-:W-:Y:S01]  /*8bd0*/  SHF.R.S32.HI R0, RZ, 0x1f, R17 ;  /* 0x0000001fff007819 */ /* 0x001fe20000011411 */
[----:B------:R-:W-:Y:S01]  /*8be0*/  ULDC.64 UR4, c[0x0][0x2d8] ;  /* 0x0000b60000047ab9 */ /* 0x000fe20000000a00 */
[----:B-1----:R-:W0:Y:S01]  /*8bf0*/  LDC R8, c[0x0][0x448] ;  /* 0x00011200ff087b82 */ /* 0x002e220000000800 */
[----:B------:R-:W3:Y:S01]  /*8c00*/  LDL.LU R7, [R1+0x1c] ;  /* 0x00001c0001077983 */ /* 0x000ee20000300800 */
[----:B------:R-:W-:Y:S01]  /*8c10*/  ULDC UR6, c[0x0][0x2b8] ;  /* 0x0000ae0000067ab9 */ /* 0x000fe20000000800 */
[----:B------:R-:W-:Y:S02]  /*8c20*/  IMAD R0, R0, UR4, RZ ;  /* 0x0000000400007c24 */ /* 0x000fe4000f8e02ff */
[C---:B------:R-:W-:Y:S01]  /*8c30*/  IMAD.WIDE.U32 R2, R17.reuse, UR4, RZ ;  /* 0x0000000411027c25 */ /* 0x040fe2000f8e00ff */
[----:B------:R-:W4:Y:S03]  /*8c40*/  LDL R4, [R1+0x24] ;  /* 0x0000240001047983 */ /* 0x000f260000100800 */
[----:B------:R-:W-:Y:S01]  /*8c50*/  IMAD R0, R17, UR5, R0 ;  /* 0x0000000511007c24 */ /* 0x000fe2000f8e0200 */
[----:B------:R-:W-:-:S03]  /*8c60*/  ULDC.64 UR4, c[0x0][0x2e0] ;  /* 0x0000b80000047ab9 */ /* 0x000fc60000000a00 */
[----:B------:R-:W-:Y:S01]  /*8c70*/  IMAD.IADD R3, R3, 0x1, R0 ;  /* 0x0000000103037824 */ /* 0x000fe200078e0200 */
[----:B0-----:R-:W-:-:S13]  /*8c80*/  ISETP.NE.AND P0, PT, R8, 0x1, PT ;  /* 0x000000010800780c */ /* 0x001fda0003f05270 */
[----:B------:R-:W0:Y:S01]  /*8c90*/  @P0 LDC R6, c[0x0][0x44c] ;  /* 0x00011300ff060b82 */ /* 0x000e220000000800 */
[----:B--2---:R-:W-:Y:S01]  /*8ca0*/  SHF.R.S32.HI R0, RZ, 0x1f, R5 ;  /* 0x0000001fff007819 */ /* 0x004fe20000011405 */
[----:B------:R-:W-:-:S04]  /*8cb0*/  IMAD.WIDE.U32 R2, R5, UR4, R2 ;  /* 0x0000000405027c25 */ /* 0x000fc8000f8e0002 */
[----:B------:R-:W-:Y:S01]  /*8cc0*/  IMAD R0, R0, UR4, RZ ;  /* 0x0000000400007c24 */ /* 0x000fe2000f8e02ff */
[----:B------:R-:W-:-:S03]  /*8cd0*/  ULDC UR4, c[0x0][0xc38] ;  /* 0x00030e0000047ab9 */ /* 0x000fc60000000800 */
[----:B------:R-:W-:Y:S02]  /*8ce0*/  IMAD R0, R5, UR5, R0 ;  /* 0x0000000505007c24 */ /* 0x000fe4000f8e0200 */
[----:B------:R-:W1:Y:S02]  /*8cf0*/  S2R R5, SR_TID.X ;  /* 0x0000000000057919 */ /* 0x000e640000002100 */
[----:B------:R-:W-:Y:S02]  /*8d00*/  IMAD.IADD R3, R3, 0x1, R0 ;  /* 0x0000000103037824 */ /* 0x000fe400078e0200 */
[----:B---3--:R-:W-:Y:S02]  /*8d10*/  IMAD.MOV R0, RZ, RZ, -R7 ;  /* 0x000000ffff007224 */ /* 0x008fe400078e0a07 */
[----:B------:R-:W2:Y:S02]  /*8d20*/  @P0 LDC R7, c[0x0][0x450] ;  /* 0x00011400ff070b82 */ /* 0x000ea40000000800 */
[----:B----4-:R-:W-:Y:S01]  /*8d30*/  IMAD R0, R0, UR4, R4 ;  /* 0x0000000400007c24 */ /* 0x010fe2000f8e0204 */
[----:B------:R-:W3:Y:S01]  /*8d40*/  S2R R10, SR_TID.X ;  /* 0x00000000000a7919 */ /* 0x000ee20000002100 */
[----:B------:R-:W-:-:S02]  /*8d50*/  ULDC.64 UR4, c[0x0][0x2d0] ;  /* 0x0000b40000047ab9 */ /* 0x000fc40000000a00 */
[----:B------:R-:W-:Y:S01]  /*8d60*/  IMAD.SHL.U32 R4, R0, 0x80, RZ ;  /* 0x0000008000047824 */ /* 0x000fe200078e00ff */
[----:B-1----:R-:W-:-:S04]  /*8d70*/  LOP3.LUT R5, R5, 0x7f, RZ, 0xc0, !PT ;  /* 0x0000007f05057812 */ /* 0x002fc800078ec0ff */
[----:B------:R-:W-:Y:S02]  /*8d80*/  SHF.R.U32.HI R9, RZ, 0x3, R5 ;  /* 0x00000003ff097819 */ /* 0x000fe40000011605 */
[----:B------:R-:W1:Y:S02]  /*8d90*/  S2R R5, SR_TID.X ;  /* 0x0000000000057919 */ /* 0x000e640000002100 */
[----:B-1----:R-:W-:-:S05]  /*8da0*/  IMAD.SHL.U32 R5, R5, 0x10, RZ ;  /* 0x0000001005057824 */ /* 0x002fca00078e00ff */
[----:B------:R-:W-:Y:S02]  /*8db0*/  LOP3.LUT R5, R9, 0x70, R5, 0xf8, !PT ;  /* 0x0000007009057812 */ /* 0x000fe400078ef805 */
[----:B------:R1:W5:Y:S02]  /*8dc0*/  LDL R9, [R1+0x14] ;  /* 0x0000140001097983 */ /* 0x0003640000100800 */
[----:B------:R-:W-:-:S05]  /*8dd0*/  LOP3.LUT R0, R5, R4, RZ, 0xfc, !PT ;  /* 0x0000000405007212 */ /* 0x000fca00078efcff */
[----:B0-----:R-:W-:-:S04]  /*8de0*/  @P0 IMAD.HI.U32 R6, R0, R6, RZ ;  /* 0x0000000600060227 */ /* 0x001fc800078e00ff */
[----:B------:R-:W-:Y:S01]  /*8df0*/  IMAD.MOV.U32 R5, RZ, RZ, R0 ;  /* 0x000000ffff057224 */ /* 0x000fe200078e0000 */
[----:B--2---:R-:W-:-:S05]  /*8e00*/  @P0 SHF.R.U32.HI R5, RZ, R7, R6 ;  /* 0x00000007ff050219 */ /* 0x004fca0000011606 */
        /* <DEDUP_REMOVED lines=25> */
[----:B------:R-:W-:Y:S01]  /*8fa0*/  SHFL.IDX PT, R8, R2, 0x1, 0x181f ;  /* 0x00381f0002087f89 */ /* 0x000fe200000e0000 */
[----:B0-----:R-:W-:-:S04]  /*8fb0*/  LOP3.LUT R6, R6, 0x7f, RZ, 0xc0, !PT ;  /* 0x0000007f06067812 */ /* 0x001fc800078ec0ff */
[----:B------:R-:W-:-:S05]  /*8fc0*/  SHF.R.U32.HI R6, RZ, 0x3, R6 ;  /* 0x00000003ff067819 */ /* 0x000fca0000011606 */
[----:B------:R-:W-:Y:S02]  /*8fd0*/  IMAD.IADD R4, R6, 0x1, R4 ;  /* 0x0000000106047824 */ /* 0x000fe400078e0204 */
[----:B------:R-:W0:Y:S02]  /*8fe0*/  SHFL.IDX PT, R6, R2, RZ, 0x181f ;  /* 0x00181fff02067589 */ /* 0x000e2400000e0000 */
[C---:B------:R-:W-:Y:S01]  /*8ff0*/  VIADD R5, R4.reuse, 0x10 ;  /* 0x0000001004057836 */ /* 0x040fe20000000000 */
[----:B------:R-:W-:-:S04]  /*9000*/  ISETP.GE.AND P1, PT, R4, R3, PT ;  /* 0x000000030400720c */ /* 0x000fc80003f26270 */
[----:B------:R-:W-:Y:S02]  /*9010*/  ISETP.GE.AND P2, PT, R5, R3, PT ;  /* 0x000000030500720c */ /* 0x000fe40003f46270 */
[----:B------:R-:W2:Y:S07]  /*9020*/  SHFL.IDX PT, R5, R0, 0x1, 0x181f ;  /* 0x00381f0000057f89 */ /* 0x000eae00000e0000 */
[----:B-1----:R-:W-:-:S05]  /*9030*/  @!P1 LEA R7, P3, R10, R7, 0x1 ;  /* 0x000000070a079211 */ /* 0x002fca00078608ff */
[----:B0-----:R-:W-:-:S05]  /*9040*/  @!P1 IMAD.X R6, RZ, RZ, R6, P3 ;  /* 0x000000ffff069224 */ /* 0x001fca00018e0606 */
[----:B------:R-:W-:-:S04]  /*9050*/  @!P1 LOP3.LUT R7, R7, R6, RZ, 0x3c, !PT ;  /* 0x0000000607079212 */ /* 0x000fc800078e3cff */
[----:B------:R-:W-:-:S04]  /*9060*/  @!P1 LOP3.LUT R6, R7, R6, RZ, 0x3c, !PT ;  /* 0x0000000607069212 */ /* 0x000fc800078e3cff */
[----:B------:R-:W-:-:S05]  /*9070*/  @!P1 LOP3.LUT R7, R7, R6, RZ, 0x3c, !PT ;  /* 0x0000000607079212 */ /* 0x000fca00078e3cff */
[----:B-----5:R2:W-:Y:S02]  /*9080*/  @!P1 LDGSTS.E.BYPASS.LTC128B.128 [R9+0x18400], desc[UR42][R6.64], !P0 ;  /* 0x1840000006099fae */ /* 0x0205e4000c101d6a */
[----:B--2---:R-:W-:Y:S01]  /*9090*/  @!P2 LEA R7, P1, R10, R5, 0x1 ;  /* 0x000000050a07a211 */ /* 0x004fe200078208ff */
[----:B------:R-:W-:-:S04]  /*90a0*/  VIADD R5, R4, 0x20 ;  /* 0x0000002004057836 */ /* 0x000fc80000000000 */
[----:B------:R-:W-:Y:S01]  /*90b0*/  @!P2 IMAD.X R6, RZ, RZ, R8, P1 ;  /* 0x000000ffff06a224 */ /* 0x000fe200008e0608 */
[----:B------:R-:W-:Y:S01]  /*90c0*/  ISETP.GE.AND P1, PT, R5, R3, PT ;  /* 0x000000030500720c */ /* 0x000fe20003f26270 */
[----:B------:R-:W-:-:S03]  /*90d0*/  VIADD R5, R4, 0x30 ;  /* 0x0000003004057836 */ /* 0x000fc60000000000 */
[----:B------:R-:W-:-:S04]  /*90e0*/  @!P2 LOP3.LUT R7, R7, R6, RZ, 0x3c, !PT ;  /* 0x000000060707a212 */ /* 0x000fc800078e3cff */
[----:B------:R-:W-:-:S04]  /*90f0*/  @!P2 LOP3.LUT R6, R7, R6, RZ, 0x3c, !PT ;  /* 0x000000060706a212 */ /* 0x000fc800078e3cff */
[----:B------:R-:W-:-:S05]  /*9100*/  @!P2 LOP3.LUT R7, R7, R6, RZ, 0x3c, !PT ;  /* 0x000000060707a212 */ /* 0x000fca00078e3cff */
[----:B------:R0:W-:Y:S04]  /*9110*/  @!P2 LDGSTS.E.BYPASS.LTC128B.128 [R9+0x18c00], desc[UR42][R6.64], !P0 ;  /* 0x18c000000609afae */ /* 0x0001e8000c101d6a */
        /* <DEDUP_REMOVED lines=49> */
.L_x_9395:
        /* <DEDUP_REMOVED lines=19> */
.L_x_9396:
[----:B------:R-:W-:Y:S05]  /*9560*/  BSYNC B0 ;  /* 0x0000000000007941 */ /* 0x000fea0003800000 */
.L_x_9294:
[----:B------:R-:W2:Y:S01]  /*9570*/  LDL R2, [R1+0x8] ;  /* 0x0000080001027983 */ /* 0x000ea20000100800 */
[----:B------:R-:W-:Y:S01]  /*9580*/  BSSY B0, `(.L_x_9296) ;  /* 0x000005a000007945 */ /* 0x000fe20003800000 */
[----:B--2---:R-:W-:-:S13]  /*9590*/  ISETP.NE.AND P0, PT, R2, RZ, PT ;  /* 0x000000ff0200720c */ /* 0x004fda0003f05270 */
[----:B------:R-:W-:Y:S05]  /*95a0*/  @!P0 BRA `(.L_x_9297) ;  /* 0x00000004005c8947 */ /* 0x000fea0003800000 */
[----:B------:R-:W2:Y:S01]  /*95b0*/  LDL R4, [R1] ;  /* 0x0000000001047983 */ /* 0x000ea20000100800 */
[----:B------:R-:W-:Y:S01]  /*95c0*/  LEA R2, R18, UR36, 0x3 ;  /* 0x0000002412027c11 */ /* 0x000fe2000f8e18ff */
[----:B------:R-:W-:Y:S01]  /*95d0*/  BSSY B1, `(.L_x_9298) ;  /* 0x0000007000017945 */ /* 0x000fe20003800000 */
[----:B0-----:R-:W0:Y:S02]  /*95e0*/  S2R R3, SR_TID.X ;  /* 0x0000000000037919 */ /* 0x001e240000002100 */
[----:B0-----:R-:W-:-:S04]  /*95f0*/  LOP3.LUT R3, R3, 0x7f, RZ, 0xc0, !PT ;  /* 0x0000007f03037812 */ /* 0x001fc800078ec0ff */
[----:B------:R-:W-:Y:S02]  /*9600*/  ISETP.NE.AND P1, PT, R3, RZ, PT ;  /* 0x000000ff0300720c */ /* 0x000fe40003f25270 */
[----:B--2---:R-:W-:-:S04]  /*9610*/  SHF.L.U32 R0, R4, 0x1f, RZ ;  /* 0x0000001f04007819 */ /* 0x004fc800000006ff */
[----:B------:R-:W0:Y:S02]  /*9620*/  SYNCS.PHASECHK.TRANS64.TRYWAIT P0, [R2+URZ+0x22860], R0 ;  /* 0x02286000020075a7 */ /* 0x000e24000800017f */
[----:B0-----:R-:W-:Y:S05]  /*9630*/  @!P0 BRA `(.L_x_9299) ;  /* 0x0000003400a88947 */ /* 0x001fea0003800000 */
.L_x_9397:
[----:B------:R-:W-:Y:S05]  /*9640*/  BSYNC B1 ;  /* 0x0000000000017941 */ /* 0x000fea0003800000 */
.L_x_9298:
        /* <DEDUP_REMOVED lines=9> */
.L_x_9301:
[----:B------:R-:W-:Y:S05]  /*96e0*/  BSYNC B1 ;  /* 0x0000000000017941 */ /* 0x000fea0003800000 */
.L_x_9300:
[----:B0-----:R-:W2:Y:S01]  /*96f0*/  LDL R0, [R1+0x28] ;  /* 0x0000280001007983 */ /* 0x001ea20000100800 */
[----:B------:R-:W-:Y:S01]  /*9700*/  IMAD.U32 R3, RZ, RZ, UR36 ;  /* 0x00000024ff037e24 */ /* 0x000fe2000f8e00ff */
[----:B------:R-:W-:Y:S01]  /*9710*/  UIADD3 UR4, UP0, UR40, 0x470, URZ ;  /* 0x0000047028047890 */ /* 0x000fe2000ff1e03f */
[----:B------:R-:W-:Y:S01]  /*9720*/  PLOP3.LUT P0, PT, PT, PT, PT, 0x80, 0x0 ;  /* 0x000000000000781c */ /* 0x000fe20003f0f070 */
[----:B------:R-:W-:Y:S01]  /*9730*/  VIADD R2, R2, 0x22850 ;  /* 0x0002285002027836 */ /* 0x000fe20000000000 */
[----:B------:R-:W-:Y:S01]  /*9740*/  UMOV UR6, 0x0 ;  /* 0x0000000000067882 */ /* 0x000fe20000000000 */
[----:B------:R-:W-:Y:S01]  /*9750*/  IMAD R3, R18, 0xc000, R3 ;  /* 0x0000c00012037824 */ /* 0x000fe200078e0203 */
[----:B------:R-:W-:Y:S01]  /*9760*/  UIADD3.X UR5, URZ, UR41, URZ, UP0, !UPT ;  /* 0x000000293f057290 */ /* 0x000fe200087fe43f */
[----:B------:R-:W-:Y:S02]  /*9770*/  UMOV UR7, 0x14f00000 ;  /* 0x14f0000000077882 */ /* 0x000fe40000000000 */
[----:B------:R-:W-:Y:S01]  /*9780*/  VIADD R4, R3, 0x400 ;  /* 0x0000040003047836 */ /* 0x000fe20000000000 */
[----:B------:R-:W-:Y:S01]  /*9790*/  UMOV UR10, URZ ;  /* 0x0000003f000a7c82 */ /* 0x000fe20008000000 */
[----:B--2---:R-:W-:-:S07]  /*97a0*/  IMAD R0, R0, 0x60, RZ ;  /* 0x0000006000007824 */ /* 0x004fce00078e02ff */
.L_x_9302:
        /* <DEDUP_REMOVED lines=15> */
.L_x_9303:
        /* <DEDUP_REMOVED lines=15> */
.L_x_9304:
        /* <DEDUP_REMOVED lines=15> */
.L_x_9305:
        /* <DEDUP_REMOVED lines=10> */
.L_x_9297:
[----:B------:R-:W-:Y:S05]  /*9b20*/  BSYNC B0 ;  /* 0x0000000000007941 */ /* 0x000fea0003800000 */
.L_x_9296:
        /* <DEDUP_REMOVED lines=45> */
.L_x_9310:
        /* <DEDUP_REMOVED lines=8> */
.L_x_9398:
[----:B------:R-:W-:Y:S05]  /*9e80*/  BSYNC B1 ;  /* 0x0000000000017941 */ /* 0x000fea0003800000 */
.L_x_9311:
        /* <DEDUP_REMOVED lines=9> */
.L_x_9314:
[----:B------:R-:W-:Y:S05]  /*9f20*/  BSYNC B1 ;  /* 0x0000000000017941 */ /* 0x000fea0003800000 */
.L_x_9313:
[----:B------:R-:W-:Y:S01]  /*9f30*/  IMAD.MOV.U32 R10, RZ, RZ, RZ ;  /* 0x000000ffff0a7224 */ /* 0x000fe200078e00ff */
[----:B------:R-:W-:Y:S01]  /*9f40*/  UIADD3 UR4, UP0, UR40, 0x370, URZ ;  /* 0x0000037028047890 */ /* 0x000fe2000ff1e03f */
[----:B0-----:R-:W-:Y:S01]  /*9f50*/  IMAD.U32 R7, RZ, RZ, UR36 ;  /* 0x00000024ff077e24 */ /* 0x001fe2000f8e00ff */
[----:B------:R-:W-:Y:S01]  /*9f60*/  PLOP3.LUT P0, PT, PT, PT, PT, 0x80, 0x0 ;  /* 0x000000000000781c */ /* 0x000fe20003f0f070 */
[----:B------:R-:W-:Y:S01]  /*9f70*/  IMAD R0, R0, 0x60, RZ ;  /* 0x0000006000007824 */ /* 0x000fe200078e02ff */
[----:B------:R-:W-:Y:S01]  /*9f80*/  R2UR UR10, R10 ;  /* 0x000000000a0a72ca */ /* 0x000fe200000e0000 */
[----:B------:R-:W-:Y:S01]  /*9f90*/  IMAD R4, R18, 0x3000, R7 ;  /* 0x0000300012047824 */ /* 0x000fe200078e0207 */
[----:B------:R-:W-:Y:S01]  /*9fa0*/  UIADD3.X UR5, URZ, UR41, URZ, UP0, !UPT ;  /* 0x000000293f057290 */ /* 0x000fe200087fe43f */
[----:B------:R-:W-:Y:S01]  /*9fb0*/  VIADD R5, R3, 0x22830 ;  /* 0x0002283003057836 */ /* 0x000fe20000000000 */
[----:B------:R-:W-:Y:S01]  /*9fc0*/  UMOV UR6, 0x0 ;  /* 0x0000000000067882 */ /* 0x000fe20000000000 */
[----:B------:R-:W-:Y:S01]  /*9fd0*/  VIADD R4, R4, 0x1c400 ;  /* 0x0001c40004047836 */ /* 0x000fe20000000000 */
[----:B------:R-:W-:-:S09]  /*9fe0*/  UMOV UR7, 0x14f00000 ;  /* 0x14f0000000077882 */ /* 0x000fd20000000000 */
.L_x_9315:
        /* <DEDUP_REMOVED lines=13> */
.L_x_9399:
[----:B------:R-:W-:Y:S05]  /*a0c0*/  BSYNC B1 ;  /* 0x0000000000017941 */ /* 0x000fea0003800000 */
.L_x_9316:
        /* <DEDUP_REMOVED lines=11> */
.L_x_9319:
[----:B------:R-:W-:Y:S05]  /*a180*/  BSYNC B1 ;  /* 0x0000000000017941 */ /* 0x000fea0003800000 */
.L_x_9318:
[----:B------:R-:W-:Y:S01]  /*a190*/  R2UR UR10, R10 ;  /* 0x000000000a0a72ca */ /* 0x000fe200000e0000 */
[----:B01----:R-:W-:Y:S01]  /*a1a0*/  IMAD R2, R18, 0xc000, R7 ;  /* 0x0000c00012027824 */ /* 0x003fe200078e0207 */
[----:B------:R-:W-:Y:S01]  /*a1b0*/  R2UR UR6, R8 ;  /* 0x00000000080672ca */ /* 0x000fe200000e0000 */
[----:B------:R-:W-:Y:S01]  /*a1c0*/  UIADD3 UR4, UP0, UR40, 0x470, URZ ;  /* 0x0000047028047890 */ /* 0x000fe2000ff1e03f */
[----:B------:R-:W-:Y:S01]  /*a1d0*/  R2UR UR7, R9 ;  /* 0x00000000090772ca */ /* 0x000fe200000e0000 */
[----:B------:R-:W-:Y:S01]  /*a1e0*/  VIADD R3, R3, 0x22850 ;  /* 0x0002285003037836 */ /* 0x000fe20000000000 */
[----:B------:R-:W-:Y:S01]  /*a1f0*/  PLOP3.LUT P0, PT, PT, PT, PT, 0x80, 0x0 ;  /* 0x000000000000781c */ /* 0x000fe20003f0f070 */
[----:B------:R-:W-:Y:S01]  /*a200*/  VIADD R4, R2, 0x400 ;  /* 0x0000040002047836 */ /* 0x000fe20000000000 */
[----:B------:R-:W-:-:S12]  /*a210*/  UIADD3.X UR5, URZ, UR41, URZ, UP0, !UPT ;  /* 0x000000293f057290 */ /* 0x000fd800087fe43f */
.L_x_9320:
        /* <DEDUP_REMOVED lines=15> */
.L_x_9321:
        /* <DEDUP_REMOVED lines=15> */
.L_x_9322:
        /* <DEDUP_REMOVED lines=15> */
.L_x_9323:
        /* <DEDUP_REMOVED lines=10> */
.L_x_9309:
[----:B------:R-:W-:Y:S05]  /*a590*/  BSYNC B0 ;  /* 0x0000000000007941 */ /* 0x000fea0003800000 */
.L_x_9308:
        /* <DEDUP_REMOVED lines=9> */
.L_x_9307:
[----:B------:R-:W2:Y:S01]  /*a630*/  LDL.LU R2, [R1+0x18] ;  /* 0x0000180001027983 */ /* 0x000ea20000300800 */
[----:B------:R-:W-:Y:S01]  /*a640*/  IMAD.MOV R6, RZ, RZ, -R6 ;  /* 0x000000ffff067224 */ /* 0x000fe200078e0a06 */
[----:B------:R-:W-:Y:S04]  /*a650*/  BSSY B0, `(.L_x_9306) ;  /* 0x000013d000007945 */ /* 0x000fe80003800000 */
[----:B--2---:R-:W-:-:S13]  /*a660*/  ISETP.NE.AND P0, PT, R2, R6, PT ;  /* 0x000000060200720c */ /* 0x004fda0003f05270 */
[----:B------:R-:W-:Y:S05]  /*a670*/  @!P0 BRA `(.L_x_9324) ;  /* 0x0000001000e88947 */ /* 0x000fea0003800000 */
.L_x_9357:
        /* <DEDUP_REMOVED lines=27> */
.L_x_9327:
        /* <DEDUP_REMOVED lines=9> */
.L_x_9400:
[----:B------:R-:W-:Y:S05]  /*a8c0*/  BSYNC B2 ;  /* 0x0000000000027941 */ /* 0x000fea0003800000 */
.L_x_9328:
        /* <DEDUP_REMOVED lines=9> */
.L_x_9331:
[----:B------:R-:W-:Y:S05]  /*a960*/  BSYNC B2 ;  /* 0x0000000000027941 */ /* 0x000fea0003800000 */
.L_x_9330:
[----:B------:R-:W-:Y:S01]  /*a970*/  IMAD.MOV.U32 R8, RZ, RZ, RZ ;  /* 0x000000ffff087224 */ /* 0x000fe200078e00ff */
[----:B------:R-:W-:Y:S01]  /*a980*/  UIADD3 UR4, UP0, UR40, 0x370, URZ ;  /* 0x0000037028047890 */ /* 0x000fe2000ff1e03f */
[----:B-1----:R-:W-:Y:S01]  /*a990*/  IMAD.U32 R5, RZ, RZ, UR36 ;  /* 0x00000024ff057e24 */ /* 0x002fe2000f8e00ff */
[----:B------:R-:W-:Y:S01]  /*a9a0*/  PLOP3.LUT P0, PT, PT, PT, PT, 0x80, 0x0 ;  /* 0x000000000000781c */ /* 0x000fe20003f0f070 */
[----:B------:R-:W-:Y:S01]  /*a9b0*/  IMAD R6, R6, 0x60, RZ ;  /* 0x0000006006067824 */ /* 0x000fe200078e02ff */
[----:B------:R-:W-:Y:S01]  /*a9c0*/  R2UR UR10, R8 ;  /* 0x00000000080a72ca */ /* 0x000fe200000e0000 */
[----:B------:R-:W-:Y:S01]  /*a9d0*/  IMAD R3, R18, 0x3000, R5 ;  /* 0x0000300012037824 */ /* 0x000fe200078e0205 */
[----:B------:R-:W-:Y:S01]  /*a9e0*/  UIADD3.X UR5, URZ, UR41, URZ, UP0, !UPT ;  /* 0x000000293f057290 */ /* 0x000fe200087fe43f */
[----:B0-----:R-:W-:Y:S01]  /*a9f0*/  VIADD R7, R4, 0x22830 ;  /* 0x0002283004077836 */ /* 0x001fe20000000000 */
[----:B------:R-:W-:Y:S01]  /*aa00*/  UMOV UR6, 0x0 ;  /* 0x0000000000067882 */ /* 0x000fe20000000000 */
[----:B------:R-:W-:Y:S01]  /*aa10*/  VIADD R3, R3, 0x1c400 ;  /* 0x0001c40003037836 */ /* 0x000fe20000000000 */
[----:B------:R-:W-:-:S09]  /*aa20*/  UMOV UR7, 0x14f00000 ;  /* 0x14f0000000077882 */ /* 0x000fd20000000000 */
.L_x_9332:
        /* <DEDUP_REMOVED lines=13> */
.L_x_9401:
[----:B------:R-:W-:Y:S05]  /*ab00*/  BSYNC B2 ;  /* 0x0000000000027941 */ /* 0x000fea0003800000 */
.L_x_9333:
        /* <DEDUP_REMOVED lines=11> */
.L_x_9336:
[----:B------:R-:W-:Y:S05]  /*abc0*/  BSYNC B2 ;  /* 0x0000000000027941 */ /* 0x000fea0003800000 */
.L_x_9335:
[----:B------:R-:W-:Y:S01]  /*abd0*/  R2UR UR10, R8 ;  /* 0x00000000080a72ca */ /* 0x000fe200000e0000 */
[----:B------:R-:W-:Y:S01]  /*abe0*/  IMAD R5, R18, 0xc000, R5 ;  /* 0x0000c00012057824 */ /* 0x000fe200078e0205 */
[----:B------:R-:W-:Y:S01]  /*abf0*/  R2UR UR6, R2 ;  /* 0x00000000020672ca */ /* 0x000fe200000e0000 */
[----:B------:R-:W-:Y:S01]  /*ac00*/  UIADD3 UR4, UP0, UR40, 0x470, URZ ;  /* 0x0000047028047890 */ /* 0x000fe2000ff1e03f */
[----:B------:R-:W-:Y:S01]  /*ac10*/  R2UR UR7, R3 ;  /* 0x00000000030772ca */ /* 0x000fe200000e0000 */
[----:B------:R-:W-:Y:S01]  /*ac20*/  VIADD R4, R4, 0x22850 ;  /* 0x0002285004047836 */ /* 0x000fe20000000000 */
[----:B------:R-:W-:Y:S01]  /*ac30*/  PLOP3.LUT P0, PT, PT, PT, PT, 0x80, 0x0 ;  /* 0x000000000000781c */ /* 0x000fe20003f0f070 */
[----:B------:R-:W-:Y:S01]  /*ac40*/  VIADD R7, R5, 0x400 ;  /* 0x0000040005077836 */ /* 0x000fe20000000000 */
[----:B------:R-:W-:-:S12]  /*ac50*/  UIADD3.X UR5, URZ, UR41, URZ, UP0, !UPT ;  /* 0x000000293f057290 */ /* 0x000fd800087fe43f */
.L_x_9337:
        /* <DEDUP_REMOVED lines=15> */
.L_x_9338:
        /* <DEDUP_REMOVED lines=15> */
.L_x_9339:
        /* <DEDUP_REMOVED lines=15> */
.L_x_9340:
        /* <DEDUP_REMOVED lines=10> */
.L_x_9326:
[----:B------:R-:W-:Y:S05]  /*afd0*/  BSYNC B1 ;  /* 0x0000000000017941 */ /* 0x000fea0003800000 */
.L_x_9325:
        /* <DEDUP_REMOVED lines=33> */
.L_x_9343:
        /* <DEDUP_REMOVED lines=8> */
.L_x_9402:
[----:B------:R-:W-:Y:S05]  /*b270*/  BSYNC B2 ;  /* 0x0000000000027941 */ /* 0x000fea0003800000 */
.L_x_9344:
        /* <DEDUP_REMOVED lines=9> */
.L_x_9347:
[----:B------:R-:W-:Y:S05]  /*b310*/  BSYNC B2 ;  /* 0x0000000000027941 */ /* 0x000fea0003800000 */
.L_x_9346:
        /* <DEDUP_REMOVED lines=12> */
.L_x_9348:
        /* <DEDUP_REMOVED lines=13> */
.L_x_9403:
[----:B------:R-:W-:Y:S05]  /*b4b0*/  BSYNC B2 ;  /* 0x0000000000027941 */ /* 0x000fea0003800000 */
.L_x_9349:
        /* <DEDUP_REMOVED lines=11> */
.L_x_9352:
[----:B------:R-:W-:Y:S05]  /*b570*/  BSYNC B2 ;  /* 0x0000000000027941 */ /* 0x000fea0003800000 */
.L_x_9351:
        /* <DEDUP_REMOVED lines=9> */
.L_x_9353:
        /* <DEDUP_REMOVED lines=15> */
.L_x_9354:
        /* <DEDUP_REMOVED lines=15> */
.L_x_9355:
        /* <DEDUP_REMOVED lines=15> */
.L_x_9356:
        /* <DEDUP_REMOVED lines=10> */
.L_x_9342:
[----:B------:R-:W-:Y:S05]  /*b980*/  BSYNC B1 ;  /* 0x0000000000017941 */ /* 0x000fea0003800000 */
.L_x_9341:
        /* <DEDUP_REMOVED lines=9> */
.L_x_9324:
[----:B------:R-:W-:Y:S05]  /*ba20*/  BSYNC B0 ;  /* 0x0000000000007941 */ /* 0x000fea0003800000 */
.L_x_9306:
        /* <DEDUP_REMOVED lines=10> */
.L_x_9282:
[----:B0-----:R-:W0:Y:S01]  /*bad0*/  S2R R3, SR_CgaCtaId ;  /* 0x0000000000037919 */ /* 0x001e220000008800 */
[----:B------:R-:W-:Y:S01]  /*bae0*/  MOV R0, 0x400 ;  /* 0x0000040000007802 */ /* 0x000fe20000000f00 */
[----:B------:R-:W-:Y:S03]  /*baf0*/  BSSY B0, `(.L_x_9359) ;  /* 0x0000005000007945 */ /* 0x000fe60003800000 */
[----:B0-----:R-:W-:Y:S02]  /*bb00*/  LEA R0, R3, R0, 0x18 ;  /* 0x0000000003007211 */ /* 0x001fe400078ec0ff */
[----:B------:R-:W-:-:S04]  /*bb10*/  SHF.L.U32 R3, R2, 0x1f, RZ ;  /* 0x0000001f02037819 */ /* 0x000fc800000006ff */
[----:B------:R-:W0:Y:S02]  /*bb20*/  SYNCS.PHASECHK.TRANS64.TRYWAIT P0, [R0+URZ+0x22820], R3 ;  /* 0x02282003000075a7 */ /* 0x000e24000800017f */
[----:B0-----:R-:W-:Y:S05]  /*bb30*/  @!P0 BRA `(.L_x_9360) ;  /* 0x0000001000f48947 */ /* 0x001fea0003800000 */
.L_x_9404:
[----:B------:R-:W-:Y:S05]  /*bb40*/  BSYNC B0 ;  /* 0x0000000000007941 */ /* 0x000fea0003800000 */
.L_x_9359:
[----:B------:R-:W-:-:S03]  /*bb50*/  UMOV UR4, 0xffffffff ;  /* 0xffffffff00047882 */ /* 0x000fc60000000000 */
[----:B------:R-:W-:Y:S05]  /*bb60*/  BRA.DIV UR4, `(.L_x_9361) ;  /* 0x0000001204fc7947 */ /* 0x000fea000b800000 */
[----:B------:R-:W2:Y:S02]  /*bb70*/  S2R R2, SR_TID.X ;  /* 0x0000000000027919 */ /* 0x000ea40000002100 */
[----:B--2---:R-:W-:-:S04]  /*bb80*/  SHF.R.U32.HI R2, RZ, 0x5, R2 ;  /* 0x00000005ff027819 */ /* 0x004fc80000011602 */
[----:B------:R-:W-:-:S05]  /*bb90*/  LOP3.LUT R2, R2, 0x3, RZ, 0xc0, !PT ;  /* 0x0000000302027812 */ /* 0x000fca00078ec0ff */
[----:B------:R2:W3:Y:S02]  /*bba0*/  SHFL.IDX PT, R14, R2, RZ, 0x1f ;  /* 0x00001fff020e7589 */ /* 0x0004e400000e0000 */
.L_x_9407:
[----:B---3--:R-:W-:Y:S01]  /*bbb0*/  ISETP.NE.AND P0, PT, R14, RZ, PT ;  /* 0x000000ff0e00720c */ /* 0x008fe20003f05270 */
[----:B------:R-:W-:-:S12]  /*bbc0*/  BSSY B0, `(.L_x_9362) ;  /* 0x0000025000007945 */ /* 0x000fd80003800000 */
[----:B------:R-:W-:Y:S05]  /*bbd0*/  @P0 BRA `(.L_x_9363) ;  /* 0x00000000008c0947 */ /* 0x000fea0003800000 */
[----:B------:R-:W-:-:S03]  /*bbe0*/  UMOV UR4, 0xffffffff ;  /* 0xffffffff00047882 */ /* 0x000fc60000000000 */
[----:B------:R-:W-:Y:S05]  /*bbf0*/  BRA.DIV UR4, `(.L_x_9364) ;  /* 0x00000016040c7947 */ /* 0x000fea000b800000 */
[----:B------:R-:W-:-:S13]  /*bc00*/  ELECT P6, URZ, PT ;  /* 0x00000000003f782f */ /* 0x000fda00038c0000 */
.L_x_9410:
[----:B------:R-:W-:Y:S05]  /*bc10*/  @!P6 BRA `(.L_x_9363) ;  /* 0x00000000007ce947 */ /* 0x000fea0003800000 */
[----:B------:R-:W-:-:S06]  /*bc20*/  ULOP3.LUT UR4, UR37, 0x2, URZ, 0xfc, !UPT ;  /* 0x0000000225047892 */ /* 0x000fcc000f8efc3f */
[----:B--2---:R-:W-:-:S05]  /*bc30*/  IMAD.U32 R2, RZ, RZ, UR4 ;  /* 0x00000004ff027e24 */ /* 0x004fca000f8e00ff */
[----:B------:R-:W-:-:S13]  /*bc40*/  ISETP.NE.AND P2, PT, R2, 0x3, PT ;  /* 0x000000030200780c */ /* 0x000fda0003f45270 */
[----:B------:R-:W-:Y:S05]  /*bc50*/  @!P2 BRA `(.L_x_9365) ;  /* 0x000000000004a947 */ /* 0x000fea0003800000 */
[----:B------:R-:W-:Y:S01]  /*bc60*/  BPT.TRAP 0x1 ;  /* 0x000000040000795c */ /* 0x000fe20000300000 */
.L_x_9365:
        /* <DEDUP_REMOVED lines=13> */
.L_x_9411:
[----:B------:R-:W1:Y:S02]  /*bd40*/  SYNCS.PHASECHK.TRANS64.TRYWAIT P0, [R3+URZ], R2 ;  /* 0x00000002030075a7 */ /* 0x000e64000800017f */
[----:B-1----:R-:W-:Y:S05]  /*bd50*/  @!P0 BRA `(.L_x_9367) ;  /* 0x0000001000e88947 */ /* 0x002fea0003800000 */
.L_x_9412:
[----:B------:R-:W-:Y:S05]  /*bd60*/  @!P2 BRA `(.L_x_9368) ;  /* 0x000000000004a947 */ /* 0x000fea0003800000 */
[----:B------:R-:W-:Y:S01]  /*bd70*/  BPT.TRAP 0x1 ;  /* 0x000000040000795c */ /* 0x000fe20000300000 */
.L_x_9368:
[----:B-1----:R-:W-:-:S04]  /*bd80*/  VIADD R3, R0, 0x22860 ;  /* 0x0002286000037836 */ /* 0x002fc80000000000 */
[----:B------:R-:W-:-:S04]  /*bd90*/  IMAD R18, R18, 0x8, R3 ;  /* 0x0000000812127824 */ /* 0x000fc800078e0203 */
[----:B------:R-:W1:Y:S02]  /*bda0*/  SYNCS.PHASECHK.TRANS64.TRYWAIT P0, [R18+URZ], R5 ;  /* 0x00000005120075a7 */ /* 0x000e64000800017f */
[----:B-1----:R-:W-:Y:S05]  /*bdb0*/  @!P0 BRA `(.L_x_9369) ;  /* 0x0000001000e48947 */ /* 0x002fea0003800000 */
.L_x_9413:
[----:B------:R-:W-:-:S07]  /*bdc0*/  IMAD R3, R4, 0x8, R3 ;  /* 0x0000000804037824 */ /* 0x000fce00078e0203 */
.L_x_9370:
[----:B--2---:R2:W3:Y:S02]  /*bdd0*/  SYNCS.PHASECHK.TRANS64.TRYWAIT P0, [R3+URZ], R2 ;  /* 0x00000002030075a7 */ /* 0x0044e4000800017f */
[----:B---3--:R-:W-:Y:S05]  /*bde0*/  @!P0 NANOSLEEP.SYNCS 0x989680 ;  /* 0x009896800000895d */ /* 0x008fea0003900000 */
[----:B------:R-:W3:Y:S02]  /*bdf0*/  @!P0 SYNCS.PHASECHK.TRANS64 P0, [R3+URZ], R2 ;  /* 0x00000002030085a7 */ /* 0x000ee4000800007f */
[----:B---3--:R-:W-:Y:S05]  /*be00*/  @!P0 BRA `(.L_x_9370) ;  /* 0xfffffffc00f08947 */ /* 0x008fea000383ffff */
.L_x_9363:
[----:B------:R-:W-:Y:S05]  /*be10*/  BSYNC B0 ;  /* 0x0000000000007941 */ /* 0x000fea0003800000 */
.L_x_9362:
[----:B------:R-:W-:Y:S05]  /*be20*/  EXIT ;  /* 0x000000000000794d */ /* 0x000fea0003800000 */
.L_x_9254:
[----:B0-----:R-:W-:-:S04]  /*be30*/  IMAD.U32 R3, RZ, RZ, UR45 ;  /* 0x0000002dff037e24 */ /* 0x001fc8000f8e00ff */
[----:B------:R0:W1:Y:S03]  /*be40*/  SYNCS.PHASECHK.TRANS64.TRYWAIT P0, [R3+URZ+0x22800], R0 ;  /* 0x02280000030075a7 */ /* 0x000066000800017f */
[----:B-1----:R-:W-:Y:S05]  /*be50*/  @!P0 NANOSLEEP.SYNCS 0x989680 ;  /* 0x009896800000895d */ /* 0x002fea0003900000 */
[----:B------:R-:W1:Y:S02]  /*be60*/  @!P0 SYNCS.PHASECHK.TRANS64 P0, [R3+URZ+0x22800], R0 ;  /* 0x02280000030085a7 */ /* 0x000e64000800007f */
[----:B-1----:R-:W-:Y:S05]  /*be70*/  @!P0 BRA `(.L_x_9254) ;  /* 0xfffffffc00ec8947 */ /* 0x002fea000383ffff */
[----:B------:R-:W-:Y:S05]  /*be80*/  BRA `(.L_x_9371) ;  /* 0xffffff5000c47947 */ /* 0x000fea000383ffff */
.L_x_9258:
[----:B-1----:R-:W-:-:S04]  /*be90*/  IMAD.U32 R3, RZ, RZ, UR21 ;  /* 0x00000015ff037e24 */ /* 0x002fc8000f8e00ff */
[----:B------:R1:W2:Y:S03]  /*bea0*/  SYNCS.PHASECHK.TRANS64.TRYWAIT P1, [R3+URZ+0x22830], R8 ;  /* 0x02283008030075a7 */ /* 0x0002a6000802017f */
[----:B--2---:R-:W-:Y:S05]  /*beb0*/  @!P1 NANOSLEEP.SYNCS 0x989680 ;  /* 0x009896800000995d */ /* 0x004fea0003900000 */
[----:B------:R-:W2:Y:S02]  /*bec0*/  @!P1 SYNCS.PHASECHK.TRANS64 P1, [R3+URZ+0x22830], R8 ;  /* 0x02283008030095a7 */ /* 0x000ea4000802007f */
[----:B--2---:R-:W-:Y:S05]  /*bed0*/  @!P1 BRA `(.L_x_9258) ;  /* 0xfffffffc00ec9947 */ /* 0x004fea000383ffff */
[----:B------:R-:W-:Y:S05]  /*bee0*/  BRA `(.L_x_9257) ;  /* 0xffffff5000e87947 */ /* 0x000fea000383ffff */
.L_x_9262:
[----:B-1----:R1:W2:Y:S02]  /*bef0*/  SYNCS.PHASECHK.TRANS64.TRYWAIT P2, [R9+URZ+0x22850], R8 ;  /* 0x02285008090075a7 */ /* 0x0022a4000804017f */
[----:B--2---:R-:W-:Y:S05]  /*bf00*/  @!P2 NANOSLEEP.SYNCS 0x989680 ;  /* 0x009896800000a95d */ /* 0x004fea0003900000 */
[----:B------:R-:W2:Y:S02]  /*bf10*/  @!P2 SYNCS.PHASECHK.TRANS64 P2, [R9+URZ+0x22850], R8 ;  /* 0x022850080900a5a7 */ /* 0x000ea4000804007f */
[----:B--2---:R-:W-:Y:S05]  /*bf20*/  @!P2 BRA `(.L_x_9262) ;  /* 0xfffffffc00f0a947 */ /* 0x004fea000383ffff */
[----:B------:R-:W-:Y:S05]  /*bf30*/  BRA `(.L_x_9261) ;  /* 0xffffff6c00e87947 */ /* 0x000fea000383ffff */
.L_x_9267:
[----:B-1----:R-:W-:Y:S02]  /*bf40*/  IMAD.U32 R0, RZ, RZ, UR23 ;  /* 0x00000017ff007e24 */ /* 0x002fe4000f8e00ff */
[----:B------:R-:W-:-:S04]  /*bf50*/  IMAD.U32 R9, RZ, RZ, UR25 ;  /* 0x00000019ff097e24 */ /* 0x000fc8000f8e00ff */
[----:B------:R1:W2:Y:S03]  /*bf60*/  SYNCS.PHASECHK.TRANS64.TRYWAIT P3, [R0+URZ+0x22830], R9 ;  /* 0x02283009000075a7 */ /* 0x0002a6000806017f */
[----:B--2---:R-:W-:Y:S05]  /*bf70*/  @!P3 NANOSLEEP.SYNCS 0x989680 ;  /* 0x009896800000b95d */ /* 0x004fea0003900000 */
[----:B------:R-:W2:Y:S02]  /*bf80*/  @!P3 SYNCS.PHASECHK.TRANS64 P3, [R0+URZ+0x22830], R9 ;  /* 0x022830090000b5a7 */ /* 0x000ea4000806007f */
[----:B--2---:R-:W-:Y:S05]  /*bf90*/  @!P3 BRA `(.L_x_9267) ;  /* 0xfffffffc00e8b947 */ /* 0x004fea000383ffff */
[----:B------:R-:W-:Y:S05]  /*bfa0*/  BRA `(.L_x_9266) ;  /* 0xffffff7400007947 */ /* 0x000fea000383ffff */
.L_x_9271:
[----:B0-----:R-:W-:-:S04]  /*bfb0*/  IMAD.U32 R8, RZ, RZ, UR25 ;  /* 0x00000019ff087e24 */ /* 0x001fc8000f8e00ff */
[----:B------:R0:W1:Y:S03]  /*bfc0*/  SYNCS.PHASECHK.TRANS64.TRYWAIT P3, [R195+URZ+0x22850], R8 ;  /* 0x02285008c30075a7 */ /* 0x000066000806017f */
[----:B-1----:R-:W-:Y:S05]  /*bfd0*/  @!P3 NANOSLEEP.SYNCS 0x989680 ;  /* 0x009896800000b95d */ /* 0x002fea0003900000 */
[----:B------:R-:W1:Y:S02]  /*bfe0*/  @!P3 SYNCS.PHASECHK.TRANS64 P3, [R195+URZ+0x22850], R8 ;  /* 0x02285008c300b5a7 */ /* 0x000e64000806007f */
[----:B-1----:R-:W-:Y:S05]  /*bff0*/  @!P3 BRA `(.L_x_9271) ;  /* 0xfffffffc00ecb947 */ /* 0x002fea000383ffff */
[----:B------:R-:W-:Y:S05]  /*c000*/  BRA `(.L_x_9270) ;  /* 0xffffff9000a47947 */ /* 0x000fea000383ffff */
.L_x_9286:
        /* <DEDUP_REMOVED lines=11> */
.L_x_9373:
[----:B------:R-:W-:Y:S05]  /*c0c0*/  BSYNC B0 ;  /* 0x0000000000007941 */ /* 0x000fea0003800000 */
.L_x_9372:
[----:B------:R-:W-:Y:S05]  /*c0d0*/  BRA `(.L_x_9374) ;  /* 0xffffffc400547947 */ /* 0x000fea000383ffff */
.L_x_9288:
[----:B------:R-:W-:Y:S01]  /*c0e0*/  BSSY B0, `(.L_x_9375) ;  /* 0x0000006000007945 */ /* 0x000fe20003800000 */
[----:B------:R-:W-:-:S07]  /*c0f0*/  IMAD.MOV.U32 R15, RZ, RZ, -0x1 ;  /* 0xffffffffff0f7424 */ /* 0x000fce00078e00ff */
[----:B0-----:R-:W-:Y:S05]  /*c100*/  WARPSYNC.COLLECTIVE R15, `(.L_x_9376) ;  /* 0x000000000f0c7348 */ /* 0x001fea0003c00000 */
[----:B------:R-:W-:Y:S02]  /*c110*/  ELECT P6, UR62, PT ;  /* 0x00000000003e782f */ /* 0x000fe400038c0000 */
[----:B------:R-:W-:Y:S01]  /*c120*/  MOV R14, UR62 ;  /* 0x0000003e000e7c02 */ /* 0x000fe20008000f00 */
[----:B0-----:R-:W-:Y:S10]  /*c130*/  ENDCOLLECTIVE ;  /* 0x000000000000791b */ /* 0x001ff40003800000 */
.L_x_9376:
[----:B------:R-:W-:Y:S05]  /*c140*/  BSYNC B0 ;  /* 0x0000000000007941 */ /* 0x000fea0003800000 */
.L_x_9375:
[----:B------:R-:W-:Y:S05]  /*c150*/  BRA `(.L_x_9377) ;  /* 0xffffffc400547947 */ /* 0x000fea000383ffff */
.L_x_9290:
[----:B0-----:R0:W2:Y:S02]  /*c160*/  SYNCS.PHASECHK.TRANS64.TRYWAIT P0, [R0+URZ+0x22840], R2 ;  /* 0x02284002000075a7 */ /* 0x0010a4000800017f */
[----:B--2---:R-:W-:Y:S05]  /*c170*/  @!P0 NANOSLEEP.SYNCS 0x989680 ;  /* 0x009896800000895d */ /* 0x004fea0003900000 */
[----:B------:R-:W2:Y:S02]  /*c180*/  @!P0 SYNCS.PHASECHK.TRANS64 P0, [R0+URZ+0x22840], R2 ;  /* 0x02284002000085a7 */ /* 0x000ea4000800007f */
[----:B--2---:R-:W-:Y:S05]  /*c190*/  @!P0 BRA `(.L_x_9290) ;  /* 0xfffffffc00f08947 */ /* 0x004fea000383ffff */
[----:B------:R-:W-:Y:S05]  /*c1a0*/  BRA `(.L_x_9378) ;  /* 0xffffffc400b07947 */ /* 0x000fea000383ffff */
.L_x_9293:
        /* <DEDUP_REMOVED lines=8> */
.L_x_9379:
[----:B------:R-:W-:Y:S01]  /*c230*/  IMAD.MOV.U32 R13, RZ, RZ, R0 ;  /* 0x000000ffff0d7224 */ /* 0x000fe200078e0000 */
[----:B------:R-:W-:Y:S01]  /*c240*/  LOP3.LUT R7, R7, 0x7f, RZ, 0xc0, !PT ;  /* 0x0000007f07077812 */ /* 0x000fe200078ec0ff */
[----:B------:R-:W-:-:S07]  /*c250*/  IMAD.MOV.U32 R6, RZ, RZ, R14 ;  /* 0x000000ffff067224 */ /* 0x000fce00078e000e */
[----:B------:R-:W-:Y:S05]  /*c260*/  WARPSYNC.COLLECTIVE R15, `(.L_x_9380) ;  /* 0x000000000f087348 */ /* 0x000fea0003c00000 */
[----:B------:R0:W1:Y:S02]  /*c270*/  SHFL.IDX P6, R14, R13, R12, R11 ;  /* 0x0000000c0d0e7389 */ /* 0x00006400000c000b */
[----:B01----:R-:W-:Y:S01]  /*c280*/  ENDCOLLECTIVE ;  /* 0x000000000000791b */ /* 0x003fe20003800000 */
.L_x_9380:
[----:B------:R-:W-:Y:S01]  /*c290*/  ULDC UR4, c[0x0][0x288] ;  /* 0x0000a20000047ab9 */ /* 0x000fe20000000800 */
[----:B------:R-:W-:Y:S01]  /*c2a0*/  SHF.R.U32.HI R5, RZ, 0x3, R7 ;  /* 0x00000003ff057819 */ /* 0x000fe20000011607 */
[----:B------:R-:W-:-:S04]  /*c2b0*/  IMAD R3, R8, UR4, RZ ;  /* 0x0000000408037c24 */ /* 0x000fc8000f8e02ff */
[----:B------:R-:W-:-:S04]  /*c2c0*/  IMAD.IADD R4, R5, 0x1, R4 ;  /* 0x0000000105047824 */ /* 0x000fc800078e0204 */
[C---:B------:R-:W-:Y:S01]  /*c2d0*/  VIADD R5, R4.reuse, 0x10 ;  /* 0x0000001004057836 */ /* 0x040fe20000000000 */
[-C--:B------:R-:W-:Y:S01]  /*c2e0*/  ISETP.GE.AND P1, PT, R4, R3.reuse, PT ;  /* 0x000000030400720c */ /* 0x080fe20003f26270 */
[----:B------:R-:W-:Y:S02]  /*c2f0*/  IMAD.MOV.U32 R13, RZ, RZ, R2 ;  /* 0x000000ffff0d7224 */ /* 0x000fe400078e0002 */
[----:B------:R-:W-:Y:S01]  /*c300*/  IMAD.MOV.U32 R12, RZ, RZ, 0x1 ;  /* 0x00000001ff0c7424 */ /* 0x000fe200078e00ff */
[----:B------:R-:W-:Y:S01]  /*c310*/  ISETP.GE.AND P2, PT, R5, R3, PT ;  /* 0x000000030500720c */ /* 0x000fe20003f46270 */
[----:B------:R-:W-:-:S12]  /*c320*/  IMAD.MOV.U32 R7, RZ, RZ, R14 ;  /* 0x000000ffff077224 */ /* 0x000fd800078e000e */
[----:B------:R-:W-:Y:S05]  /*c330*/  WARPSYNC.COLLECTIVE R15, `(.L_x_9381) ;  /* 0x000000000f087348 */ /* 0x000fea0003c00000 */
[----:B------:R0:W1:Y:S02]  /*c340*/  SHFL.IDX P6, R14, R13, R12, R11 ;  /* 0x0000000c0d0e7389 */ /* 0x00006400000c000b */
[----:B01----:R-:W-:Y:S01]  /*c350*/  ENDCOLLECTIVE ;  /* 0x000000000000791b */ /* 0x003fe20003800000 */
.L_x_9381:
        /* <DEDUP_REMOVED lines=10> */
.L_x_9382:
[----:B------:R-:W-:Y:S01]  /*c400*/  @!PT LDS RZ, [RZ] ;  /* 0x00000000fffff984 */ /* 0x000fe20000000800 */
[----:B------:R-:W-:Y:S01]  /*c410*/  @!PT LDS RZ, [RZ] ;  /* 0x00000000fffff984 */ /* 0x000fe20000000800 */
[----:B------:R-:W-:Y:S01]  /*c420*/  @!PT LDS RZ, [RZ] ;  /* 0x00000000fffff984 */ /* 0x000fe20000000800 */
[----:B------:R0:W-:Y:S01]  /*c430*/  @!P1 LDGSTS.E.BYPASS.LTC128B.128 [R9+0x18400], desc[UR42][R6.64], !P0 ;  /* 0x1840000006099fae */ /* 0x0001e2000c101d6a */
[----:B------:R-:W-:Y:S02]  /*c440*/  IMAD.MOV.U32 R13, RZ, RZ, R2 ;  /* 0x000000ffff0d7224 */ /* 0x000fe400078e0002 */
[----:B------:R-:W-:Y:S02]  /*c450*/  IMAD.MOV.U32 R12, RZ, RZ, 0x2 ;  /* 0x00000002ff0c7424 */ /* 0x000fe400078e00ff */
[----:B------:R-:W-:-:S07]  /*c460*/  IMAD.MOV.U32 R5, RZ, RZ, R14 ;  /* 0x000000ffff057224 */ /* 0x000fce00078e000e */
[----:B0-----:R-:W-:Y:S05]  /*c470*/  WARPSYNC.COLLECTIVE R15, `(.L_x_9383) ;  /* 0x000000000f087348 */ /* 0x001fea0003c00000 */
[----:B------:R1:W2:Y:S02]  /*c480*/  SHFL.IDX P6, R14, R13, R12, R11 ;  /* 0x0000000c0d0e7389 */ /* 0x0002a400000c000b */
[----:B012---:R-:W-:Y:S01]  /*c490*/  ENDCOLLECTIVE ;  /* 0x000000000000791b */ /* 0x007fe20003800000 */
.L_x_9383:
[----:B------:R-:W-:Y:S01]  /*c4a0*/  @!P2 LEA R7, P1, R10, R5, 0x1 ;  /* 0x000000050a07a211 */ /* 0x000fe200078208ff */
[----:B------:R-:W-:-:S04]  /*c4b0*/  VIADD R5, R4, 0x20 ;  /* 0x0000002004057836 */ /* 0x000fc80000000000 */
[----:B------:R-:W-:Y:S01]  /*c4c0*/  @!P2 IMAD.X R6, RZ, RZ, R8, P1 ;  /* 0x000000ffff06a224 */ /* 0x000fe200008e0608 */
[----:B------:R-:W-:Y:S01]  /*c4d0*/  ISETP.GE.AND P1, PT, R5, R3, PT ;  /* 0x000000030500720c */ /* 0x000fe20003f26270 */
[----:B------:R-:W-:-:S03]  /*c4e0*/  VIADD R5, R4, 0x30 ;  /* 0x0000003004057836 */ /* 0x000fc60000000000 */
        /* <DEDUP_REMOVED lines=12> */
.L_x_9384:
[----:B------:R-:W-:Y:S02]  /*c5b0*/  IMAD.MOV.U32 R13, RZ, RZ, R2 ;  /* 0x000000ffff0d7224 */ /* 0x000fe400078e0002 */
[----:B------:R-:W-:Y:S02]  /*c5c0*/  IMAD.MOV.U32 R12, RZ, RZ, 0x3 ;  /* 0x00000003ff0c7424 */ /* 0x000fe400078e00ff */
[----:B------:R-:W-:-:S07]  /*c5d0*/  IMAD.MOV.U32 R7, RZ, RZ, R14 ;  /* 0x000000ffff077224 */ /* 0x000fce00078e000e */
[----:B------:R-:W-:Y:S05]  /*c5e0*/  WARPSYNC.COLLECTIVE R15, `(.L_x_9385) ;  /* 0x000000000f087348 */ /* 0x000fea0003c00000 */
[----:B------:R0:W1:Y:S02]  /*c5f0*/  SHFL.IDX P6, R14, R13, R12, R11 ;  /* 0x0000000c0d0e7389 */ /* 0x00006400000c000b */
[----:B01----:R-:W-:Y:S01]  /*c600*/  ENDCOLLECTIVE ;  /* 0x000000000000791b */ /* 0x003fe20003800000 */
.L_x_9385:
        /* <DEDUP_REMOVED lines=16> */
.L_x_9386:
[----:B------:R-:W-:Y:S02]  /*c710*/  IMAD.MOV.U32 R13, RZ, RZ, R2 ;  /* 0x000000ffff0d7224 */ /* 0x000fe400078e0002 */
[----:B------:R-:W-:Y:S02]  /*c720*/  IMAD.MOV.U32 R12, RZ, RZ, 0x4 ;  /* 0x00000004ff0c7424 */ /* 0x000fe400078e00ff */
[----:B------:R-:W-:-:S07]  /*c730*/  IMAD.MOV.U32 R7, RZ, RZ, R14 ;  /* 0x000000ffff077224 */ /* 0x000fce00078e000e */
[----:B------:R-:W-:Y:S05]  /*c740*/  WARPSYNC.COLLECTIVE R15, `(.L_x_9387) ;  /* 0x000000000f087348 */ /* 0x000fea0003c00000 */
[----:B------:R0:W1:Y:S02]  /*c750*/  SHFL.IDX P6, R14, R13, R12, R11 ;  /* 0x0000000c0d0e7389 */ /* 0x00006400000c000b */
[----:B01----:R-:W-:Y:S01]  /*c760*/  ENDCOLLECTIVE ;  /* 0x000000000000791b */ /* 0x003fe20003800000 */
.L_x_9387:
        /* <DEDUP_REMOVED lines=16> */
.L_x_9388:
[----:B------:R-:W-:Y:S02]  /*c870*/  IMAD.MOV.U32 R13, RZ, RZ, R2 ;  /* 0x000000ffff0d7224 */ /* 0x000fe400078e0002 */
[----:B------:R-:W-:Y:S02]  /*c880*/  IMAD.MOV.U32 R12, RZ, RZ, 0x5 ;  /* 0x00000005ff0c7424 */ /* 0x000fe400078e00ff */
[----:B------:R-:W-:-:S07]  /*c890*/  IMAD.MOV.U32 R7, RZ, RZ, R14 ;  /* 0x000000ffff077224 */ /* 0x000fce00078e000e */
[----:B------:R-:W-:Y:S05]  /*c8a0*/  WARPSYNC.COLLECTIVE R15, `(.L_x_9389) ;  /* 0x000000000f087348 */ /* 0x000fea0003c00000 */
[----:B------:R0:W1:Y:S02]  /*c8b0*/  SHFL.IDX P6, R14, R13, R12, R11 ;  /* 0x0000000c0d0e7389 */ /* 0x00006400000c000b */
[----:B01----:R-:W-:Y:S01]  /*c8c0*/  ENDCOLLECTIVE ;  /* 0x000000000000791b */ /* 0x003fe20003800000 */
.L_x_9389:
        /* <DEDUP_REMOVED lines=16> */
.L_x_9390:
[----:B------:R-:W-:Y:S02]  /*c9d0*/  IMAD.MOV.U32 R13, RZ, RZ, R2 ;  /* 0x000000ffff0d7224 */ /* 0x000fe400078e0002 */
[----:B------:R-:W-:Y:S02]  /*c9e0*/  IMAD.MOV.U32 R12, RZ, RZ, 0x6 ;  /* 0x00000006ff0c7424 */ /* 0x000fe400078e00ff */
[----:B------:R-:W-:-:S07]  /*c9f0*/  IMAD.MOV.U32 R7, RZ, RZ, R14 ;  /* 0x000000ffff077224 */ /* 0x000fce00078e000e */
[----:B------:R-:W-:Y:S05]  /*ca00*/  WARPSYNC.COLLECTIVE R15, `(.L_x_9391) ;  /* 0x000000000f087348 */ /* 0x000fea0003c00000 */
[----:B------:R0:W1:Y:S02]  /*ca10*/  SHFL.IDX P6, R14, R13, R12, R11 ;  /* 0x0000000c0d0e7389 */ /* 0x00006400000c000b */
[----:B01----:R-:W-:Y:S01]  /*ca20*/  ENDCOLLECTIVE ;  /* 0x000000000000791b */ /* 0x003fe20003800000 */
.L_x_9391:
        /* <DEDUP_REMOVED lines=15> */
.L_x_9392:
[----:B------:R-:W-:Y:S02]  /*cb20*/  IMAD.MOV.U32 R13, RZ, RZ, R2 ;  /* 0x000000ffff0d7224 */ /* 0x000fe400078e0002 */
[----:B------:R-:W-:Y:S02]  /*cb30*/  IMAD.MOV.U32 R12, RZ, RZ, 0x7 ;  /* 0x00000007ff0c7424 */ /* 0x000fe400078e00ff */
[----:B------:R-:W-:-:S07]  /*cb40*/  IMAD.MOV.U32 R7, RZ, RZ, R14 ;  /* 0x000000ffff077224 */ /* 0x000fce00078e000e */
[----:B------:R-:W-:Y:S05]  /*cb50*/  WARPSYNC.COLLECTIVE R15, `(.L_x_9393) ;  /* 0x000000000f087348 */ /* 0x000fea0003c00000 */
[----:B------:R0:W1:Y:S02]  /*cb60*/  SHFL.IDX P6, R14, R13, R12, R11 ;  /* 0x0000000c0d0e7389 */ /* 0x00006400000c000b */
[----:B01----:R-:W-:Y:S01]  /*cb70*/  ENDCOLLECTIVE ;  /* 0x000000000000791b */ /* 0x003fe20003800000 */
.L_x_9393:
        /* <DEDUP_REMOVED lines=10> */
.L_x_9394:
[----:B------:R-:W-:Y:S01]  /*cc20*/  @!PT LDS RZ, [RZ] ;  /* 0x00000000fffff984 */ /* 0x000fe20000000800 */
[----:B------:R-:W-:Y:S01]  /*cc30*/  @!PT LDS RZ, [RZ] ;  /* 0x00000000fffff984 */ /* 0x000fe20000000800 */
[----:B------:R-:W-:Y:S01]  /*cc40*/  @!PT LDS RZ, [RZ] ;  /* 0x00000000fffff984 */ /* 0x000fe20000000800 */
[----:B------:R1:W-:Y:S01]  /*cc50*/  @!P1 LDGSTS.E.BYPASS.LTC128B.128 [R9+0x1b400], desc[UR42][R6.64], !P0 ;  /* 0x1b40000006099fae */ /* 0x0003e2000c101d6a */
[----:B------:R-:W-:Y:S01]  /*cc60*/  IMAD.MOV.U32 R0, RZ, RZ, R14 ;  /* 0x000000ffff007224 */ /* 0x000fe200078e000e */
[----:B------:R-:W-:Y:S06]  /*cc70*/  BRA `(.L_x_9395) ;  /* 0xffffffc400ec7947 */ /* 0x000fec000383ffff */
.L_x_9295:
[----:B0-----:R-:W-:-:S04]  /*cc80*/  IMAD.U32 R3, RZ, RZ, UR36 ;  /* 0x00000024ff037e24 */ /* 0x001fc8000f8e00ff */
[----:B------:R0:W1:Y:S03]  /*cc90*/  SYNCS.PHASECHK.TRANS64.TRYWAIT P0, [R3+URZ+0x22820], R0 ;  /* 0x02282000030075a7 */ /* 0x000066000800017f */
[----:B-1----:R-:W-:Y:S05]  /*cca0*/  @!P0 NANOSLEEP.SYNCS 0x989680 ;  /* 0x009896800000895d */ /* 0x002fea0003900000 */
[----:B------:R-:W1:Y:S02]  /*ccb0*/  @!P0 SYNCS.PHASECHK.TRANS64 P0, [R3+URZ+0x22820], R0 ;  /* 0x02282000030085a7 */ /* 0x000e64000800007f */
[----:B-1----:R-:W-:Y:S05]  /*ccc0*/  @!P0 BRA `(.L_x_9295) ;  /* 0xfffffffc00ec8947 */ /* 0x002fea000383ffff */
[----:B------:R-:W-:Y:S05]  /*ccd0*/  BRA `(.L_x_9396) ;  /* 0xffffffc800207947 */ /* 0x000fea000383ffff */
.L_x_9299:
[----:B0-----:R0:W1:Y:S02]  /*cce0*/  SYNCS.PHASECHK.TRANS64.TRYWAIT P0, [R2+URZ+0x22860], R0 ;  /* 0x02286000020075a7 */ /* 0x001064000800017f */
[----:B-1----:R-:W-:Y:S05]  /*ccf0*/  @!P0 NANOSLEEP.SYNCS 0x989680 ;  /* 0x009896800000895d */ /* 0x002fea0003900000 */
[----:B------:R-:W1:Y:S02]  /*cd00*/  @!P0 SYNCS.PHASECHK.TRANS64 P0, [R2+URZ+0x22860], R0 ;  /* 0x02286000020085a7 */ /* 0x000e64000800007f */
[----:B-1----:R-:W-:Y:S05]  /*cd10*/  @!P0 BRA `(.L_x_9299) ;  /* 0xfffffffc00f08947 */ /* 0x002fea000383ffff */
[----:B------:R-:W-:Y:S05]  /*cd20*/  BRA `(.L_x_9397) ;  /* 0xffffffc800447947 */ /* 0x000fea000383ffff */
.L_x_9312:
[----:B-1----:R1:W2:Y:S02]  /*cd30*/  SYNCS.PHASECHK.TRANS64.TRYWAIT P0, [R3+URZ+0x22840], R2 ;  /* 0x02284002030075a7 */ /* 0x0022a4000800017f */
[----:B--2---:R-:W-:Y:S05]  /*cd40*/  @!P0 NANOSLEEP.SYNCS 0x989680 ;  /* 0x009896800000895d */ /* 0x004fea0003900000 */
[----:B------:R-:W2:Y:S02]  /*cd50*/  @!P0 SYNCS.PHASECHK.TRANS64 P0, [R3+URZ+0x22840], R2 ;  /* 0x02284002030085a7 */ /* 0x000ea4000800007f */
[----:B--2---:R-:W-:Y:S05]  /*cd60*/  @!P0 BRA `(.L_x_9312) ;  /* 0xfffffffc00f08947 */ /* 0x004fea000383ffff */
[----:B------:R-:W-:Y:S05]  /*cd70*/  BRA `(.L_x_9398) ;  /* 0xffffffd000407947 */ /* 0x000fea000383ffff */
.L_x_9317:
[----:B0-----:R0:W2:Y:S02]  /*cd80*/  SYNCS.PHASECHK.TRANS64.TRYWAIT P0, [R3+URZ+0x22860], R2 ;  /* 0x02286002030075a7 */ /* 0x0010a4000800017f */
[----:B--2---:R-:W-:Y:S05]  /*cd90*/  @!P0 NANOSLEEP.SYNCS 0x989680 ;  /* 0x009896800000895d */ /* 0x004fea0003900000 */
[----:B------:R-:W2:Y:S02]  /*cda0*/  @!P0 SYNCS.PHASECHK.TRANS64 P0, [R3+URZ+0x22860], R2 ;  /* 0x02286002030085a7 */ /* 0x000ea4000800007f */
[----:B--2---:R-:W-:Y:S05]  /*cdb0*/  @!P0 BRA `(.L_x_9317) ;  /* 0xfffffffc00f08947 */ /* 0x004fea000383ffff */
[----:B------:R-:W-:Y:S05]  /*cdc0*/  BRA `(.L_x_9399) ;  /* 0xffffffd000bc7947 */ /* 0x000fea000383ffff */
.L_x_9329:
[----:B--2---:R2:W3:Y:S02]  /*cdd0*/  SYNCS.PHASECHK.TRANS64.TRYWAIT P0, [R4+URZ+0x22840], R2 ;  /* 0x02284002040075a7 */ /* 0x0044e4000800017f */
[----:B---3--:R-:W-:Y:S05]  /*cde0*/  @!P0 NANOSLEEP.SYNCS 0x989680 ;  /* 0x009896800000895d */ /* 0x008fea0003900000 */
[----:B------:R-:W3:Y:S02]  /*cdf0*/  @!P0 SYNCS.PHASECHK.TRANS64 P0, [R4+URZ+0x22840], R2 ;  /* 0x02284002040085a7 */ /* 0x000ee4000800007f */
[----:B---3--:R-:W-:Y:S05]  /*ce00*/  @!P0 BRA `(.L_x_9329) ;  /* 0xfffffffc00f08947 */ /* 0x008fea000383ffff */
[----:B------:R-:W-:Y:S05]  /*ce10*/  BRA `(.L_x_9400) ;  /* 0xffffffd800a87947 */ /* 0x000fea000383ffff */
.L_x_9334:
[----:B0-----:R0:W1:Y:S02]  /*ce20*/  SYNCS.PHASECHK.TRANS64.TRYWAIT P0, [R4+URZ+0x22860], R2 ;  /* 0x02286002040075a7 */ /* 0x001064000800017f */
[----:B-1----:R-:W-:Y:S05]  /*ce30*/  @!P0 NANOSLEEP.SYNCS 0x989680 ;  /* 0x009896800000895d */ /* 0x002fea0003900000 */
[----:B------:R-:W1:Y:S02]  /*ce40*/  @!P0 SYNCS.PHASECHK.TRANS64 P0, [R4+URZ+0x22860], R2 ;  /* 0x02286002040085a7 */ /* 0x000e64000800007f */
[----:B-1----:R-:W-:Y:S05]  /*ce50*/  @!P0 BRA `(.L_x_9334) ;  /* 0xfffffffc00f08947 */ /* 0x002fea000383ffff */
[----:B------:R-:W-:Y:S05]  /*ce60*/  BRA `(.L_x_9401) ;  /* 0xffffffdc00247947 */ /* 0x000fea000383ffff */
.L_x_9345:
[----:B0-----:R0:W2:Y:S02]  /*ce70*/  SYNCS.PHASECHK.TRANS64.TRYWAIT P0, [R4+URZ+0x22840], R2 ;  /* 0x02284002040075a7 */ /* 0x0010a4000800017f */
[----:B--2---:R-:W-:Y:S05]  /*ce80*/  @!P0 NANOSLEEP.SYNCS 0x989680 ;  /* 0x009896800000895d */ /* 0x004fea0003900000 */
[----:B------:R-:W2:Y:S02]  /*ce90*/  @!P0 SYNCS.PHASECHK.TRANS64 P0, [R4+URZ+0x22840], R2 ;  /* 0x02284002040085a7 */ /* 0x000ea4000800007f */
[----:B--2---:R-:W-:Y:S05]  /*cea0*/  @!P0 BRA `(.L_x_9345) ;  /* 0xfffffffc00f08947 */ /* 0x004fea000383ffff */
[----:B------:R-:W-:Y:S05]  /*ceb0*/  BRA `(.L_x_9402) ;  /* 0xffffffe000ec7947 */ /* 0x000fea000383ffff */
.L_x_9350:
[----:B-1----:R1:W2:Y:S02]  /*cec0*/  SYNCS.PHASECHK.TRANS64.TRYWAIT P0, [R4+URZ+0x22860], R2 ;  /* 0x02286002040075a7 */ /* 0x0022a4000800017f */
[----:B--2---:R-:W-:Y:S05]  /*ced0*/  @!P0 NANOSLEEP.SYNCS 0x989680 ;  /* 0x009896800000895d */ /* 0x004fea0003900000 */
[----:B------:R-:W2:Y:S02]  /*cee0*/  @!P0 SYNCS.PHASECHK.TRANS64 P0, [R4+URZ+0x22860], R2 ;  /* 0x02286002040085a7 */ /* 0x000ea4000800007f */
[----:B--2---:R-:W-:Y:S05]  /*cef0*/  @!P0 BRA `(.L_x_9350) ;  /* 0xfffffffc00f08947 */ /* 0x004fea000383ffff */
[----:B------:R-:W-:Y:S05]  /*cf00*/  BRA `(.L_x_9403) ;  /* 0xffffffe400687947 */ /* 0x000fea000383ffff */
.L_x_9360:
[----:B0-----:R0:W2:Y:S02]  /*cf10*/  SYNCS.PHASECHK.TRANS64.TRYWAIT P0, [R0+URZ+0x22820], R3 ;  /* 0x02282003000075a7 */ /* 0x0010a4000800017f */
[----:B--2---:R-:W-:Y:S05]  /*cf20*/  @!P0 NANOSLEEP.SYNCS 0x989680 ;  /* 0x009896800000895d */ /* 0x004fea0003900000 */
[----:B------:R-:W2:Y:S02]  /*cf30*/  @!P0 SYNCS.PHASECHK.TRANS64 P0, [R0+URZ+0x22820], R3 ;  /* 0x02282003000085a7 */ /* 0x000ea4000800007f */
[----:B--2---:R-:W-:Y:S05]  /*cf40*/  @!P0 BRA `(.L_x_9360) ;  /* 0xfffffffc00f08947 */ /* 0x004fea000383ffff */
[----:B------:R-:W-:Y:S05]  /*cf50*/  BRA `(.L_x_9404) ;  /* 0xffffffe800f87947 */ /* 0x000fea000383ffff */
.L_x_9361:
        /* <DEDUP_REMOVED lines=11> */
.L_x_9406:
[----:B------:R-:W-:Y:S05]  /*d010*/  BSYNC B0 ;  /* 0x0000000000007941 */ /* 0x000fea0003800000 */
.L_x_9405:
[----:B------:R-:W-:Y:S05]  /*d020*/  BRA `(.L_x_9407) ;  /* 0xffffffe800e07947 */ /* 0x000fea000383ffff */
.L_x_9364:
[----:B------:R-:W-:Y:S01]  /*d030*/  BSSY B1, `(.L_x_9408) ;  /* 0x0000006000017945 */ /* 0x000fe20003800000 */
[----:B------:R-:W-:-:S07]  /*d040*/  IMAD.MOV.U32 R15, RZ, RZ, -0x1 ;  /* 0xffffffffff0f7424 */ /* 0x000fce00078e00ff */
[----:B012---:R-:W-:Y:S05]  /*d050*/  WARPSYNC.COLLECTIVE R15, `(.L_x_9409) ;  /* 0x000000000f0c7348 */ /* 0x007fea0003c00000 */
[----:B------:R-:W-:Y:S02]  /*d060*/  ELECT P6, UR62, PT ;  /* 0x00000000003e782f */ /* 0x000fe400038c0000 */
[----:B------:R-:W-:Y:S01]  /*d070*/  MOV R14, UR62 ;  /* 0x0000003e000e7c02 */ /* 0x000fe20008000f00 */
[----:B012---:R-:W-:Y:S10]  /*d080*/  ENDCOLLECTIVE ;  /* 0x000000000000791b */ /* 0x007ff40003800000 */
.L_x_9409:
[----:B------:R-:W-:Y:S05]  /*d090*/  BSYNC B1 ;  /* 0x0000000000017941 */ /* 0x000fea0003800000 */
.L_x_9408:
[----:B------:R-:W-:Y:S05]  /*d0a0*/  BRA `(.L_x_9410) ;  /* 0xffffffe800d87947 */ /* 0x000fea000383ffff */
.L_x_9366:
[----:B0-----:R0:W1:Y:S02]  /*d0b0*/  SYNCS.PHASECHK.TRANS64.TRYWAIT P0, [R6+URZ], R5 ;  /* 0x00000005060075a7 */ /* 0x001064000800017f */
[----:B-1----:R-:W-:Y:S05]  /*d0c0*/  @!P0 NANOSLEEP.SYNCS 0x989680 ;  /* 0x009896800000895d */ /* 0x002fea0003900000 */
[----:B------:R-:W1:Y:S02]  /*d0d0*/  @!P0 SYNCS.PHASECHK.TRANS64 P0, [R6+URZ], R5 ;  /* 0x00000005060085a7 */ /* 0x000e64000800007f */
[----:B-1----:R-:W-:Y:S05]  /*d0e0*/  @!P0 BRA `(.L_x_9366) ;  /* 0xfffffffc00f08947 */ /* 0x002fea000383ffff */
[----:B------:R-:W-:Y:S05]  /*d0f0*/  BRA `(.L_x_9411) ;  /* 0xffffffec00107947 */ /* 0x000fea000383ffff */
.L_x_9367:
[----:B-1----:R1:W2:Y:S02]  /*d100*/  SYNCS.PHASECHK.TRANS64.TRYWAIT P0, [R3+URZ], R2 ;  /* 0x00000002030075a7 */ /* 0x0022a4000800017f */
[----:B--2---:R-:W-:Y:S05]  /*d110*/  @!P0 NANOSLEEP.SYNCS 0x989680 ;  /* 0x009896800000895d */ /* 0x004fea0003900000 */
[----:B------:R-:W2:Y:S02]  /*d120*/  @!P0 SYNCS.PHASECHK.TRANS64 P0, [R3+URZ], R2 ;  /* 0x00000002030085a7 */ /* 0x000ea4000800007f */
[----:B--2---:R-:W-:Y:S05]  /*d130*/  @!P0 BRA `(.L_x_9367) ;  /* 0xfffffffc00f08947 */ /* 0x004fea000383ffff */
[----:B------:R-:W-:Y:S05]  /*d140*/  BRA `(.L_x_9412) ;  /* 0xffffffec00047947 */ /* 0x000fea000383ffff */
.L_x_9369:
[----:B-1----:R1:W2:Y:S02]  /*d150*/  SYNCS.PHASECHK.TRANS64.TRYWAIT P0, [R18+URZ], R5 ;  /* 0x00000005120075a7 */ /* 0x0022a4000800017f */
[----:B--2---:R-:W-:Y:S05]  /*d160*/  @!P0 NANOSLEEP.SYNCS 0x989680 ;  /* 0x009896800000895d */ /* 0x004fea0003900000 */
[----:B------:R-:W2:Y:S02]  /*d170*/  @!P0 SYNCS.PHASECHK.TRANS64 P0, [R18+URZ], R5 ;  /* 0x00000005120085a7 */ /* 0x000ea4000800007f */
[----:B--2---:R-:W-:Y:S05]  /*d180*/  @!P0 BRA `(.L_x_9369) ;  /* 0xfffffffc00f08947 */ /* 0x004fea000383ffff */
[----:B------:R-:W-:Y:S05]  /*d190*/  BRA `(.L_x_9413) ;  /* 0xffffffec00087947 */ /* 0x000fea000383ffff */
.L_x_9414:
        /* <DEDUP_REMOVED lines=14> */
.L_x_15305:


//--------------------- .text._ZN7cutlass13device_kernelIN5flash11enable_sm90INS1_16FlashAttnFwdSm90INS1_25CollectiveMainloopFwdSm90ILi2EN4cute5tupleIJNS5_1CILi1EEES8_S8_EEENS6_IJNS7_ILi128EEENS7_ILi96EEENS7_ILi64EEEEEELi256ENS_6half_tEfNS_4arch4Sm90ELb0ELb0ELb1ELb0ELb0ELb0ELb1ELb1ELb0ELb1ELb0ELb0EEENS1_21CollectiveEpilogueFwdINS6_IJSA_NS7_ILi256EEESB_EEES9_SE_SG_Li256ELb0ELb1ELb0ELb0EEENS1_29StaticPersistentTileSchedulerILb0EEEEEEEEEvNT_6ParamsE --------------------------
	.section	.text._ZN7cutlass13device_kernelIN5flash11enable_sm90INS1_16FlashAttnFwdSm90INS1_25CollectiveMainloopFwdSm90ILi2EN4cute5tupleIJNS5_1CILi1EEES8_S8_EEENS6_IJNS7_ILi128EEENS7_ILi96EEENS7_ILi64EEEEEELi256ENS_6half_tEfNS_4arch4Sm90ELb0ELb0ELb1ELb0ELb0ELb0ELb1ELb1ELb0ELb1ELb0ELb0EEENS1_21CollectiveEpilogueFwdINS6_IJSA_NS7_ILi256EEESB_EEES9_SE_SG_Li256ELb0ELb1ELb0ELb0EEENS1_29StaticPersistentTileSchedulerILb0EEEEEEEEEvNT_6ParamsE,"ax",@progbits
	.align	128
.text._ZN7cutlass13device_kernelIN5flash11enable_sm90INS1_16FlashAttnFwdSm90INS1_25CollectiveMainloopFwdSm90ILi2EN4cute5tupleIJNS5_1CILi1EEES8_S8_EEENS6_IJNS7_ILi128EEENS7_ILi96EEENS7_ILi64EEEEEELi256ENS_6half_tEfNS_4arch4Sm90ELb0ELb0ELb1ELb0ELb0ELb0ELb1ELb1ELb0ELb1ELb0ELb0EEENS1_21CollectiveEpilogueFwdINS6_IJSA_NS7_ILi256EEESB_EEES9_SE_SG_Li256ELb0ELb1ELb0ELb0EEENS1_29StaticPersistentTileSchedulerILb0EEEEEEEEEvNT_6ParamsE:
        .type           _ZN7cutlass13device_kernelIN5flash11enable_sm90INS1_16FlashAttnFwdSm90INS1_25CollectiveMainloopFwdSm90ILi2EN4cute5tupleIJNS5_1CILi1EEES8_S8_EEENS6_IJNS7_ILi128EEENS7_ILi96EEENS7_ILi64EEEEEELi256ENS_6half_tEfNS_4arch4Sm90ELb0ELb0ELb1ELb0ELb0ELb0ELb1ELb1ELb0ELb1ELb0ELb0EEENS1_21CollectiveEpilogueFwdINS6_IJSA_NS7_ILi256EEESB_EEES9_SE_SG_Li256ELb0ELb1ELb0ELb0EEENS1_29StaticPersistentTileSchedulerILb0EEEEEEEEEvNT_6ParamsE,@function
        .size           _ZN7cutlass13device_kernelIN5flash11enable_sm90INS1_16FlashAttnFwdSm90INS1_25CollectiveMainloopFwdSm90ILi2EN4cute5tupleIJNS5_1CILi1EEES8_S8_EEENS6_IJNS7_ILi128EEENS7_ILi96EEENS7_ILi64EEEEEELi256ENS_6half_tEfNS_4arch4Sm90ELb0ELb0ELb1ELb0ELb0ELb0ELb1ELb1ELb0ELb1ELb0ELb0EEENS1_21CollectiveEpilogueFwdINS6_IJSA_NS7_ILi256EEESB_EEES9_SE_SG_Li256ELb0ELb1ELb0ELb0EEENS1_29StaticPersistentTileSchedulerILb0EEEEEEEEEvNT_6ParamsE,(.L_x_15306 - _ZN7cutlass13device_kernelIN5flash11enable_sm90INS1_16FlashAttnFwdSm90INS1_25CollectiveMainloopFwdSm90ILi2EN4cute5tupleIJNS5_1CILi1EEES8_S8_EEENS6_IJNS7_ILi128EEENS7_ILi96EEENS7_ILi64EEEEEELi256ENS_6half_tEfNS_4arch4Sm90ELb0ELb0ELb1ELb0ELb0ELb0ELb1ELb1ELb0ELb1ELb0ELb0EEENS1_21CollectiveEpilogueFwdINS6_IJSA_NS7_ILi256EEESB_EEES9_SE_SG_Li256ELb0ELb1ELb0ELb0EEENS1_29StaticPersistentTileSchedulerILb0EEEEEEEEEvNT_6ParamsE)
        .other          _ZN7cutlass13device_kernelIN5flash11enable_sm90INS1_16FlashAttnFwdSm90INS1_25CollectiveMainloopFwdSm90ILi2EN4cute5tupleIJNS5_1CILi1EEES8_S8_EEENS6_IJNS7_ILi128EEENS7_ILi96EEENS7_ILi64EEEEEELi256ENS_6half_tEfNS_4arch4Sm90ELb0ELb0ELb1ELb0ELb0ELb0ELb1ELb1ELb0ELb1ELb0ELb0EEENS1_21CollectiveEpilogueFwdINS6_IJSA_NS7_ILi256EEESB_EEES9_SE_SG_Li256ELb0ELb1ELb0ELb0EEENS1_29StaticPersistentTileSchedulerILb0EEEEEEEEEvNT_6ParamsE,@"STO_CUDA_ENTRY STV_DEFAULT"
_ZN7cutlass13device_kernelIN5flash11enable_sm90INS1_16FlashAttnFwdSm90INS1_25CollectiveMainloopFwdSm90ILi2EN4cute5tupleIJNS5_1CILi1EEES8_S8_EEENS6_IJNS7_ILi128EEENS7_ILi96EEENS7_ILi64EEEEEELi256ENS_6half_tEfNS_4arch4Sm90ELb0ELb0ELb1ELb0ELb0ELb0ELb1ELb1ELb0ELb1ELb0ELb0EEENS1_21CollectiveEpilogueFwdINS6_IJSA_NS7_ILi256EEESB_EEES9_SE_SG_Li256ELb0ELb1ELb0ELb0EEENS1_29StaticPersistentTileSchedulerILb0EEEEEEEEEvNT_6ParamsE:
        /* <DEDUP_REMOVED lines=18> */
.L_x_9416:
[----:B------:R-:W-:Y:S05]  /*0120*/  BSYNC B0 ;  /* 0x0000000000007941 */ /* 0x000fea0003800000 */
.L_x_9415:
        /* <DEDUP_REMOVED lines=43> */
.L_x_9417:
        /* <DEDUP_REMOVED lines=22> */
.L_x_9418:
        /* <DEDUP_REMOVED lines=18> */
.L_x_9419:
        /* <DEDUP_REMOVED lines=22> */
.L_x_9420:
        /* <DEDUP_REMOVED lines=22> */
.L_x_9421:
[----:B------:R-:W-:Y:S01]  /*0920*/  PLOP3.LUT P0, PT, PT, PT, UP0, 0x80, 0x0 ;  /* 0x000000000000781c */ /* 0x000fe20003f0f008 */
[----:B------:R-:W-:Y:S01]  /*0930*/  UMOV UR36, 0x1 ;  /* 0x0000000100247882 */ /* 0x000fe20000000000 */
[----:B------:R-:W-:Y:S01]  /*0940*/  NOP ;  /* 0x0000000000007918 */ /* 0x000fe20000000000 */
[----:B------:R-:W-:Y:S01]  /*0950*/  USEL UR36, UR36, 0x2, !UP0 ;  /* 0x0000000224247887 */ /* 0x000fe2000c000000 */
[----:B------:R-:W-:Y:S01]  /*0960*/  ULDC.64 UR46, c[0x0][0x208] ;  /* 0x00008200002e7ab9 */ /* 0x000fe20000000a00 */
[----:B0123--:R-:W-:Y:S08]  /*0970*/  BAR.SYNC.DEFER_BLOCKING 0x0 ;  /* 0x0000000000007b1d */ /* 0x00fff00000010000 */
[----:B------:R-:W-:Y:S05]  /*0980*/  @!P0 BRA `(.L_x_9422) ;  /* 0x00000080006c8947 */ /* 0x000fea0003800000 */
.L_x_9423:
        /* <DEDUP_REMOVED lines=68> */
.L_x_9453:
[----:B0-----:R-:W0:Y:S01]  /*0dd0*/  SHFL.IDX PT, R0, R207, RZ, 0x1f ;  /* 0x00001fffcf007589 */ /* 0x001e2200000e0000 */
[----:B-1----:R-:W1:Y:S01]  /*0de0*/  S2UR UR4, SR_CgaCtaId ;  /* 0x00000000000479c3 */ /* 0x002e620000008800 */
[----:B------:R-:W-:Y:S01]  /*0df0*/  ULDC UR5, c[0x0][0xd38] ;  /* 0x00034e0000057ab9 */ /* 0x000fe20000000800 */
[----:B------:R-:W-:Y:S01]  /*0e00*/  ULDC.64 UR6, c[0x0][0x418] ;  /* 0x0001060000067ab9 */ /* 0x000fe20000000a00 */
[----:B------:R-:W-:Y:S02]  /*0e10*/  UISETP.NE.AND UP1, UPT, UR5, 0x1, UPT ;  /* 0x000000010500788c */ /* 0x000fe4000bf25270 */
[----:B------:R-:W-:Y:S01]  /*0e20*/  UISETP.NE.U32.AND UP0, UPT, UR6, URZ, UPT ;  /* 0x0000003f0600728c */ /* 0x000fe2000bf05070 */
[----:B------:R-:W-:Y:S01]  /*0e30*/  UMOV UR50, 0x400 ;  /* 0x0000040000327882 */ /* 0x000fe20000000000 */
[----:B------:R-:W-:Y:S02]  /*0e40*/  ULDC UR48, c[0x0][0x424] ;  /* 0x0001090000307ab9 */ /* 0x000fe40000000800 */
[----:B------:R-:W-:Y:S01]  /*0e50*/  UISETP.NE.AND.EX UP0, UPT, UR7, URZ, UPT, UP0 ;  /* 0x0000003f0700728c */ /* 0x000fe2000bf05300 */
[----:B------:R-:W-:-:S02]  /*0e60*/  ULDC UR5, c[0x0][0xd44] ;  /* 0x0003510000057ab9 */ /* 0x000fc40000000800 */
[----:B------:R-:W-:Y:S01]  /*0e70*/  ULDC UR7, c[0x0][0x2f0] ;  /* 0x0000bc0000077ab9 */ /* 0x000fe20000000800 */
[----:B------:R-:W-:Y:S02]  /*0e80*/  USEL UR48, UR48, 0x1, UP0 ;  /* 0x0000000130307887 */ /* 0x000fe40008000000 */
[----:B------:R-:W-:Y:S02]  /*0e90*/  UISETP.NE.AND UP2, UPT, UR5, 0x1, UPT ;  /* 0x000000010500788c */ /* 0x000fe4000bf45270 */
[----:B------:R-:W-:Y:S01]  /*0ea0*/  UIMAD UR48, UR48, UR7, URZ ;  /* 0x00000007303072a4 */ /* 0x000fe2000f8e023f */
[----:B------:R-:W-:Y:S01]  /*0eb0*/  @UP1 ULDC UR8, c[0x0][0xd40] ;  /* 0x0003500000081ab9 */ /* 0x000fe20000000800 */
[----:B------:R-:W-:Y:S01]  /*0ec0*/  UMOV UR41, UR44 ;  /* 0x0000002c00297c82 */ /* 0x000fe20008000000 */
[----:B0-----:R-:W-:Y:S01]  /*0ed0*/  R2UR UR42, R0 ;  /* 0x00000000002a72ca */ /* 0x001fe200000e0000 */
[----:B-1----:R-:W-:-:S05]  /*0ee0*/  ULEA UR50, UR4, UR50, 0x18 ;  /* 0x0000003204327291 */ /* 0x002fca000f8ec03f */
[----:B------:R-:W-:Y:S01]  /*0ef0*/  @UP2 ULDC.64 UR10, c[0x0][0xd48] ;  /* 0x00035200000a2ab9 */ /* 0x000fe20000000a00 */
[----:B------:R-:W-:Y:S01]  /*0f00*/  @UP1 ULDC UR4, c[0x0][0xd3c] ;  /* 0x00034f0000041ab9 */ /* 0x000fe20000000800 */
[----:B------:R-:W-:Y:S02]  /*0f10*/  UIADD3 UR9, UR50, 0x18400, URZ ;  /* 0x0001840032097890 */ /* 0x000fe4000fffe03f */
[----:B------:R-:W-:Y:S02]  /*0f20*/  UIMAD.WIDE.U32 UR4, UR44, UR4, URZ ;  /* 0x000000042c0472a5 */ /* 0x000fe4000f8e003f */
[----:B------:R-:W-:Y:S02]  /*0f30*/  ULOP3.LUT UP0, URZ, UR9, 0x1bf, URZ, 0xc0, !UPT ;  /* 0x000001bf093f7892 */ /* 0x000fe4000f80c03f */
[----:B------:R-:W-:Y:S02]  /*0f40*/  @UP1 USHF.R.U32.HI UR41, URZ, UR8, UR5 ;  /* 0x000000083f291299 */ /* 0x000fe40008011605 */
[----:B------:R-:W-:-:S02]  /*0f50*/  ULEA.HI UR6, UR42, UR42, URZ, 0x1 ;  /* 0x0000002a2a067291 */ /* 0x000fc4000f8f083f */
[----:B------:R-:W-:Y:S01]  /*0f60*/  PLOP3.LUT P0, PT, PT, PT, UP0, 0x80, 0x0 ;  /* 0x000000000000781c */ /* 0x000fe20003f0f008 */
[----:B------:R-:W-:Y:S02]  /*0f70*/  UIMAD.WIDE.U32 UR4, UR41, UR10, URZ ;  /* 0x0000000a290472a5 */ /* 0x000fe4000f8e003f */
[----:B------:R-:W-:Y:S01]  /*0f80*/  ULOP3.LUT UR6, UR6, 0xfffffffe, URZ, 0xc0, !UPT ;  /* 0xfffffffe06067892 */ /* 0x000fe2000f8ec03f */
[----:B------:R-:W-:Y:S01]  /*0f90*/  UMOV UR43, UR41 ;  /* 0x00000029002b7c82 */ /* 0x000fe20008000000 */
[----:B------:R-:W-:Y:S02]  /*0fa0*/  @UP2 USHF.R.U32.HI UR43, URZ, UR11, UR5 ;  /* 0x0000000b3f2b2299 */ /* 0x000fe40008011605 */
[----:B------:R-:W-:Y:S02]  /*0fb0*/  UIADD3 UR42, UR42, -UR6, URZ ;  /* 0x800000062a2a7290 */ /* 0x000fe4000fffe03f */
[----:B------:R-:W-:Y:S02]  /*0fc0*/  UIADD3 UR6, UR48, 0x5f, URZ ;  /* 0x0000005f30067890 */ /* 0x000fe4000fffe03f */
[----:B------:R-:W-:-:S02]  /*0fd0*/  ULEA UR8, UR42, UR50, 0xd ;  /* 0x000000322a087291 */ /* 0x000fc4000f8e683f */
[----:B------:R-:W-:Y:S02]  /*0fe0*/  UIMAD.WIDE UR6, UR6, 0x2aaaaaab, URZ ;  /* 0x2aaaaaab060678a5 */ /* 0x000fe4000f8e023f */
[----:B------:R-:W-:Y:S02]  /*0ff0*/  UIADD3 UR8, UR8, 0x22400, URZ ;  /* 0x0002240008087890 */ /* 0x000fe4000fffe03f */
[----:B------:R-:W-:Y:S02]  /*1000*/  USHF.R.U32.HI UR45, URZ, 0x1f, UR7 ;  /* 0x0000001f3f2d7899 */ /* 0x000fe40008011607 */
[----:B------:R-:W-:Y:S02]  /*1010*/  USHF.R.U32.HI UR8, URZ, 0x4, UR8 ;  /* 0x000000043f087899 */ /* 0x000fe40008011608 */
[----:B------:R-:W-:Y:S02]  /*1020*/  ULEA.HI.SX32 UR45, UR7, UR45, 0x1c ;  /* 0x0000002d072d7291 */ /* 0x000fe4000f8fe23f */
[----:B------:R-:W-:Y:S01]  /*1030*/  ULOP3.LUT UR49, UR8, 0x3fff, URZ, 0xc0, !UPT ;  /* 0x00003fff08317892 */ /* 0x000fe2000f8ec03f */
        /* <DEDUP_REMOVED lines=17> */
.L_x_9424:
        /* <DEDUP_REMOVED lines=8> */
.L_x_9547:
[----:B0-----:R-:W-:Y:S01]  /*11d0*/  IMAD.U32 R3, RZ, RZ, UR40 ;  /* 0x00000028ff037e24 */ /* 0x001fe2000f8e00ff */
[----:B------:R-:W-:Y:S05]  /*11e0*/  WARPSYNC.ALL ;  /* 0x0000000000007948 */ /* 0x000fea0003800000 */
[----:B------:R0:W-:Y:S01]  /*11f0*/  BAR.SYNC.DEFER_BLOCKING R168, 0x100 ;  /* 0x000400a80000751d */ /* 0x0001e20000010000 */
[----:B------:R-:W-:-:S13]  /*1200*/  ISETP.NE.AND P0, PT, R3, 0x3, PT ;  /* 0x000000030300780c */ /* 0x000fda0003f05270 */
[----:B0-----:R-:W-:Y:S05]  /*1210*/  @!P0 BRA `(.L_x_9426) ;  /* 0x0000000000048947 */ /* 0x001fea0003800000 */
[----:B------:R-:W-:Y:S01]  /*1220*/  BPT.TRAP 0x1 ;  /* 0x000000040000795c */ /* 0x000fe20000300000 */
.L_x_9426:
[----:B------:R-:W-:Y:S01]  /*1230*/  ULEA UR26, UR38, UR50, 0x3 ;  /* 0x00000032261a7291 */ /* 0x000fe2000f8e183f */
[----:B------:R-:W-:-:S05]  /*1240*/  IMAD.U32 R3, RZ, RZ, UR37 ;  /* 0x00000025ff037e24 */ /* 0x000fca000f8e00ff */
[----:B------:R-:W-:-:S04]  /*1250*/  SHF.L.U32 R3, R3, 0x1f, RZ ;  /* 0x0000001f03037819 */ /* 0x000fc800000006ff */
[----:B------:R0:W1:Y:S01]  /*1260*/  SYNCS.PHASECHK.TRANS64.TRYWAIT P1, [UR26+0x32430], R3 ;  /* 0x03243003ff0075a7 */ /* 0x000062000802015a */
[----:B------:R-:W-:Y:S05]  /*1270*/  @!P0 BRA `(.L_x_9427) ;  /* 0x0000000000048947 */ /* 0x000fea0003800000 */
[----:B------:R-:W-:Y:S01]  /*1280*/  BPT.TRAP 0x1 ;  /* 0x000000040000795c */ /* 0x000fe20000300000 */
.L_x_9427:
[----:B-1----:R-:W-:Y:S05]  /*1290*/  @P1 BRA `(.L_x_9428) ;  /* 0x0000000000081947 */ /* 0x002fea0003800000 */
[----:B------:R-:W1:Y:S02]  /*12a0*/  SYNCS.PHASECHK.TRANS64.TRYWAIT P1, [UR26+0x32430], R3 ;  /* 0x03243003ff0075a7 */ /* 0x000e64000802015a */
[----:B-1----:R-:W-:Y:S05]  /*12b0*/  @!P1 BRA `(.L_x_9429) ;  /* 0x000000c400989947 */ /* 0x002fea0003800000 */
.L_x_9428:
[----:B------:R-:W-:Y:S01]  /*12c0*/  ULEA UR4, UR42, UR50, 0xd ;  /* 0x000000322a047291 */ /* 0x000fe2000f8e683f */
[----:B------:R-:W-:Y:S01]  /*12d0*/  WARPGROUP.ARRIVE ;  /* 0x00000000000079c5 */ /* 0x000fe20000000000 */
[----:B------:R-:W-:Y:S02]  /*12e0*/  UIADD3 UR5, UR50, 0x1c400, URZ ;  /* 0x0001c40032057890 */ /* 0x000fe4000fffe03f */
[----:B------:R-:W-:Y:S02]  /*12f0*/  UIADD3 UR4, UR4, 0x18400, URZ ;  /* 0x0001840004047890 */ /* 0x000fe4000fffe03f */
[----:B------:R-:W-:Y:S02]  /*1300*/  USHF.R.U32.HI UR5, URZ, 0x4, UR5 ;  /* 0x000000043f057899 */ /* 0x000fe40008011605 */
[----:B------:R-:W-:Y:S02]  /*1310*/  USHF.R.U32.HI UR4, URZ, 0x4, UR4 ;  /* 0x000000043f047899 */ /* 0x000fe40008011604 */
[----:B------:R-:W-:-:S02]  /*1320*/  ULOP3.LUT UR5, UR5, 0x3fff, URZ, 0xc0, !UPT ;  /* 0x00003fff05057892 */ /* 0x000fc4000f8ec03f */
[----:B------:R-:W-:Y:S02]  /*1330*/  ULOP3.LUT UR4, UR4, 0x3fff, URZ, 0xc0, !UPT ;  /* 0x00003fff04047892 */ /* 0x000fe4000f8ec03f */
[----:B------:R-:W-:Y:S02]  /*1340*/  ULOP3.LUT UR24, UR5, 0x10000, URZ, 0xfc, !UPT ;  /* 0x0001000005187892 */ /* 0x000fe4000f8efc3f */
[----:B------:R-:W-:Y:S02]  /*1350*/  ULOP3.LUT UR4, UR4, 0x10000, URZ, 0xfc, !UPT ;  /* 0x0001000004047892 */ /* 0x000fe4000f8efc3f */
[----:B------:R-:W-:Y:S01]  /*1360*/  UIMAD UR6, UR38, 0x300, UR24 ;  /* 0x00000300260678a4 */ /* 0x000fe2000f8e0218 */
[----:B------:R-:W-:Y:S01]  /*1370*/  UMOV UR5, 0x40000040 ;  /* 0x4000004000057882 */ /* 0x000fe20000000000 */
[----:B------:R-:W-:Y:S01]  /*1380*/  UMOV UR7, 0x40000040 ;  /* 0x4000004000077882 */ /* 0x000fe20000000000 */
[----:B------:R-:W-:Y:S02]  /*1390*/  UIADD3 UR8, UR4, 0x2, URZ ;  /* 0x0000000204087890 */ /* 0x000fe4000fffe03f */
[----:B------:R-:W-:Y:S01]  /*13a0*/  UIADD3 UR10, UR6, 0x2, URZ ;  /* 0x00000002060a7890 */ /* 0x000fe2000fffe03f */
[----:B------:R-:W-:-:S03]  /*13b0*/  UMOV UR9, 0x40000040 ;  /* 0x4000004000097882 */ /* 0x000fc60000000000 */
[----:B------:R-:W-:Y:S01]  /*13c0*/  HGMMA.64x96x16.F32 R24, gdesc[UR4], RZ, !UPT, gsb0 ;  /* 0x01600000041879f0 */ /* 0x000fe2000c0008ff */
        /* <DEDUP_REMOVED lines=19> */
[----:B------:R-:W2:Y:S02]  /*1500*/  SYNCS.PHASECHK.TRANS64.TRYWAIT P1, [UR50+0x32410], R0 ;  /* 0x03241000ff0075a7 */ /* 0x000ea40008020172 */
[----:B--2---:R-:W-:Y:S05]  /*1510*/  @!P1 BRA `(.L_x_9430) ;  /* 0x000000c400189947 */ /* 0x004fea0003800000 */
.L_x_9548:
[----:B------:R-:W-:Y:S05]  /*1520*/  @!P0 BRA `(.L_x_9431) ;  /* 0x0000000000048947 */ /* 0x000fea0003800000 */
[----:B------:R-:W-:Y:S01]  /*1530*/  BPT.TRAP 0x1 ;  /* 0x000000040000795c */ /* 0x000fe20000300000 */
.L_x_9431:
[----:B------:R3:W4:Y:S01]  /*1540*/  SYNCS.PHASECHK.TRANS64.TRYWAIT P1, [UR26+0x32450], R3 ;  /* 0x03245003ff0075a7 */ /* 0x000722000802015a */
[----:B------:R-:W-:Y:S05]  /*1550*/  @!P0 BRA `(.L_x_9432) ;  /* 0x0000000000048947 */ /* 0x000fea0003800000 */
[----:B------:R-:W-:Y:S01]  /*1560*/  BPT.TRAP 0x1 ;  /* 0x000000040000795c */ /* 0x000fe20000300000 */
.L_x_9432:
[----:B----4-:R-:W-:Y:S05]  /*1570*/  @P1 BRA `(.L_x_9433) ;  /* 0x0000000000081947 */ /* 0x010fea0003800000 */
[----:B------:R-:W4:Y:S02]  /*1580*/  SYNCS.PHASECHK.TRANS64.TRYWAIT P1, [UR26+0x32450], R3 ;  /* 0x03245003ff0075a7 */ /* 0x000f24000802015a */
[----:B----4-:R-:W-:Y:S05]  /*1590*/  @!P1 BRA `(.L_x_9434) ;  /* 0x000000c400109947 */ /* 0x010fea0003800000 */
.L_x_9433:
[----:B------:R-:W-:Y:S01]  /*15a0*/  UIADD3 UR50, UR50, 0x400, URZ ;  /* 0x0000040032327890 */ /* 0x000fe2000fffe03f */
[----:B------:R-:W-:Y:S01]  /*15b0*/  WARPGROUP.ARRIVE ;  /* 0x00000000000079c5 */ /* 0x000fe20000000000 */
[----:B------:R-:W-:-:S05]  /*15c0*/  ULOP3.LUT UR7, UR49, 0x10000, URZ, 0xfc, !UPT ;  /* 0x0001000031077892 */ /* 0x000fca000f8efc3f */
[----:B------:R-:W4:Y:S01]  /*15d0*/  S2R R12, SR_TID.X ;  /* 0x00000000000c7919 */ /* 0x000f220000002100 */
[----:B------:R-:W-:Y:S01]  /*15e0*/  USHF.R.U32.HI UR6, URZ, 0x4, UR50 ;  /* 0x000000043f067899 */ /* 0x000fe20008011632 */
[----:B------:R-:W-:Y:S01]  /*15f0*/  UMOV UR21, 0x40000040 ;  /* 0x4000004000157882 */ /* 0x000fe20000000000 */
[----:B------:R-:W-:Y:S02]  /*1600*/  UMOV UR23, 0x40000040 ;  /* 0x4000004000177882 */ /* 0x000fe40000000000 */
[----:B------:R-:W-:Y:S01]  /*1610*/  ULOP3.LUT UR6, UR6, 0x3fff, URZ, 0xc0, !UPT ;  /* 0x00003fff06067892 */ /* 0x000fe2000f8ec03f */
[----:B------:R-:W5:Y:S01]  /*1620*/  S2R R72, SR_TID.X ;  /* 0x0000000000487919 */ /* 0x000f620000002100 */
[----:B------:R-:W-:Y:S01]  /*1630*/  UMOV UR20, UR7 ;  /* 0x0000000700147c82 */ /* 0x000fe20008000000 */
[----:B------:R-:W-:Y:S01]  /*1640*/  ULDC UR27, c[0x0][0xa80] ;  /* 0x0002a000001b7ab9 */ /* 0x000fe20000000800 */
[----:B------:R-:W-:Y:S02]  /*1650*/  ULOP3.LUT UR25, UR6, 0x10000, URZ, 0xfc, !UPT ;  /* 0x0001000006197892 */ /* 0x000fe4000f8efc3f */
[----:B------:R-:W-:-:S02]  /*1660*/  UISETP.GE.AND UP0, UPT, UR48, 0x61, UPT ;  /* 0x000000613000788c */ /* 0x000fc4000bf06270 */
[----:B------:R-:W-:-:S07]  /*1670*/  UIMAD UR10, UR38, 0xc00, UR25 ;  /* 0x00000c00260a78a4 */ /* 0x000fce000f8e0219 */
[----:B------:R-:W-:Y:S02]  /*1680*/  UMOV UR22, UR10 ;  /* 0x0000000a00167c82 */ /* 0x000fe40008000000 */
[----:B------:R-:W-:Y:S01]  /*1690*/  HGMMA.64x96x16.F32 R24, gdesc[UR20], R24, gsb0 ;  /* 0x01600000141879f0 */ /* 0x000fe20008000818 */
[----:B------:R-:W-:Y:S02]  /*16a0*/  UIADD3 UR20, UR7, 0x2, URZ ;  /* 0x0000000207147890 */ /* 0x000fe4000fffe03f */
[----:B------:R-:W-:Y:S01]  /*16b0*/  UIADD3 UR22, UR10, 0x2, URZ ;  /* 0x000000020a167890 */ /* 0x000fe2000fffe03f */
[----:B------:R-:W-:Y:S01]  /*16c0*/  UMOV UR21, 0x40000040 ;  /* 0x4000004000157882 */ /* 0x000fe20000000000 */
[----:B------:R-:W-:Y:S01]  /*16d0*/  UMOV UR23, 0x40000040 ;  /* 0x4000004000177882 */ /* 0x000fe20000000000 */
[----:B----4-:R-:W-:Y:S02]  /*16e0*/  LOP3.LUT R12, R12, 0x7f, RZ, 0xc0, !PT ;  /* 0x0000007f0c0c7812 */ /* 0x010fe400078ec0ff */
[----:B-----5:R-:W-:Y:S01]  /*16f0*/  SHF.R.U32.HI R72, RZ, 0x7, R72 ;  /* 0x00000007ff487819 */ /* 0x020fe20000011648 */
[----:B------:R-:W-:-:S02]  /*1700*/  WARPGROUP.DEPBAR.LE gsb0, 0x0 ;  /* 0x00008000000079c5 */ /* 0x000fc40000010000 */
[----:B------:R-:W-:-:S06]  /*1710*/  WARPGROUP.ARRIVE ;  /* 0x00000000000079c5 */ /* 0x000fcc0000000000 */
[----:B------:R-:W-:Y:S01]  /*1720*/  HGMMA.64x96x16.F32 R24, gdesc[UR20], R24, gsb0 ;  /* 0x01600000141879f0 */ /* 0x000fe20008000818 */
[----:B------:R-:W-:Y:S02]  /*1730*/  UIADD3 UR20, UR7, 0x4, URZ ;  /* 0x0000000407147890 */ /* 0x000fe4000fffe03f */
[----:B------:R-:W-:Y:S01]  /*1740*/  UIADD3 UR22, UR10, 0x4, URZ ;  /* 0x000000040a167890 */ /* 0x000fe2000fffe03f */
[----:B------:R-:W-:Y:S01]  /*1750*/  UMOV UR21, 0x40000040 ;  /* 0x4000004000157882 */ /* 0x000fe20000000000 */
[----:B------:R-:W-:Y:S01]  /*1760*/  UMOV UR23, 0x40000040 ;  /* 0x4000004000177882 */ /* 0x000fe20000000000 */
[----:B------:R-:W-:Y:S02]  /*1770*/  WARPGROUP.DEPBAR.LE gsb0, 0x0 ;  /* 0x00008000000079c5 */ /* 0x000fe40000010000 */
        /* <DEDUP_REMOVED lines=90> */
[----:B------:R-:W-:Y:S01]  /*1d20*/  ULDC UR10, c[0x0][0xad0] ;  /* 0x0002b400000a7ab9 */ /* 0x000fe20000000800 */
[----:B------:R-:W-:-:S04]  /*1d30*/  UIMAD UR7, UR45, -0x60, UR48 ;  /* 0xffffffa02d0778a4 */ /* 0x000fc8000f8e0230 */
[----:B------:R-:W-:-:S06]  /*1d40*/  UIADD3 UR7, UR7, 0x60, URZ ;  /* 0x0000006007077890 */ /* 0x000fcc000fffe03f */
[----:B--2---:R-:W-:Y:S01]  /*1d50*/  IMAD.U32 R0, RZ, RZ, UR7 ;  /* 0x00000007ff007e24 */ /* 0x004fe2000f8e00ff */
[----:B------:R-:W-:-:S03]  /*1d60*/  UMOV UR7, 0x40000040 ;  /* 0x4000004000077882 */ /* 0x000fc60000000000 */
        /* <DEDUP_REMOVED lines=34> */
[----:B01-3--:R-:W-:Y:S01]  /*1f90*/  FSEL R3, R24, -INF , P4 ;  /* 0xff80000018037808 */ /* 0x00bfe20002000000 */
        /* <DEDUP_REMOVED lines=11> */
[----:B------:R-:W-:Y:S01]  /*2050*/  FMNMX.FTZ R4, R3, R25, !PT ;  /* 0x0000001903047209 */ /* 0x000fe20007810000 */
[----:B------:R-:W-:Y:S01]  /*2060*/  FMUL.FTZ R50, R50, UR10 ;  /* 0x0000000a32327c20 */ /* 0x000fe20008410000 */
[----:B------:R-:W-:Y:S01]  /*2070*/  FMUL.FTZ R54, R54, UR10 ;  /* 0x0000000a36367c20 */ /* 0x000fe20008410000 */
[----:B------:R-:W1:Y:S01]  /*2080*/  MUFU.TANH R32, R32 ;  /* 0x0000002000207308 */ /* 0x000e620000002400 */
[----:B----4-:R-:W-:Y:S01]  /*2090*/  FSEL R7, R28, -INF , P6 ;  /* 0xff8000001c077808 */ /* 0x010fe20003000000 */
        /* <DEDUP_REMOVED lines=26> */
[----:B------:R-:W-:-:S04]  /*2240*/  FMUL.FTZ R71, R71, UR10 ;  /* 0x0000000a47477c20 */ /* 0x000fc80008410000 */
[----:B------:R-:W2:Y:S01]  /*2250*/  MUFU.TANH R30, R30 ;  /* 0x0000001e001e7308 */ /* 0x000ea20000002400 */
[----:B0-----:R-:W-:-:S04]  /*2260*/  FSEL R183, R33, -INF , P3 ;  /* 0xff80000021b77808 */ /* 0x001fc80001800000 */
        /* <DEDUP_REMOVED lines=20> */
[----:B0-----:R-:W-:Y:S02]  /*23b0*/  FSEL R185, R34, -INF , P2 ;  /* 0xff80000022b97808 */ /* 0x001fe40001000000 */
[----:B------:R-:W-:Y:S02]  /*23c0*/  ISETP.GT.AND P2, PT, R0, 0x28, PT ;  /* 0x000000280000780c */ /* 0x000fe40003f44270 */
[----:B------:R-:W-:-:S03]  /*23d0*/  FMNMX.FTZ R4, R185, R4, !PT ;  /* 0x00000004b9047209 */ /* 0x000fc60007810000 */
[----:B------:R-:W0:Y:S01]  /*23e0*/  MUFU.TANH R41, R41 ;  /* 0x0000002900297308 */ /* 0x000e220000002400 */
[----:B-1----:R-:W-:-:S04]  /*23f0*/  FSEL R191, R40, -INF , P6 ;  /* 0xff80000028bf7808 */ /* 0x002fc80003000000 */
        /* <DEDUP_REMOVED lines=60> */
[----:B-1----:R-:W-:Y:S02]  /*27c0*/  FSEL R169, R54, -INF , P6 ;  /* 0xff80000036a97808 */ /* 0x002fe40003000000 */
[----:B------:R-:W-:-:S05]  /*27d0*/  ISETP.GT.AND P6, PT, R0, 0x50, PT ;  /* 0x000000500000780c */ /* 0x000fca0003fc4270 */
        /* <DEDUP_REMOVED lines=10> */
[----:B--2---:R-:W-:Y:S02]  /*2880*/  FSEL R23, R23, -INF , P3 ;  /* 0xff80000017177808 */ /* 0x004fe40001800000 */
[----:B------:R-:W-:Y:S02]  /*2890*/  ISETP.GT.AND P3, PT, R0, 0x59, PT ;  /* 0x000000590000780c */ /* 0x000fe40003f64270 */
[----:B------:R-:W-:-:S03]  /*28a0*/  FMNMX.FTZ R0, R20, R5, !PT ;  /* 0x0000000514007209 */ /* 0x000fc60007810000 */
[----:B------:R-:W2:Y:S01]  /*28b0*/  MUFU.TANH R13, R64 ;  /* 0x00000040000d7308 */ /* 0x000ea20000002400 */
[----:B0-----:R-:W-:Y:S02]  /*28c0*/  FSEL R173, R60, -INF , P4 ;  /* 0xff8000003cad7808 */ /* 0x001fe40002000000 */
[----:B------:R-:W-:Y:S02]  /*28d0*/  FMNMX.FTZ R0, R15, R0, !PT ;  /* 0x000000000f007209 */ /* 0x000fe40007810000 */
[----:B------:R-:W-:Y:S02]  /*28e0*/  FMNMX.FTZ R6, R173, R6, !PT ;  /* 0x00000006ad067209 */ /* 0x000fe40007810000 */
[----:B------:R-:W-:Y:S01]  /*28f0*/  FMNMX.FTZ R0, R169, R0, !PT ;  /* 0x00000000a9007209 */ /* 0x000fe20007810000 */
[----:B------:R-:W0:Y:S01]  /*2900*/  MUFU.TANH R65, R65 ;  /* 0x0000004100417308 */ /* 0x000e220000002400 */
[----:B-1----:R-:W-:Y:S02]  /*2910*/  FSEL R177, R61, -INF , P5 ;  /* 0xff8000003db17808 */ /* 0x002fe40002800000 */
[----:B------:R-:W-:-:S02]  /*2920*/  FMNMX.FTZ R5, R171, R0, !PT ;  /* 0x00000000ab057209 */ /* 0x000fc40007810000 */
[----:B------:R-:W-:Y:S02]  /*2930*/  FMNMX.FTZ R6, R177, R6, !PT ;  /* 0x00000006b1067209 */ /* 0x000fe40007810000 */
[----:B------:R-:W-:Y:S01]  /*2940*/  FMNMX.FTZ R0, R156, R5, !PT ;  /* 0x000000059c007209 */ /* 0x000fe20007810000 */
[----:B------:R-:W1:Y:S01]  /*2950*/  MUFU.TANH R62, R62 ;  /* 0x0000003e003e7308 */ /* 0x000e620000002400 */
[----:B--2---:R-:W-:Y:S02]  /*2960*/  FSEL R13, R13, -INF , P6 ;  /* 0xff8000000d0d7808 */ /* 0x004fe40003000000 */
[----:B------:R-:W-:Y:S02]  /*2970*/  FMNMX.FTZ R0, R23, R0, !PT ;  /* 0x0000000017007209 */ /* 0x000fe40007810000 */
        /* <DEDUP_REMOVED lines=8> */
[----:B--2---:R-:W-:-:S04]  /*2a00*/  FSEL R160, R68, -INF , P2 ;  /* 0xff80000044a07808 */ /* 0x004fc80001000000 */
        /* <DEDUP_REMOVED lines=8> */
[----:B--2---:R-:W-:Y:S01]  /*2a90*/  FSEL R163, R66, -INF , P6 ;  /* 0xff80000042a37808 */ /* 0x004fe20003000000 */
[----:B------:R-:W2:Y:S03]  /*2aa0*/  SHFL.BFLY PT, R5, R4, 0x2, 0x1f ;  /* 0x0c401f0004057f89 */ /* 0x000ea600000e0000 */
[----:B------:R-:W-:-:S03]  /*2ab0*/  FMNMX.FTZ R0, R163, R0, !PT ;  /* 0x00000000a3007209 */ /* 0x000fc60007810000 */
[----:B------:R-:W3:Y:S01]  /*2ac0*/  MUFU.TANH R71, R71 ;  /* 0x0000004700477308 */ /* 0x000ee20000002400 */
[----:B0-----:R-:W-:-:S04]  /*2ad0*/  FSEL R159, R67, -INF , P1 ;  /* 0xff800000439f7808 */ /* 0x001fc80000800000 */
[----:B------:R-:W-:Y:S02]  /*2ae0*/  FMNMX.FTZ R0, R159, R0, !PT ;  /* 0x000000009f007209 */ /* 0x000fe40007810000 */
[----:B-1----:R-:W-:Y:S02]  /*2af0*/  FSEL R161, R70, -INF , P2 ;  /* 0xff80000046a17808 */ /* 0x002fe40001000000 */
[----:B------:R-:W-:Y:S02]  /*2b00*/  PLOP3.LUT P2, PT, PT, PT, UP0, 0x80, 0x0 ;  /* 0x000000000000781c */ /* 0x000fe40003f4f008 */
[----:B------:R-:W-:Y:S02]  /*2b10*/  FMNMX.FTZ R0, R161, R0, !PT ;  /* 0x00000000a1007209 */ /* 0x000fe40007810000 */
[----:B---3--:R-:W-:Y:S02]  /*2b20*/  FSEL R165, R71, -INF , P3 ;  /* 0xff80000047a57808 */ /* 0x008fe40001800000 */
[----:B--2---:R-:W-:-:S02]  /*2b30*/  FMNMX.FTZ R5, R4, R5, !PT ;  /* 0x0000000504057209 */ /* 0x004fc40007810000 */
[----:B------:R-:W-:-:S03]  /*2b40*/  FMNMX.FTZ R0, R165, R0, !PT ;  /* 0x00000000a5007209 */ /* 0x000fc60007810000 */
[----:B------:R-:W0:Y:S04]  /*2b50*/  SHFL.BFLY PT, R6, R5, 0x1, 0x1f ;  /* 0x0c201f0005067f89 */ /* 0x000e2800000e0000 */
[----:B------:R-:W1:Y:S01]  /*2b60*/  SHFL.BFLY PT, R33, R0, 0x2, 0x1f ;  /* 0x0c401f0000217f89 */ /* 0x000e6200000e0000 */
[----:B0-----:R-:W-:Y:S02]  /*2b70*/  FMNMX.FTZ R4, R5, R6, !PT ;  /* 0x0000000605047209 */ /* 0x001fe40007810000 */
[----:B-1----:R-:W-:-:S03]  /*2b80*/  FMNMX.FTZ R33, R0, R33, !PT ;  /* 0x0000002100217209 */ /* 0x002fc60007810000 */
[C---:B------:R-:W-:Y:S01]  /*2b90*/  FMUL.FTZ R162, R4.reuse, UR27 ;  /* 0x0000001b04a27c20 */ /* 0x040fe20008410000 */
[----:B------:R-:W-:Y:S01]  /*2ba0*/  FSETP.NEU.FTZ.AND P1, PT, R4, -INF , PT ;  /* 0xff8000000400780b */ /* 0x000fe20003f3d000 */
[----:B------:R-:W0:Y:S03]  /*2bb0*/  SHFL.BFLY PT, R8, R33, 0x1, 0x1f ;  /* 0x0c201f0021087f89 */ /* 0x000e2600000e0000 */
        /* <DEDUP_REMOVED lines=16> */
[--C-:B------:R-:W-:Y:S01]  /*2cc0*/  FFMA.FTZ R199, R199, UR27, -R162.reuse ;  /* 0x0000001bc7c77c23 */ /* 0x100fe200080108a2 */
[--C-:B------:R-:W-:Y:S01]  /*2cd0*/  FFMA.FTZ R188, R21, UR27, -R162.reuse ;  /* 0x0000001b15bc7c23 */ /* 0x100fe200080108a2 */
[--C-:B------:R-:W-:Y:S01]  /*2ce0*/  FFMA.FTZ R157, R157, UR27, -R162.reuse ;  /* 0x0000001b9d9d7c23 */ /* 0x100fe200080108a2 */
[----:B0-----:R-:W-:Y:S01]  /*2cf0*/  FMNMX.FTZ R3, R33, R8, !PT ;  /* 0x0000000821037209 */ /* 0x001fe20007810000 */
[--C-:B------:R-:W-:Y:S01]  /*2d00*/  FFMA.FTZ R21, R173, UR27, -R162.reuse ;  /* 0x0000001bad157c23 */ /* 0x100fe200080108a2 */
[----:B------:R-:W-:Y:S01]  /*2d10*/  IADD3 R8, -R72, 0xb, RZ ;  /* 0x0000000b48087810 */ /* 0x000fe20007ffe1ff */
[----:B------:R-:W-:Y:S01]  /*2d20*/  MUFU.EX2 R6, R6 ;  /* 0x0000000600067308 */ /* 0x000fe20000000800 */
[C---:B------:R-:W-:Y:S01]  /*2d30*/  FSETP.NEU.FTZ.AND P1, PT, R3.reuse, -INF , PT ;  /* 0xff8000000300780b */ /* 0x040fe20003f3d000 */
[----:B------:R-:W-:Y:S01]  /*2d40*/  FMUL.FTZ R164, R3, UR27 ;  /* 0x0000001b03a47c20 */ /* 0x000fe20008410000 */
[--C-:B------:R-:W-:Y:S01]  /*2d50*/  FFMA.FTZ R190, R177, UR27, -R162.reuse ;  /* 0x0000001bb1be7c23 */ /* 0x100fe200080108a2 */
[--C-:B------:R-:W-:Y:S01]  /*2d60*/  FFMA.FTZ R13, R13, UR27, -R162.reuse ;  /* 0x0000001b0d0d7c23 */ /* 0x100fe200080108a2 */
[--C-:B------:R-:W-:Y:S01]  /*2d70*/  FFMA.FTZ R158, R158, UR27, -R162.reuse ;  /* 0x0000001b9e9e7c23 */ /* 0x100fe200080108a2 */
[----:B------:R-:W-:Y:S01]  /*2d80*/  FFMA.FTZ R160, R160, UR27, -R162 ;  /* 0x0000001ba0a07c23 */ /* 0x000fe200080108a2 */
[----:B------:R-:W-:Y:S01]  /*2d90*/  FSEL R164, R164, RZ, P1 ;  /* 0x000000ffa4a47208 */ /* 0x000fe20000800000 */
[----:B------:R-:W0:Y:S01]  /*2da0*/  MUFU.EX2 R7, R7 ;  /* 0x0000000700077308 */ /* 0x000e220000000800 */
[----:B------:R-:W-:Y:S01]  /*2db0*/  ISETP.NE.AND P1, PT, R12, RZ, PT ;  /* 0x000000ff0c00720c */ /* 0x000fe20003f25270 */
[----:B------:R-:W-:Y:S01]  /*2dc0*/  IMAD.U32 R12, RZ, RZ, UR26 ;  /* 0x0000001aff0c7e24 */ /* 0x000fe2000f8e00ff */
[----:B------:R-:W-:Y:S01]  /*2dd0*/  ULOP3.LUT UR26, UR6, 0x3000000, URZ, 0xfc, !UPT ;  /* 0x03000000061a7892 */ /* 0x000fe2000f8efc3f */
[--C-:B------:R-:W-:Y:S01]  /*2de0*/  FFMA.FTZ R9, R9, UR27, -R164.reuse ;  /* 0x0000001b09097c23 */ /* 0x100fe200080108a4 */
[--C-:B-1----:R-:W-:Y:S01]  /*2df0*/  FFMA.FTZ R10, R27, UR27, -R164.reuse ;  /* 0x0000001b1b0a7c23 */ /* 0x102fe200080108a4 */
[--C-:B------:R-:W-:Y:S01]  /*2e00*/  FFMA.FTZ R11, R11, UR27, -R164.reuse ;  /* 0x0000001b0b0b7c23 */ /* 0x100fe200080108a4 */
[--C-:B------:R-:W-:Y:S01]  /*2e10*/  FFMA.FTZ R14, R31, UR27, -R164.reuse ;  /* 0x0000001b1f0e7c23 */ /* 0x100fe200080108a4 */
[----:B--2---:R-:W-:Y:S01]  /*2e20*/  F2FP.F16.F32.PACK_AB R152, R5, R0 ;  /* 0x000000000598723e */ /* 0x004fe200000000ff */
[----:B------:R-:W-:Y:S01]  /*2e30*/  UIMAD UR10, UR38, 0xc00, UR26 ;  /* 0x00000c00260a78a4 */ /* 0x000fe2000f8e021a */
[----:B------:R-:W-:Y:S01]  /*2e40*/  MUFU.EX2 R9, R9 ;  /* 0x0000000900097308 */ /* 0x000fe20000000800 */
[--C-:B------:R-:W-:Y:S01]  /*2e50*/  FFMA.FTZ R170, R185, UR27, -R164.reuse ;  /* 0x0000001bb9aa7c23 */ /* 0x100fe200080108a4 */
[--C-:B------:R-:W-:Y:S01]  /*2e60*/  FFMA.FTZ R185, R187, UR27, -R164.reuse ;  /* 0x0000001bbbb97c23 */ /* 0x100fe200080108a4 */
[----:B------:R-:W-:Y:S01]  /*2e70*/  FFMA.FTZ R172, R189, UR27, -R164 ;  /* 0x0000001bbdac7c23 */ /* 0x000fe200080108a4 */
[----:B------:R-:W-:-:S02]  /*2e80*/  @!P1 VIADD R24, R12, 0x32440 ;  /* 0x000324400c189836 */ /* 0x000fc40000000000 */
[----:B------:R-:W-:Y:S01]  /*2e90*/  FFMA.FTZ R187, R219, UR27, -R164 ;  /* 0x0000001bdbbb7c23 */ /* 0x000fe200080108a4 */
[----:B------:R-:W-:Y:S01]  /*2ea0*/  UMOV UR6, UR10 ;  /* 0x0000000a00067c82 */ /* 0x000fe20008000000 */
[----:B0-----:R-:W-:Y:S01]  /*2eb0*/  F2FP.F16.F32.PACK_AB R154, R7, R6 ;  /* 0x00000006079a723e */ /* 0x001fe200000000ff */
[----:B------:R-:W0:Y:S01]  /*2ec0*/  MUFU.EX2 R10, R10 ;  /* 0x0000000a000a7308 */ /* 0x000e220000000800 */
[----:B------:R-:W-:Y:S01]  /*2ed0*/  @!P1 PRMT R24, RZ, 0x654, R24 ;  /* 0x00000654ff189816 */ /* 0x000fe20000000018 */
[----:B------:R1:W-:Y:S06]  /*2ee0*/  BAR.ARV R8, 0x100 ;  /* 0x000400080000751d */ /* 0x0003ec0000002000 */
[----:B------:R2:W-:Y:S01]  /*2ef0*/  @!P1 SYNCS.ARRIVE.TRANS64.RED.A1T0 RZ, [R24+URZ], RZ ;  /* 0x000000ff18ff99a7 */ /* 0x0005e2000810043f */
[----:B------:R-:W-:Y:S01]  /*2f00*/  MUFU.EX2 R11, R11 ;  /* 0x0000000b000b7308 */ /* 0x000fe20000000800 */
[----:B------:R3:W-:Y:S01]  /*2f10*/  BAR.SYNC.DEFER_BLOCKING R168, 0x100 ;  /* 0x000400a80000751d */ /* 0x0007e20000010000 */
[--C-:B------:R-:W-:Y:S01]  /*2f20*/  FFMA.FTZ R178, R193, UR27, -R164.reuse ;  /* 0x0000001bc1b27c23 */ /* 0x100fe200080108a4 */
[----:B------:R-:W-:Y:S01]  /*2f30*/  FFMA.FTZ R193, R195, UR27, -R164 ;  /* 0x0000001bc3c17c23 */ /* 0x000fe200080108a4 */
[----:B------:R-:W-:Y:S01]  /*2f40*/  FFMA.FTZ R189, R221, UR27, -R162 ;  /* 0x0000001bddbd7c23 */ /* 0x000fe200080108a2 */
[--C-:B------:R-:W-:Y:S01]  /*2f50*/  FFMA.FTZ R180, R215, UR27, -R164.reuse ;  /* 0x0000001bd7b47c23 */ /* 0x100fe200080108a4 */
[--C-:B------:R-:W-:Y:S01]  /*2f60*/  FFMA.FTZ R195, R217, UR27, -R164.reuse ;  /* 0x0000001bd9c37c23 */ /* 0x100fe200080108a4 */
[----:B------:R-:W-:Y:S01]  /*2f70*/  FFMA.FTZ R20, R20, UR27, -R164 ;  /* 0x0000001b14147c23 */ /* 0x000fe200080108a4 */
[----:B------:R-:W4:Y:S01]  /*2f80*/  MUFU.EX2 R14, R14 ;  /* 0x0000000e000e7308 */ /* 0x000f220000000800 */
[----:B0-----:R-:W-:Y:S01]  /*2f90*/  F2FP.F16.F32.PACK_AB R153, R10, R9 ;  /* 0x000000090a99723e */ /* 0x001fe200000000ff */
[----:B---3--:R-:W-:Y:S01]  /*2fa0*/  FFMA.FTZ R168, R227, UR27, -R162 ;  /* 0x0000001be3a87c23 */ /* 0x008fe200080108a2 */
[--C-:B------:R-:W-:Y:S01]  /*2fb0*/  FFMA.FTZ R15, R15, UR27, -R164.reuse ;  /* 0x0000001b0f0f7c23 */ /* 0x100fe200080108a4 */
[--C-:B------:R-:W-:Y:S01]  /*2fc0*/  FFMA.FTZ R169, R169, UR27, -R164.reuse ;  /* 0x0000001ba9a97c23 */ /* 0x100fe200080108a4 */
[--C-:B------:R-:W-:Y:S01]  /*2fd0*/  FFMA.FTZ R186, R171, UR27, -R164.reuse ;  /* 0x0000001babba7c23 */ /* 0x100fe200080108a4 */
[--C-:B------:R-:W-:Y:S01]  /*2fe0*/  FFMA.FTZ R156, R156, UR27, -R164.reuse ;  /* 0x0000001b9c9c7c23 */ /* 0x100fe200080108a4 */
[--C-:B------:R-:W-:Y:S01]  /*2ff0*/  FFMA.FTZ R23, R23, UR27, -R164.reuse ;  /* 0x0000001b17177c23 */ /* 0x100fe200080108a4 */
[----:B------:R-:W-:Y:S01]  /*3000*/  MUFU.EX2 R166, R166 ;  /* 0x000000a600a67308 */ /* 0x000fe20000000800 */
[--C-:B------:R-:W-:Y:S01]  /*3010*/  FFMA.FTZ R171, R179, UR27, -R164.reuse ;  /* 0x0000001bb3ab7c23 */ /* 0x100fe200080108a4 */
[----:B------:R-:W-:Y:S01]  /*3020*/  FFMA.FTZ R192, R181, UR27, -R164 ;  /* 0x0000001bb5c07c23 */ /* 0x000fe200080108a4 */
[----:B------:R-:W-:Y:S01]  /*3030*/  FFMA.FTZ R167, R167, UR27, -R162 ;  /* 0x0000001ba7a77c23 */ /* 0x000fe200080108a2 */
[--C-:B------:R-:W-:Y:S01]  /*3040*/  FFMA.FTZ R162, R163, UR27, -R164.reuse ;  /* 0x0000001ba3a27c23 */ /* 0x100fe200080108a4 */
[--C-:B------:R-:W-:Y:S01]  /*3050*/  FFMA.FTZ R159, R159, UR27, -R164.reuse ;  /* 0x0000001b9f9f7c23 */ /* 0x100fe200080108a4 */
[--C-:B------:R-:W-:Y:S01]  /*3060*/  FFMA.FTZ R161, R161, UR27, -R164.reuse ;  /* 0x0000001ba1a17c23 */ /* 0x100fe200080108a4 */
[----:B------:R-:W-:Y:S01]  /*3070*/  FFMA.FTZ R164, R165, UR27, -R164 ;  /* 0x0000001ba5a47c23 */ /* 0x000fe200080108a4 */
[----:B------:R-:W0:Y:S01]  /*3080*/  MUFU.EX2 R175, R175 ;  /* 0x000000af00af7308 */ /* 0x000e220000000800 */
[----:B----4-:R-:W-:Y:S01]  /*3090*/  F2FP.F16.F32.PACK_AB R155, R14, R11 ;  /* 0x0000000b0e9b723e */ /* 0x010fe200000000ff */
[----:B------:R-:W-:Y:S01]  /*30a0*/  FADD.FTZ R5, R0, R5 ;  /* 0x0000000500057221 */ /* 0x000fe20000010000 */
[----:B------:R-:W-:Y:S01]  /*30b0*/  FADD.FTZ R10, R9, R10 ;  /* 0x0000000a090a7221 */ /* 0x000fe20000010000 */
[----:B------:R-:W-:Y:S01]  /*30c0*/  @!P1 VIADD R12, R12, 0x32460 ;  /* 0x000324600c0c9836 */ /* 0x000fe20000000000 */
[----:B--2---:R-:W-:Y:S01]  /*30d0*/  WARPGROUP.ARRIVE ;  /* 0x00000000000079c5 */ /* 0x004fe20000000000 */
[----:B------:R-:W-:Y:S01]  /*30e0*/  FADD.FTZ R6, R6, R5 ;  /* 0x0000000506067221 */ /* 0x000fe20000010000 */
[----:B------:R-:W-:Y:S01]  /*30f0*/  FADD.FTZ R11, R11, R10 ;  /* 0x0000000a0b0b7221 */ /* 0x000fe20000010000 */
[----:B------:R-:W-:Y:S01]  /*3100*/  MUFU.EX2 R168, R168 ;  /* 0x000000a800a87308 */ /* 0x000fe20000000800 */
[----:B------:R-:W-:Y:S01]  /*3110*/  @!P1 PRMT R12, RZ, 0x654, R12 ;  /* 0x00000654ff0c9816 */ /* 0x000fe2000000000c */
[----:B------:R-:W-:Y:S01]  /*3120*/  FADD.FTZ R7, R7, R6 ;  /* 0x0000000607077221 */ /* 0x000fe20000010000 */
[----:B------:R-:W-:Y:S01]  /*3130*/  HGMMA.64x256x16.F32 R24, R152, gdesc[UR4].tnspB, RZ, !UPT, gsb0 ;  /* 0x43e0000498187df0 */ /* 0x000fe2000c0008ff */
[----:B------:R-:W-:Y:S01]  /*3140*/  UIADD3 UR6, UR10, 0x80, URZ ;  /* 0x000000800a067890 */ /* 0x000fe2000fffe03f */
[----:B------:R-:W-:Y:S01]  /*3150*/  FADD.FTZ R11, R14, R11 ;  /* 0x0000000b0e0b7221 */ /* 0x000fe20000010000 */
[----:B------:R-:W-:-:S02]  /*3160*/  UMOV UR7, 0x40000040 ;  /* 0x4000004000077882 */ /* 0x000fc40000000000 */
[----:B------:R-:W-:Y:S08]  /*3170*/  MUFU.EX2 R183, R183 ;  /* 0x000000b700b77308 */ /* 0x000ff00000000800 */
[----:B------:R-:W-:Y:S08]  /*3180*/  MUFU.EX2 R170, R170 ;  /* 0x000000aa00aa7308 */ /* 0x000ff00000000800 */
[----:B------:R-:W2:Y:S08]  /*3190*/  MUFU.EX2 R185, R185 ;  /* 0x000000b900b97308 */ /* 0x000eb00000000800 */
[----:B------:R-:W-:Y:S08]  /*31a0*/  MUFU.EX2 R172, R172 ;  /* 0x000000ac00ac7308 */ /* 0x000ff00000000800 */
[----:B------:R-:W3:Y:S08]  /*31b0*/  MUFU.EX2 R187, R187 ;  /* 0x000000bb00bb7308 */ /* 0x000ef00000000800 */
[----:B------:R-:W-:Y:S08]  /*31c0*/  MUFU.EX2 R174, R174 ;  /* 0x000000ae00ae7308 */ /* 0x000ff00000000800 */
[----:B------:R-:W4:Y:S08]  /*31d0*/  MUFU.EX2 R189, R189 ;  /* 0x000000bd00bd7308 */ /* 0x000f300000000800 */
[----:B------:R-:W-:Y:S08]  /*31e0*/  MUFU.EX2 R176, R176 ;  /* 0x000000b000b07308 */ /* 0x000ff00000000800 */
[----:B------:R-:W-:Y:S08]  /*31f0*/  MUFU.EX2 R191, R191 ;  /* 0x000000bf00bf7308 */ /* 0x000ff00000000800 */
[----:B------:R-:W-:Y:S08]  /*3200*/  MUFU.EX2 R178, R178 ;  /* 0x000000b200b27308 */ /* 0x000ff00000000800 */
[----:B------:R-:W5:Y:S08]  /*3210*/  MUFU.EX2 R193, R193 ;  /* 0x000000c100c17308 */ /* 0x000f700000000800 */
[----:B------:R-:W-:Y:S08]  /*3220*/  MUFU.EX2 R180, R180 ;  /* 0x000000b400b47308 */ /* 0x000ff00000000800 */
[----:B------:R-:W1:Y:S08]  /*3230*/  MUFU.EX2 R195, R195 ;  /* 0x000000c300c37308 */ /* 0x000e700000000800 */
[----:B------:R-:W-:Y:S08]  /*3240*/  MUFU.EX2 R182, R182 ;  /* 0x000000b600b67308 */ /* 0x000ff00000000800 */
[----:B------:R-:W1:Y:S08]  /*3250*/  MUFU.EX2 R197, R197 ;  /* 0x000000c500c57308 */ /* 0x000e700000000800 */
[----:B------:R-:W-:Y:S08]  /*3260*/  MUFU.EX2 R184, R184 ;  /* 0x000000b800b87308 */ /* 0x000ff00000000800 */
[----:B------:R-:W-:Y:S08]  /*3270*/  MUFU.EX2 R199, R199 ;  /* 0x000000c700c77308 */ /* 0x000ff00000000800 */
[----:B------:R-:W-:Y:S08]  /*3280*/  MUFU.EX2 R20, R20 ;  /* 0x0000001400147308 */ /* 0x000ff00000000800 */
[----:B------:R-:W1:Y:S08]  /*3290*/  MUFU.EX2 R15, R15 ;  /* 0x0000000f000f7308 */ /* 0x000e700000000800 */
        /* <DEDUP_REMOVED lines=14> */
[----:B------:R-:W-:Y:S01]  /*3380*/  MUFU.EX2 R162, R162 ;  /* 0x000000a200a27308 */ /* 0x000fe20000000800 */
[----:B------:R-:W-:-:S02]  /*3390*/  WARPGROUP.DEPBAR.LE gsb0, 0x0 ;  /* 0x00008000000079c5 */ /* 0x000fc40000010000 */
[----:B0-----:R-:W-:Y:S01]  /*33a0*/  F2FP.F16.F32.PACK_AB R152, R175, R166 ;  /* 0x000000a6af98723e */ /* 0x001fe200000000ff */
[----:B------:R-:W-:Y:S01]  /*33b0*/  FADD.FTZ R166, R166, R7 ;  /* 0x00000007a6a67221 */ /* 0x000fe20000010000 */
[----:B--2---:R-:W-:Y:S01]  /*33c0*/  F2FP.F16.F32.PACK_AB R153, R185, R170 ;  /* 0x000000aab999723e */ /* 0x004fe200000000ff */
[----:B------:R-:W-:Y:S01]  /*33d0*/  FADD.FTZ R170, R170, R11 ;  /* 0x0000000baaaa7221 */ /* 0x000fe20000010000 */
[----:B------:R-:W-:Y:S01]  /*33e0*/  F2FP.F16.F32.PACK_AB R154, R183, R168 ;  /* 0x000000a8b79a723e */ /* 0x000fe200000000ff */
[----:B------:R-:W0:Y:S01]  /*33f0*/  MUFU.EX2 R159, R159 ;  /* 0x0000009f009f7308 */ /* 0x000e220000000800 */
[----:B---3--:R-:W-:Y:S01]  /*3400*/  F2FP.F16.F32.PACK_AB R155, R187, R172 ;  /* 0x000000acbb9b723e */ /* 0x008fe200000000ff */
[----:B------:R-:W-:Y:S01]  /*3410*/  FADD.FTZ R175, R175, R166 ;  /* 0x000000a6afaf7221 */ /* 0x000fe20000010000 */
[----:B------:R-:W-:Y:S02]  /*3420*/  FADD.FTZ R185, R185, R170 ;  /* 0x000000aab9b97221 */ /* 0x000fe40000010000 */
[----:B------:R-:W-:Y:S01]  /*3430*/  WARPGROUP.ARRIVE ;  /* 0x00000000000079c5 */ /* 0x000fe20000000000 */
[----:B------:R-:W-:Y:S01]  /*3440*/  FADD.FTZ R168, R168, R175 ;  /* 0x000000afa8a87221 */ /* 0x000fe20000010000 */
[----:B------:R-:W-:Y:S01]  /*3450*/  FADD.FTZ R172, R172, R185 ;  /* 0x000000b9acac7221 */ /* 0x000fe20000010000 */
[----:B------:R-:W-:Y:S02]  /*3460*/  MUFU.EX2 R161, R161 ;  /* 0x000000a100a17308 */ /* 0x000fe40000000800 */
[----:B------:R-:W-:Y:S01]  /*3470*/  FADD.FTZ R183, R183, R168 ;  /* 0x000000a8b7b77221 */ /* 0x000fe20000010000 */
[----:B------:R-:W-:Y:S01]  /*3480*/  HGMMA.64x256x16.F32 R24, R152, gdesc[UR4].tnspB, R24, gsb0 ;  /* 0x43e0000498187df0 */ /* 0x000fe20008000818 */
[----:B------:R-:W-:Y:S01]  /*3490*/  UIADD3 UR6, UR10, 0x100, URZ ;  /* 0x000001000a067890 */ /* 0x000fe2000fffe03f */
[----:B------:R-:W-:Y:S01]  /*34a0*/  FADD.FTZ R187, R187, R172 ;  /* 0x000000acbbbb7221 */ /* 0x000fe20000010000 */
[----:B------:R-:W-:-:S02]  /*34b0*/  UMOV UR7, 0x40000040 ;  /* 0x4000004000077882 */ /* 0x000fc40000000000 */
[----:B------:R-:W2:Y:S01]  /*34c0*/  MUFU.EX2 R164, R164 ;  /* 0x000000a400a47308 */ /* 0x000ea20000000800 */
[----:B------:R-:W-:Y:S02]  /*34d0*/  WARPGROUP.DEPBAR.LE gsb0, 0x0 ;  /* 0x00008000000079c5 */ /* 0x000fe40000010000 */
[----:B----4-:R-:W-:Y:S01]  /*34e0*/  F2FP.F16.F32.PACK_AB R152, R189, R174 ;  /* 0x000000aebd98723e */ /* 0x010fe200000000ff */
[----:B------:R-:W-:Y:S01]  /*34f0*/  FADD.FTZ R174, R174, R183 ;  /* 0x000000b7aeae7221 */ /* 0x000fe20000010000 */
[----:B-----5:R-:W-:Y:S01]  /*3500*/  F2FP.F16.F32.PACK_AB R153, R193, R178 ;  /* 0x000000b2c199723e */ /* 0x020fe200000000ff */
[----:B------:R-:W-:Y:S01]  /*3510*/  FADD.FTZ R178, R178, R187 ;  /* 0x000000bbb2b27221 */ /* 0x000fe20000010000 */
[----:B------:R-:W-:Y:S01]  /*3520*/  F2FP.F16.F32.PACK_AB R154, R191, R176 ;  /* 0x000000b0bf9a723e */ /* 0x000fe200000000ff */
[----:B------:R-:W-:Y:S01]  /*3530*/  FADD.FTZ R189, R189, R174 ;  /* 0x000000aebdbd7221 */ /* 0x000fe20000010000 */
[----:B-1----:R-:W-:Y:S01]  /*3540*/  F2FP.F16.F32.PACK_AB R155, R195, R180 ;  /* 0x000000b4c39b723e */ /* 0x002fe200000000ff */
[----:B------:R-:W-:-:S02]  /*3550*/  FADD.FTZ R193, R193, R178 ;  /* 0x000000b2c1c17221 */ /* 0x000fc40000010000 */
[----:B------:R-:W-:Y:S01]  /*3560*/  FADD.FTZ R176, R176, R189 ;  /* 0x000000bdb0b07221 */ /* 0x000fe20000010000 */
[----:B------:R-:W-:Y:S01]  /*3570*/  WARPGROUP.ARRIVE ;  /* 0x00000000000079c5 */ /* 0x000fe20000000000 */
[----:B------:R-:W-:Y:S02]  /*3580*/  FADD.FTZ R180, R180, R193 ;  /* 0x000000c1b4b47221 */ /* 0x000fe40000010000 */
[----:B------:R-:W-:Y:S02]  /*3590*/  FADD.FTZ R191, R191, R176 ;  /* 0x000000b0bfbf7221 */ /* 0x000fe40000010000 */
[----:B------:R-:W-:-:S05]  /*35a0*/  FADD.FTZ R195, R195, R180 ;  /* 0x000000b4c3c37221 */ /* 0x000fca0000010000 */
[----:B------:R-:W-:Y:S01]  /*35b0*/  HGMMA.64x256x16.F32 R24, R152, gdesc[UR4].tnspB, R24, gsb0 ;  /* 0x43e0000498187df0 */ /* 0x000fe20008000818 */
[----:B------:R-:W-:Y:S01]  /*35c0*/  UIADD3 UR6, UR10, 0x180, URZ ;  /* 0x000001800a067890 */ /* 0x000fe2000fffe03f */
[----:B------:R-:W-:Y:S01]  /*35d0*/  UMOV UR7, 0x40000040 ;  /* 0x4000004000077882 */ /* 0x000fe20000000000 */
[----:B------:R-:W-:Y:S02]  /*35e0*/  WARPGROUP.DEPBAR.LE gsb0, 0x0 ;  /* 0x00008000000079c5 */ /* 0x000fe40000010000 */
[----:B------:R-:W-:Y:S01]  /*35f0*/  F2FP.F16.F32.PACK_AB R152, R197, R182 ;  /* 0x000000b6c598723e */ /* 0x000fe200000000ff */
[----:B------:R-:W-:Y:S01]  /*3600*/  FADD.FTZ R182, R182, R191 ;  /* 0x000000bfb6b67221 */ /* 0x000fe20000010000 */
[----:B------:R-:W-:Y:S01]  /*3610*/  F2FP.F16.F32.PACK_AB R153, R15, R20 ;  /* 0x000000140f99723e */ /* 0x000fe200000000ff */
[----:B------:R-:W-:Y:S01]  /*3620*/  FADD.FTZ R20, R20, R195 ;  /* 0x000000c314147221 */ /* 0x000fe20000010000 */
[----:B------:R-:W-:Y:S01]  /*3630*/  F2FP.F16.F32.PACK_AB R154, R199, R184 ;  /* 0x000000b8c79a723e */ /* 0x000fe200000000ff */
[----:B------:R-:W-:Y:S01]  /*3640*/  FADD.FTZ R197, R197, R182 ;  /* 0x000000b6c5c57221 */ /* 0x000fe20000010000 */
[----:B------:R-:W-:Y:S01]  /*3650*/  F2FP.F16.F32.PACK_AB R155, R186, R169 ;  /* 0x000000a9ba9b723e */ /* 0x000fe200000000ff */
[----:B------:R-:W-:-:S02]  /*3660*/  FADD.FTZ R20, R15, R20 ;  /* 0x000000140f147221 */ /* 0x000fc40000010000 */
[----:B------:R-:W-:Y:S01]  /*3670*/  FADD.FTZ R184, R184, R197 ;  /* 0x000000c5b8b87221 */ /* 0x000fe20000010000 */
[----:B------:R-:W-:Y:S01]  /*3680*/  WARPGROUP.ARRIVE ;  /* 0x00000000000079c5 */ /* 0x000fe20000000000 */
[----:B------:R-:W-:Y:S02]  /*3690*/  FADD.FTZ R169, R169, R20 ;  /* 0x00000014a9a97221 */ /* 0x000fe40000010000 */
[----:B------:R-:W-:Y:S02]  /*36a0*/  FADD.FTZ R184, R199, R184 ;  /* 0x000000b8c7b87221 */ /* 0x000fe40000010000 */
[----:B------:R-:W-:-:S08]  /*36b0*/  FADD.FTZ R169, R186, R169 ;  /* 0x000000a9baa97221 */ /* 0x000fd00000010000 */
[----:B------:R-:W-:Y:S01]  /*36c0*/  HGMMA.64x256x16.F32 R24, R152, gdesc[UR4].tnspB, R24, gsb0 ;  /* 0x43e0000498187df0 */ /* 0x000fe20008000818 */
[----:B------:R-:W-:Y:S01]  /*36d0*/  UIADD3 UR6, UR10, 0x200, URZ ;  /* 0x000002000a067890 */ /* 0x000fe2000fffe03f */
[----:B------:R-:W-:Y:S01]  /*36e0*/  UMOV UR7, 0x40000040 ;  /* 0x4000004000077882 */ /* 0x000fe20000000000 */
[----:B------:R-:W-:Y:S02]  /*36f0*/  WARPGROUP.DEPBAR.LE gsb0, 0x0 ;  /* 0x00008000000079c5 */ /* 0x000fe40000010000 */
[----:B------:R-:W-:Y:S01]  /*3700*/  F2FP.F16.F32.PACK_AB R152, R188, R157 ;  /* 0x0000009dbc98723e */ /* 0x000fe200000000ff */
[----:B------:R-:W-:Y:S01]  /*3710*/  FADD.FTZ R157, R157, R184 ;  /* 0x000000b89d9d7221 */ /* 0x000fe20000010000 */
[C---:B------:R-:W-:Y:S01]  /*3720*/  F2FP.F16.F32.PACK_AB R153, R23.reuse, R156 ;  /* 0x0000009c1799723e */ /* 0x040fe200000000ff */
        /* <DEDUP_REMOVED lines=16> */
[----:B0-----:R-:W-:Y:S01]  /*3830*/  F2FP.F16.F32.PACK_AB R153, R159, R162 ;  /* 0x000000a29f99723e */ /* 0x001fe200000000ff */
[----:B------:R-:W-:Y:S01]  /*3840*/  FADD.FTZ R162, R162, R171 ;  /* 0x000000aba2a27221 */ /* 0x000fe20000010000 */
[----:B------:R-:W-:Y:S01]  /*3850*/  F2FP.F16.F32.PACK_AB R154, R167, R160 ;  /* 0x000000a0a79a723e */ /* 0x000fe200000000ff */
[----:B------:R-:W-:Y:S01]  /*3860*/  FADD.FTZ R13, R158, R13 ;  /* 0x0000000d9e0d7221 */ /* 0x000fe20000010000 */
[----:B--2---:R-:W-:Y:S01]  /*3870*/  F2FP.F16.F32.PACK_AB R155, R164, R161 ;  /* 0x000000a1a49b723e */ /* 0x004fe200000000ff */
[----:B------:R-:W-:-:S02]  /*3880*/  FADD.FTZ R162, R159, R162 ;  /* 0x000000a29fa27221 */ /* 0x000fc40000010000 */
[----:B------:R-:W-:Y:S01]  /*3890*/  FADD.FTZ R0, R160, R13 ;  /* 0x0000000da0007221 */ /* 0x000fe20000010000 */
[----:B------:R-:W-:Y:S01]  /*38a0*/  WARPGROUP.ARRIVE ;  /* 0x00000000000079c5 */ /* 0x000fe20000000000 */
[----:B------:R-:W-:Y:S02]  /*38b0*/  FADD.FTZ R5, R161, R162 ;  /* 0x000000a2a1057221 */ /* 0x000fe40000010000 */
[----:B------:R-:W-:Y:S02]  /*38c0*/  FADD.FTZ R0, R167, R0 ;  /* 0x00000000a7007221 */ /* 0x000fe40000010000 */
[----:B------:R-:W-:-:S08]  /*38d0*/  FADD.FTZ R5, R164, R5 ;  /* 0x00000005a4057221 */ /* 0x000fd00000010000 */
[----:B------:R-:W-:Y:S03]  /*38e0*/  HGMMA.64x256x16.F32 R24, R152, gdesc[UR4].tnspB, R24, gsb0 ;  /* 0x43e0000498187df0 */ /* 0x000fe60008000818 */
[----:B------:R-:W-:Y:S02]  /*38f0*/  WARPGROUP.DEPBAR.LE gsb0, 0x0 ;  /* 0x00008000000079c5 */ /* 0x000fe40000010000 */
[----:B------:R0:W-:Y:S01]  /*3900*/  @!P1 SYNCS.ARRIVE.TRANS64.RED.A1T0 RZ, [R12+URZ], RZ ;  /* 0x000000ff0cff99a7 */ /* 0x0001e2000810043f */
[----:B------:R-:W-:Y:S05]  /*3910*/  @!P2 BRA `(.L_x_9435) ;  /* 0x000000280090a947 */ /* 0x000fea0003800000 */
[----:B------:R-:W-:Y:S01]  /*3920*/  IMAD.MOV.U32 R6, RZ, RZ, R3 ;  /* 0x000000ffff067224 */ /* 0x000fe200078e0003 */
[----:B------:R-:W-:Y:S01]  /*3930*/  UIADD3 UR45, UR45, -0x2, URZ ;  /* 0xfffffffe2d2d7890 */ /* 0x000fe2000fffe03f */
[----:B------:R-:W-:Y:S01]  /*3940*/  IMAD.MOV.U32 R7, RZ, RZ, R4 ;  /* 0x000000ffff077224 */ /* 0x000fe200078e0004 */
[----:B------:R-:W-:Y:S01]  /*3950*/  ULDC UR28, c[0x0][0xad0] ;  /* 0x0002b400001c7ab9 */ /* 0x000fe20000000800 */
[----:B------:R-:W-:-:S09]  /*3960*/  ULDC UR27, c[0x0][0xa80] ;  /* 0x0002a000001b7ab9 */ /* 0x000fd20000000800 */
.L_x_9444:
        /* <DEDUP_REMOVED lines=10> */
.L_x_9436:
[----:B------:R-:W1:Y:S01]  /*3a10*/  S2UR UR7, SR_CgaCtaId ;  /* 0x00000000000779c3 */ /* 0x000e620000008800 */
[----:B------:R-:W-:Y:S01]  /*3a20*/  UMOV UR6, 0x400 ;  /* 0x0000040000067882 */ /* 0x000fe20000000000 */
[----:B------:R-:W-:-:S05]  /*3a30*/  IMAD.U32 R3, RZ, RZ, UR37 ;  /* 0x00000025ff037e24 */ /* 0x000fca000f8e00ff */
[----:B------:R-:W-:Y:S01]  /*3a40*/  SHF.L.U32 R3, R3, 0x1f, RZ ;  /* 0x0000001f03037819 */ /* 0x000fe200000006ff */
[----:B-1----:R-:W-:-:S04]  /*3a50*/  ULEA UR20, UR7, UR6, 0x18 ;  /* 0x0000000607147291 */ /* 0x002fc8000f8ec03f */
[----:B------:R-:W-:-:S09]  /*3a60*/  ULEA UR29, UR38, UR20, 0x3 ;  /* 0x00000014261d7291 */ /* 0x000fd2000f8e183f */
[----:B------:R1:W2:Y:S01]  /*3a70*/  SYNCS.PHASECHK.TRANS64.TRYWAIT P3, [UR29+0x32430], R3 ;  /* 0x03243003ff0075a7 */ /* 0x0002a2000806015d */
[----:B------:R-:W-:Y:S05]  /*3a80*/  @!P0 BRA `(.L_x_9437) ;  /* 0x0000000000048947 */ /* 0x000fea0003800000 */
[----:B------:R-:W-:Y:S01]  /*3a90*/  BPT.TRAP 0x1 ;  /* 0x000000040000795c */ /* 0x000fe20000300000 */
.L_x_9437:
[----:B--2---:R-:W-:Y:S05]  /*3aa0*/  @P3 BRA `(.L_x_9438) ;  /* 0x0000000000083947 */ /* 0x004fea0003800000 */
[----:B------:R-:W2:Y:S02]  /*3ab0*/  SYNCS.PHASECHK.TRANS64.TRYWAIT P3, [UR29+0x32430], R3 ;  /* 0x03243003ff0075a7 */ /* 0x000ea4000806015d */
[----:B--2---:R-:W-:Y:S05]  /*3ac0*/  @!P3 BRA `(.L_x_9439) ;  /* 0x0000009c00dcb947 */ /* 0x004fea0003800000 */
.L_x_9438:
[----:B------:R-:W-:Y:S01]  /*3ad0*/  UIMAD UR6, UR38, 0x300, UR24 ;  /* 0x00000300260678a4 */ /* 0x000fe2000f8e0218 */
[----:B------:R-:W-:Y:S01]  /*3ae0*/  WARPGROUP.ARRIVE ;  /* 0x00000000000079c5 */ /* 0x000fe20000000000 */
[----:B------:R-:W-:Y:S01]  /*3af0*/  UMOV UR7, 0x40000040 ;  /* 0x4000004000077882 */ /* 0x000fe20000000000 */
[----:B------:R-:W-:Y:S01]  /*3b00*/  UMOV UR11, 0x40000040 ;  /* 0x40000040000b7882 */ /* 0x000fe20000000000 */
[----:B------:R-:W-:Y:S02]  /*3b10*/  UIADD3 UR10, UR6, 0x2, URZ ;  /* 0x00000002060a7890 */ /* 0x000fe4000fffe03f */
[----:B------:R-:W-:Y:S01]  /*3b20*/  UIADD3 UR14, UR6, 0x4, URZ ;  /* 0x00000004060e7890 */ /* 0x000fe2000fffe03f */
[----:B------:R-:W-:Y:S02]  /*3b30*/  UMOV UR15, 0x40000040 ;  /* 0x40000040000f7882 */ /* 0x000fe40000000000 */
[----:B------:R-:W-:Y:S01]  /*3b40*/  HGMMA.64x96x16.F32 R152, gdesc[UR4], RZ, !UPT, gsb0 ;  /* 0x01600000049879f0 */ /* 0x000fe2000c0008ff */
[----:B------:R-:W-:Y:S01]  /*3b50*/  UIADD3 UR18, UR6, 0x6, URZ ;  /* 0x0000000606127890 */ /* 0x000fe2000fffe03f */
        /* <DEDUP_REMOVED lines=13> */
.L_x_9440:
[----:B------:R3:W4:Y:S01]  /*3c30*/  SYNCS.PHASECHK.TRANS64.TRYWAIT P3, [UR29+0x32450], R3 ;  /* 0x03245003ff0075a7 */ /* 0x000722000806015d */
[----:B------:R-:W-:Y:S05]  /*3c40*/  @!P0 BRA `(.L_x_9441) ;  /* 0x0000000000048947 */ /* 0x000fea0003800000 */
[----:B------:R-:W-:Y:S01]  /*3c50*/  BPT.TRAP 0x1 ;  /* 0x000000040000795c */ /* 0x000fe20000300000 */
.L_x_9441:
[----:B----4-:R-:W-:Y:S05]  /*3c60*/  @P3 BRA `(.L_x_9442) ;  /* 0x0000000000083947 */ /* 0x010fea0003800000 */
[----:B------:R-:W4:Y:S02]  /*3c70*/  SYNCS.PHASECHK.TRANS64.TRYWAIT P3, [UR29+0x32450], R3 ;  /* 0x03245003ff0075a7 */ /* 0x000f24000806015d */
[----:B----4-:R-:W-:Y:S05]  /*3c80*/  @!P3 BRA `(.L_x_9443) ;  /* 0x0000009c0084b947 */ /* 0x010fea0003800000 */
.L_x_9442:
[----:B------:R-:W-:Y:S01]  /*3c90*/  ULEA UR20, UR42, UR20, 0xd ;  /* 0x000000142a147291 */ /* 0x000fe2000f8e683f */
[----:B------:R-:W-:Y:S01]  /*3ca0*/  WARPGROUP.ARRIVE ;  /* 0x00000000000079c5 */ /* 0x000fe20000000000 */
[----:B------:R-:W-:-:S05]  /*3cb0*/  UIMAD UR7, UR38, 0xc00, UR25 ;  /* 0x00000c00260778a4 */ /* 0x000fca000f8e0219 */
[----:B------:R-:W4:Y:S01]  /*3cc0*/  S2R R200, SR_TID.X ;  /* 0x0000000000c87919 */ /* 0x000f220000002100 */
[----:B------:R-:W-:Y:S01]  /*3cd0*/  UIADD3 UR20, UR20, 0x22400, URZ ;  /* 0x0002240014147890 */ /* 0x000fe2000fffe03f */
[----:B------:R-:W-:Y:S01]  /*3ce0*/  UMOV UR23, 0x40000040 ;  /* 0x4000004000177882 */ /* 0x000fe20000000000 */
[----:B------:R-:W-:Y:S02]  /*3cf0*/  UMOV UR21, 0x40000040 ;  /* 0x4000004000157882 */ /* 0x000fe40000000000 */
[----:B------:R-:W-:Y:S01]  /*3d00*/  USHF.R.U32.HI UR20, URZ, 0x4, UR20 ;  /* 0x000000043f147899 */ /* 0x000fe20008011614 */
[----:B------:R-:W-:Y:S01]  /*3d10*/  UMOV UR22, UR7 ;  /* 0x0000000700167c82 */ /* 0x000fe20008000000 */
[----:B------:R-:W-:Y:S02]  /*3d20*/  UIMAD UR10, UR38, 0xc00, UR26 ;  /* 0x00000c00260a78a4 */ /* 0x000fe4000f8e021a */
[----:B------:R-:W-:-:S04]  /*3d30*/  ULOP3.LUT UR6, UR20, 0x3fff, URZ, 0xc0, !UPT ;  /* 0x00003fff14067892 */ /* 0x000fc8000f8ec03f */
[----:B------:R-:W-:-:S07]  /*3d40*/  ULOP3.LUT UR6, UR6, 0x10000, URZ, 0xfc, !UPT ;  /* 0x0001000006067892 */ /* 0x000fce000f8efc3f */
[----:B------:R-:W-:Y:S02]  /*3d50*/  UMOV UR20, UR6 ;  /* 0x0000000600147c82 */ /* 0x000fe40008000000 */
[----:B------:R-:W-:Y:S01]  /*3d60*/  HGMMA.64x96x16.F32 R152, gdesc[UR20], R152, gsb0 ;  /* 0x01600000149879f0 */ /* 0x000fe20008000898 */
[----:B------:R-:W-:Y:S02]  /*3d70*/  UIADD3 UR22, UR7, 0x2, URZ ;  /* 0x0000000207167890 */ /* 0x000fe4000fffe03f */
[----:B------:R-:W-:Y:S01]  /*3d80*/  UIADD3 UR20, UR6, 0x2, URZ ;  /* 0x0000000206147890 */ /* 0x000fe2000fffe03f */
[----:B------:R-:W-:Y:S01]  /*3d90*/  UMOV UR23, 0x40000040 ;  /* 0x4000004000177882 */ /* 0x000fe20000000000 */
[----:B------:R-:W-:Y:S01]  /*3da0*/  UMOV UR21, 0x40000040 ;  /* 0x4000004000157882 */ /* 0x000fe20000000000 */
[----:B----4-:R-:W-:Y:S01]  /*3db0*/  SHF.R.U32.HI R200, RZ, 0x7, R200 ;  /* 0x00000007ffc87819 */ /* 0x010fe200000116c8 */
        /* <DEDUP_REMOVED lines=98> */
[----:B------:R-:W-:Y:S01]  /*43e0*/  UMOV UR6, UR10 ;  /* 0x0000000a00067c82 */ /* 0x000fe20008000000 */
[----:B------:R-:W-:Y:S01]  /*43f0*/  UMOV UR7, 0x40000040 ;  /* 0x4000004000077882 */ /* 0x000fe20000000000 */
[----:B------:R-:W-:Y:S02]  /*4400*/  WARPGROUP.DEPBAR.LE gsb0, 0x0 ;  /* 0x00008000000079c5 */ /* 0x000fe40000010000 */
[----:B------:R-:W-:-:S06]  /*4410*/  WARPGROUP.ARRIVE ;  /* 0x00000000000079c5 */ /* 0x000fcc0000000000 */
[----:B------:R-:W-:Y:S03]  /*4420*/  HGMMA.64x96x16.F32 R152, gdesc[UR20], R152, gsb0 ;  /* 0x01600000149879f0 */ /* 0x000fe60008000898 */
[----:B------:R-:W-:Y:S02]  /*4430*/  WARPGROUP.DEPBAR.LE gsb0, 0x0 ;  /* 0x00008000000079c5 */ /* 0x000fe40000010000 */
[----:B------:R-:W-:Y:S01]  /*4440*/  FMUL.FTZ R8, R152, UR28 ;  /* 0x0000001c98087c20 */ /* 0x000fe20008410000 */
[----:B-123--:R-:W-:Y:S01]  /*4450*/  FMUL.FTZ R3, R153, UR28 ;  /* 0x0000001c99037c20 */ /* 0x00efe20008410000 */
[----:B0-----:R-:W-:Y:S01]  /*4460*/  FMUL.FTZ R12, R156, UR28 ;  /* 0x0000001c9c0c7c20 */ /* 0x001fe20008410000 */
        /* <DEDUP_REMOVED lines=56> */
[----:B------:R-:W-:-:S03]  /*47f0*/  FMUL.FTZ R193, R199, UR28 ;  /* 0x0000001cc7c17c20 */ /* 0x000fc60008410000 */
        /* <DEDUP_REMOVED lines=79> */
[----:B--2---:R-:W-:-:S05]  /*4cf0*/  FMNMX.FTZ R155, R188, R155, !PT ;  /* 0x0000009bbc9b7209 */ /* 0x004fca0007810000 */
[----:B------:R-:W2:Y:S02]  /*4d00*/  SHFL.BFLY PT, R154, R155, 0x2, 0x1f ;  /* 0x0c401f009b9a7f89 */ /* 0x000ea400000e0000 */
[----:B------:R-:W3:Y:S01]  /*4d10*/  MUFU.TANH R193, R193 ;  /* 0x000000c100c17308 */ /* 0x000ee20000002400 */
[----:B0-----:R-:W-:-:S04]  /*4d20*/  FMNMX.FTZ R153, R189, R4, !PT ;  /* 0x00000004bd997209 */ /* 0x001fc80007810000 */
[----:B-1----:R-:W-:-:S04]  /*4d30*/  FMNMX.FTZ R4, R192, R153, !PT ;  /* 0x00000099c0047209 */ /* 0x002fc80007810000 */
[----:B---3--:R-:W-:-:S05]  /*4d40*/  FMNMX.FTZ R152, R193, R4, !PT ;  /* 0x00000004c1987209 */ /* 0x008fca0007810000 */
[----:B------:R-:W0:Y:S01]  /*4d50*/  SHFL.BFLY PT, R191, R152, 0x2, 0x1f ;  /* 0x0c401f0098bf7f89 */ /* 0x000e2200000e0000 */
[----:B--2---:R-:W-:-:S05]  /*4d60*/  FMNMX.FTZ R154, R155, R154, !PT ;  /* 0x0000009a9b9a7209 */ /* 0x004fca0007810000 */
[----:B------:R-:W1:Y:S01]  /*4d70*/  SHFL.BFLY PT, R153, R154, 0x1, 0x1f ;  /* 0x0c201f009a997f89 */ /* 0x000e6200000e0000 */
[----:B0-----:R-:W-:-:S05]  /*4d80*/  FMNMX.FTZ R195, R152, R191, !PT ;  /* 0x000000bf98c37209 */ /* 0x001fca0007810000 */
[----:B------:R-:W0:Y:S01]  /*4d90*/  SHFL.BFLY PT, R196, R195, 0x1, 0x1f ;  /* 0x0c201f00c3c47f89 */ /* 0x000e2200000e0000 */
[----:B-1----:R-:W-:Y:S01]  /*4da0*/  FMNMX.FTZ R4, R154, R153, !PT ;  /* 0x000000999a047209 */ /* 0x002fe20007810000 */
[----:B------:R-:W-:-:S04]  /*4db0*/  VIADD R153, R200, 0x8 ;  /* 0x00000008c8997836 */ /* 0x000fc80000000000 */
[C---:B------:R-:W-:Y:S01]  /*4dc0*/  FMUL.FTZ R194, R4.reuse, UR27 ;  /* 0x0000001b04c27c20 */ /* 0x040fe20008410000 */
[----:B------:R-:W-:-:S03]  /*4dd0*/  FADD.FTZ R7, -R4, R7 ;  /* 0x0000000704077221 */ /* 0x000fc60000010100 */
[--C-:B------:R-:W-:Y:S01]  /*4de0*/  FFMA.FTZ R191, R3, UR27, -R194.reuse ;  /* 0x0000001b03bf7c23 */ /* 0x100fe200080108c2 */
[--C-:B------:R-:W-:Y:S01]  /*4df0*/  FFMA.FTZ R190, R8, UR27, -R194.reuse ;  /* 0x0000001b08be7c23 */ /* 0x100fe200080108c2 */
[----:B------:R-:W-:Y:S01]  /*4e00*/  IADD3 R8, -R200, 0xb, RZ ;  /* 0x0000000bc8087810 */ /* 0x000fe20007ffe1ff */
[----:B------:R-:W-:Y:S01]  /*4e10*/  FMUL.FTZ R7, R7, UR27 ;  /* 0x0000001b07077c20 */ /* 0x000fe20008410000 */
        /* <DEDUP_REMOVED lines=8> */
[----:B------:R-:W-:Y:S01]  /*4ea0*/  FFMA.FTZ R181, R181, UR27, -R194 ;  /* 0x0000001bb5b57c23 */ /* 0x000fe200080108c2 */
[----:B0-----:R-:W-:Y:S01]  /*4eb0*/  FMNMX.FTZ R3, R195, R196, !PT ;  /* 0x000000c4c3037209 */ /* 0x001fe20007810000 */
[----:B------:R-:W-:Y:S01]  /*4ec0*/  IMAD.U32 R195, RZ, RZ, UR29 ;  /* 0x0000001dffc37e24 */ /* 0x000fe2000f8e00ff */
[----:B------:R-:W0:Y:S03]  /*4ed0*/  MUFU.EX2 R7, R7 ;  /* 0x0000000700077308 */ /* 0x000e260000000800 */
[----:B------:R-:W-:-:S02]  /*4ee0*/  @!P1 VIADD R152, R195, 0x32440 ;  /* 0x00032440c3989836 */ /* 0x000fc40000000000 */
[C---:B------:R-:W-:Y:S01]  /*4ef0*/  FADD.FTZ R6, -R3.reuse, R6 ;  /* 0x0000000603067221 */ /* 0x040fe20000010100 */
[----:B------:R-:W-:Y:S01]  /*4f00*/  FMUL.FTZ R198, R3, UR27 ;  /* 0x0000001b03c67c20 */ /* 0x000fe20008410000 */
[----:B------:R-:W-:Y:S02]  /*4f10*/  @!P1 VIADD R195, R195, 0x32460 ;  /* 0x00032460c3c39836 */ /* 0x000fe40000000000 */
[----:B------:R-:W-:Y:S01]  /*4f20*/  FMUL.FTZ R6, R6, UR27 ;  /* 0x0000001b06067c20 */ /* 0x000fe20008410000 */
[----:B------:R-:W-:Y:S01]  /*4f30*/  @!P1 PRMT R152, RZ, 0x654, R152 ;  /* 0x00000654ff989816 */ /* 0x000fe20000000098 */
[--C-:B------:R-:W-:Y:S01]  /*4f40*/  FFMA.FTZ R9, R9, UR27, -R198.reuse ;  /* 0x0000001b09097c23 */ /* 0x100fe200080108c6 */
[--C-:B------:R-:W-:Y:S01]  /*4f50*/  FFMA.FTZ R10, R10, UR27, -R198.reuse ;  /* 0x0000001b0a0a7c23 */ /* 0x100fe200080108c6 */
[--C-:B------:R-:W-:Y:S01]  /*4f60*/  FFMA.FTZ R15, R15, UR27, -R198.reuse ;  /* 0x0000001b0f0f7c23 */ /* 0x100fe200080108c6 */
[----:B------:R-:W-:Y:S01]  /*4f70*/  FFMA.FTZ R196, R21, UR27, -R198 ;  /* 0x0000001b15c47c23 */ /* 0x000fe200080108c6 */
[----:B------:R1:W-:Y:S06]  /*4f80*/  BAR.ARV R8, 0x100 ;  /* 0x000400080000751d */ /* 0x0003ec0000002000 */
[----:B------:R2:W-:Y:S01]  /*4f90*/  @!P1 SYNCS.ARRIVE.TRANS64.RED.A1T0 RZ, [R152+URZ], RZ ;  /* 0x000000ff98ff99a7 */ /* 0x0005e2000810043f */
[----:B------:R-:W3:Y:S01]  /*4fa0*/  MUFU.EX2 R6, R6 ;  /* 0x0000000600067308 */ /* 0x000ee20000000800 */
[-C--:B0-----:R-:W-:Y:S01]  /*4fb0*/  FMUL.FTZ R24, R24, R7.reuse ;  /* 0x0000000718187220 */ /* 0x081fe20000410000 */
        /* <DEDUP_REMOVED lines=39> */
[----:B------:R4:W-:Y:S01]  /*5230*/  BAR.SYNC.DEFER_BLOCKING R153, 0x100 ;  /* 0x000400990000751d */ /* 0x0009e20000010000 */
        /* <DEDUP_REMOVED lines=95> */
[----:B--2---:R-:W-:Y:S01]  /*5830*/  F2FP.F16.F32.PACK_AB R152, R191, R190 ;  /* 0x000000bebf98723e */ /* 0x004fe200000000ff */
[--C-:B------:R-:W-:Y:S01]  /*5840*/  FFMA.FTZ R21, R156, UR27, -R194.reuse ;  /* 0x0000001b9c157c23 */ /* 0x100fe200080108c2 */
[----:B0-----:R-:W-:Y:S01]  /*5850*/  F2FP.F16.F32.PACK_AB R154, R13, R12 ;  /* 0x0000000c0d9a723e */ /* 0x001fe200000000ff */
[----:B------:R-:W-:Y:S01]  /*5860*/  FFMA.FTZ R156, R158, UR27, -R194 ;  /* 0x0000001b9e9c7c23 */ /* 0x000fe200080108c2 */
[----:B----4-:R-:W-:Y:S01]  /*5870*/  F2FP.F16.F32.PACK_AB R153, R10, R9 ;  /* 0x000000090a99723e */ /* 0x010fe200000000ff */
[--C-:B------:R-:W-:Y:S01]  /*5880*/  FFMA.FTZ R20, R20, UR27, -R198.reuse ;  /* 0x0000001b14147c23 */ /* 0x100fe200080108c6 */
[----:B-----5:R-:W-:Y:S01]  /*5890*/  F2FP.F16.F32.PACK_AB R155, R196, R15 ;  /* 0x0000000fc49b723e */ /* 0x020fe200000000ff */
[--C-:B------:R-:W-:Y:S01]  /*58a0*/  FFMA.FTZ R23, R23, UR27, -R198.reuse ;  /* 0x0000001b17177c23 */ /* 0x100fe200080108c6 */
[--C-:B------:R-:W-:Y:S01]  /*58b0*/  FFMA.FTZ R158, R160, UR27, -R198.reuse ;  /* 0x0000001ba09e7c23 */ /* 0x100fe200080108c6 */
[----:B------:R-:W-:Y:S01]  /*58c0*/  FFMA.FTZ R197, R162, UR27, -R198 ;  /* 0x0000001ba2c57c23 */ /* 0x000fe200080108c6 */
[----:B------:R-:W-:Y:S01]  /*58d0*/  WARPGROUP.ARRIVE ;  /* 0x00000000000079c5 */ /* 0x000fe20000000000 */
[----:B------:R-:W-:Y:S01]  /*58e0*/  MUFU.EX2 R11, R11 ;  /* 0x0000000b000b7308 */ /* 0x000fe20000000800 */
[--C-:B------:R-:W-:Y:S01]  /*58f0*/  FFMA.FTZ R160, R159, UR27, -R194.reuse ;  /* 0x0000001b9fa07c23 */ /* 0x100fe200080108c2 */
[--C-:B------:R-:W-:Y:S01]  /*5900*/  FFMA.FTZ R159, R164, UR27, -R194.reuse ;  /* 0x0000001ba49f7c23 */ /* 0x100fe200080108c2 */
[----:B------:R-:W-:Y:S01]  /*5910*/  FFMA.FTZ R162, R166, UR27, -R194 ;  /* 0x0000001ba6a27c23 */ /* 0x000fe200080108c2 */
[--C-:B------:R-:W-:Y:S01]  /*5920*/  FFMA.FTZ R164, R163, UR27, -R198.reuse ;  /* 0x0000001ba3a47c23 */ /* 0x100fe200080108c6 */
[----:B------:R-:W-:Y:S01]  /*5930*/  HGMMA.64x256x16.F32 R24, R152, gdesc[UR4].tnspB, R24, gsb0 ;  /* 0x43e0000498187df0 */ /* 0x000fe20008000818 */
[----:B------:R-:W-:Y:S01]  /*5940*/  UIADD3 UR6, UR10, 0x80, URZ ;  /* 0x000000800a067890 */ /* 0x000fe2000fffe03f */
[--C-:B------:R-:W-:Y:S01]  /*5950*/  FFMA.FTZ R161, R161, UR27, -R198.reuse ;  /* 0x0000001ba1a17c23 */ /* 0x100fe200080108c6 */
[----:B------:R-:W0:Y:S01]  /*5960*/  MUFU.EX2 R14, R14 ;  /* 0x0000000e000e7308 */ /* 0x000e220000000800 */
[----:B------:R-:W-:Y:S01]  /*5970*/  UMOV UR7, 0x40000040 ;  /* 0x4000004000077882 */ /* 0x000fe20000000000 */
[--C-:B------:R-:W-:Y:S01]  /*5980*/  FFMA.FTZ R163, R168, UR27, -R198.reuse ;  /* 0x0000001ba8a37c23 */ /* 0x100fe200080108c6 */
[----:B------:R-:W-:Y:S01]  /*5990*/  FFMA.FTZ R166, R170, UR27, -R198 ;  /* 0x0000001baaa67c23 */ /* 0x000fe200080108c6 */
[--C-:B------:R-:W-:Y:S01]  /*59a0*/  FFMA.FTZ R168, R167, UR27, -R194.reuse ;  /* 0x0000001ba7a87c23 */ /* 0x100fe200080108c2 */
[--C-:B------:R-:W-:Y:S01]  /*59b0*/  FFMA.FTZ R167, R172, UR27, -R194.reuse ;  /* 0x0000001baca77c23 */ /* 0x100fe200080108c2 */
[----:B------:R-:W-:Y:S01]  /*59c0*/  FFMA.FTZ R170, R174, UR27, -R194 ;  /* 0x0000001baeaa7c23 */ /* 0x000fe200080108c2 */
[--C-:B------:R-:W-:Y:S01]  /*59d0*/  FFMA.FTZ R172, R171, UR27, -R198.reuse ;  /* 0x0000001babac7c23 */ /* 0x100fe200080108c6 */
[----:B------:R-:W-:Y:S01]  /*59e0*/  MUFU.EX2 R21, R21 ;  /* 0x0000001500157308 */ /* 0x000fe20000000800 */
[--C-:B------:R-:W-:Y:S01]  /*59f0*/  FFMA.FTZ R169, R169, UR27, -R198.reuse ;  /* 0x0000001ba9a97c23 */ /* 0x100fe200080108c6 */
        /* <DEDUP_REMOVED lines=18> */
[----:B------:R-:W-:Y:S01]  /*5b20*/  FFMA.FTZ R0, R7, R0, R190 ;  /* 0x0000000007007223 */ /* 0x000fe200000100be */
[----:B------:R-:W-:Y:S01]  /*5b30*/  FFMA.FTZ R5, R6, R5, R9 ;  /* 0x0000000506057223 */ /* 0x000fe20000010009 */
[----:B------:R-:W-:Y:S01]  /*5b40*/  @!P1 PRMT R195, RZ, 0x654, R195 ;  /* 0x00000654ffc39816 */ /* 0x000fe200000000c3 */
[----:B------:R-:W-:Y:S01]  /*5b50*/  IMAD.MOV.U32 R6, RZ, RZ, R3 ;  /* 0x000000ffff067224 */ /* 0x000fe200078e0003 */
[----:B------:R-:W2:Y:S01]  /*5b60*/  MUFU.EX2 R23, R23 ;  /* 0x0000001700177308 */ /* 0x000ea20000000800 */
[----:B------:R-:W-:Y:S01]  /*5b70*/  FADD.FTZ R191, R191, R0 ;  /* 0x00000000bfbf7221 */ /* 0x000fe20000010000 */
[----:B------:R-:W-:Y:S01]  /*5b80*/  FADD.FTZ R10, R10, R5 ;  /* 0x000000050a0a7221 */ /* 0x000fe20000010000 */
[----:B------:R-:W-:-:S02]  /*5b90*/  IMAD.MOV.U32 R7, RZ, RZ, R4 ;  /* 0x000000ffff077224 */ /* 0x000fc400078e0004 */
[----:B------:R-:W-:Y:S01]  /*5ba0*/  FADD.FTZ R12, R12, R191 ;  /* 0x000000bf0c0c7221 */ /* 0x000fe20000010000 */
[----:B------:R-:W-:Y:S02]  /*5bb0*/  FADD.FTZ R15, R15, R10 ;  /* 0x0000000a0f0f7221 */ /* 0x000fe40000010000 */
[----:B------:R-:W-:Y:S01]  /*5bc0*/  MUFU.EX2 R158, R158 ;  /* 0x0000009e009e7308 */ /* 0x000fe20000000800 */
[----:B------:R-:W-:Y:S01]  /*5bd0*/  FADD.FTZ R12, R13, R12 ;  /* 0x0000000c0d0c7221 */ /* 0x000fe20000010000 */
[----:B------:R-:W-:-:S06]  /*5be0*/  FADD.FTZ R15, R196, R15 ;  /* 0x0000000fc40f7221 */ /* 0x000fcc0000010000 */
        /* <DEDUP_REMOVED lines=27> */
[----:B------:R-:W-:Y:S01]  /*5da0*/  MUFU.EX2 R183, R183 ;  /* 0x000000b700b77308 */ /* 0x000fe20000000800 */
[----:B------:R-:W-:-:S02]  /*5db0*/  WARPGROUP.DEPBAR.LE gsb0, 0x0 ;  /* 0x00008000000079c5 */ /* 0x000fc40000010000 */
[----:B0-----:R-:W-:Y:S01]  /*5dc0*/  F2FP.F16.F32.PACK_AB R152, R14, R11 ;  /* 0x0000000b0e98723e */ /* 0x001fe200000000ff */
[----:B------:R-:W-:Y:S01]  /*5dd0*/  FADD.FTZ R11, R11, R12 ;  /* 0x0000000c0b0b7221 */ /* 0x000fe20000010000 */
[----:B--2---:R-:W-:-:S03]  /*5de0*/  F2FP.F16.F32.PACK_AB R153, R23, R20 ;  /* 0x000000141799723e */ /* 0x004fc600000000ff */
[----:B------:R-:W-:Y:S01]  /*5df0*/  MUFU.EX2 R186, R186 ;  /* 0x000000ba00ba7308 */ /* 0x000fe20000000800 */
[----:B------:R-:W-:Y:S01]  /*5e00*/  F2FP.F16.F32.PACK_AB R154, R156, R21 ;  /* 0x000000159c9a723e */ /* 0x000fe200000000ff */
[----:B------:R-:W-:Y:S01]  /*5e10*/  FADD.FTZ R20, R20, R15 ;  /* 0x0000000f14147221 */ /* 0x000fe20000010000 */
[----:B---3--:R-:W-:Y:S01]  /*5e20*/  F2FP.F16.F32.PACK_AB R155, R197, R158 ;  /* 0x0000009ec59b723e */ /* 0x008fe200000000ff */
[----:B------:R-:W-:Y:S02]  /*5e30*/  FADD.FTZ R14, R14, R11 ;  /* 0x0000000b0e0e7221 */ /* 0x000fe40000010000 */
[----:B------:R-:W-:Y:S01]  /*5e40*/  FADD.FTZ R23, R23, R20 ;  /* 0x0000001417177221 */ /* 0x000fe20000010000 */
[----:B------:R-:W-:Y:S01]  /*5e50*/  WARPGROUP.ARRIVE ;  /* 0x00000000000079c5 */ /* 0x000fe20000000000 */
[----:B------:R-:W-:Y:S01]  /*5e60*/  MUFU.EX2 R185, R185 ;  /* 0x000000b900b97308 */ /* 0x000fe20000000800 */
[----:B------:R-:W-:Y:S01]  /*5e70*/  FADD.FTZ R21, R21, R14 ;  /* 0x0000000e15157221 */ /* 0x000fe20000010000 */
[----:B------:R-:W-:-:S03]  /*5e80*/  FADD.FTZ R158, R158, R23 ;  /* 0x000000179e9e7221 */ /* 0x000fc60000010000 */
[----:B------:R-:W-:Y:S01]  /*5e90*/  HGMMA.64x256x16.F32 R24, R152, gdesc[UR4].tnspB, R24, gsb0 ;  /* 0x43e0000498187df0 */ /* 0x000fe20008000818 */
[----:B------:R-:W-:Y:S01]  /*5ea0*/  UIADD3 UR6, UR10, 0x100, URZ ;  /* 0x000001000a067890 */ /* 0x000fe2000fffe03f */
[----:B------:R-:W-:Y:S01]  /*5eb0*/  FADD.FTZ R156, R156, R21 ;  /* 0x000000159c9c7221 */ /* 0x000fe20000010000 */
[----:B------:R-:W-:Y:S01]  /*5ec0*/  UMOV UR7, 0x40000040 ;  /* 0x4000004000077882 */ /* 0x000fe20000000000 */
[----:B------:R-:W0:Y:S01]  /*5ed0*/  MUFU.EX2 R188, R188 ;  /* 0x000000bc00bc7308 */ /* 0x000e220000000800 */
[----:B------:R-:W-:-:S07]  /*5ee0*/  FADD.FTZ R158, R197, R158 ;  /* 0x0000009ec59e7221 */ /* 0x000fce0000010000 */
[----:B------:R-:W-:Y:S08]  /*5ef0*/  MUFU.EX2 R187, R187 ;  /* 0x000000bb00bb7308 */ /* 0x000ff00000000800 */
        /* <DEDUP_REMOVED lines=14> */
[----:B------:R-:W-:Y:S01]  /*5fe0*/  FADD.FTZ R166, R166, R163 ;  /* 0x000000a3a6a67221 */ /* 0x000fe20000010000 */
[----:B------:R-:W-:Y:S01]  /*5ff0*/  HGMMA.64x256x16.F32 R24, R152, gdesc[UR4].tnspB, R24, gsb0 ;  /* 0x43e0000498187df0 */ /* 0x000fe20008000818 */
[----:B------:R-:W-:Y:S01]  /*6000*/  UIADD3 UR6, UR10, 0x180, URZ ;  /* 0x000001800a067890 */ /* 0x000fe2000fffe03f */
[----:B------:R-:W-:Y:S01]  /*6010*/  UMOV UR7, 0x40000040 ;  /* 0x4000004000077882 */ /* 0x000fe20000000000 */
[----:B------:R-:W-:-:S02]  /*6020*/  WARPGROUP.DEPBAR.LE gsb0, 0x0 ;  /* 0x00008000000079c5 */ /* 0x000fc40000010000 */
[----:B------:R-:W-:Y:S01]  /*6030*/  F2FP.F16.F32.PACK_AB R152, R168, R165 ;  /* 0x000000a5a898723e */ /* 0x000fe200000000ff */
[----:B------:R-:W-:Y:S01]  /*6040*/  FADD.FTZ R165, R165, R162 ;  /* 0x000000a2a5a57221 */ /* 0x000fe20000010000 */
[----:B------:R-:W-:Y:S01]  /*6050*/  F2FP.F16.F32.PACK_AB R153, R172, R169 ;  /* 0x000000a9ac99723e */ /* 0x000fe200000000ff */
[----:B------:R-:W-:Y:S01]  /*6060*/  FADD.FTZ R169, R169, R166 ;  /* 0x000000a6a9a97221 */ /* 0x000fe20000010000 */
[----:B------:R-:W-:Y:S01]  /*6070*/  F2FP.F16.F32.PACK_AB R154, R170, R167 ;  /* 0x000000a7aa9a723e */ /* 0x000fe200000000ff */
[----:B------:R-:W-:Y:S01]  /*6080*/  FADD.FTZ R168, R168, R165 ;  /* 0x000000a5a8a87221 */ /* 0x000fe20000010000 */
[----:B------:R-:W-:Y:S01]  /*6090*/  F2FP.F16.F32.PACK_AB R155, R174, R171 ;  /* 0x000000abae9b723e */ /* 0x000fe200000000ff */
[----:B------:R-:W-:Y:S02]  /*60a0*/  FADD.FTZ R172, R172, R169 ;  /* 0x000000a9acac7221 */ /* 0x000fe40000010000 */
[----:B------:R-:W-:Y:S01]  /*60b0*/  FADD.FTZ R167, R167, R168 ;  /* 0x000000a8a7a77221 */ /* 0x000fe20000010000 */
[----:B------:R-:W-:Y:S01]  /*60c0*/  WARPGROUP.ARRIVE ;  /* 0x00000000000079c5 */ /* 0x000fe20000000000 */
[----:B------:R-:W-:-:S02]  /*60d0*/  FADD.FTZ R171, R171, R172 ;  /* 0x000000acabab7221 */ /* 0x000fc40000010000 */
        /* <DEDUP_REMOVED lines=39> */
[----:B------:R-:W-:Y:S05]  /*6350*/  @P2 BRA `(.L_x_9444) ;  /* 0xffffffd400842947 */ /* 0x000fea000383ffff */
.L_x_9435:
[----:B------:R-:W2:Y:S01]  /*6360*/  SHFL.BFLY PT, R7, R0, 0x2, 0x1f ;  /* 0x0c401f0000077f89 */ /* 0x000ea200000e0000 */
[----:B------:R-:W-:Y:S01]  /*6370*/  MOV R206, 0x400 ;  /* 0x0000040000ce7802 */ /* 0x000fe20000000f00 */
[----:B------:R-:W-:Y:S02]  /*6380*/  UIADD3 UR4, -UR43, URZ, URZ ;  /* 0x0000003f2b047290 */ /* 0x000fe4000fffe13f */
[----:B------:R-:W3:Y:S01]  /*6390*/  SHFL.BFLY PT, R10, R5, 0x2, 0x1f ;  /* 0x0c401f00050a7f89 */ /* 0x000ee200000e0000 */
[----:B------:R-:W-:Y:S01]  /*63a0*/  ULDC UR10, c[0x0][0xd44] ;  /* 0x00035100000a7ab9 */ /* 0x000fe20000000800 */
[----:B------:R-:W-:Y:S01]  /*63b0*/  ULDC.64 UR6, c[0x0][0xc90] ;  /* 0x0003240000067ab9 */ /* 0x000fe20000000a00 */
[----:B------:R-:W-:Y:S01]  /*63c0*/  UIMAD UR10, UR10, UR4, UR41 ;  /* 0x000000040a0a72a4 */ /* 0x000fe2000f8e0229 */
[----:B------:R-:W4:Y:S01]  /*63d0*/  S2R R11, SR_CgaCtaId ;  /* 0x00000000000b7919 */ /* 0x000f220000008800 */
[----:B------:R-:W-:Y:S02]  /*63e0*/  ULDC.64 UR8, c[0x0][0xbe8] ;  /* 0x0002fa0000087ab9 */ /* 0x000fe40000000a00 */
[----:B------:R-:W-:Y:S01]  /*63f0*/  USHF.R.S32.HI UR11, URZ, 0x1f, UR10 ;  /* 0x0000001f3f0b7899 */ /* 0x000fe2000801140a */
[----:B------:R-:W1:Y:S01]  /*6400*/  S2R R13, SR_SWINHI ;  /* 0x00000000000d7919 */ /* 0x000e620000002f00 */
[----:B------:R-:W-:-:S02]  /*6410*/  UIMAD.WIDE.U32 UR4, UR10, UR6, URZ ;  /* 0x000000060a0472a5 */ /* 0x000fc4000f8e003f */
[----:B------:R-:W-:-:S04]  /*6420*/  UIMAD UR6, UR11, UR6, URZ ;  /* 0x000000060b0672a4 */ /* 0x000fc8000f8e023f */
[----:B------:R-:W-:Y:S02]  /*6430*/  UIMAD UR6, UR10, UR7, UR6 ;  /* 0x000000070a0672a4 */ /* 0x000fe4000f8e0206 */
[----:B------:R-:W-:Y:S01]  /*6440*/  USHF.R.S32.HI UR7, URZ, 0x1f, UR43 ;  /* 0x0000001f3f077899 */ /* 0x000fe2000801142b */
[----:B--2---:R-:W-:Y:S01]  /*6450*/  FADD.FTZ R7, R7, R0 ;  /* 0x0000000007077221 */ /* 0x004fe20000010000 */
[----:B------:R-:W-:Y:S02]  /*6460*/  IMAD.MOV.U32 R0, RZ, RZ, RZ ;  /* 0x000000ffff007224 */ /* 0x000fe400078e00ff */
[----:B---3--:R-:W-:Y:S02]  /*6470*/  FADD.FTZ R10, R10, R5 ;  /* 0x000000050a0a7221 */ /* 0x008fe40000010000 */
[----:B------:R-:W0:Y:S01]  /*6480*/  SHFL.BFLY PT, R6, R7, 0x1, 0x1f ;  /* 0x0c201f0007067f89 */ /* 0x000e2200000e0000 */
[----:B------:R-:W-:-:S03]  /*6490*/  IMAD.MOV.U32 R5, RZ, RZ, -0x800000 ;  /* 0xff800000ff057424 */ /* 0x000fc600078e00ff */
[----:B------:R-:W2:Y:S01]  /*64a0*/  SHFL.BFLY PT, R9, R10, 0x1, 0x1f ;  /* 0x0c201f000a097f89 */ /* 0x000ea200000e0000 */
[----:B----4-:R-:W-:Y:S01]  /*64b0*/  LEA R206, R11, R206, 0x18 ;  /* 0x000000ce0bce7211 */ /* 0x010fe200078ec0ff */
[----:B0-----:R-:W-:Y:S01]  /*64c0*/  FADD.FTZ R12, R7, R6 ;  /* 0x00000006070c7221 */ /* 0x001fe20000010000 */
[----:B------:R-:W-:Y:S02]  /*64d0*/  IMAD.MOV.U32 R6, RZ, RZ, RZ ;  /* 0x000000ffff067224 */ /* 0x000fe400078e00ff */
[----:B--2---:R-:W-:Y:S01]  /*64e0*/  FADD.FTZ R14, R10, R9 ;  /* 0x000000090a0e7221 */ /* 0x004fe20000010000 */
[----:B------:R0:W-:Y:S08]  /*64f0*/  BAR.ARV R8, 0x100 ;  /* 0x000400080000751d */ /* 0x0001f00000002000 */
[----:B------:R-:W-:Y:S08]  /*6500*/  BAR.ARV 0x8, 0x180 ;  /* 0x0206000000007b1d */ /* 0x000ff00000002000 */
[----:B------:R-:W-:Y:S01]  /*6510*/  BAR.SYNC.DEFER_BLOCKING 0x1, 0x100 ;  /* 0x0044000000007b1d */ /* 0x000fe20000010000 */
[----:B------:R-:W-:Y:S01]  /*6520*/  FSETP.NE.FTZ.AND P0, PT, R12, RZ, PT ;  /* 0x000000ff0c00720b */ /* 0x000fe20003f15000 */
[----:B------:R-:W-:Y:S01]  /*6530*/  IMAD R9, R22, 0x40, R2 ;  /* 0x0000004016097824 */ /* 0x000fe200078e0202 */
[----:B------:R-:W-:-:S02]  /*6540*/  FSETP.NE.FTZ.AND P1, PT, R14, RZ, PT ;  /* 0x000000ff0e00720b */ /* 0x000fc40003f35000 */
[----:B------:R-:W-:Y:S02]  /*6550*/  MOV R10, R206 ;  /* 0x000000ce000a7202 */ /* 0x000fe40000000f00 */
[----:B-1----:R-:W-:Y:S01]  /*6560*/  MOV R11, R13 ;  /* 0x0000000d000b7202 */ /* 0x002fe20000000f00 */
[----:B------:R-:W-:Y:S02]  /*6570*/  IMAD.U32 R13, RZ, RZ, UR27 ;  /* 0x0000001bff0d7e24 */ /* 0x000fe4000f8e00ff */
[----:B0-----:R-:W-:-:S04]  /*6580*/  IMAD.WIDE R8, R9, 0x2, R10 ;  /* 0x0000000209087825 */ /* 0x001fc800078e020a */
[----:B------:R-:W0:Y:S01]  /*6590*/  @P0 MUFU.RCP R6, R12 ;  /* 0x0000000c00060308 */ /* 0x000e220000001000 */
[----:B------:R-:W-:-:S04]  /*65a0*/  IMAD.WIDE R10, R211, 0x2, R10 ;  /* 0x00000002d30a7825 */ /* 0x000fc800078e020a */
[----:B------:R-:W-:Y:S01]  /*65b0*/  @P0 FMUL.FTZ R13, R13, 0.69314718246459960938 ;  /* 0x3f3172180d0d0820 */ /* 0x000fe20000410000 */
[C---:B------:R-:W-:Y:S02]  /*65c0*/  IADD3 R21, P3, R10.reuse, 0xc060, RZ ;  /* 0x0000c0600a157810 */ /* 0x040fe40007f7e0ff */
[----:B------:R-:W-:Y:S01]  /*65d0*/  @P1 MUFU.RCP R0, R14 ;  /* 0x0000000e00001308 */ /* 0x000fe20000001000 */
[----:B------:R-:W-:Y:S02]  /*65e0*/  LOP3.LUT R171, R10, 0x380, RZ, 0xc0, !PT ;  /* 0x000003800aab7812 */ /* 0x000fe400078ec0ff */
[----:B------:R-:W-:Y:S02]  /*65f0*/  LOP3.LUT R15, R21, 0x380, RZ, 0xc0, !PT ;  /* 0x00000380150f7812 */ /* 0x000fe400078ec0ff */
[----:B------:R-:W-:-:S03]  /*6600*/  SHF.R.U64 R171, R171, 0x3, RZ ;  /* 0x00000003abab7819 */ /* 0x000fc600000012ff */
[----:B------:R-:W1:Y:S01]  /*6610*/  @P0 MUFU.LG2 R12, R12 ;  /* 0x0000000c000c0308 */ /* 0x000e620000000c00 */
        /* <DEDUP_REMOVED lines=78> */
[--C-:B------:R-:W-:Y:S02]  /*6b00*/  IMAD.X R131, RZ, RZ, R11.reuse, P3 ;  /* 0x000000ffff837224 */ /* 0x100fe400018e060b */
[-C--:B------:R-:W-:Y:S01]  /*6b10*/  FMUL.FTZ R177, R130, R0.reuse ;  /* 0x0000000082b17220 */ /* 0x080fe20000410000 */
[C---:B------:R-:W-:Y:S01]  /*6b20*/  IADD3 R111, P4, R10.reuse, 0xc040, RZ ;  /* 0x0000c0400a6f7810 */ /* 0x040fe20007f9e0ff */
        /* <DEDUP_REMOVED lines=10> */
[----:B------:R-:W-:Y:S01]  /*6bd0*/  FMUL.FTZ R7, R91, R0 ;  /* 0x000000005b077220 */ /* 0x000fe20000410000 */
[C---:B------:R-:W-:Y:S01]  /*6be0*/  IADD3 R14, P3, R10.reuse, 0x8020, RZ ;  /* 0x000080200a0e7810 */ /* 0x040fe20007f7e0ff */
[--C-:B------:R-:W-:Y:S01]  /*6bf0*/  IMAD.X R135, RZ, RZ, R11.reuse, P4 ;  /* 0x000000ffff877224 */ /* 0x100fe200020e060b */
[----:B------:R-:W-:Y:S01]  /*6c00*/  SHF.R.U64 R130, R15, 0x3, RZ ;  /* 0x000000030f827819 */ /* 0x000fe200000012ff */
[--C-:B------:R-:W-:Y:S01]  /*6c10*/  IMAD.X R139, RZ, RZ, R11.reuse, P5 ;  /* 0x000000ffff8b7224 */ /* 0x100fe200028e060b */
[----:B------:R-:W-:Y:S01]  /*6c20*/  IADD3 R91, P4, R10, 0x8000, RZ ;  /* 0x000080000a5b7810 */ /* 0x000fe20007f9e0ff */
        /* <DEDUP_REMOVED lines=18> */
[--C-:B------:R-:W-:Y:S01]  /*6d50*/  IMAD.X R165, RZ, RZ, R11.reuse, P1 ;  /* 0x000000ffffa57224 */ /* 0x100fe200008e060b */
[----:B------:R-:W-:Y:S01]  /*6d60*/  SHF.R.U64 R4, R4, 0x3, RZ ;  /* 0x0000000304047819 */ /* 0x000fe200000012ff */
[----:B------:R-:W-:-:S02]  /*6d70*/  IMAD.X R167, RZ, RZ, R11, P2 ;  /* 0x000000ffffa77224 */ /* 0x000fc400010e060b */
[-C--:B------:R-:W-:Y:S01]  /*6d80*/  FMUL.FTZ R183, R142, R0.reuse ;  /* 0x000000008eb77220 */ /* 0x080fe20000410000 */
[--C-:B------:R-:W-:Y:S01]  /*6d90*/  IMAD.X R169, RZ, RZ, R11.reuse, P3 ;  /* 0x000000ffffa97224 */ /* 0x100fe200018e060b */
[----:B------:R-:W-:Y:S01]  /*6da0*/  LOP3.LUT R142, R4, R103, RZ, 0x3c, !PT ;  /* 0x00000067048e7212 */ /* 0x000fe200078e3cff */
[----:B------:R-:W-:Y:S01]  /*6db0*/  IMAD.MOV.U32 R171, RZ, RZ, R11 ;  /* 0x000000ffffab7224 */ /* 0x000fe200078e000b */
[----:B------:R-:W-:Y:S01]  /*6dc0*/  LOP3.LUT R11, R14, 0x380, RZ, 0xc0, !PT ;  /* 0x000003800e0b7812 */ /* 0x000fe200078ec0ff */
[-C--:B------:R-:W-:Y:S01]  /*6dd0*/  FMUL.FTZ R27, R27, R0.reuse ;  /* 0x000000001b1b7220 */ /* 0x080fe20000410000 */
[----:B------:R-:W-:Y:S01]  /*6de0*/  LOP3.LUT R4, R13, 0x380, RZ, 0xc0, !PT ;  /* 0x000003800d047812 */ /* 0x000fe200078ec0ff */
[-C--:B------:R-:W-:Y:S01]  /*6df0*/  FMUL.FTZ R26, R26, R0.reuse ;  /* 0x000000001a1a7220 */ /* 0x080fe20000410000 */
[----:B------:R-:W-:Y:S01]  /*6e00*/  SHF.R.U64 R11, R11, 0x3, RZ ;  /* 0x000000030b0b7819 */ /* 0x000fe200000012ff */
[-C--:B------:R-:W-:Y:S01]  /*6e10*/  FMUL.FTZ R31, R31, R0.reuse ;  /* 0x000000001f1f7220 */ /* 0x080fe20000410000 */
[----:B------:R-:W-:Y:S01]  /*6e20*/  SHF.R.U64 R4, R4, 0x3, RZ ;  /* 0x0000000304047819 */ /* 0x000fe200000012ff */
[----:B------:R-:W-:Y:S01]  /*6e30*/  FMUL.FTZ R30, R30, R0 ;  /* 0x000000001e1e7220 */ /* 0x000fe20000410000 */
[----:B------:R-:W-:Y:S01]  /*6e40*/  LOP3.LUT R154, R11, R14, RZ, 0x3c, !PT ;  /* 0x0000000e0b9a7212 */ /* 0x000fe200078e3cff */
        /* <DEDUP_REMOVED lines=47> */
[----:B------:R-:W-:-:S02]  /*7140*/  LOP3.LUT R150, R4, R13, RZ, 0x3c, !PT ;  /* 0x0000000d04967212 */ /* 0x000fc400078e3cff */
[----:B------:R-:W-:Y:S02]  /*7150*/  SHF.R.U64 R11, R11, 0x3, RZ ;  /* 0x000000030b0b7819 */ /* 0x000fe400000012ff */
[----:B------:R-:W-:Y:S02]  /*7160*/  LOP3.LUT R20, R107, 0x380, RZ, 0xc0, !PT ;  /* 0x000003806b147812 */ /* 0x000fe400078ec0ff */
[----:B------:R-:W-:Y:S02]  /*7170*/  IADD3 R13, P3, R8, 0x1000, RZ ;  /* 0x00001000080d7810 */ /* 0x000fe40007f7e0ff */
[----:B------:R-:W-:Y:S02]  /*7180*/  LOP3.LUT R4, R57, 0x380, RZ, 0xc0, !PT ;  /* 0x0000038039047812 */ /* 0x000fe400078ec0ff */
[----:B------:R-:W-:Y:S01]  /*7190*/  LOP3.LUT R162, R11, R12, RZ, 0x3c, !PT ;  /* 0x0000000c0ba27212 */ /* 0x000fe200078e3cff */
[----:B------:R-:W-:Y:S01]  /*71a0*/  IMAD.U32 R11, RZ, RZ, UR5 ;  /* 0x00000005ff0b7e24 */ /* 0x000fe2000f8e00ff */
[----:B------:R-:W-:-:S02]  /*71b0*/  SHF.R.U64 R10, R20, 0x3, RZ ;  /* 0x00000003140a7819 */ /* 0x000fc400000012ff */
[----:B------:R-:W-:Y:S02]  /*71c0*/  LOP3.LUT R12, R13, 0x380, RZ, 0xc0, !PT ;  /* 0x000003800d0c7812 */ /* 0x000fe400078ec0ff */
[----:B------:R-:W-:Y:S02]  /*71d0*/  LOP3.LUT R20, R99, 0x380, RZ, 0xc0, !PT ;  /* 0x0000038063147812 */ /* 0x000fe400078ec0ff */
[----:B------:R-:W-:Y:S02]  /*71e0*/  SHF.R.U64 R4, R4, 0x3, RZ ;  /* 0x0000000304047819 */ /* 0x000fe400000012ff */
[----:B------:R-:W-:Y:S02]  /*71f0*/  SHF.R.U64 R12, R12, 0x3, RZ ;  /* 0x000000030c0c7819 */ /* 0x000fe400000012ff */
[----:B------:R-:W-:Y:S02]  /*7200*/  SHF.R.U64 R20, R20, 0x3, RZ ;  /* 0x0000000314147819 */ /* 0x000fe400000012ff */
[----:B------:R-:W-:-:S02]  /*7210*/  LOP3.LUT R158, R4, R57, RZ, 0x3c, !PT ;  /* 0x00000039049e7212 */ /* 0x000fc400078e3cff */
[----:B------:R-:W-:Y:S02]  /*7220*/  LOP3.LUT R4, R15, 0x380, RZ, 0xc0, !PT ;  /* 0x000003800f047812 */ /* 0x000fe400078ec0ff */
[----:B------:R-:W-:Y:S01]  /*7230*/  LOP3.LUT R12, R12, R13, RZ, 0x3c, !PT ;  /* 0x0000000d0c0c7212 */ /* 0x000fe200078e3cff */
[----:B------:R-:W-:Y:S01]  /*7240*/  IMAD.X R13, RZ, RZ, R9, P3 ;  /* 0x000000ffff0d7224 */ /* 0x000fe200018e0609 */
[----:B------:R-:W-:Y:S02]  /*7250*/  LOP3.LUT R146, R20, R99, RZ, 0x3c, !PT ;  /* 0x0000006314927212 */ /* 0x000fe400078e3cff */
[----:B------:R-:W-:Y:S02]  /*7260*/  SHF.R.U64 R4, R4, 0x3, RZ ;  /* 0x0000000304047819 */ /* 0x000fe400000012ff */
[----:B------:R-:W-:Y:S02]  /*7270*/  IADD3 R99, P3, R8, 0x8000, RZ ;  /* 0x0000800008637810 */ /* 0x000fe40007f7e0ff */
[----:B------:R-:W-:-:S02]  /*7280*/  LOP3.LUT R160, R4, R15, RZ, 0x3c, !PT ;  /* 0x0000000f04a07212 */ /* 0x000fc400078e3cff */
[----:B------:R-:W-:Y:S02]  /*7290*/  LOP3.LUT R98, R99, 0x380, RZ, 0xc0, !PT ;  /* 0x0000038063627812 */ /* 0x000fe400078ec0ff */
[----:B------:R-:W-:Y:S02]  /*72a0*/  LOP3.LUT R4, R3, 0x380, RZ, 0xc0, !PT ;  /* 0x0000038003047812 */ /* 0x000fe400078ec0ff */
[----:B------:R-:W-:Y:S02]  /*72b0*/  SHF.R.U64 R98, R98, 0x3, RZ ;  /* 0x0000000362627819 */ /* 0x000fe400000012ff */
[----:B------:R-:W-:Y:S02]  /*72c0*/  SHF.R.U64 R4, R4, 0x3, RZ ;  /* 0x0000000304047819 */ /* 0x000fe400000012ff */
[----:B------:R-:W-:Y:S01]  /*72d0*/  LOP3.LUT R98, R98, R99, RZ, 0x3c, !PT ;  /* 0x0000006362627212 */ /* 0x000fe200078e3cff */
[----:B------:R-:W-:Y:S01]  /*72e0*/  IMAD.X R99, RZ, RZ, R9, P3 ;  /* 0x000000ffff637224 */ /* 0x000fe200018e0609 */
[----:B------:R-:W-:-:S02]  /*72f0*/  LOP3.LUT R168, R4, R3, RZ, 0x3c, !PT ;  /* 0x0000000304a87212 */ /* 0x000fc400078e3cff */
[----:B------:R-:W-:Y:S02]  /*7300*/  LOP3.LUT R138, R10, R107, RZ, 0x3c, !PT ;  /* 0x0000006b0a8a7212 */ /* 0x000fe400078e3cff */
[----:B------:R-:W-:Y:S02]  /*7310*/  IADD3 R4, P3, R8, 0xf000, RZ ;  /* 0x0000f00008047810 */ /* 0x000fe40007f7e0ff */
[----:B------:R-:W-:Y:S02]  /*7320*/  LOP3.LUT R10, R95, 0x380, RZ, 0xc0, !PT ;  /* 0x000003805f0a7812 */ /* 0x000fe400078ec0ff */
[----:B------:R-:W-:Y:S01]  /*7330*/  LOP3.LUT R3, R4, 0x380, RZ, 0xc0, !PT ;  /* 0x0000038004037812 */ /* 0x000fe200078ec0ff */
[----:B------:R-:W-:Y:S01]  /*7340*/  IMAD.X R127, RZ, RZ, R9, P3 ;  /* 0x000000ffff7f7224 */ /* 0x000fe200018e0609 */
[----:B------:R-:W-:Y:S02]  /*7350*/  SHF.R.U64 R10, R10, 0x3, RZ ;  /* 0x000000030a0a7819 */ /* 0x000fe400000012ff */
[----:B------:R-:W-:-:S02]  /*7360*/  SHF.R.U64 R3, R3, 0x3, RZ ;  /* 0x0000000303037819 */ /* 0x000fc400000012ff */
[----:B------:R-:W-:Y:S02]  /*7370*/  LOP3.LUT R152, R10, R95, RZ, 0x3c, !PT ;  /* 0x0000005f0a987212 */ /* 0x000fe400078e3cff */
[----:B------:R-:W-:Y:S02]  /*7380*/  IADD3 R95, P2, R8, 0x7000, RZ ;  /* 0x00007000085f7810 */ /* 0x000fe40007f5e0ff */
[----:B------:R-:W-:Y:S01]  /*7390*/  LOP3.LUT R126, R3, R4, RZ, 0x3c, !PT ;  /* 0x00000004037e7212 */ /* 0x000fe200078e3cff */
[----:B------:R-:W-:Y:S01]  /*73a0*/  IMAD R4, RZ, RZ, -UR41 ;  /* 0x80000029ff047e24 */ /* 0x000fe2000f8e02ff */
[----:B------:R-:W-:Y:S01]  /*73b0*/  LOP3.LUT R94, R95, 0x380, RZ, 0xc0, !PT ;  /* 0x000003805f5e7812 */ /* 0x000fe200078ec0ff */
[----:B------:R-:W0:Y:S01]  /*73c0*/  LDC R3, c[0x0][0xce8] ;  /* 0x00033a00ff037b82 */ /* 0x000e220000000800 */
[----:B------:R-:W-:Y:S02]  /*73d0*/  F2FP.F16.F32.PACK_AB R24, R25, R24 ;  /* 0x000000181918723e */ /* 0x000fe400000000ff */
[----:B------:R-:W-:-:S02]  /*73e0*/  SHF.R.U64 R94, R94, 0x3, RZ ;  /* 0x000000035e5e7819 */ /* 0x000fc400000012ff */
[----:B------:R-:W-:Y:S02]  /*73f0*/  F2FP.F16.F32.PACK_AB R25, R27, R26 ;  /* 0x0000001a1b19723e */ /* 0x000fe400000000ff */
[----:B------:R-:W-:Y:S01]  /*7400*/  LOP3.LUT R94, R94, R95, RZ, 0x3c, !PT ;  /* 0x0000005f5e5e7212 */ /* 0x000fe200078e3cff */
[----:B------:R-:W-:Y:S01]  /*7410*/  IMAD.X R95, RZ, RZ, R9, P2 ;  /* 0x000000ffff5f7224 */ /* 0x000fe200010e0609 */
[----:B------:R-:W-:Y:S02]  /*7420*/  IADD3 R123, P2, R8, 0xe000, RZ ;  /* 0x0000e000087b7810 */ /* 0x000fe40007f5e0ff */
[----:B------:R-:W-:Y:S02]  /*7430*/  F2FP.F16.F32.PACK_AB R27, R31, R30 ;  /* 0x0000001e1f1b723e */ /* 0x000fe400000000ff */
[----:B------:R-:W-:Y:S01]  /*7440*/  LOP3.LUT R122, R123, 0x380, RZ, 0xc0, !PT ;  /* 0x000003807b7a7812 */ /* 0x000fe200078ec0ff */
[----:B------:R-:W1:Y:S01]  /*7450*/  LDC R31, c[0x0][0xd38] ;  /* 0x00034e00ff1f7b82 */ /* 0x000e620000000800 */
[----:B------:R-:W-:-:S02]  /*7460*/  MOV R170, R170 ;  /* 0x000000aa00aa7202 */ /* 0x000fc40000000f00 */
[----:B------:R-:W-:Y:S02]  /*7470*/  SHF.R.U64 R122, R122, 0x3, RZ ;  /* 0x000000037a7a7819 */ /* 0x000fe400000012ff */
[----:B------:R-:W-:Y:S02]  /*7480*/  F2FP.F16.F32.PACK_AB R26, R187, R28 ;  /* 0x0000001cbb1a723e */ /* 0x000fe400000000ff */
[----:B------:R-:W-:Y:S01]  /*7490*/  LOP3.LUT R122, R122, R123, RZ, 0x3c, !PT ;  /* 0x0000007b7a7a7212 */ /* 0x000fe200078e3cff */
[----:B------:R-:W-:Y:S01]  /*74a0*/  IMAD.X R123, RZ, RZ, R9, P2 ;  /* 0x000000ffff7b7224 */ /* 0x000fe200010e0609 */
[----:B------:R-:W-:Y:S01]  /*74b0*/  LOP3.LUT R10, R91, 0x380, RZ, 0xc0, !PT ;  /* 0x000003805b0a7812 */ /* 0x000fe200078ec0ff */
[----:B------:R2:W-:Y:S01]  /*74c0*/  STSM.16.M88.4 [R170], R24 ;  /* 0x00000018aa007844 */ /* 0x0005e20000000200 */
[----:B0-----:R-:W-:Y:S02]  /*74d0*/  ISETP.NE.AND P2, PT, R3, 0x1, PT ;  /* 0x000000010300780c */ /* 0x001fe40003f45270 */
[----:B------:R-:W-:-:S02]  /*74e0*/  SHF.R.U64 R10, R10, 0x3, RZ ;  /* 0x000000030a0a7819 */ /* 0x000fc400000012ff */
[----:B------:R-:W-:Y:S02]  /*74f0*/  IADD3 R57, P0, R8, 0x5000, RZ ;  /* 0x0000500008397810 */ /* 0x000fe40007f1e0ff */
[----:B------:R-:W-:Y:S02]  /*7500*/  LOP3.LUT R156, R10, R91, RZ, 0x3c, !PT ;  /* 0x0000005b0a9c7212 */ /* 0x000fe400078e3cff */
[----:B------:R-:W-:Y:S02]  /*7510*/  F2FP.F16.F32.PACK_AB R32, R33, R32 ;  /* 0x000000202120723e */ /* 0x000fe400000000ff */
[----:B------:R-:W-:Y:S02]  /*7520*/  LOP3.LUT R10, R53, 0x380, RZ, 0xc0, !PT ;  /* 0x00000380350a7812 */ /* 0x000fe400078ec0ff */
[----:B------:R-:W-:Y:S01]  /*7530*/  F2FP.F16.F32.PACK_AB R33, R35, R34 ;  /* 0x000000222321723e */ /* 0x000fe200000000ff */
[----:B-1----:R-:W-:Y:S01]  /*7540*/  IMAD R4, R31, R4, UR44 ;  /* 0x0000002c1f047e24 */ /* 0x002fe2000f8e0204 */
[----:B------:R-:W-:Y:S01]  /*7550*/  IADD3 R91, P1, R8, 0x6000, RZ ;  /* 0x00006000085b7810 */ /* 0x000fe20007f3e0ff */
[----:B--2---:R-:W0:Y:S01]  /*7560*/  @P2 LDC R24, c[0x0][0xcec] ;  /* 0x00033b00ff182b82 */ /* 0x004e220000000800 */
[----:B------:R-:W-:-:S02]  /*7570*/  LOP3.LUT R56, R57, 0x380, RZ, 0xc0, !PT ;  /* 0x0000038039387812 */ /* 0x000fc400078ec0ff */
[----:B------:R-:W-:Y:S01]  /*7580*/  F2FP.F16.F32.PACK_AB R35, R39, R38 ;  /* 0x000000262723723e */ /* 0x000fe200000000ff */
[----:B------:R-:W-:Y:S01]  /*7590*/  IMAD R39, R4, 0x80, R210 ;  /* 0x0000008004277824 */ /* 0x000fe200078e02d2 */
[----:B------:R-:W-:Y:S02]  /*75a0*/  SHF.R.U64 R10, R10, 0x3, RZ ;  /* 0x000000030a0a7819 */ /* 0x000fe400000012ff */
[----:B------:R-:W-:Y:S01]  /*75b0*/  LOP3.LUT R90, R91, 0x380, RZ, 0xc0, !PT ;  /* 0x000003805b5a7812 */ /* 0x000fe200078ec0ff */
[----:B------:R-:W1:Y:S01]  /*75c0*/  @P2 LDC R25, c[0x0][0xcf0] ;  /* 0x00033c00ff192b82 */ /* 0x000e620000000800 */
[----:B------:R-:W-:Y:S02]  /*75d0*/  SHF.R.U64 R56, R56, 0x3, RZ ;  /* 0x0000000338387819 */ /* 0x000fe400000012ff */
[----:B------:R-:W-:Y:S02]  /*75e0*/  LOP3.LUT R20, R21, 0x380, RZ, 0xc0, !PT ;  /* 0x0000038015147812 */ /* 0x000fe400078ec0ff */
[----:B------:R-:W-:Y:S01]  /*75f0*/  LOP3.LUT R164, R10, R53, RZ, 0x3c, !PT ;  /* 0x000000350aa47212 */ /* 0x000fe200078e3cff */
[----:B------:R-:W-:Y:S01]  /*7600*/  IMAD.U32 R10, RZ, RZ, UR4 ;  /* 0x00000004ff0a7e24 */ /* 0x000fe2000f8e00ff */
[----:B------:R-:W-:Y:S01]  /*7610*/  SHF.R.U64 R90, R90, 0x3, RZ ;  /* 0x000000035a5a7819 */ /* 0x000fe200000012ff */
[----:B------:R-:W2:Y:S01]  /*7620*/  LDC.64 R30, c[0x0][0xc98] ;  /* 0x00032600ff1e7b82 */ /* 0x000ea20000000a00 */
[----:B------:R-:W-:Y:S01]  /*7630*/  LOP3.LUT R56, R56, R57, RZ, 0x3c, !PT ;  /* 0x0000003938387212 */ /* 0x000fe200078e3cff */
[----:B------:R-:W-:Y:S01]  /*7640*/  UIADD3 UR4, UR5, UR6, URZ ;  /* 0x0000000605047290 */ /* 0x000fe2000fffe03f */
[----:B------:R-:W-:Y:S01]  /*7650*/  F2FP.F16.F32.PACK_AB R34, R37, R36 ;  /* 0x000000242522723e */ /* 0x000fe200000000ff */
[----:B------:R-:W-:Y:S01]  /*7660*/  IMAD.X R57, RZ, RZ, R9, P0 ;  /* 0x000000ffff397224 */ /* 0x000fe200000e0609 */
[----:B------:R-:W-:Y:S01]  /*7670*/  SHF.R.U64 R20, R20, 0x3, RZ ;  /* 0x0000000314147819 */ /* 0x000fe200000012ff */
[----:B------:R-:W-:Y:S01]  /*7680*/  IMAD.MOV.U32 R37, RZ, RZ, R39 ;  /* 0x000000ffff257224 */ /* 0x000fe200078e0027 */
[----:B------:R-:W-:Y:S01]  /*7690*/  MOV R150, R150 ;  /* 0x0000009600967202 */ /* 0x000fe20000000f00 */
[----:B0-----:R-:W-:Y:S01]  /*76a0*/  @P2 IMAD.HI.U32 R24, R39, R24, RZ ;  /* 0x0000001827182227 */ /* 0x001fe200078e00ff */
[----:B------:R-:W-:Y:S01]  /*76b0*/  IADD3 R115, P0, R8, 0xc000, RZ ;  /* 0x0000c00008737810 */ /* 0x000fe20007f1e0ff */
[----:B------:R-:W-:Y:S01]  /*76c0*/  ULDC UR6, c[0x0][0xb88] ;  /* 0x0002e20000067ab9 */ /* 0x000fe20000000800 */
[----:B------:R-:W-:Y:S01]  /*76d0*/  LOP3.LUT R90, R90, R91, RZ, 0x3c, !PT ;  /* 0x0000005b5a5a7212 */ /* 0x000fe200078e3cff */
[----:B------:R-:W-:Y:S01]  /*76e0*/  IMAD.X R91, RZ, RZ, R9, P1 ;  /* 0x000000ffff5b7224 */ /* 0x000fe200008e0609 */
[----:B------:R-:W-:Y:S01]  /*76f0*/  LOP3.LUT R166, R20, R21, RZ, 0x3c, !PT ;  /* 0x0000001514a67212 */ /* 0x000fe200078e3cff */
[----:B------:R0:W-:Y:S01]  /*7700*/  STSM.16.M88.4 [R150], R32 ;  /* 0x0000002096007844 */ /* 0x0001e20000000200 */
[----:B------:R-:W-:Y:S01]  /*7710*/  F2FP.F16.F32.PACK_AB R40, R41, R40 ;  /* 0x000000282928723e */ /* 0x000fe200000000ff */
[----:B------:R-:W-:Y:S01]  /*7720*/  IMAD.U32 R11, RZ, RZ, UR4 ;  /* 0x00000004ff0b7e24 */ /* 0x000fe2000f8e00ff */
[----:B-1----:R-:W-:Y:S01]  /*7730*/  @P2 SHF.R.U32.HI R37, RZ, R25, R24 ;  /* 0x00000019ff252219 */ /* 0x002fe20000011618 */
[----:B------:R-:W-:Y:S01]  /*7740*/  ULDC.64 UR4, c[0x0][0xc88] ;  /* 0x0003220000047ab9 */ /* 0x000fe20000000a00 */
[----:B------:R-:W-:-:S02]  /*7750*/  IADD3 R119, P1, R8, 0xd000, RZ ;  /* 0x0000d00008777810 */ /* 0x000fc40007f3e0ff */
[----:B------:R-:W-:Y:S02]  /*7760*/  LOP3.LUT R114, R115, 0x380, RZ, 0xc0, !PT ;  /* 0x0000038073727812 */ /* 0x000fe400078ec0ff */
[----:B------:R-:W-:Y:S01]  /*7770*/  F2FP.F16.F32.PACK_AB R41, R43, R42 ;  /* 0x0000002a2b29723e */ /* 0x000fe200000000ff */
[C---:B--2---:R-:W-:Y:S01]  /*7780*/  IMAD R28, R30.reuse, UR7, RZ ;  /* 0x000000071e1c7c24 */ /* 0x044fe2000f8e02ff */
[----:B------:R-:W-:Y:S01]  /*7790*/  F2FP.F16.F32.PACK_AB R48, R49, R48 ;  /* 0x000000303130723e */ /* 0x000fe200000000ff */
[----:B------:R-:W-:Y:S01]  /*77a0*/  IMAD.WIDE.U32 R10, R30, UR43, R10 ;  /* 0x0000002b1e0a7c25 */ /* 0x000fe2000f8e000a */
[----:B------:R-:W-:Y:S02]  /*77b0*/  LOP3.LUT R52, R111, 0x380, RZ, 0xc0, !PT ;  /* 0x000003806f347812 */ /* 0x000fe400078ec0ff */
[----:B------:R-:W-:Y:S01]  /*77c0*/  MOV R160, R160 ;  /* 0x000000a000a07202 */ /* 0x000fe20000000f00 */
[----:B0-----:R-:W-:Y:S01]  /*77d0*/  IMAD.MOV R32, RZ, RZ, -R37 ;  /* 0x000000ffff207224 */ /* 0x001fe200078e0a25 */
[----:B------:R-:W-:Y:S01]  /*77e0*/  F2FP.F16.F32.PACK_AB R42, R45, R44 ;  /* 0x0000002c2d2a723e */ /* 0x000fe200000000ff */
[----:B------:R-:W-:Y:S01]  /*77f0*/  IMAD R28, R31, UR43, R28 ;  /* 0x0000002b1f1c7c24 */ /* 0x000fe2000f8e021c */
[----:B------:R-:W-:Y:S01]  /*7800*/  F2FP.F16.F32.PACK_AB R43, R47, R46 ;  /* 0x0000002e2f2b723e */ /* 0x000fe200000000ff */
[----:B------:R-:W-:Y:S01]  /*7810*/  IMAD R33, R3, R32, R39 ;  /* 0x0000002003217224 */ /* 0x000fe200078e0227 */
[----:B------:R-:W-:Y:S01]  /*7820*/  F2FP.F16.F32.PACK_AB R49, R51, R50 ;  /* 0x000000323331723e */ /* 0x000fe200000000ff */
[----:B------:R-:W-:Y:S01]  /*7830*/  IMAD R32, R4, 0x80, R208 ;  /* 0x0000008004207824 */ /* 0x000fe200078e02d0 */
[----:B------:R-:W-:Y:S01]  /*7840*/  MOV R168, R168 ;  /* 0x000000a800a87202 */ /* 0x000fe20000000f00 */
        /* <DEDUP_REMOVED lines=9> */
[----:B------:R-:W-:Y:S02]  /*78e0*/  LOP3.LUT R118, R119, 0x380, RZ, 0xc0, !PT ;  /* 0x0000038077767812 */ /* 0x000fe400078ec0ff */
[----:B------:R-:W-:Y:S01]  /*78f0*/  SHF.R.U64 R114, R114, 0x3, RZ ;  /* 0x0000000372727819 */ /* 0x000fe200000012ff */
[----:B------:R0:W-:Y:S01]  /*7900*/  STSM.16.M88.4 [R166], R24 ;  /* 0x00000018a6007844 */ /* 0x0001e20000000200 */
[----:B------:R-:W-:Y:S02]  /*7910*/  SHF.R.U64 R52, R52, 0x3, RZ ;  /* 0x0000000334347819 */ /* 0x000fe400000012ff */
[C---:B------:R-:W-:Y:S02]  /*7920*/  IADD3 R15, P4, R8.reuse, 0x2000, RZ ;  /* 0x00002000080f7810 */ /* 0x040fe40007f9e0ff */
[C---:B------:R-:W-:Y:S02]  /*7930*/  IADD3 R21, P5, R8.reuse, 0x3000, RZ ;  /* 0x0000300008157810 */ /* 0x040fe40007fbe0ff */
[----:B------:R-:W-:-:S02]  /*7940*/  IADD3 R53, P6, R8, 0x4000, RZ ;  /* 0x0000400008357810 */ /* 0x000fc40007fde0ff */
[----:B------:R-:W-:Y:S02]  /*7950*/  SHF.R.U64 R118, R118, 0x3, RZ ;  /* 0x0000000376767819 */ /* 0x000fe400000012ff */
[----:B------:R-:W-:Y:S01]  /*7960*/  LOP3.LUT R114, R114, R115, RZ, 0x3c, !PT ;  /* 0x0000007372727212 */ /* 0x000fe200078e3cff */
[----:B------:R-:W-:Y:S01]  /*7970*/  IMAD.X R115, RZ, RZ, R9, P0 ;  /* 0x000000ffff737224 */ /* 0x000fe200000e0609 */
[----:B------:R-:W-:Y:S02]  /*7980*/  F2FP.F16.F32.PACK_AB R64, R65, R64 ;  /* 0x000000404140723e */ /* 0x000fe400000000ff */
[----:B------:R-:W-:Y:S02]  /*7990*/  LOP3.LUT R134, R52, R111, RZ, 0x3c, !PT ;  /* 0x0000006f34867212 */ /* 0x000fe400078e3cff */
[----:B------:R-:W-:Y:S02]  /*79a0*/  F2FP.F16.F32.PACK_AB R65, R67, R66 ;  /* 0x000000424341723e */ /* 0x000fe400000000ff */
[----:B------:R-:W-:-:S02]  /*79b0*/  F2FP.F16.F32.PACK_AB R72, R73, R72 ;  /* 0x000000484948723e */ /* 0x000fc400000000ff */
[----:B0-----:R-:W-:Y:S02]  /*79c0*/  F2FP.F16.F32.PACK_AB R25, R7, R23 ;  /* 0x000000170719723e */ /* 0x001fe400000000ff */
[----:B------:R-:W-:Y:S02]  /*79d0*/  LOP3.LUT R14, R15, 0x380, RZ, 0xc0, !PT ;  /* 0x000003800f0e7812 */ /* 0x000fe400078ec0ff */
[----:B------:R-:W-:Y:S02]  /*79e0*/  LOP3.LUT R20, R21, 0x380, RZ, 0xc0, !PT ;  /* 0x0000038015147812 */ /* 0x000fe400078ec0ff */
[----:B------:R-:W-:Y:S02]  /*79f0*/  LOP3.LUT R52, R53, 0x380, RZ, 0xc0, !PT ;  /* 0x0000038035347812 */ /* 0x000fe400078ec0ff */
[----:B------:R-:W-:Y:S02]  /*7a00*/  MOV R164, R164 ;  /* 0x000000a400a47202 */ /* 0x000fe40000000f00 */
[----:B------:R-:W-:-:S02]  /*7a10*/  F2FP.F16.F32.PACK_AB R66, R201, R68 ;  /* 0x00000044c942723e */ /* 0x000fc400000000ff */
[----:B------:R-:W-:Y:S02]  /*7a20*/  F2FP.F16.F32.PACK_AB R67, R71, R70 ;  /* 0x000000464743723e */ /* 0x000fe400000000ff */
[----:B------:R-:W-:Y:S02]  /*7a30*/  F2FP.F16.F32.PACK_AB R73, R75, R74 ;  /* 0x0000004a4b49723e */ /* 0x000fe400000000ff */
[----:B------:R-:W-:Y:S01]  /*7a40*/  F2FP.F16.F32.PACK_AB R80, R81, R80 ;  /* 0x000000505150723e */ /* 0x000fe200000000ff */
[----:B------:R-:W-:Y:S01]  /*7a50*/  STSM.16.M88.4 [R164], R64 ;  /* 0x00000040a4007844 */ /* 0x000fe20000000200 */
[----:B------:R-:W-:Y:S02]  /*7a60*/  SHF.R.S32.HI R23, RZ, 0x1f, R37 ;  /* 0x0000001fff177819 */ /* 0x000fe40000011425 */
[----:B------:R-:W-:Y:S02]  /*7a70*/  SHF.R.S32.HI R7, RZ, 0x1f, R33 ;  /* 0x0000001fff077819 */ /* 0x000fe40000011421 */
[----:B------:R-:W-:-:S02]  /*7a80*/  IADD3 R10, P0, R37, R10, RZ ;  /* 0x0000000a250a7210 */ /* 0x000fc40007f1e0ff */
[----:B------:R-:W-:Y:S02]  /*7a90*/  MOV R162, R162 ;  /* 0x000000a200a27202 */ /* 0x000fe40000000f00 */
[----:B------:R-:W-:Y:S02]  /*7aa0*/  F2FP.F16.F32.PACK_AB R74, R200, R76 ;  /* 0x0000004cc84a723e */ /* 0x000fe400000000ff */
[----:B------:R-:W-:Y:S02]  /*7ab0*/  F2FP.F16.F32.PACK_AB R75, R79, R78 ;  /* 0x0000004e4f4b723e */ /* 0x000fe400000000ff */
[----:B------:R-:W-:Y:S02]  /*7ac0*/  F2FP.F16.F32.PACK_AB R81, R83, R82 ;  /* 0x000000525351723e */ /* 0x000fe400000000ff */
[----:B------:R-:W-:Y:S01]  /*7ad0*/  LOP3.LUT R118, R118, R119, RZ, 0x3c, !PT ;  /* 0x0000007776767212 */ /* 0x000fe200078e3cff */
[----:B------:R-:W-:Y:S01]  /*7ae0*/  STSM.16.M88.4 [R162], R72 ;  /* 0x00000048a2007844 */ /* 0x000fe20000000200 */
[----:B------:R-:W-:-:S02]  /*7af0*/  MOV R158, R158 ;  /* 0x0000009e009e7202 */ /* 0x000fc40000000f00 */
[----:B------:R-:W-:Y:S02]  /*7b00*/  F2FP.F16.F32.PACK_AB R82, R199, R84 ;  /* 0x00000054c752723e */ /* 0x000fe400000000ff */
[----:B------:R-:W-:Y:S02]  /*7b10*/  F2FP.F16.F32.PACK_AB R83, R87, R86 ;  /* 0x000000565753723e */ /* 0x000fe400000000ff */
[----:B------:R-:W-:Y:S02]  /*7b20*/  LOP3.LUT R119, R8, 0x380, RZ, 0xc0, !PT ;  /* 0x0000038008777812 */ /* 0x000fe400078ec0ff */
[----:B------:R-:W-:Y:S01]  /*7b30*/  MOV R156, R156 ;  /* 0x0000009c009c7202 */ /* 0x000fe20000000f00 */
[----:B------:R-:W-:Y:S01]  /*7b40*/  STSM.16.M88.4 [R158], R80 ;  /* 0x000000509e007844 */ /* 0x000fe20000000200 */
[----:B------:R-:W-:Y:S02]  /*7b50*/  F2FP.F16.F32.PACK_AB R24, R198, R88 ;  /* 0x00000058c618723e */ /* 0x000fe400000000ff */
[----:B------:R-:W-:-:S02]  /*7b60*/  F2FP.F16.F32.PACK_AB R26, R197, R92 ;  /* 0x0000005cc51a723e */ /* 0x000fc400000000ff */
        /* <DEDUP_REMOVED lines=99> */
[--C-:B------:R-:W-:Y:S02]  /*81a0*/  IMAD.X R107, RZ, RZ, R9.reuse, P5 ;  /* 0x000000ffff6b7224 */ /* 0x100fe400028e0609 */
[--C-:B-1----:R-:W-:Y:S01]  /*81b0*/  IMAD R5, R19, 0x20, R22.reuse ;  /* 0x0000002013057824 */ /* 0x102fe200078e0216 */
[----:B------:R-:W-:Y:S01]  /*81c0*/  UIMAD.WIDE.U32 UR4, UR43, UR8, UR4 ;  /* 0x000000082b0472a5 */ /* 0x000fe2000f8e0004 */
[----:B------:R-:W-:Y:S01]  /*81d0*/  IMAD.X R111, RZ, RZ, R9, P6 ;  /* 0x000000ffff6f7224 */ /* 0x000fe200030e0609 */
[----:B--2---:R-:W1:Y:S01]  /*81e0*/  @P2 LDC R15, c[0x0][0xcec] ;  /* 0x00033b00ff0f2b82 */ /* 0x004e620000000800 */
[C---:B------:R-:W-:Y:S01]  /*81f0*/  IMAD R14, R4.reuse, 0x80, R5 ;  /* 0x00000080040e7824 */ /* 0x040fe200078e0205 */
[----:B------:R2:W5:Y:S01]  /*8200*/  LD.E.128 R24, desc[UR46][R20.64] ;  /* 0x0000002e14187980 */ /* 0x000562000c101d00 */
[----:B------:R-:W-:Y:S01]  /*8210*/  IMAD R30, R4, 0x80, R22 ;  /* 0x00000080041e7824 */ /* 0x000fe200078e0216 */
[----:B------:R-:W-:-:S02]  /*8220*/  UIADD3 UR38, UR38, 0x1, URZ ;  /* 0x0000000126267890 */ /* 0x000fc4000fffe03f */
[----:B------:R-:W5:Y:S02]  /*8230*/  LD.E.128 R52, desc[UR46][R52.64] ;  /* 0x0000002e34347980 */ /* 0x000f64000c101d00 */
[----:B---3--:R-:W3:Y:S01]  /*8240*/  LDC.64 R12, c[0x0][0xbe0] ;  /* 0x0002f800ff0c7b82 */ /* 0x008ee20000000a00 */
[----:B------:R-:W-:Y:S01]  /*8250*/  IMAD.MOV.U32 R0, RZ, RZ, R14 ;  /* 0x000000ffff007224 */ /* 0x000fe200078e000e */
[----:B------:R-:W-:Y:S01]  /*8260*/  UIADD3 UR5, UR5, UR7, URZ ;  /* 0x0000000705057290 */ /* 0x000fe2000fffe03f */
[----:B------:R-:W5:Y:S01]  /*8270*/  LD.E.128 R8, desc[UR46][R8.64] ;  /* 0x0000002e08087980 */ /* 0x000f62000c101d00 */
[----:B------:R-:W-:Y:S01]  /*8280*/  ULDC.64 UR8, c[0x0][0xb80] ;  /* 0x0002e00000087ab9 */ /* 0x000fe20000000a00 */
[----:B------:R-:W-:Y:S02]  /*8290*/  ULDC.64 UR6, c[0x0][0xbd8] ;  /* 0x0002f60000067ab9 */ /* 0x000fe40000000a00 */
[----:B------:R-:W5:Y:S04]  /*82a0*/  LD.E.128 R56, desc[UR46][R56.64] ;  /* 0x0000002e38387980 */ /* 0x000f68000c101d00 */
[----:B------:R-:W5:Y:S04]  /*82b0*/  LD.E.128 R88, desc[UR46][R90.64] ;  /* 0x0000002e5a587980 */ /* 0x000f68000c101d00 */
[----:B------:R-:W5:Y:S01]  /*82c0*/  LD.E.128 R92, desc[UR46][R94.64] ;  /* 0x0000002e5e5c7980 */ /* 0x000f62000c101d00 */
[----:B-1----:R-:W-:-:S03]  /*82d0*/  @P2 IMAD.HI.U32 R5, R14, R15, RZ ;  /* 0x0000000f0e052227 */ /* 0x002fc600078e00ff */
[----:B------:R-:W5:Y:S02]  /*82e0*/  LD.E.128 R96, desc[UR46][R98.64] ;  /* 0x0000002e62607980 */ /* 0x000f64000c101d00 */
[----:B0-----:R-:W-:Y:S02]  /*82f0*/  @P2 SHF.R.U32.HI R0, RZ, R6, R5 ;  /* 0x00000006ff002219 */ /* 0x001fe40000011605 */
[----:B------:R-:W5:Y:S02]  /*8300*/  LD.E.128 R100, desc[UR46][R102.64] ;  /* 0x0000002e66647980 */ /* 0x000f64000c101d00 */
[--C-:B------:R-:W-:Y:S01]  /*8310*/  SHF.R.S32.HI R5, RZ, 0x1f, R0.reuse ;  /* 0x0000001fff057819 */ /* 0x100fe20000011400 */
[----:B------:R-:W-:Y:S01]  /*8320*/  IMAD.MOV R6, RZ, RZ, -R0 ;  /* 0x000000ffff067224 */ /* 0x000fe200078e0a00 */
[----:B------:R-:W5:Y:S03]  /*8330*/  LD.E.128 R104, desc[UR46][R106.64] ;  /* 0x0000002e6a687980 */ /* 0x000f66000c101d00 */
[----:B------:R-:W-:Y:S01]  /*8340*/  IMAD R3, R3, R6, R14 ;  /* 0x0000000603037224 */ /* 0x000fe200078e020e */
[----:B------:R-:W5:Y:S01]  /*8350*/  LD.E.128 R108, desc[UR46][R110.64] ;  /* 0x0000002e6e6c7980 */ /* 0x000f62000c101d00 */
[----:B---3--:R-:W-:-:S03]  /*8360*/  IMAD R5, R5, R12, RZ ;  /* 0x0000000c05057224 */ /* 0x008fc600078e02ff */
[----:B------:R-:W5:Y:S01]  /*8370*/  LD.E.128 R112, desc[UR46][R114.64] ;  /* 0x0000002e72707980 */ /* 0x000f62000c101d00 */
[----:B------:R-:W-:Y:S01]  /*8380*/  SHF.R.S32.HI R4, RZ, 0x1f, R3 ;  /* 0x0000001fff047819 */ /* 0x000fe20000011403 */
[C---:B------:R-:W-:Y:S02]  /*8390*/  IMAD R5, R0.reuse, R13, R5 ;  /* 0x0000000d00057224 */ /* 0x040fe400078e0205 */
[----:B------:R-:W5:Y:S01]  /*83a0*/  LD.E.128 R116, desc[UR46][R118.64] ;  /* 0x0000002e76747980 */ /* 0x000f62000c101d00 */
[----:B------:R-:W-:-:S03]  /*83b0*/  IMAD.WIDE.U32 R12, R0, R12, UR4 ;  /* 0x00000004000c7e25 */ /* 0x000fc6000f8e000c */
[----:B------:R-:W5:Y:S04]  /*83c0*/  LD.E.128 R120, desc[UR46][R122.64] ;  /* 0x0000002e7a787980 */ /* 0x000f68000c101d00 */
        /* <DEDUP_REMOVED lines=27> */
[----:B------:R2:W0:Y:S01]  /*8580*/  SHFL.IDX PT, R12, R6, RZ, 0x181f ;  /* 0x00181fff060c7589 */ /* 0x00042200000e0000 */
[----:B------:R-:W-:Y:S03]  /*8590*/  BSSY B0, `(.L_x_9445) ;  /* 0x0000014000007945 */ /* 0x000fe60003800000 */
[----:B------:R2:W1:Y:S01]  /*85a0*/  SHFL.IDX PT, R13, R3, RZ, 0x181f ;  /* 0x00181fff030d7589 */ /* 0x00046200000e0000 */
[----:B------:R-:W-:Y:S01]  /*85b0*/  ISETP.GE.AND P0, PT, R0, R7, PT ;  /* 0x000000070000720c */ /* 0x000fe20003f06270 */
[----:B------:R-:W-:-:S12]  /*85c0*/  @P2 BRA `(.L_x_9446) ;  /* 0x0000000000402947 */ /* 0x000fd80003800000 */
[----:B------:R-:W-:Y:S02]  /*85d0*/  ULDC UR4, c[0x0][0xbc8] ;  /* 0x0002f20000047ab9 */ /* 0x000fe40000000800 */
[----:B------:R-:W-:Y:S02]  /*85e0*/  ISETP.GE.AND P4, PT, R18, UR4, PT ;  /* 0x0000000412007c0c */ /* 0x000fe4000bf86270 */
[----:B------:R-:W-:Y:S02]  /*85f0*/  ISETP.GE.AND P3, PT, R17, UR4, PT ;  /* 0x0000000411007c0c */ /* 0x000fe4000bf66270 */
[----:B------:R-:W-:Y:S02]  /*8600*/  ISETP.GE.AND P2, PT, R16, UR4, PT ;  /* 0x0000000410007c0c */ /* 0x000fe4000bf46270 */
[----:B------:R-:W-:-:S07]  /*8610*/  ISETP.GE.AND P5, PT, R2, UR4, PT ;  /* 0x0000000402007c0c */ /* 0x000fce000bfa6270 */
[----:B0-----:R-:W-:-:S04]  /*8620*/  @!P4 LEA R14, P6, R18, R12, 0x1 ;  /* 0x0000000c120ec211 */ /* 0x001fc800078c08ff */
[----:B-1----:R-:W-:Y:S02]  /*8630*/  @!P4 LEA.HI.X R15, R18, R13, R214, 0x1, P6 ;  /* 0x0000000d120fc211 */ /* 0x002fe400030f0cd6 */
[----:B--2---:R-:W-:Y:S01]  /*8640*/  @!P3 LEA R20, P6, R17, R12, 0x1 ;  /* 0x0000000c1114b211 */ /* 0x004fe200078c08ff */
        /* <DEDUP_REMOVED lines=8> */
.L_x_9446:
[----:B------:R-:W-:Y:S05]  /*86d0*/  BSYNC B0 ;  /* 0x0000000000007941 */ /* 0x000fea0003800000 */
.L_x_9445:
        /* <DEDUP_REMOVED lines=10> */
[CC--:B------:R-:W-:Y:S02]  /*8780*/  @!P2 LEA R12, P5, R17.reuse, R8.reuse, 0x1 ;  /* 0x00000008110ca211 */ /* 0x0c0fe400078a08ff */
[-C--:B----4-:R-:W-:Y:S02]  /*8790*/  @!P3 LEA.HI.X R11, R18, R9.reuse, R214, 0x1, P6 ;  /* 0x00000009120bb211 */ /* 0x090fe400030f0cd6 */
[----:B------:R-:W-:Y:S01]  /*87a0*/  @!P1 LEA R14, P6, R16, R8, 0x1 ;  /* 0x00000008100e9211 */ /* 0x000fe200078c08ff */
[----:B------:R-:W-:Y:S01]  /*87b0*/  @!P4 IMAD.WIDE R4, R2, 0x2, R8 ;  /* 0x000000020204c825 */ /* 0x000fe200078e0208 */
[-C--:B-1----:R-:W-:Y:S02]  /*87c0*/  @!P2 LEA.HI.X R13, R17, R9.reuse, R213, 0x1, P5 ;  /* 0x00000009110da211 */ /* 0x082fe400028f0cd5 */
[----:B------:R-:W-:-:S02]  /*87d0*/  @!P1 LEA.HI.X R15, R16, R9, R212, 0x1, P6 ;  /* 0x00000009100f9211 */ /* 0x000fc400030f0cd4 */
[----:B------:R0:W-:Y:S04]  /*87e0*/  @!P4 ST.E.128 desc[UR46][R4.64], R40 ;  /* 0x000000280400c985 */ /* 0x0001e8000c101d2e */
[----:B------:R0:W-:Y:S04]  /*87f0*/  @!P3 ST.E.128 desc[UR46][R10.64], R56 ;  /* 0x000000380a00b985 */ /* 0x0001e8000c101d2e */
[----:B------:R0:W-:Y:S04]  /*8800*/  @!P2 ST.E.128 desc[UR46][R12.64], R100 ;  /* 0x000000640c00a985 */ /* 0x0001e8000c101d2e */
[----:B------:R0:W-:Y:S02]  /*8810*/  @!P1 ST.E.128 desc[UR46][R14.64], R116 ;  /* 0x000000740e009985 */ /* 0x0001e4000c101d2e */
.L_x_9448:
[----:B------:R-:W-:Y:S05]  /*8820*/  BSYNC B0 ;  /* 0x0000000000007941 */ /* 0x000fea0003800000 */
.L_x_9447:
        /* <DEDUP_REMOVED lines=10> */
[CC--:B------:R-:W-:Y:S02]  /*88d0*/  @!P5 LEA R12, P1, R17.reuse, R8.reuse, 0x1 ;  /* 0x00000008110cd211 */ /* 0x0c0fe400078208ff */
[----:B------:R-:W-:Y:S02]  /*88e0*/  @!P6 LEA R14, P2, R16, R8, 0x1 ;  /* 0x00000008100ee211 */ /* 0x000fe400078408ff */
[----:B-1----:R-:W-:Y:S01]  /*88f0*/  @!P3 IMAD.WIDE R4, R2, 0x2, R8 ;  /* 0x000000020204b825 */ /* 0x002fe200078e0208 */
[-C--:B------:R-:W-:Y:S02]  /*8900*/  @!P4 LEA.HI.X R11, R18, R9.reuse, R214, 0x1, P0 ;  /* 0x00000009120bc211 */ /* 0x080fe400000f0cd6 */
[-C--:B------:R-:W-:Y:S02]  /*8910*/  @!P5 LEA.HI.X R13, R17, R9.reuse, R213, 0x1, P1 ;  /* 0x00000009110dd211 */ /* 0x080fe400008f0cd5 */
[----:B------:R-:W-:Y:S01]  /*8920*/  @!P6 LEA.HI.X R15, R16, R9, R212, 0x1, P2 ;  /* 0x00000009100fe211 */ /* 0x000fe200010f0cd4 */
[----:B------:R0:W-:Y:S04]  /*8930*/  @!P3 ST.E.128 desc[UR46][R4.64], R44 ;  /* 0x0000002c0400b985 */ /* 0x0001e8000c101d2e */
[----:B------:R0:W-:Y:S04]  /*8940*/  @!P4 ST.E.128 desc[UR46][R10.64], R88 ;  /* 0x000000580a00c985 */ /* 0x0001e8000c101d2e */
[----:B------:R0:W-:Y:S04]  /*8950*/  @!P5 ST.E.128 desc[UR46][R12.64], R104 ;  /* 0x000000680c00d985 */ /* 0x0001e8000c101d2e */
[----:B------:R0:W-:Y:S02]  /*8960*/  @!P6 ST.E.128 desc[UR46][R14.64], R120 ;  /* 0x000000780e00e985 */ /* 0x0001e4000c101d2e */
.L_x_9450:
[----:B------:R-:W-:Y:S05]  /*8970*/  BSYNC B0 ;  /* 0x0000000000007941 */ /* 0x000fea0003800000 */
.L_x_9449:
        /* <DEDUP_REMOVED lines=12> */
[-C--:B0-234-:R-:W-:Y:S02]  /*8a40*/  @!P4 LEA R6, P0, R18, R8.reuse, 0x1 ;  /* 0x000000081206c211 */ /* 0x09dfe400078008ff */
        /* <DEDUP_REMOVED lines=10> */
.L_x_9452:
[----:B------:R-:W-:Y:S05]  /*8af0*/  BSYNC B0 ;  /* 0x0000000000007941 */ /* 0x000fea0003800000 */
.L_x_9451:
[----:B------:R-:W5:Y:S02]  /*8b00*/  LDC R0, c[0x0][0xd34] ;  /* 0x00034d00ff007b82 */ /* 0x000f640000000800 */
[----:B-----5:R-:W-:-:S13]  /*8b10*/  ISETP.LE.AND P0, PT, R0, UR44, PT ;  /* 0x0000002c00007c0c */ /* 0x020fda000bf03270 */
[----:B------:R-:W-:Y:S05]  /*8b20*/  @!P0 BRA `(.L_x_9453) ;  /* 0xffffff8000a88947 */ /* 0x000fea000383ffff */
[----:B------:R-:W-:Y:S05]  /*8b30*/  EXIT ;  /* 0x000000000000794d */ /* 0x000fea0003800000 */
.L_x_9422:
        /* <DEDUP_REMOVED lines=34> */
[C---:B-1----:R-:W-:Y:S02]  /*8d60*/  LOP3.LUT R3, R2.reuse, 0x80, RZ, 0xfc, !PT ;  /* 0x0000008002037812 */ /* 0x042fe400078efcff */
[----:B--2---:R-:W-:-:S07]  /*8d70*/  LOP3.LUT R0, R2, 0xc0, RZ, 0xfc, !PT ;  /* 0x000000c002007812 */ /* 0x004fce00078efcff */
.L_x_9534:
[----:B------:R-:W2:Y:S01]  /*8d80*/  LDL R2, [R1+0x24] ;  /* 0x0000240001027983 */ /* 0x000ea20000100800 */
[----:B-1----:R-:W1:Y:S01]  /*8d90*/  LDC R0, c[0x0][0xd38] ;  /* 0x00034e00ff007b82 */ /* 0x002e620000000800 */
[----:B------:R-:W-:Y:S05]  /*8da0*/  YIELD ;  /* 0x0000000000007946 */ /* 0x000fea0003800000 */
[----:B------:R-:W-:Y:S02]  /*8db0*/  ULDC.64 UR4, c[0x0][0x418] ;  /* 0x0001060000047ab9 */ /* 0x000fe40000000a00 */
[----:B------:R-:W3:Y:S01]  /*8dc0*/  LDC R17, c[0x0][0xd44] ;  /* 0x00035100ff117b82 */ /* 0x000ee20000000800 */
[----:B------:R-:W-:-:S03]  /*8dd0*/  UISETP.NE.U32.AND UP0, UPT, UR4, URZ, UPT ;  /* 0x0000003f0400728c */ /* 0x000fc6000bf05070 */
[----:B------:R-:W-:Y:S01]  /*8de0*/  ULDC UR4, c[0x0][0x424] ;  /* 0x0001090000047ab9 */ /* 0x000fe20000000800 */
[----:B------:R-:W-:-:S04]  /*8df0*/  UISETP.NE.AND.EX UP0, UPT, UR5, URZ, UPT, UP0 ;  /* 0x0000003f0500728c */ /* 0x000fc8000bf05300 */
[----:B------:R-:W-:Y:S01]  /*8e00*/  USEL UR4, UR4, 0x1, UP0 ;  /* 0x0000000104047887 */ /* 0x000fe20008000000 */
[----:B-1----:R-:W-:-:S13]  /*8e10*/  ISETP.NE.AND P0, PT, R0, 0x1, PT ;  /* 0x000000010000780c */ /* 0x002fda0003f05270 */
[----:B------:R-:W2:Y:S08]  /*8e20*/  @P0 LDC R0, c[0x0][0xd3c] ;  /* 0x00034f00ff000b82 */ /* 0x000eb00000000800 */
[----:B------:R-:W1:Y:S01]  /*8e30*/  @P0 LDC R3, c[0x0][0xd40] ;  /* 0x00035000ff030b82 */ /* 0x000e620000000800 */
[----:B--2---:R-:W-:-:S04]  /*8e40*/  @P0 IMAD.HI.U32 R0, R2, R0, RZ ;  /* 0x0000000002000227 */ /* 0x004fc800078e00ff */
[----:B------:R-:W-:Y:S01]  /*8e50*/  IMAD.MOV.U32 R4, RZ, RZ, R2 ;  /* 0x000000ffff047224 */ /* 0x000fe200078e0002 */
[----:B-1----:R-:W-:Y:S02]  /*8e60*/  @P0 SHF.R.U32.HI R4, RZ, R3, R0 ;  /* 0x00000003ff040219 */ /* 0x002fe40000011600 */
[----:B---3--:R-:W-:-:S03]  /*8e70*/  ISETP.NE.AND P0, PT, R17, 0x1, PT ;  /* 0x000000011100780c */ /* 0x008fc60003f05270 */
[----:B------:R-:W-:Y:S01]  /*8e80*/  IMAD.MOV.U32 R5, RZ, RZ, R4 ;  /* 0x000000ffff057224 */ /* 0x000fe200078e0004 */
[----:B------:R-:W-:Y:S09]  /*8e90*/  STL [R1+0x10], R4 ;  /* 0x0000100401007387 */ /* 0x000ff20000100800 */
[----:B------:R-:W1:Y:S02]  /*8ea0*/  @P0 LDC.64 R2, c[0x0][0xd48] ;  /* 0x00035200ff020b82 */ /* 0x000e640000000a00 */
[----:B-1----:R-:W-:-:S05]  /*8eb0*/  @P0 IMAD.HI.U32 R2, R4, R2, RZ ;  /* 0x0000000204020227 */ /* 0x002fca00078e00ff */
[----:B------:R-:W-:-:S05]  /*8ec0*/  @P0 SHF.R.U32.HI R5, RZ, R3, R2 ;  /* 0x00000003ff050219 */ /* 0x000fca0000011602 */
[----:B------:R-:W-:Y:S01]  /*8ed0*/  IMAD.MOV R0, RZ, RZ, -R5 ;  /* 0x000000ffff007224 */ /* 0x000fe200078e0a05 */
[----:B------:R-:W-:Y:S03]  /*8ee0*/  STL [R1+0x14], R5 ;  /* 0x0000140501007387 */ /* 0x000fe60000100800 */
[----:B------:R-:W-:Y:S02]  /*8ef0*/  IMAD R17, R17, R0, R4 ;  /* 0x0000000011117224 */ /* 0x000fe400078e0204 */
[----:B------:R-:W1:Y:S02]  /*8f00*/  LDC R0, c[0x0][0x2f0] ;  /* 0x0000bc00ff007b82 */ /* 0x000e640000000800 */
[----:B-1----:R-:W-:Y:S01]  /*8f10*/  IMAD R2, R0, UR4, RZ ;  /* 0x0000000400027c24 */ /* 0x002fe2000f8e02ff */
[----:B------:R-:W-:-:S03]  /*8f20*/  UIADD3 UR4, UR37, 0x1c400, URZ ;  /* 0x0001c40025047890 */ /* 0x000fc6000fffe03f */
[----:B------:R-:W-:Y:S01]  /*8f30*/  VIADD R0, R2, 0x5f ;  /* 0x0000005f02007836 */ /* 0x000fe20000000000 */
[----:B------:R1:W-:Y:S01]  /*8f40*/  STL [R1+0x58], R2 ;  /* 0x0000580201007387 */ /* 0x0003e20000100800 */
[----:B------:R-:W-:Y:S02]  /*8f50*/  ULOP3.LUT UP0, URZ, UR4, 0x3ff, URZ, 0xc0, !UPT ;  /* 0x000003ff043f7892 */ /* 0x000fe4000f80c03f */
[----:B------:R-:W-:-:S04]  /*8f60*/  IMAD.HI R0, R0, 0x2aaaaaab, RZ ;  /* 0x2aaaaaab00007827 */ /* 0x000fc800078e02ff */
[----:B------:R-:W-:Y:S02]  /*8f70*/  PLOP3.LUT P0, PT, PT, PT, UP0, 0x80, 0x0 ;  /* 0x000000000000781c */ /* 0x000fe40003f0f008 */
[----:B-1----:R-:W-:-:S04]  /*8f80*/  SHF.R.U32.HI R2, RZ, 0x1f, R0 ;  /* 0x0000001fff027819 */ /* 0x002fc80000011600 */
[----:B------:R-:W-:-:S05]  /*8f90*/  LEA.HI.SX32 R0, R0, R2, 0x1c ;  /* 0x0000000200007211 */ /* 0x000fca00078fe2ff */
[----:B------:R1:W-:Y:S02]  /*8fa0*/  STL [R1+0x20], R0 ;  /* 0x0000200001007387 */ /* 0x0003e40000100800 */
[----:B0-----:R-:W-:Y:S05]  /*8fb0*/  @!P0 BRA `(.L_x_9455) ;  /* 0x0000000000408947 */ /* 0x001fea0003800000 */
        /* <DEDUP_REMOVED lines=16> */
.L_x_9455:
        /* <DEDUP_REMOVED lines=17> */
[----:B--2---:R-:W-:-:S07]  /*91d0*/  IMAD.MOV.U32 R13, RZ, RZ, RZ ;  /* 0x000000ffff0d7224 */ /* 0x004fce00078e00ff */
[----:B------:R-:W-:-:S07]  /*91e0*/  LEPC R20, `(.L_x_9457) ;  /* 0x000000001014794e */ /* 0x000fce0000000000 */
[----:B01-3--:R-:W-:Y:S05]  /*91f0*/  CALL.ABS.NOINC R2 ;  /* 0x0000000002007343 */ /* 0x00bfea0003c00000 */
.L_x_9457:
        /* <DEDUP_REMOVED lines=15> */
.L_x_9456:
[----:B------:R-:W2:Y:S01]  /*92f0*/  LDL R2, [R1+0x20] ;  /* 0x0000200001027983 */ /* 0x000ea20000100800 */
[----:B------:R-:W-:-:S03]  /*9300*/  ULDC.64 UR4, c[0x0][0xaf0] ;  /* 0x0002bc0000047ab9 */ /* 0x000fc60000000a00 */
[----:B-1----:R-:W3:Y:S01]  /*9310*/  LDL R0, [R1+0x14] ;  /* 0x0000140001007983 */ /* 0x002ee20000100800 */
[----:B------:R-:W-:-:S04]  /*9320*/  ISETP.NE.U32.AND P0, PT, RZ, UR4, PT ;  /* 0x00000004ff007c0c */ /* 0x000fc8000bf05070 */
[----:B------:R-:W-:Y:S01]  /*9330*/  ISETP.NE.AND.EX P0, PT, RZ, UR5, PT, P0 ;  /* 0x00000005ff007c0c */ /* 0x000fe2000bf05300 */
[----:B--2---:R-:W-:-:S12]  /*9340*/  IMAD.MOV.U32 R16, RZ, RZ, R2 ;  /* 0x000000ffff107224 */ /* 0x004fd800078e0002 */
[----:B------:R-:W1:Y:S01]  /*9350*/  @P0 LDC.64 R2, c[0x0][0xaf0] ;  /* 0x0002bc00ff020b82 */ /* 0x000e620000000a00 */
[----:B---3--:R-:W-:Y:S02]  /*9360*/  IMAD.MOV.U32 R7, RZ, RZ, R0 ;  /* 0x000000ffff077224 */ /* 0x008fe400078e0000 */
[----:B-1----:R-:W-:-:S05]  /*9370*/  @P0 IMAD.WIDE R2, R0, 0x4, R2 ;  /* 0x0000000400020825 */ /* 0x002fca00078e0202 */
[----:B------:R1:W2:Y:S01]  /*9380*/  @P0 LDG.E R7, desc[UR46][R2.64] ;  /* 0x0000002e02070981 */ /* 0x0002a2000c1e1900 */
[----:B------:R-:W-:Y:S01]  /*9390*/  VIADD R9, R16, 0xffffffff ;  /* 0xffffffff10097836 */ /* 0x000fe20000000000 */
[----:B------:R-:W-:Y:S01]  /*93a0*/  UMOV UR4, 0xffffffff ;  /* 0xffffffff00047882 */ /* 0x000fe20000000000 */
[----:B------:R-:W-:Y:S01]  /*93b0*/  LOP3.LUT R18, R18, 0xfffffffe, RZ, 0xc0, !PT ;  /* 0xfffffffe12127812 */ /* 0x000fe200078ec0ff */
[----:B-1----:R-:W1:Y:S02]  /*93c0*/  LDC.64 R2, c[0x0][0x418] ;  /* 0x00010600ff027b82 */ /* 0x002e640000000a00 */
[----:B-1----:R-:W-:-:S04]  /*93d0*/  ISETP.NE.U32.AND P0, PT, R2, RZ, PT ;  /* 0x000000ff0200720c */ /* 0x002fc80003f05070 */
        /* <DEDUP_REMOVED lines=8> */
[----:B------:R-:W2:Y:S02]  /*9460*/  S2R R0, SR_TID.X ;  /* 0x0000000000007919 */ /* 0x000ea40000002100 */
[----:B--2---:R-:W-:-:S04]  /*9470*/  SHF.R.U32.HI R0, RZ, 0x5, R0 ;  /* 0x00000005ff007819 */ /* 0x004fc80000011600 */
[----:B------:R-:W-:-:S05]  /*9480*/  LOP3.LUT R0, R0, 0x3, RZ, 0xc0, !PT ;  /* 0x0000000300007812 */ /* 0x000fca00078ec0ff */
[----:B------:R2:W3:Y:S02]  /*9490*/  SHFL.IDX PT, R14, R0, RZ, 0x1f ;  /* 0x00001fff000e7589 */ /* 0x0004e400000e0000 */
.L_x_9551:
[----:B---3--:R-:W-:Y:S02]  /*94a0*/  ISETP.NE.AND P0, PT, R14, RZ, PT ;  /* 0x000000ff0e00720c */ /* 0x008fe40003f05270 */
[----:B------:R-:W-:Y:S02]  /*94b0*/  PLOP3.LUT P2, PT, PT, PT, PT, 0x8, 0x0 ;  /* 0x000000000000781c */ /* 0x000fe40003f4e170 */
[----:B------:R-:W-:-:S11]  /*94c0*/  LOP3.LUT R18, R18, 0xfffffffd, RZ, 0xc0, !PT ;  /* 0xfffffffd12127812 */ /* 0x000fd600078ec0ff */
[----:B------:R-:W-:Y:S01]  /*94d0*/  @P2 LOP3.LUT R18, R18, 0x2, RZ, 0xfc, !PT ;  /* 0x0000000212122812 */ /* 0x000fe200078efcff */
[----:B------:R-:W-:Y:S06]  /*94e0*/  @P0 BRA `(.L_x_9459) ;  /* 0x0000000000f80947 */ /* 0x000fec0003800000 */
[----:B------:R-:W-:-:S03]  /*94f0*/  UMOV UR4, 0xffffffff ;  /* 0xffffffff00047882 */ /* 0x000fc60000000000 */
[----:B------:R-:W-:Y:S05]  /*9500*/  BRA.DIV UR4, `(.L_x_9460) ;  /* 0x0000004604b07947 */ /* 0x000fea000b800000 */
[----:B------:R-:W-:-:S13]  /*9510*/  ELECT P6, URZ, PT ;  /* 0x00000000003f782f */ /* 0x000fda00038c0000 */
.L_x_9554:
[----:B------:R-:W-:Y:S05]  /*9520*/  @!P6 BRA `(.L_x_9459) ;  /* 0x0000000000e8e947 */ /* 0x000fea0003800000 */
[----:B------:R3:W-:Y:S01]  /*9530*/  STL [R1+0x4c], R9 ;  /* 0x00004c0901007387 */ /* 0x0007e20000100800 */
[----:B------:R-:W-:Y:S01]  /*9540*/  IMAD.MOV.U32 R16, RZ, RZ, R7 ;  /* 0x000000ffff107224 */ /* 0x000fe200078e0007 */
[----:B------:R-:W-:Y:S06]  /*9550*/  @!P1 BRA `(.L_x_9461) ;  /* 0x00000000004c9947 */ /* 0x000fec0003800000 */
[----:B------:R-:W4:Y:S01]  /*9560*/  LDC R6, c[0x0][0x43c] ;  /* 0x00010f00ff067b82 */ /* 0x000f220000000800 */
[----:B--2---:R-:W-:Y:S01]  /*9570*/  IMAD.MOV.U32 R0, RZ, RZ, R9 ;  /* 0x000000ffff007224 */ /* 0x004fe200078e0009 */
[----:B------:R-:W-:Y:S01]  /*9580*/  ULDC.64 UR4, c[0x0][0x428] ;  /* 0x00010a0000047ab9 */ /* 0x000fe20000000a00 */
[----:B----4-:R-:W-:-:S13]  /*9590*/  ISETP.NE.AND P0, PT, R6, 0x1, PT ;  /* 0x000000010600780c */ /* 0x010fda0003f05270 */
[----:B------:R-:W2:Y:S02]  /*95a0*/  @P0 LDC.64 R4, c[0x0][0x440] ;  /* 0x00011000ff040b82 */ /* 0x000ea40000000a00 */
[----:B--2---:R-:W-:-:S05]  /*95b0*/  @P0 IMAD.HI.U32 R4, R9, R4, RZ ;  /* 0x0000000409040227 */ /* 0x004fca00078e00ff */
        /* <DEDUP_REMOVED lines=8> */
[----:B--2---:R-:W-:-:S04]  /*9640*/  IMAD R6, R8, UR4, RZ ;  /* 0x0000000408067c24 */ /* 0x004fc8000f8e02ff */
[----:B------:R-:W-:-:S04]  /*9650*/  IMAD R0, R7, UR5, R6 ;  /* 0x0000000507007c24 */ /* 0x000fc8000f8e0206 */
[----:B------:R-:W-:-:S05]  /*9660*/  IMAD.IADD R0, R5, 0x1, R0 ;  /* 0x0000000105007824 */ /* 0x000fca00078e0200 */
[----:B------:R-:W-:-:S05]  /*9670*/  LEA.HI.X R3, R4, R3, R0, 0x2, P0 ;  /* 0x0000000304037211 */ /* 0x000fca00000f1400 */
[----:B------:R4:W5:Y:S02]  /*9680*/  LDG.E R16, desc[UR46][R2.64] ;  /* 0x0000002e02107981 */ /* 0x000964000c1e1900 */
.L_x_9461:
[----:B----4-:R-:W4:Y:S01]  /*9690*/  LDL R2, [R1+0x8] ;  /* 0x0000080001027983 */ /* 0x010f220000100800 */
[----:B--2---:R-:W-:Y:S02]  /*96a0*/  LEA R0, R19, UR37, 0x3 ;  /* 0x0000002513007c11 */ /* 0x004fe4000f8e18ff */
[----:B----4-:R-:W-:-:S04]  /*96b0*/  SHF.L.U32 R2, R2, 0x1f, RZ ;  /* 0x0000001f02027819 */ /* 0x010fc800000006ff */
[----:B------:R-:W2:Y:S02]  /*96c0*/  SYNCS.PHASECHK.TRANS64.TRYWAIT P0, [R0+URZ+0x32440], R2 ;  /* 0x03244002000075a7 */ /* 0x000ea4000800017f */
[----:B--2---:R-:W-:Y:S05]  /*96d0*/  @!P0 BRA `(.L_x_9462) ;  /* 0x00000044005c8947 */ /* 0x004fea0003800000 */
.L_x_9555:
[----:B------:R-:W4:Y:S02]  /*96e0*/  S2R R3, SR_TID.X ;  /* 0x0000000000037919 */ /* 0x000f240000002100 */
[----:B----4-:R-:W-:-:S04]  /*96f0*/  LOP3.LUT R3, R3, 0x7f, RZ, 0xc0, !PT ;  /* 0x0000007f03037812 */ /* 0x010fc800078ec0ff */
[----:B------:R-:W-:-:S13]  /*9700*/  ISETP.NE.AND P0, PT, R3, RZ, PT ;  /* 0x000000ff0300720c */ /* 0x000fda0003f05270 */
[----:B------:R-:W-:Y:S05]  /*9710*/  @P0 BRA `(.L_x_9463) ;  /* 0x00000000001c0947 */ /* 0x000fea0003800000 */
[----:B------:R-:W4:Y:S01]  /*9720*/  S2R R3, SR_TID.X ;  /* 0x0000000000037919 */ /* 0x000f220000002100 */
[----:B--2---:R-:W-:-:S04]  /*9730*/  IMAD.MOV.U32 R2, RZ, RZ, 0x3000 ;  /* 0x00003000ff027424 */ /* 0x004fc800078e00ff */
[----:B------:R2:W-:Y:S01]  /*9740*/  SYNCS.ARRIVE.TRANS64 RZ, [R0+URZ+0x32430], R2 ;  /* 0x0324300200ff79a7 */ /* 0x0005e2000800003f */
[----:B----4-:R-:W-:-:S04]  /*9750*/  LOP3.LUT R3, R3, 0x1f, RZ, 0xc0, !PT ;  /* 0x0000001f03037812 */ /* 0x010fc800078ec0ff */
[----:B------:R-:W-:-:S13]  /*9760*/  ISETP.NE.AND P0, PT, R3, RZ, PT ;  /* 0x000000ff0300720c */ /* 0x000fda0003f05270 */
[----:B--2---:R-:W-:Y:S05]  /*9770*/  @!P0 BRA `(.L_x_9463) ;  /* 0x0000000000048947 */ /* 0x004fea0003800000 */
[----:B------:R-:W-:Y:S01]  /*9780*/  BPT.TRAP 0x1 ;  /* 0x000000040000795c */ /* 0x000fe20000300000 */
.L_x_9463:
[----:B--2---:R-:W2:Y:S01]  /*9790*/  LDL R2, [R1+0x4c] ;  /* 0x00004c0001027983 */ /* 0x004ea20000100800 */
        /* <DEDUP_REMOVED lines=11> */
[----:B------:R-:W-:Y:S02]  /*9850*/  UIMAD UR8, UR8, 0x3000, UR37 ;  /* 0x00003000080878a4 */ /* 0x000fe4000f8e0225 */
[----:B------:R-:W-:Y:S02]  /*9860*/  UIADD3 UR9, UR9, 0x32430, URZ ;  /* 0x0003243009097890 */ /* 0x000fe4000fffe03f */
[----:B------:R-:W-:-:S05]  /*9870*/  UIADD3 UR8, UR8, 0x1c400, URZ ;  /* 0x0001c40008087890 */ /* 0x000fca000fffe03f */
[----:B------:R-:W-:Y:S02]  /*9880*/  @P0 LOP3.LUT R18, R18, 0x2, RZ, 0xfc, !PT ;  /* 0x0000000212120812 */ /* 0x000fe400078efcff */
[----:B--2---:R-:W-:-:S13]  /*9890*/  R2UR UR11, R2 ;  /* 0x00000000020b72ca */ /* 0x004fda00000e0000 */
[----:B------:R-:W-:-:S09]  /*98a0*/  UIMAD UR11, UR11, 0x60, URZ ;  /* 0x000000600b0b78a4 */ /* 0x000fd2000f8e023f */
[----:B------:R4:W-:Y:S02]  /*98b0*/  UTMALDG.4D [UR8], [UR4], desc[UR6] ;  /* 0x00000608040075b4 */ /* 0x0009e40008019000 */
[----:B----4-:R-:W-:Y:S01]  /*98c0*/  NOP ;  /* 0x0000000000007918 */ /* 0x010fe20000000000 */
.L_x_9459:
[----:B--2---:R-:W2:Y:S01]  /*98d0*/  LDL R0, [R1+0x14] ;  /* 0x0000140001007983 */ /* 0x004ea20000100800 */
[----:B------:R-:W-:Y:S05]  /*98e0*/  WARPSYNC.ALL ;  /* 0x0000000000007948 */ /* 0x000fea0003800000 */
[----:B------:R-:W-:Y:S01]  /*98f0*/  UIADD3 UR4, UR37, 0x18400, URZ ;  /* 0x0001840025047890 */ /* 0x000fe2000fffe03f */
[----:B------:R-:W-:-:S03]  /*9900*/  SHF.R.S32.HI R2, RZ, 0x1f, R17 ;  /* 0x0000001fff027819 */ /* 0x000fc60000011411 */
[----:B------:R-:W-:Y:S01]  /*9910*/  ULOP3.LUT UP0, URZ, UR4, 0x3ff, URZ, 0xc0, !UPT ;  /* 0x000003ff043f7892 */ /* 0x000fe2000f80c03f */
[----:B------:R-:W-:Y:S05]  /*9920*/  BAR.SYNC.DEFER_BLOCKING 0x8, 0x180 ;  /* 0x0206000000007b1d */ /* 0x000fea0000010000 */
[----:B------:R-:W-:Y:S02]  /*9930*/  PLOP3.LUT P0, PT, PT, PT, UP0, 0x80, 0x0 ;  /* 0x000000000000781c */ /* 0x000fe40003f0f008 */
[----:B--2---:R-:W-:-:S05]  /*9940*/  SHF.R.S32.HI R0, RZ, 0x1f, R0 ;  /* 0x0000001fff007819 */ /* 0x004fca0000011400 */
[----:B------:R2:W-:Y:S04]  /*9950*/  STL [R1+0x48], R0 ;  /* 0x0000480001007387 */ /* 0x0005e80000100800 */
[----:B------:R2:W-:Y:S02]  /*9960*/  STL [R1+0x40], R2 ;  /* 0x0000400201007387 */ /* 0x0005e40000100800 */
        /* <DEDUP_REMOVED lines=13> */
[----:B------:R-:W-:Y:S02]  /*9a40*/  IMAD.MOV.U32 R12, RZ, RZ, 0x1 ;  /* 0x00000001ff0c7424 */ /* 0x000fe400078e00ff */
[----:B------:R-:W-:-:S07]  /*9a50*/  IMAD.MOV.U32 R13, RZ, RZ, RZ ;  /* 0x000000ffff0d7224 */ /* 0x000fce00078e00ff */
[----:B------:R-:W-:-:S07]  /*9a60*/  LEPC R20, `(.L_x_9464) ;  /* 0x000000001014794e */ /* 0x000fce0000000000 */
[----:B0-23--:R-:W-:Y:S05]  /*9a70*/  CALL.ABS.NOINC R2 ;  /* 0x0000000002007343 */ /* 0x00dfea0003c00000 */
.L_x_9464:
[----:B--2---:R-:W3:Y:S01]  /*9a80*/  LDL R2, [R1+0x40] ;  /* 0x0000400001027983 */ /* 0x004ee20000100800 */
[----:B------:R-:W2:Y:S01]  /*9a90*/  LDC R6, c[0x0][0x448] ;  /* 0x00011200ff067b82 */ /* 0x000ea20000000800 */
[----:B------:R-:W-:Y:S01]  /*9aa0*/  ULDC UR4, c[0x0][0xd38] ;  /* 0x00034e0000047ab9 */ /* 0x000fe20000000800 */
[----:B------:R-:W-:Y:S01]  /*9ab0*/  ULDC.64 UR6, c[0x0][0x280] ;  /* 0x0000a00000067ab9 */ /* 0x000fe20000000a00 */
[----:B------:R-:W4:Y:S04]  /*9ac0*/  LDL.LU R0, [R1+0x10] ;  /* 0x0000100001007983 */ /* 0x000f280000300800 */
[----:B------:R-:W4:Y:S04]  /*9ad0*/  LDL R4, [R1+0x24] ;  /* 0x0000240001047983 */ /* 0x000f280000100800 */
[----:B------:R-:W4:Y:S01]  /*9ae0*/  LDL R10, [R1+0x48] ;  /* 0x00004800010a7983 */ /* 0x000f220000100800 */
[----:B------:R-:W0:Y:S01]  /*9af0*/  S2R R3, SR_TID.X ;  /* 0x0000000000037919 */ /* 0x000e220000002100 */
[----:B------:R-:W0:Y:S02]  /*9b00*/  S2R R5, SR_TID.X ;  /* 0x0000000000057919 */ /* 0x000e240000002100 */
[----:B-1----:R-:W4:Y:S01]  /*9b10*/  LDL R8, [R1+0x14] ;  /* 0x0000140001087983 */ /* 0x002f220000100800 */
[----:B--2---:R-:W-:-:S02]  /*9b20*/  ISETP.NE.AND P0, PT, R6, 0x1, PT ;  /* 0x000000010600780c */ /* 0x004fc40003f05270 */
[----:B0-----:R-:W-:-:S04]  /*9b30*/  LOP3.LUT R3, R3, 0x7f, RZ, 0xc0, !PT ;  /* 0x0000007f03037812 */ /* 0x001fc800078ec0ff */
[----:B------:R-:W-:Y:S01]  /*9b40*/  SHF.R.U32.HI R7, RZ, 0x3, R3 ;  /* 0x00000003ff077819 */ /* 0x000fe20000011603 */
[----:B------:R-:W-:-:S06]  /*9b50*/  IMAD.SHL.U32 R5, R5, 0x10, RZ ;  /* 0x0000001005057824 */ /* 0x000fcc00078e00ff */
[----:B------:R-:W0:Y:S01]  /*9b60*/  @P0 LDC R3, c[0x0][0x450] ;  /* 0x00011400ff030b82 */ /* 0x000e220000000800 */
[----:B------:R-:W-:Y:S01]  /*9b70*/  LOP3.LUT R5, R7, 0x70, R5, 0xf8, !PT ;  /* 0x0000007007057812 */ /* 0x000fe200078ef805 */
[----:B---3--:R-:W-:-:S06]  /*9b80*/  IMAD.MOV.U32 R9, RZ, RZ, R2 ;  /* 0x000000ffff097224 */ /* 0x008fcc00078e0002 */
[----:B------:R-:W1:Y:S01]  /*9b90*/  @P0 LDC R2, c[0x0][0x44c] ;  /* 0x00011300ff020b82 */ /* 0x000e620000000800 */
[----:B----4-:R-:W-:-:S04]  /*9ba0*/  IMAD.MOV R0, RZ, RZ, -R0 ;  /* 0x000000ffff007224 */ /* 0x010fc800078e0a00 */
[----:B------:R-:W-:Y:S01]  /*9bb0*/  IMAD R0, R0, UR4, R4 ;  /* 0x0000000400007c24 */ /* 0x000fe2000f8e0204 */
[----:B------:R-:W-:-:S03]  /*9bc0*/  ULDC.64 UR4, c[0x0][0x2d8] ;  /* 0x0000b60000047ab9 */ /* 0x000fc60000000a00 */
[----:B------:R-:W-:-:S05]  /*9bd0*/  IMAD.SHL.U32 R4, R0, 0x80, RZ ;  /* 0x0000008000047824 */ /* 0x000fca00078e00ff */
[----:B------:R-:W-:Y:S01]  /*9be0*/  LOP3.LUT R7, R5, R4, RZ, 0xfc, !PT ;  /* 0x0000000405077212 */ /* 0x000fe200078efcff */
[----:B------:R-:W-:-:S04]  /*9bf0*/  IMAD R5, R9, UR4, RZ ;  /* 0x0000000409057c24 */ /* 0x000fc8000f8e02ff */
[----:B------:R-:W-:Y:S01]  /*9c00*/  IMAD.MOV.U32 R0, RZ, RZ, R7 ;  /* 0x000000ffff007224 */ /* 0x000fe200078e0007 */
[----:B------:R2:W-:Y:S01]  /*9c10*/  STL [R1+0x18], R7 ;  /* 0x0000180701007387 */ /* 0x0005e20000100800 */
[----:B------:R-:W-:Y:S02]  /*9c20*/  IMAD R5, R17, UR5, R5 ;  /* 0x0000000511057c24 */ /* 0x000fe4000f8e0205 */
[----:B-1----:R-:W-:-:S05]  /*9c30*/  @P0 IMAD.HI.U32 R2, R7, R2, RZ ;  /* 0x0000000207020227 */ /* 0x002fca00078e00ff */
[----:B0-----:R-:W-:Y:S01]  /*9c40*/  @P0 SHF.R.U32.HI R0, RZ, R3, R2 ;  /* 0x00000003ff000219 */ /* 0x001fe20000011602 */
[----:B------:R-:W-:Y:S01]  /*9c50*/  IMAD.WIDE.U32 R2, R17, UR4, RZ ;  /* 0x0000000411027c25 */ /* 0x000fe2000f8e00ff */
[----:B------:R-:W-:-:S03]  /*9c60*/  ULDC.64 UR4, c[0x0][0x2e0] ;  /* 0x0000b80000047ab9 */ /* 0x000fc60000000a00 */
[----:B------:R-:W-:Y:S02]  /*9c70*/  IMAD.IADD R3, R3, 0x1, R5 ;  /* 0x0000000103037824 */ /* 0x000fe400078e0205 */
[----:B------:R-:W-:Y:S02]  /*9c80*/  IMAD R5, R10, UR4, RZ ;  /* 0x000000040a057c24 */ /* 0x000fe4000f8e02ff */
[----:B------:R2:W5:Y:S01]  /*9c90*/  LDL R10, [R1+0x4] ;  /* 0x00000400010a7983 */ /* 0x0005620000100800 */
[----:B------:R-:W-:-:S04]  /*9ca0*/  IMAD.WIDE.U32 R2, R8, UR4, R2 ;  /* 0x0000000408027c25 */ /* 0x000fc8000f8e0002 */
[----:B------:R-:W-:Y:S01]  /*9cb0*/  IMAD R5, R8, UR5, R5 ;  /* 0x0000000508057c24 */ /* 0x000fe2000f8e0205 */
[----:B------:R-:W-:Y:S01]  /*9cc0*/  ULDC.64 UR4, c[0x0][0x2d0] ;  /* 0x0000b40000047ab9 */ /* 0x000fe20000000a00 */
[----:B------:R-:W0:Y:S02]  /*9cd0*/  S2R R8, SR_TID.X ;  /* 0x0000000000087919 */ /* 0x000e240000002100 */
[----:B------:R-:W-:Y:S01]  /*9ce0*/  IMAD.IADD R3, R3, 0x1, R5 ;  /* 0x0000000103037824 */ /* 0x000fe200078e0205 */
[----:B------:R-:W-:Y:S01]  /*9cf0*/  SHF.R.S32.HI R5, RZ, 0x1f, R0 ;  /* 0x0000001fff057819 */ /* 0x000fe20000011400 */
[----:B------:R-:W-:-:S04]  /*9d00*/  IMAD.WIDE.U32 R2, R0, UR4, R2 ;  /* 0x0000000400027c25 */ /* 0x000fc8000f8e0002 */
[----:B------:R-:W-:-:S04]  /*9d10*/  IMAD R5, R5, UR4, RZ ;  /* 0x0000000405057c24 */ /* 0x000fc8000f8e02ff */
[----:B------:R-:W-:Y:S01]  /*9d20*/  IMAD R5, R0, UR5, R5 ;  /* 0x0000000500057c24 */ /* 0x000fe2000f8e0205 */
[----:B------:R-:W-:Y:S01]  /*9d30*/  ULDC.64 UR4, c[0x0][0x2c8] ;  /* 0x0000b20000047ab9 */ /* 0x000fe20000000a00 */
[----:B------:R-:W-:Y:S02]  /*9d40*/  IMAD.MOV R0, RZ, RZ, -R0 ;  /* 0x000000ffff007224 */ /* 0x000fe400078e0a00 */
[----:B------:R-:W-:Y:S02]  /*9d50*/  IMAD.IADD R3, R3, 0x1, R5 ;  /* 0x0000000103037824 */ /* 0x000fe400078e0205 */
[----:B------:R-:W-:-:S05]  /*9d60*/  IMAD R0, R6, R0, R7 ;  /* 0x0000000006007224 */ /* 0x000fca00078e0207 */
[----:B------:R-:W-:Y:S01]  /*9d70*/  SHF.R.S32.HI R5, RZ, 0x1f, R0 ;  /* 0x0000001fff057819 */ /* 0x000fe20000011400 */
[----:B------:R-:W-:-:S04]  /*9d80*/  IMAD.WIDE.U32 R2, R0, UR4, R2 ;  /* 0x0000000400027c25 */ /* 0x000fc8000f8e0002 */
[----:B------:R-:W-:Y:S01]  /*9d90*/  IMAD R5, R5, UR4, RZ ;  /* 0x0000000405057c24 */ /* 0x000fe2000f8e02ff */
[----:B------:R-:W-:Y:S01]  /*9da0*/  ULDC UR4, c[0x0][0x2b8] ;  /* 0x0000ae0000047ab9 */ /* 0x000fe20000000800 */
[----:B0-----:R-:W-:Y:S02]  /*9db0*/  IMAD.SHL.U32 R8, R8, 0x8, RZ ;  /* 0x0000000808087824 */ /* 0x001fe400078e00ff */
[----:B------:R-:W-:-:S03]  /*9dc0*/  IMAD R5, R0, UR5, R5 ;  /* 0x0000000500057c24 */ /* 0x000fc6000f8e0205 */
[----:B------:R-:W-:Y:S01]  /*9dd0*/  LOP3.LUT R8, R8, 0x38, RZ, 0xc0, !PT ;  /* 0x0000003808087812 */ /* 0x000fe200078ec0ff */
[----:B------:R-:W-:Y:S01]  /*9de0*/  IMAD.IADD R5, R3, 0x1, R5 ;  /* 0x0000000103057824 */ /* 0x000fe200078e0205 */
[----:B------:R-:W-:Y:S02]  /*9df0*/  LEA R0, P1, R2, UR6, 0x1 ;  /* 0x0000000602007c11 */ /* 0x000fe4000f8208ff */
[----:B------:R-:W-:Y:S01]  /*9e00*/  ISETP.GE.AND P0, PT, R8, UR4, PT ;  /* 0x0000000408007c0c */ /* 0x000fe2000bf06270 */
[----:B------:R-:W-:Y:S01]  /*9e10*/  UMOV UR4, 0xffffffff ;  /* 0xffffffff00047882 */ /* 0x000fe20000000000 */
[----:B------:R-:W-:Y:S02]  /*9e20*/  LEA.HI.X R2, R2, UR7, R5, 0x1, P1 ;  /* 0x0000000702027c11 */ /* 0x000fe400088f0c05 */
[----:B--2---:R-:W-:Y:S09]  /*9e30*/  BRA.DIV UR4, `(.L_x_9465) ;  /* 0x0000003e04987947 */ /* 0x004ff2000b800000 */
[----:B------:R-:W0:Y:S01]  /*9e40*/  S2R R5, SR_TID.X ;  /* 0x0000000000057919 */ /* 0x000e220000002100 */
[----:B------:R-:W-:Y:S02]  /*9e50*/  ULDC UR4, c[0x0][0x288] ;  /* 0x0000a20000047ab9 */ /* 0x000fe40000000800 */
[----:B------:R-:W-:Y:S01]  /*9e60*/  IMAD R3, R6, UR4, RZ ;  /* 0x0000000406037c24 */ /* 0x000fe2000f8e02ff */
[----:B------:R-:W1:Y:S01]  /*9e70*/  S2R R11, SR_TID.X ;  /* 0x00000000000b7919 */ /* 0x000e620000002100 */
[----:B------:R-:W-:Y:S04]  /*9e80*/  SHFL.IDX PT, R7, R2, RZ, 0x181f ;  /* 0x00181fff02077589 */ /* 0x000fe800000e0000 */
[----:B------:R-:W-:Y:S01]  /*9e90*/  SHFL.IDX PT, R6, R0, 0x1, 0x181f ;  /* 0x00381f0000067f89 */ /* 0x000fe200000e0000 */
[----:B0-----:R-:W-:-:S04]  /*9ea0*/  LOP3.LUT R5, R5, 0x7f, RZ, 0xc0, !PT ;  /* 0x0000007f05057812 */ /* 0x001fc800078ec0ff */
[----:B------:R-:W-:Y:S01]  /*9eb0*/  SHF.R.U32.HI R8, RZ, 0x3, R5 ;  /* 0x00000003ff087819 */ /* 0x000fe20000011605 */
[----:B-1----:R-:W-:Y:S01]  /*9ec0*/  IMAD.SHL.U32 R11, R11, 0x8, RZ ;  /* 0x000000080b0b7824 */ /* 0x002fe200078e00ff */
[----:B------:R-:W0:Y:S03]  /*9ed0*/  SHFL.IDX PT, R5, R0, RZ, 0x181f ;  /* 0x00181fff00057589 */ /* 0x000e2600000e0000 */
[----:B------:R-:W-:Y:S01]  /*9ee0*/  IMAD.IADD R12, R8, 0x1, R4 ;  /* 0x00000001080c7824 */ /* 0x000fe200078e0204 */
[----:B------:R-:W-:Y:S01]  /*9ef0*/  LOP3.LUT R11, R11, 0x38, RZ, 0xc0, !PT ;  /* 0x000000380b0b7812 */ /* 0x000fe200078ec0ff */
[----:B------:R-:W1:Y:S02]  /*9f00*/  SHFL.IDX PT, R8, R2, 0x1, 0x181f ;  /* 0x00381f0002087f89 */ /* 0x000e6400000e0000 */
[C---:B------:R-:W-:Y:S01]  /*9f10*/  VIADD R13, R12.reuse, 0x10 ;  /* 0x000000100c0d7836 */ /* 0x040fe20000000000 */
[CC--:B------:R-:W-:Y:S01]  /*9f20*/  ISETP.GE.AND P1, PT, R12.reuse, R3.reuse, PT ;  /* 0x000000030c00720c */ /* 0x0c0fe20003f26270 */
[----:B------:R-:W-:Y:S03]  /*9f30*/  STL [R1+0x10], R12 ;  /* 0x0000100c01007387 */ /* 0x000fe60000100800 */
[----:B------:R-:W-:Y:S01]  /*9f40*/  ISETP.GE.AND P2, PT, R13, R3, PT ;  /* 0x000000030d00720c */ /* 0x000fe20003f46270 */
[----:B------:R2:W-:Y:S02]  /*9f50*/  STL [R1+0x28], R13 ;  /* 0x0000280d01007387 */ /* 0x0005e40000100800 */
[----:B--2---:R-:W-:-:S06]  /*9f60*/  VIADD R13, R12, 0x20 ;  /* 0x000000200c0d7836 */ /* 0x004fcc0000000000 */
[----:B0-----:R-:W-:Y:S01]  /*9f70*/  @!P1 LEA R5, P3, R11, R5, 0x1 ;  /* 0x000000050b059211 */ /* 0x001fe200078608ff */
[----:B------:R-:W-:Y:S04]  /*9f80*/  STL [R1+0x2c], R13 ;  /* 0x00002c0d01007387 */ /* 0x000fe80000100800 */
[----:B------:R-:W-:Y:S02]  /*9f90*/  @!P1 IMAD.X R4, RZ, RZ, R7, P3 ;  /* 0x000000ffff049224 */ /* 0x000fe400018e0607 */
[----:B------:R-:W-:-:S03]  /*9fa0*/  VIADD R7, R12, 0x30 ;  /* 0x000000300c077836 */ /* 0x000fc60000000000 */
[-C--:B------:R-:W-:Y:S02]  /*9fb0*/  @!P1 LOP3.LUT R5, R5, R4.reuse, RZ, 0x3c, !PT ;  /* 0x0000000405059212 */ /* 0x080fe400078e3cff */
[----:B------:R-:W-:Y:S02]  /*9fc0*/  STL [R1+0x30], R7 ;  /* 0x0000300701007387 */ /* 0x000fe40000100800 */
[----:B------:R-:W-:-:S04]  /*9fd0*/  @!P1 LOP3.LUT R4, R5, R4, RZ, 0x3c, !PT ;  /* 0x0000000405049212 */ /* 0x000fc800078e3cff */
[----:B------:R-:W-:-:S05]  /*9fe0*/  @!P1 LOP3.LUT R5, R5, R4, RZ, 0x3c, !PT ;  /* 0x0000000405059212 */ /* 0x000fca00078e3cff */
[----:B-----5:R0:W-:Y:S02]  /*9ff0*/  @!P1 LDGSTS.E.BYPASS.LTC128B.128 [R10+0x18400], desc[UR46][R4.64], !P0 ;  /* 0x18400000040a9fae */ /* 0x0201e4000c101d6e */
[----:B0-----:R-:W-:Y:S02]  /*a000*/  @!P2 LEA R5, P1, R11, R6, 0x1 ;  /* 0x000000060b05a211 */ /* 0x001fe400078208ff */
[----:B------:R-:W-:Y:S03]  /*a010*/  SHFL.IDX PT, R6, R2, 0x2, 0x181f ;  /* 0x00581f0002067f89 */ /* 0x000fe600000e0000 */
[----:B-1----:R-:W-:Y:S01]  /*a020*/  @!P2 IMAD.X R4, RZ, RZ, R8, P1 ;  /* 0x000000ffff04a224 */ /* 0x002fe200008e0608 */
[----:B------:R-:W-:-:S04]  /*a030*/  ISETP.GE.AND P1, PT, R13, R3, PT ;  /* 0x000000030d00720c */ /* 0x000fc80003f26270 */
[----:B------:R-:W-:-:S04]  /*a040*/  @!P2 LOP3.LUT R5, R5, R4, RZ, 0x3c, !PT ;  /* 0x000000040505a212 */ /* 0x000fc800078e3cff */
[----:B------:R-:W-:-:S04]  /*a050*/  @!P2 LOP3.LUT R4, R5, R4, RZ, 0x3c, !PT ;  /* 0x000000040504a212 */ /* 0x000fc800078e3cff */
[----:B------:R-:W-:-:S05]  /*a060*/  @!P2 LOP3.LUT R5, R5, R4, RZ, 0x3c, !PT ;  /* 0x000000040505a212 */ /* 0x000fca00078e3cff */
[----:B------:R0:W-:Y:S04]  /*a070*/  @!P2 LDGSTS.E.BYPASS.LTC128B.128 [R10+0x18c00], desc[UR46][R4.64], !P0 ;  /* 0x18c00000040aafae */ /* 0x0001e8000c101d6e */
[----:B0-----:R-:W0:Y:S02]  /*a080*/  SHFL.IDX PT, R4, R0, 0x2, 0x181f ;  /* 0x00581f0000047f89 */ /* 0x001e2400000e0000 */
[----:B0-----:R-:W-:-:S05]  /*a090*/  @!P1 LEA R5, P2, R11, R4, 0x1 ;  /* 0x000000040b059211 */ /* 0x001fca00078408ff */
[----:B------:R-:W-:Y:S02]  /*a0a0*/  @!P1 IMAD.X R4, RZ, RZ, R6, P2 ;  /* 0x000000ffff049224 */ /* 0x000fe400010e0606 */
[----:B------:R-:W-:Y:S03]  /*a0b0*/  SHFL.IDX PT, R6, R2, 0x3, 0x181f ;  /* 0x00781f0002067f89 */ /* 0x000fe600000e0000 */
[----:B------:R-:W-:-:S04]  /*a0c0*/  @!P1 LOP3.LUT R5, R5, R4, RZ, 0x3c, !PT ;  /* 0x0000000405059212 */ /* 0x000fc800078e3cff */
[----:B------:R-:W-:-:S04]  /*a0d0*/  @!P1 LOP3.LUT R4, R5, R4, RZ, 0x3c, !PT ;  /* 0x0000000405049212 */ /* 0x000fc800078e3cff */
[----:B------:R-:W-:-:S05]  /*a0e0*/  @!P1 LOP3.LUT R5, R5, R4, RZ, 0x3c, !PT ;  /* 0x0000000405059212 */ /* 0x000fca00078e3cff */
[----:B------:R0:W-:Y:S01]  /*a0f0*/  @!P1 LDGSTS.E.BYPASS.LTC128B.128 [R10+0x19400], desc[UR46][R4.64], !P0 ;  /* 0x19400000040a9fae */ /* 0x0001e2000c101d6e */
[----:B------:R-:W-:Y:S01]  /*a100*/  ISETP.GE.AND P1, PT, R7, R3, PT ;  /* 0x000000030700720c */ /* 0x000fe20003f26270 */
[----:B------:R-:W-:-:S05]  /*a110*/  VIADD R7, R12, 0x40 ;  /* 0x000000400c077836 */ /* 0x000fca0000000000 */
        /* <DEDUP_REMOVED lines=41> */
.L_x_9572:
[----:B------:R-:W3:Y:S01]  /*a3b0*/  LDL R5, [R1+0x10] ;  /* 0x0000100001057983 */ /* 0x000ee20000100800 */
[----:B0-----:R-:W0:Y:S02]  /*a3c0*/  S2R R2, SR_TID.X ;  /* 0x0000000000027919 */ /* 0x001e240000002100 */
[----:B0-----:R-:W-:-:S05]  /*a3d0*/  IMAD.SHL.U32 R2, R2, 0x8, RZ ;  /* 0x0000000802027824 */ /* 0x001fca00078e00ff */
[----:B------:R-:W-:Y:S01]  /*a3e0*/  LOP3.LUT R2, R2, 0x38, RZ, 0xc0, !PT ;  /* 0x0000003802027812 */ /* 0x000fe200078ec0ff */
[----:B---3--:R-:W-:-:S05]  /*a3f0*/  VIADD R5, R5, 0x70 ;  /* 0x0000007005057836 */ /* 0x008fca0000000000 */
[----:B------:R-:W-:Y:S01]  /*a400*/  ISETP.GE.AND P1, PT, R5, R3, PT ;  /* 0x000000030500720c */ /* 0x000fe20003f26270 */
[----:B------:R0:W-:-:S12]  /*a410*/  STL [R1+0x50], R5 ;  /* 0x0000500501007387 */ /* 0x0001d80000100800 */
[----:B------:R-:W-:-:S05]  /*a420*/  @!P1 LEA R2, P2, R2, R0, 0x1 ;  /* 0x0000000002029211 */ /* 0x000fca00078408ff */
        /* <DEDUP_REMOVED lines=13> */
[----:B-1----:R-:W-:Y:S01]  /*a500*/  IMAD.WIDE.U32 R2, R17, UR6, RZ ;  /* 0x0000000611027c25 */ /* 0x002fe2000f8e00ff */
        /* <DEDUP_REMOVED lines=23> */
.L_x_9466:
[----:B0-----:R-:W2:Y:S01]  /*a680*/  LDL.LU R5, [R1+0x54] ;  /* 0x0000540001057983 */ /* 0x001ea20000300800 */
[----:B------:R-:W0:Y:S01]  /*a690*/  LDC R6, c[0x0][0x448] ;  /* 0x00011200ff067b82 */ /* 0x000e220000000800 */
[----:B------:R-:W-:Y:S01]  /*a6a0*/  ULDC.64 UR4, c[0x0][0x3e0] ;  /* 0x0000f80000047ab9 */ /* 0x000fe20000000a00 */
[----:B------:R-:W-:Y:S01]  /*a6b0*/  ULDC.64 UR6, c[0x0][0x390] ;  /* 0x0000e40000067ab9 */ /* 0x000fe20000000a00 */
[----:B------:R-:W2:Y:S04]  /*a6c0*/  LDL.LU.64 R2, [R1+0x40] ;  /* 0x0000400001027983 */ /* 0x000ea80000300a00 */
[----:B------:R-:W3:Y:S04]  /*a6d0*/  LDL.LU R0, [R1+0x48] ;  /* 0x0000480001007983 */ /* 0x000ee80000300800 */
[----:B------:R-:W4:Y:S04]  /*a6e0*/  LDL.LU R4, [R1+0x14] ;  /* 0x0000140001047983 */ /* 0x000f280000300800 */
[----:B------:R-:W5:Y:S01]  /*a6f0*/  LDL.LU R7, [R1+0x18] ;  /* 0x0000180001077983 */ /* 0x000f620000300800 */
[----:B------:R-:W1:Y:S01]  /*a700*/  S2R R8, SR_TID.X ;  /* 0x0000000000087919 */ /* 0x000e620000002100 */
[----:B0-----:R-:W-:Y:S01]  /*a710*/  ISETP.NE.AND P0, PT, R6, 0x1, PT ;  /* 0x000000010600780c */ /* 0x001fe20003f05270 */
[----:B-1----:R-:W-:-:S05]  /*a720*/  IMAD.SHL.U32 R8, R8, 0x8, RZ ;  /* 0x0000000808087824 */ /* 0x002fca00078e00ff */
[----:B------:R-:W-:Y:S01]  /*a730*/  LOP3.LUT R8, R8, 0x38, RZ, 0xc0, !PT ;  /* 0x0000003808087812 */ /* 0x000fe200078ec0ff */
[----:B--2---:R-:W-:-:S06]  /*a740*/  IMAD.MOV.U32 R3, RZ, RZ, R5 ;  /* 0x000000ffff037224 */ /* 0x004fcc00078e0005 */
        /* <DEDUP_REMOVED lines=14> */
[----:B------:R-:W0:Y:S01]  /*a830*/  S2R R7, SR_TID.X ;  /* 0x0000000000077919 */ /* 0x000e220000002100 */
[----:B------:R-:W-:-:S04]  /*a840*/  IMAD R5, R5, UR4, RZ ;  /* 0x0000000405057c24 */ /* 0x000fc8000f8e02ff */
[----:B------:R-:W-:Y:S01]  /*a850*/  IMAD R4, R4, UR5, R5 ;  /* 0x0000000504047c24 */ /* 0x000fe2000f8e0205 */
[----:B------:R-:W-:-:S03]  /*a860*/  ULDC.64 UR4, c[0x0][0x3c8] ;  /* 0x0000f20000047ab9 */ /* 0x000fc60000000a00 */
[----:B------:R-:W-:Y:S01]  /*a870*/  IMAD.IADD R3, R3, 0x1, R4 ;  /* 0x0000000103037824 */ /* 0x000fe200078e0204 */
[----:B------:R-:W-:Y:S01]  /*a880*/  SHF.R.S32.HI R4, RZ, 0x1f, R0 ;  /* 0x0000001fff047819 */ /* 0x000fe20000011400 */
[----:B------:R-:W-:-:S04]  /*a890*/  IMAD.WIDE.U32 R2, R0, UR4, R2 ;  /* 0x0000000400027c25 */ /* 0x000fc8000f8e0002 */
[----:B------:R-:W-:Y:S01]  /*a8a0*/  IMAD R4, R4, UR4, RZ ;  /* 0x0000000404047c24 */ /* 0x000fe2000f8e02ff */
[----:B------:R-:W-:Y:S01]  /*a8b0*/  ULDC UR4, c[0x0][0x3b8] ;  /* 0x0000ee0000047ab9 */ /* 0x000fe20000000800 */
[----:B------:R-:W-:Y:S02]  /*a8c0*/  LEA R5, P4, R2, UR6, 0x1 ;  /* 0x0000000602057c11 */ /* 0x000fe4000f8808ff */
[----:B------:R-:W-:Y:S01]  /*a8d0*/  IMAD R0, R0, UR5, R4 ;  /* 0x0000000500007c24 */ /* 0x000fe2000f8e0204 */
[----:B------:R-:W-:-:S03]  /*a8e0*/  ISETP.GE.AND P0, PT, R8, UR4, PT ;  /* 0x0000000408007c0c */ /* 0x000fc6000bf06270 */
[----:B------:R-:W-:-:S05]  /*a8f0*/  IMAD.IADD R0, R3, 0x1, R0 ;  /* 0x0000000103007824 */ /* 0x000fca00078e0200 */
[----:B------:R-:W-:Y:S01]  /*a900*/  LEA.HI.X R4, R2, UR7, R0, 0x1, P4 ;  /* 0x0000000702047c11 */ /* 0x000fe2000a0f0c00 */
[----:B0-----:R-:W-:-:S05]  /*a910*/  IMAD.SHL.U32 R7, R7, 0x8, RZ ;  /* 0x0000000807077824 */ /* 0x001fca00078e00ff */
[----:B------:R-:W-:-:S04]  /*a920*/  LOP3.LUT R7, R7, 0x38, RZ, 0xc0, !PT ;  /* 0x0000003807077812 */ /* 0x000fc800078ec0ff */
[C---:B------:R-:W-:Y:S02]  /*a930*/  LOP3.LUT R10, R7.reuse, 0x40, RZ, 0xfc, !PT ;  /* 0x00000040070a7812 */ /* 0x040fe400078efcff */
[C---:B------:R-:W-:Y:S02]  /*a940*/  LOP3.LUT R9, R7.reuse, 0x80, RZ, 0xfc, !PT ;  /* 0x0000008007097812 */ /* 0x040fe400078efcff */
[----:B------:R-:W-:Y:S02]  /*a950*/  LOP3.LUT R7, R7, 0xc0, RZ, 0xfc, !PT ;  /* 0x000000c007077812 */ /* 0x000fe400078efcff */
[----:B------:R-:W-:Y:S02]  /*a960*/  ISETP.GE.AND P1, PT, R10, UR4, PT ;  /* 0x000000040a007c0c */ /* 0x000fe4000bf26270 */
[----:B------:R-:W-:Y:S02]  /*a970*/  ISETP.GE.AND P2, PT, R9, UR4, PT ;  /* 0x0000000409007c0c */ /* 0x000fe4000bf46270 */
[----:B------:R-:W-:Y:S01]  /*a980*/  ISETP.GE.AND P3, PT, R7, UR4, PT ;  /* 0x0000000407007c0c */ /* 0x000fe2000bf66270 */
[----:B------:R-:W-:-:S03]  /*a990*/  UMOV UR4, 0xffffffff ;  /* 0xffffffff00047882 */ /* 0x000fc60000000000 */
[----:B------:R-:W-:Y:S09]  /*a9a0*/  BRA.DIV UR4, `(.L_x_9467) ;  /* 0x0000003e04a07947 */ /* 0x000ff2000b800000 */
[----:B------:R-:W2:Y:S01]  /*a9b0*/  LDL.LU R3, [R1+0x10] ;  /* 0x0000100001037983 */ /* 0x000ea20000300800 */
[----:B------:R-:W-:-:S03]  /*a9c0*/  ULDC UR4, c[0x0][0x288] ;  /* 0x0000a20000047ab9 */ /* 0x000fc60000000800 */
[----:B------:R-:W3:Y:S04]  /*a9d0*/  LDL.LU R9, [R1+0x28] ;  /* 0x0000280001097983 */ /* 0x000ee80000300800 */
[----:B------:R-:W4:Y:S04]  /*a9e0*/  LDL.LU R10, [R1+0x2c] ;  /* 0x00002c00010a7983 */ /* 0x000f280000300800 */
[----:B------:R-:W5:Y:S01]  /*a9f0*/  LDL R7, [R1+0x4] ;  /* 0x0000040001077983 */ /* 0x000f620000100800 */
[----:B------:R-:W-:-:S03]  /*aa00*/  IMAD R0, R6, UR4, RZ ;  /* 0x0000000406007c24 */ /* 0x000fc6000f8e02ff */
[----:B------:R-:W-:Y:S04]  /*aa10*/  SHFL.IDX PT, R2, R4, RZ, 0x181f ;  /* 0x00181fff04027589 */ /* 0x000fe800000e0000 */
[----:B------:R-:W-:Y:S01]  /*aa20*/  SHFL.IDX PT, R6, R4, 0x1, 0x181f ;  /* 0x00381f0004067f89 */ /* 0x000fe200000e0000 */
[-C--:B--2---:R-:W-:Y:S02]  /*aa30*/  ISETP.GE.AND P5, PT, R3, R0.reuse, PT ;  /* 0x000000000300720c */ /* 0x084fe40003fa6270 */
[----:B---3--:R-:W-:Y:S02]  /*aa40*/  ISETP.GE.AND P4, PT, R9, R0, PT ;  /* 0x000000000900720c */ /* 0x008fe40003f86270 */
[----:B------:R-:W2:Y:S04]  /*aa50*/  LDL.LU R9, [R1+0x30] ;  /* 0x0000300001097983 */ /* 0x000ea80000300800 */
[----:B------:R-:W0:Y:S04]  /*aa60*/  SHFL.IDX PT, R3, R5, RZ, 0x181f ;  /* 0x00181fff05037589 */ /* 0x000e2800000e0000 */
[----:B------:R-:W3:Y:S01]  /*aa70*/  LDL.LU R11, [R1+0x34] ;  /* 0x00003400010b7983 */ /* 0x000ee20000300800 */
[----:B0-----:R-:W-:-:S05]  /*aa80*/  @!P5 LEA R3, P6, R8, R3, 0x1 ;  /* 0x000000030803d211 */ /* 0x001fca00078c08ff */
[----:B------:R-:W-:-:S05]  /*aa90*/  @!P5 IMAD.X R2, RZ, RZ, R2, P6 ;  /* 0x000000ffff02d224 */ /* 0x000fca00030e0602 */
[----:B------:R-:W-:-:S04]  /*aaa0*/  @!P5 LOP3.LUT R3, R3, R2, RZ, 0x3c, !PT ;  /* 0x000000020303d212 */ /* 0x000fc800078e3cff */
[----:B------:R-:W-:-:S04]  /*aab0*/  @!P5 LOP3.LUT R2, R3, R2, RZ, 0x3c, !PT ;  /* 0x000000020302d212 */ /* 0x000fc800078e3cff */
[----:B------:R-:W-:-:S05]  /*aac0*/  @!P5 LOP3.LUT R3, R3, R2, RZ, 0x3c, !PT ;  /* 0x000000020303d212 */ /* 0x000fca00078e3cff */
[----:B-----5:R-:W-:Y:S04]  /*aad0*/  @!P5 LDGSTS.E.BYPASS.LTC128B.128 [R7+0x22400], desc[UR46][R2.64], !P0 ;  /* 0x224000000207dfae */ /* 0x020fe8000c101d6e */
[----:B------:R-:W-:Y:S04]  /*aae0*/  @!P5 LDGSTS.E.BYPASS.LTC128B.128 [R7+0x26400], desc[UR46][R2.64+0x80], !P1 ;  /* 0x264000800207dfae */ /* 0x000fe8000c901d6e */
[----:B------:R-:W-:Y:S04]  /*aaf0*/  @!P5 LDGSTS.E.BYPASS.LTC128B.128 [R7+0x2a400], desc[UR46][R2.64+0x100], !P2 ;  /* 0x2a4001000207dfae */ /* 0x000fe8000d101d6e */
[----:B------:R0:W-:Y:S04]  /*ab00*/  @!P5 LDGSTS.E.BYPASS.LTC128B.128 [R7+0x2e400], desc[UR46][R2.64+0x180], !P3 ;  /* 0x2e4001800207dfae */ /* 0x0001e8000d901d6e */
[----:B0-----:R-:W0:Y:S02]  /*ab10*/  SHFL.IDX PT, R2, R5, 0x1, 0x181f ;  /* 0x00381f0005027f89 */ /* 0x001e2400000e0000 */
[----:B0-----:R-:W-:-:S05]  /*ab20*/  @!P4 LEA R2, P6, R8, R2, 0x1 ;  /* 0x000000020802c211 */ /* 0x001fca00078c08ff */
[----:B------:R-:W-:-:S05]  /*ab30*/  @!P4 IMAD.X R3, RZ, RZ, R6, P6 ;  /* 0x000000ffff03c224 */ /* 0x000fca00030e0606 */
[----:B------:R-:W-:Y:S04]  /*ab40*/  @!P4 LDGSTS.E.BYPASS.LTC128B.128 [R7+0x22c00], desc[UR46][R2.64], !P0 ;  /* 0x22c000000207cfae */ /* 0x000fe8000c101d6e */
[----:B------:R-:W-:Y:S04]  /*ab50*/  @!P4 LDGSTS.E.BYPASS.LTC128B.128 [R7+0x26c00], desc[UR46][R2.64+0x80], !P1 ;  /* 0x26c000800207cfae */ /* 0x000fe8000c901d6e */
[----:B------:R-:W-:Y:S04]  /*ab60*/  @!P4 LDGSTS.E.BYPASS.LTC128B.128 [R7+0x2ac00], desc[UR46][R2.64+0x100], !P2 ;  /* 0x2ac001000207cfae */ /* 0x000fe8000d101d6e */
[----:B------:R0:W-:Y:S01]  /*ab70*/  @!P4 LDGSTS.E.BYPASS.LTC128B.128 [R7+0x2ec00], desc[UR46][R2.64+0x180], !P3 ;  /* 0x2ec001800207cfae */ /* 0x0001e2000d901d6e */
[----:B----4-:R-:W-:-:S03]  /*ab80*/  ISETP.GE.AND P4, PT, R10, R0, PT ;  /* 0x000000000a00720c */ /* 0x010fc60003f86270 */
[----:B------:R-:W4:Y:S04]  /*ab90*/  LDL.LU R10, [R1+0x38] ;  /* 0x00003800010a7983 */ /* 0x000f280000300800 */
[----:B------:R-:W-:Y:S04]  /*aba0*/  SHFL.IDX PT, R6, R4, 0x2, 0x181f ;  /* 0x00581f0004067f89 */ /* 0x000fe800000e0000 */
[----:B0-----:R-:W0:Y:S02]  /*abb0*/  SHFL.IDX PT, R2, R5, 0x2, 0x181f ;  /* 0x00581f0005027f89 */ /* 0x001e2400000e0000 */
[----:B0-----:R-:W-:-:S05]  /*abc0*/  @!P4 LEA R2, P6, R8, R2, 0x1 ;  /* 0x000000020802c211 */ /* 0x001fca00078c08ff */
[----:B------:R-:W-:-:S05]  /*abd0*/  @!P4 IMAD.X R3, RZ, RZ, R6, P6 ;  /* 0x000000ffff03c224 */ /* 0x000fca00030e0606 */
[----:B------:R-:W-:Y:S04]  /*abe0*/  @!P4 LDGSTS.E.BYPASS.LTC128B.128 [R7+0x23400], desc[UR46][R2.64], !P0 ;  /* 0x234000000207cfae */ /* 0x000fe8000c101d6e */
[----:B------:R-:W-:Y:S04]  /*abf0*/  @!P4 LDGSTS.E.BYPASS.LTC128B.128 [R7+0x27400], desc[UR46][R2.64+0x80], !P1 ;  /* 0x274000800207cfae */ /* 0x000fe8000c901d6e */
[----:B------:R-:W-:Y:S04]  /*ac00*/  @!P4 LDGSTS.E.BYPASS.LTC128B.128 [R7+0x2b400], desc[UR46][R2.64+0x100], !P2 ;  /* 0x2b4001000207cfae */ /* 0x000fe8000d101d6e */
[----:B------:R0:W-:Y:S01]  /*ac10*/  @!P4 LDGSTS.E.BYPASS.LTC128B.128 [R7+0x2f400], desc[UR46][R2.64+0x180], !P3 ;  /* 0x2f4001800207cfae */ /* 0x0001e2000d901d6e */
[----:B--2---:R-:W-:-:S03]  /*ac20*/  ISETP.GE.AND P4, PT, R9, R0, PT ;  /* 0x000000000900720c */ /* 0x004fc60003f86270 */
[----:B------:R-:W2:Y:S04]  /*ac30*/  LDL.LU R9, [R1+0x3c] ;  /* 0x00003c0001097983 */ /* 0x000ea80000300800 */
[----:B0-----:R-:W0:Y:S04]  /*ac40*/  SHFL.IDX PT, R2, R5, 0x3, 0x181f ;  /* 0x00781f0005027f89 */ /* 0x001e2800000e0000 */
[----:B------:R-:W1:Y:S02]  /*ac50*/  SHFL.IDX PT, R6, R4, 0x3, 0x181f ;  /* 0x00781f0004067f89 */ /* 0x000e6400000e0000 */
[----:B0-----:R-:W-:-:S05]  /*ac60*/  @!P4 LEA R2, P6, R8, R2, 0x1 ;  /* 0x000000020802c211 */ /* 0x001fca00078c08ff */
[----:B-1----:R-:W-:Y:S02]  /*ac70*/  @!P4 IMAD.X R3, RZ, RZ, R6, P6 ;  /* 0x000000ffff03c224 */ /* 0x002fe400030e0606 */
[----:B------:R-:W-:Y:S04]  /*ac80*/  SHFL.IDX PT, R6, R4, 0x4, 0x181f ;  /* 0x00981f0004067f89 */ /* 0x000fe800000e0000 */
[----:B------:R-:W-:Y:S04]  /*ac90*/  @!P4 LDGSTS.E.BYPASS.LTC128B.128 [R7+0x23c00], desc[UR46][R2.64], !P0 ;  /* 0x23c000000207cfae */ /* 0x000fe8000c101d6e */
[----:B------:R-:W-:Y:S04]  /*aca0*/  @!P4 LDGSTS.E.BYPASS.LTC128B.128 [R7+0x27c00], desc[UR46][R2.64+0x80], !P1 ;  /* 0x27c000800207cfae */ /* 0x000fe8000c901d6e */
[----:B------:R-:W-:Y:S04]  /*acb0*/  @!P4 LDGSTS.E.BYPASS.LTC128B.128 [R7+0x2bc00], desc[UR46][R2.64+0x100], !P2 ;  /* 0x2bc001000207cfae */ /* 0x000fe8000d101d6e */
[----:B------:R0:W-:Y:S01]  /*acc0*/  @!P4 LDGSTS.E.BYPASS.LTC128B.128 [R7+0x2fc00], desc[UR46][R2.64+0x180], !P3 ;  /* 0x2fc001800207cfae */ /* 0x0001e2000d901d6e */
[----:B---3--:R-:W-:-:S03]  /*acd0*/  ISETP.GE.AND P4, PT, R11, R0, PT ;  /* 0x000000000b00720c */ /* 0x008fc60003f86270 */
[----:B0-----:R-:W0:Y:S10]  /*ace0*/  SHFL.IDX PT, R2, R5, 0x4, 0x181f ;  /* 0x00981f0005027f89 */ /* 0x001e3400000e0000 */
[----:B0-----:R-:W-:-:S05]  /*acf0*/  @!P4 LEA R2, P6, R8, R2, 0x1 ;  /* 0x000000020802c211 */ /* 0x001fca00078c08ff */
[----:B------:R-:W-:Y:S02]  /*ad00*/  @!P4 IMAD.X R3, RZ, RZ, R6, P6 ;  /* 0x000000ffff03c224 */ /* 0x000fe400030e0606 */
[----:B------:R-:W-:Y:S04]  /*ad10*/  SHFL.IDX PT, R6, R4, 0x5, 0x181f ;  /* 0x00b81f0004067f89 */ /* 0x000fe800000e0000 */
[----:B------:R-:W-:Y:S04]  /*ad20*/  @!P4 LDGSTS.E.BYPASS.LTC128B.128 [R7+0x24400], desc[UR46][R2.64], !P0 ;  /* 0x244000000207cfae */ /* 0x000fe8000c101d6e */
[----:B------:R-:W-:Y:S04]  /*ad30*/  @!P4 LDGSTS.E.BYPASS.LTC128B.128 [R7+0x28400], desc[UR46][R2.64+0x80], !P1 ;  /* 0x284000800207cfae */ /* 0x000fe8000c901d6e */
[----:B------:R-:W-:Y:S04]  /*ad40*/  @!P4 LDGSTS.E.BYPASS.LTC128B.128 [R7+0x2c400], desc[UR46][R2.64+0x100], !P2 ;  /* 0x2c4001000207cfae */ /* 0x000fe8000d101d6e */
[----:B------:R0:W-:Y:S04]  /*ad50*/  @!P4 LDGSTS.E.BYPASS.LTC128B.128 [R7+0x30400], desc[UR46][R2.64+0x180], !P3 ;  /* 0x304001800207cfae */ /* 0x0001e8000d901d6e */
[----:B0-----:R-:W0:Y:S01]  /*ad60*/  SHFL.IDX PT, R2, R5, 0x5, 0x181f ;  /* 0x00b81f0005027f89 */ /* 0x001e2200000e0000 */
[----:B----4-:R-:W-:-:S13]  /*ad70*/  ISETP.GE.AND P4, PT, R10, R0, PT ;  /* 0x000000000a00720c */ /* 0x010fda0003f86270 */
        /* <DEDUP_REMOVED lines=8> */
[----:B--2---:R-:W-:-:S13]  /*ae00*/  ISETP.GE.AND P4, PT, R9, R0, PT ;  /* 0x000000000900720c */ /* 0x004fda0003f86270 */
[----:B0-----:R-:W-:-:S05]  /*ae10*/  @!P4 LEA R2, P6, R8, R2, 0x1 ;  /* 0x000000020802c211 */ /* 0x001fca00078c08ff */
[----:B------:R-:W-:Y:S02]  /*ae20*/  @!P4 IMAD.X R3, RZ, RZ, R6, P6 ;  /* 0x000000ffff03c224 */ /* 0x000fe400030e0606 */
[----:B------:R0:W1:Y:S04]  /*ae30*/  SHFL.IDX PT, R6, R4, 0x7, 0x181f ;  /* 0x00f81f0004067f89 */ /* 0x00006800000e0000 */
[----:B------:R-:W-:Y:S04]  /*ae40*/  @!P4 LDGSTS.E.BYPASS.LTC128B.128 [R7+0x25400], desc[UR46][R2.64], !P0 ;  /* 0x254000000207cfae */ /* 0x000fe8000c101d6e */
[----:B------:R-:W-:Y:S04]  /*ae50*/  @!P4 LDGSTS.E.BYPASS.LTC128B.128 [R7+0x29400], desc[UR46][R2.64+0x80], !P1 ;  /* 0x294000800207cfae */ /* 0x000fe8000c901d6e */
[----:B------:R-:W-:Y:S04]  /*ae60*/  @!P4 LDGSTS.E.BYPASS.LTC128B.128 [R7+0x2d400], desc[UR46][R2.64+0x100], !P2 ;  /* 0x2d4001000207cfae */ /* 0x000fe8000d101d6e */
[----:B------:R2:W-:Y:S04]  /*ae70*/  @!P4 LDGSTS.E.BYPASS.LTC128B.128 [R7+0x31400], desc[UR46][R2.64+0x180], !P3 ;  /* 0x314001800207cfae */ /* 0x0005e8000d901d6e */
[----:B-12---:R0:W2:Y:S02]  /*ae80*/  SHFL.IDX PT, R2, R5, 0x7, 0x181f ;  /* 0x00f81f0005027f89 */ /* 0x0060a400000e0000 */
.L_x_9590:
[----:B------:R-:W3:Y:S01]  /*ae90*/  LDL.LU R7, [R1+0x50] ;  /* 0x0000500001077983 */ /* 0x000ee20000300800 */
[----:B------:R-:W-:Y:S01]  /*aea0*/  BSSY B0, `(.L_x_9468) ;  /* 0x000000d000007945 */ /* 0x000fe20003800000 */
[----:B---3--:R-:W-:-:S13]  /*aeb0*/  ISETP.GE.AND P4, PT, R7, R0, PT ;  /* 0x000000000700720c */ /* 0x008fda0003f86270 */
[----:B------:R-:W-:Y:S05]  /*aec0*/  @P4 BRA `(.L_x_9469) ;  /* 0x0000000000284947 */ /* 0x000fea0003800000 */
[----:B------:R-:W3:Y:S01]  /*aed0*/  LDL R7, [R1+0x4] ;  /* 0x0000040001077983 */ /* 0x000ee20000100800 */
[----:B--2---:R-:W-:-:S05]  /*aee0*/  LEA R2, P4, R8, R2, 0x1 ;  /* 0x0000000208027211 */ /* 0x004fca00078808ff */
[----:B------:R-:W-:-:S05]  /*aef0*/  IMAD.X R3, RZ, RZ, R6, P4 ;  /* 0x000000ffff037224 */ /* 0x000fca00020e0606 */
[----:B------:R-:W-:Y:S01]  /*af00*/  @!PT LDS RZ, [RZ] ;  /* 0x00000000fffff984 */ /* 0x000fe20000000800 */
[----:B------:R-:W-:Y:S01]  /*af10*/  @!PT LDS RZ, [RZ] ;  /* 0x00000000fffff984 */ /* 0x000fe20000000800 */
[----:B------:R-:W-:Y:S01]  /*af20*/  @!PT LDS RZ, [RZ] ;  /* 0x00000000fffff984 */ /* 0x000fe20000000800 */
[----:B---3--:R1:W-:Y:S04]  /*af30*/  LDGSTS.E.BYPASS.LTC128B.128 [R7+0x25c00], desc[UR46][R2.64], !P0 ;  /* 0x25c0000002077fae */ /* 0x0083e8000c101d6e */
[----:B------:R1:W-:Y:S04]  /*af40*/  LDGSTS.E.BYPASS.LTC128B.128 [R7+0x29c00], desc[UR46][R2.64+0x80], !P1 ;  /* 0x29c0008002077fae */ /* 0x0003e8000c901d6e */
[----:B------:R1:W-:Y:S04]  /*af50*/  LDGSTS.E.BYPASS.LTC128B.128 [R7+0x2dc00], desc[UR46][R2.64+0x100], !P2 ;  /* 0x2dc0010002077fae */ /* 0x0003e8000d101d6e */
[----:B------:R1:W-:Y:S02]  /*af60*/  LDGSTS.E.BYPASS.LTC128B.128 [R7+0x31c00], desc[UR46][R2.64+0x180], !P3 ;  /* 0x31c0018002077fae */ /* 0x0003e4000d901d6e */
.L_x_9469:
[----:B------:R-:W-:Y:S05]  /*af70*/  BSYNC B0 ;  /* 0x0000000000007941 */ /* 0x000fea0003800000 */
.L_x_9468:
[----:B-12---:R-:W2:Y:S01]  /*af80*/  LDL R2, [R1+0x5c] ;  /* 0x00005c0001027983 */ /* 0x006ea20000100800 */
        /* <DEDUP_REMOVED lines=9> */
[----:B-1----:R-:W-:Y:S05]  /*b020*/  @!P0 BRA `(.L_x_9471) ;  /* 0x00000044005c8947 */ /* 0x002fea0003800000 */
.L_x_9591:
[----:B------:R-:W-:Y:S05]  /*b030*/  BSYNC B0 ;  /* 0x0000000000007941 */ /* 0x000fea0003800000 */
.L_x_9470:
[----:B------:R-:W-:Y:S01]  /*b040*/  LOP3.LUT P0, RZ, R18, 0x2, RZ, 0xc0, !PT ;  /* 0x0000000212ff7812 */ /* 0x000fe2000780c0ff */
[----:B------:R-:W-:-:S12]  /*b050*/  BSSY B0, `(.L_x_9472) ;  /* 0x0000059000007945 */ /* 0x000fd80003800000 */
[----:B------:R-:W-:Y:S05]  /*b060*/  @!P0 BRA `(.L_x_9473) ;  /* 0x00000004005c8947 */ /* 0x000fea0003800000 */
[----:B0-----:R-:W2:Y:S01]  /*b070*/  LDL R4, [R1+0x8] ;  /* 0x0000080001047983 */ /* 0x001ea20000100800 */
[----:B------:R-:W-:Y:S01]  /*b080*/  LEA R2, R19, UR37, 0x3 ;  /* 0x0000002513027c11 */ /* 0x000fe2000f8e18ff */
[----:B------:R-:W-:Y:S01]  /*b090*/  BSSY B1, `(.L_x_9474) ;  /* 0x0000007000017945 */ /* 0x000fe20003800000 */
[----:B-1----:R-:W0:Y:S02]  /*b0a0*/  S2R R3, SR_TID.X ;  /* 0x0000000000037919 */ /* 0x002e240000002100 */
[----:B0-----:R-:W-:-:S04]  /*b0b0*/  LOP3.LUT R3, R3, 0x7f, RZ, 0xc0, !PT ;  /* 0x0000007f03037812 */ /* 0x001fc800078ec0ff */
[----:B------:R-:W-:Y:S02]  /*b0c0*/  ISETP.NE.AND P1, PT, R3, RZ, PT ;  /* 0x000000ff0300720c */ /* 0x000fe40003f25270 */
[----:B--2---:R-:W-:-:S04]  /*b0d0*/  SHF.L.U32 R0, R4, 0x1f, RZ ;  /* 0x0000001f04007819 */ /* 0x004fc800000006ff */
[----:B------:R-:W0:Y:S02]  /*b0e0*/  SYNCS.PHASECHK.TRANS64.TRYWAIT P0, [R2+URZ+0x32460], R0 ;  /* 0x03246000020075a7 */ /* 0x000e24000800017f */
[----:B0-----:R-:W-:Y:S05]  /*b0f0*/  @!P0 BRA `(.L_x_9475) ;  /* 0x0000004400408947 */ /* 0x001fea0003800000 */
.L_x_9592:
[----:B------:R-:W-:Y:S05]  /*b100*/  BSYNC B1 ;  /* 0x0000000000017941 */ /* 0x000fea0003800000 */
.L_x_9474:
        /* <DEDUP_REMOVED lines=9> */
.L_x_9477:
[----:B------:R-:W-:Y:S05]  /*b1a0*/  BSYNC B1 ;  /* 0x0000000000017941 */ /* 0x000fea0003800000 */
.L_x_9476:
        /* <DEDUP_REMOVED lines=12> */
.L_x_9478:
        /* <DEDUP_REMOVED lines=15> */
.L_x_9479:
        /* <DEDUP_REMOVED lines=15> */
.L_x_9480:
        /* <DEDUP_REMOVED lines=15> */
.L_x_9481:
        /* <DEDUP_REMOVED lines=10> */
.L_x_9473:
[----:B------:R-:W-:Y:S05]  /*b5e0*/  BSYNC B0 ;  /* 0x0000000000007941 */ /* 0x000fea0003800000 */
.L_x_9472:
[----:B0-----:R-:W2:Y:S04]  /*b5f0*/  LDL.LU R4, [R1+0x58] ;  /* 0x0000580001047983 */ /* 0x001ea80000300800 */
[----:B------:R-:W3:Y:S01]  /*b600*/  LDL.LU R7, [R1+0x8] ;  /* 0x0000080001077983 */ /* 0x000ee20000300800 */
[----:B------:R-:W-:-:S05]  /*b610*/  VIADD R19, R19, 0x1 ;  /* 0x0000000113137836 */ /* 0x000fca0000000000 */
[----:B------:R-:W-:-:S04]  /*b620*/  ISETP.NE.AND P0, PT, R19, 0x2, PT ;  /* 0x000000021300780c */ /* 0x000fc80003f05270 */
[----:B-1----:R-:W-:Y:S02]  /*b630*/  SEL R0, RZ, 0x1, P0 ;  /* 0x00000001ff007807 */ /* 0x002fe40000000000 */
[----:B------:R-:W-:Y:S02]  /*b640*/  SEL R19, R19, RZ, P0 ;  /* 0x000000ff13137207 */ /* 0x000fe40000000000 */
[----:B--2---:R-:W-:Y:S02]  /*b650*/  ISETP.GE.AND P1, PT, R4, 0x61, PT ;  /* 0x000000610400780c */ /* 0x004fe40003f26270 */
[----:B---3--:R-:W-:-:S05]  /*b660*/  LOP3.LUT R7, R7, R0, RZ, 0x3c, !PT ;  /* 0x0000000007077212 */ /* 0x008fca00078e3cff */
[----:B------:R0:W-:Y:S06]  /*b670*/  STL [R1+0x8], R7 ;  /* 0x0000080701007387 */ /* 0x0001ec0000100800 */
        /* <DEDUP_REMOVED lines=35> */
.L_x_9486:
        /* <DEDUP_REMOVED lines=8> */
.L_x_9593:
[----:B------:R-:W-:Y:S05]  /*b930*/  BSYNC B1 ;  /* 0x0000000000017941 */ /* 0x000fea0003800000 */
.L_x_9487:
        /* <DEDUP_REMOVED lines=9> */
.L_x_9490:
[----:B------:R-:W-:Y:S05]  /*b9d0*/  BSYNC B1 ;  /* 0x0000000000017941 */ /* 0x000fea0003800000 */
.L_x_9489:
        /* <DEDUP_REMOVED lines=12> */
.L_x_9491:
        /* <DEDUP_REMOVED lines=13> */
.L_x_9594:
[----:B------:R-:W-:Y:S05]  /*bb70*/  BSYNC B1 ;  /* 0x0000000000017941 */ /* 0x000fea0003800000 */
.L_x_9492:
        /* <DEDUP_REMOVED lines=11> */
.L_x_9495:
[----:B------:R-:W-:Y:S05]  /*bc30*/  BSYNC B1 ;  /* 0x0000000000017941 */ /* 0x000fea0003800000 */
.L_x_9494:
        /* <DEDUP_REMOVED lines=9> */
.L_x_9496:
        /* <DEDUP_REMOVED lines=15> */
.L_x_9497:
        /* <DEDUP_REMOVED lines=15> */
.L_x_9498:
        /* <DEDUP_REMOVED lines=15> */
.L_x_9499:
        /* <DEDUP_REMOVED lines=10> */
.L_x_9485:
[----:B------:R-:W-:Y:S05]  /*c040*/  BSYNC B0 ;  /* 0x0000000000007941 */ /* 0x000fea0003800000 */
.L_x_9484:
        /* <DEDUP_REMOVED lines=9> */
.L_x_9483:
[----:B------:R-:W2:Y:S01]  /*c0e0*/  LDL.LU R2, [R1+0x1c] ;  /* 0x00001c0001027983 */ /* 0x000ea20000300800 */
[----:B------:R-:W-:Y:S01]  /*c0f0*/  IMAD.MOV R6, RZ, RZ, -R6 ;  /* 0x000000ffff067224 */ /* 0x000fe200078e0a06 */
[----:B------:R-:W-:Y:S04]  /*c100*/  BSSY B0, `(.L_x_9482) ;  /* 0x000013b000007945 */ /* 0x000fe80003800000 */
[----:B--2---:R-:W-:-:S13]  /*c110*/  ISETP.NE.AND P0, PT, R2, R6, PT ;  /* 0x000000060200720c */ /* 0x004fda0003f05270 */
[----:B------:R-:W-:Y:S05]  /*c120*/  @!P0 BRA `(.L_x_9500) ;  /* 0x0000001000e08947 */ /* 0x000fea0003800000 */
.L_x_9533:
        /* <DEDUP_REMOVED lines=26> */
.L_x_9503:
        /* <DEDUP_REMOVED lines=9> */
.L_x_9595:
[----:B------:R-:W-:Y:S05]  /*c360*/  BSYNC B2 ;  /* 0x0000000000027941 */ /* 0x000fea0003800000 */
.L_x_9504:
        /* <DEDUP_REMOVED lines=9> */
.L_x_9507:
[----:B------:R-:W-:Y:S05]  /*c400*/  BSYNC B2 ;  /* 0x0000000000027941 */ /* 0x000fea0003800000 */
.L_x_9506:
        /* <DEDUP_REMOVED lines=8> */
[----:B-1----:R-:W-:Y:S01]  /*c490*/  VIADD R5, R4, 0x32430 ;  /* 0x0003243004057836 */ /* 0x002fe20000000000 */
[----:B------:R-:W-:Y:S01]  /*c4a0*/  UMOV UR6, 0x0 ;  /* 0x0000000000067882 */ /* 0x000fe20000000000 */
[----:B------:R-:W-:Y:S01]  /*c4b0*/  VIADD R3, R3, 0x1c400 ;  /* 0x0001c40003037836 */ /* 0x000fe20000000000 */
[----:B------:R-:W-:-:S09]  /*c4c0*/  UMOV UR7, 0x14f00000 ;  /* 0x14f0000000077882 */ /* 0x000fd20000000000 */
.L_x_9508:
        /* <DEDUP_REMOVED lines=13> */
.L_x_9596:
[----:B------:R-:W-:Y:S05]  /*c5a0*/  BSYNC B2 ;  /* 0x0000000000027941 */ /* 0x000fea0003800000 */
.L_x_9509:
        /* <DEDUP_REMOVED lines=11> */
.L_x_9512:
[----:B------:R-:W-:Y:S05]  /*c660*/  BSYNC B2 ;  /* 0x0000000000027941 */ /* 0x000fea0003800000 */
.L_x_9511:
        /* <DEDUP_REMOVED lines=9> */
.L_x_9513:
        /* <DEDUP_REMOVED lines=15> */
.L_x_9514:
        /* <DEDUP_REMOVED lines=15> */
.L_x_9515:
        /* <DEDUP_REMOVED lines=15> */
.L_x_9516:
        /* <DEDUP_REMOVED lines=10> */
.L_x_9502:
[----:B------:R-:W-:Y:S05]  /*ca70*/  BSYNC B1 ;  /* 0x0000000000017941 */ /* 0x000fea0003800000 */
.L_x_9501:
        /* <DEDUP_REMOVED lines=32> */
.L_x_9519:
        /* <DEDUP_REMOVED lines=8> */
.L_x_9597:
[----:B------:R-:W-:Y:S05]  /*cd00*/  BSYNC B2 ;  /* 0x0000000000027941 */ /* 0x000fea0003800000 */
.L_x_9520:
        /* <DEDUP_REMOVED lines=9> */
.L_x_9523:
[----:B------:R-:W-:Y:S05]  /*cda0*/  BSYNC B2 ;  /* 0x0000000000027941 */ /* 0x000fea0003800000 */
.L_x_9522:
[----:B------:R-:W-:Y:S01]  /*cdb0*/  IMAD.MOV.U32 R10, RZ, RZ, RZ ;  /* 0x000000ffff0a7224 */ /* 0x000fe200078e00ff */
[----:B------:R-:W-:Y:S01]  /*cdc0*/  UIADD3 UR4, UP0, UR40, 0x370, URZ ;  /* 0x0000037028047890 */ /* 0x000fe2000ff1e03f */
[----:B------:R-:W-:Y:S01]  /*cdd0*/  IMAD.U32 R9, RZ, RZ, UR37 ;  /* 0x00000025ff097e24 */ /* 0x000fe2000f8e00ff */
        /* <DEDUP_REMOVED lines=9> */
.L_x_9524:
        /* <DEDUP_REMOVED lines=13> */
.L_x_9598:
[----:B------:R-:W-:Y:S05]  /*cf40*/  BSYNC B2 ;  /* 0x0000000000027941 */ /* 0x000fea0003800000 */
.L_x_9525:
        /* <DEDUP_REMOVED lines=11> */
.L_x_9528:
[----:B------:R-:W-:Y:S05]  /*d000*/  BSYNC B2 ;  /* 0x0000000000027941 */ /* 0x000fea0003800000 */
.L_x_9527:
        /* <DEDUP_REMOVED lines=9> */
.L_x_9529:
        /* <DEDUP_REMOVED lines=15> */
.L_x_9530:
        /* <DEDUP_REMOVED lines=15> */
.L_x_9531:
        /* <DEDUP_REMOVED lines=15> */
.L_x_9532:
        /* <DEDUP_REMOVED lines=10> */
.L_x_9518:
[----:B------:R-:W-:Y:S05]  /*d410*/  BSYNC B1 ;  /* 0x0000000000017941 */ /* 0x000fea0003800000 */
.L_x_9517:
        /* <DEDUP_REMOVED lines=9> */
.L_x_9500:
[----:B------:R-:W-:Y:S05]  /*d4b0*/  BSYNC B0 ;  /* 0x0000000000007941 */ /* 0x000fea0003800000 */
.L_x_9482:
        /* <DEDUP_REMOVED lines=10> */
.L_x_9454:
[----:B0-----:R-:W0:Y:S01]  /*d560*/  S2R R3, SR_CgaCtaId ;  /* 0x0000000000037919 */ /* 0x001e220000008800 */
[----:B------:R-:W-:Y:S01]  /*d570*/  MOV R0, 0x400 ;  /* 0x0000040000007802 */ /* 0x000fe20000000f00 */
[----:B------:R-:W-:Y:S03]  /*d580*/  BSSY B0, `(.L_x_9535) ;  /* 0x0000005000007945 */ /* 0x000fe60003800000 */
[----:B0-----:R-:W-:Y:S02]  /*d590*/  LEA R0, R3, R0, 0x18 ;  /* 0x0000000003007211 */ /* 0x001fe400078ec0ff */
[----:B------:R-:W-:-:S04]  /*d5a0*/  SHF.L.U32 R3, R2, 0x1f, RZ ;  /* 0x0000001f02037819 */ /* 0x000fc800000006ff */
[----:B------:R-:W0:Y:S02]  /*d5b0*/  SYNCS.PHASECHK.TRANS64.TRYWAIT P0, [R0+URZ+0x32420], R3 ;  /* 0x03242003000075a7 */ /* 0x000e24000800017f */
[----:B0-----:R-:W-:Y:S05]  /*d5c0*/  @!P0 BRA `(.L_x_9536) ;  /* 0x0000002000988947 */ /* 0x001fea0003800000 */
.L_x_9599:
[----:B------:R-:W-:Y:S05]  /*d5d0*/  BSYNC B0 ;  /* 0x0000000000007941 */ /* 0x000fea0003800000 */
.L_x_9535:
[----:B------:R-:W-:-:S03]  /*d5e0*/  UMOV UR4, 0xffffffff ;  /* 0xffffffff00047882 */ /* 0x000fc60000000000 */
[----:B------:R-:W-:Y:S05]  /*d5f0*/  BRA.DIV UR4, `(.L_x_9537) ;  /* 0x0000002204a07947 */ /* 0x000fea000b800000 */
[----:B------:R-:W2:Y:S02]  /*d600*/  S2R R2, SR_TID.X ;  /* 0x0000000000027919 */ /* 0x000ea40000002100 */
[----:B--2---:R-:W-:-:S04]  /*d610*/  SHF.R.U32.HI R2, RZ, 0x5, R2 ;  /* 0x00000005ff027819 */ /* 0x004fc80000011602 */
[----:B------:R-:W-:-:S05]  /*d620*/  LOP3.LUT R2, R2, 0x3, RZ, 0xc0, !PT ;  /* 0x0000000302027812 */ /* 0x000fca00078ec0ff */
[----:B------:R2:W3:Y:S02]  /*d630*/  SHFL.IDX PT, R14, R2, RZ, 0x1f ;  /* 0x00001fff020e7589 */ /* 0x0004e400000e0000 */
.L_x_9602:
[----:B---3--:R-:W-:Y:S01]  /*d640*/  ISETP.NE.AND P0, PT, R14, RZ, PT ;  /* 0x000000ff0e00720c */ /* 0x008fe20003f05270 */
[----:B------:R-:W-:-:S12]  /*d650*/  BSSY B0, `(.L_x_9538) ;  /* 0x0000025000007945 */ /* 0x000fd80003800000 */
[----:B------:R-:W-:Y:S05]  /*d660*/  @P0 BRA `(.L_x_9539) ;  /* 0x00000000008c0947 */ /* 0x000fea0003800000 */
[----:B------:R-:W-:-:S03]  /*d670*/  UMOV UR4, 0xffffffff ;  /* 0xffffffff00047882 */ /* 0x000fc60000000000 */
[----:B------:R-:W-:Y:S05]  /*d680*/  BRA.DIV UR4, `(.L_x_9540) ;  /* 0x0000002204b07947 */ /* 0x000fea000b800000 */
[----:B------:R-:W-:-:S13]  /*d690*/  ELECT P6, URZ, PT ;  /* 0x00000000003f782f */ /* 0x000fda00038c0000 */
.L_x_9605:
[----:B------:R-:W-:Y:S05]  /*d6a0*/  @!P6 BRA `(.L_x_9539) ;  /* 0x00000000007ce947 */ /* 0x000fea0003800000 */
[----:B------:R-:W-:-:S06]  /*d6b0*/  ULOP3.LUT UR4, UR36, 0x2, URZ, 0xfc, !UPT ;  /* 0x0000000224047892 */ /* 0x000fcc000f8efc3f */
[----:B--2---:R-:W-:-:S05]  /*d6c0*/  IMAD.U32 R2, RZ, RZ, UR4 ;  /* 0x00000004ff027e24 */ /* 0x004fca000f8e00ff */
[----:B------:R-:W-:-:S13]  /*d6d0*/  ISETP.NE.AND P2, PT, R2, 0x3, PT ;  /* 0x000000030200780c */ /* 0x000fda0003f45270 */
[----:B------:R-:W-:Y:S05]  /*d6e0*/  @!P2 BRA `(.L_x_9541) ;  /* 0x000000000004a947 */ /* 0x000fea0003800000 */
[----:B------:R-:W-:Y:S01]  /*d6f0*/  BPT.TRAP 0x1 ;  /* 0x000000040000795c */ /* 0x000fe20000300000 */
.L_x_9541:
[----:B------:R-:W1:Y:S01]  /*d700*/  LDL.LU R7, [R1+0x8] ;  /* 0x0000080001077983 */ /* 0x000e620000300800 */
[----:B------:R-:W-:Y:S02]  /*d710*/  VIADD R2, R0, 0x32440 ;  /* 0x0003244000027836 */ /* 0x000fe40000000000 */
[C---:B0-----:R-:W-:Y:S02]  /*d720*/  VIADD R3, R19.reuse, 0x1 ;  /* 0x0000000113037836 */ /* 0x041fe40000000000 */
[----:B------:R-:W-:-:S03]  /*d730*/  IMAD R6, R19, 0x8, R2 ;  /* 0x0000000813067824 */ /* 0x000fc600078e0202 */
[----:B------:R-:W-:-:S04]  /*d740*/  ISETP.NE.AND P1, PT, R3, 0x2, PT ;  /* 0x000000020300780c */ /* 0x000fc80003f25270 */
[----:B------:R-:W-:Y:S02]  /*d750*/  SEL R4, RZ, 0x1, P1 ;  /* 0x00000001ff047807 */ /* 0x000fe40000800000 */
[----:B------:R-:W-:Y:S02]  /*d760*/  SEL R3, R3, RZ, P1 ;  /* 0x000000ff03037207 */ /* 0x000fe40000800000 */
[C---:B-1----:R-:W-:Y:S02]  /*d770*/  SHF.L.U32 R5, R7.reuse, 0x1f, RZ ;  /* 0x0000001f07057819 */ /* 0x042fe400000006ff */
[----:B------:R-:W-:Y:S01]  /*d780*/  LOP3.LUT R4, R7, R4, RZ, 0x3c, !PT ;  /* 0x0000000407047212 */ /* 0x000fe200078e3cff */
[----:B------:R-:W-:Y:S01]  /*d790*/  IMAD R7, R3, 0x8, R2 ;  /* 0x0000000803077824 */ /* 0x000fe200078e0202 */
[----:B------:R-:W0:Y:S02]  /*d7a0*/  SYNCS.PHASECHK.TRANS64.TRYWAIT P0, [R6+URZ], R5 ;  /* 0x00000005060075a7 */ /* 0x000e24000800017f */
[----:B------:R-:W-:Y:S01]  /*d7b0*/  SHF.L.U32 R2, R4, 0x1f, RZ ;  /* 0x0000001f04027819 */ /* 0x000fe200000006ff */
[----:B0-----:R-:W-:Y:S06]  /*d7c0*/  @!P0 BRA `(.L_x_9542) ;  /* 0x0000002000808947 */ /* 0x001fec0003800000 */
.L_x_9606:
[----:B------:R-:W1:Y:S02]  /*d7d0*/  SYNCS.PHASECHK.TRANS64.TRYWAIT P0, [R7+URZ], R2 ;  /* 0x00000002070075a7 */ /* 0x000e64000800017f */
[----:B-1----:R-:W-:Y:S05]  /*d7e0*/  @!P0 BRA `(.L_x_9543) ;  /* 0x00000020008c8947 */ /* 0x002fea0003800000 */
.L_x_9607:
[----:B------:R-:W-:Y:S05]  /*d7f0*/  @!P2 BRA `(.L_x_9544) ;  /* 0x000000000004a947 */ /* 0x000fea0003800000 */
[----:B------:R-:W-:Y:S01]  /*d800*/  BPT.TRAP 0x1 ;  /* 0x000000040000795c */ /* 0x000fe20000300000 */
.L_x_9544:
[----:B------:R-:W-:-:S04]  /*d810*/  VIADD R0, R0, 0x32460 ;  /* 0x0003246000007836 */ /* 0x000fc80000000000 */
[----:B------:R-:W-:-:S04]  /*d820*/  IMAD R4, R19, 0x8, R0 ;  /* 0x0000000813047824 */ /* 0x000fc800078e0200 */
[----:B------:R-:W2:Y:S02]  /*d830*/  SYNCS.PHASECHK.TRANS64.TRYWAIT P0, [R4+URZ], R5 ;  /* 0x00000005040075a7 */ /* 0x000ea4000800017f */
[----:B--2---:R-:W-:Y:S05]  /*d840*/  @!P0 BRA `(.L_x_9545) ;  /* 0x0000002000888947 */ /* 0x004fea0003800000 */
.L_x_9608:
[----:B------:R-:W-:-:S07]  /*d850*/  IMAD R3, R3, 0x8, R0 ;  /* 0x0000000803037824 */ /* 0x000fce00078e0200 */
.L_x_9546:
[----:B---3--:R3:W4:Y:S02]  /*d860*/  SYNCS.PHASECHK.TRANS64.TRYWAIT P0, [R3+URZ], R2 ;  /* 0x00000002030075a7 */ /* 0x008724000800017f */
[----:B----4-:R-:W-:Y:S05]  /*d870*/  @!P0 NANOSLEEP.SYNCS 0x989680 ;  /* 0x009896800000895d */ /* 0x010fea0003900000 */
[----:B------:R-:W4:Y:S02]  /*d880*/  @!P0 SYNCS.PHASECHK.TRANS64 P0, [R3+URZ], R2 ;  /* 0x00000002030085a7 */ /* 0x000f24000800007f */
[----:B----4-:R-:W-:Y:S05]  /*d890*/  @!P0 BRA `(.L_x_9546) ;  /* 0xfffffffc00f08947 */ /* 0x010fea000383ffff */
.L_x_9539:
[----:B------:R-:W-:Y:S05]  /*d8a0*/  BSYNC B0 ;  /* 0x0000000000007941 */ /* 0x000fea0003800000 */
.L_x_9538:
[----:B------:R-:W-:Y:S05]  /*d8b0*/  EXIT ;  /* 0x000000000000794d */ /* 0x000fea0003800000 */
.L_x_9425:
[----:B0-----:R-:W-:-:S04]  /*d8c0*/  IMAD.U32 R3, RZ, RZ, UR50 ;  /* 0x00000032ff037e24 */ /* 0x001fc8000f8e00ff */
[----:B------:R0:W1:Y:S03]  /*d8d0*/  SYNCS.PHASECHK.TRANS64.TRYWAIT P0, [R3+URZ+0x32400], R0 ;  /* 0x03240000030075a7 */ /* 0x000066000800017f */
[----:B-1----:R-:W-:Y:S05]  /*d8e0*/  @!P0 NANOSLEEP.SYNCS 0x989680 ;  /* 0x009896800000895d */ /* 0x002fea0003900000 */
[----:B------:R-:W1:Y:S02]  /*d8f0*/  @!P0 SYNCS.PHASECHK.TRANS64 P0, [R3+URZ+0x32400], R0 ;  /* 0x03240000030085a7 */ /* 0x000e64000800007f */
[----:B-1----:R-:W-:Y:S05]  /*d900*/  @!P0 BRA `(.L_x_9425) ;  /* 0xfffffffc00ec8947 */ /* 0x002fea000383ffff */
[----:B------:R-:W-:Y:S05]  /*d910*/  BRA `(.L_x_9547) ;  /* 0xffffff38002c7947 */ /* 0x000fea000383ffff */
.L_x_9429:
[----:B-1----:R-:W-:-:S04]  /*d920*/  IMAD.U32 R4, RZ, RZ, UR26 ;  /* 0x0000001aff047e24 */ /* 0x002fc8000f8e00ff */
[----:B------:R1:W2:Y:S03]  /*d930*/  SYNCS.PHASECHK.TRANS64.TRYWAIT P1, [R4+URZ+0x32430], R3 ;  /* 0x03243003040075a7 */ /* 0x0002a6000802017f */
[----:B--2---:R-:W-:Y:S05]  /*d940*/  @!P1 NANOSLEEP.SYNCS 0x989680 ;  /* 0x009896800000995d */ /* 0x004fea0003900000 */
[----:B------:R-:W2:Y:S02]  /*d950*/  @!P1 SYNCS.PHASECHK.TRANS64 P1, [R4+URZ+0x32430], R3 ;  /* 0x03243003040095a7 */ /* 0x000ea4000802007f */
[----:B--2---:R-:W-:Y:S05]  /*d960*/  @!P1 BRA `(.L_x_9429) ;  /* 0xfffffffc00ec9947 */ /* 0x004fea000383ffff */
[----:B------:R-:W-:Y:S05]  /*d970*/  BRA `(.L_x_9428) ;  /* 0xffffff3800507947 */ /* 0x000fea000383ffff */
.L_x_9430:
[----:B--2---:R-:W-:-:S04]  /*d980*/  IMAD.U32 R5, RZ, RZ, UR50 ;  /* 0x00000032ff057e24 */ /* 0x004fc8000f8e00ff */
[----:B------:R2:W3:Y:S03]  /*d990*/  SYNCS.PHASECHK.TRANS64.TRYWAIT P1, [R5+URZ+0x32410], R0 ;  /* 0x03241000050075a7 */ /* 0x0004e6000802017f */
[----:B---3--:R-:W-:Y:S05]  /*d9a0*/  @!P1 NANOSLEEP.SYNCS 0x989680 ;  /* 0x009896800000995d */ /* 0x008fea0003900000 */
[----:B------:R-:W3:Y:S02]  /*d9b0*/  @!P1 SYNCS.PHASECHK.TRANS64 P1, [R5+URZ+0x32410], R0 ;  /* 0x03241000050095a7 */ /* 0x000ee4000802007f */
[----:B---3--:R-:W-:Y:S05]  /*d9c0*/  @!P1 BRA `(.L_x_9430) ;  /* 0xfffffffc00ec9947 */ /* 0x008fea000383ffff */
[----:B------:R-:W-:Y:S05]  /*d9d0*/  BRA `(.L_x_9548) ;  /* 0xffffff3800d07947 */ /* 0x000fea000383ffff */
.L_x_9434:
[----:B--2---:R-:W-:-:S04]  /*d9e0*/  IMAD.U32 R0, RZ, RZ, UR26 ;  /* 0x0000001aff007e24 */ /* 0x004fc8000f8e00ff */
[----:B------:R2:W4:Y:S03]  /*d9f0*/  SYNCS.PHASECHK.TRANS64.TRYWAIT P1, [R0+URZ+0x32450], R3 ;  /* 0x03245003000075a7 */ /* 0x000526000802017f */
[----:B----4-:R-:W-:Y:S05]  /*da00*/  @!P1 NANOSLEEP.SYNCS 0x989680 ;  /* 0x009896800000995d */ /* 0x010fea0003900000 */
[----:B------:R-:W4:Y:S02]  /*da10*/  @!P1 SYNCS.PHASECHK.TRANS64 P1, [R0+URZ+0x32450], R3 ;  /* 0x03245003000095a7 */ /* 0x000f24000802007f */
[----:B----4-:R-:W-:Y:S05]  /*da20*/  @!P1 BRA `(.L_x_9434) ;  /* 0xfffffffc00ec9947 */ /* 0x010fea000383ffff */
[----:B------:R-:W-:Y:S05]  /*da30*/  BRA `(.L_x_9433) ;  /* 0xffffff3800d87947 */ /* 0x000fea000383ffff */
.L_x_9439:
[----:B--2---:R-:W-:-:S04]  /*da40*/  IMAD.U32 R4, RZ, RZ, UR29 ;  /* 0x0000001dff047e24 */ /* 0x004fc8000f8e00ff */
[----:B------:R2:W3:Y:S03]  /*da50*/  SYNCS.PHASECHK.TRANS64.TRYWAIT P3, [R4+URZ+0x32430], R3 ;  /* 0x03243003040075a7 */ /* 0x0004e6000806017f */
[----:B---3--:R-:W-:Y:S05]  /*da60*/  @!P3 NANOSLEEP.SYNCS 0x989680 ;  /* 0x009896800000b95d */ /* 0x008fea0003900000 */
[----:B------:R-:W3:Y:S02]  /*da70*/  @!P3 SYNCS.PHASECHK.TRANS64 P3, [R4+URZ+0x32430], R3 ;  /* 0x032430030400b5a7 */ /* 0x000ee4000806007f */
[----:B---3--:R-:W-:Y:S05]  /*da80*/  @!P3 BRA `(.L_x_9439) ;  /* 0xfffffffc00ecb947 */ /* 0x008fea000383ffff */
[----:B------:R-:W-:Y:S05]  /*da90*/  BRA `(.L_x_9438) ;  /* 0xffffff60000c7947 */ /* 0x000fea000383ffff */
.L_x_9443:
[----:B--2---:R-:W-:-:S04]  /*daa0*/  IMAD.U32 R4, RZ, RZ, UR29 ;  /* 0x0000001dff047e24 */ /* 0x004fc8000f8e00ff */
[----:B------:R2:W4:Y:S03]  /*dab0*/  SYNCS.PHASECHK.TRANS64.TRYWAIT P3, [R4+URZ+0x32450], R3 ;  /* 0x03245003040075a7 */ /* 0x000526000806017f */
[----:B----4-:R-:W-:Y:S05]  /*dac0*/  @!P3 NANOSLEEP.SYNCS 0x989680 ;  /* 0x009896800000b95d */ /* 0x010fea0003900000 */
[----:B------:R-:W4:Y:S02]  /*dad0*/  @!P3 SYNCS.PHASECHK.TRANS64 P3, [R4+URZ+0x32450], R3 ;  /* 0x032450030400b5a7 */ /* 0x000f24000806007f */
[----:B----4-:R-:W-:Y:S05]  /*dae0*/  @!P3 BRA `(.L_x_9443) ;  /* 0xfffffffc00ecb947 */ /* 0x010fea000383ffff */
[----:B------:R-:W-:Y:S05]  /*daf0*/  BRA `(.L_x_9442) ;  /* 0xffffff6000647947 */ /* 0x000fea000383ffff */
.L_x_9458:
        /* <DEDUP_REMOVED lines=11> */
.L_x_9550:
[----:B------:R-:W-:Y:S05]  /*dbb0*/  BSYNC B0 ;  /* 0x0000000000007941 */ /* 0x000fea0003800000 */
.L_x_9549:
[----:B------:R-:W-:Y:S05]  /*dbc0*/  BRA `(.L_x_9551) ;  /* 0xffffffb800347947 */ /* 0x000fea000383ffff */
.L_x_9460:
[----:B------:R-:W-:Y:S01]  /*dbd0*/  BSSY B0, `(.L_x_9552) ;  /* 0x0000006000007945 */ /* 0x000fe20003800000 */
[----:B------:R-:W-:-:S07]  /*dbe0*/  IMAD.MOV.U32 R15, RZ, RZ, -0x1 ;  /* 0xffffffffff0f7424 */ /* 0x000fce00078e00ff */
[----:B012---:R-:W-:Y:S05]  /*dbf0*/  WARPSYNC.COLLECTIVE R15, `(.L_x_9553) ;  /* 0x000000000f0c7348 */ /* 0x007fea0003c00000 */
[----:B------:R-:W-:Y:S02]  /*dc00*/  ELECT P6, UR62, PT ;  /* 0x00000000003e782f */ /* 0x000fe400038c0000 */
[----:B------:R-:W-:Y:S01]  /*dc10*/  MOV R14, UR62 ;  /* 0x0000003e000e7c02 */ /* 0x000fe20008000f00 */
[----:B012---:R-:W-:Y:S10]  /*dc20*/  ENDCOLLECTIVE ;  /* 0x000000000000791b */ /* 0x007ff40003800000 */
.L_x_9553:
[----:B------:R-:W-:Y:S05]  /*dc30*/  BSYNC B0 ;  /* 0x0000000000007941 */ /* 0x000fea0003800000 */
.L_x_9552:
[----:B------:R-:W-:Y:S05]  /*dc40*/  BRA `(.L_x_9554) ;  /* 0xffffffb800347947 */ /* 0x000fea000383ffff */
.L_x_9462:
[----:B--2---:R2:W4:Y:S02]  /*dc50*/  SYNCS.PHASECHK.TRANS64.TRYWAIT P0, [R0+URZ+0x32440], R2 ;  /* 0x03244002000075a7 */ /* 0x004524000800017f */
[----:B----4-:R-:W-:Y:S05]  /*dc60*/  @!P0 NANOSLEEP.SYNCS 0x989680 ;  /* 0x009896800000895d */ /* 0x010fea0003900000 */
[----:B------:R-:W4:Y:S02]  /*dc70*/  @!P0 SYNCS.PHASECHK.TRANS64 P0, [R0+URZ+0x32440], R2 ;  /* 0x03244002000085a7 */ /* 0x000f24000800007f */
[----:B----4-:R-:W-:Y:S05]  /*dc80*/  @!P0 BRA `(.L_x_9462) ;  /* 0xfffffffc00f08947 */ /* 0x010fea000383ffff */
[----:B------:R-:W-:Y:S05]  /*dc90*/  BRA `(.L_x_9555) ;  /* 0xffffffb800907947 */ /* 0x000fea000383ffff */
.L_x_9465:
[----:B------:R-:W-:Y:S01]  /*dca0*/  IMAD.MOV.U32 R13, RZ, RZ, R2 ;  /* 0x000000ffff0d7224 */ /* 0x000fe200078e0002 */
[----:B------:R-:W0:Y:S01]  /*dcb0*/  S2R R5, SR_TID.X ;  /* 0x0000000000057919 */ /* 0x000e220000002100 */
[----:B------:R-:W-:Y:S02]  /*dcc0*/  IMAD.MOV.U32 R12, RZ, RZ, RZ ;  /* 0x000000ffff0c7224 */ /* 0x000fe400078e00ff */
[----:B------:R-:W-:Y:S01]  /*dcd0*/  IMAD.MOV.U32 R11, RZ, RZ, 0x181f ;  /* 0x0000181fff0b7424 */ /* 0x000fe200078e00ff */
[----:B------:R1:W-:Y:S01]  /*dce0*/  STL [R1+0x60], R9 ;  /* 0x0000600901007387 */ /* 0x0003e20000100800 */
[----:B------:R-:W-:-:S07]  /*dcf0*/  IMAD.MOV.U32 R15, RZ, RZ, -0x1 ;  /* 0xffffffffff0f7424 */ /* 0x000fce00078e00ff */
[----:B01---5:R-:W-:Y:S05]  /*dd00*/  WARPSYNC.COLLECTIVE R15, `(.L_x_9556) ;  /* 0x000000000f087348 */ /* 0x023fea0003c00000 */
[----:B------:R2:W3:Y:S02]  /*dd10*/  SHFL.IDX P6, R14, R13, R12, R11 ;  /* 0x0000000c0d0e7389 */ /* 0x0004e400000c000b */
[----:B0123-5:R-:W-:Y:S01]  /*dd20*/  ENDCOLLECTIVE ;  /* 0x000000000000791b */ /* 0x02ffe20003800000 */
.L_x_9556:
[----:B------:R-:W-:Y:S01]  /*dd30*/  IMAD.MOV.U32 R13, RZ, RZ, R0 ;  /* 0x000000ffff0d7224 */ /* 0x000fe200078e0000 */
[----:B------:R-:W-:Y:S01]  /*dd40*/  LOP3.LUT R5, R5, 0x7f, RZ, 0xc0, !PT ;  /* 0x0000007f05057812 */ /* 0x000fe200078ec0ff */
[----:B------:R-:W-:-:S07]  /*dd50*/  IMAD.MOV.U32 R7, RZ, RZ, R14 ;  /* 0x000000ffff077224 */ /* 0x000fce00078e000e */
[----:B------:R-:W-:Y:S05]  /*dd60*/  WARPSYNC.COLLECTIVE R15, `(.L_x_9557) ;  /* 0x000000000f087348 */ /* 0x000fea0003c00000 */
[----:B------:R0:W1:Y:S02]  /*dd70*/  SHFL.IDX P6, R14, R13, R12, R11 ;  /* 0x0000000c0d0e7389 */ /* 0x00006400000c000b */
[----:B01----:R-:W-:Y:S01]  /*dd80*/  ENDCOLLECTIVE ;  /* 0x000000000000791b */ /* 0x003fe20003800000 */
.L_x_9557:
[----:B------:R-:W-:Y:S01]  /*dd90*/  ULDC UR4, c[0x0][0x288] ;  /* 0x0000a20000047ab9 */ /* 0x000fe20000000800 */
[----:B------:R-:W-:Y:S01]  /*dda0*/  SHF.R.U32.HI R9, RZ, 0x3, R5 ;  /* 0x00000003ff097819 */ /* 0x000fe20000011605 */
[----:B------:R-:W-:-:S04]  /*ddb0*/  IMAD R3, R6, UR4, RZ ;  /* 0x0000000406037c24 */ /* 0x000fc8000f8e02ff */
[----:B------:R-:W-:-:S05]  /*ddc0*/  IMAD.IADD R9, R9, 0x1, R4 ;  /* 0x0000000109097824 */ /* 0x000fca00078e0204 */
[----:B------:R-:W-:Y:S01]  /*ddd0*/  ISETP.GE.AND P1, PT, R9, R3, PT ;  /* 0x000000030900720c */ /* 0x000fe20003f26270 */
[----:B------:R0:W-:Y:S01]  /*dde0*/  STL [R1+0x10], R9 ;  /* 0x0000100901007387 */ /* 0x0001e20000100800 */
[----:B------:R-:W-:Y:S02]  /*ddf0*/  IMAD.MOV.U32 R13, RZ, RZ, R2 ;  /* 0x000000ffff0d7224 */ /* 0x000fe400078e0002 */
[----:B------:R-:W-:Y:S02]  /*de00*/  IMAD.MOV.U32 R12, RZ, RZ, 0x1 ;  /* 0x00000001ff0c7424 */ /* 0x000fe400078e00ff */
[----:B------:R-:W-:-:S07]  /*de10*/  IMAD.MOV.U32 R5, RZ, RZ, R14 ;  /* 0x000000ffff057224 */ /* 0x000fce00078e000e */
[----:B0-----:R-:W-:Y:S05]  /*de20*/  WARPSYNC.COLLECTIVE R15, `(.L_x_9558) ;  /* 0x000000000f087348 */ /* 0x001fea0003c00000 */
[----:B------:R1:W2:Y:S02]  /*de30*/  SHFL.IDX P6, R14, R13, R12, R11 ;  /* 0x0000000c0d0e7389 */ /* 0x0002a400000c000b */
[----:B012---:R-:W-:Y:S01]  /*de40*/  ENDCOLLECTIVE ;  /* 0x000000000000791b */ /* 0x007fe20003800000 */
.L_x_9558:
[----:B------:R-:W-:-:S05]  /*de50*/  @!P1 LEA R5, P3, R8, R5, 0x1 ;  /* 0x0000000508059211 */ /* 0x000fca00078608ff */
[----:B------:R-:W-:Y:S02]  /*de60*/  @!P1 IMAD.X R4, RZ, RZ, R7, P3 ;  /* 0x000000ffff049224 */ /* 0x000fe400018e0607 */
[----:B------:R-:W0:Y:S03]  /*de70*/  S2R R7, SR_TID.X ;  /* 0x0000000000077919 */ /* 0x000e260000002100 */
[----:B------:R-:W-:Y:S01]  /*de80*/  @!P1 LOP3.LUT R5, R5, R4, RZ, 0x3c, !PT ;  /* 0x0000000405059212 */ /* 0x000fe200078e3cff */
[----:B------:R-:W-:-:S03]  /*de90*/  IMAD.MOV.U32 R13, RZ, RZ, R0 ;  /* 0x000000ffff0d7224 */ /* 0x000fc600078e0000 */
[----:B------:R-:W-:-:S04]  /*dea0*/  @!P1 LOP3.LUT R4, R5, R4, RZ, 0x3c, !PT ;  /* 0x0000000405049212 */ /* 0x000fc800078e3cff */
[----:B------:R-:W-:Y:S01]  /*deb0*/  @!P1 LOP3.LUT R5, R5, R4, RZ, 0x3c, !PT ;  /* 0x0000000405059212 */ /* 0x000fe200078e3cff */
[----:B------:R-:W-:-:S07]  /*dec0*/  IMAD.MOV.U32 R8, RZ, RZ, R14 ;  /* 0x000000ffff087224 */ /* 0x000fce00078e000e */
[----:B0-----:R-:W-:Y:S05]  /*ded0*/  WARPSYNC.COLLECTIVE R15, `(.L_x_9559) ;  /* 0x000000000f087348 */ /* 0x001fea0003c00000 */
[----:B------:R1:W2:Y:S02]  /*dee0*/  SHFL.IDX P6, R14, R13, R12, R11 ;  /* 0x0000000c0d0e7389 */ /* 0x0002a400000c000b */
[----:B012---:R-:W-:Y:S01]  /*def0*/  ENDCOLLECTIVE ;  /* 0x000000000000791b */ /* 0x007fe20003800000 */
.L_x_9559:
[----:B------:R-:W-:Y:S01]  /*df00*/  @!PT LDS RZ, [RZ] ;  /* 0x00000000fffff984 */ /* 0x000fe20000000800 */
[----:B------:R-:W-:Y:S01]  /*df10*/  @!PT LDS RZ, [RZ] ;  /* 0x00000000fffff984 */ /* 0x000fe20000000800 */
[----:B------:R-:W-:Y:S01]  /*df20*/  @!PT LDS RZ, [RZ] ;  /* 0x00000000fffff984 */ /* 0x000fe20000000800 */
[----:B------:R0:W-:Y:S01]  /*df30*/  @!P1 LDGSTS.E.BYPASS.LTC128B.128 [R10+0x18400], desc[UR46][R4.64], !P0 ;  /* 0x18400000040a9fae */ /* 0x0001e2000c101d6e */
[----:B------:R-:W-:Y:S02]  /*df40*/  IMAD.MOV.U32 R13, RZ, RZ, R2 ;  /* 0x000000ffff0d7224 */ /* 0x000fe400078e0002 */
[----:B------:R-:W-:Y:S02]  /*df50*/  IMAD.MOV.U32 R12, RZ, RZ, 0x2 ;  /* 0x00000002ff0c7424 */ /* 0x000fe400078e00ff */
[----:B0-----:R-:W-:Y:S02]  /*df60*/  VIADD R5, R9, 0x10 ;  /* 0x0000001009057836 */ /* 0x001fe40000000000 */
[----:B------:R-:W-:-:S03]  /*df70*/  IMAD.SHL.U32 R7, R7, 0x8, RZ ;  /* 0x0000000807077824 */ /* 0x000fc600078e00ff */
[----:B------:R-:W-:Y:S01]  /*df80*/  ISETP.GE.AND P2, PT, R5, R3, PT ;  /* 0x000000030500720c */ /* 0x000fe20003f46270 */
[----:B------:R-:W-:Y:S01]  /*df90*/  IMAD.MOV.U32 R6, RZ, RZ, R14 ;  /* 0x000000ffff067224 */ /* 0x000fe200078e000e */
[----:B------:R-:W-:-:S11]  /*dfa0*/  LOP3.LUT R7, R7, 0x38, RZ, 0xc0, !PT ;  /* 0x0000003807077812 */ /* 0x000fd600078ec0ff */
[----:B------:R-:W-:Y:S05]  /*dfb0*/  WARPSYNC.COLLECTIVE R15, `(.L_x_9560) ;  /* 0x000000000f087348 */ /* 0x000fea0003c00000 */
[----:B------:R0:W1:Y:S02]  /*dfc0*/  SHFL.IDX P6, R14, R13, R12, R11 ;  /* 0x0000000c0d0e7389 */ /* 0x00006400000c000b */
[----:B01----:R-:W-:Y:S01]  /*dfd0*/  ENDCOLLECTIVE ;  /* 0x000000000000791b */ /* 0x003fe20003800000 */
.L_x_9560:
[----:B------:R0:W-:Y:S01]  /*dfe0*/  STL [R1+0x28], R5 ;  /* 0x0000280501007387 */ /* 0x0001e20000100800 */
[----:B------:R-:W-:Y:S01]  /*dff0*/  IMAD.MOV.U32 R13, RZ, RZ, R0 ;  /* 0x000000ffff0d7224 */ /* 0x000fe200078e0000 */
[----:B0-----:R-:W-:-:S05]  /*e000*/  @!P2 LEA R5, P1, R7, R6, 0x1 ;  /* 0x000000060705a211 */ /* 0x001fca00078208ff */
[----:B------:R-:W-:Y:S02]  /*e010*/  @!P2 IMAD.X R4, RZ, RZ, R8, P1 ;  /* 0x000000ffff04a224 */ /* 0x000fe400008e0608 */
[----:B------:R-:W-:Y:S02]  /*e020*/  VIADD R8, R9, 0x20 ;  /* 0x0000002009087836 */ /* 0x000fe40000000000 */
[----:B------:R-:W-:Y:S01]  /*e030*/  IMAD.MOV.U32 R6, RZ, RZ, R14 ;  /* 0x000000ffff067224 */ /* 0x000fe200078e000e */
[----:B------:R-:W-:-:S07]  /*e040*/  @!P2 LOP3.LUT R5, R5, R4, RZ, 0x3c, !PT ;  /* 0x000000040505a212 */ /* 0x000fce00078e3cff */
[----:B------:R-:W-:Y:S05]  /*e050*/  WARPSYNC.COLLECTIVE R15, `(.L_x_9561) ;  /* 0x000000000f087348 */ /* 0x000fea0003c00000 */
[----:B------:R0:W1:Y:S02]  /*e060*/  SHFL.IDX P6, R14, R13, R12, R11 ;  /* 0x0000000c0d0e7389 */ /* 0x00006400000c000b */
[----:B01----:R-:W-:Y:S01]  /*e070*/  ENDCOLLECTIVE ;  /* 0x000000000000791b */ /* 0x003fe20003800000 */
.L_x_9561:
[----:B------:R-:W-:Y:S02]  /*e080*/  ISETP.GE.AND P1, PT, R8, R3, PT ;  /* 0x000000030800720c */ /* 0x000fe40003f26270 */
[C---:B------:R-:W-:Y:S01]  /*e090*/  @!P2 LOP3.LUT R4, R5.reuse, R4, RZ, 0x3c, !PT ;  /* 0x000000040504a212 */ /* 0x040fe200078e3cff */
[----:B------:R0:W-:Y:S03]  /*e0a0*/  STL [R1+0x2c], R8 ;  /* 0x00002c0801007387 */ /* 0x0001e60000100800 */
[----:B------:R-:W-:-:S05]  /*e0b0*/  @!P2 LOP3.LUT R5, R5, R4, RZ, 0x3c, !PT ;  /* 0x000000040505a212 */ /* 0x000fca00078e3cff */
[----:B------:R-:W-:Y:S01]  /*e0c0*/  @!PT LDS RZ, [RZ] ;  /* 0x00000000fffff984 */ /* 0x000fe20000000800 */
[----:B------:R-:W-:Y:S01]  /*e0d0*/  @!PT LDS RZ, [RZ] ;  /* 0x00000000fffff984 */ /* 0x000fe20000000800 */
[----:B------:R-:W-:Y:S01]  /*e0e0*/  @!PT LDS RZ, [RZ] ;  /* 0x00000000fffff984 */ /* 0x000fe20000000800 */
[----:B------:R1:W-:Y:S01]  /*e0f0*/  @!P2 LDGSTS.E.BYPASS.LTC128B.128 [R10+0x18c00], desc[UR46][R4.64], !P0 ;  /* 0x18c00000040aafae */ /* 0x0003e2000c101d6e */
[----:B------:R-:W-:Y:S02]  /*e100*/  IMAD.MOV.U32 R13, RZ, RZ, R2 ;  /* 0x000000ffff0d7224 */ /* 0x000fe400078e0002 */
[----:B------:R-:W-:Y:S02]  /*e110*/  IMAD.MOV.U32 R12, RZ, RZ, 0x3 ;  /* 0x00000003ff0c7424 */ /* 0x000fe400078e00ff */
[----:B0-----:R-:W-:-:S05]  /*e120*/  VIADD R8, R9, 0x30 ;  /* 0x0000003009087836 */ /* 0x001fca0000000000 */
[----:B------:R0:W-:Y:S01]  /*e130*/  STL [R1+0x30], R8 ;  /* 0x0000300801007387 */ /* 0x0001e20000100800 */
[----:B-1----:R-:W-:-:S07]  /*e140*/  IMAD.MOV.U32 R4, RZ, RZ, R14 ;  /* 0x000000ffff047224 */ /* 0x002fce00078e000e */
[----:B0-----:R-:W-:Y:S05]  /*e150*/  WARPSYNC.COLLECTIVE R15, `(.L_x_9562) ;  /* 0x000000000f087348 */ /* 0x001fea0003c00000 */
[----:B------:R1:W2:Y:S02]  /*e160*/  SHFL.IDX P6, R14, R13, R12, R11 ;  /* 0x0000000c0d0e7389 */ /* 0x0002a400000c000b */
[----:B012---:R-:W-:Y:S01]  /*e170*/  ENDCOLLECTIVE ;  /* 0x000000000000791b */ /* 0x007fe20003800000 */
.L_x_9562:
[----:B------:R-:W-:-:S05]  /*e180*/  @!P1 LEA R5, P2, R7, R4, 0x1 ;  /* 0x0000000407059211 */ /* 0x000fca00078408ff */
[----:B------:R-:W-:-:S05]  /*e190*/  @!P1 IMAD.X R4, RZ, RZ, R6, P2 ;  /* 0x000000ffff049224 */ /* 0x000fca00010e0606 */
        /* <DEDUP_REMOVED lines=8> */
[----:B------:R0:W-:Y:S01]  /*e220*/  @!P1 LDGSTS.E.BYPASS.LTC128B.128 [R10+0x19400], desc[UR46][R4.64], !P0 ;  /* 0x19400000040a9fae */ /* 0x0001e2000c101d6e */
[----:B------:R-:W-:Y:S01]  /*e230*/  ISETP.GE.AND P1, PT, R8, R3, PT ;  /* 0x000000030800720c */ /* 0x000fe20003f26270 */
[----:B------:R-:W-:-:S12]  /*e240*/  VIADD R8, R9, 0x40 ;  /* 0x0000004009087836 */ /* 0x000fd80000000000 */
[----:B0-----:R-:W-:Y:S05]  /*e250*/  WARPSYNC.COLLECTIVE R15, `(.L_x_9563) ;  /* 0x000000000f087348 */ /* 0x001fea0003c00000 */
[----:B------:R1:W2:Y:S02]  /*e260*/  SHFL.IDX P6, R14, R13, R12, R11 ;  /* 0x0000000c0d0e7389 */ /* 0x0002a400000c000b */
[----:B012---:R-:W-:Y:S01]  /*e270*/  ENDCOLLECTIVE ;  /* 0x000000000000791b */ /* 0x007fe20003800000 */
.L_x_9563:
[----:B------:R0:W-:Y:S01]  /*e280*/  STL [R1+0x34], R8 ;  /* 0x0000340801007387 */ /* 0x0001e20000100800 */
[----:B------:R-:W-:Y:S02]  /*e290*/  IMAD.MOV.U32 R13, RZ, RZ, R2 ;  /* 0x000000ffff0d7224 */ /* 0x000fe400078e0002 */
[----:B------:R-:W-:Y:S02]  /*e2a0*/  IMAD.MOV.U32 R12, RZ, RZ, 0x4 ;  /* 0x00000004ff0c7424 */ /* 0x000fe400078e00ff */
[----:B------:R-:W-:-:S07]  /*e2b0*/  IMAD.MOV.U32 R4, RZ, RZ, R14 ;  /* 0x000000ffff047224 */ /* 0x000fce00078e000e */
[----:B0-----:R-:W-:Y:S05]  /*e2c0*/  WARPSYNC.COLLECTIVE R15, `(.L_x_9564) ;  /* 0x000000000f087348 */ /* 0x001fea0003c00000 */
[----:B------:R1:W2:Y:S02]  /*e2d0*/  SHFL.IDX P6, R14, R13, R12, R11 ;  /* 0x0000000c0d0e7389 */ /* 0x0002a400000c000b */
[----:B012---:R-:W-:Y:S01]  /*e2e0*/  ENDCOLLECTIVE ;  /* 0x000000000000791b */ /* 0x007fe20003800000 */
.L_x_9564:
        /* <DEDUP_REMOVED lines=10> */
.L_x_9565:
[----:B------:R-:W-:Y:S01]  /*e390*/  @!PT LDS RZ, [RZ] ;  /* 0x00000000fffff984 */ /* 0x000fe20000000800 */
[----:B------:R-:W-:Y:S01]  /*e3a0*/  @!PT LDS RZ, [RZ] ;  /* 0x00000000fffff984 */ /* 0x000fe20000000800 */
[----:B------:R-:W-:Y:S01]  /*e3b0*/  @!PT LDS RZ, [RZ] ;  /* 0x00000000fffff984 */ /* 0x000fe20000000800 */
[----:B------:R0:W-:Y:S01]  /*e3c0*/  @!P1 LDGSTS.E.BYPASS.LTC128B.128 [R10+0x19c00], desc[UR46][R4.64], !P0 ;  /* 0x19c00000040a9fae */ /* 0x0001e2000c101d6e */
[----:B------:R-:W-:Y:S01]  /*e3d0*/  ISETP.GE.AND P1, PT, R8, R3, PT ;  /* 0x000000030800720c */ /* 0x000fe20003f26270 */
[----:B------:R-:W-:-:S05]  /*e3e0*/  VIADD R8, R9, 0x50 ;  /* 0x0000005009087836 */ /* 0x000fca0000000000 */
[----:B------:R1:W-:Y:S01]  /*e3f0*/  STL [R1+0x38], R8 ;  /* 0x0000380801007387 */ /* 0x0003e20000100800 */
[----:B------:R-:W-:Y:S02]  /*e400*/  IMAD.MOV.U32 R13, RZ, RZ, R2 ;  /* 0x000000ffff0d7224 */ /* 0x000fe400078e0002 */
[----:B------:R-:W-:Y:S02]  /*e410*/  IMAD.MOV.U32 R12, RZ, RZ, 0x5 ;  /* 0x00000005ff0c7424 */ /* 0x000fe400078e00ff */
[----:B0-----:R-:W-:-:S07]  /*e420*/  IMAD.MOV.U32 R4, RZ, RZ, R14 ;  /* 0x000000ffff047224 */ /* 0x001fce00078e000e */
[----:B-1----:R-:W-:Y:S05]  /*e430*/  WARPSYNC.COLLECTIVE R15, `(.L_x_9566) ;  /* 0x000000000f087348 */ /* 0x002fea0003c00000 */
[----:B------:R0:W2:Y:S02]  /*e440*/  SHFL.IDX P6, R14, R13, R12, R11 ;  /* 0x0000000c0d0e7389 */ /* 0x0000a400000c000b */
[----:B012---:R-:W-:Y:S01]  /*e450*/  ENDCOLLECTIVE ;  /* 0x000000000000791b */ /* 0x007fe20003800000 */
.L_x_9566:
        /* <DEDUP_REMOVED lines=10> */
.L_x_9567:
[----:B------:R-:W-:Y:S01]  /*e500*/  @!PT LDS RZ, [RZ] ;  /* 0x00000000fffff984 */ /* 0x000fe20000000800 */
[----:B------:R-:W-:Y:S01]  /*e510*/  @!PT LDS RZ, [RZ] ;  /* 0x00000000fffff984 */ /* 0x000fe20000000800 */
[----:B------:R-:W-:Y:S01]  /*e520*/  @!PT LDS RZ, [RZ] ;  /* 0x00000000fffff984 */ /* 0x000fe20000000800 */
[----:B------:R0:W-:Y:S01]  /*e530*/  @!P1 LDGSTS.E.BYPASS.LTC128B.128 [R10+0x1a400], desc[UR46][R4.64], !P0 ;  /* 0x1a400000040a9fae */ /* 0x0001e2000c101d6e */
[----:B------:R-:W-:Y:S01]  /*e540*/  ISETP.GE.AND P1, PT, R8, R3, PT ;  /* 0x000000030800720c */ /* 0x000fe20003f26270 */
[----:B------:R-:W-:Y:S02]  /*e550*/  VIADD R8, R9, 0x60 ;  /* 0x0000006009087836 */ /* 0x000fe40000000000 */
[----:B------:R1:W5:Y:S01]  /*e560*/  LDL.LU R9, [R1+0x60] ;  /* 0x0000600001097983 */ /* 0x0003620000300800 */
[----:B------:R-:W-:Y:S02]  /*e570*/  IMAD.MOV.U32 R13, RZ, RZ, R2 ;  /* 0x000000ffff0d7224 */ /* 0x000fe400078e0002 */
[----:B------:R-:W-:Y:S02]  /*e580*/  IMAD.MOV.U32 R12, RZ, RZ, 0x6 ;  /* 0x00000006ff0c7424 */ /* 0x000fe400078e00ff */
[----:B01----:R-:W-:-:S07]  /*e590*/  IMAD.MOV.U32 R4, RZ, RZ, R14 ;  /* 0x000000ffff047224 */ /* 0x003fce00078e000e */
[----:B-----5:R-:W-:Y:S05]  /*e5a0*/  WARPSYNC.COLLECTIVE R15, `(.L_x_9568) ;  /* 0x000000000f087348 */ /* 0x020fea0003c00000 */
[----:B------:R0:W1:Y:S02]  /*e5b0*/  SHFL.IDX P6, R14, R13, R12, R11 ;  /* 0x0000000c0d0e7389 */ /* 0x00006400000c000b */
[----:B01---5:R-:W-:Y:S01]  /*e5c0*/  ENDCOLLECTIVE ;  /* 0x000000000000791b */ /* 0x023fe20003800000 */
.L_x_9568:
        /* <DEDUP_REMOVED lines=10> */
.L_x_9569:
        /* <DEDUP_REMOVED lines=11> */
.L_x_9570:
[----:B------:R-:W-:-:S05]  /*e720*/  @!P1 LEA R5, P2, R7, R4, 0x1 ;  /* 0x0000000407059211 */ /* 0x000fca00078408ff */
[----:B------:R-:W-:-:S05]  /*e730*/  @!P1 IMAD.X R4, RZ, RZ, R6, P2 ;  /* 0x000000ffff049224 */ /* 0x000fca00010e0606 */
[----:B------:R-:W-:-:S04]  /*e740*/  @!P1 LOP3.LUT R5, R5, R4, RZ, 0x3c, !PT ;  /* 0x0000000405059212 */ /* 0x000fc800078e3cff */
[----:B------:R-:W-:Y:S01]  /*e750*/  @!P1 LOP3.LUT R4, R5, R4, RZ, 0x3c, !PT ;  /* 0x0000000405049212 */ /* 0x000fe200078e3cff */
[----:B------:R-:W-:-:S03]  /*e760*/  IMAD.MOV.U32 R13, RZ, RZ, R0 ;  /* 0x000000ffff0d7224 */ /* 0x000fc600078e0000 */
[----:B------:R-:W-:-:S05]  /*e770*/  @!P1 LOP3.LUT R5, R5, R4, RZ, 0x3c, !PT ;  /* 0x0000000405059212 */ /* 0x000fca00078e3cff */
[----:B------:R-:W-:Y:S01]  /*e780*/  @!PT LDS RZ, [RZ] ;  /* 0x00000000fffff984 */ /* 0x000fe20000000800 */
[----:B------:R-:W-:Y:S01]  /*e790*/  @!PT LDS RZ, [RZ] ;  /* 0x00000000fffff984 */ /* 0x000fe20000000800 */
[----:B------:R-:W-:Y:S01]  /*e7a0*/  @!PT LDS RZ, [RZ] ;  /* 0x00000000fffff984 */ /* 0x000fe20000000800 */
[----:B------:R0:W-:Y:S04]  /*e7b0*/  @!P1 LDGSTS.E.BYPASS.LTC128B.128 [R10+0x1b400], desc[UR46][R4.64], !P0 ;  /* 0x1b400000040a9fae */ /* 0x0001e8000c101d6e */
[----:B------:R1:W-:Y:S01]  /*e7c0*/  STL [R1+0x3c], R8 ;  /* 0x00003c0801007387 */ /* 0x0003e20000100800 */
[----:B0-----:R-:W-:-:S07]  /*e7d0*/  IMAD.MOV.U32 R4, RZ, RZ, R14 ;  /* 0x000000ffff047224 */ /* 0x001fce00078e000e */
[----:B-1----:R-:W-:Y:S05]  /*e7e0*/  WARPSYNC.COLLECTIVE R15, `(.L_x_9571) ;  /* 0x000000000f087348 */ /* 0x002fea0003c00000 */
[----:B------:R0:W2:Y:S02]  /*e7f0*/  SHFL.IDX P6, R14, R13, R12, R11 ;  /* 0x0000000c0d0e7389 */ /* 0x0000a400000c000b */
[----:B012---:R-:W-:Y:S01]  /*e800*/  ENDCOLLECTIVE ;  /* 0x000000000000791b */ /* 0x007fe20003800000 */
.L_x_9571:
[----:B------:R-:W-:Y:S01]  /*e810*/  IMAD.MOV.U32 R0, RZ, RZ, R14 ;  /* 0x000000ffff007224 */ /* 0x000fe200078e000e */
[----:B------:R-:W-:Y:S06]  /*e820*/  BRA `(.L_x_9572) ;  /* 0xffffffb800e07947 */ /* 0x000fec000383ffff */
.L_x_9467:
        /* <DEDUP_REMOVED lines=8> */
.L_x_9574:
[----:B------:R-:W-:Y:S05]  /*e8b0*/  BSYNC B0 ;  /* 0x0000000000007941 */ /* 0x000fea0003800000 */
.L_x_9573:
[----:B------:R-:W-:Y:S01]  /*e8c0*/  IMAD.MOV.U32 R13, RZ, RZ, R5 ;  /* 0x000000ffff0d7224 */ /* 0x000fe200078e0005 */
[----:B------:R0:W5:Y:S01]  /*e8d0*/  LDL.LU R10, [R1+0x38] ;  /* 0x00003800010a7983 */ /* 0x0001620000300800 */
[----:B------:R-:W-:Y:S02]  /*e8e0*/  IMAD.MOV.U32 R12, RZ, RZ, RZ ;  /* 0x000000ffff0c7224 */ /* 0x000fe400078e00ff */
[----:B------:R-:W-:Y:S01]  /*e8f0*/  IMAD.MOV.U32 R11, RZ, RZ, 0x181f ;  /* 0x0000181fff0b7424 */ /* 0x000fe200078e00ff */
[----:B------:R0:W5:Y:S01]  /*e900*/  LDL.LU R9, [R1+0x3c] ;  /* 0x00003c0001097983 */ /* 0x0001620000300800 */
[----:B------:R-:W-:Y:S02]  /*e910*/  IMAD.MOV.U32 R15, RZ, RZ, -0x1 ;  /* 0xffffffffff0f7424 */ /* 0x000fe400078e00ff */
[----:B------:R-:W-:Y:S01]  /*e920*/  IMAD.MOV.U32 R2, RZ, RZ, R14 ;  /* 0x000000ffff027224 */ /* 0x000fe200078e000e */
[----:B------:R0:W5:Y:S06]  /*e930*/  LDL R7, [R1+0x4] ;  /* 0x0000040001077983 */ /* 0x00016c0000100800 */
[----:B0----5:R-:W-:Y:S05]  /*e940*/  WARPSYNC.COLLECTIVE R15, `(.L_x_9575) ;  /* 0x000000000f087348 */ /* 0x021fea0003c00000 */
[----:B------:R1:W2:Y:S02]  /*e950*/  SHFL.IDX P6, R14, R13, R12, R11 ;  /* 0x0000000c0d0e7389 */ /* 0x0002a400000c000b */
[----:B012--5:R-:W-:Y:S01]  /*e960*/  ENDCOLLECTIVE ;  /* 0x000000000000791b */ /* 0x027fe20003800000 */
.L_x_9575:
[----:B------:R-:W-:Y:S01]  /*e970*/  ULDC UR4, c[0x0][0x288] ;  /* 0x0000a20000047ab9 */ /* 0x000fe20000000800 */
[----:B------:R-:W2:Y:S04]  /*e980*/  LDL.LU R13, [R1+0x28] ;  /* 0x00002800010d7983 */ /* 0x000ea80000300800 */
[----:B------:R-:W3:Y:S04]  /*e990*/  LDL.LU R12, [R1+0x2c] ;  /* 0x00002c00010c7983 */ /* 0x000ee80000300800 */
[----:B------:R-:W4:Y:S04]  /*e9a0*/  LDL.LU R11, [R1+0x30] ;  /* 0x00003000010b7983 */ /* 0x000f280000300800 */
[----:B------:R-:W5:Y:S01]  /*e9b0*/  LDL.LU R15, [R1+0x34] ;  /* 0x00003400010f7983 */ /* 0x000f620000300800 */
[----:B------:R-:W-:-:S03]  /*e9c0*/  IMAD.MOV.U32 R3, RZ, RZ, R14 ;  /* 0x000000ffff037224 */ /* 0x000fc600078e000e */
[----:B------:R-:W5:Y:S01]  /*e9d0*/  LDL.LU R14, [R1+0x10] ;  /* 0x00001000010e7983 */ /* 0x000f620000300800 */
[----:B------:R-:W-:Y:S01]  /*e9e0*/  IMAD R0, R6, UR4, RZ ;  /* 0x0000000406007c24 */ /* 0x000fe2000f8e02ff */
[----:B------:R-:W-:-:S04]  /*e9f0*/  LOP3.LUT R18, R18, 0xffffffbf, RZ, 0xc0, !PT ;  /* 0xffffffbf12127812 */ /* 0x000fc800078ec0ff */
[-C--:B--2---:R-:W-:Y:S01]  /*ea00*/  ISETP.GE.AND P6, PT, R13, R0.reuse, PT ;  /* 0x000000000d00720c */ /* 0x084fe20003fc6270 */
[----:B------:R-:W-:Y:S01]  /*ea10*/  IMAD.MOV.U32 R13, RZ, RZ, R4 ;  /* 0x000000ffff0d7224 */ /* 0x000fe200078e0004 */
[----:B---3--:R-:W-:Y:S01]  /*ea20*/  ISETP.GE.AND P5, PT, R12, R0, PT ;  /* 0x000000000c00720c */ /* 0x008fe20003fa6270 */
[----:B------:R-:W-:-:S10]  /*ea30*/  IMAD.MOV.U32 R12, RZ, RZ, 0x1 ;  /* 0x00000001ff0c7424 */ /* 0x000fd400078e00ff */
[----:B------:R-:W-:Y:S02]  /*ea40*/  @P6 LOP3.LUT R18, R18, 0x40, RZ, 0xfc, !PT ;  /* 0x0000004012126812 */ /* 0x000fe400078efcff */
[-C--:B----4-:R-:W-:Y:S01]  /*ea50*/  ISETP.GE.AND P6, PT, R11, R0.reuse, PT ;  /* 0x000000000b00720c */ /* 0x090fe20003fc6270 */
[----:B------:R-:W-:Y:S01]  /*ea60*/  IMAD.MOV.U32 R11, RZ, RZ, 0x181f ;  /* 0x0000181fff0b7424 */ /* 0x000fe200078e00ff */
[----:B------:R-:W-:Y:S02]  /*ea70*/  LOP3.LUT R18, R18, 0xffffffdf, RZ, 0xc0, !PT ;  /* 0xffffffdf12127812 */ /* 0x000fe400078ec0ff */
[-C--:B-----5:R-:W-:Y:S02]  /*ea80*/  ISETP.GE.AND P4, PT, R14, R0.reuse, PT ;  /* 0x000000000e00720c */ /* 0x0a0fe40003f86270 */
[----:B------:R-:W-:Y:S02]  /*ea90*/  @P5 LOP3.LUT R18, R18, 0x20, RZ, 0xfc, !PT ;  /* 0x0000002012125812 */ /* 0x000fe400078efcff */
[----:B------:R-:W-:Y:S01]  /*eaa0*/  ISETP.GE.AND P5, PT, R15, R0, PT ;  /* 0x000000000f00720c */ /* 0x000fe20003fa6270 */
[----:B------:R-:W-:Y:S01]  /*eab0*/  IMAD.MOV.U32 R15, RZ, RZ, -0x1 ;  /* 0xffffffffff0f7424 */ /* 0x000fe200078e00ff */
[----:B------:R-:W-:-:S04]  /*eac0*/  LOP3.LUT R18, R18, 0xffffffef, RZ, 0xc0, !PT ;  /* 0xffffffef12127812 */ /* 0x000fc800078ec0ff */
[----:B------:R-:W-:Y:S02]  /*ead0*/  @P6 LOP3.LUT R18, R18, 0x10, RZ, 0xfc, !PT ;  /* 0x0000001012126812 */ /* 0x000fe400078efcff */
[----:B------:R-:W-:Y:S02]  /*eae0*/  ISETP.GE.AND P6, PT, R10, R0, PT ;  /* 0x000000000a00720c */ /* 0x000fe40003fc6270 */
[----:B------:R-:W-:-:S04]  /*eaf0*/  LOP3.LUT R18, R18, 0xfffffff7, RZ, 0xc0, !PT ;  /* 0xfffffff712127812 */ /* 0x000fc800078ec0ff */
[----:B------:R-:W-:Y:S02]  /*eb00*/  @P5 LOP3.LUT R18, R18, 0x8, RZ, 0xfc, !PT ;  /* 0x0000000812125812 */ /* 0x000fe400078efcff */
[----:B------:R-:W-:Y:S02]  /*eb10*/  ISETP.GE.AND P5, PT, R9, R0, PT ;  /* 0x000000000900720c */ /* 0x000fe40003fa6270 */
[----:B------:R-:W-:-:S04]  /*eb20*/  LOP3.LUT R18, R18, 0xffffff7f, RZ, 0xc0, !PT ;  /* 0xffffff7f12127812 */ /* 0x000fc800078ec0ff */
[----:B------:R-:W-:-:S04]  /*eb30*/  LOP3.LUT R18, R18, 0xfffffffb, RZ, 0xc0, !PT ;  /* 0xfffffffb12127812 */ /* 0x000fc800078ec0ff */
[----:B------:R-:W-:Y:S02]  /*eb40*/  @P6 LOP3.LUT R18, R18, 0x4, RZ, 0xfc, !PT ;  /* 0x0000000412126812 */ /* 0x000fe400078efcff */
[----:B------:R-:W-:Y:S02]  /*eb50*/  @!P4 LEA R3, P6, R8, R3, 0x1 ;  /* 0x000000030803c211 */ /* 0x000fe400078c08ff */
[----:B------:R-:W-:-:S03]  /*eb60*/  @P5 LOP3.LUT R18, R18, 0x80, RZ, 0xfc, !PT ;  /* 0x0000008012125812 */ /* 0x000fc600078efcff */
[----:B------:R-:W-:Y:S01]  /*eb70*/  @!P4 IMAD.X R2, RZ, RZ, R2, P6 ;  /* 0x000000ffff02c224 */ /* 0x000fe200030e0602 */
[----:B------:R-:W-:-:S04]  /*eb80*/  LOP3.LUT P5, RZ, R18, 0x20, RZ, 0xc0, !PT ;  /* 0x0000002012ff7812 */ /* 0x000fc800078ac0ff */
[----:B------:R-:W-:-:S09]  /*eb90*/  @!P4 LOP3.LUT R3, R3, R2, RZ, 0x3c, !PT ;  /* 0x000000020303c212 */ /* 0x000fd200078e3cff */
[----:B------:R-:W-:Y:S05]  /*eba0*/  WARPSYNC.COLLECTIVE R15, `(.L_x_9576) ;  /* 0x000000000f087348 */ /* 0x000fea0003c00000 */
[----:B------:R0:W1:Y:S02]  /*ebb0*/  SHFL.IDX P6, R14, R13, R12, R11 ;  /* 0x0000000c0d0e7389 */ /* 0x00006400000c000b */
[----:B01----:R-:W-:Y:S01]  /*ebc0*/  ENDCOLLECTIVE ;  /* 0x000000000000791b */ /* 0x003fe20003800000 */
.L_x_9576:
[----:B------:R-:W-:-:S04]  /*ebd0*/  @!P4 LOP3.LUT R2, R3, R2, RZ, 0x3c, !PT ;  /* 0x000000020302c212 */ /* 0x000fc800078e3cff */
[----:B------:R-:W-:-:S05]  /*ebe0*/  @!P4 LOP3.LUT R3, R3, R2, RZ, 0x3c, !PT ;  /* 0x000000020303c212 */ /* 0x000fca00078e3cff */
[----:B------:R-:W-:Y:S01]  /*ebf0*/  @!PT LDS RZ, [RZ] ;  /* 0x00000000fffff984 */ /* 0x000fe20000000800 */
[----:B------:R-:W-:Y:S01]  /*ec00*/  @!PT LDS RZ, [RZ] ;  /* 0x00000000fffff984 */ /* 0x000fe20000000800 */
[----:B------:R-:W-:Y:S01]  /*ec10*/  @!PT LDS RZ, [RZ] ;  /* 0x00000000fffff984 */ /* 0x000fe20000000800 */
[----:B------:R0:W-:Y:S01]  /*ec20*/  @!P4 LDGSTS.E.BYPASS.LTC128B.128 [R7+0x22400], desc[UR46][R2.64], !P0 ;  /* 0x224000000207cfae */ /* 0x0001e2000c101d6e */
[----:B------:R-:W-:-:S03]  /*ec30*/  IMAD.MOV.U32 R13, RZ, RZ, R5 ;  /* 0x000000ffff0d7224 */ /* 0x000fc600078e0005 */
[----:B------:R0:W-:Y:S04]  /*ec40*/  @!P4 LDGSTS.E.BYPASS.LTC128B.128 [R7+0x26400], desc[UR46][R2.64+0x80], !P1 ;  /* 0x264000800207cfae */ /* 0x0001e8000c901d6e */
[----:B------:R0:W-:Y:S04]  /*ec50*/  @!P4 LDGSTS.E.BYPASS.LTC128B.128 [R7+0x2a400], desc[UR46][R2.64+0x100], !P2 ;  /* 0x2a4001000207cfae */ /* 0x0001e8000d101d6e */
[----:B------:R0:W-:Y:S01]  /*ec60*/  @!P4 LDGSTS.E.BYPASS.LTC128B.128 [R7+0x2e400], desc[UR46][R2.64+0x180], !P3 ;  /* 0x2e4001800207cfae */ /* 0x0001e2000d901d6e */
[----:B------:R-:W-:Y:S01]  /*ec70*/  IMAD.MOV.U32 R6, RZ, RZ, R14 ;  /* 0x000000ffff067224 */ /* 0x000fe200078e000e */
[----:B------:R-:W-:-:S13]  /*ec80*/  LOP3.LUT P4, RZ, R18, 0x40, RZ, 0xc0, !PT ;  /* 0x0000004012ff7812 */ /* 0x000fda000788c0ff */
[----:B0-----:R-:W-:Y:S05]  /*ec90*/  WARPSYNC.COLLECTIVE R15, `(.L_x_9577) ;  /* 0x000000000f087348 */ /* 0x001fea0003c00000 */
[----:B------:R1:W2:Y:S02]  /*eca0*/  SHFL.IDX P6, R14, R13, R12, R11 ;  /* 0x0000000c0d0e7389 */ /* 0x0002a400000c000b */
[----:B012---:R-:W-:Y:S01]  /*ecb0*/  ENDCOLLECTIVE ;  /* 0x000000000000791b */ /* 0x007fe20003800000 */
.L_x_9577:
[----:B------:R-:W-:Y:S02]  /*ecc0*/  IMAD.MOV.U32 R13, RZ, RZ, R4 ;  /* 0x000000ffff0d7224 */ /* 0x000fe400078e0004 */
[----:B------:R-:W-:Y:S02]  /*ecd0*/  IMAD.MOV.U32 R12, RZ, RZ, 0x2 ;  /* 0x00000002ff0c7424 */ /* 0x000fe400078e00ff */
[----:B------:R-:W-:-:S05]  /*ece0*/  IMAD.MOV.U32 R2, RZ, RZ, R14 ;  /* 0x000000ffff027224 */ /* 0x000fca00078e000e */
[----:B------:R-:W-:-:S05]  /*ecf0*/  @!P4 LEA R2, P6, R8, R2, 0x1 ;  /* 0x000000020802c211 */ /* 0x000fca00078c08ff */
[----:B------:R-:W-:-:S05]  /*ed00*/  @!P4 IMAD.X R3, RZ, RZ, R6, P6 ;  /* 0x000000ffff03c224 */ /* 0x000fca00030e0606 */
[----:B------:R-:W-:Y:S01]  /*ed10*/  @!PT LDS RZ, [RZ] ;  /* 0x00000000fffff984 */ /* 0x000fe20000000800 */
[----:B------:R-:W-:Y:S01]  /*ed20*/  @!PT LDS RZ, [RZ] ;  /* 0x00000000fffff984 */ /* 0x000fe20000000800 */
[----:B------:R-:W-:Y:S01]  /*ed30*/  @!PT LDS RZ, [RZ] ;  /* 0x00000000fffff984 */ /* 0x000fe20000000800 */
[----:B------:R0:W-:Y:S03]  /*ed40*/  @!P4 LDGSTS.E.BYPASS.LTC128B.128 [R7+0x22c00], desc[UR46][R2.64], !P0 ;  /* 0x22c000000207cfae */ /* 0x0001e6000c101d6e */
[----:B0-----:R-:W-:Y:S05]  /*ed50*/  WARPSYNC.COLLECTIVE R15, `(.L_x_9578) ;  /* 0x000000000f087348 */ /* 0x001fea0003c00000 */
[----:B------:R1:W2:Y:S02]  /*ed60*/  SHFL.IDX P6, R14, R13, R12, R11 ;  /* 0x0000000c0d0e7389 */ /* 0x0002a400000c000b */
[----:B012---:R-:W-:Y:S01]  /*ed70*/  ENDCOLLECTIVE ;  /* 0x000000000000791b */ /* 0x007fe20003800000 */
.L_x_9578:
[----:B------:R-:W-:Y:S01]  /*ed80*/  @!PT LDS RZ, [RZ] ;  /* 0x00000000fffff984 */ /* 0x000fe20000000800 */
[----:B------:R-:W-:Y:S01]  /*ed90*/  @!PT LDS RZ, [RZ] ;  /* 0x00000000fffff984 */ /* 0x000fe20000000800 */
[----:B------:R-:W-:Y:S01]  /*eda0*/  @!PT LDS RZ, [RZ] ;  /* 0x00000000fffff984 */ /* 0x000fe20000000800 */
[----:B------:R0:W-:Y:S04]  /*edb0*/  @!P4 LDGSTS.E.BYPASS.LTC128B.128 [R7+0x26c00], desc[UR46][R2.64+0x80], !P1 ;  /* 0x26c000800207cfae */ /* 0x0001e8000c901d6e */
[----:B------:R0:W-:Y:S04]  /*edc0*/  @!P4 LDGSTS.E.BYPASS.LTC128B.128 [R7+0x2ac00], desc[UR46][R2.64+0x100], !P2 ;  /* 0x2ac001000207cfae */ /* 0x0001e8000d101d6e */
[----:B------:R0:W-:Y:S01]  /*edd0*/  @!P4 LDGSTS.E.BYPASS.LTC128B.128 [R7+0x2ec00], desc[UR46][R2.64+0x180], !P3 ;  /* 0x2ec001800207cfae */ /* 0x0001e2000d901d6e */
[----:B------:R-:W-:Y:S01]  /*ede0*/  LOP3.LUT P4, RZ, R18, 0x10, RZ, 0xc0, !PT ;  /* 0x0000001012ff7812 */ /* 0x000fe2000788c0ff */
[----:B------:R-:W-:-:S02]  /*edf0*/  IMAD.MOV.U32 R13, RZ, RZ, R5 ;  /* 0x000000ffff0d7224 */ /* 0x000fc400078e0005 */
[----:B------:R-:W-:-:S10]  /*ee00*/  IMAD.MOV.U32 R6, RZ, RZ, R14 ;  /* 0x000000ffff067224 */ /* 0x000fd400078e000e */
[----:B0-----:R-:W-:Y:S05]  /*ee10*/  WARPSYNC.COLLECTIVE R15, `(.L_x_9579) ;  /* 0x000000000f087348 */ /* 0x001fea0003c00000 */
[----:B------:R1:W2:Y:S02]  /*ee20*/  SHFL.IDX P6, R14, R13, R12, R11 ;  /* 0x0000000c0d0e7389 */ /* 0x0002a400000c000b */
[----:B012---:R-:W-:Y:S01]  /*ee30*/  ENDCOLLECTIVE ;  /* 0x000000000000791b */ /* 0x007fe20003800000 */
.L_x_9579:
        /* <DEDUP_REMOVED lines=12> */
.L_x_9580:
        /* <DEDUP_REMOVED lines=12> */
.L_x_9581:
        /* <DEDUP_REMOVED lines=12> */
.L_x_9582:
        /* <DEDUP_REMOVED lines=12> */
.L_x_9583:
[----:B------:R-:W-:Y:S02]  /*f140*/  IMAD.MOV.U32 R13, RZ, RZ, R4 ;  /* 0x000000ffff0d7224 */ /* 0x000fe400078e0004 */
[----:B------:R-:W-:Y:S02]  /*f150*/  IMAD.MOV.U32 R12, RZ, RZ, 0x5 ;  /* 0x00000005ff0c7424 */ /* 0x000fe400078e00ff */
[----:B------:R-:W-:-:S05]  /*f160*/  IMAD.MOV.U32 R2, RZ, RZ, R14 ;  /* 0x000000ffff027224 */ /* 0x000fca00078e000e */
[----:B------:R-:W-:-:S05]  /*f170*/  @!P5 LEA R2, P6, R8, R2, 0x1 ;  /* 0x000000020802d211 */ /* 0x000fca00078c08ff */
[----:B------:R-:W-:Y:S01]  /*f180*/  @!P5 IMAD.X R3, RZ, RZ, R6, P6 ;  /* 0x000000ffff03d224 */ /* 0x000fe200030e0606 */
[C---:B------:R-:W-:Y:S02]  /*f190*/  LOP3.LUT P6, RZ, R18.reuse, 0x8, RZ, 0xc0, !PT ;  /* 0x0000000812ff7812 */ /* 0x040fe400078cc0ff */
[----:B------:R-:W-:-:S11]  /*f1a0*/  LOP3.LUT P5, RZ, R18, 0x80, RZ, 0xc0, !PT ;  /* 0x0000008012ff7812 */ /* 0x000fd600078ac0ff */
[----:B------:R-:W-:Y:S01]  /*f1b0*/  @!PT LDS RZ, [RZ] ;  /* 0x00000000fffff984 */ /* 0x000fe20000000800 */
[----:B------:R-:W-:Y:S01]  /*f1c0*/  @!PT LDS RZ, [RZ] ;  /* 0x00000000fffff984 */ /* 0x000fe20000000800 */
[----:B------:R-:W-:Y:S01]  /*f1d0*/  @!PT LDS RZ, [RZ] ;  /* 0x00000000fffff984 */ /* 0x000fe20000000800 */
[----:B------:R0:W-:Y:S04]  /*f1e0*/  @!P6 LDGSTS.E.BYPASS.LTC128B.128 [R7+0x24400], desc[UR46][R2.64], !P0 ;  /* 0x244000000207efae */ /* 0x0001e8000c101d6e */
[----:B------:R0:W-:Y:S04]  /*f1f0*/  @!P6 LDGSTS.E.BYPASS.LTC128B.128 [R7+0x28400], desc[UR46][R2.64+0x80], !P1 ;  /* 0x284000800207efae */ /* 0x0001e8000c901d6e */
[----:B------:R0:W-:Y:S04]  /*f200*/  @!P6 LDGSTS.E.BYPASS.LTC128B.128 [R7+0x2c400], desc[UR46][R2.64+0x100], !P2 ;  /* 0x2c4001000207efae */ /* 0x0001e8000d101d6e */
[----:B------:R0:W-:Y:S02]  /*f210*/  @!P6 LDGSTS.E.BYPASS.LTC128B.128 [R7+0x30400], desc[UR46][R2.64+0x180], !P3 ;  /* 0x304001800207efae */ /* 0x0001e4000d901d6e */
[----:B0-----:R-:W-:Y:S05]  /*f220*/  WARPSYNC.COLLECTIVE R15, `(.L_x_9584) ;  /* 0x000000000f087348 */ /* 0x001fea0003c00000 */
[----:B------:R1:W2:Y:S02]  /*f230*/  SHFL.IDX P6, R14, R13, R12, R11 ;  /* 0x0000000c0d0e7389 */ /* 0x0002a400000c000b */
[----:B012---:R-:W-:Y:S01]  /*f240*/  ENDCOLLECTIVE ;  /* 0x000000000000791b */ /* 0x007fe20003800000 */
.L_x_9584:
[----:B------:R-:W-:Y:S02]  /*f250*/  IMAD.MOV.U32 R13, RZ, RZ, R5 ;  /* 0x000000ffff0d7224 */ /* 0x000fe400078e0005 */
[----:B------:R-:W-:-:S07]  /*f260*/  IMAD.MOV.U32 R6, RZ, RZ, R14 ;  /* 0x000000ffff067224 */ /* 0x000fce00078e000e */
[----:B------:R-:W-:Y:S05]  /*f270*/  WARPSYNC.COLLECTIVE R15, `(.L_x_9585) ;  /* 0x000000000f087348 */ /* 0x000fea0003c00000 */
[----:B------:R0:W1:Y:S02]  /*f280*/  SHFL.IDX P6, R14, R13, R12, R11 ;  /* 0x0000000c0d0e7389 */ /* 0x00006400000c000b */
[----:B01----:R-:W-:Y:S01]  /*f290*/  ENDCOLLECTIVE ;  /* 0x000000000000791b */ /* 0x003fe20003800000 */
.L_x_9585:
        /* <DEDUP_REMOVED lines=12> */
.L_x_9586:
[----:B------:R-:W-:Y:S01]  /*f360*/  @!PT LDS RZ, [RZ] ;  /* 0x00000000fffff984 */ /* 0x000fe20000000800 */
[----:B------:R-:W-:Y:S01]  /*f370*/  @!PT LDS RZ, [RZ] ;  /* 0x00000000fffff984 */ /* 0x000fe20000000800 */
[----:B------:R-:W-:Y:S01]  /*f380*/  @!PT LDS RZ, [RZ] ;  /* 0x00000000fffff984 */ /* 0x000fe20000000800 */
[----:B------:R0:W-:Y:S04]  /*f390*/  @!P4 LDGSTS.E.BYPASS.LTC128B.128 [R7+0x28c00], desc[UR46][R2.64+0x80], !P1 ;  /* 0x28c000800207cfae */ /* 0x0001e8000c901d6e */
[----:B------:R0:W-:Y:S04]  /*f3a0*/  @!P4 LDGSTS.E.BYPASS.LTC128B.128 [R7+0x2cc00], desc[UR46][R2.64+0x100], !P2 ;  /* 0x2cc001000207cfae */ /* 0x0001e8000d101d6e */
[----:B------:R0:W-:Y:S01]  /*f3b0*/  @!P4 LDGSTS.E.BYPASS.LTC128B.128 [R7+0x30c00], desc[UR46][R2.64+0x180], !P3 ;  /* 0x30c001800207cfae */ /* 0x0001e2000d901d6e */
[----:B------:R-:W-:Y:S02]  /*f3c0*/  IMAD.MOV.U32 R13, RZ, RZ, R5 ;  /* 0x000000ffff0d7224 */ /* 0x000fe400078e0005 */
[----:B------:R-:W-:-:S07]  /*f3d0*/  IMAD.MOV.U32 R6, RZ, RZ, R14 ;  /* 0x000000ffff067224 */ /* 0x000fce00078e000e */
[----:B0-----:R-:W-:Y:S05]  /*f3e0*/  WARPSYNC.COLLECTIVE R15, `(.L_x_9587) ;  /* 0x000000000f087348 */ /* 0x001fea0003c00000 */
[----:B------:R1:W2:Y:S02]  /*f3f0*/  SHFL.IDX P6, R14, R13, R12, R11 ;  /* 0x0000000c0d0e7389 */ /* 0x0002a400000c000b */
[----:B012---:R-:W-:Y:S01]  /*f400*/  ENDCOLLECTIVE ;  /* 0x000000000000791b */ /* 0x007fe20003800000 */
.L_x_9587:
        /* <DEDUP_REMOVED lines=12> */
.L_x_9588:
        /* <DEDUP_REMOVED lines=11> */
.L_x_9589:
[----:B------:R-:W-:Y:S01]  /*f580*/  IMAD.MOV.U32 R2, RZ, RZ, R14 ;  /* 0x000000ffff027224 */ /* 0x000fe200078e000e */
[----:B------:R-:W-:Y:S06]  /*f590*/  BRA `(.L_x_9590) ;  /* 0xffffffb8003c7947 */ /* 0x000fec000383ffff */
.L_x_9471:
[----:B-1----:R-:W-:-:S04]  /*f5a0*/  IMAD.U32 R3, RZ, RZ, UR37 ;  /* 0x00000025ff037e24 */ /* 0x002fc8000f8e00ff */
[----:B------:R1:W2:Y:S03]  /*f5b0*/  SYNCS.PHASECHK.TRANS64.TRYWAIT P0, [R3+URZ+0x32420], R0 ;  /* 0x03242000030075a7 */ /* 0x0002a6000800017f */
[----:B--2---:R-:W-:Y:S05]  /*f5c0*/  @!P0 NANOSLEEP.SYNCS 0x989680 ;  /* 0x009896800000895d */ /* 0x004fea0003900000 */
[----:B------:R-:W2:Y:S02]  /*f5d0*/  @!P0 SYNCS.PHASECHK.TRANS64 P0, [R3+URZ+0x32420], R0 ;  /* 0x03242000030085a7 */ /* 0x000ea4000800007f */
[----:B--2---:R-:W-:Y:S05]  /*f5e0*/  @!P0 BRA `(.L_x_9471) ;  /* 0xfffffffc00ec8947 */ /* 0x004fea000383ffff */
[----:B------:R-:W-:Y:S05]  /*f5f0*/  BRA `(.L_x_9591) ;  /* 0xffffffb8008c7947 */ /* 0x000fea000383ffff */
.L_x_9475:
[----:B0-----:R0:W1:Y:S02]  /*f600*/  SYNCS.PHASECHK.TRANS64.TRYWAIT P0, [R2+URZ+0x32460], R0 ;  /* 0x03246000020075a7 */ /* 0x001064000800017f */
[----:B-1----:R-:W-:Y:S05]  /*f610*/  @!P0 NANOSLEEP.SYNCS 0x989680 ;  /* 0x009896800000895d */ /* 0x002fea0003900000 */
[----:B------:R-:W1:Y:S02]  /*f620*/  @!P0 SYNCS.PHASECHK.TRANS64 P0, [R2+URZ+0x32460], R0 ;  /* 0x03246000020085a7 */ /* 0x000e64000800007f */
[----:B-1----:R-:W-:Y:S05]  /*f630*/  @!P0 BRA `(.L_x_9475) ;  /* 0xfffffffc00f08947 */ /* 0x002fea000383ffff */
[----:B------:R-:W-:Y:S05]  /*f640*/  BRA `(.L_x_9592) ;  /* 0xffffffb800ac7947 */ /* 0x000fea000383ffff */
.L_x_9488:
[----:B-1----:R1:W2:Y:S02]  /*f650*/  SYNCS.PHASECHK.TRANS64.TRYWAIT P0, [R3+URZ+0x32440], R2 ;  /* 0x03244002030075a7 */ /* 0x0022a4000800017f */
[----:B--2---:R-:W-:Y:S05]  /*f660*/  @!P0 NANOSLEEP.SYNCS 0x989680 ;  /* 0x009896800000895d */ /* 0x004fea0003900000 */
[----:B------:R-:W2:Y:S02]  /*f670*/  @!P0 SYNCS.PHASECHK.TRANS64 P0, [R3+URZ+0x32440], R2 ;  /* 0x03244002030085a7 */ /* 0x000ea4000800007f */
[----:B--2---:R-:W-:Y:S05]  /*f680*/  @!P0 BRA `(.L_x_9488) ;  /* 0xfffffffc00f08947 */ /* 0x004fea000383ffff */
[----:B------:R-:W-:Y:S05]  /*f690*/  BRA `(.L_x_9593) ;  /* 0xffffffc000a47947 */ /* 0x000fea000383ffff */
.L_x_9493:
[----:B0-----:R0:W2:Y:S02]  /*f6a0*/  SYNCS.PHASECHK.TRANS64.TRYWAIT P0, [R3+URZ+0x32460], R2 ;  /* 0x03246002030075a7 */ /* 0x0010a4000800017f */
[----:B--2---:R-:W-:Y:S05]  /*f6b0*/  @!P0 NANOSLEEP.SYNCS 0x989680 ;  /* 0x009896800000895d */ /* 0x004fea0003900000 */
[----:B------:R-:W2:Y:S02]  /*f6c0*/  @!P0 SYNCS.PHASECHK.TRANS64 P0, [R3+URZ+0x32460], R2 ;  /* 0x03246002030085a7 */ /* 0x000ea4000800007f */
[----:B--2---:R-:W-:Y:S05]  /*f6d0*/  @!P0 BRA `(.L_x_9493) ;  /* 0xfffffffc00f08947 */ /* 0x004fea000383ffff */
[----:B------:R-:W-:Y:S05]  /*f6e0*/  BRA `(.L_x_9594) ;  /* 0xffffffc400207947 */ /* 0x000fea000383ffff */
.L_x_9505:
[----:B--2---:R2:W3:Y:S02]  /*f6f0*/  SYNCS.PHASECHK.TRANS64.TRYWAIT P0, [R4+URZ+0x32440], R2 ;  /* 0x03244002040075a7 */ /* 0x0044e4000800017f */
[----:B---3--:R-:W-:Y:S05]  /*f700*/  @!P0 NANOSLEEP.SYNCS 0x989680 ;  /* 0x009896800000895d */ /* 0x008fea0003900000 */
[----:B------:R-:W3:Y:S02]  /*f710*/  @!P0 SYNCS.PHASECHK.TRANS64 P0, [R4+URZ+0x32440], R2 ;  /* 0x03244002040085a7 */ /* 0x000ee4000800007f */
[----:B---3--:R-:W-:Y:S05]  /*f720*/  @!P0 BRA `(.L_x_9505) ;  /* 0xfffffffc00f08947 */ /* 0x008fea000383ffff */
[----:B------:R-:W-:Y:S05]  /*f730*/  BRA `(.L_x_9595) ;  /* 0xffffffcc00087947 */ /* 0x000fea000383ffff */
.L_x_9510:
[----:B0-----:R0:W1:Y:S02]  /*f740*/  SYNCS.PHASECHK.TRANS64.TRYWAIT P0, [R4+URZ+0x32460], R2 ;  /* 0x03246002040075a7 */ /* 0x001064000800017f */
[----:B-1----:R-:W-:Y:S05]  /*f750*/  @!P0 NANOSLEEP.SYNCS 0x989680 ;  /* 0x009896800000895d */ /* 0x002fea0003900000 */
[----:B------:R-:W1:Y:S02]  /*f760*/  @!P0 SYNCS.PHASECHK.TRANS64 P0, [R4+URZ+0x32460], R2 ;  /* 0x03246002040085a7 */ /* 0x000e64000800007f */
[----:B-1----:R-:W-:Y:S05]  /*f770*/  @!P0 BRA `(.L_x_9510) ;  /* 0xfffffffc00f08947 */ /* 0x002fea000383ffff */
[----:B------:R-:W-:Y:S05]  /*f780*/  BRA `(.L_x_9596) ;  /* 0xffffffcc00847947 */ /* 0x000fea000383ffff */
.L_x_9521:
[----:B0-----:R0:W2:Y:S02]  /*f790*/  SYNCS.PHASECHK.TRANS64.TRYWAIT P0, [R4+URZ+0x32440], R2 ;  /* 0x03244002040075a7 */ /* 0x0010a4000800017f */
[----:B--2---:R-:W-:Y:S05]  /*f7a0*/  @!P0 NANOSLEEP.SYNCS 0x989680 ;  /* 0x009896800000895d */ /* 0x004fea0003900000 */
[----:B------:R-:W2:Y:S02]  /*f7b0*/  @!P0 SYNCS.PHASECHK.TRANS64 P0, [R4+URZ+0x32440], R2 ;  /* 0x03244002040085a7 */ /* 0x000ea4000800007f */
[----:B--2---:R-:W-:Y:S05]  /*f7c0*/  @!P0 BRA `(.L_x_9521) ;  /* 0xfffffffc00f08947 */ /* 0x004fea000383ffff */
[----:B------:R-:W-:Y:S05]  /*f7d0*/  BRA `(.L_x_9597) ;  /* 0xffffffd400487947 */ /* 0x000fea000383ffff */
.L_x_9526:
[----:B-1----:R1:W2:Y:S02]  /*f7e0*/  SYNCS.PHASECHK.TRANS64.TRYWAIT P0, [R4+URZ+0x32460], R2 ;  /* 0x03246002040075a7 */ /* 0x0022a4000800017f */
[----:B--2---:R-:W-:Y:S05]  /*f7f0*/  @!P0 NANOSLEEP.SYNCS 0x989680 ;  /* 0x009896800000895d */ /* 0x004fea0003900000 */
[----:B------:R-:W2:Y:S02]  /*f800*/  @!P0 SYNCS.PHASECHK.TRANS64 P0, [R4+URZ+0x32460], R2 ;  /* 0x03246002040085a7 */ /* 0x000ea4000800007f */
[----:B--2---:R-:W-:Y:S05]  /*f810*/  @!P0 BRA `(.L_x_9526) ;  /* 0xfffffffc00f08947 */ /* 0x004fea000383ffff */
[----:B------:R-:W-:Y:S05]  /*f820*/  BRA `(.L_x_9598) ;  /* 0xffffffd400c47947 */ /* 0x000fea000383ffff */
.L_x_9536:
[----:B0-----:R0:W2:Y:S02]  /*f830*/  SYNCS.PHASECHK.TRANS64.TRYWAIT P0, [R0+URZ+0x32420], R3 ;  /* 0x03242003000075a7 */ /* 0x0010a4000800017f */
[----:B--2---:R-:W-:Y:S05]  /*f840*/  @!P0 NANOSLEEP.SYNCS 0x989680 ;  /* 0x009896800000895d */ /* 0x004fea0003900000 */
[----:B------:R-:W2:Y:S02]  /*f850*/  @!P0 SYNCS.PHASECHK.TRANS64 P0, [R0+URZ+0x32420], R3 ;  /* 0x03242003000085a7 */ /* 0x000ea4000800007f */
[----:B--2---:R-:W-:Y:S05]  /*f860*/  @!P0 BRA `(.L_x_9536) ;  /* 0xfffffffc00f08947 */ /* 0x004fea000383ffff */
[----:B------:R-:W-:Y:S05]  /*f870*/  BRA `(.L_x_9599) ;  /* 0xffffffdc00547947 */ /* 0x000fea000383ffff */
.L_x_9537:
        /* <DEDUP_REMOVED lines=11> */
.L_x_9601:
[----:B------:R-:W-:Y:S05]  /*f930*/  BSYNC B0 ;  /* 0x0000000000007941 */ /* 0x000fea0003800000 */
.L_x_9600:
[----:B------:R-:W-:Y:S05]  /*f940*/  BRA `(.L_x_9602) ;  /* 0xffffffdc003c7947 */ /* 0x000fea000383ffff */
.L_x_9540:
[----:B------:R-:W-:Y:S01]  /*f950*/  BSSY B1, `(.L_x_9603) ;  /* 0x0000006000017945 */ /* 0x000fe20003800000 */
[----:B------:R-:W-:-:S07]  /*f960*/  IMAD.MOV.U32 R15, RZ, RZ, -0x1 ;  /* 0xffffffffff0f7424 */ /* 0x000fce00078e00ff */
[----:B012---:R-:W-:Y:S05]  /*f970*/  WARPSYNC.COLLECTIVE R15, `(.L_x_9604) ;  /* 0x000000000f0c7348 */ /* 0x007fea0003c00000 */
[----:B------:R-:W-:Y:S02]  /*f980*/  ELECT P6, UR62, PT ;  /* 0x00000000003e782f */ /* 0x000fe400038c0000 */
[----:B------:R-:W-:Y:S01]  /*f990*/  MOV R14, UR62 ;  /* 0x0000003e000e7c02 */ /* 0x000fe20008000f00 */
[----:B012---:R-:W-:Y:S10]  /*f9a0*/  ENDCOLLECTIVE ;  /* 0x000000000000791b */ /* 0x007ff40003800000 */
.L_x_9604:
[----:B------:R-:W-:Y:S05]  /*f9b0*/  BSYNC B1 ;  /* 0x0000000000017941 */ /* 0x000fea0003800000 */
.L_x_9603:
[----:B------:R-:W-:Y:S05]  /*f9c0*/  BRA `(.L_x_9605) ;  /* 0xffffffdc00347947 */ /* 0x000fea000383ffff */
.L_x_9542:
[----:B0-----:R0:W1:Y:S02]  /*f9d0*/  SYNCS.PHASECHK.TRANS64.TRYWAIT P0, [R6+URZ], R5 ;  /* 0x00000005060075a7 */ /* 0x001064000800017f */
[----:B-1----:R-:W-:Y:S05]  /*f9e0*/  @!P0 NANOSLEEP.SYNCS 0x989680 ;  /* 0x009896800000895d */ /* 0x002fea0003900000 */
[----:B------:R-:W1:Y:S02]  /*f9f0*/  @!P0 SYNCS.PHASECHK.TRANS64 P0, [R6+URZ], R5 ;  /* 0x00000005060085a7 */ /* 0x000e64000800007f */
[----:B-1----:R-:W-:Y:S05]  /*fa00*/  @!P0 BRA `(.L_x_9542) ;  /* 0xfffffffc00f08947 */ /* 0x002fea000383ffff */
[----:B------:R-:W-:Y:S05]  /*fa10*/  BRA `(.L_x_9606) ;  /* 0xffffffdc006c7947 */ /* 0x000fea000383ffff */
.L_x_9543:
[----:B-1----:R1:W2:Y:S02]  /*fa20*/  SYNCS.PHASECHK.TRANS64.TRYWAIT P0, [R7+URZ], R2 ;  /* 0x00000002070075a7 */ /* 0x0022a4000800017f */
[----:B--2---:R-:W-:Y:S05]  /*fa30*/  @!P0 NANOSLEEP.SYNCS 0x989680 ;  /* 0x009896800000895d */ /* 0x004fea0003900000 */
[----:B------:R-:W2:Y:S02]  /*fa40*/  @!P0 SYNCS.PHASECHK.TRANS64 P0, [R7+URZ], R2 ;  /* 0x00000002070085a7 */ /* 0x000ea4000800007f */
[----:B--2---:R-:W-:Y:S05]  /*fa50*/  @!P0 BRA `(.L_x_9543) ;  /* 0xfffffffc00f08947 */ /* 0x004fea000383ffff */
[----:B------:R-:W-:Y:S05]  /*fa60*/  BRA `(.L_x_9607) ;  /* 0xffffffdc00607947 */ /* 0x000fea000383ffff */
.L_x_9545:
[----:B--2---:R2:W3:Y:S02]  /*fa70*/  SYNCS.PHASECHK.TRANS64.TRYWAIT P0, [R4+URZ], R5 ;  /* 0x00000005040075a7 */ /* 0x0044e4000800017f */
[----:B---3--:R-:W-:Y:S05]  /*fa80*/  @!P0 NANOSLEEP.SYNCS 0x989680 ;  /* 0x009896800000895d */ /* 0x008fea0003900000 */
[----:B------:R-:W3:Y:S02]  /*fa90*/  @!P0 SYNCS.PHASECHK.TRANS64 P0, [R4+URZ], R5 ;  /* 0x00000005040085a7 */ /* 0x000ee4000800007f */
[----:B---3--:R-:W-:Y:S05]  /*faa0*/  @!P0 BRA `(.L_x_9545) ;  /* 0xfffffffc00f08947 */ /* 0x008fea000383ffff */
[----:B------:R-:W-:Y:S05]  /*fab0*/  BRA `(.L_x_9608) ;  /* 0xffffffdc00647947 */ /* 0x000fea000383ffff */
.L_x_9609:
        /* <DEDUP_REMOVED lines=12> */
.L_x_15306:


//--------------------- .text._ZN7cutlass13device_kernelIN5flash11enable_sm90INS1_16FlashAttnFwdSm90INS1_25CollectiveMainloopFwdSm90ILi2EN4cute5tupleIJNS5_1CILi1EEES8_S8_EEENS6_IJNS7_ILi128EEENS7_ILi96EEENS7_ILi64EEEEEELi256ENS_6half_tEfNS_4arch4Sm90ELb0ELb0ELb1ELb1ELb0ELb0ELb0ELb1ELb0ELb1ELb0ELb0EEENS1_21CollectiveEpilogueFwdINS6_IJSA_NS7_ILi256EEESB_EEES9_SE_SG_Li256ELb1ELb1ELb0ELb0EEENS1_36VarlenDynamicPersistentTileSchedulerILi128ELi96ELi256ELi128ELb0ELb1ELb1ELb0ELb1ELb1EEEEEEEEEvNT_6ParamsE --------------------------
	.section	.text._ZN7cutlass13device_kernelIN5flash11enable_sm90INS1_16FlashAttnFwdSm90INS1_25CollectiveMainloopFwdSm90ILi2EN4cute5tupleIJNS5_1CILi1EEES8_S8_EEENS6_IJNS7_ILi128EEENS7_ILi96EEENS7_ILi64EEEEEELi256ENS_6half_tEfNS_4arch4Sm90ELb0ELb0ELb1ELb1ELb0ELb0ELb0ELb1ELb0ELb1ELb0ELb0EEENS1_21CollectiveEpilogueFwdINS6_IJSA_NS7_ILi256EEESB_EEES9_SE_SG_Li256ELb1ELb1ELb0ELb0EEENS1_36VarlenDynamicPersistentTileSchedulerILi128ELi96ELi256ELi128ELb0ELb1ELb1ELb0ELb1ELb1EEEEEEEEEvNT_6ParamsE,"ax",@progbits
	.align	128
.text._ZN7cutlass13device_kernelIN5flash11enable_sm90INS1_16FlashAttnFwdSm90INS1_25CollectiveMainloopFwdSm90ILi2EN4cute5tupleIJNS5_1CILi1EEES8_S8_EEENS6_IJNS7_ILi128EEENS7_ILi96EEENS7_ILi64EEEEEELi256ENS_6half_tEfNS_4arch4Sm90ELb0ELb0ELb1ELb1ELb0ELb0ELb0ELb1ELb0ELb1ELb0ELb0EEENS1_21CollectiveEpilogueFwdINS6_IJSA_NS7_ILi256EEESB_EEES9_SE_SG_Li256ELb1ELb1ELb0ELb0EEENS1_36VarlenDynamicPersistentTileSchedulerILi128ELi96ELi256ELi128ELb0ELb1ELb1ELb0ELb1ELb1EEEEEEEEEvNT_6ParamsE:
        .type           _ZN7cutlass13device_kernelIN5flash11enable_sm90INS1_16FlashAttnFwdSm90INS1_25CollectiveMainloopFwdSm90ILi2EN4cute5tupleIJNS5_1CILi1EEES8_S8_EEENS6_IJNS7_ILi128EEENS7_ILi96EEENS7_ILi64EEEEEELi256ENS_6half_tEfNS_4arch4Sm90ELb0ELb0ELb1ELb1ELb0ELb0ELb0ELb1ELb0ELb1ELb0ELb0EEENS1_21CollectiveEpilogueFwdINS6_IJSA_NS7_ILi256EEESB_EEES9_SE_SG_Li256ELb1ELb1ELb0ELb0EEENS1_36VarlenDynamicPersistentTileSchedulerILi128ELi96ELi256ELi128ELb0ELb1ELb1ELb0ELb1ELb1EEEEEEEEEvNT_6ParamsE,@function
        .size           _ZN7cutlass13device_kernelIN5flash11enable_sm90INS1_16FlashAttnFwdSm90INS1_25CollectiveMainloopFwdSm90ILi2EN4cute5tupleIJNS5_1CILi1EEES8_S8_EEENS6_IJNS7_ILi128EEENS7_ILi96EEENS7_ILi64EEEEEELi256ENS_6half_tEfNS_4arch4Sm90ELb0ELb0ELb1ELb1ELb0ELb0ELb0ELb1ELb0ELb1ELb0ELb0EEENS1_21CollectiveEpilogueFwdINS6_IJSA_NS7_ILi256EEESB_EEES9_SE_SG_Li256ELb1ELb1ELb0ELb0EEENS1_36VarlenDynamicPersistentTileSchedulerILi128ELi96ELi256ELi128ELb0ELb1ELb1ELb0ELb1ELb1EEEEEEEEEvNT_6ParamsE,(.L_x_15307 - _ZN7cutlass13device_kernelIN5flash11enable_sm90INS1_16FlashAttnFwdSm90INS1_25CollectiveMainloopFwdSm90ILi2EN4cute5tupleIJNS5_1CILi1EEES8_S8_EEENS6_IJNS7_ILi128EEENS7_ILi96EEENS7_ILi64EEEEEELi256ENS_6half_tEfNS_4arch4Sm90ELb0ELb0ELb1ELb1ELb0ELb0ELb0ELb1ELb0ELb1ELb0ELb0EEENS1_21CollectiveEpilogueFwdINS6_IJSA_NS7_ILi256EEESB_EEES9_SE_SG_Li256ELb1ELb1ELb0ELb0EEENS1_36VarlenDynamicPersistentTileSchedulerILi128ELi96ELi256ELi128ELb0ELb1ELb1ELb0ELb1ELb1EEEEEEEEEvNT_6ParamsE)
        .other          _ZN7cutlass13device_kernelIN5flash11enable_sm90INS1_16FlashAttnFwdSm90INS1_25CollectiveMainloopFwdSm90ILi2EN4cute5tupleIJNS5_1CILi1EEES8_S8_EEENS6_IJNS7_ILi128EEENS7_ILi96EEENS7_ILi64EEEEEELi256ENS_6half_tEfNS_4arch4Sm90ELb0ELb0ELb1ELb1ELb0ELb0ELb0ELb1ELb0ELb1ELb0ELb0EEENS1_21CollectiveEpilogueFwdINS6_IJSA_NS7_ILi256EEESB_EEES9_SE_SG_Li256ELb1ELb1ELb0ELb0EEENS1_36VarlenDynamicPersistentTileSchedulerILi128ELi96ELi256ELi128ELb0ELb1ELb1ELb0ELb1ELb1EEEEEEEEEvNT_6ParamsE,@"STO_CUDA_ENTRY STV_DEFAULT"
_ZN7cutlass13device_kernelIN5flash11enable_sm90INS1_16FlashAttnFwdSm90INS1_25CollectiveMainloopFwdSm90ILi2EN4cute5tupleIJNS5_1CILi1EEES8_S8_EEENS6_IJNS7_ILi128EEENS7_ILi96EEENS7_ILi64EEEEEELi256ENS_6half_tEfNS_4arch4Sm90ELb0ELb0ELb1ELb1ELb0ELb0ELb0ELb1ELb0ELb1ELb0ELb0EEENS1_21CollectiveEpilogueFwdINS6_IJSA_NS7_ILi256EEESB_EEES9_SE_SG_Li256ELb1ELb1ELb0ELb0EEENS1_36VarlenDynamicPersistentTileSchedulerILi128ELi96ELi256ELi128ELb0ELb1ELb1ELb0ELb1ELb1EEEEEEEEEvNT_6ParamsE:
        /* <DEDUP_REMOVED lines=18> */
.L_x_9611:
[----:B------:R-:W-:Y:S05]  /*0120*/  BSYNC B0 ;  /* 0x0000000000007941 */ /* 0x000fea0003800000 */
.L_x_9610:
        /* <DEDUP_REMOVED lines=41> */
.L_x_9612:
        /* <DEDUP_REMOVED lines=22> */
.L_x_9613:
        /* <DEDUP_REMOVED lines=18> */
.L_x_9614:
        /* <DEDUP_REMOVED lines=22> */
.L_x_9615:
        /* <DEDUP_REMOVED lines=22> */
.L_x_9616:
[----:B------:R-:W-:Y:S01]  /*0900*/  PLOP3.LUT P0, PT, PT, PT, UP0, 0x80, 0x0 ;  /* 0x000000000000781c */ /* 0x000fe20003f0f008 */
[----:B------:R-:W-:Y:S01]  /*0910*/  UMOV UR36, 0x1 ;  /* 0x0000000100247882 */ /* 0x000fe20000000000 */
[----:B------:R-:W-:Y:S01]  /*0920*/  NOP ;  /* 0x0000000000007918 */ /* 0x000fe20000000000 */
[----:B------:R-:W-:Y:S01]  /*0930*/  USEL UR36, UR36, 0x2, !UP0 ;  /* 0x0000000224247887 */ /* 0x000fe2000c000000 */
[----:B------:R-:W-:Y:S01]  /*0940*/  ULDC.64 UR40, c[0x0][0x208] ;  /* 0x0000820000287ab9 */ /* 0x000fe20000000a00 */
[----:B012-4-:R-:W-:Y:S08]  /*0950*/  BAR.SYNC.DEFER_BLOCKING 0x0 ;  /* 0x0000000000007b1d */ /* 0x017ff00000010000 */
[----:B------:R-:W-:Y:S05]  /*0960*/  @!P0 BRA `(.L_x_9617) ;  /* 0x0000008800e08947 */ /* 0x000fea0003800000 */
.L_x_9618:
[----:B------:R-:W-:-:S08]  /*0970*/  NOP ;  /* 0x0000000000007918 */ /* 0x000fd00000000000 */
[----:B------:R-:W0:Y:S02]  /*0980*/  USETMAXREG.TRY_ALLOC.CTAPOOL UP0, 0xf0 ;  /* 0x000000f0000079c8 */ /* 0x000e240008000600 */
[----:B0-----:R-:W-:-:S13]  /*0990*/  PLOP3.LUT P0, PT, PT, PT, UP0, 0x80, 0x0 ;  /* 0x000000000000781c */ /* 0x001fda0003f0f008 */
[----:B------:R-:W-:Y:S05]  /*09a0*/  @!P0 BRA `(.L_x_9618) ;  /* 0xfffffffc00f08947 */ /* 0x000fea000383ffff */
[----:B------:R-:W0:Y:S01]  /*09b0*/  S2R R0, SR_TID.X ;  /* 0x0000000000007919 */ /* 0x000e220000002100 */
[----:B------:R-:W1:Y:S01]  /*09c0*/  S2UR UR5, SR_CgaCtaId ;  /* 0x00000000000579c3 */ /* 0x000e620000008800 */
[----:B------:R-:W-:-:S07]  /*09d0*/  UMOV UR4, 0x400 ;  /* 0x0000040000047882 */ /* 0x000fce0000000000 */
[----:B------:R-:W-:Y:S06]  /*09e0*/  BAR.ARV 0x8, 0x180 ;  /* 0x0206000000007b1d */ /* 0x000fec0000002000 */
[----:B-1----:R-:W-:Y:S01]  /*09f0*/  ULEA UR4, UR5, UR4, 0x18 ;  /* 0x0000000405047291 */ /* 0x002fe2000f8ec03f */
[----:B0-----:R-:W-:-:S04]  /*0a00*/  SHF.R.U32.HI R0, RZ, 0x7, R0 ;  /* 0x00000007ff007819 */ /* 0x001fc80000011600 */
[----:B------:R-:W-:-:S13]  /*0a10*/  ISETP.NE.AND P0, PT, R0, 0x1, PT ;  /* 0x000000010000780c */ /* 0x000fda0003f05270 */
[----:B------:R-:W-:Y:S08]  /*0a20*/  @!P0 BAR.ARV 0x9, 0x100 ;  /* 0x0244000000008b1d */ /* 0x000ff00000002000 */
[----:B------:R-:W-:Y:S06]  /*0a30*/  BAR.SYNC.DEFER_BLOCKING 0x5, 0x180 ;  /* 0x0146000000007b1d */ /* 0x000fec0000010000 */
[----:B------:R-:W0:Y:S01]  /*0a40*/  LDS.128 R12, [UR4+0x228d0] ;  /* 0x0228d004ff0c7984 */ /* 0x000e220008000c00 */
[----:B------:R-:W-:Y:S01]  /*0a50*/  ULDC UR4, c[0x0][0xc3c] ;  /* 0x00030f0000047ab9 */ /* 0x000fe20000000800 */
[----:B------:R-:W-:Y:S06]  /*0a60*/  BAR.ARV 0x4, 0x180 ;  /* 0x0106000000007b1d */ /* 0x000fec0000002000 */
[----:B0-----:R-:W-:-:S13]  /*0a70*/  ISETP.GE.AND P0, PT, R15, UR4, PT ;  /* 0x000000040f007c0c */ /* 0x001fda000bf06270 */
[----:B------:R-:W-:Y:S05]  /*0a80*/  @P0 EXIT ;  /* 0x000000000000094d */ /* 0x000fea0003800000 */
[----:B------:R-:W0:Y:S01]  /*0a90*/  S2R R0, SR_TID.X ;  /* 0x0000000000007919 */ /* 0x000e220000002100 */
[----:B------:R-:W-:Y:S01]  /*0aa0*/  R2UR UR5, R13 ;  /* 0x000000000d0572ca */ /* 0x000fe200000e0000 */
[----:B------:R-:W-:Y:S01]  /*0ab0*/  ULOP3.LUT UR48, UR36, 0x1, URZ, 0xfc, !UPT ;  /* 0x0000000124307892 */ /* 0x000fe2000f8efc3f */
[----:B------:R-:W-:Y:S01]  /*0ac0*/  R2UR UR6, R14 ;  /* 0x000000000e0672ca */ /* 0x000fe200000e0000 */
[----:B------:R-:W-:Y:S01]  /*0ad0*/  UMOV UR47, URZ ;  /* 0x0000003f002f7c82 */ /* 0x000fe20008000000 */
[----:B------:R-:W-:Y:S01]  /*0ae0*/  UMOV UR38, URZ ;  /* 0x0000003f00267c82 */ /* 0x000fe20008000000 */
[----:B------:R-:W-:Y:S01]  /*0af0*/  UMOV UR37, URZ ;  /* 0x0000003f00257c82 */ /* 0x000fe20008000000 */
[----:B0-----:R-:W-:-:S05]  /*0b00*/  VIADD R209, R0, 0xffffff80 ;  /* 0xffffff8000d17836 */ /* 0x001fca0000000000 */
[----:B------:R-:W-:-:S04]  /*0b10*/  SHF.R.S32.HI R0, RZ, 0x1f, R209 ;  /* 0x0000001fff007819 */ /* 0x000fc800000114d1 */
[CC--:B------:R-:W-:Y:S02]  /*0b20*/  LEA.HI R3, R0.reuse, R209.reuse, RZ, 0x7 ;  /* 0x000000d100037211 */ /* 0x0c0fe400078f38ff */
[-C--:B------:R-:W-:Y:S02]  /*0b30*/  LEA.HI R4, R0, R209.reuse, RZ, 0x5 ;  /* 0x000000d100047211 */ /* 0x080fe400078f28ff */
        /* <DEDUP_REMOVED lines=8> */
[----:B------:R-:W-:Y:S02]  /*0bc0*/  LEA.HI R9, R8, R23, RZ, 0x2 ;  /* 0x0000001708097211 */ /* 0x000fe400078f10ff */
[----:B------:R-:W-:Y:S01]  /*0bd0*/  SHF.R.S32.HI R5, RZ, 0x4, R2 ;  /* 0x00000004ff057819 */ /* 0x000fe20000011402 */
[----:B------:R-:W-:Y:S01]  /*0be0*/  IMAD.IADD R4, R209, 0x1, -R4 ;  /* 0x00000001d1047824 */ /* 0x000fe200078e0a04 */
[----:B------:R-:W-:-:S02]  /*0bf0*/  LEA.HI R6, R0, R209, RZ, 0x2 ;  /* 0x000000d100067211 */ /* 0x000fc400078f10ff */
[----:B------:R-:W-:Y:S01]  /*0c00*/  SHF.R.S32.HI R10, RZ, 0x2, R9 ;  /* 0x00000002ff0a7819 */ /* 0x000fe20000011409 */
[----:B------:R-:W-:Y:S01]  /*0c10*/  IMAD R7, R4, 0x40, R7 ;  /* 0x0000004004077824 */ /* 0x000fe200078e0207 */
[----:B------:R-:W-:Y:S02]  /*0c20*/  SHF.R.S32.HI R11, RZ, 0x1f, R9 ;  /* 0x0000001fff0b7819 */ /* 0x000fe40000011409 */
[----:B------:R-:W-:Y:S02]  /*0c30*/  LEA.HI R2, R2, R5, RZ, 0x1 ;  /* 0x0000000502027211 */ /* 0x000fe400078f08ff */
[----:B------:R-:W-:Y:S02]  /*0c40*/  LOP3.LUT R6, R6, 0xfffffffc, RZ, 0xc0, !PT ;  /* 0xfffffffc06067812 */ /* 0x000fe400078ec0ff */
[----:B------:R-:W-:Y:S02]  /*0c50*/  LEA.HI R0, R0, R209, RZ, 0x3 ;  /* 0x000000d100007211 */ /* 0x000fe400078f18ff */
[----:B------:R-:W-:Y:S01]  /*0c60*/  LEA.HI R11, R11, R10, RZ, 0x3 ;  /* 0x0000000a0b0b7211 */ /* 0x000fe200078f18ff */
[----:B------:R-:W-:Y:S01]  /*0c70*/  IMAD.IADD R6, R209, 0x1, -R6 ;  /* 0x00000001d1067824 */ /* 0x000fe200078e0a06 */
[----:B------:R-:W-:-:S02]  /*0c80*/  LOP3.LUT R2, R2, 0x1ffffffe, RZ, 0xc0, !PT ;  /* 0x1ffffffe02027812 */ /* 0x000fc400078ec0ff */
[----:B------:R-:W-:Y:S02]  /*0c90*/  LOP3.LUT R4, R0, 0xfffffff8, RZ, 0xc0, !PT ;  /* 0xfffffff800047812 */ /* 0x000fe400078ec0ff */
[----:B------:R-:W-:Y:S01]  /*0ca0*/  LOP3.LUT R11, R11, 0xfffffff8, RZ, 0xc0, !PT ;  /* 0xfffffff80b0b7812 */ /* 0x000fe200078ec0ff */
[----:B------:R-:W-:Y:S01]  /*0cb0*/  IMAD.IADD R2, R5, 0x1, -R2 ;  /* 0x0000000105027824 */ /* 0x000fe200078e0a02 */
[----:B------:R-:W-:Y:S01]  /*0cc0*/  LEA.HI R8, R8, R23, RZ, 0x5 ;  /* 0x0000001708087211 */ /* 0x000fe200078f28ff */
[----:B------:R-:W-:Y:S01]  /*0cd0*/  IMAD.IADD R19, R209, 0x1, -R4 ;  /* 0x00000001d1137824 */ /* 0x000fe200078e0a04 */
[----:B------:R-:W-:Y:S01]  /*0ce0*/  LEA.HI R3, R3, R200, RZ, 0x1 ;  /* 0x000000c803037211 */ /* 0x000fe200078f08ff */
[----:B------:R-:W-:Y:S01]  /*0cf0*/  IMAD.IADD R11, R10, 0x1, -R11 ;  /* 0x000000010a0b7824 */ /* 0x000fe200078e0a0b */
[----:B------:R-:W-:Y:S01]  /*0d00*/  SHF.R.S32.HI R8, RZ, 0x5, R8 ;  /* 0x00000005ff087819 */ /* 0x000fe20000011408 */
[----:B------:R-:W-:Y:S01]  /*0d10*/  IMAD R204, R2, 0x8, R7 ;  /* 0x0000000802cc7824 */ /* 0x000fe200078e0207 */
[----:B------:R-:W-:Y:S01]  /*0d20*/  LEA.HI R5, R6, R6, RZ, 0x1 ;  /* 0x0000000606057211 */ /* 0x000fe200078f08ff */
[----:B------:R-:W-:Y:S01]  /*0d30*/  IMAD.SHL.U32 R2, R19, 0x8, RZ ;  /* 0x0000000813027824 */ /* 0x000fe200078e00ff */
[----:B------:R-:W-:Y:S01]  /*0d40*/  LOP3.LUT R3, R3, 0x3fffffe, RZ, 0xc0, !PT ;  /* 0x03fffffe03037812 */ /* 0x000fe200078ec0ff */
[----:B------:R-:W-:Y:S01]  /*0d50*/  IMAD R8, R8, 0x10, R11 ;  /* 0x0000001008087824 */ /* 0x000fe200078e020b */
[----:B------:R-:W-:Y:S01]  /*0d60*/  LOP3.LUT R5, R5, 0x1ffffffe, RZ, 0xc0, !PT ;  /* 0x1ffffffe05057812 */ /* 0x000fe200078ec0ff */
[----:B------:R-:W-:Y:S01]  /*0d70*/  VIADD R17, R2, 0x40 ;  /* 0x0000004002117836 */ /* 0x000fe20000000000 */
[----:B------:R-:W-:Y:S01]  /*0d80*/  LOP3.LUT R202, R9, 0x7ffffffc, RZ, 0xc0, !PT ;  /* 0x7ffffffc09ca7812 */ /* 0x000fe200078ec0ff */
[----:B------:R-:W-:Y:S01]  /*0d90*/  IMAD.IADD R3, R200, 0x1, -R3 ;  /* 0x00000001c8037824 */ /* 0x000fe200078e0a03 */
[----:B------:R-:W-:Y:S01]  /*0da0*/  SHF.R.S32.HI R22, RZ, 0x3, R0 ;  /* 0x00000003ff167819 */ /* 0x000fe20000011400 */
        /* <DEDUP_REMOVED lines=8> */
[----:B------:R-:W-:-:S02]  /*0e30*/  IMAD.MOV.U32 R7, RZ, RZ, R15 ;  /* 0x000000ffff077224 */ /* 0x000fc400078e000f */
[----:B------:R-:W-:Y:S02]  /*0e40*/  IMAD.IADD R202, R23, 0x1, -R202 ;  /* 0x0000000117ca7824 */ /* 0x000fe400078e0aca */
[----:B------:R-:W-:-:S07]  /*0e50*/  IMAD R203, R6, 0x8, R201 ;  /* 0x0000000806cb7824 */ /* 0x000fce00078e02c9 */
.L_x_9660:
[----:B012-4-:R-:W0:Y:S01]  /*0e60*/  LDC.64 R4, c[0x0][0xc88] ;  /* 0x00032200ff047b82 */ /* 0x017e220000000a00 */
[----:B------:R-:W-:Y:S01]  /*0e70*/  ULDC.64 UR8, c[0x0][0xa28] ;  /* 0x00028a0000087ab9 */ /* 0x000fe20000000a00 */
[----:B------:R-:W-:Y:S01]  /*0e80*/  ULDC.64 UR10, c[0x0][0xa20] ;  /* 0x00028800000a7ab9 */ /* 0x000fe20000000a00 */
[----:B------:R-:W-:Y:S01]  /*0e90*/  ULDC UR4, c[0x0][0x424] ;  /* 0x0001090000047ab9 */ /* 0x000fe20000000800 */
        /* <DEDUP_REMOVED lines=13> */
[----:B------:R-:W-:Y:S01]  /*0f70*/  @UP1 ULEA.HI.X UR11, UR46, UR11, UR45, 0x2, UP3 ;  /* 0x0000000b2e0b1291 */ /* 0x000fe200098f142d */
[----:B------:R-:W-:Y:S02]  /*0f80*/  IMAD.U32 R4, RZ, RZ, UR8 ;  /* 0x00000008ff047e24 */ /* 0x000fe4000f8e00ff */
[----:B------:R-:W-:-:S02]  /*0f90*/  IMAD.U32 R6, RZ, RZ, UR10 ;  /* 0x0000000aff067e24 */ /* 0x000fc4000f8e00ff */
[----:B------:R-:W-:Y:S01]  /*0fa0*/  IMAD.U32 R5, RZ, RZ, UR9 ;  /* 0x00000009ff057e24 */ /* 0x000fe2000f8e00ff */
[----:B------:R-:W-:Y:S01]  /*0fb0*/  ULDC.64 UR8, c[0x0][0x418] ;  /* 0x0001060000087ab9 */ /* 0x000fe20000000a00 */
[----:B------:R-:W-:-:S03]  /*0fc0*/  IMAD.U32 R7, RZ, RZ, UR11 ;  /* 0x0000000bff077e24 */ /* 0x000fc6000f8e00ff */
[----:B------:R-:W2:Y:S04]  /*0fd0*/  @P0 LDG.E R4, desc[UR40][R4.64] ;  /* 0x0000002804040981 */ /* 0x000ea8000c1e1900 */
[----:B---3--:R-:W3:Y:S01]  /*0fe0*/  @P1 LDG.E R6, desc[UR40][R6.64] ;  /* 0x0000002806061981 */ /* 0x008ee2000c1e1900 */
[----:B------:R-:W-:Y:S01]  /*0ff0*/  UISETP.NE.U32.AND UP0, UPT, UR8, URZ, UPT ;  /* 0x0000003f0800728c */ /* 0x000fe2000bf05070 */
[----:B------:R-:W-:Y:S01]  /*1000*/  CS2R R8, SRZ ;  /* 0x0000000000087805 */ /* 0x000fe2000001ff00 */
[----:B------:R-:W-:Y:S01]  /*1010*/  UMOV UR44, UR5 ;  /* 0x00000005002c7c82 */ /* 0x000fe20008000000 */
[----:B------:R-:W-:Y:S01]  /*1020*/  ULDC UR5, c[0x0][0x2f0] ;  /* 0x0000bc0000057ab9 */ /* 0x000fe20000000800 */
[----:B------:R-:W-:Y:S01]  /*1030*/  UISETP.NE.AND.EX UP0, UPT, UR9, URZ, UPT, UP0 ;  /* 0x0000003f0900728c */ /* 0x000fe2000bf05300 */
[----:B------:R-:W-:Y:S01]  /*1040*/  CS2R R150, SRZ ;  /* 0x0000000000967805 */ /* 0x000fe2000001ff00 */
[----:B------:R-:W-:Y:S01]  /*1050*/  UMOV UR42, URZ ;  /* 0x0000003f002a7c82 */ /* 0x000fe20008000000 */
[----:B------:R-:W-:Y:S01]  /*1060*/  UMOV UR43, UR6 ;  /* 0x00000006002b7c82 */ /* 0x000fe20008000000 */
        /* <DEDUP_REMOVED lines=57> */
[----:B------:R-:W-:Y:S01]  /*1400*/  IMAD.MOV.U32 R41, RZ, RZ, RZ ;  /* 0x000000ffff297224 */ /* 0x000fe200078e00ff */
[----:B--2---:R-:W-:-:S02]  /*1410*/  @P0 R2UR UR42, R4 ;  /* 0x00000000042a02ca */ /* 0x004fc400000e0000 */
[----:B------:R-:W-:Y:S02]  /*1420*/  PLOP3.LUT P0, PT, PT, PT, PT, 0x80, 0x0 ;  /* 0x000000000000781c */ /* 0x000fe40003f0f070 */
        /* <DEDUP_REMOVED lines=15> */
.L_x_9619:
[----:B------:R-:W-:Y:S01]  /*1520*/  UIADD3 UR42, -UR42, UR4, URZ ;  /* 0x000000042a2a7290 */ /* 0x000fe2000fffe13f */
[----:B------:R-:W-:Y:S01]  /*1530*/  IMAD.MOV.U32 R40, RZ, RZ, RZ ;  /* 0x000000ffff287224 */ /* 0x000fe200078e00ff */
[----:B------:R-:W-:Y:S01]  /*1540*/  CS2R R34, SRZ ;  /* 0x0000000000227805 */ /* 0x000fe2000001ff00 */
[----:B------:R-:W-:Y:S01]  /*1550*/  IMAD.MOV.U32 R161, RZ, RZ, RZ ;  /* 0x000000ffffa17224 */ /* 0x000fe200078e00ff */
[----:B------:R-:W-:Y:S01]  /*1560*/  UISETP.GE.AND UP0, UPT, UR42, 0x1, UPT ;  /* 0x000000012a00788c */ /* 0x000fe2000bf06270 */
[----:B------:R-:W-:Y:S01]  /*1570*/  CS2R R36, SRZ ;  /* 0x0000000000247805 */ /* 0x000fe2000001ff00 */
[----:B------:R-:W-:Y:S01]  /*1580*/  UIADD3 UR4, UR42, 0x5f, URZ ;  /* 0x0000005f2a047890 */ /* 0x000fe2000fffe03f */
[----:B------:R-:W-:Y:S01]  /*1590*/  IMAD.MOV.U32 R162, RZ, RZ, RZ ;  /* 0x000000ffffa27224 */ /* 0x000fe200078e00ff */
[----:B------:R-:W-:Y:S01]  /*15a0*/  CS2R R32, SRZ ;  /* 0x0000000000207805 */ /* 0x000fe2000001ff00 */
[----:B------:R-:W-:Y:S01]  /*15b0*/  IMAD.MOV.U32 R12, RZ, RZ, RZ ;  /* 0x000000ffff0c7224 */ /* 0x000fe200078e00ff */
[----:B------:R-:W-:Y:S01]  /*15c0*/  PLOP3.LUT P1, PT, PT, PT, UP0, 0x80, 0x0 ;  /* 0x000000000000781c */ /* 0x000fe20003f2f008 */
[----:B------:R-:W-:Y:S01]  /*15d0*/  UIMAD.WIDE UR4, UR4, 0x2aaaaaab, URZ ;  /* 0x2aaaaaab040478a5 */ /* 0x000fe2000f8e023f */
[----:B------:R-:W-:-:S02]  /*15e0*/  CS2R R26, SRZ ;  /* 0x00000000001a7805 */ /* 0x000fc4000001ff00 */
[----:B------:R-:W-:Y:S01]  /*15f0*/  CS2R R28, SRZ ;  /* 0x00000000001c7805 */ /* 0x000fe2000001ff00 */
[----:B------:R-:W-:Y:S01]  /*1600*/  IMAD.MOV.U32 R14, RZ, RZ, RZ ;  /* 0x000000ffff0e7224 */ /* 0x000fe200078e00ff */
[----:B------:R-:W-:Y:S01]  /*1610*/  USHF.R.U32.HI UR39, URZ, 0x1f, UR5 ;  /* 0x0000001f3f277899 */ /* 0x000fe20008011605 */
[----:B------:R-:W-:-:S03]  /*1620*/  CS2R R24, SRZ ;  /* 0x0000000000187805 */ /* 0x000fc6000001ff00 */
[----:B------:R-:W-:-:S03]  /*1630*/  ULEA.HI.SX32 UR39, UR5, UR39, 0x1c ;  /* 0x0000002705277291 */ /* 0x000fc6000f8fe23f */
[----:B------:R-:W-:Y:S09]  /*1640*/  @!P1 BRA `(.L_x_9620) ;  /* 0x0000005000209947 */ /* 0x000ff20003800000 */
        /* <DEDUP_REMOVED lines=31> */
.L_x_9621:
[----:B------:R-:W0:Y:S01]  /*1840*/  S2R R0, SR_CgaCtaId ;  /* 0x0000000000007919 */ /* 0x000e220000008800 */
[----:B------:R-:W-:Y:S01]  /*1850*/  ULEA.HI UR4, UR47, UR47, URZ, 0x1 ;  /* 0x0000002f2f047291 */ /* 0x000fe2000f8f083f */
[----:B------:R-:W-:Y:S01]  /*1860*/  MOV R7, 0x400 ;  /* 0x0000040000077802 */ /* 0x000fe20000000f00 */
[----:B------:R-:W1:Y:S02]  /*1870*/  S2R R20, SR_TID.X ;  /* 0x0000000000147919 */ /* 0x000e640000002100 */
[----:B------:R-:W-:-:S04]  /*1880*/  ULOP3.LUT UR4, UR4, 0xfffffffe, URZ, 0xc0, !UPT ;  /* 0xfffffffe04047892 */ /* 0x000fc8000f8ec03f */
[----:B------:R-:W-:-:S06]  /*1890*/  UIADD3 UR4, UR47, -UR4, URZ ;  /* 0x800000042f047290 */ /* 0x000fcc000fffe03f */
[----:B------:R-:W-:Y:S01]  /*18a0*/  IMAD.U32 R3, RZ, RZ, UR4 ;  /* 0x00000004ff037e24 */ /* 0x000fe2000f8e00ff */
[----:B0-----:R-:W-:-:S04]  /*18b0*/  LEA R7, R0, R7, 0x18 ;  /* 0x0000000700077211 */ /* 0x001fc800078ec0ff */
[----:B------:R-:W-:Y:S02]  /*18c0*/  SHF.L.U32 R0, R3, 0x1f, RZ ;  /* 0x0000001f03007819 */ /* 0x000fe400000006ff */
[----:B-1----:R-:W-:Y:S02]  /*18d0*/  SHF.R.U32.HI R20, RZ, 0x7, R20 ;  /* 0x00000007ff147819 */ /* 0x002fe40000011614 */
[----:B------:R-:W0:Y:S03]  /*18e0*/  SYNCS.PHASECHK.TRANS64.TRYWAIT P0, [R7+URZ+0x22800], R0 ;  /* 0x02280000070075a7 */ /* 0x000e26000800017f */
[----:B------:R-:W-:Y:S01]  /*18f0*/  VIADD R8, R20, 0x8 ;  /* 0x0000000814087836 */ /* 0x000fe20000000000 */
[----:B0-----:R-:W-:Y:S06]  /*1900*/  @!P0 BRA `(.L_x_9622) ;  /* 0x000000d800b48947 */ /* 0x001fec0003800000 */
.L_x_9785:
[----:B0-----:R-:W-:Y:S01]  /*1910*/  IMAD.U32 R0, RZ, RZ, UR48 ;  /* 0x00000030ff007e24 */ /* 0x001fe2000f8e00ff */
[----:B------:R-:W-:Y:S05]  /*1920*/  WARPSYNC.ALL ;  /* 0x0000000000007948 */ /* 0x000fea0003800000 */
[----:B------:R0:W-:Y:S01]  /*1930*/  BAR.SYNC.DEFER_BLOCKING R8, 0x100 ;  /* 0x000400080000751d */ /* 0x0001e20000010000 */
[----:B------:R-:W-:-:S13]  /*1940*/  ISETP.NE.AND P0, PT, R0, 0x3, PT ;  /* 0x000000030000780c */ /* 0x000fda0003f05270 */
[----:B0-----:R-:W-:Y:S05]  /*1950*/  @!P0 BRA `(.L_x_9623) ;  /* 0x0000000000048947 */ /* 0x001fea0003800000 */
[----:B------:R-:W-:Y:S01]  /*1960*/  BPT.TRAP 0x1 ;  /* 0x000000040000795c */ /* 0x000fe20000300000 */
.L_x_9623:
[----:B------:R-:W-:Y:S02]  /*1970*/  IMAD.U32 R10, RZ, RZ, UR38 ;  /* 0x00000026ff0a7e24 */ /* 0x000fe4000f8e00ff */
[----:B------:R-:W-:-:S03]  /*1980*/  IMAD.U32 R0, RZ, RZ, UR37 ;  /* 0x00000025ff007e24 */ /* 0x000fc6000f8e00ff */
[----:B------:R-:W-:Y:S01]  /*1990*/  SHF.L.U32 R10, R10, 0x1f, RZ ;  /* 0x0000001f0a0a7819 */ /* 0x000fe200000006ff */
[----:B------:R-:W-:-:S04]  /*19a0*/  IMAD R5, R0, 0x8, R7 ;  /* 0x0000000800057824 */ /* 0x000fc800078e0207 */
[----:B------:R0:W1:Y:S01]  /*19b0*/  SYNCS.PHASECHK.TRANS64.TRYWAIT P1, [R5+URZ+0x22830], R10 ;  /* 0x0228300a050075a7 */ /* 0x000062000802017f */
[----:B------:R-:W-:Y:S05]  /*19c0*/  @!P0 BRA `(.L_x_9624) ;  /* 0x0000000000048947 */ /* 0x000fea0003800000 */
[----:B------:R-:W-:Y:S01]  /*19d0*/  BPT.TRAP 0x1 ;  /* 0x000000040000795c */ /* 0x000fe20000300000 */
.L_x_9624:
[----:B-1----:R-:W-:Y:S05]  /*19e0*/  @P1 BRA `(.L_x_9625) ;  /* 0x0000000000081947 */ /* 0x002fea0003800000 */
[----:B------:R-:W1:Y:S02]  /*19f0*/  SYNCS.PHASECHK.TRANS64.TRYWAIT P1, [R5+URZ+0x22830], R10 ;  /* 0x0228300a050075a7 */ /* 0x000e64000802017f */
[----:B-1----:R-:W-:Y:S05]  /*1a00*/  @!P1 BRA `(.L_x_9626) ;  /* 0x000000d800889947 */ /* 0x002fea0003800000 */
.L_x_9625:
[----:B------:R-:W-:Y:S01]  /*1a10*/  R2UR UR4, R7 ;  /* 0x00000000070472ca */ /* 0x000fe200000e0000 */
[----:B------:R-:W-:Y:S01]  /*1a20*/  WARPGROUP.ARRIVE ;  /* 0x00000000000079c5 */ /* 0x000fe20000000000 */
        /* <DEDUP_REMOVED lines=8> */
[----:B------:R-:W-:Y:S01]  /*1ab0*/  P2R R72, PR, RZ, 0x1 ;  /* 0x00000001ff487803 */ /* 0x000fe20000000000 */
[----:B------:R-:W2:Y:S02]  /*1ac0*/  S2R R73, SR_TID.X ;  /* 0x0000000000497919 */ /* 0x000ea40000002100 */
[----:B------:R-:W-:-:S04]  /*1ad0*/  UIADD3 UR4, UR4, 0x1c400, URZ ;  /* 0x0001c40004047890 */ /* 0x000fc8000fffe03f */
[----:B------:R-:W-:-:S04]  /*1ae0*/  USHF.R.U32.HI UR4, URZ, 0x4, UR4 ;  /* 0x000000043f047899 */ /* 0x000fc80008011604 */
[----:B------:R-:W-:-:S04]  /*1af0*/  ULOP3.LUT UR4, UR4, 0x3fff, URZ, 0xc0, !UPT ;  /* 0x00003fff04047892 */ /* 0x000fc8000f8ec03f */
[----:B------:R-:W-:Y:S02]  /*1b00*/  ULOP3.LUT UR20, UR4, 0x10000, URZ, 0xfc, !UPT ;  /* 0x0001000004147892 */ /* 0x000fe4000f8efc3f */
[----:B------:R-:W-:Y:S02]  /*1b10*/  ULOP3.LUT UR4, UR49, 0x10000, URZ, 0xfc, !UPT ;  /* 0x0001000031047892 */ /* 0x000fe4000f8efc3f */
[----:B------:R-:W-:Y:S02]  /*1b20*/  UIMAD UR6, UR37, 0x300, UR20 ;  /* 0x00000300250678a4 */ /* 0x000fe4000f8e0214 */
[----:B------:R-:W-:Y:S02]  /*1b30*/  UIADD3 UR8, UR4, 0x2, URZ ;  /* 0x0000000204087890 */ /* 0x000fe4000fffe03f */
[----:B------:R-:W-:Y:S02]  /*1b40*/  UIADD3 UR10, UR6, 0x2, URZ ;  /* 0x00000002060a7890 */ /* 0x000fe4000fffe03f */
[----:B------:R-:W-:-:S02]  /*1b50*/  UIADD3 UR12, UR4, 0x4, URZ ;  /* 0x00000004040c7890 */ /* 0x000fc4000fffe03f */
[----:B------:R-:W-:Y:S02]  /*1b60*/  UIADD3 UR14, UR6, 0x4, URZ ;  /* 0x00000004060e7890 */ /* 0x000fe4000fffe03f */
[----:B------:R-:W-:Y:S01]  /*1b70*/  HGMMA.64x96x16.F32 R24, gdesc[UR4], RZ, !UPT, gsb0 ;  /* 0x01600000041879f0 */ /* 0x000fe2000c0008ff */
[----:B------:R-:W-:Y:S02]  /*1b80*/  UIADD3 UR16, UR4, 0x6, URZ ;  /* 0x0000000604107890 */ /* 0x000fe4000fffe03f */
[----:B------:R-:W-:Y:S01]  /*1b90*/  UIADD3 UR18, UR6, 0x6, URZ ;  /* 0x0000000606127890 */ /* 0x000fe2000fffe03f */
[----:B------:R-:W-:Y:S01]  /*1ba0*/  ULDC UR7, c[0x0][0x9d8] ;  /* 0x0002760000077ab9 */ /* 0x000fe20000000800 */
[----:B------:R-:W-:-:S04]  /*1bb0*/  UIMAD UR6, UR39, -0x60, UR42 ;  /* 0xffffffa0270678a4 */ /* 0x000fc8000f8e022a */
[----:B------:R-:W-:-:S06]  /*1bc0*/  UIADD3 UR6, UR6, 0x60, URZ ;  /* 0x0000006006067890 */ /* 0x000fcc000fffe03f */
        /* <DEDUP_REMOVED lines=42> */
[----:B---3--:R-:W-:Y:S01]  /*1e70*/  FSEL R3, R24, -INF , P6 ;  /* 0xff80000018037808 */ /* 0x008fe20003000000 */
        /* <DEDUP_REMOVED lines=15> */
[----:B----4-:R-:W-:Y:S01]  /*1f70*/  FSEL R28, R28, -INF , P4 ;  /* 0xff8000001c1c7808 */ /* 0x010fe20002000000 */
[----:B------:R-:W-:Y:S01]  /*1f80*/  FMUL.FTZ R54, R54, UR7 ;  /* 0x0000000736367c20 */ /* 0x000fe20008410000 */
[----:B------:R-:W-:Y:S01]  /*1f90*/  FMUL.FTZ R61, R61, UR7 ;  /* 0x000000073d3d7c20 */ /* 0x000fe20008410000 */
[----:B------:R-:W-:Y:S01]  /*1fa0*/  FMUL.FTZ R55, R55, UR7 ;  /* 0x0000000737377c20 */ /* 0x000fe20008410000 */
[----:B------:R-:W-:Y:S01]  /*1fb0*/  FMUL.FTZ R64, R64, UR7 ;  /* 0x0000000740407c20 */ /* 0x000fe20008410000 */
[----:B------:R-:W-:Y:S01]  /*1fc0*/  FMUL.FTZ R58, R58, UR7 ;  /* 0x000000073a3a7c20 */ /* 0x000fe20008410000 */
[----:B------:R-:W-:Y:S01]  /*1fd0*/  FMUL.FTZ R65, R65, UR7 ;  /* 0x0000000741417c20 */ /* 0x000fe20008410000 */
[----:B------:R4:W0:Y:S01]  /*1fe0*/  MUFU.TANH R4, R26 ;  /* 0x0000001a00047308 */ /* 0x0008220000002400 */
        /* <DEDUP_REMOVED lines=8> */
[----:B----4-:R-:W-:Y:S01]  /*2070*/  FSEL R26, R25, -INF , P5 ;  /* 0xff800000191a7808 */ /* 0x010fe20002800000 */
[----:B------:R-:W-:Y:S01]  /*2080*/  FMUL.FTZ R67, R67, UR7 ;  /* 0x0000000743437c20 */ /* 0x000fe20008410000 */
[----:B-----5:R-:W-:Y:S01]  /*2090*/  FSEL R32, R32, -INF , P1 ;  /* 0xff80000020207808 */ /* 0x020fe20000800000 */
[----:B------:R-:W-:Y:S01]  /*20a0*/  FMUL.FTZ R70, R70, UR7 ;  /* 0x0000000746467c20 */ /* 0x000fe20008410000 */
[----:B------:R-:W-:Y:S01]  /*20b0*/  FMNMX.FTZ R25, R3, R26, !PT ;  /* 0x0000001a03197209 */ /* 0x000fe20007810000 */
[----:B------:R-:W-:-:S02]  /*20c0*/  FMUL.FTZ R71, R71, UR7 ;  /* 0x0000000747477c20 */ /* 0x000fc40008410000 */
[----:B------:R-:W4:Y:S01]  /*20d0*/  MUFU.TANH R9, R27 ;  /* 0x0000001b00097308 */ /* 0x000f220000002400 */
[----:B------:R-:W-:Y:S02]  /*20e0*/  FMNMX.FTZ R24, R28, R25, !PT ;  /* 0x000000191c187209 */ /* 0x000fe40007810000 */
[----:B0-----:R-:W-:Y:S02]  /*20f0*/  FSEL R4, R4, -INF , P6 ;  /* 0xff80000004047808 */ /* 0x001fe40003000000 */
[----:B------:R-:W-:Y:S02]  /*2100*/  FMNMX.FTZ R25, R29, R24, !PT ;  /* 0x000000181d197209 */ /* 0x000fe40007810000 */
[----:B------:R-:W-:Y:S01]  /*2110*/  ISETP.GT.AND P6, PT, R0, 0x18, PT ;  /* 0x000000180000780c */ /* 0x000fe20003fc4270 */
[----:B------:R-:W0:Y:S01]  /*2120*/  MUFU.TANH R36, R36 ;  /* 0x0000002400247308 */ /* 0x000e220000002400 */
[----:B---3--:R-:W-:Y:S02]  /*2130*/  FSEL R33, R33, -INF , P2 ;  /* 0xff80000021217808 */ /* 0x008fe40001000000 */
[----:B------:R-:W-:-:S04]  /*2140*/  FMNMX.FTZ R24, R32, R25, !PT ;  /* 0x0000001920187209 */ /* 0x000fc80007810000 */
[----:B------:R-:W-:Y:S01]  /*2150*/  FMNMX.FTZ R25, R33, R24, !PT ;  /* 0x0000001821197209 */ /* 0x000fe20007810000 */
        /* <DEDUP_REMOVED lines=103> */
[----:B0-----:R-:W-:-:S04]  /*27d0*/  FSEL R69, R69, -INF , P1 ;  /* 0xff80000045457808 */ /* 0x001fc80000800000 */
[----:B------:R-:W-:-:S03]  /*27e0*/  FMNMX.FTZ R27, R69, R0, !PT ;  /* 0x00000000451b7209 */ /* 0x000fc60007810000 */
[----:B------:R-:W0:Y:S01]  /*27f0*/  MUFU.TANH R66, R66 ;  /* 0x0000004200427308 */ /* 0x000e220000002400 */
[----:B---3--:R-:W-:Y:S01]  /*2800*/  FSEL R62, R62, -INF , P6 ;  /* 0xff8000003e3e7808 */ /* 0x008fe20003000000 */
[----:B------:R-:W3:Y:S06]  /*2810*/  SHFL.BFLY PT, R0, R27, 0x2, 0x1f ;  /* 0x0c401f001b007f89 */ /* 0x000eec00000e0000 */
[----:B------:R-:W5:Y:S01]  /*2820*/  MUFU.TANH R67, R67 ;  /* 0x0000004300437308 */ /* 0x000f620000002400 */
[----:B----4-:R-:W-:-:S07]  /*2830*/  FSEL R63, R63, -INF , P5 ;  /* 0xff8000003f3f7808 */ /* 0x010fce0002800000 */
[----:B------:R-:W4:Y:S01]  /*2840*/  MUFU.TANH R70, R70 ;  /* 0x0000004600467308 */ /* 0x000f220000002400 */
[----:B0-----:R-:W-:-:S07]  /*2850*/  FSEL R66, R66, -INF , P4 ;  /* 0xff80000042427808 */ /* 0x001fce0002000000 */
[----:B------:R-:W0:Y:S01]  /*2860*/  MUFU.TANH R71, R71 ;  /* 0x0000004700477308 */ /* 0x000e220000002400 */
[----:B-----5:R-:W-:Y:S02]  /*2870*/  FSEL R67, R67, -INF , P3 ;  /* 0xff80000043437808 */ /* 0x020fe40001800000 */
[----:B---3--:R-:W-:Y:S02]  /*2880*/  FMNMX.FTZ R30, R27, R0, !PT ;  /* 0x000000001b1e7209 */ /* 0x008fe40007810000 */
[----:B------:R-:W-:-:S03]  /*2890*/  FMNMX.FTZ R27, R4, R9, !PT ;  /* 0x00000009041b7209 */ /* 0x000fc60007810000 */
[----:B------:R-:W3:Y:S01]  /*28a0*/  SHFL.BFLY PT, R31, R30, 0x1, 0x1f ;  /* 0x0c201f001e1f7f89 */ /* 0x000ee200000e0000 */
[----:B----4-:R-:W-:Y:S02]  /*28b0*/  FSEL R70, R70, -INF , P2 ;  /* 0xff80000046467808 */ /* 0x010fe40001000000 */
[----:B0-----:R-:W-:Y:S02]  /*28c0*/  FSEL R71, R71, -INF , P1 ;  /* 0xff80000047477808 */ /* 0x001fe40000800000 */
[----:B---3--:R-:W-:Y:S02]  /*28d0*/  FMNMX.FTZ R0, R30, R31, !PT ;  /* 0x0000001f1e007209 */ /* 0x008fe40007810000 */
[----:B------:R-:W-:Y:S02]  /*28e0*/  FMNMX.FTZ R30, R6, R27, !PT ;  /* 0x0000001b061e7209 */ /* 0x000fe40007810000 */
[C---:B------:R-:W-:Y:S01]  /*28f0*/  FSETP.NEU.FTZ.AND P0, PT, R0.reuse, -INF , PT ;  /* 0xff8000000000780b */ /* 0x040fe20003f1d000 */
[----:B------:R-:W-:-:S05]  /*2900*/  FMUL.FTZ R31, R0, UR10 ;  /* 0x0000000a001f7c20 */ /* 0x000fca0008410000 */
[----:B------:R-:W-:Y:S02]  /*2910*/  FSEL R31, R31, RZ, P0 ;  /* 0x000000ff1f1f7208 */ /* 0x000fe40000000000 */
[----:B------:R-:W-:-:S03]  /*2920*/  ISETP.NE.AND P0, PT, R72, RZ, PT ;  /* 0x000000ff4800720c */ /* 0x000fc60003f05270 */
        /* <DEDUP_REMOVED lines=28> */
[----:B------:R-:W0:Y:S01]  /*2af0*/  MUFU.EX2 R29, R29 ;  /* 0x0000001d001d7308 */ /* 0x000e220000000800 */
        /* <DEDUP_REMOVED lines=9> */
[----:B------:R-:W-:-:S03]  /*2b90*/  FFMA.FTZ R31, R69, UR10, -R31 ;  /* 0x0000000a451f7c23 */ /* 0x000fc6000801081f */
[----:B------:R-:W-:-:S03]  /*2ba0*/  FMNMX.FTZ R3, R51, R26, !PT ;  /* 0x0000001a33037209 */ /* 0x000fc60007810000 */
[----:B------:R-:W3:Y:S01]  /*2bb0*/  MUFU.EX2 R33, R33 ;  /* 0x0000002100217308 */ /* 0x000ee20000000800 */
[----:B------:R-:W-:Y:S02]  /*2bc0*/  FMNMX.FTZ R26, R54, R3, !PT ;  /* 0x00000003361a7209 */ /* 0x000fe40007810000 */
[----:B0-----:R-:W-:Y:S02]  /*2bd0*/  F2FP.F16.F32.PACK_AB R154, R29, R28 ;  /* 0x0000001c1d9a723e */ /* 0x001fe400000000ff */
[----:B------:R-:W-:-:S03]  /*2be0*/  FMNMX.FTZ R3, R55, R26, !PT ;  /* 0x0000001a37037209 */ /* 0x000fc60007810000 */
[----:B------:R-:W-:Y:S01]  /*2bf0*/  MUFU.EX2 R36, R36 ;  /* 0x0000002400247308 */ /* 0x000fe20000000800 */
[----:B------:R-:W-:-:S04]  /*2c00*/  FMNMX.FTZ R26, R58, R3, !PT ;  /* 0x000000033a1a7209 */ /* 0x000fc80007810000 */
[----:B------:R-:W-:-:S03]  /*2c10*/  FMNMX.FTZ R3, R59, R26, !PT ;  /* 0x0000001a3b037209 */ /* 0x000fc60007810000 */
[----:B------:R-:W0:Y:S01]  /*2c20*/  MUFU.EX2 R37, R37 ;  /* 0x0000002500257308 */ /* 0x000e220000000800 */
[----:B------:R-:W-:Y:S02]  /*2c30*/  FMNMX.FTZ R26, R62, R3, !PT ;  /* 0x000000033e1a7209 */ /* 0x000fe40007810000 */
[----:B---3--:R-:W-:Y:S02]  /*2c40*/  F2FP.F16.F32.PACK_AB R156, R33, R32 ;  /* 0x00000020219c723e */ /* 0x008fe400000000ff */
[----:B------:R-:W-:-:S03]  /*2c50*/  FMNMX.FTZ R3, R63, R26, !PT ;  /* 0x0000001a3f037209 */ /* 0x000fc60007810000 */
[----:B------:R-:W-:Y:S01]  /*2c60*/  MUFU.EX2 R40, R40 ;  /* 0x0000002800287308 */ /* 0x000fe20000000800 */
[----:B------:R-:W-:-:S04]  /*2c70*/  FMNMX.FTZ R26, R66, R3, !PT ;  /* 0x00000003421a7209 */ /* 0x000fc80007810000 */
[----:B------:R-:W-:-:S03]  /*2c80*/  FMNMX.FTZ R3, R67, R26, !PT ;  /* 0x0000001a43037209 */ /* 0x000fc60007810000 */
[----:B------:R-:W3:Y:S01]  /*2c90*/  MUFU.EX2 R41, R41 ;  /* 0x0000002900297308 */ /* 0x000ee20000000800 */
[----:B------:R-:W-:Y:S02]  /*2ca0*/  FMNMX.FTZ R26, R70, R3, !PT ;  /* 0x00000003461a7209 */ /* 0x000fe40007810000 */
[----:B0-----:R-:W-:Y:S02]  /*2cb0*/  F2FP.F16.F32.PACK_AB R158, R37, R36 ;  /* 0x00000024259e723e */ /* 0x001fe400000000ff */
[----:B------:R-:W-:-:S03]  /*2cc0*/  FMNMX.FTZ R26, R71, R26, !PT ;  /* 0x0000001a471a7209 */ /* 0x000fc60007810000 */
[----:B------:R-:W-:Y:S02]  /*2cd0*/  MUFU.EX2 R44, R44 ;  /* 0x0000002c002c7308 */ /* 0x000fe40000000800 */
[----:B------:R-:W0:Y:S06]  /*2ce0*/  SHFL.BFLY PT, R3, R26, 0x2, 0x1f ;  /* 0x0c401f001a037f89 */ /* 0x000e2c00000e0000 */
[----:B------:R-:W4:Y:S01]  /*2cf0*/  MUFU.EX2 R45, R45 ;  /* 0x0000002d002d7308 */ /* 0x000f220000000800 */
[----:B---3--:R-:W-:-:S07]  /*2d00*/  F2FP.F16.F32.PACK_AB R160, R41, R40 ;  /* 0x0000002829a0723e */ /* 0x008fce00000000ff */
[----:B------:R-:W-:Y:S08]  /*2d10*/  MUFU.EX2 R48, R48 ;  /* 0x0000003000307308 */ /* 0x000ff00000000800 */
[----:B------:R-:W3:Y:S01]  /*2d20*/  MUFU.EX2 R49, R49 ;  /* 0x0000003100317308 */ /* 0x000ee20000000800 */
[----:B----4-:R-:W-:Y:S02]  /*2d30*/  F2FP.F16.F32.PACK_AB R162, R45, R44 ;  /* 0x0000002c2da2723e */ /* 0x010fe400000000ff */
[----:B0-----:R-:W-:-:S05]  /*2d40*/  FMNMX.FTZ R27, R26, R3, !PT ;  /* 0x000000031a1b7209 */ /* 0x001fca0007810000 */
[----:B------:R-:W0:Y:S01]  /*2d50*/  SHFL.BFLY PT, R26, R27, 0x1, 0x1f ;  /* 0x0c201f001b1a7f89 */ /* 0x000e2200000e0000 */
[----:B------:R-:W-:Y:S08]  /*2d60*/  MUFU.EX2 R52, R52 ;  /* 0x0000003400347308 */ /* 0x000ff00000000800 */
[----:B------:R-:W4:Y:S01]  /*2d70*/  MUFU.EX2 R53, R53 ;  /* 0x0000003500357308 */ /* 0x000f220000000800 */
[----:B---3--:R-:W-:-:S07]  /*2d80*/  F2FP.F16.F32.PACK_AB R164, R49, R48 ;  /* 0x0000003031a4723e */ /* 0x008fce00000000ff */
[----:B------:R-:W-:Y:S01]  /*2d90*/  MUFU.EX2 R56, R56 ;  /* 0x0000003800387308 */ /* 0x000fe20000000800 */
[----:B0-----:R-:W-:-:S07]  /*2da0*/  FMNMX.FTZ R3, R27, R26, !PT ;  /* 0x0000001a1b037209 */ /* 0x001fce0007810000 */
[----:B------:R-:W-:Y:S01]  /*2db0*/  MUFU.EX2 R57, R57 ;  /* 0x0000003900397308 */ /* 0x000fe20000000800 */
[----:B----4-:R-:W-:Y:S02]  /*2dc0*/  F2FP.F16.F32.PACK_AB R166, R53, R52 ;  /* 0x0000003435a6723e */ /* 0x010fe400000000ff */
[C---:B------:R-:W-:Y:S01]  /*2dd0*/  FSETP.NEU.FTZ.AND P1, PT, R3.reuse, -INF , PT ;  /* 0xff8000000300780b */ /* 0x040fe20003f3d000 */
[----:B------:R-:W-:-:S04]  /*2de0*/  FMUL.FTZ R26, R3, UR10 ;  /* 0x0000000a031a7c20 */ /* 0x000fc80008410000 */
[----:B------:R-:W-:Y:S01]  /*2df0*/  MUFU.EX2 R60, R60 ;  /* 0x0000003c003c7308 */ /* 0x000fe20000000800 */
[----:B------:R-:W-:Y:S02]  /*2e00*/  FSEL R26, R26, RZ, P1 ;  /* 0x000000ff1a1a7208 */ /* 0x000fe40000800000 */
[----:B--2---:R-:W-:Y:S02]  /*2e10*/  LOP3.LUT P1, RZ, R73, 0x7f, RZ, 0xc0, !PT ;  /* 0x0000007f49ff7812 */ /* 0x004fe4000782c0ff */
[----:B------:R-:W-:Y:S01]  /*2e20*/  SHF.R.U32.HI R73, RZ, 0x7, R73 ;  /* 0x00000007ff497819 */ /* 0x000fe20000011649 */
        /* <DEDUP_REMOVED lines=12> */
[----:B------:R0:W2:Y:S01]  /*2ef0*/  MUFU.EX2 R30, R9 ;  /* 0x00000009001e7308 */ /* 0x0000a20000000800 */
[--C-:B------:R-:W-:Y:S01]  /*2f00*/  FFMA.FTZ R25, R25, UR10, -R26.reuse ;  /* 0x0000000a19197c23 */ /* 0x100fe2000801081a */
[--C-:B------:R-:W-:Y:S01]  /*2f10*/  FFMA.FTZ R50, R50, UR10, -R26.reuse ;  /* 0x0000000a32327c23 */ /* 0x100fe2000801081a */
[--C-:B------:R-:W-:Y:S01]  /*2f20*/  FFMA.FTZ R51, R51, UR10, -R26.reuse ;  /* 0x0000000a33337c23 */ /* 0x100fe2000801081a */
[--C-:B------:R-:W-:Y:S01]  /*2f30*/  FFMA.FTZ R54, R54, UR10, -R26.reuse ;  /* 0x0000000a36367c23 */ /* 0x100fe2000801081a */
[--C-:B------:R-:W-:Y:S01]  /*2f40*/  FFMA.FTZ R55, R55, UR10, -R26.reuse ;  /* 0x0000000a37377c23 */ /* 0x100fe2000801081a */
[--C-:B------:R-:W-:Y:S01]  /*2f50*/  FFMA.FTZ R58, R58, UR10, -R26.reuse ;  /* 0x0000000a3a3a7c23 */ /* 0x100fe2000801081a */
[--C-:B------:R-:W-:Y:S01]  /*2f60*/  FFMA.FTZ R59, R59, UR10, -R26.reuse ;  /* 0x0000000a3b3b7c23 */ /* 0x100fe2000801081a */
[----:B------:R3:W4:Y:S01]  /*2f70*/  MUFU.EX2 R155, R6 ;  /* 0x00000006009b7308 */ /* 0x0007220000000800 */
[----:B0-----:R-:W-:Y:S01]  /*2f80*/  FADD.FTZ R9, R152, R35 ;  /* 0x0000002398097221 */ /* 0x001fe20000010000 */
[--C-:B------:R-:W-:Y:S01]  /*2f90*/  FFMA.FTZ R62, R62, UR10, -R26.reuse ;  /* 0x0000000a3e3e7c23 */ /* 0x100fe2000801081a */
[--C-:B------:R-:W-:Y:S01]  /*2fa0*/  FFMA.FTZ R63, R63, UR10, -R26.reuse ;  /* 0x0000000a3f3f7c23 */ /* 0x100fe2000801081a */
[--C-:B------:R-:W-:Y:S01]  /*2fb0*/  FFMA.FTZ R66, R66, UR10, -R26.reuse ;  /* 0x0000000a42427c23 */ /* 0x100fe2000801081a */
[----:B------:R-:W-:Y:S01]  /*2fc0*/  FADD.FTZ R4, R28, R9 ;  /* 0x000000091c047221 */ /* 0x000fe20000010000 */
[--C-:B------:R-:W-:Y:S01]  /*2fd0*/  FFMA.FTZ R67, R67, UR10, -R26.reuse ;  /* 0x0000000a43437c23 */ /* 0x100fe2000801081a */
[----:B------:R-:W-:Y:S01]  /*2fe0*/  FFMA.FTZ R70, R70, UR10, -R26 ;  /* 0x0000000a46467c23 */ /* 0x000fe2000801081a */
[----:B------:R4:W0:Y:S01]  /*2ff0*/  MUFU.EX2 R34, R11 ;  /* 0x0000000b00227308 */ /* 0x0008220000000800 */
[----:B------:R-:W-:Y:S01]  /*3000*/  FADD.FTZ R9, R29, R4 ;  /* 0x000000041d097221 */ /* 0x000fe20000010000 */
[----:B--2---:R-:W-:Y:S01]  /*3010*/  FADD.FTZ R4, R153, R30 ;  /* 0x0000001e99047221 */ /* 0x004fe20000010000 */
[----:B------:R-:W-:Y:S01]  /*3020*/  FFMA.FTZ R26, R71, UR10, -R26 ;  /* 0x0000000a471a7c23 */ /* 0x000fe2000801081a */
[----:B------:R-:W-:Y:S01]  /*3030*/  F2FP.F16.F32.PACK_AB R152, R35, R152 ;  /* 0x000000982398723e */ /* 0x000fe200000000ff */
[----:B---3--:R-:W-:Y:S01]  /*3040*/  FADD.FTZ R6, R32, R9 ;  /* 0x0000000920067221 */ /* 0x008fe20000010000 */
[----:B------:R-:W-:-:S02]  /*3050*/  F2FP.F16.F32.PACK_AB R168, R57, R56 ;  /* 0x0000003839a8723e */ /* 0x000fc400000000ff */
[----:B------:R-:W2:Y:S01]  /*3060*/  MUFU.EX2 R12, R12 ;  /* 0x0000000c000c7308 */ /* 0x000ea20000000800 */
[----:B----4-:R-:W-:Y:S01]  /*3070*/  FADD.FTZ R11, R155, R4 ;  /* 0x000000049b0b7221 */ /* 0x010fe20000010000 */
[----:B------:R-:W-:Y:S01]  /*3080*/  FADD.FTZ R9, R33, R6 ;  /* 0x0000000621097221 */ /* 0x000fe20000010000 */
[----:B------:R-:W-:-:S03]  /*3090*/  F2FP.F16.F32.PACK_AB R153, R30, R153 ;  /* 0x000000991e99723e */ /* 0x000fc600000000ff */
[----:B------:R-:W-:Y:S01]  /*30a0*/  FADD.FTZ R4, R36, R9 ;  /* 0x0000000924047221 */ /* 0x000fe20000010000 */
[----:B------:R-:W-:Y:S01]  /*30b0*/  IADD3 R9, -R73, 0xb, RZ ;  /* 0x0000000b49097810 */ /* 0x000fe20007ffe1ff */
[----:B------:R-:W3:Y:S01]  /*30c0*/  MUFU.EX2 R13, R13 ;  /* 0x0000000d000d7308 */ /* 0x000ee20000000800 */
[C---:B0-----:R-:W-:Y:S01]  /*30d0*/  FADD.FTZ R11, R34.reuse, R11 ;  /* 0x0000000b220b7221 */ /* 0x041fe20000010000 */
[----:B------:R-:W-:Y:S01]  /*30e0*/  FADD.FTZ R27, R37, R4 ;  /* 0x00000004251b7221 */ /* 0x000fe20000010000 */
[----:B------:R-:W-:Y:S01]  /*30f0*/  @!P1 VIADD R4, R5, 0x22840 ;  /* 0x0002284005049836 */ /* 0x000fe20000000000 */
[----:B------:R-:W-:Y:S02]  /*3100*/  F2FP.F16.F32.PACK_AB R155, R34, R155 ;  /* 0x0000009b229b723e */ /* 0x000fe400000000ff */
[----:B------:R-:W-:Y:S02]  /*3110*/  FADD.FTZ R38, R40, R27 ;  /* 0x0000001b28267221 */ /* 0x000fe40000010000 */
[----:B------:R-:W0:Y:S01]  /*3120*/  MUFU.EX2 R14, R14 ;  /* 0x0000000e000e7308 */ /* 0x000e220000000800 */
[----:B--2---:R-:W-:Y:S01]  /*3130*/  FADD.FTZ R6, R12, R11 ;  /* 0x0000000b0c067221 */ /* 0x004fe20000010000 */
[----:B------:R-:W-:Y:S01]  /*3140*/  @!P1 PRMT R4, RZ, 0x654, R4 ;  /* 0x00000654ff049816 */ /* 0x000fe20000000004 */
[----:B------:R2:W-:Y:S06]  /*3150*/  BAR.ARV R9, 0x100 ;  /* 0x000400090000751d */ /* 0x0005ec0000002000 */
[----:B------:R-:W4:Y:S01]  /*3160*/  MUFU.EX2 R15, R15 ;  /* 0x0000000f000f7308 */ /* 0x000f220000000800 */
[----:B---3--:R-:W-:Y:S01]  /*3170*/  FADD.FTZ R11, R13, R6 ;  /* 0x000000060d0b7221 */ /* 0x008fe20000010000 */
[----:B------:R3:W-:Y:S01]  /*3180*/  @!P1 SYNCS.ARRIVE.TRANS64.RED.A1T0 RZ, [R4+URZ], RZ ;  /* 0x000000ff04ff99a7 */ /* 0x0007e2000810043f */
[----:B------:R-:W-:Y:S01]  /*3190*/  FADD.FTZ R27, R41, R38 ;  /* 0x00000026291b7221 */ /* 0x000fe20000010000 */
[----:B------:R-:W-:-:S03]  /*31a0*/  F2FP.F16.F32.PACK_AB R157, R13, R12 ;  /* 0x0000000c0d9d723e */ /* 0x000fc600000000ff */
[----:B------:R-:W-:Y:S01]  /*31b0*/  FADD.FTZ R38, R44, R27 ;  /* 0x0000001b2c267221 */ /* 0x000fe20000010000 */
[----:B------:R-:W3:Y:S01]  /*31c0*/  MUFU.EX2 R20, R20 ;  /* 0x0000001400147308 */ /* 0x000ee20000000800 */
[----:B0-----:R-:W-:Y:S02]  /*31d0*/  FADD.FTZ R6, R14, R11 ;  /* 0x0000000b0e067221 */ /* 0x001fe40000010000 */
[----:B------:R-:W-:-:S05]  /*31e0*/  FADD.FTZ R27, R45, R38 ;  /* 0x000000262d1b7221 */ /* 0x000fca0000010000 */
[----:B------:R-:W0:Y:S01]  /*31f0*/  MUFU.EX2 R21, R21 ;  /* 0x0000001500157308 */ /* 0x000e220000000800 */
[C---:B----4-:R-:W-:Y:S01]  /*3200*/  FADD.FTZ R11, R15.reuse, R6 ;  /* 0x000000060f0b7221 */ /* 0x050fe20000010000 */
[----:B------:R-:W-:Y:S01]  /*3210*/  FADD.FTZ R6, R48, R27 ;  /* 0x0000001b30067221 */ /* 0x000fe20000010000 */
[----:B------:R-:W-:-:S03]  /*3220*/  F2FP.F16.F32.PACK_AB R159, R15, R14 ;  /* 0x0000000e0f9f723e */ /* 0x000fc600000000ff */
[----:B------:R-:W-:Y:S02]  /*3230*/  FADD.FTZ R27, R49, R6 ;  /* 0x00000006311b7221 */ /* 0x000fe40000010000 */
[----:B------:R-:W4:Y:S01]  /*3240*/  MUFU.EX2 R24, R24 ;  /* 0x0000001800187308 */ /* 0x000f220000000800 */
[----:B---3--:R-:W-:Y:S01]  /*3250*/  FADD.FTZ R4, R20, R11 ;  /* 0x0000000b14047221 */ /* 0x008fe20000010000 */
        /* <DEDUP_REMOVED lines=8> */
[----:B----4-:R-:W-:Y:S01]  /*32e0*/  FADD.FTZ R4, R24, R11 ;  /* 0x0000000b18047221 */ /* 0x010fe20000010000 */
[----:B------:R-:W-:-:S06]  /*32f0*/  FADD.FTZ R6, R60, R27 ;  /* 0x0000001b3c067221 */ /* 0x000fcc0000010000 */
[----:B------:R-:W4:Y:S01]  /*3300*/  MUFU.EX2 R51, R51 ;  /* 0x0000003300337308 */ /* 0x000f220000000800 */
[C---:B---3--:R-:W-:Y:S01]  /*3310*/  FADD.FTZ R11, R25.reuse, R4 ;  /* 0x00000004190b7221 */ /* 0x048fe20000010000 */
[----:B------:R-:W-:-:S06]  /*3320*/  F2FP.F16.F32.PACK_AB R163, R25, R24 ;  /* 0x0000001819a3723e */ /* 0x000fcc00000000ff */
[----:B------:R-:W3:Y:S01]  /*3330*/  MUFU.EX2 R54, R54 ;  /* 0x0000003600367308 */ /* 0x000ee20000000800 */
[----:B0-----:R-:W-:-:S07]  /*3340*/  FADD.FTZ R4, R50, R11 ;  /* 0x0000000b32047221 */ /* 0x001fce0000010000 */
[----:B------:R-:W0:Y:S01]  /*3350*/  MUFU.EX2 R55, R55 ;  /* 0x0000003700377308 */ /* 0x000e220000000800 */
[C---:B----4-:R-:W-:Y:S01]  /*3360*/  FADD.FTZ R11, R51.reuse, R4 ;  /* 0x00000004330b7221 */ /* 0x050fe20000010000 */
[----:B------:R-:W-:-:S06]  /*3370*/  F2FP.F16.F32.PACK_AB R165, R51, R50 ;  /* 0x0000003233a5723e */ /* 0x000fcc00000000ff */
[----:B------:R-:W4:Y:S01]  /*3380*/  MUFU.EX2 R58, R58 ;  /* 0x0000003a003a7308 */ /* 0x000f220000000800 */
[----:B---3--:R-:W-:-:S07]  /*3390*/  FADD.FTZ R4, R54, R11 ;  /* 0x0000000b36047221 */ /* 0x008fce0000010000 */
[----:B------:R-:W3:Y:S01]  /*33a0*/  MUFU.EX2 R59, R59 ;  /* 0x0000003b003b7308 */ /* 0x000ee20000000800 */
[C---:B0-----:R-:W-:Y:S01]  /*33b0*/  FADD.FTZ R11, R55.reuse, R4 ;  /* 0x00000004370b7221 */ /* 0x041fe20000010000 */
[----:B------:R-:W-:-:S06]  /*33c0*/  F2FP.F16.F32.PACK_AB R167, R55, R54 ;  /* 0x0000003637a7723e */ /* 0x000fcc00000000ff */
[----:B------:R-:W0:Y:S01]  /*33d0*/  MUFU.EX2 R62, R62 ;  /* 0x0000003e003e7308 */ /* 0x000e220000000800 */
[----:B----4-:R-:W-:-:S07]  /*33e0*/  FADD.FTZ R4, R58, R11 ;  /* 0x0000000b3a047221 */ /* 0x010fce0000010000 */
        /* <DEDUP_REMOVED lines=9> */
[C---:B---3--:R-:W-:Y:S01]  /*3480*/  FADD.FTZ R27, R61.reuse, R6 ;  /* 0x000000063d1b7221 */ /* 0x048fe20000010000 */
[----:B------:R-:W-:-:S06]  /*3490*/  F2FP.F16.F32.PACK_AB R170, R61, R60 ;  /* 0x0000003c3daa723e */ /* 0x000fcc00000000ff */
[----:B------:R-:W3:Y:S01]  /*34a0*/  MUFU.EX2 R67, R67 ;  /* 0x0000004300437308 */ /* 0x000ee20000000800 */
[----:B0-----:R-:W-:-:S07]  /*34b0*/  FADD.FTZ R4, R66, R11 ;  /* 0x0000000b42047221 */ /* 0x001fce0000010000 */
[----:B------:R-:W0:Y:S01]  /*34c0*/  MUFU.EX2 R65, R65 ;  /* 0x0000004100417308 */ /* 0x000e220000000800 */
[----:B----4-:R-:W-:-:S07]  /*34d0*/  FADD.FTZ R6, R64, R27 ;  /* 0x0000001b40067221 */ /* 0x010fce0000010000 */
[----:B------:R-:W4:Y:S01]  /*34e0*/  MUFU.EX2 R70, R70 ;  /* 0x0000004600467308 */ /* 0x000f220000000800 */
[C---:B---3--:R-:W-:Y:S01]  /*34f0*/  FADD.FTZ R11, R67.reuse, R4 ;  /* 0x00000004430b7221 */ /* 0x048fe20000010000 */
[----:B------:R-:W-:-:S06]  /*3500*/  F2FP.F16.F32.PACK_AB R173, R67, R66 ;  /* 0x0000004243ad723e */ /* 0x000fcc00000000ff */
[----:B------:R-:W3:Y:S01]  /*3510*/  MUFU.EX2 R68, R68 ;  /* 0x0000004400447308 */ /* 0x000ee20000000800 */
[C---:B0-----:R-:W-:Y:S01]  /*3520*/  FADD.FTZ R27, R65.reuse, R6 ;  /* 0x00000006411b7221 */ /* 0x041fe20000010000 */
[----:B------:R-:W-:-:S06]  /*3530*/  F2FP.F16.F32.PACK_AB R172, R65, R64 ;  /* 0x0000004041ac723e */ /* 0x000fcc00000000ff */
[----:B------:R-:W0:Y:S01]  /*3540*/  MUFU.EX2 R175, R26 ;  /* 0x0000001a00af7308 */ /* 0x000e220000000800 */
[----:B----4-:R-:W-:-:S07]  /*3550*/  FADD.FTZ R4, R70, R11 ;  /* 0x0000000b46047221 */ /* 0x010fce0000010000 */
[----:B------:R-:W4:Y:S01]  /*3560*/  MUFU.EX2 R31, R31 ;  /* 0x0000001f001f7308 */ /* 0x000f220000000800 */
[----:B---3--:R-:W-:Y:S01]  /*3570*/  FADD.FTZ R6, R68, R27 ;  /* 0x0000001b44067221 */ /* 0x008fe20000010000 */
[C---:B0-----:R-:W-:Y:S01]  /*3580*/  FADD.FTZ R4, R175.reuse, R4 ;  /* 0x00000004af047221 */ /* 0x041fe20000010000 */
[----:B------:R-:W-:Y:S02]  /*3590*/  F2FP.F16.F32.PACK_AB R175, R175, R70 ;  /* 0x00000046afaf723e */ /* 0x000fe400000000ff */
[C---:B----4-:R-:W-:Y:S01]  /*35a0*/  FADD.FTZ R6, R31.reuse, R6 ;  /* 0x000000061f067221 */ /* 0x050fe20000010000 */
[----:B------:R-:W-:Y:S01]  /*35b0*/  F2FP.F16.F32.PACK_AB R174, R31, R68 ;  /* 0x000000441fae723e */ /* 0x000fe200000000ff */
[----:B--2---:R-:W-:Y:S06]  /*35c0*/  @!P0 BRA `(.L_x_9627) ;  /* 0x0000000000048947 */ /* 0x004fec0003800000 */
[----:B------:R-:W-:Y:S01]  /*35d0*/  BPT.TRAP 0x1 ;  /* 0x000000040000795c */ /* 0x000fe20000300000 */
.L_x_9627:
[----:B------:R0:W2:Y:S01]  /*35e0*/  SYNCS.PHASECHK.TRANS64.TRYWAIT P2, [R5+URZ+0x22850], R10 ;  /* 0x0228500a050075a7 */ /* 0x0000a2000804017f */
[----:B------:R-:W-:Y:S05]  /*35f0*/  @!P0 BRA `(.L_x_9628) ;  /* 0x0000000000048947 */ /* 0x000fea0003800000 */
[----:B------:R-:W-:Y:S01]  /*3600*/  BPT.TRAP 0x1 ;  /* 0x000000040000795c */ /* 0x000fe20000300000 */
.L_x_9628:
[----:B--2---:R-:W-:Y:S05]  /*3610*/  @P2 BRA `(.L_x_9629) ;  /* 0x0000000000082947 */ /* 0x004fea0003800000 */
[----:B------:R-:W2:Y:S02]  /*3620*/  SYNCS.PHASECHK.TRANS64.TRYWAIT P2, [R5+URZ+0x22850], R10 ;  /* 0x0228500a050075a7 */ /* 0x000ea4000804017f */
[----:B--2---:R-:W-:Y:S05]  /*3630*/  @!P2 BRA `(.L_x_9630) ;  /* 0x000000bc0090a947 */ /* 0x004fea0003800000 */
.L_x_9629:
[----:B------:R-:W-:Y:S01]  /*3640*/  R2UR UR6, R7 ;  /* 0x00000000070672ca */ /* 0x000fe200000e0000 */
[----:B------:R3:W-:Y:S01]  /*3650*/  BAR.SYNC.DEFER_BLOCKING R8, 0x100 ;  /* 0x000400080000751d */ /* 0x0007e20000010000 */
[----:B------:R-:W-:Y:S01]  /*3660*/  UISETP.GE.AND UP0, UPT, UR42, 0x61, UPT ;  /* 0x000000612a00788c */ /* 0x000fe2000bf06270 */
[----:B012---:R-:W-:-:S04]  /*3670*/  @!P1 VIADD R5, R5, 0x22860 ;  /* 0x0002286005059836 */ /* 0x007fc80000000000 */
[----:B------:R-:W-:Y:S01]  /*3680*/  UMOV UR7, 0x40000040 ;  /* 0x4000004000077882 */ /* 0x000fe20000000000 */
[----:B------:R-:W-:Y:S02]  /*3690*/  PLOP3.LUT P2, PT, PT, PT, UP0, 0x80, 0x0 ;  /* 0x000000000000781c */ /* 0x000fe40003f4f008 */
[----:B------:R-:W-:-:S03]  /*36a0*/  @!P1 PRMT R5, RZ, 0x654, R5 ;  /* 0x00000654ff059816 */ /* 0x000fc60000000005 */
[----:B------:R-:W-:-:S04]  /*36b0*/  UIADD3 UR6, UR6, 0x400, URZ ;  /* 0x0000040006067890 */ /* 0x000fc8000fffe03f */
[----:B------:R-:W-:-:S04]  /*36c0*/  USHF.R.U32.HI UR6, URZ, 0x4, UR6 ;  /* 0x000000043f067899 */ /* 0x000fc80008011606 */
[----:B------:R-:W-:-:S04]  /*36d0*/  ULOP3.LUT UR6, UR6, 0x3fff, URZ, 0xc0, !UPT ;  /* 0x00003fff06067892 */ /* 0x000fc8000f8ec03f */
[----:B------:R-:W-:Y:S01]  /*36e0*/  ULOP3.LUT UR21, UR6, 0x3000000, URZ, 0xfc, !UPT ;  /* 0x0300000006157892 */ /* 0x000fe2000f8efc3f */
[----:B------:R-:W-:-:S03]  /*36f0*/  WARPGROUP.ARRIVE ;  /* 0x00000000000079c5 */ /* 0x000fc60000000000 */
[----:B------:R-:W-:-:S07]  /*3700*/  UIMAD UR11, UR37, 0xc00, UR21 ;  /* 0x00000c00250b78a4 */ /* 0x000fce000f8e0215 */
        /* <DEDUP_REMOVED lines=35> */
[----:B---3--:R-:W-:Y:S01]  /*3940*/  IMAD.MOV.U32 R8, RZ, RZ, R3 ;  /* 0x000000ffff087224 */ /* 0x008fe200078e0003 */
[----:B------:R-:W-:Y:S01]  /*3950*/  UIADD3 UR39, UR39, -0x2, URZ ;  /* 0xfffffffe27277890 */ /* 0x000fe2000fffe03f */
[----:B------:R-:W-:Y:S01]  /*3960*/  IMAD.MOV.U32 R7, RZ, RZ, R0 ;  /* 0x000000ffff077224 */ /* 0x000fe200078e0000 */
[----:B------:R-:W-:Y:S01]  /*3970*/  ULDC UR24, c[0x0][0x9d8] ;  /* 0x0002760000187ab9 */ /* 0x000fe20000000800 */
[----:B------:R-:W-:-:S09]  /*3980*/  ULDC UR22, c[0x0][0x988] ;  /* 0x0002620000167ab9 */ /* 0x000fd20000000800 */
.L_x_9640:
        /* <DEDUP_REMOVED lines=8> */
[----:B0-----:R-:W-:Y:S11]  /*3a10*/  @!P0 BRA `(.L_x_9632) ;  /* 0x0000000000048947 */ /* 0x001ff60003800000 */
[----:B------:R-:W-:Y:S01]  /*3a20*/  BPT.TRAP 0x1 ;  /* 0x000000040000795c */ /* 0x000fe20000300000 */
.L_x_9632:
        /* <DEDUP_REMOVED lines=9> */
.L_x_9633:
[----:B-1----:R-:W-:Y:S05]  /*3ac0*/  @P3 BRA `(.L_x_9634) ;  /* 0x0000000000083947 */ /* 0x002fea0003800000 */
[----:B------:R-:W1:Y:S02]  /*3ad0*/  SYNCS.PHASECHK.TRANS64.TRYWAIT P3, [UR23+0x22830], R5 ;  /* 0x02283005ff0075a7 */ /* 0x000e640008060157 */
[----:B-1----:R-:W-:Y:S05]  /*3ae0*/  @!P3 BRA `(.L_x_9635) ;  /* 0x000000b80078b947 */ /* 0x002fea0003800000 */
.L_x_9634:
        /* <DEDUP_REMOVED lines=72> */
[----:B------:R-:W-:-:S05]  /*3f70*/  FMUL.FTZ R189, R199, UR24 ;  /* 0x00000018c7bd7c20 */ /* 0x000fca0008410000 */
[----:B------:R-:W1:Y:S01]  /*3f80*/  MUFU.TANH R154, R154 ;  /* 0x0000009a009a7308 */ /* 0x000e620000002400 */
[----:B--2---:R-:W-:-:S07]  /*3f90*/  FMNMX.FTZ R171, R20, R171, !PT ;  /* 0x000000ab14ab7209 */ /* 0x004fce0007810000 */
[----:B------:R-:W2:Y:S01]  /*3fa0*/  MUFU.TANH R155, R155 ;  /* 0x0000009b009b7308 */ /* 0x000ea20000002400 */
[----:B---3--:R-:W-:-:S07]  /*3fb0*/  FMNMX.FTZ R171, R152, R171, !PT ;  /* 0x000000ab98ab7209 */ /* 0x008fce0007810000 */
        /* <DEDUP_REMOVED lines=9> */
[----:B-1----:R-:W-:-:S07]  /*4050*/  FMNMX.FTZ R173, R159, R0, !PT ;  /* 0x000000009fad7209 */ /* 0x002fce0007810000 */
[----:B------:R-:W1:Y:S01]  /*4060*/  MUFU.TANH R165, R165 ;  /* 0x000000a500a57308 */ /* 0x000e620000002400 */
[----:B--2---:R-:W-:Y:S01]  /*4070*/  FMNMX.FTZ R177, R162, R173, !PT ;  /* 0x000000ada2b17209 */ /* 0x004fe20007810000 */
[----:B------:R-:W-:-:S06]  /*4080*/  FMUL.FTZ R173, R192, UR24 ;  /* 0x00000018c0ad7c20 */ /* 0x000fcc0008410000 */
        /* <DEDUP_REMOVED lines=12> */
[----:B--2---:R-:W-:-:S07]  /*4150*/  FMNMX.FTZ R181, R169, R0, !PT ;  /* 0x00000000a9b57209 */ /* 0x004fce0007810000 */
        /* <DEDUP_REMOVED lines=13> */
[----:B---3--:R-:W-:Y:S01]  /*4230*/  FMNMX.FTZ R0, R176, R181, !PT ;  /* 0x000000b5b0007209 */ /* 0x008fe20007810000 */
[----:B------:R-:W-:Y:S01]  /*4240*/  FMUL.FTZ R181, R183, UR24 ;  /* 0x00000018b7b57c20 */ /* 0x000fe20008410000 */
[----:B------:R-:W-:Y:S01]  /*4250*/  FMUL.FTZ R183, R187, UR24 ;  /* 0x00000018bbb77c20 */ /* 0x000fe20008410000 */
[----:B------:R-:W-:Y:S02]  /*4260*/  FMUL.FTZ R187, R195, UR24 ;  /* 0x00000018c3bb7c20 */ /* 0x000fe40008410000 */
[----:B------:R-:W3:Y:S02]  /*4270*/  SHFL.BFLY PT, R185, R0, 0x2, 0x1f ;  /* 0x0c401f0000b97f89 */ /* 0x000ee400000e0000 */
[----:B------:R-:W4:Y:S01]  /*4280*/  MUFU.TANH R14, R14 ;  /* 0x0000000e000e7308 */ /* 0x000f220000002400 */
[----:B-1----:R-:W-:-:S07]  /*4290*/  FMNMX.FTZ R190, R9, R8, !PT ;  /* 0x0000000809be7209 */ /* 0x002fce0007810000 */
[----:B------:R-:W1:Y:S08]  /*42a0*/  MUFU.TANH R15, R15 ;  /* 0x0000000f000f7308 */ /* 0x000e700000002400 */
[----:B------:R-:W5:Y:S01]  /*42b0*/  MUFU.TANH R21, R21 ;  /* 0x0000001500157308 */ /* 0x000f620000002400 */
[----:B---3--:R-:W-:Y:S01]  /*42c0*/  FMNMX.FTZ R192, R0, R185, !PT ;  /* 0x000000b900c07209 */ /* 0x008fe20007810000 */
[----:B------:R-:W-:-:S06]  /*42d0*/  FMUL.FTZ R185, R191, UR24 ;  /* 0x00000018bfb97c20 */ /* 0x000fcc0008410000 */
[----:B------:R-:W3:Y:S01]  /*42e0*/  MUFU.TANH R153, R153 ;  /* 0x0000009900997308 */ /* 0x000ee20000002400 */
[----:B--2---:R-:W-:Y:S01]  /*42f0*/  FMNMX.FTZ R191, R11, R190, !PT ;  /* 0x000000be0bbf7209 */ /* 0x004fe20007810000 */
[----:B------:R-:W2:Y:S03]  /*4300*/  SHFL.BFLY PT, R193, R192, 0x1, 0x1f ;  /* 0x0c201f00c0c17f89 */ /* 0x000ea600000e0000 */
[----:B----4-:R-:W-:-:S03]  /*4310*/  FMNMX.FTZ R190, R14, R191, !PT ;  /* 0x000000bf0ebe7209 */ /* 0x010fc60007810000 */
[----:B------:R-:W4:Y:S01]  /*4320*/  MUFU.TANH R156, R156 ;  /* 0x0000009c009c7308 */ /* 0x000f220000002400 */
[----:B-1----:R-:W-:-:S04]  /*4330*/  FMNMX.FTZ R190, R15, R190, !PT ;  /* 0x000000be0fbe7209 */ /* 0x002fc80007810000 */
[----:B-----5:R-:W-:-:S03]  /*4340*/  FMNMX.FTZ R190, R21, R190, !PT ;  /* 0x000000be15be7209 */ /* 0x020fc60007810000 */
[----:B------:R-:W1:Y:S08]  /*4350*/  MUFU.TANH R157, R157 ;  /* 0x0000009d009d7308 */ /* 0x000e700000002400 */
[----:B------:R-:W5:Y:S01]  /*4360*/  MUFU.TANH R160, R160 ;  /* 0x000000a000a07308 */ /* 0x000f620000002400 */
[----:B--2---:R-:W-:-:S05]  /*4370*/  FMNMX.FTZ R0, R192, R193, !PT ;  /* 0x000000c1c0007209 */ /* 0x004fca0007810000 */
[C---:B------:R-:W-:Y:S02]  /*4380*/  FMUL.FTZ R197, R0.reuse, UR10 ;  /* 0x0000000a00c57c20 */ /* 0x040fe40008410000 */
[----:B------:R-:W2:Y:S01]  /*4390*/  MUFU.TANH R161, R161 ;  /* 0x000000a100a17308 */ /* 0x000ea20000002400 */
[----:B------:R-:W-:Y:S01]  /*43a0*/  FADD.FTZ R7, -R0, R7 ;  /* 0x0000000700077221 */ /* 0x000fe20000010100 */
[--C-:B------:R-:W-:Y:S01]  /*43b0*/  FFMA.FTZ R191, R3, UR10, -R197.reuse ;  /* 0x0000000a03bf7c23 */ /* 0x100fe200080108c5 */
[----:B---3--:R-:W-:Y:S01]  /*43c0*/  FMNMX.FTZ R3, R153, R190, !PT ;  /* 0x000000be99037209 */ /* 0x008fe20007810000 */
[--C-:B------:R-:W-:Y:S01]  /*43d0*/  FFMA.FTZ R193, R152, UR10, -R197.reuse ;  /* 0x0000000a98c17c23 */ /* 0x100fe200080108c5 */
[----:B------:R-:W-:Y:S01]  /*43e0*/  FMUL.FTZ R7, R7, UR10 ;  /* 0x0000000a07077c20 */ /* 0x000fe20008410000 */
[--C-:B------:R-:W-:Y:S02]  /*43f0*/  FFMA.FTZ R10, R10, UR10, -R197.reuse ;  /* 0x0000000a0a0a7c23 */ /* 0x100fe400080108c5 */
[----:B------:R-:W3:Y:S01]  /*4400*/  MUFU.TANH R163, R163 ;  /* 0x000000a300a37308 */ /* 0x000ee20000002400 */
[----:B----4-:R-:W-:Y:S01]  /*4410*/  FMNMX.FTZ R190, R156, R3, !PT ;  /* 0x000000039cbe7209 */ /* 0x010fe20007810000 */
[--C-:B------:R-:W-:Y:S01]  /*4420*/  FFMA.FTZ R195, R164, UR10, -R197.reuse ;  /* 0x0000000aa4c37c23 */ /* 0x100fe200080108c5 */
[--C-:B------:R-:W-:Y:S01]  /*4430*/  FFMA.FTZ R164, R165, UR10, -R197.reuse ;  /* 0x0000000aa5a47c23 */ /* 0x100fe200080108c5 */
[--C-:B------:R-:W-:Y:S01]  /*4440*/  FFMA.FTZ R165, R166, UR10, -R197.reuse ;  /* 0x0000000aa6a57c23 */ /* 0x100fe200080108c5 */
[----:B-1----:R-:W-:Y:S01]  /*4450*/  FMNMX.FTZ R3, R157, R190, !PT ;  /* 0x000000be9d037209 */ /* 0x002fe20007810000 */
[--C-:B------:R-:W-:Y:S01]  /*4460*/  FFMA.FTZ R166, R167, UR10, -R197.reuse ;  /* 0x0000000aa7a67c23 */ /* 0x100fe200080108c5 */
[--C-:B------:R-:W-:Y:S01]  /*4470*/  FFMA.FTZ R167, R168, UR10, -R197.reuse ;  /* 0x0000000aa8a77c23 */ /* 0x100fe200080108c5 */
[----:B------:R-:W1:Y:S01]  /*4480*/  MUFU.TANH R175, R175 ;  /* 0x000000af00af7308 */ /* 0x000e620000002400 */
[----:B-----5:R-:W-:Y:S01]  /*4490*/  FMNMX.FTZ R190, R160, R3, !PT ;  /* 0x00000003a0be7209 */ /* 0x020fe20007810000 */
[--C-:B------:R-:W-:Y:S01]  /*44a0*/  FFMA.FTZ R12, R12, UR10, -R197.reuse ;  /* 0x0000000a0c0c7c23 */ /* 0x100fe200080108c5 */
[--C-:B------:R-:W-:Y:S01]  /*44b0*/  FFMA.FTZ R168, R169, UR10, -R197.reuse ;  /* 0x0000000aa9a87c23 */ /* 0x100fe200080108c5 */
[--C-:B------:R-:W-:Y:S01]  /*44c0*/  FFMA.FTZ R169, R170, UR10, -R197.reuse ;  /* 0x0000000aaaa97c23 */ /* 0x100fe200080108c5 */
[----:B--2---:R-:W-:Y:S01]  /*44d0*/  FMNMX.FTZ R190, R161, R190, !PT ;  /* 0x000000bea1be7209 */ /* 0x004fe20007810000 */
        /* <DEDUP_REMOVED lines=12> */
[--C-:B------:R-:W-:Y:S01]  /*45a0*/  FFMA.FTZ R190, R154, UR10, -R197.reuse ;  /* 0x0000000a9abe7c23 */ /* 0x100fe200080108c5 */
[--C-:B------:R-:W-:Y:S01]  /*45b0*/  FFMA.FTZ R159, R159, UR10, -R197.reuse ;  /* 0x0000000a9f9f7c23 */ /* 0x100fe200080108c5 */
[--C-:B------:R-:W-:Y:S01]  /*45c0*/  FFMA.FTZ R162, R162, UR10, -R197.reuse ;  /* 0x0000000aa2a27c23 */ /* 0x100fe200080108c5 */
[--C-:B------:R-:W-:Y:S01]  /*45d0*/  FFMA.FTZ R174, R177, UR10, -R197.reuse ;  /* 0x0000000ab1ae7c23 */ /* 0x100fe200080108c5 */
[----:B------:R-:W-:-:S02]  /*45e0*/  FFMA.FTZ R197, R176, UR10, -R197 ;  /* 0x0000000ab0c57c23 */ /* 0x000fc400080108c5 */
        /* <DEDUP_REMOVED lines=20> */
[----:B------:R-:W2:Y:S01]  /*4730*/  MUFU.EX2 R7, R7 ;  /* 0x0000000700077308 */ /* 0x000ea20000000800 */
[----:B---3--:R-:W-:-:S07]  /*4740*/  FMNMX.FTZ R152, R188, R3, !PT ;  /* 0x00000003bc987209 */ /* 0x008fce0007810000 */
[----:B------:R-:W3:Y:S01]  /*4750*/  MUFU.EX2 R10, R10 ;  /* 0x0000000a000a7308 */ /* 0x000ee20000000800 */
[----:B-1----:R-:W-:-:S05]  /*4760*/  FMNMX.FTZ R152, R189, R152, !PT ;  /* 0x00000098bd987209 */ /* 0x002fca0007810000 */
[----:B------:R-:W1:Y:S02]  /*4770*/  SHFL.BFLY PT, R3, R152, 0x2, 0x1f ;  /* 0x0c401f0098037f89 */ /* 0x000e6400000e0000 */
        /* <DEDUP_REMOVED lines=8> */
[----:B------:R-:W2:Y:S01]  /*4800*/  MUFU.EX2 R12, R12 ;  /* 0x0000000c000c7308 */ /* 0x000ea20000000800 */
[----:B---3--:R-:W-:Y:S01]  /*4810*/  FFMA.FTZ R6, R7, R6, R10 ;  /* 0x0000000607067223 */ /* 0x008fe2000001000a */
        /* <DEDUP_REMOVED lines=11> */
[----:B------:R-:W-:Y:S01]  /*48d0*/  FMUL.FTZ R57, R57, R7 ;  /* 0x0000000739397220 */ /* 0x000fe20000410000 */
[----:B-1----:R-:W-:Y:S01]  /*48e0*/  FMNMX.FTZ R154, R152, R3, !PT ;  /* 0x00000003989a7209 */ /* 0x002fe20007810000 */
[-C--:B------:R-:W-:Y:S01]  /*48f0*/  FMUL.FTZ R60, R60, R7.reuse ;  /* 0x000000073c3c7220 */ /* 0x080fe20000410000 */
[----:B------:R-:W1:Y:S01]  /*4900*/  MUFU.EX2 R20, R20 ;  /* 0x0000001400147308 */ /* 0x000e620000000800 */
[-C--:B------:R-:W-:Y:S01]  /*4910*/  FMUL.FTZ R61, R61, R7.reuse ;  /* 0x000000073d3d7220 */ /* 0x080fe20000410000 */
[-C--:B------:R-:W-:Y:S01]  /*4920*/  FMUL.FTZ R64, R64, R7.reuse ;  /* 0x0000000740407220 */ /* 0x080fe20000410000 */
[----:B------:R-:W5:Y:S01]  /*4930*/  SHFL.BFLY PT, R3, R154, 0x1, 0x1f ;  /* 0x0c201f009a037f89 */ /* 0x000f6200000e0000 */
        /* <DEDUP_REMOVED lines=22> */
[----:B------:R-:W-:Y:S01]  /*4aa0*/  FMUL.FTZ R104, R104, R7 ;  /* 0x0000000768687220 */ /* 0x000fe20000410000 */
[----:B-----5:R-:W-:Y:S01]  /*4ab0*/  FMNMX.FTZ R3, R154, R3, !PT ;  /* 0x000000039a037209 */ /* 0x020fe20007810000 */
[-C--:B------:R-:W-:Y:S01]  /*4ac0*/  FMUL.FTZ R105, R105, R7.reuse ;  /* 0x0000000769697220 */ /* 0x080fe20000410000 */
[-C--:B------:R-:W-:Y:S01]  /*4ad0*/  FMUL.FTZ R108, R108, R7.reuse ;  /* 0x000000076c6c7220 */ /* 0x080fe20000410000 */
[-C--:B------:R-:W-:Y:S01]  /*4ae0*/  FMUL.FTZ R109, R109, R7.reuse ;  /* 0x000000076d6d7220 */ /* 0x080fe20000410000 */
[-C--:B------:R-:W-:Y:S01]  /*4af0*/  FMUL.FTZ R112, R112, R7.reuse ;  /* 0x0000000770707220 */ /* 0x080fe20000410000 */
[C---:B------:R-:W-:Y:S01]  /*4b00*/  FMUL.FTZ R152, R3.reuse, UR10 ;  /* 0x0000000a03987c20 */ /* 0x040fe20008410000 */
[----:B------:R-:W-:Y:S01]  /*4b10*/  FADD.FTZ R8, -R3, R8 ;  /* 0x0000000803087221 */ /* 0x000fe20000010100 */
[----:B------:R-:W5:Y:S01]  /*4b20*/  MUFU.EX2 R192, R192 ;  /* 0x000000c000c07308 */ /* 0x000f620000000800 */
[----:B------:R-:W-:Y:S01]  /*4b30*/  FMUL.FTZ R113, R113, R7 ;  /* 0x0000000771717220 */ /* 0x000fe20000410000 */
[--C-:B------:R-:W-:Y:S01]  /*4b40*/  FFMA.FTZ R198, R175, UR10, -R152.reuse ;  /* 0x0000000aafc67c23 */ /* 0x100fe20008010898 */
[--C-:B------:R-:W-:Y:S01]  /*4b50*/  FFMA.FTZ R175, R178, UR10, -R152.reuse ;  /* 0x0000000ab2af7c23 */ /* 0x100fe20008010898 */
[--C-:B------:R-:W-:Y:S01]  /*4b60*/  FFMA.FTZ R178, R179, UR10, -R152.reuse ;  /* 0x0000000ab3b27c23 */ /* 0x100fe20008010898 */
[--C-:B------:R-:W-:Y:S01]  /*4b70*/  FFMA.FTZ R179, R180, UR10, -R152.reuse ;  /* 0x0000000ab4b37c23 */ /* 0x100fe20008010898 */
[--C-:B------:R-:W-:Y:S01]  /*4b80*/  FFMA.FTZ R180, R181, UR10, -R152.reuse ;  /* 0x0000000ab5b47c23 */ /* 0x100fe20008010898 */
[----:B------:R-:W-:Y:S01]  /*4b90*/  FFMA.FTZ R181, R182, UR10, -R152 ;  /* 0x0000000ab6b57c23 */ /* 0x000fe20008010898 */
[----:B------:R-:W-:-:S02]  /*4ba0*/  IMAD.U32 R182, RZ, RZ, UR23 ;  /* 0x00000017ffb67e24 */ /* 0x000fc4000f8e00ff */
[--C-:B------:R-:W-:Y:S01]  /*4bb0*/  FFMA.FTZ R176, R153, UR10, -R152.reuse ;  /* 0x0000000a99b07c23 */ /* 0x100fe20008010898 */
[----:B------:R-:W-:Y:S01]  /*4bc0*/  FMUL.FTZ R177, R8, UR10 ;  /* 0x0000000a08b17c20 */ /* 0x000fe20008410000 */
[--C-:B------:R-:W-:Y:S01]  /*4bd0*/  FFMA.FTZ R8, R9, UR10, -R152.reuse ;  /* 0x0000000a09087c23 */ /* 0x100fe20008010898 */
[----:B------:R-:W-:Y:S01]  /*4be0*/  @!P1 VIADD R153, R182, 0x22840 ;  /* 0x00022840b6999836 */ /* 0x000fe20000000000 */
[----:B------:R-:W-:Y:S01]  /*4bf0*/  IADD3 R9, -R211, 0xb, RZ ;  /* 0x0000000bd3097810 */ /* 0x000fe20007ffe1ff */
[----:B------:R-:W5:Y:S01]  /*4c00*/  MUFU.EX2 R159, R159 ;  /* 0x0000009f009f7308 */ /* 0x000f620000000800 */
[--C-:B------:R-:W-:Y:S01]  /*4c10*/  FFMA.FTZ R11, R11, UR10, -R152.reuse ;  /* 0x0000000a0b0b7c23 */ /* 0x100fe20008010898 */
[--C-:B------:R-:W-:Y:S01]  /*4c20*/  FFMA.FTZ R14, R14, UR10, -R152.reuse ;  /* 0x0000000a0e0e7c23 */ /* 0x100fe20008010898 */
[----:B------:R-:W-:Y:S01]  /*4c30*/  @!P1 PRMT R153, RZ, 0x654, R153 ;  /* 0x00000654ff999816 */ /* 0x000fe20000000099 */
[----:B------:R0:W-:Y:S06]  /*4c40*/  BAR.ARV R9, 0x100 ;  /* 0x000400090000751d */ /* 0x0001ec0000002000 */
[----:B------:R4:W-:Y:S01]  /*4c50*/  @!P1 SYNCS.ARRIVE.TRANS64.RED.A1T0 RZ, [R153+URZ], RZ ;  /* 0x000000ff99ff99a7 */ /* 0x0009e2000810043f */
[----:B------:R-:W5:Y:S01]  /*4c60*/  MUFU.EX2 R162, R162 ;  /* 0x000000a200a27308 */ /* 0x000f620000000800 */
[----:B------:R-:W-:Y:S01]  /*4c70*/  FFMA.FTZ R15, R15, UR10, -R152 ;  /* 0x0000000a0f0f7c23 */ /* 0x000fe20008010898 */
[-C--:B------:R-:W-:Y:S01]  /*4c80*/  FMUL.FTZ R116, R116, R7.reuse ;  /* 0x0000000774747220 */ /* 0x080fe20000410000 */
[-C--:B------:R-:W-:Y:S01]  /*4c90*/  FMUL.FTZ R117, R117, R7.reuse ;  /* 0x0000000775757220 */ /* 0x080fe20000410000 */
[-C--:B------:R-:W-:Y:S01]  /*4ca0*/  FMUL.FTZ R120, R120, R7.reuse ;  /* 0x0000000778787220 */ /* 0x080fe20000410000 */
[-C--:B------:R-:W-:Y:S01]  /*4cb0*/  FMUL.FTZ R121, R121, R7.reuse ;  /* 0x0000000779797220 */ /* 0x080fe20000410000 */
[-C--:B------:R-:W-:Y:S01]  /*4cc0*/  FMUL.FTZ R124, R124, R7.reuse ;  /* 0x000000077c7c7220 */ /* 0x080fe20000410000 */
[----:B----4-:R-:W-:Y:S01]  /*4cd0*/  FADD.FTZ R153, R191, R6 ;  /* 0x00000006bf997221 */ /* 0x010fe20000010000 */
[----:B------:R-:W4:Y:S01]  /*4ce0*/  MUFU.EX2 R195, R195 ;  /* 0x000000c300c37308 */ /* 0x000f220000000800 */
[-C--:B------:R-:W-:Y:S01]  /*4cf0*/  FMUL.FTZ R125, R125, R7.reuse ;  /* 0x000000077d7d7220 */ /* 0x080fe20000410000 */
[-C--:B------:R-:W-:Y:S01]  /*4d00*/  FMUL.FTZ R128, R128, R7.reuse ;  /* 0x0000000780807220 */ /* 0x080fe20000410000 */
[----:B--2---:R-:W-:Y:S01]  /*4d10*/  FADD.FTZ R6, R12, R153 ;  /* 0x000000990c067221 */ /* 0x004fe20000010000 */
[-C--:B------:R-:W-:Y:S01]  /*4d20*/  FMUL.FTZ R129, R129, R7.reuse ;  /* 0x0000000781817220 */ /* 0x080fe20000410000 */
[-C--:B------:R-:W-:Y:S01]  /*4d30*/  FMUL.FTZ R132, R132, R7.reuse ;  /* 0x0000000784847220 */ /* 0x080fe20000410000 */
[-C--:B------:R-:W-:Y:S01]  /*4d40*/  FMUL.FTZ R133, R133, R7.reuse ;  /* 0x0000000785857220 */ /* 0x080fe20000410000 */
[----:B---3--:R-:W-:Y:S01]  /*4d50*/  FADD.FTZ R153, R13, R6 ;  /* 0x000000060d997221 */ /* 0x008fe20000010000 */
[----:B------:R-:W2:Y:S01]  /*4d60*/  MUFU.EX2 R164, R164 ;  /* 0x000000a400a47308 */ /* 0x000ea20000000800 */
[-C--:B------:R-:W-:Y:S01]  /*4d70*/  FMUL.FTZ R136, R136, R7.reuse ;  /* 0x0000000788887220 */ /* 0x080fe20000410000 */
[-C--:B------:R-:W-:Y:S01]  /*4d80*/  FMUL.FTZ R137, R137, R7.reuse ;  /* 0x0000000789897220 */ /* 0x080fe20000410000 */
[----:B-1----:R-:W-:Y:S01]  /*4d90*/  FADD.FTZ R6, R20, R153 ;  /* 0x0000009914067221 */ /* 0x002fe20000010000 */
[-C--:B------:R-:W-:Y:S01]  /*4da0*/  FMUL.FTZ R140, R140, R7.reuse ;  /* 0x000000078c8c7220 */ /* 0x080fe20000410000 */
[-C--:B------:R-:W-:Y:S01]  /*4db0*/  FMUL.FTZ R141, R141, R7.reuse ;  /* 0x000000078d8d7220 */ /* 0x080fe20000410000 */
[-C--:B------:R-:W-:Y:S01]  /*4dc0*/  FMUL.FTZ R144, R144, R7.reuse ;  /* 0x0000000790907220 */ /* 0x080fe20000410000 */
[----:B0-----:R-:W-:Y:S01]  /*4dd0*/  FADD.FTZ R153, R193, R6 ;  /* 0x00000006c1997221 */ /* 0x001fe20000010000 */
[----:B------:R-:W0:Y:S01]  /*4de0*/  MUFU.EX2 R165, R165 ;  /* 0x000000a500a57308 */ /* 0x000e220000000800 */
[-C--:B------:R-:W-:Y:S01]  /*4df0*/  FMUL.FTZ R145, R145, R7.reuse ;  /* 0x0000000791917220 */ /* 0x080fe20000410000 */
[-C--:B------:R-:W-:Y:S01]  /*4e00*/  FMUL.FTZ R148, R148, R7.reuse ;  /* 0x0000000794947220 */ /* 0x080fe20000410000 */
[----:B------:R-:W-:Y:S01]  /*4e10*/  FADD.FTZ R6, R190, R153 ;  /* 0x00000099be067221 */ /* 0x000fe20000010000 */
[----:B------:R-:W-:Y:S01]  /*4e20*/  FMUL.FTZ R149, R149, R7 ;  /* 0x0000000795957220 */ /* 0x000fe20000410000 */
[----:B------:R-:W-:Y:S01]  /*4e30*/  FFMA.FTZ R21, R21, UR10, -R152 ;  /* 0x0000000a15157c23 */ /* 0x000fe20008010898 */
[----:B------:R-:W-:Y:S01]  /*4e40*/  F2FP.F16.F32.PACK_AB R154, R13, R12 ;  /* 0x0000000c0d9a723e */ /* 0x000fe200000000ff */
[----:B------:R-:W-:Y:S01]  /*4e50*/  FADD.FTZ R153, R155, R6 ;  /* 0x000000069b997221 */ /* 0x000fe20000010000 */
[----:B------:R-:W1:Y:S01]  /*4e60*/  MUFU.EX2 R166, R166 ;  /* 0x000000a600a67308 */ /* 0x000e620000000800 */
[--C-:B------:R-:W-:Y:S01]  /*4e70*/  FFMA.FTZ R194, R156, UR10, -R152.reuse ;  /* 0x0000000a9cc27c23 */ /* 0x100fe20008010898 */
[--C-:B------:R-:W-:Y:S01]  /*4e80*/  FFMA.FTZ R199, R157, UR10, -R152.reuse ;  /* 0x0000000a9dc77c23 */ /* 0x100fe20008010898 */
[----:B-----5:R-:W-:Y:S01]  /*4e90*/  FADD.FTZ R6, R192, R153 ;  /* 0x00000099c0067221 */ /* 0x020fe20000010000 */
[--C-:B------:R-:W-:Y:S01]  /*4ea0*/  FFMA.FTZ R196, R160, UR10, -R152.reuse ;  /* 0x0000000aa0c47c23 */ /* 0x100fe20008010898 */
[--C-:B------:R-:W-:Y:S01]  /*4eb0*/  FFMA.FTZ R161, R161, UR10, -R152.reuse ;  /* 0x0000000aa1a17c23 */ /* 0x100fe20008010898 */
[----:B------:R-:W-:Y:S01]  /*4ec0*/  FFMA.FTZ R163, R163, UR10, -R152 ;  /* 0x0000000aa3a37c23 */ /* 0x000fe20008010898 */
[----:B------:R-:W-:Y:S01]  /*4ed0*/  FADD.FTZ R153, R159, R6 ;  /* 0x000000069f997221 */ /* 0x000fe20000010000 */
[----:B------:R-:W3:Y:S01]  /*4ee0*/  MUFU.EX2 R167, R167 ;  /* 0x000000a700a77308 */ /* 0x000ee20000000800 */
[--C-:B------:R-:W-:Y:S01]  /*4ef0*/  FFMA.FTZ R210, R183, UR10, -R152.reuse ;  /* 0x0000000ab7d27c23 */ /* 0x100fe20008010898 */
[--C-:B------:R-:W-:Y:S01]  /*4f00*/  FFMA.FTZ R183, R184, UR10, -R152.reuse ;  /* 0x0000000ab8b77c23 */ /* 0x100fe20008010898 */
[----:B------:R-:W-:Y:S01]  /*4f10*/  FADD.FTZ R6, R162, R153 ;  /* 0x00000099a2067221 */ /* 0x000fe20000010000 */
[--C-:B------:R-:W-:Y:S01]  /*4f20*/  FFMA.FTZ R184, R185, UR10, -R152.reuse ;  /* 0x0000000ab9b87c23 */ /* 0x100fe20008010898 */
[--C-:B------:R-:W-:Y:S01]  /*4f30*/  FFMA.FTZ R185, R186, UR10, -R152.reuse ;  /* 0x0000000abab97c23 */ /* 0x100fe20008010898 */
[----:B------:R-:W-:Y:S01]  /*4f40*/  FFMA.FTZ R187, R187, UR10, -R152 ;  /* 0x0000000abbbb7c23 */ /* 0x000fe20008010898 */
[----:B----4-:R-:W-:Y:S01]  /*4f50*/  FADD.FTZ R153, R195, R6 ;  /* 0x00000006c3997221 */ /* 0x010fe20000010000 */
[----:B------:R-:W4:Y:S01]  /*4f60*/  MUFU.EX2 R168, R168 ;  /* 0x000000a800a87308 */ /* 0x000f220000000800 */
[--C-:B------:R-:W-:Y:S01]  /*4f70*/  FFMA.FTZ R188, R188, UR10, -R152.reuse ;  /* 0x0000000abcbc7c23 */ /* 0x100fe20008010898 */
[----:B------:R-:W-:Y:S01]  /*4f80*/  FFMA.FTZ R189, R189, UR10, -R152 ;  /* 0x0000000abdbd7c23 */ /* 0x000fe20008010898 */
[----:B--2---:R-:W-:Y:S01]  /*4f90*/  FADD.FTZ R6, R164, R153 ;  /* 0x00000099a4067221 */ /* 0x004fe20000010000 */
[----:B------:R-:W-:-:S02]  /*4fa0*/  F2FP.F16.F32.PACK_AB R152, R191, R10 ;  /* 0x0000000abf98723e */ /* 0x000fc400000000ff */
[C---:B0-----:R-:W-:Y:S01]  /*4fb0*/  F2FP.F16.F32.PACK_AB R164, R165.reuse, R164 ;  /* 0x000000a4a5a4723e */ /* 0x041fe200000000ff */
[----:B------:R-:W-:Y:S01]  /*4fc0*/  FADD.FTZ R153, R165, R6 ;  /* 0x00000006a5997221 */ /* 0x000fe20000010000 */
[----:B------:R-:W0:Y:S01]  /*4fd0*/  MUFU.EX2 R169, R169 ;  /* 0x000000a900a97308 */ /* 0x000e220000000800 */
[----:B------:R-:W-:Y:S02]  /*4fe0*/  F2FP.F16.F32.PACK_AB R158, R155, R190 ;  /* 0x000000be9b9e723e */ /* 0x000fe400000000ff */
[----:B-1----:R-:W-:Y:S01]  /*4ff0*/  FADD.FTZ R6, R166, R153 ;  /* 0x00000099a6067221 */ /* 0x002fe20000010000 */
[----:B------:R-:W-:Y:S02]  /*5000*/  F2FP.F16.F32.PACK_AB R160, R159, R192 ;  /* 0x000000c09fa0723e */ /* 0x000fe400000000ff */
[C---:B---3--:R-:W-:Y:S01]  /*5010*/  F2FP.F16.F32.PACK_AB R166, R167.reuse, R166 ;  /* 0x000000a6a7a6723e */ /* 0x048fe200000000ff */
[----:B------:R-:W-:Y:S01]  /*5020*/  FADD.FTZ R153, R167, R6 ;  /* 0x00000006a7997221 */ /* 0x000fe20000010000 */
[----:B------:R-:W1:Y:S01]  /*5030*/  MUFU.EX2 R170, R170 ;  /* 0x000000aa00aa7308 */ /* 0x000e620000000800 */
[----:B------:R-:W-:-:S02]  /*5040*/  F2FP.F16.F32.PACK_AB R156, R193, R20 ;  /* 0x00000014c19c723e */ /* 0x000fc400000000ff */
[----:B----4-:R-:W-:Y:S01]  /*5050*/  FADD.FTZ R6, R168, R153 ;  /* 0x00000099a8067221 */ /* 0x010fe20000010000 */
[----:B------:R-:W-:-:S04]  /*5060*/  F2FP.F16.F32.PACK_AB R162, R195, R162 ;  /* 0x000000a2c3a2723e */ /* 0x000fc800000000ff */
        /* <DEDUP_REMOVED lines=98> */
[----:B------:R-:W-:Y:S01]  /*5690*/  FMUL.FTZ R151, R151, R177 ;  /* 0x000000b197977220 */ /* 0x000fe20000410000 */
[----:B------:R-:W-:-:S02]  /*56a0*/  F2FP.F16.F32.PACK_AB R155, R15, R14 ;  /* 0x0000000e0f9b723e */ /* 0x000fc400000000ff */
[----:B------:R-:W0:Y:S01]  /*56b0*/  MUFU.EX2 R198, R198 ;  /* 0x000000c600c67308 */ /* 0x000e220000000800 */
[----:B-1----:R-:W-:Y:S01]  /*56c0*/  FADD.FTZ R4, R161, R4 ;  /* 0x00000004a1047221 */ /* 0x002fe20000010000 */
[----:B------:R-:W-:Y:S02]  /*56d0*/  F2FP.F16.F32.PACK_AB R157, R176, R21 ;  /* 0x00000015b09d723e */ /* 0x000fe400000000ff */
[----:B------:R-:W-:Y:S02]  /*56e0*/  F2FP.F16.F32.PACK_AB R159, R199, R194 ;  /* 0x000000c2c79f723e */ /* 0x000fe400000000ff */
[----:B------:R-:W-:Y:S02]  /*56f0*/  F2FP.F16.F32.PACK_AB R161, R161, R196 ;  /* 0x000000c4a1a1723e */ /* 0x000fe400000000ff */
        /* <DEDUP_REMOVED lines=31> */
[----:B--2---:R-:W-:Y:S01]  /*58f0*/  FADD.FTZ R11, R7, R4 ;  /* 0x00000004070b7221 */ /* 0x004fe20000010000 */
[C---:B0-----:R-:W-:Y:S01]  /*5900*/  FADD.FTZ R6, R197.reuse, R6 ;  /* 0x00000006c5067221 */ /* 0x041fe20000010000 */
[----:B------:R-:W-:Y:S02]  /*5910*/  F2FP.F16.F32.PACK_AB R174, R197, R174 ;  /* 0x000000aec5ae723e */ /* 0x000fe400000000ff */
[C---:B-1----:R-:W-:Y:S01]  /*5920*/  FADD.FTZ R4, R12.reuse, R11 ;  /* 0x0000000b0c047221 */ /* 0x042fe20000010000 */
[----:B------:R-:W-:Y:S01]  /*5930*/  F2FP.F16.F32.PACK_AB R175, R12, R7 ;  /* 0x000000070caf723e */ /* 0x000fe200000000ff */
[----:B------:R-:W-:Y:S06]  /*5940*/  @!P0 BRA `(.L_x_9636) ;  /* 0x0000000000048947 */ /* 0x000fec0003800000 */
[----:B------:R-:W-:Y:S01]  /*5950*/  BPT.TRAP 0x1 ;  /* 0x000000040000795c */ /* 0x000fe20000300000 */
.L_x_9636:
[----:B------:R0:W1:Y:S01]  /*5960*/  SYNCS.PHASECHK.TRANS64.TRYWAIT P3, [UR23+0x22850], R5 ;  /* 0x02285005ff0075a7 */ /* 0x0000620008060157 */
[----:B------:R-:W-:Y:S05]  /*5970*/  @!P0 BRA `(.L_x_9637) ;  /* 0x0000000000048947 */ /* 0x000fea0003800000 */
[----:B------:R-:W-:Y:S01]  /*5980*/  BPT.TRAP 0x1 ;  /* 0x000000040000795c */ /* 0x000fe20000300000 */
.L_x_9637:
[----:B-1----:R-:W-:Y:S05]  /*5990*/  @P3 BRA `(.L_x_9638) ;  /* 0x0000000000083947 */ /* 0x002fea0003800000 */
[----:B------:R-:W1:Y:S02]  /*59a0*/  SYNCS.PHASECHK.TRANS64.TRYWAIT P3, [UR23+0x22850], R5 ;  /* 0x02285005ff0075a7 */ /* 0x000e640008060157 */
[----:B-1----:R-:W-:Y:S05]  /*59b0*/  @!P3 BRA `(.L_x_9639) ;  /* 0x0000009800dcb947 */ /* 0x002fea0003800000 */
.L_x_9638:
[----:B------:R-:W2:Y:S01]  /*59c0*/  S2R R7, SR_TID.X ;  /* 0x0000000000077919 */ /* 0x000ea20000002100 */
[----:B------:R-:W-:Y:S01]  /*59d0*/  UIMAD UR11, UR37, 0xc00, UR21 ;  /* 0x00000c00250b78a4 */ /* 0x000fe2000f8e0215 */
[----:B-1----:R-:W-:Y:S01]  /*59e0*/  @!P1 VIADD R182, R182, 0x22860 ;  /* 0x00022860b6b69836 */ /* 0x002fe20000000000 */
[----:B------:R-:W-:Y:S01]  /*59f0*/  UMOV UR7, 0x40000040 ;  /* 0x4000004000077882 */ /* 0x000fe20000000000 */
[----:B------:R-:W-:-:S03]  /*5a00*/  IMAD.MOV.U32 R8, RZ, RZ, R3 ;  /* 0x000000ffff087224 */ /* 0x000fc600078e0003 */
[----:B------:R-:W-:Y:S01]  /*5a10*/  @!P1 PRMT R182, RZ, 0x654, R182 ;  /* 0x00000654ffb69816 */ /* 0x000fe200000000b6 */
[----:B------:R-:W-:Y:S01]  /*5a20*/  UMOV UR6, UR11 ;  /* 0x0000000b00067c82 */ /* 0x000fe20008000000 */
[----:B--2---:R-:W-:-:S05]  /*5a30*/  SHF.R.U32.HI R7, RZ, 0x7, R7 ;  /* 0x00000007ff077819 */ /* 0x004fca0000011607 */
[----:B0-----:R-:W-:Y:S02]  /*5a40*/  VIADD R5, R7, 0x8 ;  /* 0x0000000807057836 */ /* 0x001fe40000000000 */
[----:B------:R-:W-:-:S03]  /*5a50*/  IMAD.MOV.U32 R7, RZ, RZ, R0 ;  /* 0x000000ffff077224 */ /* 0x000fc600078e0000 */
[----:B------:R0:W-:Y:S06]  /*5a60*/  BAR.SYNC.DEFER_BLOCKING R5, 0x100 ;  /* 0x000400050000751d */ /* 0x0001ec0000010000 */
        /* <DEDUP_REMOVED lines=35> */
.L_x_9631:
[----:B0--3--:R-:W0:Y:S01]  /*5ca0*/  SHFL.BFLY PT, R5, R6, 0x2, 0x1f ;  /* 0x0c401f0006057f89 */ /* 0x009e2200000e0000 */
[----:B------:R-:W-:Y:S01]  /*5cb0*/  IMAD.MOV.U32 R10, RZ, RZ, RZ ;  /* 0x000000ffff0a7224 */ /* 0x000fe200078e00ff */
[----:B------:R-:W-:Y:S01]  /*5cc0*/  UIADD3 UR37, UR37, 0x1, URZ ;  /* 0x0000000125257890 */ /* 0x000fe2000fffe03f */
[----:B------:R-:W-:Y:S01]  /*5cd0*/  IMAD.U32 R15, RZ, RZ, UR10 ;  /* 0x0000000aff0f7e24 */ /* 0x000fe2000f8e00ff */
[----:B------:R-:W1:Y:S01]  /*5ce0*/  SHFL.BFLY PT, R7, R4, 0x2, 0x1f ;  /* 0x0c401f0004077f89 */ /* 0x000e6200000e0000 */
[----:B------:R2:W-:Y:S06]  /*5cf0*/  BAR.ARV R9, 0x100 ;  /* 0x000400090000751d */ /* 0x0005ec0000002000 */
[----:B------:R-:W-:-:S02]  /*5d00*/  UISETP.NE.AND UP0, UPT, UR37, 0x2, UPT ;  /* 0x000000022500788c */ /* 0x000fc4000bf05270 */
[----:B------:R-:W-:Y:S06]  /*5d10*/  BAR.ARV 0x8, 0x180 ;  /* 0x0206000000007b1d */ /* 0x000fec0000002000 */
[----:B--2---:R-:W-:Y:S01]  /*5d20*/  IMAD.MOV.U32 R9, RZ, RZ, -0x800000 ;  /* 0xff800000ff097424 */ /* 0x004fe200078e00ff */
[----:B------:R-:W-:Y:S01]  /*5d30*/  USEL UR4, URZ, 0x1, UP0 ;  /* 0x000000013f047887 */ /* 0x000fe20008000000 */
[----:B0-----:R-:W-:Y:S01]  /*5d40*/  FADD.FTZ R5, R5, R6 ;  /* 0x0000000605057221 */ /* 0x001fe20000010000 */
[----:B------:R-:W-:Y:S01]  /*5d50*/  PLOP3.LUT P0, PT, PT, PT, PT, 0x8, 0x0 ;  /* 0x000000000000781c */ /* 0x000fe20003f0e170 */
[----:B------:R-:W-:Y:S01]  /*5d60*/  UIADD3 UR47, UR47, 0x1, URZ ;  /* 0x000000012f2f7890 */ /* 0x000fe2000fffe03f */
[----:B-1----:R-:W-:-:S02]  /*5d70*/  FADD.FTZ R7, R7, R4 ;  /* 0x0000000407077221 */ /* 0x002fc40000010000 */
[----:B------:R-:W0:Y:S01]  /*5d80*/  SHFL.BFLY PT, R8, R5, 0x1, 0x1f ;  /* 0x0c201f0005087f89 */ /* 0x000e2200000e0000 */
[----:B------:R-:W-:Y:S01]  /*5d90*/  IMAD.MOV.U32 R4, RZ, RZ, RZ ;  /* 0x000000ffff047224 */ /* 0x000fe200078e00ff */
[----:B------:R-:W-:Y:S02]  /*5da0*/  USEL UR37, UR37, URZ, UP0 ;  /* 0x0000003f25257287 */ /* 0x000fe40008000000 */
[----:B------:R-:W-:Y:S01]  /*5db0*/  ULOP3.LUT UR38, UR38, UR4, URZ, 0x3c, !UPT ;  /* 0x0000000426267292 */ /* 0x000fe2000f8e3c3f */
[----:B0-----:R-:W-:Y:S01]  /*5dc0*/  FADD.FTZ R11, R5, R8 ;  /* 0x00000008050b7221 */ /* 0x001fe20000010000 */
[----:B------:R-:W-:Y:S01]  /*5dd0*/  IMAD.U32 R5, RZ, RZ, UR10 ;  /* 0x0000000aff057e24 */ /* 0x000fe2000f8e00ff */
[----:B------:R-:W0:Y:S03]  /*5de0*/  SHFL.BFLY PT, R8, R7, 0x1, 0x1f ;  /* 0x0c201f0007087f89 */ /* 0x000e2600000e0000 */
[----:B------:R-:W-:-:S13]  /*5df0*/  FSETP.NE.FTZ.AND P1, PT, R11, RZ, PT ;  /* 0x000000ff0b00720b */ /* 0x000fda0003f35000 */
[----:B------:R-:W1:Y:S01]  /*5e00*/  @P1 MUFU.LG2 R6, R11 ;  /* 0x0000000b00061308 */ /* 0x000e620000000c00 */
[----:B------:R-:W-:Y:S01]  /*5e10*/  @P1 FMUL.FTZ R5, R5, 0.69314718246459960938 ;  /* 0x3f31721805051820 */ /* 0x000fe20000410000 */
[----:B0-----:R-:W-:-:S06]  /*5e20*/  FADD.FTZ R13, R7, R8 ;  /* 0x00000008070d7221 */ /* 0x001fcc0000010000 */
[----:B------:R-:W0:Y:S01]  /*5e30*/  @P1 MUFU.RCP R10, R11 ;  /* 0x0000000b000a1308 */ /* 0x000e220000001000 */
[----:B------:R-:W-:Y:S01]  /*5e40*/  IMAD.MOV.U32 R8, RZ, RZ, -0x800000 ;  /* 0xff800000ff087424 */ /* 0x000fe200078e00ff */
[----:B------:R-:W-:Y:S01]  /*5e50*/  FSETP.NE.FTZ.AND P2, PT, R13, RZ, PT ;  /* 0x000000ff0d00720b */ /* 0x000fe20003f55000 */
[----:B-1----:R-:W-:-:S04]  /*5e60*/  @P1 FMUL.FTZ R6, R6, 0.69314718246459960938 ;  /* 0x3f31721806061820 */ /* 0x002fc80000410000 */
[----:B------:R-:W-:-:S08]  /*5e70*/  @P1 FFMA.FTZ R9, R5, R0, R6 ;  /* 0x0000000005091223 */ /* 0x000fd00000010006 */
[----:B------:R-:W1:Y:S01]  /*5e80*/  @P2 MUFU.LG2 R7, R13 ;  /* 0x0000000d00072308 */ /* 0x000e620000000c00 */
[----:B------:R-:W-:Y:S01]  /*5e90*/  @P2 FMUL.FTZ R15, R15, 0.69314718246459960938 ;  /* 0x3f3172180f0f2820 */ /* 0x000fe20000410000 */
[-C--:B0-----:R-:W-:Y:S01]  /*5ea0*/  FMUL.FTZ R24, R24, R10.reuse ;  /* 0x0000000a18187220 */ /* 0x081fe20000410000 */
[-C--:B------:R-:W-:Y:S01]  /*5eb0*/  FMUL.FTZ R25, R25, R10.reuse ;  /* 0x0000000a19197220 */ /* 0x080fe20000410000 */
[-C--:B------:R-:W-:Y:S01]  /*5ec0*/  FMUL.FTZ R28, R28, R10.reuse ;  /* 0x0000000a1c1c7220 */ /* 0x080fe20000410000 */
[-C--:B------:R-:W-:Y:S01]  /*5ed0*/  FMUL.FTZ R29, R29, R10.reuse ;  /* 0x0000000a1d1d7220 */ /* 0x080fe20000410000 */
[-C--:B------:R-:W-:Y:S01]  /*5ee0*/  FMUL.FTZ R32, R32, R10.reuse ;  /* 0x0000000a20207220 */ /* 0x080fe20000410000 */
[-C--:B------:R-:W-:Y:S01]  /*5ef0*/  FMUL.FTZ R33, R33, R10.reuse ;  /* 0x0000000a21217220 */ /* 0x080fe20000410000 */
[----:B------:R-:W0:Y:S01]  /*5f00*/  @P2 MUFU.RCP R4, R13 ;  /* 0x0000000d00042308 */ /* 0x000e220000001000 */
        /* <DEDUP_REMOVED lines=123> */
[----:B------:R-:W-:-:S07]  /*66c0*/  @P2 FFMA.FTZ R8, R15, R3, R20 ;  /* 0x000000030f082223 */ /* 0x000fce0000010014 */
.L_x_9620:
        /* <DEDUP_REMOVED lines=41> */
[C---:B------:R-:W-:Y:S01]  /*6960*/  IADD3 R179, P4, R114.reuse, 0x60, RZ ;  /* 0x0000006072b37810 */ /* 0x040fe20007f9e0ff */
[--C-:B------:R-:W-:Y:S01]  /*6970*/  IMAD.X R21, RZ, RZ, R115.reuse, P1 ;  /* 0x000000ffff157224 */ /* 0x100fe200008e0673 */
[C---:B------:R-:W-:Y:S01]  /*6980*/  LOP3.LUT R13, R114.reuse, 0x380, RZ, 0xc0, !PT ;  /* 0x00000380720d7812 */ /* 0x040fe200078ec0ff */
        /* <DEDUP_REMOVED lines=13> */
[----:B------:R-:W-:Y:S01]  /*6a60*/  IMAD.X R79, RZ, RZ, R115, P1 ;  /* 0x000000ffff4f7224 */ /* 0x000fe200008e0673 */
[----:B------:R-:W-:-:S02]  /*6a70*/  SHF.R.U64 R13, R13, 0x3, RZ ;  /* 0x000000030d0d7819 */ /* 0x000fc400000012ff */
[----:B------:R-:W-:Y:S02]  /*6a80*/  LOP3.LUT R38, R179, 0x380, RZ, 0xc0, !PT ;  /* 0x00000380b3267812 */ /* 0x000fe400078ec0ff */
[C---:B------:R-:W-:Y:S02]  /*6a90*/  IADD3 R193, P4, R114.reuse, 0x8040, RZ ;  /* 0x0000804072c17810 */ /* 0x040fe40007f9e0ff */
[----:B------:R-:W-:Y:S02]  /*6aa0*/  LOP3.LUT R46, R181, 0x380, RZ, 0xc0, !PT ;  /* 0x00000380b52e7812 */ /* 0x000fe400078ec0ff */
[C---:B------:R-:W-:Y:S01]  /*6ab0*/  IADD3 R191, P0, R114.reuse, 0x8020, RZ ;  /* 0x0000802072bf7810 */ /* 0x040fe20007f1e0ff */
[--C-:B------:R-:W-:Y:S01]  /*6ac0*/  IMAD.X R99, RZ, RZ, R115.reuse, P4 ;  /* 0x000000ffff637224 */ /* 0x100fe200020e0673 */
[----:B------:R-:W-:Y:S02]  /*6ad0*/  IADD3 R197, P6, R114, 0xc000, RZ ;  /* 0x0000c00072c57810 */ /* 0x000fe40007fde0ff */
[----:B------:R-:W-:Y:S01]  /*6ae0*/  SHF.R.U64 R20, R20, 0x3, RZ ;  /* 0x0000000314147819 */ /* 0x000fe200000012ff */
[--C-:B------:R-:W-:Y:S01]  /*6af0*/  IMAD.X R95, RZ, RZ, R115.reuse, P0 ;  /* 0x000000ffff5f7224 */ /* 0x100fe200000e0673 */
[----:B------:R-:W-:Y:S01]  /*6b00*/  LOP3.LUT R54, R183, 0x380, RZ, 0xc0, !PT ;  /* 0x00000380b7367812 */ /* 0x000fe200078ec0ff */
[----:B------:R-:W-:Y:S01]  /*6b10*/  IMAD.X R107, RZ, RZ, R115, P6 ;  /* 0x000000ffff6b7224 */ /* 0x000fe200030e0673 */
[----:B------:R-:W-:-:S02]  /*6b20*/  IADD3 R195, P3, R114, 0x8060, RZ ;  /* 0x0000806072c37810 */ /* 0x000fc40007f7e0ff */
[C---:B------:R-:W-:Y:S02]  /*6b30*/  IADD3 R3, P5, R114.reuse, 0xc020, RZ ;  /* 0x0000c02072037810 */ /* 0x040fe40007fbe0ff */
[C---:B------:R-:W-:Y:S01]  /*6b40*/  IADD3 R174, P2, R114.reuse, 0xc040, RZ ;  /* 0x0000c04072ae7810 */ /* 0x040fe20007f5e0ff */
[--C-:B------:R-:W-:Y:S01]  /*6b50*/  IMAD.X R103, RZ, RZ, R115.reuse, P3 ;  /* 0x000000ffff677224 */ /* 0x100fe200018e0673 */
[----:B------:R-:W-:Y:S01]  /*6b60*/  IADD3 R6, P1, R114, 0xc060, RZ ;  /* 0x0000c06072067810 */ /* 0x000fe20007f3e0ff */
[--C-:B------:R-:W-:Y:S01]  /*6b70*/  IMAD.X R111, RZ, RZ, R115.reuse, P5 ;  /* 0x000000ffff6f7224 */ /* 0x100fe200028e0673 */
[----:B------:R-:W-:Y:S02]  /*6b80*/  SHF.R.U64 R30, R30, 0x3, RZ ;  /* 0x000000031e1e7819 */ /* 0x000fe400000012ff */
[----:B------:R-:W-:Y:S01]  /*6b90*/  LOP3.LUT R62, R185, 0x380, RZ, 0xc0, !PT ;  /* 0x00000380b93e7812 */ /* 0x000fe200078ec0ff */
[--C-:B------:R-:W-:Y:S01]  /*6ba0*/  IMAD.X R15, RZ, RZ, R115.reuse, P1 ;  /* 0x000000ffff0f7224 */ /* 0x100fe200008e0673 */
[----:B------:R-:W-:Y:S01]  /*6bb0*/  LOP3.LUT R114, R13, R114, RZ, 0x3c, !PT ;  /* 0x000000720d727212 */ /* 0x000fe200078e3cff */
[----:B------:R-:W-:Y:S01]  /*6bc0*/  IMAD.X R13, RZ, RZ, R115, P2 ;  /* 0x000000ffff0d7224 */ /* 0x000fe200010e0673 */
[----:B------:R-:W-:-:S02]  /*6bd0*/  SHF.R.U64 R38, R38, 0x3, RZ ;  /* 0x0000000326267819 */ /* 0x000fc400000012ff */
[----:B------:R-:W-:Y:S02]  /*6be0*/  LOP3.LUT R70, R187, 0x380, RZ, 0xc0, !PT ;  /* 0x00000380bb467812 */ /* 0x000fe400078ec0ff */
[----:B------:R-:W-:Y:S02]  /*6bf0*/  SHF.R.U64 R46, R46, 0x3, RZ ;  /* 0x000000032e2e7819 */ /* 0x000fe400000012ff */
[----:B------:R-:W-:Y:S02]  /*6c00*/  LOP3.LUT R78, R189, 0x380, RZ, 0xc0, !PT ;  /* 0x00000380bd4e7812 */ /* 0x000fe400078ec0ff */
[----:B------:R-:W-:Y:S02]  /*6c10*/  LOP3.LUT R98, R193, 0x380, RZ, 0xc0, !PT ;  /* 0x00000380c1627812 */ /* 0x000fe400078ec0ff */
[----:B------:R-:W-:Y:S02]  /*6c20*/  LOP3.LUT R20, R20, R175, RZ, 0x3c, !PT ;  /* 0x000000af14147212 */ /* 0x000fe400078e3cff */
[----:B------:R-:W-:-:S02]  /*6c30*/  SHF.R.U64 R54, R54, 0x3, RZ ;  /* 0x0000000336367819 */ /* 0x000fc400000012ff */
[----:B------:R-:W-:Y:S02]  /*6c40*/  LOP3.LUT R94, R191, 0x380, RZ, 0xc0, !PT ;  /* 0x00000380bf5e7812 */ /* 0x000fe400078ec0ff */
[----:B------:R-:W-:Y:S02]  /*6c50*/  LOP3.LUT R106, R197, 0x380, RZ, 0xc0, !PT ;  /* 0x00000380c56a7812 */ /* 0x000fe400078ec0ff */
[----:B------:R-:W-:Y:S02]  /*6c60*/  LOP3.LUT R30, R30, R177, RZ, 0x3c, !PT ;  /* 0x000000b11e1e7212 */ /* 0x000fe400078e3cff */
[----:B------:R-:W-:Y:S02]  /*6c70*/  SHF.R.U64 R62, R62, 0x3, RZ ;  /* 0x000000033e3e7819 */ /* 0x000fe400000012ff */
[----:B------:R-:W-:Y:S02]  /*6c80*/  LOP3.LUT R38, R38, R179, RZ, 0x3c, !PT ;  /* 0x000000b326267212 */ /* 0x000fe400078e3cff */
[----:B------:R-:W-:-:S02]  /*6c90*/  SHF.R.U64 R70, R70, 0x3, RZ ;  /* 0x0000000346467819 */ /* 0x000fc400000012ff */
[----:B------:R-:W-:Y:S02]  /*6ca0*/  LOP3.LUT R102, R195, 0x380, RZ, 0xc0, !PT ;  /* 0x00000380c3667812 */ /* 0x000fe400078ec0ff */
[----:B------:R-:W-:Y:S01]  /*6cb0*/  MOV R114, R114 ;  /* 0x0000007200727202 */ /* 0x000fe20000000f00 */
[----:B------:R-:W-:Y:S01]  /*6cc0*/  BAR.SYNC.DEFER_BLOCKING 0x1, 0x100 ;  /* 0x0044000000007b1d */ /* 0x000fe20000010000 */
[----:B------:R-:W-:Y:S02]  /*6cd0*/  LOP3.LUT R14, R3, 0x380, RZ, 0xc0, !PT ;  /* 0x00000380030e7812 */ /* 0x000fe400078ec0ff */
[----:B------:R-:W-:Y:S02]  /*6ce0*/  LOP3.LUT R46, R46, R181, RZ, 0x3c, !PT ;  /* 0x000000b52e2e7212 */ /* 0x000fe400078e3cff */
[----:B------:R-:W-:Y:S02]  /*6cf0*/  SHF.R.U64 R78, R78, 0x3, RZ ;  /* 0x000000034e4e7819 */ /* 0x000fe400000012ff */
[----:B------:R-:W-:-:S02]  /*6d00*/  SHF.R.U64 R98, R98, 0x3, RZ ;  /* 0x0000000362627819 */ /* 0x000fc400000012ff */
[----:B------:R-:W-:Y:S02]  /*6d10*/  LOP3.LUT R115, R6, 0x380, RZ, 0xc0, !PT ;  /* 0x0000038006737812 */ /* 0x000fe400078ec0ff */
[----:B------:R-:W-:Y:S02]  /*6d20*/  LOP3.LUT R54, R54, R183, RZ, 0x3c, !PT ;  /* 0x000000b736367212 */ /* 0x000fe400078e3cff */
[----:B------:R-:W-:Y:S02]  /*6d30*/  SHF.R.U64 R94, R94, 0x3, RZ ;  /* 0x000000035e5e7819 */ /* 0x000fe400000012ff */
[----:B------:R-:W-:Y:S02]  /*6d40*/  SHF.R.U64 R106, R106, 0x3, RZ ;  /* 0x000000036a6a7819 */ /* 0x000fe400000012ff */
[----:B------:R-:W-:Y:S02]  /*6d50*/  MOV R20, R20 ;  /* 0x0000001400147202 */ /* 0x000fe40000000f00 */
[----:B------:R-:W-:-:S02]  /*6d60*/  LOP3.LUT R62, R62, R185, RZ, 0x3c, !PT ;  /* 0x000000b93e3e7212 */ /* 0x000fc400078e3cff */
[----:B------:R-:W-:Y:S02]  /*6d70*/  LOP3.LUT R110, R174, 0x380, RZ, 0xc0, !PT ;  /* 0x00000380ae6e7812 */ /* 0x000fe400078ec0ff */
[----:B------:R-:W-:Y:S01]  /*6d80*/  MOV R30, R30 ;  /* 0x0000001e001e7202 */ /* 0x000fe20000000f00 */
[----:B------:R0:W-:Y:S01]  /*6d90*/  STSM.16.M88.4 [R114], R24 ;  /* 0x0000001872007844 */ /* 0x0001e20000000200 */
[----:B------:R-:W-:Y:S02]  /*6da0*/  LOP3.LUT R70, R70, R187, RZ, 0x3c, !PT ;  /* 0x000000bb46467212 */ /* 0x000fe400078e3cff */
[----:B------:R-:W-:Y:S01]  /*6db0*/  SHF.R.U64 R102, R102, 0x3, RZ ;  /* 0x0000000366667819 */ /* 0x000fe200000012ff */
[----:B------:R-:W-:Y:S01]  /*6dc0*/  STSM.16.M88.4 [R20], R32 ;  /* 0x0000002014007844 */ /* 0x000fe20000000200 */
[----:B------:R-:W-:Y:S02]  /*6dd0*/  SHF.R.U64 R14, R14, 0x3, RZ ;  /* 0x000000030e0e7819 */ /* 0x000fe400000012ff */
[----:B------:R-:W-:Y:S01]  /*6de0*/  MOV R38, R38 ;  /* 0x0000002600267202 */ /* 0x000fe20000000f00 */
[----:B------:R-:W-:Y:S01]  /*6df0*/  STSM.16.M88.4 [R30], R40 ;  /* 0x000000281e007844 */ /* 0x000fe20000000200 */
[----:B------:R-:W-:-:S02]  /*6e00*/  LOP3.LUT R78, R78, R189, RZ, 0x3c, !PT ;  /* 0x000000bd4e4e7212 */ /* 0x000fc400078e3cff */
[----:B------:R-:W-:Y:S01]  /*6e10*/  LOP3.LUT R98, R98, R193, RZ, 0x3c, !PT ;  /* 0x000000c162627212 */ /* 0x000fe200078e3cff */
[----:B------:R-:W-:Y:S01]  /*6e20*/  STSM.16.M88.4 [R38], R48 ;  /* 0x0000003026007844 */ /* 0x000fe20000000200 */
[----:B------:R-:W-:Y:S02]  /*6e30*/  SHF.R.U64 R115, R115, 0x3, RZ ;  /* 0x0000000373737819 */ /* 0x000fe400000012ff */
[----:B------:R-:W-:Y:S02]  /*6e40*/  MOV R46, R46 ;  /* 0x0000002e002e7202 */ /* 0x000fe40000000f00 */
[----:B------:R-:W-:Y:S02]  /*6e50*/  F2FP.F16.F32.PACK_AB R59, R155, R59 ;  /* 0x0000003b9b3b723e */ /* 0x000fe400000000ff */
[----:B------:R-:W-:Y:S02]  /*6e60*/  F2FP.F16.F32.PACK_AB R65, R154, R66 ;  /* 0x000000429a41723e */ /* 0x000fe400000000ff */
[----:B------:R-:W-:Y:S01]  /*6e70*/  F2FP.F16.F32.PACK_AB R72, R73, R72 ;  /* 0x000000484948723e */ /* 0x000fe200000000ff */
[----:B------:R-:W-:Y:S01]  /*6e80*/  STSM.16.M88.4 [R46], R56 ;  /* 0x000000382e007844 */ /* 0x000fe20000000200 */
[----:B------:R-:W-:-:S02]  /*6e90*/  LOP3.LUT R94, R94, R191, RZ, 0x3c, !PT ;  /* 0x000000bf5e5e7212 */ /* 0x000fc400078e3cff */
[----:B------:R-:W-:Y:S02]  /*6ea0*/  LOP3.LUT R106, R106, R197, RZ, 0x3c, !PT ;  /* 0x000000c56a6a7212 */ /* 0x000fe400078e3cff */
[----:B------:R-:W-:Y:S02]  /*6eb0*/  MOV R54, R54 ;  /* 0x0000003600367202 */ /* 0x000fe40000000f00 */
[----:B------:R-:W-:Y:S02]  /*6ec0*/  F2FP.F16.F32.PACK_AB R66, R69, R68 ;  /* 0x000000444542723e */ /* 0x000fe400000000ff */
[----:B------:R-:W-:Y:S02]  /*6ed0*/  F2FP.F16.F32.PACK_AB R67, R153, R67 ;  /* 0x000000439943723e */ /* 0x000fe400000000ff */
[----:B------:R-:W-:Y:S02]  /*6ee0*/  F2FP.F16.F32.PACK_AB R73, R152, R74 ;  /* 0x0000004a9849723e */ /* 0x000fe400000000ff */
[----:B------:R-:W-:Y:S01]  /*6ef0*/  F2FP.F16.F32.PACK_AB R80, R81, R80 ;  /* 0x000000505150723e */ /* 0x000fe200000000ff */
[----:B------:R-:W-:Y:S01]  /*6f00*/  STSM.16.M88.4 [R54], R64 ;  /* 0x0000004036007844 */ /* 0x000fe20000000200 */
[----:B------:R-:W-:-:S02]  /*6f10*/  SHF.R.U64 R29, R110, 0x3, RZ ;  /* 0x000000036e1d7819 */ /* 0x000fc400000012ff */
[----:B------:R-:W-:Y:S02]  /*6f20*/  MOV R62, R62 ;  /* 0x0000003e003e7202 */ /* 0x000fe40000000f00 */
[----:B------:R-:W-:Y:S02]  /*6f30*/  F2FP.F16.F32.PACK_AB R74, R77, R76 ;  /* 0x0000004c4d4a723e */ /* 0x000fe400000000ff */
[----:B------:R-:W-:Y:S01]  /*6f40*/  F2FP.F16.F32.PACK_AB R75, R11, R75 ;  /* 0x0000004b0b4b723e */ /* 0x000fe200000000ff */
[----:B------:R-:W-:Y:S01]  /*6f50*/  IMAD.U32 R11, RZ, RZ, UR9 ;  /* 0x00000009ff0b7e24 */ /* 0x000fe2000f8e00ff */
[----:B------:R-:W-:Y:S01]  /*6f60*/  F2FP.F16.F32.PACK_AB R81, R10, R82 ;  /* 0x000000520a51723e */ /* 0x000fe200000000ff */
[----:B------:R-:W-:Y:S01]  /*6f70*/  IMAD.U32 R10, RZ, RZ, UR8 ;  /* 0x00000008ff0a7e24 */ /* 0x000fe2000f8e00ff */
[----:B------:R-:W-:Y:S01]  /*6f80*/  LOP3.LUT R102, R102, R195, RZ, 0x3c, !PT ;  /* 0x000000c366667212 */ /* 0x000fe200078e3cff */
[----:B------:R-:W-:Y:S01]  /*6f90*/  STSM.16.M88.4 [R62], R72 ;  /* 0x000000483e007844 */ /* 0x000fe20000000200 */
[----:B------:R-:W-:Y:S01]  /*6fa0*/  LOP3.LUT R110, R14, R3, RZ, 0x3c, !PT ;  /* 0x000000030e6e7212 */ /* 0x000fe200078e3cff */
[----:B------:R-:W-:Y:S01]  /*6fb0*/  ULDC.64 UR8, c[0x0][0xc08] ;  /* 0x0003020000087ab9 */ /* 0x000fe20000000a00 */
[----:B------:R-:W-:-:S02]  /*6fc0*/  MOV R70, R70 ;  /* 0x0000004600467202 */ /* 0x000fc40000000f00 */
[----:B------:R-:W-:Y:S02]  /*6fd0*/  F2FP.F16.F32.PACK_AB R82, R85, R84 ;  /* 0x000000545552723e */ /* 0x000fe400000000ff */
[----:B------:R-:W-:Y:S02]  /*6fe0*/  F2FP.F16.F32.PACK_AB R83, R83, R86 ;  /* 0x000000565353723e */ /* 0x000fe400000000ff */
[----:B------:R-:W-:Y:S02]  /*6ff0*/  LOP3.LUT R14, R115, R6, RZ, 0x3c, !PT ;  /* 0x00000006730e7212 */ /* 0x000fe400078e3cff */
[----:B------:R-:W-:Y:S01]  /*7000*/  MOV R78, R78 ;  /* 0x0000004e004e7202 */ /* 0x000fe20000000f00 */
[----:B------:R1:W-:Y:S01]  /*7010*/  STSM.16.M88.4 [R70], R80 ;  /* 0x0000005046007844 */ /* 0x0003e20000000200 */
[----:B------:R-:W-:Y:S02]  /*7020*/  MOV R3, R98 ;  /* 0x0000006200037202 */ /* 0x000fe40000000f00 */
[----:B------:R-:W-:-:S02]  /*7030*/  F2FP.F16.F32.PACK_AB R84, R89, R88 ;  /* 0x000000585954723e */ /* 0x000fc400000000ff */
[----:B------:R-:W-:Y:S02]  /*7040*/  F2FP.F16.F32.PACK_AB R85, R91, R90 ;  /* 0x0000005a5b55723e */ /* 0x000fe400000000ff */
[----:B------:R-:W-:Y:S02]  /*7050*/  F2FP.F16.F32.PACK_AB R86, R93, R92 ;  /* 0x0000005c5d56723e */ /* 0x000fe400000000ff */
[----:B------:R-:W-:Y:S02]  /*7060*/  F2FP.F16.F32.PACK_AB R87, R163, R87 ;  /* 0x00000057a357723e */ /* 0x000fe400000000ff */
[----:B------:R-:W-:Y:S02]  /*7070*/  F2FP.F16.F32.PACK_AB R96, R97, R96 ;  /* 0x000000606160723e */ /* 0x000fe400000000ff */
[----:B------:R-:W-:Y:S01]  /*7080*/  MOV R94, R94 ;  /* 0x0000005e005e7202 */ /* 0x000fe20000000f00 */
[----:B------:R-:W-:Y:S01]  /*7090*/  STSM.16.M88.4 [R78], R84 ;  /* 0x000000544e007844 */ /* 0x000fe20000000200 */
[----:B------:R-:W-:-:S02]  /*70a0*/  MOV R6, R106 ;  /* 0x0000006a00067202 */ /* 0x000fc40000000f00 */
[----:B------:R-:W-:Y:S02]  /*70b0*/  F2FP.F16.F32.PACK_AB R104, R105, R104 ;  /* 0x000000686968723e */ /* 0x000fe400000000ff */
[----:B------:R-:W-:Y:S02]  /*70c0*/  LOP3.LUT R12, R29, R174, RZ, 0x3c, !PT ;  /* 0x000000ae1d0c7212 */ /* 0x000fe400078e3cff */
[----:B------:R-:W-:Y:S02]  /*70d0*/  F2FP.F16.F32.PACK_AB R112, R113, R112 ;  /* 0x000000707170723e */ /* 0x000fe400000000ff */
[----:B------:R-:W-:Y:S02]  /*70e0*/  F2FP.F16.F32.PACK_AB R120, R121, R120 ;  /* 0x000000787978723e */ /* 0x000fe400000000ff */
[----:B------:R-:W-:Y:S02]  /*70f0*/  MOV R102, R102 ;  /* 0x0000006600667202 */ /* 0x000fe40000000f00 */
[----:B0-----:R-:W-:-:S02]  /*7100*/  F2FP.F16.F32.PACK_AB R114, R117, R116 ;  /* 0x000000747572723e */ /* 0x001fc400000000ff */
[----:B------:R-:W-:Y:S02]  /*7110*/  F2FP.F16.F32.PACK_AB R128, R129, R128 ;  /* 0x000000808180723e */ /* 0x000fe400000000ff */
[----:B------:R-:W-:Y:S02]  /*7120*/  F2FP.F16.F32.PACK_AB R136, R137, R136 ;  /* 0x000000888988723e */ /* 0x000fe400000000ff */
[----:B------:R-:W-:Y:S02]  /*7130*/  MOV R110, R110 ;  /* 0x0000006e006e7202 */ /* 0x000fe40000000f00 */
[----:B------:R-:W-:Y:S02]  /*7140*/  F2FP.F16.F32.PACK_AB R144, R145, R144 ;  /* 0x000000909190723e */ /* 0x000fe400000000ff */
[----:B------:R-:W-:Y:S01]  /*7150*/  PLOP3.LUT P0, PT, PT, PT, UP0, 0x80, 0x0 ;  /* 0x000000000000781c */ /* 0x000fe20003f0f008 */
[----:B------:R-:W-:Y:S01]  /*7160*/  UISETP.NE.U32.AND UP1, UPT, UR8, URZ, UPT ;  /* 0x0000003f0800728c */ /* 0x000fe2000bf25070 */
[----:B------:R-:W-:Y:S01]  /*7170*/  F2FP.F16.F32.PACK_AB R97, R165, R164 ;  /* 0x000000a4a561723e */ /* 0x000fe200000000ff */
[----:B------:R-:W-:Y:S01]  /*7180*/  ULDC UR7, c[0x0][0xa88] ;  /* 0x0002a20000077ab9 */ /* 0x000fe20000000800 */
[----:B------:R-:W-:Y:S01]  /*7190*/  F2FP.F16.F32.PACK_AB R98, R101, R100 ;  /* 0x000000646562723e */ /* 0x000fe200000000ff */
[----:B------:R-:W-:Y:S01]  /*71a0*/  UMOV UR4, URZ ;  /* 0x0000003f00047c82 */ /* 0x000fe20008000000 */
[----:B------:R-:W-:Y:S01]  /*71b0*/  F2FP.F16.F32.PACK_AB R99, R167, R166 ;  /* 0x000000a6a763723e */ /* 0x000fe200000000ff */
[----:B-1----:R-:W0:Y:S01]  /*71c0*/  LDC R80, c[0x0][0xbe8] ;  /* 0x0002fa00ff507b82 */ /* 0x002e220000000800 */
[----:B------:R-:W-:-:S02]  /*71d0*/  F2FP.F16.F32.PACK_AB R105, R169, R168 ;  /* 0x000000a8a969723e */ /* 0x000fc400000000ff */
[----:B------:R-:W-:Y:S01]  /*71e0*/  F2FP.F16.F32.PACK_AB R106, R109, R108 ;  /* 0x0000006c6d6a723e */ /* 0x000fe200000000ff */
[----:B------:R-:W-:Y:S01]  /*71f0*/  STSM.16.M88.4 [R94], R96 ;  /* 0x000000605e007844 */ /* 0x000fe20000000200 */
[----:B------:R-:W-:Y:S02]  /*7200*/  F2FP.F16.F32.PACK_AB R107, R171, R170 ;  /* 0x000000aaab6b723e */ /* 0x000fe400000000ff */
[----:B------:R-:W-:Y:S02]  /*7210*/  F2FP.F16.F32.PACK_AB R113, R173, R172 ;  /* 0x000000acad71723e */ /* 0x000fe400000000ff */
[----:B------:R-:W-:Y:S01]  /*7220*/  F2FP.F16.F32.PACK_AB R115, R119, R118 ;  /* 0x000000767773723e */ /* 0x000fe200000000ff */
[----:B------:R1:W-:Y:S01]  /*7230*/  STSM.16.M88.4 [R3], R104 ;  /* 0x0000006803007844 */ /* 0x0003e20000000200 */
[----:B------:R-:W-:Y:S02]  /*7240*/  F2FP.F16.F32.PACK_AB R121, R123, R122 ;  /* 0x0000007a7b79723e */ /* 0x000fe400000000ff */
[----:B------:R-:W-:Y:S01]  /*7250*/  F2FP.F16.F32.PACK_AB R122, R125, R124 ;  /* 0x0000007c7d7a723e */ /* 0x000fe200000000ff */
[----:B------:R-:W-:Y:S01]  /*7260*/  STSM.16.M88.4 [R102], R112 ;  /* 0x0000007066007844 */ /* 0x000fe20000000200 */
[----:B------:R-:W-:-:S02]  /*7270*/  F2FP.F16.F32.PACK_AB R123, R127, R126 ;  /* 0x0000007e7f7b723e */ /* 0x000fc400000000ff */
[----:B------:R-:W-:Y:S02]  /*7280*/  F2FP.F16.F32.PACK_AB R129, R131, R130 ;  /* 0x000000828381723e */ /* 0x000fe400000000ff */
[----:B------:R-:W-:Y:S01]  /*7290*/  F2FP.F16.F32.PACK_AB R130, R133, R132 ;  /* 0x000000848582723e */ /* 0x000fe200000000ff */
[----:B------:R-:W-:Y:S01]  /*72a0*/  STSM.16.M88.4 [R6], R120 ;  /* 0x0000007806007844 */ /* 0x000fe20000000200 */
[----:B------:R-:W-:Y:S02]  /*72b0*/  F2FP.F16.F32.PACK_AB R131, R135, R134 ;  /* 0x000000868783723e */ /* 0x000fe400000000ff */
[----:B------:R-:W-:Y:S02]  /*72c0*/  F2FP.F16.F32.PACK_AB R137, R139, R138 ;  /* 0x0000008a8b89723e */ /* 0x000fe400000000ff */
[----:B------:R-:W-:Y:S01]  /*72d0*/  MOV R12, R12 ;  /* 0x0000000c000c7202 */ /* 0x000fe20000000f00 */
[----:B------:R-:W-:Y:S01]  /*72e0*/  STSM.16.M88.4 [R110], R128 ;  /* 0x000000806e007844 */ /* 0x000fe20000000200 */
[----:B------:R-:W-:-:S02]  /*72f0*/  F2FP.F16.F32.PACK_AB R138, R141, R140 ;  /* 0x0000008c8d8a723e */ /* 0x000fc400000000ff */
[----:B------:R-:W-:Y:S02]  /*7300*/  F2FP.F16.F32.PACK_AB R139, R143, R142 ;  /* 0x0000008e8f8b723e */ /* 0x000fe400000000ff */
[----:B------:R-:W-:Y:S02]  /*7310*/  F2FP.F16.F32.PACK_AB R145, R147, R146 ;  /* 0x000000929391723e */ /* 0x000fe400000000ff */
[----:B------:R-:W-:Y:S01]  /*7320*/  MOV R14, R14 ;  /* 0x0000000e000e7202 */ /* 0x000fe20000000f00 */
[----:B------:R-:W-:Y:S01]  /*7330*/  STSM.16.M88.4 [R12], R136 ;  /* 0x000000880c007844 */ /* 0x000fe20000000200 */
[----:B------:R-:W-:Y:S02]  /*7340*/  F2FP.F16.F32.PACK_AB R146, R149, R148 ;  /* 0x000000949592723e */ /* 0x000fe400000000ff */
[----:B------:R-:W-:-:S05]  /*7350*/  F2FP.F16.F32.PACK_AB R147, R151, R150 ;  /* 0x000000969793723e */ /* 0x000fca00000000ff */
[----:B------:R2:W-:Y:S01]  /*7360*/  STSM.16.M88.4 [R14], R144 ;  /* 0x000000900e007844 */ /* 0x0005e20000000200 */
[----:B------:R-:W-:Y:S06]  /*7370*/  BAR.SYNC.DEFER_BLOCKING 0x1, 0x100 ;  /* 0x0044000000007b1d */ /* 0x000fec0000010000 */
[----:B-1----:R-:W3:Y:S01]  /*7380*/  @P0 LDG.E R3, desc[UR40][R10.64] ;  /* 0x000000280a030981 */ /* 0x002ee2000c1e1900 */
[----:B------:R-:W-:Y:S01]  /*7390*/  UISETP.NE.AND.EX UP1, UPT, UR9, URZ, UPT, UP1 ;  /* 0x0000003f0900728c */ /* 0x000fe2000bf25310 */
[----:B0-----:R-:W-:Y:S01]  /*73a0*/  ISETP.NE.AND P1, PT, R80, 0x1, PT ;  /* 0x000000015000780c */ /* 0x001fe20003f25270 */
[----:B--2---:R-:W-:-:S04]  /*73b0*/  IMAD.U32 R14, RZ, RZ, UR44 ;  /* 0x0000002cff0e7e24 */ /* 0x004fc8000f8e00ff */
[----:B------:R-:W-:-:S05]  /*73c0*/  PLOP3.LUT P2, PT, PT, PT, UP1, 0x80, 0x0 ;  /* 0x000000000000781c */ /* 0x000fca0003f4f018 */
[----:B------:R-:W-:-:S03]  /*73d0*/  @UP1 ULEA UR8, UP2, UR46, UR8, 0x2 ;  /* 0x000000082e081291 */ /* 0x000fc6000f84103f */
[----:B------:R-:W0:Y:S01]  /*73e0*/  @P1 LDC R6, c[0x0][0xbec] ;  /* 0x0002fb00ff061b82 */ /* 0x000e220000000800 */
[----:B------:R-:W-:Y:S02]  /*73f0*/  @UP1 ULEA.HI.X UR9, UR46, UR9, UR45, 0x2, UP2 ;  /* 0x000000092e091291 */ /* 0x000fe400090f142d */
[----:B------:R-:W-:-:S04]  /*7400*/  IMAD.U32 R20, RZ, RZ, UR8 ;  /* 0x00000008ff147e24 */ /* 0x000fc8000f8e00ff */
[----:B------:R-:W-:Y:S01]  /*7410*/  IMAD.U32 R21, RZ, RZ, UR9 ;  /* 0x00000009ff157e24 */ /* 0x000fe2000f8e00ff */
[----:B------:R-:W1:Y:S01]  /*7420*/  @P1 LDC R13, c[0x0][0xbf0] ;  /* 0x0002fc00ff0d1b82 */ /* 0x000e620000000800 */
[----:B---3--:R-:W-:Y:S01]  /*7430*/  @P0 R2UR UR4, R3 ;  /* 0x00000000030402ca */ /* 0x008fe200000e0000 */
[----:B------:R-:W-:-:S06]  /*7440*/  IMAD.U32 R3, RZ, RZ, UR7 ;  /* 0x00000007ff037e24 */ /* 0x000fcc000f8e00ff */
[----:B------:R2:W5:Y:S01]  /*7450*/  @P2 LDG.E R3, desc[UR40][R20.64] ;  /* 0x0000002814032981 */ /* 0x000562000c1e1900 */
[----:B01----:R-:W-:Y:S07]  /*7460*/  @P2 BRA `(.L_x_9643) ;  /* 0x0000000000102947 */ /* 0x003fee0003800000 */
[----:B------:R-:W-:Y:S05]  /*7470*/  @!P0 BRA `(.L_x_9643) ;  /* 0x00000000000c8947 */ /* 0x000fea0003800000 */
[----:B------:R-:W3:Y:S04]  /*7480*/  LDG.E R12, desc[UR40][R10.64] ;  /* 0x000000280a0c7981 */ /* 0x000ee8000c1e1900 */
[----:B-----5:R-:W3:Y:S02]  /*7490*/  LDG.E R3, desc[UR40][R10.64+0x4] ;  /* 0x000004280a037981 */ /* 0x020ee4000c1e1900 */
[----:B---3--:R-:W-:-:S07]  /*74a0*/  IMAD.IADD R3, R3, 0x1, -R12 ;  /* 0x0000000103037824 */ /* 0x008fce00078e0a0c */
.L_x_9643:
[----:B------:R-:W-:Y:S01]  /*74b0*/  USHF.R.S32.HI UR14, URZ, 0x1f, UR43 ;  /* 0x0000001f3f0e7899 */ /* 0x000fe2000801142b */
[----:B------:R-:W-:Y:S01]  /*74c0*/  IMAD R15, R14, 0x80, R203 ;  /* 0x000000800e0f7824 */ /* 0x000fe200078e02cb */
[----:B------:R-:W-:Y:S01]  /*74d0*/  ULDC.64 UR12, c[0x0][0xb90] ;  /* 0x0002e400000c7ab9 */ /* 0x000fe20000000a00 */
[----:B------:R-:W-:Y:S01]  /*74e0*/  USHF.R.S32.HI UR11, URZ, 0x1f, UR4 ;  /* 0x0000001f3f0b7899 */ /* 0x000fe20008011404 */
[----:B------:R-:W-:Y:S01]  /*74f0*/  IMAD R11, R22, 0x40, R2 ;  /* 0x00000040160b7824 */ /* 0x000fe200078e0202 */
[----:B------:R-:W-:Y:S01]  /*7500*/  UIMAD UR7, UR14, UR12, URZ ;  /* 0x0000000c0e0772a4 */ /* 0x000fe2000f8e023f */
[----:B------:R-:W-:Y:S01]  /*7510*/  @P1 IMAD.HI.U32 R6, R15, R6, RZ ;  /* 0x000000060f061227 */ /* 0x000fe200078e00ff */
[----:B------:R-:W-:Y:S01]  /*7520*/  UMOV UR10, UR4 ;  /* 0x00000004000a7c82 */ /* 0x000fe20008000000 */
[----:B------:R-:W-:Y:S02]  /*7530*/  USEL UR45, UR45, URZ, !UP0 ;  /* 0x0000003f2d2d7287 */ /* 0x000fe4000c000000 */
[----:B------:R-:W-:Y:S01]  /*7540*/  UIMAD.WIDE.U32 UR8, UR43, UR12, UR10 ;  /* 0x0000000c2b0872a5 */ /* 0x000fe2000f8e000a */
[----:B------:R-:W-:Y:S01]  /*7550*/  IMAD.MOV.U32 R10, RZ, RZ, R15 ;  /* 0x000000ffff0a7224 */ /* 0x000fe200078e000f */
[----:B------:R-:W-:Y:S01]  /*7560*/  UIMAD UR7, UR43, UR13, UR7 ;  /* 0x0000000d2b0772a4 */ /* 0x000fe2000f8e0207 */
[----:B------:R-:W-:Y:S01]  /*7570*/  @P1 SHF.R.U32.HI R10, RZ, R13, R6 ;  /* 0x0000000dff0a1219 */ /* 0x000fe20000011606 */
[----:B------:R-:W-:Y:S01]  /*7580*/  USEL UR46, UR46, URZ, !UP0 ;  /* 0x0000003f2e2e7287 */ /* 0x000fe2000c000000 */
[----:B------:R-:W-:Y:S01]  /*7590*/  IMAD.WIDE R4, R11, 0x2, R4 ;  /* 0x000000020b047825 */ /* 0x000fe200078e0204 */
[----:B------:R-:W-:Y:S01]  /*75a0*/  ULDC.64 UR12, c[0x0][0xb98] ;  /* 0x0002e600000c7ab9 */ /* 0x000fe20000000a00 */
[----:B------:R-:W-:Y:S01]  /*75b0*/  UIADD3 UR9, UR9, UR7, URZ ;  /* 0x0000000709097290 */ /* 0x000fe2000fffe03f */
[--C-:B------:R-:W-:Y:S01]  /*75c0*/  SHF.R.S32.HI R6, RZ, 0x1f, R10.reuse ;  /* 0x0000001fff067819 */ /* 0x100fe2000001140a */
[----:B------:R-:W-:Y:S01]  /*75d0*/  UIMAD UR7, UR45, UR12, URZ ;  /* 0x0000000c2d0772a4 */ /* 0x000fe2000f8e023f */
[----:B------:R-:W-:Y:S01]  /*75e0*/  IMAD.MOV R13, RZ, RZ, -R10 ;  /* 0x000000ffff0d7224 */ /* 0x000fe200078e0a0a */
[----:B------:R-:W-:Y:S01]  /*75f0*/  UIMAD.WIDE.U32 UR8, UR46, UR12, UR8 ;  /* 0x0000000c2e0872a5 */ /* 0x000fe2000f8e0008 */
[----:B------:R-:W-:Y:S01]  /*7600*/  IADD3 R37, P2, R4, 0x5000, RZ ;  /* 0x0000500004257810 */ /* 0x000fe20007f5e0ff */
[----:B------:R-:W-:Y:S01]  /*7610*/  UIMAD UR7, UR46, UR13, UR7 ;  /* 0x0000000d2e0772a4 */ /* 0x000fe2000f8e0207 */
[----:B------:R-:W-:Y:S01]  /*7620*/  IMAD R13, R80, R13, R15 ;  /* 0x0000000d500d7224 */ /* 0x000fe200078e020f */
[----:B------:R-:W-:Y:S01]  /*7630*/  IADD3 R25, P5, R4, 0x1000, RZ ;  /* 0x0000100004197810 */ /* 0x000fe20007fbe0ff */
[----:B-----5:R-:W-:Y:S01]  /*7640*/  IMAD R84, R3, R80, RZ ;  /* 0x0000005003547224 */ /* 0x020fe200078e02ff */
[----:B------:R-:W-:Y:S01]  /*7650*/  IADD3 R10, P0, R10, UR8, RZ ;  /* 0x000000080a0a7c10 */ /* 0x000fe2000ff1e0ff */
[----:B------:R-:W-:Y:S01]  /*7660*/  ULDC.64 UR12, c[0x0][0xaa0] ;  /* 0x0002a800000c7ab9 */ /* 0x000fe20000000a00 */
[----:B------:R-:W-:Y:S01]  /*7670*/  IMAD.U32 R11, RZ, RZ, UR7 ;  /* 0x00000007ff0b7e24 */ /* 0x000fe2000f8e00ff */
[----:B------:R-:W-:-:S02]  /*7680*/  IADD3 R29, P4, R4, 0x2000, RZ ;  /* 0x00002000041d7810 */ /* 0x000fc40007f9e0ff */
[----:B------:R-:W-:Y:S02]  /*7690*/  IADD3 R57, P3, R4, 0x4000, RZ ;  /* 0x0000400004397810 */ /* 0x000fe40007f7e0ff */
[----:B------:R-:W-:Y:S01]  /*76a0*/  IADD3.X R11, R6, UR9, R11, P0, !PT ;  /* 0x00000009060b7c10 */ /* 0x000fe200087fe40b */
[----:B------:R-:W-:Y:S01]  /*76b0*/  ULDC.64 UR8, c[0x0][0xb88] ;  /* 0x0002e20000087ab9 */ /* 0x000fe20000000a00 */
[----:B------:R-:W-:Y:S02]  /*76c0*/  SHF.R.S32.HI R6, RZ, 0x1f, R13 ;  /* 0x0000001fff067819 */ /* 0x000fe4000001140d */
[----:B------:R-:W-:Y:S01]  /*76d0*/  IADD3 R33, P0, R4, 0x3000, RZ ;  /* 0x0000300004217810 */ /* 0x000fe20007f1e0ff */
[----:B------:R-:W-:Y:S01]  /*76e0*/  IMAD.WIDE.U32 R10, R13, UR8, R10 ;  /* 0x000000080d0a7c25 */ /* 0x000fe2000f8e000a */
[----:B------:R-:W-:Y:S02]  /*76f0*/  LOP3.LUT R36, R37, 0x380, RZ, 0xc0, !PT ;  /* 0x0000038025247812 */ /* 0x000fe400078ec0ff */
[----:B------:R-:W-:Y:S01]  /*7700*/  LOP3.LUT R32, R33, 0x380, RZ, 0xc0, !PT ;  /* 0x0000038021207812 */ /* 0x000fe200078ec0ff */
[----:B------:R-:W-:Y:S01]  /*7710*/  IMAD R6, R6, UR8, RZ ;  /* 0x0000000806067c24 */ /* 0x000fe2000f8e02ff */
[----:B------:R-:W-:-:S02]  /*7720*/  LOP3.LUT R24, R25, 0x380, RZ, 0xc0, !PT ;  /* 0x0000038019187812 */ /* 0x000fc400078ec0ff */
[----:B------:R-:W-:Y:S01]  /*7730*/  SHF.R.U64 R32, R32, 0x3, RZ ;  /* 0x0000000320207819 */ /* 0x000fe200000012ff */
[----:B------:R-:W-:Y:S01]  /*7740*/  IMAD R15, R13, UR9, R6 ;  /* 0x000000090d0f7c24 */ /* 0x000fe2000f8e0206 */
[----:B------:R-:W-:Y:S01]  /*7750*/  LOP3.LUT R28, R29, 0x380, RZ, 0xc0, !PT ;  /* 0x000003801d1c7812 */ /* 0x000fe200078ec0ff */
[----:B------:R-:W-:Y:S01]  /*7760*/  ULDC.64 UR8, c[0x0][0xb50] ;  /* 0x0002d40000087ab9 */ /* 0x000fe20000000a00 */
[----:B------:R-:W-:Y:S01]  /*7770*/  LOP3.LUT R56, R57, 0x380, RZ, 0xc0, !PT ;  /* 0x0000038039387812 */ /* 0x000fe200078ec0ff */
[----:B------:R-:W-:Y:S01]  /*7780*/  IMAD.IADD R11, R11, 0x1, R15 ;  /* 0x000000010b0b7824 */ /* 0x000fe200078e020f */
[----:B------:R-:W-:Y:S01]  /*7790*/  LEA R14, P6, R10, UR8, 0x2 ;  /* 0x000000080a0e7c11 */ /* 0x000fe2000f8c10ff */
[----:B------:R-:W-:Y:S01]  /*77a0*/  IMAD.U32 R6, RZ, RZ, UR44 ;  /* 0x0000002cff067e24 */ /* 0x000fe2000f8e00ff */
[----:B------:R-:W-:Y:S01]  /*77b0*/  LOP3.LUT R32, R32, R33, RZ, 0x3c, !PT ;  /* 0x0000002120207212 */ /* 0x000fe200078e3cff */
[----:B------:R-:W-:Y:S01]  /*77c0*/  IMAD.X R33, RZ, RZ, R5, P0 ;  /* 0x000000ffff217224 */ /* 0x000fe200000e0605 */
[----:B------:R-:W-:Y:S01]  /*77d0*/  SHF.R.U64 R36, R36, 0x3, RZ ;  /* 0x0000000324247819 */ /* 0x000fe200000012ff */
[----:B--2---:R-:W-:Y:S01]  /*77e0*/  SHFL.IDX PT, R20, R14, RZ, 0x1c1f ;  /* 0x001c1fff0e147589 */ /* 0x004fe200000e0000 */
[----:B------:R-:W-:Y:S01]  /*77f0*/  SHF.R.U64 R24, R24, 0x3, RZ ;  /* 0x0000000318187819 */ /* 0x000fe200000012ff */
[----:B------:R-:W-:Y:S01]  /*7800*/  IMAD R27, R6, 0x80, R201 ;  /* 0x00000080061b7824 */ /* 0x000fe200078e02c9 */
[----:B------:R-:W-:Y:S01]  /*7810*/  SHF.R.U64 R28, R28, 0x3, RZ ;  /* 0x000000031c1c7819 */ /* 0x000fe200000012ff */
[----:B------:R-:W-:Y:S01]  /*7820*/  SHFL.IDX PT, R50, R14, 0x1, 0x1c1f ;  /* 0x003c1f000e327f89 */ /* 0x000fe200000e0000 */
[----:B------:R-:W-:Y:S01]  /*7830*/  SHF.R.U64 R56, R56, 0x3, RZ ;  /* 0x0000000338387819 */ /* 0x000fe200000012ff */
[----:B------:R-:W-:Y:S01]  /*7840*/  VIADD R6, R27, 0x8 ;  /* 0x000000081b067836 */ /* 0x000fe20000000000 */
[----:B------:R-:W-:-:S02]  /*7850*/  IADD3 R61, P0, R4, 0x9000, RZ ;  /* 0x00009000043d7810 */ /* 0x000fc40007f1e0ff */
[----:B------:R-:W-:Y:S02]  /*7860*/  LEA.HI.X R15, R10, UR9, R11, 0x2, P6 ;  /* 0x000000090a0f7c11 */ /* 0x000fe4000b0f140b */
        /* <DEDUP_REMOVED lines=9> */
[----:B------:R-:W0:Y:S01]  /*7900*/  SHFL.IDX PT, R21, R15, RZ, 0x1c1f ;  /* 0x001c1fff0f157589 */ /* 0x000e2200000e0000 */
[----:B------:R-:W-:-:S02]  /*7910*/  IADD3 R11, P2, R4, 0xb000, RZ ;  /* 0x0000b000040b7810 */ /* 0x000fc40007f5e0ff */
[C---:B------:R-:W-:Y:S01]  /*7920*/  IADD3 R41, P6, R4.reuse, 0x6000, RZ ;  /* 0x0000600004297810 */ /* 0x040fe20007fde0ff */
[----:B------:R-:W1:Y:S01]  /*7930*/  SHFL.IDX PT, R51, R15, 0x1, 0x1c1f ;  /* 0x003c1f000f337f89 */ /* 0x000e6200000e0000 */
        /* <DEDUP_REMOVED lines=11> */
[----:B------:R-:W-:-:S02]  /*79f0*/  SHF.R.U64 R10, R10, 0x3, RZ ;  /* 0x000000030a0a7819 */ /* 0x000fc400000012ff */
[----:B------:R-:W-:Y:S02]  /*7a00*/  SHF.R.U64 R40, R40, 0x3, RZ ;  /* 0x0000000328287819 */ /* 0x000fe400000012ff */
[----:B------:R-:W-:Y:S02]  /*7a10*/  SHF.R.U64 R44, R44, 0x3, RZ ;  /* 0x000000032c2c7819 */ /* 0x000fe400000012ff */
[----:B------:R-:W-:Y:S02]  /*7a20*/  SHF.R.U64 R68, R68, 0x3, RZ ;  /* 0x0000000344447819 */ /* 0x000fe400000012ff */
[----:B------:R-:W-:Y:S02]  /*7a30*/  SHF.R.U64 R48, R48, 0x3, RZ ;  /* 0x0000000330307819 */ /* 0x000fe400000012ff */
[----:B------:R-:W-:Y:S02]  /*7a40*/  LOP3.LUT P0, RZ, R23, 0x3, RZ, 0xc0, !PT ;  /* 0x0000000317ff7812 */ /* 0x000fe4000780c0ff */
        /* <DEDUP_REMOVED lines=10> */
[----:B------:R-:W-:-:S02]  /*7af0*/  ISETP.GE.OR P2, PT, R27, R84, P0 ;  /* 0x000000541b00720c */ /* 0x000fc40000746670 */
[----:B------:R-:W-:Y:S02]  /*7b00*/  ISETP.GE.OR P0, PT, R6, R84, P0 ;  /* 0x000000540600720c */ /* 0x000fe40000706670 */
[C---:B------:R-:W-:Y:S02]  /*7b10*/  IADD3 R77, P6, R4.reuse, 0xc000, RZ ;  /* 0x0000c000044d7810 */ /* 0x040fe40007fde0ff */
[C---:B------:R-:W-:Y:S02]  /*7b20*/  IADD3 R73, P5, R4.reuse, 0xd000, RZ ;  /* 0x0000d00004497810 */ /* 0x040fe40007fbe0ff */
[C---:B------:R-:W-:Y:S02]  /*7b30*/  IADD3 R65, P4, R4.reuse, 0xe000, RZ ;  /* 0x0000e00004417810 */ /* 0x040fe40007f9e0ff */
[C---:B------:R-:W-:Y:S02]  /*7b40*/  LOP3.LUT R13, R4.reuse, 0x380, RZ, 0xc0, !PT ;  /* 0x00000380040d7812 */ /* 0x040fe400078ec0ff */
[----:B------:R-:W-:Y:S01]  /*7b50*/  IADD3 R12, P3, R4, 0xf000, RZ ;  /* 0x0000f000040c7810 */ /* 0x000fe20007f7e0ff */
[----:B0-----:R0:W-:Y:S01]  /*7b60*/  @!P2 ST.E desc[UR40][R20.64], R9 ;  /* 0x000000091400a985 */ /* 0x0011e2000c101928 */
[----:B------:R-:W-:-:S02]  /*7b70*/  LOP3.LUT R76, R77, 0x380, RZ, 0xc0, !PT ;  /* 0x000003804d4c7812 */ /* 0x000fc400078ec0ff */
[----:B------:R-:W-:Y:S01]  /*7b80*/  LOP3.LUT R72, R73, 0x380, RZ, 0xc0, !PT ;  /* 0x0000038049487812 */ /* 0x000fe200078ec0ff */
[----:B-1----:R1:W-:Y:S01]  /*7b90*/  @!P0 ST.E desc[UR40][R50.64], R8 ;  /* 0x0000000832008985 */ /* 0x0023e2000c101928 */
[----:B------:R-:W-:Y:S01]  /*7ba0*/  LOP3.LUT R64, R65, 0x380, RZ, 0xc0, !PT ;  /* 0x0000038041407812 */ /* 0x000fe200078ec0ff */
[----:B------:R-:W-:Y:S01]  /*7bb0*/  IMAD.X R53, RZ, RZ, R5, P3 ;  /* 0x000000ffff357224 */ /* 0x000fe200018e0605 */
[----:B------:R-:W-:Y:S01]  /*7bc0*/  SHF.R.U64 R13, R13, 0x3, RZ ;  /* 0x000000030d0d7819 */ /* 0x000fe200000012ff */
[----:B------:R-:W-:Y:S01]  /*7bd0*/  UIMAD UR7, UR11, UR12, URZ ;  /* 0x0000000c0b0772a4 */ /* 0x000fe2000f8e023f */
[----:B------:R-:W-:Y:S01]  /*7be0*/  LOP3.LUT R3, R12, 0x380, RZ, 0xc0, !PT ;  /* 0x000003800c037812 */ /* 0x000fe200078ec0ff */
[----:B------:R-:W-:Y:S01]  /*7bf0*/  UIMAD.WIDE.U32 UR8, UR4, UR12, URZ ;  /* 0x0000000c040872a5 */ /* 0x000fe2000f8e003f */
[----:B------:R-:W-:Y:S01]  /*7c00*/  SHF.R.U64 R76, R76, 0x3, RZ ;  /* 0x000000034c4c7819 */ /* 0x000fe200000012ff */
[----:B0-----:R-:W0:Y:S01]  /*7c10*/  @P1 LDC R21, c[0x0][0xbf0] ;  /* 0x0002fc00ff151b82 */ /* 0x001e220000000800 */
[----:B------:R-:W-:Y:S01]  /*7c20*/  SHF.R.U64 R72, R72, 0x3, RZ ;  /* 0x0000000348487819 */ /* 0x000fe200000012ff */
[----:B------:R-:W-:Y:S01]  /*7c30*/  ULDC.64 UR10, c[0x0][0xae8] ;  /* 0x0002ba00000a7ab9 */ /* 0x000fe20000000a00 */
[----:B------:R-:W-:Y:S01]  /*7c40*/  SHF.R.U64 R64, R64, 0x3, RZ ;  /* 0x0000000340407819 */ /* 0x000fe200000012ff */
[----:B------:R-:W-:Y:S01]  /*7c50*/  IMAD.U32 R20, RZ, RZ, UR44 ;  /* 0x0000002cff147e24 */ /* 0x000fe2000f8e00ff */
[----:B------:R-:W-:Y:S01]  /*7c60*/  LOP3.LUT R4, R13, R4, RZ, 0x3c, !PT ;  /* 0x000000040d047212 */ /* 0x000fe200078e3cff */
[----:B------:R-:W5:Y:S01]  /*7c70*/  LD.E.128 R24, desc[UR40][R24.64] ;  /* 0x0000002818187980 */ /* 0x000f62000c101d00 */
[----:B------:R-:W-:-:S02]  /*7c80*/  SHF.R.U64 R3, R3, 0x3, RZ ;  /* 0x0000000303037819 */ /* 0x000fc400000012ff */
[----:B------:R-:W-:Y:S01]  /*7c90*/  LOP3.LUT R76, R76, R77, RZ, 0x3c, !PT ;  /* 0x0000004d4c4c7212 */ /* 0x000fe200078e3cff */
[--C-:B------:R-:W-:Y:S01]  /*7ca0*/  IMAD.X R77, RZ, RZ, R5.reuse, P6 ;  /* 0x000000ffff4d7224 */ /* 0x100fe200030e0605 */
[----:B------:R-:W-:Y:S01]  /*7cb0*/  LOP3.LUT R72, R72, R73, RZ, 0x3c, !PT ;  /* 0x0000004948487212 */ /* 0x000fe200078e3cff */
[--C-:B------:R-:W-:Y:S01]  /*7cc0*/  IMAD.X R73, RZ, RZ, R5.reuse, P5 ;  /* 0x000000ffff497224 */ /* 0x100fe200028e0605 */
[----:B------:R-:W-:Y:S01]  /*7cd0*/  LOP3.LUT R64, R64, R65, RZ, 0x3c, !PT ;  /* 0x0000004140407212 */ /* 0x000fe200078e3cff */
[----:B------:R-:W-:Y:S01]  /*7ce0*/  IMAD.X R65, RZ, RZ, R5, P4 ;  /* 0x000000ffff417224 */ /* 0x000fe200020e0605 */
[----:B------:R-:W-:Y:S01]  /*7cf0*/  LOP3.LUT R52, R3, R12, RZ, 0x3c, !PT ;  /* 0x0000000c03347212 */ /* 0x000fe200078e3cff */
[----:B------:R-:W-:Y:S01]  /*7d00*/  UIMAD UR7, UR4, UR13, UR7 ;  /* 0x0000000d040772a4 */ /* 0x000fe2000f8e0207 */
[----:B------:R2:W5:Y:S01]  /*7d10*/  LD.E.128 R12, desc[UR40][R4.64] ;  /* 0x00000028040c7980 */ /* 0x000562000c101d00 */
[----:B------:R-:W-:Y:S02]  /*7d20*/  IMAD R3, R19, 0x20, R22 ;  /* 0x0000002013037824 */ /* 0x000fe400078e0216 */
[----:B------:R-:W-:Y:S01]  /*7d30*/  IMAD.U32 R87, RZ, RZ, UR44 ;  /* 0x0000002cff577e24 */ /* 0x000fe2000f8e00ff */
[----:B------:R-:W5:Y:S04]  /*7d40*/  LD.E.128 R28, desc[UR40][R28.64] ;  /* 0x000000281c1c7980 */ /* 0x000f68000c101d00 */
[----:B------:R-:W5:Y:S01]  /*7d50*/  LD.E.128 R32, desc[UR40][R32.64] ;  /* 0x0000002820207980 */ /* 0x000f62000c101d00 */
[----:B--2---:R-:W2:Y:S01]  /*7d60*/  @P1 LDC R5, c[0x0][0xbec] ;  /* 0x0002fb00ff051b82 */ /* 0x004ea20000000800 */
[----:B------:R-:W-:-:S02]  /*7d70*/  UIADD3 UR9, UR9, UR7, URZ ;  /* 0x0000000709097290 */ /* 0x000fc4000fffe03f */
[----:B------:R-:W5:Y:S01]  /*7d80*/  LD.E.128 R56, desc[UR40][R56.64] ;  /* 0x0000002838387980 */ /* 0x000f62000c101d00 */
[----:B------:R-:W-:Y:S01]  /*7d90*/  UIMAD UR4, UR14, UR10, URZ ;  /* 0x0000000a0e0472a4 */ /* 0x000fe2000f8e023f */
[----:B------:R-:W-:Y:S01]  /*7da0*/  IMAD R20, R20, 0x80, R3 ;  /* 0x0000008014147824 */ /* 0x000fe200078e0203 */
[----:B------:R-:W-:Y:S01]  /*7db0*/  UIMAD.WIDE.U32 UR8, UR43, UR10, UR8 ;  /* 0x0000000a2b0872a5 */ /* 0x000fe2000f8e0008 */
[----:B------:R-:W5:Y:S01]  /*7dc0*/  LD.E.128 R36, desc[UR40][R36.64] ;  /* 0x0000002824247980 */ /* 0x000f62000c101d00 */
[----:B------:R-:W-:-:S03]  /*7dd0*/  UIMAD UR4, UR43, UR11, UR4 ;  /* 0x0000000b2b0472a4 */ /* 0x000fc6000f8e0204 */
[----:B------:R-:W-:Y:S01]  /*7de0*/  ULDC.64 UR10, c[0x0][0xaf0] ;  /* 0x0002bc00000a7ab9 */ /* 0x000fe20000000a00 */
[----:B------:R-:W-:Y:S01]  /*7df0*/  UIADD3 UR9, UR9, UR4, URZ ;  /* 0x0000000409097290 */ /* 0x000fe2000fffe03f */
[----:B------:R-:W5:Y:S01]  /*7e00*/  LD.E.128 R40, desc[UR40][R40.64] ;  /* 0x0000002828287980 */ /* 0x000f62000c101d00 */
[----:B------:R-:W-:Y:S01]  /*7e10*/  UIMAD UR4, UR45, UR10, URZ ;  /* 0x0000000a2d0472a4 */ /* 0x000fe2000f8e023f */
[----:B------:R-:W-:Y:S01]  /*7e20*/  IMAD.MOV.U32 R3, RZ, RZ, R20 ;  /* 0x000000ffff037224 */ /* 0x000fe200078e0014 */
[----:B------:R-:W-:Y:S01]  /*7e30*/  UIMAD.WIDE.U32 UR8, UR46, UR10, UR8 ;  /* 0x0000000a2e0872a5 */ /* 0x000fe2000f8e0008 */
[----:B------:R-:W5:Y:S01]  /*7e40*/  LD.E.128 R44, desc[UR40][R44.64] ;  /* 0x000000282c2c7980 */ /* 0x000f62000c101d00 */
[----:B------:R-:W-:-:S03]  /*7e50*/  UIMAD UR4, UR46, UR11, UR4 ;  /* 0x0000000b2e0472a4 */ /* 0x000fc6000f8e0204 */
[----:B------:R-:W5:Y:S01]  /*7e60*/  LD.E.128 R68, desc[UR40][R68.64] ;  /* 0x0000002844447980 */ /* 0x000f62000c101d00 */
[----:B--2---:R-:W-:Y:S01]  /*7e70*/  @P1 IMAD.HI.U32 R4, R20, R5, RZ ;  /* 0x0000000514041227 */ /* 0x004fe200078e00ff */
[----:B------:R-:W-:Y:S02]  /*7e80*/  UIADD3 UR4, UR9, UR4, URZ ;  /* 0x0000000409047290 */ /* 0x000fe4000fffe03f */
[----:B------:R-:W5:Y:S02]  /*7e90*/  LD.E.128 R60, desc[UR40][R60.64] ;  /* 0x000000283c3c7980 */ /* 0x000f64000c101d00 */
[----:B0-----:R-:W-:Y:S01]  /*7ea0*/  @P1 SHF.R.U32.HI R3, RZ, R21, R4 ;  /* 0x00000015ff031219 */ /* 0x001fe20000011604 */
[----:B------:R-:W-:Y:S01]  /*7eb0*/  IMAD.U32 R4, RZ, RZ, UR8 ;  /* 0x00000008ff047e24 */ /* 0x000fe2000f8e00ff */
[----:B-1----:R-:W5:Y:S02]  /*7ec0*/  LD.E.128 R48, desc[UR40][R48.64] ;  /* 0x0000002830307980 */ /* 0x002f64000c101d00 */
[--C-:B------:R-:W-:Y:S01]  /*7ed0*/  SHF.R.S32.HI R6, RZ, 0x1f, R3.reuse ;  /* 0x0000001fff067819 */ /* 0x100fe20000011403 */
[----:B------:R-:W-:Y:S01]  /*7ee0*/  IMAD.MOV R21, RZ, RZ, -R3 ;  /* 0x000000ffff157224 */ /* 0x000fe200078e0a03 */
[----:B------:R-:W5:Y:S01]  /*7ef0*/  LD.E.128 R8, desc[UR40][R10.64] ;  /* 0x000000280a087980 */ /* 0x000f62000c101d00 */
[----:B------:R-:W-:Y:S01]  /*7f00*/  IMAD.U32 R5, RZ, RZ, UR9 ;  /* 0x00000009ff057e24 */ /* 0x000fe2000f8e00ff */
[----:B------:R-:W-:Y:S01]  /*7f10*/  ULDC.64 UR8, c[0x0][0xae0] ;  /* 0x0002b80000087ab9 */ /* 0x000fe20000000a00 */
[----:B------:R-:W-:Y:S01]  /*7f20*/  IMAD.U32 R5, RZ, RZ, UR4 ;  /* 0x00000004ff057e24 */ /* 0x000fe2000f8e00ff */
[----:B------:R-:W5:Y:S01]  /*7f30*/  LD.E.128 R76, desc[UR40][R76.64] ;  /* 0x000000284c4c7980 */ /* 0x000f62000c101d00 */
[----:B------:R-:W-:-:S02]  /*7f40*/  IMAD R6, R6, UR8, RZ ;  /* 0x0000000806067c24 */ /* 0x000fc4000f8e02ff */
[----:B------:R-:W-:Y:S01]  /*7f50*/  IMAD R21, R80, R21, R20 ;  /* 0x0000001550157224 */ /* 0x000fe200078e0214 */
[----:B------:R-:W5:Y:S01]  /*7f60*/  LD.E.128 R72, desc[UR40][R72.64] ;  /* 0x0000002848487980 */ /* 0x000f62000c101d00 */
[C---:B------:R-:W-:Y:S02]  /*7f70*/  IMAD R81, R3.reuse, UR9, R6 ;  /* 0x0000000903517c24 */ /* 0x040fe4000f8e0206 */
[----:B------:R-:W-:Y:S01]  /*7f80*/  IMAD.WIDE.U32 R4, R3, UR8, R4 ;  /* 0x0000000803047c25 */ /* 0x000fe2000f8e0004 */
[----:B------:R-:W5:Y:S01]  /*7f90*/  LD.E.128 R64, desc[UR40][R64.64] ;  /* 0x0000002840407980 */ /* 0x000f62000c101d00 */
[----:B------:R-:W-:Y:S01]  /*7fa0*/  SHF.R.S32.HI R3, RZ, 0x1f, R21 ;  /* 0x0000001fff037819 */ /* 0x000fe20000011415 */
[----:B------:R-:W-:Y:S02]  /*7fb0*/  ULDC.64 UR8, c[0x0][0xad8] ;  /* 0x0002b60000087ab9 */ /* 0x000fe40000000a00 */
[----:B------:R-:W5:Y:S01]  /*7fc0*/  LD.E.128 R52, desc[UR40][R52.64] ;  /* 0x0000002834347980 */ /* 0x000f62000c101d00 */
[----:B------:R-:W-:Y:S01]  /*7fd0*/  IMAD R87, R87, 0x80, R22 ;  /* 0x0000008057577824 */ /* 0x000fe200078e0216 */
        /* <DEDUP_REMOVED lines=8> */
[----:B------:R-:W-:Y:S02]  /*8060*/  VIADD R3, R87, 0x20 ;  /* 0x0000002057037836 */ /* 0x000fe40000000000 */
[C---:B------:R-:W-:Y:S02]  /*8070*/  IMAD R81, R21.reuse, UR9, R6 ;  /* 0x0000000915517c24 */ /* 0x040fe4000f8e0206 */
[----:B------:R-:W-:Y:S01]  /*8080*/  IMAD.WIDE.U32 R4, R21, UR8, R4 ;  /* 0x0000000815047c25 */ /* 0x000fe2000f8e0004 */
[-C--:B------:R-:W-:Y:S01]  /*8090*/  ISETP.GE.AND P1, PT, R3, R84.reuse, PT ;  /* 0x000000540300720c */ /* 0x080fe20003f26270 */
[----:B------:R-:W-:Y:S01]  /*80a0*/  ULDC.64 UR8, c[0x0][0xa80] ;  /* 0x0002a00000087ab9 */ /* 0x000fe20000000a00 */
[C---:B------:R-:W-:Y:S01]  /*80b0*/  ISETP.GE.AND P2, PT, R87.reuse, R84, PT ;  /* 0x000000545700720c */ /* 0x040fe20003f46270 */
[----:B------:R-:W-:Y:S01]  /*80c0*/  VIADD R3, R87, 0x40 ;  /* 0x0000004057037836 */ /* 0x000fe20000000000 */
[----:B------:R-:W-:Y:S01]  /*80d0*/  LEA R6, P3, R4, UR8, 0x1 ;  /* 0x0000000804067c11 */ /* 0x000fe2000f8608ff */
[----:B------:R-:W-:-:S02]  /*80e0*/  IMAD.IADD R5, R5, 0x1, R81 ;  /* 0x0000000105057824 */ /* 0x000fc400078e0251 */
[----:B------:R-:W-:Y:S01]  /*80f0*/  VIADD R0, R0, 0x22820 ;  /* 0x0002282000007836 */ /* 0x000fe20000000000 */
[----:B------:R-:W-:Y:S02]  /*8100*/  ISETP.GE.AND P0, PT, R3, R84, PT ;  /* 0x000000540300720c */ /* 0x000fe40003f06270 */
[----:B------:R-:W-:Y:S02]  /*8110*/  LEA.HI.X R3, R4, UR9, R5, 0x1, P3 ;  /* 0x0000000904037c11 */ /* 0x000fe400098f0c05 */
[----:B------:R-:W-:Y:S01]  /*8120*/  PRMT R0, RZ, 0x654, R0 ;  /* 0x00000654ff007816 */ /* 0x000fe20000000000 */
[----:B0-----:R0:W1:Y:S01]  /*8130*/  SHFL.IDX PT, R85, R6, RZ, 0x181f ;  /* 0x00181fff06557589 */ /* 0x00106200000e0000 */
[----:B------:R-:W-:Y:S02]  /*8140*/  BSSY B1, `(.L_x_9644) ;  /* 0x0000015000017945 */ /* 0x000fe40003800000 */
[----:B------:R0:W-:Y:S01]  /*8150*/  SYNCS.ARRIVE.TRANS64.RED.A1T0 RZ, [R0+URZ], RZ ;  /* 0x000000ff00ff79a7 */ /* 0x0001e2000810043f */
[----:B------:R0:W2:Y:S01]  /*8160*/  SHFL.IDX PT, R83, R3, RZ, 0x181f ;  /* 0x00181fff03537589 */ /* 0x0000a200000e0000 */
[----:B------:R-:W-:Y:S05]  /*8170*/  @P2 BRA `(.L_x_9645) ;  /* 0x0000000000442947 */ /* 0x000fea0003800000 */
[----:B------:R-:W-:Y:S02]  /*8180*/  ULDC UR4, c[0x0][0xac8] ;  /* 0x0002b20000047ab9 */ /* 0x000fe40000000800 */
[----:B------:R-:W-:Y:S02]  /*8190*/  ISETP.GE.AND P5, PT, R2, UR4, PT ;  /* 0x0000000402007c0c */ /* 0x000fe4000bfa6270 */
[----:B------:R-:W-:Y:S02]  /*81a0*/  ISETP.GE.AND P4, PT, R17, UR4, PT ;  /* 0x0000000411007c0c */ /* 0x000fe4000bf86270 */
[----:B------:R-:W-:Y:S02]  /*81b0*/  ISETP.GE.AND P3, PT, R16, UR4, PT ;  /* 0x0000000410007c0c */ /* 0x000fe4000bf66270 */
[----:B------:R-:W-:-:S07]  /*81c0*/  ISETP.GE.AND P2, PT, R18, UR4, PT ;  /* 0x0000000412007c0c */ /* 0x000fce000bf46270 */
[----:B-1----:R-:W-:-:S04]  /*81d0*/  @!P5 LEA R4, P6, R2, R85, 0x1 ;  /* 0x000000550204d211 */ /* 0x002fc800078c08ff */
[----:B--2---:R-:W-:Y:S02]  /*81e0*/  @!P5 LEA.HI.X R5, R2, R83, R208, 0x1, P6 ;  /* 0x000000530205d211 */ /* 0x004fe400030f0cd0 */
[----:B------:R-:W-:-:S03]  /*81f0*/  @!P4 LEA R20, P6, R17, R85, 0x1 ;  /* 0x000000551114c211 */ /* 0x000fc600078c08ff */
[----:B-----5:R3:W-:Y:S01]  /*8200*/  @!P5 ST.E.128 desc[UR40][R4.64], R12 ;  /* 0x0000000c0400d985 */ /* 0x0207e2000c101d28 */
[----:B------:R-:W-:Y:S02]  /*8210*/  @!P4 LEA.HI.X R21, R17, R83, R207, 0x1, P6 ;  /* 0x000000531115c211 */ /* 0x000fe400030f0ccf */
[----:B------:R-:W-:-:S03]  /*8220*/  @!P3 LEA R80, P6, R16, R85, 0x1 ;  /* 0x000000551050b211 */ /* 0x000fc600078c08ff */
[----:B------:R3:W-:Y:S01]  /*8230*/  @!P4 ST.E.128 desc[UR40][R20.64], R56 ;  /* 0x000000381400c985 */ /* 0x0007e2000c101d28 */
[----:B------:R-:W-:Y:S02]  /*8240*/  @!P3 LEA.HI.X R81, R16, R83, R206, 0x1, P6 ;  /* 0x000000531051b211 */ /* 0x000fe400030f0cce */
[----:B------:R-:W-:-:S03]  /*8250*/  @!P2 LEA R82, P6, R18, R85, 0x1 ;  /* 0x000000551252a211 */ /* 0x000fc600078c08ff */
[----:B------:R3:W-:Y:S01]  /*8260*/  @!P3 ST.E.128 desc[UR40][R80.64], R68 ;  /* 0x000000445000b985 */ /* 0x0007e2000c101d28 */
[----:B------:R-:W-:-:S05]  /*8270*/  @!P2 LEA.HI.X R83, R18, R83, R205, 0x1, P6 ;  /* 0x000000531253a211 */ /* 0x000fca00030f0ccd */
[----:B------:R3:W-:Y:S04]  /*8280*/  @!P2 ST.E.128 desc[UR40][R82.64], R76 ;  /* 0x0000004c5200a985 */ /* 0x0007e8000c101d28 */
.L_x_9645:
[----:B------:R-:W-:Y:S05]  /*8290*/  BSYNC B1 ;  /* 0x0000000000017941 */ /* 0x000fea0003800000 */
.L_x_9644:
[----:B---3--:R3:W4:Y:S01]  /*82a0*/  SHFL.IDX PT, R21, R3, 0x1, 0x181f ;  /* 0x00381f0003157f89 */ /* 0x00872200000e0000 */
[----:B------:R-:W-:Y:S03]  /*82b0*/  BSSY B1, `(.L_x_9646) ;  /* 0x0000014000017945 */ /* 0x000fe60003800000 */
[----:B-----5:R3:W0:Y:S01]  /*82c0*/  SHFL.IDX PT, R15, R6, 0x1, 0x181f ;  /* 0x00381f00060f7f89 */ /* 0x02062200000e0000 */
[----:B------:R-:W-:Y:S05]  /*82d0*/  @P1 BRA `(.L_x_9647) ;  /* 0x0000000000441947 */ /* 0x000fea0003800000 */
[----:B------:R-:W-:Y:S02]  /*82e0*/  ULDC UR4, c[0x0][0xac8] ;  /* 0x0002b20000047ab9 */ /* 0x000fe40000000800 */
[----:B------:R-:W-:Y:S02]  /*82f0*/  ISETP.GE.AND P4, PT, R2, UR4, PT ;  /* 0x0000000402007c0c */ /* 0x000fe4000bf86270 */
[----:B------:R-:W-:Y:S02]  /*8300*/  ISETP.GE.AND P3, PT, R17, UR4, PT ;  /* 0x0000000411007c0c */ /* 0x000fe4000bf66270 */
[----:B------:R-:W-:Y:S02]  /*8310*/  ISETP.GE.AND P2, PT, R16, UR4, PT ;  /* 0x0000000410007c0c */ /* 0x000fe4000bf46270 */
[----:B------:R-:W-:-:S07]  /*8320*/  ISETP.GE.AND P1, PT, R18, UR4, PT ;  /* 0x0000000412007c0c */ /* 0x000fce000bf26270 */
[CC--:B0-----:R-:W-:Y:S02]  /*8330*/  @!P4 LEA R4, P6, R2.reuse, R15.reuse, 0x1 ;  /* 0x0000000f0204c211 */ /* 0x0c1fe400078c08ff */
[C---:B------:R-:W-:Y:S02]  /*8340*/  @!P3 LEA R12, P5, R17.reuse, R15, 0x1 ;  /* 0x0000000f110cb211 */ /* 0x040fe400078a08ff */
[----:B----4-:R-:W-:Y:S02]  /*8350*/  @!P4 LEA.HI.X R5, R2, R21, R208, 0x1, P6 ;  /* 0x000000150205c211 */ /* 0x010fe400030f0cd0 */
[----:B------:R-:W-:Y:S02]  /*8360*/  @!P2 LEA R14, P6, R16, R15, 0x1 ;  /* 0x0000000f100ea211 */ /* 0x000fe400078c08ff */
[----:B------:R-:W-:Y:S01]  /*8370*/  @!P3 LEA.HI.X R13, R17, R21, R207, 0x1, P5 ;  /* 0x00000015110db211 */ /* 0x000fe200028f0ccf */
[----:B------:R0:W-:Y:S01]  /*8380*/  @!P4 ST.E.128 desc[UR40][R4.64], R24 ;  /* 0x000000180400c985 */ /* 0x0001e2000c101d28 */
[----:B------:R-:W-:-:S02]  /*8390*/  @!P1 LEA R20, P5, R18, R15, 0x1 ;  /* 0x0000000f12149211 */ /* 0x000fc400078a08ff */
[-C--:B------:R-:W-:Y:S01]  /*83a0*/  @!P2 LEA.HI.X R15, R16, R21.reuse, R206, 0x1, P6 ;  /* 0x00000015100fa211 */ /* 0x080fe200030f0cce */
[----:B------:R0:W-:Y:S01]  /*83b0*/  @!P3 ST.E.128 desc[UR40][R12.64], R36 ;  /* 0x000000240c00b985 */ /* 0x0001e2000c101d28 */
[----:B------:R-:W-:-:S03]  /*83c0*/  @!P1 LEA.HI.X R21, R18, R21, R205, 0x1, P5 ;  /* 0x0000001512159211 */ /* 0x000fc600028f0ccd */
[----:B------:R0:W-:Y:S04]  /*83d0*/  @!P2 ST.E.128 desc[UR40][R14.64], R60 ;  /* 0x0000003c0e00a985 */ /* 0x0001e8000c101d28 */
[----:B------:R0:W-:Y:S02]  /*83e0*/  @!P1 ST.E.128 desc[UR40][R20.64], R72 ;  /* 0x0000004814009985 */ /* 0x0001e4000c101d28 */
.L_x_9647:
[----:B------:R-:W-:Y:S05]  /*83f0*/  BSYNC B1 ;  /* 0x0000000000017941 */ /* 0x000fea0003800000 */
.L_x_9646:
[----:B0---4-:R0:W4:Y:S01]  /*8400*/  SHFL.IDX PT, R21, R3, 0x2, 0x181f ;  /* 0x00581f0003157f89 */ /* 0x01112200000e0000 */
        /* <DEDUP_REMOVED lines=11> */
[----:B----4-:R-:W-:Y:S02]  /*84c0*/  @!P3 LEA.HI.X R5, R2, R21, R208, 0x1, P6 ;  /* 0x000000150205b211 */ /* 0x010fe400030f0cd0 */
[----:B------:R-:W-:Y:S02]  /*84d0*/  @!P0 LEA R20, P6, R18, R13, 0x1 ;  /* 0x0000000d12148211 */ /* 0x000fe400078c08ff */
[-C--:B------:R-:W-:Y:S01]  /*84e0*/  @!P2 LEA.HI.X R13, R17, R21.reuse, R207, 0x1, P5 ;  /* 0x00000015110da211 */ /* 0x080fe200028f0ccf */
[----:B------:R0:W-:Y:S01]  /*84f0*/  @!P3 ST.E.128 desc[UR40][R4.64], R28 ;  /* 0x0000001c0400b985 */ /* 0x0001e2000c101d28 */
[----:B------:R-:W-:-:S02]  /*8500*/  @!P1 LEA.HI.X R15, R16, R21, R206, 0x1, P4 ;  /* 0x00000015100f9211 */ /* 0x000fc400020f0cce */
[----:B------:R-:W-:Y:S01]  /*8510*/  @!P0 LEA.HI.X R21, R18, R21, R205, 0x1, P6 ;  /* 0x0000001512158211 */ /* 0x000fe200030f0ccd */
[----:B------:R0:W-:Y:S04]  /*8520*/  @!P2 ST.E.128 desc[UR40][R12.64], R40 ;  /* 0x000000280c00a985 */ /* 0x0001e8000c101d28 */
[----:B------:R0:W-:Y:S04]  /*8530*/  @!P1 ST.E.128 desc[UR40][R14.64], R48 ;  /* 0x000000300e009985 */ /* 0x0001e8000c101d28 */
[----:B------:R0:W-:Y:S02]  /*8540*/  @!P0 ST.E.128 desc[UR40][R20.64], R64 ;  /* 0x0000004014008985 */ /* 0x0001e4000c101d28 */
.L_x_9649:
[----:B------:R-:W-:Y:S05]  /*8550*/  BSYNC B1 ;  /* 0x0000000000017941 */ /* 0x000fea0003800000 */
.L_x_9648:
[----:B------:R-:W-:Y:S01]  /*8560*/  VIADD R0, R87, 0x60 ;  /* 0x0000006057007836 */ /* 0x000fe20000000000 */
[----:B0--3--:R-:W3:Y:S04]  /*8570*/  SHFL.IDX PT, R3, R3, 0x3, 0x181f ;  /* 0x00781f0003037f89 */ /* 0x009ee800000e0000 */
[----:B------:R-:W-:Y:S01]  /*8580*/  ISETP.GE.AND P0, PT, R0, R84, PT ;  /* 0x000000540000720c */ /* 0x000fe20003f06270 */
[----:B----4-:R4:W0:-:S12]  /*8590*/  SHFL.IDX PT, R21, R6, 0x3, 0x181f ;  /* 0x00781f0006157f89 */ /* 0x01081800000e0000 */
[----:B----4-:R-:W-:Y:S05]  /*85a0*/  @P0 BRA `(.L_x_9650) ;  /* 0x0000000c00bc0947 */ /* 0x010fea0003800000 */
[----:B------:R-:W-:Y:S02]  /*85b0*/  ULDC UR4, c[0x0][0xac8] ;  /* 0x0002b20000047ab9 */ /* 0x000fe40000000800 */
[----:B------:R-:W-:Y:S02]  /*85c0*/  ISETP.GE.AND P3, PT, R2, UR4, PT ;  /* 0x0000000402007c0c */ /* 0x000fe4000bf66270 */
[----:B------:R-:W-:Y:S02]  /*85d0*/  ISETP.GE.AND P4, PT, R17, UR4, PT ;  /* 0x0000000411007c0c */ /* 0x000fe4000bf86270 */
[----:B------:R-:W-:-:S09]  /*85e0*/  ISETP.GE.AND P5, PT, R16, UR4, PT ;  /* 0x0000000410007c0c */ /* 0x000fd2000bfa6270 */
[-C--:B0-----:R-:W-:Y:S02]  /*85f0*/  @!P3 LEA R4, P0, R2, R21.reuse, 0x1 ;  /* 0x000000150204b211 */ /* 0x081fe400078008ff */
[CC--:B------:R-:W-:Y:S02]  /*8600*/  @!P4 LEA R12, P1, R17.reuse, R21.reuse, 0x1 ;  /* 0x00000015110cc211 */ /* 0x0c0fe400078208ff */
[----:B------:R-:W-:Y:S02]  /*8610*/  @!P5 LEA R14, P2, R16, R21, 0x1 ;  /* 0x00000015100ed211 */ /* 0x000fe400078408ff */
[-C--:B---3--:R-:W-:Y:S02]  /*8620*/  @!P3 LEA.HI.X R5, R2, R3.reuse, R208, 0x1, P0 ;  /* 0x000000030205b211 */ /* 0x088fe400000f0cd0 */
[-C--:B------:R-:W-:Y:S02]  /*8630*/  @!P4 LEA.HI.X R13, R17, R3.reuse, R207, 0x1, P1 ;  /* 0x00000003110dc211 */ /* 0x080fe400008f0ccf */
[----:B------:R-:W-:Y:S01]  /*8640*/  @!P5 LEA.HI.X R15, R16, R3, R206, 0x1, P2 ;  /* 0x00000003100fd211 */ /* 0x000fe200010f0cce */
[----:B------:R4:W-:Y:S01]  /*8650*/  @!P3 ST.E.128 desc[UR40][R4.64], R32 ;  /* 0x000000200400b985 */ /* 0x0009e2000c101d28 */
[----:B------:R-:W-:-:S03]  /*8660*/  ISETP.GE.AND P0, PT, R18, UR4, PT ;  /* 0x0000000412007c0c */ /* 0x000fc6000bf06270 */
[----:B------:R4:W-:Y:S04]  /*8670*/  @!P4 ST.E.128 desc[UR40][R12.64], R44 ;  /* 0x0000002c0c00c985 */ /* 0x0009e8000c101d28 */
[----:B------:R4:W-:Y:S06]  /*8680*/  @!P5 ST.E.128 desc[UR40][R14.64], R8 ;  /* 0x000000080e00d985 */ /* 0x0009ec000c101d28 */
[----:B------:R-:W-:Y:S05]  /*8690*/  @P0 BRA `(.L_x_9650) ;  /* 0x0000000c00800947 */ /* 0x000fea0003800000 */
[----:B----4-:R-:W-:-:S04]  /*86a0*/  LEA R4, P0, R18, R21, 0x1 ;  /* 0x0000001512047211 */ /* 0x010fc800078008ff */
[----:B------:R-:W-:-:S05]  /*86b0*/  LEA.HI.X R5, R18, R3, R205, 0x1, P0 ;  /* 0x0000000312057211 */ /* 0x000fca00000f0ccd */
[----:B------:R0:W-:Y:S01]  /*86c0*/  ST.E.128 desc[UR40][R4.64], R52 ;  /* 0x0000003404007985 */ /* 0x0001e2000c101d28 */
[----:B------:R-:W-:Y:S05]  /*86d0*/  BRA `(.L_x_9650) ;  /* 0x0000000c00707947 */ /* 0x000fea0003800000 */
.L_x_9642:
        /* <DEDUP_REMOVED lines=23> */
[----:B0-----:R-:W-:Y:S01]  /*8850*/  ISETP.NE.AND P0, PT, R13, 0x1, PT ;  /* 0x000000010d00780c */ /* 0x001fe20003f05270 */
[----:B------:R-:W-:Y:S01]  /*8860*/  UMOV UR4, URZ ;  /* 0x0000003f00047c82 */ /* 0x000fe20008000000 */
[----:B------:R-:W-:Y:S01]  /*8870*/  USHF.R.S32.HI UR11, URZ, 0x1f, UR43 ;  /* 0x0000001f3f0b7899 */ /* 0x000fe2000801142b */
[----:B------:R-:W-:-:S10]  /*8880*/  ISETP.GE.AND P1, PT, R209, 0x80, PT ;  /* 0x00000080d100780c */ /* 0x000fd40003f26270 */
[----:B------:R-:W0:Y:S01]  /*8890*/  @P0 LDC R11, c[0x0][0xbec] ;  /* 0x0002fb00ff0b0b82 */ /* 0x000e220000000800 */
[----:B--2---:R-:W-:-:S13]  /*88a0*/  @P2 R2UR UR4, R3 ;  /* 0x00000000030422ca */ /* 0x004fda00000e0000 */
[----:B------:R-:W-:Y:S01]  /*88b0*/  USHF.R.S32.HI UR10, URZ, 0x1f, UR4 ;  /* 0x0000001f3f0a7899 */ /* 0x000fe20008011404 */
[----:B01----:R-:W-:Y:S11]  /*88c0*/  @P3 BRA `(.L_x_9651) ;  /* 0x0000000000103947 */ /* 0x003ff60003800000 */
[----:B------:R-:W-:Y:S05]  /*88d0*/  @!P2 BRA `(.L_x_9651) ;  /* 0x00000000000ca947 */ /* 0x000fea0003800000 */
[----:B------:R-:W2:Y:S04]  /*88e0*/  LDG.E R3, desc[UR40][R4.64] ;  /* 0x0000002804037981 */ /* 0x000ea8000c1e1900 */
[----:B-----5:R-:W2:Y:S02]  /*88f0*/  LDG.E R0, desc[UR40][R4.64+0x4] ;  /* 0x0000042804007981 */ /* 0x020ea4000c1e1900 */
[----:B--2---:R-:W-:-:S07]  /*8900*/  IMAD.IADD R0, R0, 0x1, -R3 ;  /* 0x0000000100007824 */ /* 0x004fce00078e0a03 */
.L_x_9651:
        /* <DEDUP_REMOVED lines=46> */
.L_x_9653:
[----:B------:R-:W-:Y:S05]  /*8bf0*/  BSYNC B1 ;  /* 0x0000000000017941 */ /* 0x000fea0003800000 */
.L_x_9652:
[----:B------:R-:W1:Y:S01]  /*8c00*/  @P0 LDC R5, c[0x0][0xbf0] ;  /* 0x0002fc00ff050b82 */ /* 0x000e620000000800 */
[----:B------:R-:W-:Y:S01]  /*8c10*/  ULDC.64 UR12, c[0x0][0xaa0] ;  /* 0x0002a800000c7ab9 */ /* 0x000fe20000000a00 */
[----:B0-----:R-:W-:Y:S01]  /*8c20*/  IMAD R3, R19, 0x20, R22 ;  /* 0x0000002013037824 */ /* 0x001fe200078e0216 */
[----:B------:R-:W-:Y:S01]  /*8c30*/  UIMAD UR7, UR10, UR12, URZ ;  /* 0x0000000c0a0772a4 */ /* 0x000fe2000f8e023f */
[----:B------:R-:W-:Y:S01]  /*8c40*/  IMAD.U32 R8, RZ, RZ, UR44 ;  /* 0x0000002cff087e24 */ /* 0x000fe2000f8e00ff */
[----:B------:R-:W-:Y:S01]  /*8c50*/  UIMAD.WIDE.U32 UR8, UR4, UR12, URZ ;  /* 0x0000000c040872a5 */ /* 0x000fe2000f8e003f */
[----:B------:R-:W-:Y:S01]  /*8c60*/  IMAD.U32 R15, RZ, RZ, UR44 ;  /* 0x0000002cff0f7e24 */ /* 0x000fe2000f8e00ff */
[----:B------:R-:W-:Y:S01]  /*8c70*/  UIMAD UR7, UR4, UR13, UR7 ;  /* 0x0000000d040772a4 */ /* 0x000fe2000f8e0207 */
[----:B------:R-:W-:Y:S01]  /*8c80*/  IMAD R8, R8, 0x80, R3 ;  /* 0x0000008008087824 */ /* 0x000fe200078e0203 */
[----:B------:R-:W-:Y:S01]  /*8c90*/  BSSY B1, `(.L_x_9654) ;  /* 0x000003e000017945 */ /* 0x000fe20003800000 */
[----:B------:R-:W-:Y:S01]  /*8ca0*/  ULDC.64 UR12, c[0x0][0xae8] ;  /* 0x0002ba00000c7ab9 */ /* 0x000fe20000000a00 */
[----:B------:R-:W-:Y:S01]  /*8cb0*/  UIADD3 UR9, UR9, UR7, URZ ;  /* 0x0000000709097290 */ /* 0x000fe2000fffe03f */
[----:B------:R-:W-:Y:S01]  /*8cc0*/  @P0 IMAD.HI.U32 R4, R8, R11, RZ ;  /* 0x0000000b08040227 */ /* 0x000fe200078e00ff */
[----:B------:R-:W-:-:S02]  /*8cd0*/  UIMAD UR4, UR11, UR12, URZ ;  /* 0x0000000c0b0472a4 */ /* 0x000fc4000f8e023f */
[----:B------:R-:W-:Y:S01]  /*8ce0*/  UIMAD.WIDE.U32 UR8, UR43, UR12, UR8 ;  /* 0x0000000c2b0872a5 */ /* 0x000fe2000f8e0008 */
[----:B------:R-:W-:Y:S01]  /*8cf0*/  IMAD.MOV.U32 R3, RZ, RZ, R8 ;  /* 0x000000ffff037224 */ /* 0x000fe200078e0008 */
[----:B------:R-:W-:Y:S01]  /*8d00*/  UIMAD UR4, UR43, UR13, UR4 ;  /* 0x0000000d2b0472a4 */ /* 0x000fe2000f8e0204 */
[----:B------:R-:W-:-:S03]  /*8d10*/  ULDC.64 UR10, c[0x0][0xaf0] ;  /* 0x0002bc00000a7ab9 */ /* 0x000fc60000000a00 */
[----:B------:R-:W-:Y:S02]  /*8d20*/  UIADD3 UR9, UR9, UR4, URZ ;  /* 0x0000000409097290 */ /* 0x000fe4000fffe03f */
[----:B------:R-:W-:Y:S01]  /*8d30*/  UIMAD UR4, UR45, UR10, URZ ;  /* 0x0000000a2d0472a4 */ /* 0x000fe2000f8e023f */
[----:B-1----:R-:W-:Y:S01]  /*8d40*/  @P0 SHF.R.U32.HI R3, RZ, R5, R4 ;  /* 0x00000005ff030219 */ /* 0x002fe20000011604 */
[----:B------:R-:W-:Y:S02]  /*8d50*/  UIMAD.WIDE.U32 UR8, UR46, UR10, UR8 ;  /* 0x0000000a2e0872a5 */ /* 0x000fe4000f8e0008 */
[----:B------:R-:W-:Y:S01]  /*8d60*/  UIMAD UR4, UR46, UR11, UR4 ;  /* 0x0000000b2e0472a4 */ /* 0x000fe2000f8e0204 */
[--C-:B------:R-:W-:Y:S01]  /*8d70*/  SHF.R.S32.HI R4, RZ, 0x1f, R3.reuse ;  /* 0x0000001fff047819 */ /* 0x100fe20000011403 */
[----:B------:R-:W-:Y:S01]  /*8d80*/  IMAD.MOV R9, RZ, RZ, -R3 ;  /* 0x000000ffff097224 */ /* 0x000fe200078e0a03 */
[----:B------:R-:W-:Y:S01]  /*8d90*/  ULDC.64 UR10, c[0x0][0xae0] ;  /* 0x0002b800000a7ab9 */ /* 0x000fe20000000a00 */
[----:B------:R-:W-:-:S02]  /*8da0*/  UIADD3 UR4, UR9, UR4, URZ ;  /* 0x0000000409047290 */ /* 0x000fc4000fffe03f */
[----:B------:R-:W-:Y:S02]  /*8db0*/  IMAD.U32 R5, RZ, RZ, UR9 ;  /* 0x00000009ff057e24 */ /* 0x000fe4000f8e00ff */
[----:B------:R-:W-:Y:S02]  /*8dc0*/  IMAD R6, R4, UR10, RZ ;  /* 0x0000000a04067c24 */ /* 0x000fe4000f8e02ff */
[----:B------:R-:W-:Y:S01]  /*8dd0*/  IMAD.U32 R4, RZ, RZ, UR8 ;  /* 0x00000008ff047e24 */ /* 0x000fe2000f8e00ff */
[----:B------:R-:W-:Y:S01]  /*8de0*/  ULDC.64 UR8, c[0x0][0xad8] ;  /* 0x0002b60000087ab9 */ /* 0x000fe20000000a00 */
[----:B------:R-:W-:Y:S02]  /*8df0*/  IMAD.U32 R5, RZ, RZ, UR4 ;  /* 0x00000004ff057e24 */ /* 0x000fe4000f8e00ff */
[----:B------:R-:W-:Y:S02]  /*8e00*/  IMAD R9, R13, R9, R8 ;  /* 0x000000090d097224 */ /* 0x000fe400078e0208 */
[----:B------:R-:W-:-:S02]  /*8e10*/  IMAD R11, R3, UR11, R6 ;  /* 0x0000000b030b7c24 */ /* 0x000fc4000f8e0206 */
        /* <DEDUP_REMOVED lines=14> */
[----:B------:R0:W1:Y:S01]  /*8f00*/  SHFL.IDX PT, R9, R6, RZ, 0x181f ;  /* 0x00181fff06097589 */ /* 0x00006200000e0000 */
[-C--:B------:R-:W-:Y:S01]  /*8f10*/  ISETP.GE.AND P1, PT, R0, R13.reuse, PT ;  /* 0x0000000d0000720c */ /* 0x080fe20003f26270 */
[----:B------:R-:W-:Y:S02]  /*8f20*/  VIADD R0, R8, 0x40 ;  /* 0x0000004008007836 */ /* 0x000fe40000000000 */
[----:B------:R0:W2:Y:S03]  /*8f30*/  SHFL.IDX PT, R5, R3, RZ, 0x181f ;  /* 0x00181fff03057589 */ /* 0x0000a600000e0000 */
        /* <DEDUP_REMOVED lines=10> */
[----:B------:R3:W-:Y:S01]  /*8fe0*/  @!P5 ST.E.128 desc[UR40][R10.64], RZ ;  /* 0x000000ff0a00d985 */ /* 0x0007e2000c101d28 */
[----:B------:R-:W-:Y:S02]  /*8ff0*/  @!P4 LEA.HI.X R15, R17, R5, R207, 0x1, P6 ;  /* 0x00000005110fc211 */ /* 0x000fe400030f0ccf */
[----:B------:R-:W-:-:S03]  /*9000*/  @!P3 LEA R20, P6, R16, R9, 0x1 ;  /* 0x000000091014b211 */ /* 0x000fc600078c08ff */
[----:B------:R3:W-:Y:S01]  /*9010*/  @!P4 ST.E.128 desc[UR40][R14.64], RZ ;  /* 0x000000ff0e00c985 */ /* 0x0007e2000c101d28 */
[----:B------:R-:W-:Y:S02]  /*9020*/  @!P3 LEA.HI.X R21, R16, R5, R206, 0x1, P6 ;  /* 0x000000051015b211 */ /* 0x000fe400030f0cce */
[----:B------:R-:W-:-:S03]  /*9030*/  @!P2 LEA R4, P6, R18, R9, 0x1 ;  /* 0x000000091204a211 */ /* 0x000fc600078c08ff */
[----:B------:R3:W-:Y:S01]  /*9040*/  @!P3 ST.E.128 desc[UR40][R20.64], RZ ;  /* 0x000000ff1400b985 */ /* 0x0007e2000c101d28 */
[----:B------:R-:W-:-:S05]  /*9050*/  @!P2 LEA.HI.X R5, R18, R5, R205, 0x1, P6 ;  /* 0x000000051205a211 */ /* 0x000fca00030f0ccd */
[----:B------:R3:W-:Y:S04]  /*9060*/  @!P2 ST.E.128 desc[UR40][R4.64], RZ ;  /* 0x000000ff0400a985 */ /* 0x0007e8000c101d28 */
.L_x_9655:
[----:B------:R-:W-:Y:S05]  /*9070*/  BSYNC B1 ;  /* 0x0000000000017941 */ /* 0x000fea0003800000 */
.L_x_9654:
[----:B--23--:R2:W3:Y:S01]  /*9080*/  SHFL.IDX PT, R5, R3, 0x1, 0x181f ;  /* 0x00381f0003057f89 */ /* 0x00c4e200000e0000 */
[----:B------:R-:W-:Y:S03]  /*9090*/  BSSY B1, `(.L_x_9656) ;  /* 0x0000014000017945 */ /* 0x000fe60003800000 */
[----:B-1----:R2:W1:Y:S01]  /*90a0*/  SHFL.IDX PT, R9, R6, 0x1, 0x181f ;  /* 0x00381f0006097f89 */ /* 0x00246200000e0000 */
[----:B------:R-:W-:Y:S05]  /*90b0*/  @P1 BRA `(.L_x_9657) ;  /* 0x0000000000441947 */ /* 0x000fea0003800000 */
[----:B------:R-:W-:Y:S02]  /*90c0*/  ULDC UR4, c[0x0][0xac8] ;  /* 0x0002b20000047ab9 */ /* 0x000fe40000000800 */
[----:B------:R-:W-:Y:S02]  /*90d0*/  ISETP.GE.AND P4, PT, R2, UR4, PT ;  /* 0x0000000402007c0c */ /* 0x000fe4000bf86270 */
[----:B------:R-:W-:Y:S02]  /*90e0*/  ISETP.GE.AND P3, PT, R17, UR4, PT ;  /* 0x0000000411007c0c */ /* 0x000fe4000bf66270 */
[----:B------:R-:W-:Y:S02]  /*90f0*/  ISETP.GE.AND P2, PT, R16, UR4, PT ;  /* 0x0000000410007c0c */ /* 0x000fe4000bf46270 */
[----:B------:R-:W-:-:S07]  /*9100*/  ISETP.GE.AND P1, PT, R18, UR4, PT ;  /* 0x0000000412007c0c */ /* 0x000fce000bf26270 */
[CC--:B-1----:R-:W-:Y:S02]  /*9110*/  @!P4 LEA R10, P6, R2.reuse, R9.reuse, 0x1 ;  /* 0x00000009020ac211 */ /* 0x0c2fe400078c08ff */
[C---:B------:R-:W-:Y:S02]  /*9120*/  @!P3 LEA R14, P5, R17.reuse, R9, 0x1 ;  /* 0x00000009110eb211 */ /* 0x040fe400078a08ff */
[----:B---3--:R-:W-:Y:S02]  /*9130*/  @!P4 LEA.HI.X R11, R2, R5, R208, 0x1, P6 ;  /* 0x00000005020bc211 */ /* 0x008fe400030f0cd0 */
[----:B------:R-:W-:Y:S02]  /*9140*/  @!P2 LEA R20, P6, R16, R9, 0x1 ;  /* 0x000000091014a211 */ /* 0x000fe400078c08ff */
[----:B------:R-:W-:Y:S01]  /*9150*/  @!P3 LEA.HI.X R15, R17, R5, R207, 0x1, P5 ;  /* 0x00000005110fb211 */ /* 0x000fe200028f0ccf */
[----:B------:R4:W-:Y:S01]  /*9160*/  @!P4 ST.E.128 desc[UR40][R10.64], RZ ;  /* 0x000000ff0a00c985 */ /* 0x0009e2000c101d28 */
[----:B------:R-:W-:-:S02]  /*9170*/  @!P1 LEA R4, P5, R18, R9, 0x1 ;  /* 0x0000000912049211 */ /* 0x000fc400078a08ff */
[-C--:B------:R-:W-:Y:S01]  /*9180*/  @!P2 LEA.HI.X R21, R16, R5.reuse, R206, 0x1, P6 ;  /* 0x000000051015a211 */ /* 0x080fe200030f0cce */
[----:B------:R4:W-:Y:S01]  /*9190*/  @!P3 ST.E.128 desc[UR40][R14.64], RZ ;  /* 0x000000ff0e00b985 */ /* 0x0009e2000c101d28 */
[----:B------:R-:W-:-:S03]  /*91a0*/  @!P1 LEA.HI.X R5, R18, R5, R205, 0x1, P5 ;  /* 0x0000000512059211 */ /* 0x000fc600028f0ccd */
[----:B------:R4:W-:Y:S04]  /*91b0*/  @!P2 ST.E.128 desc[UR40][R20.64], RZ ;  /* 0x000000ff1400a985 */ /* 0x0009e8000c101d28 */
[----:B------:R4:W-:Y:S02]  /*91c0*/  @!P1 ST.E.128 desc[UR40][R4.64], RZ ;  /* 0x000000ff04009985 */ /* 0x0009e4000c101d28 */
.L_x_9657:
[----:B------:R-:W-:Y:S05]  /*91d0*/  BSYNC B1 ;  /* 0x0000000000017941 */ /* 0x000fea0003800000 */
.L_x_9656:
[----:B---34-:R3:W4:Y:S01]  /*91e0*/  SHFL.IDX PT, R5, R3, 0x2, 0x181f ;  /* 0x00581f0003057f89 */ /* 0x01872200000e0000 */
        /* <DEDUP_REMOVED lines=8> */
[-C--:B-1----:R-:W-:Y:S02]  /*9270*/  @!P3 LEA R10, P6, R2, R9.reuse, 0x1 ;  /* 0x00000009020ab211 */ /* 0x082fe400078c08ff */
[CC--:B------:R-:W-:Y:S02]  /*9280*/  @!P2 LEA R14, P5, R17.reuse, R9.reuse, 0x1 ;  /* 0x00000009110ea211 */ /* 0x0c0fe400078a08ff */
[----:B------:R-:W-:Y:S02]  /*9290*/  @!P1 LEA R20, P4, R16, R9, 0x1 ;  /* 0x0000000910149211 */ /* 0x000fe400078808ff */
[----:B----4-:R-:W-:Y:S02]  /*92a0*/  @!P3 LEA.HI.X R11, R2, R5, R208, 0x1, P6 ;  /* 0x00000005020bb211 */ /* 0x010fe400030f0cd0 */
[----:B------:R-:W-:Y:S02]  /*92b0*/  @!P0 LEA R4, P6, R18, R9, 0x1 ;  /* 0x0000000912048211 */ /* 0x000fe400078c08ff */
[-C--:B------:R-:W-:Y:S01]  /*92c0*/  @!P2 LEA.HI.X R15, R17, R5.reuse, R207, 0x1, P5 ;  /* 0x00000005110fa211 */ /* 0x080fe200028f0ccf */
[----:B------:R1:W-:Y:S01]  /*92d0*/  @!P3 ST.E.128 desc[UR40][R10.64], RZ ;  /* 0x000000ff0a00b985 */ /* 0x0003e2000c101d28 */
[----:B------:R-:W-:-:S02]  /*92e0*/  @!P1 LEA.HI.X R21, R16, R5, R206, 0x1, P4 ;  /* 0x0000000510159211 */ /* 0x000fc400020f0cce */
[----:B------:R-:W-:Y:S01]  /*92f0*/  @!P0 LEA.HI.X R5, R18, R5, R205, 0x1, P6 ;  /* 0x0000000512058211 */ /* 0x000fe200030f0ccd */
[----:B------:R1:W-:Y:S04]  /*9300*/  @!P2 ST.E.128 desc[UR40][R14.64], RZ ;  /* 0x000000ff0e00a985 */ /* 0x0003e8000c101d28 */
[----:B------:R1:W-:Y:S04]  /*9310*/  @!P1 ST.E.128 desc[UR40][R20.64], RZ ;  /* 0x000000ff14009985 */ /* 0x0003e8000c101d28 */
[----:B------:R1:W-:Y:S02]  /*9320*/  @!P0 ST.E.128 desc[UR40][R4.64], RZ ;  /* 0x000000ff04008985 */ /* 0x0003e4000c101d28 */
.L_x_9659:
[----:B------:R-:W-:Y:S05]  /*9330*/  BSYNC B1 ;  /* 0x0000000000017941 */ /* 0x000fea0003800000 */
.L_x_9658:
[----:B------:R-:W-:Y:S01]  /*9340*/  VIADD R0, R8, 0x60 ;  /* 0x0000006008007836 */ /* 0x000fe20000000000 */
[----:B0-23--:R-:W0:Y:S04]  /*9350*/  SHFL.IDX PT, R3, R3, 0x3, 0x181f ;  /* 0x00781f0003037f89 */ /* 0x00de2800000e0000 */
[----:B------:R-:W-:Y:S01]  /*9360*/  ISETP.GE.AND P0, PT, R0, R13, PT ;  /* 0x0000000d0000720c */ /* 0x000fe20003f06270 */
[----:B-1--4-:R1:W2:-:S12]  /*9370*/  SHFL.IDX PT, R5, R6, 0x3, 0x181f ;  /* 0x00781f0006057f89 */ /* 0x01229800000e0000 */
[----:B-1----:R-:W-:Y:S05]  /*9380*/  @P0 BRA `(.L_x_9650) ;  /* 0x0000000000440947 */ /* 0x002fea0003800000 */
[----:B------:R-:W-:Y:S02]  /*9390*/  ULDC UR4, c[0x0][0xac8] ;  /* 0x0002b20000047ab9 */ /* 0x000fe40000000800 */
[----:B------:R-:W-:Y:S02]  /*93a0*/  ISETP.GE.AND P3, PT, R2, UR4, PT ;  /* 0x0000000402007c0c */ /* 0x000fe4000bf66270 */
[----:B------:R-:W-:Y:S02]  /*93b0*/  ISETP.GE.AND P2, PT, R17, UR4, PT ;  /* 0x0000000411007c0c */ /* 0x000fe4000bf46270 */
[----:B------:R-:W-:Y:S02]  /*93c0*/  ISETP.GE.AND P1, PT, R16, UR4, PT ;  /* 0x0000000410007c0c */ /* 0x000fe4000bf26270 */
[----:B------:R-:W-:-:S07]  /*93d0*/  ISETP.GE.AND P0, PT, R18, UR4, PT ;  /* 0x0000000412007c0c */ /* 0x000fce000bf06270 */
[-C--:B--2---:R-:W-:Y:S02]  /*93e0*/  @!P3 LEA R8, P6, R2, R5.reuse, 0x1 ;  /* 0x000000050208b211 */ /* 0x084fe400078c08ff */
[CC--:B------:R-:W-:Y:S02]  /*93f0*/  @!P2 LEA R10, P5, R17.reuse, R5.reuse, 0x1 ;  /* 0x00000005110aa211 */ /* 0x0c0fe400078a08ff */
[----:B------:R-:W-:Y:S02]  /*9400*/  @!P1 LEA R12, P4, R16, R5, 0x1 ;  /* 0x00000005100c9211 */ /* 0x000fe400078808ff */
[----:B0-----:R-:W-:Y:S02]  /*9410*/  @!P3 LEA.HI.X R9, R2, R3, R208, 0x1, P6 ;  /* 0x000000030209b211 */ /* 0x001fe400030f0cd0 */
        /* <DEDUP_REMOVED lines=8> */
.L_x_9650:
[----:B------:R-:W-:Y:S05]  /*94a0*/  BSYNC B0 ;  /* 0x0000000000007941 */ /* 0x000fea0003800000 */
.L_x_9641:
[----:B------:R-:W-:Y:S02]  /*94b0*/  ULDC UR4, c[0x0][0xc3c] ;  /* 0x00030f0000047ab9 */ /* 0x000fe40000000800 */
[----:B------:R-:W-:-:S13]  /*94c0*/  ISETP.GE.AND P0, PT, R7, UR4, PT ;  /* 0x0000000407007c0c */ /* 0x000fda000bf06270 */
[----:B------:R-:W-:Y:S05]  /*94d0*/  @!P0 BRA `(.L_x_9660) ;  /* 0xffffff7800608947 */ /* 0x000fea000383ffff */
[----:B------:R-:W-:Y:S05]  /*94e0*/  EXIT ;  /* 0x000000000000794d */ /* 0x000fea0003800000 */
.L_x_9617:
        /* <DEDUP_REMOVED lines=16> */
.L_x_9661:
        /* <DEDUP_REMOVED lines=42> */
.L_x_9667:
        /* <DEDUP_REMOVED lines=12> */
.L_x_9666:
[----:B------:R-:W-:Y:S05]  /*9950*/  BSYNC B0 ;  /* 0x0000000000007941 */ /* 0x000fea0003800000 */
.L_x_9665:
        /* <DEDUP_REMOVED lines=22> */
.L_x_9663:
        /* <DEDUP_REMOVED lines=16> */
.L_x_9668:
        /* <DEDUP_REMOVED lines=25> */
.L_x_9664:
[----:B------:R-:W-:Y:S02]  /*9d50*/  IMAD.MOV.U32 R17, RZ, RZ, RZ ;  /* 0x000000ffff117224 */ /* 0x000fe400078e00ff */
[----:B------:R-:W-:Y:S02]  /*9d60*/  IMAD.U32 R16, RZ, RZ, UR6 ;  /* 0x00000006ff107e24 */ /* 0x000fe4000f8e00ff */
[----:B------:R-:W-:-:S07]  /*9d70*/  IMAD.MOV.U32 R18, RZ, RZ, RZ ;  /* 0x000000ffff127224 */ /* 0x000fce00078e00ff */
.L_x_9669:
[----:B------:R-:W-:-:S13]  /*9d80*/  ISETP.NE.AND P0, PT, R5, RZ, PT ;  /* 0x000000ff0500720c */ /* 0x000fda0003f05270 */
[----:B------:R-:W0:Y:S01]  /*9d90*/  @!P0 S2R R3, SR_CgaCtaId ;  /* 0x0000000000038919 */ /* 0x000e220000008800 */
[----:B------:R-:W-:-:S04]  /*9da0*/  @!P0 MOV R0, 0x400 ;  /* 0x0000040000008802 */ /* 0x000fc80000000f00 */
[----:B0-----:R-:W-:-:S05]  /*9db0*/  @!P0 LEA R0, R3, R0, 0x18 ;  /* 0x0000000003008211 */ /* 0x001fca00078ec0ff */
[----:B------:R2:W-:Y:S01]  /*9dc0*/  @!P0 STS.128 [R0+0x228d0], R16 ;  /* 0x0228d01000008388 */ /* 0x0005e20000000c00 */
[----:B------:R-:W-:Y:S06]  /*9dd0*/  BAR.ARV 0x5, 0x180 ;  /* 0x0146000000007b1d */ /* 0x000fec0000002000 */
.L_x_9662:
        /* <DEDUP_REMOVED lines=31> */
.L_x_9772:
        /* <DEDUP_REMOVED lines=56> */
.L_x_9671:
        /* <DEDUP_REMOVED lines=12> */
.L_x_9672:
[----:B------:R-:W-:Y:S05]  /*a410*/  @!P0 BRA `(.L_x_9673) ;  /* 0x00000000000c8947 */ /* 0x000fea0003800000 */
[----:B------:R-:W2:Y:S04]  /*a420*/  LDG.E R6, desc[UR40][R4.64] ;  /* 0x0000002804067981 */ /* 0x000ea8000c1e1900 */
[----:B------:R-:W2:Y:S02]  /*a430*/  LDG.E R4, desc[UR40][R4.64+0x4] ;  /* 0x0000042804047981 */ /* 0x000ea4000c1e1900 */
[----:B--2---:R-:W-:-:S07]  /*a440*/  IMAD.IADD R6, R4, 0x1, -R6 ;  /* 0x0000000104067824 */ /* 0x004fce00078e0a06 */
.L_x_9673:
[----:B-----5:R-:W-:Y:S01]  /*a450*/  IMAD.IADD R2, R6, 0x1, -R0 ;  /* 0x0000000106027824 */ /* 0x020fe200078e0a00 */
[----:B------:R-:W-:Y:S03]  /*a460*/  BSSY B7, `(.L_x_9674) ;  /* 0x0000417000077945 */ /* 0x000fe60003800000 */
[C---:B------:R-:W-:Y:S01]  /*a470*/  VIADD R0, R2.reuse, 0x5f ;  /* 0x0000005f02007836 */ /* 0x040fe20000000000 */
[----:B------:R2:W-:Y:S01]  /*a480*/  STL [R1+0x38], R2 ;  /* 0x0000380201007387 */ /* 0x0005e20000100800 */
[----:B------:R-:W-:Y:S02]  /*a490*/  ISETP.GT.AND P0, PT, R2, RZ, PT ;  /* 0x000000ff0200720c */ /* 0x000fe40003f04270 */
[----:B------:R-:W-:-:S05]  /*a4a0*/  IMAD.HI R0, R0, 0x2aaaaaab, RZ ;  /* 0x2aaaaaab00007827 */ /* 0x000fca00078e02ff */
[----:B--2---:R-:W-:-:S04]  /*a4b0*/  SHF.R.U32.HI R2, RZ, 0x1f, R0 ;  /* 0x0000001fff027819 */ /* 0x004fc80000011600 */
[----:B------:R-:W-:-:S05]  /*a4c0*/  LEA.HI.SX32 R0, R0, R2, 0x1c ;  /* 0x0000000200007211 */ /* 0x000fca00078fe2ff */
[----:B------:R2:W-:Y:S01]  /*a4d0*/  STL [R1+0x2c], R0 ;  /* 0x00002c0001007387 */ /* 0x0005e20000100800 */
[----:B------:R-:W-:Y:S05]  /*a4e0*/  @P0 BRA `(.L_x_9675) ;  /* 0x0000000000440947 */ /* 0x000fea0003800000 */
[----:B------:R-:W3:Y:S02]  /*a4f0*/  S2R R3, SR_TID.X ;  /* 0x0000000000037919 */ /* 0x000ee40000002100 */
[----:B---3--:R-:W-:-:S04]  /*a500*/  LOP3.LUT R3, R3, 0x7f, RZ, 0xc0, !PT ;  /* 0x0000007f03037812 */ /* 0x008fc800078ec0ff */
[----:B------:R-:W-:-:S13]  /*a510*/  ISETP.NE.AND P0, PT, R3, RZ, PT ;  /* 0x000000ff0300720c */ /* 0x000fda0003f05270 */
[----:B------:R-:W-:Y:S05]  /*a520*/  @P0 BRA `(.L_x_9676) ;  /* 0x0000004000280947 */ /* 0x000fea0003800000 */
[----:B------:R-:W3:Y:S01]  /*a530*/  S2R R5, SR_LANEID ;  /* 0x0000000000057919 */ /* 0x000ee20000000000 */
[----:B------:R-:W-:Y:S01]  /*a540*/  VOTEU.ANY UR4, UPT, PT ;  /* 0x0000000000047886 */ /* 0x000fe200038e0100 */
[----:B------:R-:W4:Y:S01]  /*a550*/  LDC.64 R2, c[0x0][0xc60] ;  /* 0x00031800ff027b82 */ /* 0x000f220000000a00 */
[----:B--2---:R-:W3:Y:S02]  /*a560*/  FLO.U32 R0, UR4 ;  /* 0x0000000400007d00 */ /* 0x004ee400080e0000 */
[----:B---3--:R-:W-:-:S06]  /*a570*/  ISETP.EQ.U32.AND P0, PT, R0, R5, PT ;  /* 0x000000050000720c */ /* 0x008fcc0003f02070 */
[----:B------:R-:W4:Y:S07]  /*a580*/  POPC R5, UR4 ;  /* 0x0000000400057d09 */ /* 0x000f2e0008000000 */
[----:B----4-:R-:W2:Y:S01]  /*a590*/  @P0 ATOMG.E.ADD.STRONG.GPU PT, R3, desc[UR40][R2.64], R5 ;  /* 0x00000005020309a8 */ /* 0x010ea200081ee1e8 */
[----:B------:R-:W3:Y:S02]  /*a5a0*/  S2R R4, SR_LTMASK ;  /* 0x0000000000047919 */ /* 0x000ee40000003900 */
[----:B---3--:R-:W-:-:S04]  /*a5b0*/  LOP3.LUT R4, R4, UR4, RZ, 0xc0, !PT ;  /* 0x0000000404047c12 */ /* 0x008fc8000f8ec0ff */
[----:B-1----:R-:W1:Y:S01]  /*a5c0*/  POPC R7, R4 ;  /* 0x0000000400077309 */ /* 0x002e620000000000 */
[----:B--2---:R-:W1:Y:S02]  /*a5d0*/  SHFL.IDX PT, R0, R3, R0, 0x1f ;  /* 0x00001f0003007589 */ /* 0x004e6400000e0000 */
[----:B-1----:R-:W-:Y:S01]  /*a5e0*/  IADD3 R16, R0, UR37, R7 ;  /* 0x0000002500107c10 */ /* 0x002fe2000fffe007 */
[----:B------:R-:W-:Y:S06]  /*a5f0*/  BRA `(.L_x_9676) ;  /* 0x0000003c00f47947 */ /* 0x000fec0003800000 */
.L_x_9675:
        /* <DEDUP_REMOVED lines=21> */
.L_x_9678:
[----:B------:R-:W-:Y:S05]  /*a750*/  BSYNC B6 ;  /* 0x0000000000067941 */ /* 0x000fea0003800000 */
.L_x_9677:
        /* <DEDUP_REMOVED lines=21> */
.L_x_9681:
        /* <DEDUP_REMOVED lines=16> */
.L_x_9680:
[----:B------:R-:W-:Y:S05]  /*a9b0*/  BSYNC B6 ;  /* 0x0000000000067941 */ /* 0x000fea0003800000 */
.L_x_9679:
        /* <DEDUP_REMOVED lines=26> */
.L_x_9788:
        /* <DEDUP_REMOVED lines=9> */
.L_x_9791:
        /* <DEDUP_REMOVED lines=25> */
.L_x_9685:
[----:B------:R-:W4:Y:S04]  /*ad80*/  LDL R7, [R1+0x4] ;  /* 0x0000040001077983 */ /* 0x000f280000100800 */
[----:B--23--:R-:W4:Y:S04]  /*ad90*/  LDL R0, [R1+0x8] ;  /* 0x0000080001007983 */ /* 0x00cf280000100800 */
[----:B------:R-:W2:Y:S01]  /*ada0*/  LDL R2, [R1+0x10] ;  /* 0x0000100001027983 */ /* 0x000ea20000100800 */
[----:B----4-:R-:W-:Y:S01]  /*adb0*/  IMAD R0, R0, 0x8, R7 ;  /* 0x0000000800007824 */ /* 0x010fe200078e0207 */
[----:B--2---:R-:W-:-:S04]  /*adc0*/  SHF.L.U32 R2, R2, 0x1f, RZ ;  /* 0x0000001f02027819 */ /* 0x004fc800000006ff */
[----:B------:R-:W2:Y:S02]  /*add0*/  SYNCS.PHASECHK.TRANS64.TRYWAIT P0, [R0+URZ+0x22840], R2 ;  /* 0x02284002000075a7 */ /* 0x000ea4000800017f */
[----:B--2---:R-:W-:Y:S05]  /*ade0*/  @!P0 BRA `(.L_x_9686) ;  /* 0x0000004800388947 */ /* 0x004fea0003800000 */
.L_x_9792:
        /* <DEDUP_REMOVED lines=11> */
.L_x_9687:
        /* <DEDUP_REMOVED lines=8> */
[----:B------:R-:W-:Y:S01]  /*af20*/  UMOV UR5, 0x14f00000 ;  /* 0x14f0000000057882 */ /* 0x000fe20000000000 */
[----:B------:R-:W-:Y:S01]  /*af30*/  PLOP3.LUT P0, PT, PT, PT, PT, 0x80, 0x0 ;  /* 0x000000000000781c */ /* 0x000fe20003f0f070 */
[----:B------:R-:W-:Y:S01]  /*af40*/  UIADD3.X UR7, URZ, UR39, URZ, UP0, !UPT ;  /* 0x000000273f077290 */ /* 0x000fe200087fe43f */
[----:B------:R-:W-:-:S07]  /*af50*/  UMOV UR10, URZ ;  /* 0x0000003f000a7c82 */ /* 0x000fce0008000000 */
        /* <DEDUP_REMOVED lines=9> */
[----:B------:R-:W-:-:S03]  /*aff0*/  UIMAD UR11, UR11, 0x60, UR4 ;  /* 0x000000600b0b78a4 */ /* 0x000fc6000f8e0204 */
[----:B------:R-:W-:-:S06]  /*b000*/  UMOV UR4, 0x0 ;  /* 0x0000000000047882 */ /* 0x000fcc0000000000 */
[----:B------:R3:W-:Y:S02]  /*b010*/  UTMALDG.4D [UR8], [UR6], desc[UR4] ;  /* 0x00000408060075b4 */ /* 0x0007e40008019000 */
[----:B---3--:R-:W-:Y:S01]  /*b020*/  NOP ;  /* 0x0000000000007918 */ /* 0x008fe20000000000 */
.L_x_9683:
        /* <DEDUP_REMOVED lines=43> */
.L_x_9689:
[----:B------:R-:W-:Y:S05]  /*b2e0*/  BSYNC B6 ;  /* 0x0000000000067941 */ /* 0x000fea0003800000 */
.L_x_9688:
[----:B--2---:R-:W2:Y:S01]  /*b2f0*/  LDL.LU R4, [R1+0x30] ;  /* 0x0000300001047983 */ /* 0x004ea20000300800 */
[----:B------:R-:W1:Y:S01]  /*b300*/  LDC R7, c[0x0][0x448] ;  /* 0x00011200ff077b82 */ /* 0x000e620000000800 */
[----:B------:R-:W-:Y:S01]  /*b310*/  ULDC.64 UR4, c[0x0][0x2d8] ;  /* 0x0000b60000047ab9 */ /* 0x000fe20000000a00 */
[----:B------:R-:W-:Y:S01]  /*b320*/  IMAD.SHL.U32 R17, R17, 0x80, RZ ;  /* 0x0000008011117824 */ /* 0x000fe200078e00ff */
[----:B------:R-:W2:Y:S01]  /*b330*/  LDL.LU.64 R2, [R1+0x48] ;  /* 0x0000480001027983 */ /* 0x000ea20000300a00 */
[----:B------:R-:W-:-:S03]  /*b340*/  ULDC UR6, c[0x0][0x2b8] ;  /* 0x0000ae0000067ab9 */ /* 0x000fc60000000800 */
        /* <DEDUP_REMOVED lines=21> */
[----:B------:R-:W-:-:S03]  /*b4a0*/  ULDC.64 UR4, c[0x0][0x2d0] ;  /* 0x0000b40000047ab9 */ /* 0x000fc60000000a00 */
[----:B------:R-:W-:Y:S01]  /*b4b0*/  IMAD.IADD R3, R3, 0x1, R0 ;  /* 0x0000000103037824 */ /* 0x000fe200078e0200 */
[C---:B-1----:R-:W-:Y:S01]  /*b4c0*/  LOP3.LUT R5, R4.reuse, 0x7f, RZ, 0xc0, !PT ;  /* 0x0000007f04057812 */ /* 0x042fe200078ec0ff */
[----:B------:R-:W-:-:S03]  /*b4d0*/  IMAD.SHL.U32 R4, R4, 0x10, RZ ;  /* 0x0000001004047824 */ /* 0x000fc600078e00ff */
[----:B------:R-:W-:-:S04]  /*b4e0*/  SHF.R.U32.HI R5, RZ, 0x3, R5 ;  /* 0x00000003ff057819 */ /* 0x000fc80000011605 */
[----:B------:R-:W-:Y:S02]  /*b4f0*/  LOP3.LUT R4, R5, 0x70, R4, 0xf8, !PT ;  /* 0x0000007005047812 */ /* 0x000fe400078ef804 */
[----:B------:R-:W1:Y:S02]  /*b500*/  @P0 LDC R5, c[0x0][0x44c] ;  /* 0x00011300ff050b82 */ /* 0x000e640000000800 */
[----:B------:R-:W-:-:S05]  /*b510*/  LOP3.LUT R0, R4, R17, RZ, 0xfc, !PT ;  /* 0x0000001104007212 */ /* 0x000fca00078efcff */
        /* <DEDUP_REMOVED lines=23> */
[----:B------:R-:W-:-:S04]  /*b690*/  IMAD.IADD R3, R8, 0x1, R17 ;  /* 0x0000000108037824 */ /* 0x000fc800078e0211 */
[C---:B------:R-:W-:Y:S02]  /*b6a0*/  VIADD R5, R3.reuse, 0x10 ;  /* 0x0000001003057836 */ /* 0x040fe40000000000 */
        /* <DEDUP_REMOVED lines=59> */
[----:B0-----:R-:W0:Y:S03]  /*ba60*/  SHFL.IDX PT, R6, R2, 0x6, 0x181f ;  /* 0x00d81f0002067f89 */ /* 0x001e2600000e0000 */
[----:B-1----:R-:W-:-:S05]  /*ba70*/  @!P1 LEA R5, P2, R10, R5, 0x1 ;  /* 0x000000050a059211 */ /* 0x002fca00078408ff */
[----:B0-----:R-:W-:-:S04]  /*ba80*/  @!P1 IMAD.X R6, RZ, RZ, R6, P2 ;  /* 0x000000ffff069224 */ /* 0x001fc800010e0606 */
[----:B------:R-:W-:Y:S02]  /*ba90*/  @!P1 IMAD.MOV.U32 R7, RZ, RZ, R6 ;  /* 0x000000ffff079224 */ /* 0x000fe400078e0006 */
[----:B------:R-:W-:Y:S02]  /*baa0*/  @!P1 IMAD.MOV.U32 R6, RZ, RZ, R5 ;  /* 0x000000ffff069224 */ /* 0x000fe400078e0005 */
[----:B------:R0:W1:Y:S04]  /*bab0*/  SHFL.IDX PT, R5, R2, 0x7, 0x181f ;  /* 0x00f81f0002057f89 */ /* 0x00006800000e0000 */
[----:B------:R0:W-:Y:S02]  /*bac0*/  @!P1 LDGSTS.E.BYPASS.LTC128B.128 [R9+0x1b400], desc[UR40][R6.64], !P0 ;  /* 0x1b40000006099fae */ /* 0x0001e4000c101d68 */
.L_x_9809:
        /* <DEDUP_REMOVED lines=11> */
.L_x_9691:
        /* <DEDUP_REMOVED lines=19> */
.L_x_9810:
[----:B------:R-:W-:Y:S05]  /*bcb0*/  BSYNC B0 ;  /* 0x0000000000007941 */ /* 0x000fea0003800000 */
.L_x_9692:
        /* <DEDUP_REMOVED lines=16> */
.L_x_9811:
[----:B------:R-:W-:Y:S05]  /*bdc0*/  BSYNC B1 ;  /* 0x0000000000017941 */ /* 0x000fea0003800000 */
.L_x_9696:
        /* <DEDUP_REMOVED lines=9> */
.L_x_9699:
[----:B------:R-:W-:Y:S05]  /*be60*/  BSYNC B1 ;  /* 0x0000000000017941 */ /* 0x000fea0003800000 */
.L_x_9698:
[----:B------:R-:W2:Y:S04]  /*be70*/  LDL R5, [R1+0x4] ;  /* 0x0000040001057983 */ /* 0x000ea80000100800 */
[----:B------:R-:W2:Y:S04]  /*be80*/  LDL R3, [R1+0x8] ;  /* 0x0000080001037983 */ /* 0x000ea80000100800 */
        /* <DEDUP_REMOVED lines=10> */
[----:B---3--:R-:W-:Y:S02]  /*bf30*/  IMAD R0, R0, 0x60, R4 ;  /* 0x0000006000007824 */ /* 0x008fe400078e0204 */
[----:B------:R-:W-:-:S07]  /*bf40*/  VIADD R4, R3, 0x400 ;  /* 0x0000040003047836 */ /* 0x000fce0000000000 */
.L_x_9700:
        /* <DEDUP_REMOVED lines=16> */
.L_x_9701:
        /* <DEDUP_REMOVED lines=16> */
.L_x_9702:
        /* <DEDUP_REMOVED lines=16> */
.L_x_9703:
        /* <DEDUP_REMOVED lines=11> */
.L_x_9695:
[----:B------:R-:W-:Y:S05]  /*c300*/  BSYNC B0 ;  /* 0x0000000000007941 */ /* 0x000fea0003800000 */
.L_x_9694:
        /* <DEDUP_REMOVED lines=51> */
.L_x_9710:
        /* <DEDUP_REMOVED lines=9> */
.L_x_9812:
[----:B------:R-:W-:Y:S05]  /*c6d0*/  BSYNC B3 ;  /* 0x0000000000037941 */ /* 0x000fea0003800000 */
.L_x_9711:
        /* <DEDUP_REMOVED lines=9> */
.L_x_9714:
[----:B------:R-:W-:Y:S05]  /*c770*/  BSYNC B3 ;  /* 0x0000000000037941 */ /* 0x000fea0003800000 */
.L_x_9713:
        /* <DEDUP_REMOVED lines=14> */
.L_x_9715:
        /* <DEDUP_REMOVED lines=14> */
.L_x_9813:
[----:B------:R-:W-:Y:S05]  /*c940*/  BSYNC B3 ;  /* 0x0000000000037941 */ /* 0x000fea0003800000 */
.L_x_9716:
        /* <DEDUP_REMOVED lines=11> */
.L_x_9719:
[----:B------:R-:W-:Y:S05]  /*ca00*/  BSYNC B3 ;  /* 0x0000000000037941 */ /* 0x000fea0003800000 */
.L_x_9718:
        /* <DEDUP_REMOVED lines=11> */
.L_x_9720:
        /* <DEDUP_REMOVED lines=16> */
.L_x_9721:
        /* <DEDUP_REMOVED lines=16> */
.L_x_9722:
        /* <DEDUP_REMOVED lines=16> */
.L_x_9723:
        /* <DEDUP_REMOVED lines=11> */
.L_x_9709:
[----:B------:R-:W-:Y:S05]  /*ce70*/  BSYNC B1 ;  /* 0x0000000000017941 */ /* 0x000fea0003800000 */
.L_x_9708:
[----:B------:R-:W2:Y:S02]  /*ce80*/  LDL.LU R4, [R1+0x2c] ;  /* 0x00002c0001047983 */ /* 0x000ea40000300800 */
[----:B--2---:R-:W-:-:S07]  /*ce90*/  VIADD R0, R4, 0xfffffffd ;  /* 0xfffffffd04007836 */ /* 0x004fce0000000000 */
.L_x_9707:
[----:B------:R-:W-:Y:S05]  /*cea0*/  BSYNC B2 ;  /* 0x0000000000027941 */ /* 0x000fea0003800000 */
.L_x_9706:
[----:B------:R-:W2:Y:S01]  /*ceb0*/  LDL.LU R2, [R1+0x28] ;  /* 0x0000280001027983 */ /* 0x000ea20000300800 */
[----:B------:R-:W-:-:S05]  /*cec0*/  IMAD.MOV R6, RZ, RZ, -R6 ;  /* 0x000000ffff067224 */ /* 0x000fca00078e0a06 */
[----:B--2---:R-:W-:-:S13]  /*ced0*/  ISETP.NE.AND P0, PT, R2, R6, PT ;  /* 0x000000060200720c */ /* 0x004fda0003f05270 */
[----:B------:R-:W-:Y:S05]  /*cee0*/  @!P0 BRA `(.L_x_9705) ;  /* 0x0000001400488947 */ /* 0x000fea0003800000 */
.L_x_9756:
[----:B------:R-:W2:Y:S04]  /*cef0*/  LDL R4, [R1+0x18] ;  /* 0x0000180001047983 */ /* 0x000ea80000100800 */
[----:B------:R-:W0:Y:S04]  /*cf00*/  LDL.LU R3, [R1+0x8] ;  /* 0x0000080001037983 */ /* 0x000e280000300800 */
[----:B------:R-:W3:Y:S01]  /*cf10*/  LDL.LU R2, [R1+0x10] ;  /* 0x0000100001027983 */ /* 0x000ee20000300800 */
[----:B------:R-:W-:Y:S05]  /*cf20*/  YIELD ;  /* 0x0000000000007946 */ /* 0x000fea0003800000 */
[----:B------:R-:W-:Y:S01]  /*cf30*/  BSSY B1, `(.L_x_9724) ;  /* 0x00000a2000017945 */ /* 0x000fe20003800000 */
[----:B--2---:R-:W-:Y:S01]  /*cf40*/  ISETP.NE.AND P1, PT, R4, RZ, PT ;  /* 0x000000ff0400720c */ /* 0x004fe20003f25270 */
        /* <DEDUP_REMOVED lines=31> */
.L_x_9726:
[----:B0-----:R-:W2:Y:S01]  /*d140*/  LDL R2, [R1+0x4] ;  /* 0x0000040001027983 */ /* 0x001ea20000100800 */
[----:B------:R-:W0:Y:S02]  /*d150*/  S2R R3, SR_TID.X ;  /* 0x0000000000037919 */ /* 0x000e240000002100 */
[----:B0-----:R-:W-:Y:S02]  /*d160*/  LOP3.LUT R4, R3, 0x7f, RZ, 0xc0, !PT ;  /* 0x0000007f03047812 */ /* 0x001fe400078ec0ff */
[----:B------:R-:W-:Y:S01]  /*d170*/  SHF.L.U32 R3, R6, 0x1f, RZ ;  /* 0x0000001f06037819 */ /* 0x000fe200000006ff */
[----:B------:R-:W-:Y:S01]  /*d180*/  BSSY B2, `(.L_x_9727) ;  /* 0x0000005000027945 */ /* 0x000fe20003800000 */
[----:B------:R-:W-:Y:S01]  /*d190*/  ISETP.NE.AND P1, PT, R4, RZ, PT ;  /* 0x000000ff0400720c */ /* 0x000fe20003f25270 */
[----:B--2---:R-:W-:-:S04]  /*d1a0*/  IMAD R2, R7, 0x8, R2 ;  /* 0x0000000807027824 */ /* 0x004fc800078e0202 */
[----:B------:R-:W0:Y:S02]  /*d1b0*/  SYNCS.PHASECHK.TRANS64.TRYWAIT P0, [R2+URZ+0x22840], R3 ;  /* 0x02284003020075a7 */ /* 0x000e24000800017f */
[----:B0-----:R-:W-:Y:S06]  /*d1c0*/  @!P0 BRA `(.L_x_9728) ;  /* 0x0000003000388947 */ /* 0x001fec0003800000 */
.L_x_9814:
[----:B------:R-:W-:Y:S05]  /*d1d0*/  BSYNC B2 ;  /* 0x0000000000027941 */ /* 0x000fea0003800000 */
.L_x_9727:
        /* <DEDUP_REMOVED lines=9> */
.L_x_9730:
[----:B------:R-:W-:Y:S05]  /*d270*/  BSYNC B2 ;  /* 0x0000000000027941 */ /* 0x000fea0003800000 */
.L_x_9729:
        /* <DEDUP_REMOVED lines=13> */
.L_x_9731:
        /* <DEDUP_REMOVED lines=14> */
.L_x_9815:
[----:B------:R-:W-:Y:S05]  /*d430*/  BSYNC B2 ;  /* 0x0000000000027941 */ /* 0x000fea0003800000 */
.L_x_9732:
        /* <DEDUP_REMOVED lines=11> */
.L_x_9735:
[----:B------:R-:W-:Y:S05]  /*d4f0*/  BSYNC B2 ;  /* 0x0000000000027941 */ /* 0x000fea0003800000 */
.L_x_9734:
        /* <DEDUP_REMOVED lines=10> */
.L_x_9736:
        /* <DEDUP_REMOVED lines=16> */
.L_x_9737:
        /* <DEDUP_REMOVED lines=16> */
.L_x_9738:
        /* <DEDUP_REMOVED lines=16> */
.L_x_9739:
        /* <DEDUP_REMOVED lines=11> */
.L_x_9725:
[----:B------:R-:W-:Y:S05]  /*d950*/  BSYNC B1 ;  /* 0x0000000000017941 */ /* 0x000fea0003800000 */
.L_x_9724:
[----:B------:R-:W2:Y:S01]  /*d960*/  LDL R5, [R1+0x18] ;  /* 0x0000180001057983 */ /* 0x000ea20000100800 */
[----:B------:R-:W-:Y:S01]  /*d970*/  VIADD R7, R7, 0x1 ;  /* 0x0000000107077836 */ /* 0x000fe20000000000 */
[----:B------:R-:W-:Y:S04]  /*d980*/  BSSY B1, `(.L_x_9740) ;  /* 0x00000a5000017945 */ /* 0x000fe80003800000 */
[----:B------:R-:W-:-:S04]  /*d990*/  ISETP.NE.AND P0, PT, R7, 0x2, PT ;  /* 0x000000020700780c */ /* 0x000fc80003f05270 */
[----:B------:R-:W-:Y:S02]  /*d9a0*/  SEL R2, RZ, 0x1, P0 ;  /* 0x00000001ff027807 */ /* 0x000fe40000000000 */
[----:B------:R-:W-:Y:S02]  /*d9b0*/  SEL R9, R7, RZ, P0 ;  /* 0x000000ff07097207 */ /* 0x000fe40000000000 */
[----:B-----5:R-:W-:-:S05]  /*d9c0*/  LOP3.LUT R8, R6, R2, RZ, 0x3c, !PT ;  /* 0x0000000206087212 */ /* 0x020fca00078e3cff */
[----:B------:R0:W-:Y:S04]  /*d9d0*/  STL [R1+0x10], R8 ;  /* 0x0000100801007387 */ /* 0x0001e80000100800 */
[----:B------:R0:W-:Y:S01]  /*d9e0*/  STL [R1+0x8], R9 ;  /* 0x0000080901007387 */ /* 0x0001e20000100800 */
[----:B--2---:R-:W-:-:S13]  /*d9f0*/  ISETP.NE.AND P2, PT, R5, RZ, PT ;  /* 0x000000ff0500720c */ /* 0x004fda0003f45270 */
[----:B0-----:R-:W-:Y:S05]  /*da00*/  @!P2 BRA `(.L_x_9741) ;  /* 0x000000080070a947 */ /* 0x001fea0003800000 */
[----:B------:R-:W-:Y:S01]  /*da10*/  ULDC.64 UR4, c[0x0][0x418] ;  /* 0x0001060000047ab9 */ /* 0x000fe20000000a00 */
[----:B------:R-:W-:Y:S01]  /*da20*/  VIADD R6, R0, 0xffffffff ;  /* 0xffffffff00067836 */ /* 0x000fe20000000000 */
        /* <DEDUP_REMOVED lines=23> */
.L_x_9742:
        /* <DEDUP_REMOVED lines=9> */
.L_x_9816:
[----:B------:R-:W-:Y:S05]  /*dc30*/  BSYNC B2 ;  /* 0x0000000000027941 */ /* 0x000fea0003800000 */
.L_x_9743:
        /* <DEDUP_REMOVED lines=9> */
.L_x_9746:
[----:B------:R-:W-:Y:S05]  /*dcd0*/  BSYNC B2 ;  /* 0x0000000000027941 */ /* 0x000fea0003800000 */
.L_x_9745:
[----:B------:R-:W2:Y:S04]  /*dce0*/  LDL R8, [R1+0x4] ;  /* 0x0000040001087983 */ /* 0x000ea80000100800 */
        /* <DEDUP_REMOVED lines=13> */
.L_x_9747:
        /* <DEDUP_REMOVED lines=14> */
.L_x_9817:
[----:B------:R-:W-:Y:S05]  /*dea0*/  BSYNC B2 ;  /* 0x0000000000027941 */ /* 0x000fea0003800000 */
.L_x_9748:
        /* <DEDUP_REMOVED lines=11> */
.L_x_9751:
[----:B------:R-:W-:Y:S05]  /*df60*/  BSYNC B2 ;  /* 0x0000000000027941 */ /* 0x000fea0003800000 */
.L_x_9750:
        /* <DEDUP_REMOVED lines=11> */
.L_x_9752:
        /* <DEDUP_REMOVED lines=16> */
.L_x_9753:
        /* <DEDUP_REMOVED lines=16> */
.L_x_9754:
        /* <DEDUP_REMOVED lines=16> */
.L_x_9755:
        /* <DEDUP_REMOVED lines=11> */
.L_x_9741:
[----:B------:R-:W-:Y:S05]  /*e3d0*/  BSYNC B1 ;  /* 0x0000000000017941 */ /* 0x000fea0003800000 */
.L_x_9740:
[C---:B------:R-:W-:Y:S01]  /*e3e0*/  ISETP.GT.AND P0, PT, R0.reuse, 0x1, PT ;  /* 0x000000010000780c */ /* 0x040fe20003f04270 */
[----:B------:R-:W-:-:S12]  /*e3f0*/  VIADD R0, R0, 0xfffffffe ;  /* 0xfffffffe00007836 */ /* 0x000fd80000000000 */
[----:B------:R-:W-:Y:S05]  /*e400*/  @P0 BRA `(.L_x_9756) ;  /* 0xffffffe800b80947 */ /* 0x000fea000383ffff */
.L_x_9705:
[----:B------:R-:W-:Y:S05]  /*e410*/  BSYNC B0 ;  /* 0x0000000000007941 */ /* 0x000fea0003800000 */
.L_x_9704:
        /* <DEDUP_REMOVED lines=24> */
.L_x_9758:
[----:B------:R-:W-:Y:S05]  /*e5a0*/  BSYNC B0 ;  /* 0x0000000000007941 */ /* 0x000fea0003800000 */
.L_x_9757:
[----:B------:R-:W-:-:S05]  /*e5b0*/  SEL R0, R0, RZ, P0 ;  /* 0x000000ff00007207 */ /* 0x000fca0000000000 */
[----:B------:R2:W-:Y:S02]  /*e5c0*/  STL [R1+0x8], R0 ;  /* 0x0000080001007387 */ /* 0x0005e40000100800 */
.L_x_9676:
[----:B------:R-:W-:Y:S05]  /*e5d0*/  BSYNC B7 ;  /* 0x0000000000077941 */ /* 0x000fea0003800000 */
.L_x_9674:
        /* <DEDUP_REMOVED lines=13> */
.L_x_9759:
        /* <DEDUP_REMOVED lines=36> */
.L_x_9827:
[----:B------:R-:W-:Y:S02]  /*e8f0*/  ULDC UR4, c[0x0][0xc38] ;  /* 0x00030e0000047ab9 */ /* 0x000fe40000000800 */
[----:B------:R-:W-:-:S04]  /*e900*/  IMAD.U32 R16, RZ, RZ, UR4 ;  /* 0x00000004ff107e24 */ /* 0x000fc8000f8e00ff */
[----:B--2---:R-:W-:-:S04]  /*e910*/  IMAD R6, R14, R16, RZ ;  /* 0x000000100e067224 */ /* 0x004fc800078e02ff */
[----:B------:R-:W-:-:S05]  /*e920*/  IMAD.IADD R4, R4, 0x1, R6 ;  /* 0x0000000104047824 */ /* 0x000fca00078e0206 */
[----:B------:R-:W-:-:S13]  /*e930*/  ISETP.GT.AND P6, PT, R4, R0, PT ;  /* 0x000000000400720c */ /* 0x000fda0003fc4270 */
[----:B------:R-:W-:Y:S05]  /*e940*/  @P6 BRA `(.L_x_9762) ;  /* 0x00000000009c6947 */ /* 0x000fea0003800000 */
.L_x_9767:
        /* <DEDUP_REMOVED lines=14> */
.L_x_9765:
[----:B------:R-:W-:Y:S05]  /*ea30*/  BSYNC B0 ;  /* 0x0000000000007941 */ /* 0x000fea0003800000 */
.L_x_9764:
        /* <DEDUP_REMOVED lines=18> */
.L_x_9835:
[----:B------:R-:W-:Y:S02]  /*eb60*/  ULDC UR4, c[0x0][0xc38] ;  /* 0x00030e0000047ab9 */ /* 0x000fe40000000800 */
[----:B------:R-:W-:-:S04]  /*eb70*/  IMAD.U32 R16, RZ, RZ, UR4 ;  /* 0x00000004ff107e24 */ /* 0x000fc8000f8e00ff */
[----:B--2---:R-:W-:-:S04]  /*eb80*/  IMAD R6, R14, R16, RZ ;  /* 0x000000100e067224 */ /* 0x004fc800078e02ff */
[----:B------:R-:W-:-:S05]  /*eb90*/  IMAD.IADD R4, R6, 0x1, R4 ;  /* 0x0000000106047824 */ /* 0x000fca00078e0204 */
[----:B------:R-:W-:-:S13]  /*eba0*/  ISETP.GT.AND P6, PT, R4, R0, PT ;  /* 0x000000000400720c */ /* 0x000fda0003fc4270 */
[----:B------:R-:W-:Y:S05]  /*ebb0*/  @!P6 BRA `(.L_x_9767) ;  /* 0xfffffffc0064e947 */ /* 0x000fea000383ffff */
.L_x_9762:
        /* <DEDUP_REMOVED lines=8> */
.L_x_9839:
[----:B------:R-:W-:Y:S01]  /*ec40*/  ISETP.NE.AND P0, PT, R5, RZ, PT ;  /* 0x000000ff0500720c */ /* 0x000fe20003f05270 */
[----:B------:R-:W-:-:S12]  /*ec50*/  IMAD.MOV.U32 R14, RZ, RZ, RZ ;  /* 0x000000ffff0e7224 */ /* 0x000fd800078e00ff */
[----:B------:R-:W-:Y:S05]  /*ec60*/  @!P0 BRA `(.L_x_9769) ;  /* 0x0000000000108947 */ /* 0x000fea0003800000 */
[----:B------:R-:W-:Y:S01]  /*ec70*/  UMOV UR4, 0xffffffff ;  /* 0xffffffff00047882 */ /* 0x000fe20000000000 */
[----:B0-----:R-:W-:Y:S02]  /*ec80*/  VIADD R12, R4, 0xffffffff ;  /* 0xffffffff040c7836 */ /* 0x001fe40000000000 */
[----:B------:R-:W-:Y:S05]  /*ec90*/  BRA.DIV UR4, `(.L_x_9770) ;  /* 0x0000002204007947 */ /* 0x000fea000b800000 */
[----:B------:R4:W0:Y:S02]  /*eca0*/  SHFL.IDX PT, R14, R3, R12, 0x1f ;  /* 0x00001f0c030e7589 */ /* 0x00082400000e0000 */
.L_x_9769:
        /* <DEDUP_REMOVED lines=31> */
.L_x_9763:
[----:B------:R-:W-:Y:S01]  /*eea0*/  UMOV UR4, URZ ;  /* 0x0000003f00047c82 */ /* 0x000fe20008000000 */
[----:B------:R-:W-:Y:S01]  /*eeb0*/  UMOV UR5, URZ ;  /* 0x0000003f00057c82 */ /* 0x000fe20008000000 */
[----:B------:R-:W-:Y:S01]  /*eec0*/  ULDC UR6, c[0x0][0xc3c] ;  /* 0x00030f0000067ab9 */ /* 0x000fe20000000800 */
[----:B------:R-:W-:Y:S02]  /*eed0*/  IMAD.MOV.U32 R16, RZ, RZ, R0 ;  /* 0x000000ffff107224 */ /* 0x000fe400078e0000 */
[----:B------:R-:W-:Y:S02]  /*eee0*/  IMAD.U32 R17, RZ, RZ, UR4 ;  /* 0x00000004ff117e24 */ /* 0x000fe4000f8e00ff */
[----:B------:R-:W-:Y:S02]  /*eef0*/  IMAD.U32 R18, RZ, RZ, UR5 ;  /* 0x00000005ff127e24 */ /* 0x000fe4000f8e00ff */
[----:B------:R-:W-:-:S07]  /*ef00*/  IMAD.U32 R19, RZ, RZ, UR6 ;  /* 0x00000006ff137e24 */ /* 0x000fce000f8e00ff */
.L_x_9771:
        /* <DEDUP_REMOVED lines=12> */
.L_x_9760:
[----:B------:R-:W-:Y:S02]  /*efd0*/  ULDC UR4, c[0x0][0xc3c] ;  /* 0x00030f0000047ab9 */ /* 0x000fe40000000800 */
[----:B----4-:R-:W-:-:S13]  /*efe0*/  ISETP.GE.AND P0, PT, R19, UR4, PT ;  /* 0x0000000413007c0c */ /* 0x010fda000bf06270 */
[----:B------:R-:W-:Y:S05]  /*eff0*/  @!P0 BRA `(.L_x_9772) ;  /* 0xffffffac00f48947 */ /* 0x000fea000383ffff */
[----:B------:R-:W-:Y:S05]  /*f000*/  BSYNC B8 ;  /* 0x0000000000087941 */ /* 0x000fea0003800000 */
.L_x_9670:
        /* <DEDUP_REMOVED lines=12> */
.L_x_9842:
[----:B------:R-:W-:Y:S05]  /*f0d0*/  BSYNC B0 ;  /* 0x0000000000007941 */ /* 0x000fea0003800000 */
.L_x_9773:
[----:B------:R-:W-:-:S03]  /*f0e0*/  UMOV UR4, 0xffffffff ;  /* 0xffffffff00047882 */ /* 0x000fc60000000000 */
[----:B------:R-:W-:Y:S05]  /*f0f0*/  BRA.DIV UR4, `(.L_x_9775) ;  /* 0x0000001e04207947 */ /* 0x000fea000b800000 */
[----:B------:R-:W1:Y:S02]  /*f100*/  S2R R2, SR_TID.X ;  /* 0x0000000000027919 */ /* 0x000e640000002100 */
[----:B-1----:R-:W-:-:S04]  /*f110*/  SHF.R.U32.HI R2, RZ, 0x5, R2 ;  /* 0x00000005ff027819 */ /* 0x002fc80000011602 */
[----:B------:R-:W-:-:S05]  /*f120*/  LOP3.LUT R2, R2, 0x3, RZ, 0xc0, !PT ;  /* 0x0000000302027812 */ /* 0x000fca00078ec0ff */
[----:B------:R1:W2:Y:S02]  /*f130*/  SHFL.IDX PT, R14, R2, RZ, 0x1f ;  /* 0x00001fff020e7589 */ /* 0x0002a400000e0000 */
.L_x_9845:
[----:B--2---:R-:W-:Y:S01]  /*f140*/  ISETP.NE.AND P0, PT, R14, RZ, PT ;  /* 0x000000ff0e00720c */ /* 0x004fe20003f05270 */
[----:B------:R-:W-:-:S12]  /*f150*/  BSSY B0, `(.L_x_9776) ;  /* 0x0000027000007945 */ /* 0x000fd80003800000 */
[----:B------:R-:W-:Y:S05]  /*f160*/  @P0 BRA `(.L_x_9777) ;  /* 0x0000000000940947 */ /* 0x000fea0003800000 */
[----:B------:R-:W-:-:S03]  /*f170*/  UMOV UR4, 0xffffffff ;  /* 0xffffffff00047882 */ /* 0x000fc60000000000 */
[----:B------:R-:W-:Y:S05]  /*f180*/  BRA.DIV UR4, `(.L_x_9778) ;  /* 0x0000001e04307947 */ /* 0x000fea000b800000 */
[----:B------:R-:W-:-:S13]  /*f190*/  ELECT P6, URZ, PT ;  /* 0x00000000003f782f */ /* 0x000fda00038c0000 */
.L_x_9848:
[----:B------:R-:W-:Y:S05]  /*f1a0*/  @!P6 BRA `(.L_x_9777) ;  /* 0x000000000084e947 */ /* 0x000fea0003800000 */
[----:B------:R-:W-:-:S06]  /*f1b0*/  ULOP3.LUT UR4, UR36, 0x2, URZ, 0xfc, !UPT ;  /* 0x0000000224047892 */ /* 0x000fcc000f8efc3f */
[----:B-1----:R-:W-:-:S05]  /*f1c0*/  IMAD.U32 R2, RZ, RZ, UR4 ;  /* 0x00000004ff027e24 */ /* 0x002fca000f8e00ff */
[----:B------:R-:W-:-:S13]  /*f1d0*/  ISETP.NE.AND P2, PT, R2, 0x3, PT ;  /* 0x000000030200780c */ /* 0x000fda0003f45270 */
[----:B------:R-:W-:Y:S05]  /*f1e0*/  @!P2 BRA `(.L_x_9779) ;  /* 0x000000000004a947 */ /* 0x000fea0003800000 */
[----:B------:R-:W-:Y:S01]  /*f1f0*/  BPT.TRAP 0x1 ;  /* 0x000000040000795c */ /* 0x000fe20000300000 */
.L_x_9779:
        /* <DEDUP_REMOVED lines=14> */
.L_x_9849:
[----:B------:R-:W1:Y:S02]  /*f2e0*/  SYNCS.PHASECHK.TRANS64.TRYWAIT P0, [R7+URZ], R2 ;  /* 0x00000002070075a7 */ /* 0x000e64000800017f */
[----:B-1----:R-:W-:Y:S05]  /*f2f0*/  @!P0 BRA `(.L_x_9781) ;  /* 0x0000001c00088947 */ /* 0x002fea0003800000 */
.L_x_9850:
[----:B------:R-:W-:Y:S05]  /*f300*/  @!P2 BRA `(.L_x_9782) ;  /* 0x000000000004a947 */ /* 0x000fea0003800000 */
[----:B------:R-:W-:Y:S01]  /*f310*/  BPT.TRAP 0x1 ;  /* 0x000000040000795c */ /* 0x000fe20000300000 */
.L_x_9782:
[----:B------:R-:W2:Y:S01]  /*f320*/  LDL.LU R4, [R1+0x8] ;  /* 0x0000080001047983 */ /* 0x000ea20000300800 */
[----:B------:R-:W-:-:S04]  /*f330*/  VIADD R0, R0, 0x22860 ;  /* 0x0002286000007836 */ /* 0x000fc80000000000 */
[----:B--2---:R-:W-:-:S04]  /*f340*/  IMAD R4, R4, 0x8, R0 ;  /* 0x0000000804047824 */ /* 0x004fc800078e0200 */
[----:B------:R-:W2:Y:S02]  /*f350*/  SYNCS.PHASECHK.TRANS64.TRYWAIT P0, [R4+URZ], R5 ;  /* 0x00000005040075a7 */ /* 0x000ea4000800017f */
[----:B--2---:R-:W-:Y:S05]  /*f360*/  @!P0 BRA `(.L_x_9783) ;  /* 0x0000001c00008947 */ /* 0x004fea0003800000 */
.L_x_9851:
[----:B------:R-:W-:-:S07]  /*f370*/  IMAD R3, R3, 0x8, R0 ;  /* 0x0000000803037824 */ /* 0x000fce00078e0200 */
.L_x_9784:
[----:B---3--:R3:W4:Y:S02]  /*f380*/  SYNCS.PHASECHK.TRANS64.TRYWAIT P0, [R3+URZ], R2 ;  /* 0x00000002030075a7 */ /* 0x008724000800017f */
[----:B----4-:R-:W-:Y:S05]  /*f390*/  @!P0 NANOSLEEP.SYNCS 0x989680 ;  /* 0x009896800000895d */ /* 0x010fea0003900000 */
[----:B------:R-:W4:Y:S02]  /*f3a0*/  @!P0 SYNCS.PHASECHK.TRANS64 P0, [R3+URZ], R2 ;  /* 0x00000002030085a7 */ /* 0x000f24000800007f */
[----:B----4-:R-:W-:Y:S05]  /*f3b0*/  @!P0 BRA `(.L_x_9784) ;  /* 0xfffffffc00f08947 */ /* 0x010fea000383ffff */
.L_x_9777:
[----:B------:R-:W-:Y:S05]  /*f3c0*/  BSYNC B0 ;  /* 0x0000000000007941 */ /* 0x000fea0003800000 */
.L_x_9776:
[----:B------:R-:W-:Y:S05]  /*f3d0*/  EXIT ;  /* 0x000000000000794d */ /* 0x000fea0003800000 */
.L_x_9622:
[----:B0-----:R0:W1:Y:S02]  /*f3e0*/  SYNCS.PHASECHK.TRANS64.TRYWAIT P0, [R7+URZ+0x22800], R0 ;  /* 0x02280000070075a7 */ /* 0x001064000800017f */
[----:B-1----:R-:W-:Y:S05]  /*f3f0*/  @!P0 NANOSLEEP.SYNCS 0x989680 ;  /* 0x009896800000895d */ /* 0x002fea0003900000 */
[----:B------:R-:W1:Y:S02]  /*f400*/  @!P0 SYNCS.PHASECHK.TRANS64 P0, [R7+URZ+0x22800], R0 ;  /* 0x02280000070085a7 */ /* 0x000e64000800007f */
[----:B-1----:R-:W-:Y:S05]  /*f410*/  @!P0 BRA `(.L_x_9622) ;  /* 0xfffffffc00f08947 */ /* 0x002fea000383ffff */
[----:B------:R-:W-:Y:S05]  /*f420*/  BRA `(.L_x_9785) ;  /* 0xffffff2400387947 */ /* 0x000fea000383ffff */
.L_x_9626:
[----:B-1----:R1:W2:Y:S02]  /*f430*/  SYNCS.PHASECHK.TRANS64.TRYWAIT P1, [R5+URZ+0x22830], R10 ;  /* 0x0228300a050075a7 */ /* 0x0022a4000802017f */
[----:B--2---:R-:W-:Y:S05]  /*f440*/  @!P1 NANOSLEEP.SYNCS 0x989680 ;  /* 0x009896800000995d */ /* 0x004fea0003900000 */
[----:B------:R-:W2:Y:S02]  /*f450*/  @!P1 SYNCS.PHASECHK.TRANS64 P1, [R5+URZ+0x22830], R10 ;  /* 0x0228300a050095a7 */ /* 0x000ea4000802007f */
[----:B--2---:R-:W-:Y:S05]  /*f460*/  @!P1 BRA `(.L_x_9626) ;  /* 0xfffffffc00f09947 */ /* 0x004fea000383ffff */
[----:B------:R-:W-:Y:S05]  /*f470*/  BRA `(.L_x_9625) ;  /* 0xffffff2400647947 */ /* 0x000fea000383ffff */
.L_x_9630:
[----:B--2---:R2:W3:Y:S02]  /*f480*/  SYNCS.PHASECHK.TRANS64.TRYWAIT P2, [R5+URZ+0x22850], R10 ;  /* 0x0228500a050075a7 */ /* 0x0044e4000804017f */
[----:B---3--:R-:W-:Y:S05]  /*f490*/  @!P2 NANOSLEEP.SYNCS 0x989680 ;  /* 0x009896800000a95d */ /* 0x008fea0003900000 */
[----:B------:R-:W3:Y:S02]  /*f4a0*/  @!P2 SYNCS.PHASECHK.TRANS64 P2, [R5+URZ+0x22850], R10 ;  /* 0x0228500a0500a5a7 */ /* 0x000ee4000804007f */
[----:B---3--:R-:W-:Y:S05]  /*f4b0*/  @!P2 BRA `(.L_x_9630) ;  /* 0xfffffffc00f0a947 */ /* 0x008fea000383ffff */
[----:B------:R-:W-:Y:S05]  /*f4c0*/  BRA `(.L_x_9629) ;  /* 0xffffff40005c7947 */ /* 0x000fea000383ffff */
.L_x_9635:
[----:B-1----:R-:W-:-:S04]  /*f4d0*/  IMAD.U32 R0, RZ, RZ, UR23 ;  /* 0x00000017ff007e24 */ /* 0x002fc8000f8e00ff */
[----:B------:R1:W2:Y:S03]  /*f4e0*/  SYNCS.PHASECHK.TRANS64.TRYWAIT P3, [R0+URZ+0x22830], R5 ;  /* 0x02283005000075a7 */ /* 0x0002a6000806017f */
[----:B--2---:R-:W-:Y:S05]  /*f4f0*/  @!P3 NANOSLEEP.SYNCS 0x989680 ;  /* 0x009896800000b95d */ /* 0x004fea0003900000 */
[----:B------:R-:W2:Y:S02]  /*f500*/  @!P3 SYNCS.PHASECHK.TRANS64 P3, [R0+URZ+0x22830], R5 ;  /* 0x022830050000b5a7 */ /* 0x000ea4000806007f */
[----:B--2---:R-:W-:Y:S05]  /*f510*/  @!P3 BRA `(.L_x_9635) ;  /* 0xfffffffc00ecb947 */ /* 0x004fea000383ffff */
[----:B------:R-:W-:Y:S05]  /*f520*/  BRA `(.L_x_9634) ;  /* 0xffffff4400707947 */ /* 0x000fea000383ffff */
.L_x_9639:
[----:B-1----:R1:W2:Y:S02]  /*f530*/  SYNCS.PHASECHK.TRANS64.TRYWAIT P3, [R182+URZ+0x22850], R5 ;  /* 0x02285005b60075a7 */ /* 0x0022a4000806017f */
[----:B--2---:R-:W-:Y:S05]  /*f540*/  @!P3 NANOSLEEP.SYNCS 0x989680 ;  /* 0x009896800000b95d */ /* 0x004fea0003900000 */
[----:B------:R-:W2:Y:S02]  /*f550*/  @!P3 SYNCS.PHASECHK.TRANS64 P3, [R182+URZ+0x22850], R5 ;  /* 0x02285005b600b5a7 */ /* 0x000ea4000806007f */
[----:B--2---:R-:W-:Y:S05]  /*f560*/  @!P3 BRA `(.L_x_9639) ;  /* 0xfffffffc00f0b947 */ /* 0x004fea000383ffff */
[----:B------:R-:W-:Y:S05]  /*f570*/  BRA `(.L_x_9638) ;  /* 0xffffff6400107947 */ /* 0x000fea000383ffff */
.L_x_9682:
        /* <DEDUP_REMOVED lines=11> */
.L_x_9787:
[----:B------:R-:W-:Y:S05]  /*f630*/  BSYNC B0 ;  /* 0x0000000000007941 */ /* 0x000fea0003800000 */
.L_x_9786:
[----:B------:R-:W-:Y:S05]  /*f640*/  BRA `(.L_x_9788) ;  /* 0xffffffb400447947 */ /* 0x000fea000383ffff */
.L_x_9684:
[----:B------:R-:W-:Y:S01]  /*f650*/  BSSY B0, `(.L_x_9789) ;  /* 0x0000006000007945 */ /* 0x000fe20003800000 */
[----:B------:R-:W-:-:S07]  /*f660*/  IMAD.MOV.U32 R15, RZ, RZ, -0x1 ;  /* 0xffffffffff0f7424 */ /* 0x000fce00078e00ff */
[----:B012---:R-:W-:Y:S05]  /*f670*/  WARPSYNC.COLLECTIVE R15, `(.L_x_9790) ;  /* 0x000000000f0c7348 */ /* 0x007fea0003c00000 */
[----:B------:R-:W-:Y:S02]  /*f680*/  ELECT P6, UR62, PT ;  /* 0x00000000003e782f */ /* 0x000fe400038c0000 */
[----:B------:R-:W-:Y:S01]  /*f690*/  MOV R14, UR62 ;  /* 0x0000003e000e7c02 */ /* 0x000fe20008000f00 */
[----:B012---:R-:W-:Y:S10]  /*f6a0*/  ENDCOLLECTIVE ;  /* 0x000000000000791b */ /* 0x007ff40003800000 */
.L_x_9790:
[----:B------:R-:W-:Y:S05]  /*f6b0*/  BSYNC B0 ;  /* 0x0000000000007941 */ /* 0x000fea0003800000 */
.L_x_9789:
[----:B------:R-:W-:Y:S05]  /*f6c0*/  BRA `(.L_x_9791) ;  /* 0xffffffb400487947 */ /* 0x000fea000383ffff */
.L_x_9686:
[----:B--2---:R2:W3:Y:S02]  /*f6d0*/  SYNCS.PHASECHK.TRANS64.TRYWAIT P0, [R0+URZ+0x22840], R2 ;  /* 0x02284002000075a7 */ /* 0x0044e4000800017f */
[----:B---3--:R-:W-:Y:S05]  /*f6e0*/  @!P0 NANOSLEEP.SYNCS 0x989680 ;  /* 0x009896800000895d */ /* 0x008fea0003900000 */
[----:B------:R-:W3:Y:S02]  /*f6f0*/  @!P0 SYNCS.PHASECHK.TRANS64 P0, [R0+URZ+0x22840], R2 ;  /* 0x02284002000085a7 */ /* 0x000ee4000800007f */
[----:B---3--:R-:W-:Y:S05]  /*f700*/  @!P0 BRA `(.L_x_9686) ;  /* 0xfffffffc00f08947 */ /* 0x008fea000383ffff */
[----:B------:R-:W-:Y:S05]  /*f710*/  BRA `(.L_x_9792) ;  /* 0xffffffb400b47947 */ /* 0x000fea000383ffff */
.L_x_9690:
[----:B------:R-:W2:Y:S01]  /*f720*/  LDL.LU R11, [R1+0x3c] ;  /* 0x00003c00010b7983 */ /* 0x000ea20000300800 */
        /* <DEDUP_REMOVED lines=11> */
.L_x_9793:
[----:B------:R-:W-:Y:S02]  /*f7e0*/  IMAD.MOV.U32 R13, RZ, RZ, R0 ;  /* 0x000000ffff0d7224 */ /* 0x000fe400078e0000 */
[----:B------:R-:W-:-:S07]  /*f7f0*/  IMAD.MOV.U32 R6, RZ, RZ, R14 ;  /* 0x000000ffff067224 */ /* 0x000fce00078e000e */
[----:B------:R-:W-:Y:S05]  /*f800*/  WARPSYNC.COLLECTIVE R15, `(.L_x_9794) ;  /* 0x000000000f087348 */ /* 0x000fea0003c00000 */
[----:B------:R0:W1:Y:S02]  /*f810*/  SHFL.IDX P6, R14, R13, R12, R11 ;  /* 0x0000000c0d0e7389 */ /* 0x00006400000c000b */
[----:B01----:R-:W-:Y:S01]  /*f820*/  ENDCOLLECTIVE ;  /* 0x000000000000791b */ /* 0x003fe20003800000 */
.L_x_9794:
[----:B------:R-:W-:Y:S02]  /*f830*/  IMAD.MOV.U32 R13, RZ, RZ, R2 ;  /* 0x000000ffff0d7224 */ /* 0x000fe400078e0002 */
[----:B------:R-:W-:Y:S02]  /*f840*/  IMAD.MOV.U32 R12, RZ, RZ, 0x1 ;  /* 0x00000001ff0c7424 */ /* 0x000fe400078e00ff */
[----:B------:R-:W-:-:S07]  /*f850*/  IMAD.MOV.U32 R7, RZ, RZ, R14 ;  /* 0x000000ffff077224 */ /* 0x000fce00078e000e */
[----:B------:R-:W-:Y:S05]  /*f860*/  WARPSYNC.COLLECTIVE R15, `(.L_x_9795) ;  /* 0x000000000f087348 */ /* 0x000fea0003c00000 */
[----:B------:R0:W1:Y:S02]  /*f870*/  SHFL.IDX P6, R14, R13, R12, R11 ;  /* 0x0000000c0d0e7389 */ /* 0x00006400000c000b */
[----:B01----:R-:W-:Y:S01]  /*f880*/  ENDCOLLECTIVE ;  /* 0x000000000000791b */ /* 0x003fe20003800000 */
.L_x_9795:
        /* <DEDUP_REMOVED lines=15> */
.L_x_9796:
[----:B------:R-:W-:Y:S02]  /*f980*/  IMAD.MOV.U32 R13, RZ, RZ, R2 ;  /* 0x000000ffff0d7224 */ /* 0x000fe400078e0002 */
[----:B------:R-:W-:Y:S02]  /*f990*/  IMAD.MOV.U32 R12, RZ, RZ, 0x2 ;  /* 0x00000002ff0c7424 */ /* 0x000fe400078e00ff */
[----:B------:R-:W-:-:S07]  /*f9a0*/  IMAD.MOV.U32 R5, RZ, RZ, R14 ;  /* 0x000000ffff057224 */ /* 0x000fce00078e000e */
[----:B------:R-:W-:Y:S05]  /*f9b0*/  WARPSYNC.COLLECTIVE R15, `(.L_x_9797) ;  /* 0x000000000f087348 */ /* 0x000fea0003c00000 */
[----:B------:R0:W1:Y:S02]  /*f9c0*/  SHFL.IDX P6, R14, R13, R12, R11 ;  /* 0x0000000c0d0e7389 */ /* 0x00006400000c000b */
[----:B01----:R-:W-:Y:S01]  /*f9d0*/  ENDCOLLECTIVE ;  /* 0x000000000000791b */ /* 0x003fe20003800000 */
.L_x_9797:
        /* <DEDUP_REMOVED lines=15> */
.L_x_9798:
[----:B------:R-:W-:Y:S02]  /*fad0*/  IMAD.MOV.U32 R13, RZ, RZ, R2 ;  /* 0x000000ffff0d7224 */ /* 0x000fe400078e0002 */
[----:B------:R-:W-:Y:S02]  /*fae0*/  IMAD.MOV.U32 R12, RZ, RZ, 0x3 ;  /* 0x00000003ff0c7424 */ /* 0x000fe400078e00ff */
[----:B------:R-:W-:-:S07]  /*faf0*/  IMAD.MOV.U32 R5, RZ, RZ, R14 ;  /* 0x000000ffff057224 */ /* 0x000fce00078e000e */
[----:B------:R-:W-:Y:S05]  /*fb00*/  WARPSYNC.COLLECTIVE R15, `(.L_x_9799) ;  /* 0x000000000f087348 */ /* 0x000fea0003c00000 */
[----:B------:R0:W1:Y:S02]  /*fb10*/  SHFL.IDX P6, R14, R13, R12, R11 ;  /* 0x0000000c0d0e7389 */ /* 0x00006400000c000b */
[----:B01----:R-:W-:Y:S01]  /*fb20*/  ENDCOLLECTIVE ;  /* 0x000000000000791b */ /* 0x003fe20003800000 */
.L_x_9799:
        /* <DEDUP_REMOVED lines=15> */
.L_x_9800:
[----:B------:R-:W-:Y:S02]  /*fc20*/  IMAD.MOV.U32 R13, RZ, RZ, R2 ;  /* 0x000000ffff0d7224 */ /* 0x000fe400078e0002 */
[----:B------:R-:W-:Y:S02]  /*fc30*/  IMAD.MOV.U32 R12, RZ, RZ, 0x4 ;  /* 0x00000004ff0c7424 */ /* 0x000fe400078e00ff */
[----:B------:R-:W-:-:S07]  /*fc40*/  IMAD.MOV.U32 R5, RZ, RZ, R14 ;  /* 0x000000ffff057224 */ /* 0x000fce00078e000e */
[----:B------:R-:W-:Y:S05]  /*fc50*/  WARPSYNC.COLLECTIVE R15, `(.L_x_9801) ;  /* 0x000000000f087348 */ /* 0x000fea0003c00000 */
[----:B------:R0:W1:Y:S02]  /*fc60*/  SHFL.IDX P6, R14, R13, R12, R11 ;  /* 0x0000000c0d0e7389 */ /* 0x00006400000c000b */
[----:B01----:R-:W-:Y:S01]  /*fc70*/  ENDCOLLECTIVE ;  /* 0x000000000000791b */ /* 0x003fe20003800000 */
.L_x_9801:
        /* <DEDUP_REMOVED lines=15> */
.L_x_9802:
[----:B------:R-:W-:Y:S02]  /*fd70*/  IMAD.MOV.U32 R13, RZ, RZ, R2 ;  /* 0x000000ffff0d7224 */ /* 0x000fe400078e0002 */
[----:B------:R-:W-:Y:S02]  /*fd80*/  IMAD.MOV.U32 R12, RZ, RZ, 0x5 ;  /* 0x00000005ff0c7424 */ /* 0x000fe400078e00ff */
[----:B------:R-:W-:-:S07]  /*fd90*/  IMAD.MOV.U32 R5, RZ, RZ, R14 ;  /* 0x000000ffff057224 */ /* 0x000fce00078e000e */
[----:B------:R-:W-:Y:S05]  /*fda0*/  WARPSYNC.COLLECTIVE R15, `(.L_x_9803) ;  /* 0x000000000f087348 */ /* 0x000fea0003c00000 */
[----:B------:R0:W1:Y:S02]  /*fdb0*/  SHFL.IDX P6, R14, R13, R12, R11 ;  /* 0x0000000c0d0e7389 */ /* 0x00006400000c000b */
[----:B01----:R-:W-:Y:S01]  /*fdc0*/  ENDCOLLECTIVE ;  /* 0x000000000000791b */ /* 0x003fe20003800000 */
.L_x_9803:
        /* <DEDUP_REMOVED lines=15> */
.L_x_9804:
[----:B------:R-:W-:Y:S02]  /*fec0*/  IMAD.MOV.U32 R13, RZ, RZ, R2 ;  /* 0x000000ffff0d7224 */ /* 0x000fe400078e0002 */
[----:B------:R-:W-:Y:S02]  /*fed0*/  IMAD.MOV.U32 R12, RZ, RZ, 0x6 ;  /* 0x00000006ff0c7424 */ /* 0x000fe400078e00ff */
[----:B------:R-:W-:-:S07]  /*fee0*/  IMAD.MOV.U32 R5, RZ, RZ, R14 ;  /* 0x000000ffff057224 */ /* 0x000fce00078e000e */
[----:B------:R-:W-:Y:S05]  /*fef0*/  WARPSYNC.COLLECTIVE R15, `(.L_x_9805) ;  /* 0x000000000f087348 */ /* 0x000fea0003c00000 */
[----:B------:R0:W1:Y:S02]  /*ff00*/  SHFL.IDX P6, R14, R13, R12, R11 ;  /* 0x0000000c0d0e7389 */ /* 0x00006400000c000b */
[----:B01----:R-:W-:Y:S01]  /*ff10*/  ENDCOLLECTIVE ;  /* 0x000000000000791b */ /* 0x003fe20003800000 */
.L_x_9805:
[----:B------:R-:W-:-:S05]  /*ff20*/  @!P1 LEA R5, P2, R10, R5, 0x1 ;  /* 0x000000050a059211 */ /* 0x000fca00078408ff */
[----:B------:R-:W-:-:S04]  /*ff30*/  @!P1 IMAD.X R6, RZ, RZ, R6, P2 ;  /* 0x000000ffff069224 */ /* 0x000fc800010e0606 */
[----:B------:R-:W-:Y:S02]  /*ff40*/  @!P1 IMAD.MOV.U32 R7, RZ, RZ, R6 ;  /* 0x000000ffff079224 */ /* 0x000fe400078e0006 */
[----:B------:R-:W-:Y:S02]  /*ff50*/  @!P1 IMAD.MOV.U32 R6, RZ, RZ, R5 ;  /* 0x000000ffff069224 */ /* 0x000fe400078e0005 */
[----:B------:R-:W-:-:S03]  /*ff60*/  IMAD.MOV.U32 R13, RZ, RZ, R0 ;  /* 0x000000ffff0d7224 */ /* 0x000fc600078e0000 */
        /* <DEDUP_REMOVED lines=8> */
.L_x_9806:
[----:B------:R-:W-:-:S05]  /*fff0*/  VIADD R7, R3, 0x60 ;  /* 0x0000006003077836 */ /* 0x000fca0000000000 */
[----:B------:R-:W-:Y:S01]  /*10000*/  ISETP.GE.AND P1, PT, R7, R4, PT ;  /* 0x000000040700720c */ /* 0x000fe20003f26270 */
[----:B------:R-:W-:Y:S02]  /*10010*/  IMAD.MOV.U32 R13, RZ, RZ, R2 ;  /* 0x000000ffff0d7224 */ /* 0x000fe400078e0002 */
[----:B------:R-:W-:Y:S02]  /*10020*/  IMAD.MOV.U32 R12, RZ, RZ, 0x7 ;  /* 0x00000007ff0c7424 */ /* 0x000fe400078e00ff */
[----:B------:R-:W-:-:S08]  /*10030*/  IMAD.MOV.U32 R5, RZ, RZ, R14 ;  /* 0x000000ffff057224 */ /* 0x000fd000078e000e */
[----:B------:R-:W-:Y:S05]  /*10040*/  WARPSYNC.COLLECTIVE R15, `(.L_x_9807) ;  /* 0x000000000f087348 */ /* 0x000fea0003c00000 */
[----:B------:R0:W1:Y:S02]  /*10050*/  SHFL.IDX P6, R14, R13, R12, R11 ;  /* 0x0000000c0d0e7389 */ /* 0x00006400000c000b */
[----:B01----:R-:W-:Y:S01]  /*10060*/  ENDCOLLECTIVE ;  /* 0x000000000000791b */ /* 0x003fe20003800000 */
.L_x_9807:
        /* <DEDUP_REMOVED lines=13> */
.L_x_9808:
[----:B------:R-:W-:Y:S01]  /*10140*/  IMAD.MOV.U32 R0, RZ, RZ, R14 ;  /* 0x000000ffff007224 */ /* 0x000fe200078e000e */
[----:B------:R-:W-:Y:S06]  /*10150*/  BRA `(.L_x_9809) ;  /* 0xffffffb8005c7947 */ /* 0x000fec000383ffff */
.L_x_9693:
[----:B0-----:R-:W2:Y:S02]  /*10160*/  LDL R2, [R1+0x4] ;  /* 0x0000040001027983 */ /* 0x001ea40000100800 */
[----:B--2---:R0:W1:Y:S02]  /*10170*/  SYNCS.PHASECHK.TRANS64.TRYWAIT P0, [R2+URZ+0x22820], R0 ;  /* 0x02282000020075a7 */ /* 0x004064000800017f */
[----:B-1----:R-:W-:Y:S05]  /*10180*/  @!P0 NANOSLEEP.SYNCS 0x989680 ;  /* 0x009896800000895d */ /* 0x002fea0003900000 */
[----:B------:R-:W1:Y:S02]  /*10190*/  @!P0 SYNCS.PHASECHK.TRANS64 P0, [R2+URZ+0x22820], R0 ;  /* 0x02282000020085a7 */ /* 0x000e64000800007f */
[----:B-1----:R-:W-:Y:S05]  /*101a0*/  @!P0 BRA `(.L_x_9693) ;  /* 0xfffffffc00ec8947 */ /* 0x002fea000383ffff */
[----:B------:R-:W-:Y:S05]  /*101b0*/  BRA `(.L_x_9810) ;  /* 0xffffffb800bc7947 */ /* 0x000fea000383ffff */
.L_x_9697:
[----:B0-----:R0:W1:Y:S02]  /*101c0*/  SYNCS.PHASECHK.TRANS64.TRYWAIT P0, [R2+URZ+0x22860], R0 ;  /* 0x02286000020075a7 */ /* 0x001064000800017f */
[----:B-1----:R-:W-:Y:S05]  /*101d0*/  @!P0 NANOSLEEP.SYNCS 0x989680 ;  /* 0x009896800000895d */ /* 0x002fea0003900000 */
[----:B------:R-:W1:Y:S02]  /*101e0*/  @!P0 SYNCS.PHASECHK.TRANS64 P0, [R2+URZ+0x22860], R0 ;  /* 0x02286000020085a7 */ /* 0x000e64000800007f */
[----:B-1----:R-:W-:Y:S05]  /*101f0*/  @!P0 BRA `(.L_x_9697) ;  /* 0xfffffffc00f08947 */ /* 0x002fea000383ffff */
[----:B------:R-:W-:Y:S05]  /*10200*/  BRA `(.L_x_9811) ;  /* 0xffffffb800ec7947 */ /* 0x000fea000383ffff */
.L_x_9712:
[----:B-1----:R1:W2:Y:S02]  /*10210*/  SYNCS.PHASECHK.TRANS64.TRYWAIT P0, [R3+URZ+0x22840], R2 ;  /* 0x02284002030075a7 */ /* 0x0022a4000800017f */
[----:B--2---:R-:W-:Y:S05]  /*10220*/  @!P0 NANOSLEEP.SYNCS 0x989680 ;  /* 0x009896800000895d */ /* 0x004fea0003900000 */
[----:B------:R-:W2:Y:S02]  /*10230*/  @!P0 SYNCS.PHASECHK.TRANS64 P0, [R3+URZ+0x22840], R2 ;  /* 0x02284002030085a7 */ /* 0x000ea4000800007f */
[----:B--2---:R-:W-:Y:S05]  /*10240*/  @!P0 BRA `(.L_x_9712) ;  /* 0xfffffffc00f08947 */ /* 0x004fea000383ffff */
[----:B------:R-:W-:Y:S05]  /*10250*/  BRA `(.L_x_9812) ;  /* 0xffffffc4001c7947 */ /* 0x000fea000383ffff */
.L_x_9717:
[----:B0-----:R0:W2:Y:S02]  /*10260*/  SYNCS.PHASECHK.TRANS64.TRYWAIT P0, [R3+URZ+0x22860], R2 ;  /* 0x02286002030075a7 */ /* 0x0010a4000800017f */
[----:B--2---:R-:W-:Y:S05]  /*10270*/  @!P0 NANOSLEEP.SYNCS 0x989680 ;  /* 0x009896800000895d */ /* 0x004fea0003900000 */
[----:B------:R-:W2:Y:S02]  /*10280*/  @!P0 SYNCS.PHASECHK.TRANS64 P0, [R3+URZ+0x22860], R2 ;  /* 0x02286002030085a7 */ /* 0x000ea4000800007f */
[----:B--2---:R-:W-:Y:S05]  /*10290*/  @!P0 BRA `(.L_x_9717) ;  /* 0xfffffffc00f08947 */ /* 0x004fea000383ffff */
[----:B------:R-:W-:Y:S05]  /*102a0*/  BRA `(.L_x_9813) ;  /* 0xffffffc400a47947 */ /* 0x000fea000383ffff */
.L_x_9728:
[----:B0-----:R0:W1:Y:S02]  /*102b0*/  SYNCS.PHASECHK.TRANS64.TRYWAIT P0, [R2+URZ+0x22840], R3 ;  /* 0x02284003020075a7 */ /* 0x001064000800017f */
[----:B-1----:R-:W-:Y:S05]  /*102c0*/  @!P0 NANOSLEEP.SYNCS 0x989680 ;  /* 0x009896800000895d */ /* 0x002fea0003900000 */
[----:B------:R-:W1:Y:S02]  /*102d0*/  @!P0 SYNCS.PHASECHK.TRANS64 P0, [R2+URZ+0x22840], R3 ;  /* 0x02284003020085a7 */ /* 0x000e64000800007f */
[----:B-1----:R-:W-:Y:S05]  /*102e0*/  @!P0 BRA `(.L_x_9728) ;  /* 0xfffffffc00f08947 */ /* 0x002fea000383ffff */
[----:B------:R-:W-:Y:S05]  /*102f0*/  BRA `(.L_x_9814) ;  /* 0xffffffcc00b47947 */ /* 0x000fea000383ffff */
.L_x_9733:
[----:B-1----:R1:W2:Y:S02]  /*10300*/  SYNCS.PHASECHK.TRANS64.TRYWAIT P0, [R2+URZ+0x22860], R3 ;  /* 0x02286003020075a7 */ /* 0x0022a4000800017f */
[----:B--2---:R-:W-:Y:S05]  /*10310*/  @!P0 NANOSLEEP.SYNCS 0x989680 ;  /* 0x009896800000895d */ /* 0x004fea0003900000 */
[----:B------:R-:W2:Y:S02]  /*10320*/  @!P0 SYNCS.PHASECHK.TRANS64 P0, [R2+URZ+0x22860], R3 ;  /* 0x02286003020085a7 */ /* 0x000ea4000800007f */
[----:B--2---:R-:W-:Y:S05]  /*10330*/  @!P0 BRA `(.L_x_9733) ;  /* 0xfffffffc00f08947 */ /* 0x004fea000383ffff */
[----:B------:R-:W-:Y:S05]  /*10340*/  BRA `(.L_x_9815) ;  /* 0xffffffd000387947 */ /* 0x000fea000383ffff */
.L_x_9744:
[----:B0-----:R0:W1:Y:S02]  /*10350*/  SYNCS.PHASECHK.TRANS64.TRYWAIT P0, [R2+URZ+0x22840], R3 ;  /* 0x02284003020075a7 */ /* 0x001064000800017f */
[----:B-1----:R-:W-:Y:S05]  /*10360*/  @!P0 NANOSLEEP.SYNCS 0x989680 ;  /* 0x009896800000895d */ /* 0x002fea0003900000 */
[----:B------:R-:W1:Y:S02]  /*10370*/  @!P0 SYNCS.PHASECHK.TRANS64 P0, [R2+URZ+0x22840], R3 ;  /* 0x02284003020085a7 */ /* 0x000e64000800007f */
[----:B-1----:R-:W-:Y:S05]  /*10380*/  @!P0 BRA `(.L_x_9744) ;  /* 0xfffffffc00f08947 */ /* 0x002fea000383ffff */
[----:B------:R-:W-:Y:S05]  /*10390*/  BRA `(.L_x_9816) ;  /* 0xffffffd800247947 */ /* 0x000fea000383ffff */
.L_x_9749:
[----:B-1----:R1:W2:Y:S02]  /*103a0*/  SYNCS.PHASECHK.TRANS64.TRYWAIT P0, [R2+URZ+0x22860], R3 ;  /* 0x02286003020075a7 */ /* 0x0022a4000800017f */
[----:B--2---:R-:W-:Y:S05]  /*103b0*/  @!P0 NANOSLEEP.SYNCS 0x989680 ;  /* 0x009896800000895d */ /* 0x004fea0003900000 */
[----:B------:R-:W2:Y:S02]  /*103c0*/  @!P0 SYNCS.PHASECHK.TRANS64 P0, [R2+URZ+0x22860], R3 ;  /* 0x02286003020085a7 */ /* 0x000ea4000800007f */
[----:B--2---:R-:W-:Y:S05]  /*103d0*/  @!P0 BRA `(.L_x_9749) ;  /* 0xfffffffc00f08947 */ /* 0x004fea000383ffff */
[----:B------:R-:W-:Y:S05]  /*103e0*/  BRA `(.L_x_9817) ;  /* 0xffffffd800ac7947 */ /* 0x000fea000383ffff */
.L_x_9761:
        /* <DEDUP_REMOVED lines=8> */
.L_x_9819:
[----:B------:R-:W-:Y:S05]  /*10470*/  BSYNC B0 ;  /* 0x0000000000007941 */ /* 0x000fea0003800000 */
.L_x_9818:
        /* <DEDUP_REMOVED lines=9> */
.L_x_9820:
        /* <DEDUP_REMOVED lines=18> */
.L_x_9821:
[----:B------:R-:W-:Y:S01]  /*10630*/  IMAD.MOV.U32 R12, RZ, RZ, 0x2 ;  /* 0x00000002ff0c7424 */ /* 0x000fe200078e00ff */
[----:B------:R-:W-:-:S05]  /*10640*/  SEL R5, R14, RZ, P1 ;  /* 0x000000ff0e057207 */ /* 0x000fca0000800000 */
[----:B------:R-:W-:-:S04]  /*10650*/  IMAD.IADD R3, R2, 0x1, R5 ;  /* 0x0000000102037824 */ /* 0x000fc800078e0205 */
[----:B------:R-:W-:-:S07]  /*10660*/  IMAD.MOV.U32 R13, RZ, RZ, R3 ;  /* 0x000000ffff0d7224 */ /* 0x000fce00078e0003 */
[----:B------:R-:W-:Y:S05]  /*10670*/  WARPSYNC.COLLECTIVE R15, `(.L_x_9822) ;  /* 0x000000000f087348 */ /* 0x000fea0003c00000 */
[----:B------:R0:W1:Y:S02]  /*10680*/  SHFL.UP P6, R14, R13, R12, R11 ;  /* 0x0400000c0d0e7389 */ /* 0x00006400000c000b */
[----:B01----:R-:W-:Y:S01]  /*10690*/  ENDCOLLECTIVE ;  /* 0x000000000000791b */ /* 0x003fe20003800000 */
.L_x_9822:
[----:B------:R-:W-:Y:S01]  /*106a0*/  IMAD.MOV.U32 R12, RZ, RZ, 0x4 ;  /* 0x00000004ff0c7424 */ /* 0x000fe200078e00ff */
[----:B------:R-:W-:-:S05]  /*106b0*/  SEL R14, R14, RZ, P2 ;  /* 0x000000ff0e0e7207 */ /* 0x000fca0001000000 */
[----:B------:R-:W-:-:S04]  /*106c0*/  IMAD.IADD R3, R3, 0x1, R14 ;  /* 0x0000000103037824 */ /* 0x000fc800078e020e */
[----:B------:R-:W-:-:S07]  /*106d0*/  IMAD.MOV.U32 R13, RZ, RZ, R3 ;  /* 0x000000ffff0d7224 */ /* 0x000fce00078e0003 */
[----:B------:R-:W-:Y:S05]  /*106e0*/  WARPSYNC.COLLECTIVE R15, `(.L_x_9823) ;  /* 0x000000000f087348 */ /* 0x000fea0003c00000 */
[----:B------:R0:W1:Y:S02]  /*106f0*/  SHFL.UP P6, R14, R13, R12, R11 ;  /* 0x0400000c0d0e7389 */ /* 0x00006400000c000b */
[----:B01----:R-:W-:Y:S01]  /*10700*/  ENDCOLLECTIVE ;  /* 0x000000000000791b */ /* 0x003fe20003800000 */
.L_x_9823:
[----:B------:R-:W-:Y:S01]  /*10710*/  IMAD.MOV.U32 R12, RZ, RZ, 0x8 ;  /* 0x00000008ff0c7424 */ /* 0x000fe200078e00ff */
[----:B------:R-:W-:-:S05]  /*10720*/  SEL R14, R14, RZ, P3 ;  /* 0x000000ff0e0e7207 */ /* 0x000fca0001800000 */
[----:B------:R-:W-:-:S04]  /*10730*/  IMAD.IADD R3, R3, 0x1, R14 ;  /* 0x0000000103037824 */ /* 0x000fc800078e020e */
[----:B------:R-:W-:-:S07]  /*10740*/  IMAD.MOV.U32 R13, RZ, RZ, R3 ;  /* 0x000000ffff0d7224 */ /* 0x000fce00078e0003 */
[----:B------:R-:W-:Y:S05]  /*10750*/  WARPSYNC.COLLECTIVE R15, `(.L_x_9824) ;  /* 0x000000000f087348 */ /* 0x000fea0003c00000 */
[----:B------:R0:W1:Y:S02]  /*10760*/  SHFL.UP P6, R14, R13, R12, R11 ;  /* 0x0400000c0d0e7389 */ /* 0x00006400000c000b */
[----:B01----:R-:W-:Y:S01]  /*10770*/  ENDCOLLECTIVE ;  /* 0x000000000000791b */ /* 0x003fe20003800000 */
.L_x_9824:
[----:B------:R-:W-:Y:S01]  /*10780*/  IMAD.MOV.U32 R12, RZ, RZ, 0x10 ;  /* 0x00000010ff0c7424 */ /* 0x000fe200078e00ff */
[----:B------:R-:W-:-:S05]  /*10790*/  SEL R14, R14, RZ, P4 ;  /* 0x000000ff0e0e7207 */ /* 0x000fca0002000000 */
[----:B------:R-:W-:-:S04]  /*107a0*/  IMAD.IADD R3, R3, 0x1, R14 ;  /* 0x0000000103037824 */ /* 0x000fc800078e020e */
[----:B------:R-:W-:-:S07]  /*107b0*/  IMAD.MOV.U32 R13, RZ, RZ, R3 ;  /* 0x000000ffff0d7224 */ /* 0x000fce00078e0003 */
[----:B------:R-:W-:Y:S05]  /*107c0*/  WARPSYNC.COLLECTIVE R15, `(.L_x_9825) ;  /* 0x000000000f087348 */ /* 0x000fea0003c00000 */
[----:B------:R0:W1:Y:S02]  /*107d0*/  SHFL.UP P6, R14, R13, R12, R11 ;  /* 0x0400000c0d0e7389 */ /* 0x00006400000c000b */
[----:B01----:R-:W-:Y:S01]  /*107e0*/  ENDCOLLECTIVE ;  /* 0x000000000000791b */ /* 0x003fe20003800000 */
.L_x_9825:
        /* <DEDUP_REMOVED lines=8> */
.L_x_9826:
[----:B------:R-:W-:Y:S05]  /*10870*/  BRA `(.L_x_9827) ;  /* 0xffffffe0001c7947 */ /* 0x000fea000383ffff */
.L_x_9766:
        /* <DEDUP_REMOVED lines=8> */
.L_x_9829:
[----:B------:R-:W-:Y:S05]  /*10900*/  BSYNC B0 ;  /* 0x0000000000007941 */ /* 0x000fea0003800000 */
.L_x_9828:
        /* <DEDUP_REMOVED lines=9> */
.L_x_9830:
[----:B------:R-:W-:Y:S01]  /*109a0*/  IMAD.MOV.U32 R12, RZ, RZ, 0x4 ;  /* 0x00000004ff0c7424 */ /* 0x000fe200078e00ff */
[----:B------:R-:W-:-:S05]  /*109b0*/  SEL R14, R14, RZ, P2 ;  /* 0x000000ff0e0e7207 */ /* 0x000fca0001000000 */
[----:B------:R-:W-:-:S04]  /*109c0*/  IMAD.IADD R3, R3, 0x1, R14 ;  /* 0x0000000103037824 */ /* 0x000fc800078e020e */
[----:B------:R-:W-:-:S07]  /*109d0*/  IMAD.MOV.U32 R13, RZ, RZ, R3 ;  /* 0x000000ffff0d7224 */ /* 0x000fce00078e0003 */
[----:B------:R-:W-:Y:S05]  /*109e0*/  WARPSYNC.COLLECTIVE R15, `(.L_x_9831) ;  /* 0x000000000f087348 */ /* 0x000fea0003c00000 */
[----:B------:R0:W1:Y:S02]  /*109f0*/  SHFL.UP P6, R14, R13, R12, R11 ;  /* 0x0400000c0d0e7389 */ /* 0x00006400000c000b */
[----:B01----:R-:W-:Y:S01]  /*10a00*/  ENDCOLLECTIVE ;  /* 0x000000000000791b */ /* 0x003fe20003800000 */
.L_x_9831:
[----:B------:R-:W-:Y:S01]  /*10a10*/  IMAD.MOV.U32 R12, RZ, RZ, 0x8 ;  /* 0x00000008ff0c7424 */ /* 0x000fe200078e00ff */
[----:B------:R-:W-:-:S05]  /*10a20*/  SEL R14, R14, RZ, P3 ;  /* 0x000000ff0e0e7207 */ /* 0x000fca0001800000 */
[----:B------:R-:W-:-:S04]  /*10a30*/  IMAD.IADD R3, R3, 0x1, R14 ;  /* 0x0000000103037824 */ /* 0x000fc800078e020e */
[----:B------:R-:W-:-:S07]  /*10a40*/  IMAD.MOV.U32 R13, RZ, RZ, R3 ;  /* 0x000000ffff0d7224 */ /* 0x000fce00078e0003 */
[----:B------:R-:W-:Y:S05]  /*10a50*/  WARPSYNC.COLLECTIVE R15, `(.L_x_9832) ;  /* 0x000000000f087348 */ /* 0x000fea0003c00000 */
[----:B------:R0:W1:Y:S02]  /*10a60*/  SHFL.UP P6, R14, R13, R12, R11 ;  /* 0x0400000c0d0e7389 */ /* 0x00006400000c000b */
[----:B01----:R-:W-:Y:S01]  /*10a70*/  ENDCOLLECTIVE ;  /* 0x000000000000791b */ /* 0x003fe20003800000 */
.L_x_9832:
[----:B------:R-:W-:Y:S01]  /*10a80*/  IMAD.MOV.U32 R12, RZ, RZ, 0x10 ;  /* 0x00000010ff0c7424 */ /* 0x000fe200078e00ff */
[----:B------:R-:W-:-:S05]  /*10a90*/  SEL R14, R14, RZ, P4 ;  /* 0x000000ff0e0e7207 */ /* 0x000fca0002000000 */
[----:B------:R-:W-:-:S04]  /*10aa0*/  IMAD.IADD R3, R3, 0x1, R14 ;  /* 0x0000000103037824 */ /* 0x000fc800078e020e */
[----:B------:R-:W-:-:S07]  /*10ab0*/  IMAD.MOV.U32 R13, RZ, RZ, R3 ;  /* 0x000000ffff0d7224 */ /* 0x000fce00078e0003 */
[----:B------:R-:W-:Y:S05]  /*10ac0*/  WARPSYNC.COLLECTIVE R15, `(.L_x_9833) ;  /* 0x000000000f087348 */ /* 0x000fea0003c00000 */
[----:B------:R0:W1:Y:S02]  /*10ad0*/  SHFL.UP P6, R14, R13, R12, R11 ;  /* 0x0400000c0d0e7389 */ /* 0x00006400000c000b */
[----:B01----:R-:W-:Y:S01]  /*10ae0*/  ENDCOLLECTIVE ;  /* 0x000000000000791b */ /* 0x003fe20003800000 */
.L_x_9833:
        /* <DEDUP_REMOVED lines=8> */
.L_x_9834:
[----:B------:R-:W-:Y:S05]  /*10b70*/  BRA `(.L_x_9835) ;  /* 0xffffffdc00f87947 */ /* 0x000fea000383ffff */
.L_x_9768:
[----:B------:R-:W-:Y:S01]  /*10b80*/  BSSY B0, `(.L_x_9836) ;  /* 0x0000006000007945 */ /* 0x000fe20003800000 */
[----:B------:R-:W-:Y:S01]  /*10b90*/  PLOP3.LUT P6, PT, P6, PT, PT, 0x8, 0x0 ;  /* 0x000000000000781c */ /* 0x000fe200037ce170 */
[----:B------:R-:W-:-:S12]  /*10ba0*/  IMAD.MOV.U32 R15, RZ, RZ, -0x1 ;  /* 0xffffffffff0f7424 */ /* 0x000fd800078e00ff */
[----:B01---5:R-:W-:Y:S05]  /*10bb0*/  WARPSYNC.COLLECTIVE R15, `(.L_x_9837) ;  /* 0x000000000f087348 */ /* 0x023fea0003c00000 */
[----:B------:R-:W-:Y:S01]  /*10bc0*/  VOTE.ANY R14, PT, P6 ;  /* 0x00000000000e7806 */ /* 0x000fe200030e0100 */
[----:B01---5:R-:W-:Y:S06]  /*10bd0*/  ENDCOLLECTIVE ;  /* 0x000000000000791b */ /* 0x023fec0003800000 */
.L_x_9837:
[----:B------:R-:W-:Y:S05]  /*10be0*/  BSYNC B0 ;  /* 0x0000000000007941 */ /* 0x000fea0003800000 */
.L_x_9836:
        /* <DEDUP_REMOVED lines=9> */
.L_x_9838:
[----:B------:R-:W-:Y:S01]  /*10c80*/  IMAD.MOV.U32 R17, RZ, RZ, R14 ;  /* 0x000000ffff117224 */ /* 0x000fe200078e000e */
[----:B------:R-:W-:Y:S06]  /*10c90*/  BRA `(.L_x_9839) ;  /* 0xffffffdc00e87947 */ /* 0x000fec000383ffff */
.L_x_9770:
[----:B------:R-:W-:Y:S01]  /*10ca0*/  BSSY B0, `(.L_x_9840) ;  /* 0x0000007000007945 */ /* 0x000fe20003800000 */
[----:B------:R-:W-:Y:S02]  /*10cb0*/  IMAD.MOV.U32 R13, RZ, RZ, R3 ;  /* 0x000000ffff0d7224 */ /* 0x000fe400078e0003 */
[----:B------:R-:W-:Y:S02]  /*10cc0*/  IMAD.MOV.U32 R11, RZ, RZ, 0x1f ;  /* 0x0000001fff0b7424 */ /* 0x000fe400078e00ff */
[----:B------:R-:W-:-:S07]  /*10cd0*/  IMAD.MOV.U32 R15, RZ, RZ, -0x1 ;  /* 0xffffffffff0f7424 */ /* 0x000fce00078e00ff */
[----:B-123-5:R-:W-:Y:S05]  /*10ce0*/  WARPSYNC.COLLECTIVE R15, `(.L_x_9841) ;  /* 0x000000000f087348 */ /* 0x02efea0003c00000 */
[----:B------:R0:W4:Y:S02]  /*10cf0*/  SHFL.IDX P6, R14, R13, R12, R11 ;  /* 0x0000000c0d0e7389 */ /* 0x00012400000c000b */
[----:B012345:R-:W-:Y:S01]  /*10d00*/  ENDCOLLECTIVE ;  /* 0x000000000000791b */ /* 0x03ffe20003800000 */
.L_x_9841:
[----:B------:R-:W-:Y:S05]  /*10d10*/  BSYNC B0 ;  /* 0x0000000000007941 */ /* 0x000fea0003800000 */
.L_x_9840:
[----:B------:R-:W-:Y:S05]  /*10d20*/  BRA `(.L_x_9769) ;  /* 0xffffffdc00e07947 */ /* 0x000fea000383ffff */
.L_x_9774:
[----:B0-----:R0:W1:Y:S02]  /*10d30*/  SYNCS.PHASECHK.TRANS64.TRYWAIT P0, [R0+URZ+0x22820], R3 ;  /* 0x02282003000075a7 */ /* 0x001064000800017f */
[----:B-1----:R-:W-:Y:S05]  /*10d40*/  @!P0 NANOSLEEP.SYNCS 0x989680 ;  /* 0x009896800000895d */ /* 0x002fea0003900000 */
[----:B------:R-:W1:Y:S02]  /*10d50*/  @!P0 SYNCS.PHASECHK.TRANS64 P0, [R0+URZ+0x22820], R3 ;  /* 0x02282003000085a7 */ /* 0x000e64000800007f */
[----:B-1----:R-:W-:Y:S05]  /*10d60*/  @!P0 BRA `(.L_x_9774) ;  /* 0xfffffffc00f08947 */ /* 0x002fea000383ffff */
[----:B------:R-:W-:Y:S05]  /*10d70*/  BRA `(.L_x_9842) ;  /* 0xffffffe000d47947 */ /* 0x000fea000383ffff */
.L_x_9775:
        /* <DEDUP_REMOVED lines=11> */
.L_x_9844:
[----:B------:R-:W-:Y:S05]  /*10e30*/  BSYNC B0 ;  /* 0x0000000000007941 */ /* 0x000fea0003800000 */
.L_x_9843:
[----:B------:R-:W-:Y:S05]  /*10e40*/  BRA `(.L_x_9845) ;  /* 0xffffffe000bc7947 */ /* 0x000fea000383ffff */
.L_x_9778:
[----:B------:R-:W-:Y:S01]  /*10e50*/  BSSY B1, `(.L_x_9846) ;  /* 0x0000006000017945 */ /* 0x000fe20003800000 */
[----:B------:R-:W-:-:S07]  /*10e60*/  IMAD.MOV.U32 R15, RZ, RZ, -0x1 ;  /* 0xffffffffff0f7424 */ /* 0x000fce00078e00ff */
[----:B01---5:R-:W-:Y:S05]  /*10e70*/  WARPSYNC.COLLECTIVE R15, `(.L_x_9847) ;  /* 0x000000000f0c7348 */ /* 0x023fea0003c00000 */
[----:B------:R-:W-:Y:S02]  /*10e80*/  ELECT P6, UR62, PT ;  /* 0x00000000003e782f */ /* 0x000fe400038c0000 */
[----:B------:R-:W-:Y:S01]  /*10e90*/  MOV R14, UR62 ;  /* 0x0000003e000e7c02 */ /* 0x000fe20008000f00 */
[----:B01---5:R-:W-:Y:S10]  /*10ea0*/  ENDCOLLECTIVE ;  /* 0x000000000000791b */ /* 0x023ff40003800000 */
.L_x_9847:
[----:B------:R-:W-:Y:S05]  /*10eb0*/  BSYNC B1 ;  /* 0x0000000000017941 */ /* 0x000fea0003800000 */
.L_x_9846:
[----:B------:R-:W-:Y:S05]  /*10ec0*/  BRA `(.L_x_9848) ;  /* 0xffffffe000b47947 */ /* 0x000fea000383ffff */
.L_x_9780:
[----:B0-----:R0:W1:Y:S02]  /*10ed0*/  SYNCS.PHASECHK.TRANS64.TRYWAIT P0, [R6+URZ], R5 ;  /* 0x00000005060075a7 */ /* 0x001064000800017f */
[----:B-1----:R-:W-:Y:S05]  /*10ee0*/  @!P0 NANOSLEEP.SYNCS 0x989680 ;  /* 0x009896800000895d */ /* 0x002fea0003900000 */
[----:B------:R-:W1:Y:S02]  /*10ef0*/  @!P0 SYNCS.PHASECHK.TRANS64 P0, [R6+URZ], R5 ;  /* 0x00000005060085a7 */ /* 0x000e64000800007f */
[----:B-1----:R-:W-:Y:S05]  /*10f00*/  @!P0 BRA `(.L_x_9780) ;  /* 0xfffffffc00f08947 */ /* 0x002fea000383ffff */
[----:B------:R-:W-:Y:S05]  /*10f10*/  BRA `(.L_x_9849) ;  /* 0xffffffe000f07947 */ /* 0x000fea000383ffff */
.L_x_9781:
[----:B-1----:R1:W2:Y:S02]  /*10f20*/  SYNCS.PHASECHK.TRANS64.TRYWAIT P0, [R7+URZ], R2 ;  /* 0x00000002070075a7 */ /* 0x0022a4000800017f */
[----:B--2---:R-:W-:Y:S05]  /*10f30*/  @!P0 NANOSLEEP.SYNCS 0x989680 ;  /* 0x009896800000895d */ /* 0x004fea0003900000 */
[----:B------:R-:W2:Y:S02]  /*10f40*/  @!P0 SYNCS.PHASECHK.TRANS64 P0, [R7+URZ], R2 ;  /* 0x00000002070085a7 */ /* 0x000ea4000800007f */
[----:B--2---:R-:W-:Y:S05]  /*10f50*/  @!P0 BRA `(.L_x_9781) ;  /* 0xfffffffc00f08947 */ /* 0x004fea000383ffff */
[----:B------:R-:W-:Y:S05]  /*10f60*/  BRA `(.L_x_9850) ;  /* 0xffffffe000e47947 */ /* 0x000fea000383ffff */
.L_x_9783:
[----:B--2---:R2:W3:Y:S02]  /*10f70*/  SYNCS.PHASECHK.TRANS64.TRYWAIT P0, [R4+URZ], R5 ;  /* 0x00000005040075a7 */ /* 0x0044e4000800017f */
[----:B---3--:R-:W-:Y:S05]  /*10f80*/  @!P0 NANOSLEEP.SYNCS 0x989680 ;  /* 0x009896800000895d */ /* 0x008fea0003900000 */
[----:B------:R-:W3:Y:S02]  /*10f90*/  @!P0 SYNCS.PHASECHK.TRANS64 P0, [R4+URZ], R5 ;  /* 0x00000005040085a7 */ /* 0x000ee4000800007f */
[----:B---3--:R-:W-:Y:S05]  /*10fa0*/  @!P0 BRA `(.L_x_9783) ;  /* 0xfffffffc00f08947 */ /* 0x008fea000383ffff */
[----:B------:R-:W-:Y:S05]  /*10fb0*/  BRA `(.L_x_9851) ;  /* 0xffffffe000ec7947 */ /* 0x000fea000383ffff */
.L_x_9852:
        /* <DEDUP_REMOVED lines=12> */
.L_x_15307:


//--------------------- .text._ZN7cutlass13device_kernelIN5flash11enable_sm90INS1_16FlashAttnFwdSm90INS1_25CollectiveMainloopFwdSm90ILi2EN4cute5tupleIJNS5_1CILi1EEES8_S8_EEENS6_IJNS7_ILi128EEENS7_ILi96EEENS7_ILi64EEEEEELi256ENS_6half_tEfNS_4arch4Sm90ELb0ELb0ELb1ELb1ELb0ELb1ELb0ELb1ELb0ELb1ELb0ELb0EEENS1_21CollectiveEpilogueFwdINS6_IJSA_NS7_ILi256EEESB_EEES9_SE_SG_Li256ELb1ELb1ELb0ELb0EEENS1_36VarlenDynamicPersistentTileSchedulerILi128ELi96ELi256ELi128ELb0ELb1ELb1ELb0ELb1ELb1EEEEEEEEEvNT_6ParamsE --------------------------
	.section	.text._ZN7cutlass13device_kernelIN5flash11enable_sm90INS1_16FlashAttnFwdSm90INS1_25CollectiveMainloopFwdSm90ILi2EN4cute5tupleIJNS5_1CILi1EEES8_S8_EEENS6_IJNS7_ILi128EEENS7_ILi96EEENS7_ILi64EEEEEELi256ENS_6half_tEfNS_4arch4Sm90ELb0ELb0ELb1ELb1ELb0ELb1ELb0ELb1ELb0ELb1ELb0ELb0EEENS1_21CollectiveEpilogueFwdINS6_IJSA_NS7_ILi256EEESB_EEES9_SE_SG_Li256ELb1ELb1ELb0ELb0EEENS1_36VarlenDynamicPersistentTileSchedulerILi128ELi96ELi256ELi128ELb0ELb1ELb1ELb0ELb1ELb1EEEEEEEEEvNT_6ParamsE,"ax",@progbits
	.align	128
.text._ZN7cutlass13device_kernelIN5flash11enable_sm90INS1_16FlashAttnFwdSm90INS1_25CollectiveMainloopFwdSm90ILi2EN4cute5tupleIJNS5_1CILi1EEES8_S8_EEENS6_IJNS7_ILi128EEENS7_ILi96EEENS7_ILi64EEEEEELi256ENS_6half_tEfNS_4arch4Sm90ELb0ELb0ELb1ELb1ELb0ELb1ELb0ELb1ELb0ELb1ELb0ELb0EEENS1_21CollectiveEpilogueFwdINS6_IJSA_NS7_ILi256EEESB_EEES9_SE_SG_Li256ELb1ELb1ELb0ELb0EEENS1_36VarlenDynamicPersistentTileSchedulerILi128ELi96ELi256ELi128ELb0ELb1ELb1ELb0ELb1ELb1EEEEEEEEEvNT_6ParamsE:
        .type           _ZN7cutlass13device_kernelIN5flash11enable_sm90INS1_16FlashAttnFwdSm90INS1_25CollectiveMainloopFwdSm90ILi2EN4cute5tupleIJNS5_1CILi1EEES8_S8_EEENS6_IJNS7_ILi128EEENS7_ILi96EEENS7_ILi64EEEEEELi256ENS_6half_tEfNS_4arch4Sm90ELb0ELb0ELb1ELb1ELb0ELb1ELb0ELb1ELb0ELb1ELb0ELb0EEENS1_21CollectiveEpilogueFwdINS6_IJSA_NS7_ILi256EEESB_EEES9_SE_SG_Li256ELb1ELb1ELb0ELb0EEENS1_36VarlenDynamicPersistentTileSchedulerILi128ELi96ELi256ELi128ELb0ELb1ELb1ELb0ELb1ELb1EEEEEEEEEvNT_6ParamsE,@function
        .size           _ZN7cutlass13device_kernelIN5flash11enable_sm90INS1_16FlashAttnFwdSm90INS1_25CollectiveMainloopFwdSm90ILi2EN4cute5tupleIJNS5_1CILi1EEES8_S8_EEENS6_IJNS7_ILi128EEENS7_ILi96EEENS7_ILi64EEEEEELi256ENS_6half_tEfNS_4arch4Sm90ELb0ELb0ELb1ELb1ELb0ELb1ELb0ELb1ELb0ELb1ELb0ELb0EEENS1_21CollectiveEpilogueFwdINS6_IJSA_NS7_ILi256EEESB_EEES9_SE_SG_Li256ELb1ELb1ELb0ELb0EEENS1_36VarlenDynamicPersistentTileSchedulerILi128ELi96ELi256ELi128ELb0ELb1ELb1ELb0ELb1ELb1EEEEEEEEEvNT_6ParamsE,(.L_x_15308 - _ZN7cutlass13device_kernelIN5flash11enable_sm90INS1_16FlashAttnFwdSm90INS1_25CollectiveMainloopFwdSm90ILi2EN4cute5tupleIJNS5_1CILi1EEES8_S8_EEENS6_IJNS7_ILi128EEENS7_ILi96EEENS7_ILi64EEEEEELi256ENS_6half_tEfNS_4arch4Sm90ELb0ELb0ELb1ELb1ELb0ELb1ELb0ELb1ELb0ELb1ELb0ELb0EEENS1_21CollectiveEpilogueFwdINS6_IJSA_NS7_ILi256EEESB_EEES9_SE_SG_Li256ELb1ELb1ELb0ELb0EEENS1_36VarlenDynamicPersistentTileSchedulerILi128ELi96ELi256ELi128ELb0ELb1ELb1ELb0ELb1ELb1EEEEEEEEEvNT_6ParamsE)
        .other          _ZN7cutlass13device_kernelIN5flash11enable_sm90INS1_16FlashAttnFwdSm90INS1_25CollectiveMainloopFwdSm90ILi2EN4cute5tupleIJNS5_1CILi1EEES8_S8_EEENS6_IJNS7_ILi128EEENS7_ILi96EEENS7_ILi64EEEEEELi256ENS_6half_tEfNS_4arch4Sm90ELb0ELb0ELb1ELb1ELb0ELb1ELb0ELb1ELb0ELb1ELb0ELb0EEENS1_21CollectiveEpilogueFwdINS6_IJSA_NS7_ILi256EEESB_EEES9_SE_SG_Li256ELb1ELb1ELb0ELb0EEENS1_36VarlenDynamicPersistentTileSchedulerILi128ELi96ELi256ELi128ELb0ELb1ELb1ELb0ELb1ELb1EEEEEEEEEvNT_6ParamsE,@"STO_CUDA_ENTRY STV_DEFAULT"
_ZN7cutlass13device_kernelIN5flash11enable_sm90INS1_16FlashAttnFwdSm90INS1_25CollectiveMainloopFwdSm90ILi2EN4cute5tupleIJNS5_1CILi1EEES8_S8_EEENS6_IJNS7_ILi128EEENS7_ILi96EEENS7_ILi64EEEEEELi256ENS_6half_tEfNS_4arch4Sm90ELb0ELb0ELb1ELb1ELb0ELb1ELb0ELb1ELb0ELb1ELb0ELb0EEENS1_21CollectiveEpilogueFwdINS6_IJSA_NS7_ILi256EEESB_EEES9_SE_SG_Li256ELb1ELb1ELb0ELb0EEENS1_36VarlenDynamicPersistentTileSchedulerILi128ELi96ELi256ELi128ELb0ELb1ELb1ELb0ELb1ELb1EEEEEEEEEvNT_6ParamsE:
        /* <DEDUP_REMOVED lines=23> */
.L_x_9854:
[----:B------:R-:W-:Y:S05]  /*0170*/  BSYNC B0 ;  /* 0x0000000000007941 */ /* 0x000fea0003800000 */
.L_x_9853:
        /* <DEDUP_REMOVED lines=11> */
[----:B0-----:R-:W-:Y:S02]  /*0230*/  ISETP.NE.AND P1, PT, R2, RZ, PT ;  /* 0x000000ff0200720c */ /* 0x001fe40003f25270 */
[----:B------:R0:W2:Y:S01]  /*0240*/  SHFL.IDX PT, R2, R3, RZ, 0x1f ;  /* 0x00001fff03027589 */ /* 0x0000a200000e0000 */
[----:B-1----:R-:W-:Y:S02]  /*0250*/  @UP0 ULEA UR8, UR8, UR6, 0x18 ;  /* 0x0000000608080291 */ /* 0x002fe4000f8ec03f */
[----:B------:R-:W-:-:S04]  /*0260*/  @UP0 UIADD3 UR6, -UR7, 0x100000, URZ ;  /* 0x0010000007060890 */ /* 0x000fc8000fffe13f */
[----:B------:R-:W-:Y:S02]  /*0270*/  @UP0 USHF.L.U32 UR7, UR6, 0xb, URZ ;  /* 0x0000000b06070899 */ /* 0x000fe4000800063f */
[----:B------:R-:W-:Y:S01]  /*0280*/  @UP0 USHF.L.U32 UR6, UR6, 0x1, URZ ;  /* 0x0000000106060899 */ /* 0x000fe2000800063f */
[----:B------:R-:W-:Y:S01]  /*0290*/  VOTEU.ANY UP0, P0 ;  /* 0x00000000003f7886 */ /* 0x000fe20000000100 */
[----:B------:R-:W1:Y:S04]  /*02a0*/  FENCE.VIEW.ASYNC.S ;  /* 0x00000000000073c6 */ /* 0x000e680000000000 */
[----:B-1----:R0:W1:Y:S06]  /*02b0*/  @UP0 SYNCS.EXCH.64 URZ, [UR8+0x22800], UR4 ;  /* 0x02280004083f05b2 */ /* 0x00206c0008000100 */
[----:B------:R0:W3:Y:S02]  /*02c0*/  @UP1 SYNCS.EXCH.64 URZ, [UR8+0x22820], UR6 ;  /* 0x02282006083f15b2 */ /* 0x0000e40008000100 */
[----:B0-----:R-:W-:Y:S05]  /*02d0*/  @P1 BRA `(.L_x_9855) ;  /* 0x0000000000481947 */ /* 0x001fea0003800000 */
        /* <DEDUP_REMOVED lines=16> */
[----:B------:R0:W0:Y:S01]  /*03e0*/  SYNCS.EXCH.64 URZ, [UR8+0x22848], UR6 ;  /* 0x02284806083f75b2 */ /* 0x0000220008000100 */
[----:B------:R-:W-:Y:S01]  /*03f0*/  NOP ;  /* 0x0000000000007918 */ /* 0x000fe20000000000 */
.L_x_9855:
        /* <DEDUP_REMOVED lines=22> */
.L_x_9856:
        /* <DEDUP_REMOVED lines=18> */
.L_x_9857:
        /* <DEDUP_REMOVED lines=22> */
.L_x_9858:
        /* <DEDUP_REMOVED lines=22> */
.L_x_9859:
[----:B--2---:R-:W-:Y:S01]  /*0940*/  ISETP.NE.AND P0, PT, R2, RZ, PT ;  /* 0x000000ff0200720c */ /* 0x004fe20003f05270 */
[----:B------:R-:W-:Y:S01]  /*0950*/  IMAD.MOV.U32 R2, RZ, RZ, 0x1 ;  /* 0x00000001ff027424 */ /* 0x000fe200078e00ff */
[----:B------:R-:W-:Y:S01]  /*0960*/  NOP ;  /* 0x0000000000007918 */ /* 0x000fe20000000000 */
[----:B------:R-:W-:Y:S01]  /*0970*/  ULDC.64 UR40, c[0x0][0x208] ;  /* 0x0000820000287ab9 */ /* 0x000fe20000000a00 */
[----:B------:R-:W-:Y:S02]  /*0980*/  BSSY B9, `(.L_x_9860) ;  /* 0x000169d000097945 */ /* 0x000fe40003800000 */
[----:B------:R-:W-:-:S05]  /*0990*/  SEL R2, R2, 0x2, !P0 ;  /* 0x0000000202027807 */ /* 0x000fca0004000000 */
[----:B------:R2:W-:Y:S01]  /*09a0*/  STL [R1+0x60], R2 ;  /* 0x0000600201007387 */ /* 0x0005e20000100800 */
[----:B01-34-:R-:W-:Y:S06]  /*09b0*/  BAR.SYNC.DEFER_BLOCKING 0x0 ;  /* 0x0000000000007b1d */ /* 0x01bfec0000010000 */
[----:B------:R-:W-:Y:S05]  /*09c0*/  @!P0 BRA `(.L_x_9861) ;  /* 0x000000f400208947 */ /* 0x000fea0003800000 */
.L_x_9862:
        /* <DEDUP_REMOVED lines=8> */
[----:B-1----:R-:W-:-:S06]  /*0a50*/  ULEA UR4, UR5, UR4, 0x18 ;  /* 0x0000000405047291 */ /* 0x002fcc000f8ec03f */
[----:B------:R-:W-:Y:S01]  /*0a60*/  IMAD.U32 R18, RZ, RZ, UR4 ;  /* 0x00000004ff127e24 */ /* 0x000fe2000f8e00ff */
[----:B0-----:R-:W-:Y:S01]  /*0a70*/  SHF.R.U32.HI R0, RZ, 0x7, R0 ;  /* 0x00000007ff007819 */ /* 0x001fe20000011600 */
[----:B------:R-:W-:-:S03]  /*0a80*/  ULDC UR4, c[0x0][0xc3c] ;  /* 0x00030f0000047ab9 */ /* 0x000fc60000000800 */
[----:B------:R-:W-:-:S13]  /*0a90*/  ISETP.NE.AND P0, PT, R0, 0x1, PT ;  /* 0x000000010000780c */ /* 0x000fda0003f05270 */
[----:B------:R-:W-:Y:S08]  /*0aa0*/  @!P0 BAR.ARV 0x9, 0x100 ;  /* 0x0244000000008b1d */ /* 0x000ff00000002000 */
[----:B------:R-:W-:Y:S06]  /*0ab0*/  BAR.SYNC.DEFER_BLOCKING 0x5, 0x180 ;  /* 0x0146000000007b1d */ /* 0x000fec0000010000 */
[----:B------:R-:W0:Y:S02]  /*0ac0*/  LDS.128 R88, [R18+0x228d0] ;  /* 0x0228d00012587984 */ /* 0x000e240000000c00 */
[----:B------:R-:W-:Y:S06]  /*0ad0*/  BAR.ARV 0x4, 0x180 ;  /* 0x0106000000007b1d */ /* 0x000fec0000002000 */
[----:B0-----:R-:W-:-:S13]  /*0ae0*/  ISETP.GE.AND P0, PT, R91, UR4, PT ;  /* 0x000000045b007c0c */ /* 0x001fda000bf06270 */
[----:B------:R-:W-:Y:S05]  /*0af0*/  @P0 BRA `(.L_x_9863) ;  /* 0x0000016800140947 */ /* 0x000fea0003800000 */
[----:B------:R-:W3:Y:S01]  /*0b00*/  LDL.LU R11, [R1+0x60] ;  /* 0x00006000010b7983 */ /* 0x000ee20000300800 */
[----:B------:R-:W0:Y:S02]  /*0b10*/  S2R R0, SR_TID.X ;  /* 0x0000000000007919 */ /* 0x000e240000002100 */
[----:B0-----:R-:W-:-:S05]  /*0b20*/  VIADD R10, R0, 0xffffff80 ;  /* 0xffffff80000a7836 */ /* 0x001fca0000000000 */
[----:B------:R-:W-:-:S04]  /*0b30*/  SHF.R.S32.HI R0, RZ, 0x1f, R10 ;  /* 0x0000001fff007819 */ /* 0x000fc8000001140a */
[----:B------:R-:W-:-:S04]  /*0b40*/  LEA.HI R3, R0, R10, RZ, 0x7 ;  /* 0x0000000a00037211 */ /* 0x000fc800078f38ff */
[----:B------:R-:W-:-:S05]  /*0b50*/  LOP3.LUT R230, R3, 0xffffff80, RZ, 0xc0, !PT ;  /* 0xffffff8003e67812 */ /* 0x000fca00078ec0ff */
[----:B------:R-:W-:-:S05]  /*0b60*/  IMAD.IADD R230, R10, 0x1, -R230 ;  /* 0x000000010ae67824 */ /* 0x000fca00078e0ae6 */
[----:B------:R-:W-:-:S04]  /*0b70*/  SHF.R.S32.HI R7, RZ, 0x1f, R230 ;  /* 0x0000001fff077819 */ /* 0x000fc800000114e6 */
[----:B------:R-:W-:-:S04]  /*0b80*/  LEA.HI R6, R7, R230, RZ, 0x2 ;  /* 0x000000e607067211 */ /* 0x000fc800078f10ff */
[--C-:B------:R-:W-:Y:S02]  /*0b90*/  SHF.R.S32.HI R4, RZ, 0x2, R6.reuse ;  /* 0x00000002ff047819 */ /* 0x100fe40000011406 */
[----:B------:R-:W-:Y:S02]  /*0ba0*/  SHF.R.S32.HI R5, RZ, 0x1f, R6 ;  /* 0x0000001fff057819 */ /* 0x000fe40000011406 */
[----:B------:R-:W-:Y:S02]  /*0bb0*/  SHF.R.S32.HI R234, RZ, 0x7, R3 ;  /* 0x00000007ffea7819 */ /* 0x000fe40000011403 */
[----:B------:R-:W-:Y:S02]  /*0bc0*/  LEA.HI R5, R5, R4, RZ, 0x3 ;  /* 0x0000000405057211 */ /* 0x000fe400078f18ff */
[----:B--2---:R-:W-:Y:S02]  /*0bd0*/  LEA.HI R2, R0, R10, RZ, 0x4 ;  /* 0x0000000a00027211 */ /* 0x004fe400078f20ff */
[----:B------:R-:W-:-:S02]  /*0be0*/  LOP3.LUT R9, R5, 0xfffffff8, RZ, 0xc0, !PT ;  /* 0xfffffff805097812 */ /* 0x000fc400078ec0ff */
[----:B------:R-:W-:Y:S02]  /*0bf0*/  LEA.HI R7, R7, R230, RZ, 0x5 ;  /* 0x000000e607077211 */ /* 0x000fe400078f28ff */
[----:B------:R-:W-:Y:S02]  /*0c00*/  LEA.HI R3, R3, R234, RZ, 0x1 ;  /* 0x000000ea03037211 */ /* 0x000fe400078f08ff */
[----:B------:R-:W-:Y:S01]  /*0c10*/  SHF.R.S32.HI R5, RZ, 0x4, R2 ;  /* 0x00000004ff057819 */ /* 0x000fe20000011402 */
[----:B------:R-:W-:Y:S01]  /*0c20*/  IMAD.IADD R8, R4, 0x1, -R9 ;  /* 0x0000000104087824 */ /* 0x000fe200078e0a09 */
[----:B------:R-:W-:Y:S02]  /*0c30*/  SHF.R.S32.HI R7, RZ, 0x5, R7 ;  /* 0x00000005ff077819 */ /* 0x000fe40000011407 */
[----:B------:R-:W-:Y:S02]  /*0c40*/  LOP3.LUT R3, R3, 0x3fffffe, RZ, 0xc0, !PT ;  /* 0x03fffffe03037812 */ /* 0x000fe400078ec0ff */
[----:B------:R-:W-:-:S02]  /*0c50*/  LOP3.LUT R4, R2, 0x3fffff0, RZ, 0xc0, !PT ;  /* 0x03fffff002047812 */ /* 0x000fc400078ec0ff */
[----:B------:R-:W-:Y:S01]  /*0c60*/  LEA.HI R2, R2, R5, RZ, 0x1 ;  /* 0x0000000502027211 */ /* 0x000fe200078f08ff */
[----:B------:R-:W-:Y:S01]  /*0c70*/  IMAD R8, R7, 0x10, R8 ;  /* 0x0000001007087824 */ /* 0x000fe200078e0208 */
[-C--:B------:R-:W-:Y:S01]  /*0c80*/  LEA.HI R207, R0, R10.reuse, RZ, 0x5 ;  /* 0x0000000a00cf7211 */ /* 0x080fe200078f28ff */
[----:B------:R-:W-:Y:S01]  /*0c90*/  IMAD.IADD R3, R234, 0x1, -R3 ;  /* 0x00000001ea037824 */ /* 0x000fe200078e0a03 */
[----:B------:R-:W-:Y:S01]  /*0ca0*/  LOP3.LUT R2, R2, 0x1ffffffe, RZ, 0xc0, !PT ;  /* 0x1ffffffe02027812 */ /* 0x000fe200078ec0ff */
[----:B------:R-:W-:Y:S01]  /*0cb0*/  IMAD.IADD R4, R10, 0x1, -R4 ;  /* 0x000000010a047824 */ /* 0x000fe200078e0a04 */
[----:B------:R-:W-:Y:S01]  /*0cc0*/  SHF.R.S32.HI R207, RZ, 0x5, R207 ;  /* 0x00000005ffcf7819 */ /* 0x000fe200000114cf */
[----:B------:R-:W-:Y:S01]  /*0cd0*/  IMAD R235, R3, 0x40, R8 ;  /* 0x0000004003eb7824 */ /* 0x000fe200078e0208 */
[----:B------:R-:W-:Y:S01]  /*0ce0*/  LEA.HI R3, R0, R10, RZ, 0x2 ;  /* 0x0000000a00037211 */ /* 0x000fe200078f10ff */
[----:B------:R-:W-:Y:S01]  /*0cf0*/  IMAD.IADD R2, R5, 0x1, -R2 ;  /* 0x0000000105027824 */ /* 0x000fe200078e0a02 */
[----:B------:R-:W-:-:S02]  /*0d00*/  LEA R5, R207, R4, 0x4 ;  /* 0x00000004cf057211 */ /* 0x000fc400078e20ff */
[----:B------:R-:W-:Y:S02]  /*0d10*/  LOP3.LUT R4, R3, 0xfffffffc, RZ, 0xc0, !PT ;  /* 0xfffffffc03047812 */ /* 0x000fe400078ec0ff */
[----:B------:R-:W-:-:S03]  /*0d20*/  LEA.HI R0, R0, R10, RZ, 0x3 ;  /* 0x0000000a00007211 */ /* 0x000fc600078f18ff */
[----:B------:R-:W-:Y:S01]  /*0d30*/  IMAD.IADD R4, R10, 0x1, -R4 ;  /* 0x000000010a047824 */ /* 0x000fe200078e0a04 */
[----:B------:R-:W-:Y:S02]  /*0d40*/  LOP3.LUT R212, R0, 0xfffffff8, RZ, 0xc0, !PT ;  /* 0xfffffff800d47812 */ /* 0x000fe400078ec0ff */
[----:B------:R-:W-:Y:S02]  /*0d50*/  SHF.R.S32.HI R228, RZ, 0x3, R0 ;  /* 0x00000003ffe47819 */ /* 0x000fe40000011400 */
[----:B------:R-:W-:Y:S02]  /*0d60*/  LEA.HI R0, R4, R4, RZ, 0x1 ;  /* 0x0000000404007211 */ /* 0x000fe400078f08ff */
[----:B------:R-:W-:Y:S02]  /*0d70*/  IADD3 R212, R10, -R212, RZ ;  /* 0x800000d40ad47210 */ /* 0x000fe40007ffe0ff */
[--C-:B------:R-:W-:Y:S02]  /*0d80*/  SHF.R.S32.HI R19, RZ, 0x2, R3.reuse ;  /* 0x00000002ff137819 */ /* 0x100fe40000011403 */
[----:B------:R-:W-:Y:S01]  /*0d90*/  SHF.R.S32.HI R8, RZ, 0x1f, R3 ;  /* 0x0000001fff087819 */ /* 0x000fe20000011403 */
[----:B------:R-:W-:Y:S01]  /*0da0*/  IMAD.SHL.U32 R205, R212, 0x8, RZ ;  /* 0x00000008d4cd7824 */ /* 0x000fe200078e00ff */
[----:B------:R-:W-:Y:S01]  /*0db0*/  LOP3.LUT R3, R0, 0x1ffffffe, RZ, 0xc0, !PT ;  /* 0x1ffffffe00037812 */ /* 0x000fe200078ec0ff */
[----:B------:R-:W-:-:S04]  /*0dc0*/  IMAD R7, R5, 0x8, R2 ;  /* 0x0000000805077824 */ /* 0x000fc800078e0202 */
[----:B------:R-:W-:Y:S01]  /*0dd0*/  IMAD.IADD R0, R4, 0x1, -R3 ;  /* 0x0000000104007824 */ /* 0x000fe200078e0a03 */
[----:B------:R-:W-:Y:S02]  /*0de0*/  SHF.R.S32.HI R3, RZ, 0x1f, R205 ;  /* 0x0000001fff037819 */ /* 0x000fe400000114cd */
[----:B------:R-:W-:Y:S01]  /*0df0*/  LOP3.LUT R3, R6, 0x7ffffffc, RZ, 0xc0, !PT ;  /* 0x7ffffffc06037812 */ /* 0x000fe200078ec0ff */
[----:B------:R-:W-:Y:S02]  /*0e00*/  VIADD R217, R19, 0x40 ;  /* 0x0000004013d97836 */ /* 0x000fe40000000000 */
[----:B------:R-:W-:Y:S02]  /*0e10*/  IMAD.SHL.U32 R16, R4, 0x8, RZ ;  /* 0x0000000804107824 */ /* 0x000fe400078e00ff */
[----:B------:R-:W-:Y:S02]  /*0e20*/  IMAD.IADD R236, R230, 0x1, -R3 ;  /* 0x00000001e6ec7824 */ /* 0x000fe400078e0a03 */
[----:B------:R-:W-:-:S02]  /*0e30*/  IMAD.SHL.U32 R3, R7, 0x8, RZ ;  /* 0x0000000807037824 */ /* 0x000fc400078e00ff */
[----:B------:R-:W-:Y:S01]  /*0e40*/  IMAD.SHL.U32 R22, R4, 0x4, RZ ;  /* 0x0000000404167824 */ /* 0x000fe200078e00ff */
[----:B------:R-:W-:Y:S02]  /*0e50*/  SHF.R.S32.HI R4, RZ, 0x1f, R217 ;  /* 0x0000001fff047819 */ /* 0x000fe400000114d9 */
[----:B------:R0:W-:Y:S01]  /*0e60*/  STL [R1+0x4], R3 ;  /* 0x0000040301007387 */ /* 0x0001e20000100800 */
[----:B------:R-:W-:Y:S01]  /*0e70*/  LEA.HI R8, R8, R19, RZ, 0x3 ;  /* 0x0000001308087211 */ /* 0x000fe200078f18ff */
[----:B------:R-:W-:Y:S01]  /*0e80*/  IMAD.SHL.U32 R206, R217, 0x40, RZ ;  /* 0x00000040d9ce7824 */ /* 0x000fe200078e00ff */
[----:B------:R-:W-:Y:S02]  /*0e90*/  LEA.HI R4, R4, R217, RZ, 0x3 ;  /* 0x000000d904047211 */ /* 0x000fe400078f18ff */
[----:B------:R-:W-:Y:S02]  /*0ea0*/  LOP3.LUT R8, R8, 0xfffffff8, RZ, 0xc0, !PT ;  /* 0xfffffff808087812 */ /* 0x000fe400078ec0ff */
[----:B------:R-:W-:Y:S01]  /*0eb0*/  LOP3.LUT R206, R206, 0x1c0, RZ, 0xc0, !PT ;  /* 0x000001c0cece7812 */ /* 0x000fe200078ec0ff */
[----:B------:R-:W-:-:S02]  /*0ec0*/  IMAD.SHL.U32 R4, R4, 0x40, RZ ;  /* 0x0000004004047824 */ /* 0x000fc400078e00ff */
[----:B------:R-:W-:Y:S01]  /*0ed0*/  IMAD.IADD R226, R19, 0x1, -R8 ;  /* 0x0000000113e27824 */ /* 0x000fe200078e0a08 */
[----:B------:R-:W-:Y:S01]  /*0ee0*/  SHF.R.U32.HI R8, RZ, 0x3, R206 ;  /* 0x00000003ff087819 */ /* 0x000fe200000116ce */
[----:B------:R-:W-:Y:S01]  /*0ef0*/  VIADD R202, R22, 0x10 ;  /* 0x0000001016ca7836 */ /* 0x000fe20000000000 */
[----:B------:R-:W-:Y:S02]  /*0f00*/  LOP3.LUT R5, R206, 0x38, R16, 0xf8, !PT ;  /* 0x00000038ce057812 */ /* 0x000fe400078ef810 */
[----:B------:R-:W-:Y:S01]  /*0f10*/  LOP3.LUT R208, R4, 0xfffffe00, RZ, 0xc0, !PT ;  /* 0xfffffe0004d07812 */ /* 0x000fe200078ec0ff */
[C---:B------:R-:W-:Y:S01]  /*0f20*/  VIADD R209, R205.reuse, 0x80 ;  /* 0x00000080cdd17836 */ /* 0x040fe20000000000 */
[C---:B------:R-:W-:Y:S01]  /*0f30*/  IADD3 R210, R205.reuse, 0x40, RZ ;  /* 0x00000040cdd27810 */ /* 0x040fe20007ffe0ff */
[----:B------:R-:W-:Y:S01]  /*0f40*/  VIADD R211, R205, 0xc0 ;  /* 0x000000c0cdd37836 */ /* 0x000fe20000000000 */
[----:B------:R-:W-:Y:S02]  /*0f50*/  LOP3.LUT R5, R208, R5, R8, 0xf6, !PT ;  /* 0x00000005d0057212 */ /* 0x000fe400078ef608 */
[----:B------:R-:W-:Y:S01]  /*0f60*/  SHF.R.S32.HI R231, RZ, 0x1f, R202 ;  /* 0x0000001fffe77819 */ /* 0x000fe200000114ca */
[----:B------:R-:W-:Y:S01]  /*0f70*/  IMAD.MOV.U32 R218, RZ, RZ, RZ ;  /* 0x000000ffffda7224 */ /* 0x000fe200078e00ff */
[----:B------:R-:W-:Y:S01]  /*0f80*/  SHF.R.S32.HI R6, RZ, 0x1f, R210 ;  /* 0x0000001fff067819 */ /* 0x000fe200000114d2 */
[----:B------:R-:W-:Y:S01]  /*0f90*/  IMAD.MOV.U32 R2, RZ, RZ, RZ ;  /* 0x000000ffff027224 */ /* 0x000fe200078e00ff */
[----:B------:R-:W-:Y:S01]  /*0fa0*/  CS2R R200, SRZ ;  /* 0x0000000000c87805 */ /* 0x000fe2000001ff00 */
[----:B------:R-:W-:Y:S01]  /*0fb0*/  IMAD.MOV.U32 R204, RZ, RZ, RZ ;  /* 0x000000ffffcc7224 */ /* 0x000fe200078e00ff */
[----:B------:R-:W-:Y:S01]  /*0fc0*/  SHF.R.S32.HI R220, RZ, 0x1f, R19 ;  /* 0x0000001fffdc7819 */ /* 0x000fe20000011413 */
[----:B------:R-:W-:Y:S01]  /*0fd0*/  IMAD.SHL.U32 R232, R202, 0x2, RZ ;  /* 0x00000002cae87824 */ /* 0x000fe200078e00ff */
[----:B------:R-:W-:Y:S01]  /*0fe0*/  SHF.R.S32.HI R17, RZ, 0x1f, R16 ;  /* 0x0000001fff117819 */ /* 0x000fe20000011410 */
[----:B------:R-:W-:Y:S01]  /*0ff0*/  IMAD R233, R5, 0x2, R18 ;  /* 0x0000000205e97824 */ /* 0x000fe200078e0212 */
[----:B------:R-:W-:Y:S01]  /*1000*/  SHF.R.S32.HI R6, RZ, 0x1f, R209 ;  /* 0x0000001fff067819 */ /* 0x000fe200000114d1 */
[----:B------:R-:W-:Y:S01]  /*1010*/  IMAD R237, R0, 0x8, R235 ;  /* 0x0000000800ed7824 */ /* 0x000fe200078e02eb */
[----:B------:R-:W-:-:S02]  /*1020*/  SHF.R.S32.HI R4, RZ, 0x1f, R211 ;  /* 0x0000001fff047819 */ /* 0x000fc400000114d3 */
[----:B------:R-:W-:Y:S02]  /*1030*/  SHF.L.U64.HI R231, R202, 0x1, R231 ;  /* 0x00000001cae77819 */ /* 0x000fe400000102e7 */
[----:B0--3--:R-:W-:-:S07]  /*1040*/  LOP3.LUT R203, R11, 0x1, RZ, 0xfc, !PT ;  /* 0x000000010bcb7812 */ /* 0x009fce00078efcff */
.L_x_9996:
[----:B0-----:R-:W0:Y:S02]  /*1050*/  LDC.64 R4, c[0x0][0xc88] ;  /* 0x00032200ff047b82 */ /* 0x001e240000000a00 */
[----:B0-----:R-:W-:-:S05]  /*1060*/  IMAD.WIDE R4, R91, 0x4, R4 ;  /* 0x000000045b047825 */ /* 0x001fca00078e0204 */
[----:B--2---:R-:W2:Y:S01]  /*1070*/  LDG.E R216, desc[UR40][R4.64] ;  /* 0x0000002804d87981 */ /* 0x004ea2000c1e1900 */
[----:B------:R-:W-:Y:S05]  /*1080*/  YIELD ;  /* 0x0000000000007946 */ /* 0x000fea0003800000 */
[----:B------:R-:W-:Y:S01]  /*1090*/  ULDC.64 UR4, c[0x0][0xa28] ;  /* 0x00028a0000047ab9 */ /* 0x000fe20000000a00 */
[----:B------:R-:W-:Y:S01]  /*10a0*/  ULDC.64 UR8, c[0x0][0xa18] ;  /* 0x0002860000087ab9 */ /* 0x000fe20000000a00 */
[----:B------:R-:W-:Y:S01]  /*10b0*/  ISETP.NE.U32.AND P1, PT, RZ, UR4, PT ;  /* 0x00000004ff007c0c */ /* 0x000fe2000bf25070 */
[----:B------:R-:W-:Y:S01]  /*10c0*/  ULDC.64 UR6, c[0x0][0xa08] ;  /* 0x0002820000067ab9 */ /* 0x000fe20000000a00 */
[----:B------:R-:W-:Y:S01]  /*10d0*/  IMAD.MOV.U32 R3, RZ, RZ, RZ ;  /* 0x000000ffff037224 */ /* 0x000fe200078e00ff */
[----:B------:R-:W-:Y:S01]  /*10e0*/  ISETP.NE.U32.AND P0, PT, RZ, UR6, PT ;  /* 0x00000006ff007c0c */ /* 0x000fe2000bf05070 */
[----:B------:R-:W-:Y:S01]  /*10f0*/  IMAD.MOV.U32 R31, RZ, RZ, RZ ;  /* 0x000000ffff1f7224 */ /* 0x000fe200078e00ff */
[----:B------:R-:W-:-:S02]  /*1100*/  ISETP.NE.AND.EX P1, PT, RZ, UR5, PT, P1 ;  /* 0x00000005ff007c0c */ /* 0x000fc4000bf25310 */
[----:B------:R-:W-:Y:S02]  /*1110*/  ISETP.NE.AND.EX P0, PT, RZ, UR7, PT, P0 ;  /* 0x00000007ff007c0c */ /* 0x000fe4000bf05300 */
[----:B--2---:R-:W-:-:S09]  /*1120*/  SHF.R.S32.HI R229, RZ, 0x1f, R216 ;  /* 0x0000001fffe57819 */ /* 0x004fd200000114d8 */
[C---:B------:R-:W-:Y:S02]  /*1130*/  @P1 LEA R6, P2, R216.reuse, UR4, 0x2 ;  /* 0x00000004d8061c11 */ /* 0x040fe4000f8410ff */
[C---:B------:R-:W-:Y:S02]  /*1140*/  SHF.L.U32 R214, R216.reuse, 0x2, RZ ;  /* 0x00000002d8d67819 */ /* 0x040fe400000006ff */
[C-C-:B------:R-:W-:Y:S02]  /*1150*/  @P1 LEA.HI.X R7, R216.reuse, UR5, R229.reuse, 0x2, P2 ;  /* 0x00000005d8071c11 */ /* 0x140fe400090f14e5 */
[----:B------:R-:W-:Y:S01]  /*1160*/  ISETP.NE.U32.AND P2, PT, RZ, UR8, PT ;  /* 0x00000008ff007c0c */ /* 0x000fe2000bf45070 */
[----:B------:R-:W-:Y:S01]  /*1170*/  ULDC UR4, c[0x0][0x288] ;  /* 0x0000a20000047ab9 */ /* 0x000fe20000000800 */
[----:B------:R-:W-:Y:S01]  /*1180*/  SHF.L.U64.HI R215, R216, 0x2, R229 ;  /* 0x00000002d8d77819 */ /* 0x000fe200000102e5 */
[----:B------:R0:W5:Y:S01]  /*1190*/  @P1 LDG.E R3, desc[UR40][R6.64] ;  /* 0x0000002806031981 */ /* 0x000162000c1e1900 */
[----:B------:R-:W-:-:S02]  /*11a0*/  ISETP.NE.AND.EX P2, PT, RZ, UR9, PT, P2 ;  /* 0x00000009ff007c0c */ /* 0x000fc4000bf45320 */
[----:B------:R-:W-:Y:S01]  /*11b0*/  IADD3 R8, P3, R214, UR6, RZ ;  /* 0x00000006d6087c10 */ /* 0x000fe2000ff7e0ff */
[----:B------:R-:W-:Y:S01]  /*11c0*/  IMAD.U32 R39, RZ, RZ, UR4 ;  /* 0x00000004ff277e24 */ /* 0x000fe2000f8e00ff */
[----:B------:R-:W-:Y:S02]  /*11d0*/  ULDC.64 UR4, c[0x0][0x418] ;  /* 0x0001060000047ab9 */ /* 0x000fe40000000a00 */
[----:B------:R-:W-:-:S05]  /*11e0*/  IADD3.X R9, R215, UR7, RZ, P3, !PT ;  /* 0x00000007d7097c10 */ /* 0x000fca0009ffe4ff */
[----:B------:R0:W5:Y:S02]  /*11f0*/  @P0 LDG.E R31, desc[UR40][R8.64] ;  /* 0x00000028081f0981 */ /* 0x000164000c1e1900 */
[----:B------:R-:W-:-:S04]  /*1200*/  @P2 IADD3 R4, P1, R214, UR8, RZ ;  /* 0x00000008d6042c10 */ /* 0x000fc8000ff3e0ff */
[----:B------:R-:W-:-:S05]  /*1210*/  @P2 IADD3.X R5, R215, UR9, RZ, P1, !PT ;  /* 0x00000009d7052c10 */ /* 0x000fca0008ffe4ff */
[----:B------:R0:W5:Y:S01]  /*1220*/  @P2 LDG.E R39, desc[UR40][R4.64] ;  /* 0x0000002804272981 */ /* 0x000162000c1e1900 */
[----:B------:R-:W-:-:S03]  /*1230*/  UISETP.NE.U32.AND UP0, UPT, UR4, URZ, UPT ;  /* 0x0000003f0400728c */ /* 0x000fc6000bf05070 */
[----:B------:R-:W-:Y:S01]  /*1240*/  ULDC UR4, c[0x0][0x424] ;  /* 0x0001090000047ab9 */ /* 0x000fe20000000800 */
[----:B------:R-:W-:-:S03]  /*1250*/  UISETP.NE.AND.EX UP0, UPT, UR5, URZ, UPT, UP0 ;  /* 0x0000003f0500728c */ /* 0x000fc6000bf05300 */
[----:B------:R-:W-:Y:S01]  /*1260*/  ULDC UR5, c[0x0][0x2f0] ;  /* 0x0000bc0000057ab9 */ /* 0x000fe20000000800 */
[----:B------:R-:W-:-:S04]  /*1270*/  USEL UR4, UR4, 0x1, UP0 ;  /* 0x0000000104047887 */ /* 0x000fc80008000000 */
[----:B------:R-:W-:-:S03]  /*1280*/  UIMAD UR4, UR4, UR5, URZ ;  /* 0x00000005040472a4 */ /* 0x000fc6000f8e023f */
[----:B------:R-:W-:Y:S02]  /*1290*/  ULDC UR5, c[0x0][0x348] ;  /* 0x0000d20000057ab9 */ /* 0x000fe40000000800 */
[----:B------:R-:W-:Y:S02]  /*12a0*/  IMAD.U32 R60, RZ, RZ, UR5 ;  /* 0x00000005ff3c7e24 */ /* 0x000fe4000f8e00ff */
[----:B------:R-:W-:Y:S02]  /*12b0*/  IMAD.U32 R28, RZ, RZ, UR4 ;  /* 0x00000004ff1c7e24 */ /* 0x000fe4000f8e00ff */
[----:B------:R-:W-:Y:S01]  /*12c0*/  IMAD.MOV.U32 R29, RZ, RZ, R216 ;  /* 0x000000ffff1d7224 */ /* 0x000fe200078e00d8 */
[----:B0--34-:R-:W-:Y:S06]  /*12d0*/  @P2 BRA `(.L_x_9864) ;  /* 0x0000000000242947 */ /* 0x019fec0003800000 */
        /* <DEDUP_REMOVED lines=9> */
.L_x_9864:
[----:B------:R-:W-:Y:S01]  /*1370*/  ULDC.64 UR4, c[0x0][0xa20] ;  /* 0x0002880000047ab9 */ /* 0x000fe20000000a00 */
[----:B------:R-:W-:Y:S01]  /*1380*/  IMAD.MOV.U32 R219, RZ, RZ, R89 ;  /* 0x000000ffffdb7224 */ /* 0x000fe200078e0059 */
[----:B------:R-:W-:Y:S02]  /*1390*/  ISETP.NE.U32.AND P1, PT, RZ, UR4, PT ;  /* 0x00000004ff007c0c */ /* 0x000fe4000bf25070 */
[----:B------:R-:W-:Y:S02]  /*13a0*/  MOV R213, R90 ;  /* 0x0000005a00d57202 */ /* 0x000fe40000000f00 */
[----:B------:R-:W-:-:S13]  /*13b0*/  ISETP.NE.AND.EX P1, PT, RZ, UR5, PT, P1 ;  /* 0x00000005ff007c0c */ /* 0x000fda000bf25310 */
[----:B------:R-:W-:Y:S05]  /*13c0*/  @!P1 BRA `(.L_x_9865) ;  /* 0x0000000000109947 */ /* 0x000fea0003800000 */
[----:B------:R-:W-:-:S04]  /*13d0*/  IADD3 R4, P0, R214, UR4, RZ ;  /* 0x00000004d6047c10 */ /* 0x000fc8000ff1e0ff */
[----:B------:R-:W-:-:S05]  /*13e0*/  IADD3.X R5, R215, UR5, RZ, P0, !PT ;  /* 0x00000005d7057c10 */ /* 0x000fca00087fe4ff */
[----:B------:R0:W5:Y:S01]  /*13f0*/  LDG.E R28, desc[UR40][R4.64] ;  /* 0x00000028041c7981 */ /* 0x000162000c1e1900 */
[----:B------:R-:W-:Y:S05]  /*1400*/  BRA `(.L_x_9866) ;  /* 0x0000000000107947 */ /* 0x000fea0003800000 */
.L_x_9865:
[----:B------:R-:W-:Y:S05]  /*1410*/  @!P0 BRA `(.L_x_9866) ;  /* 0x00000000000c8947 */ /* 0x000fea0003800000 */
[----:B------:R-:W2:Y:S04]  /*1420*/  LDG.E R5, desc[UR40][R8.64] ;  /* 0x0000002808057981 */ /* 0x000ea8000c1e1900 */
[----:B------:R-:W2:Y:S02]  /*1430*/  LDG.E R28, desc[UR40][R8.64+0x4] ;  /* 0x00000428081c7981 */ /* 0x000ea4000c1e1900 */
[----:B--2---:R-:W-:-:S07]  /*1440*/  IMAD.IADD R28, R28, 0x1, -R5 ;  /* 0x000000011c1c7824 */ /* 0x004fce00078e0a05 */
.L_x_9866:
        /* <DEDUP_REMOVED lines=8> */
[----:B------:R0:W2:Y:S01]  /*14d0*/  @P0 LDG.E R9, desc[UR40][R4.64+0x4] ;  /* 0x0000042804090981 */ /* 0x0000a2000c1e1900 */
[----:B------:R-:W-:Y:S01]  /*14e0*/  ISETP.NE.U32.AND P1, PT, RZ, UR4, PT ;  /* 0x00000004ff007c0c */ /* 0x000fe2000bf25070 */
[----:B------:R-:W-:-:S03]  /*14f0*/  IMAD.MOV.U32 R38, RZ, RZ, R28 ;  /* 0x000000ffff267224 */ /* 0x000fc600078e001c */
[----:B------:R-:W-:Y:S01]  /*1500*/  ISETP.NE.AND.EX P1, PT, RZ, UR5, PT, P1 ;  /* 0x00000005ff007c0c */ /* 0x000fe2000bf25310 */
[----:B0-----:R-:W-:-:S05]  /*1510*/  IMAD.MOV R4, RZ, RZ, -R3 ;  /* 0x000000ffff047224 */ /* 0x001fca00078e0a03 */
[----:B------:R-:W-:-:S07]  /*1520*/  VIMNMX R4, RZ, R4, !PT ;  /* 0x00000004ff047248 */ /* 0x000fce0007fe0100 */
[----:B------:R-:W-:-:S04]  /*1530*/  @P1 IADD3 R6, P2, R214, UR4, RZ ;  /* 0x00000004d6061c10 */ /* 0x000fc8000ff5e0ff */
[----:B------:R-:W-:-:S05]  /*1540*/  @P1 IADD3.X R7, R215, UR5, RZ, P2, !PT ;  /* 0x00000005d7071c10 */ /* 0x000fca00097fe4ff */
[----:B------:R0:W5:Y:S01]  /*1550*/  @P1 LDG.E R38, desc[UR40][R6.64] ;  /* 0x0000002806261981 */ /* 0x000162000c1e1900 */
[----:B--2---:R-:W-:-:S04]  /*1560*/  @P0 IMAD.IADD R60, R9, 0x1, -R0 ;  /* 0x00000001093c0824 */ /* 0x004fc800078e0a00 */
[----:B------:R-:W-:-:S04]  /*1570*/  IMAD.IADD R176, R3, 0x1, R60 ;  /* 0x0000000103b07824 */ /* 0x000fc800078e023c */
[----:B------:R-:W-:-:S04]  /*1580*/  VIADD R0, R176, 0x5f ;  /* 0x0000005fb0007836 */ /* 0x000fc80000000000 */
[----:B------:R-:W-:-:S05]  /*1590*/  IMAD.HI R0, R0, 0x2aaaaaab, RZ ;  /* 0x2aaaaaab00007827 */ /* 0x000fca00078e02ff */
[----:B------:R-:W-:-:S04]  /*15a0*/  SHF.R.U32.HI R177, RZ, 0x1f, R0 ;  /* 0x0000001fffb17819 */ /* 0x000fc80000011600 */
[----:B------:R-:W-:-:S05]  /*15b0*/  LEA.HI.SX32 R177, R0, R177, 0x1c ;  /* 0x000000b100b17211 */ /* 0x000fca00078fe2ff */
[----:B------:R-:W-:-:S05]  /*15c0*/  IMAD R3, R177, 0x60, -R3 ;  /* 0x00000060b1037824 */ /* 0x000fca00078e0a03 */
[----:B------:R-:W-:-:S04]  /*15d0*/  VIMNMX R3, R3, R60, PT ;  /* 0x0000003c03037248 */ /* 0x000fc80003fe0100 */
[----:B------:R-:W-:Y:S01]  /*15e0*/  ISETP.GT.AND P0, PT, R3, R4, PT ;  /* 0x000000040300720c */ /* 0x000fe20003f04270 */
[----:B------:R-:W-:-:S05]  /*15f0*/  IMAD.WIDE.U32 R4, R4, -0x55555555, RZ ;  /* 0xaaaaaaab04047825 */ /* 0x000fca00078e00ff */
[----:B------:R-:W-:-:S04]  /*1600*/  SHF.R.U32.HI R27, RZ, 0x6, R5 ;  /* 0x00000006ff1b7819 */ /* 0x000fc80000011605 */
[----:B------:R-:W-:-:S03]  /*1610*/  MOV R26, R27 ;  /* 0x0000001b001a7202 */ /* 0x000fc60000000f00 */
[----:B------:R-:W-:-:S04]  /*1620*/  @P0 VIADD R0, R3, 0x5f ;  /* 0x0000005f03000836 */ /* 0x000fc80000000000 */
[----:B------:R-:W-:-:S05]  /*1630*/  @P0 IMAD.HI R0, R0, 0x2aaaaaab, RZ ;  /* 0x2aaaaaab00000827 */ /* 0x000fca00078e02ff */
[----:B------:R-:W-:-:S04]  /*1640*/  @P0 SHF.R.U32.HI R3, RZ, 0x1f, R0 ;  /* 0x0000001fff030819 */ /* 0x000fc80000011600 */
[----:B------:R-:W-:Y:S02]  /*1650*/  @P0 LEA.HI.SX32 R26, R0, R3, 0x1c ;  /* 0x00000003001a0211 */ /* 0x000fe400078fe2ff */
        /* <DEDUP_REMOVED lines=22> */
[----:B-1---5:R-:W-:Y:S05]  /*17c0*/  CALL.ABS.NOINC R14 ;  /* 0x000000000e007343 */ /* 0x022fea0003c00000 */
.L_x_9869:
[----:B------:R-:W-:Y:S05]  /*17d0*/  BSYNC B6 ;  /* 0x0000000000067941 */ /* 0x000fea0003800000 */
.L_x_9868:
        /* <DEDUP_REMOVED lines=20> */
.L_x_9871:
[----:B------:R-:W-:Y:S05]  /*1920*/  BSYNC B6 ;  /* 0x0000000000067941 */ /* 0x000fea0003800000 */
.L_x_9870:
[----:B------:R-:W-:Y:S01]  /*1930*/  ULDC.64 UR4, c[0x0][0x9f8] ;  /* 0x00027e0000047ab9 */ /* 0x000fe20000000a00 */
[----:B------:R-:W0:Y:S01]  /*1940*/  S2R R32, SR_TID.X ;  /* 0x0000000000207919 */ /* 0x000e220000002100 */
[----:B------:R-:W-:Y:S01]  /*1950*/  ISETP.NE.U32.AND P0, PT, RZ, UR4, PT ;  /* 0x00000004ff007c0c */ /* 0x000fe2000bf05070 */
[----:B------:R-:W1:Y:S01]  /*1960*/  LDC.64 R8, c[0x0][0x300] ;  /* 0x0000c000ff087b82 */ /* 0x000e620000000a00 */
[----:B------:R-:W-:Y:S01]  /*1970*/  IMAD.IADD R58, R31, 0x1, R28 ;  /* 0x000000011f3a7824 */ /* 0x000fe200078e021c */
[----:B------:R-:W-:Y:S01]  /*1980*/  ULDC.64 UR6, c[0x0][0xa08] ;  /* 0x0002820000067ab9 */ /* 0x000fe20000000a00 */
[----:B------:R-:W-:Y:S02]  /*1990*/  ISETP.NE.AND.EX P0, PT, RZ, UR5, PT, P0 ;  /* 0x00000005ff007c0c */ /* 0x000fe4000bf05300 */
[----:B------:R-:W-:Y:S01]  /*19a0*/  SHF.R.S32.HI R11, RZ, 0x1f, R90 ;  /* 0x0000001fff0b7819 */ /* 0x000fe2000001145a */
[----:B------:R-:W-:Y:S02]  /*19b0*/  VIADD R62, R16, 0x20 ;  /* 0x00000020103e7836 */ /* 0x000fe40000000000 */
[----:B------:R-:W2:Y:S08]  /*19c0*/  LDC.64 R56, c[0x0][0x3f8] ;  /* 0x0000fe00ff387b82 */ /* 0x000eb00000000a00 */
[----:B------:R-:W-:Y:S01]  /*19d0*/  @P0 IADD3 R4, P1, R214, UR4, RZ ;  /* 0x00000004d6040c10 */ /* 0x000fe2000ff3e0ff */
[----:B------:R-:W3:Y:S03]  /*19e0*/  LDC R43, c[0x0][0x3f4] ;  /* 0x0000fd00ff2b7b82 */ /* 0x000ee60000000800 */
[----:B------:R-:W-:Y:S01]  /*19f0*/  @P0 IADD3.X R5, R215, UR5, RZ, P1, !PT ;  /* 0x00000005d7050c10 */ /* 0x000fe20008ffe4ff */
[----:B------:R-:W-:-:S04]  /*1a00*/  ULDC.64 UR4, c[0x0][0x308] ;  /* 0x0000c20000047ab9 */ /* 0x000fc80000000a00 */
[----:B------:R4:W3:Y:S01]  /*1a10*/  @P0 LDG.E R29, desc[UR40][R4.64] ;  /* 0x00000028041d0981 */ /* 0x0008e2000c1e1900 */
[----:B------:R-:W-:Y:S01]  /*1a20*/  SHF.R.S32.HI R45, RZ, 0x1f, R58 ;  /* 0x0000001fff2d7819 */ /* 0x000fe2000001143a */
[-C--:B-1----:R-:W-:Y:S01]  /*1a30*/  IMAD.WIDE.U32 R6, R58, R8.reuse, RZ ;  /* 0x000000083a067225 */ /* 0x082fe200078e00ff */
[----:B------:R-:W-:Y:S01]  /*1a40*/  ISETP.NE.U32.AND P0, PT, RZ, UR6, PT ;  /* 0x00000006ff007c0c */ /* 0x000fe2000bf05070 */
[----:B------:R-:W1:Y:S01]  /*1a50*/  LDC.64 R14, c[0x0][0x408] ;  /* 0x00010200ff0e7b82 */ /* 0x000e620000000a00 */
[----:B0-----:R-:W-:Y:S01]  /*1a60*/  SHF.R.U32.HI R40, RZ, 0x7, R32 ;  /* 0x00000007ff287819 */ /* 0x001fe20000011620 */
[-C--:B------:R-:W-:Y:S01]  /*1a70*/  IMAD R0, R45, R8.reuse, RZ ;  /* 0x000000082d007224 */ /* 0x080fe200078e02ff */
[----:B------:R-:W-:Y:S01]  /*1a80*/  ISETP.NE.AND.EX P0, PT, RZ, UR7, PT, P0 ;  /* 0x00000007ff007c0c */ /* 0x000fe2000bf05300 */
[----:B------:R-:W-:Y:S01]  /*1a90*/  IMAD R10, R220, R8, RZ ;  /* 0x00000008dc0a7224 */ /* 0x000fe200078e02ff */
[----:B------:R-:W-:Y:S01]  /*1aa0*/  ISETP.NE.AND P6, PT, R40, 0x1, PT ;  /* 0x000000012800780c */ /* 0x000fe20003fc5270 */
[----:B------:R-:W-:Y:S01]  /*1ab0*/  IMAD R3, R58, R9, R0 ;  /* 0x000000093a037224 */ /* 0x000fe200078e0200 */
[----:B------:R-:W-:Y:S01]  /*1ac0*/  MOV R77, 0x20 ;  /* 0x00000020004d7802 */ /* 0x000fe20000000f00 */
[----:B------:R-:W-:Y:S01]  /*1ad0*/  VIADD R63, R16, 0x40 ;  /* 0x00000040103f7836 */ /* 0x000fe20000000000 */
[----:B------:R-:W-:Y:S01]  /*1ae0*/  SHF.L.U64.HI R67, R8, 0x6, R9 ;  /* 0x0000000608437819 */ /* 0x000fe20000010209 */
[----:B------:R-:W-:Y:S01]  /*1af0*/  IMAD.IADD R7, R7, 0x1, R3 ;  /* 0x0000000107077824 */ /* 0x000fe200078e0203 */
[----:B--2---:R-:W-:Y:S01]  /*1b00*/  SHF.L.U64.HI R72, R56, 0x6, R57 ;  /* 0x0000000638487819 */ /* 0x004fe20000010239 */
[----:B------:R-:W-:Y:S01]  /*1b10*/  IMAD R3, R11, UR4, RZ ;  /* 0x000000040b037c24 */ /* 0x000fe2000f8e02ff */
[----:B------:R-:W-:Y:S01]  /*1b20*/  SHF.R.S32.HI R75, RZ, 0x1f, R217 ;  /* 0x0000001fff4b7819 */ /* 0x000fe200000114d9 */
[----:B----4-:R-:W-:-:S04]  /*1b30*/  IMAD.WIDE.U32 R4, R90, UR4, R6 ;  /* 0x000000045a047c25 */ /* 0x010fc8000f8e0006 */
[----:B------:R-:W-:Y:S01]  /*1b40*/  IMAD R3, R90, UR5, R3 ;  /* 0x000000055a037c24 */ /* 0x000fe2000f8e0203 */
[----:B------:R-:W-:Y:S01]  /*1b50*/  ULDC.64 UR4, c[0x0][0x310] ;  /* 0x0000c40000047ab9 */ /* 0x000fe20000000a00 */
[----:B------:R-:W-:-:S04]  /*1b60*/  IMAD.WIDE.U32 R6, R19, R8, R16 ;  /* 0x0000000813067225 */ /* 0x000fc800078e0010 */
[----:B------:R-:W-:Y:S01]  /*1b70*/  IMAD.IADD R5, R5, 0x1, R3 ;  /* 0x0000000105057824 */ /* 0x000fe200078e0203 */
[----:B-1----:R-:W-:Y:S01]  /*1b80*/  SHF.L.U64.HI R69, R14, 0x6, R15 ;  /* 0x000000060e457819 */ /* 0x002fe2000001020f */
[C---:B------:R-:W-:Y:S02]  /*1b90*/  VIADD R64, R16.reuse, 0x60 ;  /* 0x0000006010407836 */ /* 0x040fe40000000000 */
[C---:B------:R-:W-:Y:S02]  /*1ba0*/  VIADD R12, R16.reuse, 0xc0 ;  /* 0x000000c0100c7836 */ /* 0x040fe40000000000 */
[C---:B------:R-:W-:Y:S02]  /*1bb0*/  VIADD R65, R16.reuse, 0x80 ;  /* 0x0000008010417836 */ /* 0x040fe40000000000 */
[C---:B------:R-:W-:Y:S02]  /*1bc0*/  VIADD R66, R16.reuse, 0xa0 ;  /* 0x000000a010427836 */ /* 0x040fe40000000000 */
[----:B------:R-:W-:-:S02]  /*1bd0*/  VIADD R23, R16, 0xe0 ;  /* 0x000000e010177836 */ /* 0x000fc40000000000 */
[----:B------:R-:W-:Y:S02]  /*1be0*/  IMAD R28, R220, R56, RZ ;  /* 0x00000038dc1c7224 */ /* 0x000fe400078e02ff */
[----:B------:R-:W-:Y:S02]  /*1bf0*/  IMAD.SHL.U32 R71, R226, 0x40, RZ ;  /* 0x00000040e2477824 */ /* 0x000fe400078e00ff */
[----:B------:R-:W-:Y:S02]  /*1c00*/  IMAD R35, R19, R57, R28 ;  /* 0x0000003913237224 */ /* 0x000fe400078e021c */
[----:B------:R-:W-:Y:S01]  /*1c10*/  VIADD R76, R40, 0x8 ;  /* 0x00000008284c7836 */ /* 0x000fe20000000000 */
[----:B------:R-:W-:Y:S01]  /*1c20*/  LOP3.LUT R71, R71, 0x1c0, RZ, 0xc0, !PT ;  /* 0x000001c047477812 */ /* 0x000fe200078ec0ff */
[----:B------:R-:W-:Y:S01]  /*1c30*/  IMAD.SHL.U32 R68, R8, 0x40, RZ ;  /* 0x0000004008447824 */ /* 0x000fe200078e00ff */
[----:B------:R-:W-:Y:S01]  /*1c40*/  SHF.R.U32.HI R40, RZ, 0x3, R206 ;  /* 0x00000003ff287819 */ /* 0x000fe200000116ce */
[----:B------:R-:W-:Y:S01]  /*1c50*/  IMAD R81, R15, 0x60, RZ ;  /* 0x000000600f517824 */ /* 0x000fe200078e02ff */
[----:B------:R-:W-:Y:S01]  /*1c60*/  SHF.R.U32.HI R74, RZ, 0x3, R71 ;  /* 0x00000003ff4a7819 */ /* 0x000fe20000011647 */
[----:B------:R-:W-:-:S02]  /*1c70*/  IMAD.SHL.U32 R70, R14, 0x40, RZ ;  /* 0x000000400e467824 */ /* 0x000fc400078e00ff */
[----:B------:R-:W-:Y:S02]  /*1c80*/  IMAD.SHL.U32 R73, R56, 0x40, RZ ;  /* 0x0000004038497824 */ /* 0x000fe400078e00ff */
[----:B---3--:R-:W-:Y:S01]  /*1c90*/  IMAD.SHL.U32 R78, R43, 0x2, RZ ;  /* 0x000000022b4e7824 */ /* 0x008fe200078e00ff */
[----:B------:R-:W-:Y:S02]  /*1ca0*/  SHF.R.S32.HI R0, RZ, 0x1f, R29 ;  /* 0x0000001fff007819 */ /* 0x000fe4000001141d */
[----:B------:R-:W-:Y:S01]  /*1cb0*/  SEL R21, R29, RZ, !P0 ;  /* 0x000000ff1d157207 */ /* 0x000fe20004000000 */
[----:B------:R-:W-:Y:S01]  /*1cc0*/  IMAD.WIDE.U32 R28, R19, R56, R16 ;  /* 0x00000038131c7225 */ /* 0x000fe200078e0010 */
[----:B------:R-:W-:-:S03]  /*1cd0*/  SEL R20, R0, RZ, !P0 ;  /* 0x000000ff00147207 */ /* 0x000fc60004000000 */
[----:B------:R-:W-:-:S04]  /*1ce0*/  IMAD.WIDE.U32 R4, R21, UR4, R4 ;  /* 0x0000000415047c25 */ /* 0x000fc8000f8e0004 */
[----:B------:R-:W-:Y:S01]  /*1cf0*/  IMAD R0, R20, UR4, RZ ;  /* 0x0000000414007c24 */ /* 0x000fe2000f8e02ff */
[----:B------:R-:W-:Y:S01]  /*1d00*/  IADD3 R61, P0, R4, R6, RZ ;  /* 0x00000006043d7210 */ /* 0x000fe20007f1e0ff */
[----:B------:R-:W-:Y:S02]  /*1d10*/  IMAD.IADD R29, R35, 0x1, R29 ;  /* 0x00000001231d7824 */ /* 0x000fe400078e021d */
[----:B------:R-:W-:Y:S01]  /*1d20*/  IMAD R3, R21, UR5, R0 ;  /* 0x0000000515037c24 */ /* 0x000fe2000f8e0200 */
[----:B------:R-:W-:Y:S05]  /*1d30*/  @!P6 WARPSYNC.ALL ;  /* 0x000000000000e948 */ /* 0x000fea0003800000 */
[----:B------:R-:W-:Y:S01]  /*1d40*/  IMAD R0, R19, R9, R10 ;  /* 0x0000000913007224 */ /* 0x000fe200078e020a */
[----:B------:R-:W-:Y:S01]  /*1d50*/  ULDC UR4, c[0x0][0x320] ;  /* 0x0000c80000047ab9 */ /* 0x000fe20000000800 */
[----:B------:R-:W-:Y:S01]  /*1d60*/  IMAD.IADD R3, R5, 0x1, R3 ;  /* 0x0000000105037824 */ /* 0x000fe200078e0203 */
[----:B------:R-:W-:Y:S01]  /*1d70*/  @!P6 BAR.SYNC.DEFER_BLOCKING 0x9, 0x100 ;  /* 0x024400000000eb1d */ /* 0x000fe20000010000 */
[----:B------:R-:W-:Y:S01]  /*1d80*/  ISETP.GE.AND P1, PT, R62, UR4, PT ;  /* 0x000000043e007c0c */ /* 0x000fe2000bf26270 */
[----:B-----5:R-:W-:Y:S01]  /*1d90*/  IMAD.WIDE.U32 R36, R38, R56, R28 ;  /* 0x0000003826247225 */ /* 0x020fe200078e001c */
[----:B------:R-:W-:-:S02]  /*1da0*/  ISETP.GE.AND P2, PT, R12, UR4, PT ;  /* 0x000000040c007c0c */ /* 0x000fc4000bf46270 */
[----:B------:R-:W-:Y:S01]  /*1db0*/  IADD3.X R0, R3, R7, R0, P0, !PT ;  /* 0x0000000703007210 */ /* 0x000fe200007fe400 */
[----:B------:R-:W-:Y:S01]  /*1dc0*/  ULDC.64 UR6, c[0x0][0x330] ;  /* 0x0000cc0000067ab9 */ /* 0x000fe20000000a00 */
[----:B------:R-:W-:Y:S01]  /*1dd0*/  ISETP.GE.AND P0, PT, R16, UR4, PT ;  /* 0x0000000410007c0c */ /* 0x000fe2000bf06270 */
[----:B------:R-:W-:Y:S01]  /*1de0*/  IMAD R7, R11, UR6, RZ ;  /* 0x000000060b077c24 */ /* 0x000fe2000f8e02ff */
[----:B------:R-:W-:Y:S02]  /*1df0*/  SEL R6, RZ, 0xffffffff, P1 ;  /* 0xffffffffff067807 */ /* 0x000fe40000800000 */
[----:B------:R-:W-:Y:S01]  /*1e00*/  SEL R10, RZ, 0x1, P0 ;  /* 0x00000001ff0a7807 */ /* 0x000fe20000000000 */
[----:B------:R-:W-:Y:S01]  /*1e10*/  IMAD R13, R90, UR7, R7 ;  /* 0x000000075a0d7c24 */ /* 0x000fe2000f8e0207 */
[----:B------:R-:W-:Y:S01]  /*1e20*/  SHF.L.U32 R11, R6, 0x1, RZ ;  /* 0x00000001060b7819 */ /* 0x000fe200000006ff */
[----:B------:R-:W-:Y:S01]  /*1e30*/  IMAD.WIDE.U32 R6, R90, UR6, R16 ;  /* 0x000000065a067c25 */ /* 0x000fe2000f8e0010 */
[----:B------:R-:W-:-:S02]  /*1e40*/  ISETP.GE.AND P0, PT, R63, UR4, PT ;  /* 0x000000043f007c0c */ /* 0x000fc4000bf06270 */
[----:B------:R-:W-:Y:S01]  /*1e50*/  ISETP.GE.AND P1, PT, R64, UR4, PT ;  /* 0x0000000440007c0c */ /* 0x000fe2000bf26270 */
[----:B------:R-:W-:Y:S01]  /*1e60*/  IMAD.IADD R7, R7, 0x1, R13 ;  /* 0x0000000107077824 */ /* 0x000fe200078e020d */
[----:B------:R-:W-:Y:S02]  /*1e70*/  LOP3.LUT R10, R11, 0x2, R10, 0xe2, !PT ;  /* 0x000000020b0a7812 */ /* 0x000fe400078ee20a */
[----:B------:R-:W-:Y:S02]  /*1e80*/  SEL R11, RZ, 0x4, P0 ;  /* 0x00000004ff0b7807 */ /* 0x000fe40000000000 */
[----:B------:R-:W-:Y:S02]  /*1e90*/  SEL R12, RZ, 0x8, P1 ;  /* 0x00000008ff0c7807 */ /* 0x000fe40000800000 */
[----:B------:R-:W-:Y:S02]  /*1ea0*/  ISETP.GE.AND P0, PT, R65, UR4, PT ;  /* 0x0000000441007c0c */ /* 0x000fe4000bf06270 */
[----:B------:R-:W-:-:S02]  /*1eb0*/  ISETP.GE.AND P1, PT, R66, UR4, PT ;  /* 0x0000000442007c0c */ /* 0x000fc4000bf26270 */
[----:B------:R-:W-:Y:S02]  /*1ec0*/  LOP3.LUT R10, R12, R10, R11, 0xfe, !PT ;  /* 0x0000000a0c0a7212 */ /* 0x000fe400078efe0b */
[----:B------:R-:W-:Y:S02]  /*1ed0*/  SEL R11, RZ, 0x10, P0 ;  /* 0x00000010ff0b7807 */ /* 0x000fe40000000000 */
[----:B------:R-:W-:Y:S02]  /*1ee0*/  SEL R12, RZ, 0x20, P1 ;  /* 0x00000020ff0c7807 */ /* 0x000fe40000800000 */
[----:B------:R-:W-:Y:S01]  /*1ef0*/  ISETP.GE.AND P3, PT, R23, UR4, PT ;  /* 0x0000000417007c0c */ /* 0x000fe2000bf66270 */
[----:B------:R-:W-:Y:S01]  /*1f00*/  ULDC.64 UR4, c[0x0][0x338] ;  /* 0x0000ce0000047ab9 */ /* 0x000fe20000000a00 */
[----:B------:R-:W-:Y:S01]  /*1f10*/  LOP3.LUT R11, R12, R10, R11, 0xfe, !PT ;  /* 0x0000000a0c0b7212 */ /* 0x000fe200078efe0b */
[----:B------:R-:W-:Y:S01]  /*1f20*/  IMAD R12, R20, UR4, RZ ;  /* 0x00000004140c7c24 */ /* 0x000fe2000f8e02ff */
[----:B------:R-:W-:Y:S01]  /*1f30*/  SEL R10, RZ, 0x40, P2 ;  /* 0x00000040ff0a7807 */ /* 0x000fe20001000000 */
[C---:B------:R-:W-:Y:S01]  /*1f40*/  IMAD.WIDE.U32 R6, R21.reuse, UR4, R6 ;  /* 0x0000000415067c25 */ /* 0x040fe2000f8e0006 */
[----:B------:R-:W-:Y:S01]  /*1f50*/  ISETP.GE.AND P0, PT, R16, R43, PT ;  /* 0x0000002b1000720c */ /* 0x000fe20003f06270 */
[----:B------:R-:W-:Y:S01]  /*1f60*/  ULDC UR4, c[0x0][0x2f4] ;  /* 0x0000bd0000047ab9 */ /* 0x000fe20000000800 */
[----:B------:R-:W-:Y:S01]  /*1f70*/  SHF.R.S32.HI R23, RZ, 0x1f, R22 ;  /* 0x0000001fff177819 */ /* 0x000fe20000011416 */
[----:B------:R-:W-:Y:S01]  /*1f80*/  IMAD R41, R21, UR5, R12 ;  /* 0x0000000515297c24 */ /* 0x000fe2000f8e020c */
[----:B------:R-:W-:Y:S01]  /*1f90*/  LOP3.LUT R96, R11, R10, RZ, 0xfc, !PT ;  /* 0x0000000a0b607212 */ /* 0x000fe200078efcff */
[-C--:B------:R-:W-:Y:S01]  /*1fa0*/  IMAD R10, R220, R14.reuse, RZ ;  /* 0x0000000edc0a7224 */ /* 0x080fe200078e02ff */
[----:B------:R-:W-:Y:S01]  /*1fb0*/  SEL R33, R43, RZ, P0 ;  /* 0x000000ff2b217207 */ /* 0x000fe20000000000 */
[----:B------:R-:W-:Y:S01]  /*1fc0*/  IMAD.WIDE.U32 R12, R19, R14, R22 ;  /* 0x0000000e130c7225 */ /* 0x000fe200078e0016 */
[----:B------:R-:W-:-:S02]  /*1fd0*/  LOP3.LUT R29, R71, 0x18, R16, 0xf8, !PT ;  /* 0x00000018471d7812 */ /* 0x000fc400078ef810 */
[----:B------:R-:W-:Y:S01]  /*1fe0*/  LOP3.LUT P1, RZ, R226, 0x4, RZ, 0xc0, !PT ;  /* 0x00000004e2ff7812 */ /* 0x000fe2000782c0ff */
[----:B------:R-:W-:Y:S01]  /*1ff0*/  IMAD R31, R19, R15, R10 ;  /* 0x0000000f131f7224 */ /* 0x000fe200078e020a */
[----:B------:R-:W-:Y:S01]  /*2000*/  LOP3.LUT R28, R29, R74, RZ, 0x3c, !PT ;  /* 0x0000004a1d1c7212 */ /* 0x000fe200078e3cff */
[C---:B------:R-:W-:Y:S01]  /*2010*/  IMAD.WIDE.U32 R20, R19.reuse, R14, R16 ;  /* 0x0000000e13147225 */ /* 0x040fe200078e0010 */
[----:B------:R-:W-:Y:S02]  /*2020*/  IADD3 R58, P2, R19, R58, RZ ;  /* 0x0000003a133a7210 */ /* 0x000fe40007f5e0ff */
[----:B------:R-:W-:Y:S01]  /*2030*/  SEL R77, R77, 0xffffffe0, !P1 ;  /* 0xffffffe04d4d7807 */ /* 0x000fe20004800000 */
[----:B------:R-:W-:Y:S01]  /*2040*/  IMAD.WIDE.U32 R10, R19, R56, R22 ;  /* 0x00000038130a7225 */ /* 0x000fe200078e0016 */
[----:B------:R-:W-:Y:S02]  /*2050*/  SEL R95, RZ, 0xffffff80, P3 ;  /* 0xffffff80ff5f7807 */ /* 0x000fe40001800000 */
[C---:B------:R-:W-:Y:S01]  /*2060*/  ISETP.GE.AND P1, PT, R16.reuse, UR4, PT ;  /* 0x0000000410007c0c */ /* 0x040fe2000bf26270 */
[----:B------:R-:W-:Y:S01]  /*2070*/  IMAD.IADD R33, R16, 0x1, R33 ;  /* 0x0000000110217824 */ /* 0x000fe200078e0221 */
[C---:B------:R-:W-:Y:S01]  /*2080*/  LOP3.LUT R95, R96.reuse, 0x80, R95, 0xc8, !PT ;  /* 0x00000080605f7812 */ /* 0x040fe200078ec85f */
[----:B------:R-:W-:Y:S01]  /*2090*/  IMAD.IADD R13, R13, 0x1, R31 ;  /* 0x000000010d0d7824 */ /* 0x000fe200078e021f */
[----:B------:R-:W-:Y:S01]  /*20a0*/  LOP3.LUT R96, R96, 0x40, RZ, 0xc0, !PT ;  /* 0x0000004060607812 */ /* 0x000fe200078ec0ff */
[----:B------:R-:W-:Y:S01]  /*20b0*/  IMAD.IADD R31, R31, 0x1, R21 ;  /* 0x000000011f1f7824 */ /* 0x000fe200078e0215 */
[----:B------:R-:W-:Y:S01]  /*20c0*/  IADD3 R21, R11, R35, RZ ;  /* 0x000000230b157210 */ /* 0x000fe20007ffe0ff */
[----:B------:R-:W-:Y:S01]  /*20d0*/  IMAD.MOV.U32 R30, RZ, RZ, R20 ;  /* 0x000000ffff1e7224 */ /* 0x000fe200078e0014 */
[----:B------:R-:W-:Y:S01]  /*20e0*/  SHF.R.S32.HI R32, RZ, 0x1f, R33 ;  /* 0x0000001fff207819 */ /* 0x000fe20000011421 */
[----:B------:R-:W-:Y:S01]  /*20f0*/  IMAD.MOV.U32 R20, RZ, RZ, R10 ;  /* 0x000000ffff147224 */ /* 0x000fe200078e000a */
[----:B------:R-:W-:Y:S01]  /*2100*/  SHF.R.S32.HI R11, RZ, 0x1f, R38 ;  /* 0x0000001fff0b7819 */ /* 0x000fe20000011426 */
[----:B------:R-:W-:Y:S01]  /*2110*/  IMAD R79, R207, 0x200, R28 ;  /* 0x00000200cf4f7824 */ /* 0x000fe200078e021c */
[----:B------:R-:W-:Y:S01]  /*2120*/  LEA.HI R32, R32, R33, RZ, 0x3 ;  /* 0x0000002120207211 */ /* 0x000fe200078f18ff */
[----:B------:R-:W-:-:S02]  /*2130*/  IMAD R33, R9, 0x60, RZ ;  /* 0x0000006009217824 */ /* 0x000fc400078e02ff */
[----:B------:R-:W-:Y:S01]  /*2140*/  IMAD R10, R11, R14, RZ ;  /* 0x0000000e0b0a7224 */ /* 0x000fe200078e02ff */
[--C-:B------:R-:W-:Y:S01]  /*2150*/  LOP3.LUT R29, R71, 0x38, R32.reuse, 0xf8, !PT ;  /* 0x00000038471d7812 */ /* 0x100fe200078ef820 */
[----:B------:R-:W-:Y:S01]  /*2160*/  IMAD R34, R11, R56, RZ ;  /* 0x000000380b227224 */ /* 0x000fe200078e02ff */
[----:B------:R-:W-:Y:S01]  /*2170*/  LOP3.LUT R28, R206, 0x38, R32, 0xf8, !PT ;  /* 0x00000038ce1c7812 */ /* 0x000fe200078ef820 */
[C---:B------:R-:W-:Y:S01]  /*2180*/  IMAD R85, R38.reuse, R15, R10 ;  /* 0x0000000f26557224 */ /* 0x040fe200078e020a */
[----:B------:R-:W-:Y:S01]  /*2190*/  LOP3.LUT R92, R29, R74, RZ, 0x3c, !PT ;  /* 0x0000004a1d5c7212 */ /* 0x000fe200078e3cff */
[----:B------:R-:W-:Y:S01]  /*21a0*/  IMAD.WIDE.U32 R10, R38, R14, R12 ;  /* 0x0000000e260a7225 */ /* 0x000fe200078e000c */
[----:B------:R-:W-:Y:S02]  /*21b0*/  LOP3.LUT R93, R28, R40, RZ, 0x3c, !PT ;  /* 0x000000281c5d7212 */ /* 0x000fe400078e3cff */
[----:B------:R-:W-:Y:S01]  /*21c0*/  LOP3.LUT R90, R32, 0xfffffff8, RZ, 0xc0, !PT ;  /* 0xfffffff8205a7812 */ /* 0x000fe200078ec0ff */
[----:B------:R-:W-:Y:S01]  /*21d0*/  IMAD.WIDE.U32 R12, R38, R14, R30 ;  /* 0x0000000e260c7225 */ /* 0x000fe200078e001e */
[----:B------:R-:W-:-:S02]  /*21e0*/  IADD3 R84, R11, R85, RZ ;  /* 0x000000550b547210 */ /* 0x000fc40007ffe0ff */
[----:B------:R-:W-:Y:S01]  /*21f0*/  SHF.R.S32.HI R88, RZ, 0x3, R32 ;  /* 0x00000003ff587819 */ /* 0x000fe20000011420 */
[C---:B------:R-:W-:Y:S01]  /*2200*/  IMAD R87, R38.reuse, R57, R34 ;  /* 0x0000003926577224 */ /* 0x040fe200078e0222 */
[----:B------:R-:W-:Y:S01]  /*2210*/  SHF.R.S32.HI R91, RZ, 0x1f, R90 ;  /* 0x0000001fff5b7819 */ /* 0x000fe2000001145a */
[----:B------:R-:W-:Y:S02]  /*2220*/  IMAD R31, R57, 0x60, RZ ;  /* 0x00000060391f7824 */ /* 0x000fe400078e02ff */
[----:B------:R-:W-:-:S04]  /*2230*/  IMAD.WIDE.U32 R20, R38, R56, R20 ;  /* 0x0000003826147225 */ /* 0x000fc800078e0014 */
[----:B------:R-:W-:-:S04]  /*2240*/  IMAD.WIDE.U32 R8, R8, 0x60, RZ ;  /* 0x0000006008087825 */ /* 0x000fc800078e00ff */
[----:B------:R-:W-:-:S04]  /*2250*/  IMAD.WIDE.U32 R14, R14, 0x60, RZ ;  /* 0x000000600e0e7825 */ /* 0x000fc800078e00ff */
[----:B------:R-:W-:-:S04]  /*2260*/  IMAD.WIDE.U32 R56, R56, 0x60, RZ ;  /* 0x0000006038387825 */ /* 0x000fc800078e00ff */
[----:B------:R-:W-:Y:S01]  /*2270*/  IMAD.X R59, R220, 0x1, R45, P2 ;  /* 0x00000001dc3b7824 */ /* 0x000fe200010e062d */
[----:B------:R-:W-:Y:S01]  /*2280*/  ISETP.GE.AND P2, PT, R62, UR4, PT ;  /* 0x000000043e007c0c */ /* 0x000fe2000bf46270 */
[----:B------:R-:W-:Y:S02]  /*2290*/  IMAD.IADD R86, R21, 0x1, R87 ;  /* 0x0000000115567824 */ /* 0x000fe400078e0257 */
[----:B------:R-:W-:Y:S02]  /*22a0*/  IMAD.IADD R80, R9, 0x1, R33 ;  /* 0x0000000109507824 */ /* 0x000fe400078e0221 */
[----:B------:R-:W-:Y:S02]  /*22b0*/  IMAD.IADD R81, R15, 0x1, R81 ;  /* 0x000000010f517824 */ /* 0x000fe400078e0251 */
[----:B------:R-:W-:Y:S02]  /*22c0*/  IMAD.IADD R82, R57, 0x1, R31 ;  /* 0x0000000139527824 */ /* 0x000fe400078e021f */
[----:B------:R-:W-:-:S02]  /*22d0*/  IMAD.IADD R83, R77, 0x1, R79 ;  /* 0x000000014d537824 */ /* 0x000fc400078e024f */
[----:B------:R-:W-:Y:S02]  /*22e0*/  IMAD.IADD R85, R85, 0x1, R13 ;  /* 0x0000000155557824 */ /* 0x000fe400078e020d */
[----:B------:R-:W-:Y:S02]  /*22f0*/  IMAD.IADD R87, R87, 0x1, R37 ;  /* 0x0000000157577824 */ /* 0x000fe400078e0225 */
[----:B------:R-:W-:Y:S02]  /*2300*/  IMAD R92, R207, 0x200, R92 ;  /* 0x00000200cf5c7824 */ /* 0x000fe400078e025c */
[----:B------:R-:W-:Y:S02]  /*2310*/  IMAD.IADD R93, R208, 0x1, R93 ;  /* 0x00000001d05d7824 */ /* 0x000fe400078e025d */
[----:B------:R-:W-:-:S07]  /*2320*/  IMAD.IADD R94, R7, 0x1, R41 ;  /* 0x00000001075e7824 */ /* 0x000fce00078e0229 */
.L_x_9919:
[----:B------:R-:W0:Y:S01]  /*2330*/  LDC.64 R100, c[0x0][0x2e8] ;  /* 0x0000ba00ff647b82 */ /* 0x000e220000000a00 */
[----:B------:R-:W-:Y:S01]  /*2340*/  VIADD R45, R26, 0xffffffff ;  /* 0xffffffff1a2d7836 */ /* 0x000fe20000000000 */
[----:B------:R-:W-:Y:S05]  /*2350*/  YIELD ;  /* 0x0000000000007946 */ /* 0x000fea0003800000 */
[----:B------:R-:W-:Y:S01]  /*2360*/  SHF.R.S32.HI R35, RZ, 0x1f, R45 ;  /* 0x0000001fff237819 */ /* 0x000fe2000001142d */
[----:B------:R-:W1:Y:S01]  /*2370*/  LDC R105, c[0x0][0x3f4] ;  /* 0x0000fd00ff697b82 */ /* 0x000e620000000800 */
[-C--:B------:R-:W-:Y:S01]  /*2380*/  IMAD R29, R80, R45.reuse, RZ ;  /* 0x0000002d501d7224 */ /* 0x080fe200078e02ff */
[----:B------:R-:W-:Y:S01]  /*2390*/  BSSY B0, `(.L_x_9872) ;  /* 0x00002a3000007945 */ /* 0x000fe20003800000 */
[----:B------:R-:W-:-:S04]  /*23a0*/  IMAD.WIDE.U32 R102, R8, R45, RZ ;  /* 0x0000002d08667225 */ /* 0x000fc800078e00ff */
[----:B------:R-:W-:Y:S01]  /*23b0*/  IMAD R31, R35, R8, R29 ;  /* 0x00000008231f7224 */ /* 0x000fe200078e021d */
[CC--:B------:R-:W-:Y:S01]  /*23c0*/  IADD3 R26, P3, P4, R61.reuse, R102.reuse, R68 ;  /* 0x000000663d1a7210 */ /* 0x0c0fe20007c7e044 */
[C---:B------:R-:W-:Y:S01]  /*23d0*/  IMAD R106, R2.reuse, 0x1800, R79 ;  /* 0x00001800026a7824 */ /* 0x040fe200078e024f */
[----:B------:R-:W-:Y:S01]  /*23e0*/  IADD3 R29, P5, R61, R102, RZ ;  /* 0x000000663d1d7210 */ /* 0x000fe20007fbe0ff */
[----:B------:R-:W-:Y:S02]  /*23f0*/  IMAD.IADD R107, R103, 0x1, R31 ;  /* 0x00000001676b7824 */ /* 0x000fe400078e021f */
[----:B------:R-:W-:Y:S02]  /*2400*/  IMAD R104, R2, 0x1800, R83 ;  /* 0x0000180002687824 */ /* 0x000fe400078e0253 */
[----:B------:R-:W-:Y:S01]  /*2410*/  IMAD R106, R106, 0x2, R25 ;  /* 0x000000026a6a7824 */ /* 0x000fe200078e0219 */
[----:B------:R-:W-:Y:S01]  /*2420*/  IADD3.X R28, R0, R107, R67, P3, P4 ;  /* 0x0000006b001c7210 */ /* 0x000fe20001fe8443 */
[----:B------:R-:W-:Y:S01]  /*2430*/  IMAD R104, R104, 0x2, R25 ;  /* 0x0000000268687824 */ /* 0x000fe200078e0219 */
[----:B0-----:R-:W-:-:S02]  /*2440*/  LEA R40, P3, R26, R100, 0x1 ;  /* 0x000000641a287211 */ /* 0x001fc400078608ff */
[----:B------:R-:W-:Y:S02]  /*2450*/  IADD3.X R30, R107, R0, RZ, P5, !PT ;  /* 0x000000006b1e7210 */ /* 0x000fe40002ffe4ff */
[----:B------:R-:W-:Y:S01]  /*2460*/  LEA.HI.X R41, R26, R101, R28, 0x1, P3 ;  /* 0x000000651a297211 */ /* 0x000fe200018f0c1c */
[----:B------:R-:W-:Y:S01]  /*2470*/  IMAD.MOV.U32 R26, RZ, RZ, R45 ;  /* 0x000000ffff1a7224 */ /* 0x000fe200078e002d */
[----:B-1----:R-:W-:Y:S02]  /*2480*/  ISETP.GE.AND P3, PT, R105, 0x1, PT ;  /* 0x000000016900780c */ /* 0x002fe40003f66270 */
[----:B------:R-:W-:Y:S02]  /*2490*/  LEA R42, P5, R29, R100, 0x1 ;  /* 0x000000641d2a7211 */ /* 0x000fe400078a08ff */
[----:B------:R-:W-:Y:S02]  /*24a0*/  ISETP.GT.AND P4, PT, R45, R27, PT ;  /* 0x0000001b2d00720c */ /* 0x000fe40003f84270 */
[----:B------:R-:W-:-:S02]  /*24b0*/  LEA.HI.X R43, R29, R101, R30, 0x1, P5 ;  /* 0x000000651d2b7211 */ /* 0x000fc400028f0c1e */
[----:B------:R-:W-:-:S05]  /*24c0*/  P2R R98, PR, RZ, 0x10 ;  /* 0x00000010ff627803 */ /* 0x000fca0000000000 */
[----:B----4-:R-:W-:Y:S05]  /*24d0*/  @!P3 BRA `(.L_x_9873) ;  /* 0x0000002400d4b947 */ /* 0x010fea0003800000 */
        /* <DEDUP_REMOVED lines=19> */
[----:B------:R-:W-:-:S03]  /*2610*/  CS2R R54, SRZ ;  /* 0x0000000000367805 */ /* 0x000fc6000001ff00 */
[----:B------:R-:W-:Y:S05]  /*2620*/  @P4 BRA `(.L_x_9876) ;  /* 0x0000000000504947 */ /* 0x000fea0003800000 */
[----:B------:R-:W-:Y:S01]  /*2630*/  IADD3 R33, P3, R20, R28, RZ ;  /* 0x0000001c14217210 */ /* 0x000fe20007f7e0ff */
[----:B------:R-:W-:Y:S01]  /*2640*/  ULDC.64 UR4, c[0x0][0x3e8] ;  /* 0x0000fa0000047ab9 */ /* 0x000fe20000000a00 */
[----:B------:R-:W-:Y:S02]  /*2650*/  CS2R R52, SRZ ;  /* 0x0000000000347805 */ /* 0x000fe4000001ff00 */
[----:B------:R-:W-:Y:S01]  /*2660*/  CS2R R54, SRZ ;  /* 0x0000000000367805 */ /* 0x000fe2000001ff00 */
[----:B------:R-:W-:Y:S01]  /*2670*/  IMAD.X R44, R97, 0x1, R86, P3 ;  /* 0x00000001612c7824 */ /* 0x000fe200018e0656 */
[----:B------:R-:W-:-:S04]  /*2680*/  LEA R32, P3, R33, UR4, 0x1 ;  /* 0x0000000421207c11 */ /* 0x000fc8000f8608ff */
[----:B------:R-:W-:Y:S01]  /*2690*/  LEA.HI.X R33, R33, UR5, R44, 0x1, P3 ;  /* 0x0000000521217c11 */ /* 0x000fe200098f0c2c */
[----:B------:R-:W-:Y:S01]  /*26a0*/  ULDC.64 UR4, c[0x0][0x400] ;  /* 0x0001000000047ab9 */ /* 0x000fe20000000a00 */
[----:B------:R-:W-:-:S05]  /*26b0*/  IADD3 R45, P3, R10, R30, RZ ;  /* 0x0000001e0a2d7210 */ /* 0x000fca0007f7e0ff */
[----:B------:R-:W-:Y:S01]  /*26c0*/  IMAD.X R46, R108, 0x1, R84, P3 ;  /* 0x000000016c2e7824 */ /* 0x000fe200018e0654 */
        /* <DEDUP_REMOVED lines=10> */
.L_x_9876:
[----:B------:R-:W-:Y:S05]  /*2770*/  BSYNC B1 ;  /* 0x0000000000017941 */ /* 0x000fea0003800000 */
.L_x_9875:
[----:B------:R-:W-:Y:S01]  /*2780*/  ISETP.GE.AND P5, PT, R217, R99, PT ;  /* 0x00000063d900720c */ /* 0x000fe20003fa6270 */
[----:B------:R-:W-:Y:S01]  /*2790*/  BSSY B1, `(.L_x_9877) ;  /* 0x000001b000017945 */ /* 0x000fe20003800000 */
[----:B0-----:R-:W-:Y:S02]  /*27a0*/  CS2R R44, SRZ ;  /* 0x00000000002c7805 */ /* 0x001fe4000001ff00 */
[----:B------:R-:W-:Y:S01]  /*27b0*/  CS2R R32, SRZ ;  /* 0x0000000000207805 */ /* 0x000fe2000001ff00 */
[----:B-----5:R-:W-:Y:S01]  /*27c0*/  IMAD.MOV.U32 R100, RZ, RZ, R50 ;  /* 0x000000ffff647224 */ /* 0x020fe200078e0032 */
[----:B------:R-:W-:Y:S02]  /*27d0*/  MOV R101, R51 ;  /* 0x0000003300657202 */ /* 0x000fe40000000f00 */
[----:B------:R-:W-:-:S05]  /*27e0*/  CS2R R46, SRZ ;  /* 0x00000000002e7805 */ /* 0x000fca000001ff00 */
[----:B------:R-:W-:Y:S05]  /*27f0*/  @P5 BRA `(.L_x_9878) ;  /* 0x0000000000505947 */ /* 0x000fea0003800000 */
[----:B------:R-:W-:Y:S01]  /*2800*/  IADD3 R29, P3, P6, R20, R28, R73 ;  /* 0x0000001c141d7210 */ /* 0x000fe20007e7e049 */
[----:B------:R-:W-:Y:S01]  /*2810*/  ULDC.64 UR4, c[0x0][0x3e8] ;  /* 0x0000fa0000047ab9 */ /* 0x000fe20000000a00 */
[----:B------:R-:W-:Y:S02]  /*2820*/  CS2R R44, SRZ ;  /* 0x00000000002c7805 */ /* 0x000fe4000001ff00 */
[----:B------:R-:W-:Y:S02]  /*2830*/  CS2R R46, SRZ ;  /* 0x00000000002e7805 */ /* 0x000fe4000001ff00 */
[----:B------:R-:W-:Y:S02]  /*2840*/  IADD3.X R34, R86, R97, R72, P3, P6 ;  /* 0x0000006156227210 */ /* 0x000fe40001fec448 */
[----:B------:R-:W-:-:S04]  /*2850*/  IADD3 R31, P3, P6, R10, R30, R70 ;  /* 0x0000001e0a1f7210 */ /* 0x000fc80007e7e046 */
[----:B------:R-:W-:Y:S02]  /*2860*/  IADD3.X R32, R84, R108, R69, P3, P6 ;  /* 0x0000006c54207210 */ /* 0x000fe40001fec445 */
[----:B------:R-:W-:-:S04]  /*2870*/  LEA R28, P3, R29, UR4, 0x1 ;  /* 0x000000041d1c7c11 */ /* 0x000fc8000f8608ff */
[----:B------:R-:W-:Y:S01]  /*2880*/  LEA.HI.X R29, R29, UR5, R34, 0x1, P3 ;  /* 0x000000051d1d7c11 */ /* 0x000fe200098f0c22 */
[----:B------:R-:W-:Y:S02]  /*2890*/  ULDC.64 UR4, c[0x0][0x400] ;  /* 0x0001000000047ab9 */ /* 0x000fe40000000a00 */
        /* <DEDUP_REMOVED lines=10> */
.L_x_9878:
[----:B------:R-:W-:Y:S05]  /*2940*/  BSYNC B1 ;  /* 0x0000000000017941 */ /* 0x000fea0003800000 */
.L_x_9877:
[----:B0-----:R-:W-:Y:S01]  /*2950*/  IMAD.MOV.U32 R28, RZ, RZ, R52 ;  /* 0x000000ffff1c7224 */ /* 0x001fe200078e0034 */
[----:B------:R-:W-:Y:S01]  /*2960*/  ISETP.NE.AND P3, PT, R203, 0x3, PT ;  /* 0x00000003cb00780c */ /* 0x000fe20003f65270 */
        /* <DEDUP_REMOVED lines=21> */
[----:B------:R-:W-:-:S04]  /*2ac0*/  PRMT R102, R102, 0x5410, R31 ;  /* 0x0000541066667816 */ /* 0x000fc8000000001f */
[----:B------:R-:W-:Y:S01]  /*2ad0*/  PRMT R101, R28, 0x5410, R29 ;  /* 0x000054101c657816 */ /* 0x000fe2000000001d */
[----:B------:R-:W-:Y:S06]  /*2ae0*/  @!P3 BRA `(.L_x_9879) ;  /* 0x000000000004b947 */ /* 0x000fec0003800000 */
[----:B------:R-:W-:Y:S01]  /*2af0*/  BPT.TRAP 0x1 ;  /* 0x000000040000795c */ /* 0x000fe20000300000 */
.L_x_9879:
[----:B------:R-:W-:Y:S01]  /*2b00*/  IMAD R97, R2, 0x8, R18 ;  /* 0x0000000802617824 */ /* 0x000fe200078e0212 */
[----:B------:R-:W-:Y:S01]  /*2b10*/  SHF.L.U32 R108, R201, 0x1f, RZ ;  /* 0x0000001fc96c7819 */ /* 0x000fe200000006ff */
[----:B------:R-:W-:Y:S03]  /*2b20*/  BSSY B1, `(.L_x_9880) ;  /* 0x0000003000017945 */ /* 0x000fe60003800000 */
[----:B------:R-:W0:Y:S02]  /*2b30*/  SYNCS.PHASECHK.TRANS64.TRYWAIT P6, [R97+URZ+0x22890], R108 ;  /* 0x0228906c610075a7 */ /* 0x000e2400080c017f */
[----:B0-----:R-:W-:Y:S05]  /*2b40*/  @!P6 BRA `(.L_x_9881) ;  /* 0x000001480008e947 */ /* 0x001fea0003800000 */
.L_x_10157:
[----:B------:R-:W-:Y:S05]  /*2b50*/  BSYNC B1 ;  /* 0x0000000000017941 */ /* 0x000fea0003800000 */
.L_x_9880:
[----:B------:R-:W-:Y:S04]  /*2b60*/  BSSY B1, `(.L_x_9882) ;  /* 0x0000064000017945 */ /* 0x000fe80003800000 */
[----:B------:R-:W-:Y:S05]  /*2b70*/  @P4 BRA `(.L_x_9883) ;  /* 0x0000000400884947 */ /* 0x000fea0003800000 */
[----:B------:R-:W-:Y:S04]  /*2b80*/  BSSY B2, `(.L_x_9884) ;  /* 0x0000031000027945 */ /* 0x000fe80003800000 */
[----:B------:R-:W-:Y:S05]  /*2b90*/  @P1 BRA `(.L_x_9885) ;  /* 0x0000000000bc1947 */ /* 0x000fea0003800000 */
[----:B------:R1:W2:Y:S01]  /*2ba0*/  LDS.128 R28, [R106] ;  /* 0x000000006a1c7984 */ /* 0x0002a20000000c00 */
[----:B------:R-:W-:Y:S01]  /*2bb0*/  ISETP.GE.AND P4, PT, R22, R105, PT ;  /* 0x000000691600720c */ /* 0x000fe20003f86270 */
[----:B------:R-:W-:-:S12]  /*2bc0*/  BSSY B3, `(.L_x_9886) ;  /* 0x000002b000037945 */ /* 0x000fd80003800000 */
[----:B-1----:R-:W-:Y:S05]  /*2bd0*/  @P4 BRA `(.L_x_9887) ;  /* 0x0000000000a44947 */ /* 0x002fea0003800000 */
        /* <DEDUP_REMOVED lines=16> */
[----:B------:R-:W-:Y:S01]  /*2ce0*/  FFMA.FTZ R114, R29, R54, -R114 ;  /* 0x000000361d727223 */ /* 0x000fe20000010872 */
[----:B------:R-:W-:Y:S01]  /*2cf0*/  FMUL.FTZ R112, R31, R112 ;  /* 0x000000701f707220 */ /* 0x000fe20000410000 */
[----:B------:R-:W-:Y:S01]  /*2d00*/  FFMA.FTZ R109, R30, R54, R55 ;  /* 0x000000361e6d7223 */ /* 0x000fe20000010037 */
        /* <DEDUP_REMOVED lines=9> */
[--C-:B------:R-:W-:Y:S02]  /*2da0*/  HADD2.F32 R31, -RZ, R111.reuse.H0_H0 ;  /* 0x2000006fff1f7230 */ /* 0x100fe40000004100 */
[----:B------:R-:W-:Y:S01]  /*2db0*/  FMUL.FTZ R54, R28, R54 ;  /* 0x000000361c367220 */ /* 0x000fe20000410000 */
[----:B------:R-:W-:Y:S02]  /*2dc0*/  HADD2.F32 R53, -RZ, R111.H1_H1 ;  /* 0x3000006fff357230 */ /* 0x000fe40000004100 */
[-C--:B------:R-:W-:Y:S01]  /*2dd0*/  FMUL.FTZ R111, R30, R55.reuse ;  /* 0x000000371e6f7220 */ /* 0x080fe20000410000 */
        /* <DEDUP_REMOVED lines=9> */
.L_x_9887:
[----:B------:R-:W-:Y:S05]  /*2e70*/  BSYNC B3 ;  /* 0x0000000000037941 */ /* 0x000fea0003800000 */
.L_x_9886:
[----:B--2---:R1:W-:Y:S02]  /*2e80*/  STG.E.128 desc[UR40][R42.64], R28 ;  /* 0x0000001c2a007986 */ /* 0x0043e4000c101d28 */
.L_x_9885:
[----:B------:R-:W-:Y:S05]  /*2e90*/  BSYNC B2 ;  /* 0x0000000000027941 */ /* 0x000fea0003800000 */
.L_x_9884:
[----:B------:R-:W-:Y:S05]  /*2ea0*/  @P2 BRA `(.L_x_9883) ;  /* 0x0000000000bc2947 */ /* 0x000fea0003800000 */
[----:B-1----:R1:W2:Y:S01]  /*2eb0*/  LDS.128 R28, [R104] ;  /* 0x00000000681c7984 */ /* 0x0022a20000000c00 */
        /* <DEDUP_REMOVED lines=12> */
[CC--:B------:R-:W-:Y:S01]  /*2f80*/  FMUL.FTZ R110, R30.reuse, R51.reuse ;  /* 0x000000331e6e7220 */ /* 0x0c0fe20000410000 */
[----:B------:R-:W-:Y:S02]  /*2f90*/  HADD2.F32 R54, -RZ, R54.H0_H0 ;  /* 0x20000036ff367230 */ /* 0x000fe40000004100 */
[C---:B------:R-:W-:Y:S01]  /*2fa0*/  FMUL.FTZ R51, R29.reuse, R51 ;  /* 0x000000331d337220 */ /* 0x040fe20000410000 */
[--C-:B------:R-:W-:Y:S02]  /*2fb0*/  HADD2.F32 R49, -RZ, R31.reuse.H1_H1 ;  /* 0x3000001fff317230 */ /* 0x100fe40000004100 */
[-C--:B------:R-:W-:Y:S01]  /*2fc0*/  FFMA.FTZ R110, R29, R50.reuse, -R110 ;  /* 0x000000321d6e7223 */ /* 0x080fe2000001086e */
[----:B------:R-:W-:Y:S02]  /*2fd0*/  HADD2.F32 R31, -RZ, R31.H0_H0 ;  /* 0x2000001fff1f7230 */ /* 0x000fe40000004100 */
[----:B------:R-:W-:Y:S01]  /*2fe0*/  FFMA.FTZ R55, R30, R50, R51 ;  /* 0x000000321e377223 */ /* 0x000fe20000010033 */
[----:B------:R-:W-:-:S02]  /*2ff0*/  HADD2.F32 R52, -RZ, R52.H0_H0 ;  /* 0x20000034ff347230 */ /* 0x000fc40000004100 */
[-C--:B------:R-:W-:Y:S01]  /*3000*/  FMUL.FTZ R112, R49, R54.reuse ;  /* 0x0000003631707220 */ /* 0x080fe20000410000 */
[--C-:B------:R-:W-:Y:S02]  /*3010*/  HADD2.F32 R50, -RZ, R117.reuse.H0_H0 ;  /* 0x20000075ff327230 */ /* 0x100fe40000004100 */
[C---:B------:R-:W-:Y:S01]  /*3020*/  FMUL.FTZ R54, R31.reuse, R54 ;  /* 0x000000361f367220 */ /* 0x040fe20000410000 */
[----:B------:R-:W-:Y:S02]  /*3030*/  HADD2.F32 R51, -RZ, R117.H1_H1 ;  /* 0x30000075ff337230 */ /* 0x000fe40000004100 */
[-C--:B------:R-:W-:Y:S01]  /*3040*/  FFMA.FTZ R112, R31, R52.reuse, -R112 ;  /* 0x000000341f707223 */ /* 0x080fe20000010870 */
[----:B------:R-:W-:Y:S02]  /*3050*/  HADD2.F32 R29, -RZ, R28.H1_H1 ;  /* 0x3000001cff1d7230 */ /* 0x000fe40000004100 */
[----:B------:R-:W-:Y:S01]  /*3060*/  FFMA.FTZ R109, R49, R52, R54 ;  /* 0x00000034316d7223 */ /* 0x000fe20000010036 */
[----:B------:R-:W-:-:S02]  /*3070*/  HADD2.F32 R30, -RZ, R48.H1_H1 ;  /* 0x30000030ff1e7230 */ /* 0x000fc40000004100 */
[----:B------:R-:W-:Y:S02]  /*3080*/  HADD2.F32 R28, -RZ, R28.H0_H0 ;  /* 0x2000001cff1c7230 */ /* 0x000fe40000004100 */
[CC--:B------:R-:W-:Y:S01]  /*3090*/  FMUL.FTZ R53, R29.reuse, R50.reuse ;  /* 0x000000321d357220 */ /* 0x0c0fe20000410000 */
        /* <DEDUP_REMOVED lines=14> */
.L_x_9889:
[----:B------:R-:W-:Y:S05]  /*3180*/  BSYNC B2 ;  /* 0x0000000000027941 */ /* 0x000fea0003800000 */
.L_x_9888:
[----:B--2---:R2:W-:Y:S02]  /*3190*/  STG.E.128 desc[UR40][R42.64+0x40], R28 ;  /* 0x0000401c2a007986 */ /* 0x0045e4000c101d28 */
.L_x_9883:
[----:B------:R-:W-:Y:S05]  /*31a0*/  BSYNC B1 ;  /* 0x0000000000017941 */ /* 0x000fea0003800000 */
.L_x_9882:
[----:B------:R-:W-:Y:S05]  /*31b0*/  @P5 BRA `(.L_x_9890) ;  /* 0x0000001c00005947 */ /* 0x000fea0003800000 */
[----:B------:R-:W-:Y:S04]  /*31c0*/  BSSY B1, `(.L_x_9891) ;  /* 0x0000031000017945 */ /* 0x000fe80003800000 */
[----:B------:R-:W-:Y:S05]  /*31d0*/  @P1 BRA `(.L_x_9892) ;  /* 0x0000000000bc1947 */ /* 0x000fea0003800000 */
[----:B-12---:R1:W2:Y:S01]  /*31e0*/  LDS.128 R28, [R106+0x2000] ;  /* 0x002000006a1c7984 */ /* 0x0062a20000000c00 */
[----:B------:R-:W-:Y:S01]  /*31f0*/  ISETP.GE.AND P4, PT, R22, R105, PT ;  /* 0x000000691600720c */ /* 0x000fe20003f86270 */
[----:B------:R-:W-:-:S12]  /*3200*/  BSSY B2, `(.L_x_9893) ;  /* 0x000002b000027945 */ /* 0x000fd80003800000 */
[----:B-1----:R-:W-:Y:S05]  /*3210*/  @P4 BRA `(.L_x_9894) ;  /* 0x0000000000a44947 */ /* 0x002fea0003800000 */
        /* <DEDUP_REMOVED lines=10> */
[----:B------:R-:W-:-:S02]  /*32c0*/  HADD2.F32 R30, -RZ, R29.H1_H1 ;  /* 0x3000001dff1e7230 */ /* 0x000fc40000004100 */
[----:B------:R-:W-:Y:S02]  /*32d0*/  HADD2.F32 R48, -RZ, R48.H0_H0 ;  /* 0x20000030ff307230 */ /* 0x000fe40000004100 */
[----:B------:R-:W-:Y:S02]  /*32e0*/  HADD2.F32 R29, -RZ, R29.H0_H0 ;  /* 0x2000001dff1d7230 */ /* 0x000fe40000004100 */
[-C--:B------:R-:W-:Y:S01]  /*32f0*/  FMUL.FTZ R50, R30, R45.reuse ;  /* 0x0000002d1e327220 */ /* 0x080fe20000410000 */
[-C--:B------:R-:W-:Y:S01]  /*3300*/  FMUL.FTZ R52, R43, R48.reuse ;  /* 0x000000302b347220 */ /* 0x080fe20000410000 */
[----:B------:R-:W-:Y:S01]  /*3310*/  FMUL.FTZ R48, R31, R48 ;  /* 0x000000301f307220 */ /* 0x000fe20000410000 */
[C---:B------:R-:W-:Y:S01]  /*3320*/  FMUL.FTZ R45, R29.reuse, R45 ;  /* 0x0000002d1d2d7220 */ /* 0x040fe20000410000 */
[----:B------:R-:W-:Y:S01]  /*3330*/  FFMA.FTZ R50, R29, R44, -R50 ;  /* 0x0000002c1d327223 */ /* 0x000fe20000010832 */
[----:B------:R-:W-:Y:S01]  /*3340*/  FFMA.FTZ R52, R31, R46, -R52 ;  /* 0x0000002e1f347223 */ /* 0x000fe20000010834 */
[----:B------:R-:W-:-:S02]  /*3350*/  HADD2.F32 R31, -RZ, R103.H1_H1 ;  /* 0x30000067ff1f7230 */ /* 0x000fc40000004100 */
[----:B------:R-:W-:Y:S01]  /*3360*/  FFMA.FTZ R49, R30, R44, R45 ;  /* 0x0000002c1e317223 */ /* 0x000fe2000001002d */
[----:B------:R-:W-:Y:S02]  /*3370*/  HADD2.F32 R45, -RZ, R102.H1_H1 ;  /* 0x30000066ff2d7230 */ /* 0x000fe40000004100 */
[----:B------:R-:W-:Y:S01]  /*3380*/  FFMA.FTZ R53, R43, R46, R48 ;  /* 0x0000002e2b357223 */ /* 0x000fe20000010030 */
[----:B------:R-:W-:Y:S02]  /*3390*/  HADD2.F32 R29, -RZ, R28.H1_H1 ;  /* 0x3000001cff1d7230 */ /* 0x000fe40000004100 */
[----:B------:R-:W-:Y:S02]  /*33a0*/  HADD2.F32 R30, -RZ, R42.H1_H1 ;  /* 0x3000002aff1e7230 */ /* 0x000fe40000004100 */
[----:B------:R-:W-:Y:S02]  /*33b0*/  HADD2.F32 R103, -RZ, R103.H0_H0 ;  /* 0x20000067ff677230 */ /* 0x000fe40000004100 */
[----:B------:R-:W-:-:S02]  /*33c0*/  HADD2.F32 R28, -RZ, R28.H0_H0 ;  /* 0x2000001cff1c7230 */ /* 0x000fc40000004100 */
[----:B------:R-:W-:Y:S01]  /*33d0*/  FMUL.FTZ R51, R30, R45 ;  /* 0x0000002d1e337220 */ /* 0x000fe20000410000 */
[----:B------:R-:W-:Y:S02]  /*33e0*/  HADD2.F32 R42, -RZ, R42.H0_H0 ;  /* 0x2000002aff2a7230 */ /* 0x000fe40000004100 */
[CC--:B------:R-:W-:Y:S01]  /*33f0*/  FMUL.FTZ R47, R29.reuse, R103.reuse ;  /* 0x000000671d2f7220 */ /* 0x0c0fe20000410000 */
[----:B------:R-:W-:Y:S02]  /*3400*/  HADD2.F32 R43, -RZ, R102.H0_H0 ;  /* 0x20000066ff2b7230 */ /* 0x000fe40000004100 */
[----:B------:R-:W-:Y:S01]  /*3410*/  FMUL.FTZ R44, R28, R103 ;  /* 0x000000671c2c7220 */ /* 0x000fe20000410000 */
[----:B------:R-:W-:Y:S01]  /*3420*/  FMUL.FTZ R45, R42, R45 ;  /* 0x0000002d2a2d7220 */ /* 0x000fe20000410000 */
[-C--:B------:R-:W-:Y:S02]  /*3430*/  FFMA.FTZ R47, R28, R31.reuse, -R47 ;  /* 0x0000001f1c2f7223 */ /* 0x080fe4000001082f */
[----:B------:R-:W-:Y:S01]  /*3440*/  FFMA.FTZ R44, R29, R31, R44 ;  /* 0x0000001f1d2c7223 */ /* 0x000fe2000001002c */
[-C--:B------:R-:W-:Y:S01]  /*3450*/  FFMA.FTZ R51, R42, R43.reuse, -R51 ;  /* 0x0000002b2a337223 */ /* 0x080fe20000010833 */
[----:B------:R-:W-:Y:S01]  /*3460*/  FFMA.FTZ R30, R30, R43, R45 ;  /* 0x0000002b1e1e7223 */ /* 0x000fe2000001002d */
[----:B------:R-:W-:-:S02]  /*3470*/  F2FP.F16.F32.PACK_AB R29, R49, R50 ;  /* 0x00000032311d723e */ /* 0x000fc400000000ff */
[----:B------:R-:W-:Y:S02]  /*3480*/  F2FP.F16.F32.PACK_AB R31, R53, R52 ;  /* 0x00000034351f723e */ /* 0x000fe400000000ff */
[----:B------:R-:W-:Y:S02]  /*3490*/  F2FP.F16.F32.PACK_AB R28, R44, R47 ;  /* 0x0000002f2c1c723e */ /* 0x000fe400000000ff */
[----:B------:R-:W-:-:S07]  /*34a0*/  F2FP.F16.F32.PACK_AB R30, R30, R51 ;  /* 0x000000331e1e723e */ /* 0x000fce00000000ff */
.L_x_9894:
[----:B------:R-:W-:Y:S05]  /*34b0*/  BSYNC B2 ;  /* 0x0000000000027941 */ /* 0x000fea0003800000 */
.L_x_9893:
[----:B--2---:R3:W-:Y:S02]  /*34c0*/  STG.E.128 desc[UR40][R40.64], R28 ;  /* 0x0000001c28007986 */ /* 0x0047e4000c101d28 */
.L_x_9892:
[----:B------:R-:W-:Y:S05]  /*34d0*/  BSYNC B1 ;  /* 0x0000000000017941 */ /* 0x000fea0003800000 */
.L_x_9891:
[----:B------:R-:W-:Y:S05]  /*34e0*/  @P2 BRA `(.L_x_9890) ;  /* 0x0000001800342947 */ /* 0x000fea0003800000 */
[----:B-123--:R1:W2:Y:S01]  /*34f0*/  LDS.128 R28, [R104+0x2000] ;  /* 0x00200000681c7984 */ /* 0x00e2a20000000c00 */
        /* <DEDUP_REMOVED lines=44> */
.L_x_9896:
[----:B------:R-:W-:Y:S05]  /*37c0*/  BSYNC B1 ;  /* 0x0000000000017941 */ /* 0x000fea0003800000 */
.L_x_9895:
[----:B--2---:R1:W-:Y:S01]  /*37d0*/  STG.E.128 desc[UR40][R40.64+0x40], R28 ;  /* 0x0000401c28007986 */ /* 0x0043e2000c101d28 */
[----:B------:R-:W-:Y:S05]  /*37e0*/  BRA `(.L_x_9890) ;  /* 0x0000001400747947 */ /* 0x000fea0003800000 */
.L_x_9874:
[----:B------:R-:W-:Y:S02]  /*37f0*/  ISETP.GE.AND P3, PT, R217, R99, PT ;  /* 0x00000063d900720c */ /* 0x000fe40003f66270 */
[----:B------:R-:W-:Y:S02]  /*3800*/  CS2R R34, SRZ ;  /* 0x0000000000227805 */ /* 0x000fe4000001ff00 */
[----:B------:R-:W-:Y:S02]  /*3810*/  CS2R R32, SRZ ;  /* 0x0000000000207805 */ /* 0x000fe4000001ff00 */
[----:B------:R-:W-:-:S13]  /*3820*/  ISETP.GE.OR P3, PT, R16, R105, P3 ;  /* 0x000000691000720c */ /* 0x000fda0001f66670 */
[----:B------:R-:W-:Y:S01]  /*3830*/  @!P3 IADD3 R40, P4, P5, R36, R28, R73 ;  /* 0x0000001c2428b210 */ /* 0x000fe20007d9e049 */
[----:B------:R-:W0:Y:S03]  /*3840*/  @!P3 LDC.64 R50, c[0x0][0x3e8] ;  /* 0x0000fa00ff32bb82 */ /* 0x000e260000000a00 */
[----:B------:R-:W-:Y:S02]  /*3850*/  @!P3 IADD3.X R41, R87, R97, R72, P4, P5 ;  /* 0x000000615729b210 */ /* 0x000fe400027ea448 */
[----:B------:R-:W-:-:S03]  /*3860*/  @!P3 IADD3 R44, P4, P5, R12, R30, R70 ;  /* 0x0000001e0c2cb210 */ /* 0x000fc60007d9e046 */
[----:B------:R-:W1:Y:S01]  /*3870*/  @!P3 LDC.64 R48, c[0x0][0x400] ;  /* 0x00010000ff30bb82 */ /* 0x000e620000000a00 */
[----:B------:R-:W-:Y:S02]  /*3880*/  @!P3 IADD3.X R45, R85, R108, R69, P4, P5 ;  /* 0x0000006c552db210 */ /* 0x000fe400027ea445 */
[----:B------:R-:W-:-:S04]  /*3890*/  ISETP.GE.AND P4, PT, R19, R99, PT ;  /* 0x000000631300720c */ /* 0x000fc80003f86270 */
[----:B------:R-:W-:-:S13]  /*38a0*/  ISETP.GE.OR P4, PT, R16, R105, P4 ;  /* 0x000000691000720c */ /* 0x000fda0002786670 */
[----:B------:R-:W2:Y:S01]  /*38b0*/  @!P4 LDC.64 R52, c[0x0][0x3e8] ;  /* 0x0000fa00ff34cb82 */ /* 0x000ea20000000a00 */
[----:B------:R-:W-:-:S05]  /*38c0*/  @!P4 IADD3 R28, P5, R36, R28, RZ ;  /* 0x0000001c241cc210 */ /* 0x000fca0007fbe0ff */
[----:B------:R-:W-:Y:S02]  /*38d0*/  @!P4 IMAD.X R29, R97, 0x1, R87, P5 ;  /* 0x00000001611dc824 */ /* 0x000fe400028e0657 */
[----:B------:R-:W3:Y:S01]  /*38e0*/  @!P4 LDC.64 R54, c[0x0][0x400] ;  /* 0x00010000ff36cb82 */ /* 0x000ee20000000a00 */
[----:B--2---:R-:W-:-:S04]  /*38f0*/  @!P4 LEA R52, P5, R28, R52, 0x1 ;  /* 0x000000341c34c211 */ /* 0x004fc800078a08ff */
[----:B------:R-:W-:Y:S02]  /*3900*/  @!P4 LEA.HI.X R53, R28, R53, R29, 0x1, P5 ;  /* 0x000000351c35c211 */ /* 0x000fe400028f0c1d */
[----:B------:R-:W-:-:S05]  /*3910*/  @!P4 IADD3 R30, P5, R12, R30, RZ ;  /* 0x0000001e0c1ec210 */ /* 0x000fca0007fbe0ff */
[----:B------:R-:W-:Y:S01]  /*3920*/  @!P4 IMAD.X R28, R108, 0x1, R85, P5 ;  /* 0x000000016c1cc824 */ /* 0x000fe200028e0655 */
[----:B---3--:R-:W-:-:S04]  /*3930*/  @!P4 LEA R54, P5, R30, R54, 0x1 ;  /* 0x000000361e36c211 */ /* 0x008fc800078a08ff */
[----:B------:R-:W-:Y:S02]  /*3940*/  @!P4 LEA.HI.X R55, R30, R55, R28, 0x1, P5 ;  /* 0x000000371e37c211 */ /* 0x000fe400028f0c1c */
[----:B------:R-:W-:Y:S02]  /*3950*/  CS2R R30, SRZ ;  /* 0x00000000001e7805 */ /* 0x000fe4000001ff00 */
[----:B------:R-:W-:Y:S01]  /*3960*/  CS2R R28, SRZ ;  /* 0x00000000001c7805 */ /* 0x000fe2000001ff00 */
[----:B------:R-:W2:Y:S05]  /*3970*/  @!P4 LDG.E.128 R32, desc[UR40][R54.64] ;  /* 0x000000283620c981 */ /* 0x000eaa000c1e1d00 */
[----:B------:R-:W3:Y:S01]  /*3980*/  @!P4 LDG.E.128 R28, desc[UR40][R52.64] ;  /* 0x00000028341cc981 */ /* 0x000ee2000c1e1d00 */
[----:B0-----:R-:W-:-:S02]  /*3990*/  @!P3 LEA R50, P4, R40, R50, 0x1 ;  /* 0x000000322832b211 */ /* 0x001fc400078808ff */
[----:B------:R-:W-:Y:S02]  /*39a0*/  CS2R R42, SRZ ;  /* 0x00000000002a7805 */ /* 0x000fe4000001ff00 */
[----:B------:R-:W-:Y:S02]  /*39b0*/  @!P3 LEA.HI.X R51, R40, R51, R41, 0x1, P4 ;  /* 0x000000332833b211 */ /* 0x000fe400020f0c29 */
[----:B------:R-:W-:Y:S02]  /*39c0*/  CS2R R40, SRZ ;  /* 0x0000000000287805 */ /* 0x000fe4000001ff00 */
[C---:B-1----:R-:W-:Y:S02]  /*39d0*/  @!P3 LEA R48, P4, R44.reuse, R48, 0x1 ;  /* 0x000000302c30b211 */ /* 0x042fe400078808ff */
[----:B------:R-:W-:Y:S02]  /*39e0*/  CS2R R46, SRZ ;  /* 0x00000000002e7805 */ /* 0x000fe4000001ff00 */
[----:B------:R-:W-:Y:S01]  /*39f0*/  @!P3 LEA.HI.X R49, R44, R49, R45, 0x1, P4 ;  /* 0x000000312c31b211 */ /* 0x000fe200020f0c2d */
[----:B------:R2:W4:Y:S01]  /*3a00*/  @!P3 LDG.E.128 R40, desc[UR40][R50.64] ;  /* 0x000000283228b981 */ /* 0x000522000c1e1d00 */
[----:B------:R-:W-:-:S06]  /*3a10*/  CS2R R44, SRZ ;  /* 0x00000000002c7805 */ /* 0x000fcc000001ff00 */
[----:B------:R0:W5:Y:S01]  /*3a20*/  @!P3 LDG.E.128 R44, desc[UR40][R48.64] ;  /* 0x00000028302cb981 */ /* 0x000162000c1e1d00 */
[----:B------:R-:W-:Y:S02]  /*3a30*/  ISETP.NE.AND P3, PT, R203, 0x3, PT ;  /* 0x00000003cb00780c */ /* 0x000fe40003f65270 */
[----:B------:R-:W-:Y:S01]  /*3a40*/  ISETP.GE.AND P4, PT, R16, R105, PT ;  /* 0x000000691000720c */ /* 0x000fe20003f86270 */
[----:B--2---:R-:W-:Y:S02]  /*3a50*/  IMAD.MOV.U32 R50, RZ, RZ, R34 ;  /* 0x000000ffff327224 */ /* 0x004fe400078e0022 */
[----:B---3--:R-:W-:Y:S02]  /*3a60*/  IMAD.MOV.U32 R52, RZ, RZ, R30 ;  /* 0x000000ffff347224 */ /* 0x008fe400078e001e */
[----:B------:R-:W-:Y:S02]  /*3a70*/  IMAD.MOV.U32 R53, RZ, RZ, R31 ;  /* 0x000000ffff357224 */ /* 0x000fe400078e001f */
[----:B------:R-:W-:-:S02]  /*3a80*/  IMAD.MOV.U32 R54, RZ, RZ, R28 ;  /* 0x000000ffff367224 */ /* 0x000fc400078e001c */
[----:B------:R-:W-:Y:S01]  /*3a90*/  IMAD.MOV.U32 R55, RZ, RZ, R29 ;  /* 0x000000ffff377224 */ /* 0x000fe200078e001d */
[----:B------:R-:W-:Y:S01]  /*3aa0*/  PRMT R119, R52, 0x7610, R119 ;  /* 0x0000761034777816 */ /* 0x000fe20000000077 */
[----:B0-----:R-:W-:Y:S01]  /*3ab0*/  IMAD.MOV.U32 R49, RZ, RZ, R32 ;  /* 0x000000ffff317224 */ /* 0x001fe200078e0020 */
[----:B------:R-:W-:Y:S01]  /*3ac0*/  PRMT R125, R53, 0x7610, R125 ;  /* 0x00007610357d7816 */ /* 0x000fe2000000007d */
[----:B------:R-:W-:Y:S01]  /*3ad0*/  IMAD.MOV.U32 R51, RZ, RZ, R33 ;  /* 0x000000ffff337224 */ /* 0x000fe200078e0021 */
[----:B------:R-:W-:Y:S02]  /*3ae0*/  PRMT R131, R54, 0x7610, R131 ;  /* 0x0000761036837816 */ /* 0x000fe40000000083 */
[----:B------:R-:W-:Y:S02]  /*3af0*/  PRMT R121, R55, 0x7610, R121 ;  /* 0x0000761037797816 */ /* 0x000fe40000000079 */
[----:B------:R-:W-:Y:S02]  /*3b00*/  MOV R48, R35 ;  /* 0x0000002300307202 */ /* 0x000fe40000000f00 */
[----:B------:R-:W-:Y:S01]  /*3b10*/  PRMT R119, R119, 0x5410, R50 ;  /* 0x0000541077777816 */ /* 0x000fe20000000032 */
[----:B----4-:R-:W-:Y:S01]  /*3b20*/  IMAD.MOV.U32 R50, RZ, RZ, R40 ;  /* 0x000000ffff327224 */ /* 0x010fe200078e0028 */
[----:B------:R-:W-:Y:S01]  /*3b30*/  PRMT R125, R125, 0x5410, R48 ;  /* 0x000054107d7d7816 */ /* 0x000fe20000000030 */
[----:B------:R-:W-:Y:S01]  /*3b40*/  IMAD.MOV.U32 R48, RZ, RZ, R42 ;  /* 0x000000ffff307224 */ /* 0x000fe200078e002a */
[----:B------:R-:W-:Y:S01]  /*3b50*/  PRMT R131, R131, 0x5410, R49 ;  /* 0x0000541083837816 */ /* 0x000fe20000000031 */
[----:B------:R-:W-:Y:S01]  /*3b60*/  IMAD.MOV.U32 R49, RZ, RZ, R43 ;  /* 0x000000ffff317224 */ /* 0x000fe200078e002b */
[----:B------:R-:W-:Y:S01]  /*3b70*/  PRMT R121, R121, 0x5410, R51 ;  /* 0x0000541079797816 */ /* 0x000fe20000000033 */
[----:B------:R-:W-:-:S03]  /*3b80*/  IMAD.MOV.U32 R51, RZ, RZ, R41 ;  /* 0x000000ffff337224 */ /* 0x000fc600078e0029 */
[----:B------:R-:W-:Y:S01]  /*3b90*/  PRMT R115, R48, 0x5410, R49 ;  /* 0x0000541030737816 */ /* 0x000fe20000000031 */
[----:B-----5:R-:W-:Y:S01]  /*3ba0*/  IMAD.MOV.U32 R48, RZ, RZ, R46 ;  /* 0x000000ffff307224 */ /* 0x020fe200078e002e */
[----:B------:R-:W-:Y:S01]  /*3bb0*/  PRMT R116, R50, 0x5410, R51 ;  /* 0x0000541032747816 */ /* 0x000fe20000000033 */
[----:B------:R-:W-:Y:S01]  /*3bc0*/  IMAD.MOV.U32 R49, RZ, RZ, R47 ;  /* 0x000000ffff317224 */ /* 0x000fe200078e002f */
[----:B------:R-:W-:Y:S01]  /*3bd0*/  MOV R50, R44 ;  /* 0x0000002c00327202 */ /* 0x000fe20000000f00 */
[----:B------:R-:W-:-:S03]  /*3be0*/  IMAD.MOV.U32 R51, RZ, RZ, R45 ;  /* 0x000000ffff337224 */ /* 0x000fc600078e002d */
[----:B------:R-:W-:Y:S02]  /*3bf0*/  PRMT R117, R48, 0x5410, R49 ;  /* 0x0000541030757816 */ /* 0x000fe40000000031 */
[----:B------:R-:W-:Y:S01]  /*3c00*/  PRMT R118, R50, 0x5410, R51 ;  /* 0x0000541032767816 */ /* 0x000fe20000000033 */
[----:B------:R-:W-:Y:S06]  /*3c10*/  @!P3 BRA `(.L_x_9897) ;  /* 0x000000000004b947 */ /* 0x000fec0003800000 */
[----:B------:R-:W-:Y:S01]  /*3c20*/  BPT.TRAP 0x1 ;  /* 0x000000040000795c */ /* 0x000fe20000300000 */
.L_x_9897:
[----:B------:R-:W-:Y:S01]  /*3c30*/  IMAD R97, R2, 0x8, R18 ;  /* 0x0000000802617824 */ /* 0x000fe200078e0212 */
[----:B------:R-:W-:Y:S01]  /*3c40*/  SHF.L.U32 R108, R201, 0x1f, RZ ;  /* 0x0000001fc96c7819 */ /* 0x000fe200000006ff */
[----:B------:R-:W0:Y:S01]  /*3c50*/  LDC R109, c[0x0][0x2f4] ;  /* 0x0000bd00ff6d7b82 */ /* 0x000e220000000800 */
[----:B------:R-:W-:Y:S01]  /*3c60*/  BSSY B1, `(.L_x_9898) ;  /* 0x0000006000017945 */ /* 0x000fe20003800000 */
[----:B------:R-:W-:Y:S01]  /*3c70*/  IMAD.MOV.U32 R103, RZ, RZ, R107 ;  /* 0x000000ffff677224 */ /* 0x000fe200078e006b */
[----:B------:R-:W1:Y:S05]  /*3c80*/  SYNCS.PHASECHK.TRANS64.TRYWAIT P5, [R97+URZ+0x22890], R108 ;  /* 0x0228906c610075a7 */ /* 0x000e6a00080a017f */
[----:B------:R-:W2:Y:S01]  /*3c90*/  LDC.64 R104, c[0x0][0x300] ;  /* 0x0000c000ff687b82 */ /* 0x000ea20000000a00 */
[----:B0-----:R-:W-:Y:S01]  /*3ca0*/  IMAD.IADD R111, R109, 0x1, -R78 ;  /* 0x000000016d6f7824 */ /* 0x001fe200078e0a4e */
[----:B-1----:R-:W-:Y:S06]  /*3cb0*/  @!P5 BRA `(.L_x_9899) ;  /* 0x0000013400c0d947 */ /* 0x002fec0003800000 */
.L_x_10158:
[----:B------:R-:W-:Y:S05]  /*3cc0*/  BSYNC B1 ;  /* 0x0000000000017941 */ /* 0x000fea0003800000 */
.L_x_9898:
[----:B------:R-:W-:Y:S01]  /*3cd0*/  ISETP.GE.OR P5, PT, R19, R99, P1 ;  /* 0x000000631300720c */ /* 0x000fe20000fa6670 */
[----:B------:R-:W-:-:S12]  /*3ce0*/  BSSY B1, `(.L_x_9900) ;  /* 0x0000078000017945 */ /* 0x000fd80003800000 */
[----:B------:R-:W-:Y:S05]  /*3cf0*/  @P5 BRA `(.L_x_9901) ;  /* 0x0000000400d85947 */ /* 0x000fea0003800000 */
[-C--:B--2---:R-:W-:Y:S01]  /*3d00*/  IMAD R48, R220, R104.reuse, RZ ;  /* 0x00000068dc307224 */ /* 0x084fe200078e02ff */
[----:B------:R-:W-:Y:S01]  /*3d10*/  BSSY B2, `(.L_x_9902) ;  /* 0x0000068000027945 */ /* 0x000fe20003800000 */
[----:B------:R-:W-:-:S04]  /*3d20*/  IMAD.WIDE.U32 R106, R19, R104, R102 ;  /* 0x00000068136a7225 */ /* 0x000fc800078e0066 */
[----:B------:R-:W-:Y:S01]  /*3d30*/  IMAD R49, R19, R105, R48 ;  /* 0x0000006913317224 */ /* 0x000fe200078e0230 */
[----:B------:R-:W-:Y:S02]  /*3d40*/  SEL R48, R78, R111, !P0 ;  /* 0x0000006f4e307207 */ /* 0x000fe40004000000 */
[----:B------:R-:W-:Y:S01]  /*3d50*/  IADD3 R110, P5, P6, R4, R106, R90 ;  /* 0x0000006a046e7210 */ /* 0x000fe20007ebe05a */
[----:B------:R-:W-:Y:S01]  /*3d60*/  IMAD.IADD R114, R49, 0x1, R107 ;  /* 0x0000000131727824 */ /* 0x000fe200078e026b */
[----:B------:R-:W-:-:S04]  /*3d70*/  SHF.R.S32.HI R49, RZ, 0x1f, R48 ;  /* 0x0000001fff317819 */ /* 0x000fc80000011430 */
[----:B------:R-:W-:Y:S02]  /*3d80*/  LEA.HI R49, R49, R48, RZ, 0x4 ;  /* 0x0000003031317211 */ /* 0x000fe400078f20ff */
[----:B------:R-:W-:Y:S02]  /*3d90*/  IADD3.X R112, R3, R114, R91, P5, P6 ;  /* 0x0000007203707210 */ /* 0x000fe40002fec45b */
[----:B------:R-:W-:-:S05]  /*3da0*/  LEA.HI.SX32 R49, R49, R88, 0x1c ;  /* 0x0000005831317211 */ /* 0x000fca00078fe2ff */
[----:B------:R-:W-:-:S05]  /*3db0*/  IMAD.SHL.U32 R113, R49, 0x8, RZ ;  /* 0x0000000831717824 */ /* 0x000fca00078e00ff */
[----:B------:R-:W-:-:S04]  /*3dc0*/  LOP3.LUT R49, R71, 0x38, R113, 0xf8, !PT ;  /* 0x0000003847317812 */ /* 0x000fc800078ef871 */
[----:B------:R-:W-:Y:S01]  /*3dd0*/  LOP3.LUT R48, R49, R74, RZ, 0x3c, !PT ;  /* 0x0000004a31307212 */ /* 0x000fe200078e3cff */
[----:B------:R-:W-:-:S04]  /*3de0*/  IMAD R49, R2, 0x1800, R92 ;  /* 0x0000180002317824 */ /* 0x000fc800078e025c */
[----:B------:R-:W-:Y:S02]  /*3df0*/  IMAD R51, R207, 0x200, R48 ;  /* 0x00000200cf337824 */ /* 0x000fe400078e0230 */
[----:B------:R-:W-:Y:S02]  /*3e00*/  IMAD R49, R49, 0x2, R18 ;  /* 0x0000000231317824 */ /* 0x000fe400078e0212 */
[----:B------:R-:W-:-:S05]  /*3e10*/  IMAD R51, R2, 0x1800, R51 ;  /* 0x0000180002337824 */ /* 0x000fca00078e0233 */
[----:B------:R-:W-:Y:S02]  /*3e20*/  LEA R52, R51, R18, 0x1 ;  /* 0x0000001233347211 */ /* 0x000fe400078e08ff */
[----:B------:R-:W1:Y:S04]  /*3e30*/  LDS.128 R48, [R49+0x1c400] ;  /* 0x01c4000031307984 */ /* 0x000e680000000c00 */
[----:B------:R-:W2:Y:S01]  /*3e40*/  LDS.128 R52, [R52+0x1c400] ;  /* 0x01c4000034347984 */ /* 0x000ea20000000c00 */
[----:B------:R-:W-:Y:S05]  /*3e50*/  @P4 BRA `(.L_x_9903) ;  /* 0x00000004004c4947 */ /* 0x000fea0003800000 */
[--C-:B------:R-:W-:Y:S02]  /*3e60*/  SHF.R.U64 R129, R32, 0x10, R33.reuse ;  /* 0x0000001020817819 */ /* 0x100fe40000001221 */
[----:B------:R-:W-:Y:S01]  /*3e70*/  SHF.R.U32.HI R32, RZ, 0x10, R33 ;  /* 0x00000010ff207819 */ /* 0x000fe20000011621 */
[----:B------:R-:W-:Y:S01]  /*3e80*/  HADD2.F32 R33, -RZ, R121.H1_H1 ;  /* 0x30000079ff217230 */ /* 0x000fe20000004100 */
[--C-:B------:R-:W-:Y:S02]  /*3e90*/  SHF.R.U64 R130, R28, 0x10, R29.reuse ;  /* 0x000000101c827819 */ /* 0x100fe4000000121d */
[----:B------:R-:W-:Y:S01]  /*3ea0*/  SHF.R.U32.HI R120, RZ, 0x10, R29 ;  /* 0x00000010ff787819 */ /* 0x000fe2000001161d */
[----:B-1----:R-:W-:Y:S01]  /*3eb0*/  HADD2.F32 R29, -RZ, R49.H0_H0 ;  /* 0x20000031ff1d7230 */ /* 0x002fe20000004100 */
[----:B------:R-:W-:Y:S01]  /*3ec0*/  SHF.R.U64 R28, R30, 0x10, R31 ;  /* 0x000000101e1c7819 */ /* 0x000fe2000000121f */
[--C-:B--2---:R-:W-:Y:S01]  /*3ed0*/  HADD2.F32 R30, -RZ, R53.reuse.H0_H0 ;  /* 0x20000035ff1e7230 */ /* 0x104fe20000004100 */
[----:B------:R-:W-:Y:S01]  /*3ee0*/  SHF.R.U64 R128, R34, 0x10, R35 ;  /* 0x0000001022807819 */ /* 0x000fe20000001223 */
[----:B------:R-:W-:Y:S01]  /*3ef0*/  HADD2.F32 R53, -RZ, R53.H1_H1 ;  /* 0x30000035ff357230 */ /* 0x000fe20000004100 */
[----:B------:R-:W-:Y:S01]  /*3f00*/  SHF.R.U32.HI R124, RZ, 0x10, R31 ;  /* 0x00000010ff7c7819 */ /* 0x000fe2000001161f */
[----:B------:R-:W-:Y:S01]  /*3f10*/  HADD2.F32 R34, -RZ, R32.H0_H0 ;  /* 0x20000020ff227230 */ /* 0x000fe20000004100 */
[----:B------:R-:W-:Y:S01]  /*3f20*/  SHF.R.U32.HI R35, RZ, 0x10, R35 ;  /* 0x00000010ff237819 */ /* 0x000fe20000011623 */
[----:B------:R-:W-:-:S02]  /*3f30*/  HADD2.F32 R49, -RZ, R49.H1_H1 ;  /* 0x30000031ff317230 */ /* 0x000fc40000004100 */
[----:B------:R-:W-:Y:S02]  /*3f40*/  HADD2.F32 R32, -RZ, R120.H0_H0 ;  /* 0x20000078ff207230 */ /* 0x000fe40000004100 */
[CC--:B------:R-:W-:Y:S01]  /*3f50*/  FMUL.FTZ R120, R30.reuse, R33.reuse ;  /* 0x000000211e787220 */ /* 0x0c0fe20000410000 */
[----:B------:R-:W-:Y:S02]  /*3f60*/  HADD2.F32 R31, -RZ, R121.H0_H0 ;  /* 0x20000079ff1f7230 */ /* 0x000fe40000004100 */
[----:B------:R-:W-:Y:S01]  /*3f70*/  FMUL.FTZ R33, R29, R33 ;  /* 0x000000211d217220 */ /* 0x000fe20000410000 */
[-C--:B------:R-:W-:Y:S01]  /*3f80*/  FMUL.FTZ R122, R53, R34.reuse ;  /* 0x00000022357a7220 */ /* 0x080fe20000410000 */
[C---:B------:R-:W-:Y:S02]  /*3f90*/  FMUL.FTZ R34, R49.reuse, R34 ;  /* 0x0000002231227220 */ /* 0x040fe40000410000 */
[-C--:B------:R-:W-:Y:S01]  /*3fa0*/  FFMA.FTZ R121, R30, R31.reuse, R33 ;  /* 0x0000001f1e797223 */ /* 0x080fe20000010021 */
[-C--:B------:R-:W-:Y:S01]  /*3fb0*/  FFMA.FTZ R123, R49, R32.reuse, -R122 ;  /* 0x00000020317b7223 */ /* 0x080fe2000001087a */
[----:B------:R-:W-:Y:S01]  /*3fc0*/  FFMA.FTZ R120, R29, R31, -R120 ;  /* 0x0000001f1d787223 */ /* 0x000fe20000010878 */
        /* <DEDUP_REMOVED lines=9> */
[----:B------:R-:W-:-:S02]  /*4060*/  HADD2.F32 R32, -RZ, R124.H0_H0 ;  /* 0x2000007cff207230 */ /* 0x000fc40000004100 */
[CC--:B------:R-:W-:Y:S01]  /*4070*/  FMUL.FTZ R124, R30.reuse, R33.reuse ;  /* 0x000000211e7c7220 */ /* 0x0c0fe20000410000 */
[----:B------:R-:W-:Y:S02]  /*4080*/  HADD2.F32 R31, -RZ, R125.H0_H0 ;  /* 0x2000007dff1f7230 */ /* 0x000fe40000004100 */
[----:B------:R-:W-:Y:S01]  /*4090*/  FMUL.FTZ R33, R29, R33 ;  /* 0x000000211d217220 */ /* 0x000fe20000410000 */
[-C--:B------:R-:W-:Y:S01]  /*40a0*/  FMUL.FTZ R126, R55, R34.reuse ;  /* 0x00000022377e7220 */ /* 0x080fe20000410000 */
[C---:B------:R-:W-:Y:S01]  /*40b0*/  FMUL.FTZ R34, R51.reuse, R34 ;  /* 0x0000002233227220 */ /* 0x040fe20000410000 */
[----:B------:R-:W-:Y:S02]  /*40c0*/  HADD2.F32 R35, -RZ, R129.H0_H0 ;  /* 0x20000081ff237230 */ /* 0x000fe40000004100 */
[-C--:B------:R-:W-:Y:S01]  /*40d0*/  FFMA.FTZ R125, R30, R31.reuse, R33 ;  /* 0x0000001f1e7d7223 */ /* 0x080fe20000010021 */
[-C--:B------:R-:W-:Y:S01]  /*40e0*/  FFMA.FTZ R127, R51, R32.reuse, -R126 ;  /* 0x00000020337f7223 */ /* 0x080fe2000001087e */
[----:B------:R-:W-:Y:S01]  /*40f0*/  FFMA.FTZ R124, R29, R31, -R124 ;  /* 0x0000001f1d7c7223 */ /* 0x000fe2000001087c */
[----:B------:R-:W-:Y:S01]  /*4100*/  FFMA.FTZ R126, R55, R32, R34 ;  /* 0x00000020377e7223 */ /* 0x000fe20000010022 */
[----:B------:R-:W-:-:S02]  /*4110*/  HADD2.F32 R30, -RZ, R52.H0_H0 ;  /* 0x20000034ff1e7230 */ /* 0x000fc40000004100 */
[--C-:B------:R-:W-:Y:S01]  /*4120*/  HADD2.F32 R32, -RZ, R131.reuse.H1_H1 ;  /* 0x30000083ff207230 */ /* 0x100fe20000004100 */
        /* <DEDUP_REMOVED lines=11> */
[-C--:B------:R-:W-:Y:S01]  /*41e0*/  FFMA.FTZ R34, R29, R31.reuse, -R34 ;  /* 0x0000001f1d227223 */ /* 0x080fe20000010822 */
[----:B------:R-:W-:Y:S02]  /*41f0*/  FFMA.FTZ R49, R30, R31, R49 ;  /* 0x0000001f1e317223 */ /* 0x000fe40000010031 */
[-C--:B------:R-:W-:Y:S01]  /*4200*/  FFMA.FTZ R52, R52, R33.reuse, R35 ;  /* 0x0000002134347223 */ /* 0x080fe20000010023 */
[----:B------:R-:W-:Y:S02]  /*4210*/  HADD2.F32 R31, -RZ, R119.H0_H0 ;  /* 0x20000077ff1f7230 */ /* 0x000fe40000004100 */
[----:B------:R-:W-:Y:S01]  /*4220*/  FFMA.FTZ R51, R48, R33, -R51 ;  /* 0x0000002130337223 */ /* 0x000fe20000010833 */
[----:B------:R-:W-:-:S02]  /*4230*/  HADD2.F32 R30, -RZ, R54.H0_H0 ;  /* 0x20000036ff1e7230 */ /* 0x000fc40000004100 */
[----:B------:R-:W-:Y:S01]  /*4240*/  HADD2.F32 R119, -RZ, R119.H1_H1 ;  /* 0x30000077ff777230 */ /* 0x000fe20000004100 */
[----:B------:R-:W-:Y:S01]  /*4250*/  F2FP.F16.F32.PACK_AB R52, R52, R49 ;  /* 0x000000313434723e */ /* 0x000fe200000000ff */
[----:B------:R-:W-:Y:S01]  /*4260*/  HADD2.F32 R35, -RZ, R128.H0_H0 ;  /* 0x20000080ff237230 */ /* 0x000fe20000004100 */
[----:B------:R-:W-:Y:S01]  /*4270*/  F2FP.F16.F32.PACK_AB R48, R51, R34 ;  /* 0x000000223330723e */ /* 0x000fe200000000ff */
[----:B------:R-:W-:Y:S02]  /*4280*/  HADD2.F32 R29, -RZ, R50.H0_H0 ;  /* 0x20000032ff1d7230 */ /* 0x000fe40000004100 */
[----:B------:R-:W-:Y:S02]  /*4290*/  HADD2.F32 R54, -RZ, R54.H1_H1 ;  /* 0x30000036ff367230 */ /* 0x000fe40000004100 */
[----:B------:R-:W-:Y:S02]  /*42a0*/  HADD2.F32 R50, -RZ, R50.H1_H1 ;  /* 0x30000032ff327230 */ /* 0x000fe40000004100 */
[----:B------:R-:W-:-:S02]  /*42b0*/  HADD2.F32 R33, -RZ, R28.H0_H0 ;  /* 0x2000001cff217230 */ /* 0x000fc40000004100 */
[----:B------:R-:W-:Y:S01]  /*42c0*/  FMUL.FTZ R28, R30, R119 ;  /* 0x000000771e1c7220 */ /* 0x000fe20000410000 */
[----:B------:R-:W-:Y:S01]  /*42d0*/  FMUL.FTZ R53, R54, R35 ;  /* 0x0000002336357220 */ /* 0x000fe20000410000 */
[C---:B------:R-:W-:Y:S01]  /*42e0*/  FMUL.FTZ R119, R29.reuse, R119 ;  /* 0x000000771d777220 */ /* 0x040fe20000410000 */
[C---:B------:R-:W-:Y:S01]  /*42f0*/  FMUL.FTZ R35, R50.reuse, R35 ;  /* 0x0000002332237220 */ /* 0x040fe20000410000 */
[----:B------:R-:W-:Y:S01]  /*4300*/  FFMA.FTZ R28, R29, R31, -R28 ;  /* 0x0000001f1d1c7223 */ /* 0x000fe2000001081c */
[----:B------:R-:W-:Y:S01]  /*4310*/  FFMA.FTZ R53, R50, R33, -R53 ;  /* 0x0000002132357223 */ /* 0x000fe20000010835 */
[----:B------:R-:W-:Y:S01]  /*4320*/  FFMA.FTZ R119, R30, R31, R119 ;  /* 0x0000001f1e777223 */ /* 0x000fe20000010077 */
[----:B------:R-:W-:Y:S01]  /*4330*/  FFMA.FTZ R54, R54, R33, R35 ;  /* 0x0000002136367223 */ /* 0x000fe20000010023 */
[----:B------:R-:W-:Y:S02]  /*4340*/  IMAD.MOV.U32 R49, RZ, RZ, R120 ;  /* 0x000000ffff317224 */ /* 0x000fe400078e0078 */
[----:B------:R-:W-:Y:S01]  /*4350*/  F2FP.F16.F32.PACK_AB R50, R53, R28 ;  /* 0x0000001c3532723e */ /* 0x000fe200000000ff */
[----:B------:R-:W-:Y:S01]  /*4360*/  IMAD.MOV.U32 R53, RZ, RZ, R121 ;  /* 0x000000ffff357224 */ /* 0x000fe200078e0079 */
[----:B------:R-:W-:Y:S01]  /*4370*/  F2FP.F16.F32.PACK_AB R54, R54, R119 ;  /* 0x000000773636723e */ /* 0x000fe200000000ff */
[----:B------:R-:W-:-:S07]  /*4380*/  IMAD.MOV.U32 R51, RZ, RZ, R124 ;  /* 0x000000ffff337224 */ /* 0x000fce00078e007c */
.L_x_9903:
[----:B------:R-:W-:Y:S05]  /*4390*/  BSYNC B2 ;  /* 0x0000000000027941 */ /* 0x000fea0003800000 */
.L_x_9902:
[----:B------:R-:W-:Y:S02]  /*43a0*/  ISETP.GE.AND P5, PT, R113, R109, PT ;  /* 0x0000006d7100720c */ /* 0x000fe40003fa6270 */
[----:B------:R-:W-:-:S11]  /*43b0*/  P2R R29, PR, RZ, 0x1 ;  /* 0x00000001ff1d7803 */ /* 0x000fd60000000000 */
[--C-:B------:R-:W-:Y:S02]  /*43c0*/  @!P5 SHF.R.S32.HI R28, RZ, 0x1f, R113.reuse ;  /* 0x0000001fff1cd819 */ /* 0x100fe40000011471 */
[----:B------:R-:W-:-:S04]  /*43d0*/  @!P5 IADD3 R106, P0, P6, R4, R106, R113 ;  /* 0x0000006a046ad210 */ /* 0x000fc80007e1e071 */
[----:B------:R-:W-:Y:S02]  /*43e0*/  @!P5 IADD3.X R114, R3, R114, R28, P0, P6 ;  /* 0x000000720372d210 */ /* 0x000fe400007ec41c */
[CC--:B------:R-:W-:Y:S02]  /*43f0*/  LEA R28, P6, R110.reuse, R100.reuse, 0x1 ;  /* 0x000000646e1c7211 */ /* 0x0c0fe400078c08ff */
[----:B------:R-:W-:Y:S02]  /*4400*/  ISETP.NE.AND P0, PT, R29, RZ, PT ;  /* 0x000000ff1d00720c */ /* 0x000fe40003f05270 */
[----:B------:R-:W-:Y:S02]  /*4410*/  LEA.HI.X R29, R110, R101, R112, 0x1, P6 ;  /* 0x000000656e1d7211 */ /* 0x000fe400030f0c70 */
[----:B------:R-:W-:-:S03]  /*4420*/  @!P5 LEA R30, P6, R106, R100, 0x1 ;  /* 0x000000646a1ed211 */ /* 0x000fc600078c08ff */
[----:B-1----:R1:W-:Y:S01]  /*4430*/  STG.E.128 desc[UR40][R28.64], R48 ;  /* 0x000000301c007986 */ /* 0x0023e2000c101d28 */
[----:B------:R-:W-:-:S05]  /*4440*/  @!P5 LEA.HI.X R31, R106, R101, R114, 0x1, P6 ;  /* 0x000000656a1fd211 */ /* 0x000fca00030f0c72 */
[----:B--2---:R1:W-:Y:S04]  /*4450*/  @!P5 STG.E.128 desc[UR40][R30.64], R52 ;  /* 0x000000341e00d986 */ /* 0x0043e8000c101d28 */
.L_x_9901:
[----:B------:R-:W-:Y:S05]  /*4460*/  BSYNC B1 ;  /* 0x0000000000017941 */ /* 0x000fea0003800000 */
.L_x_9900:
[----:B------:R-:W-:Y:S01]  /*4470*/  ISETP.GE.OR P5, PT, R217, R99, P1 ;  /* 0x00000063d900720c */ /* 0x000fe20000fa6670 */
[-C--:B-12---:R-:W-:Y:S02]  /*4480*/  IMAD R28, R75, R104.reuse, RZ ;  /* 0x000000684b1c7224 */ /* 0x086fe400078e02ff */
[----:B------:R-:W-:-:S04]  /*4490*/  IMAD.WIDE.U32 R102, R217, R104, R102 ;  /* 0x00000068d9667225 */ /* 0x000fc800078e0066 */
[----:B------:R-:W-:-:S06]  /*44a0*/  IMAD R105, R217, R105, R28 ;  /* 0x00000069d9697224 */ /* 0x000fcc00078e021c */
[----:B------:R-:W-:Y:S05]  /*44b0*/  @P5 BRA `(.L_x_9890) ;  /* 0x0000000800405947 */ /* 0x000fea0003800000 */
[----:B------:R-:W-:Y:S01]  /*44c0*/  IMAD.IADD R50, R103, 0x1, R105 ;  /* 0x0000000167327824 */ /* 0x000fe200078e0269 */
[----:B------:R-:W-:Y:S01]  /*44d0*/  IADD3 R28, P5, P6, R4, R102, R90 ;  /* 0x00000066041c7210 */ /* 0x000fe20007ebe05a */
[----:B------:R-:W-:Y:S01]  /*44e0*/  BSSY B1, `(.L_x_9904) ;  /* 0x000006a000017945 */ /* 0x000fe20003800000 */
[----:B------:R-:W-:Y:S02]  /*44f0*/  SEL R111, R78, R111, !P0 ;  /* 0x0000006f4e6f7207 */ /* 0x000fe40004000000 */
[----:B------:R-:W-:Y:S02]  /*4500*/  IADD3.X R29, R3, R50, R91, P5, P6 ;  /* 0x00000032031d7210 */ /* 0x000fe40002fec45b */
[C---:B------:R-:W-:Y:S02]  /*4510*/  LEA R48, P5, R28.reuse, R100, 0x1 ;  /* 0x000000641c307211 */ /* 0x040fe400078a08ff */
[----:B------:R-:W-:Y:S02]  /*4520*/  SHF.R.U32.HI R30, RZ, 0x3, R206 ;  /* 0x00000003ff1e7819 */ /* 0x000fe400000116ce */
[----:B------:R-:W-:-:S02]  /*4530*/  LEA.HI.X R49, R28, R101, R29, 0x1, P5 ;  /* 0x000000651c317211 */ /* 0x000fc400028f0c1d */
[----:B------:R-:W-:-:S04]  /*4540*/  SHF.R.S32.HI R28, RZ, 0x1f, R111 ;  /* 0x0000001fff1c7819 */ /* 0x000fc8000001146f */
[----:B------:R-:W-:-:S04]  /*4550*/  LEA.HI R111, R28, R111, RZ, 0x4 ;  /* 0x0000006f1c6f7211 */ /* 0x000fc800078f20ff */
[----:B------:R-:W-:-:S05]  /*4560*/  LEA.HI.SX32 R51, R111, R88, 0x1c ;  /* 0x000000586f337211 */ /* 0x000fca00078fe2ff */
[----:B------:R-:W-:-:S05]  /*4570*/  IMAD.SHL.U32 R51, R51, 0x8, RZ ;  /* 0x0000000833337824 */ /* 0x000fca00078e00ff */
[----:B------:R-:W-:-:S04]  /*4580*/  LOP3.LUT R28, R206, 0x38, R51, 0xf8, !PT ;  /* 0x00000038ce1c7812 */ /* 0x000fc800078ef833 */
[----:B------:R-:W-:-:S05]  /*4590*/  LOP3.LUT R29, R28, R30, RZ, 0x3c, !PT ;  /* 0x0000001e1c1d7212 */ /* 0x000fca00078e3cff */
[----:B------:R-:W-:Y:S02]  /*45a0*/  IMAD.IADD R31, R208, 0x1, R29 ;  /* 0x00000001d01f7824 */ /* 0x000fe400078e021d */
[C---:B------:R-:W-:Y:S02]  /*45b0*/  IMAD R29, R2.reuse, 0x1800, R93 ;  /* 0x00001800021d7824 */ /* 0x040fe400078e025d */
[----:B------:R-:W-:Y:S02]  /*45c0*/  IMAD R31, R2, 0x1800, R31 ;  /* 0x00001800021f7824 */ /* 0x000fe400078e021f */
[--C-:B------:R-:W-:Y:S02]  /*45d0*/  IMAD R29, R29, 0x2, R18.reuse ;  /* 0x000000021d1d7824 */ /* 0x100fe400078e0212 */
[----:B------:R-:W-:-:S04]  /*45e0*/  IMAD R32, R31, 0x2, R18 ;  /* 0x000000021f207824 */ /* 0x000fc800078e0212 */
[----:B------:R-:W1:Y:S04]  /*45f0*/  LDS.128 R28, [R29+0x1c400] ;  /* 0x01c400001d1c7984 */ /* 0x000e680000000c00 */
[----:B------:R-:W2:Y:S01]  /*4600*/  LDS.128 R32, [R32+0x1c400] ;  /* 0x01c4000020207984 */ /* 0x000ea20000000c00 */
[----:B------:R-:W-:Y:S05]  /*4610*/  @P4 BRA `(.L_x_9905) ;  /* 0x0000000400584947 */ /* 0x000fea0003800000 */
[--C-:B------:R-:W-:Y:S02]  /*4620*/  SHF.R.U64 R107, R44, 0x10, R45.reuse ;  /* 0x000000102c6b7819 */ /* 0x100fe4000000122d */
[----:B------:R-:W-:Y:S01]  /*4630*/  SHF.R.U32.HI R44, RZ, 0x10, R45 ;  /* 0x00000010ff2c7819 */ /* 0x000fe2000001162d */
[--C-:B------:R-:W-:Y:S01]  /*4640*/  HADD2.F32 R45, -RZ, R118.reuse.H1_H1 ;  /* 0x30000076ff2d7230 */ /* 0x100fe20000004100 */
[--C-:B------:R-:W-:Y:S01]  /*4650*/  SHF.R.U64 R111, R40, 0x10, R41.reuse ;  /* 0x00000010286f7819 */ /* 0x100fe20000001229 */
[----:B------:R-:W-:Y:S01]  /*4660*/  HADD2.F32 R118, -RZ, R118.H0_H0 ;  /* 0x20000076ff767230 */ /* 0x000fe20000004100 */
[----:B------:R-:W-:Y:S01]  /*4670*/  SHF.R.U32.HI R52, RZ, 0x10, R41 ;  /* 0x00000010ff347819 */ /* 0x000fe20000011629 */
[----:B--2---:R-:W-:Y:S01]  /*4680*/  IMAD.MOV.U32 R41, RZ, RZ, R34 ;  /* 0x000000ffff297224 */ /* 0x004fe200078e0022 */
[----:B------:R-:W-:Y:S01]  /*4690*/  MOV R40, R32 ;  /* 0x0000002000287202 */ /* 0x000fe20000000f00 */
[----:B-1----:R-:W-:Y:S01]  /*46a0*/  IMAD.MOV.U32 R32, RZ, RZ, R30 ;  /* 0x000000ffff207224 */ /* 0x002fe200078e001e */
[----:B------:R-:W-:Y:S01]  /*46b0*/  SHF.R.U64 R110, R42, 0x10, R43 ;  /* 0x000000102a6e7819 */ /* 0x000fe2000000122b */
[--C-:B------:R-:W-:Y:S01]  /*46c0*/  HADD2.F32 R34, -RZ, R33.reuse.H0_H0 ;  /* 0x20000021ff227230 */ /* 0x100fe20000004100 */
[----:B------:R-:W-:Y:S01]  /*46d0*/  SHF.R.U64 R106, R46, 0x10, R47 ;  /* 0x000000102e6a7819 */ /* 0x000fe2000000122f */
[----:B------:R-:W-:Y:S01]  /*46e0*/  HADD2.F32 R33, -RZ, R33.H1_H1 ;  /* 0x30000021ff217230 */ /* 0x000fe20000004100 */
[----:B------:R-:W-:Y:S01]  /*46f0*/  SHF.R.U32.HI R54, RZ, 0x10, R43 ;  /* 0x00000010ff367819 */ /* 0x000fe2000001162b */
[----:B------:R-:W-:Y:S01]  /*4700*/  HADD2.F32 R30, -RZ, R29.H0_H0 ;  /* 0x2000001dff1e7230 */ /* 0x000fe20000004100 */
[----:B------:R-:W-:Y:S01]  /*4710*/  SHF.R.U32.HI R53, RZ, 0x10, R47 ;  /* 0x00000010ff357819 */ /* 0x000fe2000001162f */
[----:B------:R-:W-:-:S02]  /*4720*/  HADD2.F32 R44, -RZ, R44.H0_H0 ;  /* 0x2000002cff2c7230 */ /* 0x000fc40000004100 */
[-C--:B------:R-:W-:Y:S01]  /*4730*/  FMUL.FTZ R47, R34, R45.reuse ;  /* 0x0000002d222f7220 */ /* 0x080fe20000410000 */
[----:B------:R-:W-:Y:S02]  /*4740*/  HADD2.F32 R29, -RZ, R29.H1_H1 ;  /* 0x3000001dff1d7230 */ /* 0x000fe40000004100 */
[----:B------:R-:W-:Y:S01]  /*4750*/  FMUL.FTZ R45, R30, R45 ;  /* 0x0000002d1e2d7220 */ /* 0x000fe20000410000 */
[----:B------:R-:W-:Y:S02]  /*4760*/  HADD2.F32 R42, -RZ, R52.H0_H0 ;  /* 0x20000034ff2a7230 */ /* 0x000fe40000004100 */
[-C--:B------:R-:W-:Y:S01]  /*4770*/  FMUL.FTZ R46, R33, R44.reuse ;  /* 0x0000002c212e7220 */ /* 0x080fe20000410000 */
[--C-:B------:R-:W-:Y:S02]  /*4780*/  HADD2.F32 R43, -RZ, R116.reuse.H1_H1 ;  /* 0x30000074ff2b7230 */ /* 0x100fe40000004100 */
[----:B------:R-:W-:Y:S01]  /*4790*/  FMUL.FTZ R44, R29, R44 ;  /* 0x0000002c1d2c7220 */ /* 0x000fe20000410000 */
[----:B------:R-:W-:-:S02]  /*47a0*/  HADD2.F32 R116, -RZ, R116.H0_H0 ;  /* 0x20000074ff747230 */ /* 0x000fc40000004100 */
[-C--:B------:R-:W-:Y:S01]  /*47b0*/  FFMA.FTZ R46, R29, R42.reuse, -R46 ;  /* 0x0000002a1d2e7223 */ /* 0x080fe2000001082e */
[----:B------:R-:W-:Y:S02]  /*47c0*/  HADD2.F32 R29, -RZ, R31.H0_H0 ;  /* 0x2000001fff1d7230 */ /* 0x000fe40000004100 */
[----:B------:R-:W-:Y:S01]  /*47d0*/  FFMA.FTZ R52, R33, R42, R44 ;  /* 0x0000002a21347223 */ /* 0x000fe2000001002c */
[-C--:B------:R-:W-:Y:S01]  /*47e0*/  FFMA.FTZ R47, R30, R43.reuse, -R47 ;  /* 0x0000002b1e2f7223 */ /* 0x080fe2000001082f */
[----:B------:R-:W-:Y:S02]  /*47f0*/  HADD2.F32 R42, -RZ, R117.H1_H1 ;  /* 0x30000075ff2a7230 */ /* 0x000fe40000004100 */
[----:B------:R-:W-:Y:S01]  /*4800*/  FFMA.FTZ R45, R34, R43, R45 ;  /* 0x0000002b222d7223 */ /* 0x000fe2000001002d */
[----:B------:R-:W-:Y:S02]  /*4810*/  HADD2.F32 R30, -RZ, R35.H0_H0 ;  /* 0x20000023ff1e7230 */ /* 0x000fe40000004100 */
[----:B------:R-:W-:-:S02]  /*4820*/  HADD2.F32 R33, -RZ, R115.H1_H1 ;  /* 0x30000073ff217230 */ /* 0x000fc40000004100 */
[-C--:B------:R-:W-:Y:S01]  /*4830*/  FMUL.FTZ R43, R29, R42.reuse ;  /* 0x0000002a1d2b7220 */ /* 0x080fe20000410000 */
[----:B------:R-:W-:Y:S01]  /*4840*/  HADD2.F32 R35, -RZ, R35.H1_H1 ;  /* 0x30000023ff237230 */ /* 0x000fe20000004100 */
[----:B------:R-:W-:Y:S01]  /*4850*/  F2FP.F16.F32.PACK_AB R45, R52, R45 ;  /* 0x0000002d342d723e */ /* 0x000fe200000000ff */
[----:B------:R-:W-:Y:S02]  /*4860*/  HADD2.F32 R44, -RZ, R53.H0_H0 ;  /* 0x20000035ff2c7230 */ /* 0x000fe40000004100 */
[C---:B------:R-:W-:Y:S01]  /*4870*/  FFMA.FTZ R55, R30.reuse, R33, R43 ;  /* 0x000000211e377223 */ /* 0x040fe2000001002b */
[----:B------:R-:W-:Y:S02]  /*4880*/  HADD2.F32 R34, -RZ, R54.H0_H0 ;  /* 0x20000036ff227230 */ /* 0x000fe40000004100 */
[----:B------:R-:W-:Y:S01]  /*4890*/  FMUL.FTZ R54, R30, R42 ;  /* 0x0000002a1e367220 */ /* 0x000fe20000410000 */
[----:B------:R-:W-:Y:S02]  /*48a0*/  HADD2.F32 R31, -RZ, R31.H1_H1 ;  /* 0x3000001fff1f7230 */ /* 0x000fe40000004100 */
[----:B------:R-:W-:Y:S01]  /*48b0*/  FMUL.FTZ R42, R35, R44 ;  /* 0x0000002c232a7220 */ /* 0x000fe20000410000 */
[----:B------:R-:W-:-:S02]  /*48c0*/  HADD2.F32 R30, -RZ, R40.H0_H0 ;  /* 0x20000028ff1e7230 */ /* 0x000fc40000004100 */
[----:B------:R-:W-:Y:S01]  /*48d0*/  FFMA.FTZ R54, R29, R33, -R54 ;  /* 0x000000211d367223 */ /* 0x000fe20000010836 */
[----:B------:R-:W-:Y:S02]  /*48e0*/  HADD2.F32 R33, -RZ, R107.H0_H0 ;  /* 0x2000006bff217230 */ /* 0x000fe40000004100 */
[C---:B------:R-:W-:Y:S01]  /*48f0*/  FMUL.FTZ R44, R31.reuse, R44 ;  /* 0x0000002c1f2c7220 */ /* 0x040fe20000410000 */
[----:B------:R-:W-:Y:S02]  /*4900*/  HADD2.F32 R29, -RZ, R28.H0_H0 ;  /* 0x2000001cff1d7230 */ /* 0x000fe40000004100 */
[-C--:B------:R-:W-:Y:S01]  /*4910*/  FFMA.FTZ R105, R31, R34.reuse, -R42 ;  /* 0x000000221f697223 */ /* 0x080fe2000001082a */
[----:B------:R-:W-:Y:S02]  /*4920*/  HADD2.F32 R40, -RZ, R40.H1_H1 ;  /* 0x30000028ff287230 */ /* 0x000fe40000004100 */
[----:B------:R-:W-:Y:S01]  /*4930*/  FFMA.FTZ R104, R35, R34, R44 ;  /* 0x0000002223687223 */ /* 0x000fe2000001002c */
[----:B------:R-:W-:-:S02]  /*4940*/  HADD2.F32 R28, -RZ, R28.H1_H1 ;  /* 0x3000001cff1c7230 */ /* 0x000fc40000004100 */
[-C--:B------:R-:W-:Y:S01]  /*4950*/  FMUL.FTZ R34, R30, R118.reuse ;  /* 0x000000761e227220 */ /* 0x080fe20000410000 */
[----:B------:R-:W-:Y:S02]  /*4960*/  HADD2.F32 R31, -RZ, R111.H0_H0 ;  /* 0x2000006fff1f7230 */ /* 0x000fe40000004100 */
[-C--:B------:R-:W-:Y:S01]  /*4970*/  FMUL.FTZ R43, R40, R33.reuse ;  /* 0x00000021282b7220 */ /* 0x080fe20000410000 */
[C---:B------:R-:W-:Y:S01]  /*4980*/  FMUL.FTZ R35, R29.reuse, R118 ;  /* 0x000000761d237220 */ /* 0x040fe20000410000 */
[C---:B------:R-:W-:Y:S01]  /*4990*/  FMUL.FTZ R33, R28.reuse, R33 ;  /* 0x000000211c217220 */ /* 0x040fe20000410000 */
[----:B------:R-:W-:Y:S01]  /*49a0*/  FFMA.FTZ R34, R29, R116, -R34 ;  /* 0x000000741d227223 */ /* 0x000fe20000010822 */
[-C--:B------:R-:W-:Y:S01]  /*49b0*/  FFMA.FTZ R43, R28, R31.reuse, -R43 ;  /* 0x0000001f1c2b7223 */ /* 0x080fe2000001082b */
[----:B------:R-:W-:Y:S02]  /*49c0*/  HADD2.F32 R29, -RZ, R41.H0_H0 ;  /* 0x20000029ff1d7230 */ /* 0x000fe40000004100 */
[----:B------:R-:W-:Y:S01]  /*49d0*/  FFMA.FTZ R40, R40, R31, R33 ;  /* 0x0000001f28287223 */ /* 0x000fe20000010021 */
[----:B------:R-:W-:-:S02]  /*49e0*/  HADD2.F32 R28, -RZ, R32.H0_H0 ;  /* 0x20000020ff1c7230 */ /* 0x000fc40000004100 */
[----:B------:R-:W-:Y:S01]  /*49f0*/  FFMA.FTZ R35, R30, R116, R35 ;  /* 0x000000741e237223 */ /* 0x000fe20000010023 */
        /* <DEDUP_REMOVED lines=23> */
[----:B------:R-:W-:-:S07]  /*4b70*/  F2FP.F16.F32.PACK_AB R34, R41, R42 ;  /* 0x0000002a2922723e */ /* 0x000fce00000000ff */
.L_x_9905:
[----:B------:R-:W-:Y:S05]  /*4b80*/  BSYNC B1 ;  /* 0x0000000000017941 */ /* 0x000fea0003800000 */
.L_x_9904:
[----:B-1----:R4:W-:Y:S01]  /*4b90*/  STG.E.128 desc[UR40][R48.64], R28 ;  /* 0x0000001c30007986 */ /* 0x0029e2000c101d28 */
[----:B------:R-:W-:-:S13]  /*4ba0*/  ISETP.GE.AND P4, PT, R51, R109, PT ;  /* 0x0000006d3300720c */ /* 0x000fda0003f86270 */
[----:B------:R-:W-:Y:S05]  /*4bb0*/  @P4 BRA `(.L_x_9890) ;  /* 0x0000000000804947 */ /* 0x000fea0003800000 */
[--C-:B----4-:R-:W-:Y:S02]  /*4bc0*/  SHF.R.S32.HI R28, RZ, 0x1f, R51.reuse ;  /* 0x0000001fff1c7819 */ /* 0x110fe40000011433 */
[----:B------:R-:W-:-:S04]  /*4bd0*/  IADD3 R51, P4, P5, R4, R102, R51 ;  /* 0x0000006604337210 */ /* 0x000fc80007d9e033 */
[----:B------:R-:W-:Y:S02]  /*4be0*/  IADD3.X R50, R3, R50, R28, P4, P5 ;  /* 0x0000003203327210 */ /* 0x000fe400027ea41c */
[----:B------:R-:W-:-:S04]  /*4bf0*/  LEA R100, P4, R51, R100, 0x1 ;  /* 0x0000006433647211 */ /* 0x000fc800078808ff */
[----:B------:R-:W-:-:S05]  /*4c00*/  LEA.HI.X R101, R51, R101, R50, 0x1, P4 ;  /* 0x0000006533657211 */ /* 0x000fca00020f0c32 */
[----:B--2---:R1:W-:Y:S01]  /*4c10*/  STG.E.128 desc[UR40][R100.64], R32 ;  /* 0x0000002064007986 */ /* 0x0043e2000c101d28 */
[----:B------:R-:W-:Y:S05]  /*4c20*/  BRA `(.L_x_9890) ;  /* 0x0000000000647947 */ /* 0x000fea0003800000 */
.L_x_9873:
[----:B------:R-:W-:-:S13]  /*4c30*/  ISETP.NE.AND P3, PT, R203, 0x3, PT ;  /* 0x00000003cb00780c */ /* 0x000fda0003f65270 */
[----:B------:R-:W-:Y:S05]  /*4c40*/  @!P3 BRA `(.L_x_9906) ;  /* 0x000000000004b947 */ /* 0x000fea0003800000 */
[----:B------:R-:W-:Y:S01]  /*4c50*/  BPT.TRAP 0x1 ;  /* 0x000000040000795c */ /* 0x000fe20000300000 */
.L_x_9906:
[----:B------:R-:W-:Y:S01]  /*4c60*/  IMAD R97, R2, 0x8, R18 ;  /* 0x0000000802617824 */ /* 0x000fe200078e0212 */
[----:B------:R-:W-:Y:S01]  /*4c70*/  SHF.L.U32 R108, R201, 0x1f, RZ ;  /* 0x0000001fc96c7819 */ /* 0x000fe200000006ff */
[----:B------:R-:W-:Y:S01]  /*4c80*/  IMAD R99, R26, -0x60, R60 ;  /* 0xffffffa01a637824 */ /* 0x000fe200078e023c */
[----:B------:R-:W-:Y:S02]  /*4c90*/  BSSY B1, `(.L_x_9907) ;  /* 0x0000004000017945 */ /* 0x000fe40003800000 */
[----:B------:R-:W0:Y:S02]  /*4ca0*/  SYNCS.PHASECHK.TRANS64.TRYWAIT P4, [R97+URZ+0x22890], R108 ;  /* 0x0228906c610075a7 */ /* 0x000e24000808017f */
[----:B------:R-:W-:Y:S01]  /*4cb0*/  VIMNMX R99, R99, 0x60, PT ;  /* 0x0000006063637848 */ /* 0x000fe20003fe0100 */
[----:B0-----:R-:W-:Y:S06]  /*4cc0*/  @!P4 BRA `(.L_x_9908) ;  /* 0x0000012400d0c947 */ /* 0x001fec0003800000 */
.L_x_10159:
[----:B------:R-:W-:Y:S05]  /*4cd0*/  BSYNC B1 ;  /* 0x0000000000017941 */ /* 0x000fea0003800000 */
.L_x_9907:
[-C--:B------:R-:W-:Y:S01]  /*4ce0*/  ISETP.GE.AND P5, PT, R19, R99.reuse, PT ;  /* 0x000000631300720c */ /* 0x080fe20003fa6270 */
[----:B------:R-:W-:Y:S01]  /*4cf0*/  BSSY B1, `(.L_x_9909) ;  /* 0x0000007000017945 */ /* 0x000fe20003800000 */
[----:B------:R-:W-:-:S11]  /*4d00*/  ISETP.GE.AND P4, PT, R217, R99, PT ;  /* 0x00000063d900720c */ /* 0x000fd60003f86270 */
[----:B------:R-:W-:Y:S05]  /*4d10*/  @P5 BRA `(.L_x_9910) ;  /* 0x0000000000105947 */ /* 0x000fea0003800000 */
[----:B------:R-:W1:Y:S04]  /*4d20*/  @!P1 LDS.128 R28, [R106] ;  /* 0x000000006a1c9984 */ /* 0x000e680000000c00 */
[----:B------:R-:W2:Y:S04]  /*4d30*/  @!P2 LDS.128 R32, [R104] ;  /* 0x000000006820a984 */ /* 0x000ea80000000c00 */
[----:B-1----:R1:W-:Y:S04]  /*4d40*/  @!P1 STG.E.128 desc[UR40][R42.64], R28 ;  /* 0x0000001c2a009986 */ /* 0x0023e8000c101d28 */
[----:B--2---:R1:W-:Y:S02]  /*4d50*/  @!P2 STG.E.128 desc[UR40][R42.64+0x40], R32 ;  /* 0x000040202a00a986 */ /* 0x0043e4000c101d28 */
.L_x_9910:
[----:B------:R-:W-:Y:S05]  /*4d60*/  BSYNC B1 ;  /* 0x0000000000017941 */ /* 0x000fea0003800000 */
.L_x_9909:
[----:B------:R-:W-:Y:S05]  /*4d70*/  @P4 BRA `(.L_x_9890) ;  /* 0x0000000000104947 */ /* 0x000fea0003800000 */
[----:B-1----:R-:W1:Y:S04]  /*4d80*/  @!P1 LDS.128 R28, [R106+0x2000] ;  /* 0x002000006a1c9984 */ /* 0x002e680000000c00 */
[----:B------:R-:W2:Y:S04]  /*4d90*/  @!P2 LDS.128 R32, [R104+0x2000] ;  /* 0x002000006820a984 */ /* 0x000ea80000000c00 */
[----:B-1----:R3:W-:Y:S04]  /*4da0*/  @!P1 STG.E.128 desc[UR40][R40.64], R28 ;  /* 0x0000001c28009986 */ /* 0x0027e8000c101d28 */
[----:B--2---:R3:W-:Y:S02]  /*4db0*/  @!P2 STG.E.128 desc[UR40][R40.64+0x40], R32 ;  /* 0x000040202800a986 */ /* 0x0047e4000c101d28 */
.L_x_9890:
[----:B------:R-:W-:Y:S05]  /*4dc0*/  BSYNC B0 ;  /* 0x0000000000007941 */ /* 0x000fea0003800000 */
.L_x_9872:
[----:B-1234-:R-:W1:Y:S01]  /*4dd0*/  S2R R28, SR_TID.X ;  /* 0x00000000001c7919 */ /* 0x01ee620000002100 */
        /* <DEDUP_REMOVED lines=16> */
.L_x_9912:
[----:B------:R-:W-:Y:S05]  /*4ee0*/  BSYNC B0 ;  /* 0x0000000000007941 */ /* 0x000fea0003800000 */
.L_x_9911:
[----:B------:R-:W2:Y:S01]  /*4ef0*/  SYNCS.PHASECHK.TRANS64.TRYWAIT P3, [R97+URZ+0x228b0], R108 ;  /* 0x0228b06c610075a7 */ /* 0x000ea2000806017f */
[----:B------:R-:W-:Y:S01]  /*4f00*/  ULDC UR44, c[0x0][0x320] ;  /* 0x0000c800002c7ab9 */ /* 0x000fe20000000800 */
[----:B------:R-:W-:Y:S01]  /*4f10*/  ULDC.64 UR38, c[0x0][0x328] ;  /* 0x0000ca0000267ab9 */ /* 0x000fe20000000a00 */
[----:B------:R-:W-:Y:S01]  /*4f20*/  ULDC.64 UR36, c[0x0][0x318] ;  /* 0x0000c60000247ab9 */ /* 0x000fe20000000a00 */
[----:B------:R-:W-:Y:S01]  /*4f30*/  BSSY B0, `(.L_x_9913) ;  /* 0x0000003000007945 */ /* 0x000fe20003800000 */
[----:B-1----:R-:W-:-:S03]  /*4f40*/  IMAD R28, R2, 0x6000, R79 ;  /* 0x00006000021c7824 */ /* 0x002fc600078e024f */
[----:B--2---:R-:W-:Y:S05]  /*4f50*/  @!P3 BRA `(.L_x_9914) ;  /* 0x000001240040b947 */ /* 0x004fea0003800000 */
.L_x_10160:
[----:B------:R-:W-:Y:S05]  /*4f60*/  BSYNC B0 ;  /* 0x0000000000007941 */ /* 0x000fea0003800000 */
.L_x_9913:
[----:B------:R-:W-:Y:S01]  /*4f70*/  ISETP.GE.AND P3, PT, R19, R99, PT ;  /* 0x000000631300720c */ /* 0x000fe20003f66270 */
[----:B------:R-:W-:Y:S01]  /*4f80*/  IMAD.IADD R29, R77, 0x1, R28 ;  /* 0x000000014d1d7824 */ /* 0x000fe200078e021c */
[----:B------:R-:W-:Y:S01]  /*4f90*/  BSSY B0, `(.L_x_9915) ;  /* 0x0000025000007945 */ /* 0x000fe20003800000 */
[----:B------:R-:W-:Y:S01]  /*4fa0*/  LEA R40, R28, R24, 0x1 ;  /* 0x000000181c287211 */ /* 0x000fe200078e08ff */
[----:B------:R-:W-:-:S04]  /*4fb0*/  IMAD.WIDE R32, R26, 0x60, R58 ;  /* 0x000000601a207825 */ /* 0x000fc800078e023a */
[----:B------:R-:W-:-:S05]  /*4fc0*/  IMAD R41, R29, 0x2, R24 ;  /* 0x000000021d297824 */ /* 0x000fca00078e0218 */
[----:B------:R-:W-:Y:S05]  /*4fd0*/  @P3 BRA `(.L_x_9916) ;  /* 0x0000000000803947 */ /* 0x000fea0003800000 */
[----:B------:R-:W-:Y:S02]  /*4fe0*/  IMAD R31, R33, UR38, RZ ;  /* 0x00000026211f7c24 */ /* 0x000fe4000f8e02ff */
[----:B------:R-:W-:Y:S02]  /*4ff0*/  IMAD.MOV.U32 R28, RZ, RZ, R6 ;  /* 0x000000ffff1c7224 */ /* 0x000fe400078e0006 */
[----:B------:R-:W-:Y:S02]  /*5000*/  IMAD.MOV.U32 R29, RZ, RZ, R94 ;  /* 0x000000ffff1d7224 */ /* 0x000fe400078e005e */
[C---:B------:R-:W-:Y:S02]  /*5010*/  IMAD R31, R32.reuse, UR39, R31 ;  /* 0x00000027201f7c24 */ /* 0x040fe4000f8e021f */
[----:B------:R-:W-:-:S04]  /*5020*/  IMAD.WIDE.U32 R28, R32, UR38, R28 ;  /* 0x00000026201c7c25 */ /* 0x000fc8000f8e001c */
[----:B------:R-:W-:Y:S01]  /*5030*/  IMAD.IADD R29, R29, 0x1, R31 ;  /* 0x000000011d1d7824 */ /* 0x000fe200078e021f */
[----:B------:R-:W-:-:S04]  /*5040*/  LEA R34, P3, R28, UR36, 0x1 ;  /* 0x000000241c227c11 */ /* 0x000fc8000f8608ff */
[----:B------:R-:W-:Y:S02]  /*5050*/  LEA.HI.X R35, R28, UR37, R29, 0x1, P3 ;  /* 0x000000251c237c11 */ /* 0x000fe400098f0c1d */
[----:B------:R-:W-:-:S13]  /*5060*/  ISETP.GE.AND P3, PT, R16, UR44, PT ;  /* 0x0000002c10007c0c */ /* 0x000fda000bf66270 */
[----:B------:R-:W2:Y:S04]  /*5070*/  @!P3 LDS.128 R28, [R40] ;  /* 0x00000000281cb984 */ /* 0x000ea80000000c00 */
[----:B--2---:R-:W-:Y:S01]  /*5080*/  @!P3 STG.E.128 desc[UR40][R34.64], R28 ;  /* 0x0000001c2200b986 */ /* 0x004fe2000c101d28 */
[----:B------:R-:W-:-:S13]  /*5090*/  ISETP.GE.AND P3, PT, R62, UR44, PT ;  /* 0x0000002c3e007c0c */ /* 0x000fda000bf66270 */
[----:B------:R-:W2:Y:S04]  /*50a0*/  @!P3 LDS.128 R28, [R41] ;  /* 0x00000000291cb984 */ /* 0x000ea80000000c00 */
[----:B--2---:R-:W-:Y:S01]  /*50b0*/  @!P3 STG.E.128 desc[UR40][R34.64+0x40], R28 ;  /* 0x0000401c2200b986 */ /* 0x004fe2000c101d28 */
[----:B------:R-:W-:-:S13]  /*50c0*/  ISETP.GE.AND P3, PT, R63, UR44, PT ;  /* 0x0000002c3f007c0c */ /* 0x000fda000bf66270 */
[----:B------:R-:W2:Y:S04]  /*50d0*/  @!P3 LDS.128 R28, [R40+0x3000] ;  /* 0x00300000281cb984 */ /* 0x000ea80000000c00 */
        /* <DEDUP_REMOVED lines=10> */
[----:B------:R-:W-:-:S13]  /*5180*/  ISETP.NE.AND P3, PT, R96, RZ, PT ;  /* 0x000000ff6000720c */ /* 0x000fda0003f65270 */
[----:B------:R-:W2:Y:S04]  /*5190*/  @P3 LDS.128 R28, [R40+0x9000] ;  /* 0x00900000281c3984 */ /* 0x000ea80000000c00 */
[----:B--2---:R-:W-:Y:S01]  /*51a0*/  @P3 STG.E.128 desc[UR40][R34.64+0x180], R28 ;  /* 0x0001801c22003986 */ /* 0x004fe2000c101d28 */
[----:B------:R-:W-:-:S13]  /*51b0*/  ISETP.NE.AND P3, PT, R95, RZ, PT ;  /* 0x000000ff5f00720c */ /* 0x000fda0003f65270 */
[----:B------:R-:W2:Y:S04]  /*51c0*/  @P3 LDS.128 R28, [R41+0x9000] ;  /* 0x00900000291c3984 */ /* 0x000ea80000000c00 */
[----:B--2---:R2:W-:Y:S02]  /*51d0*/  @P3 STG.E.128 desc[UR40][R34.64+0x1c0], R28 ;  /* 0x0001c01c22003986 */ /* 0x0045e4000c101d28 */
.L_x_9916:
[----:B------:R-:W-:Y:S05]  /*51e0*/  BSYNC B0 ;  /* 0x0000000000007941 */ /* 0x000fea0003800000 */
.L_x_9915:
[----:B------:R-:W-:Y:S01]  /*51f0*/  ISETP.GE.AND P3, PT, R217, R99, PT ;  /* 0x00000063d900720c */ /* 0x000fe20003f66270 */
[----:B------:R-:W-:-:S12]  /*5200*/  BSSY B0, `(.L_x_9917) ;  /* 0x0000024000007945 */ /* 0x000fd80003800000 */
[----:B------:R-:W-:Y:S05]  /*5210*/  @P3 BRA `(.L_x_9918) ;  /* 0x0000000000883947 */ /* 0x000fea0003800000 */
[----:B--2---:R-:W-:Y:S01]  /*5220*/  IADD3 R31, P3, R32, 0x40, RZ ;  /* 0x00000040201f7810 */ /* 0x004fe20007f7e0ff */
[----:B------:R-:W-:Y:S02]  /*5230*/  IMAD.MOV.U32 R28, RZ, RZ, R6 ;  /* 0x000000ffff1c7224 */ /* 0x000fe400078e0006 */
[----:B------:R-:W-:Y:S02]  /*5240*/  IMAD.MOV.U32 R29, RZ, RZ, R94 ;  /* 0x000000ffff1d7224 */ /* 0x000fe400078e005e */
[----:B------:R-:W-:Y:S02]  /*5250*/  IMAD.X R32, RZ, RZ, R33, P3 ;  /* 0x000000ffff207224 */ /* 0x000fe400018e0621 */
[----:B------:R-:W-:-:S04]  /*5260*/  IMAD.WIDE.U32 R28, R31, UR38, R28 ;  /* 0x000000261f1c7c25 */ /* 0x000fc8000f8e001c */
[----:B------:R-:W-:-:S04]  /*5270*/  IMAD R32, R32, UR38, RZ ;  /* 0x0000002620207c24 */ /* 0x000fc8000f8e02ff */
[----:B------:R-:W-:Y:S01]  /*5280*/  IMAD R31, R31, UR39, R32 ;  /* 0x000000271f1f7c24 */ /* 0x000fe2000f8e0220 */
[----:B------:R-:W-:-:S03]  /*5290*/  LEA R32, P3, R28, UR36, 0x1 ;  /* 0x000000241c207c11 */ /* 0x000fc6000f8608ff */
[----:B------:R-:W-:-:S05]  /*52a0*/  IMAD.IADD R29, R29, 0x1, R31 ;  /* 0x000000011d1d7824 */ /* 0x000fca00078e021f */
[----:B------:R-:W-:Y:S02]  /*52b0*/  LEA.HI.X R33, R28, UR37, R29, 0x1, P3 ;  /* 0x000000251c217c11 */ /* 0x000fe400098f0c1d */
        /* <DEDUP_REMOVED lines=23> */
[----:B--2---:R3:W-:Y:S02]  /*5430*/  @P3 STG.E.128 desc[UR40][R32.64+0x1c0], R28 ;  /* 0x0001c01c20003986 */ /* 0x0047e4000c101d28 */
.L_x_9918:
[----:B------:R-:W-:Y:S05]  /*5440*/  BSYNC B0 ;  /* 0x0000000000007941 */ /* 0x000fea0003800000 */
.L_x_9917:
[----:B------:R-:W-:Y:S01]  /*5450*/  @!PT LDS RZ, [RZ] ;  /* 0x00000000fffff984 */ /* 0x000fe20000000800 */
[----:B------:R-:W-:Y:S01]  /*5460*/  @!PT LDS RZ, [RZ] ;  /* 0x00000000fffff984 */ /* 0x000fe20000000800 */
[----:B------:R-:W-:Y:S01]  /*5470*/  @!PT LDS RZ, [RZ] ;  /* 0x00000000fffff984 */ /* 0x000fe20000000800 */
[----:B------:R-:W-:Y:S01]  /*5480*/  @!PT LDS RZ, [RZ] ;  /* 0x00000000fffff984 */ /* 0x000fe20000000800 */
[----:B------:R4:W-:Y:S06]  /*5490*/  MEMBAR.ALL.CTA ;  /* 0x0000000000007992 */ /* 0x0009ec0000008000 */
[----:B----4-:R-:W4:Y:S02]  /*54a0*/  FENCE.VIEW.ASYNC.S ;  /* 0x00000000000073c6 */ /* 0x010f240000000000 */
[----:B----4-:R4:W-:Y:S01]  /*54b0*/  BAR.SYNC.DEFER_BLOCKING R76, 0x80 ;  /* 0x0002004c0000751d */ /* 0x0109e20000010000 */
[----:B------:R-:W-:Y:S01]  /*54c0*/  ISETP.NE.AND P5, PT, R98, RZ, PT ;  /* 0x000000ff6200720c */ /* 0x000fe20003fa5270 */
[----:B------:R-:W-:Y:S01]  /*54d0*/  VIADD R2, R2, 0x1 ;  /* 0x0000000102027836 */ /* 0x000fe20000000000 */
[----:B01----:R-:W-:-:S04]  /*54e0*/  @!P4 IADD3 R97, R97, 0x228c0, RZ ;  /* 0x000228c06161c810 */ /* 0x003fc80007ffe0ff */
[C---:B------:R-:W-:Y:S02]  /*54f0*/  ISETP.NE.AND P3, PT, R2.reuse, 0x2, PT ;  /* 0x000000020200780c */ /* 0x040fe40003f65270 */
[----:B------:R-:W-:Y:S02]  /*5500*/  @!P4 PRMT R97, RZ, 0x654, R97 ;  /* 0x00000654ff61c816 */ /* 0x000fe40000000061 */
[----:B--23--:R-:W-:Y:S02]  /*5510*/  SEL R28, RZ, 0x1, P3 ;  /* 0x00000001ff1c7807 */ /* 0x00cfe40001800000 */
[----:B------:R-:W-:Y:S02]  /*5520*/  SEL R2, R2, RZ, P3 ;  /* 0x000000ff02027207 */ /* 0x000fe40001800000 */
[----:B------:R-:W-:Y:S01]  /*5530*/  LOP3.LUT R201, R201, R28, RZ, 0x3c, !PT ;  /* 0x0000001cc9c97212 */ /* 0x000fe200078e3cff */
[----:B------:R4:W-:Y:S01]  /*5540*/  @!P4 SYNCS.ARRIVE.TRANS64.RED.A1T0 RZ, [R97+URZ], RZ ;  /* 0x000000ff61ffc9a7 */ /* 0x0009e2000810043f */
[----:B------:R-:W-:Y:S05]  /*5550*/  @P5 BRA `(.L_x_9919) ;  /* 0xffffffcc00745947 */ /* 0x000fea000383ffff */
[----:B------:R-:W0:Y:S01]  /*5560*/  S2R R29, SR_TID.X ;  /* 0x00000000001d7919 */ /* 0x000e220000002100 */
[----:B------:R-:W-:Y:S02]  /*5570*/  PLOP3.LUT P0, PT, PT, PT, PT, 0x8, 0x0 ;  /* 0x000000000000781c */ /* 0x000fe40003f0e170 */
[----:B0-----:R-:W-:-:S04]  /*5580*/  SHF.R.U32.HI R29, RZ, 0x7, R29 ;  /* 0x00000007ff1d7819 */ /* 0x001fc8000001161d */
[----:B------:R-:W-:-:S13]  /*5590*/  ISETP.NE.AND P5, PT, R29, 0x1, PT ;  /* 0x000000011d00780c */ /* 0x000fda0003fa5270 */
[----:B------:R-:W-:Y:S06]  /*55a0*/  @!P5 BAR.ARV 0x9, 0x100 ;  /* 0x024400000000db1d */ /* 0x000fec0000002000 */
.L_x_9867:
[----:B------:R-:W-:Y:S02]  /*55b0*/  ISETP.GE.AND P2, PT, R176, 0x1, PT ;  /* 0x00000001b000780c */ /* 0x000fe40003f46270 */
[----:B------:R-:W-:Y:S02]  /*55c0*/  CS2R R4, SRZ ;  /* 0x0000000000047805 */ /* 0x000fe4000001ff00 */
[----:B------:R-:W-:Y:S01]  /*55d0*/  PLOP3.LUT P1, PT, PT, PT, PT, 0x80, 0x0 ;  /* 0x000000000000781c */ /* 0x000fe20003f2f070 */
[----:B------:R-:W-:Y:S01]  /*55e0*/  IMAD.MOV.U32 R0, RZ, RZ, RZ ;  /* 0x000000ffff007224 */ /* 0x000fe200078e00ff */
        /* <DEDUP_REMOVED lines=21> */
[----:B----4-:R-:W-:Y:S02]  /*5740*/  CS2R R96, SRZ ;  /* 0x0000000000607805 */ /* 0x010fe4000001ff00 */
        /* <DEDUP_REMOVED lines=42> */
[----:B------:R-:W-:Y:S06]  /*59f0*/  @P0 BRA `(.L_x_9920) ;  /* 0x00000000000c0947 */ /* 0x000fec0003800000 */
[----:B------:R-:W0:Y:S01]  /*5a00*/  FENCE.VIEW.ASYNC.G ;  /* 0x00000000000073c6 */ /* 0x000e220000000100 */
[----:B------:R-:W-:Y:S05]  /*5a10*/  WARPSYNC.ALL ;  /* 0x0000000000007948 */ /* 0x000fea0003800000 */
[----:B0-----:R-:W-:Y:S06]  /*5a20*/  BAR.ARV 0xc, 0x180 ;  /* 0x0306000000007b1d */ /* 0x001fec0000002000 */
.L_x_9920:
[----:B------:R-:W-:Y:S01]  /*5a30*/  CS2R R24, SRZ ;  /* 0x0000000000187805 */ /* 0x000fe2000001ff00 */
[----:B------:R-:W-:Y:S06]  /*5a40*/  @!P2 BRA `(.L_x_9921) ;  /* 0x000000740078a947 */ /* 0x000fec0003800000 */
[----:B------:R-:W-:-:S03]  /*5a50*/  UMOV UR4, 0xffffffff ;  /* 0xffffffff00047882 */ /* 0x000fc60000000000 */
[----:B------:R-:W-:Y:S05]  /*5a60*/  BRA.DIV UR4, `(.L_x_9922) ;  /* 0x0000011a04907947 */ /* 0x000fea000b800000 */
[----:B------:R0:W1:Y:S02]  /*5a70*/  SHFL.IDX PT, R14, R234, RZ, 0x1f ;  /* 0x00001fffea0e7589 */ /* 0x00006400000e0000 */
.L_x_10163:
[----:B-1----:R-:W-:Y:S01]  /*5a80*/  LEA.HI R0, R14, R14, RZ, 0x1 ;  /* 0x0000000e0e007211 */ /* 0x002fe200078f08ff */
[----:B------:R-:W-:Y:S01]  /*5a90*/  VIADD R24, R18, 0x18400 ;  /* 0x0001840012187836 */ /* 0x000fe20000000000 */
[----:B------:R-:W-:Y:S02]  /*5aa0*/  BSSY B6, `(.L_x_9923) ;  /* 0x0000018000067945 */ /* 0x000fe40003800000 */
[----:B------:R-:W-:Y:S02]  /*5ab0*/  LOP3.LUT R3, R0, 0x1e, RZ, 0xc0, !PT ;  /* 0x0000001e00037812 */ /* 0x000fe400078ec0ff */
[----:B------:R-:W-:-:S03]  /*5ac0*/  LOP3.LUT P0, RZ, R24, 0x1bf, RZ, 0xc0, !PT ;  /* 0x000001bf18ff7812 */ /* 0x000fc6000780c0ff */
[----:B------:R-:W-:-:S04]  /*5ad0*/  IMAD.IADD R3, R14, 0x1, -R3 ;  /* 0x000000010e037824 */ /* 0x000fc800078e0a03 */
[----:B------:R-:W-:-:S05]  /*5ae0*/  IMAD R3, R3, 0x2000, R24 ;  /* 0x0000200003037824 */ /* 0x000fca00078e0218 */
[----:B------:R-:W-:-:S04]  /*5af0*/  SHF.R.U32.HI R3, RZ, 0x4, R3 ;  /* 0x00000004ff037819 */ /* 0x000fc80000011603 */
[----:B------:R-:W-:Y:S01]  /*5b00*/  LOP3.LUT R28, R3, 0x3fff, RZ, 0xc0, !PT ;  /* 0x00003fff031c7812 */ /* 0x000fe200078ec0ff */
[----:B------:R-:W-:Y:S06]  /*5b10*/  @!P0 BRA `(.L_x_9924) ;  /* 0x0000000000408947 */ /* 0x000fec0003800000 */
[----:B------:R-:W-:Y:S01]  /*5b20*/  MOV R0, 0x0 ;  /* 0x0000000000007802 */ /* 0x000fe20000000f00 */
[----:B------:R-:W-:Y:S01]  /*5b30*/  ULDC.64 UR4, c[0x4][0x118] ;  /* 0x0100460000047ab9 */ /* 0x000fe20000000a00 */
[----:B------:R-:W-:Y:S01]  /*5b40*/  ULDC.64 UR6, c[0x4][0x120] ;  /* 0x0100480000067ab9 */ /* 0x000fe20000000a00 */
[----:B------:R-:W-:Y:S01]  /*5b50*/  MOV R4, UR4 ;  /* 0x0000000400047c02 */ /* 0x000fe20008000f00 */
        /* <DEDUP_REMOVED lines=12> */
.L_x_9924:
[----:B------:R-:W-:Y:S05]  /*5c20*/  BSYNC B6 ;  /* 0x0000000000067941 */ /* 0x000fea0003800000 */
.L_x_9923:
[----:B------:R-:W-:Y:S02]  /*5c30*/  ULDC UR4, c[0x0][0x3f4] ;  /* 0x0000fd0000047ab9 */ /* 0x000fe40000000800 */
[----:B------:R-:W-:-:S13]  /*5c40*/  ISETP.LT.AND P0, PT, RZ, UR4, PT ;  /* 0x00000004ff007c0c */ /* 0x000fda000bf01270 */
[----:B------:R-:W-:Y:S05]  /*5c50*/  @P0 BRA `(.L_x_9925) ;  /* 0x00000000003c0947 */ /* 0x000fea0003800000 */
[----:B------:R-:W-:-:S04]  /*5c60*/  LEA.HI R0, R218, R218, RZ, 0x1 ;  /* 0x000000dada007211 */ /* 0x000fc800078f08ff */
[----:B------:R-:W-:-:S04]  /*5c70*/  LOP3.LUT R3, R0, 0xfffffffe, RZ, 0xc0, !PT ;  /* 0xfffffffe00037812 */ /* 0x000fc800078ec0ff */
[----:B------:R-:W-:-:S04]  /*5c80*/  IADD3 R3, R218, -R3, RZ ;  /* 0x80000003da037210 */ /* 0x000fc80007ffe0ff */
[----:B------:R-:W-:-:S04]  /*5c90*/  SHF.L.U32 R3, R3, 0x1f, RZ ;  /* 0x0000001f03037819 */ /* 0x000fc800000006ff */
[----:B------:R1:W2:Y:S03]  /*5ca0*/  SYNCS.PHASECHK.TRANS64.TRYWAIT P0, [R18+URZ+0x22800], R3 ;  /* 0x02280003120075a7 */ /* 0x0002a6000800017f */
[----:B--2---:R-:W-:Y:S05]  /*5cb0*/  @!P0 NANOSLEEP.SYNCS 0x989680 ;  /* 0x009896800000895d */ /* 0x004fea0003900000 */
[----:B------:R-:W2:Y:S01]  /*5cc0*/  @!P0 SYNCS.PHASECHK.TRANS64 P0, [R18+URZ+0x22800], R3 ;  /* 0x02280003120085a7 */ /* 0x000ea2000800007f */
[----:B------:R-:W-:Y:S04]  /*5cd0*/  BSSY B0, `(.L_x_9926) ;  /* 0x0000006000007945 */ /* 0x000fe80003800000 */
[----:B--2---:R-:W-:Y:S05]  /*5ce0*/  @P0 BRA `(.L_x_9927) ;  /* 0x0000000000100947 */ /* 0x004fea0003800000 */
.L_x_9928:
[----:B--2---:R2:W3:Y:S02]  /*5cf0*/  SYNCS.PHASECHK.TRANS64.TRYWAIT P0, [R18+URZ+0x22800], R3 ;  /* 0x02280003120075a7 */ /* 0x0044e4000800017f */
[----:B---3--:R-:W-:Y:S05]  /*5d00*/  @!P0 NANOSLEEP.SYNCS 0x989680 ;  /* 0x009896800000895d */ /* 0x008fea0003900000 */
[----:B------:R-:W3:Y:S02]  /*5d10*/  @!P0 SYNCS.PHASECHK.TRANS64 P0, [R18+URZ+0x22800], R3 ;  /* 0x02280003120085a7 */ /* 0x000ee4000800007f */
[----:B---3--:R-:W-:Y:S05]  /*5d20*/  @!P0 BRA `(.L_x_9928) ;  /* 0xfffffffc00f08947 */ /* 0x008fea000383ffff */
.L_x_9927:
[----:B------:R-:W-:Y:S05]  /*5d30*/  BSYNC B0 ;  /* 0x0000000000007941 */ /* 0x000fea0003800000 */
.L_x_9926:
[----:B------:R-:W-:Y:S05]  /*5d40*/  BRA `(.L_x_9929) ;  /* 0x00000020007c7947 */ /* 0x000fea0003800000 */
.L_x_9925:
[----:B-----5:R-:W-:Y:S01]  /*5d50*/  SHF.R.S32.HI R0, RZ, 0x1f, R38 ;  /* 0x0000001fff007819 */ /* 0x020fe20000011426 */
[----:B------:R-:W-:Y:S01]  /*5d60*/  ULDC.64 UR4, c[0x0][0x3f8] ;  /* 0x0000fe0000047ab9 */ /* 0x000fe20000000a00 */
[----:B------:R-:W-:Y:S01]  /*5d70*/  ULDC.64 UR6, c[0x0][0x408] ;  /* 0x0001020000067ab9 */ /* 0x000fe20000000a00 */
[----:B------:R-:W-:Y:S01]  /*5d80*/  LOP3.LUT P0, RZ, R24, 0x3ff, RZ, 0xc0, !PT ;  /* 0x000003ff18ff7812 */ /* 0x000fe2000780c0ff */
[----:B------:R-:W-:Y:S01]  /*5d90*/  IMAD.WIDE.U32 R4, R38, UR4, RZ ;  /* 0x0000000426047c25 */ /* 0x000fe2000f8e00ff */
[----:B------:R-:W-:Y:S03]  /*5da0*/  BSSY B6, `(.L_x_9930) ;  /* 0x000001f000067945 */ /* 0x000fe60003800000 */
        /* <DEDUP_REMOVED lines=27> */
[----:B-1----:R-:W-:-:S07]  /*5f60*/  IMAD.MOV.U32 R13, RZ, RZ, RZ ;  /* 0x000000ffff0d7224 */ /* 0x002fce00078e00ff */
[----:B------:R-:W-:-:S07]  /*5f70*/  LEPC R20, `(.L_x_9931) ;  /* 0x000000001014794e */ /* 0x000fce0000000000 */
[----:B0-2---:R-:W-:Y:S05]  /*5f80*/  CALL.ABS.NOINC R14 ;  /* 0x000000000e007343 */ /* 0x005fea0003c00000 */
.L_x_9931:
[----:B------:R-:W-:Y:S05]  /*5f90*/  BSYNC B6 ;  /* 0x0000000000067941 */ /* 0x000fea0003800000 */
.L_x_9930:
        /* <DEDUP_REMOVED lines=11> */
.L_x_10169:
        /* <DEDUP_REMOVED lines=11> */
[----:B------:R-:W-:Y:S02]  /*6100*/  LOP3.LUT R30, R8, R9, RZ, 0x3c, !PT ;  /* 0x00000009081e7212 */ /* 0x000fe400078e3cff */
[----:B------:R-:W-:-:S02]  /*6110*/  CS2R R8, SRZ ;  /* 0x0000000000087805 */ /* 0x000fc4000001ff00 */
[----:B------:R-:W-:Y:S02]  /*6120*/  LOP3.LUT R13, R7, 0xfffffffe, RZ, 0xc0, !PT ;  /* 0xfffffffe070d7812 */ /* 0x000fe400078ec0ff */
[----:B------:R-:W-:-:S03]  /*6130*/  CS2R R6, SRZ ;  /* 0x0000000000067805 */ /* 0x000fc6000001ff00 */
[----:B------:R-:W-:Y:S01]  /*6140*/  IMAD.IADD R29, R218, 0x1, -R13 ;  /* 0x00000001da1d7824 */ /* 0x000fe200078e0a0d */
[----:B------:R-:W-:Y:S01]  /*6150*/  CS2R R12, SRZ ;  /* 0x00000000000c7805 */ /* 0x000fe2000001ff00 */
        /* <DEDUP_REMOVED lines=10> */
[-C--:B01----:R-:W-:Y:S02]  /*6200*/  @!P3 IADD3 R26, P1, R14, R232.reuse, RZ ;  /* 0x000000e80e1ab210 */ /* 0x083fe40007f3e0ff */
[----:B------:R-:W-:Y:S01]  /*6210*/  @!P3 IADD3 R24, P0, R3, R232, RZ ;  /* 0x000000e80318b210 */ /* 0x000fe20007f1e0ff */
[----:B------:R-:W-:Y:S01]  /*6220*/  @!P2 IMAD.WIDE R20, R22, 0x2, R6 ;  /* 0x000000021614a825 */ /* 0x000fe200078e0206 */
[----:B------:R-:W-:Y:S02]  /*6230*/  CS2R R6, SRZ ;  /* 0x0000000000067805 */ /* 0x000fe4000001ff00 */
[----:B------:R-:W-:Y:S01]  /*6240*/  @!P3 IADD3.X R25, R0, R231, RZ, P0, !PT ;  /* 0x000000e70019b210 */ /* 0x000fe200007fe4ff */
[----:B------:R-:W-:Y:S01]  /*6250*/  @!P2 IMAD.WIDE R14, R22, 0x2, R14 ;  /* 0x00000002160ea825 */ /* 0x000fe200078e020e */
[----:B------:R0:W5:Y:S03]  /*6260*/  @!P2 LD.E.64 R10, desc[UR40][R20.64] ;  /* 0x00000028140aa980 */ /* 0x000166000c101b00 */
[----:B------:R-:W-:Y:S01]  /*6270*/  @!P3 IMAD.X R27, R4, 0x1, R231, P1 ;  /* 0x00000001041bb824 */ /* 0x000fe200008e06e7 */
[----:B------:R0:W5:Y:S04]  /*6280*/  @!P2 LD.E.64 R6, desc[UR40][R14.64] ;  /* 0x000000280e06a980 */ /* 0x000168000c101b00 */
[----:B------:R0:W5:Y:S04]  /*6290*/  @!P3 LD.E.64 R12, desc[UR40][R24.64] ;  /* 0x00000028180cb980 */ /* 0x000168000c101b00 */
[----:B------:R0:W5:Y:S02]  /*62a0*/  @!P3 LD.E.64 R8, desc[UR40][R26.64] ;  /* 0x000000281a08b980 */ /* 0x000164000c101b00 */
.L_x_9936:
[----:B------:R-:W-:Y:S05]  /*62b0*/  BSYNC B1 ;  /* 0x0000000000017941 */ /* 0x000fea0003800000 */
.L_x_9935:
[----:B0-----:R-:W-:Y:S01]  /*62c0*/  SHF.L.U32 R15, R29, 0x1f, RZ ;  /* 0x0000001f1d0f7819 */ /* 0x001fe200000006ff */
[----:B---3--:R-:W-:Y:S01]  /*62d0*/  IMAD R3, R207, 0x200, R30 ;  /* 0x00000200cf037824 */ /* 0x008fe200078e021e */
[----:B------:R-:W-:Y:S01]  /*62e0*/  LOP3.LUT P1, RZ, R226, 0x4, RZ, 0xc0, !PT ;  /* 0x00000004e2ff7812 */ /* 0x000fe2000782c0ff */
[----:B-----5:R-:W-:Y:S01]  /*62f0*/  IMAD.MOV.U32 R31, RZ, RZ, R10 ;  /* 0x000000ffff1f7224 */ /* 0x020fe200078e000a */
[----:B------:R-:W0:Y:S01]  /*6300*/  SYNCS.PHASECHK.TRANS64.TRYWAIT P0, [R18+URZ+0x22800], R15 ;  /* 0x0228000f120075a7 */ /* 0x000e22000800017f */
[----:B------:R-:W-:Y:S01]  /*6310*/  IMAD R3, R3, 0x2, R18 ;  /* 0x0000000203037824 */ /* 0x000fe200078e0212 */
[--C-:B------:R-:W-:Y:S01]  /*6320*/  SHF.R.U64 R33, R10, 0x10, R11.reuse ;  /* 0x000000100a217819 */ /* 0x100fe2000000120b */
[--C-:B------:R-:W-:Y:S01]  /*6330*/  IMAD.MOV.U32 R14, RZ, RZ, R11.reuse ;  /* 0x000000ffff0e7224 */ /* 0x100fe200078e000b */
[----:B------:R-:W-:Y:S01]  /*6340*/  SHF.R.U32.HI R20, RZ, 0x10, R11 ;  /* 0x00000010ff147819 */ /* 0x000fe2000001160b */
[----:B-1----:R-:W-:Y:S01]  /*6350*/  IMAD.MOV.U32 R27, RZ, RZ, R6 ;  /* 0x000000ffff1b7224 */ /* 0x002fe200078e0006 */
[----:B------:R-:W-:Y:S01]  /*6360*/  SHF.R.U64 R35, R6, 0x10, R7 ;  /* 0x0000001006237819 */ /* 0x000fe20000001207 */
[----:B------:R-:W-:Y:S01]  /*6370*/  IMAD.MOV.U32 R32, RZ, RZ, R12 ;  /* 0x000000ffff207224 */ /* 0x000fe200078e000c */
[--C-:B------:R-:W-:Y:S01]  /*6380*/  SHF.R.U64 R34, R12, 0x10, R13.reuse ;  /* 0x000000100c227819 */ /* 0x100fe2000000120d */
[--C-:B------:R-:W-:Y:S01]  /*6390*/  IMAD.MOV.U32 R11, RZ, RZ, R13.reuse ;  /* 0x000000ffff0b7224 */ /* 0x100fe200078e000d */
[----:B------:R-:W-:Y:S01]  /*63a0*/  MOV R10, R7 ;  /* 0x00000007000a7202 */ /* 0x000fe20000000f00 */
[----:B------:R-:W-:Y:S01]  /*63b0*/  IMAD.MOV.U32 R29, RZ, RZ, R8 ;  /* 0x000000ffff1d7224 */ /* 0x000fe200078e0008 */
[----:B------:R-:W-:Y:S01]  /*63c0*/  SHF.R.U32.HI R12, RZ, 0x10, R13 ;  /* 0x00000010ff0c7819 */ /* 0x000fe2000001160d */
[----:B----4-:R-:W-:Y:S01]  /*63d0*/  VIADD R4, R3, 0x18400 ;  /* 0x0001840003047836 */ /* 0x010fe20000000000 */
[----:B------:R-:W-:Y:S01]  /*63e0*/  SHF.R.U32.HI R7, RZ, 0x10, R7 ;  /* 0x00000010ff077819 */ /* 0x000fe20000011607 */
[--C-:B------:R-:W-:Y:S01]  /*63f0*/  IMAD.MOV.U32 R6, RZ, RZ, R9.reuse ;  /* 0x000000ffff067224 */ /* 0x100fe200078e0009 */
[----:B------:R-:W-:Y:S01]  /*6400*/  VIMNMX R30, R5, 0x80, PT ;  /* 0x00000080051e7848 */ /* 0x000fe20003fe0100 */
[----:B------:R-:W-:Y:S01]  /*6410*/  BSSY B1, `(.L_x_9937) ;  /* 0x000000e000017945 */ /* 0x000fe20003800000 */
[----:B--2---:R-:W-:Y:S01]  /*6420*/  VIADD R0, R3, 0x18440 ;  /* 0x0001844003007836 */ /* 0x004fe20000000000 */
[--C-:B------:R-:W-:Y:S01]  /*6430*/  SHF.R.U64 R36, R8, 0x10, R9.reuse ;  /* 0x0000001008247819 */ /* 0x100fe20000001209 */
[----:B------:R-:W-:Y:S01]  /*6440*/  @P1 VIADD R0, R4, 0xffffffc0 ;  /* 0xffffffc004001836 */ /* 0x000fe20000000000 */
[----:B------:R-:W-:-:S02]  /*6450*/  SHF.R.U32.HI R8, RZ, 0x10, R9 ;  /* 0x00000010ff087819 */ /* 0x000fc40000011609 */
        /* <DEDUP_REMOVED lines=9> */
.L_x_10170:
[----:B------:R-:W-:Y:S05]  /*64f0*/  BSYNC B1 ;  /* 0x0000000000017941 */ /* 0x000fea0003800000 */
.L_x_9937:
        /* <DEDUP_REMOVED lines=46> */
.L_x_9942:
[----:B------:R-:W-:Y:S05]  /*67e0*/  BSYNC B2 ;  /* 0x0000000000027941 */ /* 0x000fea0003800000 */
.L_x_9941:
        /* <DEDUP_REMOVED lines=39> */
.L_x_9940:
[----:B------:R-:W-:Y:S05]  /*6a60*/  BSYNC B1 ;  /* 0x0000000000017941 */ /* 0x000fea0003800000 */
.L_x_9939:
        /* <DEDUP_REMOVED lines=45> */
.L_x_9945:
[----:B------:R-:W-:Y:S05]  /*6d40*/  BSYNC B1 ;  /* 0x0000000000017941 */ /* 0x000fea0003800000 */
.L_x_9944:
[----:B------:R-:W-:Y:S05]  /*6d50*/  @P1 BRA `(.L_x_9943) ;  /* 0x0000001000541947 */ /* 0x000fea0003800000 */
[----:B-1----:R-:W1:Y:S01]  /*6d60*/  LDS.128 R4, [R0+0x2000] ;  /* 0x0020000000047984 */ /* 0x002e620000000c00 */
[----:B0-----:R-:W-:Y:S02]  /*6d70*/  HADD2.F32 R15, -RZ, R29.H0_H0 ;  /* 0x2000001dff0f7230 */ /* 0x001fe40000004100 */
[----:B------:R-:W-:Y:S02]  /*6d80*/  HADD2.F32 R13, -RZ, R32.H0_H0 ;  /* 0x20000020ff0d7230 */ /* 0x000fe40000004100 */
[----:B------:R-:W-:Y:S02]  /*6d90*/  HADD2.F32 R20, -RZ, R36.H0_H0 ;  /* 0x20000024ff147230 */ /* 0x000fe40000004100 */
[----:B------:R-:W-:Y:S02]  /*6da0*/  HADD2.F32 R14, -RZ, R34.H0_H0 ;  /* 0x20000022ff0e7230 */ /* 0x000fe40000004100 */
[----:B------:R-:W-:Y:S02]  /*6db0*/  HADD2.F32 R24, -RZ, R36.H1_H1 ;  /* 0x30000024ff187230 */ /* 0x000fe40000004100 */
[----:B-1----:R-:W-:-:S02]  /*6dc0*/  HADD2.F32 R3, -RZ, R4.H0_H0 ;  /* 0x20000004ff037230 */ /* 0x002fc40000004100 */
[----:B------:R-:W-:Y:S02]  /*6dd0*/  HADD2.F32 R4, -RZ, R4.H1_H1 ;  /* 0x30000004ff047230 */ /* 0x000fe40000004100 */
        /* <DEDUP_REMOVED lines=9> */
[----:B------:R-:W-:Y:S02]  /*6e70*/  HADD2.F32 R6, -RZ, R6.H1_H1 ;  /* 0x30000006ff067230 */ /* 0x000fe40000004100 */
[C---:B------:R-:W-:Y:S01]  /*6e80*/  FMUL.FTZ R5, R14.reuse, R5 ;  /* 0x000000050e057220 */ /* 0x040fe20000410000 */
[----:B------:R-:W-:Y:S02]  /*6e90*/  HADD2.F32 R7, -RZ, R7.H1_H1 ;  /* 0x30000007ff077230 */ /* 0x000fe40000004100 */
[-C--:B------:R-:W-:Y:S01]  /*6ea0*/  FFMA.FTZ R11, R14, R8.reuse, -R11 ;  /* 0x000000080e0b7223 */ /* 0x080fe2000001080b */
[----:B------:R-:W-:Y:S02]  /*6eb0*/  HADD2.F32 R15, -RZ, R29.H1_H1 ;  /* 0x3000001dff0f7230 */ /* 0x000fe40000004100 */
[----:B------:R-:W-:Y:S01]  /*6ec0*/  FFMA.FTZ R8, R20, R8, R5 ;  /* 0x0000000814087223 */ /* 0x000fe20000010005 */
[----:B------:R-:W-:-:S02]  /*6ed0*/  HADD2.F32 R13, -RZ, R32.H1_H1 ;  /* 0x30000020ff0d7230 */ /* 0x000fc40000004100 */
[-C--:B------:R-:W-:Y:S01]  /*6ee0*/  FMUL.FTZ R5, R24, R7.reuse ;  /* 0x0000000718057220 */ /* 0x080fe20000410000 */
[----:B------:R-:W-:Y:S02]  /*6ef0*/  HADD2.F32 R14, -RZ, R34.H1_H1 ;  /* 0x30000022ff0e7230 */ /* 0x000fe40000004100 */
[----:B------:R-:W-:Y:S01]  /*6f00*/  FMUL.FTZ R4, R15, R6 ;  /* 0x000000060f047220 */ /* 0x000fe20000410000 */
[----:B------:R-:W-:Y:S01]  /*6f10*/  F2FP.F16.F32.PACK_AB R12, R3, R12 ;  /* 0x0000000c030c723e */ /* 0x000fe200000000ff */
[C---:B------:R-:W-:Y:S01]  /*6f20*/  FMUL.FTZ R6, R13.reuse, R6 ;  /* 0x000000060d067220 */ /* 0x040fe20000410000 */
        /* <DEDUP_REMOVED lines=10> */
.L_x_9933:
[----:B------:R-:W-:-:S03]  /*6fd0*/  UMOV UR4, 0xffffffff ;  /* 0xffffffff00047882 */ /* 0x000fc60000000000 */
[----:B------:R-:W-:Y:S05]  /*6fe0*/  BRA.DIV UR4, `(.L_x_9946) ;  /* 0x0000010604dc7947 */ /* 0x000fea000b800000 */
[----:B------:R1:W2:Y:S04]  /*6ff0*/  SHFL.IDX PT, R0, R25, RZ, 0x1c1f ;  /* 0x001c1fff19007589 */ /* 0x0002a800000e0000 */
[----:B------:R1:W3:Y:S04]  /*7000*/  SHFL.IDX PT, R3, R24, RZ, 0x1c1f ;  /* 0x001c1fff18037589 */ /* 0x0002e800000e0000 */
[----:B------:R1:W4:Y:S04]  /*7010*/  SHFL.IDX PT, R4, R27, RZ, 0x1c1f ;  /* 0x001c1fff1b047589 */ /* 0x00032800000e0000 */
[----:B------:R1:W0:Y:S02]  /*7020*/  SHFL.IDX PT, R14, R26, RZ, 0x1c1f ;  /* 0x001c1fff1a0e7589 */ /* 0x00022400000e0000 */
.L_x_10176:
[----:B------:R-:W-:Y:S01]  /*7030*/  ULDC UR4, c[0x0][0x448] ;  /* 0x0001120000047ab9 */ /* 0x000fe20000000800 */
[C---:B------:R-:W-:Y:S01]  /*7040*/  LEA.HI R7, R218.reuse, R218, RZ, 0x1 ;  /* 0x000000dada077211 */ /* 0x040fe200078f08ff */
[----:B------:R-:W-:Y:S01]  /*7050*/  IMAD R6, R39, UR4, RZ ;  /* 0x0000000427067c24 */ /* 0x000fe2000f8e02ff */
[----:B------:R-:W-:Y:S01]  /*7060*/  BSSY B1, `(.L_x_9947) ;  /* 0x0000017000017945 */ /* 0x000fe20003800000 */
[----:B------:R-:W-:Y:S02]  /*7070*/  CS2R R8, SRZ ;  /* 0x0000000000087805 */ /* 0x000fe4000001ff00 */
[----:B------:R-:W-:Y:S02]  /*7080*/  LOP3.LUT R7, R7, 0xfffffffe, RZ, 0xc0, !PT ;  /* 0xfffffffe07077812 */ /* 0x000fe400078ec0ff */
[----:B------:R-:W-:Y:S02]  /*7090*/  CS2R R10, SRZ ;  /* 0x00000000000a7805 */ /* 0x000fe4000001ff00 */
[----:B------:R-:W-:Y:S01]  /*70a0*/  ISETP.GE.AND P0, PT, R5, R6, PT ;  /* 0x000000060500720c */ /* 0x000fe20003f06270 */
[----:B------:R-:W-:Y:S01]  /*70b0*/  IMAD R5, R89, -0x80, R6 ;  /* 0xffffff8059057824 */ /* 0x000fe200078e0206 */
[----:B-1----:R-:W-:Y:S01]  /*70c0*/  CS2R R24, SRZ ;  /* 0x0000000000187805 */ /* 0x002fe2000001ff00 */
[----:B------:R-:W-:Y:S01]  /*70d0*/  IMAD.IADD R7, R218, 0x1, -R7 ;  /* 0x00000001da077824 */ /* 0x000fe200078e0a07 */
[----:B------:R-:W-:-:S04]  /*70e0*/  CS2R R26, SRZ ;  /* 0x00000000001a7805 */ /* 0x000fc8000001ff00 */
[----:B------:R-:W-:-:S05]  /*70f0*/  SHF.L.U32 R13, R7, 0x1f, RZ ;  /* 0x0000001f070d7819 */ /* 0x000fca00000006ff */
[----:B------:R-:W-:Y:S05]  /*7100*/  @P0 BRA `(.L_x_9948) ;  /* 0x0000000000300947 */ /* 0x000fea0003800000 */
[----:B------:R-:W-:Y:S01]  /*7110*/  ULDC UR4, c[0x0][0x3f4] ;  /* 0x0000fd0000047ab9 */ /* 0x000fe20000000800 */
[C---:B------:R-:W-:Y:S01]  /*7120*/  IMAD.SHL.U32 R15, R16.reuse, 0x2, RZ ;  /* 0x00000002100f7824 */ /* 0x040fe200078e00ff */
[C---:B------:R-:W-:Y:S02]  /*7130*/  ISETP.GE.AND P2, PT, R16.reuse, UR4, PT ;  /* 0x0000000410007c0c */ /* 0x040fe4000bf46270 */
[----:B------:R-:W-:Y:S02]  /*7140*/  SHF.L.U64.HI R9, R16, 0x1, R17 ;  /* 0x0000000110097819 */ /* 0x000fe40000010211 */
[-C--:B---3--:R-:W-:Y:S02]  /*7150*/  IADD3 R6, P0, R3, R15.reuse, RZ ;  /* 0x0000000f03067210 */ /* 0x088fe40007f1e0ff */
[----:B0-----:R-:W-:-:S03]  /*7160*/  IADD3 R14, P1, R14, R15, RZ ;  /* 0x0000000f0e0e7210 */ /* 0x001fc60007f3e0ff */
[----:B--2---:R-:W-:Y:S01]  /*7170*/  IMAD.X R7, R0, 0x1, R9, P0 ;  /* 0x0000000100077824 */ /* 0x004fe200000e0609 */
[----:B----4-:R-:W-:Y:S02]  /*7180*/  IADD3.X R15, R4, R9, RZ, P1, !PT ;  /* 0x00000009040f7210 */ /* 0x010fe40000ffe4ff */
[----:B------:R-:W-:Y:S01]  /*7190*/  CS2R R8, SRZ ;  /* 0x0000000000087805 */ /* 0x000fe2000001ff00 */
[----:B------:R-:W-:Y:S06]  /*71a0*/  @P2 BRA `(.L_x_9948) ;  /* 0x0000000000082947 */ /* 0x000fec0003800000 */
[----:B------:R1:W5:Y:S04]  /*71b0*/  LD.E.128 R8, desc[UR40][R6.64] ;  /* 0x0000002806087980 */ /* 0x000368000c101d00 */
[----:B------:R1:W5:Y:S02]  /*71c0*/  LD.E.128 R24, desc[UR40][R14.64] ;  /* 0x000000280e187980 */ /* 0x000364000c101d00 */
.L_x_9948:
[----:B------:R-:W-:Y:S05]  /*71d0*/  BSYNC B1 ;  /* 0x0000000000017941 */ /* 0x000fea0003800000 */
.L_x_9947:
[----:B------:R-:W0:Y:S01]  /*71e0*/  SYNCS.PHASECHK.TRANS64.TRYWAIT P1, [R18+URZ+0x22800], R13 ;  /* 0x0228000d120075a7 */ /* 0x000e22000802017f */
[----:B-----5:R-:W-:Y:S01]  /*71f0*/  IMAD.MOV.U32 R38, RZ, RZ, R8 ;  /* 0x000000ffff267224 */ /* 0x020fe200078e0008 */
[--C-:B------:R-:W-:Y:S01]  /*7200*/  SHF.R.U64 R42, R8, 0x10, R9.reuse ;  /* 0x00000010082a7819 */ /* 0x100fe20000001209 */
[--C-:B--2---:R-:W-:Y:S01]  /*7210*/  IMAD.MOV.U32 R0, RZ, RZ, R9.reuse ;  /* 0x000000ffff007224 */ /* 0x104fe200078e0009 */
[----:B------:R-:W-:Y:S01]  /*7220*/  SHF.R.U32.HI R8, RZ, 0x10, R9 ;  /* 0x00000010ff087819 */ /* 0x000fe20000011609 */
[----:B------:R-:W-:Y:S01]  /*7230*/  IMAD.MOV.U32 R39, RZ, RZ, R10 ;  /* 0x000000ffff277224 */ /* 0x000fe200078e000a */
[--C-:B------:R-:W-:Y:S01]  /*7240*/  SHF.R.U64 R43, R10, 0x10, R11.reuse ;  /* 0x000000100a2b7819 */ /* 0x100fe2000000120b */
[----:B----4-:R-:W-:Y:S01]  /*7250*/  IMAD.MOV.U32 R4, RZ, RZ, R11 ;  /* 0x000000ffff047224 */ /* 0x010fe200078e000b */
[----:B------:R-:W-:Y:S01]  /*7260*/  PRMT R38, R38, 0x5410, R0 ;  /* 0x0000541026267816 */ /* 0x000fe20000000000 */
[----:B------:R-:W-:Y:S01]  /*7270*/  IMAD.MOV.U32 R40, RZ, RZ, R24 ;  /* 0x000000ffff287224 */ /* 0x000fe200078e0018 */
[----:B------:R-:W-:Y:S01]  /*7280*/  VIMNMX R0, R5, 0x80, PT ;  /* 0x0000008005007848 */ /* 0x000fe20003fe0100 */
[----:B-1----:R-:W-:Y:S01]  /*7290*/  IMAD.MOV.U32 R6, RZ, RZ, R25 ;  /* 0x000000ffff067224 */ /* 0x002fe200078e0019 */
[----:B------:R-:W-:Y:S01]  /*72a0*/  SHF.R.U32.HI R9, RZ, 0x10, R11 ;  /* 0x00000010ff097819 */ /* 0x000fe2000001160b */
[----:B------:R-:W-:Y:S01]  /*72b0*/  IMAD.MOV.U32 R41, RZ, RZ, R26 ;  /* 0x000000ffff297224 */ /* 0x000fe200078e001a */
[----:B------:R-:W-:Y:S01]  /*72c0*/  SHF.R.U64 R44, R24, 0x10, R25 ;  /* 0x00000010182c7819 */ /* 0x000fe20000001219 */
[----:B------:R-:W-:Y:S01]  /*72d0*/  IMAD.MOV.U32 R7, RZ, RZ, R27 ;  /* 0x000000ffff077224 */ /* 0x000fe200078e001b */
[----:B---3--:R-:W1:Y:S01]  /*72e0*/  LDC R3, c[0x0][0x3f4] ;  /* 0x0000fd00ff037b82 */ /* 0x008e620000000800 */
[----:B------:R-:W-:Y:S01]  /*72f0*/  SHF.R.U32.HI R10, RZ, 0x10, R25 ;  /* 0x00000010ff0a7819 */ /* 0x000fe20000011619 */
        /* <DEDUP_REMOVED lines=10> */
[----:B-1----:R-:W-:-:S04]  /*73a0*/  ISETP.GE.AND P0, PT, R16, R3, PT ;  /* 0x000000031000720c */ /* 0x002fc80003f06270 */
[-C--:B------:R-:W-:Y:S02]  /*73b0*/  ISETP.GE.OR P2, PT, R19, R0.reuse, P0 ;  /* 0x000000001300720c */ /* 0x080fe40000746670 */
[----:B------:R-:W-:Y:S02]  /*73c0*/  ISETP.GE.OR P0, PT, R217, R0, P0 ;  /* 0x00000000d900720c */ /* 0x000fe40000706670 */
[----:B------:R-:W-:Y:S01]  /*73d0*/  IADD3 R0, R16, R3, RZ ;  /* 0x0000000310007210 */ /* 0x000fe20007ffe0ff */
[----:B0-----:R-:W-:Y:S10]  /*73e0*/  @!P1 BRA `(.L_x_9950) ;  /* 0x00000104004c9947 */ /* 0x001ff40003800000 */
.L_x_10177:
[----:B------:R-:W-:Y:S05]  /*73f0*/  BSYNC B1 ;  /* 0x0000000000017941 */ /* 0x000fea0003800000 */
.L_x_9949:
[----:B------:R-:W-:Y:S01]  /*7400*/  BSSY B1, `(.L_x_9951) ;  /* 0x0000059000017945 */ /* 0x000fe20003800000 */
[----:B------:R-:W-:-:S03]  /*7410*/  LOP3.LUT R3, R0, 0x38, RZ, 0xc0, !PT ;  /* 0x0000003800037812 */ /* 0x000fc600078ec0ff */
[----:B------:R-:W-:Y:S05]  /*7420*/  @P2 BRA `(.L_x_9952) ;  /* 0x0000000400582947 */ /* 0x000fea0003800000 */
[----:B------:R-:W-:Y:S02]  /*7430*/  IMAD.SHL.U32 R0, R226, 0x40, RZ ;  /* 0x00000040e2007824 */ /* 0x000fe400078e00ff */
[----:B------:R-:W-:Y:S02]  /*7440*/  HADD2.F32 R26, -RZ, R40.H0_H0 ;  /* 0x20000028ff1a7230 */ /* 0x000fe40000004100 */
[----:B------:R-:W-:Y:S01]  /*7450*/  HADD2.F32 R25, -RZ, R38.H0_H0 ;  /* 0x20000026ff197230 */ /* 0x000fe20000004100 */
[----:B------:R-:W-:Y:S01]  /*7460*/  LOP3.LUT R4, R0, 0x1c0, RZ, 0xc0, !PT ;  /* 0x000001c000047812 */ /* 0x000fe200078ec0ff */
[----:B------:R-:W-:-:S03]  /*7470*/  HADD2.F32 R27, -RZ, R44.H0_H0 ;  /* 0x2000002cff1b7230 */ /* 0x000fc60000004100 */
[----:B------:R-:W-:Y:S02]  /*7480*/  LOP3.LUT R0, R4, 0x38, R16, 0xf8, !PT ;  /* 0x0000003804007812 */ /* 0x000fe400078ef810 */
[----:B------:R-:W-:-:S04]  /*7490*/  SHF.R.U32.HI R7, RZ, 0x3, R4 ;  /* 0x00000003ff077819 */ /* 0x000fc80000011604 */
[----:B------:R-:W-:-:S05]  /*74a0*/  LOP3.LUT R0, R0, R7, RZ, 0x3c, !PT ;  /* 0x0000000700007212 */ /* 0x000fca00078e3cff */
[----:B------:R-:W-:Y:S01]  /*74b0*/  IMAD R5, R207, 0x200, R0 ;  /* 0x00000200cf057824 */ /* 0x000fe200078e0200 */
[----:B------:R-:W-:-:S03]  /*74c0*/  LOP3.LUT R0, R7, R3, R4, 0x1e, !PT ;  /* 0x0000000307007212 */ /* 0x000fc600078e1e04 */
[----:B------:R-:W-:Y:S02]  /*74d0*/  IMAD R36, R5, 0x2, R18 ;  /* 0x0000000205247824 */ /* 0x000fe400078e0212 */
[----:B------:R-:W-:-:S03]  /*74e0*/  IMAD R9, R207, 0x200, R0 ;  /* 0x00000200cf097824 */ /* 0x000fc600078e0200 */
[----:B------:R-:W1:Y:S01]  /*74f0*/  LDS.128 R4, [R36+0x18400] ;  /* 0x0184000024047984 */ /* 0x000e620000000c00 */
[----:B------:R-:W-:-:S05]  /*7500*/  IMAD R37, R9, 0x2, R18 ;  /* 0x0000000209257824 */ /* 0x000fca00078e0212 */
[----:B------:R-:W2:Y:S01]  /*7510*/  LDS.128 R8, [R37+0x18400] ;  /* 0x0184000025087984 */ /* 0x000ea20000000c00 */
[--C-:B-1----:R-:W-:Y:S02]  /*7520*/  HADD2.F32 R0, -RZ, R4.reuse.H0_H0 ;  /* 0x20000004ff007230 */ /* 0x102fe40000004100 */
[----:B------:R-:W-:Y:S02]  /*7530*/  HADD2.F32 R4, -RZ, R4.H1_H1 ;  /* 0x30000004ff047230 */ /* 0x000fe40000004100 */
[----:B------:R-:W-:Y:S02]  /*7540*/  HADD2.F32 R12, -RZ, R5.H0_H0 ;  /* 0x20000005ff0c7230 */ /* 0x000fe40000004100 */
[--C-:B--2---:R-:W-:Y:S02]  /*7550*/  HADD2.F32 R15, -RZ, R8.reuse.H0_H0 ;  /* 0x20000008ff0f7230 */ /* 0x104fe40000004100 */
[----:B------:R-:W-:Y:S02]  /*7560*/  HADD2.F32 R8, -RZ, R8.H1_H1 ;  /* 0x30000008ff087230 */ /* 0x000fe40000004100 */
[----:B------:R-:W-:-:S02]  /*7570*/  HADD2.F32 R20, -RZ, R9.H0_H0 ;  /* 0x20000009ff147230 */ /* 0x000fc40000004100 */
[CC--:B------:R-:W-:Y:S01]  /*7580*/  FMUL.FTZ R29, R15.reuse, R26.reuse ;  /* 0x0000001a0f1d7220 */ /* 0x0c0fe20000410000 */
[----:B------:R-:W-:Y:S01]  /*7590*/  FMUL.FTZ R31, R15, R25 ;  /* 0x000000190f1f7220 */ /* 0x000fe20000410000 */
[----:B------:R-:W-:Y:S02]  /*75a0*/  HADD2.F32 R15, -RZ, R42.H0_H0 ;  /* 0x2000002aff0f7230 */ /* 0x000fe40000004100 */
[----:B------:R-:W-:Y:S01]  /*75b0*/  FMUL.FTZ R33, R8, R27 ;  /* 0x0000001b08217220 */ /* 0x000fe20000410000 */
[C---:B------:R-:W-:Y:S01]  /*75c0*/  FFMA.FTZ R30, R0.reuse, R25, -R29 ;  /* 0x00000019001e7223 */ /* 0x040fe2000001081d */
[----:B------:R-:W-:Y:S02]  /*75d0*/  HADD2.F32 R29, -RZ, R40.H1_H1 ;  /* 0x30000028ff1d7230 */ /* 0x000fe40000004100 */
[----:B------:R-:W-:Y:S01]  /*75e0*/  FFMA.FTZ R31, R0, R26, R31 ;  /* 0x0000001a001f7223 */ /* 0x000fe2000001001f */
[----:B------:R-:W-:Y:S02]  /*75f0*/  HADD2.F32 R25, -RZ, R38.H1_H1 ;  /* 0x30000026ff197230 */ /* 0x000fe40000004100 */
[-C--:B------:R-:W-:Y:S01]  /*7600*/  FMUL.FTZ R35, R8, R15.reuse ;  /* 0x0000000f08237220 */ /* 0x080fe20000410000 */
[----:B------:R-:W-:Y:S01]  /*7610*/  FFMA.FTZ R33, R4, R15, -R33 ;  /* 0x0000000f04217223 */ /* 0x000fe20000010821 */
[----:B------:R-:W-:-:S02]  /*7620*/  HADD2.F32 R9, -RZ, R9.H1_H1 ;  /* 0x30000009ff097230 */ /* 0x000fc40000004100 */
        /* <DEDUP_REMOVED lines=18> */
[--C-:B0-----:R-:W-:Y:S02]  /*7750*/  HADD2.F32 R13, -RZ, R6.reuse.H0_H0 ;  /* 0x20000006ff0d7230 */ /* 0x101fe40000004100 */
[----:B------:R-:W-:Y:S01]  /*7760*/  FFMA.FTZ R21, R5, R8, R34 ;  /* 0x0000000805157223 */ /* 0x000fe20000010022 */
[----:B------:R-:W-:Y:S02]  /*7770*/  HADD2.F32 R9, -RZ, R43.H0_H0 ;  /* 0x2000002bff097230 */ /* 0x000fe40000004100 */
[C---:B------:R-:W-:Y:S01]  /*7780*/  FMUL.FTZ R5, R10.reuse, R15 ;  /* 0x0000000f0a057220 */ /* 0x040fe20000410000 */
[----:B------:R-:W-:Y:S02]  /*7790*/  HADD2.F32 R6, -RZ, R6.H1_H1 ;  /* 0x30000006ff067230 */ /* 0x000fe40000004100 */
[C---:B------:R-:W-:Y:S01]  /*77a0*/  FFMA.FTZ R27, R13.reuse, R4, -R0 ;  /* 0x000000040d1b7223 */ /* 0x040fe20000010800 */
[----:B------:R-:W-:Y:S01]  /*77b0*/  FFMA.FTZ R29, R13, R12, R29 ;  /* 0x0000000c0d1d7223 */ /* 0x000fe2000001001d */
[----:B------:R-:W-:Y:S01]  /*77c0*/  FMUL.FTZ R13, R10, R9 ;  /* 0x000000090a0d7220 */ /* 0x000fe20000410000 */
[----:B------:R-:W-:-:S02]  /*77d0*/  HADD2.F32 R24, -RZ, R11.H0_H0 ;  /* 0x2000000bff187230 */ /* 0x000fc40000004100 */
[C---:B------:R-:W-:Y:S01]  /*77e0*/  FFMA.FTZ R10, R6.reuse, R9, -R5 ;  /* 0x00000009060a7223 */ /* 0x040fe20000010805 */
[----:B------:R-:W-:Y:S02]  /*77f0*/  HADD2.F32 R9, -RZ, R41.H1_H1 ;  /* 0x30000029ff097230 */ /* 0x000fe40000004100 */
[----:B------:R-:W-:Y:S01]  /*7800*/  FFMA.FTZ R12, R6, R15, R13 ;  /* 0x0000000f060c7223 */ /* 0x000fe2000001000d */
[----:B------:R-:W-:Y:S01]  /*7810*/  HADD2.F32 R11, -RZ, R11.H1_H1 ;  /* 0x3000000bff0b7230 */ /* 0x000fe20000004100 */
[----:B------:R-:W-:Y:S01]  /*7820*/  F2FP.F16.F32.PACK_AB R8, R20, R31 ;  /* 0x0000001f1408723e */ /* 0x000fe200000000ff */
[----:B------:R-:W-:Y:S02]  /*7830*/  HADD2.F32 R5, -RZ, R39.H1_H1 ;  /* 0x30000027ff057230 */ /* 0x000fe40000004100 */
[----:B------:R-:W-:Y:S01]  /*7840*/  FMUL.FTZ R13, R24, R9 ;  /* 0x00000009180d7220 */ /* 0x000fe20000410000 */
[----:B------:R-:W-:Y:S02]  /*7850*/  HADD2.F32 R4, -RZ, R45.H1_H1 ;  /* 0x3000002dff047230 */ /* 0x000fe40000004100 */
[----:B------:R-:W-:-:S02]  /*7860*/  HADD2.F32 R0, -RZ, R43.H1_H1 ;  /* 0x3000002bff007230 */ /* 0x000fc40000004100 */
[-C--:B------:R-:W-:Y:S01]  /*7870*/  FMUL.FTZ R24, R24, R5.reuse ;  /* 0x0000000518187220 */ /* 0x080fe20000410000 */
        /* <DEDUP_REMOVED lines=17> */
.L_x_9952:
[----:B------:R-:W-:Y:S05]  /*7990*/  BSYNC B1 ;  /* 0x0000000000017941 */ /* 0x000fea0003800000 */
.L_x_9951:
[----:B------:R-:W-:Y:S05]  /*79a0*/  @P0 BRA `(.L_x_9943) ;  /* 0x0000000400400947 */ /* 0x000fea0003800000 */
[--C-:B------:R-:W-:Y:S01]  /*79b0*/  SHF.R.U32.HI R0, RZ, 0x3, R206.reuse ;  /* 0x00000003ff007819 */ /* 0x100fe200000116ce */
[----:B-1----:R-:W1:Y:S01]  /*79c0*/  LDS.128 R4, [R233+0x18400] ;  /* 0x01840000e9047984 */ /* 0x002e620000000c00 */
[----:B------:R-:W-:Y:S02]  /*79d0*/  HADD2.F32 R30, -RZ, R40.H0_H0 ;  /* 0x20000028ff1e7230 */ /* 0x000fe40000004100 */
[----:B------:R-:W-:Y:S01]  /*79e0*/  LOP3.LUT R3, R0, R3, R206, 0x1e, !PT ;  /* 0x0000000300037212 */ /* 0x000fe200078e1ece */
[----:B------:R-:W-:Y:S02]  /*79f0*/  HADD2.F32 R26, -RZ, R38.H0_H0 ;  /* 0x20000026ff1a7230 */ /* 0x000fe40000004100 */
[----:B------:R-:W-:Y:S02]  /*7a00*/  HADD2.F32 R32, -RZ, R44.H0_H0 ;  /* 0x2000002cff207230 */ /* 0x000fe40000004100 */
[----:B------:R-:W-:Y:S02]  /*7a10*/  IMAD.IADD R3, R208, 0x1, R3 ;  /* 0x00000001d0037824 */ /* 0x000fe400078e0203 */
[----:B------:R-:W-:-:S02]  /*7a20*/  HADD2.F32 R34, -RZ, R40.H1_H1 ;  /* 0x30000028ff227230 */ /* 0x000fc40000004100 */
[----:B------:R-:W-:Y:S02]  /*7a30*/  IMAD R3, R3, 0x2, R18 ;  /* 0x0000000203037824 */ /* 0x000fe400078e0212 */
[----:B------:R-:W-:Y:S02]  /*7a40*/  HADD2.F32 R35, -RZ, R44.H1_H1 ;  /* 0x3000002cff237230 */ /* 0x000fe40000004100 */
[----:B------:R-:W-:Y:S01]  /*7a50*/  HADD2.F32 R37, -RZ, R41.H0_H0 ;  /* 0x20000029ff257230 */ /* 0x000fe20000004100 */
[----:B------:R-:W2:Y:S01]  /*7a60*/  LDS.128 R8, [R3+0x18400] ;  /* 0x0184000003087984 */ /* 0x000ea20000000c00 */
[----:B------:R-:W-:Y:S02]  /*7a70*/  HADD2.F32 R33, -RZ, R39.H0_H0 ;  /* 0x20000027ff217230 */ /* 0x000fe40000004100 */
[--C-:B-1----:R-:W-:Y:S02]  /*7a80*/  HADD2.F32 R0, -RZ, R4.reuse.H0_H0 ;  /* 0x20000004ff007230 */ /* 0x102fe40000004100 */
[----:B------:R-:W-:-:S02]  /*7a90*/  HADD2.F32 R4, -RZ, R4.H1_H1 ;  /* 0x30000004ff047230 */ /* 0x000fc40000004100 */
[--C-:B------:R-:W-:Y:S02]  /*7aa0*/  HADD2.F32 R12, -RZ, R5.reuse.H0_H0 ;  /* 0x20000005ff0c7230 */ /* 0x100fe40000004100 */
[----:B------:R-:W-:Y:S02]  /*7ab0*/  HADD2.F32 R5, -RZ, R5.H1_H1 ;  /* 0x30000005ff057230 */ /* 0x000fe40000004100 */
[--C-:B0-----:R-:W-:Y:S02]  /*7ac0*/  HADD2.F32 R13, -RZ, R6.reuse.H0_H0 ;  /* 0x20000006ff0d7230 */ /* 0x101fe40000004100 */
[----:B------:R-:W-:Y:S02]  /*7ad0*/  HADD2.F32 R6, -RZ, R6.H1_H1 ;  /* 0x30000006ff067230 */ /* 0x000fe40000004100 */
[--C-:B------:R-:W-:Y:S02]  /*7ae0*/  HADD2.F32 R14, -RZ, R7.reuse.H0_H0 ;  /* 0x20000007ff0e7230 */ /* 0x100fe40000004100 */
[----:B------:R-:W-:-:S02]  /*7af0*/  HADD2.F32 R7, -RZ, R7.H1_H1 ;  /* 0x30000007ff077230 */ /* 0x000fc40000004100 */
[--C-:B--2---:R-:W-:Y:S02]  /*7b00*/  HADD2.F32 R15, -RZ, R8.reuse.H0_H0 ;  /* 0x20000008ff0f7230 */ /* 0x104fe40000004100 */
        /* <DEDUP_REMOVED lines=58> */
.L_x_9943:
[----:B------:R-:W-:Y:S05]  /*7eb0*/  BSYNC B0 ;  /* 0x0000000000007941 */ /* 0x000fea0003800000 */
.L_x_9932:
        /* <DEDUP_REMOVED lines=8> */
.L_x_9929:
[----:B--23--:R-:W2:Y:S01]  /*7f40*/  S2R R0, SR_TID.X ;  /* 0x0000000000007919 */ /* 0x00cea20000002100 */
[----:B------:R-:W-:Y:S01]  /*7f50*/  ISETP.NE.AND P0, PT, R203, 0x3, PT ;  /* 0x00000003cb00780c */ /* 0x000fe20003f05270 */
[----:B------:R-:W-:Y:S05]  /*7f60*/  WARPSYNC.ALL ;  /* 0x0000000000007948 */ /* 0x000fea0003800000 */
[----:B--2---:R-:W-:-:S05]  /*7f70*/  SHF.R.U32.HI R0, RZ, 0x7, R0 ;  /* 0x00000007ff007819 */ /* 0x004fca0000011600 */
[----:B0-----:R-:W-:-:S05]  /*7f80*/  VIADD R15, R0, 0x8 ;  /* 0x00000008000f7836 */ /* 0x001fca0000000000 */
[----:B------:R0:W-:Y:S06]  /*7f90*/  BAR.SYNC.DEFER_BLOCKING R15, 0x100 ;  /* 0x0004000f0000751d */ /* 0x0001ec0000010000 */
[----:B------:R-:W-:Y:S05]  /*7fa0*/  @!P0 BRA `(.L_x_9953) ;  /* 0x0000000000048947 */ /* 0x000fea0003800000 */
[----:B------:R-:W-:Y:S01]  /*7fb0*/  BPT.TRAP 0x1 ;  /* 0x000000040000795c */ /* 0x000fe20000300000 */
.L_x_9953:
[----:B------:R-:W-:Y:S02]  /*7fc0*/  LEA R14, R200, R18, 0x3 ;  /* 0x00000012c80e7211 */ /* 0x000fe400078e18ff */
[----:B------:R-:W-:-:S04]  /*7fd0*/  SHF.L.U32 R13, R204, 0x1f, RZ ;  /* 0x0000001fcc0d7819 */ /* 0x000fc800000006ff */
[----:B------:R2:W3:Y:S01]  /*7fe0*/  SYNCS.PHASECHK.TRANS64.TRYWAIT P1, [R14+URZ+0x22830], R13 ;  /* 0x0228300d0e0075a7 */ /* 0x0004e2000802017f */
[----:B------:R-:W-:Y:S05]  /*7ff0*/  @!P0 BRA `(.L_x_9954) ;  /* 0x0000000000048947 */ /* 0x000fea0003800000 */
[----:B------:R-:W-:Y:S01]  /*8000*/  BPT.TRAP 0x1 ;  /* 0x000000040000795c */ /* 0x000fe20000300000 */
.L_x_9954:
[----:B------:R-:W-:Y:S01]  /*8010*/  VIADD R0, R18, 0x1c400 ;  /* 0x0001c40012007836 */ /* 0x000fe20000000000 */
[----:B-1----:R-:W-:Y:S01]  /*8020*/  LOP3.LUT R4, R28, 0x10000, RZ, 0xfc, !PT ;  /* 0x000100001c047812 */ /* 0x002fe200078efcff */
[----:B------:R-:W-:-:S03]  /*8030*/  IMAD.MOV.U32 R5, RZ, RZ, 0x40000040 ;  /* 0x40000040ff057424 */ /* 0x000fc600078e00ff */
[----:B------:R-:W-:-:S04]  /*8040*/  SHF.R.U32.HI R0, RZ, 0x4, R0 ;  /* 0x00000004ff007819 */ /* 0x000fc80000011600 */
[----:B------:R-:W-:-:S04]  /*8050*/  LOP3.LUT R0, R0, 0x3fff, RZ, 0xc0, !PT ;  /* 0x00003fff00007812 */ /* 0x000fc800078ec0ff */
[----:B------:R-:W-:Y:S01]  /*8060*/  LOP3.LUT R0, R0, 0x10000, RZ, 0xfc, !PT ;  /* 0x0001000000007812 */ /* 0x000fe200078efcff */
[----:B---3--:R-:W-:Y:S06]  /*8070*/  @P1 BRA `(.L_x_9955) ;  /* 0x0000000000081947 */ /* 0x008fec0003800000 */
[----:B------:R-:W1:Y:S02]  /*8080*/  SYNCS.PHASECHK.TRANS64.TRYWAIT P1, [R14+URZ+0x22830], R13 ;  /* 0x0228300d0e0075a7 */ /* 0x000e64000802017f */
[----:B-1----:R-:W-:Y:S05]  /*8090*/  @!P1 BRA `(.L_x_9956) ;  /* 0x000000f800349947 */ /* 0x002fea0003800000 */
.L_x_9955:
[----:B------:R-:W-:Y:S01]  /*80a0*/  IMAD R20, R200, 0x300, R0 ;  /* 0x00000300c8147824 */ /* 0x000fe200078e0200 */
        /* <DEDUP_REMOVED lines=10> */
[----:B------:R-:W3:Y:S01]  /*8150*/  S2R R72, SR_TID.X ;  /* 0x0000000000487919 */ /* 0x000ee20000002100 */
[----:B------:R-:W-:-:S02]  /*8160*/  IMAD.MOV.U32 R7, RZ, RZ, 0x40000040 ;  /* 0x40000040ff077424 */ /* 0x000fc400078e00ff */
[----:B------:R-:W-:Y:S02]  /*8170*/  VIADD R8, R4, 0x4 ;  /* 0x0000000404087836 */ /* 0x000fe40000000000 */
[----:B------:R-:W-:Y:S02]  /*8180*/  IMAD.MOV.U32 R9, RZ, RZ, 0x40000040 ;  /* 0x40000040ff097424 */ /* 0x000fe400078e00ff */
[----:B------:R-:W-:-:S04]  /*8190*/  IMAD.MOV.U32 R21, RZ, RZ, 0x40000040 ;  /* 0x40000040ff157424 */ /* 0x000fc800078e00ff */
[----:B------:R-:W-:Y:S01]  /*81a0*/  HGMMA.64x96x16.F32 R24, gdesc[UR4], RZ, !UPT, gsb0 ;  /* 0x01600000041879f0 */ /* 0x000fe2000c0008ff */
[----:B------:R-:W-:Y:S02]  /*81b0*/  R2UR UR4, R10 ;  /* 0x000000000a0472ca */ /* 0x000fe400000e0000 */
[----:B------:R-:W-:Y:S02]  /*81c0*/  R2UR UR5, R11 ;  /* 0x000000000b0572ca */ /* 0x000fe400000e0000 */
[----:B------:R-:W-:Y:S02]  /*81d0*/  R2UR UR6, R6 ;  /* 0x00000000060672ca */ /* 0x000fe400000e0000 */
[----:B------:R-:W-:Y:S01]  /*81e0*/  R2UR UR7, R7 ;  /* 0x00000000070772ca */ /* 0x000fe200000e0000 */
[----:B------:R-:W-:Y:S01]  /*81f0*/  IMAD.MOV.U32 R7, RZ, RZ, 0x40000040 ;  /* 0x40000040ff077424 */ /* 0x000fe200078e00ff */
[C---:B------:R-:W-:Y:S01]  /*8200*/  IADD3 R6, R20.reuse, 0x4, RZ ;  /* 0x0000000414067810 */ /* 0x040fe20007ffe0ff */
[----:B------:R-:W-:Y:S01]  /*8210*/  VIADD R20, R20, 0x6 ;  /* 0x0000000614147836 */ /* 0x000fe20000000000 */
[----:B---3--:R-:W-:Y:S01]  /*8220*/  LOP3.LUT R72, R72, 0x7f, RZ, 0xc0, !PT ;  /* 0x0000007f48487812 */ /* 0x008fe200078ec0ff */
[----:B------:R-:W-:-:S02]  /*8230*/  WARPGROUP.DEPBAR.LE gsb0, 0x0 ;  /* 0x00008000000079c5 */ /* 0x000fc40000010000 */
[----:B------:R-:W-:-:S06]  /*8240*/  WARPGROUP.ARRIVE ;  /* 0x00000000000079c5 */ /* 0x000fcc0000000000 */
[----:B------:R-:W-:Y:S01]  /*8250*/  HGMMA.64x96x16.F32 R24, gdesc[UR4], R24, gsb0 ;  /* 0x01600000041879f0 */ /* 0x000fe20008000818 */
        /* <DEDUP_REMOVED lines=8> */
[----:B------:R-:W-:Y:S01]  /*82e0*/  HGMMA.64x96x16.F32 R24, gdesc[UR4], R24, gsb0 ;  /* 0x01600000041879f0 */ /* 0x000fe20008000818 */
[----:B------:R-:W-:Y:S02]  /*82f0*/  R2UR UR4, R6 ;  /* 0x00000000060472ca */ /* 0x000fe400000e0000 */
[----:B------:R-:W-:Y:S02]  /*8300*/  R2UR UR5, R7 ;  /* 0x00000000070572ca */ /* 0x000fe400000e0000 */
[----:B------:R-:W-:Y:S01]  /*8310*/  R2UR UR6, R20 ;  /* 0x00000000140672ca */ /* 0x000fe200000e0000 */
[----:B------:R-:W-:Y:S01]  /*8320*/  IMAD R20, R177, -0x60, R176 ;  /* 0xffffffa0b1147824 */ /* 0x000fe200078e02b0 */
[----:B------:R-:W-:-:S03]  /*8330*/  R2UR UR7, R21 ;  /* 0x00000000150772ca */ /* 0x000fc600000e0000 */
[----:B------:R-:W-:-:S04]  /*8340*/  VIADD R21, R20, 0x60 ;  /* 0x0000006014157836 */ /* 0x000fc80000000000 */
[----:B------:R-:W-:-:S05]  /*8350*/  IMAD R21, R236, -0x2, R21 ;  /* 0xfffffffeec157824 */ /* 0x000fca00078e0215 */
[C---:B------:R-:W-:Y:S02]  /*8360*/  ISETP.GT.AND P2, PT, R21.reuse, RZ, PT ;  /* 0x000000ff1500720c */ /* 0x040fe40003f44270 */
[C---:B------:R-:W-:Y:S02]  /*8370*/  ISETP.GT.AND P3, PT, R21.reuse, 0x1, PT ;  /* 0x000000011500780c */ /* 0x040fe40003f64270 */
[C---:B------:R-:W-:Y:S02]  /*8380*/  ISETP.GT.AND P4, PT, R21.reuse, 0x8, PT ;  /* 0x000000081500780c */ /* 0x040fe40003f84270 */
[C---:B------:R-:W-:Y:S02]  /*8390*/  ISETP.GT.AND P5, PT, R21.reuse, 0x9, PT ;  /* 0x000000091500780c */ /* 0x040fe40003fa4270 */
[----:B------:R-:W-:Y:S01]  /*83a0*/  ISETP.GT.AND P1, PT, R21, 0x10, PT ;  /* 0x000000101500780c */ /* 0x000fe20003f24270 */
[----:B------:R-:W-:Y:S02]  /*83b0*/  WARPGROUP.DEPBAR.LE gsb0, 0x0 ;  /* 0x00008000000079c5 */ /* 0x000fe40000010000 */
[----:B------:R-:W-:-:S06]  /*83c0*/  WARPGROUP.ARRIVE ;  /* 0x00000000000079c5 */ /* 0x000fcc0000000000 */
[----:B------:R-:W-:Y:S01]  /*83d0*/  HGMMA.64x96x16.F32 R24, gdesc[UR4], R24, gsb0 ;  /* 0x01600000041879f0 */ /* 0x000fe20008000818 */
        /* <DEDUP_REMOVED lines=67> */
[----:B0-----:R-:W-:Y:S01]  /*8810*/  FSEL R79, R32, -INF , P1 ;  /* 0xff800000204f7808 */ /* 0x001fe20000800000 */
[----:B------:R-:W-:Y:S01]  /*8820*/  FMUL.FTZ R70, R70, UR4 ;  /* 0x0000000446467c20 */ /* 0x000fe20008410000 */
[----:B------:R-:W-:-:S02]  /*8830*/  FMUL.FTZ R71, R71, UR4 ;  /* 0x0000000447477c20 */ /* 0x000fc40008410000 */
        /* <DEDUP_REMOVED lines=106> */
[----:B------:R-:W-:Y:S01]  /*8ee0*/  MUFU.TANH R66, R66 ;  /* 0x0000004200427308 */ /* 0x000fe20000002400 */
[----:B0-----:R-:W-:-:S04]  /*8ef0*/  FSEL R115, R68, -INF , P4 ;  /* 0xff80000044737808 */ /* 0x001fc80002000000 */
[----:B------:R-:W-:-:S03]  /*8f00*/  FMNMX.FTZ R20, R115, R20, !PT ;  /* 0x0000001473147209 */ /* 0x000fc60007810000 */
[----:B------:R-:W0:Y:S01]  /*8f10*/  MUFU.TANH R67, R67 ;  /* 0x0000004300437308 */ /* 0x000e220000002400 */
[----:B---3--:R-:W-:-:S04]  /*8f20*/  FSEL R117, R69, -INF , P5 ;  /* 0xff80000045757808 */ /* 0x008fc80002800000 */
[----:B------:R-:W-:-:S03]  /*8f30*/  FMNMX.FTZ R26, R117, R20, !PT ;  /* 0x00000014751a7209 */ /* 0x000fc60007810000 */
[----:B------:R-:W-:Y:S02]  /*8f40*/  MUFU.TANH R70, R70 ;  /* 0x0000004600467308 */ /* 0x000fe40000002400 */
[----:B------:R-:W3:Y:S06]  /*8f50*/  SHFL.BFLY PT, R21, R26, 0x2, 0x1f ;  /* 0x0c401f001a157f89 */ /* 0x000eec00000e0000 */
[----:B------:R-:W4:Y:S01]  /*8f60*/  MUFU.TANH R71, R71 ;  /* 0x0000004700477308 */ /* 0x000f220000002400 */
[----:B0-----:R-:W-:Y:S02]  /*8f70*/  FSEL R67, R67, -INF , P3 ;  /* 0xff80000043437808 */ /* 0x001fe40001800000 */
[----:B----4-:R-:W-:-:S02]  /*8f80*/  FSEL R71, R71, -INF , P5 ;  /* 0xff80000047477808 */ /* 0x010fc40002800000 */
[----:B---3--:R-:W-:Y:S02]  /*8f90*/  FMNMX.FTZ R28, R26, R21, !PT ;  /* 0x000000151a1c7209 */ /* 0x008fe40007810000 */
        /* <DEDUP_REMOVED lines=12> */
[----:B------:R-:W-:-:S04]  /*9060*/  FMNMX.FTZ R26, R39, R26, !PT ;  /* 0x0000001a271a7209 */ /* 0x000fc80007810000 */
[----:B------:R-:W-:Y:S02]  /*9070*/  FMNMX.FTZ R26, R41, R26, !PT ;  /* 0x0000001a291a7209 */ /* 0x000fe40007810000 */
[----:B------:R-:W-:Y:S02]  /*9080*/  FSEL R30, R20, RZ, P6 ;  /* 0x000000ff141e7208 */ /* 0x000fe40003000000 */
[----:B------:R-:W-:Y:S01]  /*9090*/  FMNMX.FTZ R26, R43, R26, !PT ;  /* 0x0000001a2b1a7209 */ /* 0x000fe20007810000 */
[----:B------:R0:W3:Y:S02]  /*90a0*/  MUFU.TANH R20, R63 ;  /* 0x0000003f00147308 */ /* 0x0000e40000002400 */
[--C-:B------:R-:W-:Y:S01]  /*90b0*/  FFMA.FTZ R152, R73, R180, -R30.reuse ;  /* 0x000000b449987223 */ /* 0x100fe2000001081e */
[----:B------:R-:W-:Y:S01]  /*90c0*/  FMNMX.FTZ R26, R45, R26, !PT ;  /* 0x0000001a2d1a7209 */ /* 0x000fe20007810000 */
[-CC-:B------:R-:W-:Y:S01]  /*90d0*/  FFMA.FTZ R154, R75, R180.reuse, -R30.reuse ;  /* 0x000000b44b9a7223 */ /* 0x180fe2000001081e */
[----:B------:R-:W-:Y:S01]  /*90e0*/  FSEL R73, R66, -INF , P2 ;  /* 0xff80000042497808 */ /* 0x000fe20001000000 */
[--C-:B------:R-:W-:Y:S01]  /*90f0*/  FFMA.FTZ R61, R77, R180, -R30.reuse ;  /* 0x000000b44d3d7223 */ /* 0x100fe2000001081e */
[----:B------:R-:W-:Y:S01]  /*9100*/  FMNMX.FTZ R26, R47, R26, !PT ;  /* 0x0000001a2f1a7209 */ /* 0x000fe20007810000 */
[--C-:B------:R-:W-:Y:S01]  /*9110*/  FFMA.FTZ R59, R24, R180, -R30.reuse ;  /* 0x000000b4183b7223 */ /* 0x100fe2000001081e */
[----:B------:R-:W-:Y:S01]  /*9120*/  FSEL R75, R70, -INF , P4 ;  /* 0xff800000464b7808 */ /* 0x000fe20002000000 */
[----:B------:R-:W-:Y:S01]  /*9130*/  MUFU.EX2 R152, R152 ;  /* 0x0000009800987308 */ /* 0x000fe20000000800 */
[----:B------:R-:W-:Y:S01]  /*9140*/  FMNMX.FTZ R26, R49, R26, !PT ;  /* 0x0000001a311a7209 */ /* 0x000fe20007810000 */
[-CC-:B------:R-:W-:Y:S01]  /*9150*/  FFMA.FTZ R156, R79, R180.reuse, -R30.reuse ;  /* 0x000000b44f9c7223 */ /* 0x180fe2000001081e */
[-CC-:B0-----:R-:W-:Y:S01]  /*9160*/  FFMA.FTZ R63, R81, R180.reuse, -R30.reuse ;  /* 0x000000b4513f7223 */ /* 0x181fe2000001081e */
[--C-:B------:R-:W-:Y:S01]  /*9170*/  FFMA.FTZ R158, R83, R180, -R30.reuse ;  /* 0x000000b4539e7223 */ /* 0x100fe2000001081e */
[----:B------:R-:W-:Y:S01]  /*9180*/  FMNMX.FTZ R26, R51, R26, !PT ;  /* 0x0000001a331a7209 */ /* 0x000fe20007810000 */
[--C-:B------:R-:W-:Y:S01]  /*9190*/  FFMA.FTZ R65, R85, R180, -R30.reuse ;  /* 0x000000b455417223 */ /* 0x100fe2000001081e */
[----:B---3--:R-:W-:Y:S01]  /*91a0*/  FSEL R69, R20, -INF , P1 ;  /* 0xff80000014457808 */ /* 0x008fe20000800000 */
[----:B------:R-:W0:Y:S01]  /*91b0*/  MUFU.EX2 R59, R59 ;  /* 0x0000003b003b7308 */ /* 0x000e220000000800 */
[----:B------:R-:W-:Y:S01]  /*91c0*/  FMNMX.FTZ R26, R53, R26, !PT ;  /* 0x0000001a351a7209 */ /* 0x000fe20007810000 */
[-CC-:B------:R-:W-:Y:S01]  /*91d0*/  FFMA.FTZ R160, R87, R180.reuse, -R30.reuse ;  /* 0x000000b457a07223 */ /* 0x180fe2000001081e */
[-CC-:B------:R-:W-:Y:S01]  /*91e0*/  FFMA.FTZ R89, R89, R180.reuse, -R30.reuse ;  /* 0x000000b459597223 */ /* 0x180fe2000001081e */
[--C-:B------:R-:W-:Y:S01]  /*91f0*/  FFMA.FTZ R91, R91, R180, -R30.reuse ;  /* 0x000000b45b5b7223 */ /* 0x100fe2000001081e */
[----:B------:R-:W-:Y:S01]  /*9200*/  FMNMX.FTZ R26, R55, R26, !PT ;  /* 0x0000001a371a7209 */ /* 0x000fe20007810000 */
[-CC-:B------:R-:W-:Y:S01]  /*9210*/  FFMA.FTZ R93, R93, R180.reuse, -R30.reuse ;  /* 0x000000b45d5d7223 */ /* 0x180fe2000001081e */
[--C-:B------:R-:W-:Y:S01]  /*9220*/  FFMA.FTZ R95, R95, R180, -R30.reuse ;  /* 0x000000b45f5f7223 */ /* 0x100fe2000001081e */
[----:B------:R-:W3:Y:S01]  /*9230*/  MUFU.EX2 R154, R154 ;  /* 0x0000009a009a7308 */ /* 0x000ee20000000800 */
[----:B------:R-:W-:Y:S01]  /*9240*/  FMNMX.FTZ R26, R57, R26, !PT ;  /* 0x0000001a391a7209 */ /* 0x000fe20007810000 */
[-CC-:B------:R-:W-:Y:S01]  /*9250*/  FFMA.FTZ R97, R97, R180.reuse, -R30.reuse ;  /* 0x000000b461617223 */ /* 0x180fe2000001081e */
[-CC-:B------:R-:W-:Y:S01]  /*9260*/  FFMA.FTZ R99, R99, R180.reuse, -R30.reuse ;  /* 0x000000b463637223 */ /* 0x180fe2000001081e */
[--C-:B------:R-:W-:Y:S01]  /*9270*/  FFMA.FTZ R101, R101, R180, -R30.reuse ;  /* 0x000000b465657223 */ /* 0x100fe2000001081e */
[----:B------:R-:W-:Y:S01]  /*9280*/  FMNMX.FTZ R26, R69, R26, !PT ;  /* 0x0000001a451a7209 */ /* 0x000fe20007810000 */
[-CC-:B------:R-:W-:Y:S01]  /*9290*/  FFMA.FTZ R103, R103, R180.reuse, -R30.reuse ;  /* 0x000000b467677223 */ /* 0x180fe2000001081e */
[--C-:B------:R-:W-:Y:S01]  /*92a0*/  FFMA.FTZ R105, R105, R180, -R30.reuse ;  /* 0x000000b469697223 */ /* 0x100fe2000001081e */
[----:B------:R-:W4:Y:S01]  /*92b0*/  MUFU.EX2 R61, R61 ;  /* 0x0000003d003d7308 */ /* 0x000f220000000800 */
[----:B------:R-:W-:Y:S01]  /*92c0*/  FMNMX.FTZ R26, R73, R26, !PT ;  /* 0x0000001a491a7209 */ /* 0x000fe20007810000 */
[-CC-:B------:R-:W-:Y:S01]  /*92d0*/  FFMA.FTZ R107, R107, R180.reuse, -R30.reuse ;  /* 0x000000b46b6b7223 */ /* 0x180fe2000001081e */
[-CC-:B------:R-:W-:Y:S01]  /*92e0*/  FFMA.FTZ R109, R109, R180.reuse, -R30.reuse ;  /* 0x000000b46d6d7223 */ /* 0x180fe2000001081e */
[--C-:B------:R-:W-:Y:S01]  /*92f0*/  FFMA.FTZ R111, R111, R180, -R30.reuse ;  /* 0x000000b46f6f7223 */ /* 0x100fe2000001081e */
[----:B------:R-:W-:Y:S01]  /*9300*/  FMNMX.FTZ R26, R67, R26, !PT ;  /* 0x0000001a431a7209 */ /* 0x000fe20007810000 */
[-CC-:B------:R-:W-:Y:S01]  /*9310*/  FFMA.FTZ R113, R113, R180.reuse, -R30.reuse ;  /* 0x000000b471717223 */ /* 0x180fe2000001081e */
[--C-:B------:R-:W-:Y:S01]  /*9320*/  FFMA.FTZ R115, R115, R180, -R30.reuse ;  /* 0x000000b473737223 */ /* 0x100fe2000001081e */
[----:B------:R-:W1:Y:S01]  /*9330*/  MUFU.EX2 R156, R156 ;  /* 0x0000009c009c7308 */ /* 0x000e620000000800 */
[----:B------:R-:W-:Y:S01]  /*9340*/  FMNMX.FTZ R26, R75, R26, !PT ;  /* 0x0000001a4b1a7209 */ /* 0x000fe20007810000 */
[----:B------:R-:W-:-:S03]  /*9350*/  FFMA.FTZ R30, R117, R180, -R30 ;  /* 0x000000b4751e7223 */ /* 0x000fc6000001081e */
[----:B------:R-:W-:-:S03]  /*9360*/  FMNMX.FTZ R26, R71, R26, !PT ;  /* 0x0000001a471a7209 */ /* 0x000fc60007810000 */
[----:B------:R-:W-:Y:S02]  /*9370*/  MUFU.EX2 R63, R63 ;  /* 0x0000003f003f7308 */ /* 0x000fe40000000800 */
[----:B------:R-:W2:Y:S06]  /*9380*/  SHFL.BFLY PT, R77, R26, 0x2, 0x1f ;  /* 0x0c401f001a4d7f89 */ /* 0x000eac00000e0000 */
        /* <DEDUP_REMOVED lines=8> */
[----:B--2---:R-:W-:-:S07]  /*9410*/  FMNMX.FTZ R178, R77, R178, !PT ;  /* 0x000000b24db27209 */ /* 0x004fce0007810000 */
[----:B------:R-:W-:Y:S01]  /*9420*/  MUFU.EX2 R95, R95 ;  /* 0x0000005f005f7308 */ /* 0x000fe20000000800 */
[C---:B------:R-:W-:Y:S01]  /*9430*/  FSETP.NEU.FTZ.AND P1, PT, R178.reuse, -INF , PT ;  /* 0xff800000b200780b */ /* 0x040fe20003f3d000 */
[----:B------:R-:W-:-:S06]  /*9440*/  FMUL.FTZ R20, R178, R180 ;  /* 0x000000b4b2147220 */ /* 0x000fcc0000410000 */
[----:B------:R-:W-:Y:S01]  /*9450*/  MUFU.EX2 R164, R97 ;  /* 0x0000006100a47308 */ /* 0x000fe20000000800 */
[----:B------:R-:W-:Y:S02]  /*9460*/  FSEL R20, R20, RZ, P1 ;  /* 0x000000ff14147208 */ /* 0x000fe40000800000 */
[----:B------:R-:W-:Y:S02]  /*9470*/  ISETP.NE.AND P1, PT, R72, RZ, PT ;  /* 0x000000ff4800720c */ /* 0x000fe40003f25270 */
[----:B------:R-:W2:Y:S01]  /*9480*/  S2R R72, SR_TID.X ;  /* 0x0000000000487919 */ /* 0x000ea20000002100 */
        /* <DEDUP_REMOVED lines=26> */
[----:B-1----:R-:W-:Y:S01]  /*9630*/  FADD.FTZ R40, R156, R3 ;  /* 0x000000039c287221 */ /* 0x002fe20000010000 */
[-CC-:B------:R-:W-:Y:S01]  /*9640*/  FFMA.FTZ R73, R73, R180.reuse, -R20.reuse ;  /* 0x000000b449497223 */ /* 0x180fe20000010814 */
[-C--:B------:R-:W-:Y:S01]  /*9650*/  FFMA.FTZ R67, R67, R180.reuse, -R20 ;  /* 0x000000b443437223 */ /* 0x080fe20000010814 */
[----:B------:R1:W3:Y:S01]  /*9660*/  MUFU.EX2 R24, R27 ;  /* 0x0000001b00187308 */ /* 0x0002e20000000800 */
[----:B--2---:R-:W-:Y:S01]  /*9670*/  FADD.FTZ R38, R153, R12 ;  /* 0x0000000c99267221 */ /* 0x004fe20000010000 */
[----:B------:R-:W-:Y:S01]  /*9680*/  SHF.R.U32.HI R72, RZ, 0x7, R72 ;  /* 0x00000007ff487819 */ /* 0x000fe20000011648 */
[-CC-:B------:R-:W-:Y:S01]  /*9690*/  FFMA.FTZ R75, R75, R180.reuse, -R20.reuse ;  /* 0x000000b44b4b7223 */ /* 0x180fe20000010814 */
[----:B------:R-:W-:Y:S01]  /*96a0*/  FFMA.FTZ R71, R71, R180, -R20 ;  /* 0x000000b447477223 */ /* 0x000fe20000010814 */
[----:B------:R-:W-:-:S02]  /*96b0*/  F2FP.F16.F32.PACK_AB R153, R12, R153 ;  /* 0x000000990c99723e */ /* 0x000fc400000000ff */
[----:B------:R-:W-:Y:S01]  /*96c0*/  IADD3 R179, -R72, 0xb, RZ ;  /* 0x0000000b48b37810 */ /* 0x000fe20007ffe1ff */
[----:B------:R-:W2:Y:S01]  /*96d0*/  MUFU.EX2 R29, R29 ;  /* 0x0000001d001d7308 */ /* 0x000ea20000000800 */
[----:B-1----:R-:W-:Y:S01]  /*96e0*/  FADD.FTZ R27, R63, R40 ;  /* 0x000000283f1b7221 */ /* 0x002fe20000010000 */
[----:B0-----:R-:W-:Y:S01]  /*96f0*/  FADD.FTZ R3, R25, R38 ;  /* 0x0000002619037221 */ /* 0x001fe20000010000 */
[----:B------:R-:W-:Y:S02]  /*9700*/  F2FP.F16.F32.PACK_AB R152, R59, R152 ;  /* 0x000000983b98723e */ /* 0x000fe400000000ff */
[----:B------:R-:W-:Y:S01]  /*9710*/  FADD.FTZ R38, R158, R27 ;  /* 0x0000001b9e267221 */ /* 0x000fe20000010000 */
[----:B------:R-:W-:Y:S02]  /*9720*/  F2FP.F16.F32.PACK_AB R154, R61, R154 ;  /* 0x0000009a3d9a723e */ /* 0x000fe400000000ff */
[----:B------:R0:W1:Y:S01]  /*9730*/  MUFU.EX2 R26, R31 ;  /* 0x0000001f001a7308 */ /* 0x0000620000000800 */
[----:B---3--:R-:W-:Y:S01]  /*9740*/  FADD.FTZ R40, R24, R3 ;  /* 0x0000000318287221 */ /* 0x008fe20000010000 */
[----:B------:R-:W-:-:S02]  /*9750*/  @!P1 IADD3 R3, R14, 0x22840, RZ ;  /* 0x000228400e039810 */ /* 0x000fc40007ffe0ff */
[----:B------:R-:W-:Y:S02]  /*9760*/  F2FP.F16.F32.PACK_AB R155, R24, R25 ;  /* 0x00000019189b723e */ /* 0x000fe400000000ff */
[----:B------:R-:W-:Y:S01]  /*9770*/  @!P1 PRMT R3, RZ, 0x654, R3 ;  /* 0x00000654ff039816 */ /* 0x000fe20000000003 */
[----:B------:R3:W-:Y:S06]  /*9780*/  BAR.ARV R179, 0x100 ;  /* 0x000400b30000751d */ /* 0x0007ec0000002000 */
[----:B------:R-:W4:Y:S01]  /*9790*/  MUFU.EX2 R33, R33 ;  /* 0x0000002100217308 */ /* 0x000f220000000800 */
[----:B0-----:R-:W-:Y:S01]  /*97a0*/  FADD.FTZ R31, R65, R38 ;  /* 0x00000026411f7221 */ /* 0x001fe20000010000 */
[----:B--2---:R-:W-:Y:S01]  /*97b0*/  FADD.FTZ R27, R29, R40 ;  /* 0x000000281d1b7221 */ /* 0x004fe20000010000 */
[----:B------:R0:W-:Y:S01]  /*97c0*/  @!P1 SYNCS.ARRIVE.TRANS64.RED.A1T0 RZ, [R3+URZ], RZ ;  /* 0x000000ff03ff99a7 */ /* 0x0001e2000810043f */
[----:B------:R-:W-:Y:S01]  /*97d0*/  F2FP.F16.F32.PACK_AB R156, R63, R156 ;  /* 0x0000009c3f9c723e */ /* 0x000fe200000000ff */
[----:B------:R-:W-:Y:S01]  /*97e0*/  FADD.FTZ R42, R160, R31 ;  /* 0x0000001fa02a7221 */ /* 0x000fe20000010000 */
[----:B-1----:R-:W-:Y:S01]  /*97f0*/  FADD.FTZ R40, R26, R27 ;  /* 0x0000001b1a287221 */ /* 0x002fe20000010000 */
[----:B------:R-:W-:Y:S01]  /*9800*/  F2FP.F16.F32.PACK_AB R158, R65, R158 ;  /* 0x0000009e419e723e */ /* 0x000fe200000000ff */
[----:B------:R-:W1:Y:S01]  /*9810*/  MUFU.EX2 R28, R35 ;  /* 0x00000023001c7308 */ /* 0x000e620000000800 */
[C---:B------:R-:W-:Y:S01]  /*9820*/  FADD.FTZ R42, R89.reuse, R42 ;  /* 0x0000002a592a7221 */ /* 0x040fe20000010000 */
[----:B------:R-:W-:-:S02]  /*9830*/  F2FP.F16.F32.PACK_AB R160, R89, R160 ;  /* 0x000000a059a0723e */ /* 0x000fc400000000ff */
[----:B------:R-:W-:Y:S01]  /*9840*/  F2FP.F16.F32.PACK_AB R157, R26, R29 ;  /* 0x0000001d1a9d723e */ /* 0x000fe200000000ff */
[----:B------:R-:W-:-:S03]  /*9850*/  FADD.FTZ R31, R91, R42 ;  /* 0x0000002a5b1f7221 */ /* 0x000fc60000010000 */
[----:B------:R-:W0:Y:S01]  /*9860*/  MUFU.EX2 R37, R37 ;  /* 0x0000002500257308 */ /* 0x000e220000000800 */
[----:B----4-:R-:W-:Y:S01]  /*9870*/  FADD.FTZ R27, R33, R40 ;  /* 0x00000028211b7221 */ /* 0x010fe20000010000 */
[C---:B------:R-:W-:Y:S01]  /*9880*/  FADD.FTZ R44, R162.reuse, R31 ;  /* 0x0000001fa22c7221 */ /* 0x040fe20000010000 */
[----:B------:R-:W-:-:S05]  /*9890*/  F2FP.F16.F32.PACK_AB R162, R162, R91 ;  /* 0x0000005ba2a2723e */ /* 0x000fca00000000ff */
[----:B------:R-:W2:Y:S01]  /*98a0*/  MUFU.EX2 R32, R39 ;  /* 0x0000002700207308 */ /* 0x000ea20000000800 */
[C---:B-1----:R-:W-:Y:S01]  /*98b0*/  FADD.FTZ R42, R28.reuse, R27 ;  /* 0x0000001b1c2a7221 */ /* 0x042fe20000010000 */
[----:B------:R-:W-:Y:S01]  /*98c0*/  FADD.FTZ R27, R95, R44 ;  /* 0x0000002c5f1b7221 */ /* 0x000fe20000010000 */
[----:B------:R-:W-:-:S03]  /*98d0*/  F2FP.F16.F32.PACK_AB R159, R28, R33 ;  /* 0x000000211c9f723e */ /* 0x000fc600000000ff */
[C---:B------:R-:W-:Y:S01]  /*98e0*/  FADD.FTZ R44, R164.reuse, R27 ;  /* 0x0000001ba42c7221 */ /* 0x040fe20000010000 */
[----:B------:R-:W-:Y:S01]  /*98f0*/  F2FP.F16.F32.PACK_AB R164, R164, R95 ;  /* 0x0000005fa4a4723e */ /* 0x000fe200000000ff */
        /* <DEDUP_REMOVED lines=58> */
[----:B-1----:R-:W-:Y:S01]  /*9ca0*/  FADD.FTZ R25, R75, R12 ;  /* 0x0000000c4b197221 */ /* 0x002fe20000010000 */
[C---:B0-----:R-:W-:Y:S01]  /*9cb0*/  FADD.FTZ R3, R30.reuse, R27 ;  /* 0x0000001b1e037221 */ /* 0x041fe20000010000 */
[----:B------:R-:W-:Y:S02]  /*9cc0*/  F2FP.F16.F32.PACK_AB R174, R30, R115 ;  /* 0x000000731eae723e */ /* 0x000fe400000000ff */
[C---:B--2---:R-:W-:Y:S01]  /*9cd0*/  FADD.FTZ R12, R44.reuse, R25 ;  /* 0x000000192c0c7221 */ /* 0x044fe20000010000 */
[----:B------:R-:W-:Y:S01]  /*9ce0*/  F2FP.F16.F32.PACK_AB R175, R44, R75 ;  /* 0x0000004b2caf723e */ /* 0x000fe200000000ff */
[----:B---3--:R-:W-:Y:S06]  /*9cf0*/  @!P0 BRA `(.L_x_9957) ;  /* 0x0000000000048947 */ /* 0x008fec0003800000 */
[----:B------:R-:W-:Y:S01]  /*9d00*/  BPT.TRAP 0x1 ;  /* 0x000000040000795c */ /* 0x000fe20000300000 */
.L_x_9957:
[----:B------:R0:W1:Y:S01]  /*9d10*/  SYNCS.PHASECHK.TRANS64.TRYWAIT P2, [R14+URZ+0x22850], R13 ;  /* 0x0228500d0e0075a7 */ /* 0x000062000804017f */
[----:B------:R-:W-:Y:S05]  /*9d20*/  @!P0 BRA `(.L_x_9958) ;  /* 0x0000000000048947 */ /* 0x000fea0003800000 */
[----:B------:R-:W-:Y:S01]  /*9d30*/  BPT.TRAP 0x1 ;  /* 0x000000040000795c */ /* 0x000fe20000300000 */
.L_x_9958:
[----:B------:R-:W-:Y:S04]  /*9d40*/  BSSY B0, `(.L_x_9959) ;  /* 0x0000004000007945 */ /* 0x000fe80003800000 */
[----:B-1----:R-:W-:Y:S05]  /*9d50*/  @P2 BRA `(.L_x_9960) ;  /* 0x0000000000082947 */ /* 0x002fea0003800000 */
[----:B------:R-:W1:Y:S02]  /*9d60*/  SYNCS.PHASECHK.TRANS64.TRYWAIT P2, [R14+URZ+0x22850], R13 ;  /* 0x0228500d0e0075a7 */ /* 0x000e64000804017f */
[----:B-1----:R-:W-:Y:S05]  /*9d70*/  @!P2 BRA `(.L_x_9961) ;  /* 0x000000dc0010a947 */ /* 0x002fea0003800000 */
.L_x_9960:
[----:B------:R-:W-:Y:S05]  /*9d80*/  BSYNC B0 ;  /* 0x0000000000007941 */ /* 0x000fea0003800000 */
.L_x_9959:
[----:B------:R-:W-:Y:S05]  /*9d90*/  WARPSYNC.ALL ;  /* 0x0000000000007948 */ /* 0x000fea0003800000 */
[----:B01----:R-:W-:Y:S01]  /*9da0*/  VIADD R13, R18, 0x400 ;  /* 0x00000400120d7836 */ /* 0x003fe20000000000 */
[----:B------:R0:W-:Y:S01]  /*9db0*/  BAR.SYNC.DEFER_BLOCKING R15, 0x100 ;  /* 0x0004000f0000751d */ /* 0x0001e20000010000 */
[----:B------:R-:W-:Y:S01]  /*9dc0*/  IMAD.MOV.U32 R183, RZ, RZ, 0x40000040 ;  /* 0x40000040ffb77424 */ /* 0x000fe200078e00ff */
[----:B------:R-:W-:Y:S01]  /*9dd0*/  ISETP.GE.AND P2, PT, R176, 0x61, PT ;  /* 0x00000061b000780c */ /* 0x000fe20003f46270 */
[----:B------:R-:W-:Y:S01]  /*9de0*/  @!P1 VIADD R14, R14, 0x22860 ;  /* 0x000228600e0e9836 */ /* 0x000fe20000000000 */
[----:B------:R-:W-:-:S02]  /*9df0*/  SHF.R.U32.HI R13, RZ, 0x4, R13 ;  /* 0x00000004ff0d7819 */ /* 0x000fc4000001160d */
[----:B------:R-:W-:Y:S01]  /*9e00*/  R2UR UR7, R183 ;  /* 0x00000000b70772ca */ /* 0x000fe200000e0000 */
[----:B------:R-:W-:Y:S01]  /*9e10*/  IMAD.MOV.U32 R183, RZ, RZ, 0x40000040 ;  /* 0x40000040ffb77424 */ /* 0x000fe200078e00ff */
[----:B------:R-:W-:Y:S01]  /*9e20*/  LOP3.LUT R13, R13, 0x3fff, RZ, 0xc0, !PT ;  /* 0x00003fff0d0d7812 */ /* 0x000fe200078ec0ff */
[----:B------:R-:W-:Y:S01]  /*9e30*/  ULDC UR43, c[0x0][0x9d8] ;  /* 0x00027600002b7ab9 */ /* 0x000fe20000000800 */
[----:B------:R-:W-:Y:S01]  /*9e40*/  @!P1 PRMT R14, RZ, 0x654, R14 ;  /* 0x00000654ff0e9816 */ /* 0x000fe2000000000e */
[----:B------:R-:W-:Y:S01]  /*9e50*/  ULDC UR42, c[0x0][0x988] ;  /* 0x00026200002a7ab9 */ /* 0x000fe20000000800 */
[----:B------:R-:W-:-:S05]  /*9e60*/  LOP3.LUT R13, R13, 0x3000000, RZ, 0xfc, !PT ;  /* 0x030000000d0d7812 */ /* 0x000fca00078efcff */
[----:B------:R-:W-:-:S05]  /*9e70*/  IMAD R182, R200, 0xc00, R13 ;  /* 0x00000c00c8b67824 */ /* 0x000fca00078e020d */
[----:B------:R-:W-:Y:S01]  /*9e80*/  R2UR UR6, R182 ;  /* 0x00000000b60672ca */ /* 0x000fe200000e0000 */
[----:B------:R-:W-:-:S12]  /*9e90*/  WARPGROUP.ARRIVE ;  /* 0x00000000000079c5 */ /* 0x000fd80000000000 */
[----:B------:R-:W-:Y:S03]  /*9ea0*/  HGMMA.64x256x16.F32 R24, R152, gdesc[UR4].tnspB, RZ, !UPT, gsb0 ;  /* 0x43e0000498187df0 */ /* 0x000fe6000c0008ff */
[----:B------:R-:W-:Y:S02]  /*9eb0*/  WARPGROUP.DEPBAR.LE gsb0, 0x0 ;  /* 0x00008000000079c5 */ /* 0x000fe40000010000 */
[----:B------:R-:W-:Y:S01]  /*9ec0*/  VIADD R152, R182, 0x80 ;  /* 0x00000080b6987836 */ /* 0x000fe20000000000 */
[----:B------:R-:W-:Y:S01]  /*9ed0*/  WARPGROUP.ARRIVE ;  /* 0x00000000000079c5 */ /* 0x000fe20000000000 */
[----:B------:R-:W-:-:S03]  /*9ee0*/  IMAD.MOV.U32 R153, RZ, RZ, 0x40000040 ;  /* 0x40000040ff997424 */ /* 0x000fc600078e00ff */
[----:B------:R-:W-:Y:S01]  /*9ef0*/  R2UR UR6, R152 ;  /* 0x00000000980672ca */ /* 0x000fe200000e0000 */
[----:B------:R-:W-:Y:S01]  /*9f00*/  VIADD R152, R182, 0x100 ;  /* 0x00000100b6987836 */ /* 0x000fe20000000000 */
[----:B------:R-:W-:Y:S01]  /*9f10*/  R2UR UR7, R153 ;  /* 0x00000000990772ca */ /* 0x000fe200000e0000 */
[----:B------:R-:W-:-:S15]  /*9f20*/  IMAD.MOV.U32 R153, RZ, RZ, 0x40000040 ;  /* 0x40000040ff997424 */ /* 0x000fde00078e00ff */
        /* <DEDUP_REMOVED lines=9> */
[----:B------:R-:W-:Y:S02]  /*9fc0*/  R2UR UR6, R152 ;  /* 0x00000000980672ca */ /* 0x000fe400000e0000 */
[----:B------:R-:W-:Y:S01]  /*9fd0*/  R2UR UR7, R153 ;  /* 0x00000000990772ca */ /* 0x000fe200000e0000 */
[----:B------:R-:W-:Y:S01]  /*9fe0*/  IMAD.MOV.U32 R153, RZ, RZ, 0x40000040 ;  /* 0x40000040ff997424 */ /* 0x000fe200078e00ff */
[C---:B------:R-:W-:Y:S01]  /*9ff0*/  IADD3 R152, R182.reuse, 0x200, RZ ;  /* 0x00000200b6987810 */ /* 0x040fe20007ffe0ff */
[----:B------:R-:W-:Y:S01]  /*a000*/  VIADD R182, R182, 0x280 ;  /* 0x00000280b6b67836 */ /* 0x000fe20000000000 */
[----:B------:R-:W-:Y:S02]  /*a010*/  WARPGROUP.DEPBAR.LE gsb0, 0x0 ;  /* 0x00008000000079c5 */ /* 0x000fe40000010000 */
[----:B------:R-:W-:-:S15]  /*a020*/  WARPGROUP.ARRIVE ;  /* 0x00000000000079c5 */ /* 0x000fde0000000000 */
[----:B------:R-:W-:-:S04]  /*a030*/  NOP ;  /* 0x0000000000007918 */ /* 0x000fc80000000000 */
        /* <DEDUP_REMOVED lines=14> */
[----:B------:R0:W-:Y:S01]  /*a120*/  @!P1 SYNCS.ARRIVE.TRANS64.RED.A1T0 RZ, [R14+URZ], RZ ;  /* 0x000000ff0eff99a7 */ /* 0x0001e2000810043f */
[----:B------:R-:W-:Y:S05]  /*a130*/  @!P2 BRA `(.L_x_9962) ;  /* 0x000000240034a947 */ /* 0x000fea0003800000 */
[----:B0-----:R-:W-:Y:S02]  /*a140*/  VIADD R14, R177, 0xfffffffe ;  /* 0xfffffffeb10e7836 */ /* 0x001fe40000000000 */
[----:B------:R-:W-:Y:S02]  /*a150*/  IMAD.MOV.U32 R221, RZ, RZ, R178 ;  /* 0x000000ffffdd7224 */ /* 0x000fe400078e00b2 */
[----:B------:R-:W-:-:S07]  /*a160*/  IMAD.MOV.U32 R222, RZ, RZ, R21 ;  /* 0x000000ffffde7224 */ /* 0x000fce00078e0015 */
.L_x_9972:
[----:B------:R-:W-:Y:S01]  /*a170*/  VIADD R200, R200, 0x1 ;  /* 0x00000001c8c87836 */ /* 0x000fe20000000000 */
[----:B------:R-:W-:Y:S05]  /*a180*/  YIELD ;  /* 0x0000000000007946 */ /* 0x000fea0003800000 */
[----:B------:R-:W-:Y:S02]  /*a190*/  ISETP.NE.AND P3, PT, R200, 0x2, PT ;  /* 0x00000002c800780c */ /* 0x000fe40003f65270 */
[----:B------:R-:W-:Y:S02]  /*a1a0*/  ISETP.GT.AND P2, PT, R14, RZ, PT ;  /* 0x000000ff0e00720c */ /* 0x000fe40003f44270 */
[----:B-1----:R-:W-:-:S02]  /*a1b0*/  SEL R15, RZ, 0x1, P3 ;  /* 0x00000001ff0f7807 */ /* 0x002fc40001800000 */
[----:B------:R-:W-:Y:S02]  /*a1c0*/  IADD3 R14, R14, -0x1, RZ ;  /* 0xffffffff0e0e7810 */ /* 0x000fe40007ffe0ff */
[----:B------:R-:W-:Y:S02]  /*a1d0*/  LOP3.LUT R204, R204, R15, RZ, 0x3c, !PT ;  /* 0x0000000fcccc7212 */ /* 0x000fe400078e3cff */
[----:B------:R-:W-:Y:S01]  /*a1e0*/  SEL R200, R200, RZ, P3 ;  /* 0x000000ffc8c87207 */ /* 0x000fe20001800000 */
[----:B------:R-:W-:Y:S06]  /*a1f0*/  @!P0 BRA `(.L_x_9963) ;  /* 0x0000000000048947 */ /* 0x000fec0003800000 */
[----:B------:R-:W-:Y:S01]  /*a200*/  BPT.TRAP 0x1 ;  /* 0x000000040000795c */ /* 0x000fe20000300000 */
.L_x_9963:
[----:B------:R-:W-:Y:S01]  /*a210*/  IMAD R15, R200, 0x8, R18 ;  /* 0x00000008c80f7824 */ /* 0x000fe200078e0212 */
[----:B------:R-:W-:-:S04]  /*a220*/  SHF.L.U32 R20, R204, 0x1f, RZ ;  /* 0x0000001fcc147819 */ /* 0x000fc800000006ff */
[----:B------:R0:W1:Y:S01]  /*a230*/  SYNCS.PHASECHK.TRANS64.TRYWAIT P3, [R15+URZ+0x22830], R20 ;  /* 0x022830140f0075a7 */ /* 0x000062000806017f */
[----:B------:R-:W-:Y:S05]  /*a240*/  @!P0 BRA `(.L_x_9964) ;  /* 0x0000000000048947 */ /* 0x000fea0003800000 */
[----:B------:R-:W-:Y:S01]  /*a250*/  BPT.TRAP 0x1 ;  /* 0x000000040000795c */ /* 0x000fe20000300000 */
.L_x_9964:
[----:B------:R-:W-:Y:S02]  /*a260*/  IMAD R156, R200, 0x300, R0 ;  /* 0x00000300c89c7824 */ /* 0x000fe400078e0200 */
[----:B------:R-:W-:Y:S01]  /*a270*/  IMAD.MOV.U32 R157, RZ, RZ, 0x40000040 ;  /* 0x40000040ff9d7424 */ /* 0x000fe200078e00ff */
[----:B-1----:R-:W-:Y:S06]  /*a280*/  @P3 BRA `(.L_x_9965) ;  /* 0x0000000000083947 */ /* 0x002fec0003800000 */
[----:B------:R-:W1:Y:S02]  /*a290*/  SYNCS.PHASECHK.TRANS64.TRYWAIT P3, [R15+URZ+0x22830], R20 ;  /* 0x022830140f0075a7 */ /* 0x000e64000806017f */
[----:B-1----:R-:W-:Y:S05]  /*a2a0*/  @!P3 BRA `(.L_x_9966) ;  /* 0x000000d400d8b947 */ /* 0x002fea0003800000 */
.L_x_9965:
[----:B------:R-:W-:Y:S05]  /*a2b0*/  WARPSYNC.ALL ;  /* 0x0000000000007948 */ /* 0x000fea0003800000 */
        /* <DEDUP_REMOVED lines=20> */
[----:B------:R-:W-:Y:S01]  /*a400*/  HGMMA.64x96x16.F32 R152, gdesc[UR4], RZ, !UPT, gsb0 ;  /* 0x01600000049879f0 */ /* 0x000fe2000c0008ff */
[----:B------:R-:W-:-:S02]  /*a410*/  R2UR UR13, R9 ;  /* 0x00000000090d72ca */ /* 0x000fc400000e0000 */
[----:B------:R-:W-:Y:S02]  /*a420*/  R2UR UR16, R6 ;  /* 0x00000000061072ca */ /* 0x000fe400000e0000 */
[----:B------:R-:W-:Y:S01]  /*a430*/  R2UR UR17, R7 ;  /* 0x00000000071172ca */ /* 0x000fe200000e0000 */
        /* <DEDUP_REMOVED lines=88> */
[----:B------:R-:W-:Y:S01]  /*a9c0*/  MUFU.TANH R196, R196 ;  /* 0x000000c400c47308 */ /* 0x000fe20000002400 */
[----:B---3--:R-:W-:-:S07]  /*a9d0*/  FMNMX.FTZ R21, R224, R21, !PT ;  /* 0x00000015e0157209 */ /* 0x008fce0007810000 */
[----:B------:R-:W-:Y:S01]  /*a9e0*/  MUFU.TANH R155, R155 ;  /* 0x0000009b009b7308 */ /* 0x000fe20000002400 */
[----:B----4-:R-:W-:-:S05]  /*a9f0*/  FMNMX.FTZ R21, R197, R21, !PT ;  /* 0x00000015c5157209 */ /* 0x010fca0007810000 */
[----:B------:R-:W2:Y:S02]  /*aa00*/  SHFL.BFLY PT, R180, R21, 0x2, 0x1f ;  /* 0x0c401f0015b47f89 */ /* 0x000ea400000e0000 */
[----:B------:R-:W-:Y:S08]  /*aa10*/  MUFU.TANH R158, R158 ;  /* 0x0000009e009e7308 */ /* 0x000ff00000002400 */
[----:B------:R-:W-:Y:S08]  /*aa20*/  MUFU.TANH R159, R159 ;  /* 0x0000009f009f7308 */ /* 0x000ff00000002400 */
[----:B------:R-:W-:Y:S01]  /*aa30*/  MUFU.TANH R162, R162 ;  /* 0x000000a200a27308 */ /* 0x000fe20000002400 */
[----:B--2---:R-:W-:-:S02]  /*aa40*/  FMNMX.FTZ R21, R21, R180, !PT ;  /* 0x000000b415157209 */ /* 0x004fc40007810000 */
[----:B------:R-:W-:-:S05]  /*aa50*/  MOV R180, UR42 ;  /* 0x0000002a00b47c02 */ /* 0x000fca0008000f00 */
[----:B------:R-:W-:Y:S01]  /*aa60*/  MUFU.TANH R163, R163 ;  /* 0x000000a300a37308 */ /* 0x000fe20000002400 */
[----:B------:R-:W2:Y:S07]  /*aa70*/  SHFL.BFLY PT, R154, R21, 0x1, 0x1f ;  /* 0x0c201f00159a7f89 */ /* 0x000eae00000e0000 */
[----:B------:R-:W-:Y:S08]  /*aa80*/  MUFU.TANH R166, R166 ;  /* 0x000000a600a67308 */ /* 0x000ff00000002400 */
[----:B------:R-:W-:Y:S01]  /*aa90*/  MUFU.TANH R167, R167 ;  /* 0x000000a700a77308 */ /* 0x000fe20000002400 */
        /* <DEDUP_REMOVED lines=47> */
[----:B--2---:R-:W-:Y:S01]  /*ad90*/  FMUL.FTZ R157, R178, UR43 ;  /* 0x0000002bb29d7c20 */ /* 0x004fe20008410000 */
[----:B------:R-:W-:Y:S01]  /*ada0*/  FMNMX.FTZ R178, R196, R221, !PT ;  /* 0x000000ddc4b27209 */ /* 0x000fe20007810000 */
[-C--:B------:R-:W-:Y:S01]  /*adb0*/  FMUL.FTZ R53, R53, R154.reuse ;  /* 0x0000009a35357220 */ /* 0x080fe20000410000 */
[-C--:B------:R-:W-:Y:S01]  /*adc0*/  FMUL.FTZ R56, R56, R154.reuse ;  /* 0x0000009a38387220 */ /* 0x080fe20000410000 */
[----:B------:R-:W-:Y:S01]  /*add0*/  FMUL.FTZ R57, R57, R154 ;  /* 0x0000009a39397220 */ /* 0x000fe20000410000 */
[----:B------:R-:W-:Y:S01]  /*ade0*/  FMNMX.FTZ R178, R155, R178, !PT ;  /* 0x000000b29bb27209 */ /* 0x000fe20007810000 */
        /* <DEDUP_REMOVED lines=46> */
[----:B---3--:R-:W-:Y:S01]  /*b0d0*/  FFMA.FTZ R154, R154, R3, R152 ;  /* 0x000000039a9a7223 */ /* 0x008fe20000010098 */
[----:B------:R-:W-:Y:S01]  /*b0e0*/  FMNMX.FTZ R178, R158, R178, !PT ;  /* 0x000000b29eb27209 */ /* 0x000fe20007810000 */
[----:B------:R-:W-:Y:S01]  /*b0f0*/  FMUL.FTZ R3, R170, UR43 ;  /* 0x0000002baa037c20 */ /* 0x000fe20008410000 */
[----:B------:R-:W-:Y:S01]  /*b100*/  FMUL.FTZ R153, R171, UR43 ;  /* 0x0000002bab997c20 */ /* 0x000fe20008410000 */
[----:B------:R-:W-:Y:S01]  /*b110*/  FMUL.FTZ R170, R174, UR43 ;  /* 0x0000002baeaa7c20 */ /* 0x000fe20008410000 */
[----:B------:R-:W-:Y:S01]  /*b120*/  FMNMX.FTZ R178, R159, R178, !PT ;  /* 0x000000b29fb27209 */ /* 0x000fe20007810000 */
[C---:B----4-:R-:W-:Y:S01]  /*b130*/  FADD.FTZ R154, R222.reuse, R154 ;  /* 0x0000009ade9a7221 */ /* 0x050fe20000010000 */
[----:B------:R-:W-:Y:S01]  /*b140*/  F2FP.F16.F32.PACK_AB R152, R222, R152 ;  /* 0x00000098de98723e */ /* 0x000fe200000000ff */
[----:B------:R-:W2:Y:S01]  /*b150*/  MUFU.TANH R3, R3 ;  /* 0x0000000300037308 */ /* 0x000ea20000002400 */
[----:B------:R-:W-:Y:S01]  /*b160*/  FMNMX.FTZ R178, R162, R178, !PT ;  /* 0x000000b2a2b27209 */ /* 0x000fe20007810000 */
[----:B------:R-:W-:Y:S01]  /*b170*/  FMUL.FTZ R174, R179, UR43 ;  /* 0x0000002bb3ae7c20 */ /* 0x000fe20008410000 */
[----:B------:R-:W-:Y:S01]  /*b180*/  FMUL.FTZ R179, R183, UR43 ;  /* 0x0000002bb7b37c20 */ /* 0x000fe20008410000 */
[----:B------:R-:W-:Y:S01]  /*b190*/  FMUL.FTZ R183, R187, UR43 ;  /* 0x0000002bbbb77c20 */ /* 0x000fe20008410000 */
[----:B------:R-:W-:Y:S01]  /*b1a0*/  FMNMX.FTZ R178, R163, R178, !PT ;  /* 0x000000b2a3b27209 */ /* 0x000fe20007810000 */
[----:B------:R-:W-:Y:S01]  /*b1b0*/  FMUL.FTZ R187, R191, UR43 ;  /* 0x0000002bbfbb7c20 */ /* 0x000fe20008410000 */
[----:B------:R-:W-:Y:S01]  /*b1c0*/  FMUL.FTZ R191, R195, UR43 ;  /* 0x0000002bc3bf7c20 */ /* 0x000fe20008410000 */
[----:B------:R-:W3:Y:S01]  /*b1d0*/  MUFU.TANH R153, R153 ;  /* 0x0000009900997308 */ /* 0x000ee20000002400 */
[----:B------:R-:W-:Y:S01]  /*b1e0*/  FMNMX.FTZ R178, R166, R178, !PT ;  /* 0x000000b2a6b27209 */ /* 0x000fe20007810000 */
[----:B------:R-:W-:-:S03]  /*b1f0*/  FMUL.FTZ R195, R199, UR43 ;  /* 0x0000002bc7c37c20 */ /* 0x000fc60008410000 */
[----:B------:R-:W-:-:S03]  /*b200*/  FMNMX.FTZ R178, R167, R178, !PT ;  /* 0x000000b2a7b27209 */ /* 0x000fc60007810000 */
[----:B------:R4:W5:Y:S01]  /*b210*/  MUFU.EX2 R222, R156 ;  /* 0x0000009c00de7308 */ /* 0x0009620000000800 */
[----:B--2---:R-:W-:-:S07]  /*b220*/  FMNMX.FTZ R178, R3, R178, !PT ;  /* 0x000000b203b27209 */ /* 0x004fce0007810000 */
[----:B------:R-:W2:Y:S01]  /*b230*/  MUFU.TANH R170, R170 ;  /* 0x000000aa00aa7308 */ /* 0x000ea20000002400 */
[----:B----4-:R-:W-:Y:S01]  /*b240*/  FMUL.FTZ R156, R175, UR43 ;  /* 0x0000002baf9c7c20 */ /* 0x010fe20008410000 */
[----:B------:R-:W-:Y:S01]  /*b250*/  FMUL.FTZ R175, R182, UR43 ;  /* 0x0000002bb6af7c20 */ /* 0x000fe20008410000 */
[----:B---3--:R-:W-:Y:S01]  /*b260*/  FMNMX.FTZ R178, R153, R178, !PT ;  /* 0x000000b299b27209 */ /* 0x008fe20007810000 */
[----:B------:R-:W-:Y:S01]  /*b270*/  FMUL.FTZ R182, R186, UR43 ;  /* 0x0000002bbab67c20 */ /* 0x000fe20008410000 */
[----:B------:R-:W-:Y:S01]  /*b280*/  FMUL.FTZ R186, R190, UR43 ;  /* 0x0000002bbeba7c20 */ /* 0x000fe20008410000 */
[----:B------:R-:W-:Y:S01]  /*b290*/  FMUL.FTZ R190, R194, UR43 ;  /* 0x0000002bc2be7c20 */ /* 0x000fe20008410000 */
[----:B------:R-:W-:Y:S01]  /*b2a0*/  FMUL.FTZ R194, R198, UR43 ;  /* 0x0000002bc6c27c20 */ /* 0x000fe20008410000 */
[----:B------:R-:W3:Y:S01]  /*b2b0*/  MUFU.TANH R156, R156 ;  /* 0x0000009c009c7308 */ /* 0x000ee20000002400 */
[----:B-----5:R-:W-:-:S04]  /*b2c0*/  FADD.FTZ R154, R222, R154 ;  /* 0x0000009ade9a7221 */ /* 0x020fc80000010000 */
[C---:B------:R-:W-:Y:S01]  /*b2d0*/  FADD.FTZ R171, R225.reuse, R154 ;  /* 0x0000009ae1ab7221 */ /* 0x040fe20000010000 */
[----:B------:R-:W-:Y:S02]  /*b2e0*/  F2FP.F16.F32.PACK_AB R154, R225, R222 ;  /* 0x000000dee19a723e */ /* 0x000fe400000000ff */
        /* <DEDUP_REMOVED lines=24> */
[----:B------:R-:W-:Y:S01]  /*b470*/  MUFU.EX2 R160, R160 ;  /* 0x000000a000a07308 */ /* 0x000fe20000000800 */
[----:B--2---:R-:W-:-:S07]  /*b480*/  FMNMX.FTZ R178, R194, R178, !PT ;  /* 0x000000b2c2b27209 */ /* 0x004fce0007810000 */
[----:B------:R-:W2:Y:S01]  /*b490*/  MUFU.EX2 R161, R161 ;  /* 0x000000a100a17308 */ /* 0x000ea20000000800 */
[----:B---3--:R-:W-:-:S05]  /*b4a0*/  FMNMX.FTZ R178, R195, R178, !PT ;  /* 0x000000b2c3b27209 */ /* 0x008fca0007810000 */
[----:B------:R-:W3:Y:S02]  /*b4b0*/  SHFL.BFLY PT, R198, R178, 0x2, 0x1f ;  /* 0x0c401f00b2c67f89 */ /* 0x000ee400000e0000 */
[----:B------:R-:W-:Y:S08]  /*b4c0*/  MUFU.EX2 R164, R164 ;  /* 0x000000a400a47308 */ /* 0x000ff00000000800 */
[----:B------:R-:W-:Y:S08]  /*b4d0*/  MUFU.EX2 R165, R165 ;  /* 0x000000a500a57308 */ /* 0x000ff00000000800 */
[----:B------:R-:W-:Y:S01]  /*b4e0*/  MUFU.EX2 R168, R168 ;  /* 0x000000a800a87308 */ /* 0x000fe20000000800 */
[----:B---3--:R-:W-:-:S07]  /*b4f0*/  FMNMX.FTZ R178, R178, R198, !PT ;  /* 0x000000c6b2b27209 */ /* 0x008fce0007810000 */
[----:B------:R-:W-:Y:S01]  /*b500*/  MUFU.EX2 R169, R169 ;  /* 0x000000a900a97308 */ /* 0x000fe20000000800 */
[----:B------:R-:W3:Y:S07]  /*b510*/  SHFL.BFLY PT, R198, R178, 0x1, 0x1f ;  /* 0x0c201f00b2c67f89 */ /* 0x000eee00000e0000 */
[----:B------:R-:W-:Y:S08]  /*b520*/  MUFU.EX2 R172, R172 ;  /* 0x000000ac00ac7308 */ /* 0x000ff00000000800 */
[----:B------:R-:W-:Y:S08]  /*b530*/  MUFU.EX2 R173, R173 ;  /* 0x000000ad00ad7308 */ /* 0x000ff00000000800 */
[----:B------:R-:W-:Y:S01]  /*b540*/  MUFU.EX2 R176, R176 ;  /* 0x000000b000b07308 */ /* 0x000fe20000000800 */
[----:B---3--:R-:W-:-:S05]  /*b550*/  FMNMX.FTZ R178, R178, R198, !PT ;  /* 0x000000c6b2b27209 */ /* 0x008fca0007810000 */
        /* <DEDUP_REMOVED lines=9> */
[----:B------:R-:W3:Y:S01]  /*b5f0*/  S2R R179, SR_TID.X ;  /* 0x0000000000b37919 */ /* 0x000ee20000002100 */
[----:B------:R-:W4:Y:S01]  /*b600*/  MUFU.EX2 R198, R198 ;  /* 0x000000c600c67308 */ /* 0x000f220000000800 */
        /* <DEDUP_REMOVED lines=20> */
[----:B------:R-:W-:Y:S01]  /*b750*/  FFMA.FTZ R195, R195, R180, -R199 ;  /* 0x000000b4c3c37223 */ /* 0x000fe200000108c7 */
[----:B--2---:R-:W-:Y:S01]  /*b760*/  F2FP.F16.F32.PACK_AB R156, R161, R160 ;  /* 0x000000a0a19c723e */ /* 0x004fe200000000ff */
[----:B----4-:R-:W-:Y:S01]  /*b770*/  FMUL.FTZ R26, R26, R198 ;  /* 0x000000c61a1a7220 */ /* 0x010fe20000410000 */
[----:B------:R2:W4:Y:S01]  /*b780*/  MUFU.EX2 R199, R158 ;  /* 0x0000009e00c77308 */ /* 0x0005220000000800 */
[----:B-----5:R-:W-:Y:S01]  /*b790*/  FFMA.FTZ R12, R198, R12, R196 ;  /* 0x0000000cc60c7223 */ /* 0x020fe200000100c4 */
[-C--:B------:R-:W-:Y:S01]  /*b7a0*/  FMUL.FTZ R27, R27, R198.reuse ;  /* 0x000000c61b1b7220 */ /* 0x080fe20000410000 */
[-C--:B------:R-:W-:Y:S01]  /*b7b0*/  FMUL.FTZ R30, R30, R198.reuse ;  /* 0x000000c61e1e7220 */ /* 0x080fe20000410000 */
[-C--:B------:R-:W-:Y:S01]  /*b7c0*/  FMUL.FTZ R31, R31, R198.reuse ;  /* 0x000000c61f1f7220 */ /* 0x080fe20000410000 */
[-C--:B------:R-:W-:Y:S01]  /*b7d0*/  FMUL.FTZ R34, R34, R198.reuse ;  /* 0x000000c622227220 */ /* 0x080fe20000410000 */
[-C--:B------:R-:W-:Y:S01]  /*b7e0*/  FMUL.FTZ R35, R35, R198.reuse ;  /* 0x000000c623237220 */ /* 0x080fe20000410000 */
[----:B---3--:R-:W-:Y:S01]  /*b7f0*/  SHF.R.U32.HI R179, RZ, 0x7, R179 ;  /* 0x00000007ffb37819 */ /* 0x008fe200000116b3 */
[----:B------:R-:W3:Y:S01]  /*b800*/  MUFU.EX2 R159, R159 ;  /* 0x0000009f009f7308 */ /* 0x000ee20000000800 */
[----:B0-----:R-:W-:Y:S01]  /*b810*/  FADD.FTZ R12, R155, R12 ;  /* 0x0000000c9b0c7221 */ /* 0x001fe20000010000 */
[----:B--2---:R-:W-:Y:S01]  /*b820*/  FADD.FTZ R158, R160, R171 ;  /* 0x000000aba09e7221 */ /* 0x004fe20000010000 */
[----:B------:R-:W-:Y:S01]  /*b830*/  IADD3 R179, -R179, 0xb, RZ ;  /* 0x0000000bb3b37810 */ /* 0x000fe20007ffe1ff */
[----:B------:R-:W-:Y:S01]  /*b840*/  FMUL.FTZ R38, R38, R198 ;  /* 0x000000c626267220 */ /* 0x000fe20000410000 */
[----:B------:R-:W-:Y:S01]  /*b850*/  F2FP.F16.F32.PACK_AB R160, R169, R168 ;  /* 0x000000a8a9a0723e */ /* 0x000fe200000000ff */
[----:B------:R-:W-:Y:S01]  /*b860*/  FADD.FTZ R158, R161, R158 ;  /* 0x0000009ea19e7221 */ /* 0x000fe20000010000 */
[-C--:B------:R-:W-:Y:S01]  /*b870*/  FMUL.FTZ R39, R39, R198.reuse ;  /* 0x000000c627277220 */ /* 0x080fe20000410000 */
[----:B------:R0:W2:Y:S01]  /*b880*/  MUFU.EX2 R225, R162 ;  /* 0x000000a200e17308 */ /* 0x0000a20000000800 */
[----:B----4-:R-:W-:Y:S01]  /*b890*/  FADD.FTZ R12, R199, R12 ;  /* 0x0000000cc70c7221 */ /* 0x010fe20000010000 */
[----:B------:R-:W-:Y:S01]  /*b8a0*/  FADD.FTZ R158, R164, R158 ;  /* 0x0000009ea49e7221 */ /* 0x000fe20000010000 */
[-C--:B------:R-:W-:Y:S01]  /*b8b0*/  FMUL.FTZ R42, R42, R198.reuse ;  /* 0x000000c62a2a7220 */ /* 0x080fe20000410000 */
[-C--:B------:R-:W-:Y:S01]  /*b8c0*/  FMUL.FTZ R43, R43, R198.reuse ;  /* 0x000000c62b2b7220 */ /* 0x080fe20000410000 */
[-C--:B------:R-:W-:Y:S01]  /*b8d0*/  FMUL.FTZ R46, R46, R198.reuse ;  /* 0x000000c62e2e7220 */ /* 0x080fe20000410000 */
[----:B------:R-:W-:Y:S01]  /*b8e0*/  FADD.FTZ R158, R165, R158 ;  /* 0x0000009ea59e7221 */ /* 0x000fe20000010000 */
[----:B------:R-:W-:Y:S01]  /*b8f0*/  FMUL.FTZ R47, R47, R198 ;  /* 0x000000c62f2f7220 */ /* 0x000fe20000410000 */
[----:B------:R-:W4:Y:S01]  /*b900*/  MUFU.EX2 R163, R163 ;  /* 0x000000a300a37308 */ /* 0x000f220000000800 */
[----:B---3--:R-:W-:Y:S01]  /*b910*/  FADD.FTZ R12, R159, R12 ;  /* 0x0000000c9f0c7221 */ /* 0x008fe20000010000 */
[----:B0-----:R-:W-:Y:S01]  /*b920*/  F2FP.F16.F32.PACK_AB R162, R173, R172 ;  /* 0x000000acada2723e */ /* 0x001fe200000000ff */
        /* <DEDUP_REMOVED lines=21> */
[----:B------:R3:W4:Y:S01]  /*ba80*/  MUFU.EX2 R161, R3 ;  /* 0x0000000300a17308 */ /* 0x0007220000000800 */
        /* <DEDUP_REMOVED lines=8> */
[----:B---3--:R-:W-:-:S02]  /*bb10*/  @!P1 VIADD R3, R15, 0x22840 ;  /* 0x000228400f039836 */ /* 0x008fc40000000000 */
[----:B--2---:R-:W-:Y:S01]  /*bb20*/  FADD.FTZ R12, R167, R12 ;  /* 0x0000000ca70c7221 */ /* 0x004fe20000010000 */
[-C--:B------:R-:W-:Y:S01]  /*bb30*/  FMUL.FTZ R95, R95, R198.reuse ;  /* 0x000000c65f5f7220 */ /* 0x080fe20000410000 */
[-C--:B------:R-:W-:Y:S01]  /*bb40*/  FMUL.FTZ R98, R98, R198.reuse ;  /* 0x000000c662627220 */ /* 0x080fe20000410000 */
[-C--:B------:R-:W-:Y:S01]  /*bb50*/  FMUL.FTZ R99, R99, R198.reuse ;  /* 0x000000c663637220 */ /* 0x080fe20000410000 */
[----:B------:R-:W-:Y:S01]  /*bb60*/  @!P1 PRMT R3, RZ, 0x654, R3 ;  /* 0x00000654ff039816 */ /* 0x000fe20000000003 */
[----:B------:R2:W-:Y:S06]  /*bb70*/  BAR.ARV R179, 0x100 ;  /* 0x000400b30000751d */ /* 0x0005ec0000002000 */
[----:B------:R-:W3:Y:S01]  /*bb80*/  MUFU.EX2 R222, R222 ;  /* 0x000000de00de7308 */ /* 0x000ee20000000800 */
[----:B------:R5:W-:Y:S01]  /*bb90*/  @!P1 SYNCS.ARRIVE.TRANS64.RED.A1T0 RZ, [R3+URZ], RZ ;  /* 0x000000ff03ff99a7 */ /* 0x000be2000810043f */
[----:B----4-:R-:W-:Y:S01]  /*bba0*/  FADD.FTZ R12, R161, R12 ;  /* 0x0000000ca10c7221 */ /* 0x010fe20000010000 */
[-C--:B------:R-:W-:Y:S01]  /*bbb0*/  FMUL.FTZ R102, R102, R198.reuse ;  /* 0x000000c666667220 */ /* 0x080fe20000410000 */
[----:B0-----:R-:W-:Y:S01]  /*bbc0*/  F2FP.F16.F32.PACK_AB R161, R171, R161 ;  /* 0x000000a1aba1723e */ /* 0x001fe200000000ff */
[-C--:B------:R-:W-:Y:S01]  /*bbd0*/  FMUL.FTZ R103, R103, R198.reuse ;  /* 0x000000c667677220 */ /* 0x080fe20000410000 */
[----:B------:R-:W-:Y:S01]  /*bbe0*/  FADD.FTZ R153, R171, R12 ;  /* 0x0000000cab997221 */ /* 0x000fe20000010000 */
[----:B------:R-:W-:Y:S01]  /*bbf0*/  FMUL.FTZ R106, R106, R198 ;  /* 0x000000c66a6a7220 */ /* 0x000fe20000410000 */
[----:B------:R-:W-:Y:S01]  /*bc00*/  MUFU.EX2 R221, R221 ;  /* 0x000000dd00dd7308 */ /* 0x000fe20000000800 */
[----:B-----5:R-:W-:Y:S01]  /*bc10*/  FADD.FTZ R3, R168, R158 ;  /* 0x0000009ea8037221 */ /* 0x020fe20000010000 */
[----:B------:R-:W-:Y:S01]  /*bc20*/  F2FP.F16.F32.PACK_AB R158, R165, R164 ;  /* 0x000000a4a59e723e */ /* 0x000fe200000000ff */
[----:B------:R-:W-:Y:S01]  /*bc30*/  FMUL.FTZ R107, R107, R198 ;  /* 0x000000c66b6b7220 */ /* 0x000fe20000410000 */
[----:B------:R-:W-:Y:S01]  /*bc40*/  F2FP.F16.F32.PACK_AB R164, R177, R176 ;  /* 0x000000b0b1a4723e */ /* 0x000fe200000000ff */
[----:B------:R-:W-:Y:S01]  /*bc50*/  FADD.FTZ R3, R169, R3 ;  /* 0x00000003a9037221 */ /* 0x000fe20000010000 */
[-C--:B------:R-:W-:Y:S01]  /*bc60*/  FMUL.FTZ R110, R110, R198.reuse ;  /* 0x000000c66e6e7220 */ /* 0x080fe20000410000 */
[----:B------:R-:W-:Y:S01]  /*bc70*/  FMUL.FTZ R111, R111, R198 ;  /* 0x000000c66f6f7220 */ /* 0x000fe20000410000 */
[----:B------:R-:W0:Y:S01]  /*bc80*/  MUFU.EX2 R165, R170 ;  /* 0x000000aa00a57308 */ /* 0x000e220000000800 */
[----:B------:R-:W-:Y:S01]  /*bc90*/  FADD.FTZ R3, R172, R3 ;  /* 0x00000003ac037221 */ /* 0x000fe20000010000 */
[----:B---3--:R-:W-:Y:S01]  /*bca0*/  FADD.FTZ R12, R222, R153 ;  /* 0x00000099de0c7221 */ /* 0x008fe20000010000 */
[----:B------:R-:W-:Y:S01]  /*bcb0*/  F2FP.F16.F32.PACK_AB R153, R155, R196 ;  /* 0x000000c49b99723e */ /* 0x000fe200000000ff */
[-C--:B------:R-:W-:Y:S01]  /*bcc0*/  FMUL.FTZ R114, R114, R198.reuse ;  /* 0x000000c672727220 */ /* 0x080fe20000410000 */
[----:B------:R-:W-:Y:S01]  /*bcd0*/  FADD.FTZ R3, R173, R3 ;  /* 0x00000003ad037221 */ /* 0x000fe20000010000 */
[----:B------:R-:W-:Y:S01]  /*bce0*/  F2FP.F16.F32.PACK_AB R155, R159, R199 ;  /* 0x000000c79f9b723e */ /* 0x000fe200000000ff */
[-C--:B------:R-:W-:Y:S01]  /*bcf0*/  FMUL.FTZ R115, R115, R198.reuse ;  /* 0x000000c673737220 */ /* 0x080fe20000410000 */
[----:B------:R-:W3:Y:S01]  /*bd00*/  MUFU.EX2 R169, R174 ;  /* 0x000000ae00a97308 */ /* 0x000ee20000000800 */
[----:B------:R-:W-:Y:S01]  /*bd10*/  FADD.FTZ R3, R176, R3 ;  /* 0x00000003b0037221 */ /* 0x000fe20000010000 */
[-C--:B------:R-:W-:Y:S01]  /*bd20*/  FMUL.FTZ R118, R118, R198.reuse ;  /* 0x000000c676767220 */ /* 0x080fe20000410000 */
        /* <DEDUP_REMOVED lines=10> */
[----:B------:R-:W-:Y:S01]  /*bdd0*/  FADD.FTZ R12, R221, R12 ;  /* 0x0000000cdd0c7221 */ /* 0x000fe20000010000 */
        /* <DEDUP_REMOVED lines=11> */
[----:B----4-:R-:W-:Y:S01]  /*be90*/  FADD.FTZ R3, R223, R3 ;  /* 0x00000003df037221 */ /* 0x010fe20000010000 */
[-C--:B------:R-:W-:Y:S01]  /*bea0*/  FMUL.FTZ R150, R150, R198.reuse ;  /* 0x000000c696967220 */ /* 0x080fe20000410000 */
[----:B------:R-:W-:-:S05]  /*beb0*/  FMUL.FTZ R151, R151, R198 ;  /* 0x000000c697977220 */ /* 0x000fca0000410000 */
[----:B------:R4:W5:Y:S01]  /*bec0*/  MUFU.EX2 R173, R157 ;  /* 0x0000009d00ad7308 */ /* 0x0009620000000800 */
[----:B0-----:R-:W-:-:S07]  /*bed0*/  FADD.FTZ R12, R175, R12 ;  /* 0x0000000caf0c7221 */ /* 0x001fce0000010000 */
[----:B------:R-:W0:Y:S01]  /*bee0*/  MUFU.EX2 R184, R184 ;  /* 0x000000b800b87308 */ /* 0x000e220000000800 */
[----:B---3--:R-:W-:Y:S01]  /*bef0*/  FADD.FTZ R3, R181, R3 ;  /* 0x00000003b5037221 */ /* 0x008fe20000010000 */
[----:B----4-:R-:W-:Y:S02]  /*bf00*/  F2FP.F16.F32.PACK_AB R157, R163, R225 ;  /* 0x000000e1a39d723e */ /* 0x010fe400000000ff */
[----:B------:R-:W-:-:S04]  /*bf10*/  F2FP.F16.F32.PACK_AB R166, R181, R223 ;  /* 0x000000dfb5a6723e */ /* 0x000fc800000000ff */
[----:B------:R-:W3:Y:S01]  /*bf20*/  MUFU.EX2 R182, R182 ;  /* 0x000000b600b67308 */ /* 0x000ee20000000800 */
[----:B-----5:R-:W-:-:S07]  /*bf30*/  FADD.FTZ R159, R173, R12 ;  /* 0x0000000cad9f7221 */ /* 0x020fce0000010000 */
[----:B------:R-:W4:Y:S01]  /*bf40*/  MUFU.EX2 R185, R185 ;  /* 0x000000b900b97308 */ /* 0x000f220000000800 */
[----:B0-----:R-:W-:-:S07]  /*bf50*/  FADD.FTZ R3, R184, R3 ;  /* 0x00000003b8037221 */ /* 0x001fce0000010000 */
[----:B------:R-:W0:Y:S01]  /*bf60*/  MUFU.EX2 R183, R183 ;  /* 0x000000b700b77308 */ /* 0x000e220000000800 */
[----:B---3--:R-:W-:Y:S01]  /*bf70*/  FADD.FTZ R12, R182, R159 ;  /* 0x0000009fb60c7221 */ /* 0x008fe20000010000 */
[----:B------:R-:W-:Y:S02]  /*bf80*/  F2FP.F16.F32.PACK_AB R159, R167, R227 ;  /* 0x000000e3a79f723e */ /* 0x000fe400000000ff */
[----:B------:R-:W-:-:S04]  /*bf90*/  F2FP.F16.F32.PACK_AB R167, R173, R175 ;  /* 0x000000afada7723e */ /* 0x000fc800000000ff */
[----:B------:R-:W3:Y:S01]  /*bfa0*/  MUFU.EX2 R188, R188 ;  /* 0x000000bc00bc7308 */ /* 0x000ee20000000800 */
[C---:B----4-:R-:W-:Y:S01]  /*bfb0*/  FADD.FTZ R3, R185.reuse, R3 ;  /* 0x00000003b9037221 */ /* 0x050fe20000010000 */
[----:B------:R-:W-:-:S06]  /*bfc0*/  F2FP.F16.F32.PACK_AB R168, R185, R184 ;  /* 0x000000b8b9a8723e */ /* 0x000fcc00000000ff */
[----:B------:R-:W4:Y:S01]  /*bfd0*/  MUFU.EX2 R186, R186 ;  /* 0x000000ba00ba7308 */ /* 0x000f220000000800 */
[----:B0-----:R-:W-:-:S07]  /*bfe0*/  FADD.FTZ R163, R183, R12 ;  /* 0x0000000cb7a37221 */ /* 0x001fce0000010000 */
[----:B------:R-:W0:Y:S01]  /*bff0*/  MUFU.EX2 R189, R189 ;  /* 0x000000bd00bd7308 */ /* 0x000e220000000800 */
[----:B---3--:R-:W-:-:S07]  /*c000*/  FADD.FTZ R3, R188, R3 ;  /* 0x00000003bc037221 */ /* 0x008fce0000010000 */
[----:B------:R-:W3:Y:S01]  /*c010*/  MUFU.EX2 R187, R187 ;  /* 0x000000bb00bb7308 */ /* 0x000ee20000000800 */
[----:B----4-:R-:W-:-:S07]  /*c020*/  FADD.FTZ R12, R186, R163 ;  /* 0x000000a3ba0c7221 */ /* 0x010fce0000010000 */
[----:B------:R-:W4:Y:S01]  /*c030*/  MUFU.EX2 R192, R192 ;  /* 0x000000c000c07308 */ /* 0x000f220000000800 */
[C---:B0-----:R-:W-:Y:S01]  /*c040*/  FADD.FTZ R3, R189.reuse, R3 ;  /* 0x00000003bd037221 */ /* 0x041fe20000010000 */
[----:B------:R-:W-:-:S06]  /*c050*/  F2FP.F16.F32.PACK_AB R170, R189, R188 ;  /* 0x000000bcbdaa723e */ /* 0x000fcc00000000ff */
[----:B------:R-:W0:Y:S01]  /*c060*/  MUFU.EX2 R190, R190 ;  /* 0x000000be00be7308 */ /* 0x000e220000000800 */
[----:B---3--:R-:W-:-:S07]  /*c070*/  FADD.FTZ R163, R187, R12 ;  /* 0x0000000cbba37221 */ /* 0x008fce0000010000 */
[----:B------:R-:W3:Y:S01]  /*c080*/  MUFU.EX2 R193, R193 ;  /* 0x000000c100c17308 */ /* 0x000ee20000000800 */
[----:B----4-:R-:W-:-:S07]  /*c090*/  FADD.FTZ R172, R192, R3 ;  /* 0x00000003c0ac7221 */ /* 0x010fce0000010000 */
[----:B------:R-:W4:Y:S01]  /*c0a0*/  MUFU.EX2 R191, R191 ;  /* 0x000000bf00bf7308 */ /* 0x000f220000000800 */
[----:B0-----:R-:W-:Y:S01]  /*c0b0*/  FADD.FTZ R12, R190, R163 ;  /* 0x000000a3be0c7221 */ /* 0x001fe20000010000 */
[----:B------:R-:W-:Y:S02]  /*c0c0*/  F2FP.F16.F32.PACK_AB R163, R165, R222 ;  /* 0x000000dea5a3723e */ /* 0x000fe400000000ff */
[----:B------:R-:W-:Y:S02]  /*c0d0*/  F2FP.F16.F32.PACK_AB R165, R169, R221 ;  /* 0x000000dda9a5723e */ /* 0x000fe400000000ff */
[----:B------:R-:W-:Y:S02]  /*c0e0*/  F2FP.F16.F32.PACK_AB R169, R183, R182 ;  /* 0x000000b6b7a9723e */ /* 0x000fe400000000ff */
[----:B------:R-:W0:Y:S01]  /*c0f0*/  MUFU.EX2 R224, R224 ;  /* 0x000000e000e07308 */ /* 0x000e220000000800 */
[C---:B---3--:R-:W-:Y:S01]  /*c100*/  FADD.FTZ R3, R193.reuse, R172 ;  /* 0x000000acc1037221 */ /* 0x048fe20000010000 */
[----:B------:R-:W-:-:S06]  /*c110*/  F2FP.F16.F32.PACK_AB R172, R193, R192 ;  /* 0x000000c0c1ac723e */ /* 0x000fcc00000000ff */
[----:B------:R-:W3:Y:S01]  /*c120*/  MUFU.EX2 R194, R194 ;  /* 0x000000c200c27308 */ /* 0x000ee20000000800 */
[C---:B----4-:R-:W-:Y:S01]  /*c130*/  FADD.FTZ R171, R191.reuse, R12 ;  /* 0x0000000cbfab7221 */ /* 0x050fe20000010000 */
[----:B------:R-:W-:-:S06]  /*c140*/  F2FP.F16.F32.PACK_AB R173, R191, R190 ;  /* 0x000000bebfad723e */ /* 0x000fcc00000000ff */
[----:B------:R-:W4:Y:S01]  /*c150*/  MUFU.EX2 R197, R197 ;  /* 0x000000c500c57308 */ /* 0x000f220000000800 */
[----:B0-----:R-:W-:-:S07]  /*c160*/  FADD.FTZ R174, R224, R3 ;  /* 0x00000003e0ae7221 */ /* 0x001fce0000010000 */
[----:B------:R-:W0:Y:S01]  /*c170*/  MUFU.EX2 R195, R195 ;  /* 0x000000c300c37308 */ /* 0x000e220000000800 */
[----:B---3--:R-:W-:Y:S01]  /*c180*/  FADD.FTZ R12, R194, R171 ;  /* 0x000000abc20c7221 */ /* 0x008fe20000010000 */
[----:B------:R-:W-:Y:S01]  /*c190*/  F2FP.F16.F32.PACK_AB R171, R187, R186 ;  /* 0x000000babbab723e */ /* 0x000fe200000000ff */
[C---:B----4-:R-:W-:Y:S01]  /*c1a0*/  FADD.FTZ R3, R197.reuse, R174 ;  /* 0x000000aec5037221 */ /* 0x050fe20000010000 */
[----:B------:R-:W-:Y:S01]  /*c1b0*/  F2FP.F16.F32.PACK_AB R174, R197, R224 ;  /* 0x000000e0c5ae723e */ /* 0x000fe200000000ff */
[C---:B0-----:R-:W-:Y:S01]  /*c1c0*/  FADD.FTZ R12, R195.reuse, R12 ;  /* 0x0000000cc30c7221 */ /* 0x041fe20000010000 */
[----:B------:R-:W-:Y:S01]  /*c1d0*/  F2FP.F16.F32.PACK_AB R175, R195, R194 ;  /* 0x000000c2c3af723e */ /* 0x000fe200000000ff */
[----:B--2---:R-:W-:Y:S06]  /*c1e0*/  @!P0 BRA `(.L_x_9967) ;  /* 0x0000000000048947 */ /* 0x004fec0003800000 */
[----:B------:R-:W-:Y:S01]  /*c1f0*/  BPT.TRAP 0x1 ;  /* 0x000000040000795c */ /* 0x000fe20000300000 */
.L_x_9967:
[----:B------:R0:W2:Y:S01]  /*c200*/  SYNCS.PHASECHK.TRANS64.TRYWAIT P3, [R15+URZ+0x22850], R20 ;  /* 0x022850140f0075a7 */ /* 0x0000a2000806017f */
[----:B------:R-:W-:Y:S05]  /*c210*/  @!P0 BRA `(.L_x_9968) ;  /* 0x0000000000048947 */ /* 0x000fea0003800000 */
[----:B------:R-:W-:Y:S01]  /*c220*/  BPT.TRAP 0x1 ;  /* 0x000000040000795c */ /* 0x000fe20000300000 */
.L_x_9968:
[----:B------:R-:W-:Y:S04]  /*c230*/  BSSY B0, `(.L_x_9969) ;  /* 0x0000004000007945 */ /* 0x000fe80003800000 */
[----:B--2---:R-:W-:Y:S05]  /*c240*/  @P3 BRA `(.L_x_9970) ;  /* 0x0000000000083947 */ /* 0x004fea0003800000 */
[----:B------:R-:W2:Y:S02]  /*c250*/  SYNCS.PHASECHK.TRANS64.TRYWAIT P3, [R15+URZ+0x22850], R20 ;  /* 0x022850140f0075a7 */ /* 0x000ea4000806017f */
[----:B--2---:R-:W-:Y:S05]  /*c260*/  @!P3 BRA `(.L_x_9971) ;  /* 0x000000b400fcb947 */ /* 0x004fea0003800000 */
.L_x_9970:
[----:B------:R-:W-:Y:S05]  /*c270*/  BSYNC B0 ;  /* 0x0000000000007941 */ /* 0x000fea0003800000 */
.L_x_9969:
[----:B------:R-:W3:Y:S01]  /*c280*/  S2R R181, SR_TID.X ;  /* 0x0000000000b57919 */ /* 0x000ee20000002100 */
[----:B------:R-:W-:Y:S05]  /*c290*/  WARPSYNC.ALL ;  /* 0x0000000000007948 */ /* 0x000fea0003800000 */
[----:B------:R-:W-:Y:S02]  /*c2a0*/  IMAD R176, R200, 0xc00, R13 ;  /* 0x00000c00c8b07824 */ /* 0x000fe400078e020d */
[----:B------:R-:W-:Y:S02]  /*c2b0*/  IMAD.MOV.U32 R177, RZ, RZ, 0x40000040 ;  /* 0x40000040ffb17424 */ /* 0x000fe400078e00ff */
[----:B012---:R-:W-:Y:S01]  /*c2c0*/  @!P1 VIADD R15, R15, 0x22860 ;  /* 0x000228600f0f9836 */ /* 0x007fe20000000000 */
[----:B------:R-:W-:Y:S01]  /*c2d0*/  R2UR UR6, R176 ;  /* 0x00000000b00672ca */ /* 0x000fe200000e0000 */
[----:B------:R-:W-:Y:S01]  /*c2e0*/  IMAD.MOV.U32 R221, RZ, RZ, R178 ;  /* 0x000000ffffdd7224 */ /* 0x000fe200078e00b2 */
[----:B------:R-:W-:Y:S01]  /*c2f0*/  R2UR UR7, R177 ;  /* 0x00000000b10772ca */ /* 0x000fe200000e0000 */
[----:B------:R-:W-:Y:S01]  /*c300*/  IMAD.MOV.U32 R177, RZ, RZ, 0x40000040 ;  /* 0x40000040ffb17424 */ /* 0x000fe200078e00ff */
[----:B------:R-:W-:Y:S01]  /*c310*/  @!P1 PRMT R15, RZ, 0x654, R15 ;  /* 0x00000654ff0f9816 */ /* 0x000fe2000000000f */
[----:B------:R-:W-:Y:S01]  /*c320*/  IMAD.MOV.U32 R222, RZ, RZ, R21 ;  /* 0x000000ffffde7224 */ /* 0x000fe200078e0015 */
[----:B---3--:R-:W-:-:S05]  /*c330*/  SHF.R.U32.HI R181, RZ, 0x7, R181 ;  /* 0x00000007ffb57819 */ /* 0x008fca00000116b5 */
[----:B------:R-:W-:-:S05]  /*c340*/  VIADD R20, R181, 0x8 ;  /* 0x00000008b5147836 */ /* 0x000fca0000000000 */
[----:B------:R1:W-:Y:S06]  /*c350*/  BAR.SYNC.DEFER_BLOCKING R20, 0x100 ;  /* 0x000400140000751d */ /* 0x0003ec0000010000 */
[----:B------:R-:W-:-:S06]  /*c360*/  WARPGROUP.ARRIVE ;  /* 0x00000000000079c5 */ /* 0x000fcc0000000000 */
[----:B------:R-:W-:Y:S03]  /*c370*/  HGMMA.64x256x16.F32 R24, R152, gdesc[UR4].tnspB, R24, gsb0 ;  /* 0x43e0000498187df0 */ /* 0x000fe60008000818 */
        /* <DEDUP_REMOVED lines=11> */
[----:B------:R-:W-:Y:S02]  /*c430*/  R2UR UR7, R153 ;  /* 0x00000000990772ca */ /* 0x000fe400000e0000 */
[----:B------:R-:W-:Y:S01]  /*c440*/  MOV R153, 0x40000040 ;  /* 0x4000004000997802 */ /* 0x000fe20000000f00 */
[----:B------:R-:W-:Y:S02]  /*c450*/  WARPGROUP.DEPBAR.LE gsb0, 0x0 ;  /* 0x00008000000079c5 */ /* 0x000fe40000010000 */
[----:B------:R-:W-:-:S15]  /*c460*/  WARPGROUP.ARRIVE ;  /* 0x00000000000079c5 */ /* 0x000fde0000000000 */
[----:B------:R-:W-:-:S05]  /*c470*/  NOP ;  /* 0x0000000000007918 */ /* 0x000fca0000000000 */
[----:B------:R-:W-:Y:S01]  /*c480*/  HGMMA.64x256x16.F32 R24, R160, gdesc[UR4].tnspB, R24, gsb0 ;  /* 0x43e00004a0187df0 */ /* 0x000fe20008000818 */
[----:B------:R-:W-:Y:S01]  /*c490*/  R2UR UR6, R152 ;  /* 0x00000000980672ca */ /* 0x000fe200000e0000 */
[C---:B------:R-:W-:Y:S01]  /*c4a0*/  VIADD R152, R176.reuse, 0x200 ;  /* 0x00000200b0987836 */ /* 0x040fe20000000000 */
[----:B------:R-:W-:Y:S01]  /*c4b0*/  R2UR UR7, R153 ;  /* 0x00000000990772ca */ /* 0x000fe200000e0000 */
[----:B------:R-:W-:Y:S02]  /*c4c0*/  IMAD.MOV.U32 R153, RZ, RZ, 0x40000040 ;  /* 0x40000040ff997424 */ /* 0x000fe400078e00ff */
        /* <DEDUP_REMOVED lines=19> */
[----:B------:R-:W-:Y:S05]  /*c600*/  @P2 BRA `(.L_x_9972) ;  /* 0xffffffd800d82947 */ /* 0x000fea000383ffff */
.L_x_9962:
[----:B------:R-:W-:Y:S05]  /*c610*/  WARPSYNC.ALL ;  /* 0x0000000000007948 */ /* 0x000fea0003800000 */
[----:B------:R-:W2:Y:S01]  /*c620*/  SHFL.BFLY PT, R0, R3, 0x2, 0x1f ;  /* 0x0c401f0003007f89 */ /* 0x000ea200000e0000 */
[----:B------:R-:W-:Y:S01]  /*c630*/  IMAD.MOV.U32 R4, RZ, RZ, RZ ;  /* 0x000000ffff047224 */ /* 0x000fe200078e00ff */
[----:B------:R-:W-:Y:S01]  /*c640*/  IADD3 R200, R200, 0x1, RZ ;  /* 0x00000001c8c87810 */ /* 0x000fe20007ffe0ff */
[----:B------:R-:W-:Y:S01]  /*c650*/  VIADD R218, R218, 0x1 ;  /* 0x00000001dada7836 */ /* 0x000fe20000000000 */
[----:B------:R-:W3:Y:S01]  /*c660*/  SHFL.BFLY PT, R7, R12, 0x2, 0x1f ;  /* 0x0c401f000c077f89 */ /* 0x000ee200000e0000 */
[----:B------:R4:W-:Y:S08]  /*c670*/  BAR.ARV R179, 0x100 ;  /* 0x000400b30000751d */ /* 0x0009f00000002000 */
[----:B------:R-:W-:Y:S06]  /*c680*/  BAR.ARV 0x8, 0x180 ;  /* 0x0206000000007b1d */ /* 0x000fec0000002000 */
[----:B------:R-:W-:Y:S01]  /*c690*/  ISETP.NE.AND P0, PT, R200, 0x2, PT ;  /* 0x00000002c800780c */ /* 0x000fe20003f05270 */
[----:B--2---:R-:W-:Y:S01]  /*c6a0*/  FADD.FTZ R0, R0, R3 ;  /* 0x0000000300007221 */ /* 0x004fe20000010000 */
[----:B------:R-:W-:-:S02]  /*c6b0*/  PLOP3.LUT P1, PT, PT, PT, PT, 0x8, 0x0 ;  /* 0x000000000000781c */ /* 0x000fc40003f2e170 */
[----:B------:R-:W-:Y:S01]  /*c6c0*/  SEL R3, RZ, 0x1, P0 ;  /* 0x00000001ff037807 */ /* 0x000fe20000000000 */
[----:B---3--:R-:W-:Y:S01]  /*c6d0*/  FADD.FTZ R8, R7, R12 ;  /* 0x0000000c07087221 */ /* 0x008fe20000010000 */
[----:B------:R-:W2:Y:S01]  /*c6e0*/  SHFL.BFLY PT, R5, R0, 0x1, 0x1f ;  /* 0x0c201f0000057f89 */ /* 0x000ea200000e0000 */
[----:B------:R-:W-:Y:S02]  /*c6f0*/  SEL R200, R200, RZ, P0 ;  /* 0x000000ffc8c87207 */ /* 0x000fe40000000000 */
[----:B------:R-:W-:Y:S01]  /*c700*/  LOP3.LUT R204, R204, R3, RZ, 0x3c, !PT ;  /* 0x00000003cccc7212 */ /* 0x000fe200078e3cff */
[----:B------:R-:W3:Y:S01]  /*c710*/  SHFL.BFLY PT, R7, R8, 0x1, 0x1f ;  /* 0x0c201f0008077f89 */ /* 0x000ee200000e0000 */
[----:B--2---:R-:W-:Y:S01]  /*c720*/  FADD.FTZ R6, R0, R5 ;  /* 0x0000000500067221 */ /* 0x004fe20000010000 */
[----:B------:R-:W-:Y:S02]  /*c730*/  IMAD.MOV.U32 R0, RZ, RZ, RZ ;  /* 0x000000ffff007224 */ /* 0x000fe400078e00ff */
[----:B------:R-:W-:-:S02]  /*c740*/  IMAD.MOV.U32 R5, RZ, RZ, -0x800000 ;  /* 0xff800000ff057424 */ /* 0x000fc400078e00ff */
[----:B---3--:R-:W-:Y:S01]  /*c750*/  FADD.FTZ R7, R8, R7 ;  /* 0x0000000708077221 */ /* 0x008fe20000010000 */
[----:B------:R-:W-:-:S04]  /*c760*/  FSETP.NE.FTZ.AND P2, PT, R6, RZ, PT ;  /* 0x000000ff0600720b */ /* 0x000fc80003f55000 */
[----:B------:R-:W-:-:S09]  /*c770*/  FSETP.NE.FTZ.AND P3, PT, R7, RZ, PT ;  /* 0x000000ff0700720b */ /* 0x000fd20003f75000 */
[----:B------:R-:W2:Y:S01]  /*c780*/  @P2 MUFU.RCP R4, R6 ;  /* 0x0000000600042308 */ /* 0x000ea20000001000 */
[----:B------:R-:W-:-:S03]  /*c790*/  @P2 FMUL.FTZ R18, R180, 0.69314718246459960938 ;  /* 0x3f317218b4122820 */ /* 0x000fc60000410000 */
[----:B------:R-:W-:-:S04]  /*c7a0*/  @P3 FMUL.FTZ R180, R180, 0.69314718246459960938 ;  /* 0x3f317218b4b43820 */ /* 0x000fc80000410000 */
[----:B------:R-:W0:Y:S08]  /*c7b0*/  @P3 MUFU.RCP R0, R7 ;  /* 0x0000000700003308 */ /* 0x000e300000001000 */
[----:B-1----:R-:W1:Y:S01]  /*c7c0*/  @P2 MUFU.LG2 R20, R6 ;  /* 0x0000000600142308 */ /* 0x002e620000000c00 */
[-C--:B--2---:R-:W-:Y:S01]  /*c7d0*/  FMUL.FTZ R166, R88, R4.reuse ;  /* 0x0000000458a67220 */ /* 0x084fe20000410000 */
[-C--:B------:R-:W-:Y:S01]  /*c7e0*/  FMUL.FTZ R159, R60, R4.reuse ;  /* 0x000000043c9f7220 */ /* 0x080fe20000410000 */
[-C--:B------:R-:W-:Y:S01]  /*c7f0*/  FMUL.FTZ R158, R56, R4.reuse ;  /* 0x00000004389e7220 */ /* 0x080fe20000410000 */
[-C--:B------:R-:W-:Y:S01]  /*c800*/  FMUL.FTZ R24, R24, R4.reuse ;  /* 0x0000000418187220 */ /* 0x080fe20000410000 */
[-C--:B------:R-:W-:Y:S01]  /*c810*/  FMUL.FTZ R25, R25, R4.reuse ;  /* 0x0000000419197220 */ /* 0x080fe20000410000 */
[-C--:B------:R-:W-:Y:S01]  /*c820*/  FMUL.FTZ R28, R28, R4.reuse ;  /* 0x000000041c1c7220 */ /* 0x080fe20000410000 */
[----:B------:R-:W-:Y:S01]  /*c830*/  FMUL.FTZ R29, R29, R4 ;  /* 0x000000041d1d7220 */ /* 0x000fe20000410000 */
[----:B------:R-:W2:Y:S01]  /*c840*/  @P3 MUFU.LG2 R88, R7 ;  /* 0x0000000700583308 */ /* 0x000ea20000000c00 */
[-C--:B0-----:R-:W-:Y:S01]  /*c850*/  FMUL.FTZ R14, R39, R0.reuse ;  /* 0x00000000270e7220 */ /* 0x081fe20000410000 */
[-C--:B------:R-:W-:Y:S01]  /*c860*/  FMUL.FTZ R10, R47, R0.reuse ;  /* 0x000000002f0a7220 */ /* 0x080fe20000410000 */
[-C--:B------:R-:W-:Y:S01]  /*c870*/  FMUL.FTZ R60, R27, R0.reuse ;  /* 0x000000001b3c7220 */ /* 0x080fe20000410000 */
[-C--:B------:R-:W-:Y:S01]  /*c880*/  FMUL.FTZ R27, R30, R0.reuse ;  /* 0x000000001e1b7220 */ /* 0x080fe20000410000 */
[----:B------:R-:W-:Y:S01]  /*c890*/  FMUL.FTZ R56, R31, R0 ;  /* 0x000000001f387220 */ /* 0x000fe20000410000 */
        /* <DEDUP_REMOVED lines=120> */
[----:B------:R-:W-:-:S07]  /*d020*/  @P3 FFMA.FTZ R4, R180, R178, R47 ;  /* 0x000000b2b4043223 */ /* 0x000fce000001002f */
.L_x_9921:
[----:B------:R-:W-:Y:S05]  /*d030*/  WARPSYNC.ALL ;  /* 0x0000000000007948 */ /* 0x000fea0003800000 */
        /* <DEDUP_REMOVED lines=9> */
[----:B-----5:R-:W2:Y:S01]  /*d0d0*/  LDL R38, [R1+0x4] ;  /* 0x0000040001267983 */ /* 0x020ea20000100800 */
[----:B------:R-:W-:Y:S05]  /*d0e0*/  WARPSYNC.ALL ;  /* 0x0000000000007948 */ /* 0x000fea0003800000 */
[----:B------:R-:W3:Y:S01]  /*d0f0*/  S2R R39, SR_SWINHI ;  /* 0x0000000000277919 */ /* 0x000ee20000002f00 */
[----:B------:R-:W-:Y:S01]  /*d100*/  F2FP.F16.F32.PACK_AB R24, R25, R24 ;  /* 0x000000181918723e */ /* 0x000fe200000000ff */
[----:B------:R-:W-:Y:S01]  /*d110*/  ULDC.64 UR4, c[0x0][0xc00] ;  /* 0x0003000000047ab9 */ /* 0x000fe20000000a00 */
        /* <DEDUP_REMOVED lines=15> */
[----:B------:R-:W-:Y:S02]  /*d210*/  MOV R20, R18 ;  /* 0x0000001200147202 */ /* 0x000fe40000000f00 */
[----:B---3--:R-:W-:Y:S02]  /*d220*/  MOV R21, R39 ;  /* 0x0000002700157202 */ /* 0x008fe40000000f00 */
        /* <DEDUP_REMOVED lines=20> */
[----:B------:R-:W3:Y:S08]  /*d370*/  LDC R0, c[0x0][0xbe8] ;  /* 0x0002fa00ff007b82 */ /* 0x000ef00000000800 */
[----:B------:R-:W-:Y:S01]  /*d380*/  BAR.SYNC.DEFER_BLOCKING 0x1, 0x100 ;  /* 0x0044000000007b1d */ /* 0x000fe20000010000 */
[----:B--2---:R-:W-:-:S03]  /*d390*/  IMAD.WIDE R142, R38, 0x2, R20 ;  /* 0x00000002268e7825 */ /* 0x004fc600078e0214 */
[C---:B------:R-:W-:Y:S02]  /*d3a0*/  IADD3 R38, P1, R142.reuse, 0x20, RZ ;  /* 0x000000208e267810 */ /* 0x040fe40007f3e0ff */
[C---:B------:R-:W-:Y:S02]  /*d3b0*/  IADD3 R46, P2, R142.reuse, 0x40, RZ ;  /* 0x000000408e2e7810 */ /* 0x040fe40007f5e0ff */
[----:B-1----:R-:W-:Y:S01]  /*d3c0*/  IADD3 R88, P3, R142, 0x60, RZ ;  /* 0x000000608e587810 */ /* 0x002fe20007f7e0ff */
[--C-:B------:R-:W-:Y:S01]  /*d3d0*/  IMAD.X R55, RZ, RZ, R143.reuse, P1 ;  /* 0x000000ffff377224 */ /* 0x100fe200008e068f */
[----:B------:R-:W-:Y:S01]  /*d3e0*/  LOP3.LUT R177, R38, 0x380, RZ, 0xc0, !PT ;  /* 0x0000038026b17812 */ /* 0x000fe200078ec0ff */
[--C-:B------:R-:W-:Y:S01]  /*d3f0*/  IMAD.X R95, RZ, RZ, R143.reuse, P2 ;  /* 0x000000ffff5f7224 */ /* 0x100fe200010e068f */
[----:B------:R-:W-:Y:S01]  /*d400*/  LOP3.LUT R54, R46, 0x380, RZ, 0xc0, !PT ;  /* 0x000003802e367812 */ /* 0x000fe200078ec0ff */
[----:B------:R-:W-:Y:S01]  /*d410*/  IMAD.X R99, RZ, RZ, R143, P3 ;  /* 0x000000ffff637224 */ /* 0x000fe200018e068f */
[----:B------:R-:W-:-:S02]  /*d420*/  LOP3.LUT R94, R88, 0x380, RZ, 0xc0, !PT ;  /* 0x00000380585e7812 */ /* 0x000fc400078ec0ff */
[----:B------:R-:W-:Y:S02]  /*d430*/  SHF.R.U64 R177, R177, 0x3, RZ ;  /* 0x00000003b1b17819 */ /* 0x000fe400000012ff */
[----:B------:R-:W-:Y:S02]  /*d440*/  IADD3 R102, P4, R142, 0x4000, RZ ;  /* 0x000040008e667810 */ /* 0x000fe40007f9e0ff */
[----:B------:R-:W-:Y:S02]  /*d450*/  SHF.R.U64 R181, R54, 0x3, RZ ;  /* 0x0000000336b57819 */ /* 0x000fe400000012ff */
[----:B------:R-:W-:Y:S02]  /*d460*/  IADD3 R106, P5, R142, 0x4020, RZ ;  /* 0x000040208e6a7810 */ /* 0x000fe40007fbe0ff */
[----:B------:R-:W-:Y:S02]  /*d470*/  SHF.R.U64 R183, R94, 0x3, RZ ;  /* 0x000000035eb77819 */ /* 0x000fe400000012ff */
[----:B------:R-:W-:Y:S01]  /*d480*/  IADD3 R110, P0, R142, 0x4040, RZ ;  /* 0x000040408e6e7810 */ /* 0x000fe20007f1e0ff */
[----:B------:R-:W-:Y:S01]  /*d490*/  IMAD.X R107, RZ, RZ, R143, P5 ;  /* 0x000000ffff6b7224 */ /* 0x000fe200028e068f */
[----:B------:R-:W-:-:S02]  /*d4a0*/  LOP3.LUT R54, R177, R38, RZ, 0x3c, !PT ;  /* 0x00000026b1367212 */ /* 0x000fc400078e3cff */
[----:B------:R-:W-:Y:S01]  /*d4b0*/  LOP3.LUT R94, R181, R46, RZ, 0x3c, !PT ;  /* 0x0000002eb55e7212 */ /* 0x000fe200078e3cff */
[----:B------:R-:W-:Y:S01]  /*d4c0*/  IMAD.X R111, RZ, RZ, R143, P0 ;  /* 0x000000ffff6f7224 */ /* 0x000fe200000e068f */
[----:B------:R-:W-:Y:S02]  /*d4d0*/  LOP3.LUT R177, R102, 0x380, RZ, 0xc0, !PT ;  /* 0x0000038066b17812 */ /* 0x000fe400078ec0ff */
[----:B------:R-:W-:Y:S02]  /*d4e0*/  LOP3.LUT R181, R106, 0x380, RZ, 0xc0, !PT ;  /* 0x000003806ab57812 */ /* 0x000fe400078ec0ff */
[----:B------:R-:W-:Y:S02]  /*d4f0*/  LOP3.LUT R98, R183, R88, RZ, 0x3c, !PT ;  /* 0x00000058b7627212 */ /* 0x000fe400078e3cff */
[----:B------:R-:W-:Y:S02]  /*d500*/  LOP3.LUT R183, R110, 0x380, RZ, 0xc0, !PT ;  /* 0x000003806eb77812 */ /* 0x000fe400078ec0ff */
[----:B------:R-:W-:-:S02]  /*d510*/  IADD3 R114, P1, R142, 0x4060, RZ ;  /* 0x000040608e727810 */ /* 0x000fc40007f3e0ff */
[C---:B------:R-:W-:Y:S02]  /*d520*/  IADD3 R118, P2, R142.reuse, 0x8000, RZ ;  /* 0x000080008e767810 */ /* 0x040fe40007f5e0ff */
[----:B------:R-:W-:Y:S01]  /*d530*/  SHF.R.U64 R177, R177, 0x3, RZ ;  /* 0x00000003b1b17819 */ /* 0x000fe200000012ff */
[--C-:B------:R-:W-:Y:S01]  /*d540*/  IMAD.X R115, RZ, RZ, R143.reuse, P1 ;  /* 0x000000ffff737224 */ /* 0x100fe200008e068f */
[----:B------:R-:W-:Y:S01]  /*d550*/  SHF.R.U64 R181, R181, 0x3, RZ ;  /* 0x00000003b5b57819 */ /* 0x000fe200000012ff */
[----:B------:R-:W-:Y:S01]  /*d560*/  IMAD.X R119, RZ, RZ, R143, P2 ;  /* 0x000000ffff777224 */ /* 0x000fe200010e068f */
[C---:B------:R-:W-:Y:S02]  /*d570*/  LOP3.LUT R47, R142.reuse, 0x380, RZ, 0xc0, !PT ;  /* 0x000003808e2f7812 */ /* 0x040fe400078ec0ff */
[----:B------:R-:W-:Y:S02]  /*d580*/  IADD3 R122, P3, R142, 0x8020, RZ ;  /* 0x000080208e7a7810 */ /* 0x000fe40007f7e0ff */
[----:B------:R-:W-:-:S02]  /*d590*/  IADD3.X R103, RZ, R143, RZ, P4, !PT ;  /* 0x0000008fff677210 */ /* 0x000fc400027fe4ff */
[----:B------:R-:W-:Y:S01]  /*d5a0*/  SHF.R.U64 R183, R183, 0x3, RZ ;  /* 0x00000003b7b77819 */ /* 0x000fe200000012ff */
[--C-:B------:R-:W-:Y:S01]  /*d5b0*/  IMAD.X R123, RZ, RZ, R143.reuse, P3 ;  /* 0x000000ffff7b7224 */ /* 0x100fe200018e068f */
[----:B------:R-:W-:Y:S02]  /*d5c0*/  IADD3 R126, P4, R142, 0x8040, RZ ;  /* 0x000080408e7e7810 */ /* 0x000fe40007f9e0ff */
[----:B------:R-:W-:Y:S02]  /*d5d0*/  LOP3.LUT R185, R114, 0x380, RZ, 0xc0, !PT ;  /* 0x0000038072b97812 */ /* 0x000fe400078ec0ff */
[----:B------:R-:W-:Y:S01]  /*d5e0*/  LOP3.LUT R102, R177, R102, RZ, 0x3c, !PT ;  /* 0x00000066b1667212 */ /* 0x000fe200078e3cff */
[----:B------:R-:W-:Y:S01]  /*d5f0*/  IMAD.X R127, RZ, RZ, R143, P4 ;  /* 0x000000ffff7f7224 */ /* 0x000fe200020e068f */
[----:B------:R-:W-:Y:S02]  /*d600*/  LOP3.LUT R106, R181, R106, RZ, 0x3c, !PT ;  /* 0x0000006ab56a7212 */ /* 0x000fe400078e3cff */
[----:B------:R-:W-:-:S02]  /*d610*/  LOP3.LUT R177, R118, 0x380, RZ, 0xc0, !PT ;  /* 0x0000038076b17812 */ /* 0x000fc400078ec0ff */
[----:B------:R-:W-:Y:S02]  /*d620*/  IADD3 R151, P2, R142, 0xc040, RZ ;  /* 0x0000c0408e977810 */ /* 0x000fe40007f5e0ff */
[----:B------:R-:W-:Y:S02]  /*d630*/  SHF.R.U64 R47, R47, 0x3, RZ ;  /* 0x000000032f2f7819 */ /* 0x000fe400000012ff */
[----:B------:R-:W-:Y:S01]  /*d640*/  LOP3.LUT R181, R122, 0x380, RZ, 0xc0, !PT ;  /* 0x000003807ab57812 */ /* 0x000fe200078ec0ff */
[----:B------:R-:W-:Y:S01]  /*d650*/  IMAD.X R39, RZ, RZ, R143, P2 ;  /* 0x000000ffff277224 */ /* 0x000fe200010e068f */
[----:B------:R-:W-:Y:S02]  /*d660*/  LOP3.LUT R110, R183, R110, RZ, 0x3c, !PT ;  /* 0x0000006eb76e7212 */ /* 0x000fe400078e3cff */
[----:B------:R-:W-:Y:S02]  /*d670*/  SHF.R.U64 R185, R185, 0x3, RZ ;  /* 0x00000003b9b97819 */ /* 0x000fe400000012ff */
[----:B------:R-:W-:-:S02]  /*d680*/  LOP3.LUT R183, R126, 0x380, RZ, 0xc0, !PT ;  /* 0x000003807eb77812 */ /* 0x000fc400078ec0ff */
[C---:B------:R-:W-:Y:S02]  /*d690*/  IADD3 R130, P5, R142.reuse, 0x8060, RZ ;  /* 0x000080608e827810 */ /* 0x040fe40007fbe0ff */
[C---:B------:R-:W-:Y:S02]  /*d6a0*/  IADD3 R134, P0, R142.reuse, 0xc000, RZ ;  /* 0x0000c0008e867810 */ /* 0x040fe40007f1e0ff */
[C---:B------:R-:W-:Y:S01]  /*d6b0*/  IADD3 R138, P1, R142.reuse, 0xc020, RZ ;  /* 0x0000c0208e8a7810 */ /* 0x040fe20007f3e0ff */
[--C-:B------:R-:W-:Y:S01]  /*d6c0*/  IMAD.X R131, RZ, RZ, R143.reuse, P5 ;  /* 0x000000ffff837224 */ /* 0x100fe200028e068f */
[----:B------:R-:W-:Y:S01]  /*d6d0*/  IADD3 R176, P3, R142, 0xc060, RZ ;  /* 0x0000c0608eb07810 */ /* 0x000fe20007f7e0ff */
[--C-:B------:R-:W-:Y:S01]  /*d6e0*/  IMAD.X R135, RZ, RZ, R143.reuse, P0 ;  /* 0x000000ffff877224 */ /* 0x100fe200000e068f */
[----:B------:R-:W-:Y:S02]  /*d6f0*/  SHF.R.U64 R177, R177, 0x3, RZ ;  /* 0x00000003b1b17819 */ /* 0x000fe400000012ff */
[----:B------:R-:W-:Y:S01]  /*d700*/  LOP3.LUT R142, R47, R142, RZ, 0x3c, !PT ;  /* 0x0000008e2f8e7212 */ /* 0x000fe200078e3cff */
[----:B------:R-:W-:Y:S01]  /*d710*/  IMAD.X R47, RZ, RZ, R143, P3 ;  /* 0x000000ffff2f7224 */ /* 0x000fe200018e068f */
[----:B------:R-:W-:-:S02]  /*d720*/  SHF.R.U64 R181, R181, 0x3, RZ ;  /* 0x00000003b5b57819 */ /* 0x000fc400000012ff */
[----:B------:R-:W-:Y:S02]  /*d730*/  LOP3.LUT R38, R151, 0x380, RZ, 0xc0, !PT ;  /* 0x0000038097267812 */ /* 0x000fe400078ec0ff */
[----:B------:R-:W-:Y:S02]  /*d740*/  LOP3.LUT R114, R185, R114, RZ, 0x3c, !PT ;  /* 0x00000072b9727212 */ /* 0x000fe400078e3cff */
[----:B------:R-:W-:Y:S02]  /*d750*/  SHF.R.U64 R183, R183, 0x3, RZ ;  /* 0x00000003b7b77819 */ /* 0x000fe400000012ff */
[----:B------:R-:W-:Y:S02]  /*d760*/  LOP3.LUT R185, R130, 0x380, RZ, 0xc0, !PT ;  /* 0x0000038082b97812 */ /* 0x000fe400078ec0ff */
[----:B------:R-:W-:Y:S02]  /*d770*/  LOP3.LUT R118, R177, R118, RZ, 0x3c, !PT ;  /* 0x00000076b1767212 */ /* 0x000fe400078e3cff */
[----:B------:R-:W-:-:S02]  /*d780*/  LOP3.LUT R122, R181, R122, RZ, 0x3c, !PT ;  /* 0x0000007ab57a7212 */ /* 0x000fc400078e3cff */
[----:B------:R-:W-:Y:S02]  /*d790*/  LOP3.LUT R177, R134, 0x380, RZ, 0xc0, !PT ;  /* 0x0000038086b17812 */ /* 0x000fe400078ec0ff */
[----:B------:R-:W-:Y:S02]  /*d7a0*/  SHF.R.U64 R38, R38, 0x3, RZ ;  /* 0x0000000326267819 */ /* 0x000fe400000012ff */
[----:B------:R-:W-:Y:S02]  /*d7b0*/  MOV R142, R142 ;  /* 0x0000008e008e7202 */ /* 0x000fe40000000f00 */
[----:B------:R-:W-:Y:S02]  /*d7c0*/  LOP3.LUT R181, R138, 0x380, RZ, 0xc0, !PT ;  /* 0x000003808ab57812 */ /* 0x000fe400078ec0ff */
[----:B------:R-:W-:Y:S01]  /*d7d0*/  MOV R55, R54 ;  /* 0x0000003600377202 */ /* 0x000fe20000000f00 */
[----:B------:R1:W-:Y:S01]  /*d7e0*/  STSM.16.M88.4 [R142], R24 ;  /* 0x000000188e007844 */ /* 0x0003e20000000200 */
[----:B------:R-:W-:-:S02]  /*d7f0*/  LOP3.LUT R126, R183, R126, RZ, 0x3c, !PT ;  /* 0x0000007eb77e7212 */ /* 0x000fc400078e3cff */
[----:B------:R-:W-:Y:S01]  /*d800*/  MOV R94, R94 ;  /* 0x0000005e005e7202 */ /* 0x000fe20000000f00 */
[----:B------:R2:W-:Y:S01]  /*d810*/  STSM.16.M88.4 [R55], R32 ;  /* 0x0000002037007844 */ /* 0x0005e20000000200 */
[----:B------:R-:W-:Y:S02]  /*d820*/  SHF.R.U64 R185, R185, 0x3, RZ ;  /* 0x00000003b9b97819 */ /* 0x000fe400000012ff */
[----:B------:R-:W-:Y:S01]  /*d830*/  LOP3.LUT R183, R176, 0x380, RZ, 0xc0, !PT ;  /* 0x00000380b0b77812 */ /* 0x000fe200078ec0ff */
[----:B------:R-:W-:Y:S01]  /*d840*/  STSM.16.M88.4 [R94], R40 ;  /* 0x000000285e007844 */ /* 0x000fe20000000200 */
[----:B------:R-:W-:Y:S02]  /*d850*/  MOV R98, R98 ;  /* 0x0000006200627202 */ /* 0x000fe40000000f00 */
[----:B------:R-:W-:Y:S02]  /*d860*/  SHF.R.U64 R177, R177, 0x3, RZ ;  /* 0x00000003b1b17819 */ /* 0x000fe400000012ff */
[----:B------:R-:W-:Y:S01]  /*d870*/  LOP3.LUT R38, R38, R151, RZ, 0x3c, !PT ;  /* 0x0000009726267212 */ /* 0x000fe200078e3cff */
[----:B------:R-:W-:Y:S01]  /*d880*/  STSM.16.M88.4 [R98], R48 ;  /* 0x0000003062007844 */ /* 0x000fe20000000200 */
[----:B------:R-:W-:-:S02]  /*d890*/  MOV R102, R102 ;  /* 0x0000006600667202 */ /* 0x000fc40000000f00 */
[----:B------:R-:W-:Y:S02]  /*d8a0*/  SHF.R.U64 R181, R181, 0x3, RZ ;  /* 0x00000003b5b57819 */ /* 0x000fe400000012ff */
[----:B------:R-:W-:Y:S01]  /*d8b0*/  MOV R106, R106 ;  /* 0x0000006a006a7202 */ /* 0x000fe20000000f00 */
[----:B------:R4:W-:Y:S01]  /*d8c0*/  STSM.16.M88.4 [R102], R8 ;  /* 0x0000000866007844 */ /* 0x0009e20000000200 */
[----:B------:R-:W-:Y:S02]  /*d8d0*/  MOV R110, R110 ;  /* 0x0000006e006e7202 */ /* 0x000fe40000000f00 */
[----:B-1----:R-:W-:Y:S01]  /*d8e0*/  F2FP.F16.F32.PACK_AB R24, R73, R162 ;  /* 0x000000a24918723e */ /* 0x002fe200000000ff */
[----:B------:R1:W-:Y:S01]  /*d8f0*/  STSM.16.M88.4 [R106], R12 ;  /* 0x0000000c6a007844 */ /* 0x0003e20000000200 */
[----:B------:R-:W-:Y:S02]  /*d900*/  F2FP.F16.F32.PACK_AB R25, R75, R74 ;  /* 0x0000004a4b19723e */ /* 0x000fe400000000ff */
[----:B------:R-:W-:-:S02]  /*d910*/  F2FP.F16.F32.PACK_AB R26, R77, R163 ;  /* 0x000000a34d1a723e */ /* 0x000fc400000000ff */
[----:B------:R-:W-:Y:S02]  /*d920*/  F2FP.F16.F32.PACK_AB R27, R79, R78 ;  /* 0x0000004e4f1b723e */ /* 0x000fe400000000ff */
[----:B------:R-:W-:Y:S02]  /*d930*/  LOP3.LUT R130, R185, R130, RZ, 0x3c, !PT ;  /* 0x00000082b9827212 */ /* 0x000fe400078e3cff */
[----:B------:R-:W-:Y:S01]  /*d940*/  SHF.R.U64 R183, R183, 0x3, RZ ;  /* 0x00000003b7b77819 */ /* 0x000fe200000012ff */
[----:B------:R0:W-:Y:S01]  /*d950*/  STSM.16.M88.4 [R110], R24 ;  /* 0x000000186e007844 */ /* 0x0001e20000000200 */
[----:B------:R-:W-:Y:S02]  /*d960*/  MOV R114, R114 ;  /* 0x0000007200727202 */ /* 0x000fe40000000f00 */
[----:B------:R-:W-:Y:S02]  /*d970*/  LOP3.LUT R134, R177, R134, RZ, 0x3c, !PT ;  /* 0x00000086b1867212 */ /* 0x000fe400078e3cff */
[----:B------:R-:W-:Y:S01]  /*d980*/  MOV R118, R118 ;  /* 0x0000007600767202 */ /* 0x000fe20000000f00 */
[----:B------:R3:W-:Y:S01]  /*d990*/  STSM.16.M88.4 [R114], R28 ;  /* 0x0000001c72007844 */ /* 0x0007e20000000200 */
[----:B------:R-:W-:-:S02]  /*d9a0*/  MOV R44, R38 ;  /* 0x00000026002c7202 */ /* 0x000fc40000000f00 */
[----:B--2---:R-:W-:Y:S02]  /*d9b0*/  F2FP.F16.F32.PACK_AB R32, R3, R166 ;  /* 0x000000a60320723e */ /* 0x004fe400000000ff */
[----:B------:R-:W-:Y:S02]  /*d9c0*/  F2FP.F16.F32.PACK_AB R33, R58, R6 ;  /* 0x000000063a21723e */ /* 0x000fe400000000ff */
[----:B------:R-:W-:Y:S02]  /*d9d0*/  F2FP.F16.F32.PACK_AB R34, R93, R167 ;  /* 0x000000a75d22723e */ /* 0x000fe400000000ff */
[----:B------:R-:W-:Y:S02]  /*d9e0*/  F2FP.F16.F32.PACK_AB R35, R64, R62 ;  /* 0x0000003e4023723e */ /* 0x000fe400000000ff */
[----:B------:R-:W-:Y:S02]  /*d9f0*/  IADD3.X R139, RZ, R143, RZ, P1, !PT ;  /* 0x0000008fff8b7210 */ /* 0x000fe40000ffe4ff */
[----:B------:R-:W-:Y:S01]  /*da00*/  LOP3.LUT R138, R181, R138, RZ, 0x3c, !PT ;  /* 0x0000008ab58a7212 */ /* 0x000fe200078e3cff */
[----:B------:R-:W-:Y:S01]  /*da10*/  STSM.16.M88.4 [R118], R32 ;  /* 0x0000002076007844 */ /* 0x000fe20000000200 */
[----:B------:R-:W-:-:S02]  /*da20*/  MOV R122, R122 ;  /* 0x0000007a007a7202 */ /* 0x000fc40000000f00 */
[----:B------:R-:W-:Y:S02]  /*da30*/  F2FP.F16.F32.PACK_AB R38, R101, R169 ;  /* 0x000000a96526723e */ /* 0x000fe400000000ff */
[----:B------:R-:W-:Y:S02]  /*da40*/  F2FP.F16.F32.PACK_AB R39, R72, R70 ;  /* 0x000000464827723e */ /* 0x000fe400000000ff */
[----:B------:R-:W-:Y:S02]  /*da50*/  MOV R126, R126 ;  /* 0x0000007e007e7202 */ /* 0x000fe40000000f00 */
[----:B----4-:R-:W-:Y:S01]  /*da60*/  F2FP.F16.F32.PACK_AB R8, R105, R170 ;  /* 0x000000aa6908723e */ /* 0x010fe200000000ff */
[----:B------:R-:W-:Y:S01]  /*da70*/  STSM.16.M88.4 [R122], R36 ;  /* 0x000000247a007844 */ /* 0x000fe20000000200 */
[----:B------:R-:W-:Y:S01]  /*da80*/  F2FP.F16.F32.PACK_AB R9, R80, R76 ;  /* 0x0000004c5009723e */ /* 0x000fe200000000ff */
[----:B------:R-:W-:Y:S01]  /*da90*/  IMAD.MOV.U32 R76, RZ, RZ, RZ ;  /* 0x000000ffff4c7224 */ /* 0x000fe200078e00ff */
[----:B------:R-:W-:-:S02]  /*daa0*/  F2FP.F16.F32.PACK_AB R10, R109, R171 ;  /* 0x000000ab6d0a723e */ /* 0x000fc400000000ff */
[----:B------:R-:W-:Y:S02]  /*dab0*/  F2FP.F16.F32.PACK_AB R11, R87, R84 ;  /* 0x00000054570b723e */ /* 0x000fe400000000ff */
[----:B------:R-:W-:Y:S02]  /*dac0*/  LOP3.LUT R46, R183, R176, RZ, 0x3c, !PT ;  /* 0x000000b0b72e7212 */ /* 0x000fe400078e3cff */
[----:B------:R-:W-:Y:S01]  /*dad0*/  MOV R130, R130 ;  /* 0x0000008200827202 */ /* 0x000fe20000000f00 */
[----:B------:R2:W-:Y:S01]  /*dae0*/  STSM.16.M88.4 [R126], R8 ;  /* 0x000000087e007844 */ /* 0x0005e20000000200 */
[----:B-1----:R-:W-:Y:S02]  /*daf0*/  F2FP.F16.F32.PACK_AB R12, R113, R172 ;  /* 0x000000ac710c723e */ /* 0x002fe400000000ff */
[----:B------:R-:W-:Y:S02]  /*db00*/  F2FP.F16.F32.PACK_AB R13, R96, R92 ;  /* 0x0000005c600d723e */ /* 0x000fe400000000ff */
[----:B------:R-:W-:-:S02]  /*db10*/  F2FP.F16.F32.PACK_AB R14, R117, R173 ;  /* 0x000000ad750e723e */ /* 0x000fc400000000ff */
[----:B------:R-:W-:Y:S02]  /*db20*/  F2FP.F16.F32.PACK_AB R15, R104, R100 ;  /* 0x00000064680f723e */ /* 0x000fe400000000ff */
[----:B------:R-:W-:Y:S02]  /*db30*/  MOV R134, R134 ;  /* 0x0000008600867202 */ /* 0x000fe40000000f00 */
[----:B0-----:R-:W-:Y:S01]  /*db40*/  F2FP.F16.F32.PACK_AB R24, R121, R174 ;  /* 0x000000ae7918723e */ /* 0x001fe200000000ff */
[----:B------:R-:W-:Y:S01]  /*db50*/  STSM.16.M88.4 [R130], R12 ;  /* 0x0000000c82007844 */ /* 0x000fe20000000200 */
[----:B------:R-:W-:Y:S02]  /*db60*/  F2FP.F16.F32.PACK_AB R25, R112, R108 ;  /* 0x0000006c7019723e */ /* 0x000fe400000000ff */
[----:B------:R-:W-:Y:S02]  /*db70*/  F2FP.F16.F32.PACK_AB R26, R125, R175 ;  /* 0x000000af7d1a723e */ /* 0x000fe400000000ff */
[----:B------:R-:W-:-:S02]  /*db80*/  F2FP.F16.F32.PACK_AB R27, R120, R116 ;  /* 0x00000074781b723e */ /* 0x000fc400000000ff */
[----:B------:R-:W-:Y:S02]  /*db90*/  ISETP.NE.U32.AND P0, PT, RZ, UR4, PT ;  /* 0x00000004ff007c0c */ /* 0x000fe4000bf05070 */
[----:B------:R-:W-:Y:S01]  /*dba0*/  IADD3 R6, P1, R214, UR4, RZ ;  /* 0x00000004d6067c10 */ /* 0x000fe2000ff3e0ff */
[----:B------:R0:W-:Y:S01]  /*dbb0*/  STSM.16.M88.4 [R134], R24 ;  /* 0x0000001886007844 */ /* 0x0001e20000000200 */
[----:B------:R-:W-:Y:S02]  /*dbc0*/  MOV R54, R138 ;  /* 0x0000008a00367202 */ /* 0x000fe40000000f00 */
[----:B---3--:R-:W-:Y:S02]  /*dbd0*/  F2FP.F16.F32.PACK_AB R28, R129, R179 ;  /* 0x000000b3811c723e */ /* 0x008fe400000000ff */
[----:B------:R-:W-:Y:S02]  /*dbe0*/  F2FP.F16.F32.PACK_AB R29, R128, R124 ;  /* 0x0000007c801d723e */ /* 0x000fe400000000ff */
[----:B------:R-:W-:-:S02]  /*dbf0*/  F2FP.F16.F32.PACK_AB R30, R133, R132 ;  /* 0x00000084851e723e */ /* 0x000fc400000000ff */
[----:B------:R-:W-:Y:S02]  /*dc00*/  F2FP.F16.F32.PACK_AB R31, R153, R152 ;  /* 0x00000098991f723e */ /* 0x000fe400000000ff */
[----:B------:R-:W-:Y:S02]  /*dc10*/  F2FP.F16.F32.PACK_AB R138, R141, R140 ;  /* 0x0000008c8d8a723e */ /* 0x000fe400000000ff */
[----:B------:R-:W-:Y:S01]  /*dc20*/  F2FP.F16.F32.PACK_AB R139, R157, R156 ;  /* 0x0000009c9d8b723e */ /* 0x000fe200000000ff */
[----:B------:R1:W-:Y:S01]  /*dc30*/  STSM.16.M88.4 [R54], R28 ;  /* 0x0000001c36007844 */ /* 0x0003e20000000200 */
[----:B------:R-:W-:Y:S02]  /*dc40*/  MOV R46, R46 ;  /* 0x0000002e002e7202 */ /* 0x000fe40000000f00 */
[----:B------:R-:W-:Y:S01]  /*dc50*/  ISETP.NE.AND.EX P0, PT, RZ, UR5, PT, P0 ;  /* 0x00000005ff007c0c */ /* 0x000fe2000bf05300 */
[----:B------:R1:W-:Y:S01]  /*dc60*/  STSM.16.M88.4 [R44], R136 ;  /* 0x000000882c007844 */ /* 0x0003e20000000200 */
[----:B------:R-:W-:Y:S01]  /*dc70*/  IADD3.X R7, R215, UR5, RZ, P1, !PT ;  /* 0x00000005d7077c10 */ /* 0x000fe20008ffe4ff */
[----:B------:R-:W-:-:S02]  /*dc80*/  ULDC.64 UR4, c[0x0][0xc08] ;  /* 0x0003020000047ab9 */ /* 0x000fc40000000a00 */
[----:B------:R-:W-:Y:S01]  /*dc90*/  ISETP.NE.U32.AND P2, PT, RZ, UR4, PT ;  /* 0x00000004ff007c0c */ /* 0x000fe2000bf45070 */
[----:B------:R1:W-:Y:S01]  /*dca0*/  STSM.16.M88.4 [R46], R144 ;  /* 0x000000902e007844 */ /* 0x0003e20000000200 */
[----:B------:R-:W-:Y:S02]  /*dcb0*/  BAR.SYNC.DEFER_BLOCKING 0x1, 0x100 ;  /* 0x0044000000007b1d */ /* 0x000fe40000010000 */
[----:B------:R-:W-:-:S13]  /*dcc0*/  ISETP.NE.AND.EX P2, PT, RZ, UR5, PT, P2 ;  /* 0x00000005ff007c0c */ /* 0x000fda000bf45320 */
[----:B------:R-:W-:Y:S01]  /*dcd0*/  @P2 IADD3 R214, P3, R214, UR4, RZ ;  /* 0x00000004d6d62c10 */ /* 0x000fe2000ff7e0ff */
[----:B------:R-:W-:Y:S02]  /*dce0*/  ULDC UR4, c[0x0][0xa88] ;  /* 0x0002a20000047ab9 */ /* 0x000fe40000000800 */
[----:B--2---:R-:W-:Y:S01]  /*dcf0*/  IMAD.U32 R11, RZ, RZ, UR4 ;  /* 0x00000004ff0b7e24 */ /* 0x004fe2000f8e00ff */
[----:B------:R-:W-:Y:S01]  /*dd00*/  @P2 IADD3.X R215, R215, UR5, RZ, P3, !PT ;  /* 0x00000005d7d72c10 */ /* 0x000fe20009ffe4ff */
[----:B------:R1:W5:Y:S01]  /*dd10*/  @P0 LDG.E R76, desc[UR40][R6.64] ;  /* 0x00000028064c0981 */ /* 0x000362000c1e1900 */
[----:B------:R-:W-:Y:S01]  /*dd20*/  ISETP.NE.AND P1, PT, R0, 0x1, PT ;  /* 0x000000010000780c */ /* 0x000fe20003f25270 */
[----:B0-----:R-:W-:Y:S02]  /*dd30*/  IMAD R27, R219, 0x80, R237 ;  /* 0x00000080db1b7824 */ /* 0x001fe400078e02ed */
[----:B------:R1:W5:Y:S10]  /*dd40*/  @P2 LDG.E R11, desc[UR40][R214.64] ;  /* 0x00000028d60b2981 */ /* 0x000374000c1e1900 */
[----:B------:R-:W0:Y:S08]  /*dd50*/  @P1 LDC R8, c[0x0][0xbec] ;  /* 0x0002fb00ff081b82 */ /* 0x000e300000000800 */
[----:B------:R-:W2:Y:S01]  /*dd60*/  @P1 LDC R13, c[0x0][0xbf0] ;  /* 0x0002fc00ff0d1b82 */ /* 0x000ea20000000800 */
[----:B-1----:R-:W-:Y:S05]  /*dd70*/  @P2 BRA `(.L_x_9975) ;  /* 0x0000000000102947 */ /* 0x002fea0003800000 */
[----:B------:R-:W-:Y:S05]  /*dd80*/  @!P0 BRA `(.L_x_9975) ;  /* 0x00000000000c8947 */ /* 0x000fea0003800000 */
[----:B------:R-:W3:Y:S04]  /*dd90*/  LDG.E R10, desc[UR40][R6.64] ;  /* 0x00000028060a7981 */ /* 0x000ee8000c1e1900 */
[----:B-----5:R-:W3:Y:S02]  /*dda0*/  LDG.E R11, desc[UR40][R6.64+0x4] ;  /* 0x00000428060b7981 */ /* 0x020ee4000c1e1900 */
[----:B---3--:R-:W-:-:S07]  /*ddb0*/  IMAD.IADD R11, R11, 0x1, -R10 ;  /* 0x000000010b0b7824 */ /* 0x008fce00078e0a0a */
.L_x_9975:
[----:B------:R-:W-:Y:S01]  /*ddc0*/  SHF.R.S32.HI R3, RZ, 0x1f, R213 ;  /* 0x0000001fff037819 */ /* 0x000fe200000114d5 */
[----:B0-----:R-:W-:Y:S01]  /*ddd0*/  @P1 IMAD.HI.U32 R6, R27, R8, RZ ;  /* 0x000000081b061227 */ /* 0x001fe200078e00ff */
[----:B------:R-:W-:Y:S01]  /*dde0*/  ULDC.64 UR4, c[0x0][0xb90] ;  /* 0x0002e40000047ab9 */ /* 0x000fe20000000a00 */
[----:B-----5:R-:W-:Y:S01]  /*ddf0*/  SHF.R.S32.HI R77, RZ, 0x1f, R76 ;  /* 0x0000001fff4d7819 */ /* 0x020fe2000001144c */
[----:B------:R-:W0:Y:S01]  /*de00*/  @P1 LDC R82, c[0x0][0xbec] ;  /* 0x0002fb00ff521b82 */ /* 0x000e220000000800 */
[----:B------:R-:W-:Y:S01]  /*de10*/  IMAD R8, R3, UR4, RZ ;  /* 0x0000000403087c24 */ /* 0x000fe2000f8e02ff */
[----:B------:R-:W-:Y:S01]  /*de20*/  SEL R229, R229, RZ, !P0 ;  /* 0x000000ffe5e57207 */ /* 0x000fe20004000000 */
[----:B------:R-:W-:Y:S01]  /*de30*/  IMAD.MOV.U32 R9, RZ, RZ, R27 ;  /* 0x000000ffff097224 */ /* 0x000fe200078e001b */
[----:B--2---:R-:W-:Y:S01]  /*de40*/  @P1 SHF.R.U32.HI R9, RZ, R13, R6 ;  /* 0x0000000dff091219 */ /* 0x004fe20000011606 */
[----:B------:R-:W-:Y:S01]  /*de50*/  IMAD.WIDE.U32 R6, R213, UR4, R76 ;  /* 0x00000004d5067c25 */ /* 0x000fe2000f8e004c */
[----:B------:R-:W-:-:S02]  /*de60*/  SEL R216, R216, RZ, !P0 ;  /* 0x000000ffd8d87207 */ /* 0x000fc40004000000 */
[----:B------:R-:W-:Y:S01]  /*de70*/  IADD3 R25, -R9, RZ, RZ ;  /* 0x000000ff09197210 */ /* 0x000fe20007ffe1ff */
[----:B------:R-:W-:Y:S01]  /*de80*/  IMAD R13, R213, UR5, R8 ;  /* 0x00000005d50d7c24 */ /* 0x000fe2000f8e0208 */
[----:B------:R-:W-:Y:S01]  /*de90*/  ULDC.64 UR4, c[0x0][0xb98] ;  /* 0x0002e60000047ab9 */ /* 0x000fe20000000a00 */
[----:B------:R-:W-:Y:S01]  /*dea0*/  IMAD R15, R228, 0x40, R205 ;  /* 0x00000040e40f7824 */ /* 0x000fe200078e02cd */
[----:B------:R-:W1:Y:S01]  /*deb0*/  @P1 LDC R81, c[0x0][0xbf0] ;  /* 0x0002fc00ff511b82 */ /* 0x000e620000000800 */
[----:B------:R-:W-:Y:S02]  /*dec0*/  IMAD.IADD R7, R7, 0x1, R13 ;  /* 0x0000000107077824 */ /* 0x000fe400078e020d */
[----:B------:R-:W-:Y:S02]  /*ded0*/  IMAD R13, R0, R25, R27 ;  /* 0x00000019000d7224 */ /* 0x000fe400078e021b */
[----:B------:R-:W-:Y:S02]  /*dee0*/  IMAD R25, R229, UR4, RZ ;  /* 0x00000004e5197c24 */ /* 0x000fe4000f8e02ff */
[----:B------:R-:W-:Y:S01]  /*def0*/  IMAD.WIDE.U32 R6, R216, UR4, R6 ;  /* 0x00000004d8067c25 */ /* 0x000fe2000f8e0006 */
[----:B------:R-:W-:-:S03]  /*df00*/  SHF.R.S32.HI R8, RZ, 0x1f, R13 ;  /* 0x0000001fff087819 */ /* 0x000fc6000001140d */
[----:B------:R-:W-:Y:S01]  /*df10*/  IMAD.WIDE R20, R15, 0x2, R20 ;  /* 0x000000020f147825 */ /* 0x000fe200078e0214 */
[----:B------:R-:W-:Y:S02]  /*df20*/  SHF.R.S32.HI R15, RZ, 0x1f, R9 ;  /* 0x0000001fff0f7819 */ /* 0x000fe40000011409 */
[----:B------:R-:W-:Y:S01]  /*df30*/  IADD3 R6, P0, R9, R6, RZ ;  /* 0x0000000609067210 */ /* 0x000fe20007f1e0ff */
[----:B------:R-:W-:Y:S01]  /*df40*/  IMAD R25, R216, UR5, R25 ;  /* 0x00000005d8197c24 */ /* 0x000fe2000f8e0219 */
[----:B------:R-:W-:Y:S01]  /*df50*/  ULDC.64 UR4, c[0x0][0xb88] ;  /* 0x0002e20000047ab9 */ /* 0x000fe20000000a00 */
[----:B------:R-:W-:Y:S01]  /*df60*/  IADD3 R9, P2, R20, 0x1000, RZ ;  /* 0x0000100014097810 */ /* 0x000fe20007f5e0ff */
[----:B------:R-:W-:Y:S01]  /*df70*/  IMAD R10, R8, UR4, RZ ;  /* 0x00000004080a7c24 */ /* 0x000fe2000f8e02ff */
[----:B------:R-:W-:Y:S01]  /*df80*/  IADD3 R33, P4, R20, 0x5000, RZ ;  /* 0x0000500014217810 */ /* 0x000fe20007f9e0ff */
[----:B------:R-:W-:Y:S01]  /*df90*/  IMAD R78, R11, R0, RZ ;  /* 0x000000000b4e7224 */ /* 0x000fe200078e02ff */
[----:B------:R-:W-:Y:S01]  /*dfa0*/  IADD3.X R7, R15, R7, R25, P0, !PT ;  /* 0x000000070f077210 */ /* 0x000fe200007fe419 */
[----:B------:R-:W-:Y:S01]  /*dfb0*/  IMAD R15, R13, UR5, R10 ;  /* 0x000000050d0f7c24 */ /* 0x000fe2000f8e020a */
[----:B------:R-:W-:-:S02]  /*dfc0*/  LOP3.LUT R8, R9, 0x380, RZ, 0xc0, !PT ;  /* 0x0000038009087812 */ /* 0x000fc400078ec0ff */
[C---:B------:R-:W-:Y:S01]  /*dfd0*/  IADD3 R25, P5, R20.reuse, 0x3000, RZ ;  /* 0x0000300014197810 */ /* 0x040fe20007fbe0ff */
[----:B------:R-:W-:Y:S01]  /*dfe0*/  IMAD.WIDE.U32 R6, R13, UR4, R6 ;  /* 0x000000040d067c25 */ /* 0x000fe2000f8e0006 */
[----:B------:R-:W-:Y:S01]  /*dff0*/  ULDC.64 UR4, c[0x0][0xb50] ;  /* 0x0002d40000047ab9 */ /* 0x000fe20000000a00 */
[----:B------:R-:W-:Y:S02]  /*e000*/  IADD3 R13, P3, R20, 0x2000, RZ ;  /* 0x00002000140d7810 */ /* 0x000fe40007f7e0ff */
[----:B------:R-:W-:Y:S01]  /*e010*/  IMAD.IADD R7, R7, 0x1, R15 ;  /* 0x0000000107077824 */ /* 0x000fe200078e020f */
[----:B------:R-:W-:Y:S02]  /*e020*/  LEA R10, P0, R6, UR4, 0x2 ;  /* 0x00000004060a7c11 */ /* 0x000fe4000f8010ff */
[----:B------:R-:W-:Y:S02]  /*e030*/  SHF.R.U64 R8, R8, 0x3, RZ ;  /* 0x0000000308087819 */ /* 0x000fe400000012ff */
[----:B------:R-:W-:Y:S01]  /*e040*/  LEA.HI.X R6, R6, UR5, R7, 0x2, P0 ;  /* 0x0000000506067c11 */ /* 0x000fe200080f1407 */
[----:B------:R-:W-:Y:S01]  /*e050*/  SHFL.IDX PT, R50, R10, RZ, 0x1c1f ;  /* 0x001c1fff0a327589 */ /* 0x000fe200000e0000 */
[----:B------:R-:W-:Y:S01]  /*e060*/  IADD3 R29, P0, R20, 0x4000, RZ ;  /* 0x00004000141d7810 */ /* 0x000fe20007f1e0ff */
[----:B------:R-:W-:Y:S01]  /*e070*/  IMAD R7, R219, 0x80, R235 ;  /* 0x00000080db077824 */ /* 0x000fe200078e02eb */
[----:B------:R-:W-:Y:S01]  /*e080*/  LOP3.LUT R12, R13, 0x380, RZ, 0xc0, !PT ;  /* 0x000003800d0c7812 */ /* 0x000fe200078ec0ff */
[----:B------:R-:W2:Y:S01]  /*e090*/  SHFL.IDX PT, R51, R6, RZ, 0x1c1f ;  /* 0x001c1fff06337589 */ /* 0x000ea200000e0000 */
[----:B------:R-:W-:Y:S01]  /*e0a0*/  LOP3.LUT R8, R8, R9, RZ, 0x3c, !PT ;  /* 0x0000000908087212 */ /* 0x000fe200078e3cff */
[----:B------:R-:W-:Y:S01]  /*e0b0*/  IMAD.X R9, RZ, RZ, R21, P2 ;  /* 0x000000ffff097224 */ /* 0x000fe200010e0615 */
[----:B------:R-:W-:Y:S01]  /*e0c0*/  LOP3.LUT R28, R29, 0x380, RZ, 0xc0, !PT ;  /* 0x000003801d1c7812 */ /* 0x000fe200078ec0ff */
[----:B------:R-:W-:Y:S01]  /*e0d0*/  SHFL.IDX PT, R54, R10, 0x1, 0x1c1f ;  /* 0x003c1f000a367f89 */ /* 0x000fe200000e0000 */
[----:B------:R-:W-:Y:S01]  /*e0e0*/  SHF.R.U64 R12, R12, 0x3, RZ ;  /* 0x000000030c0c7819 */ /* 0x000fe200000012ff */
[----:B------:R-:W-:Y:S01]  /*e0f0*/  ULDC.64 UR4, c[0x0][0xaa0] ;  /* 0x0002a80000047ab9 */ /* 0x000fe20000000a00 */
[----:B------:R-:W-:Y:S01]  /*e100*/  IADD3 R37, P2, R20, 0x6000, RZ ;  /* 0x0000600014257810 */ /* 0x000fe20007f5e0ff */
[----:B------:R3:W4:Y:S01]  /*e110*/  SHFL.IDX PT, R55, R6, 0x1, 0x1c1f ;  /* 0x003c1f0006377f89 */ /* 0x00072200000e0000 */
[----:B------:R-:W-:-:S02]  /*e120*/  SHF.R.U64 R28, R28, 0x3, RZ ;  /* 0x000000031c1c7819 */ /* 0x000fc400000012ff */
[----:B------:R-:W-:Y:S01]  /*e130*/  LOP3.LUT R12, R12, R13, RZ, 0x3c, !PT ;  /* 0x0000000d0c0c7212 */ /* 0x000fe200078e3cff */
[--C-:B------:R-:W-:Y:S01]  /*e140*/  IMAD.X R13, RZ, RZ, R21.reuse, P3 ;  /* 0x000000ffff0d7224 */ /* 0x100fe200018e0615 */
[----:B------:R-:W-:Y:S02]  /*e150*/  LOP3.LUT R36, R37, 0x380, RZ, 0xc0, !PT ;  /* 0x0000038025247812 */ /* 0x000fe400078ec0ff */
[----:B------:R-:W-:Y:S02]  /*e160*/  IADD3 R41, P3, R20, 0x7000, RZ ;  /* 0x0000700014297810 */ /* 0x000fe40007f7e0ff */
[----:B------:R-:W-:Y:S01]  /*e170*/  LOP3.LUT R28, R28, R29, RZ, 0x3c, !PT ;  /* 0x0000001d1c1c7212 */ /* 0x000fe200078e3cff */
[----:B------:R-:W-:Y:S01]  /*e180*/  IMAD.X R29, RZ, RZ, R21, P0 ;  /* 0x000000ffff1d7224 */ /* 0x000fe200000e0615 */
[----:B------:R-:W-:Y:S02]  /*e190*/  SHF.R.U64 R36, R36, 0x3, RZ ;  /* 0x0000000324247819 */ /* 0x000fe400000012ff */
[----:B------:R-:W-:-:S02]  /*e1a0*/  IADD3 R49, P0, R20, 0x9000, RZ ;  /* 0x0000900014317810 */ /* 0x000fc40007f1e0ff */
[----:B------:R-:W-:Y:S02]  /*e1b0*/  LOP3.LUT R40, R41, 0x380, RZ, 0xc0, !PT ;  /* 0x0000038029287812 */ /* 0x000fe400078ec0ff */
[----:B------:R-:W-:Y:S02]  /*e1c0*/  LOP3.LUT R24, R25, 0x380, RZ, 0xc0, !PT ;  /* 0x0000038019187812 */ /* 0x000fe400078ec0ff */
[----:B------:R-:W-:Y:S02]  /*e1d0*/  LOP3.LUT R32, R33, 0x380, RZ, 0xc0, !PT ;  /* 0x0000038021207812 */ /* 0x000fe400078ec0ff */
[----:B------:R-:W-:Y:S01]  /*e1e0*/  LOP3.LUT R36, R36, R37, RZ, 0x3c, !PT ;  /* 0x0000002524247212 */ /* 0x000fe200078e3cff */
[----:B------:R-:W-:Y:S01]  /*e1f0*/  IMAD.X R37, RZ, RZ, R21, P2 ;  /* 0x000000ffff257224 */ /* 0x000fe200010e0615 */
[----:B------:R-:W-:Y:S02]  /*e200*/  LOP3.LUT R48, R49, 0x380, RZ, 0xc0, !PT ;  /* 0x0000038031307812 */ /* 0x000fe400078ec0ff */
[----:B------:R-:W-:-:S02]  /*e210*/  SHF.R.U64 R40, R40, 0x3, RZ ;  /* 0x0000000328287819 */ /* 0x000fc400000012ff */
[----:B------:R-:W-:Y:S02]  /*e220*/  IADD3 R57, P2, R20, 0xb000, RZ ;  /* 0x0000b00014397810 */ /* 0x000fe40007f5e0ff */
[----:B------:R-:W-:Y:S02]  /*e230*/  SHF.R.U64 R24, R24, 0x3, RZ ;  /* 0x0000000318187819 */ /* 0x000fe400000012ff */
[----:B------:R-:W-:Y:S02]  /*e240*/  SHF.R.U64 R32, R32, 0x3, RZ ;  /* 0x0000000320207819 */ /* 0x000fe400000012ff */
[----:B------:R-:W-:Y:S02]  /*e250*/  SHF.R.U64 R48, R48, 0x3, RZ ;  /* 0x0000000330307819 */ /* 0x000fe400000012ff */
[----:B------:R-:W-:Y:S02]  /*e260*/  LOP3.LUT R40, R40, R41, RZ, 0x3c, !PT ;  /* 0x0000002928287212 */ /* 0x000fe400078e3cff */
[----:B------:R-:W-:-:S02]  /*e270*/  LOP3.LUT R56, R57, 0x380, RZ, 0xc0, !PT ;  /* 0x0000038039387812 */ /* 0x000fc400078ec0ff */
[----:B------:R-:W-:Y:S01]  /*e280*/  LOP3.LUT R24, R24, R25, RZ, 0x3c, !PT ;  /* 0x0000001918187212 */ /* 0x000fe200078e3cff */
[--C-:B------:R-:W-:Y:S01]  /*e290*/  IMAD.X R25, RZ, RZ, R21.reuse, P5 ;  /* 0x000000ffff197224 */ /* 0x100fe200028e0615 */
[----:B------:R-:W-:Y:S01]  /*e2a0*/  LOP3.LUT R32, R32, R33, RZ, 0x3c, !PT ;  /* 0x0000002120207212 */ /* 0x000fe200078e3cff */
[----:B------:R-:W-:Y:S01]  /*e2b0*/  IMAD.X R33, RZ, RZ, R21, P4 ;  /* 0x000000ffff217224 */ /* 0x000fe200020e0615 */
[----:B------:R-:W-:Y:S02]  /*e2c0*/  IADD3.X R41, RZ, R21, RZ, P3, !PT ;  /* 0x00000015ff297210 */ /* 0x000fe40001ffe4ff */
[C---:B------:R-:W-:Y:S02]  /*e2d0*/  IADD3 R61, P3, R20.reuse, 0xc000, RZ ;  /* 0x0000c000143d7810 */ /* 0x040fe40007f7e0ff */
[C---:B------:R-:W-:Y:S02]  /*e2e0*/  IADD3 R45, P5, R20.reuse, 0x8000, RZ ;  /* 0x00008000142d7810 */ /* 0x040fe40007fbe0ff */
[----:B------:R-:W-:-:S02]  /*e2f0*/  IADD3 R53, P4, R20, 0xa000, RZ ;  /* 0x0000a00014357810 */ /* 0x000fc40007f9e0ff */
[----:B------:R-:W-:Y:S01]  /*e300*/  LOP3.LUT R48, R48, R49, RZ, 0x3c, !PT ;  /* 0x0000003130307212 */ /* 0x000fe200078e3cff */
[----:B------:R-:W-:Y:S01]  /*e310*/  IMAD.X R49, RZ, RZ, R21, P0 ;  /* 0x000000ffff317224 */ /* 0x000fe200000e0615 */
[----:B------:R-:W-:Y:S02]  /*e320*/  SHF.R.U64 R56, R56, 0x3, RZ ;  /* 0x0000000338387819 */ /* 0x000fe400000012ff */
[----:B------:R-:W-:Y:S02]  /*e330*/  LOP3.LUT R60, R61, 0x380, RZ, 0xc0, !PT ;  /* 0x000003803d3c7812 */ /* 0x000fe400078ec0ff */
[----:B------:R-:W-:Y:S02]  /*e340*/  LOP3.LUT P0, RZ, R230, 0x3, RZ, 0xc0, !PT ;  /* 0x00000003e6ff7812 */ /* 0x000fe4000780c0ff */
[----:B------:R-:W-:Y:S02]  /*e350*/  LOP3.LUT R44, R45, 0x380, RZ, 0xc0, !PT ;  /* 0x000003802d2c7812 */ /* 0x000fe400078ec0ff */
[----:B------:R-:W-:-:S02]  /*e360*/  LOP3.LUT R52, R53, 0x380, RZ, 0xc0, !PT ;  /* 0x0000038035347812 */ /* 0x000fc400078ec0ff */
[----:B------:R-:W-:Y:S01]  /*e370*/  LOP3.LUT R56, R56, R57, RZ, 0x3c, !PT ;  /* 0x0000003938387212 */ /* 0x000fe200078e3cff */
[--C-:B------:R-:W-:Y:S01]  /*e380*/  IMAD.X R57, RZ, RZ, R21.reuse, P2 ;  /* 0x000000ffff397224 */ /* 0x100fe200010e0615 */
[----:B------:R-:W-:Y:S02]  /*e390*/  SHF.R.U64 R60, R60, 0x3, RZ ;  /* 0x000000033c3c7819 */ /* 0x000fe400000012ff */
[CC--:B------:R-:W-:Y:S01]  /*e3a0*/  ISETP.GE.OR P2, PT, R7.reuse, R78.reuse, P0 ;  /* 0x0000004e0700720c */ /* 0x0c0fe20000746670 */
[----:B------:R-:W-:Y:S01]  /*e3b0*/  VIADD R7, R7, 0x8 ;  /* 0x0000000807077836 */ /* 0x000fe20000000000 */
        /* <DEDUP_REMOVED lines=8> */
[----:B------:R-:W-:Y:S01]  /*e440*/  IADD3 R11, P3, R20, 0xf000, RZ ;  /* 0x0000f000140b7810 */ /* 0x000fe20007f7e0ff */
[----:B--2---:R-:W-:Y:S01]  /*e450*/  @!P2 ST.E desc[UR40][R50.64], R5 ;  /* 0x000000053200a985 */ /* 0x004fe2000c101928 */
[----:B------:R-:W-:-:S02]  /*e460*/  ISETP.GE.OR P0, PT, R7, R78, P0 ;  /* 0x0000004e0700720c */ /* 0x000fc40000706670 */
[C---:B------:R-:W-:Y:S01]  /*e470*/  IADD3 R65, P5, R20.reuse, 0xd000, RZ ;  /* 0x0000d00014417810 */ /* 0x040fe20007fbe0ff */
[----:B------:R-:W-:Y:S01]  /*e480*/  IMAD.X R73, RZ, RZ, R21, P3 ;  /* 0x000000ffff497224 */ /* 0x000fe200018e0615 */
[C---:B------:R-:W-:Y:S02]  /*e490*/  IADD3 R69, P4, R20.reuse, 0xe000, RZ ;  /* 0x0000e00014457810 */ /* 0x040fe40007f9e0ff */
[----:B------:R-:W-:Y:S02]  /*e4a0*/  LOP3.LUT R15, R20, 0x380, RZ, 0xc0, !PT ;  /* 0x00000380140f7812 */ /* 0x000fe400078ec0ff */
[----:B---3--:R-:W-:Y:S02]  /*e4b0*/  LOP3.LUT R6, R11, 0x380, RZ, 0xc0, !PT ;  /* 0x000003800b067812 */ /* 0x008fe400078ec0ff */
[----:B------:R-:W-:Y:S02]  /*e4c0*/  LOP3.LUT R64, R65, 0x380, RZ, 0xc0, !PT ;  /* 0x0000038041407812 */ /* 0x000fe400078ec0ff */
[----:B------:R-:W-:Y:S01]  /*e4d0*/  LOP3.LUT R68, R69, 0x380, RZ, 0xc0, !PT ;  /* 0x0000038045447812 */ /* 0x000fe200078ec0ff */
[----:B----4-:R2:W-:Y:S01]  /*e4e0*/  @!P0 ST.E desc[UR40][R54.64], R4 ;  /* 0x0000000436008985 */ /* 0x0105e2000c101928 */
[----:B------:R-:W-:-:S02]  /*e4f0*/  SHF.R.U64 R15, R15, 0x3, RZ ;  /* 0x000000030f0f7819 */ /* 0x000fc400000012ff */
[----:B------:R-:W-:Y:S01]  /*e500*/  SHF.R.U64 R6, R6, 0x3, RZ ;  /* 0x0000000306067819 */ /* 0x000fe200000012ff */
[----:B------:R-:W5:Y:S01]  /*e510*/  LD.E.128 R24, desc[UR40][R24.64] ;  /* 0x0000002818187980 */ /* 0x000f62000c101d00 */
[----:B------:R-:W-:Y:S02]  /*e520*/  SHF.R.U64 R64, R64, 0x3, RZ ;  /* 0x0000000340407819 */ /* 0x000fe400000012ff */
[----:B------:R-:W-:Y:S01]  /*e530*/  SHF.R.U64 R68, R68, 0x3, RZ ;  /* 0x0000000344447819 */ /* 0x000fe200000012ff */
[----:B------:R-:W5:Y:S01]  /*e540*/  LD.E.128 R28, desc[UR40][R28.64] ;  /* 0x000000281c1c7980 */ /* 0x000f62000c101d00 */
[----:B------:R-:W-:Y:S02]  /*e550*/  LOP3.LUT R20, R15, R20, RZ, 0x3c, !PT ;  /* 0x000000140f147212 */ /* 0x000fe400078e3cff */
[----:B------:R-:W-:Y:S01]  /*e560*/  LOP3.LUT R64, R64, R65, RZ, 0x3c, !PT ;  /* 0x0000004140407212 */ /* 0x000fe200078e3cff */
[----:B------:R-:W-:Y:S01]  /*e570*/  IMAD.X R65, RZ, RZ, R21, P5 ;  /* 0x000000ffff417224 */ /* 0x000fe200028e0615 */
[----:B------:R-:W-:Y:S01]  /*e580*/  LOP3.LUT R68, R68, R69, RZ, 0x3c, !PT ;  /* 0x0000004544447212 */ /* 0x000fe200078e3cff */
[----:B------:R-:W5:Y:S01]  /*e590*/  LD.E.128 R12, desc[UR40][R12.64] ;  /* 0x000000280c0c7980 */ /* 0x000f62000c101d00 */
[----:B------:R-:W-:-:S02]  /*e5a0*/  LOP3.LUT R72, R6, R11, RZ, 0x3c, !PT ;  /* 0x0000000b06487212 */ /* 0x000fc400078e3cff */
[----:B------:R-:W-:Y:S01]  /*e5b0*/  IADD3.X R69, RZ, R21, RZ, P4, !PT ;  /* 0x00000015ff457210 */ /* 0x000fe200027fe4ff */
[----:B--2---:R2:W5:Y:S04]  /*e5c0*/  LD.E.128 R4, desc[UR40][R20.64] ;  /* 0x0000002814047980 */ /* 0x004568000c101d00 */
[----:B------:R-:W5:Y:S04]  /*e5d0*/  LD.E.128 R8, desc[UR40][R8.64] ;  /* 0x0000002808087980 */ /* 0x000f68000c101d00 */
[----:B------:R-:W5:Y:S01]  /*e5e0*/  LD.E.128 R32, desc[UR40][R32.64] ;  /* 0x0000002820207980 */ /* 0x000f62000c101d00 */
[----:B--2---:R-:W-:-:S03]  /*e5f0*/  IMAD R21, R77, UR4, RZ ;  /* 0x000000044d157c24 */ /* 0x004fc6000f8e02ff */
[----:B------:R-:W5:Y:S01]  /*e600*/  LD.E.128 R36, desc[UR40][R36.64] ;  /* 0x0000002824247980 */ /* 0x000f62000c101d00 */
[C---:B------:R-:W-:Y:S02]  /*e610*/  IMAD R77, R76.reuse, UR5, R21 ;  /* 0x000000054c4d7c24 */ /* 0x040fe4000f8e0215 */
[----:B------:R-:W-:Y:S01]  /*e620*/  IMAD.WIDE.U32 R20, R76, UR4, RZ ;  /* 0x000000044c147c25 */ /* 0x000fe2000f8e00ff */
[----:B------:R-:W-:Y:S01]  /*e630*/  ULDC.64 UR4, c[0x0][0xae8] ;  /* 0x0002ba0000047ab9 */ /* 0x000fe20000000a00 */
[----:B------:R-:W5:Y:S02]  /*e640*/  LD.E.128 R40, desc[UR40][R40.64] ;  /* 0x0000002828287980 */ /* 0x000f64000c101d00 */
[----:B------:R-:W-:Y:S02]  /*e650*/  IMAD R76, R212, 0x20, R228 ;  /* 0x00000020d44c7824 */ /* 0x000fe400078e02e4 */
[----:B------:R-:W-:Y:S01]  /*e660*/  IMAD.IADD R21, R21, 0x1, R77 ;  /* 0x0000000115157824 */ /* 0x000fe200078e024d */
[----:B------:R-:W5:Y:S01]  /*e670*/  LD.E.128 R44, desc[UR40][R44.64] ;  /* 0x000000282c2c7980 */ /* 0x000f62000c101d00 */
[----:B------:R-:W-:-:S02]  /*e680*/  IMAD R80, R3, UR4, RZ ;  /* 0x0000000403507c24 */ /* 0x000fc4000f8e02ff */
[----:B------:R-:W-:Y:S01]  /*e690*/  IMAD R79, R219, 0x80, R76 ;  /* 0x00000080db4f7824 */ /* 0x000fe200078e024c */
[----:B------:R-:W5:Y:S01]  /*e6a0*/  LD.E.128 R48, desc[UR40][R48.64] ;  /* 0x0000002830307980 */ /* 0x000f62000c101d00 */
[C---:B------:R-:W-:Y:S02]  /*e6b0*/  IMAD R3, R213.reuse, UR5, R80 ;  /* 0x00000005d5037c24 */ /* 0x040fe4000f8e0250 */
[----:B------:R-:W-:Y:S01]  /*e6c0*/  IMAD.WIDE.U32 R20, R213, UR4, R20 ;  /* 0x00000004d5147c25 */ /* 0x000fe2000f8e0014 */
[----:B------:R-:W-:Y:S01]  /*e6d0*/  ULDC.64 UR4, c[0x0][0xaf0] ;  /* 0x0002bc0000047ab9 */ /* 0x000fe20000000a00 */
[----:B------:R-:W5:Y:S02]  /*e6e0*/  LD.E.128 R52, desc[UR40][R52.64] ;  /* 0x0000002834347980 */ /* 0x000f64000c101d00 */
[----:B0-----:R-:W-:Y:S02]  /*e6f0*/  @P1 IMAD.HI.U32 R76, R79, R82, RZ ;  /* 0x000000524f4c1227 */ /* 0x001fe400078e00ff */
[----:B------:R-:W5:Y:S02]  /*e700*/  LD.E.128 R56, desc[UR40][R56.64] ;  /* 0x0000002838387980 */ /* 0x000f64000c101d00 */
[----:B------:R-:W-:-:S02]  /*e710*/  IMAD.IADD R21, R21, 0x1, R3 ;  /* 0x0000000115157824 */ /* 0x000fc400078e0203 */
[----:B------:R-:W-:Y:S01]  /*e720*/  IMAD.MOV.U32 R3, RZ, RZ, R79 ;  /* 0x000000ffff037224 */ /* 0x000fe200078e004f */
[----:B-1----:R-:W-:Y:S01]  /*e730*/  @P1 SHF.R.U32.HI R3, RZ, R81, R76 ;  /* 0x00000051ff031219 */ /* 0x002fe2000001164c */
[----:B------:R-:W-:Y:S01]  /*e740*/  IMAD R229, R229, UR4, RZ ;  /* 0x00000004e5e57c24 */ /* 0x000fe2000f8e02ff */
[----:B------:R-:W5:Y:S01]  /*e750*/  LD.E.128 R60, desc[UR40][R60.64] ;  /* 0x000000283c3c7980 */ /* 0x000f62000c101d00 */
[C---:B------:R-:W-:Y:S01]  /*e760*/  IMAD.WIDE.U32 R20, R216.reuse, UR4, R20 ;  /* 0x00000004d8147c25 */ /* 0x040fe2000f8e0014 */
[--C-:B------:R-:W-:Y:S02]  /*e770*/  SHF.R.S32.HI R76, RZ, 0x1f, R3.reuse ;  /* 0x0000001fff4c7819 */ /* 0x100fe40000011403 */
[----:B------:R-:W5:Y:S01]  /*e780*/  LD.E.128 R64, desc[UR40][R64.64] ;  /* 0x0000002840407980 */ /* 0x000f62000c101d00 */
[----:B------:R-:W-:Y:S02]  /*e790*/  IMAD.MOV R77, RZ, RZ, -R3 ;  /* 0x000000ffff4d7224 */ /* 0x000fe400078e0a03 */
[----:B------:R-:W-:Y:S01]  /*e7a0*/  IMAD R229, R216, UR5, R229 ;  /* 0x00000005d8e57c24 */ /* 0x000fe2000f8e02e5 */
[----:B------:R-:W-:Y:S01]  /*e7b0*/  ULDC.64 UR4, c[0x0][0xae0] ;  /* 0x0002b80000047ab9 */ /* 0x000fe20000000a00 */
[----:B------:R-:W-:Y:S01]  /*e7c0*/  IMAD R77, R0, R77, R79 ;  /* 0x0000004d004d7224 */ /* 0x000fe200078e024f */
[----:B------:R-:W5:Y:S01]  /*e7d0*/  LD.E.128 R68, desc[UR40][R68.64] ;  /* 0x0000002844447980 */ /* 0x000f62000c101d00 */
[----:B------:R-:W-:-:S02]  /*e7e0*/  IMAD.IADD R21, R21, 0x1, R229 ;  /* 0x0000000115157824 */ /* 0x000fc400078e02e5 */
[----:B------:R-:W-:Y:S01]  /*e7f0*/  IMAD R76, R76, UR4, RZ ;  /* 0x000000044c4c7c24 */ /* 0x000fe2000f8e02ff */
[----:B------:R-:W5:Y:S01]  /*e800*/  LD.E.128 R72, desc[UR40][R72.64] ;  /* 0x0000002848487980 */ /* 0x000f62000c101d00 */
[----:B------:R-:W-:Y:S01]  /*e810*/  SHF.R.S32.HI R0, RZ, 0x1f, R77 ;  /* 0x0000001fff007819 */ /* 0x000fe2000001144d */
[----:B------:R-:W-:Y:S01]  /*e820*/  @!PT LDS RZ, [RZ] ;  /* 0x00000000fffff984 */ /* 0x000fe20000000800 */
[----:B------:R-:W-:Y:S01]  /*e830*/  @!PT LDS RZ, [RZ] ;  /* 0x00000000fffff984 */ /* 0x000fe20000000800 */
[----:B------:R-:W-:Y:S01]  /*e840*/  @!PT LDS RZ, [RZ] ;  /* 0x00000000fffff984 */ /* 0x000fe20000000800 */
[----:B------:R-:W-:Y:S01]  /*e850*/  @!PT LDS RZ, [RZ] ;  /* 0x00000000fffff984 */ /* 0x000fe20000000800 */
[----:B------:R0:W-:Y:S06]  /*e860*/  MEMBAR.ALL.CTA ;  /* 0x0000000000007992 */ /* 0x0001ec0000008000 */
[----:B0-----:R-:W0:Y:S01]  /*e870*/  FENCE.VIEW.ASYNC.S ;  /* 0x00000000000073c6 */ /* 0x001e220000000000 */
[----:B------:R-:W-:-:S02]  /*e880*/  IMAD R79, R3, UR5, R76 ;  /* 0x00000005034f7c24 */ /* 0x000fc4000f8e024c */
[----:B------:R-:W-:Y:S01]  /*e890*/  IMAD.WIDE.U32 R20, R3, UR4, R20 ;  /* 0x0000000403147c25 */ /* 0x000fe2000f8e0014 */
[----:B------:R-:W-:Y:S01]  /*e8a0*/  ULDC.64 UR4, c[0x0][0xad8] ;  /* 0x0002b60000047ab9 */ /* 0x000fe20000000a00 */
[----:B------:R-:W-:Y:S02]  /*e8b0*/  LEA R85, R219, R228, 0x7 ;  /* 0x000000e4db557211 */ /* 0x000fe400078e38ff */
[----:B------:R-:W-:Y:S02]  /*e8c0*/  IMAD.IADD R21, R21, 0x1, R79 ;  /* 0x0000000115157824 */ /* 0x000fe400078e024f */
[----:B------:R-:W-:Y:S02]  /*e8d0*/  IMAD R0, R0, UR4, RZ ;  /* 0x0000000400007c24 */ /* 0x000fe4000f8e02ff */
[----:B------:R-:W-:Y:S01]  /*e8e0*/  IMAD.WIDE.U32 R20, R77, UR4, R20 ;  /* 0x000000044d147c25 */ /* 0x000fe2000f8e0014 */
[----:B------:R-:W-:-:S03]  /*e8f0*/  ISETP.GE.AND P2, PT, R85, R78, PT ;  /* 0x0000004e5500720c */ /* 0x000fc60003f46270 */
[----:B------:R-:W-:Y:S01]  /*e900*/  IMAD R79, R77, UR5, R0 ;  /* 0x000000054d4f7c24 */ /* 0x000fe2000f8e0200 */
[----:B------:R-:W-:Y:S01]  /*e910*/  ULDC.64 UR4, c[0x0][0xa80] ;  /* 0x0002a00000047ab9 */ /* 0x000fe20000000a00 */
[----:B------:R-:W-:Y:S02]  /*e920*/  VIADD R0, R18, 0x22820 ;  /* 0x0002282012007836 */ /* 0x000fe40000000000 */
[----:B------:R-:W-:Y:S01]  /*e930*/  IMAD.IADD R21, R21, 0x1, R79 ;  /* 0x0000000115157824 */ /* 0x000fe200078e024f */
[C---:B------:R-:W-:Y:S01]  /*e940*/  LEA R79, P3, R20.reuse, UR4, 0x1 ;  /* 0x00000004144f7c11 */ /* 0x040fe2000f8608ff */
[----:B------:R-:W-:Y:S01]  /*e950*/  VIADD R3, R85, 0x20 ;  /* 0x0000002055037836 */ /* 0x000fe20000000000 */
[----:B------:R-:W-:Y:S02]  /*e960*/  PRMT R0, RZ, 0x654, R0 ;  /* 0x00000654ff007816 */ /* 0x000fe40000000000 */
[----:B------:R-:W-:Y:S02]  /*e970*/  LEA.HI.X R84, R20, UR5, R21, 0x1, P3 ;  /* 0x0000000514547c11 */ /* 0x000fe400098f0c15 */
[----:B------:R-:W-:Y:S01]  /*e980*/  ISETP.GE.AND P1, PT, R3, R78, PT ;  /* 0x0000004e0300720c */ /* 0x000fe20003f26270 */
[----:B------:R-:W-:Y:S01]  /*e990*/  VIADD R3, R85, 0x40 ;  /* 0x0000004055037836 */ /* 0x000fe20000000000 */
[----:B0-----:R0:W-:Y:S01]  /*e9a0*/  SYNCS.ARRIVE.TRANS64.RED.A1T0 RZ, [R0+URZ], RZ ;  /* 0x000000ff00ff79a7 */ /* 0x0011e2000810043f */
[----:B------:R1:W2:Y:S01]  /*e9b0*/  SHFL.IDX PT, R82, R79, RZ, 0x181f ;  /* 0x00181fff4f527589 */ /* 0x0002a200000e0000 */
[----:B------:R-:W-:Y:S01]  /*e9c0*/  BSSY B1, `(.L_x_9976) ;  /* 0x0000019000017945 */ /* 0x000fe20003800000 */
[----:B------:R-:W-:-:S02]  /*e9d0*/  SHF.R.S32.HI R86, RZ, 0x1f, R211 ;  /* 0x0000001fff567819 */ /* 0x000fc400000114d3 */
[----:B------:R-:W-:Y:S01]  /*e9e0*/  ISETP.GE.AND P0, PT, R3, R78, PT ;  /* 0x0000004e0300720c */ /* 0x000fe20003f06270 */
[----:B0-----:R1:W0:Y:S01]  /*e9f0*/  SHFL.IDX PT, R0, R84, RZ, 0x181f ;  /* 0x00181fff54007589 */ /* 0x00122200000e0000 */
[----:B------:R-:W-:Y:S02]  /*ea00*/  SHF.R.S32.HI R87, RZ, 0x1f, R209 ;  /* 0x0000001fff577819 */ /* 0x000fe400000114d1 */
[----:B------:R-:W-:Y:S02]  /*ea10*/  SHF.R.S32.HI R88, RZ, 0x1f, R210 ;  /* 0x0000001fff587819 */ /* 0x000fe400000114d2 */
[----:B------:R-:W-:Y:S01]  /*ea20*/  SHF.R.S32.HI R92, RZ, 0x1f, R205 ;  /* 0x0000001fff5c7819 */ /* 0x000fe200000114cd */
[----:B------:R-:W-:Y:S06]  /*ea30*/  @P2 BRA `(.L_x_9977) ;  /* 0x0000000000442947 */ /* 0x000fec0003800000 */
[----:B------:R-:W-:Y:S02]  /*ea40*/  ULDC UR4, c[0x0][0xac8] ;  /* 0x0002b20000047ab9 */ /* 0x000fe40000000800 */
[----:B------:R-:W-:Y:S02]  /*ea50*/  ISETP.GE.AND P2, PT, R205, UR4, PT ;  /* 0x00000004cd007c0c */ /* 0x000fe4000bf46270 */
[----:B------:R-:W-:Y:S02]  /*ea60*/  ISETP.GE.AND P3, PT, R210, UR4, PT ;  /* 0x00000004d2007c0c */ /* 0x000fe4000bf66270 */
[----:B------:R-:W-:-:S09]  /*ea70*/  ISETP.GE.AND P4, PT, R209, UR4, PT ;  /* 0x00000004d1007c0c */ /* 0x000fd2000bf86270 */
[----:B--2---:R-:W-:-:S04]  /*ea80*/  @!P2 LEA R20, P5, R205, R82, 0x1 ;  /* 0x00000052cd14a211 */ /* 0x004fc800078a08ff */
[----:B0-----:R-:W-:Y:S02]  /*ea90*/  @!P2 LEA.HI.X R21, R205, R0, R92, 0x1, P5 ;  /* 0x00000000cd15a211 */ /* 0x001fe400028f0c5c */
[----:B------:R-:W-:-:S03]  /*eaa0*/  ISETP.GE.AND P5, PT, R211, UR4, PT ;  /* 0x00000004d3007c0c */ /* 0x000fc6000bfa6270 */
[----:B-----5:R3:W-:Y:S01]  /*eab0*/  @!P2 ST.E.128 desc[UR40][R20.64], R4 ;  /* 0x000000041400a985 */ /* 0x0207e2000c101d28 */
[----:B------:R-:W-:-:S04]  /*eac0*/  @!P3 LEA R76, P2, R210, R82, 0x1 ;  /* 0x00000052d24cb211 */ /* 0x000fc800078408ff */
        /* <DEDUP_REMOVED lines=8> */
.L_x_9977:
[----:B------:R-:W-:Y:S05]  /*eb50*/  BSYNC B1 ;  /* 0x0000000000017941 */ /* 0x000fea0003800000 */
.L_x_9976:
[----:B0-----:R0:W4:Y:S01]  /*eb60*/  SHFL.IDX PT, R0, R84, 0x1, 0x181f ;  /* 0x00381f0054007f89 */ /* 0x00112200000e0000 */
[----:B------:R-:W-:Y:S03]  /*eb70*/  BSSY B1, `(.L_x_9978) ;  /* 0x0000014000017945 */ /* 0x000fe60003800000 */
[----:B---3-5:R0:W3:Y:S01]  /*eb80*/  SHFL.IDX PT, R28, R79, 0x1, 0x181f ;  /* 0x00381f004f1c7f89 */ /* 0x0280e200000e0000 */
[----:B------:R-:W-:Y:S05]  /*eb90*/  @P1 BRA `(.L_x_9979) ;  /* 0x0000000000441947 */ /* 0x000fea0003800000 */
[----:B------:R-:W-:Y:S02]  /*eba0*/  ULDC UR4, c[0x0][0xac8] ;  /* 0x0002b20000047ab9 */ /* 0x000fe40000000800 */
[----:B------:R-:W-:Y:S02]  /*ebb0*/  ISETP.GE.AND P4, PT, R205, UR4, PT ;  /* 0x00000004cd007c0c */ /* 0x000fe4000bf86270 */
[----:B------:R-:W-:Y:S02]  /*ebc0*/  ISETP.GE.AND P3, PT, R210, UR4, PT ;  /* 0x00000004d2007c0c */ /* 0x000fe4000bf66270 */
[----:B------:R-:W-:Y:S02]  /*ebd0*/  ISETP.GE.AND P2, PT, R209, UR4, PT ;  /* 0x00000004d1007c0c */ /* 0x000fe4000bf46270 */
[----:B------:R-:W-:-:S07]  /*ebe0*/  ISETP.GE.AND P1, PT, R211, UR4, PT ;  /* 0x00000004d3007c0c */ /* 0x000fce000bf26270 */
[----:B---3--:R-:W-:-:S04]  /*ebf0*/  @!P4 LEA R4, P5, R205, R28, 0x1 ;  /* 0x0000001ccd04c211 */ /* 0x008fc800078a08ff */
[----:B----4-:R-:W-:Y:S02]  /*ec00*/  @!P4 LEA.HI.X R5, R205, R0, R92, 0x1, P5 ;  /* 0x00000000cd05c211 */ /* 0x010fe400028f0c5c */
[----:B------:R-:W-:-:S03]  /*ec10*/  @!P3 LEA R6, P5, R210, R28, 0x1 ;  /* 0x0000001cd206b211 */ /* 0x000fc600078a08ff */
[----:B------:R3:W-:Y:S01]  /*ec20*/  @!P4 ST.E.128 desc[UR40][R4.64], R8 ;  /* 0x000000080400c985 */ /* 0x0007e2000c101d28 */
        /* <DEDUP_REMOVED lines=8> */
.L_x_9979:
[----:B------:R-:W-:Y:S05]  /*ecb0*/  BSYNC B1 ;  /* 0x0000000000017941 */ /* 0x000fea0003800000 */
.L_x_9978:
[----:B----4-:R4:W0:Y:S01]  /*ecc0*/  SHFL.IDX PT, R0, R84, 0x2, 0x181f ;  /* 0x00581f0054007f89 */ /* 0x01082200000e0000 */
[----:B------:R-:W-:Y:S03]  /*ecd0*/  BSSY B1, `(.L_x_9980) ;  /* 0x0000014000017945 */ /* 0x000fe60003800000 */
[----:B---3--:R4:W3:Y:S01]  /*ece0*/  SHFL.IDX PT, R10, R79, 0x2, 0x181f ;  /* 0x00581f004f0a7f89 */ /* 0x0088e200000e0000 */
[----:B------:R-:W-:Y:S05]  /*ecf0*/  @P0 BRA `(.L_x_9981) ;  /* 0x0000000000440947 */ /* 0x000fea0003800000 */
[----:B------:R-:W-:Y:S02]  /*ed00*/  ULDC UR4, c[0x0][0xac8] ;  /* 0x0002b20000047ab9 */ /* 0x000fe40000000800 */
[----:B------:R-:W-:Y:S02]  /*ed10*/  ISETP.GE.AND P3, PT, R205, UR4, PT ;  /* 0x00000004cd007c0c */ /* 0x000fe4000bf66270 */
[----:B------:R-:W-:Y:S02]  /*ed20*/  ISETP.GE.AND P2, PT, R210, UR4, PT ;  /* 0x00000004d2007c0c */ /* 0x000fe4000bf46270 */
[----:B------:R-:W-:Y:S02]  /*ed30*/  ISETP.GE.AND P1, PT, R209, UR4, PT ;  /* 0x00000004d1007c0c */ /* 0x000fe4000bf26270 */
[----:B------:R-:W-:-:S07]  /*ed40*/  ISETP.GE.AND P0, PT, R211, UR4, PT ;  /* 0x00000004d3007c0c */ /* 0x000fce000bf06270 */
[CC--:B---3--:R-:W-:Y:S02]  /*ed50*/  @!P3 LEA R4, P5, R205.reuse, R10.reuse, 0x1 ;  /* 0x0000000acd04b211 */ /* 0x0c8fe400078a08ff */
[C---:B------:R-:W-:Y:S02]  /*ed60*/  @!P2 LEA R6, P4, R210.reuse, R10, 0x1 ;  /* 0x0000000ad206a211 */ /* 0x040fe400078808ff */
[----:B0-----:R-:W-:Y:S02]  /*ed70*/  @!P3 LEA.HI.X R5, R205, R0, R92, 0x1, P5 ;  /* 0x00000000cd05b211 */ /* 0x001fe400028f0c5c */
        /* <DEDUP_REMOVED lines=9> */
.L_x_9981:
[----:B------:R-:W-:Y:S05]  /*ee10*/  BSYNC B1 ;  /* 0x0000000000017941 */ /* 0x000fea0003800000 */
.L_x_9980:
[----:B------:R-:W-:Y:S01]  /*ee20*/  VIADD R3, R85, 0x60 ;  /* 0x0000006055037836 */ /* 0x000fe20000000000 */
[----:B01--4-:R-:W4:Y:S04]  /*ee30*/  SHFL.IDX PT, R84, R84, 0x3, 0x181f ;  /* 0x00781f0054547f89 */ /* 0x013f2800000e0000 */
[----:B------:R-:W-:Y:S01]  /*ee40*/  ISETP.GE.AND P0, PT, R3, R78, PT ;  /* 0x0000004e0300720c */ /* 0x000fe20003f06270 */
[----:B------:R0:W1:-:S12]  /*ee50*/  SHFL.IDX PT, R0, R79, 0x3, 0x181f ;  /* 0x00781f004f007f89 */ /* 0x00005800000e0000 */
[----:B0-----:R-:W-:Y:S05]  /*ee60*/  @P0 BRA `(.L_x_9982) ;  /* 0x0000000c00e40947 */ /* 0x001fea0003800000 */
[----:B------:R-:W-:Y:S02]  /*ee70*/  ULDC UR4, c[0x0][0xac8] ;  /* 0x0002b20000047ab9 */ /* 0x000fe40000000800 */
[----:B------:R-:W-:Y:S02]  /*ee80*/  ISETP.GE.AND P3, PT, R205, UR4, PT ;  /* 0x00000004cd007c0c */ /* 0x000fe4000bf66270 */
[----:B------:R-:W-:Y:S02]  /*ee90*/  ISETP.GE.AND P4, PT, R210, UR4, PT ;  /* 0x00000004d2007c0c */ /* 0x000fe4000bf86270 */
[----:B------:R-:W-:-:S09]  /*eea0*/  ISETP.GE.AND P5, PT, R209, UR4, PT ;  /* 0x00000004d1007c0c */ /* 0x000fd2000bfa6270 */
[-C--:B-1----:R-:W-:Y:S02]  /*eeb0*/  @!P3 LEA R4, P0, R205, R0.reuse, 0x1 ;  /* 0x00000000cd04b211 */ /* 0x082fe400078008ff */
[CC--:B------:R-:W-:Y:S02]  /*eec0*/  @!P4 LEA R6, P1, R210.reuse, R0.reuse, 0x1 ;  /* 0x00000000d206c211 */ /* 0x0c0fe400078208ff */
[----:B------:R-:W-:Y:S02]  /*eed0*/  @!P5 LEA R8, P2, R209, R0, 0x1 ;  /* 0x00000000d108d211 */ /* 0x000fe400078408ff */
[-C--:B----4-:R-:W-:Y:S02]  /*eee0*/  @!P3 LEA.HI.X R5, R205, R84.reuse, R92, 0x1, P0 ;  /* 0x00000054cd05b211 */ /* 0x090fe400000f0c5c */
[-C--:B------:R-:W-:Y:S02]  /*eef0*/  @!P4 LEA.HI.X R7, R210, R84.reuse, R88, 0x1, P1 ;  /* 0x00000054d207c211 */ /* 0x080fe400008f0c58 */
[----:B------:R-:W-:Y:S01]  /*ef00*/  @!P5 LEA.HI.X R9, R209, R84, R87, 0x1, P2 ;  /* 0x00000054d109d211 */ /* 0x000fe200010f0c57 */
[----:B------:R0:W-:Y:S01]  /*ef10*/  @!P3 ST.E.128 desc[UR40][R4.64], R24 ;  /* 0x000000180400b985 */ /* 0x0001e2000c101d28 */
[----:B------:R-:W-:-:S03]  /*ef20*/  ISETP.GE.AND P0, PT, R211, UR4, PT ;  /* 0x00000004d3007c0c */ /* 0x000fc6000bf06270 */
[----:B------:R0:W-:Y:S04]  /*ef30*/  @!P4 ST.E.128 desc[UR40][R6.64], R40 ;  /* 0x000000280600c985 */ /* 0x0001e8000c101d28 */
[----:B------:R0:W-:Y:S06]  /*ef40*/  @!P5 ST.E.128 desc[UR40][R8.64], R56 ;  /* 0x000000380800d985 */ /* 0x0001ec000c101d28 */
[----:B------:R-:W-:Y:S05]  /*ef50*/  @P0 BRA `(.L_x_9982) ;  /* 0x0000000c00a80947 */ /* 0x000fea0003800000 */
[----:B0-----:R-:W-:-:S04]  /*ef60*/  LEA R4, P0, R211, R0, 0x1 ;  /* 0x00000000d3047211 */ /* 0x001fc800078008ff */
[----:B------:R-:W-:-:S05]  /*ef70*/  LEA.HI.X R5, R211, R84, R86, 0x1, P0 ;  /* 0x00000054d3057211 */ /* 0x000fca00000f0c56 */
[----:B------:R0:W-:Y:S01]  /*ef80*/  ST.E.128 desc[UR40][R4.64], R72 ;  /* 0x0000004804007985 */ /* 0x0001e2000c101d28 */
[----:B------:R-:W-:Y:S05]  /*ef90*/  BRA `(.L_x_9982) ;  /* 0x0000000c00987947 */ /* 0x000fea0003800000 */
.L_x_9974:
        /* <DEDUP_REMOVED lines=10> */
[----:B------:R3:W5:Y:S01]  /*f040*/  @P0 LDG.E R0, desc[UR40][R4.64] ;  /* 0x0000002804000981 */ /* 0x000762000c1e1900 */
[----:B------:R-:W4:Y:S08]  /*f050*/  S2R R3, SR_TID.X ;  /* 0x0000000000037919 */ /* 0x000f300000002100 */
[----:B------:R-:W-:Y:S01]  /*f060*/  @P1 IADD3 R214, P2, R214, UR4, RZ ;  /* 0x00000004d6d61c10 */ /* 0x000fe2000ff5e0ff */
[----:B------:R-:W-:-:S02]  /*f070*/  ULDC UR4, c[0x0][0xa88] ;  /* 0x0002a20000047ab9 */ /* 0x000fc40000000800 */
[----:B------:R-:W-:Y:S01]  /*f080*/  IMAD.U32 R8, RZ, RZ, UR4 ;  /* 0x00000004ff087e24 */ /* 0x000fe2000f8e00ff */
[----:B------:R-:W-:-:S05]  /*f090*/  @P1 IADD3.X R215, R215, UR5, RZ, P2, !PT ;  /* 0x00000005d7d71c10 */ /* 0x000fca00097fe4ff */
[----:B------:R3:W5:Y:S01]  /*f0a0*/  @P1 LDG.E R8, desc[UR40][R214.64] ;  /* 0x00000028d6081981 */ /* 0x000762000c1e1900 */
[----:B--2---:R-:W-:-:S13]  /*f0b0*/  ISETP.NE.AND P2, PT, R21, 0x1, PT ;  /* 0x000000011500780c */ /* 0x004fda0003f45270 */
[----:B------:R-:W2:Y:S01]  /*f0c0*/  @P2 LDC R25, c[0x0][0xbec] ;  /* 0x0002fb00ff192b82 */ /* 0x000ea20000000800 */
[----:B----4-:R-:W-:-:S04]  /*f0d0*/  IADD3 R3, R3, -0x80, RZ ;  /* 0xffffff8003037810 */ /* 0x010fc80007ffe0ff */
[----:B------:R-:W-:Y:S01]  /*f0e0*/  ISETP.GE.AND P3, PT, R3, 0x80, PT ;  /* 0x000000800300780c */ /* 0x000fe20003f66270 */
[----:B---3--:R-:W-:-:S12]  /*f0f0*/  @P1 BRA `(.L_x_9983) ;  /* 0x0000000000101947 */ /* 0x008fd80003800000 */
[----:B------:R-:W-:Y:S05]  /*f100*/  @!P0 BRA `(.L_x_9983) ;  /* 0x00000000000c8947 */ /* 0x000fea0003800000 */
[----:B------:R-:W3:Y:S04]  /*f110*/  LDG.E R3, desc[UR40][R4.64] ;  /* 0x0000002804037981 */ /* 0x000ee8000c1e1900 */
[----:B-----5:R-:W3:Y:S02]  /*f120*/  LDG.E R8, desc[UR40][R4.64+0x4] ;  /* 0x0000042804087981 */ /* 0x020ee4000c1e1900 */
[----:B---3--:R-:W-:-:S07]  /*f130*/  IMAD.IADD R8, R8, 0x1, -R3 ;  /* 0x0000000108087824 */ /* 0x008fce00078e0a03 */
.L_x_9983:
[----:B------:R-:W-:Y:S01]  /*f140*/  BSSY B1, `(.L_x_9984) ;  /* 0x000002e000017945 */ /* 0x000fe20003800000 */
[----:B------:R-:W-:Y:S02]  /*f150*/  SHF.R.S32.HI R12, RZ, 0x1f, R213 ;  /* 0x0000001fff0c7819 */ /* 0x000fe400000114d5 */
[----:B------:R-:W-:Y:S02]  /*f160*/  SEL R13, R216, RZ, !P0 ;  /* 0x000000ffd80d7207 */ /* 0x000fe40004000000 */
[----:B------:R-:W-:Y:S02]  /*f170*/  SEL R229, R229, RZ, !P0 ;  /* 0x000000ffe5e57207 */ /* 0x000fe40004000000 */
[----:B-----5:R-:W-:Y:S01]  /*f180*/  SHF.R.S32.HI R11, RZ, 0x1f, R0 ;  /* 0x0000001fff0b7819 */ /* 0x020fe20000011400 */
[----:B------:R-:W-:Y:S06]  /*f190*/  @P3 BRA `(.L_x_9985) ;  /* 0x0000000000a03947 */ /* 0x000fec0003800000 */
[----:B------:R-:W3:Y:S01]  /*f1a0*/  S2R R3, SR_TID.X ;  /* 0x0000000000037919 */ /* 0x000ee20000002100 */
[----:B------:R-:W4:Y:S02]  /*f1b0*/  LDC R14, c[0x0][0xbe8] ;  /* 0x0002fa00ff0e7b82 */ /* 0x000f240000000800 */
[----:B----4-:R-:W-:Y:S02]  /*f1c0*/  IMAD R4, R8, R14, RZ ;  /* 0x0000000e08047224 */ /* 0x010fe400078e02ff */
[----:B---3--:R-:W-:-:S04]  /*f1d0*/  IMAD R3, R219, 0x80, R3 ;  /* 0x00000080db037824 */ /* 0x008fc800078e0203 */
        /* <DEDUP_REMOVED lines=10> */
[----:B------:R-:W3:Y:S01]  /*f280*/  @P0 LDC R6, c[0x0][0xbec] ;  /* 0x0002fb00ff060b82 */ /* 0x000ee20000000800 */
[----:B------:R-:W-:Y:S01]  /*f290*/  IMAD R7, R213, UR5, R10 ;  /* 0x00000005d5077c24 */ /* 0x000fe2000f8e020a */
[----:B------:R-:W-:-:S03]  /*f2a0*/  ULDC.64 UR4, c[0x0][0xb98] ;  /* 0x0002e60000047ab9 */ /* 0x000fc60000000a00 */
[----:B------:R-:W-:-:S03]  /*f2b0*/  IMAD.IADD R5, R5, 0x1, R7 ;  /* 0x0000000105057824 */ /* 0x000fc600078e0207 */
[----:B------:R-:W4:Y:S01]  /*f2c0*/  @P0 LDC R15, c[0x0][0xbf0] ;  /* 0x0002fc00ff0f0b82 */ /* 0x000f220000000800 */
[----:B------:R-:W-:-:S04]  /*f2d0*/  IMAD.WIDE.U32 R4, R13, UR4, R4 ;  /* 0x000000040d047c25 */ /* 0x000fc8000f8e0004 */
[----:B---3--:R-:W-:-:S05]  /*f2e0*/  @P0 IMAD.HI.U32 R6, R9, R6, RZ ;  /* 0x0000000609060227 */ /* 0x008fca00078e00ff */
[----:B----4-:R-:W-:Y:S01]  /*f2f0*/  @P0 SHF.R.U32.HI R3, RZ, R15, R6 ;  /* 0x0000000fff030219 */ /* 0x010fe20000011606 */
        /* <DEDUP_REMOVED lines=18> */
.L_x_9985:
[----:B------:R-:W-:Y:S05]  /*f420*/  BSYNC B1 ;  /* 0x0000000000017941 */ /* 0x000fea0003800000 */
.L_x_9984:
[----:B------:R-:W4:Y:S01]  /*f430*/  @P2 LDC R9, c[0x0][0xbf0] ;  /* 0x0002fc00ff092b82 */ /* 0x000f220000000800 */
[----:B------:R-:W-:Y:S01]  /*f440*/  ULDC.64 UR4, c[0x0][0xaa0] ;  /* 0x0002a80000047ab9 */ /* 0x000fe20000000a00 */
[----:B---3--:R-:W-:Y:S02]  /*f450*/  IMAD R6, R212, 0x20, R228 ;  /* 0x00000020d4067824 */ /* 0x008fe400078e02e4 */
[----:B------:R-:W-:Y:S02]  /*f460*/  IMAD R3, R11, UR4, RZ ;  /* 0x000000040b037c24 */ /* 0x000fe4000f8e02ff */
[----:B------:R-:W-:-:S04]  /*f470*/  IMAD.WIDE.U32 R4, R0, UR4, RZ ;  /* 0x0000000400047c25 */ /* 0x000fc8000f8e00ff */
[----:B------:R-:W-:Y:S01]  /*f480*/  IMAD R3, R0, UR5, R3 ;  /* 0x0000000500037c24 */ /* 0x000fe2000f8e0203 */
[----:B------:R-:W-:Y:S01]  /*f490*/  ULDC.64 UR4, c[0x0][0xae8] ;  /* 0x0002ba0000047ab9 */ /* 0x000fe20000000a00 */
[----:B------:R-:W-:Y:S02]  /*f4a0*/  IMAD R10, R219, 0x80, R6 ;  /* 0x00000080db0a7824 */ /* 0x000fe400078e0206 */
[----:B------:R-:W-:Y:S02]  /*f4b0*/  IMAD R0, R12, UR4, RZ ;  /* 0x000000040c007c24 */ /* 0x000fe4000f8e02ff */
[----:B------:R-:W-:Y:S02]  /*f4c0*/  IMAD.IADD R5, R5, 0x1, R3 ;  /* 0x0000000105057824 */ /* 0x000fe400078e0203 */
[----:B------:R-:W-:Y:S02]  /*f4d0*/  IMAD R7, R213, UR5, R0 ;  /* 0x00000005d5077c24 */ /* 0x000fe4000f8e0200 */
[----:B--2---:R-:W-:-:S04]  /*f4e0*/  @P2 IMAD.HI.U32 R0, R10, R25, RZ ;  /* 0x000000190a002227 */ /* 0x004fc800078e00ff */
[----:B------:R-:W-:Y:S01]  /*f4f0*/  IMAD.WIDE.U32 R4, R213, UR4, R4 ;  /* 0x00000004d5047c25 */ /* 0x000fe2000f8e0004 */
[----:B------:R-:W-:-:S03]  /*f500*/  ULDC.64 UR4, c[0x0][0xaf0] ;  /* 0x0002bc0000047ab9 */ /* 0x000fc60000000a00 */
[----:B------:R-:W-:Y:S01]  /*f510*/  IMAD.MOV.U32 R3, RZ, RZ, R10 ;  /* 0x000000ffff037224 */ /* 0x000fe200078e000a */
[----:B----4-:R-:W-:Y:S01]  /*f520*/  @P2 SHF.R.U32.HI R3, RZ, R9, R0 ;  /* 0x00000009ff032219 */ /* 0x010fe20000011600 */
[----:B------:R-:W-:Y:S02]  /*f530*/  IMAD.IADD R5, R5, 0x1, R7 ;  /* 0x0000000105057824 */ /* 0x000fe400078e0207 */
[----:B------:R-:W-:Y:S01]  /*f540*/  IMAD R6, R229, UR4, RZ ;  /* 0x00000004e5067c24 */ /* 0x000fe2000f8e02ff */
[--C-:B------:R-:W-:Y:S01]  /*f550*/  SHF.R.S32.HI R0, RZ, 0x1f, R3.reuse ;  /* 0x0000001fff007819 */ /* 0x100fe20000011403 */
[----:B------:R-:W-:Y:S02]  /*f560*/  IMAD.MOV R7, RZ, RZ, -R3 ;  /* 0x000000ffff077224 */ /* 0x000fe400078e0a03 */
[C---:B------:R-:W-:Y:S02]  /*f570*/  IMAD R9, R13.reuse, UR5, R6 ;  /* 0x000000050d097c24 */ /* 0x040fe4000f8e0206 */
[----:B------:R-:W-:Y:S01]  /*f580*/  IMAD.WIDE.U32 R4, R13, UR4, R4 ;  /* 0x000000040d047c25 */ /* 0x000fe2000f8e0004 */
[----:B------:R-:W-:-:S03]  /*f590*/  ULDC.64 UR4, c[0x0][0xae0] ;  /* 0x0002b80000047ab9 */ /* 0x000fc60000000a00 */
[----:B------:R-:W-:Y:S02]  /*f5a0*/  IMAD R7, R21, R7, R10 ;  /* 0x0000000715077224 */ /* 0x000fe400078e020a */
[----:B------:R-:W-:Y:S02]  /*f5b0*/  IMAD R6, R0, UR4, RZ ;  /* 0x0000000400067c24 */ /* 0x000fe4000f8e02ff */
[----:B------:R-:W-:Y:S01]  /*f5c0*/  IMAD.IADD R5, R5, 0x1, R9 ;  /* 0x0000000105057824 */ /* 0x000fe200078e0209 */
[----:B------:R-:W-:Y:S01]  /*f5d0*/  SHF.R.S32.HI R0, RZ, 0x1f, R7 ;  /* 0x0000001fff007819 */ /* 0x000fe20000011407 */
[C---:B------:R-:W-:Y:S02]  /*f5e0*/  IMAD R9, R3.reuse, UR5, R6 ;  /* 0x0000000503097c24 */ /* 0x040fe4000f8e0206 */
[----:B------:R-:W-:Y:S01]  /*f5f0*/  IMAD.WIDE.U32 R4, R3, UR4, R4 ;  /* 0x0000000403047c25 */ /* 0x000fe2000f8e0004 */
[----:B------:R-:W-:-:S03]  /*f600*/  ULDC.64 UR4, c[0x0][0xad8] ;  /* 0x0002b60000047ab9 */ /* 0x000fc60000000a00 */
[----:B------:R-:W-:Y:S01]  /*f610*/  IMAD R0, R0, UR4, RZ ;  /* 0x0000000400007c24 */ /* 0x000fe2000f8e02ff */
[----:B------:R-:W-:-:S03]  /*f620*/  IADD3 R5, R5, R9, RZ ;  /* 0x0000000905057210 */ /* 0x000fc60007ffe0ff */
[C---:B------:R-:W-:Y:S02]  /*f630*/  IMAD R3, R7.reuse, UR5, R0 ;  /* 0x0000000507037c24 */ /* 0x040fe4000f8e0200 */
[----:B------:R-:W-:Y:S01]  /*f640*/  IMAD.WIDE.U32 R4, R7, UR4, R4 ;  /* 0x0000000407047c25 */ /* 0x000fe2000f8e0004 */
[----:B------:R-:W-:-:S03]  /*f650*/  ULDC.64 UR4, c[0x0][0xa80] ;  /* 0x0002a00000047ab9 */ /* 0x000fc60000000a00 */
[----:B------:R-:W-:Y:S01]  /*f660*/  IMAD.IADD R5, R5, 0x1, R3 ;  /* 0x0000000105057824 */ /* 0x000fe200078e0203 */
[----:B------:R-:W-:Y:S01]  /*f670*/  LEA R3, P0, R4, UR4, 0x1 ;  /* 0x0000000404037c11 */ /* 0x000fe2000f8008ff */
[----:B------:R-:W-:-:S03]  /*f680*/  UMOV UR4, 0xffffffff ;  /* 0xffffffff00047882 */ /* 0x000fc60000000000 */
[----:B------:R-:W-:Y:S01]  /*f690*/  LEA.HI.X R4, R4, UR5, R5, 0x1, P0 ;  /* 0x0000000504047c11 */ /* 0x000fe200080f0c05 */
[----:B------:R-:W-:Y:S08]  /*f6a0*/  BRA.DIV UR4, `(.L_x_9986) ;  /* 0x0000008604007947 */ /* 0x000ff0000b800000 */
[----:B------:R2:W3:Y:S04]  /*f6b0*/  SHFL.IDX PT, R0, R4, RZ, 0x181f ;  /* 0x00181fff04007589 */ /* 0x0004e800000e0000 */
[----:B------:R2:W4:Y:S02]  /*f6c0*/  SHFL.IDX PT, R14, R3, RZ, 0x181f ;  /* 0x00181fff030e7589 */ /* 0x00052400000e0000 */
.L_x_10180:
[----:B------:R-:W-:Y:S01]  /*f6d0*/  IMAD R8, R8, R21, RZ ;  /* 0x0000001508087224 */ /* 0x000fe200078e02ff */
[----:B------:R-:W-:Y:S01]  /*f6e0*/  BSSY B1, `(.L_x_9987) ;  /* 0x0000019000017945 */ /* 0x000fe20003800000 */
[----:B------:R-:W-:-:S05]  /*f6f0*/  IMAD R7, R219, 0x80, R228 ;  /* 0x00000080db077824 */ /* 0x000fca00078e02e4 */
[----:B------:R-:W-:-:S13]  /*f700*/  ISETP.GE.AND P0, PT, R7, R8, PT ;  /* 0x000000080700720c */ /* 0x000fda0003f06270 */
[----:B------:R-:W-:Y:S05]  /*f710*/  @P0 BRA `(.L_x_9988) ;  /* 0x0000000000540947 */ /* 0x000fea0003800000 */
[----:B------:R-:W-:Y:S01]  /*f720*/  ULDC UR4, c[0x0][0xac8] ;  /* 0x0002b20000047ab9 */ /* 0x000fe20000000800 */
[----:B------:R-:W-:Y:S02]  /*f730*/  SHF.R.S32.HI R5, RZ, 0x1f, R205 ;  /* 0x0000001fff057819 */ /* 0x000fe400000114cd */
[----:B------:R-:W-:Y:S02]  /*f740*/  ISETP.GE.AND P3, PT, R205, UR4, PT ;  /* 0x00000004cd007c0c */ /* 0x000fe4000bf66270 */
[----:B------:R-:W-:Y:S02]  /*f750*/  ISETP.GE.AND P2, PT, R210, UR4, PT ;  /* 0x00000004d2007c0c */ /* 0x000fe4000bf46270 */
[----:B------:R-:W-:Y:S02]  /*f760*/  ISETP.GE.AND P1, PT, R209, UR4, PT ;  /* 0x00000004d1007c0c */ /* 0x000fe4000bf26270 */
[----:B------:R-:W-:Y:S02]  /*f770*/  ISETP.GE.AND P0, PT, R211, UR4, PT ;  /* 0x00000004d3007c0c */ /* 0x000fe4000bf06270 */
[----:B------:R-:W-:-:S02]  /*f780*/  SHF.R.S32.HI R9, RZ, 0x1f, R210 ;  /* 0x0000001fff097819 */ /* 0x000fc400000114d2 */
[----:B------:R-:W-:-:S03]  /*f790*/  SHF.R.S32.HI R6, RZ, 0x1f, R209 ;  /* 0x0000001fff067819 */ /* 0x000fc600000114d1 */
[CC--:B----4-:R-:W-:Y:S02]  /*f7a0*/  @!P3 LEA R10, P5, R205.reuse, R14.reuse, 0x1 ;  /* 0x0000000ecd0ab211 */ /* 0x0d0fe400078a08ff */
[C---:B------:R-:W-:Y:S02]  /*f7b0*/  @!P2 LEA R12, P4, R210.reuse, R14, 0x1 ;  /* 0x0000000ed20ca211 */ /* 0x040fe400078808ff */
[----:B---3--:R-:W-:Y:S02]  /*f7c0*/  @!P3 LEA.HI.X R11, R205, R0, R5, 0x1, P5 ;  /* 0x00000000cd0bb211 */ /* 0x008fe400028f0c05 */
[----:B------:R-:W-:Y:S02]  /*f7d0*/  @!P1 LEA R20, P5, R209, R14, 0x1 ;  /* 0x0000000ed1149211 */ /* 0x000fe400078a08ff */
[----:B------:R-:W-:Y:S01]  /*f7e0*/  @!P2 LEA.HI.X R13, R210, R0, R9, 0x1, P4 ;  /* 0x00000000d20da211 */ /* 0x000fe200020f0c09 */
[----:B------:R3:W-:Y:S01]  /*f7f0*/  @!P3 ST.E.128 desc[UR40][R10.64], RZ ;  /* 0x000000ff0a00b985 */ /* 0x0007e2000c101d28 */
[----:B------:R-:W-:-:S02]  /*f800*/  SHF.R.S32.HI R5, RZ, 0x1f, R211 ;  /* 0x0000001fff057819 */ /* 0x000fc400000114d3 */
[----:B------:R-:W-:Y:S01]  /*f810*/  @!P0 LEA R14, P4, R211, R14, 0x1 ;  /* 0x0000000ed30e8211 */ /* 0x000fe200078808ff */
[----:B------:R3:W-:Y:S01]  /*f820*/  @!P2 ST.E.128 desc[UR40][R12.64], RZ ;  /* 0x000000ff0c00a985 */ /* 0x0007e2000c101d28 */
[-C--:B------:R-:W-:Y:S02]  /*f830*/  @!P1 LEA.HI.X R21, R209, R0.reuse, R6, 0x1, P5 ;  /* 0x00000000d1159211 */ /* 0x080fe400028f0c06 */
[----:B------:R-:W-:-:S03]  /*f840*/  @!P0 LEA.HI.X R15, R211, R0, R5, 0x1, P4 ;  /* 0x00000000d30f8211 */ /* 0x000fc600020f0c05 */
[----:B------:R3:W-:Y:S04]  /*f850*/  @!P1 ST.E.128 desc[UR40][R20.64], RZ ;  /* 0x000000ff14009985 */ /* 0x0007e8000c101d28 */
[----:B------:R3:W-:Y:S02]  /*f860*/  @!P0 ST.E.128 desc[UR40][R14.64], RZ ;  /* 0x000000ff0e008985 */ /* 0x0007e4000c101d28 */
.L_x_9988:
[----:B------:R-:W-:Y:S05]  /*f870*/  BSYNC B1 ;  /* 0x0000000000017941 */ /* 0x000fea0003800000 */
.L_x_9987:
[----:B------:R-:W-:-:S03]  /*f880*/  UMOV UR4, 0xffffffff ;  /* 0xffffffff00047882 */ /* 0x000fc60000000000 */
[----:B------:R-:W-:Y:S05]  /*f890*/  BRA.DIV UR4, `(.L_x_9989) ;  /* 0x0000008204b87947 */ /* 0x000fea000b800000 */
[----:B---3--:R3:W0:Y:S04]  /*f8a0*/  SHFL.IDX PT, R0, R4, 0x1, 0x181f ;  /* 0x00381f0004007f89 */ /* 0x00862800000e0000 */
[----:B----4-:R3:W4:Y:S02]  /*f8b0*/  SHFL.IDX PT, R14, R3, 0x1, 0x181f ;  /* 0x00381f00030e7f89 */ /* 0x01072400000e0000 */
.L_x_10184:
[----:B------:R-:W-:Y:S01]  /*f8c0*/  VIADD R5, R7, 0x20 ;  /* 0x0000002007057836 */ /* 0x000fe20000000000 */
[----:B------:R-:W-:Y:S04]  /*f8d0*/  BSSY B1, `(.L_x_9990) ;  /* 0x0000018000017945 */ /* 0x000fe80003800000 */
        /* <DEDUP_REMOVED lines=12> */
[----:B0-----:R-:W-:Y:S02]  /*f9a0*/  @!P3 LEA.HI.X R11, R205, R0, R6, 0x1, P5 ;  /* 0x00000000cd0bb211 */ /* 0x001fe400028f0c06 */
        /* <DEDUP_REMOVED lines=10> */
.L_x_9991:
[----:B------:R-:W-:Y:S05]  /*fa50*/  BSYNC B1 ;  /* 0x0000000000017941 */ /* 0x000fea0003800000 */
.L_x_9990:
[----:B------:R-:W-:-:S03]  /*fa60*/  UMOV UR4, 0xffffffff ;  /* 0xffffffff00047882 */ /* 0x000fc60000000000 */
[----:B------:R-:W-:Y:S05]  /*fa70*/  BRA.DIV UR4, `(.L_x_9992) ;  /* 0x0000008204887947 */ /* 0x000fea000b800000 */
[----:B0-----:R0:W0:Y:S04]  /*fa80*/  SHFL.IDX PT, R0, R4, 0x2, 0x181f ;  /* 0x00581f0004007f89 */ /* 0x00102800000e0000 */
[----:B----4-:R4:W0:Y:S02]  /*fa90*/  SHFL.IDX PT, R14, R3, 0x2, 0x181f ;  /* 0x00581f00030e7f89 */ /* 0x01082400000e0000 */
.L_x_10188:
        /* <DEDUP_REMOVED lines=12> */
[CC--:B0-----:R-:W-:Y:S02]  /*fb60*/  @!P3 LEA R10, P5, R205.reuse, R14.reuse, 0x1 ;  /* 0x0000000ecd0ab211 */ /* 0x0c1fe400078a08ff */
[C---:B------:R-:W-:Y:S02]  /*fb70*/  @!P2 LEA R12, P4, R210.reuse, R14, 0x1 ;  /* 0x0000000ed20ca211 */ /* 0x040fe400078808ff */
[----:B------:R-:W-:Y:S02]  /*fb80*/  @!P3 LEA.HI.X R11, R205, R0, R6, 0x1, P5 ;  /* 0x00000000cd0bb211 */ /* 0x000fe400028f0c06 */
        /* <DEDUP_REMOVED lines=10> */
.L_x_9994:
[----:B------:R-:W-:Y:S05]  /*fc30*/  BSYNC B1 ;  /* 0x0000000000017941 */ /* 0x000fea0003800000 */
.L_x_9993:
[----:B------:R-:W-:-:S03]  /*fc40*/  UMOV UR4, 0xffffffff ;  /* 0xffffffff00047882 */ /* 0x000fc60000000000 */
[----:B------:R-:W-:Y:S05]  /*fc50*/  BRA.DIV UR4, `(.L_x_9995) ;  /* 0x0000008204587947 */ /* 0x000fea000b800000 */
[----:B0-----:R0:W0:Y:S04]  /*fc60*/  SHFL.IDX PT, R0, R4, 0x3, 0x181f ;  /* 0x00781f0004007f89 */ /* 0x00102800000e0000 */
[----:B------:R0:W0:Y:S02]  /*fc70*/  SHFL.IDX PT, R14, R3, 0x3, 0x181f ;  /* 0x00781f00030e7f89 */ /* 0x00002400000e0000 */
.L_x_10192:
[----:B0-234-:R-:W-:-:S05]  /*fc80*/  VIADD R3, R7, 0x60 ;  /* 0x0000006007037836 */ /* 0x01dfca0000000000 */
        /* <DEDUP_REMOVED lines=9> */
[----:B------:R-:W-:Y:S02]  /*fd20*/  SHF.R.S32.HI R11, RZ, 0x1f, R209 ;  /* 0x0000001fff0b7819 */ /* 0x000fe400000114d1 */
[----:B------:R-:W-:Y:S02]  /*fd30*/  SHF.R.S32.HI R10, RZ, 0x1f, R211 ;  /* 0x0000001fff0a7819 */ /* 0x000fe400000114d3 */
[CC--:B------:R-:W-:Y:S02]  /*fd40*/  @!P3 LEA R4, P5, R205.reuse, R14.reuse, 0x1 ;  /* 0x0000000ecd04b211 */ /* 0x0c0fe400078a08ff */
[----:B------:R-:W-:Y:S02]  /*fd50*/  @!P2 LEA R6, P4, R210, R14, 0x1 ;  /* 0x0000000ed206a211 */ /* 0x000fe400078808ff */
[----:B------:R-:W-:Y:S02]  /*fd60*/  @!P3 LEA.HI.X R5, R205, R0, R9, 0x1, P5 ;  /* 0x00000000cd05b211 */ /* 0x000fe400028f0c09 */
[----:B------:R-:W-:-:S02]  /*fd70*/  @!P1 LEA R8, P5, R209, R14, 0x1 ;  /* 0x0000000ed1089211 */ /* 0x000fc400078a08ff */
[----:B------:R-:W-:Y:S01]  /*fd80*/  @!P2 LEA.HI.X R7, R210, R0, R12, 0x1, P4 ;  /* 0x00000000d207a211 */ /* 0x000fe200020f0c0c */
[----:B------:R0:W-:Y:S01]  /*fd90*/  @!P3 ST.E.128 desc[UR40][R4.64], RZ ;  /* 0x000000ff0400b985 */ /* 0x0001e2000c101d28 */
[----:B------:R-:W-:Y:S02]  /*fda0*/  @!P0 LEA R14, P4, R211, R14, 0x1 ;  /* 0x0000000ed30e8211 */ /* 0x000fe400078808ff */
[-C--:B------:R-:W-:Y:S01]  /*fdb0*/  @!P1 LEA.HI.X R9, R209, R0.reuse, R11, 0x1, P5 ;  /* 0x00000000d1099211 */ /* 0x080fe200028f0c0b */
[----:B------:R0:W-:Y:S01]  /*fdc0*/  @!P2 ST.E.128 desc[UR40][R6.64], RZ ;  /* 0x000000ff0600a985 */ /* 0x0001e2000c101d28 */
[----:B------:R-:W-:-:S03]  /*fdd0*/  @!P0 LEA.HI.X R15, R211, R0, R10, 0x1, P4 ;  /* 0x00000000d30f8211 */ /* 0x000fc600020f0c0a */
[----:B------:R0:W-:Y:S04]  /*fde0*/  @!P1 ST.E.128 desc[UR40][R8.64], RZ ;  /* 0x000000ff08009985 */ /* 0x0001e8000c101d28 */
[----:B------:R0:W-:Y:S02]  /*fdf0*/  @!P0 ST.E.128 desc[UR40][R14.64], RZ ;  /* 0x000000ff0e008985 */ /* 0x0001e4000c101d28 */
.L_x_9982:
[----:B------:R-:W-:Y:S05]  /*fe00*/  BSYNC B0 ;  /* 0x0000000000007941 */ /* 0x000fea0003800000 */
.L_x_9973:
[----:B------:R-:W-:Y:S02]  /*fe10*/  ULDC UR4, c[0x0][0xc3c] ;  /* 0x00030f0000047ab9 */ /* 0x000fe40000000800 */
[----:B-1----:R-:W-:-:S13]  /*fe20*/  ISETP.GE.AND P0, PT, R91, UR4, PT ;  /* 0x000000045b007c0c */ /* 0x002fda000bf06270 */
[----:B------:R-:W-:Y:S05]  /*fe30*/  @!P0 BRA `(.L_x_9996) ;  /* 0xffffff1000848947 */ /* 0x000fea000383ffff */
[----:B------:R-:W-:Y:S05]  /*fe40*/  BRA `(.L_x_9863) ;  /* 0x0000007400407947 */ /* 0x000fea0003800000 */
.L_x_9861:
[----:B------:R-:W-:-:S08]  /*fe50*/  NOP ;  /* 0x0000000000007918 */ /* 0x000fd00000000000 */
[----:B--2---:R-:W0:-:S00]  /*fe60*/  USETMAXREG.DEALLOC.CTAPOOL 0x18 ;  /* 0x00000018000079c8 */ /* 0x004e0000080e0500 */
        /* <DEDUP_REMOVED lines=16> */
.L_x_9997:
        /* <DEDUP_REMOVED lines=42> */
.L_x_10003:
        /* <DEDUP_REMOVED lines=12> */
.L_x_10002:
[----:B------:R-:W-:Y:S05]  /*102d0*/  BSYNC B0 ;  /* 0x0000000000007941 */ /* 0x000fea0003800000 */
.L_x_10001:
        /* <DEDUP_REMOVED lines=22> */
.L_x_9999:
        /* <DEDUP_REMOVED lines=16> */
.L_x_10004:
        /* <DEDUP_REMOVED lines=25> */
.L_x_10000:
[----:B------:R-:W-:Y:S02]  /*106d0*/  IMAD.MOV.U32 R17, RZ, RZ, RZ ;  /* 0x000000ffff117224 */ /* 0x000fe400078e00ff */
[----:B------:R-:W-:Y:S02]  /*106e0*/  IMAD.U32 R16, RZ, RZ, UR6 ;  /* 0x00000006ff107e24 */ /* 0x000fe4000f8e00ff */
[----:B------:R-:W-:-:S07]  /*106f0*/  IMAD.MOV.U32 R18, RZ, RZ, RZ ;  /* 0x000000ffff127224 */ /* 0x000fce00078e00ff */
.L_x_10005:
[----:B------:R-:W-:-:S13]  /*10700*/  ISETP.NE.AND P0, PT, R5, RZ, PT ;  /* 0x000000ff0500720c */ /* 0x000fda0003f05270 */
[----:B------:R-:W0:Y:S01]  /*10710*/  @!P0 S2R R3, SR_CgaCtaId ;  /* 0x0000000000038919 */ /* 0x000e220000008800 */
[----:B------:R-:W-:-:S04]  /*10720*/  @!P0 MOV R0, 0x400 ;  /* 0x0000040000008802 */ /* 0x000fc80000000f00 */
[----:B0-----:R-:W-:-:S05]  /*10730*/  @!P0 LEA R0, R3, R0, 0x18 ;  /* 0x0000000003008211 */ /* 0x001fca00078ec0ff */
[----:B------:R2:W-:Y:S01]  /*10740*/  @!P0 STS.128 [R0+0x228d0], R16 ;  /* 0x0228d01000008388 */ /* 0x0005e20000000c00 */
[----:B------:R-:W-:Y:S06]  /*10750*/  BAR.ARV 0x5, 0x180 ;  /* 0x0146000000007b1d */ /* 0x000fec0000002000 */
.L_x_9998:
        /* <DEDUP_REMOVED lines=19> */
[----:B------:R-:W-:Y:S02]  /*10890*/  LOP3.LUT R2, R3, 0x200, R2, 0xf8, !PT ;  /* 0x0000020003027812 */ /* 0x000fe400078ef802 */
[----:B------:R-:W-:Y:S02]  /*108a0*/  SHF.L.U32 R3, R5, 0x4, RZ ;  /* 0x0000000405037819 */ /* 0x000fe400000006ff */
        /* <DEDUP_REMOVED lines=9> */
[----:B------:R0:W-:Y:S04]  /*10940*/  STL [R1+0xc], RZ ;  /* 0x00000cff01007387 */ /* 0x0001e80000100800 */
[----:B------:R0:W-:Y:S04]  /*10950*/  STL [R1+0x18], R0 ;  /* 0x0000180001007387 */ /* 0x0001e80000100800 */
[----:B------:R0:W-:Y:S02]  /*10960*/  STL [R1+0x3c], RZ ;  /* 0x00003cff01007387 */ /* 0x0001e40000100800 */
.L_x_10146:
[----:B0-2---:R-:W0:Y:S02]  /*10970*/  LDC.64 R2, c[0x0][0xc88] ;  /* 0x00032200ff027b82 */ /* 0x005e240000000a00 */
[----:B0-----:R-:W-:-:S05]  /*10980*/  IMAD.WIDE R2, R19, 0x4, R2 ;  /* 0x0000000413027825 */ /* 0x001fca00078e0202 */
[----:B------:R-:W2:Y:S01]  /*10990*/  LDG.E R15, desc[UR40][R2.64] ;  /* 0x00000028020f7981 */ /* 0x000ea2000c1e1900 */
[----:B------:R-:W-:Y:S05]  /*109a0*/  YIELD ;  /* 0x0000000000007946 */ /* 0x000fea0003800000 */
[----:B------:R-:W-:Y:S01]  /*109b0*/  ULDC.64 UR4, c[0x0][0xa28] ;  /* 0x00028a0000047ab9 */ /* 0x000fe20000000a00 */
[----:B---3--:R-:W-:Y:S01]  /*109c0*/  IMAD.MOV.U32 R0, RZ, RZ, RZ ;  /* 0x000000ffff007224 */ /* 0x008fe200078e00ff */
        /* <DEDUP_REMOVED lines=14> */
[----:B-1---5:R1:W5:Y:S01]  /*10ab0*/  @P0 LDG.E R0, desc[UR40][R2.64] ;  /* 0x0000002802000981 */ /* 0x022362000c1e1900 */
        /* <DEDUP_REMOVED lines=36> */
[----:B0-----:R-:W-:Y:S01]  /*10d00*/  MOV R2, UR4 ;  /* 0x0000000400027c02 */ /* 0x001fe20008000f00 */
[----:B------:R-:W-:Y:S06]  /*10d10*/  @P3 BRA `(.L_x_10007) ;  /* 0x0000000000143947 */ /* 0x000fec0003800000 */
[----:B------:R-:W-:Y:S05]  /*10d20*/  @!P2 BRA `(.L_x_10007) ;  /* 0x000000000010a947 */ /* 0x000fea0003800000 */
[----:B------:R-:W2:Y:S04]  /*10d30*/  LDG.E R11, desc[UR40][R4.64] ;  /* 0x00000028040b7981 */ /* 0x000ea8000c1e1900 */
[----:B------:R-:W2:Y:S02]  /*10d40*/  LDG.E R4, desc[UR40][R4.64+0x4] ;  /* 0x0000042804047981 */ /* 0x000ea4000c1e1900 */
[----:B--2---:R-:W-:-:S05]  /*10d50*/  IMAD.IADD R4, R4, 0x1, -R11 ;  /* 0x0000000104047824 */ /* 0x004fca00078e0a0b */
[----:B------:R0:W-:Y:S02]  /*10d60*/  STL [R1+0x54], R4 ;  /* 0x0000540401007387 */ /* 0x0001e40000100800 */
.L_x_10007:
        /* <DEDUP_REMOVED lines=12> */
.L_x_10008:
[----:B------:R-:W-:Y:S05]  /*10e30*/  @!P0 BRA `(.L_x_10009) ;  /* 0x00000000000c8947 */ /* 0x000fea0003800000 */
[----:B------:R-:W2:Y:S04]  /*10e40*/  LDG.E R4, desc[UR40][R8.64] ;  /* 0x0000002808047981 */ /* 0x000ea8000c1e1900 */
[----:B------:R-:W2:Y:S02]  /*10e50*/  LDG.E R2, desc[UR40][R8.64+0x4] ;  /* 0x0000042808027981 */ /* 0x000ea4000c1e1900 */
[----:B--2---:R-:W-:-:S07]  /*10e60*/  IMAD.IADD R2, R2, 0x1, -R4 ;  /* 0x0000000102027824 */ /* 0x004fce00078e0a04 */
.L_x_10009:
[----:B-----5:R-:W-:Y:S02]  /*10e70*/  IMAD.IADD R0, R2, 0x1, -R0 ;  /* 0x0000000102007824 */ /* 0x020fe400078e0a00 */
[----:B------:R-:W2:Y:S04]  /*10e80*/  @P1 LDG.E R2, desc[UR40][R6.64] ;  /* 0x0000002806021981 */ /* 0x000ea8000c1e1900 */
[----:B------:R-:W2:Y:S01]  /*10e90*/  @P1 LDG.E R6, desc[UR40][R6.64+0x4] ;  /* 0x0000042806061981 */ /* 0x000ea2000c1e1900 */
[----:B------:R-:W-:Y:S01]  /*10ea0*/  BSSY B0, `(.L_x_10010) ;  /* 0x0000150000007945 */ /* 0x000fe20003800000 */
[----:B--2---:R-:W-:-:S04]  /*10eb0*/  @P1 IMAD.IADD R10, R6, 0x1, -R2 ;  /* 0x00000001060a1824 */ /* 0x004fc800078e0a02 */
[----:B0-----:R-:W-:-:S04]  /*10ec0*/  IMAD.IADD R4, R0, 0x1, R10 ;  /* 0x0000000100047824 */ /* 0x001fc800078e020a */
[----:B------:R-:W-:Y:S01]  /*10ed0*/  VIADD R2, R4, 0x5f ;  /* 0x0000005f04027836 */ /* 0x000fe20000000000 */
[----:B------:R0:W-:Y:S03]  /*10ee0*/  STL [R1+0x50], R4 ;  /* 0x0000500401007387 */ /* 0x0001e60000100800 */
[----:B------:R-:W-:-:S05]  /*10ef0*/  IMAD.HI R2, R2, 0x2aaaaaab, RZ ;  /* 0x2aaaaaab02027827 */ /* 0x000fca00078e02ff */
[----:B0-----:R-:W-:-:S04]  /*10f00*/  SHF.R.U32.HI R4, RZ, 0x1f, R2 ;  /* 0x0000001fff047819 */ /* 0x001fc80000011602 */
[----:B------:R-:W-:-:S05]  /*10f10*/  LEA.HI.SX32 R5, R2, R4, 0x1c ;  /* 0x0000000402057211 */ /* 0x000fca00078fe2ff */
[----:B------:R-:W-:Y:S01]  /*10f20*/  IMAD R2, R5, 0x60, -R0 ;  /* 0x0000006005027824 */ /* 0x000fe200078e0a00 */
[----:B------:R-:W-:Y:S01]  /*10f30*/  IADD3 R0, -R0, RZ, RZ ;  /* 0x000000ff00007210 */ /* 0x000fe20007ffe1ff */
[----:B------:R0:W-:Y:S03]  /*10f40*/  STL [R1+0x30], R5 ;  /* 0x0000300501007387 */ /* 0x0001e60000100800 */
[----:B------:R-:W-:Y:S02]  /*10f50*/  VIMNMX R10, R2, R10, PT ;  /* 0x0000000a020a7248 */ /* 0x000fe40003fe0100 */
[----:B------:R-:W-:-:S04]  /*10f60*/  VIMNMX R0, RZ, R0, !PT ;  /* 0x00000000ff007248 */ /* 0x000fc80007fe0100 */
[----:B------:R-:W-:Y:S01]  /*10f70*/  ISETP.GT.AND P0, PT, R10, R0, PT ;  /* 0x000000000a00720c */ /* 0x000fe20003f04270 */
[----:B0-----:R-:W-:-:S05]  /*10f80*/  IMAD.WIDE.U32 R4, R0, -0x55555555, RZ ;  /* 0xaaaaaaab00047825 */ /* 0x001fca00078e00ff */
[----:B------:R-:W-:-:S05]  /*10f90*/  SHF.R.U32.HI R2, RZ, 0x6, R5 ;  /* 0x00000006ff027819 */ /* 0x000fca0000011605 */
[----:B------:R-:W-:Y:S02]  /*10fa0*/  IMAD.MOV.U32 R8, RZ, RZ, R2 ;  /* 0x000000ffff087224 */ /* 0x000fe400078e0002 */
[----:B------:R-:W-:-:S04]  /*10fb0*/  @P0 VIADD R10, R10, 0x5f ;  /* 0x0000005f0a0a0836 */ /* 0x000fc80000000000 */
[----:B------:R-:W-:-:S05]  /*10fc0*/  @P0 IMAD.HI R0, R10, 0x2aaaaaab, RZ ;  /* 0x2aaaaaab0a000827 */ /* 0x000fca00078e02ff */
[----:B------:R-:W-:-:S04]  /*10fd0*/  @P0 SHF.R.U32.HI R4, RZ, 0x1f, R0 ;  /* 0x0000001fff040819 */ /* 0x000fc80000011600 */
[----:B------:R-:W-:Y:S02]  /*10fe0*/  @P0 LEA.HI.SX32 R8, R0, R4, 0x1c ;  /* 0x0000000400080211 */ /* 0x000fe400078fe2ff */
        /* <DEDUP_REMOVED lines=10> */
.L_x_10195:
[----:B-1----:R-:W-:Y:S02]  /*11090*/  ISETP.NE.AND P0, PT, R14, RZ, PT ;  /* 0x000000ff0e00720c */ /* 0x002fe40003f05270 */
[----:B------:R-:W-:-:S11]  /*110a0*/  PLOP3.LUT P6, PT, PT, PT, PT, 0x8, 0x0 ;  /* 0x000000000000781c */ /* 0x000fd60003fce170 */
[----:B------:R-:W-:Y:S05]  /*110b0*/  @P0 BRA `(.L_x_10013) ;  /* 0x00000000000c0947 */ /* 0x000fea0003800000 */
[----:B------:R-:W-:-:S03]  /*110c0*/  UMOV UR4, 0xffffffff ;  /* 0xffffffff00047882 */ /* 0x000fc60000000000 */
[----:B------:R-:W-:Y:S05]  /*110d0*/  BRA.DIV UR4, `(.L_x_10014) ;  /* 0x0000006e04b47947 */ /* 0x000fea000b800000 */
[----:B------:R-:W-:-:S13]  /*110e0*/  ELECT P6, URZ, PT ;  /* 0x00000000003f782f */ /* 0x000fda00038c0000 */
.L_x_10013:
        /* <DEDUP_REMOVED lines=10> */
.L_x_10198:
[----:B------:R-:W-:Y:S05]  /*11190*/  BSYNC B1 ;  /* 0x0000000000017941 */ /* 0x000fea0003800000 */
.L_x_10015:
[----:B------:R-:W-:Y:S04]  /*111a0*/  BSSY B1, `(.L_x_10017) ;  /* 0x0000083000017945 */ /* 0x000fe80003800000 */
[----:B------:R-:W-:Y:S05]  /*111b0*/  @!P6 BRA `(.L_x_10018) ;  /* 0x000000080004e947 */ /* 0x000fea0003800000 */
[----:B------:R-:W2:Y:S04]  /*111c0*/  LDL R6, [R1+0x4] ;  /* 0x0000040001067983 */ /* 0x000ea80000100800 */
[----:B------:R-:W3:Y:S01]  /*111d0*/  LDL R7, [R1+0xc] ;  /* 0x00000c0001077983 */ /* 0x000ee20000100800 */
[----:B0-----:R-:W0:Y:S01]  /*111e0*/  S2R R5, SR_TID.X ;  /* 0x0000000000057919 */ /* 0x001e220000002100 */
        /* <DEDUP_REMOVED lines=9> */
.L_x_10199:
[----:B------:R-:W-:Y:S05]  /*11280*/  BSYNC B2 ;  /* 0x0000000000027941 */ /* 0x000fea0003800000 */
.L_x_10019:
        /* <DEDUP_REMOVED lines=9> */
.L_x_10022:
[----:B------:R-:W-:Y:S05]  /*11320*/  BSYNC B2 ;  /* 0x0000000000027941 */ /* 0x000fea0003800000 */
.L_x_10021:
        /* <DEDUP_REMOVED lines=11> */
[----:B--2---:R-:W-:-:S02]  /*113e0*/  IMAD R6, R6, 0x3000, R7 ;  /* 0x0000300006067824 */ /* 0x004fc400078e0207 */
[----:B------:R-:W-:Y:S02]  /*113f0*/  VIADD R7, R4, 0x22890 ;  /* 0x0002289004077836 */ /* 0x000fe40000000000 */
[----:B------:R-:W-:-:S07]  /*11400*/  VIADD R6, R6, 0x1c400 ;  /* 0x0001c40006067836 */ /* 0x000fce0000000000 */
.L_x_10023:
        /* <DEDUP_REMOVED lines=13> */
.L_x_10200:
[----:B------:R-:W-:Y:S05]  /*114e0*/  BSYNC B2 ;  /* 0x0000000000027941 */ /* 0x000fea0003800000 */
.L_x_10024:
        /* <DEDUP_REMOVED lines=11> */
.L_x_10027:
[----:B------:R-:W-:Y:S05]  /*115a0*/  BSYNC B2 ;  /* 0x0000000000027941 */ /* 0x000fea0003800000 */
.L_x_10026:
        /* <DEDUP_REMOVED lines=11> */
.L_x_10028:
        /* <DEDUP_REMOVED lines=15> */
.L_x_10029:
        /* <DEDUP_REMOVED lines=15> */
.L_x_10030:
        /* <DEDUP_REMOVED lines=15> */
.L_x_10031:
        /* <DEDUP_REMOVED lines=10> */
.L_x_10018:
[----:B------:R-:W-:Y:S05]  /*119d0*/  BSYNC B1 ;  /* 0x0000000000017941 */ /* 0x000fea0003800000 */
.L_x_10017:
        /* <DEDUP_REMOVED lines=13> */
.L_x_10047:
        /* <DEDUP_REMOVED lines=14> */
.L_x_10201:
[----:B------:R-:W-:Y:S05]  /*11b90*/  BSYNC B2 ;  /* 0x0000000000027941 */ /* 0x000fea0003800000 */
.L_x_10034:
        /* <DEDUP_REMOVED lines=9> */
.L_x_10037:
[----:B------:R-:W-:Y:S05]  /*11c30*/  BSYNC B2 ;  /* 0x0000000000027941 */ /* 0x000fea0003800000 */
.L_x_10036:
        /* <DEDUP_REMOVED lines=13> */
.L_x_10038:
        /* <DEDUP_REMOVED lines=13> */
.L_x_10202:
[----:B------:R-:W-:Y:S05]  /*11de0*/  BSYNC B2 ;  /* 0x0000000000027941 */ /* 0x000fea0003800000 */
.L_x_10039:
[----:B------:R-:W-:Y:S01]  /*11df0*/  BSSY B2, `(.L_x_10041) ;  /* 0x000000b000027945 */ /* 0x000fe20003800000 */
[----:B------:R-:W-:Y:S01]  /*11e00*/  MOV R10, 0x0 ;  /* 0x00000000000a7802 */ /* 0x000fe20000000f00 */
[----:B------:R-:W-:Y:S02]  /*11e10*/  IMAD.MOV.U32 R11, RZ, RZ, 0x12f00000 ;  /* 0x12f00000ff0b7424 */ /* 0x000fe400078e00ff */
        /* <DEDUP_REMOVED lines=8> */
.L_x_10042:
[----:B------:R-:W-:Y:S05]  /*11ea0*/  BSYNC B2 ;  /* 0x0000000000027941 */ /* 0x000fea0003800000 */
.L_x_10041:
        /* <DEDUP_REMOVED lines=11> */
.L_x_10043:
        /* <DEDUP_REMOVED lines=15> */
.L_x_10044:
        /* <DEDUP_REMOVED lines=15> */
.L_x_10045:
        /* <DEDUP_REMOVED lines=15> */
.L_x_10046:
        /* <DEDUP_REMOVED lines=10> */
.L_x_10033:
[----:B------:R-:W-:Y:S05]  /*122d0*/  BSYNC B1 ;  /* 0x0000000000017941 */ /* 0x000fea0003800000 */
.L_x_10032:
[----:B------:R-:W2:Y:S04]  /*122e0*/  LDL.LU R9, [R1+0xc] ;  /* 0x00000c0001097983 */ /* 0x000ea80000300800 */
[----:B0-----:R-:W3:Y:S01]  /*122f0*/  LDL.LU R7, [R1+0x18] ;  /* 0x0000180001077983 */ /* 0x001ee20000300800 */
[C---:B------:R-:W-:Y:S02]  /*12300*/  ISETP.GT.AND P2, PT, R4.reuse, R2, PT ;  /* 0x000000020400720c */ /* 0x040fe40003f44270 */
[----:B------:R-:W-:Y:S01]  /*12310*/  IADD3 R4, R4, -0x1, RZ ;  /* 0xffffffff04047810 */ /* 0x000fe20007ffe0ff */
        /* <DEDUP_REMOVED lines=8> */
.L_x_10011:
[----:B------:R-:W-:Y:S05]  /*123a0*/  BSYNC B0 ;  /* 0x0000000000007941 */ /* 0x000fea0003800000 */
.L_x_10010:
        /* <DEDUP_REMOVED lines=11> */
[----:B------:R-:W-:Y:S02]  /*12460*/  VOTEU.ANY UR4, UPT, PT ;  /* 0x0000000000047886 */ /* 0x000fe400038e0100 */
        /* <DEDUP_REMOVED lines=9> */
[----:B0-----:R-:W-:Y:S01]  /*12500*/  IADD3 R16, R0, UR36, R7 ;  /* 0x0000002400107c10 */ /* 0x001fe2000fffe007 */
[----:B------:R-:W-:Y:S06]  /*12510*/  BRA `(.L_x_10050) ;  /* 0x0000004000147947 */ /* 0x000fec0003800000 */
.L_x_10049:
        /* <DEDUP_REMOVED lines=10> */
[----:B------:R-:W-:Y:S01]  /*125c0*/  MOV R12, 0x1 ;  /* 0x00000001000c7802 */ /* 0x000fe20000000f00 */
        /* <DEDUP_REMOVED lines=10> */
.L_x_10052:
[----:B------:R-:W-:Y:S05]  /*12670*/  BSYNC B6 ;  /* 0x0000000000067941 */ /* 0x000fea0003800000 */
.L_x_10051:
        /* <DEDUP_REMOVED lines=21> */
.L_x_10055:
        /* <DEDUP_REMOVED lines=16> */
.L_x_10054:
[----:B------:R-:W-:Y:S05]  /*128d0*/  BSYNC B6 ;  /* 0x0000000000067941 */ /* 0x000fea0003800000 */
.L_x_10053:
        /* <DEDUP_REMOVED lines=26> */
.L_x_10205:
        /* <DEDUP_REMOVED lines=11> */
.L_x_10208:
        /* <DEDUP_REMOVED lines=25> */
.L_x_10059:
[----:B------:R-:W2:Y:S04]  /*12cc0*/  LDL R7, [R1+0x4] ;  /* 0x0000040001077983 */ /* 0x000ea80000100800 */
[----:B01----:R-:W2:Y:S04]  /*12cd0*/  LDL R0, [R1+0x8] ;  /* 0x0000080001007983 */ /* 0x003ea80000100800 */
[----:B------:R-:W3:Y:S01]  /*12ce0*/  LDL R2, [R1+0x14] ;  /* 0x0000140001027983 */ /* 0x000ee20000100800 */
[----:B--2---:R-:W-:Y:S01]  /*12cf0*/  IMAD R0, R0, 0x8, R7 ;  /* 0x0000000800007824 */ /* 0x004fe200078e0207 */
[----:B---3--:R-:W-:-:S04]  /*12d00*/  SHF.L.U32 R2, R2, 0x1f, RZ ;  /* 0x0000001f02027819 */ /* 0x008fc800000006ff */
[----:B------:R-:W0:Y:S02]  /*12d10*/  SYNCS.PHASECHK.TRANS64.TRYWAIT P0, [R0+URZ+0x22840], R2 ;  /* 0x02284002000075a7 */ /* 0x000e24000800017f */
[----:B0-----:R-:W-:Y:S05]  /*12d20*/  @!P0 BRA `(.L_x_10060) ;  /* 0x00000054007c8947 */ /* 0x001fea0003800000 */
.L_x_10209:
[----:B------:R-:W1:Y:S02]  /*12d30*/  S2R R3, SR_TID.X ;  /* 0x0000000000037919 */ /* 0x000e640000002100 */
[----:B-1----:R-:W-:-:S04]  /*12d40*/  LOP3.LUT R3, R3, 0x7f, RZ, 0xc0, !PT ;  /* 0x0000007f03037812 */ /* 0x002fc800078ec0ff */
[----:B------:R-:W-:-:S13]  /*12d50*/  ISETP.NE.AND P0, PT, R3, RZ, PT ;  /* 0x000000ff0300720c */ /* 0x000fda0003f05270 */
        /* <DEDUP_REMOVED lines=8> */
.L_x_10061:
[----:B------:R-:W2:Y:S04]  /*12de0*/  LDL R7, [R1+0x4] ;  /* 0x0000040001077983 */ /* 0x000ea80000100800 */
[----:B------:R-:W2:Y:S04]  /*12df0*/  LDL R6, [R1+0x8] ;  /* 0x0000080001067983 */ /* 0x000ea80000100800 */
[----:B------:R-:W3:Y:S04]  /*12e00*/  LDL R5, [R1+0x5c] ;  /* 0x00005c0001057983 */ /* 0x000ee80000100800 */
[----:B------:R-:W4:Y:S04]  /*12e10*/  LDL R4, [R1+0x24] ;  /* 0x0000240001047983 */ /* 0x000f280000100800 */
[----:B------:R-:W5:Y:S04]  /*12e20*/  LDL R3, [R1] ;  /* 0x0000000001037983 */ /* 0x000f680000100800 */
[----:B0-----:R-:W5:Y:S01]  /*12e30*/  LDL.LU R2, [R1+0x1c] ;  /* 0x00001c0001027983 */ /* 0x001f620000300800 */
[----:B------:R-:W-:Y:S01]  /*12e40*/  R2UR UR9, R0 ;  /* 0x00000000000972ca */ /* 0x000fe200000e0000 */
[----:B------:R-:W-:Y:S01]  /*12e50*/  UIADD3 UR6, UP0, UR38, 0x370, URZ ;  /* 0x0000037026067890 */ /* 0x000fe2000ff1e03f */
[----:B------:R-:W-:Y:S01]  /*12e60*/  PLOP3.LUT P0, PT, PT, PT, PT, 0x80, 0x0 ;  /* 0x000000000000781c */ /* 0x000fe20003f0f070 */
[----:B------:R-:W-:Y:S01]  /*12e70*/  UMOV UR5, 0x14f00000 ;  /* 0x14f0000000057882 */ /* 0x000fe20000000000 */
[----:B------:R-:W-:Y:S01]  /*12e80*/  R2UR UR12, R18 ;  /* 0x00000000120c72ca */ /* 0x000fe200000e0000 */
[----:B------:R-:W-:Y:S01]  /*12e90*/  UIADD3.X UR7, URZ, UR39, URZ, UP0, !UPT ;  /* 0x000000273f077290 */ /* 0x000fe200087fe43f */
[----:B------:R-:W-:-:S07]  /*12ea0*/  UMOV UR10, URZ ;  /* 0x0000003f000a7c82 */ /* 0x000fce0008000000 */
[----:B------:R-:W-:Y:S01]  /*12eb0*/  UIADD3 UR9, UR9, 0x22830, URZ ;  /* 0x0002283009097890 */ /* 0x000fe2000fffe03f */
[----:B--2---:R-:W-:Y:S01]  /*12ec0*/  IMAD R0, R6, 0x3000, R7 ;  /* 0x0000300006007824 */ /* 0x004fe200078e0207 */
[----:B---3--:R-:W-:-:S04]  /*12ed0*/  R2UR UR11, R5 ;  /* 0x00000000050b72ca */ /* 0x008fc800000e0000 */
[----:B------:R-:W-:Y:S02]  /*12ee0*/  R2UR UR8, R0 ;  /* 0x00000000000872ca */ /* 0x000fe400000e0000 */
[----:B----4-:R-:W-:Y:S02]  /*12ef0*/  R2UR UR4, R4 ;  /* 0x00000000040472ca */ /* 0x010fe400000e0000 */
[----:B-----5:R-:W-:Y:S02]  /*12f00*/  R2UR UR13, R3 ;  /* 0x00000000030d72ca */ /* 0x020fe400000e0000 */
[----:B------:R-:W-:-:S07]  /*12f10*/  LOP3.LUT R2, R2, 0xfffffffe, RZ, 0xc0, !PT ;  /* 0xfffffffe02027812 */ /* 0x000fce00078ec0ff */
[----:B------:R-:W-:Y:S01]  /*12f20*/  UIADD3 UR8, UR8, 0x1c400, URZ ;  /* 0x0001c40008087890 */ /* 0x000fe2000fffe03f */
[----:B------:R-:W-:Y:S01]  /*12f30*/  @P0 LOP3.LUT R2, R2, 0x1, RZ, 0xfc, !PT ;  /* 0x0000000102020812 */ /* 0x000fe200078efcff */
[----:B------:R-:W-:-:S03]  /*12f40*/  UIMAD UR11, UR11, 0x60, UR4 ;  /* 0x000000600b0b78a4 */ /* 0x000fc6000f8e0204 */
[----:B------:R-:W-:Y:S01]  /*12f50*/  UMOV UR4, 0x0 ;  /* 0x0000000000047882 */ /* 0x000fe20000000000 */
[----:B------:R1:W-:Y:S05]  /*12f60*/  STL [R1+0x1c], R2 ;  /* 0x00001c0201007387 */ /* 0x0003ea0000100800 */
[----:B------:R1:W-:Y:S01]  /*12f70*/  UTMALDG.4D [UR8], [UR6], desc[UR4] ;  /* 0x00000408060075b4 */ /* 0x0003e20008019000 */
[----:B------:R-:W-:Y:S02]  /*12f80*/  NOP ;  /* 0x0000000000007918 */ /* 0x000fe40000000000 */
.L_x_10057:
[----:B-1----:R-:W2:Y:S04]  /*12f90*/  LDL R2, [R1+0x4] ;  /* 0x0000040001027983 */ /* 0x002ea80000100800 */
        /* <DEDUP_REMOVED lines=42> */
.L_x_10063:
[----:B------:R-:W-:Y:S05]  /*13240*/  BSYNC B6 ;  /* 0x0000000000067941 */ /* 0x000fea0003800000 */
.L_x_10062:
[----:B-1----:R-:W2:Y:S01]  /*13250*/  LDL.LU R4, [R1+0x38] ;  /* 0x0000380001047983 */ /* 0x002ea20000300800 */
[----:B------:R-:W0:Y:S01]  /*13260*/  LDC R7, c[0x0][0x448] ;  /* 0x00011200ff077b82 */ /* 0x000e220000000800 */
        /* <DEDUP_REMOVED lines=8> */
[----:B0-----:R-:W-:Y:S01]  /*132f0*/  ISETP.NE.AND P0, PT, R7, 0x1, PT ;  /* 0x000000010700780c */ /* 0x001fe20003f05270 */
[----:B------:R-:W0:Y:S02]  /*13300*/  S2R R8, SR_TID.X ;  /* 0x0000000000087919 */ /* 0x000e240000002100 */
[----:B0-----:R-:W-:-:S05]  /*13310*/  IMAD.SHL.U32 R9, R8, 0x8, RZ ;  /* 0x0000000808097824 */ /* 0x001fca00078e00ff */
        /* <DEDUP_REMOVED lines=22> */
[----:B--2---:R-:W-:-:S04]  /*13480*/  @P0 SHF.R.U32.HI R4, RZ, R6, R5 ;  /* 0x00000006ff040219 */ /* 0x004fc80000011605 */
[----:B------:R-:W-:-:S05]  /*13490*/  IADD3 R5, -R4, RZ, RZ ;  /* 0x000000ff04057210 */ /* 0x000fca0007ffe1ff */
        /* <DEDUP_REMOVED lines=17> */
[----:B-1----:R-:W-:Y:S09]  /*135b0*/  BRA.DIV UR4, `(.L_x_10064) ;  /* 0x0000004e046c7947 */ /* 0x002ff2000b800000 */
[----:B------:R-:W2:Y:S01]  /*135c0*/  LDL.LU R6, [R1+0x54] ;  /* 0x0000540001067983 */ /* 0x000ea20000300800 */
[----:B------:R-:W0:Y:S02]  /*135d0*/  S2R R5, SR_TID.X ;  /* 0x0000000000057919 */ /* 0x000e240000002100 */
[----:B0-----:R-:W-:-:S04]  /*135e0*/  LOP3.LUT R5, R5, 0x7f, RZ, 0xc0, !PT ;  /* 0x0000007f05057812 */ /* 0x001fc800078ec0ff */
[----:B------:R-:W-:-:S05]  /*135f0*/  SHF.R.U32.HI R5, RZ, 0x3, R5 ;  /* 0x00000003ff057819 */ /* 0x000fca0000011605 */
[----:B------:R-:W-:-:S04]  /*13600*/  IMAD.IADD R2, R5, 0x1, R17 ;  /* 0x0000000105027824 */ /* 0x000fc800078e0211 */
[----:B------:R-:W-:Y:S02]  /*13610*/  VIADD R5, R2, 0x10 ;  /* 0x0000001002057836 */ /* 0x000fe40000000000 */
[----:B--2---:R-:W-:Y:S02]  /*13620*/  IMAD R3, R6, R7, RZ ;  /* 0x0000000706037224 */ /* 0x004fe400078e02ff */
[----:B------:R-:W0:Y:S04]  /*13630*/  SHFL.IDX PT, R7, R4, RZ, 0x181f ;  /* 0x00181fff04077589 */ /* 0x000e2800000e0000 */
[----:B------:R-:W1:Y:S01]  /*13640*/  SHFL.IDX PT, R6, R0, RZ, 0x181f ;  /* 0x00181fff00067589 */ /* 0x000e6200000e0000 */
        /* <DEDUP_REMOVED lines=32> */
[----:B------:R-:W-:Y:S01]  /*13850*/  @!P1 IMAD.MOV.U32 R6, RZ, RZ, R5 ;  /* 0x000000ffff069224 */ /* 0x000fe200078e0005 */
[----:B------:R-:W-:-:S04]  /*13860*/  IADD3 R5, R2, 0x40, RZ ;  /* 0x0000004002057810 */ /* 0x000fc80007ffe0ff */
        /* <DEDUP_REMOVED lines=22> */
[----:B-1----:R-:W-:-:S04]  /*139d0*/  @!P1 LEA R5, P2, R9, R5, 0x1 ;  /* 0x0000000509059211 */ /* 0x002fc800078408ff */
[----:B0-----:R-:W-:-:S05]  /*139e0*/  @!P1 IADD3.X R6, RZ, R6, RZ, P2, !PT ;  /* 0x00000006ff069210 */ /* 0x001fca00017fe4ff */
[----:B------:R-:W-:Y:S02]  /*139f0*/  @!P1 IMAD.MOV.U32 R7, RZ, RZ, R6 ;  /* 0x000000ffff079224 */ /* 0x000fe400078e0006 */
[----:B------:R-:W-:Y:S01]  /*13a00*/  @!P1 IMAD.MOV.U32 R6, RZ, RZ, R5 ;  /* 0x000000ffff069224 */ /* 0x000fe200078e0005 */
[----:B------:R-:W0:Y:S04]  /*13a10*/  SHFL.IDX PT, R0, R0, 0x7, 0x181f ;  /* 0x00f81f0000007f89 */ /* 0x000e2800000e0000 */
[----:B------:R1:W-:Y:S04]  /*13a20*/  @!P1 LDGSTS.E.BYPASS.LTC128B.128 [R10+0x1b400], desc[UR40][R6.64], !P0 ;  /* 0x1b400000060a9fae */ /* 0x0003e8000c101d68 */
[----:B------:R-:W2:Y:S02]  /*13a30*/  SHFL.IDX PT, R4, R4, 0x7, 0x181f ;  /* 0x00f81f0004047f89 */ /* 0x000ea400000e0000 */
.L_x_10226:
[----:B------:R3:W5:Y:S01]  /*13a40*/  LDL R9, [R1+0x4] ;  /* 0x0000040001097983 */ /* 0x0007620000100800 */
[----:B------:R-:W4:Y:S01]  /*13a50*/  S2R R5, SR_TID.X ;  /* 0x0000000000057919 */ /* 0x000f220000002100 */
[----:B------:R-:W-:-:S05]  /*13a60*/  VIADD R2, R2, 0x70 ;  /* 0x0000007002027836 */ /* 0x000fca0000000000 */
[----:B------:R-:W-:Y:S01]  /*13a70*/  ISETP.GE.AND P1, PT, R2, R3, PT ;  /* 0x000000030200720c */ /* 0x000fe20003f26270 */
[----:B----4-:R-:W-:-:S05]  /*13a80*/  IMAD.SHL.U32 R5, R5, 0x8, RZ ;  /* 0x0000000805057824 */ /* 0x010fca00078e00ff */
[----:B------:R-:W-:-:S07]  /*13a90*/  LOP3.LUT R5, R5, 0x38, RZ, 0xc0, !PT ;  /* 0x0000003805057812 */ /* 0x000fce00078ec0ff */
[----:B--2---:R-:W-:-:S05]  /*13aa0*/  @!P1 LEA R2, P2, R5, R4, 0x1 ;  /* 0x0000000405029211 */ /* 0x004fca00078408ff */
[----:B0-----:R-:W-:-:S05]  /*13ab0*/  @!P1 IMAD.X R3, RZ, RZ, R0, P2 ;  /* 0x000000ffff039224 */ /* 0x001fca00010e0600 */
[----:B------:R-:W-:Y:S01]  /*13ac0*/  @!PT LDS RZ, [RZ] ;  /* 0x00000000fffff984 */ /* 0x000fe20000000800 */
[----:B------:R-:W-:Y:S01]  /*13ad0*/  @!PT LDS RZ, [RZ] ;  /* 0x00000000fffff984 */ /* 0x000fe20000000800 */
[----:B------:R-:W-:Y:S01]  /*13ae0*/  @!PT LDS RZ, [RZ] ;  /* 0x00000000fffff984 */ /* 0x000fe20000000800 */
[----:B------:R3:W-:Y:S01]  /*13af0*/  @!P1 LDGSTS.E.BYPASS.LTC128B.128 [R10+0x1bc00], desc[UR40][R2.64], !P0 ;  /* 0x1bc00000020a9fae */ /* 0x0007e2000c101d68 */
[----:B------:R-:W-:Y:S01]  /*13b00*/  PLOP3.LUT P0, PT, PT, PT, PT, 0x80, 0x0 ;  /* 0x000000000000781c */ /* 0x000fe20003f0f070 */
[----:B------:R-:W-:-:S12]  /*13b10*/  NOP ;  /* 0x0000000000007918 */ /* 0x000fd80000000000 */
.L_x_10065:
[----:B---3--:R-:W2:Y:S01]  /*13b20*/  LDL R2, [R1+0x4] ;  /* 0x0000040001027983 */ /* 0x008ea20000100800 */
        /* <DEDUP_REMOVED lines=18> */
.L_x_10227:
[----:B------:R-:W-:Y:S05]  /*13c50*/  BSYNC B0 ;  /* 0x0000000000007941 */ /* 0x000fea0003800000 */
.L_x_10066:
        /* <DEDUP_REMOVED lines=12> */
[----:B------:R-:W-:Y:S02]  /*13d20*/  ISETP.NE.AND P1, PT, R3, RZ, PT ;  /* 0x000000ff0300720c */ /* 0x000fe40003f25270 */
[----:B--2---:R-:W-:-:S04]  /*13d30*/  LEA R2, R2, R5, 0x3 ;  /* 0x0000000502027211 */ /* 0x004fc800078e18ff */
[----:B------:R-:W0:Y:S02]  /*13d40*/  SYNCS.PHASECHK.TRANS64.TRYWAIT P0, [R2+URZ+0x22860], R0 ;  /* 0x02286000020075a7 */ /* 0x000e24000800017f */
[----:B0-----:R-:W-:Y:S05]  /*13d50*/  @!P0 BRA `(.L_x_10071) ;  /* 0x0000005000348947 */ /* 0x001fea0003800000 */
.L_x_10228:
[----:B------:R-:W-:Y:S05]  /*13d60*/  BSYNC B1 ;  /* 0x0000000000017941 */ /* 0x000fea0003800000 */
.L_x_10070:
        /* <DEDUP_REMOVED lines=9> */
.L_x_10073:
[----:B------:R-:W-:Y:S05]  /*13e00*/  BSYNC B1 ;  /* 0x0000000000017941 */ /* 0x000fea0003800000 */
.L_x_10072:
        /* <DEDUP_REMOVED lines=14> */
.L_x_10074:
        /* <DEDUP_REMOVED lines=16> */
.L_x_10075:
        /* <DEDUP_REMOVED lines=16> */
.L_x_10076:
        /* <DEDUP_REMOVED lines=16> */
.L_x_10077:
        /* <DEDUP_REMOVED lines=11> */
.L_x_10069:
[----:B------:R-:W-:Y:S05]  /*142a0*/  BSYNC B0 ;  /* 0x0000000000007941 */ /* 0x000fea0003800000 */
.L_x_10068:
[----:B------:R-:W2:Y:S01]  /*142b0*/  LDL.LU R4, [R1+0x50] ;  /* 0x0000500001047983 */ /* 0x000ea20000300800 */
[----:B------:R-:W-:Y:S01]  /*142c0*/  BSSY B0, `(.L_x_10078) ;  /* 0x000020f000007945 */ /* 0x000fe20003800000 */
[----:B--2---:R-:W-:-:S13]  /*142d0*/  ISETP.GE.AND P0, PT, R4, 0x61, PT ;  /* 0x000000610400780c */ /* 0x004fda0003f06270 */
[----:B------:R-:W-:Y:S05]  /*142e0*/  @!P0 BRA `(.L_x_10079) ;  /* 0x0000002000308947 */ /* 0x000fea0003800000 */
[----:B------:R-:W1:Y:S01]  /*142f0*/  LDL R4, [R1+0x30] ;  /* 0x0000300001047983 */ /* 0x000e620000100800 */
[----:B------:R-:W-:Y:S01]  /*14300*/  IMAD.MOV.U32 R0, RZ, RZ, 0x1 ;  /* 0x00000001ff007424 */ /* 0x000fe200078e00ff */
[----:B------:R-:W-:Y:S01]  /*14310*/  BSSY B2, `(.L_x_10080) ;  /* 0x00000b3000027945 */ /* 0x000fe20003800000 */
[----:B-1----:R-:W-:-:S05]  /*14320*/  IMAD.MOV R6, RZ, RZ, -R4 ;  /* 0x000000ffff067224 */ /* 0x002fca00078e0a04 */
[----:B------:R-:W-:-:S04]  /*14330*/  VIADDMNMX R6, R6, R0, 0xffffffff, !PT ;  /* 0xffffffff06067446 */ /* 0x000fc80007800100 */
[----:B------:R-:W-:-:S04]  /*14340*/  IADD3 R0, R4, R6, RZ ;  /* 0x0000000604007210 */ /* 0x000fc80007ffe0ff */
        /* <DEDUP_REMOVED lines=24> */
[----:B-----5:R-:W3:Y:S01]  /*144d0*/  LDL R9, [R1+0x10] ;  /* 0x0000100001097983 */ /* 0x020ee20000100800 */
        /* <DEDUP_REMOVED lines=16> */
.L_x_10084:
[----:B-1----:R-:W2:Y:S01]  /*145e0*/  LDL R2, [R1+0x4] ;  /* 0x0000040001027983 */ /* 0x002ea20000100800 */
[----:B------:R-:W-:Y:S01]  /*145f0*/  SHF.L.U32 R5, R7, 0x1f, RZ ;  /* 0x0000001f07057819 */ /* 0x000fe200000006ff */
[----:B------:R-:W1:Y:S01]  /*14600*/  S2R R3, SR_TID.X ;  /* 0x0000000000037919 */ /* 0x000e620000002100 */
[----:B------:R-:W-:Y:S01]  /*14610*/  BSSY B3, `(.L_x_10085) ;  /* 0x0000006000037945 */ /* 0x000fe20003800000 */
[----:B-1----:R-:W-:-:S04]  /*14620*/  LOP3.LUT R3, R3, 0x7f, RZ, 0xc0, !PT ;  /* 0x0000007f03037812 */ /* 0x002fc800078ec0ff */
[----:B------:R-:W-:Y:S01]  /*14630*/  ISETP.NE.AND P1, PT, R3, RZ, PT ;  /* 0x000000ff0300720c */ /* 0x000fe20003f25270 */
[----:B--2---:R-:W-:-:S04]  /*14640*/  IMAD R2, R8, 0x8, R2 ;  /* 0x0000000808027824 */ /* 0x004fc800078e0202 */
[----:B------:R-:W1:Y:S02]  /*14650*/  SYNCS.PHASECHK.TRANS64.TRYWAIT P0, [R2+URZ+0x22840], R5 ;  /* 0x02284005020075a7 */ /* 0x000e64000800017f */
[----:B-1----:R-:W-:Y:S06]  /*14660*/  @!P0 BRA `(.L_x_10086) ;  /* 0x0000004800048947 */ /* 0x002fec0003800000 */
.L_x_10229:
[----:B------:R-:W-:Y:S05]  /*14670*/  BSYNC B3 ;  /* 0x0000000000037941 */ /* 0x000fea0003800000 */
.L_x_10085:
        /* <DEDUP_REMOVED lines=9> */
.L_x_10088:
[----:B------:R-:W-:Y:S05]  /*14710*/  BSYNC B3 ;  /* 0x0000000000037941 */ /* 0x000fea0003800000 */
.L_x_10087:
        /* <DEDUP_REMOVED lines=11> */
[----:B---3--:R-:W-:-:S03]  /*147d0*/  IMAD R0, R0, 0x60, R4 ;  /* 0x0000006000007824 */ /* 0x008fc600078e0204 */
[----:B------:R-:W-:Y:S01]  /*147e0*/  IADD3 R3, R3, 0x1c400, RZ ;  /* 0x0001c40003037810 */ /* 0x000fe20007ffe0ff */
[----:B------:R-:W-:-:S07]  /*147f0*/  VIADD R4, R2, 0x22830 ;  /* 0x0002283002047836 */ /* 0x000fce0000000000 */
.L_x_10089:
        /* <DEDUP_REMOVED lines=14> */
.L_x_10230:
[----:B------:R-:W-:Y:S05]  /*148e0*/  BSYNC B3 ;  /* 0x0000000000037941 */ /* 0x000fea0003800000 */
.L_x_10090:
[----:B------:R-:W-:Y:S01]  /*148f0*/  BSSY B3, `(.L_x_10092) ;  /* 0x000000b000037945 */ /* 0x000fe20003800000 */
[----:B------:R-:W-:Y:S02]  /*14900*/  IMAD.MOV.U32 R8, RZ, RZ, 0x0 ;  /* 0x00000000ff087424 */ /* 0x000fe400078e00ff */
[----:B-----5:R-:W-:Y:S01]  /*14910*/  IMAD.MOV.U32 R9, RZ, RZ, 0x14f00000 ;  /* 0x14f00000ff097424 */ /* 0x020fe200078e00ff */
        /* <DEDUP_REMOVED lines=8> */
.L_x_10093:
[----:B------:R-:W-:Y:S05]  /*149a0*/  BSYNC B3 ;  /* 0x0000000000037941 */ /* 0x000fea0003800000 */
.L_x_10092:
        /* <DEDUP_REMOVED lines=11> */
.L_x_10094:
        /* <DEDUP_REMOVED lines=16> */
.L_x_10095:
        /* <DEDUP_REMOVED lines=16> */
.L_x_10096:
        /* <DEDUP_REMOVED lines=16> */
.L_x_10097:
        /* <DEDUP_REMOVED lines=11> */
.L_x_10083:
[----:B------:R-:W-:Y:S05]  /*14e10*/  BSYNC B1 ;  /* 0x0000000000017941 */ /* 0x000fea0003800000 */
.L_x_10082:
[----:B------:R-:W2:Y:S02]  /*14e20*/  LDL.LU R4, [R1+0x30] ;  /* 0x0000300001047983 */ /* 0x000ea40000300800 */
[----:B--2---:R-:W-:-:S07]  /*14e30*/  VIADD R0, R4, 0xfffffffd ;  /* 0xfffffffd04007836 */ /* 0x004fce0000000000 */
.L_x_10081:
[----:B------:R-:W-:Y:S05]  /*14e40*/  BSYNC B2 ;  /* 0x0000000000027941 */ /* 0x000fea0003800000 */
.L_x_10080:
[----:B------:R-:W2:Y:S01]  /*14e50*/  LDL.LU R2, [R1+0x34] ;  /* 0x0000340001027983 */ /* 0x000ea20000300800 */
[----:B------:R-:W-:-:S05]  /*14e60*/  IMAD.MOV R6, RZ, RZ, -R6 ;  /* 0x000000ffff067224 */ /* 0x000fca00078e0a06 */
[----:B--2---:R-:W-:-:S13]  /*14e70*/  ISETP.NE.AND P0, PT, R2, R6, PT ;  /* 0x000000060200720c */ /* 0x004fda0003f05270 */
[----:B------:R-:W-:Y:S05]  /*14e80*/  @!P0 BRA `(.L_x_10079) ;  /* 0x0000001400488947 */ /* 0x000fea0003800000 */
.L_x_10130:
        /* <DEDUP_REMOVED lines=13> */
[----:B------:R-:W-:Y:S01]  /*14f60*/  IMAD.MOV.U32 R8, RZ, RZ, R0 ;  /* 0x000000ffff087224 */ /* 0x000fe200078e0000 */
[----:B------:R-:W-:-:S04]  /*14f70*/  ISETP.NE.U32.AND P0, PT, RZ, UR4, PT ;  /* 0x00000004ff007c0c */ /* 0x000fc8000bf05070 */
[----:B------:R-:W-:-:S13]  /*14f80*/  ISETP.NE.AND.EX P0, PT, RZ, UR5, PT, P0 ;  /* 0x00000005ff007c0c */ /* 0x000fda000bf05300 */
[----:B------:R-:W-:Y:S05]  /*14f90*/  @!P0 BRA `(.L_x_10100) ;  /* 0x0000000000508947 */ /* 0x000fea0003800000 */
[----:B-----5:R-:W2:Y:S01]  /*14fa0*/  LDL R9, [R1+0x20] ;  /* 0x0000200001097983 */ /* 0x020ea20000100800 */
        /* <DEDUP_REMOVED lines=19> */
.L_x_10100:
[----:B0-----:R-:W2:Y:S01]  /*150e0*/  LDL R2, [R1+0x4] ;  /* 0x0000040001027983 */ /* 0x001ea20000100800 */
[----:B------:R-:W0:Y:S02]  /*150f0*/  S2R R3, SR_TID.X ;  /* 0x0000000000037919 */ /* 0x000e240000002100 */
[----:B0-----:R-:W-:Y:S01]  /*15100*/  LOP3.LUT R4, R3, 0x7f, RZ, 0xc0, !PT ;  /* 0x0000007f03047812 */ /* 0x001fe200078ec0ff */
[----:B------:R-:W-:Y:S03]  /*15110*/  BSSY B2, `(.L_x_10101) ;  /* 0x0000006000027945 */ /* 0x000fe60003800000 */
[----:B------:R-:W-:Y:S01]  /*15120*/  ISETP.NE.AND P1, PT, R4, RZ, PT ;  /* 0x000000ff0400720c */ /* 0x000fe20003f25270 */
[----:B--2---:R-:W-:Y:S01]  /*15130*/  IMAD R3, R7, 0x8, R2 ;  /* 0x0000000807037824 */ /* 0x004fe200078e0202 */
[----:B------:R-:W-:-:S04]  /*15140*/  SHF.L.U32 R2, R6, 0x1f, RZ ;  /* 0x0000001f06027819 */ /* 0x000fc800000006ff */
[----:B------:R-:W0:Y:S02]  /*15150*/  SYNCS.PHASECHK.TRANS64.TRYWAIT P0, [R3+URZ+0x22840], R2 ;  /* 0x02284002030075a7 */ /* 0x000e24000800017f */
[----:B0-----:R-:W-:Y:S05]  /*15160*/  @!P0 BRA `(.L_x_10102) ;  /* 0x0000003c006c8947 */ /* 0x001fea0003800000 */
.L_x_10231:
[----:B------:R-:W-:Y:S05]  /*15170*/  BSYNC B2 ;  /* 0x0000000000027941 */ /* 0x000fea0003800000 */
.L_x_10101:
[----:B------:R-:W-:Y:S04]  /*15180*/  BSSY B2, `(.L_x_10103) ;  /* 0x0000009000027945 */ /* 0x000fe80003800000 */
[----:B------:R-:W-:Y:S05]  /*15190*/  @P1 BRA `(.L_x_10104) ;  /* 0x00000000001c1947 */ /* 0x000fea0003800000 */
[----:B------:R-:W1:Y:S02]  /*151a0*/  S2R R4, SR_TID.X ;  /* 0x0000000000047919 */ /* 0x000e640000002100 */
[----:B-1----:R-:W-:Y:S02]  /*151b0*/  LOP3.LUT R5, R4, 0x1f, RZ, 0xc0, !PT ;  /* 0x0000001f04057812 */ /* 0x002fe400078ec0ff */
[----:B------:R-:W-:Y:S02]  /*151c0*/  MOV R4, 0x3000 ;  /* 0x0000300000047802 */ /* 0x000fe40000000f00 */
[----:B------:R-:W-:Y:S02]  /*151d0*/  ISETP.NE.AND P0, PT, R5, RZ, PT ;  /* 0x000000ff0500720c */ /* 0x000fe40003f05270 */
[----:B------:R1:W-:Y:S11]  /*151e0*/  SYNCS.ARRIVE.TRANS64 RZ, [R3+URZ+0x22830], R4 ;  /* 0x0228300403ff79a7 */ /* 0x0003f6000800003f */
[----:B-1----:R-:W-:Y:S05]  /*151f0*/  @!P0 BRA `(.L_x_10104) ;  /* 0x0000000000048947 */ /* 0x002fea0003800000 */
[----:B------:R-:W-:Y:S01]  /*15200*/  BPT.TRAP 0x1 ;  /* 0x000000040000795c */ /* 0x000fe20000300000 */
.L_x_10104:
[----:B------:R-:W-:Y:S05]  /*15210*/  BSYNC B2 ;  /* 0x0000000000027941 */ /* 0x000fea0003800000 */
.L_x_10103:
        /* <DEDUP_REMOVED lines=13> */
.L_x_10105:
[----:B-----5:R-:W2:Y:S01]  /*152f0*/  LDL R9, [R1] ;  /* 0x0000000001097983 */ /* 0x020ea20000100800 */
        /* <DEDUP_REMOVED lines=13> */
.L_x_10232:
[----:B------:R-:W-:Y:S05]  /*153d0*/  BSYNC B2 ;  /* 0x0000000000027941 */ /* 0x000fea0003800000 */
.L_x_10106:
        /* <DEDUP_REMOVED lines=11> */
.L_x_10109:
[----:B------:R-:W-:Y:S05]  /*15490*/  BSYNC B2 ;  /* 0x0000000000027941 */ /* 0x000fea0003800000 */
.L_x_10108:
        /* <DEDUP_REMOVED lines=10> */
.L_x_10110:
        /* <DEDUP_REMOVED lines=16> */
.L_x_10111:
        /* <DEDUP_REMOVED lines=16> */
.L_x_10112:
        /* <DEDUP_REMOVED lines=16> */
.L_x_10113:
        /* <DEDUP_REMOVED lines=11> */
.L_x_10099:
[----:B------:R-:W-:Y:S05]  /*158f0*/  BSYNC B1 ;  /* 0x0000000000017941 */ /* 0x000fea0003800000 */
.L_x_10098:
[----:B------:R-:W2:Y:S01]  /*15900*/  LDL R5, [R1+0x1c] ;  /* 0x00001c0001057983 */ /* 0x000ea20000100800 */
[----:B------:R-:W-:Y:S01]  /*15910*/  VIADD R7, R7, 0x1 ;  /* 0x0000000107077836 */ /* 0x000fe20000000000 */
[----:B------:R-:W-:Y:S04]  /*15920*/  BSSY B1, `(.L_x_10114) ;  /* 0x00000a5000017945 */ /* 0x000fe80003800000 */
[----:B------:R-:W-:-:S04]  /*15930*/  ISETP.NE.AND P0, PT, R7, 0x2, PT ;  /* 0x000000020700780c */ /* 0x000fc80003f05270 */
[----:B------:R-:W-:Y:S02]  /*15940*/  SEL R2, RZ, 0x1, P0 ;  /* 0x00000001ff027807 */ /* 0x000fe40000000000 */
[----:B-----5:R-:W-:Y:S02]  /*15950*/  SEL R9, R7, RZ, P0 ;  /* 0x000000ff07097207 */ /* 0x020fe40000000000 */
[----:B------:R-:W-:-:S05]  /*15960*/  LOP3.LUT R8, R6, R2, RZ, 0x3c, !PT ;  /* 0x0000000206087212 */ /* 0x000fca00078e3cff */
[----:B------:R0:W-:Y:S04]  /*15970*/  STL [R1+0x14], R8 ;  /* 0x0000140801007387 */ /* 0x0001e80000100800 */
[----:B------:R0:W-:Y:S01]  /*15980*/  STL [R1+0x8], R9 ;  /* 0x0000080901007387 */ /* 0x0001e20000100800 */
[----:B--2---:R-:W-:-:S13]  /*15990*/  LOP3.LUT P2, RZ, R5, 0x1, RZ, 0xc0, !PT ;  /* 0x0000000105ff7812 */ /* 0x004fda000784c0ff */
        /* <DEDUP_REMOVED lines=26> */
.L_x_10116:
        /* <DEDUP_REMOVED lines=9> */
.L_x_10233:
[----:B------:R-:W-:Y:S05]  /*15bd0*/  BSYNC B2 ;  /* 0x0000000000027941 */ /* 0x000fea0003800000 */
.L_x_10117:
        /* <DEDUP_REMOVED lines=9> */
.L_x_10120:
[----:B------:R-:W-:Y:S05]  /*15c70*/  BSYNC B2 ;  /* 0x0000000000027941 */ /* 0x000fea0003800000 */
.L_x_10119:
        /* <DEDUP_REMOVED lines=14> */
.L_x_10121:
        /* <DEDUP_REMOVED lines=14> */
.L_x_10234:
[----:B------:R-:W-:Y:S05]  /*15e40*/  BSYNC B2 ;  /* 0x0000000000027941 */ /* 0x000fea0003800000 */
.L_x_10122:
        /* <DEDUP_REMOVED lines=11> */
.L_x_10125:
[----:B------:R-:W-:Y:S05]  /*15f00*/  BSYNC B2 ;  /* 0x0000000000027941 */ /* 0x000fea0003800000 */
.L_x_10124:
        /* <DEDUP_REMOVED lines=11> */
.L_x_10126:
        /* <DEDUP_REMOVED lines=16> */
.L_x_10127:
        /* <DEDUP_REMOVED lines=16> */
.L_x_10128:
        /* <DEDUP_REMOVED lines=16> */
.L_x_10129:
        /* <DEDUP_REMOVED lines=11> */
.L_x_10115:
[----:B------:R-:W-:Y:S05]  /*16370*/  BSYNC B1 ;  /* 0x0000000000017941 */ /* 0x000fea0003800000 */
.L_x_10114:
[C---:B------:R-:W-:Y:S01]  /*16380*/  ISETP.GT.AND P0, PT, R0.reuse, 0x1, PT ;  /* 0x000000010000780c */ /* 0x040fe20003f04270 */
[----:B------:R-:W-:-:S12]  /*16390*/  VIADD R0, R0, 0xfffffffe ;  /* 0xfffffffe00007836 */ /* 0x000fd80000000000 */
[----:B------:R-:W-:Y:S05]  /*163a0*/  @P0 BRA `(.L_x_10130) ;  /* 0xffffffe800b80947 */ /* 0x000fea000383ffff */
.L_x_10079:
[----:B------:R-:W-:Y:S05]  /*163b0*/  BSYNC B0 ;  /* 0x0000000000007941 */ /* 0x000fea0003800000 */
.L_x_10078:
[----:B------:R-:W2:Y:S04]  /*163c0*/  LDL.LU R4, [R1+0x8] ;  /* 0x0000080001047983 */ /* 0x000ea80000300800 */
[----:B------:R-:W3:Y:S01]  /*163d0*/  LDL.LU R3, [R1+0x14] ;  /* 0x0000140001037983 */ /* 0x000ee20000300800 */
[----:B------:R-:W4:Y:S01]  /*163e0*/  S2R R2, SR_TID.X ;  /* 0x0000000000027919 */ /* 0x000f220000002100 */
[----:B------:R-:W-:Y:S01]  /*163f0*/  BSSY B0, `(.L_x_10131) ;  /* 0x0000015000007945 */ /* 0x000fe20003800000 */
[----:B----4-:R-:W-:-:S04]  /*16400*/  LOP3.LUT R2, R2, 0x7f, RZ, 0xc0, !PT ;  /* 0x0000007f02027812 */ /* 0x010fc800078ec0ff */
[----:B------:R-:W-:Y:S01]  /*16410*/  ISETP.NE.AND P1, PT, R2, RZ, PT ;  /* 0x000000ff0200720c */ /* 0x000fe20003f25270 */
[----:B--2---:R-:W-:-:S05]  /*16420*/  VIADD R0, R4, 0x1 ;  /* 0x0000000104007836 */ /* 0x004fca0000000000 */
[----:B------:R-:W-:-:S04]  /*16430*/  ISETP.NE.AND P0, PT, R0, 0x2, PT ;  /* 0x000000020000780c */ /* 0x000fc80003f05270 */
[----:B------:R-:W-:-:S04]  /*16440*/  SEL R2, RZ, 0x1, P0 ;  /* 0x00000001ff027807 */ /* 0x000fc80000000000 */
[----:B---3--:R-:W-:-:S05]  /*16450*/  LOP3.LUT R3, R3, R2, RZ, 0x3c, !PT ;  /* 0x0000000203037212 */ /* 0x008fca00078e3cff */
[----:B------:R2:W-:Y:S01]  /*16460*/  STL [R1+0x14], R3 ;  /* 0x0000140301007387 */ /* 0x0005e20000100800 */
[----:B------:R-:W-:Y:S05]  /*16470*/  @P1 BRA `(.L_x_10132) ;  /* 0x0000000000301947 */ /* 0x000fea0003800000 */
[----:B--2---:R-:W2:Y:S01]  /*16480*/  S2R R3, SR_LANEID ;  /* 0x0000000000037919 */ /* 0x004ea20000000000 */
[----:B------:R-:W-:Y:S02]  /*16490*/  VOTEU.ANY UR4, UPT, PT ;  /* 0x0000000000047886 */ /* 0x000fe400038e0100 */
[----:B------:R-:W2:Y:S08]  /*164a0*/  FLO.U32 R4, UR4 ;  /* 0x0000000400047d00 */ /* 0x000eb000080e0000 */
[----:B------:R-:W3:Y:S01]  /*164b0*/  POPC R5, UR4 ;  /* 0x0000000400057d09 */ /* 0x000ee20008000000 */
[----:B--2---:R-:W-:-:S02]  /*164c0*/  ISETP.EQ.U32.AND P1, PT, R4, R3, PT ;  /* 0x000000030400720c */ /* 0x004fc40003f22070 */
[----:B------:R-:W3:Y:S11]  /*164d0*/  LDC.64 R2, c[0x0][0xc60] ;  /* 0x00031800ff027b82 */ /* 0x000ef60000000a00 */
[----:B---3--:R-:W2:Y:S01]  /*164e0*/  @P1 ATOMG.E.ADD.STRONG.GPU PT, R3, desc[UR40][R2.64], R5 ;  /* 0x00000005020319a8 */ /* 0x008ea200081ee1e8 */
[----:B-1----:R-:W1:Y:S02]  /*164f0*/  S2R R6, SR_LTMASK ;  /* 0x0000000000067919 */ /* 0x002e640000003900 */
[----:B-1----:R-:W-:-:S04]  /*16500*/  LOP3.LUT R6, R6, UR4, RZ, 0xc0, !PT ;  /* 0x0000000406067c12 */ /* 0x002fc8000f8ec0ff */
[----:B0-----:R-:W0:Y:S01]  /*16510*/  POPC R7, R6 ;  /* 0x0000000600077309 */ /* 0x001e220000000000 */
[----:B--2---:R-:W0:Y:S02]  /*16520*/  SHFL.IDX PT, R4, R3, R4, 0x1f ;  /* 0x00001f0403047589 */ /* 0x004e2400000e0000 */
[----:B0-----:R-:W-:-:S07]  /*16530*/  IADD3 R16, R4, UR36, R7 ;  /* 0x0000002404107c10 */ /* 0x001fce000fffe007 */
.L_x_10132:
[----:B------:R-:W-:Y:S05]  /*16540*/  BSYNC B0 ;  /* 0x0000000000007941 */ /* 0x000fea0003800000 */
.L_x_10131:
[----:B------:R-:W-:-:S05]  /*16550*/  SEL R0, R0, RZ, P0 ;  /* 0x000000ff00007207 */ /* 0x000fca0000000000 */
[----:B------:R3:W-:Y:S02]  /*16560*/  STL [R1+0x8], R0 ;  /* 0x0000080001007387 */ /* 0x0007e40000100800 */
.L_x_10050:
[----:B------:R-:W-:Y:S05]  /*16570*/  BSYNC B7 ;  /* 0x0000000000077941 */ /* 0x000fea0003800000 */
.L_x_10048:
        /* <DEDUP_REMOVED lines=13> */
.L_x_10133:
        /* <DEDUP_REMOVED lines=8> */
[----:B--2---:R-:W0:Y:S02]  /*166d0*/  @!P1 LDC.64 R2, c[0x0][0xc80] ;  /* 0x00032000ff029b82 */ /* 0x004e240000000a00 */
        /* <DEDUP_REMOVED lines=27> */
.L_x_10244:
[----:B------:R-:W-:Y:S02]  /*16890*/  ULDC UR4, c[0x0][0xc38] ;  /* 0x00030e0000047ab9 */ /* 0x000fe40000000800 */
[----:B0-----:R-:W-:-:S04]  /*168a0*/  IMAD.U32 R16, RZ, RZ, UR4 ;  /* 0x00000004ff107e24 */ /* 0x001fc8000f8e00ff */
[----:B--2---:R-:W-:-:S04]  /*168b0*/  IMAD R6, R6, R16, RZ ;  /* 0x0000001006067224 */ /* 0x004fc800078e02ff */
[----:B------:R-:W-:-:S05]  /*168c0*/  IMAD.IADD R4, R4, 0x1, R6 ;  /* 0x0000000104047824 */ /* 0x000fca00078e0206 */
[----:B-1----:R-:W-:-:S13]  /*168d0*/  ISETP.GT.AND P6, PT, R4, R0, PT ;  /* 0x000000000400720c */ /* 0x002fda0003fc4270 */
[----:B------:R-:W-:Y:S05]  /*168e0*/  @P6 BRA `(.L_x_10136) ;  /* 0x00000000009c6947 */ /* 0x000fea0003800000 */
.L_x_10141:
        /* <DEDUP_REMOVED lines=8> */
[----:B------:R-:W-:Y:S02]  /*16970*/  ISETP.GE.OR P6, PT, R5, R2, !P0 ;  /* 0x000000020500720c */ /* 0x000fe400047c6670 */
[----:B------:R-:W-:-:S11]  /*16980*/  MOV R2, RZ ;  /* 0x000000ff00027202 */ /* 0x000fd60000000f00 */
[----:B------:R-:W-:Y:S05]  /*16990*/  @P6 BRA `(.L_x_10139) ;  /* 0x00000000000c6947 */ /* 0x000fea0003800000 */
[----:B------:R-:W0:Y:S02]  /*169a0*/  LDC.64 R2, c[0x0][0xc80] ;  /* 0x00032000ff027b82 */ /* 0x000e240000000a00 */
[----:B0-----:R-:W-:-:S06]  /*169b0*/  IMAD.WIDE R2, R5, 0x4, R2 ;  /* 0x0000000405027825 */ /* 0x001fcc00078e0202 */
[----:B------:R0:W5:Y:S02]  /*169c0*/  LDG.E R2, desc[UR40][R2.64] ;  /* 0x0000002802027981 */ /* 0x000164000c1e1900 */
.L_x_10139:
[----:B------:R-:W-:Y:S05]  /*169d0*/  BSYNC B0 ;  /* 0x0000000000007941 */ /* 0x000fea0003800000 */
.L_x_10138:
        /* <DEDUP_REMOVED lines=18> */
.L_x_10252:
[----:B------:R-:W-:Y:S02]  /*16b00*/  ULDC UR4, c[0x0][0xc38] ;  /* 0x00030e0000047ab9 */ /* 0x000fe40000000800 */
[----:B------:R-:W-:-:S04]  /*16b10*/  IMAD.U32 R16, RZ, RZ, UR4 ;  /* 0x00000004ff107e24 */ /* 0x000fc8000f8e00ff */
[----:B-1----:R-:W-:-:S04]  /*16b20*/  IMAD R6, R6, R16, RZ ;  /* 0x0000001006067224 */ /* 0x002fc800078e02ff */
[----:B------:R-:W-:-:S05]  /*16b30*/  IMAD.IADD R4, R6, 0x1, R4 ;  /* 0x0000000106047824 */ /* 0x000fca00078e0204 */
[----:B------:R-:W-:-:S13]  /*16b40*/  ISETP.GT.AND P6, PT, R4, R0, PT ;  /* 0x000000000400720c */ /* 0x000fda0003fc4270 */
[----:B------:R-:W-:Y:S05]  /*16b50*/  @!P6 BRA `(.L_x_10141) ;  /* 0xfffffffc0064e947 */ /* 0x000fea000383ffff */
.L_x_10136:
        /* <DEDUP_REMOVED lines=8> */
.L_x_10256:
[----:B------:R-:W-:Y:S02]  /*16be0*/  ISETP.NE.AND P0, PT, R5, RZ, PT ;  /* 0x000000ff0500720c */ /* 0x000fe40003f05270 */
[----:B-1----:R-:W-:-:S11]  /*16bf0*/  MOV R2, RZ ;  /* 0x000000ff00027202 */ /* 0x002fd60000000f00 */
[----:B------:R-:W-:Y:S05]  /*16c00*/  @!P0 BRA `(.L_x_10143) ;  /* 0x0000000000108947 */ /* 0x000fea0003800000 */
[----:B------:R-:W-:Y:S01]  /*16c10*/  UMOV UR4, 0xffffffff ;  /* 0xffffffff00047882 */ /* 0x000fe20000000000 */
[----:B------:R-:W-:Y:S02]  /*16c20*/  VIADD R12, R4, 0xffffffff ;  /* 0xffffffff040c7836 */ /* 0x000fe40000000000 */
[----:B------:R-:W-:Y:S05]  /*16c30*/  BRA.DIV UR4, `(.L_x_10144) ;  /* 0x0000002e04607947 */ /* 0x000fea000b800000 */
[----:B------:R1:W3:Y:S02]  /*16c40*/  SHFL.IDX PT, R2, R3, R12, 0x1f ;  /* 0x00001f0c03027589 */ /* 0x0002e400000e0000 */
.L_x_10143:
        /* <DEDUP_REMOVED lines=24> */
[----:B------:R-:W-:-:S06]  /*16dd0*/  @P0 IADD3 R2, R2, 0x1, RZ ;  /* 0x0000000102020810 */ /* 0x000fcc0007ffe0ff */
[----:B------:R-:W-:Y:S01]  /*16de0*/  @!P2 IMAD.MOV R2, RZ, RZ, -R2 ;  /* 0x000000ffff02a224 */ /* 0x000fe200078e0a02 */
[----:B------:R-:W-:-:S05]  /*16df0*/  @!P1 LOP3.LUT R2, RZ, R17, RZ, 0x33, !PT ;  /* 0x00000011ff029212 */ /* 0x000fca00078e33ff */
[--C-:B------:R-:W-:Y:S02]  /*16e00*/  IMAD.MOV R3, RZ, RZ, -R2.reuse ;  /* 0x000000ffff037224 */ /* 0x100fe400078e0a02 */
[----:B------:R-:W-:Y:S02]  /*16e10*/  IMAD.MOV.U32 R18, RZ, RZ, R2 ;  /* 0x000000ffff127224 */ /* 0x000fe400078e0002 */
[----:B------:R-:W-:Y:S01]  /*16e20*/  IMAD R17, R17, R3, R0 ;  /* 0x0000000311117224 */ /* 0x000fe200078e0200 */
[----:B------:R-:W-:Y:S06]  /*16e30*/  BRA `(.L_x_10145) ;  /* 0x00000000001c7947 */ /* 0x000fec0003800000 */
.L_x_10137:
[----:B------:R-:W-:Y:S01]  /*16e40*/  UMOV UR4, URZ ;  /* 0x0000003f00047c82 */ /* 0x000fe20008000000 */
[----:B------:R-:W-:Y:S01]  /*16e50*/  UMOV UR5, URZ ;  /* 0x0000003f00057c82 */ /* 0x000fe20008000000 */
[----:B------:R-:W-:Y:S01]  /*16e60*/  ULDC UR6, c[0x0][0xc3c] ;  /* 0x00030f0000067ab9 */ /* 0x000fe20000000800 */
[----:B------:R-:W-:Y:S01]  /*16e70*/  IMAD.MOV.U32 R16, RZ, RZ, R0 ;  /* 0x000000ffff107224 */ /* 0x000fe200078e0000 */
[----:B------:R-:W-:Y:S01]  /*16e80*/  MOV R19, UR6 ;  /* 0x0000000600137c02 */ /* 0x000fe20008000f00 */
[----:B------:R-:W-:Y:S02]  /*16e90*/  IMAD.U32 R17, RZ, RZ, UR4 ;  /* 0x00000004ff117e24 */ /* 0x000fe4000f8e00ff */
[----:B------:R-:W-:-:S07]  /*16ea0*/  IMAD.U32 R18, RZ, RZ, UR5 ;  /* 0x00000005ff127e24 */ /* 0x000fce000f8e00ff */
.L_x_10145:
        /* <DEDUP_REMOVED lines=12> */
.L_x_10134:
[----:B------:R-:W-:Y:S02]  /*16f70*/  ULDC UR4, c[0x0][0xc3c] ;  /* 0x00030f0000047ab9 */ /* 0x000fe40000000800 */
[----:B----4-:R-:W-:-:S13]  /*16f80*/  ISETP.GE.AND P0, PT, R19, UR4, PT ;  /* 0x0000000413007c0c */ /* 0x010fda000bf06270 */
[----:B------:R-:W-:Y:S05]  /*16f90*/  @!P0 BRA `(.L_x_10146) ;  /* 0xffffff9800748947 */ /* 0x000fea000383ffff */
[----:B------:R-:W-:Y:S05]  /*16fa0*/  BSYNC B8 ;  /* 0x0000000000087941 */ /* 0x000fea0003800000 */
.L_x_10006:
[----:B---3--:R-:W3:Y:S01]  /*16fb0*/  LDL.LU R0, [R1+0x3c] ;  /* 0x00003c0001007983 */ /* 0x008ee20000300800 */
[----:B------:R-:W-:Y:S01]  /*16fc0*/  BSSY B0, `(.L_x_10147) ;  /* 0x000000b000007945 */ /* 0x000fe20003800000 */
[----:B------:R-:W4:Y:S01]  /*16fd0*/  S2R R5, SR_CgaCtaId ;  /* 0x0000000000057919 */ /* 0x000f220000008800 */
[----:B---3--:R-:W-:-:S05]  /*16fe0*/  VIADD R0, R0, 0x1 ;  /* 0x0000000100007836 */ /* 0x008fca0000000000 */
[----:B0-----:R-:W-:-:S04]  /*16ff0*/  LEA.HI R2, R0, R0, RZ, 0x1 ;  /* 0x0000000000027211 */ /* 0x001fc800078f08ff */
[----:B--2---:R-:W-:-:S05]  /*17000*/  LOP3.LUT R3, R2, 0xfffffffe, RZ, 0xc0, !PT ;  /* 0xfffffffe02037812 */ /* 0x004fca00078ec0ff */
[----:B------:R-:W-:Y:S01]  /*17010*/  IMAD.IADD R3, R0, 0x1, -R3 ;  /* 0x0000000100037824 */ /* 0x000fe200078e0a03 */
[----:B------:R-:W-:-:S04]  /*17020*/  MOV R0, 0x400 ;  /* 0x0000040000007802 */ /* 0x000fc80000000f00 */
[----:B----4-:R-:W-:Y:S02]  /*17030*/  LEA R0, R5, R0, 0x18 ;  /* 0x0000000005007211 */ /* 0x010fe400078ec0ff */
[----:B------:R-:W-:-:S04]  /*17040*/  SHF.L.U32 R3, R3, 0x1f, RZ ;  /* 0x0000001f03037819 */ /* 0x000fc800000006ff */
[----:B------:R-:W0:Y:S02]  /*17050*/  SYNCS.PHASECHK.TRANS64.TRYWAIT P0, [R0+URZ+0x22820], R3 ;  /* 0x02282003000075a7 */ /* 0x000e24000800017f */
[----:B0-----:R-:W-:Y:S05]  /*17060*/  @!P0 BRA `(.L_x_10148) ;  /* 0x00000028007c8947 */ /* 0x001fea0003800000 */
.L_x_10259:
[----:B------:R-:W-:Y:S05]  /*17070*/  BSYNC B0 ;  /* 0x0000000000007941 */ /* 0x000fea0003800000 */
.L_x_10147:
[----:B------:R-:W-:-:S03]  /*17080*/  UMOV UR4, 0xffffffff ;  /* 0xffffffff00047882 */ /* 0x000fc60000000000 */
[----:B------:R-:W-:Y:S05]  /*17090*/  BRA.DIV UR4, `(.L_x_10149) ;  /* 0x0000002a04847947 */ /* 0x000fea000b800000 */
[----:B------:R-:W2:Y:S02]  /*170a0*/  S2R R2, SR_TID.X ;  /* 0x0000000000027919 */ /* 0x000ea40000002100 */
[----:B--2---:R-:W-:-:S04]  /*170b0*/  SHF.R.U32.HI R2, RZ, 0x5, R2 ;  /* 0x00000005ff027819 */ /* 0x004fc80000011602 */
[----:B------:R-:W-:-:S05]  /*170c0*/  LOP3.LUT R2, R2, 0x3, RZ, 0xc0, !PT ;  /* 0x0000000302027812 */ /* 0x000fca00078ec0ff */
[----:B------:R2:W3:Y:S02]  /*170d0*/  SHFL.IDX PT, R14, R2, RZ, 0x1f ;  /* 0x00001fff020e7589 */ /* 0x0004e400000e0000 */
.L_x_10262:
[----:B---3--:R-:W-:-:S13]  /*170e0*/  ISETP.NE.AND P0, PT, R14, RZ, PT ;  /* 0x000000ff0e00720c */ /* 0x008fda0003f05270 */
[----:B------:R-:W-:Y:S05]  /*170f0*/  @P0 BRA `(.L_x_9863) ;  /* 0x0000000000940947 */ /* 0x000fea0003800000 */
[----:B------:R-:W-:-:S03]  /*17100*/  UMOV UR4, 0xffffffff ;  /* 0xffffffff00047882 */ /* 0x000fc60000000000 */
[----:B------:R-:W-:Y:S05]  /*17110*/  BRA.DIV UR4, `(.L_x_10150) ;  /* 0x0000002a04987947 */ /* 0x000fea000b800000 */
[----:B------:R-:W-:-:S13]  /*17120*/  ELECT P6, URZ, PT ;  /* 0x00000000003f782f */ /* 0x000fda00038c0000 */
.L_x_10265:
[----:B------:R-:W-:Y:S05]  /*17130*/  @!P6 BRA `(.L_x_9863) ;  /* 0x000000000084e947 */ /* 0x000fea0003800000 */
[----:B--2---:R-:W2:Y:S02]  /*17140*/  LDL.LU R2, [R1+0x60] ;  /* 0x0000600001027983 */ /* 0x004ea40000300800 */
[----:B--2---:R-:W-:-:S04]  /*17150*/  LOP3.LUT R2, R2, 0x2, RZ, 0xfc, !PT ;  /* 0x0000000202027812 */ /* 0x004fc800078efcff */
[----:B------:R-:W-:-:S13]  /*17160*/  ISETP.NE.AND P2, PT, R2, 0x3, PT ;  /* 0x000000030200780c */ /* 0x000fda0003f45270 */
[----:B------:R-:W-:Y:S05]  /*17170*/  @!P2 BRA `(.L_x_10151) ;  /* 0x000000000004a947 */ /* 0x000fea0003800000 */
[----:B------:R-:W-:Y:S01]  /*17180*/  BPT.TRAP 0x1 ;  /* 0x000000040000795c */ /* 0x000fe20000300000 */
.L_x_10151:
[----:B0-----:R-:W2:Y:S04]  /*17190*/  LDL R3, [R1+0x8] ;  /* 0x0000080001037983 */ /* 0x001ea80000100800 */
[----:B-1----:R-:W3:Y:S01]  /*171a0*/  LDL.LU R7, [R1+0x14] ;  /* 0x0000140001077983 */ /* 0x002ee20000300800 */
        /* <DEDUP_REMOVED lines=12> */
.L_x_10266:
[----:B------:R-:W1:Y:S02]  /*17270*/  SYNCS.PHASECHK.TRANS64.TRYWAIT P0, [R7+URZ], R2 ;  /* 0x00000002070075a7 */ /* 0x000e64000800017f */
[----:B-1----:R-:W-:Y:S05]  /*17280*/  @!P0 BRA `(.L_x_10153) ;  /* 0x0000002800708947 */ /* 0x002fea0003800000 */
.L_x_10267:
[----:B------:R-:W-:Y:S05]  /*17290*/  @!P2 BRA `(.L_x_10154) ;  /* 0x000000000004a947 */ /* 0x000fea0003800000 */
[----:B------:R-:W-:Y:S01]  /*172a0*/  BPT.TRAP 0x1 ;  /* 0x000000040000795c */ /* 0x000fe20000300000 */
.L_x_10154:
[----:B------:R-:W2:Y:S01]  /*172b0*/  LDL.LU R4, [R1+0x8] ;  /* 0x0000080001047983 */ /* 0x000ea20000300800 */
[----:B------:R-:W-:-:S05]  /*172c0*/  VIADD R0, R0, 0x22860 ;  /* 0x0002286000007836 */ /* 0x000fca0000000000 */
[----:B--2---:R-:W-:-:S04]  /*172d0*/  LEA R4, R4, R0, 0x3 ;  /* 0x0000000004047211 */ /* 0x004fc800078e18ff */
[----:B------:R-:W2:Y:S02]  /*172e0*/  SYNCS.PHASECHK.TRANS64.TRYWAIT P0, [R4+URZ], R5 ;  /* 0x00000005040075a7 */ /* 0x000ea4000800017f */
[----:B--2---:R-:W-:Y:S05]  /*172f0*/  @!P0 BRA `(.L_x_10155) ;  /* 0x0000002800688947 */ /* 0x004fea0003800000 */
.L_x_10268:
[----:B------:R-:W-:-:S07]  /*17300*/  IMAD R3, R3, 0x8, R0 ;  /* 0x0000000803037824 */ /* 0x000fce00078e0200 */
.L_x_10156:
[----:B---3--:R3:W4:Y:S02]  /*17310*/  SYNCS.PHASECHK.TRANS64.TRYWAIT P0, [R3+URZ], R2 ;  /* 0x00000002030075a7 */ /* 0x008724000800017f */
[----:B----4-:R-:W-:Y:S05]  /*17320*/  @!P0 NANOSLEEP.SYNCS 0x989680 ;  /* 0x009896800000895d */ /* 0x010fea0003900000 */
[----:B------:R-:W4:Y:S02]  /*17330*/  @!P0 SYNCS.PHASECHK.TRANS64 P0, [R3+URZ], R2 ;  /* 0x00000002030085a7 */ /* 0x000f24000800007f */
[----:B----4-:R-:W-:Y:S05]  /*17340*/  @!P0 BRA `(.L_x_10156) ;  /* 0xfffffffc00f08947 */ /* 0x010fea000383ffff */
.L_x_9863:
[----:B------:R-:W-:Y:S05]  /*17350*/  BSYNC B9 ;  /* 0x0000000000097941 */ /* 0x000fea0003800000 */
.L_x_9860:
[----:B------:R-:W-:Y:S05]  /*17360*/  EXIT ;  /* 0x000000000000794d */ /* 0x000fea0003800000 */
.L_x_9881:
[----:B0-----:R0:W1:Y:S02]  /*17370*/  SYNCS.PHASECHK.TRANS64.TRYWAIT P6, [R97+URZ+0x22890], R108 ;  /* 0x0228906c610075a7 */ /* 0x00106400080c017f */
[----:B-1----:R-:W-:Y:S05]  /*17380*/  @!P6 NANOSLEEP.SYNCS 0x989680 ;  /* 0x009896800000e95d */ /* 0x002fea0003900000 */
[----:B------:R-:W1:Y:S02]  /*17390*/  @!P6 SYNCS.PHASECHK.TRANS64 P6, [R97+URZ+0x22890], R108 ;  /* 0x0228906c6100e5a7 */ /* 0x000e6400080c007f */
[----:B-1----:R-:W-:Y:S05]  /*173a0*/  @!P6 BRA `(.L_x_9881) ;  /* 0xfffffffc00f0e947 */ /* 0x002fea000383ffff */
[----:B------:R-:W-:Y:S05]  /*173b0*/  BRA `(.L_x_10157) ;  /* 0xfffffeb400e47947 */ /* 0x000fea000383ffff */
.L_x_9899:
[----:B0-----:R0:W1:Y:S02]  /*173c0*/  SYNCS.PHASECHK.TRANS64.TRYWAIT P5, [R97+URZ+0x22890], R108 ;  /* 0x0228906c610075a7 */ /* 0x00106400080a017f */
[----:B-1----:R-:W-:Y:S05]  /*173d0*/  @!P5 NANOSLEEP.SYNCS 0x989680 ;  /* 0x009896800000d95d */ /* 0x002fea0003900000 */
[----:B------:R-:W1:Y:S02]  /*173e0*/  @!P5 SYNCS.PHASECHK.TRANS64 P5, [R97+URZ+0x22890], R108 ;  /* 0x0228906c6100d5a7 */ /* 0x000e6400080a007f */
[----:B-1----:R-:W-:Y:S05]  /*173f0*/  @!P5 BRA `(.L_x_9899) ;  /* 0xfffffffc00f0d947 */ /* 0x002fea000383ffff */
[----:B------:R-:W-:Y:S05]  /*17400*/  BRA `(.L_x_10158) ;  /* 0xfffffec8002c7947 */ /* 0x000fea000383ffff */
.L_x_9908:
[----:B0-----:R0:W1:Y:S02]  /*17410*/  SYNCS.PHASECHK.TRANS64.TRYWAIT P4, [R97+URZ+0x22890], R108 ;  /* 0x0228906c610075a7 */ /* 0x001064000808017f */
[----:B-1----:R-:W-:Y:S05]  /*17420*/  @!P4 NANOSLEEP.SYNCS 0x989680 ;  /* 0x009896800000c95d */ /* 0x002fea0003900000 */
[----:B------:R-:W1:Y:S02]  /*17430*/  @!P4 SYNCS.PHASECHK.TRANS64 P4, [R97+URZ+0x22890], R108 ;  /* 0x0228906c6100c5a7 */ /* 0x000e64000808007f */
[----:B-1----:R-:W-:Y:S05]  /*17440*/  @!P4 BRA `(.L_x_9908) ;  /* 0xfffffffc00f0c947 */ /* 0x002fea000383ffff */
[----:B------:R-:W-:Y:S05]  /*17450*/  BRA `(.L_x_10159) ;  /* 0xfffffed8001c7947 */ /* 0x000fea000383ffff */
.L_x_9914:
[----:B-1----:R1:W2:Y:S02]  /*17460*/  SYNCS.PHASECHK.TRANS64.TRYWAIT P3, [R97+URZ+0x228b0], R108 ;  /* 0x0228b06c610075a7 */ /* 0x0022a4000806017f */
[----:B--2---:R-:W-:Y:S05]  /*17470*/  @!P3 NANOSLEEP.SYNCS 0x989680 ;  /* 0x009896800000b95d */ /* 0x004fea0003900000 */
[----:B------:R-:W2:Y:S02]  /*17480*/  @!P3 SYNCS.PHASECHK.TRANS64 P3, [R97+URZ+0x228b0], R108 ;  /* 0x0228b06c6100b5a7 */ /* 0x000ea4000806007f */
[----:B--2---:R-:W-:Y:S05]  /*17490*/  @!P3 BRA `(.L_x_9914) ;  /* 0xfffffffc00f0b947 */ /* 0x004fea000383ffff */
[----:B------:R-:W-:Y:S05]  /*174a0*/  BRA `(.L_x_10160) ;  /* 0xfffffed800ac7947 */ /* 0x000fea000383ffff */
.L_x_9922:
[----:B------:R-:W-:Y:S01]  /*174b0*/  BSSY B0, `(.L_x_10161) ;  /* 0x0000008000007945 */ /* 0x000fe20003800000 */
[----:B------:R-:W-:Y:S02]  /*174c0*/  IMAD.MOV.U32 R13, RZ, RZ, R234 ;  /* 0x000000ffff0d7224 */ /* 0x000fe400078e00ea */
[----:B------:R-:W-:Y:S02]  /*174d0*/  IMAD.MOV.U32 R12, RZ, RZ, RZ ;  /* 0x000000ffff0c7224 */ /* 0x000fe400078e00ff */
[----:B------:R-:W-:Y:S02]  /*174e0*/  IMAD.MOV.U32 R11, RZ, RZ, 0x1f ;  /* 0x0000001fff0b7424 */ /* 0x000fe400078e00ff */
[----:B------:R-:W-:-:S07]  /*174f0*/  IMAD.MOV.U32 R15, RZ, RZ, -0x1 ;  /* 0xffffffffff0f7424 */ /* 0x000fce00078e00ff */
[----:B-----5:R-:W-:Y:S05]  /*17500*/  WARPSYNC.COLLECTIVE R15, `(.L_x_10162) ;  /* 0x000000000f087348 */ /* 0x020fea0003c00000 */
[----:B------:R0:W1:Y:S02]  /*17510*/  SHFL.IDX P6, R14, R13, R12, R11 ;  /* 0x0000000c0d0e7389 */ /* 0x00006400000c000b */
[----:B01---5:R-:W-:Y:S01]  /*17520*/  ENDCOLLECTIVE ;  /* 0x000000000000791b */ /* 0x023fe20003800000 */
.L_x_10162:
[----:B------:R-:W-:Y:S05]  /*17530*/  BSYNC B0 ;  /* 0x0000000000007941 */ /* 0x000fea0003800000 */
.L_x_10161:
[----:B------:R-:W-:Y:S05]  /*17540*/  BRA `(.L_x_10163) ;  /* 0xfffffee4004c7947 */ /* 0x000fea000383ffff */
.L_x_9934:
[----:B------:R-:W-:Y:S01]  /*17550*/  BSSY B1, `(.L_x_10164) ;  /* 0x0000008000017945 */ /* 0x000fe20003800000 */
[----:B------:R-:W-:Y:S01]  /*17560*/  IMAD.MOV.U32 R13, RZ, RZ, R25 ;  /* 0x000000ffff0d7224 */ /* 0x000fe200078e0019 */
[----:B------:R-:W-:Y:S01]  /*17570*/  MOV R11, 0x1c1f ;  /* 0x00001c1f000b7802 */ /* 0x000fe20000000f00 */
[----:B------:R-:W-:Y:S02]  /*17580*/  IMAD.MOV.U32 R12, RZ, RZ, RZ ;  /* 0x000000ffff0c7224 */ /* 0x000fe400078e00ff */
[----:B------:R-:W-:-:S07]  /*17590*/  IMAD.MOV.U32 R15, RZ, RZ, -0x1 ;  /* 0xffffffffff0f7424 */ /* 0x000fce00078e00ff */
[----:B0-----:R-:W-:Y:S05]  /*175a0*/  WARPSYNC.COLLECTIVE R15, `(.L_x_10165) ;  /* 0x000000000f087348 */ /* 0x001fea0003c00000 */
[----:B------:R1:W2:Y:S02]  /*175b0*/  SHFL.IDX P6, R14, R13, R12, R11 ;  /* 0x0000000c0d0e7389 */ /* 0x0002a400000c000b */
[----:B012---:R-:W-:Y:S01]  /*175c0*/  ENDCOLLECTIVE ;  /* 0x000000000000791b */ /* 0x007fe20003800000 */
.L_x_10165:
[----:B------:R-:W-:Y:S05]  /*175d0*/  BSYNC B1 ;  /* 0x0000000000017941 */ /* 0x000fea0003800000 */
.L_x_10164:
        /* <DEDUP_REMOVED lines=8> */
.L_x_10166:
[----:B------:R-:W-:Y:S01]  /*17660*/  MOV R13, R27 ;  /* 0x0000001b000d7202 */ /* 0x000fe20000000f00 */
[----:B------:R-:W-:-:S07]  /*17670*/  IMAD.MOV.U32 R3, RZ, RZ, R14 ;  /* 0x000000ffff037224 */ /* 0x000fce00078e000e */
[----:B------:R-:W-:Y:S05]  /*17680*/  WARPSYNC.COLLECTIVE R15, `(.L_x_10167) ;  /* 0x000000000f087348 */ /* 0x000fea0003c00000 */
[----:B------:R0:W1:Y:S02]  /*17690*/  SHFL.IDX P6, R14, R13, R12, R11 ;  /* 0x0000000c0d0e7389 */ /* 0x00006400000c000b */
[----:B01----:R-:W-:Y:S01]  /*176a0*/  ENDCOLLECTIVE ;  /* 0x000000000000791b */ /* 0x003fe20003800000 */
.L_x_10167:
[----:B------:R-:W-:Y:S02]  /*176b0*/  IMAD.MOV.U32 R13, RZ, RZ, R26 ;  /* 0x000000ffff0d7224 */ /* 0x000fe400078e001a */
[----:B------:R-:W-:-:S07]  /*176c0*/  IMAD.MOV.U32 R4, RZ, RZ, R14 ;  /* 0x000000ffff047224 */ /* 0x000fce00078e000e */
[----:B------:R-:W-:Y:S05]  /*176d0*/  WARPSYNC.COLLECTIVE R15, `(.L_x_10168) ;  /* 0x000000000f087348 */ /* 0x000fea0003c00000 */
[----:B------:R0:W1:Y:S02]  /*176e0*/  SHFL.IDX P6, R14, R13, R12, R11 ;  /* 0x0000000c0d0e7389 */ /* 0x00006400000c000b */
[----:B01----:R-:W-:Y:S01]  /*176f0*/  ENDCOLLECTIVE ;  /* 0x000000000000791b */ /* 0x003fe20003800000 */
.L_x_10168:
[----:B------:R-:W-:Y:S05]  /*17700*/  BRA `(.L_x_10169) ;  /* 0xfffffee800507947 */ /* 0x000fea000383ffff */
.L_x_9938:
[----:B0-----:R0:W1:Y:S02]  /*17710*/  SYNCS.PHASECHK.TRANS64.TRYWAIT P0, [R18+URZ+0x22800], R15 ;  /* 0x0228000f120075a7 */ /* 0x001064000800017f */
[----:B-1----:R-:W-:Y:S05]  /*17720*/  @!P0 NANOSLEEP.SYNCS 0x989680 ;  /* 0x009896800000895d */ /* 0x002fea0003900000 */
[----:B------:R-:W1:Y:S02]  /*17730*/  @!P0 SYNCS.PHASECHK.TRANS64 P0, [R18+URZ+0x22800], R15 ;  /* 0x0228000f120085a7 */ /* 0x000e64000800007f */
[----:B-1----:R-:W-:Y:S05]  /*17740*/  @!P0 BRA `(.L_x_9938) ;  /* 0xfffffffc00f08947 */ /* 0x002fea000383ffff */
[----:B------:R-:W-:Y:S05]  /*17750*/  BRA `(.L_x_10170) ;  /* 0xfffffeec00647947 */ /* 0x000fea000383ffff */
.L_x_9946:
        /* <DEDUP_REMOVED lines=8> */
.L_x_10172:
[----:B------:R-:W-:Y:S05]  /*177e0*/  BSYNC B1 ;  /* 0x0000000000017941 */ /* 0x000fea0003800000 */
.L_x_10171:
        /* <DEDUP_REMOVED lines=8> */
.L_x_10173:
[----:B------:R-:W-:Y:S02]  /*17870*/  IMAD.MOV.U32 R13, RZ, RZ, R27 ;  /* 0x000000ffff0d7224 */ /* 0x000fe400078e001b */
[----:B------:R-:W-:-:S07]  /*17880*/  IMAD.MOV.U32 R3, RZ, RZ, R14 ;  /* 0x000000ffff037224 */ /* 0x000fce00078e000e */
[----:B------:R-:W-:Y:S05]  /*17890*/  WARPSYNC.COLLECTIVE R15, `(.L_x_10174) ;  /* 0x000000000f087348 */ /* 0x000fea0003c00000 */
[----:B------:R0:W1:Y:S02]  /*178a0*/  SHFL.IDX P6, R14, R13, R12, R11 ;  /* 0x0000000c0d0e7389 */ /* 0x00006400000c000b */
[----:B01----:R-:W-:Y:S01]  /*178b0*/  ENDCOLLECTIVE ;  /* 0x000000000000791b */ /* 0x003fe20003800000 */
.L_x_10174:
[----:B------:R-:W-:Y:S02]  /*178c0*/  IMAD.MOV.U32 R13, RZ, RZ, R26 ;  /* 0x000000ffff0d7224 */ /* 0x000fe400078e001a */
[----:B------:R-:W-:-:S07]  /*178d0*/  IMAD.MOV.U32 R4, RZ, RZ, R14 ;  /* 0x000000ffff047224 */ /* 0x000fce00078e000e */
[----:B------:R-:W-:Y:S05]  /*178e0*/  WARPSYNC.COLLECTIVE R15, `(.L_x_10175) ;  /* 0x000000000f087348 */ /* 0x000fea0003c00000 */
[----:B------:R0:W1:Y:S02]  /*178f0*/  SHFL.IDX P6, R14, R13, R12, R11 ;  /* 0x0000000c0d0e7389 */ /* 0x00006400000c000b */
[----:B01----:R-:W-:Y:S01]  /*17900*/  ENDCOLLECTIVE ;  /* 0x000000000000791b */ /* 0x003fe20003800000 */
.L_x_10175:
[----:B------:R-:W-:Y:S05]  /*17910*/  BRA `(.L_x_10176) ;  /* 0xfffffef400c47947 */ /* 0x000fea000383ffff */
.L_x_9950:
[----:B0-----:R0:W1:Y:S02]  /*17920*/  SYNCS.PHASECHK.TRANS64.TRYWAIT P1, [R18+URZ+0x22800], R13 ;  /* 0x0228000d120075a7 */ /* 0x001064000802017f */
[----:B-1----:R-:W-:Y:S05]  /*17930*/  @!P1 NANOSLEEP.SYNCS 0x989680 ;  /* 0x009896800000995d */ /* 0x002fea0003900000 */
[----:B------:R-:W1:Y:S02]  /*17940*/  @!P1 SYNCS.PHASECHK.TRANS64 P1, [R18+URZ+0x22800], R13 ;  /* 0x0228000d120095a7 */ /* 0x000e64000802007f */
[----:B-1----:R-:W-:Y:S05]  /*17950*/  @!P1 BRA `(.L_x_9950) ;  /* 0xfffffffc00f09947 */ /* 0x002fea000383ffff */
[----:B------:R-:W-:Y:S05]  /*17960*/  BRA `(.L_x_10177) ;  /* 0xfffffef800a07947 */ /* 0x000fea000383ffff */
.L_x_9956:
[----:B-1----:R1:W3:Y:S02]  /*17970*/  SYNCS.PHASECHK.TRANS64.TRYWAIT P1, [R14+URZ+0x22830], R13 ;  /* 0x0228300d0e0075a7 */ /* 0x0022e4000802017f */
[----:B---3--:R-:W-:Y:S05]  /*17980*/  @!P1 NANOSLEEP.SYNCS 0x989680 ;  /* 0x009896800000995d */ /* 0x008fea0003900000 */
[----:B------:R-:W3:Y:S02]  /*17990*/  @!P1 SYNCS.PHASECHK.TRANS64 P1, [R14+URZ+0x22830], R13 ;  /* 0x0228300d0e0095a7 */ /* 0x000ee4000802007f */
[----:B---3--:R-:W-:Y:S05]  /*179a0*/  @!P1 BRA `(.L_x_9956) ;  /* 0xfffffffc00f09947 */ /* 0x008fea000383ffff */
[----:B------:R-:W-:Y:S05]  /*179b0*/  BRA `(.L_x_9955) ;  /* 0xffffff0400b87947 */ /* 0x000fea000383ffff */
.L_x_9961:
[----:B-1----:R1:W2:Y:S02]  /*179c0*/  SYNCS.PHASECHK.TRANS64.TRYWAIT P2, [R14+URZ+0x22850], R13 ;  /* 0x0228500d0e0075a7 */ /* 0x0022a4000804017f */
[----:B--2---:R-:W-:Y:S05]  /*179d0*/  @!P2 NANOSLEEP.SYNCS 0x989680 ;  /* 0x009896800000a95d */ /* 0x004fea0003900000 */
[----:B------:R-:W2:Y:S02]  /*179e0*/  @!P2 SYNCS.PHASECHK.TRANS64 P2, [R14+URZ+0x22850], R13 ;  /* 0x0228500d0e00a5a7 */ /* 0x000ea4000804007f */
[----:B--2---:R-:W-:Y:S05]  /*179f0*/  @!P2 BRA `(.L_x_9961) ;  /* 0xfffffffc00f0a947 */ /* 0x004fea000383ffff */
[----:B------:R-:W-:Y:S05]  /*17a00*/  BRA `(.L_x_9960) ;  /* 0xffffff2000dc7947 */ /* 0x000fea000383ffff */
.L_x_9966:
[----:B-1----:R1:W2:Y:S02]  /*17a10*/  SYNCS.PHASECHK.TRANS64.TRYWAIT P3, [R15+URZ+0x22830], R20 ;  /* 0x022830140f0075a7 */ /* 0x0022a4000806017f */
[----:B--2---:R-:W-:Y:S05]  /*17a20*/  @!P3 NANOSLEEP.SYNCS 0x989680 ;  /* 0x009896800000b95d */ /* 0x004fea0003900000 */
[----:B------:R-:W2:Y:S02]  /*17a30*/  @!P3 SYNCS.PHASECHK.TRANS64 P3, [R15+URZ+0x22830], R20 ;  /* 0x022830140f00b5a7 */ /* 0x000ea4000806007f */
[----:B--2---:R-:W-:Y:S05]  /*17a40*/  @!P3 BRA `(.L_x_9966) ;  /* 0xfffffffc00f0b947 */ /* 0x004fea000383ffff */
[----:B------:R-:W-:Y:S05]  /*17a50*/  BRA `(.L_x_9965) ;  /* 0xffffff2800147947 */ /* 0x000fea000383ffff */
.L_x_9971:
[----:B--2---:R2:W3:Y:S02]  /*17a60*/  SYNCS.PHASECHK.TRANS64.TRYWAIT P3, [R15+URZ+0x22850], R20 ;  /* 0x022850140f0075a7 */ /* 0x0044e4000806017f */
[----:B---3--:R-:W-:Y:S05]  /*17a70*/  @!P3 NANOSLEEP.SYNCS 0x989680 ;  /* 0x009896800000b95d */ /* 0x008fea0003900000 */
[----:B------:R-:W3:Y:S02]  /*17a80*/  @!P3 SYNCS.PHASECHK.TRANS64 P3, [R15+URZ+0x22850], R20 ;  /* 0x022850140f00b5a7 */ /* 0x000ee4000806007f */
[----:B---3--:R-:W-:Y:S05]  /*17a90*/  @!P3 BRA `(.L_x_9971) ;  /* 0xfffffffc00f0b947 */ /* 0x008fea000383ffff */
[----:B------:R-:W-:Y:S05]  /*17aa0*/  BRA `(.L_x_9970) ;  /* 0xffffff4400f07947 */ /* 0x000fea000383ffff */
.L_x_9986:
[----:B------:R-:W-:Y:S01]  /*17ab0*/  MOV R13, R4 ;  /* 0x00000004000d7202 */ /* 0x000fe20000000f00 */
[----:B------:R-:W-:Y:S02]  /*17ac0*/  IMAD.MOV.U32 R12, RZ, RZ, RZ ;  /* 0x000000ffff0c7224 */ /* 0x000fe400078e00ff */
[----:B------:R-:W-:Y:S02]  /*17ad0*/  IMAD.MOV.U32 R11, RZ, RZ, 0x181f ;  /* 0x0000181fff0b7424 */ /* 0x000fe400078e00ff */
[----:B------:R-:W-:-:S07]  /*17ae0*/  IMAD.MOV.U32 R15, RZ, RZ, -0x1 ;  /* 0xffffffffff0f7424 */ /* 0x000fce00078e00ff */
[----:B01----:R-:W-:Y:S05]  /*17af0*/  WARPSYNC.COLLECTIVE R15, `(.L_x_10178) ;  /* 0x000000000f087348 */ /* 0x003fea0003c00000 */
[----:B------:R2:W3:Y:S02]  /*17b00*/  SHFL.IDX P6, R14, R13, R12, R11 ;  /* 0x0000000c0d0e7389 */ /* 0x0004e400000c000b */
[----:B0123--:R-:W-:Y:S01]  /*17b10*/  ENDCOLLECTIVE ;  /* 0x000000000000791b */ /* 0x00ffe20003800000 */
.L_x_10178:
[----:B------:R-:W-:Y:S02]  /*17b20*/  IMAD.MOV.U32 R13, RZ, RZ, R3 ;  /* 0x000000ffff0d7224 */ /* 0x000fe400078e0003 */
[----:B------:R-:W-:-:S07]  /*17b30*/  IMAD.MOV.U32 R0, RZ, RZ, R14 ;  /* 0x000000ffff007224 */ /* 0x000fce00078e000e */
[----:B------:R-:W-:Y:S05]  /*17b40*/  WARPSYNC.COLLECTIVE R15, `(.L_x_10179) ;  /* 0x000000000f087348 */ /* 0x000fea0003c00000 */
[----:B------:R0:W1:Y:S02]  /*17b50*/  SHFL.IDX P6, R14, R13, R12, R11 ;  /* 0x0000000c0d0e7389 */ /* 0x00006400000c000b */
[----:B01----:R-:W-:Y:S01]  /*17b60*/  ENDCOLLECTIVE ;  /* 0x000000000000791b */ /* 0x003fe20003800000 */
.L_x_10179:
[----:B------:R-:W-:Y:S05]  /*17b70*/  BRA `(.L_x_10180) ;  /* 0xffffff7800d47947 */ /* 0x000fea000383ffff */
.L_x_9989:
[----:B------:R-:W-:Y:S01]  /*17b80*/  BSSY B1, `(.L_x_10181) ;  /* 0x0000008000017945 */ /* 0x000fe20003800000 */
[----:B---3--:R-:W-:Y:S01]  /*17b90*/  IMAD.MOV.U32 R13, RZ, RZ, R4 ;  /* 0x000000ffff0d7224 */ /* 0x008fe200078e0004 */
[----:B------:R-:W-:Y:S01]  /*17ba0*/  MOV R11, 0x181f ;  /* 0x0000181f000b7802 */ /* 0x000fe20000000f00 */
[----:B------:R-:W-:Y:S02]  /*17bb0*/  IMAD.MOV.U32 R12, RZ, RZ, 0x1 ;  /* 0x00000001ff0c7424 */ /* 0x000fe400078e00ff */
[----:B------:R-:W-:-:S07]  /*17bc0*/  IMAD.MOV.U32 R15, RZ, RZ, -0x1 ;  /* 0xffffffffff0f7424 */ /* 0x000fce00078e00ff */
[----:B012-4-:R-:W-:Y:S05]  /*17bd0*/  WARPSYNC.COLLECTIVE R15, `(.L_x_10182) ;  /* 0x000000000f087348 */ /* 0x017fea0003c00000 */
[----:B----4-:R3:W4:Y:S02]  /*17be0*/  SHFL.IDX P6, R14, R13, R12, R11 ;  /* 0x0000000c0d0e7389 */ /* 0x01072400000c000b */
[----:B01234-:R-:W-:Y:S01]  /*17bf0*/  ENDCOLLECTIVE ;  /* 0x000000000000791b */ /* 0x01ffe20003800000 */
.L_x_10182:
[----:B------:R-:W-:Y:S05]  /*17c00*/  BSYNC B1 ;  /* 0x0000000000017941 */ /* 0x000fea0003800000 */
.L_x_10181:
        /* <DEDUP_REMOVED lines=8> */
.L_x_10183:
[----:B------:R-:W-:Y:S05]  /*17c90*/  BRA `(.L_x_10184) ;  /* 0xffffff7c00087947 */ /* 0x000fea000383ffff */
.L_x_9992:
[----:B------:R-:W-:Y:S01]  /*17ca0*/  BSSY B1, `(.L_x_10185) ;  /* 0x0000008000017945 */ /* 0x000fe20003800000 */
[----:B0-----:R-:W-:Y:S01]  /*17cb0*/  IMAD.MOV.U32 R13, RZ, RZ, R4 ;  /* 0x000000ffff0d7224 */ /* 0x001fe200078e0004 */
[----:B------:R-:W-:Y:S01]  /*17cc0*/  MOV R12, 0x2 ;  /* 0x00000002000c7802 */ /* 0x000fe20000000f00 */
[----:B------:R-:W-:Y:S02]  /*17cd0*/  IMAD.MOV.U32 R11, RZ, RZ, 0x181f ;  /* 0x0000181fff0b7424 */ /* 0x000fe400078e00ff */
[----:B------:R-:W-:-:S07]  /*17ce0*/  IMAD.MOV.U32 R15, RZ, RZ, -0x1 ;  /* 0xffffffffff0f7424 */ /* 0x000fce00078e00ff */
[----:B-1234-:R-:W-:Y:S05]  /*17cf0*/  WARPSYNC.COLLECTIVE R15, `(.L_x_10186) ;  /* 0x000000000f087348 */ /* 0x01efea0003c00000 */
[----:B----4-:R0:W4:Y:S02]  /*17d00*/  SHFL.IDX P6, R14, R13, R12, R11 ;  /* 0x0000000c0d0e7389 */ /* 0x01012400000c000b */
[----:B01234-:R-:W-:Y:S01]  /*17d10*/  ENDCOLLECTIVE ;  /* 0x000000000000791b */ /* 0x01ffe20003800000 */
.L_x_10186:
[----:B------:R-:W-:Y:S05]  /*17d20*/  BSYNC B1 ;  /* 0x0000000000017941 */ /* 0x000fea0003800000 */
.L_x_10185:
        /* <DEDUP_REMOVED lines=8> */
.L_x_10187:
[----:B------:R-:W-:Y:S05]  /*17db0*/  BRA `(.L_x_10188) ;  /* 0xffffff7c00387947 */ /* 0x000fea000383ffff */
.L_x_9995:
[----:B------:R-:W-:Y:S01]  /*17dc0*/  BSSY B1, `(.L_x_10189) ;  /* 0x0000008000017945 */ /* 0x000fe20003800000 */
[----:B0-----:R-:W-:Y:S01]  /*17dd0*/  MOV R13, R4 ;  /* 0x00000004000d7202 */ /* 0x001fe20000000f00 */
[----:B------:R-:W-:Y:S02]  /*17de0*/  IMAD.MOV.U32 R12, RZ, RZ, 0x3 ;  /* 0x00000003ff0c7424 */ /* 0x000fe400078e00ff */
[----:B------:R-:W-:Y:S02]  /*17df0*/  IMAD.MOV.U32 R11, RZ, RZ, 0x181f ;  /* 0x0000181fff0b7424 */ /* 0x000fe400078e00ff */
[----:B------:R-:W-:-:S07]  /*17e00*/  IMAD.MOV.U32 R15, RZ, RZ, -0x1 ;  /* 0xffffffffff0f7424 */ /* 0x000fce00078e00ff */
[----:B-1234-:R-:W-:Y:S05]  /*17e10*/  WARPSYNC.COLLECTIVE R15, `(.L_x_10190) ;  /* 0x000000000f087348 */ /* 0x01efea0003c00000 */
[----:B------:R0:W0:Y:S02]  /*17e20*/  SHFL.IDX P6, R14, R13, R12, R11 ;  /* 0x0000000c0d0e7389 */ /* 0x00002400000c000b */
[----:B01234-:R-:W-:Y:S01]  /*17e30*/  ENDCOLLECTIVE ;  /* 0x000000000000791b */ /* 0x01ffe20003800000 */
.L_x_10190:
[----:B------:R-:W-:Y:S05]  /*17e40*/  BSYNC B1 ;  /* 0x0000000000017941 */ /* 0x000fea0003800000 */
.L_x_10189:
[----:B------:R-:W-:Y:S01]  /*17e50*/  IMAD.MOV.U32 R13, RZ, RZ, R3 ;  /* 0x000000ffff0d7224 */ /* 0x000fe200078e0003 */
[----:B------:R-:W-:Y:S01]  /*17e60*/  MOV R15, 0xffffffff ;  /* 0xffffffff000f7802 */ /* 0x000fe20000000f00 */
[----:B------:R-:W-:Y:S02]  /*17e70*/  IMAD.MOV.U32 R12, RZ, RZ, 0x3 ;  /* 0x00000003ff0c7424 */ /* 0x000fe400078e00ff */
[----:B------:R-:W-:Y:S02]  /*17e80*/  IMAD.MOV.U32 R11, RZ, RZ, 0x181f ;  /* 0x0000181fff0b7424 */ /* 0x000fe400078e00ff */
[----:B------:R-:W-:-:S07]  /*17e90*/  IMAD.MOV.U32 R0, RZ, RZ, R14 ;  /* 0x000000ffff007224 */ /* 0x000fce00078e000e */
[----:B------:R-:W-:Y:S05]  /*17ea0*/  WARPSYNC.COLLECTIVE R15, `(.L_x_10191) ;  /* 0x000000000f087348 */ /* 0x000fea0003c00000 */
[----:B------:R0:W1:Y:S02]  /*17eb0*/  SHFL.IDX P6, R14, R13, R12, R11 ;  /* 0x0000000c0d0e7389 */ /* 0x00006400000c000b */
[----:B01----:R-:W-:Y:S01]  /*17ec0*/  ENDCOLLECTIVE ;  /* 0x000000000000791b */ /* 0x003fe20003800000 */
.L_x_10191:
[----:B------:R-:W-:Y:S05]  /*17ed0*/  BRA `(.L_x_10192) ;  /* 0xffffff7c00687947 */ /* 0x000fea000383ffff */
.L_x_10012:
        /* <DEDUP_REMOVED lines=11> */
.L_x_10194:
[----:B------:R-:W-:Y:S05]  /*17f90*/  BSYNC B1 ;  /* 0x0000000000017941 */ /* 0x000fea0003800000 */
.L_x_10193:
[----:B------:R-:W-:Y:S05]  /*17fa0*/  BRA `(.L_x_10195) ;  /* 0xffffff9000387947 */ /* 0x000fea000383ffff */
.L_x_10014:
[----:B------:R-:W-:Y:S01]  /*17fb0*/  BSSY B1, `(.L_x_10196) ;  /* 0x0000006000017945 */ /* 0x000fe20003800000 */
[----:B------:R-:W-:-:S07]  /*17fc0*/  IMAD.MOV.U32 R15, RZ, RZ, -0x1 ;  /* 0xffffffffff0f7424 */ /* 0x000fce00078e00ff */
[----:B0-----:R-:W-:Y:S05]  /*17fd0*/  WARPSYNC.COLLECTIVE R15, `(.L_x_10197) ;  /* 0x000000000f0c7348 */ /* 0x001fea0003c00000 */
[----:B------:R-:W-:Y:S02]  /*17fe0*/  ELECT P6, UR62, PT ;  /* 0x00000000003e782f */ /* 0x000fe400038c0000 */
[----:B------:R-:W-:Y:S01]  /*17ff0*/  MOV R14, UR62 ;  /* 0x0000003e000e7c02 */ /* 0x000fe20008000f00 */
[----:B0-----:R-:W-:Y:S10]  /*18000*/  ENDCOLLECTIVE ;  /* 0x000000000000791b */ /* 0x001ff40003800000 */
.L_x_10197:
[----:B------:R-:W-:Y:S05]  /*18010*/  BSYNC B1 ;  /* 0x0000000000017941 */ /* 0x000fea0003800000 */
.L_x_10196:
[----:B------:R-:W-:Y:S05]  /*18020*/  BRA `(.L_x_10013) ;  /* 0xffffff9000307947 */ /* 0x000fea000383ffff */
.L_x_10016:
[----:B0-----:R-:W2:Y:S02]  /*18030*/  LDL R5, [R1+0x4] ;  /* 0x0000040001057983 */ /* 0x001ea40000100800 */
[----:B--2---:R0:W1:Y:S02]  /*18040*/  SYNCS.PHASECHK.TRANS64.TRYWAIT P0, [R5+URZ+0x22820], R4 ;  /* 0x02282004050075a7 */ /* 0x004064000800017f */
[----:B-1----:R-:W-:Y:S05]  /*18050*/  @!P0 NANOSLEEP.SYNCS 0x989680 ;  /* 0x009896800000895d */ /* 0x002fea0003900000 */
[----:B------:R-:W1:Y:S02]  /*18060*/  @!P0 SYNCS.PHASECHK.TRANS64 P0, [R5+URZ+0x22820], R4 ;  /* 0x02282004050085a7 */ /* 0x000e64000800007f */
[----:B-1----:R-:W-:Y:S05]  /*18070*/  @!P0 BRA `(.L_x_10016) ;  /* 0xfffffffc00ec8947 */ /* 0x002fea000383ffff */
[----:B------:R-:W-:Y:S05]  /*18080*/  BRA `(.L_x_10198) ;  /* 0xffffff9000407947 */ /* 0x000fea000383ffff */
.L_x_10020:
[----:B0-----:R0:W1:Y:S02]  /*18090*/  SYNCS.PHASECHK.TRANS64.TRYWAIT P0, [R4+URZ+0x228a0], R9 ;  /* 0x0228a009040075a7 */ /* 0x001064000800017f */
[----:B-1----:R-:W-:Y:S05]  /*180a0*/  @!P0 NANOSLEEP.SYNCS 0x989680 ;  /* 0x009896800000895d */ /* 0x002fea0003900000 */
[----:B------:R-:W1:Y:S02]  /*180b0*/  @!P0 SYNCS.PHASECHK.TRANS64 P0, [R4+URZ+0x228a0], R9 ;  /* 0x0228a009040085a7 */ /* 0x000e64000800007f */
[----:B-1----:R-:W-:Y:S05]  /*180c0*/  @!P0 BRA `(.L_x_10020) ;  /* 0xfffffffc00f08947 */ /* 0x002fea000383ffff */
[----:B------:R-:W-:Y:S05]  /*180d0*/  BRA `(.L_x_10199) ;  /* 0xffffff9000687947 */ /* 0x000fea000383ffff */
.L_x_10025:
[----:B-1----:R1:W2:Y:S02]  /*180e0*/  SYNCS.PHASECHK.TRANS64.TRYWAIT P0, [R4+URZ+0x228c0], R9 ;  /* 0x0228c009040075a7 */ /* 0x0022a4000800017f */
[----:B--2---:R-:W-:Y:S05]  /*180f0*/  @!P0 NANOSLEEP.SYNCS 0x989680 ;  /* 0x009896800000895d */ /* 0x004fea0003900000 */
[----:B------:R-:W2:Y:S02]  /*18100*/  @!P0 SYNCS.PHASECHK.TRANS64 P0, [R4+URZ+0x228c0], R9 ;  /* 0x0228c009040085a7 */ /* 0x000ea4000800007f */
[----:B--2---:R-:W-:Y:S05]  /*18110*/  @!P0 BRA `(.L_x_10025) ;  /* 0xfffffffc00f08947 */ /* 0x004fea000383ffff */
[----:B------:R-:W-:Y:S05]  /*18120*/  BRA `(.L_x_10200) ;  /* 0xffffff9000ec7947 */ /* 0x000fea000383ffff */
.L_x_10035:
[----:B0-----:R0:W1:Y:S02]  /*18130*/  SYNCS.PHASECHK.TRANS64.TRYWAIT P1, [R5+URZ+0x228a0], R6 ;  /* 0x0228a006050075a7 */ /* 0x001064000802017f */
[----:B-1----:R-:W-:Y:S05]  /*18140*/  @!P1 NANOSLEEP.SYNCS 0x989680 ;  /* 0x009896800000995d */ /* 0x002fea0003900000 */
[----:B------:R-:W1:Y:S02]  /*18150*/  @!P1 SYNCS.PHASECHK.TRANS64 P1, [R5+URZ+0x228a0], R6 ;  /* 0x0228a006050095a7 */ /* 0x000e64000802007f */
[----:B-1----:R-:W-:Y:S05]  /*18160*/  @!P1 BRA `(.L_x_10035) ;  /* 0xfffffffc00f09947 */ /* 0x002fea000383ffff */
[----:B------:R-:W-:Y:S05]  /*18170*/  BRA `(.L_x_10201) ;  /* 0xffffff9800847947 */ /* 0x000fea000383ffff */
.L_x_10040:
[----:B-1----:R1:W2:Y:S02]  /*18180*/  SYNCS.PHASECHK.TRANS64.TRYWAIT P1, [R5+URZ+0x228c0], R6 ;  /* 0x0228c006050075a7 */ /* 0x0022a4000802017f */
[----:B--2---:R-:W-:Y:S05]  /*18190*/  @!P1 NANOSLEEP.SYNCS 0x989680 ;  /* 0x009896800000995d */ /* 0x004fea0003900000 */
[----:B------:R-:W2:Y:S02]  /*181a0*/  @!P1 SYNCS.PHASECHK.TRANS64 P1, [R5+URZ+0x228c0], R6 ;  /* 0x0228c006050095a7 */ /* 0x000ea4000802007f */
[----:B--2---:R-:W-:Y:S05]  /*181b0*/  @!P1 BRA `(.L_x_10040) ;  /* 0xfffffffc00f09947 */ /* 0x004fea000383ffff */
[----:B------:R-:W-:Y:S05]  /*181c0*/  BRA `(.L_x_10202) ;  /* 0xffffff9c00047947 */ /* 0x000fea000383ffff */
.L_x_10056:
[----:B------:R-:W0:Y:S01]  /*181d0*/  S2R R4, SR_TID.X ;  /* 0x0000000000047919 */ /* 0x000e220000002100 */
[----:B------:R-:W-:Y:S01]  /*181e0*/  BSSY B0, `(.L_x_10203) ;  /* 0x000000a000007945 */ /* 0x000fe20003800000 */
[----:B------:R-:W-:Y:S01]  /*181f0*/  IMAD.MOV.U32 R12, RZ, RZ, RZ ;  /* 0x000000ffff0c7224 */ /* 0x000fe200078e00ff */
[----:B------:R-:W-:Y:S01]  /*18200*/  MOV R11, 0x1f ;  /* 0x0000001f000b7802 */ /* 0x000fe20000000f00 */
[----:B------:R-:W-:Y:S01]  /*18210*/  IMAD.MOV.U32 R15, RZ, RZ, -0x1 ;  /* 0xffffffffff0f7424 */ /* 0x000fe200078e00ff */
[----:B0-----:R-:W-:-:S04]  /*18220*/  SHF.R.U32.HI R4, RZ, 0x5, R4 ;  /* 0x00000005ff047819 */ /* 0x001fc80000011604 */
[----:B------:R-:W-:-:S05]  /*18230*/  LOP3.LUT R4, R4, 0x3, RZ, 0xc0, !PT ;  /* 0x0000000304047812 */ /* 0x000fca00078ec0ff */
[----:B------:R-:W-:-:S07]  /*18240*/  IMAD.MOV.U32 R13, RZ, RZ, R4 ;  /* 0x000000ffff0d7224 */ /* 0x000fce00078e0004 */
[----:B------:R-:W-:Y:S05]  /*18250*/  WARPSYNC.COLLECTIVE R15, `(.L_x_10204) ;  /* 0x000000000f087348 */ /* 0x000fea0003c00000 */
[----:B------:R0:W1:Y:S02]  /*18260*/  SHFL.IDX P6, R14, R13, R12, R11 ;  /* 0x0000000c0d0e7389 */ /* 0x00006400000c000b */
[----:B01----:R-:W-:Y:S01]  /*18270*/  ENDCOLLECTIVE ;  /* 0x000000000000791b */ /* 0x003fe20003800000 */
.L_x_10204:
[----:B------:R-:W-:Y:S05]  /*18280*/  BSYNC B0 ;  /* 0x0000000000007941 */ /* 0x000fea0003800000 */
.L_x_10203:
[----:B------:R-:W-:Y:S05]  /*18290*/  BRA `(.L_x_10205) ;  /* 0xffffffa400f87947 */ /* 0x000fea000383ffff */
.L_x_10058:
[----:B------:R-:W-:Y:S01]  /*182a0*/  BSSY B0, `(.L_x_10206) ;  /* 0x0000006000007945 */ /* 0x000fe20003800000 */
[----:B------:R-:W-:-:S07]  /*182b0*/  IMAD.MOV.U32 R15, RZ, RZ, -0x1 ;  /* 0xffffffffff0f7424 */ /* 0x000fce00078e00ff */
[----:B0-----:R-:W-:Y:S05]  /*182c0*/  WARPSYNC.COLLECTIVE R15, `(.L_x_10207) ;  /* 0x000000000f0c7348 */ /* 0x001fea0003c00000 */
[----:B------:R-:W-:Y:S02]  /*182d0*/  ELECT P6, UR62, PT ;  /* 0x00000000003e782f */ /* 0x000fe400038c0000 */
[----:B------:R-:W-:Y:S01]  /*182e0*/  MOV R14, UR62 ;  /* 0x0000003e000e7c02 */ /* 0x000fe20008000f00 */
[----:B0-----:R-:W-:Y:S10]  /*182f0*/  ENDCOLLECTIVE ;  /* 0x000000000000791b */ /* 0x001ff40003800000 */
.L_x_10207:
[----:B------:R-:W-:Y:S05]  /*18300*/  BSYNC B0 ;  /* 0x0000000000007941 */ /* 0x000fea0003800000 */
.L_x_10206:
[----:B------:R-:W-:Y:S05]  /*18310*/  BRA `(.L_x_10208) ;  /* 0xffffffa800047947 */ /* 0x000fea000383ffff */
.L_x_10060:
[----:B0-----:R0:W1:Y:S02]  /*18320*/  SYNCS.PHASECHK.TRANS64.TRYWAIT P0, [R0+URZ+0x22840], R2 ;  /* 0x02284002000075a7 */ /* 0x001064000800017f */
[----:B-1----:R-:W-:Y:S05]  /*18330*/  @!P0 NANOSLEEP.SYNCS 0x989680 ;  /* 0x009896800000895d */ /* 0x002fea0003900000 */
[----:B------:R-:W1:Y:S02]  /*18340*/  @!P0 SYNCS.PHASECHK.TRANS64 P0, [R0+URZ+0x22840], R2 ;  /* 0x02284002000085a7 */ /* 0x000e64000800007f */
[----:B-1----:R-:W-:Y:S05]  /*18350*/  @!P0 BRA `(.L_x_10060) ;  /* 0xfffffffc00f08947 */ /* 0x002fea000383ffff */
[----:B------:R-:W-:Y:S05]  /*18360*/  BRA `(.L_x_10209) ;  /* 0xffffffa800707947 */ /* 0x000fea000383ffff */
.L_x_10064:
[----:B------:R-:W2:Y:S01]  /*18370*/  LDL.LU R11, [R1+0x54] ;  /* 0x00005400010b7983 */ /* 0x000ea20000300800 */
[----:B------:R-:W-:Y:S01]  /*18380*/  IMAD.MOV.U32 R13, RZ, RZ, R0 ;  /* 0x000000ffff0d7224 */ /* 0x000fe200078e0000 */
[----:B------:R-:W-:Y:S01]  /*18390*/  LOP3.LUT R8, R8, 0x7f, RZ, 0xc0, !PT ;  /* 0x0000007f08087812 */ /* 0x000fe200078ec0ff */
[----:B------:R-:W-:Y:S02]  /*183a0*/  IMAD.MOV.U32 R12, RZ, RZ, RZ ;  /* 0x000000ffff0c7224 */ /* 0x000fe400078e00ff */
[----:B------:R-:W-:Y:S01]  /*183b0*/  IMAD.MOV.U32 R15, RZ, RZ, -0x1 ;  /* 0xffffffffff0f7424 */ /* 0x000fe200078e00ff */
[----:B------:R-:W-:-:S05]  /*183c0*/  SHF.R.U32.HI R5, RZ, 0x3, R8 ;  /* 0x00000003ff057819 */ /* 0x000fca0000011608 */
[----:B------:R-:W-:-:S04]  /*183d0*/  IMAD.IADD R2, R5, 0x1, R17 ;  /* 0x0000000105027824 */ /* 0x000fc800078e0211 */
[C---:B------:R-:W-:Y:S02]  /*183e0*/  VIADD R5, R2.reuse, 0x10 ;  /* 0x0000001002057836 */ /* 0x040fe40000000000 */
[----:B------:R-:W-:Y:S02]  /*183f0*/  VIADD R8, R2, 0x60 ;  /* 0x0000006002087836 */ /* 0x000fe40000000000 */
[----:B--2---:R-:W-:Y:S02]  /*18400*/  IMAD R3, R11, R7, RZ ;  /* 0x000000070b037224 */ /* 0x004fe400078e02ff */
[----:B------:R-:W-:-:S03]  /*18410*/  IMAD.MOV.U32 R11, RZ, RZ, 0x181f ;  /* 0x0000181fff0b7424 */ /* 0x000fc600078e00ff */
[----:B------:R-:W-:-:S13]  /*18420*/  ISETP.GE.AND P1, PT, R2, R3, PT ;  /* 0x000000030200720c */ /* 0x000fda0003f26270 */
[----:B-----5:R-:W-:Y:S05]  /*18430*/  WARPSYNC.COLLECTIVE R15, `(.L_x_10210) ;  /* 0x000000000f087348 */ /* 0x020fea0003c00000 */
[----:B------:R0:W1:Y:S02]  /*18440*/  SHFL.IDX P6, R14, R13, R12, R11 ;  /* 0x0000000c0d0e7389 */ /* 0x00006400000c000b */
[----:B01---5:R-:W-:Y:S01]  /*18450*/  ENDCOLLECTIVE ;  /* 0x000000000000791b */ /* 0x023fe20003800000 */
.L_x_10210:
[----:B------:R-:W-:Y:S01]  /*18460*/  MOV R13, R4 ;  /* 0x00000004000d7202 */ /* 0x000fe20000000f00 */
[----:B------:R-:W-:-:S07]  /*18470*/  IMAD.MOV.U32 R6, RZ, RZ, R14 ;  /* 0x000000ffff067224 */ /* 0x000fce00078e000e */
[----:B------:R-:W-:Y:S05]  /*18480*/  WARPSYNC.COLLECTIVE R15, `(.L_x_10211) ;  /* 0x000000000f087348 */ /* 0x000fea0003c00000 */
[----:B------:R0:W1:Y:S02]  /*18490*/  SHFL.IDX P6, R14, R13, R12, R11 ;  /* 0x0000000c0d0e7389 */ /* 0x00006400000c000b */
[----:B01----:R-:W-:Y:S01]  /*184a0*/  ENDCOLLECTIVE ;  /* 0x000000000000791b */ /* 0x003fe20003800000 */
.L_x_10211:
[----:B------:R-:W-:Y:S02]  /*184b0*/  IMAD.MOV.U32 R13, RZ, RZ, R0 ;  /* 0x000000ffff0d7224 */ /* 0x000fe400078e0000 */
[----:B------:R-:W-:Y:S02]  /*184c0*/  IMAD.MOV.U32 R12, RZ, RZ, 0x1 ;  /* 0x00000001ff0c7424 */ /* 0x000fe400078e00ff */
[----:B------:R-:W-:-:S07]  /*184d0*/  IMAD.MOV.U32 R7, RZ, RZ, R14 ;  /* 0x000000ffff077224 */ /* 0x000fce00078e000e */
[----:B------:R-:W-:Y:S05]  /*184e0*/  WARPSYNC.COLLECTIVE R15, `(.L_x_10212) ;  /* 0x000000000f087348 */ /* 0x000fea0003c00000 */
[----:B------:R0:W1:Y:S02]  /*184f0*/  SHFL.IDX P6, R14, R13, R12, R11 ;  /* 0x0000000c0d0e7389 */ /* 0x00006400000c000b */
[----:B01----:R-:W-:Y:S01]  /*18500*/  ENDCOLLECTIVE ;  /* 0x000000000000791b */ /* 0x003fe20003800000 */
.L_x_10212:
[----:B------:R-:W-:-:S05]  /*18510*/  @!P1 LEA R7, P2, R9, R7, 0x1 ;  /* 0x0000000709079211 */ /* 0x000fca00078408ff */
[----:B------:R-:W-:-:S05]  /*18520*/  @!P1 IMAD.X R6, RZ, RZ, R6, P2 ;  /* 0x000000ffff069224 */ /* 0x000fca00010e0606 */
[----:B------:R-:W-:Y:S02]  /*18530*/  @!P1 LOP3.LUT R7, R7, R6, RZ, 0x3c, !PT ;  /* 0x0000000607079212 */ /* 0x000fe400078e3cff */
[----:B------:R-:W-:Y:S02]  /*18540*/  MOV R13, R4 ;  /* 0x00000004000d7202 */ /* 0x000fe40000000f00 */
        /* <DEDUP_REMOVED lines=11> */
.L_x_10213:
[----:B------:R-:W-:Y:S02]  /*18600*/  IMAD.MOV.U32 R13, RZ, RZ, R0 ;  /* 0x000000ffff0d7224 */ /* 0x000fe400078e0000 */
[----:B------:R-:W-:Y:S02]  /*18610*/  IMAD.MOV.U32 R12, RZ, RZ, 0x2 ;  /* 0x00000002ff0c7424 */ /* 0x000fe400078e00ff */
[----:B------:R-:W-:-:S07]  /*18620*/  IMAD.MOV.U32 R5, RZ, RZ, R14 ;  /* 0x000000ffff057224 */ /* 0x000fce00078e000e */
[----:B------:R-:W-:Y:S05]  /*18630*/  WARPSYNC.COLLECTIVE R15, `(.L_x_10214) ;  /* 0x000000000f087348 */ /* 0x000fea0003c00000 */
[----:B------:R0:W1:Y:S02]  /*18640*/  SHFL.IDX P6, R14, R13, R12, R11 ;  /* 0x0000000c0d0e7389 */ /* 0x00006400000c000b */
[----:B01----:R-:W-:Y:S01]  /*18650*/  ENDCOLLECTIVE ;  /* 0x000000000000791b */ /* 0x003fe20003800000 */
.L_x_10214:
        /* <DEDUP_REMOVED lines=15> */
.L_x_10215:
[----:B------:R-:W-:Y:S01]  /*18750*/  IMAD.MOV.U32 R13, RZ, RZ, R0 ;  /* 0x000000ffff0d7224 */ /* 0x000fe200078e0000 */
[----:B------:R-:W-:Y:S01]  /*18760*/  MOV R12, 0x3 ;  /* 0x00000003000c7802 */ /* 0x000fe20000000f00 */
[----:B------:R-:W-:-:S07]  /*18770*/  IMAD.MOV.U32 R5, RZ, RZ, R14 ;  /* 0x000000ffff057224 */ /* 0x000fce00078e000e */
[----:B------:R-:W-:Y:S05]  /*18780*/  WARPSYNC.COLLECTIVE R15, `(.L_x_10216) ;  /* 0x000000000f087348 */ /* 0x000fea0003c00000 */
[----:B------:R0:W1:Y:S02]  /*18790*/  SHFL.IDX P6, R14, R13, R12, R11 ;  /* 0x0000000c0d0e7389 */ /* 0x00006400000c000b */
[----:B01----:R-:W-:Y:S01]  /*187a0*/  ENDCOLLECTIVE ;  /* 0x000000000000791b */ /* 0x003fe20003800000 */
.L_x_10216:
        /* <DEDUP_REMOVED lines=15> */
.L_x_10217:
[----:B------:R-:W-:Y:S01]  /*188a0*/  MOV R13, R0 ;  /* 0x00000000000d7202 */ /* 0x000fe20000000f00 */
[----:B------:R-:W-:Y:S02]  /*188b0*/  IMAD.MOV.U32 R12, RZ, RZ, 0x4 ;  /* 0x00000004ff0c7424 */ /* 0x000fe400078e00ff */
[----:B------:R-:W-:-:S07]  /*188c0*/  IMAD.MOV.U32 R5, RZ, RZ, R14 ;  /* 0x000000ffff057224 */ /* 0x000fce00078e000e */
[----:B------:R-:W-:Y:S05]  /*188d0*/  WARPSYNC.COLLECTIVE R15, `(.L_x_10218) ;  /* 0x000000000f087348 */ /* 0x000fea0003c00000 */
[----:B------:R0:W1:Y:S02]  /*188e0*/  SHFL.IDX P6, R14, R13, R12, R11 ;  /* 0x0000000c0d0e7389 */ /* 0x00006400000c000b */
[----:B01----:R-:W-:Y:S01]  /*188f0*/  ENDCOLLECTIVE ;  /* 0x000000000000791b */ /* 0x003fe20003800000 */
.L_x_10218:
        /* <DEDUP_REMOVED lines=15> */
.L_x_10219:
[----:B------:R-:W-:Y:S02]  /*189f0*/  IMAD.MOV.U32 R13, RZ, RZ, R0 ;  /* 0x000000ffff0d7224 */ /* 0x000fe400078e0000 */
[----:B------:R-:W-:Y:S02]  /*18a00*/  IMAD.MOV.U32 R12, RZ, RZ, 0x5 ;  /* 0x00000005ff0c7424 */ /* 0x000fe400078e00ff */
[----:B------:R-:W-:-:S07]  /*18a10*/  IMAD.MOV.U32 R5, RZ, RZ, R14 ;  /* 0x000000ffff057224 */ /* 0x000fce00078e000e */
[----:B------:R-:W-:Y:S05]  /*18a20*/  WARPSYNC.COLLECTIVE R15, `(.L_x_10220) ;  /* 0x000000000f087348 */ /* 0x000fea0003c00000 */
[----:B------:R0:W1:Y:S02]  /*18a30*/  SHFL.IDX P6, R14, R13, R12, R11 ;  /* 0x0000000c0d0e7389 */ /* 0x00006400000c000b */
[----:B01----:R-:W-:Y:S01]  /*18a40*/  ENDCOLLECTIVE ;  /* 0x000000000000791b */ /* 0x003fe20003800000 */
.L_x_10220:
[----:B------:R-:W-:-:S05]  /*18a50*/  @!P1 LEA R5, P2, R9, R5, 0x1 ;  /* 0x0000000509059211 */ /* 0x000fca00078408ff */
[----:B------:R-:W-:-:S04]  /*18a60*/  @!P1 IMAD.X R6, RZ, RZ, R6, P2 ;  /* 0x000000ffff069224 */ /* 0x000fc800010e0606 */
[----:B------:R-:W-:Y:S02]  /*18a70*/  @!P1 IMAD.MOV.U32 R7, RZ, RZ, R6 ;  /* 0x000000ffff079224 */ /* 0x000fe400078e0006 */
[----:B------:R-:W-:Y:S01]  /*18a80*/  @!P1 IMAD.MOV.U32 R6, RZ, RZ, R5 ;  /* 0x000000ffff069224 */ /* 0x000fe200078e0005 */
[----:B------:R-:W-:Y:S01]  /*18a90*/  IADD3 R5, R2, 0x50, RZ ;  /* 0x0000005002057810 */ /* 0x000fe20007ffe0ff */
[----:B------:R-:W-:-:S03]  /*18aa0*/  IMAD.MOV.U32 R13, RZ, RZ, R4 ;  /* 0x000000ffff0d7224 */ /* 0x000fc600078e0004 */
        /* <DEDUP_REMOVED lines=9> */
.L_x_10221:
[----:B------:R-:W-:Y:S02]  /*18b40*/  IMAD.MOV.U32 R13, RZ, RZ, R0 ;  /* 0x000000ffff0d7224 */ /* 0x000fe400078e0000 */
[----:B------:R-:W-:Y:S02]  /*18b50*/  IMAD.MOV.U32 R12, RZ, RZ, 0x6 ;  /* 0x00000006ff0c7424 */ /* 0x000fe400078e00ff */
[----:B------:R-:W-:-:S07]  /*18b60*/  IMAD.MOV.U32 R5, RZ, RZ, R14 ;  /* 0x000000ffff057224 */ /* 0x000fce00078e000e */
[----:B------:R-:W-:Y:S05]  /*18b70*/  WARPSYNC.COLLECTIVE R15, `(.L_x_10222) ;  /* 0x000000000f087348 */ /* 0x000fea0003c00000 */
[----:B------:R0:W1:Y:S02]  /*18b80*/  SHFL.IDX P6, R14, R13, R12, R11 ;  /* 0x0000000c0d0e7389 */ /* 0x00006400000c000b */
[----:B01----:R-:W-:Y:S01]  /*18b90*/  ENDCOLLECTIVE ;  /* 0x000000000000791b */ /* 0x003fe20003800000 */
.L_x_10222:
[----:B------:R-:W-:-:S05]  /*18ba0*/  @!P1 LEA R5, P2, R9, R5, 0x1 ;  /* 0x0000000509059211 */ /* 0x000fca00078408ff */
[----:B------:R-:W-:-:S04]  /*18bb0*/  @!P1 IMAD.X R6, RZ, RZ, R6, P2 ;  /* 0x000000ffff069224 */ /* 0x000fc800010e0606 */
[----:B------:R-:W-:Y:S01]  /*18bc0*/  @!P1 IMAD.MOV.U32 R7, RZ, RZ, R6 ;  /* 0x000000ffff079224 */ /* 0x000fe200078e0006 */
[----:B------:R-:W-:Y:S01]  /*18bd0*/  @!P1 MOV R6, R5 ;  /* 0x0000000500069202 */ /* 0x000fe20000000f00 */
[----:B------:R-:W-:-:S04]  /*18be0*/  IMAD.MOV.U32 R13, RZ, RZ, R4 ;  /* 0x000000ffff0d7224 */ /* 0x000fc800078e0004 */
        /* <DEDUP_REMOVED lines=9> */
.L_x_10223:
[----:B------:R-:W-:Y:S02]  /*18c80*/  IMAD.MOV.U32 R13, RZ, RZ, R0 ;  /* 0x000000ffff0d7224 */ /* 0x000fe400078e0000 */
[----:B------:R-:W-:Y:S02]  /*18c90*/  IMAD.MOV.U32 R12, RZ, RZ, 0x7 ;  /* 0x00000007ff0c7424 */ /* 0x000fe400078e00ff */
[----:B------:R-:W-:-:S07]  /*18ca0*/  IMAD.MOV.U32 R5, RZ, RZ, R14 ;  /* 0x000000ffff057224 */ /* 0x000fce00078e000e */
[----:B------:R-:W-:Y:S05]  /*18cb0*/  WARPSYNC.COLLECTIVE R15, `(.L_x_10224) ;  /* 0x000000000f087348 */ /* 0x000fea0003c00000 */
[----:B------:R0:W1:Y:S02]  /*18cc0*/  SHFL.IDX P6, R14, R13, R12, R11 ;  /* 0x0000000c0d0e7389 */ /* 0x00006400000c000b */
[----:B01----:R-:W-:Y:S01]  /*18cd0*/  ENDCOLLECTIVE ;  /* 0x000000000000791b */ /* 0x003fe20003800000 */
.L_x_10224:
[----:B------:R-:W-:-:S05]  /*18ce0*/  @!P1 LEA R5, P2, R9, R5, 0x1 ;  /* 0x0000000509059211 */ /* 0x000fca00078408ff */
[----:B------:R-:W-:-:S05]  /*18cf0*/  @!P1 IMAD.X R6, RZ, RZ, R6, P2 ;  /* 0x000000ffff069224 */ /* 0x000fca00010e0606 */
[----:B------:R-:W-:Y:S01]  /*18d00*/  @!P1 MOV R7, R6 ;  /* 0x0000000600079202 */ /* 0x000fe20000000f00 */
        /* <DEDUP_REMOVED lines=10> */
.L_x_10225:
[----:B------:R-:W-:Y:S01]  /*18db0*/  IMAD.MOV.U32 R4, RZ, RZ, R14 ;  /* 0x000000ffff047224 */ /* 0x000fe200078e000e */
[----:B------:R-:W-:Y:S06]  /*18dc0*/  BRA `(.L_x_10226) ;  /* 0xffffffac001c7947 */ /* 0x000fec000383ffff */
.L_x_10067:
[----:B0-----:R-:W2:Y:S02]  /*18dd0*/  LDL R2, [R1+0x4] ;  /* 0x0000040001027983 */ /* 0x001ea40000100800 */
[----:B--2---:R0:W2:Y:S02]  /*18de0*/  SYNCS.PHASECHK.TRANS64.TRYWAIT P0, [R2+URZ+0x22820], R0 ;  /* 0x02282000020075a7 */ /* 0x0040a4000800017f */
[----:B--2---:R-:W-:Y:S05]  /*18df0*/  @!P0 NANOSLEEP.SYNCS 0x989680 ;  /* 0x009896800000895d */ /* 0x004fea0003900000 */
[----:B------:R-:W2:Y:S02]  /*18e00*/  @!P0 SYNCS.PHASECHK.TRANS64 P0, [R2+URZ+0x22820], R0 ;  /* 0x02282000020085a7 */ /* 0x000ea4000800007f */
[----:B--2---:R-:W-:Y:S05]  /*18e10*/  @!P0 BRA `(.L_x_10067) ;  /* 0xfffffffc00ec8947 */ /* 0x004fea000383ffff */
[----:B------:R-:W-:Y:S05]  /*18e20*/  BRA `(.L_x_10227) ;  /* 0xffffffac00887947 */ /* 0x000fea000383ffff */
.L_x_10071:
[----:B0-----:R0:W2:Y:S02]  /*18e30*/  SYNCS.PHASECHK.TRANS64.TRYWAIT P0, [R2+URZ+0x22860], R0 ;  /* 0x02286000020075a7 */ /* 0x0010a4000800017f */
[----:B--2---:R-:W-:Y:S05]  /*18e40*/  @!P0 NANOSLEEP.SYNCS 0x989680 ;  /* 0x009896800000895d */ /* 0x004fea0003900000 */
[----:B------:R-:W2:Y:S02]  /*18e50*/  @!P0 SYNCS.PHASECHK.TRANS64 P0, [R2+URZ+0x22860], R0 ;  /* 0x02286000020085a7 */ /* 0x000ea4000800007f */
[----:B--2---:R-:W-:Y:S05]  /*18e60*/  @!P0 BRA `(.L_x_10071) ;  /* 0xfffffffc00f08947 */ /* 0x004fea000383ffff */
[----:B------:R-:W-:Y:S05]  /*18e70*/  BRA `(.L_x_10228) ;  /* 0xffffffac00b87947 */ /* 0x000fea000383ffff */
.L_x_10086:
[----:B-1----:R1:W2:Y:S02]  /*18e80*/  SYNCS.PHASECHK.TRANS64.TRYWAIT P0, [R2+URZ+0x22840], R5 ;  /* 0x02284005020075a7 */ /* 0x0022a4000800017f */
[----:B--2---:R-:W-:Y:S05]  /*18e90*/  @!P0 NANOSLEEP.SYNCS 0x989680 ;  /* 0x009896800000895d */ /* 0x004fea0003900000 */
[----:B------:R-:W2:Y:S02]  /*18ea0*/  @!P0 SYNCS.PHASECHK.TRANS64 P0, [R2+URZ+0x22840], R5 ;  /* 0x02284005020085a7 */ /* 0x000ea4000800007f */
[----:B--2---:R-:W-:Y:S05]  /*18eb0*/  @!P0 BRA `(.L_x_10086) ;  /* 0xfffffffc00f08947 */ /* 0x004fea000383ffff */
[----:B------:R-:W-:Y:S05]  /*18ec0*/  BRA `(.L_x_10229) ;  /* 0xffffffb400e87947 */ /* 0x000fea000383ffff */
.L_x_10091:
[----:B0-----:R0:W2:Y:S02]  /*18ed0*/  SYNCS.PHASECHK.TRANS64.TRYWAIT P0, [R2+URZ+0x22860], R5 ;  /* 0x02286005020075a7 */ /* 0x0010a4000800017f */
[----:B--2---:R-:W-:Y:S05]  /*18ee0*/  @!P0 NANOSLEEP.SYNCS 0x989680 ;  /* 0x009896800000895d */ /* 0x004fea0003900000 */
[----:B------:R-:W2:Y:S02]  /*18ef0*/  @!P0 SYNCS.PHASECHK.TRANS64 P0, [R2+URZ+0x22860], R5 ;  /* 0x02286005020085a7 */ /* 0x000ea4000800007f */
[----:B--2---:R-:W-:Y:S05]  /*18f00*/  @!P0 BRA `(.L_x_10091) ;  /* 0xfffffffc00f08947 */ /* 0x004fea000383ffff */
[----:B------:R-:W-:Y:S05]  /*18f10*/  BRA `(.L_x_10230) ;  /* 0xffffffb800707947 */ /* 0x000fea000383ffff */
.L_x_10102:
[----:B0-----:R0:W1:Y:S02]  /*18f20*/  SYNCS.PHASECHK.TRANS64.TRYWAIT P0, [R3+URZ+0x22840], R2 ;  /* 0x02284002030075a7 */ /* 0x001064000800017f */
[----:B-1----:R-:W-:Y:S05]  /*18f30*/  @!P0 NANOSLEEP.SYNCS 0x989680 ;  /* 0x009896800000895d */ /* 0x002fea0003900000 */
[----:B------:R-:W1:Y:S02]  /*18f40*/  @!P0 SYNCS.PHASECHK.TRANS64 P0, [R3+URZ+0x22840], R2 ;  /* 0x02284002030085a7 */ /* 0x000e64000800007f */
[----:B-1----:R-:W-:Y:S05]  /*18f50*/  @!P0 BRA `(.L_x_10102) ;  /* 0xfffffffc00f08947 */ /* 0x002fea000383ffff */
[----:B------:R-:W-:Y:S05]  /*18f60*/  BRA `(.L_x_10231) ;  /* 0xffffffc000807947 */ /* 0x000fea000383ffff */
.L_x_10107:
[----:B-1----:R1:W2:Y:S02]  /*18f70*/  SYNCS.PHASECHK.TRANS64.TRYWAIT P0, [R3+URZ+0x22860], R2 ;  /* 0x02286002030075a7 */ /* 0x0022a4000800017f */
[----:B--2---:R-:W-:Y:S05]  /*18f80*/  @!P0 NANOSLEEP.SYNCS 0x989680 ;  /* 0x009896800000895d */ /* 0x004fea0003900000 */
[----:B------:R-:W2:Y:S02]  /*18f90*/  @!P0 SYNCS.PHASECHK.TRANS64 P0, [R3+URZ+0x22860], R2 ;  /* 0x02286002030085a7 */ /* 0x000ea4000800007f */
[----:B--2---:R-:W-:Y:S05]  /*18fa0*/  @!P0 BRA `(.L_x_10107) ;  /* 0xfffffffc00f08947 */ /* 0x004fea000383ffff */
[----:B------:R-:W-:Y:S05]  /*18fb0*/  BRA `(.L_x_10232) ;  /* 0xffffffc400047947 */ /* 0x000fea000383ffff */
.L_x_10118:
[----:B0-----:R0:W1:Y:S02]  /*18fc0*/  SYNCS.PHASECHK.TRANS64.TRYWAIT P0, [R3+URZ+0x22840], R2 ;  /* 0x02284002030075a7 */ /* 0x001064000800017f */
[----:B-1----:R-:W-:Y:S05]  /*18fd0*/  @!P0 NANOSLEEP.SYNCS 0x989680 ;  /* 0x009896800000895d */ /* 0x002fea0003900000 */
[----:B------:R-:W1:Y:S02]  /*18fe0*/  @!P0 SYNCS.PHASECHK.TRANS64 P0, [R3+URZ+0x22840], R2 ;  /* 0x02284002030085a7 */ /* 0x000e64000800007f */
[----:B-1----:R-:W-:Y:S05]  /*18ff0*/  @!P0 BRA `(.L_x_10118) ;  /* 0xfffffffc00f08947 */ /* 0x002fea000383ffff */
[----:B------:R-:W-:Y:S05]  /*19000*/  BRA `(.L_x_10233) ;  /* 0xffffffc800f07947 */ /* 0x000fea000383ffff */
.L_x_10123:
[----:B-1----:R1:W2:Y:S02]  /*19010*/  SYNCS.PHASECHK.TRANS64.TRYWAIT P0, [R3+URZ+0x22860], R2 ;  /* 0x02286002030075a7 */ /* 0x0022a4000800017f */
[----:B--2---:R-:W-:Y:S05]  /*19020*/  @!P0 NANOSLEEP.SYNCS 0x989680 ;  /* 0x009896800000895d */ /* 0x004fea0003900000 */
[----:B------:R-:W2:Y:S02]  /*19030*/  @!P0 SYNCS.PHASECHK.TRANS64 P0, [R3+URZ+0x22860], R2 ;  /* 0x02286002030085a7 */ /* 0x000ea4000800007f */
[----:B--2---:R-:W-:Y:S05]  /*19040*/  @!P0 BRA `(.L_x_10123) ;  /* 0xfffffffc00f08947 */ /* 0x004fea000383ffff */
[----:B------:R-:W-:Y:S05]  /*19050*/  BRA `(.L_x_10234) ;  /* 0xffffffcc00787947 */ /* 0x000fea000383ffff */
.L_x_10135:
[----:B------:R-:W-:Y:S01]  /*19060*/  BSSY B0, `(.L_x_10235) ;  /* 0x0000008000007945 */ /* 0x000fe20003800000 */
[----:B------:R-:W-:Y:S01]  /*19070*/  IMAD.MOV.U32 R13, RZ, RZ, R16 ;  /* 0x000000ffff0d7224 */ /* 0x000fe200078e0010 */
[----:B------:R-:W-:Y:S01]  /*19080*/  MOV R12, RZ ;  /* 0x000000ff000c7202 */ /* 0x000fe20000000f00 */
[----:B------:R-:W-:Y:S02]  /*19090*/  IMAD.MOV.U32 R11, RZ, RZ, 0x1f ;  /* 0x0000001fff0b7424 */ /* 0x000fe400078e00ff */
[----:B------:R-:W-:-:S07]  /*190a0*/  IMAD.MOV.U32 R15, RZ, RZ, -0x1 ;  /* 0xffffffffff0f7424 */ /* 0x000fce00078e00ff */
[----:B--2--5:R-:W-:Y:S05]  /*190b0*/  WARPSYNC.COLLECTIVE R15, `(.L_x_10236) ;  /* 0x000000000f087348 */ /* 0x024fea0003c00000 */
[----:B------:R0:W1:Y:S02]  /*190c0*/  SHFL.IDX P6, R14, R13, R12, R11 ;  /* 0x0000000c0d0e7389 */ /* 0x00006400000c000b */
[----:B012--5:R-:W-:Y:S01]  /*190d0*/  ENDCOLLECTIVE ;  /* 0x000000000000791b */ /* 0x027fe20003800000 */
.L_x_10236:
[----:B------:R-:W-:Y:S05]  /*190e0*/  BSYNC B0 ;  /* 0x0000000000007941 */ /* 0x000fea0003800000 */
.L_x_10235:
        /* <DEDUP_REMOVED lines=9> */
.L_x_10237:
[----:B------:R-:W-:Y:S02]  /*19180*/  ULDC UR4, c[0x0][0xc3c] ;  /* 0x00030f0000047ab9 */ /* 0x000fe40000000800 */
        /* <DEDUP_REMOVED lines=17> */
.L_x_10238:
        /* <DEDUP_REMOVED lines=8> */
.L_x_10239:
        /* <DEDUP_REMOVED lines=8> */
.L_x_10240:
        /* <DEDUP_REMOVED lines=8> */
.L_x_10241:
        /* <DEDUP_REMOVED lines=8> */
.L_x_10242:
        /* <DEDUP_REMOVED lines=9> */
.L_x_10243:
[----:B------:R-:W-:Y:S01]  /*19530*/  IMAD.MOV.U32 R6, RZ, RZ, R14 ;  /* 0x000000ffff067224 */ /* 0x000fe200078e000e */
[----:B------:R-:W-:Y:S06]  /*19540*/  BRA `(.L_x_10244) ;  /* 0xffffffd000d07947 */ /* 0x000fec000383ffff */
.L_x_10140:
        /* <DEDUP_REMOVED lines=8> */
.L_x_10246:
[----:B------:R-:W-:Y:S05]  /*195d0*/  BSYNC B0 ;  /* 0x0000000000007941 */ /* 0x000fea0003800000 */
.L_x_10245:
[----:B------:R-:W-:Y:S01]  /*195e0*/  SEL R3, R14, RZ, P1 ;  /* 0x000000ff0e037207 */ /* 0x000fe20000800000 */
[----:B------:R-:W-:Y:S02]  /*195f0*/  IMAD.MOV.U32 R12, RZ, RZ, 0x2 ;  /* 0x00000002ff0c7424 */ /* 0x000fe400078e00ff */
[----:B------:R-:W-:Y:S01]  /*19600*/  IMAD.MOV.U32 R11, RZ, RZ, RZ ;  /* 0x000000ffff0b7224 */ /* 0x000fe200078e00ff */
[----:B------:R-:W-:Y:S01]  /*19610*/  IADD3 R3, R2, R3, RZ ;  /* 0x0000000302037210 */ /* 0x000fe20007ffe0ff */
[----:B------:R-:W-:-:S04]  /*19620*/  IMAD.MOV.U32 R15, RZ, RZ, -0x1 ;  /* 0xffffffffff0f7424 */ /* 0x000fc800078e00ff */
[----:B------:R-:W-:-:S07]  /*19630*/  IMAD.MOV.U32 R13, RZ, RZ, R3 ;  /* 0x000000ffff0d7224 */ /* 0x000fce00078e0003 */
[----:B------:R-:W-:Y:S05]  /*19640*/  WARPSYNC.COLLECTIVE R15, `(.L_x_10247) ;  /* 0x000000000f087348 */ /* 0x000fea0003c00000 */
[----:B------:R0:W1:Y:S02]  /*19650*/  SHFL.UP P6, R14, R13, R12, R11 ;  /* 0x0400000c0d0e7389 */ /* 0x00006400000c000b */
[----:B01----:R-:W-:Y:S01]  /*19660*/  ENDCOLLECTIVE ;  /* 0x000000000000791b */ /* 0x003fe20003800000 */
.L_x_10247:
        /* <DEDUP_REMOVED lines=8> */
.L_x_10248:
        /* <DEDUP_REMOVED lines=8> */
.L_x_10249:
        /* <DEDUP_REMOVED lines=8> */
.L_x_10250:
        /* <DEDUP_REMOVED lines=9> */
.L_x_10251:
[----:B------:R-:W-:Y:S01]  /*19880*/  IMAD.MOV.U32 R6, RZ, RZ, R14 ;  /* 0x000000ffff067224 */ /* 0x000fe200078e000e */
[----:B------:R-:W-:Y:S06]  /*19890*/  BRA `(.L_x_10252) ;  /* 0xffffffd000987947 */ /* 0x000fec000383ffff */
.L_x_10142:
[----:B------:R-:W-:Y:S01]  /*198a0*/  BSSY B0, `(.L_x_10253) ;  /* 0x0000006000007945 */ /* 0x000fe20003800000 */
[----:B------:R-:W-:Y:S01]  /*198b0*/  PLOP3.LUT P6, PT, P6, PT, PT, 0x8, 0x0 ;  /* 0x000000000000781c */ /* 0x000fe200037ce170 */
[----:B------:R-:W-:-:S12]  /*198c0*/  IMAD.MOV.U32 R15, RZ, RZ, -0x1 ;  /* 0xffffffffff0f7424 */ /* 0x000fd800078e00ff */
[----:B0----5:R-:W-:Y:S05]  /*198d0*/  WARPSYNC.COLLECTIVE R15, `(.L_x_10254) ;  /* 0x000000000f087348 */ /* 0x021fea0003c00000 */
[----:B------:R-:W-:Y:S01]  /*198e0*/  VOTE.ANY R14, PT, P6 ;  /* 0x00000000000e7806 */ /* 0x000fe200030e0100 */
[----:B0----5:R-:W-:Y:S06]  /*198f0*/  ENDCOLLECTIVE ;  /* 0x000000000000791b */ /* 0x021fec0003800000 */
.L_x_10254:
[----:B------:R-:W-:Y:S05]  /*19900*/  BSYNC B0 ;  /* 0x0000000000007941 */ /* 0x000fea0003800000 */
.L_x_10253:
        /* <DEDUP_REMOVED lines=9> */
.L_x_10255:
[----:B------:R-:W-:Y:S01]  /*199a0*/  IMAD.MOV.U32 R17, RZ, RZ, R14 ;  /* 0x000000ffff117224 */ /* 0x000fe200078e000e */
[----:B------:R-:W-:Y:S06]  /*199b0*/  BRA `(.L_x_10256) ;  /* 0xffffffd000887947 */ /* 0x000fec000383ffff */
.L_x_10144:
[----:B------:R-:W-:Y:S01]  /*199c0*/  BSSY B0, `(.L_x_10257) ;  /* 0x0000007000007945 */ /* 0x000fe20003800000 */
[----:B------:R-:W-:Y:S01]  /*199d0*/  IMAD.MOV.U32 R13, RZ, RZ, R3 ;  /* 0x000000ffff0d7224 */ /* 0x000fe200078e0003 */
[----:B------:R-:W-:Y:S01]  /*199e0*/  MOV R15, 0xffffffff ;  /* 0xffffffff000f7802 */ /* 0x000fe20000000f00 */
[----:B------:R-:W-:-:S07]  /*199f0*/  IMAD.MOV.U32 R11, RZ, RZ, 0x1f ;  /* 0x0000001fff0b7424 */ /* 0x000fce00078e00ff */
[----:B0-2--5:R-:W-:Y:S05]  /*19a00*/  WARPSYNC.COLLECTIVE R15, `(.L_x_10258) ;  /* 0x000000000f087348 */ /* 0x025fea0003c00000 */
[----:B------:R1:W3:Y:S02]  /*19a10*/  SHFL.IDX P6, R14, R13, R12, R11 ;  /* 0x0000000c0d0e7389 */ /* 0x0002e400000c000b */
[----:B0123-5:R-:W-:Y:S01]  /*19a20*/  ENDCOLLECTIVE ;  /* 0x000000000000791b */ /* 0x02ffe20003800000 */
.L_x_10258:
[----:B------:R-:W-:Y:S05]  /*19a30*/  BSYNC B0 ;  /* 0x0000000000007941 */ /* 0x000fea0003800000 */
.L_x_10257:
[----:B------:R-:W-:Y:S01]  /*19a40*/  IMAD.MOV.U32 R2, RZ, RZ, R14 ;  /* 0x000000ffff027224 */ /* 0x000fe200078e000e */
[----:B------:R-:W-:Y:S06]  /*19a50*/  BRA `(.L_x_10143) ;  /* 0xffffffd0007c7947 */ /* 0x000fec000383ffff */
.L_x_10148:
[----:B0-----:R0:W2:Y:S02]  /*19a60*/  SYNCS.PHASECHK.TRANS64.TRYWAIT P0, [R0+URZ+0x22820], R3 ;  /* 0x02282003000075a7 */ /* 0x0010a4000800017f */
[----:B--2---:R-:W-:Y:S05]  /*19a70*/  @!P0 NANOSLEEP.SYNCS 0x989680 ;  /* 0x009896800000895d */ /* 0x004fea0003900000 */
[----:B------:R-:W2:Y:S02]  /*19a80*/  @!P0 SYNCS.PHASECHK.TRANS64 P0, [R0+URZ+0x22820], R3 ;  /* 0x02282003000085a7 */ /* 0x000ea4000800007f */
[----:B--2---:R-:W-:Y:S05]  /*19a90*/  @!P0 BRA `(.L_x_10148) ;  /* 0xfffffffc00f08947 */ /* 0x004fea000383ffff */
[----:B------:R-:W-:Y:S05]  /*19aa0*/  BRA `(.L_x_10259) ;  /* 0xffffffd400707947 */ /* 0x000fea000383ffff */
.L_x_10149:
        /* <DEDUP_REMOVED lines=11> */
.L_x_10261:
[----:B------:R-:W-:Y:S05]  /*19b60*/  BSYNC B0 ;  /* 0x0000000000007941 */ /* 0x000fea0003800000 */
.L_x_10260:
[----:B------:R-:W-:Y:S05]  /*19b70*/  BRA `(.L_x_10262) ;  /* 0xffffffd400587947 */ /* 0x000fea000383ffff */
.L_x_10150:
[----:B------:R-:W-:Y:S01]  /*19b80*/  BSSY B0, `(.L_x_10263) ;  /* 0x0000006000007945 */ /* 0x000fe20003800000 */
[----:B------:R-:W-:-:S07]  /*19b90*/  IMAD.MOV.U32 R15, RZ, RZ, -0x1 ;  /* 0xffffffffff0f7424 */ /* 0x000fce00078e00ff */
[----:B012--5:R-:W-:Y:S05]  /*19ba0*/  WARPSYNC.COLLECTIVE R15, `(.L_x_10264) ;  /* 0x000000000f0c7348 */ /* 0x027fea0003c00000 */
[----:B------:R-:W-:Y:S02]  /*19bb0*/  ELECT P6, UR62, PT ;  /* 0x00000000003e782f */ /* 0x000fe400038c0000 */
[----:B------:R-:W-:Y:S01]  /*19bc0*/  MOV R14, UR62 ;  /* 0x0000003e000e7c02 */ /* 0x000fe20008000f00 */
[----:B012--5:R-:W-:Y:S10]  /*19bd0*/  ENDCOLLECTIVE ;  /* 0x000000000000791b */ /* 0x027ff40003800000 */
.L_x_10264:
[----:B------:R-:W-:Y:S05]  /*19be0*/  BSYNC B0 ;  /* 0x0000000000007941 */ /* 0x000fea0003800000 */
.L_x_10263:
[----:B------:R-:W-:Y:S05]  /*19bf0*/  BRA `(.L_x_10265) ;  /* 0xffffffd4004c7947 */ /* 0x000fea000383ffff */
.L_x_10152:
[----:B0-----:R0:W1:Y:S02]  /*19c00*/  SYNCS.PHASECHK.TRANS64.TRYWAIT P0, [R6+URZ], R5 ;  /* 0x00000005060075a7 */ /* 0x001064000800017f */
[----:B-1----:R-:W-:Y:S05]  /*19c10*/  @!P0 NANOSLEEP.SYNCS 0x989680 ;  /* 0x009896800000895d */ /* 0x002fea0003900000 */
[----:B------:R-:W1:Y:S02]  /*19c20*/  @!P0 SYNCS.PHASECHK.TRANS64 P0, [R6+URZ], R5 ;  /* 0x00000005060085a7 */ /* 0x000e64000800007f */
[----:B-1----:R-:W-:Y:S05]  /*19c30*/  @!P0 BRA `(.L_x_10152) ;  /* 0xfffffffc00f08947 */ /* 0x002fea000383ffff */
[----:B------:R-:W-:Y:S05]  /*19c40*/  BRA `(.L_x_10266) ;  /* 0xffffffd400887947 */ /* 0x000fea000383ffff */
.L_x_10153:
[----:B-1----:R1:W2:Y:S02]  /*19c50*/  SYNCS.PHASECHK.TRANS64.TRYWAIT P0, [R7+URZ], R2 ;  /* 0x00000002070075a7 */ /* 0x0022a4000800017f */
[----:B--2---:R-:W-:Y:S05]  /*19c60*/  @!P0 NANOSLEEP.SYNCS 0x989680 ;  /* 0x009896800000895d */ /* 0x004fea0003900000 */
[----:B------:R-:W2:Y:S02]  /*19c70*/  @!P0 SYNCS.PHASECHK.TRANS64 P0, [R7+URZ], R2 ;  /* 0x00000002070085a7 */ /* 0x000ea4000800007f */
[----:B--2---:R-:W-:Y:S05]  /*19c80*/  @!P0 BRA `(.L_x_10153) ;  /* 0xfffffffc00f08947 */ /* 0x004fea000383ffff */
[----:B------:R-:W-:Y:S05]  /*19c90*/  BRA `(.L_x_10267) ;  /* 0xffffffd4007c7947 */ /* 0x000fea000383ffff */
.L_x_10155:
[----:B--2---:R2:W3:Y:S02]  /*19ca0*/  SYNCS.PHASECHK.TRANS64.TRYWAIT P0, [R4+URZ], R5 ;  /* 0x00000005040075a7 */ /* 0x0044e4000800017f */
[----:B---3--:R-:W-:Y:S05]  /*19cb0*/  @!P0 NANOSLEEP.SYNCS 0x989680 ;  /* 0x009896800000895d */ /* 0x008fea0003900000 */
[----:B------:R-:W3:Y:S02]  /*19cc0*/  @!P0 SYNCS.PHASECHK.TRANS64 P0, [R4+URZ], R5 ;  /* 0x00000005040085a7 */ /* 0x000ee4000800007f */
[----:B---3--:R-:W-:Y:S05]  /*19cd0*/  @!P0 BRA `(.L_x_10155) ;  /* 0xfffffffc00f08947 */ /* 0x008fea000383ffff */
[----:B------:R-:W-:Y:S05]  /*19ce0*/  BRA `(.L_x_10268) ;  /* 0xffffffd400847947 */ /* 0x000fea000383ffff */
.L_x_10269:
        /* <DEDUP_REMOVED lines=9> */
.L_x_15308:


//--------------------- .text._ZN7cutlass13device_kernelIN5flash11enable_sm90INS1_16FlashAttnFwdSm90INS1_25CollectiveMainloopFwdSm90ILi2EN4cute5tupleIJNS5_1CILi1EEES8_S8_EEENS6_IJNS7_ILi128EEENS7_ILi96EEENS7_ILi64EEEEEELi256ENS_6half_tEfNS_4arch4Sm90ELb0ELb0ELb1ELb1ELb0ELb0ELb1ELb1ELb0ELb1ELb0ELb0EEENS1_21CollectiveEpilogueFwdINS6_IJSA_NS7_ILi256EEESB_EEES9_SE_SG_Li256ELb1ELb1ELb0ELb0EEENS1_36VarlenDynamicPersistentTileSchedulerILi128ELi96ELi256ELi128ELb0ELb1ELb1ELb0ELb1ELb1EEEEEEEEEvNT_6ParamsE --------------------------
	.section	.text._ZN7cutlass13device_kernelIN5flash11enable_sm90INS1_16FlashAttnFwdSm90INS1_25CollectiveMainloopFwdSm90ILi2EN4cute5tupleIJNS5_1CILi1EEES8_S8_EEENS6_IJNS7_ILi128EEENS7_ILi96EEENS7_ILi64EEEEEELi256ENS_6half_tEfNS_4arch4Sm90ELb0ELb0ELb1ELb1ELb0ELb0ELb1ELb1ELb0ELb1ELb0ELb0EEENS1_21CollectiveEpilogueFwdINS6_IJSA_NS7_ILi256EEESB_EEES9_SE_SG_Li256ELb1ELb1ELb0ELb0EEENS1_36VarlenDynamicPersistentTileSchedulerILi128ELi96ELi256ELi128ELb0ELb1ELb1ELb0ELb1ELb1EEEEEEEEEvNT_6ParamsE,"ax",@progbits
	.align	128
.text._ZN7cutlass13device_kernelIN5flash11enable_sm90INS1_16FlashAttnFwdSm90INS1_25CollectiveMainloopFwdSm90ILi2EN4cute5tupleIJNS5_1CILi1EEES8_S8_EEENS6_IJNS7_ILi128EEENS7_ILi96EEENS7_ILi64EEEEEELi256ENS_6half_tEfNS_4arch4Sm90ELb0ELb0ELb1ELb1ELb0ELb0ELb1ELb1ELb0ELb1ELb0ELb0EEENS1_21CollectiveEpilogueFwdINS6_IJSA_NS7_ILi256EEESB_EEES9_SE_SG_Li256ELb1ELb1ELb0ELb0EEENS1_36VarlenDynamicPersistentTileSchedulerILi128ELi96ELi256ELi128ELb0ELb1ELb1ELb0ELb1ELb1EEEEEEEEEvNT_6ParamsE:
        .type           _ZN7cutlass13device_kernelIN5flash11enable_sm90INS1_16FlashAttnFwdSm90INS1_25CollectiveMainloopFwdSm90ILi2EN4cute5tupleIJNS5_1CILi1EEES8_S8_EEENS6_IJNS7_ILi128EEENS7_ILi96EEENS7_ILi64EEEEEELi256ENS_6half_tEfNS_4arch4Sm90ELb0ELb0ELb1ELb1ELb0ELb0ELb1ELb1ELb0ELb1ELb0ELb0EEENS1_21CollectiveEpilogueFwdINS6_IJSA_NS7_ILi256EEESB_EEES9_SE_SG_Li256ELb1ELb1ELb0ELb0EEENS1_36VarlenDynamicPersistentTileSchedulerILi128ELi96ELi256ELi128ELb0ELb1ELb1ELb0ELb1ELb1EEEEEEEEEvNT_6ParamsE,@function
        .size           _ZN7cutlass13device_kernelIN5flash11enable_sm90INS1_16FlashAttnFwdSm90INS1_25CollectiveMainloopFwdSm90ILi2EN4cute5tupleIJNS5_1CILi1EEES8_S8_EEENS6_IJNS7_ILi128EEENS7_ILi96EEENS7_ILi64EEEEEELi256ENS_6half_tEfNS_4arch4Sm90ELb0ELb0ELb1ELb1ELb0ELb0ELb1ELb1ELb0ELb1ELb0ELb0EEENS1_21CollectiveEpilogueFwdINS6_IJSA_NS7_ILi256EEESB_EEES9_SE_SG_Li256ELb1ELb1ELb0ELb0EEENS1_36VarlenDynamicPersistentTileSchedulerILi128ELi96ELi256ELi128ELb0ELb1ELb1ELb0ELb1ELb1EEEEEEEEEvNT_6ParamsE,(.L_x_15309 - _ZN7cutlass13device_kernelIN5flash11enable_sm90INS1_16FlashAttnFwdSm90INS1_25CollectiveMainloopFwdSm90ILi2EN4cute5tupleIJNS5_1CILi1EEES8_S8_EEENS6_IJNS7_ILi128EEENS7_ILi96EEENS7_ILi64EEEEEELi256ENS_6half_tEfNS_4arch4Sm90ELb0ELb0ELb1ELb1ELb0ELb0ELb1ELb1ELb0ELb1ELb0ELb0EEENS1_21CollectiveEpilogueFwdINS6_IJSA_NS7_ILi256EEESB_EEES9_SE_SG_Li256ELb1ELb1ELb0ELb0EEENS1_36VarlenDynamicPersistentTileSchedulerILi128ELi96ELi256ELi128ELb0ELb1ELb1ELb0ELb1ELb1EEEEEEEEEvNT_6ParamsE)
        .other          _ZN7cutlass13device_kernelIN5flash11enable_sm90INS1_16FlashAttnFwdSm90INS1_25CollectiveMainloopFwdSm90ILi2EN4cute5tupleIJNS5_1CILi1EEES8_S8_EEENS6_IJNS7_ILi128EEENS7_ILi96EEENS7_ILi64EEEEEELi256ENS_6half_tEfNS_4arch4Sm90ELb0ELb0ELb1ELb1ELb0ELb0ELb1ELb1ELb0ELb1ELb0ELb0EEENS1_21CollectiveEpilogueFwdINS6_IJSA_NS7_ILi256EEESB_EEES9_SE_SG_Li256ELb1ELb1ELb0ELb0EEENS1_36VarlenDynamicPersistentTileSchedulerILi128ELi96ELi256ELi128ELb0ELb1ELb1ELb0ELb1ELb1EEEEEEEEEvNT_6ParamsE,@"STO_CUDA_ENTRY STV_DEFAULT"
_ZN7cutlass13device_kernelIN5flash11enable_sm90INS1_16FlashAttnFwdSm90INS1_25CollectiveMainloopFwdSm90ILi2EN4cute5tupleIJNS5_1CILi1EEES8_S8_EEENS6_IJNS7_ILi128EEENS7_ILi96EEENS7_ILi64EEEEEELi256ENS_6half_tEfNS_4arch4Sm90ELb0ELb0ELb1ELb1ELb0ELb0ELb1ELb1ELb0ELb1ELb0ELb0EEENS1_21CollectiveEpilogueFwdINS6_IJSA_NS7_ILi256EEESB_EEES9_SE_SG_Li256ELb1ELb1ELb0ELb0EEENS1_36VarlenDynamicPersistentTileSchedulerILi128ELi96ELi256ELi128ELb0ELb1ELb1ELb0ELb1ELb1EEEEEEEEEvNT_6ParamsE:
        /* <DEDUP_REMOVED lines=18> */
.L_x_10271:
[----:B------:R-:W-:Y:S05]  /*0120*/  BSYNC B0 ;  /* 0x0000000000007941 */ /* 0x000fea0003800000 */
.L_x_10270:
        /* <DEDUP_REMOVED lines=43> */
.L_x_10272:
        /* <DEDUP_REMOVED lines=22> */
.L_x_10273:
        /* <DEDUP_REMOVED lines=18> */
.L_x_10274:
        /* <DEDUP_REMOVED lines=22> */
.L_x_10275:
        /* <DEDUP_REMOVED lines=22> */
.L_x_10276:
[----:B0-----:R-:W-:Y:S01]  /*0920*/  UMOV UR4, 0x1 ;  /* 0x0000000100047882 */ /* 0x001fe20000000000 */
[----:B------:R-:W-:Y:S01]  /*0930*/  PLOP3.LUT P0, PT, PT, PT, UP0, 0x80, 0x0 ;  /* 0x000000000000781c */ /* 0x000fe20003f0f008 */
[----:B------:R-:W-:Y:S01]  /*0940*/  USEL UR4, UR4, 0x2, !UP0 ;  /* 0x0000000204047887 */ /* 0x000fe2000c000000 */
[----:B------:R-:W-:Y:S01]  /*0950*/  NOP ;  /* 0x0000000000007918 */ /* 0x000fe20000000000 */
[----:B------:R-:W-:-:S04]  /*0960*/  ULDC.64 UR38, c[0x0][0x208] ;  /* 0x0000820000267ab9 */ /* 0x000fc80000000a00 */
[----:B------:R-:W-:-:S05]  /*0970*/  IMAD.U32 R2, RZ, RZ, UR4 ;  /* 0x00000004ff027e24 */ /* 0x000fca000f8e00ff */
[----:B------:R0:W-:Y:S01]  /*0980*/  STL [R1+0x74], R2 ;  /* 0x0000740201007387 */ /* 0x0001e20000100800 */
[----:B-123--:R-:W-:Y:S06]  /*0990*/  BAR.SYNC.DEFER_BLOCKING 0x0 ;  /* 0x0000000000007b1d */ /* 0x00efec0000010000 */
[----:B------:R-:W-:Y:S05]  /*09a0*/  @!P0 BRA `(.L_x_10277) ;  /* 0x0000009800d08947 */ /* 0x000fea0003800000 */
.L_x_10278:
[----:B------:R-:W-:-:S08]  /*09b0*/  NOP ;  /* 0x0000000000007918 */ /* 0x000fd00000000000 */
[----:B------:R-:W1:Y:S02]  /*09c0*/  USETMAXREG.TRY_ALLOC.CTAPOOL UP0, 0xf0 ;  /* 0x000000f0000079c8 */ /* 0x000e640008000600 */
[----:B-1----:R-:W-:-:S13]  /*09d0*/  PLOP3.LUT P0, PT, PT, PT, UP0, 0x80, 0x0 ;  /* 0x000000000000781c */ /* 0x002fda0003f0f008 */
[----:B------:R-:W-:Y:S05]  /*09e0*/  @!P0 BRA `(.L_x_10278) ;  /* 0xfffffffc00f08947 */ /* 0x000fea000383ffff */
[----:B------:R-:W1:Y:S01]  /*09f0*/  S2R R0, SR_TID.X ;  /* 0x0000000000007919 */ /* 0x000e620000002100 */
[----:B------:R-:W2:Y:S01]  /*0a00*/  S2UR UR5, SR_CgaCtaId ;  /* 0x00000000000579c3 */ /* 0x000ea20000008800 */
[----:B------:R-:W-:-:S07]  /*0a10*/  UMOV UR4, 0x400 ;  /* 0x0000040000047882 */ /* 0x000fce0000000000 */
[----:B------:R-:W-:Y:S06]  /*0a20*/  BAR.ARV 0x8, 0x180 ;  /* 0x0206000000007b1d */ /* 0x000fec0000002000 */
[----:B--2---:R-:W-:Y:S01]  /*0a30*/  ULEA UR4, UR5, UR4, 0x18 ;  /* 0x0000000405047291 */ /* 0x004fe2000f8ec03f */
[----:B-1----:R-:W-:-:S04]  /*0a40*/  SHF.R.U32.HI R0, RZ, 0x7, R0 ;  /* 0x00000007ff007819 */ /* 0x002fc80000011600 */
[----:B------:R-:W-:-:S13]  /*0a50*/  ISETP.NE.AND P0, PT, R0, 0x1, PT ;  /* 0x000000010000780c */ /* 0x000fda0003f05270 */
[----:B------:R-:W-:Y:S08]  /*0a60*/  @!P0 BAR.ARV 0x9, 0x100 ;  /* 0x0244000000008b1d */ /* 0x000ff00000002000 */
[----:B------:R-:W-:Y:S06]  /*0a70*/  BAR.SYNC.DEFER_BLOCKING 0x5, 0x180 ;  /* 0x0146000000007b1d */ /* 0x000fec0000010000 */
[----:B------:R-:W1:Y:S01]  /*0a80*/  LDS.128 R12, [UR4+0x324d0] ;  /* 0x0324d004ff0c7984 */ /* 0x000e620008000c00 */
[----:B------:R-:W-:Y:S01]  /*0a90*/  ULDC UR4, c[0x0][0xd3c] ;  /* 0x00034f0000047ab9 */ /* 0x000fe20000000800 */
[----:B------:R-:W-:Y:S06]  /*0aa0*/  BAR.ARV 0x4, 0x180 ;  /* 0x0106000000007b1d */ /* 0x000fec0000002000 */
[----:B-1----:R-:W-:-:S13]  /*0ab0*/  ISETP.GE.AND P0, PT, R15, UR4, PT ;  /* 0x000000040f007c0c */ /* 0x002fda000bf06270 */
[----:B------:R-:W-:Y:S05]  /*0ac0*/  @P0 EXIT ;  /* 0x000000000000094d */ /* 0x000fea0003800000 */
[----:B0-----:R-:W2:Y:S01]  /*0ad0*/  LDL R2, [R1+0x74] ;  /* 0x0000740001027983 */ /* 0x001ea20000100800 */
[----:B------:R-:W-:Y:S01]  /*0ae0*/  R2UR UR5, R13 ;  /* 0x000000000d0572ca */ /* 0x000fe200000e0000 */
[----:B------:R-:W-:Y:S01]  /*0af0*/  UMOV UR37, URZ ;  /* 0x0000003f00257c82 */ /* 0x000fe20008000000 */
[----:B------:R-:W-:Y:S01]  /*0b00*/  R2UR UR6, R14 ;  /* 0x000000000e0672ca */ /* 0x000fe200000e0000 */
[----:B------:R-:W0:Y:S01]  /*0b10*/  S2R R0, SR_TID.X ;  /* 0x0000000000007919 */ /* 0x000e220000002100 */
[----:B------:R-:W-:Y:S01]  /*0b20*/  UMOV UR36, URZ ;  /* 0x0000003f00247c82 */ /* 0x000fe20008000000 */
[----:B0-----:R-:W-:-:S05]  /*0b30*/  VIADD R231, R0, 0xffffff80 ;  /* 0xffffff8000e77836 */ /* 0x001fca0000000000 */
[----:B------:R-:W-:-:S04]  /*0b40*/  SHF.R.S32.HI R0, RZ, 0x1f, R231 ;  /* 0x0000001fff007819 */ /* 0x000fc800000114e7 */
[CC--:B------:R-:W-:Y:S02]  /*0b50*/  LEA.HI R3, R0.reuse, R231.reuse, RZ, 0x4 ;  /* 0x000000e700037211 */ /* 0x0c0fe400078f20ff */
[CC--:B------:R-:W-:Y:S02]  /*0b60*/  LEA.HI R4, R0.reuse, R231.reuse, RZ, 0x5 ;  /* 0x000000e700047211 */ /* 0x0c0fe400078f28ff */
[----:B------:R-:W-:Y:S02]  /*0b70*/  SHF.R.S32.HI R6, RZ, 0x4, R3 ;  /* 0x00000004ff067819 */ /* 0x000fe40000011403 */
[----:B------:R-:W-:Y:S01]  /*0b80*/  LEA.HI R11, R0, R231, RZ, 0x2 ;  /* 0x000000e7000b7211 */ /* 0x000fe200078f10ff */
[----:B------:R-:W-:Y:S01]  /*0b90*/  IMAD.SHL.U32 R5, R4, 0x20, RZ ;  /* 0x0000002004057824 */ /* 0x000fe200078e00ff */
[C---:B------:R-:W-:Y:S02]  /*0ba0*/  LOP3.LUT R4, R3.reuse, 0x3fffff0, RZ, 0xc0, !PT ;  /* 0x03fffff003047812 */ /* 0x040fe400078ec0ff */
[----:B------:R-:W-:-:S02]  /*0bb0*/  LEA.HI R3, R3, R6, RZ, 0x1 ;  /* 0x0000000603037211 */ /* 0x000fc400078f08ff */
[----:B------:R-:W-:Y:S01]  /*0bc0*/  LOP3.LUT R5, R5, 0xfffffc00, RZ, 0xc0, !PT ;  /* 0xfffffc0005057812 */ /* 0x000fe200078ec0ff */
[----:B------:R-:W-:Y:S01]  /*0bd0*/  IMAD.IADD R4, R231, 0x1, -R4 ;  /* 0x00000001e7047824 */ /* 0x000fe200078e0a04 */
[----:B------:R-:W-:-:S03]  /*0be0*/  LOP3.LUT R3, R3, 0x1ffffffe, RZ, 0xc0, !PT ;  /* 0x1ffffffe03037812 */ /* 0x000fc600078ec0ff */
[----:B------:R-:W-:Y:S02]  /*0bf0*/  IMAD R4, R4, 0x40, R5 ;  /* 0x0000004004047824 */ /* 0x000fe400078e0205 */
[----:B------:R-:W-:Y:S01]  /*0c00*/  IMAD.IADD R3, R6, 0x1, -R3 ;  /* 0x0000000106037824 */ /* 0x000fe200078e0a03 */
[----:B------:R-:W-:-:S03]  /*0c10*/  LOP3.LUT R6, R11, 0xfffffffc, RZ, 0xc0, !PT ;  /* 0xfffffffc0b067812 */ /* 0x000fc600078ec0ff */
[----:B------:R-:W-:Y:S02]  /*0c20*/  IMAD R225, R3, 0x8, R4 ;  /* 0x0000000803e17824 */ /* 0x000fe400078e0204 */
[----:B------:R-:W-:Y:S01]  /*0c30*/  IMAD.IADD R5, R231, 0x1, -R6 ;  /* 0x00000001e7057824 */ /* 0x000fe200078e0a06 */
[----:B--2---:R-:W-:Y:S02]  /*0c40*/  R2UR UR4, R2 ;  /* 0x00000000020472ca */ /* 0x004fe400000e0000 */
[CC--:B------:R-:W-:Y:S02]  /*0c50*/  LEA.HI R2, R0.reuse, R231.reuse, RZ, 0x7 ;  /* 0x000000e700027211 */ /* 0x0c0fe400078f38ff */
[----:B------:R-:W-:Y:S02]  /*0c60*/  LEA.HI R0, R0, R231, RZ, 0x3 ;  /* 0x000000e700007211 */ /* 0x000fe400078f18ff */
[----:B------:R-:W-:Y:S02]  /*0c70*/  LOP3.LUT R220, R2, 0xffffff80, RZ, 0xc0, !PT ;  /* 0xffffff8002dc7812 */ /* 0x000fe400078ec0ff */
[----:B------:R-:W-:-:S02]  /*0c80*/  SHF.R.S32.HI R221, RZ, 0x7, R2 ;  /* 0x00000007ffdd7819 */ /* 0x000fc40000011402 */
[----:B------:R-:W-:Y:S01]  /*0c90*/  SHF.R.S32.HI R204, RZ, 0x3, R0 ;  /* 0x00000003ffcc7819 */ /* 0x000fe20000011400 */
[----:B------:R-:W-:Y:S01]  /*0ca0*/  IMAD.IADD R220, R231, 0x1, -R220 ;  /* 0x00000001e7dc7824 */ /* 0x000fe200078e0adc */
[----:B------:R-:W-:Y:S01]  /*0cb0*/  LEA.HI R2, R2, R221, RZ, 0x1 ;  /* 0x000000dd02027211 */ /* 0x000fe200078f08ff */
[----:B------:R-:W-:-:S03]  /*0cc0*/  ULOP3.LUT UR4, UR4, 0x1, URZ, 0xfc, !UPT ;  /* 0x0000000104047892 */ /* 0x000fc6000f8efc3f */
[----:B------:R-:W-:Y:S02]  /*0cd0*/  SHF.R.S32.HI R7, RZ, 0x1f, R220 ;  /* 0x0000001fff077819 */ /* 0x000fe400000114dc */
[----:B------:R-:W-:Y:S01]  /*0ce0*/  LOP3.LUT R6, R2, 0x3fffffe, RZ, 0xc0, !PT ;  /* 0x03fffffe02067812 */ /* 0x000fe200078ec0ff */
[----:B------:R-:W-:Y:S01]  /*0cf0*/  IMAD.U32 R226, RZ, RZ, UR4 ;  /* 0x00000004ffe27e24 */ /* 0x000fe2000f8e00ff */
[CC--:B------:R-:W-:Y:S01]  /*0d00*/  LEA.HI R8, R7.reuse, R220.reuse, RZ, 0x2 ;  /* 0x000000dc07087211 */ /* 0x0c0fe200078f10ff */
[----:B------:R-:W-:Y:S01]  /*0d10*/  UMOV UR4, URZ ;  /* 0x0000003f00047c82 */ /* 0x000fe20008000000 */
[----:B------:R-:W-:Y:S01]  /*0d20*/  LEA.HI R7, R7, R220, RZ, 0x5 ;  /* 0x000000dc07077211 */ /* 0x000fe200078f28ff */
[----:B------:R-:W-:Y:S01]  /*0d30*/  IMAD.IADD R6, R221, 0x1, -R6 ;  /* 0x00000001dd067824 */ /* 0x000fe200078e0a06 */
[--C-:B------:R-:W-:Y:S01]  /*0d40*/  SHF.R.S32.HI R9, RZ, 0x2, R8.reuse ;  /* 0x00000002ff097819 */ /* 0x100fe20000011408 */
[----:B------:R-:W-:Y:S01]  /*0d50*/  IMAD.U32 R219, RZ, RZ, UR4 ;  /* 0x00000004ffdb7e24 */ /* 0x000fe2000f8e00ff */
[----:B------:R-:W-:-:S02]  /*0d60*/  SHF.R.S32.HI R10, RZ, 0x1f, R8 ;  /* 0x0000001fff0a7819 */ /* 0x000fc40000011408 */
[----:B------:R-:W-:Y:S02]  /*0d70*/  LOP3.LUT R2, R0, 0xfffffff8, RZ, 0xc0, !PT ;  /* 0xfffffff800027812 */ /* 0x000fe400078ec0ff */
[----:B------:R-:W-:Y:S02]  /*0d80*/  LEA.HI R10, R10, R9, RZ, 0x3 ;  /* 0x000000090a0a7211 */ /* 0x000fe400078f18ff */
[----:B------:R-:W-:Y:S01]  /*0d90*/  SHF.R.S32.HI R7, RZ, 0x5, R7 ;  /* 0x00000005ff077819 */ /* 0x000fe20000011407 */
[----:B------:R-:W-:Y:S01]  /*0da0*/  IMAD.IADD R201, R231, 0x1, -R2 ;  /* 0x00000001e7c97824 */ /* 0x000fe200078e0a02 */
[----:B------:R-:W-:Y:S02]  /*0db0*/  LOP3.LUT R10, R10, 0xfffffff8, RZ, 0xc0, !PT ;  /* 0xfffffff80a0a7812 */ /* 0x000fe400078ec0ff */
[----:B------:R-:W-:Y:S01]  /*0dc0*/  LOP3.LUT R223, R8, 0x7ffffffc, RZ, 0xc0, !PT ;  /* 0x7ffffffc08df7812 */ /* 0x000fe200078ec0ff */
[----:B------:R-:W-:Y:S02]  /*0dd0*/  IMAD.SHL.U32 R2, R201, 0x8, RZ ;  /* 0x00000008c9027824 */ /* 0x000fe400078e00ff */
[----:B------:R-:W-:Y:S01]  /*0de0*/  IMAD.IADD R10, R9, 0x1, -R10 ;  /* 0x00000001090a7824 */ /* 0x000fe200078e0a0a */
[----:B------:R-:W-:Y:S01]  /*0df0*/  LEA.HI R9, R5, R5, RZ, 0x1 ;  /* 0x0000000505097211 */ /* 0x000fe200078f08ff */
[C---:B------:R-:W-:Y:S01]  /*0e00*/  VIADD R23, R2.reuse, 0x40 ;  /* 0x0000004002177836 */ /* 0x040fe20000000000 */
[----:B------:R-:W-:Y:S01]  /*0e10*/  SHF.R.S32.HI R230, RZ, 0x1f, R2 ;  /* 0x0000001fffe67819 */ /* 0x000fe20000011402 */
[----:B------:R-:W-:Y:S01]  /*0e20*/  IMAD R7, R7, 0x10, R10 ;  /* 0x0000001007077824 */ /* 0x000fe200078e020a */
[----:B------:R-:W-:Y:S01]  /*0e30*/  LOP3.LUT R10, R9, 0x1ffffffe, RZ, 0xc0, !PT ;  /* 0x1ffffffe090a7812 */ /* 0x000fe200078ec0ff */
[C---:B------:R-:W-:Y:S01]  /*0e40*/  VIADD R22, R2.reuse, 0x80 ;  /* 0x0000008002167836 */ /* 0x040fe20000000000 */
[----:B------:R-:W-:Y:S01]  /*0e50*/  SHF.R.S32.HI R229, RZ, 0x1f, R23 ;  /* 0x0000001fffe57819 */ /* 0x000fe20000011417 */
[----:B------:R-:W-:-:S02]  /*0e60*/  VIADD R200, R2, 0xc0 ;  /* 0x000000c002c87836 */ /* 0x000fc40000000000 */
[----:B------:R-:W-:Y:S01]  /*0e70*/  IMAD.IADD R5, R5, 0x1, -R10 ;  /* 0x0000000105057824 */ /* 0x000fe200078e0a0a */
[----:B------:R-:W-:Y:S01]  /*0e80*/  SHF.R.S32.HI R228, RZ, 0x1f, R22 ;  /* 0x0000001fffe47819 */ /* 0x000fe20000011416 */
[----:B------:R-:W-:Y:S01]  /*0e90*/  IMAD R222, R6, 0x40, R7 ;  /* 0x0000004006de7824 */ /* 0x000fe200078e0207 */
[----:B------:R-:W-:Y:S01]  /*0ea0*/  SHF.R.S32.HI R227, RZ, 0x1f, R200 ;  /* 0x0000001fffe37819 */ /* 0x000fe200000114c8 */
[----:B------:R-:W-:Y:S02]  /*0eb0*/  IMAD.MOV.U32 R7, RZ, RZ, R15 ;  /* 0x000000ffff077224 */ /* 0x000fe400078e000f */
[----:B------:R-:W-:Y:S02]  /*0ec0*/  IMAD.IADD R223, R220, 0x1, -R223 ;  /* 0x00000001dcdf7824 */ /* 0x000fe400078e0adf */
[----:B------:R-:W-:-:S07]  /*0ed0*/  IMAD R224, R5, 0x8, R222 ;  /* 0x0000000805e07824 */ /* 0x000fce00078e02de */
.L_x_10321:
[----:B0-23--:R-:W0:Y:S01]  /*0ee0*/  LDC.64 R4, c[0x0][0xd88] ;  /* 0x00036200ff047b82 */ /* 0x00de220000000a00 */
        /* <DEDUP_REMOVED lines=14> */
[----:B------:R-:W-:Y:S02]  /*0fd0*/  IMAD.U32 R218, RZ, RZ, UR12 ;  /* 0x0000000cffda7e24 */ /* 0x000fe4000f8e00ff */
[----:B------:R-:W-:Y:S02]  /*0fe0*/  IMAD.U32 R6, RZ, RZ, UR8 ;  /* 0x00000008ff067e24 */ /* 0x000fe4000f8e00ff */
[----:B------:R-:W-:Y:S01]  /*0ff0*/  IMAD.U32 R7, RZ, RZ, UR9 ;  /* 0x00000009ff077e24 */ /* 0x000fe2000f8e00ff */
[----:B------:R-:W-:Y:S02]  /*1000*/  ULDC.64 UR8, c[0x0][0xb18] ;  /* 0x0002c60000087ab9 */ /* 0x000fe40000000a00 */
[----:B------:R-:W-:Y:S02]  /*1010*/  UISETP.NE.U32.AND UP1, UPT, UR8, URZ, UPT ;  /* 0x0000003f0800728c */ /* 0x000fe4000bf25070 */
[----:B------:R-:W-:Y:S01]  /*1020*/  UISETP.NE.U32.AND UP0, UPT, UR10, URZ, UPT ;  /* 0x0000003f0a00728c */ /* 0x000fe2000bf05070 */
[----:B------:R0:W5:Y:S01]  /*1030*/  @P0 LDG.E R3, desc[UR38][R6.64] ;  /* 0x0000002606030981 */ /* 0x000162000c1e1900 */
[----:B------:R-:W-:-:S02]  /*1040*/  UISETP.NE.AND.EX UP1, UPT, UR9, URZ, UPT, UP1 ;  /* 0x0000003f0900728c */ /* 0x000fc4000bf25310 */
        /* <DEDUP_REMOVED lines=10> */
[----:B------:R-:W-:Y:S02]  /*10f0*/  IMAD.U32 R202, RZ, RZ, UR5 ;  /* 0x00000005ffca7e24 */ /* 0x000fe4000f8e00ff */
[----:B------:R-:W-:Y:S01]  /*1100*/  IMAD.U32 R203, RZ, RZ, UR6 ;  /* 0x00000006ffcb7e24 */ /* 0x000fe2000f8e00ff */
[----:B-1--4-:R-:W-:Y:S06]  /*1110*/  @P0 BRA `(.L_x_10279) ;  /* 0x00000000002c0947 */ /* 0x012fec0003800000 */
        /* <DEDUP_REMOVED lines=11> */
.L_x_10279:
[----:B-----5:R-:W-:Y:S01]  /*11d0*/  IMAD.IADD R152, R152, 0x1, -R3 ;  /* 0x0000000198987824 */ /* 0x020fe200078e0a03 */
[----:B------:R-:W-:Y:S01]  /*11e0*/  PLOP3.LUT P0, PT, PT, PT, PT, 0x80, 0x0 ;  /* 0x000000000000781c */ /* 0x000fe20003f0f070 */
[----:B------:R-:W-:Y:S01]  /*11f0*/  IMAD.MOV.U32 R3, RZ, RZ, RZ ;  /* 0x000000ffff037224 */ /* 0x000fe200078e00ff */
[----:B------:R-:W-:Y:S01]  /*1200*/  CS2R R8, SRZ ;  /* 0x0000000000087805 */ /* 0x000fe2000001ff00 */
[C---:B------:R-:W-:Y:S01]  /*1210*/  VIADD R0, R152.reuse, 0x5f ;  /* 0x0000005f98007836 */ /* 0x040fe20000000000 */
[----:B------:R-:W-:Y:S01]  /*1220*/  ISETP.GE.AND P1, PT, R152, 0x1, PT ;  /* 0x000000019800780c */ /* 0x000fe20003f26270 */
[----:B------:R-:W-:Y:S01]  /*1230*/  IMAD.MOV.U32 R150, RZ, RZ, RZ ;  /* 0x000000ffff967224 */ /* 0x000fe200078e00ff */
[----:B------:R-:W-:Y:S01]  /*1240*/  CS2R R148, SRZ ;  /* 0x0000000000947805 */ /* 0x000fe2000001ff00 */
[----:B------:R-:W-:Y:S01]  /*1250*/  IMAD.HI R0, R0, 0x2aaaaaab, RZ ;  /* 0x2aaaaaab00007827 */ /* 0x000fe200078e02ff */
[----:B------:R-:W-:Y:S02]  /*1260*/  CS2R R146, SRZ ;  /* 0x0000000000927805 */ /* 0x000fe4000001ff00 */
[----:B------:R-:W-:-:S02]  /*1270*/  CS2R R144, SRZ ;  /* 0x0000000000907805 */ /* 0x000fc4000001ff00 */
[----:B------:R-:W-:Y:S02]  /*1280*/  CS2R R142, SRZ ;  /* 0x00000000008e7805 */ /* 0x000fe4000001ff00 */
[----:B------:R-:W-:Y:S02]  /*1290*/  CS2R R140, SRZ ;  /* 0x00000000008c7805 */ /* 0x000fe4000001ff00 */
[----:B------:R-:W-:Y:S02]  /*12a0*/  SHF.R.U32.HI R205, RZ, 0x1f, R0 ;  /* 0x0000001fffcd7819 */ /* 0x000fe40000011600 */
[----:B------:R-:W-:Y:S02]  /*12b0*/  CS2R R138, SRZ ;  /* 0x00000000008a7805 */ /* 0x000fe4000001ff00 */
[----:B------:R-:W-:Y:S02]  /*12c0*/  CS2R R136, SRZ ;  /* 0x0000000000887805 */ /* 0x000fe4000001ff00 */
[----:B------:R-:W-:-:S02]  /*12d0*/  CS2R R134, SRZ ;  /* 0x0000000000867805 */ /* 0x000fc4000001ff00 */
[----:B------:R-:W-:Y:S01]  /*12e0*/  LEA.HI.SX32 R205, R0, R205, 0x1c ;  /* 0x000000cd00cd7211 */ /* 0x000fe200078fe2ff */
        /* <DEDUP_REMOVED lines=57> */
[----:B------:R-:W-:Y:S06]  /*1680*/  @!P1 BRA `(.L_x_10280) ;  /* 0x0000005c00e09947 */ /* 0x000fec0003800000 */
[----:B0-----:R-:W0:Y:S01]  /*1690*/  S2R R4, SR_CgaCtaId ;  /* 0x0000000000047919 */ /* 0x001e220000008800 */
[----:B------:R-:W-:Y:S01]  /*16a0*/  MOV R3, 0x400 ;  /* 0x0000040000037802 */ /* 0x000fe20000000f00 */
[----:B------:R-:W1:Y:S03]  /*16b0*/  SHFL.IDX PT, R0, R221, RZ, 0x1f ;  /* 0x00001fffdd007589 */ /* 0x000e6600000e0000 */
[----:B0-----:R-:W-:Y:S02]  /*16c0*/  LEA R4, R4, R3, 0x18 ;  /* 0x0000000304047211 */ /* 0x001fe400078ec0ff */
[----:B-1----:R-:W-:-:S03]  /*16d0*/  LEA.HI R3, R0, R0, RZ, 0x1 ;  /* 0x0000000000037211 */ /* 0x002fc600078f08ff */
[----:B------:R-:W-:Y:S01]  /*16e0*/  VIADD R4, R4, 0x18400 ;  /* 0x0001840004047836 */ /* 0x000fe20000000000 */
[----:B------:R-:W-:-:S04]  /*16f0*/  LOP3.LUT R3, R3, 0xffffe, RZ, 0xc0, !PT ;  /* 0x000ffffe03037812 */ /* 0x000fc800078ec0ff */
[----:B------:R-:W-:Y:S01]  /*1700*/  LOP3.LUT P0, RZ, R4, 0x1bf, RZ, 0xc0, !PT ;  /* 0x000001bf04ff7812 */ /* 0x000fe2000780c0ff */
[----:B------:R-:W-:-:S12]  /*1710*/  IMAD.IADD R16, R0, 0x1, -R3 ;  /* 0x0000000100107824 */ /* 0x000fd800078e0a03 */
        /* <DEDUP_REMOVED lines=17> */
.L_x_10281:
[----:B------:R-:W0:Y:S01]  /*1830*/  S2R R3, SR_CgaCtaId ;  /* 0x0000000000037919 */ /* 0x000e220000008800 */
[----:B------:R-:W-:Y:S02]  /*1840*/  R2UR UR5, R219 ;  /* 0x00000000db0572ca */ /* 0x000fe400000e0000 */
[----:B------:R-:W-:Y:S01]  /*1850*/  MOV R0, 0x400 ;  /* 0x0000040000007802 */ /* 0x000fe20000000f00 */
[----:B------:R-:W1:Y:S10]  /*1860*/  S2R R17, SR_TID.X ;  /* 0x0000000000117919 */ /* 0x000e740000002100 */
[----:B------:R-:W-:-:S04]  /*1870*/  ULEA.HI UR4, UR5, UR5, URZ, 0x1 ;  /* 0x0000000505047291 */ /* 0x000fc8000f8f083f */
        /* <DEDUP_REMOVED lines=9> */
.L_x_10452:
[----:B------:R-:W-:Y:S05]  /*1910*/  WARPSYNC.ALL ;  /* 0x0000000000007948 */ /* 0x000fea0003800000 */
[----:B------:R-:W-:Y:S01]  /*1920*/  R2UR UR4, R226 ;  /* 0x00000000e20472ca */ /* 0x000fe200000e0000 */
[----:B------:R1:W-:-:S12]  /*1930*/  BAR.SYNC.DEFER_BLOCKING R215, 0x100 ;  /* 0x000400d70000751d */ /* 0x0003d80000010000 */
[----:B------:R-:W-:-:S05]  /*1940*/  IMAD.U32 R0, RZ, RZ, UR4 ;  /* 0x00000004ff007e24 */ /* 0x000fca000f8e00ff */
[----:B------:R-:W-:-:S13]  /*1950*/  ISETP.NE.AND P0, PT, R0, 0x3, PT ;  /* 0x000000030000780c */ /* 0x000fda0003f05270 */
[----:B-1----:R-:W-:Y:S05]  /*1960*/  @!P0 BRA `(.L_x_10283) ;  /* 0x0000000000048947 */ /* 0x002fea0003800000 */
[----:B------:R-:W-:Y:S01]  /*1970*/  BPT.TRAP 0x1 ;  /* 0x000000040000795c */ /* 0x000fe20000300000 */
.L_x_10283:
[----:B------:R-:W-:Y:S02]  /*1980*/  IMAD.U32 R5, RZ, RZ, UR36 ;  /* 0x00000024ff057e24 */ /* 0x000fe4000f8e00ff */
[----:B------:R-:W-:Y:S02]  /*1990*/  IMAD.U32 R6, RZ, RZ, UR37 ;  /* 0x00000025ff067e24 */ /* 0x000fe4000f8e00ff */
[----:B------:R-:W-:-:S03]  /*19a0*/  IMAD R0, R5, 0x8, R4 ;  /* 0x0000000805007824 */ /* 0x000fc600078e0204 */
[----:B------:R-:W-:-:S04]  /*19b0*/  SHF.L.U32 R5, R6, 0x1f, RZ ;  /* 0x0000001f06057819 */ /* 0x000fc800000006ff */
[----:B------:R1:W2:Y:S01]  /*19c0*/  SYNCS.PHASECHK.TRANS64.TRYWAIT P1, [R0+URZ+0x32430], R5 ;  /* 0x03243005000075a7 */ /* 0x0002a2000802017f */
[----:B------:R-:W-:Y:S05]  /*19d0*/  @!P0 BRA `(.L_x_10284) ;  /* 0x0000000000048947 */ /* 0x000fea0003800000 */
[----:B------:R-:W-:Y:S01]  /*19e0*/  BPT.TRAP 0x1 ;  /* 0x000000040000795c */ /* 0x000fe20000300000 */
.L_x_10284:
[----:B------:R-:W-:Y:S01]  /*19f0*/  IMAD R16, R16, 0x2000, R4 ;  /* 0x0000200010107824 */ /* 0x000fe200078e0204 */
[----:B--2---:R-:W-:Y:S06]  /*1a00*/  @P1 BRA `(.L_x_10285) ;  /* 0x0000000000081947 */ /* 0x004fec0003800000 */
[----:B------:R-:W2:Y:S02]  /*1a10*/  SYNCS.PHASECHK.TRANS64.TRYWAIT P1, [R0+URZ+0x32430], R5 ;  /* 0x03243005000075a7 */ /* 0x000ea4000802017f */
[----:B--2---:R-:W-:Y:S05]  /*1a20*/  @!P1 BRA `(.L_x_10286) ;  /* 0x000000f400dc9947 */ /* 0x004fea0003800000 */
.L_x_10285:
[----:B------:R-:W-:Y:S01]  /*1a30*/  R2UR UR4, R4 ;  /* 0x00000000040472ca */ /* 0x000fe200000e0000 */
[----:B------:R-:W-:Y:S01]  /*1a40*/  WARPGROUP.ARRIVE ;  /* 0x00000000000079c5 */ /* 0x000fe20000000000 */
[----:B------:R-:W-:Y:S01]  /*1a50*/  R2UR UR5, R16 ;  /* 0x00000000100572ca */ /* 0x000fe200000e0000 */
[----:B------:R-:W-:Y:S01]  /*1a60*/  UMOV UR13, 0x40000040 ;  /* 0x40000040000d7882 */ /* 0x000fe20000000000 */
[----:B------:R-:W-:Y:S01]  /*1a70*/  UMOV UR15, 0x40000040 ;  /* 0x40000040000f7882 */ /* 0x000fe20000000000 */
[----:B------:R-:W-:-:S08]  /*1a80*/  IMAD.U32 R21, RZ, RZ, UR13 ;  /* 0x0000000dff157e24 */ /* 0x000fd0000f8e00ff */
[----:B------:R-:W-:Y:S02]  /*1a90*/  UIADD3 UR4, UR4, 0x1c400, URZ ;  /* 0x0001c40004047890 */ /* 0x000fe4000fffe03f */
[----:B------:R-:W-:Y:S02]  /*1aa0*/  UIADD3 UR6, UR5, 0x18400, URZ ;  /* 0x0001840005067890 */ /* 0x000fe4000fffe03f */
[----:B------:R-:W-:Y:S02]  /*1ab0*/  USHF.R.U32.HI UR4, URZ, 0x4, UR4 ;  /* 0x000000043f047899 */ /* 0x000fe40008011604 */
[----:B------:R-:W-:Y:S02]  /*1ac0*/  USHF.R.U32.HI UR6, URZ, 0x4, UR6 ;  /* 0x000000043f067899 */ /* 0x000fe40008011606 */
[----:B------:R-:W-:Y:S02]  /*1ad0*/  ULOP3.LUT UR4, UR4, 0x3fff, URZ, 0xc0, !UPT ;  /* 0x00003fff04047892 */ /* 0x000fe4000f8ec03f */
[----:B------:R-:W-:-:S02]  /*1ae0*/  ULOP3.LUT UR6, UR6, 0x3fff, URZ, 0xc0, !UPT ;  /* 0x00003fff06067892 */ /* 0x000fc4000f8ec03f */
[----:B------:R-:W-:Y:S02]  /*1af0*/  ULOP3.LUT UR60, UR4, 0x10000, URZ, 0xfc, !UPT ;  /* 0x00010000043c7892 */ /* 0x000fe4000f8efc3f */
[----:B------:R-:W-:Y:S02]  /*1b00*/  ULOP3.LUT UR8, UR6, 0x10000, URZ, 0xfc, !UPT ;  /* 0x0001000006087892 */ /* 0x000fe4000f8efc3f */
[----:B------:R-:W-:Y:S02]  /*1b10*/  UIMAD UR4, UR36, 0x300, UR60 ;  /* 0x00000300240478a4 */ /* 0x000fe4000f8e023c */
[----:B------:R-:W-:Y:S02]  /*1b20*/  UIADD3 UR6, UR8, 0x2, URZ ;  /* 0x0000000208067890 */ /* 0x000fe4000fffe03f */
[----:B------:R-:W-:Y:S01]  /*1b30*/  UIADD3 UR7, UR4, 0x2, URZ ;  /* 0x0000000204077890 */ /* 0x000fe2000fffe03f */
[----:B------:R-:W-:Y:S02]  /*1b40*/  UMOV UR12, UR8 ;  /* 0x00000008000c7c82 */ /* 0x000fe40008000000 */
[----:B------:R-:W-:Y:S01]  /*1b50*/  UMOV UR14, UR4 ;  /* 0x00000004000e7c82 */ /* 0x000fe20008000000 */
[----:B------:R-:W-:Y:S01]  /*1b60*/  IMAD.U32 R20, RZ, RZ, UR12 ;  /* 0x0000000cff147e24 */ /* 0x000fe2000f8e00ff */
[----:B------:R-:W-:Y:S01]  /*1b70*/  HGMMA.64x96x16.F32 R24, gdesc[UR12], RZ, !UPT, gsb0 ;  /* 0x016000000c1879f0 */ /* 0x000fe2000c0008ff */
[----:B------:R-:W-:Y:S01]  /*1b80*/  UMOV UR12, UR6 ;  /* 0x00000006000c7c82 */ /* 0x000fe20008000000 */
[----:B------:R-:W-:Y:S01]  /*1b90*/  UMOV UR13, 0x40000040 ;  /* 0x40000040000d7882 */ /* 0x000fe20000000000 */
[----:B------:R-:W-:Y:S01]  /*1ba0*/  UMOV UR14, UR7 ;  /* 0x00000007000e7c82 */ /* 0x000fe20008000000 */
[----:B------:R-:W-:Y:S01]  /*1bb0*/  UMOV UR15, 0x40000040 ;  /* 0x40000040000f7882 */ /* 0x000fe20000000000 */
[----:B------:R-:W-:Y:S01]  /*1bc0*/  UIADD3 UR6, UR8, 0x4, URZ ;  /* 0x0000000408067890 */ /* 0x000fe2000fffe03f */
[----:B------:R-:W-:Y:S01]  /*1bd0*/  IMAD.U32 R18, RZ, RZ, UR12 ;  /* 0x0000000cff127e24 */ /* 0x000fe2000f8e00ff */
[----:B------:R-:W-:Y:S01]  /*1be0*/  UIADD3 UR7, UR4, 0x4, URZ ;  /* 0x0000000404077890 */ /* 0x000fe2000fffe03f */
[----:B------:R-:W-:Y:S01]  /*1bf0*/  IMAD.U32 R19, RZ, RZ, UR13 ;  /* 0x0000000dff137e24 */ /* 0x000fe2000f8e00ff */
[----:B------:R-:W-:Y:S01]  /*1c00*/  UIADD3 UR4, UR4, 0x6, URZ ;  /* 0x0000000604047890 */ /* 0x000fe2000fffe03f */
[----:B------:R-:W-:-:S02]  /*1c10*/  WARPGROUP.DEPBAR.LE gsb0, 0x0 ;  /* 0x00008000000079c5 */ /* 0x000fc40000010000 */
[----:B------:R-:W-:-:S06]  /*1c20*/  WARPGROUP.ARRIVE ;  /* 0x00000000000079c5 */ /* 0x000fcc0000000000 */
[----:B------:R-:W-:Y:S01]  /*1c30*/  HGMMA.64x96x16.F32 R24, gdesc[UR12], R24, gsb0 ;  /* 0x016000000c1879f0 */ /* 0x000fe20008000818 */
[----:B------:R-:W-:Y:S01]  /*1c40*/  UMOV UR12, UR6 ;  /* 0x00000006000c7c82 */ /* 0x000fe20008000000 */
[----:B------:R-:W-:Y:S01]  /*1c50*/  UMOV UR13, 0x40000040 ;  /* 0x40000040000d7882 */ /* 0x000fe20000000000 */
[----:B------:R-:W-:Y:S01]  /*1c60*/  UMOV UR14, UR7 ;  /* 0x00000007000e7c82 */ /* 0x000fe20008000000 */
[----:B------:R-:W-:Y:S01]  /*1c70*/  UMOV UR15, 0x40000040 ;  /* 0x40000040000f7882 */ /* 0x000fe20000000000 */
[----:B------:R-:W-:Y:S01]  /*1c80*/  UIADD3 UR6, UR8, 0x6, URZ ;  /* 0x0000000608067890 */ /* 0x000fe2000fffe03f */
[----:B------:R-:W-:Y:S02]  /*1c90*/  IMAD.U32 R16, RZ, RZ, UR12 ;  /* 0x0000000cff107e24 */ /* 0x000fe4000f8e00ff */
[----:B------:R-:W-:Y:S01]  /*1ca0*/  IMAD.U32 R17, RZ, RZ, UR13 ;  /* 0x0000000dff117e24 */ /* 0x000fe2000f8e00ff */
[----:B------:R-:W-:Y:S02]  /*1cb0*/  WARPGROUP.DEPBAR.LE gsb0, 0x0 ;  /* 0x00008000000079c5 */ /* 0x000fe40000010000 */
[----:B------:R-:W-:-:S06]  /*1cc0*/  WARPGROUP.ARRIVE ;  /* 0x00000000000079c5 */ /* 0x000fcc0000000000 */
[----:B------:R-:W-:Y:S01]  /*1cd0*/  HGMMA.64x96x16.F32 R24, gdesc[UR12], R24, gsb0 ;  /* 0x016000000c1879f0 */ /* 0x000fe20008000818 */
[----:B------:R-:W-:Y:S01]  /*1ce0*/  UMOV UR12, UR6 ;  /* 0x00000006000c7c82 */ /* 0x000fe20008000000 */
[----:B------:R-:W-:Y:S01]  /*1cf0*/  UMOV UR13, 0x40000040 ;  /* 0x40000040000d7882 */ /* 0x000fe20000000000 */
[----:B------:R-:W-:Y:S01]  /*1d00*/  UMOV UR14, UR4 ;  /* 0x00000004000e7c82 */ /* 0x000fe20008000000 */
[----:B------:R-:W-:Y:S01]  /*1d10*/  UMOV UR15, 0x40000040 ;  /* 0x40000040000f7882 */ /* 0x000fe20000000000 */
[----:B------:R-:W-:Y:S02]  /*1d20*/  IMAD.U32 R14, RZ, RZ, UR12 ;  /* 0x0000000cff0e7e24 */ /* 0x000fe4000f8e00ff */
[----:B------:R-:W-:Y:S01]  /*1d30*/  IMAD.U32 R15, RZ, RZ, UR13 ;  /* 0x0000000dff0f7e24 */ /* 0x000fe2000f8e00ff */
[----:B------:R-:W-:Y:S02]  /*1d40*/  WARPGROUP.DEPBAR.LE gsb0, 0x0 ;  /* 0x00008000000079c5 */ /* 0x000fe40000010000 */
[----:B------:R-:W-:-:S06]  /*1d50*/  WARPGROUP.ARRIVE ;  /* 0x00000000000079c5 */ /* 0x000fcc0000000000 */
[----:B------:R-:W-:Y:S03]  /*1d60*/  HGMMA.64x96x16.F32 R24, gdesc[UR12], R24, gsb0 ;  /* 0x016000000c1879f0 */ /* 0x000fe60008000818 */
[----:B------:R-:W-:Y:S02]  /*1d70*/  WARPGROUP.DEPBAR.LE gsb0, 0x0 ;  /* 0x00008000000079c5 */ /* 0x000fe40000010000 */
[----:B------:R-:W3:Y:S02]  /*1d80*/  SYNCS.PHASECHK.TRANS64.TRYWAIT P1, [R4+URZ+0x32410], R3 ;  /* 0x03241003040075a7 */ /* 0x000ee4000802017f */
[----:B---3--:R-:W-:Y:S05]  /*1d90*/  @!P1 BRA `(.L_x_10287) ;  /* 0x000000f400149947 */ /* 0x008fea0003800000 */
.L_x_10453:
[----:B------:R-:W-:Y:S05]  /*1da0*/  @!P0 BRA `(.L_x_10288) ;  /* 0x0000000000048947 */ /* 0x000fea0003800000 */
[----:B------:R-:W-:Y:S01]  /*1db0*/  BPT.TRAP 0x1 ;  /* 0x000000040000795c */ /* 0x000fe20000300000 */
.L_x_10288:
[----:B------:R4:W0:Y:S01]  /*1dc0*/  SYNCS.PHASECHK.TRANS64.TRYWAIT P1, [R0+URZ+0x32450], R5 ;  /* 0x03245005000075a7 */ /* 0x000822000802017f */
[----:B------:R-:W-:Y:S05]  /*1dd0*/  @!P0 BRA `(.L_x_10289) ;  /* 0x0000000000048947 */ /* 0x000fea0003800000 */
[----:B------:R-:W-:Y:S01]  /*1de0*/  BPT.TRAP 0x1 ;  /* 0x000000040000795c */ /* 0x000fe20000300000 */
.L_x_10289:
[----:B0-----:R-:W-:Y:S05]  /*1df0*/  @P1 BRA `(.L_x_10290) ;  /* 0x0000000000081947 */ /* 0x001fea0003800000 */
[----:B------:R-:W0:Y:S02]  /*1e00*/  SYNCS.PHASECHK.TRANS64.TRYWAIT P1, [R0+URZ+0x32450], R5 ;  /* 0x03245005000075a7 */ /* 0x000e24000802017f */
[----:B0-----:R-:W-:Y:S05]  /*1e10*/  @!P1 BRA `(.L_x_10291) ;  /* 0x000000f400089947 */ /* 0x001fea0003800000 */
.L_x_10290:
[----:B------:R-:W-:Y:S01]  /*1e20*/  R2UR UR4, R4 ;  /* 0x00000000040472ca */ /* 0x000fe200000e0000 */
[----:B------:R-:W-:Y:S01]  /*1e30*/  UIADD3 UR5, UR5, 0x22400, URZ ;  /* 0x0002240005057890 */ /* 0x000fe2000fffe03f */
[----:B------:R-:W-:Y:S01]  /*1e40*/  WARPGROUP.ARRIVE ;  /* 0x00000000000079c5 */ /* 0x000fe20000000000 */
[----:B------:R-:W-:Y:S01]  /*1e50*/  UMOV UR9, 0x40000040 ;  /* 0x4000004000097882 */ /* 0x000fe20000000000 */
[----:B------:R-:W-:Y:S01]  /*1e60*/  UMOV UR11, 0x40000040 ;  /* 0x40000040000b7882 */ /* 0x000fe20000000000 */
[----:B------:R-:W-:Y:S01]  /*1e70*/  USHF.R.U32.HI UR5, URZ, 0x4, UR5 ;  /* 0x000000043f057899 */ /* 0x000fe20008011605 */
[----:B-12-4-:R-:W-:Y:S01]  /*1e80*/  IMAD.U32 R5, RZ, RZ, UR9 ;  /* 0x00000009ff057e24 */ /* 0x016fe2000f8e00ff */
[----:B------:R-:W-:Y:S01]  /*1e90*/  UMOV UR13, 0x40000040 ;  /* 0x40000040000d7882 */ /* 0x000fe20000000000 */
[----:B------:R-:W-:Y:S01]  /*1ea0*/  UMOV UR15, 0x40000040 ;  /* 0x40000040000f7882 */ /* 0x000fe20000000000 */
[----:B------:R-:W-:Y:S01]  /*1eb0*/  IMAD.U32 R7, RZ, RZ, UR13 ;  /* 0x0000000dff077e24 */ /* 0x000fe2000f8e00ff */
[----:B------:R-:W-:Y:S01]  /*1ec0*/  UMOV UR17, 0x40000040 ;  /* 0x4000004000117882 */ /* 0x000fe20000000000 */
[----:B------:R-:W-:Y:S01]  /*1ed0*/  UMOV UR19, 0x40000040 ;  /* 0x4000004000137882 */ /* 0x000fe20000000000 */
[----:B------:R-:W-:Y:S01]  /*1ee0*/  UMOV UR21, 0x40000040 ;  /* 0x4000004000157882 */ /* 0x000fe20000000000 */
[----:B------:R-:W-:Y:S01]  /*1ef0*/  UIADD3 UR4, UR4, 0x400, URZ ;  /* 0x0000040004047890 */ /* 0x000fe2000fffe03f */
[----:B------:R-:W0:Y:S01]  /*1f00*/  S2R R73, SR_TID.X ;  /* 0x0000000000497919 */ /* 0x000e220000002100 */
[----:B------:R-:W-:Y:S01]  /*1f10*/  UMOV UR23, 0x40000040 ;  /* 0x4000004000177882 */ /* 0x000fe20000000000 */
[----:B------:R-:W-:Y:S01]  /*1f20*/  UMOV UR25, 0x40000040 ;  /* 0x4000004000197882 */ /* 0x000fe20000000000 */
[----:B------:R-:W-:Y:S01]  /*1f30*/  USHF.R.U32.HI UR4, URZ, 0x4, UR4 ;  /* 0x000000043f047899 */ /* 0x000fe20008011604 */
[----:B------:R-:W-:Y:S01]  /*1f40*/  UMOV UR27, 0x40000040 ;  /* 0x40000040001b7882 */ /* 0x000fe20000000000 */
[----:B------:R-:W-:-:S02]  /*1f50*/  UMOV UR29, 0x40000040 ;  /* 0x40000040001d7882 */ /* 0x000fc40000000000 */
[----:B------:R-:W-:Y:S02]  /*1f60*/  ULOP3.LUT UR6, UR4, 0x3fff, URZ, 0xc0, !UPT ;  /* 0x00003fff04067892 */ /* 0x000fe4000f8ec03f */
[----:B------:R-:W-:Y:S02]  /*1f70*/  ULOP3.LUT UR4, UR5, 0x3fff, URZ, 0xc0, !UPT ;  /* 0x00003fff05047892 */ /* 0x000fe4000f8ec03f */
[----:B------:R-:W-:Y:S02]  /*1f80*/  ULOP3.LUT UR7, UR6, 0x10000, URZ, 0xfc, !UPT ;  /* 0x0001000006077892 */ /* 0x000fe4000f8efc3f */
[----:B------:R-:W-:Y:S02]  /*1f90*/  ULOP3.LUT UR4, UR4, 0x10000, URZ, 0xfc, !UPT ;  /* 0x0001000004047892 */ /* 0x000fe4000f8efc3f */
[----:B------:R-:W-:Y:S02]  /*1fa0*/  UIMAD UR5, UR36, 0xc00, UR7 ;  /* 0x00000c00240578a4 */ /* 0x000fe4000f8e0207 */
[----:B------:R-:W-:-:S02]  /*1fb0*/  UIADD3 UR16, UR4, 0x404, URZ ;  /* 0x0000040404107890 */ /* 0x000fc4000fffe03f */
[----:B------:R-:W-:Y:S01]  /*1fc0*/  UIADD3 UR18, UR5, 0x304, URZ ;  /* 0x0000030405127890 */ /* 0x000fe2000fffe03f */
[----:B------:R-:W-:Y:S02]  /*1fd0*/  UMOV UR8, UR4 ;  /* 0x0000000400087c82 */ /* 0x000fe40008000000 */
[----:B------:R-:W-:Y:S01]  /*1fe0*/  UMOV UR10, UR5 ;  /* 0x00000005000a7c82 */ /* 0x000fe20008000000 */
[----:B---3--:R-:W-:Y:S01]  /*1ff0*/  IMAD.U32 R4, RZ, RZ, UR8 ;  /* 0x00000008ff047e24 */ /* 0x008fe2000f8e00ff */
[----:B------:R-:W-:Y:S01]  /*2000*/  HGMMA.64x96x16.F32 R24, gdesc[UR8], R24, gsb0 ;  /* 0x01600000081879f0 */ /* 0x000fe20008000818 */
[----:B------:R-:W-:Y:S02]  /*2010*/  UIADD3 UR8, UR4, 0x2, URZ ;  /* 0x0000000204087890 */ /* 0x000fe4000fffe03f */
[----:B------:R-:W-:Y:S02]  /*2020*/  UIADD3 UR9, UR5, 0x2, URZ ;  /* 0x0000000205097890 */ /* 0x000fe4000fffe03f */
[----:B------:R-:W-:Y:S01]  /*2030*/  UIADD3 UR10, UR5, 0x300, URZ ;  /* 0x00000300050a7890 */ /* 0x000fe2000fffe03f */
[----:B------:R-:W-:-:S02]  /*2040*/  UMOV UR11, 0x40000040 ;  /* 0x40000040000b7882 */ /* 0x000fc40000000000 */
[----:B------:R-:W-:Y:S01]  /*2050*/  UMOV UR12, UR8 ;  /* 0x00000008000c7c82 */ /* 0x000fe20008000000 */
[----:B------:R-:W-:Y:S01]  /*2060*/  UIADD3 UR8, UR4, 0x4, URZ ;  /* 0x0000000404087890 */ /* 0x000fe2000fffe03f */
[----:B------:R-:W-:Y:S01]  /*2070*/  IMAD.U32 R6, RZ, RZ, UR12 ;  /* 0x0000000cff067e24 */ /* 0x000fe2000f8e00ff */
[----:B------:R-:W-:Y:S01]  /*2080*/  UMOV UR14, UR9 ;  /* 0x00000009000e7c82 */ /* 0x000fe20008000000 */
[----:B------:R-:W-:Y:S02]  /*2090*/  UIADD3 UR9, UR5, 0x4, URZ ;  /* 0x0000000405097890 */ /* 0x000fe4000fffe03f */
[----:B------:R-:W-:Y:S02]  /*20a0*/  UIADD3 UR20, UR4, 0x406, URZ ;  /* 0x0000040604147890 */ /* 0x000fe4000fffe03f */
[----:B------:R-:W-:Y:S02]  /*20b0*/  UIADD3 UR22, UR5, 0x306, URZ ;  /* 0x0000030605167890 */ /* 0x000fe4000fffe03f */
[----:B------:R-:W-:-:S02]  /*20c0*/  UIADD3 UR24, UR4, 0x800, URZ ;  /* 0x0000080004187890 */ /* 0x000fc4000fffe03f */
[----:B------:R-:W-:Y:S02]  /*20d0*/  UIADD3 UR26, UR5, 0x600, URZ ;  /* 0x00000600051a7890 */ /* 0x000fe4000fffe03f */
[----:B------:R-:W-:Y:S02]  /*20e0*/  UIADD3 UR28, UR4, 0x802, URZ ;  /* 0x00000802041c7890 */ /* 0x000fe4000fffe03f */
[----:B------:R-:W-:Y:S01]  /*20f0*/  UIADD3 UR30, UR5, 0x602, URZ ;  /* 0x00000602051e7890 */ /* 0x000fe2000fffe03f */
        /* <DEDUP_REMOVED lines=21> */
[----:B------:R-:W-:Y:S01]  /*2250*/  UMOV UR57, 0x40000040 ;  /* 0x4000004000397882 */ /* 0x000fe20000000000 */
[----:B------:R-:W-:Y:S01]  /*2260*/  UMOV UR59, 0x40000040 ;  /* 0x40000040003b7882 */ /* 0x000fe20000000000 */
[----:B------:R-:W-:Y:S01]  /*2270*/  ULOP3.LUT UR6, UR6, 0x3000000, URZ, 0xfc, !UPT ;  /* 0x0300000006067892 */ /* 0x000fe2000f8efc3f */
        /* <DEDUP_REMOVED lines=21> */
[----:B------:R-:W-:Y:S01]  /*23d0*/  UMOV UR9, 0x40000040 ;  /* 0x4000004000097882 */ /* 0x000fe20000000000 */
[----:B------:R-:W-:Y:S01]  /*23e0*/  IMAD.U32 R11, RZ, RZ, UR13 ;  /* 0x0000000dff0b7e24 */ /* 0x000fe2000f8e00ff */
[----:B------:R-:W-:Y:S02]  /*23f0*/  WARPGROUP.DEPBAR.LE gsb0, 0x0 ;  /* 0x00008000000079c5 */ /* 0x000fe40000010000 */
[----:B------:R-:W-:-:S06]  /*2400*/  WARPGROUP.ARRIVE ;  /* 0x00000000000079c5 */ /* 0x000fcc0000000000 */
[----:B------:R-:W-:Y:S01]  /*2410*/  HGMMA.64x96x16.F32 R24, gdesc[UR12], R24, gsb0 ;  /* 0x016000000c1879f0 */ /* 0x000fe20008000818 */
[----:B------:R-:W-:Y:S02]  /*2420*/  UIADD3 UR12, UR4, 0x402, URZ ;  /* 0x00000402040c7890 */ /* 0x000fe4000fffe03f */
[----:B------:R-:W-:Y:S01]  /*2430*/  UIADD3 UR14, UR5, 0x302, URZ ;  /* 0x00000302050e7890 */ /* 0x000fe2000fffe03f */
[----:B------:R-:W-:Y:S01]  /*2440*/  UMOV UR13, 0x40000040 ;  /* 0x40000040000d7882 */ /* 0x000fe20000000000 */
[----:B------:R-:W-:Y:S01]  /*2450*/  UMOV UR15, 0x40000040 ;  /* 0x40000040000f7882 */ /* 0x000fe20000000000 */
[----:B------:R-:W-:Y:S02]  /*2460*/  UIADD3 UR4, UR4, 0xc06, URZ ;  /* 0x00000c0604047890 */ /* 0x000fe4000fffe03f */
[----:B------:R-:W-:-:S05]  /*2470*/  UIADD3 UR5, UR5, 0x906, URZ ;  /* 0x0000090605057890 */ /* 0x000fca000fffe03f */
[----:B------:R-:W-:Y:S01]  /*2480*/  UMOV UR56, UR4 ;  /* 0x0000000400387c82 */ /* 0x000fe20008000000 */
[----:B------:R-:W-:Y:S01]  /*2490*/  ULDC UR4, c[0x0][0xad0] ;  /* 0x0002b40000047ab9 */ /* 0x000fe20000000800 */
[----:B------:R-:W-:Y:S01]  /*24a0*/  UMOV UR58, UR5 ;  /* 0x00000005003a7c82 */ /* 0x000fe20008000000 */
[----:B------:R-:W-:Y:S01]  /*24b0*/  ULDC UR5, c[0x0][0xa80] ;  /* 0x0002a00000057ab9 */ /* 0x000fe20000000800 */
[----:B------:R-:W-:Y:S01]  /*24c0*/  IMAD.U32 R12, RZ, RZ, UR56 ;  /* 0x00000038ff0c7e24 */ /* 0x000fe2000f8e00ff */
[----:B------:R-:W-:Y:S02]  /*24d0*/  WARPGROUP.DEPBAR.LE gsb0, 0x0 ;  /* 0x00008000000079c5 */ /* 0x000fe40000010000 */
[----:B------:R-:W-:-:S06]  /*24e0*/  WARPGROUP.ARRIVE ;  /* 0x00000000000079c5 */ /* 0x000fcc0000000000 */
[----:B------:R-:W-:Y:S01]  /*24f0*/  HGMMA.64x96x16.F32 R24, gdesc[UR8], R24, gsb0 ;  /* 0x01600000081879f0 */ /* 0x000fe20008000818 */
[----:B------:R-:W-:Y:S02]  /*2500*/  UMOV UR11, 0x40000040 ;  /* 0x40000040000b7882 */ /* 0x000fe40000000000 */
        /* <DEDUP_REMOVED lines=40> */
[----:B------:R1:W2:Y:S01]  /*2790*/  MUFU.TANH R3, R24 ;  /* 0x0000001800037308 */ /* 0x0002a20000002400 */
        /* <DEDUP_REMOVED lines=8> */
[----:B-1----:R-:W-:-:S02]  /*2820*/  IMAD R24, R205, -0x60, R152 ;  /* 0xffffffa0cd187824 */ /* 0x002fc400078e0298 */
[----:B------:R-:W-:Y:S01]  /*2830*/  FMUL.FTZ R34, R34, UR4 ;  /* 0x0000000422227c20 */ /* 0x000fe20008410000 */
[----:B------:R-:W-:Y:S01]  /*2840*/  FMUL.FTZ R41, R41, UR4 ;  /* 0x0000000429297c20 */ /* 0x000fe20008410000 */
[----:B------:R-:W-:Y:S01]  /*2850*/  FMUL.FTZ R35, R35, UR4 ;  /* 0x0000000423237c20 */ /* 0x000fe20008410000 */
[----:B------:R-:W-:Y:S02]  /*2860*/  VIADD R24, R24, 0x60 ;  /* 0x0000006018187836 */ /* 0x000fe40000000000 */
[----:B------:R-:W-:Y:S01]  /*2870*/  FMUL.FTZ R44, R44, UR4 ;  /* 0x000000042c2c7c20 */ /* 0x000fe20008410000 */
[----:B------:R-:W-:Y:S01]  /*2880*/  FMUL.FTZ R38, R38, UR4 ;  /* 0x0000000426267c20 */ /* 0x000fe20008410000 */
[----:B------:R-:W1:Y:S01]  /*2890*/  MUFU.TANH R26, R26 ;  /* 0x0000001a001a7308 */ /* 0x000e620000002400 */
[----:B------:R-:W-:Y:S02]  /*28a0*/  IMAD R72, R223, -0x2, R24 ;  /* 0xfffffffedf487824 */ /* 0x000fe400078e0218 */
[----:B------:R-:W-:Y:S01]  /*28b0*/  FMUL.FTZ R45, R45, UR4 ;  /* 0x000000042d2d7c20 */ /* 0x000fe20008410000 */
[----:B------:R-:W-:Y:S01]  /*28c0*/  FMUL.FTZ R39, R39, UR4 ;  /* 0x0000000427277c20 */ /* 0x000fe20008410000 */
[----:B------:R-:W-:Y:S01]  /*28d0*/  FMUL.FTZ R48, R48, UR4 ;  /* 0x0000000430307c20 */ /* 0x000fe20008410000 */
[----:B------:R-:W-:Y:S01]  /*28e0*/  FMUL.FTZ R42, R42, UR4 ;  /* 0x000000042a2a7c20 */ /* 0x000fe20008410000 */
[C---:B------:R-:W-:Y:S01]  /*28f0*/  ISETP.GT.AND P4, PT, R72.reuse, RZ, PT ;  /* 0x000000ff4800720c */ /* 0x040fe20003f84270 */
[----:B------:R-:W-:Y:S01]  /*2900*/  FMUL.FTZ R49, R49, UR4 ;  /* 0x0000000431317c20 */ /* 0x000fe20008410000 */
[----:B------:R-:W4:Y:S01]  /*2910*/  MUFU.TANH R27, R27 ;  /* 0x0000001b001b7308 */ /* 0x000f220000002400 */
[C---:B------:R-:W-:Y:S01]  /*2920*/  ISETP.GT.AND P5, PT, R72.reuse, 0x1, PT ;  /* 0x000000014800780c */ /* 0x040fe20003fa4270 */
[----:B------:R-:W-:Y:S01]  /*2930*/  FMUL.FTZ R43, R43, UR4 ;  /* 0x000000042b2b7c20 */ /* 0x000fe20008410000 */
[----:B------:R-:W-:Y:S01]  /*2940*/  ISETP.GT.AND P2, PT, R72, 0x10, PT ;  /* 0x000000104800780c */ /* 0x000fe20003f44270 */
[----:B------:R-:W-:Y:S01]  /*2950*/  FMUL.FTZ R52, R52, UR4 ;  /* 0x0000000434347c20 */ /* 0x000fe20008410000 */
[----:B------:R-:W-:Y:S01]  /*2960*/  ISETP.GT.AND P6, PT, R72, 0x8, PT ;  /* 0x000000084800780c */ /* 0x000fe20003fc4270 */
[----:B------:R-:W-:Y:S01]  /*2970*/  FMUL.FTZ R46, R46, UR4 ;  /* 0x000000042e2e7c20 */ /* 0x000fe20008410000 */
[----:B--2---:R-:W-:Y:S01]  /*2980*/  FSEL R3, R3, -INF , P4 ;  /* 0xff80000003037808 */ /* 0x004fe20002000000 */
[----:B------:R-:W2:Y:S01]  /*2990*/  MUFU.TANH R32, R32 ;  /* 0x0000002000207308 */ /* 0x000ea20000002400 */
[----:B---3--:R-:W-:Y:S01]  /*29a0*/  FSEL R25, R25, -INF , P5 ;  /* 0xff80000019197808 */ /* 0x008fe20002800000 */
[----:B------:R-:W-:Y:S01]  /*29b0*/  FMUL.FTZ R53, R53, UR4 ;  /* 0x0000000435357c20 */ /* 0x000fe20008410000 */
[----:B-1----:R-:W-:Y:S01]  /*29c0*/  FSEL R24, R26, -INF , P4 ;  /* 0xff8000001a187808 */ /* 0x002fe20002000000 */
[----:B------:R-:W-:Y:S01]  /*29d0*/  FMUL.FTZ R47, R47, UR4 ;  /* 0x000000042f2f7c20 */ /* 0x000fe20008410000 */
[----:B------:R-:W-:Y:S01]  /*29e0*/  ISETP.GT.AND P1, PT, R72, 0x9, PT ;  /* 0x000000094800780c */ /* 0x000fe20003f24270 */
[----:B------:R-:W-:Y:S01]  /*29f0*/  FMUL.FTZ R56, R56, UR4 ;  /* 0x0000000438387c20 */ /* 0x000fe20008410000 */
[----:B------:R-:W-:Y:S01]  /*2a00*/  ISETP.GT.AND P3, PT, R72, 0x11, PT ;  /* 0x000000114800780c */ /* 0x000fe20003f64270 */
[----:B------:R-:W1:Y:S01]  /*2a10*/  MUFU.TANH R28, R28 ;  /* 0x0000001c001c7308 */ /* 0x000e620000002400 */
[----:B----4-:R-:W-:Y:S01]  /*2a20*/  FSEL R26, R27, -INF , P5 ;  /* 0xff8000001b1a7808 */ /* 0x010fe20002800000 */
[----:B------:R-:W-:Y:S01]  /*2a30*/  FMUL.FTZ R50, R50, UR4 ;  /* 0x0000000432327c20 */ /* 0x000fe20008410000 */
[C---:B------:R-:W-:Y:S01]  /*2a40*/  ISETP.GT.AND P4, PT, R72.reuse, 0x18, PT ;  /* 0x000000184800780c */ /* 0x040fe20003f84270 */
[----:B------:R-:W-:Y:S01]  /*2a50*/  FMUL.FTZ R57, R57, UR4 ;  /* 0x0000000439397c20 */ /* 0x000fe20008410000 */
[----:B------:R-:W-:Y:S01]  /*2a60*/  ISETP.GT.AND P5, PT, R72, 0x19, PT ;  /* 0x000000194800780c */ /* 0x000fe20003fa4270 */
[----:B------:R-:W-:Y:S01]  /*2a70*/  FMUL.FTZ R51, R51, UR4 ;  /* 0x0000000433337c20 */ /* 0x000fe20008410000 */
[----:B------:R-:W-:Y:S01]  /*2a80*/  FMUL.FTZ R60, R60, UR4 ;  /* 0x000000043c3c7c20 */ /* 0x000fe20008410000 */
[----:B------:R-:W3:Y:S01]  /*2a90*/  MUFU.TANH R29, R29 ;  /* 0x0000001d001d7308 */ /* 0x000ee20000002400 */
[----:B--2---:R-:W-:Y:S01]  /*2aa0*/  FSEL R184, R32, -INF , P2 ;  /* 0xff80000020b87808 */ /* 0x004fe20001000000 */
[----:B------:R-:W-:Y:S01]  /*2ab0*/  FMUL.FTZ R54, R54, UR4 ;  /* 0x0000000436367c20 */ /* 0x000fe20008410000 */
[----:B------:R-:W-:Y:S01]  /*2ac0*/  FMNMX.FTZ R32, R3, R25, !PT ;  /* 0x0000001903207209 */ /* 0x000fe20007810000 */
[----:B------:R-:W-:Y:S01]  /*2ad0*/  FMUL.FTZ R61, R61, UR4 ;  /* 0x000000043d3d7c20 */ /* 0x000fe20008410000 */
[----:B------:R-:W-:Y:S01]  /*2ae0*/  FMUL.FTZ R55, R55, UR4 ;  /* 0x0000000437377c20 */ /* 0x000fe20008410000 */
[----:B------:R-:W-:Y:S01]  /*2af0*/  FMUL.FTZ R64, R64, UR4 ;  /* 0x0000000440407c20 */ /* 0x000fe20008410000 */
[----:B------:R-:W-:Y:S01]  /*2b00*/  FMUL.FTZ R58, R58, UR4 ;  /* 0x000000043a3a7c20 */ /* 0x000fe20008410000 */
[----:B------:R-:W2:Y:S01]  /*2b10*/  MUFU.TANH R31, R31 ;  /* 0x0000001f001f7308 */ /* 0x000ea20000002400 */
        /* <DEDUP_REMOVED lines=8> */
[----:B---3--:R-:W-:Y:S01]  /*2ba0*/  FSEL R29, R29, -INF , P1 ;  /* 0xff8000001d1d7808 */ /* 0x008fe20000800000 */
[----:B------:R-:W-:Y:S01]  /*2bb0*/  FMUL.FTZ R66, R66, UR4 ;  /* 0x0000000442427c20 */ /* 0x000fe20008410000 */
[----:B------:R-:W-:Y:S01]  /*2bc0*/  FMUL.FTZ R67, R67, UR4 ;  /* 0x0000000443437c20 */ /* 0x000fe20008410000 */
[----:B------:R-:W-:Y:S01]  /*2bd0*/  FMUL.FTZ R69, R69, UR4 ;  /* 0x0000000445457c20 */ /* 0x000fe20008410000 */
[----:B------:R-:W-:Y:S01]  /*2be0*/  FMUL.FTZ R70, R70, UR4 ;  /* 0x0000000446467c20 */ /* 0x000fe20008410000 */
[----:B------:R-:W-:Y:S01]  /*2bf0*/  FMUL.FTZ R71, R71, UR4 ;  /* 0x0000000447477c20 */ /* 0x000fe20008410000 */
[----:B------:R-:W-:Y:S01]  /*2c00*/  UIMAD UR4, UR36, 0xc00, UR6 ;  /* 0x00000c00240478a4 */ /* 0x000fe2000f8e0206 */
[----:B------:R-:W3:Y:S01]  /*2c10*/  MUFU.TANH R36, R36 ;  /* 0x0000002400247308 */ /* 0x000ee20000002400 */
[----:B--2---:R-:W-:-:S02]  /*2c20*/  FSEL R28, R31, -INF , P1 ;  /* 0xff8000001f1c7808 */ /* 0x004fc40000800000 */
[----:B------:R-:W-:Y:S02]  /*2c30*/  FMNMX.FTZ R31, R29, R32, !PT ;  /* 0x000000201d1f7209 */ /* 0x000fe40007810000 */
[----:B------:R-:W-:Y:S01]  /*2c40*/  ISETP.GT.AND P1, PT, R72, 0x21, PT ;  /* 0x000000214800780c */ /* 0x000fe20003f24270 */
[----:B------:R-:W-:Y:S01]  /*2c50*/  UMOV UR10, UR4 ;  /* 0x00000004000a7c82 */ /* 0x000fe20008000000 */
[----:B------:R-:W-:Y:S01]  /*2c60*/  FMNMX.FTZ R32, R184, R31, !PT ;  /* 0x0000001fb8207209 */ /* 0x000fe20007810000 */
[----:B------:R-:W2:Y:S01]  /*2c70*/  MUFU.TANH R30, R30 ;  /* 0x0000001e001e7308 */ /* 0x000ea20000002400 */
[----:B-1----:R-:W-:Y:S02]  /*2c80*/  FSEL R185, R33, -INF , P3 ;  /* 0xff80000021b97808 */ /* 0x002fe40001800000 */
[----:B------:R-:W-:Y:S02]  /*2c90*/  FMNMX.FTZ R31, R24, R26, !PT ;  /* 0x0000001a181f7209 */ /* 0x000fe40007810000 */
[----:B------:R-:W-:-:S03]  /*2ca0*/  FMNMX.FTZ R33, R185, R32, !PT ;  /* 0x00000020b9217209 */ /* 0x000fc60007810000 */
[----:B------:R-:W1:Y:S01]  /*2cb0*/  MUFU.TANH R37, R37 ;  /* 0x0000002500257308 */ /* 0x000e620000002400 */
[----:B---3--:R-:W-:-:S04]  /*2cc0*/  FSEL R186, R36, -INF , P4 ;  /* 0xff80000024ba7808 */ /* 0x008fc80002000000 */
[----:B------:R-:W-:-:S03]  /*2cd0*/  FMNMX.FTZ R32, R186, R33, !PT ;  /* 0x00000021ba207209 */ /* 0x000fc60007810000 */
[----:B------:R-:W3:Y:S01]  /*2ce0*/  MUFU.TANH R40, R40 ;  /* 0x0000002800287308 */ /* 0x000ee20000002400 */
[----:B--2---:R-:W-:Y:S02]  /*2cf0*/  FSEL R30, R30, -INF , P6 ;  /* 0xff8000001e1e7808 */ /* 0x004fe40003000000 */
[----:B------:R-:W-:Y:S02]  /*2d00*/  ISETP.GT.AND P6, PT, R72, 0x20, PT ;  /* 0x000000204800780c */ /* 0x000fe40003fc4270 */
[----:B------:R-:W-:-:S03]  /*2d10*/  FMNMX.FTZ R31, R30, R31, !PT ;  /* 0x0000001f1e1f7209 */ /* 0x000fc60007810000 */
        /* <DEDUP_REMOVED lines=12> */
[----:B-1----:R-:W-:-:S04]  /*2de0*/  FSEL R193, R41, -INF , P1 ;  /* 0xff80000029c17808 */ /* 0x002fc80000800000 */
[----:B------:R-:W-:-:S03]  /*2df0*/  FMNMX.FTZ R33, R193, R32, !PT ;  /* 0x00000020c1217209 */ /* 0x000fc60007810000 */
[----:B------:R-:W1:Y:S01]  /*2e00*/  MUFU.TANH R38, R38 ;  /* 0x0000002600267308 */ /* 0x000e620000002400 */
[----:B---3--:R-:W-:Y:S02]  /*2e10*/  FSEL R190, R35, -INF , P3 ;  /* 0xff80000023be7808 */ /* 0x008fe40001800000 */
[----:B------:R-:W-:Y:S02]  /*2e20*/  ISETP.GT.AND P3, PT, R72, 0x29, PT ;  /* 0x000000294800780c */ /* 0x000fe40003f64270 */
[----:B------:R-:W-:-:S03]  /*2e30*/  FMNMX.FTZ R32, R190, R31, !PT ;  /* 0x0000001fbe207209 */ /* 0x000fc60007810000 */
[----:B------:R-:W3:Y:S01]  /*2e40*/  MUFU.TANH R45, R45 ;  /* 0x0000002d002d7308 */ /* 0x000ee20000002400 */
[----:B--2---:R-:W-:-:S04]  /*2e50*/  FSEL R208, R44, -INF , P2 ;  /* 0xff8000002cd07808 */ /* 0x004fc80001000000 */
[----:B------:R-:W-:-:S03]  /*2e60*/  FMNMX.FTZ R33, R208, R33, !PT ;  /* 0x00000021d0217209 */ /* 0x000fc60007810000 */
[----:B------:R-:W2:Y:S01]  /*2e70*/  MUFU.TANH R39, R39 ;  /* 0x0000002700277308 */ /* 0x000ea20000002400 */
[----:B-1----:R-:W-:Y:S02]  /*2e80*/  FSEL R191, R38, -INF , P4 ;  /* 0xff80000026bf7808 */ /* 0x002fe40002000000 */
[----:B------:R-:W-:Y:S02]  /*2e90*/  ISETP.GT.AND P4, PT, R72, 0x30, PT ;  /* 0x000000304800780c */ /* 0x000fe40003f84270 */
        /* <DEDUP_REMOVED lines=82> */
[----:B-1----:R-:W-:-:S04]  /*33c0*/  FSEL R213, R62, -INF , P4 ;  /* 0xff8000003ed57808 */ /* 0x002fc80002000000 */
[----:B------:R-:W-:-:S03]  /*33d0*/  FMNMX.FTZ R31, R213, R32, !PT ;  /* 0x00000020d51f7209 */ /* 0x000fc60007810000 */
[----:B------:R-:W1:Y:S01]  /*33e0*/  MUFU.TANH R67, R67 ;  /* 0x0000004300437308 */ /* 0x000e620000002400 */
[----:B---3--:R-:W-:-:S04]  /*33f0*/  FSEL R214, R63, -INF , P5 ;  /* 0xff8000003fd67808 */ /* 0x008fc80002800000 */
        /* <DEDUP_REMOVED lines=9> */
[----:B------:R-:W-:Y:S02]  /*3490*/  FMNMX.FTZ R34, R177, R34, !PT ;  /* 0x00000022b1227209 */ /* 0x000fe40007810000 */
[----:B--2---:R-:W-:-:S03]  /*34a0*/  FSEL R180, R70, -INF , P2 ;  /* 0xff80000046b47808 */ /* 0x004fc60001000000 */
[----:B------:R-:W2:Y:S01]  /*34b0*/  SHFL.BFLY PT, R33, R34, 0x2, 0x1f ;  /* 0x0c401f0022217f89 */ /* 0x000ea200000e0000 */
[----:B------:R-:W-:Y:S02]  /*34c0*/  ISETP.GE.AND P2, PT, R152, 0x61, PT ;  /* 0x000000619800780c */ /* 0x000fe40003f46270 */
[----:B------:R-:W-:Y:S02]  /*34d0*/  FMNMX.FTZ R32, R180, R31, !PT ;  /* 0x0000001fb4207209 */ /* 0x000fe40007810000 */
[----:B-1----:R-:W-:-:S04]  /*34e0*/  FSEL R181, R71, -INF , P3 ;  /* 0xff80000047b57808 */ /* 0x002fc80001800000 */
[----:B------:R-:W-:-:S05]  /*34f0*/  FMNMX.FTZ R32, R181, R32, !PT ;  /* 0x00000020b5207209 */ /* 0x000fca0007810000 */
[----:B------:R-:W1:Y:S01]  /*3500*/  SHFL.BFLY PT, R31, R32, 0x2, 0x1f ;  /* 0x0c401f00201f7f89 */ /* 0x000e6200000e0000 */
[----:B--2---:R-:W-:-:S05]  /*3510*/  FMNMX.FTZ R33, R34, R33, !PT ;  /* 0x0000002122217209 */ /* 0x004fca0007810000 */
[----:B------:R-:W2:Y:S01]  /*3520*/  SHFL.BFLY PT, R36, R33, 0x1, 0x1f ;  /* 0x0c201f0021247f89 */ /* 0x000ea200000e0000 */
[----:B-1----:R-:W-:-:S05]  /*3530*/  FMNMX.FTZ R31, R32, R31, !PT ;  /* 0x0000001f201f7209 */ /* 0x002fca0007810000 */
[----:B------:R-:W1:Y:S01]  /*3540*/  SHFL.BFLY PT, R34, R31, 0x1, 0x1f ;  /* 0x0c201f001f227f89 */ /* 0x000e6200000e0000 */
[----:B--2---:R-:W-:-:S04]  /*3550*/  FMNMX.FTZ R189, R33, R36, !PT ;  /* 0x0000002421bd7209 */ /* 0x004fc80007810000 */
[C---:B------:R-:W-:Y:S01]  /*3560*/  FSETP.NEU.FTZ.AND P1, PT, R189.reuse, -INF , PT ;  /* 0xff800000bd00780b */ /* 0x040fe20003f3d000 */
[----:B------:R-:W-:-:S05]  /*3570*/  FMUL.FTZ R182, R189, UR5 ;  /* 0x00000005bdb67c20 */ /* 0x000fca0008410000 */
[----:B------:R-:W-:-:S05]  /*3580*/  FSEL R182, R182, RZ, P1 ;  /* 0x000000ffb6b67208 */ /* 0x000fca0000800000 */
[--C-:B------:R-:W-:Y:S01]  /*3590*/  FFMA.FTZ R3, R3, UR5, -R182.reuse ;  /* 0x0000000503037c23 */ /* 0x100fe200080108b6 */
[----:B-1----:R-:W-:Y:S01]  /*35a0*/  FMNMX.FTZ R153, R31, R34, !PT ;  /* 0x000000221f997209 */ /* 0x002fe20007810000 */
[--C-:B------:R-:W-:Y:S01]  /*35b0*/  FFMA.FTZ R155, R25, UR5, -R182.reuse ;  /* 0x00000005199b7c23 */ /* 0x100fe200080108b6 */
[--C-:B------:R-:W-:Y:S01]  /*35c0*/  FFMA.FTZ R160, R27, UR5, -R182.reuse ;  /* 0x000000051ba07c23 */ /* 0x100fe200080108b6 */
[--C-:B------:R-:W-:Y:S01]  /*35d0*/  FFMA.FTZ R161, R29, UR5, -R182.reuse ;  /* 0x000000051da17c23 */ /* 0x100fe200080108b6 */
[C---:B------:R-:W-:Y:S01]  /*35e0*/  FSETP.NEU.FTZ.AND P1, PT, R153.reuse, -INF , PT ;  /* 0xff8000009900780b */ /* 0x040fe20003f3d000 */
[----:B------:R-:W-:Y:S01]  /*35f0*/  FMUL.FTZ R183, R153, UR5 ;  /* 0x0000000599b77c20 */ /* 0x000fe20008410000 */
[----:B------:R-:W-:Y:S01]  /*3600*/  MUFU.EX2 R3, R3 ;  /* 0x0000000300037308 */ /* 0x000fe20000000800 */
[--C-:B------:R-:W-:Y:S01]  /*3610*/  FFMA.FTZ R184, R184, UR5, -R182.reuse ;  /* 0x00000005b8b87c23 */ /* 0x100fe200080108b6 */
[--C-:B------:R-:W-:Y:S01]  /*3620*/  FFMA.FTZ R185, R185, UR5, -R182.reuse ;  /* 0x00000005b9b97c23 */ /* 0x100fe200080108b6 */
[--C-:B------:R-:W-:Y:S01]  /*3630*/  FFMA.FTZ R186, R186, UR5, -R182.reuse ;  /* 0x00000005baba7c23 */ /* 0x100fe200080108b6 */
[----:B------:R-:W-:Y:S01]  /*3640*/  FSEL R183, R183, RZ, P1 ;  /* 0x000000ffb7b77208 */ /* 0x000fe20000800000 */
[--C-:B------:R-:W-:Y:S01]  /*3650*/  FFMA.FTZ R187, R187, UR5, -R182.reuse ;  /* 0x00000005bbbb7c23 */ /* 0x100fe200080108b6 */
[----:B0-----:R-:W-:Y:S01]  /*3660*/  LOP3.LUT P1, RZ, R73, 0x7f, RZ, 0xc0, !PT ;  /* 0x0000007f49ff7812 */ /* 0x001fe2000782c0ff */
[----:B------:R-:W-:Y:S01]  /*3670*/  FFMA.FTZ R196, R196, UR5, -R182 ;  /* 0x00000005c4c47c23 */ /* 0x000fe200080108b6 */
[----:B------:R-:W-:Y:S01]  /*3680*/  SHF.R.U32.HI R73, RZ, 0x7, R73 ;  /* 0x00000007ff497819 */ /* 0x000fe20000011649 */
[--C-:B------:R-:W-:Y:S01]  /*3690*/  FFMA.FTZ R162, R24, UR5, -R183.reuse ;  /* 0x0000000518a27c23 */ /* 0x100fe200080108b7 */
[--C-:B------:R-:W-:Y:S01]  /*36a0*/  FFMA.FTZ R163, R26, UR5, -R183.reuse ;  /* 0x000000051aa37c23 */ /* 0x100fe200080108b7 */
[--C-:B------:R-:W-:Y:S01]  /*36b0*/  FFMA.FTZ R164, R30, UR5, -R183.reuse ;  /* 0x000000051ea47c23 */ /* 0x100fe200080108b7 */
[----:B------:R-:W-:Y:S01]  /*36c0*/  IADD3 R154, -R73, 0xb, RZ ;  /* 0x0000000b499a7810 */ /* 0x000fe20007ffe1ff */
[--C-:B------:R-:W-:Y:S01]  /*36d0*/  FFMA.FTZ R165, R28, UR5, -R183.reuse ;  /* 0x000000051ca57c23 */ /* 0x100fe200080108b7 */
[----:B------:R-:W0:Y:S01]  /*36e0*/  MUFU.EX2 R155, R155 ;  /* 0x0000009b009b7308 */ /* 0x000e220000000800 */
[--C-:B------:R-:W-:Y:S01]  /*36f0*/  FFMA.FTZ R188, R188, UR5, -R183.reuse ;  /* 0x00000005bcbc7c23 */ /* 0x100fe200080108b7 */
[--C-:B------:R-:W-:Y:S01]  /*3700*/  FFMA.FTZ R190, R190, UR5, -R183.reuse ;  /* 0x00000005bebe7c23 */ /* 0x100fe200080108b7 */
[--C-:B------:R-:W-:Y:S01]  /*3710*/  FFMA.FTZ R191, R191, UR5, -R183.reuse ;  /* 0x00000005bfbf7c23 */ /* 0x100fe200080108b7 */
[----:B------:R-:W-:Y:S01]  /*3720*/  FFMA.FTZ R192, R192, UR5, -R183 ;  /* 0x00000005c0c07c23 */ /* 0x000fe200080108b7 */
[----:B------:R-:W-:-:S02]  /*3730*/  @!P1 VIADD R24, R0, 0x32440 ;  /* 0x0003244000189836 */ /* 0x000fc40000000000 */
[--C-:B------:R-:W-:Y:S01]  /*3740*/  FFMA.FTZ R193, R193, UR5, -R182.reuse ;  /* 0x00000005c1c17c23 */ /* 0x100fe200080108b6 */
[--C-:B------:R-:W-:Y:S01]  /*3750*/  FFMA.FTZ R208, R208, UR5, -R182.reuse ;  /* 0x00000005d0d07c23 */ /* 0x100fe200080108b6 */
[----:B------:R-:W-:Y:S01]  /*3760*/  MUFU.EX2 R160, R160 ;  /* 0x000000a000a07308 */ /* 0x000fe20000000800 */
[----:B------:R-:W-:Y:S01]  /*3770*/  FFMA.FTZ R210, R210, UR5, -R182 ;  /* 0x00000005d2d27c23 */ /* 0x000fe200080108b6 */
[----:B------:R-:W-:Y:S01]  /*3780*/  @!P1 PRMT R24, RZ, 0x654, R24 ;  /* 0x00000654ff189816 */ /* 0x000fe20000000018 */
[----:B------:R1:W-:Y:S06]  /*3790*/  BAR.ARV R154, 0x100 ;  /* 0x0004009a0000751d */ /* 0x0003ec0000002000 */
[----:B------:R2:W-:Y:S01]  /*37a0*/  @!P1 SYNCS.ARRIVE.TRANS64.RED.A1T0 RZ, [R24+URZ], RZ ;  /* 0x000000ff18ff99a7 */ /* 0x0005e2000810043f */
[----:B------:R-:W3:Y:S01]  /*37b0*/  MUFU.EX2 R161, R161 ;  /* 0x000000a100a17308 */ /* 0x000ee20000000800 */
[----:B------:R4:W-:Y:S01]  /*37c0*/  BAR.SYNC.DEFER_BLOCKING R215, 0x100 ;  /* 0x000400d70000751d */ /* 0x0009e20000010000 */
[----:B0-----:R-:W-:Y:S01]  /*37d0*/  F2FP.F16.F32.PACK_AB R156, R155, R3 ;  /* 0x000000039b9c723e */ /* 0x001fe200000000ff */
        /* <DEDUP_REMOVED lines=14> */
[----:B---3--:R-:W-:Y:S01]  /*38c0*/  F2FP.F16.F32.PACK_AB R158, R161, R160 ;  /* 0x000000a0a19e723e */ /* 0x008fe200000000ff */
[--C-:B----4-:R-:W-:Y:S01]  /*38d0*/  FFMA.FTZ R215, R174, UR5, -R182.reuse ;  /* 0x00000005aed77c23 */ /* 0x110fe200080108b6 */
        /* <DEDUP_REMOVED lines=12> */
[--C-:B------:R-:W-:Y:S01]  /*39a0*/  FFMA.FTZ R178, R178, UR5, -R183.reuse ;  /* 0x00000005b2b27c23 */ /* 0x100fe200080108b7 */
[----:B------:R-:W3:Y:S01]  /*39b0*/  MUFU.EX2 R165, R165 ;  /* 0x000000a500a57308 */ /* 0x000ee20000000800 */
[----:B0-----:R-:W-:Y:S01]  /*39c0*/  F2FP.F16.F32.PACK_AB R157, R163, R162 ;  /* 0x000000a2a39d723e */ /* 0x001fe200000000ff */
[--C-:B------:R-:W-:Y:S01]  /*39d0*/  FFMA.FTZ R179, R179, UR5, -R183.reuse ;  /* 0x00000005b3b37c23 */ /* 0x100fe200080108b7 */
[--C-:B------:R-:W-:Y:S01]  /*39e0*/  FFMA.FTZ R180, R180, UR5, -R183.reuse ;  /* 0x00000005b4b47c23 */ /* 0x100fe200080108b7 */
[----:B------:R-:W-:Y:S01]  /*39f0*/  FFMA.FTZ R181, R181, UR5, -R183 ;  /* 0x00000005b5b57c23 */ /* 0x000fe200080108b7 */
[----:B------:R-:W-:Y:S01]  /*3a00*/  FADD.FTZ R3, R3, R155 ;  /* 0x0000009b03037221 */ /* 0x000fe20000010000 */
[----:B------:R-:W-:Y:S01]  /*3a10*/  FADD.FTZ R163, R162, R163 ;  /* 0x000000a3a2a37221 */ /* 0x000fe20000010000 */
[----:B------:R-:W-:Y:S01]  /*3a20*/  @!P1 VIADD R0, R0, 0x32460 ;  /* 0x0003246000009836 */ /* 0x000fe20000000000 */
[----:B------:R-:W-:Y:S01]  /*3a30*/  MUFU.EX2 R184, R184 ;  /* 0x000000b800b87308 */ /* 0x000fe20000000800 */
[----:B------:R-:W-:-:S03]  /*3a40*/  FADD.FTZ R160, R160, R3 ;  /* 0x00000003a0a07221 */ /* 0x000fc60000010000 */
[----:B------:R-:W-:Y:S01]  /*3a50*/  @!P1 PRMT R0, RZ, 0x654, R0 ;  /* 0x00000654ff009816 */ /* 0x000fe20000000000 */
[----:B------:R-:W-:-:S03]  /*3a60*/  FADD.FTZ R161, R161, R160 ;  /* 0x000000a0a1a17221 */ /* 0x000fc60000010000 */
[----:B------:R-:W-:Y:S01]  /*3a70*/  MUFU.EX2 R185, R185 ;  /* 0x000000b900b97308 */ /* 0x000fe20000000800 */
[----:B---3--:R-:W-:Y:S01]  /*3a80*/  F2FP.F16.F32.PACK_AB R159, R165, R164 ;  /* 0x000000a4a59f723e */ /* 0x008fe200000000ff */
[----:B------:R-:W-:-:S03]  /*3a90*/  FADD.FTZ R164, R164, R163 ;  /* 0x000000a3a4a47221 */ /* 0x000fc60000010000 */
[----:B--2---:R-:W-:Y:S01]  /*3aa0*/  WARPGROUP.ARRIVE ;  /* 0x00000000000079c5 */ /* 0x004fe20000000000 */
[----:B------:R-:W-:Y:S02]  /*3ab0*/  FADD.FTZ R165, R165, R164 ;  /* 0x000000a4a5a57221 */ /* 0x000fe40000010000 */
[----:B------:R-:W-:Y:S03]  /*3ac0*/  MUFU.EX2 R186, R186 ;  /* 0x000000ba00ba7308 */ /* 0x000fe60000000800 */
[----:B------:R-:W-:Y:S01]  /*3ad0*/  HGMMA.64x256x16.F32 R24, R156, gdesc[UR8].tnspB, RZ, !UPT, gsb0 ;  /* 0x43e000089c187df0 */ /* 0x000fe2000c0008ff */
[----:B------:R-:W-:Y:S01]  /*3ae0*/  UIADD3 UR10, UR4, 0x80, URZ ;  /* 0x00000080040a7890 */ /* 0x000fe2000fffe03f */
[----:B------:R-:W-:-:S03]  /*3af0*/  UMOV UR11, 0x40000040 ;  /* 0x40000040000b7882 */ /* 0x000fc60000000000 */
[----:B------:R-:W-:Y:S08]  /*3b00*/  MUFU.EX2 R187, R187 ;  /* 0x000000bb00bb7308 */ /* 0x000ff00000000800 */
[----:B------:R-:W0:Y:S08]  /*3b10*/  MUFU.EX2 R188, R188 ;  /* 0x000000bc00bc7308 */ /* 0x000e300000000800 */
[----:B------:R-:W2:Y:S08]  /*3b20*/  MUFU.EX2 R190, R190 ;  /* 0x000000be00be7308 */ /* 0x000eb00000000800 */
[----:B------:R-:W-:Y:S01]  /*3b30*/  MUFU.EX2 R191, R191 ;  /* 0x000000bf00bf7308 */ /* 0x000fe20000000800 */
[----:B0-----:R-:W-:-:S07]  /*3b40*/  FADD.FTZ R165, R188, R165 ;  /* 0x000000a5bca57221 */ /* 0x001fce0000010000 */
[----:B------:R-:W0:Y:S08]  /*3b50*/  MUFU.EX2 R192, R192 ;  /* 0x000000c000c07308 */ /* 0x000e300000000800 */
[----:B------:R-:W-:Y:S08]  /*3b60*/  MUFU.EX2 R196, R196 ;  /* 0x000000c400c47308 */ /* 0x000ff00000000800 */
[----:B------:R-:W3:Y:S08]  /*3b70*/  MUFU.EX2 R193, R193 ;  /* 0x000000c100c17308 */ /* 0x000ef00000000800 */
[----:B------:R-:W-:Y:S08]  /*3b80*/  MUFU.EX2 R208, R208 ;  /* 0x000000d000d07308 */ /* 0x000ff00000000800 */
[----:B------:R-:W-:Y:S08]  /*3b90*/  MUFU.EX2 R210, R210 ;  /* 0x000000d200d27308 */ /* 0x000ff00000000800 */
[----:B------:R-:W-:Y:S08]  /*3ba0*/  MUFU.EX2 R195, R195 ;  /* 0x000000c300c37308 */ /* 0x000ff00000000800 */
[----:B------:R-:W4:Y:S08]  /*3bb0*/  MUFU.EX2 R194, R194 ;  /* 0x000000c200c27308 */ /* 0x000f300000000800 */
[----:B------:R-:W-:Y:S08]  /*3bc0*/  MUFU.EX2 R209, R209 ;  /* 0x000000d100d17308 */ /* 0x000ff00000000800 */
[----:B------:R-:W5:Y:S08]  /*3bd0*/  MUFU.EX2 R211, R211 ;  /* 0x000000d300d37308 */ /* 0x000f700000000800 */
[----:B------:R-:W1:Y:S08]  /*3be0*/  MUFU.EX2 R168, R168 ;  /* 0x000000a800a87308 */ /* 0x000e700000000800 */
[----:B------:R-:W-:Y:S08]  /*3bf0*/  MUFU.EX2 R170, R170 ;  /* 0x000000aa00aa7308 */ /* 0x000ff00000000800 */
[----:B------:R-:W-:Y:S08]  /*3c00*/  MUFU.EX2 R197, R197 ;  /* 0x000000c500c57308 */ /* 0x000ff00000000800 */
[----:B------:R-:W-:Y:S08]  /*3c10*/  MUFU.EX2 R199, R199 ;  /* 0x000000c700c77308 */ /* 0x000ff00000000800 */
[----:B------:R-:W1:Y:S08]  /*3c20*/  MUFU.EX2 R167, R167 ;  /* 0x000000a700a77308 */ /* 0x000e700000000800 */
        /* <DEDUP_REMOVED lines=17> */
[----:B------:R-:W-:Y:S01]  /*3d40*/  F2FP.F16.F32.PACK_AB R156, R185, R184 ;  /* 0x000000b8b99c723e */ /* 0x000fe200000000ff */
[----:B------:R-:W-:Y:S01]  /*3d50*/  FADD.FTZ R184, R184, R161 ;  /* 0x000000a1b8b87221 */ /* 0x000fe20000010000 */
[C---:B--2---:R-:W-:Y:S01]  /*3d60*/  F2FP.F16.F32.PACK_AB R157, R190.reuse, R188 ;  /* 0x000000bcbe9d723e */ /* 0x044fe200000000ff */
[----:B------:R-:W-:Y:S01]  /*3d70*/  FADD.FTZ R190, R190, R165 ;  /* 0x000000a5bebe7221 */ /* 0x000fe20000010000 */
[----:B------:R-:W-:Y:S01]  /*3d80*/  F2FP.F16.F32.PACK_AB R158, R187, R186 ;  /* 0x000000babb9e723e */ /* 0x000fe200000000ff */
[----:B------:R-:W2:Y:S01]  /*3d90*/  MUFU.EX2 R179, R179 ;  /* 0x000000b300b37308 */ /* 0x000ea20000000800 */
[----:B0-----:R-:W-:Y:S01]  /*3da0*/  F2FP.F16.F32.PACK_AB R159, R192, R191 ;  /* 0x000000bfc09f723e */ /* 0x001fe200000000ff */
        /* <DEDUP_REMOVED lines=9> */
[----:B------:R-:W-:-:S03]  /*3e40*/  UMOV UR11, 0x40000040 ;  /* 0x40000040000b7882 */ /* 0x000fc60000000000 */
[----:B------:R-:W0:Y:S01]  /*3e50*/  MUFU.EX2 R181, R181 ;  /* 0x000000b500b57308 */ /* 0x000e220000000800 */
[----:B------:R-:W-:Y:S02]  /*3e60*/  WARPGROUP.DEPBAR.LE gsb0, 0x0 ;  /* 0x00008000000079c5 */ /* 0x000fe40000010000 */
[----:B---3--:R-:W-:Y:S01]  /*3e70*/  F2FP.F16.F32.PACK_AB R156, R193, R196 ;  /* 0x000000c4c19c723e */ /* 0x008fe200000000ff */
[----:B------:R-:W-:Y:S01]  /*3e80*/  FADD.FTZ R196, R196, R187 ;  /* 0x000000bbc4c47221 */ /* 0x000fe20000010000 */
[----:B----4-:R-:W-:Y:S01]  /*3e90*/  F2FP.F16.F32.PACK_AB R157, R194, R195 ;  /* 0x000000c3c29d723e */ /* 0x010fe200000000ff */
[----:B------:R-:W-:Y:S01]  /*3ea0*/  FADD.FTZ R195, R195, R192 ;  /* 0x000000c0c3c37221 */ /* 0x000fe20000010000 */
[----:B------:R-:W-:Y:S01]  /*3eb0*/  F2FP.F16.F32.PACK_AB R158, R210, R208 ;  /* 0x000000d0d29e723e */ /* 0x000fe200000000ff */
[----:B------:R-:W-:Y:S01]  /*3ec0*/  FADD.FTZ R193, R193, R196 ;  /* 0x000000c4c1c17221 */ /* 0x000fe20000010000 */
[----:B-----5:R-:W-:Y:S01]  /*3ed0*/  F2FP.F16.F32.PACK_AB R159, R211, R209 ;  /* 0x000000d1d39f723e */ /* 0x020fe200000000ff */
        /* <DEDUP_REMOVED lines=8> */
[----:B-1----:R-:W-:Y:S01]  /*3f60*/  FADD.FTZ R193, R168, R193 ;  /* 0x000000c1a8c17221 */ /* 0x002fe20000010000 */
[----:B------:R-:W-:Y:S01]  /*3f70*/  UMOV UR11, 0x40000040 ;  /* 0x40000040000b7882 */ /* 0x000fe20000000000 */
[----:B------:R-:W-:Y:S01]  /*3f80*/  FADD.FTZ R194, R167, R194 ;  /* 0x000000c2a7c27221 */ /* 0x000fe20000010000 */
[----:B------:R-:W-:Y:S02]  /*3f90*/  WARPGROUP.DEPBAR.LE gsb0, 0x0 ;  /* 0x00008000000079c5 */ /* 0x000fe40000010000 */
[C---:B------:R-:W-:Y:S01]  /*3fa0*/  F2FP.F16.F32.PACK_AB R156, R170.reuse, R168 ;  /* 0x000000a8aa9c723e */ /* 0x040fe200000000ff */
        /* <DEDUP_REMOVED lines=9> */
[----:B------:R-:W-:-:S10]  /*4040*/  FADD.FTZ R206, R206, R169 ;  /* 0x000000a9cece7221 */ /* 0x000fd40000010000 */
        /* <DEDUP_REMOVED lines=23> */
[----:B--2---:R-:W-:Y:S01]  /*41c0*/  F2FP.F16.F32.PACK_AB R157, R179, R178 ;  /* 0x000000b2b39d723e */ /* 0x004fe200000000ff */
[----:B------:R-:W-:Y:S01]  /*41d0*/  FADD.FTZ R178, R178, R173 ;  /* 0x000000adb2b27221 */ /* 0x000fe20000010000 */
[----:B------:R-:W-:Y:S01]  /*41e0*/  F2FP.F16.F32.PACK_AB R158, R177, R176 ;  /* 0x000000b0b19e723e */ /* 0x000fe200000000ff */
[----:B------:R-:W-:Y:S01]  /*41f0*/  FADD.FTZ R175, R175, R166 ;  /* 0x000000a6afaf7221 */ /* 0x000fe20000010000 */
[----:B0-----:R-:W-:Y:S01]  /*4200*/  F2FP.F16.F32.PACK_AB R159, R181, R180 ;  /* 0x000000b4b59f723e */ /* 0x001fe200000000ff */
[----:B------:R-:W-:-:S03]  /*4210*/  FADD.FTZ R179, R179, R178 ;  /* 0x000000b2b3b37221 */ /* 0x000fc60000010000 */
[----:B------:R-:W-:Y:S01]  /*4220*/  WARPGROUP.ARRIVE ;  /* 0x00000000000079c5 */ /* 0x000fe20000000000 */
[----:B------:R-:W-:-:S04]  /*4230*/  FADD.FTZ R180, R180, R179 ;  /* 0x000000b3b4b47221 */ /* 0x000fc80000010000 */
[----:B------:R-:W-:-:S08]  /*4240*/  FADD.FTZ R3, R181, R180 ;  /* 0x000000b4b5037221 */ /* 0x000fd00000010000 */
[----:B------:R-:W-:Y:S03]  /*4250*/  HGMMA.64x256x16.F32 R24, R156, gdesc[UR8].tnspB, R24, gsb0 ;  /* 0x43e000089c187df0 */ /* 0x000fe60008000818 */
[----:B------:R-:W-:Y:S02]  /*4260*/  WARPGROUP.DEPBAR.LE gsb0, 0x0 ;  /* 0x00008000000079c5 */ /* 0x000fe40000010000 */
[----:B------:R0:W-:Y:S02]  /*4270*/  @!P1 SYNCS.ARRIVE.TRANS64.RED.A1T0 RZ, [R0+URZ], RZ ;  /* 0x000000ff00ff99a7 */ /* 0x0001e4000810043f */
[----:B0-----:R-:W-:-:S04]  /*4280*/  FADD.FTZ R0, R176, R175 ;  /* 0x000000afb0007221 */ /* 0x001fc80000010000 */
[----:B------:R-:W-:Y:S01]  /*4290*/  FADD.FTZ R0, R177, R0 ;  /* 0x00000000b1007221 */ /* 0x000fe20000010000 */
[----:B------:R-:W-:Y:S06]  /*42a0*/  @!P2 BRA `(.L_x_10292) ;  /* 0x000000280044a947 */ /* 0x000fec0003800000 */
[----:B------:R-:W-:Y:S02]  /*42b0*/  VIADD R205, R205, 0xfffffffe ;  /* 0xfffffffecdcd7836 */ /* 0x000fe40000000000 */
[----:B------:R-:W-:Y:S02]  /*42c0*/  IMAD.MOV.U32 R207, RZ, RZ, R153 ;  /* 0x000000ffffcf7224 */ /* 0x000fe400078e0099 */
[----:B------:R-:W-:-:S07]  /*42d0*/  IMAD.MOV.U32 R206, RZ, RZ, R189 ;  /* 0x000000ffffce7224 */ /* 0x000fce00078e00bd */
.L_x_10301:
[----:B------:R-:W-:Y:S01]  /*42e0*/  UIADD3 UR36, UR36, 0x1, URZ ;  /* 0x0000000124247890 */ /* 0x000fe2000fffe03f */
[C---:B------:R-:W-:Y:S01]  /*42f0*/  ISETP.GT.AND P2, PT, R205.reuse, RZ, PT ;  /* 0x000000ffcd00720c */ /* 0x040fe20003f44270 */
[----:B------:R-:W-:Y:S02]  /*4300*/  VIADD R205, R205, 0xffffffff ;  /* 0xffffffffcdcd7836 */ /* 0x000fe40000000000 */
[----:B------:R-:W-:-:S04]  /*4310*/  UISETP.NE.AND UP0, UPT, UR36, 0x2, UPT ;  /* 0x000000022400788c */ /* 0x000fc8000bf05270 */
[----:B------:R-:W-:Y:S02]  /*4320*/  USEL UR4, URZ, 0x1, UP0 ;  /* 0x000000013f047887 */ /* 0x000fe40008000000 */
[----:B------:R-:W-:Y:S02]  /*4330*/  USEL UR36, UR36, URZ, UP0 ;  /* 0x0000003f24247287 */ /* 0x000fe40008000000 */
[----:B------:R-:W-:Y:S01]  /*4340*/  ULOP3.LUT UR37, UR37, UR4, URZ, 0x3c, !UPT ;  /* 0x0000000425257292 */ /* 0x000fe2000f8e3c3f */
[----:B------:R-:W-:Y:S11]  /*4350*/  @!P0 BRA `(.L_x_10293) ;  /* 0x0000000000048947 */ /* 0x000ff60003800000 */
[----:B------:R-:W-:Y:S01]  /*4360*/  BPT.TRAP 0x1 ;  /* 0x000000040000795c */ /* 0x000fe20000300000 */
.L_x_10293:
        /* <DEDUP_REMOVED lines=9> */
.L_x_10294:
[----:B-1----:R-:W-:Y:S05]  /*4400*/  @P3 BRA `(.L_x_10295) ;  /* 0x0000000000083947 */ /* 0x002fea0003800000 */
[----:B------:R-:W1:Y:S02]  /*4410*/  SYNCS.PHASECHK.TRANS64.TRYWAIT P3, [UR4+0x32430], R208 ;  /* 0x032430d0ff0075a7 */ /* 0x000e640008060144 */
[----:B-1----:R-:W-:Y:S05]  /*4420*/  @!P3 BRA `(.L_x_10296) ;  /* 0x000000cc0098b947 */ /* 0x002fea0003800000 */
.L_x_10295:
[----:B------:R-:W-:Y:S01]  /*4430*/  R2UR UR56, R20 ;  /* 0x00000000143872ca */ /* 0x000fe200000e0000 */
[----:B------:R-:W-:Y:S01]  /*4440*/  UIMAD UR5, UR36, 0x300, UR60 ;  /* 0x00000300240578a4 */ /* 0x000fe2000f8e023c */
[----:B------:R-:W-:Y:S01]  /*4450*/  R2UR UR57, R21 ;  /* 0x00000000153972ca */ /* 0x000fe200000e0000 */
[----:B-1----:R-:W-:Y:S01]  /*4460*/  WARPGROUP.ARRIVE ;  /* 0x00000000000079c5 */ /* 0x002fe20000000000 */
[----:B------:R-:W-:-:S04]  /*4470*/  UMOV UR59, 0x40000040 ;  /* 0x40000040003b7882 */ /* 0x000fc80000000000 */
[----:B------:R-:W-:-:S07]  /*4480*/  UMOV UR58, UR5 ;  /* 0x00000005003a7c82 */ /* 0x000fce0008000000 */
[----:B------:R-:W-:Y:S01]  /*4490*/  HGMMA.64x96x16.F32 R152, gdesc[UR56], RZ, !UPT, gsb0 ;  /* 0x01600000389879f0 */ /* 0x000fe2000c0008ff */
[----:B------:R-:W-:Y:S01]  /*44a0*/  R2UR UR56, R18 ;  /* 0x00000000123872ca */ /* 0x000fe200000e0000 */
[----:B------:R-:W-:Y:S01]  /*44b0*/  UIADD3 UR58, UR5, 0x2, URZ ;  /* 0x00000002053a7890 */ /* 0x000fe2000fffe03f */
[----:B------:R-:W-:Y:S01]  /*44c0*/  R2UR UR57, R19 ;  /* 0x00000000133972ca */ /* 0x000fe200000e0000 */
[----:B------:R-:W-:Y:S01]  /*44d0*/  UMOV UR59, 0x40000040 ;  /* 0x40000040003b7882 */ /* 0x000fe20000000000 */
[----:B------:R-:W-:Y:S02]  /*44e0*/  WARPGROUP.DEPBAR.LE gsb0, 0x0 ;  /* 0x00008000000079c5 */ /* 0x000fe40000010000 */
[----:B------:R-:W-:-:S09]  /*44f0*/  WARPGROUP.ARRIVE ;  /* 0x00000000000079c5 */ /* 0x000fd20000000000 */
[----:B------:R-:W-:Y:S01]  /*4500*/  HGMMA.64x96x16.F32 R152, gdesc[UR56], R152, gsb0 ;  /* 0x01600000389879f0 */ /* 0x000fe20008000898 */
        /* <DEDUP_REMOVED lines=13> */
[----:B------:R-:W-:Y:S03]  /*45e0*/  HGMMA.64x96x16.F32 R152, gdesc[UR56], R152, gsb0 ;  /* 0x01600000389879f0 */ /* 0x000fe60008000898 */
[----:B------:R-:W-:Y:S02]  /*45f0*/  WARPGROUP.DEPBAR.LE gsb0, 0x0 ;  /* 0x00008000000079c5 */ /* 0x000fe40000010000 */
[----:B------:R-:W-:Y:S05]  /*4600*/  @!P0 BRA `(.L_x_10297) ;  /* 0x0000000000048947 */ /* 0x000fea0003800000 */
[----:B------:R-:W-:Y:S01]  /*4610*/  BPT.TRAP 0x1 ;  /* 0x000000040000795c */ /* 0x000fe20000300000 */
.L_x_10297:
[----:B------:R1:W2:Y:S01]  /*4620*/  SYNCS.PHASECHK.TRANS64.TRYWAIT P3, [UR4+0x32450], R208 ;  /* 0x032450d0ff0075a7 */ /* 0x0002a20008060144 */
[----:B------:R-:W-:Y:S05]  /*4630*/  @!P0 BRA `(.L_x_10298) ;  /* 0x0000000000048947 */ /* 0x000fea0003800000 */
[----:B------:R-:W-:Y:S01]  /*4640*/  BPT.TRAP 0x1 ;  /* 0x000000040000795c */ /* 0x000fe20000300000 */
.L_x_10298:
[----:B--2---:R-:W-:Y:S05]  /*4650*/  @P3 BRA `(.L_x_10299) ;  /* 0x0000000000083947 */ /* 0x004fea0003800000 */
[----:B------:R-:W2:Y:S02]  /*4660*/  SYNCS.PHASECHK.TRANS64.TRYWAIT P3, [UR4+0x32450], R208 ;  /* 0x032450d0ff0075a7 */ /* 0x000ea40008060144 */
[----:B--2---:R-:W-:Y:S05]  /*4670*/  @!P3 BRA `(.L_x_10300) ;  /* 0x000000cc001cb947 */ /* 0x004fea0003800000 */
.L_x_10299:
[----:B------:R-:W-:Y:S01]  /*4680*/  R2UR UR56, R4 ;  /* 0x00000000043872ca */ /* 0x000fe200000e0000 */
[----:B------:R-:W-:Y:S01]  /*4690*/  UIMAD UR5, UR36, 0xc00, UR7 ;  /* 0x00000c00240578a4 */ /* 0x000fe2000f8e0207 */
[----:B------:R-:W-:Y:S01]  /*46a0*/  R2UR UR57, R5 ;  /* 0x00000000053972ca */ /* 0x000fe200000e0000 */
[----:B------:R-:W-:Y:S01]  /*46b0*/  WARPGROUP.ARRIVE ;  /* 0x00000000000079c5 */ /* 0x000fe20000000000 */
[----:B------:R-:W-:Y:S01]  /*46c0*/  UMOV UR59, 0x40000040 ;  /* 0x40000040003b7882 */ /* 0x000fe20000000000 */
[----:B------:R-:W-:-:S04]  /*46d0*/  UIADD3 UR10, UR5, 0x300, URZ ;  /* 0x00000300050a7890 */ /* 0x000fc8000fffe03f */
[----:B------:R-:W3:Y:S01]  /*46e0*/  S2R R217, SR_TID.X ;  /* 0x0000000000d97919 */ /* 0x000ee20000002100 */
[----:B------:R-:W-:Y:S01]  /*46f0*/  UMOV UR11, 0x40000040 ;  /* 0x40000040000b7882 */ /* 0x000fe20000000000 */
[----:B------:R-:W-:Y:S01]  /*4700*/  UMOV UR58, UR5 ;  /* 0x00000005003a7c82 */ /* 0x000fe20008000000 */
[----:B------:R-:W-:Y:S01]  /*4710*/  UIADD3 UR14, UR5, 0x302, URZ ;  /* 0x00000302050e7890 */ /* 0x000fe2000fffe03f */
[----:B------:R-:W-:Y:S01]  /*4720*/  UMOV UR15, 0x40000040 ;  /* 0x40000040000f7882 */ /* 0x000fe20000000000 */
[----:B------:R-:W-:Y:S01]  /*4730*/  UIADD3 UR18, UR5, 0x304, URZ ;  /* 0x0000030405127890 */ /* 0x000fe2000fffe03f */
[----:B------:R-:W-:Y:S01]  /*4740*/  UMOV UR19, 0x40000040 ;  /* 0x4000004000137882 */ /* 0x000fe20000000000 */
[----:B------:R-:W-:Y:S01]  /*4750*/  HGMMA.64x96x16.F32 R152, gdesc[UR56], R152, gsb0 ;  /* 0x01600000389879f0 */ /* 0x000fe20008000898 */
[----:B------:R-:W-:Y:S01]  /*4760*/  R2UR UR56, R6 ;  /* 0x00000000063872ca */ /* 0x000fe200000e0000 */
[----:B------:R-:W-:Y:S01]  /*4770*/  UIADD3 UR58, UR5, 0x2, URZ ;  /* 0x00000002053a7890 */ /* 0x000fe2000fffe03f */
[----:B------:R-:W-:Y:S01]  /*4780*/  R2UR UR57, R7 ;  /* 0x00000000073972ca */ /* 0x000fe200000e0000 */
[----:B------:R-:W-:Y:S01]  /*4790*/  UMOV UR59, 0x40000040 ;  /* 0x40000040003b7882 */ /* 0x000fe20000000000 */
[----:B------:R-:W-:Y:S01]  /*47a0*/  UIADD3 UR22, UR5, 0x306, URZ ;  /* 0x0000030605167890 */ /* 0x000fe2000fffe03f */
        /* <DEDUP_REMOVED lines=12> */
[----:B---3--:R-:W-:Y:S01]  /*4870*/  SHF.R.U32.HI R217, RZ, 0x7, R217 ;  /* 0x00000007ffd97819 */ /* 0x008fe200000116d9 */
[----:B------:R-:W-:Y:S01]  /*4880*/  UMOV UR51, 0x40000040 ;  /* 0x4000004000337882 */ /* 0x000fe20000000000 */
[----:B------:R-:W-:Y:S01]  /*4890*/  UIADD3 UR54, UR5, 0x904, URZ ;  /* 0x0000090405367890 */ /* 0x000fe2000fffe03f */
[----:B------:R-:W-:Y:S01]  /*48a0*/  UMOV UR55, 0x40000040 ;  /* 0x4000004000377882 */ /* 0x000fe20000000000 */
[----:B------:R-:W-:-:S02]  /*48b0*/  WARPGROUP.DEPBAR.LE gsb0, 0x0 ;  /* 0x00008000000079c5 */ /* 0x000fc40000010000 */
[----:B------:R-:W-:-:S06]  /*48c0*/  WARPGROUP.ARRIVE ;  /* 0x00000000000079c5 */ /* 0x000fcc0000000000 */
        /* <DEDUP_REMOVED lines=19> */
[----:B------:R-:W-:Y:S01]  /*4a00*/  ULDC UR5, c[0x0][0xad0] ;  /* 0x0002b40000057ab9 */ /* 0x000fe20000000800 */
        /* <DEDUP_REMOVED lines=47> */
[----:B012---:R-:W-:Y:S01]  /*4d00*/  FMUL.FTZ R208, R165, UR5 ;  /* 0x00000005a5d07c20 */ /* 0x007fe20008410000 */
        /* <DEDUP_REMOVED lines=40> */
[----:B------:R-:W-:-:S04]  /*4f90*/  FMUL.FTZ R199, R199, UR5 ;  /* 0x00000005c7c77c20 */ /* 0x000fc80008410000 */
        /* <DEDUP_REMOVED lines=25> */
[----:B--2---:R-:W-:-:S07]  /*5130*/  FMNMX.FTZ R212, R169, R212, !PT ;  /* 0x000000d4a9d47209 */ /* 0x004fce0007810000 */
[----:B------:R-:W2:Y:S01]  /*5140*/  MUFU.TANH R209, R209 ;  /* 0x000000d100d17308 */ /* 0x000ea20000002400 */
[----:B0-----:R-:W-:Y:S01]  /*5150*/  FMNMX.FTZ R192, R163, R188, !PT ;  /* 0x000000bca3c07209 */ /* 0x001fe20007810000 */
[----:B------:R-:W-:-:S06]  /*5160*/  FMUL.FTZ R188, R193, UR5 ;  /* 0x00000005c1bc7c20 */ /* 0x000fcc0008410000 */
        /* <DEDUP_REMOVED lines=45> */
[----:B------:R-:W-:Y:S01]  /*5440*/  FMUL.FTZ R197, R198, UR5 ;  /* 0x00000005c6c57c20 */ /* 0x000fe20008410000 */
[----:B------:R-:W-:-:S05]  /*5450*/  ULDC UR5, c[0x0][0xa80] ;  /* 0x0002a00000057ab9 */ /* 0x000fca0000000800 */
        /* <DEDUP_REMOVED lines=9> */
[----:B--2---:R-:W-:Y:S02]  /*54f0*/  FMNMX.FTZ R194, R190, R189, !PT ;  /* 0x000000bdbec27209 */ /* 0x004fe40007810000 */
[----:B------:R-:W2:Y:S05]  /*5500*/  SHFL.BFLY PT, R189, R196, 0x2, 0x1f ;  /* 0x0c401f00c4bd7f89 */ /* 0x000eaa00000e0000 */
[----:B------:R-:W3:Y:S01]  /*5510*/  MUFU.TANH R195, R195 ;  /* 0x000000c300c37308 */ /* 0x000ee20000002400 */
[----:B0-----:R-:W-:-:S07]  /*5520*/  FMNMX.FTZ R194, R211, R194, !PT ;  /* 0x000000c2d3c27209 */ /* 0x001fce0007810000 */
[----:B------:R-:W0:Y:S01]  /*5530*/  MUFU.TANH R197, R197 ;  /* 0x000000c500c57308 */ /* 0x000e220000002400 */
[----:B-1----:R-:W-:-:S07]  /*5540*/  FMNMX.FTZ R194, R191, R194, !PT ;  /* 0x000000c2bfc27209 */ /* 0x002fce0007810000 */
[----:B------:R-:W1:Y:S01]  /*5550*/  MUFU.TANH R199, R199 ;  /* 0x000000c700c77308 */ /* 0x000e620000002400 */
[----:B---3--:R-:W-:Y:S02]  /*5560*/  FMNMX.FTZ R194, R195, R194, !PT ;  /* 0x000000c2c3c27209 */ /* 0x008fe40007810000 */
[----:B--2---:R-:W-:Y:S02]  /*5570*/  FMNMX.FTZ R213, R196, R189, !PT ;  /* 0x000000bdc4d57209 */ /* 0x004fe40007810000 */
[----:B0-----:R-:W-:-:S04]  /*5580*/  FMNMX.FTZ R194, R197, R194, !PT ;  /* 0x000000c2c5c27209 */ /* 0x001fc80007810000 */
[----:B-1----:R-:W-:Y:S02]  /*5590*/  FMNMX.FTZ R212, R199, R194, !PT ;  /* 0x000000c2c7d47209 */ /* 0x002fe40007810000 */
[----:B------:R-:W-:Y:S04]  /*55a0*/  SHFL.BFLY PT, R194, R213, 0x1, 0x1f ;  /* 0x0c201f00d5c27f89 */ /* 0x000fe800000e0000 */
[----:B------:R-:W0:Y:S02]  /*55b0*/  SHFL.BFLY PT, R189, R212, 0x2, 0x1f ;  /* 0x0c401f00d4bd7f89 */ /* 0x000e2400000e0000 */
[----:B0-----:R-:W-:Y:S02]  /*55c0*/  FMNMX.FTZ R198, R212, R189, !PT ;  /* 0x000000bdd4c67209 */ /* 0x001fe40007810000 */
[----:B------:R-:W-:-:S03]  /*55d0*/  FMNMX.FTZ R189, R213, R194, !PT ;  /* 0x000000c2d5bd7209 */ /* 0x000fc60007810000 */
[----:B------:R-:W0:Y:S02]  /*55e0*/  SHFL.BFLY PT, R215, R198, 0x1, 0x1f ;  /* 0x0c201f00c6d77f89 */ /* 0x000e2400000e0000 */
[C---:B------:R-:W-:Y:S01]  /*55f0*/  FADD.FTZ R194, -R189.reuse, R206 ;  /* 0x000000cebdc27221 */ /* 0x040fe20000010100 */
[----:B------:R-:W-:-:S03]  /*5600*/  FMUL.FTZ R206, R189, UR5 ;  /* 0x00000005bdce7c20 */ /* 0x000fc60008410000 */
[----:B------:R-:W-:Y:S01]  /*5610*/  FMUL.FTZ R194, R194, UR5 ;  /* 0x00000005c2c27c20 */ /* 0x000fe20008410000 */
[--C-:B------:R-:W-:Y:S01]  /*5620*/  FFMA.FTZ R196, R153, UR5, -R206.reuse ;  /* 0x0000000599c47c23 */ /* 0x100fe200080108ce */
[--C-:B------:R-:W-:Y:S01]  /*5630*/  FFMA.FTZ R214, R156, UR5, -R206.reuse ;  /* 0x000000059cd67c23 */ /* 0x100fe200080108ce */
[--C-:B------:R-:W-:Y:S01]  /*5640*/  FFMA.FTZ R212, R157, UR5, -R206.reuse ;  /* 0x000000059dd47c23 */ /* 0x100fe200080108ce */
[--C-:B------:R-:W-:Y:S01]  /*5650*/  FFMA.FTZ R152, R152, UR5, -R206.reuse ;  /* 0x0000000598987c23 */ /* 0x100fe200080108ce */
[--C-:B------:R-:W-:Y:S01]  /*5660*/  FFMA.FTZ R160, R160, UR5, -R206.reuse ;  /* 0x00000005a0a07c23 */ /* 0x100fe200080108ce */
[----:B------:R-:W1:Y:S01]  /*5670*/  MUFU.EX2 R194, R194 ;  /* 0x000000c200c27308 */ /* 0x000e620000000800 */
[--C-:B------:R-:W-:Y:S01]  /*5680*/  FFMA.FTZ R161, R161, UR5, -R206.reuse ;  /* 0x00000005a1a17c23 */ /* 0x100fe200080108ce */
        /* <DEDUP_REMOVED lines=10> */
[----:B0-----:R-:W-:Y:S01]  /*5730*/  FMNMX.FTZ R153, R198, R215, !PT ;  /* 0x000000d7c6997209 */ /* 0x001fe20007810000 */
[--C-:B------:R-:W-:Y:S01]  /*5740*/  FFMA.FTZ R179, R179, UR5, -R206.reuse ;  /* 0x00000005b3b37c23 */ /* 0x100fe200080108ce */
[--C-:B------:R-:W-:Y:S01]  /*5750*/  FFMA.FTZ R178, R178, UR5, -R206.reuse ;  /* 0x00000005b2b27c23 */ /* 0x100fe200080108ce */
[----:B------:R-:W-:Y:S01]  /*5760*/  FFMA.FTZ R180, R180, UR5, -R206 ;  /* 0x00000005b4b47c23 */ /* 0x000fe200080108ce */
[----:B------:R-:W-:Y:S01]  /*5770*/  MUFU.EX2 R198, R214 ;  /* 0x000000d600c67308 */ /* 0x000fe20000000800 */
[C---:B------:R-:W-:Y:S01]  /*5780*/  FMUL.FTZ R216, R153.reuse, UR5 ;  /* 0x0000000599d87c20 */ /* 0x040fe20008410000 */
[----:B------:R-:W-:Y:S01]  /*5790*/  FADD.FTZ R156, -R153, R207 ;  /* 0x000000cf999c7221 */ /* 0x000fe20000010100 */
[-C--:B-1----:R-:W-:Y:S01]  /*57a0*/  FMUL.FTZ R24, R24, R194.reuse ;  /* 0x000000c218187220 */ /* 0x082fe20000410000 */
[----:B------:R-:W-:Y:S01]  /*57b0*/  FMUL.FTZ R25, R25, R194 ;  /* 0x000000c219197220 */ /* 0x000fe20000410000 */
[----:B------:R-:W-:Y:S01]  /*57c0*/  FFMA.FTZ R157, R155, UR5, -R216 ;  /* 0x000000059b9d7c23 */ /* 0x000fe200080108d8 */
[----:B------:R-:W-:-:S02]  /*57d0*/  IMAD.U32 R155, RZ, RZ, UR4 ;  /* 0x00000004ff9b7e24 */ /* 0x000fc4000f8e00ff */
[----:B------:R-:W-:Y:S01]  /*57e0*/  FMUL.FTZ R207, R156, UR5 ;  /* 0x000000059ccf7c20 */ /* 0x000fe20008410000 */
[--C-:B------:R-:W-:Y:S01]  /*57f0*/  FFMA.FTZ R213, R154, UR5, -R216.reuse ;  /* 0x000000059ad57c23 */ /* 0x100fe200080108d8 */
[----:B------:R-:W-:Y:S01]  /*5800*/  IADD3 R154, -R217, 0xb, RZ ;  /* 0x0000000bd99a7810 */ /* 0x000fe20007ffe1ff */
[----:B------:R-:W-:Y:S02]  /*5810*/  @!P1 VIADD R156, R155, 0x32440 ;  /* 0x000324409b9c9836 */ /* 0x000fe40000000000 */
[--C-:B------:R-:W-:Y:S01]  /*5820*/  FFMA.FTZ R215, R158, UR5, -R216.reuse ;  /* 0x000000059ed77c23 */ /* 0x100fe200080108d8 */
[----:B------:R-:W-:Y:S02]  /*5830*/  VIADD R158, R217, 0x8 ;  /* 0x00000008d99e7836 */ /* 0x000fe40000000000 */
[----:B------:R-:W-:Y:S01]  /*5840*/  FFMA.FTZ R217, R159, UR5, -R216 ;  /* 0x000000059fd97c23 */ /* 0x000fe200080108d8 */
[----:B------:R-:W0:Y:S01]  /*5850*/  MUFU.EX2 R207, R207 ;  /* 0x000000cf00cf7308 */ /* 0x000e220000000800 */
[----:B------:R-:W-:Y:S01]  /*5860*/  @!P1 PRMT R156, RZ, 0x654, R156 ;  /* 0x00000654ff9c9816 */ /* 0x000fe2000000009c */
[----:B------:R1:W-:Y:S06]  /*5870*/  BAR.ARV R154, 0x100 ;  /* 0x0004009a0000751d */ /* 0x0003ec0000002000 */
[----:B------:R2:W-:Y:S01]  /*5880*/  @!P1 SYNCS.ARRIVE.TRANS64.RED.A1T0 RZ, [R156+URZ], RZ ;  /* 0x000000ff9cff99a7 */ /* 0x0005e2000810043f */
        /* <DEDUP_REMOVED lines=134> */
[----:B------:R-:W-:Y:S01]  /*60f0*/  UIMAD UR4, UR36, 0xc00, UR6 ;  /* 0x00000c00240478a4 */ /* 0x000fe2000f8e0206 */
[----:B---3--:R-:W-:Y:S01]  /*6100*/  F2FP.F16.F32.PACK_AB R158, R212, R198 ;  /* 0x000000c6d49e723e */ /* 0x008fe200000000ff */
[--C-:B------:R-:W-:Y:S01]  /*6110*/  FFMA.FTZ R162, R162, UR5, -R216.reuse ;  /* 0x00000005a2a27c23 */ /* 0x100fe200080108d8 */
[----:B----4-:R-:W-:Y:S01]  /*6120*/  F2FP.F16.F32.PACK_AB R157, R214, R213 ;  /* 0x000000d5d69d723e */ /* 0x010fe200000000ff */
[--C-:B------:R-:W-:Y:S01]  /*6130*/  FFMA.FTZ R163, R163, UR5, -R216.reuse ;  /* 0x00000005a3a37c23 */ /* 0x100fe200080108d8 */
[----:B-----5:R-:W-:Y:S01]  /*6140*/  F2FP.F16.F32.PACK_AB R159, R217, R215 ;  /* 0x000000d7d99f723e */ /* 0x020fe200000000ff */
[--C-:B------:R-:W-:Y:S01]  /*6150*/  FFMA.FTZ R209, R209, UR5, -R216.reuse ;  /* 0x00000005d1d17c23 */ /* 0x100fe200080108d8 */
[----:B------:R-:W-:Y:S01]  /*6160*/  UMOV UR10, UR4 ;  /* 0x00000004000a7c82 */ /* 0x000fe20008000000 */
[--C-:B------:R-:W-:Y:S01]  /*6170*/  FFMA.FTZ R210, R210, UR5, -R216.reuse ;  /* 0x00000005d2d27c23 */ /* 0x100fe200080108d8 */
[----:B------:R-:W-:Y:S01]  /*6180*/  WARPGROUP.ARRIVE ;  /* 0x00000000000079c5 */ /* 0x000fe20000000000 */
[----:B------:R-:W-:Y:S01]  /*6190*/  MUFU.EX2 R160, R160 ;  /* 0x000000a000a07308 */ /* 0x000fe20000000800 */
[--C-:B------:R-:W-:Y:S01]  /*61a0*/  FFMA.FTZ R167, R167, UR5, -R216.reuse ;  /* 0x00000005a7a77c23 */ /* 0x100fe200080108d8 */
[--C-:B------:R-:W-:Y:S01]  /*61b0*/  FFMA.FTZ R168, R168, UR5, -R216.reuse ;  /* 0x00000005a8a87c23 */ /* 0x100fe200080108d8 */
[--C-:B------:R-:W-:Y:S01]  /*61c0*/  FFMA.FTZ R173, R173, UR5, -R216.reuse ;  /* 0x00000005adad7c23 */ /* 0x100fe200080108d8 */
[--C-:B------:R-:W-:Y:S01]  /*61d0*/  FFMA.FTZ R175, R175, UR5, -R216.reuse ;  /* 0x00000005afaf7c23 */ /* 0x100fe200080108d8 */
[----:B------:R-:W-:Y:S01]  /*61e0*/  HGMMA.64x256x16.F32 R24, R156, gdesc[UR8].tnspB, R24, gsb0 ;  /* 0x43e000089c187df0 */ /* 0x000fe20008000818 */
[----:B------:R-:W-:Y:S01]  /*61f0*/  UIADD3 UR10, UR4, 0x80, URZ ;  /* 0x00000080040a7890 */ /* 0x000fe2000fffe03f */
[--C-:B------:R-:W-:Y:S01]  /*6200*/  FFMA.FTZ R174, R174, UR5, -R216.reuse ;  /* 0x00000005aeae7c23 */ /* 0x100fe200080108d8 */
[----:B------:R-:W0:Y:S01]  /*6210*/  MUFU.EX2 R161, R161 ;  /* 0x000000a100a17308 */ /* 0x000e220000000800 */
[----:B------:R-:W-:Y:S01]  /*6220*/  UMOV UR11, 0x40000040 ;  /* 0x40000040000b7882 */ /* 0x000fe20000000000 */
[--C-:B------:R-:W-:Y:S01]  /*6230*/  FFMA.FTZ R176, R176, UR5, -R216.reuse ;  /* 0x00000005b0b07c23 */ /* 0x100fe200080108d8 */
[--C-:B------:R-:W-:Y:S01]  /*6240*/  FFMA.FTZ R181, R181, UR5, -R216.reuse ;  /* 0x00000005b5b57c23 */ /* 0x100fe200080108d8 */
[----:B------:R-:W-:Y:S01]  /*6250*/  FFMA.FTZ R183, R183, UR5, -R216 ;  /* 0x00000005b7b77c23 */ /* 0x000fe200080108d8 */
        /* <DEDUP_REMOVED lines=9> */
[--C-:B------:R-:W-:Y:S01]  /*62f0*/  FFMA.FTZ R186, R186, UR5, -R206.reuse ;  /* 0x00000005baba7c23 */ /* 0x100fe200080108ce */
[----:B------:R-:W-:Y:S01]  /*6300*/  FFMA.FTZ R193, R193, UR5, -R206 ;  /* 0x00000005c1c17c23 */ /* 0x000fe200080108ce */
[----:B------:R-:W2:Y:S01]  /*6310*/  MUFU.EX2 R208, R208 ;  /* 0x000000d000d07308 */ /* 0x000ea20000000800 */
[--C-:B------:R-:W-:Y:S01]  /*6320*/  FFMA.FTZ R192, R195, UR5, -R216.reuse ;  /* 0x00000005c3c07c23 */ /* 0x100fe200080108d8 */
[--C-:B------:R-:W-:Y:S01]  /*6330*/  FFMA.FTZ R191, R191, UR5, -R216.reuse ;  /* 0x00000005bfbf7c23 */ /* 0x100fe200080108d8 */
[--C-:B------:R-:W-:Y:S01]  /*6340*/  FFMA.FTZ R195, R197, UR5, -R216.reuse ;  /* 0x00000005c5c37c23 */ /* 0x100fe200080108d8 */
[----:B------:R-:W-:Y:S01]  /*6350*/  FFMA.FTZ R206, R199, UR5, -R216 ;  /* 0x00000005c7ce7c23 */ /* 0x000fe200080108d8 */
[----:B------:R-:W-:Y:S01]  /*6360*/  FFMA.FTZ R3, R207, R3, R213 ;  /* 0x00000003cf037223 */ /* 0x000fe200000100d5 */
[----:B------:R-:W-:-:S02]  /*6370*/  @!P1 VIADD R155, R155, 0x32460 ;  /* 0x000324609b9b9836 */ /* 0x000fc40000000000 */
[----:B------:R-:W-:Y:S01]  /*6380*/  MUFU.EX2 R162, R162 ;  /* 0x000000a200a27308 */ /* 0x000fe20000000800 */
[----:B------:R-:W-:Y:S01]  /*6390*/  FADD.FTZ R214, R214, R3 ;  /* 0x00000003d6d67221 */ /* 0x000fe20000010000 */
[----:B------:R-:W-:Y:S01]  /*63a0*/  IMAD.MOV.U32 R207, RZ, RZ, R153 ;  /* 0x000000ffffcf7224 */ /* 0x000fe200078e0099 */
[----:B------:R-:W-:Y:S02]  /*63b0*/  @!P1 PRMT R155, RZ, 0x654, R155 ;  /* 0x00000654ff9b9816 */ /* 0x000fe4000000009b */
[----:B------:R-:W-:-:S03]  /*63c0*/  FADD.FTZ R214, R215, R214 ;  /* 0x000000d6d7d67221 */ /* 0x000fc60000010000 */
[----:B------:R-:W3:Y:S01]  /*63d0*/  MUFU.EX2 R163, R163 ;  /* 0x000000a300a37308 */ /* 0x000ee20000000800 */
[----:B------:R-:W-:-:S07]  /*63e0*/  FADD.FTZ R217, R217, R214 ;  /* 0x000000d6d9d97221 */ /* 0x000fce0000010000 */
[----:B------:R-:W-:Y:S08]  /*63f0*/  MUFU.EX2 R209, R209 ;  /* 0x000000d100d17308 */ /* 0x000ff00000000800 */
[----:B------:R-:W4:Y:S08]  /*6400*/  MUFU.EX2 R210, R210 ;  /* 0x000000d200d27308 */ /* 0x000f300000000800 */
[----:B------:R-:W-:Y:S08]  /*6410*/  MUFU.EX2 R165, R165 ;  /* 0x000000a500a57308 */ /* 0x000ff00000000800 */
[----:B------:R-:W5:Y:S08]  /*6420*/  MUFU.EX2 R166, R166 ;  /* 0x000000a600a67308 */ /* 0x000f700000000800 */
        /* <DEDUP_REMOVED lines=24> */
[----:B------:R-:W-:Y:S01]  /*65b0*/  MUFU.EX2 R188, R188 ;  /* 0x000000bc00bc7308 */ /* 0x000fe20000000800 */
[----:B------:R-:W-:-:S02]  /*65c0*/  WARPGROUP.DEPBAR.LE gsb0, 0x0 ;  /* 0x00008000000079c5 */ /* 0x000fc40000010000 */
[----:B0-----:R-:W-:Y:S02]  /*65d0*/  F2FP.F16.F32.PACK_AB R156, R161, R160 ;  /* 0x000000a0a19c723e */ /* 0x001fe400000000ff */
[----:B--2---:R-:W-:-:S03]  /*65e0*/  F2FP.F16.F32.PACK_AB R158, R208, R164 ;  /* 0x000000a4d09e723e */ /* 0x004fc600000000ff */
[----:B------:R-:W0:Y:S01]  /*65f0*/  MUFU.EX2 R193, R193 ;  /* 0x000000c100c17308 */ /* 0x000e220000000800 */
[----:B---3--:R-:W-:Y:S01]  /*6600*/  F2FP.F16.F32.PACK_AB R157, R163, R162 ;  /* 0x000000a2a39d723e */ /* 0x008fe200000000ff */
[----:B------:R-:W-:Y:S01]  /*6610*/  FADD.FTZ R162, R162, R217 ;  /* 0x000000d9a2a27221 */ /* 0x000fe20000010000 */
[----:B----4-:R-:W-:-:S03]  /*6620*/  F2FP.F16.F32.PACK_AB R159, R210, R209 ;  /* 0x000000d1d29f723e */ /* 0x010fc600000000ff */
[----:B------:R-:W-:Y:S01]  /*6630*/  FADD.FTZ R162, R163, R162 ;  /* 0x000000a2a3a27221 */ /* 0x000fe20000010000 */
[----:B------:R-:W-:Y:S01]  /*6640*/  WARPGROUP.ARRIVE ;  /* 0x00000000000079c5 */ /* 0x000fe20000000000 */
[----:B------:R-:W-:Y:S02]  /*6650*/  MUFU.EX2 R191, R191 ;  /* 0x000000bf00bf7308 */ /* 0x000fe40000000800 */
[----:B------:R-:W-:-:S03]  /*6660*/  FADD.FTZ R209, R209, R162 ;  /* 0x000000a2d1d17221 */ /* 0x000fc60000010000 */
[----:B------:R-:W-:Y:S01]  /*6670*/  HGMMA.64x256x16.F32 R24, R156, gdesc[UR8].tnspB, R24, gsb0 ;  /* 0x43e000089c187df0 */ /* 0x000fe20008000818 */
[----:B------:R-:W-:Y:S01]  /*6680*/  UIADD3 UR10, UR4, 0x100, URZ ;  /* 0x00000100040a7890 */ /* 0x000fe2000fffe03f */
[----:B------:R-:W-:Y:S01]  /*6690*/  FADD.FTZ R210, R210, R209 ;  /* 0x000000d1d2d27221 */ /* 0x000fe20000010000 */
[----:B------:R-:W-:Y:S01]  /*66a0*/  UMOV UR11, 0x40000040 ;  /* 0x40000040000b7882 */ /* 0x000fe20000000000 */
[----:B------:R-:W2:Y:S08]  /*66b0*/  MUFU.EX2 R192, R192 ;  /* 0x000000c000c07308 */ /* 0x000eb00000000800 */
[----:B------:R-:W-:Y:S08]  /*66c0*/  MUFU.EX2 R195, R195 ;  /* 0x000000c300c37308 */ /* 0x000ff00000000800 */
[----:B------:R-:W3:Y:S01]  /*66d0*/  MUFU.EX2 R206, R206 ;  /* 0x000000ce00ce7308 */ /* 0x000ee20000000800 */
[----:B------:R-:W-:-:S02]  /*66e0*/  WARPGROUP.DEPBAR.LE gsb0, 0x0 ;  /* 0x00008000000079c5 */ /* 0x000fc40000010000 */
[----:B-----5:R-:W-:Y:S02]  /*66f0*/  F2FP.F16.F32.PACK_AB R156, R166, R165 ;  /* 0x000000a5a69c723e */ /* 0x020fe400000000ff */
[----:B-1----:R-:W-:Y:S02]  /*6700*/  F2FP.F16.F32.PACK_AB R158, R171, R169 ;  /* 0x000000a9ab9e723e */ /* 0x002fe400000000ff */
[----:B------:R-:W-:Y:S01]  /*6710*/  F2FP.F16.F32.PACK_AB R157, R168, R167 ;  /* 0x000000a7a89d723e */ /* 0x000fe200000000ff */
[----:B------:R-:W-:Y:S01]  /*6720*/  FADD.FTZ R167, R167, R210 ;  /* 0x000000d2a7a77221 */ /* 0x000fe20000010000 */
[----:B------:R-:W-:-:S03]  /*6730*/  F2FP.F16.F32.PACK_AB R159, R175, R173 ;  /* 0x000000adaf9f723e */ /* 0x000fc600000000ff */
[----:B------:R-:W-:Y:S01]  /*6740*/  FADD.FTZ R168, R168, R167 ;  /* 0x000000a7a8a87221 */ /* 0x000fe20000010000 */
[----:B------:R-:W-:-:S03]  /*6750*/  WARPGROUP.ARRIVE ;  /* 0x00000000000079c5 */ /* 0x000fc60000000000 */
[----:B------:R-:W-:-:S03]  /*6760*/  FADD.FTZ R168, R173, R168 ;  /* 0x000000a8ada87221 */ /* 0x000fc60000010000 */
[----:B------:R-:W-:Y:S01]  /*6770*/  HGMMA.64x256x16.F32 R24, R156, gdesc[UR8].tnspB, R24, gsb0 ;  /* 0x43e000089c187df0 */ /* 0x000fe20008000818 */
[----:B------:R-:W-:Y:S01]  /*6780*/  UIADD3 UR10, UR4, 0x180, URZ ;  /* 0x00000180040a7890 */ /* 0x000fe2000fffe03f */
[----:B------:R-:W-:Y:S01]  /*6790*/  FADD.FTZ R175, R175, R168 ;  /* 0x000000a8afaf7221 */ /* 0x000fe20000010000 */
[----:B------:R-:W-:-:S03]  /*67a0*/  UMOV UR11, 0x40000040 ;  /* 0x40000040000b7882 */ /* 0x000fc60000000000 */
[----:B------:R-:W-:Y:S01]  /*67b0*/  FADD.FTZ R175, R174, R175 ;  /* 0x000000afaeaf7221 */ /* 0x000fe20000010000 */
[----:B------:R-:W-:Y:S02]  /*67c0*/  WARPGROUP.DEPBAR.LE gsb0, 0x0 ;  /* 0x00008000000079c5 */ /* 0x000fe40000010000 */
[----:B------:R-:W-:Y:S02]  /*67d0*/  F2FP.F16.F32.PACK_AB R156, R172, R170 ;  /* 0x000000aaac9c723e */ /* 0x000fe400000000ff */
[----:B------:R-:W-:Y:S02]  /*67e0*/  F2FP.F16.F32.PACK_AB R158, R179, R177 ;  /* 0x000000b1b39e723e */ /* 0x000fe400000000ff */
[C---:B------:R-:W-:Y:S01]  /*67f0*/  F2FP.F16.F32.PACK_AB R157, R176.reuse, R174 ;  /* 0x000000aeb09d723e */ /* 0x040fe200000000ff */
[----:B------:R-:W-:Y:S01]  /*6800*/  FADD.FTZ R176, R176, R175 ;  /* 0x000000afb0b07221 */ /* 0x000fe20000010000 */
[----:B------:R-:W-:-:S03]  /*6810*/  F2FP.F16.F32.PACK_AB R159, R183, R181 ;  /* 0x000000b5b79f723e */ /* 0x000fc600000000ff */
[----:B------:R-:W-:Y:S01]  /*6820*/  FADD.FTZ R176, R181, R176 ;  /* 0x000000b0b5b07221 */ /* 0x000fe20000010000 */
[----:B------:R-:W-:-:S03]  /*6830*/  WARPGROUP.ARRIVE ;  /* 0x00000000000079c5 */ /* 0x000fc60000000000 */
[----:B------:R-:W-:-:S06]  /*6840*/  FADD.FTZ R183, R183, R176 ;  /* 0x000000b0b7b77221 */ /* 0x000fcc0000010000 */
        /* <DEDUP_REMOVED lines=8> */
[----:B------:R-:W-:Y:S02]  /*68d0*/  F2FP.F16.F32.PACK_AB R157, R184, R182 ;  /* 0x000000b6b89d723e */ /* 0x000fe400000000ff */
[----:B------:R-:W-:Y:S01]  /*68e0*/  F2FP.F16.F32.PACK_AB R159, R211, R190 ;  /* 0x000000bed39f723e */ /* 0x000fe200000000ff */
[----:B------:R-:W-:-:S03]  /*68f0*/  FADD.FTZ R190, R190, R183 ;  /* 0x000000b7bebe7221 */ /* 0x000fc60000010000 */
[----:B------:R-:W-:Y:S01]  /*6900*/  WARPGROUP.ARRIVE ;  /* 0x00000000000079c5 */ /* 0x000fe20000000000 */
[----:B------:R-:W-:-:S08]  /*6910*/  FADD.FTZ R190, R211, R190 ;  /* 0x000000bed3be7221 */ /* 0x000fd00000010000 */
[----:B------:R-:W-:Y:S01]  /*6920*/  HGMMA.64x256x16.F32 R24, R156, gdesc[UR8].tnspB, R24, gsb0 ;  /* 0x43e000089c187df0 */ /* 0x000fe20008000818 */
[----:B------:R-:W-:Y:S01]  /*6930*/  UIADD3 UR10, UR4, 0x280, URZ ;  /* 0x00000280040a7890 */ /* 0x000fe2000fffe03f */
[----:B------:R-:W-:Y:S01]  /*6940*/  UMOV UR11, 0x40000040 ;  /* 0x40000040000b7882 */ /* 0x000fe20000000000 */
[----:B------:R-:W-:Y:S02]  /*6950*/  WARPGROUP.DEPBAR.LE gsb0, 0x0 ;  /* 0x00008000000079c5 */ /* 0x000fe40000010000 */
[----:B------:R-:W-:Y:S02]  /*6960*/  F2FP.F16.F32.PACK_AB R156, R233, R186 ;  /* 0x000000bae99c723e */ /* 0x000fe400000000ff */
[----:B0-----:R-:W-:Y:S02]  /*6970*/  F2FP.F16.F32.PACK_AB R158, R193, R188 ;  /* 0x000000bcc19e723e */ /* 0x001fe400000000ff */
[----:B--2---:R-:W-:Y:S01]  /*6980*/  F2FP.F16.F32.PACK_AB R157, R192, R191 ;  /* 0x000000bfc09d723e */ /* 0x004fe200000000ff */
[----:B------:R-:W-:Y:S01]  /*6990*/  FADD.FTZ R191, R191, R190 ;  /* 0x000000bebfbf7221 */ /* 0x000fe20000010000 */
[----:B---3--:R-:W-:-:S03]  /*69a0*/  F2FP.F16.F32.PACK_AB R159, R206, R195 ;  /* 0x000000c3ce9f723e */ /* 0x008fc600000000ff */
[----:B------:R-:W-:Y:S01]  /*69b0*/  FADD.FTZ R192, R192, R191 ;  /* 0x000000bfc0c07221 */ /* 0x000fe20000010000 */
[----:B------:R-:W-:-:S03]  /*69c0*/  WARPGROUP.ARRIVE ;  /* 0x00000000000079c5 */ /* 0x000fc60000000000 */
[----:B------:R-:W-:-:S10]  /*69d0*/  FADD.FTZ R3, R195, R192 ;  /* 0x000000c0c3037221 */ /* 0x000fd40000010000 */
[----:B------:R-:W-:Y:S01]  /*69e0*/  HGMMA.64x256x16.F32 R24, R156, gdesc[UR8].tnspB, R24, gsb0 ;  /* 0x43e000089c187df0 */ /* 0x000fe20008000818 */
[----:B------:R-:W-:Y:S01]  /*69f0*/  FADD.FTZ R3, R206, R3 ;  /* 0x00000003ce037221 */ /* 0x000fe20000010000 */
[----:B------:R-:W-:Y:S01]  /*6a00*/  IMAD.MOV.U32 R206, RZ, RZ, R189 ;  /* 0x000000ffffce7224 */ /* 0x000fe200078e00bd */
[----:B------:R-:W-:Y:S02]  /*6a10*/  WARPGROUP.DEPBAR.LE gsb0, 0x0 ;  /* 0x00008000000079c5 */ /* 0x000fe40000010000 */
[----:B------:R-:W-:Y:S01]  /*6a20*/  FFMA.FTZ R157, R194, R0, R152 ;  /* 0x00000000c29d7223 */ /* 0x000fe20000010098 */
[----:B------:R0:W-:Y:S03]  /*6a30*/  @!P1 SYNCS.ARRIVE.TRANS64.RED.A1T0 RZ, [R155+URZ], RZ ;  /* 0x000000ff9bff99a7 */ /* 0x0001e6000810043f */
        /* <DEDUP_REMOVED lines=23> */
[----:B0-----:R-:W-:Y:S06]  /*6bb0*/  @P2 BRA `(.L_x_10301) ;  /* 0xffffffd400c82947 */ /* 0x001fec000383ffff */
.L_x_10292:
[----:B------:R-:W0:Y:S01]  /*6bc0*/  SHFL.BFLY PT, R5, R0, 0x2, 0x1f ;  /* 0x0c401f0000057f89 */ /* 0x000e2200000e0000 */
[----:B------:R-:W-:Y:S01]  /*6bd0*/  R2UR UR4, R219 ;  /* 0x00000000db0472ca */ /* 0x000fe200000e0000 */
[----:B------:R-:W-:Y:S01]  /*6be0*/  UIADD3 UR36, UR36, 0x1, URZ ;  /* 0x0000000124247890 */ /* 0x000fe2000fffe03f */
[----:B------:R-:W-:Y:S01]  /*6bf0*/  IMAD.U32 R11, RZ, RZ, UR5 ;  /* 0x00000005ff0b7e24 */ /* 0x000fe2000f8e00ff */
[----:B------:R-:W1:Y:S01]  /*6c00*/  SHFL.BFLY PT, R6, R3, 0x2, 0x1f ;  /* 0x0c401f0003067f89 */ /* 0x000e6200000e0000 */
[----:B------:R-:W-:Y:S01]  /*6c10*/  IMAD.MOV.U32 R8, RZ, RZ, -0x800000 ;  /* 0xff800000ff087424 */ /* 0x000fe200078e00ff */
[----:B------:R-:W-:Y:S01]  /*6c20*/  UISETP.NE.AND UP0, UPT, UR36, 0x2, UPT ;  /* 0x000000022400788c */ /* 0x000fe2000bf05270 */
[----:B------:R2:W-:Y:S07]  /*6c30*/  BAR.ARV R154, 0x100 ;  /* 0x0004009a0000751d */ /* 0x0005ee0000002000 */
[----:B------:R-:W-:Y:S01]  /*6c40*/  UIADD3 UR4, UR4, 0x1, URZ ;  /* 0x0000000104047890 */ /* 0x000fe2000fffe03f */
[----:B------:R-:W-:Y:S06]  /*6c50*/  BAR.ARV 0x8, 0x180 ;  /* 0x0206000000007b1d */ /* 0x000fec0000002000 */
[----:B------:R-:W-:Y:S01]  /*6c60*/  IMAD.U32 R219, RZ, RZ, UR4 ;  /* 0x00000004ffdb7e24 */ /* 0x000fe2000f8e00ff */
[----:B------:R-:W-:Y:S01]  /*6c70*/  USEL UR4, URZ, 0x1, UP0 ;  /* 0x000000013f047887 */ /* 0x000fe20008000000 */
[----:B0-----:R-:W-:Y:S01]  /*6c80*/  FADD.FTZ R5, R5, R0 ;  /* 0x0000000005057221 */ /* 0x001fe20000010000 */
[----:B------:R-:W-:Y:S01]  /*6c90*/  IMAD.MOV.U32 R0, RZ, RZ, RZ ;  /* 0x000000ffff007224 */ /* 0x000fe200078e00ff */
[----:B------:R-:W-:Y:S01]  /*6ca0*/  PLOP3.LUT P0, PT, PT, PT, PT, 0x8, 0x0 ;  /* 0x000000000000781c */ /* 0x000fe20003f0e170 */
[----:B------:R-:W-:Y:S01]  /*6cb0*/  USEL UR36, UR36, URZ, UP0 ;  /* 0x0000003f24247287 */ /* 0x000fe20008000000 */
[----:B-1----:R-:W-:Y:S01]  /*6cc0*/  FADD.FTZ R6, R6, R3 ;  /* 0x0000000306067221 */ /* 0x002fe20000010000 */
[----:B------:R-:W0:Y:S01]  /*6cd0*/  SHFL.BFLY PT, R4, R5, 0x1, 0x1f ;  /* 0x0c201f0005047f89 */ /* 0x000e2200000e0000 */
[----:B------:R-:W-:Y:S01]  /*6ce0*/  IMAD.MOV.U32 R3, RZ, RZ, -0x800000 ;  /* 0xff800000ff037424 */ /* 0x000fe200078e00ff */
[----:B------:R-:W-:-:S02]  /*6cf0*/  ULOP3.LUT UR37, UR37, UR4, URZ, 0x3c, !UPT ;  /* 0x0000000425257292 */ /* 0x000fc4000f8e3c3f */
[----:B------:R-:W1:Y:S01]  /*6d00*/  SHFL.BFLY PT, R7, R6, 0x1, 0x1f ;  /* 0x0c201f0006077f89 */ /* 0x000e6200000e0000 */
[----:B0-----:R-:W-:Y:S01]  /*6d10*/  FADD.FTZ R9, R5, R4 ;  /* 0x0000000405097221 */ /* 0x001fe20000010000 */
[----:B------:R-:W-:Y:S02]  /*6d20*/  IMAD.MOV.U32 R4, RZ, RZ, RZ ;  /* 0x000000ffff047224 */ /* 0x000fe400078e00ff */
[----:B-1----:R-:W-:Y:S02]  /*6d30*/  FADD.FTZ R7, R6, R7 ;  /* 0x0000000706077221 */ /* 0x002fe40000010000 */
[----:B------:R-:W-:-:S03]  /*6d40*/  FSETP.NE.FTZ.AND P1, PT, R9, RZ, PT ;  /* 0x000000ff0900720b */ /* 0x000fc60003f35000 */
[----:B------:R-:W-:-:S10]  /*6d50*/  FSETP.NE.FTZ.AND P2, PT, R7, RZ, PT ;  /* 0x000000ff0700720b */ /* 0x000fd40003f55000 */
[----:B------:R-:W0:Y:S03]  /*6d60*/  @P1 MUFU.RCP R4, R9 ;  /* 0x0000000900041308 */ /* 0x000e260000001000 */
[----:B------:R-:W-:-:S05]  /*6d70*/  @P2 FMUL.FTZ R11, R11, 0.69314718246459960938 ;  /* 0x3f3172180b0b2820 */ /* 0x000fca0000410000 */
[----:B------:R-:W1:Y:S08]  /*6d80*/  @P1 MUFU.LG2 R5, R9 ;  /* 0x0000000900051308 */ /* 0x000e700000000c00 */
[----:B------:R-:W3:Y:S01]  /*6d90*/  @P2 MUFU.LG2 R6, R7 ;  /* 0x0000000700062308 */ /* 0x000ee20000000c00 */
[-C--:B0-----:R-:W-:Y:S01]  /*6da0*/  FMUL.FTZ R24, R24, R4.reuse ;  /* 0x0000000418187220 */ /* 0x081fe20000410000 */
[-C--:B------:R-:W-:Y:S01]  /*6db0*/  FMUL.FTZ R25, R25, R4.reuse ;  /* 0x0000000419197220 */ /* 0x080fe20000410000 */
        /* <DEDUP_REMOVED lines=63> */
[----:B------:R-:W-:-:S02]  /*71b0*/  IMAD.U32 R4, RZ, RZ, UR5 ;  /* 0x00000005ff047e24 */ /* 0x000fc4000f8e00ff */
[----:B-1----:R-:W-:Y:S01]  /*71c0*/  @P1 FMUL.FTZ R5, R5, 0.69314718246459960938 ;  /* 0x3f31721805051820 */ /* 0x002fe20000410000 */
[----:B---3--:R-:W-:Y:S01]  /*71d0*/  @P2 FMUL.FTZ R6, R6, 0.69314718246459960938 ;  /* 0x3f31721806062820 */ /* 0x008fe20000410000 */
[-C--:B0-----:R-:W-:Y:S01]  /*71e0*/  FMUL.FTZ R9, R83, R0.reuse ;  /* 0x0000000053097220 */ /* 0x081fe20000410000 */
        /* <DEDUP_REMOVED lines=66> */
.L_x_10280:
[----:B0-----:R-:W0:Y:S01]  /*7610*/  S2R R4, SR_CgaCtaId ;  /* 0x0000000000047919 */ /* 0x001e220000008800 */
        /* <DEDUP_REMOVED lines=53> */
[----:B------:R-:W-:Y:S01]  /*7970*/  LOP3.LUT R14, R171, 0x380, RZ, 0xc0, !PT ;  /* 0x00000380ab0e7812 */ /* 0x000fe200078ec0ff */
[--C-:B------:R-:W-:Y:S01]  /*7980*/  IMAD.X R47, RZ, RZ, R103.reuse, P2 ;  /* 0x000000ffff2f7224 */ /* 0x100fe200010e0667 */
[----:B------:R-:W-:Y:S01]  /*7990*/  LOP3.LUT R16, R173, 0x380, RZ, 0xc0, !PT ;  /* 0x00000380ad107812 */ /* 0x000fe200078ec0ff */
[----:B------:R-:W-:Y:S01]  /*79a0*/  IMAD.X R55, RZ, RZ, R103, P1 ;  /* 0x000000ffff377224 */ /* 0x000fe200008e0667 */
[----:B------:R-:W-:Y:S02]  /*79b0*/  LOP3.LUT R18, R175, 0x380, RZ, 0xc0, !PT ;  /* 0x00000380af127812 */ /* 0x000fe400078ec0ff */
[----:B------:R-:W-:-:S02]  /*79c0*/  IADD3 R6, P5, R102, 0xc020, RZ ;  /* 0x0000c02066067810 */ /* 0x000fc40007fbe0ff */
[----:B------:R-:W-:Y:S02]  /*79d0*/  SHF.R.U64 R11, R11, 0x3, RZ ;  /* 0x000000030b0b7819 */ /* 0x000fe400000012ff */
[----:B------:R-:W-:Y:S01]  /*79e0*/  LOP3.LUT R20, R177, 0x380, RZ, 0xc0, !PT ;  /* 0x00000380b1147812 */ /* 0x000fe200078ec0ff */
[--C-:B------:R-:W-:Y:S01]  /*79f0*/  IMAD.X R99, RZ, RZ, R103.reuse, P5 ;  /* 0x000000ffff637224 */ /* 0x100fe200028e0667 */
[----:B------:R-:W-:Y:S02]  /*7a00*/  IADD3 R187, P0, R102, 0x8020, RZ ;  /* 0x0000802066bb7810 */ /* 0x000fe40007f1e0ff */
[----:B------:R-:W-:Y:S02]  /*7a10*/  SHF.R.U64 R14, R14, 0x3, RZ ;  /* 0x000000030e0e7819 */ /* 0x000fe400000012ff */
[----:B------:R-:W-:Y:S01]  /*7a20*/  LOP3.LUT R30, R179, 0x380, RZ, 0xc0, !PT ;  /* 0x00000380b31e7812 */ /* 0x000fe200078ec0ff */
[----:B------:R-:W-:Y:S01]  /*7a30*/  IMAD.X R63, RZ, RZ, R103, P0 ;  /* 0x000000ffff3f7224 */ /* 0x000fe200000e0667 */
[----:B------:R-:W-:-:S02]  /*7a40*/  IADD3 R189, P4, R102, 0x8040, RZ ;  /* 0x0000804066bd7810 */ /* 0x000fc40007f9e0ff */
[----:B------:R-:W-:Y:S02]  /*7a50*/  SHF.R.U64 R16, R16, 0x3, RZ ;  /* 0x0000000310107819 */ /* 0x000fe400000012ff */
[----:B------:R-:W-:Y:S01]  /*7a60*/  LOP3.LUT R38, R181, 0x380, RZ, 0xc0, !PT ;  /* 0x00000380b5267812 */ /* 0x000fe200078ec0ff */
[--C-:B------:R-:W-:Y:S01]  /*7a70*/  IMAD.X R71, RZ, RZ, R103.reuse, P4 ;  /* 0x000000ffff477224 */ /* 0x100fe200020e0667 */
[C---:B------:R-:W-:Y:S02]  /*7a80*/  IADD3 R191, P3, R102.reuse, 0x8060, RZ ;  /* 0x0000806066bf7810 */ /* 0x040fe40007f7e0ff */
[C---:B------:R-:W-:Y:S02]  /*7a90*/  IADD3 R193, P6, R102.reuse, 0xc000, RZ ;  /* 0x0000c00066c17810 */ /* 0x040fe40007fde0ff */
[C---:B------:R-:W-:Y:S01]  /*7aa0*/  IADD3 R153, P2, R102.reuse, 0xc040, RZ ;  /* 0x0000c04066997810 */ /* 0x040fe20007f5e0ff */
[--C-:B------:R-:W-:Y:S01]  /*7ab0*/  IMAD.X R79, RZ, RZ, R103.reuse, P3 ;  /* 0x000000ffff4f7224 */ /* 0x100fe200018e0667 */
[----:B------:R-:W-:Y:S01]  /*7ac0*/  IADD3 R152, P1, R102, 0xc060, RZ ;  /* 0x0000c06066987810 */ /* 0x000fe20007f3e0ff */
[----:B------:R-:W-:Y:S01]  /*7ad0*/  IMAD.X R95, RZ, RZ, R103, P6 ;  /* 0x000000ffff5f7224 */ /* 0x000fe200030e0667 */
[----:B------:R-:W-:-:S02]  /*7ae0*/  SHF.R.U64 R18, R18, 0x3, RZ ;  /* 0x0000000312127819 */ /* 0x000fc400000012ff */
[----:B------:R-:W-:Y:S01]  /*7af0*/  LOP3.LUT R46, R183, 0x380, RZ, 0xc0, !PT ;  /* 0x00000380b72e7812 */ /* 0x000fe200078ec0ff */
[--C-:B------:R-:W-:Y:S01]  /*7b00*/  IMAD.X R13, RZ, RZ, R103.reuse, P1 ;  /* 0x000000ffff0d7224 */ /* 0x100fe200008e0667 */
[----:B------:R-:W-:Y:S01]  /*7b10*/  LOP3.LUT R102, R11, R102, RZ, 0x3c, !PT ;  /* 0x000000660b667212 */ /* 0x000fe200078e3cff */
[----:B------:R-:W-:Y:S01]  /*7b20*/  IMAD.X R11, RZ, RZ, R103, P2 ;  /* 0x000000ffff0b7224 */ /* 0x000fe200010e0667 */
[----:B------:R-:W-:Y:S02]  /*7b30*/  SHF.R.U64 R20, R20, 0x3, RZ ;  /* 0x0000000314147819 */ /* 0x000fe400000012ff */
[----:B------:R-:W-:Y:S02]  /*7b40*/  LOP3.LUT R54, R185, 0x380, RZ, 0xc0, !PT ;  /* 0x00000380b9367812 */ /* 0x000fe400078ec0ff */
[----:B------:R-:W-:Y:S02]  /*7b50*/  LOP3.LUT R12, R6, 0x380, RZ, 0xc0, !PT ;  /* 0x00000380060c7812 */ /* 0x000fe400078ec0ff */
[----:B------:R-:W-:-:S02]  /*7b60*/  LOP3.LUT R14, R14, R171, RZ, 0x3c, !PT ;  /* 0x000000ab0e0e7212 */ /* 0x000fc400078e3cff */
[----:B------:R-:W-:Y:S02]  /*7b70*/  SHF.R.U64 R30, R30, 0x3, RZ ;  /* 0x000000031e1e7819 */ /* 0x000fe400000012ff */
[----:B------:R-:W-:Y:S02]  /*7b80*/  LOP3.LUT R62, R187, 0x380, RZ, 0xc0, !PT ;  /* 0x00000380bb3e7812 */ /* 0x000fe400078ec0ff */
[----:B------:R-:W-:Y:S02]  /*7b90*/  LOP3.LUT R16, R16, R173, RZ, 0x3c, !PT ;  /* 0x000000ad10107212 */ /* 0x000fe400078e3cff */
[----:B------:R-:W-:Y:S02]  /*7ba0*/  SHF.R.U64 R38, R38, 0x3, RZ ;  /* 0x0000000326267819 */ /* 0x000fe400000012ff */
[----:B------:R-:W-:Y:S02]  /*7bb0*/  LOP3.LUT R70, R189, 0x380, RZ, 0xc0, !PT ;  /* 0x00000380bd467812 */ /* 0x000fe400078ec0ff */
[----:B------:R-:W-:-:S02]  /*7bc0*/  LOP3.LUT R18, R18, R175, RZ, 0x3c, !PT ;  /* 0x000000af12127212 */ /* 0x000fc400078e3cff */
[----:B------:R-:W-:Y:S02]  /*7bd0*/  SHF.R.U64 R46, R46, 0x3, RZ ;  /* 0x000000032e2e7819 */ /* 0x000fe400000012ff */
[----:B------:R-:W-:Y:S02]  /*7be0*/  LOP3.LUT R78, R191, 0x380, RZ, 0xc0, !PT ;  /* 0x00000380bf4e7812 */ /* 0x000fe400078ec0ff */
[----:B------:R-:W-:Y:S02]  /*7bf0*/  LOP3.LUT R98, R153, 0x380, RZ, 0xc0, !PT ;  /* 0x0000038099627812 */ /* 0x000fe400078ec0ff */
[----:B------:R-:W-:Y:S02]  /*7c00*/  LOP3.LUT R20, R20, R177, RZ, 0x3c, !PT ;  /* 0x000000b114147212 */ /* 0x000fe400078e3cff */
[----:B------:R-:W-:Y:S02]  /*7c10*/  SHF.R.U64 R54, R54, 0x3, RZ ;  /* 0x0000000336367819 */ /* 0x000fe400000012ff */
[----:B------:R-:W-:-:S02]  /*7c20*/  LOP3.LUT R94, R193, 0x380, RZ, 0xc0, !PT ;  /* 0x00000380c15e7812 */ /* 0x000fc400078ec0ff */
[----:B------:R-:W-:Y:S01]  /*7c30*/  MOV R102, R102 ;  /* 0x0000006600667202 */ /* 0x000fe20000000f00 */
[----:B------:R-:W-:Y:S01]  /*7c40*/  BAR.SYNC.DEFER_BLOCKING 0x1, 0x100 ;  /* 0x0044000000007b1d */ /* 0x000fe20000010000 */
[----:B------:R-:W-:Y:S02]  /*7c50*/  SHF.R.U64 R29, R12, 0x3, RZ ;  /* 0x000000030c1d7819 */ /* 0x000fe400000012ff */
[----:B------:R-:W-:Y:S02]  /*7c60*/  LOP3.LUT R30, R30, R179, RZ, 0x3c, !PT ;  /* 0x000000b31e1e7212 */ /* 0x000fe400078e3cff */
[----:B------:R-:W-:Y:S02]  /*7c70*/  SHF.R.U64 R62, R62, 0x3, RZ ;  /* 0x000000033e3e7819 */ /* 0x000fe400000012ff */
[----:B------:R-:W-:Y:S02]  /*7c80*/  MOV R15, R14 ;  /* 0x0000000e000f7202 */ /* 0x000fe40000000f00 */
[----:B------:R-:W-:-:S02]  /*7c90*/  LOP3.LUT R38, R38, R181, RZ, 0x3c, !PT ;  /* 0x000000b526267212 */ /* 0x000fc400078e3cff */
[----:B------:R-:W-:Y:S02]  /*7ca0*/  SHF.R.U64 R70, R70, 0x3, RZ ;  /* 0x0000000346467819 */ /* 0x000fe400000012ff */
[----:B------:R-:W-:Y:S02]  /*7cb0*/  MOV R16, R16 ;  /* 0x0000001000107202 */ /* 0x000fe40000000f00 */
[----:B------:R-:W-:Y:S02]  /*7cc0*/  LOP3.LUT R46, R46, R183, RZ, 0x3c, !PT ;  /* 0x000000b72e2e7212 */ /* 0x000fe400078e3cff */
[----:B------:R-:W-:Y:S02]  /*7cd0*/  SHF.R.U64 R78, R78, 0x3, RZ ;  /* 0x000000034e4e7819 */ /* 0x000fe400000012ff */
[----:B------:R-:W-:Y:S02]  /*7ce0*/  LOP3.LUT R103, R152, 0x380, RZ, 0xc0, !PT ;  /* 0x0000038098677812 */ /* 0x000fe400078ec0ff */
[----:B------:R-:W-:-:S02]  /*7cf0*/  SHF.R.U64 R12, R98, 0x3, RZ ;  /* 0x00000003620c7819 */ /* 0x000fc400000012ff */
[----:B------:R-:W-:Y:S01]  /*7d00*/  MOV R18, R18 ;  /* 0x0000001200127202 */ /* 0x000fe20000000f00 */
[----:B------:R-:W-:Y:S01]  /*7d10*/  STSM.16.M88.4 [R102], R24 ;  /* 0x0000001866007844 */ /* 0x000fe20000000200 */
[----:B------:R-:W-:Y:S02]  /*7d20*/  LOP3.LUT R54, R54, R185, RZ, 0x3c, !PT ;  /* 0x000000b936367212 */ /* 0x000fe400078e3cff */
[----:B------:R-:W-:Y:S01]  /*7d30*/  SHF.R.U64 R94, R94, 0x3, RZ ;  /* 0x000000035e5e7819 */ /* 0x000fe200000012ff */
[----:B------:R-:W-:Y:S01]  /*7d40*/  STSM.16.M88.4 [R15], R32 ;  /* 0x000000200f007844 */ /* 0x000fe20000000200 */
[----:B------:R-:W-:Y:S02]  /*7d50*/  LOP3.LUT R98, R29, R6, RZ, 0x3c, !PT ;  /* 0x000000061d627212 */ /* 0x000fe400078e3cff */
[----:B------:R-:W-:Y:S01]  /*7d60*/  MOV R20, R20 ;  /* 0x0000001400147202 */ /* 0x000fe20000000f00 */
[----:B------:R-:W-:Y:S01]  /*7d70*/  STSM.16.M88.4 [R16], R40 ;  /* 0x0000002810007844 */ /* 0x000fe20000000200 */
[----:B------:R-:W-:-:S02]  /*7d80*/  F2FP.F16.F32.PACK_AB R59, R158, R59 ;  /* 0x0000003b9e3b723e */ /* 0x000fc400000000ff */
[----:B------:R-:W-:Y:S01]  /*7d90*/  F2FP.F16.F32.PACK_AB R65, R157, R66 ;  /* 0x000000429d41723e */ /* 0x000fe200000000ff */
[----:B------:R-:W-:Y:S01]  /*7da0*/  STSM.16.M88.4 [R18], R48 ;  /* 0x0000003012007844 */ /* 0x000fe20000000200 */
[----:B------:R-:W-:Y:S02]  /*7db0*/  F2FP.F16.F32.PACK_AB R72, R73, R72 ;  /* 0x000000484948723e */ /* 0x000fe400000000ff */
[----:B------:R-:W-:Y:S01]  /*7dc0*/  LOP3.LUT R62, R62, R187, RZ, 0x3c, !PT ;  /* 0x000000bb3e3e7212 */ /* 0x000fe200078e3cff */
[----:B------:R-:W-:Y:S01]  /*7dd0*/  STSM.16.M88.4 [R20], R56 ;  /* 0x0000003814007844 */ /* 0x000fe20000000200 */
[----:B------:R-:W-:Y:S02]  /*7de0*/  MOV R30, R30 ;  /* 0x0000001e001e7202 */ /* 0x000fe40000000f00 */
[----:B------:R-:W-:Y:S02]  /*7df0*/  F2FP.F16.F32.PACK_AB R66, R69, R68 ;  /* 0x000000444542723e */ /* 0x000fe400000000ff */
        /* <DEDUP_REMOVED lines=19> */
[----:B------:R-:W-:Y:S01]  /*7f30*/  R2UR UR4, R218 ;  /* 0x00000000da0472ca */ /* 0x000fe200000e0000 */
[----:B------:R-:W-:Y:S01]  /*7f40*/  ULDC UR7, c[0x0][0xb88] ;  /* 0x0002e20000077ab9 */ /* 0x000fe20000000800 */
[----:B------:R-:W-:Y:S01]  /*7f50*/  LOP3.LUT R78, R78, R191, RZ, 0x3c, !PT ;  /* 0x000000bf4e4e7212 */ /* 0x000fe200078e3cff */
[----:B------:R-:W0:Y:S01]  /*7f60*/  LDC R77, c[0x0][0xce8] ;  /* 0x00033a00ff4d7b82 */ /* 0x000e220000000800 */
[----:B------:R-:W-:-:S02]  /*7f70*/  SHF.R.U64 R103, R103, 0x3, RZ ;  /* 0x0000000367677819 */ /* 0x000fc400000012ff */
[----:B------:R-:W-:Y:S02]  /*7f80*/  MOV R46, R46 ;  /* 0x0000002e002e7202 */ /* 0x000fe40000000f00 */
[----:B------:R-:W-:Y:S02]  /*7f90*/  F2FP.F16.F32.PACK_AB R82, R85, R84 ;  /* 0x000000545552723e */ /* 0x000fe400000000ff */
[----:B------:R-:W-:Y:S02]  /*7fa0*/  LOP3.LUT R94, R94, R193, RZ, 0x3c, !PT ;  /* 0x000000c15e5e7212 */ /* 0x000fe400078e3cff */
[----:B------:R-:W-:Y:S01]  /*7fb0*/  MOV R54, R54 ;  /* 0x0000003600367202 */ /* 0x000fe20000000f00 */
[----:B------:R-:W-:Y:S01]  /*7fc0*/  STSM.16.M88.4 [R46], R80 ;  /* 0x000000502e007844 */ /* 0x000fe20000000200 */
[----:B------:R-:W-:Y:S02]  /*7fd0*/  MOV R14, R98 ;  /* 0x00000062000e7202 */ /* 0x000fe40000000f00 */
        /* <DEDUP_REMOVED lines=30> */
[----:B------:R-:W-:Y:S01]  /*81c0*/  MOV R6, R10 ;  /* 0x0000000a00067202 */ /* 0x000fe20000000f00 */
[----:B------:R1:W-:Y:S01]  /*81d0*/  STSM.16.M88.4 [R14], R128 ;  /* 0x000000800e007844 */ /* 0x0003e20000000200 */
[----:B------:R-:W-:Y:S01]  /*81e0*/  F2FP.F16.F32.PACK_AB R138, R141, R140 ;  /* 0x0000008c8d8a723e */ /* 0x000fe200000000ff */
[----:B------:R-:W-:Y:S01]  /*81f0*/  IMAD.U32 R10, RZ, RZ, UR8 ;  /* 0x00000008ff0a7e24 */ /* 0x000fe2000f8e00ff */
[----:B------:R-:W-:Y:S01]  /*8200*/  F2FP.F16.F32.PACK_AB R139, R143, R142 ;  /* 0x0000008e8f8b723e */ /* 0x000fe200000000ff */
[----:B------:R-:W-:Y:S01]  /*8210*/  IMAD.U32 R11, RZ, RZ, UR9 ;  /* 0x00000009ff0b7e24 */ /* 0x000fe2000f8e00ff */
[----:B------:R-:W-:Y:S01]  /*8220*/  F2FP.F16.F32.PACK_AB R145, R147, R146 ;  /* 0x000000929391723e */ /* 0x000fe200000000ff */
[----:B------:R-:W-:Y:S01]  /*8230*/  ULDC.64 UR8, c[0x0][0xd08] ;  /* 0x0003420000087ab9 */ /* 0x000fe20000000a00 */
[----:B------:R-:W-:Y:S01]  /*8240*/  MOV R12, R12 ;  /* 0x0000000c000c7202 */ /* 0x000fe20000000f00 */
[----:B------:R2:W-:Y:S01]  /*8250*/  STSM.16.M88.4 [R6], R136 ;  /* 0x0000008806007844 */ /* 0x0005e20000000200 */
[----:B------:R-:W-:-:S02]  /*8260*/  F2FP.F16.F32.PACK_AB R146, R149, R148 ;  /* 0x000000949592723e */ /* 0x000fc400000000ff */
[----:B------:R-:W-:Y:S02]  /*8270*/  F2FP.F16.F32.PACK_AB R147, R0, R150 ;  /* 0x000000960093723e */ /* 0x000fe400000000ff */
[----:B------:R-:W-:Y:S02]  /*8280*/  PLOP3.LUT P0, PT, PT, PT, UP0, 0x80, 0x0 ;  /* 0x000000000000781c */ /* 0x000fe40003f0f008 */
[----:B------:R-:W-:Y:S01]  /*8290*/  R2UR UR10, R202 ;  /* 0x00000000ca0a72ca */ /* 0x000fe200000e0000 */
[----:B------:R2:W-:Y:S01]  /*82a0*/  STSM.16.M88.4 [R12], R144 ;  /* 0x000000900c007844 */ /* 0x0005e20000000200 */
[----:B------:R-:W-:Y:S09]  /*82b0*/  BAR.SYNC.DEFER_BLOCKING 0x1, 0x100 ;  /* 0x0044000000007b1d */ /* 0x000ff20000010000 */
[----:B------:R-:W3:Y:S01]  /*82c0*/  @P0 LDG.E R0, desc[UR38][R10.64] ;  /* 0x000000260a000981 */ /* 0x000ee2000c1e1900 */
[----:B------:R-:W-:Y:S01]  /*82d0*/  UISETP.NE.U32.AND UP1, UPT, UR8, URZ, UPT ;  /* 0x0000003f0800728c */ /* 0x000fe2000bf25070 */
[----:B0-----:R-:W-:Y:S01]  /*82e0*/  ISETP.NE.AND P1, PT, R77, 0x1, PT ;  /* 0x000000014d00780c */ /* 0x001fe20003f25270 */
[----:B------:R-:W-:-:S02]  /*82f0*/  IMAD.U32 R17, RZ, RZ, UR10 ;  /* 0x0000000aff117e24 */ /* 0x000fc4000f8e00ff */
[----:B------:R-:W-:-:S06]  /*8300*/  UISETP.NE.AND.EX UP1, UPT, UR9, URZ, UPT, UP1 ;  /* 0x0000003f0900728c */ /* 0x000fcc000bf25310 */
[----:B------:R-:W-:-:S04]  /*8310*/  PLOP3.LUT P2, PT, PT, PT, UP1, 0x80, 0x0 ;  /* 0x000000000000781c */ /* 0x000fc80003f4f018 */
[----:B------:R-:W0:Y:S01]  /*8320*/  @P1 LDC R9, c[0x0][0xcec] ;  /* 0x00033b00ff091b82 */ /* 0x000e220000000800 */
[----:B------:R-:W-:-:S04]  /*8330*/  @UP1 ULEA UR8, UP2, UR61, UR8, 0x2 ;  /* 0x000000083d081291 */ /* 0x000fc8000f84103f */
[----:B------:R-:W-:Y:S02]  /*8340*/  @UP1 ULEA.HI.X UR9, UR61, UR9, UR4, 0x2, UP2 ;  /* 0x000000093d091291 */ /* 0x000fe400090f1404 */
[----:B-1----:R-:W-:Y:S01]  /*8350*/  IMAD.U32 R14, RZ, RZ, UR8 ;  /* 0x00000008ff0e7e24 */ /* 0x002fe2000f8e00ff */
[----:B------:R-:W-:Y:S01]  /*8360*/  UMOV UR4, URZ ;  /* 0x0000003f00047c82 */ /* 0x000fe20008000000 */
[----:B------:R-:W1:Y:S02]  /*8370*/  @P1 LDC R13, c[0x0][0xcf0] ;  /* 0x00033c00ff0d1b82 */ /* 0x000e640000000800 */
[----:B------:R-:W-:Y:S01]  /*8380*/  IMAD.U32 R15, RZ, RZ, UR9 ;  /* 0x00000009ff0f7e24 */ /* 0x000fe2000f8e00ff */
[----:B---3--:R-:W-:Y:S01]  /*8390*/  @P0 R2UR UR4, R0 ;  /* 0x00000000000402ca */ /* 0x008fe200000e0000 */
[----:B------:R-:W-:-:S06]  /*83a0*/  IMAD.U32 R0, RZ, RZ, UR7 ;  /* 0x00000007ff007e24 */ /* 0x000fcc000f8e00ff */
[----:B------:R2:W5:Y:S01]  /*83b0*/  @P2 LDG.E R0, desc[UR38][R14.64] ;  /* 0x000000260e002981 */ /* 0x000562000c1e1900 */
[----:B01----:R-:W-:Y:S07]  /*83c0*/  @P2 BRA `(.L_x_10304) ;  /* 0x0000000000102947 */ /* 0x003fee0003800000 */
[----:B------:R-:W-:Y:S05]  /*83d0*/  @!P0 BRA `(.L_x_10304) ;  /* 0x00000000000c8947 */ /* 0x000fea0003800000 */
[----:B--2---:R-:W2:Y:S04]  /*83e0*/  LDG.E R15, desc[UR38][R10.64] ;  /* 0x000000260a0f7981 */ /* 0x004ea8000c1e1900 */
[----:B-----5:R-:W2:Y:S02]  /*83f0*/  LDG.E R0, desc[UR38][R10.64+0x4] ;  /* 0x000004260a007981 */ /* 0x020ea4000c1e1900 */
[----:B--2---:R-:W-:-:S07]  /*8400*/  IMAD.IADD R0, R0, 0x1, -R15 ;  /* 0x0000000100007824 */ /* 0x004fce00078e0a0f */
.L_x_10304:
[----:B------:R-:W-:Y:S01]  /*8410*/  R2UR UR17, R203 ;  /* 0x00000000cb1172ca */ /* 0x000fe200000e0000 */
[----:B------:R-:W-:Y:S01]  /*8420*/  ULDC.64 UR12, c[0x0][0xc90] ;  /* 0x00032400000c7ab9 */ /* 0x000fe20000000a00 */
[----:B------:R-:W-:Y:S01]  /*8430*/  R2UR UR15, R218 ;  /* 0x00000000da0f72ca */ /* 0x000fe200000e0000 */
[----:B------:R-:W-:Y:S01]  /*8440*/  USHF.R.S32.HI UR11, URZ, 0x1f, UR4 ;  /* 0x0000001f3f0b7899 */ /* 0x000fe20008011404 */
[----:B--2---:R-:W-:Y:S01]  /*8450*/  IMAD R12, R17, 0x80, R224 ;  /* 0x00000080110c7824 */ /* 0x004fe200078e02e0 */
[----:B------:R-:W-:Y:S01]  /*8460*/  UMOV UR10, UR4 ;  /* 0x00000004000a7c82 */ /* 0x000fe20008000000 */
[----:B------:R-:W-:Y:S01]  /*8470*/  USEL UR61, UR61, URZ, !UP0 ;  /* 0x0000003f3d3d7287 */ /* 0x000fe2000c000000 */
[----:B------:R-:W-:Y:S01]  /*8480*/  R2UR UR16, R202 ;  /* 0x00000000ca1072ca */ /* 0x000fe200000e0000 */
[----:B------:R-:W-:-:S04]  /*8490*/  @P1 IMAD.HI.U32 R6, R12, R9, RZ ;  /* 0x000000090c061227 */ /* 0x000fc800078e00ff */
[----:B------:R-:W-:Y:S01]  /*84a0*/  IMAD.MOV.U32 R10, RZ, RZ, R12 ;  /* 0x000000ffff0a7224 */ /* 0x000fe200078e000c */
[----:B------:R-:W-:Y:S01]  /*84b0*/  USHF.R.S32.HI UR14, URZ, 0x1f, UR17 ;  /* 0x0000001f3f0e7899 */ /* 0x000fe20008011411 */
[----:B------:R-:W-:Y:S01]  /*84c0*/  @P1 SHF.R.U32.HI R10, RZ, R13, R6 ;  /* 0x0000000dff0a1219 */ /* 0x000fe20000011606 */
[----:B------:R-:W-:Y:S01]  /*84d0*/  UIMAD.WIDE.U32 UR8, UR17, UR12, UR10 ;  /* 0x0000000c110872a5 */ /* 0x000fe2000f8e000a */
[----:B------:R-:W-:Y:S01]  /*84e0*/  IMAD R9, R204, 0x40, R2 ;  /* 0x00000040cc097824 */ /* 0x000fe200078e0202 */
[----:B------:R-:W-:Y:S01]  /*84f0*/  UIMAD UR7, UR14, UR12, URZ ;  /* 0x0000000c0e0772a4 */ /* 0x000fe2000f8e023f */
[----:B-----5:R-:W-:Y:S01]  /*8500*/  IMAD R81, R0, R77, RZ ;  /* 0x0000004d00517224 */ /* 0x020fe200078e02ff */
[----:B------:R-:W-:Y:S01]  /*8510*/  USEL UR15, UR15, URZ, !UP0 ;  /* 0x0000003f0f0f7287 */ /* 0x000fe2000c000000 */
[----:B------:R-:W-:Y:S01]  /*8520*/  IMAD.MOV R6, RZ, RZ, -R10 ;  /* 0x000000ffff067224 */ /* 0x000fe200078e0a0a */
[----:B------:R-:W-:Y:S01]  /*8530*/  UIMAD UR7, UR17, UR13, UR7 ;  /* 0x0000000d110772a4 */ /* 0x000fe2000f8e0207 */
[----:B------:R-:W-:-:S02]  /*8540*/  IMAD.WIDE R4, R9, 0x2, R4 ;  /* 0x0000000209047825 */ /* 0x000fc400078e0204 */
[----:B------:R-:W-:Y:S01]  /*8550*/  ULDC.64 UR12, c[0x0][0xc98] ;  /* 0x00032600000c7ab9 */ /* 0x000fe20000000a00 */
[----:B------:R-:W-:Y:S01]  /*8560*/  UIADD3 UR9, UR9, UR7, URZ ;  /* 0x0000000709097290 */ /* 0x000fe2000fffe03f */
[----:B------:R-:W-:Y:S01]  /*8570*/  IMAD R9, R77, R6, R12 ;  /* 0x000000064d097224 */ /* 0x000fe200078e020c */
[----:B------:R-:W-:Y:S01]  /*8580*/  UIMAD UR7, UR15, UR12, URZ ;  /* 0x0000000c0f0772a4 */ /* 0x000fe2000f8e023f */
[----:B------:R-:W-:Y:S01]  /*8590*/  SHF.R.S32.HI R6, RZ, 0x1f, R10 ;  /* 0x0000001fff067819 */ /* 0x000fe2000001140a */
[----:B------:R-:W-:Y:S01]  /*85a0*/  UIMAD.WIDE.U32 UR8, UR61, UR12, UR8 ;  /* 0x0000000c3d0872a5 */ /* 0x000fe2000f8e0008 */
[C---:B------:R-:W-:Y:S01]  /*85b0*/  IADD3 R37, P2, R4.reuse, 0x5000, RZ ;  /* 0x0000500004257810 */ /* 0x040fe20007f5e0ff */
[----:B------:R-:W-:Y:S01]  /*85c0*/  UIMAD UR7, UR61, UR13, UR7 ;  /* 0x0000000d3d0772a4 */ /* 0x000fe2000f8e0207 */
[C---:B------:R-:W-:Y:S02]  /*85d0*/  IADD3 R17, P5, R4.reuse, 0x1000, RZ ;  /* 0x0000100004117810 */ /* 0x040fe40007fbe0ff */
[----:B------:R-:W-:Y:S01]  /*85e0*/  IADD3 R25, P4, R4, 0x2000, RZ ;  /* 0x0000200004197810 */ /* 0x000fe20007f9e0ff */
[----:B------:R-:W-:Y:S01]  /*85f0*/  ULDC.64 UR12, c[0x0][0xba0] ;  /* 0x0002e800000c7ab9 */ /* 0x000fe20000000a00 */
[----:B------:R-:W-:Y:S01]  /*8600*/  IADD3 R10, P0, R10, UR8, RZ ;  /* 0x000000080a0a7c10 */ /* 0x000fe2000ff1e0ff */
[----:B------:R-:W-:Y:S01]  /*8610*/  IMAD.U32 R11, RZ, RZ, UR7 ;  /* 0x00000007ff0b7e24 */ /* 0x000fe2000f8e00ff */
[----:B------:R-:W-:-:S02]  /*8620*/  LOP3.LUT R36, R37, 0x380, RZ, 0xc0, !PT ;  /* 0x0000038025247812 */ /* 0x000fc400078ec0ff */
[----:B------:R-:W-:Y:S02]  /*8630*/  LOP3.LUT R16, R17, 0x380, RZ, 0xc0, !PT ;  /* 0x0000038011107812 */ /* 0x000fe400078ec0ff */
        /* <DEDUP_REMOVED lines=8> */
[----:B------:R-:W-:-:S02]  /*86c0*/  SHF.R.U64 R36, R36, 0x3, RZ ;  /* 0x0000000324247819 */ /* 0x000fc400000012ff */
[----:B------:R-:W-:Y:S01]  /*86d0*/  SHF.R.U64 R28, R28, 0x3, RZ ;  /* 0x000000031c1c7819 */ /* 0x000fe200000012ff */
[----:B------:R-:W-:Y:S01]  /*86e0*/  IMAD R13, R9, UR9, R6 ;  /* 0x00000009090d7c24 */ /* 0x000fe2000f8e0206 */
[----:B------:R-:W-:Y:S01]  /*86f0*/  ULDC.64 UR8, c[0x0][0xc50] ;  /* 0x0003140000087ab9 */ /* 0x000fe20000000a00 */
[----:B------:R-:W-:Y:S02]  /*8700*/  IADD3 R33, P3, R4, 0x4000, RZ ;  /* 0x0000400004217810 */ /* 0x000fe40007f7e0ff */
[----:B------:R-:W-:Y:S01]  /*8710*/  IMAD.IADD R9, R11, 0x1, R13 ;  /* 0x000000010b097824 */ /* 0x000fe200078e020d */
[----:B------:R-:W-:Y:S02]  /*8720*/  LEA R12, P6, R10, UR8, 0x2 ;  /* 0x000000080a0c7c11 */ /* 0x000fe4000f8c10ff */
[----:B------:R-:W-:Y:S01]  /*8730*/  LOP3.LUT R28, R28, R29, RZ, 0x3c, !PT ;  /* 0x0000001d1c1c7212 */ /* 0x000fe200078e3cff */
[----:B------:R-:W-:Y:S01]  /*8740*/  IMAD.X R29, RZ, RZ, R5, P0 ;  /* 0x000000ffff1d7224 */ /* 0x000fe200000e0605 */
[----:B------:R-:W-:Y:S01]  /*8750*/  SHF.R.U64 R16, R16, 0x3, RZ ;  /* 0x0000000310107819 */ /* 0x000fe200000012ff */
[----:B------:R-:W-:Y:S01]  /*8760*/  SHFL.IDX PT, R20, R12, RZ, 0x1c1f ;  /* 0x001c1fff0c147589 */ /* 0x000fe200000e0000 */
[----:B------:R-:W-:-:S02]  /*8770*/  SHF.R.U64 R24, R24, 0x3, RZ ;  /* 0x0000000318187819 */ /* 0x000fc400000012ff */
[----:B------:R-:W-:Y:S01]  /*8780*/  IADD3 R57, P0, R4, 0x9000, RZ ;  /* 0x0000900004397810 */ /* 0x000fe20007f1e0ff */
[----:B------:R-:W-:Y:S01]  /*8790*/  SHFL.IDX PT, R50, R12, 0x1, 0x1c1f ;  /* 0x003c1f000c327f89 */ /* 0x000fe200000e0000 */
[----:B------:R-:W-:Y:S01]  /*87a0*/  LEA.HI.X R14, R10, UR9, R9, 0x2, P6 ;  /* 0x000000090a0e7c11 */ /* 0x000fe2000b0f1409 */
[----:B------:R-:W-:Y:S01]  /*87b0*/  IMAD.U32 R9, RZ, RZ, UR16 ;  /* 0x00000010ff097e24 */ /* 0x000fe2000f8e00ff */
[----:B------:R-:W-:Y:S01]  /*87c0*/  LOP3.LUT R36, R36, R37, RZ, 0x3c, !PT ;  /* 0x0000002524247212 */ /* 0x000fe200078e3cff */
[--C-:B------:R-:W-:Y:S01]  /*87d0*/  IMAD.X R37, RZ, RZ, R5.reuse, P2 ;  /* 0x000000ffff257224 */ /* 0x100fe200010e0605 */
[----:B------:R-:W-:Y:S01]  /*87e0*/  LOP3.LUT R32, R33, 0x380, RZ, 0xc0, !PT ;  /* 0x0000038021207812 */ /* 0x000fe200078ec0ff */
[----:B------:R-:W0:Y:S01]  /*87f0*/  SHFL.IDX PT, R21, R14, RZ, 0x1c1f ;  /* 0x001c1fff0e157589 */ /* 0x000e2200000e0000 */
[----:B------:R-:W-:Y:S01]  /*8800*/  LOP3.LUT R16, R16, R17, RZ, 0x3c, !PT ;  /* 0x0000001110107212 */ /* 0x000fe200078e3cff */
[--C-:B------:R-:W-:Y:S01]  /*8810*/  IMAD.X R17, RZ, RZ, R5.reuse, P5 ;  /* 0x000000ffff117224 */ /* 0x100fe200028e0605 */
[----:B------:R-:W-:Y:S01]  /*8820*/  LOP3.LUT R24, R24, R25, RZ, 0x3c, !PT ;  /* 0x0000001918187212 */ /* 0x000fe200078e3cff */
[----:B------:R-:W-:Y:S01]  /*8830*/  IMAD.X R25, RZ, RZ, R5, P4 ;  /* 0x000000ffff197224 */ /* 0x000fe200020e0605 */
[----:B------:R-:W-:Y:S01]  /*8840*/  LOP3.LUT R56, R57, 0x380, RZ, 0xc0, !PT ;  /* 0x0000038039387812 */ /* 0x000fe200078ec0ff */
[----:B------:R-:W1:Y:S01]  /*8850*/  SHFL.IDX PT, R51, R14, 0x1, 0x1c1f ;  /* 0x003c1f000e337f89 */ /* 0x000e6200000e0000 */
[C---:B------:R-:W-:Y:S01]  /*8860*/  IADD3 R49, P2, R4.reuse, 0xb000, RZ ;  /* 0x0000b00004317810 */ /* 0x040fe20007f5e0ff */
[----:B------:R-:W-:Y:S01]  /*8870*/  IMAD R18, R9, 0x80, R222 ;  /* 0x0000008009127824 */ /* 0x000fe200078e02de */
[----:B------:R-:W-:-:S02]  /*8880*/  IADD3 R41, P6, R4, 0x6000, RZ ;  /* 0x0000600004297810 */ /* 0x000fc40007fde0ff */
[----:B------:R-:W-:Y:S01]  /*8890*/  IADD3 R45, P5, R4, 0x7000, RZ ;  /* 0x00007000042d7810 */ /* 0x000fe20007fbe0ff */
[----:B------:R-:W-:Y:S01]  /*88a0*/  VIADD R6, R18, 0x8 ;  /* 0x0000000812067836 */ /* 0x000fe20000000000 */
[----:B------:R-:W-:Y:S02]  /*88b0*/  IADD3 R65, P4, R4, 0x8000, RZ ;  /* 0x0000800004417810 */ /* 0x000fe40007f9e0ff */
[----:B------:R-:W-:Y:S02]  /*88c0*/  SHF.R.U64 R32, R32, 0x3, RZ ;  /* 0x0000000320207819 */ /* 0x000fe400000012ff */
[----:B------:R-:W-:Y:S02]  /*88d0*/  SHF.R.U64 R56, R56, 0x3, RZ ;  /* 0x0000000338387819 */ /* 0x000fe400000012ff */
[----:B------:R-:W-:Y:S02]  /*88e0*/  LOP3.LUT R48, R49, 0x380, RZ, 0xc0, !PT ;  /* 0x0000038031307812 */ /* 0x000fe400078ec0ff */
[----:B------:R-:W-:-:S02]  /*88f0*/  LOP3.LUT R40, R41, 0x380, RZ, 0xc0, !PT ;  /* 0x0000038029287812 */ /* 0x000fc400078ec0ff */
[----:B------:R-:W-:Y:S02]  /*8900*/  LOP3.LUT R44, R45, 0x380, RZ, 0xc0, !PT ;  /* 0x000003802d2c7812 */ /* 0x000fe400078ec0ff */
[----:B------:R-:W-:Y:S02]  /*8910*/  LOP3.LUT R64, R65, 0x380, RZ, 0xc0, !PT ;  /* 0x0000038041407812 */ /* 0x000fe400078ec0ff */
[----:B------:R-:W-:Y:S01]  /*8920*/  LOP3.LUT R32, R32, R33, RZ, 0x3c, !PT ;  /* 0x0000002120207212 */ /* 0x000fe200078e3cff */
[--C-:B------:R-:W-:Y:S01]  /*8930*/  IMAD.X R33, RZ, RZ, R5.reuse, P3 ;  /* 0x000000ffff217224 */ /* 0x100fe200018e0605 */
[----:B------:R-:W-:Y:S01]  /*8940*/  LOP3.LUT R56, R56, R57, RZ, 0x3c, !PT ;  /* 0x0000003938387212 */ /* 0x000fe200078e3cff */
[----:B------:R-:W-:Y:S01]  /*8950*/  IMAD.X R57, RZ, RZ, R5, P0 ;  /* 0x000000ffff397224 */ /* 0x000fe200000e0605 */
[----:B------:R-:W-:Y:S02]  /*8960*/  SHF.R.U64 R48, R48, 0x3, RZ ;  /* 0x0000000330307819 */ /* 0x000fe400000012ff */
[----:B------:R-:W-:-:S02]  /*8970*/  IADD3 R11, P3, R4, 0xa000, RZ ;  /* 0x0000a000040b7810 */ /* 0x000fc40007f7e0ff */
[----:B------:R-:W-:Y:S02]  /*8980*/  SHF.R.U64 R40, R40, 0x3, RZ ;  /* 0x0000000328287819 */ /* 0x000fe400000012ff */
[----:B------:R-:W-:Y:S02]  /*8990*/  SHF.R.U64 R44, R44, 0x3, RZ ;  /* 0x000000032c2c7819 */ /* 0x000fe400000012ff */
[----:B------:R-:W-:Y:S02]  /*89a0*/  SHF.R.U64 R64, R64, 0x3, RZ ;  /* 0x0000000340407819 */ /* 0x000fe400000012ff */
[----:B------:R-:W-:Y:S02]  /*89b0*/  LOP3.LUT P0, RZ, R220, 0x3, RZ, 0xc0, !PT ;  /* 0x00000003dcff7812 */ /* 0x000fe4000780c0ff */
[----:B------:R-:W-:Y:S01]  /*89c0*/  LOP3.LUT R48, R48, R49, RZ, 0x3c, !PT ;  /* 0x0000003130307212 */ /* 0x000fe200078e3cff */
[----:B------:R-:W-:Y:S01]  /*89d0*/  IMAD.X R49, RZ, RZ, R5, P2 ;  /* 0x000000ffff317224 */ /* 0x000fe200010e0605 */
[----:B------:R-:W-:-:S02]  /*89e0*/  LOP3.LUT R10, R11, 0x380, RZ, 0xc0, !PT ;  /* 0x000003800b0a7812 */ /* 0x000fc400078ec0ff */
[----:B------:R-:W-:Y:S01]  /*89f0*/  LOP3.LUT R40, R40, R41, RZ, 0x3c, !PT ;  /* 0x0000002928287212 */ /* 0x000fe200078e3cff */
[--C-:B------:R-:W-:Y:S01]  /*8a00*/  IMAD.X R41, RZ, RZ, R5.reuse, P6 ;  /* 0x000000ffff297224 */ /* 0x100fe200030e0605 */
[----:B------:R-:W-:Y:S01]  /*8a10*/  LOP3.LUT R44, R44, R45, RZ, 0x3c, !PT ;  /* 0x0000002d2c2c7212 */ /* 0x000fe200078e3cff */
[--C-:B------:R-:W-:Y:S01]  /*8a20*/  IMAD.X R45, RZ, RZ, R5.reuse, P5 ;  /* 0x000000ffff2d7224 */ /* 0x100fe200028e0605 */
[----:B------:R-:W-:Y:S01]  /*8a30*/  LOP3.LUT R64, R64, R65, RZ, 0x3c, !PT ;  /* 0x0000004140407212 */ /* 0x000fe200078e3cff */
[----:B------:R-:W-:Y:S01]  /*8a40*/  IMAD.X R65, RZ, RZ, R5, P4 ;  /* 0x000000ffff417224 */ /* 0x000fe200020e0605 */
[-C--:B------:R-:W-:Y:S02]  /*8a50*/  ISETP.GE.OR P2, PT, R18, R81.reuse, P0 ;  /* 0x000000511200720c */ /* 0x080fe40000746670 */
[----:B------:R-:W-:Y:S02]  /*8a60*/  ISETP.GE.OR P0, PT, R6, R81, P0 ;  /* 0x000000510600720c */ /* 0x000fe40000706670 */
[----:B------:R-:W-:-:S02]  /*8a70*/  IADD3 R73, P6, R4, 0xc000, RZ ;  /* 0x0000c00004497810 */ /* 0x000fc40007fde0ff */
[C---:B------:R-:W-:Y:S02]  /*8a80*/  IADD3 R69, P5, R4.reuse, 0xd000, RZ ;  /* 0x0000d00004457810 */ /* 0x040fe40007fbe0ff */
[C---:B------:R-:W-:Y:S02]  /*8a90*/  IADD3 R61, P4, R4.reuse, 0xe000, RZ ;  /* 0x0000e000043d7810 */ /* 0x040fe40007f9e0ff */
[----:B------:R-:W-:Y:S02]  /*8aa0*/  LOP3.LUT R13, R4, 0x380, RZ, 0xc0, !PT ;  /* 0x00000380040d7812 */ /* 0x000fe400078ec0ff */
[----:B------:R-:W-:Y:S01]  /*8ab0*/  SHF.R.U64 R10, R10, 0x3, RZ ;  /* 0x000000030a0a7819 */ /* 0x000fe200000012ff */
[----:B0-----:R0:W-:Y:S01]  /*8ac0*/  @!P2 ST.E desc[UR38][R20.64], R8 ;  /* 0x000000081400a985 */ /* 0x0011e2000c101926 */
[----:B------:R-:W-:Y:S02]  /*8ad0*/  LOP3.LUT R72, R73, 0x380, RZ, 0xc0, !PT ;  /* 0x0000038049487812 */ /* 0x000fe400078ec0ff */
[----:B------:R-:W-:Y:S01]  /*8ae0*/  LOP3.LUT R68, R69, 0x380, RZ, 0xc0, !PT ;  /* 0x0000038045447812 */ /* 0x000fe200078ec0ff */
[----:B-1----:R1:W-:Y:S01]  /*8af0*/  @!P0 ST.E desc[UR38][R50.64], R3 ;  /* 0x0000000332008985 */ /* 0x0023e2000c101926 */
[----:B------:R-:W-:-:S02]  /*8b00*/  LOP3.LUT R60, R61, 0x380, RZ, 0xc0, !PT ;  /* 0x000003803d3c7812 */ /* 0x000fc400078ec0ff */
[----:B------:R-:W-:Y:S01]  /*8b10*/  SHF.R.U64 R13, R13, 0x3, RZ ;  /* 0x000000030d0d7819 */ /* 0x000fe200000012ff */
[----:B------:R-:W-:Y:S01]  /*8b20*/  UIMAD UR7, UR11, UR12, URZ ;  /* 0x0000000c0b0772a4 */ /* 0x000fe2000f8e023f */
[----:B------:R-:W-:Y:S01]  /*8b30*/  LOP3.LUT R10, R10, R11, RZ, 0x3c, !PT ;  /* 0x0000000b0a0a7212 */ /* 0x000fe200078e3cff */
[--C-:B------:R-:W-:Y:S01]  /*8b40*/  IMAD.X R11, RZ, RZ, R5.reuse, P3 ;  /* 0x000000ffff0b7224 */ /* 0x100fe200018e0605 */
[----:B------:R-:W-:Y:S01]  /*8b50*/  IADD3 R9, P3, R4, 0xf000, RZ ;  /* 0x0000f00004097810 */ /* 0x000fe20007f7e0ff */
[----:B0-----:R-:W0:Y:S01]  /*8b60*/  @P1 LDC R21, c[0x0][0xcf0] ;  /* 0x00033c00ff151b82 */ /* 0x001e220000000800 */
[----:B------:R-:W-:Y:S01]  /*8b70*/  SHF.R.U64 R72, R72, 0x3, RZ ;  /* 0x0000000348487819 */ /* 0x000fe200000012ff */
[----:B------:R-:W-:Y:S01]  /*8b80*/  UIMAD.WIDE.U32 UR8, UR4, UR12, URZ ;  /* 0x0000000c040872a5 */ /* 0x000fe2000f8e003f */
[----:B------:R-:W-:Y:S01]  /*8b90*/  SHF.R.U64 R68, R68, 0x3, RZ ;  /* 0x0000000344447819 */ /* 0x000fe200000012ff */
[--C-:B------:R-:W-:Y:S01]  /*8ba0*/  IMAD.X R53, RZ, RZ, R5.reuse, P3 ;  /* 0x000000ffff357224 */ /* 0x100fe200018e0605 */
[----:B------:R-:W-:Y:S01]  /*8bb0*/  SHF.R.U64 R60, R60, 0x3, RZ ;  /* 0x000000033c3c7819 */ /* 0x000fe200000012ff */
[----:B------:R-:W-:Y:S01]  /*8bc0*/  ULDC.64 UR10, c[0x0][0xbe8] ;  /* 0x0002fa00000a7ab9 */ /* 0x000fe20000000a00 */
[----:B------:R-:W-:Y:S01]  /*8bd0*/  LOP3.LUT R4, R13, R4, RZ, 0x3c, !PT ;  /* 0x000000040d047212 */ /* 0x000fe200078e3cff */
[----:B-1----:R-:W-:Y:S01]  /*8be0*/  IMAD.U32 R3, RZ, RZ, UR16 ;  /* 0x00000010ff037e24 */ /* 0x002fe2000f8e00ff */
[----:B------:R-:W-:Y:S01]  /*8bf0*/  LOP3.LUT R72, R72, R73, RZ, 0x3c, !PT ;  /* 0x0000004948487212 */ /* 0x000fe200078e3cff */
[--C-:B------:R-:W-:Y:S01]  /*8c00*/  IMAD.X R73, RZ, RZ, R5.reuse, P6 ;  /* 0x000000ffff497224 */ /* 0x100fe200030e0605 */
[----:B------:R-:W-:Y:S01]  /*8c10*/  LOP3.LUT R68, R68, R69, RZ, 0x3c, !PT ;  /* 0x0000004544447212 */ /* 0x000fe200078e3cff */
[--C-:B------:R-:W-:Y:S01]  /*8c20*/  IMAD.X R69, RZ, RZ, R5.reuse, P5 ;  /* 0x000000ffff457224 */ /* 0x100fe200028e0605 */
[----:B------:R-:W-:Y:S01]  /*8c30*/  LOP3.LUT R60, R60, R61, RZ, 0x3c, !PT ;  /* 0x0000003d3c3c7212 */ /* 0x000fe200078e3cff */
[----:B------:R-:W-:Y:S01]  /*8c40*/  IMAD.X R61, RZ, RZ, R5, P4 ;  /* 0x000000ffff3d7224 */ /* 0x000fe200020e0605 */
[----:B------:R1:W5:Y:S01]  /*8c50*/  LD.E.128 R12, desc[UR38][R4.64] ;  /* 0x00000026040c7980 */ /* 0x000362000c101d00 */
[----:B------:R-:W-:Y:S01]  /*8c60*/  LOP3.LUT R0, R9, 0x380, RZ, 0xc0, !PT ;  /* 0x0000038009007812 */ /* 0x000fe200078ec0ff */
[----:B------:R-:W-:-:S02]  /*8c70*/  UIMAD UR7, UR4, UR13, UR7 ;  /* 0x0000000d040772a4 */ /* 0x000fc4000f8e0207 */
[----:B------:R-:W5:Y:S01]  /*8c80*/  LD.E.128 R16, desc[UR38][R16.64] ;  /* 0x0000002610107980 */ /* 0x000f62000c101d00 */
[----:B------:R-:W-:-:S03]  /*8c90*/  SHF.R.U64 R0, R0, 0x3, RZ ;  /* 0x0000000300007819 */ /* 0x000fc600000012ff */
[----:B------:R-:W5:Y:S01]  /*8ca0*/  LD.E.128 R24, desc[UR38][R24.64] ;  /* 0x0000002618187980 */ /* 0x000f62000c101d00 */
[----:B------:R-:W-:Y:S01]  /*8cb0*/  LOP3.LUT R52, R0, R9, RZ, 0x3c, !PT ;  /* 0x0000000900347212 */ /* 0x000fe200078e3cff */
[----:B-1----:R-:W1:Y:S01]  /*8cc0*/  @P1 LDC R5, c[0x0][0xcec] ;  /* 0x00033b00ff051b82 */ /* 0x002e620000000800 */
[----:B------:R-:W-:Y:S01]  /*8cd0*/  IMAD R0, R201, 0x20, R204 ;  /* 0x00000020c9007824 */ /* 0x000fe200078e02cc */
[----:B------:R-:W-:Y:S01]  /*8ce0*/  UIADD3 UR9, UR9, UR7, URZ ;  /* 0x0000000709097290 */ /* 0x000fe2000fffe03f */
        /* <DEDUP_REMOVED lines=15> */
[----:B-1----:R-:W-:-:S03]  /*8de0*/  @P1 IMAD.HI.U32 R0, R20, R5, RZ ;  /* 0x0000000514001227 */ /* 0x002fc600078e00ff */
[----:B------:R-:W5:Y:S02]  /*8df0*/  LD.E.128 R64, desc[UR38][R64.64] ;  /* 0x0000002640407980 */ /* 0x000f64000c101d00 */
[----:B0-----:R-:W-:Y:S01]  /*8e00*/  @P1 SHF.R.U32.HI R3, RZ, R21, R0 ;  /* 0x00000015ff031219 */ /* 0x001fe20000011600 */
[----:B------:R-:W-:Y:S01]  /*8e10*/  UIADD3 UR4, UR9, UR4, URZ ;  /* 0x0000000409047290 */ /* 0x000fe2000fffe03f */
[----:B------:R-:W-:Y:S01]  /*8e20*/  IMAD.U32 R4, RZ, RZ, UR8 ;  /* 0x00000008ff047e24 */ /* 0x000fe2000f8e00ff */
[----:B------:R-:W5:Y:S01]  /*8e30*/  LD.E.128 R56, desc[UR38][R56.64] ;  /* 0x0000002638387980 */ /* 0x000f62000c101d00 */
[--C-:B------:R-:W-:Y:S01]  /*8e40*/  SHF.R.S32.HI R0, RZ, 0x1f, R3.reuse ;  /* 0x0000001fff007819 */ /* 0x100fe20000011403 */
[----:B------:R-:W-:Y:S02]  /*8e50*/  IMAD.MOV R6, RZ, RZ, -R3 ;  /* 0x000000ffff067224 */ /* 0x000fe400078e0a03 */
[----:B------:R-:W-:Y:S01]  /*8e60*/  IMAD.U32 R5, RZ, RZ, UR9 ;  /* 0x00000009ff057e24 */ /* 0x000fe2000f8e00ff */
[----:B------:R-:W-:Y:S01]  /*8e70*/  ULDC.64 UR8, c[0x0][0xbe0] ;  /* 0x0002f80000087ab9 */ /* 0x000fe20000000a00 */
[----:B------:R-:W-:Y:S01]  /*8e80*/  IMAD R21, R77, R6, R20 ;  /* 0x000000064d157224 */ /* 0x000fe200078e0214 */
[----:B------:R-:W5:Y:S01]  /*8e90*/  LD.E.128 R8, desc[UR38][R10.64] ;  /* 0x000000260a087980 */ /* 0x000f62000c101d00 */
[----:B------:R-:W-:-:S02]  /*8ea0*/  IMAD R0, R0, UR8, RZ ;  /* 0x0000000800007c24 */ /* 0x000fc4000f8e02ff */
[----:B------:R-:W-:Y:S01]  /*8eb0*/  IMAD.U32 R5, RZ, RZ, UR4 ;  /* 0x00000004ff057e24 */ /* 0x000fe2000f8e00ff */
[----:B------:R-:W5:Y:S01]  /*8ec0*/  LD.E.128 R48, desc[UR38][R48.64] ;  /* 0x0000002630307980 */ /* 0x000f62000c101d00 */
[C---:B------:R-:W-:Y:S01]  /*8ed0*/  IMAD R77, R3.reuse, UR9, R0 ;  /* 0x00000009034d7c24 */ /* 0x040fe2000f8e0200 */
[----:B------:R-:W-:Y:S02]  /*8ee0*/  SHF.R.S32.HI R0, RZ, 0x1f, R21 ;  /* 0x0000001fff007819 */ /* 0x000fe40000011415 */
        /* <DEDUP_REMOVED lines=18> */
[----:B------:R-:W-:Y:S01]  /*9010*/  ISETP.GE.AND P2, PT, R80, R81, PT ;  /* 0x000000515000720c */ /* 0x000fe20003f46270 */
[----:B------:R-:W-:Y:S02]  /*9020*/  ULDC.64 UR8, c[0x0][0xb80] ;  /* 0x0002e00000087ab9 */ /* 0x000fe40000000a00 */
[----:B------:R-:W-:Y:S01]  /*9030*/  IMAD.IADD R3, R5, 0x1, R3 ;  /* 0x0000000105037824 */ /* 0x000fe200078e0203 */
[----:B------:R-:W-:Y:S01]  /*9040*/  LEA R6, P3, R4, UR8, 0x1 ;  /* 0x0000000804067c11 */ /* 0x000fe2000f8608ff */
[----:B------:R-:W-:-:S02]  /*9050*/  VIADD R151, R151, 0x32420 ;  /* 0x0003242097977836 */ /* 0x000fc40000000000 */
[----:B------:R-:W-:Y:S01]  /*9060*/  VIADD R0, R80, 0x20 ;  /* 0x0000002050007836 */ /* 0x000fe20000000000 */
[----:B------:R-:W-:Y:S02]  /*9070*/  LEA.HI.X R3, R4, UR9, R3, 0x1, P3 ;  /* 0x0000000904037c11 */ /* 0x000fe400098f0c03 */
[----:B------:R-:W-:Y:S02]  /*9080*/  PRMT R151, RZ, 0x654, R151 ;  /* 0x00000654ff977816 */ /* 0x000fe40000000097 */
[-C--:B------:R-:W-:Y:S01]  /*9090*/  ISETP.GE.AND P1, PT, R0, R81.reuse, PT ;  /* 0x000000510000720c */ /* 0x080fe20003f26270 */
[----:B------:R-:W-:Y:S01]  /*90a0*/  VIADD R0, R80, 0x40 ;  /* 0x0000004050007836 */ /* 0x000fe20000000000 */
[----:B0-----:R0:W-:Y:S01]  /*90b0*/  SYNCS.ARRIVE.TRANS64.RED.A1T0 RZ, [R151+URZ], RZ ;  /* 0x000000ff97ff79a7 */ /* 0x0011e2000810043f */
        /* <DEDUP_REMOVED lines=22> */
.L_x_10306:
[----:B------:R-:W-:Y:S05]  /*9220*/  BSYNC B1 ;  /* 0x0000000000017941 */ /* 0x000fea0003800000 */
.L_x_10305:
        /* <DEDUP_REMOVED lines=21> */
.L_x_10308:
[----:B------:R-:W-:Y:S05]  /*9380*/  BSYNC B1 ;  /* 0x0000000000017941 */ /* 0x000fea0003800000 */
.L_x_10307:
[----:B0-----:R0:W0:Y:S01]  /*9390*/  SHFL.IDX PT, R17, R3, 0x2, 0x181f ;  /* 0x00581f0003117f89 */ /* 0x00102200000e0000 */
        /* <DEDUP_REMOVED lines=11> */
[----:B------:R-:W-:Y:S02]  /*9450*/  @!P3 LEA.HI.X R5, R2, R17, R230, 0x1, P6 ;  /* 0x000000110205b211 */ /* 0x000fe400030f0ce6 */
        /* <DEDUP_REMOVED lines=8> */
.L_x_10310:
[----:B------:R-:W-:Y:S05]  /*94e0*/  BSYNC B1 ;  /* 0x0000000000017941 */ /* 0x000fea0003800000 */
.L_x_10309:
[----:B------:R-:W-:Y:S01]  /*94f0*/  VIADD R0, R80, 0x60 ;  /* 0x0000006050007836 */ /* 0x000fe20000000000 */
[----:B0--3--:R-:W0:Y:S04]  /*9500*/  SHFL.IDX PT, R3, R3, 0x3, 0x181f ;  /* 0x00781f0003037f89 */ /* 0x009e2800000e0000 */
[----:B------:R-:W-:Y:S01]  /*9510*/  ISETP.GE.AND P0, PT, R0, R81, PT ;  /* 0x000000510000720c */ /* 0x000fe20003f06270 */
[----:B------:R3:W0:-:S12]  /*9520*/  SHFL.IDX PT, R13, R6, 0x3, 0x181f ;  /* 0x00781f00060d7f89 */ /* 0x00061800000e0000 */
[----:B---3--:R-:W-:Y:S05]  /*9530*/  @P0 BRA `(.L_x_10311) ;  /* 0x0000000c00d80947 */ /* 0x008fea0003800000 */
[----:B------:R-:W-:Y:S02]  /*9540*/  ULDC UR4, c[0x0][0xbc8] ;  /* 0x0002f20000047ab9 */ /* 0x000fe40000000800 */
[----:B------:R-:W-:Y:S02]  /*9550*/  ISETP.GE.AND P3, PT, R2, UR4, PT ;  /* 0x0000000402007c0c */ /* 0x000fe4000bf66270 */
[----:B------:R-:W-:Y:S02]  /*9560*/  ISETP.GE.AND P4, PT, R23, UR4, PT ;  /* 0x0000000417007c0c */ /* 0x000fe4000bf86270 */
[----:B------:R-:W-:-:S09]  /*9570*/  ISETP.GE.AND P5, PT, R22, UR4, PT ;  /* 0x0000000416007c0c */ /* 0x000fd2000bfa6270 */
[-C--:B0-----:R-:W-:Y:S02]  /*9580*/  @!P3 LEA R4, P0, R2, R13.reuse, 0x1 ;  /* 0x0000000d0204b211 */ /* 0x081fe400078008ff */
[CC--:B------:R-:W-:Y:S02]  /*9590*/  @!P4 LEA R8, P1, R23.reuse, R13.reuse, 0x1 ;  /* 0x0000000d1708c211 */ /* 0x0c0fe400078208ff */
[----:B------:R-:W-:Y:S02]  /*95a0*/  @!P5 LEA R10, P2, R22, R13, 0x1 ;  /* 0x0000000d160ad211 */ /* 0x000fe400078408ff */
[-C--:B------:R-:W-:Y:S02]  /*95b0*/  @!P3 LEA.HI.X R5, R2, R3.reuse, R230, 0x1, P0 ;  /* 0x000000030205b211 */ /* 0x080fe400000f0ce6 */
[-C--:B------:R-:W-:Y:S02]  /*95c0*/  @!P4 LEA.HI.X R9, R23, R3.reuse, R229, 0x1, P1 ;  /* 0x000000031709c211 */ /* 0x080fe400008f0ce5 */
[----:B------:R-:W-:Y:S01]  /*95d0*/  @!P5 LEA.HI.X R11, R22, R3, R228, 0x1, P2 ;  /* 0x00000003160bd211 */ /* 0x000fe200010f0ce4 */
[----:B------:R3:W-:Y:S01]  /*95e0*/  @!P3 ST.E.128 desc[UR38][R4.64], R28 ;  /* 0x0000001c0400b985 */ /* 0x0007e2000c101d26 */
[----:B------:R-:W-:-:S03]  /*95f0*/  ISETP.GE.AND P0, PT, R200, UR4, PT ;  /* 0x00000004c8007c0c */ /* 0x000fc6000bf06270 */
[----:B------:R3:W-:Y:S04]  /*9600*/  @!P4 ST.E.128 desc[UR38][R8.64], R44 ;  /* 0x0000002c0800c985 */ /* 0x0007e8000c101d26 */
[----:B------:R3:W-:Y:S06]  /*9610*/  @!P5 ST.E.128 desc[UR38][R10.64], R48 ;  /* 0x000000300a00d985 */ /* 0x0007ec000c101d26 */
[----:B------:R-:W-:Y:S05]  /*9620*/  @P0 BRA `(.L_x_10311) ;  /* 0x0000000c009c0947 */ /* 0x000fea0003800000 */
[----:B---3--:R-:W-:-:S04]  /*9630*/  LEA R4, P0, R200, R13, 0x1 ;  /* 0x0000000dc8047211 */ /* 0x008fc800078008ff */
[----:B------:R-:W-:-:S05]  /*9640*/  LEA.HI.X R5, R200, R3, R227, 0x1, P0 ;  /* 0x00000003c8057211 */ /* 0x000fca00000f0ce3 */
[----:B------:R0:W-:Y:S01]  /*9650*/  ST.E.128 desc[UR38][R4.64], R52 ;  /* 0x0000003404007985 */ /* 0x0001e2000c101d26 */
[----:B------:R-:W-:Y:S05]  /*9660*/  BRA `(.L_x_10311) ;  /* 0x0000000c008c7947 */ /* 0x000fea0003800000 */
.L_x_10303:
[----:B------:R-:W-:Y:S01]  /*9670*/  R2UR UR4, R218 ;  /* 0x00000000da0472ca */ /* 0x000fe200000e0000 */
[----:B------:R-:W-:Y:S01]  /*9680*/  ULDC.64 UR10, c[0x0][0xd00] ;  /* 0x00034000000a7ab9 */ /* 0x000fe20000000a00 */
[----:B------:R-:W-:Y:S01]  /*9690*/  USHF.L.U32 UR8, UR61, 0x2, URZ ;  /* 0x000000023d087899 */ /* 0x000fe2000800063f */
[----:B------:R-:W0:Y:S01]  /*96a0*/  LDC R13, c[0x0][0xce8] ;  /* 0x00033a00ff0d7b82 */ /* 0x000e220000000800 */
[----:B------:R-:W-:Y:S01]  /*96b0*/  UISETP.NE.U32.AND UP0, UPT, UR10, URZ, UPT ;  /* 0x0000003f0a00728c */ /* 0x000fe2000bf05070 */
[----:B------:R-:W-:-:S03]  /*96c0*/  R2UR UR12, R203 ;  /* 0x00000000cb0c72ca */ /* 0x000fc600000e0000 */
[----:B------:R-:W-:-:S05]  /*96d0*/  UISETP.NE.AND.EX UP0, UPT, UR11, URZ, UPT, UP0 ;  /* 0x0000003f0b00728c */ /* 0x000fca000bf05300 */
[----:B------:R-:W-:Y:S01]  /*96e0*/  USHF.L.U64.HI UR9, UR61, 0x2, UR4 ;  /* 0x000000023d097899 */ /* 0x000fe20008010204 */
[----:B------:R-:W-:Y:S01]  /*96f0*/  PLOP3.LUT P2, PT, PT, PT, UP0, 0x80, 0x0 ;  /* 0x000000000000781c */ /* 0x000fe20003f4f008 */
[----:B------:R-:W-:-:S04]  /*9700*/  UIADD3 UR4, UP1, UR8, UR10, URZ ;  /* 0x0000000a08047290 */ /* 0x000fc8000ff3e03f */
[----:B------:R-:W-:Y:S02]  /*9710*/  UIADD3.X UR7, UR9, UR11, URZ, UP1, !UPT ;  /* 0x0000000b09077290 */ /* 0x000fe40008ffe43f */
[----:B------:R-:W-:Y:S01]  /*9720*/  IMAD.U32 R4, RZ, RZ, UR4 ;  /* 0x00000004ff047e24 */ /* 0x000fe2000f8e00ff */
[----:B------:R-:W-:Y:S02]  /*9730*/  ULDC.64 UR10, c[0x0][0xd08] ;  /* 0x00034200000a7ab9 */ /* 0x000fe40000000a00 */
[----:B------:R-:W-:Y:S01]  /*9740*/  UISETP.NE.U32.AND UP1, UPT, UR10, URZ, UPT ;  /* 0x0000003f0a00728c */ /* 0x000fe2000bf25070 */
[----:B------:R-:W-:-:S03]  /*9750*/  IMAD.U32 R5, RZ, RZ, UR7 ;  /* 0x00000007ff057e24 */ /* 0x000fc6000f8e00ff */
[----:B------:R-:W-:Y:S02]  /*9760*/  UISETP.NE.AND.EX UP1, UPT, UR11, URZ, UPT, UP1 ;  /* 0x0000003f0b00728c */ /* 0x000fe4000bf25310 */
[----:B------:R-:W2:Y:S01]  /*9770*/  @P2 LDG.E R3, desc[UR38][R4.64] ;  /* 0x0000002604032981 */ /* 0x000ea2000c1e1900 */
[----:B------:R-:W-:Y:S02]  /*9780*/  ULDC UR4, c[0x0][0xb88] ;  /* 0x0002e20000047ab9 */ /* 0x000fe40000000800 */
[----:B------:R-:W-:Y:S01]  /*9790*/  IMAD.U32 R0, RZ, RZ, UR4 ;  /* 0x00000004ff007e24 */ /* 0x000fe2000f8e00ff */
[----:B------:R-:W-:-:S05]  /*97a0*/  PLOP3.LUT P3, PT, PT, PT, UP1, 0x80, 0x0 ;  /* 0x000000000000781c */ /* 0x000fca0003f6f018 */
        /* <DEDUP_REMOVED lines=17> */
.L_x_10312:
        /* <DEDUP_REMOVED lines=19> */
[----:B------:R-:W-:-:S08]  /*99f0*/  UMOV UR9, UR10 ;  /* 0x0000000a00097c82 */ /* 0x000fd00008000000 */
        /* <DEDUP_REMOVED lines=29> */
.L_x_10314:
[----:B------:R-:W-:Y:S05]  /*9bd0*/  BSYNC B1 ;  /* 0x0000000000017941 */ /* 0x000fea0003800000 */
.L_x_10313:
        /* <DEDUP_REMOVED lines=30> */
[----:B------:R-:W-:Y:S02]  /*9dc0*/  IMAD R6, R4, UR10, RZ ;  /* 0x0000000a04067c24 */ /* 0x000fe4000f8e02ff */
[----:B------:R-:W-:Y:S01]  /*9dd0*/  IMAD.U32 R4, RZ, RZ, UR8 ;  /* 0x00000008ff047e24 */ /* 0x000fe2000f8e00ff */
[----:B------:R-:W-:Y:S01]  /*9de0*/  ULDC.64 UR8, c[0x0][0xbd8] ;  /* 0x0002f60000087ab9 */ /* 0x000fe20000000a00 */
[----:B------:R-:W-:Y:S02]  /*9df0*/  IMAD.U32 R5, RZ, RZ, UR4 ;  /* 0x00000004ff057e24 */ /* 0x000fe4000f8e00ff */
[----:B------:R-:W-:Y:S02]  /*9e00*/  IMAD R9, R13, R9, R8 ;  /* 0x000000090d097224 */ /* 0x000fe400078e0208 */
        /* <DEDUP_REMOVED lines=38> */
.L_x_10316:
[----:B------:R-:W-:Y:S05]  /*a070*/  BSYNC B1 ;  /* 0x0000000000017941 */ /* 0x000fea0003800000 */
.L_x_10315:
        /* <DEDUP_REMOVED lines=21> */
.L_x_10318:
[----:B------:R-:W-:Y:S05]  /*a1d0*/  BSYNC B1 ;  /* 0x0000000000017941 */ /* 0x000fea0003800000 */
.L_x_10317:
        /* <DEDUP_REMOVED lines=21> */
.L_x_10320:
[----:B------:R-:W-:Y:S05]  /*a330*/  BSYNC B1 ;  /* 0x0000000000017941 */ /* 0x000fea0003800000 */
.L_x_10319:
        /* <DEDUP_REMOVED lines=22> */
.L_x_10311:
[----:B------:R-:W-:Y:S05]  /*a4a0*/  BSYNC B0 ;  /* 0x0000000000007941 */ /* 0x000fea0003800000 */
.L_x_10302:
[----:B------:R-:W-:Y:S02]  /*a4b0*/  ULDC UR4, c[0x0][0xd3c] ;  /* 0x00034f0000047ab9 */ /* 0x000fe40000000800 */
[----:B------:R-:W-:-:S13]  /*a4c0*/  ISETP.GE.AND P0, PT, R7, UR4, PT ;  /* 0x0000000407007c0c */ /* 0x000fda000bf06270 */
[----:B------:R-:W-:Y:S05]  /*a4d0*/  @!P0 BRA `(.L_x_10321) ;  /* 0xffffff6800808947 */ /* 0x000fea000383ffff */
[----:B------:R-:W-:Y:S05]  /*a4e0*/  EXIT ;  /* 0x000000000000794d */ /* 0x000fea0003800000 */
.L_x_10277:
[----:B------:R-:W-:-:S08]  /*a4f0*/  NOP ;  /* 0x0000000000007918 */ /* 0x000fd00000000000 */
[----:B0-----:R-:W0:-:S00]  /*a500*/  USETMAXREG.DEALLOC.CTAPOOL 0x18 ;  /* 0x00000018000079c8 */ /* 0x001e0000080e0500 */
        /* <DEDUP_REMOVED lines=16> */
.L_x_10322:
        /* <DEDUP_REMOVED lines=42> */
.L_x_10328:
        /* <DEDUP_REMOVED lines=12> */
.L_x_10327:
[----:B------:R-:W-:Y:S05]  /*a970*/  BSYNC B0 ;  /* 0x0000000000007941 */ /* 0x000fea0003800000 */
.L_x_10326:
        /* <DEDUP_REMOVED lines=22> */
.L_x_10324:
        /* <DEDUP_REMOVED lines=16> */
.L_x_10329:
        /* <DEDUP_REMOVED lines=25> */
.L_x_10325:
[----:B------:R-:W-:Y:S02]  /*ad70*/  IMAD.MOV.U32 R17, RZ, RZ, RZ ;  /* 0x000000ffff117224 */ /* 0x000fe400078e00ff */
[----:B------:R-:W-:Y:S02]  /*ad80*/  IMAD.U32 R16, RZ, RZ, UR6 ;  /* 0x00000006ff107e24 */ /* 0x000fe4000f8e00ff */
[----:B------:R-:W-:-:S07]  /*ad90*/  IMAD.MOV.U32 R18, RZ, RZ, RZ ;  /* 0x000000ffff127224 */ /* 0x000fce00078e00ff */
.L_x_10330:
[----:B------:R-:W-:-:S13]  /*ada0*/  ISETP.NE.AND P0, PT, R5, RZ, PT ;  /* 0x000000ff0500720c */ /* 0x000fda0003f05270 */
[----:B------:R-:W0:Y:S01]  /*adb0*/  @!P0 S2R R3, SR_CgaCtaId ;  /* 0x0000000000038919 */ /* 0x000e220000008800 */
[----:B------:R-:W-:-:S04]  /*adc0*/  @!P0 MOV R0, 0x400 ;  /* 0x0000040000008802 */ /* 0x000fc80000000f00 */
[----:B0-----:R-:W-:-:S05]  /*add0*/  @!P0 LEA R0, R3, R0, 0x18 ;  /* 0x0000000003008211 */ /* 0x001fca00078ec0ff */
[----:B------:R0:W-:Y:S01]  /*ade0*/  @!P0 STS.128 [R0+0x324d0], R16 ;  /* 0x0324d01000008388 */ /* 0x0001e20000000c00 */
[----:B------:R-:W-:Y:S06]  /*adf0*/  BAR.ARV 0x5, 0x180 ;  /* 0x0146000000007b1d */ /* 0x000fec0000002000 */
.L_x_10323:
        /* <DEDUP_REMOVED lines=28> */
[----:B------:R0:W-:Y:S04]  /*afc0*/  STL [R1+0x10], R3 ;  /* 0x0000100301007387 */ /* 0x0001e80000100800 */
[----:B------:R-:W-:Y:S04]  /*afd0*/  STL [R1+0x6c], RZ ;  /* 0x00006cff01007387 */ /* 0x000fe80000100800 */
[----:B------:R1:W-:Y:S01]  /*afe0*/  STL [R1+0x18], R2 ;  /* 0x0000180201007387 */ /* 0x0003e20000100800 */
[----:B0-----:R-:W-:-:S03]  /*aff0*/  LOP3.LUT R3, R0, 0x40, RZ, 0xfc, !PT ;  /* 0x0000004000037812 */ /* 0x001fc600078efcff */
[----:B------:R0:W-:Y:S01]  /*b000*/  STL [R1+0x8], RZ ;  /* 0x000008ff01007387 */ /* 0x0001e20000100800 */
[C---:B-1----:R-:W-:Y:S02]  /*b010*/  LOP3.LUT R2, R0.reuse, 0x80, RZ, 0xfc, !PT ;  /* 0x0000008000027812 */ /* 0x042fe400078efcff */
[----:B------:R-:W-:-:S07]  /*b020*/  LOP3.LUT R0, R0, 0xc0, RZ, 0xfc, !PT ;  /* 0x000000c000007812 */ /* 0x000fce00078efcff */
.L_x_10439:
[----:B01----:R-:W1:Y:S02]  /*b030*/  LDC.64 R2, c[0x0][0xd88] ;  /* 0x00036200ff027b82 */ /* 0x003e640000000a00 */
[----:B-1----:R-:W-:-:S05]  /*b040*/  IMAD.WIDE R2, R19, 0x4, R2 ;  /* 0x0000000413027825 */ /* 0x002fca00078e0202 */
        /* <DEDUP_REMOVED lines=27> */
[----:B--2---:R-:W-:-:S02]  /*b200*/  IADD3 R2, P3, R10, UR4, RZ ;  /* 0x000000040a027c10 */ /* 0x004fc4000ff7e0ff */
[----:B-1----:R-:W-:Y:S02]  /*b210*/  IADD3 R4, P4, R10, UR8, RZ ;  /* 0x000000080a047c10 */ /* 0x002fe4000ff9e0ff */
        /* <DEDUP_REMOVED lines=8> */
[----:B-1----:R-:W-:-:S04]  /*b2a0*/  @P2 IADD3 R6, P3, R10, UR6, RZ ;  /* 0x000000060a062c10 */ /* 0x002fc8000ff7e0ff */
        /* <DEDUP_REMOVED lines=8> */
[----:B-1----:R-:W-:Y:S01]  /*b330*/  IMAD.U32 R6, RZ, RZ, UR4 ;  /* 0x00000004ff067e24 */ /* 0x002fe2000f8e00ff */
[----:B--2---:R1:W-:Y:S01]  /*b340*/  STL [R1+0x38], R12 ;  /* 0x0000380c01007387 */ /* 0x0043e20000100800 */
[----:B------:R-:W-:Y:S05]  /*b350*/  @P2 BRA `(.L_x_10332) ;  /* 0x0000000000142947 */ /* 0x000fea0003800000 */
[----:B------:R-:W-:Y:S05]  /*b360*/  @!P1 BRA `(.L_x_10332) ;  /* 0x0000000000109947 */ /* 0x000fea0003800000 */
[----:B------:R-:W2:Y:S04]  /*b370*/  LDG.E R7, desc[UR38][R2.64] ;  /* 0x0000002602077981 */ /* 0x000ea8000c1e1900 */
[----:B------:R-:W2:Y:S02]  /*b380*/  LDG.E R2, desc[UR38][R2.64+0x4] ;  /* 0x0000042602027981 */ /* 0x000ea4000c1e1900 */
[----:B--2---:R-:W-:-:S05]  /*b390*/  IMAD.IADD R2, R2, 0x1, -R7 ;  /* 0x0000000102027824 */ /* 0x004fca00078e0a07 */
[----:B------:R2:W-:Y:S02]  /*b3a0*/  STL [R1+0x38], R2 ;  /* 0x0000380201007387 */ /* 0x0005e40000100800 */
.L_x_10332:
[----:B--2---:R-:W-:Y:S01]  /*b3b0*/  IMAD.MOV.U32 R2, RZ, RZ, R11 ;  /* 0x000000ffff027224 */ /* 0x004fe200078e000b */
        /* <DEDUP_REMOVED lines=11> */
.L_x_10333:
[----:B------:R-:W-:Y:S05]  /*b470*/  @!P0 BRA `(.L_x_10334) ;  /* 0x00000000000c8947 */ /* 0x000fea0003800000 */
[----:B------:R-:W2:Y:S04]  /*b480*/  LDG.E R6, desc[UR38][R4.64] ;  /* 0x0000002604067981 */ /* 0x000ea8000c1e1900 */
[----:B------:R-:W2:Y:S02]  /*b490*/  LDG.E R4, desc[UR38][R4.64+0x4] ;  /* 0x0000042604047981 */ /* 0x000ea4000c1e1900 */
[----:B--2---:R-:W-:-:S07]  /*b4a0*/  IMAD.IADD R6, R4, 0x1, -R6 ;  /* 0x0000000104067824 */ /* 0x004fce00078e0a06 */
.L_x_10334:
[----:B-----5:R-:W-:Y:S01]  /*b4b0*/  IMAD.IADD R2, R6, 0x1, -R0 ;  /* 0x0000000106027824 */ /* 0x020fe200078e0a00 */
[----:B------:R-:W-:Y:S03]  /*b4c0*/  BSSY B7, `(.L_x_10335) ;  /* 0x00004e6000077945 */ /* 0x000fe60003800000 */
[C---:B------:R-:W-:Y:S01]  /*b4d0*/  VIADD R0, R2.reuse, 0x5f ;  /* 0x0000005f02007836 */ /* 0x040fe20000000000 */
[----:B------:R3:W-:Y:S01]  /*b4e0*/  STL [R1+0x48], R2 ;  /* 0x0000480201007387 */ /* 0x0007e20000100800 */
[----:B------:R-:W-:Y:S02]  /*b4f0*/  ISETP.GT.AND P0, PT, R2, RZ, PT ;  /* 0x000000ff0200720c */ /* 0x000fe40003f04270 */
[----:B------:R-:W-:-:S05]  /*b500*/  IMAD.HI R0, R0, 0x2aaaaaab, RZ ;  /* 0x2aaaaaab00007827 */ /* 0x000fca00078e02ff */
[----:B---3--:R-:W-:-:S04]  /*b510*/  SHF.R.U32.HI R2, RZ, 0x1f, R0 ;  /* 0x0000001fff027819 */ /* 0x008fc80000011600 */
[----:B------:R-:W-:-:S05]  /*b520*/  LEA.HI.SX32 R0, R0, R2, 0x1c ;  /* 0x0000000200007211 */ /* 0x000fca00078fe2ff */
[----:B------:R3:W-:Y:S01]  /*b530*/  STL [R1+0x30], R0 ;  /* 0x0000300001007387 */ /* 0x0007e20000100800 */
[----:B------:R-:W-:Y:S05]  /*b540*/  @P0 BRA `(.L_x_10336) ;  /* 0x0000000000440947 */ /* 0x000fea0003800000 */
[----:B------:R-:W4:Y:S02]  /*b550*/  S2R R3, SR_TID.X ;  /* 0x0000000000037919 */ /* 0x000f240000002100 */
[----:B----4-:R-:W-:-:S04]  /*b560*/  LOP3.LUT R3, R3, 0x7f, RZ, 0xc0, !PT ;  /* 0x0000007f03037812 */ /* 0x010fc800078ec0ff */
[----:B------:R-:W-:-:S13]  /*b570*/  ISETP.NE.AND P0, PT, R3, RZ, PT ;  /* 0x000000ff0300720c */ /* 0x000fda0003f05270 */
[----:B------:R-:W-:Y:S05]  /*b580*/  @P0 BRA `(.L_x_10337) ;  /* 0x0000004c00640947 */ /* 0x000fea0003800000 */
[----:B------:R-:W4:Y:S01]  /*b590*/  S2R R3, SR_LANEID ;  /* 0x0000000000037919 */ /* 0x000f220000000000 */
[----:B------:R-:W-:Y:S01]  /*b5a0*/  VOTEU.ANY UR4, UPT, PT ;  /* 0x0000000000047886 */ /* 0x000fe200038e0100 */
[----:B------:R-:W5:Y:S01]  /*b5b0*/  LDC.64 R4, c[0x0][0xd60] ;  /* 0x00035800ff047b82 */ /* 0x000f620000000a00 */
[----:B---3--:R-:W4:Y:S08]  /*b5c0*/  FLO.U32 R0, UR4 ;  /* 0x0000000400007d00 */ /* 0x008f3000080e0000 */
[----:B------:R-:W5:Y:S01]  /*b5d0*/  POPC R2, UR4 ;  /* 0x0000000400027d09 */ /* 0x000f620008000000 */
[----:B----4-:R-:W-:-:S13]  /*b5e0*/  ISETP.EQ.U32.AND P0, PT, R0, R3, PT ;  /* 0x000000030000720c */ /* 0x010fda0003f02070 */
[----:B-----5:R-:W3:Y:S01]  /*b5f0*/  @P0 ATOMG.E.ADD.STRONG.GPU PT, R5, desc[UR38][R4.64], R2 ;  /* 0x00000002040509a8 */ /* 0x020ee200081ee1e6 */
[----:B------:R-:W4:Y:S02]  /*b600*/  S2R R3, SR_LTMASK ;  /* 0x0000000000037919 */ /* 0x000f240000003900 */
[----:B----4-:R-:W-:-:S06]  /*b610*/  LOP3.LUT R3, R3, UR4, RZ, 0xc0, !PT ;  /* 0x0000000403037c12 */ /* 0x010fcc000f8ec0ff */
[----:B------:R-:W4:Y:S01]  /*b620*/  POPC R3, R3 ;  /* 0x0000000300037309 */ /* 0x000f220000000000 */
[----:B---3--:R-:W4:Y:S02]  /*b630*/  SHFL.IDX PT, R0, R5, R0, 0x1f ;  /* 0x00001f0005007589 */ /* 0x008f2400000e0000 */
[----:B----4-:R-:W-:Y:S01]  /*b640*/  IADD3 R16, R0, UR40, R3 ;  /* 0x0000002800107c10 */ /* 0x010fe2000fffe003 */
[----:B------:R-:W-:Y:S06]  /*b650*/  BRA `(.L_x_10337) ;  /* 0x0000004c00307947 */ /* 0x000fec0003800000 */
.L_x_10336:
[----:B---3--:R-:W3:Y:S01]  /*b660*/  LDL R0, [R1+0x4] ;  /* 0x0000040001007983 */ /* 0x008ee20000100800 */
        /* <DEDUP_REMOVED lines=16> */
[----:B-1----:R-:W-:Y:S02]  /*b770*/  IMAD.MOV.U32 R12, RZ, RZ, 0x1 ;  /* 0x00000001ff0c7424 */ /* 0x002fe400078e00ff */
[----:B------:R-:W-:-:S07]  /*b780*/  IMAD.MOV.U32 R13, RZ, RZ, RZ ;  /* 0x000000ffff0d7224 */ /* 0x000fce00078e00ff */
[----:B------:R-:W-:-:S07]  /*b790*/  LEPC R20, `(.L_x_10339) ;  /* 0x000000001014794e */ /* 0x000fce0000000000 */
[----:B0--3--:R-:W-:Y:S05]  /*b7a0*/  CALL.ABS.NOINC R2 ;  /* 0x0000000002007343 */ /* 0x009fea0003c00000 */
.L_x_10339:
[----:B------:R-:W-:Y:S05]  /*b7b0*/  BSYNC B6 ;  /* 0x0000000000067941 */ /* 0x000fea0003800000 */
.L_x_10338:
        /* <DEDUP_REMOVED lines=17> */
[----:B-1----:R-:W-:Y:S02]  /*b8d0*/  IMAD.MOV.U32 R12, RZ, RZ, 0x1 ;  /* 0x00000001ff0c7424 */ /* 0x002fe400078e00ff */
[----:B---3--:R-:W-:-:S07]  /*b8e0*/  IMAD.MOV.U32 R13, RZ, RZ, RZ ;  /* 0x000000ffff0d7224 */ /* 0x008fce00078e00ff */
[----:B------:R-:W-:-:S07]  /*b8f0*/  LEPC R20, `(.L_x_10342) ;  /* 0x000000001014794e */ /* 0x000fce0000000000 */
[----:B0---4-:R-:W-:Y:S05]  /*b900*/  CALL.ABS.NOINC R2 ;  /* 0x0000000002007343 */ /* 0x011fea0003c00000 */
.L_x_10342:
        /* <DEDUP_REMOVED lines=16> */
.L_x_10341:
[----:B------:R-:W-:Y:S05]  /*ba10*/  BSYNC B6 ;  /* 0x0000000000067941 */ /* 0x000fea0003800000 */
.L_x_10340:
        /* <DEDUP_REMOVED lines=10> */
[----:B--2---:R2:W3:Y:S01]  /*bac0*/  @P0 LDG.E R7, desc[UR38][R2.64] ;  /* 0x0000002602070981 */ /* 0x0044e2000c1e1900 */
[----:B-----5:R-:W-:Y:S01]  /*bad0*/  VIADD R9, R0, 0xffffffff ;  /* 0xffffffff00097836 */ /* 0x020fe20000000000 */
[----:B--2---:R-:W2:Y:S01]  /*bae0*/  LDC.64 R2, c[0x0][0x418] ;  /* 0x00010600ff027b82 */ /* 0x004ea20000000a00 */
[----:B---3--:R-:W-:Y:S01]  /*baf0*/  SHF.R.S32.HI R8, RZ, 0x1f, R7 ;  /* 0x0000001fff087819 */ /* 0x008fe20000011407 */
[----:B------:R3:W-:Y:S04]  /*bb00*/  @P0 STL [R1+0xc], R7 ;  /* 0x00000c0701000387 */ /* 0x0007e80000100800 */
[----:B------:R3:W-:Y:S04]  /*bb10*/  STL [R1+0x2c], R9 ;  /* 0x00002c0901007387 */ /* 0x0007e80000100800 */
        /* <DEDUP_REMOVED lines=10> */
.L_x_10456:
[----:B--2---:R-:W2:Y:S01]  /*bbc0*/  LDL.LU R4, [R1+0x14] ;  /* 0x0000140001047983 */ /* 0x004ea20000300800 */
[----:B------:R-:W-:Y:S02]  /*bbd0*/  PLOP3.LUT P1, PT, PT, PT, PT, 0x8, 0x0 ;  /* 0x000000000000781c */ /* 0x000fe40003f2e170 */
[----:B---3--:R-:W-:Y:S01]  /*bbe0*/  ISETP.NE.AND P0, PT, R14, RZ, PT ;  /* 0x000000ff0e00720c */ /* 0x008fe20003f05270 */
        /* <DEDUP_REMOVED lines=8> */
.L_x_10459:
[----:B------:R-:W-:Y:S05]  /*bc70*/  @!P6 BRA `(.L_x_10344) ;  /* 0x000000040014e947 */ /* 0x000fea0003800000 */
[----:B------:R2:W-:Y:S01]  /*bc80*/  STL [R1+0x70], R9 ;  /* 0x0000700901007387 */ /* 0x0005e20000100800 */
[----:B------:R-:W-:-:S04]  /*bc90*/  ISETP.NE.U32.AND P0, PT, R2, RZ, PT ;  /* 0x000000ff0200720c */ /* 0x000fc80003f05070 */
[----:B------:R-:W-:-:S13]  /*bca0*/  ISETP.NE.AND.EX P0, PT, R3, RZ, PT, P0 ;  /* 0x000000ff0300720c */ /* 0x000fda0003f05300 */
[----:B--2---:R-:W-:Y:S05]  /*bcb0*/  @!P0 BRA `(.L_x_10346) ;  /* 0x0000000000508947 */ /* 0x004fea0003800000 */
[----:B------:R-:W2:Y:S01]  /*bcc0*/  LDC R6, c[0x0][0x43c] ;  /* 0x00010f00ff067b82 */ /* 0x000ea20000000800 */
[----:B---3--:R-:W-:Y:S01]  /*bcd0*/  IMAD.MOV.U32 R0, RZ, RZ, R9 ;  /* 0x000000ffff007224 */ /* 0x008fe200078e0009 */
[----:B------:R-:W-:Y:S01]  /*bce0*/  ULDC.64 UR4, c[0x0][0x428] ;  /* 0x00010a0000047ab9 */ /* 0x000fe20000000a00 */
[----:B--2---:R-:W-:-:S13]  /*bcf0*/  ISETP.NE.AND P0, PT, R6, 0x1, PT ;  /* 0x000000010600780c */ /* 0x004fda0003f05270 */
        /* <DEDUP_REMOVED lines=14> */
[----:B------:R-:W2:Y:S04]  /*bde0*/  LDG.E R0, desc[UR38][R2.64] ;  /* 0x0000002602007981 */ /* 0x000ea8000c1e1900 */
[----:B--2---:R2:W-:Y:S02]  /*bdf0*/  STL [R1], R0 ;  /* 0x0000000001007387 */ /* 0x0045e40000100800 */
.L_x_10346:
[----:B------:R-:W4:Y:S04]  /*be00*/  LDL R7, [R1+0x4] ;  /* 0x0000040001077983 */ /* 0x000f280000100800 */
[----:B--23--:R-:W4:Y:S04]  /*be10*/  LDL R0, [R1+0x8] ;  /* 0x0000080001007983 */ /* 0x00cf280000100800 */
[----:B------:R-:W2:Y:S01]  /*be20*/  LDL R2, [R1+0x18] ;  /* 0x0000180001027983 */ /* 0x000ea20000100800 */
[----:B----4-:R-:W-:Y:S01]  /*be30*/  IMAD R0, R0, 0x8, R7 ;  /* 0x0000000800007824 */ /* 0x010fe200078e0207 */
[----:B--2---:R-:W-:-:S04]  /*be40*/  SHF.L.U32 R2, R2, 0x1f, RZ ;  /* 0x0000001f02027819 */ /* 0x004fc800000006ff */
[----:B------:R-:W2:Y:S02]  /*be50*/  SYNCS.PHASECHK.TRANS64.TRYWAIT P0, [R0+URZ+0x32440], R2 ;  /* 0x03244002000075a7 */ /* 0x000ea4000800017f */
[----:B--2---:R-:W-:Y:S05]  /*be60*/  @!P0 BRA `(.L_x_10347) ;  /* 0x00000054008c8947 */ /* 0x004fea0003800000 */
.L_x_10460:
        /* <DEDUP_REMOVED lines=11> */
.L_x_10348:
[----:B------:R-:W3:Y:S04]  /*bf20*/  LDL R7, [R1+0x4] ;  /* 0x0000040001077983 */ /* 0x000ee80000100800 */
[----:B------:R-:W3:Y:S04]  /*bf30*/  LDL R6, [R1+0x8] ;  /* 0x0000080001067983 */ /* 0x000ee80000100800 */
[----:B------:R-:W4:Y:S04]  /*bf40*/  LDL R5, [R1+0x70] ;  /* 0x0000700001057983 */ /* 0x000f280000100800 */
[----:B------:R-:W5:Y:S04]  /*bf50*/  LDL R4, [R1+0x20] ;  /* 0x0000200001047983 */ /* 0x000f680000100800 */
[----:B------:R-:W5:Y:S04]  /*bf60*/  LDL R3, [R1] ;  /* 0x0000000001037983 */ /* 0x000f680000100800 */
[----:B--2---:R-:W2:Y:S01]  /*bf70*/  LDL.LU R2, [R1+0x14] ;  /* 0x0000140001027983 */ /* 0x004ea20000300800 */
        /* <DEDUP_REMOVED lines=8> */
[----:B---3--:R-:W-:Y:S01]  /*c000*/  IMAD R0, R6, 0x3000, R7 ;  /* 0x0000300006007824 */ /* 0x008fe200078e0207 */
[----:B----4-:R-:W-:-:S04]  /*c010*/  R2UR UR11, R5 ;  /* 0x00000000050b72ca */ /* 0x010fc800000e0000 */
[----:B------:R-:W-:Y:S02]  /*c020*/  R2UR UR8, R0 ;  /* 0x00000000000872ca */ /* 0x000fe400000e0000 */
[----:B-----5:R-:W-:Y:S02]  /*c030*/  R2UR UR4, R4 ;  /* 0x00000000040472ca */ /* 0x020fe400000e0000 */
[----:B------:R-:W-:Y:S02]  /*c040*/  R2UR UR13, R3 ;  /* 0x00000000030d72ca */ /* 0x000fe400000e0000 */
[----:B--2---:R-:W-:-:S07]  /*c050*/  LOP3.LUT R2, R2, 0xfffffffe, RZ, 0xc0, !PT ;  /* 0xfffffffe02027812 */ /* 0x004fce00078ec0ff */
[----:B------:R-:W-:Y:S01]  /*c060*/  UIADD3 UR8, UR8, 0x1c400, URZ ;  /* 0x0001c40008087890 */ /* 0x000fe2000fffe03f */
[----:B------:R-:W-:Y:S01]  /*c070*/  @P0 LOP3.LUT R2, R2, 0x1, RZ, 0xfc, !PT ;  /* 0x0000000102020812 */ /* 0x000fe200078efcff */
[----:B------:R-:W-:-:S03]  /*c080*/  UIMAD UR11, UR11, 0x60, UR4 ;  /* 0x000000600b0b78a4 */ /* 0x000fc6000f8e0204 */
[----:B------:R-:W-:Y:S01]  /*c090*/  UMOV UR4, 0x0 ;  /* 0x0000000000047882 */ /* 0x000fe20000000000 */
[----:B------:R2:W-:Y:S05]  /*c0a0*/  STL [R1+0x14], R2 ;  /* 0x0000140201007387 */ /* 0x0005ea0000100800 */
[----:B------:R2:W-:Y:S01]  /*c0b0*/  UTMALDG.4D [UR8], [UR6], desc[UR4] ;  /* 0x00000408060075b4 */ /* 0x0005e20008019000 */
[----:B------:R-:W-:Y:S02]  /*c0c0*/  NOP ;  /* 0x0000000000007918 */ /* 0x000fe40000000000 */
.L_x_10344:
        /* <DEDUP_REMOVED lines=33> */
[----:B-1----:R-:W-:Y:S02]  /*c2e0*/  IMAD.MOV.U32 R12, RZ, RZ, 0x1 ;  /* 0x00000001ff0c7424 */ /* 0x002fe400078e00ff */
[----:B------:R-:W-:-:S07]  /*c2f0*/  IMAD.MOV.U32 R13, RZ, RZ, RZ ;  /* 0x000000ffff0d7224 */ /* 0x000fce00078e00ff */
[----:B------:R-:W-:-:S07]  /*c300*/  LEPC R20, `(.L_x_10350) ;  /* 0x000000001014794e */ /* 0x000fce0000000000 */
[----:B0-2---:R-:W-:Y:S05]  /*c310*/  CALL.ABS.NOINC R2 ;  /* 0x0000000002007343 */ /* 0x005fea0003c00000 */
.L_x_10350:
[----:B------:R-:W-:Y:S05]  /*c320*/  BSYNC B6 ;  /* 0x0000000000067941 */ /* 0x000fea0003800000 */
.L_x_10349:
[----:B------:R-:W3:Y:S01]  /*c330*/  LDL R4, [R1+0x40] ;  /* 0x0000400001047983 */ /* 0x000ee20000100800 */
[----:B------:R-:W4:Y:S03]  /*c340*/  LDC R6, c[0x0][0x448] ;  /* 0x00011200ff067b82 */ /* 0x000f260000000800 */
[----:B------:R-:W3:Y:S04]  /*c350*/  LDL R10, [R1+0x28] ;  /* 0x00002800010a7983 */ /* 0x000ee80000100800 */
[----:B------:R-:W3:Y:S01]  /*c360*/  LDL R9, [R1+0x50] ;  /* 0x0000500001097983 */ /* 0x000ee20000100800 */
[----:B--2---:R-:W2:Y:S01]  /*c370*/  S2R R2, SR_TID.X ;  /* 0x0000000000027919 */ /* 0x004ea20000002100 */
[----:B------:R-:W0:Y:S02]  /*c380*/  S2R R0, SR_TID.X ;  /* 0x0000000000007919 */ /* 0x000e240000002100 */
[----:B------:R-:W3:Y:S04]  /*c390*/  LDL R8, [R1+0x58] ;  /* 0x0000580001087983 */ /* 0x000ee80000100800 */
[----:B------:R-:W3:Y:S01]  /*c3a0*/  LDL R7, [R1+0x34] ;  /* 0x0000340001077983 */ /* 0x000ee20000100800 */
[----:B----4-:R-:W-:Y:S01]  /*c3b0*/  ISETP.NE.AND P0, PT, R6, 0x1, PT ;  /* 0x000000010600780c */ /* 0x010fe20003f05270 */
[----:B------:R-:W-:Y:S01]  /*c3c0*/  IMAD.SHL.U32 R17, R17, 0x80, RZ ;  /* 0x0000008011117824 */ /* 0x000fe200078e00ff */
[----:B------:R-:W-:Y:S01]  /*c3d0*/  ULDC.64 UR4, c[0x0][0x298] ;  /* 0x0000a60000047ab9 */ /* 0x000fe20000000a00 */
[----:B------:R-:W-:-:S10]  /*c3e0*/  ULDC.64 UR6, c[0x0][0x280] ;  /* 0x0000a00000067ab9 */ /* 0x000fd40000000a00 */
[----:B------:R-:W4:Y:S01]  /*c3f0*/  @P0 LDC R3, c[0x0][0x450] ;  /* 0x00011400ff030b82 */ /* 0x000f220000000800 */
[----:B--2---:R-:W-:-:S04]  /*c400*/  LOP3.LUT R2, R2, 0x7f, RZ, 0xc0, !PT ;  /* 0x0000007f02027812 */ /* 0x004fc800078ec0ff */
[----:B------:R-:W-:Y:S01]  /*c410*/  SHF.R.U32.HI R2, RZ, 0x3, R2 ;  /* 0x00000003ff027819 */ /* 0x000fe20000011602 */
[----:B0-----:R-:W-:-:S05]  /*c420*/  IMAD.SHL.U32 R0, R0, 0x10, RZ ;  /* 0x0000001000007824 */ /* 0x001fca00078e00ff */
[----:B------:R-:W-:Y:S02]  /*c430*/  LOP3.LUT R0, R2, 0x70, R0, 0xf8, !PT ;  /* 0x0000007002007812 */ /* 0x000fe400078ef800 */
[----:B------:R-:W0:Y:S02]  /*c440*/  @P0 LDC R2, c[0x0][0x44c] ;  /* 0x00011300ff020b82 */ /* 0x000e240000000800 */
[----:B------:R-:W-:-:S05]  /*c450*/  LOP3.LUT R5, R0, R17, RZ, 0xfc, !PT ;  /* 0x0000001100057212 */ /* 0x000fca00078efcff */
        /* <DEDUP_REMOVED lines=27> */
[----:B--2---:R-:W2:Y:S01]  /*c610*/  S2R R5, SR_TID.X ;  /* 0x0000000000057919 */ /* 0x004ea20000002100 */
[----:B------:R-:W-:Y:S02]  /*c620*/  IMAD.IADD R3, R3, 0x1, R4 ;  /* 0x0000000103037824 */ /* 0x000fe400078e0204 */
[----:B------:R-:W-:-:S05]  /*c630*/  SHF.R.S32.HI R4, RZ, 0x1f, R0 ;  /* 0x0000001fff047819 */ /* 0x000fca0000011400 */
[----:B------:R-:W-:Y:S02]  /*c640*/  IMAD R4, R4, UR4, RZ ;  /* 0x0000000404047c24 */ /* 0x000fe4000f8e02ff */
[----:B------:R-:W-:Y:S01]  /*c650*/  IMAD.WIDE.U32 R2, R0, UR4, R2 ;  /* 0x0000000400027c25 */ /* 0x000fe2000f8e0002 */
[----:B------:R-:W-:-:S03]  /*c660*/  ULDC UR4, c[0x0][0x2b8] ;  /* 0x0000ae0000047ab9 */ /* 0x000fc60000000800 */
[----:B------:R-:W-:Y:S01]  /*c670*/  IMAD R4, R0, UR5, R4 ;  /* 0x0000000500047c24 */ /* 0x000fe2000f8e0204 */
[----:B------:R-:W-:-:S03]  /*c680*/  LEA R0, P1, R2, UR6, 0x1 ;  /* 0x0000000602007c11 */ /* 0x000fc6000f8208ff */
[----:B------:R-:W-:Y:S02]  /*c690*/  IMAD.IADD R4, R3, 0x1, R4 ;  /* 0x0000000103047824 */ /* 0x000fe400078e0204 */
[----:B--2---:R-:W-:-:S05]  /*c6a0*/  IMAD.SHL.U32 R10, R5, 0x8, RZ ;  /* 0x00000008050a7824 */ /* 0x004fca00078e00ff */
[----:B------:R-:W-:Y:S02]  /*c6b0*/  LOP3.LUT R10, R10, 0x38, RZ, 0xc0, !PT ;  /* 0x000000380a0a7812 */ /* 0x000fe400078ec0ff */
[----:B------:R-:W-:Y:S02]  /*c6c0*/  LOP3.LUT R5, R5, 0x7f, RZ, 0xc0, !PT ;  /* 0x0000007f05057812 */ /* 0x000fe400078ec0ff */
[----:B------:R-:W-:Y:S01]  /*c6d0*/  ISETP.GE.AND P0, PT, R10, UR4, PT ;  /* 0x000000040a007c0c */ /* 0x000fe2000bf06270 */
[----:B------:R-:W-:Y:S01]  /*c6e0*/  UMOV UR4, 0xffffffff ;  /* 0xffffffff00047882 */ /* 0x000fe20000000000 */
[----:B------:R-:W-:Y:S02]  /*c6f0*/  LEA.HI.X R2, R2, UR7, R4, 0x1, P1 ;  /* 0x0000000702027c11 */ /* 0x000fe400088f0c04 */
[----:B------:R-:W-:Y:S01]  /*c700*/  SHF.R.U32.HI R8, RZ, 0x3, R5 ;  /* 0x00000003ff087819 */ /* 0x000fe20000011605 */
[----:B0-----:R-:W-:Y:S08]  /*c710*/  BRA.DIV UR4, `(.L_x_10351) ;  /* 0x0000004e04747947 */ /* 0x001ff0000b800000 */
[----:B------:R-:W2:Y:S01]  /*c720*/  LDL R7, [R1+0x38] ;  /* 0x0000380001077983 */ /* 0x000ea20000100800 */
[----:B------:R-:W-:-:S03]  /*c730*/  IMAD.IADD R17, R8, 0x1, R17 ;  /* 0x0000000108117824 */ /* 0x000fc600078e0211 */
[----:B------:R-:W0:Y:S01]  /*c740*/  SHFL.IDX PT, R5, R0, RZ, 0x181f ;  /* 0x00181fff00057589 */ /* 0x000e2200000e0000 */
[----:B------:R-:W-:-:S03]  /*c750*/  VIADD R8, R17, 0x10 ;  /* 0x0000001011087836 */ /* 0x000fc60000000000 */
[----:B------:R-:W3:Y:S04]  /*c760*/  SHFL.IDX PT, R4, R2, RZ, 0x181f ;  /* 0x00181fff02047589 */ /* 0x000ee800000e0000 */
[----:B------:R4:W-:Y:S01]  /*c770*/  STL [R1+0x3c], R8 ;  /* 0x00003c0801007387 */ /* 0x0009e20000100800 */
[----:B--2---:R-:W-:-:S03]  /*c780*/  IMAD R3, R7, R6, RZ ;  /* 0x0000000607037224 */ /* 0x004fc600078e02ff */
[----:B------:R-:W2:Y:S02]  /*c790*/  SHFL.IDX PT, R6, R0, 0x1, 0x181f ;  /* 0x00381f0000067f89 */ /* 0x000ea400000e0000 */
[CC--:B------:R-:W-:Y:S02]  /*c7a0*/  ISETP.GE.AND P1, PT, R17.reuse, R3.reuse, PT ;  /* 0x000000031100720c */ /* 0x0c0fe40003f26270 */
[----:B------:R-:W1:Y:S01]  /*c7b0*/  SHFL.IDX PT, R7, R2, 0x1, 0x181f ;  /* 0x00381f0002077f89 */ /* 0x000e6200000e0000 */
[----:B------:R-:W-:Y:S01]  /*c7c0*/  ISETP.GE.AND P2, PT, R8, R3, PT ;  /* 0x000000030800720c */ /* 0x000fe20003f46270 */
[----:B----4-:R-:W-:-:S05]  /*c7d0*/  VIADD R8, R17, 0x20 ;  /* 0x0000002011087836 */ /* 0x010fca0000000000 */
[----:B------:R-:W-:Y:S04]  /*c7e0*/  STL [R1+0x4c], R8 ;  /* 0x00004c0801007387 */ /* 0x000fe80000100800 */
[----:B0-----:R-:W-:-:S05]  /*c7f0*/  @!P1 LEA R5, P3, R10, R5, 0x1 ;  /* 0x000000050a059211 */ /* 0x001fca00078608ff */
[----:B---3--:R-:W-:-:S05]  /*c800*/  @!P1 IMAD.X R4, RZ, RZ, R4, P3 ;  /* 0x000000ffff049224 */ /* 0x008fca00018e0604 */
[----:B------:R-:W-:-:S04]  /*c810*/  @!P1 LOP3.LUT R5, R5, R4, RZ, 0x3c, !PT ;  /* 0x0000000405059212 */ /* 0x000fc800078e3cff */
[----:B------:R-:W-:-:S04]  /*c820*/  @!P1 LOP3.LUT R4, R5, R4, RZ, 0x3c, !PT ;  /* 0x0000000405049212 */ /* 0x000fc800078e3cff */
[----:B------:R-:W-:-:S05]  /*c830*/  @!P1 LOP3.LUT R5, R5, R4, RZ, 0x3c, !PT ;  /* 0x0000000405059212 */ /* 0x000fca00078e3cff */
[----:B-----5:R2:W-:Y:S02]  /*c840*/  @!P1 LDGSTS.E.BYPASS.LTC128B.128 [R9+0x18400], desc[UR38][R4.64], !P0 ;  /* 0x1840000004099fae */ /* 0x0205e4000c101d66 */
[----:B--2---:R-:W-:Y:S02]  /*c850*/  @!P2 LEA R5, P1, R10, R6, 0x1 ;  /* 0x000000060a05a211 */ /* 0x004fe400078208ff */
[----:B------:R-:W-:Y:S03]  /*c860*/  SHFL.IDX PT, R6, R2, 0x2, 0x181f ;  /* 0x00581f0002067f89 */ /* 0x000fe600000e0000 */
[----:B-1----:R-:W-:Y:S01]  /*c870*/  @!P2 IMAD.X R4, RZ, RZ, R7, P1 ;  /* 0x000000ffff04a224 */ /* 0x002fe200008e0607 */
[----:B------:R-:W-:Y:S01]  /*c880*/  ISETP.GE.AND P1, PT, R8, R3, PT ;  /* 0x000000030800720c */ /* 0x000fe20003f26270 */
[----:B------:R-:W-:-:S03]  /*c890*/  VIADD R7, R17, 0x30 ;  /* 0x0000003011077836 */ /* 0x000fc60000000000 */
[-C--:B------:R-:W-:Y:S02]  /*c8a0*/  @!P2 LOP3.LUT R5, R5, R4.reuse, RZ, 0x3c, !PT ;  /* 0x000000040505a212 */ /* 0x080fe400078e3cff */
[----:B------:R-:W-:Y:S02]  /*c8b0*/  STL [R1+0x54], R7 ;  /* 0x0000540701007387 */ /* 0x000fe40000100800 */
        /* <DEDUP_REMOVED lines=54> */
.L_x_10477:
        /* <DEDUP_REMOVED lines=12> */
.L_x_10352:
[----:B-1----:R-:W2:Y:S01]  /*cce0*/  LDL R2, [R1+0x4] ;  /* 0x0000040001027983 */ /* 0x002ea20000100800 */
[----:B------:R-:W-:Y:S02]  /*ccf0*/  PLOP3.LUT P1, PT, P1, P0, PT, 0xa2, 0x0 ;  /* 0x000000000000781c */ /* 0x000fe40000f21472 */
[----:B--2---:R-:W-:-:S08]  /*cd00*/  @P0 R2UR P1, UR4, R2 ;  /* 0x00000000020402ca */ /* 0x004fd00000020000 */
[----:B------:R-:W-:-:S05]  /*cd10*/  @P0 PLOP3.LUT P0, PT, P1, PT, PT, 0x80, 0x0 ;  /* 0x000000000000081c */ /* 0x000fca0000f0f070 */
[----:B------:R-:W-:Y:S01]  /*cd20*/  @!P1 SYNCS.ARRIVE.TRANS64.RED.A0T1 RZ, [UR4+0x32400], RZ ;  /* 0x032400ffffff99a7 */ /* 0x000fe20008200404 */
[----:B------:R-:W-:Y:S07]  /*cd30*/  @!P1 ARRIVES.LDGSTSBAR.64.TRANSCNT [UR4+0x32400] ;  /* 0x03240000ff0099b0 */ /* 0x000fee0008000a84 */
[----:B------:R-:W-:Y:S05]  /*cd40*/  @P0 BRA.U.ANY `(.L_x_10352) ;  /* 0xfffffffd00e40947 */ /* 0x000fea000393ffff */
[----:B------:R-:W-:Y:S01]  /*cd50*/  NOP ;  /* 0x0000000000007918 */ /* 0x000fe20000000000 */
[----:B------:R-:W2:Y:S01]  /*cd60*/  LDL.LU R0, [R1+0x40] ;  /* 0x0000400001007983 */ /* 0x000ea20000300800 */
[----:B------:R0:W-:Y:S01]  /*cd70*/  SYNCS.ARRIVE.TRANS64.A1T0 RZ, [R2+URZ+0x32400], RZ ;  /* 0x032400ff02ff79a7 */ /* 0x0001e2000810003f */
[----:B------:R-:W-:Y:S02]  /*cd80*/  ULDC.64 UR4, c[0x0][0x398] ;  /* 0x0000e60000047ab9 */ /* 0x000fe40000000a00 */
        /* <DEDUP_REMOVED lines=27> */
.L_x_10354:
[----:B------:R-:W-:Y:S05]  /*cf40*/  BSYNC B6 ;  /* 0x0000000000067941 */ /* 0x000fea0003800000 */
.L_x_10353:
[----:B------:R-:W2:Y:S01]  /*cf50*/  LDL.LU R6, [R1+0x28] ;  /* 0x0000280001067983 */ /* 0x000ea20000300800 */
[----:B------:R-:W-:Y:S01]  /*cf60*/  ULDC.64 UR4, c[0x0][0x3d8] ;  /* 0x0000f60000047ab9 */ /* 0x000fe20000000a00 */
[----:B------:R-:W-:Y:S02]  /*cf70*/  ULDC.64 UR6, c[0x0][0x390] ;  /* 0x0000e40000067ab9 */ /* 0x000fe40000000a00 */
[----:B0-----:R-:W2:Y:S04]  /*cf80*/  LDL.LU.64 R2, [R1+0x40] ;  /* 0x0000400001027983 */ /* 0x001ea80000300a00 */
[----:B------:R-:W3:Y:S04]  /*cf90*/  LDL.LU R0, [R1+0x50] ;  /* 0x0000500001007983 */ /* 0x000ee80000300800 */
[----:B------:R-:W4:Y:S04]  /*cfa0*/  LDL.LU R5, [R1+0x58] ;  /* 0x0000580001057983 */ /* 0x000f280000300800 */
[----:B------:R-:W4:Y:S04]  /*cfb0*/  LDL.LU R4, [R1+0x34] ;  /* 0x0000340001047983 */ /* 0x000f280000300800 */
[----:B------:R-:W4:Y:S01]  /*cfc0*/  LDL.LU R7, [R1+0x24] ;  /* 0x0000240001077983 */ /* 0x000f220000300800 */
[----:B-----5:R-:W0:Y:S01]  /*cfd0*/  S2R R8, SR_TID.X ;  /* 0x0000000000087919 */ /* 0x020e220000002100 */
[----:B--2---:R-:W-:-:S02]  /*cfe0*/  IMAD.MOV.U32 R3, RZ, RZ, R6 ;  /* 0x000000ffff037224 */ /* 0x004fc400078e0006 */
[----:B------:R-:W1:Y:S01]  /*cff0*/  LDC R6, c[0x0][0x448] ;  /* 0x00011200ff067b82 */ /* 0x000e620000000800 */
[----:B---3--:R-:W-:Y:S02]  /*d000*/  IMAD R0, R0, UR4, RZ ;  /* 0x0000000400007c24 */ /* 0x008fe4000f8e02ff */
[----:B------:R-:W-:-:S04]  /*d010*/  IMAD.WIDE.U32 R2, R18, UR4, R2 ;  /* 0x0000000412027c25 */ /* 0x000fc8000f8e0002 */
[----:B------:R-:W-:Y:S01]  /*d020*/  IMAD R0, R18, UR5, R0 ;  /* 0x0000000512007c24 */ /* 0x000fe2000f8e0200 */
[----:B------:R-:W-:-:S03]  /*d030*/  ULDC.64 UR4, c[0x0][0x3e0] ;  /* 0x0000f80000047ab9 */ /* 0x000fc60000000a00 */
[----:B------:R-:W-:Y:S02]  /*d040*/  IMAD.IADD R3, R3, 0x1, R0 ;  /* 0x0000000103037824 */ /* 0x000fe400078e0200 */
[----:B----4-:R-:W-:Y:S01]  /*d050*/  IMAD R0, R5, UR4, RZ ;  /* 0x0000000405007c24 */ /* 0x010fe2000f8e02ff */
[----:B-1----:R-:W-:Y:S01]  /*d060*/  ISETP.NE.AND P0, PT, R6, 0x1, PT ;  /* 0x000000010600780c */ /* 0x002fe20003f05270 */
[----:B------:R-:W-:-:S04]  /*d070*/  IMAD.WIDE.U32 R2, R4, UR4, R2 ;  /* 0x0000000404027c25 */ /* 0x000fc8000f8e0002 */
[----:B------:R-:W-:Y:S01]  /*d080*/  IMAD R0, R4, UR5, R0 ;  /* 0x0000000504007c24 */ /* 0x000fe2000f8e0200 */
[----:B------:R-:W-:-:S07]  /*d090*/  ULDC.64 UR4, c[0x0][0x3d0] ;  /* 0x0000f40000047ab9 */ /* 0x000fce0000000a00 */
[----:B------:R-:W1:Y:S08]  /*d0a0*/  @P0 LDC R4, c[0x0][0x44c] ;  /* 0x00011300ff040b82 */ /* 0x000e700000000800 */
[----:B------:R-:W2:Y:S01]  /*d0b0*/  @P0 LDC R5, c[0x0][0x450] ;  /* 0x00011400ff050b82 */ /* 0x000ea20000000800 */
[----:B------:R-:W-:Y:S02]  /*d0c0*/  IMAD.IADD R3, R3, 0x1, R0 ;  /* 0x0000000103037824 */ /* 0x000fe400078e0200 */
[----:B------:R-:W-:-:S02]  /*d0d0*/  IMAD.MOV.U32 R0, RZ, RZ, R7 ;  /* 0x000000ffff007224 */ /* 0x000fc400078e0007 */
[----:B-1----:R-:W-:-:S05]  /*d0e0*/  @P0 IMAD.HI.U32 R4, R7, R4, RZ ;  /* 0x0000000407040227 */ /* 0x002fca00078e00ff */
[----:B--2---:R-:W-:-:S04]  /*d0f0*/  @P0 SHF.R.U32.HI R0, RZ, R5, R4 ;  /* 0x00000005ff000219 */ /* 0x004fc80000011604 */
[--C-:B------:R-:W-:Y:S01]  /*d100*/  SHF.R.S32.HI R5, RZ, 0x1f, R0.reuse ;  /* 0x0000001fff057819 */ /* 0x100fe20000011400 */
[----:B------:R-:W-:-:S04]  /*d110*/  IMAD.MOV R4, RZ, RZ, -R0 ;  /* 0x000000ffff047224 */ /* 0x000fc800078e0a00 */
[----:B------:R-:W-:Y:S02]  /*d120*/  IMAD R5, R5, UR4, RZ ;  /* 0x0000000405057c24 */ /* 0x000fe4000f8e02ff */
[----:B------:R-:W-:-:S04]  /*d130*/  IMAD.WIDE.U32 R2, R0, UR4, R2 ;  /* 0x0000000400027c25 */ /* 0x000fc8000f8e0002 */
[----:B------:R-:W-:Y:S02]  /*d140*/  IMAD R4, R6, R4, R7 ;  /* 0x0000000406047224 */ /* 0x000fe400078e0207 */
[----:B------:R-:W-:Y:S01]  /*d150*/  IMAD R0, R0, UR5, R5 ;  /* 0x0000000500007c24 */ /* 0x000fe2000f8e0205 */
[----:B------:R-:W-:Y:S01]  /*d160*/  ULDC.64 UR4, c[0x0][0x3c8] ;  /* 0x0000f20000047ab9 */ /* 0x000fe20000000a00 */
[C---:B0-----:R-:W-:Y:S02]  /*d170*/  IMAD.SHL.U32 R7, R8.reuse, 0x8, RZ ;  /* 0x0000000808077824 */ /* 0x041fe400078e00ff */
[----:B------:R-:W-:Y:S01]  /*d180*/  IMAD.IADD R3, R3, 0x1, R0 ;  /* 0x0000000103037824 */ /* 0x000fe200078e0200 */
[----:B------:R-:W-:Y:S01]  /*d190*/  SHF.R.S32.HI R0, RZ, 0x1f, R4 ;  /* 0x0000001fff007819 */ /* 0x000fe20000011404 */
[----:B------:R-:W-:-:S04]  /*d1a0*/  IMAD.SHL.U32 R8, R8, 0x8, RZ ;  /* 0x0000000808087824 */ /* 0x000fc800078e00ff */
[----:B------:R-:W-:Y:S01]  /*d1b0*/  IMAD R0, R0, UR4, RZ ;  /* 0x0000000400007c24 */ /* 0x000fe2000f8e02ff */
[----:B------:R-:W-:Y:S01]  /*d1c0*/  LOP3.LUT R8, R8, 0x38, RZ, 0xc0, !PT ;  /* 0x0000003808087812 */ /* 0x000fe200078ec0ff */
[----:B------:R-:W-:Y:S01]  /*d1d0*/  IMAD.WIDE.U32 R2, R4, UR4, R2 ;  /* 0x0000000404027c25 */ /* 0x000fe2000f8e0002 */
[----:B------:R-:W-:Y:S01]  /*d1e0*/  LOP3.LUT R7, R7, 0x38, RZ, 0xc0, !PT ;  /* 0x0000003807077812 */ /* 0x000fe200078ec0ff */
[----:B------:R-:W-:Y:S01]  /*d1f0*/  ULDC UR4, c[0x0][0x3b8] ;  /* 0x0000ee0000047ab9 */ /* 0x000fe20000000800 */
[----:B------:R-:W-:Y:S01]  /*d200*/  LOP3.LUT R10, R8, 0x40, RZ, 0xfc, !PT ;  /* 0x00000040080a7812 */ /* 0x000fe200078efcff */
[----:B------:R-:W-:Y:S01]  /*d210*/  IMAD R0, R4, UR5, R0 ;  /* 0x0000000504007c24 */ /* 0x000fe2000f8e0200 */
[C---:B------:R-:W-:Y:S02]  /*d220*/  LOP3.LUT R9, R8.reuse, 0x80, RZ, 0xfc, !PT ;  /* 0x0000008008097812 */ /* 0x040fe400078efcff */
[----:B------:R-:W-:Y:S01]  /*d230*/  LOP3.LUT R8, R8, 0xc0, RZ, 0xfc, !PT ;  /* 0x000000c008087812 */ /* 0x000fe200078efcff */
[----:B------:R-:W-:Y:S01]  /*d240*/  IMAD.IADD R0, R3, 0x1, R0 ;  /* 0x0000000103007824 */ /* 0x000fe200078e0200 */
[----:B------:R-:W-:-:S02]  /*d250*/  LEA R4, P4, R2, UR6, 0x1 ;  /* 0x0000000602047c11 */ /* 0x000fc4000f8808ff */
[----:B------:R-:W-:Y:S02]  /*d260*/  ISETP.GE.AND P3, PT, R7, UR4, PT ;  /* 0x0000000407007c0c */ /* 0x000fe4000bf66270 */
[----:B------:R-:W-:Y:S02]  /*d270*/  ISETP.GE.AND P2, PT, R10, UR4, PT ;  /* 0x000000040a007c0c */ /* 0x000fe4000bf46270 */
[----:B------:R-:W-:Y:S02]  /*d280*/  ISETP.GE.AND P1, PT, R9, UR4, PT ;  /* 0x0000000409007c0c */ /* 0x000fe4000bf26270 */
[----:B------:R-:W-:Y:S01]  /*d290*/  ISETP.GE.AND P0, PT, R8, UR4, PT ;  /* 0x0000000408007c0c */ /* 0x000fe2000bf06270 */
[----:B------:R-:W-:Y:S01]  /*d2a0*/  UMOV UR4, 0xffffffff ;  /* 0xffffffff00047882 */ /* 0x000fe20000000000 */
[----:B------:R-:W-:Y:S02]  /*d2b0*/  LEA.HI.X R0, R2, UR7, R0, 0x1, P4 ;  /* 0x0000000702007c11 */ /* 0x000fe4000a0f0c00 */
[----:B------:R-:W-:Y:S09]  /*d2c0*/  BRA.DIV UR4, `(.L_x_10355) ;  /* 0x0000004e04487947 */ /* 0x000ff2000b800000 */
[----:B------:R-:W2:Y:S04]  /*d2d0*/  LDL.LU R9, [R1+0x38] ;  /* 0x0000380001097983 */ /* 0x000ea80000300800 */
[----:B------:R-:W3:Y:S04]  /*d2e0*/  LDL.LU R3, [R1+0x3c] ;  /* 0x00003c0001037983 */ /* 0x000ee80000300800 */
[----:B------:R-:W4:Y:S04]  /*d2f0*/  LDL.LU R10, [R1+0x4c] ;  /* 0x00004c00010a7983 */ /* 0x000f280000300800 */
[----:B------:R-:W5:Y:S04]  /*d300*/  LDL R8, [R1+0x10] ;  /* 0x0000100001087983 */ /* 0x000f680000100800 */
[----:B------:R-:W-:Y:S01]  /*d310*/  SHFL.IDX PT, R2, R0, RZ, 0x181f ;  /* 0x00181fff00027589 */ /* 0x000fe200000e0000 */
[----:B--2---:R-:W-:-:S03]  /*d320*/  IMAD R5, R9, R6, RZ ;  /* 0x0000000609057224 */ /* 0x004fc600078e02ff */
[----:B------:R-:W2:Y:S02]  /*d330*/  LDL.LU R9, [R1+0x54] ;  /* 0x0000540001097983 */ /* 0x000ea40000300800 */
[-C--:B---3--:R-:W-:Y:S02]  /*d340*/  ISETP.GE.AND P4, PT, R3, R5.reuse, PT ;  /* 0x000000050300720c */ /* 0x088fe40003f86270 */
[----:B------:R-:W3:Y:S01]  /*d350*/  LDL.LU R11, [R1+0x5c] ;  /* 0x00005c00010b7983 */ /* 0x000ee20000300800 */
[----:B------:R-:W-:-:S03]  /*d360*/  ISETP.GE.AND P5, PT, R17, R5, PT ;  /* 0x000000051100720c */ /* 0x000fc60003fa6270 */
[----:B------:R-:W0:Y:S10]  /*d370*/  SHFL.IDX PT, R3, R4, RZ, 0x181f ;  /* 0x00181fff04037589 */ /* 0x000e3400000e0000 */
[----:B0-----:R-:W-:-:S05]  /*d380*/  @!P5 LEA R3, P6, R7, R3, 0x1 ;  /* 0x000000030703d211 */ /* 0x001fca00078c08ff */
[----:B------:R-:W-:-:S05]  /*d390*/  @!P5 IMAD.X R2, RZ, RZ, R2, P6 ;  /* 0x000000ffff02d224 */ /* 0x000fca00030e0602 */
[----:B------:R-:W-:-:S04]  /*d3a0*/  @!P5 LOP3.LUT R3, R3, R2, RZ, 0x3c, !PT ;  /* 0x000000020303d212 */ /* 0x000fc800078e3cff */
[----:B------:R-:W-:-:S04]  /*d3b0*/  @!P5 LOP3.LUT R2, R3, R2, RZ, 0x3c, !PT ;  /* 0x000000020302d212 */ /* 0x000fc800078e3cff */
[----:B------:R-:W-:-:S05]  /*d3c0*/  @!P5 LOP3.LUT R3, R3, R2, RZ, 0x3c, !PT ;  /* 0x000000020303d212 */ /* 0x000fca00078e3cff */
[----:B------:R-:W-:Y:S01]  /*d3d0*/  @!PT LDS RZ, [RZ] ;  /* 0x00000000fffff984 */ /* 0x000fe20000000800 */
[----:B-----5:R-:W-:Y:S04]  /*d3e0*/  @!P5 LDGSTS.E.BYPASS.LTC128B.128 [R8+0x22400], desc[UR38][R2.64], !P3 ;  /* 0x224000000208dfae */ /* 0x020fe8000d901d66 */
[----:B------:R-:W-:Y:S04]  /*d3f0*/  @!P5 LDGSTS.E.BYPASS.LTC128B.128 [R8+0x26400], desc[UR38][R2.64+0x80], !P2 ;  /* 0x264000800208dfae */ /* 0x000fe8000d101d66 */
[----:B------:R-:W-:Y:S04]  /*d400*/  @!P5 LDGSTS.E.BYPASS.LTC128B.128 [R8+0x2a400], desc[UR38][R2.64+0x100], !P1 ;  /* 0x2a4001000208dfae */ /* 0x000fe8000c901d66 */
[----:B------:R0:W-:Y:S04]  /*d410*/  @!P5 LDGSTS.E.BYPASS.LTC128B.128 [R8+0x2e400], desc[UR38][R2.64+0x180], !P0 ;  /* 0x2e4001800208dfae */ /* 0x0001e8000c101d66 */
        /* <DEDUP_REMOVED lines=10> */
[----:B0-----:R-:W0:Y:S04]  /*d4c0*/  SHFL.IDX PT, R2, R4, 0x2, 0x181f ;  /* 0x00581f0004027f89 */ /* 0x001e2800000e0000 */
[----:B------:R-:W1:Y:S02]  /*d4d0*/  SHFL.IDX PT, R6, R0, 0x2, 0x181f ;  /* 0x00581f0000067f89 */ /* 0x000e6400000e0000 */
[----:B0-----:R-:W-:-:S05]  /*d4e0*/  @!P4 LEA R2, P6, R7, R2, 0x1 ;  /* 0x000000020702c211 */ /* 0x001fca00078c08ff */
[----:B-1----:R-:W-:-:S05]  /*d4f0*/  @!P4 IMAD.X R3, RZ, RZ, R6, P6 ;  /* 0x000000ffff03c224 */ /* 0x002fca00030e0606 */
        /* <DEDUP_REMOVED lines=9> */
[----:B-1----:R-:W-:-:S05]  /*d590*/  @!P4 IMAD.X R3, RZ, RZ, R6, P6 ;  /* 0x000000ffff03c224 */ /* 0x002fca00030e0606 */
[----:B------:R-:W-:Y:S04]  /*d5a0*/  @!P4 LDGSTS.E.BYPASS.LTC128B.128 [R8+0x23c00], desc[UR38][R2.64], !P3 ;  /* 0x23c000000208cfae */ /* 0x000fe8000d901d66 */
[----:B------:R-:W-:Y:S04]  /*d5b0*/  @!P4 LDGSTS.E.BYPASS.LTC128B.128 [R8+0x27c00], desc[UR38][R2.64+0x80], !P2 ;  /* 0x27c000800208cfae */ /* 0x000fe8000d101d66 */
[----:B------:R-:W-:Y:S04]  /*d5c0*/  @!P4 LDGSTS.E.BYPASS.LTC128B.128 [R8+0x2bc00], desc[UR38][R2.64+0x100], !P1 ;  /* 0x2bc001000208cfae */ /* 0x000fe8000c901d66 */
[----:B------:R0:W-:Y:S04]  /*d5d0*/  @!P4 LDGSTS.E.BYPASS.LTC128B.128 [R8+0x2fc00], desc[UR38][R2.64+0x180], !P0 ;  /* 0x2fc001800208cfae */ /* 0x0001e8000c101d66 */
[----:B------:R-:W-:Y:S04]  /*d5e0*/  SHFL.IDX PT, R6, R0, 0x4, 0x181f ;  /* 0x00981f0000067f89 */ /* 0x000fe800000e0000 */
[----:B0-----:R-:W0:Y:S01]  /*d5f0*/  SHFL.IDX PT, R2, R4, 0x4, 0x181f ;  /* 0x00981f0004027f89 */ /* 0x001e2200000e0000 */
[----:B---3--:R-:W-:-:S13]  /*d600*/  ISETP.GE.AND P4, PT, R11, R5, PT ;  /* 0x000000050b00720c */ /* 0x008fda0003f86270 */
[----:B0-----:R-:W-:-:S05]  /*d610*/  @!P4 LEA R2, P6, R7, R2, 0x1 ;  /* 0x000000020702c211 */ /* 0x001fca00078c08ff */
[----:B------:R-:W-:-:S05]  /*d620*/  @!P4 IMAD.X R3, RZ, RZ, R6, P6 ;  /* 0x000000ffff03c224 */ /* 0x000fca00030e0606 */
[----:B------:R-:W-:Y:S04]  /*d630*/  @!P4 LDGSTS.E.BYPASS.LTC128B.128 [R8+0x24400], desc[UR38][R2.64], !P3 ;  /* 0x244000000208cfae */ /* 0x000fe8000d901d66 */
[----:B------:R-:W-:Y:S04]  /*d640*/  @!P4 LDGSTS.E.BYPASS.LTC128B.128 [R8+0x28400], desc[UR38][R2.64+0x80], !P2 ;  /* 0x284000800208cfae */ /* 0x000fe8000d101d66 */
[----:B------:R-:W-:Y:S04]  /*d650*/  @!P4 LDGSTS.E.BYPASS.LTC128B.128 [R8+0x2c400], desc[UR38][R2.64+0x100], !P1 ;  /* 0x2c4001000208cfae */ /* 0x000fe8000c901d66 */
[----:B------:R0:W-:Y:S04]  /*d660*/  @!P4 LDGSTS.E.BYPASS.LTC128B.128 [R8+0x30400], desc[UR38][R2.64+0x180], !P0 ;  /* 0x304001800208cfae */ /* 0x0001e8000c101d66 */
[----:B------:R-:W-:Y:S04]  /*d670*/  SHFL.IDX PT, R6, R0, 0x5, 0x181f ;  /* 0x00b81f0000067f89 */ /* 0x000fe800000e0000 */
[----:B0-----:R-:W0:Y:S01]  /*d680*/  SHFL.IDX PT, R2, R4, 0x5, 0x181f ;  /* 0x00b81f0004027f89 */ /* 0x001e2200000e0000 */
[----:B----4-:R-:W-:-:S13]  /*d690*/  ISETP.GE.AND P4, PT, R10, R5, PT ;  /* 0x000000050a00720c */ /* 0x010fda0003f86270 */
        /* <DEDUP_REMOVED lines=8> */
[----:B--2---:R-:W-:-:S13]  /*d720*/  ISETP.GE.AND P4, PT, R9, R5, PT ;  /* 0x000000050900720c */ /* 0x004fda0003f86270 */
[----:B0-----:R-:W-:-:S05]  /*d730*/  @!P4 LEA R2, P5, R7, R2, 0x1 ;  /* 0x000000020702c211 */ /* 0x001fca00078a08ff */
[----:B------:R-:W-:-:S05]  /*d740*/  @!P4 IMAD.X R3, RZ, RZ, R6, P5 ;  /* 0x000000ffff03c224 */ /* 0x000fca00028e0606 */
[----:B------:R-:W-:Y:S04]  /*d750*/  @!P4 LDGSTS.E.BYPASS.LTC128B.128 [R8+0x25400], desc[UR38][R2.64], !P3 ;  /* 0x254000000208cfae */ /* 0x000fe8000d901d66 */
[----:B------:R-:W-:Y:S04]  /*d760*/  @!P4 LDGSTS.E.BYPASS.LTC128B.128 [R8+0x29400], desc[UR38][R2.64+0x80], !P2 ;  /* 0x294000800208cfae */ /* 0x000fe8000d101d66 */
[----:B------:R-:W-:Y:S04]  /*d770*/  @!P4 LDGSTS.E.BYPASS.LTC128B.128 [R8+0x2d400], desc[UR38][R2.64+0x100], !P1 ;  /* 0x2d4001000208cfae */ /* 0x000fe8000c901d66 */
[----:B------:R0:W-:Y:S04]  /*d780*/  @!P4 LDGSTS.E.BYPASS.LTC128B.128 [R8+0x31400], desc[UR38][R2.64+0x180], !P0 ;  /* 0x314001800208cfae */ /* 0x0001e8000c101d66 */
[----:B------:R1:W2:Y:S04]  /*d790*/  SHFL.IDX PT, R6, R0, 0x7, 0x181f ;  /* 0x00f81f0000067f89 */ /* 0x0002a800000e0000 */
[----:B0-----:R1:W0:Y:S02]  /*d7a0*/  SHFL.IDX PT, R2, R4, 0x7, 0x181f ;  /* 0x00f81f0004027f89 */ /* 0x00122400000e0000 */
.L_x_10495:
[----:B-1----:R-:W3:Y:S01]  /*d7b0*/  LDL.LU R0, [R1+0x68] ;  /* 0x0000680001007983 */ /* 0x002ee20000300800 */
[----:B------:R-:W-:Y:S01]  /*d7c0*/  BSSY B0, `(.L_x_10356) ;  /* 0x000000d000007945 */ /* 0x000fe20003800000 */
[----:B---3--:R-:W-:-:S13]  /*d7d0*/  ISETP.GE.AND P4, PT, R0, R5, PT ;  /* 0x000000050000720c */ /* 0x008fda0003f86270 */
        /* <DEDUP_REMOVED lines=9> */
[----:B------:R1:W-:Y:S04]  /*d870*/  LDGSTS.E.BYPASS.LTC128B.128 [R0+0x2dc00], desc[UR38][R2.64+0x100], !P1 ;  /* 0x2dc0010002007fae */ /* 0x0003e8000c901d66 */
[----:B------:R1:W-:Y:S02]  /*d880*/  LDGSTS.E.BYPASS.LTC128B.128 [R0+0x31c00], desc[UR38][R2.64+0x180], !P0 ;  /* 0x31c0018002007fae */ /* 0x0003e4000c101d66 */
.L_x_10357:
[----:B------:R-:W-:Y:S05]  /*d890*/  BSYNC B0 ;  /* 0x0000000000007941 */ /* 0x000fea0003800000 */
.L_x_10356:
[----:B------:R3:W5:Y:S01]  /*d8a0*/  LDL R7, [R1+0x4] ;  /* 0x0000040001077983 */ /* 0x0007620000100800 */
[----:B------:R-:W-:Y:S01]  /*d8b0*/  PLOP3.LUT P0, PT, PT, PT, PT, 0x80, 0x0 ;  /* 0x000000000000781c */ /* 0x000fe20003f0f070 */
[----:B------:R-:W-:-:S12]  /*d8c0*/  NOP ;  /* 0x0000000000007918 */ /* 0x000fd80000000000 */
.L_x_10358:
        /* <DEDUP_REMOVED lines=19> */
.L_x_10496:
[----:B------:R-:W-:Y:S05]  /*da00*/  BSYNC B0 ;  /* 0x0000000000007941 */ /* 0x000fea0003800000 */
.L_x_10359:
[----:B0-----:R-:W4:Y:S01]  /*da10*/  LDL R2, [R1+0x14] ;  /* 0x0000140001027983 */ /* 0x001f220000100800 */
[----:B------:R-:W-:Y:S01]  /*da20*/  BSSY B0, `(.L_x_10361) ;  /* 0x0000063000007945 */ /* 0x000fe20003800000 */
[----:B----4-:R-:W-:-:S13]  /*da30*/  LOP3.LUT P0, RZ, R2, 0x1, RZ, 0xc0, !PT ;  /* 0x0000000102ff7812 */ /* 0x010fda000780c0ff */
[----:B------:R-:W-:Y:S05]  /*da40*/  @!P0 BRA `(.L_x_10362) ;  /* 0x0000000400808947 */ /* 0x000fea0003800000 */
[----:B------:R-:W4:Y:S04]  /*da50*/  LDL R2, [R1+0x4] ;  /* 0x0000040001027983 */ /* 0x000f280000100800 */
[----:B------:R-:W2:Y:S01]  /*da60*/  LDL R4, [R1+0x18] ;  /* 0x0000180001047983 */ /* 0x000ea20000100800 */
[----:B------:R-:W0:Y:S01]  /*da70*/  S2R R3, SR_TID.X ;  /* 0x0000000000037919 */ /* 0x000e220000002100 */
[----:B----4-:R-:W-:Y:S02]  /*da80*/  IMAD.MOV.U32 R5, RZ, RZ, R2 ;  /* 0x000000ffff057224 */ /* 0x010fe400078e0002 */
[----:B------:R-:W4:Y:S01]  /*da90*/  LDL R2, [R1+0x8] ;  /* 0x0000080001027983 */ /* 0x000f220000100800 */
[----:B--2---:R-:W-:Y:S01]  /*daa0*/  SHF.L.U32 R0, R4, 0x1f, RZ ;  /* 0x0000001f04007819 */ /* 0x004fe200000006ff */
[----:B------:R-:W-:Y:S01]  /*dab0*/  BSSY B1, `(.L_x_10363) ;  /* 0x0000006000017945 */ /* 0x000fe20003800000 */
[----:B0-----:R-:W-:-:S04]  /*dac0*/  LOP3.LUT R3, R3, 0x7f, RZ, 0xc0, !PT ;  /* 0x0000007f03037812 */ /* 0x001fc800078ec0ff */
[----:B------:R-:W-:Y:S01]  /*dad0*/  ISETP.NE.AND P1, PT, R3, RZ, PT ;  /* 0x000000ff0300720c */ /* 0x000fe20003f25270 */
[----:B----4-:R-:W-:-:S04]  /*dae0*/  IMAD R2, R2, 0x8, R5 ;  /* 0x0000000802027824 */ /* 0x010fc800078e0205 */
[----:B------:R-:W0:Y:S02]  /*daf0*/  SYNCS.PHASECHK.TRANS64.TRYWAIT P0, [R2+URZ+0x32460], R0 ;  /* 0x03246000020075a7 */ /* 0x000e24000800017f */
[----:B0-----:R-:W-:Y:S06]  /*db00*/  @!P0 BRA `(.L_x_10364) ;  /* 0x0000005000a08947 */ /* 0x001fec0003800000 */
.L_x_10497:
[----:B------:R-:W-:Y:S05]  /*db10*/  BSYNC B1 ;  /* 0x0000000000017941 */ /* 0x000fea0003800000 */
.L_x_10363:
        /* <DEDUP_REMOVED lines=9> */
.L_x_10366:
[----:B------:R-:W-:Y:S05]  /*dbb0*/  BSYNC B1 ;  /* 0x0000000000017941 */ /* 0x000fea0003800000 */
.L_x_10365:
[----:B------:R-:W2:Y:S04]  /*dbc0*/  LDL R5, [R1+0x4] ;  /* 0x0000040001057983 */ /* 0x000ea80000100800 */
[----:B------:R-:W2:Y:S04]  /*dbd0*/  LDL R3, [R1+0x8] ;  /* 0x0000080001037983 */ /* 0x000ea80000100800 */
        /* <DEDUP_REMOVED lines=10> */
[----:B----4-:R-:W-:Y:S02]  /*dc80*/  IMAD R0, R0, 0x60, R4 ;  /* 0x0000006000007824 */ /* 0x010fe400078e0204 */
[----:B------:R-:W-:-:S07]  /*dc90*/  VIADD R4, R3, 0x400 ;  /* 0x0000040003047836 */ /* 0x000fce0000000000 */
.L_x_10367:
        /* <DEDUP_REMOVED lines=16> */
.L_x_10368:
        /* <DEDUP_REMOVED lines=16> */
.L_x_10369:
        /* <DEDUP_REMOVED lines=16> */
.L_x_10370:
        /* <DEDUP_REMOVED lines=11> */
.L_x_10362:
[----:B------:R-:W-:Y:S05]  /*e050*/  BSYNC B0 ;  /* 0x0000000000007941 */ /* 0x000fea0003800000 */
.L_x_10361:
[----:B------:R-:W4:Y:S01]  /*e060*/  LDL.LU R4, [R1+0x48] ;  /* 0x0000480001047983 */ /* 0x000f220000300800 */
[----:B------:R-:W-:Y:S01]  /*e070*/  BSSY B0, `(.L_x_10371) ;  /* 0x000020f000007945 */ /* 0x000fe20003800000 */
[----:B----4-:R-:W-:-:S13]  /*e080*/  ISETP.GE.AND P0, PT, R4, 0x61, PT ;  /* 0x000000610400780c */ /* 0x010fda0003f06270 */
        /* <DEDUP_REMOVED lines=12> */
[----:B------:R-:W4:Y:S04]  /*e150*/  LDL.LU R4, [R1+0x8] ;  /* 0x0000080001047983 */ /* 0x000f280000300800 */
[----:B-----5:R-:W3:Y:S01]  /*e160*/  LDL.LU R7, [R1+0x18] ;  /* 0x0000180001077983 */ /* 0x020ee20000300800 */
[----:B------:R-:W-:Y:S01]  /*e170*/  BSSY B1, `(.L_x_10375) ;  /* 0x00000a5000017945 */ /* 0x000fe20003800000 */
[----:B--2---:R-:W-:Y:S01]  /*e180*/  LOP3.LUT P2, RZ, R5, 0x1, RZ, 0xc0, !PT ;  /* 0x0000000105ff7812 */ /* 0x004fe2000784c0ff */
[----:B----4-:R-:W-:-:S05]  /*e190*/  VIADD R2, R4, 0x1 ;  /* 0x0000000104027836 */ /* 0x010fca0000000000 */
[----:B------:R-:W-:-:S04]  /*e1a0*/  ISETP.NE.AND P0, PT, R2, 0x2, PT ;  /* 0x000000020200780c */ /* 0x000fc80003f05270 */
[----:B------:R-:W-:Y:S02]  /*e1b0*/  SEL R3, RZ, 0x1, P0 ;  /* 0x00000001ff037807 */ /* 0x000fe40000000000 */
[----:B------:R-:W-:Y:S02]  /*e1c0*/  SEL R8, R2, RZ, P0 ;  /* 0x000000ff02087207 */ /* 0x000fe40000000000 */
[----:B---3--:R-:W-:-:S05]  /*e1d0*/  LOP3.LUT R7, R7, R3, RZ, 0x3c, !PT ;  /* 0x0000000307077212 */ /* 0x008fca00078e3cff */
        /* <DEDUP_REMOVED lines=27> */
.L_x_10377:
        /* <DEDUP_REMOVED lines=9> */
.L_x_10498:
[----:B------:R-:W-:Y:S05]  /*e420*/  BSYNC B3 ;  /* 0x0000000000037941 */ /* 0x000fea0003800000 */
.L_x_10378:
        /* <DEDUP_REMOVED lines=9> */
.L_x_10381:
[----:B------:R-:W-:Y:S05]  /*e4c0*/  BSYNC B3 ;  /* 0x0000000000037941 */ /* 0x000fea0003800000 */
.L_x_10380:
        /* <DEDUP_REMOVED lines=14> */
.L_x_10382:
        /* <DEDUP_REMOVED lines=14> */
.L_x_10499:
[----:B------:R-:W-:Y:S05]  /*e690*/  BSYNC B3 ;  /* 0x0000000000037941 */ /* 0x000fea0003800000 */
.L_x_10383:
        /* <DEDUP_REMOVED lines=11> */
.L_x_10386:
[----:B------:R-:W-:Y:S05]  /*e750*/  BSYNC B3 ;  /* 0x0000000000037941 */ /* 0x000fea0003800000 */
.L_x_10385:
        /* <DEDUP_REMOVED lines=11> */
.L_x_10387:
        /* <DEDUP_REMOVED lines=16> */
.L_x_10388:
        /* <DEDUP_REMOVED lines=16> */
.L_x_10389:
        /* <DEDUP_REMOVED lines=16> */
.L_x_10390:
        /* <DEDUP_REMOVED lines=11> */
.L_x_10376:
[----:B------:R-:W-:Y:S05]  /*ebc0*/  BSYNC B1 ;  /* 0x0000000000017941 */ /* 0x000fea0003800000 */
.L_x_10375:
[----:B------:R-:W2:Y:S02]  /*ebd0*/  LDL.LU R4, [R1+0x30] ;  /* 0x0000300001047983 */ /* 0x000ea40000300800 */
[----:B--2---:R-:W-:-:S07]  /*ebe0*/  VIADD R0, R4, 0xfffffffd ;  /* 0xfffffffd04007836 */ /* 0x004fce0000000000 */
.L_x_10374:
[----:B------:R-:W-:Y:S05]  /*ebf0*/  BSYNC B2 ;  /* 0x0000000000027941 */ /* 0x000fea0003800000 */
.L_x_10373:
[----:B------:R-:W2:Y:S01]  /*ec00*/  LDL.LU R2, [R1+0x2c] ;  /* 0x00002c0001027983 */ /* 0x000ea20000300800 */
[----:B------:R-:W-:-:S05]  /*ec10*/  IMAD.MOV R6, RZ, RZ, -R6 ;  /* 0x000000ffff067224 */ /* 0x000fca00078e0a06 */
[----:B--2---:R-:W-:-:S13]  /*ec20*/  ISETP.NE.AND P0, PT, R2, R6, PT ;  /* 0x000000060200720c */ /* 0x004fda0003f05270 */
[----:B------:R-:W-:Y:S05]  /*ec30*/  @!P0 BRA `(.L_x_10372) ;  /* 0x0000001400488947 */ /* 0x000fea0003800000 */
.L_x_10423:
[----:B------:R-:W2:Y:S04]  /*ec40*/  LDL R4, [R1+0x14] ;  /* 0x0000140001047983 */ /* 0x000ea80000100800 */
[----:B0-----:R-:W0:Y:S04]  /*ec50*/  LDL.LU R3, [R1+0x8] ;  /* 0x0000080001037983 */ /* 0x001e280000300800 */
[----:B------:R-:W4:Y:S01]  /*ec60*/  LDL.LU R2, [R1+0x18] ;  /* 0x0000180001027983 */ /* 0x000f220000300800 */
[----:B------:R-:W-:Y:S05]  /*ec70*/  YIELD ;  /* 0x0000000000007946 */ /* 0x000fea0003800000 */
[----:B------:R-:W-:Y:S01]  /*ec80*/  BSSY B1, `(.L_x_10391) ;  /* 0x00000a2000017945 */ /* 0x000fe20003800000 */
[----:B--2---:R-:W-:Y:S01]  /*ec90*/  LOP3.LUT P1, RZ, R4, 0x1, RZ, 0xc0, !PT ;  /* 0x0000000104ff7812 */ /* 0x004fe2000782c0ff */
[----:B0----5:R-:W-:-:S05]  /*eca0*/  VIADD R7, R3, 0x1 ;  /* 0x0000000103077836 */ /* 0x021fca0000000000 */
        /* <DEDUP_REMOVED lines=13> */
[----:B------:R-:W4:Y:S01]  /*ed80*/  LDL R9, [R1+0xc] ;  /* 0x00000c0001097983 */ /* 0x000f220000100800 */
        /* <DEDUP_REMOVED lines=14> */
[----:B------:R-:W2:Y:S04]  /*ee70*/  LDG.E R2, desc[UR38][R4.64] ;  /* 0x0000002604027981 */ /* 0x000ea8000c1e1900 */
[----:B--2---:R0:W-:Y:S02]  /*ee80*/  STL [R1], R2 ;  /* 0x0000000201007387 */ /* 0x0041e40000100800 */
.L_x_10393:
        /* <DEDUP_REMOVED lines=9> */
.L_x_10500:
[----:B------:R-:W-:Y:S05]  /*ef20*/  BSYNC B2 ;  /* 0x0000000000027941 */ /* 0x000fea0003800000 */
.L_x_10394:
        /* <DEDUP_REMOVED lines=9> */
.L_x_10397:
[----:B------:R-:W-:Y:S05]  /*efc0*/  BSYNC B2 ;  /* 0x0000000000027941 */ /* 0x000fea0003800000 */
.L_x_10396:
[----:B------:R-:W2:Y:S04]  /*efd0*/  LDL R3, [R1+0x4] ;  /* 0x0000040001037983 */ /* 0x000ea80000100800 */
        /* <DEDUP_REMOVED lines=9> */
[----:B----4-:R-:W-:Y:S02]  /*f070*/  IMAD R8, R8, 0x60, R5 ;  /* 0x0000006008087824 */ /* 0x010fe400078e0205 */
[----:B------:R-:W-:Y:S02]  /*f080*/  VIADD R3, R3, 0x1c400 ;  /* 0x0001c40003037836 */ /* 0x000fe40000000000 */
[----:B------:R-:W-:-:S07]  /*f090*/  VIADD R5, R4, 0x32430 ;  /* 0x0003243004057836 */ /* 0x000fce0000000000 */
.L_x_10398:
        /* <DEDUP_REMOVED lines=14> */
.L_x_10501:
[----:B------:R-:W-:Y:S05]  /*f180*/  BSYNC B2 ;  /* 0x0000000000027941 */ /* 0x000fea0003800000 */
.L_x_10399:
        /* <DEDUP_REMOVED lines=11> */
.L_x_10402:
[----:B------:R-:W-:Y:S05]  /*f240*/  BSYNC B2 ;  /* 0x0000000000027941 */ /* 0x000fea0003800000 */
.L_x_10401:
        /* <DEDUP_REMOVED lines=10> */
.L_x_10403:
        /* <DEDUP_REMOVED lines=16> */
.L_x_10404:
        /* <DEDUP_REMOVED lines=16> */
.L_x_10405:
        /* <DEDUP_REMOVED lines=16> */
.L_x_10406:
        /* <DEDUP_REMOVED lines=11> */
.L_x_10392:
[----:B------:R-:W-:Y:S05]  /*f6a0*/  BSYNC B1 ;  /* 0x0000000000017941 */ /* 0x000fea0003800000 */
.L_x_10391:
        /* <DEDUP_REMOVED lines=36> */
.L_x_10409:
        /* <DEDUP_REMOVED lines=9> */
.L_x_10502:
[----:B------:R-:W-:Y:S05]  /*f980*/  BSYNC B2 ;  /* 0x0000000000027941 */ /* 0x000fea0003800000 */
.L_x_10410:
        /* <DEDUP_REMOVED lines=9> */
.L_x_10413:
[----:B------:R-:W-:Y:S05]  /*fa20*/  BSYNC B2 ;  /* 0x0000000000027941 */ /* 0x000fea0003800000 */
.L_x_10412:
[----:B0-----:R-:W2:Y:S04]  /*fa30*/  LDL R8, [R1+0x4] ;  /* 0x0000040001087983 */ /* 0x001ea80000100800 */
        /* <DEDUP_REMOVED lines=13> */
.L_x_10414:
        /* <DEDUP_REMOVED lines=14> */
.L_x_10503:
[----:B------:R-:W-:Y:S05]  /*fbf0*/  BSYNC B2 ;  /* 0x0000000000027941 */ /* 0x000fea0003800000 */
.L_x_10415:
        /* <DEDUP_REMOVED lines=11> */
.L_x_10418:
[----:B------:R-:W-:Y:S05]  /*fcb0*/  BSYNC B2 ;  /* 0x0000000000027941 */ /* 0x000fea0003800000 */
.L_x_10417:
        /* <DEDUP_REMOVED lines=11> */
.L_x_10419:
        /* <DEDUP_REMOVED lines=16> */
.L_x_10420:
        /* <DEDUP_REMOVED lines=16> */
.L_x_10421:
        /* <DEDUP_REMOVED lines=16> */
.L_x_10422:
        /* <DEDUP_REMOVED lines=11> */
.L_x_10408:
[----:B------:R-:W-:Y:S05]  /*10120*/  BSYNC B1 ;  /* 0x0000000000017941 */ /* 0x000fea0003800000 */
.L_x_10407:
[C---:B------:R-:W-:Y:S01]  /*10130*/  ISETP.GT.AND P0, PT, R0.reuse, 0x1, PT ;  /* 0x000000010000780c */ /* 0x040fe20003f04270 */
[----:B------:R-:W-:-:S12]  /*10140*/  VIADD R0, R0, 0xfffffffe ;  /* 0xfffffffe00007836 */ /* 0x000fd80000000000 */
[----:B------:R-:W-:Y:S05]  /*10150*/  @P0 BRA `(.L_x_10423) ;  /* 0xffffffe800b80947 */ /* 0x000fea000383ffff */
.L_x_10372:
[----:B------:R-:W-:Y:S05]  /*10160*/  BSYNC B0 ;  /* 0x0000000000007941 */ /* 0x000fea0003800000 */
.L_x_10371:
[----:B------:R-:W4:Y:S04]  /*10170*/  LDL.LU R4, [R1+0x8] ;  /* 0x0000080001047983 */ /* 0x000f280000300800 */
[----:B------:R-:W2:Y:S01]  /*10180*/  LDL.LU R3, [R1+0x18] ;  /* 0x0000180001037983 */ /* 0x000ea20000300800 */
[----:B------:R-:W1:Y:S01]  /*10190*/  S2R R2, SR_TID.X ;  /* 0x0000000000027919 */ /* 0x000e620000002100 */
[----:B------:R-:W-:Y:S01]  /*101a0*/  BSSY B0, `(.L_x_10424) ;  /* 0x0000015000007945 */ /* 0x000fe20003800000 */
[----:B-1----:R-:W-:-:S04]  /*101b0*/  LOP3.LUT R2, R2, 0x7f, RZ, 0xc0, !PT ;  /* 0x0000007f02027812 */ /* 0x002fc800078ec0ff */
[----:B------:R-:W-:Y:S01]  /*101c0*/  ISETP.NE.AND P1, PT, R2, RZ, PT ;  /* 0x000000ff0200720c */ /* 0x000fe20003f25270 */
[----:B----4-:R-:W-:-:S05]  /*101d0*/  VIADD R0, R4, 0x1 ;  /* 0x0000000104007836 */ /* 0x010fca0000000000 */
[----:B------:R-:W-:-:S04]  /*101e0*/  ISETP.NE.AND P0, PT, R0, 0x2, PT ;  /* 0x000000020000780c */ /* 0x000fc80003f05270 */
[----:B------:R-:W-:-:S04]  /*101f0*/  SEL R2, RZ, 0x1, P0 ;  /* 0x00000001ff027807 */ /* 0x000fc80000000000 */
[----:B--2---:R-:W-:-:S05]  /*10200*/  LOP3.LUT R3, R3, R2, RZ, 0x3c, !PT ;  /* 0x0000000203037212 */ /* 0x004fca00078e3cff */
[----:B------:R1:W-:Y:S01]  /*10210*/  STL [R1+0x18], R3 ;  /* 0x0000180301007387 */ /* 0x0003e20000100800 */
[----:B------:R-:W-:Y:S05]  /*10220*/  @P1 BRA `(.L_x_10425) ;  /* 0x0000000000301947 */ /* 0x000fea0003800000 */
[----:B-1----:R-:W1:Y:S01]  /*10230*/  S2R R3, SR_LANEID ;  /* 0x0000000000037919 */ /* 0x002e620000000000 */
[----:B------:R-:W-:Y:S01]  /*10240*/  VOTEU.ANY UR4, UPT, PT ;  /* 0x0000000000047886 */ /* 0x000fe200038e0100 */
[----:B------:R-:W2:Y:S01]  /*10250*/  LDC.64 R4, c[0x0][0xd60] ;  /* 0x00035800ff047b82 */ /* 0x000ea20000000a00 */
[----:B------:R-:W1:Y:S02]  /*10260*/  FLO.U32 R2, UR4 ;  /* 0x0000000400027d00 */ /* 0x000e6400080e0000 */
[----:B-1----:R-:W-:-:S06]  /*10270*/  ISETP.EQ.U32.AND P1, PT, R2, R3, PT ;  /* 0x000000030200720c */ /* 0x002fcc0003f22070 */
[----:B------:R-:W2:Y:S07]  /*10280*/  POPC R3, UR4 ;  /* 0x0000000400037d09 */ /* 0x000eae0008000000 */
[----:B--2---:R-:W2:Y:S01]  /*10290*/  @P1 ATOMG.E.ADD.STRONG.GPU PT, R3, desc[UR38][R4.64], R3 ;  /* 0x00000003040319a8 */ /* 0x004ea200081ee1e6 */
[----:B------:R-:W1:Y:S02]  /*102a0*/  S2R R6, SR_LTMASK ;  /* 0x0000000000067919 */ /* 0x000e640000003900 */
[----:B-1----:R-:W-:-:S04]  /*102b0*/  LOP3.LUT R6, R6, UR4, RZ, 0xc0, !PT ;  /* 0x0000000406067c12 */ /* 0x002fc8000f8ec0ff */
[----:B0----5:R-:W0:Y:S01]  /*102c0*/  POPC R7, R6 ;  /* 0x0000000600077309 */ /* 0x021e220000000000 */
[----:B--2---:R-:W0:Y:S02]  /*102d0*/  SHFL.IDX PT, R2, R3, R2, 0x1f ;  /* 0x00001f0203027589 */ /* 0x004e2400000e0000 */
[----:B0-----:R-:W-:-:S07]  /*102e0*/  IADD3 R16, R2, UR40, R7 ;  /* 0x0000002802107c10 */ /* 0x001fce000fffe007 */
.L_x_10425:
[----:B------:R-:W-:Y:S05]  /*102f0*/  BSYNC B0 ;  /* 0x0000000000007941 */ /* 0x000fea0003800000 */
.L_x_10424:
[----:B------:R-:W-:-:S05]  /*10300*/  SEL R0, R0, RZ, P0 ;  /* 0x000000ff00007207 */ /* 0x000fca0000000000 */
[----:B------:R2:W-:Y:S02]  /*10310*/  STL [R1+0x8], R0 ;  /* 0x0000080001007387 */ /* 0x0005e40000100800 */
.L_x_10337:
[----:B------:R-:W-:Y:S05]  /*10320*/  BSYNC B7 ;  /* 0x0000000000077941 */ /* 0x000fea0003800000 */
.L_x_10335:
[----:B--23--:R-:W2:Y:S02]  /*10330*/  LDL R0, [R1+0x14] ;  /* 0x0000140001007983 */ /* 0x00cea40000100800 */
        /* <DEDUP_REMOVED lines=12> */
.L_x_10426:
[----:B------:R-:W0:Y:S01]  /*10400*/  S2R R0, SR_TID.X ;  /* 0x0000000000007919 */ /* 0x000e220000002100 */
[----:B------:R-:W-:Y:S01]  /*10410*/  UMOV UR4, 0xffffffff ;  /* 0xffffffff00047882 */ /* 0x000fe20000000000 */
[----:B0----5:R-:W-:-:S04]  /*10420*/  LOP3.LUT R7, R0, 0x1f, RZ, 0xc0, !PT ;  /* 0x0000001f00077812 */ /* 0x021fc800078ec0ff */
        /* <DEDUP_REMOVED lines=33> */
.L_x_10513:
[----:B------:R-:W-:Y:S02]  /*10640*/  ULDC UR4, c[0x0][0xd38] ;  /* 0x00034e0000047ab9 */ /* 0x000fe40000000800 */
[----:B------:R-:W-:-:S04]  /*10650*/  IMAD.U32 R16, RZ, RZ, UR4 ;  /* 0x00000004ff107e24 */ /* 0x000fc8000f8e00ff */
[----:B-1----:R-:W-:-:S04]  /*10660*/  IMAD R6, R6, R16, RZ ;  /* 0x0000001006067224 */ /* 0x002fc800078e02ff */
[----:B------:R-:W-:-:S05]  /*10670*/  IMAD.IADD R4, R4, 0x1, R6 ;  /* 0x0000000104047824 */ /* 0x000fca00078e0206 */
[----:B------:R-:W-:-:S13]  /*10680*/  ISETP.GT.AND P6, PT, R4, R0, PT ;  /* 0x000000000400720c */ /* 0x000fda0003fc4270 */
[----:B------:R-:W-:Y:S05]  /*10690*/  @P6 BRA `(.L_x_10429) ;  /* 0x00000000009c6947 */ /* 0x000fea0003800000 */
.L_x_10434:
        /* <DEDUP_REMOVED lines=14> */
.L_x_10432:
[----:B------:R-:W-:Y:S05]  /*10780*/  BSYNC B0 ;  /* 0x0000000000007941 */ /* 0x000fea0003800000 */
.L_x_10431:
        /* <DEDUP_REMOVED lines=18> */
.L_x_10521:
[----:B------:R-:W-:Y:S02]  /*108b0*/  ULDC UR4, c[0x0][0xd38] ;  /* 0x00034e0000047ab9 */ /* 0x000fe40000000800 */
[----:B------:R-:W-:-:S04]  /*108c0*/  IMAD.U32 R16, RZ, RZ, UR4 ;  /* 0x00000004ff107e24 */ /* 0x000fc8000f8e00ff */
[----:B-1----:R-:W-:-:S04]  /*108d0*/  IMAD R6, R6, R16, RZ ;  /* 0x0000001006067224 */ /* 0x002fc800078e02ff */
[----:B------:R-:W-:-:S05]  /*108e0*/  IMAD.IADD R4, R6, 0x1, R4 ;  /* 0x0000000106047824 */ /* 0x000fca00078e0204 */
[----:B------:R-:W-:-:S13]  /*108f0*/  ISETP.GT.AND P6, PT, R4, R0, PT ;  /* 0x000000000400720c */ /* 0x000fda0003fc4270 */
[----:B------:R-:W-:Y:S05]  /*10900*/  @!P6 BRA `(.L_x_10434) ;  /* 0xfffffffc0064e947 */ /* 0x000fea000383ffff */
.L_x_10429:
        /* <DEDUP_REMOVED lines=8> */
.L_x_10525:
[----:B------:R-:W-:Y:S01]  /*10990*/  ISETP.NE.AND P0, PT, R5, RZ, PT ;  /* 0x000000ff0500720c */ /* 0x000fe20003f05270 */
[----:B-1----:R-:W-:-:S12]  /*109a0*/  IMAD.MOV.U32 R2, RZ, RZ, RZ ;  /* 0x000000ffff027224 */ /* 0x002fd800078e00ff */
[----:B------:R-:W-:Y:S05]  /*109b0*/  @!P0 BRA `(.L_x_10436) ;  /* 0x0000000000108947 */ /* 0x000fea0003800000 */
[----:B------:R-:W-:Y:S01]  /*109c0*/  UMOV UR4, 0xffffffff ;  /* 0xffffffff00047882 */ /* 0x000fe20000000000 */
[----:B------:R-:W-:Y:S02]  /*109d0*/  VIADD R12, R4, 0xffffffff ;  /* 0xffffffff040c7836 */ /* 0x000fe40000000000 */
[----:B------:R-:W-:Y:S05]  /*109e0*/  BRA.DIV UR4, `(.L_x_10437) ;  /* 0x0000002e04d07947 */ /* 0x000fea000b800000 */
[----:B------:R1:W3:Y:S02]  /*109f0*/  SHFL.IDX PT, R2, R3, R12, 0x1f ;  /* 0x00001f0c03027589 */ /* 0x0002e400000e0000 */
.L_x_10436:
        /* <DEDUP_REMOVED lines=31> */
.L_x_10430:
[----:B------:R-:W-:Y:S01]  /*10bf0*/  UMOV UR4, URZ ;  /* 0x0000003f00047c82 */ /* 0x000fe20008000000 */
[----:B------:R-:W-:Y:S01]  /*10c00*/  UMOV UR5, URZ ;  /* 0x0000003f00057c82 */ /* 0x000fe20008000000 */
[----:B------:R-:W-:Y:S01]  /*10c10*/  ULDC UR6, c[0x0][0xd3c] ;  /* 0x00034f0000067ab9 */ /* 0x000fe20000000800 */
[----:B------:R-:W-:Y:S02]  /*10c20*/  IMAD.MOV.U32 R16, RZ, RZ, R0 ;  /* 0x000000ffff107224 */ /* 0x000fe400078e0000 */
[----:B------:R-:W-:Y:S02]  /*10c30*/  IMAD.U32 R17, RZ, RZ, UR4 ;  /* 0x00000004ff117e24 */ /* 0x000fe4000f8e00ff */
[----:B------:R-:W-:Y:S02]  /*10c40*/  IMAD.U32 R18, RZ, RZ, UR5 ;  /* 0x00000005ff127e24 */ /* 0x000fe4000f8e00ff */
[----:B------:R-:W-:-:S07]  /*10c50*/  IMAD.U32 R19, RZ, RZ, UR6 ;  /* 0x00000006ff137e24 */ /* 0x000fce000f8e00ff */
.L_x_10438:
[----:B0-----:R0:W2:Y:S01]  /*10c60*/  LDL R3, [R1+0x4] ;  /* 0x0000040001037983 */ /* 0x0010a20000100800 */
        /* <DEDUP_REMOVED lines=11> */
.L_x_10427:
[----:B------:R-:W-:Y:S02]  /*10d20*/  ULDC UR4, c[0x0][0xd3c] ;  /* 0x00034f0000047ab9 */ /* 0x000fe40000000800 */
[----:B---3--:R-:W-:-:S13]  /*10d30*/  ISETP.GE.AND P0, PT, R19, UR4, PT ;  /* 0x0000000413007c0c */ /* 0x008fda000bf06270 */
[----:B------:R-:W-:Y:S05]  /*10d40*/  @!P0 BRA `(.L_x_10439) ;  /* 0xffffffa000b88947 */ /* 0x000fea000383ffff */
[----:B------:R-:W-:Y:S05]  /*10d50*/  BSYNC B8 ;  /* 0x0000000000087941 */ /* 0x000fea0003800000 */
.L_x_10331:
[----:B--2---:R-:W2:Y:S01]  /*10d60*/  LDL.LU R0, [R1+0x6c] ;  /* 0x00006c0001007983 */ /* 0x004ea20000300800 */
[----:B------:R-:W-:Y:S01]  /*10d70*/  BSSY B0, `(.L_x_10440) ;  /* 0x000000b000007945 */ /* 0x000fe20003800000 */
[----:B------:R-:W3:Y:S01]  /*10d80*/  S2R R5, SR_CgaCtaId ;  /* 0x0000000000057919 */ /* 0x000ee20000008800 */
[----:B--2---:R-:W-:-:S05]  /*10d90*/  VIADD R0, R0, 0x1 ;  /* 0x0000000100007836 */ /* 0x004fca0000000000 */
[----:B------:R-:W-:-:S04]  /*10da0*/  LEA.HI R2, R0, R0, RZ, 0x1 ;  /* 0x0000000000027211 */ /* 0x000fc800078f08ff */
[----:B01----:R-:W-:-:S05]  /*10db0*/  LOP3.LUT R3, R2, 0xfffffffe, RZ, 0xc0, !PT ;  /* 0xfffffffe02037812 */ /* 0x003fca00078ec0ff */
[----:B------:R-:W-:Y:S01]  /*10dc0*/  IMAD.IADD R3, R0, 0x1, -R3 ;  /* 0x0000000100037824 */ /* 0x000fe200078e0a03 */
[----:B------:R-:W-:-:S04]  /*10dd0*/  MOV R0, 0x400 ;  /* 0x0000040000007802 */ /* 0x000fc80000000f00 */
[----:B---3--:R-:W-:Y:S02]  /*10de0*/  LEA R0, R5, R0, 0x18 ;  /* 0x0000000005007211 */ /* 0x008fe400078ec0ff */
[----:B------:R-:W-:-:S04]  /*10df0*/  SHF.L.U32 R3, R3, 0x1f, RZ ;  /* 0x0000001f03037819 */ /* 0x000fc800000006ff */
[----:B------:R-:W0:Y:S02]  /*10e00*/  SYNCS.PHASECHK.TRANS64.TRYWAIT P0, [R0+URZ+0x32420], R3 ;  /* 0x03242003000075a7 */ /* 0x000e24000800017f */
[----:B0-----:R-:W-:Y:S05]  /*10e10*/  @!P0 BRA `(.L_x_10441) ;  /* 0x0000002800ec8947 */ /* 0x001fea0003800000 */
.L_x_10528:
[----:B------:R-:W-:Y:S05]  /*10e20*/  BSYNC B0 ;  /* 0x0000000000007941 */ /* 0x000fea0003800000 */
.L_x_10440:
[----:B------:R-:W-:-:S03]  /*10e30*/  UMOV UR4, 0xffffffff ;  /* 0xffffffff00047882 */ /* 0x000fc60000000000 */
[----:B------:R-:W-:Y:S05]  /*10e40*/  BRA.DIV UR4, `(.L_x_10442) ;  /* 0x0000002a04f47947 */ /* 0x000fea000b800000 */
[----:B------:R-:W1:Y:S02]  /*10e50*/  S2R R2, SR_TID.X ;  /* 0x0000000000027919 */ /* 0x000e640000002100 */
[----:B-1----:R-:W-:-:S04]  /*10e60*/  SHF.R.U32.HI R2, RZ, 0x5, R2 ;  /* 0x00000005ff027819 */ /* 0x002fc80000011602 */
[----:B------:R-:W-:-:S05]  /*10e70*/  LOP3.LUT R2, R2, 0x3, RZ, 0xc0, !PT ;  /* 0x0000000302027812 */ /* 0x000fca00078ec0ff */
[----:B------:R1:W2:Y:S02]  /*10e80*/  SHFL.IDX PT, R14, R2, RZ, 0x1f ;  /* 0x00001fff020e7589 */ /* 0x0002a400000e0000 */
.L_x_10531:
[----:B--2---:R-:W-:Y:S01]  /*10e90*/  ISETP.NE.AND P0, PT, R14, RZ, PT ;  /* 0x000000ff0e00720c */ /* 0x004fe20003f05270 */
[----:B------:R-:W-:-:S12]  /*10ea0*/  BSSY B0, `(.L_x_10443) ;  /* 0x0000029000007945 */ /* 0x000fd80003800000 */
[----:B------:R-:W-:Y:S05]  /*10eb0*/  @P0 BRA `(.L_x_10444) ;  /* 0x00000000009c0947 */ /* 0x000fea0003800000 */
[----:B------:R-:W-:-:S03]  /*10ec0*/  UMOV UR4, 0xffffffff ;  /* 0xffffffff00047882 */ /* 0x000fc60000000000 */
[----:B------:R-:W-:Y:S05]  /*10ed0*/  BRA.DIV UR4, `(.L_x_10445) ;  /* 0x0000002e04047947 */ /* 0x000fea000b800000 */
[----:B------:R-:W-:-:S13]  /*10ee0*/  ELECT P6, URZ, PT ;  /* 0x00000000003f782f */ /* 0x000fda00038c0000 */
.L_x_10534:
        /* <DEDUP_REMOVED lines=8> */
.L_x_10446:
[----:B0-----:R-:W2:Y:S04]  /*10f70*/  LDL R3, [R1+0x8] ;  /* 0x0000080001037983 */ /* 0x001ea80000100800 */
[----:B-----5:R-:W3:Y:S01]  /*10f80*/  LDL.LU R7, [R1+0x18] ;  /* 0x0000180001077983 */ /* 0x020ee20000300800 */
        /* <DEDUP_REMOVED lines=12> */
.L_x_10535:
[----:B------:R-:W1:Y:S02]  /*11050*/  SYNCS.PHASECHK.TRANS64.TRYWAIT P0, [R7+URZ], R2 ;  /* 0x00000002070075a7 */ /* 0x000e64000800017f */
[----:B-1----:R-:W-:Y:S05]  /*11060*/  @!P0 BRA `(.L_x_10448) ;  /* 0x0000002800d48947 */ /* 0x002fea0003800000 */
.L_x_10536:
[----:B------:R-:W-:Y:S05]  /*11070*/  @!P2 BRA `(.L_x_10449) ;  /* 0x000000000004a947 */ /* 0x000fea0003800000 */
[----:B------:R-:W-:Y:S01]  /*11080*/  BPT.TRAP 0x1 ;  /* 0x000000040000795c */ /* 0x000fe20000300000 */
.L_x_10449:
[----:B------:R-:W2:Y:S01]  /*11090*/  LDL.LU R4, [R1+0x8] ;  /* 0x0000080001047983 */ /* 0x000ea20000300800 */
[----:B------:R-:W-:-:S04]  /*110a0*/  VIADD R0, R0, 0x32460 ;  /* 0x0003246000007836 */ /* 0x000fc80000000000 */
[----:B--2---:R-:W-:-:S04]  /*110b0*/  IMAD R4, R4, 0x8, R0 ;  /* 0x0000000804047824 */ /* 0x004fc800078e0200 */
[----:B------:R-:W2:Y:S02]  /*110c0*/  SYNCS.PHASECHK.TRANS64.TRYWAIT P0, [R4+URZ], R5 ;  /* 0x00000005040075a7 */ /* 0x000ea4000800017f */
[----:B--2---:R-:W-:Y:S05]  /*110d0*/  @!P0 BRA `(.L_x_10450) ;  /* 0x0000002800cc8947 */ /* 0x004fea0003800000 */
.L_x_10537:
[----:B------:R-:W-:-:S07]  /*110e0*/  IMAD R3, R3, 0x8, R0 ;  /* 0x0000000803037824 */ /* 0x000fce00078e0200 */
.L_x_10451:
[----:B---3--:R3:W4:Y:S02]  /*110f0*/  SYNCS.PHASECHK.TRANS64.TRYWAIT P0, [R3+URZ], R2 ;  /* 0x00000002030075a7 */ /* 0x008724000800017f */
[----:B----4-:R-:W-:Y:S05]  /*11100*/  @!P0 NANOSLEEP.SYNCS 0x989680 ;  /* 0x009896800000895d */ /* 0x010fea0003900000 */
[----:B------:R-:W4:Y:S02]  /*11110*/  @!P0 SYNCS.PHASECHK.TRANS64 P0, [R3+URZ], R2 ;  /* 0x00000002030085a7 */ /* 0x000f24000800007f */
[----:B----4-:R-:W-:Y:S05]  /*11120*/  @!P0 BRA `(.L_x_10451) ;  /* 0xfffffffc00f08947 */ /* 0x010fea000383ffff */
.L_x_10444:
[----:B------:R-:W-:Y:S05]  /*11130*/  BSYNC B0 ;  /* 0x0000000000007941 */ /* 0x000fea0003800000 */
.L_x_10443:
[----:B------:R-:W-:Y:S05]  /*11140*/  EXIT ;  /* 0x000000000000794d */ /* 0x000fea0003800000 */
.L_x_10282:
[----:B0-----:R0:W1:Y:S02]  /*11150*/  SYNCS.PHASECHK.TRANS64.TRYWAIT P0, [R4+URZ+0x32400], R3 ;  /* 0x03240003040075a7 */ /* 0x001064000800017f */
[----:B-1----:R-:W-:Y:S05]  /*11160*/  @!P0 NANOSLEEP.SYNCS 0x989680 ;  /* 0x009896800000895d */ /* 0x002fea0003900000 */
[----:B------:R-:W1:Y:S02]  /*11170*/  @!P0 SYNCS.PHASECHK.TRANS64 P0, [R4+URZ+0x32400], R3 ;  /* 0x03240003040085a7 */ /* 0x000e64000800007f */
[----:B-1----:R-:W-:Y:S05]  /*11180*/  @!P0 BRA `(.L_x_10282) ;  /* 0xfffffffc00f08947 */ /* 0x002fea000383ffff */
[----:B------:R-:W-:Y:S05]  /*11190*/  BRA `(.L_x_10452) ;  /* 0xffffff0400dc7947 */ /* 0x000fea000383ffff */
.L_x_10286:
[----:B--2---:R2:W3:Y:S02]  /*111a0*/  SYNCS.PHASECHK.TRANS64.TRYWAIT P1, [R0+URZ+0x32430], R5 ;  /* 0x03243005000075a7 */ /* 0x0044e4000802017f */
[----:B---3--:R-:W-:Y:S05]  /*111b0*/  @!P1 NANOSLEEP.SYNCS 0x989680 ;  /* 0x009896800000995d */ /* 0x008fea0003900000 */
[----:B------:R-:W3:Y:S02]  /*111c0*/  @!P1 SYNCS.PHASECHK.TRANS64 P1, [R0+URZ+0x32430], R5 ;  /* 0x03243005000095a7 */ /* 0x000ee4000802007f */
[----:B---3--:R-:W-:Y:S05]  /*111d0*/  @!P1 BRA `(.L_x_10286) ;  /* 0xfffffffc00f09947 */ /* 0x008fea000383ffff */
[----:B------:R-:W-:Y:S05]  /*111e0*/  BRA `(.L_x_10285) ;  /* 0xffffff0800107947 */ /* 0x000fea000383ffff */
.L_x_10287:
[----:B---3--:R3:W4:Y:S02]  /*111f0*/  SYNCS.PHASECHK.TRANS64.TRYWAIT P1, [R4+URZ+0x32410], R3 ;  /* 0x03241003040075a7 */ /* 0x008724000802017f */
[----:B----4-:R-:W-:Y:S05]  /*11200*/  @!P1 NANOSLEEP.SYNCS 0x989680 ;  /* 0x009896800000995d */ /* 0x010fea0003900000 */
[----:B------:R-:W4:Y:S02]  /*11210*/  @!P1 SYNCS.PHASECHK.TRANS64 P1, [R4+URZ+0x32410], R3 ;  /* 0x03241003040095a7 */ /* 0x000f24000802007f */
[----:B----4-:R-:W-:Y:S05]  /*11220*/  @!P1 BRA `(.L_x_10287) ;  /* 0xfffffffc00f09947 */ /* 0x010fea000383ffff */
[----:B------:R-:W-:Y:S05]  /*11230*/  BRA `(.L_x_10453) ;  /* 0xffffff0800d87947 */ /* 0x000fea000383ffff */
.L_x_10291:
[----:B------:R0:W0:Y:S02]  /*11240*/  SYNCS.PHASECHK.TRANS64.TRYWAIT P1, [R0+URZ+0x32450], R5 ;  /* 0x03245005000075a7 */ /* 0x000024000802017f */
[----:B0-----:R-:W-:Y:S05]  /*11250*/  @!P1 NANOSLEEP.SYNCS 0x989680 ;  /* 0x009896800000995d */ /* 0x001fea0003900000 */
[----:B------:R-:W0:Y:S02]  /*11260*/  @!P1 SYNCS.PHASECHK.TRANS64 P1, [R0+URZ+0x32450], R5 ;  /* 0x03245005000095a7 */ /* 0x000e24000802007f */
[----:B0-----:R-:W-:Y:S05]  /*11270*/  @!P1 BRA `(.L_x_10291) ;  /* 0xfffffffc00f09947 */ /* 0x001fea000383ffff */
[----:B------:R-:W-:Y:S05]  /*11280*/  BRA `(.L_x_10290) ;  /* 0xffffff0800e47947 */ /* 0x000fea000383ffff */
.L_x_10296:
[----:B-1----:R-:W-:-:S04]  /*11290*/  IMAD.U32 R153, RZ, RZ, UR4 ;  /* 0x00000004ff997e24 */ /* 0x002fc8000f8e00ff */
[----:B------:R1:W2:Y:S03]  /*112a0*/  SYNCS.PHASECHK.TRANS64.TRYWAIT P3, [R153+URZ+0x32430], R208 ;  /* 0x032430d0990075a7 */ /* 0x0002a6000806017f */
[----:B--2---:R-:W-:Y:S05]  /*112b0*/  @!P3 NANOSLEEP.SYNCS 0x989680 ;  /* 0x009896800000b95d */ /* 0x004fea0003900000 */
[----:B------:R-:W2:Y:S02]  /*112c0*/  @!P3 SYNCS.PHASECHK.TRANS64 P3, [R153+URZ+0x32430], R208 ;  /* 0x032430d09900b5a7 */ /* 0x000ea4000806007f */
[----:B--2---:R-:W-:Y:S05]  /*112d0*/  @!P3 BRA `(.L_x_10296) ;  /* 0xfffffffc00ecb947 */ /* 0x004fea000383ffff */
[----:B------:R-:W-:Y:S05]  /*112e0*/  BRA `(.L_x_10295) ;  /* 0xffffff3000507947 */ /* 0x000fea000383ffff */
.L_x_10300:
[----:B--2---:R-:W-:-:S04]  /*112f0*/  IMAD.U32 R209, RZ, RZ, UR4 ;  /* 0x00000004ffd17e24 */ /* 0x004fc8000f8e00ff */
[----:B------:R2:W3:Y:S03]  /*11300*/  SYNCS.PHASECHK.TRANS64.TRYWAIT P3, [R209+URZ+0x32450], R208 ;  /* 0x032450d0d10075a7 */ /* 0x0004e6000806017f */
[----:B---3--:R-:W-:Y:S05]  /*11310*/  @!P3 NANOSLEEP.SYNCS 0x989680 ;  /* 0x009896800000b95d */ /* 0x008fea0003900000 */
[----:B------:R-:W3:Y:S02]  /*11320*/  @!P3 SYNCS.PHASECHK.TRANS64 P3, [R209+URZ+0x32450], R208 ;  /* 0x032450d0d100b5a7 */ /* 0x000ee4000806007f */
[----:B---3--:R-:W-:Y:S05]  /*11330*/  @!P3 BRA `(.L_x_10300) ;  /* 0xfffffffc00ecb947 */ /* 0x008fea000383ffff */
[----:B------:R-:W-:Y:S05]  /*11340*/  BRA `(.L_x_10299) ;  /* 0xffffff3000cc7947 */ /* 0x000fea000383ffff */
.L_x_10343:
[----:B------:R-:W2:Y:S01]  /*11350*/  S2R R4, SR_TID.X ;  /* 0x0000000000047919 */ /* 0x000ea20000002100 */
[----:B------:R-:W-:Y:S01]  /*11360*/  BSSY B0, `(.L_x_10454) ;  /* 0x000000a000007945 */ /* 0x000fe20003800000 */
[----:B-1----:R-:W-:Y:S02]  /*11370*/  IMAD.MOV.U32 R12, RZ, RZ, RZ ;  /* 0x000000ffff0c7224 */ /* 0x002fe400078e00ff */
[----:B------:R-:W-:Y:S02]  /*11380*/  IMAD.MOV.U32 R11, RZ, RZ, 0x1f ;  /* 0x0000001fff0b7424 */ /* 0x000fe400078e00ff */
[----:B------:R-:W-:Y:S01]  /*11390*/  IMAD.MOV.U32 R15, RZ, RZ, -0x1 ;  /* 0xffffffffff0f7424 */ /* 0x000fe200078e00ff */
[----:B--2---:R-:W-:-:S04]  /*113a0*/  SHF.R.U32.HI R4, RZ, 0x5, R4 ;  /* 0x00000005ff047819 */ /* 0x004fc80000011604 */
[----:B------:R-:W-:-:S05]  /*113b0*/  LOP3.LUT R4, R4, 0x3, RZ, 0xc0, !PT ;  /* 0x0000000304047812 */ /* 0x000fca00078ec0ff */
[----:B------:R-:W-:-:S07]  /*113c0*/  IMAD.MOV.U32 R13, RZ, RZ, R4 ;  /* 0x000000ffff0d7224 */ /* 0x000fce00078e0004 */
[----:B0-----:R-:W-:Y:S05]  /*113d0*/  WARPSYNC.COLLECTIVE R15, `(.L_x_10455) ;  /* 0x000000000f087348 */ /* 0x001fea0003c00000 */
[----:B------:R1:W2:Y:S02]  /*113e0*/  SHFL.IDX P6, R14, R13, R12, R11 ;  /* 0x0000000c0d0e7389 */ /* 0x0002a400000c000b */
[----:B012---:R-:W-:Y:S01]  /*113f0*/  ENDCOLLECTIVE ;  /* 0x000000000000791b */ /* 0x007fe20003800000 */
.L_x_10455:
[----:B------:R-:W-:Y:S05]  /*11400*/  BSYNC B0 ;  /* 0x0000000000007941 */ /* 0x000fea0003800000 */
.L_x_10454:
[----:B------:R-:W-:Y:S05]  /*11410*/  BRA `(.L_x_10456) ;  /* 0xffffffa400e87947 */ /* 0x000fea000383ffff */
.L_x_10345:
[----:B------:R-:W-:Y:S01]  /*11420*/  BSSY B0, `(.L_x_10457) ;  /* 0x0000006000007945 */ /* 0x000fe20003800000 */
[----:B------:R-:W-:-:S07]  /*11430*/  IMAD.MOV.U32 R15, RZ, RZ, -0x1 ;  /* 0xffffffffff0f7424 */ /* 0x000fce00078e00ff */
[----:B01-3--:R-:W-:Y:S05]  /*11440*/  WARPSYNC.COLLECTIVE R15, `(.L_x_10458) ;  /* 0x000000000f0c7348 */ /* 0x00bfea0003c00000 */
[----:B------:R-:W-:Y:S02]  /*11450*/  ELECT P6, UR62, PT ;  /* 0x00000000003e782f */ /* 0x000fe400038c0000 */
[----:B------:R-:W-:Y:S01]  /*11460*/  MOV R14, UR62 ;  /* 0x0000003e000e7c02 */ /* 0x000fe20008000f00 */
[----:B01-3--:R-:W-:Y:S10]  /*11470*/  ENDCOLLECTIVE ;  /* 0x000000000000791b */ /* 0x00bff40003800000 */
.L_x_10458:
[----:B------:R-:W-:Y:S05]  /*11480*/  BSYNC B0 ;  /* 0x0000000000007941 */ /* 0x000fea0003800000 */
.L_x_10457:
[----:B------:R-:W-:Y:S05]  /*11490*/  BRA `(.L_x_10459) ;  /* 0xffffffa400f47947 */ /* 0x000fea000383ffff */
.L_x_10347:
[----:B--2---:R2:W3:Y:S02]  /*114a0*/  SYNCS.PHASECHK.TRANS64.TRYWAIT P0, [R0+URZ+0x32440], R2 ;  /* 0x03244002000075a7 */ /* 0x0044e4000800017f */
[----:B---3--:R-:W-:Y:S05]  /*114b0*/  @!P0 NANOSLEEP.SYNCS 0x989680 ;  /* 0x009896800000895d */ /* 0x008fea0003900000 */
[----:B------:R-:W3:Y:S02]  /*114c0*/  @!P0 SYNCS.PHASECHK.TRANS64 P0, [R0+URZ+0x32440], R2 ;  /* 0x03244002000085a7 */ /* 0x000ee4000800007f */
[----:B---3--:R-:W-:Y:S05]  /*114d0*/  @!P0 BRA `(.L_x_10347) ;  /* 0xfffffffc00f08947 */ /* 0x008fea000383ffff */
[----:B------:R-:W-:Y:S05]  /*114e0*/  BRA `(.L_x_10460) ;  /* 0xffffffa800607947 */ /* 0x000fea000383ffff */
.L_x_10351:
[----:B------:R0:W5:Y:S01]  /*114f0*/  LDL R7, [R1+0x38] ;  /* 0x0000380001077983 */ /* 0x0001620000100800 */
[----:B------:R-:W-:Y:S02]  /*11500*/  IMAD.MOV.U32 R13, RZ, RZ, R2 ;  /* 0x000000ffff0d7224 */ /* 0x000fe400078e0002 */
[----:B-1----:R-:W-:Y:S02]  /*11510*/  IMAD.MOV.U32 R12, RZ, RZ, RZ ;  /* 0x000000ffff0c7224 */ /* 0x002fe400078e00ff */
[----:B------:R-:W-:Y:S02]  /*11520*/  IMAD.MOV.U32 R11, RZ, RZ, 0x181f ;  /* 0x0000181fff0b7424 */ /* 0x000fe400078e00ff */
[----:B------:R-:W-:Y:S02]  /*11530*/  IMAD.MOV.U32 R15, RZ, RZ, -0x1 ;  /* 0xffffffffff0f7424 */ /* 0x000fe400078e00ff */
[----:B0-----:R-:W-:-:S07]  /*11540*/  IMAD.IADD R17, R8, 0x1, R17 ;  /* 0x0000000108117824 */ /* 0x001fce00078e0211 */
[----:B-----5:R-:W-:Y:S05]  /*11550*/  WARPSYNC.COLLECTIVE R15, `(.L_x_10461) ;  /* 0x000000000f087348 */ /* 0x020fea0003c00000 */
[----:B------:R0:W1:Y:S02]  /*11560*/  SHFL.IDX P6, R14, R13, R12, R11 ;  /* 0x0000000c0d0e7389 */ /* 0x00006400000c000b */
[----:B01---5:R-:W-:Y:S01]  /*11570*/  ENDCOLLECTIVE ;  /* 0x000000000000791b */ /* 0x023fe20003800000 */
.L_x_10461:
[----:B------:R-:W-:-:S05]  /*11580*/  VIADD R8, R17, 0x10 ;  /* 0x0000001011087836 */ /* 0x000fca0000000000 */
[----:B------:R0:W-:Y:S01]  /*11590*/  STL [R1+0x3c], R8 ;  /* 0x00003c0801007387 */ /* 0x0001e20000100800 */
[----:B------:R-:W-:Y:S02]  /*115a0*/  IMAD.MOV.U32 R13, RZ, RZ, R0 ;  /* 0x000000ffff0d7224 */ /* 0x000fe400078e0000 */
[----:B------:R-:W-:-:S07]  /*115b0*/  IMAD.MOV.U32 R4, RZ, RZ, R14 ;  /* 0x000000ffff047224 */ /* 0x000fce00078e000e */
[----:B0-----:R-:W-:Y:S05]  /*115c0*/  WARPSYNC.COLLECTIVE R15, `(.L_x_10462) ;  /* 0x000000000f087348 */ /* 0x001fea0003c00000 */
[----:B------:R1:W2:Y:S02]  /*115d0*/  SHFL.IDX P6, R14, R13, R12, R11 ;  /* 0x0000000c0d0e7389 */ /* 0x0002a400000c000b */
[----:B012---:R-:W-:Y:S01]  /*115e0*/  ENDCOLLECTIVE ;  /* 0x000000000000791b */ /* 0x007fe20003800000 */
.L_x_10462:
[----:B------:R-:W-:Y:S02]  /*115f0*/  IMAD.MOV.U32 R13, RZ, RZ, R2 ;  /* 0x000000ffff0d7224 */ /* 0x000fe400078e0002 */
[----:B------:R-:W-:Y:S02]  /*11600*/  IMAD.MOV.U32 R12, RZ, RZ, 0x1 ;  /* 0x00000001ff0c7424 */ /* 0x000fe400078e00ff */
[----:B------:R-:W-:-:S07]  /*11610*/  IMAD.MOV.U32 R5, RZ, RZ, R14 ;  /* 0x000000ffff057224 */ /* 0x000fce00078e000e */
[----:B------:R-:W-:Y:S05]  /*11620*/  WARPSYNC.COLLECTIVE R15, `(.L_x_10463) ;  /* 0x000000000f087348 */ /* 0x000fea0003c00000 */
[----:B------:R0:W1:Y:S02]  /*11630*/  SHFL.IDX P6, R14, R13, R12, R11 ;  /* 0x0000000c0d0e7389 */ /* 0x00006400000c000b */
[----:B01----:R-:W-:Y:S01]  /*11640*/  ENDCOLLECTIVE ;  /* 0x000000000000791b */ /* 0x003fe20003800000 */
.L_x_10463:
[----:B------:R-:W-:Y:S02]  /*11650*/  IMAD.MOV.U32 R13, RZ, RZ, R0 ;  /* 0x000000ffff0d7224 */ /* 0x000fe400078e0000 */
[----:B------:R-:W-:Y:S02]  /*11660*/  IMAD R3, R7, R6, RZ ;  /* 0x0000000607037224 */ /* 0x000fe400078e02ff */
[----:B------:R-:W-:-:S07]  /*11670*/  IMAD.MOV.U32 R7, RZ, RZ, R14 ;  /* 0x000000ffff077224 */ /* 0x000fce00078e000e */
[----:B------:R-:W-:Y:S05]  /*11680*/  WARPSYNC.COLLECTIVE R15, `(.L_x_10464) ;  /* 0x000000000f087348 */ /* 0x000fea0003c00000 */
[----:B------:R0:W1:Y:S02]  /*11690*/  SHFL.IDX P6, R14, R13, R12, R11 ;  /* 0x0000000c0d0e7389 */ /* 0x00006400000c000b */
[----:B01----:R-:W-:Y:S01]  /*116a0*/  ENDCOLLECTIVE ;  /* 0x000000000000791b */ /* 0x003fe20003800000 */
.L_x_10464:
[CC--:B------:R-:W-:Y:S02]  /*116b0*/  ISETP.GE.AND P1, PT, R17.reuse, R3.reuse, PT ;  /* 0x000000031100720c */ /* 0x0c0fe40003f26270 */
[----:B------:R-:W-:Y:S01]  /*116c0*/  ISETP.GE.AND P2, PT, R8, R3, PT ;  /* 0x000000030800720c */ /* 0x000fe20003f46270 */
[----:B------:R-:W-:-:S05]  /*116d0*/  VIADD R8, R17, 0x20 ;  /* 0x0000002011087836 */ /* 0x000fca0000000000 */
[----:B------:R0:W-:Y:S01]  /*116e0*/  STL [R1+0x4c], R8 ;  /* 0x00004c0801007387 */ /* 0x0001e20000100800 */
[----:B------:R-:W-:-:S04]  /*116f0*/  IMAD.MOV.U32 R13, RZ, RZ, R2 ;  /* 0x000000ffff0d7224 */ /* 0x000fc800078e0002 */
[----:B------:R-:W-:Y:S01]  /*11700*/  @!P1 LEA R5, P3, R10, R5, 0x1 ;  /* 0x000000050a059211 */ /* 0x000fe200078608ff */
[----:B------:R-:W-:-:S04]  /*11710*/  IMAD.MOV.U32 R12, RZ, RZ, 0x2 ;  /* 0x00000002ff0c7424 */ /* 0x000fc800078e00ff */
[----:B------:R-:W-:Y:S02]  /*11720*/  @!P1 IMAD.X R4, RZ, RZ, R4, P3 ;  /* 0x000000ffff049224 */ /* 0x000fe400018e0604 */
[----:B------:R-:W-:-:S03]  /*11730*/  IMAD.MOV.U32 R6, RZ, RZ, R14 ;  /* 0x000000ffff067224 */ /* 0x000fc600078e000e */
[----:B0-----:R-:W-:-:S07]  /*11740*/  @!P1 LOP3.LUT R5, R5, R4, RZ, 0x3c, !PT ;  /* 0x0000000405059212 */ /* 0x001fce00078e3cff */
[----:B------:R-:W-:Y:S05]  /*11750*/  WARPSYNC.COLLECTIVE R15, `(.L_x_10465) ;  /* 0x000000000f087348 */ /* 0x000fea0003c00000 */
[----:B------:R0:W1:Y:S02]  /*11760*/  SHFL.IDX P6, R14, R13, R12, R11 ;  /* 0x0000000c0d0e7389 */ /* 0x00006400000c000b */
[----:B01----:R-:W-:Y:S01]  /*11770*/  ENDCOLLECTIVE ;  /* 0x000000000000791b */ /* 0x003fe20003800000 */
.L_x_10465:
[----:B------:R-:W-:-:S04]  /*11780*/  @!P1 LOP3.LUT R4, R5, R4, RZ, 0x3c, !PT ;  /* 0x0000000405049212 */ /* 0x000fc800078e3cff */
[----:B------:R-:W-:-:S05]  /*11790*/  @!P1 LOP3.LUT R5, R5, R4, RZ, 0x3c, !PT ;  /* 0x0000000405059212 */ /* 0x000fca00078e3cff */
[----:B------:R-:W-:Y:S01]  /*117a0*/  @!PT LDS RZ, [RZ] ;  /* 0x00000000fffff984 */ /* 0x000fe20000000800 */
[----:B------:R-:W-:Y:S01]  /*117b0*/  @!PT LDS RZ, [RZ] ;  /* 0x00000000fffff984 */ /* 0x000fe20000000800 */
[----:B------:R-:W-:Y:S01]  /*117c0*/  @!PT LDS RZ, [RZ] ;  /* 0x00000000fffff984 */ /* 0x000fe20000000800 */
[----:B------:R0:W-:Y:S01]  /*117d0*/  @!P1 LDGSTS.E.BYPASS.LTC128B.128 [R9+0x18400], desc[UR38][R4.64], !P0 ;  /* 0x1840000004099fae */ /* 0x0001e2000c101d66 */
[----:B------:R-:W-:Y:S01]  /*117e0*/  IMAD.MOV.U32 R13, RZ, RZ, R0 ;  /* 0x000000ffff0d7224 */ /* 0x000fe200078e0000 */
[----:B0-----:R-:W-:Y:S01]  /*117f0*/  @!P2 LEA R5, P1, R10, R6, 0x1 ;  /* 0x000000060a05a211 */ /* 0x001fe200078208ff */
[----:B------:R-:W-:-:S12]  /*11800*/  IMAD.MOV.U32 R6, RZ, RZ, R14 ;  /* 0x000000ffff067224 */ /* 0x000fd800078e000e */
[----:B------:R-:W-:Y:S05]  /*11810*/  WARPSYNC.COLLECTIVE R15, `(.L_x_10466) ;  /* 0x000000000f087348 */ /* 0x000fea0003c00000 */
[----:B------:R0:W1:Y:S02]  /*11820*/  SHFL.IDX P6, R14, R13, R12, R11 ;  /* 0x0000000c0d0e7389 */ /* 0x00006400000c000b */
[----:B01----:R-:W-:Y:S01]  /*11830*/  ENDCOLLECTIVE ;  /* 0x000000000000791b */ /* 0x003fe20003800000 */
.L_x_10466:
[----:B------:R-:W-:Y:S01]  /*11840*/  @!P2 IMAD.X R4, RZ, RZ, R7, P1 ;  /* 0x000000ffff04a224 */ /* 0x000fe200008e0607 */
[----:B------:R-:W-:Y:S01]  /*11850*/  ISETP.GE.AND P1, PT, R8, R3, PT ;  /* 0x000000030800720c */ /* 0x000fe20003f26270 */
[----:B------:R-:W-:-:S03]  /*11860*/  VIADD R7, R17, 0x30 ;  /* 0x0000003011077836 */ /* 0x000fc60000000000 */
[-C--:B------:R-:W-:Y:S02]  /*11870*/  @!P2 LOP3.LUT R5, R5, R4.reuse, RZ, 0x3c, !PT ;  /* 0x000000040505a212 */ /* 0x080fe400078e3cff */
[----:B------:R0:W-:Y:S02]  /*11880*/  STL [R1+0x54], R7 ;  /* 0x0000540701007387 */ /* 0x0001e40000100800 */
[----:B------:R-:W-:Y:S01]  /*11890*/  @!P2 LOP3.LUT R4, R5, R4, RZ, 0x3c, !PT ;  /* 0x000000040504a212 */ /* 0x000fe200078e3cff */
[----:B------:R-:W-:-:S03]  /*118a0*/  IMAD.MOV.U32 R13, RZ, RZ, R2 ;  /* 0x000000ffff0d7224 */ /* 0x000fc600078e0002 */
[----:B------:R-:W-:Y:S01]  /*118b0*/  @!P2 LOP3.LUT R5, R5, R4, RZ, 0x3c, !PT ;  /* 0x000000040505a212 */ /* 0x000fe200078e3cff */
[----:B------:R-:W-:-:S04]  /*118c0*/  IMAD.MOV.U32 R12, RZ, RZ, 0x3 ;  /* 0x00000003ff0c7424 */ /* 0x000fc800078e00ff */
[----:B------:R-:W-:Y:S01]  /*118d0*/  @!PT LDS RZ, [RZ] ;  /* 0x00000000fffff984 */ /* 0x000fe20000000800 */
[----:B------:R-:W-:Y:S01]  /*118e0*/  @!PT LDS RZ, [RZ] ;  /* 0x00000000fffff984 */ /* 0x000fe20000000800 */
[----:B------:R-:W-:Y:S01]  /*118f0*/  @!PT LDS RZ, [RZ] ;  /* 0x00000000fffff984 */ /* 0x000fe20000000800 */
[----:B------:R1:W-:Y:S02]  /*11900*/  @!P2 LDGSTS.E.BYPASS.LTC128B.128 [R9+0x18c00], desc[UR38][R4.64], !P0 ;  /* 0x18c000000409afae */ /* 0x0003e4000c101d66 */
[----:B01----:R-:W-:-:S07]  /*11910*/  IMAD.MOV.U32 R4, RZ, RZ, R14 ;  /* 0x000000ffff047224 */ /* 0x003fce00078e000e */
[----:B------:R-:W-:Y:S05]  /*11920*/  WARPSYNC.COLLECTIVE R15, `(.L_x_10467) ;  /* 0x000000000f087348 */ /* 0x000fea0003c00000 */
[----:B------:R0:W1:Y:S02]  /*11930*/  SHFL.IDX P6, R14, R13, R12, R11 ;  /* 0x0000000c0d0e7389 */ /* 0x00006400000c000b */
[----:B01----:R-:W-:Y:S01]  /*11940*/  ENDCOLLECTIVE ;  /* 0x000000000000791b */ /* 0x003fe20003800000 */
.L_x_10467:
        /* <DEDUP_REMOVED lines=10> */
.L_x_10468:
        /* <DEDUP_REMOVED lines=13> */
.L_x_10469:
        /* <DEDUP_REMOVED lines=10> */
.L_x_10470:
        /* <DEDUP_REMOVED lines=13> */
.L_x_10471:
        /* <DEDUP_REMOVED lines=10> */
.L_x_10472:
        /* <DEDUP_REMOVED lines=13> */
.L_x_10473:
        /* <DEDUP_REMOVED lines=10> */
.L_x_10474:
        /* <DEDUP_REMOVED lines=11> */
.L_x_10475:
        /* <DEDUP_REMOVED lines=14> */
.L_x_10476:
[----:B------:R-:W-:Y:S01]  /*11fd0*/  IMAD.MOV.U32 R0, RZ, RZ, R14 ;  /* 0x000000ffff007224 */ /* 0x000fe200078e000e */
[----:B------:R-:W-:Y:S06]  /*11fe0*/  BRA `(.L_x_10477) ;  /* 0xffffffac000c7947 */ /* 0x000fec000383ffff */
.L_x_10355:
[----:B------:R-:W2:Y:S04]  /*11ff0*/  LDL.LU R5, [R1+0x38] ;  /* 0x0000380001057983 */ /* 0x000ea80000300800 */
[----:B------:R-:W3:Y:S04]  /*12000*/  LDL.LU R14, [R1+0x3c] ;  /* 0x00003c00010e7983 */ /* 0x000ee80000300800 */
[----:B------:R-:W4:Y:S04]  /*12010*/  LDL.LU R13, [R1+0x4c] ;  /* 0x00004c00010d7983 */ /* 0x000f280000300800 */
[----:B------:R-:W5:Y:S04]  /*12020*/  LDL.LU R12, [R1+0x54] ;  /* 0x00005400010c7983 */ /* 0x000f680000300800 */
[----:B------:R-:W5:Y:S04]  /*12030*/  LDL.LU R11, [R1+0x5c] ;  /* 0x00005c00010b7983 */ /* 0x000f680000300800 */
[----:B------:R-:W5:Y:S04]  /*12040*/  LDL.LU R10, [R1+0x60] ;  /* 0x00006000010a7983 */ /* 0x000f680000300800 */
[----:B------:R-:W5:Y:S04]  /*12050*/  LDL.LU R9, [R1+0x64] ;  /* 0x0000640001097983 */ /* 0x000f680000300800 */
[----:B------:R-:W5:Y:S01]  /*12060*/  LDL.LU R8, [R1+0x14] ;  /* 0x0000140001087983 */ /* 0x000f620000300800 */
[----:B------:R-:W-:Y:S01]  /*12070*/  BSSY B0, `(.L_x_10478) ;  /* 0x000001b000007945 */ /* 0x000fe20003800000 */
[----:B------:R-:W-:-:S02]  /*12080*/  IMAD.MOV.U32 R15, RZ, RZ, -0x1 ;  /* 0xffffffffff0f7424 */ /* 0x000fc400078e00ff */
[----:B--2---:R-:W-:-:S05]  /*12090*/  IMAD R5, R5, R6, RZ ;  /* 0x0000000605057224 */ /* 0x004fca00078e02ff */
[-C--:B------:R-:W-:Y:S02]  /*120a0*/  ISETP.GE.AND P4, PT, R17, R5.reuse, PT ;  /* 0x000000051100720c */ /* 0x080fe40003f86270 */
[-C--:B---3--:R-:W-:Y:S02]  /*120b0*/  ISETP.GE.AND P5, PT, R14, R5.reuse, PT ;  /* 0x000000050e00720c */ /* 0x088fe40003fa6270 */
[----:B----4-:R-:W-:Y:S01]  /*120c0*/  ISETP.GE.AND P6, PT, R13, R5, PT ;  /* 0x000000050d00720c */ /* 0x010fe20003fc6270 */
[----:B------:R-:W-:Y:S01]  /*120d0*/  IMAD.MOV.U32 R13, RZ, RZ, R0 ;  /* 0x000000ffff0d7224 */ /* 0x000fe200078e0000 */
[----:B-----5:R-:W-:-:S07]  /*120e0*/  LOP3.LUT R8, R8, 0xffffffef, RZ, 0xc0, !PT ;  /* 0xffffffef08087812 */ /* 0x020fce00078ec0ff */
[----:B------:R-:W-:Y:S02]  /*120f0*/  @P4 LOP3.LUT R8, R8, 0x10, RZ, 0xfc, !PT ;  /* 0x0000001008084812 */ /* 0x000fe400078efcff */
[----:B------:R-:W-:Y:S01]  /*12100*/  ISETP.GE.AND P4, PT, R12, R5, PT ;  /* 0x000000050c00720c */ /* 0x000fe20003f86270 */
[----:B------:R-:W-:Y:S01]  /*12110*/  IMAD.MOV.U32 R12, RZ, RZ, RZ ;  /* 0x000000ffff0c7224 */ /* 0x000fe200078e00ff */
[----:B------:R-:W-:-:S04]  /*12120*/  LOP3.LUT R8, R8, 0xfffffff7, RZ, 0xc0, !PT ;  /* 0xfffffff708087812 */ /* 0x000fc800078ec0ff */
[----:B------:R-:W-:Y:S02]  /*12130*/  @P5 LOP3.LUT R8, R8, 0x8, RZ, 0xfc, !PT ;  /* 0x0000000808085812 */ /* 0x000fe400078efcff */
[----:B------:R-:W-:Y:S01]  /*12140*/  ISETP.GE.AND P5, PT, R11, R5, PT ;  /* 0x000000050b00720c */ /* 0x000fe20003fa6270 */
[----:B------:R-:W-:Y:S01]  /*12150*/  IMAD.MOV.U32 R11, RZ, RZ, 0x181f ;  /* 0x0000181fff0b7424 */ /* 0x000fe200078e00ff */
[----:B------:R-:W-:-:S04]  /*12160*/  LOP3.LUT R8, R8, 0xfffffffb, RZ, 0xc0, !PT ;  /* 0xfffffffb08087812 */ /* 0x000fc800078ec0ff */
[----:B------:R-:W-:Y:S02]  /*12170*/  @P6 LOP3.LUT R8, R8, 0x4, RZ, 0xfc, !PT ;  /* 0x0000000408086812 */ /* 0x000fe400078efcff */
[----:B------:R-:W-:Y:S02]  /*12180*/  ISETP.GE.AND P6, PT, R10, R5, PT ;  /* 0x000000050a00720c */ /* 0x000fe40003fc6270 */
[----:B------:R-:W-:-:S04]  /*12190*/  LOP3.LUT R8, R8, 0xfffffffd, RZ, 0xc0, !PT ;  /* 0xfffffffd08087812 */ /* 0x000fc800078ec0ff */
[----:B------:R-:W-:Y:S02]  /*121a0*/  @P4 LOP3.LUT R8, R8, 0x2, RZ, 0xfc, !PT ;  /* 0x0000000208084812 */ /* 0x000fe400078efcff */
[----:B------:R-:W-:Y:S02]  /*121b0*/  ISETP.GE.AND P4, PT, R9, R5, PT ;  /* 0x000000050900720c */ /* 0x000fe40003f86270 */
[----:B------:R-:W-:-:S04]  /*121c0*/  LOP3.LUT R8, R8, 0xffffffdf, RZ, 0xc0, !PT ;  /* 0xffffffdf08087812 */ /* 0x000fc800078ec0ff */
[----:B------:R-:W-:-:S05]  /*121d0*/  @P6 LOP3.LUT R8, R8, 0x20, RZ, 0xfc, !PT ;  /* 0x0000002008086812 */ /* 0x000fca00078efcff */
[----:B------:R0:W-:Y:S02]  /*121e0*/  STL [R1+0x14], R8 ;  /* 0x0000140801007387 */ /* 0x0001e40000100800 */
[----:B0-----:R-:W-:Y:S05]  /*121f0*/  WARPSYNC.COLLECTIVE R15, `(.L_x_10479) ;  /* 0x000000000f087348 */ /* 0x001fea0003c00000 */
[----:B------:R1:W2:Y:S02]  /*12200*/  SHFL.IDX P6, R14, R13, R12, R11 ;  /* 0x0000000c0d0e7389 */ /* 0x0002a400000c000b */
[----:B012---:R-:W-:Y:S01]  /*12210*/  ENDCOLLECTIVE ;  /* 0x000000000000791b */ /* 0x007fe20003800000 */
.L_x_10479:
[----:B------:R-:W-:Y:S05]  /*12220*/  BSYNC B0 ;  /* 0x0000000000007941 */ /* 0x000fea0003800000 */
.L_x_10478:
[----:B------:R-:W-:Y:S02]  /*12230*/  IMAD.MOV.U32 R9, RZ, RZ, R8 ;  /* 0x000000ffff097224 */ /* 0x000fe400078e0008 */
[----:B------:R0:W5:Y:S01]  /*12240*/  LDL R8, [R1+0x10] ;  /* 0x0000100001087983 */ /* 0x0001620000100800 */
[----:B------:R-:W-:Y:S02]  /*12250*/  IMAD.MOV.U32 R13, RZ, RZ, R4 ;  /* 0x000000ffff0d7224 */ /* 0x000fe400078e0004 */
[----:B------:R-:W-:Y:S01]  /*12260*/  IMAD.MOV.U32 R12, RZ, RZ, RZ ;  /* 0x000000ffff0c7224 */ /* 0x000fe200078e00ff */
[----:B------:R-:W-:Y:S01]  /*12270*/  LOP3.LUT R9, R9, 0xfffffeff, RZ, 0xc0, !PT ;  /* 0xfffffeff09097812 */ /* 0x000fe200078ec0ff */
[----:B------:R-:W-:Y:S02]  /*12280*/  IMAD.MOV.U32 R11, RZ, RZ, 0x181f ;  /* 0x0000181fff0b7424 */ /* 0x000fe400078e00ff */
[----:B------:R-:W-:Y:S01]  /*12290*/  IMAD.MOV.U32 R15, RZ, RZ, -0x1 ;  /* 0xffffffffff0f7424 */ /* 0x000fe200078e00ff */
[----:B------:R-:W-:Y:S01]  /*122a0*/  @P5 LOP3.LUT R9, R9, 0x100, RZ, 0xfc, !PT ;  /* 0x0000010009095812 */ /* 0x000fe200078efcff */
[----:B0-----:R-:W-:-:S07]  /*122b0*/  IMAD.MOV.U32 R2, RZ, RZ, R14 ;  /* 0x000000ffff027224 */ /* 0x001fce00078e000e */
[----:B-----5:R-:W-:Y:S05]  /*122c0*/  WARPSYNC.COLLECTIVE R15, `(.L_x_10480) ;  /* 0x000000000f087348 */ /* 0x020fea0003c00000 */
[----:B------:R0:W1:Y:S02]  /*122d0*/  SHFL.IDX P6, R14, R13, R12, R11 ;  /* 0x0000000c0d0e7389 */ /* 0x00006400000c000b */
[----:B01---5:R-:W-:Y:S01]  /*122e0*/  ENDCOLLECTIVE ;  /* 0x000000000000791b */ /* 0x023fe20003800000 */
.L_x_10480:
[C---:B------:R-:W-:Y:S02]  /*122f0*/  LOP3.LUT P5, RZ, R9.reuse, 0x10, RZ, 0xc0, !PT ;  /* 0x0000001009ff7812 */ /* 0x040fe400078ac0ff */
[----:B------:R-:W-:-:S04]  /*12300*/  LOP3.LUT R9, R9, 0xffffff7f, RZ, 0xc0, !PT ;  /* 0xffffff7f09097812 */ /* 0x000fc800078ec0ff */
[----:B------:R-:W-:-:S04]  /*12310*/  @P4 LOP3.LUT R9, R9, 0x80, RZ, 0xfc, !PT ;  /* 0x0000008009094812 */ /* 0x000fc800078efcff */
[----:B------:R-:W-:Y:S01]  /*12320*/  LOP3.LUT P4, RZ, R9, 0x8, RZ, 0xc0, !PT ;  /* 0x0000000809ff7812 */ /* 0x000fe2000788c0ff */
[----:B------:R0:W-:Y:S01]  /*12330*/  STL [R1+0x14], R9 ;  /* 0x0000140901007387 */ /* 0x0001e20000100800 */
[----:B------:R-:W-:Y:S02]  /*12340*/  IMAD.MOV.U32 R13, RZ, RZ, R0 ;  /* 0x000000ffff0d7224 */ /* 0x000fe400078e0000 */
[----:B------:R-:W-:Y:S02]  /*12350*/  IMAD.MOV.U32 R12, RZ, RZ, 0x1 ;  /* 0x00000001ff0c7424 */ /* 0x000fe400078e00ff */
[----:B------:R-:W-:-:S05]  /*12360*/  IMAD.MOV.U32 R3, RZ, RZ, R14 ;  /* 0x000000ffff037224 */ /* 0x000fca00078e000e */
[----:B------:R-:W-:-:S05]  /*12370*/  @!P5 LEA R3, P6, R7, R3, 0x1 ;  /* 0x000000030703d211 */ /* 0x000fca00078c08ff */
[----:B------:R-:W-:-:S05]  /*12380*/  @!P5 IMAD.X R2, RZ, RZ, R2, P6 ;  /* 0x000000ffff02d224 */ /* 0x000fca00030e0602 */
[----:B0-----:R-:W-:-:S07]  /*12390*/  @!P5 LOP3.LUT R3, R3, R2, RZ, 0x3c, !PT ;  /* 0x000000020303d212 */ /* 0x001fce00078e3cff */
[----:B------:R-:W-:Y:S05]  /*123a0*/  WARPSYNC.COLLECTIVE R15, `(.L_x_10481) ;  /* 0x000000000f087348 */ /* 0x000fea0003c00000 */
[----:B------:R0:W1:Y:S02]  /*123b0*/  SHFL.IDX P6, R14, R13, R12, R11 ;  /* 0x0000000c0d0e7389 */ /* 0x00006400000c000b */
[----:B01----:R-:W-:Y:S01]  /*123c0*/  ENDCOLLECTIVE ;  /* 0x000000000000791b */ /* 0x003fe20003800000 */
.L_x_10481:
[----:B------:R-:W-:-:S04]  /*123d0*/  @!P5 LOP3.LUT R2, R3, R2, RZ, 0x3c, !PT ;  /* 0x000000020302d212 */ /* 0x000fc800078e3cff */
[----:B------:R-:W-:Y:S01]  /*123e0*/  @!P5 LOP3.LUT R3, R3, R2, RZ, 0x3c, !PT ;  /* 0x000000020303d212 */ /* 0x000fe200078e3cff */
[----:B------:R-:W-:Y:S02]  /*123f0*/  IMAD.MOV.U32 R13, RZ, RZ, R4 ;  /* 0x000000ffff0d7224 */ /* 0x000fe400078e0004 */
[----:B------:R-:W-:-:S07]  /*12400*/  IMAD.MOV.U32 R6, RZ, RZ, R14 ;  /* 0x000000ffff067224 */ /* 0x000fce00078e000e */
[----:B------:R-:W-:Y:S05]  /*12410*/  WARPSYNC.COLLECTIVE R15, `(.L_x_10482) ;  /* 0x000000000f087348 */ /* 0x000fea0003c00000 */
[----:B------:R0:W1:Y:S02]  /*12420*/  SHFL.IDX P6, R14, R13, R12, R11 ;  /* 0x0000000c0d0e7389 */ /* 0x00006400000c000b */
[----:B01----:R-:W-:Y:S01]  /*12430*/  ENDCOLLECTIVE ;  /* 0x000000000000791b */ /* 0x003fe20003800000 */
.L_x_10482:
[----:B------:R-:W-:Y:S02]  /*12440*/  IMAD.MOV.U32 R13, RZ, RZ, R0 ;  /* 0x000000ffff0d7224 */ /* 0x000fe400078e0000 */
[----:B------:R-:W-:Y:S01]  /*12450*/  IMAD.MOV.U32 R12, RZ, RZ, 0x2 ;  /* 0x00000002ff0c7424 */ /* 0x000fe200078e00ff */
[----:B------:R-:W-:Y:S01]  /*12460*/  @!PT LDS RZ, [RZ] ;  /* 0x00000000fffff984 */ /* 0x000fe20000000800 */
[----:B------:R-:W-:Y:S01]  /*12470*/  @!PT LDS RZ, [RZ] ;  /* 0x00000000fffff984 */ /* 0x000fe20000000800 */
[----:B------:R-:W-:Y:S01]  /*12480*/  @!PT LDS RZ, [RZ] ;  /* 0x00000000fffff984 */ /* 0x000fe20000000800 */
[----:B------:R-:W-:Y:S04]  /*12490*/  @!P5 LDGSTS.E.BYPASS.LTC128B.128 [R8+0x22400], desc[UR38][R2.64], !P3 ;  /* 0x224000000208dfae */ /* 0x000fe8000d901d66 */
[----:B------:R-:W-:Y:S04]  /*124a0*/  @!P5 LDGSTS.E.BYPASS.LTC128B.128 [R8+0x26400], desc[UR38][R2.64+0x80], !P2 ;  /* 0x264000800208dfae */ /* 0x000fe8000d101d66 */
[----:B------:R-:W-:Y:S04]  /*124b0*/  @!P5 LDGSTS.E.BYPASS.LTC128B.128 [R8+0x2a400], desc[UR38][R2.64+0x100], !P1 ;  /* 0x2a4001000208dfae */ /* 0x000fe8000c901d66 */
[----:B------:R0:W-:Y:S01]  /*124c0*/  @!P5 LDGSTS.E.BYPASS.LTC128B.128 [R8+0x2e400], desc[UR38][R2.64+0x180], !P0 ;  /* 0x2e4001800208dfae */ /* 0x0001e2000c101d66 */
[----:B------:R-:W-:Y:S01]  /*124d0*/  LOP3.LUT P5, RZ, R9, 0x4, RZ, 0xc0, !PT ;  /* 0x0000000409ff7812 */ /* 0x000fe200078ac0ff */
[----:B0-----:R-:W-:-:S05]  /*124e0*/  IMAD.MOV.U32 R2, RZ, RZ, R14 ;  /* 0x000000ffff027224 */ /* 0x001fca00078e000e */
[----:B------:R-:W-:-:S05]  /*124f0*/  @!P4 LEA R2, P6, R7, R2, 0x1 ;  /* 0x000000020702c211 */ /* 0x000fca00078c08ff */
[----:B------:R-:W-:-:S05]  /*12500*/  @!P4 IMAD.X R3, RZ, RZ, R6, P6 ;  /* 0x000000ffff03c224 */ /* 0x000fca00030e0606 */
[----:B------:R0:W-:Y:S03]  /*12510*/  @!P4 LDGSTS.E.BYPASS.LTC128B.128 [R8+0x22c00], desc[UR38][R2.64], !P3 ;  /* 0x22c000000208cfae */ /* 0x0001e6000d901d66 */
[----:B0-----:R-:W-:Y:S05]  /*12520*/  WARPSYNC.COLLECTIVE R15, `(.L_x_10483) ;  /* 0x000000000f087348 */ /* 0x001fea0003c00000 */
[----:B------:R1:W2:Y:S02]  /*12530*/  SHFL.IDX P6, R14, R13, R12, R11 ;  /* 0x0000000c0d0e7389 */ /* 0x0002a400000c000b */
[----:B012---:R-:W-:Y:S01]  /*12540*/  ENDCOLLECTIVE ;  /* 0x000000000000791b */ /* 0x007fe20003800000 */
.L_x_10483:
        /* <DEDUP_REMOVED lines=12> */
.L_x_10484:
        /* <DEDUP_REMOVED lines=12> */
.L_x_10485:
        /* <DEDUP_REMOVED lines=12> */
.L_x_10486:
        /* <DEDUP_REMOVED lines=12> */
.L_x_10487:
        /* <DEDUP_REMOVED lines=12> */
.L_x_10488:
        /* <DEDUP_REMOVED lines=12> */
.L_x_10489:
        /* <DEDUP_REMOVED lines=11> */
.L_x_10490:
[----:B------:R-:W-:Y:S02]  /*12a80*/  IMAD.MOV.U32 R13, RZ, RZ, R0 ;  /* 0x000000ffff0d7224 */ /* 0x000fe400078e0000 */
[----:B------:R-:W-:Y:S01]  /*12a90*/  IMAD.MOV.U32 R12, RZ, RZ, 0x6 ;  /* 0x00000006ff0c7424 */ /* 0x000fe200078e00ff */
[----:B------:R-:W-:Y:S01]  /*12aa0*/  LOP3.LUT P6, RZ, R9, 0x20, RZ, 0xc0, !PT ;  /* 0x0000002009ff7812 */ /* 0x000fe200078cc0ff */
[----:B------:R-:W-:-:S12]  /*12ab0*/  IMAD.MOV.U32 R2, RZ, RZ, R14 ;  /* 0x000000ffff027224 */ /* 0x000fd800078e000e */
[----:B------:R-:W-:-:S05]  /*12ac0*/  @!P6 LEA R2, P5, R7, R2, 0x1 ;  /* 0x000000020702e211 */ /* 0x000fca00078a08ff */
[----:B------:R-:W-:-:S05]  /*12ad0*/  @!P6 IMAD.X R3, RZ, RZ, R6, P5 ;  /* 0x000000ffff03e224 */ /* 0x000fca00028e0606 */
        /* <DEDUP_REMOVED lines=10> */
.L_x_10491:
[----:B------:R-:W-:Y:S02]  /*12b80*/  IMAD.MOV.U32 R13, RZ, RZ, R4 ;  /* 0x000000ffff0d7224 */ /* 0x000fe400078e0004 */
[----:B------:R-:W-:-:S07]  /*12b90*/  IMAD.MOV.U32 R6, RZ, RZ, R14 ;  /* 0x000000ffff067224 */ /* 0x000fce00078e000e */
[----:B------:R-:W-:Y:S05]  /*12ba0*/  WARPSYNC.COLLECTIVE R15, `(.L_x_10492) ;  /* 0x000000000f087348 */ /* 0x000fea0003c00000 */
[----:B------:R0:W1:Y:S02]  /*12bb0*/  SHFL.IDX P6, R14, R13, R12, R11 ;  /* 0x0000000c0d0e7389 */ /* 0x00006400000c000b */
[----:B01----:R-:W-:Y:S01]  /*12bc0*/  ENDCOLLECTIVE ;  /* 0x000000000000791b */ /* 0x003fe20003800000 */
.L_x_10492:
[----:B------:R-:W-:Y:S02]  /*12bd0*/  IMAD.MOV.U32 R13, RZ, RZ, R0 ;  /* 0x000000ffff0d7224 */ /* 0x000fe400078e0000 */
[----:B------:R-:W-:Y:S02]  /*12be0*/  IMAD.MOV.U32 R12, RZ, RZ, 0x7 ;  /* 0x00000007ff0c7424 */ /* 0x000fe400078e00ff */
[----:B------:R-:W-:-:S07]  /*12bf0*/  IMAD.MOV.U32 R2, RZ, RZ, R14 ;  /* 0x000000ffff027224 */ /* 0x000fce00078e000e */
[----:B------:R-:W-:Y:S05]  /*12c00*/  WARPSYNC.COLLECTIVE R15, `(.L_x_10493) ;  /* 0x000000000f087348 */ /* 0x000fea0003c00000 */
[----:B------:R0:W1:Y:S02]  /*12c10*/  SHFL.IDX P6, R14, R13, R12, R11 ;  /* 0x0000000c0d0e7389 */ /* 0x00006400000c000b */
[----:B01----:R-:W-:Y:S01]  /*12c20*/  ENDCOLLECTIVE ;  /* 0x000000000000791b */ /* 0x003fe20003800000 */
.L_x_10493:
[----:B------:R-:W-:-:S05]  /*12c30*/  @!P4 LEA R2, P5, R7, R2, 0x1 ;  /* 0x000000020702c211 */ /* 0x000fca00078a08ff */
[----:B------:R-:W-:-:S05]  /*12c40*/  @!P4 IMAD.X R3, RZ, RZ, R6, P5 ;  /* 0x000000ffff03c224 */ /* 0x000fca00028e0606 */
[----:B------:R-:W-:Y:S01]  /*12c50*/  @!PT LDS RZ, [RZ] ;  /* 0x00000000fffff984 */ /* 0x000fe20000000800 */
[----:B------:R-:W-:Y:S01]  /*12c60*/  @!PT LDS RZ, [RZ] ;  /* 0x00000000fffff984 */ /* 0x000fe20000000800 */
[----:B------:R-:W-:Y:S01]  /*12c70*/  @!PT LDS RZ, [RZ] ;  /* 0x00000000fffff984 */ /* 0x000fe20000000800 */
[----:B------:R0:W-:Y:S01]  /*12c80*/  @!P4 LDGSTS.E.BYPASS.LTC128B.128 [R8+0x25400], desc[UR38][R2.64], !P3 ;  /* 0x254000000208cfae */ /* 0x0001e2000d901d66 */
[----:B------:R-:W-:-:S03]  /*12c90*/  IMAD.MOV.U32 R13, RZ, RZ, R4 ;  /* 0x000000ffff0d7224 */ /* 0x000fc600078e0004 */
[----:B------:R0:W-:Y:S04]  /*12ca0*/  @!P4 LDGSTS.E.BYPASS.LTC128B.128 [R8+0x29400], desc[UR38][R2.64+0x80], !P2 ;  /* 0x294000800208cfae */ /* 0x0001e8000d101d66 */
[----:B------:R0:W-:Y:S01]  /*12cb0*/  @!P4 LDGSTS.E.BYPASS.LTC128B.128 [R8+0x2d400], desc[UR38][R2.64+0x100], !P1 ;  /* 0x2d4001000208cfae */ /* 0x0001e2000c901d66 */
[----:B------:R-:W-:-:S03]  /*12cc0*/  IMAD.MOV.U32 R6, RZ, RZ, R14 ;  /* 0x000000ffff067224 */ /* 0x000fc600078e000e */
[----:B------:R0:W-:Y:S04]  /*12cd0*/  @!P4 LDGSTS.E.BYPASS.LTC128B.128 [R8+0x31400], desc[UR38][R2.64+0x180], !P0 ;  /* 0x314001800208cfae */ /* 0x0001e8000c101d66 */
[----:B0-----:R-:W-:Y:S05]  /*12ce0*/  WARPSYNC.COLLECTIVE R15, `(.L_x_10494) ;  /* 0x000000000f087348 */ /* 0x001fea0003c00000 */
[----:B------:R1:W2:Y:S02]  /*12cf0*/  SHFL.IDX P6, R14, R13, R12, R11 ;  /* 0x0000000c0d0e7389 */ /* 0x0002a400000c000b */
[----:B012---:R-:W-:Y:S01]  /*12d00*/  ENDCOLLECTIVE ;  /* 0x000000000000791b */ /* 0x007fe20003800000 */
.L_x_10494:
[----:B------:R-:W-:Y:S01]  /*12d10*/  IMAD.MOV.U32 R2, RZ, RZ, R14 ;  /* 0x000000ffff027224 */ /* 0x000fe200078e000e */
[----:B------:R-:W-:Y:S06]  /*12d20*/  BRA `(.L_x_10495) ;  /* 0xffffffa800a07947 */ /* 0x000fec000383ffff */
.L_x_10360:
[----:B0-----:R-:W4:Y:S02]  /*12d30*/  LDL R2, [R1+0x4] ;  /* 0x0000040001027983 */ /* 0x001f240000100800 */
[----:B----4-:R0:W1:Y:S02]  /*12d40*/  SYNCS.PHASECHK.TRANS64.TRYWAIT P0, [R2+URZ+0x32420], R0 ;  /* 0x03242000020075a7 */ /* 0x010064000800017f */
[----:B-1----:R-:W-:Y:S05]  /*12d50*/  @!P0 NANOSLEEP.SYNCS 0x989680 ;  /* 0x009896800000895d */ /* 0x002fea0003900000 */
[----:B------:R-:W1:Y:S02]  /*12d60*/  @!P0 SYNCS.PHASECHK.TRANS64 P0, [R2+URZ+0x32420], R0 ;  /* 0x03242000020085a7 */ /* 0x000e64000800007f */
[----:B-1----:R-:W-:Y:S05]  /*12d70*/  @!P0 BRA `(.L_x_10360) ;  /* 0xfffffffc00ec8947 */ /* 0x002fea000383ffff */
[----:B------:R-:W-:Y:S05]  /*12d80*/  BRA `(.L_x_10496) ;  /* 0xffffffac001c7947 */ /* 0x000fea000383ffff */
.L_x_10364:
[----:B0-----:R0:W1:Y:S02]  /*12d90*/  SYNCS.PHASECHK.TRANS64.TRYWAIT P0, [R2+URZ+0x32460], R0 ;  /* 0x03246000020075a7 */ /* 0x001064000800017f */
[----:B-1----:R-:W-:Y:S05]  /*12da0*/  @!P0 NANOSLEEP.SYNCS 0x989680 ;  /* 0x009896800000895d */ /* 0x002fea0003900000 */
[----:B------:R-:W1:Y:S02]  /*12db0*/  @!P0 SYNCS.PHASECHK.TRANS64 P0, [R2+URZ+0x32460], R0 ;  /* 0x03246000020085a7 */ /* 0x000e64000800007f */
[----:B-1----:R-:W-:Y:S05]  /*12dc0*/  @!P0 BRA `(.L_x_10364) ;  /* 0xfffffffc00f08947 */ /* 0x002fea000383ffff */
[----:B------:R-:W-:Y:S05]  /*12dd0*/  BRA `(.L_x_10497) ;  /* 0xffffffac004c7947 */ /* 0x000fea000383ffff */
.L_x_10379:
[----:B-1----:R1:W2:Y:S02]  /*12de0*/  SYNCS.PHASECHK.TRANS64.TRYWAIT P0, [R3+URZ+0x32440], R2 ;  /* 0x03244002030075a7 */ /* 0x0022a4000800017f */
[----:B--2---:R-:W-:Y:S05]  /*12df0*/  @!P0 NANOSLEEP.SYNCS 0x989680 ;  /* 0x009896800000895d */ /* 0x004fea0003900000 */
[----:B------:R-:W2:Y:S02]  /*12e00*/  @!P0 SYNCS.PHASECHK.TRANS64 P0, [R3+URZ+0x32440], R2 ;  /* 0x03244002030085a7 */ /* 0x000ea4000800007f */
[----:B--2---:R-:W-:Y:S05]  /*12e10*/  @!P0 BRA `(.L_x_10379) ;  /* 0xfffffffc00f08947 */ /* 0x004fea000383ffff */
[----:B------:R-:W-:Y:S05]  /*12e20*/  BRA `(.L_x_10498) ;  /* 0xffffffb4007c7947 */ /* 0x000fea000383ffff */
.L_x_10384:
[----:B0-----:R0:W2:Y:S02]  /*12e30*/  SYNCS.PHASECHK.TRANS64.TRYWAIT P0, [R3+URZ+0x32460], R2 ;  /* 0x03246002030075a7 */ /* 0x0010a4000800017f */
[----:B--2---:R-:W-:Y:S05]  /*12e40*/  @!P0 NANOSLEEP.SYNCS 0x989680 ;  /* 0x009896800000895d */ /* 0x004fea0003900000 */
[----:B------:R-:W2:Y:S02]  /*12e50*/  @!P0 SYNCS.PHASECHK.TRANS64 P0, [R3+URZ+0x32460], R2 ;  /* 0x03246002030085a7 */ /* 0x000ea4000800007f */
[----:B--2---:R-:W-:Y:S05]  /*12e60*/  @!P0 BRA `(.L_x_10384) ;  /* 0xfffffffc00f08947 */ /* 0x004fea000383ffff */
[----:B------:R-:W-:Y:S05]  /*12e70*/  BRA `(.L_x_10499) ;  /* 0xffffffb800047947 */ /* 0x000fea000383ffff */
.L_x_10395:
[----:B0-----:R0:W1:Y:S02]  /*12e80*/  SYNCS.PHASECHK.TRANS64.TRYWAIT P0, [R4+URZ+0x32440], R2 ;  /* 0x03244002040075a7 */ /* 0x001064000800017f */
[----:B-1----:R-:W-:Y:S05]  /*12e90*/  @!P0 NANOSLEEP.SYNCS 0x989680 ;  /* 0x009896800000895d */ /* 0x002fea0003900000 */
[----:B------:R-:W1:Y:S02]  /*12ea0*/  @!P0 SYNCS.PHASECHK.TRANS64 P0, [R4+URZ+0x32440], R2 ;  /* 0x03244002040085a7 */ /* 0x000e64000800007f */
[----:B-1----:R-:W-:Y:S05]  /*12eb0*/  @!P0 BRA `(.L_x_10395) ;  /* 0xfffffffc00f08947 */ /* 0x002fea000383ffff */
[----:B------:R-:W-:Y:S05]  /*12ec0*/  BRA `(.L_x_10500) ;  /* 0xffffffc000147947 */ /* 0x000fea000383ffff */
.L_x_10400:
[----:B-1----:R1:W2:Y:S02]  /*12ed0*/  SYNCS.PHASECHK.TRANS64.TRYWAIT P0, [R4+URZ+0x32460], R2 ;  /* 0x03246002040075a7 */ /* 0x0022a4000800017f */
[----:B--2---:R-:W-:Y:S05]  /*12ee0*/  @!P0 NANOSLEEP.SYNCS 0x989680 ;  /* 0x009896800000895d */ /* 0x004fea0003900000 */
[----:B------:R-:W2:Y:S02]  /*12ef0*/  @!P0 SYNCS.PHASECHK.TRANS64 P0, [R4+URZ+0x32460], R2 ;  /* 0x03246002040085a7 */ /* 0x000ea4000800007f */
[----:B--2---:R-:W-:Y:S05]  /*12f00*/  @!P0 BRA `(.L_x_10400) ;  /* 0xfffffffc00f08947 */ /* 0x004fea000383ffff */
[----:B------:R-:W-:Y:S05]  /*12f10*/  BRA `(.L_x_10501) ;  /* 0xffffffc000987947 */ /* 0x000fea000383ffff */
.L_x_10411:
[----:B-1----:R1:W2:Y:S02]  /*12f20*/  SYNCS.PHASECHK.TRANS64.TRYWAIT P0, [R4+URZ+0x32440], R2 ;  /* 0x03244002040075a7 */ /* 0x0022a4000800017f */
[----:B--2---:R-:W-:Y:S05]  /*12f30*/  @!P0 NANOSLEEP.SYNCS 0x989680 ;  /* 0x009896800000895d */ /* 0x004fea0003900000 */
[----:B------:R-:W2:Y:S02]  /*12f40*/  @!P0 SYNCS.PHASECHK.TRANS64 P0, [R4+URZ+0x32440], R2 ;  /* 0x03244002040085a7 */ /* 0x000ea4000800007f */
[----:B--2---:R-:W-:Y:S05]  /*12f50*/  @!P0 BRA `(.L_x_10411) ;  /* 0xfffffffc00f08947 */ /* 0x004fea000383ffff */
[----:B------:R-:W-:Y:S05]  /*12f60*/  BRA `(.L_x_10502) ;  /* 0xffffffc800847947 */ /* 0x000fea000383ffff */
.L_x_10416:
[----:B0-----:R0:W2:Y:S02]  /*12f70*/  SYNCS.PHASECHK.TRANS64.TRYWAIT P0, [R4+URZ+0x32460], R2 ;  /* 0x03246002040075a7 */ /* 0x0010a4000800017f */
[----:B--2---:R-:W-:Y:S05]  /*12f80*/  @!P0 NANOSLEEP.SYNCS 0x989680 ;  /* 0x009896800000895d */ /* 0x004fea0003900000 */
[----:B------:R-:W2:Y:S02]  /*12f90*/  @!P0 SYNCS.PHASECHK.TRANS64 P0, [R4+URZ+0x32460], R2 ;  /* 0x03246002040085a7 */ /* 0x000ea4000800007f */
[----:B--2---:R-:W-:Y:S05]  /*12fa0*/  @!P0 BRA `(.L_x_10416) ;  /* 0xfffffffc00f08947 */ /* 0x004fea000383ffff */
[----:B------:R-:W-:Y:S05]  /*12fb0*/  BRA `(.L_x_10503) ;  /* 0xffffffcc000c7947 */ /* 0x000fea000383ffff */
.L_x_10428:
[----:B------:R-:W-:Y:S01]  /*12fc0*/  BSSY B0, `(.L_x_10504) ;  /* 0x0000008000007945 */ /* 0x000fe20003800000 */
[----:B------:R-:W-:Y:S02]  /*12fd0*/  IMAD.MOV.U32 R13, RZ, RZ, R16 ;  /* 0x000000ffff0d7224 */ /* 0x000fe400078e0010 */
[----:B-1----:R-:W-:Y:S02]  /*12fe0*/  IMAD.MOV.U32 R12, RZ, RZ, RZ ;  /* 0x000000ffff0c7224 */ /* 0x002fe400078e00ff */
[----:B------:R-:W-:Y:S02]  /*12ff0*/  IMAD.MOV.U32 R11, RZ, RZ, 0x1f ;  /* 0x0000001fff0b7424 */ /* 0x000fe400078e00ff */
[----:B------:R-:W-:-:S07]  /*13000*/  IMAD.MOV.U32 R15, RZ, RZ, -0x1 ;  /* 0xffffffffff0f7424 */ /* 0x000fce00078e00ff */
[----:B------:R-:W-:Y:S05]  /*13010*/  WARPSYNC.COLLECTIVE R15, `(.L_x_10505) ;  /* 0x000000000f087348 */ /* 0x000fea0003c00000 */
[----:B------:R0:W1:Y:S02]  /*13020*/  SHFL.IDX P6, R14, R13, R12, R11 ;  /* 0x0000000c0d0e7389 */ /* 0x00006400000c000b */
[----:B01----:R-:W-:Y:S01]  /*13030*/  ENDCOLLECTIVE ;  /* 0x000000000000791b */ /* 0x003fe20003800000 */
.L_x_10505:
[----:B------:R-:W-:Y:S05]  /*13040*/  BSYNC B0 ;  /* 0x0000000000007941 */ /* 0x000fea0003800000 */
.L_x_10504:
        /* <DEDUP_REMOVED lines=9> */
.L_x_10506:
        /* <DEDUP_REMOVED lines=18> */
.L_x_10507:
        /* <DEDUP_REMOVED lines=8> */
.L_x_10508:
        /* <DEDUP_REMOVED lines=8> */
.L_x_10509:
        /* <DEDUP_REMOVED lines=8> */
.L_x_10510:
        /* <DEDUP_REMOVED lines=8> */
.L_x_10511:
        /* <DEDUP_REMOVED lines=9> */
.L_x_10512:
[----:B------:R-:W-:Y:S01]  /*13490*/  IMAD.MOV.U32 R6, RZ, RZ, R14 ;  /* 0x000000ffff067224 */ /* 0x000fe200078e000e */
[----:B------:R-:W-:Y:S06]  /*134a0*/  BRA `(.L_x_10513) ;  /* 0xffffffd000647947 */ /* 0x000fec000383ffff */
.L_x_10433:
        /* <DEDUP_REMOVED lines=8> */
.L_x_10515:
[----:B------:R-:W-:Y:S05]  /*13530*/  BSYNC B0 ;  /* 0x0000000000007941 */ /* 0x000fea0003800000 */
.L_x_10514:
        /* <DEDUP_REMOVED lines=10> */
.L_x_10516:
        /* <DEDUP_REMOVED lines=8> */
.L_x_10517:
        /* <DEDUP_REMOVED lines=8> */
.L_x_10518:
        /* <DEDUP_REMOVED lines=8> */
.L_x_10519:
        /* <DEDUP_REMOVED lines=9> */
.L_x_10520:
[----:B------:R-:W-:Y:S01]  /*137f0*/  IMAD.MOV.U32 R6, RZ, RZ, R14 ;  /* 0x000000ffff067224 */ /* 0x000fe200078e000e */
[----:B------:R-:W-:Y:S06]  /*13800*/  BRA `(.L_x_10521) ;  /* 0xffffffd000287947 */ /* 0x000fec000383ffff */
.L_x_10435:
[----:B------:R-:W-:Y:S01]  /*13810*/  BSSY B0, `(.L_x_10522) ;  /* 0x0000006000007945 */ /* 0x000fe20003800000 */
[----:B------:R-:W-:Y:S01]  /*13820*/  PLOP3.LUT P6, PT, P6, PT, PT, 0x8, 0x0 ;  /* 0x000000000000781c */ /* 0x000fe200037ce170 */
[----:B------:R-:W-:-:S12]  /*13830*/  IMAD.MOV.U32 R15, RZ, RZ, -0x1 ;  /* 0xffffffffff0f7424 */ /* 0x000fd800078e00ff */
[----:B0-----:R-:W-:Y:S05]  /*13840*/  WARPSYNC.COLLECTIVE R15, `(.L_x_10523) ;  /* 0x000000000f087348 */ /* 0x001fea0003c00000 */
[----:B------:R-:W-:Y:S01]  /*13850*/  VOTE.ANY R14, PT, P6 ;  /* 0x00000000000e7806 */ /* 0x000fe200030e0100 */
[----:B0-----:R-:W-:Y:S06]  /*13860*/  ENDCOLLECTIVE ;  /* 0x000000000000791b */ /* 0x001fec0003800000 */
.L_x_10523:
[----:B------:R-:W-:Y:S05]  /*13870*/  BSYNC B0 ;  /* 0x0000000000007941 */ /* 0x000fea0003800000 */
.L_x_10522:
        /* <DEDUP_REMOVED lines=9> */
.L_x_10524:
[----:B------:R-:W-:Y:S01]  /*13910*/  IMAD.MOV.U32 R17, RZ, RZ, R14 ;  /* 0x000000ffff117224 */ /* 0x000fe200078e000e */
[----:B------:R-:W-:Y:S06]  /*13920*/  BRA `(.L_x_10525) ;  /* 0xffffffd000187947 */ /* 0x000fec000383ffff */
.L_x_10437:
[----:B------:R-:W-:Y:S01]  /*13930*/  BSSY B0, `(.L_x_10526) ;  /* 0x0000007000007945 */ /* 0x000fe20003800000 */
[----:B------:R-:W-:Y:S02]  /*13940*/  IMAD.MOV.U32 R13, RZ, RZ, R3 ;  /* 0x000000ffff0d7224 */ /* 0x000fe400078e0003 */
[----:B------:R-:W-:Y:S02]  /*13950*/  IMAD.MOV.U32 R11, RZ, RZ, 0x1f ;  /* 0x0000001fff0b7424 */ /* 0x000fe400078e00ff */
[----:B------:R-:W-:-:S07]  /*13960*/  IMAD.MOV.U32 R15, RZ, RZ, -0x1 ;  /* 0xffffffffff0f7424 */ /* 0x000fce00078e00ff */
[----:B0-2---:R-:W-:Y:S05]  /*13970*/  WARPSYNC.COLLECTIVE R15, `(.L_x_10527) ;  /* 0x000000000f087348 */ /* 0x005fea0003c00000 */
[----:B------:R1:W3:Y:S02]  /*13980*/  SHFL.IDX P6, R14, R13, R12, R11 ;  /* 0x0000000c0d0e7389 */ /* 0x0002e400000c000b */
[----:B0123--:R-:W-:Y:S01]  /*13990*/  ENDCOLLECTIVE ;  /* 0x000000000000791b */ /* 0x00ffe20003800000 */
.L_x_10527:
[----:B------:R-:W-:Y:S05]  /*139a0*/  BSYNC B0 ;  /* 0x0000000000007941 */ /* 0x000fea0003800000 */
.L_x_10526:
[----:B------:R-:W-:Y:S01]  /*139b0*/  IMAD.MOV.U32 R2, RZ, RZ, R14 ;  /* 0x000000ffff027224 */ /* 0x000fe200078e000e */
[----:B------:R-:W-:Y:S06]  /*139c0*/  BRA `(.L_x_10436) ;  /* 0xffffffd0000c7947 */ /* 0x000fec000383ffff */
.L_x_10441:
[----:B0-----:R0:W1:Y:S02]  /*139d0*/  SYNCS.PHASECHK.TRANS64.TRYWAIT P0, [R0+URZ+0x32420], R3 ;  /* 0x03242003000075a7 */ /* 0x001064000800017f */
[----:B-1----:R-:W-:Y:S05]  /*139e0*/  @!P0 NANOSLEEP.SYNCS 0x989680 ;  /* 0x009896800000895d */ /* 0x002fea0003900000 */
[----:B------:R-:W1:Y:S02]  /*139f0*/  @!P0 SYNCS.PHASECHK.TRANS64 P0, [R0+URZ+0x32420], R3 ;  /* 0x03242003000085a7 */ /* 0x000e64000800007f */
[----:B-1----:R-:W-:Y:S05]  /*13a00*/  @!P0 BRA `(.L_x_10441) ;  /* 0xfffffffc00f08947 */ /* 0x002fea000383ffff */
[----:B------:R-:W-:Y:S05]  /*13a10*/  BRA `(.L_x_10528) ;  /* 0xffffffd400007947 */ /* 0x000fea000383ffff */
.L_x_10442:
        /* <DEDUP_REMOVED lines=11> */
.L_x_10530:
[----:B------:R-:W-:Y:S05]  /*13ad0*/  BSYNC B0 ;  /* 0x0000000000007941 */ /* 0x000fea0003800000 */
.L_x_10529:
[----:B------:R-:W-:Y:S05]  /*13ae0*/  BRA `(.L_x_10531) ;  /* 0xffffffd000e87947 */ /* 0x000fea000383ffff */
.L_x_10445:
[----:B------:R-:W-:Y:S01]  /*13af0*/  BSSY B1, `(.L_x_10532) ;  /* 0x0000006000017945 */ /* 0x000fe20003800000 */
[----:B------:R-:W-:-:S07]  /*13b00*/  IMAD.MOV.U32 R15, RZ, RZ, -0x1 ;  /* 0xffffffffff0f7424 */ /* 0x000fce00078e00ff */
[----:B01---5:R-:W-:Y:S05]  /*13b10*/  WARPSYNC.COLLECTIVE R15, `(.L_x_10533) ;  /* 0x000000000f0c7348 */ /* 0x023fea0003c00000 */
[----:B------:R-:W-:Y:S02]  /*13b20*/  ELECT P6, UR62, PT ;  /* 0x00000000003e782f */ /* 0x000fe400038c0000 */
[----:B------:R-:W-:Y:S01]  /*13b30*/  MOV R14, UR62 ;  /* 0x0000003e000e7c02 */ /* 0x000fe20008000f00 */
[----:B01---5:R-:W-:Y:S10]  /*13b40*/  ENDCOLLECTIVE ;  /* 0x000000000000791b */ /* 0x023ff40003800000 */
.L_x_10533:
[----:B------:R-:W-:Y:S05]  /*13b50*/  BSYNC B1 ;  /* 0x0000000000017941 */ /* 0x000fea0003800000 */
.L_x_10532:
[----:B------:R-:W-:Y:S05]  /*13b60*/  BRA `(.L_x_10534) ;  /* 0xffffffd000e07947 */ /* 0x000fea000383ffff */
.L_x_10447:
[----:B0-----:R0:W1:Y:S02]  /*13b70*/  SYNCS.PHASECHK.TRANS64.TRYWAIT P0, [R6+URZ], R5 ;  /* 0x00000005060075a7 */ /* 0x001064000800017f */
[----:B-1----:R-:W-:Y:S05]  /*13b80*/  @!P0 NANOSLEEP.SYNCS 0x989680 ;  /* 0x009896800000895d */ /* 0x002fea0003900000 */
[----:B------:R-:W1:Y:S02]  /*13b90*/  @!P0 SYNCS.PHASECHK.TRANS64 P0, [R6+URZ], R5 ;  /* 0x00000005060085a7 */ /* 0x000e64000800007f */
[----:B-1----:R-:W-:Y:S05]  /*13ba0*/  @!P0 BRA `(.L_x_10447) ;  /* 0xfffffffc00f08947 */ /* 0x002fea000383ffff */
[----:B------:R-:W-:Y:S05]  /*13bb0*/  BRA `(.L_x_10535) ;  /* 0xffffffd400247947 */ /* 0x000fea000383ffff */
.L_x_10448:
[----:B-1----:R1:W2:Y:S02]  /*13bc0*/  SYNCS.PHASECHK.TRANS64.TRYWAIT P0, [R7+URZ], R2 ;  /* 0x00000002070075a7 */ /* 0x0022a4000800017f */
[----:B--2---:R-:W-:Y:S05]  /*13bd0*/  @!P0 NANOSLEEP.SYNCS 0x989680 ;  /* 0x009896800000895d */ /* 0x004fea0003900000 */
[----:B------:R-:W2:Y:S02]  /*13be0*/  @!P0 SYNCS.PHASECHK.TRANS64 P0, [R7+URZ], R2 ;  /* 0x00000002070085a7 */ /* 0x000ea4000800007f */
[----:B--2---:R-:W-:Y:S05]  /*13bf0*/  @!P0 BRA `(.L_x_10448) ;  /* 0xfffffffc00f08947 */ /* 0x004fea000383ffff */
[----:B------:R-:W-:Y:S05]  /*13c00*/  BRA `(.L_x_10536) ;  /* 0xffffffd400187947 */ /* 0x000fea000383ffff */
.L_x_10450:
[----:B--2---:R2:W3:Y:S02]  /*13c10*/  SYNCS.PHASECHK.TRANS64.TRYWAIT P0, [R4+URZ], R5 ;  /* 0x00000005040075a7 */ /* 0x0044e4000800017f */
[----:B---3--:R-:W-:Y:S05]  /*13c20*/  @!P0 NANOSLEEP.SYNCS 0x989680 ;  /* 0x009896800000895d */ /* 0x008fea0003900000 */
[----:B------:R-:W3:Y:S02]  /*13c30*/  @!P0 SYNCS.PHASECHK.TRANS64 P0, [R4+URZ], R5 ;  /* 0x00000005040085a7 */ /* 0x000ee4000800007f */
[----:B---3--:R-:W-:Y:S05]  /*13c40*/  @!P0 BRA `(.L_x_10450) ;  /* 0xfffffffc00f08947 */ /* 0x008fea000383ffff */
[----:B------:R-:W-:Y:S05]  /*13c50*/  BRA `(.L_x_10537) ;  /* 0xffffffd400207947 */ /* 0x000fea000383ffff */
.L_x_10538:
        /* <DEDUP_REMOVED lines=10> */
.L_x_15309:


//--------------------- .text._ZN7cutlass13device_kernelIN5flash11enable_sm90INS1_16FlashAttnFwdSm90INS1_25CollectiveMainloopFwdSm90ILi2EN4cute5tupleIJNS5_1CILi1EEES8_S8_EEENS6_IJNS7_ILi128EEENS7_ILi96EEENS7_ILi64EEEEEELi256ENS_6half_tEfNS_4arch4Sm90ELb0ELb0ELb1ELb1ELb0ELb1ELb1ELb1ELb0ELb1ELb0ELb0EEENS1_21CollectiveEpilogueFwdINS6_IJSA_NS7_ILi256EEESB_EEES9_SE_SG_Li256ELb1ELb1ELb0ELb0EEENS1_36VarlenDynamicPersistentTileSchedulerILi128ELi96ELi256ELi128ELb0ELb1ELb1ELb0ELb1ELb1EEEEEEEEEvNT_6ParamsE --------------------------
	.section	.text._ZN7cutlass13device_kernelIN5flash11enable_sm90INS1_16FlashAttnFwdSm90INS1_25CollectiveMainloopFwdSm90ILi2EN4cute5tupleIJNS5_1CILi1EEES8_S8_EEENS6_IJNS7_ILi128EEENS7_ILi96EEENS7_ILi64EEEEEELi256ENS_6half_tEfNS_4arch4Sm90ELb0ELb0ELb1ELb1ELb0ELb1ELb1ELb1ELb0ELb1ELb0ELb0EEENS1_21CollectiveEpilogueFwdINS6_IJSA_NS7_ILi256EEESB_EEES9_SE_SG_Li256ELb1ELb1ELb0ELb0EEENS1_36VarlenDynamicPersistentTileSchedulerILi128ELi96ELi256ELi128ELb0ELb1ELb1ELb0ELb1ELb1EEEEEEEEEvNT_6ParamsE,"ax",@progbits
	.align	128
.text._ZN7cutlass13device_kernelIN5flash11enable_sm90INS1_16FlashAttnFwdSm90INS1_25CollectiveMainloopFwdSm90ILi2EN4cute5tupleIJNS5_1CILi1EEES8_S8_EEENS6_IJNS7_ILi128EEENS7_ILi96EEENS7_ILi64EEEEEELi256ENS_6half_tEfNS_4arch4Sm90ELb0ELb0ELb1ELb1ELb0ELb1ELb1ELb1ELb0ELb1ELb0ELb0EEENS1_21CollectiveEpilogueFwdINS6_IJSA_NS7_ILi256EEESB_EEES9_SE_SG_Li256ELb1ELb1ELb0ELb0EEENS1_36VarlenDynamicPersistentTileSchedulerILi128ELi96ELi256ELi128ELb0ELb1ELb1ELb0ELb1ELb1EEEEEEEEEvNT_6ParamsE:
        .type           _ZN7cutlass13device_kernelIN5flash11enable_sm90INS1_16FlashAttnFwdSm90INS1_25CollectiveMainloopFwdSm90ILi2EN4cute5tupleIJNS5_1CILi1EEES8_S8_EEENS6_IJNS7_ILi128EEENS7_ILi96EEENS7_ILi64EEEEEELi256ENS_6half_tEfNS_4arch4Sm90ELb0ELb0ELb1ELb1ELb0ELb1ELb1ELb1ELb0ELb1ELb0ELb0EEENS1_21CollectiveEpilogueFwdINS6_IJSA_NS7_ILi256EEESB_EEES9_SE_SG_Li256ELb1ELb1ELb0ELb0EEENS1_36VarlenDynamicPersistentTileSchedulerILi128ELi96ELi256ELi128ELb0ELb1ELb1ELb0ELb1ELb1EEEEEEEEEvNT_6ParamsE,@function
        .size           _ZN7cutlass13device_kernelIN5flash11enable_sm90INS1_16FlashAttnFwdSm90INS1_25CollectiveMainloopFwdSm90ILi2EN4cute5tupleIJNS5_1CILi1EEES8_S8_EEENS6_IJNS7_ILi128EEENS7_ILi96EEENS7_ILi64EEEEEELi256ENS_6half_tEfNS_4arch4Sm90ELb0ELb0ELb1ELb1ELb0ELb1ELb1ELb1ELb0ELb1ELb0ELb0EEENS1_21CollectiveEpilogueFwdINS6_IJSA_NS7_ILi256EEESB_EEES9_SE_SG_Li256ELb1ELb1ELb0ELb0EEENS1_36VarlenDynamicPersistentTileSchedulerILi128ELi96ELi256ELi128ELb0ELb1ELb1ELb0ELb1ELb1EEEEEEEEEvNT_6ParamsE,(.L_x_15310 - _ZN7cutlass13device_kernelIN5flash11enable_sm90INS1_16FlashAttnFwdSm90INS1_25CollectiveMainloopFwdSm90ILi2EN4cute5tupleIJNS5_1CILi1EEES8_S8_EEENS6_IJNS7_ILi128EEENS7_ILi96EEENS7_ILi64EEEEEELi256ENS_6half_tEfNS_4arch4Sm90ELb0ELb0ELb1ELb1ELb0ELb1ELb1ELb1ELb0ELb1ELb0ELb0EEENS1_21CollectiveEpilogueFwdINS6_IJSA_NS7_ILi256EEESB_EEES9_SE_SG_Li256ELb1ELb1ELb0ELb0EEENS1_36VarlenDynamicPersistentTileSchedulerILi128ELi96ELi256ELi128ELb0ELb1ELb1ELb0ELb1ELb1EEEEEEEEEvNT_6ParamsE)
        .other          _ZN7cutlass13device_kernelIN5flash11enable_sm90INS1_16FlashAttnFwdSm90INS1_25CollectiveMainloopFwdSm90ILi2EN4cute5tupleIJNS5_1CILi1EEES8_S8_EEENS6_IJNS7_ILi128EEENS7_ILi96EEENS7_ILi64EEEEEELi256ENS_6half_tEfNS_4arch4Sm90ELb0ELb0ELb1ELb1ELb0ELb1ELb1ELb1ELb0ELb1ELb0ELb0EEENS1_21CollectiveEpilogueFwdINS6_IJSA_NS7_ILi256EEESB_EEES9_SE_SG_Li256ELb1ELb1ELb0ELb0EEENS1_36VarlenDynamicPersistentTileSchedulerILi128ELi96ELi256ELi128ELb0ELb1ELb1ELb0ELb1ELb1EEEEEEEEEvNT_6ParamsE,@"STO_CUDA_ENTRY STV_DEFAULT"
_ZN7cutlass13device_kernelIN5flash11enable_sm90INS1_16FlashAttnFwdSm90INS1_25CollectiveMainloopFwdSm90ILi2EN4cute5tupleIJNS5_1CILi1EEES8_S8_EEENS6_IJNS7_ILi128EEENS7_ILi96EEENS7_ILi64EEEEEELi256ENS_6half_tEfNS_4arch4Sm90ELb0ELb0ELb1ELb1ELb0ELb1ELb1ELb1ELb0ELb1ELb0ELb0EEENS1_21CollectiveEpilogueFwdINS6_IJSA_NS7_ILi256EEESB_EEES9_SE_SG_Li256ELb1ELb1ELb0ELb0EEENS1_36VarlenDynamicPersistentTileSchedulerILi128ELi96ELi256ELi128ELb0ELb1ELb1ELb0ELb1ELb1EEEEEEEEEvNT_6ParamsE:
        /* <DEDUP_REMOVED lines=23> */
.L_x_10540:
[----:B------:R-:W-:Y:S05]  /*0170*/  BSYNC B0 ;  /* 0x0000000000007941 */ /* 0x000fea0003800000 */
.L_x_10539:
        /* <DEDUP_REMOVED lines=10> */
[----:B------:R-:W-:Y:S01]  /*0220*/  SHF.R.U32.HI R3, RZ, 0x7, R3 ;  /* 0x00000007ff037819 */ /* 0x000fe20000011603 */
[----:B------:R-:W-:Y:S01]  /*0230*/  VOTEU.ANY UP2, P0 ;  /* 0x00000000003f7886 */ /* 0x000fe20000040100 */
[----:B0-----:R-:W-:-:S03]  /*0240*/  ISETP.NE.AND P1, PT, R2, RZ, PT ;  /* 0x000000ff0200720c */ /* 0x001fc60003f25270 */
[----:B------:R0:W2:Y:S01]  /*0250*/  SHFL.IDX PT, R2, R3, RZ, 0x1f ;  /* 0x00001fff03027589 */ /* 0x0000a200000e0000 */
[----:B-1----:R-:W-:Y:S02]  /*0260*/  @UP0 ULEA UR8, UR8, UR6, 0x18 ;  /* 0x0000000608080291 */ /* 0x002fe4000f8ec03f */
[----:B------:R-:W-:-:S04]  /*0270*/  @UP0 UIADD3 UR6, -UR7, 0x100000, URZ ;  /* 0x0010000007060890 */ /* 0x000fc8000fffe13f */
[----:B------:R-:W-:Y:S02]  /*0280*/  @UP0 USHF.L.U32 UR7, UR6, 0xb, URZ ;  /* 0x0000000b06070899 */ /* 0x000fe4000800063f */
[----:B------:R-:W-:Y:S01]  /*0290*/  @UP0 USHF.L.U32 UR6, UR6, 0x1, URZ ;  /* 0x0000000106060899 */ /* 0x000fe2000800063f */
[----:B------:R-:W-:Y:S01]  /*02a0*/  VOTEU.ANY UP0, P0 ;  /* 0x00000000003f7886 */ /* 0x000fe20000000100 */
[----:B------:R-:W1:Y:S04]  /*02b0*/  FENCE.VIEW.ASYNC.S ;  /* 0x00000000000073c6 */ /* 0x000e680000000000 */
[----:B-1----:R0:W1:Y:S01]  /*02c0*/  @UP0 SYNCS.EXCH.64 URZ, [UR8+0x32400], UR4 ;  /* 0x03240004083f05b2 */ /* 0x0020620008000100 */
[----:B------:R0:W3:Y:S05]  /*02d0*/  @UP1 SYNCS.EXCH.64 URZ, [UR8+0x32410], UR4 ;  /* 0x03241004083f15b2 */ /* 0x0000ea0008000100 */
[----:B------:R0:W4:Y:S02]  /*02e0*/  @UP2 SYNCS.EXCH.64 URZ, [UR8+0x32420], UR6 ;  /* 0x03242006083f25b2 */ /* 0x0001240008000100 */
        /* <DEDUP_REMOVED lines=19> */
.L_x_10541:
        /* <DEDUP_REMOVED lines=22> */
.L_x_10542:
        /* <DEDUP_REMOVED lines=18> */
.L_x_10543:
        /* <DEDUP_REMOVED lines=22> */
.L_x_10544:
        /* <DEDUP_REMOVED lines=22> */
.L_x_10545:
        /* <DEDUP_REMOVED lines=9> */
.L_x_10548:
        /* <DEDUP_REMOVED lines=19> */
[----:B------:R-:W3:Y:S01]  /*0b20*/  LDL R11, [R1+0x90] ;  /* 0x00009000010b7983 */ /* 0x000ee20000100800 */
[----:B------:R-:W0:Y:S02]  /*0b30*/  S2R R0, SR_TID.X ;  /* 0x0000000000007919 */ /* 0x000e240000002100 */
[----:B0-----:R-:W-:-:S05]  /*0b40*/  VIADD R9, R0, 0xffffff80 ;  /* 0xffffff8000097836 */ /* 0x001fca0000000000 */
[----:B------:R-:W-:-:S04]  /*0b50*/  SHF.R.S32.HI R0, RZ, 0x1f, R9 ;  /* 0x0000001fff007819 */ /* 0x000fc80000011409 */
[----:B--2---:R-:W-:-:S04]  /*0b60*/  LEA.HI R2, R0, R9, RZ, 0x7 ;  /* 0x0000000900027211 */ /* 0x004fc800078f38ff */
[----:B------:R-:W-:-:S05]  /*0b70*/  LOP3.LUT R235, R2, 0xffffff80, RZ, 0xc0, !PT ;  /* 0xffffff8002eb7812 */ /* 0x000fca00078ec0ff */
[----:B------:R-:W-:-:S05]  /*0b80*/  IMAD.IADD R235, R9, 0x1, -R235 ;  /* 0x0000000109eb7824 */ /* 0x000fca00078e0aeb */
[----:B------:R-:W-:-:S04]  /*0b90*/  SHF.R.S32.HI R8, RZ, 0x1f, R235 ;  /* 0x0000001fff087819 */ /* 0x000fc800000114eb */
[----:B------:R-:W-:-:S04]  /*0ba0*/  LEA.HI R5, R8, R235, RZ, 0x2 ;  /* 0x000000eb08057211 */ /* 0x000fc800078f10ff */
[--C-:B------:R-:W-:Y:S02]  /*0bb0*/  SHF.R.S32.HI R4, RZ, 0x2, R5.reuse ;  /* 0x00000002ff047819 */ /* 0x100fe40000011405 */
[----:B------:R-:W-:-:S04]  /*0bc0*/  SHF.R.S32.HI R3, RZ, 0x1f, R5 ;  /* 0x0000001fff037819 */ /* 0x000fc80000011405 */
[----:B------:R-:W-:Y:S02]  /*0bd0*/  LEA.HI R6, R3, R4, RZ, 0x3 ;  /* 0x0000000403067211 */ /* 0x000fe400078f18ff */
[----:B------:R-:W-:Y:S02]  /*0be0*/  LEA.HI R3, R0, R9, RZ, 0x4 ;  /* 0x0000000900037211 */ /* 0x000fe400078f20ff */
[----:B------:R-:W-:Y:S02]  /*0bf0*/  LOP3.LUT R7, R6, 0xfffffff8, RZ, 0xc0, !PT ;  /* 0xfffffff806077812 */ /* 0x000fe400078ec0ff */
[----:B------:R-:W-:-:S03]  /*0c00*/  SHF.R.S32.HI R6, RZ, 0x4, R3 ;  /* 0x00000004ff067819 */ /* 0x000fc60000011403 */
[----:B------:R-:W-:Y:S01]  /*0c10*/  IMAD.IADD R7, R4, 0x1, -R7 ;  /* 0x0000000104077824 */ /* 0x000fe200078e0a07 */
[C---:B------:R-:W-:Y:S02]  /*0c20*/  LOP3.LUT R4, R3.reuse, 0x3fffff0, RZ, 0xc0, !PT ;  /* 0x03fffff003047812 */ /* 0x040fe400078ec0ff */
[----:B------:R-:W-:Y:S02]  /*0c30*/  LEA.HI R215, R0, R9, RZ, 0x5 ;  /* 0x0000000900d77211 */ /* 0x000fe400078f28ff */
[----:B------:R-:W-:Y:S02]  /*0c40*/  LEA.HI R3, R3, R6, RZ, 0x1 ;  /* 0x0000000603037211 */ /* 0x000fe400078f08ff */
[----:B------:R-:W-:Y:S01]  /*0c50*/  LEA.HI R8, R8, R235, RZ, 0x5 ;  /* 0x000000eb08087211 */ /* 0x000fe200078f28ff */
[----:B------:R-:W-:Y:S01]  /*0c60*/  IMAD.IADD R4, R9, 0x1, -R4 ;  /* 0x0000000109047824 */ /* 0x000fe200078e0a04 */
[----:B------:R-:W-:Y:S02]  /*0c70*/  SHF.R.S32.HI R215, RZ, 0x5, R215 ;  /* 0x00000005ffd77819 */ /* 0x000fe400000114d7 */
[----:B------:R-:W-:-:S02]  /*0c80*/  LOP3.LUT R3, R3, 0x1ffffffe, RZ, 0xc0, !PT ;  /* 0x1ffffffe03037812 */ /* 0x000fc400078ec0ff */
[----:B------:R-:W-:Y:S01]  /*0c90*/  SHF.R.S32.HI R8, RZ, 0x5, R8 ;  /* 0x00000005ff087819 */ /* 0x000fe20000011408 */
[----:B------:R-:W-:Y:S01]  /*0ca0*/  IMAD R4, R215, 0x10, R4 ;  /* 0x00000010d7047824 */ /* 0x000fe200078e0204 */
[----:B------:R-:W-:Y:S01]  /*0cb0*/  SHF.R.S32.HI R10, RZ, 0x7, R2 ;  /* 0x00000007ff0a7819 */ /* 0x000fe20000011402 */
[----:B------:R-:W-:Y:S02]  /*0cc0*/  IMAD.IADD R3, R6, 0x1, -R3 ;  /* 0x0000000106037824 */ /* 0x000fe400078e0a03 */
[----:B------:R-:W-:Y:S01]  /*0cd0*/  IMAD R7, R8, 0x10, R7 ;  /* 0x0000001008077824 */ /* 0x000fe200078e0207 */
[----:B------:R-:W-:Y:S01]  /*0ce0*/  LEA.HI R2, R2, R10, RZ, 0x1 ;  /* 0x0000000a02027211 */ /* 0x000fe200078f08ff */
[----:B------:R-:W-:Y:S01]  /*0cf0*/  IMAD R8, R4, 0x8, R3 ;  /* 0x0000000804087824 */ /* 0x000fe200078e0203 */
[----:B------:R-:W-:Y:S02]  /*0d00*/  LEA.HI R3, R0, R9, RZ, 0x2 ;  /* 0x0000000900037211 */ /* 0x000fe400078f10ff */
[----:B------:R-:W-:-:S02]  /*0d10*/  LOP3.LUT R2, R2, 0x3fffffe, RZ, 0xc0, !PT ;  /* 0x03fffffe02027812 */ /* 0x000fc400078ec0ff */
[--C-:B------:R-:W-:Y:S02]  /*0d20*/  SHF.R.S32.HI R19, RZ, 0x2, R3.reuse ;  /* 0x00000002ff137819 */ /* 0x100fe40000011403 */
[----:B------:R-:W-:Y:S02]  /*0d30*/  LEA.HI R0, R0, R9, RZ, 0x3 ;  /* 0x0000000900007211 */ /* 0x000fe400078f18ff */
[----:B------:R-:W-:Y:S01]  /*0d40*/  LOP3.LUT R4, R3, 0xfffffffc, RZ, 0xc0, !PT ;  /* 0xfffffffc03047812 */ /* 0x000fe200078ec0ff */
[----:B------:R-:W-:Y:S01]  /*0d50*/  IMAD.IADD R2, R10, 0x1, -R2 ;  /* 0x000000010a027824 */ /* 0x000fe200078e0a02 */
[----:B------:R-:W-:Y:S01]  /*0d60*/  LOP3.LUT R223, R0, 0xfffffff8, RZ, 0xc0, !PT ;  /* 0xfffffff800df7812 */ /* 0x000fe200078ec0ff */
[----:B------:R-:W-:Y:S01]  /*0d70*/  VIADD R228, R19, 0x40 ;  /* 0x0000004013e47836 */ /* 0x000fe20000000000 */
[----:B------:R-:W-:Y:S01]  /*0d80*/  SHF.R.S32.HI R6, RZ, 0x1f, R3 ;  /* 0x0000001fff067819 */ /* 0x000fe20000011403 */
[C---:B------:R-:W-:Y:S02]  /*0d90*/  IMAD.IADD R4, R9.reuse, 0x1, -R4 ;  /* 0x0000000109047824 */ /* 0x040fe400078e0a04 */
[----:B------:R-:W-:Y:S01]  /*0da0*/  IMAD R10, R2, 0x40, R7 ;  /* 0x00000040020a7824 */ /* 0x000fe200078e0207 */
[----:B------:R-:W-:Y:S01]  /*0db0*/  SHF.R.S32.HI R7, RZ, 0x1f, R228 ;  /* 0x0000001fff077819 */ /* 0x000fe200000114e4 */
[----:B------:R-:W-:Y:S01]  /*0dc0*/  IMAD.IADD R223, R9, 0x1, -R223 ;  /* 0x0000000109df7824 */ /* 0x000fe200078e0adf */
[----:B------:R-:W-:Y:S01]  /*0dd0*/  SHF.R.S32.HI R233, RZ, 0x3, R0 ;  /* 0x00000003ffe97819 */ /* 0x000fe20000011400 */
[----:B------:R-:W-:Y:S01]  /*0de0*/  IMAD.SHL.U32 R214, R228, 0x40, RZ ;  /* 0x00000040e4d67824 */ /* 0x000fe200078e00ff */
[----:B------:R-:W-:-:S02]  /*0df0*/  LEA.HI R6, R6, R19, RZ, 0x3 ;  /* 0x0000001306067211 */ /* 0x000fc400078f18ff */
[C---:B------:R-:W-:Y:S01]  /*0e00*/  LEA.HI R0, R4.reuse, R4, RZ, 0x1 ;  /* 0x0000000404007211 */ /* 0x040fe200078f08ff */
[----:B------:R-:W-:Y:S01]  /*0e10*/  IMAD.SHL.U32 R205, R223, 0x8, RZ ;  /* 0x00000008dfcd7824 */ /* 0x000fe200078e00ff */
[----:B------:R-:W-:Y:S01]  /*0e20*/  LEA.HI R7, R7, R228, RZ, 0x3 ;  /* 0x000000e407077211 */ /* 0x000fe200078f18ff */
[----:B------:R-:W-:Y:S01]  /*0e30*/  IMAD.SHL.U32 R16, R4, 0x8, RZ ;  /* 0x0000000804107824 */ /* 0x000fe200078e00ff */
[----:B------:R-:W-:Y:S02]  /*0e40*/  LOP3.LUT R6, R6, 0xfffffff8, RZ, 0xc0, !PT ;  /* 0xfffffff806067812 */ /* 0x000fe400078ec0ff */
[----:B------:R-:W-:Y:S01]  /*0e50*/  LOP3.LUT R3, R0, 0x1ffffffe, RZ, 0xc0, !PT ;  /* 0x1ffffffe00037812 */ /* 0x000fe200078ec0ff */
[----:B------:R-:W-:Y:S01]  /*0e60*/  VIADD R221, R205, 0x40 ;  /* 0x00000040cddd7836 */ /* 0x000fe20000000000 */
[----:B------:R-:W-:Y:S02]  /*0e70*/  LOP3.LUT R214, R214, 0x1c0, RZ, 0xc0, !PT ;  /* 0x000001c0d6d67812 */ /* 0x000fe400078ec0ff */
[----:B------:R-:W-:Y:S01]  /*0e80*/  SHF.L.U32 R7, R7, 0x6, RZ ;  /* 0x0000000607077819 */ /* 0x000fe200000006ff */
[----:B------:R-:W-:Y:S01]  /*0e90*/  VIADD R220, R205, 0x80 ;  /* 0x00000080cddc7836 */ /* 0x000fe20000000000 */
[----:B------:R-:W-:Y:S01]  /*0ea0*/  SHF.R.S32.HI R0, RZ, 0x1f, R205 ;  /* 0x0000001fff007819 */ /* 0x000fe200000114cd */
[----:B------:R-:W-:Y:S01]  /*0eb0*/  IMAD.IADD R232, R19, 0x1, -R6 ;  /* 0x0000000113e87824 */ /* 0x000fe200078e0a06 */
[----:B------:R-:W-:Y:S01]  /*0ec0*/  SHF.R.U32.HI R6, RZ, 0x3, R214 ;  /* 0x00000003ff067819 */ /* 0x000fe200000116d6 */
[----:B------:R-:W-:Y:S01]  /*0ed0*/  IMAD.IADD R3, R4, 0x1, -R3 ;  /* 0x0000000104037824 */ /* 0x000fe200078e0a03 */
[----:B------:R-:W-:Y:S01]  /*0ee0*/  LOP3.LUT R0, R214, 0x38, R16, 0xf8, !PT ;  /* 0x00000038d6007812 */ /* 0x000fe200078ef810 */
[----:B------:R-:W-:Y:S01]  /*0ef0*/  IMAD.SHL.U32 R22, R4, 0x4, RZ ;  /* 0x0000000404167824 */ /* 0x000fe200078e00ff */
[----:B------:R-:W-:-:S02]  /*0f00*/  LOP3.LUT R219, R7, 0xfffffe00, RZ, 0xc0, !PT ;  /* 0xfffffe0007db7812 */ /* 0x000fc400078ec0ff */
[----:B------:R-:W-:Y:S02]  /*0f10*/  LOP3.LUT R4, R5, 0x7ffffffc, RZ, 0xc0, !PT ;  /* 0x7ffffffc05047812 */ /* 0x000fe400078ec0ff */
[----:B------:R-:W-:Y:S02]  /*0f20*/  SHF.R.S32.HI R5, RZ, 0x1f, R221 ;  /* 0x0000001fff057819 */ /* 0x000fe400000114dd */
[----:B------:R-:W-:Y:S02]  /*0f30*/  SHF.R.S32.HI R5, RZ, 0x1f, R220 ;  /* 0x0000001fff057819 */ /* 0x000fe400000114dc */
[----:B------:R-:W-:Y:S01]  /*0f40*/  LOP3.LUT R5, R219, R0, R6, 0xf6, !PT ;  /* 0x00000000db057212 */ /* 0x000fe200078ef606 */
[----:B------:R-:W-:Y:S01]  /*0f50*/  IMAD.SHL.U32 R0, R8, 0x8, RZ ;  /* 0x0000000808007824 */ /* 0x000fe200078e00ff */
[----:B------:R-:W-:Y:S01]  /*0f60*/  STL [R1+0x84], R10 ;  /* 0x0000840a01007387 */ /* 0x000fe20000100800 */
[----:B------:R-:W-:-:S03]  /*0f70*/  IMAD.IADD R4, R235, 0x1, -R4 ;  /* 0x00000001eb047824 */ /* 0x000fc600078e0a04 */
[----:B------:R0:W-:Y:S01]  /*0f80*/  STL [R1+0x8c], R0 ;  /* 0x00008c0001007387 */ /* 0x0001e20000100800 */
[----:B------:R-:W-:Y:S02]  /*0f90*/  IMAD R4, R5, 0x2, R18 ;  /* 0x0000000205047824 */ /* 0x000fe400078e0212 */
[----:B0-----:R-:W-:-:S05]  /*0fa0*/  IMAD R0, R3, 0x8, R10 ;  /* 0x0000000803007824 */ /* 0x001fca00078e020a */
[----:B------:R0:W-:Y:S04]  /*0fb0*/  STL [R1+0x88], R0 ;  /* 0x0000880001007387 */ /* 0x0001e80000100800 */
[----:B------:R0:W-:Y:S01]  /*0fc0*/  STL [R1+0x7c], R4 ;  /* 0x00007c0401007387 */ /* 0x0001e20000100800 */
[----:B------:R-:W-:Y:S02]  /*0fd0*/  VIADD R202, R22, 0x10 ;  /* 0x0000001016ca7836 */ /* 0x000fe40000000000 */
[----:B------:R-:W-:-:S03]  /*0fe0*/  VIADD R222, R205, 0xc0 ;  /* 0x000000c0cdde7836 */ /* 0x000fc60000000000 */
[----:B------:R-:W-:Y:S01]  /*0ff0*/  SHF.R.S32.HI R9, RZ, 0x1f, R202 ;  /* 0x0000001fff097819 */ /* 0x000fe200000114ca */
[----:B------:R-:W-:Y:S01]  /*1000*/  IMAD.MOV.U32 R2, RZ, RZ, RZ ;  /* 0x000000ffff027224 */ /* 0x000fe200078e00ff */
[----:B------:R-:W-:Y:S02]  /*1010*/  CS2R R200, SRZ ;  /* 0x0000000000c87805 */ /* 0x000fe4000001ff00 */
[----:B------:R-:W-:Y:S01]  /*1020*/  MOV R204, RZ ;  /* 0x000000ff00cc7202 */ /* 0x000fe20000000f00 */
[----:B------:R-:W-:Y:S01]  /*1030*/  IMAD.MOV.U32 R229, RZ, RZ, RZ ;  /* 0x000000ffffe57224 */ /* 0x000fe200078e00ff */
[----:B------:R-:W-:Y:S01]  /*1040*/  SHF.R.S32.HI R231, RZ, 0x1f, R19 ;  /* 0x0000001fffe77819 */ /* 0x000fe20000011413 */
[----:B------:R-:W-:Y:S01]  /*1050*/  IMAD.SHL.U32 R237, R202, 0x2, RZ ;  /* 0x00000002caed7824 */ /* 0x000fe200078e00ff */
[----:B------:R-:W-:Y:S02]  /*1060*/  SHF.R.S32.HI R17, RZ, 0x1f, R16 ;  /* 0x0000001fff117819 */ /* 0x000fe40000011410 */
[----:B------:R-:W-:-:S02]  /*1070*/  SHF.R.S32.HI R7, RZ, 0x1f, R222 ;  /* 0x0000001fff077819 */ /* 0x000fc400000114de */
[----:B------:R-:W-:Y:S02]  /*1080*/  SHF.L.U64.HI R236, R202, 0x1, R9 ;  /* 0x00000001caec7819 */ /* 0x000fe40000010209 */
[----:B0--3--:R-:W-:-:S07]  /*1090*/  LOP3.LUT R203, R11, 0x1, RZ, 0xfc, !PT ;  /* 0x000000010bcb7812 */ /* 0x009fce00078efcff */
.L_x_10684:
        /* <DEDUP_REMOVED lines=8> */
[----:B----4-:R-:W-:Y:S01]  /*1120*/  IMAD.MOV.U32 R3, RZ, RZ, RZ ;  /* 0x000000ffff037224 */ /* 0x010fe200078e00ff */
[----:B------:R-:W-:Y:S01]  /*1130*/  ISETP.NE.U32.AND P0, PT, RZ, UR6, PT ;  /* 0x00000006ff007c0c */ /* 0x000fe2000bf05070 */
[----:B------:R-:W-:Y:S01]  /*1140*/  IMAD.MOV.U32 R37, RZ, RZ, RZ ;  /* 0x000000ffff257224 */ /* 0x000fe200078e00ff */
[----:B------:R-:W-:-:S02]  /*1150*/  ISETP.NE.AND.EX P1, PT, RZ, UR5, PT, P1 ;  /* 0x00000005ff007c0c */ /* 0x000fc4000bf25310 */
[----:B------:R-:W-:Y:S02]  /*1160*/  ISETP.NE.AND.EX P0, PT, RZ, UR7, PT, P0 ;  /* 0x00000007ff007c0c */ /* 0x000fe4000bf05300 */
[----:B--2---:R-:W-:Y:S01]  /*1170*/  SHF.R.S32.HI R234, RZ, 0x1f, R227 ;  /* 0x0000001fffea7819 */ /* 0x004fe200000114e3 */
[----:B------:R-:W-:-:S08]  /*1180*/  IMAD.SHL.U32 R225, R227, 0x4, RZ ;  /* 0x00000004e3e17824 */ /* 0x000fd000078e00ff */
[C---:B------:R-:W-:Y:S02]  /*1190*/  @P1 LEA R6, P2, R227.reuse, UR4, 0x2 ;  /* 0x00000004e3061c11 */ /* 0x040fe4000f8410ff */
[C-C-:B------:R-:W-:Y:S02]  /*11a0*/  SHF.L.U64.HI R226, R227.reuse, 0x2, R234.reuse ;  /* 0x00000002e3e27819 */ /* 0x140fe400000102ea */
[----:B------:R-:W-:Y:S02]  /*11b0*/  @P1 LEA.HI.X R7, R227, UR5, R234, 0x2, P2 ;  /* 0x00000005e3071c11 */ /* 0x000fe400090f14ea */
[----:B------:R-:W-:Y:S01]  /*11c0*/  ISETP.NE.U32.AND P2, PT, RZ, UR8, PT ;  /* 0x00000008ff007c0c */ /* 0x000fe2000bf45070 */
[----:B------:R-:W-:Y:S01]  /*11d0*/  ULDC UR4, c[0x0][0x288] ;  /* 0x0000a20000047ab9 */ /* 0x000fe20000000800 */
[----:B------:R-:W-:Y:S01]  /*11e0*/  IADD3 R8, P3, R225, UR6, RZ ;  /* 0x00000006e1087c10 */ /* 0x000fe2000ff7e0ff */
[----:B------:R0:W5:Y:S01]  /*11f0*/  @P1 LDG.E R3, desc[UR60][R6.64] ;  /* 0x0000003c06031981 */ /* 0x000162000c1e1900 */
[----:B------:R-:W-:Y:S01]  /*1200*/  ISETP.NE.AND.EX P2, PT, RZ, UR9, PT, P2 ;  /* 0x00000009ff007c0c */ /* 0x000fe2000bf45320 */
[----:B------:R-:W-:Y:S01]  /*1210*/  IMAD.U32 R97, RZ, RZ, UR4 ;  /* 0x00000004ff617e24 */ /* 0x000fe2000f8e00ff */
[----:B------:R-:W-:Y:S01]  /*1220*/  IADD3.X R9, R226, UR7, RZ, P3, !PT ;  /* 0x00000007e2097c10 */ /* 0x000fe20009ffe4ff */
[----:B------:R-:W-:-:S04]  /*1230*/  ULDC.64 UR4, c[0x0][0x418] ;  /* 0x0001060000047ab9 */ /* 0x000fc80000000a00 */
[----:B------:R0:W5:Y:S06]  /*1240*/  @P0 LDG.E R37, desc[UR60][R8.64] ;  /* 0x0000003c08250981 */ /* 0x00016c000c1e1900 */
        /* <DEDUP_REMOVED lines=23> */
.L_x_10550:
        /* <DEDUP_REMOVED lines=10> */
.L_x_10551:
[----:B------:R-:W-:Y:S05]  /*1460*/  @!P0 BRA `(.L_x_10552) ;  /* 0x00000000000c8947 */ /* 0x000fea0003800000 */
[----:B------:R-:W2:Y:S04]  /*1470*/  LDG.E R5, desc[UR60][R8.64] ;  /* 0x0000003c08057981 */ /* 0x000ea8000c1e1900 */
[----:B------:R-:W2:Y:S02]  /*1480*/  LDG.E R32, desc[UR60][R8.64+0x4] ;  /* 0x0000043c08207981 */ /* 0x000ea4000c1e1900 */
[----:B--2---:R-:W-:-:S07]  /*1490*/  IMAD.IADD R32, R32, 0x1, -R5 ;  /* 0x0000000120207824 */ /* 0x004fce00078e0a05 */
.L_x_10552:
        /* <DEDUP_REMOVED lines=56> */
.L_x_10555:
[----:B------:R-:W-:Y:S05]  /*1820*/  BSYNC B6 ;  /* 0x0000000000067941 */ /* 0x000fea0003800000 */
.L_x_10554:
        /* <DEDUP_REMOVED lines=20> */
.L_x_10557:
[----:B------:R-:W-:Y:S05]  /*1970*/  BSYNC B6 ;  /* 0x0000000000067941 */ /* 0x000fea0003800000 */
.L_x_10556:
[----:B------:R-:W-:Y:S01]  /*1980*/  ULDC.64 UR4, c[0x0][0xaf0] ;  /* 0x0002bc0000047ab9 */ /* 0x000fe20000000a00 */
[----:B------:R-:W0:Y:S01]  /*1990*/  S2R R20, SR_TID.X ;  /* 0x0000000000147919 */ /* 0x000e220000002100 */
[----:B------:R-:W-:Y:S01]  /*19a0*/  ISETP.NE.U32.AND P0, PT, RZ, UR4, PT ;  /* 0x00000004ff007c0c */ /* 0x000fe2000bf05070 */
[----:B------:R-:W1:Y:S01]  /*19b0*/  LDC.64 R30, c[0x0][0x300] ;  /* 0x0000c000ff1e7b82 */ /* 0x000e620000000a00 */
[----:B------:R-:W-:Y:S01]  /*19c0*/  IADD3 R70, R37, R32, RZ ;  /* 0x0000002025467210 */ /* 0x000fe20007ffe0ff */
[----:B------:R-:W-:Y:S01]  /*19d0*/  ULDC.64 UR6, c[0x0][0xb00] ;  /* 0x0002c00000067ab9 */ /* 0x000fe20000000a00 */
[----:B------:R-:W-:Y:S02]  /*19e0*/  ISETP.NE.AND.EX P0, PT, RZ, UR5, PT, P0 ;  /* 0x00000005ff007c0c */ /* 0x000fe4000bf05300 */
[----:B------:R-:W-:Y:S01]  /*19f0*/  SHF.R.S32.HI R9, RZ, 0x1f, R34 ;  /* 0x0000001fff097819 */ /* 0x000fe20000011422 */
[C---:B------:R-:W-:Y:S02]  /*1a00*/  VIADD R74, R16.reuse, 0x40 ;  /* 0x00000040104a7836 */ /* 0x040fe40000000000 */
[C---:B------:R-:W-:Y:S01]  /*1a10*/  VIADD R73, R16.reuse, 0x60 ;  /* 0x0000006010497836 */ /* 0x040fe20000000000 */
[----:B------:R-:W2:Y:S07]  /*1a20*/  LDC.64 R68, c[0x0][0x3f8] ;  /* 0x0000fe00ff447b82 */ /* 0x000eae0000000a00 */
[----:B------:R-:W-:Y:S01]  /*1a30*/  @P0 IADD3 R4, P1, R225, UR4, RZ ;  /* 0x00000004e1040c10 */ /* 0x000fe2000ff3e0ff */
[----:B------:R-:W-:Y:S01]  /*1a40*/  VIADD R10, R16, 0xc0 ;  /* 0x000000c0100a7836 */ /* 0x000fe20000000000 */
[----:B------:R-:W3:Y:S02]  /*1a50*/  LDC R47, c[0x0][0x3f4] ;  /* 0x0000fd00ff2f7b82 */ /* 0x000ee40000000800 */
        /* <DEDUP_REMOVED lines=13> */
[----:B------:R-:W-:Y:S01]  /*1b30*/  SHF.R.S32.HI R23, RZ, 0x1f, R22 ;  /* 0x0000001fff177819 */ /* 0x000fe20000011416 */
[----:B------:R-:W-:Y:S01]  /*1b40*/  VIADD R72, R16, 0x80 ;  /* 0x0000008010487836 */ /* 0x000fe20000000000 */
[----:B------:R-:W-:Y:S01]  /*1b50*/  SHF.R.S32.HI R96, RZ, 0x1f, R228 ;  /* 0x0000001fff607819 */ /* 0x000fe200000114e4 */
[----:B------:R-:W-:-:S02]  /*1b60*/  IMAD.IADD R7, R7, 0x1, R3 ;  /* 0x0000000107077824 */ /* 0x000fc400078e0203 */
[----:B------:R-:W-:Y:S02]  /*1b70*/  IMAD R3, R9, UR4, RZ ;  /* 0x0000000409037c24 */ /* 0x000fe4000f8e02ff */
[----:B----4-:R-:W-:-:S04]  /*1b80*/  IMAD.WIDE.U32 R4, R34, UR4, R6 ;  /* 0x0000000422047c25 */ /* 0x010fc8000f8e0006 */
[----:B------:R-:W-:Y:S01]  /*1b90*/  IMAD R3, R34, UR5, R3 ;  /* 0x0000000522037c24 */ /* 0x000fe2000f8e0203 */
[----:B------:R-:W-:Y:S01]  /*1ba0*/  ULDC.64 UR4, c[0x0][0x310] ;  /* 0x0000c40000047ab9 */ /* 0x000fe20000000a00 */
[----:B------:R-:W-:-:S04]  /*1bb0*/  IMAD.WIDE.U32 R6, R19, R30, R16 ;  /* 0x0000001e13067225 */ /* 0x000fc800078e0010 */
[----:B------:R-:W-:Y:S02]  /*1bc0*/  IMAD.IADD R5, R5, 0x1, R3 ;  /* 0x0000000105057824 */ /* 0x000fe400078e0203 */
[C---:B------:R-:W-:Y:S02]  /*1bd0*/  VIADD R32, R16.reuse, 0xa0 ;  /* 0x000000a010207836 */ /* 0x040fe40000000000 */
[----:B------:R-:W-:Y:S02]  /*1be0*/  VIADD R13, R16, 0xe0 ;  /* 0x000000e0100d7836 */ /* 0x000fe40000000000 */
[----:B--2---:R-:W-:-:S04]  /*1bf0*/  IMAD.WIDE.U32 R64, R19, R68, R22 ;  /* 0x0000004413407225 */ /* 0x004fc800078e0016 */
[----:B------:R-:W-:Y:S02]  /*1c00*/  IMAD.MOV.U32 R75, RZ, RZ, 0x20 ;  /* 0x00000020ff4b7424 */ /* 0x000fe400078e00ff */
[----:B------:R-:W-:Y:S01]  /*1c10*/  VIADD R98, R44, 0x8 ;  /* 0x000000082c627836 */ /* 0x000fe20000000000 */
[----:B------:R-:W-:Y:S01]  /*1c20*/  SHF.R.U32.HI R44, RZ, 0x3, R214 ;  /* 0x00000003ff2c7819 */ /* 0x000fe200000116d6 */
[----:B-1----:R-:W-:Y:S02]  /*1c30*/  IMAD R79, R39, 0x60, RZ ;  /* 0x00000060274f7824 */ /* 0x002fe400078e02ff */
[----:B------:R-:W-:Y:S02]  /*1c40*/  IMAD R43, R31, 0x60, RZ ;  /* 0x000000601f2b7824 */ /* 0x000fe400078e02ff */
[----:B------:R-:W-:Y:S02]  /*1c50*/  IMAD R45, R69, 0x60, RZ ;  /* 0x00000060452d7824 */ /* 0x000fe400078e02ff */
[----:B---3--:R-:W-:Y:S01]  /*1c60*/  IMAD.SHL.U32 R76, R47, 0x2, RZ ;  /* 0x000000022f4c7824 */ /* 0x008fe200078e00ff */
[----:B------:R-:W-:-:S02]  /*1c70*/  SHF.R.S32.HI R0, RZ, 0x1f, R35 ;  /* 0x0000001fff007819 */ /* 0x000fc40000011423 */
[----:B------:R-:W-:Y:S02]  /*1c80*/  SEL R21, R35, RZ, !P0 ;  /* 0x000000ff23157207 */ /* 0x000fe40004000000 */
[----:B------:R-:W-:Y:S02]  /*1c90*/  SEL R12, R0, RZ, !P0 ;  /* 0x000000ff000c7207 */ /* 0x000fe40004000000 */
[----:B-----5:R-:W-:Y:S01]  /*1ca0*/  SHF.R.S32.HI R35, RZ, 0x1f, R28 ;  /* 0x0000001fff237819 */ /* 0x020fe2000001141c */
[----:B------:R-:W-:-:S04]  /*1cb0*/  IMAD.WIDE.U32 R14, R21, UR4, R4 ;  /* 0x00000004150e7c25 */ /* 0x000fc8000f8e0004 */
[----:B------:R-:W-:Y:S01]  /*1cc0*/  IMAD R0, R12, UR4, RZ ;  /* 0x000000040c007c24 */ /* 0x000fe2000f8e02ff */
[----:B------:R-:W-:Y:S01]  /*1cd0*/  IADD3 R4, P0, R14, R6, RZ ;  /* 0x000000060e047210 */ /* 0x000fe20007f1e0ff */
[----:B------:R-:W-:Y:S02]  /*1ce0*/  VIADD R5, R16, 0x20 ;  /* 0x0000002010057836 */ /* 0x000fe40000000000 */
[----:B------:R-:W-:Y:S01]  /*1cf0*/  IMAD R3, R21, UR5, R0 ;  /* 0x0000000515037c24 */ /* 0x000fe2000f8e0200 */
[----:B------:R-:W-:Y:S05]  /*1d00*/  @!P6 WARPSYNC.ALL ;  /* 0x000000000000e948 */ /* 0x000fea0003800000 */
[----:B------:R-:W-:Y:S01]  /*1d10*/  ULDC UR4, c[0x0][0x320] ;  /* 0x0000c80000047ab9 */ /* 0x000fe20000000800 */
[----:B------:R-:W-:Y:S01]  /*1d20*/  IMAD R0, R19, R31, R8 ;  /* 0x0000001f13007224 */ /* 0x000fe200078e0208 */
[----:B------:R-:W-:Y:S01]  /*1d30*/  @!P6 BAR.SYNC.DEFER_BLOCKING 0x9, 0x100 ;  /* 0x024400000000eb1d */ /* 0x000fe20000010000 */
[----:B------:R-:W-:Y:S01]  /*1d40*/  IMAD.IADD R3, R15, 0x1, R3 ;  /* 0x000000010f037824 */ /* 0x000fe200078e0203 */
[----:B------:R-:W-:Y:S01]  /*1d50*/  ISETP.GE.AND P1, PT, R5, UR4, PT ;  /* 0x0000000405007c0c */ /* 0x000fe2000bf26270 */
[----:B------:R-:W-:Y:S01]  /*1d60*/  IMAD R40, R35, R68, RZ ;  /* 0x0000004423287224 */ /* 0x000fe200078e02ff */
[----:B------:R-:W-:-:S02]  /*1d70*/  ISETP.GE.AND P2, PT, R10, UR4, PT ;  /* 0x000000040a007c0c */ /* 0x000fc4000bf46270 */
[----:B------:R-:W-:Y:S01]  /*1d80*/  SEL R6, RZ, 0xffffffff, P1 ;  /* 0xffffffffff067807 */ /* 0x000fe20000800000 */
[----:B------:R-:W-:Y:S01]  /*1d90*/  ULDC.64 UR6, c[0x0][0x330] ;  /* 0x0000cc0000067ab9 */ /* 0x000fe20000000a00 */
[----:B------:R-:W-:Y:S01]  /*1da0*/  IADD3.X R0, R3, R7, R0, P0, !PT ;  /* 0x0000000703007210 */ /* 0x000fe200007fe400 */
[----:B------:R-:W-:Y:S01]  /*1db0*/  IMAD R7, R9, UR6, RZ ;  /* 0x0000000609077c24 */ /* 0x000fe2000f8e02ff */
[----:B------:R-:W-:Y:S01]  /*1dc0*/  ISETP.GE.AND P0, PT, R16, UR4, PT ;  /* 0x0000000410007c0c */ /* 0x000fe2000bf06270 */
[----:B------:R-:W-:Y:S01]  /*1dd0*/  IMAD.SHL.U32 R9, R6, 0x2, RZ ;  /* 0x0000000206097824 */ /* 0x000fe200078e00ff */
[----:B------:R-:W-:Y:S01]  /*1de0*/  ISETP.GE.AND P1, PT, R73, UR4, PT ;  /* 0x0000000449007c0c */ /* 0x000fe2000bf26270 */
[C---:B------:R-:W-:Y:S01]  /*1df0*/  IMAD R11, R34.reuse, UR7, R7 ;  /* 0x00000007220b7c24 */ /* 0x040fe2000f8e0207 */
[----:B------:R-:W-:Y:S01]  /*1e00*/  SEL R8, RZ, 0x1, P0 ;  /* 0x00000001ff087807 */ /* 0x000fe20000000000 */
[----:B------:R-:W-:Y:S01]  /*1e10*/  IMAD.WIDE.U32 R6, R34, UR6, R16 ;  /* 0x0000000622067c25 */ /* 0x000fe2000f8e0010 */
[----:B------:R-:W-:-:S02]  /*1e20*/  ISETP.GE.AND P0, PT, R74, UR4, PT ;  /* 0x000000044a007c0c */ /* 0x000fc4000bf06270 */
[----:B------:R-:W-:Y:S01]  /*1e30*/  LOP3.LUT R8, R9, 0x2, R8, 0xe2, !PT ;  /* 0x0000000209087812 */ /* 0x000fe200078ee208 */
[----:B------:R-:W-:Y:S01]  /*1e40*/  IMAD.IADD R7, R7, 0x1, R11 ;  /* 0x0000000107077824 */ /* 0x000fe200078e020b */
[----:B------:R-:W-:Y:S01]  /*1e50*/  SEL R9, RZ, 0x4, P0 ;  /* 0x00000004ff097807 */ /* 0x000fe20000000000 */
[----:B------:R-:W-:Y:S01]  /*1e60*/  IMAD R85, R28, R69, R40 ;  /* 0x000000451c557224 */ /* 0x000fe200078e0228 */
[----:B------:R-:W-:Y:S02]  /*1e70*/  SEL R10, RZ, 0x8, P1 ;  /* 0x00000008ff0a7807 */ /* 0x000fe40000800000 */
[----:B------:R-:W-:Y:S02]  /*1e80*/  ISETP.GE.AND P0, PT, R72, UR4, PT ;  /* 0x0000000448007c0c */ /* 0x000fe4000bf06270 */
[----:B------:R-:W-:Y:S02]  /*1e90*/  ISETP.GE.AND P1, PT, R32, UR4, PT ;  /* 0x0000000420007c0c */ /* 0x000fe4000bf26270 */
[----:B------:R-:W-:-:S02]  /*1ea0*/  LOP3.LUT R8, R10, R8, R9, 0xfe, !PT ;  /* 0x000000080a087212 */ /* 0x000fc400078efe09 */
[----:B------:R-:W-:Y:S02]  /*1eb0*/  SEL R9, RZ, 0x10, P0 ;  /* 0x00000010ff097807 */ /* 0x000fe40000000000 */
[----:B------:R-:W-:Y:S02]  /*1ec0*/  SEL R10, RZ, 0x20, P1 ;  /* 0x00000020ff0a7807 */ /* 0x000fe40000800000 */
[----:B------:R-:W-:Y:S01]  /*1ed0*/  ISETP.GE.AND P3, PT, R13, UR4, PT ;  /* 0x000000040d007c0c */ /* 0x000fe2000bf66270 */
[----:B------:R-:W-:Y:S01]  /*1ee0*/  ULDC.64 UR4, c[0x0][0x338] ;  /* 0x0000ce0000047ab9 */ /* 0x000fe20000000a00 */
[----:B------:R-:W-:Y:S01]  /*1ef0*/  LOP3.LUT R9, R10, R8, R9, 0xfe, !PT ;  /* 0x000000080a097212 */ /* 0x000fe200078efe09 */
[----:B------:R-:W-:Y:S01]  /*1f00*/  IMAD R10, R12, UR4, RZ ;  /* 0x000000040c0a7c24 */ /* 0x000fe2000f8e02ff */
[----:B------:R-:W-:Y:S01]  /*1f10*/  SEL R8, RZ, 0x40, P2 ;  /* 0x00000040ff087807 */ /* 0x000fe20001000000 */
[----:B------:R-:W-:Y:S01]  /*1f20*/  IMAD.SHL.U32 R12, R30, 0x40, RZ ;  /* 0x000000401e0c7824 */ /* 0x000fe200078e00ff */
[----:B------:R-:W-:Y:S01]  /*1f30*/  ISETP.GE.AND P0, PT, R16, R47, PT ;  /* 0x0000002f1000720c */ /* 0x000fe20003f06270 */
[----:B------:R-:W-:Y:S01]  /*1f40*/  IMAD R91, R21, UR5, R10 ;  /* 0x00000005155b7c24 */ /* 0x000fe2000f8e020a */
[----:B------:R-:W-:Y:S01]  /*1f50*/  LOP3.LUT R93, R9, R8, RZ, 0xfc, !PT ;  /* 0x00000008095d7212 */ /* 0x000fe200078efcff */
[----:B------:R-:W-:Y:S01]  /*1f60*/  IMAD R8, R231, R68, RZ ;  /* 0x00000044e7087224 */ /* 0x000fe200078e02ff */
[----:B------:R-:W-:Y:S01]  /*1f70*/  SEL R13, R47, RZ, P0 ;  /* 0x000000ff2f0d7207 */ /* 0x000fe20000000000 */
[----:B------:R-:W-:Y:S01]  /*1f80*/  IMAD.WIDE.U32 R20, R21, UR4, R6 ;  /* 0x0000000415147c25 */ /* 0x000fe2000f8e0006 */
[C---:B------:R-:W-:Y:S01]  /*1f90*/  IADD3 R70, P2, R19.reuse, R70, RZ ;  /* 0x0000004613467210 */ /* 0x040fe20007f5e0ff */
[----:B------:R-:W-:Y:S01]  /*1fa0*/  ULDC UR4, c[0x0][0x2f4] ;  /* 0x0000bd0000047ab9 */ /* 0x000fe20000000800 */
[----:B------:R-:W-:Y:S01]  /*1fb0*/  LOP3.LUT P1, RZ, R232, 0x4, RZ, 0xc0, !PT ;  /* 0x00000004e8ff7812 */ /* 0x000fe2000782c0ff */
[----:B------:R-:W-:Y:S01]  /*1fc0*/  IMAD R67, R19, R69, R8 ;  /* 0x0000004513437224 */ /* 0x000fe200078e0208 */
[----:B------:R-:W-:Y:S01]  /*1fd0*/  SEL R92, RZ, 0xffffff80, P3 ;  /* 0xffffff80ff5c7807 */ /* 0x000fe20001800000 */
[----:B------:R-:W-:Y:S01]  /*1fe0*/  IMAD R6, R231, R38, RZ ;  /* 0x00000026e7067224 */ /* 0x000fe200078e02ff */
[----:B------:R-:W-:Y:S01]  /*1ff0*/  SEL R75, R75, 0xffffffe0, !P1 ;  /* 0xffffffe04b4b7807 */ /* 0x000fe20004800000 */
[----:B------:R-:W-:Y:S01]  /*2000*/  IMAD.WIDE.U32 R8, R19, R68, R16 ;  /* 0x0000004413087225 */ /* 0x000fe200078e0010 */
[----:B------:R-:W-:-:S02]  /*2010*/  IADD3 R65, R65, R67, RZ ;  /* 0x0000004341417210 */ /* 0x000fc40007ffe0ff */
[----:B------:R-:W-:Y:S01]  /*2020*/  LOP3.LUT R92, R93, 0x80, R92, 0xc8, !PT ;  /* 0x000000805d5c7812 */ /* 0x000fe200078ec85c */
[----:B------:R-:W-:Y:S01]  /*2030*/  IMAD R37, R19, R39, R6 ;  /* 0x0000002713257224 */ /* 0x000fe200078e0206 */
[----:B------:R-:W-:Y:S01]  /*2040*/  ISETP.GE.AND P1, PT, R16, UR4, PT ;  /* 0x0000000410007c0c */ /* 0x000fe2000bf26270 */
[----:B------:R-:W-:Y:S01]  /*2050*/  IMAD.IADD R67, R67, 0x1, R9 ;  /* 0x0000000143437824 */ /* 0x000fe200078e0209 */
[----:B------:R-:W-:Y:S01]  /*2060*/  LOP3.LUT R93, R93, 0x40, RZ, 0xc0, !PT ;  /* 0x000000405d5d7812 */ /* 0x000fe200078ec0ff */
[----:B------:R-:W-:-:S04]  /*2070*/  IMAD.WIDE.U32 R6, R19, R38, R22 ;  /* 0x0000002613067225 */ /* 0x000fc800078e0016 */
[----:B------:R-:W-:Y:S02]  /*2080*/  IMAD.SHL.U32 R9, R232, 0x40, RZ ;  /* 0x00000040e8097824 */ /* 0x000fe400078e00ff */
[----:B------:R-:W-:-:S03]  /*2090*/  IMAD.WIDE.U32 R10, R19, R38, R16 ;  /* 0x00000026130a7225 */ /* 0x000fc600078e0010 */
[----:B------:R-:W-:Y:S01]  /*20a0*/  LOP3.LUT R9, R9, 0x1c0, RZ, 0xc0, !PT ;  /* 0x000001c009097812 */ /* 0x000fe200078ec0ff */
[----:B------:R-:W-:Y:S02]  /*20b0*/  IMAD.IADD R13, R16, 0x1, R13 ;  /* 0x00000001100d7824 */ /* 0x000fe400078e020d */
[----:B------:R-:W-:Y:S01]  /*20c0*/  IMAD.IADD R7, R7, 0x1, R37 ;  /* 0x0000000107077824 */ /* 0x000fe200078e0225 */
[----:B------:R-:W-:Y:S01]  /*20d0*/  LOP3.LUT R41, R9, 0x18, R16, 0xf8, !PT ;  /* 0x0000001809297812 */ /* 0x000fe200078ef810 */
[----:B------:R-:W-:Y:S01]  /*20e0*/  IMAD.MOV.U32 R36, RZ, RZ, R10 ;  /* 0x000000ffff247224 */ /* 0x000fe200078e000a */
[----:B------:R-:W-:Y:S01]  /*20f0*/  SHF.R.S32.HI R10, RZ, 0x1f, R13 ;  /* 0x0000001fff0a7819 */ /* 0x000fe2000001140d */
[----:B------:R-:W-:Y:S02]  /*2100*/  IMAD.MOV.U32 R66, RZ, RZ, R8 ;  /* 0x000000ffff427224 */ /* 0x000fe400078e0008 */
[-C--:B------:R-:W-:Y:S01]  /*2110*/  IMAD R8, R35, R38.reuse, RZ ;  /* 0x0000002623087224 */ /* 0x080fe200078e02ff */
[----:B------:R-:W-:Y:S01]  /*2120*/  LEA.HI R87, R10, R13, RZ, 0x3 ;  /* 0x0000000d0a577211 */ /* 0x000fe200078f18ff */
[----:B------:R-:W-:Y:S01]  /*2130*/  IMAD.WIDE.U32 R34, R28, R38, R6 ;  /* 0x000000261c227225 */ /* 0x000fe200078e0006 */
[----:B------:R-:W-:-:S02]  /*2140*/  SHF.R.U32.HI R6, RZ, 0x3, R9 ;  /* 0x00000003ff067819 */ /* 0x000fc40000011609 */
[----:B------:R-:W-:Y:S01]  /*2150*/  SHF.L.U64.HI R13, R30, 0x6, R31 ;  /* 0x000000061e0d7819 */ /* 0x000fe2000001021f */
[----:B------:R-:W-:Y:S01]  /*2160*/  IMAD.IADD R37, R37, 0x1, R11 ;  /* 0x0000000125257824 */ /* 0x000fe200078e020b */
[----:B------:R-:W-:Y:S01]  /*2170*/  LOP3.LUT R40, R41, R6, RZ, 0x3c, !PT ;  /* 0x0000000629287212 */ /* 0x000fe200078e3cff */
[----:B------:R-:W-:Y:S01]  /*2180*/  IMAD.X R71, R231, 0x1, R42, P2 ;  /* 0x00000001e7477824 */ /* 0x000fe200010e062a */
[--C-:B------:R-:W-:Y:S01]  /*2190*/  LOP3.LUT R41, R9, 0x38, R87.reuse, 0xf8, !PT ;  /* 0x0000003809297812 */ /* 0x100fe200078ef857 */
[----:B------:R-:W-:Y:S01]  /*21a0*/  IMAD R83, R28, R39, R8 ;  /* 0x000000271c537224 */ /* 0x000fe200078e0208 */
[----:B------:R-:W-:Y:S01]  /*21b0*/  LOP3.LUT R42, R214, 0x38, R87, 0xf8, !PT ;  /* 0x00000038d62a7812 */ /* 0x000fe200078ef857 */
[C---:B------:R-:W-:Y:S01]  /*21c0*/  IMAD.SHL.U32 R10, R38.reuse, 0x40, RZ ;  /* 0x00000040260a7824 */ /* 0x040fe200078e00ff */
[----:B------:R-:W-:Y:S01]  /*21d0*/  SHF.L.U64.HI R11, R38, 0x6, R39 ;  /* 0x00000006260b7819 */ /* 0x000fe20000010227 */
[----:B------:R-:W-:Y:S01]  /*21e0*/  IMAD.WIDE.U32 R36, R28, R38, R36 ;  /* 0x000000261c247225 */ /* 0x000fe200078e0024 */
[----:B------:R-:W-:-:S02]  /*21f0*/  SHF.L.U64.HI R8, R68, 0x6, R69 ;  /* 0x0000000644087819 */ /* 0x000fc40000010245 */
[----:B------:R-:W-:Y:S01]  /*2200*/  SHF.R.S32.HI R86, RZ, 0x3, R87 ;  /* 0x00000003ff567819 */ /* 0x000fe20000011457 */
[----:B------:R-:W-:Y:S01]  /*2210*/  IMAD R77, R215, 0x200, R40 ;  /* 0x00000200d74d7824 */ /* 0x000fe200078e0228 */
[----:B------:R-:W-:Y:S01]  /*2220*/  LOP3.LUT R40, R41, R6, RZ, 0x3c, !PT ;  /* 0x0000000629287212 */ /* 0x000fe200078e3cff */
[----:B------:R-:W-:Y:S01]  /*2230*/  IMAD.WIDE.U32 R38, R38, 0x60, RZ ;  /* 0x0000006026267825 */ /* 0x000fe200078e00ff */
[----:B------:R-:W-:Y:S02]  /*2240*/  LOP3.LUT R42, R42, R44, RZ, 0x3c, !PT ;  /* 0x0000002c2a2a7212 */ /* 0x000fe400078e3cff */
[----:B------:R-:W-:Y:S01]  /*2250*/  LOP3.LUT R87, R87, 0xfffffff8, RZ, 0xc0, !PT ;  /* 0xfffffff857577812 */ /* 0x000fe200078ec0ff */
[----:B------:R-:W-:Y:S01]  /*2260*/  IMAD.SHL.U32 R7, R68, 0x40, RZ ;  /* 0x0000004044077824 */ /* 0x000fe200078e00ff */
[----:B------:R-:W-:Y:S01]  /*2270*/  IADD3 R79, R39, R79, RZ ;  /* 0x0000004f274f7210 */ /* 0x000fe20007ffe0ff */
[----:B------:R-:W-:Y:S01]  /*2280*/  IMAD.WIDE.U32 R64, R28, R68, R64 ;  /* 0x000000441c407225 */ /* 0x000fe200078e0040 */
[----:B------:R-:W-:-:S02]  /*2290*/  SHF.R.S32.HI R88, RZ, 0x1f, R87 ;  /* 0x0000001fff587819 */ /* 0x000fc40000011457 */
[----:B------:R-:W-:Y:S01]  /*22a0*/  ISETP.GE.AND P2, PT, R5, UR4, PT ;  /* 0x0000000405007c0c */ /* 0x000fe2000bf46270 */
[----:B------:R-:W-:-:S04]  /*22b0*/  IMAD.WIDE.U32 R66, R28, R68, R66 ;  /* 0x000000441c427225 */ /* 0x000fc800078e0042 */
[----:B------:R-:W-:-:S04]  /*22c0*/  IMAD.WIDE.U32 R30, R30, 0x60, RZ ;  /* 0x000000601e1e7825 */ /* 0x000fc800078e00ff */
[----:B------:R-:W-:-:S04]  /*22d0*/  IMAD.WIDE.U32 R68, R68, 0x60, RZ ;  /* 0x0000006044447825 */ /* 0x000fc800078e00ff */
[----:B------:R-:W-:Y:S02]  /*22e0*/  IMAD.IADD R82, R35, 0x1, R83 ;  /* 0x0000000123527824 */ /* 0x000fe400078e0253 */
[----:B------:R-:W-:Y:S02]  /*22f0*/  IMAD.IADD R84, R65, 0x1, R85 ;  /* 0x0000000141547824 */ /* 0x000fe400078e0255 */
[----:B------:R-:W-:Y:S02]  /*2300*/  IMAD.IADD R78, R31, 0x1, R43 ;  /* 0x000000011f4e7824 */ /* 0x000fe400078e022b */
[----:B------:R-:W-:Y:S02]  /*2310*/  IMAD.IADD R80, R69, 0x1, R45 ;  /* 0x0000000145507824 */ /* 0x000fe400078e022d */
[----:B------:R-:W-:Y:S02]  /*2320*/  IMAD.IADD R81, R75, 0x1, R77 ;  /* 0x000000014b517824 */ /* 0x000fe400078e024d */
[----:B------:R-:W-:-:S02]  /*2330*/  IMAD.IADD R83, R83, 0x1, R37 ;  /* 0x0000000153537824 */ /* 0x000fc400078e0225 */
[----:B------:R-:W-:Y:S02]  /*2340*/  IMAD.IADD R85, R85, 0x1, R67 ;  /* 0x0000000155557824 */ /* 0x000fe400078e0243 */
[----:B------:R-:W-:Y:S02]  /*2350*/  IMAD R89, R215, 0x200, R40 ;  /* 0x00000200d7597824 */ /* 0x000fe400078e0228 */
[----:B------:R-:W-:Y:S02]  /*2360*/  IMAD.IADD R90, R219, 0x1, R42 ;  /* 0x00000001db5a7824 */ /* 0x000fe400078e022a */
[----:B------:R-:W-:-:S07]  /*2370*/  IMAD.IADD R91, R21, 0x1, R91 ;  /* 0x00000001155b7824 */ /* 0x000fce00078e025b */
.L_x_10605:
        /* <DEDUP_REMOVED lines=9> */
[-C--:B------:R-:W-:Y:S01]  /*2410*/  IADD3 R26, P3, P4, R4, R102.reuse, R12 ;  /* 0x00000066041a7210 */ /* 0x080fe20007c7e00c */
[----:B------:R-:W-:Y:S01]  /*2420*/  IMAD R106, R2, 0x1800, R77 ;  /* 0x00001800026a7824 */ /* 0x000fe200078e024d */
[----:B------:R-:W-:Y:S01]  /*2430*/  IADD3 R41, P5, R4, R102, RZ ;  /* 0x0000006604297210 */ /* 0x000fe20007fbe0ff */
[----:B------:R-:W-:Y:S02]  /*2440*/  IMAD.IADD R59, R103, 0x1, R59 ;  /* 0x00000001673b7824 */ /* 0x000fe400078e023b */
[----:B------:R-:W-:Y:S02]  /*2450*/  IMAD R104, R2, 0x1800, R81 ;  /* 0x0000180002687824 */ /* 0x000fe400078e0251 */
[----:B------:R-:W-:Y:S01]  /*2460*/  IMAD.X R42, R59, 0x1, R0, P5 ;  /* 0x000000013b2a7824 */ /* 0x000fe200028e0600 */
[----:B------:R-:W-:Y:S01]  /*2470*/  IADD3.X R40, R0, R59, R13, P3, P4 ;  /* 0x0000003b00287210 */ /* 0x000fe20001fe840d */
[--C-:B------:R-:W-:Y:S01]  /*2480*/  IMAD R106, R106, 0x2, R25.reuse ;  /* 0x000000026a6a7824 */ /* 0x100fe200078e0219 */
[-C--:B0-----:R-:W-:Y:S01]  /*2490*/  LEA R48, P3, R26, R100.reuse, 0x1 ;  /* 0x000000641a307211 */ /* 0x081fe200078608ff */
[----:B------:R-:W-:Y:S01]  /*24a0*/  IMAD R104, R104, 0x2, R25 ;  /* 0x0000000268687824 */ /* 0x000fe200078e0219 */
[----:B------:R-:W-:-:S02]  /*24b0*/  LEA R50, P5, R41, R100, 0x1 ;  /* 0x0000006429327211 */ /* 0x000fc400078a08ff */
[----:B------:R-:W-:Y:S02]  /*24c0*/  LEA.HI.X R49, R26, R101, R40, 0x1, P3 ;  /* 0x000000651a317211 */ /* 0x000fe400018f0c28 */
[----:B-1----:R-:W-:Y:S02]  /*24d0*/  ISETP.GE.AND P3, PT, R105, 0x1, PT ;  /* 0x000000016900780c */ /* 0x002fe40003f66270 */
[----:B------:R-:W-:Y:S02]  /*24e0*/  ISETP.GT.AND P4, PT, R53, R27, PT ;  /* 0x0000001b3500720c */ /* 0x000fe40003f84270 */
[----:B------:R-:W-:Y:S02]  /*24f0*/  LEA.HI.X R51, R41, R101, R42, 0x1, P5 ;  /* 0x0000006529337211 */ /* 0x000fe400028f0c2a */
[----:B------:R-:W-:Y:S02]  /*2500*/  P2R R95, PR, RZ, 0x10 ;  /* 0x00000010ff5f7803 */ /* 0x000fe40000000000 */
[----:B------:R-:W-:-:S05]  /*2510*/  MOV R26, R53 ;  /* 0x00000035001a7202 */ /* 0x000fca0000000f00 */
        /* <DEDUP_REMOVED lines=42> */
.L_x_10562:
[----:B------:R-:W-:Y:S05]  /*27c0*/  BSYNC B1 ;  /* 0x0000000000017941 */ /* 0x000fea0003800000 */
.L_x_10561:
[----:B------:R-:W-:Y:S01]  /*27d0*/  ISETP.GE.AND P5, PT, R228, R99, PT ;  /* 0x00000063e400720c */ /* 0x000fe20003fa6270 */
[----:B------:R-:W-:Y:S01]  /*27e0*/  BSSY B1, `(.L_x_10563) ;  /* 0x000001b000017945 */ /* 0x000fe20003800000 */
[----:B0-----:R-:W-:Y:S02]  /*27f0*/  CS2R R52, SRZ ;  /* 0x0000000000347805 */ /* 0x001fe4000001ff00 */
[----:B------:R-:W-:Y:S01]  /*2800*/  CS2R R44, SRZ ;  /* 0x00000000002c7805 */ /* 0x000fe2000001ff00 */
[----:B-----5:R-:W-:Y:S01]  /*2810*/  IMAD.MOV.U32 R100, RZ, RZ, R58 ;  /* 0x000000ffff647224 */ /* 0x020fe200078e003a */
[----:B------:R-:W-:Y:S01]  /*2820*/  CS2R R54, SRZ ;  /* 0x0000000000367805 */ /* 0x000fe2000001ff00 */
[----:B------:R-:W-:-:S06]  /*2830*/  IMAD.MOV.U32 R101, RZ, RZ, R59 ;  /* 0x000000ffff657224 */ /* 0x000fcc00078e003b */
        /* <DEDUP_REMOVED lines=21> */
.L_x_10564:
[----:B------:R-:W-:Y:S05]  /*2990*/  BSYNC B1 ;  /* 0x0000000000017941 */ /* 0x000fea0003800000 */
.L_x_10563:
        /* <DEDUP_REMOVED lines=15> */
[----:B------:R-:W-:Y:S02]  /*2a90*/  IMAD.MOV.U32 R41, RZ, RZ, R47 ;  /* 0x000000ffff297224 */ /* 0x000fe400078e002f */
[----:B------:R-:W-:Y:S02]  /*2aa0*/  IMAD.MOV.U32 R42, RZ, RZ, R54 ;  /* 0x000000ffff2a7224 */ /* 0x000fe400078e0036 */
[----:B------:R-:W-:Y:S01]  /*2ab0*/  IMAD.MOV.U32 R43, RZ, RZ, R55 ;  /* 0x000000ffff2b7224 */ /* 0x000fe200078e0037 */
[----:B------:R-:W-:Y:S01]  /*2ac0*/  PRMT R100, R40, 0x5410, R41 ;  /* 0x0000541028647816 */ /* 0x000fe20000000029 */
[----:B------:R-:W-:Y:S02]  /*2ad0*/  IMAD.MOV.U32 R40, RZ, RZ, R44 ;  /* 0x000000ffff287224 */ /* 0x000fe400078e002c */
[----:B------:R-:W-:Y:S01]  /*2ae0*/  IMAD.MOV.U32 R41, RZ, RZ, R45 ;  /* 0x000000ffff297224 */ /* 0x000fe200078e002d */
[----:B------:R-:W-:-:S04]  /*2af0*/  PRMT R103, R42, 0x5410, R43 ;  /* 0x000054102a677816 */ /* 0x000fc8000000002b */
[----:B------:R-:W-:Y:S01]  /*2b00*/  PRMT R101, R40, 0x5410, R41 ;  /* 0x0000541028657816 */ /* 0x000fe20000000029 */
[----:B------:R-:W-:Y:S06]  /*2b10*/  @!P3 BRA `(.L_x_10565) ;  /* 0x000000000004b947 */ /* 0x000fec0003800000 */
[----:B------:R-:W-:Y:S01]  /*2b20*/  BPT.TRAP 0x1 ;  /* 0x000000040000795c */ /* 0x000fe20000300000 */
.L_x_10565:
[----:B------:R-:W-:Y:S01]  /*2b30*/  IMAD R94, R2, 0x8, R18 ;  /* 0x00000008025e7824 */ /* 0x000fe200078e0212 */
[----:B------:R-:W-:Y:S01]  /*2b40*/  SHF.L.U32 R108, R201, 0x1f, RZ ;  /* 0x0000001fc96c7819 */ /* 0x000fe200000006ff */
[----:B------:R-:W-:Y:S03]  /*2b50*/  BSSY B1, `(.L_x_10566) ;  /* 0x0000003000017945 */ /* 0x000fe60003800000 */
[----:B------:R-:W0:Y:S02]  /*2b60*/  SYNCS.PHASECHK.TRANS64.TRYWAIT P6, [R94+URZ+0x32490], R108 ;  /* 0x0324906c5e0075a7 */ /* 0x000e2400080c017f */
[----:B0-----:R-:W-:Y:S05]  /*2b70*/  @!P6 BRA `(.L_x_10567) ;  /* 0x0000016c004ce947 */ /* 0x001fea0003800000 */
.L_x_10851:
[----:B------:R-:W-:Y:S05]  /*2b80*/  BSYNC B1 ;  /* 0x0000000000017941 */ /* 0x000fea0003800000 */
.L_x_10566:
        /* <DEDUP_REMOVED lines=49> */
.L_x_10573:
[----:B------:R-:W-:Y:S05]  /*2ea0*/  BSYNC B3 ;  /* 0x0000000000037941 */ /* 0x000fea0003800000 */
.L_x_10572:
[----:B--2---:R1:W-:Y:S02]  /*2eb0*/  STG.E.128 desc[UR60][R50.64], R40 ;  /* 0x0000002832007986 */ /* 0x0043e4000c101d3c */
.L_x_10571:
[----:B------:R-:W-:Y:S05]  /*2ec0*/  BSYNC B2 ;  /* 0x0000000000027941 */ /* 0x000fea0003800000 */
.L_x_10570:
        /* <DEDUP_REMOVED lines=13> */
[--C-:B------:R-:W-:Y:S02]  /*2fa0*/  HADD2.F32 R57, -RZ, R43.reuse.H1_H1 ;  /* 0x3000002bff397230 */ /* 0x100fe40000004100 */
[----:B------:R-:W-:Y:S01]  /*2fb0*/  FMUL.FTZ R110, R42, R59 ;  /* 0x0000003b2a6e7220 */ /* 0x000fe20000410000 */
[----:B------:R-:W-:Y:S02]  /*2fc0*/  HADD2.F32 R43, -RZ, R43.H0_H0 ;  /* 0x2000002bff2b7230 */ /* 0x000fe40000004100 */
[----:B------:R-:W-:Y:S02]  /*2fd0*/  HADD2.F32 R41, -RZ, R41.H0_H0 ;  /* 0x20000029ff297230 */ /* 0x000fe40000004100 */
[-C--:B------:R-:W-:Y:S01]  /*2fe0*/  FMUL.FTZ R112, R57, R62.reuse ;  /* 0x0000003e39707220 */ /* 0x080fe20000410000 */
[----:B------:R-:W-:Y:S02]  /*2ff0*/  HADD2.F32 R58, -RZ, R58.H0_H0 ;  /* 0x2000003aff3a7230 */ /* 0x000fe40000004100 */
[----:B------:R-:W-:Y:S01]  /*3000*/  FMUL.FTZ R62, R43, R62 ;  /* 0x0000003e2b3e7220 */ /* 0x000fe20000410000 */
[----:B------:R-:W-:-:S02]  /*3010*/  HADD2.F32 R60, -RZ, R60.H0_H0 ;  /* 0x2000003cff3c7230 */ /* 0x000fc40000004100 */
[C---:B------:R-:W-:Y:S01]  /*3020*/  FMUL.FTZ R59, R41.reuse, R59 ;  /* 0x0000003b293b7220 */ /* 0x040fe20000410000 */
[----:B------:R-:W-:Y:S01]  /*3030*/  FFMA.FTZ R110, R41, R58, -R110 ;  /* 0x0000003a296e7223 */ /* 0x000fe2000001086e */
[--C-:B------:R-:W-:Y:S02]  /*3040*/  HADD2.F32 R41, -RZ, R40.reuse.H1_H1 ;  /* 0x30000028ff297230 */ /* 0x100fe40000004100 */
[----:B------:R-:W-:Y:S01]  /*3050*/  FFMA.FTZ R63, R57, R60, R62 ;  /* 0x0000003c393f7223 */ /* 0x000fe2000001003e */
[----:B------:R-:W-:Y:S01]  /*3060*/  FFMA.FTZ R61, R42, R58, R59 ;  /* 0x0000003a2a3d7223 */ /* 0x000fe2000001003b */
[--C-:B------:R-:W-:Y:S02]  /*3070*/  HADD2.F32 R57, -RZ, R109.reuse.H0_H0 ;  /* 0x2000006dff397230 */ /* 0x100fe40000004100 */
[----:B------:R-:W-:Y:S01]  /*3080*/  FFMA.FTZ R112, R43, R60, -R112 ;  /* 0x0000003c2b707223 */ /* 0x000fe20000010870 */
[----:B------:R-:W-:Y:S02]  /*3090*/  HADD2.F32 R40, -RZ, R40.H0_H0 ;  /* 0x20000028ff287230 */ /* 0x000fe40000004100 */
[----:B------:R-:W-:-:S02]  /*30a0*/  HADD2.F32 R109, -RZ, R109.H1_H1 ;  /* 0x3000006dff6d7230 */ /* 0x000fc40000004100 */
[CC--:B------:R-:W-:Y:S01]  /*30b0*/  FMUL.FTZ R59, R41.reuse, R57.reuse ;  /* 0x00000039293b7220 */ /* 0x0c0fe20000410000 */
[--C-:B------:R-:W-:Y:S02]  /*30c0*/  HADD2.F32 R42, -RZ, R56.reuse.H1_H1 ;  /* 0x30000038ff2a7230 */ /* 0x100fe40000004100 */
[----:B------:R-:W-:Y:S01]  /*30d0*/  FMUL.FTZ R58, R40, R57 ;  /* 0x00000039283a7220 */ /* 0x000fe20000410000 */
[----:B------:R-:W-:Y:S02]  /*30e0*/  HADD2.F32 R56, -RZ, R56.H0_H0 ;  /* 0x20000038ff387230 */ /* 0x000fe40000004100 */
[--C-:B------:R-:W-:Y:S02]  /*30f0*/  HADD2.F32 R43, -RZ, R107.reuse.H1_H1 ;  /* 0x3000006bff2b7230 */ /* 0x100fe40000004100 */
[-C--:B------:R-:W-:Y:S01]  /*3100*/  FMUL.FTZ R57, R42, R109.reuse ;  /* 0x0000006d2a397220 */ /* 0x080fe20000410000 */
        /* <DEDUP_REMOVED lines=10> */
.L_x_10575:
[----:B------:R-:W-:Y:S05]  /*31b0*/  BSYNC B2 ;  /* 0x0000000000027941 */ /* 0x000fea0003800000 */
.L_x_10574:
[----:B--2---:R2:W-:Y:S02]  /*31c0*/  STG.E.128 desc[UR60][R50.64+0x40], R40 ;  /* 0x0000402832007986 */ /* 0x0045e4000c101d3c */
.L_x_10569:
[----:B------:R-:W-:Y:S05]  /*31d0*/  BSYNC B1 ;  /* 0x0000000000017941 */ /* 0x000fea0003800000 */
.L_x_10568:
        /* <DEDUP_REMOVED lines=48> */
.L_x_10580:
[----:B------:R-:W-:Y:S05]  /*34e0*/  BSYNC B2 ;  /* 0x0000000000027941 */ /* 0x000fea0003800000 */
.L_x_10579:
[----:B--2---:R3:W-:Y:S02]  /*34f0*/  STG.E.128 desc[UR60][R48.64], R40 ;  /* 0x0000002830007986 */ /* 0x0047e4000c101d3c */
.L_x_10578:
[----:B------:R-:W-:Y:S05]  /*3500*/  BSYNC B1 ;  /* 0x0000000000017941 */ /* 0x000fea0003800000 */
.L_x_10577:
        /* <DEDUP_REMOVED lines=46> */
.L_x_10582:
[----:B------:R-:W-:Y:S05]  /*37f0*/  BSYNC B1 ;  /* 0x0000000000017941 */ /* 0x000fea0003800000 */
.L_x_10581:
[----:B--2---:R1:W-:Y:S01]  /*3800*/  STG.E.128 desc[UR60][R48.64+0x40], R40 ;  /* 0x0000402830007986 */ /* 0x0043e2000c101d3c */
[----:B------:R-:W-:Y:S05]  /*3810*/  BRA `(.L_x_10576) ;  /* 0x00000014006c7947 */ /* 0x000fea0003800000 */
.L_x_10560:
        /* <DEDUP_REMOVED lines=24> */
[----:B------:R2:W3:Y:S05]  /*39a0*/  @!P4 LDG.E.128 R44, desc[UR60][R50.64] ;  /* 0x0000003c322cc981 */ /* 0x0004ea000c1e1d00 */
[----:B------:R4:W5:Y:S01]  /*39b0*/  @!P4 LDG.E.128 R40, desc[UR60][R48.64] ;  /* 0x0000003c3028c981 */ /* 0x000962000c1e1d00 */
[----:B0-----:R-:W-:-:S04]  /*39c0*/  @!P3 LEA R52, P4, R58, R52, 0x1 ;  /* 0x000000343a34b211 */ /* 0x001fc800078808ff */
[----:B------:R-:W-:Y:S02]  /*39d0*/  @!P3 LEA.HI.X R53, R58, R53, R60, 0x1, P4 ;  /* 0x000000353a35b211 */ /* 0x000fe400020f0c3c */
[----:B--2---:R-:W-:Y:S02]  /*39e0*/  CS2R R50, SRZ ;  /* 0x0000000000327805 */ /* 0x004fe4000001ff00 */
[C---:B-1----:R-:W-:Y:S02]  /*39f0*/  @!P3 LEA R56, P4, R54.reuse, R56, 0x1 ;  /* 0x000000383638b211 */ /* 0x042fe400078808ff */
[----:B----4-:R-:W-:Y:S02]  /*3a00*/  CS2R R48, SRZ ;  /* 0x0000000000307805 */ /* 0x010fe4000001ff00 */
[----:B------:R-:W-:Y:S02]  /*3a10*/  @!P3 LEA.HI.X R57, R54, R57, R55, 0x1, P4 ;  /* 0x000000393639b211 */ /* 0x000fe400020f0c37 */
[----:B------:R-:W-:-:S02]  /*3a20*/  CS2R R54, SRZ ;  /* 0x0000000000367805 */ /* 0x000fc4000001ff00 */
[----:B------:R0:W2:Y:S02]  /*3a30*/  @!P3 LDG.E.128 R48, desc[UR60][R52.64] ;  /* 0x0000003c3430b981 */ /* 0x0000a4000c1e1d00 */
[----:B0-----:R-:W-:-:S06]  /*3a40*/  CS2R R52, SRZ ;  /* 0x0000000000347805 */ /* 0x001fcc000001ff00 */
[----:B------:R0:W4:Y:S01]  /*3a50*/  @!P3 LDG.E.128 R52, desc[UR60][R56.64] ;  /* 0x0000003c3834b981 */ /* 0x000122000c1e1d00 */
[----:B------:R-:W-:Y:S02]  /*3a60*/  ISETP.NE.AND P3, PT, R203, 0x3, PT ;  /* 0x00000003cb00780c */ /* 0x000fe40003f65270 */
[----:B------:R-:W-:Y:S01]  /*3a70*/  ISETP.GE.AND P4, PT, R16, R105, PT ;  /* 0x000000691000720c */ /* 0x000fe20003f86270 */
[----:B-----5:R-:W-:Y:S02]  /*3a80*/  IMAD.MOV.U32 R58, RZ, RZ, R42 ;  /* 0x000000ffff3a7224 */ /* 0x020fe400078e002a */
[----:B------:R-:W-:Y:S01]  /*3a90*/  IMAD.MOV.U32 R60, RZ, RZ, R43 ;  /* 0x000000ffff3c7224 */ /* 0x000fe200078e002b */
[----:B------:R-:W-:Y:S01]  /*3aa0*/  MOV R61, R40 ;  /* 0x00000028003d7202 */ /* 0x000fe20000000f00 */
[----:B------:R-:W-:Y:S01]  /*3ab0*/  IMAD.MOV.U32 R62, RZ, RZ, R41 ;  /* 0x000000ffff3e7224 */ /* 0x000fe200078e0029 */
[----:B------:R-:W-:Y:S01]  /*3ac0*/  PRMT R120, R120, 0x5410, R58 ;  /* 0x0000541078787816 */ /* 0x000fe2000000003a */
[----:B---3--:R-:W-:Y:S01]  /*3ad0*/  IMAD.MOV.U32 R58, RZ, RZ, R46 ;  /* 0x000000ffff3a7224 */ /* 0x008fe200078e002e */
[----:B------:R-:W-:Y:S01]  /*3ae0*/  PRMT R126, R60, 0x7610, R126 ;  /* 0x000076103c7e7816 */ /* 0x000fe2000000007e */
[----:B0-----:R-:W-:Y:S01]  /*3af0*/  IMAD.MOV.U32 R56, RZ, RZ, R47 ;  /* 0x000000ffff387224 */ /* 0x001fe200078e002f */
[----:B------:R-:W-:Y:S01]  /*3b00*/  PRMT R121, R61, 0x7610, R121 ;  /* 0x000076103d797816 */ /* 0x000fe20000000079 */
[----:B------:R-:W-:Y:S01]  /*3b10*/  IMAD.MOV.U32 R57, RZ, RZ, R44 ;  /* 0x000000ffff397224 */ /* 0x000fe200078e002c */
[----:B------:R-:W-:Y:S01]  /*3b20*/  PRMT R122, R62, 0x7610, R122 ;  /* 0x000076103e7a7816 */ /* 0x000fe2000000007a */
[----:B------:R-:W-:Y:S01]  /*3b30*/  IMAD.MOV.U32 R60, RZ, RZ, R45 ;  /* 0x000000ffff3c7224 */ /* 0x000fe200078e002d */
[----:B------:R-:W-:-:S02]  /*3b40*/  PRMT R120, R58, 0x7610, R120 ;  /* 0x000076103a787816 */ /* 0x000fc40000000078 */
[----:B------:R-:W-:Y:S01]  /*3b50*/  PRMT R126, R126, 0x5410, R56 ;  /* 0x000054107e7e7816 */ /* 0x000fe20000000038 */
[----:B--2---:R-:W-:Y:S01]  /*3b60*/  IMAD.MOV.U32 R56, RZ, RZ, R50 ;  /* 0x000000ffff387224 */ /* 0x004fe200078e0032 */
[----:B------:R-:W-:Y:S01]  /*3b70*/  PRMT R121, R121, 0x5410, R57 ;  /* 0x0000541079797816 */ /* 0x000fe20000000039 */
[----:B------:R-:W-:Y:S01]  /*3b80*/  IMAD.MOV.U32 R57, RZ, RZ, R51 ;  /* 0x000000ffff397224 */ /* 0x000fe200078e0033 */
[----:B------:R-:W-:Y:S01]  /*3b90*/  PRMT R122, R122, 0x5410, R60 ;  /* 0x000054107a7a7816 */ /* 0x000fe2000000003c */
[----:B------:R-:W-:Y:S02]  /*3ba0*/  IMAD.MOV.U32 R58, RZ, RZ, R48 ;  /* 0x000000ffff3a7224 */ /* 0x000fe400078e0030 */
[----:B------:R-:W-:Y:S01]  /*3bb0*/  IMAD.MOV.U32 R60, RZ, RZ, R49 ;  /* 0x000000ffff3c7224 */ /* 0x000fe200078e0031 */
[----:B------:R-:W-:-:S04]  /*3bc0*/  PRMT R115, R56, 0x5410, R57 ;  /* 0x0000541038737816 */ /* 0x000fc80000000039 */
[----:B------:R-:W-:Y:S01]  /*3bd0*/  PRMT R116, R58, 0x5410, R60 ;  /* 0x000054103a747816 */ /* 0x000fe2000000003c */
[----:B----4-:R-:W-:Y:S02]  /*3be0*/  IMAD.MOV.U32 R56, RZ, RZ, R54 ;  /* 0x000000ffff387224 */ /* 0x010fe400078e0036 */
[----:B------:R-:W-:Y:S02]  /*3bf0*/  IMAD.MOV.U32 R57, RZ, RZ, R55 ;  /* 0x000000ffff397224 */ /* 0x000fe400078e0037 */
[----:B------:R-:W-:Y:S02]  /*3c00*/  IMAD.MOV.U32 R58, RZ, RZ, R52 ;  /* 0x000000ffff3a7224 */ /* 0x000fe400078e0034 */
[----:B------:R-:W-:Y:S01]  /*3c10*/  IMAD.MOV.U32 R60, RZ, RZ, R53 ;  /* 0x000000ffff3c7224 */ /* 0x000fe200078e0035 */
[----:B------:R-:W-:-:S04]  /*3c20*/  PRMT R117, R56, 0x5410, R57 ;  /* 0x0000541038757816 */ /* 0x000fc80000000039 */
[----:B------:R-:W-:Y:S01]  /*3c30*/  PRMT R118, R58, 0x5410, R60 ;  /* 0x000054103a767816 */ /* 0x000fe2000000003c */
[----:B------:R-:W-:Y:S06]  /*3c40*/  @!P3 BRA `(.L_x_10583) ;  /* 0x000000000004b947 */ /* 0x000fec0003800000 */
[----:B------:R-:W-:Y:S01]  /*3c50*/  BPT.TRAP 0x1 ;  /* 0x000000040000795c */ /* 0x000fe20000300000 */
.L_x_10583:
[----:B------:R-:W-:Y:S01]  /*3c60*/  IMAD R94, R2, 0x8, R18 ;  /* 0x00000008025e7824 */ /* 0x000fe200078e0212 */
[----:B------:R-:W-:Y:S01]  /*3c70*/  SHF.L.U32 R108, R201, 0x1f, RZ ;  /* 0x0000001fc96c7819 */ /* 0x000fe200000006ff */
[----:B------:R-:W0:Y:S01]  /*3c80*/  LDC R109, c[0x0][0x2f4] ;  /* 0x0000bd00ff6d7b82 */ /* 0x000e220000000800 */
[----:B------:R-:W-:Y:S01]  /*3c90*/  BSSY B1, `(.L_x_10584) ;  /* 0x0000006000017945 */ /* 0x000fe20003800000 */
[----:B------:R-:W-:Y:S01]  /*3ca0*/  MOV R103, R59 ;  /* 0x0000003b00677202 */ /* 0x000fe20000000f00 */
[----:B------:R-:W1:Y:S05]  /*3cb0*/  SYNCS.PHASECHK.TRANS64.TRYWAIT P5, [R94+URZ+0x32490], R108 ;  /* 0x0324906c5e0075a7 */ /* 0x000e6a00080a017f */
[----:B------:R-:W2:Y:S01]  /*3cc0*/  LDC.64 R104, c[0x0][0x300] ;  /* 0x0000c000ff687b82 */ /* 0x000ea20000000a00 */
[----:B0-----:R-:W-:Y:S01]  /*3cd0*/  IMAD.IADD R111, R109, 0x1, -R76 ;  /* 0x000000016d6f7824 */ /* 0x001fe200078e0a4c */
[----:B-1----:R-:W-:Y:S06]  /*3ce0*/  @!P5 BRA `(.L_x_10585) ;  /* 0x0000015c0004d947 */ /* 0x002fec0003800000 */
.L_x_10852:
[----:B------:R-:W-:Y:S05]  /*3cf0*/  BSYNC B1 ;  /* 0x0000000000017941 */ /* 0x000fea0003800000 */
.L_x_10584:
        /* <DEDUP_REMOVED lines=20> */
[----:B------:R-:W-:-:S04]  /*3e40*/  IMAD R59, R2, 0x1800, R59 ;  /* 0x00001800023b7824 */ /* 0x000fc800078e023b */
[----:B------:R-:W-:Y:S02]  /*3e50*/  IMAD R60, R59, 0x2, R18 ;  /* 0x000000023b3c7824 */ /* 0x000fe400078e0212 */
[----:B------:R-:W1:Y:S04]  /*3e60*/  LDS.128 R56, [R57+0x1c400] ;  /* 0x01c4000039387984 */ /* 0x000e680000000c00 */
[----:B------:R-:W2:Y:S01]  /*3e70*/  LDS.128 R60, [R60+0x1c400] ;  /* 0x01c400003c3c7984 */ /* 0x000ea20000000c00 */
[----:B------:R-:W-:Y:S05]  /*3e80*/  @P4 BRA `(.L_x_10589) ;  /* 0x0000000400484947 */ /* 0x000fea0003800000 */
[--C-:B------:R-:W-:Y:S02]  /*3e90*/  SHF.R.U64 R44, R44, 0x10, R45.reuse ;  /* 0x000000102c2c7819 */ /* 0x100fe4000000122d */
[----:B------:R-:W-:Y:S02]  /*3ea0*/  SHF.R.U32.HI R45, RZ, 0x10, R45 ;  /* 0x00000010ff2d7819 */ /* 0x000fe4000001162d */
[--C-:B------:R-:W-:Y:S02]  /*3eb0*/  SHF.R.U64 R119, R40, 0x10, R41.reuse ;  /* 0x0000001028777819 */ /* 0x100fe40000001229 */
[----:B------:R-:W-:Y:S02]  /*3ec0*/  SHF.R.U32.HI R123, RZ, 0x10, R41 ;  /* 0x00000010ff7b7819 */ /* 0x000fe40000011629 */
[--C-:B------:R-:W-:Y:S01]  /*3ed0*/  SHF.R.U64 R40, R42, 0x10, R43.reuse ;  /* 0x000000102a287819 */ /* 0x100fe2000000122b */
[----:B-1----:R-:W-:Y:S01]  /*3ee0*/  HADD2.F32 R42, -RZ, R57.H0_H0 ;  /* 0x20000039ff2a7230 */ /* 0x002fe20000004100 */
[----:B------:R-:W-:Y:S01]  /*3ef0*/  SHF.R.U32.HI R125, RZ, 0x10, R43 ;  /* 0x00000010ff7d7819 */ /* 0x000fe2000001162b */
[--C-:B--2---:R-:W-:Y:S01]  /*3f00*/  HADD2.F32 R43, -RZ, R61.reuse.H0_H0 ;  /* 0x2000003dff2b7230 */ /* 0x104fe20000004100 */
[--C-:B------:R-:W-:Y:S01]  /*3f10*/  SHF.R.U64 R41, R46, 0x10, R47.reuse ;  /* 0x000000102e297819 */ /* 0x100fe2000000122f */
[----:B------:R-:W-:Y:S01]  /*3f20*/  HADD2.F32 R46, -RZ, R61.H1_H1 ;  /* 0x3000003dff2e7230 */ /* 0x000fe20000004100 */
[----:B------:R-:W-:Y:S01]  /*3f30*/  SHF.R.U32.HI R128, RZ, 0x10, R47 ;  /* 0x00000010ff807819 */ /* 0x000fe2000001162f */
[----:B------:R-:W-:-:S02]  /*3f40*/  HADD2.F32 R47, -RZ, R122.H0_H0 ;  /* 0x2000007aff2f7230 */ /* 0x000fc40000004100 */
[----:B------:R-:W-:Y:S02]  /*3f50*/  HADD2.F32 R61, -RZ, R45.H0_H0 ;  /* 0x2000002dff3d7230 */ /* 0x000fe40000004100 */
[----:B------:R-:W-:Y:S02]  /*3f60*/  HADD2.F32 R122, -RZ, R122.H1_H1 ;  /* 0x3000007aff7a7230 */ /* 0x000fe40000004100 */
[----:B------:R-:W-:Y:S02]  /*3f70*/  HADD2.F32 R45, -RZ, R57.H1_H1 ;  /* 0x30000039ff2d7230 */ /* 0x000fe40000004100 */
[-C--:B------:R-:W-:Y:S01]  /*3f80*/  FMUL.FTZ R124, R46, R61.reuse ;  /* 0x0000003d2e7c7220 */ /* 0x080fe20000410000 */
[----:B------:R-:W-:Y:S02]  /*3f90*/  HADD2.F32 R57, -RZ, R123.H0_H0 ;  /* 0x2000007bff397230 */ /* 0x000fe40000004100 */
[-C--:B------:R-:W-:Y:S01]  /*3fa0*/  FMUL.FTZ R123, R43, R122.reuse ;  /* 0x0000007a2b7b7220 */ /* 0x080fe20000410000 */
[----:B------:R-:W-:Y:S01]  /*3fb0*/  FMUL.FTZ R122, R42, R122 ;  /* 0x0000007a2a7a7220 */ /* 0x000fe20000410000 */
[----:B------:R-:W-:Y:S01]  /*3fc0*/  FMUL.FTZ R61, R45, R61 ;  /* 0x0000003d2d3d7220 */ /* 0x000fe20000410000 */
[----:B------:R-:W-:-:S02]  /*3fd0*/  HADD2.F32 R128, -RZ, R128.H0_H0 ;  /* 0x20000080ff807230 */ /* 0x000fc40000004100 */
[----:B------:R-:W-:Y:S01]  /*3fe0*/  FFMA.FTZ R45, R45, R57, -R124 ;  /* 0x000000392d2d7223 */ /* 0x000fe2000001087c */
[----:B------:R-:W-:Y:S01]  /*3ff0*/  FFMA.FTZ R42, R42, R47, -R123 ;  /* 0x0000002f2a2a7223 */ /* 0x000fe2000001087b */
[----:B------:R-:W-:Y:S01]  /*4000*/  FFMA.FTZ R46, R46, R57, R61 ;  /* 0x000000392e2e7223 */ /* 0x000fe2000001003d */
[----:B------:R-:W-:Y:S01]  /*4010*/  FFMA.FTZ R43, R43, R47, R122 ;  /* 0x0000002f2b2b7223 */ /* 0x000fe2000001007a */
[--C-:B------:R-:W-:Y:S02]  /*4020*/  HADD2.F32 R57, -RZ, R63.reuse.H0_H0 ;  /* 0x2000003fff397230 */ /* 0x100fe40000004100 */
[----:B------:R-:W-:Y:S01]  /*4030*/  HADD2.F32 R63, -RZ, R63.H1_H1 ;  /* 0x3000003fff3f7230 */ /* 0x000fe20000004100 */
[----:B------:R-:W-:Y:S01]  /*4040*/  F2FP.F16.F32.PACK_AB R42, R45, R42 ;  /* 0x0000002a2d2a723e */ /* 0x000fe200000000ff */
[--C-:B------:R-:W-:Y:S02]  /*4050*/  HADD2.F32 R47, -RZ, R59.reuse.H0_H0 ;  /* 0x2000003bff2f7230 */ /* 0x100fe40000004100 */
[----:B------:R-:W-:-:S02]  /*4060*/  HADD2.F32 R59, -RZ, R59.H1_H1 ;  /* 0x3000003bff3b7230 */ /* 0x000fc40000004100 */
[-C--:B------:R-:W-:Y:S01]  /*4070*/  FMUL.FTZ R132, R63, R128.reuse ;  /* 0x000000803f847220 */ /* 0x080fe20000410000 */
[--C-:B------:R-:W-:Y:S02]  /*4080*/  HADD2.F32 R122, -RZ, R126.reuse.H0_H0 ;  /* 0x2000007eff7a7230 */ /* 0x100fe40000004100 */
[----:B------:R-:W-:Y:S02]  /*4090*/  HADD2.F32 R124, -RZ, R125.H0_H0 ;  /* 0x2000007dff7c7230 */ /* 0x000fe40000004100 */
[----:B------:R-:W-:Y:S01]  /*40a0*/  FMUL.FTZ R128, R59, R128 ;  /* 0x000000803b807220 */ /* 0x000fe20000410000 */
[----:B------:R-:W-:Y:S02]  /*40b0*/  HADD2.F32 R126, -RZ, R126.H1_H1 ;  /* 0x3000007eff7e7230 */ /* 0x000fe40000004100 */
[----:B------:R-:W-:Y:S02]  /*40c0*/  HADD2.F32 R61, -RZ, R121.H0_H0 ;  /* 0x20000079ff3d7230 */ /* 0x000fe40000004100 */
[-C--:B------:R-:W-:Y:S01]  /*40d0*/  FFMA.FTZ R128, R63, R124.reuse, R128 ;  /* 0x0000007c3f807223 */ /* 0x080fe20000010080 */
[----:B------:R-:W-:Y:S01]  /*40e0*/  FFMA.FTZ R132, R59, R124, -R132 ;  /* 0x0000007c3b847223 */ /* 0x000fe20000010884 */
[----:B------:R-:W-:Y:S01]  /*40f0*/  FMUL.FTZ R130, R57, R126 ;  /* 0x0000007e39827220 */ /* 0x000fe20000410000 */
[----:B------:R-:W-:-:S02]  /*4100*/  HADD2.F32 R63, -RZ, R44.H0_H0 ;  /* 0x2000002cff3f7230 */ /* 0x000fc40000004100 */
[C---:B------:R-:W-:Y:S01]  /*4110*/  FMUL.FTZ R126, R47.reuse, R126 ;  /* 0x0000007e2f7e7220 */ /* 0x040fe20000410000 */
[----:B------:R-:W-:Y:S02]  /*4120*/  HADD2.F32 R121, -RZ, R121.H1_H1 ;  /* 0x30000079ff797230 */ /* 0x000fe40000004100 */
[-C--:B------:R-:W-:Y:S01]  /*4130*/  FFMA.FTZ R47, R47, R122.reuse, -R130 ;  /* 0x0000007a2f2f7223 */ /* 0x080fe20000010882 */
[----:B------:R-:W-:Y:S02]  /*4140*/  HADD2.F32 R59, -RZ, R60.H0_H0 ;  /* 0x2000003cff3b7230 */ /* 0x000fe40000004100 */
[----:B------:R-:W-:Y:S01]  /*4150*/  FFMA.FTZ R57, R57, R122, R126 ;  /* 0x0000007a39397223 */ /* 0x000fe2000001007e */
[----:B------:R-:W-:Y:S02]  /*4160*/  HADD2.F32 R44, -RZ, R56.H0_H0 ;  /* 0x20000038ff2c7230 */ /* 0x000fe40000004100 */
[----:B------:R-:W-:Y:S02]  /*4170*/  HADD2.F32 R60, -RZ, R60.H1_H1 ;  /* 0x3000003cff3c7230 */ /* 0x000fe40000004100 */
[----:B------:R-:W-:Y:S01]  /*4180*/  FMUL.FTZ R123, R59, R121 ;  /* 0x000000793b7b7220 */ /* 0x000fe20000410000 */
[----:B------:R-:W-:-:S02]  /*4190*/  HADD2.F32 R56, -RZ, R56.H1_H1 ;  /* 0x30000038ff387230 */ /* 0x000fc40000004100 */
[----:B------:R-:W-:Y:S01]  /*41a0*/  FMUL.FTZ R122, R44, R121 ;  /* 0x000000792c7a7220 */ /* 0x000fe20000410000 */
[----:B------:R-:W-:Y:S02]  /*41b0*/  HADD2.F32 R119, -RZ, R119.H0_H0 ;  /* 0x20000077ff777230 */ /* 0x000fe40000004100 */
[----:B------:R-:W-:Y:S01]  /*41c0*/  FMUL.FTZ R121, R60, R63 ;  /* 0x0000003f3c797220 */ /* 0x000fe20000410000 */
[-C--:B------:R-:W-:Y:S01]  /*41d0*/  FFMA.FTZ R123, R44, R61.reuse, -R123 ;  /* 0x0000003d2c7b7223 */ /* 0x080fe2000001087b */
[----:B------:R-:W-:Y:S01]  /*41e0*/  FFMA.FTZ R122, R59, R61, R122 ;  /* 0x0000003d3b7a7223 */ /* 0x000fe2000001007a */
[C---:B------:R-:W-:Y:S01]  /*41f0*/  FMUL.FTZ R63, R56.reuse, R63 ;  /* 0x0000003f383f7220 */ /* 0x040fe20000410000 */
[----:B------:R-:W-:Y:S01]  /*4200*/  FFMA.FTZ R124, R56, R119, -R121 ;  /* 0x00000077387c7223 */ /* 0x000fe20000010879 */
[----:B------:R-:W-:Y:S01]  /*4210*/  HADD2.F32 R61, -RZ, R41.H0_H0 ;  /* 0x20000029ff3d7230 */ /* 0x000fe20000004100 */
[----:B------:R-:W-:Y:S01]  /*4220*/  F2FP.F16.F32.PACK_AB R128, R128, R57 ;  /* 0x000000398080723e */ /* 0x000fe200000000ff */
[----:B------:R-:W-:-:S02]  /*4230*/  HADD2.F32 R44, -RZ, R62.H0_H0 ;  /* 0x2000003eff2c7230 */ /* 0x000fc40000004100 */
[----:B------:R-:W-:Y:S01]  /*4240*/  FFMA.FTZ R63, R60, R119, R63 ;  /* 0x000000773c3f7223 */ /* 0x000fe2000001003f */
[----:B------:R-:W-:Y:S02]  /*4250*/  HADD2.F32 R56, -RZ, R120.H1_H1 ;  /* 0x30000078ff387230 */ /* 0x000fe40000004100 */
[----:B------:R-:W-:Y:S02]  /*4260*/  HADD2.F32 R41, -RZ, R58.H0_H0 ;  /* 0x2000003aff297230 */ /* 0x000fe40000004100 */
[----:B------:R-:W-:Y:S01]  /*4270*/  HADD2.F32 R62, -RZ, R62.H1_H1 ;  /* 0x3000003eff3e7230 */ /* 0x000fe20000004100 */
[----:B------:R-:W-:Y:S01]  /*4280*/  F2FP.F16.F32.PACK_AB R60, R63, R122 ;  /* 0x0000007a3f3c723e */ /* 0x000fe200000000ff */
[----:B------:R-:W-:Y:S02]  /*4290*/  HADD2.F32 R120, -RZ, R120.H0_H0 ;  /* 0x20000078ff787230 */ /* 0x000fe40000004100 */
[----:B------:R-:W-:Y:S02]  /*42a0*/  HADD2.F32 R58, -RZ, R58.H1_H1 ;  /* 0x3000003aff3a7230 */ /* 0x000fe40000004100 */
[----:B------:R-:W-:Y:S01]  /*42b0*/  FMUL.FTZ R121, R62, R61 ;  /* 0x0000003d3e797220 */ /* 0x000fe20000410000 */
[----:B------:R-:W-:-:S02]  /*42c0*/  HADD2.F32 R59, -RZ, R40.H0_H0 ;  /* 0x20000028ff3b7230 */ /* 0x000fc40000004100 */
[-C--:B------:R-:W-:Y:S01]  /*42d0*/  FMUL.FTZ R40, R44, R120.reuse ;  /* 0x000000782c287220 */ /* 0x080fe20000410000 */
[C---:B------:R-:W-:Y:S01]  /*42e0*/  FMUL.FTZ R119, R41.reuse, R120 ;  /* 0x0000007829777220 */ /* 0x040fe20000410000 */
[----:B------:R-:W-:Y:S01]  /*42f0*/  FMUL.FTZ R61, R58, R61 ;  /* 0x0000003d3a3d7220 */ /* 0x000fe20000410000 */
[----:B------:R-:W-:Y:S02]  /*4300*/  IMAD.MOV.U32 R57, RZ, RZ, R42 ;  /* 0x000000ffff397224 */ /* 0x000fe400078e002a */
        /* <DEDUP_REMOVED lines=8> */
[----:B------:R-:W-:Y:S02]  /*4390*/  F2FP.F16.F32.PACK_AB R58, R121, R40 ;  /* 0x00000028793a723e */ /* 0x000fe400000000ff */
[----:B------:R-:W-:-:S07]  /*43a0*/  F2FP.F16.F32.PACK_AB R62, R62, R119 ;  /* 0x000000773e3e723e */ /* 0x000fce00000000ff */
.L_x_10589:
[----:B------:R-:W-:Y:S05]  /*43b0*/  BSYNC B2 ;  /* 0x0000000000027941 */ /* 0x000fea0003800000 */
.L_x_10588:
        /* <DEDUP_REMOVED lines=12> */
.L_x_10587:
[----:B------:R-:W-:Y:S05]  /*4480*/  BSYNC B1 ;  /* 0x0000000000017941 */ /* 0x000fea0003800000 */
.L_x_10586:
        /* <DEDUP_REMOVED lines=12> */
[----:B------:R-:W-:Y:S01]  /*4550*/  LEA.HI.X R57, R40, R101, R41, 0x1, P5 ;  /* 0x0000006528397211 */ /* 0x000fe200028f0c29 */
[----:B------:R-:W-:Y:S01]  /*4560*/  IMAD R41, R2, 0x1800, R90 ;  /* 0x0000180002297824 */ /* 0x000fe200078e025a */
[----:B------:R-:W-:-:S03]  /*4570*/  SHF.R.S32.HI R40, RZ, 0x1f, R111 ;  /* 0x0000001fff287819 */ /* 0x000fc6000001146f */
[----:B------:R-:W-:Y:S01]  /*4580*/  IMAD R41, R41, 0x2, R18 ;  /* 0x0000000229297824 */ /* 0x000fe200078e0212 */
[----:B------:R-:W-:-:S04]  /*4590*/  LEA.HI R111, R40, R111, RZ, 0x4 ;  /* 0x0000006f286f7211 */ /* 0x000fc800078f20ff */
[----:B------:R-:W-:-:S05]  /*45a0*/  LEA.HI.SX32 R59, R111, R86, 0x1c ;  /* 0x000000566f3b7211 */ /* 0x000fca00078fe2ff */
[----:B------:R-:W-:-:S05]  /*45b0*/  IMAD.SHL.U32 R59, R59, 0x8, RZ ;  /* 0x000000083b3b7824 */ /* 0x000fca00078e00ff */
[----:B------:R-:W-:-:S04]  /*45c0*/  LOP3.LUT R40, R214, 0x38, R59, 0xf8, !PT ;  /* 0x00000038d6287812 */ /* 0x000fc800078ef83b */
[----:B------:R-:W-:-:S05]  /*45d0*/  LOP3.LUT R40, R40, R42, RZ, 0x3c, !PT ;  /* 0x0000002a28287212 */ /* 0x000fca00078e3cff */
[----:B------:R-:W-:-:S04]  /*45e0*/  IMAD.IADD R43, R219, 0x1, R40 ;  /* 0x00000001db2b7824 */ /* 0x000fc800078e0228 */
[----:B------:R-:W-:-:S04]  /*45f0*/  IMAD R43, R2, 0x1800, R43 ;  /* 0x00001800022b7824 */ /* 0x000fc800078e022b */
[----:B------:R-:W-:Y:S02]  /*4600*/  IMAD R44, R43, 0x2, R18 ;  /* 0x000000022b2c7824 */ /* 0x000fe400078e0212 */
[----:B------:R-:W1:Y:S04]  /*4610*/  LDS.128 R40, [R41+0x1c400] ;  /* 0x01c4000029287984 */ /* 0x000e680000000c00 */
[----:B------:R-:W2:Y:S01]  /*4620*/  LDS.128 R44, [R44+0x1c400] ;  /* 0x01c400002c2c7984 */ /* 0x000ea20000000c00 */
[----:B------:R-:W-:Y:S05]  /*4630*/  @P4 BRA `(.L_x_10591) ;  /* 0x0000000400544947 */ /* 0x000fea0003800000 */
[----:B------:R-:W-:Y:S02]  /*4640*/  SHF.R.U64 R60, R48, 0x10, R49 ;  /* 0x00000010303c7819 */ /* 0x000fe40000001231 */
[----:B------:R-:W-:Y:S02]  /*4650*/  SHF.R.U32.HI R62, RZ, 0x10, R53 ;  /* 0x00000010ff3e7819 */ /* 0x000fe40000011635 */
[--C-:B------:R-:W-:Y:S01]  /*4660*/  SHF.R.U64 R48, R50, 0x10, R51.reuse ;  /* 0x0000001032307819 */ /* 0x100fe20000001233 */
[----:B--2---:R-:W-:Y:S01]  /*4670*/  IMAD.MOV.U32 R50, RZ, RZ, R44 ;  /* 0x000000ffff327224 */ /* 0x004fe200078e002c */
[----:B------:R-:W-:Y:S01]  /*4680*/  SHF.R.U32.HI R105, RZ, 0x10, R51 ;  /* 0x00000010ff697819 */ /* 0x000fe20000011633 */
[----:B------:R-:W-:Y:S01]  /*4690*/  IMAD.MOV.U32 R51, RZ, RZ, R46 ;  /* 0x000000ffff337224 */ /* 0x000fe200078e002e */
[----:B------:R-:W-:Y:S01]  /*46a0*/  SHF.R.U64 R107, R52, 0x10, R53 ;  /* 0x00000010346b7819 */ /* 0x000fe20000001235 */
[----:B------:R-:W-:Y:S01]  /*46b0*/  HADD2.F32 R53, -RZ, R118.H1_H1 ;  /* 0x30000076ff357230 */ /* 0x000fe20000004100 */
[----:B-1----:R-:W-:Y:S01]  /*46c0*/  MOV R44, R43 ;  /* 0x0000002b002c7202 */ /* 0x002fe20000000f00 */
[----:B------:R-:W-:Y:S01]  /*46d0*/  HADD2.F32 R46, -RZ, R45.H0_H0 ;  /* 0x2000002dff2e7230 */ /* 0x000fe20000004100 */
[----:B------:R-:W-:Y:S01]  /*46e0*/  SHF.R.U32.HI R61, RZ, 0x10, R49 ;  /* 0x00000010ff3d7819 */ /* 0x000fe20000011631 */
[----:B------:R-:W-:Y:S01]  /*46f0*/  HADD2.F32 R43, -RZ, R41.H0_H0 ;  /* 0x20000029ff2b7230 */ /* 0x000fe20000004100 */
[----:B------:R-:W-:Y:S01]  /*4700*/  SHF.R.U64 R49, R54, 0x10, R55 ;  /* 0x0000001036317819 */ /* 0x000fe20000001237 */
[----:B------:R-:W-:-:S02]  /*4710*/  HADD2.F32 R45, -RZ, R45.H1_H1 ;  /* 0x3000002dff2d7230 */ /* 0x000fc40000004100 */
[CC--:B------:R-:W-:Y:S01]  /*4720*/  FMUL.FTZ R104, R46.reuse, R53.reuse ;  /* 0x000000352e687220 */ /* 0x0c0fe20000410000 */
[----:B------:R-:W-:Y:S02]  /*4730*/  HADD2.F32 R62, -RZ, R62.H0_H0 ;  /* 0x2000003eff3e7230 */ /* 0x000fe40000004100 */
[----:B------:R-:W-:Y:S01]  /*4740*/  FMUL.FTZ R53, R43, R53 ;  /* 0x000000352b357220 */ /* 0x000fe20000410000 */
[----:B------:R-:W-:Y:S01]  /*4750*/  HADD2.F32 R52, -RZ, R116.H1_H1 ;  /* 0x30000074ff347230 */ /* 0x000fe20000004100 */
[----:B------:R-:W-:Y:S01]  /*4760*/  SHF.R.U32.HI R63, RZ, 0x10, R55 ;  /* 0x00000010ff3f7819 */ /* 0x000fe20000011637 */
[----:B------:R-:W-:Y:S02]  /*4770*/  HADD2.F32 R41, -RZ, R41.H1_H1 ;  /* 0x30000029ff297230 */ /* 0x000fe40000004100 */
[----:B------:R-:W-:Y:S01]  /*4780*/  FMUL.FTZ R106, R45, R62 ;  /* 0x0000003e2d6a7220 */ /* 0x000fe20000410000 */
[----:B------:R-:W-:Y:S02]  /*4790*/  HADD2.F32 R54, -RZ, R61.H0_H0 ;  /* 0x2000003dff367230 */ /* 0x000fe40000004100 */
[-C--:B------:R-:W-:Y:S01]  /*47a0*/  FFMA.FTZ R104, R43, R52.reuse, -R104 ;  /* 0x000000342b687223 */ /* 0x080fe20000010868 */
[----:B------:R-:W-:Y:S01]  /*47b0*/  FFMA.FTZ R55, R46, R52, R53 ;  /* 0x000000342e377223 */ /* 0x000fe20000010035 */
[----:B------:R-:W-:Y:S01]  /*47c0*/  FMUL.FTZ R62, R41, R62 ;  /* 0x0000003e293e7220 */ /* 0x000fe20000410000 */
[----:B------:R-:W-:-:S02]  /*47d0*/  HADD2.F32 R52, -RZ, R117.H1_H1 ;  /* 0x30000075ff347230 */ /* 0x000fc40000004100 */
[-C--:B------:R-:W-:Y:S01]  /*47e0*/  FFMA.FTZ R61, R41, R54.reuse, -R106 ;  /* 0x00000036293d7223 */ /* 0x080fe2000001086a */
[----:B------:R-:W-:Y:S02]  /*47f0*/  HADD2.F32 R43, -RZ, R47.H0_H0 ;  /* 0x2000002fff2b7230 */ /* 0x000fe40000004100 */
[----:B------:R-:W-:Y:S01]  /*4800*/  FFMA.FTZ R62, R45, R54, R62 ;  /* 0x000000362d3e7223 */ /* 0x000fe2000001003e */
[--C-:B------:R-:W-:Y:S02]  /*4810*/  HADD2.F32 R41, -RZ, R44.reuse.H0_H0 ;  /* 0x2000002cff297230 */ /* 0x100fe40000004100 */
[----:B------:R-:W-:Y:S02]  /*4820*/  HADD2.F32 R53, -RZ, R63.H0_H0 ;  /* 0x2000003fff357230 */ /* 0x000fe40000004100 */
[-C--:B------:R-:W-:Y:S01]  /*4830*/  FMUL.FTZ R54, R43, R52.reuse ;  /* 0x000000342b367220 */ /* 0x080fe20000410000 */
[----:B------:R-:W-:Y:S02]  /*4840*/  HADD2.F32 R44, -RZ, R44.H1_H1 ;  /* 0x3000002cff2c7230 */ /* 0x000fe40000004100 */
[----:B------:R-:W-:Y:S01]  /*4850*/  FMUL.FTZ R52, R41, R52 ;  /* 0x0000003429347220 */ /* 0x000fe20000410000 */
[----:B------:R-:W-:-:S02]  /*4860*/  HADD2.F32 R46, -RZ, R115.H1_H1 ;  /* 0x30000073ff2e7230 */ /* 0x000fc40000004100 */
[----:B------:R-:W-:Y:S02]  /*4870*/  HADD2.F32 R47, -RZ, R47.H1_H1 ;  /* 0x3000002fff2f7230 */ /* 0x000fe40000004100 */
[-C--:B------:R-:W-:Y:S01]  /*4880*/  FMUL.FTZ R106, R44, R53.reuse ;  /* 0x000000352c6a7220 */ /* 0x080fe20000410000 */
[----:B------:R-:W-:Y:S02]  /*4890*/  HADD2.F32 R45, -RZ, R105.H0_H0 ;  /* 0x20000069ff2d7230 */ /* 0x000fe40000004100 */
[----:B------:R-:W-:Y:S01]  /*48a0*/  FFMA.FTZ R52, R43, R46, R52 ;  /* 0x0000002e2b347223 */ /* 0x000fe20000010034 */
[----:B------:R-:W-:Y:S02]  /*48b0*/  HADD2.F32 R118, -RZ, R118.H0_H0 ;  /* 0x20000076ff767230 */ /* 0x000fe40000004100 */
[C---:B------:R-:W-:Y:S01]  /*48c0*/  FMUL.FTZ R63, R47.reuse, R53 ;  /* 0x000000352f3f7220 */ /* 0x040fe20000410000 */
[----:B------:R-:W-:Y:S02]  /*48d0*/  HADD2.F32 R43, -RZ, R50.H0_H0 ;  /* 0x20000032ff2b7230 */ /* 0x000fe40000004100 */
[----:B------:R-:W-:Y:S01]  /*48e0*/  FFMA.FTZ R105, R47, R45, R106 ;  /* 0x0000002d2f697223 */ /* 0x000fe2000001006a */
[----:B------:R-:W-:-:S02]  /*48f0*/  HADD2.F32 R47, -RZ, R107.H0_H0 ;  /* 0x2000006bff2f7230 */ /* 0x000fc40000004100 */
[----:B------:R-:W-:Y:S01]  /*4900*/  FFMA.FTZ R54, R41, R46, -R54 ;  /* 0x0000002e29367223 */ /* 0x000fe20000010836 */
[----:B------:R-:W-:Y:S02]  /*4910*/  HADD2.F32 R50, -RZ, R50.H1_H1 ;  /* 0x30000032ff327230 */ /* 0x000fe40000004100 */
[----:B------:R-:W-:Y:S01]  /*4920*/  FFMA.FTZ R63, R44, R45, -R63 ;  /* 0x0000002d2c3f7223 */ /* 0x000fe2000001083f */
[----:B------:R-:W-:Y:S02]  /*4930*/  HADD2.F32 R116, -RZ, R116.H0_H0 ;  /* 0x20000074ff747230 */ /* 0x000fe40000004100 */
[----:B------:R-:W-:Y:S01]  /*4940*/  FMUL.FTZ R44, R43, R118 ;  /* 0x000000762b2c7220 */ /* 0x000fe20000410000 */
[--C-:B------:R-:W-:Y:S02]  /*4950*/  HADD2.F32 R41, -RZ, R40.reuse.H0_H0 ;  /* 0x20000028ff297230 */ /* 0x100fe40000004100 */
[----:B------:R-:W-:Y:S01]  /*4960*/  FMUL.FTZ R53, R50, R47 ;  /* 0x0000002f32357220 */ /* 0x000fe20000410000 */
[----:B------:R-:W-:Y:S01]  /*4970*/  HADD2.F32 R40, -RZ, R40.H1_H1 ;  /* 0x30000028ff287230 */ /* 0x000fe20000004100 */
[----:B------:R-:W-:Y:S01]  /*4980*/  F2FP.F16.F32.PACK_AB R54, R63, R54 ;  /* 0x000000363f36723e */ /* 0x000fe200000000ff */
[----:B------:R-:W-:-:S02]  /*4990*/  HADD2.F32 R45, -RZ, R60.H0_H0 ;  /* 0x2000003cff2d7230 */ /* 0x000fc40000004100 */
[C---:B------:R-:W-:Y:S01]  /*49a0*/  FMUL.FTZ R118, R41.reuse, R118 ;  /* 0x0000007629767220 */ /* 0x040fe20000410000 */
[-C--:B------:R-:W-:Y:S01]  /*49b0*/  FFMA.FTZ R44, R41, R116.reuse, -R44 ;  /* 0x00000074292c7223 */ /* 0x080fe2000001082c */
[C---:B------:R-:W-:Y:S01]  /*49c0*/  FMUL.FTZ R47, R40.reuse, R47 ;  /* 0x0000002f282f7220 */ /* 0x040fe20000410000 */
[----:B------:R-:W-:Y:S02]  /*49d0*/  HADD2.F32 R41, -RZ, R51.H0_H0 ;  /* 0x20000033ff297230 */ /* 0x000fe40000004100 */
[-C--:B------:R-:W-:Y:S01]  /*49e0*/  FFMA.FTZ R53, R40, R45.reuse, -R53 ;  /* 0x0000002d28357223 */ /* 0x080fe20000010835 */
[----:B------:R-:W-:Y:S02]  /*49f0*/  HADD2.F32 R117, -RZ, R117.H0_H0 ;  /* 0x20000075ff757230 */ /* 0x000fe40000004100 */
[----:B------:R-:W-:Y:S01]  /*4a00*/  FFMA.FTZ R118, R43, R116, R118 ;  /* 0x000000742b767223 */ /* 0x000fe20000010076 */
[----:B------:R-:W-:Y:S02]  /*4a10*/  HADD2.F32 R49, -RZ, R49.H0_H0 ;  /* 0x20000031ff317230 */ /* 0x000fe40000004100 */
[----:B------:R-:W-:Y:S01]  /*4a20*/  FFMA.FTZ R47, R50, R45, R47 ;  /* 0x0000002d322f7223 */ /* 0x000fe2000001002f */
[----:B------:R-:W-:-:S02]  /*4a30*/  HADD2.F32 R40, -RZ, R42.H0_H0 ;  /* 0x2000002aff287230 */ /* 0x000fc40000004100 */
[-C--:B------:R-:W-:Y:S01]  /*4a40*/  FMUL.FTZ R43, R41, R117.reuse ;  /* 0x00000075292b7220 */ /* 0x080fe20000410000 */
[----:B------:R-:W-:Y:S01]  /*4a50*/  HADD2.F32 R51, -RZ, R51.H1_H1 ;  /* 0x30000033ff337230 */ /* 0x000fe20000004100 */
[----:B------:R-:W-:Y:S01]  /*4a60*/  F2FP.F16.F32.PACK_AB R52, R105, R52 ;  /* 0x000000346934723e */ /* 0x000fe200000000ff */
[----:B------:R-:W-:Y:S02]  /*4a70*/  HADD2.F32 R42, -RZ, R42.H1_H1 ;  /* 0x3000002aff2a7230 */ /* 0x000fe40000004100 */
        /* <DEDUP_REMOVED lines=10> */
[----:B------:R-:W-:Y:S01]  /*4b20*/  F2FP.F16.F32.PACK_AB R44, R47, R118 ;  /* 0x000000762f2c723e */ /* 0x000fe200000000ff */
[----:B------:R-:W-:Y:S01]  /*4b30*/  IMAD.MOV.U32 R47, RZ, RZ, R52 ;  /* 0x000000ffff2f7224 */ /* 0x000fe200078e0034 */
[----:B------:R-:W-:Y:S01]  /*4b40*/  F2FP.F16.F32.PACK_AB R42, R42, R43 ;  /* 0x0000002b2a2a723e */ /* 0x000fe200000000ff */
[----:B------:R-:W-:Y:S01]  /*4b50*/  IMAD.MOV.U32 R43, RZ, RZ, R54 ;  /* 0x000000ffff2b7224 */ /* 0x000fe200078e0036 */
[----:B------:R-:W-:Y:S02]  /*4b60*/  F2FP.F16.F32.PACK_AB R41, R61, R104 ;  /* 0x000000683d29723e */ /* 0x000fe400000000ff */
[----:B------:R-:W-:Y:S02]  /*4b70*/  F2FP.F16.F32.PACK_AB R45, R62, R55 ;  /* 0x000000373e2d723e */ /* 0x000fe400000000ff */
[----:B------:R-:W-:-:S07]  /*4b80*/  F2FP.F16.F32.PACK_AB R46, R51, R46 ;  /* 0x0000002e332e723e */ /* 0x000fce00000000ff */
.L_x_10591:
[----:B------:R-:W-:Y:S05]  /*4b90*/  BSYNC B1 ;  /* 0x0000000000017941 */ /* 0x000fea0003800000 */
.L_x_10590:
        /* <DEDUP_REMOVED lines=10> */
.L_x_10559:
[----:B------:R-:W-:-:S13]  /*4c40*/  ISETP.NE.AND P3, PT, R203, 0x3, PT ;  /* 0x00000003cb00780c */ /* 0x000fda0003f65270 */
[----:B------:R-:W-:Y:S05]  /*4c50*/  @!P3 BRA `(.L_x_10592) ;  /* 0x000000000004b947 */ /* 0x000fea0003800000 */
[----:B------:R-:W-:Y:S01]  /*4c60*/  BPT.TRAP 0x1 ;  /* 0x000000040000795c */ /* 0x000fe20000300000 */
.L_x_10592:
[----:B------:R-:W-:Y:S01]  /*4c70*/  IMAD R94, R2, 0x8, R18 ;  /* 0x00000008025e7824 */ /* 0x000fe200078e0212 */
[----:B------:R-:W-:Y:S01]  /*4c80*/  SHF.L.U32 R108, R201, 0x1f, RZ ;  /* 0x0000001fc96c7819 */ /* 0x000fe200000006ff */
[----:B------:R-:W-:Y:S01]  /*4c90*/  IMAD R99, R26, -0x60, R29 ;  /* 0xffffffa01a637824 */ /* 0x000fe200078e021d */
[----:B------:R-:W-:Y:S02]  /*4ca0*/  BSSY B1, `(.L_x_10593) ;  /* 0x0000004000017945 */ /* 0x000fe40003800000 */
[----:B------:R-:W0:Y:S02]  /*4cb0*/  SYNCS.PHASECHK.TRANS64.TRYWAIT P4, [R94+URZ+0x32490], R108 ;  /* 0x0324906c5e0075a7 */ /* 0x000e24000808017f */
[----:B------:R-:W-:Y:S01]  /*4cc0*/  VIMNMX R99, R99, 0x60, PT ;  /* 0x0000006063637848 */ /* 0x000fe20003fe0100 */
[----:B0-----:R-:W-:Y:S06]  /*4cd0*/  @!P4 BRA `(.L_x_10594) ;  /* 0x0000014c001cc947 */ /* 0x001fec0003800000 */
.L_x_10853:
[----:B------:R-:W-:Y:S05]  /*4ce0*/  BSYNC B1 ;  /* 0x0000000000017941 */ /* 0x000fea0003800000 */
.L_x_10593:
        /* <DEDUP_REMOVED lines=8> */
.L_x_10596:
[----:B------:R-:W-:Y:S05]  /*4d70*/  BSYNC B1 ;  /* 0x0000000000017941 */ /* 0x000fea0003800000 */
.L_x_10595:
[----:B------:R-:W-:Y:S05]  /*4d80*/  @P4 BRA `(.L_x_10576) ;  /* 0x0000000000104947 */ /* 0x000fea0003800000 */
[----:B-1----:R-:W1:Y:S04]  /*4d90*/  @!P1 LDS.128 R40, [R106+0x2000] ;  /* 0x002000006a289984 */ /* 0x002e680000000c00 */
[----:B------:R-:W2:Y:S04]  /*4da0*/  @!P2 LDS.128 R44, [R104+0x2000] ;  /* 0x00200000682ca984 */ /* 0x000ea80000000c00 */
[----:B-1----:R3:W-:Y:S04]  /*4db0*/  @!P1 STG.E.128 desc[UR60][R48.64], R40 ;  /* 0x0000002830009986 */ /* 0x0027e8000c101d3c */
[----:B--2---:R3:W-:Y:S02]  /*4dc0*/  @!P2 STG.E.128 desc[UR60][R48.64+0x40], R44 ;  /* 0x0000402c3000a986 */ /* 0x0047e4000c101d3c */
.L_x_10576:
[----:B------:R-:W-:Y:S05]  /*4dd0*/  BSYNC B0 ;  /* 0x0000000000007941 */ /* 0x000fea0003800000 */
.L_x_10558:
        /* <DEDUP_REMOVED lines=17> */
.L_x_10598:
[----:B------:R-:W-:Y:S05]  /*4ef0*/  BSYNC B0 ;  /* 0x0000000000007941 */ /* 0x000fea0003800000 */
.L_x_10597:
[----:B------:R-:W2:Y:S01]  /*4f00*/  SYNCS.PHASECHK.TRANS64.TRYWAIT P3, [R94+URZ+0x324b0], R108 ;  /* 0x0324b06c5e0075a7 */ /* 0x000ea2000806017f */
[----:B------:R-:W-:Y:S01]  /*4f10*/  ULDC.64 UR56, c[0x0][0x328] ;  /* 0x0000ca0000387ab9 */ /* 0x000fe20000000a00 */
[----:B------:R-:W-:Y:S01]  /*4f20*/  ULDC.64 UR58, c[0x0][0x318] ;  /* 0x0000c600003a7ab9 */ /* 0x000fe20000000a00 */
[----:B------:R-:W-:Y:S01]  /*4f30*/  BSSY B0, `(.L_x_10599) ;  /* 0x0000003000007945 */ /* 0x000fe20003800000 */
[----:B-1----:R-:W-:-:S03]  /*4f40*/  IMAD R40, R2, 0x6000, R77 ;  /* 0x0000600002287824 */ /* 0x002fc600078e024d */
[----:B--2---:R-:W-:Y:S05]  /*4f50*/  @!P3 BRA `(.L_x_10600) ;  /* 0x000001480090b947 */ /* 0x004fea0003800000 */
.L_x_10854:
[----:B------:R-:W-:Y:S05]  /*4f60*/  BSYNC B0 ;  /* 0x0000000000007941 */ /* 0x000fea0003800000 */
.L_x_10599:
[----:B------:R-:W-:Y:S01]  /*4f70*/  ISETP.GE.AND P3, PT, R19, R99, PT ;  /* 0x000000631300720c */ /* 0x000fe20003f66270 */
[----:B------:R-:W-:Y:S01]  /*4f80*/  IMAD.IADD R41, R75, 0x1, R40 ;  /* 0x000000014b297824 */ /* 0x000fe200078e0228 */
[----:B------:R-:W-:Y:S01]  /*4f90*/  BSSY B0, `(.L_x_10601) ;  /* 0x0000026000007945 */ /* 0x000fe20003800000 */
[----:B------:R-:W-:Y:S02]  /*4fa0*/  IMAD R48, R40, 0x2, R24 ;  /* 0x0000000228307824 */ /* 0x000fe400078e0218 */
[----:B------:R-:W-:-:S04]  /*4fb0*/  IMAD.WIDE R44, R26, 0x60, R70 ;  /* 0x000000601a2c7825 */ /* 0x000fc800078e0246 */
[----:B------:R-:W-:-:S04]  /*4fc0*/  IMAD R49, R41, 0x2, R24 ;  /* 0x0000000229317824 */ /* 0x000fc800078e0218 */
[----:B------:R-:W-:Y:S05]  /*4fd0*/  @P3 BRA `(.L_x_10602) ;  /* 0x0000000000843947 */ /* 0x000fea0003800000 */
[----:B------:R-:W-:Y:S01]  /*4fe0*/  IMAD R43, R45, UR56, RZ ;  /* 0x000000382d2b7c24 */ /* 0x000fe2000f8e02ff */
[----:B------:R-:W-:Y:S01]  /*4ff0*/  ULDC UR4, c[0x0][0x320] ;  /* 0x0000c80000047ab9 */ /* 0x000fe20000000800 */
        /* <DEDUP_REMOVED lines=31> */
.L_x_10602:
[----:B------:R-:W-:Y:S05]  /*51f0*/  BSYNC B0 ;  /* 0x0000000000007941 */ /* 0x000fea0003800000 */
.L_x_10601:
[----:B------:R-:W-:Y:S01]  /*5200*/  ISETP.GE.AND P3, PT, R228, R99, PT ;  /* 0x00000063e400720c */ /* 0x000fe20003f66270 */
[----:B------:R-:W-:-:S12]  /*5210*/  BSSY B0, `(.L_x_10603) ;  /* 0x0000025000007945 */ /* 0x000fd80003800000 */
[----:B------:R-:W-:Y:S05]  /*5220*/  @P3 BRA `(.L_x_10604) ;  /* 0x00000000008c3947 */ /* 0x000fea0003800000 */
[----:B--2---:R-:W-:Y:S01]  /*5230*/  IADD3 R43, P3, R44, 0x40, RZ ;  /* 0x000000402c2b7810 */ /* 0x004fe20007f7e0ff */
[----:B------:R-:W-:Y:S01]  /*5240*/  IMAD.MOV.U32 R40, RZ, RZ, R20 ;  /* 0x000000ffff287224 */ /* 0x000fe200078e0014 */
[----:B------:R-:W-:Y:S01]  /*5250*/  ULDC UR4, c[0x0][0x320] ;  /* 0x0000c80000047ab9 */ /* 0x000fe20000000800 */
[----:B------:R-:W-:Y:S02]  /*5260*/  IMAD.MOV.U32 R41, RZ, RZ, R91 ;  /* 0x000000ffff297224 */ /* 0x000fe400078e005b */
[----:B------:R-:W-:Y:S02]  /*5270*/  IMAD.X R44, RZ, RZ, R45, P3 ;  /* 0x000000ffff2c7224 */ /* 0x000fe400018e062d */
[----:B------:R-:W-:-:S04]  /*5280*/  IMAD.WIDE.U32 R40, R43, UR56, R40 ;  /* 0x000000382b287c25 */ /* 0x000fc8000f8e0028 */
[----:B------:R-:W-:-:S04]  /*5290*/  IMAD R44, R44, UR56, RZ ;  /* 0x000000382c2c7c24 */ /* 0x000fc8000f8e02ff */
[----:B------:R-:W-:Y:S01]  /*52a0*/  IMAD R43, R43, UR57, R44 ;  /* 0x000000392b2b7c24 */ /* 0x000fe2000f8e022c */
[----:B------:R-:W-:-:S04]  /*52b0*/  LEA R44, P3, R40, UR58, 0x1 ;  /* 0x0000003a282c7c11 */ /* 0x000fc8000f8608ff */
[----:B------:R-:W-:-:S04]  /*52c0*/  IADD3 R41, R41, R43, RZ ;  /* 0x0000002b29297210 */ /* 0x000fc80007ffe0ff */
        /* <DEDUP_REMOVED lines=25> */
.L_x_10604:
[----:B------:R-:W-:Y:S05]  /*5460*/  BSYNC B0 ;  /* 0x0000000000007941 */ /* 0x000fea0003800000 */
.L_x_10603:
        /* <DEDUP_REMOVED lines=8> */
[----:B------:R-:W-:-:S02]  /*54f0*/  VIADD R2, R2, 0x1 ;  /* 0x0000000102027836 */ /* 0x000fc40000000000 */
[----:B01----:R-:W-:-:S03]  /*5500*/  @!P4 VIADD R94, R94, 0x324c0 ;  /* 0x000324c05e5ec836 */ /* 0x003fc60000000000 */
        /* <DEDUP_REMOVED lines=12> */
.L_x_10553:
        /* <DEDUP_REMOVED lines=66> */
[----:B------:R-:W-:-:S02]  /*59f0*/  IMAD.MOV.U32 R0, RZ, RZ, RZ ;  /* 0x000000ffff007224 */ /* 0x000fc400078e00ff */
[----:B------:R-:W-:Y:S02]  /*5a00*/  IMAD.MOV.U32 R31, RZ, RZ, RZ ;  /* 0x000000ffff1f7224 */ /* 0x000fe400078e00ff */
[----:B------:R-:W-:Y:S02]  /*5a10*/  IMAD.MOV.U32 R29, RZ, RZ, RZ ;  /* 0x000000ffff1d7224 */ /* 0x000fe400078e00ff */
[----:B------:R-:W-:Y:S02]  /*5a20*/  IMAD.MOV.U32 R27, RZ, RZ, RZ ;  /* 0x000000ffff1b7224 */ /* 0x000fe400078e00ff */
[----:B------:R-:W-:Y:S01]  /*5a30*/  IMAD.MOV.U32 R9, RZ, RZ, RZ ;  /* 0x000000ffff097224 */ /* 0x000fe200078e00ff */
[----:B------:R-:W-:Y:S06]  /*5a40*/  @P0 BRA `(.L_x_10606) ;  /* 0x00000000000c0947 */ /* 0x000fec0003800000 */
[----:B------:R-:W0:Y:S01]  /*5a50*/  FENCE.VIEW.ASYNC.G ;  /* 0x00000000000073c6 */ /* 0x000e220000000100 */
[----:B------:R-:W-:Y:S05]  /*5a60*/  WARPSYNC.ALL ;  /* 0x0000000000007948 */ /* 0x000fea0003800000 */
[----:B0-----:R-:W-:Y:S06]  /*5a70*/  BAR.ARV 0xc, 0x180 ;  /* 0x0306000000007b1d */ /* 0x001fec0000002000 */
.L_x_10606:
[----:B------:R-:W-:Y:S02]  /*5a80*/  IMAD.MOV.U32 R25, RZ, RZ, RZ ;  /* 0x000000ffff197224 */ /* 0x000fe400078e00ff */
[----:B------:R-:W-:Y:S01]  /*5a90*/  IMAD.MOV.U32 R8, RZ, RZ, RZ ;  /* 0x000000ffff087224 */ /* 0x000fe200078e00ff */
[----:B------:R-:W-:Y:S06]  /*5aa0*/  @!P2 BRA `(.L_x_10607) ;  /* 0x0000008c002ca947 */ /* 0x000fec0003800000 */
[----:B------:R-:W-:-:S03]  /*5ab0*/  UMOV UR4, 0xffffffff ;  /* 0xffffffff00047882 */ /* 0x000fc60000000000 */
[----:B------:R-:W-:Y:S05]  /*5ac0*/  BRA.DIV UR4, `(.L_x_10608) ;  /* 0x0000013e04c87947 */ /* 0x000fea000b800000 */
[----:B------:R-:W0:Y:S02]  /*5ad0*/  S2R R0, SR_TID.X ;  /* 0x0000000000007919 */ /* 0x000e240000002100 */
[----:B0-----:R-:W-:-:S04]  /*5ae0*/  IADD3 R3, R0, -0x80, RZ ;  /* 0xffffff8000037810 */ /* 0x001fc80007ffe0ff */
[----:B------:R-:W-:-:S04]  /*5af0*/  SHF.R.S32.HI R0, RZ, 0x1f, R3 ;  /* 0x0000001fff007819 */ /* 0x000fc80000011403 */
[----:B------:R-:W-:-:S04]  /*5b00*/  LEA.HI R0, R0, R3, RZ, 0x7 ;  /* 0x0000000300007211 */ /* 0x000fc800078f38ff */
[----:B------:R-:W-:-:S05]  /*5b10*/  SHF.R.S32.HI R0, RZ, 0x7, R0 ;  /* 0x00000007ff007819 */ /* 0x000fca0000011400 */
[----:B------:R0:W1:Y:S02]  /*5b20*/  SHFL.IDX PT, R14, R0, RZ, 0x1f ;  /* 0x00001fff000e7589 */ /* 0x00006400000e0000 */
.L_x_10857:
[----:B------:R-:W-:Y:S01]  /*5b30*/  VIADD R24, R18, 0x18400 ;  /* 0x0001840012187836 */ /* 0x000fe20000000000 */
[----:B01----:R-:W-:Y:S01]  /*5b40*/  LEA.HI R0, R14, R14, RZ, 0x1 ;  /* 0x0000000e0e007211 */ /* 0x003fe200078f08ff */
[----:B------:R-:W-:Y:S03]  /*5b50*/  BSSY B6, `(.L_x_10609) ;  /* 0x0000015000067945 */ /* 0x000fe60003800000 */
[----:B------:R-:W-:Y:S02]  /*5b60*/  LOP3.LUT P0, RZ, R24, 0x1bf, RZ, 0xc0, !PT ;  /* 0x000001bf18ff7812 */ /* 0x000fe4000780c0ff */
[----:B------:R-:W-:-:S05]  /*5b70*/  LOP3.LUT R29, R0, 0xffffe, RZ, 0xc0, !PT ;  /* 0x000ffffe001d7812 */ /* 0x000fca00078ec0ff */
[----:B------:R-:W-:-:S06]  /*5b80*/  IMAD.IADD R29, R14, 0x1, -R29 ;  /* 0x000000010e1d7824 */ /* 0x000fcc00078e0a1d */
        /* <DEDUP_REMOVED lines=17> */
.L_x_10610:
[----:B------:R-:W-:Y:S05]  /*5ca0*/  BSYNC B6 ;  /* 0x0000000000067941 */ /* 0x000fea0003800000 */
.L_x_10609:
        /* <DEDUP_REMOVED lines=12> */
.L_x_10614:
[----:B-1----:R1:W2:Y:S02]  /*5d70*/  SYNCS.PHASECHK.TRANS64.TRYWAIT P0, [R18+URZ+0x32400], R3 ;  /* 0x03240003120075a7 */ /* 0x0022a4000800017f */
[----:B--2---:R-:W-:Y:S05]  /*5d80*/  @!P0 NANOSLEEP.SYNCS 0x989680 ;  /* 0x009896800000895d */ /* 0x004fea0003900000 */
[----:B------:R-:W2:Y:S02]  /*5d90*/  @!P0 SYNCS.PHASECHK.TRANS64 P0, [R18+URZ+0x32400], R3 ;  /* 0x03240003120085a7 */ /* 0x000ea4000800007f */
[----:B--2---:R-:W-:Y:S05]  /*5da0*/  @!P0 BRA `(.L_x_10614) ;  /* 0xfffffffc00f08947 */ /* 0x004fea000383ffff */
.L_x_10613:
[----:B------:R-:W-:Y:S05]  /*5db0*/  BSYNC B0 ;  /* 0x0000000000007941 */ /* 0x000fea0003800000 */
.L_x_10612:
[----:B------:R-:W-:Y:S05]  /*5dc0*/  BRA `(.L_x_10615) ;  /* 0x0000002000807947 */ /* 0x000fea0003800000 */
.L_x_10611:
        /* <DEDUP_REMOVED lines=36> */
.L_x_10617:
[----:B------:R-:W-:Y:S05]  /*6010*/  BSYNC B6 ;  /* 0x0000000000067941 */ /* 0x000fea0003800000 */
.L_x_10616:
        /* <DEDUP_REMOVED lines=11> */
.L_x_10863:
        /* <DEDUP_REMOVED lines=13> */
[----:B------:R-:W-:Y:S02]  /*61a0*/  LOP3.LUT R28, R8, R7, RZ, 0x3c, !PT ;  /* 0x00000007081c7212 */ /* 0x000fe400078e3cff */
[----:B------:R-:W-:Y:S02]  /*61b0*/  CS2R R6, SRZ ;  /* 0x0000000000067805 */ /* 0x000fe4000001ff00 */
[----:B------:R-:W-:Y:S01]  /*61c0*/  CS2R R8, SRZ ;  /* 0x0000000000087805 */ /* 0x000fe2000001ff00 */
[----:B------:R-:W-:Y:S01]  /*61d0*/  IMAD.IADD R12, R229, 0x1, -R12 ;  /* 0x00000001e50c7824 */ /* 0x000fe200078e0a0c */
        /* <DEDUP_REMOVED lines=10> */
[-C--:B----4-:R-:W-:Y:S02]  /*6280*/  @!P3 IADD3 R4, P1, R14, R237.reuse, RZ ;  /* 0x000000ed0e04b210 */ /* 0x090fe40007f3e0ff */
[----:B0-----:R-:W-:Y:S01]  /*6290*/  @!P3 IADD3 R26, P0, R0, R237, RZ ;  /* 0x000000ed001ab210 */ /* 0x001fe20007f1e0ff */
[C---:B------:R-:W-:Y:S01]  /*62a0*/  @!P2 IMAD.WIDE R24, R22.reuse, 0x2, R6 ;  /* 0x000000021618a825 */ /* 0x040fe200078e0206 */
        /* <DEDUP_REMOVED lines=8> */
.L_x_10622:
[----:B------:R-:W-:Y:S05]  /*6330*/  BSYNC B1 ;  /* 0x0000000000017941 */ /* 0x000fea0003800000 */
.L_x_10621:
[----:B0--3--:R-:W-:Y:S01]  /*6340*/  SHF.L.U32 R5, R12, 0x1f, RZ ;  /* 0x0000001f0c057819 */ /* 0x009fe200000006ff */
[----:B-1----:R-:W-:Y:S01]  /*6350*/  IMAD R3, R215, 0x200, R28 ;  /* 0x00000200d7037824 */ /* 0x002fe200078e021c */
        /* <DEDUP_REMOVED lines=21> */
[----:B--2---:R-:W-:Y:S01]  /*64b0*/  VIADD R0, R3, 0x18440 ;  /* 0x0001844003007836 */ /* 0x004fe20000000000 */
        /* <DEDUP_REMOVED lines=11> */
.L_x_10864:
[----:B------:R-:W-:Y:S05]  /*6570*/  BSYNC B1 ;  /* 0x0000000000017941 */ /* 0x000fea0003800000 */
.L_x_10623:
        /* <DEDUP_REMOVED lines=46> */
.L_x_10628:
[----:B------:R-:W-:Y:S05]  /*6860*/  BSYNC B2 ;  /* 0x0000000000027941 */ /* 0x000fea0003800000 */
.L_x_10627:
        /* <DEDUP_REMOVED lines=39> */
.L_x_10626:
[----:B------:R-:W-:Y:S05]  /*6ae0*/  BSYNC B1 ;  /* 0x0000000000017941 */ /* 0x000fea0003800000 */
.L_x_10625:
        /* <DEDUP_REMOVED lines=45> */
.L_x_10631:
[----:B------:R-:W-:Y:S05]  /*6dc0*/  BSYNC B1 ;  /* 0x0000000000017941 */ /* 0x000fea0003800000 */
.L_x_10630:
        /* <DEDUP_REMOVED lines=40> */
.L_x_10619:
[----:B------:R-:W-:-:S03]  /*7050*/  UMOV UR4, 0xffffffff ;  /* 0xffffffff00047882 */ /* 0x000fc60000000000 */
[----:B------:R-:W-:Y:S05]  /*7060*/  BRA.DIV UR4, `(.L_x_10632) ;  /* 0x0000012e04207947 */ /* 0x000fea000b800000 */
[----:B------:R0:W1:Y:S04]  /*7070*/  SHFL.IDX PT, R0, R25, RZ, 0x1c1f ;  /* 0x001c1fff19007589 */ /* 0x00006800000e0000 */
[----:B------:R0:W2:Y:S04]  /*7080*/  SHFL.IDX PT, R3, R24, RZ, 0x1c1f ;  /* 0x001c1fff18037589 */ /* 0x0000a800000e0000 */
[----:B------:R0:W3:Y:S04]  /*7090*/  SHFL.IDX PT, R20, R27, RZ, 0x1c1f ;  /* 0x001c1fff1b147589 */ /* 0x0000e800000e0000 */
[----:B------:R0:W4:Y:S02]  /*70a0*/  SHFL.IDX PT, R14, R26, RZ, 0x1c1f ;  /* 0x001c1fff1a0e7589 */ /* 0x00012400000e0000 */
.L_x_10870:
[----:B------:R-:W-:Y:S01]  /*70b0*/  ULDC UR4, c[0x0][0x448] ;  /* 0x0001120000047ab9 */ /* 0x000fe20000000800 */
[----:B------:R-:W-:Y:S01]  /*70c0*/  LEA.HI R5, R229, R229, RZ, 0x1 ;  /* 0x000000e5e5057211 */ /* 0x000fe200078f08ff */
[----:B------:R-:W-:Y:S01]  /*70d0*/  IMAD R13, R97, UR4, RZ ;  /* 0x00000004610d7c24 */ /* 0x000fe2000f8e02ff */
[----:B------:R-:W-:Y:S01]  /*70e0*/  BSSY B1, `(.L_x_10633) ;  /* 0x0000017000017945 */ /* 0x000fe20003800000 */
[----:B------:R-:W-:Y:S02]  /*70f0*/  CS2R R6, SRZ ;  /* 0x0000000000067805 */ /* 0x000fe4000001ff00 */
[----:B------:R-:W-:Y:S02]  /*7100*/  LOP3.LUT R12, R5, 0xfffffffe, RZ, 0xc0, !PT ;  /* 0xfffffffe050c7812 */ /* 0x000fe400078ec0ff */
[----:B------:R-:W-:Y:S02]  /*7110*/  CS2R R8, SRZ ;  /* 0x0000000000087805 */ /* 0x000fe4000001ff00 */
[----:B------:R-:W-:Y:S01]  /*7120*/  ISETP.GE.AND P0, PT, R4, R13, PT ;  /* 0x0000000d0400720c */ /* 0x000fe20003f06270 */
[----:B------:R-:W-:Y:S01]  /*7130*/  IMAD R13, R33, -0x80, R13 ;  /* 0xffffff80210d7824 */ /* 0x000fe200078e020d */
[----:B------:R-:W-:-:S02]  /*7140*/  IADD3 R12, R229, -R12, RZ ;  /* 0x8000000ce50c7210 */ /* 0x000fc40007ffe0ff */
[----:B------:R-:W-:Y:S02]  /*7150*/  CS2R R4, SRZ ;  /* 0x0000000000047805 */ /* 0x000fe4000001ff00 */
[----:B------:R-:W-:Y:S02]  /*7160*/  CS2R R10, SRZ ;  /* 0x00000000000a7805 */ /* 0x000fe4000001ff00 */
[----:B------:R-:W-:-:S05]  /*7170*/  SHF.L.U32 R21, R12, 0x1f, RZ ;  /* 0x0000001f0c157819 */ /* 0x000fca00000006ff */
[----:B------:R-:W-:Y:S05]  /*7180*/  @P0 BRA `(.L_x_10634) ;  /* 0x0000000000300947 */ /* 0x000fea0003800000 */
[----:B------:R-:W-:Y:S01]  /*7190*/  ULDC UR4, c[0x0][0x3f4] ;  /* 0x0000fd0000047ab9 */ /* 0x000fe20000000800 */
[C---:B------:R-:W-:Y:S01]  /*71a0*/  IMAD.SHL.U32 R15, R16.reuse, 0x2, RZ ;  /* 0x00000002100f7824 */ /* 0x040fe200078e00ff */
[C---:B------:R-:W-:Y:S02]  /*71b0*/  ISETP.GE.AND P2, PT, R16.reuse, UR4, PT ;  /* 0x0000000410007c0c */ /* 0x040fe4000bf46270 */
[----:B------:R-:W-:Y:S02]  /*71c0*/  SHF.L.U64.HI R5, R16, 0x1, R17 ;  /* 0x0000000110057819 */ /* 0x000fe40000010211 */
[-C--:B0-2---:R-:W-:Y:S02]  /*71d0*/  IADD3 R24, P0, R3, R15.reuse, RZ ;  /* 0x0000000f03187210 */ /* 0x085fe40007f1e0ff */
[----:B----4-:R-:W-:-:S03]  /*71e0*/  IADD3 R14, P1, R14, R15, RZ ;  /* 0x0000000f0e0e7210 */ /* 0x010fc60007f3e0ff */
[--C-:B-1----:R-:W-:Y:S02]  /*71f0*/  IMAD.X R25, R0, 0x1, R5.reuse, P0 ;  /* 0x0000000100197824 */ /* 0x102fe400000e0605 */
[----:B---3--:R-:W-:Y:S01]  /*7200*/  IMAD.X R15, R20, 0x1, R5, P1 ;  /* 0x00000001140f7824 */ /* 0x008fe200008e0605 */
[----:B------:R-:W-:Y:S01]  /*7210*/  CS2R R4, SRZ ;  /* 0x0000000000047805 */ /* 0x000fe2000001ff00 */
[----:B------:R-:W-:Y:S06]  /*7220*/  @P2 BRA `(.L_x_10634) ;  /* 0x0000000000082947 */ /* 0x000fec0003800000 */
[----:B------:R0:W5:Y:S04]  /*7230*/  LD.E.128 R4, desc[UR60][R24.64] ;  /* 0x0000003c18047980 */ /* 0x000168000c101d00 */
[----:B------:R0:W5:Y:S02]  /*7240*/  LD.E.128 R8, desc[UR60][R14.64] ;  /* 0x0000003c0e087980 */ /* 0x000164000c101d00 */
.L_x_10634:
[----:B------:R-:W-:Y:S05]  /*7250*/  BSYNC B1 ;  /* 0x0000000000017941 */ /* 0x000fea0003800000 */
.L_x_10633:
[----:B------:R-:W3:Y:S01]  /*7260*/  SYNCS.PHASECHK.TRANS64.TRYWAIT P1, [R18+URZ+0x32400], R21 ;  /* 0x03240015120075a7 */ /* 0x000ee2000802017f */
[----:B-----5:R-:W-:Y:S01]  /*7270*/  IMAD.MOV.U32 R38, RZ, RZ, R4 ;  /* 0x000000ffff267224 */ /* 0x020fe200078e0004 */
[--C-:B------:R-:W-:Y:S01]  /*7280*/  SHF.R.U64 R43, R4, 0x10, R5.reuse ;  /* 0x00000010042b7819 */ /* 0x100fe20000001205 */
[--C-:B-1----:R-:W-:Y:S01]  /*7290*/  IMAD.MOV.U32 R0, RZ, RZ, R5.reuse ;  /* 0x000000ffff007224 */ /* 0x102fe200078e0005 */
[----:B0---4-:R-:W-:Y:S01]  /*72a0*/  SHF.R.U32.HI R14, RZ, 0x10, R5 ;  /* 0x00000010ff0e7819 */ /* 0x011fe20000011605 */
[----:B------:R-:W-:Y:S01]  /*72b0*/  IMAD.MOV.U32 R40, RZ, RZ, R6 ;  /* 0x000000ffff287224 */ /* 0x000fe200078e0006 */
[----:B------:R-:W-:Y:S01]  /*72c0*/  SHF.R.U64 R44, R6, 0x10, R7 ;  /* 0x00000010062c7819 */ /* 0x000fe20000001207 */
[----:B------:R-:W-:Y:S01]  /*72d0*/  IMAD.MOV.U32 R41, RZ, RZ, R8 ;  /* 0x000000ffff297224 */ /* 0x000fe200078e0008 */
[----:B------:R-:W-:Y:S01]  /*72e0*/  SHF.R.U64 R45, R8, 0x10, R9 ;  /* 0x00000010082d7819 */ /* 0x000fe20000001209 */
[----:B------:R-:W-:Y:S01]  /*72f0*/  IMAD.MOV.U32 R4, RZ, RZ, R7 ;  /* 0x000000ffff047224 */ /* 0x000fe200078e0007 */
[--C-:B------:R-:W-:Y:S01]  /*7300*/  SHF.R.U32.HI R8, RZ, 0x10, R9.reuse ;  /* 0x00000010ff087819 */ /* 0x100fe20000011609 */
[----:B------:R-:W-:Y:S01]  /*7310*/  IMAD.MOV.U32 R5, RZ, RZ, R9 ;  /* 0x000000ffff057224 */ /* 0x000fe200078e0009 */
[----:B------:R-:W-:Y:S01]  /*7320*/  VIMNMX R13, R13, 0x80, PT ;  /* 0x000000800d0d7848 */ /* 0x000fe20003fe0100 */
[----:B------:R-:W-:Y:S01]  /*7330*/  IMAD.MOV.U32 R42, RZ, RZ, R10 ;  /* 0x000000ffff2a7224 */ /* 0x000fe200078e000a */
[----:B------:R-:W-:Y:S01]  /*7340*/  SHF.R.U32.HI R7, RZ, 0x10, R7 ;  /* 0x00000010ff077819 */ /* 0x000fe20000011607 */
[--C-:B------:R-:W-:Y:S01]  /*7350*/  IMAD.MOV.U32 R6, RZ, RZ, R11.reuse ;  /* 0x000000ffff067224 */ /* 0x100fe200078e000b */
[----:B--2---:R-:W0:Y:S01]  /*7360*/  LDC R3, c[0x0][0x3f4] ;  /* 0x0000fd00ff037b82 */ /* 0x004e220000000800 */
        /* <DEDUP_REMOVED lines=15> */
[----:B---3--:R-:W-:-:S12]  /*7460*/  @!P1 BRA `(.L_x_10636) ;  /* 0x0000012800909947 */ /* 0x008fd80003800000 */
.L_x_10871:
[----:B------:R-:W-:Y:S05]  /*7470*/  BSYNC B1 ;  /* 0x0000000000017941 */ /* 0x000fea0003800000 */
.L_x_10635:
        /* <DEDUP_REMOVED lines=12> */
[----:B------:R-:W-:-:S04]  /*7540*/  LOP3.LUT R0, R7, R3, R4, 0x1e, !PT ;  /* 0x0000000307007212 */ /* 0x000fc800078e1e04 */
[----:B------:R-:W-:Y:S01]  /*7550*/  LEA R34, R5, R18, 0x1 ;  /* 0x0000001205227211 */ /* 0x000fe200078e08ff */
[----:B------:R-:W-:-:S04]  /*7560*/  IMAD R9, R215, 0x200, R0 ;  /* 0x00000200d7097824 */ /* 0x000fc800078e0200 */
[----:B------:R-:W-:Y:S01]  /*7570*/  IMAD R36, R9, 0x2, R18 ;  /* 0x0000000209247824 */ /* 0x000fe200078e0212 */
[----:B------:R-:W1:Y:S04]  /*7580*/  LDS.128 R4, [R34+0x18400] ;  /* 0x0184000022047984 */ /* 0x000e680000000c00 */
[----:B------:R-:W2:Y:S01]  /*7590*/  LDS.128 R8, [R36+0x18400] ;  /* 0x0184000024087984 */ /* 0x000ea20000000c00 */
[----:B-1----:R-:W-:Y:S02]  /*75a0*/  HADD2.F32 R0, -RZ, R4.H0_H0 ;  /* 0x20000004ff007230 */ /* 0x002fe40000004100 */
[----:B------:R-:W-:Y:S02]  /*75b0*/  HADD2.F32 R13, -RZ, R5.H0_H0 ;  /* 0x20000005ff0d7230 */ /* 0x000fe40000004100 */
[----:B--2---:R-:W-:-:S02]  /*75c0*/  HADD2.F32 R20, -RZ, R8.H0_H0 ;  /* 0x20000008ff147230 */ /* 0x004fc40000004100 */
[----:B0-----:R-:W-:Y:S02]  /*75d0*/  HADD2.F32 R21, -RZ, R9.H0_H0 ;  /* 0x20000009ff157230 */ /* 0x001fe40000004100 */
[----:B------:R-:W-:Y:S02]  /*75e0*/  HADD2.F32 R8, -RZ, R8.H1_H1 ;  /* 0x30000008ff087230 */ /* 0x000fe40000004100 */
[C---:B------:R-:W-:Y:S01]  /*75f0*/  FMUL.FTZ R35, R20.reuse, R31 ;  /* 0x0000001f14237220 */ /* 0x040fe20000410000 */
[-C--:B------:R-:W-:Y:S01]  /*7600*/  FMUL.FTZ R37, R20, R27.reuse ;  /* 0x0000001b14257220 */ /* 0x080fe20000410000 */
[----:B------:R-:W-:Y:S02]  /*7610*/  HADD2.F32 R20, -RZ, R41.H1_H1 ;  /* 0x30000029ff147230 */ /* 0x000fe40000004100 */
[C---:B------:R-:W-:Y:S01]  /*7620*/  FFMA.FTZ R35, R0.reuse, R27, -R35 ;  /* 0x0000001b00237223 */ /* 0x040fe20000010823 */
[----:B------:R-:W-:Y:S01]  /*7630*/  FFMA.FTZ R37, R0, R31, R37 ;  /* 0x0000001f00257223 */ /* 0x000fe20000010025 */
[----:B------:R-:W-:-:S02]  /*7640*/  HADD2.F32 R0, -RZ, R38.H1_H1 ;  /* 0x30000026ff007230 */ /* 0x000fc40000004100 */
[C---:B------:R-:W-:Y:S01]  /*7650*/  FMUL.FTZ R30, R21.reuse, R20 ;  /* 0x00000014151e7220 */ /* 0x040fe20000410000 */
[----:B------:R-:W-:Y:S02]  /*7660*/  HADD2.F32 R27, -RZ, R43.H0_H0 ;  /* 0x2000002bff1b7230 */ /* 0x000fe40000004100 */
[C---:B------:R-:W-:Y:S01]  /*7670*/  FMUL.FTZ R39, R8.reuse, R33 ;  /* 0x0000002108277220 */ /* 0x040fe20000410000 */
[----:B------:R-:W-:Y:S02]  /*7680*/  HADD2.F32 R4, -RZ, R4.H1_H1 ;  /* 0x30000004ff047230 */ /* 0x000fe40000004100 */
[-C--:B------:R-:W-:Y:S01]  /*7690*/  FMUL.FTZ R21, R21, R0.reuse ;  /* 0x0000000015157220 */ /* 0x080fe20000410000 */
[C---:B------:R-:W-:Y:S01]  /*76a0*/  FFMA.FTZ R30, R13.reuse, R0, -R30 ;  /* 0x000000000d1e7223 */ /* 0x040fe2000001081e */
[----:B------:R-:W-:Y:S01]  /*76b0*/  FMUL.FTZ R31, R8, R27 ;  /* 0x0000001b081f7220 */ /* 0x000fe20000410000 */
[----:B------:R-:W-:Y:S02]  /*76c0*/  HADD2.F32 R9, -RZ, R9.H1_H1 ;  /* 0x30000009ff097230 */ /* 0x000fe40000004100 */
[----:B------:R-:W-:Y:S01]  /*76d0*/  FFMA.FTZ R20, R13, R20, R21 ;  /* 0x000000140d147223 */ /* 0x000fe20000010015 */
[----:B------:R-:W-:-:S02]  /*76e0*/  HADD2.F32 R8, -RZ, R45.H1_H1 ;  /* 0x3000002dff087230 */ /* 0x000fc40000004100 */
[C---:B------:R-:W-:Y:S01]  /*76f0*/  FFMA.FTZ R26, R4.reuse, R27, -R39 ;  /* 0x0000001b041a7223 */ /* 0x040fe20000010827 */
[----:B------:R-:W-:Y:S02]  /*7700*/  HADD2.F32 R0, -RZ, R43.H1_H1 ;  /* 0x3000002bff007230 */ /* 0x000fe40000004100 */
[----:B------:R-:W-:Y:S01]  /*7710*/  FFMA.FTZ R28, R4, R33, R31 ;  /* 0x00000021041c7223 */ /* 0x000fe2000001001f */
[----:B------:R-:W-:Y:S02]  /*7720*/  HADD2.F32 R24, -RZ, R10.H0_H0 ;  /* 0x2000000aff187230 */ /* 0x000fe40000004100 */
[C---:B------:R-:W-:Y:S01]  /*7730*/  FMUL.FTZ R4, R9.reuse, R8 ;  /* 0x0000000809047220 */ /* 0x040fe20000410000 */
[----:B------:R-:W-:Y:S02]  /*7740*/  HADD2.F32 R21, -RZ, R42.H0_H0 ;  /* 0x2000002aff157230 */ /* 0x000fe40000004100 */
[----:B------:R-:W-:Y:S01]  /*7750*/  FMUL.FTZ R32, R9, R0 ;  /* 0x0000000009207220 */ /* 0x000fe20000410000 */
[----:B------:R-:W-:-:S02]  /*7760*/  HADD2.F32 R5, -RZ, R5.H1_H1 ;  /* 0x30000005ff057230 */ /* 0x000fc40000004100 */
[----:B------:R-:W-:Y:S02]  /*7770*/  HADD2.F32 R14, -RZ, R6.H0_H0 ;  /* 0x20000006ff0e7230 */ /* 0x000fe40000004100 */
        /* <DEDUP_REMOVED lines=41> */
.L_x_10638:
[----:B------:R-:W-:Y:S05]  /*7a10*/  BSYNC B1 ;  /* 0x0000000000017941 */ /* 0x000fea0003800000 */
.L_x_10637:
[----:B------:R-:W-:Y:S05]  /*7a20*/  @P0 BRA `(.L_x_10629) ;  /* 0x0000000400440947 */ /* 0x000fea0003800000 */
[----:B-1----:R-:W2:Y:S01]  /*7a30*/  LDL R36, [R1+0x7c] ;  /* 0x00007c0001247983 */ /* 0x002ea20000100800 */
[----:B------:R-:W-:-:S04]  /*7a40*/  SHF.R.U32.HI R0, RZ, 0x3, R214 ;  /* 0x00000003ff007819 */ /* 0x000fc800000116d6 */
[----:B------:R-:W-:-:S05]  /*7a50*/  LOP3.LUT R0, R0, R3, R214, 0x1e, !PT ;  /* 0x0000000300007212 */ /* 0x000fca00078e1ed6 */
[----:B------:R-:W-:-:S04]  /*7a60*/  IMAD.IADD R3, R219, 0x1, R0 ;  /* 0x00000001db037824 */ /* 0x000fc800078e0200 */
[----:B------:R-:W-:-:S05]  /*7a70*/  IMAD R3, R3, 0x2, R18 ;  /* 0x0000000203037824 */ /* 0x000fca00078e0212 */
[----:B------:R-:W1:Y:S01]  /*7a80*/  LDS.128 R8, [R3+0x18400] ;  /* 0x0184000003087984 */ /* 0x000e620000000c00 */
[--C-:B------:R-:W-:Y:S02]  /*7a90*/  HADD2.F32 R26, -RZ, R38.reuse.H0_H0 ;  /* 0x20000026ff1a7230 */ /* 0x100fe40000004100 */
[----:B------:R-:W-:Y:S02]  /*7aa0*/  HADD2.F32 R28, -RZ, R41.H0_H0 ;  /* 0x20000029ff1c7230 */ /* 0x000fe40000004100 */
[----:B------:R-:W-:Y:S02]  /*7ab0*/  HADD2.F32 R30, -RZ, R45.H0_H0 ;  /* 0x2000002dff1e7230 */ /* 0x000fe40000004100 */
[----:B------:R-:W-:Y:S02]  /*7ac0*/  HADD2.F32 R39, -RZ, R41.H1_H1 ;  /* 0x30000029ff277230 */ /* 0x000fe40000004100 */
[----:B------:R-:W-:Y:S02]  /*7ad0*/  HADD2.F32 R37, -RZ, R38.H1_H1 ;  /* 0x30000026ff257230 */ /* 0x000fe40000004100 */
[----:B------:R-:W-:-:S02]  /*7ae0*/  HADD2.F32 R41, -RZ, R45.H1_H1 ;  /* 0x3000002dff297230 */ /* 0x000fc40000004100 */
[----:B------:R-:W-:Y:S02]  /*7af0*/  HADD2.F32 R34, -RZ, R46.H0_H0 ;  /* 0x2000002eff227230 */ /* 0x000fe40000004100 */
[----:B------:R-:W-:Y:S02]  /*7b00*/  HADD2.F32 R32, -RZ, R42.H0_H0 ;  /* 0x2000002aff207230 */ /* 0x000fe40000004100 */
[--C-:B-1----:R-:W-:Y:S02]  /*7b10*/  HADD2.F32 R20, -RZ, R8.reuse.H0_H0 ;  /* 0x20000008ff147230 */ /* 0x102fe40000004100 */
[----:B------:R-:W-:-:S03]  /*7b20*/  HADD2.F32 R8, -RZ, R8.H1_H1 ;  /* 0x30000008ff087230 */ /* 0x000fc60000004100 */
[-C--:B------:R-:W-:Y:S01]  /*7b30*/  FMUL.FTZ R27, R28, R20.reuse ;  /* 0x000000141c1b7220 */ /* 0x080fe20000410000 */
[----:B------:R-:W-:Y:S01]  /*7b40*/  FMUL.FTZ R31, R26, R20 ;  /* 0x000000141a1f7220 */ /* 0x000fe20000410000 */
[----:B------:R-:W-:Y:S02]  /*7b50*/  HADD2.F32 R20, -RZ, R43.H0_H0 ;  /* 0x2000002bff147230 */ /* 0x000fe40000004100 */
[-C--:B------:R-:W-:Y:S01]  /*7b60*/  FMUL.FTZ R33, R30, R8.reuse ;  /* 0x000000081e217220 */ /* 0x080fe20000410000 */
[--C-:B0-----:R-:W-:Y:S02]  /*7b70*/  HADD2.F32 R21, -RZ, R9.reuse.H0_H0 ;  /* 0x20000009ff157230 */ /* 0x101fe40000004100 */
[----:B------:R-:W-:Y:S02]  /*7b80*/  HADD2.F32 R9, -RZ, R9.H1_H1 ;  /* 0x30000009ff097230 */ /* 0x000fe40000004100 */
[----:B------:R-:W-:Y:S01]  /*7b90*/  FMUL.FTZ R35, R20, R8 ;  /* 0x0000000814237220 */ /* 0x000fe20000410000 */
[----:B------:R-:W-:-:S02]  /*7ba0*/  HADD2.F32 R24, -RZ, R10.H0_H0 ;  /* 0x2000000aff187230 */ /* 0x000fc40000004100 */
[----:B------:R-:W-:Y:S02]  /*7bb0*/  HADD2.F32 R10, -RZ, R10.H1_H1 ;  /* 0x3000000aff0a7230 */ /* 0x000fe40000004100 */
[--C-:B------:R-:W-:Y:S02]  /*7bc0*/  HADD2.F32 R25, -RZ, R11.reuse.H0_H0 ;  /* 0x2000000bff197230 */ /* 0x100fe40000004100 */
[----:B------:R-:W-:Y:S01]  /*7bd0*/  HADD2.F32 R11, -RZ, R11.H1_H1 ;  /* 0x3000000bff0b7230 */ /* 0x000fe20000004100 */
[----:B--2---:R-:W0:Y:S02]  /*7be0*/  LDS.128 R4, [R36+0x18400] ;  /* 0x0184000024047984 */ /* 0x004e240000000c00 */
[--C-:B0-----:R-:W-:Y:S02]  /*7bf0*/  HADD2.F32 R0, -RZ, R4.reuse.H0_H0 ;  /* 0x20000004ff007230 */ /* 0x101fe40000004100 */
[----:B------:R-:W-:-:S03]  /*7c00*/  HADD2.F32 R4, -RZ, R4.H1_H1 ;  /* 0x30000004ff047230 */ /* 0x000fc60000004100 */
[-C--:B------:R-:W-:Y:S01]  /*7c10*/  FFMA.FTZ R27, R26, R0.reuse, -R27 ;  /* 0x000000001a1b7223 */ /* 0x080fe2000001081b */
[----:B------:R-:W-:Y:S01]  /*7c20*/  FFMA.FTZ R31, R28, R0, R31 ;  /* 0x000000001c1f7223 */ /* 0x000fe2000001001f */
[-C--:B------:R-:W-:Y:S01]  /*7c30*/  FFMA.FTZ R0, R20, R4.reuse, -R33 ;  /* 0x0000000414007223 */ /* 0x080fe20000010821 */
[-C--:B------:R-:W-:Y:S01]  /*7c40*/  FMUL.FTZ R20, R39, R21.reuse ;  /* 0x0000001527147220 */ /* 0x080fe20000410000 */
[----:B------:R-:W-:Y:S01]  /*7c50*/  FMUL.FTZ R26, R37, R21 ;  /* 0x00000015251a7220 */ /* 0x000fe20000410000 */
[----:B------:R-:W-:Y:S02]  /*7c60*/  HADD2.F32 R21, -RZ, R43.H1_H1 ;  /* 0x3000002bff157230 */ /* 0x000fe40000004100 */
[----:B------:R-:W-:Y:S01]  /*7c70*/  FFMA.FTZ R8, R30, R4, R35 ;  /* 0x000000041e087223 */ /* 0x000fe20000010023 */
[--C-:B------:R-:W-:Y:S02]  /*7c80*/  HADD2.F32 R13, -RZ, R5.reuse.H0_H0 ;  /* 0x20000005ff0d7230 */ /* 0x100fe40000004100 */
[----:B------:R-:W-:Y:S01]  /*7c90*/  FMUL.FTZ R4, R41, R9 ;  /* 0x0000000929047220 */ /* 0x000fe20000410000 */
[----:B------:R-:W-:-:S02]  /*7ca0*/  HADD2.F32 R5, -RZ, R5.H1_H1 ;  /* 0x30000005ff057230 */ /* 0x000fc40000004100 */
[----:B------:R-:W-:Y:S01]  /*7cb0*/  FMUL.FTZ R28, R21, R9 ;  /* 0x00000009151c7220 */ /* 0x000fe20000410000 */
[----:B------:R-:W-:Y:S02]  /*7cc0*/  HADD2.F32 R14, -RZ, R6.H0_H0 ;  /* 0x20000006ff0e7230 */ /* 0x000fe40000004100 */
[-C--:B------:R-:W-:Y:S01]  /*7cd0*/  FFMA.FTZ R20, R37, R13.reuse, -R20 ;  /* 0x0000000d25147223 */ /* 0x080fe20000010814 */
[----:B------:R-:W-:Y:S01]  /*7ce0*/  FFMA.FTZ R26, R39, R13, R26 ;  /* 0x0000000d271a7223 */ /* 0x000fe2000001001a */
[-C--:B------:R-:W-:Y:S01]  /*7cf0*/  FFMA.FTZ R9, R21, R5.reuse, -R4 ;  /* 0x0000000515097223 */ /* 0x080fe20000010804 */
[----:B------:R-:W-:Y:S02]  /*7d00*/  HADD2.F32 R4, -RZ, R44.H0_H0 ;  /* 0x2000002cff047230 */ /* 0x000fe40000004100 */
[----:B------:R-:W-:Y:S01]  /*7d10*/  FFMA.FTZ R13, R41, R5, R28 ;  /* 0x00000005290d7223 */ /* 0x000fe2000001001c */
[----:B------:R-:W-:Y:S02]  /*7d20*/  HADD2.F32 R6, -RZ, R6.H1_H1 ;  /* 0x30000006ff067230 */ /* 0x000fe40000004100 */
[----:B------:R-:W-:Y:S01]  /*7d30*/  FMUL.FTZ R5, R34, R10 ;  /* 0x0000000a22057220 */ /* 0x000fe20000410000 */
[----:B------:R-:W-:-:S02]  /*7d40*/  HADD2.F32 R30, -RZ, R40.H0_H0 ;  /* 0x20000028ff1e7230 */ /* 0x000fc40000004100 */
[----:B------:R-:W-:Y:S01]  /*7d50*/  FMUL.FTZ R35, R4, R10 ;  /* 0x0000000a04237220 */ /* 0x000fe20000410000 */
[----:B------:R-:W-:Y:S01]  /*7d60*/  FMUL.FTZ R21, R32, R24 ;  /* 0x0000001820157220 */ /* 0x000fe20000410000 */
[----:B------:R-:W-:Y:S01]  /*7d70*/  FFMA.FTZ R10, R4, R6, -R5 ;  /* 0x00000006040a7223 */ /* 0x000fe20000010805 */
[----:B------:R-:W-:Y:S02]  /*7d80*/  HADD2.F32 R39, -RZ, R42.H1_H1 ;  /* 0x3000002aff277230 */ /* 0x000fe40000004100 */
[----:B------:R-:W-:Y:S01]  /*7d90*/  FMUL.FTZ R33, R30, R24 ;  /* 0x000000181e217220 */ /* 0x000fe20000410000 */
[----:B------:R-:W-:Y:S02]  /*7da0*/  HADD2.F32 R41, -RZ, R46.H1_H1 ;  /* 0x3000002eff297230 */ /* 0x000fe40000004100 */
[----:B------:R-:W-:Y:S02]  /*7db0*/  HADD2.F32 R5, -RZ, R40.H1_H1 ;  /* 0x30000028ff057230 */ /* 0x000fe40000004100 */
[----:B------:R-:W-:-:S02]  /*7dc0*/  HADD2.F32 R37, -RZ, R44.H1_H1 ;  /* 0x3000002cff257230 */ /* 0x000fc40000004100 */
[-C--:B------:R-:W-:Y:S01]  /*7dd0*/  FFMA.FTZ R21, R30, R14.reuse, -R21 ;  /* 0x0000000e1e157223 */ /* 0x080fe20000010815 */
[--C-:B------:R-:W-:Y:S02]  /*7de0*/  HADD2.F32 R15, -RZ, R7.reuse.H0_H0 ;  /* 0x20000007ff0f7230 */ /* 0x100fe40000004100 */
[----:B------:R-:W-:Y:S01]  /*7df0*/  FFMA.FTZ R33, R32, R14, R33 ;  /* 0x0000000e20217223 */ /* 0x000fe20000010021 */
[----:B------:R-:W-:Y:S02]  /*7e00*/  HADD2.F32 R7, -RZ, R7.H1_H1 ;  /* 0x30000007ff077230 */ /* 0x000fe40000004100 */
        /* <DEDUP_REMOVED lines=19> */
.L_x_10629:
[----:B------:R-:W-:Y:S05]  /*7f40*/  BSYNC B0 ;  /* 0x0000000000007941 */ /* 0x000fea0003800000 */
.L_x_10618:
        /* <DEDUP_REMOVED lines=8> */
.L_x_10615:
[----:B-1-3--:R-:W1:Y:S01]  /*7fd0*/  S2R R0, SR_TID.X ;  /* 0x0000000000007919 */ /* 0x00ae620000002100 */
[----:B------:R-:W-:Y:S01]  /*7fe0*/  ISETP.NE.AND P0, PT, R203, 0x3, PT ;  /* 0x00000003cb00780c */ /* 0x000fe20003f05270 */
[----:B------:R-:W-:Y:S05]  /*7ff0*/  WARPSYNC.ALL ;  /* 0x0000000000007948 */ /* 0x000fea0003800000 */
[----:B-1----:R-:W-:-:S05]  /*8000*/  SHF.R.U32.HI R0, RZ, 0x7, R0 ;  /* 0x00000007ff007819 */ /* 0x002fca0000011600 */
[----:B------:R-:W-:-:S05]  /*8010*/  VIADD R175, R0, 0x8 ;  /* 0x0000000800af7836 */ /* 0x000fca0000000000 */
[----:B------:R1:W-:Y:S06]  /*8020*/  BAR.SYNC.DEFER_BLOCKING R175, 0x100 ;  /* 0x000400af0000751d */ /* 0x0003ec0000010000 */
[----:B------:R-:W-:Y:S05]  /*8030*/  @!P0 BRA `(.L_x_10639) ;  /* 0x0000000000048947 */ /* 0x000fea0003800000 */
[----:B------:R-:W-:Y:S01]  /*8040*/  BPT.TRAP 0x1 ;  /* 0x000000040000795c */ /* 0x000fe20000300000 */
.L_x_10639:
[----:B------:R-:W-:Y:S01]  /*8050*/  IMAD R0, R200, 0x8, R18 ;  /* 0x00000008c8007824 */ /* 0x000fe200078e0212 */
[----:B0-2---:R-:W-:-:S04]  /*8060*/  SHF.L.U32 R7, R204, 0x1f, RZ ;  /* 0x0000001fcc077819 */ /* 0x005fc800000006ff */
[----:B------:R0:W2:Y:S01]  /*8070*/  SYNCS.PHASECHK.TRANS64.TRYWAIT P1, [R0+URZ+0x32430], R7 ;  /* 0x03243007000075a7 */ /* 0x0000a2000802017f */
[----:B------:R-:W-:Y:S05]  /*8080*/  @!P0 BRA `(.L_x_10640) ;  /* 0x0000000000048947 */ /* 0x000fea0003800000 */
[----:B------:R-:W-:Y:S01]  /*8090*/  BPT.TRAP 0x1 ;  /* 0x000000040000795c */ /* 0x000fe20000300000 */
.L_x_10640:
[----:B------:R-:W-:-:S05]  /*80a0*/  VIADD R3, R18, 0x1c400 ;  /* 0x0001c40012037836 */ /* 0x000fca0000000000 */
[----:B------:R-:W-:-:S04]  /*80b0*/  SHF.R.U32.HI R3, RZ, 0x4, R3 ;  /* 0x00000004ff037819 */ /* 0x000fc80000011603 */
[----:B------:R-:W-:Y:S01]  /*80c0*/  LOP3.LUT R3, R3, 0x3fff, RZ, 0xc0, !PT ;  /* 0x00003fff03037812 */ /* 0x000fe200078ec0ff */
[----:B--2---:R-:W-:Y:S06]  /*80d0*/  @P1 BRA `(.L_x_10641) ;  /* 0x0000000000081947 */ /* 0x004fec0003800000 */
[----:B------:R-:W2:Y:S02]  /*80e0*/  SYNCS.PHASECHK.TRANS64.TRYWAIT P1, [R0+URZ+0x32430], R7 ;  /* 0x03243007000075a7 */ /* 0x000ea4000802017f */
[----:B--2---:R-:W-:Y:S05]  /*80f0*/  @!P1 BRA `(.L_x_10642) ;  /* 0x0000011c00809947 */ /* 0x004fea0003800000 */
.L_x_10641:
[----:B------:R-:W-:Y:S05]  /*8100*/  WARPSYNC.ALL ;  /* 0x0000000000007948 */ /* 0x000fea0003800000 */
[----:B------:R-:W-:Y:S01]  /*8110*/  LOP3.LUT R217, R3, 0x10000, RZ, 0xfc, !PT ;  /* 0x0001000003d97812 */ /* 0x000fe200078efcff */
[----:B------:R-:W-:Y:S01]  /*8120*/  IMAD R29, R29, 0x2000, R18 ;  /* 0x000020001d1d7824 */ /* 0x000fe200078e0212 */
[----:B------:R-:W-:-:S03]  /*8130*/  UMOV UR9, 0x40000040 ;  /* 0x4000004000097882 */ /* 0x000fc60000000000 */
[----:B------:R-:W-:Y:S01]  /*8140*/  IMAD R4, R200, 0x300, R217 ;  /* 0x00000300c8047824 */ /* 0x000fe200078e02d9 */
[----:B------:R-:W-:Y:S01]  /*8150*/  SHF.L.U32 R3, R12, 0x1f, RZ ;  /* 0x0000001f0c037819 */ /* 0x000fe200000006ff */
[----:B------:R-:W-:Y:S01]  /*8160*/  IMAD.MOV.U32 R5, RZ, RZ, 0x40000040 ;  /* 0x40000040ff057424 */ /* 0x000fe200078e00ff */
[----:B------:R-:W-:Y:S01]  /*8170*/  R2UR UR4, R29 ;  /* 0x000000001d0472ca */ /* 0x000fe200000e0000 */
[C---:B------:R-:W-:Y:S01]  /*8180*/  VIADD R8, R4.reuse, 0x2 ;  /* 0x0000000204087836 */ /* 0x040fe20000000000 */
[----:B------:R-:W-:Y:S01]  /*8190*/  R2UR UR10, R4 ;  /* 0x00000000040a72ca */ /* 0x000fe200000e0000 */
[----:B-----5:R-:W-:Y:S01]  /*81a0*/  WARPGROUP.ARRIVE ;  /* 0x00000000000079c5 */ /* 0x020fe20000000000 */
[----:B------:R-:W-:Y:S01]  /*81b0*/  R2UR UR11, R5 ;  /* 0x00000000050b72ca */ /* 0x000fe200000e0000 */
[----:B------:R-:W-:Y:S01]  /*81c0*/  IMAD.MOV.U32 R9, RZ, RZ, 0x40000040 ;  /* 0x40000040ff097424 */ /* 0x000fe200078e00ff */
[----:B------:R-:W-:Y:S01]  /*81d0*/  BSSY B0, `(.L_x_10643) ;  /* 0x0000032000007945 */ /* 0x000fe20003800000 */
[----:B------:R-:W-:-:S02]  /*81e0*/  IMAD.U32 R11, RZ, RZ, UR9 ;  /* 0x00000009ff0b7e24 */ /* 0x000fc4000f8e00ff */
[----:B------:R-:W-:-:S04]  /*81f0*/  IMAD.MOV.U32 R5, RZ, RZ, 0x40000040 ;  /* 0x40000040ff057424 */ /* 0x000fc800078e00ff */
[----:B------:R-:W-:-:S04]  /*8200*/  UIADD3 UR5, UR4, 0x18400, URZ ;  /* 0x0001840004057890 */ /* 0x000fc8000fffe03f */
[----:B------:R-:W-:-:S04]  /*8210*/  USHF.R.U32.HI UR5, URZ, 0x4, UR5 ;  /* 0x000000043f057899 */ /* 0x000fc80008011605 */
[----:B------:R-:W-:-:S04]  /*8220*/  ULOP3.LUT UR5, UR5, 0x3fff, URZ, 0xc0, !UPT ;  /* 0x00003fff05057892 */ /* 0x000fc8000f8ec03f */
[----:B------:R-:W-:-:S04]  /*8230*/  ULOP3.LUT UR6, UR5, 0x10000, URZ, 0xfc, !UPT ;  /* 0x0001000005067892 */ /* 0x000fc8000f8efc3f */
[----:B------:R-:W-:-:S03]  /*8240*/  UIADD3 UR5, UR6, 0x2, URZ ;  /* 0x0000000206057890 */ /* 0x000fc6000fffe03f */
[----:B------:R-:W-:Y:S02]  /*8250*/  UMOV UR8, UR6 ;  /* 0x0000000600087c82 */ /* 0x000fe40008000000 */
[----:B------:R-:W-:Y:S01]  /*8260*/  HGMMA.64x96x16.F32 R24, gdesc[UR8], RZ, !UPT, gsb0 ;  /* 0x01600000081879f0 */ /* 0x000fe2000c0008ff */
[----:B------:R-:W-:Y:S01]  /*8270*/  R2UR UR10, R8 ;  /* 0x00000000080a72ca */ /* 0x000fe200000e0000 */
[----:B------:R-:W-:Y:S01]  /*8280*/  IMAD.U32 R10, RZ, RZ, UR8 ;  /* 0x00000008ff0a7e24 */ /* 0x000fe2000f8e00ff */
[----:B------:R-:W-:Y:S01]  /*8290*/  R2UR UR11, R9 ;  /* 0x00000000090b72ca */ /* 0x000fe200000e0000 */
[----:B------:R-:W-:Y:S01]  /*82a0*/  UMOV UR8, UR5 ;  /* 0x0000000500087c82 */ /* 0x000fe20008000000 */
[----:B------:R-:W-:Y:S01]  /*82b0*/  UMOV UR9, 0x40000040 ;  /* 0x4000004000097882 */ /* 0x000fe20000000000 */
[C---:B------:R-:W-:Y:S01]  /*82c0*/  VIADD R8, R4.reuse, 0x4 ;  /* 0x0000000404087836 */ /* 0x040fe20000000000 */
[----:B------:R-:W-:Y:S01]  /*82d0*/  UIADD3 UR5, UR6, 0x4, URZ ;  /* 0x0000000406057890 */ /* 0x000fe2000fffe03f */
[----:B------:R-:W-:Y:S01]  /*82e0*/  IMAD.MOV.U32 R9, RZ, RZ, 0x40000040 ;  /* 0x40000040ff097424 */ /* 0x000fe200078e00ff */
[----:B------:R3:W-:Y:S01]  /*82f0*/  STL.64 [R1+0x70], R10 ;  /* 0x0000700a01007387 */ /* 0x0007e20000100a00 */
[----:B------:R-:W-:-:S02]  /*8300*/  VIADD R4, R4, 0x6 ;  /* 0x0000000604047836 */ /* 0x000fc40000000000 */
[----:B---3--:R-:W-:Y:S01]  /*8310*/  IMAD.U32 R10, RZ, RZ, UR8 ;  /* 0x00000008ff0a7e24 */ /* 0x008fe2000f8e00ff */
[----:B------:R-:W-:-:S05]  /*8320*/  MOV R11, UR9 ;  /* 0x00000009000b7c02 */ /* 0x000fca0008000f00 */
        /* <DEDUP_REMOVED lines=8> */
[----:B------:R-:W-:Y:S01]  /*83b0*/  UIADD3 UR5, UR6, 0x6, URZ ;  /* 0x0000000606057890 */ /* 0x000fe2000fffe03f */
[----:B------:R-:W-:Y:S02]  /*83c0*/  IMAD.U32 R8, RZ, RZ, UR8 ;  /* 0x00000008ff087e24 */ /* 0x000fe4000f8e00ff */
        /* <DEDUP_REMOVED lines=9> */
[----:B------:R-:W-:Y:S02]  /*8460*/  IMAD.U32 R4, RZ, RZ, UR8 ;  /* 0x00000008ff047e24 */ /* 0x000fe4000f8e00ff */
[----:B------:R-:W-:-:S05]  /*8470*/  IMAD.U32 R5, RZ, RZ, UR9 ;  /* 0x00000009ff057e24 */ /* 0x000fca000f8e00ff */
[----:B------:R3:W-:Y:S01]  /*8480*/  STL.64 [R1+0x58], R4 ;  /* 0x0000580401007387 */ /* 0x0007e20000100a00 */
[----:B------:R-:W-:Y:S02]  /*8490*/  WARPGROUP.DEPBAR.LE gsb0, 0x0 ;  /* 0x00008000000079c5 */ /* 0x000fe40000010000 */
[----:B------:R-:W-:-:S06]  /*84a0*/  WARPGROUP.ARRIVE ;  /* 0x00000000000079c5 */ /* 0x000fcc0000000000 */
[----:B------:R-:W-:Y:S03]  /*84b0*/  HGMMA.64x96x16.F32 R24, gdesc[UR8], R24, gsb0 ;  /* 0x01600000081879f0 */ /* 0x000fe60008000818 */
[----:B------:R-:W-:Y:S02]  /*84c0*/  WARPGROUP.DEPBAR.LE gsb0, 0x0 ;  /* 0x00008000000079c5 */ /* 0x000fe40000010000 */
[----:B------:R-:W4:Y:S02]  /*84d0*/  SYNCS.PHASECHK.TRANS64.TRYWAIT P1, [R18+URZ+0x32410], R3 ;  /* 0x03241003120075a7 */ /* 0x000f24000802017f */
[----:B---34-:R-:W-:Y:S05]  /*84e0*/  @!P1 BRA `(.L_x_10644) ;  /* 0x0000011800989947 */ /* 0x018fea0003800000 */
.L_x_10872:
[----:B------:R-:W-:Y:S05]  /*84f0*/  BSYNC B0 ;  /* 0x0000000000007941 */ /* 0x000fea0003800000 */
.L_x_10643:
[----:B------:R-:W-:Y:S05]  /*8500*/  @!P0 BRA `(.L_x_10645) ;  /* 0x0000000000048947 */ /* 0x000fea0003800000 */
[----:B------:R-:W-:Y:S01]  /*8510*/  BPT.TRAP 0x1 ;  /* 0x000000040000795c */ /* 0x000fe20000300000 */
.L_x_10645:
[----:B------:R4:W0:Y:S01]  /*8520*/  SYNCS.PHASECHK.TRANS64.TRYWAIT P2, [R0+URZ+0x32450], R7 ;  /* 0x03245007000075a7 */ /* 0x000822000804017f */
[----:B------:R-:W-:Y:S05]  /*8530*/  @!P0 BRA `(.L_x_10646) ;  /* 0x0000000000048947 */ /* 0x000fea0003800000 */
[----:B------:R-:W-:Y:S01]  /*8540*/  BPT.TRAP 0x1 ;  /* 0x000000040000795c */ /* 0x000fe20000300000 */
.L_x_10646:
[----:B---3--:R-:W3:Y:S01]  /*8550*/  S2R R3, SR_TID.X ;  /* 0x0000000000037919 */ /* 0x008ee20000002100 */
[----:B------:R-:W-:Y:S01]  /*8560*/  BSSY B0, `(.L_x_10647) ;  /* 0x0000006000007945 */ /* 0x000fe20003800000 */
[----:B---3--:R-:W-:-:S04]  /*8570*/  LOP3.LUT R3, R3, 0x7f, RZ, 0xc0, !PT ;  /* 0x0000007f03037812 */ /* 0x008fc800078ec0ff */
[----:B------:R-:W-:Y:S01]  /*8580*/  ISETP.NE.AND P1, PT, R3, RZ, PT ;  /* 0x000000ff0300720c */ /* 0x000fe20003f25270 */
[----:B0-----:R-:W-:-:S12]  /*8590*/  @P2 BRA `(.L_x_10648) ;  /* 0x0000000000082947 */ /* 0x001fd80003800000 */
[----:B------:R-:W0:Y:S02]  /*85a0*/  SYNCS.PHASECHK.TRANS64.TRYWAIT P2, [R0+URZ+0x32450], R7 ;  /* 0x03245007000075a7 */ /* 0x000e24000804017f */
[----:B0-----:R-:W-:Y:S05]  /*85b0*/  @!P2 BRA `(.L_x_10649) ;  /* 0x000001180078a947 */ /* 0x001fea0003800000 */
.L_x_10648:
[----:B------:R-:W-:Y:S05]  /*85c0*/  BSYNC B0 ;  /* 0x0000000000007941 */ /* 0x000fea0003800000 */
.L_x_10647:
[----:B------:R-:W-:Y:S05]  /*85d0*/  WARPSYNC.ALL ;  /* 0x0000000000007948 */ /* 0x000fea0003800000 */
[----:B------:R-:W-:Y:S01]  /*85e0*/  VIADD R216, R18, 0x400 ;  /* 0x0000040012d87836 */ /* 0x000fe20000000000 */
[----:B------:R-:W-:Y:S01]  /*85f0*/  UIADD3 UR4, UR4, 0x22400, URZ ;  /* 0x0002240004047890 */ /* 0x000fe2000fffe03f */
[----:B------:R-:W-:Y:S01]  /*8600*/  IMAD.MOV.U32 R5, RZ, RZ, 0x40000040 ;  /* 0x40000040ff057424 */ /* 0x000fe200078e00ff */
[----:B------:R-:W-:Y:S01]  /*8610*/  WARPGROUP.ARRIVE ;  /* 0x00000000000079c5 */ /* 0x000fe20000000000 */
[----:B------:R-:W-:Y:S01]  /*8620*/  UMOV UR9, 0x40000040 ;  /* 0x4000004000097882 */ /* 0x000fe20000000000 */
[----:B------:R-:W-:Y:S01]  /*8630*/  SHF.R.U32.HI R216, RZ, 0x4, R216 ;  /* 0x00000004ffd87819 */ /* 0x000fe200000116d8 */
[----:B------:R-:W-:Y:S01]  /*8640*/  USHF.R.U32.HI UR4, URZ, 0x4, UR4 ;  /* 0x000000043f047899 */ /* 0x000fe20008011604 */
[----:B------:R-:W-:Y:S01]  /*8650*/  R2UR UR11, R5 ;  /* 0x00000000050b72ca */ /* 0x000fe200000e0000 */
[----:B0-2-4-:R-:W-:Y:S01]  /*8660*/  IMAD.MOV.U32 R7, RZ, RZ, 0x40000040 ;  /* 0x40000040ff077424 */ /* 0x015fe200078e00ff */
[----:B------:R-:W-:Y:S01]  /*8670*/  LOP3.LUT R216, R216, 0x3fff, RZ, 0xc0, !PT ;  /* 0x00003fffd8d87812 */ /* 0x000fe200078ec0ff */
[----:B------:R-:W-:Y:S01]  /*8680*/  ULOP3.LUT UR4, UR4, 0x3fff, URZ, 0xc0, !UPT ;  /* 0x00003fff04047892 */ /* 0x000fe2000f8ec03f */
[----:B------:R-:W-:Y:S01]  /*8690*/  IMAD.U32 R9, RZ, RZ, UR9 ;  /* 0x00000009ff097e24 */ /* 0x000fe2000f8e00ff */
[----:B------:R-:W-:Y:S01]  /*86a0*/  UMOV UR53, 0x40000040 ;  /* 0x4000004000357882 */ /* 0x000fe20000000000 */
[----:B------:R-:W-:Y:S01]  /*86b0*/  LOP3.LUT R218, R216, 0x10000, RZ, 0xfc, !PT ;  /* 0x00010000d8da7812 */ /* 0x000fe200078efcff */
[----:B------:R-:W-:Y:S01]  /*86c0*/  ULOP3.LUT UR4, UR4, 0x10000, URZ, 0xfc, !UPT ;  /* 0x0001000004047892 */ /* 0x000fe2000f8efc3f */
[----:B------:R-:W-:Y:S01]  /*86d0*/  IMAD.MOV.U32 R5, RZ, RZ, 0x40000040 ;  /* 0x40000040ff057424 */ /* 0x000fe200078e00ff */
[----:B------:R-:W-:Y:S01]  /*86e0*/  UMOV UR49, 0x40000040 ;  /* 0x4000004000317882 */ /* 0x000fe20000000000 */
[----:B------:R-:W-:Y:S01]  /*86f0*/  UMOV UR45, 0x40000040 ;  /* 0x40000040002d7882 */ /* 0x000fe20000000000 */
[----:B------:R-:W-:Y:S01]  /*8700*/  IMAD R4, R200, 0xc00, R218 ;  /* 0x00000c00c8047824 */ /* 0x000fe200078e02da */
[----:B------:R-:W-:Y:S01]  /*8710*/  UIADD3 UR5, UR4, 0x2, URZ ;  /* 0x0000000204057890 */ /* 0x000fe2000fffe03f */
[----:B------:R-:W-:Y:S01]  /*8720*/  R2UR UR39, R5 ;  /* 0x00000000052772ca */ /* 0x000fe200000e0000 */
[----:B------:R-:W-:Y:S01]  /*8730*/  UMOV UR8, UR4 ;  /* 0x0000000400087c82 */ /* 0x000fe20008000000 */
[C---:B------:R-:W-:Y:S01]  /*8740*/  VIADD R6, R4.reuse, 0x2 ;  /* 0x0000000204067836 */ /* 0x040fe20000000000 */
[----:B------:R-:W-:Y:S01]  /*8750*/  R2UR UR10, R4 ;  /* 0x00000000040a72ca */ /* 0x000fe200000e0000 */
[----:B------:R-:W-:Y:S01]  /*8760*/  IMAD.U32 R8, RZ, RZ, UR8 ;  /* 0x00000008ff087e24 */ /* 0x000fe2000f8e00ff */
[----:B------:R-:W-:Y:S01]  /*8770*/  UIADD3 UR52, UR4, 0x806, URZ ;  /* 0x0000080604347890 */ /* 0x000fe2000fffe03f */
[----:B------:R-:W-:Y:S01]  /*8780*/  SHF.R.S32.HI R13, RZ, 0x1f, R235 ;  /* 0x0000001fff0d7819 */ /* 0x000fe200000114eb */
[----:B------:R-:W-:Y:S01]  /*8790*/  UIADD3 UR48, UR4, 0xc00, URZ ;  /* 0x00000c0004307890 */ /* 0x000fe2000fffe03f */
[----:B------:R-:W0:Y:S01]  /*87a0*/  S2R R72, SR_TID.X ;  /* 0x0000000000487919 */ /* 0x000e220000002100 */
[----:B------:R-:W-:Y:S01]  /*87b0*/  UIADD3 UR44, UR4, 0xc02, URZ ;  /* 0x00000c02042c7890 */ /* 0x000fe2000fffe03f */
[----:B------:R-:W-:Y:S01]  /*87c0*/  LEA.HI R13, R13, R235, RZ, 0x2 ;  /* 0x000000eb0d0d7211 */ /* 0x000fe200078f10ff */
[----:B------:R-:W-:Y:S01]  /*87d0*/  UIADD3 UR40, UR4, 0xc04, URZ ;  /* 0x00000c0404287890 */ /* 0x000fe2000fffe03f */
[----:B------:R2:W-:Y:S01]  /*87e0*/  STL.64 [R1+0x50], R8 ;  /* 0x0000500801007387 */ /* 0x0005e20000100a00 */
[----:B------:R-:W-:Y:S01]  /*87f0*/  UMOV UR41, 0x40000040 ;  /* 0x4000004000297882 */ /* 0x000fe20000000000 */
[----:B------:R-:W-:Y:S01]  /*8800*/  UIADD3 UR36, UR4, 0xc06, URZ ;  /* 0x00000c0604247890 */ /* 0x000fe2000fffe03f */
[----:B------:R-:W-:Y:S01]  /*8810*/  LOP3.LUT R13, R13, 0x7ffffffc, RZ, 0xc0, !PT ;  /* 0x7ffffffc0d0d7812 */ /* 0x000fe200078ec0ff */
        /* <DEDUP_REMOVED lines=8> */
[----:B--2---:R-:W-:Y:S01]  /*88a0*/  MOV R8, UR8 ;  /* 0x0000000800087c02 */ /* 0x004fe20008000f00 */
[----:B------:R-:W-:Y:S01]  /*88b0*/  IMAD.U32 R9, RZ, RZ, UR9 ;  /* 0x00000009ff097e24 */ /* 0x000fe2000f8e00ff */
[----:B------:R-:W-:Y:S01]  /*88c0*/  UMOV UR37, 0x40000040 ;  /* 0x4000004000257882 */ /* 0x000fe20000000000 */
[----:B------:R-:W-:Y:S01]  /*88d0*/  IMAD.IADD R13, R235, 0x1, -R13 ;  /* 0x00000001eb0d7824 */ /* 0x000fe200078e0a0d */
[----:B------:R-:W-:-:S02]  /*88e0*/  LOP3.LUT R216, R216, 0x3000000, RZ, 0xfc, !PT ;  /* 0x03000000d8d87812 */ /* 0x000fc400078efcff */
        /* <DEDUP_REMOVED lines=11> */
[----:B--2---:R-:W-:Y:S02]  /*89a0*/  IMAD.U32 R8, RZ, RZ, UR8 ;  /* 0x00000008ff087e24 */ /* 0x004fe4000f8e00ff */
        /* <DEDUP_REMOVED lines=90> */
[----:B--2---:R-:W-:Y:S01]  /*8f50*/  IMAD.U32 R8, RZ, RZ, UR8 ;  /* 0x00000008ff087e24 */ /* 0x004fe2000f8e00ff */
[----:B------:R-:W-:Y:S01]  /*8f60*/  ULDC UR4, c[0x0][0xad0] ;  /* 0x0002b40000047ab9 */ /* 0x000fe20000000800 */
        /* <DEDUP_REMOVED lines=9> */
[----:B------:R-:W-:Y:S02]  /*9000*/  VIADD R6, R4, 0x606 ;  /* 0x0000060604067836 */ /* 0x000fe40000000000 */
[----:B------:R-:W-:Y:S02]  /*9010*/  IMAD.MOV.U32 R7, RZ, RZ, 0x40000040 ;  /* 0x40000040ff077424 */ /* 0x000fe400078e00ff */
[----:B--2---:R-:W-:Y:S01]  /*9020*/  IMAD.U32 R8, RZ, RZ, UR8 ;  /* 0x00000008ff087e24 */ /* 0x004fe2000f8e00ff */
[----:B------:R-:W-:Y:S01]  /*9030*/  R2UR UR54, R6 ;  /* 0x00000000063672ca */ /* 0x000fe200000e0000 */
[----:B------:R-:W-:Y:S01]  /*9040*/  VIADD R6, R4, 0x900 ;  /* 0x0000090004067836 */ /* 0x000fe20000000000 */
[----:B------:R-:W-:Y:S01]  /*9050*/  R2UR UR55, R7 ;  /* 0x00000000073772ca */ /* 0x000fe200000e0000 */
[----:B------:R-:W-:-:S02]  /*9060*/  IMAD.MOV.U32 R7, RZ, RZ, 0x40000040 ;  /* 0x40000040ff077424 */ /* 0x000fc400078e00ff */
[----:B------:R-:W-:Y:S01]  /*9070*/  IMAD.U32 R9, RZ, RZ, UR9 ;  /* 0x00000009ff097e24 */ /* 0x000fe2000f8e00ff */
[----:B------:R-:W-:Y:S01]  /*9080*/  R2UR UR50, R6 ;  /* 0x00000000063272ca */ /* 0x000fe200000e0000 */
[----:B------:R-:W-:Y:S01]  /*9090*/  VIADD R6, R4, 0x902 ;  /* 0x0000090204067836 */ /* 0x000fe20000000000 */
[----:B------:R-:W-:Y:S01]  /*90a0*/  R2UR UR51, R7 ;  /* 0x00000000073372ca */ /* 0x000fe200000e0000 */
[----:B------:R-:W-:Y:S01]  /*90b0*/  IMAD.MOV.U32 R7, RZ, RZ, 0x40000040 ;  /* 0x40000040ff077424 */ /* 0x000fe200078e00ff */
[----:B------:R2:W-:Y:S02]  /*90c0*/  STL.64 [R1], R8 ;  /* 0x0000000801007387 */ /* 0x0005e40000100a00 */
[----:B------:R-:W-:Y:S01]  /*90d0*/  R2UR UR46, R6 ;  /* 0x00000000062e72ca */ /* 0x000fe200000e0000 */
[C---:B------:R-:W-:Y:S01]  /*90e0*/  VIADD R6, R4.reuse, 0x904 ;  /* 0x0000090404067836 */ /* 0x040fe20000000000 */
[----:B------:R-:W-:Y:S01]  /*90f0*/  R2UR UR47, R7 ;  /* 0x00000000072f72ca */ /* 0x000fe200000e0000 */
[----:B------:R-:W-:Y:S01]  /*9100*/  VIADD R4, R4, 0x906 ;  /* 0x0000090604047836 */ /* 0x000fe20000000000 */
[----:B------:R-:W-:-:S02]  /*9110*/  MOV R7, 0x40000040 ;  /* 0x4000004000077802 */ /* 0x000fc40000000f00 */
[----:B------:R-:W-:Y:S01]  /*9120*/  R2UR UR42, R6 ;  /* 0x00000000062a72ca */ /* 0x000fe200000e0000 */
[----:B------:R-:W-:Y:S01]  /*9130*/  IMAD R6, R196, -0x60, R195 ;  /* 0xffffffa0c4067824 */ /* 0x000fe200078e02c3 */
[----:B------:R-:W-:Y:S02]  /*9140*/  R2UR UR43, R7 ;  /* 0x00000000072b72ca */ /* 0x000fe400000e0000 */
[----:B------:R-:W-:Y:S01]  /*9150*/  R2UR UR38, R4 ;  /* 0x00000000042672ca */ /* 0x000fe200000e0000 */
[----:B------:R-:W-:-:S04]  /*9160*/  VIADD R6, R6, 0x60 ;  /* 0x0000006006067836 */ /* 0x000fc80000000000 */
[----:B------:R-:W-:-:S05]  /*9170*/  IMAD R6, R13, -0x2, R6 ;  /* 0xfffffffe0d067824 */ /* 0x000fca00078e0206 */
[C---:B------:R-:W-:Y:S02]  /*9180*/  ISETP.GT.AND P4, PT, R6.reuse, RZ, PT ;  /* 0x000000ff0600720c */ /* 0x040fe40003f84270 */
[C---:B------:R-:W-:Y:S02]  /*9190*/  ISETP.GT.AND P5, PT, R6.reuse, 0x1, PT ;  /* 0x000000010600780c */ /* 0x040fe40003fa4270 */
[C---:B------:R-:W-:Y:S02]  /*91a0*/  ISETP.GT.AND P2, PT, R6.reuse, 0x8, PT ;  /* 0x000000080600780c */ /* 0x040fe40003f44270 */
[----:B------:R-:W-:Y:S01]  /*91b0*/  ISETP.GT.AND P3, PT, R6, 0x9, PT ;  /* 0x000000090600780c */ /* 0x000fe20003f64270 */
        /* <DEDUP_REMOVED lines=19> */
[----:B------:R-:W-:Y:S02]  /*92f0*/  WARPGROUP.DEPBAR.LE gsb0, 0x0 ;  /* 0x00008000000079c5 */ /* 0x000fe40000010000 */
        /* <DEDUP_REMOVED lines=63> */
[----:B------:R-:W-:Y:S01]  /*96f0*/  ISETP.GT.AND P5, PT, R6, 0x11, PT ;  /* 0x000000110600780c */ /* 0x000fe20003fa4270 */
[----:B------:R-:W-:Y:S01]  /*9700*/  FMUL.FTZ R67, R67, UR4 ;  /* 0x0000000443437c20 */ /* 0x000fe20008410000 */
[----:B------:R-:W-:Y:S01]  /*9710*/  FMUL.FTZ R70, R70, UR4 ;  /* 0x0000000446467c20 */ /* 0x000fe20008410000 */
[----:B------:R-:W-:Y:S01]  /*9720*/  FMUL.FTZ R71, R71, UR4 ;  /* 0x0000000447477c20 */ /* 0x000fe20008410000 */
[----:B------:R-:W-:Y:S01]  /*9730*/  ULDC UR4, c[0x0][0xa80] ;  /* 0x0002a00000047ab9 */ /* 0x000fe20000000800 */
[----:B------:R-:W5:Y:S01]  /*9740*/  MUFU.TANH R33, R33 ;  /* 0x0000002100217308 */ /* 0x000f620000002400 */
[----:B---3--:R-:W-:-:S04]  /*9750*/  FSEL R165, R32, -INF , P4 ;  /* 0xff80000020a57808 */ /* 0x008fc80002000000 */
[----:B------:R-:W-:Y:S02]  /*9760*/  FMNMX.FTZ R7, R165, R14, !PT ;  /* 0x0000000ea5077209 */ /* 0x000fe40007810000 */
[----:B------:R-:W-:Y:S01]  /*9770*/  FMNMX.FTZ R14, R5, R25, !PT ;  /* 0x00000019050e7209 */ /* 0x000fe20007810000 */
[----:B------:R-:W3:Y:S01]  /*9780*/  MUFU.TANH R31, R31 ;  /* 0x0000001f001f7308 */ /* 0x000ee20000002400 */
[----:B----4-:R-:W-:Y:S02]  /*9790*/  FSEL R29, R30, -INF , P2 ;  /* 0xff8000001e1d7808 */ /* 0x010fe40001000000 */
[----:B------:R-:W-:Y:S02]  /*97a0*/  ISETP.GT.AND P2, PT, R6, 0x18, PT ;  /* 0x000000180600780c */ /* 0x000fe40003f44270 */
[----:B------:R-:W-:-:S03]  /*97b0*/  FMNMX.FTZ R14, R29, R14, !PT ;  /* 0x0000000e1d0e7209 */ /* 0x000fc60007810000 */
[----:B------:R-:W4:Y:S01]  /*97c0*/  MUFU.TANH R36, R36 ;  /* 0x0000002400247308 */ /* 0x000f220000002400 */
[----:B-----5:R-:W-:-:S04]  /*97d0*/  FSEL R162, R33, -INF , P5 ;  /* 0xff80000021a27808 */ /* 0x020fc80002800000 */
        /* <DEDUP_REMOVED lines=13> */
[----:B---3--:R-:W-:-:S04]  /*98b0*/  FSEL R164, R37, -INF , P3 ;  /* 0xff80000025a47808 */ /* 0x008fc80001800000 */
[----:B------:R-:W-:-:S03]  /*98c0*/  FMNMX.FTZ R7, R164, R7, !PT ;  /* 0x00000007a4077209 */ /* 0x000fc60007810000 */
        /* <DEDUP_REMOVED lines=14> */
[----:B------:R0:W4:Y:S01]  /*99b0*/  MUFU.TANH R21, R42 ;  /* 0x0000002a00157308 */ /* 0x0001220000002400 */
[----:B-----5:R-:W-:Y:S02]  /*99c0*/  FSEL R177, R39, -INF , P3 ;  /* 0xff80000027b17808 */ /* 0x020fe40001800000 */
[----:B------:R-:W-:Y:S02]  /*99d0*/  ISETP.GT.AND P3, PT, R6, 0x29, PT ;  /* 0x000000290600780c */ /* 0x000fe40003f64270 */
[----:B------:R-:W-:-:S03]  /*99e0*/  FMNMX.FTZ R14, R177, R14, !PT ;  /* 0x0000000eb10e7209 */ /* 0x000fc60007810000 */
[----:B------:R-:W5:Y:S01]  /*99f0*/  MUFU.TANH R45, R45 ;  /* 0x0000002d002d7308 */ /* 0x000f620000002400 */
[----:B---3--:R-:W-:Y:S02]  /*9a00*/  FSEL R156, R44, -INF , P2 ;  /* 0xff8000002c9c7808 */ /* 0x008fe40001000000 */
[----:B0-----:R-:W-:Y:S02]  /*9a10*/  SHF.R.U32.HI R42, RZ, 0x7, R72 ;  /* 0x00000007ff2a7819 */ /* 0x001fe40000011648 */
[----:B------:R-:W-:Y:S02]  /*9a20*/  FMNMX.FTZ R7, R156, R7, !PT ;  /* 0x000000079c077209 */ /* 0x000fe40007810000 */
[----:B------:R-:W-:Y:S01]  /*9a30*/  IADD3 R168, -R42, 0xb, RZ ;  /* 0x0000000b2aa87810 */ /* 0x000fe20007ffe1ff */
[----:B------:R-:W0:Y:S01]  /*9a40*/  MUFU.TANH R43, R43 ;  /* 0x0000002b002b7308 */ /* 0x000e220000002400 */
[----:B----4-:R-:W-:Y:S02]  /*9a50*/  FSEL R21, R21, -INF , P4 ;  /* 0xff80000015157808 */ /* 0x010fe40002000000 */
[----:B------:R-:W-:-:S02]  /*9a60*/  ISETP.GT.AND P4, PT, R6, 0x30, PT ;  /* 0x000000300600780c */ /* 0x000fc40003f84270 */
[----:B------:R-:W-:-:S03]  /*9a70*/  FMNMX.FTZ R14, R21, R14, !PT ;  /* 0x0000000e150e7209 */ /* 0x000fc60007810000 */
[----:B------:R-:W3:Y:S01]  /*9a80*/  MUFU.TANH R48, R48 ;  /* 0x0000003000307308 */ /* 0x000ee20000002400 */
[----:B-----5:R-:W-:-:S04]  /*9a90*/  FSEL R170, R45, -INF , P3 ;  /* 0xff8000002daa7808 */ /* 0x020fc80001800000 */
[----:B------:R-:W-:-:S03]  /*9aa0*/  FMNMX.FTZ R28, R170, R7, !PT ;  /* 0x00000007aa1c7209 */ /* 0x000fc60007810000 */
[----:B------:R-:W4:Y:S01]  /*9ab0*/  MUFU.TANH R46, R46 ;  /* 0x0000002e002e7308 */ /* 0x000f220000002400 */
[----:B0-----:R-:W-:Y:S02]  /*9ac0*/  FSEL R169, R43, -INF , P5 ;  /* 0xff8000002ba97808 */ /* 0x001fe40002800000 */
[----:B------:R-:W-:Y:S02]  /*9ad0*/  ISETP.GT.AND P5, PT, R6, 0x31, PT ;  /* 0x000000310600780c */ /* 0x000fe40003fa4270 */
[----:B------:R-:W-:-:S03]  /*9ae0*/  FMNMX.FTZ R7, R169, R14, !PT ;  /* 0x0000000ea9077209 */ /* 0x000fc60007810000 */
[----:B--2---:R-:W0:Y:S01]  /*9af0*/  MUFU.TANH R9, R49 ;  /* 0x0000003100097308 */ /* 0x004e220000002400 */
[----:B---3--:R-:W-:-:S04]  /*9b00*/  FSEL R3, R48, -INF , P4 ;  /* 0xff80000030037808 */ /* 0x008fc80002000000 */
[----:B------:R-:W-:-:S03]  /*9b10*/  FMNMX.FTZ R28, R3, R28, !PT ;  /* 0x0000001c031c7209 */ /* 0x000fc60007810000 */
[----:B------:R-:W2:Y:S01]  /*9b20*/  MUFU.TANH R47, R47 ;  /* 0x0000002f002f7308 */ /* 0x000ea20000002400 */
[----:B----4-:R-:W-:Y:S02]  /*9b30*/  FSEL R166, R46, -INF , P2 ;  /* 0xff8000002ea67808 */ /* 0x010fe40001000000 */
[----:B------:R-:W-:Y:S02]  /*9b40*/  ISETP.GT.AND P2, PT, R6, 0x38, PT ;  /* 0x000000380600780c */ /* 0x000fe40003f44270 */
[----:B------:R-:W-:-:S03]  /*9b50*/  FMNMX.FTZ R14, R166, R7, !PT ;  /* 0x00000007a60e7209 */ /* 0x000fc60007810000 */
[----:B------:R-:W3:Y:S01]  /*9b60*/  MUFU.TANH R11, R52 ;  /* 0x00000034000b7308 */ /* 0x000ee20000002400 */
[----:B0-----:R-:W-:-:S04]  /*9b70*/  FSEL R9, R9, -INF , P5 ;  /* 0xff80000009097808 */ /* 0x001fc80002800000 */
[----:B------:R-:W-:-:S03]  /*9b80*/  FMNMX.FTZ R28, R9, R28, !PT ;  /* 0x0000001c091c7209 */ /* 0x000fc60007810000 */
[----:B------:R-:W0:Y:S01]  /*9b90*/  MUFU.TANH R50, R50 ;  /* 0x0000003200327308 */ /* 0x000e220000002400 */
[----:B--2---:R-:W-:Y:S02]  /*9ba0*/  FSEL R171, R47, -INF , P3 ;  /* 0xff8000002fab7808 */ /* 0x004fe40001800000 */
[----:B------:R-:W-:Y:S02]  /*9bb0*/  ISETP.GT.AND P3, PT, R6, 0x39, PT ;  /* 0x000000390600780c */ /* 0x000fe40003f64270 */
[----:B------:R-:W-:-:S03]  /*9bc0*/  FMNMX.FTZ R7, R171, R14, !PT ;  /* 0x0000000eab077209 */ /* 0x000fc60007810000 */
[----:B------:R-:W2:Y:S01]  /*9bd0*/  MUFU.TANH R12, R53 ;  /* 0x00000035000c7308 */ /* 0x000ea20000002400 */
[----:B---3--:R-:W-:-:S04]  /*9be0*/  FSEL R11, R11, -INF , P2 ;  /* 0xff8000000b0b7808 */ /* 0x008fc80001000000 */
[----:B------:R-:W-:-:S03]  /*9bf0*/  FMNMX.FTZ R15, R11, R28, !PT ;  /* 0x0000001c0b0f7209 */ /* 0x000fc60007810000 */
[----:B------:R-:W3:Y:S01]  /*9c00*/  MUFU.TANH R8, R51 ;  /* 0x0000003300087308 */ /* 0x000ee20000002400 */
[----:B0-----:R-:W-:Y:S02]  /*9c10*/  FSEL R176, R50, -INF , P4 ;  /* 0xff80000032b07808 */ /* 0x001fe40002000000 */
[----:B------:R-:W-:Y:S02]  /*9c20*/  ISETP.GT.AND P4, PT, R6, 0x40, PT ;  /* 0x000000400600780c */ /* 0x000fe40003f84270 */
[----:B------:R-:W-:-:S03]  /*9c30*/  FMNMX.FTZ R7, R176, R7, !PT ;  /* 0x00000007b0077209 */ /* 0x000fc60007810000 */
[----:B------:R-:W0:Y:S01]  /*9c40*/  MUFU.TANH R56, R56 ;  /* 0x0000003800387308 */ /* 0x000e220000002400 */
[----:B--2---:R-:W-:-:S04]  /*9c50*/  FSEL R12, R12, -INF , P3 ;  /* 0xff8000000c0c7808 */ /* 0x004fc80001800000 */
[----:B------:R-:W-:-:S03]  /*9c60*/  FMNMX.FTZ R15, R12, R15, !PT ;  /* 0x0000000f0c0f7209 */ /* 0x000fc60007810000 */
[----:B------:R-:W2:Y:S01]  /*9c70*/  MUFU.TANH R10, R54 ;  /* 0x00000036000a7308 */ /* 0x000ea20000002400 */
[----:B---3--:R-:W-:Y:S02]  /*9c80*/  FSEL R8, R8, -INF , P5 ;  /* 0xff80000008087808 */ /* 0x008fe40002800000 */
[----:B------:R-:W-:Y:S02]  /*9c90*/  ISETP.GT.AND P5, PT, R6, 0x41, PT ;  /* 0x000000410600780c */ /* 0x000fe40003fa4270 */
[----:B------:R-:W-:-:S03]  /*9ca0*/  FMNMX.FTZ R7, R8, R7, !PT ;  /* 0x0000000708077209 */ /* 0x000fc60007810000 */
[----:B------:R-:W3:Y:S01]  /*9cb0*/  MUFU.TANH R57, R57 ;  /* 0x0000003900397308 */ /* 0x000ee20000002400 */
[----:B0-----:R-:W-:-:S04]  /*9cc0*/  FSEL R186, R56, -INF , P4 ;  /* 0xff80000038ba7808 */ /* 0x001fc80002000000 */
[----:B------:R-:W-:-:S03]  /*9cd0*/  FMNMX.FTZ R28, R186, R15, !PT ;  /* 0x0000000fba1c7209 */ /* 0x000fc60007810000 */
[----:B------:R-:W0:Y:S01]  /*9ce0*/  MUFU.TANH R13, R55 ;  /* 0x00000037000d7308 */ /* 0x000e220000002400 */
[----:B--2---:R-:W-:Y:S02]  /*9cf0*/  FSEL R10, R10, -INF , P2 ;  /* 0xff8000000a0a7808 */ /* 0x004fe40001000000 */
[----:B------:R-:W-:-:S05]  /*9d00*/  ISETP.GT.AND P2, PT, R6, 0x48, PT ;  /* 0x000000480600780c */ /* 0x000fca0003f44270 */
[----:B------:R-:W2:Y:S01]  /*9d10*/  MUFU.TANH R60, R60 ;  /* 0x0000003c003c7308 */ /* 0x000ea20000002400 */
[----:B---3--:R-:W-:-:S04]  /*9d20*/  FSEL R185, R57, -INF , P5 ;  /* 0xff80000039b97808 */ /* 0x008fc80002800000 */
[----:B------:R-:W-:-:S03]  /*9d30*/  FMNMX.FTZ R15, R185, R28, !PT ;  /* 0x0000001cb90f7209 */ /* 0x000fc60007810000 */
[----:B------:R-:W3:Y:S01]  /*9d40*/  MUFU.TANH R58, R58 ;  /* 0x0000003a003a7308 */ /* 0x000ee20000002400 */
[----:B0-----:R-:W-:Y:S02]  /*9d50*/  FSEL R13, R13, -INF , P3 ;  /* 0xff8000000d0d7808 */ /* 0x001fe40001800000 */
[----:B------:R-:W-:-:S05]  /*9d60*/  ISETP.GT.AND P3, PT, R6, 0x49, PT ;  /* 0x000000490600780c */ /* 0x000fca0003f64270 */
[----:B------:R-:W0:Y:S01]  /*9d70*/  MUFU.TANH R59, R59 ;  /* 0x0000003b003b7308 */ /* 0x000e220000002400 */
[----:B--2---:R-:W-:-:S04]  /*9d80*/  FSEL R184, R60, -INF , P2 ;  /* 0xff8000003cb87808 */ /* 0x004fc80001000000 */
[----:B------:R-:W-:-:S03]  /*9d90*/  FMNMX.FTZ R28, R184, R15, !PT ;  /* 0x0000000fb81c7209 */ /* 0x000fc60007810000 */
[----:B------:R-:W2:Y:S01]  /*9da0*/  MUFU.TANH R61, R61 ;  /* 0x0000003d003d7308 */ /* 0x000ea20000002400 */
[----:B---3--:R-:W-:Y:S02]  /*9db0*/  FSEL R192, R58, -INF , P4 ;  /* 0xff8000003ac07808 */ /* 0x008fe40002000000 */
[----:B------:R-:W-:-:S05]  /*9dc0*/  ISETP.GT.AND P4, PT, R6, 0x50, PT ;  /* 0x000000500600780c */ /* 0x000fca0003f84270 */
        /* <DEDUP_REMOVED lines=19> */
[----:B---3--:R-:W-:Y:S02]  /*9f00*/  FSEL R187, R65, -INF , P5 ;  /* 0xff80000041bb7808 */ /* 0x008fe40002800000 */
[----:B------:R-:W-:-:S02]  /*9f10*/  FMNMX.FTZ R6, R189, R6, !PT ;  /* 0x00000006bd067209 */ /* 0x000fc40007810000 */
[----:B------:R-:W-:-:S03]  /*9f20*/  FMNMX.FTZ R7, R187, R28, !PT ;  /* 0x0000001cbb077209 */ /* 0x000fc60007810000 */
[----:B------:R-:W3:Y:S01]  /*9f30*/  MUFU.TANH R14, R69 ;  /* 0x00000045000e7308 */ /* 0x000ee20000002400 */
[----:B0-----:R-:W-:-:S04]  /*9f40*/  FSEL R182, R68, -INF , P2 ;  /* 0xff80000044b67808 */ /* 0x001fc80001000000 */
[----:B------:R-:W-:Y:S02]  /*9f50*/  FMNMX.FTZ R15, R182, R7, !PT ;  /* 0x00000007b60f7209 */ /* 0x000fe40007810000 */
[----:B------:R-:W-:Y:S01]  /*9f60*/  FMNMX.FTZ R7, R191, R6, !PT ;  /* 0x00000006bf077209 */ /* 0x000fe20007810000 */
[----:B------:R-:W0:Y:S01]  /*9f70*/  MUFU.TANH R67, R67 ;  /* 0x0000004300437308 */ /* 0x000e220000002400 */
[----:B--2---:R-:W-:Y:S02]  /*9f80*/  FSEL R181, R66, -INF , P4 ;  /* 0xff80000042b57808 */ /* 0x004fe40002000000 */
[----:B------:R-:W-:-:S04]  /*9f90*/  FMNMX.FTZ R6, R188, R7, !PT ;  /* 0x00000007bc067209 */ /* 0x000fc80007810000 */
[----:B------:R-:W-:Y:S01]  /*9fa0*/  FMNMX.FTZ R7, R181, R6, !PT ;  /* 0x00000006b5077209 */ /* 0x000fe20007810000 */
[----:B------:R-:W2:Y:S01]  /*9fb0*/  MUFU.TANH R70, R70 ;  /* 0x0000004600467308 */ /* 0x000ea20000002400 */
[----:B---3--:R-:W-:-:S04]  /*9fc0*/  FSEL R14, R14, -INF , P3 ;  /* 0xff8000000e0e7808 */ /* 0x008fc80001800000 */
[----:B------:R-:W-:-:S03]  /*9fd0*/  FMNMX.FTZ R15, R14, R15, !PT ;  /* 0x0000000f0e0f7209 */ /* 0x000fc60007810000 */
[----:B------:R-:W3:Y:S01]  /*9fe0*/  MUFU.TANH R71, R71 ;  /* 0x0000004700477308 */ /* 0x000ee20000002400 */
[----:B0-----:R-:W-:Y:S01]  /*9ff0*/  FSEL R180, R67, -INF , P5 ;  /* 0xff80000043b47808 */ /* 0x001fe20002800000 */
[----:B------:R-:W0:Y:S03]  /*a000*/  SHFL.BFLY PT, R30, R15, 0x2, 0x1f ;  /* 0x0c401f000f1e7f89 */ /* 0x000e2600000e0000 */
[----:B------:R-:W-:Y:S02]  /*a010*/  FMNMX.FTZ R6, R180, R7, !PT ;  /* 0x00000007b4067209 */ /* 0x000fe40007810000 */
[----:B--2---:R-:W-:-:S04]  /*a020*/  FSEL R179, R70, -INF , P2 ;  /* 0xff80000046b37808 */ /* 0x004fc80001000000 */
[----:B------:R-:W-:Y:S01]  /*a030*/  FMNMX.FTZ R7, R179, R6, !PT ;  /* 0x00000006b3077209 */ /* 0x000fe20007810000 */
[----:B------:R-:W-:Y:S01]  /*a040*/  IMAD.U32 R6, RZ, RZ, UR4 ;  /* 0x00000004ff067e24 */ /* 0x000fe2000f8e00ff */
[----:B---3--:R-:W-:-:S04]  /*a050*/  FSEL R178, R71, -INF , P3 ;  /* 0xff80000047b27808 */ /* 0x008fc80001800000 */
[----:B------:R-:W-:-:S05]  /*a060*/  FMNMX.FTZ R28, R178, R7, !PT ;  /* 0x00000007b21c7209 */ /* 0x000fca0007810000 */
[----:B------:R-:W2:Y:S01]  /*a070*/  SHFL.BFLY PT, R31, R28, 0x2, 0x1f ;  /* 0x0c401f001c1f7f89 */ /* 0x000ea200000e0000 */
[----:B0-----:R-:W-:-:S05]  /*a080*/  FMNMX.FTZ R30, R15, R30, !PT ;  /* 0x0000001e0f1e7209 */ /* 0x001fca0007810000 */
[----:B------:R-:W0:Y:S01]  /*a090*/  SHFL.BFLY PT, R7, R30, 0x1, 0x1f ;  /* 0x0c201f001e077f89 */ /* 0x000e2200000e0000 */
[----:B--2---:R-:W-:-:S05]  /*a0a0*/  FMNMX.FTZ R31, R28, R31, !PT ;  /* 0x0000001f1c1f7209 */ /* 0x004fca0007810000 */
[----:B------:R-:W2:Y:S01]  /*a0b0*/  SHFL.BFLY PT, R32, R31, 0x1, 0x1f ;  /* 0x0c201f001f207f89 */ /* 0x000ea200000e0000 */
[----:B0-----:R-:W-:Y:S01]  /*a0c0*/  FMNMX.FTZ R7, R30, R7, !PT ;  /* 0x000000071e077209 */ /* 0x001fe20007810000 */
[----:B------:R0:W-:Y:S06]  /*a0d0*/  BAR.ARV R168, 0x100 ;  /* 0x000400a80000751d */ /* 0x0001ec0000002000 */
[C---:B------:R-:W-:Y:S01]  /*a0e0*/  FMUL.FTZ R15, R7.reuse, R6 ;  /* 0x00000006070f7220 */ /* 0x040fe20000410000 */
[----:B------:R-:W-:-:S04]  /*a0f0*/  FSETP.NEU.FTZ.AND P2, PT, R7, -INF , PT ;  /* 0xff8000000700780b */ /* 0x000fc80003f5d000 */
[----:B------:R-:W-:-:S05]  /*a100*/  FSEL R15, R15, RZ, P2 ;  /* 0x000000ff0f0f7208 */ /* 0x000fca0001000000 */
[-CC-:B------:R-:W-:Y:S01]  /*a110*/  FFMA.FTZ R28, R20, R6.reuse, -R15.reuse ;  /* 0x00000006141c7223 */ /* 0x180fe2000001080f */
[-CC-:B------:R-:W-:Y:S01]  /*a120*/  FFMA.FTZ R24, R24, R6.reuse, -R15.reuse ;  /* 0x0000000618187223 */ /* 0x180fe2000001080f */
[-CC-:B------:R-:W-:Y:S01]  /*a130*/  FFMA.FTZ R172, R26, R6.reuse, -R15.reuse ;  /* 0x000000061aac7223 */ /* 0x180fe2000001080f */
[--C-:B------:R-:W-:Y:S01]  /*a140*/  FFMA.FTZ R4, R4, R6, -R15.reuse ;  /* 0x0000000604047223 */ /* 0x100fe2000001080f */
[----:B--2---:R-:W-:Y:S01]  /*a150*/  FMNMX.FTZ R167, R31, R32, !PT ;  /* 0x000000201fa77209 */ /* 0x004fe20007810000 */
[----:B------:R2:W-:Y:S01]  /*a160*/  MUFU.EX2 R33, R24 ;  /* 0x0000001800217308 */ /* 0x0005e20000000800 */
[-CC-:B------:R-:W-:Y:S01]  /*a170*/  FFMA.FTZ R160, R160, R6.reuse, -R15.reuse ;  /* 0x00000006a0a07223 */ /* 0x180fe2000001080f */
[-CC-:B------:R-:W-:Y:S01]  /*a180*/  FFMA.FTZ R3, R3, R6.reuse, -R15.reuse ;  /* 0x0000000603037223 */ /* 0x180fe2000001080f */
[C---:B------:R-:W-:Y:S01]  /*a190*/  FSETP.NEU.FTZ.AND P2, PT, R167.reuse, -INF , PT ;  /* 0xff800000a700780b */ /* 0x040fe20003f5d000 */
[-C--:B------:R-:W-:Y:S01]  /*a1a0*/  FMUL.FTZ R20, R167, R6.reuse ;  /* 0x00000006a7147220 */ /* 0x080fe20000410000 */
[-CC-:B------:R-:W-:Y:S01]  /*a1b0*/  FFMA.FTZ R11, R11, R6.reuse, -R15.reuse ;  /* 0x000000060b0b7223 */ /* 0x180fe2000001080f */
[-CC-:B------:R-:W-:Y:S01]  /*a1c0*/  FFMA.FTZ R12, R12, R6.reuse, -R15.reuse ;  /* 0x000000060c0c7223 */ /* 0x180fe2000001080f */
[----:B------:R-:W-:Y:S01]  /*a1d0*/  FFMA.FTZ R190, R190, R6, -R15 ;  /* 0x00000006bebe7223 */ /* 0x000fe2000001080f */
[----:B------:R3:W-:Y:S01]  /*a1e0*/  MUFU.EX2 R152, R4 ;  /* 0x0000000400987308 */ /* 0x0007e20000000800 */
[----:B------:R-:W-:Y:S01]  /*a1f0*/  FSEL R20, R20, RZ, P2 ;  /* 0x000000ff14147208 */ /* 0x000fe20001000000 */
[----:B--2---:R-:W-:-:S02]  /*a200*/  @!P1 VIADD R24, R0, 0x32440 ;  /* 0x0003244000189836 */ /* 0x004fc40000000000 */
[-CC-:B------:R-:W-:Y:S01]  /*a210*/  FFMA.FTZ R187, R187, R6.reuse, -R15.reuse ;  /* 0x00000006bbbb7223 */ /* 0x180fe2000001080f */
[-CC-:B------:R-:W-:Y:S01]  /*a220*/  FFMA.FTZ R182, R182, R6.reuse, -R15.reuse ;  /* 0x00000006b6b67223 */ /* 0x180fe2000001080f */
[-C--:B------:R-:W-:Y:S01]  /*a230*/  FFMA.FTZ R14, R14, R6.reuse, -R15 ;  /* 0x000000060e0e7223 */ /* 0x080fe2000001080f */
[-CC-:B------:R-:W-:Y:S01]  /*a240*/  FFMA.FTZ R26, R5, R6.reuse, -R20.reuse ;  /* 0x00000006051a7223 */ /* 0x180fe20000010814 */
[----:B------:R-:W-:Y:S02]  /*a250*/  IMAD.MOV.U32 R5, RZ, RZ, 0x40000040 ;  /* 0x40000040ff057424 */ /* 0x000fe400078e00ff */
[-CC-:B------:R-:W-:Y:S01]  /*a260*/  FFMA.FTZ R173, R29, R6.reuse, -R20.reuse ;  /* 0x000000061dad7223 */ /* 0x180fe20000010814 */
[-CC-:B------:R-:W-:Y:S01]  /*a270*/  FFMA.FTZ R174, R27, R6.reuse, -R20.reuse ;  /* 0x000000061bae7223 */ /* 0x180fe20000010814 */
[----:B------:R-:W-:Y:S01]  /*a280*/  FFMA.FTZ R30, R25, R6, -R20 ;  /* 0x00000006191e7223 */ /* 0x000fe20000010814 */
[----:B------:R-:W2:Y:S01]  /*a290*/  MUFU.EX2 R31, R28 ;  /* 0x0000001c001f7308 */ /* 0x000ea20000000800 */
[----:B------:R-:W-:Y:S01]  /*a2a0*/  R2UR UR7, R5 ;  /* 0x00000000050772ca */ /* 0x000fe200000e0000 */
[----:B---3--:R-:W-:Y:S01]  /*a2b0*/  IMAD R4, R200, 0xc00, R216 ;  /* 0x00000c00c8047824 */ /* 0x008fe200078e02d8 */
[----:B------:R-:W-:Y:S01]  /*a2c0*/  @!P1 PRMT R5, RZ, 0x654, R24 ;  /* 0x00000654ff059816 */ /* 0x000fe20000000018 */
[----:B------:R-:W-:-:S02]  /*a2d0*/  IMAD.MOV.U32 R25, RZ, RZ, 0x40000040 ;  /* 0x40000040ff197424 */ /* 0x000fc400078e00ff */
[-CC-:B------:R-:W-:Y:S01]  /*a2e0*/  FFMA.FTZ R163, R163, R6.reuse, -R20.reuse ;  /* 0x00000006a3a37223 */ /* 0x180fe20000010814 */
[C---:B------:R-:W-:Y:S01]  /*a2f0*/  VIADD R24, R4.reuse, 0x80 ;  /* 0x0000008004187836 */ /* 0x040fe20000000000 */
[----:B------:R3:W-:Y:S01]  /*a300*/  @!P1 SYNCS.ARRIVE.TRANS64.RED.A1T0 RZ, [R5+URZ], RZ ;  /* 0x000000ff05ff99a7 */ /* 0x0007e2000810043f */
[----:B------:R1:W-:Y:S01]  /*a310*/  BAR.SYNC.DEFER_BLOCKING R175, 0x100 ;  /* 0x000400af0000751d */ /* 0x0003e20000010000 */
[----:B------:R-:W-:Y:S01]  /*a320*/  R2UR UR6, R4 ;  /* 0x00000000040672ca */ /* 0x000fe200000e0000 */
[-CC-:B------:R-:W-:Y:S01]  /*a330*/  FFMA.FTZ R169, R169, R6.reuse, -R20.reuse ;  /* 0x00000006a9a97223 */ /* 0x180fe20000010814 */
[----:B------:R-:W-:Y:S01]  /*a340*/  R2UR UR10, R24 ;  /* 0x00000000180a72ca */ /* 0x000fe200000e0000 */
[-CC-:B------:R-:W-:Y:S01]  /*a350*/  FFMA.FTZ R166, R166, R6.reuse, -R20.reuse ;  /* 0x00000006a6a67223 */ /* 0x180fe20000010814 */
[----:B------:R-:W-:Y:S01]  /*a360*/  R2UR UR11, R25 ;  /* 0x00000000190b72ca */ /* 0x000fe200000e0000 */
[----:B------:R-:W-:Y:S01]  /*a370*/  MUFU.EX2 R26, R26 ;  /* 0x0000001a001a7308 */ /* 0x000fe20000000800 */
[-C--:B---3--:R-:W-:Y:S01]  /*a380*/  FFMA.FTZ R5, R177, R6.reuse, -R20 ;  /* 0x00000006b1057223 */ /* 0x088fe20000010814 */
[----:B-1----:R-:W-:Y:S01]  /*a390*/  FFMA.FTZ R175, R165, R6, -R15 ;  /* 0x00000006a5af7223 */ /* 0x002fe2000001080f */
[----:B--2---:R-:W-:Y:S01]  /*a3a0*/  FADD.FTZ R24, R152, R31 ;  /* 0x0000001f98187221 */ /* 0x004fe20000010000 */
[----:B------:R-:W-:Y:S01]  /*a3b0*/  F2FP.F16.F32.PACK_AB R152, R31, R152 ;  /* 0x000000981f98723e */ /* 0x000fe200000000ff */
[-CC-:B------:R-:W-:Y:S01]  /*a3c0*/  FFMA.FTZ R165, R162, R6.reuse, -R15.reuse ;  /* 0x00000006a2a57223 */ /* 0x180fe2000001080f */
[-CC-:B------:R-:W-:Y:S01]  /*a3d0*/  FFMA.FTZ R162, R157, R6.reuse, -R15.reuse ;  /* 0x000000069da27223 */ /* 0x180fe2000001080f */
[----:B------:R-:W-:Y:S01]  /*a3e0*/  FADD.FTZ R193, R33, R24 ;  /* 0x0000001821c17221 */ /* 0x000fe20000010000 */
        /* <DEDUP_REMOVED lines=10> */
[-C--:B------:R-:W-:Y:S01]  /*a490*/  FFMA.FTZ R171, R9, R6.reuse, -R15 ;  /* 0x0000000609ab7223 */ /* 0x080fe2000001080f */
[-CC-:B------:R-:W-:Y:S01]  /*a4a0*/  FFMA.FTZ R176, R176, R6.reuse, -R20.reuse ;  /* 0x00000006b0b07223 */ /* 0x180fe20000010814 */
[-CC-:B------:R-:W-:Y:S01]  /*a4b0*/  FFMA.FTZ R177, R8, R6.reuse, -R20.reuse ;  /* 0x0000000608b17223 */ /* 0x180fe20000010814 */
[-CC-:B------:R-:W-:Y:S01]  /*a4c0*/  FFMA.FTZ R10, R10, R6.reuse, -R20.reuse ;  /* 0x000000060a0a7223 */ /* 0x180fe20000010814 */
[----:B------:R-:W-:Y:S01]  /*a4d0*/  FFMA.FTZ R13, R13, R6, -R20 ;  /* 0x000000060d0d7223 */ /* 0x000fe20000010814 */
[----:B------:R-:W-:Y:S01]  /*a4e0*/  VIADD R8, R4, 0x180 ;  /* 0x0000018004087836 */ /* 0x000fe20000000000 */
[----:B------:R-:W3:Y:S01]  /*a4f0*/  MUFU.EX2 R173, R173 ;  /* 0x000000ad00ad7308 */ /* 0x000ee20000000800 */
[----:B-1----:R-:W-:Y:S01]  /*a500*/  FADD.FTZ R194, R26, R153 ;  /* 0x000000991ac27221 */ /* 0x002fe20000010000 */
[----:B------:R-:W-:Y:S01]  /*a510*/  F2FP.F16.F32.PACK_AB R153, R153, R26 ;  /* 0x0000001a9999723e */ /* 0x000fe200000000ff */
[----:B------:R-:W-:-:S02]  /*a520*/  IMAD.MOV.U32 R9, RZ, RZ, 0x40000040 ;  /* 0x40000040ff097424 */ /* 0x000fc400078e00ff */
[-CC-:B------:R-:W-:Y:S01]  /*a530*/  FFMA.FTZ R181, R181, R6.reuse, -R20.reuse ;  /* 0x00000006b5b57223 */ /* 0x180fe20000010814 */
[-CC-:B------:R-:W-:Y:S01]  /*a540*/  FFMA.FTZ R180, R180, R6.reuse, -R20.reuse ;  /* 0x00000006b4b47223 */ /* 0x180fe20000010814 */
[-C--:B------:R-:W-:Y:S01]  /*a550*/  FFMA.FTZ R179, R179, R6.reuse, -R20 ;  /* 0x00000006b3b37223 */ /* 0x080fe20000010814 */
[----:B------:R-:W-:Y:S01]  /*a560*/  ISETP.GE.AND P2, PT, R195, 0x61, PT ;  /* 0x00000061c300780c */ /* 0x000fe20003f46270 */
[----:B------:R-:W1:Y:S01]  /*a570*/  MUFU.EX2 R174, R174 ;  /* 0x000000ae00ae7308 */ /* 0x000e620000000800 */
[C---:B--2---:R-:W-:Y:S01]  /*a580*/  F2FP.F16.F32.PACK_AB R154, R172.reuse, R33 ;  /* 0x00000021ac9a723e */ /* 0x044fe200000000ff */
[----:B------:R-:W-:Y:S01]  /*a590*/  FADD.FTZ R193, R172, R193 ;  /* 0x000000c1acc17221 */ /* 0x000fe20000010000 */
[----:B------:R-:W-:Y:S01]  /*a5a0*/  FFMA.FTZ R172, R184, R6, -R15 ;  /* 0x00000006b8ac7223 */ /* 0x000fe2000001080f */
[----:B------:R-:W-:-:S04]  /*a5b0*/  @!P1 VIADD R0, R0, 0x32460 ;  /* 0x0003246000009836 */ /* 0x000fc80000000000 */
[----:B------:R-:W2:Y:S01]  /*a5c0*/  MUFU.EX2 R175, R175 ;  /* 0x000000af00af7308 */ /* 0x000ea20000000800 */
[----:B---3--:R-:W-:Y:S01]  /*a5d0*/  FADD.FTZ R194, R173, R194 ;  /* 0x000000c2adc27221 */ /* 0x008fe20000010000 */
[----:B------:R-:W-:-:S06]  /*a5e0*/  @!P1 PRMT R0, RZ, 0x654, R0 ;  /* 0x00000654ff009816 */ /* 0x000fcc0000000000 */
[----:B------:R-:W3:Y:S01]  /*a5f0*/  MUFU.EX2 R165, R165 ;  /* 0x000000a500a57308 */ /* 0x000ee20000000800 */
[C---:B-1----:R-:W-:Y:S01]  /*a600*/  F2FP.F16.F32.PACK_AB R155, R174.reuse, R173 ;  /* 0x000000adae9b723e */ /* 0x042fe200000000ff */
[----:B------:R-:W-:Y:S01]  /*a610*/  FADD.FTZ R194, R174, R194 ;  /* 0x000000c2aec27221 */ /* 0x000fe20000010000 */
[-C--:B------:R-:W-:Y:S01]  /*a620*/  FFMA.FTZ R173, R183, R6.reuse, -R15 ;  /* 0x00000006b7ad7223 */ /* 0x080fe2000001080f */
[-CC-:B------:R-:W-:Y:S01]  /*a630*/  FFMA.FTZ R174, R192, R6.reuse, -R20.reuse ;  /* 0x00000006c0ae7223 */ /* 0x180fe20000010814 */
[----:B------:R-:W-:Y:S01]  /*a640*/  WARPGROUP.ARRIVE ;  /* 0x00000000000079c5 */ /* 0x000fe20000000000 */
[----:B------:R-:W-:Y:S02]  /*a650*/  FFMA.FTZ R183, R191, R6, -R20 ;  /* 0x00000006bfb77223 */ /* 0x000fe40000010814 */
[----:B------:R-:W1:Y:S01]  /*a660*/  MUFU.EX2 R162, R162 ;  /* 0x000000a200a27308 */ /* 0x000e620000000800 */
[----:B--2---:R-:W-:Y:S02]  /*a670*/  FADD.FTZ R193, R175, R193 ;  /* 0x000000c1afc17221 */ /* 0x004fe40000010000 */
[----:B------:R-:W-:Y:S05]  /*a680*/  HGMMA.64x256x16.F32 R24, R152, gdesc[UR4].tnspB, RZ, !UPT, gsb0 ;  /* 0x43e0000498187df0 */ /* 0x000fea000c0008ff */
[----:B------:R-:W2:Y:S01]  /*a690*/  MUFU.EX2 R157, R157 ;  /* 0x0000009d009d7308 */ /* 0x000ea20000000800 */
[----:B---3--:R-:W-:-:S07]  /*a6a0*/  FADD.FTZ R193, R165, R193 ;  /* 0x000000c1a5c17221 */ /* 0x008fce0000010000 */
[----:B------:R-:W3:Y:S01]  /*a6b0*/  MUFU.EX2 R164, R164 ;  /* 0x000000a400a47308 */ /* 0x000ee20000000800 */
[----:B-1----:R-:W-:-:S07]  /*a6c0*/  FADD.FTZ R193, R162, R193 ;  /* 0x000000c1a2c17221 */ /* 0x002fce0000010000 */
[----:B------:R-:W1:Y:S01]  /*a6d0*/  MUFU.EX2 R163, R163 ;  /* 0x000000a300a37308 */ /* 0x000e620000000800 */
[----:B--2---:R-:W-:-:S07]  /*a6e0*/  FADD.FTZ R193, R157, R193 ;  /* 0x000000c19dc17221 */ /* 0x004fce0000010000 */
        /* <DEDUP_REMOVED lines=10> */
[----:B------:R-:W-:Y:S01]  /*a790*/  MUFU.EX2 R156, R156 ;  /* 0x0000009c009c7308 */ /* 0x000fe20000000800 */
[----:B--2---:R-:W-:-:S07]  /*a7a0*/  FADD.FTZ R193, R160, R193 ;  /* 0x000000c1a0c17221 */ /* 0x004fce0000010000 */
[----:B------:R-:W1:Y:S01]  /*a7b0*/  MUFU.EX2 R170, R170 ;  /* 0x000000aa00aa7308 */ /* 0x000e620000000800 */
[----:B---3--:R-:W-:-:S07]  /*a7c0*/  FADD.FTZ R193, R158, R193 ;  /* 0x000000c19ec17221 */ /* 0x008fce0000010000 */
[----:B------:R-:W2:Y:S08]  /*a7d0*/  MUFU.EX2 R169, R169 ;  /* 0x000000a900a97308 */ /* 0x000eb00000000800 */
[----:B------:R-:W-:Y:S01]  /*a7e0*/  MUFU.EX2 R166, R166 ;  /* 0x000000a600a67308 */ /* 0x000fe20000000800 */
[----:B-1----:R-:W-:-:S07]  /*a7f0*/  FADD.FTZ R194, R170, R194 ;  /* 0x000000c2aac27221 */ /* 0x002fce0000010000 */
[----:B------:R-:W1:Y:S01]  /*a800*/  MUFU.EX2 R21, R21 ;  /* 0x0000001500157308 */ /* 0x000e620000000800 */
[----:B--2---:R-:W-:-:S07]  /*a810*/  FADD.FTZ R194, R169, R194 ;  /* 0x000000c2a9c27221 */ /* 0x004fce0000010000 */
[----:B------:R-:W2:Y:S08]  /*a820*/  MUFU.EX2 R3, R3 ;  /* 0x0000000300037308 */ /* 0x000eb00000000800 */
[----:B------:R-:W-:Y:S08]  /*a830*/  MUFU.EX2 R171, R171 ;  /* 0x000000ab00ab7308 */ /* 0x000ff00000000800 */
[----:B------:R-:W-:Y:S08]  /*a840*/  MUFU.EX2 R11, R11 ;  /* 0x0000000b000b7308 */ /* 0x000ff00000000800 */
[----:B------:R-:W-:Y:S08]  /*a850*/  MUFU.EX2 R12, R12 ;  /* 0x0000000c000c7308 */ /* 0x000ff00000000800 */
[----:B------:R-:W3:Y:S08]  /*a860*/  MUFU.EX2 R176, R176 ;  /* 0x000000b000b07308 */ /* 0x000ef00000000800 */
[----:B------:R-:W4:Y:S08]  /*a870*/  MUFU.EX2 R177, R177 ;  /* 0x000000b100b17308 */ /* 0x000f300000000800 */
[----:B------:R-:W5:Y:S08]  /*a880*/  MUFU.EX2 R10, R10 ;  /* 0x0000000a000a7308 */ /* 0x000f700000000800 */
[----:B------:R-:W0:Y:S08]  /*a890*/  MUFU.EX2 R13, R13 ;  /* 0x0000000d000d7308 */ /* 0x000e300000000800 */
        /* <DEDUP_REMOVED lines=12> */
[----:B------:R-:W-:Y:S01]  /*a960*/  F2FP.F16.F32.PACK_AB R152, R165, R175 ;  /* 0x000000afa598723e */ /* 0x000fe200000000ff */
[--C-:B------:R-:W-:Y:S01]  /*a970*/  FFMA.FTZ R175, R189, R6, -R20.reuse ;  /* 0x00000006bdaf7223 */ /* 0x100fe20000010814 */
[----:B------:R-:W-:Y:S01]  /*a980*/  F2FP.F16.F32.PACK_AB R153, R163, R164 ;  /* 0x000000a4a399723e */ /* 0x000fe200000000ff */
[--C-:B------:R-:W-:Y:S01]  /*a990*/  FFMA.FTZ R164, R188, R6, -R20.reuse ;  /* 0x00000006bca47223 */ /* 0x100fe20000010814 */
[----:B------:R-:W-:Y:S01]  /*a9a0*/  F2FP.F16.F32.PACK_AB R154, R157, R162 ;  /* 0x000000a29d9a723e */ /* 0x000fe200000000ff */
[----:B------:R-:W-:Y:S01]  /*a9b0*/  FFMA.FTZ R20, R178, R6, -R20 ;  /* 0x00000006b2147223 */ /* 0x000fe20000010814 */
[----:B------:R-:W-:Y:S01]  /*a9c0*/  F2FP.F16.F32.PACK_AB R155, R5, R161 ;  /* 0x000000a1059b723e */ /* 0x000fe200000000ff */
[----:B------:R-:W-:Y:S01]  /*a9d0*/  MUFU.EX2 R175, R175 ;  /* 0x000000af00af7308 */ /* 0x000fe20000000800 */
[----:B------:R-:W-:Y:S02]  /*a9e0*/  IMAD.MOV.U32 R5, RZ, RZ, 0x40000040 ;  /* 0x40000040ff057424 */ /* 0x000fe400078e00ff */
[----:B------:R-:W-:-:S05]  /*a9f0*/  WARPGROUP.ARRIVE ;  /* 0x00000000000079c5 */ /* 0x000fca0000000000 */
[----:B------:R-:W-:Y:S01]  /*aa00*/  MUFU.EX2 R164, R164 ;  /* 0x000000a400a47308 */ /* 0x000fe20000000800 */
[----:B------:R-:W-:Y:S07]  /*aa10*/  HGMMA.64x256x16.F32 R24, R152, gdesc[UR8].tnspB, R24, gsb0 ;  /* 0x43e0000898187df0 */ /* 0x000fee0008000818 */
[----:B------:R-:W-:Y:S01]  /*aa20*/  MUFU.EX2 R20, R20 ;  /* 0x0000001400147308 */ /* 0x000fe20000000800 */
[----:B------:R-:W-:Y:S02]  /*aa30*/  WARPGROUP.DEPBAR.LE gsb0, 0x0 ;  /* 0x00008000000079c5 */ /* 0x000fe40000010000 */
[----:B------:R-:W-:Y:S01]  /*aa40*/  VIADD R152, R4, 0x100 ;  /* 0x0000010004987836 */ /* 0x000fe20000000000 */
[----:B------:R-:W-:Y:S01]  /*aa50*/  F2FP.F16.F32.PACK_AB R154, R156, R158 ;  /* 0x0000009e9c9a723e */ /* 0x000fe200000000ff */
[----:B------:R-:W-:Y:S01]  /*aa60*/  IMAD.MOV.U32 R153, RZ, RZ, 0x40000040 ;  /* 0x40000040ff997424 */ /* 0x000fe200078e00ff */
[----:B-1----:R-:W-:Y:S01]  /*aa70*/  F2FP.F16.F32.PACK_AB R155, R21, R166 ;  /* 0x000000a6159b723e */ /* 0x002fe200000000ff */
[----:B------:R-:W-:Y:S01]  /*aa80*/  FADD.FTZ R166, R166, R194 ;  /* 0x000000c2a6a67221 */ /* 0x000fe20000010000 */
[----:B------:R-:W-:Y:S01]  /*aa90*/  R2UR UR6, R152 ;  /* 0x00000000980672ca */ /* 0x000fe200000e0000 */
[----:B------:R-:W-:Y:S01]  /*aaa0*/  FADD.FTZ R156, R156, R193 ;  /* 0x000000c19c9c7221 */ /* 0x000fe20000010000 */
[----:B------:R-:W-:Y:S01]  /*aab0*/  R2UR UR7, R153 ;  /* 0x00000000990772ca */ /* 0x000fe200000e0000 */
[----:B------:R-:W-:Y:S01]  /*aac0*/  FADD.FTZ R166, R21, R166 ;  /* 0x000000a615a67221 */ /* 0x000fe20000010000 */
[----:B------:R-:W-:Y:S01]  /*aad0*/  F2FP.F16.F32.PACK_AB R152, R160, R159 ;  /* 0x0000009fa098723e */ /* 0x000fe200000000ff */
[----:B--2---:R-:W-:Y:S01]  /*aae0*/  FADD.FTZ R156, R3, R156 ;  /* 0x0000009c039c7221 */ /* 0x004fe20000010000 */
[----:B------:R-:W-:Y:S01]  /*aaf0*/  F2FP.F16.F32.PACK_AB R153, R169, R170 ;  /* 0x000000aaa999723e */ /* 0x000fe200000000ff */
[----:B---3--:R-:W-:-:S02]  /*ab00*/  FADD.FTZ R166, R176, R166 ;  /* 0x000000a6b0a67221 */ /* 0x008fc40000010000 */
[----:B------:R-:W-:Y:S01]  /*ab10*/  FADD.FTZ R156, R171, R156 ;  /* 0x0000009cab9c7221 */ /* 0x000fe20000010000 */
[----:B------:R-:W-:Y:S01]  /*ab20*/  WARPGROUP.ARRIVE ;  /* 0x00000000000079c5 */ /* 0x000fe20000000000 */
[----:B----4-:R-:W-:Y:S02]  /*ab30*/  FADD.FTZ R166, R177, R166 ;  /* 0x000000a6b1a67221 */ /* 0x010fe40000010000 */
[----:B------:R-:W-:Y:S02]  /*ab40*/  FADD.FTZ R156, R11, R156 ;  /* 0x0000009c0b9c7221 */ /* 0x000fe40000010000 */
[----:B-----5:R-:W-:Y:S01]  /*ab50*/  FADD.FTZ R166, R10, R166 ;  /* 0x000000a60aa67221 */ /* 0x020fe20000010000 */
[----:B------:R-:W-:Y:S01]  /*ab60*/  HGMMA.64x256x16.F32 R24, R152, gdesc[UR4].tnspB, R24, gsb0 ;  /* 0x43e0000498187df0 */ /* 0x000fe20008000818 */
[----:B------:R-:W-:Y:S01]  /*ab70*/  R2UR UR6, R8 ;  /* 0x00000000080672ca */ /* 0x000fe200000e0000 */
[C---:B------:R-:W-:Y:S01]  /*ab80*/  VIADD R8, R4.reuse, 0x200 ;  /* 0x0000020004087836 */ /* 0x040fe20000000000 */
[----:B------:R-:W-:Y:S01]  /*ab90*/  R2UR UR7, R9 ;  /* 0x00000000090772ca */ /* 0x000fe200000e0000 */
[----:B------:R-:W-:Y:S01]  /*aba0*/  VIADD R4, R4, 0x280 ;  /* 0x0000028004047836 */ /* 0x000fe20000000000 */
[----:B------:R-:W-:Y:S01]  /*abb0*/  MOV R9, 0x40000040 ;  /* 0x4000004000097802 */ /* 0x000fe20000000f00 */
[----:B------:R-:W-:-:S02]  /*abc0*/  WARPGROUP.DEPBAR.LE gsb0, 0x0 ;  /* 0x00008000000079c5 */ /* 0x000fc40000010000 */
[----:B------:R-:W-:Y:S01]  /*abd0*/  F2FP.F16.F32.PACK_AB R152, R171, R3 ;  /* 0x00000003ab98723e */ /* 0x000fe200000000ff */
[C---:B------:R-:W-:Y:S01]  /*abe0*/  FADD.FTZ R3, R12.reuse, R156 ;  /* 0x0000009c0c037221 */ /* 0x040fe20000010000 */
[----:B------:R-:W-:Y:S02]  /*abf0*/  F2FP.F16.F32.PACK_AB R153, R177, R176 ;  /* 0x000000b0b199723e */ /* 0x000fe400000000ff */
[----:B------:R-:W-:Y:S02]  /*ac00*/  F2FP.F16.F32.PACK_AB R154, R12, R11 ;  /* 0x0000000b0c9a723e */ /* 0x000fe400000000ff */
[C---:B0-----:R-:W-:Y:S01]  /*ac10*/  F2FP.F16.F32.PACK_AB R155, R13.reuse, R10 ;  /* 0x0000000a0d9b723e */ /* 0x041fe200000000ff */
[----:B------:R-:W-:-:S03]  /*ac20*/  FADD.FTZ R13, R13, R166 ;  /* 0x000000a60d0d7221 */ /* 0x000fc60000010000 */
[----:B------:R-:W-:-:S10]  /*ac30*/  WARPGROUP.ARRIVE ;  /* 0x00000000000079c5 */ /* 0x000fd40000000000 */
[----:B------:R-:W-:Y:S01]  /*ac40*/  HGMMA.64x256x16.F32 R24, R152, gdesc[UR4].tnspB, R24, gsb0 ;  /* 0x43e0000498187df0 */ /* 0x000fe20008000818 */
[----:B------:R-:W-:Y:S01]  /*ac50*/  R2UR UR6, R8 ;  /* 0x00000000080672ca */ /* 0x000fe200000e0000 */
[-CC-:B------:R-:W-:Y:S01]  /*ac60*/  FFMA.FTZ R8, R186, R6.reuse, -R15.reuse ;  /* 0x00000006ba087223 */ /* 0x180fe2000001080f */
[----:B------:R-:W-:Y:S01]  /*ac70*/  R2UR UR7, R9 ;  /* 0x00000000090772ca */ /* 0x000fe200000e0000 */
[----:B------:R-:W-:-:S04]  /*ac80*/  FFMA.FTZ R9, R185, R6, -R15 ;  /* 0x00000006b9097223 */ /* 0x000fc8000001080f */
[----:B------:R-:W-:Y:S08]  /*ac90*/  MUFU.EX2 R8, R8 ;  /* 0x0000000800087308 */ /* 0x000ff00000000800 */
[----:B------:R-:W0:Y:S01]  /*aca0*/  MUFU.EX2 R9, R9 ;  /* 0x0000000900097308 */ /* 0x000e220000000800 */
[----:B------:R-:W-:Y:S02]  /*acb0*/  WARPGROUP.DEPBAR.LE gsb0, 0x0 ;  /* 0x00008000000079c5 */ /* 0x000fe40000010000 */
[----:B0-----:R-:W-:Y:S01]  /*acc0*/  F2FP.F16.F32.PACK_AB R152, R9, R8 ;  /* 0x000000080998723e */ /* 0x001fe200000000ff */
        /* <DEDUP_REMOVED lines=11> */
[----:B------:R-:W-:Y:S01]  /*ad80*/  FADD.FTZ R164, R164, R183 ;  /* 0x000000b7a4a47221 */ /* 0x000fe20000010000 */
[----:B------:R-:W-:Y:S01]  /*ad90*/  HGMMA.64x256x16.F32 R24, R152, gdesc[UR4].tnspB, R24, gsb0 ;  /* 0x43e0000498187df0 */ /* 0x000fe20008000818 */
[----:B------:R-:W-:Y:S02]  /*ada0*/  R2UR UR6, R4 ;  /* 0x00000000040672ca */ /* 0x000fe400000e0000 */
[----:B------:R-:W-:Y:S01]  /*adb0*/  R2UR UR7, R5 ;  /* 0x00000000050772ca */ /* 0x000fe200000e0000 */
        /* <DEDUP_REMOVED lines=13> */
[----:B------:R-:W-:-:S07]  /*ae90*/  FADD.FTZ R10, R20, R179 ;  /* 0x000000b3140a7221 */ /* 0x000fce0000010000 */
[----:B------:R-:W-:Y:S03]  /*aea0*/  HGMMA.64x256x16.F32 R24, R152, gdesc[UR4].tnspB, R24, gsb0 ;  /* 0x43e0000498187df0 */ /* 0x000fe60008000818 */
[----:B------:R-:W-:Y:S02]  /*aeb0*/  WARPGROUP.DEPBAR.LE gsb0, 0x0 ;  /* 0x00008000000079c5 */ /* 0x000fe40000010000 */
[----:B------:R0:W-:Y:S01]  /*aec0*/  @!P1 SYNCS.ARRIVE.TRANS64.RED.A1T0 RZ, [R0+URZ], RZ ;  /* 0x000000ff00ff99a7 */ /* 0x0001e2000810043f */
[----:B------:R-:W-:Y:S05]  /*aed0*/  @!P2 BRA `(.L_x_10650) ;  /* 0x0000002c0098a947 */ /* 0x000fea0003800000 */
[----:B0-----:R-:W-:Y:S02]  /*aee0*/  VIADD R0, R196, 0xfffffffe ;  /* 0xfffffffec4007836 */ /* 0x001fe40000000000 */
[----:B------:R-:W-:Y:S02]  /*aef0*/  IMAD.MOV.U32 R4, RZ, RZ, R167 ;  /* 0x000000ffff047224 */ /* 0x000fe400078e00a7 */
[----:B------:R-:W-:-:S07]  /*af00*/  IMAD.MOV.U32 R5, RZ, RZ, R7 ;  /* 0x000000ffff057224 */ /* 0x000fce00078e0007 */
.L_x_10660:
[----:B------:R-:W-:Y:S01]  /*af10*/  VIADD R200, R200, 0x1 ;  /* 0x00000001c8c87836 */ /* 0x000fe20000000000 */
[----:B------:R-:W-:Y:S05]  /*af20*/  YIELD ;  /* 0x0000000000007946 */ /* 0x000fea0003800000 */
[----:B------:R-:W-:Y:S02]  /*af30*/  ISETP.NE.AND P3, PT, R200, 0x2, PT ;  /* 0x00000002c800780c */ /* 0x000fe40003f65270 */
[C---:B------:R-:W-:Y:S01]  /*af40*/  ISETP.GT.AND P2, PT, R0.reuse, RZ, PT ;  /* 0x000000ff0000720c */ /* 0x040fe20003f44270 */
[----:B------:R-:W-:Y:S01]  /*af50*/  VIADD R0, R0, 0xffffffff ;  /* 0xffffffff00007836 */ /* 0x000fe20000000000 */
[----:B-1----:R-:W-:-:S02]  /*af60*/  SEL R3, RZ, 0x1, P3 ;  /* 0x00000001ff037807 */ /* 0x002fc40001800000 */
[----:B------:R-:W-:Y:S02]  /*af70*/  SEL R200, R200, RZ, P3 ;  /* 0x000000ffc8c87207 */ /* 0x000fe40001800000 */
[----:B------:R-:W-:Y:S01]  /*af80*/  LOP3.LUT R204, R204, R3, RZ, 0x3c, !PT ;  /* 0x00000003cccc7212 */ /* 0x000fe200078e3cff */
[----:B------:R-:W-:Y:S06]  /*af90*/  @!P0 BRA `(.L_x_10651) ;  /* 0x0000000000048947 */ /* 0x000fec0003800000 */
[----:B------:R-:W-:Y:S01]  /*afa0*/  BPT.TRAP 0x1 ;  /* 0x000000040000795c */ /* 0x000fe20000300000 */
.L_x_10651:
[----:B------:R-:W-:Y:S01]  /*afb0*/  IMAD R3, R200, 0x8, R18 ;  /* 0x00000008c8037824 */ /* 0x000fe200078e0212 */
[----:B------:R-:W-:-:S04]  /*afc0*/  SHF.L.U32 R6, R204, 0x1f, RZ ;  /* 0x0000001fcc067819 */ /* 0x000fc800000006ff */
[----:B------:R0:W1:Y:S01]  /*afd0*/  SYNCS.PHASECHK.TRANS64.TRYWAIT P3, [R3+URZ+0x32430], R6 ;  /* 0x03243006030075a7 */ /* 0x000062000806017f */
[----:B------:R-:W-:Y:S05]  /*afe0*/  @!P0 BRA `(.L_x_10652) ;  /* 0x0000000000048947 */ /* 0x000fea0003800000 */
[----:B------:R-:W-:Y:S01]  /*aff0*/  BPT.TRAP 0x1 ;  /* 0x000000040000795c */ /* 0x000fe20000300000 */
.L_x_10652:
[----:B------:R-:W-:Y:S02]  /*b000*/  IMAD R14, R200, 0x300, R217 ;  /* 0x00000300c80e7824 */ /* 0x000fe400078e02d9 */
[----:B------:R-:W-:Y:S01]  /*b010*/  IMAD.MOV.U32 R15, RZ, RZ, 0x40000040 ;  /* 0x40000040ff0f7424 */ /* 0x000fe200078e00ff */
[----:B-1----:R-:W-:Y:S06]  /*b020*/  @P3 BRA `(.L_x_10653) ;  /* 0x0000000000083947 */ /* 0x002fec0003800000 */
[----:B------:R-:W1:Y:S02]  /*b030*/  SYNCS.PHASECHK.TRANS64.TRYWAIT P3, [R3+URZ+0x32430], R6 ;  /* 0x03243006030075a7 */ /* 0x000e64000806017f */
[----:B-1----:R-:W-:Y:S05]  /*b040*/  @!P3 BRA `(.L_x_10654) ;  /* 0x000000ec00e8b947 */ /* 0x002fea0003800000 */
.L_x_10653:
[----:B------:R-:W2:Y:S04]  /*b050*/  LDL.64 R152, [R1+0x70] ;  /* 0x0000700001987983 */ /* 0x000ea80000100a00 */
[----:B------:R-:W3:Y:S04]  /*b060*/  LDL.64 R208, [R1+0x68] ;  /* 0x0000680001d07983 */ /* 0x000ee80000100a00 */
[----:B------:R-:W4:Y:S01]  /*b070*/  LDL.64 R206, [R1+0x60] ;  /* 0x0000600001ce7983 */ /* 0x000f220000100a00 */
[----:B------:R-:W-:Y:S05]  /*b080*/  WARPSYNC.ALL ;  /* 0x0000000000007948 */ /* 0x000fea0003800000 */
[----:B------:R-:W5:Y:S01]  /*b090*/  LDL.64 R20, [R1+0x58] ;  /* 0x0000580001147983 */ /* 0x000f620000100a00 */
[C---:B------:R-:W-:Y:S01]  /*b0a0*/  R2UR UR18, R14.reuse ;  /* 0x000000000e1272ca */ /* 0x040fe200000e0000 */
[C---:B------:R-:W-:Y:S01]  /*b0b0*/  VIADD R12, R14.reuse, 0x2 ;  /* 0x000000020e0c7836 */ /* 0x040fe20000000000 */
[----:B------:R-:W-:Y:S01]  /*b0c0*/  R2UR UR19, R15 ;  /* 0x000000000f1372ca */ /* 0x000fe200000e0000 */
[----:B------:R-:W-:Y:S01]  /*b0d0*/  IMAD.MOV.U32 R13, RZ, RZ, 0x40000040 ;  /* 0x40000040ff0d7424 */ /* 0x000fe200078e00ff */
[----:B------:R-:W-:Y:S01]  /*b0e0*/  MOV R9, 0x40000040 ;  /* 0x4000004000097802 */ /* 0x000fe20000000f00 */
[----:B------:R-:W-:Y:S01]  /*b0f0*/  VIADD R8, R14, 0x4 ;  /* 0x000000040e087836 */ /* 0x000fe20000000000 */
[----:B------:R-:W-:Y:S01]  /*b100*/  R2UR UR14, R12 ;  /* 0x000000000c0e72ca */ /* 0x000fe200000e0000 */
[----:B------:R-:W-:Y:S01]  /*b110*/  VIADD R14, R14, 0x6 ;  /* 0x000000060e0e7836 */ /* 0x000fe20000000000 */
[----:B------:R-:W-:Y:S01]  /*b120*/  R2UR UR15, R13 ;  /* 0x000000000d0f72ca */ /* 0x000fe200000e0000 */
[----:B------:R-:W-:Y:S01]  /*b130*/  IMAD.MOV.U32 R15, RZ, RZ, 0x40000040 ;  /* 0x40000040ff0f7424 */ /* 0x000fe200078e00ff */
[----:B------:R-:W-:-:S02]  /*b140*/  R2UR UR10, R8 ;  /* 0x00000000080a72ca */ /* 0x000fc400000e0000 */
[----:B------:R-:W-:Y:S02]  /*b150*/  R2UR UR11, R9 ;  /* 0x00000000090b72ca */ /* 0x000fe400000e0000 */
[----:B------:R-:W-:Y:S02]  /*b160*/  R2UR UR6, R14 ;  /* 0x000000000e0672ca */ /* 0x000fe400000e0000 */
[----:B------:R-:W-:Y:S02]  /*b170*/  R2UR UR7, R15 ;  /* 0x000000000f0772ca */ /* 0x000fe400000e0000 */
[----:B--2---:R-:W-:Y:S02]  /*b180*/  R2UR UR16, R152 ;  /* 0x00000000981072ca */ /* 0x004fe400000e0000 */
[----:B------:R-:W-:Y:S02]  /*b190*/  R2UR UR17, R153 ;  /* 0x00000000991172ca */ /* 0x000fe400000e0000 */
[----:B------:R-:W-:Y:S01]  /*b1a0*/  WARPGROUP.ARRIVE ;  /* 0x00000000000079c5 */ /* 0x000fe20000000000 */
[----:B---3--:R-:W-:-:S02]  /*b1b0*/  R2UR UR12, R208 ;  /* 0x00000000d00c72ca */ /* 0x008fc400000e0000 */
[----:B------:R-:W-:Y:S02]  /*b1c0*/  R2UR UR13, R209 ;  /* 0x00000000d10d72ca */ /* 0x000fe400000e0000 */
[----:B----4-:R-:W-:Y:S02]  /*b1d0*/  R2UR UR8, R206 ;  /* 0x00000000ce0872ca */ /* 0x010fe400000e0000 */
[----:B------:R-:W-:Y:S02]  /*b1e0*/  R2UR UR9, R207 ;  /* 0x00000000cf0972ca */ /* 0x000fe400000e0000 */
[----:B-----5:R-:W-:Y:S02]  /*b1f0*/  R2UR UR4, R20 ;  /* 0x00000000140472ca */ /* 0x020fe400000e0000 */
[----:B------:R-:W-:Y:S01]  /*b200*/  HGMMA.64x96x16.F32 R152, gdesc[UR16], RZ, !UPT, gsb0 ;  /* 0x01600000109879f0 */ /* 0x000fe2000c0008ff */
[----:B------:R-:W-:Y:S02]  /*b210*/  R2UR UR5, R21 ;  /* 0x00000000150572ca */ /* 0x000fe400000e0000 */
        /* <DEDUP_REMOVED lines=12> */
.L_x_10655:
[----:B------:R2:W3:Y:S01]  /*b2e0*/  SYNCS.PHASECHK.TRANS64.TRYWAIT P3, [R3+URZ+0x32450], R6 ;  /* 0x03245006030075a7 */ /* 0x0004e2000806017f */
[----:B------:R-:W-:Y:S05]  /*b2f0*/  @!P0 BRA `(.L_x_10656) ;  /* 0x0000000000048947 */ /* 0x000fea0003800000 */
[----:B------:R-:W-:Y:S01]  /*b300*/  BPT.TRAP 0x1 ;  /* 0x000000040000795c */ /* 0x000fe20000300000 */
.L_x_10656:
[----:B------:R-:W-:Y:S04]  /*b310*/  BSSY B0, `(.L_x_10657) ;  /* 0x0000004000007945 */ /* 0x000fe80003800000 */
[----:B---3--:R-:W-:Y:S05]  /*b320*/  @P3 BRA `(.L_x_10658) ;  /* 0x0000000000083947 */ /* 0x008fea0003800000 */
[----:B------:R-:W3:Y:S02]  /*b330*/  SYNCS.PHASECHK.TRANS64.TRYWAIT P3, [R3+URZ+0x32450], R6 ;  /* 0x03245006030075a7 */ /* 0x000ee4000806017f */
[----:B---3--:R-:W-:Y:S05]  /*b340*/  @!P3 BRA `(.L_x_10659) ;  /* 0x000000ec003cb947 */ /* 0x008fea0003800000 */
.L_x_10658:
[----:B------:R-:W-:Y:S05]  /*b350*/  BSYNC B0 ;  /* 0x0000000000007941 */ /* 0x000fea0003800000 */
.L_x_10657:
[----:B------:R-:W-:Y:S05]  /*b360*/  WARPSYNC.ALL ;  /* 0x0000000000007948 */ /* 0x000fea0003800000 */
[----:B------:R-:W4:Y:S04]  /*b370*/  LDL.64 R206, [R1+0x50] ;  /* 0x0000500001ce7983 */ /* 0x000f280000100a00 */
[----:B------:R-:W5:Y:S04]  /*b380*/  LDL.64 R12, [R1+0x48] ;  /* 0x00004800010c7983 */ /* 0x000f680000100a00 */
[----:B------:R-:W5:Y:S01]  /*b390*/  LDL.64 R20, [R1+0x40] ;  /* 0x0000400001147983 */ /* 0x000f620000100a00 */
[----:B0123--:R-:W-:-:S02]  /*b3a0*/  IMAD R6, R200, 0xc00, R218 ;  /* 0x00000c00c8067824 */ /* 0x00ffc400078e02da */
[----:B------:R-:W-:Y:S01]  /*b3b0*/  IMAD.MOV.U32 R7, RZ, RZ, 0x40000040 ;  /* 0x40000040ff077424 */ /* 0x000fe200078e00ff */
[----:B------:R-:W2:Y:S01]  /*b3c0*/  LDL.64 R14, [R1+0x38] ;  /* 0x00003800010e7983 */ /* 0x000ea20000100a00 */
[----:B------:R-:W-:Y:S01]  /*b3d0*/  WARPGROUP.ARRIVE ;  /* 0x00000000000079c5 */ /* 0x000fe20000000000 */
[C---:B------:R-:W-:Y:S01]  /*b3e0*/  R2UR UR6, R6.reuse ;  /* 0x00000000060672ca */ /* 0x040fe200000e0000 */
[----:B------:R-:W-:Y:S01]  /*b3f0*/  VIADD R8, R6, 0x2 ;  /* 0x0000000206087836 */ /* 0x000fe20000000000 */
[----:B------:R-:W-:Y:S01]  /*b400*/  R2UR UR7, R7 ;  /* 0x00000000070772ca */ /* 0x000fe200000e0000 */
[----:B------:R-:W-:Y:S01]  /*b410*/  IMAD.MOV.U32 R9, RZ, RZ, 0x40000040 ;  /* 0x40000040ff097424 */ /* 0x000fe200078e00ff */
[----:B------:R-:W3:Y:S04]  /*b420*/  LDL.64 R210, [R1+0x28] ;  /* 0x0000280001d27983 */ /* 0x000ee80000100a00 */
[----:B------:R-:W3:Y:S01]  /*b430*/  LDL.64 R208, [R1+0x20] ;  /* 0x0000200001d07983 */ /* 0x000ee20000100a00 */
[----:B----4-:R-:W-:-:S02]  /*b440*/  R2UR UR4, R206 ;  /* 0x00000000ce0472ca */ /* 0x010fc400000e0000 */
[----:B------:R-:W-:Y:S02]  /*b450*/  R2UR UR5, R207 ;  /* 0x00000000cf0572ca */ /* 0x000fe400000e0000 */
[----:B------:R-:W4:Y:S11]  /*b460*/  LDL.64 R206, [R1+0x18] ;  /* 0x0000180001ce7983 */ /* 0x000f360000100a00 */
[----:B------:R-:W-:Y:S01]  /*b470*/  HGMMA.64x96x16.F32 R152, gdesc[UR4], R152, gsb0 ;  /* 0x01600000049879f0 */ /* 0x000fe20008000898 */
[----:B-----5:R-:W-:-:S02]  /*b480*/  R2UR UR4, R12 ;  /* 0x000000000c0472ca */ /* 0x020fc400000e0000 */
[----:B------:R-:W-:Y:S02]  /*b490*/  R2UR UR5, R13 ;  /* 0x000000000d0572ca */ /* 0x000fe400000e0000 */
[----:B------:R-:W5:Y:S01]  /*b4a0*/  LDL.64 R12, [R1+0x30] ;  /* 0x00003000010c7983 */ /* 0x000f620000100a00 */
[----:B------:R-:W-:Y:S02]  /*b4b0*/  R2UR UR6, R8 ;  /* 0x00000000080672ca */ /* 0x000fe400000e0000 */
[----:B------:R-:W-:Y:S01]  /*b4c0*/  R2UR UR7, R9 ;  /* 0x00000000090772ca */ /* 0x000fe200000e0000 */
[----:B------:R-:W-:Y:S02]  /*b4d0*/  VIADD R8, R6, 0x4 ;  /* 0x0000000406087836 */ /* 0x000fe40000000000 */
[----:B------:R-:W-:Y:S01]  /*b4e0*/  IMAD.MOV.U32 R9, RZ, RZ, 0x40000040 ;  /* 0x40000040ff097424 */ /* 0x000fe200078e00ff */
[----:B------:R-:W-:Y:S02]  /*b4f0*/  WARPGROUP.DEPBAR.LE gsb0, 0x0 ;  /* 0x00008000000079c5 */ /* 0x000fe40000010000 */
[----:B------:R-:W-:-:S07]  /*b500*/  WARPGROUP.ARRIVE ;  /* 0x00000000000079c5 */ /* 0x000fce0000000000 */
[----:B------:R-:W-:Y:S01]  /*b510*/  HGMMA.64x96x16.F32 R152, gdesc[UR4], R152, gsb0 ;  /* 0x01600000049879f0 */ /* 0x000fe20008000898 */
[----:B------:R-:W-:Y:S02]  /*b520*/  R2UR UR6, R8 ;  /* 0x00000000080672ca */ /* 0x000fe400000e0000 */
[----:B------:R-:W-:Y:S02]  /*b530*/  R2UR UR7, R9 ;  /* 0x00000000090772ca */ /* 0x000fe400000e0000 */
[----:B------:R-:W-:Y:S02]  /*b540*/  R2UR UR4, R20 ;  /* 0x00000000140472ca */ /* 0x000fe400000e0000 */
[----:B------:R-:W-:Y:S01]  /*b550*/  R2UR UR5, R21 ;  /* 0x00000000150572ca */ /* 0x000fe200000e0000 */
[----:B------:R-:W-:Y:S01]  /*b560*/  VIADD R8, R6, 0x6 ;  /* 0x0000000606087836 */ /* 0x000fe20000000000 */
[----:B------:R-:W4:Y:S01]  /*b570*/  LDL.64 R20, [R1+0x10] ;  /* 0x0000100001147983 */ /* 0x000f220000100a00 */
[----:B------:R-:W-:Y:S01]  /*b580*/  IMAD.MOV.U32 R9, RZ, RZ, 0x40000040 ;  /* 0x40000040ff097424 */ /* 0x000fe200078e00ff */
[----:B------:R-:W-:-:S02]  /*b590*/  WARPGROUP.DEPBAR.LE gsb0, 0x0 ;  /* 0x00008000000079c5 */ /* 0x000fc40000010000 */
[----:B------:R-:W-:-:S07]  /*b5a0*/  WARPGROUP.ARRIVE ;  /* 0x00000000000079c5 */ /* 0x000fce0000000000 */
[----:B------:R-:W-:Y:S01]  /*b5b0*/  HGMMA.64x96x16.F32 R152, gdesc[UR4], R152, gsb0 ;  /* 0x01600000049879f0 */ /* 0x000fe20008000898 */
[----:B------:R-:W-:Y:S02]  /*b5c0*/  R2UR UR6, R8 ;  /* 0x00000000080672ca */ /* 0x000fe400000e0000 */
[----:B------:R-:W-:Y:S02]  /*b5d0*/  R2UR UR7, R9 ;  /* 0x00000000090772ca */ /* 0x000fe400000e0000 */
[----:B--2---:R-:W-:Y:S02]  /*b5e0*/  R2UR UR4, R14 ;  /* 0x000000000e0472ca */ /* 0x004fe400000e0000 */
[----:B------:R-:W-:Y:S01]  /*b5f0*/  R2UR UR5, R15 ;  /* 0x000000000f0572ca */ /* 0x000fe200000e0000 */
[----:B------:R-:W-:Y:S01]  /*b600*/  VIADD R8, R6, 0x300 ;  /* 0x0000030006087836 */ /* 0x000fe20000000000 */
[----:B------:R-:W2:Y:S01]  /*b610*/  LDL.64 R14, [R1+0x8] ;  /* 0x00000800010e7983 */ /* 0x000ea20000100a00 */
        /* <DEDUP_REMOVED lines=9> */
[----:B------:R-:W5:Y:S01]  /*b6b0*/  LDL.64 R12, [R1] ;  /* 0x00000000010c7983 */ /* 0x000f620000100a00 */
[----:B------:R-:W-:Y:S01]  /*b6c0*/  IMAD.MOV.U32 R9, RZ, RZ, 0x40000040 ;  /* 0x40000040ff097424 */ /* 0x000fe200078e00ff */
[----:B------:R-:W-:-:S02]  /*b6d0*/  WARPGROUP.DEPBAR.LE gsb0, 0x0 ;  /* 0x00008000000079c5 */ /* 0x000fc40000010000 */
[----:B------:R-:W-:-:S07]  /*b6e0*/  WARPGROUP.ARRIVE ;  /* 0x00000000000079c5 */ /* 0x000fce0000000000 */
[----:B------:R-:W-:Y:S01]  /*b6f0*/  HGMMA.64x96x16.F32 R152, gdesc[UR4], R152, gsb0 ;  /* 0x01600000049879f0 */ /* 0x000fe20008000898 */
        /* <DEDUP_REMOVED lines=96> */
[----:B------:R-:W-:Y:S03]  /*bd00*/  HGMMA.64x96x16.F32 R152, gdesc[UR4], R152, gsb0 ;  /* 0x01600000049879f0 */ /* 0x000fe60008000898 */
[----:B------:R-:W-:Y:S02]  /*bd10*/  WARPGROUP.DEPBAR.LE gsb0, 0x0 ;  /* 0x00008000000079c5 */ /* 0x000fe40000010000 */
[----:B------:R-:W-:Y:S01]  /*bd20*/  FMUL.FTZ R209, R152, UR38 ;  /* 0x0000002698d17c20 */ /* 0x000fe20008410000 */
[----:B------:R-:W-:Y:S01]  /*bd30*/  FMUL.FTZ R208, R153, UR38 ;  /* 0x0000002699d07c20 */ /* 0x000fe20008410000 */
[----:B------:R-:W-:-:S04]  /*bd40*/  FMUL.FTZ R207, R156, UR38 ;  /* 0x000000269ccf7c20 */ /* 0x000fc80008410000 */
[----:B------:R-:W0:Y:S01]  /*bd50*/  MUFU.TANH R209, R209 ;  /* 0x000000d100d17308 */ /* 0x000e220000002400 */
[----:B------:R-:W-:Y:S01]  /*bd60*/  FMUL.FTZ R206, R157, UR38 ;  /* 0x000000269dce7c20 */ /* 0x000fe20008410000 */
[----:B------:R-:W-:-:S06]  /*bd70*/  FMUL.FTZ R8, R160, UR38 ;  /* 0x00000026a0087c20 */ /* 0x000fcc0008410000 */
[----:B------:R-:W1:Y:S01]  /*bd80*/  MUFU.TANH R208, R208 ;  /* 0x000000d000d07308 */ /* 0x000e620000002400 */
[----:B------:R-:W-:-:S07]  /*bd90*/  FMUL.FTZ R9, R161, UR38 ;  /* 0x00000026a1097c20 */ /* 0x000fce0008410000 */
[----:B------:R-:W2:Y:S01]  /*bda0*/  MUFU.TANH R207, R207 ;  /* 0x000000cf00cf7308 */ /* 0x000ea20000002400 */
[----:B0-----:R-:W-:Y:S01]  /*bdb0*/  FMNMX.FTZ R6, R209, R5, !PT ;  /* 0x00000005d1067209 */ /* 0x001fe20007810000 */
[----:B------:R-:W-:-:S06]  /*bdc0*/  FMUL.FTZ R12, R164, UR38 ;  /* 0x00000026a40c7c20 */ /* 0x000fcc0008410000 */
[----:B------:R-:W0:Y:S01]  /*bdd0*/  MUFU.TANH R206, R206 ;  /* 0x000000ce00ce7308 */ /* 0x000e220000002400 */
[----:B-1----:R-:W-:Y:S01]  /*bde0*/  FMNMX.FTZ R6, R208, R6, !PT ;  /* 0x00000006d0067209 */ /* 0x002fe20007810000 */
[----:B------:R-:W-:-:S06]  /*bdf0*/  FMUL.FTZ R13, R165, UR38 ;  /* 0x00000026a50d7c20 */ /* 0x000fcc0008410000 */
[----:B------:R-:W1:Y:S01]  /*be00*/  MUFU.TANH R8, R8 ;  /* 0x0000000800087308 */ /* 0x000e620000002400 */
[----:B--2---:R-:W-:Y:S01]  /*be10*/  FMNMX.FTZ R6, R207, R6, !PT ;  /* 0x00000006cf067209 */ /* 0x004fe20007810000 */
[----:B------:R-:W-:-:S06]  /*be20*/  FMUL.FTZ R14, R168, UR38 ;  /* 0x00000026a80e7c20 */ /* 0x000fcc0008410000 */
        /* <DEDUP_REMOVED lines=52> */
[----:B0-----:R-:W-:-:S04]  /*c170*/  FMNMX.FTZ R6, R161, R6, !PT ;  /* 0x00000006a1067209 */ /* 0x001fc80007810000 */
[----:B-1----:R-:W-:-:S04]  /*c180*/  FMNMX.FTZ R6, R164, R6, !PT ;  /* 0x00000006a4067209 */ /* 0x002fc80007810000 */
[----:B--2---:R-:W-:-:S05]  /*c190*/  FMNMX.FTZ R7, R165, R6, !PT ;  /* 0x00000006a5077209 */ /* 0x004fca0007810000 */
[----:B------:R-:W0:Y:S02]  /*c1a0*/  SHFL.BFLY PT, R6, R7, 0x2, 0x1f ;  /* 0x0c401f0007067f89 */ /* 0x000e2400000e0000 */
[----:B0-----:R-:W-:-:S05]  /*c1b0*/  FMNMX.FTZ R7, R7, R6, !PT ;  /* 0x0000000607077209 */ /* 0x001fca0007810000 */
[----:B------:R-:W0:Y:S01]  /*c1c0*/  SHFL.BFLY PT, R6, R7, 0x1, 0x1f ;  /* 0x0c201f0007067f89 */ /* 0x000e2200000e0000 */
[----:B------:R-:W-:Y:S01]  /*c1d0*/  FMUL.FTZ R212, R155, UR38 ;  /* 0x000000269bd47c20 */ /* 0x000fe20008410000 */
[----:B0-----:R-:W-:Y:S02]  /*c1e0*/  FMNMX.FTZ R7, R7, R6, !PT ;  /* 0x0000000607077209 */ /* 0x001fe40007810000 */
[----:B------:R-:W0:Y:S01]  /*c1f0*/  LDC R6, c[0x0][0xa80] ;  /* 0x0002a000ff067b82 */ /* 0x000e220000000800 */
[----:B------:R-:W-:Y:S02]  /*c200*/  FMUL.FTZ R196, R167, UR38 ;  /* 0x00000026a7c47c20 */ /* 0x000fe40008410000 */
[C---:B------:R-:W-:Y:S01]  /*c210*/  FADD.FTZ R155, -R7.reuse, R5 ;  /* 0x00000005079b7221 */ /* 0x040fe20000010100 */
[----:B------:R-:W-:Y:S01]  /*c220*/  FMUL.FTZ R188, R166, UR38 ;  /* 0x00000026a6bc7c20 */ /* 0x000fe20008410000 */
[----:B------:R-:W-:Y:S01]  /*c230*/  FMUL.FTZ R213, R154, UR38 ;  /* 0x000000269ad57c20 */ /* 0x000fe20008410000 */
[-C--:B0-----:R-:W-:Y:S01]  /*c240*/  FMUL.FTZ R167, R7, R6.reuse ;  /* 0x0000000607a77220 */ /* 0x081fe20000410000 */
[----:B------:R-:W-:-:S03]  /*c250*/  FMUL.FTZ R155, R155, R6 ;  /* 0x000000069b9b7220 */ /* 0x000fc60000410000 */
[-CC-:B------:R-:W-:Y:S01]  /*c260*/  FFMA.FTZ R209, R209, R6.reuse, -R167.reuse ;  /* 0x00000006d1d17223 */ /* 0x180fe200000108a7 */
[-CC-:B------:R-:W-:Y:S01]  /*c270*/  FFMA.FTZ R208, R208, R6.reuse, -R167.reuse ;  /* 0x00000006d0d07223 */ /* 0x180fe200000108a7 */
[-CC-:B------:R-:W-:Y:S01]  /*c280*/  FFMA.FTZ R166, R13, R6.reuse, -R167.reuse ;  /* 0x000000060da67223 */ /* 0x180fe200000108a7 */
[-CC-:B------:R-:W-:Y:S01]  /*c290*/  FFMA.FTZ R13, R152, R6.reuse, -R167.reuse ;  /* 0x00000006980d7223 */ /* 0x180fe200000108a7 */
[----:B------:R-:W-:Y:S01]  /*c2a0*/  MUFU.EX2 R155, R155 ;  /* 0x0000009b009b7308 */ /* 0x000fe20000000800 */
[-CC-:B------:R-:W-:Y:S01]  /*c2b0*/  FFMA.FTZ R207, R207, R6.reuse, -R167.reuse ;  /* 0x00000006cfcf7223 */ /* 0x180fe200000108a7 */
[----:B------:R-:W-:-:S06]  /*c2c0*/  FFMA.FTZ R206, R206, R6, -R167 ;  /* 0x00000006cece7223 */ /* 0x000fcc00000108a7 */
[----:B------:R-:W0:Y:S08]  /*c2d0*/  MUFU.EX2 R152, R209 ;  /* 0x000000d100987308 */ /* 0x000e300000000800 */
[----:B------:R-:W1:Y:S01]  /*c2e0*/  MUFU.EX2 R208, R208 ;  /* 0x000000d000d07308 */ /* 0x000e620000000800 */
[----:B------:R-:W-:-:S07]  /*c2f0*/  FMUL.FTZ R211, R158, UR38 ;  /* 0x000000269ed37c20 */ /* 0x000fce0008410000 */
[----:B------:R-:W2:Y:S01]  /*c300*/  MUFU.EX2 R154, R207 ;  /* 0x000000cf009a7308 */ /* 0x000ea20000000800 */
[----:B0-----:R-:W-:-:S07]  /*c310*/  FFMA.FTZ R11, R155, R11, R152 ;  /* 0x0000000b9b0b7223 */ /* 0x001fce0000010098 */
[----:B------:R-:W0:Y:S01]  /*c320*/  MUFU.EX2 R206, R206 ;  /* 0x000000ce00ce7308 */ /* 0x000e220000000800 */
[----:B------:R-:W-:-:S07]  /*c330*/  FMUL.FTZ R210, R159, UR38 ;  /* 0x000000269fd27c20 */ /* 0x000fce0008410000 */
[----:B------:R-:W3:Y:S01]  /*c340*/  MUFU.TANH R213, R213 ;  /* 0x000000d500d57308 */ /* 0x000ee20000002400 */
[----:B-1----:R-:W-:Y:S01]  /*c350*/  FADD.FTZ R11, R208, R11 ;  /* 0x0000000bd00b7221 */ /* 0x002fe20000010000 */
[----:B------:R-:W-:-:S06]  /*c360*/  FMUL.FTZ R197, R162, UR38 ;  /* 0x00000026a2c57c20 */ /* 0x000fcc0008410000 */
[----:B------:R-:W1:Y:S01]  /*c370*/  MUFU.TANH R212, R212 ;  /* 0x000000d400d47308 */ /* 0x000e620000002400 */
[----:B--2---:R-:W-:Y:S01]  /*c380*/  FADD.FTZ R11, R154, R11 ;  /* 0x0000000b9a0b7221 */ /* 0x004fe20000010000 */
[----:B------:R-:W-:-:S06]  /*c390*/  FMUL.FTZ R189, R163, UR38 ;  /* 0x00000026a3bd7c20 */ /* 0x000fcc0008410000 */
[----:B------:R-:W2:Y:S01]  /*c3a0*/  MUFU.TANH R211, R211 ;  /* 0x000000d300d37308 */ /* 0x000ea20000002400 */
[----:B------:R-:W-:Y:S01]  /*c3b0*/  FMUL.FTZ R181, R179, UR38 ;  /* 0x00000026b3b57c20 */ /* 0x000fe20008410000 */
[----:B0-----:R-:W-:Y:S01]  /*c3c0*/  FADD.FTZ R179, R206, R11 ;  /* 0x0000000bceb37221 */ /* 0x001fe20000010000 */
[----:B---3--:R-:W-:-:S05]  /*c3d0*/  FMNMX.FTZ R11, R213, R4, !PT ;  /* 0x00000004d50b7209 */ /* 0x008fca0007810000 */
        /* <DEDUP_REMOVED lines=12> */
[-CC-:B------:R-:W-:Y:S01]  /*c4a0*/  FFMA.FTZ R162, R9, R6.reuse, -R167.reuse ;  /* 0x0000000609a27223 */ /* 0x180fe200000108a7 */
[----:B------:R-:W-:Y:S01]  /*c4b0*/  FFMA.FTZ R9, R173, R6, -R167 ;  /* 0x00000006ad097223 */ /* 0x000fe200000108a7 */
[----:B--2---:R-:W-:-:S05]  /*c4c0*/  FMNMX.FTZ R11, R189, R11, !PT ;  /* 0x0000000bbd0b7209 */ /* 0x004fca0007810000 */
[----:B------:R-:W2:Y:S01]  /*c4d0*/  MUFU.TANH R184, R184 ;  /* 0x000000b800b87308 */ /* 0x000ea20000002400 */
[----:B------:R-:W-:Y:S01]  /*c4e0*/  FMUL.FTZ R173, R175, UR38 ;  /* 0x00000026afad7c20 */ /* 0x000fe20008410000 */
[----:B0-----:R-:W-:-:S06]  /*c4f0*/  FMNMX.FTZ R11, R188, R11, !PT ;  /* 0x0000000bbc0b7209 */ /* 0x001fcc0007810000 */
[----:B------:R-:W0:Y:S01]  /*c500*/  MUFU.TANH R185, R185 ;  /* 0x000000b900b97308 */ /* 0x000e220000002400 */
[----:B------:R-:W-:Y:S01]  /*c510*/  FMUL.FTZ R180, R178, UR38 ;  /* 0x00000026b2b47c20 */ /* 0x000fe20008410000 */
[----:B-1----:R-:W-:-:S06]  /*c520*/  FMNMX.FTZ R11, R196, R11, !PT ;  /* 0x0000000bc40b7209 */ /* 0x002fcc0007810000 */
        /* <DEDUP_REMOVED lines=22> */
[-CC-:B------:R-:W-:Y:S01]  /*c690*/  FFMA.FTZ R163, R12, R6.reuse, -R167.reuse ;  /* 0x000000060ca37223 */ /* 0x180fe200000108a7 */
[----:B------:R-:W-:Y:S01]  /*c6a0*/  FFMA.FTZ R12, R169, R6, -R167 ;  /* 0x00000006a90c7223 */ /* 0x000fe200000108a7 */
[----:B0-----:R-:W-:-:S05]  /*c6b0*/  FMNMX.FTZ R11, R178, R11, !PT ;  /* 0x0000000bb20b7209 */ /* 0x001fca0007810000 */
[----:B------:R-:W0:Y:S01]  /*c6c0*/  MUFU.TANH R176, R176 ;  /* 0x000000b000b07308 */ /* 0x000e220000002400 */
[----:B------:R-:W-:Y:S01]  /*c6d0*/  FMUL.FTZ R169, R195, UR38 ;  /* 0x00000026c3a97c20 */ /* 0x000fe20008410000 */
[----:B-1----:R-:W-:-:S06]  /*c6e0*/  FMNMX.FTZ R11, R174, R11, !PT ;  /* 0x0000000bae0b7209 */ /* 0x002fcc0007810000 */
[----:B------:R-:W1:Y:S01]  /*c6f0*/  MUFU.TANH R177, R177 ;  /* 0x000000b100b17308 */ /* 0x000e620000002400 */
[----:B------:R-:W-:Y:S01]  /*c700*/  FMUL.FTZ R170, R198, UR38 ;  /* 0x00000026c6aa7c20 */ /* 0x000fe20008410000 */
[-CC-:B------:R-:W-:Y:S01]  /*c710*/  FFMA.FTZ R158, R8, R6.reuse, -R167.reuse ;  /* 0x00000006089e7223 */ /* 0x180fe200000108a7 */
[----:B------:R-:W-:-:S05]  /*c720*/  FFMA.FTZ R8, R172, R6, -R167 ;  /* 0x00000006ac087223 */ /* 0x000fca00000108a7 */
[----:B------:R-:W3:Y:S01]  /*c730*/  MUFU.TANH R171, R171 ;  /* 0x000000ab00ab7308 */ /* 0x000ee20000002400 */
[----:B--2---:R-:W-:Y:S01]  /*c740*/  FMNMX.FTZ R11, R175, R11, !PT ;  /* 0x0000000baf0b7209 */ /* 0x004fe20007810000 */
[----:B------:R-:W-:-:S06]  /*c750*/  FMUL.FTZ R172, R199, UR38 ;  /* 0x00000026c7ac7c20 */ /* 0x000fcc0008410000 */
[----:B------:R-:W2:Y:S01]  /*c760*/  MUFU.TANH R169, R169 ;  /* 0x000000a900a97308 */ /* 0x000ea20000002400 */
[----:B0-----:R-:W-:-:S07]  /*c770*/  FMNMX.FTZ R11, R176, R11, !PT ;  /* 0x0000000bb00b7209 */ /* 0x001fce0007810000 */
[----:B------:R-:W0:Y:S01]  /*c780*/  MUFU.TANH R170, R170 ;  /* 0x000000aa00aa7308 */ /* 0x000e220000002400 */
[----:B-1----:R-:W-:-:S07]  /*c790*/  FMNMX.FTZ R11, R177, R11, !PT ;  /* 0x0000000bb10b7209 */ /* 0x002fce0007810000 */
[----:B------:R-:W1:Y:S01]  /*c7a0*/  MUFU.TANH R172, R172 ;  /* 0x000000ac00ac7308 */ /* 0x000e620000002400 */
[----:B---3--:R-:W-:-:S04]  /*c7b0*/  FMNMX.FTZ R11, R171, R11, !PT ;  /* 0x0000000bab0b7209 */ /* 0x008fc80007810000 */
[----:B--2---:R-:W-:-:S04]  /*c7c0*/  FMNMX.FTZ R11, R169, R11, !PT ;  /* 0x0000000ba90b7209 */ /* 0x004fc80007810000 */
[----:B0-----:R-:W-:Y:S01]  /*c7d0*/  FMNMX.FTZ R11, R170, R11, !PT ;  /* 0x0000000baa0b7209 */ /* 0x001fe20007810000 */
[-CC-:B------:R-:W-:Y:S01]  /*c7e0*/  FFMA.FTZ R159, R15, R6.reuse, -R167.reuse ;  /* 0x000000060f9f7223 */ /* 0x180fe200000108a7 */
[----:B------:R-:W-:Y:S02]  /*c7f0*/  FFMA.FTZ R15, R153, R6, -R167 ;  /* 0x00000006990f7223 */ /* 0x000fe400000108a7 */
[----:B-1----:R-:W-:-:S05]  /*c800*/  FMNMX.FTZ R11, R172, R11, !PT ;  /* 0x0000000bac0b7209 */ /* 0x002fca0007810000 */
[----:B------:R-:W0:Y:S01]  /*c810*/  SHFL.BFLY PT, R153, R11, 0x2, 0x1f ;  /* 0x0c401f000b997f89 */ /* 0x000e2200000e0000 */
        /* <DEDUP_REMOVED lines=10> */
[----:B0-----:R-:W-:-:S05]  /*c8c0*/  FMNMX.FTZ R153, R11, R153, !PT ;  /* 0x000000990b997209 */ /* 0x001fca0007810000 */
[----:B------:R-:W0:Y:S01]  /*c8d0*/  SHFL.BFLY PT, R167, R153, 0x1, 0x1f ;  /* 0x0c201f0099a77f89 */ /* 0x000e2200000e0000 */
[----:B------:R-:W1:Y:S01]  /*c8e0*/  S2R R209, SR_TID.X ;  /* 0x0000000000d17919 */ /* 0x000e620000002100 */
[----:B0-----:R-:W-:-:S05]  /*c8f0*/  FMNMX.FTZ R167, R153, R167, !PT ;  /* 0x000000a799a77209 */ /* 0x001fca0007810000 */
[C---:B------:R-:W-:Y:S01]  /*c900*/  FADD.FTZ R191, -R167.reuse, R4 ;  /* 0x00000004a7bf7221 */ /* 0x040fe20000010100 */
[----:B------:R-:W-:-:S03]  /*c910*/  FMUL.FTZ R192, R167, R6 ;  /* 0x00000006a7c07220 */ /* 0x000fc60000410000 */
[-C--:B------:R-:W-:Y:S01]  /*c920*/  FMUL.FTZ R191, R191, R6.reuse ;  /* 0x00000006bfbf7220 */ /* 0x080fe20000410000 */
[-CC-:B------:R-:W-:Y:S01]  /*c930*/  FFMA.FTZ R11, R213, R6.reuse, -R192.reuse ;  /* 0x00000006d50b7223 */ /* 0x180fe200000108c0 */
[----:B------:R-:W-:-:S04]  /*c940*/  FFMA.FTZ R153, R212, R6, -R192 ;  /* 0x00000006d4997223 */ /* 0x000fc800000108c0 */
[----:B------:R-:W-:Y:S08]  /*c950*/  MUFU.EX2 R191, R191 ;  /* 0x000000bf00bf7308 */ /* 0x000ff00000000800 */
[----:B------:R-:W0:Y:S08]  /*c960*/  MUFU.EX2 R11, R11 ;  /* 0x0000000b000b7308 */ /* 0x000e300000000800 */
[----:B------:R-:W2:Y:S01]  /*c970*/  MUFU.EX2 R153, R153 ;  /* 0x0000009900997308 */ /* 0x000ea20000000800 */
[--C-:B------:R-:W-:Y:S01]  /*c980*/  FFMA.FTZ R183, R173, R6, -R192.reuse ;  /* 0x00000006adb77223 */ /* 0x100fe200000108c0 */
[----:B0-----:R-:W-:Y:S01]  /*c990*/  FFMA.FTZ R173, R191, R10, R11 ;  /* 0x0000000abfad7223 */ /* 0x001fe2000001000b */
[----:B------:R-:W-:Y:S01]  /*c9a0*/  FFMA.FTZ R168, R211, R6, -R192 ;  /* 0x00000006d3a87223 */ /* 0x000fe200000108c0 */
[-C--:B------:R-:W-:Y:S01]  /*c9b0*/  FMUL.FTZ R24, R24, R155.reuse ;  /* 0x0000009b18187220 */ /* 0x080fe20000410000 */
[----:B------:R-:W-:Y:S01]  /*c9c0*/  FMUL.FTZ R25, R25, R155 ;  /* 0x0000009b19197220 */ /* 0x000fe20000410000 */
[C---:B--2---:R-:W-:Y:S01]  /*c9d0*/  FADD.FTZ R173, R153.reuse, R173 ;  /* 0x000000ad99ad7221 */ /* 0x044fe20000010000 */
[----:B------:R-:W-:Y:S01]  /*c9e0*/  F2FP.F16.F32.PACK_AB R153, R153, R11 ;  /* 0x0000000b9999723e */ /* 0x000fe200000000ff */
[----:B------:R-:W-:-:S02]  /*c9f0*/  IMAD.MOV.U32 R11, RZ, RZ, 0x40000040 ;  /* 0x40000040ff0b7424 */ /* 0x000fc400078e00ff */
        /* <DEDUP_REMOVED lines=62> */
[----:B-1----:R-:W-:Y:S01]  /*cde0*/  SHF.R.U32.HI R209, RZ, 0x7, R209 ;  /* 0x00000007ffd17819 */ /* 0x002fe200000116d1 */
[----:B------:R-:W-:Y:S01]  /*cdf0*/  @!P1 VIADD R155, R3, 0x32440 ;  /* 0x00032440039b9836 */ /* 0x000fe20000000000 */
[----:B------:R-:W-:-:S02]  /*ce00*/  R2UR UR7, R11 ;  /* 0x000000000b0772ca */ /* 0x000fc400000e0000 */
[----:B------:R0:W-:Y:S02]  /*ce10*/  MUFU.EX2 R11, R168 ;  /* 0x000000a8000b7308 */ /* 0x0001e40000000800 */
[----:B------:R-:W-:Y:S02]  /*ce20*/  @!P1 PRMT R155, RZ, 0x654, R155 ;  /* 0x00000654ff9b9816 */ /* 0x000fe4000000009b */
[----:B0-----:R-:W-:Y:S01]  /*ce30*/  IADD3 R168, -R209, 0xb, RZ ;  /* 0x0000000bd1a87810 */ /* 0x001fe20007ffe1ff */
[----:B------:R-:W-:-:S04]  /*ce40*/  FFMA.FTZ R4, R210, R6, -R192 ;  /* 0x00000006d2047223 */ /* 0x000fc800000108c0 */
[----:B------:R1:W-:Y:S06]  /*ce50*/  BAR.ARV R168, 0x100 ;  /* 0x000400a80000751d */ /* 0x0003ec0000002000 */
[----:B------:R0:W-:Y:S02]  /*ce60*/  @!P1 SYNCS.ARRIVE.TRANS64.RED.A1T0 RZ, [R155+URZ], RZ ;  /* 0x000000ff9bff99a7 */ /* 0x0001e4000810043f */
[----:B0-----:R-:W-:Y:S01]  /*ce70*/  VIADD R155, R209, 0x8 ;  /* 0x00000008d19b7836 */ /* 0x001fe20000000000 */
[----:B------:R-:W0:Y:S04]  /*ce80*/  MUFU.EX2 R4, R4 ;  /* 0x0000000400047308 */ /* 0x000e280000000800 */
[----:B------:R0:W-:Y:S01]  /*ce90*/  BAR.SYNC.DEFER_BLOCKING R155, 0x100 ;  /* 0x0004009b0000751d */ /* 0x0001e20000010000 */
[----:B------:R-:W-:-:S02]  /*cea0*/  IMAD R10, R200, 0xc00, R216 ;  /* 0x00000c00c80a7824 */ /* 0x000fc400078e02d8 */
[-C--:B------:R-:W-:Y:S01]  /*ceb0*/  FMUL.FTZ R26, R26, R191.reuse ;  /* 0x000000bf1a1a7220 */ /* 0x080fe20000410000 */
[-C--:B------:R-:W-:Y:S01]  /*cec0*/  FMUL.FTZ R27, R27, R191.reuse ;  /* 0x000000bf1b1b7220 */ /* 0x080fe20000410000 */
[-C--:B------:R-:W-:Y:S01]  /*ced0*/  FMUL.FTZ R30, R30, R191.reuse ;  /* 0x000000bf1e1e7220 */ /* 0x080fe20000410000 */
[-C--:B------:R-:W-:Y:S01]  /*cee0*/  FMUL.FTZ R31, R31, R191.reuse ;  /* 0x000000bf1f1f7220 */ /* 0x080fe20000410000 */
[----:B------:R-:W-:Y:S01]  /*cef0*/  R2UR UR6, R10 ;  /* 0x000000000a0672ca */ /* 0x000fe200000e0000 */
        /* <DEDUP_REMOVED lines=60> */
[----:B------:R-:W-:-:S02]  /*d2c0*/  F2FP.F16.F32.PACK_AB R152, R208, R152 ;  /* 0x00000098d098723e */ /* 0x000fc400000000ff */
[----:B------:R-:W-:Y:S02]  /*d2d0*/  F2FP.F16.F32.PACK_AB R154, R206, R154 ;  /* 0x0000009ace9a723e */ /* 0x000fe400000000ff */
[----:B0-----:R-:W-:-:S04]  /*d2e0*/  F2FP.F16.F32.PACK_AB R155, R4, R11 ;  /* 0x0000000b049b723e */ /* 0x001fc800000000ff */
[----:B------:R-:W-:-:S06]  /*d2f0*/  WARPGROUP.ARRIVE ;  /* 0x00000000000079c5 */ /* 0x000fcc0000000000 */
[----:B------:R-:W-:Y:S01]  /*d300*/  HGMMA.64x256x16.F32 R24, R152, gdesc[UR4].tnspB, R24, gsb0 ;  /* 0x43e0000498187df0 */ /* 0x000fe20008000818 */
        /* <DEDUP_REMOVED lines=25> */
[----:B------:R-:W-:Y:S01]  /*d4a0*/  MUFU.EX2 R185, R185 ;  /* 0x000000b900b97308 */ /* 0x000fe20000000800 */
[----:B------:R-:W-:-:S07]  /*d4b0*/  WARPGROUP.DEPBAR.LE gsb0, 0x0 ;  /* 0x00008000000079c5 */ /* 0x000fce0000010000 */
[----:B------:R-:W0:Y:S08]  /*d4c0*/  MUFU.EX2 R154, R158 ;  /* 0x0000009e009a7308 */ /* 0x000e300000000800 */
[----:B------:R-:W2:Y:S08]  /*d4d0*/  MUFU.EX2 R155, R163 ;  /* 0x000000a3009b7308 */ /* 0x000eb00000000800 */
[----:B------:R-:W3:Y:S08]  /*d4e0*/  MUFU.EX2 R158, R190 ;  /* 0x000000be009e7308 */ /* 0x000ef00000000800 */
[----:B------:R-:W4:Y:S01]  /*d4f0*/  MUFU.EX2 R163, R188 ;  /* 0x000000bc00a37308 */ /* 0x000f220000000800 */
[----:B0-----:R-:W-:Y:S01]  /*d500*/  FADD.FTZ R179, R154, R179 ;  /* 0x000000b39ab37221 */ /* 0x001fe20000010000 */
[----:B------:R-:W-:-:S02]  /*d510*/  VIADD R152, R10, 0x80 ;  /* 0x000000800a987836 */ /* 0x000fc40000000000 */
[----:B------:R-:W-:Y:S02]  /*d520*/  IMAD.MOV.U32 R153, RZ, RZ, 0x40000040 ;  /* 0x40000040ff997424 */ /* 0x000fe400078e00ff */
[----:B------:R-:W-:Y:S01]  /*d530*/  FADD.FTZ R179, R191, R179 ;  /* 0x000000b3bfb37221 */ /* 0x000fe20000010000 */
[----:B------:R-:W-:Y:S02]  /*d540*/  R2UR UR6, R152 ;  /* 0x00000000980672ca */ /* 0x000fe400000e0000 */
[----:B------:R-:W-:Y:S01]  /*d550*/  R2UR UR7, R153 ;  /* 0x00000000990772ca */ /* 0x000fe200000e0000 */
[----:B--2---:R-:W-:Y:S01]  /*d560*/  FADD.FTZ R179, R155, R179 ;  /* 0x000000b39bb37221 */ /* 0x004fe20000010000 */
[----:B------:R-:W-:Y:S02]  /*d570*/  F2FP.F16.F32.PACK_AB R152, R191, R154 ;  /* 0x0000009abf98723e */ /* 0x000fe400000000ff */
[----:B------:R-:W-:Y:S02]  /*d580*/  F2FP.F16.F32.PACK_AB R154, R192, R155 ;  /* 0x0000009bc09a723e */ /* 0x000fe400000000ff */
[----:B---3--:R-:W-:-:S02]  /*d590*/  F2FP.F16.F32.PACK_AB R153, R162, R158 ;  /* 0x0000009ea299723e */ /* 0x008fc400000000ff */
[----:B----4-:R-:W-:-:S04]  /*d5a0*/  F2FP.F16.F32.PACK_AB R155, R166, R163 ;  /* 0x000000a3a69b723e */ /* 0x010fc800000000ff */
[----:B------:R-:W-:-:S06]  /*d5b0*/  WARPGROUP.ARRIVE ;  /* 0x00000000000079c5 */ /* 0x000fcc0000000000 */
[----:B------:R-:W-:Y:S01]  /*d5c0*/  HGMMA.64x256x16.F32 R24, R152, gdesc[UR4].tnspB, R24, gsb0 ;  /* 0x43e0000498187df0 */ /* 0x000fe20008000818 */
[----:B------:R-:W-:Y:S01]  /*d5d0*/  FADD.FTZ R179, R192, R179 ;  /* 0x000000b3c0b37221 */ /* 0x000fe20000010000 */
[----:B------:R-:W-:Y:S03]  /*d5e0*/  MUFU.EX2 R186, R186 ;  /* 0x000000ba00ba7308 */ /* 0x000fe60000000800 */
[----:B------:R-:W-:-:S05]  /*d5f0*/  FADD.FTZ R179, R14, R179 ;  /* 0x000000b30eb37221 */ /* 0x000fca0000010000 */
[----:B------:R-:W-:Y:S08]  /*d600*/  MUFU.EX2 R183, R183 ;  /* 0x000000b700b77308 */ /* 0x000ff00000000800 */
        /* <DEDUP_REMOVED lines=8> */
[----:B------:R2:W3:Y:S08]  /*d690*/  MUFU.EX2 R154, R20 ;  /* 0x00000014009a7308 */ /* 0x0004f00000000800 */
[----:B------:R4:W5:Y:S01]  /*d6a0*/  MUFU.EX2 R153, R21 ;  /* 0x0000001500997308 */ /* 0x0009620000000800 */
[----:B--2---:R-:W-:-:S05]  /*d6b0*/  VIADD R20, R10, 0x100 ;  /* 0x000001000a147836 */ /* 0x004fca0000000000 */
[----:B------:R-:W-:Y:S01]  /*d6c0*/  R2UR UR6, R20 ;  /* 0x00000000140672ca */ /* 0x000fe200000e0000 */
[----:B0-----:R-:W-:Y:S01]  /*d6d0*/  FADD.FTZ R20, R152, R179 ;  /* 0x000000b398147221 */ /* 0x001fe20000010000 */
[----:B----4-:R-:W-:-:S03]  /*d6e0*/  IMAD.MOV.U32 R21, RZ, RZ, 0x40000040 ;  /* 0x40000040ff157424 */ /* 0x010fc600078e00ff */
[----:B---3--:R-:W-:Y:S02]  /*d6f0*/  FADD.FTZ R20, R154, R20 ;  /* 0x000000149a147221 */ /* 0x008fe40000010000 */
[----:B------:R-:W-:Y:S02]  /*d700*/  R2UR UR7, R21 ;  /* 0x00000000150772ca */ /* 0x000fe400000e0000 */
[----:B------:R-:W-:Y:S01]  /*d710*/  F2FP.F16.F32.PACK_AB R152, R152, R14 ;  /* 0x0000000e9898723e */ /* 0x000fe200000000ff */
[C---:B-----5:R-:W-:Y:S01]  /*d720*/  FADD.FTZ R20, R153.reuse, R20 ;  /* 0x0000001499147221 */ /* 0x060fe20000010000 */
[----:B------:R-:W-:Y:S02]  /*d730*/  F2FP.F16.F32.PACK_AB R154, R153, R154 ;  /* 0x0000009a999a723e */ /* 0x000fe400000000ff */
[----:B------:R-:W-:Y:S02]  /*d740*/  F2FP.F16.F32.PACK_AB R153, R185, R184 ;  /* 0x000000b8b999723e */ /* 0x000fe400000000ff */
[----:B------:R-:W-:-:S04]  /*d750*/  F2FP.F16.F32.PACK_AB R155, R183, R186 ;  /* 0x000000bab79b723e */ /* 0x000fc800000000ff */
[----:B------:R-:W-:-:S06]  /*d760*/  WARPGROUP.ARRIVE ;  /* 0x00000000000079c5 */ /* 0x000fcc0000000000 */
[----:B------:R-:W-:Y:S01]  /*d770*/  HGMMA.64x256x16.F32 R24, R152, gdesc[UR4].tnspB, R24, gsb0 ;  /* 0x43e0000498187df0 */ /* 0x000fe20008000818 */
[----:B------:R-:W-:Y:S02]  /*d780*/  VIADD R14, R10, 0x180 ;  /* 0x000001800a0e7836 */ /* 0x000fe40000000000 */
[----:B------:R-:W-:-:S03]  /*d790*/  FADD.FTZ R20, R13, R20 ;  /* 0x000000140d147221 */ /* 0x000fc60000010000 */
[----:B------:R-:W-:Y:S01]  /*d7a0*/  R2UR UR6, R14 ;  /* 0x000000000e0672ca */ /* 0x000fe200000e0000 */
[----:B------:R-:W-:Y:S08]  /*d7b0*/  MUFU.EX2 R12, R12 ;  /* 0x0000000c000c7308 */ /* 0x000ff00000000800 */
[----:B------:R-:W-:Y:S08]  /*d7c0*/  MUFU.EX2 R174, R174 ;  /* 0x000000ae00ae7308 */ /* 0x000ff00000000800 */
[----:B------:R-:W-:Y:S08]  /*d7d0*/  MUFU.EX2 R175, R175 ;  /* 0x000000af00af7308 */ /* 0x000ff00000000800 */
[----:B------:R-:W-:Y:S08]  /*d7e0*/  MUFU.EX2 R176, R176 ;  /* 0x000000b000b07308 */ /* 0x000ff00000000800 */
[----:B------:R-:W-:Y:S01]  /*d7f0*/  MUFU.EX2 R177, R177 ;  /* 0x000000b100b17308 */ /* 0x000fe20000000800 */
[----:B------:R-:W-:-:S07]  /*d800*/  WARPGROUP.DEPBAR.LE gsb0, 0x0 ;  /* 0x00008000000079c5 */ /* 0x000fce0000010000 */
[----:B------:R0:W2:Y:S08]  /*d810*/  MUFU.EX2 R152, R15 ;  /* 0x0000000f00987308 */ /* 0x0000b00000000800 */
[----:B------:R-:W3:Y:S01]  /*d820*/  MUFU.EX2 R154, R156 ;  /* 0x0000009c009a7308 */ /* 0x000ee20000000800 */
[----:B0-----:R-:W-:Y:S01]  /*d830*/  IMAD.MOV.U32 R15, RZ, RZ, 0x40000040 ;  /* 0x40000040ff0f7424 */ /* 0x001fe200078e00ff */
[----:B------:R-:W-:-:S04]  /*d840*/  F2FP.F16.F32.PACK_AB R153, R181, R180 ;  /* 0x000000b4b599723e */ /* 0x000fc800000000ff */
[----:B------:R-:W-:Y:S01]  /*d850*/  R2UR UR7, R15 ;  /* 0x000000000f0772ca */ /* 0x000fe200000e0000 */
[C---:B--2---:R-:W-:Y:S01]  /*d860*/  FADD.FTZ R14, R152.reuse, R20 ;  /* 0x00000014980e7221 */ /* 0x044fe20000010000 */
[----:B------:R-:W-:Y:S02]  /*d870*/  F2FP.F16.F32.PACK_AB R152, R152, R13 ;  /* 0x0000000d9898723e */ /* 0x000fe400000000ff */
[----:B------:R-:W-:Y:S01]  /*d880*/  F2FP.F16.F32.PACK_AB R155, R178, R182 ;  /* 0x000000b6b29b723e */ /* 0x000fe200000000ff */
[----:B---3--:R-:W-:Y:S01]  /*d890*/  FADD.FTZ R14, R154, R14 ;  /* 0x0000000e9a0e7221 */ /* 0x008fe20000010000 */
[----:B------:R-:W-:-:S04]  /*d8a0*/  F2FP.F16.F32.PACK_AB R154, R157, R154 ;  /* 0x0000009a9d9a723e */ /* 0x000fc800000000ff */
[----:B------:R-:W-:-:S06]  /*d8b0*/  WARPGROUP.ARRIVE ;  /* 0x00000000000079c5 */ /* 0x000fcc0000000000 */
[----:B------:R-:W-:Y:S01]  /*d8c0*/  HGMMA.64x256x16.F32 R24, R152, gdesc[UR4].tnspB, R24, gsb0 ;  /* 0x43e0000498187df0 */ /* 0x000fe20008000818 */
[----:B------:R-:W-:Y:S02]  /*d8d0*/  FADD.FTZ R13, R157, R14 ;  /* 0x0000000e9d0d7221 */ /* 0x000fe40000010000 */
[----:B------:R0:W-:Y:S02]  /*d8e0*/  MUFU.EX2 R14, R9 ;  /* 0x00000009000e7308 */ /* 0x0001e40000000800 */
[----:B0-----:R-:W-:-:S05]  /*d8f0*/  IMAD.MOV.U32 R9, RZ, RZ, 0x40000040 ;  /* 0x40000040ff097424 */ /* 0x001fca00078e00ff */
[----:B------:R-:W-:Y:S01]  /*d900*/  R2UR UR7, R9 ;  /* 0x00000000090772ca */ /* 0x000fe200000e0000 */
        /* <DEDUP_REMOVED lines=8> */
[----:B------:R2:W3:Y:S01]  /*d990*/  MUFU.EX2 R154, R8 ;  /* 0x00000008009a7308 */ /* 0x0004e20000000800 */
[----:B0-----:R-:W-:Y:S01]  /*d9a0*/  FADD.FTZ R13, R152, R13 ;  /* 0x0000000d980d7221 */ /* 0x001fe20000010000 */
[----:B--2---:R-:W-:-:S03]  /*d9b0*/  VIADD R8, R10, 0x200 ;  /* 0x000002000a087836 */ /* 0x004fc60000000000 */
[----:B------:R-:W-:Y:S02]  /*d9c0*/  FADD.FTZ R9, R14, R13 ;  /* 0x0000000d0e097221 */ /* 0x000fe40000010000 */
[----:B------:R-:W-:Y:S02]  /*d9d0*/  R2UR UR6, R8 ;  /* 0x00000000080672ca */ /* 0x000fe400000e0000 */
[----:B---3--:R-:W-:Y:S01]  /*d9e0*/  FADD.FTZ R9, R154, R9 ;  /* 0x000000099a097221 */ /* 0x008fe20000010000 */
[----:B------:R-:W-:Y:S02]  /*d9f0*/  F2FP.F16.F32.PACK_AB R152, R14, R152 ;  /* 0x000000980e98723e */ /* 0x000fe400000000ff */
[----:B------:R-:W-:Y:S02]  /*da00*/  F2FP.F16.F32.PACK_AB R154, R12, R154 ;  /* 0x0000009a0c9a723e */ /* 0x000fe400000000ff */
[----:B------:R-:W-:Y:S02]  /*da10*/  F2FP.F16.F32.PACK_AB R153, R175, R174 ;  /* 0x000000aeaf99723e */ /* 0x000fe400000000ff */
[----:B------:R-:W-:-:S04]  /*da20*/  F2FP.F16.F32.PACK_AB R155, R177, R176 ;  /* 0x000000b0b19b723e */ /* 0x000fc800000000ff */
[----:B------:R-:W-:-:S06]  /*da30*/  WARPGROUP.ARRIVE ;  /* 0x00000000000079c5 */ /* 0x000fcc0000000000 */
[----:B------:R-:W-:Y:S01]  /*da40*/  HGMMA.64x256x16.F32 R24, R152, gdesc[UR4].tnspB, R24, gsb0 ;  /* 0x43e0000498187df0 */ /* 0x000fe20008000818 */
[----:B------:R-:W-:Y:S01]  /*da50*/  FADD.FTZ R9, R12, R9 ;  /* 0x000000090c097221 */ /* 0x000fe20000010000 */
[----:B------:R-:W-:-:S03]  /*da60*/  IADD3 R8, R10, 0x280, RZ ;  /* 0x000002800a087810 */ /* 0x000fc60007ffe0ff */
[----:B------:R-:W-:Y:S01]  /*da70*/  FADD.FTZ R10, R5, R9 ;  /* 0x00000009050a7221 */ /* 0x000fe20000010000 */
[----:B------:R-:W-:Y:S01]  /*da80*/  IMAD.MOV.U32 R9, RZ, RZ, 0x40000040 ;  /* 0x40000040ff097424 */ /* 0x000fe200078e00ff */
[----:B------:R-:W-:-:S04]  /*da90*/  R2UR UR6, R8 ;  /* 0x00000000080672ca */ /* 0x000fc800000e0000 */
[----:B------:R-:W-:Y:S01]  /*daa0*/  R2UR UR7, R9 ;  /* 0x00000000090772ca */ /* 0x000fe200000e0000 */
        /* <DEDUP_REMOVED lines=18> */
[----:B------:R-:W-:Y:S01]  /*dbd0*/  @!P1 VIADD R3, R3, 0x32460 ;  /* 0x0003246003039836 */ /* 0x000fe20000000000 */
[----:B------:R-:W-:Y:S02]  /*dbe0*/  WARPGROUP.DEPBAR.LE gsb0, 0x0 ;  /* 0x00008000000079c5 */ /* 0x000fe40000010000 */
[----:B------:R-:W0:Y:S08]  /*dbf0*/  MUFU.EX2 R152, R161 ;  /* 0x000000a100987308 */ /* 0x000e300000000800 */
[----:B------:R-:W2:Y:S01]  /*dc00*/  MUFU.EX2 R154, R164 ;  /* 0x000000a4009a7308 */ /* 0x000ea20000000800 */
[----:B------:R-:W-:-:S02]  /*dc10*/  F2FP.F16.F32.PACK_AB R153, R169, R171 ;  /* 0x000000aba999723e */ /* 0x000fc400000000ff */
[----:B------:R-:W-:Y:S01]  /*dc20*/  F2FP.F16.F32.PACK_AB R155, R172, R170 ;  /* 0x000000aaac9b723e */ /* 0x000fe200000000ff */
[C---:B0-----:R-:W-:Y:S01]  /*dc30*/  FADD.FTZ R8, R152.reuse, R10 ;  /* 0x0000000a98087221 */ /* 0x041fe20000010000 */
[----:B------:R-:W-:-:S03]  /*dc40*/  F2FP.F16.F32.PACK_AB R152, R152, R5 ;  /* 0x000000059898723e */ /* 0x000fc600000000ff */
[----:B--2---:R-:W-:Y:S01]  /*dc50*/  FADD.FTZ R8, R154, R8 ;  /* 0x000000089a087221 */ /* 0x004fe20000010000 */
[----:B------:R-:W-:-:S04]  /*dc60*/  F2FP.F16.F32.PACK_AB R154, R165, R154 ;  /* 0x0000009aa59a723e */ /* 0x000fc800000000ff */
[----:B------:R-:W-:-:S06]  /*dc70*/  WARPGROUP.ARRIVE ;  /* 0x00000000000079c5 */ /* 0x000fcc0000000000 */
[----:B------:R-:W-:Y:S01]  /*dc80*/  HGMMA.64x256x16.F32 R24, R152, gdesc[UR4].tnspB, R24, gsb0 ;  /* 0x43e0000498187df0 */ /* 0x000fe20008000818 */
[----:B------:R-:W-:Y:S01]  /*dc90*/  FADD.FTZ R176, R171, R176 ;  /* 0x000000b0abb07221 */ /* 0x000fe20000010000 */
[----:B------:R-:W-:-:S03]  /*dca0*/  @!P1 PRMT R3, RZ, 0x654, R3 ;  /* 0x00000654ff039816 */ /* 0x000fc60000000003 */
[----:B------:R-:W-:-:S04]  /*dcb0*/  FADD.FTZ R169, R169, R176 ;  /* 0x000000b0a9a97221 */ /* 0x000fc80000010000 */
[----:B------:R-:W-:Y:S01]  /*dcc0*/  FADD.FTZ R169, R170, R169 ;  /* 0x000000a9aaa97221 */ /* 0x000fe20000010000 */
[----:B------:R-:W-:Y:S01]  /*dcd0*/  FADD.FTZ R11, R165, R8 ;  /* 0x00000008a50b7221 */ /* 0x000fe20000010000 */
[----:B------:R-:W-:Y:S02]  /*dce0*/  IMAD.MOV.U32 R4, RZ, RZ, R167 ;  /* 0x000000ffff047224 */ /* 0x000fe400078e00a7 */
[----:B------:R-:W-:Y:S01]  /*dcf0*/  FADD.FTZ R10, R172, R169 ;  /* 0x000000a9ac0a7221 */ /* 0x000fe20000010000 */
[----:B------:R-:W-:Y:S01]  /*dd00*/  IMAD.MOV.U32 R5, RZ, RZ, R7 ;  /* 0x000000ffff057224 */ /* 0x000fe200078e0007 */
[----:B------:R-:W-:Y:S02]  /*dd10*/  WARPGROUP.DEPBAR.LE gsb0, 0x0 ;  /* 0x00008000000079c5 */ /* 0x000fe40000010000 */
[----:B------:R1:W-:Y:S01]  /*dd20*/  @!P1 SYNCS.ARRIVE.TRANS64.RED.A1T0 RZ, [R3+URZ], RZ ;  /* 0x000000ff03ff99a7 */ /* 0x0003e2000810043f */
[----:B------:R-:W-:Y:S05]  /*dd30*/  @P2 BRA `(.L_x_10660) ;  /* 0xffffffd000742947 */ /* 0x000fea000383ffff */
.L_x_10650:
[----:B------:R-:W-:Y:S05]  /*dd40*/  WARPSYNC.ALL ;  /* 0x0000000000007948 */ /* 0x000fea0003800000 */
[----:B0-----:R-:W0:Y:S01]  /*dd50*/  SHFL.BFLY PT, R0, R11, 0x2, 0x1f ;  /* 0x0c401f000b007f89 */ /* 0x001e2200000e0000 */
[----:B------:R-:W-:Y:S01]  /*dd60*/  IMAD.MOV.U32 R4, RZ, RZ, RZ ;  /* 0x000000ffff047224 */ /* 0x000fe200078e00ff */
[----:B------:R2:W-:Y:S06]  /*dd70*/  BAR.ARV R168, 0x100 ;  /* 0x000400a80000751d */ /* 0x0005ec0000002000 */
[----:B------:R-:W-:-:S02]  /*dd80*/  VIADD R200, R200, 0x1 ;  /* 0x00000001c8c87836 */ /* 0x000fc40000000000 */
[----:B------:R-:W-:Y:S06]  /*dd90*/  BAR.ARV 0x8, 0x180 ;  /* 0x0206000000007b1d */ /* 0x000fec0000002000 */
[----:B------:R-:W-:Y:S01]  /*dda0*/  ISETP.NE.AND P0, PT, R200, 0x2, PT ;  /* 0x00000002c800780c */ /* 0x000fe20003f05270 */
[----:B------:R-:W-:Y:S01]  /*ddb0*/  VIADD R229, R229, 0x1 ;  /* 0x00000001e5e57836 */ /* 0x000fe20000000000 */
[----:B-1----:R-:W1:Y:S01]  /*ddc0*/  SHFL.BFLY PT, R3, R10, 0x2, 0x1f ;  /* 0x0c401f000a037f89 */ /* 0x002e6200000e0000 */
[----:B------:R-:W-:Y:S02]  /*ddd0*/  PLOP3.LUT P1, PT, PT, PT, PT, 0x8, 0x0 ;  /* 0x000000000000781c */ /* 0x000fe40003f2e170 */
[----:B------:R-:W-:Y:S01]  /*dde0*/  SEL R13, RZ, 0x1, P0 ;  /* 0x00000001ff0d7807 */ /* 0x000fe20000000000 */
[----:B0-----:R-:W-:Y:S01]  /*ddf0*/  FADD.FTZ R0, R0, R11 ;  /* 0x0000000b00007221 */ /* 0x001fe20000010000 */
[----:B------:R-:W-:-:S02]  /*de00*/  SEL R200, R200, RZ, P0 ;  /* 0x000000ffc8c87207 */ /* 0x000fc40000000000 */
[----:B------:R-:W-:Y:S02]  /*de10*/  LOP3.LUT R204, R204, R13, RZ, 0x3c, !PT ;  /* 0x0000000dcccc7212 */ /* 0x000fe400078e3cff */
[----:B------:R-:W0:Y:S01]  /*de20*/  SHFL.BFLY PT, R9, R0, 0x1, 0x1f ;  /* 0x0c201f0000097f89 */ /* 0x000e2200000e0000 */
[----:B-1----:R-:W-:Y:S01]  /*de30*/  FADD.FTZ R5, R3, R10 ;  /* 0x0000000a03057221 */ /* 0x002fe20000010000 */
[----:B------:R-:W-:-:S04]  /*de40*/  IMAD.MOV.U32 R3, RZ, RZ, RZ ;  /* 0x000000ffff037224 */ /* 0x000fc800078e00ff */
[----:B------:R-:W1:Y:S01]  /*de50*/  SHFL.BFLY PT, R8, R5, 0x1, 0x1f ;  /* 0x0c201f0005087f89 */ /* 0x000e6200000e0000 */
[----:B0-----:R-:W-:-:S05]  /*de60*/  FADD.FTZ R9, R0, R9 ;  /* 0x0000000900097221 */ /* 0x001fca0000010000 */
[----:B------:R-:W-:-:S13]  /*de70*/  FSETP.NE.FTZ.AND P2, PT, R9, RZ, PT ;  /* 0x000000ff0900720b */ /* 0x000fda0003f55000 */
[----:B------:R-:W0:Y:S01]  /*de80*/  @P2 MUFU.RCP R4, R9 ;  /* 0x0000000900042308 */ /* 0x000e220000001000 */
[----:B-1----:R-:W-:Y:S01]  /*de90*/  FADD.FTZ R11, R5, R8 ;  /* 0x00000008050b7221 */ /* 0x002fe20000010000 */
[----:B------:R-:W-:-:S04]  /*dea0*/  IMAD.MOV.U32 R5, RZ, RZ, -0x800000 ;  /* 0xff800000ff057424 */ /* 0x000fc800078e00ff */
[----:B------:R-:W-:Y:S02]  /*deb0*/  FSETP.NE.FTZ.AND P3, PT, R11, RZ, PT ;  /* 0x000000ff0b00720b */ /* 0x000fe40003f75000 */
[----:B------:R-:W1:Y:S01]  /*dec0*/  @P2 MUFU.LG2 R20, R9 ;  /* 0x0000000900142308 */ /* 0x000e620000000c00 */
[-C--:B0-----:R-:W-:Y:S01]  /*ded0*/  FMUL.FTZ R10, R28, R4.reuse ;  /* 0x000000041c0a7220 */ /* 0x081fe20000410000 */
[----:B------:R-:W-:Y:S01]  /*dee0*/  FMUL.FTZ R0, R33, R4 ;  /* 0x0000000421007220 */ /* 0x000fe20000410000 */
[----:B------:R-:W-:-:S08]  /*def0*/  @P2 FMUL.FTZ R28, R6, 0.69314718246459960938 ;  /* 0x3f317218061c2820 */ /* 0x000fd00000410000 */
[----:B------:R-:W0:Y:S01]  /*df00*/  @P3 MUFU.LG2 R18, R11 ;  /* 0x0000000b00123308 */ /* 0x000e220000000c00 */
[----:B------:R-:W-:Y:S01]  /*df10*/  @P3 FMUL.FTZ R21, R6, 0.69314718246459960938 ;  /* 0x3f31721806153820 */ /* 0x000fe20000410000 */
[-C--:B------:R-:W-:Y:S01]  /*df20*/  FMUL.FTZ R8, R24, R4.reuse ;  /* 0x0000000418087220 */ /* 0x080fe20000410000 */
[-C--:B------:R-:W-:Y:S01]  /*df30*/  FMUL.FTZ R161, R48, R4.reuse ;  /* 0x0000000430a17220 */ /* 0x080fe20000410000 */
[-C--:B------:R-:W-:Y:S01]  /*df40*/  FMUL.FTZ R165, R64, R4.reuse ;  /* 0x0000000440a57220 */ /* 0x080fe20000410000 */
[----:B-1----:R-:W-:Y:S01]  /*df50*/  @P2 FMUL.FTZ R33, R20, 0.69314718246459960938 ;  /* 0x3f31721814212820 */ /* 0x002fe20000410000 */
[-C--:B------:R-:W-:Y:S01]  /*df60*/  FMUL.FTZ R170, R80, R4.reuse ;  /* 0x0000000450aa7220 */ /* 0x080fe20000410000 */
[-C--:B------:R-:W-:Y:S01]  /*df70*/  FMUL.FTZ R25, R25, R4.reuse ;  /* 0x0000000419197220 */ /* 0x080fe20000410000 */
[----:B------:R-:W1:Y:S01]  /*df80*/  @P3 MUFU.RCP R3, R11 ;  /* 0x0000000b00033308 */ /* 0x000e620000001000 */
        /* <DEDUP_REMOVED lines=125> */
.L_x_10607:
        /* <DEDUP_REMOVED lines=10> */
[----:B------:R-:W2:Y:S01]  /*e800*/  LDL R26, [R1+0x8c] ;  /* 0x00008c00011a7983 */ /* 0x000ea20000100800 */
[----:B------:R-:W3:Y:S01]  /*e810*/  S2R R7, SR_SWINHI ;  /* 0x0000000000077919 */ /* 0x000ee20000002f00 */
[----:B------:R-:W-:Y:S05]  /*e820*/  WARPSYNC.ALL ;  /* 0x0000000000007948 */ /* 0x000fea0003800000 */
[----:B------:R-:W-:Y:S01]  /*e830*/  F2FP.F16.F32.PACK_AB R8, R25, R8 ;  /* 0x000000081908723e */ /* 0x000fe200000000ff */
[----:B------:R-:W-:Y:S01]  /*e840*/  ULDC.64 UR4, c[0x0][0xd00] ;  /* 0x0003400000047ab9 */ /* 0x000fe20000000a00 */
[----:B------:R-:W4:Y:S01]  /*e850*/  LDL R182, [R1+0x88] ;  /* 0x0000880001b67983 */ /* 0x000f220000100800 */
[----:B------:R-:W-:-:S02]  /*e860*/  MOV R20, R18 ;  /* 0x0000001200147202 */ /* 0x000fc40000000f00 */
[----:B---3--:R-:W-:Y:S02]  /*e870*/  MOV R21, R7 ;  /* 0x0000000700157202 */ /* 0x008fe40000000f00 */
        /* <DEDUP_REMOVED lines=18> */
[----:B------:R-:W-:Y:S01]  /*e9a0*/  F2FP.F16.F32.PACK_AB R147, R3, R150 ;  /* 0x000000960393723e */ /* 0x000fe200000000ff */
[----:B------:R-:W-:Y:S01]  /*e9b0*/  IMAD.MOV.U32 R80, RZ, RZ, RZ ;  /* 0x000000ffff507224 */ /* 0x000fe200078e00ff */
[----:B------:R-:W-:Y:S01]  /*e9c0*/  BAR.SYNC.DEFER_BLOCKING 0x1, 0x100 ;  /* 0x0044000000007b1d */ /* 0x000fe20000010000 */
[----:B--2---:R-:W-:-:S03]  /*e9d0*/  IMAD.WIDE R124, R26, 0x2, R20 ;  /* 0x000000021a7c7825 */ /* 0x004fc600078e0214 */
[C---:B------:R-:W-:Y:S02]  /*e9e0*/  IADD3 R26, P2, R124.reuse, 0x40, RZ ;  /* 0x000000407c1a7810 */ /* 0x040fe40007f5e0ff */
[----:B-----5:R-:W-:Y:S02]  /*e9f0*/  IADD3 R28, P3, R124, 0x60, RZ ;  /* 0x000000607c1c7810 */ /* 0x020fe40007f7e0ff */
[----:B------:R-:W-:Y:S02]  /*ea00*/  LOP3.LUT R96, R26, 0x380, RZ, 0xc0, !PT ;  /* 0x000003801a607812 */ /* 0x000fe400078ec0ff */
[----:B------:R-:W-:Y:S02]  /*ea10*/  LOP3.LUT R100, R28, 0x380, RZ, 0xc0, !PT ;  /* 0x000003801c647812 */ /* 0x000fe400078ec0ff */
[----:B------:R-:W-:Y:S02]  /*ea20*/  SHF.R.U64 R96, R96, 0x3, RZ ;  /* 0x0000000360607819 */ /* 0x000fe400000012ff */
[----:B------:R-:W-:-:S02]  /*ea30*/  IADD3 R84, P0, R124, 0x4040, RZ ;  /* 0x000040407c547810 */ /* 0x000fc40007f1e0ff */
[----:B------:R-:W-:Y:S02]  /*ea40*/  SHF.R.U64 R100, R100, 0x3, RZ ;  /* 0x0000000364647819 */ /* 0x000fe400000012ff */
[C---:B------:R-:W-:Y:S02]  /*ea50*/  IADD3 R30, P4, R124.reuse, 0x4000, RZ ;  /* 0x000040007c1e7810 */ /* 0x040fe40007f9e0ff */
[----:B-1----:R-:W-:Y:S02]  /*ea60*/  IADD3 R32, P5, R124, 0x4020, RZ ;  /* 0x000040207c207810 */ /* 0x002fe40007fbe0ff */
[----:B------:R-:W-:Y:S02]  /*ea70*/  LOP3.LUT R96, R96, R26, RZ, 0x3c, !PT ;  /* 0x0000001a60607212 */ /* 0x000fe400078e3cff */
[----:B------:R-:W-:Y:S02]  /*ea80*/  IADD3 R7, P1, R124, 0x20, RZ ;  /* 0x000000207c077810 */ /* 0x000fe40007f3e0ff */
[----:B------:R-:W-:-:S02]  /*ea90*/  LOP3.LUT R100, R100, R28, RZ, 0x3c, !PT ;  /* 0x0000001c64647212 */ /* 0x000fc400078e3cff */
[----:B------:R-:W-:Y:S02]  /*eaa0*/  LOP3.LUT R26, R84, 0x380, RZ, 0xc0, !PT ;  /* 0x00000380541a7812 */ /* 0x000fe400078ec0ff */
[----:B------:R-:W-:Y:S02]  /*eab0*/  LOP3.LUT R104, R30, 0x380, RZ, 0xc0, !PT ;  /* 0x000003801e687812 */ /* 0x000fe400078ec0ff */
[----:B------:R-:W-:Y:S01]  /*eac0*/  LOP3.LUT R28, R32, 0x380, RZ, 0xc0, !PT ;  /* 0x00000380201c7812 */ /* 0x000fe200078ec0ff */
[--C-:B------:R-:W-:Y:S01]  /*ead0*/  IMAD.X R107, RZ, RZ, R125.reuse, P5 ;  /* 0x000000ffff6b7224 */ /* 0x100fe200028e067d */
[----:B------:R-:W-:Y:S01]  /*eae0*/  LOP3.LUT R92, R7, 0x380, RZ, 0xc0, !PT ;  /* 0x00000380075c7812 */ /* 0x000fe200078ec0ff */
[--C-:B------:R-:W-:Y:S01]  /*eaf0*/  IMAD.X R93, RZ, RZ, R125.reuse, P1 ;  /* 0x000000ffff5d7224 */ /* 0x100fe200008e067d */
[----:B------:R-:W-:Y:S01]  /*eb00*/  SHF.R.U64 R26, R26, 0x3, RZ ;  /* 0x000000031a1a7819 */ /* 0x000fe200000012ff */
[----:B------:R-:W-:Y:S01]  /*eb10*/  IMAD.X R97, RZ, RZ, R125, P2 ;  /* 0x000000ffff617224 */ /* 0x000fe200010e067d */
[----:B------:R-:W-:-:S02]  /*eb20*/  LOP3.LUT R89, R124, 0x380, RZ, 0xc0, !PT ;  /* 0x000003807c597812 */ /* 0x000fc400078ec0ff */
[----:B------:R-:W-:Y:S02]  /*eb30*/  IADD3.X R101, RZ, R125, RZ, P3, !PT ;  /* 0x0000007dff657210 */ /* 0x000fe40001ffe4ff */
[----:B------:R-:W-:Y:S02]  /*eb40*/  IADD3 R118, P5, R124, 0x8060, RZ ;  /* 0x000080607c767810 */ /* 0x000fe40007fbe0ff */
[----:B------:R-:W-:Y:S02]  /*eb50*/  SHF.R.U64 R104, R104, 0x3, RZ ;  /* 0x0000000368687819 */ /* 0x000fe400000012ff */
[----:B------:R-:W-:Y:S02]  /*eb60*/  SHF.R.U64 R28, R28, 0x3, RZ ;  /* 0x000000031c1c7819 */ /* 0x000fe400000012ff */
[C---:B------:R-:W-:Y:S02]  /*eb70*/  IADD3 R88, P1, R124.reuse, 0x4060, RZ ;  /* 0x000040607c587810 */ /* 0x040fe40007f3e0ff */
[----:B------:R-:W-:-:S02]  /*eb80*/  IADD3 R112, P2, R124, 0x8000, RZ ;  /* 0x000080007c707810 */ /* 0x000fc40007f5e0ff */
[----:B------:R-:W-:Y:S02]  /*eb90*/  IADD3 R114, P3, R124, 0x8020, RZ ;  /* 0x000080207c727810 */ /* 0x000fe40007f7e0ff */
[----:B------:R-:W-:Y:S02]  /*eba0*/  SHF.R.U64 R92, R92, 0x3, RZ ;  /* 0x000000035c5c7819 */ /* 0x000fe400000012ff */
[----:B------:R-:W-:Y:S02]  /*ebb0*/  LOP3.LUT R108, R26, R84, RZ, 0x3c, !PT ;  /* 0x000000541a6c7212 */ /* 0x000fe400078e3cff */
[----:B------:R-:W-:Y:S02]  /*ebc0*/  SHF.R.U64 R89, R89, 0x3, RZ ;  /* 0x0000000359597819 */ /* 0x000fe400000012ff */
[----:B------:R-:W-:Y:S02]  /*ebd0*/  LOP3.LUT R104, R104, R30, RZ, 0x3c, !PT ;  /* 0x0000001e68687212 */ /* 0x000fe400078e3cff */
[----:B------:R-:W-:-:S02]  /*ebe0*/  LOP3.LUT R106, R28, R32, RZ, 0x3c, !PT ;  /* 0x000000201c6a7212 */ /* 0x000fc400078e3cff */
[----:B------:R-:W-:Y:S01]  /*ebf0*/  LOP3.LUT R26, R118, 0x380, RZ, 0xc0, !PT ;  /* 0x00000380761a7812 */ /* 0x000fe200078ec0ff */
[--C-:B------:R-:W-:Y:S01]  /*ec00*/  IMAD.X R105, RZ, RZ, R125.reuse, P4 ;  /* 0x000000ffff697224 */ /* 0x100fe200020e067d */
[----:B------:R-:W-:Y:S01]  /*ec10*/  LOP3.LUT R28, R112, 0x380, RZ, 0xc0, !PT ;  /* 0x00000380701c7812 */ /* 0x000fe200078ec0ff */
[--C-:B------:R-:W-:Y:S01]  /*ec20*/  IMAD.X R109, RZ, RZ, R125.reuse, P0 ;  /* 0x000000ffff6d7224 */ /* 0x100fe200000e067d */
[----:B------:R-:W-:Y:S01]  /*ec30*/  LOP3.LUT R30, R114, 0x380, RZ, 0xc0, !PT ;  /* 0x00000380721e7812 */ /* 0x000fe200078ec0ff */
[--C-:B------:R-:W-:Y:S01]  /*ec40*/  IMAD.X R111, RZ, RZ, R125.reuse, P1 ;  /* 0x000000ffff6f7224 */ /* 0x100fe200008e067d */
[C---:B------:R-:W-:Y:S01]  /*ec50*/  IADD3 R116, P4, R124.reuse, 0x8040, RZ ;  /* 0x000080407c747810 */ /* 0x040fe20007f9e0ff */
[--C-:B------:R-:W-:Y:S01]  /*ec60*/  IMAD.X R113, RZ, RZ, R125.reuse, P2 ;  /* 0x000000ffff717224 */ /* 0x100fe200010e067d */
[C---:B------:R-:W-:Y:S01]  /*ec70*/  IADD3 R120, P0, R124.reuse, 0xc000, RZ ;  /* 0x0000c0007c787810 */ /* 0x040fe20007f1e0ff */
[----:B------:R-:W-:Y:S01]  /*ec80*/  IMAD.X R115, RZ, RZ, R125, P3 ;  /* 0x000000ffff737224 */ /* 0x000fe200018e067d */
[----:B------:R-:W-:-:S02]  /*ec90*/  IADD3 R122, P1, R124, 0xc020, RZ ;  /* 0x0000c0207c7a7810 */ /* 0x000fc40007f3e0ff */
[C---:B------:R-:W-:Y:S02]  /*eca0*/  IADD3 R151, P2, R124.reuse, 0xc040, RZ ;  /* 0x0000c0407c977810 */ /* 0x040fe40007f5e0ff */
[----:B------:R-:W-:Y:S02]  /*ecb0*/  IADD3 R167, P3, R124, 0xc060, RZ ;  /* 0x0000c0607ca77810 */ /* 0x000fe40007f7e0ff */
[----:B------:R-:W-:Y:S02]  /*ecc0*/  LOP3.LUT R92, R92, R7, RZ, 0x3c, !PT ;  /* 0x000000075c5c7212 */ /* 0x000fe400078e3cff */
[----:B------:R-:W-:Y:S02]  /*ecd0*/  LOP3.LUT R124, R89, R124, RZ, 0x3c, !PT ;  /* 0x0000007c597c7212 */ /* 0x000fe400078e3cff */
[----:B------:R-:W-:Y:S02]  /*ece0*/  LOP3.LUT R7, R88, 0x380, RZ, 0xc0, !PT ;  /* 0x0000038058077812 */ /* 0x000fe400078ec0ff */
[----:B------:R-:W-:-:S02]  /*ecf0*/  SHF.R.U64 R26, R26, 0x3, RZ ;  /* 0x000000031a1a7819 */ /* 0x000fc400000012ff */
[----:B------:R-:W-:Y:S02]  /*ed00*/  SHF.R.U64 R28, R28, 0x3, RZ ;  /* 0x000000031c1c7819 */ /* 0x000fe400000012ff */
[----:B------:R-:W-:Y:S02]  /*ed10*/  SHF.R.U64 R30, R30, 0x3, RZ ;  /* 0x000000031e1e7819 */ /* 0x000fe400000012ff */
[----:B------:R-:W-:Y:S02]  /*ed20*/  SHF.R.U64 R7, R7, 0x3, RZ ;  /* 0x0000000307077819 */ /* 0x000fe400000012ff */
[----:B------:R-:W-:Y:S02]  /*ed30*/  LOP3.LUT R118, R26, R118, RZ, 0x3c, !PT ;  /* 0x000000761a767212 */ /* 0x000fe400078e3cff */
[----:B------:R-:W-:Y:S02]  /*ed40*/  MOV R124, R124 ;  /* 0x0000007c007c7202 */ /* 0x000fe40000000f00 */
[----:B------:R-:W-:-:S02]  /*ed50*/  LOP3.LUT R112, R28, R112, RZ, 0x3c, !PT ;  /* 0x000000701c707212 */ /* 0x000fc400078e3cff */
[----:B------:R-:W-:Y:S02]  /*ed60*/  LOP3.LUT R114, R30, R114, RZ, 0x3c, !PT ;  /* 0x000000721e727212 */ /* 0x000fe400078e3cff */
[----:B------:R-:W-:Y:S02]  /*ed70*/  LOP3.LUT R26, R167, 0x380, RZ, 0xc0, !PT ;  /* 0x00000380a71a7812 */ /* 0x000fe400078ec0ff */
[----:B------:R-:W-:Y:S02]  /*ed80*/  LOP3.LUT R28, R120, 0x380, RZ, 0xc0, !PT ;  /* 0x00000380781c7812 */ /* 0x000fe400078ec0ff */
[----:B------:R-:W-:Y:S01]  /*ed90*/  LOP3.LUT R30, R122, 0x380, RZ, 0xc0, !PT ;  /* 0x000003807a1e7812 */ /* 0x000fe200078ec0ff */
[----:B------:R1:W-:Y:S01]  /*eda0*/  STSM.16.M88.4 [R124], R8 ;  /* 0x000000087c007844 */ /* 0x0003e20000000200 */
[----:B------:R-:W-:Y:S02]  /*edb0*/  LOP3.LUT R110, R7, R88, RZ, 0x3c, !PT ;  /* 0x00000058076e7212 */ /* 0x000fe400078e3cff */
[----:B------:R-:W-:-:S02]  /*edc0*/  LOP3.LUT R7, R116, 0x380, RZ, 0xc0, !PT ;  /* 0x0000038074077812 */ /* 0x000fc400078ec0ff */
[----:B------:R-:W-:Y:S02]  /*edd0*/  SHF.R.U64 R26, R26, 0x3, RZ ;  /* 0x000000031a1a7819 */ /* 0x000fe400000012ff */
[----:B------:R-:W-:Y:S02]  /*ede0*/  SHF.R.U64 R28, R28, 0x3, RZ ;  /* 0x000000031c1c7819 */ /* 0x000fe400000012ff */
[----:B------:R-:W-:Y:S02]  /*edf0*/  SHF.R.U64 R30, R30, 0x3, RZ ;  /* 0x000000031e1e7819 */ /* 0x000fe400000012ff */
[----:B------:R-:W-:Y:S02]  /*ee00*/  MOV R92, R92 ;  /* 0x0000005c005c7202 */ /* 0x000fe40000000f00 */
[----:B------:R-:W-:Y:S02]  /*ee10*/  MOV R96, R96 ;  /* 0x0000006000607202 */ /* 0x000fe40000000f00 */
[----:B-1----:R-:W-:-:S02]  /*ee20*/  F2FP.F16.F32.PACK_AB R8, R0, R14 ;  /* 0x0000000e0008723e */ /* 0x002fc400000000ff */
[----:B------:R-:W-:Y:S02]  /*ee30*/  F2FP.F16.F32.PACK_AB R9, R12, R6 ;  /* 0x000000060c09723e */ /* 0x000fe400000000ff */
[----:B------:R-:W-:Y:S02]  /*ee40*/  MOV R100, R100 ;  /* 0x0000006400647202 */ /* 0x000fe40000000f00 */
[----:B------:R-:W-:Y:S01]  /*ee50*/  MOV R104, R104 ;  /* 0x0000006800687202 */ /* 0x000fe20000000f00 */
[--C-:B------:R-:W-:Y:S01]  /*ee60*/  IMAD.X R117, RZ, RZ, R125.reuse, P4 ;  /* 0x000000ffff757224 */ /* 0x100fe200020e067d */
[----:B------:R-:W-:Y:S02]  /*ee70*/  F2FP.F16.F32.PACK_AB R10, R37, R36 ;  /* 0x00000024250a723e */ /* 0x000fe400000000ff */
[----:B------:R-:W-:Y:S02]  /*ee80*/  MOV R106, R106 ;  /* 0x0000006a006a7202 */ /* 0x000fe40000000f00 */
[----:B------:R-:W-:Y:S01]  /*ee90*/  MOV R108, R108 ;  /* 0x0000006c006c7202 */ /* 0x000fe20000000f00 */
[--C-:B------:R-:W-:Y:S01]  /*eea0*/  IMAD.X R119, RZ, RZ, R125.reuse, P5 ;  /* 0x000000ffff777224 */ /* 0x100fe200028e067d */
[----:B------:R-:W-:Y:S01]  /*eeb0*/  F2FP.F16.F32.PACK_AB R11, R39, R38 ;  /* 0x00000026270b723e */ /* 0x000fe200000000ff */
[--C-:B------:R-:W-:Y:S01]  /*eec0*/  IMAD.X R121, RZ, RZ, R125.reuse, P0 ;  /* 0x000000ffff797224 */ /* 0x100fe200000e067d */
[----:B------:R-:W-:Y:S01]  /*eed0*/  F2FP.F16.F32.PACK_AB R12, R41, R24 ;  /* 0x00000018290c723e */ /* 0x000fe200000000ff */
[----:B------:R-:W-:Y:S01]  /*eee0*/  IMAD.X R123, RZ, RZ, R125, P1 ;  /* 0x000000ffff7b7224 */ /* 0x000fe200008e067d */
[----:B------:R-:W-:-:S02]  /*eef0*/  F2FP.F16.F32.PACK_AB R14, R45, R160 ;  /* 0x000000a02d0e723e */ /* 0x000fc400000000ff */
[----:B------:R-:W-:Y:S02]  /*ef00*/  SHF.R.U64 R7, R7, 0x3, RZ ;  /* 0x0000000307077819 */ /* 0x000fe400000012ff */
[----:B------:R-:W-:Y:S01]  /*ef10*/  LOP3.LUT R88, R26, R167, RZ, 0x3c, !PT ;  /* 0x000000a71a587212 */ /* 0x000fe200078e3cff */
[----:B------:R1:W-:Y:S01]  /*ef20*/  STSM.16.M88.4 [R92], R8 ;  /* 0x000000085c007844 */ /* 0x0003e20000000200 */
[----:B------:R-:W-:Y:S01]  /*ef30*/  LOP3.LUT R120, R28, R120, RZ, 0x3c, !PT ;  /* 0x000000781c787212 */ /* 0x000fe200078e3cff */
[--C-:B------:R-:W-:Y:S01]  /*ef40*/  IMAD.X R85, RZ, RZ, R125.reuse, P2 ;  /* 0x000000ffff557224 */ /* 0x100fe200010e067d */
[----:B------:R-:W-:Y:S01]  /*ef50*/  LOP3.LUT R122, R30, R122, RZ, 0x3c, !PT ;  /* 0x0000007a1e7a7212 */ /* 0x000fe200078e3cff */
[----:B------:R-:W-:Y:S01]  /*ef60*/  IMAD.X R89, RZ, RZ, R125, P3 ;  /* 0x000000ffff597224 */ /* 0x000fe200018e067d */
[----:B------:R-:W-:Y:S01]  /*ef70*/  F2FP.F16.F32.PACK_AB R24, R49, R161 ;  /* 0x000000a13118723e */ /* 0x000fe200000000ff */
[----:B------:R-:W2:Y:S01]  /*ef80*/  LDC R0, c[0x0][0xce8] ;  /* 0x00033a00ff007b82 */ /* 0x000ea20000000800 */
[----:B------:R-:W-:-:S02]  /*ef90*/  F2FP.F16.F32.PACK_AB R26, R53, R162 ;  /* 0x000000a2351a723e */ /* 0x000fc400000000ff */
[----:B------:R-:W-:Y:S02]  /*efa0*/  F2FP.F16.F32.PACK_AB R28, R57, R163 ;  /* 0x000000a3391c723e */ /* 0x000fe400000000ff */
[----:B------:R-:W-:Y:S01]  /*efb0*/  F2FP.F16.F32.PACK_AB R30, R61, R164 ;  /* 0x000000a43d1e723e */ /* 0x000fe200000000ff */
[----:B------:R3:W-:Y:S01]  /*efc0*/  STSM.16.M88.4 [R96], R12 ;  /* 0x0000000c60007844 */ /* 0x0007e20000000200 */
[----:B------:R-:W-:Y:S02]  /*efd0*/  LOP3.LUT R116, R7, R116, RZ, 0x3c, !PT ;  /* 0x0000007407747212 */ /* 0x000fe400078e3cff */
[----:B-1----:R-:W-:Y:S02]  /*efe0*/  F2FP.F16.F32.PACK_AB R8, R65, R165 ;  /* 0x000000a54108723e */ /* 0x002fe400000000ff */
[----:B------:R-:W-:Y:S02]  /*eff0*/  F2FP.F16.F32.PACK_AB R9, R67, R66 ;  /* 0x000000424309723e */ /* 0x000fe400000000ff */
[----:B------:R-:W-:-:S02]  /*f000*/  F2FP.F16.F32.PACK_AB R10, R69, R166 ;  /* 0x000000a6450a723e */ /* 0x000fc400000000ff */
[----:B------:R-:W-:Y:S01]  /*f010*/  F2FP.F16.F32.PACK_AB R11, R71, R70 ;  /* 0x00000046470b723e */ /* 0x000fe200000000ff */
[----:B------:R-:W-:Y:S01]  /*f020*/  STSM.16.M88.4 [R100], R24 ;  /* 0x0000001864007844 */ /* 0x000fe20000000200 */
[----:B------:R-:W-:Y:S02]  /*f030*/  LOP3.LUT R7, R151, 0x380, RZ, 0xc0, !PT ;  /* 0x0000038097077812 */ /* 0x000fe400078ec0ff */
[----:B------:R-:W-:Y:S02]  /*f040*/  MOV R110, R110 ;  /* 0x0000006e006e7202 */ /* 0x000fe40000000f00 */
[----:B---3--:R-:W-:Y:S02]  /*f050*/  F2FP.F16.F32.PACK_AB R12, R73, R168 ;  /* 0x000000a8490c723e */ /* 0x008fe400000000ff */
        /* <DEDUP_REMOVED lines=8> */
[----:B------:R1:W-:Y:S01]  /*f0e0*/  STSM.16.M88.4 [R106], R8 ;  /* 0x000000086a007844 */ /* 0x0003e20000000200 */
[----:B------:R-:W-:-:S02]  /*f0f0*/  MOV R112, R112 ;  /* 0x0000007000707202 */ /* 0x000fc40000000f00 */
[----:B------:R-:W-:Y:S02]  /*f100*/  F2FP.F16.F32.PACK_AB R48, R64, R172 ;  /* 0x000000ac4030723e */ /* 0x000fe400000000ff */
[----:B------:R-:W-:Y:S02]  /*f110*/  F2FP.F16.F32.PACK_AB R49, R91, R90 ;  /* 0x0000005a5b31723e */ /* 0x000fe400000000ff */
[----:B------:R-:W-:Y:S02]  /*f120*/  MOV R114, R114 ;  /* 0x0000007200727202 */ /* 0x000fe40000000f00 */
[----:B------:R-:W-:Y:S02]  /*f130*/  F2FP.F16.F32.PACK_AB R64, R152, R174 ;  /* 0x000000ae9840723e */ /* 0x000fe400000000ff */
[----:B------:R-:W-:Y:S02]  /*f140*/  F2FP.F16.F32.PACK_AB R65, R99, R98 ;  /* 0x000000626341723e */ /* 0x000fe400000000ff */
[----:B------:R-:W-:-:S02]  /*f150*/  F2FP.F16.F32.PACK_AB R66, R153, R175 ;  /* 0x000000af9942723e */ /* 0x000fc400000000ff */
[----:B------:R-:W-:Y:S01]  /*f160*/  F2FP.F16.F32.PACK_AB R67, R103, R102 ;  /* 0x000000666743723e */ /* 0x000fe200000000ff */
[----:B------:R3:W-:Y:S01]  /*f170*/  STSM.16.M88.4 [R108], R12 ;  /* 0x0000000c6c007844 */ /* 0x0007e20000000200 */
[----:B------:R-:W-:Y:S02]  /*f180*/  SHF.R.U64 R7, R7, 0x3, RZ ;  /* 0x0000000307077819 */ /* 0x000fe400000012ff */
[----:B------:R-:W-:Y:S02]  /*f190*/  MOV R116, R116 ;  /* 0x0000007400747202 */ /* 0x000fe40000000f00 */
[----:B-1----:R-:W-:Y:S02]  /*f1a0*/  F2FP.F16.F32.PACK_AB R8, R154, R176 ;  /* 0x000000b09a08723e */ /* 0x002fe400000000ff */
[----:B------:R-:W-:Y:S02]  /*f1b0*/  F2FP.F16.F32.PACK_AB R9, R43, R40 ;  /* 0x000000282b09723e */ /* 0x000fe400000000ff */
[----:B------:R-:W-:-:S02]  /*f1c0*/  F2FP.F16.F32.PACK_AB R10, R155, R177 ;  /* 0x000000b19b0a723e */ /* 0x000fc400000000ff */
[----:B------:R-:W-:Y:S01]  /*f1d0*/  F2FP.F16.F32.PACK_AB R11, R47, R44 ;  /* 0x0000002c2f0b723e */ /* 0x000fe200000000ff */
[----:B------:R-:W-:Y:S01]  /*f1e0*/  STSM.16.M88.4 [R110], R36 ;  /* 0x000000246e007844 */ /* 0x000fe20000000200 */
[----:B------:R-:W-:-:S03]  /*f1f0*/  LOP3.LUT R84, R7, R151, RZ, 0x3c, !PT ;  /* 0x0000009707547212 */ /* 0x000fc600078e3cff */
[----:B------:R-:W-:Y:S01]  /*f200*/  STSM.16.M88.4 [R112], R48 ;  /* 0x0000003070007844 */ /* 0x000fe20000000200 */
[----:B------:R-:W-:Y:S02]  /*f210*/  MOV R118, R118 ;  /* 0x0000007600767202 */ /* 0x000fe40000000f00 */
[----:B---3--:R-:W-:Y:S01]  /*f220*/  F2FP.F16.F32.PACK_AB R12, R156, R178 ;  /* 0x000000b29c0c723e */ /* 0x008fe200000000ff */
[----:B------:R-:W-:Y:S01]  /*f230*/  STSM.16.M88.4 [R114], R64 ;  /* 0x0000004072007844 */ /* 0x000fe20000000200 */
[----:B------:R-:W-:Y:S02]  /*f240*/  F2FP.F16.F32.PACK_AB R13, R56, R52 ;  /* 0x00000034380d723e */ /* 0x000fe400000000ff */
[----:B------:R-:W-:Y:S01]  /*f250*/  F2FP.F16.F32.PACK_AB R14, R157, R179 ;  /* 0x000000b39d0e723e */ /* 0x000fe200000000ff */
[----:B------:R1:W-:Y:S01]  /*f260*/  STSM.16.M88.4 [R116], R8 ;  /* 0x0000000874007844 */ /* 0x0003e20000000200 */
[----:B------:R-:W-:Y:S02]  /*f270*/  F2FP.F16.F32.PACK_AB R15, R68, R60 ;  /* 0x0000003c440f723e */ /* 0x000fe400000000ff */
[----:B------:R-:W-:-:S02]  /*f280*/  MOV R120, R120 ;  /* 0x0000007800787202 */ /* 0x000fc40000000f00 */
[----:B------:R-:W-:Y:S02]  /*f290*/  F2FP.F16.F32.PACK_AB R24, R158, R180 ;  /* 0x000000b49e18723e */ /* 0x000fe400000000ff */
[----:B------:R-:W-:Y:S02]  /*f2a0*/  F2FP.F16.F32.PACK_AB R25, R76, R72 ;  /* 0x000000484c19723e */ /* 0x000fe400000000ff */
[----:B------:R-:W-:Y:S02]  /*f2b0*/  F2FP.F16.F32.PACK_AB R26, R159, R181 ;  /* 0x000000b59f1a723e */ /* 0x000fe400000000ff */
[----:B------:R-:W-:Y:S02]  /*f2c0*/  F2FP.F16.F32.PACK_AB R27, R127, R126 ;  /* 0x0000007e7f1b723e */ /* 0x000fe400000000ff */
[----:B------:R-:W-:Y:S02]  /*f2d0*/  ISETP.NE.U32.AND P0, PT, RZ, UR4, PT ;  /* 0x00000004ff007c0c */ /* 0x000fe4000bf05070 */
[----:B------:R-:W-:-:S02]  /*f2e0*/  MOV R122, R122 ;  /* 0x0000007a007a7202 */ /* 0x000fc40000000f00 */
[----:B-1----:R-:W-:Y:S02]  /*f2f0*/  IADD3 R8, P1, R225, UR4, RZ ;  /* 0x00000004e1087c10 */ /* 0x002fe4000ff3e0ff */
[----:B------:R-:W-:Y:S02]  /*f300*/  F2FP.F16.F32.PACK_AB R28, R129, R128 ;  /* 0x00000080811c723e */ /* 0x000fe400000000ff */
[----:B------:R-:W-:Y:S02]  /*f310*/  F2FP.F16.F32.PACK_AB R29, R131, R130 ;  /* 0x00000082831d723e */ /* 0x000fe400000000ff */
[----:B------:R-:W-:Y:S02]  /*f320*/  F2FP.F16.F32.PACK_AB R30, R133, R132 ;  /* 0x00000084851e723e */ /* 0x000fe400000000ff */
[----:B------:R-:W-:Y:S02]  /*f330*/  F2FP.F16.F32.PACK_AB R31, R135, R134 ;  /* 0x00000086871f723e */ /* 0x000fe400000000ff */
[----:B------:R-:W-:Y:S01]  /*f340*/  MOV R84, R84 ;  /* 0x0000005400547202 */ /* 0x000fe20000000f00 */
[----:B------:R1:W-:Y:S01]  /*f350*/  STSM.16.M88.4 [R118], R12 ;  /* 0x0000000c76007844 */ /* 0x0003e20000000200 */
[----:B------:R-:W-:-:S02]  /*f360*/  MOV R88, R88 ;  /* 0x0000005800587202 */ /* 0x000fc40000000f00 */
[----:B------:R-:W-:Y:S01]  /*f370*/  ISETP.NE.AND.EX P0, PT, RZ, UR5, PT, P0 ;  /* 0x00000005ff007c0c */ /* 0x000fe2000bf05300 */
[----:B------:R4:W-:Y:S01]  /*f380*/  STSM.16.M88.4 [R120], R24 ;  /* 0x0000001878007844 */ /* 0x0009e20000000200 */
[----:B------:R-:W-:Y:S01]  /*f390*/  IADD3.X R9, R226, UR5, RZ, P1, !PT ;  /* 0x00000005e2097c10 */ /* 0x000fe20008ffe4ff */
[----:B------:R-:W-:Y:S02]  /*f3a0*/  ULDC.64 UR4, c[0x0][0xd08] ;  /* 0x0003420000047ab9 */ /* 0x000fe40000000a00 */
[----:B------:R3:W-:Y:S01]  /*f3b0*/  STSM.16.M88.4 [R122], R28 ;  /* 0x0000001c7a007844 */ /* 0x0007e20000000200 */
[----:B------:R-:W-:-:S03]  /*f3c0*/  ISETP.NE.U32.AND P2, PT, RZ, UR4, PT ;  /* 0x00000004ff007c0c */ /* 0x000fc6000bf45070 */
[----:B------:R3:W-:Y:S01]  /*f3d0*/  STSM.16.M88.4 [R84], R136 ;  /* 0x0000008854007844 */ /* 0x0007e20000000200 */
[----:B------:R-:W-:-:S03]  /*f3e0*/  ISETP.NE.AND.EX P2, PT, RZ, UR5, PT, P2 ;  /* 0x00000005ff007c0c */ /* 0x000fc6000bf45320 */
[----:B------:R3:W-:Y:S01]  /*f3f0*/  STSM.16.M88.4 [R88], R144 ;  /* 0x0000009058007844 */ /* 0x0007e20000000200 */
[----:B------:R-:W-:Y:S09]  /*f400*/  BAR.SYNC.DEFER_BLOCKING 0x1, 0x100 ;  /* 0x0044000000007b1d */ /* 0x000ff20000010000 */
[----:B------:R-:W-:Y:S01]  /*f410*/  @P2 IADD3 R6, P3, R225, UR4, RZ ;  /* 0x00000004e1062c10 */ /* 0x000fe2000ff7e0ff */
[----:B------:R-:W-:-:S02]  /*f420*/  ULDC UR4, c[0x0][0xb88] ;  /* 0x0002e20000047ab9 */ /* 0x000fc40000000800 */
[----:B------:R-:W-:Y:S02]  /*f430*/  MOV R11, UR4 ;  /* 0x00000004000b7c02 */ /* 0x000fe40008000f00 */
[----:B------:R-:W-:Y:S01]  /*f440*/  @P2 IADD3.X R7, R226, UR5, RZ, P3, !PT ;  /* 0x00000005e2072c10 */ /* 0x000fe20009ffe4ff */
[----:B------:R3:W5:Y:S04]  /*f450*/  @P0 LDG.E R80, desc[UR60][R8.64] ;  /* 0x0000003c08500981 */ /* 0x000768000c1e1900 */
[----:B------:R3:W5:Y:S01]  /*f460*/  @P2 LDG.E R11, desc[UR60][R6.64] ;  /* 0x0000003c060b2981 */ /* 0x000762000c1e1900 */
[----:B--2---:R-:W-:-:S13]  /*f470*/  ISETP.NE.AND P1, PT, R0, 0x1, PT ;  /* 0x000000010000780c */ /* 0x004fda0003f25270 */
[----:B------:R-:W2:Y:S08]  /*f480*/  @P1 LDC R10, c[0x0][0xcec] ;  /* 0x00033b00ff0a1b82 */ /* 0x000eb00000000800 */
[----:B-1----:R-:W1:Y:S01]  /*f490*/  @P1 LDC R15, c[0x0][0xcf0] ;  /* 0x00033c00ff0f1b82 */ /* 0x002e620000000800 */
[----:B----4-:R-:W-:Y:S01]  /*f4a0*/  IMAD R27, R230, 0x80, R182 ;  /* 0x00000080e61b7824 */ /* 0x010fe200078e02b6 */
[----:B---3--:R-:W-:Y:S06]  /*f4b0*/  @P2 BRA `(.L_x_10663) ;  /* 0x0000000000102947 */ /* 0x008fec0003800000 */
[----:B------:R-:W-:Y:S05]  /*f4c0*/  @!P0 BRA `(.L_x_10663) ;  /* 0x00000000000c8947 */ /* 0x000fea0003800000 */
[----:B------:R-:W3:Y:S04]  /*f4d0*/  LDG.E R6, desc[UR60][R8.64] ;  /* 0x0000003c08067981 */ /* 0x000ee8000c1e1900 */
[----:B-----5:R-:W3:Y:S02]  /*f4e0*/  LDG.E R11, desc[UR60][R8.64+0x4] ;  /* 0x0000043c080b7981 */ /* 0x020ee4000c1e1900 */
[----:B---3--:R-:W-:-:S07]  /*f4f0*/  IMAD.IADD R11, R11, 0x1, -R6 ;  /* 0x000000010b0b7824 */ /* 0x008fce00078e0a06 */
.L_x_10663:
[----:B------:R-:W3:Y:S01]  /*f500*/  LDL R14, [R1+0x84] ;  /* 0x00008400010e7983 */ /* 0x000ee20000100800 */
[----:B------:R-:W-:Y:S01]  /*f510*/  SHF.R.S32.HI R3, RZ, 0x1f, R224 ;  /* 0x0000001fff037819 */ /* 0x000fe200000114e0 */
[----:B--2---:R-:W-:Y:S01]  /*f520*/  @P1 IMAD.HI.U32 R6, R27, R10, RZ ;  /* 0x0000000a1b061227 */ /* 0x004fe200078e00ff */
[----:B------:R-:W-:Y:S01]  /*f530*/  ULDC.64 UR4, c[0x0][0xc90] ;  /* 0x0003240000047ab9 */ /* 0x000fe20000000a00 */
[----:B-----5:R-:W-:Y:S01]  /*f540*/  SHF.R.S32.HI R81, RZ, 0x1f, R80 ;  /* 0x0000001fff517819 */ /* 0x020fe20000011450 */
[----:B------:R-:W2:Y:S01]  /*f550*/  @P1 LDC R83, c[0x0][0xcec] ;  /* 0x00033b00ff531b82 */ /* 0x000ea20000000800 */
[----:B------:R-:W-:Y:S01]  /*f560*/  IMAD R13, R3, UR4, RZ ;  /* 0x00000004030d7c24 */ /* 0x000fe2000f8e02ff */
[----:B------:R-:W-:Y:S01]  /*f570*/  SEL R234, R234, RZ, !P0 ;  /* 0x000000ffeaea7207 */ /* 0x000fe20004000000 */
[----:B------:R-:W-:Y:S01]  /*f580*/  IMAD.MOV.U32 R9, RZ, RZ, R27 ;  /* 0x000000ffff097224 */ /* 0x000fe200078e001b */
[----:B-1----:R-:W-:Y:S01]  /*f590*/  @P1 SHF.R.U32.HI R9, RZ, R15, R6 ;  /* 0x0000000fff091219 */ /* 0x002fe20000011606 */
[----:B------:R-:W-:Y:S01]  /*f5a0*/  IMAD.WIDE.U32 R6, R224, UR4, R80 ;  /* 0x00000004e0067c25 */ /* 0x000fe2000f8e0050 */
[----:B------:R-:W-:-:S02]  /*f5b0*/  SEL R227, R227, RZ, !P0 ;  /* 0x000000ffe3e37207 */ /* 0x000fc40004000000 */
[----:B------:R-:W1:Y:S01]  /*f5c0*/  @P1 LDC R85, c[0x0][0xcf0] ;  /* 0x00033c00ff551b82 */ /* 0x000e620000000800 */
[----:B------:R-:W-:Y:S01]  /*f5d0*/  IMAD R13, R224, UR5, R13 ;  /* 0x00000005e00d7c24 */ /* 0x000fe2000f8e020d */
[----:B------:R-:W-:Y:S01]  /*f5e0*/  ULDC.64 UR4, c[0x0][0xc98] ;  /* 0x0003260000047ab9 */ /* 0x000fe20000000a00 */
[----:B------:R-:W-:Y:S02]  /*f5f0*/  IMAD.MOV R25, RZ, RZ, -R9 ;  /* 0x000000ffff197224 */ /* 0x000fe400078e0a09 */
[----:B------:R-:W-:Y:S02]  /*f600*/  IMAD.IADD R7, R7, 0x1, R13 ;  /* 0x0000000107077824 */ /* 0x000fe400078e020d */
[----:B------:R-:W-:Y:S02]  /*f610*/  IMAD R15, R233, 0x40, R205 ;  /* 0x00000040e90f7824 */ /* 0x000fe400078e02cd */
[----:B------:R-:W-:Y:S02]  /*f620*/  IMAD R13, R0, R25, R27 ;  /* 0x00000019000d7224 */ /* 0x000fe400078e021b */
[----:B------:R-:W-:-:S02]  /*f630*/  IMAD R8, R234, UR4, RZ ;  /* 0x00000004ea087c24 */ /* 0x000fc4000f8e02ff */
[----:B------:R-:W-:-:S04]  /*f640*/  IMAD.WIDE.U32 R6, R227, UR4, R6 ;  /* 0x00000004e3067c25 */ /* 0x000fc8000f8e0006 */
[----:B------:R-:W-:Y:S01]  /*f650*/  IMAD.WIDE R20, R15, 0x2, R20 ;  /* 0x000000020f147825 */ /* 0x000fe200078e0214 */
[----:B------:R-:W-:Y:S02]  /*f660*/  SHF.R.S32.HI R15, RZ, 0x1f, R9 ;  /* 0x0000001fff0f7819 */ /* 0x000fe40000011409 */
[----:B------:R-:W-:Y:S01]  /*f670*/  IADD3 R6, P0, R9, R6, RZ ;  /* 0x0000000609067210 */ /* 0x000fe20007f1e0ff */
[----:B------:R-:W-:Y:S01]  /*f680*/  IMAD R10, R227, UR5, R8 ;  /* 0x00000005e30a7c24 */ /* 0x000fe2000f8e0208 */
[----:B------:R-:W-:Y:S01]  /*f690*/  SHF.R.S32.HI R8, RZ, 0x1f, R13 ;  /* 0x0000001fff087819 */ /* 0x000fe2000001140d */
[----:B------:R-:W-:Y:S01]  /*f6a0*/  ULDC.64 UR4, c[0x0][0xc88] ;  /* 0x0003220000047ab9 */ /* 0x000fe20000000a00 */
[----:B------:R-:W-:Y:S01]  /*f6b0*/  IADD3 R9, P2, R20, 0x1000, RZ ;  /* 0x0000100014097810 */ /* 0x000fe20007f5e0ff */
[----:B------:R-:W-:Y:S01]  /*f6c0*/  IMAD R32, R11, R0, RZ ;  /* 0x000000000b207224 */ /* 0x000fe200078e02ff */
[----:B------:R-:W-:Y:S01]  /*f6d0*/  IADD3.X R7, R15, R7, R10, P0, !PT ;  /* 0x000000070f077210 */ /* 0x000fe200007fe40a */
[----:B------:R-:W-:Y:S01]  /*f6e0*/  IMAD R12, R8, UR4, RZ ;  /* 0x00000004080c7c24 */ /* 0x000fe2000f8e02ff */
[----:B------:R-:W-:-:S02]  /*f6f0*/  LOP3.LUT R8, R9, 0x380, RZ, 0xc0, !PT ;  /* 0x0000038009087812 */ /* 0x000fc400078ec0ff */
[----:B------:R-:W-:Y:S01]  /*f700*/  IADD3 R25, P5, R20, 0x3000, RZ ;  /* 0x0000300014197810 */ /* 0x000fe20007fbe0ff */
[C---:B------:R-:W-:Y:S01]  /*f710*/  IMAD R15, R13.reuse, UR5, R12 ;  /* 0x000000050d0f7c24 */ /* 0x040fe2000f8e020c */
[----:B------:R-:W-:Y:S01]  /*f720*/  SHF.R.U64 R8, R8, 0x3, RZ ;  /* 0x0000000308087819 */ /* 0x000fe200000012ff */
[----:B------:R-:W-:Y:S01]  /*f730*/  IMAD.WIDE.U32 R6, R13, UR4, R6 ;  /* 0x000000040d067c25 */ /* 0x000fe2000f8e0006 */
[----:B------:R-:W-:Y:S01]  /*f740*/  ULDC.64 UR4, c[0x0][0xc50] ;  /* 0x0003140000047ab9 */ /* 0x000fe20000000a00 */
[----:B------:R-:W-:Y:S02]  /*f750*/  IADD3 R13, P3, R20, 0x2000, RZ ;  /* 0x00002000140d7810 */ /* 0x000fe40007f7e0ff */
[----:B------:R-:W-:Y:S01]  /*f760*/  IMAD.IADD R7, R7, 0x1, R15 ;  /* 0x0000000107077824 */ /* 0x000fe200078e020f */
[----:B------:R-:W-:Y:S02]  /*f770*/  LEA R10, P0, R6, UR4, 0x2 ;  /* 0x00000004060a7c11 */ /* 0x000fe4000f8010ff */
[----:B------:R-:W-:-:S02]  /*f780*/  LOP3.LUT R12, R13, 0x380, RZ, 0xc0, !PT ;  /* 0x000003800d0c7812 */ /* 0x000fc400078ec0ff */
[----:B------:R-:W-:Y:S01]  /*f790*/  LEA.HI.X R6, R6, UR5, R7, 0x2, P0 ;  /* 0x0000000506067c11 */ /* 0x000fe200080f1407 */
[----:B------:R-:W-:Y:S01]  /*f7a0*/  SHFL.IDX PT, R54, R10, RZ, 0x1c1f ;  /* 0x001c1fff0a367589 */ /* 0x000fe200000e0000 */
[----:B------:R-:W-:Y:S01]  /*f7b0*/  IADD3 R29, P0, R20, 0x4000, RZ ;  /* 0x00004000141d7810 */ /* 0x000fe20007f1e0ff */
[----:B------:R-:W-:Y:S01]  /*f7c0*/  ULDC.64 UR4, c[0x0][0xba0] ;  /* 0x0002e80000047ab9 */ /* 0x000fe20000000a00 */
[----:B------:R-:W-:Y:S01]  /*f7d0*/  LOP3.LUT R8, R8, R9, RZ, 0x3c, !PT ;  /* 0x0000000908087212 */ /* 0x000fe200078e3cff */
[----:B------:R-:W-:Y:S01]  /*f7e0*/  IMAD.X R9, RZ, RZ, R21, P2 ;  /* 0x000000ffff097224 */ /* 0x000fe200010e0615 */
[----:B------:R-:W-:Y:S01]  /*f7f0*/  LOP3.LUT R28, R29, 0x380, RZ, 0xc0, !PT ;  /* 0x000003801d1c7812 */ /* 0x000fe200078ec0ff */
[----:B------:R-:W4:Y:S01]  /*f800*/  SHFL.IDX PT, R55, R6, RZ, 0x1c1f ;  /* 0x001c1fff06377589 */ /* 0x000f2200000e0000 */
[----:B------:R-:W-:Y:S02]  /*f810*/  SHF.R.U64 R12, R12, 0x3, RZ ;  /* 0x000000030c0c7819 */ /* 0x000fe400000012ff */
[----:B------:R-:W-:Y:S01]  /*f820*/  IADD3 R41, P2, R20, 0x6000, RZ ;  /* 0x0000600014297810 */ /* 0x000fe20007f5e0ff */
[----:B------:R-:W-:Y:S01]  /*f830*/  SHFL.IDX PT, R58, R10, 0x1, 0x1c1f ;  /* 0x003c1f000a3a7f89 */ /* 0x000fe200000e0000 */
[----:B------:R-:W-:-:S02]  /*f840*/  SHF.R.U64 R28, R28, 0x3, RZ ;  /* 0x000000031c1c7819 */ /* 0x000fc400000012ff */
[----:B------:R-:W-:Y:S01]  /*f850*/  LOP3.LUT R12, R12, R13, RZ, 0x3c, !PT ;  /* 0x0000000d0c0c7212 */ /* 0x000fe200078e3cff */
[--C-:B------:R-:W-:Y:S01]  /*f860*/  IMAD.X R13, RZ, RZ, R21.reuse, P3 ;  /* 0x000000ffff0d7224 */ /* 0x100fe200018e0615 */
[----:B------:R-:W-:Y:S01]  /*f870*/  LOP3.LUT R40, R41, 0x380, RZ, 0xc0, !PT ;  /* 0x0000038029287812 */ /* 0x000fe200078ec0ff */
[----:B------:R0:W2:Y:S01]  /*f880*/  SHFL.IDX PT, R59, R6, 0x1, 0x1c1f ;  /* 0x003c1f00063b7f89 */ /* 0x0000a200000e0000 */
[C---:B------:R-:W-:Y:S02]  /*f890*/  IADD3 R45, P3, R20.reuse, 0x7000, RZ ;  /* 0x00007000142d7810 */ /* 0x040fe40007f7e0ff */
[----:B------:R-:W-:Y:S02]  /*f8a0*/  IADD3 R37, P4, R20, 0x5000, RZ ;  /* 0x0000500014257810 */ /* 0x000fe40007f9e0ff */
[----:B------:R-:W-:Y:S01]  /*f8b0*/  LOP3.LUT R28, R28, R29, RZ, 0x3c, !PT ;  /* 0x0000001d1c1c7212 */ /* 0x000fe200078e3cff */
[----:B------:R-:W-:Y:S01]  /*f8c0*/  IMAD.X R29, RZ, RZ, R21, P0 ;  /* 0x000000ffff1d7224 */ /* 0x000fe200000e0615 */
[----:B------:R-:W-:-:S02]  /*f8d0*/  SHF.R.U64 R40, R40, 0x3, RZ ;  /* 0x0000000328287819 */ /* 0x000fc400000012ff */
[----:B------:R-:W-:Y:S02]  /*f8e0*/  IADD3 R53, P0, R20, 0x9000, RZ ;  /* 0x0000900014357810 */ /* 0x000fe40007f1e0ff */
[----:B------:R-:W-:Y:S02]  /*f8f0*/  LOP3.LUT R44, R45, 0x380, RZ, 0xc0, !PT ;  /* 0x000003802d2c7812 */ /* 0x000fe400078ec0ff */
[----:B------:R-:W-:Y:S02]  /*f900*/  LOP3.LUT R24, R25, 0x380, RZ, 0xc0, !PT ;  /* 0x0000038019187812 */ /* 0x000fe400078ec0ff */
[----:B------:R-:W-:Y:S02]  /*f910*/  LOP3.LUT R36, R37, 0x380, RZ, 0xc0, !PT ;  /* 0x0000038025247812 */ /* 0x000fe400078ec0ff */
[----:B------:R-:W-:Y:S01]  /*f920*/  LOP3.LUT R40, R40, R41, RZ, 0x3c, !PT ;  /* 0x0000002928287212 */ /* 0x000fe200078e3cff */
[----:B------:R-:W-:Y:S01]  /*f930*/  IMAD.X R41, RZ, RZ, R21, P2 ;  /* 0x000000ffff297224 */ /* 0x000fe200010e0615 */
[----:B------:R-:W-:-:S02]  /*f940*/  LOP3.LUT R52, R53, 0x380, RZ, 0xc0, !PT ;  /* 0x0000038035347812 */ /* 0x000fc400078ec0ff */
[----:B------:R-:W-:Y:S02]  /*f950*/  SHF.R.U64 R44, R44, 0x3, RZ ;  /* 0x000000032c2c7819 */ /* 0x000fe400000012ff */
[----:B------:R-:W-:Y:S02]  /*f960*/  IADD3 R61, P2, R20, 0xb000, RZ ;  /* 0x0000b000143d7810 */ /* 0x000fe40007f5e0ff */
[----:B------:R-:W-:Y:S02]  /*f970*/  SHF.R.U64 R24, R24, 0x3, RZ ;  /* 0x0000000318187819 */ /* 0x000fe400000012ff */
[----:B------:R-:W-:Y:S02]  /*f980*/  SHF.R.U64 R36, R36, 0x3, RZ ;  /* 0x0000000324247819 */ /* 0x000fe400000012ff */
[----:B------:R-:W-:Y:S02]  /*f990*/  SHF.R.U64 R52, R52, 0x3, RZ ;  /* 0x0000000334347819 */ /* 0x000fe400000012ff */
[----:B------:R-:W-:-:S02]  /*f9a0*/  LOP3.LUT R44, R44, R45, RZ, 0x3c, !PT ;  /* 0x0000002d2c2c7212 */ /* 0x000fc400078e3cff */
[----:B------:R-:W-:Y:S02]  /*f9b0*/  LOP3.LUT R60, R61, 0x380, RZ, 0xc0, !PT ;  /* 0x000003803d3c7812 */ /* 0x000fe400078ec0ff */
[----:B------:R-:W-:Y:S01]  /*f9c0*/  LOP3.LUT R24, R24, R25, RZ, 0x3c, !PT ;  /* 0x0000001918187212 */ /* 0x000fe200078e3cff */
[--C-:B------:R-:W-:Y:S01]  /*f9d0*/  IMAD.X R25, RZ, RZ, R21.reuse, P5 ;  /* 0x000000ffff197224 */ /* 0x100fe200028e0615 */
[----:B------:R-:W-:Y:S01]  /*f9e0*/  LOP3.LUT R36, R36, R37, RZ, 0x3c, !PT ;  /* 0x0000002524247212 */ /* 0x000fe200078e3cff */
[----:B------:R-:W-:Y:S01]  /*f9f0*/  IMAD.X R37, RZ, RZ, R21, P4 ;  /* 0x000000ffff257224 */ /* 0x000fe200020e0615 */
[----:B------:R-:W-:Y:S02]  /*fa00*/  IADD3.X R45, RZ, R21, RZ, P3, !PT ;  /* 0x00000015ff2d7210 */ /* 0x000fe40001ffe4ff */
[C---:B------:R-:W-:Y:S02]  /*fa10*/  IADD3 R65, P3, R20.reuse, 0xc000, RZ ;  /* 0x0000c00014417810 */ /* 0x040fe40007f7e0ff */
[----:B------:R-:W-:-:S02]  /*fa20*/  IADD3 R49, P5, R20, 0x8000, RZ ;  /* 0x0000800014317810 */ /* 0x000fc40007fbe0ff */
[----:B------:R-:W-:Y:S02]  /*fa30*/  IADD3 R57, P4, R20, 0xa000, RZ ;  /* 0x0000a00014397810 */ /* 0x000fe40007f9e0ff */
[----:B------:R-:W-:Y:S01]  /*fa40*/  LOP3.LUT R52, R52, R53, RZ, 0x3c, !PT ;  /* 0x0000003534347212 */ /* 0x000fe200078e3cff */
[----:B------:R-:W-:Y:S01]  /*fa50*/  IMAD.X R53, RZ, RZ, R21, P0 ;  /* 0x000000ffff357224 */ /* 0x000fe200000e0615 */
[----:B------:R-:W-:Y:S02]  /*fa60*/  SHF.R.U64 R60, R60, 0x3, RZ ;  /* 0x000000033c3c7819 */ /* 0x000fe400000012ff */
[----:B------:R-:W-:Y:S02]  /*fa70*/  LOP3.LUT R64, R65, 0x380, RZ, 0xc0, !PT ;  /* 0x0000038041407812 */ /* 0x000fe400078ec0ff */
[----:B------:R-:W-:Y:S02]  /*fa80*/  LOP3.LUT P0, RZ, R235, 0x3, RZ, 0xc0, !PT ;  /* 0x00000003ebff7812 */ /* 0x000fe4000780c0ff */
[----:B------:R-:W-:-:S02]  /*fa90*/  LOP3.LUT R48, R49, 0x380, RZ, 0xc0, !PT ;  /* 0x0000038031307812 */ /* 0x000fc400078ec0ff */
[----:B------:R-:W-:Y:S02]  /*faa0*/  LOP3.LUT R56, R57, 0x380, RZ, 0xc0, !PT ;  /* 0x0000038039387812 */ /* 0x000fe400078ec0ff */
[----:B------:R-:W-:Y:S01]  /*fab0*/  LOP3.LUT R60, R60, R61, RZ, 0x3c, !PT ;  /* 0x0000003d3c3c7212 */ /* 0x000fe200078e3cff */
[--C-:B------:R-:W-:Y:S01]  /*fac0*/  IMAD.X R61, RZ, RZ, R21.reuse, P2 ;  /* 0x000000ffff3d7224 */ /* 0x100fe200010e0615 */
        /* <DEDUP_REMOVED lines=11> */
[C---:B------:R-:W-:Y:S01]  /*fb80*/  IADD3 R73, P4, R20.reuse, 0xe000, RZ ;  /* 0x0000e00014497810 */ /* 0x040fe20007f9e0ff */
[----:B------:R-:W-:Y:S01]  /*fb90*/  IMAD.X R77, RZ, RZ, R21, P3 ;  /* 0x000000ffff4d7224 */ /* 0x000fe200018e0615 */
[----:B------:R-:W-:Y:S02]  /*fba0*/  LOP3.LUT R15, R20, 0x380, RZ, 0xc0, !PT ;  /* 0x00000380140f7812 */ /* 0x000fe400078ec0ff */
[----:B0-----:R-:W-:Y:S02]  /*fbb0*/  LOP3.LUT R6, R11, 0x380, RZ, 0xc0, !PT ;  /* 0x000003800b067812 */ /* 0x001fe400078ec0ff */
[----:B------:R-:W-:Y:S02]  /*fbc0*/  LOP3.LUT R68, R69, 0x380, RZ, 0xc0, !PT ;  /* 0x0000038045447812 */ /* 0x000fe400078ec0ff */
[----:B------:R-:W-:-:S02]  /*fbd0*/  LOP3.LUT R72, R73, 0x380, RZ, 0xc0, !PT ;  /* 0x0000038049487812 */ /* 0x000fc400078ec0ff */
[----:B------:R-:W-:Y:S02]  /*fbe0*/  SHF.R.U64 R15, R15, 0x3, RZ ;  /* 0x000000030f0f7819 */ /* 0x000fe400000012ff */
[----:B------:R-:W-:Y:S02]  /*fbf0*/  SHF.R.U64 R6, R6, 0x3, RZ ;  /* 0x0000000306067819 */ /* 0x000fe400000012ff */
[----:B------:R-:W-:Y:S02]  /*fc00*/  SHF.R.U64 R68, R68, 0x3, RZ ;  /* 0x0000000344447819 */ /* 0x000fe400000012ff */
[----:B------:R-:W-:Y:S02]  /*fc10*/  SHF.R.U64 R72, R72, 0x3, RZ ;  /* 0x0000000348487819 */ /* 0x000fe400000012ff */
[----:B------:R-:W-:Y:S02]  /*fc20*/  LOP3.LUT R20, R15, R20, RZ, 0x3c, !PT ;  /* 0x000000140f147212 */ /* 0x000fe400078e3cff */
[----:B------:R-:W-:Y:S01]  /*fc30*/  LOP3.LUT R68, R68, R69, RZ, 0x3c, !PT ;  /* 0x0000004544447212 */ /* 0x000fe200078e3cff */
[--C-:B------:R-:W-:Y:S01]  /*fc40*/  IMAD.X R69, RZ, RZ, R21.reuse, P5 ;  /* 0x000000ffff457224 */ /* 0x100fe200028e0615 */
[----:B------:R-:W-:Y:S01]  /*fc50*/  LOP3.LUT R72, R72, R73, RZ, 0x3c, !PT ;  /* 0x0000004948487212 */ /* 0x000fe200078e3cff */
[----:B------:R-:W-:Y:S01]  /*fc60*/  IMAD.X R73, RZ, RZ, R21, P4 ;  /* 0x000000ffff497224 */ /* 0x000fe200020e0615 */
[----:B------:R-:W-:Y:S01]  /*fc70*/  LOP3.LUT R76, R6, R11, RZ, 0x3c, !PT ;  /* 0x0000000b064c7212 */ /* 0x000fe200078e3cff */
[----:B------:R-:W-:Y:S01]  /*fc80*/  BSSY B1, `(.L_x_10664) ;  /* 0x0000065000017945 */ /* 0x000fe20003800000 */
[----:B------:R-:W-:-:S02]  /*fc90*/  SHF.R.S32.HI R88, RZ, 0x1f, R222 ;  /* 0x0000001fff587819 */ /* 0x000fc400000114de */
[----:B------:R-:W-:Y:S02]  /*fca0*/  SHF.R.S32.HI R89, RZ, 0x1f, R220 ;  /* 0x0000001fff597819 */ /* 0x000fe400000114dc */
[----:B------:R-:W-:Y:S02]  /*fcb0*/  SHF.R.S32.HI R90, RZ, 0x1f, R221 ;  /* 0x0000001fff5a7819 */ /* 0x000fe400000114dd */
[----:B------:R-:W-:Y:S01]  /*fcc0*/  SHF.R.S32.HI R91, RZ, 0x1f, R205 ;  /* 0x0000001fff5b7819 */ /* 0x000fe200000114cd */
[----:B---3--:R-:W-:-:S05]  /*fcd0*/  IMAD R7, R230, 0x80, R14 ;  /* 0x00000080e6077824 */ /* 0x008fca00078e020e */
[C---:B------:R-:W-:Y:S01]  /*fce0*/  ISETP.GE.OR P2, PT, R7.reuse, R32, P0 ;  /* 0x000000200700720c */ /* 0x040fe20000746670 */
[----:B------:R-:W-:-:S05]  /*fcf0*/  VIADD R7, R7, 0x8 ;  /* 0x0000000807077836 */ /* 0x000fca0000000000 */
[----:B------:R-:W-:-:S07]  /*fd00*/  ISETP.GE.OR P0, PT, R7, R32, P0 ;  /* 0x000000200700720c */ /* 0x000fce0000706670 */
[----:B----4-:R-:W-:Y:S06]  /*fd10*/  @!P2 ST.E desc[UR60][R54.64], R5 ;  /* 0x000000053600a985 */ /* 0x010fec000c10193c */
[----:B--2---:R0:W-:Y:S04]  /*fd20*/  @!P0 ST.E desc[UR60][R58.64], R4 ;  /* 0x000000043a008985 */ /* 0x0041e8000c10193c */
[----:B------:R-:W5:Y:S04]  /*fd30*/  LD.E.128 R8, desc[UR60][R8.64] ;  /* 0x0000003c08087980 */ /* 0x000f68000c101d00 */
[----:B------:R-:W5:Y:S04]  /*fd40*/  LD.E.128 R12, desc[UR60][R12.64] ;  /* 0x0000003c0c0c7980 */ /* 0x000f68000c101d00 */
[----:B0-----:R0:W5:Y:S04]  /*fd50*/  LD.E.128 R4, desc[UR60][R20.64] ;  /* 0x0000003c14047980 */ /* 0x001168000c101d00 */
[----:B------:R-:W5:Y:S04]  /*fd60*/  LD.E.128 R24, desc[UR60][R24.64] ;  /* 0x0000003c18187980 */ /* 0x000f68000c101d00 */
[----:B------:R-:W5:Y:S01]  /*fd70*/  LD.E.128 R28, desc[UR60][R28.64] ;  /* 0x0000003c1c1c7980 */ /* 0x000f62000c101d00 */
[----:B0-----:R-:W-:-:S03]  /*fd80*/  IMAD R21, R81, UR4, RZ ;  /* 0x0000000451157c24 */ /* 0x001fc6000f8e02ff */
[----:B------:R-:W5:Y:S01]  /*fd90*/  LD.E.128 R36, desc[UR60][R36.64] ;  /* 0x0000003c24247980 */ /* 0x000f62000c101d00 */
[C---:B------:R-:W-:Y:S02]  /*fda0*/  IMAD R81, R80.reuse, UR5, R21 ;  /* 0x0000000550517c24 */ /* 0x040fe4000f8e0215 */
[----:B------:R-:W-:Y:S01]  /*fdb0*/  IMAD.WIDE.U32 R20, R80, UR4, RZ ;  /* 0x0000000450147c25 */ /* 0x000fe2000f8e00ff */
[----:B------:R-:W-:Y:S01]  /*fdc0*/  ULDC.64 UR4, c[0x0][0xbe8] ;  /* 0x0002fa0000047ab9 */ /* 0x000fe20000000a00 */
[----:B------:R-:W5:Y:S02]  /*fdd0*/  LD.E.128 R40, desc[UR60][R40.64] ;  /* 0x0000003c28287980 */ /* 0x000f64000c101d00 */
[----:B------:R-:W-:Y:S02]  /*fde0*/  IMAD.IADD R21, R21, 0x1, R81 ;  /* 0x0000000115157824 */ /* 0x000fe400078e0251 */
[----:B------:R-:W-:Y:S01]  /*fdf0*/  IMAD R81, R3, UR4, RZ ;  /* 0x0000000403517c24 */ /* 0x000fe2000f8e02ff */
[----:B------:R-:W5:Y:S01]  /*fe00*/  LD.E.128 R44, desc[UR60][R44.64] ;  /* 0x0000003c2c2c7980 */ /* 0x000f62000c101d00 */
[----:B------:R-:W-:-:S02]  /*fe10*/  IMAD R3, R223, 0x20, R233 ;  /* 0x00000020df037824 */ /* 0x000fc400078e02e9 */
[C---:B------:R-:W-:Y:S01]  /*fe20*/  IMAD R81, R224.reuse, UR5, R81 ;  /* 0x00000005e0517c24 */ /* 0x040fe2000f8e0251 */
[----:B------:R-:W5:Y:S01]  /*fe30*/  LD.E.128 R48, desc[UR60][R48.64] ;  /* 0x0000003c30307980 */ /* 0x000f62000c101d00 */
[----:B------:R-:W-:Y:S01]  /*fe40*/  IMAD.WIDE.U32 R20, R224, UR4, R20 ;  /* 0x00000004e0147c25 */ /* 0x000fe2000f8e0014 */
[----:B------:R-:W-:Y:S02]  /*fe50*/  ULDC.64 UR4, c[0x0][0xbf0] ;  /* 0x0002fc0000047ab9 */ /* 0x000fe40000000a00 */
[----:B------:R-:W5:Y:S01]  /*fe60*/  LD.E.128 R52, desc[UR60][R52.64] ;  /* 0x0000003c34347980 */ /* 0x000f62000c101d00 */
[----:B------:R-:W-:Y:S01]  /*fe70*/  IMAD R82, R230, 0x80, R3 ;  /* 0x00000080e6527824 */ /* 0x000fe200078e0203 */
[----:B------:R-:W-:Y:S01]  /*fe80*/  IADD3 R21, R21, R81, RZ ;  /* 0x0000005115157210 */ /* 0x000fe20007ffe0ff */
[----:B------:R-:W-:Y:S01]  /*fe90*/  IMAD R234, R234, UR4, RZ ;  /* 0x00000004eaea7c24 */ /* 0x000fe2000f8e02ff */
[----:B------:R-:W5:Y:S01]  /*fea0*/  LD.E.128 R56, desc[UR60][R56.64] ;  /* 0x0000003c38387980 */ /* 0x000f62000c101d00 */
[----:B------:R-:W-:-:S03]  /*feb0*/  @P1 IMAD.HI.U32 R80, R82, R83, RZ ;  /* 0x0000005352501227 */ /* 0x000fc600078e00ff */
[----:B------:R-:W5:Y:S01]  /*fec0*/  LD.E.128 R60, desc[UR60][R60.64] ;  /* 0x0000003c3c3c7980 */ /* 0x000f62000c101d00 */
[----:B------:R-:W-:Y:S01]  /*fed0*/  IMAD.MOV.U32 R3, RZ, RZ, R82 ;  /* 0x000000ffff037224 */ /* 0x000fe200078e0052 */
[----:B-1----:R-:W-:Y:S01]  /*fee0*/  @P1 SHF.R.U32.HI R3, RZ, R85, R80 ;  /* 0x00000055ff031219 */ /* 0x002fe20000011650 */
[C---:B------:R-:W-:Y:S01]  /*fef0*/  IMAD R81, R227.reuse, UR5, R234 ;  /* 0x00000005e3517c24 */ /* 0x040fe2000f8e02ea */
[----:B------:R-:W5:Y:S01]  /*ff00*/  LD.E.128 R64, desc[UR60][R64.64] ;  /* 0x0000003c40407980 */ /* 0x000f62000c101d00 */
[----:B------:R-:W-:Y:S01]  /*ff10*/  IMAD.WIDE.U32 R20, R227, UR4, R20 ;  /* 0x00000004e3147c25 */ /* 0x000fe2000f8e0014 */
[----:B------:R-:W-:Y:S01]  /*ff20*/  SHF.R.S32.HI R80, RZ, 0x1f, R3 ;  /* 0x0000001fff507819 */ /* 0x000fe20000011403 */
[----:B------:R-:W-:Y:S01]  /*ff30*/  ULDC.64 UR4, c[0x0][0xbe0] ;  /* 0x0002f80000047ab9 */ /* 0x000fe20000000a00 */
[----:B------:R-:W5:Y:S01]  /*ff40*/  LD.E.128 R68, desc[UR60][R68.64] ;  /* 0x0000003c44447980 */ /* 0x000f62000c101d00 */
[----:B------:R-:W-:Y:S02]  /*ff50*/  IMAD.IADD R21, R21, 0x1, R81 ;  /* 0x0000000115157824 */ /* 0x000fe400078e0251 */
[----:B------:R-:W-:Y:S01]  /*ff60*/  IMAD.MOV R81, RZ, RZ, -R3 ;  /* 0x000000ffff517224 */ /* 0x000fe200078e0a03 */
[----:B------:R-:W5:Y:S01]  /*ff70*/  LD.E.128 R72, desc[UR60][R72.64] ;  /* 0x0000003c48487980 */ /* 0x000f62000c101d00 */
[----:B------:R-:W-:-:S02]  /*ff80*/  IMAD R80, R80, UR4, RZ ;  /* 0x0000000450507c24 */ /* 0x000fc4000f8e02ff */
[----:B------:R-:W-:Y:S01]  /*ff90*/  IMAD R81, R0, R81, R82 ;  /* 0x0000005100517224 */ /* 0x000fe200078e0252 */
[----:B------:R-:W5:Y:S01]  /*ffa0*/  LD.E.128 R76, desc[UR60][R76.64] ;  /* 0x0000003c4c4c7980 */ /* 0x000f62000c101d00 */
[C---:B------:R-:W-:Y:S01]  /*ffb0*/  IMAD R83, R3.reuse, UR5, R80 ;  /* 0x0000000503537c24 */ /* 0x040fe2000f8e0250 */
[----:B------:R-:W-:Y:S01]  /*ffc0*/  @!PT LDS RZ, [RZ] ;  /* 0x00000000fffff984 */ /* 0x000fe20000000800 */
[----:B------:R-:W-:Y:S01]  /*ffd0*/  @!PT LDS RZ, [RZ] ;  /* 0x00000000fffff984 */ /* 0x000fe20000000800 */
[----:B------:R-:W-:Y:S01]  /*ffe0*/  @!PT LDS RZ, [RZ] ;  /* 0x00000000fffff984 */ /* 0x000fe20000000800 */
[----:B------:R-:W-:Y:S01]  /*fff0*/  @!PT LDS RZ, [RZ] ;  /* 0x00000000fffff984 */ /* 0x000fe20000000800 */
[----:B------:R0:W-:Y:S06]  /*10000*/  MEMBAR.ALL.CTA ;  /* 0x0000000000007992 */ /* 0x0001ec0000008000 */
[----:B0-----:R-:W0:Y:S01]  /*10010*/  FENCE.VIEW.ASYNC.S ;  /* 0x00000000000073c6 */ /* 0x001e220000000000 */
[----:B------:R-:W-:Y:S01]  /*10020*/  SHF.R.S32.HI R0, RZ, 0x1f, R81 ;  /* 0x0000001fff007819 */ /* 0x000fe20000011451 */
[----:B------:R-:W-:Y:S01]  /*10030*/  IMAD.WIDE.U32 R20, R3, UR4, R20 ;  /* 0x0000000403147c25 */ /* 0x000fe2000f8e0014 */
[----:B------:R-:W-:-:S03]  /*10040*/  ULDC.64 UR4, c[0x0][0xbd8] ;  /* 0x0002f60000047ab9 */ /* 0x000fc60000000a00 */
[----:B------:R-:W-:Y:S02]  /*10050*/  IMAD R85, R230, 0x80, R233 ;  /* 0x00000080e6557824 */ /* 0x000fe400078e02e9 */
[----:B------:R-:W-:Y:S02]  /*10060*/  IMAD.IADD R21, R21, 0x1, R83 ;  /* 0x0000000115157824 */ /* 0x000fe400078e0253 */
[----:B------:R-:W-:Y:S02]  /*10070*/  IMAD R0, R0, UR4, RZ ;  /* 0x0000000400007c24 */ /* 0x000fe4000f8e02ff */
[----:B------:R-:W-:Y:S02]  /*10080*/  VIADD R3, R85, 0x20 ;  /* 0x0000002055037836 */ /* 0x000fe40000000000 */
[C---:B------:R-:W-:Y:S02]  /*10090*/  IMAD R83, R81.reuse, UR5, R0 ;  /* 0x0000000551537c24 */ /* 0x040fe4000f8e0200 */
[----:B------:R-:W-:Y:S01]  /*100a0*/  IMAD.WIDE.U32 R20, R81, UR4, R20 ;  /* 0x0000000451147c25 */ /* 0x000fe2000f8e0014 */
[-C--:B------:R-:W-:Y:S01]  /*100b0*/  ISETP.GE.AND P0, PT, R3, R32.reuse, PT ;  /* 0x000000200300720c */ /* 0x080fe20003f06270 */
[----:B------:R-:W-:Y:S01]  /*100c0*/  ULDC.64 UR4, c[0x0][0xb80] ;  /* 0x0002e00000047ab9 */ /* 0x000fe20000000a00 */
[----:B------:R-:W-:Y:S01]  /*100d0*/  ISETP.GE.AND P2, PT, R85, R32, PT ;  /* 0x000000205500720c */ /* 0x000fe20003f46270 */
[----:B------:R-:W-:-:S02]  /*100e0*/  VIADD R0, R18, 0x32420 ;  /* 0x0003242012007836 */ /* 0x000fc40000000000 */
[----:B------:R-:W-:Y:S01]  /*100f0*/  VIADD R3, R85, 0x40 ;  /* 0x0000004055037836 */ /* 0x000fe20000000000 */
[C---:B------:R-:W-:Y:S01]  /*10100*/  LEA R86, P3, R20.reuse, UR4, 0x1 ;  /* 0x0000000414567c11 */ /* 0x040fe2000f8608ff */
[----:B------:R-:W-:Y:S01]  /*10110*/  IMAD.IADD R21, R21, 0x1, R83 ;  /* 0x0000000115157824 */ /* 0x000fe200078e0253 */
[----:B------:R-:W-:Y:S02]  /*10120*/  P2R R87, PR, RZ, 0x1 ;  /* 0x00000001ff577803 */ /* 0x000fe40000000000 */
[-C--:B------:R-:W-:Y:S02]  /*10130*/  ISETP.GE.AND P0, PT, R3, R32.reuse, PT ;  /* 0x000000200300720c */ /* 0x080fe40003f06270 */
[----:B------:R-:W-:Y:S02]  /*10140*/  PRMT R0, RZ, 0x654, R0 ;  /* 0x00000654ff007816 */ /* 0x000fe40000000000 */
[----:B------:R-:W-:Y:S01]  /*10150*/  LEA.HI.X R3, R20, UR5, R21, 0x1, P3 ;  /* 0x0000000514037c11 */ /* 0x000fe200098f0c15 */
[----:B------:R-:W-:Y:S01]  /*10160*/  VIADD R81, R85, 0x60 ;  /* 0x0000006055517836 */ /* 0x000fe20000000000 */
[----:B0-----:R0:W-:Y:S01]  /*10170*/  SYNCS.ARRIVE.TRANS64.RED.A1T0 RZ, [R0+URZ], RZ ;  /* 0x000000ff00ff79a7 */ /* 0x0011e2000810043f */
[----:B------:R1:W2:Y:S03]  /*10180*/  SHFL.IDX PT, R84, R86, RZ, 0x181f ;  /* 0x00181fff56547589 */ /* 0x0002a600000e0000 */
[----:B------:R-:W-:Y:S01]  /*10190*/  ISETP.GE.AND P1, PT, R81, R32, PT ;  /* 0x000000205100720c */ /* 0x000fe20003f26270 */
[----:B0-----:R1:W0:Y:S01]  /*101a0*/  SHFL.IDX PT, R0, R3, RZ, 0x181f ;  /* 0x00181fff03007589 */ /* 0x00122200000e0000 */
[----:B------:R-:W-:Y:S11]  /*101b0*/  @P2 BRA `(.L_x_10665) ;  /* 0x0000000000442947 */ /* 0x000ff60003800000 */
[----:B------:R-:W-:Y:S02]  /*101c0*/  ULDC UR4, c[0x0][0xbc8] ;  /* 0x0002f20000047ab9 */ /* 0x000fe40000000800 */
[----:B------:R-:W-:Y:S02]  /*101d0*/  ISETP.GE.AND P2, PT, R205, UR4, PT ;  /* 0x00000004cd007c0c */ /* 0x000fe4000bf46270 */
[----:B------:R-:W-:-:S11]  /*101e0*/  ISETP.GE.AND P3, PT, R221, UR4, PT ;  /* 0x00000004dd007c0c */ /* 0x000fd6000bf66270 */
[----:B--2---:R-:W-:-:S04]  /*101f0*/  @!P2 LEA R20, P4, R205, R84, 0x1 ;  /* 0x00000054cd14a211 */ /* 0x004fc800078808ff */
[----:B0-----:R-:W-:Y:S02]  /*10200*/  @!P2 LEA.HI.X R21, R205, R0, R91, 0x1, P4 ;  /* 0x00000000cd15a211 */ /* 0x001fe400020f0c5b */
[----:B------:R-:W-:-:S03]  /*10210*/  @!P3 LEA R80, P4, R221, R84, 0x1 ;  /* 0x00000054dd50b211 */ /* 0x000fc600078808ff */
[----:B-----5:R3:W-:Y:S01]  /*10220*/  @!P2 ST.E.128 desc[UR60][R20.64], R4 ;  /* 0x000000041400a985 */ /* 0x0207e2000c101d3c */
[----:B------:R-:W-:Y:S02]  /*10230*/  @!P3 LEA.HI.X R81, R221, R0, R90, 0x1, P4 ;  /* 0x00000000dd51b211 */ /* 0x000fe400020f0c5a */
[----:B------:R-:W-:-:S03]  /*10240*/  ISETP.GE.AND P4, PT, R220, UR4, PT ;  /* 0x00000004dc007c0c */ /* 0x000fc6000bf86270 */
[----:B------:R3:W-:Y:S10]  /*10250*/  @!P3 ST.E.128 desc[UR60][R80.64], R28 ;  /* 0x0000001c5000b985 */ /* 0x0007f4000c101d3c */
[----:B------:R-:W-:-:S04]  /*10260*/  @!P4 LEA R82, P5, R220, R84, 0x1 ;  /* 0x00000054dc52c211 */ /* 0x000fc800078a08ff */
[----:B------:R-:W-:Y:S02]  /*10270*/  @!P4 LEA.HI.X R83, R220, R0, R89, 0x1, P5 ;  /* 0x00000000dc53c211 */ /* 0x000fe400028f0c59 */
[----:B------:R-:W-:-:S03]  /*10280*/  ISETP.GE.AND P5, PT, R222, UR4, PT ;  /* 0x00000004de007c0c */ /* 0x000fc6000bfa6270 */
[----:B------:R3:W-:Y:S10]  /*10290*/  @!P4 ST.E.128 desc[UR60][R82.64], R48 ;  /* 0x000000305200c985 */ /* 0x0007f4000c101d3c */
[----:B------:R-:W-:-:S04]  /*102a0*/  @!P5 LEA R84, P6, R222, R84, 0x1 ;  /* 0x00000054de54d211 */ /* 0x000fc800078c08ff */
[----:B------:R-:W-:-:S05]  /*102b0*/  @!P5 LEA.HI.X R85, R222, R0, R88, 0x1, P6 ;  /* 0x00000000de55d211 */ /* 0x000fca00030f0c58 */
[----:B------:R3:W-:Y:S04]  /*102c0*/  @!P5 ST.E.128 desc[UR60][R84.64], R64 ;  /* 0x000000405400d985 */ /* 0x0007e8000c101d3c */
.L_x_10665:
[----:B------:R-:W-:Y:S05]  /*102d0*/  BSYNC B1 ;  /* 0x0000000000017941 */ /* 0x000fea0003800000 */
.L_x_10664:
[----:B------:R-:W-:Y:S01]  /*102e0*/  ISETP.NE.AND P2, PT, R87, RZ, PT ;  /* 0x000000ff5700720c */ /* 0x000fe20003f45270 */
[----:B0-----:R0:W4:Y:S01]  /*102f0*/  SHFL.IDX PT, R0, R3, 0x1, 0x181f ;  /* 0x00381f0003007f89 */ /* 0x00112200000e0000 */
[----:B------:R-:W-:Y:S03]  /*10300*/  BSSY B1, `(.L_x_10666) ;  /* 0x0000014000017945 */ /* 0x000fe60003800000 */
[----:B---3-5:R0:W3:Y:S08]  /*10310*/  SHFL.IDX PT, R28, R86, 0x1, 0x181f ;  /* 0x00381f00561c7f89 */ /* 0x0280f000000e0000 */
[----:B0-----:R-:W-:Y:S05]  /*10320*/  @P2 BRA `(.L_x_10667) ;  /* 0x0000000000442947 */ /* 0x001fea0003800000 */
[----:B------:R-:W-:Y:S02]  /*10330*/  ULDC UR4, c[0x0][0xbc8] ;  /* 0x0002f20000047ab9 */ /* 0x000fe40000000800 */
[----:B------:R-:W-:Y:S02]  /*10340*/  ISETP.GE.AND P2, PT, R205, UR4, PT ;  /* 0x00000004cd007c0c */ /* 0x000fe4000bf46270 */
[----:B------:R-:W-:Y:S02]  /*10350*/  ISETP.GE.AND P3, PT, R221, UR4, PT ;  /* 0x00000004dd007c0c */ /* 0x000fe4000bf66270 */
[----:B------:R-:W-:-:S09]  /*10360*/  ISETP.GE.AND P4, PT, R220, UR4, PT ;  /* 0x00000004dc007c0c */ /* 0x000fd2000bf86270 */
[----:B---3--:R-:W-:-:S04]  /*10370*/  @!P2 LEA R4, P5, R205, R28, 0x1 ;  /* 0x0000001ccd04a211 */ /* 0x008fc800078a08ff */
[----:B----4-:R-:W-:Y:S02]  /*10380*/  @!P2 LEA.HI.X R5, R205, R0, R91, 0x1, P5 ;  /* 0x00000000cd05a211 */ /* 0x010fe400028f0c5b */
[----:B------:R-:W-:-:S03]  /*10390*/  ISETP.GE.AND P5, PT, R222, UR4, PT ;  /* 0x00000004de007c0c */ /* 0x000fc6000bfa6270 */
[----:B------:R0:W-:Y:S01]  /*103a0*/  @!P2 ST.E.128 desc[UR60][R4.64], R8 ;  /* 0x000000080400a985 */ /* 0x0001e2000c101d3c */
        /* <DEDUP_REMOVED lines=9> */
.L_x_10667:
[----:B------:R-:W-:Y:S05]  /*10440*/  BSYNC B1 ;  /* 0x0000000000017941 */ /* 0x000fea0003800000 */
.L_x_10666:
        /* <DEDUP_REMOVED lines=9> */
[----:B0-----:R-:W-:-:S04]  /*104e0*/  @!P4 LEA R4, P5, R205, R10, 0x1 ;  /* 0x0000000acd04c211 */ /* 0x001fc800078a08ff */
[----:B-1----:R-:W-:Y:S02]  /*104f0*/  @!P4 LEA.HI.X R5, R205, R0, R91, 0x1, P5 ;  /* 0x00000000cd05c211 */ /* 0x002fe400028f0c5b */
        /* <DEDUP_REMOVED lines=10> */
.L_x_10669:
[----:B------:R-:W-:Y:S05]  /*105a0*/  BSYNC B1 ;  /* 0x0000000000017941 */ /* 0x000fea0003800000 */
.L_x_10668:
[----:B-1--4-:R-:W4:Y:S04]  /*105b0*/  SHFL.IDX PT, R3, R3, 0x3, 0x181f ;  /* 0x00781f0003037f89 */ /* 0x012f2800000e0000 */
[----:B------:R-:W1:Y:S01]  /*105c0*/  SHFL.IDX PT, R86, R86, 0x3, 0x181f ;  /* 0x00781f0056567f89 */ /* 0x000e6200000e0000 */
[----:B------:R-:W-:Y:S05]  /*105d0*/  @P1 BRA `(.L_x_10670) ;  /* 0x0000000c00e41947 */ /* 0x000fea0003800000 */
[----:B------:R-:W-:Y:S02]  /*105e0*/  ULDC UR4, c[0x0][0xbc8] ;  /* 0x0002f20000047ab9 */ /* 0x000fe40000000800 */
[----:B------:R-:W-:Y:S02]  /*105f0*/  ISETP.GE.AND P3, PT, R205, UR4, PT ;  /* 0x00000004cd007c0c */ /* 0x000fe4000bf66270 */
[----:B------:R-:W-:Y:S02]  /*10600*/  ISETP.GE.AND P4, PT, R221, UR4, PT ;  /* 0x00000004dd007c0c */ /* 0x000fe4000bf86270 */
[----:B------:R-:W-:-:S09]  /*10610*/  ISETP.GE.AND P5, PT, R220, UR4, PT ;  /* 0x00000004dc007c0c */ /* 0x000fd2000bfa6270 */
[-C--:B01----:R-:W-:Y:S02]  /*10620*/  @!P3 LEA R4, P0, R205, R86.reuse, 0x1 ;  /* 0x00000056cd04b211 */ /* 0x083fe400078008ff */
[-C--:B------:R-:W-:Y:S02]  /*10630*/  @!P4 LEA R6, P1, R221, R86.reuse, 0x1 ;  /* 0x00000056dd06c211 */ /* 0x080fe400078208ff */
[C---:B------:R-:W-:Y:S02]  /*10640*/  @!P5 LEA R8, P2, R220.reuse, R86, 0x1 ;  /* 0x00000056dc08d211 */ /* 0x040fe400078408ff */
        /* <DEDUP_REMOVED lines=12> */
.L_x_10662:
        /* <DEDUP_REMOVED lines=19> */
[----:B----4-:R-:W-:-:S05]  /*10840*/  VIADD R3, R3, 0xffffff80 ;  /* 0xffffff8003037836 */ /* 0x010fca0000000000 */
[----:B------:R-:W-:Y:S01]  /*10850*/  ISETP.GE.AND P3, PT, R3, 0x80, PT ;  /* 0x000000800300780c */ /* 0x000fe20003f66270 */
[----:B---3--:R-:W-:-:S12]  /*10860*/  @P1 BRA `(.L_x_10671) ;  /* 0x0000000000101947 */ /* 0x008fd80003800000 */
[----:B------:R-:W-:Y:S05]  /*10870*/  @!P0 BRA `(.L_x_10671) ;  /* 0x00000000000c8947 */ /* 0x000fea0003800000 */
[----:B------:R-:W3:Y:S04]  /*10880*/  LDG.E R3, desc[UR60][R4.64] ;  /* 0x0000003c04037981 */ /* 0x000ee8000c1e1900 */
[----:B-----5:R-:W3:Y:S02]  /*10890*/  LDG.E R8, desc[UR60][R4.64+0x4] ;  /* 0x0000043c04087981 */ /* 0x020ee4000c1e1900 */
[----:B---3--:R-:W-:-:S07]  /*108a0*/  IADD3 R8, -R3, R8, RZ ;  /* 0x0000000803087210 */ /* 0x008fce0007ffe1ff */
.L_x_10671:
        /* <DEDUP_REMOVED lines=46> */
.L_x_10673:
[----:B------:R-:W-:Y:S05]  /*10b90*/  BSYNC B1 ;  /* 0x0000000000017941 */ /* 0x000fea0003800000 */
.L_x_10672:
[----:B------:R-:W4:Y:S01]  /*10ba0*/  @P2 LDC R9, c[0x0][0xcf0] ;  /* 0x00033c00ff092b82 */ /* 0x000f220000000800 */
[----:B------:R-:W-:Y:S01]  /*10bb0*/  ULDC.64 UR4, c[0x0][0xba0] ;  /* 0x0002e80000047ab9 */ /* 0x000fe20000000a00 */
[----:B---3--:R-:W-:Y:S02]  /*10bc0*/  IMAD R7, R223, 0x20, R233 ;  /* 0x00000020df077824 */ /* 0x008fe400078e02e9 */
[----:B------:R-:W-:Y:S02]  /*10bd0*/  IMAD R3, R11, UR4, RZ ;  /* 0x000000040b037c24 */ /* 0x000fe4000f8e02ff */
[----:B------:R-:W-:-:S04]  /*10be0*/  IMAD.WIDE.U32 R4, R0, UR4, RZ ;  /* 0x0000000400047c25 */ /* 0x000fc8000f8e00ff */
[----:B------:R-:W-:Y:S01]  /*10bf0*/  IMAD R3, R0, UR5, R3 ;  /* 0x0000000500037c24 */ /* 0x000fe2000f8e0203 */
[----:B------:R-:W-:-:S03]  /*10c00*/  ULDC.64 UR4, c[0x0][0xbe8] ;  /* 0x0002fa0000047ab9 */ /* 0x000fc60000000a00 */
[----:B------:R-:W-:Y:S02]  /*10c10*/  IMAD.IADD R5, R5, 0x1, R3 ;  /* 0x0000000105057824 */ /* 0x000fe400078e0203 */
[----:B------:R-:W-:Y:S02]  /*10c20*/  IMAD R3, R10, UR4, RZ ;  /* 0x000000040a037c24 */ /* 0x000fe4000f8e02ff */
[----:B------:R-:W-:Y:S02]  /*10c30*/  IMAD R10, R230, 0x80, R7 ;  /* 0x00000080e60a7824 */ /* 0x000fe400078e0207 */
[----:B------:R-:W-:Y:S02]  /*10c40*/  IMAD R7, R224, UR5, R3 ;  /* 0x00000005e0077c24 */ /* 0x000fe4000f8e0203 */
[----:B--2---:R-:W-:-:S04]  /*10c50*/  @P2 IMAD.HI.U32 R0, R10, R15, RZ ;  /* 0x0000000f0a002227 */ /* 0x004fc800078e00ff */
[----:B------:R-:W-:Y:S01]  /*10c60*/  IMAD.WIDE.U32 R4, R224, UR4, R4 ;  /* 0x00000004e0047c25 */ /* 0x000fe2000f8e0004 */
[----:B------:R-:W-:-:S03]  /*10c70*/  ULDC.64 UR4, c[0x0][0xbf0] ;  /* 0x0002fc0000047ab9 */ /* 0x000fc60000000a00 */
[----:B------:R-:W-:Y:S01]  /*10c80*/  IMAD.MOV.U32 R3, RZ, RZ, R10 ;  /* 0x000000ffff037224 */ /* 0x000fe200078e000a */
[----:B----4-:R-:W-:Y:S01]  /*10c90*/  @P2 SHF.R.U32.HI R3, RZ, R9, R0 ;  /* 0x00000009ff032219 */ /* 0x010fe20000011600 */
[----:B------:R-:W-:Y:S01]  /*10ca0*/  IMAD R6, R234, UR4, RZ ;  /* 0x00000004ea067c24 */ /* 0x000fe2000f8e02ff */
[----:B------:R-:W-:Y:S02]  /*10cb0*/  IADD3 R5, R5, R7, RZ ;  /* 0x0000000705057210 */ /* 0x000fe40007ffe0ff */
        /* <DEDUP_REMOVED lines=12> */
[----:B------:R-:W-:Y:S02]  /*10d80*/  IMAD R0, R0, UR4, RZ ;  /* 0x0000000400007c24 */ /* 0x000fe4000f8e02ff */
[----:B------:R-:W-:Y:S02]  /*10d90*/  IMAD.IADD R5, R5, 0x1, R9 ;  /* 0x0000000105057824 */ /* 0x000fe400078e0209 */
        /* <DEDUP_REMOVED lines=10> */
.L_x_10875:
        /* <DEDUP_REMOVED lines=13> */
[-C--:B----4-:R-:W-:Y:S02]  /*10f10*/  @!P3 LEA R10, P5, R205, R14.reuse, 0x1 ;  /* 0x0000000ecd0ab211 */ /* 0x090fe400078a08ff */
[----:B------:R-:W-:Y:S02]  /*10f20*/  @!P2 LEA R12, P4, R221, R14, 0x1 ;  /* 0x0000000edd0ca211 */ /* 0x000fe400078808ff */
        /* <DEDUP_REMOVED lines=11> */
.L_x_10676:
[----:B------:R-:W-:Y:S05]  /*10fe0*/  BSYNC B1 ;  /* 0x0000000000017941 */ /* 0x000fea0003800000 */
.L_x_10675:
[----:B------:R-:W-:-:S03]  /*10ff0*/  UMOV UR4, 0xffffffff ;  /* 0xffffffff00047882 */ /* 0x000fc60000000000 */
[----:B------:R-:W-:Y:S05]  /*11000*/  BRA.DIV UR4, `(.L_x_10677) ;  /* 0x0000009204547947 */ /* 0x000fea000b800000 */
[----:B---3--:R3:W0:Y:S04]  /*11010*/  SHFL.IDX PT, R0, R4, 0x1, 0x181f ;  /* 0x00381f0004007f89 */ /* 0x00862800000e0000 */
[----:B----4-:R3:W4:Y:S02]  /*11020*/  SHFL.IDX PT, R14, R3, 0x1, 0x181f ;  /* 0x00381f00030e7f89 */ /* 0x01072400000e0000 */
.L_x_10879:
        /* <DEDUP_REMOVED lines=25> */
.L_x_10679:
[----:B------:R-:W-:Y:S05]  /*111c0*/  BSYNC B1 ;  /* 0x0000000000017941 */ /* 0x000fea0003800000 */
.L_x_10678:
[----:B------:R-:W-:-:S03]  /*111d0*/  UMOV UR4, 0xffffffff ;  /* 0xffffffff00047882 */ /* 0x000fc60000000000 */
[----:B------:R-:W-:Y:S05]  /*111e0*/  BRA.DIV UR4, `(.L_x_10680) ;  /* 0x0000009204247947 */ /* 0x000fea000b800000 */
[----:B0-----:R0:W0:Y:S04]  /*111f0*/  SHFL.IDX PT, R0, R4, 0x2, 0x181f ;  /* 0x00581f0004007f89 */ /* 0x00102800000e0000 */
[----:B----4-:R4:W0:Y:S02]  /*11200*/  SHFL.IDX PT, R14, R3, 0x2, 0x181f ;  /* 0x00581f00030e7f89 */ /* 0x01082400000e0000 */
.L_x_10883:
        /* <DEDUP_REMOVED lines=12> */
[-C--:B0-----:R-:W-:Y:S02]  /*112d0*/  @!P3 LEA R10, P5, R205, R14.reuse, 0x1 ;  /* 0x0000000ecd0ab211 */ /* 0x081fe400078a08ff */
[----:B------:R-:W-:Y:S02]  /*112e0*/  @!P2 LEA R12, P4, R221, R14, 0x1 ;  /* 0x0000000edd0ca211 */ /* 0x000fe400078808ff */
        /* <DEDUP_REMOVED lines=11> */
.L_x_10682:
[----:B------:R-:W-:Y:S05]  /*113a0*/  BSYNC B1 ;  /* 0x0000000000017941 */ /* 0x000fea0003800000 */
.L_x_10681:
[----:B------:R-:W-:-:S03]  /*113b0*/  UMOV UR4, 0xffffffff ;  /* 0xffffffff00047882 */ /* 0x000fc60000000000 */
[----:B------:R-:W-:Y:S05]  /*113c0*/  BRA.DIV UR4, `(.L_x_10683) ;  /* 0x0000008e04f47947 */ /* 0x000fea000b800000 */
[----:B0-----:R0:W0:Y:S04]  /*113d0*/  SHFL.IDX PT, R0, R4, 0x3, 0x181f ;  /* 0x00781f0004007f89 */ /* 0x00102800000e0000 */
[----:B------:R0:W0:Y:S02]  /*113e0*/  SHFL.IDX PT, R14, R3, 0x3, 0x181f ;  /* 0x00781f00030e7f89 */ /* 0x00002400000e0000 */
.L_x_10887:
        /* <DEDUP_REMOVED lines=12> */
[-C--:B------:R-:W-:Y:S02]  /*114b0*/  @!P3 LEA R4, P5, R205, R14.reuse, 0x1 ;  /* 0x0000000ecd04b211 */ /* 0x080fe400078a08ff */
        /* <DEDUP_REMOVED lines=11> */
.L_x_10670:
[----:B------:R-:W-:Y:S05]  /*11570*/  BSYNC B0 ;  /* 0x0000000000007941 */ /* 0x000fea0003800000 */
.L_x_10661:
[----:B------:R-:W-:Y:S02]  /*11580*/  ULDC UR4, c[0x0][0xd3c] ;  /* 0x00034f0000047ab9 */ /* 0x000fe40000000800 */
[----:B-1----:R-:W-:-:S13]  /*11590*/  ISETP.GE.AND P0, PT, R35, UR4, PT ;  /* 0x0000000423007c0c */ /* 0x002fda000bf06270 */
[----:B------:R-:W-:Y:S05]  /*115a0*/  @!P0 BRA `(.L_x_10684) ;  /* 0xfffffef800bc8947 */ /* 0x000fea000383ffff */
[----:B------:R-:W-:Y:S05]  /*115b0*/  BRA `(.L_x_10549) ;  /* 0x0000008000b47947 */ /* 0x000fea0003800000 */
.L_x_10547:
        /* <DEDUP_REMOVED lines=18> */
.L_x_10685:
        /* <DEDUP_REMOVED lines=42> */
.L_x_10691:
        /* <DEDUP_REMOVED lines=12> */
.L_x_10690:
[----:B------:R-:W-:Y:S05]  /*11a40*/  BSYNC B0 ;  /* 0x0000000000007941 */ /* 0x000fea0003800000 */
.L_x_10689:
        /* <DEDUP_REMOVED lines=20> */
[----:B------:R-:W-:Y:S01]  /*11b90*/  IMAD.MOV.U32 R2, RZ, RZ, R9 ;  /* 0x000000ffff027224 */ /* 0x000fe200078e0009 */
[----:B------:R-:W-:-:S07]  /*11ba0*/  MOV R7, R3 ;  /* 0x0000000300077202 */ /* 0x000fce0000000f00 */
.L_x_10687:
        /* <DEDUP_REMOVED lines=16> */
.L_x_10692:
        /* <DEDUP_REMOVED lines=25> */
.L_x_10688:
[----:B------:R-:W-:Y:S01]  /*11e40*/  MOV R17, RZ ;  /* 0x000000ff00117202 */ /* 0x000fe20000000f00 */
[----:B------:R-:W-:Y:S02]  /*11e50*/  IMAD.U32 R16, RZ, RZ, UR6 ;  /* 0x00000006ff107e24 */ /* 0x000fe4000f8e00ff */
[----:B------:R-:W-:-:S07]  /*11e60*/  IMAD.MOV.U32 R18, RZ, RZ, RZ ;  /* 0x000000ffff127224 */ /* 0x000fce00078e00ff */
.L_x_10693:
[----:B------:R-:W-:-:S13]  /*11e70*/  ISETP.NE.AND P0, PT, R5, RZ, PT ;  /* 0x000000ff0500720c */ /* 0x000fda0003f05270 */
[----:B------:R-:W0:Y:S01]  /*11e80*/  @!P0 S2R R3, SR_CgaCtaId ;  /* 0x0000000000038919 */ /* 0x000e220000008800 */
[----:B------:R-:W-:-:S04]  /*11e90*/  @!P0 MOV R0, 0x400 ;  /* 0x0000040000008802 */ /* 0x000fc80000000f00 */
[----:B0-----:R-:W-:-:S05]  /*11ea0*/  @!P0 LEA R0, R3, R0, 0x18 ;  /* 0x0000000003008211 */ /* 0x001fca00078ec0ff */
[----:B------:R2:W-:Y:S01]  /*11eb0*/  @!P0 STS.128 [R0+0x324d0], R16 ;  /* 0x0324d01000008388 */ /* 0x0005e20000000c00 */
[----:B------:R-:W-:Y:S06]  /*11ec0*/  BAR.ARV 0x5, 0x180 ;  /* 0x0146000000007b1d */ /* 0x000fec0000002000 */
.L_x_10686:
        /* <DEDUP_REMOVED lines=30> */
[----:B0-----:R-:W-:-:S03]  /*120b0*/  IMAD.MOV.U32 R4, RZ, RZ, 0x1 ;  /* 0x00000001ff047424 */ /* 0x001fc600078e00ff */
[----:B------:R0:W-:Y:S01]  /*120c0*/  STL [R1+0x20], R2 ;  /* 0x0000200201007387 */ /* 0x0001e20000100800 */
[----:B-1----:R-:W-:-:S03]  /*120d0*/  LOP3.LUT R3, R0, 0x40, RZ, 0xfc, !PT ;  /* 0x0000004000037812 */ /* 0x002fc600078efcff */
[----:B------:R1:W-:Y:S04]  /*120e0*/  STL [R1+0xc], RZ ;  /* 0x00000cff01007387 */ /* 0x0003e80000100800 */
[----:B------:R1:W-:Y:S01]  /*120f0*/  STL [R1+0x8], RZ ;  /* 0x000008ff01007387 */ /* 0x0003e20000100800 */
[----:B0-----:R-:W-:-:S03]  /*12100*/  LOP3.LUT R2, R0, 0x80, RZ, 0xfc, !PT ;  /* 0x0000008000027812 */ /* 0x001fc600078efcff */
[----:B------:R1:W-:Y:S01]  /*12110*/  STL [R1+0x1c], R4 ;  /* 0x00001c0401007387 */ /* 0x0003e20000100800 */
[----:B------:R-:W-:-:S07]  /*12120*/  LOP3.LUT R0, R0, 0xc0, RZ, 0xfc, !PT ;  /* 0x000000c000007812 */ /* 0x000fce00078efcff */
.L_x_10840:
[----:B01----:R-:W0:Y:S02]  /*12130*/  LDC.64 R2, c[0x0][0xd88] ;  /* 0x00036200ff027b82 */ /* 0x003e240000000a00 */
[----:B0-----:R-:W-:-:S05]  /*12140*/  IMAD.WIDE R2, R19, 0x4, R2 ;  /* 0x0000000413027825 */ /* 0x001fca00078e0202 */
[----:B------:R-:W1:Y:S01]  /*12150*/  LDG.E R15, desc[UR60][R2.64] ;  /* 0x0000003c020f7981 */ /* 0x000e62000c1e1900 */
[----:B------:R-:W-:Y:S05]  /*12160*/  YIELD ;  /* 0x0000000000007946 */ /* 0x000fea0003800000 */
[----:B------:R-:W-:Y:S01]  /*12170*/  ULDC.64 UR4, c[0x0][0xb20] ;  /* 0x0002c80000047ab9 */ /* 0x000fe20000000a00 */
[----:B--2---:R-:W-:Y:S01]  /*12180*/  IMAD.MOV.U32 R0, RZ, RZ, RZ ;  /* 0x000000ffff007224 */ /* 0x004fe200078e00ff */
[----:B------:R-:W-:Y:S02]  /*12190*/  ISETP.NE.U32.AND P0, PT, RZ, UR4, PT ;  /* 0x00000004ff007c0c */ /* 0x000fe4000bf05070 */
[----:B-----5:R-:W-:Y:S01]  /*121a0*/  CS2R R8, SRZ ;  /* 0x0000000000087805 */ /* 0x020fe2000001ff00 */
[----:B------:R-:W-:Y:S01]  /*121b0*/  ULDC.64 UR10, c[0x0][0xb10] ;  /* 0x0002c400000a7ab9 */ /* 0x000fe20000000a00 */
[----:B------:R-:W-:Y:S01]  /*121c0*/  ULDC.64 UR8, c[0x0][0xb08] ;  /* 0x0002c20000087ab9 */ /* 0x000fe20000000a00 */
[----:B------:R-:W-:Y:S01]  /*121d0*/  ISETP.NE.AND.EX P0, PT, RZ, UR5, PT, P0 ;  /* 0x00000005ff007c0c */ /* 0x000fe2000bf05300 */
[----:B------:R-:W-:Y:S01]  /*121e0*/  ULDC.64 UR6, c[0x0][0xb00] ;  /* 0x0002c00000067ab9 */ /* 0x000fe20000000a00 */
[----:B-1----:R-:W-:Y:S01]  /*121f0*/  SHF.R.S32.HI R4, RZ, 0x1f, R15 ;  /* 0x0000001fff047819 */ /* 0x002fe2000001140f */
        /* <DEDUP_REMOVED lines=45> */
[----:B----4-:R-:W-:Y:S06]  /*124d0*/  @P3 BRA `(.L_x_10695) ;  /* 0x0000000000143947 */ /* 0x010fec0003800000 */
[----:B------:R-:W-:Y:S05]  /*124e0*/  @!P2 BRA `(.L_x_10695) ;  /* 0x000000000010a947 */ /* 0x000fea0003800000 */
[----:B------:R-:W2:Y:S04]  /*124f0*/  LDG.E R11, desc[UR60][R2.64] ;  /* 0x0000003c020b7981 */ /* 0x000ea8000c1e1900 */
[----:B------:R-:W2:Y:S02]  /*12500*/  LDG.E R2, desc[UR60][R2.64+0x4] ;  /* 0x0000043c02027981 */ /* 0x000ea4000c1e1900 */
[----:B--2---:R-:W-:-:S05]  /*12510*/  IMAD.IADD R2, R2, 0x1, -R11 ;  /* 0x0000000102027824 */ /* 0x004fca00078e0a0b */
[----:B------:R0:W-:Y:S02]  /*12520*/  STL [R1+0x44], R2 ;  /* 0x0000440201007387 */ /* 0x0001e40000100800 */
.L_x_10695:
        /* <DEDUP_REMOVED lines=12> */
.L_x_10696:
[----:B------:R-:W-:Y:S05]  /*125f0*/  @!P0 BRA `(.L_x_10697) ;  /* 0x00000000000c8947 */ /* 0x000fea0003800000 */
[----:B------:R-:W2:Y:S04]  /*12600*/  LDG.E R8, desc[UR60][R6.64] ;  /* 0x0000003c06087981 */ /* 0x000ea8000c1e1900 */
[----:B------:R-:W2:Y:S02]  /*12610*/  LDG.E R6, desc[UR60][R6.64+0x4] ;  /* 0x0000043c06067981 */ /* 0x000ea4000c1e1900 */
[----:B--2---:R-:W-:-:S07]  /*12620*/  IMAD.IADD R8, R6, 0x1, -R8 ;  /* 0x0000000106087824 */ /* 0x004fce00078e0a08 */
.L_x_10697:
[----:B0-----:R-:W2:Y:S01]  /*12630*/  @P1 LDG.E R2, desc[UR60][R4.64] ;  /* 0x0000003c04021981 */ /* 0x001ea2000c1e1900 */
[----:B-----5:R-:W-:-:S03]  /*12640*/  IMAD.IADD R0, R8, 0x1, -R0 ;  /* 0x0000000108007824 */ /* 0x020fc600078e0a00 */
[----:B------:R-:W2:Y:S01]  /*12650*/  @P1 LDG.E R4, desc[UR60][R4.64+0x4] ;  /* 0x0000043c04041981 */ /* 0x000ea2000c1e1900 */
[----:B------:R-:W-:Y:S01]  /*12660*/  BSSY B0, `(.L_x_10698) ;  /* 0x0000150000007945 */ /* 0x000fe20003800000 */
[----:B--2---:R-:W-:-:S04]  /*12670*/  @P1 IMAD.IADD R10, R4, 0x1, -R2 ;  /* 0x00000001040a1824 */ /* 0x004fc800078e0a02 */
[----:B------:R-:W-:-:S04]  /*12680*/  IMAD.IADD R3, R0, 0x1, R10 ;  /* 0x0000000100037824 */ /* 0x000fc800078e020a */
[----:B------:R-:W-:-:S04]  /*12690*/  VIADD R2, R3, 0x5f ;  /* 0x0000005f03027836 */ /* 0x000fc80000000000 */
[----:B------:R-:W-:Y:S01]  /*126a0*/  IMAD.HI R2, R2, 0x2aaaaaab, RZ ;  /* 0x2aaaaaab02027827 */ /* 0x000fe200078e02ff */
[----:B------:R0:W-:Y:S04]  /*126b0*/  STL [R1+0x7c], R3 ;  /* 0x00007c0301007387 */ /* 0x0001e80000100800 */
[----:B0-----:R-:W-:-:S04]  /*126c0*/  SHF.R.U32.HI R3, RZ, 0x1f, R2 ;  /* 0x0000001fff037819 */ /* 0x001fc80000011602 */
[----:B------:R-:W-:-:S05]  /*126d0*/  LEA.HI.SX32 R4, R2, R3, 0x1c ;  /* 0x0000000302047211 */ /* 0x000fca00078fe2ff */
[--C-:B------:R-:W-:Y:S02]  /*126e0*/  IMAD R2, R4, 0x60, -R0.reuse ;  /* 0x0000006004027824 */ /* 0x100fe400078e0a00 */
[----:B------:R-:W-:-:S03]  /*126f0*/  IMAD.MOV R0, RZ, RZ, -R0 ;  /* 0x000000ffff007224 */ /* 0x000fc600078e0a00 */
[----:B------:R-:W-:Y:S02]  /*12700*/  VIMNMX R10, R2, R10, PT ;  /* 0x0000000a020a7248 */ /* 0x000fe40003fe0100 */
[----:B------:R-:W-:-:S04]  /*12710*/  VIMNMX R0, RZ, R0, !PT ;  /* 0x00000000ff007248 */ /* 0x000fc80007fe0100 */
[----:B------:R-:W-:Y:S01]  /*12720*/  ISETP.GT.AND P0, PT, R10, R0, PT ;  /* 0x000000000a00720c */ /* 0x000fe20003f04270 */
[----:B------:R-:W-:-:S05]  /*12730*/  IMAD.WIDE.U32 R2, R0, -0x55555555, RZ ;  /* 0xaaaaaaab00027825 */ /* 0x000fca00078e00ff */
[----:B------:R-:W-:-:S07]  /*12740*/  SHF.R.U32.HI R2, RZ, 0x6, R3 ;  /* 0x00000006ff027819 */ /* 0x000fce0000011603 */
[----:B------:R-:W-:-:S04]  /*12750*/  @P0 VIADD R10, R10, 0x5f ;  /* 0x0000005f0a0a0836 */ /* 0x000fc80000000000 */
[----:B------:R-:W-:Y:S01]  /*12760*/  @P0 IMAD.HI R0, R10, 0x2aaaaaab, RZ ;  /* 0x2aaaaaab0a000827 */ /* 0x000fe200078e02ff */
[----:B------:R0:W-:Y:S04]  /*12770*/  STL [R1+0x38], R4 ;  /* 0x0000380401007387 */ /* 0x0001e80000100800 */
[----:B------:R-:W-:Y:S01]  /*12780*/  @P0 SHF.R.U32.HI R3, RZ, 0x1f, R0 ;  /* 0x0000001fff030819 */ /* 0x000fe20000011600 */
[----:B------:R-:W-:-:S03]  /*12790*/  IMAD.MOV.U32 R7, RZ, RZ, R2 ;  /* 0x000000ffff077224 */ /* 0x000fc600078e0002 */
[----:B------:R-:W-:-:S04]  /*127a0*/  @P0 LEA.HI.SX32 R7, R0, R3, 0x1c ;  /* 0x0000000300070211 */ /* 0x000fc800078fe2ff */
        /* <DEDUP_REMOVED lines=10> */
.L_x_10890:
[----:B-1----:R-:W-:Y:S02]  /*12850*/  ISETP.NE.AND P0, PT, R14, RZ, PT ;  /* 0x000000ff0e00720c */ /* 0x002fe40003f05270 */
[----:B------:R-:W-:-:S11]  /*12860*/  PLOP3.LUT P6, PT, PT, PT, PT, 0x8, 0x0 ;  /* 0x000000000000781c */ /* 0x000fd60003fce170 */
[----:B------:R-:W-:Y:S05]  /*12870*/  @P0 BRA `(.L_x_10701) ;  /* 0x00000000000c0947 */ /* 0x000fea0003800000 */
[----:B------:R-:W-:-:S03]  /*12880*/  UMOV UR4, 0xffffffff ;  /* 0xffffffff00047882 */ /* 0x000fc60000000000 */
[----:B------:R-:W-:Y:S05]  /*12890*/  BRA.DIV UR4, `(.L_x_10702) ;  /* 0x0000007e043c7947 */ /* 0x000fea000b800000 */
[----:B------:R-:W-:-:S13]  /*128a0*/  ELECT P6, URZ, PT ;  /* 0x00000000003f782f */ /* 0x000fda00038c0000 */
.L_x_10701:
        /* <DEDUP_REMOVED lines=10> */
.L_x_10893:
[----:B------:R-:W-:Y:S05]  /*12950*/  BSYNC B1 ;  /* 0x0000000000017941 */ /* 0x000fea0003800000 */
.L_x_10703:
        /* <DEDUP_REMOVED lines=14> */
.L_x_10894:
[----:B------:R-:W-:Y:S05]  /*12a40*/  BSYNC B2 ;  /* 0x0000000000027941 */ /* 0x000fea0003800000 */
.L_x_10707:
        /* <DEDUP_REMOVED lines=9> */
.L_x_10710:
[----:B------:R-:W-:Y:S05]  /*12ae0*/  BSYNC B2 ;  /* 0x0000000000027941 */ /* 0x000fea0003800000 */
.L_x_10709:
        /* <DEDUP_REMOVED lines=14> */
.L_x_10711:
        /* <DEDUP_REMOVED lines=13> */
.L_x_10895:
[----:B------:R-:W-:Y:S05]  /*12ca0*/  BSYNC B2 ;  /* 0x0000000000027941 */ /* 0x000fea0003800000 */
.L_x_10712:
        /* <DEDUP_REMOVED lines=11> */
.L_x_10715:
[----:B------:R-:W-:Y:S05]  /*12d60*/  BSYNC B2 ;  /* 0x0000000000027941 */ /* 0x000fea0003800000 */
.L_x_10714:
        /* <DEDUP_REMOVED lines=11> */
.L_x_10716:
        /* <DEDUP_REMOVED lines=15> */
.L_x_10717:
        /* <DEDUP_REMOVED lines=15> */
.L_x_10718:
        /* <DEDUP_REMOVED lines=15> */
.L_x_10719:
        /* <DEDUP_REMOVED lines=10> */
.L_x_10706:
[----:B------:R-:W-:Y:S05]  /*13190*/  BSYNC B1 ;  /* 0x0000000000017941 */ /* 0x000fea0003800000 */
.L_x_10705:
        /* <DEDUP_REMOVED lines=13> */
.L_x_10735:
        /* <DEDUP_REMOVED lines=14> */
.L_x_10896:
[----:B------:R-:W-:Y:S05]  /*13350*/  BSYNC B2 ;  /* 0x0000000000027941 */ /* 0x000fea0003800000 */
.L_x_10722:
        /* <DEDUP_REMOVED lines=9> */
.L_x_10725:
[----:B------:R-:W-:Y:S05]  /*133f0*/  BSYNC B2 ;  /* 0x0000000000027941 */ /* 0x000fea0003800000 */
.L_x_10724:
        /* <DEDUP_REMOVED lines=13> */
.L_x_10726:
        /* <DEDUP_REMOVED lines=13> */
.L_x_10897:
[----:B------:R-:W-:Y:S05]  /*135a0*/  BSYNC B2 ;  /* 0x0000000000027941 */ /* 0x000fea0003800000 */
.L_x_10727:
        /* <DEDUP_REMOVED lines=11> */
.L_x_10730:
[----:B------:R-:W-:Y:S05]  /*13660*/  BSYNC B2 ;  /* 0x0000000000027941 */ /* 0x000fea0003800000 */
.L_x_10729:
        /* <DEDUP_REMOVED lines=11> */
.L_x_10731:
        /* <DEDUP_REMOVED lines=15> */
.L_x_10732:
        /* <DEDUP_REMOVED lines=15> */
.L_x_10733:
        /* <DEDUP_REMOVED lines=15> */
.L_x_10734:
        /* <DEDUP_REMOVED lines=10> */
.L_x_10721:
[----:B------:R-:W-:Y:S05]  /*13a90*/  BSYNC B1 ;  /* 0x0000000000017941 */ /* 0x000fea0003800000 */
.L_x_10720:
        /* <DEDUP_REMOVED lines=12> */
.L_x_10699:
[----:B------:R-:W-:Y:S05]  /*13b60*/  BSYNC B0 ;  /* 0x0000000000007941 */ /* 0x000fea0003800000 */
.L_x_10698:
        /* <DEDUP_REMOVED lines=23> */
.L_x_10737:
        /* <DEDUP_REMOVED lines=21> */
.L_x_10740:
[----:B------:R-:W-:Y:S05]  /*13e30*/  BSYNC B6 ;  /* 0x0000000000067941 */ /* 0x000fea0003800000 */
.L_x_10739:
        /* <DEDUP_REMOVED lines=21> */
.L_x_10743:
        /* <DEDUP_REMOVED lines=16> */
.L_x_10742:
[----:B------:R-:W-:Y:S05]  /*14090*/  BSYNC B6 ;  /* 0x0000000000067941 */ /* 0x000fea0003800000 */
.L_x_10741:
        /* <DEDUP_REMOVED lines=26> */
.L_x_10900:
        /* <DEDUP_REMOVED lines=11> */
.L_x_10903:
        /* <DEDUP_REMOVED lines=25> */
.L_x_10747:
[----:B------:R-:W2:Y:S04]  /*14480*/  LDL R7, [R1+0x4] ;  /* 0x0000040001077983 */ /* 0x000ea80000100800 */
[----:B01----:R-:W2:Y:S04]  /*14490*/  LDL R0, [R1+0x8] ;  /* 0x0000080001007983 */ /* 0x003ea80000100800 */
[----:B------:R-:W3:Y:S01]  /*144a0*/  LDL R2, [R1+0x1c] ;  /* 0x00001c0001027983 */ /* 0x000ee20000100800 */
[----:B--2---:R-:W-:Y:S01]  /*144b0*/  IMAD R0, R0, 0x8, R7 ;  /* 0x0000000800007824 */ /* 0x004fe200078e0207 */
[----:B---3--:R-:W-:-:S04]  /*144c0*/  SHF.L.U32 R2, R2, 0x1f, RZ ;  /* 0x0000001f02027819 */ /* 0x008fc800000006ff */
[----:B------:R-:W0:Y:S02]  /*144d0*/  SYNCS.PHASECHK.TRANS64.TRYWAIT P0, [R0+URZ+0x32440], R2 ;  /* 0x03244002000075a7 */ /* 0x000e24000800017f */
[----:B0-----:R-:W-:Y:S05]  /*144e0*/  @!P0 BRA `(.L_x_10748) ;  /* 0x0000006400048947 */ /* 0x001fea0003800000 */
.L_x_10904:
        /* <DEDUP_REMOVED lines=11> */
.L_x_10749:
        /* <DEDUP_REMOVED lines=27> */
.L_x_10745:
        /* <DEDUP_REMOVED lines=9> */
[----:B------:R-:W-:Y:S02]  /*147e0*/  ISETP.NE.AND.EX P0, PT, RZ, UR5, PT, P0 ;  /* 0x00000005ff007c0c */ /* 0x000fe4000bf05300 */
[----:B--2---:R-:W-:-:S04]  /*147f0*/  IADD3 R0, R0, 0x18400, RZ ;  /* 0x0001840000007810 */ /* 0x004fc80007ffe0ff */
        /* <DEDUP_REMOVED lines=26> */
.L_x_10751:
[----:B------:R-:W-:Y:S05]  /*149a0*/  BSYNC B6 ;  /* 0x0000000000067941 */ /* 0x000fea0003800000 */
.L_x_10750:
[----:B------:R-:W2:Y:S01]  /*149b0*/  LDL R4, [R1+0x50] ;  /* 0x0000500001047983 */ /* 0x000ea20000100800 */
[----:B------:R-:W0:Y:S03]  /*149c0*/  LDC R7, c[0x0][0x448] ;  /* 0x00011200ff077b82 */ /* 0x000e260000000800 */
[----:B------:R-:W3:Y:S04]  /*149d0*/  LDL R10, [R1+0x34] ;  /* 0x00003400010a7983 */ /* 0x000ee80000100800 */
[----:B------:R-:W4:Y:S01]  /*149e0*/  LDL R9, [R1+0x5c] ;  /* 0x00005c0001097983 */ /* 0x000f220000100800 */
[----:B-1----:R-:W1:Y:S01]  /*149f0*/  S2R R2, SR_TID.X ;  /* 0x0000000000027919 */ /* 0x002e620000002100 */
[----:B------:R-:W1:Y:S02]  /*14a00*/  S2R R0, SR_TID.X ;  /* 0x0000000000007919 */ /* 0x000e640000002100 */
[----:B------:R-:W4:Y:S04]  /*14a10*/  LDL R8, [R1+0x64] ;  /* 0x0000640001087983 */ /* 0x000f280000100800 */
[----:B------:R-:W4:Y:S01]  /*14a20*/  LDL R6, [R1+0x40] ;  /* 0x0000400001067983 */ /* 0x000f220000100800 */
[----:B0-----:R-:W-:Y:S01]  /*14a30*/  ISETP.NE.AND P0, PT, R7, 0x1, PT ;  /* 0x000000010700780c */ /* 0x001fe20003f05270 */
[----:B------:R-:W-:Y:S01]  /*14a40*/  IMAD.SHL.U32 R17, R17, 0x80, RZ ;  /* 0x0000008011117824 */ /* 0x000fe200078e00ff */
[----:B------:R-:W-:Y:S01]  /*14a50*/  ULDC.64 UR4, c[0x0][0x298] ;  /* 0x0000a60000047ab9 */ /* 0x000fe20000000a00 */
[----:B------:R-:W-:-:S10]  /*14a60*/  ULDC.64 UR6, c[0x0][0x280] ;  /* 0x0000a00000067ab9 */ /* 0x000fd40000000a00 */
[----:B------:R-:W0:Y:S01]  /*14a70*/  @P0 LDC R3, c[0x0][0x450] ;  /* 0x00011400ff030b82 */ /* 0x000e220000000800 */
[----:B-1----:R-:W-:-:S04]  /*14a80*/  LOP3.LUT R2, R2, 0x7f, RZ, 0xc0, !PT ;  /* 0x0000007f02027812 */ /* 0x002fc800078ec0ff */
[----:B------:R-:W-:Y:S01]  /*14a90*/  SHF.R.U32.HI R2, RZ, 0x3, R2 ;  /* 0x00000003ff027819 */ /* 0x000fe20000011602 */
[----:B------:R-:W-:-:S05]  /*14aa0*/  IMAD.SHL.U32 R0, R0, 0x10, RZ ;  /* 0x0000001000007824 */ /* 0x000fca00078e00ff */
[----:B------:R-:W-:Y:S02]  /*14ab0*/  LOP3.LUT R0, R2, 0x70, R0, 0xf8, !PT ;  /* 0x0000007002007812 */ /* 0x000fe400078ef800 */
[----:B------:R-:W1:Y:S02]  /*14ac0*/  @P0 LDC R2, c[0x0][0x44c] ;  /* 0x00011300ff020b82 */ /* 0x000e640000000800 */
[----:B------:R-:W-:-:S05]  /*14ad0*/  LOP3.LUT R5, R0, R17, RZ, 0xfc, !PT ;  /* 0x0000001100057212 */ /* 0x000fca00078efcff */
        /* <DEDUP_REMOVED lines=13> */
[----:B------:R-:W-:-:S04]  /*14bb0*/  ULDC.64 UR4, c[0x0][0x2e0] ;  /* 0x0000b80000047ab9 */ /* 0x000fc80000000a00 */
[----:B------:R-:W-:Y:S01]  /*14bc0*/  IADD3 R3, R3, R4, RZ ;  /* 0x0000000403037210 */ /* 0x000fe20007ffe0ff */
[----:B------:R-:W-:Y:S02]  /*14bd0*/  IMAD R4, R8, UR4, RZ ;  /* 0x0000000408047c24 */ /* 0x000fe4000f8e02ff */
[----:B------:R-:W1:Y:S02]  /*14be0*/  S2R R8, SR_TID.X ;  /* 0x0000000000087919 */ /* 0x000e640000002100 */
[C---:B------:R-:W-:Y:S02]  /*14bf0*/  IMAD R4, R6.reuse, UR5, R4 ;  /* 0x0000000506047c24 */ /* 0x040fe4000f8e0204 */
[----:B------:R-:W-:Y:S01]  /*14c00*/  IMAD.WIDE.U32 R2, R6, UR4, R2 ;  /* 0x0000000406027c25 */ /* 0x000fe2000f8e0002 */
        /* <DEDUP_REMOVED lines=26> */
[----:B------:R-:W-:-:S03]  /*14db0*/  IMAD.IADD R17, R8, 0x1, R17 ;  /* 0x0000000108117824 */ /* 0x000fc600078e0211 */
[----:B------:R-:W0:Y:S01]  /*14dc0*/  SHFL.IDX PT, R5, R3, RZ, 0x181f ;  /* 0x00181fff03057589 */ /* 0x000e2200000e0000 */
[----:B------:R-:W-:-:S03]  /*14dd0*/  VIADD R8, R17, 0x10 ;  /* 0x0000001011087836 */ /* 0x000fc60000000000 */
[----:B------:R-:W1:Y:S04]  /*14de0*/  SHFL.IDX PT, R4, R2, RZ, 0x181f ;  /* 0x00181fff02047589 */ /* 0x000e6800000e0000 */
[----:B------:R3:W-:Y:S01]  /*14df0*/  STL [R1+0x4c], R8 ;  /* 0x00004c0801007387 */ /* 0x0007e20000100800 */
[----:B--2---:R-:W-:-:S03]  /*14e00*/  IMAD R0, R6, R7, RZ ;  /* 0x0000000706007224 */ /* 0x004fc600078e02ff */
[----:B------:R-:W2:Y:S02]  /*14e10*/  SHFL.IDX PT, R6, R3, 0x1, 0x181f ;  /* 0x00381f0003067f89 */ /* 0x000ea400000e0000 */
[CC--:B------:R-:W-:Y:S02]  /*14e20*/  ISETP.GE.AND P1, PT, R17.reuse, R0.reuse, PT ;  /* 0x000000001100720c */ /* 0x0c0fe40003f26270 */
[----:B------:R-:W4:Y:S01]  /*14e30*/  SHFL.IDX PT, R7, R2, 0x1, 0x181f ;  /* 0x00381f0002077f89 */ /* 0x000f2200000e0000 */
[----:B------:R-:W-:Y:S01]  /*14e40*/  ISETP.GE.AND P2, PT, R8, R0, PT ;  /* 0x000000000800720c */ /* 0x000fe20003f46270 */
[----:B---3--:R-:W-:-:S05]  /*14e50*/  VIADD R8, R17, 0x20 ;  /* 0x0000002011087836 */ /* 0x008fca0000000000 */
[----:B------:R-:W-:Y:S04]  /*14e60*/  STL [R1+0x58], R8 ;  /* 0x0000580801007387 */ /* 0x000fe80000100800 */
[----:B0-----:R-:W-:-:S05]  /*14e70*/  @!P1 LEA R5, P3, R10, R5, 0x1 ;  /* 0x000000050a059211 */ /* 0x001fca00078608ff */
[----:B-1----:R-:W-:-:S05]  /*14e80*/  @!P1 IMAD.X R4, RZ, RZ, R4, P3 ;  /* 0x000000ffff049224 */ /* 0x002fca00018e0604 */
[----:B------:R-:W-:-:S04]  /*14e90*/  @!P1 LOP3.LUT R5, R5, R4, RZ, 0x3c, !PT ;  /* 0x0000000405059212 */ /* 0x000fc800078e3cff */
[----:B------:R-:W-:-:S04]  /*14ea0*/  @!P1 LOP3.LUT R4, R5, R4, RZ, 0x3c, !PT ;  /* 0x0000000405049212 */ /* 0x000fc800078e3cff */
[----:B------:R-:W-:-:S05]  /*14eb0*/  @!P1 LOP3.LUT R5, R5, R4, RZ, 0x3c, !PT ;  /* 0x0000000405059212 */ /* 0x000fca00078e3cff */
[----:B-----5:R2:W-:Y:S02]  /*14ec0*/  @!P1 LDGSTS.E.BYPASS.LTC128B.128 [R9+0x18400], desc[UR60][R4.64], !P0 ;  /* 0x1840000004099fae */ /* 0x0205e4000c101d7c */
[----:B--2---:R-:W-:Y:S02]  /*14ed0*/  @!P2 LEA R5, P1, R10, R6, 0x1 ;  /* 0x000000060a05a211 */ /* 0x004fe400078208ff */
[----:B------:R-:W-:Y:S03]  /*14ee0*/  SHFL.IDX PT, R6, R2, 0x2, 0x181f ;  /* 0x00581f0002067f89 */ /* 0x000fe600000e0000 */
[----:B----4-:R-:W-:Y:S01]  /*14ef0*/  @!P2 IMAD.X R4, RZ, RZ, R7, P1 ;  /* 0x000000ffff04a224 */ /* 0x010fe200008e0607 */
        /* <DEDUP_REMOVED lines=15> */
[----:B------:R-:W-:Y:S02]  /*14ff0*/  ISETP.GE.AND P1, PT, R7, R0, PT ;  /* 0x000000000700720c */ /* 0x000fe40003f26270 */
[----:B------:R-:W-:-:S05]  /*15000*/  IADD3 R7, R17, 0x40, RZ ;  /* 0x0000004011077810 */ /* 0x000fca0007ffe0ff */
[----:B------:R-:W-:Y:S04]  /*15010*/  STL [R1+0x6c], R7 ;  /* 0x00006c0701007387 */ /* 0x000fe80000100800 */
        /* <DEDUP_REMOVED lines=40> */
.L_x_10921:
        /* <DEDUP_REMOVED lines=12> */
.L_x_10753:
        /* <DEDUP_REMOVED lines=33> */
[----:B-----5:R-:W-:Y:S02]  /*15570*/  IMAD.MOV.U32 R8, RZ, RZ, 0x70 ;  /* 0x00000070ff087424 */ /* 0x020fe400078e00ff */
[----:B------:R-:W-:Y:S02]  /*15580*/  IMAD.MOV.U32 R12, RZ, RZ, 0x1 ;  /* 0x00000001ff0c7424 */ /* 0x000fe400078e00ff */
[----:B------:R-:W-:-:S07]  /*15590*/  IMAD.MOV.U32 R13, RZ, RZ, RZ ;  /* 0x000000ffff0d7224 */ /* 0x000fce00078e00ff */
[----:B------:R-:W-:-:S07]  /*155a0*/  LEPC R20, `(.L_x_10755) ;  /* 0x000000001014794e */ /* 0x000fce0000000000 */
[----:B0-----:R-:W-:Y:S05]  /*155b0*/  CALL.ABS.NOINC R2 ;  /* 0x0000000002007343 */ /* 0x001fea0003c00000 */
.L_x_10755:
[----:B------:R-:W-:Y:S05]  /*155c0*/  BSYNC B6 ;  /* 0x0000000000067941 */ /* 0x000fea0003800000 */
.L_x_10754:
[----:B------:R-:W2:Y:S01]  /*155d0*/  LDL.LU R6, [R1+0x34] ;  /* 0x0000340001067983 */ /* 0x000ea20000300800 */
[----:B------:R-:W1:Y:S01]  /*155e0*/  LDC R7, c[0x0][0x448] ;  /* 0x00011200ff077b82 */ /* 0x000e620000000800 */
[----:B------:R-:W-:Y:S01]  /*155f0*/  ULDC.64 UR4, c[0x0][0x3d8] ;  /* 0x0000f60000047ab9 */ /* 0x000fe20000000a00 */
[----:B------:R-:W-:Y:S01]  /*15600*/  ULDC.64 UR6, c[0x0][0x390] ;  /* 0x0000e40000067ab9 */ /* 0x000fe20000000a00 */
[----:B0-----:R-:W2:Y:S04]  /*15610*/  LDL.LU.64 R2, [R1+0x50] ;  /* 0x0000500001027983 */ /* 0x001ea80000300a00 */
[----:B------:R-:W3:Y:S04]  /*15620*/  LDL.LU R0, [R1+0x5c] ;  /* 0x00005c0001007983 */ /* 0x000ee80000300800 */
[----:B------:R-:W4:Y:S04]  /*15630*/  LDL.LU R5, [R1+0x64] ;  /* 0x0000640001057983 */ /* 0x000f280000300800 */
[----:B------:R-:W4:Y:S04]  /*15640*/  LDL.LU R4, [R1+0x40] ;  /* 0x0000400001047983 */ /* 0x000f280000300800 */
[----:B-----5:R-:W4:Y:S01]  /*15650*/  LDL.LU R8, [R1+0x2c] ;  /* 0x00002c0001087983 */ /* 0x020f220000300800 */
[----:B-1----:R-:W-:Y:S01]  /*15660*/  ISETP.NE.AND P0, PT, R7, 0x1, PT ;  /* 0x000000010700780c */ /* 0x002fe20003f05270 */
[----:B------:R-:W0:Y:S01]  /*15670*/  S2R R9, SR_TID.X ;  /* 0x0000000000097919 */ /* 0x000e220000002100 */
[----:B--2---:R-:W-:-:S02]  /*15680*/  IMAD.MOV.U32 R3, RZ, RZ, R6 ;  /* 0x000000ffff037224 */ /* 0x004fc400078e0006 */
        /* <DEDUP_REMOVED lines=9> */
[----:B------:R-:W-:-:S04]  /*15720*/  ULDC.64 UR4, c[0x0][0x3d0] ;  /* 0x0000f40000047ab9 */ /* 0x000fc80000000a00 */
[----:B------:R-:W2:Y:S01]  /*15730*/  @P0 LDC R4, c[0x0][0x44c] ;  /* 0x00011300ff040b82 */ /* 0x000ea20000000800 */
[----:B------:R-:W-:Y:S02]  /*15740*/  IMAD.IADD R3, R3, 0x1, R0 ;  /* 0x0000000103037824 */ /* 0x000fe400078e0200 */
[----:B------:R-:W-:Y:S02]  /*15750*/  IMAD.MOV.U32 R0, RZ, RZ, R8 ;  /* 0x000000ffff007224 */ /* 0x000fe400078e0008 */
[----:B--2---:R-:W-:-:S05]  /*15760*/  @P0 IMAD.HI.U32 R4, R8, R4, RZ ;  /* 0x0000000408040227 */ /* 0x004fca00078e00ff */
[----:B-1----:R-:W-:-:S04]  /*15770*/  @P0 SHF.R.U32.HI R0, RZ, R5, R4 ;  /* 0x00000005ff000219 */ /* 0x002fc80000011604 */
[--C-:B------:R-:W-:Y:S01]  /*15780*/  SHF.R.S32.HI R4, RZ, 0x1f, R0.reuse ;  /* 0x0000001fff047819 */ /* 0x100fe20000011400 */
[----:B------:R-:W-:-:S04]  /*15790*/  IMAD.MOV R6, RZ, RZ, -R0 ;  /* 0x000000ffff067224 */ /* 0x000fc800078e0a00 */
[----:B------:R-:W-:Y:S02]  /*157a0*/  IMAD R4, R4, UR4, RZ ;  /* 0x0000000404047c24 */ /* 0x000fe4000f8e02ff */
[----:B------:R-:W-:-:S04]  /*157b0*/  IMAD.WIDE.U32 R2, R0, UR4, R2 ;  /* 0x0000000400027c25 */ /* 0x000fc8000f8e0002 */
[----:B------:R-:W-:Y:S02]  /*157c0*/  IMAD R6, R7, R6, R8 ;  /* 0x0000000607067224 */ /* 0x000fe400078e0208 */
[----:B------:R-:W-:Y:S01]  /*157d0*/  IMAD R0, R0, UR5, R4 ;  /* 0x0000000500007c24 */ /* 0x000fe2000f8e0204 */
[----:B------:R-:W-:Y:S01]  /*157e0*/  ULDC.64 UR4, c[0x0][0x3c8] ;  /* 0x0000f20000047ab9 */ /* 0x000fe20000000a00 */
[----:B0-----:R-:W-:Y:S02]  /*157f0*/  IMAD.SHL.U32 R8, R9, 0x8, RZ ;  /* 0x0000000809087824 */ /* 0x001fe400078e00ff */
        /* <DEDUP_REMOVED lines=8> */
[C---:B------:R-:W-:Y:S01]  /*15880*/  LOP3.LUT R11, R9.reuse, 0x40, RZ, 0xfc, !PT ;  /* 0x00000040090b7812 */ /* 0x040fe200078efcff */
        /* <DEDUP_REMOVED lines=16> */
[----:B------:R-:W4:Y:S04]  /*15990*/  LDL.LU R10, [R1+0x60] ;  /* 0x00006000010a7983 */ /* 0x000f280000300800 */
[----:B------:R-:W4:Y:S04]  /*159a0*/  LDL.LU R12, [R1+0x6c] ;  /* 0x00006c00010c7983 */ /* 0x000f280000300800 */
[----:B------:R-:W-:Y:S01]  /*159b0*/  SHFL.IDX PT, R6, R0, 0x1, 0x181f ;  /* 0x00381f0000067f89 */ /* 0x000fe200000e0000 */
[----:B--2---:R-:W-:-:S03]  /*159c0*/  IMAD R3, R5, R7, RZ ;  /* 0x0000000705037224 */ /* 0x004fc600078e02ff */
[----:B------:R-:W0:Y:S02]  /*159d0*/  SHFL.IDX PT, R5, R2, RZ, 0x181f ;  /* 0x00181fff02057589 */ /* 0x000e2400000e0000 */
[-C--:B---3--:R-:W-:Y:S02]  /*159e0*/  ISETP.GE.AND P4, PT, R4, R3.reuse, PT ;  /* 0x000000030400720c */ /* 0x088fe40003f86270 */
[----:B------:R-:W1:Y:S01]  /*159f0*/  SHFL.IDX PT, R4, R0, RZ, 0x181f ;  /* 0x00181fff00047589 */ /* 0x000e6200000e0000 */
[----:B------:R-:W-:-:S13]  /*15a00*/  ISETP.GE.AND P5, PT, R17, R3, PT ;  /* 0x000000031100720c */ /* 0x000fda0003fa6270 */
[----:B0-----:R-:W-:-:S04]  /*15a10*/  @!P5 LEA R5, P6, R8, R5, 0x1 ;  /* 0x000000050805d211 */ /* 0x001fc800078c08ff */
[----:B-1----:R-:W-:-:S04]  /*15a20*/  @!P5 IADD3.X R4, RZ, R4, RZ, P6, !PT ;  /* 0x00000004ff04d210 */ /* 0x002fc800037fe4ff */
        /* <DEDUP_REMOVED lines=10> */
[----:B------:R-:W-:-:S04]  /*15ad0*/  @!P4 LOP3.LUT R5, R5, R4, RZ, 0x3c, !PT ;  /* 0x000000040505c212 */ /* 0x000fc800078e3cff */
[----:B------:R-:W-:-:S04]  /*15ae0*/  @!P4 LOP3.LUT R4, R5, R4, RZ, 0x3c, !PT ;  /* 0x000000040504c212 */ /* 0x000fc800078e3cff */
[----:B------:R-:W-:-:S05]  /*15af0*/  @!P4 LOP3.LUT R5, R5, R4, RZ, 0x3c, !PT ;  /* 0x000000040505c212 */ /* 0x000fca00078e3cff */
[----:B------:R-:W-:Y:S04]  /*15b00*/  @!P4 LDGSTS.E.BYPASS.LTC128B.128 [R9+0x22c00], desc[UR60][R4.64], !P3 ;  /* 0x22c000000409cfae */ /* 0x000fe8000d901d7c */
[----:B------:R-:W-:Y:S04]  /*15b10*/  @!P4 LDGSTS.E.BYPASS.LTC128B.128 [R9+0x26c00], desc[UR60][R4.64+0x80], !P2 ;  /* 0x26c000800409cfae */ /* 0x000fe8000d101d7c */
[----:B------:R-:W-:Y:S04]  /*15b20*/  @!P4 LDGSTS.E.BYPASS.LTC128B.128 [R9+0x2ac00], desc[UR60][R4.64+0x100], !P1 ;  /* 0x2ac001000409cfae */ /* 0x000fe8000c901d7c */
[----:B------:R0:W-:Y:S01]  /*15b30*/  @!P4 LDGSTS.E.BYPASS.LTC128B.128 [R9+0x2ec00], desc[UR60][R4.64+0x180], !P0 ;  /* 0x2ec001800409cfae */ /* 0x0001e2000c101d7c */
[----:B----4-:R-:W-:-:S03]  /*15b40*/  ISETP.GE.AND P4, PT, R11, R3, PT ;  /* 0x000000030b00720c */ /* 0x010fc60003f86270 */
[----:B------:R-:W2:Y:S04]  /*15b50*/  LDL.LU R11, [R1+0x70] ;  /* 0x00007000010b7983 */ /* 0x000ea80000300800 */
[----:B0-----:R-:W0:Y:S04]  /*15b60*/  SHFL.IDX PT, R5, R2, 0x2, 0x181f ;  /* 0x00581f0002057f89 */ /* 0x001e2800000e0000 */
[----:B------:R-:W1:Y:S02]  /*15b70*/  SHFL.IDX PT, R6, R0, 0x2, 0x181f ;  /* 0x00581f0000067f89 */ /* 0x000e6400000e0000 */
[----:B0-----:R-:W-:-:S05]  /*15b80*/  @!P4 LEA R5, P6, R8, R5, 0x1 ;  /* 0x000000050805c211 */ /* 0x001fca00078c08ff */
[----:B-1----:R-:W-:-:S05]  /*15b90*/  @!P4 IMAD.X R4, RZ, RZ, R6, P6 ;  /* 0x000000ffff04c224 */ /* 0x002fca00030e0606 */
[----:B------:R-:W-:-:S04]  /*15ba0*/  @!P4 LOP3.LUT R5, R5, R4, RZ, 0x3c, !PT ;  /* 0x000000040505c212 */ /* 0x000fc800078e3cff */
[----:B------:R-:W-:-:S04]  /*15bb0*/  @!P4 LOP3.LUT R4, R5, R4, RZ, 0x3c, !PT ;  /* 0x000000040504c212 */ /* 0x000fc800078e3cff */
[----:B------:R-:W-:-:S05]  /*15bc0*/  @!P4 LOP3.LUT R5, R5, R4, RZ, 0x3c, !PT ;  /* 0x000000040505c212 */ /* 0x000fca00078e3cff */
[----:B------:R-:W-:Y:S04]  /*15bd0*/  @!P4 LDGSTS.E.BYPASS.LTC128B.128 [R9+0x23400], desc[UR60][R4.64], !P3 ;  /* 0x234000000409cfae */ /* 0x000fe8000d901d7c */
[----:B------:R-:W-:Y:S04]  /*15be0*/  @!P4 LDGSTS.E.BYPASS.LTC128B.128 [R9+0x27400], desc[UR60][R4.64+0x80], !P2 ;  /* 0x274000800409cfae */ /* 0x000fe8000d101d7c */
[----:B------:R-:W-:Y:S04]  /*15bf0*/  @!P4 LDGSTS.E.BYPASS.LTC128B.128 [R9+0x2b400], desc[UR60][R4.64+0x100], !P1 ;  /* 0x2b4001000409cfae */ /* 0x000fe8000c901d7c */
[----:B------:R0:W-:Y:S01]  /*15c00*/  @!P4 LDGSTS.E.BYPASS.LTC128B.128 [R9+0x2f400], desc[UR60][R4.64+0x180], !P0 ;  /* 0x2f4001800409cfae */ /* 0x0001e2000c101d7c */
[----:B------:R-:W-:-:S03]  /*15c10*/  ISETP.GE.AND P4, PT, R10, R3, PT ;  /* 0x000000030a00720c */ /* 0x000fc60003f86270 */
[----:B------:R-:W3:Y:S04]  /*15c20*/  LDL.LU R10, [R1+0x74] ;  /* 0x00007400010a7983 */ /* 0x000ee80000300800 */
        /* <DEDUP_REMOVED lines=10> */
[----:B------:R0:W-:Y:S04]  /*15cd0*/  @!P4 LDGSTS.E.BYPASS.LTC128B.128 [R9+0x2fc00], desc[UR60][R4.64+0x180], !P0 ;  /* 0x2fc001800409cfae */ /* 0x0001e8000c101d7c */
[----:B------:R-:W-:Y:S04]  /*15ce0*/  SHFL.IDX PT, R6, R0, 0x4, 0x181f ;  /* 0x00981f0000067f89 */ /* 0x000fe800000e0000 */
[----:B0-----:R-:W0:Y:S01]  /*15cf0*/  SHFL.IDX PT, R5, R2, 0x4, 0x181f ;  /* 0x00981f0002057f89 */ /* 0x001e2200000e0000 */
[----:B------:R-:W-:-:S13]  /*15d00*/  ISETP.GE.AND P4, PT, R12, R3, PT ;  /* 0x000000030c00720c */ /* 0x000fda0003f86270 */
        /* <DEDUP_REMOVED lines=26> */
[----:B------:R-:W-:-:S04]  /*15eb0*/  @!P4 LOP3.LUT R5, R5, R4, RZ, 0x3c, !PT ;  /* 0x000000040505c212 */ /* 0x000fc800078e3cff */
[----:B------:R-:W-:-:S04]  /*15ec0*/  @!P4 LOP3.LUT R4, R5, R4, RZ, 0x3c, !PT ;  /* 0x000000040504c212 */ /* 0x000fc800078e3cff */
[----:B------:R-:W-:Y:S01]  /*15ed0*/  @!P4 LOP3.LUT R5, R5, R4, RZ, 0x3c, !PT ;  /* 0x000000040505c212 */ /* 0x000fe200078e3cff */
[----:B------:R1:W2:Y:S04]  /*15ee0*/  SHFL.IDX PT, R6, R0, 0x7, 0x181f ;  /* 0x00f81f0000067f89 */ /* 0x0002a800000e0000 */
[----:B------:R1:W-:Y:S04]  /*15ef0*/  @!P4 LDGSTS.E.BYPASS.LTC128B.128 [R9+0x25400], desc[UR60][R4.64], !P3 ;  /* 0x254000000409cfae */ /* 0x0003e8000d901d7c */
[----:B------:R1:W-:Y:S04]  /*15f00*/  @!P4 LDGSTS.E.BYPASS.LTC128B.128 [R9+0x29400], desc[UR60][R4.64+0x80], !P2 ;  /* 0x294000800409cfae */ /* 0x0003e8000d101d7c */
[----:B------:R1:W-:Y:S04]  /*15f10*/  @!P4 LDGSTS.E.BYPASS.LTC128B.128 [R9+0x2d400], desc[UR60][R4.64+0x100], !P1 ;  /* 0x2d4001000409cfae */ /* 0x0003e8000c901d7c */
[----:B------:R1:W-:Y:S04]  /*15f20*/  @!P4 LDGSTS.E.BYPASS.LTC128B.128 [R9+0x31400], desc[UR60][R4.64+0x180], !P0 ;  /* 0x314001800409cfae */ /* 0x0003e8000c101d7c */
[----:B------:R-:W3:Y:S02]  /*15f30*/  SHFL.IDX PT, R2, R2, 0x7, 0x181f ;  /* 0x00f81f0002027f89 */ /* 0x000ee400000e0000 */
.L_x_10939:
[----:B-1----:R-:W4:Y:S01]  /*15f40*/  LDL.LU R0, [R1+0x78] ;  /* 0x0000780001007983 */ /* 0x002f220000300800 */
[----:B------:R-:W-:Y:S01]  /*15f50*/  BSSY B0, `(.L_x_10757) ;  /* 0x000000d000007945 */ /* 0x000fe20003800000 */
[----:B----4-:R-:W-:-:S13]  /*15f60*/  ISETP.GE.AND P4, PT, R0, R3, PT ;  /* 0x000000030000720c */ /* 0x010fda0003f86270 */
[----:B------:R-:W-:Y:S05]  /*15f70*/  @P4 BRA `(.L_x_10758) ;  /* 0x0000000000284947 */ /* 0x000fea0003800000 */
[----:B------:R-:W4:Y:S01]  /*15f80*/  LDL R0, [R1+0x14] ;  /* 0x0000140001007983 */ /* 0x000f220000100800 */
[----:B---3--:R-:W-:-:S05]  /*15f90*/  LEA R2, P4, R8, R2, 0x1 ;  /* 0x0000000208027211 */ /* 0x008fca00078808ff */
[----:B--2---:R-:W-:-:S05]  /*15fa0*/  IMAD.X R3, RZ, RZ, R6, P4 ;  /* 0x000000ffff037224 */ /* 0x004fca00020e0606 */
[----:B------:R-:W-:Y:S01]  /*15fb0*/  @!PT LDS RZ, [RZ] ;  /* 0x00000000fffff984 */ /* 0x000fe20000000800 */
[----:B------:R-:W-:Y:S01]  /*15fc0*/  @!PT LDS RZ, [RZ] ;  /* 0x00000000fffff984 */ /* 0x000fe20000000800 */
[----:B------:R-:W-:Y:S01]  /*15fd0*/  @!PT LDS RZ, [RZ] ;  /* 0x00000000fffff984 */ /* 0x000fe20000000800 */
[----:B----4-:R1:W-:Y:S04]  /*15fe0*/  LDGSTS.E.BYPASS.LTC128B.128 [R0+0x25c00], desc[UR60][R2.64], !P3 ;  /* 0x25c0000002007fae */ /* 0x0103e8000d901d7c */
[----:B------:R1:W-:Y:S04]  /*15ff0*/  LDGSTS.E.BYPASS.LTC128B.128 [R0+0x29c00], desc[UR60][R2.64+0x80], !P2 ;  /* 0x29c0008002007fae */ /* 0x0003e8000d101d7c */
[----:B------:R1:W-:Y:S04]  /*16000*/  LDGSTS.E.BYPASS.LTC128B.128 [R0+0x2dc00], desc[UR60][R2.64+0x100], !P1 ;  /* 0x2dc0010002007fae */ /* 0x0003e8000c901d7c */
[----:B------:R1:W-:Y:S02]  /*16010*/  LDGSTS.E.BYPASS.LTC128B.128 [R0+0x31c00], desc[UR60][R2.64+0x180], !P0 ;  /* 0x31c0018002007fae */ /* 0x0003e4000c101d7c */
.L_x_10758:
[----:B------:R-:W-:Y:S05]  /*16020*/  BSYNC B0 ;  /* 0x0000000000007941 */ /* 0x000fea0003800000 */
.L_x_10757:
[----:B------:R4:W5:Y:S01]  /*16030*/  LDL R8, [R1+0x4] ;  /* 0x0000040001087983 */ /* 0x0009620000100800 */
[----:B------:R-:W-:Y:S01]  /*16040*/  PLOP3.LUT P0, PT, PT, PT, PT, 0x80, 0x0 ;  /* 0x000000000000781c */ /* 0x000fe20003f0f070 */
[----:B------:R-:W-:-:S12]  /*16050*/  NOP ;  /* 0x0000000000007918 */ /* 0x000fd80000000000 */
.L_x_10759:
[----:B-1-3--:R-:W3:Y:S01]  /*16060*/  LDL R2, [R1+0x4] ;  /* 0x0000040001027983 */ /* 0x00aee20000100800 */
        /* <DEDUP_REMOVED lines=18> */
.L_x_10940:
[----:B------:R-:W-:Y:S05]  /*16190*/  BSYNC B0 ;  /* 0x0000000000007941 */ /* 0x000fea0003800000 */
.L_x_10760:
[----:B-1----:R-:W3:Y:S01]  /*161a0*/  LDL R2, [R1+0x18] ;  /* 0x0000180001027983 */ /* 0x002ee20000100800 */
[----:B------:R-:W-:Y:S01]  /*161b0*/  BSSY B0, `(.L_x_10762) ;  /* 0x0000063000007945 */ /* 0x000fe20003800000 */
[----:B---3--:R-:W-:-:S13]  /*161c0*/  LOP3.LUT P0, RZ, R2, 0x1, RZ, 0xc0, !PT ;  /* 0x0000000102ff7812 */ /* 0x008fda000780c0ff */
[----:B------:R-:W-:Y:S05]  /*161d0*/  @!P0 BRA `(.L_x_10763) ;  /* 0x0000000400808947 */ /* 0x000fea0003800000 */
[----:B------:R-:W3:Y:S04]  /*161e0*/  LDL R2, [R1+0x4] ;  /* 0x0000040001027983 */ /* 0x000ee80000100800 */
[----:B0-----:R-:W2:Y:S01]  /*161f0*/  LDL R4, [R1+0x1c] ;  /* 0x00001c0001047983 */ /* 0x001ea20000100800 */
[----:B------:R-:W0:Y:S01]  /*16200*/  S2R R3, SR_TID.X ;  /* 0x0000000000037919 */ /* 0x000e220000002100 */
[----:B---3--:R-:W-:Y:S02]  /*16210*/  IMAD.MOV.U32 R5, RZ, RZ, R2 ;  /* 0x000000ffff057224 */ /* 0x008fe400078e0002 */
[----:B------:R-:W3:Y:S01]  /*16220*/  LDL R2, [R1+0x8] ;  /* 0x0000080001027983 */ /* 0x000ee20000100800 */
[----:B--2---:R-:W-:Y:S01]  /*16230*/  SHF.L.U32 R0, R4, 0x1f, RZ ;  /* 0x0000001f04007819 */ /* 0x004fe200000006ff */
[----:B------:R-:W-:Y:S01]  /*16240*/  BSSY B1, `(.L_x_10764) ;  /* 0x0000006000017945 */ /* 0x000fe20003800000 */
[----:B0-----:R-:W-:-:S04]  /*16250*/  LOP3.LUT R3, R3, 0x7f, RZ, 0xc0, !PT ;  /* 0x0000007f03037812 */ /* 0x001fc800078ec0ff */
[----:B------:R-:W-:Y:S01]  /*16260*/  ISETP.NE.AND P1, PT, R3, RZ, PT ;  /* 0x000000ff0300720c */ /* 0x000fe20003f25270 */
[----:B---3--:R-:W-:-:S04]  /*16270*/  IMAD R2, R2, 0x8, R5 ;  /* 0x0000000802027824 */ /* 0x008fc800078e0205 */
[----:B------:R-:W0:Y:S02]  /*16280*/  SYNCS.PHASECHK.TRANS64.TRYWAIT P0, [R2+URZ+0x32460], R0 ;  /* 0x03246000020075a7 */ /* 0x000e24000800017f */
[----:B0-----:R-:W-:Y:S06]  /*16290*/  @!P0 BRA `(.L_x_10765) ;  /* 0x0000005c00f48947 */ /* 0x001fec0003800000 */
.L_x_10941:
[----:B------:R-:W-:Y:S05]  /*162a0*/  BSYNC B1 ;  /* 0x0000000000017941 */ /* 0x000fea0003800000 */
.L_x_10764:
        /* <DEDUP_REMOVED lines=9> */
.L_x_10767:
[----:B------:R-:W-:Y:S05]  /*16340*/  BSYNC B1 ;  /* 0x0000000000017941 */ /* 0x000fea0003800000 */
.L_x_10766:
        /* <DEDUP_REMOVED lines=12> */
[----:B---3--:R-:W-:-:S03]  /*16410*/  IMAD R0, R0, 0x60, R4 ;  /* 0x0000006000007824 */ /* 0x008fc600078e0204 */
[----:B------:R-:W-:-:S07]  /*16420*/  IADD3 R4, R3, 0x400, RZ ;  /* 0x0000040003047810 */ /* 0x000fce0007ffe0ff */
.L_x_10768:
        /* <DEDUP_REMOVED lines=16> */
.L_x_10769:
        /* <DEDUP_REMOVED lines=16> */
.L_x_10770:
        /* <DEDUP_REMOVED lines=16> */
.L_x_10771:
        /* <DEDUP_REMOVED lines=11> */
.L_x_10763:
[----:B------:R-:W-:Y:S05]  /*167e0*/  BSYNC B0 ;  /* 0x0000000000007941 */ /* 0x000fea0003800000 */
.L_x_10762:
[----:B0-----:R-:W3:Y:S01]  /*167f0*/  LDL.LU R4, [R1+0x7c] ;  /* 0x00007c0001047983 */ /* 0x001ee20000300800 */
[----:B------:R-:W-:Y:S01]  /*16800*/  BSSY B0, `(.L_x_10772) ;  /* 0x000020f000007945 */ /* 0x000fe20003800000 */
[----:B---3--:R-:W-:-:S13]  /*16810*/  ISETP.GE.AND P0, PT, R4, 0x61, PT ;  /* 0x000000610400780c */ /* 0x008fda0003f06270 */
        /* <DEDUP_REMOVED lines=48> */
.L_x_10778:
        /* <DEDUP_REMOVED lines=9> */
.L_x_10942:
[----:B------:R-:W-:Y:S05]  /*16bb0*/  BSYNC B3 ;  /* 0x0000000000037941 */ /* 0x000fea0003800000 */
.L_x_10779:
        /* <DEDUP_REMOVED lines=9> */
.L_x_10782:
[----:B------:R-:W-:Y:S05]  /*16c50*/  BSYNC B3 ;  /* 0x0000000000037941 */ /* 0x000fea0003800000 */
.L_x_10781:
[----:B0-----:R-:W2:Y:S04]  /*16c60*/  LDL R8, [R1+0x4] ;  /* 0x0000040001087983 */ /* 0x001ea80000100800 */
[----:B------:R-:W2:Y:S04]  /*16c70*/  LDL R3, [R1+0x8] ;  /* 0x0000080001037983 */ /* 0x000ea80000100800 */
[----:B------:R-:W3:Y:S01]  /*16c80*/  LDL R4, [R1+0x28] ;  /* 0x0000280001047983 */ /* 0x000ee20000100800 */
[----:B------:R-:W-:Y:S01]  /*16c90*/  MOV R7, RZ ;  /* 0x000000ff00077202 */ /* 0x000fe20000000f00 */
[----:B------:R-:W-:Y:S01]  /*16ca0*/  UIADD3 UR4, UP0, UR38, 0x370, URZ ;  /* 0x0000037026047890 */ /* 0x000fe2000ff1e03f */
[----:B------:R-:W-:Y:S01]  /*16cb0*/  PLOP3.LUT P0, PT, PT, PT, PT, 0x80, 0x0 ;  /* 0x000000000000781c */ /* 0x000fe20003f0f070 */
[----:B------:R-:W-:Y:S01]  /*16cc0*/  UMOV UR6, 0x0 ;  /* 0x0000000000067882 */ /* 0x000fe20000000000 */
[----:B------:R-:W-:Y:S01]  /*16cd0*/  R2UR UR10, R7 ;  /* 0x00000000070a72ca */ /* 0x000fe200000e0000 */
[----:B------:R-:W-:Y:S01]  /*16ce0*/  UIADD3.X UR5, URZ, UR39, URZ, UP0, !UPT ;  /* 0x000000273f057290 */ /* 0x000fe200087fe43f */
[----:B------:R-:W-:Y:S01]  /*16cf0*/  UMOV UR7, 0x14f00000 ;  /* 0x14f0000000077882 */ /* 0x000fe20000000000 */
[----:B--2---:R-:W-:-:S02]  /*16d00*/  IMAD R3, R3, 0x3000, R8 ;  /* 0x0000300003037824 */ /* 0x004fc400078e0208 */
[----:B---3--:R-:W-:Y:S02]  /*16d10*/  IMAD R0, R0, 0x60, R4 ;  /* 0x0000006000007824 */ /* 0x008fe400078e0204 */
[----:B------:R-:W-:Y:S02]  /*16d20*/  VIADD R3, R3, 0x1c400 ;  /* 0x0001c40003037836 */ /* 0x000fe40000000000 */
[----:B------:R-:W-:-:S07]  /*16d30*/  VIADD R4, R2, 0x32430 ;  /* 0x0003243002047836 */ /* 0x000fce0000000000 */
.L_x_10783:
        /* <DEDUP_REMOVED lines=14> */
.L_x_10943:
[----:B------:R-:W-:Y:S05]  /*16e20*/  BSYNC B3 ;  /* 0x0000000000037941 */ /* 0x000fea0003800000 */
.L_x_10784:
        /* <DEDUP_REMOVED lines=11> */
.L_x_10787:
[----:B------:R-:W-:Y:S05]  /*16ee0*/  BSYNC B3 ;  /* 0x0000000000037941 */ /* 0x000fea0003800000 */
.L_x_10786:
        /* <DEDUP_REMOVED lines=11> */
.L_x_10788:
        /* <DEDUP_REMOVED lines=16> */
.L_x_10789:
        /* <DEDUP_REMOVED lines=16> */
.L_x_10790:
        /* <DEDUP_REMOVED lines=16> */
.L_x_10791:
        /* <DEDUP_REMOVED lines=11> */
.L_x_10777:
[----:B------:R-:W-:Y:S05]  /*17350*/  BSYNC B1 ;  /* 0x0000000000017941 */ /* 0x000fea0003800000 */
.L_x_10776:
[----:B------:R-:W2:Y:S02]  /*17360*/  LDL.LU R4, [R1+0x38] ;  /* 0x0000380001047983 */ /* 0x000ea40000300800 */
[----:B--2---:R-:W-:-:S07]  /*17370*/  VIADD R0, R4, 0xfffffffd ;  /* 0xfffffffd04007836 */ /* 0x004fce0000000000 */
.L_x_10775:
[----:B------:R-:W-:Y:S05]  /*17380*/  BSYNC B2 ;  /* 0x0000000000027941 */ /* 0x000fea0003800000 */
.L_x_10774:
[----:B------:R-:W2:Y:S01]  /*17390*/  LDL.LU R2, [R1+0x3c] ;  /* 0x00003c0001027983 */ /* 0x000ea20000300800 */
[----:B------:R-:W-:-:S05]  /*173a0*/  IMAD.MOV R6, RZ, RZ, -R6 ;  /* 0x000000ffff067224 */ /* 0x000fca00078e0a06 */
[----:B--2---:R-:W-:-:S13]  /*173b0*/  ISETP.NE.AND P0, PT, R2, R6, PT ;  /* 0x000000060200720c */ /* 0x004fda0003f05270 */
[----:B------:R-:W-:Y:S05]  /*173c0*/  @!P0 BRA `(.L_x_10773) ;  /* 0x0000001400488947 */ /* 0x000fea0003800000 */
.L_x_10824:
        /* <DEDUP_REMOVED lines=13> */
[----:B-----5:R-:W-:Y:S02]  /*174a0*/  MOV R8, R0 ;  /* 0x0000000000087202 */ /* 0x020fe40000000f00 */
        /* <DEDUP_REMOVED lines=23> */
.L_x_10794:
        /* <DEDUP_REMOVED lines=9> */
.L_x_10944:
[----:B------:R-:W-:Y:S05]  /*176b0*/  BSYNC B2 ;  /* 0x0000000000027941 */ /* 0x000fea0003800000 */
.L_x_10795:
        /* <DEDUP_REMOVED lines=9> */
.L_x_10798:
[----:B------:R-:W-:Y:S05]  /*17750*/  BSYNC B2 ;  /* 0x0000000000027941 */ /* 0x000fea0003800000 */
.L_x_10797:
        /* <DEDUP_REMOVED lines=13> */
.L_x_10799:
        /* <DEDUP_REMOVED lines=14> */
.L_x_10945:
[----:B------:R-:W-:Y:S05]  /*17910*/  BSYNC B2 ;  /* 0x0000000000027941 */ /* 0x000fea0003800000 */
.L_x_10800:
        /* <DEDUP_REMOVED lines=11> */
.L_x_10803:
[----:B------:R-:W-:Y:S05]  /*179d0*/  BSYNC B2 ;  /* 0x0000000000027941 */ /* 0x000fea0003800000 */
.L_x_10802:
        /* <DEDUP_REMOVED lines=10> */
.L_x_10804:
        /* <DEDUP_REMOVED lines=16> */
.L_x_10805:
        /* <DEDUP_REMOVED lines=16> */
.L_x_10806:
        /* <DEDUP_REMOVED lines=16> */
.L_x_10807:
        /* <DEDUP_REMOVED lines=11> */
.L_x_10793:
[----:B------:R-:W-:Y:S05]  /*17e30*/  BSYNC B1 ;  /* 0x0000000000017941 */ /* 0x000fea0003800000 */
.L_x_10792:
        /* <DEDUP_REMOVED lines=36> */
.L_x_10810:
        /* <DEDUP_REMOVED lines=9> */
.L_x_10946:
[----:B------:R-:W-:Y:S05]  /*18110*/  BSYNC B2 ;  /* 0x0000000000027941 */ /* 0x000fea0003800000 */
.L_x_10811:
        /* <DEDUP_REMOVED lines=9> */
.L_x_10814:
[----:B------:R-:W-:Y:S05]  /*181b0*/  BSYNC B2 ;  /* 0x0000000000027941 */ /* 0x000fea0003800000 */
.L_x_10813:
        /* <DEDUP_REMOVED lines=14> */
.L_x_10815:
        /* <DEDUP_REMOVED lines=14> */
.L_x_10947:
[----:B------:R-:W-:Y:S05]  /*18380*/  BSYNC B2 ;  /* 0x0000000000027941 */ /* 0x000fea0003800000 */
.L_x_10816:
        /* <DEDUP_REMOVED lines=11> */
.L_x_10819:
[----:B------:R-:W-:Y:S05]  /*18440*/  BSYNC B2 ;  /* 0x0000000000027941 */ /* 0x000fea0003800000 */
.L_x_10818:
        /* <DEDUP_REMOVED lines=11> */
.L_x_10820:
        /* <DEDUP_REMOVED lines=16> */
.L_x_10821:
        /* <DEDUP_REMOVED lines=16> */
.L_x_10822:
        /* <DEDUP_REMOVED lines=16> */
.L_x_10823:
        /* <DEDUP_REMOVED lines=11> */
.L_x_10809:
[----:B------:R-:W-:Y:S05]  /*188b0*/  BSYNC B1 ;  /* 0x0000000000017941 */ /* 0x000fea0003800000 */
.L_x_10808:
[C---:B------:R-:W-:Y:S01]  /*188c0*/  ISETP.GT.AND P0, PT, R0.reuse, 0x1, PT ;  /* 0x000000010000780c */ /* 0x040fe20003f04270 */
[----:B------:R-:W-:-:S12]  /*188d0*/  VIADD R0, R0, 0xfffffffe ;  /* 0xfffffffe00007836 */ /* 0x000fd80000000000 */
[----:B------:R-:W-:Y:S05]  /*188e0*/  @P0 BRA `(.L_x_10824) ;  /* 0xffffffe800b80947 */ /* 0x000fea000383ffff */
.L_x_10773:
[----:B------:R-:W-:Y:S05]  /*188f0*/  BSYNC B0 ;  /* 0x0000000000007941 */ /* 0x000fea0003800000 */
.L_x_10772:
[----:B------:R-:W3:Y:S04]  /*18900*/  LDL.LU R4, [R1+0x8] ;  /* 0x0000080001047983 */ /* 0x000ee80000300800 */
[----:B------:R-:W2:Y:S01]  /*18910*/  LDL.LU R3, [R1+0x1c] ;  /* 0x00001c0001037983 */ /* 0x000ea20000300800 */
[----:B------:R-:W1:Y:S01]  /*18920*/  S2R R2, SR_TID.X ;  /* 0x0000000000027919 */ /* 0x000e620000002100 */
[----:B------:R-:W-:Y:S01]  /*18930*/  BSSY B0, `(.L_x_10825) ;  /* 0x0000015000007945 */ /* 0x000fe20003800000 */
[----:B-1----:R-:W-:-:S04]  /*18940*/  LOP3.LUT R2, R2, 0x7f, RZ, 0xc0, !PT ;  /* 0x0000007f02027812 */ /* 0x002fc800078ec0ff */
[----:B------:R-:W-:Y:S01]  /*18950*/  ISETP.NE.AND P1, PT, R2, RZ, PT ;  /* 0x000000ff0200720c */ /* 0x000fe20003f25270 */
[----:B---3--:R-:W-:-:S05]  /*18960*/  VIADD R0, R4, 0x1 ;  /* 0x0000000104007836 */ /* 0x008fca0000000000 */
        /* <DEDUP_REMOVED lines=16> */
[----:B--2---:R-:W-:-:S07]  /*18a70*/  IADD3 R16, R3, UR36, R2 ;  /* 0x0000002403107c10 */ /* 0x004fce000fffe002 */
.L_x_10826:
[----:B------:R-:W-:Y:S05]  /*18a80*/  BSYNC B0 ;  /* 0x0000000000007941 */ /* 0x000fea0003800000 */
.L_x_10825:
[----:B------:R-:W-:-:S05]  /*18a90*/  SEL R0, R0, RZ, P0 ;  /* 0x000000ff00007207 */ /* 0x000fca0000000000 */
[----:B------:R2:W-:Y:S02]  /*18aa0*/  STL [R1+0x8], R0 ;  /* 0x0000080001007387 */ /* 0x0005e40000100800 */
.L_x_10738:
[----:B------:R-:W-:Y:S05]  /*18ab0*/  BSYNC B7 ;  /* 0x0000000000077941 */ /* 0x000fea0003800000 */
.L_x_10736:
        /* <DEDUP_REMOVED lines=13> */
.L_x_10827:
        /* <DEDUP_REMOVED lines=36> */
.L_x_10957:
[----:B------:R-:W-:Y:S02]  /*18dd0*/  ULDC UR4, c[0x0][0xd38] ;  /* 0x00034e0000047ab9 */ /* 0x000fe40000000800 */
[----:B------:R-:W-:-:S04]  /*18de0*/  IMAD.U32 R16, RZ, RZ, UR4 ;  /* 0x00000004ff107e24 */ /* 0x000fc8000f8e00ff */
[----:B-1----:R-:W-:-:S04]  /*18df0*/  IMAD R6, R6, R16, RZ ;  /* 0x0000001006067224 */ /* 0x002fc800078e02ff */
[----:B------:R-:W-:-:S05]  /*18e00*/  IMAD.IADD R4, R4, 0x1, R6 ;  /* 0x0000000104047824 */ /* 0x000fca00078e0206 */
[----:B------:R-:W-:-:S13]  /*18e10*/  ISETP.GT.AND P6, PT, R4, R0, PT ;  /* 0x000000000400720c */ /* 0x000fda0003fc4270 */
[----:B------:R-:W-:Y:S05]  /*18e20*/  @P6 BRA `(.L_x_10830) ;  /* 0x00000000009c6947 */ /* 0x000fea0003800000 */
.L_x_10835:
        /* <DEDUP_REMOVED lines=14> */
.L_x_10833:
[----:B------:R-:W-:Y:S05]  /*18f10*/  BSYNC B0 ;  /* 0x0000000000007941 */ /* 0x000fea0003800000 */
.L_x_10832:
        /* <DEDUP_REMOVED lines=18> */
.L_x_10965:
[----:B------:R-:W-:Y:S02]  /*19040*/  ULDC UR4, c[0x0][0xd38] ;  /* 0x00034e0000047ab9 */ /* 0x000fe40000000800 */
[----:B------:R-:W-:-:S05]  /*19050*/  MOV R16, UR4 ;  /* 0x0000000400107c02 */ /* 0x000fca0008000f00 */
[----:B-1----:R-:W-:-:S04]  /*19060*/  IMAD R6, R6, R16, RZ ;  /* 0x0000001006067224 */ /* 0x002fc800078e02ff */
[----:B------:R-:W-:-:S05]  /*19070*/  IMAD.IADD R4, R6, 0x1, R4 ;  /* 0x0000000106047824 */ /* 0x000fca00078e0204 */
[----:B------:R-:W-:-:S13]  /*19080*/  ISETP.GT.AND P6, PT, R4, R0, PT ;  /* 0x000000000400720c */ /* 0x000fda0003fc4270 */
[----:B------:R-:W-:Y:S05]  /*19090*/  @!P6 BRA `(.L_x_10835) ;  /* 0xfffffffc0064e947 */ /* 0x000fea000383ffff */
.L_x_10830:
        /* <DEDUP_REMOVED lines=8> */
.L_x_10969:
[----:B------:R-:W-:Y:S01]  /*19120*/  ISETP.NE.AND P0, PT, R5, RZ, PT ;  /* 0x000000ff0500720c */ /* 0x000fe20003f05270 */
[----:B-1----:R-:W-:-:S12]  /*19130*/  IMAD.MOV.U32 R2, RZ, RZ, RZ ;  /* 0x000000ffff027224 */ /* 0x002fd800078e00ff */
[----:B------:R-:W-:Y:S05]  /*19140*/  @!P0 BRA `(.L_x_10837) ;  /* 0x0000000000108947 */ /* 0x000fea0003800000 */
[----:B------:R-:W-:Y:S01]  /*19150*/  UMOV UR4, 0xffffffff ;  /* 0xffffffff00047882 */ /* 0x000fe20000000000 */
[----:B------:R-:W-:Y:S02]  /*19160*/  VIADD R12, R4, 0xffffffff ;  /* 0xffffffff040c7836 */ /* 0x000fe40000000000 */
[----:B------:R-:W-:Y:S05]  /*19170*/  BRA.DIV UR4, `(.L_x_10838) ;  /* 0x0000003e04247947 */ /* 0x000fea000b800000 */
[----:B------:R1:W3:Y:S02]  /*19180*/  SHFL.IDX PT, R2, R3, R12, 0x1f ;  /* 0x00001f0c03027589 */ /* 0x0002e400000e0000 */
.L_x_10837:
        /* <DEDUP_REMOVED lines=31> */
.L_x_10831:
[----:B------:R-:W-:Y:S01]  /*19380*/  UMOV UR4, URZ ;  /* 0x0000003f00047c82 */ /* 0x000fe20008000000 */
[----:B------:R-:W-:Y:S01]  /*19390*/  UMOV UR5, URZ ;  /* 0x0000003f00057c82 */ /* 0x000fe20008000000 */
[----:B------:R-:W-:Y:S01]  /*193a0*/  ULDC UR6, c[0x0][0xd3c] ;  /* 0x00034f0000067ab9 */ /* 0x000fe20000000800 */
[----:B------:R-:W-:Y:S02]  /*193b0*/  IMAD.MOV.U32 R16, RZ, RZ, R0 ;  /* 0x000000ffff107224 */ /* 0x000fe400078e0000 */
[----:B------:R-:W-:Y:S02]  /*193c0*/  IMAD.U32 R17, RZ, RZ, UR4 ;  /* 0x00000004ff117e24 */ /* 0x000fe4000f8e00ff */
[----:B------:R-:W-:Y:S02]  /*193d0*/  IMAD.U32 R18, RZ, RZ, UR5 ;  /* 0x00000005ff127e24 */ /* 0x000fe4000f8e00ff */
[----:B------:R-:W-:-:S07]  /*193e0*/  IMAD.U32 R19, RZ, RZ, UR6 ;  /* 0x00000006ff137e24 */ /* 0x000fce000f8e00ff */
.L_x_10839:
        /* <DEDUP_REMOVED lines=12> */
.L_x_10828:
[----:B------:R-:W-:Y:S02]  /*194b0*/  ULDC UR4, c[0x0][0xd3c] ;  /* 0x00034f0000047ab9 */ /* 0x000fe40000000800 */
[----:B---3--:R-:W-:-:S13]  /*194c0*/  ISETP.GE.AND P0, PT, R19, UR4, PT ;  /* 0x0000000413007c0c */ /* 0x008fda000bf06270 */
[----:B------:R-:W-:Y:S05]  /*194d0*/  @!P0 BRA `(.L_x_10840) ;  /* 0xffffff8c00148947 */ /* 0x000fea000383ffff */
[----:B------:R-:W-:Y:S05]  /*194e0*/  BSYNC B8 ;  /* 0x0000000000087941 */ /* 0x000fea0003800000 */
.L_x_10694:
        /* <DEDUP_REMOVED lines=12> */
.L_x_10972:
[----:B------:R-:W-:Y:S05]  /*195b0*/  BSYNC B0 ;  /* 0x0000000000007941 */ /* 0x000fea0003800000 */
.L_x_10841:
[----:B------:R-:W-:-:S03]  /*195c0*/  UMOV UR4, 0xffffffff ;  /* 0xffffffff00047882 */ /* 0x000fc60000000000 */
[----:B------:R-:W-:Y:S05]  /*195d0*/  BRA.DIV UR4, `(.L_x_10843) ;  /* 0x0000003a04487947 */ /* 0x000fea000b800000 */
[----:B------:R-:W1:Y:S02]  /*195e0*/  S2R R2, SR_TID.X ;  /* 0x0000000000027919 */ /* 0x000e640000002100 */
[----:B-1----:R-:W-:-:S04]  /*195f0*/  SHF.R.U32.HI R2, RZ, 0x5, R2 ;  /* 0x00000005ff027819 */ /* 0x002fc80000011602 */
[----:B------:R-:W-:-:S05]  /*19600*/  LOP3.LUT R2, R2, 0x3, RZ, 0xc0, !PT ;  /* 0x0000000302027812 */ /* 0x000fca00078ec0ff */
[----:B------:R1:W2:Y:S02]  /*19610*/  SHFL.IDX PT, R14, R2, RZ, 0x1f ;  /* 0x00001fff020e7589 */ /* 0x0002a400000e0000 */
.L_x_10975:
[----:B--2---:R-:W-:-:S13]  /*19620*/  ISETP.NE.AND P0, PT, R14, RZ, PT ;  /* 0x000000ff0e00720c */ /* 0x004fda0003f05270 */
[----:B------:R-:W-:Y:S05]  /*19630*/  @P0 BRA `(.L_x_10549) ;  /* 0x0000000000940947 */ /* 0x000fea0003800000 */
[----:B------:R-:W-:-:S03]  /*19640*/  UMOV UR4, 0xffffffff ;  /* 0xffffffff00047882 */ /* 0x000fc60000000000 */
[----:B------:R-:W-:Y:S05]  /*19650*/  BRA.DIV UR4, `(.L_x_10844) ;  /* 0x0000003a045c7947 */ /* 0x000fea000b800000 */
[----:B------:R-:W-:-:S13]  /*19660*/  ELECT P6, URZ, PT ;  /* 0x00000000003f782f */ /* 0x000fda00038c0000 */
.L_x_10978:
[----:B------:R-:W-:Y:S05]  /*19670*/  @!P6 BRA `(.L_x_10549) ;  /* 0x000000000084e947 */ /* 0x000fea0003800000 */
[----:B-1----:R-:W2:Y:S02]  /*19680*/  LDL.LU R2, [R1+0x90] ;  /* 0x0000900001027983 */ /* 0x002ea40000300800 */
[----:B--2---:R-:W-:-:S04]  /*19690*/  LOP3.LUT R2, R2, 0x2, RZ, 0xfc, !PT ;  /* 0x0000000202027812 */ /* 0x004fc800078efcff */
[----:B------:R-:W-:-:S13]  /*196a0*/  ISETP.NE.AND P2, PT, R2, 0x3, PT ;  /* 0x000000030200780c */ /* 0x000fda0003f45270 */
[----:B------:R-:W-:Y:S05]  /*196b0*/  @!P2 BRA `(.L_x_10845) ;  /* 0x000000000004a947 */ /* 0x000fea0003800000 */
[----:B------:R-:W-:Y:S01]  /*196c0*/  BPT.TRAP 0x1 ;  /* 0x000000040000795c */ /* 0x000fe20000300000 */
.L_x_10845:
        /* <DEDUP_REMOVED lines=14> */
.L_x_10979:
[----:B------:R-:W1:Y:S02]  /*197b0*/  SYNCS.PHASECHK.TRANS64.TRYWAIT P0, [R7+URZ], R2 ;  /* 0x00000002070075a7 */ /* 0x000e64000800017f */
[----:B-1----:R-:W-:Y:S05]  /*197c0*/  @!P0 BRA `(.L_x_10847) ;  /* 0x0000003800348947 */ /* 0x002fea0003800000 */
.L_x_10980:
[----:B------:R-:W-:Y:S05]  /*197d0*/  @!P2 BRA `(.L_x_10848) ;  /* 0x000000000004a947 */ /* 0x000fea0003800000 */
[----:B------:R-:W-:Y:S01]  /*197e0*/  BPT.TRAP 0x1 ;  /* 0x000000040000795c */ /* 0x000fe20000300000 */
.L_x_10848:
[----:B------:R-:W2:Y:S01]  /*197f0*/  LDL.LU R4, [R1+0x8] ;  /* 0x0000080001047983 */ /* 0x000ea20000300800 */
[----:B------:R-:W-:-:S05]  /*19800*/  VIADD R0, R0, 0x32460 ;  /* 0x0003246000007836 */ /* 0x000fca0000000000 */
[----:B--2---:R-:W-:-:S04]  /*19810*/  LEA R4, R4, R0, 0x3 ;  /* 0x0000000004047211 */ /* 0x004fc800078e18ff */
[----:B------:R-:W2:Y:S02]  /*19820*/  SYNCS.PHASECHK.TRANS64.TRYWAIT P0, [R4+URZ], R5 ;  /* 0x00000005040075a7 */ /* 0x000ea4000800017f */
[----:B--2---:R-:W-:Y:S05]  /*19830*/  @!P0 BRA `(.L_x_10849) ;  /* 0x00000038002c8947 */ /* 0x004fea0003800000 */
.L_x_10981:
[----:B------:R-:W-:-:S07]  /*19840*/  IMAD R3, R3, 0x8, R0 ;  /* 0x0000000803037824 */ /* 0x000fce00078e0200 */
.L_x_10850:
[----:B---3--:R3:W0:Y:S02]  /*19850*/  SYNCS.PHASECHK.TRANS64.TRYWAIT P0, [R3+URZ], R2 ;  /* 0x00000002030075a7 */ /* 0x008624000800017f */
[----:B0-----:R-:W-:Y:S05]  /*19860*/  @!P0 NANOSLEEP.SYNCS 0x989680 ;  /* 0x009896800000895d */ /* 0x001fea0003900000 */
[----:B------:R-:W0:Y:S02]  /*19870*/  @!P0 SYNCS.PHASECHK.TRANS64 P0, [R3+URZ], R2 ;  /* 0x00000002030085a7 */ /* 0x000e24000800007f */
[----:B0-----:R-:W-:Y:S05]  /*19880*/  @!P0 BRA `(.L_x_10850) ;  /* 0xfffffffc00f08947 */ /* 0x001fea000383ffff */
.L_x_10549:
[----:B------:R-:W-:Y:S05]  /*19890*/  BSYNC B9 ;  /* 0x0000000000097941 */ /* 0x000fea0003800000 */
.L_x_10546:
[----:B------:R-:W-:Y:S05]  /*198a0*/  EXIT ;  /* 0x000000000000794d */ /* 0x000fea0003800000 */
.L_x_10567:
[----:B0-----:R0:W1:Y:S02]  /*198b0*/  SYNCS.PHASECHK.TRANS64.TRYWAIT P6, [R94+URZ+0x32490], R108 ;  /* 0x0324906c5e0075a7 */ /* 0x00106400080c017f */
[----:B-1----:R-:W-:Y:S05]  /*198c0*/  @!P6 NANOSLEEP.SYNCS 0x989680 ;  /* 0x009896800000e95d */ /* 0x002fea0003900000 */
[----:B------:R-:W1:Y:S02]  /*198d0*/  @!P6 SYNCS.PHASECHK.TRANS64 P6, [R94+URZ+0x32490], R108 ;  /* 0x0324906c5e00e5a7 */ /* 0x000e6400080c007f */
[----:B-1----:R-:W-:Y:S05]  /*198e0*/  @!P6 BRA `(.L_x_10567) ;  /* 0xfffffffc00f0e947 */ /* 0x002fea000383ffff */
[----:B------:R-:W-:Y:S05]  /*198f0*/  BRA `(.L_x_10851) ;  /* 0xfffffe9000a07947 */ /* 0x000fea000383ffff */
.L_x_10585:
[----:B0-----:R0:W1:Y:S02]  /*19900*/  SYNCS.PHASECHK.TRANS64.TRYWAIT P5, [R94+URZ+0x32490], R108 ;  /* 0x0324906c5e0075a7 */ /* 0x00106400080a017f */
[----:B-1----:R-:W-:Y:S05]  /*19910*/  @!P5 NANOSLEEP.SYNCS 0x989680 ;  /* 0x009896800000d95d */ /* 0x002fea0003900000 */
[----:B------:R-:W1:Y:S02]  /*19920*/  @!P5 SYNCS.PHASECHK.TRANS64 P5, [R94+URZ+0x32490], R108 ;  /* 0x0324906c5e00d5a7 */ /* 0x000e6400080a007f */
[----:B-1----:R-:W-:Y:S05]  /*19930*/  @!P5 BRA `(.L_x_10585) ;  /* 0xfffffffc00f0d947 */ /* 0x002fea000383ffff */
[----:B------:R-:W-:Y:S05]  /*19940*/  BRA `(.L_x_10852) ;  /* 0xfffffea000e87947 */ /* 0x000fea000383ffff */
.L_x_10594:
[----:B0-----:R0:W1:Y:S02]  /*19950*/  SYNCS.PHASECHK.TRANS64.TRYWAIT P4, [R94+URZ+0x32490], R108 ;  /* 0x0324906c5e0075a7 */ /* 0x001064000808017f */
[----:B-1----:R-:W-:Y:S05]  /*19960*/  @!P4 NANOSLEEP.SYNCS 0x989680 ;  /* 0x009896800000c95d */ /* 0x002fea0003900000 */
[----:B------:R-:W1:Y:S02]  /*19970*/  @!P4 SYNCS.PHASECHK.TRANS64 P4, [R94+URZ+0x32490], R108 ;  /* 0x0324906c5e00c5a7 */ /* 0x000e64000808007f */
[----:B-1----:R-:W-:Y:S05]  /*19980*/  @!P4 BRA `(.L_x_10594) ;  /* 0xfffffffc00f0c947 */ /* 0x002fea000383ffff */
[----:B------:R-:W-:Y:S05]  /*19990*/  BRA `(.L_x_10853) ;  /* 0xfffffeb000d07947 */ /* 0x000fea000383ffff */
.L_x_10600:
[----:B-1----:R1:W2:Y:S02]  /*199a0*/  SYNCS.PHASECHK.TRANS64.TRYWAIT P3, [R94+URZ+0x324b0], R108 ;  /* 0x0324b06c5e0075a7 */ /* 0x0022a4000806017f */
[----:B--2---:R-:W-:Y:S05]  /*199b0*/  @!P3 NANOSLEEP.SYNCS 0x989680 ;  /* 0x009896800000b95d */ /* 0x004fea0003900000 */
[----:B------:R-:W2:Y:S02]  /*199c0*/  @!P3 SYNCS.PHASECHK.TRANS64 P3, [R94+URZ+0x324b0], R108 ;  /* 0x0324b06c5e00b5a7 */ /* 0x000ea4000806007f */
[----:B--2---:R-:W-:Y:S05]  /*199d0*/  @!P3 BRA `(.L_x_10600) ;  /* 0xfffffffc00f0b947 */ /* 0x004fea000383ffff */
[----:B------:R-:W-:Y:S05]  /*199e0*/  BRA `(.L_x_10854) ;  /* 0xfffffeb4005c7947 */ /* 0x000fea000383ffff */
.L_x_10608:
[----:B------:R-:W0:Y:S01]  /*199f0*/  S2R R7, SR_TID.X ;  /* 0x0000000000077919 */ /* 0x000e220000002100 */
[----:B------:R-:W-:Y:S01]  /*19a00*/  BSSY B0, `(.L_x_10855) ;  /* 0x000000c000007945 */ /* 0x000fe20003800000 */
[----:B------:R-:W-:Y:S02]  /*19a10*/  IMAD.MOV.U32 R12, RZ, RZ, RZ ;  /* 0x000000ffff0c7224 */ /* 0x000fe400078e00ff */
[----:B------:R-:W-:Y:S02]  /*19a20*/  IMAD.MOV.U32 R11, RZ, RZ, 0x1f ;  /* 0x0000001fff0b7424 */ /* 0x000fe400078e00ff */
[----:B------:R-:W-:Y:S02]  /*19a30*/  IMAD.MOV.U32 R15, RZ, RZ, -0x1 ;  /* 0xffffffffff0f7424 */ /* 0x000fe400078e00ff */
[----:B0-----:R-:W-:-:S05]  /*19a40*/  VIADD R20, R7, 0xffffff80 ;  /* 0xffffff8007147836 */ /* 0x001fca0000000000 */
[----:B------:R-:W-:-:S04]  /*19a50*/  SHF.R.S32.HI R7, RZ, 0x1f, R20 ;  /* 0x0000001fff077819 */ /* 0x000fc80000011414 */
[----:B------:R-:W-:-:S04]  /*19a60*/  LEA.HI R7, R7, R20, RZ, 0x7 ;  /* 0x0000001407077211 */ /* 0x000fc800078f38ff */
[----:B------:R-:W-:-:S05]  /*19a70*/  SHF.R.S32.HI R7, RZ, 0x7, R7 ;  /* 0x00000007ff077819 */ /* 0x000fca0000011407 */
[----:B------:R-:W-:-:S07]  /*19a80*/  IMAD.MOV.U32 R13, RZ, RZ, R7 ;  /* 0x000000ffff0d7224 */ /* 0x000fce00078e0007 */
[----:B-----5:R-:W-:Y:S05]  /*19a90*/  WARPSYNC.COLLECTIVE R15, `(.L_x_10856) ;  /* 0x000000000f087348 */ /* 0x020fea0003c00000 */
[----:B------:R0:W1:Y:S02]  /*19aa0*/  SHFL.IDX P6, R14, R13, R12, R11 ;  /* 0x0000000c0d0e7389 */ /* 0x00006400000c000b */
[----:B01---5:R-:W-:Y:S01]  /*19ab0*/  ENDCOLLECTIVE ;  /* 0x000000000000791b */ /* 0x023fe20003800000 */
.L_x_10856:
[----:B------:R-:W-:Y:S05]  /*19ac0*/  BSYNC B0 ;  /* 0x0000000000007941 */ /* 0x000fea0003800000 */
.L_x_10855:
[----:B------:R-:W-:Y:S05]  /*19ad0*/  BRA `(.L_x_10857) ;  /* 0xfffffec000147947 */ /* 0x000fea000383ffff */
.L_x_10620:
        /* <DEDUP_REMOVED lines=8> */
.L_x_10859:
[----:B------:R-:W-:Y:S05]  /*19b60*/  BSYNC B1 ;  /* 0x0000000000017941 */ /* 0x000fea0003800000 */
.L_x_10858:
        /* <DEDUP_REMOVED lines=8> */
.L_x_10860:
[----:B------:R-:W-:Y:S02]  /*19bf0*/  IMAD.MOV.U32 R13, RZ, RZ, R27 ;  /* 0x000000ffff0d7224 */ /* 0x000fe400078e001b */
[----:B------:R-:W-:-:S07]  /*19c00*/  IMAD.MOV.U32 R0, RZ, RZ, R14 ;  /* 0x000000ffff007224 */ /* 0x000fce00078e000e */
[----:B------:R-:W-:Y:S05]  /*19c10*/  WARPSYNC.COLLECTIVE R15, `(.L_x_10861) ;  /* 0x000000000f087348 */ /* 0x000fea0003c00000 */
[----:B------:R0:W1:Y:S02]  /*19c20*/  SHFL.IDX P6, R14, R13, R12, R11 ;  /* 0x0000000c0d0e7389 */ /* 0x00006400000c000b */
[----:B01----:R-:W-:Y:S01]  /*19c30*/  ENDCOLLECTIVE ;  /* 0x000000000000791b */ /* 0x003fe20003800000 */
.L_x_10861:
[----:B------:R-:W-:Y:S02]  /*19c40*/  IMAD.MOV.U32 R13, RZ, RZ, R26 ;  /* 0x000000ffff0d7224 */ /* 0x000fe400078e001a */
[----:B------:R-:W-:-:S07]  /*19c50*/  IMAD.MOV.U32 R5, RZ, RZ, R14 ;  /* 0x000000ffff057224 */ /* 0x000fce00078e000e */
[----:B------:R-:W-:Y:S05]  /*19c60*/  WARPSYNC.COLLECTIVE R15, `(.L_x_10862) ;  /* 0x000000000f087348 */ /* 0x000fea0003c00000 */
[----:B------:R0:W1:Y:S02]  /*19c70*/  SHFL.IDX P6, R14, R13, R12, R11 ;  /* 0x0000000c0d0e7389 */ /* 0x00006400000c000b */
[----:B01----:R-:W-:Y:S01]  /*19c80*/  ENDCOLLECTIVE ;  /* 0x000000000000791b */ /* 0x003fe20003800000 */
.L_x_10862:
[----:B------:R-:W-:Y:S05]  /*19c90*/  BRA `(.L_x_10863) ;  /* 0xfffffec4000c7947 */ /* 0x000fea000383ffff */
.L_x_10624:
[----:B0-----:R0:W1:Y:S02]  /*19ca0*/  SYNCS.PHASECHK.TRANS64.TRYWAIT P0, [R18+URZ+0x32400], R5 ;  /* 0x03240005120075a7 */ /* 0x001064000800017f */
[----:B-1----:R-:W-:Y:S05]  /*19cb0*/  @!P0 NANOSLEEP.SYNCS 0x989680 ;  /* 0x009896800000895d */ /* 0x002fea0003900000 */
[----:B------:R-:W1:Y:S02]  /*19cc0*/  @!P0 SYNCS.PHASECHK.TRANS64 P0, [R18+URZ+0x32400], R5 ;  /* 0x03240005120085a7 */ /* 0x000e64000800007f */
[----:B-1----:R-:W-:Y:S05]  /*19cd0*/  @!P0 BRA `(.L_x_10624) ;  /* 0xfffffffc00f08947 */ /* 0x002fea000383ffff */
[----:B------:R-:W-:Y:S05]  /*19ce0*/  BRA `(.L_x_10864) ;  /* 0xfffffec800207947 */ /* 0x000fea000383ffff */
.L_x_10632:
        /* <DEDUP_REMOVED lines=8> */
.L_x_10866:
[----:B------:R-:W-:Y:S05]  /*19d70*/  BSYNC B1 ;  /* 0x0000000000017941 */ /* 0x000fea0003800000 */
.L_x_10865:
        /* <DEDUP_REMOVED lines=8> */
.L_x_10867:
[----:B------:R-:W-:Y:S02]  /*19e00*/  IMAD.MOV.U32 R13, RZ, RZ, R27 ;  /* 0x000000ffff0d7224 */ /* 0x000fe400078e001b */
[----:B------:R-:W-:-:S07]  /*19e10*/  IMAD.MOV.U32 R3, RZ, RZ, R14 ;  /* 0x000000ffff037224 */ /* 0x000fce00078e000e */
[----:B------:R-:W-:Y:S05]  /*19e20*/  WARPSYNC.COLLECTIVE R15, `(.L_x_10868) ;  /* 0x000000000f087348 */ /* 0x000fea0003c00000 */
[----:B------:R0:W1:Y:S02]  /*19e30*/  SHFL.IDX P6, R14, R13, R12, R11 ;  /* 0x0000000c0d0e7389 */ /* 0x00006400000c000b */
[----:B01----:R-:W-:Y:S01]  /*19e40*/  ENDCOLLECTIVE ;  /* 0x000000000000791b */ /* 0x003fe20003800000 */
.L_x_10868:
[----:B------:R-:W-:Y:S02]  /*19e50*/  IMAD.MOV.U32 R13, RZ, RZ, R26 ;  /* 0x000000ffff0d7224 */ /* 0x000fe400078e001a */
[----:B------:R-:W-:-:S07]  /*19e60*/  IMAD.MOV.U32 R20, RZ, RZ, R14 ;  /* 0x000000ffff147224 */ /* 0x000fce00078e000e */
[----:B------:R-:W-:Y:S05]  /*19e70*/  WARPSYNC.COLLECTIVE R15, `(.L_x_10869) ;  /* 0x000000000f087348 */ /* 0x000fea0003c00000 */
[----:B------:R0:W1:Y:S02]  /*19e80*/  SHFL.IDX P6, R14, R13, R12, R11 ;  /* 0x0000000c0d0e7389 */ /* 0x00006400000c000b */
[----:B01----:R-:W-:Y:S01]  /*19e90*/  ENDCOLLECTIVE ;  /* 0x000000000000791b */ /* 0x003fe20003800000 */
.L_x_10869:
[----:B------:R-:W-:Y:S05]  /*19ea0*/  BRA `(.L_x_10870) ;  /* 0xfffffed000807947 */ /* 0x000fea000383ffff */
.L_x_10636:
[----:B0-----:R0:W1:Y:S02]  /*19eb0*/  SYNCS.PHASECHK.TRANS64.TRYWAIT P1, [R18+URZ+0x32400], R21 ;  /* 0x03240015120075a7 */ /* 0x001064000802017f */
[----:B-1----:R-:W-:Y:S05]  /*19ec0*/  @!P1 NANOSLEEP.SYNCS 0x989680 ;  /* 0x009896800000995d */ /* 0x002fea0003900000 */
[----:B------:R-:W1:Y:S02]  /*19ed0*/  @!P1 SYNCS.PHASECHK.TRANS64 P1, [R18+URZ+0x32400], R21 ;  /* 0x03240015120095a7 */ /* 0x000e64000802007f */
[----:B-1----:R-:W-:Y:S05]  /*19ee0*/  @!P1 BRA `(.L_x_10636) ;  /* 0xfffffffc00f09947 */ /* 0x002fea000383ffff */
[----:B------:R-:W-:Y:S05]  /*19ef0*/  BRA `(.L_x_10871) ;  /* 0xfffffed4005c7947 */ /* 0x000fea000383ffff */
.L_x_10642:
[----:B--2---:R2:W3:Y:S02]  /*19f00*/  SYNCS.PHASECHK.TRANS64.TRYWAIT P1, [R0+URZ+0x32430], R7 ;  /* 0x03243007000075a7 */ /* 0x0044e4000802017f */
[----:B---3--:R-:W-:Y:S05]  /*19f10*/  @!P1 NANOSLEEP.SYNCS 0x989680 ;  /* 0x009896800000995d */ /* 0x008fea0003900000 */
[----:B------:R-:W3:Y:S02]  /*19f20*/  @!P1 SYNCS.PHASECHK.TRANS64 P1, [R0+URZ+0x32430], R7 ;  /* 0x03243007000095a7 */ /* 0x000ee4000802007f */
[----:B---3--:R-:W-:Y:S05]  /*19f30*/  @!P1 BRA `(.L_x_10642) ;  /* 0xfffffffc00f09947 */ /* 0x008fea000383ffff */
[----:B------:R-:W-:Y:S05]  /*19f40*/  BRA `(.L_x_10641) ;  /* 0xfffffee0006c7947 */ /* 0x000fea000383ffff */
.L_x_10644:
[----:B---3--:R3:W4:Y:S02]  /*19f50*/  SYNCS.PHASECHK.TRANS64.TRYWAIT P1, [R18+URZ+0x32410], R3 ;  /* 0x03241003120075a7 */ /* 0x008724000802017f */
[----:B----4-:R-:W-:Y:S05]  /*19f60*/  @!P1 NANOSLEEP.SYNCS 0x989680 ;  /* 0x009896800000995d */ /* 0x010fea0003900000 */
[----:B------:R-:W4:Y:S02]  /*19f70*/  @!P1 SYNCS.PHASECHK.TRANS64 P1, [R18+URZ+0x32410], R3 ;  /* 0x03241003120095a7 */ /* 0x000f24000802007f */
[----:B----4-:R-:W-:Y:S05]  /*19f80*/  @!P1 BRA `(.L_x_10644) ;  /* 0xfffffffc00f09947 */ /* 0x010fea000383ffff */
[----:B------:R-:W-:Y:S05]  /*19f90*/  BRA `(.L_x_10872) ;  /* 0xfffffee400547947 */ /* 0x000fea000383ffff */
.L_x_10649:
[----:B0-----:R0:W3:Y:S02]  /*19fa0*/  SYNCS.PHASECHK.TRANS64.TRYWAIT P2, [R0+URZ+0x32450], R7 ;  /* 0x03245007000075a7 */ /* 0x0010e4000804017f */
[----:B---3--:R-:W-:Y:S05]  /*19fb0*/  @!P2 NANOSLEEP.SYNCS 0x989680 ;  /* 0x009896800000a95d */ /* 0x008fea0003900000 */
[----:B------:R-:W3:Y:S02]  /*19fc0*/  @!P2 SYNCS.PHASECHK.TRANS64 P2, [R0+URZ+0x32450], R7 ;  /* 0x032450070000a5a7 */ /* 0x000ee4000804007f */
[----:B---3--:R-:W-:Y:S05]  /*19fd0*/  @!P2 BRA `(.L_x_10649) ;  /* 0xfffffffc00f0a947 */ /* 0x008fea000383ffff */
[----:B------:R-:W-:Y:S05]  /*19fe0*/  BRA `(.L_x_10648) ;  /* 0xfffffee400747947 */ /* 0x000fea000383ffff */
.L_x_10654:
[----:B-1----:R1:W2:Y:S02]  /*19ff0*/  SYNCS.PHASECHK.TRANS64.TRYWAIT P3, [R3+URZ+0x32430], R6 ;  /* 0x03243006030075a7 */ /* 0x0022a4000806017f */
[----:B--2---:R-:W-:Y:S05]  /*1a000*/  @!P3 NANOSLEEP.SYNCS 0x989680 ;  /* 0x009896800000b95d */ /* 0x004fea0003900000 */
[----:B------:R-:W2:Y:S02]  /*1a010*/  @!P3 SYNCS.PHASECHK.TRANS64 P3, [R3+URZ+0x32430], R6 ;  /* 0x032430060300b5a7 */ /* 0x000ea4000806007f */
[----:B--2---:R-:W-:Y:S05]  /*1a020*/  @!P3 BRA `(.L_x_10654) ;  /* 0xfffffffc00f0b947 */ /* 0x004fea000383ffff */
[----:B------:R-:W-:Y:S05]  /*1a030*/  BRA `(.L_x_10653) ;  /* 0xffffff1000047947 */ /* 0x000fea000383ffff */
.L_x_10659:
[----:B---3--:R3:W4:Y:S02]  /*1a040*/  SYNCS.PHASECHK.TRANS64.TRYWAIT P3, [R3+URZ+0x32450], R6 ;  /* 0x03245006030075a7 */ /* 0x008724000806017f */
[----:B----4-:R-:W-:Y:S05]  /*1a050*/  @!P3 NANOSLEEP.SYNCS 0x989680 ;  /* 0x009896800000b95d */ /* 0x010fea0003900000 */
[----:B------:R-:W4:Y:S02]  /*1a060*/  @!P3 SYNCS.PHASECHK.TRANS64 P3, [R3+URZ+0x32450], R6 ;  /* 0x032450060300b5a7 */ /* 0x000f24000806007f */
[----:B----4-:R-:W-:Y:S05]  /*1a070*/  @!P3 BRA `(.L_x_10659) ;  /* 0xfffffffc00f0b947 */ /* 0x010fea000383ffff */
[----:B------:R-:W-:Y:S05]  /*1a080*/  BRA `(.L_x_10658) ;  /* 0xffffff1000b07947 */ /* 0x000fea000383ffff */
.L_x_10674:
[----:B------:R-:W-:Y:S02]  /*1a090*/  IMAD.MOV.U32 R13, RZ, RZ, R4 ;  /* 0x000000ffff0d7224 */ /* 0x000fe400078e0004 */
[----:B------:R-:W-:Y:S02]  /*1a0a0*/  IMAD.MOV.U32 R12, RZ, RZ, RZ ;  /* 0x000000ffff0c7224 */ /* 0x000fe400078e00ff */
[----:B------:R-:W-:Y:S02]  /*1a0b0*/  IMAD.MOV.U32 R11, RZ, RZ, 0x181f ;  /* 0x0000181fff0b7424 */ /* 0x000fe400078e00ff */
[----:B------:R-:W-:-:S07]  /*1a0c0*/  IMAD.MOV.U32 R15, RZ, RZ, -0x1 ;  /* 0xffffffffff0f7424 */ /* 0x000fce00078e00ff */
[----:B01----:R-:W-:Y:S05]  /*1a0d0*/  WARPSYNC.COLLECTIVE R15, `(.L_x_10873) ;  /* 0x000000000f087348 */ /* 0x003fea0003c00000 */
[----:B------:R2:W3:Y:S02]  /*1a0e0*/  SHFL.IDX P6, R14, R13, R12, R11 ;  /* 0x0000000c0d0e7389 */ /* 0x0004e400000c000b */
[----:B0123--:R-:W-:Y:S01]  /*1a0f0*/  ENDCOLLECTIVE ;  /* 0x000000000000791b */ /* 0x00ffe20003800000 */
.L_x_10873:
[----:B------:R-:W-:Y:S02]  /*1a100*/  IMAD.MOV.U32 R13, RZ, RZ, R3 ;  /* 0x000000ffff0d7224 */ /* 0x000fe400078e0003 */
[----:B------:R-:W-:-:S07]  /*1a110*/  IMAD.MOV.U32 R0, RZ, RZ, R14 ;  /* 0x000000ffff007224 */ /* 0x000fce00078e000e */
[----:B------:R-:W-:Y:S05]  /*1a120*/  WARPSYNC.COLLECTIVE R15, `(.L_x_10874) ;  /* 0x000000000f087348 */ /* 0x000fea0003c00000 */
[----:B------:R0:W1:Y:S02]  /*1a130*/  SHFL.IDX P6, R14, R13, R12, R11 ;  /* 0x0000000c0d0e7389 */ /* 0x00006400000c000b */
[----:B01----:R-:W-:Y:S01]  /*1a140*/  ENDCOLLECTIVE ;  /* 0x000000000000791b */ /* 0x003fe20003800000 */
.L_x_10874:
[----:B------:R-:W-:Y:S05]  /*1a150*/  BRA `(.L_x_10875) ;  /* 0xffffff6c00387947 */ /* 0x000fea000383ffff */
.L_x_10677:
[----:B------:R-:W-:Y:S01]  /*1a160*/  BSSY B1, `(.L_x_10876) ;  /* 0x0000008000017945 */ /* 0x000fe20003800000 */
[----:B---3--:R-:W-:Y:S01]  /*1a170*/  IMAD.MOV.U32 R13, RZ, RZ, R4 ;  /* 0x000000ffff0d7224 */ /* 0x008fe200078e0004 */
[----:B------:R-:W-:Y:S01]  /*1a180*/  MOV R15, 0xffffffff ;  /* 0xffffffff000f7802 */ /* 0x000fe20000000f00 */
[----:B------:R-:W-:Y:S02]  /*1a190*/  IMAD.MOV.U32 R12, RZ, RZ, 0x1 ;  /* 0x00000001ff0c7424 */ /* 0x000fe400078e00ff */
[----:B------:R-:W-:-:S07]  /*1a1a0*/  IMAD.MOV.U32 R11, RZ, RZ, 0x181f ;  /* 0x0000181fff0b7424 */ /* 0x000fce00078e00ff */
[----:B012-4-:R-:W-:Y:S05]  /*1a1b0*/  WARPSYNC.COLLECTIVE R15, `(.L_x_10877) ;  /* 0x000000000f087348 */ /* 0x017fea0003c00000 */
[----:B----4-:R3:W4:Y:S02]  /*1a1c0*/  SHFL.IDX P6, R14, R13, R12, R11 ;  /* 0x0000000c0d0e7389 */ /* 0x01072400000c000b */
[----:B01234-:R-:W-:Y:S01]  /*1a1d0*/  ENDCOLLECTIVE ;  /* 0x000000000000791b */ /* 0x01ffe20003800000 */
.L_x_10877:
[----:B------:R-:W-:Y:S05]  /*1a1e0*/  BSYNC B1 ;  /* 0x0000000000017941 */ /* 0x000fea0003800000 */
.L_x_10876:
        /* <DEDUP_REMOVED lines=8> */
.L_x_10878:
[----:B------:R-:W-:Y:S05]  /*1a270*/  BRA `(.L_x_10879) ;  /* 0xffffff6c006c7947 */ /* 0x000fea000383ffff */
.L_x_10680:
[----:B------:R-:W-:Y:S01]  /*1a280*/  BSSY B1, `(.L_x_10880) ;  /* 0x0000008000017945 */ /* 0x000fe20003800000 */
[----:B0-----:R-:W-:Y:S02]  /*1a290*/  IMAD.MOV.U32 R13, RZ, RZ, R4 ;  /* 0x000000ffff0d7224 */ /* 0x001fe400078e0004 */
[----:B------:R-:W-:Y:S02]  /*1a2a0*/  IMAD.MOV.U32 R12, RZ, RZ, 0x2 ;  /* 0x00000002ff0c7424 */ /* 0x000fe400078e00ff */
[----:B------:R-:W-:Y:S02]  /*1a2b0*/  IMAD.MOV.U32 R11, RZ, RZ, 0x181f ;  /* 0x0000181fff0b7424 */ /* 0x000fe400078e00ff */
[----:B------:R-:W-:-:S07]  /*1a2c0*/  IMAD.MOV.U32 R15, RZ, RZ, -0x1 ;  /* 0xffffffffff0f7424 */ /* 0x000fce00078e00ff */
[----:B-1234-:R-:W-:Y:S05]  /*1a2d0*/  WARPSYNC.COLLECTIVE R15, `(.L_x_10881) ;  /* 0x000000000f087348 */ /* 0x01efea0003c00000 */
[----:B----4-:R0:W4:Y:S02]  /*1a2e0*/  SHFL.IDX P6, R14, R13, R12, R11 ;  /* 0x0000000c0d0e7389 */ /* 0x01012400000c000b */
[----:B01234-:R-:W-:Y:S01]  /*1a2f0*/  ENDCOLLECTIVE ;  /* 0x000000000000791b */ /* 0x01ffe20003800000 */
.L_x_10881:
[----:B------:R-:W-:Y:S05]  /*1a300*/  BSYNC B1 ;  /* 0x0000000000017941 */ /* 0x000fea0003800000 */
.L_x_10880:
        /* <DEDUP_REMOVED lines=8> */
.L_x_10882:
[----:B------:R-:W-:Y:S05]  /*1a390*/  BRA `(.L_x_10883) ;  /* 0xffffff6c009c7947 */ /* 0x000fea000383ffff */
.L_x_10683:
[----:B------:R-:W-:Y:S01]  /*1a3a0*/  BSSY B1, `(.L_x_10884) ;  /* 0x0000008000017945 */ /* 0x000fe20003800000 */
[----:B0-----:R-:W-:Y:S02]  /*1a3b0*/  IMAD.MOV.U32 R13, RZ, RZ, R4 ;  /* 0x000000ffff0d7224 */ /* 0x001fe400078e0004 */
[----:B------:R-:W-:Y:S02]  /*1a3c0*/  IMAD.MOV.U32 R12, RZ, RZ, 0x3 ;  /* 0x00000003ff0c7424 */ /* 0x000fe400078e00ff */
[----:B------:R-:W-:Y:S02]  /*1a3d0*/  IMAD.MOV.U32 R11, RZ, RZ, 0x181f ;  /* 0x0000181fff0b7424 */ /* 0x000fe400078e00ff */
[----:B------:R-:W-:-:S07]  /*1a3e0*/  IMAD.MOV.U32 R15, RZ, RZ, -0x1 ;  /* 0xffffffffff0f7424 */ /* 0x000fce00078e00ff */
[----:B-1234-:R-:W-:Y:S05]  /*1a3f0*/  WARPSYNC.COLLECTIVE R15, `(.L_x_10885) ;  /* 0x000000000f087348 */ /* 0x01efea0003c00000 */
[----:B------:R0:W0:Y:S02]  /*1a400*/  SHFL.IDX P6, R14, R13, R12, R11 ;  /* 0x0000000c0d0e7389 */ /* 0x00002400000c000b */
[----:B01234-:R-:W-:Y:S01]  /*1a410*/  ENDCOLLECTIVE ;  /* 0x000000000000791b */ /* 0x01ffe20003800000 */
.L_x_10885:
[----:B------:R-:W-:Y:S05]  /*1a420*/  BSYNC B1 ;  /* 0x0000000000017941 */ /* 0x000fea0003800000 */
.L_x_10884:
        /* <DEDUP_REMOVED lines=8> */
.L_x_10886:
[----:B------:R-:W-:Y:S05]  /*1a4b0*/  BRA `(.L_x_10887) ;  /* 0xffffff6c00cc7947 */ /* 0x000fea000383ffff */
.L_x_10700:
        /* <DEDUP_REMOVED lines=11> */
.L_x_10889:
[----:B------:R-:W-:Y:S05]  /*1a570*/  BSYNC B1 ;  /* 0x0000000000017941 */ /* 0x000fea0003800000 */
.L_x_10888:
[----:B------:R-:W-:Y:S05]  /*1a580*/  BRA `(.L_x_10890) ;  /* 0xffffff8000b07947 */ /* 0x000fea000383ffff */
.L_x_10702:
[----:B------:R-:W-:Y:S01]  /*1a590*/  BSSY B1, `(.L_x_10891) ;  /* 0x0000006000017945 */ /* 0x000fe20003800000 */
[----:B------:R-:W-:-:S07]  /*1a5a0*/  MOV R15, 0xffffffff ;  /* 0xffffffff000f7802 */ /* 0x000fce0000000f00 */
[----:B0-----:R-:W-:Y:S05]  /*1a5b0*/  WARPSYNC.COLLECTIVE R15, `(.L_x_10892) ;  /* 0x000000000f0c7348 */ /* 0x001fea0003c00000 */
[----:B------:R-:W-:Y:S02]  /*1a5c0*/  ELECT P6, UR62, PT ;  /* 0x00000000003e782f */ /* 0x000fe400038c0000 */
[----:B------:R-:W-:Y:S01]  /*1a5d0*/  MOV R14, UR62 ;  /* 0x0000003e000e7c02 */ /* 0x000fe20008000f00 */
[----:B0-----:R-:W-:Y:S10]  /*1a5e0*/  ENDCOLLECTIVE ;  /* 0x000000000000791b */ /* 0x001ff40003800000 */
.L_x_10892:
[----:B------:R-:W-:Y:S05]  /*1a5f0*/  BSYNC B1 ;  /* 0x0000000000017941 */ /* 0x000fea0003800000 */
.L_x_10891:
[----:B------:R-:W-:Y:S05]  /*1a600*/  BRA `(.L_x_10701) ;  /* 0xffffff8000a87947 */ /* 0x000fea000383ffff */
.L_x_10704:
[----:B0-----:R-:W2:Y:S02]  /*1a610*/  LDL R4, [R1+0x4] ;  /* 0x0000040001047983 */ /* 0x001ea40000100800 */
[----:B--2---:R0:W1:Y:S02]  /*1a620*/  SYNCS.PHASECHK.TRANS64.TRYWAIT P0, [R4+URZ+0x32420], R3 ;  /* 0x03242003040075a7 */ /* 0x004064000800017f */
[----:B-1----:R-:W-:Y:S05]  /*1a630*/  @!P0 NANOSLEEP.SYNCS 0x989680 ;  /* 0x009896800000895d */ /* 0x002fea0003900000 */
[----:B------:R-:W1:Y:S02]  /*1a640*/  @!P0 SYNCS.PHASECHK.TRANS64 P0, [R4+URZ+0x32420], R3 ;  /* 0x03242003040085a7 */ /* 0x000e64000800007f */
[----:B-1----:R-:W-:Y:S05]  /*1a650*/  @!P0 BRA `(.L_x_10704) ;  /* 0xfffffffc00ec8947 */ /* 0x002fea000383ffff */
[----:B------:R-:W-:Y:S05]  /*1a660*/  BRA `(.L_x_10893) ;  /* 0xffffff8000b87947 */ /* 0x000fea000383ffff */
.L_x_10708:
[----:B0-----:R0:W1:Y:S02]  /*1a670*/  SYNCS.PHASECHK.TRANS64.TRYWAIT P0, [R3+URZ+0x324a0], R8 ;  /* 0x0324a008030075a7 */ /* 0x001064000800017f */
[----:B-1----:R-:W-:Y:S05]  /*1a680*/  @!P0 NANOSLEEP.SYNCS 0x989680 ;  /* 0x009896800000895d */ /* 0x002fea0003900000 */
[----:B------:R-:W1:Y:S02]  /*1a690*/  @!P0 SYNCS.PHASECHK.TRANS64 P0, [R3+URZ+0x324a0], R8 ;  /* 0x0324a008030085a7 */ /* 0x000e64000800007f */
[----:B-1----:R-:W-:Y:S05]  /*1a6a0*/  @!P0 BRA `(.L_x_10708) ;  /* 0xfffffffc00f08947 */ /* 0x002fea000383ffff */
[----:B------:R-:W-:Y:S05]  /*1a6b0*/  BRA `(.L_x_10894) ;  /* 0xffffff8000e07947 */ /* 0x000fea000383ffff */
.L_x_10713:
[----:B-1----:R1:W2:Y:S02]  /*1a6c0*/  SYNCS.PHASECHK.TRANS64.TRYWAIT P0, [R3+URZ+0x324c0], R8 ;  /* 0x0324c008030075a7 */ /* 0x0022a4000800017f */
[----:B--2---:R-:W-:Y:S05]  /*1a6d0*/  @!P0 NANOSLEEP.SYNCS 0x989680 ;  /* 0x009896800000895d */ /* 0x004fea0003900000 */
[----:B------:R-:W2:Y:S02]  /*1a6e0*/  @!P0 SYNCS.PHASECHK.TRANS64 P0, [R3+URZ+0x324c0], R8 ;  /* 0x0324c008030085a7 */ /* 0x000ea4000800007f */
[----:B--2---:R-:W-:Y:S05]  /*1a6f0*/  @!P0 BRA `(.L_x_10713) ;  /* 0xfffffffc00f08947 */ /* 0x004fea000383ffff */
[----:B------:R-:W-:Y:S05]  /*1a700*/  BRA `(.L_x_10895) ;  /* 0xffffff8400647947 */ /* 0x000fea000383ffff */
.L_x_10723:
[----:B0-----:R0:W1:Y:S02]  /*1a710*/  SYNCS.PHASECHK.TRANS64.TRYWAIT P1, [R4+URZ+0x324a0], R5 ;  /* 0x0324a005040075a7 */ /* 0x001064000802017f */
[----:B-1----:R-:W-:Y:S05]  /*1a720*/  @!P1 NANOSLEEP.SYNCS 0x989680 ;  /* 0x009896800000995d */ /* 0x002fea0003900000 */
[----:B------:R-:W1:Y:S02]  /*1a730*/  @!P1 SYNCS.PHASECHK.TRANS64 P1, [R4+URZ+0x324a0], R5 ;  /* 0x0324a005040095a7 */ /* 0x000e64000802007f */
[----:B-1----:R-:W-:Y:S05]  /*1a740*/  @!P1 BRA `(.L_x_10723) ;  /* 0xfffffffc00f09947 */ /* 0x002fea000383ffff */
[----:B------:R-:W-:Y:S05]  /*1a750*/  BRA `(.L_x_10896) ;  /* 0xffffff8800fc7947 */ /* 0x000fea000383ffff */
.L_x_10728:
[----:B-1----:R1:W2:Y:S02]  /*1a760*/  SYNCS.PHASECHK.TRANS64.TRYWAIT P1, [R4+URZ+0x324c0], R5 ;  /* 0x0324c005040075a7 */ /* 0x0022a4000802017f */
[----:B--2---:R-:W-:Y:S05]  /*1a770*/  @!P1 NANOSLEEP.SYNCS 0x989680 ;  /* 0x009896800000995d */ /* 0x004fea0003900000 */
[----:B------:R-:W2:Y:S02]  /*1a780*/  @!P1 SYNCS.PHASECHK.TRANS64 P1, [R4+URZ+0x324c0], R5 ;  /* 0x0324c005040095a7 */ /* 0x000ea4000802007f */
[----:B--2---:R-:W-:Y:S05]  /*1a790*/  @!P1 BRA `(.L_x_10728) ;  /* 0xfffffffc00f09947 */ /* 0x004fea000383ffff */
[----:B------:R-:W-:Y:S05]  /*1a7a0*/  BRA `(.L_x_10897) ;  /* 0xffffff8c007c7947 */ /* 0x000fea000383ffff */
.L_x_10744:
        /* <DEDUP_REMOVED lines=11> */
.L_x_10899:
[----:B------:R-:W-:Y:S05]  /*1a860*/  BSYNC B0 ;  /* 0x0000000000007941 */ /* 0x000fea0003800000 */
.L_x_10898:
[----:B------:R-:W-:Y:S05]  /*1a870*/  BRA `(.L_x_10900) ;  /* 0xffffff9800707947 */ /* 0x000fea000383ffff */
.L_x_10746:
[----:B------:R-:W-:Y:S01]  /*1a880*/  BSSY B0, `(.L_x_10901) ;  /* 0x0000006000007945 */ /* 0x000fe20003800000 */
[----:B------:R-:W-:-:S07]  /*1a890*/  IMAD.MOV.U32 R15, RZ, RZ, -0x1 ;  /* 0xffffffffff0f7424 */ /* 0x000fce00078e00ff */
[----:B0-----:R-:W-:Y:S05]  /*1a8a0*/  WARPSYNC.COLLECTIVE R15, `(.L_x_10902) ;  /* 0x000000000f0c7348 */ /* 0x001fea0003c00000 */
[----:B------:R-:W-:Y:S02]  /*1a8b0*/  ELECT P6, UR62, PT ;  /* 0x00000000003e782f */ /* 0x000fe400038c0000 */
[----:B------:R-:W-:Y:S01]  /*1a8c0*/  MOV R14, UR62 ;  /* 0x0000003e000e7c02 */ /* 0x000fe20008000f00 */
[----:B0-----:R-:W-:Y:S10]  /*1a8d0*/  ENDCOLLECTIVE ;  /* 0x000000000000791b */ /* 0x001ff40003800000 */
.L_x_10902:
[----:B------:R-:W-:Y:S05]  /*1a8e0*/  BSYNC B0 ;  /* 0x0000000000007941 */ /* 0x000fea0003800000 */
.L_x_10901:
[----:B------:R-:W-:Y:S05]  /*1a8f0*/  BRA `(.L_x_10903) ;  /* 0xffffff98007c7947 */ /* 0x000fea000383ffff */
.L_x_10748:
[----:B0-----:R0:W1:Y:S02]  /*1a900*/  SYNCS.PHASECHK.TRANS64.TRYWAIT P0, [R0+URZ+0x32440], R2 ;  /* 0x03244002000075a7 */ /* 0x001064000800017f */
[----:B-1----:R-:W-:Y:S05]  /*1a910*/  @!P0 NANOSLEEP.SYNCS 0x989680 ;  /* 0x009896800000895d */ /* 0x002fea0003900000 */
[----:B------:R-:W1:Y:S02]  /*1a920*/  @!P0 SYNCS.PHASECHK.TRANS64 P0, [R0+URZ+0x32440], R2 ;  /* 0x03244002000085a7 */ /* 0x000e64000800007f */
[----:B-1----:R-:W-:Y:S05]  /*1a930*/  @!P0 BRA `(.L_x_10748) ;  /* 0xfffffffc00f08947 */ /* 0x002fea000383ffff */
[----:B------:R-:W-:Y:S05]  /*1a940*/  BRA `(.L_x_10904) ;  /* 0xffffff9800e87947 */ /* 0x000fea000383ffff */
.L_x_10752:
[----:B------:R0:W5:Y:S01]  /*1a950*/  LDL R6, [R1+0x44] ;  /* 0x0000440001067983 */ /* 0x0001620000100800 */
        /* <DEDUP_REMOVED lines=8> */
.L_x_10905:
[----:B------:R-:W-:-:S05]  /*1a9e0*/  VIADD R8, R17, 0x10 ;  /* 0x0000001011087836 */ /* 0x000fca0000000000 */
[----:B------:R0:W-:Y:S01]  /*1a9f0*/  STL [R1+0x4c], R8 ;  /* 0x00004c0801007387 */ /* 0x0001e20000100800 */
[----:B------:R-:W-:Y:S02]  /*1aa00*/  IMAD.MOV.U32 R13, RZ, RZ, R3 ;  /* 0x000000ffff0d7224 */ /* 0x000fe400078e0003 */
[----:B------:R-:W-:-:S07]  /*1aa10*/  IMAD.MOV.U32 R4, RZ, RZ, R14 ;  /* 0x000000ffff047224 */ /* 0x000fce00078e000e */
[----:B0-----:R-:W-:Y:S05]  /*1aa20*/  WARPSYNC.COLLECTIVE R15, `(.L_x_10906) ;  /* 0x000000000f087348 */ /* 0x001fea0003c00000 */
[----:B------:R1:W2:Y:S02]  /*1aa30*/  SHFL.IDX P6, R14, R13, R12, R11 ;  /* 0x0000000c0d0e7389 */ /* 0x0002a400000c000b */
[----:B012---:R-:W-:Y:S01]  /*1aa40*/  ENDCOLLECTIVE ;  /* 0x000000000000791b */ /* 0x007fe20003800000 */
.L_x_10906:
[----:B------:R-:W-:Y:S02]  /*1aa50*/  IMAD.MOV.U32 R13, RZ, RZ, R2 ;  /* 0x000000ffff0d7224 */ /* 0x000fe400078e0002 */
[----:B------:R-:W-:Y:S02]  /*1aa60*/  IMAD.MOV.U32 R12, RZ, RZ, 0x1 ;  /* 0x00000001ff0c7424 */ /* 0x000fe400078e00ff */
[----:B------:R-:W-:-:S07]  /*1aa70*/  IMAD.MOV.U32 R5, RZ, RZ, R14 ;  /* 0x000000ffff057224 */ /* 0x000fce00078e000e */
[----:B------:R-:W-:Y:S05]  /*1aa80*/  WARPSYNC.COLLECTIVE R15, `(.L_x_10907) ;  /* 0x000000000f087348 */ /* 0x000fea0003c00000 */
[----:B------:R0:W1:Y:S02]  /*1aa90*/  SHFL.IDX P6, R14, R13, R12, R11 ;  /* 0x0000000c0d0e7389 */ /* 0x00006400000c000b */
[----:B01----:R-:W-:Y:S01]  /*1aaa0*/  ENDCOLLECTIVE ;  /* 0x000000000000791b */ /* 0x003fe20003800000 */
.L_x_10907:
[----:B------:R-:W-:Y:S02]  /*1aab0*/  IMAD.MOV.U32 R13, RZ, RZ, R3 ;  /* 0x000000ffff0d7224 */ /* 0x000fe400078e0003 */
[----:B------:R-:W-:Y:S02]  /*1aac0*/  IMAD R0, R6, R7, RZ ;  /* 0x0000000706007224 */ /* 0x000fe400078e02ff */
[----:B------:R-:W-:-:S07]  /*1aad0*/  IMAD.MOV.U32 R7, RZ, RZ, R14 ;  /* 0x000000ffff077224 */ /* 0x000fce00078e000e */
[----:B------:R-:W-:Y:S05]  /*1aae0*/  WARPSYNC.COLLECTIVE R15, `(.L_x_10908) ;  /* 0x000000000f087348 */ /* 0x000fea0003c00000 */
[----:B------:R0:W1:Y:S02]  /*1aaf0*/  SHFL.IDX P6, R14, R13, R12, R11 ;  /* 0x0000000c0d0e7389 */ /* 0x00006400000c000b */
[----:B01----:R-:W-:Y:S01]  /*1ab00*/  ENDCOLLECTIVE ;  /* 0x000000000000791b */ /* 0x003fe20003800000 */
.L_x_10908:
[CC--:B------:R-:W-:Y:S02]  /*1ab10*/  ISETP.GE.AND P1, PT, R17.reuse, R0.reuse, PT ;  /* 0x000000001100720c */ /* 0x0c0fe40003f26270 */
[----:B------:R-:W-:Y:S01]  /*1ab20*/  ISETP.GE.AND P2, PT, R8, R0, PT ;  /* 0x000000000800720c */ /* 0x000fe20003f46270 */
[----:B------:R-:W-:-:S05]  /*1ab30*/  VIADD R8, R17, 0x20 ;  /* 0x0000002011087836 */ /* 0x000fca0000000000 */
[----:B------:R0:W-:Y:S01]  /*1ab40*/  STL [R1+0x58], R8 ;  /* 0x0000580801007387 */ /* 0x0001e20000100800 */
[----:B------:R-:W-:-:S04]  /*1ab50*/  IMAD.MOV.U32 R13, RZ, RZ, R2 ;  /* 0x000000ffff0d7224 */ /* 0x000fc800078e0002 */
[----:B------:R-:W-:Y:S01]  /*1ab60*/  @!P1 LEA R5, P3, R10, R5, 0x1 ;  /* 0x000000050a059211 */ /* 0x000fe200078608ff */
[----:B------:R-:W-:-:S03]  /*1ab70*/  IMAD.MOV.U32 R12, RZ, RZ, 0x2 ;  /* 0x00000002ff0c7424 */ /* 0x000fc600078e00ff */
[----:B------:R-:W-:-:S04]  /*1ab80*/  @!P1 IADD3.X R4, RZ, R4, RZ, P3, !PT ;  /* 0x00000004ff049210 */ /* 0x000fc80001ffe4ff */
[----:B------:R-:W-:Y:S01]  /*1ab90*/  @!P1 LOP3.LUT R5, R5, R4, RZ, 0x3c, !PT ;  /* 0x0000000405059212 */ /* 0x000fe200078e3cff */
[----:B0-----:R-:W-:-:S07]  /*1aba0*/  IMAD.MOV.U32 R6, RZ, RZ, R14 ;  /* 0x000000ffff067224 */ /* 0x001fce00078e000e */
[----:B------:R-:W-:Y:S05]  /*1abb0*/  WARPSYNC.COLLECTIVE R15, `(.L_x_10909) ;  /* 0x000000000f087348 */ /* 0x000fea0003c00000 */
[----:B------:R0:W1:Y:S02]  /*1abc0*/  SHFL.IDX P6, R14, R13, R12, R11 ;  /* 0x0000000c0d0e7389 */ /* 0x00006400000c000b */
[----:B01----:R-:W-:Y:S01]  /*1abd0*/  ENDCOLLECTIVE ;  /* 0x000000000000791b */ /* 0x003fe20003800000 */
.L_x_10909:
        /* <DEDUP_REMOVED lines=12> */
.L_x_10910:
[----:B------:R-:W-:Y:S01]  /*1aca0*/  @!P2 IMAD.X R4, RZ, RZ, R7, P1 ;  /* 0x000000ffff04a224 */ /* 0x000fe200008e0607 */
[----:B------:R-:W-:Y:S01]  /*1acb0*/  ISETP.GE.AND P1, PT, R8, R0, PT ;  /* 0x000000000800720c */ /* 0x000fe20003f26270 */
[----:B------:R-:W-:-:S03]  /*1acc0*/  VIADD R7, R17, 0x30 ;  /* 0x0000003011077836 */ /* 0x000fc60000000000 */
[-C--:B------:R-:W-:Y:S02]  /*1acd0*/  @!P2 LOP3.LUT R5, R5, R4.reuse, RZ, 0x3c, !PT ;  /* 0x000000040505a212 */ /* 0x080fe400078e3cff */
[----:B------:R0:W-:Y:S02]  /*1ace0*/  STL [R1+0x60], R7 ;  /* 0x0000600701007387 */ /* 0x0001e40000100800 */
[----:B------:R-:W-:-:S04]  /*1acf0*/  @!P2 LOP3.LUT R4, R5, R4, RZ, 0x3c, !PT ;  /* 0x000000040504a212 */ /* 0x000fc800078e3cff */
[----:B------:R-:W-:Y:S01]  /*1ad00*/  @!P2 LOP3.LUT R5, R5, R4, RZ, 0x3c, !PT ;  /* 0x000000040505a212 */ /* 0x000fe200078e3cff */
[----:B------:R-:W-:Y:S02]  /*1ad10*/  IMAD.MOV.U32 R13, RZ, RZ, R2 ;  /* 0x000000ffff0d7224 */ /* 0x000fe400078e0002 */
[----:B------:R-:W-:Y:S02]  /*1ad20*/  IMAD.MOV.U32 R12, RZ, RZ, 0x3 ;  /* 0x00000003ff0c7424 */ /* 0x000fe400078e00ff */
        /* <DEDUP_REMOVED lines=8> */
.L_x_10911:
        /* <DEDUP_REMOVED lines=16> */
.L_x_10912:
[----:B------:R0:W-:Y:S01]  /*1aeb0*/  STL [R1+0x6c], R7 ;  /* 0x00006c0701007387 */ /* 0x0001e20000100800 */
[----:B------:R-:W-:Y:S02]  /*1aec0*/  IMAD.MOV.U32 R13, RZ, RZ, R2 ;  /* 0x000000ffff0d7224 */ /* 0x000fe400078e0002 */
[----:B------:R-:W-:Y:S02]  /*1aed0*/  IMAD.MOV.U32 R12, RZ, RZ, 0x4 ;  /* 0x00000004ff0c7424 */ /* 0x000fe400078e00ff */
[----:B------:R-:W-:-:S07]  /*1aee0*/  IMAD.MOV.U32 R4, RZ, RZ, R14 ;  /* 0x000000ffff047224 */ /* 0x000fce00078e000e */
[----:B0-----:R-:W-:Y:S05]  /*1aef0*/  WARPSYNC.COLLECTIVE R15, `(.L_x_10913) ;  /* 0x000000000f087348 */ /* 0x001fea0003c00000 */
[----:B------:R1:W2:Y:S02]  /*1af00*/  SHFL.IDX P6, R14, R13, R12, R11 ;  /* 0x0000000c0d0e7389 */ /* 0x0002a400000c000b */
[----:B012---:R-:W-:Y:S01]  /*1af10*/  ENDCOLLECTIVE ;  /* 0x000000000000791b */ /* 0x007fe20003800000 */
.L_x_10913:
        /* <DEDUP_REMOVED lines=10> */
.L_x_10914:
        /* <DEDUP_REMOVED lines=13> */
.L_x_10915:
        /* <DEDUP_REMOVED lines=16> */
.L_x_10916:
[----:B------:R0:W-:Y:S01]  /*1b190*/  STL [R1+0x74], R7 ;  /* 0x0000740701007387 */ /* 0x0001e20000100800 */
[----:B------:R-:W-:Y:S02]  /*1b1a0*/  IMAD.MOV.U32 R13, RZ, RZ, R2 ;  /* 0x000000ffff0d7224 */ /* 0x000fe400078e0002 */
[----:B------:R-:W-:Y:S02]  /*1b1b0*/  IMAD.MOV.U32 R12, RZ, RZ, 0x6 ;  /* 0x00000006ff0c7424 */ /* 0x000fe400078e00ff */
[----:B------:R-:W-:-:S07]  /*1b1c0*/  IMAD.MOV.U32 R4, RZ, RZ, R14 ;  /* 0x000000ffff047224 */ /* 0x000fce00078e000e */
[----:B0-----:R-:W-:Y:S05]  /*1b1d0*/  WARPSYNC.COLLECTIVE R15, `(.L_x_10917) ;  /* 0x000000000f087348 */ /* 0x001fea0003c00000 */
[----:B------:R1:W2:Y:S02]  /*1b1e0*/  SHFL.IDX P6, R14, R13, R12, R11 ;  /* 0x0000000c0d0e7389 */ /* 0x0002a400000c000b */
[----:B012---:R-:W-:Y:S01]  /*1b1f0*/  ENDCOLLECTIVE ;  /* 0x000000000000791b */ /* 0x007fe20003800000 */
.L_x_10917:
        /* <DEDUP_REMOVED lines=10> */
.L_x_10918:
        /* <DEDUP_REMOVED lines=11> */
.L_x_10919:
[----:B------:R-:W-:-:S04]  /*1b350*/  @!P1 LEA R5, P2, R10, R4, 0x1 ;  /* 0x000000040a059211 */ /* 0x000fc800078408ff */
[----:B------:R-:W-:-:S04]  /*1b360*/  @!P1 IADD3.X R4, RZ, R6, RZ, P2, !PT ;  /* 0x00000006ff049210 */ /* 0x000fc800017fe4ff */
        /* <DEDUP_REMOVED lines=12> */
.L_x_10920:
[----:B------:R-:W-:Y:S01]  /*1b430*/  IMAD.MOV.U32 R3, RZ, RZ, R14 ;  /* 0x000000ffff037224 */ /* 0x000fe200078e000e */
[----:B------:R-:W-:Y:S06]  /*1b440*/  BRA `(.L_x_10921) ;  /* 0xffffff9c00947947 */ /* 0x000fec000383ffff */
.L_x_10756:
        /* <DEDUP_REMOVED lines=9> */
[----:B--2---:R-:W-:-:S05]  /*1b4e0*/  IMAD R3, R3, R7, RZ ;  /* 0x0000000703037224 */ /* 0x004fca00078e02ff */
[-C--:B------:R-:W-:Y:S02]  /*1b4f0*/  ISETP.GE.AND P4, PT, R17, R3.reuse, PT ;  /* 0x000000031100720c */ /* 0x080fe40003f86270 */
[-C--:B---3--:R-:W-:Y:S01]  /*1b500*/  ISETP.GE.AND P5, PT, R15, R3.reuse, PT ;  /* 0x000000030f00720c */ /* 0x088fe20003fa6270 */
[----:B------:R-:W-:Y:S01]  /*1b510*/  IMAD.MOV.U32 R15, RZ, RZ, -0x1 ;  /* 0xffffffffff0f7424 */ /* 0x000fe200078e00ff */
[----:B----4-:R-:W-:Y:S02]  /*1b520*/  ISETP.GE.AND P6, PT, R14, R3, PT ;  /* 0x000000030e00720c */ /* 0x010fe40003fc6270 */
[----:B-----5:R-:W-:-:S07]  /*1b530*/  LOP3.LUT R9, R9, 0xffffffef, RZ, 0xc0, !PT ;  /* 0xffffffef09097812 */ /* 0x020fce00078ec0ff */
[----:B------:R-:W-:Y:S02]  /*1b540*/  @P4 LOP3.LUT R9, R9, 0x10, RZ, 0xfc, !PT ;  /* 0x0000001009094812 */ /* 0x000fe400078efcff */
[----:B------:R-:W-:Y:S01]  /*1b550*/  ISETP.GE.AND P4, PT, R13, R3, PT ;  /* 0x000000030d00720c */ /* 0x000fe20003f86270 */
[----:B------:R-:W-:Y:S01]  /*1b560*/  IMAD.MOV.U32 R13, RZ, RZ, R0 ;  /* 0x000000ffff0d7224 */ /* 0x000fe200078e0000 */
[----:B------:R-:W-:-:S04]  /*1b570*/  LOP3.LUT R9, R9, 0xfffffff7, RZ, 0xc0, !PT ;  /* 0xfffffff709097812 */ /* 0x000fc800078ec0ff */
        /* <DEDUP_REMOVED lines=16> */
.L_x_10923:
[----:B------:R-:W-:Y:S05]  /*1b680*/  BSYNC B0 ;  /* 0x0000000000007941 */ /* 0x000fea0003800000 */
.L_x_10922:
[----:B------:R0:W5:Y:S01]  /*1b690*/  LDL R7, [R1+0x14] ;  /* 0x0000140001077983 */ /* 0x0001620000100800 */
[----:B------:R-:W-:Y:S01]  /*1b6a0*/  IMAD.MOV.U32 R13, RZ, RZ, R2 ;  /* 0x000000ffff0d7224 */ /* 0x000fe200078e0002 */
[----:B------:R-:W-:Y:S01]  /*1b6b0*/  MOV R15, 0xffffffff ;  /* 0xffffffff000f7802 */ /* 0x000fe20000000f00 */
[----:B------:R-:W-:Y:S01]  /*1b6c0*/  IMAD.MOV.U32 R12, RZ, RZ, RZ ;  /* 0x000000ffff0c7224 */ /* 0x000fe200078e00ff */
[----:B------:R-:W-:Y:S01]  /*1b6d0*/  LOP3.LUT R9, R9, 0xfffffeff, RZ, 0xc0, !PT ;  /* 0xfffffeff09097812 */ /* 0x000fe200078ec0ff */
[----:B------:R-:W-:Y:S02]  /*1b6e0*/  IMAD.MOV.U32 R11, RZ, RZ, 0x181f ;  /* 0x0000181fff0b7424 */ /* 0x000fe400078e00ff */
[----:B------:R-:W-:Y:S01]  /*1b6f0*/  IMAD.MOV.U32 R4, RZ, RZ, R14 ;  /* 0x000000ffff047224 */ /* 0x000fe200078e000e */
[----:B0-----:R-:W-:-:S07]  /*1b700*/  @P5 LOP3.LUT R9, R9, 0x100, RZ, 0xfc, !PT ;  /* 0x0000010009095812 */ /* 0x001fce00078efcff */
[----:B-----5:R-:W-:Y:S05]  /*1b710*/  WARPSYNC.COLLECTIVE R15, `(.L_x_10924) ;  /* 0x000000000f087348 */ /* 0x020fea0003c00000 */
[----:B------:R0:W1:Y:S02]  /*1b720*/  SHFL.IDX P6, R14, R13, R12, R11 ;  /* 0x0000000c0d0e7389 */ /* 0x00006400000c000b */
[----:B01---5:R-:W-:Y:S01]  /*1b730*/  ENDCOLLECTIVE ;  /* 0x000000000000791b */ /* 0x023fe20003800000 */
.L_x_10924:
        /* <DEDUP_REMOVED lines=14> */
.L_x_10925:
[----:B------:R-:W-:-:S04]  /*1b820*/  @!P5 LOP3.LUT R4, R5, R4, RZ, 0x3c, !PT ;  /* 0x000000040504d212 */ /* 0x000fc800078e3cff */
[----:B------:R-:W-:Y:S01]  /*1b830*/  @!P5 LOP3.LUT R5, R5, R4, RZ, 0x3c, !PT ;  /* 0x000000040505d212 */ /* 0x000fe200078e3cff */
[----:B------:R-:W-:Y:S02]  /*1b840*/  IMAD.MOV.U32 R13, RZ, RZ, R2 ;  /* 0x000000ffff0d7224 */ /* 0x000fe400078e0002 */
[----:B------:R-:W-:-:S07]  /*1b850*/  IMAD.MOV.U32 R6, RZ, RZ, R14 ;  /* 0x000000ffff067224 */ /* 0x000fce00078e000e */
[----:B------:R-:W-:Y:S05]  /*1b860*/  WARPSYNC.COLLECTIVE R15, `(.L_x_10926) ;  /* 0x000000000f087348 */ /* 0x000fea0003c00000 */
[----:B------:R0:W1:Y:S02]  /*1b870*/  SHFL.IDX P6, R14, R13, R12, R11 ;  /* 0x0000000c0d0e7389 */ /* 0x00006400000c000b */
[----:B01----:R-:W-:Y:S01]  /*1b880*/  ENDCOLLECTIVE ;  /* 0x000000000000791b */ /* 0x003fe20003800000 */
.L_x_10926:
        /* <DEDUP_REMOVED lines=13> */
[----:B------:R-:W-:-:S07]  /*1b960*/  @!P4 LOP3.LUT R5, R5, R4, RZ, 0x3c, !PT ;  /* 0x000000040505c212 */ /* 0x000fce00078e3cff */
[----:B------:R-:W-:Y:S05]  /*1b970*/  WARPSYNC.COLLECTIVE R15, `(.L_x_10927) ;  /* 0x000000000f087348 */ /* 0x000fea0003c00000 */
[----:B------:R0:W1:Y:S02]  /*1b980*/  SHFL.IDX P6, R14, R13, R12, R11 ;  /* 0x0000000c0d0e7389 */ /* 0x00006400000c000b */
[----:B01----:R-:W-:Y:S01]  /*1b990*/  ENDCOLLECTIVE ;  /* 0x000000000000791b */ /* 0x003fe20003800000 */
.L_x_10927:
        /* <DEDUP_REMOVED lines=15> */
.L_x_10928:
[----:B------:R-:W-:Y:S02]  /*1ba90*/  IMAD.MOV.U32 R13, RZ, RZ, R0 ;  /* 0x000000ffff0d7224 */ /* 0x000fe400078e0000 */
[----:B------:R-:W-:Y:S02]  /*1baa0*/  IMAD.MOV.U32 R12, RZ, RZ, 0x3 ;  /* 0x00000003ff0c7424 */ /* 0x000fe400078e00ff */
[----:B------:R-:W-:-:S05]  /*1bab0*/  IMAD.MOV.U32 R5, RZ, RZ, R14 ;  /* 0x000000ffff057224 */ /* 0x000fca00078e000e */
[----:B------:R-:W-:-:S04]  /*1bac0*/  @!P5 LEA R5, P6, R8, R5, 0x1 ;  /* 0x000000050805d211 */ /* 0x000fc800078c08ff */
[----:B------:R-:W-:-:S04]  /*1bad0*/  @!P5 IADD3.X R4, RZ, R6, RZ, P6, !PT ;  /* 0x00000006ff04d210 */ /* 0x000fc800037fe4ff */
[----:B------:R-:W-:-:S07]  /*1bae0*/  @!P5 LOP3.LUT R5, R5, R4, RZ, 0x3c, !PT ;  /* 0x000000040505d212 */ /* 0x000fce00078e3cff */
[----:B------:R-:W-:Y:S05]  /*1baf0*/  WARPSYNC.COLLECTIVE R15, `(.L_x_10929) ;  /* 0x000000000f087348 */ /* 0x000fea0003c00000 */
[----:B------:R0:W1:Y:S02]  /*1bb00*/  SHFL.IDX P6, R14, R13, R12, R11 ;  /* 0x0000000c0d0e7389 */ /* 0x00006400000c000b */
[----:B01----:R-:W-:Y:S01]  /*1bb10*/  ENDCOLLECTIVE ;  /* 0x000000000000791b */ /* 0x003fe20003800000 */
.L_x_10929:
        /* <DEDUP_REMOVED lines=15> */
.L_x_10930:
[----:B------:R-:W-:Y:S02]  /*1bc10*/  IMAD.MOV.U32 R13, RZ, RZ, R0 ;  /* 0x000000ffff0d7224 */ /* 0x000fe400078e0000 */
[----:B------:R-:W-:Y:S02]  /*1bc20*/  IMAD.MOV.U32 R12, RZ, RZ, 0x4 ;  /* 0x00000004ff0c7424 */ /* 0x000fe400078e00ff */
[----:B------:R-:W-:-:S05]  /*1bc30*/  IMAD.MOV.U32 R5, RZ, RZ, R14 ;  /* 0x000000ffff057224 */ /* 0x000fca00078e000e */
[----:B------:R-:W-:-:S05]  /*1bc40*/  @!P4 LEA R5, P6, R8, R5, 0x1 ;  /* 0x000000050805c211 */ /* 0x000fca00078c08ff */
[----:B------:R-:W-:-:S05]  /*1bc50*/  @!P4 IMAD.X R4, RZ, RZ, R6, P6 ;  /* 0x000000ffff04c224 */ /* 0x000fca00030e0606 */
[----:B------:R-:W-:-:S07]  /*1bc60*/  @!P4 LOP3.LUT R5, R5, R4, RZ, 0x3c, !PT ;  /* 0x000000040505c212 */ /* 0x000fce00078e3cff */
[----:B------:R-:W-:Y:S05]  /*1bc70*/  WARPSYNC.COLLECTIVE R15, `(.L_x_10931) ;  /* 0x000000000f087348 */ /* 0x000fea0003c00000 */
[----:B------:R0:W1:Y:S02]  /*1bc80*/  SHFL.IDX P6, R14, R13, R12, R11 ;  /* 0x0000000c0d0e7389 */ /* 0x00006400000c000b */
[----:B01----:R-:W-:Y:S01]  /*1bc90*/  ENDCOLLECTIVE ;  /* 0x000000000000791b */ /* 0x003fe20003800000 */
.L_x_10931:
        /* <DEDUP_REMOVED lines=15> */
.L_x_10932:
[----:B------:R-:W-:Y:S01]  /*1bd90*/  IMAD.MOV.U32 R13, RZ, RZ, R0 ;  /* 0x000000ffff0d7224 */ /* 0x000fe200078e0000 */
[----:B------:R-:W-:Y:S01]  /*1bda0*/  MOV R12, 0x5 ;  /* 0x00000005000c7802 */ /* 0x000fe20000000f00 */
[----:B------:R-:W-:-:S05]  /*1bdb0*/  IMAD.MOV.U32 R5, RZ, RZ, R14 ;  /* 0x000000ffff057224 */ /* 0x000fca00078e000e */
[----:B------:R-:W-:-:S05]  /*1bdc0*/  @!P5 LEA R5, P6, R8, R5, 0x1 ;  /* 0x000000050805d211 */ /* 0x000fca00078c08ff */
[----:B------:R-:W-:-:S05]  /*1bdd0*/  @!P5 IMAD.X R4, RZ, RZ, R6, P6 ;  /* 0x000000ffff04d224 */ /* 0x000fca00030e0606 */
[----:B------:R-:W-:-:S07]  /*1bde0*/  @!P5 LOP3.LUT R5, R5, R4, RZ, 0x3c, !PT ;  /* 0x000000040505d212 */ /* 0x000fce00078e3cff */
[----:B------:R-:W-:Y:S05]  /*1bdf0*/  WARPSYNC.COLLECTIVE R15, `(.L_x_10933) ;  /* 0x000000000f087348 */ /* 0x000fea0003c00000 */
[----:B------:R0:W1:Y:S02]  /*1be00*/  SHFL.IDX P6, R14, R13, R12, R11 ;  /* 0x0000000c0d0e7389 */ /* 0x00006400000c000b */
[----:B01----:R-:W-:Y:S01]  /*1be10*/  ENDCOLLECTIVE ;  /* 0x000000000000791b */ /* 0x003fe20003800000 */
.L_x_10933:
        /* <DEDUP_REMOVED lines=10> */
[----:B------:R-:W-:-:S07]  /*1bec0*/  IMAD.MOV.U32 R6, RZ, RZ, R14 ;  /* 0x000000ffff067224 */ /* 0x000fce00078e000e */
[----:B0-----:R-:W-:Y:S05]  /*1bed0*/  WARPSYNC.COLLECTIVE R15, `(.L_x_10934) ;  /* 0x000000000f087348 */ /* 0x001fea0003c00000 */
[----:B------:R1:W2:Y:S02]  /*1bee0*/  SHFL.IDX P6, R14, R13, R12, R11 ;  /* 0x0000000c0d0e7389 */ /* 0x0002a400000c000b */
[----:B012---:R-:W-:Y:S01]  /*1bef0*/  ENDCOLLECTIVE ;  /* 0x000000000000791b */ /* 0x007fe20003800000 */
.L_x_10934:
[----:B------:R-:W-:Y:S02]  /*1bf00*/  IMAD.MOV.U32 R13, RZ, RZ, R0 ;  /* 0x000000ffff0d7224 */ /* 0x000fe400078e0000 */
[----:B------:R-:W-:Y:S01]  /*1bf10*/  IMAD.MOV.U32 R12, RZ, RZ, 0x6 ;  /* 0x00000006ff0c7424 */ /* 0x000fe200078e00ff */
[----:B------:R-:W-:Y:S01]  /*1bf20*/  LOP3.LUT P6, RZ, R9, 0x20, RZ, 0xc0, !PT ;  /* 0x0000002009ff7812 */ /* 0x000fe200078cc0ff */
[----:B------:R-:W-:-:S12]  /*1bf30*/  IMAD.MOV.U32 R5, RZ, RZ, R14 ;  /* 0x000000ffff057224 */ /* 0x000fd800078e000e */
        /* <DEDUP_REMOVED lines=15> */
.L_x_10935:
[----:B------:R-:W-:Y:S02]  /*1c030*/  IMAD.MOV.U32 R13, RZ, RZ, R2 ;  /* 0x000000ffff0d7224 */ /* 0x000fe400078e0002 */
[----:B------:R-:W-:-:S07]  /*1c040*/  IMAD.MOV.U32 R6, RZ, RZ, R14 ;  /* 0x000000ffff067224 */ /* 0x000fce00078e000e */
[----:B------:R-:W-:Y:S05]  /*1c050*/  WARPSYNC.COLLECTIVE R15, `(.L_x_10936) ;  /* 0x000000000f087348 */ /* 0x000fea0003c00000 */
[----:B------:R0:W1:Y:S02]  /*1c060*/  SHFL.IDX P6, R14, R13, R12, R11 ;  /* 0x0000000c0d0e7389 */ /* 0x00006400000c000b */
[----:B01----:R-:W-:Y:S01]  /*1c070*/  ENDCOLLECTIVE ;  /* 0x000000000000791b */ /* 0x003fe20003800000 */
.L_x_10936:
[----:B------:R-:W-:Y:S02]  /*1c080*/  IMAD.MOV.U32 R13, RZ, RZ, R0 ;  /* 0x000000ffff0d7224 */ /* 0x000fe400078e0000 */
[----:B------:R-:W-:Y:S02]  /*1c090*/  IMAD.MOV.U32 R12, RZ, RZ, 0x7 ;  /* 0x00000007ff0c7424 */ /* 0x000fe400078e00ff */
[----:B------:R-:W-:-:S07]  /*1c0a0*/  IMAD.MOV.U32 R5, RZ, RZ, R14 ;  /* 0x000000ffff057224 */ /* 0x000fce00078e000e */
[----:B------:R-:W-:Y:S05]  /*1c0b0*/  WARPSYNC.COLLECTIVE R15, `(.L_x_10937) ;  /* 0x000000000f087348 */ /* 0x000fea0003c00000 */
[----:B------:R0:W1:Y:S02]  /*1c0c0*/  SHFL.IDX P6, R14, R13, R12, R11 ;  /* 0x0000000c0d0e7389 */ /* 0x00006400000c000b */
[----:B01----:R-:W-:Y:S01]  /*1c0d0*/  ENDCOLLECTIVE ;  /* 0x000000000000791b */ /* 0x003fe20003800000 */
.L_x_10937:
[----:B------:R-:W-:-:S05]  /*1c0e0*/  @!P4 LEA R5, P5, R8, R5, 0x1 ;  /* 0x000000050805c211 */ /* 0x000fca00078a08ff */
[----:B------:R-:W-:-:S05]  /*1c0f0*/  @!P4 IMAD.X R4, RZ, RZ, R6, P5 ;  /* 0x000000ffff04c224 */ /* 0x000fca00028e0606 */
[----:B------:R-:W-:Y:S02]  /*1c100*/  @!P4 LOP3.LUT R5, R5, R4, RZ, 0x3c, !PT ;  /* 0x000000040505c212 */ /* 0x000fe400078e3cff */
[----:B------:R-:W-:Y:S02]  /*1c110*/  MOV R13, R2 ;  /* 0x00000002000d7202 */ /* 0x000fe40000000f00 */
[----:B------:R-:W-:-:S04]  /*1c120*/  @!P4 LOP3.LUT R4, R5, R4, RZ, 0x3c, !PT ;  /* 0x000000040504c212 */ /* 0x000fc800078e3cff */
[----:B------:R-:W-:Y:S01]  /*1c130*/  @!P4 LOP3.LUT R5, R5, R4, RZ, 0x3c, !PT ;  /* 0x000000040505c212 */ /* 0x000fe200078e3cff */
[----:B------:R-:W-:-:S07]  /*1c140*/  IMAD.MOV.U32 R6, RZ, RZ, R14 ;  /* 0x000000ffff067224 */ /* 0x000fce00078e000e */
[----:B------:R-:W-:Y:S05]  /*1c150*/  WARPSYNC.COLLECTIVE R15, `(.L_x_10938) ;  /* 0x000000000f087348 */ /* 0x000fea0003c00000 */
[----:B------:R0:W1:Y:S02]  /*1c160*/  SHFL.IDX P6, R14, R13, R12, R11 ;  /* 0x0000000c0d0e7389 */ /* 0x00006400000c000b */
[----:B01----:R-:W-:Y:S01]  /*1c170*/  ENDCOLLECTIVE ;  /* 0x000000000000791b */ /* 0x003fe20003800000 */
.L_x_10938:
[----:B------:R-:W-:Y:S01]  /*1c180*/  @!PT LDS RZ, [RZ] ;  /* 0x00000000fffff984 */ /* 0x000fe20000000800 */
[----:B------:R-:W-:Y:S01]  /*1c190*/  @!PT LDS RZ, [RZ] ;  /* 0x00000000fffff984 */ /* 0x000fe20000000800 */
[----:B------:R-:W-:Y:S01]  /*1c1a0*/  @!PT LDS RZ, [RZ] ;  /* 0x00000000fffff984 */ /* 0x000fe20000000800 */
[----:B------:R0:W-:Y:S04]  /*1c1b0*/  @!P4 LDGSTS.E.BYPASS.LTC128B.128 [R7+0x25400], desc[UR60][R4.64], !P3 ;  /* 0x254000000407cfae */ /* 0x0001e8000d901d7c */
[----:B------:R0:W-:Y:S04]  /*1c1c0*/  @!P4 LDGSTS.E.BYPASS.LTC128B.128 [R7+0x29400], desc[UR60][R4.64+0x80], !P2 ;  /* 0x294000800407cfae */ /* 0x0001e8000d101d7c */
[----:B------:R0:W-:Y:S04]  /*1c1d0*/  @!P4 LDGSTS.E.BYPASS.LTC128B.128 [R7+0x2d400], desc[UR60][R4.64+0x100], !P1 ;  /* 0x2d4001000407cfae */ /* 0x0001e8000c901d7c */
[----:B------:R0:W-:Y:S01]  /*1c1e0*/  @!P4 LDGSTS.E.BYPASS.LTC128B.128 [R7+0x31400], desc[UR60][R4.64+0x180], !P0 ;  /* 0x314001800407cfae */ /* 0x0001e2000c101d7c */
[----:B------:R-:W-:Y:S01]  /*1c1f0*/  IMAD.MOV.U32 R2, RZ, RZ, R14 ;  /* 0x000000ffff027224 */ /* 0x000fe200078e000e */
[----:B------:R-:W-:Y:S06]  /*1c200*/  BRA `(.L_x_10939) ;  /* 0xffffff9c004c7947 */ /* 0x000fec000383ffff */
.L_x_10761:
[----:B-1----:R-:W3:Y:S02]  /*1c210*/  LDL R2, [R1+0x4] ;  /* 0x0000040001027983 */ /* 0x002ee40000100800 */
[----:B---3--:R1:W3:Y:S02]  /*1c220*/  SYNCS.PHASECHK.TRANS64.TRYWAIT P0, [R2+URZ+0x32420], R0 ;  /* 0x03242000020075a7 */ /* 0x0082e4000800017f */
[----:B---3--:R-:W-:Y:S05]  /*1c230*/  @!P0 NANOSLEEP.SYNCS 0x989680 ;  /* 0x009896800000895d */ /* 0x008fea0003900000 */
[----:B------:R-:W3:Y:S02]  /*1c240*/  @!P0 SYNCS.PHASECHK.TRANS64 P0, [R2+URZ+0x32420], R0 ;  /* 0x03242000020085a7 */ /* 0x000ee4000800007f */
[----:B---3--:R-:W-:Y:S05]  /*1c250*/  @!P0 BRA `(.L_x_10761) ;  /* 0xfffffffc00ec8947 */ /* 0x008fea000383ffff */
[----:B------:R-:W-:Y:S05]  /*1c260*/  BRA `(.L_x_10940) ;  /* 0xffffff9c00c87947 */ /* 0x000fea000383ffff */
.L_x_10765:
[----:B0-----:R0:W1:Y:S02]  /*1c270*/  SYNCS.PHASECHK.TRANS64.TRYWAIT P0, [R2+URZ+0x32460], R0 ;  /* 0x03246000020075a7 */ /* 0x001064000800017f */
[----:B-1----:R-:W-:Y:S05]  /*1c280*/  @!P0 NANOSLEEP.SYNCS 0x989680 ;  /* 0x009896800000895d */ /* 0x002fea0003900000 */
[----:B------:R-:W1:Y:S02]  /*1c290*/  @!P0 SYNCS.PHASECHK.TRANS64 P0, [R2+URZ+0x32460], R0 ;  /* 0x03246000020085a7 */ /* 0x000e64000800007f */
[----:B-1----:R-:W-:Y:S05]  /*1c2a0*/  @!P0 BRA `(.L_x_10765) ;  /* 0xfffffffc00f08947 */ /* 0x002fea000383ffff */
[----:B------:R-:W-:Y:S05]  /*1c2b0*/  BRA `(.L_x_10941) ;  /* 0xffffff9c00f87947 */ /* 0x000fea000383ffff */
.L_x_10780:
[----:B-1----:R1:W2:Y:S02]  /*1c2c0*/  SYNCS.PHASECHK.TRANS64.TRYWAIT P0, [R2+URZ+0x32440], R5 ;  /* 0x03244005020075a7 */ /* 0x0022a4000800017f */
[----:B--2---:R-:W-:Y:S05]  /*1c2d0*/  @!P0 NANOSLEEP.SYNCS 0x989680 ;  /* 0x009896800000895d */ /* 0x004fea0003900000 */
[----:B------:R-:W2:Y:S02]  /*1c2e0*/  @!P0 SYNCS.PHASECHK.TRANS64 P0, [R2+URZ+0x32440], R5 ;  /* 0x03244005020085a7 */ /* 0x000ea4000800007f */
[----:B--2---:R-:W-:Y:S05]  /*1c2f0*/  @!P0 BRA `(.L_x_10780) ;  /* 0xfffffffc00f08947 */ /* 0x004fea000383ffff */
[----:B------:R-:W-:Y:S05]  /*1c300*/  BRA `(.L_x_10942) ;  /* 0xffffffa800287947 */ /* 0x000fea000383ffff */
.L_x_10785:
[----:B0-----:R0:W2:Y:S02]  /*1c310*/  SYNCS.PHASECHK.TRANS64.TRYWAIT P0, [R2+URZ+0x32460], R5 ;  /* 0x03246005020075a7 */ /* 0x0010a4000800017f */
[----:B--2---:R-:W-:Y:S05]  /*1c320*/  @!P0 NANOSLEEP.SYNCS 0x989680 ;  /* 0x009896800000895d */ /* 0x004fea0003900000 */
[----:B------:R-:W2:Y:S02]  /*1c330*/  @!P0 SYNCS.PHASECHK.TRANS64 P0, [R2+URZ+0x32460], R5 ;  /* 0x03246005020085a7 */ /* 0x000ea4000800007f */
[----:B--2---:R-:W-:Y:S05]  /*1c340*/  @!P0 BRA `(.L_x_10785) ;  /* 0xfffffffc00f08947 */ /* 0x004fea000383ffff */
[----:B------:R-:W-:Y:S05]  /*1c350*/  BRA `(.L_x_10943) ;  /* 0xffffffa800b07947 */ /* 0x000fea000383ffff */
.L_x_10796:
[----:B0-----:R0:W1:Y:S02]  /*1c360*/  SYNCS.PHASECHK.TRANS64.TRYWAIT P0, [R3+URZ+0x32440], R2 ;  /* 0x03244002030075a7 */ /* 0x001064000800017f */
[----:B-1----:R-:W-:Y:S05]  /*1c370*/  @!P0 NANOSLEEP.SYNCS 0x989680 ;  /* 0x009896800000895d */ /* 0x002fea0003900000 */
[----:B------:R-:W1:Y:S02]  /*1c380*/  @!P0 SYNCS.PHASECHK.TRANS64 P0, [R3+URZ+0x32440], R2 ;  /* 0x03244002030085a7 */ /* 0x000e64000800007f */
[----:B-1----:R-:W-:Y:S05]  /*1c390*/  @!P0 BRA `(.L_x_10796) ;  /* 0xfffffffc00f08947 */ /* 0x002fea000383ffff */
[----:B------:R-:W-:Y:S05]  /*1c3a0*/  BRA `(.L_x_10944) ;  /* 0xffffffb000c07947 */ /* 0x000fea000383ffff */
.L_x_10801:
[----:B-1----:R1:W2:Y:S02]  /*1c3b0*/  SYNCS.PHASECHK.TRANS64.TRYWAIT P0, [R3+URZ+0x32460], R2 ;  /* 0x03246002030075a7 */ /* 0x0022a4000800017f */
[----:B--2---:R-:W-:Y:S05]  /*1c3c0*/  @!P0 NANOSLEEP.SYNCS 0x989680 ;  /* 0x009896800000895d */ /* 0x004fea0003900000 */
[----:B------:R-:W2:Y:S02]  /*1c3d0*/  @!P0 SYNCS.PHASECHK.TRANS64 P0, [R3+URZ+0x32460], R2 ;  /* 0x03246002030085a7 */ /* 0x000ea4000800007f */
[----:B--2---:R-:W-:Y:S05]  /*1c3e0*/  @!P0 BRA `(.L_x_10801) ;  /* 0xfffffffc00f08947 */ /* 0x004fea000383ffff */
[----:B------:R-:W-:Y:S05]  /*1c3f0*/  BRA `(.L_x_10945) ;  /* 0xffffffb400447947 */ /* 0x000fea000383ffff */
.L_x_10812:
[----:B0-----:R0:W1:Y:S02]  /*1c400*/  SYNCS.PHASECHK.TRANS64.TRYWAIT P0, [R3+URZ+0x32440], R2 ;  /* 0x03244002030075a7 */ /* 0x001064000800017f */
[----:B-1----:R-:W-:Y:S05]  /*1c410*/  @!P0 NANOSLEEP.SYNCS 0x989680 ;  /* 0x009896800000895d */ /* 0x002fea0003900000 */
[----:B------:R-:W1:Y:S02]  /*1c420*/  @!P0 SYNCS.PHASECHK.TRANS64 P0, [R3+URZ+0x32440], R2 ;  /* 0x03244002030085a7 */ /* 0x000e64000800007f */
[----:B-1----:R-:W-:Y:S05]  /*1c430*/  @!P0 BRA `(.L_x_10812) ;  /* 0xfffffffc00f08947 */ /* 0x002fea000383ffff */
[----:B------:R-:W-:Y:S05]  /*1c440*/  BRA `(.L_x_10946) ;  /* 0xffffffbc00307947 */ /* 0x000fea000383ffff */
.L_x_10817:
[----:B-1----:R1:W2:Y:S02]  /*1c450*/  SYNCS.PHASECHK.TRANS64.TRYWAIT P0, [R3+URZ+0x32460], R2 ;  /* 0x03246002030075a7 */ /* 0x0022a4000800017f */
[----:B--2---:R-:W-:Y:S05]  /*1c460*/  @!P0 NANOSLEEP.SYNCS 0x989680 ;  /* 0x009896800000895d */ /* 0x004fea0003900000 */
[----:B------:R-:W2:Y:S02]  /*1c470*/  @!P0 SYNCS.PHASECHK.TRANS64 P0, [R3+URZ+0x32460], R2 ;  /* 0x03246002030085a7 */ /* 0x000ea4000800007f */
[----:B--2---:R-:W-:Y:S05]  /*1c480*/  @!P0 BRA `(.L_x_10817) ;  /* 0xfffffffc00f08947 */ /* 0x004fea000383ffff */
[----:B------:R-:W-:Y:S05]  /*1c490*/  BRA `(.L_x_10947) ;  /* 0xffffffbc00b87947 */ /* 0x000fea000383ffff */
.L_x_10829:
[----:B------:R-:W-:Y:S01]  /*1c4a0*/  BSSY B0, `(.L_x_10948) ;  /* 0x0000008000007945 */ /* 0x000fe20003800000 */
[----:B------:R-:W-:Y:S02]  /*1c4b0*/  IMAD.MOV.U32 R13, RZ, RZ, R16 ;  /* 0x000000ffff0d7224 */ /* 0x000fe400078e0010 */
[----:B------:R-:W-:Y:S02]  /*1c4c0*/  IMAD.MOV.U32 R12, RZ, RZ, RZ ;  /* 0x000000ffff0c7224 */ /* 0x000fe400078e00ff */
[----:B------:R-:W-:Y:S02]  /*1c4d0*/  IMAD.MOV.U32 R11, RZ, RZ, 0x1f ;  /* 0x0000001fff0b7424 */ /* 0x000fe400078e00ff */
[----:B------:R-:W-:-:S07]  /*1c4e0*/  IMAD.MOV.U32 R15, RZ, RZ, -0x1 ;  /* 0xffffffffff0f7424 */ /* 0x000fce00078e00ff */
[----:B-1--45:R-:W-:Y:S05]  /*1c4f0*/  WARPSYNC.COLLECTIVE R15, `(.L_x_10949) ;  /* 0x000000000f087348 */ /* 0x032fea0003c00000 */
[----:B------:R0:W2:Y:S02]  /*1c500*/  SHFL.IDX P6, R14, R13, R12, R11 ;  /* 0x0000000c0d0e7389 */ /* 0x0000a400000c000b */
[----:B012-45:R-:W-:Y:S01]  /*1c510*/  ENDCOLLECTIVE ;  /* 0x000000000000791b */ /* 0x037fe20003800000 */
.L_x_10949:
[----:B------:R-:W-:Y:S05]  /*1c520*/  BSYNC B0 ;  /* 0x0000000000007941 */ /* 0x000fea0003800000 */
.L_x_10948:
        /* <DEDUP_REMOVED lines=9> */
.L_x_10950:
        /* <DEDUP_REMOVED lines=18> */
.L_x_10951:
        /* <DEDUP_REMOVED lines=8> */
.L_x_10952:
        /* <DEDUP_REMOVED lines=8> */
.L_x_10953:
        /* <DEDUP_REMOVED lines=8> */
.L_x_10954:
        /* <DEDUP_REMOVED lines=8> */
.L_x_10955:
        /* <DEDUP_REMOVED lines=9> */
.L_x_10956:
[----:B------:R-:W-:Y:S01]  /*1c970*/  IMAD.MOV.U32 R6, RZ, RZ, R14 ;  /* 0x000000ffff067224 */ /* 0x000fe200078e000e */
[----:B------:R-:W-:Y:S06]  /*1c980*/  BRA `(.L_x_10957) ;  /* 0xffffffc400107947 */ /* 0x000fec000383ffff */
.L_x_10834:
[----:B------:R-:W-:Y:S01]  /*1c990*/  BSSY B0, `(.L_x_10958) ;  /* 0x0000008000007945 */ /* 0x000fe20003800000 */
[----:B-----5:R-:W-:Y:S01]  /*1c9a0*/  IMAD.MOV.U32 R13, RZ, RZ, R2 ;  /* 0x000000ffff0d7224 */ /* 0x020fe200078e0002 */
[----:B------:R-:W-:Y:S01]  /*1c9b0*/  MOV R15, 0xffffffff ;  /* 0xffffffff000f7802 */ /* 0x000fe20000000f00 */
[----:B------:R-:W-:Y:S02]  /*1c9c0*/  IMAD.MOV.U32 R12, RZ, RZ, 0x1 ;  /* 0x00000001ff0c7424 */ /* 0x000fe400078e00ff */
[----:B------:R-:W-:-:S07]  /*1c9d0*/  IMAD.MOV.U32 R11, RZ, RZ, RZ ;  /* 0x000000ffff0b7224 */ /* 0x000fce00078e00ff */
[----:B0---4-:R-:W-:Y:S05]  /*1c9e0*/  WARPSYNC.COLLECTIVE R15, `(.L_x_10959) ;  /* 0x000000000f087348 */ /* 0x011fea0003c00000 */
[----:B------:R1:W2:Y:S02]  /*1c9f0*/  SHFL.UP P6, R14, R13, R12, R11 ;  /* 0x0400000c0d0e7389 */ /* 0x0002a400000c000b */
[----:B012-4-:R-:W-:Y:S01]  /*1ca00*/  ENDCOLLECTIVE ;  /* 0x000000000000791b */ /* 0x017fe20003800000 */
.L_x_10959:
[----:B------:R-:W-:Y:S05]  /*1ca10*/  BSYNC B0 ;  /* 0x0000000000007941 */ /* 0x000fea0003800000 */
.L_x_10958:
        /* <DEDUP_REMOVED lines=10> */
.L_x_10960:
        /* <DEDUP_REMOVED lines=8> */
.L_x_10961:
        /* <DEDUP_REMOVED lines=8> */
.L_x_10962:
        /* <DEDUP_REMOVED lines=8> */
.L_x_10963:
        /* <DEDUP_REMOVED lines=9> */
.L_x_10964:
[----:B------:R-:W-:Y:S01]  /*1ccd0*/  IMAD.MOV.U32 R6, RZ, RZ, R14 ;  /* 0x000000ffff067224 */ /* 0x000fe200078e000e */
[----:B------:R-:W-:Y:S06]  /*1cce0*/  BRA `(.L_x_10965) ;  /* 0xffffffc000d47947 */ /* 0x000fec000383ffff */
.L_x_10836:
[----:B------:R-:W-:Y:S01]  /*1ccf0*/  BSSY B0, `(.L_x_10966) ;  /* 0x0000006000007945 */ /* 0x000fe20003800000 */
[----:B------:R-:W-:Y:S01]  /*1cd00*/  PLOP3.LUT P6, PT, P6, PT, PT, 0x8, 0x0 ;  /* 0x000000000000781c */ /* 0x000fe200037ce170 */
[----:B------:R-:W-:-:S12]  /*1cd10*/  IMAD.MOV.U32 R15, RZ, RZ, -0x1 ;  /* 0xffffffffff0f7424 */ /* 0x000fd800078e00ff */
[----:B0---45:R-:W-:Y:S05]  /*1cd20*/  WARPSYNC.COLLECTIVE R15, `(.L_x_10967) ;  /* 0x000000000f087348 */ /* 0x031fea0003c00000 */
[----:B------:R-:W-:Y:S01]  /*1cd30*/  VOTE.ANY R14, PT, P6 ;  /* 0x00000000000e7806 */ /* 0x000fe200030e0100 */
[----:B0---45:R-:W-:Y:S06]  /*1cd40*/  ENDCOLLECTIVE ;  /* 0x000000000000791b */ /* 0x031fec0003800000 */
.L_x_10967:
[----:B------:R-:W-:Y:S05]  /*1cd50*/  BSYNC B0 ;  /* 0x0000000000007941 */ /* 0x000fea0003800000 */
.L_x_10966:
[----:B------:R-:W-:Y:S02]  /*1cd60*/  IMAD.MOV.U32 R5, RZ, RZ, R14 ;  /* 0x000000ffff057224 */ /* 0x000fe400078e000e */
[----:B------:R-:W-:Y:S02]  /*1cd70*/  IMAD.MOV.U32 R13, RZ, RZ, R2 ;  /* 0x000000ffff0d7224 */ /* 0x000fe400078e0002 */
[----:B------:R-:W0:Y:S01]  /*1cd80*/  POPC R4, R5 ;  /* 0x0000000500047309 */ /* 0x000e220000000000 */
[----:B------:R-:W-:Y:S02]  /*1cd90*/  IMAD.MOV.U32 R11, RZ, RZ, 0x1f ;  /* 0x0000001fff0b7424 */ /* 0x000fe400078e00ff */
[----:B------:R-:W-:Y:S01]  /*1cda0*/  IMAD.MOV.U32 R15, RZ, RZ, -0x1 ;  /* 0xffffffffff0f7424 */ /* 0x000fe200078e00ff */
[----:B0-----:R-:W-:-:S07]  /*1cdb0*/  MOV R12, R4 ;  /* 0x00000004000c7202 */ /* 0x001fce0000000f00 */
[----:B------:R-:W-:Y:S05]  /*1cdc0*/  WARPSYNC.COLLECTIVE R15, `(.L_x_10968) ;  /* 0x000000000f087348 */ /* 0x000fea0003c00000 */
[----:B------:R0:W1:Y:S02]  /*1cdd0*/  SHFL.IDX P6, R14, R13, R12, R11 ;  /* 0x0000000c0d0e7389 */ /* 0x00006400000c000b */
[----:B01----:R-:W-:Y:S01]  /*1cde0*/  ENDCOLLECTIVE ;  /* 0x000000000000791b */ /* 0x003fe20003800000 */
.L_x_10968:
[----:B------:R-:W-:Y:S01]  /*1cdf0*/  IMAD.MOV.U32 R17, RZ, RZ, R14 ;  /* 0x000000ffff117224 */ /* 0x000fe200078e000e */
[----:B------:R-:W-:Y:S06]  /*1ce00*/  BRA `(.L_x_10969) ;  /* 0xffffffc000c47947 */ /* 0x000fec000383ffff */
.L_x_10838:
[----:B------:R-:W-:Y:S01]  /*1ce10*/  BSSY B0, `(.L_x_10970) ;  /* 0x0000007000007945 */ /* 0x000fe20003800000 */
[----:B------:R-:W-:Y:S02]  /*1ce20*/  IMAD.MOV.U32 R13, RZ, RZ, R3 ;  /* 0x000000ffff0d7224 */ /* 0x000fe400078e0003 */
[----:B------:R-:W-:Y:S02]  /*1ce30*/  IMAD.MOV.U32 R11, RZ, RZ, 0x1f ;  /* 0x0000001fff0b7424 */ /* 0x000fe400078e00ff */
[----:B------:R-:W-:-:S07]  /*1ce40*/  IMAD.MOV.U32 R15, RZ, RZ, -0x1 ;  /* 0xffffffffff0f7424 */ /* 0x000fce00078e00ff */
[----:B0-2-45:R-:W-:Y:S05]  /*1ce50*/  WARPSYNC.COLLECTIVE R15, `(.L_x_10971) ;  /* 0x000000000f087348 */ /* 0x035fea0003c00000 */
[----:B------:R1:W3:Y:S02]  /*1ce60*/  SHFL.IDX P6, R14, R13, R12, R11 ;  /* 0x0000000c0d0e7389 */ /* 0x0002e400000c000b */
[----:B012345:R-:W-:Y:S01]  /*1ce70*/  ENDCOLLECTIVE ;  /* 0x000000000000791b */ /* 0x03ffe20003800000 */
.L_x_10971:
[----:B------:R-:W-:Y:S05]  /*1ce80*/  BSYNC B0 ;  /* 0x0000000000007941 */ /* 0x000fea0003800000 */
.L_x_10970:
[----:B------:R-:W-:Y:S01]  /*1ce90*/  IMAD.MOV.U32 R2, RZ, RZ, R14 ;  /* 0x000000ffff027224 */ /* 0x000fe200078e000e */
[----:B------:R-:W-:Y:S06]  /*1cea0*/  BRA `(.L_x_10837) ;  /* 0xffffffc000b87947 */ /* 0x000fec000383ffff */
.L_x_10842:
[----:B0-----:R0:W1:Y:S02]  /*1ceb0*/  SYNCS.PHASECHK.TRANS64.TRYWAIT P0, [R0+URZ+0x32420], R3 ;  /* 0x03242003000075a7 */ /* 0x001064000800017f */
[----:B-1----:R-:W-:Y:S05]  /*1cec0*/  @!P0 NANOSLEEP.SYNCS 0x989680 ;  /* 0x009896800000895d */ /* 0x002fea0003900000 */
[----:B------:R-:W1:Y:S02]  /*1ced0*/  @!P0 SYNCS.PHASECHK.TRANS64 P0, [R0+URZ+0x32420], R3 ;  /* 0x03242003000085a7 */ /* 0x000e64000800007f */
[----:B-1----:R-:W-:Y:S05]  /*1cee0*/  @!P0 BRA `(.L_x_10842) ;  /* 0xfffffffc00f08947 */ /* 0x002fea000383ffff */
[----:B------:R-:W-:Y:S05]  /*1cef0*/  BRA `(.L_x_10972) ;  /* 0xffffffc400ac7947 */ /* 0x000fea000383ffff */
.L_x_10843:
        /* <DEDUP_REMOVED lines=8> */
[----:B0---45:R-:W-:Y:S05]  /*1cf80*/  WARPSYNC.COLLECTIVE R15, `(.L_x_10974) ;  /* 0x000000000f087348 */ /* 0x031fea0003c00000 */
[----:B------:R1:W2:Y:S02]  /*1cf90*/  SHFL.IDX P6, R14, R13, R12, R11 ;  /* 0x0000000c0d0e7389 */ /* 0x0002a400000c000b */
[----:B012-45:R-:W-:Y:S01]  /*1cfa0*/  ENDCOLLECTIVE ;  /* 0x000000000000791b */ /* 0x037fe20003800000 */
.L_x_10974:
[----:B------:R-:W-:Y:S05]  /*1cfb0*/  BSYNC B0 ;  /* 0x0000000000007941 */ /* 0x000fea0003800000 */
.L_x_10973:
[----:B------:R-:W-:Y:S05]  /*1cfc0*/  BRA `(.L_x_10975) ;  /* 0xffffffc400947947 */ /* 0x000fea000383ffff */
.L_x_10844:
[----:B------:R-:W-:Y:S01]  /*1cfd0*/  BSSY B0, `(.L_x_10976) ;  /* 0x0000006000007945 */ /* 0x000fe20003800000 */
[----:B------:R-:W-:-:S07]  /*1cfe0*/  IMAD.MOV.U32 R15, RZ, RZ, -0x1 ;  /* 0xffffffffff0f7424 */ /* 0x000fce00078e00ff */
[----:B01--45:R-:W-:Y:S05]  /*1cff0*/  WARPSYNC.COLLECTIVE R15, `(.L_x_10977) ;  /* 0x000000000f0c7348 */ /* 0x033fea0003c00000 */
[----:B------:R-:W-:Y:S02]  /*1d000*/  ELECT P6, UR62, PT ;  /* 0x00000000003e782f */ /* 0x000fe400038c0000 */
[----:B------:R-:W-:Y:S01]  /*1d010*/  MOV R14, UR62 ;  /* 0x0000003e000e7c02 */ /* 0x000fe20008000f00 */
[----:B01--45:R-:W-:Y:S10]  /*1d020*/  ENDCOLLECTIVE ;  /* 0x000000000000791b */ /* 0x033ff40003800000 */
.L_x_10977:
[----:B------:R-:W-:Y:S05]  /*1d030*/  BSYNC B0 ;  /* 0x0000000000007941 */ /* 0x000fea0003800000 */
.L_x_10976:
[----:B------:R-:W-:Y:S05]  /*1d040*/  BRA `(.L_x_10978) ;  /* 0xffffffc400887947 */ /* 0x000fea000383ffff */
.L_x_10846:
[----:B0-----:R0:W1:Y:S02]  /*1d050*/  SYNCS.PHASECHK.TRANS64.TRYWAIT P0, [R6+URZ], R5 ;  /* 0x00000005060075a7 */ /* 0x001064000800017f */
[----:B-1----:R-:W-:Y:S05]  /*1d060*/  @!P0 NANOSLEEP.SYNCS 0x989680 ;  /* 0x009896800000895d */ /* 0x002fea0003900000 */
[----:B------:R-:W1:Y:S02]  /*1d070*/  @!P0 SYNCS.PHASECHK.TRANS64 P0, [R6+URZ], R5 ;  /* 0x00000005060085a7 */ /* 0x000e64000800007f */
[----:B-1----:R-:W-:Y:S05]  /*1d080*/  @!P0 BRA `(.L_x_10846) ;  /* 0xfffffffc00f08947 */ /* 0x002fea000383ffff */
[----:B------:R-:W-:Y:S05]  /*1d090*/  BRA `(.L_x_10979) ;  /* 0xffffffc400c47947 */ /* 0x000fea000383ffff */
.L_x_10847:
[----:B-1----:R1:W2:Y:S02]  /*1d0a0*/  SYNCS.PHASECHK.TRANS64.TRYWAIT P0, [R7+URZ], R2 ;  /* 0x00000002070075a7 */ /* 0x0022a4000800017f */
[----:B--2---:R-:W-:Y:S05]  /*1d0b0*/  @!P0 NANOSLEEP.SYNCS 0x989680 ;  /* 0x009896800000895d */ /* 0x004fea0003900000 */
[----:B------:R-:W2:Y:S02]  /*1d0c0*/  @!P0 SYNCS.PHASECHK.TRANS64 P0, [R7+URZ], R2 ;  /* 0x00000002070085a7 */ /* 0x000ea4000800007f */
[----:B--2---:R-:W-:Y:S05]  /*1d0d0*/  @!P0 BRA `(.L_x_10847) ;  /* 0xfffffffc00f08947 */ /* 0x004fea000383ffff */
[----:B------:R-:W-:Y:S05]  /*1d0e0*/  BRA `(.L_x_10980) ;  /* 0xffffffc400b87947 */ /* 0x000fea000383ffff */
.L_x_10849:
[----:B--2---:R2:W3:Y:S02]  /*1d0f0*/  SYNCS.PHASECHK.TRANS64.TRYWAIT P0, [R4+URZ], R5 ;  /* 0x00000005040075a7 */ /* 0x0044e4000800017f */
[----:B---3--:R-:W-:Y:S05]  /*1d100*/  @!P0 NANOSLEEP.SYNCS 0x989680 ;  /* 0x009896800000895d */ /* 0x008fea0003900000 */
[----:B------:R-:W3:Y:S02]  /*1d110*/  @!P0 SYNCS.PHASECHK.TRANS64 P0, [R4+URZ], R5 ;  /* 0x00000005040085a7 */ /* 0x000ee4000800007f */
[----:B---3--:R-:W-:Y:S05]  /*1d120*/  @!P0 BRA `(.L_x_10849) ;  /* 0xfffffffc00f08947 */ /* 0x008fea000383ffff */
[----:B------:R-:W-:Y:S05]  /*1d130*/  BRA `(.L_x_10981) ;  /* 0xffffffc400c07947 */ /* 0x000fea000383ffff */
.L_x_10982:
        /* <DEDUP_REMOVED lines=12> */
.L_x_15310:


//--------------------- .text._ZN7cutlass13device_kernelIN5flash11enable_sm90INS1_16FlashAttnFwdSm90INS1_25CollectiveMainloopFwdSm90ILi2EN4cute5tupleIJNS5_1CILi1EEES8_S8_EEENS6_IJNS7_ILi128EEENS7_ILi96EEENS7_ILi64EEEEEELi256ENS_6half_tEfNS_4arch4Sm90ELb0ELb1ELb1ELb0ELb0ELb0ELb0ELb1ELb0ELb1ELb0ELb0EEENS1_21CollectiveEpilogueFwdINS6_IJSA_NS7_ILi256EEESB_EEES9_SE_SG_Li256ELb0ELb1ELb0ELb0EEENS1_30DynamicPersistentTileSchedulerILi256ELi128ELb0ELb1ELb1EEEEEEEEEvNT_6ParamsE --------------------------
	.section	.text._ZN7cutlass13device_kernelIN5flash11enable_sm90INS1_16FlashAttnFwdSm90INS1_25CollectiveMainloopFwdSm90ILi2EN4cute5tupleIJNS5_1CILi1EEES8_S8_EEENS6_IJNS7_ILi128EEENS7_ILi96EEENS7_ILi64EEEEEELi256ENS_6half_tEfNS_4arch4Sm90ELb0ELb1ELb1ELb0ELb0ELb0ELb0ELb1ELb0ELb1ELb0ELb0EEENS1_21CollectiveEpilogueFwdINS6_IJSA_NS7_ILi256EEESB_EEES9_SE_SG_Li256ELb0ELb1ELb0ELb0EEENS1_30DynamicPersistentTileSchedulerILi256ELi128ELb0ELb1ELb1EEEEEEEEEvNT_6ParamsE,"ax",@progbits
	.align	128
.text._ZN7cutlass13device_kernelIN5flash11enable_sm90INS1_16FlashAttnFwdSm90INS1_25CollectiveMainloopFwdSm90ILi2EN4cute5tupleIJNS5_1CILi1EEES8_S8_EEENS6_IJNS7_ILi128EEENS7_ILi96EEENS7_ILi64EEEEEELi256ENS_6half_tEfNS_4arch4Sm90ELb0ELb1ELb1ELb0ELb0ELb0ELb0ELb1ELb0ELb1ELb0ELb0EEENS1_21CollectiveEpilogueFwdINS6_IJSA_NS7_ILi256EEESB_EEES9_SE_SG_Li256ELb0ELb1ELb0ELb0EEENS1_30DynamicPersistentTileSchedulerILi256ELi128ELb0ELb1ELb1EEEEEEEEEvNT_6ParamsE:
        .type           _ZN7cutlass13device_kernelIN5flash11enable_sm90INS1_16FlashAttnFwdSm90INS1_25CollectiveMainloopFwdSm90ILi2EN4cute5tupleIJNS5_1CILi1EEES8_S8_EEENS6_IJNS7_ILi128EEENS7_ILi96EEENS7_ILi64EEEEEELi256ENS_6half_tEfNS_4arch4Sm90ELb0ELb1ELb1ELb0ELb0ELb0ELb0ELb1ELb0ELb1ELb0ELb0EEENS1_21CollectiveEpilogueFwdINS6_IJSA_NS7_ILi256EEESB_EEES9_SE_SG_Li256ELb0ELb1ELb0ELb0EEENS1_30DynamicPersistentTileSchedulerILi256ELi128ELb0ELb1ELb1EEEEEEEEEvNT_6ParamsE,@function
        .size           _ZN7cutlass13device_kernelIN5flash11enable_sm90INS1_16FlashAttnFwdSm90INS1_25CollectiveMainloopFwdSm90ILi2EN4cute5tupleIJNS5_1CILi1EEES8_S8_EEENS6_IJNS7_ILi128EEENS7_ILi96EEENS7_ILi64EEEEEELi256ENS_6half_tEfNS_4arch4Sm90ELb0ELb1ELb1ELb0ELb0ELb0ELb0ELb1ELb0ELb1ELb0ELb0EEENS1_21CollectiveEpilogueFwdINS6_IJSA_NS7_ILi256EEESB_EEES9_SE_SG_Li256ELb0ELb1ELb0ELb0EEENS1_30DynamicPersistentTileSchedulerILi256ELi128ELb0ELb1ELb1EEEEEEEEEvNT_6ParamsE,(.L_x_15311 - _ZN7cutlass13device_kernelIN5flash11enable_sm90INS1_16FlashAttnFwdSm90INS1_25CollectiveMainloopFwdSm90ILi2EN4cute5tupleIJNS5_1CILi1EEES8_S8_EEENS6_IJNS7_ILi128EEENS7_ILi96EEENS7_ILi64EEEEEELi256ENS_6half_tEfNS_4arch4Sm90ELb0ELb1ELb1ELb0ELb0ELb0ELb0ELb1ELb0ELb1ELb0ELb0EEENS1_21CollectiveEpilogueFwdINS6_IJSA_NS7_ILi256EEESB_EEES9_SE_SG_Li256ELb0ELb1ELb0ELb0EEENS1_30DynamicPersistentTileSchedulerILi256ELi128ELb0ELb1ELb1EEEEEEEEEvNT_6ParamsE)
        .other          _ZN7cutlass13device_kernelIN5flash11enable_sm90INS1_16FlashAttnFwdSm90INS1_25CollectiveMainloopFwdSm90ILi2EN4cute5tupleIJNS5_1CILi1EEES8_S8_EEENS6_IJNS7_ILi128EEENS7_ILi96EEENS7_ILi64EEEEEELi256ENS_6half_tEfNS_4arch4Sm90ELb0ELb1ELb1ELb0ELb0ELb0ELb0ELb1ELb0ELb1ELb0ELb0EEENS1_21CollectiveEpilogueFwdINS6_IJSA_NS7_ILi256EEESB_EEES9_SE_SG_Li256ELb0ELb1ELb0ELb0EEENS1_30DynamicPersistentTileSchedulerILi256ELi128ELb0ELb1ELb1EEEEEEEEEvNT_6ParamsE,@"STO_CUDA_ENTRY STV_DEFAULT"
_ZN7cutlass13device_kernelIN5flash11enable_sm90INS1_16FlashAttnFwdSm90INS1_25CollectiveMainloopFwdSm90ILi2EN4cute5tupleIJNS5_1CILi1EEES8_S8_EEENS6_IJNS7_ILi128EEENS7_ILi96EEENS7_ILi64EEEEEELi256ENS_6half_tEfNS_4arch4Sm90ELb0ELb1ELb1ELb0ELb0ELb0ELb0ELb1ELb0ELb1ELb0ELb0EEENS1_21CollectiveEpilogueFwdINS6_IJSA_NS7_ILi256EEESB_EEES9_SE_SG_Li256ELb0ELb1ELb0ELb0EEENS1_30DynamicPersistentTileSchedulerILi256ELi128ELb0ELb1ELb1EEEEEEEEEvNT_6ParamsE:
        /* <DEDUP_REMOVED lines=18> */
.L_x_10984:
[----:B------:R-:W-:Y:S05]  /*0120*/  BSYNC B0 ;  /* 0x0000000000007941 */ /* 0x000fea0003800000 */
.L_x_10983:
        /* <DEDUP_REMOVED lines=41> */
.L_x_10985:
        /* <DEDUP_REMOVED lines=22> */
.L_x_10986:
        /* <DEDUP_REMOVED lines=18> */
.L_x_10987:
        /* <DEDUP_REMOVED lines=22> */
.L_x_10988:
        /* <DEDUP_REMOVED lines=22> */
.L_x_10989:
[----:B------:R-:W-:Y:S01]  /*0900*/  PLOP3.LUT P0, PT, PT, PT, UP0, 0x80, 0x0 ;  /* 0x000000000000781c */ /* 0x000fe20003f0f008 */
[----:B------:R-:W-:Y:S01]  /*0910*/  UMOV UR41, 0x1 ;  /* 0x0000000100297882 */ /* 0x000fe20000000000 */
[----:B------:R-:W-:Y:S01]  /*0920*/  NOP ;  /* 0x0000000000007918 */ /* 0x000fe20000000000 */
[----:B------:R-:W-:Y:S01]  /*0930*/  USEL UR41, UR41, 0x2, !UP0 ;  /* 0x0000000229297887 */ /* 0x000fe2000c000000 */
[----:B------:R-:W-:Y:S01]  /*0940*/  ULDC.64 UR46, c[0x0][0x208] ;  /* 0x00008200002e7ab9 */ /* 0x000fe20000000a00 */
[----:B012-4-:R-:W-:Y:S08]  /*0950*/  BAR.SYNC.DEFER_BLOCKING 0x0 ;  /* 0x0000000000007b1d */ /* 0x017ff00000010000 */
[----:B------:R-:W-:Y:S05]  /*0960*/  @!P0 BRA `(.L_x_10990) ;  /* 0x00000108004c8947 */ /* 0x000fea0003800000 */
.L_x_10991:
[----:B------:R-:W-:-:S08]  /*0970*/  NOP ;  /* 0x0000000000007918 */ /* 0x000fd00000000000 */
[----:B------:R-:W0:Y:S02]  /*0980*/  USETMAXREG.TRY_ALLOC.CTAPOOL UP0, 0xf0 ;  /* 0x000000f0000079c8 */ /* 0x000e240008000600 */
[----:B0-----:R-:W-:-:S13]  /*0990*/  PLOP3.LUT P0, PT, PT, PT, UP0, 0x80, 0x0 ;  /* 0x000000000000781c */ /* 0x001fda0003f0f008 */
[----:B------:R-:W-:Y:S05]  /*09a0*/  @!P0 BRA `(.L_x_10991) ;  /* 0xfffffffc00f08947 */ /* 0x000fea000383ffff */
[----:B------:R-:W0:Y:S01]  /*09b0*/  S2R R0, SR_TID.X ;  /* 0x0000000000007919 */ /* 0x000e220000002100 */
[----:B------:R-:W1:Y:S08]  /*09c0*/  S2UR UR4, SR_CTAID.X ;  /* 0x00000000000479c3 */ /* 0x000e700000002500 */
[----:B------:R-:W-:Y:S08]  /*09d0*/  BAR.ARV 0x4, 0x180 ;  /* 0x0106000000007b1d */ /* 0x000ff00000002000 */
[----:B------:R-:W-:Y:S06]  /*09e0*/  BAR.ARV 0x8, 0x180 ;  /* 0x0206000000007b1d */ /* 0x000fec0000002000 */
[----:B0-----:R-:W-:-:S04]  /*09f0*/  SHF.R.U32.HI R0, RZ, 0x7, R0 ;  /* 0x00000007ff007819 */ /* 0x001fc80000011600 */
[----:B------:R-:W-:Y:S02]  /*0a00*/  ISETP.NE.AND P0, PT, R0, 0x1, PT ;  /* 0x000000010000780c */ /* 0x000fe40003f05270 */
[----:B------:R-:W1:Y:S11]  /*0a10*/  LDC R0, c[0x0][0xc38] ;  /* 0x00030e00ff007b82 */ /* 0x000e760000000800 */
[----:B------:R-:W-:Y:S06]  /*0a20*/  @!P0 BAR.ARV 0x9, 0x100 ;  /* 0x0244000000008b1d */ /* 0x000fec0000002000 */
[----:B-1----:R-:W-:-:S13]  /*0a30*/  ISETP.LE.AND P0, PT, R0, UR4, PT ;  /* 0x0000000400007c0c */ /* 0x002fda000bf03270 */
[----:B------:R-:W-:Y:S05]  /*0a40*/  @P0 EXIT ;  /* 0x000000000000094d */ /* 0x000fea0003800000 */
[----:B------:R-:W0:Y:S01]  /*0a50*/  S2R R2, SR_TID.X ;  /* 0x0000000000027919 */ /* 0x000e220000002100 */
[----:B------:R-:W-:Y:S01]  /*0a60*/  ULOP3.LUT UR44, UR41, 0x1, URZ, 0xfc, !UPT ;  /* 0x00000001292c7892 */ /* 0x000fe2000f8efc3f */
        /* <DEDUP_REMOVED lines=14> */
[----:B------:R-:W-:Y:S02]  /*0b50*/  LEA.HI R6, R0, R213, RZ, 0x2 ;  /* 0x000000d500067211 */ /* 0x000fe400078f10ff */
[----:B------:R-:W-:Y:S02]  /*0b60*/  LEA.HI R9, R8, R205, RZ, 0x2 ;  /* 0x000000cd08097211 */ /* 0x000fe400078f10ff */
[----:B------:R-:W-:Y:S02]  /*0b70*/  SHF.R.S32.HI R5, RZ, 0x4, R2 ;  /* 0x00000004ff057819 */ /* 0x000fe40000011402 */
[----:B------:R-:W-:-:S02]  /*0b80*/  SHF.R.S32.HI R10, RZ, 0x2, R9 ;  /* 0x00000002ff0a7819 */ /* 0x000fc40000011409 */
[----:B------:R-:W-:Y:S02]  /*0b90*/  SHF.R.S32.HI R11, RZ, 0x1f, R9 ;  /* 0x0000001fff0b7819 */ /* 0x000fe40000011409 */
[----:B------:R-:W-:Y:S02]  /*0ba0*/  LOP3.LUT R4, R2, 0x3fffff0, RZ, 0xc0, !PT ;  /* 0x03fffff002047812 */ /* 0x000fe400078ec0ff */
[----:B------:R-:W-:Y:S02]  /*0bb0*/  LOP3.LUT R6, R6, 0xfffffffc, RZ, 0xc0, !PT ;  /* 0xfffffffc06067812 */ /* 0x000fe400078ec0ff */
[----:B------:R-:W-:Y:S01]  /*0bc0*/  LEA.HI R0, R0, R213, RZ, 0x3 ;  /* 0x000000d500007211 */ /* 0x000fe200078f18ff */
[----:B------:R-:W-:Y:S01]  /*0bd0*/  IMAD.IADD R4, R213, 0x1, -R4 ;  /* 0x00000001d5047824 */ /* 0x000fe200078e0a04 */
[----:B------:R-:W-:Y:S01]  /*0be0*/  LEA.HI R11, R11, R10, RZ, 0x3 ;  /* 0x0000000a0b0b7211 */ /* 0x000fe200078f18ff */
[----:B------:R-:W-:Y:S01]  /*0bf0*/  IMAD.IADD R6, R213, 0x1, -R6 ;  /* 0x00000001d5067824 */ /* 0x000fe200078e0a06 */
[----:B------:R-:W-:Y:S01]  /*0c00*/  LEA.HI R2, R2, R5, RZ, 0x1 ;  /* 0x0000000502027211 */ /* 0x000fe200078f08ff */
[----:B------:R-:W-:Y:S01]  /*0c10*/  IMAD R7, R4, 0x40, R7 ;  /* 0x0000004004077824 */ /* 0x000fe200078e0207 */
[----:B------:R-:W-:-:S02]  /*0c20*/  LOP3.LUT R202, R0, 0xfffffff8, RZ, 0xc0, !PT ;  /* 0xfffffff800ca7812 */ /* 0x000fc400078ec0ff */
[----:B------:R-:W-:Y:S02]  /*0c30*/  LOP3.LUT R11, R11, 0xfffffff8, RZ, 0xc0, !PT ;  /* 0xfffffff80b0b7812 */ /* 0x000fe400078ec0ff */
[----:B------:R-:W-:Y:S01]  /*0c40*/  LEA.HI R8, R8, R205, RZ, 0x5 ;  /* 0x000000cd08087211 */ /* 0x000fe200078f28ff */
[----:B------:R-:W-:Y:S01]  /*0c50*/  IMAD.IADD R202, R213, 0x1, -R202 ;  /* 0x00000001d5ca7824 */ /* 0x000fe200078e0aca */
[----:B------:R-:W-:Y:S01]  /*0c60*/  LEA.HI R3, R3, R206, RZ, 0x1 ;  /* 0x000000ce03037211 */ /* 0x000fe200078f08ff */
[----:B------:R-:W-:Y:S01]  /*0c70*/  IMAD.IADD R11, R10, 0x1, -R11 ;  /* 0x000000010a0b7824 */ /* 0x000fe200078e0a0b */
[----:B------:R-:W-:Y:S01]  /*0c80*/  LOP3.LUT R2, R2, 0x1ffffffe, RZ, 0xc0, !PT ;  /* 0x1ffffffe02027812 */ /* 0x000fe200078ec0ff */
[----:B------:R-:W-:Y:S01]  /*0c90*/  IMAD.SHL.U32 R19, R202, 0x8, RZ ;  /* 0x00000008ca137824 */ /* 0x000fe200078e00ff */
[----:B------:R-:W-:Y:S02]  /*0ca0*/  SHF.R.S32.HI R8, RZ, 0x5, R8 ;  /* 0x00000005ff087819 */ /* 0x000fe40000011408 */
[----:B------:R-:W-:Y:S01]  /*0cb0*/  LEA.HI R4, R6, R6, RZ, 0x1 ;  /* 0x0000000606047211 */ /* 0x000fe200078f08ff */
[----:B------:R-:W-:Y:S01]  /*0cc0*/  IMAD.IADD R2, R5, 0x1, -R2 ;  /* 0x0000000105027824 */ /* 0x000fe200078e0a02 */
        /* <DEDUP_REMOVED lines=15> */
[----:B------:R-:W-:-:S02]  /*0dc0*/  IMAD R208, R2, 0x8, R7 ;  /* 0x0000000802d07824 */ /* 0x000fc400078e0207 */
[----:B------:R-:W-:Y:S02]  /*0dd0*/  IMAD.IADD R18, R205, 0x1, -R18 ;  /* 0x00000001cd127824 */ /* 0x000fe400078e0a12 */
[----:B------:R-:W-:-:S07]  /*0de0*/  IMAD R22, R22, 0x8, R207 ;  /* 0x0000000816167824 */ /* 0x000fce00078e02cf */
.L_x_11088:
        /* <DEDUP_REMOVED lines=21> */
.L_x_10992:
[----:B------:R-:W-:Y:S01]  /*0f40*/  ULDC UR7, c[0x0][0xc54] ;  /* 0x0003150000077ab9 */ /* 0x000fe20000000800 */
[----:B------:R-:W-:Y:S01]  /*0f50*/  UMOV UR6, UR9 ;  /* 0x0000000900067c82 */ /* 0x000fe20008000000 */
[----:B------:R-:W-:-:S11]  /*0f60*/  UISETP.NE.AND UP0, UPT, UR7, 0x1, UPT ;  /* 0x000000010700788c */ /* 0x000fd6000bf05270 */
[----:B------:R-:W-:Y:S02]  /*0f70*/  @UP0 ULDC.64 UR10, c[0x0][0xc58] ;  /* 0x00031600000a0ab9 */ /* 0x000fe40000000a00 */
[----:B------:R-:W-:-:S04]  /*0f80*/  UIMAD.WIDE.U32 UR4, UR9, UR10, URZ ;  /* 0x0000000a090472a5 */ /* 0x000fc8000f8e003f */
[----:B------:R-:W-:-:S04]  /*0f90*/  @UP0 USHF.R.U32.HI UR6, URZ, UR11, UR5 ;  /* 0x0000000b3f060299 */ /* 0x000fc80008011605 */
[----:B------:R-:W-:-:S12]  /*0fa0*/  UIMAD UR4, UR6, UR7, URZ ;  /* 0x00000007060472a4 */ /* 0x000fd8000f8e023f */
.L_x_10993:
[----:B------:R-:W0:Y:S01]  /*0fb0*/  LDC R0, c[0x0][0x448] ;  /* 0x00011200ff007b82 */ /* 0x000e220000000800 */
[----:B------:R-:W-:Y:S01]  /*0fc0*/  ULOP3.LUT UR6, URZ, UR6, URZ, 0x33, !UPT ;  /* 0x000000063f067292 */ /* 0x000fe2000f8e333f */
[----:B------:R-:W-:Y:S01]  /*0fd0*/  ULDC UR40, c[0x0][0xc48] ;  /* 0x0003120000287ab9 */ /* 0x000fe20000000800 */
[----:B------:R-:W-:Y:S01]  /*0fe0*/  ULDC UR5, c[0x0][0xc3c] ;  /* 0x00030f0000057ab9 */ /* 0x000fe20000000800 */
[----:B------:R-:W-:Y:S02]  /*0ff0*/  UISETP.NE.AND UP0, UPT, UR40, 0x1, UPT ;  /* 0x000000012800788c */ /* 0x000fe4000bf05270 */
[----:B------:R-:W-:Y:S02]  /*1000*/  UIADD3 UR6, UR6, UR5, URZ ;  /* 0x0000000506067290 */ /* 0x000fe4000fffe03f */
[----:B------:R-:W1:Y:S01]  /*1010*/  LDC.64 R8, c[0x0][0x9e0] ;  /* 0x00027800ff087b82 */ /* 0x000e620000000a00 */
[----:B------:R-:W-:Y:S02]  /*1020*/  UIADD3 UR4, UR9, -UR4, URZ ;  /* 0x8000000409047290 */ /* 0x000fe4000fffe03f */
[----:B------:R-:W-:Y:S01]  /*1030*/  USHF.L.U32 UR43, UR6, 0x7, URZ ;  /* 0x00000007062b7899 */ /* 0x000fe2000800063f */
[----:B------:R-:W-:Y:S01]  /*1040*/  ULDC.64 UR10, c[0x0][0x418] ;  /* 0x00010600000a7ab9 */ /* 0x000fe20000000a00 */
[----:B------:R-:W-:Y:S01]  /*1050*/  ULDC UR7, c[0x0][0xc54] ;  /* 0x0003150000077ab9 */ /* 0x000fe20000000800 */
[----:B------:R-:W-:-:S02]  /*1060*/  ISETP.NE.U32.AND P0, PT, RZ, UR10, PT ;  /* 0x0000000aff007c0c */ /* 0x000fc4000bf05070 */
[----:B------:R-:W2:Y:S01]  /*1070*/  LDC R6, c[0x0][0x288] ;  /* 0x0000a200ff067b82 */ /* 0x000ea20000000800 */
[----:B------:R-:W-:Y:S02]  /*1080*/  UIADD3 UR6, UR43, 0x7f, URZ ;  /* 0x0000007f2b067890 */ /* 0x000fe4000fffe03f */
[----:B------:R-:W-:Y:S01]  /*1090*/  UIMAD UR8, UR8, UR7, UR4 ;  /* 0x00000007080872a4 */ /* 0x000fe2000f8e0204 */
[----:B------:R-:W-:Y:S02]  /*10a0*/  ISETP.NE.AND.EX P0, PT, RZ, UR11, PT, P0 ;  /* 0x0000000bff007c0c */ /* 0x000fe4000bf05300 */
[----:B------:R-:W-:Y:S01]  /*10b0*/  @UP0 ULDC UR4, c[0x0][0xc4c] ;  /* 0x0003130000040ab9 */ /* 0x000fe20000000800 */
[----:B------:R-:W-:Y:S01]  /*10c0*/  @UP0 ULDC UR7, c[0x0][0xc50] ;  /* 0x0003140000070ab9 */ /* 0x000fe20000000800 */
[----:B0-----:R-:W-:Y:S01]  /*10d0*/  ISETP.NE.AND P1, PT, R0, 0x1, PT ;  /* 0x000000010000780c */ /* 0x001fe20003f25270 */
[----:B------:R-:W0:Y:S01]  /*10e0*/  LDC R7, c[0x0][0x2f0] ;  /* 0x0000bc00ff077b82 */ /* 0x000e220000000800 */
[----:B------:R-:W-:Y:S01]  /*10f0*/  UIMAD.WIDE.U32 UR4, UR8, UR4, URZ ;  /* 0x00000004080472a5 */ /* 0x000fe2000f8e003f */
[----:B------:R-:W-:Y:S01]  /*1100*/  IMAD.U32 R2, RZ, RZ, UR6 ;  /* 0x00000006ff027e24 */ /* 0x000fe2000f8e00ff */
[----:B------:R-:W-:-:S02]  /*1110*/  UMOV UR42, UR8 ;  /* 0x00000008002a7c82 */ /* 0x000fc40008000000 */
[----:B------:R-:W-:Y:S01]  /*1120*/  @UP0 USHF.R.U32.HI UR42, URZ, UR7, UR5 ;  /* 0x000000073f2a0299 */ /* 0x000fe20008011605 */
[----:B-1----:R-:W-:Y:S02]  /*1130*/  ISETP.GE.AND P2, PT, R9, 0x1, PT ;  /* 0x000000010900780c */ /* 0x002fe40003f46270 */
[----:B------:R-:W1:Y:S01]  /*1140*/  LDC R0, c[0x0][0x424] ;  /* 0x00010900ff007b82 */ /* 0x000e620000000800 */
[----:B------:R-:W-:-:S04]  /*1150*/  UIADD3 UR4, -UR42, URZ, URZ ;  /* 0x0000003f2a047290 */ /* 0x000fc8000fffe13f */
[----:B------:R-:W-:Y:S01]  /*1160*/  UIMAD UR40, UR40, UR4, UR8 ;  /* 0x00000004282872a4 */ /* 0x000fe2000f8e0208 */
[----:B--2---:R-:W-:Y:S02]  /*1170*/  IADD3 R5, -R6, 0x1, RZ ;  /* 0x0000000106057810 */ /* 0x004fe40007ffe1ff */
[----:B------:R-:W2:Y:S08]  /*1180*/  @P1 LDC R3, c[0x0][0x44c] ;  /* 0x00011300ff031b82 */ /* 0x000eb00000000800 */
[----:B------:R-:W3:Y:S01]  /*1190*/  @P1 LDC R4, c[0x0][0x450] ;  /* 0x00011400ff041b82 */ /* 0x000ee20000000800 */
[----:B-1----:R-:W-:-:S05]  /*11a0*/  SEL R0, R0, 0x1, P0 ;  /* 0x0000000100007807 */ /* 0x002fca0000000000 */
[CC--:B0-----:R-:W-:Y:S02]  /*11b0*/  IMAD R5, R0.reuse, R7.reuse, R5 ;  /* 0x0000000700057224 */ /* 0x0c1fe400078e0205 */
[----:B------:R-:W-:Y:S02]  /*11c0*/  IMAD R16, R0, R7, RZ ;  /* 0x0000000700107224 */ /* 0x000fe400078e02ff */
[----:B--2---:R-:W-:-:S05]  /*11d0*/  @P1 IMAD.HI.U32 R3, R3, UR6, RZ ;  /* 0x0000000603031c27 */ /* 0x004fca000f8e00ff */
[----:B---3--:R-:W-:-:S05]  /*11e0*/  @P1 SHF.R.U32.HI R2, RZ, R4, R3 ;  /* 0x00000004ff021219 */ /* 0x008fca0000011603 */
        /* <DEDUP_REMOVED lines=13> */
.L_x_10995:
[----:B------:R-:W-:-:S13]  /*12c0*/  ISETP.NE.AND P0, PT, R9, 0x1, PT ;  /* 0x000000010900780c */ /* 0x000fda0003f05270 */
[----:B------:R-:W0:Y:S02]  /*12d0*/  @P0 LDC.64 R4, c[0x0][0x9e8] ;  /* 0x00027a00ff040b82 */ /* 0x000e240000000a00 */
[----:B0-----:R-:W-:-:S05]  /*12e0*/  @P0 IMAD.HI.U32 R4, R3, R4, RZ ;  /* 0x0000000403040227 */ /* 0x001fca00078e00ff */
[----:B------:R-:W-:-:S07]  /*12f0*/  @P0 SHF.R.U32.HI R3, RZ, R5, R4 ;  /* 0x00000005ff030219 */ /* 0x000fce0000011604 */
.L_x_10996:
[----:B------:R-:W-:-:S05]  /*1300*/  IMAD R3, R3, R9, R9 ;  /* 0x0000000903037224 */ /* 0x000fca00078e0209 */
[----:B------:R-:W-:-:S07]  /*1310*/  VIMNMX R2, R2, R3, PT ;  /* 0x0000000302027248 */ /* 0x000fce0003fe0100 */
.L_x_10994:
[----:B------:R-:W0:Y:S01]  /*1320*/  @P1 LDC R4, c[0x0][0x44c] ;  /* 0x00011300ff041b82 */ /* 0x000e220000000800 */
[----:B------:R-:W-:Y:S01]  /*1330*/  IMAD.U32 R3, RZ, RZ, UR43 ;  /* 0x0000002bff037e24 */ /* 0x000fe2000f8e00ff */
[----:B------:R-:W-:Y:S01]  /*1340*/  ULDC UR4, c[0x0][0x9dc] ;  /* 0x0002770000047ab9 */ /* 0x000fe20000000800 */
[-C--:B------:R-:W-:Y:S02]  /*1350*/  IMAD R6, R0, R7.reuse, -R6 ;  /* 0x0000000700067224 */ /* 0x080fe400078e0a06 */
[----:B------:R-:W-:Y:S02]  /*1360*/  VIADD R2, R2, 0x5f ;  /* 0x0000005f02027836 */ /* 0x000fe40000000000 */
[----:B------:R-:W-:Y:S01]  /*1370*/  IMAD R0, R0, R7, 0x5f ;  /* 0x0000005f00007424 */ /* 0x000fe200078e0207 */
[----:B------:R-:W1:Y:S01]  /*1380*/  @P1 LDC R5, c[0x0][0x450] ;  /* 0x00011400ff051b82 */ /* 0x000e620000000800 */
[----:B------:R-:W-:-:S04]  /*1390*/  IMAD.HI R2, R2, 0x2aaaaaab, RZ ;  /* 0x2aaaaaab02027827 */ /* 0x000fc800078e02ff */
[----:B------:R-:W-:-:S04]  /*13a0*/  IMAD.HI R0, R0, 0x2aaaaaab, RZ ;  /* 0x2aaaaaab00007827 */ /* 0x000fc800078e02ff */
[----:B0-----:R-:W-:-:S05]  /*13b0*/  @P1 IMAD.HI.U32 R4, R4, UR43, RZ ;  /* 0x0000002b04041c27 */ /* 0x001fca000f8e00ff */
[----:B-1----:R-:W-:Y:S02]  /*13c0*/  @P1 SHF.R.U32.HI R3, RZ, R5, R4 ;  /* 0x00000005ff031219 */ /* 0x002fe40000011604 */
[----:B------:R-:W-:-:S03]  /*13d0*/  SHF.R.U32.HI R5, RZ, 0x1f, R2 ;  /* 0x0000001fff057819 */ /* 0x000fc60000011602 */
[----:B------:R-:W-:Y:S01]  /*13e0*/  IMAD.IADD R6, R6, 0x1, R3 ;  /* 0x0000000106067824 */ /* 0x000fe200078e0203 */
[----:B------:R-:W-:Y:S02]  /*13f0*/  SHF.R.U32.HI R3, RZ, 0x1f, R0 ;  /* 0x0000001fff037819 */ /* 0x000fe40000011600 */
[----:B------:R-:W-:Y:S01]  /*1400*/  LEA.HI.SX32 R152, R2, R5, 0x1c ;  /* 0x0000000502987211 */ /* 0x000fe200078fe2ff */
[----:B------:R-:W-:Y:S01]  /*1410*/  VIADD R4, R6, -UR4 ;  /* 0x8000000406047c36 */ /* 0x000fe20008000000 */
[----:B------:R-:W-:-:S04]  /*1420*/  LEA.HI.SX32 R3, R0, R3, 0x1c ;  /* 0x0000000300037211 */ /* 0x000fc800078fe2ff */
[----:B------:R-:W-:Y:S02]  /*1430*/  R2UR UR4, R4 ;  /* 0x00000000040472ca */ /* 0x000fe400000e0000 */
[----:B------:R-:W-:Y:S01]  /*1440*/  VIMNMX R152, R3, R152, PT ;  /* 0x0000009803987248 */ /* 0x000fe20003fe0100 */
[----:B------:R-:W-:-:S12]  /*1450*/  @!P2 BRA `(.L_x_10997) ;  /* 0x000000000044a947 */ /* 0x000fd80003800000 */
        /* <DEDUP_REMOVED lines=9> */
.L_x_10998:
[----:B------:R-:W-:-:S13]  /*14f0*/  ISETP.NE.AND P0, PT, R9, 0x1, PT ;  /* 0x000000010900780c */ /* 0x000fda0003f05270 */
[----:B------:R-:W0:Y:S02]  /*1500*/  @P0 LDC.64 R2, c[0x0][0x9e8] ;  /* 0x00027a00ff020b82 */ /* 0x000e240000000a00 */
[----:B0-----:R-:W-:-:S05]  /*1510*/  @P0 IMAD.HI.U32 R0, R6, R2, RZ ;  /* 0x0000000206000227 */ /* 0x001fca00078e00ff */
[----:B------:R-:W-:-:S07]  /*1520*/  @P0 SHF.R.U32.HI R6, RZ, R3, R0 ;  /* 0x00000003ff060219 */ /* 0x000fce0000011600 */
.L_x_10999:
[----:B------:R-:W-:-:S05]  /*1530*/  IMAD R6, R6, R9, RZ ;  /* 0x0000000906067224 */ /* 0x000fca00078e02ff */
[----:B------:R-:W-:-:S13]  /*1540*/  R2UR UR5, R6 ;  /* 0x00000000060572ca */ /* 0x000fda00000e0000 */
[----:B------:R-:W-:-:S04]  /*1550*/  UISETP.LT.AND UP0, UPT, UR4, UR5, UPT ;  /* 0x000000050400728c */ /* 0x000fc8000bf01270 */
[----:B------:R-:W-:-:S12]  /*1560*/  USEL UR4, UR4, UR5, !UP0 ;  /* 0x0000000504047287 */ /* 0x000fd8000c000000 */
.L_x_10997:
[----:B------:R-:W-:Y:S01]  /*1570*/  UIMAD.WIDE UR4, UR4, 0x2aaaaaab, URZ ;  /* 0x2aaaaaab040478a5 */ /* 0x000fe2000f8e023f */
[----:B------:R-:W-:Y:S02]  /*1580*/  PLOP3.LUT P0, PT, PT, PT, PT, 0x80, 0x0 ;  /* 0x000000000000781c */ /* 0x000fe40003f0f070 */
[----:B------:R-:W-:Y:S01]  /*1590*/  CS2R R2, SRZ ;  /* 0x0000000000027805 */ /* 0x000fe2000001ff00 */
[----:B------:R-:W-:Y:S01]  /*15a0*/  IMAD.MOV.U32 R0, RZ, RZ, RZ ;  /* 0x000000ffff007224 */ /* 0x000fe200078e00ff */
[----:B------:R-:W-:Y:S01]  /*15b0*/  USHF.R.U32.HI UR4, URZ, 0x1f, UR5 ;  /* 0x0000001f3f047899 */ /* 0x000fe20008011605 */
[----:B------:R-:W-:Y:S02]  /*15c0*/  CS2R R176, SRZ ;  /* 0x0000000000b07805 */ /* 0x000fe4000001ff00 */
[----:B------:R-:W-:Y:S02]  /*15d0*/  CS2R R148, SRZ ;  /* 0x0000000000947805 */ /* 0x000fe4000001ff00 */
[----:B------:R-:W-:Y:S01]  /*15e0*/  CS2R R174, SRZ ;  /* 0x0000000000ae7805 */ /* 0x000fe2000001ff00 */
[----:B------:R-:W-:Y:S01]  /*15f0*/  ULEA.HI.SX32 UR4, UR5, UR4, 0x1c ;  /* 0x0000000405047291 */ /* 0x000fe2000f8fe23f */
        /* <DEDUP_REMOVED lines=96> */
.L_x_11001:
        /* <DEDUP_REMOVED lines=13> */
.L_x_11198:
[----:B0-----:R-:W-:Y:S01]  /*1cd0*/  IMAD.U32 R0, RZ, RZ, UR44 ;  /* 0x0000002cff007e24 */ /* 0x001fe2000f8e00ff */
[----:B------:R-:W-:Y:S05]  /*1ce0*/  WARPSYNC.ALL ;  /* 0x0000000000007948 */ /* 0x000fea0003800000 */
[----:B------:R0:W-:Y:S01]  /*1cf0*/  BAR.SYNC.DEFER_BLOCKING R8, 0x100 ;  /* 0x000400080000751d */ /* 0x0001e20000010000 */
[----:B------:R-:W-:-:S13]  /*1d00*/  ISETP.NE.AND P0, PT, R0, 0x3, PT ;  /* 0x000000030000780c */ /* 0x000fda0003f05270 */
[----:B0-----:R-:W-:Y:S05]  /*1d10*/  @!P0 BRA `(.L_x_11003) ;  /* 0x0000000000048947 */ /* 0x001fea0003800000 */
[----:B------:R-:W-:Y:S01]  /*1d20*/  BPT.TRAP 0x1 ;  /* 0x000000040000795c */ /* 0x000fe20000300000 */
.L_x_11003:
[----:B------:R-:W-:Y:S01]  /*1d30*/  R2UR UR23, R3 ;  /* 0x00000000031772ca */ /* 0x000fe200000e0000 */
[----:B------:R-:W-:-:S05]  /*1d40*/  IMAD.U32 R10, RZ, RZ, UR37 ;  /* 0x00000025ff0a7e24 */ /* 0x000fca000f8e00ff */
[----:B------:R-:W-:-:S07]  /*1d50*/  SHF.L.U32 R10, R10, 0x1f, RZ ;  /* 0x0000001f0a0a7819 */ /* 0x000fce00000006ff */
[----:B------:R-:W-:-:S09]  /*1d60*/  ULEA UR23, UR36, UR23, 0x3 ;  /* 0x0000001724177291 */ /* 0x000fd2000f8e183f */
[----:B------:R0:W1:Y:S01]  /*1d70*/  SYNCS.PHASECHK.TRANS64.TRYWAIT P1, [UR23+0x22830], R10 ;  /* 0x0228300aff0075a7 */ /* 0x0000620008020157 */
[----:B------:R-:W-:Y:S05]  /*1d80*/  @!P0 BRA `(.L_x_11004) ;  /* 0x0000000000048947 */ /* 0x000fea0003800000 */
[----:B------:R-:W-:Y:S01]  /*1d90*/  BPT.TRAP 0x1 ;  /* 0x000000040000795c */ /* 0x000fe20000300000 */
.L_x_11004:
[----:B-1----:R-:W-:Y:S05]  /*1da0*/  @P1 BRA `(.L_x_11005) ;  /* 0x0000000000081947 */ /* 0x002fea0003800000 */
[----:B------:R-:W1:Y:S02]  /*1db0*/  SYNCS.PHASECHK.TRANS64.TRYWAIT P1, [UR23+0x22830], R10 ;  /* 0x0228300aff0075a7 */ /* 0x000e640008020157 */
[----:B-1----:R-:W-:Y:S05]  /*1dc0*/  @!P1 BRA `(.L_x_11006) ;  /* 0x0000014000109947 */ /* 0x002fea0003800000 */
.L_x_11005:
[----:B------:R-:W-:Y:S01]  /*1dd0*/  R2UR UR4, R3 ;  /* 0x00000000030472ca */ /* 0x000fe200000e0000 */
[----:B------:R-:W-:Y:S01]  /*1de0*/  ULOP3.LUT UR16, UR45, 0x10000, URZ, 0xfc, !UPT ;  /* 0x000100002d107892 */ /* 0x000fe2000f8efc3f */
[----:B------:R-:W-:Y:S01]  /*1df0*/  WARPGROUP.ARRIVE ;  /* 0x00000000000079c5 */ /* 0x000fe20000000000 */
[----:B------:R-:W-:Y:S01]  /*1e00*/  UMOV UR17, 0x40000040 ;  /* 0x4000004000117882 */ /* 0x000fe20000000000 */
[----:B------:R-:W-:Y:S01]  /*1e10*/  UMOV UR19, 0x40000040 ;  /* 0x4000004000137882 */ /* 0x000fe20000000000 */
[----:B------:R-:W-:Y:S01]  /*1e20*/  UMOV UR5, 0x40000040 ;  /* 0x4000004000057882 */ /* 0x000fe20000000000 */
[----:B------:R-:W-:Y:S01]  /*1e30*/  UMOV UR7, 0x40000040 ;  /* 0x4000004000077882 */ /* 0x000fe20000000000 */
[----:B------:R-:W-:Y:S01]  /*1e40*/  UIADD3 UR8, UR16, 0x4, URZ ;  /* 0x0000000410087890 */ /* 0x000fe2000fffe03f */
[----:B------:R-:W2:Y:S01]  /*1e50*/  LDC R6, c[0x0][0x448] ;  /* 0x00011200ff067b82 */ /* 0x000ea20000000800 */
[----:B------:R-:W-:Y:S01]  /*1e60*/  UMOV UR9, 0x40000040 ;  /* 0x4000004000097882 */ /* 0x000fe20000000000 */
[----:B------:R-:W-:Y:S01]  /*1e70*/  UMOV UR11, 0x40000040 ;  /* 0x40000040000b7882 */ /* 0x000fe20000000000 */
[----:B------:R-:W-:Y:S01]  /*1e80*/  UIADD3 UR12, UR16, 0x6, URZ ;  /* 0x00000006100c7890 */ /* 0x000fe2000fffe03f */
[----:B------:R-:W3:Y:S01]  /*1e90*/  S2R R13, SR_TID.X ;  /* 0x00000000000d7919 */ /* 0x000ee20000002100 */
[----:B------:R-:W-:Y:S01]  /*1ea0*/  UIADD3 UR4, UR4, 0x1c400, URZ ;  /* 0x0001c40004047890 */ /* 0x000fe2000fffe03f */
[----:B------:R-:W-:Y:S01]  /*1eb0*/  VIADD R2, R22, UR43 ;  /* 0x0000002b16027c36 */ /* 0x000fe20008000000 */
[----:B------:R-:W-:Y:S01]  /*1ec0*/  UMOV UR13, 0x40000040 ;  /* 0x40000040000d7882 */ /* 0x000fe20000000000 */
[----:B------:R-:W-:Y:S01]  /*1ed0*/  UMOV UR15, 0x40000040 ;  /* 0x40000040000f7882 */ /* 0x000fe20000000000 */
[----:B------:R-:W-:Y:S01]  /*1ee0*/  USHF.R.U32.HI UR4, URZ, 0x4, UR4 ;  /* 0x000000043f047899 */ /* 0x000fe20008011604 */
[----:B------:R-:W4:Y:S01]  /*1ef0*/  LDC R9, c[0x0][0x288] ;  /* 0x0000a200ff097b82 */ /* 0x000f220000000800 */
[----:B------:R-:W-:Y:S01]  /*1f00*/  IMAD.MOV.U32 R20, RZ, RZ, R2 ;  /* 0x000000ffff147224 */ /* 0x000fe200078e0002 */
[----:B------:R-:W-:Y:S01]  /*1f10*/  LOP3.LUT R17, R17, 0xffefffff, RZ, 0xc0, !PT ;  /* 0xffefffff11117812 */ /* 0x000fe200078ec0ff */
[----:B------:R-:W-:Y:S01]  /*1f20*/  ULOP3.LUT UR4, UR4, 0x3fff, URZ, 0xc0, !UPT ;  /* 0x00003fff04047892 */ /* 0x000fe2000f8ec03f */
[----:B------:R-:W-:Y:S01]  /*1f30*/  IMAD.MOV.U32 R21, RZ, RZ, -0x60 ;  /* 0xffffffa0ff157424 */ /* 0x000fe200078e00ff */
[----:B------:R-:W-:-:S02]  /*1f40*/  ULDC UR22, c[0x0][0x9dc] ;  /* 0x0002770000167ab9 */ /* 0x000fc40000000800 */
[----:B------:R-:W-:Y:S02]  /*1f50*/  ULOP3.LUT UR20, UR4, 0x10000, URZ, 0xfc, !UPT ;  /* 0x0001000004147892 */ /* 0x000fe4000f8efc3f */
[----:B------:R-:W-:Y:S02]  /*1f60*/  UIADD3 UR4, UR16, 0x2, URZ ;  /* 0x0000000210047890 */ /* 0x000fe4000fffe03f */
[----:B------:R-:W-:Y:S02]  /*1f70*/  UIMAD UR18, UR36, 0x300, UR20 ;  /* 0x00000300241278a4 */ /* 0x000fe4000f8e0214 */
[----:B------:R-:W-:Y:S01]  /*1f80*/  ULOP3.LUT UR22, URZ, UR22, URZ, 0x33, !UPT ;  /* 0x000000163f167292 */ /* 0x000fe2000f8e333f */
[----:B--2---:R-:W-:Y:S01]  /*1f90*/  ISETP.NE.AND P2, PT, R6, 0x1, PT ;  /* 0x000000010600780c */ /* 0x004fe20003f45270 */
[----:B------:R-:W-:Y:S02]  /*1fa0*/  UIADD3 UR6, UR18, 0x2, URZ ;  /* 0x0000000212067890 */ /* 0x000fe4000fffe03f */
[----:B------:R-:W-:-:S02]  /*1fb0*/  UIADD3 UR10, UR18, 0x4, URZ ;  /* 0x00000004120a7890 */ /* 0x000fc4000fffe03f */
[----:B------:R-:W-:Y:S02]  /*1fc0*/  UIADD3 UR14, UR18, 0x6, URZ ;  /* 0x00000006120e7890 */ /* 0x000fe4000fffe03f */
[----:B------:R-:W-:Y:S01]  /*1fd0*/  HGMMA.64x96x16.F32 R24, gdesc[UR16], RZ, !UPT, gsb0 ;  /* 0x01600000101879f0 */ /* 0x000fe2000c0008ff */
[----:B---3--:R-:W-:-:S05]  /*1fe0*/  LOP3.LUT P1, RZ, R13, 0x7f, RZ, 0xc0, !PT ;  /* 0x0000007f0dff7812 */ /* 0x008fca000782c0ff */
[----:B------:R-:W2:Y:S01]  /*1ff0*/  @P2 LDC R7, c[0x0][0x44c] ;  /* 0x00011300ff072b82 */ /* 0x000ea20000000800 */
[----:B------:R-:W-:Y:S02]  /*2000*/  SHF.R.U32.HI R14, RZ, 0x7, R13 ;  /* 0x00000007ff0e7819 */ /* 0x000fe4000001160d */
[----:B------:R-:W-:-:S04]  /*2010*/  @P2 LOP3.LUT R17, R17, 0x100000, RZ, 0xfc, !PT ;  /* 0x0010000011112812 */ /* 0x000fc800078efcff */
[----:B------:R-:W-:Y:S01]  /*2020*/  LOP3.LUT R17, R17, 0xfff7ffff, RZ, 0xc0, !PT ;  /* 0xfff7ffff11117812 */ /* 0x000fe200078ec0ff */
[----:B------:R-:W3:Y:S03]  /*2030*/  @P2 LDC R12, c[0x0][0x450] ;  /* 0x00011400ff0c2b82 */ /* 0x000ee60000000800 */
[----:B------:R-:W-:Y:S01]  /*2040*/  @P1 LOP3.LUT R17, R17, 0x80000, RZ, 0xfc, !PT ;  /* 0x0008000011111812 */ /* 0x000fe200078efcff */
[----:B--2---:R-:W-:-:S04]  /*2050*/  @P2 IMAD.HI.U32 R7, R2, R7, RZ ;  /* 0x0000000702072227 */ /* 0x004fc800078e00ff */
[----:B------:R-:W-:Y:S01]  /*2060*/  IMAD.U32 R2, RZ, RZ, UR23 ;  /* 0x00000017ff027e24 */ /* 0x000fe2000f8e00ff */
[----:B---3--:R-:W-:-:S03]  /*2070*/  @P2 SHF.R.U32.HI R20, RZ, R12, R7 ;  /* 0x0000000cff142219 */ /* 0x008fc60000011607 */
[----:B------:R-:W-:Y:S01]  /*2080*/  @!P1 VIADD R2, R2, 0x22840 ;  /* 0x0002284002029836 */ /* 0x000fe20000000000 */
[----:B------:R-:W-:Y:S01]  /*2090*/  IADD3 R7, -R14, 0xb, RZ ;  /* 0x0000000b0e077810 */ /* 0x000fe20007ffe1ff */
[----:B------:R-:W-:-:S03]  /*20a0*/  IMAD R14, R152, -0x60, R16 ;  /* 0xffffffa0980e7824 */ /* 0x000fc600078e0210 */
[----:B------:R-:W-:Y:S01]  /*20b0*/  @!P1 PRMT R2, RZ, 0x654, R2 ;  /* 0x00000654ff029816 */ /* 0x000fe20000000002 */
[----:B------:R-:W-:Y:S01]  /*20c0*/  VIADD R15, R14, 0x61 ;  /* 0x000000610e0f7836 */ /* 0x000fe20000000000 */
[----:B------:R-:W-:Y:S02]  /*20d0*/  WARPGROUP.DEPBAR.LE gsb0, 0x0 ;  /* 0x00008000000079c5 */ /* 0x000fe40000010000 */
        /* <DEDUP_REMOVED lines=8> */
[----:B------:R-:W-:Y:S01]  /*2160*/  HGMMA.64x96x16.F32 R24, gdesc[UR12], R24, gsb0 ;  /* 0x016000000c1879f0 */ /* 0x000fe20008000818 */
[----:B------:R-:W-:Y:S02]  /*2170*/  ULDC.64 UR14, c[0x0][0x9e0] ;  /* 0x00027800000e7ab9 */ /* 0x000fe40000000a00 */
[----:B------:R-:W-:Y:S01]  /*2180*/  UISETP.GE.AND UP0, UPT, UR15, 0x1, UPT ;  /* 0x000000010f00788c */ /* 0x000fe2000bf06270 */
[----:B------:R-:W-:Y:S02]  /*2190*/  WARPGROUP.DEPBAR.LE gsb0, 0x0 ;  /* 0x00008000000079c5 */ /* 0x000fe40000010000 */
[----:B------:R-:W-:Y:S01]  /*21a0*/  FMUL.FTZ R12, R70, UR6 ;  /* 0x00000006460c7c20 */ /* 0x000fe20008410000 */
[----:B------:R-:W-:Y:S01]  /*21b0*/  FMUL.FTZ R24, R24, UR6 ;  /* 0x0000000618187c20 */ /* 0x000fe20008410000 */
[----:B------:R-:W2:Y:S01]  /*21c0*/  SHFL.IDX PT, R70, R20, RZ, 0x1c1f ;  /* 0x001c1fff14467589 */ /* 0x000ea200000e0000 */
        /* <DEDUP_REMOVED lines=38> */
[----:B-1----:R-:W-:Y:S01]  /*2430*/  FMUL.FTZ R5, R67, UR6 ;  /* 0x0000000643057c20 */ /* 0x002fe20008410000 */
[----:B------:R-:W-:Y:S01]  /*2440*/  FMUL.FTZ R68, R68, UR6 ;  /* 0x0000000644447c20 */ /* 0x000fe20008410000 */
[----:B------:R-:W-:Y:S01]  /*2450*/  FMUL.FTZ R69, R69, UR6 ;  /* 0x0000000645457c20 */ /* 0x000fe20008410000 */
[----:B------:R-:W-:Y:S01]  /*2460*/  FMUL.FTZ R13, R71, UR6 ;  /* 0x00000006470d7c20 */ /* 0x000fe20008410000 */
[----:B------:R1:W-:Y:S06]  /*2470*/  BAR.ARV R7, 0x100 ;  /* 0x000400070000751d */ /* 0x0003ec0000002000 */
[----:B------:R3:W-:Y:S01]  /*2480*/  @!P1 SYNCS.ARRIVE.TRANS64.RED.A1T0 RZ, [R2+URZ], RZ ;  /* 0x000000ff02ff99a7 */ /* 0x0007e2000810043f */
[----:B------:R-:W-:Y:S01]  /*2490*/  PLOP3.LUT P1, PT, PT, PT, UP0, 0x40, 0x0 ;  /* 0x000000000000781c */ /* 0x000fe20003f2e808 */
[----:B------:R-:W0:Y:S01]  /*24a0*/  MUFU.TANH R24, R24 ;  /* 0x0000001800187308 */ /* 0x000e220000002400 */
[----:B------:R-:W-:Y:S01]  /*24b0*/  FMUL.FTZ R34, R34, UR6 ;  /* 0x0000000622227c20 */ /* 0x000fe20008410000 */
[----:B------:R-:W-:Y:S01]  /*24c0*/  FMUL.FTZ R35, R35, UR6 ;  /* 0x0000000623237c20 */ /* 0x000fe20008410000 */
[----:B------:R-:W-:Y:S01]  /*24d0*/  FMUL.FTZ R50, R50, UR6 ;  /* 0x0000000632327c20 */ /* 0x000fe20008410000 */
[----:B------:R-:W-:Y:S01]  /*24e0*/  FMUL.FTZ R51, R51, UR6 ;  /* 0x0000000633337c20 */ /* 0x000fe20008410000 */
[----:B------:R-:W-:-:S02]  /*24f0*/  IMAD R67, R152, R21, 0x60 ;  /* 0x0000006098437424 */ /* 0x000fc400078e0215 */
[----:B---3--:R-:W-:Y:S01]  /*2500*/  IMAD R2, R18, -0x2, R15 ;  /* 0xfffffffe12027824 */ /* 0x008fe200078e020f */
[----:B------:R-:W3:Y:S01]  /*2510*/  MUFU.TANH R25, R25 ;  /* 0x0000001900197308 */ /* 0x000ee20000002400 */
[----:B------:R-:W-:Y:S02]  /*2520*/  VIADD R15, R14, 0x60 ;  /* 0x000000600e0f7836 */ /* 0x000fe40000000000 */
[----:B----4-:R-:W-:Y:S02]  /*2530*/  IMAD.IADD R2, R2, 0x1, -R9 ;  /* 0x0000000102027824 */ /* 0x010fe400078e0a09 */
[C---:B------:R-:W-:Y:S02]  /*2540*/  IMAD R21, R18.reuse, -0x2, R15 ;  /* 0xfffffffe12157824 */ /* 0x040fe400078e020f */
[----:B------:R-:W-:Y:S01]  /*2550*/  IMAD R66, R18, -0x2, R67 ;  /* 0xfffffffe12427824 */ /* 0x000fe200078e0243 */
        /* <DEDUP_REMOVED lines=47> */
[----:B--2---:R-:W-:-:S03]  /*2850*/  VIADD R51, R2, UR22 ;  /* 0x0000001602337c36 */ /* 0x004fc60008000000 */
[----:B------:R-:W-:Y:S01]  /*2860*/  VIADDMNMX R2, R70, R50, R21, PT ;  /* 0x0000003246027246 */ /* 0x000fe20003800115 */
[----:B------:R-:W-:Y:S01]  /*2870*/  IMAD.IADD R14, R51, 0x1, R70 ;  /* 0x00000001330e7824 */ /* 0x000fe200078e0246 */
[----:B-1-34-:R-:W-:Y:S06]  /*2880*/  @P1 BRA `(.L_x_11007) ;  /* 0x0000000000541947 */ /* 0x01afec0003800000 */
[----:B------:R-:W-:Y:S01]  /*2890*/  IADD3 R15, R16, -R9, R70 ;  /* 0x80000009100f7210 */ /* 0x000fe20007ffe046 */
[----:B------:R-:W-:Y:S03]  /*28a0*/  BSSY B0, `(.L_x_11008) ;  /* 0x0000010000007945 */ /* 0x000fe60003800000 */
        /* <DEDUP_REMOVED lines=10> */
.L_x_11009:
[----:B------:R-:W-:-:S06]  /*2950*/  UISETP.NE.AND UP1, UPT, UR15, 0x1, UPT ;  /* 0x000000010f00788c */ /* 0x000fcc000bf25270 */
[----:B------:R-:W-:-:S05]  /*2960*/  PLOP3.LUT P1, PT, PT, PT, UP1, 0x80, 0x0 ;  /* 0x000000000000781c */ /* 0x000fca0003f2f018 */
[----:B------:R-:W-:-:S08]  /*2970*/  @UP1 ULDC.64 UR6, c[0x0][0x9e8] ;  /* 0x00027a0000061ab9 */ /* 0x000fd00000000a00 */
[----:B------:R-:W-:-:S05]  /*2980*/  @P1 IMAD.HI.U32 R70, R15, UR6, RZ ;  /* 0x000000060f461c27 */ /* 0x000fca000f8e00ff */
[----:B------:R-:W-:-:S07]  /*2990*/  @P1 SHF.R.U32.HI R15, RZ, UR7, R70 ;  /* 0x00000007ff0f1c19 */ /* 0x000fce0008011646 */
.L_x_11010:
[----:B------:R-:W-:Y:S05]  /*29a0*/  BSYNC B0 ;  /* 0x0000000000007941 */ /* 0x000fea0003800000 */
.L_x_11008:
[----:B------:R-:W-:-:S05]  /*29b0*/  IMAD R15, R15, UR15, R66 ;  /* 0x0000000f0f0f7c24 */ /* 0x000fca000f8e0242 */
[----:B------:R-:W-:Y:S02]  /*29c0*/  VIMNMX R14, R14, R15, !PT ;  /* 0x0000000f0e0e7248 */ /* 0x000fe40007fe0100 */
[----:B------:R-:W-:-:S07]  /*29d0*/  VIADDMNMX R2, R15, UR15, R2, PT ;  /* 0x0000000f0f027c46 */ /* 0x000fce000b800102 */
.L_x_11007:
[C---:B------:R-:W-:Y:S02]  /*29e0*/  ISETP.GE.AND P6, PT, R67.reuse, 0x9, PT ;  /* 0x000000094300780c */ /* 0x040fe40003fc6270 */
[C---:B------:R-:W-:Y:S02]  /*29f0*/  ISETP.GE.AND P1, PT, R67.reuse, 0x2, PT ;  /* 0x000000024300780c */ /* 0x040fe40003f26270 */
[C---:B------:R-:W-:Y:S02]  /*2a00*/  ISETP.GT.AND P2, PT, R14.reuse, 0x8, !P6 ;  /* 0x000000080e00780c */ /* 0x040fe40007744270 */
[----:B------:R-:W-:Y:S02]  /*2a10*/  ISETP.GT.AND P3, PT, R14, 0x1, !P1 ;  /* 0x000000010e00780c */ /* 0x000fe40004f64270 */
[----:B------:R-:W-:Y:S02]  /*2a20*/  ISETP.LT.OR P2, PT, R2, 0x9, P2 ;  /* 0x000000090200780c */ /* 0x000fe40001741670 */
[----:B------:R-:W-:-:S02]  /*2a30*/  ISETP.GE.AND P4, PT, R67, 0xa, PT ;  /* 0x0000000a4300780c */ /* 0x000fc40003f86270 */
[----:B0-----:R-:W-:Y:S02]  /*2a40*/  FSEL R72, R28, -INF , !P2 ;  /* 0xff8000001c487808 */ /* 0x001fe40005000000 */
[----:B------:R-:W-:Y:S02]  /*2a50*/  ISETP.LT.OR P3, PT, R2, 0x2, P3 ;  /* 0x000000020200780c */ /* 0x000fe40001f61670 */
        /* <DEDUP_REMOVED lines=90> */
[C---:B------:R-:W-:Y:S02]  /*3000*/  ISETP.GE.AND P2, PT, R67.reuse, 0x52, PT ;  /* 0x000000524300780c */ /* 0x040fe40003f46270 */
[----:B------:R-:W-:Y:S02]  /*3010*/  ISETP.GE.AND P5, PT, R67, 0x1, PT ;  /* 0x000000014300780c */ /* 0x000fe40003fa6270 */
[----:B------:R-:W-:-:S04]  /*3020*/  ISETP.GT.AND P3, PT, R14, 0x51, !P2 ;  /* 0x000000510e00780c */ /* 0x000fc80005764270 */
[----:B------:R-:W-:-:S04]  /*3030*/  ISETP.LT.OR P3, PT, R2, 0x52, P3 ;  /* 0x000000520200780c */ /* 0x000fc80001f61670 */
[----:B------:R-:W-:Y:S02]  /*3040*/  FSEL R106, R65, -INF , !P3 ;  /* 0xff800000416a7808 */ /* 0x000fe40005800000 */
[----:B------:R-:W-:-:S04]  /*3050*/  ISETP.GE.AND P3, PT, R67, 0x59, PT ;  /* 0x000000594300780c */ /* 0x000fc80003f66270 */
[----:B------:R-:W-:-:S04]  /*3060*/  ISETP.GT.AND P4, PT, R14, 0x58, !P3 ;  /* 0x000000580e00780c */ /* 0x000fc80005f84270 */
[----:B------:R-:W-:-:S04]  /*3070*/  ISETP.LT.OR P4, PT, R2, 0x59, P4 ;  /* 0x000000590200780c */ /* 0x000fc80002781670 */
[----:B------:R-:W-:Y:S02]  /*3080*/  FSEL R68, R68, -INF , !P4 ;  /* 0xff80000044447808 */ /* 0x000fe40006000000 */
[----:B------:R-:W-:-:S04]  /*3090*/  ISETP.GT.AND P4, PT, R14, RZ, !P5 ;  /* 0x000000ff0e00720c */ /* 0x000fc80006f84270 */
[----:B------:R-:W-:-:S04]  /*30a0*/  ISETP.LT.OR P4, PT, R2, 0x1, P4 ;  /* 0x000000010200780c */ /* 0x000fc80002781670 */
[----:B------:R-:W-:Y:S02]  /*30b0*/  FSEL R44, R24, -INF , !P4 ;  /* 0xff800000182c7808 */ /* 0x000fe40006000000 */
[----:B------:R-:W-:-:S04]  /*30c0*/  ISETP.GE.AND P4, PT, R67, 0x5a, PT ;  /* 0x0000005a4300780c */ /* 0x000fc80003f86270 */
[----:B------:R-:W-:Y:S02]  /*30d0*/  P2R R65, PR, RZ, 0x10 ;  /* 0x00000010ff417803 */ /* 0x000fe40000000000 */
[----:B------:R-:W-:-:S04]  /*30e0*/  ISETP.GT.AND P4, PT, R14, 0x59, !P4 ;  /* 0x000000590e00780c */ /* 0x000fc80006784270 */
[----:B------:R-:W-:Y:S02]  /*30f0*/  ISETP.LT.OR P4, PT, R2, 0x5a, P4 ;  /* 0x0000005a0200780c */ /* 0x000fe40002781670 */
[----:B------:R-:W0:Y:S02]  /*3100*/  SHFL.IDX PT, R2, R20, 0x1, 0x1c1f ;  /* 0x003c1f0014027f89 */ /* 0x000e2400000e0000 */
[----:B------:R-:W-:Y:S02]  /*3110*/  FSEL R108, R69, -INF , !P4 ;  /* 0xff800000456c7808 */ /* 0x000fe40006000000 */
[----:B------:R-:W-:Y:S02]  /*3120*/  PLOP3.LUT P4, PT, PT, PT, UP0, 0x40, 0x0 ;  /* 0x000000000000781c */ /* 0x000fe40003f8e808 */
[----:B0-----:R-:W-:Y:S01]  /*3130*/  VIADDMNMX R14, R2, R50, R21, PT ;  /* 0x00000032020e7246 */ /* 0x001fe20003800115 */
[----:B------:R-:W-:-:S10]  /*3140*/  IMAD.IADD R15, R51, 0x1, R2 ;  /* 0x00000001330f7824 */ /* 0x000fd400078e0202 */
[----:B------:R-:W-:Y:S05]  /*3150*/  @P4 BRA `(.L_x_11011) ;  /* 0x00000000005c4947 */ /* 0x000fea0003800000 */
        /* <DEDUP_REMOVED lines=13> */
.L_x_11013:
[----:B------:R-:W-:-:S06]  /*3230*/  UISETP.NE.AND UP1, UPT, UR15, 0x1, UPT ;  /* 0x000000010f00788c */ /* 0x000fcc000bf25270 */
[----:B------:R-:W-:-:S05]  /*3240*/  PLOP3.LUT P4, PT, PT, PT, UP1, 0x80, 0x0 ;  /* 0x000000000000781c */ /* 0x000fca0003f8f018 */
[----:B------:R-:W-:-:S08]  /*3250*/  @UP1 ULDC.64 UR6, c[0x0][0x9e8] ;  /* 0x00027a0000061ab9 */ /* 0x000fd00000000a00 */
[----:B------:R-:W-:Y:S01]  /*3260*/  @P4 IMAD.HI.U32 R20, R2, UR6, RZ ;  /* 0x0000000602144c27 */ /* 0x000fe2000f8e00ff */
[----:B------:R-:W-:-:S13]  /*3270*/  PLOP3.LUT P4, PT, PT, PT, UP1, 0x80, 0x0 ;  /* 0x000000000000781c */ /* 0x000fda0003f8f018 */
[----:B------:R-:W-:-:S07]  /*3280*/  @P4 SHF.R.U32.HI R2, RZ, UR7, R20 ;  /* 0x00000007ff024c19 */ /* 0x000fce0008011614 */
.L_x_11014:
[----:B------:R-:W-:Y:S05]  /*3290*/  BSYNC B0 ;  /* 0x0000000000007941 */ /* 0x000fea0003800000 */
.L_x_11012:
[----:B------:R-:W-:-:S05]  /*32a0*/  IMAD R2, R2, UR15, R66 ;  /* 0x0000000f02027c24 */ /* 0x000fca000f8e0242 */
[----:B------:R-:W-:Y:S02]  /*32b0*/  VIMNMX R15, R15, R2, !PT ;  /* 0x000000020f0f7248 */ /* 0x000fe40007fe0100 */
[----:B------:R-:W-:-:S07]  /*32c0*/  VIADDMNMX R14, R2, UR15, R14, PT ;  /* 0x0000000f020e7c46 */ /* 0x000fce000b80010e */
.L_x_11011:
[C---:B------:R-:W-:Y:S01]  /*32d0*/  ISETP.GT.AND P1, PT, R15.reuse, 0x1, !P1 ;  /* 0x000000010f00780c */ /* 0x040fe20004f24270 */
[----:B------:R-:W-:Y:S01]  /*32e0*/  ULDC UR10, c[0x0][0x988] ;  /* 0x00026200000a7ab9 */ /* 0x000fe20000000800 */
[----:B------:R-:W-:Y:S02]  /*32f0*/  ISETP.GT.AND P5, PT, R15, RZ, !P5 ;  /* 0x000000ff0f00720c */ /* 0x000fe40006fa4270 */
[C---:B------:R-:W-:Y:S02]  /*3300*/  ISETP.LT.OR P1, PT, R14.reuse, 0x2, P1 ;  /* 0x000000020e00780c */ /* 0x040fe40000f21670 */
[----:B------:R-:W-:Y:S02]  /*3310*/  ISETP.LT.OR P5, PT, R14, 0x1, P5 ;  /* 0x000000010e00780c */ /* 0x000fe40002fa1670 */
[----:B------:R-:W-:Y:S02]  /*3320*/  FSEL R21, R0, -INF , !P1 ;  /* 0xff80000000157808 */ /* 0x000fe40004800000 */
[----:B------:R-:W-:-:S02]  /*3330*/  ISETP.NE.AND P1, PT, R25, RZ, PT ;  /* 0x000000ff1900720c */ /* 0x000fc40003f25270 */
[C---:B------:R-:W-:Y:S02]  /*3340*/  ISETP.GT.AND P6, PT, R15.reuse, 0x8, !P6 ;  /* 0x000000080f00780c */ /* 0x040fe400077c4270 */
[----:B------:R-:W-:Y:S02]  /*3350*/  ISETP.GT.AND P1, PT, R15, 0x9, !P1 ;  /* 0x000000090f00780c */ /* 0x000fe40004f24270 */
[----:B------:R-:W-:Y:S02]  /*3360*/  FSEL R20, R4, -INF , !P5 ;  /* 0xff80000004147808 */ /* 0x000fe40006800000 */
[----:B------:R-:W-:Y:S02]  /*3370*/  ISETP.LT.OR P1, PT, R14, 0xa, P1 ;  /* 0x0000000a0e00780c */ /* 0x000fe40000f21670 */
[----:B------:R-:W-:Y:S02]  /*3380*/  FMNMX.FTZ R4, R44, R70, !PT ;  /* 0x000000462c047209 */ /* 0x000fe40007810000 */
[----:B------:R-:W-:-:S02]  /*3390*/  FSEL R25, R31, -INF , !P1 ;  /* 0xff8000001f197808 */ /* 0x000fc40004800000 */
[----:B------:R-:W-:Y:S02]  /*33a0*/  ISETP.NE.AND P1, PT, R28, RZ, PT ;  /* 0x000000ff1c00720c */ /* 0x000fe40003f25270 */
[----:B------:R-:W-:Y:S02]  /*33b0*/  ISETP.LT.OR P6, PT, R14, 0x9, P6 ;  /* 0x000000090e00780c */ /* 0x000fe400037c1670 */
[----:B------:R-:W-:Y:S02]  /*33c0*/  ISETP.GT.AND P1, PT, R15, 0x10, !P1 ;  /* 0x000000100f00780c */ /* 0x000fe40004f24270 */
[----:B------:R-:W-:Y:S02]  /*33d0*/  FMNMX.FTZ R4, R72, R4, !PT ;  /* 0x0000000448047209 */ /* 0x000fe40007810000 */
[----:B------:R-:W-:Y:S02]  /*33e0*/  ISETP.LT.OR P1, PT, R14, 0x11, P1 ;  /* 0x000000110e00780c */ /* 0x000fe40000f21670 */
[----:B------:R-:W-:-:S02]  /*33f0*/  FSEL R24, R30, -INF , !P6 ;  /* 0xff8000001e187808 */ /* 0x000fc40007000000 */
[----:B------:R-:W-:Y:S02]  /*3400*/  FSEL R26, R26, -INF , !P1 ;  /* 0xff8000001a1a7808 */ /* 0x000fe40004800000 */
[----:B------:R-:W-:Y:S02]  /*3410*/  ISETP.NE.AND P1, PT, R29, RZ, PT ;  /* 0x000000ff1d00720c */ /* 0x000fe40003f25270 */
[----:B------:R-:W-:Y:S02]  /*3420*/  ISETP.NE.AND P6, PT, R32, RZ, PT ;  /* 0x000000ff2000720c */ /* 0x000fe40003fc5270 */
[----:B------:R-:W-:Y:S02]  /*3430*/  ISETP.GT.AND P1, PT, R15, 0x11, !P1 ;  /* 0x000000110f00780c */ /* 0x000fe40004f24270 */
[----:B------:R-:W-:Y:S02]  /*3440*/  FMNMX.FTZ R4, R74, R4, !PT ;  /* 0x000000044a047209 */ /* 0x000fe40007810000 */
[----:B------:R-:W-:-:S02]  /*3450*/  ISETP.LT.OR P1, PT, R14, 0x12, P1 ;  /* 0x000000120e00780c */ /* 0x000fc40000f21670 */
[----:B------:R-:W-:Y:S02]  /*3460*/  FMNMX.FTZ R4, R76, R4, !PT ;  /* 0x000000044c047209 */ /* 0x000fe40007810000 */
[----:B------:R-:W-:Y:S02]  /*3470*/  FSEL R27, R27, -INF , !P1 ;  /* 0xff8000001b1b7808 */ /* 0x000fe40004800000 */
[----:B------:R-:W-:Y:S02]  /*3480*/  ISETP.GT.AND P1, PT, R15, 0x18, !P6 ;  /* 0x000000180f00780c */ /* 0x000fe40007724270 */
[----:B------:R-:W-:Y:S02]  /*3490*/  ISETP.NE.AND P4, PT, R33, RZ, PT ;  /* 0x000000ff2100720c */ /* 0x000fe40003f85270 */
[----:B------:R-:W-:Y:S02]  /*34a0*/  ISETP.LT.OR P1, PT, R14, 0x19, P1 ;  /* 0x000000190e00780c */ /* 0x000fe40000f21670 */
[----:B------:R-:W-:-:S02]  /*34b0*/  FMNMX.FTZ R4, R78, R4, !PT ;  /* 0x000000044e047209 */ /* 0x000fc40007810000 */
[----:B------:R-:W-:Y:S02]  /*34c0*/  FSEL R28, R38, -INF , !P1 ;  /* 0xff800000261c7808 */ /* 0x000fe40004800000 */
        /* <DEDUP_REMOVED lines=40> */
[----:B------:R-:W-:Y:S01]  /*3750*/  FMNMX.FTZ R41, R20, R21, !PT ;  /* 0x0000001514297209 */ /* 0x000fe20007810000 */
[----:B------:R-:W0:Y:S01]  /*3760*/  SHFL.BFLY PT, R39, R40, 0x2, 0x1f ;  /* 0x0c401f0028277f89 */ /* 0x000e2200000e0000 */
[----:B------:R-:W-:-:S02]  /*3770*/  FSEL R34, R34, -INF , !P1 ;  /* 0xff80000022227808 */ /* 0x000fc40004800000 */
[----:B------:R-:W-:Y:S02]  /*3780*/  ISETP.NE.AND P1, PT, R48, RZ, PT ;  /* 0x000000ff3000720c */ /* 0x000fe40003f25270 */
[----:B------:R-:W-:Y:S02]  /*3790*/  ISETP.NE.AND P6, PT, R56, RZ, PT ;  /* 0x000000ff3800720c */ /* 0x000fe40003fc5270 */
[----:B------:R-:W-:Y:S02]  /*37a0*/  ISETP.GT.AND P1, PT, R15, 0x31, !P1 ;  /* 0x000000310f00780c */ /* 0x000fe40004f24270 */
[----:B------:R-:W-:Y:S02]  /*37b0*/  ISETP.NE.AND P4, PT, R57, RZ, PT ;  /* 0x000000ff3900720c */ /* 0x000fe40003f85270 */
[----:B------:R-:W-:Y:S02]  /*37c0*/  ISETP.LT.OR P1, PT, R14, 0x32, P1 ;  /* 0x000000320e00780c */ /* 0x000fe40000f21670 */
[----:B------:R-:W-:-:S02]  /*37d0*/  ISETP.GT.AND P2, PT, R15, 0x51, !P2 ;  /* 0x000000510f00780c */ /* 0x000fc40005744270 */
[----:B------:R-:W-:Y:S02]  /*37e0*/  FSEL R35, R35, -INF , !P1 ;  /* 0xff80000023237808 */ /* 0x000fe40004800000 */
[----:B------:R-:W-:Y:S02]  /*37f0*/  ISETP.NE.AND P1, PT, R49, RZ, PT ;  /* 0x000000ff3100720c */ /* 0x000fe40003f25270 */
[C---:B------:R-:W-:Y:S02]  /*3800*/  ISETP.GT.AND P3, PT, R15.reuse, 0x58, !P3 ;  /* 0x000000580f00780c */ /* 0x040fe40005f64270 */
[----:B------:R-:W-:Y:S02]  /*3810*/  ISETP.GT.AND P1, PT, R15, 0x38, !P1 ;  /* 0x000000380f00780c */ /* 0x000fe40004f24270 */
[C---:B------:R-:W-:Y:S02]  /*3820*/  ISETP.LT.OR P2, PT, R14.reuse, 0x52, P2 ;  /* 0x000000520e00780c */ /* 0x040fe40001741670 */
[----:B------:R-:W-:-:S02]  /*3830*/  ISETP.LT.OR P1, PT, R14, 0x39, P1 ;  /* 0x000000390e00780c */ /* 0x000fc40000f21670 */
[----:B0-----:R-:W-:Y:S02]  /*3840*/  FMNMX.FTZ R42, R40, R39, !PT ;  /* 0x00000027282a7209 */ /* 0x001fe40007810000 */
[----:B------:R-:W-:Y:S02]  /*3850*/  FMNMX.FTZ R40, R24, R41, !PT ;  /* 0x0000002918287209 */ /* 0x000fe40007810000 */
[----:B------:R-:W-:Y:S01]  /*3860*/  FSEL R36, R54, -INF , !P1 ;  /* 0xff80000036247808 */ /* 0x000fe20004800000 */
[----:B------:R-:W0:Y:S01]  /*3870*/  SHFL.BFLY PT, R39, R42, 0x1, 0x1f ;  /* 0x0c201f002a277f89 */ /* 0x000e2200000e0000 */
        /* <DEDUP_REMOVED lines=14> */
[----:B------:R-:W-:-:S02]  /*3960*/  ISETP.GT.AND P1, PT, R15, 0x41, !P6 ;  /* 0x000000410f00780c */ /* 0x000fc40007724270 */
[----:B------:R-:W-:Y:S02]  /*3970*/  FMNMX.FTZ R41, R31, R40, !PT ;  /* 0x000000281f297209 */ /* 0x000fe40007810000 */
[----:B------:R-:W-:Y:S02]  /*3980*/  ISETP.LT.OR P1, PT, R14, 0x42, P1 ;  /* 0x000000420e00780c */ /* 0x000fe40000f21670 */
[----:B------:R-:W-:Y:S02]  /*3990*/  FMNMX.FTZ R40, R32, R41, !PT ;  /* 0x0000002920287209 */ /* 0x000fe40007810000 */
[----:B------:R-:W-:Y:S02]  /*39a0*/  FSEL R2, R59, -INF , !P1 ;  /* 0xff8000003b027808 */ /* 0x000fe40004800000 */
[----:B------:R-:W-:Y:S02]  /*39b0*/  FMNMX.FTZ R41, R33, R40, !PT ;  /* 0x0000002821297209 */ /* 0x000fe40007810000 */
[----:B------:R-:W-:-:S02]  /*39c0*/  ISETP.GT.AND P1, PT, R15, 0x48, !P4 ;  /* 0x000000480f00780c */ /* 0x000fc40006724270 */
[----:B0-----:R-:W-:Y:S02]  /*39d0*/  FMNMX.FTZ R4, R42, R39, !PT ;  /* 0x000000272a047209 */ /* 0x001fe40007810000 */
[----:B------:R-:W-:Y:S02]  /*39e0*/  FMNMX.FTZ R40, R34, R41, !PT ;  /* 0x0000002922287209 */ /* 0x000fe40007810000 */
[----:B------:R-:W-:Y:S01]  /*39f0*/  ISETP.LT.OR P1, PT, R14, 0x49, P1 ;  /* 0x000000490e00780c */ /* 0x000fe20000f21670 */
[----:B------:R-:W-:Y:S01]  /*3a00*/  FMUL.FTZ R39, R4, UR10 ;  /* 0x0000000a04277c20 */ /* 0x000fe20008410000 */
[----:B------:R-:W-:Y:S02]  /*3a10*/  FMNMX.FTZ R41, R35, R40, !PT ;  /* 0x0000002823297209 */ /* 0x000fe40007810000 */
[----:B------:R-:W-:Y:S02]  /*3a20*/  FSEL R0, R62, -INF , !P1 ;  /* 0xff8000003e007808 */ /* 0x000fe40004800000 */
[----:B------:R-:W-:-:S02]  /*3a30*/  FSETP.NEU.FTZ.AND P1, PT, R4, -INF , PT ;  /* 0xff8000000400780b */ /* 0x000fc40003f3d000 */
[----:B------:R-:W-:Y:S02]  /*3a40*/  ISETP.NE.AND P4, PT, R71, RZ, PT ;  /* 0x000000ff4700720c */ /* 0x000fe40003f85270 */
[----:B------:R-:W-:Y:S02]  /*3a50*/  FMNMX.FTZ R40, R36, R41, !PT ;  /* 0x0000002924287209 */ /* 0x000fe40007810000 */
[----:B------:R-:W-:Y:S02]  /*3a60*/  FSEL R43, R39, RZ, P1 ;  /* 0x000000ff272b7208 */ /* 0x000fe40000800000 */
[----:B------:R-:W-:Y:S02]  /*3a70*/  ISETP.GT.AND P1, PT, R15, 0x49, !P4 ;  /* 0x000000490f00780c */ /* 0x000fe40006724270 */
[----:B------:R-:W-:Y:S01]  /*3a80*/  FMNMX.FTZ R41, R37, R40, !PT ;  /* 0x0000002825297209 */ /* 0x000fe20007810000 */
[--C-:B------:R-:W-:Y:S01]  /*3a90*/  FFMA.FTZ R44, R44, UR10, -R43.reuse ;  /* 0x0000000a2c2c7c23 */ /* 0x100fe2000801082b */
[----:B------:R-:W-:Y:S01]  /*3aa0*/  ISETP.LT.OR P1, PT, R14, 0x4a, P1 ;  /* 0x0000004a0e00780c */ /* 0x000fe20000f21670 */
[--C-:B------:R-:W-:Y:S01]  /*3ab0*/  FFMA.FTZ R42, R70, UR10, -R43.reuse ;  /* 0x0000000a462a7c23 */ /* 0x100fe2000801082b */
[----:B------:R-:W-:Y:S01]  /*3ac0*/  ISETP.NE.AND P6, PT, R61, RZ, PT ;  /* 0x000000ff3d00720c */ /* 0x000fe20003fc5270 */
[--C-:B------:R-:W-:Y:S01]  /*3ad0*/  FFMA.FTZ R46, R72, UR10, -R43.reuse ;  /* 0x0000000a482e7c23 */ /* 0x100fe2000801082b */
[----:B------:R-:W-:Y:S01]  /*3ae0*/  FMNMX.FTZ R41, R38, R41, !PT ;  /* 0x0000002926297209 */ /* 0x000fe20007810000 */
[----:B------:R-:W-:Y:S01]  /*3af0*/  MUFU.EX2 R44, R44 ;  /* 0x0000002c002c7308 */ /* 0x000fe20000000800 */
[----:B------:R-:W-:Y:S01]  /*3b00*/  FSEL R39, R63, -INF , !P1 ;  /* 0xff8000003f277808 */ /* 0x000fe20004800000 */
[--C-:B------:R-:W-:Y:S01]  /*3b10*/  FFMA.FTZ R47, R74, UR10, -R43.reuse ;  /* 0x0000000a4a2f7c23 */ /* 0x100fe2000801082b */
[----:B------:R-:W-:Y:S01]  /*3b20*/  ISETP.GT.AND P1, PT, R15, 0x50, !P6 ;  /* 0x000000500f00780c */ /* 0x000fe20007724270 */
[--C-:B------:R-:W-:Y:S01]  /*3b30*/  FFMA.FTZ R48, R76, UR10, -R43.reuse ;  /* 0x0000000a4c307c23 */ /* 0x100fe2000801082b */
[----:B------:R-:W-:Y:S01]  /*3b40*/  FMNMX.FTZ R41, R2, R41, !PT ;  /* 0x0000002902297209 */ /* 0x000fe20007810000 */
[--C-:B------:R-:W-:Y:S01]  /*3b50*/  FFMA.FTZ R52, R90, UR10, -R43.reuse ;  /* 0x0000000a5a347c23 */ /* 0x100fe2000801082b */
[----:B------:R-:W-:Y:S01]  /*3b60*/  ISETP.LT.OR P1, PT, R14, 0x51, P1 ;  /* 0x000000510e00780c */ /* 0x000fe20000f21670 */
[----:B------:R0:W1:Y:S01]  /*3b70*/  MUFU.EX2 R45, R42 ;  /* 0x0000002a002d7308 */ /* 0x0000620000000800 */
[----:B------:R-:W-:Y:S01]  /*3b80*/  FMNMX.FTZ R40, R0, R41, !PT ;  /* 0x0000002900287209 */ /* 0x000fe20007810000 */
[--C-:B------:R-:W-:Y:S01]  /*3b90*/  FFMA.FTZ R50, R80, UR10, -R43.reuse ;  /* 0x0000000a50327c23 */ /* 0x100fe2000801082b */
[----:B------:R-:W-:Y:S01]  /*3ba0*/  ISETP.NE.AND P4, PT, R65, RZ, PT ;  /* 0x000000ff4100720c */ /* 0x000fe20003f85270 */
[--C-:B------:R-:W-:Y:S01]  /*3bb0*/  FFMA.FTZ R51, R82, UR10, -R43.reuse ;  /* 0x0000000a52337c23 */ /* 0x100fe2000801082b */
[----:B------:R-:W-:Y:S01]  /*3bc0*/  FSEL R11, R11, -INF , !P1 ;  /* 0xff8000000b0b7808 */ /* 0x000fe20004800000 */
[--C-:B------:R-:W-:Y:S01]  /*3bd0*/  FFMA.FTZ R41, R86, UR10, -R43.reuse ;  /* 0x0000000a56297c23 */ /* 0x100fe2000801082b */
[----:B------:R-:W-:Y:S01]  /*3be0*/  FMNMX.FTZ R40, R39, R40, !PT ;  /* 0x0000002827287209 */ /* 0x000fe20007810000 */
[----:B------:R-:W-:Y:S01]  /*3bf0*/  MUFU.EX2 R46, R46 ;  /* 0x0000002e002e7308 */ /* 0x000fe20000000800 */
[----:B------:R-:W-:Y:S01]  /*3c00*/  ISETP.GT.AND P4, PT, R15, 0x59, !P4 ;  /* 0x000000590f00780c */ /* 0x000fe20006784270 */
[--C-:B0-----:R-:W-:Y:S01]  /*3c10*/  FFMA.FTZ R42, R78, UR10, -R43.reuse ;  /* 0x0000000a4e2a7c23 */ /* 0x101fe2000801082b */
[----:B------:R-:W-:Y:S01]  /*3c20*/  ISETP.LT.OR P3, PT, R14, 0x59, P3 ;  /* 0x000000590e00780c */ /* 0x000fe20001f61670 */
[--C-:B------:R-:W-:Y:S01]  /*3c30*/  FFMA.FTZ R62, R64, UR10, -R43.reuse ;  /* 0x0000000a403e7c23 */ /* 0x100fe2000801082b */
[----:B------:R-:W-:Y:S01]  /*3c40*/  FSEL R15, R5, -INF , !P2 ;  /* 0xff800000050f7808 */ /* 0x000fe20005000000 */
[----:B------:R-:W-:Y:S01]  /*3c50*/  FFMA.FTZ R54, R92, UR10, -R43 ;  /* 0x0000000a5c367c23 */ /* 0x000fe2000801082b */
[----:B------:R-:W-:Y:S01]  /*3c60*/  FMNMX.FTZ R40, R11, R40, !PT ;  /* 0x000000280b287209 */ /* 0x000fe20007810000 */
[----:B------:R-:W0:Y:S01]  /*3c70*/  MUFU.EX2 R47, R47 ;  /* 0x0000002f002f7308 */ /* 0x000e220000000800 */
[----:B------:R-:W-:Y:S01]  /*3c80*/  ISETP.LT.OR P4, PT, R14, 0x5a, P4 ;  /* 0x0000005a0e00780c */ /* 0x000fe20002781670 */
[----:B-1----:R-:W-:Y:S01]  /*3c90*/  FADD.FTZ R65, R44, R45 ;  /* 0x0000002d2c417221 */ /* 0x002fe20000010000 */
[----:B------:R-:W-:Y:S01]  /*3ca0*/  FSEL R12, R12, -INF , !P3 ;  /* 0xff8000000c0c7808 */ /* 0x000fe20005800000 */
[--C-:B------:R-:W-:Y:S01]  /*3cb0*/  FFMA.FTZ R55, R94, UR10, -R43.reuse ;  /* 0x0000000a5e377c23 */ /* 0x100fe2000801082b */
[----:B------:R-:W-:Y:S01]  /*3cc0*/  FMNMX.FTZ R5, R15, R40, !PT ;  /* 0x000000280f057209 */ /* 0x000fe20007810000 */
[--C-:B------:R-:W-:Y:S01]  /*3cd0*/  FFMA.FTZ R40, R88, UR10, -R43.reuse ;  /* 0x0000000a58287c23 */ /* 0x100fe2000801082b */
[----:B------:R-:W-:Y:S01]  /*3ce0*/  FSEL R13, R13, -INF , !P4 ;  /* 0xff8000000d0d7808 */ /* 0x000fe20006000000 */
[----:B------:R-:W-:Y:S01]  /*3cf0*/  MUFU.EX2 R48, R48 ;  /* 0x0000003000307308 */ /* 0x000fe20000000800 */
[----:B------:R-:W-:Y:S01]  /*3d00*/  FMNMX.FTZ R14, R12, R5, !PT ;  /* 0x000000050c0e7209 */ /* 0x000fe20007810000 */
[--C-:B------:R-:W-:Y:S01]  /*3d10*/  FFMA.FTZ R56, R96, UR10, -R43.reuse ;  /* 0x0000000a60387c23 */ /* 0x100fe2000801082b */
[--C-:B------:R-:W-:Y:S01]  /*3d20*/  FFMA.FTZ R57, R98, UR10, -R43.reuse ;  /* 0x0000000a62397c23 */ /* 0x100fe2000801082b */
[--C-:B------:R-:W-:Y:S01]  /*3d30*/  FFMA.FTZ R58, R100, UR10, -R43.reuse ;  /* 0x0000000a643a7c23 */ /* 0x100fe2000801082b */
[----:B------:R-:W-:Y:S01]  /*3d40*/  FMNMX.FTZ R14, R13, R14, !PT ;  /* 0x0000000e0d0e7209 */ /* 0x000fe20007810000 */
[--C-:B------:R-:W-:Y:S01]  /*3d50*/  FFMA.FTZ R63, R106, UR10, -R43.reuse ;  /* 0x0000000a6a3f7c23 */ /* 0x100fe2000801082b */
[----:B------:R-:W-:Y:S01]  /*3d60*/  F2FP.F16.F32.PACK_AB R156, R45, R44 ;  /* 0x0000002c2d9c723e */ /* 0x000fe200000000ff */
[----:B------:R-:W-:Y:S01]  /*3d70*/  MUFU.EX2 R166, R40 ;  /* 0x0000002800a67308 */ /* 0x000fe20000000800 */
[----:B0-----:R-:W-:Y:S01]  /*3d80*/  F2FP.F16.F32.PACK_AB R158, R47, R46 ;  /* 0x0000002e2f9e723e */ /* 0x001fe200000000ff */
[----:B------:R-:W0:Y:S06]  /*3d90*/  SHFL.BFLY PT, R5, R14, 0x2, 0x1f ;  /* 0x0c401f000e057f89 */ /* 0x000e2c00000e0000 */
[----:B------:R1:W-:Y:S08]  /*3da0*/  MUFU.EX2 R53, R52 ;  /* 0x0000003400357308 */ /* 0x0003f00000000800 */
[----:B------:R2:W3:Y:S01]  /*3db0*/  MUFU.EX2 R49, R42 ;  /* 0x0000002a00317308 */ /* 0x0004e20000000800 */
[--C-:B-1----:R-:W-:Y:S01]  /*3dc0*/  FFMA.FTZ R52, R60, UR10, -R43.reuse ;  /* 0x0000000a3c347c23 */ /* 0x102fe2000801082b */
[----:B------:R-:W-:-:S06]  /*3dd0*/  FFMA.FTZ R60, R104, UR10, -R43 ;  /* 0x0000000a683c7c23 */ /* 0x000fcc000801082b */
[----:B------:R1:W-:Y:S01]  /*3de0*/  MUFU.EX2 R61, R60 ;  /* 0x0000003c003d7308 */ /* 0x0003e20000000800 */
[--C-:B--2---:R-:W-:Y:S01]  /*3df0*/  FFMA.FTZ R42, R84, UR10, -R43.reuse ;  /* 0x0000000a542a7c23 */ /* 0x104fe2000801082b */
[----:B0-----:R-:W-:Y:S01]  /*3e00*/  FMNMX.FTZ R40, R14, R5, !PT ;  /* 0x000000050e287209 */ /* 0x001fe20007810000 */
[----:B------:R-:W-:-:S04]  /*3e10*/  FFMA.FTZ R14, R102, UR10, -R43 ;  /* 0x0000000a660e7c23 */ /* 0x000fc8000801082b */
[----:B------:R-:W0:Y:S01]  /*3e20*/  SHFL.BFLY PT, R5, R40, 0x1, 0x1f ;  /* 0x0c201f0028057f89 */ /* 0x000e2200000e0000 */
[----:B------:R-:W-:Y:S01]  /*3e30*/  MUFU.EX2 R59, R14 ;  /* 0x0000000e003b7308 */ /* 0x000fe20000000800 */
[----:B-1----:R-:W-:Y:S01]  /*3e40*/  FADD.FTZ R60, R46, R65 ;  /* 0x000000412e3c7221 */ /* 0x002fe20000010000 */
[----:B---3--:R-:W-:-:S03]  /*3e50*/  F2FP.F16.F32.PACK_AB R160, R49, R48 ;  /* 0x0000003031a0723e */ /* 0x008fc600000000ff */
[----:B------:R-:W-:-:S03]  /*3e60*/  FADD.FTZ R65, R47, R60 ;  /* 0x0000003c2f417221 */ /* 0x000fc60000010000 */
[----:B------:R-:W1:Y:S01]  /*3e70*/  MUFU.EX2 R50, R50 ;  /* 0x0000003200327308 */ /* 0x000e620000000800 */
[----:B------:R-:W-:-:S04]  /*3e80*/  FADD.FTZ R60, R48, R65 ;  /* 0x00000041303c7221 */ /* 0x000fc80000010000 */
[----:B------:R-:W-:-:S03]  /*3e90*/  FADD.FTZ R67, R49, R60 ;  /* 0x0000003c31437221 */ /* 0x000fc60000010000 */
[----:B------:R-:W2:Y:S01]  /*3ea0*/  MUFU.EX2 R51, R51 ;  /* 0x0000003300337308 */ /* 0x000ea20000000800 */
[----:B0-----:R-:W-:-:S07]  /*3eb0*/  FMNMX.FTZ R5, R40, R5, !PT ;  /* 0x0000000528057209 */ /* 0x001fce0007810000 */
[----:B------:R-:W0:Y:S01]  /*3ec0*/  MUFU.EX2 R42, R42 ;  /* 0x0000002a002a7308 */ /* 0x000e220000000800 */
[----:B-1----:R-:W-:Y:S01]  /*3ed0*/  FADD.FTZ R64, R50, R67 ;  /* 0x0000004332407221 */ /* 0x002fe20000010000 */
[--C-:B------:R-:W-:Y:S01]  /*3ee0*/  FFMA.FTZ R40, R68, UR10, -R43.reuse ;  /* 0x0000000a44287c23 */ /* 0x100fe2000801082b */
[C---:B------:R-:W-:Y:S01]  /*3ef0*/  FSETP.NEU.FTZ.AND P1, PT, R5.reuse, -INF , PT ;  /* 0xff8000000500780b */ /* 0x040fe20003f3d000 */
[----:B------:R-:W-:Y:S01]  /*3f00*/  FMUL.FTZ R14, R5, UR10 ;  /* 0x0000000a050e7c20 */ /* 0x000fe20008410000 */
[----:B------:R-:W-:-:S03]  /*3f10*/  FFMA.FTZ R43, R108, UR10, -R43 ;  /* 0x0000000a6c2b7c23 */ /* 0x000fc6000801082b */
[----:B------:R-:W1:Y:S01]  /*3f20*/  MUFU.EX2 R41, R41 ;  /* 0x0000002900297308 */ /* 0x000e620000000800 */
[----:B------:R-:W-:Y:S01]  /*3f30*/  FSEL R14, R14, RZ, P1 ;  /* 0x000000ff0e0e7208 */ /* 0x000fe20000800000 */
[C---:B--2---:R-:W-:Y:S01]  /*3f40*/  FADD.FTZ R67, R51.reuse, R64 ;  /* 0x0000004033437221 */ /* 0x044fe20000010000 */
[----:B------:R-:W-:-:S03]  /*3f50*/  F2FP.F16.F32.PACK_AB R162, R51, R50 ;  /* 0x0000003233a2723e */ /* 0x000fc600000000ff */
        /* <DEDUP_REMOVED lines=13> */
[----:B0-----:R-:W-:Y:S01]  /*4030*/  FADD.FTZ R64, R42, R67 ;  /* 0x000000432a407221 */ /* 0x001fe20000010000 */
[----:B------:R-:W0:Y:S01]  /*4040*/  MUFU.EX2 R21, R21 ;  /* 0x0000001500157308 */ /* 0x000e220000000800 */
[--C-:B------:R-:W-:Y:S01]  /*4050*/  FFMA.FTZ R34, R34, UR10, -R14.reuse ;  /* 0x0000000a22227c23 */ /* 0x100fe2000801080e */
[----:B------:R-:W-:Y:S01]  /*4060*/  FFMA.FTZ R35, R35, UR10, -R14 ;  /* 0x0000000a23237c23 */ /* 0x000fe2000801080e */
[----:B-1----:R-:W-:Y:S01]  /*4070*/  FADD.FTZ R67, R41, R64 ;  /* 0x0000004029437221 */ /* 0x002fe20000010000 */
[--C-:B------:R-:W-:Y:S01]  /*4080*/  FFMA.FTZ R36, R36, UR10, -R14.reuse ;  /* 0x0000000a24247c23 */ /* 0x100fe2000801080e */
[--C-:B------:R-:W-:Y:S01]  /*4090*/  FFMA.FTZ R2, R2, UR10, -R14.reuse ;  /* 0x0000000a02027c23 */ /* 0x100fe2000801080e */
[--C-:B------:R-:W-:Y:S01]  /*40a0*/  FFMA.FTZ R37, R37, UR10, -R14.reuse ;  /* 0x0000000a25257c23 */ /* 0x100fe2000801080e */
[----:B------:R-:W-:Y:S01]  /*40b0*/  FADD.FTZ R64, R166, R67 ;  /* 0x00000043a6407221 */ /* 0x000fe20000010000 */
[----:B------:R-:W1:Y:S01]  /*40c0*/  MUFU.EX2 R24, R24 ;  /* 0x0000001800187308 */ /* 0x000e620000000800 */
[--C-:B------:R-:W-:Y:S01]  /*40d0*/  FFMA.FTZ R38, R38, UR10, -R14.reuse ;  /* 0x0000000a26267c23 */ /* 0x100fe2000801080e */
[----:B------:R-:W-:Y:S01]  /*40e0*/  FFMA.FTZ R0, R0, UR10, -R14 ;  /* 0x0000000a00007c23 */ /* 0x000fe2000801080e */
[----:B------:R-:W-:Y:S01]  /*40f0*/  FADD.FTZ R67, R53, R64 ;  /* 0x0000004035437221 */ /* 0x000fe20000010000 */
[--C-:B------:R-:W-:Y:S01]  /*4100*/  FFMA.FTZ R39, R39, UR10, -R14.reuse ;  /* 0x0000000a27277c23 */ /* 0x100fe2000801080e */
[--C-:B------:R-:W-:Y:S01]  /*4110*/  FFMA.FTZ R11, R11, UR10, -R14.reuse ;  /* 0x0000000a0b0b7c23 */ /* 0x100fe2000801080e */
[----:B------:R-:W-:Y:S01]  /*4120*/  F2FP.F16.F32.PACK_AB R164, R41, R42 ;  /* 0x0000002a29a4723e */ /* 0x000fe200000000ff */
[--C-:B------:R-:W-:Y:S01]  /*4130*/  FFMA.FTZ R15, R15, UR10, -R14.reuse ;  /* 0x0000000a0f0f7c23 */ /* 0x100fe2000801080e */
[----:B------:R-:W2:Y:S01]  /*4140*/  MUFU.EX2 R25, R25 ;  /* 0x0000001900197308 */ /* 0x000ea20000000800 */
[----:B0-----:R-:W-:Y:S01]  /*4150*/  FADD.FTZ R65, R20, R21 ;  /* 0x0000001514417221 */ /* 0x001fe20000010000 */
[----:B------:R-:W-:Y:S01]  /*4160*/  FFMA.FTZ R13, R13, UR10, -R14 ;  /* 0x0000000a0d0d7c23 */ /* 0x000fe2000801080e */
[----:B------:R-:W-:-:S02]  /*4170*/  F2FP.F16.F32.PACK_AB R166, R53, R166 ;  /* 0x000000a635a6723e */ /* 0x000fc400000000ff */
[----:B------:R-:W-:-:S03]  /*4180*/  F2FP.F16.F32.PACK_AB R157, R21, R20 ;  /* 0x00000014159d723e */ /* 0x000fc600000000ff */
        /* <DEDUP_REMOVED lines=19> */
[----:B------:R-:W-:Y:S01]  /*42c0*/  FFMA.FTZ R60, R12, UR10, -R14 ;  /* 0x0000000a0c3c7c23 */ /* 0x000fe2000801080e */
[----:B------:R-:W-:-:S05]  /*42d0*/  F2FP.F16.F32.PACK_AB R165, R31, R30 ;  /* 0x0000001e1fa5723e */ /* 0x000fca00000000ff */
[----:B------:R-:W1:Y:S01]  /*42e0*/  MUFU.EX2 R55, R55 ;  /* 0x0000003700377308 */ /* 0x000e620000000800 */
[----:B0-----:R-:W-:-:S07]  /*42f0*/  FADD.FTZ R64, R54, R67 ;  /* 0x0000004336407221 */ /* 0x001fce0000010000 */
[----:B------:R-:W0:Y:S08]  /*4300*/  MUFU.EX2 R33, R33 ;  /* 0x0000002100217308 */ /* 0x000e300000000800 */
[----:B------:R-:W2:Y:S01]  /*4310*/  MUFU.EX2 R56, R56 ;  /* 0x0000003800387308 */ /* 0x000ea20000000800 */
[C---:B-1----:R-:W-:Y:S01]  /*4320*/  FADD.FTZ R67, R55.reuse, R64 ;  /* 0x0000004037437221 */ /* 0x042fe20000010000 */
[----:B------:R-:W-:-:S06]  /*4330*/  F2FP.F16.F32.PACK_AB R168, R55, R54 ;  /* 0x0000003637a8723e */ /* 0x000fcc00000000ff */
[----:B------:R-:W-:Y:S01]  /*4340*/  MUFU.EX2 R34, R34 ;  /* 0x0000002200227308 */ /* 0x000fe20000000800 */
[----:B0-----:R-:W-:-:S07]  /*4350*/  F2FP.F16.F32.PACK_AB R167, R33, R32 ;  /* 0x0000002021a7723e */ /* 0x001fce00000000ff */
[----:B------:R-:W0:Y:S01]  /*4360*/  MUFU.EX2 R57, R57 ;  /* 0x0000003900397308 */ /* 0x000e220000000800 */
[----:B--2---:R-:W-:-:S07]  /*4370*/  FADD.FTZ R64, R56, R67 ;  /* 0x0000004338407221 */ /* 0x004fce0000010000 */
[----:B------:R-:W1:Y:S08]  /*4380*/  MUFU.EX2 R35, R35 ;  /* 0x0000002300237308 */ /* 0x000e700000000800 */
[----:B------:R-:W2:Y:S01]  /*4390*/  MUFU.EX2 R58, R58 ;  /* 0x0000003a003a7308 */ /* 0x000ea20000000800 */
[C---:B0-----:R-:W-:Y:S01]  /*43a0*/  FADD.FTZ R67, R57.reuse, R64 ;  /* 0x0000004039437221 */ /* 0x041fe20000010000 */
[----:B------:R-:W-:-:S06]  /*43b0*/  F2FP.F16.F32.PACK_AB R170, R57, R56 ;  /* 0x0000003839aa723e */ /* 0x000fcc00000000ff */
[----:B------:R-:W0:Y:S01]  /*43c0*/  MUFU.EX2 R36, R36 ;  /* 0x0000002400247308 */ /* 0x000e220000000800 */
[----:B-1----:R-:W-:-:S07]  /*43d0*/  F2FP.F16.F32.PACK_AB R169, R35, R34 ;  /* 0x0000002223a9723e */ /* 0x002fce00000000ff */
[----:B------:R1:W-:Y:S01]  /*43e0*/  MUFU.EX2 R173, R2 ;  /* 0x0000000200ad7308 */ /* 0x0003e20000000800 */
[----:B--2---:R-:W-:Y:S01]  /*43f0*/  FADD.FTZ R12, R58, R67 ;  /* 0x000000433a0c7221 */ /* 0x004fe20000010000 */
[----:B------:R-:W-:-:S03]  /*4400*/  F2FP.F16.F32.PACK_AB R172, R59, R58 ;  /* 0x0000003a3bac723e */ /* 0x000fc600000000ff */
[----:B------:R-:W-:-:S03]  /*4410*/  FADD.FTZ R47, R59, R12 ;  /* 0x0000000c3b2f7221 */ /* 0x000fc60000010000 */
[----:B------:R-:W2:Y:S01]  /*4420*/  MUFU.EX2 R37, R37 ;  /* 0x0000002500257308 */ /* 0x000ea20000000800 */
[----:B-1----:R-:W-:-:S04]  /*4430*/  FADD.FTZ R2, R32, R65 ;  /* 0x0000004120027221 */ /* 0x002fc80000010000 */
[----:B------:R-:W-:-:S03]  /*4440*/  FADD.FTZ R65, R33, R2 ;  /* 0x0000000221417221 */ /* 0x000fc60000010000 */
[----:B------:R-:W1:Y:S01]  /*4450*/  MUFU.EX2 R52, R52 ;  /* 0x0000003400347308 */ /* 0x000e620000000800 */
[----:B------:R-:W-:-:S04]  /*4460*/  FADD.FTZ R2, R34, R65 ;  /* 0x0000004122027221 */ /* 0x000fc80000010000 */
[----:B------:R-:W-:-:S03]  /*4470*/  FADD.FTZ R45, R35, R2 ;  /* 0x00000002232d7221 */ /* 0x000fc60000010000 */
[----:B------:R-:W3:Y:S01]  /*4480*/  MUFU.EX2 R38, R38 ;  /* 0x0000002600267308 */ /* 0x000ee20000000800 */
[----:B0-----:R-:W-:Y:S01]  /*4490*/  FADD.FTZ R2, R36, R45 ;  /* 0x0000002d24027221 */ /* 0x001fe20000010000 */
[----:B--2---:R-:W-:-:S03]  /*44a0*/  F2FP.F16.F32.PACK_AB R171, R37, R36 ;  /* 0x0000002425ab723e */ /* 0x004fc600000000ff */
[----:B------:R-:W-:-:S03]  /*44b0*/  FADD.FTZ R41, R37, R2 ;  /* 0x0000000225297221 */ /* 0x000fc60000010000 */
[----:B------:R-:W0:Y:S01]  /*44c0*/  MUFU.EX2 R62, R62 ;  /* 0x0000003e003e7308 */ /* 0x000e220000000800 */
[----:B-1----:R-:W-:Y:S01]  /*44d0*/  FADD.FTZ R14, R52, R47 ;  /* 0x0000002f340e7221 */ /* 0x002fe20000010000 */
[----:B------:R-:W-:-:S03]  /*44e0*/  F2FP.F16.F32.PACK_AB R174, R61, R52 ;  /* 0x000000343dae723e */ /* 0x000fc600000000ff */
[----:B------:R-:W-:-:S03]  /*44f0*/  FADD.FTZ R45, R61, R14 ;  /* 0x0000000e3d2d7221 */ /* 0x000fc60000010000 */
[----:B------:R-:W1:Y:S01]  /*4500*/  MUFU.EX2 R0, R0 ;  /* 0x0000000000007308 */ /* 0x000e620000000800 */
[----:B---3--:R-:W-:-:S04]  /*4510*/  FADD.FTZ R2, R38, R41 ;  /* 0x0000002926027221 */ /* 0x008fc80000010000 */
[C---:B------:R-:W-:Y:S01]  /*4520*/  FADD.FTZ R41, R173.reuse, R2 ;  /* 0x00000002ad297221 */ /* 0x040fe20000010000 */
[----:B------:R-:W-:Y:S02]  /*4530*/  F2FP.F16.F32.PACK_AB R173, R173, R38 ;  /* 0x00000026adad723e */ /* 0x000fe400000000ff */
[----:B------:R-:W2:Y:S01]  /*4540*/  MUFU.EX2 R63, R63 ;  /* 0x0000003f003f7308 */ /* 0x000ea20000000800 */
[----:B0-----:R-:W-:-:S07]  /*4550*/  FADD.FTZ R14, R62, R45 ;  /* 0x0000002d3e0e7221 */ /* 0x001fce0000010000 */
[----:B------:R-:W0:Y:S01]  /*4560*/  MUFU.EX2 R39, R39 ;  /* 0x0000002700277308 */ /* 0x000e220000000800 */
[----:B-1----:R-:W-:-:S07]  /*4570*/  FADD.FTZ R2, R0, R41 ;  /* 0x0000002900027221 */ /* 0x002fce0000010000 */
[----:B------:R-:W1:Y:S01]  /*4580*/  MUFU.EX2 R11, R11 ;  /* 0x0000000b000b7308 */ /* 0x000e620000000800 */
[C---:B--2---:R-:W-:Y:S01]  /*4590*/  FADD.FTZ R45, R63.reuse, R14 ;  /* 0x0000000e3f2d7221 */ /* 0x044fe20000010000 */
[----:B------:R-:W-:-:S06]  /*45a0*/  F2FP.F16.F32.PACK_AB R176, R63, R62 ;  /* 0x0000003e3fb0723e */ /* 0x000fcc00000000ff */
[----:B------:R1:W2:Y:S01]  /*45b0*/  MUFU.EX2 R12, R15 ;  /* 0x0000000f000c7308 */ /* 0x0002a20000000800 */
        /* <DEDUP_REMOVED lines=15> */
[----:B------:R-:W-:Y:S06]  /*46b0*/  @!P0 BRA `(.L_x_11015) ;  /* 0x0000000000048947 */ /* 0x000fec0003800000 */
[----:B------:R-:W-:Y:S01]  /*46c0*/  BPT.TRAP 0x1 ;  /* 0x000000040000795c */ /* 0x000fe20000300000 */
.L_x_11015:
[----:B------:R0:W1:Y:S01]  /*46d0*/  SYNCS.PHASECHK.TRANS64.TRYWAIT P1, [UR23+0x22850], R10 ;  /* 0x0228500aff0075a7 */ /* 0x0000620008020157 */
[----:B------:R-:W-:Y:S05]  /*46e0*/  @!P0 BRA `(.L_x_11016) ;  /* 0x0000000000048947 */ /* 0x000fea0003800000 */
[----:B------:R-:W-:Y:S01]  /*46f0*/  BPT.TRAP 0x1 ;  /* 0x000000040000795c */ /* 0x000fe20000300000 */
.L_x_11016:
[----:B-1----:R-:W-:Y:S05]  /*4700*/  @P1 BRA `(.L_x_11017) ;  /* 0x0000000000081947 */ /* 0x002fea0003800000 */
[----:B------:R-:W1:Y:S02]  /*4710*/  SYNCS.PHASECHK.TRANS64.TRYWAIT P1, [UR23+0x22850], R10 ;  /* 0x0228500aff0075a7 */ /* 0x000e640008020157 */
[----:B-1----:R-:W-:Y:S05]  /*4720*/  @!P1 BRA `(.L_x_11018) ;  /* 0x0000011400d09947 */ /* 0x002fea0003800000 */
.L_x_11017:
[----:B------:R-:W-:Y:S01]  /*4730*/  R2UR UR6, R3 ;  /* 0x00000000030672ca */ /* 0x000fe200000e0000 */
[----:B------:R2:W-:Y:S01]  /*4740*/  BAR.SYNC.DEFER_BLOCKING R8, 0x100 ;  /* 0x000400080000751d */ /* 0x0005e20000010000 */
[----:B------:R-:W-:-:S05]  /*4750*/  ISETP.NE.AND P2, PT, R6, 0x1, PT ;  /* 0x000000010600780c */ /* 0x000fca0003f45270 */
[----:B------:R-:W-:Y:S01]  /*4760*/  UMOV UR7, 0x40000040 ;  /* 0x4000004000077882 */ /* 0x000fe20000000000 */
[----:B-1----:R-:W1:Y:S01]  /*4770*/  S2R R11, SR_TID.X ;  /* 0x00000000000b7919 */ /* 0x002e620000002100 */
[----:B--2---:R-:W-:-:S04]  /*4780*/  IMAD.U32 R8, RZ, RZ, UR43 ;  /* 0x0000002bff087e24 */ /* 0x004fc8000f8e00ff */
[----:B------:R-:W-:Y:S02]  /*4790*/  UIADD3 UR6, UR6, 0x400, URZ ;  /* 0x0000040006067890 */ /* 0x000fe4000fffe03f */
[----:B------:R-:W2:Y:S02]  /*47a0*/  @P2 LDC R3, c[0x0][0x44c] ;  /* 0x00011300ff032b82 */ /* 0x000ea40000000800 */
[----:B------:R-:W-:-:S04]  /*47b0*/  USHF.R.U32.HI UR6, URZ, 0x4, UR6 ;  /* 0x000000043f067899 */ /* 0x000fc80008011606 */
[----:B------:R-:W-:Y:S02]  /*47c0*/  ULOP3.LUT UR6, UR6, 0x3fff, URZ, 0xc0, !UPT ;  /* 0x00003fff06067892 */ /* 0x000fe4000f8ec03f */
[----:B0-----:R-:W0:Y:S02]  /*47d0*/  @P2 LDC R10, c[0x0][0x450] ;  /* 0x00011400ff0a2b82 */ /* 0x001e240000000800 */
[----:B------:R-:W-:Y:S01]  /*47e0*/  ULOP3.LUT UR21, UR6, 0x3000000, URZ, 0xfc, !UPT ;  /* 0x0300000006157892 */ /* 0x000fe2000f8efc3f */
[----:B------:R-:W-:-:S03]  /*47f0*/  WARPGROUP.ARRIVE ;  /* 0x00000000000079c5 */ /* 0x000fc60000000000 */
[----:B------:R-:W-:-:S07]  /*4800*/  UIMAD UR11, UR36, 0xc00, UR21 ;  /* 0x00000c00240b78a4 */ /* 0x000fce000f8e0215 */
[----:B------:R-:W-:Y:S02]  /*4810*/  UMOV UR6, UR11 ;  /* 0x0000000b00067c82 */ /* 0x000fe40008000000 */
[----:B------:R-:W-:Y:S01]  /*4820*/  HGMMA.64x256x16.F32 R24, R156, gdesc[UR4].tnspB, RZ, !UPT, gsb0 ;  /* 0x43e000049c187df0 */ /* 0x000fe2000c0008ff */
[----:B------:R-:W-:Y:S01]  /*4830*/  UIADD3 UR6, UR11, 0x80, URZ ;  /* 0x000000800b067890 */ /* 0x000fe2000fffe03f */
[----:B--2---:R-:W-:Y:S01]  /*4840*/  @P2 IMAD.HI.U32 R3, R3, UR43, RZ ;  /* 0x0000002b03032c27 */ /* 0x004fe2000f8e00ff */
[----:B------:R-:W-:Y:S01]  /*4850*/  UMOV UR7, 0x40000040 ;  /* 0x4000004000077882 */ /* 0x000fe20000000000 */
[----:B-1----:R-:W-:Y:S02]  /*4860*/  LOP3.LUT P1, RZ, R11, 0x7f, RZ, 0xc0, !PT ;  /* 0x0000007f0bff7812 */ /* 0x002fe4000782c0ff */
[----:B------:R-:W-:Y:S01]  /*4870*/  IMAD.U32 R11, RZ, RZ, UR23 ;  /* 0x00000017ff0b7e24 */ /* 0x000fe2000f8e00ff */
[----:B0-----:R-:W-:-:S04]  /*4880*/  @P2 SHF.R.U32.HI R8, RZ, R10, R3 ;  /* 0x0000000aff082219 */ /* 0x001fc80000011603 */
[----:B------:R-:W-:-:S06]  /*4890*/  IADD3 R8, R8, -R9, R16 ;  /* 0x8000000908087210 */ /* 0x000fcc0007ffe010 */
[----:B------:R-:W-:-:S05]  /*48a0*/  @!P1 VIADD R3, R11, 0x22860 ;  /* 0x000228600b039836 */ /* 0x000fca0000000000 */
[----:B------:R-:W-:Y:S01]  /*48b0*/  @!P1 PRMT R3, RZ, 0x654, R3 ;  /* 0x00000654ff039816 */ /* 0x000fe20000000003 */
[----:B------:R-:W-:Y:S02]  /*48c0*/  WARPGROUP.DEPBAR.LE gsb0, 0x0 ;  /* 0x00008000000079c5 */ /* 0x000fe40000010000 */
        /* <DEDUP_REMOVED lines=26> */
[----:B------:R-:W-:-:S13]  /*4a70*/  R2UR UR6, R8 ;  /* 0x00000000080672ca */ /* 0x000fda00000e0000 */
[----:B------:R-:W-:Y:S01]  /*4a80*/  UIADD3 UR14, UR6, UR14, URZ ;  /* 0x0000000e060e7290 */ /* 0x000fe2000fffe03f */
[----:B------:R-:W-:Y:S02]  /*4a90*/  WARPGROUP.DEPBAR.LE gsb0, 0x0 ;  /* 0x00008000000079c5 */ /* 0x000fe40000010000 */
[----:B------:R0:W-:Y:S01]  /*4aa0*/  @!P1 SYNCS.ARRIVE.TRANS64.RED.A1T0 RZ, [R3+URZ], RZ ;  /* 0x000000ff03ff99a7 */ /* 0x0001e2000810043f */
[----:B------:R-:W-:Y:S01]  /*4ab0*/  PLOP3.LUT P1, PT, PT, PT, UP0, 0x40, 0x0 ;  /* 0x000000000000781c */ /* 0x000fe20003f2e808 */
[----:B0-----:R-:W-:-:S12]  /*4ac0*/  VIADD R3, R152, 0xfffffffe ;  /* 0xfffffffe98037836 */ /* 0x001fd80000000000 */
[----:B------:R-:W-:Y:S05]  /*4ad0*/  @P1 BRA `(.L_x_11019) ;  /* 0x0000000000481947 */ /* 0x000fea0003800000 */
[C---:B------:R-:W-:Y:S01]  /*4ae0*/  ISETP.GT.AND P1, PT, R8.reuse, RZ, PT ;  /* 0x000000ff0800720c */ /* 0x040fe20003f24270 */
[----:B------:R-:W-:-:S05]  /*4af0*/  VIADD R10, R8, 0xffffffff ;  /* 0xffffffff080a7836 */ /* 0x000fca0000000000 */
[----:B------:R-:W-:-:S07]  /*4b00*/  R2UR UR11, R10 ;  /* 0x000000000a0b72ca */ /* 0x000fce00000e0000 */
[----:B------:R-:W-:Y:S08]  /*4b10*/  @P1 BRA `(.L_x_11020) ;  /* 0x00000000001c1947 */ /* 0x000ff00003800000 */
[----:B------:R-:W-:Y:S02]  /*4b20*/  UISETP.NE.AND UP1, UPT, UR15, 0x1, UPT ;  /* 0x000000010f00788c */ /* 0x000fe4000bf25270 */
[----:B------:R-:W-:-:S09]  /*4b30*/  UIADD3 UR11, -UR6, URZ, URZ ;  /* 0x0000003f060b7290 */ /* 0x000fd2000fffe13f */
[----:B------:R-:W-:Y:S02]  /*4b40*/  @UP1 ULDC.64 UR18, c[0x0][0x9e8] ;  /* 0x00027a0000121ab9 */ /* 0x000fe40000000a00 */
[----:B------:R-:W-:-:S04]  /*4b50*/  UIMAD.WIDE.U32 UR6, UR11, UR18, URZ ;  /* 0x000000120b0672a5 */ /* 0x000fc8000f8e003f */
[----:B------:R-:W-:-:S04]  /*4b60*/  @UP1 USHF.R.U32.HI UR11, URZ, UR19, UR7 ;  /* 0x000000133f0b1299 */ /* 0x000fc80008011607 */
[----:B------:R-:W-:Y:S01]  /*4b70*/  ULOP3.LUT UR11, URZ, UR11, URZ, 0x33, !UPT ;  /* 0x0000000b3f0b7292 */ /* 0x000fe2000f8e333f */
[----:B------:R-:W-:Y:S11]  /*4b80*/  BRA `(.L_x_11021) ;  /* 0x0000000000107947 */ /* 0x000ff60003800000 */
.L_x_11020:
[----:B------:R-:W-:-:S11]  /*4b90*/  UISETP.NE.AND UP1, UPT, UR15, 0x1, UPT ;  /* 0x000000010f00788c */ /* 0x000fd6000bf25270 */
[----:B------:R-:W-:Y:S02]  /*4ba0*/  @UP1 ULDC.64 UR18, c[0x0][0x9e8] ;  /* 0x00027a0000121ab9 */ /* 0x000fe40000000a00 */
[----:B------:R-:W-:-:S04]  /*4bb0*/  UIMAD.WIDE.U32 UR6, UR11, UR18, URZ ;  /* 0x000000120b0672a5 */ /* 0x000fc8000f8e003f */
[----:B------:R-:W-:-:S12]  /*4bc0*/  @UP1 USHF.R.U32.HI UR11, URZ, UR19, UR7 ;  /* 0x000000133f0b1299 */ /* 0x000fd80008011607 */
.L_x_11021:
[----:B------:R-:W-:-:S04]  /*4bd0*/  UIMAD UR11, UR11, UR15, UR15 ;  /* 0x0000000f0b0b72a4 */ /* 0x000fc8000f8e020f */
[----:B------:R-:W-:-:S04]  /*4be0*/  UISETP.LT.AND UP1, UPT, UR14, UR11, UPT ;  /* 0x0000000b0e00728c */ /* 0x000fc8000bf21270 */
[----:B------:R-:W-:-:S12]  /*4bf0*/  USEL UR14, UR14, UR11, UP1 ;  /* 0x0000000b0e0e7287 */ /* 0x000fd80008800000 */
.L_x_11019:
[----:B------:R-:W-:Y:S01]  /*4c00*/  UIMAD.WIDE UR6, UR14, 0x2aaaaaab, URZ ;  /* 0x2aaaaaab0e0678a5 */ /* 0x000fe2000f8e023f */
[----:B------:R-:W-:Y:S01]  /*4c10*/  ULDC UR25, c[0x0][0x9e4] ;  /* 0x0002790000197ab9 */ /* 0x000fe20000000800 */
[----:B------:R-:W-:Y:S02]  /*4c20*/  ULDC UR26, c[0x0][0x9d8] ;  /* 0x00027600001a7ab9 */ /* 0x000fe40000000800 */
[----:B------:R-:W-:Y:S01]  /*4c30*/  USHF.R.U32.HI UR6, URZ, 0x1f, UR7 ;  /* 0x0000001f3f067899 */ /* 0x000fe20008011607 */
[----:B------:R-:W-:Y:S01]  /*4c40*/  ULDC UR24, c[0x0][0x988] ;  /* 0x0002620000187ab9 */ /* 0x000fe20000000800 */
[----:B------:R-:W-:Y:S02]  /*4c50*/  ULDC UR27, c[0x0][0x9e0] ;  /* 0x00027800001b7ab9 */ /* 0x000fe40000000800 */
[----:B------:R-:W-:-:S04]  /*4c60*/  ULEA.HI.SX32 UR6, UR7, UR6, 0x1c ;  /* 0x0000000607067291 */ /* 0x000fc8000f8fe23f */
[----:B------:R-:W-:-:S04]  /*4c70*/  UISETP.LT.AND UP1, UPT, UR39, UR6, UPT ;  /* 0x000000062700728c */ /* 0x000fc8000bf21270 */
[----:B------:R-:W-:-:S06]  /*4c80*/  USEL UR23, UR39, UR6, !UP1 ;  /* 0x0000000627177287 */ /* 0x000fcc000c800000 */
[----:B------:R-:W-:-:S13]  /*4c90*/  ISETP.GE.AND P1, PT, R3, UR23, PT ;  /* 0x0000001703007c0c */ /* 0x000fda000bf26270 */
[----:B------:R-:W-:Y:S05]  /*4ca0*/  @!P1 BRA `(.L_x_11022) ;  /* 0x00000034007c9947 */ /* 0x000fea0003800000 */
.L_x_11039:
[----:B------:R-:W-:-:S04]  /*4cb0*/  UIADD3 UR36, UR36, 0x1, URZ ;  /* 0x0000000124247890 */ /* 0x000fc8000fffe03f */
[----:B------:R-:W-:-:S04]  /*4cc0*/  UISETP.NE.AND UP1, UPT, UR36, 0x2, UPT ;  /* 0x000000022400788c */ /* 0x000fc8000bf25270 */
[----:B------:R-:W-:Y:S02]  /*4cd0*/  USEL UR6, URZ, 0x1, UP1 ;  /* 0x000000013f067887 */ /* 0x000fe40008800000 */
[----:B------:R-:W-:Y:S02]  /*4ce0*/  USEL UR36, UR36, URZ, UP1 ;  /* 0x0000003f24247287 */ /* 0x000fe40008800000 */
[----:B------:R-:W-:Y:S01]  /*4cf0*/  ULOP3.LUT UR37, UR37, UR6, URZ, 0x3c, !UPT ;  /* 0x0000000625257292 */ /* 0x000fe2000f8e3c3f */
[----:B0-----:R-:W-:Y:S11]  /*4d00*/  @!P0 BRA `(.L_x_11023) ;  /* 0x0000000000048947 */ /* 0x001ff60003800000 */
[----:B------:R-:W-:Y:S01]  /*4d10*/  BPT.TRAP 0x1 ;  /* 0x000000040000795c */ /* 0x000fe20000300000 */
.L_x_11023:
        /* <DEDUP_REMOVED lines=9> */
.L_x_11024:
[----:B-1----:R-:W-:Y:S05]  /*4db0*/  @P1 BRA `(.L_x_11025) ;  /* 0x0000000000081947 */ /* 0x002fea0003800000 */
[----:B------:R-:W1:Y:S02]  /*4dc0*/  SYNCS.PHASECHK.TRANS64.TRYWAIT P1, [UR28+0x22830], R8 ;  /* 0x02283008ff0075a7 */ /* 0x000e64000802015c */
[----:B-1----:R-:W-:Y:S05]  /*4dd0*/  @!P1 BRA `(.L_x_11026) ;  /* 0x00000110003c9947 */ /* 0x002fea0003800000 */
.L_x_11025:
[----:B------:R-:W-:Y:S01]  /*4de0*/  UIMAD UR18, UR36, 0x300, UR20 ;  /* 0x00000300241278a4 */ /* 0x000fe2000f8e0214 */
[----:B------:R-:W-:Y:S01]  /*4df0*/  WARPGROUP.ARRIVE ;  /* 0x00000000000079c5 */ /* 0x000fe20000000000 */
[----:B------:R-:W-:Y:S01]  /*4e00*/  UMOV UR19, 0x40000040 ;  /* 0x4000004000137882 */ /* 0x000fe20000000000 */
[----:B------:R-:W-:Y:S01]  /*4e10*/  UMOV UR7, 0x40000040 ;  /* 0x4000004000077882 */ /* 0x000fe20000000000 */
[----:B------:R-:W-:Y:S01]  /*4e20*/  UIADD3 UR6, UR18, 0x2, URZ ;  /* 0x0000000212067890 */ /* 0x000fe2000fffe03f */
[----:B------:R-:W-:Y:S01]  /*4e30*/  ISETP.NE.AND P1, PT, R6, 0x1, PT ;  /* 0x000000010600780c */ /* 0x000fe20003f25270 */
[----:B------:R-:W-:Y:S01]  /*4e40*/  UIADD3 UR10, UR18, 0x4, URZ ;  /* 0x00000004120a7890 */ /* 0x000fe2000fffe03f */
[----:B------:R-:W2:Y:S01]  /*4e50*/  S2R R9, SR_TID.X ;  /* 0x0000000000097919 */ /* 0x000ea20000002100 */
[----:B------:R-:W-:Y:S01]  /*4e60*/  UMOV UR11, 0x40000040 ;  /* 0x40000040000b7882 */ /* 0x000fe20000000000 */
[----:B------:R-:W-:Y:S01]  /*4e70*/  HGMMA.64x96x16.F32 R152, gdesc[UR16], RZ, !UPT, gsb0 ;  /* 0x01600000109879f0 */ /* 0x000fe2000c0008ff */
[----:B------:R-:W-:Y:S01]  /*4e80*/  UIADD3 UR14, UR18, 0x6, URZ ;  /* 0x00000006120e7890 */ /* 0x000fe2000fffe03f */
[----:B------:R-:W-:-:S07]  /*4e90*/  UMOV UR15, 0x40000040 ;  /* 0x40000040000f7882 */ /* 0x000fce0000000000 */
[----:B-1----:R-:W1:Y:S08]  /*4ea0*/  @P1 LDC R7, c[0x0][0x44c] ;  /* 0x00011300ff071b82 */ /* 0x002e700000000800 */
[----:B------:R-:W3:Y:S01]  /*4eb0*/  @P1 LDC R10, c[0x0][0x450] ;  /* 0x00011400ff0a1b82 */ /* 0x000ee20000000800 */
[----:B--2---:R-:W-:Y:S01]  /*4ec0*/  SHF.R.U32.HI R11, RZ, 0x7, R9 ;  /* 0x00000007ff0b7819 */ /* 0x004fe20000011609 */
        /* <DEDUP_REMOVED lines=23> */
[----:B------:R-:W-:Y:S01]  /*5040*/  FMUL.FTZ R157, R161, UR26 ;  /* 0x0000001aa19d7c20 */ /* 0x000fe20008410000 */
[----:B-1----:R-:W-:-:S04]  /*5050*/  @P1 IMAD.HI.U32 R7, R194, R7, RZ ;  /* 0x00000007c2071227 */ /* 0x002fc800078e00ff */
[----:B------:R-:W-:Y:S01]  /*5060*/  FMUL.FTZ R161, R165, UR26 ;  /* 0x0000001aa5a17c20 */ /* 0x000fe20008410000 */
[----:B------:R-:W-:Y:S01]  /*5070*/  FMUL.FTZ R165, R169, UR26 ;  /* 0x0000001aa9a57c20 */ /* 0x000fe20008410000 */
[----:B------:R-:W-:Y:S01]  /*5080*/  FMUL.FTZ R169, R173, UR26 ;  /* 0x0000001aada97c20 */ /* 0x000fe20008410000 */
[----:B------:R-:W-:Y:S01]  /*5090*/  FMUL.FTZ R173, R177, UR26 ;  /* 0x0000001ab1ad7c20 */ /* 0x000fe20008410000 */
[----:B---3--:R-:W-:Y:S01]  /*50a0*/  @P1 SHF.R.U32.HI R194, RZ, R10, R7 ;  /* 0x0000000affc21219 */ /* 0x008fe20000011607 */
[----:B------:R-:W-:Y:S01]  /*50b0*/  IMAD.U32 R177, RZ, RZ, UR28 ;  /* 0x0000001cffb17e24 */ /* 0x000fe2000f8e00ff */
[----:B------:R-:W-:Y:S01]  /*50c0*/  LOP3.LUT P1, RZ, R9, 0x7f, RZ, 0xc0, !PT ;  /* 0x0000007f09ff7812 */ /* 0x000fe2000782c0ff */
[----:B------:R-:W-:Y:S01]  /*50d0*/  FMUL.FTZ R13, R155, UR26 ;  /* 0x0000001a9b0d7c20 */ /* 0x000fe20008410000 */
[----:B------:R-:W1:Y:S01]  /*50e0*/  LDC R9, c[0x0][0x288] ;  /* 0x0000a200ff097b82 */ /* 0x000e620000000800 */
        /* <DEDUP_REMOVED lines=20> */
[----:B------:R-:W-:Y:S01]  /*5230*/  IMAD R189, R3, -0x60, RZ ;  /* 0xffffffa003bd7824 */ /* 0x000fe200078e02ff */
[----:B------:R-:W-:Y:S01]  /*5240*/  IADD3 R7, -R11, 0xb, RZ ;  /* 0x0000000b0b077810 */ /* 0x000fe20007ffe1ff */
        /* <DEDUP_REMOVED lines=8> */
[----:B------:R-:W-:Y:S01]  /*52d0*/  FMUL.FTZ R191, R193, UR26 ;  /* 0x0000001ac1bf7c20 */ /* 0x000fe20008410000 */
[----:B------:R-:W-:Y:S01]  /*52e0*/  FMUL.FTZ R195, R196, UR26 ;  /* 0x0000001ac4c37c20 */ /* 0x000fe20008410000 */
[----:B------:R-:W-:Y:S01]  /*52f0*/  FMUL.FTZ R196, R197, UR26 ;  /* 0x0000001ac5c47c20 */ /* 0x000fe20008410000 */
[----:B------:R-:W-:-:S02]  /*5300*/  VIADD R11, R189, 0x1 ;  /* 0x00000001bd0b7836 */ /* 0x000fc40000000000 */
[----:B------:R-:W-:Y:S01]  /*5310*/  FMUL.FTZ R192, R198, UR26 ;  /* 0x0000001ac6c07c20 */ /* 0x000fe20008410000 */
[----:B------:R-:W-:Y:S01]  /*5320*/  FMUL.FTZ R193, R199, UR26 ;  /* 0x0000001ac7c17c20 */ /* 0x000fe20008410000 */
[----:B------:R3:W-:Y:S06]  /*5330*/  BAR.ARV R7, 0x100 ;  /* 0x000400070000751d */ /* 0x0007ec0000002000 */
[----:B------:R3:W-:Y:S01]  /*5340*/  @!P1 SYNCS.ARRIVE.TRANS64.RED.A1T0 RZ, [R10+URZ], RZ ;  /* 0x000000ff0aff99a7 */ /* 0x0007e2000810043f */
[----:B------:R-:W-:Y:S01]  /*5350*/  PLOP3.LUT P1, PT, PT, PT, UP0, 0x40, 0x0 ;  /* 0x000000000000781c */ /* 0x000fe20003f2e808 */
[----:B------:R-:W-:Y:S01]  /*5360*/  IMAD R11, R18, -0x2, R11 ;  /* 0xfffffffe120b7824 */ /* 0x000fe200078e020b */
[----:B------:R-:W4:Y:S04]  /*5370*/  MUFU.TANH R14, R14 ;  /* 0x0000000e000e7308 */ /* 0x000f280000002400 */
[----:B-1----:R-:W-:-:S04]  /*5380*/  IADD3 R11, R11, -R9, R16 ;  /* 0x800000090b0b7210 */ /* 0x002fc80007ffe010 */
[----:B------:R-:W1:Y:S01]  /*5390*/  MUFU.TANH R15, R15 ;  /* 0x0000000f000f7308 */ /* 0x000e620000002400 */
        /* <DEDUP_REMOVED lines=63> */
.L_x_11029:
[----:B------:R-:W-:-:S05]  /*5790*/  IMAD.U32 R217, RZ, RZ, UR25 ;  /* 0x00000019ffd97e24 */ /* 0x000fca000f8e00ff */
[----:B------:R-:W-:-:S13]  /*57a0*/  ISETP.NE.AND P1, PT, R217, 0x1, PT ;  /* 0x00000001d900780c */ /* 0x000fda0003f25270 */
[----:B------:R-:W1:Y:S02]  /*57b0*/  @P1 LDC.64 R10, c[0x0][0x9e8] ;  /* 0x00027a00ff0a1b82 */ /* 0x000e640000000a00 */
[----:B-1----:R-:W-:-:S05]  /*57c0*/  @P1 IMAD.HI.U32 R10, R215, R10, RZ ;  /* 0x0000000ad70a1227 */ /* 0x002fca00078e00ff */
[----:B------:R-:W-:-:S07]  /*57d0*/  @P1 SHF.R.U32.HI R215, RZ, R11, R10 ;  /* 0x0000000bffd71219 */ /* 0x000fce000001160a */
.L_x_11030:
[----:B------:R-:W-:Y:S05]  /*57e0*/  BSYNC B0 ;  /* 0x0000000000007941 */ /* 0x000fea0003800000 */
.L_x_11028:
[----:B------:R-:W-:-:S04]  /*57f0*/  IMAD R10, R18, -0x2, R189 ;  /* 0xfffffffe120a7824 */ /* 0x000fc800078e02bd */
[----:B------:R-:W-:-:S05]  /*5800*/  IMAD R10, R215, R217, R10 ;  /* 0x000000d9d70a7224 */ /* 0x000fca00078e020a */
[----:B------:R-:W-:Y:S02]  /*5810*/  VIADDMNMX R198, R10, R217, R198, PT ;  /* 0x000000d90ac67246 */ /* 0x000fe400038001c6 */
[----:B------:R-:W-:-:S07]  /*5820*/  VIMNMX R197, R197, R10, !PT ;  /* 0x0000000ac5c57248 */ /* 0x000fce0007fe0100 */
.L_x_11027:
[----:B------:R-:W-:Y:S01]  /*5830*/  ISETP.GE.AND P2, PT, R189, 0x1, PT ;  /* 0x00000001bd00780c */ /* 0x000fe20003f46270 */
[----:B------:R-:W1:Y:S01]  /*5840*/  SHFL.IDX PT, R194, R194, 0x1, 0x1c1f ;  /* 0x003c1f00c2c27f89 */ /* 0x000e6200000e0000 */
[----:B------:R-:W-:Y:S02]  /*5850*/  LOP3.LUT R17, R17, 0xfffbffff, RZ, 0xc0, !PT ;  /* 0xfffbffff11117812 */ /* 0x000fe400078ec0ff */
[----:B------:R-:W-:Y:S02]  /*5860*/  ISETP.GE.AND P1, PT, R189, 0x2, PT ;  /* 0x00000002bd00780c */ /* 0x000fe40003f26270 */
[----:B------:R-:W-:Y:S02]  /*5870*/  ISETP.GT.AND P3, PT, R197, RZ, !P2 ;  /* 0x000000ffc500720c */ /* 0x000fe40005764270 */
[----:B------:R-:W-:Y:S02]  /*5880*/  ISETP.GE.AND P4, PT, R189, 0x9, PT ;  /* 0x00000009bd00780c */ /* 0x000fe40003f86270 */
[----:B------:R-:W-:-:S03]  /*5890*/  ISETP.LT.OR P3, PT, R198, 0x1, P3 ;  /* 0x00000001c600780c */ /* 0x000fc60001f61670 */
[----:B------:R-:W-:Y:S02]  /*58a0*/  @P2 LOP3.LUT R17, R17, 0x40000, RZ, 0xfc, !PT ;  /* 0x0004000011112812 */ /* 0x000fe400078efcff */
[----:B------:R-:W-:Y:S02]  /*58b0*/  ISETP.GT.AND P2, PT, R197, 0x1, !P1 ;  /* 0x00000001c500780c */ /* 0x000fe40004f44270 */
[----:B------:R-:W-:Y:S02]  /*58c0*/  FSEL R215, R14, -INF , !P3 ;  /* 0xff8000000ed77808 */ /* 0x000fe40005800000 */
[----:B------:R-:W-:Y:S02]  /*58d0*/  ISETP.LT.OR P2, PT, R198, 0x2, P2 ;  /* 0x00000002c600780c */ /* 0x000fe40001741670 */
[----:B------:R-:W-:Y:S02]  /*58e0*/  ISETP.GE.AND P3, PT, R189, 0xa, PT ;  /* 0x0000000abd00780c */ /* 0x000fe40003f66270 */
[----:B------:R-:W-:-:S02]  /*58f0*/  LOP3.LUT R17, R17, 0xfffffffd, RZ, 0xc0, !PT ;  /* 0xfffffffd11117812 */ /* 0x000fc400078ec0ff */
[----:B------:R-:W-:Y:S01]  /*5900*/  FSEL R15, R15, -INF , !P2 ;  /* 0xff8000000f0f7808 */ /* 0x000fe20005000000 */
[--C-:B-1----:R-:W-:Y:S01]  /*5910*/  IMAD.IADD R204, R204, 0x1, R194.reuse ;  /* 0x00000001cccc7824 */ /* 0x102fe200078e02c2 */
[----:B------:R-:W-:Y:S01]  /*5920*/  ISETP.GT.AND P2, PT, R197, 0x8, !P4 ;  /* 0x00000008c500780c */ /* 0x000fe20006744270 */
[----:B------:R-:W-:Y:S01]  /*5930*/  IMAD.IADD R199, R199, 0x1, R194 ;  /* 0x00000001c7c77824 */ /* 0x000fe200078e02c2 */
[----:B------:R-:W-:Y:S02]  /*5940*/  @P4 LOP3.LUT R17, R17, 0x2, RZ, 0xfc, !PT ;  /* 0x0000000211114812 */ /* 0x000fe400078efcff */
[----:B------:R-:W-:Y:S02]  /*5950*/  ISETP.LT.OR P2, PT, R198, 0x9, P2 ;  /* 0x00000009c600780c */ /* 0x000fe40001741670 */
[----:B------:R-:W-:Y:S02]  /*5960*/  LOP3.LUT R17, R17, 0xfffffffb, RZ, 0xc0, !PT ;  /* 0xfffffffb11117812 */ /* 0x000fe400078ec0ff */
[----:B0-----:R-:W-:-:S02]  /*5970*/  FSEL R152, R152, -INF , !P2 ;  /* 0xff80000098987808 */ /* 0x001fc40005000000 */
[----:B------:R-:W-:Y:S02]  /*5980*/  @P3 LOP3.LUT R17, R17, 0x4, RZ, 0xfc, !PT ;  /* 0x0000000411113812 */ /* 0x000fe400078efcff */
[----:B------:R-:W-:Y:S02]  /*5990*/  ISETP.GT.AND P2, PT, R197, 0x9, !P3 ;  /* 0x00000009c500780c */ /* 0x000fe40005f44270 */
[----:B------:R-:W-:Y:S02]  /*59a0*/  ISETP.GE.AND P3, PT, R189, 0x11, PT ;  /* 0x00000011bd00780c */ /* 0x000fe40003f66270 */
[----:B------:R-:W-:Y:S02]  /*59b0*/  ISETP.LT.OR P2, PT, R198, 0xa, P2 ;  /* 0x0000000ac600780c */ /* 0x000fe40001741670 */
[----:B------:R-:W-:Y:S02]  /*59c0*/  LOP3.LUT R17, R17, 0xfffffff7, RZ, 0xc0, !PT ;  /* 0xfffffff711117812 */ /* 0x000fe400078ec0ff */
[----:B------:R-:W-:-:S02]  /*59d0*/  FSEL R153, R153, -INF , !P2 ;  /* 0xff80000099997808 */ /* 0x000fc40005000000 */
[----:B------:R-:W-:-:S04]  /*59e0*/  ISETP.GT.AND P2, PT, R197, 0x10, !P3 ;  /* 0x00000010c500780c */ /* 0x000fc80005f44270 */
[----:B------:R-:W-:Y:S02]  /*59f0*/  ISETP.LT.OR P2, PT, R198, 0x11, P2 ;  /* 0x00000011c600780c */ /* 0x000fe40001741670 */
[----:B------:R-:W-:Y:S02]  /*5a00*/  @P3 LOP3.LUT R17, R17, 0x8, RZ, 0xfc, !PT ;  /* 0x0000000811113812 */ /* 0x000fe400078efcff */
[----:B------:R-:W-:Y:S02]  /*5a10*/  ISETP.GE.AND P3, PT, R189, 0x12, PT ;  /* 0x00000012bd00780c */ /* 0x000fe40003f66270 */
[----:B------:R-:W-:Y:S02]  /*5a20*/  LOP3.LUT R17, R17, 0xffffffef, RZ, 0xc0, !PT ;  /* 0xffffffef11117812 */ /* 0x000fe400078ec0ff */
[----:B------:R-:W-:Y:S02]  /*5a30*/  FSEL R156, R156, -INF , !P2 ;  /* 0xff8000009c9c7808 */ /* 0x000fe40005000000 */
[----:B------:R-:W-:-:S04]  /*5a40*/  ISETP.GT.AND P2, PT, R197, 0x11, !P3 ;  /* 0x00000011c500780c */ /* 0x000fc80005f44270 */
[----:B------:R-:W-:-:S03]  /*5a50*/  ISETP.LT.OR P2, PT, R198, 0x12, P2 ;  /* 0x00000012c600780c */ /* 0x000fc60001741670 */
        /* <DEDUP_REMOVED lines=68> */
[----:B------:R-:W-:Y:S02]  /*5ea0*/  FSEL R181, R181, -INF , !P2 ;  /* 0xff800000b5b57808 */ /* 0x000fe40005000000 */
[----:B------:R-:W-:Y:S02]  /*5eb0*/  LOP3.LUT R17, R17, 0xffffffbf, RZ, 0xc0, !PT ;  /* 0xffffffbf11117812 */ /* 0x000fe400078ec0ff */
[----:B------:R-:W-:-:S04]  /*5ec0*/  ISETP.GT.AND P2, PT, R197, 0x41, !P3 ;  /* 0x00000041c500780c */ /* 0x000fc80005f44270 */
[----:B------:R-:W-:-:S03]  /*5ed0*/  ISETP.LT.OR P2, PT, R198, 0x42, P2 ;  /* 0x00000042c600780c */ /* 0x000fc60001741670 */
[----:B------:R-:W-:Y:S02]  /*5ee0*/  @P3 LOP3.LUT R17, R17, 0x40, RZ, 0xfc, !PT ;  /* 0x0000004011113812 */ /* 0x000fe400078efcff */
[----:B------:R-:W-:Y:S02]  /*5ef0*/  ISETP.GE.AND P3, PT, R189, 0x49, PT ;  /* 0x00000049bd00780c */ /* 0x000fe40003f66270 */
[----:B------:R-:W-:Y:S02]  /*5f00*/  FSEL R182, R182, -INF , !P2 ;  /* 0xff800000b6b67808 */ /* 0x000fe40005000000 */
[----:B------:R-:W-:Y:S02]  /*5f10*/  ISETP.GT.AND P2, PT, R197, 0x48, !P3 ;  /* 0x00000048c500780c */ /* 0x000fe40005f44270 */
[----:B------:R-:W-:Y:S02]  /*5f20*/  LOP3.LUT R17, R17, 0xffffffdf, RZ, 0xc0, !PT ;  /* 0xffffffdf11117812 */ /* 0x000fe400078ec0ff */
[----:B------:R-:W-:-:S04]  /*5f30*/  ISETP.LT.OR P2, PT, R198, 0x49, P2 ;  /* 0x00000049c600780c */ /* 0x000fc80001741670 */
[----:B------:R-:W-:Y:S02]  /*5f40*/  FSEL R185, R185, -INF , !P2 ;  /* 0xff800000b9b97808 */ /* 0x000fe40005000000 */
[----:B------:R-:W-:Y:S02]  /*5f50*/  ISETP.GE.AND P2, PT, R189, 0x4a, PT ;  /* 0x0000004abd00780c */ /* 0x000fe40003f46270 */
[----:B------:R-:W-:Y:S02]  /*5f60*/  @P3 LOP3.LUT R17, R17, 0x20, RZ, 0xfc, !PT ;  /* 0x0000002011113812 */ /* 0x000fe400078efcff */
[----:B------:R-:W-:Y:S02]  /*5f70*/  ISETP.GT.AND P3, PT, R197, 0x49, !P2 ;  /* 0x00000049c500780c */ /* 0x000fe40005764270 */
[----:B------:R-:W-:Y:S02]  /*5f80*/  LOP3.LUT R17, R17, 0xfffffffe, RZ, 0xc0, !PT ;  /* 0xfffffffe11117812 */ /* 0x000fe400078ec0ff */
        /* <DEDUP_REMOVED lines=14> */
[----:B------:R-:W-:-:S13]  /*6070*/  ISETP.GE.AND P6, PT, R189, 0x5a, PT ;  /* 0x0000005abd00780c */ /* 0x000fda0003fc6270 */
[----:B------:R-:W-:Y:S02]  /*6080*/  @P6 LOP3.LUT R17, R17, 0x1, RZ, 0xfc, !PT ;  /* 0x0000000111116812 */ /* 0x000fe400078efcff */
[----:B------:R-:W-:-:S04]  /*6090*/  ISETP.GT.AND P6, PT, R197, 0x59, !P6 ;  /* 0x00000059c500780c */ /* 0x000fc800077c4270 */
[----:B------:R-:W-:-:S04]  /*60a0*/  ISETP.LT.OR P6, PT, R198, 0x5a, P6 ;  /* 0x0000005ac600780c */ /* 0x000fc800037c1670 */
[----:B------:R-:W-:Y:S02]  /*60b0*/  FSEL R196, R196, -INF , !P6 ;  /* 0xff800000c4c47808 */ /* 0x000fe40007000000 */
[----:B------:R-:W-:-:S13]  /*60c0*/  PLOP3.LUT P6, PT, PT, PT, UP0, 0x40, 0x0 ;  /* 0x000000000000781c */ /* 0x000fda0003fce808 */
[----:B------:R-:W-:Y:S05]  /*60d0*/  @P6 BRA `(.L_x_11031) ;  /* 0x0000000000586947 */ /* 0x000fea0003800000 */
        /* <DEDUP_REMOVED lines=12> */
.L_x_11033:
[----:B------:R-:W-:-:S05]  /*61a0*/  IMAD.U32 R14, RZ, RZ, UR25 ;  /* 0x00000019ff0e7e24 */ /* 0x000fca000f8e00ff */
[----:B------:R-:W-:-:S13]  /*61b0*/  ISETP.NE.AND P6, PT, R14, 0x1, PT ;  /* 0x000000010e00780c */ /* 0x000fda0003fc5270 */
[----:B------:R-:W0:Y:S02]  /*61c0*/  @P6 LDC.64 R10, c[0x0][0x9e8] ;  /* 0x00027a00ff0a6b82 */ /* 0x000e240000000a00 */
[----:B0-----:R-:W-:-:S05]  /*61d0*/  @P6 IMAD.HI.U32 R10, R197, R10, RZ ;  /* 0x0000000ac50a6227 */ /* 0x001fca00078e00ff */
[----:B------:R-:W-:-:S07]  /*61e0*/  @P6 SHF.R.U32.HI R197, RZ, R11, R10 ;  /* 0x0000000bffc56219 */ /* 0x000fce000001160a */
.L_x_11034:
[----:B------:R-:W-:Y:S05]  /*61f0*/  BSYNC B0 ;  /* 0x0000000000007941 */ /* 0x000fea0003800000 */
.L_x_11032:
[----:B------:R-:W-:-:S04]  /*6200*/  IMAD R189, R18, -0x2, R189 ;  /* 0xfffffffe12bd7824 */ /* 0x000fc800078e02bd */
[----:B------:R-:W-:-:S05]  /*6210*/  IMAD R197, R197, R14, R189 ;  /* 0x0000000ec5c57224 */ /* 0x000fca00078e02bd */
[----:B------:R-:W-:Y:S02]  /*6220*/  VIADDMNMX R204, R197, R14, R204, PT ;  /* 0x0000000ec5cc7246 */ /* 0x000fe400038001cc */
[----:B------:R-:W-:-:S07]  /*6230*/  VIMNMX R199, R199, R197, !PT ;  /* 0x000000c5c7c77248 */ /* 0x000fce0007fe0100 */
.L_x_11031:
[----:B------:R-:W-:Y:S01]  /*6240*/  ISETP.GT.AND P1, PT, R199, 0x1, !P1 ;  /* 0x00000001c700780c */ /* 0x000fe20004f24270 */
[----:B------:R-:W-:Y:S01]  /*6250*/  UMOV UR10, UR24 ;  /* 0x00000018000a7c82 */ /* 0x000fe20008000000 */
[----:B------:R-:W-:Y:S02]  /*6260*/  LOP3.LUT P6, RZ, R17, 0x10000, RZ, 0xc0, !PT ;  /* 0x0001000011ff7812 */ /* 0x000fe400078cc0ff */
[----:B------:R-:W-:Y:S02]  /*6270*/  ISETP.LT.OR P1, PT, R204, 0x2, P1 ;  /* 0x00000002cc00780c */ /* 0x000fe40000f21670 */
[----:B------:R-:W-:Y:S02]  /*6280*/  FMNMX.FTZ R10, R215, R4, !PT ;  /* 0x00000004d70a7209 */ /* 0x000fe40007810000 */
[----:B------:R-:W-:Y:S02]  /*6290*/  FSEL R13, R13, -INF , !P1 ;  /* 0xff8000000d0d7808 */ /* 0x000fe40004800000 */
[----:B------:R-:W-:-:S02]  /*62a0*/  LOP3.LUT P1, RZ, R17, 0x2, RZ, 0xc0, !PT ;  /* 0x0000000211ff7812 */ /* 0x000fc4000782c0ff */
[----:B------:R-:W-:Y:S02]  /*62b0*/  FMNMX.FTZ R11, R15, R10, !PT ;  /* 0x0000000a0f0b7209 */ /* 0x000fe40007810000 */
[----:B------:R-:W-:Y:S02]  /*62c0*/  ISETP.GT.AND P1, PT, R199, 0x8, !P1 ;  /* 0x00000008c700780c */ /* 0x000fe40004f24270 */
[----:B------:R-:W-:Y:S02]  /*62d0*/  FMNMX.FTZ R10, R152, R11, !PT ;  /* 0x0000000b980a7209 */ /* 0x000fe40007810000 */
[----:B------:R-:W-:Y:S02]  /*62e0*/  ISETP.LT.OR P1, PT, R204, 0x9, P1 ;  /* 0x00000009cc00780c */ /* 0x000fe40000f21670 */
[----:B------:R-:W-:Y:S02]  /*62f0*/  FMNMX.FTZ R11, R153, R10, !PT ;  /* 0x0000000a990b7209 */ /* 0x000fe40007810000 */
[----:B------:R-:W-:-:S02]  /*6300*/  FSEL R20, R20, -INF , !P1 ;  /* 0xff80000014147808 */ /* 0x000fc40004800000 */
[----:B------:R-:W-:Y:S02]  /*6310*/  LOP3.LUT P1, RZ, R17, 0x4, RZ, 0xc0, !PT ;  /* 0x0000000411ff7812 */ /* 0x000fe4000782c0ff */
[----:B------:R-:W-:Y:S02]  /*6320*/  FMNMX.FTZ R10, R156, R11, !PT ;  /* 0x0000000b9c0a7209 */ /* 0x000fe40007810000 */
[----:B------:R-:W-:Y:S02]  /*6330*/  ISETP.GT.AND P1, PT, R199, 0x9, !P1 ;  /* 0x00000009c700780c */ /* 0x000fe40004f24270 */
[----:B------:R-:W-:Y:S02]  /*6340*/  FMNMX.FTZ R11, R157, R10, !PT ;  /* 0x0000000a9d0b7209 */ /* 0x000fe40007810000 */
[----:B------:R-:W-:Y:S02]  /*6350*/  ISETP.LT.OR P1, PT, R204, 0xa, P1 ;  /* 0x0000000acc00780c */ /* 0x000fe40000f21670 */
[----:B------:R-:W-:-:S02]  /*6360*/  FMNMX.FTZ R10, R160, R11, !PT ;  /* 0x0000000ba00a7209 */ /* 0x000fc40007810000 */
[----:B------:R-:W-:Y:S02]  /*6370*/  FSEL R21, R21, -INF , !P1 ;  /* 0xff80000015157808 */ /* 0x000fe40004800000 */
[----:B------:R-:W-:Y:S02]  /*6380*/  LOP3.LUT P1, RZ, R17, 0x8, RZ, 0xc0, !PT ;  /* 0x0000000811ff7812 */ /* 0x000fe4000782c0ff */
[----:B------:R-:W-:Y:S02]  /*6390*/  FMNMX.FTZ R11, R161, R10, !PT ;  /* 0x0000000aa10b7209 */ /* 0x000fe40007810000 */
[----:B------:R-:W-:Y:S02]  /*63a0*/  ISETP.GT.AND P1, PT, R199, 0x10, !P1 ;  /* 0x00000010c700780c */ /* 0x000fe40004f24270 */
[----:B------:R-:W-:Y:S02]  /*63b0*/  FMNMX.FTZ R10, R164, R11, !PT ;  /* 0x0000000ba40a7209 */ /* 0x000fe40007810000 */
[----:B------:R-:W-:-:S02]  /*63c0*/  ISETP.LT.OR P1, PT, R204, 0x11, P1 ;  /* 0x00000011cc00780c */ /* 0x000fc40000f21670 */
[----:B------:R-:W-:Y:S02]  /*63d0*/  FMNMX.FTZ R11, R165, R10, !PT ;  /* 0x0000000aa50b7209 */ /* 0x000fe40007810000 */
[----:B------:R-:W-:Y:S02]  /*63e0*/  FSEL R154, R154, -INF , !P1 ;  /* 0xff8000009a9a7808 */ /* 0x000fe40004800000 */
[----:B------:R-:W-:Y:S02]  /*63f0*/  LOP3.LUT P1, RZ, R17, 0x10, RZ, 0xc0, !PT ;  /* 0x0000001011ff7812 */ /* 0x000fe4000782c0ff */
[----:B------:R-:W-:Y:S02]  /*6400*/  FMNMX.FTZ R10, R168, R11, !PT ;  /* 0x0000000ba80a7209 */ /* 0x000fe40007810000 */
[----:B------:R-:W-:Y:S02]  /*6410*/  ISETP.GT.AND P1, PT, R199, 0x11, !P1 ;  /* 0x00000011c700780c */ /* 0x000fe40004f24270 */
[----:B------:R-:W-:-:S02]  /*6420*/  FMNMX.FTZ R11, R169, R10, !PT ;  /* 0x0000000aa90b7209 */ /* 0x000fc40007810000 */
[----:B------:R-:W-:Y:S02]  /*6430*/  ISETP.LT.OR P1, PT, R204, 0x12, P1 ;  /* 0x00000012cc00780c */ /* 0x000fe40000f21670 */
[----:B------:R-:W-:Y:S02]  /*6440*/  FMNMX.FTZ R10, R172, R11, !PT ;  /* 0x0000000bac0a7209 */ /* 0x000fe40007810000 */
[----:B------:R-:W-:Y:S02]  /*6450*/  FSEL R155, R155, -INF , !P1 ;  /* 0xff8000009b9b7808 */ /* 0x000fe40004800000 */
[----:B------:R-:W-:Y:S02]  /*6460*/  LOP3.LUT P1, RZ, R17, 0x20000, RZ, 0xc0, !PT ;  /* 0x0002000011ff7812 */ /* 0x000fe4000782c0ff */
[----:B------:R-:W-:Y:S02]  /*6470*/  FMNMX.FTZ R11, R173, R10, !PT ;  /* 0x0000000aad0b7209 */ /* 0x000fe40007810000 */
[----:B------:R-:W-:-:S02]  /*6480*/  ISETP.GT.AND P1, PT, R199, 0x18, !P1 ;  /* 0x00000018c700780c */ /* 0x000fc40004f24270 */
[----:B------:R-:W-:Y:S02]  /*6490*/  FMNMX.FTZ R11, R176, R11, !PT ;  /* 0x0000000bb00b7209 */ /* 0x000fe40007810000 */
[----:B------:R-:W-:Y:S02]  /*64a0*/  ISETP.LT.OR P1, PT, R204, 0x19, P1 ;  /* 0x00000019cc00780c */ /* 0x000fe40000f21670 */
[----:B------:R-:W-:Y:S02]  /*64b0*/  FMNMX.FTZ R10, R178, R11, !PT ;  /* 0x0000000bb20a7209 */ /* 0x000fe40007810000 */
[----:B------:R-:W-:Y:S02]  /*64c0*/  FSEL R158, R158, -INF , !P1 ;  /* 0xff8000009e9e7808 */ /* 0x000fe40004800000 */
        /* <DEDUP_REMOVED lines=12> */
[----:B------:R-:W-:Y:S02]  /*6590*/  LOP3.LUT P1, RZ, R17, 0x4000, RZ, 0xc0, !PT ;  /* 0x0000400011ff7812 */ /* 0x000fe4000782c0ff */
[----:B------:R-:W-:-:S02]  /*65a0*/  FMNMX.FTZ R10, R191, R10, !PT ;  /* 0x0000000abf0a7209 */ /* 0x000fc40007810000 */
[----:B------:R-:W-:Y:S02]  /*65b0*/  ISETP.GT.AND P1, PT, R199, 0x21, !P1 ;  /* 0x00000021c700780c */ /* 0x000fe40004f24270 */
[----:B------:R-:W-:Y:S02]  /*65c0*/  FMNMX.FTZ R11, R195, R10, !PT ;  /* 0x0000000ac30b7209 */ /* 0x000fe40007810000 */
[----:B------:R-:W-:Y:S02]  /*65d0*/  ISETP.LT.OR P1, PT, R204, 0x22, P1 ;  /* 0x00000022cc00780c */ /* 0x000fe40000f21670 */
[----:B------:R-:W-:Y:S02]  /*65e0*/  FMNMX.FTZ R14, R196, R11, !PT ;  /* 0x0000000bc40e7209 */ /* 0x000fe40007810000 */
[----:B------:R-:W-:Y:S02]  /*65f0*/  FSEL R163, R163, -INF , !P1 ;  /* 0xff800000a3a37808 */ /* 0x000fe40004800000 */
[C---:B------:R-:W-:Y:S01]  /*6600*/  LOP3.LUT P1, RZ, R17.reuse, 0x2000, RZ, 0xc0, !PT ;  /* 0x0000200011ff7812 */ /* 0x040fe2000782c0ff */
[----:B------:R-:W0:Y:S01]  /*6610*/  SHFL.BFLY PT, R11, R14, 0x2, 0x1f ;  /* 0x0c401f000e0b7f89 */ /* 0x000e2200000e0000 */
[----:B------:R-:W-:-:S02]  /*6620*/  LOP3.LUT P6, RZ, R17, 0x20, RZ, 0xc0, !PT ;  /* 0x0000002011ff7812 */ /* 0x000fc400078cc0ff */
[C---:B------:R-:W-:Y:S02]  /*6630*/  ISETP.GT.AND P1, PT, R199.reuse, 0x28, !P1 ;  /* 0x00000028c700780c */ /* 0x040fe40004f24270 */
[----:B------:R-:W-:Y:S02]  /*6640*/  ISETP.GT.AND P2, PT, R199, 0x49, !P2 ;  /* 0x00000049c700780c */ /* 0x000fe40005744270 */
[C---:B------:R-:W-:Y:S02]  /*6650*/  ISETP.LT.OR P1, PT, R204.reuse, 0x29, P1 ;  /* 0x00000029cc00780c */ /* 0x040fe40000f21670 */
[----:B------:R-:W-:Y:S02]  /*6660*/  ISETP.LT.OR P2, PT, R204, 0x4a, P2 ;  /* 0x0000004acc00780c */ /* 0x000fe40001741670 */
[----:B------:R-:W-:Y:S02]  /*6670*/  FSEL R166, R166, -INF , !P1 ;  /* 0xff800000a6a67808 */ /* 0x000fe40004800000 */
[----:B------:R-:W-:-:S02]  /*6680*/  LOP3.LUT P1, RZ, R17, 0x1000, RZ, 0xc0, !PT ;  /* 0x0000100011ff7812 */ /* 0x000fc4000782c0ff */
[C---:B------:R-:W-:Y:S02]  /*6690*/  ISETP.GT.AND P3, PT, R199.reuse, 0x50, !P3 ;  /* 0x00000050c700780c */ /* 0x040fe40005f64270 */
[----:B------:R-:W-:Y:S02]  /*66a0*/  ISETP.GT.AND P1, PT, R199, 0x29, !P1 ;  /* 0x00000029c700780c */ /* 0x000fe40004f24270 */
[----:B------:R-:W-:Y:S02]  /*66b0*/  FSEL R184, R184, -INF , !P2 ;  /* 0xff800000b8b87808 */ /* 0x000fe40005000000 */
[C---:B------:R-:W-:Y:S02]  /*66c0*/  ISETP.LT.OR P1, PT, R204.reuse, 0x2a, P1 ;  /* 0x0000002acc00780c */ /* 0x040fe40000f21670 */
[----:B------:R-:W-:Y:S02]  /*66d0*/  ISETP.LT.OR P3, PT, R204, 0x51, P3 ;  /* 0x00000051cc00780c */ /* 0x000fe40001f61670 */
[----:B------:R-:W-:-:S02]  /*66e0*/  FSEL R167, R167, -INF , !P1 ;  /* 0xff800000a7a77808 */ /* 0x000fc40004800000 */
[----:B------:R-:W-:Y:S02]  /*66f0*/  LOP3.LUT P1, RZ, R17, 0x800, RZ, 0xc0, !PT ;  /* 0x0000080011ff7812 */ /* 0x000fe4000782c0ff */
[----:B0-----:R-:W-:Y:S02]  /*6700*/  FMNMX.FTZ R194, R14, R11, !PT ;  /* 0x0000000b0ec27209 */ /* 0x001fe40007810000 */
[C---:B------:R-:W-:Y:S02]  /*6710*/  ISETP.GT.AND P1, PT, R199.reuse, 0x30, !P1 ;  /* 0x00000030c700780c */ /* 0x040fe40004f24270 */
[----:B------:R-:W-:Y:S01]  /*6720*/  ISETP.GT.AND P4, PT, R199, 0x51, !P4 ;  /* 0x00000051c700780c */ /* 0x000fe20006784270 */
[----:B------:R-:W0:Y:S01]  /*6730*/  SHFL.BFLY PT, R11, R194, 0x1, 0x1f ;  /* 0x0c201f00c20b7f89 */ /* 0x000e2200000e0000 */
[----:B------:R-:W-:Y:S02]  /*6740*/  ISETP.LT.OR P1, PT, R204, 0x31, P1 ;  /* 0x00000031cc00780c */ /* 0x000fe40000f21670 */
[----:B------:R-:W-:-:S02]  /*6750*/  FSEL R187, R187, -INF , !P3 ;  /* 0xff800000bbbb7808 */ /* 0x000fc40005800000 */
[----:B------:R-:W-:Y:S02]  /*6760*/  FSEL R170, R170, -INF , !P1 ;  /* 0xff800000aaaa7808 */ /* 0x000fe40004800000 */
[----:B------:R-:W-:Y:S02]  /*6770*/  LOP3.LUT P1, RZ, R17, 0x400, RZ, 0xc0, !PT ;  /* 0x0000040011ff7812 */ /* 0x000fe4000782c0ff */
[C---:B------:R-:W-:Y:S02]  /*6780*/  ISETP.GT.AND P5, PT, R199.reuse, 0x58, !P5 ;  /* 0x00000058c700780c */ /* 0x040fe40006fa4270 */
[----:B------:R-:W-:Y:S02]  /*6790*/  ISETP.GT.AND P1, PT, R199, 0x31, !P1 ;  /* 0x00000031c700780c */ /* 0x000fe40004f24270 */
[C---:B------:R-:W-:Y:S02]  /*67a0*/  ISETP.LT.OR P4, PT, R204.reuse, 0x52, P4 ;  /* 0x00000052cc00780c */ /* 0x040fe40002781670 */
[----:B------:R-:W-:-:S02]  /*67b0*/  ISETP.LT.OR P1, PT, R204, 0x32, P1 ;  /* 0x00000032cc00780c */ /* 0x000fc40000f21670 */
[----:B------:R-:W-:Y:S02]  /*67c0*/  ISETP.LT.OR P5, PT, R204, 0x59, P5 ;  /* 0x00000059cc00780c */ /* 0x000fe40002fa1670 */
[----:B------:R-:W-:Y:S02]  /*67d0*/  FSEL R171, R171, -INF , !P1 ;  /* 0xff800000abab7808 */ /* 0x000fe40004800000 */
[----:B------:R-:W-:Y:S02]  /*67e0*/  LOP3.LUT P1, RZ, R17, 0x200, RZ, 0xc0, !PT ;  /* 0x0000020011ff7812 */ /* 0x000fe4000782c0ff */
[----:B------:R-:W-:Y:S02]  /*67f0*/  FSEL R188, R188, -INF , !P4 ;  /* 0xff800000bcbc7808 */ /* 0x000fe40006000000 */
[----:B------:R-:W-:Y:S02]  /*6800*/  ISETP.GT.AND P1, PT, R199, 0x38, !P1 ;  /* 0x00000038c700780c */ /* 0x000fe40004f24270 */
[----:B0-----:R-:W-:-:S02]  /*6810*/  FMNMX.FTZ R10, R194, R11, !PT ;  /* 0x0000000bc20a7209 */ /* 0x001fc40007810000 */
[----:B------:R-:W-:Y:S02]  /*6820*/  ISETP.LT.OR P1, PT, R204, 0x39, P1 ;  /* 0x00000039cc00780c */ /* 0x000fe40000f21670 */
[----:B------:R-:W-:Y:S01]  /*6830*/  FSEL R192, R192, -INF , !P5 ;  /* 0xff800000c0c07808 */ /* 0x000fe20006800000 */
[----:B------:R-:W-:Y:S01]  /*6840*/  FMUL.FTZ R11, R10, UR10 ;  /* 0x0000000a0a0b7c20 */ /* 0x000fe20008410000 */
[----:B------:R-:W-:Y:S02]  /*6850*/  FSEL R174, R174, -INF , !P1 ;  /* 0xff800000aeae7808 */ /* 0x000fe40004800000 */
[----:B------:R-:W-:-:S04]  /*6860*/  LOP3.LUT P1, RZ, R17, 0x100, RZ, 0xc0, !PT ;  /* 0x0000010011ff7812 */ /* 0x000fc8000782c0ff */
[----:B------:R-:W-:-:S04]  /*6870*/  ISETP.GT.AND P1, PT, R199, 0x39, !P1 ;  /* 0x00000039c700780c */ /* 0x000fc80004f24270 */
[----:B------:R-:W-:-:S04]  /*6880*/  ISETP.LT.OR P1, PT, R204, 0x3a, P1 ;  /* 0x0000003acc00780c */ /* 0x000fc80000f21670 */
        /* <DEDUP_REMOVED lines=9> */
[----:B------:R-:W-:Y:S02]  /*6920*/  ISETP.GT.AND P1, PT, R199, 0x48, !P6 ;  /* 0x00000048c700780c */ /* 0x000fe40007724270 */
[----:B------:R-:W-:Y:S02]  /*6930*/  LOP3.LUT P6, RZ, R17, 0x40000, RZ, 0xc0, !PT ;  /* 0x0004000011ff7812 */ /* 0x000fe400078cc0ff */
[----:B------:R-:W-:-:S04]  /*6940*/  ISETP.LT.OR P1, PT, R204, 0x49, P1 ;  /* 0x00000049cc00780c */ /* 0x000fc80000f21670 */
[----:B------:R-:W-:Y:S02]  /*6950*/  FSEL R183, R183, -INF , !P1 ;  /* 0xff800000b7b77808 */ /* 0x000fe40004800000 */
[----:B------:R-:W-:Y:S02]  /*6960*/  ISETP.GT.AND P1, PT, R199, RZ, !P6 ;  /* 0x000000ffc700720c */ /* 0x000fe40007724270 */
[----:B------:R-:W-:Y:S02]  /*6970*/  LOP3.LUT P6, RZ, R17, 0x1, RZ, 0xc0, !PT ;  /* 0x0000000111ff7812 */ /* 0x000fe400078cc0ff */
[----:B------:R-:W-:Y:S02]  /*6980*/  ISETP.LT.OR P1, PT, R204, 0x1, P1 ;  /* 0x00000001cc00780c */ /* 0x000fe40000f21670 */
[----:B------:R-:W-:Y:S02]  /*6990*/  ISETP.GT.AND P2, PT, R199, 0x59, !P6 ;  /* 0x00000059c700780c */ /* 0x000fe40007744270 */
[----:B------:R-:W-:-:S02]  /*69a0*/  FSEL R12, R12, -INF , !P1 ;  /* 0xff8000000c0c7808 */ /* 0x000fc40004800000 */
[----:B------:R-:W-:Y:S02]  /*69b0*/  FSETP.NEU.FTZ.AND P1, PT, R10, -INF , PT ;  /* 0xff8000000a00780b */ /* 0x000fe40003f3d000 */
[----:B------:R-:W-:Y:S02]  /*69c0*/  FMNMX.FTZ R14, R12, R5, !PT ;  /* 0x000000050c0e7209 */ /* 0x000fe40007810000 */
[----:B------:R-:W-:Y:S02]  /*69d0*/  FSEL R11, R11, RZ, P1 ;  /* 0x000000ff0b0b7208 */ /* 0x000fe40000800000 */
[----:B------:R-:W-:Y:S02]  /*69e0*/  ISETP.LT.OR P2, PT, R204, 0x5a, P2 ;  /* 0x0000005acc00780c */ /* 0x000fe40001741670 */
[----:B------:R-:W-:Y:S01]  /*69f0*/  FSEL R199, R10, RZ, P1 ;  /* 0x000000ff0ac77208 */ /* 0x000fe20000800000 */
[--C-:B------:R-:W-:Y:S01]  /*6a00*/  FFMA.FTZ R198, R15, UR10, -R11.reuse ;  /* 0x0000000a0fc67c23 */ /* 0x100fe2000801080b */
[----:B------:R-:W-:Y:S01]  /*6a10*/  FMNMX.FTZ R15, R13, R14, !PT ;  /* 0x0000000e0d0f7209 */ /* 0x000fe20007810000 */
[--C-:B------:R-:W-:Y:S01]  /*6a20*/  FFMA.FTZ R189, R215, UR10, -R11.reuse ;  /* 0x0000000ad7bd7c23 */ /* 0x100fe2000801080b */
[----:B------:R-:W-:Y:S01]  /*6a30*/  FSEL R193, R193, -INF , !P2 ;  /* 0xff800000c1c17808 */ /* 0x000fe20005000000 */
[----:B------:R0:W-:Y:S01]  /*6a40*/  MUFU.EX2 R14, R198 ;  /* 0x000000c6000e7308 */ /* 0x0001e20000000800 */
[----:B------:R-:W-:Y:S01]  /*6a50*/  FMNMX.FTZ R194, R20, R15, !PT ;  /* 0x0000000f14c27209 */ /* 0x000fe20007810000 */
[--C-:B------:R-:W-:Y:S01]  /*6a60*/  FFMA.FTZ R15, R152, UR10, -R11.reuse ;  /* 0x0000000a980f7c23 */ /* 0x100fe2000801080b */
[----:B------:R-:W-:Y:S01]  /*6a70*/  FADD.FTZ R199, -R199, R4 ;  /* 0x00000004c7c77221 */ /* 0x000fe20000010100 */
[--C-:B------:R-:W-:Y:S01]  /*6a80*/  FFMA.FTZ R156, R156, UR10, -R11.reuse ;  /* 0x0000000a9c9c7c23 */ /* 0x100fe2000801080b */
[----:B------:R-:W-:Y:S01]  /*6a90*/  FMNMX.FTZ R197, R21, R194, !PT ;  /* 0x000000c215c57209 */ /* 0x000fe20007810000 */
[--C-:B------:R-:W-:Y:S01]  /*6aa0*/  FFMA.FTZ R194, R153, UR10, -R11.reuse ;  /* 0x0000000a99c27c23 */ /* 0x100fe2000801080b */
[----:B------:R-:W-:Y:S01]  /*6ab0*/  FMUL.FTZ R4, R199, UR10 ;  /* 0x0000000ac7047c20 */ /* 0x000fe20008410000 */
[----:B------:R-:W-:Y:S01]  /*6ac0*/  MUFU.EX2 R189, R189 ;  /* 0x000000bd00bd7308 */ /* 0x000fe20000000800 */
[----:B------:R-:W-:Y:S01]  /*6ad0*/  FMNMX.FTZ R152, R154, R197, !PT ;  /* 0x000000c59a987209 */ /* 0x000fe20007810000 */
[--C-:B0-----:R-:W-:Y:S01]  /*6ae0*/  FFMA.FTZ R198, R168, UR10, -R11.reuse ;  /* 0x0000000aa8c67c23 */ /* 0x101fe2000801080b */
        /* <DEDUP_REMOVED lines=13> */
[----:B------:R-:W1:Y:S01]  /*6bc0*/  MUFU.EX2 R15, R15 ;  /* 0x0000000f000f7308 */ /* 0x000e620000000800 */
[----:B------:R-:W-:Y:S01]  /*6bd0*/  FMNMX.FTZ R152, R162, R153, !PT ;  /* 0x00000099a2987209 */ /* 0x000fe20007810000 */
[--C-:B------:R-:W-:Y:S01]  /*6be0*/  FFMA.FTZ R153, R157, UR10, -R11.reuse ;  /* 0x0000000a9d997c23 */ /* 0x100fe2000801080b */
[--C-:B------:R-:W-:Y:S01]  /*6bf0*/  FFMA.FTZ R190, R190, UR10, -R11.reuse ;  /* 0x0000000abebe7c23 */ /* 0x100fe2000801080b */
[--C-:B------:R-:W-:Y:S01]  /*6c00*/  FFMA.FTZ R191, R191, UR10, -R11.reuse ;  /* 0x0000000abfbf7c23 */ /* 0x100fe2000801080b */
[----:B------:R-:W-:Y:S01]  /*6c10*/  FMNMX.FTZ R157, R163, R152, !PT ;  /* 0x00000098a39d7209 */ /* 0x000fe20007810000 */
[--C-:B------:R-:W-:Y:S01]  /*6c20*/  FFMA.FTZ R195, R195, UR10, -R11.reuse ;  /* 0x0000000ac3c37c23 */ /* 0x100fe2000801080b */
[--C-:B------:R-:W-:Y:S01]  /*6c30*/  FFMA.FTZ R196, R196, UR10, -R11.reuse ;  /* 0x0000000ac4c47c23 */ /* 0x100fe2000801080b */
[----:B------:R-:W2:Y:S01]  /*6c40*/  MUFU.EX2 R194, R194 ;  /* 0x000000c200c27308 */ /* 0x000ea20000000800 */
[----:B------:R-:W-:Y:S01]  /*6c50*/  FMNMX.FTZ R152, R166, R157, !PT ;  /* 0x0000009da6987209 */ /* 0x000fe20007810000 */
[--C-:B------:R-:W-:Y:S01]  /*6c60*/  FFMA.FTZ R157, R160, UR10, -R11.reuse ;  /* 0x0000000aa09d7c23 */ /* 0x100fe2000801080b */
[--C-:B------:R-:W-:Y:S01]  /*6c70*/  FFMA.FTZ R160, R161, UR10, -R11.reuse ;  /* 0x0000000aa1a07c23 */ /* 0x100fe2000801080b */
[----:B0-----:R-:W-:Y:S01]  /*6c80*/  FMUL.FTZ R24, R24, R4 ;  /* 0x0000000418187220 */ /* 0x001fe20000410000 */
[----:B------:R-:W-:Y:S01]  /*6c90*/  FMNMX.FTZ R197, R167, R152, !PT ;  /* 0x00000098a7c57209 */ /* 0x000fe20007810000 */
[-C--:B------:R-:W-:Y:S01]  /*6ca0*/  FMUL.FTZ R25, R25, R4.reuse ;  /* 0x0000000419197220 */ /* 0x080fe20000410000 */
[-C--:B------:R-:W-:Y:S01]  /*6cb0*/  FMUL.FTZ R28, R28, R4.reuse ;  /* 0x000000041c1c7220 */ /* 0x080fe20000410000 */
[----:B------:R-:W0:Y:S01]  /*6cc0*/  MUFU.EX2 R156, R156 ;  /* 0x0000009c009c7308 */ /* 0x000e220000000800 */
[----:B------:R-:W-:Y:S01]  /*6cd0*/  FMNMX.FTZ R152, R170, R197, !PT ;  /* 0x000000c5aa987209 */ /* 0x000fe20007810000 */
[-C--:B------:R-:W-:Y:S01]  /*6ce0*/  FMUL.FTZ R29, R29, R4.reuse ;  /* 0x000000041d1d7220 */ /* 0x080fe20000410000 */
[-C--:B------:R-:W-:Y:S01]  /*6cf0*/  FMUL.FTZ R32, R32, R4.reuse ;  /* 0x0000000420207220 */ /* 0x080fe20000410000 */
[----:B------:R-:W-:Y:S01]  /*6d00*/  FMUL.FTZ R33, R33, R4 ;  /* 0x0000000421217220 */ /* 0x000fe20000410000 */
[----:B------:R-:W-:Y:S01]  /*6d10*/  FMNMX.FTZ R161, R171, R152, !PT ;  /* 0x00000098aba17209 */ /* 0x000fe20007810000 */
[-C--:B------:R-:W-:Y:S01]  /*6d20*/  FMUL.FTZ R36, R36, R4.reuse ;  /* 0x0000000424247220 */ /* 0x080fe20000410000 */
[-C--:B------:R-:W-:Y:S01]  /*6d30*/  FMUL.FTZ R37, R37, R4.reuse ;  /* 0x0000000425257220 */ /* 0x080fe20000410000 */
[----:B------:R-:W3:Y:S01]  /*6d40*/  MUFU.EX2 R153, R153 ;  /* 0x0000009900997308 */ /* 0x000ee20000000800 */
[----:B------:R-:W-:Y:S01]  /*6d50*/  FMNMX.FTZ R152, R174, R161, !PT ;  /* 0x000000a1ae987209 */ /* 0x000fe20007810000 */
[--C-:B------:R-:W-:Y:S01]  /*6d60*/  FFMA.FTZ R161, R164, UR10, -R11.reuse ;  /* 0x0000000aa4a17c23 */ /* 0x100fe2000801080b */
[----:B------:R-:W-:Y:S01]  /*6d70*/  FFMA.FTZ R164, R165, UR10, -R11 ;  /* 0x0000000aa5a47c23 */ /* 0x000fe2000801080b */
[----:B------:R-:W-:Y:S01]  /*6d80*/  FMUL.FTZ R40, R40, R4 ;  /* 0x0000000428287220 */ /* 0x000fe20000410000 */
[----:B------:R-:W-:Y:S01]  /*6d90*/  FMNMX.FTZ R152, R175, R152, !PT ;  /* 0x00000098af987209 */ /* 0x000fe20007810000 */
[-C--:B------:R-:W-:Y:S01]  /*6da0*/  FMUL.FTZ R41, R41, R4.reuse ;  /* 0x0000000429297220 */ /* 0x080fe20000410000 */
[----:B------:R-:W-:Y:S01]  /*6db0*/  FMUL.FTZ R44, R44, R4 ;  /* 0x000000042c2c7220 */ /* 0x000fe20000410000 */
[----:B------:R-:W4:Y:S01]  /*6dc0*/  MUFU.EX2 R157, R157 ;  /* 0x0000009d009d7308 */ /* 0x000f220000000800 */
[----:B------:R-:W-:Y:S01]  /*6dd0*/  FMNMX.FTZ R197, R179, R152, !PT ;  /* 0x00000098b3c57209 */ /* 0x000fe20007810000 */
[-C--:B------:R-:W-:Y:S01]  /*6de0*/  FMUL.FTZ R45, R45, R4.reuse ;  /* 0x000000042d2d7220 */ /* 0x080fe20000410000 */
[-C--:B------:R-:W-:Y:S01]  /*6df0*/  FMUL.FTZ R48, R48, R4.reuse ;  /* 0x0000000430307220 */ /* 0x080fe20000410000 */
[-C--:B------:R-:W-:Y:S01]  /*6e00*/  FMUL.FTZ R49, R49, R4.reuse ;  /* 0x0000000431317220 */ /* 0x080fe20000410000 */
[----:B------:R-:W-:Y:S01]  /*6e10*/  FMNMX.FTZ R152, R180, R197, !PT ;  /* 0x000000c5b4987209 */ /* 0x000fe20007810000 */
[-C--:B------:R-:W-:Y:S01]  /*6e20*/  FMUL.FTZ R52, R52, R4.reuse ;  /* 0x0000000434347220 */ /* 0x080fe20000410000 */
[----:B------:R-:W-:Y:S01]  /*6e30*/  FMUL.FTZ R53, R53, R4 ;  /* 0x0000000435357220 */ /* 0x000fe20000410000 */
[----:B------:R-:W5:Y:S01]  /*6e40*/  MUFU.EX2 R160, R160 ;  /* 0x000000a000a07308 */ /* 0x000f620000000800 */
        /* <DEDUP_REMOVED lines=16> */
[----:B------:R-:W-:Y:S01]  /*6f50*/  FMNMX.FTZ R152, R192, R197, !PT ;  /* 0x000000c5c0987209 */ /* 0x000fe20007810000 */
[-C--:B------:R-:W-:Y:S01]  /*6f60*/  FMUL.FTZ R76, R76, R4.reuse ;  /* 0x000000044c4c7220 */ /* 0x080fe20000410000 */
[-C--:B------:R-:W-:Y:S01]  /*6f70*/  FMUL.FTZ R77, R77, R4.reuse ;  /* 0x000000044d4d7220 */ /* 0x080fe20000410000 */
[----:B------:R-:W-:Y:S01]  /*6f80*/  FMUL.FTZ R80, R80, R4 ;  /* 0x0000000450507220 */ /* 0x000fe20000410000 */
[----:B------:R-:W-:Y:S01]  /*6f90*/  FMNMX.FTZ R152, R193, R152, !PT ;  /* 0x00000098c1987209 */ /* 0x000fe20007810000 */
[-C--:B------:R-:W-:Y:S01]  /*6fa0*/  FMUL.FTZ R81, R81, R4.reuse ;  /* 0x0000000451517220 */ /* 0x080fe20000410000 */
[-C--:B------:R-:W-:Y:S01]  /*6fb0*/  FMUL.FTZ R84, R84, R4.reuse ;  /* 0x0000000454547220 */ /* 0x080fe20000410000 */
[----:B------:R1:W5:Y:S01]  /*6fc0*/  MUFU.EX2 R165, R198 ;  /* 0x000000c600a57308 */ /* 0x0003620000000800 */
[-C--:B------:R-:W-:Y:S01]  /*6fd0*/  FMUL.FTZ R85, R85, R4.reuse ;  /* 0x0000000455557220 */ /* 0x080fe20000410000 */
[----:B------:R-:W2:Y:S01]  /*6fe0*/  SHFL.BFLY PT, R197, R152, 0x2, 0x1f ;  /* 0x0c401f0098c57f89 */ /* 0x000ea200000e0000 */
        /* <DEDUP_REMOVED lines=23> */
[----:B--2---:R-:W-:Y:S01]  /*7160*/  FMNMX.FTZ R197, R152, R197, !PT ;  /* 0x000000c598c57209 */ /* 0x004fe20007810000 */
[-C--:B------:R-:W-:Y:S01]  /*7170*/  FMUL.FTZ R128, R128, R4.reuse ;  /* 0x0000000480807220 */ /* 0x080fe20000410000 */
[-C--:B------:R-:W-:Y:S01]  /*7180*/  FMUL.FTZ R129, R129, R4.reuse ;  /* 0x0000000481817220 */ /* 0x080fe20000410000 */
[-C--:B------:R-:W-:Y:S01]  /*7190*/  FMUL.FTZ R132, R132, R4.reuse ;  /* 0x0000000484847220 */ /* 0x080fe20000410000 */
[-C--:B------:R-:W-:Y:S01]  /*71a0*/  FMUL.FTZ R133, R133, R4.reuse ;  /* 0x0000000485857220 */ /* 0x080fe20000410000 */
[----:B------:R-:W2:Y:S01]  /*71b0*/  SHFL.BFLY PT, R176, R197, 0x1, 0x1f ;  /* 0x0c201f00c5b07f89 */ /* 0x000ea200000e0000 */
        /* <DEDUP_REMOVED lines=9> */
[----:B------:R-:W-:-:S07]  /*7250*/  FMUL.FTZ R149, R149, R4 ;  /* 0x0000000495957220 */ /* 0x000fce0000410000 */
[----:B------:R-:W-:Y:S01]  /*7260*/  MUFU.EX2 R181, R181 ;  /* 0x000000b500b57308 */ /* 0x000fe20000000800 */
[----:B--2---:R-:W-:-:S07]  /*7270*/  FMNMX.FTZ R176, R197, R176, !PT ;  /* 0x000000b0c5b07209 */ /* 0x004fce0007810000 */
[----:B------:R-:W-:Y:S01]  /*7280*/  MUFU.EX2 R182, R182 ;  /* 0x000000b600b67308 */ /* 0x000fe20000000800 */
[C---:B------:R-:W-:Y:S01]  /*7290*/  FSETP.NEU.FTZ.AND P1, PT, R176.reuse, -INF , PT ;  /* 0xff800000b000780b */ /* 0x040fe20003f3d000 */
[----:B------:R-:W-:-:S06]  /*72a0*/  FMUL.FTZ R152, R176, UR10 ;  /* 0x0000000ab0987c20 */ /* 0x000fcc0008410000 */
[----:B------:R-:W-:Y:S01]  /*72b0*/  MUFU.EX2 R185, R185 ;  /* 0x000000b900b97308 */ /* 0x000fe20000000800 */
[----:B------:R-:W-:-:S05]  /*72c0*/  FSEL R152, R152, RZ, P1 ;  /* 0x000000ff98987208 */ /* 0x000fca0000800000 */
[--C-:B------:R-:W-:Y:S01]  /*72d0*/  FFMA.FTZ R11, R12, UR10, -R152.reuse ;  /* 0x0000000a0c0b7c23 */ /* 0x100fe20008010898 */
[--C-:B------:R-:W-:Y:S01]  /*72e0*/  FFMA.FTZ R12, R13, UR10, -R152.reuse ;  /* 0x0000000a0d0c7c23 */ /* 0x100fe20008010898 */
[----:B------:R-:W-:Y:S01]  /*72f0*/  FFMA.FTZ R13, R4, R2, R189 ;  /* 0x00000002040d7223 */ /* 0x000fe200000100bd */
[--C-:B-1----:R-:W-:Y:S01]  /*7300*/  FFMA.FTZ R198, R155, UR10, -R152.reuse ;  /* 0x0000000a9bc67c23 */ /* 0x102fe20008010898 */
[--C-:B------:R-:W-:Y:S01]  /*7310*/  FFMA.FTZ R204, R159, UR10, -R152.reuse ;  /* 0x0000000a9fcc7c23 */ /* 0x100fe20008010898 */
[----:B------:R-:W-:Y:S01]  /*7320*/  MUFU.EX2 R186, R186 ;  /* 0x000000ba00ba7308 */ /* 0x000fe20000000800 */
[----:B------:R-:W-:Y:S01]  /*7330*/  FADD.FTZ R2, R14, R13 ;  /* 0x0000000d0e027221 */ /* 0x000fe20000010000 */
[--C-:B------:R-:W-:Y:S01]  /*7340*/  FFMA.FTZ R13, R20, UR10, -R152.reuse ;  /* 0x0000000a140d7c23 */ /* 0x100fe20008010898 */
[--C-:B------:R-:W-:Y:S01]  /*7350*/  FFMA.FTZ R20, R21, UR10, -R152.reuse ;  /* 0x0000000a15147c23 */ /* 0x100fe20008010898 */
[----:B------:R-:W-:Y:S01]  /*7360*/  FFMA.FTZ R21, R154, UR10, -R152 ;  /* 0x0000000a9a157c23 */ /* 0x000fe20008010898 */
[----:B------:R-:W-:Y:S01]  /*7370*/  FADD.FTZ R197, R15, R2 ;  /* 0x000000020fc57221 */ /* 0x000fe20000010000 */
[--C-:B------:R-:W-:Y:S01]  /*7380*/  FFMA.FTZ R199, R166, UR10, -R152.reuse ;  /* 0x0000000aa6c77c23 */ /* 0x100fe20008010898 */
[--C-:B------:R-:W-:Y:S01]  /*7390*/  FFMA.FTZ R162, R162, UR10, -R152.reuse ;  /* 0x0000000aa2a27c23 */ /* 0x100fe20008010898 */
[----:B------:R-:W-:Y:S01]  /*73a0*/  MUFU.EX2 R190, R190 ;  /* 0x000000be00be7308 */ /* 0x000fe20000000800 */
[----:B------:R-:W-:Y:S01]  /*73b0*/  FADD.FTZ R197, R194, R197 ;  /* 0x000000c5c2c57221 */ /* 0x000fe20000010000 */
[--C-:B------:R-:W-:Y:S01]  /*73c0*/  FFMA.FTZ R167, R167, UR10, -R152.reuse ;  /* 0x0000000aa7a77c23 */ /* 0x100fe20008010898 */
[--C-:B------:R-:W-:Y:S01]  /*73d0*/  FFMA.FTZ R171, R171, UR10, -R152.reuse ;  /* 0x0000000aabab7c23 */ /* 0x100fe20008010898 */
[--C-:B------:R-:W-:Y:S01]  /*73e0*/  FFMA.FTZ R175, R175, UR10, -R152.reuse ;  /* 0x0000000aafaf7c23 */ /* 0x100fe20008010898 */
[----:B0-----:R-:W-:Y:S01]  /*73f0*/  FADD.FTZ R2, R156, R197 ;  /* 0x000000c59c027221 */ /* 0x001fe20000010000 */
[----:B---3--:R-:W-:Y:S01]  /*7400*/  F2FP.F16.F32.PACK_AB R156, R153, R156 ;  /* 0x0000009c999c723e */ /* 0x008fe200000000ff */
[----:B------:R-:W-:Y:S01]  /*7410*/  FFMA.FTZ R179, R179, UR10, -R152 ;  /* 0x0000000ab3b37c23 */ /* 0x000fe20008010898 */
[----:B------:R-:W-:Y:S01]  /*7420*/  MUFU.EX2 R191, R191 ;  /* 0x000000bf00bf7308 */ /* 0x000fe20000000800 */
[----:B------:R-:W-:Y:S01]  /*7430*/  FADD.FTZ R2, R153, R2 ;  /* 0x0000000299027221 */ /* 0x000fe20000010000 */
[--C-:B------:R-:W-:Y:S01]  /*7440*/  FFMA.FTZ R180, R180, UR10, -R152.reuse ;  /* 0x0000000ab4b47c23 */ /* 0x100fe20008010898 */
[--C-:B------:R-:W-:Y:S01]  /*7450*/  FFMA.FTZ R183, R183, UR10, -R152.reuse ;  /* 0x0000000ab7b77c23 */ /* 0x100fe20008010898 */
[----:B------:R-:W-:Y:S01]  /*7460*/  FFMA.FTZ R187, R187, UR10, -R152 ;  /* 0x0000000abbbb7c23 */ /* 0x000fe20008010898 */
[----:B----4-:R-:W-:Y:S01]  /*7470*/  FADD.FTZ R197, R157, R2 ;  /* 0x000000029dc57221 */ /* 0x010fe20000010000 */
[--C-:B------:R-:W-:Y:S01]  /*7480*/  FFMA.FTZ R188, R188, UR10, -R152.reuse ;  /* 0x0000000abcbc7c23 */ /* 0x100fe20008010898 */
[--C-:B------:R-:W-:Y:S01]  /*7490*/  FFMA.FTZ R192, R192, UR10, -R152.reuse ;  /* 0x0000000ac0c07c23 */ /* 0x100fe20008010898 */
[----:B------:R-:W-:Y:S01]  /*74a0*/  MUFU.EX2 R195, R195 ;  /* 0x000000c300c37308 */ /* 0x000fe20000000800 */
[----:B-----5:R-:W-:Y:S01]  /*74b0*/  FADD.FTZ R2, R160, R197 ;  /* 0x000000c5a0027221 */ /* 0x020fe20000010000 */
[--C-:B------:R-:W-:Y:S01]  /*74c0*/  FFMA.FTZ R197, R158, UR10, -R152.reuse ;  /* 0x0000000a9ec57c23 */ /* 0x100fe20008010898 */
[--C-:B------:R-:W-:Y:S01]  /*74d0*/  FFMA.FTZ R158, R163, UR10, -R152.reuse ;  /* 0x0000000aa39e7c23 */ /* 0x100fe20008010898 */
[----:B------:R-:W-:Y:S01]  /*74e0*/  FFMA.FTZ R193, R193, UR10, -R152 ;  /* 0x0000000ac1c17c23 */ /* 0x000fe20008010898 */
[----:B------:R-:W-:Y:S01]  /*74f0*/  FADD.FTZ R155, R161, R2 ;  /* 0x00000002a19b7221 */ /* 0x000fe20000010000 */
[----:B------:R-:W-:-:S02]  /*7500*/  FSEL R2, R176, RZ, P1 ;  /* 0x000000ffb0027208 */ /* 0x000fc40000800000 */
[----:B------:R-:W0:Y:S01]  /*7510*/  MUFU.EX2 R196, R196 ;  /* 0x000000c400c47308 */ /* 0x000e220000000800 */
[----:B------:R-:W-:Y:S02]  /*7520*/  FADD.FTZ R154, R164, R155 ;  /* 0x0000009ba49a7221 */ /* 0x000fe40000010000 */
[----:B------:R-:W-:Y:S02]  /*7530*/  FADD.FTZ R2, -R2, R5 ;  /* 0x0000000502027221 */ /* 0x000fe40000010100 */
[----:B------:R-:W-:-:S03]  /*7540*/  FADD.FTZ R155, R165, R154 ;  /* 0x0000009aa59b7221 */ /* 0x000fc60000010000 */
[----:B------:R-:W-:Y:S01]  /*7550*/  MUFU.EX2 R11, R11 ;  /* 0x0000000b000b7308 */ /* 0x000fe20000000800 */
[----:B------:R-:W-:Y:S01]  /*7560*/  FADD.FTZ R154, R168, R155 ;  /* 0x0000009ba89a7221 */ /* 0x000fe20000010000 */
[----:B------:R-:W-:-:S03]  /*7570*/  FFMA.FTZ R155, R174, UR10, -R152 ;  /* 0x0000000aae9b7c23 */ /* 0x000fc60008010898 */
[----:B------:R-:W-:-:S03]  /*7580*/  FADD.FTZ R5, R169, R154 ;  /* 0x0000009aa9057221 */ /* 0x000fc60000010000 */
[----:B------:R-:W-:Y:S01]  /*7590*/  MUFU.EX2 R12, R12 ;  /* 0x0000000c000c7308 */ /* 0x000fe20000000800 */
[----:B------:R-:W-:Y:S01]  /*75a0*/  FADD.FTZ R154, R172, R5 ;  /* 0x00000005ac9a7221 */ /* 0x000fe20000010000 */
[----:B------:R-:W-:Y:S01]  /*75b0*/  FFMA.FTZ R5, R170, UR10, -R152 ;  /* 0x0000000aaa057c23 */ /* 0x000fe20008010898 */
[----:B0-----:R-:W-:Y:S02]  /*75c0*/  F2FP.F16.F32.PACK_AB R174, R196, R195 ;  /* 0x000000c3c4ae723e */ /* 0x001fe400000000ff */
[----:B------:R-:W-:-:S03]  /*75d0*/  FADD.FTZ R159, R173, R154 ;  /* 0x0000009aad9f7221 */ /* 0x000fc60000010000 */
[----:B------:R-:W-:Y:S01]  /*75e0*/  MUFU.EX2 R13, R13 ;  /* 0x0000000d000d7308 */ /* 0x000fe20000000800 */
[----:B------:R-:W-:Y:S01]  /*75f0*/  FADD.FTZ R154, R178, R159 ;  /* 0x0000009fb29a7221 */ /* 0x000fe20000010000 */
[----:B------:R-:W-:Y:S01]  /*7600*/  FFMA.FTZ R159, R184, UR10, -R152 ;  /* 0x0000000ab89f7c23 */ /* 0x000fe20008010898 */
[----:B------:R-:W-:Y:S02]  /*7610*/  F2FP.F16.F32.PACK_AB R152, R14, R189 ;  /* 0x000000bd0e98723e */ /* 0x000fe400000000ff */
[----:B------:R-:W-:-:S03]  /*7620*/  FADD.FTZ R215, R181, R154 ;  /* 0x0000009ab5d77221 */ /* 0x000fc60000010000 */
[----:B------:R-:W-:Y:S01]  /*7630*/  MUFU.EX2 R20, R20 ;  /* 0x0000001400147308 */ /* 0x000fe20000000800 */
[----:B------:R-:W-:-:S04]  /*7640*/  FADD.FTZ R154, R182, R215 ;  /* 0x000000d7b69a7221 */ /* 0x000fc80000010000 */
[----:B------:R-:W-:Y:S01]  /*7650*/  FADD.FTZ R215, R185, R154 ;  /* 0x0000009ab9d77221 */ /* 0x000fe20000010000 */
[----:B------:R-:W-:Y:S02]  /*7660*/  F2FP.F16.F32.PACK_AB R154, R194, R15 ;  /* 0x0000000fc29a723e */ /* 0x000fe400000000ff */
[----:B------:R-:W-:Y:S01]  /*7670*/  MUFU.EX2 R21, R21 ;  /* 0x0000001500157308 */ /* 0x000fe20000000800 */
[----:B------:R-:W-:-:S04]  /*7680*/  FADD.FTZ R215, R186, R215 ;  /* 0x000000d7bad77221 */ /* 0x000fc80000010000 */
[----:B------:R-:W-:-:S03]  /*7690*/  FADD.FTZ R166, R190, R215 ;  /* 0x000000d7bea67221 */ /* 0x000fc60000010000 */
[----:B------:R-:W-:Y:S01]  /*76a0*/  MUFU.EX2 R198, R198 ;  /* 0x000000c600c67308 */ /* 0x000fe20000000800 */
[----:B------:R-:W-:Y:S01]  /*76b0*/  FADD.FTZ R170, R191, R166 ;  /* 0x000000a6bfaa7221 */ /* 0x000fe20000010000 */
[----:B------:R-:W-:Y:S01]  /*76c0*/  F2FP.F16.F32.PACK_AB R166, R178, R173 ;  /* 0x000000adb2a6723e */ /* 0x000fe200000000ff */
[----:B------:R-:W-:Y:S02]  /*76d0*/  FMUL.FTZ R178, R2, UR10 ;  /* 0x0000000a02b27c20 */ /* 0x000fe40008410000 */
[----:B------:R-:W-:Y:S01]  /*76e0*/  FADD.FTZ R153, R195, R170 ;  /* 0x000000aac3997221 */ /* 0x000fe20000010000 */
[----:B------:R-:W-:Y:S02]  /*76f0*/  F2FP.F16.F32.PACK_AB R170, R186, R185 ;  /* 0x000000b9baaa723e */ /* 0x000fe400000000ff */
[----:B------:R-:W-:Y:S01]  /*7700*/  MUFU.EX2 R197, R197 ;  /* 0x000000c500c57308 */ /* 0x000fe20000000800 */
[----:B------:R-:W-:-:S07]  /*7710*/  FADD.FTZ R2, R196, R153 ;  /* 0x00000099c4027221 */ /* 0x000fce0000010000 */
[----:B------:R-:W0:Y:S08]  /*7720*/  MUFU.EX2 R178, R178 ;  /* 0x000000b200b27308 */ /* 0x000e300000000800 */
[----:B------:R-:W-:Y:S08]  /*7730*/  MUFU.EX2 R204, R204 ;  /* 0x000000cc00cc7308 */ /* 0x000ff00000000800 */
[----:B------:R1:W-:Y:S01]  /*7740*/  MUFU.EX2 R163, R162 ;  /* 0x000000a200a37308 */ /* 0x0003e20000000800 */
[----:B0-----:R-:W-:Y:S01]  /*7750*/  FFMA.FTZ R153, R178, R0, R11 ;  /* 0x00000000b2997223 */ /* 0x001fe2000001000b */
[-C--:B------:R-:W-:Y:S01]  /*7760*/  FMUL.FTZ R26, R26, R178.reuse ;  /* 0x000000b21a1a7220 */ /* 0x080fe20000410000 */
[-C--:B------:R-:W-:Y:S01]  /*7770*/  FMUL.FTZ R27, R27, R178.reuse ;  /* 0x000000b21b1b7220 */ /* 0x080fe20000410000 */
[-C--:B------:R-:W-:Y:S01]  /*7780*/  FMUL.FTZ R30, R30, R178.reuse ;  /* 0x000000b21e1e7220 */ /* 0x080fe20000410000 */
[----:B------:R-:W-:Y:S01]  /*7790*/  FADD.FTZ R0, R12, R153 ;  /* 0x000000990c007221 */ /* 0x000fe20000010000 */
[-C--:B------:R-:W-:Y:S01]  /*77a0*/  FMUL.FTZ R31, R31, R178.reuse ;  /* 0x000000b21f1f7220 */ /* 0x080fe20000410000 */
[-C--:B------:R-:W-:Y:S01]  /*77b0*/  FMUL.FTZ R34, R34, R178.reuse ;  /* 0x000000b222227220 */ /* 0x080fe20000410000 */
[----:B------:R0:W2:Y:S01]  /*77c0*/  MUFU.EX2 R184, R158 ;  /* 0x0000009e00b87308 */ /* 0x0000a20000000800 */
[----:B------:R-:W-:Y:S01]  /*77d0*/  FADD.FTZ R153, R13, R0 ;  /* 0x000000000d997221 */ /* 0x000fe20000010000 */
[----:B-1----:R-:W-:Y:S01]  /*77e0*/  F2FP.F16.F32.PACK_AB R162, R168, R165 ;  /* 0x000000a5a8a2723e */ /* 0x002fe200000000ff */
[-C--:B------:R-:W-:Y:S01]  /*77f0*/  FMUL.FTZ R35, R35, R178.reuse ;  /* 0x000000b223237220 */ /* 0x080fe20000410000 */
[----:B------:R-:W-:Y:S01]  /*7800*/  F2FP.F16.F32.PACK_AB R168, R182, R181 ;  /* 0x000000b5b6a8723e */ /* 0x000fe200000000ff */
[----:B------:R-:W-:Y:S01]  /*7810*/  FADD.FTZ R186, R20, R153 ;  /* 0x0000009914ba7221 */ /* 0x000fe20000010000 */
[-C--:B------:R-:W-:Y:S01]  /*7820*/  FMUL.FTZ R38, R38, R178.reuse ;  /* 0x000000b226267220 */ /* 0x080fe20000410000 */
[-C--:B------:R-:W-:Y:S01]  /*7830*/  FMUL.FTZ R39, R39, R178.reuse ;  /* 0x000000b227277220 */ /* 0x080fe20000410000 */
[----:B------:R-:W1:Y:S01]  /*7840*/  MUFU.EX2 R14, R199 ;  /* 0x000000c7000e7308 */ /* 0x000e620000000800 */
[----:B------:R-:W-:Y:S01]  /*7850*/  FADD.FTZ R153, R21, R186 ;  /* 0x000000ba15997221 */ /* 0x000fe20000010000 */
[----:B0-----:R-:W-:Y:S01]  /*7860*/  F2FP.F16.F32.PACK_AB R158, R160, R157 ;  /* 0x0000009da09e723e */ /* 0x001fe200000000ff */
[-C--:B------:R-:W-:Y:S01]  /*7870*/  FMUL.FTZ R42, R42, R178.reuse ;  /* 0x000000b22a2a7220 */ /* 0x080fe20000410000 */
[----:B------:R-:W-:Y:S01]  /*7880*/  F2FP.F16.F32.PACK_AB R160, R164, R161 ;  /* 0x000000a1a4a0723e */ /* 0x000fe200000000ff */
[----:B------:R-:W-:Y:S01]  /*7890*/  FADD.FTZ R186, R198, R153 ;  /* 0x00000099c6ba7221 */ /* 0x000fe20000010000 */
[----:B------:R-:W-:Y:S01]  /*78a0*/  F2FP.F16.F32.PACK_AB R164, R172, R169 ;  /* 0x000000a9aca4723e */ /* 0x000fe200000000ff */
[----:B------:R-:W-:Y:S01]  /*78b0*/  FMUL.FTZ R43, R43, R178 ;  /* 0x000000b22b2b7220 */ /* 0x000fe20000410000 */
[----:B------:R-:W0:Y:S01]  /*78c0*/  MUFU.EX2 R15, R167 ;  /* 0x000000a7000f7308 */ /* 0x000e220000000800 */
[----:B------:R-:W-:Y:S01]  /*78d0*/  FADD.FTZ R153, R197, R186 ;  /* 0x000000bac5997221 */ /* 0x000fe20000010000 */
[----:B------:R-:W-:Y:S01]  /*78e0*/  F2FP.F16.F32.PACK_AB R172, R191, R190 ;  /* 0x000000bebfac723e */ /* 0x000fe200000000ff */
[-C--:B------:R-:W-:Y:S01]  /*78f0*/  FMUL.FTZ R46, R46, R178.reuse ;  /* 0x000000b22e2e7220 */ /* 0x080fe20000410000 */
[----:B--2---:R-:W-:Y:S01]  /*7900*/  F2FP.F16.F32.PACK_AB R161, R184, R163 ;  /* 0x000000a3b8a1723e */ /* 0x004fe200000000ff */
[----:B------:R-:W-:Y:S01]  /*7910*/  FADD.FTZ R186, R204, R153 ;  /* 0x00000099ccba7221 */ /* 0x000fe20000010000 */
[----:B------:R-:W-:Y:S01]  /*7920*/  F2FP.F16.F32.PACK_AB R157, R198, R21 ;  /* 0x00000015c69d723e */ /* 0x000fe200000000ff */
[-C--:B------:R-:W-:Y:S01]  /*7930*/  FMUL.FTZ R47, R47, R178.reuse ;  /* 0x000000b22f2f7220 */ /* 0x080fe20000410000 */
[----:B------:R-:W2:Y:S01]  /*7940*/  MUFU.EX2 R5, R5 ;  /* 0x0000000500057308 */ /* 0x000ea20000000800 */
[----:B------:R-:W-:Y:S01]  /*7950*/  FADD.FTZ R153, R163, R186 ;  /* 0x000000baa3997221 */ /* 0x000fe20000010000 */
[-C--:B------:R-:W-:Y:S01]  /*7960*/  FMUL.FTZ R50, R50, R178.reuse ;  /* 0x000000b232327220 */ /* 0x080fe20000410000 */
[-C--:B------:R-:W-:Y:S01]  /*7970*/  FMUL.FTZ R51, R51, R178.reuse ;  /* 0x000000b233337220 */ /* 0x080fe20000410000 */
[-C--:B------:R-:W-:Y:S01]  /*7980*/  FMUL.FTZ R54, R54, R178.reuse ;  /* 0x000000b236367220 */ /* 0x080fe20000410000 */
[----:B------:R-:W-:Y:S01]  /*7990*/  FADD.FTZ R153, R184, R153 ;  /* 0x00000099b8997221 */ /* 0x000fe20000010000 */
[-C--:B------:R-:W-:Y:S01]  /*79a0*/  FMUL.FTZ R55, R55, R178.reuse ;  /* 0x000000b237377220 */ /* 0x080fe20000410000 */
[----:B------:R-:W-:Y:S01]  /*79b0*/  FMUL.FTZ R58, R58, R178 ;  /* 0x000000b23a3a7220 */ /* 0x000fe20000410000 */
[----:B------:R-:W3:Y:S01]  /*79c0*/  MUFU.EX2 R182, R171 ;  /* 0x000000ab00b67308 */ /* 0x000ee20000000800 */
[----:B-1----:R-:W-:Y:S01]  /*79d0*/  FADD.FTZ R190, R14, R153 ;  /* 0x000000990ebe7221 */ /* 0x002fe20000010000 */
[----:B0-----:R-:W-:Y:S01]  /*79e0*/  F2FP.F16.F32.PACK_AB R163, R15, R14 ;  /* 0x0000000e0fa3723e */ /* 0x001fe200000000ff */
[-C--:B------:R-:W-:Y:S01]  /*79f0*/  FMUL.FTZ R59, R59, R178.reuse ;  /* 0x000000b23b3b7220 */ /* 0x080fe20000410000 */
[-C--:B------:R-:W-:Y:S01]  /*7a00*/  FMUL.FTZ R62, R62, R178.reuse ;  /* 0x000000b23e3e7220 */ /* 0x080fe20000410000 */
[----:B------:R-:W-:Y:S01]  /*7a10*/  FADD.FTZ R190, R15, R190 ;  /* 0x000000be0fbe7221 */ /* 0x000fe20000010000 */
[-C--:B------:R-:W-:Y:S01]  /*7a20*/  FMUL.FTZ R63, R63, R178.reuse ;  /* 0x000000b23f3f7220 */ /* 0x080fe20000410000 */
[-C--:B------:R-:W-:Y:S01]  /*7a30*/  FMUL.FTZ R66, R66, R178.reuse ;  /* 0x000000b242427220 */ /* 0x080fe20000410000 */
[----:B------:R0:W1:Y:S01]  /*7a40*/  MUFU.EX2 R167, R155 ;  /* 0x0000009b00a77308 */ /* 0x0000620000000800 */
        /* <DEDUP_REMOVED lines=11> */
[----:B0-----:R-:W-:Y:S01]  /*7b00*/  F2FP.F16.F32.PACK_AB R155, R20, R13 ;  /* 0x0000000d149b723e */ /* 0x001fe200000000ff */
        /* <DEDUP_REMOVED lines=27> */
[----:B------:R0:W3:Y:S01]  /*7cc0*/  MUFU.EX2 R186, R159 ;  /* 0x0000009f00ba7308 */ /* 0x0000e20000000800 */
[C---:B-1----:R-:W-:Y:S01]  /*7cd0*/  FADD.FTZ R190, R180.reuse, R153 ;  /* 0x00000099b4be7221 */ /* 0x042fe20000010000 */
[----:B------:R-:W-:Y:S01]  /*7ce0*/  F2FP.F16.F32.PACK_AB R169, R180, R169 ;  /* 0x000000a9b4a9723e */ /* 0x000fe200000000ff */
[-C--:B------:R-:W-:Y:S01]  /*7cf0*/  FMUL.FTZ R122, R122, R178.reuse ;  /* 0x000000b27a7a7220 */ /* 0x080fe20000410000 */
[-C--:B------:R-:W-:Y:S01]  /*7d00*/  FMUL.FTZ R123, R123, R178.reuse ;  /* 0x000000b27b7b7220 */ /* 0x080fe20000410000 */
[-C--:B------:R-:W-:Y:S01]  /*7d10*/  FMUL.FTZ R126, R126, R178.reuse ;  /* 0x000000b27e7e7220 */ /* 0x080fe20000410000 */
[-C--:B------:R-:W-:Y:S01]  /*7d20*/  FMUL.FTZ R127, R127, R178.reuse ;  /* 0x000000b27f7f7220 */ /* 0x080fe20000410000 */
[-C--:B------:R-:W-:Y:S01]  /*7d30*/  FMUL.FTZ R130, R130, R178.reuse ;  /* 0x000000b282827220 */ /* 0x080fe20000410000 */
[----:B------:R-:W1:Y:S01]  /*7d40*/  MUFU.EX2 R173, R187 ;  /* 0x000000bb00ad7308 */ /* 0x000e620000000800 */
[----:B--2---:R-:W-:Y:S01]  /*7d50*/  FADD.FTZ R153, R171, R190 ;  /* 0x000000beab997221 */ /* 0x004fe20000010000 */
[----:B0-----:R-:W-:Y:S01]  /*7d60*/  F2FP.F16.F32.PACK_AB R159, R204, R197 ;  /* 0x000000c5cc9f723e */ /* 0x001fe200000000ff */
[-C--:B------:R-:W-:Y:S01]  /*7d70*/  FMUL.FTZ R131, R131, R178.reuse ;  /* 0x000000b283837220 */ /* 0x080fe20000410000 */
[-C--:B------:R-:W-:Y:S01]  /*7d80*/  FMUL.FTZ R134, R134, R178.reuse ;  /* 0x000000b286867220 */ /* 0x080fe20000410000 */
[-C--:B------:R-:W-:Y:S01]  /*7d90*/  FMUL.FTZ R135, R135, R178.reuse ;  /* 0x000000b287877220 */ /* 0x080fe20000410000 */
[-C--:B------:R-:W-:Y:S01]  /*7da0*/  FMUL.FTZ R138, R138, R178.reuse ;  /* 0x000000b28a8a7220 */ /* 0x080fe20000410000 */
[-C--:B------:R-:W-:Y:S01]  /*7db0*/  FMUL.FTZ R139, R139, R178.reuse ;  /* 0x000000b28b8b7220 */ /* 0x080fe20000410000 */
[----:B------:R-:W0:Y:S01]  /*7dc0*/  MUFU.EX2 R188, R188 ;  /* 0x000000bc00bc7308 */ /* 0x000e220000000800 */
[----:B---3--:R-:W-:Y:S01]  /*7dd0*/  FADD.FTZ R194, R186, R153 ;  /* 0x00000099bac27221 */ /* 0x008fe20000010000 */
        /* <DEDUP_REMOVED lines=9> */
[----:B------:R-:W-:-:S05]  /*7e70*/  FMUL.FTZ R151, R151, R178 ;  /* 0x000000b297977220 */ /* 0x000fca0000410000 */
[----:B------:R-:W1:Y:S01]  /*7e80*/  MUFU.EX2 R190, R193 ;  /* 0x000000c100be7308 */ /* 0x000e620000000800 */
[C---:B0-----:R-:W-:Y:S01]  /*7e90*/  FADD.FTZ R4, R188.reuse, R11 ;  /* 0x0000000bbc047221 */ /* 0x041fe20000010000 */
[----:B------:R-:W-:-:S03]  /*7ea0*/  F2FP.F16.F32.PACK_AB R173, R188, R173 ;  /* 0x000000adbcad723e */ /* 0x000fc600000000ff */
[----:B--2---:R-:W-:-:S04]  /*7eb0*/  FADD.FTZ R5, R175, R4 ;  /* 0x00000004af057221 */ /* 0x004fc80000010000 */
[C---:B-1----:R-:W-:Y:S01]  /*7ec0*/  FADD.FTZ R0, R190.reuse, R5 ;  /* 0x00000005be007221 */ /* 0x042fe20000010000 */
[----:B------:R-:W-:Y:S01]  /*7ed0*/  F2FP.F16.F32.PACK_AB R175, R190, R175 ;  /* 0x000000afbeaf723e */ /* 0x000fe200000000ff */
[----:B------:R-:W-:Y:S06]  /*7ee0*/  @!P0 BRA `(.L_x_11035) ;  /* 0x0000000000048947 */ /* 0x000fec0003800000 */
[----:B------:R-:W-:Y:S01]  /*7ef0*/  BPT.TRAP 0x1 ;  /* 0x000000040000795c */ /* 0x000fe20000300000 */
.L_x_11035:
[----:B------:R0:W1:Y:S01]  /*7f00*/  SYNCS.PHASECHK.TRANS64.TRYWAIT P1, [UR28+0x22850], R8 ;  /* 0x02285008ff0075a7 */ /* 0x000062000802015c */
[----:B------:R-:W-:Y:S05]  /*7f10*/  @!P0 BRA `(.L_x_11036) ;  /* 0x0000000000048947 */ /* 0x000fea0003800000 */
[----:B------:R-:W-:Y:S01]  /*7f20*/  BPT.TRAP 0x1 ;  /* 0x000000040000795c */ /* 0x000fe20000300000 */
.L_x_11036:
[----:B-1----:R-:W-:Y:S05]  /*7f30*/  @P1 BRA `(.L_x_11037) ;  /* 0x0000000000081947 */ /* 0x002fea0003800000 */
[----:B------:R-:W1:Y:S02]  /*7f40*/  SYNCS.PHASECHK.TRANS64.TRYWAIT P1, [UR28+0x22850], R8 ;  /* 0x02285008ff0075a7 */ /* 0x000e64000802015c */
[----:B-1----:R-:W-:Y:S05]  /*7f50*/  @!P1 BRA `(.L_x_11038) ;  /* 0x000000dc00f49947 */ /* 0x002fea0003800000 */
.L_x_11037:
[----:B------:R-:W2:Y:S01]  /*7f60*/  S2R R4, SR_TID.X ;  /* 0x0000000000047919 */ /* 0x000ea20000002100 */
[----:B------:R-:W-:Y:S01]  /*7f70*/  UIMAD UR11, UR36, 0xc00, UR21 ;  /* 0x00000c00240b78a4 */ /* 0x000fe2000f8e0215 */
[----:B------:R-:W-:Y:S01]  /*7f80*/  UMOV UR7, 0x40000040 ;  /* 0x4000004000077882 */ /* 0x000fe20000000000 */
[----:B------:R-:W3:Y:S05]  /*7f90*/  S2R R5, SR_TID.X ;  /* 0x0000000000057919 */ /* 0x000eea0000002100 */
[----:B------:R-:W-:Y:S01]  /*7fa0*/  UMOV UR6, UR11 ;  /* 0x0000000b00067c82 */ /* 0x000fe20008000000 */
[----:B--2---:R-:W-:Y:S02]  /*7fb0*/  SHF.R.U32.HI R4, RZ, 0x7, R4 ;  /* 0x00000007ff047819 */ /* 0x004fe40000011604 */
[----:B---3--:R-:W-:-:S03]  /*7fc0*/  LOP3.LUT P1, RZ, R5, 0x7f, RZ, 0xc0, !PT ;  /* 0x0000007f05ff7812 */ /* 0x008fc6000782c0ff */
[----:B------:R-:W-:Y:S02]  /*7fd0*/  VIADD R4, R4, 0x8 ;  /* 0x0000000804047836 */ /* 0x000fe40000000000 */
[----:B------:R-:W-:-:S03]  /*7fe0*/  IMAD.MOV.U32 R5, RZ, RZ, R176 ;  /* 0x000000ffff057224 */ /* 0x000fc600078e00b0 */
[----:B------:R2:W-:Y:S05]  /*7ff0*/  BAR.SYNC.DEFER_BLOCKING R4, 0x100 ;  /* 0x000400040000751d */ /* 0x0005ea0000010000 */
[----:B-1----:R-:W-:Y:S02]  /*8000*/  @!P1 VIADD R177, R177, 0x22860 ;  /* 0x00022860b1b19836 */ /* 0x002fe40000000000 */
[----:B--2---:R-:W-:-:S03]  /*8010*/  IMAD.MOV.U32 R4, RZ, RZ, R10 ;  /* 0x000000ffff047224 */ /* 0x004fc600078e000a */
[----:B------:R-:W-:Y:S01]  /*8020*/  @!P1 PRMT R177, RZ, 0x654, R177 ;  /* 0x00000654ffb19816 */ /* 0x000fe200000000b1 */
        /* <DEDUP_REMOVED lines=34> */
[C---:B------:R-:W-:Y:S01]  /*8250*/  ISETP.GT.AND P1, PT, R3.reuse, UR23, PT ;  /* 0x0000001703007c0c */ /* 0x040fe2000bf24270 */
[----:B------:R-:W-:-:S12]  /*8260*/  VIADD R3, R3, 0xffffffff ;  /* 0xffffffff03037836 */ /* 0x000fd80000000000 */
[----:B-1----:R-:W-:Y:S05]  /*8270*/  @P1 BRA `(.L_x_11039) ;  /* 0xffffffc8008c1947 */ /* 0x002fea000383ffff */
[----:B------:R-:W-:Y:S02]  /*8280*/  IMAD.MOV.U32 R5, RZ, RZ, R176 ;  /* 0x000000ffff057224 */ /* 0x000fe400078e00b0 */
[----:B------:R-:W-:-:S07]  /*8290*/  IMAD.MOV.U32 R4, RZ, RZ, R10 ;  /* 0x000000ffff047224 */ /* 0x000fce00078e000a */
.L_x_11022:
[----:B------:R-:W-:Y:S01]  /*82a0*/  ULDC UR6, c[0x0][0x448] ;  /* 0x0001120000067ab9 */ /* 0x000fe20000000800 */
[----:B------:R-:W-:Y:S01]  /*82b0*/  IADD3 R9, R16, 0x1, -R9 ;  /* 0x0000000110097810 */ /* 0x000fe20007ffe809 */
[----:B------:R-:W-:Y:S01]  /*82c0*/  UISETP.NE.AND UP0, UPT, UR6, 0x1, UPT ;  /* 0x000000010600788c */ /* 0x000fe2000bf05270 */
[----:B------:R-:W-:Y:S02]  /*82d0*/  ULDC UR15, c[0x0][0x9e4] ;  /* 0x00027900000f7ab9 */ /* 0x000fe40000000800 */
[----:B------:R-:W-:Y:S01]  /*82e0*/  R2UR UR14, R9 ;  /* 0x00000000090e72ca */ /* 0x000fe200000e0000 */
[----:B------:R-:W-:Y:S02]  /*82f0*/  UISETP.GE.AND UP1, UPT, UR15, 0x1, UPT ;  /* 0x000000010f00788c */ /* 0x000fe4000bf26270 */
[----:B------:R-:W-:-:S04]  /*8300*/  UIADD3 UR11, UR43, 0x7f, URZ ;  /* 0x0000007f2b0b7890 */ /* 0x000fc8000fffe03f */
[----:B------:R-:W-:Y:S01]  /*8310*/  PLOP3.LUT P1, PT, PT, PT, UP1, 0x40, 0x0 ;  /* 0x000000000000781c */ /* 0x000fe20003f2e818 */
[----:B------:R-:W-:Y:S01]  /*8320*/  @UP0 ULDC UR6, c[0x0][0x44c] ;  /* 0x0001130000060ab9 */ /* 0x000fe20000000800 */
[----:B------:R-:W-:Y:S01]  /*8330*/  @UP0 ULDC UR18, c[0x0][0x450] ;  /* 0x0001140000120ab9 */ /* 0x000fe20000000800 */
[----:B------:R-:W-:-:S04]  /*8340*/  UIMAD.WIDE.U32 UR6, UR11, UR6, URZ ;  /* 0x000000060b0672a5 */ /* 0x000fc8000f8e003f */
[----:B------:R-:W-:-:S04]  /*8350*/  @UP0 USHF.R.U32.HI UR11, URZ, UR18, UR7 ;  /* 0x000000123f0b0299 */ /* 0x000fc80008011607 */
[----:B------:R-:W-:-:S03]  /*8360*/  UIADD3 UR11, UR14, UR11, URZ ;  /* 0x0000000b0e0b7290 */ /* 0x000fc6000fffe03f */
[----:B------:R-:W-:Y:S02]  /*8370*/  ULDC UR14, c[0x0][0x9dc] ;  /* 0x00027700000e7ab9 */ /* 0x000fe40000000800 */
[----:B------:R-:W-:Y:S01]  /*8380*/  UIADD3 UR14, UR11, -UR14, URZ ;  /* 0x8000000e0b0e7290 */ /* 0x000fe2000fffe03f */
[----:B------:R-:W-:Y:S11]  /*8390*/  @P1 BRA `(.L_x_11040) ;  /* 0x0000000000441947 */ /* 0x000ff60003800000 */
        /* <DEDUP_REMOVED lines=10> */
.L_x_11041:
[----:B------:R-:W-:-:S11]  /*8440*/  UISETP.NE.AND UP2, UPT, UR15, 0x1, UPT ;  /* 0x000000010f00788c */ /* 0x000fd6000bf45270 */
[----:B------:R-:W-:Y:S02]  /*8450*/  @UP2 ULDC.64 UR18, c[0x0][0x9e8] ;  /* 0x00027a0000122ab9 */ /* 0x000fe40000000a00 */
[----:B------:R-:W-:-:S04]  /*8460*/  UIMAD.WIDE.U32 UR6, UR11, UR18, URZ ;  /* 0x000000120b0672a5 */ /* 0x000fc8000f8e003f */
[----:B------:R-:W-:-:S12]  /*8470*/  @UP2 USHF.R.U32.HI UR11, URZ, UR19, UR7 ;  /* 0x000000133f0b2299 */ /* 0x000fd80008011607 */
.L_x_11042:
[----:B------:R-:W-:-:S04]  /*8480*/  UIMAD UR11, UR11, UR15, URZ ;  /* 0x0000000f0b0b72a4 */ /* 0x000fc8000f8e023f */
[----:B------:R-:W-:-:S04]  /*8490*/  UISETP.LT.AND UP2, UPT, UR14, UR11, UPT ;  /* 0x0000000b0e00728c */ /* 0x000fc8000bf41270 */
[----:B------:R-:W-:-:S12]  /*84a0*/  USEL UR14, UR14, UR11, !UP2 ;  /* 0x0000000b0e0e7287 */ /* 0x000fd8000d000000 */
.L_x_11040:
[----:B------:R-:W-:-:S04]  /*84b0*/  UIADD3 UR6, UR14, 0x5f, URZ ;  /* 0x0000005f0e067890 */ /* 0x000fc8000fffe03f */
[----:B------:R-:W-:-:S04]  /*84c0*/  UIMAD.WIDE UR6, UR6, 0x2aaaaaab, URZ ;  /* 0x2aaaaaab060678a5 */ /* 0x000fc8000f8e023f */
[----:B------:R-:W-:-:S04]  /*84d0*/  USHF.R.U32.HI UR6, URZ, 0x1f, UR7 ;  /* 0x0000001f3f067899 */ /* 0x000fc80008011607 */
[----:B------:R-:W-:-:S04]  /*84e0*/  ULEA.HI.SX32 UR6, UR7, UR6, 0x1c ;  /* 0x0000000607067291 */ /* 0x000fc8000f8fe23f */
[----:B------:R-:W-:-:S04]  /*84f0*/  UISETP.LT.AND UP2, UPT, UR39, UR6, UPT ;  /* 0x000000062700728c */ /* 0x000fc8000bf41270 */
[----:B------:R-:W-:-:S06]  /*8500*/  USEL UR23, UR39, UR6, !UP2 ;  /* 0x0000000627177287 */ /* 0x000fcc000d000000 */
[----:B------:R-:W-:-:S13]  /*8510*/  ISETP.GE.AND P1, PT, R3, UR23, PT ;  /* 0x0000001703007c0c */ /* 0x000fda000bf26270 */
[----:B------:R-:W-:Y:S05]  /*8520*/  @!P1 BRA `(.L_x_11043) ;  /* 0x0000002000e09947 */ /* 0x000fea0003800000 */
[----:B0-----:R-:W-:Y:S01]  /*8530*/  IMAD.MOV.U32 R8, RZ, RZ, R5 ;  /* 0x000000ffff087224 */ /* 0x001fe200078e0005 */
[----:B------:R-:W-:Y:S01]  /*8540*/  ULDC UR25, c[0x0][0x9d8] ;  /* 0x0002760000197ab9 */ /* 0x000fe20000000800 */
[----:B------:R-:W-:Y:S01]  /*8550*/  IMAD.MOV.U32 R9, RZ, RZ, R4 ;  /* 0x000000ffff097224 */ /* 0x000fe200078e0004 */
[----:B------:R-:W-:Y:S01]  /*8560*/  ULDC UR24, c[0x0][0x988] ;  /* 0x0002620000187ab9 */ /* 0x000fe20000000800 */
[----:B------:R-:W-:-:S07]  /*8570*/  IMAD.MOV.U32 R6, RZ, RZ, R3 ;  /* 0x000000ffff067224 */ /* 0x000fce00078e0003 */
.L_x_11052:
[----:B------:R-:W-:Y:S01]  /*8580*/  UIADD3 UR36, UR36, 0x1, URZ ;  /* 0x0000000124247890 */ /* 0x000fe2000fffe03f */
[C---:B------:R-:W-:Y:S01]  /*8590*/  ISETP.GT.AND P1, PT, R6.reuse, UR23, PT ;  /* 0x0000001706007c0c */ /* 0x040fe2000bf24270 */
[----:B------:R-:W-:Y:S02]  /*85a0*/  VIADD R6, R6, 0xffffffff ;  /* 0xffffffff06067836 */ /* 0x000fe40000000000 */
[----:B------:R-:W-:-:S04]  /*85b0*/  UISETP.NE.AND UP2, UPT, UR36, 0x2, UPT ;  /* 0x000000022400788c */ /* 0x000fc8000bf45270 */
[----:B------:R-:W-:Y:S02]  /*85c0*/  USEL UR6, URZ, 0x1, UP2 ;  /* 0x000000013f067887 */ /* 0x000fe40009000000 */
[----:B------:R-:W-:Y:S02]  /*85d0*/  USEL UR36, UR36, URZ, UP2 ;  /* 0x0000003f24247287 */ /* 0x000fe40009000000 */
[----:B------:R-:W-:Y:S01]  /*85e0*/  ULOP3.LUT UR37, UR37, UR6, URZ, 0x3c, !UPT ;  /* 0x0000000625257292 */ /* 0x000fe2000f8e3c3f */
[----:B-1----:R-:W-:Y:S11]  /*85f0*/  @!P0 BRA `(.L_x_11044) ;  /* 0x0000000000048947 */ /* 0x002ff60003800000 */
[----:B------:R-:W-:Y:S01]  /*8600*/  BPT.TRAP 0x1 ;  /* 0x000000040000795c */ /* 0x000fe20000300000 */
.L_x_11044:
        /* <DEDUP_REMOVED lines=9> */
.L_x_11045:
[----:B-1----:R-:W-:Y:S05]  /*86a0*/  @P2 BRA `(.L_x_11046) ;  /* 0x0000000000082947 */ /* 0x002fea0003800000 */
[----:B------:R-:W1:Y:S02]  /*86b0*/  SYNCS.PHASECHK.TRANS64.TRYWAIT P2, [UR26+0x22830], R3 ;  /* 0x02283003ff0075a7 */ /* 0x000e64000804015a */
[----:B-1----:R-:W-:Y:S05]  /*86c0*/  @!P2 BRA `(.L_x_11047) ;  /* 0x000000d8002ca947 */ /* 0x002fea0003800000 */
.L_x_11046:
        /* <DEDUP_REMOVED lines=11> */
[----:B--2---:R-:W-:Y:S02]  /*8780*/  LOP3.LUT P2, RZ, R214, 0x7f, RZ, 0xc0, !PT ;  /* 0x0000007fd6ff7812 */ /* 0x004fe4000784c0ff */
[----:B------:R-:W-:Y:S01]  /*8790*/  SHF.R.U32.HI R214, RZ, 0x7, R214 ;  /* 0x00000007ffd67819 */ /* 0x000fe200000116d6 */
[----:B------:R-:W-:Y:S02]  /*87a0*/  WARPGROUP.DEPBAR.LE gsb0, 0x0 ;  /* 0x00008000000079c5 */ /* 0x000fe40000010000 */
[----:B------:R-:W-:-:S06]  /*87b0*/  WARPGROUP.ARRIVE ;  /* 0x00000000000079c5 */ /* 0x000fcc0000000000 */
[----:B------:R-:W-:Y:S03]  /*87c0*/  HGMMA.64x96x16.F32 R152, gdesc[UR4], R152, gsb0 ;  /* 0x01600000049879f0 */ /* 0x000fe60008000898 */
        /* <DEDUP_REMOVED lines=84> */
[----:B-1----:R-:W-:Y:S01]  /*8d10*/  FMNMX.FTZ R4, R168, R177, !PT ;  /* 0x000000b1a8047209 */ /* 0x002fe20007810000 */
[----:B------:R-:W-:-:S06]  /*8d20*/  FMUL.FTZ R177, R197, UR25 ;  /* 0x00000019c5b17c20 */ /* 0x000fcc0008410000 */
        /* <DEDUP_REMOVED lines=14> */
[----:B------:R-:W-:Y:S01]  /*8e10*/  FMUL.FTZ R181, R183, UR25 ;  /* 0x00000019b7b57c20 */ /* 0x000fe20008410000 */
[----:B------:R-:W-:Y:S01]  /*8e20*/  FMUL.FTZ R183, R187, UR25 ;  /* 0x00000019bbb77c20 */ /* 0x000fe20008410000 */
[----:B------:R-:W-:-:S04]  /*8e30*/  FMUL.FTZ R187, R195, UR25 ;  /* 0x00000019c3bb7c20 */ /* 0x000fc80008410000 */
[----:B------:R-:W2:Y:S01]  /*8e40*/  MUFU.TANH R11, R11 ;  /* 0x0000000b000b7308 */ /* 0x000ea20000002400 */
[----:B---3--:R-:W-:-:S05]  /*8e50*/  FMNMX.FTZ R4, R177, R4, !PT ;  /* 0x00000004b1047209 */ /* 0x008fca0007810000 */
[----:B------:R-:W3:Y:S02]  /*8e60*/  SHFL.BFLY PT, R185, R4, 0x2, 0x1f ;  /* 0x0c401f0004b97f89 */ /* 0x000ee400000e0000 */
[----:B------:R-:W4:Y:S01]  /*8e70*/  MUFU.TANH R13, R13 ;  /* 0x0000000d000d7308 */ /* 0x000f220000002400 */
[----:B-1----:R-:W-:-:S07]  /*8e80*/  FMNMX.FTZ R190, R7, R8, !PT ;  /* 0x0000000807be7209 */ /* 0x002fce0007810000 */
[----:B------:R-:W1:Y:S01]  /*8e90*/  MUFU.TANH R15, R15 ;  /* 0x0000000f000f7308 */ /* 0x000e620000002400 */
[----:B--2---:R-:W-:-:S07]  /*8ea0*/  FMNMX.FTZ R190, R11, R190, !PT ;  /* 0x000000be0bbe7209 */ /* 0x004fce0007810000 */
[----:B------:R-:W2:Y:S01]  /*8eb0*/  MUFU.TANH R21, R21 ;  /* 0x0000001500157308 */ /* 0x000ea20000002400 */
[----:B----4-:R-:W-:Y:S02]  /*8ec0*/  FMNMX.FTZ R190, R13, R190, !PT ;  /* 0x000000be0dbe7209 */ /* 0x010fe40007810000 */
[----:B---3--:R-:W-:Y:S01]  /*8ed0*/  FMNMX.FTZ R192, R4, R185, !PT ;  /* 0x000000b904c07209 */ /* 0x008fe20007810000 */
[----:B------:R-:W-:-:S04]  /*8ee0*/  FMUL.FTZ R185, R191, UR25 ;  /* 0x00000019bfb97c20 */ /* 0x000fc80008410000 */
[----:B------:R-:W3:Y:S01]  /*8ef0*/  MUFU.TANH R153, R153 ;  /* 0x0000009900997308 */ /* 0x000ee20000002400 */
[----:B-1----:R-:W-:Y:S01]  /*8f00*/  FMNMX.FTZ R190, R15, R190, !PT ;  /* 0x000000be0fbe7209 */ /* 0x002fe20007810000 */
[----:B------:R-:W1:Y:S06]  /*8f10*/  SHFL.BFLY PT, R193, R192, 0x1, 0x1f ;  /* 0x0c201f00c0c17f89 */ /* 0x000e6c00000e0000 */
[----:B------:R-:W4:Y:S01]  /*8f20*/  MUFU.TANH R156, R156 ;  /* 0x0000009c009c7308 */ /* 0x000f220000002400 */
[----:B--2---:R-:W-:-:S07]  /*8f30*/  FMNMX.FTZ R190, R21, R190, !PT ;  /* 0x000000be15be7209 */ /* 0x004fce0007810000 */
[----:B------:R-:W2:Y:S08]  /*8f40*/  MUFU.TANH R157, R157 ;  /* 0x0000009d009d7308 */ /* 0x000eb00000002400 */
[----:B------:R-:W5:Y:S01]  /*8f50*/  MUFU.TANH R160, R160 ;  /* 0x000000a000a07308 */ /* 0x000f620000002400 */
[----:B-1----:R-:W-:-:S05]  /*8f60*/  FMNMX.FTZ R4, R192, R193, !PT ;  /* 0x000000c1c0047209 */ /* 0x002fca0007810000 */
[C---:B------:R-:W-:Y:S02]  /*8f70*/  FMUL.FTZ R199, R4.reuse, UR10 ;  /* 0x0000000a04c77c20 */ /* 0x040fe40008410000 */
[----:B------:R-:W1:Y:S01]  /*8f80*/  MUFU.TANH R161, R161 ;  /* 0x000000a100a17308 */ /* 0x000e620000002400 */
[----:B------:R-:W-:Y:S01]  /*8f90*/  FADD.FTZ R9, -R4, R9 ;  /* 0x0000000904097221 */ /* 0x000fe20000010100 */
[--C-:B------:R-:W-:Y:S01]  /*8fa0*/  FFMA.FTZ R191, R5, UR10, -R199.reuse ;  /* 0x0000000a05bf7c23 */ /* 0x100fe200080108c7 */
[----:B---3--:R-:W-:Y:S01]  /*8fb0*/  FMNMX.FTZ R5, R153, R190, !PT ;  /* 0x000000be99057209 */ /* 0x008fe20007810000 */
[--C-:B------:R-:W-:Y:S01]  /*8fc0*/  FFMA.FTZ R193, R14, UR10, -R199.reuse ;  /* 0x0000000a0ec17c23 */ /* 0x100fe200080108c7 */
[--C-:B------:R-:W-:Y:S01]  /*8fd0*/  FFMA.FTZ R195, R152, UR10, -R199.reuse ;  /* 0x0000000a98c37c23 */ /* 0x100fe200080108c7 */
[--C-:B------:R-:W-:Y:S02]  /*8fe0*/  FFMA.FTZ R154, R154, UR10, -R199.reuse ;  /* 0x0000000a9a9a7c23 */ /* 0x100fe400080108c7 */
[----:B------:R-:W3:Y:S01]  /*8ff0*/  MUFU.TANH R163, R163 ;  /* 0x000000a300a37308 */ /* 0x000ee20000002400 */
[----:B----4-:R-:W-:Y:S01]  /*9000*/  FMNMX.FTZ R190, R156, R5, !PT ;  /* 0x000000059cbe7209 */ /* 0x010fe20007810000 */
[----:B------:R-:W-:Y:S01]  /*9010*/  FMUL.FTZ R9, R9, UR10 ;  /* 0x0000000a09097c20 */ /* 0x000fe20008410000 */
[--C-:B------:R-:W-:Y:S01]  /*9020*/  FFMA.FTZ R10, R10, UR10, -R199.reuse ;  /* 0x0000000a0a0a7c23 */ /* 0x100fe200080108c7 */
[--C-:B------:R-:W-:Y:S01]  /*9030*/  FFMA.FTZ R197, R164, UR10, -R199.reuse ;  /* 0x0000000aa4c57c23 */ /* 0x100fe200080108c7 */
[----:B--2---:R-:W-:Y:S01]  /*9040*/  FMNMX.FTZ R5, R157, R190, !PT ;  /* 0x000000be9d057209 */ /* 0x004fe20007810000 */
[--C-:B------:R-:W-:Y:S01]  /*9050*/  FFMA.FTZ R190, R20, UR10, -R199.reuse ;  /* 0x0000000a14be7c23 */ /* 0x100fe200080108c7 */
[--C-:B------:R-:W-:Y:S01]  /*9060*/  FFMA.FTZ R164, R165, UR10, -R199.reuse ;  /* 0x0000000aa5a47c23 */ /* 0x100fe200080108c7 */
[----:B------:R-:W2:Y:S01]  /*9070*/  MUFU.TANH R175, R175 ;  /* 0x000000af00af7308 */ /* 0x000ea20000002400 */
[----:B-----5:R-:W-:Y:S01]  /*9080*/  FMNMX.FTZ R14, R160, R5, !PT ;  /* 0x00000005a00e7209 */ /* 0x020fe20007810000 */
[--C-:B------:R-:W-:Y:S01]  /*9090*/  FFMA.FTZ R165, R166, UR10, -R199.reuse ;  /* 0x0000000aa6a57c23 */ /* 0x100fe200080108c7 */
[--C-:B------:R-:W-:Y:S01]  /*90a0*/  FFMA.FTZ R12, R12, UR10, -R199.reuse ;  /* 0x0000000a0c0c7c23 */ /* 0x100fe200080108c7 */
[--C-:B------:R-:W-:Y:S01]  /*90b0*/  FFMA.FTZ R166, R167, UR10, -R199.reuse ;  /* 0x0000000aa7a67c23 */ /* 0x100fe200080108c7 */
[----:B-1----:R-:W-:Y:S01]  /*90c0*/  FMNMX.FTZ R20, R161, R14, !PT ;  /* 0x0000000ea1147209 */ /* 0x002fe20007810000 */
[--C-:B------:R-:W-:Y:S01]  /*90d0*/  FFMA.FTZ R167, R168, UR10, -R199.reuse ;  /* 0x0000000aa8a77c23 */ /* 0x100fe200080108c7 */
[--C-:B------:R-:W-:Y:S01]  /*90e0*/  FFMA.FTZ R168, R169, UR10, -R199.reuse ;  /* 0x0000000aa9a87c23 */ /* 0x100fe200080108c7 */
[----:B------:R-:W1:Y:S01]  /*90f0*/  MUFU.TANH R178, R178 ;  /* 0x000000b200b27308 */ /* 0x000e620000002400 */
        /* <DEDUP_REMOVED lines=9> */
[--C-:B------:R-:W-:Y:S01]  /*9190*/  FFMA.FTZ R159, R159, UR10, -R199.reuse ;  /* 0x0000000a9f9f7c23 */ /* 0x100fe200080108c7 */
[--C-:B------:R-:W-:Y:S01]  /*91a0*/  FFMA.FTZ R162, R162, UR10, -R199.reuse ;  /* 0x0000000aa2a27c23 */ /* 0x100fe200080108c7 */
[----:B------:R-:W-:-:S04]  /*91b0*/  FFMA.FTZ R174, R176, UR10, -R199 ;  /* 0x0000000ab0ae7c23 */ /* 0x000fc800080108c7 */
        /* <DEDUP_REMOVED lines=20> */
[----:B------:R-:W-:Y:S01]  /*9300*/  MUFU.EX2 R20, R154 ;  /* 0x0000009a00147308 */ /* 0x000fe20000000800 */
[----:B---3--:R-:W-:-:S07]  /*9310*/  FMNMX.FTZ R152, R188, R5, !PT ;  /* 0x00000005bc987209 */ /* 0x008fce0007810000 */
[----:B------:R-:W1:Y:S01]  /*9320*/  MUFU.EX2 R9, R9 ;  /* 0x0000000900097308 */ /* 0x000e620000000800 */
[----:B--2---:R-:W-:-:S05]  /*9330*/  FMNMX.FTZ R152, R189, R152, !PT ;  /* 0x00000098bd987209 */ /* 0x004fca0007810000 */
[----:B------:R-:W2:Y:S02]  /*9340*/  SHFL.BFLY PT, R5, R152, 0x2, 0x1f ;  /* 0x0c401f0098057f89 */ /* 0x000ea400000e0000 */
[----:B------:R-:W3:Y:S08]  /*9350*/  MUFU.EX2 R10, R10 ;  /* 0x0000000a000a7308 */ /* 0x000ef00000000800 */
[----:B------:R-:W4:Y:S01]  /*9360*/  MUFU.EX2 R191, R191 ;  /* 0x000000bf00bf7308 */ /* 0x000f220000000800 */
        /* <DEDUP_REMOVED lines=12> */
[----:B------:R-:W-:Y:S01]  /*9430*/  FMUL.FTZ R44, R44, R9 ;  /* 0x000000092c2c7220 */ /* 0x000fe20000410000 */
[----:B--2---:R-:W-:Y:S01]  /*9440*/  FMNMX.FTZ R154, R152, R5, !PT ;  /* 0x00000005989a7209 */ /* 0x004fe20007810000 */
[-C--:B------:R-:W-:Y:S01]  /*9450*/  FMUL.FTZ R45, R45, R9.reuse ;  /* 0x000000092d2d7220 */ /* 0x080fe20000410000 */
[----:B------:R2:W-:Y:S01]  /*9460*/  MUFU.EX2 R14, R190 ;  /* 0x000000be000e7308 */ /* 0x0005e20000000800 */
[-C--:B------:R-:W-:Y:S01]  /*9470*/  FMUL.FTZ R48, R48, R9.reuse ;  /* 0x0000000930307220 */ /* 0x080fe20000410000 */
[-C--:B------:R-:W-:Y:S01]  /*9480*/  FMUL.FTZ R49, R49, R9.reuse ;  /* 0x0000000931317220 */ /* 0x080fe20000410000 */
[----:B------:R-:W3:Y:S01]  /*9490*/  SHFL.BFLY PT, R5, R154, 0x1, 0x1f ;  /* 0x0c201f009a057f89 */ /* 0x000ee200000e0000 */
[-C--:B------:R-:W-:Y:S01]  /*94a0*/  FMUL.FTZ R52, R52, R9.reuse ;  /* 0x0000000934347220 */ /* 0x080fe20000410000 */
[-C--:B------:R-:W-:Y:S01]  /*94b0*/  FMUL.FTZ R53, R53, R9.reuse ;  /* 0x0000000935357220 */ /* 0x080fe20000410000 */
[-C--:B------:R-:W-:Y:S01]  /*94c0*/  FMUL.FTZ R56, R56, R9.reuse ;  /* 0x0000000938387220 */ /* 0x080fe20000410000 */
[-C--:B------:R-:W-:Y:S01]  /*94d0*/  FMUL.FTZ R57, R57, R9.reuse ;  /* 0x0000000939397220 */ /* 0x080fe20000410000 */
[----:B------:R-:W5:Y:S01]  /*94e0*/  MUFU.EX2 R193, R193 ;  /* 0x000000c100c17308 */ /* 0x000f620000000800 */
[--C-:B--2---:R-:W-:Y:S01]  /*94f0*/  FFMA.FTZ R190, R158, UR10, -R199.reuse ;  /* 0x0000000a9ebe7c23 */ /* 0x104fe200080108c7 */
[----:B------:R-:W-:Y:S01]  /*9500*/  FFMA.FTZ R199, R177, UR10, -R199 ;  /* 0x0000000ab1c77c23 */ /* 0x000fe200080108c7 */
        /* <DEDUP_REMOVED lines=22> */
[----:B------:R-:W-:Y:S01]  /*9670*/  FADD.FTZ R8, -R5, R8 ;  /* 0x0000000805087221 */ /* 0x000fe20000010100 */
[----:B------:R-:W3:Y:S01]  /*9680*/  MUFU.EX2 R190, R190 ;  /* 0x000000be00be7308 */ /* 0x000ee20000000800 */
[----:B------:R-:W-:Y:S01]  /*9690*/  FMUL.FTZ R96, R96, R9 ;  /* 0x0000000960607220 */ /* 0x000fe20000410000 */
        /* <DEDUP_REMOVED lines=8> */
[----:B------:R-:W3:Y:S01]  /*9720*/  MUFU.EX2 R159, R159 ;  /* 0x0000009f009f7308 */ /* 0x000ee20000000800 */
[--C-:B------:R-:W-:Y:S01]  /*9730*/  FFMA.FTZ R11, R11, UR10, -R152.reuse ;  /* 0x0000000a0b0b7c23 */ /* 0x100fe20008010898 */
[--C-:B------:R-:W-:Y:S01]  /*9740*/  FFMA.FTZ R13, R13, UR10, -R152.reuse ;  /* 0x0000000a0d0d7c23 */ /* 0x100fe20008010898 */
[----:B------:R-:W-:Y:S01]  /*9750*/  @!P2 PRMT R153, RZ, 0x654, R153 ;  /* 0x00000654ff99a816 */ /* 0x000fe20000000099 */
[----:B------:R0:W-:Y:S06]  /*9760*/  BAR.ARV R7, 0x100 ;  /* 0x000400070000751d */ /* 0x0001ec0000002000 */
[----:B------:R4:W-:Y:S01]  /*9770*/  @!P2 SYNCS.ARRIVE.TRANS64.RED.A1T0 RZ, [R153+URZ], RZ ;  /* 0x000000ff99ffa9a7 */ /* 0x0009e2000810043f */
[----:B------:R-:W3:Y:S01]  /*9780*/  MUFU.EX2 R162, R162 ;  /* 0x000000a200a27308 */ /* 0x000ee20000000800 */
[--C-:B------:R-:W-:Y:S01]  /*9790*/  FFMA.FTZ R176, R15, UR10, -R152.reuse ;  /* 0x0000000a0fb07c23 */ /* 0x100fe20008010898 */
[----:B------:R-:W-:Y:S01]  /*97a0*/  FFMA.FTZ R15, R21, UR10, -R152 ;  /* 0x0000000a150f7c23 */ /* 0x000fe20008010898 */
        /* <DEDUP_REMOVED lines=8> */
[----:B-1----:R-:W-:Y:S01]  /*9830*/  FADD.FTZ R2, R12, R153 ;  /* 0x000000990c027221 */ /* 0x002fe20000010000 */
[-C--:B------:R-:W-:Y:S01]  /*9840*/  FMUL.FTZ R109, R109, R9.reuse ;  /* 0x000000096d6d7220 */ /* 0x080fe20000410000 */
[-C--:B------:R-:W-:Y:S01]  /*9850*/  FMUL.FTZ R112, R112, R9.reuse ;  /* 0x0000000970707220 */ /* 0x080fe20000410000 */
[-C--:B------:R-:W-:Y:S01]  /*9860*/  FMUL.FTZ R113, R113, R9.reuse ;  /* 0x0000000971717220 */ /* 0x080fe20000410000 */
[----:B-----5:R-:W-:Y:S01]  /*9870*/  FADD.FTZ R153, R193, R2 ;  /* 0x00000002c1997221 */ /* 0x020fe20000010000 */
[----:B------:R-:W1:Y:S01]  /*9880*/  MUFU.EX2 R164, R164 ;  /* 0x000000a400a47308 */ /* 0x000e620000000800 */
[-C--:B------:R-:W-:Y:S01]  /*9890*/  FMUL.FTZ R116, R116, R9.reuse ;  /* 0x0000000974747220 */ /* 0x080fe20000410000 */
[-C--:B------:R-:W-:Y:S01]  /*98a0*/  FMUL.FTZ R117, R117, R9.reuse ;  /* 0x0000000975757220 */ /* 0x080fe20000410000 */
[----:B------:R-:W-:Y:S01]  /*98b0*/  FADD.FTZ R2, R14, R153 ;  /* 0x000000990e027221 */ /* 0x000fe20000010000 */
[-C--:B------:R-:W-:Y:S01]  /*98c0*/  FMUL.FTZ R120, R120, R9.reuse ;  /* 0x0000000978787220 */ /* 0x080fe20000410000 */
[-C--:B------:R-:W-:Y:S01]  /*98d0*/  FMUL.FTZ R121, R121, R9.reuse ;  /* 0x0000000979797220 */ /* 0x080fe20000410000 */
[-C--:B------:R-:W-:Y:S01]  /*98e0*/  FMUL.FTZ R124, R124, R9.reuse ;  /* 0x000000097c7c7220 */ /* 0x080fe20000410000 */
[----:B--2---:R-:W-:Y:S01]  /*98f0*/  FADD.FTZ R153, R195, R2 ;  /* 0x00000002c3997221 */ /* 0x004fe20000010000 */
[----:B------:R-:W2:Y:S01]  /*9900*/  MUFU.EX2 R165, R165 ;  /* 0x000000a500a57308 */ /* 0x000ea20000000800 */
[-C--:B------:R-:W-:Y:S01]  /*9910*/  FMUL.FTZ R125, R125, R9.reuse ;  /* 0x000000097d7d7220 */ /* 0x080fe20000410000 */
[-C--:B------:R-:W-:Y:S01]  /*9920*/  FMUL.FTZ R128, R128, R9.reuse ;  /* 0x0000000980807220 */ /* 0x080fe20000410000 */
[----:B------:R-:W-:Y:S01]  /*9930*/  FADD.FTZ R2, R20, R153 ;  /* 0x0000009914027221 */ /* 0x000fe20000010000 */
[-C--:B------:R-:W-:Y:S01]  /*9940*/  FMUL.FTZ R129, R129, R9.reuse ;  /* 0x0000000981817220 */ /* 0x080fe20000410000 */
[-C--:B------:R-:W-:Y:S01]  /*9950*/  FMUL.FTZ R132, R132, R9.reuse ;  /* 0x0000000984847220 */ /* 0x080fe20000410000 */
[-C--:B------:R-:W-:Y:S01]  /*9960*/  FMUL.FTZ R133, R133, R9.reuse ;  /* 0x0000000985857220 */ /* 0x080fe20000410000 */
[----:B0-----:R-:W-:Y:S01]  /*9970*/  FADD.FTZ R153, R155, R2 ;  /* 0x000000029b997221 */ /* 0x001fe20000010000 */
[----:B------:R-:W0:Y:S01]  /*9980*/  MUFU.EX2 R166, R166 ;  /* 0x000000a600a67308 */ /* 0x000e220000000800 */
[-C--:B------:R-:W-:Y:S01]  /*9990*/  FMUL.FTZ R136, R136, R9.reuse ;  /* 0x0000000988887220 */ /* 0x080fe20000410000 */
[-C--:B------:R-:W-:Y:S01]  /*99a0*/  FMUL.FTZ R137, R137, R9.reuse ;  /* 0x0000000989897220 */ /* 0x080fe20000410000 */
[----:B---3--:R-:W-:Y:S01]  /*99b0*/  FADD.FTZ R2, R190, R153 ;  /* 0x00000099be027221 */ /* 0x008fe20000010000 */
[-C--:B------:R-:W-:Y:S01]  /*99c0*/  FMUL.FTZ R140, R140, R9.reuse ;  /* 0x000000098c8c7220 */ /* 0x080fe20000410000 */
[-C--:B------:R-:W-:Y:S01]  /*99d0*/  FMUL.FTZ R141, R141, R9.reuse ;  /* 0x000000098d8d7220 */ /* 0x080fe20000410000 */
[-C--:B------:R-:W-:Y:S01]  /*99e0*/  FMUL.FTZ R144, R144, R9.reuse ;  /* 0x0000000990907220 */ /* 0x080fe20000410000 */
[----:B------:R-:W-:Y:S01]  /*99f0*/  FADD.FTZ R153, R159, R2 ;  /* 0x000000029f997221 */ /* 0x000fe20000010000 */
[----:B------:R-:W3:Y:S01]  /*9a00*/  MUFU.EX2 R167, R167 ;  /* 0x000000a700a77308 */ /* 0x000ee20000000800 */
[-C--:B------:R-:W-:Y:S01]  /*9a10*/  FMUL.FTZ R145, R145, R9.reuse ;  /* 0x0000000991917220 */ /* 0x080fe20000410000 */
[-C--:B------:R-:W-:Y:S01]  /*9a20*/  FMUL.FTZ R148, R148, R9.reuse ;  /* 0x0000000994947220 */ /* 0x080fe20000410000 */
[----:B------:R-:W-:Y:S01]  /*9a30*/  FADD.FTZ R2, R162, R153 ;  /* 0x00000099a2027221 */ /* 0x000fe20000010000 */
[----:B------:R-:W-:Y:S01]  /*9a40*/  FMUL.FTZ R149, R149, R9 ;  /* 0x0000000995957220 */ /* 0x000fe20000410000 */
[--C-:B------:R-:W-:Y:S01]  /*9a50*/  FFMA.FTZ R21, R156, UR10, -R152.reuse ;  /* 0x0000000a9c157c23 */ /* 0x100fe20008010898 */
[----:B------:R-:W-:Y:S01]  /*9a60*/  FFMA.FTZ R194, R157, UR10, -R152 ;  /* 0x0000000a9dc27c23 */ /* 0x000fe20008010898 */
[----:B----4-:R-:W-:Y:S01]  /*9a70*/  FADD.FTZ R153, R197, R2 ;  /* 0x00000002c5997221 */ /* 0x010fe20000010000 */
[----:B------:R-:W4:Y:S01]  /*9a80*/  MUFU.EX2 R168, R168 ;  /* 0x000000a800a87308 */ /* 0x000f220000000800 */
[--C-:B------:R-:W-:Y:S01]  /*9a90*/  FFMA.FTZ R196, R160, UR10, -R152.reuse ;  /* 0x0000000aa0c47c23 */ /* 0x100fe20008010898 */
[--C-:B------:R-:W-:Y:S01]  /*9aa0*/  FFMA.FTZ R161, R161, UR10, -R152.reuse ;  /* 0x0000000aa1a17c23 */ /* 0x100fe20008010898 */
[----:B-1----:R-:W-:Y:S01]  /*9ab0*/  FADD.FTZ R2, R164, R153 ;  /* 0x00000099a4027221 */ /* 0x002fe20000010000 */
[--C-:B------:R-:W-:Y:S01]  /*9ac0*/  FFMA.FTZ R163, R163, UR10, -R152.reuse ;  /* 0x0000000aa3a37c23 */ /* 0x100fe20008010898 */
[--C-:B------:R-:W-:Y:S01]  /*9ad0*/  FFMA.FTZ R204, R179, UR10, -R152.reuse ;  /* 0x0000000ab3cc7c23 */ /* 0x100fe20008010898 */
[----:B------:R-:W-:Y:S01]  /*9ae0*/  FFMA.FTZ R179, R180, UR10, -R152 ;  /* 0x0000000ab4b37c23 */ /* 0x000fe20008010898 */
[----:B--2---:R-:W-:Y:S01]  /*9af0*/  FADD.FTZ R153, R165, R2 ;  /* 0x00000002a5997221 */ /* 0x004fe20000010000 */
[----:B------:R-:W1:Y:S01]  /*9b00*/  MUFU.EX2 R169, R169 ;  /* 0x000000a900a97308 */ /* 0x000e620000000800 */
[--C-:B------:R-:W-:Y:S01]  /*9b10*/  FFMA.FTZ R180, R181, UR10, -R152.reuse ;  /* 0x0000000ab5b47c23 */ /* 0x100fe20008010898 */
[--C-:B------:R-:W-:Y:S01]  /*9b20*/  FFMA.FTZ R181, R182, UR10, -R152.reuse ;  /* 0x0000000ab6b57c23 */ /* 0x100fe20008010898 */
[----:B0-----:R-:W-:Y:S01]  /*9b30*/  FADD.FTZ R2, R166, R153 ;  /* 0x00000099a6027221 */ /* 0x001fe20000010000 */
[--C-:B------:R-:W-:Y:S01]  /*9b40*/  FFMA.FTZ R182, R183, UR10, -R152.reuse ;  /* 0x0000000ab7b67c23 */ /* 0x100fe20008010898 */
[--C-:B------:R-:W-:Y:S01]  /*9b50*/  FFMA.FTZ R183, R184, UR10, -R152.reuse ;  /* 0x0000000ab8b77c23 */ /* 0x100fe20008010898 */
[----:B------:R-:W-:Y:S01]  /*9b60*/  FFMA.FTZ R184, R185, UR10, -R152 ;  /* 0x0000000ab9b87c23 */ /* 0x000fe20008010898 */
[----:B---3--:R-:W-:Y:S01]  /*9b70*/  FADD.FTZ R153, R167, R2 ;  /* 0x00000002a7997221 */ /* 0x008fe20000010000 */
[----:B------:R-:W0:Y:S01]  /*9b80*/  MUFU.EX2 R170, R170 ;  /* 0x000000aa00aa7308 */ /* 0x000e220000000800 */
[--C-:B------:R-:W-:Y:S01]  /*9b90*/  FFMA.FTZ R185, R186, UR10, -R152.reuse ;  /* 0x0000000abab97c23 */ /* 0x100fe20008010898 */
[--C-:B------:R-:W-:Y:S01]  /*9ba0*/  FFMA.FTZ R187, R187, UR10, -R152.reuse ;  /* 0x0000000abbbb7c23 */ /* 0x100fe20008010898 */
[----:B----4-:R-:W-:Y:S01]  /*9bb0*/  FADD.FTZ R2, R168, R153 ;  /* 0x00000099a8027221 */ /* 0x010fe20000010000 */
[--C-:B------:R-:W-:Y:S01]  /*9bc0*/  FFMA.FTZ R188, R188, UR10, -R152.reuse ;  /* 0x0000000abcbc7c23 */ /* 0x100fe20008010898 */
[----:B------:R-:W-:Y:S01]  /*9bd0*/  FFMA.FTZ R189, R189, UR10, -R152 ;  /* 0x0000000abdbd7c23 */ /* 0x000fe20008010898 */
[----:B------:R-:W-:-:S02]  /*9be0*/  F2FP.F16.F32.PACK_AB R152, R191, R10 ;  /* 0x0000000abf98723e */ /* 0x000fc400000000ff */
[----:B------:R-:W2:Y:S01]  /*9bf0*/  MUFU.EX2 R171, R171 ;  /* 0x000000ab00ab7308 */ /* 0x000ea20000000800 */
[----:B-1----:R-:W-:Y:S01]  /*9c00*/  FADD.FTZ R153, R169, R2 ;  /* 0x00000002a9997221 */ /* 0x002fe20000010000 */
[----:B------:R-:W-:Y:S02]  /*9c10*/  F2FP.F16.F32.PACK_AB R164, R165, R164 ;  /* 0x000000a4a5a4723e */ /* 0x000fe400000000ff */
[----:B------:R-:W-:Y:S02]  /*9c20*/  F2FP.F16.F32.PACK_AB R158, R155, R20 ;  /* 0x000000149b9e723e */ /* 0x000fe400000000ff */
[----:B------:R-:W-:Y:S02]  /*9c30*/  F2FP.F16.F32.PACK_AB R160, R159, R190 ;  /* 0x000000be9fa0723e */ /* 0x000fe400000000ff */
[----:B------:R-:W1:Y:S01]  /*9c40*/  MUFU.EX2 R172, R172 ;  /* 0x000000ac00ac7308 */ /* 0x000e620000000800 */
[----:B0-----:R-:W-:Y:S01]  /*9c50*/  FADD.FTZ R2, R170, R153 ;  /* 0x00000099aa027221 */ /* 0x001fe20000010000 */
[----:B------:R-:W-:-:S02]  /*9c60*/  F2FP.F16.F32.PACK_AB R166, R167, R166 ;  /* 0x000000a6a7a6723e */ /* 0x000fc400000000ff */
[----:B------:R-:W-:Y:S02]  /*9c70*/  F2FP.F16.F32.PACK_AB R168, R169, R168 ;  /* 0x000000a8a9a8723e */ /* 0x000fe400000000ff */
[----:B------:R-:W-:Y:S02]  /*9c80*/  F2FP.F16.F32.PACK_AB R154, R193, R12 ;  /* 0x0000000cc19a723e */ /* 0x000fe400000000ff */
[----:B------:R-:W0:Y:S01]  /*9c90*/  MUFU.EX2 R177, R177 ;  /* 0x000000b100b17308 */ /* 0x000e220000000800 */
[C---:B--2---:R-:W-:Y:S01]  /*9ca0*/  FADD.FTZ R9, R171.reuse, R2 ;  /* 0x00000002ab097221 */ /* 0x044fe20000010000 */
[----:B------:R-:W-:Y:S02]  /*9cb0*/  F2FP.F16.F32.PACK_AB R170, R171, R170 ;  /* 0x000000aaabaa723e */ /* 0x000fe400000000ff */
[----:B------:R-:W-:Y:S02]  /*9cc0*/  F2FP.F16.F32.PACK_AB R156, R195, R14 ;  /* 0x0000000ec39c723e */ /* 0x000fe400000000ff */
[----:B------:R-:W-:-:S02]  /*9cd0*/  F2FP.F16.F32.PACK_AB R162, R197, R162 ;  /* 0x000000a2c5a2723e */ /* 0x000fc400000000ff */
[----:B------:R-:W2:Y:S01]  /*9ce0*/  MUFU.EX2 R8, R8 ;  /* 0x0000000800087308 */ /* 0x000ea20000000800 */
[----:B-1----:R-:W-:-:S07]  /*9cf0*/  FADD.FTZ R2, R172, R9 ;  /* 0x00000009ac027221 */ /* 0x002fce0000010000 */
[----:B------:R-:W1:Y:S01]  /*9d00*/  MUFU.EX2 R173, R173 ;  /* 0x000000ad00ad7308 */ /* 0x000e620000000800 */
[-C--:B0-----:R-:W-:Y:S01]  /*9d10*/  FMUL.FTZ R26, R26, R177.reuse ;  /* 0x000000b11a1a7220 */ /* 0x081fe20000410000 */
[-C--:B------:R-:W-:Y:S01]  /*9d20*/  FMUL.FTZ R27, R27, R177.reuse ;  /* 0x000000b11b1b7220 */ /* 0x080fe20000410000 */
[-C--:B------:R-:W-:Y:S01]  /*9d30*/  FMUL.FTZ R30, R30, R177.reuse ;  /* 0x000000b11e1e7220 */ /* 0x080fe20000410000 */
[-C--:B------:R-:W-:Y:S01]  /*9d40*/  FMUL.FTZ R31, R31, R177.reuse ;  /* 0x000000b11f1f7220 */ /* 0x080fe20000410000 */
[-C--:B------:R-:W-:Y:S01]  /*9d50*/  FMUL.FTZ R34, R34, R177.reuse ;  /* 0x000000b122227220 */ /* 0x080fe20000410000 */
[-C--:B------:R-:W-:Y:S01]  /*9d60*/  FMUL.FTZ R35, R35, R177.reuse ;  /* 0x000000b123237220 */ /* 0x080fe20000410000 */
[-C--:B------:R-:W-:Y:S01]  /*9d70*/  FMUL.FTZ R38, R38, R177.reuse ;  /* 0x000000b126267220 */ /* 0x080fe20000410000 */
[----:B------:R-:W0:Y:S01]  /*9d80*/  MUFU.EX2 R11, R11 ;  /* 0x0000000b000b7308 */ /* 0x000e220000000800 */
[----:B--2---:R-:W-:Y:S01]  /*9d90*/  FFMA.FTZ R0, R177, R0, R8 ;  /* 0x00000000b1007223 */ /* 0x004fe20000010008 */
[-C--:B------:R-:W-:Y:S01]  /*9da0*/  FMUL.FTZ R39, R39, R177.reuse ;  /* 0x000000b127277220 */ /* 0x080fe20000410000 */
[-C--:B------:R-:W-:Y:S01]  /*9db0*/  FMUL.FTZ R42, R42, R177.reuse ;  /* 0x000000b12a2a7220 */ /* 0x080fe20000410000 */
[-C--:B------:R-:W-:Y:S01]  /*9dc0*/  FMUL.FTZ R43, R43, R177.reuse ;  /* 0x000000b12b2b7220 */ /* 0x080fe20000410000 */
[-C--:B------:R-:W-:Y:S01]  /*9dd0*/  FMUL.FTZ R46, R46, R177.reuse ;  /* 0x000000b12e2e7220 */ /* 0x080fe20000410000 */
[-C--:B------:R-:W-:Y:S01]  /*9de0*/  FMUL.FTZ R47, R47, R177.reuse ;  /* 0x000000b12f2f7220 */ /* 0x080fe20000410000 */
[-C--:B------:R-:W-:Y:S01]  /*9df0*/  FMUL.FTZ R50, R50, R177.reuse ;  /* 0x000000b132327220 */ /* 0x080fe20000410000 */
[----:B------:R-:W2:Y:S01]  /*9e00*/  MUFU.EX2 R174, R174 ;  /* 0x000000ae00ae7308 */ /* 0x000ea20000000800 */
        /* <DEDUP_REMOVED lines=68> */
[----:B------:R-:W-:Y:S01]  /*a250*/  FMUL.FTZ R151, R151, R177 ;  /* 0x000000b197977220 */ /* 0x000fe20000410000 */
[----:B------:R-:W-:-:S02]  /*a260*/  F2FP.F16.F32.PACK_AB R153, R11, R8 ;  /* 0x000000080b99723e */ /* 0x000fc400000000ff */
[----:B------:R-:W2:Y:S01]  /*a270*/  MUFU.EX2 R163, R163 ;  /* 0x000000a300a37308 */ /* 0x000ea20000000800 */
[----:B-1----:R-:W-:Y:S01]  /*a280*/  FADD.FTZ R0, R196, R9 ;  /* 0x00000009c4007221 */ /* 0x002fe20000010000 */
[----:B------:R-:W-:Y:S02]  /*a290*/  F2FP.F16.F32.PACK_AB R155, R176, R13 ;  /* 0x0000000db09b723e */ /* 0x000fe400000000ff */
[----:B------:R-:W-:Y:S02]  /*a2a0*/  F2FP.F16.F32.PACK_AB R157, R192, R15 ;  /* 0x0000000fc09d723e */ /* 0x000fe400000000ff */
[----:B------:R-:W-:Y:S02]  /*a2b0*/  F2FP.F16.F32.PACK_AB R159, R194, R21 ;  /* 0x00000015c29f723e */ /* 0x000fe400000000ff */
        /* <DEDUP_REMOVED lines=34> */
[----:B--2---:R-:W-:Y:S01]  /*a4e0*/  FADD.FTZ R0, R188, R9 ;  /* 0x00000009bc007221 */ /* 0x004fe20000010000 */
[C---:B-1----:R-:W-:Y:S01]  /*a4f0*/  FADD.FTZ R2, R199.reuse, R2 ;  /* 0x00000002c7027221 */ /* 0x042fe20000010000 */
[----:B------:R-:W-:Y:S02]  /*a500*/  F2FP.F16.F32.PACK_AB R174, R199, R174 ;  /* 0x000000aec7ae723e */ /* 0x000fe400000000ff */
[C---:B0-----:R-:W-:Y:S01]  /*a510*/  FADD.FTZ R0, R189.reuse, R0 ;  /* 0x00000000bd007221 */ /* 0x041fe20000010000 */
[----:B------:R-:W-:Y:S01]  /*a520*/  F2FP.F16.F32.PACK_AB R175, R189, R188 ;  /* 0x000000bcbdaf723e */ /* 0x000fe200000000ff */
[----:B------:R-:W-:Y:S06]  /*a530*/  @!P0 BRA `(.L_x_11048) ;  /* 0x0000000000048947 */ /* 0x000fec0003800000 */
[----:B------:R-:W-:Y:S01]  /*a540*/  BPT.TRAP 0x1 ;  /* 0x000000040000795c */ /* 0x000fe20000300000 */
.L_x_11048:
[----:B------:R0:W1:Y:S01]  /*a550*/  SYNCS.PHASECHK.TRANS64.TRYWAIT P2, [UR26+0x22850], R3 ;  /* 0x02285003ff0075a7 */ /* 0x000062000804015a */
[----:B------:R-:W-:Y:S05]  /*a560*/  @!P0 BRA `(.L_x_11049) ;  /* 0x0000000000048947 */ /* 0x000fea0003800000 */
[----:B------:R-:W-:Y:S01]  /*a570*/  BPT.TRAP 0x1 ;  /* 0x000000040000795c */ /* 0x000fe20000300000 */
.L_x_11049:
[----:B-1----:R-:W-:Y:S05]  /*a580*/  @P2 BRA `(.L_x_11050) ;  /* 0x0000000000082947 */ /* 0x002fea0003800000 */
[----:B------:R-:W1:Y:S02]  /*a590*/  SYNCS.PHASECHK.TRANS64.TRYWAIT P2, [UR26+0x22850], R3 ;  /* 0x02285003ff0075a7 */ /* 0x000e64000804015a */
[----:B-1----:R-:W-:Y:S05]  /*a5a0*/  @!P2 BRA `(.L_x_11051) ;  /* 0x000000b8008ca947 */ /* 0x002fea0003800000 */
.L_x_11050:
[----:B------:R-:W2:Y:S01]  /*a5b0*/  S2R R8, SR_TID.X ;  /* 0x0000000000087919 */ /* 0x000ea20000002100 */
[----:B------:R-:W-:Y:S01]  /*a5c0*/  UIMAD UR11, UR36, 0xc00, UR21 ;  /* 0x00000c00240b78a4 */ /* 0x000fe2000f8e0215 */
[----:B------:R-:W-:Y:S01]  /*a5d0*/  IMAD.MOV.U32 R9, RZ, RZ, R4 ;  /* 0x000000ffff097224 */ /* 0x000fe200078e0004 */
[----:B------:R-:W-:-:S05]  /*a5e0*/  UMOV UR7, 0x40000040 ;  /* 0x4000004000077882 */ /* 0x000fca0000000000 */
[----:B------:R-:W-:Y:S01]  /*a5f0*/  UMOV UR6, UR11 ;  /* 0x0000000b00067c82 */ /* 0x000fe20008000000 */
[----:B--2---:R-:W-:-:S05]  /*a600*/  SHF.R.U32.HI R8, RZ, 0x7, R8 ;  /* 0x00000007ff087819 */ /* 0x004fca0000011608 */
[----:B01----:R-:W-:Y:S02]  /*a610*/  VIADD R3, R8, 0x8 ;  /* 0x0000000808037836 */ /* 0x003fe40000000000 */
[----:B------:R-:W0:Y:S03]  /*a620*/  S2R R8, SR_TID.X ;  /* 0x0000000000087919 */ /* 0x000e260000002100 */
[----:B------:R1:W-:Y:S06]  /*a630*/  BAR.SYNC.DEFER_BLOCKING R3, 0x100 ;  /* 0x000400030000751d */ /* 0x0003ec0000010000 */
[----:B------:R-:W-:Y:S01]  /*a640*/  WARPGROUP.ARRIVE ;  /* 0x00000000000079c5 */ /* 0x000fe20000000000 */
[----:B0-----:R-:W-:Y:S01]  /*a650*/  LOP3.LUT P2, RZ, R8, 0x7f, RZ, 0xc0, !PT ;  /* 0x0000007f08ff7812 */ /* 0x001fe2000784c0ff */
[----:B------:R-:W-:-:S04]  /*a660*/  IMAD.MOV.U32 R8, RZ, RZ, R5 ;  /* 0x000000ffff087224 */ /* 0x000fc800078e0005 */
[----:B------:R-:W-:Y:S01]  /*a670*/  HGMMA.64x256x16.F32 R24, R152, gdesc[UR4].tnspB, R24, gsb0 ;  /* 0x43e0000498187df0 */ /* 0x000fe20008000818 */
[----:B------:R-:W-:Y:S01]  /*a680*/  UIADD3 UR6, UR11, 0x80, URZ ;  /* 0x000000800b067890 */ /* 0x000fe2000fffe03f */
[----:B------:R-:W-:-:S06]  /*a690*/  UMOV UR7, 0x40000040 ;  /* 0x4000004000077882 */ /* 0x000fcc0000000000 */
[----:B------:R-:W-:-:S05]  /*a6a0*/  @!P2 VIADD R178, R178, 0x22860 ;  /* 0x00022860b2b2a836 */ /* 0x000fca0000000000 */
[----:B------:R-:W-:Y:S01]  /*a6b0*/  @!P2 PRMT R178, RZ, 0x654, R178 ;  /* 0x00000654ffb2a816 */ /* 0x000fe200000000b2 */
[----:B------:R-:W-:Y:S02]  /*a6c0*/  WARPGROUP.DEPBAR.LE gsb0, 0x0 ;  /* 0x00008000000079c5 */ /* 0x000fe40000010000 */
[----:B------:R-:W-:-:S12]  /*a6d0*/  WARPGROUP.ARRIVE ;  /* 0x00000000000079c5 */ /* 0x000fd80000000000 */
        /* <DEDUP_REMOVED lines=28> */
[----:B-1----:R-:W-:-:S07]  /*a8a0*/  IMAD.MOV.U32 R3, RZ, RZ, R6 ;  /* 0x000000ffff037224 */ /* 0x002fce00078e0006 */
.L_x_11043:
[----:B------:R-:W-:-:S13]  /*a8b0*/  ISETP.GE.AND P1, PT, R3, UR39, PT ;  /* 0x0000002703007c0c */ /* 0x000fda000bf26270 */
[----:B------:R-:W-:Y:S05]  /*a8c0*/  @!P1 BRA `(.L_x_11053) ;  /* 0x00000034008c9947 */ /* 0x000fea0003800000 */
[----:B------:R-:W-:Y:S01]  /*a8d0*/  IMAD.MOV.U32 R9, RZ, RZ, R5 ;  /* 0x000000ffff097224 */ /* 0x000fe200078e0005 */
[----:B------:R-:W-:Y:S01]  /*a8e0*/  ULDC UR24, c[0x0][0x9e4] ;  /* 0x0002790000187ab9 */ /* 0x000fe20000000800 */
[----:B0-----:R-:W-:Y:S01]  /*a8f0*/  IMAD.MOV.U32 R8, RZ, RZ, R4 ;  /* 0x000000ffff087224 */ /* 0x001fe200078e0004 */
[----:B------:R-:W-:Y:S01]  /*a900*/  ULDC UR25, c[0x0][0x288] ;  /* 0x0000a20000197ab9 */ /* 0x000fe20000000800 */
[----:B------:R-:W-:Y:S01]  /*a910*/  ULDC UR26, c[0x0][0x9d8] ;  /* 0x00027600001a7ab9 */ /* 0x000fe20000000800 */
[----:B------:R-:W-:Y:S01]  /*a920*/  ULDC UR23, c[0x0][0x988] ;  /* 0x0002620000177ab9 */ /* 0x000fe20000000800 */
[----:B------:R-:W-:-:S05]  /*a930*/  ULDC UR27, c[0x0][0x9e0] ;  /* 0x00027800001b7ab9 */ /* 0x000fca0000000800 */
.L_x_11070:
[----:B------:R-:W-:-:S04]  /*a940*/  UIADD3 UR36, UR36, 0x1, URZ ;  /* 0x0000000124247890 */ /* 0x000fc8000fffe03f */
[----:B------:R-:W-:-:S04]  /*a950*/  UISETP.NE.AND UP2, UPT, UR36, 0x2, UPT ;  /* 0x000000022400788c */ /* 0x000fc8000bf45270 */
[----:B------:R-:W-:Y:S02]  /*a960*/  USEL UR6, URZ, 0x1, UP2 ;  /* 0x000000013f067887 */ /* 0x000fe40009000000 */
[----:B------:R-:W-:Y:S02]  /*a970*/  USEL UR36, UR36, URZ, UP2 ;  /* 0x0000003f24247287 */ /* 0x000fe40009000000 */
[----:B------:R-:W-:Y:S01]  /*a980*/  ULOP3.LUT UR37, UR37, UR6, URZ, 0x3c, !UPT ;  /* 0x0000000625257292 */ /* 0x000fe2000f8e3c3f */
[----:B------:R-:W-:Y:S11]  /*a990*/  @!P0 BRA `(.L_x_11054) ;  /* 0x0000000000048947 */ /* 0x000ff60003800000 */
[----:B------:R-:W-:Y:S01]  /*a9a0*/  BPT.TRAP 0x1 ;  /* 0x000000040000795c */ /* 0x000fe20000300000 */
.L_x_11054:
        /* <DEDUP_REMOVED lines=9> */
.L_x_11055:
[----:B-1----:R-:W-:Y:S05]  /*aa40*/  @P1 BRA `(.L_x_11056) ;  /* 0x0000000000081947 */ /* 0x002fea0003800000 */
[----:B------:R-:W1:Y:S02]  /*aa50*/  SYNCS.PHASECHK.TRANS64.TRYWAIT P1, [UR28+0x22830], R6 ;  /* 0x02283006ff0075a7 */ /* 0x000e64000802015c */
[----:B-1----:R-:W-:Y:S05]  /*aa60*/  @!P1 BRA `(.L_x_11057) ;  /* 0x000000b400709947 */ /* 0x002fea0003800000 */
.L_x_11056:
[----:B------:R-:W-:Y:S01]  /*aa70*/  UIMAD UR18, UR36, 0x300, UR20 ;  /* 0x00000300241278a4 */ /* 0x000fe2000f8e0214 */
[----:B------:R-:W-:Y:S01]  /*aa80*/  WARPGROUP.ARRIVE ;  /* 0x00000000000079c5 */ /* 0x000fe20000000000 */
[----:B------:R-:W-:Y:S01]  /*aa90*/  UMOV UR19, 0x40000040 ;  /* 0x4000004000137882 */ /* 0x000fe20000000000 */
[----:B------:R-:W-:Y:S01]  /*aaa0*/  UMOV UR7, 0x40000040 ;  /* 0x4000004000077882 */ /* 0x000fe20000000000 */
[----:B------:R-:W-:-:S03]  /*aab0*/  UIADD3 UR6, UR18, 0x2, URZ ;  /* 0x0000000212067890 */ /* 0x000fc6000fffe03f */
[----:B-1----:R-:W1:Y:S01]  /*aac0*/  S2R R5, SR_TID.X ;  /* 0x0000000000057919 */ /* 0x002e620000002100 */
[----:B------:R-:W-:Y:S01]  /*aad0*/  UIADD3 UR10, UR18, 0x4, URZ ;  /* 0x00000004120a7890 */ /* 0x000fe2000fffe03f */
[----:B------:R-:W-:Y:S01]  /*aae0*/  PLOP3.LUT P1, PT, PT, PT, UP0, 0x80, 0x0 ;  /* 0x000000000000781c */ /* 0x000fe20003f2f008 */
[----:B------:R-:W-:Y:S01]  /*aaf0*/  UMOV UR11, 0x40000040 ;  /* 0x40000040000b7882 */ /* 0x000fe20000000000 */
[----:B------:R-:W-:Y:S01]  /*ab00*/  HGMMA.64x96x16.F32 R152, gdesc[UR16], RZ, !UPT, gsb0 ;  /* 0x01600000109879f0 */ /* 0x000fe2000c0008ff */
[----:B------:R-:W-:Y:S01]  /*ab10*/  UIADD3 UR14, UR18, 0x6, URZ ;  /* 0x00000006120e7890 */ /* 0x000fe2000fffe03f */
[----:B------:R-:W-:Y:S01]  /*ab20*/  PLOP3.LUT P2, PT, PT, PT, UP0, 0x80, 0x0 ;  /* 0x000000000000781c */ /* 0x000fe20003f4f008 */
[----:B------:R-:W-:Y:S01]  /*ab30*/  UMOV UR15, 0x40000040 ;  /* 0x40000040000f7882 */ /* 0x000fe20000000000 */
[----:B-1----:R-:W-:Y:S02]  /*ab40*/  LOP3.LUT P3, RZ, R5, 0x7f, RZ, 0xc0, !PT ;  /* 0x0000007f05ff7812 */ /* 0x002fe4000786c0ff */
[----:B------:R-:W-:-:S04]  /*ab50*/  SHF.R.U32.HI R5, RZ, 0x7, R5 ;  /* 0x00000007ff057819 */ /* 0x000fc80000011605 */
[----:B------:R-:W-:Y:S01]  /*ab60*/  IADD3 R7, -R5, 0xb, RZ ;  /* 0x0000000b05077810 */ /* 0x000fe20007ffe1ff */
[----:B------:R-:W-:Y:S02]  /*ab70*/  WARPGROUP.DEPBAR.LE gsb0, 0x0 ;  /* 0x00008000000079c5 */ /* 0x000fe40000010000 */
[----:B------:R-:W-:-:S06]  /*ab80*/  WARPGROUP.ARRIVE ;  /* 0x00000000000079c5 */ /* 0x000fcc0000000000 */
[----:B------:R-:W-:Y:S01]  /*ab90*/  HGMMA.64x96x16.F32 R152, gdesc[UR4], R152, gsb0 ;  /* 0x01600000049879f0 */ /* 0x000fe20008000898 */
[----:B------:R-:W-:Y:S02]  /*aba0*/  @UP0 ULDC UR6, c[0x0][0x44c] ;  /* 0x0001130000060ab9 */ /* 0x000fe40000000800 */
        /* <DEDUP_REMOVED lines=23> */
[----:B------:R-:W-:Y:S01]  /*ad20*/  FMUL.FTZ R176, R186, UR26 ;  /* 0x0000001abab07c20 */ /* 0x000fe20008410000 */
[----:B------:R-:W-:Y:S01]  /*ad30*/  FMUL.FTZ R161, R171, UR26 ;  /* 0x0000001aaba17c20 */ /* 0x000fe20008410000 */
[----:B------:R-:W-:Y:S01]  /*ad40*/  FMUL.FTZ R186, R195, UR26 ;  /* 0x0000001ac3ba7c20 */ /* 0x000fe20008410000 */
[----:B------:R-:W-:Y:S01]  /*ad50*/  FMUL.FTZ R12, R152, UR26 ;  /* 0x0000001a980c7c20 */ /* 0x000fe20008410000 */
[----:B------:R-:W-:Y:S01]  /*ad60*/  FMUL.FTZ R13, R153, UR26 ;  /* 0x0000001a990d7c20 */ /* 0x000fe20008410000 */
[----:B------:R-:W-:Y:S01]  /*ad70*/  FMUL.FTZ R21, R157, UR26 ;  /* 0x0000001a9d157c20 */ /* 0x000fe20008410000 */
[----:B------:R-:W-:Y:S01]  /*ad80*/  FMUL.FTZ R171, R177, UR26 ;  /* 0x0000001ab1ab7c20 */ /* 0x000fe20008410000 */
[----:B------:R-:W1:Y:S01]  /*ad90*/  SHFL.IDX PT, R195, R193, RZ, 0x1c1f ;  /* 0x001c1fffc1c37589 */ /* 0x000e6200000e0000 */
        /* <DEDUP_REMOVED lines=9> */
[----:B------:R-:W-:-:S02]  /*ae30*/  IMAD R187, R3, -0x60, RZ ;  /* 0xffffffa003bb7824 */ /* 0x000fc400078e02ff */
        /* <DEDUP_REMOVED lines=18> */
[----:B------:R-:W-:-:S02]  /*af60*/  VIADD R5, R187, 0x1 ;  /* 0x00000001bb057836 */ /* 0x000fc40000000000 */
[----:B------:R-:W-:Y:S01]  /*af70*/  FMUL.FTZ R189, R198, UR26 ;  /* 0x0000001ac6bd7c20 */ /* 0x000fe20008410000 */
[----:B------:R-:W-:Y:S01]  /*af80*/  FMUL.FTZ R191, R199, UR26 ;  /* 0x0000001ac7bf7c20 */ /* 0x000fe20008410000 */
[----:B------:R-:W-:Y:S01]  /*af90*/  IMAD.U32 R181, RZ, RZ, UR28 ;  /* 0x0000001cffb57e24 */ /* 0x000fe2000f8e00ff */
[----:B------:R-:W-:Y:S01]  /*afa0*/  PLOP3.LUT P1, PT, PT, PT, UP1, 0x40, 0x0 ;  /* 0x000000000000781c */ /* 0x000fe20003f2e818 */
[----:B------:R-:W-:Y:S01]  /*afb0*/  IMAD R5, R18, -0x2, R5 ;  /* 0xfffffffe12057824 */ /* 0x000fe200078e0205 */
[----:B------:R-:W2:Y:S01]  /*afc0*/  MUFU.TANH R12, R12 ;  /* 0x0000000c000c7308 */ /* 0x000ea20000002400 */
[----:B------:R-:W-:-:S03]  /*afd0*/  @!P3 VIADD R4, R181, 0x22840 ;  /* 0x00022840b504b836 */ /* 0x000fc60000000000 */
[----:B------:R-:W-:Y:S02]  /*afe0*/  IADD3 R5, R5, -UR25, R16 ;  /* 0x8000001905057c10 */ /* 0x000fe4000fffe010 */
[----:B------:R-:W-:Y:S01]  /*aff0*/  @!P3 PRMT R4, RZ, 0x654, R4 ;  /* 0x00000654ff04b816 */ /* 0x000fe20000000004 */
[----:B------:R3:W-:Y:S06]  /*b000*/  BAR.ARV R7, 0x100 ;  /* 0x000400070000751d */ /* 0x0007ec0000002000 */
[----:B------:R-:W4:Y:S01]  /*b010*/  MUFU.TANH R13, R13 ;  /* 0x0000000d000d7308 */ /* 0x000f220000002400 */
[C---:B------:R-:W-:Y:S01]  /*b020*/  VIADD R199, R5.reuse, UR27 ;  /* 0x0000001b05c77c36 */ /* 0x040fe20008000000 */
[----:B------:R3:W-:Y:S01]  /*b030*/  @!P3 SYNCS.ARRIVE.TRANS64.RED.A1T0 RZ, [R4+URZ], RZ ;  /* 0x000000ff04ffb9a7 */ /* 0x0007e2000810043f */
[----:B------:R-:W-:-:S02]  /*b040*/  VIADD R198, R5, UR22 ;  /* 0x0000001605c67c36 */ /* 0x000fc40008000000 */
        /* <DEDUP_REMOVED lines=61> */
.L_x_11060:
[----:B------:R-:W-:-:S05]  /*b420*/  IMAD.U32 R204, RZ, RZ, UR24 ;  /* 0x00000018ffcc7e24 */ /* 0x000fca000f8e00ff */
[----:B------:R-:W-:-:S13]  /*b430*/  ISETP.NE.AND P1, PT, R204, 0x1, PT ;  /* 0x00000001cc00780c */ /* 0x000fda0003f25270 */
[----:B------:R-:W1:Y:S02]  /*b440*/  @P1 LDC.64 R4, c[0x0][0x9e8] ;  /* 0x00027a00ff041b82 */ /* 0x000e640000000a00 */
[----:B-1----:R-:W-:-:S05]  /*b450*/  @P1 IMAD.HI.U32 R4, R195, R4, RZ ;  /* 0x00000004c3041227 */ /* 0x002fca00078e00ff */
[----:B------:R-:W-:-:S07]  /*b460*/  @P1 SHF.R.U32.HI R195, RZ, R5, R4 ;  /* 0x00000005ffc31219 */ /* 0x000fce0000011604 */
.L_x_11061:
[----:B------:R-:W-:Y:S05]  /*b470*/  BSYNC B0 ;  /* 0x0000000000007941 */ /* 0x000fea0003800000 */
.L_x_11059:
[----:B------:R-:W-:-:S04]  /*b480*/  IMAD R4, R18, -0x2, R187 ;  /* 0xfffffffe12047824 */ /* 0x000fc800078e02bb */
[----:B------:R-:W-:-:S05]  /*b490*/  IMAD R4, R195, R204, R4 ;  /* 0x000000ccc3047224 */ /* 0x000fca00078e0204 */
[----:B------:R-:W-:Y:S02]  /*b4a0*/  VIADDMNMX R197, R4, R204, R197, PT ;  /* 0x000000cc04c57246 */ /* 0x000fe400038001c5 */
[----:B------:R-:W-:-:S07]  /*b4b0*/  VIMNMX R196, R196, R4, !PT ;  /* 0x00000004c4c47248 */ /* 0x000fce0007fe0100 */
.L_x_11058:
[C---:B------:R-:W-:Y:S01]  /*b4c0*/  ISETP.GE.AND P1, PT, R187.reuse, 0x1, PT ;  /* 0x00000001bb00780c */ /* 0x040fe20003f26270 */
[----:B------:R-:W1:Y:S01]  /*b4d0*/  SHFL.IDX PT, R193, R193, 0x1, 0x1c1f ;  /* 0x003c1f00c1c17f89 */ /* 0x000e6200000e0000 */
[----:B------:R-:W-:Y:S02]  /*b4e0*/  ISETP.GE.AND P4, PT, R187, 0x9, PT ;  /* 0x00000009bb00780c */ /* 0x000fe40003f86270 */
[----:B------:R-:W-:Y:S02]  /*b4f0*/  LOP3.LUT R17, R17, 0xfffbffff, RZ, 0xc0, !PT ;  /* 0xfffbffff11117812 */ /* 0x000fe400078ec0ff */
[----:B------:R-:W-:-:S04]  /*b500*/  ISETP.GT.AND P2, PT, R196, RZ, !P1 ;  /* 0x000000ffc400720c */ /* 0x000fc80004f44270 */
[----:B------:R-:W-:-:S03]  /*b510*/  ISETP.LT.OR P2, PT, R197, 0x1, P2 ;  /* 0x00000001c500780c */ /* 0x000fc60001741670 */
[----:B------:R-:W-:Y:S02]  /*b520*/  @P1 LOP3.LUT R17, R17, 0x40000, RZ, 0xfc, !PT ;  /* 0x0004000011111812 */ /* 0x000fe400078efcff */
[----:B------:R-:W-:Y:S02]  /*b530*/  ISETP.GE.AND P1, PT, R187, 0x2, PT ;  /* 0x00000002bb00780c */ /* 0x000fe40003f26270 */
[----:B------:R-:W-:Y:S02]  /*b540*/  LOP3.LUT R17, R17, 0xfffffffd, RZ, 0xc0, !PT ;  /* 0xfffffffd11117812 */ /* 0x000fe400078ec0ff */
[----:B------:R-:W-:Y:S02]  /*b550*/  FSEL R195, R12, -INF , !P2 ;  /* 0xff8000000cc37808 */ /* 0x000fe40005000000 */
[----:B------:R-:W-:Y:S02]  /*b560*/  ISETP.GT.AND P3, PT, R196, 0x1, !P1 ;  /* 0x00000001c400780c */ /* 0x000fe40004f64270 */
[----:B------:R-:W-:-:S02]  /*b570*/  @P4 LOP3.LUT R17, R17, 0x2, RZ, 0xfc, !PT ;  /* 0x0000000211114812 */ /* 0x000fc400078efcff */
[----:B------:R-:W-:Y:S01]  /*b580*/  ISETP.GT.AND P2, PT, R196, 0x8, !P4 ;  /* 0x00000008c400780c */ /* 0x000fe20006744270 */
[--C-:B-1----:R-:W-:Y:S01]  /*b590*/  IMAD.IADD R199, R199, 0x1, R193.reuse ;  /* 0x00000001c7c77824 */ /* 0x102fe200078e02c1 */
[----:B------:R-:W-:Y:S01]  /*b5a0*/  ISETP.GE.AND P4, PT, R187, 0xa, PT ;  /* 0x0000000abb00780c */ /* 0x000fe20003f86270 */
[----:B------:R-:W-:Y:S01]  /*b5b0*/  IMAD.IADD R198, R198, 0x1, R193 ;  /* 0x00000001c6c67824 */ /* 0x000fe200078e02c1 */
[C---:B------:R-:W-:Y:S02]  /*b5c0*/  ISETP.LT.OR P3, PT, R197.reuse, 0x2, P3 ;  /* 0x00000002c500780c */ /* 0x040fe40001f61670 */
[----:B------:R-:W-:Y:S02]  /*b5d0*/  ISETP.LT.OR P2, PT, R197, 0x9, P2 ;  /* 0x00000009c500780c */ /* 0x000fe40001741670 */
[----:B------:R-:W-:Y:S02]  /*b5e0*/  FSEL R13, R13, -INF , !P3 ;  /* 0xff8000000d0d7808 */ /* 0x000fe40005800000 */
[----:B------:R-:W-:-:S02]  /*b5f0*/  ISETP.GE.AND P3, PT, R187, 0x11, PT ;  /* 0x00000011bb00780c */ /* 0x000fc40003f66270 */
[----:B------:R-:W-:Y:S02]  /*b600*/  LOP3.LUT R17, R17, 0xfffffffb, RZ, 0xc0, !PT ;  /* 0xfffffffb11117812 */ /* 0x000fe400078ec0ff */
[----:B0-----:R-:W-:Y:S02]  /*b610*/  FSEL R20, R20, -INF , !P2 ;  /* 0xff80000014147808 */ /* 0x001fe40005000000 */
[----:B------:R-:W-:Y:S02]  /*b620*/  ISETP.GT.AND P2, PT, R196, 0x9, !P4 ;  /* 0x00000009c400780c */ /* 0x000fe40006744270 */
[----:B------:R-:W-:Y:S02]  /*b630*/  @P4 LOP3.LUT R17, R17, 0x4, RZ, 0xfc, !PT ;  /* 0x0000000411114812 */ /* 0x000fe400078efcff */
[----:B------:R-:W-:Y:S02]  /*b640*/  ISETP.LT.OR P2, PT, R197, 0xa, P2 ;  /* 0x0000000ac500780c */ /* 0x000fe40001741670 */
[----:B------:R-:W-:-:S02]  /*b650*/  LOP3.LUT R17, R17, 0xfffffff7, RZ, 0xc0, !PT ;  /* 0xfffffff711117812 */ /* 0x000fc400078ec0ff */
[----:B------:R-:W-:Y:S02]  /*b660*/  FSEL R21, R21, -INF , !P2 ;  /* 0xff80000015157808 */ /* 0x000fe40005000000 */
[----:B------:R-:W-:Y:S02]  /*b670*/  @P3 LOP3.LUT R17, R17, 0x8, RZ, 0xfc, !PT ;  /* 0x0000000811113812 */ /* 0x000fe400078efcff */
[----:B------:R-:W-:Y:S02]  /*b680*/  ISETP.GT.AND P2, PT, R196, 0x10, !P3 ;  /* 0x00000010c400780c */ /* 0x000fe40005f44270 */
[----:B------:R-:W-:Y:S02]  /*b690*/  ISETP.GE.AND P3, PT, R187, 0x12, PT ;  /* 0x00000012bb00780c */ /* 0x000fe40003f66270 */
[----:B------:R-:W-:Y:S02]  /*b6a0*/  ISETP.LT.OR P2, PT, R197, 0x11, P2 ;  /* 0x00000011c500780c */ /* 0x000fe40001741670 */
[----:B------:R-:W-:-:S02]  /*b6b0*/  LOP3.LUT R17, R17, 0xffffffef, RZ, 0xc0, !PT ;  /* 0xffffffef11117812 */ /* 0x000fc400078ec0ff */
[----:B------:R-:W-:Y:S02]  /*b6c0*/  FSEL R154, R154, -INF , !P2 ;  /* 0xff8000009a9a7808 */ /* 0x000fe40005000000 */
        /* <DEDUP_REMOVED lines=118> */
.L_x_11064:
[----:B------:R-:W-:-:S05]  /*be30*/  IMAD.U32 R12, RZ, RZ, UR24 ;  /* 0x00000018ff0c7e24 */ /* 0x000fca000f8e00ff */
[----:B------:R-:W-:-:S13]  /*be40*/  ISETP.NE.AND P6, PT, R12, 0x1, PT ;  /* 0x000000010c00780c */ /* 0x000fda0003fc5270 */
[----:B------:R-:W0:Y:S02]  /*be50*/  @P6 LDC.64 R4, c[0x0][0x9e8] ;  /* 0x00027a00ff046b82 */ /* 0x000e240000000a00 */
[----:B0-----:R-:W-:-:S05]  /*be60*/  @P6 IMAD.HI.U32 R4, R193, R4, RZ ;  /* 0x00000004c1046227 */ /* 0x001fca00078e00ff */
[----:B------:R-:W-:-:S07]  /*be70*/  @P6 SHF.R.U32.HI R193, RZ, R5, R4 ;  /* 0x00000005ffc16219 */ /* 0x000fce0000011604 */
.L_x_11065:
[----:B------:R-:W-:Y:S05]  /*be80*/  BSYNC B0 ;  /* 0x0000000000007941 */ /* 0x000fea0003800000 */
.L_x_11063:
[----:B------:R-:W-:-:S04]  /*be90*/  IMAD R187, R18, -0x2, R187 ;  /* 0xfffffffe12bb7824 */ /* 0x000fc800078e02bb */
[----:B------:R-:W-:-:S05]  /*bea0*/  IMAD R193, R193, R12, R187 ;  /* 0x0000000cc1c17224 */ /* 0x000fca00078e02bb */
[----:B------:R-:W-:Y:S02]  /*beb0*/  VIADDMNMX R199, R193, R12, R199, PT ;  /* 0x0000000cc1c77246 */ /* 0x000fe400038001c7 */
[----:B------:R-:W-:-:S07]  /*bec0*/  VIMNMX R198, R198, R193, !PT ;  /* 0x000000c1c6c67248 */ /* 0x000fce0007fe0100 */
.L_x_11062:
        /* <DEDUP_REMOVED lines=72> */
[----:B------:R-:W-:Y:S02]  /*c350*/  ISETP.LT.OR P1, PT, R199, 0x2a, P1 ;  /* 0x0000002ac700780c */ /* 0x000fe40000f21670 */
[----:B------:R-:W-:Y:S02]  /*c360*/  ISETP.GT.AND P4, PT, R198, 0x51, !P4 ;  /* 0x00000051c600780c */ /* 0x000fe40006784270 */
[----:B------:R-:W-:-:S02]  /*c370*/  FSEL R165, R165, -INF , !P1 ;  /* 0xff800000a5a57808 */ /* 0x000fc40004800000 */
[----:B------:R-:W-:Y:S02]  /*c380*/  LOP3.LUT P1, RZ, R17, 0x800, RZ, 0xc0, !PT ;  /* 0x0000080011ff7812 */ /* 0x000fe4000782c0ff */
[----:B0-----:R-:W-:Y:S02]  /*c390*/  FMNMX.FTZ R193, R5, R4, !PT ;  /* 0x0000000405c17209 */ /* 0x001fe40007810000 */
[C---:B------:R-:W-:Y:S02]  /*c3a0*/  ISETP.GT.AND P1, PT, R198.reuse, 0x30, !P1 ;  /* 0x00000030c600780c */ /* 0x040fe40004f24270 */
[C---:B------:R-:W-:Y:S01]  /*c3b0*/  ISETP.LT.OR P3, PT, R199.reuse, 0x51, P3 ;  /* 0x00000051c700780c */ /* 0x040fe20001f61670 */
[----:B------:R-:W0:Y:S01]  /*c3c0*/  SHFL.BFLY PT, R4, R193, 0x1, 0x1f ;  /* 0x0c201f00c1047f89 */ /* 0x000e2200000e0000 */
[----:B------:R-:W-:Y:S02]  /*c3d0*/  ISETP.LT.OR P1, PT, R199, 0x31, P1 ;  /* 0x00000031c700780c */ /* 0x000fe40000f21670 */
[----:B------:R-:W-:-:S02]  /*c3e0*/  ISETP.GT.AND P5, PT, R198, 0x58, !P5 ;  /* 0x00000058c600780c */ /* 0x000fc40006fa4270 */
[----:B------:R-:W-:Y:S02]  /*c3f0*/  FSEL R168, R168, -INF , !P1 ;  /* 0xff800000a8a87808 */ /* 0x000fe40004800000 */
[----:B------:R-:W-:Y:S02]  /*c400*/  LOP3.LUT P1, RZ, R17, 0x400, RZ, 0xc0, !PT ;  /* 0x0000040011ff7812 */ /* 0x000fe4000782c0ff */
[C---:B------:R-:W-:Y:S02]  /*c410*/  ISETP.LT.OR P4, PT, R199.reuse, 0x52, P4 ;  /* 0x00000052c700780c */ /* 0x040fe40002781670 */
[----:B------:R-:W-:Y:S02]  /*c420*/  ISETP.GT.AND P1, PT, R198, 0x31, !P1 ;  /* 0x00000031c600780c */ /* 0x000fe40004f24270 */
[----:B------:R-:W-:Y:S02]  /*c430*/  FSEL R184, R184, -INF , !P3 ;  /* 0xff800000b8b87808 */ /* 0x000fe40005800000 */
        /* <DEDUP_REMOVED lines=27> */
[C---:B------:R-:W-:Y:S02]  /*c5f0*/  ISETP.GT.AND P1, PT, R198.reuse, RZ, !P6 ;  /* 0x000000ffc600720c */ /* 0x040fe40007724270 */
[----:B------:R-:W-:Y:S02]  /*c600*/  LOP3.LUT P6, RZ, R17, 0x1, RZ, 0xc0, !PT ;  /* 0x0000000111ff7812 */ /* 0x000fe400078cc0ff */
[----:B------:R-:W-:Y:S02]  /*c610*/  ISETP.LT.OR P1, PT, R199, 0x1, P1 ;  /* 0x00000001c700780c */ /* 0x000fe40000f21670 */
[----:B------:R-:W-:Y:S02]  /*c620*/  ISETP.GT.AND P2, PT, R198, 0x59, !P6 ;  /* 0x00000059c600780c */ /* 0x000fe40007744270 */
[----:B------:R-:W-:-:S02]  /*c630*/  FSEL R10, R10, -INF , !P1 ;  /* 0xff8000000a0a7808 */ /* 0x000fc40004800000 */
[----:B------:R-:W-:Y:S02]  /*c640*/  FSETP.NEU.FTZ.AND P1, PT, R4, -INF , PT ;  /* 0xff8000000400780b */ /* 0x000fe40003f3d000 */
[----:B------:R-:W-:Y:S02]  /*c650*/  FMNMX.FTZ R196, R10, R9, !PT ;  /* 0x000000090ac47209 */ /* 0x000fe40007810000 */
[----:B------:R-:W-:Y:S02]  /*c660*/  FSEL R12, R12, RZ, P1 ;  /* 0x000000ff0c0c7208 */ /* 0x000fe40000800000 */
[----:B------:R-:W-:Y:S02]  /*c670*/  FMNMX.FTZ R5, R11, R196, !PT ;  /* 0x000000c40b057209 */ /* 0x000fe40007810000 */
[----:B------:R-:W-:Y:S01]  /*c680*/  ISETP.LT.OR P2, PT, R199, 0x5a, P2 ;  /* 0x0000005ac700780c */ /* 0x000fe20001741670 */
[--C-:B------:R-:W-:Y:S01]  /*c690*/  FFMA.FTZ R193, R13, UR10, -R12.reuse ;  /* 0x0000000a0dc17c23 */ /* 0x100fe2000801080c */
[----:B------:R-:W-:Y:S01]  /*c6a0*/  FMNMX.FTZ R204, R14, R5, !PT ;  /* 0x000000050ecc7209 */ /* 0x000fe20007810000 */
[--C-:B------:R-:W-:Y:S01]  /*c6b0*/  FFMA.FTZ R13, R20, UR10, -R12.reuse ;  /* 0x0000000a140d7c23 */ /* 0x100fe2000801080c */
[--C-:B------:R-:W-:Y:S01]  /*c6c0*/  FFMA.FTZ R187, R195, UR10, -R12.reuse ;  /* 0x0000000ac3bb7c23 */ /* 0x100fe2000801080c */
[--C-:B------:R-:W-:Y:S01]  /*c6d0*/  FFMA.FTZ R195, R21, UR10, -R12.reuse ;  /* 0x0000000a15c37c23 */ /* 0x100fe2000801080c */
[----:B------:R-:W-:Y:S01]  /*c6e0*/  FMNMX.FTZ R5, R15, R204, !PT ;  /* 0x000000cc0f057209 */ /* 0x000fe20007810000 */
[--C-:B------:R-:W-:Y:S01]  /*c6f0*/  FFMA.FTZ R21, R154, UR10, -R12.reuse ;  /* 0x0000000a9a157c23 */ /* 0x100fe2000801080c */
[----:B------:R0:W-:Y:S01]  /*c700*/  MUFU.EX2 R196, R193 ;  /* 0x000000c100c47308 */ /* 0x0001e20000000800 */
[----:B------:R-:W-:Y:S01]  /*c710*/  FSEL R191, R191, -INF , !P2 ;  /* 0xff800000bfbf7808 */ /* 0x000fe20005000000 */
[--C-:B------:R-:W-:Y:S01]  /*c720*/  FFMA.FTZ R214, R185, UR10, -R12.reuse ;  /* 0x0000000ab9d67c23 */ /* 0x100fe2000801080c */
[----:B------:R-:W-:Y:S01]  /*c730*/  FMNMX.FTZ R20, R152, R5, !PT ;  /* 0x0000000598147209 */ /* 0x000fe20007810000 */
[--C-:B------:R-:W-:Y:S01]  /*c740*/  FFMA.FTZ R163, R163, UR10, -R12.reuse ;  /* 0x0000000aa3a37c23 */ /* 0x100fe2000801080c */
[----:B------:R-:W-:Y:S01]  /*c750*/  FSEL R185, R4, RZ, P1 ;  /* 0x000000ff04b97208 */ /* 0x000fe20000800000 */
[--C-:B------:R-:W-:Y:S01]  /*c760*/  FFMA.FTZ R166, R166, UR10, -R12.reuse ;  /* 0x0000000aa6a67c23 */ /* 0x100fe2000801080c */
[----:B------:R-:W-:Y:S01]  /*c770*/  FMNMX.FTZ R5, R153, R20, !PT ;  /* 0x0000001499057209 */ /* 0x000fe20007810000 */
[----:B------:R-:W-:Y:S01]  /*c780*/  MUFU.EX2 R187, R187 ;  /* 0x000000bb00bb7308 */ /* 0x000fe20000000800 */
[--C-:B0-----:R-:W-:Y:S01]  /*c790*/  FFMA.FTZ R193, R155, UR10, -R12.reuse ;  /* 0x0000000a9bc17c23 */ /* 0x101fe2000801080c */
[----:B------:R-:W-:Y:S01]  /*c7a0*/  FFMA.FTZ R155, R158, UR10, -R12 ;  /* 0x0000000a9e9b7c23 */ /* 0x000fe2000801080c */
[----:B------:R-:W-:Y:S01]  /*c7b0*/  FMNMX.FTZ R204, R156, R5, !PT ;  /* 0x000000059ccc7209 */ /* 0x000fe20007810000 */
[----:B------:R-:W-:Y:S01]  /*c7c0*/  FADD.FTZ R8, -R185, R8 ;  /* 0x00000008b9087221 */ /* 0x000fe20000010100 */
[----:B------:R-:W-:-:S02]  /*c7d0*/  FFMA.FTZ R192, R192, UR10, -R12 ;  /* 0x0000000ac0c07c23 */ /* 0x000fc4000801080c */
[----:B------:R-:W-:Y:S01]  /*c7e0*/  FMNMX.FTZ R5, R157, R204, !PT ;  /* 0x000000cc9d057209 */ /* 0x000fe20007810000 */
[----:B------:R-:W-:Y:S01]  /*c7f0*/  FMUL.FTZ R8, R8, UR10 ;  /* 0x0000000a08087c20 */ /* 0x000fe20008410000 */
[----:B------:R-:W-:Y:S02]  /*c800*/  MUFU.EX2 R20, R195 ;  /* 0x000000c300147308 */ /* 0x000fe40000000800 */
[----:B------:R-:W-:-:S04]  /*c810*/  FMNMX.FTZ R154, R160, R5, !PT ;  /* 0x00000005a09a7209 */ /* 0x000fc80007810000 */
[----:B------:R-:W-:Y:S02]  /*c820*/  FMNMX.FTZ R5, R161, R154, !PT ;  /* 0x0000009aa1057209 */ /* 0x000fe40007810000 */
[----:B------:R-:W0:Y:S02]  /*c830*/  MUFU.EX2 R8, R8 ;  /* 0x0000000800087308 */ /* 0x000e240000000800 */
[----:B------:R-:W-:-:S04]  /*c840*/  FMNMX.FTZ R204, R164, R5, !PT ;  /* 0x00000005a4cc7209 */ /* 0x000fc80007810000 */
[----:B------:R-:W-:Y:S01]  /*c850*/  FMNMX.FTZ R5, R165, R204, !PT ;  /* 0x000000cca5057209 */ /* 0x000fe20007810000 */
[--C-:B------:R-:W-:Y:S01]  /*c860*/  FFMA.FTZ R204, R159, UR10, -R12.reuse ;  /* 0x0000000a9fcc7c23 */ /* 0x100fe2000801080c */
[----:B------:R-:W1:Y:S01]  /*c870*/  MUFU.EX2 R13, R13 ;  /* 0x0000000d000d7308 */ /* 0x000e620000000800 */
[----:B------:R-:W-:Y:S01]  /*c880*/  FFMA.FTZ R159, R162, UR10, -R12 ;  /* 0x0000000aa29f7c23 */ /* 0x000fe2000801080c */
[----:B------:R-:W-:-:S04]  /*c890*/  FMNMX.FTZ R158, R168, R5, !PT ;  /* 0x00000005a89e7209 */ /* 0x000fc80007810000 */
[----:B------:R-:W-:Y:S02]  /*c8a0*/  FMNMX.FTZ R5, R169, R158, !PT ;  /* 0x0000009ea9057209 */ /* 0x000fe40007810000 */
[----:B------:R-:W-:Y:S01]  /*c8b0*/  MUFU.EX2 R154, R193 ;  /* 0x000000c1009a7308 */ /* 0x000fe20000000800 */
[-C--:B0-----:R-:W-:Y:S01]  /*c8c0*/  FMUL.FTZ R24, R24, R8.reuse ;  /* 0x0000000818187220 */ /* 0x081fe20000410000 */
[----:B------:R-:W-:Y:S01]  /*c8d0*/  FMNMX.FTZ R158, R172, R5, !PT ;  /* 0x00000005ac9e7209 */ /* 0x000fe20007810000 */
[-C--:B------:R-:W-:Y:S01]  /*c8e0*/  FMUL.FTZ R25, R25, R8.reuse ;  /* 0x0000000819197220 */ /* 0x080fe20000410000 */
[-C--:B------:R-:W-:Y:S01]  /*c8f0*/  FMUL.FTZ R28, R28, R8.reuse ;  /* 0x000000081c1c7220 */ /* 0x080fe20000410000 */
[----:B------:R-:W-:Y:S01]  /*c900*/  FMUL.FTZ R29, R29, R8 ;  /* 0x000000081d1d7220 */ /* 0x000fe20000410000 */
[----:B------:R-:W-:Y:S01]  /*c910*/  FMNMX.FTZ R5, R173, R158, !PT ;  /* 0x0000009ead057209 */ /* 0x000fe20007810000 */
[-C--:B------:R-:W-:Y:S01]  /*c920*/  FMUL.FTZ R32, R32, R8.reuse ;  /* 0x0000000820207220 */ /* 0x080fe20000410000 */
[----:B------:R-:W0:Y:S01]  /*c930*/  MUFU.EX2 R21, R21 ;  /* 0x0000001500157308 */ /* 0x000e220000000800 */
[-C--:B------:R-:W-:Y:S01]  /*c940*/  FMUL.FTZ R33, R33, R8.reuse ;  /* 0x0000000821217220 */ /* 0x080fe20000410000 */
[----:B------:R-:W-:Y:S01]  /*c950*/  FMNMX.FTZ R158, R176, R5, !PT ;  /* 0x00000005b09e7209 */ /* 0x000fe20007810000 */
[-C--:B------:R-:W-:Y:S01]  /*c960*/  FMUL.FTZ R36, R36, R8.reuse ;  /* 0x0000000824247220 */ /* 0x080fe20000410000 */
[-C--:B------:R-:W-:Y:S01]  /*c970*/  FMUL.FTZ R37, R37, R8.reuse ;  /* 0x0000000825257220 */ /* 0x080fe20000410000 */
[----:B------:R-:W-:Y:S01]  /*c980*/  FMUL.FTZ R40, R40, R8 ;  /* 0x0000000828287220 */ /* 0x000fe20000410000 */
[----:B------:R-:W-:Y:S01]  /*c990*/  FMNMX.FTZ R5, R177, R158, !PT ;  /* 0x0000009eb1057209 */ /* 0x000fe20007810000 */
[-C--:B------:R-:W-:Y:S01]  /*c9a0*/  FMUL.FTZ R41, R41, R8.reuse ;  /* 0x0000000829297220 */ /* 0x080fe20000410000 */
[----:B------:R-:W2:Y:S01]  /*c9b0*/  MUFU.EX2 R155, R155 ;  /* 0x0000009b009b7308 */ /* 0x000ea20000000800 */
[-C--:B------:R-:W-:Y:S01]  /*c9c0*/  FMUL.FTZ R44, R44, R8.reuse ;  /* 0x000000082c2c7220 */ /* 0x080fe20000410000 */
[----:B------:R-:W-:Y:S01]  /*c9d0*/  FMNMX.FTZ R5, R180, R5, !PT ;  /* 0x00000005b4057209 */ /* 0x000fe20007810000 */
[-C--:B------:R-:W-:Y:S01]  /*c9e0*/  FMUL.FTZ R45, R45, R8.reuse ;  /* 0x000000082d2d7220 */ /* 0x080fe20000410000 */
[-C--:B------:R-:W-:Y:S01]  /*c9f0*/  FMUL.FTZ R48, R48, R8.reuse ;  /* 0x0000000830307220 */ /* 0x080fe20000410000 */
[-C--:B------:R-:W-:Y:S01]  /*ca00*/  FMUL.FTZ R49, R49, R8.reuse ;  /* 0x0000000831317220 */ /* 0x080fe20000410000 */
[----:B------:R-:W-:Y:S01]  /*ca10*/  FMNMX.FTZ R5, R182, R5, !PT ;  /* 0x00000005b6057209 */ /* 0x000fe20007810000 */
[-C--:B------:R-:W-:Y:S01]  /*ca20*/  FMUL.FTZ R52, R52, R8.reuse ;  /* 0x0000000834347220 */ /* 0x080fe20000410000 */
[----:B------:R-:W3:Y:S01]  /*ca30*/  MUFU.EX2 R204, R204 ;  /* 0x000000cc00cc7308 */ /* 0x000ee20000000800 */
[-C--:B------:R-:W-:Y:S01]  /*ca40*/  FMUL.FTZ R53, R53, R8.reuse ;  /* 0x0000000835357220 */ /* 0x080fe20000410000 */
[----:B------:R-:W-:Y:S01]  /*ca50*/  FMNMX.FTZ R5, R184, R5, !PT ;  /* 0x00000005b8057209 */ /* 0x000fe20007810000 */
[-C--:B------:R-:W-:Y:S01]  /*ca60*/  FMUL.FTZ R56, R56, R8.reuse ;  /* 0x0000000838387220 */ /* 0x080fe20000410000 */
[-C--:B------:R-:W-:Y:S01]  /*ca70*/  FMUL.FTZ R57, R57, R8.reuse ;  /* 0x0000000839397220 */ /* 0x080fe20000410000 */
[-C--:B------:R-:W-:Y:S01]  /*ca80*/  FMUL.FTZ R60, R60, R8.reuse ;  /* 0x000000083c3c7220 */ /* 0x080fe20000410000 */
[----:B------:R-:W-:Y:S01]  /*ca90*/  FMNMX.FTZ R158, R186, R5, !PT ;  /* 0x00000005ba9e7209 */ /* 0x000fe20007810000 */
[-C--:B------:R-:W-:Y:S01]  /*caa0*/  FMUL.FTZ R61, R61, R8.reuse ;  /* 0x000000083d3d7220 */ /* 0x080fe20000410000 */
[----:B------:R-:W-:Y:S01]  /*cab0*/  MUFU.EX2 R159, R159 ;  /* 0x0000009f009f7308 */ /* 0x000fe20000000800 */
[----:B------:R-:W-:Y:S01]  /*cac0*/  FMUL.FTZ R64, R64, R8 ;  /* 0x0000000840407220 */ /* 0x000fe20000410000 */
[----:B------:R-:W-:Y:S01]  /*cad0*/  FMNMX.FTZ R158, R189, R158, !PT ;  /* 0x0000009ebd9e7209 */ /* 0x000fe20007810000 */
[-C--:B------:R-:W-:Y:S01]  /*cae0*/  FMUL.FTZ R65, R65, R8.reuse ;  /* 0x0000000841417220 */ /* 0x080fe20000410000 */
[-C--:B------:R-:W-:Y:S01]  /*caf0*/  FMUL.FTZ R68, R68, R8.reuse ;  /* 0x0000000844447220 */ /* 0x080fe20000410000 */
[----:B------:R-:W-:Y:S01]  /*cb00*/  FMUL.FTZ R69, R69, R8 ;  /* 0x0000000845457220 */ /* 0x000fe20000410000 */
[----:B------:R-:W-:Y:S01]  /*cb10*/  FMNMX.FTZ R158, R191, R158, !PT ;  /* 0x0000009ebf9e7209 */ /* 0x000fe20007810000 */
[-C--:B------:R-:W-:Y:S01]  /*cb20*/  FMUL.FTZ R72, R72, R8.reuse ;  /* 0x0000000848487220 */ /* 0x080fe20000410000 */
[----:B------:R4:W5:Y:S01]  /*cb30*/  MUFU.EX2 R198, R163 ;  /* 0x000000a300c67308 */ /* 0x0009620000000800 */
[-C--:B------:R-:W-:Y:S01]  /*cb40*/  FMUL.FTZ R73, R73, R8.reuse ;  /* 0x0000000849497220 */ /* 0x080fe20000410000 */
[-C--:B------:R-:W-:Y:S01]  /*cb50*/  FMUL.FTZ R76, R76, R8.reuse ;  /* 0x000000084c4c7220 */ /* 0x080fe20000410000 */
[----:B------:R-:W1:Y:S01]  /*cb60*/  SHFL.BFLY PT, R5, R158, 0x2, 0x1f ;  /* 0x0c401f009e057f89 */ /* 0x000e6200000e0000 */
[-C--:B------:R-:W-:Y:S01]  /*cb70*/  FMUL.FTZ R77, R77, R8.reuse ;  /* 0x000000084d4d7220 */ /* 0x080fe20000410000 */
[-C--:B------:R-:W-:Y:S01]  /*cb80*/  FMUL.FTZ R80, R80, R8.reuse ;  /* 0x0000000850507220 */ /* 0x080fe20000410000 */
[-C--:B------:R-:W-:Y:S01]  /*cb90*/  FMUL.FTZ R81, R81, R8.reuse ;  /* 0x0000000851517220 */ /* 0x080fe20000410000 */
[-C--:B------:R-:W-:Y:S01]  /*cba0*/  FMUL.FTZ R84, R84, R8.reuse ;  /* 0x0000000854547220 */ /* 0x080fe20000410000 */
[----:B------:R-:W5:Y:S01]  /*cbb0*/  MUFU.EX2 R166, R166 ;  /* 0x000000a600a67308 */ /* 0x000f620000000800 */
[--C-:B----4-:R-:W-:Y:S01]  /*cbc0*/  FFMA.FTZ R163, R167, UR10, -R12.reuse ;  /* 0x0000000aa7a37c23 */ /* 0x110fe2000801080c */
[--C-:B------:R-:W-:Y:S01]  /*cbd0*/  FFMA.FTZ R167, R170, UR10, -R12.reuse ;  /* 0x0000000aaaa77c23 */ /* 0x100fe2000801080c */
[--C-:B------:R-:W-:Y:S01]  /*cbe0*/  FFMA.FTZ R170, R171, UR10, -R12.reuse ;  /* 0x0000000aabaa7c23 */ /* 0x100fe2000801080c */
[--C-:B------:R-:W-:Y:S01]  /*cbf0*/  FFMA.FTZ R171, R174, UR10, -R12.reuse ;  /* 0x0000000aaeab7c23 */ /* 0x100fe2000801080c */
[--C-:B------:R-:W-:Y:S01]  /*cc00*/  FFMA.FTZ R174, R175, UR10, -R12.reuse ;  /* 0x0000000aafae7c23 */ /* 0x100fe2000801080c */
[--C-:B------:R-:W-:Y:S01]  /*cc10*/  FFMA.FTZ R175, R178, UR10, -R12.reuse ;  /* 0x0000000ab2af7c23 */ /* 0x100fe2000801080c */
[--C-:B------:R-:W-:Y:S01]  /*cc20*/  FFMA.FTZ R178, R179, UR10, -R12.reuse ;  /* 0x0000000ab3b27c23 */ /* 0x100fe2000801080c */
[----:B------:R-:W4:Y:S01]  /*cc30*/  MUFU.EX2 R163, R163 ;  /* 0x000000a300a37308 */ /* 0x000f220000000800 */
[--C-:B------:R-:W-:Y:S01]  /*cc40*/  FFMA.FTZ R179, R183, UR10, -R12.reuse ;  /* 0x0000000ab7b37c23 */ /* 0x100fe2000801080c */
[--C-:B------:R-:W-:Y:S01]  /*cc50*/  FFMA.FTZ R183, R188, UR10, -R12.reuse ;  /* 0x0000000abcb77c23 */ /* 0x100fe2000801080c */
[--C-:B------:R-:W-:Y:S01]  /*cc60*/  FFMA.FTZ R188, R190, UR10, -R12.reuse ;  /* 0x0000000abebc7c23 */ /* 0x100fe2000801080c */
[----:B------:R-:W-:Y:S01]  /*cc70*/  FFMA.FTZ R12, R194, UR10, -R12 ;  /* 0x0000000ac20c7c23 */ /* 0x000fe2000801080c */
[-C--:B------:R-:W-:Y:S01]  /*cc80*/  FMUL.FTZ R85, R85, R8.reuse ;  /* 0x0000000855557220 */ /* 0x080fe20000410000 */
[-C--:B------:R-:W-:Y:S01]  /*cc90*/  FMUL.FTZ R88, R88, R8.reuse ;  /* 0x0000000858587220 */ /* 0x080fe20000410000 */
[-C--:B------:R-:W-:Y:S01]  /*cca0*/  FMUL.FTZ R89, R89, R8.reuse ;  /* 0x0000000859597220 */ /* 0x080fe20000410000 */
[----:B------:R-:W-:Y:S01]  /*ccb0*/  MUFU.EX2 R167, R167 ;  /* 0x000000a700a77308 */ /* 0x000fe20000000800 */
[-C--:B------:R-:W-:Y:S01]  /*ccc0*/  FMUL.FTZ R92, R92, R8.reuse ;  /* 0x000000085c5c7220 */ /* 0x080fe20000410000 */
[-C--:B------:R-:W-:Y:S01]  /*ccd0*/  FMUL.FTZ R93, R93, R8.reuse ;  /* 0x000000085d5d7220 */ /* 0x080fe20000410000 */
[----:B-1----:R-:W-:Y:S01]  /*cce0*/  FMNMX.FTZ R5, R158, R5, !PT ;  /* 0x000000059e057209 */ /* 0x002fe20007810000 */
[-C--:B------:R-:W-:Y:S01]  /*ccf0*/  FMUL.FTZ R96, R96, R8.reuse ;  /* 0x0000000860607220 */ /* 0x080fe20000410000 */
[-C--:B------:R-:W-:Y:S01]  /*cd00*/  FMUL.FTZ R97, R97, R8.reuse ;  /* 0x0000000861617220 */ /* 0x080fe20000410000 */
[-C--:B------:R-:W-:Y:S01]  /*cd10*/  FMUL.FTZ R100, R100, R8.reuse ;  /* 0x0000000864647220 */ /* 0x080fe20000410000 */
[-C--:B------:R-:W-:Y:S01]  /*cd20*/  FMUL.FTZ R101, R101, R8.reuse ;  /* 0x0000000865657220 */ /* 0x080fe20000410000 */
[----:B------:R-:W1:Y:S01]  /*cd30*/  SHFL.BFLY PT, R158, R5, 0x1, 0x1f ;  /* 0x0c201f00059e7f89 */ /* 0x000e6200000e0000 */
        /* <DEDUP_REMOVED lines=25> */
[----:B------:R-:W-:Y:S01]  /*ced0*/  F2FP.F16.F32.PACK_AB R158, R20, R13 ;  /* 0x0000000d149e723e */ /* 0x000fe200000000ff */
[-C--:B------:R-:W-:Y:S01]  /*cee0*/  FMUL.FTZ R144, R144, R8.reuse ;  /* 0x0000000890907220 */ /* 0x080fe20000410000 */
[C---:B------:R-:W-:Y:S01]  /*cef0*/  FSETP.NEU.FTZ.AND P1, PT, R5.reuse, -INF , PT ;  /* 0xff8000000500780b */ /* 0x040fe20003f3d000 */
[----:B------:R-:W-:Y:S01]  /*cf00*/  FMUL.FTZ R195, R5, UR10 ;  /* 0x0000000a05c37c20 */ /* 0x000fe20008410000 */
[-C--:B------:R-:W-:Y:S01]  /*cf10*/  FMUL.FTZ R145, R145, R8.reuse ;  /* 0x0000000891917220 */ /* 0x080fe20000410000 */
[-C--:B------:R-:W-:Y:S01]  /*cf20*/  FMUL.FTZ R148, R148, R8.reuse ;  /* 0x0000000894947220 */ /* 0x080fe20000410000 */
[----:B------:R-:W-:Y:S01]  /*cf30*/  FMUL.FTZ R149, R149, R8 ;  /* 0x0000000895957220 */ /* 0x000fe20000410000 */
[----:B------:R-:W1:Y:S01]  /*cf40*/  MUFU.EX2 R178, R178 ;  /* 0x000000b200b27308 */ /* 0x000e620000000800 */
[----:B------:R-:W-:-:S05]  /*cf50*/  FSEL R195, R195, RZ, P1 ;  /* 0x000000ffc3c37208 */ /* 0x000fca0000800000 */
[--C-:B------:R-:W-:Y:S01]  /*cf60*/  FFMA.FTZ R193, R10, UR10, -R195.reuse ;  /* 0x0000000a0ac17c23 */ /* 0x100fe200080108c3 */
[----:B------:R-:W-:Y:S01]  /*cf70*/  FFMA.FTZ R10, R11, UR10, -R195 ;  /* 0x0000000a0b0a7c23 */ /* 0x000fe200080108c3 */
[----:B------:R-:W-:Y:S01]  /*cf80*/  FFMA.FTZ R11, R8, R2, R187 ;  /* 0x00000002080b7223 */ /* 0x000fe200000100bb */
[----:B------:R-:W-:Y:S01]  /*cf90*/  MUFU.EX2 R179, R179 ;  /* 0x000000b300b37308 */ /* 0x000fe20000000800 */
[--C-:B------:R-:W-:Y:S01]  /*cfa0*/  FFMA.FTZ R190, R157, UR10, -R195.reuse ;  /* 0x0000000a9dbe7c23 */ /* 0x100fe200080108c3 */
[----:B------:R-:W-:Y:S01]  /*cfb0*/  FFMA.FTZ R160, R160, UR10, -R195 ;  /* 0x0000000aa0a07c23 */ /* 0x000fe200080108c3 */
[----:B------:R-:W-:Y:S01]  /*cfc0*/  FADD.FTZ R2, R196, R11 ;  /* 0x0000000bc4027221 */ /* 0x000fe20000010000 */
        /* <DEDUP_REMOVED lines=10> */
[--C-:B------:R-:W-:Y:S01]  /*d070*/  FFMA.FTZ R161, R180, UR10, -R195.reuse ;  /* 0x0000000ab4a17c23 */ /* 0x100fe200080108c3 */
[----:B0-----:R-:W-:Y:S01]  /*d080*/  FADD.FTZ R15, R21, R2 ;  /* 0x00000002150f7221 */ /* 0x001fe20000010000 */
[----:B------:R-:W-:Y:S01]  /*d090*/  MUFU.EX2 R183, R183 ;  /* 0x000000b700b77308 */ /* 0x000fe20000000800 */
[--C-:B------:R-:W-:Y:S01]  /*d0a0*/  FFMA.FTZ R182, R182, UR10, -R195.reuse ;  /* 0x0000000ab6b67c23 */ /* 0x100fe200080108c3 */
[----:B------:R-:W-:Y:S01]  /*d0b0*/  FFMA.FTZ R184, R184, UR10, -R195 ;  /* 0x0000000ab8b87c23 */ /* 0x000fe200080108c3 */
[----:B------:R-:W-:Y:S01]  /*d0c0*/  FADD.FTZ R2, R154, R15 ;  /* 0x0000000f9a027221 */ /* 0x000fe20000010000 */
[--C-:B------:R-:W-:Y:S01]  /*d0d0*/  FFMA.FTZ R15, R152, UR10, -R195.reuse ;  /* 0x0000000a980f7c23 */ /* 0x100fe200080108c3 */
[--C-:B------:R-:W-:Y:S01]  /*d0e0*/  FFMA.FTZ R152, R153, UR10, -R195.reuse ;  /* 0x0000000a99987c23 */ /* 0x100fe200080108c3 */
[--C-:B------:R-:W-:Y:S01]  /*d0f0*/  FFMA.FTZ R186, R186, UR10, -R195.reuse ;  /* 0x0000000ababa7c23 */ /* 0x100fe200080108c3 */
[----:B--2---:R-:W-:Y:S01]  /*d100*/  FADD.FTZ R197, R155, R2 ;  /* 0x000000029bc57221 */ /* 0x004fe20000010000 */
[----:B------:R-:W-:Y:S01]  /*d110*/  MUFU.EX2 R188, R188 ;  /* 0x000000bc00bc7308 */ /* 0x000fe20000000800 */
[--C-:B------:R-:W-:Y:S01]  /*d120*/  FFMA.FTZ R189, R189, UR10, -R195.reuse ;  /* 0x0000000abdbd7c23 */ /* 0x100fe200080108c3 */
[----:B------:R-:W-:Y:S01]  /*d130*/  FFMA.FTZ R191, R191, UR10, -R195 ;  /* 0x0000000abfbf7c23 */ /* 0x000fe200080108c3 */
[----:B---3--:R-:W-:Y:S01]  /*d140*/  FADD.FTZ R2, R204, R197 ;  /* 0x000000c5cc027221 */ /* 0x008fe20000010000 */
[----:B-----5:R-:W-:-:S03]  /*d150*/  F2FP.F16.F32.PACK_AB R164, R198, R159 ;  /* 0x0000009fc6a4723e */ /* 0x020fc600000000ff */
[----:B------:R-:W-:Y:S01]  /*d160*/  FADD.FTZ R153, R159, R2 ;  /* 0x000000029f997221 */ /* 0x000fe20000010000 */
[----:B------:R-:W-:Y:S01]  /*d170*/  FSEL R2, R5, RZ, P1 ;  /* 0x000000ff05027208 */ /* 0x000fe20000800000 */
[----:B------:R0:W-:Y:S02]  /*d180*/  MUFU.EX2 R185, R192 ;  /* 0x000000c000b97308 */ /* 0x0001e40000000800 */
[----:B------:R-:W-:Y:S01]  /*d190*/  FADD.FTZ R197, R198, R153 ;  /* 0x00000099c6c57221 */ /* 0x000fe20000010000 */
[----:B------:R-:W-:Y:S01]  /*d1a0*/  FFMA.FTZ R153, R156, UR10, -R195 ;  /* 0x0000000a9c997c23 */ /* 0x000fe200080108c3 */
[----:B------:R-:W-:Y:S02]  /*d1b0*/  FADD.FTZ R2, -R2, R9 ;  /* 0x0000000902027221 */ /* 0x000fe40000010100 */
[----:B------:R-:W-:Y:S01]  /*d1c0*/  FADD.FTZ R156, R166, R197 ;  /* 0x000000c5a69c7221 */ /* 0x000fe20000010000 */
[--C-:B------:R-:W-:Y:S01]  /*d1d0*/  FFMA.FTZ R197, R165, UR10, -R195.reuse ;  /* 0x0000000aa5c57c23 */ /* 0x100fe200080108c3 */
[----:B------:R-:W2:Y:S01]  /*d1e0*/  MUFU.EX2 R12, R12 ;  /* 0x0000000c000c7308 */ /* 0x000ea20000000800 */
[----:B0-----:R-:W-:Y:S01]  /*d1f0*/  FFMA.FTZ R192, R168, UR10, -R195 ;  /* 0x0000000aa8c07c23 */ /* 0x001fe200080108c3 */
[----:B----4-:R-:W-:Y:S01]  /*d200*/  FADD.FTZ R156, R163, R156 ;  /* 0x0000009ca39c7221 */ /* 0x010fe20000010000 */
[----:B------:R-:W-:-:S02]  /*d210*/  F2FP.F16.F32.PACK_AB R168, R170, R167 ;  /* 0x000000a7aaa8723e */ /* 0x000fc400000000ff */
[----:B------:R-:W-:Y:S01]  /*d220*/  F2FP.F16.F32.PACK_AB R166, R163, R166 ;  /* 0x000000a6a3a6723e */ /* 0x000fe200000000ff */
[----:B------:R-:W-:Y:S02]  /*d230*/  FADD.FTZ R9, R167, R156 ;  /* 0x0000009ca7097221 */ /* 0x000fe40000010000 */
[----:B------:R0:W-:Y:S02]  /*d240*/  MUFU.EX2 R165, R160 ;  /* 0x000000a000a57308 */ /* 0x0001e40000000800 */
[----:B------:R-:W-:Y:S01]  /*d250*/  FADD.FTZ R156, R170, R9 ;  /* 0x00000009aa9c7221 */ /* 0x000fe20000010000 */
[----:B------:R-:W-:Y:S01]  /*d260*/  FFMA.FTZ R9, R172, UR10, -R195 ;  /* 0x0000000aac097c23 */ /* 0x000fe200080108c3 */
[----:B-1----:R-:W-:Y:S02]  /*d270*/  F2FP.F16.F32.PACK_AB R172, R178, R175 ;  /* 0x000000afb2ac723e */ /* 0x002fe400000000ff */
[----:B------:R-:W-:Y:S01]  /*d280*/  FADD.FTZ R157, R171, R156 ;  /* 0x0000009cab9d7221 */ /* 0x000fe20000010000 */
[----:B------:R-:W-:Y:S01]  /*d290*/  F2FP.F16.F32.PACK_AB R170, R174, R171 ;  /* 0x000000abaeaa723e */ /* 0x000fe200000000ff */
[----:B------:R-:W-:Y:S01]  /*d2a0*/  MUFU.EX2 R193, R193 ;  /* 0x000000c100c17308 */ /* 0x000fe20000000800 */
[----:B0-----:R-:W-:Y:S01]  /*d2b0*/  F2FP.F16.F32.PACK_AB R160, R154, R21 ;  /* 0x000000159aa0723e */ /* 0x001fe200000000ff */
[----:B------:R-:W-:Y:S01]  /*d2c0*/  FADD.FTZ R156, R174, R157 ;  /* 0x0000009dae9c7221 */ /* 0x000fe20000010000 */
[----:B------:R-:W-:Y:S01]  /*d2d0*/  FMUL.FTZ R154, R2, UR10 ;  /* 0x0000000a029a7c20 */ /* 0x000fe20008410000 */
[----:B------:R-:W-:Y:S01]  /*d2e0*/  FFMA.FTZ R157, R176, UR10, -R195 ;  /* 0x0000000ab09d7c23 */ /* 0x000fe200080108c3 */
[----:B------:R-:W-:Y:S01]  /*d2f0*/  F2FP.F16.F32.PACK_AB R174, R214, R179 ;  /* 0x000000b3d6ae723e */ /* 0x000fe200000000ff */
[----:B------:R-:W-:-:S02]  /*d300*/  FADD.FTZ R199, R175, R156 ;  /* 0x0000009cafc77221 */ /* 0x000fc40000010000 */
[----:B------:R-:W-:Y:S02]  /*d310*/  MUFU.EX2 R10, R10 ;  /* 0x0000000a000a7308 */ /* 0x000fe40000000800 */
[----:B------:R-:W-:Y:S01]  /*d320*/  FADD.FTZ R156, R178, R199 ;  /* 0x000000c7b29c7221 */ /* 0x000fe20000010000 */
[----:B--2---:R-:W-:-:S03]  /*d330*/  F2FP.F16.F32.PACK_AB R178, R12, R185 ;  /* 0x000000b90cb2723e */ /* 0x004fc600000000ff */
[----:B------:R-:W-:Y:S01]  /*d340*/  FADD.FTZ R195, R179, R156 ;  /* 0x0000009cb3c37221 */ /* 0x000fe20000010000 */
[----:B------:R-:W-:Y:S01]  /*d350*/  F2FP.F16.F32.PACK_AB R156, R196, R187 ;  /* 0x000000bbc49c723e */ /* 0x000fe200000000ff */
[----:B------:R-:W0:Y:S02]  /*d360*/  MUFU.EX2 R154, R154 ;  /* 0x0000009a009a7308 */ /* 0x000e240000000800 */
[----:B------:R-:W-:-:S04]  /*d370*/  FADD.FTZ R20, R214, R195 ;  /* 0x000000c3d6147221 */ /* 0x000fc80000010000 */
[----:B------:R-:W-:Y:S02]  /*d380*/  FADD.FTZ R21, R183, R20 ;  /* 0x00000014b7157221 */ /* 0x000fe40000010000 */
[----:B------:R-:W1:Y:S02]  /*d390*/  MUFU.EX2 R11, R11 ;  /* 0x0000000b000b7308 */ /* 0x000e640000000800 */
[----:B------:R-:W-:-:S04]  /*d3a0*/  FADD.FTZ R176, R188, R21 ;  /* 0x00000015bcb07221 */ /* 0x000fc80000010000 */
[----:B------:R-:W-:Y:S01]  /*d3b0*/  FADD.FTZ R21, R185, R176 ;  /* 0x000000b0b9157221 */ /* 0x000fe20000010000 */
[----:B------:R-:W-:Y:S01]  /*d3c0*/  F2FP.F16.F32.PACK_AB R176, R188, R183 ;  /* 0x000000b7bcb0723e */ /* 0x000fe200000000ff */
[----:B------:R-:W2:Y:S01]  /*d3d0*/  MUFU.EX2 R14, R14 ;  /* 0x0000000e000e7308 */ /* 0x000ea20000000800 */
[----:B0-----:R-:W-:Y:S01]  /*d3e0*/  FMUL.FTZ R26, R26, R154 ;  /* 0x0000009a1a1a7220 */ /* 0x001fe20000410000 */
[----:B------:R-:W-:Y:S01]  /*d3f0*/  FADD.FTZ R2, R12, R21 ;  /* 0x000000150c027221 */ /* 0x000fe20000010000 */
[----:B------:R-:W-:Y:S01]  /*d400*/  FFMA.FTZ R21, R154, R0, R193 ;  /* 0x000000009a157223 */ /* 0x000fe200000100c1 */
[-C--:B------:R-:W-:Y:S01]  /*d410*/  FMUL.FTZ R27, R27, R154.reuse ;  /* 0x0000009a1b1b7220 */ /* 0x080fe20000410000 */
[-C--:B------:R-:W-:Y:S01]  /*d420*/  FMUL.FTZ R30, R30, R154.reuse ;  /* 0x0000009a1e1e7220 */ /* 0x080fe20000410000 */
[-C--:B------:R-:W-:Y:S01]  /*d430*/  FMUL.FTZ R31, R31, R154.reuse ;  /* 0x0000009a1f1f7220 */ /* 0x080fe20000410000 */
[----:B------:R-:W-:Y:S01]  /*d440*/  FADD.FTZ R0, R10, R21 ;  /* 0x000000150a007221 */ /* 0x000fe20000010000 */
[----:B------:R-:W0:Y:S01]  /*d450*/  MUFU.EX2 R15, R15 ;  /* 0x0000000f000f7308 */ /* 0x000e220000000800 */
[-C--:B------:R-:W-:Y:S01]  /*d460*/  FMUL.FTZ R34, R34, R154.reuse ;  /* 0x0000009a22227220 */ /* 0x080fe20000410000 */
[-C--:B------:R-:W-:Y:S01]  /*d470*/  FMUL.FTZ R35, R35, R154.reuse ;  /* 0x0000009a23237220 */ /* 0x080fe20000410000 */
[----:B-1----:R-:W-:Y:S01]  /*d480*/  FADD.FTZ R21, R11, R0 ;  /* 0x000000000b157221 */ /* 0x002fe20000010000 */
        /* <DEDUP_REMOVED lines=39> */
[-C--:B------:R-:W-:Y:S01]  /*d700*/  FMUL.FTZ R91, R91, R154.reuse ;  /* 0x0000009a5b5b7220 */ /* 0x080fe20000410000 */
[----:B------:R-:W-:Y:S01]  /*d710*/  F2FP.F16.F32.PACK_AB R163, R190, R153 ;  /* 0x00000099bea3723e */ /* 0x000fe200000000ff */
[----:B------:R-:W-:Y:S01]  /*d720*/  FADD.FTZ R21, R165, R188 ;  /* 0x000000bca5157221 */ /* 0x000fe20000010000 */
[-C--:B------:R-:W-:Y:S01]  /*d730*/  FMUL.FTZ R94, R94, R154.reuse ;  /* 0x0000009a5e5e7220 */ /* 0x080fe20000410000 */
[-C--:B------:R-:W-:Y:S01]  /*d740*/  FMUL.FTZ R95, R95, R154.reuse ;  /* 0x0000009a5f5f7220 */ /* 0x080fe20000410000 */
[----:B------:R-:W0:Y:S01]  /*d750*/  MUFU.EX2 R20, R197 ;  /* 0x000000c500147308 */ /* 0x000e220000000800 */
[C---:B---3--:R-:W-:Y:S01]  /*d760*/  FADD.FTZ R188, R180.reuse, R21 ;  /* 0x00000015b4bc7221 */ /* 0x048fe20000010000 */
        /* <DEDUP_REMOVED lines=40> */
[----:B------:R-:W-:-:S06]  /*d9f0*/  FMUL.FTZ R151, R151, R154 ;  /* 0x0000009a97977220 */ /* 0x000fcc0000410000 */
[----:B------:R-:W0:Y:S01]  /*da00*/  MUFU.EX2 R173, R177 ;  /* 0x000000b100ad7308 */ /* 0x000e220000000800 */
[C---:B-1----:R-:W-:Y:S01]  /*da10*/  FADD.FTZ R21, R0.reuse, R21 ;  /* 0x0000001500157221 */ /* 0x042fe20000010000 */
[----:B------:R-:W-:Y:S02]  /*da20*/  F2FP.F16.F32.PACK_AB R171, R0, R9 ;  /* 0x0000000900ab723e */ /* 0x000fe400000000ff */
[----:B--2---:R-:W-:-:S04]  /*da30*/  F2FP.F16.F32.PACK_AB R157, R10, R193 ;  /* 0x000000c10a9d723e */ /* 0x004fc800000000ff */
[----:B------:R1:W2:Y:S08]  /*da40*/  MUFU.EX2 R175, R161 ;  /* 0x000000a100af7308 */ /* 0x0002b00000000800 */
[----:B------:R-:W4:Y:S01]  /*da50*/  MUFU.EX2 R182, R182 ;  /* 0x000000b600b67308 */ /* 0x000f220000000800 */
[----:B-1----:R-:W-:-:S07]  /*da60*/  F2FP.F16.F32.PACK_AB R161, R152, R15 ;  /* 0x0000000f98a1723e */ /* 0x002fce00000000ff */
[----:B------:R3:W1:Y:S08]  /*da70*/  MUFU.EX2 R177, R184 ;  /* 0x000000b800b17308 */ /* 0x0006700000000800 */
[----:B------:R-:W5:Y:S01]  /*da80*/  MUFU.EX2 R186, R186 ;  /* 0x000000ba00ba7308 */ /* 0x000f620000000800 */
[----:B---3--:R-:W-:-:S04]  /*da90*/  FADD.FTZ R184, R12, R21 ;  /* 0x000000150cb87221 */ /* 0x008fc80000010000 */
[C---:B0-----:R-:W-:Y:S01]  /*daa0*/  FADD.FTZ R184, R173.reuse, R184 ;  /* 0x000000b8adb87221 */ /* 0x041fe20000010000 */
[----:B------:R-:W-:Y:S02]  /*dab0*/  F2FP.F16.F32.PACK_AB R173, R173, R12 ;  /* 0x0000000cadad723e */ /* 0x000fe400000000ff */
[----:B------:R-:W0:Y:S01]  /*dac0*/  MUFU.EX2 R179, R189 ;  /* 0x000000bd00b37308 */ /* 0x000e220000000800 */
[----:B--2---:R-:W-:Y:S01]  /*dad0*/  FADD.FTZ R21, R175, R184 ;  /* 0x000000b8af157221 */ /* 0x004fe20000010000 */
[----:B----4-:R-:W-:-:S03]  /*dae0*/  F2FP.F16.F32.PACK_AB R175, R182, R175 ;  /* 0x000000afb6af723e */ /* 0x010fc600000000ff */
[----:B------:R-:W-:-:S03]  /*daf0*/  FADD.FTZ R188, R182, R21 ;  /* 0x00000015b6bc7221 */ /* 0x000fc60000010000 */
[----:B------:R-:W2:Y:S01]  /*db00*/  MUFU.EX2 R184, R191 ;  /* 0x000000bf00b87308 */ /* 0x000ea20000000800 */
[----:B-1----:R-:W-:Y:S01]  /*db10*/  FADD.FTZ R11, R177, R188 ;  /* 0x000000bcb10b7221 */ /* 0x002fe20000010000 */
[----:B-----5:R-:W-:-:S03]  /*db20*/  F2FP.F16.F32.PACK_AB R177, R186, R177 ;  /* 0x000000b1bab1723e */ /* 0x020fc600000000ff */
[----:B------:R-:W-:-:S04]  /*db30*/  FADD.FTZ R8, R186, R11 ;  /* 0x0000000bba087221 */ /* 0x000fc80000010000 */
[----:B0-----:R-:W-:-:S04]  /*db40*/  FADD.FTZ R9, R179, R8 ;  /* 0x00000008b3097221 */ /* 0x001fc80000010000 */
[C---:B--2---:R-:W-:Y:S01]  /*db50*/  FADD.FTZ R0, R184.reuse, R9 ;  /* 0x00000009b8007221 */ /* 0x044fe20000010000 */
[----:B------:R-:W-:Y:S01]  /*db60*/  F2FP.F16.F32.PACK_AB R179, R184, R179 ;  /* 0x000000b3b8b3723e */ /* 0x000fe200000000ff */
[----:B------:R-:W-:Y:S06]  /*db70*/  @!P0 BRA `(.L_x_11066) ;  /* 0x0000000000048947 */ /* 0x000fec0003800000 */
[----:B------:R-:W-:Y:S01]  /*db80*/  BPT.TRAP 0x1 ;  /* 0x000000040000795c */ /* 0x000fe20000300000 */
.L_x_11066:
[----:B------:R0:W1:Y:S01]  /*db90*/  SYNCS.PHASECHK.TRANS64.TRYWAIT P1, [UR28+0x22850], R6 ;  /* 0x02285006ff0075a7 */ /* 0x000062000802015c */
[----:B------:R-:W-:Y:S05]  /*dba0*/  @!P0 BRA `(.L_x_11067) ;  /* 0x0000000000048947 */ /* 0x000fea0003800000 */
[----:B------:R-:W-:Y:S01]  /*dbb0*/  BPT.TRAP 0x1 ;  /* 0x000000040000795c */ /* 0x000fe20000300000 */
.L_x_11067:
[----:B-1----:R-:W-:Y:S05]  /*dbc0*/  @P1 BRA `(.L_x_11068) ;  /* 0x0000000000081947 */ /* 0x002fea0003800000 */
[----:B------:R-:W1:Y:S02]  /*dbd0*/  SYNCS.PHASECHK.TRANS64.TRYWAIT P1, [UR28+0x22850], R6 ;  /* 0x02285006ff0075a7 */ /* 0x000e64000802015c */
[----:B-1----:R-:W-:Y:S05]  /*dbe0*/  @!P1 BRA `(.L_x_11069) ;  /* 0x0000008400289947 */ /* 0x002fea0003800000 */
.L_x_11068:
        /* <DEDUP_REMOVED lines=49> */
.L_x_11053:
[----:B------:R-:W1:Y:S01]  /*df00*/  SHFL.BFLY PT, R3, R2, 0x2, 0x1f ;  /* 0x0c401f0002037f89 */ /* 0x000e6200000e0000 */
[----:B0-----:R-:W-:Y:S01]  /*df10*/  IMAD.MOV.U32 R8, RZ, RZ, RZ ;  /* 0x000000ffff087224 */ /* 0x001fe200078e00ff */
[----:B------:R-:W-:Y:S01]  /*df20*/  UIADD3 UR36, UR36, 0x1, URZ ;  /* 0x0000000124247890 */ /* 0x000fe2000fffe03f */
[----:B------:R0:W-:Y:S06]  /*df30*/  BAR.ARV R7, 0x100 ;  /* 0x000400070000751d */ /* 0x0001ec0000002000 */
[----:B------:R-:W-:Y:S02]  /*df40*/  UISETP.NE.AND UP0, UPT, UR36, 0x2, UPT ;  /* 0x000000022400788c */ /* 0x000fe4000bf05270 */
[----:B------:R-:W-:Y:S06]  /*df50*/  BAR.ARV 0x8, 0x180 ;  /* 0x0206000000007b1d */ /* 0x000fec0000002000 */
[----:B0-----:R-:W-:Y:S01]  /*df60*/  IMAD.U32 R7, RZ, RZ, UR10 ;  /* 0x0000000aff077e24 */ /* 0x001fe2000f8e00ff */
[----:B------:R-:W-:Y:S01]  /*df70*/  USEL UR4, URZ, 0x1, UP0 ;  /* 0x000000013f047887 */ /* 0x000fe20008000000 */
[----:B------:R-:W0:Y:S01]  /*df80*/  SHFL.BFLY PT, R9, R0, 0x2, 0x1f ;  /* 0x0c401f0000097f89 */ /* 0x000e2200000e0000 */
[----:B------:R-:W-:Y:S01]  /*df90*/  PLOP3.LUT P0, PT, PT, PT, PT, 0x8, 0x0 ;  /* 0x000000000000781c */ /* 0x000fe20003f0e170 */
[----:B------:R-:W-:Y:S01]  /*dfa0*/  UIADD3 UR38, UR38, 0x1, URZ ;  /* 0x0000000126267890 */ /* 0x000fe2000fffe03f */
[----:B-1----:R-:W-:Y:S01]  /*dfb0*/  FADD.FTZ R3, R3, R2 ;  /* 0x0000000203037221 */ /* 0x002fe20000010000 */
[----:B------:R-:W-:Y:S01]  /*dfc0*/  IMAD.MOV.U32 R2, RZ, RZ, -0x800000 ;  /* 0xff800000ff027424 */ /* 0x000fe200078e00ff */
[----:B------:R-:W-:-:S02]  /*dfd0*/  USEL UR36, UR36, URZ, UP0 ;  /* 0x0000003f24247287 */ /* 0x000fc40008000000 */
[----:B------:R-:W-:Y:S01]  /*dfe0*/  ULOP3.LUT UR37, UR37, UR4, URZ, 0x3c, !UPT ;  /* 0x0000000425257292 */ /* 0x000fe2000f8e3c3f */
[----:B------:R-:W1:Y:S01]  /*dff0*/  SHFL.BFLY PT, R6, R3, 0x1, 0x1f ;  /* 0x0c201f0003067f89 */ /* 0x000e6200000e0000 */
[----:B0-----:R-:W-:Y:S01]  /*e000*/  FADD.FTZ R9, R9, R0 ;  /* 0x0000000009097221 */ /* 0x001fe20000010000 */
[----:B------:R-:W-:Y:S02]  /*e010*/  IMAD.MOV.U32 R0, RZ, RZ, RZ ;  /* 0x000000ffff007224 */ /* 0x000fe400078e00ff */
[----:B-1----:R-:W-:Y:S01]  /*e020*/  FADD.FTZ R10, R3, R6 ;  /* 0x00000006030a7221 */ /* 0x002fe20000010000 */
[----:B------:R-:W-:Y:S01]  /*e030*/  IMAD.MOV.U32 R3, RZ, RZ, -0x800000 ;  /* 0xff800000ff037424 */ /* 0x000fe200078e00ff */
[----:B------:R-:W0:Y:S03]  /*e040*/  SHFL.BFLY PT, R6, R9, 0x1, 0x1f ;  /* 0x0c201f0009067f89 */ /* 0x000e2600000e0000 */
[----:B------:R-:W-:-:S13]  /*e050*/  FSETP.NE.FTZ.AND P1, PT, R10, RZ, PT ;  /* 0x000000ff0a00720b */ /* 0x000fda0003f35000 */
[----:B------:R-:W1:Y:S01]  /*e060*/  @P1 MUFU.RCP R8, R10 ;  /* 0x0000000a00081308 */ /* 0x000e620000001000 */
[----:B------:R-:W-:Y:S01]  /*e070*/  @P1 FMUL.FTZ R7, R7, 0.69314718246459960938 ;  /* 0x3f31721807071820 */ /* 0x000fe20000410000 */
[----:B0-----:R-:W-:Y:S01]  /*e080*/  FADD.FTZ R11, R9, R6 ;  /* 0x00000006090b7221 */ /* 0x001fe20000010000 */
[----:B------:R-:W-:-:S05]  /*e090*/  IMAD.U32 R9, RZ, RZ, UR10 ;  /* 0x0000000aff097e24 */ /* 0x000fca000f8e00ff */
[----:B------:R-:W0:Y:S01]  /*e0a0*/  @P1 MUFU.LG2 R6, R10 ;  /* 0x0000000a00061308 */ /* 0x000e220000000c00 */
[----:B------:R-:W-:Y:S01]  /*e0b0*/  FSETP.NE.FTZ.AND P2, PT, R11, RZ, PT ;  /* 0x000000ff0b00720b */ /* 0x000fe20003f55000 */
        /* <DEDUP_REMOVED lines=64> */
[----:B------:R-:W1:Y:S01]  /*e4c0*/  @P2 MUFU.RCP R0, R11 ;  /* 0x0000000b00002308 */ /* 0x000e620000001000 */
[----:B------:R-:W-:Y:S01]  /*e4d0*/  @P2 FMUL.FTZ R9, R9, 0.69314718246459960938 ;  /* 0x3f31721809092820 */ /* 0x000fe20000410000 */
[----:B0-----:R-:W-:-:S04]  /*e4e0*/  @P1 FMUL.FTZ R6, R6, 0.69314718246459960938 ;  /* 0x3f31721806061820 */ /* 0x001fc80000410000 */
[----:B------:R-:W-:Y:S02]  /*e4f0*/  @P1 FFMA.FTZ R3, R7, R4, R6 ;  /* 0x0000000407031223 */ /* 0x000fe40000010006 */
[----:B------:R-:W0:Y:S01]  /*e500*/  @P2 MUFU.LG2 R8, R11 ;  /* 0x0000000b00082308 */ /* 0x000e220000000c00 */
        /* <DEDUP_REMOVED lines=66> */
.L_x_11000:
        /* <DEDUP_REMOVED lines=10> */
[----:B------:R-:W-:Y:S01]  /*e9d0*/  F2FP.F16.F32.PACK_AB R24, R25, R24 ;  /* 0x000000181918723e */ /* 0x000fe200000000ff */
[----:B------:R-:W-:Y:S01]  /*e9e0*/  USHF.R.S32.HI UR10, URZ, 0x1f, UR40 ;  /* 0x0000001f3f0a7899 */ /* 0x000fe20008011428 */
[----:B------:R-:W-:Y:S01]  /*e9f0*/  F2FP.F16.F32.PACK_AB R25, R40, R26 ;  /* 0x0000001a2819723e */ /* 0x000fe200000000ff */
[----:B------:R-:W-:Y:S01]  /*ea00*/  BAR.SYNC.DEFER_BLOCKING 0x1, 0x100 ;  /* 0x0044000000007b1d */ /* 0x000fe20000010000 */
[----:B------:R-:W-:Y:S01]  /*ea10*/  F2FP.F16.F32.PACK_AB R26, R29, R28 ;  /* 0x0000001c1d1a723e */ /* 0x000fe200000000ff */
[----:B------:R-:W-:Y:S01]  /*ea20*/  USHF.R.S32.HI UR12, URZ, 0x1f, UR42 ;  /* 0x0000001f3f0c7899 */ /* 0x000fe2000801142a */
[----:B------:R-:W-:Y:S02]  /*ea30*/  F2FP.F16.F32.PACK_AB R27, R27, R30 ;  /* 0x0000001e1b1b723e */ /* 0x000fe400000000ff */
[----:B------:R-:W-:Y:S01]  /*ea40*/  F2FP.F16.F32.PACK_AB R32, R33, R32 ;  /* 0x000000202120723e */ /* 0x000fe200000000ff */
[----:B------:R-:W-:Y:S01]  /*ea50*/  ULDC.64 UR8, c[0x0][0xb90] ;  /* 0x0002e40000087ab9 */ /* 0x000fe20000000a00 */
[----:B------:R-:W-:Y:S01]  /*ea60*/  F2FP.F16.F32.PACK_AB R33, R35, R34 ;  /* 0x000000222321723e */ /* 0x000fe200000000ff */
[----:B------:R-:W-:Y:S01]  /*ea70*/  UIMAD UR5, UR10, UR8, URZ ;  /* 0x000000080a0572a4 */ /* 0x000fe2000f8e023f */
[----:B------:R-:W-:Y:S01]  /*ea80*/  F2FP.F16.F32.PACK_AB R34, R37, R177 ;  /* 0x000000b12522723e */ /* 0x000fe200000000ff */
[----:B------:R-:W-:Y:S01]  /*ea90*/  VIADD R37, R22, UR43 ;  /* 0x0000002b16257c36 */ /* 0x000fe20008000000 */
[----:B------:R-:W-:Y:S01]  /*eaa0*/  F2FP.F16.F32.PACK_AB R35, R39, R38 ;  /* 0x000000262723723e */ /* 0x000fe200000000ff */
[----:B------:R-:W-:-:S02]  /*eab0*/  UIMAD.WIDE.U32 UR6, UR40, UR8, URZ ;  /* 0x00000008280672a5 */ /* 0x000fc4000f8e003f */
[----:B------:R-:W-:-:S03]  /*eac0*/  UIMAD UR5, UR40, UR9, UR5 ;  /* 0x00000009280572a4 */ /* 0x000fc6000f8e0205 */
[----:B------:R-:W-:Y:S01]  /*ead0*/  ULDC.64 UR8, c[0x0][0xb98] ;  /* 0x0002e60000087ab9 */ /* 0x000fe20000000a00 */
[----:B------:R-:W-:Y:S02]  /*eae0*/  UIADD3 UR7, UR7, UR5, URZ ;  /* 0x0000000507077290 */ /* 0x000fe4000fffe03f */
[----:B------:R-:W-:Y:S02]  /*eaf0*/  UIMAD UR5, UR12, UR8, URZ ;  /* 0x000000080c0572a4 */ /* 0x000fe4000f8e023f */
[----:B------:R-:W-:Y:S02]  /*eb00*/  UIMAD.WIDE.U32 UR6, UR42, UR8, UR6 ;  /* 0x000000082a0672a5 */ /* 0x000fe4000f8e0006 */
[----:B------:R-:W-:-:S03]  /*eb10*/  UIMAD UR5, UR42, UR9, UR5 ;  /* 0x000000092a0572a4 */ /* 0x000fc6000f8e0205 */
[----:B------:R-:W-:Y:S01]  /*eb20*/  ULDC.64 UR8, c[0x0][0xae8] ;  /* 0x0002ba0000087ab9 */ /* 0x000fe20000000a00 */
[----:B------:R-:W-:Y:S02]  /*eb30*/  MOV R168, R204 ;  /* 0x000000cc00a87202 */ /* 0x000fe40000000f00 */
[----:B0-----:R-:W-:Y:S01]  /*eb40*/  MOV R169, R5 ;  /* 0x0000000500a97202 */ /* 0x001fe20000000f00 */
[----:B------:R-:W-:Y:S02]  /*eb50*/  IMAD R5, R203, 0x40, R19 ;  /* 0x00000040cb057824 */ /* 0x000fe400078e0213 */
[----:B------:R-:W-:-:S04]  /*eb60*/  IMAD.WIDE R20, R208, 0x2, R168 ;  /* 0x00000002d0147825 */ /* 0x000fc800078e02a8 */
[----:B------:R-:W-:Y:S01]  /*eb70*/  IMAD.WIDE R168, R5, 0x2, R168 ;  /* 0x0000000205a87825 */ /* 0x000fe200078e02a8 */
[C---:B------:R-:W-:Y:S02]  /*eb80*/  IADD3 R7, P3, R20.reuse, 0xc060, RZ ;  /* 0x0000c06014077810 */ /* 0x040fe40007f7e0ff */
[C---:B------:R-:W-:Y:S02]  /*eb90*/  IADD3 R139, P4, R20.reuse, 0xc040, RZ ;  /* 0x0000c040148b7810 */ /* 0x040fe40007f9e0ff */
[----:B------:R-:W-:Y:S01]  /*eba0*/  LOP3.LUT R4, R7, 0x380, RZ, 0xc0, !PT ;  /* 0x0000038007047812 */ /* 0x000fe200078ec0ff */
[--C-:B------:R-:W-:Y:S01]  /*ebb0*/  IMAD.X R5, RZ, RZ, R21.reuse, P3 ;  /* 0x000000ffff057224 */ /* 0x100fe200018e0615 */
[----:B------:R-:W-:Y:S02]  /*ebc0*/  IADD3 R102, P2, R20, 0x8040, RZ ;  /* 0x0000804014667810 */ /* 0x000fe40007f5e0ff */
[----:B------:R-:W-:Y:S02]  /*ebd0*/  SHF.R.U64 R4, R4, 0x3, RZ ;  /* 0x0000000304047819 */ /* 0x000fe400000012ff */
[----:B------:R-:W-:Y:S01]  /*ebe0*/  LOP3.LUT R171, R20, 0x380, RZ, 0xc0, !PT ;  /* 0x0000038014ab7812 */ /* 0x000fe200078ec0ff */
[--C-:B------:R-:W-:Y:S01]  /*ebf0*/  IMAD.X R153, RZ, RZ, R21.reuse, P2 ;  /* 0x000000ffff997224 */ /* 0x100fe200010e0615 */
[----:B------:R-:W-:Y:S01]  /*ec00*/  LOP3.LUT R4, R4, R7, RZ, 0x3c, !PT ;  /* 0x0000000704047212 */ /* 0x000fe200078e3cff */
[----:B------:R-:W-:Y:S01]  /*ec10*/  IMAD.X R7, RZ, RZ, R21, P4 ;  /* 0x000000ffff077224 */ /* 0x000fe200020e0615 */
[----:B------:R-:W-:-:S02]  /*ec20*/  IADD3 R119, P4, R20, 0x8000, RZ ;  /* 0x0000800014777810 */ /* 0x000fc40007f9e0ff */
[----:B------:R-:W-:Y:S02]  /*ec30*/  SHF.R.U64 R171, R171, 0x3, RZ ;  /* 0x00000003abab7819 */ /* 0x000fe400000012ff */
[----:B------:R-:W-:Y:S01]  /*ec40*/  LOP3.LUT R16, R119, 0x380, RZ, 0xc0, !PT ;  /* 0x0000038077107812 */ /* 0x000fe200078ec0ff */
[--C-:B------:R-:W-:Y:S01]  /*ec50*/  IMAD.X R157, RZ, RZ, R21.reuse, P4 ;  /* 0x000000ffff9d7224 */ /* 0x100fe200020e0615 */
[----:B------:R-:W-:Y:S02]  /*ec60*/  IADD3 R107, P2, R20, 0x4000, RZ ;  /* 0x00004000146b7810 */ /* 0x000fe40007f5e0ff */
[----:B------:R-:W-:Y:S02]  /*ec70*/  SHF.R.U64 R16, R16, 0x3, RZ ;  /* 0x0000000310107819 */ /* 0x000fe400000012ff */
        /* <DEDUP_REMOVED lines=9> */
[----:B------:R-:W-:Y:S01]  /*ed10*/  LOP3.LUT R170, R171, R20, RZ, 0x3c, !PT ;  /* 0x00000014abaa7212 */ /* 0x000fe200078e3cff */
[--C-:B------:R-:W-:Y:S01]  /*ed20*/  IMAD.MOV.U32 R171, RZ, RZ, R21.reuse ;  /* 0x000000ffffab7224 */ /* 0x100fe200078e0015 */
[----:B------:R-:W-:Y:S01]  /*ed30*/  LOP3.LUT R156, R16, R119, RZ, 0x3c, !PT ;  /* 0x00000077109c7212 */ /* 0x000fe200078e3cff */
[--C-:B------:R-:W-:Y:S01]  /*ed40*/  IMAD.X R151, RZ, RZ, R21.reuse, P1 ;  /* 0x000000ffff977224 */ /* 0x100fe200008e0615 */
[----:B------:R-:W-:Y:S01]  /*ed50*/  IADD3 R119, P2, R168, 0x7000, RZ ;  /* 0x00007000a8777810 */ /* 0x000fe20007f5e0ff */
[----:B------:R-:W-:Y:S01]  /*ed60*/  IMAD.X R155, RZ, RZ, R21, P3 ;  /* 0x000000ffff9b7224 */ /* 0x000fe200018e0615 */
[----:B------:R-:W-:-:S02]  /*ed70*/  IADD3 R98, P5, R20, 0x4060, RZ ;  /* 0x0000406014627810 */ /* 0x000fc40007fbe0ff */
[C---:B------:R-:W-:Y:S02]  /*ed80*/  IADD3 R99, P6, R20.reuse, 0x40, RZ ;  /* 0x0000004014637810 */ /* 0x040fe40007fde0ff */
[C---:B------:R-:W-:Y:S01]  /*ed90*/  IADD3 R115, P0, R20.reuse, 0x4040, RZ ;  /* 0x0000404014737810 */ /* 0x040fe20007f1e0ff */
[--C-:B------:R-:W-:Y:S01]  /*eda0*/  IMAD.X R159, RZ, RZ, R21.reuse, P5 ;  /* 0x000000ffff9f7224 */ /* 0x100fe200028e0615 */
[C---:B------:R-:W-:Y:S01]  /*edb0*/  IADD3 R111, P1, R20.reuse, 0x4020, RZ ;  /* 0x00004020146f7810 */ /* 0x040fe20007f3e0ff */
[--C-:B------:R-:W-:Y:S01]  /*edc0*/  IMAD.X R161, RZ, RZ, R21.reuse, P6 ;  /* 0x000000ffffa17224 */ /* 0x100fe200030e0615 */
[----:B------:R-:W-:Y:S01]  /*edd0*/  IADD3 R103, P3, R20, 0x60, RZ ;  /* 0x0000006014677810 */ /* 0x000fe20007f7e0ff */
[--C-:B------:R-:W-:Y:S01]  /*ede0*/  IMAD.X R163, RZ, RZ, R21.reuse, P0 ;  /* 0x000000ffffa37224 */ /* 0x100fe200000e0615 */
[----:B------:R-:W-:Y:S01]  /*edf0*/  MOV R214, R170 ;  /* 0x000000aa00d67202 */ /* 0x000fe20000000f00 */
[--C-:B------:R-:W-:Y:S01]  /*ee00*/  IMAD.X R165, RZ, RZ, R21.reuse, P1 ;  /* 0x000000ffffa57224 */ /* 0x100fe200008e0615 */
[----:B------:R-:W-:Y:S01]  /*ee10*/  LOP3.LUT R12, R127, 0x380, RZ, 0xc0, !PT ;  /* 0x000003807f0c7812 */ /* 0x000fe200078ec0ff */
[----:B------:R-:W0:Y:S01]  /*ee20*/  LDC R171, c[0x0][0xbe8] ;  /* 0x0002fa00ffab7b82 */ /* 0x000e220000000800 */
[----:B------:R-:W-:Y:S01]  /*ee30*/  LOP3.LUT R118, R119, 0x380, RZ, 0xc0, !PT ;  /* 0x0000038077767812 */ /* 0x000fe200078ec0ff */
[----:B------:R-:W-:Y:S01]  /*ee40*/  IMAD.X R167, RZ, RZ, R21, P3 ;  /* 0x000000ffffa77224 */ /* 0x000fe200018e0615 */
[----:B------:R-:W-:Y:S01]  /*ee50*/  SHF.R.U64 R12, R12, 0x3, RZ ;  /* 0x000000030c0c7819 */ /* 0x000fe200000012ff */
[----:B------:R1:W-:Y:S01]  /*ee60*/  STSM.16.M88.4 [R214], R24 ;  /* 0x00000018d6007844 */ /* 0x0003e20000000200 */
[----:B------:R-:W-:-:S02]  /*ee70*/  LOP3.LUT R21, R102, 0x380, RZ, 0xc0, !PT ;  /* 0x0000038066157812 */ /* 0x000fc400078ec0ff */
[----:B------:R-:W-:Y:S02]  /*ee80*/  SHF.R.U64 R118, R118, 0x3, RZ ;  /* 0x0000000376767819 */ /* 0x000fe400000012ff */
[----:B------:R-:W-:Y:S02]  /*ee90*/  LOP3.LUT R14, R12, R127, RZ, 0x3c, !PT ;  /* 0x0000007f0c0e7212 */ /* 0x000fe400078e3cff */
[----:B------:R-:W-:Y:S02]  /*eea0*/  LOP3.LUT R20, R123, 0x380, RZ, 0xc0, !PT ;  /* 0x000003807b147812 */ /* 0x000fe400078ec0ff */
[----:B------:R-:W-:Y:S02]  /*eeb0*/  SHF.R.U64 R21, R21, 0x3, RZ ;  /* 0x0000000315157819 */ /* 0x000fe400000012ff */
[----:B------:R-:W-:Y:S01]  /*eec0*/  LOP3.LUT R118, R118, R119, RZ, 0x3c, !PT ;  /* 0x0000007776767212 */ /* 0x000fe200078e3cff */
[----:B------:R-:W-:Y:S01]  /*eed0*/  IMAD.X R119, RZ, RZ, R169, P2 ;  /* 0x000000ffff777224 */ /* 0x000fe200010e06a9 */
[----:B------:R-:W-:-:S02]  /*eee0*/  LOP3.LUT R12, R31, 0x380, RZ, 0xc0, !PT ;  /* 0x000003801f0c7812 */ /* 0x000fc400078ec0ff */
[----:B------:R-:W-:Y:S02]  /*eef0*/  IADD3 R147, P2, R168, 0xe000, RZ ;  /* 0x0000e000a8937810 */ /* 0x000fe40007f5e0ff */
[----:B------:R-:W-:Y:S02]  /*ef00*/  SHF.R.U64 R20, R20, 0x3, RZ ;  /* 0x0000000314147819 */ /* 0x000fe400000012ff */
[----:B------:R-:W-:Y:S02]  /*ef10*/  LOP3.LUT R152, R21, R102, RZ, 0x3c, !PT ;  /* 0x0000006615987212 */ /* 0x000fe400078e3cff */
[----:B------:R-:W-:Y:S02]  /*ef20*/  SHF.R.U64 R12, R12, 0x3, RZ ;  /* 0x000000030c0c7819 */ /* 0x000fe400000012ff */
[----:B------:R-:W-:Y:S02]  /*ef30*/  LOP3.LUT R21, R98, 0x380, RZ, 0xc0, !PT ;  /* 0x0000038062157812 */ /* 0x000fe400078ec0ff */
[----:B------:R-:W-:-:S02]  /*ef40*/  LOP3.LUT R146, R147, 0x380, RZ, 0xc0, !PT ;  /* 0x0000038093927812 */ /* 0x000fc400078ec0ff */
[----:B------:R-:W-:Y:S02]  /*ef50*/  LOP3.LUT R154, R20, R123, RZ, 0x3c, !PT ;  /* 0x0000007b149a7212 */ /* 0x000fe400078e3cff */
[----:B------:R-:W-:Y:S02]  /*ef60*/  LOP3.LUT R150, R12, R31, RZ, 0x3c, !PT ;  /* 0x0000001f0c967212 */ /* 0x000fe400078e3cff */
[----:B------:R-:W-:Y:S02]  /*ef70*/  LOP3.LUT R20, R115, 0x380, RZ, 0xc0, !PT ;  /* 0x0000038073147812 */ /* 0x000fe400078ec0ff */
[----:B------:R-:W-:Y:S02]  /*ef80*/  SHF.R.U64 R21, R21, 0x3, RZ ;  /* 0x0000000315157819 */ /* 0x000fe400000012ff */
[----:B------:R-:W-:Y:S02]  /*ef90*/  LOP3.LUT R12, R99, 0x380, RZ, 0xc0, !PT ;  /* 0x00000380630c7812 */ /* 0x000fe400078ec0ff */
[----:B------:R-:W-:-:S02]  /*efa0*/  LOP3.LUT R16, R111, 0x380, RZ, 0xc0, !PT ;  /* 0x000003806f107812 */ /* 0x000fc400078ec0ff */
[----:B------:R-:W-:Y:S02]  /*efb0*/  SHF.R.U64 R146, R146, 0x3, RZ ;  /* 0x0000000392927819 */ /* 0x000fe400000012ff */
[----:B------:R-:W-:Y:S02]  /*efc0*/  SHF.R.U64 R20, R20, 0x3, RZ ;  /* 0x0000000314147819 */ /* 0x000fe400000012ff */
[----:B------:R-:W-:Y:S02]  /*efd0*/  LOP3.LUT R158, R21, R98, RZ, 0x3c, !PT ;  /* 0x00000062159e7212 */ /* 0x000fe400078e3cff */
[----:B------:R-:W-:Y:S02]  /*efe0*/  SHF.R.U64 R12, R12, 0x3, RZ ;  /* 0x000000030c0c7819 */ /* 0x000fe400000012ff */
[----:B------:R-:W-:Y:S02]  /*eff0*/  SHF.R.U64 R16, R16, 0x3, RZ ;  /* 0x0000000310107819 */ /* 0x000fe400000012ff */
[----:B------:R-:W-:-:S02]  /*f000*/  IADD3 R21, P3, R168, 0x1000, RZ ;  /* 0x00001000a8157810 */ /* 0x000fc40007f7e0ff */
[----:B------:R-:W-:Y:S01]  /*f010*/  LOP3.LUT R146, R146, R147, RZ, 0x3c, !PT ;  /* 0x0000009392927212 */ /* 0x000fe200078e3cff */
[----:B------:R-:W-:Y:S01]  /*f020*/  IMAD.X R147, RZ, RZ, R169, P2 ;  /* 0x000000ffff937224 */ /* 0x000fe200010e06a9 */
[----:B0-----:R-:W-:Y:S02]  /*f030*/  ISETP.NE.AND P2, PT, R171, 0x1, PT ;  /* 0x00000001ab00780c */ /* 0x001fe40003f45270 */
[----:B------:R-:W-:Y:S02]  /*f040*/  LOP3.LUT R162, R20, R115, RZ, 0x3c, !PT ;  /* 0x0000007314a27212 */ /* 0x000fe400078e3cff */
[----:B------:R-:W-:Y:S02]  /*f050*/  LOP3.LUT R160, R12, R99, RZ, 0x3c, !PT ;  /* 0x000000630ca07212 */ /* 0x000fe400078e3cff */
[----:B------:R-:W-:Y:S02]  /*f060*/  LOP3.LUT R164, R16, R111, RZ, 0x3c, !PT ;  /* 0x0000006f10a47212 */ /* 0x000fe400078e3cff */
[----:B------:R-:W-:-:S02]  /*f070*/  LOP3.LUT R20, R21, 0x380, RZ, 0xc0, !PT ;  /* 0x0000038015147812 */ /* 0x000fc400078ec0ff */
[----:B------:R-:W-:Y:S02]  /*f080*/  LOP3.LUT R12, R107, 0x380, RZ, 0xc0, !PT ;  /* 0x000003806b0c7812 */ /* 0x000fe400078ec0ff */
[----:B------:R-:W-:Y:S01]  /*f090*/  LOP3.LUT R16, R103, 0x380, RZ, 0xc0, !PT ;  /* 0x0000038067107812 */ /* 0x000fe200078ec0ff */
[----:B-1----:R-:W0:Y:S01]  /*f0a0*/  @P2 LDC R24, c[0x0][0xbec] ;  /* 0x0002fb00ff182b82 */ /* 0x002e220000000800 */
[----:B------:R-:W-:Y:S02]  /*f0b0*/  SHF.R.U64 R20, R20, 0x3, RZ ;  /* 0x0000000314147819 */ /* 0x000fe400000012ff */
[----:B------:R-:W-:Y:S02]  /*f0c0*/  SHF.R.U64 R12, R12, 0x3, RZ ;  /* 0x000000030c0c7819 */ /* 0x000fe400000012ff */
[----:B------:R-:W-:Y:S02]  /*f0d0*/  SHF.R.U64 R16, R16, 0x3, RZ ;  /* 0x0000000310107819 */ /* 0x000fe400000012ff */
[----:B------:R-:W-:Y:S01]  /*f0e0*/  LOP3.LUT R20, R20, R21, RZ, 0x3c, !PT ;  /* 0x0000001514147212 */ /* 0x000fe200078e3cff */
[----:B------:R-:W-:Y:S01]  /*f0f0*/  IMAD.X R21, RZ, RZ, R169, P3 ;  /* 0x000000ffff157224 */ /* 0x000fe200018e06a9 */
[----:B------:R-:W-:Y:S01]  /*f100*/  LOP3.LUT R12, R12, R107, RZ, 0x3c, !PT ;  /* 0x0000006b0c0c7212 */ /* 0x000fe200078e3cff */
[----:B------:R-:W1:Y:S01]  /*f110*/  @P2 LDC R27, c[0x0][0xbf0] ;  /* 0x0002fc00ff1b2b82 */ /* 0x000e620000000800 */
[----:B------:R-:W-:-:S02]  /*f120*/  LOP3.LUT R166, R16, R103, RZ, 0x3c, !PT ;  /* 0x0000006710a67212 */ /* 0x000fc400078e3cff */
[C---:B------:R-:W-:Y:S02]  /*f130*/  IADD3 R99, P4, R168.reuse, 0x2000, RZ ;  /* 0x00002000a8637810 */ /* 0x040fe40007f9e0ff */
[C---:B------:R-:W-:Y:S02]  /*f140*/  IADD3 R103, P5, R168.reuse, 0x3000, RZ ;  /* 0x00003000a8677810 */ /* 0x040fe40007fbe0ff */
[C---:B------:R-:W-:Y:S02]  /*f150*/  IADD3 R107, P6, R168.reuse, 0x4000, RZ ;  /* 0x00004000a86b7810 */ /* 0x040fe40007fde0ff */
[C---:B------:R-:W-:Y:S02]  /*f160*/  IADD3 R111, P0, R168.reuse, 0x5000, RZ ;  /* 0x00005000a86f7810 */ /* 0x040fe40007f1e0ff */
[C---:B------:R-:W-:Y:S02]  /*f170*/  IADD3 R115, P1, R168.reuse, 0x6000, RZ ;  /* 0x00006000a8737810 */ /* 0x040fe40007f3e0ff */
[----:B------:R-:W-:Y:S01]  /*f180*/  IADD3 R123, P3, R168, 0x8000, RZ ;  /* 0x00008000a87b7810 */ /* 0x000fe20007f7e0ff */
[----:B0-----:R-:W-:Y:S01]  /*f190*/  @P2 IMAD.HI.U32 R24, R37, R24, RZ ;  /* 0x0000001825182227 */ /* 0x001fe200078e00ff */
[----:B------:R-:W-:-:S02]  /*f1a0*/  LOP3.LUT R98, R99, 0x380, RZ, 0xc0, !PT ;  /* 0x0000038063627812 */ /* 0x000fc400078ec0ff */
[----:B------:R-:W-:Y:S02]  /*f1b0*/  LOP3.LUT R102, R103, 0x380, RZ, 0xc0, !PT ;  /* 0x0000038067667812 */ /* 0x000fe400078ec0ff */
[----:B------:R-:W-:Y:S02]  /*f1c0*/  LOP3.LUT R106, R107, 0x380, RZ, 0xc0, !PT ;  /* 0x000003806b6a7812 */ /* 0x000fe400078ec0ff */
[----:B------:R-:W-:Y:S02]  /*f1d0*/  LOP3.LUT R110, R111, 0x380, RZ, 0xc0, !PT ;  /* 0x000003806f6e7812 */ /* 0x000fe400078ec0ff */
        /* <DEDUP_REMOVED lines=27> */
[----:B------:R-:W-:Y:S02]  /*f390*/  LOP3.LUT R8, R8, R135, RZ, 0x3c, !PT ;  /* 0x0000008708087212 */ /* 0x000fe400078e3cff */
[----:B------:R-:W-:Y:S02]  /*f3a0*/  LOP3.LUT R10, R10, R131, RZ, 0x3c, !PT ;  /* 0x000000830a0a7212 */ /* 0x000fe400078e3cff */
[C---:B------:R-:W-:Y:S02]  /*f3b0*/  IADD3 R127, P4, R168.reuse, 0x9000, RZ ;  /* 0x00009000a87f7810 */ /* 0x040fe40007f9e0ff */
[C---:B------:R-:W-:Y:S02]  /*f3c0*/  IADD3 R131, P5, R168.reuse, 0xa000, RZ ;  /* 0x0000a000a8837810 */ /* 0x040fe40007fbe0ff */
[C---:B------:R-:W-:Y:S02]  /*f3d0*/  IADD3 R135, P6, R168.reuse, 0xb000, RZ ;  /* 0x0000b000a8877810 */ /* 0x040fe40007fde0ff */
[----:B------:R-:W-:-:S02]  /*f3e0*/  IADD3 R139, P0, R168, 0xc000, RZ ;  /* 0x0000c000a88b7810 */ /* 0x000fc40007f1e0ff */
[C---:B------:R-:W-:Y:S02]  /*f3f0*/  IADD3 R143, P1, R168.reuse, 0xd000, RZ ;  /* 0x0000d000a88f7810 */ /* 0x040fe40007f3e0ff */
[----:B------:R-:W-:Y:S02]  /*f400*/  IADD3 R215, P3, R168, 0xf000, RZ ;  /* 0x0000f000a8d77810 */ /* 0x000fe40007f7e0ff */
[----:B------:R-:W-:Y:S02]  /*f410*/  LOP3.LUT R126, R127, 0x380, RZ, 0xc0, !PT ;  /* 0x000003807f7e7812 */ /* 0x000fe400078ec0ff */
[----:B------:R-:W-:Y:S01]  /*f420*/  LOP3.LUT R130, R131, 0x380, RZ, 0xc0, !PT ;  /* 0x0000038083827812 */ /* 0x000fe200078ec0ff */
[----:B------:R-:W-:Y:S01]  /*f430*/  IMAD.X R31, RZ, RZ, R169, P3 ;  /* 0x000000ffff1f7224 */ /* 0x000fe200018e06a9 */
[----:B------:R-:W-:Y:S02]  /*f440*/  LOP3.LUT R134, R135, 0x380, RZ, 0xc0, !PT ;  /* 0x0000038087867812 */ /* 0x000fe400078ec0ff */
        /* <DEDUP_REMOVED lines=8> */
[----:B------:R-:W-:Y:S02]  /*f4d0*/  SHF.R.U64 R142, R142, 0x3, RZ ;  /* 0x000000038e8e7819 */ /* 0x000fe400000012ff */
[----:B------:R-:W-:Y:S02]  /*f4e0*/  SHF.R.U64 R29, R29, 0x3, RZ ;  /* 0x000000031d1d7819 */ /* 0x000fe400000012ff */
[----:B------:R-:W-:Y:S02]  /*f4f0*/  SHF.R.U64 R16, R16, 0x3, RZ ;  /* 0x0000000310107819 */ /* 0x000fe400000012ff */
[----:B------:R-:W-:Y:S02]  /*f500*/  MOV R150, R150 ;  /* 0x0000009600967202 */ /* 0x000fe40000000f00 */
        /* <DEDUP_REMOVED lines=12> */
[----:B------:R-:W-:Y:S01]  /*f5d0*/  LOP3.LUT R30, R16, R215, RZ, 0x3c, !PT ;  /* 0x000000d7101e7212 */ /* 0x000fe200078e3cff */
[----:B------:R0:W-:Y:S01]  /*f5e0*/  STSM.16.M88.4 [R150], R32 ;  /* 0x0000002096007844 */ /* 0x0001e20000000200 */
[----:B------:R-:W-:-:S02]  /*f5f0*/  MOV R168, R4 ;  /* 0x0000000400a87202 */ /* 0x000fc40000000f00 */
[----:B------:R-:W-:Y:S02]  /*f600*/  MOV R16, R6 ;  /* 0x0000000600107202 */ /* 0x000fe40000000f00 */
[----:B------:R-:W-:Y:S02]  /*f610*/  MOV R40, R8 ;  /* 0x0000000800287202 */ /* 0x000fe40000000f00 */
[----:B------:R-:W-:Y:S02]  /*f620*/  MOV R169, R10 ;  /* 0x0000000a00a97202 */ /* 0x000fe40000000f00 */
[----:B------:R-:W-:Y:S02]  /*f630*/  MOV R160, R160 ;  /* 0x000000a000a07202 */ /* 0x000fe40000000f00 */
[----:B------:R-:W-:Y:S02]  /*f640*/  F2FP.F16.F32.PACK_AB R4, R41, R178 ;  /* 0x000000b22904723e */ /* 0x000fe400000000ff */
[----:B------:R-:W-:-:S02]  /*f650*/  F2FP.F16.F32.PACK_AB R5, R43, R42 ;  /* 0x0000002a2b05723e */ /* 0x000fc400000000ff */
[----:B------:R-:W-:Y:S01]  /*f660*/  F2FP.F16.F32.PACK_AB R6, R45, R179 ;  /* 0x000000b32d06723e */ /* 0x000fe200000000ff */
[----:B0-----:R-:W-:Y:S01]  /*f670*/  IMAD.MOV.U32 R32, RZ, RZ, R37 ;  /* 0x000000ffff207224 */ /* 0x001fe200078e0025 */
[----:B------:R-:W-:Y:S02]  /*f680*/  F2FP.F16.F32.PACK_AB R7, R47, R46 ;  /* 0x0000002e2f07723e */ /* 0x000fe400000000ff */
[----:B------:R-:W-:Y:S02]  /*f690*/  MOV R170, R14 ;  /* 0x0000000e00aa7202 */ /* 0x000fe40000000f00 */
[----:B------:R-:W-:Y:S01]  /*f6a0*/  MOV R166, R166 ;  /* 0x000000a600a67202 */ /* 0x000fe20000000f00 */
[----:B------:R0:W-:Y:S01]  /*f6b0*/  STSM.16.M88.4 [R160], R4 ;  /* 0x00000004a0007844 */ /* 0x0001e20000000200 */
        /* <DEDUP_REMOVED lines=10> */
[----:B-1----:R-:W-:Y:S02]  /*f760*/  @P2 SHF.R.U32.HI R32, RZ, R27, R24 ;  /* 0x0000001bff202219 */ /* 0x002fe40000011618 */
[----:B------:R-:W-:Y:S01]  /*f770*/  MOV R164, R164 ;  /* 0x000000a400a47202 */ /* 0x000fe20000000f00 */
[----:B------:R1:W-:Y:S01]  /*f780*/  STSM.16.M88.4 [R25], R12 ;  /* 0x0000000c19007844 */ /* 0x0003e20000000200 */
[----:B0-----:R-:W-:Y:S01]  /*f790*/  F2FP.F16.F32.PACK_AB R4, R65, R184 ;  /* 0x000000b84104723e */ /* 0x001fe200000000ff */
[----:B------:R-:W-:Y:S01]  /*f7a0*/  IMAD.MOV R24, RZ, RZ, -R32 ;  /* 0x000000ffff187224 */ /* 0x000fe200078e0a20 */
[----:B------:R-:W-:Y:S02]  /*f7b0*/  F2FP.F16.F32.PACK_AB R5, R67, R66 ;  /* 0x000000424305723e */ /* 0x000fe400000000ff */
[----:B------:R-:W-:Y:S01]  /*f7c0*/  F2FP.F16.F32.PACK_AB R6, R69, R185 ;  /* 0x000000b94506723e */ /* 0x000fe200000000ff */
[----:B------:R-:W-:Y:S01]  /*f7d0*/  IMAD R33, R171, R24, R37 ;  /* 0x00000018ab217224 */ /* 0x000fe200078e0225 */
[----:B------:R-:W-:-:S02]  /*f7e0*/  F2FP.F16.F32.PACK_AB R7, R71, R70 ;  /* 0x000000464707723e */ /* 0x000fc400000000ff */
[----:B------:R-:W-:Y:S02]  /*f7f0*/  MOV R162, R162 ;  /* 0x000000a200a27202 */ /* 0x000fe40000000f00 */
[----:B--2---:R-:W-:Y:S01]  /*f800*/  F2FP.F16.F32.PACK_AB R8, R73, R186 ;  /* 0x000000ba4908723e */ /* 0x004fe200000000ff */
[----:B------:R-:W-:Y:S01]  /*f810*/  STSM.16.M88.4 [R164], R4 ;  /* 0x00000004a4007844 */ /* 0x000fe20000000200 */
[----:B------:R-:W-:Y:S02]  /*f820*/  F2FP.F16.F32.PACK_AB R9, R75, R74 ;  /* 0x0000004a4b09723e */ /* 0x000fe400000000ff */
[----:B------:R-:W-:Y:S02]  /*f830*/  F2FP.F16.F32.PACK_AB R10, R77, R187 ;  /* 0x000000bb4d0a723e */ /* 0x000fe400000000ff */
[----:B------:R-:W-:Y:S02]  /*f840*/  F2FP.F16.F32.PACK_AB R11, R79, R78 ;  /* 0x0000004e4f0b723e */ /* 0x000fe400000000ff */
[----:B------:R-:W-:-:S02]  /*f850*/  MOV R158, R158 ;  /* 0x0000009e009e7202 */ /* 0x000fc40000000f00 */
[----:B-1----:R-:W-:Y:S01]  /*f860*/  F2FP.F16.F32.PACK_AB R12, R81, R188 ;  /* 0x000000bc510c723e */ /* 0x002fe200000000ff */
[----:B------:R0:W-:Y:S01]  /*f870*/  STSM.16.M88.4 [R162], R8 ;  /* 0x00000008a2007844 */ /* 0x0001e20000000200 */
[----:B------:R-:W-:Y:S02]  /*f880*/  F2FP.F16.F32.PACK_AB R13, R83, R82 ;  /* 0x00000052530d723e */ /* 0x000fe400000000ff */
[----:B------:R-:W-:Y:S02]  /*f890*/  F2FP.F16.F32.PACK_AB R14, R85, R189 ;  /* 0x000000bd550e723e */ /* 0x000fe400000000ff */
[----:B------:R-:W-:Y:S02]  /*f8a0*/  F2FP.F16.F32.PACK_AB R15, R87, R86 ;  /* 0x00000056570f723e */ /* 0x000fe400000000ff */
[----:B------:R-:W-:Y:S02]  /*f8b0*/  MOV R156, R156 ;  /* 0x0000009c009c7202 */ /* 0x000fe40000000f00 */
[----:B------:R-:W-:Y:S01]  /*f8c0*/  F2FP.F16.F32.PACK_AB R24, R89, R190 ;  /* 0x000000be5918723e */ /* 0x000fe200000000ff */
[----:B------:R1:W-:Y:S01]  /*f8d0*/  STSM.16.M88.4 [R158], R12 ;  /* 0x0000000c9e007844 */ /* 0x0003e20000000200 */
[----:B------:R-:W-:-:S02]  /*f8e0*/  F2FP.F16.F32.PACK_AB R25, R91, R90 ;  /* 0x0000005a5b19723e */ /* 0x000fc400000000ff */
[----:B------:R-:W-:Y:S02]  /*f8f0*/  F2FP.F16.F32.PACK_AB R26, R93, R191 ;  /* 0x000000bf5d1a723e */ /* 0x000fe400000000ff */
[----:B------:R-:W-:Y:S01]  /*f900*/  F2FP.F16.F32.PACK_AB R27, R95, R94 ;  /* 0x0000005e5f1b723e */ /* 0x000fe200000000ff */
[----:B0-----:R-:W-:Y:S01]  /*f910*/  IMAD.U32 R10, RZ, RZ, UR5 ;  /* 0x00000005ff0a7e24 */ /* 0x001fe2000f8e00ff */
[----:B------:R-:W-:Y:S01]  /*f920*/  SHF.R.S32.HI R9, RZ, 0x1f, R32 ;  /* 0x0000001fff097819 */ /* 0x000fe20000011420 */
[----:B------:R-:W-:Y:S01]  /*f930*/  ULDC UR5, c[0x0][0xa88] ;  /* 0x0002a20000057ab9 */ /* 0x000fe20000000800 */
[----:B------:R-:W-:Y:S01]  /*f940*/  SHF.R.S32.HI R8, RZ, 0x1f, R33 ;  /* 0x0000001fff087819 */ /* 0x000fe20000011421 */
[----:B------:R0:W-:Y:S01]  /*f950*/  STSM.16.M88.4 [R156], R24 ;  /* 0x000000189c007844 */ /* 0x0001e20000000200 */
[----:B------:R-:W-:Y:S01]  /*f960*/  MOV R154, R154 ;  /* 0x0000009a009a7202 */ /* 0x000fe20000000f00 */
[----:B------:R-:W-:Y:S01]  /*f970*/  IMAD R41, R171, UR5, RZ ;  /* 0x00000005ab297c24 */ /* 0x000fe2000f8e02ff */
[----:B------:R-:W-:-:S02]  /*f980*/  F2FP.F16.F32.PACK_AB R4, R97, R192 ;  /* 0x000000c06104723e */ /* 0x000fc400000000ff */
[----:B------:R-:W-:Y:S01]  /*f990*/  F2FP.F16.F32.PACK_AB R5, R44, R36 ;  /* 0x000000242c05723e */ /* 0x000fe200000000ff */
[----:B-1----:R-:W-:Y:S01]  /*f9a0*/  VIADD R14, R207, UR43 ;  /* 0x0000002bcf0e7c36 */ /* 0x002fe20008000000 */
[----:B------:R-:W-:Y:S02]  /*f9b0*/  IADD3 R12, P0, R32, UR6, RZ ;  /* 0x00000006200c7c10 */ /* 0x000fe4000ff1e0ff */
[----:B------:R-:W-:Y:S02]  /*f9c0*/  F2FP.F16.F32.PACK_AB R6, R101, R193 ;  /* 0x000000c16506723e */ /* 0x000fe400000000ff */
[----:B------:R-:W-:Y:S01]  /*f9d0*/  IADD3.X R13, R9, UR7, R10, P0, !PT ;  /* 0x00000007090d7c10 */ /* 0x000fe200087fe40a */
[----:B------:R-:W-:Y:S01]  /*f9e0*/  ULDC.64 UR6, c[0x0][0xb88] ;  /* 0x0002e20000067ab9 */ /* 0x000fe20000000a00 */
[----:B------:R-:W-:Y:S01]  /*f9f0*/  F2FP.F16.F32.PACK_AB R7, R52, R48 ;  /* 0x000000303407723e */ /* 0x000fe200000000ff */
[----:B------:R-:W-:Y:S01]  /*fa00*/  IMAD R8, R8, UR6, RZ ;  /* 0x0000000608087c24 */ /* 0x000fe2000f8e02ff */
[----:B------:R-:W-:Y:S01]  /*fa10*/  LOP3.LUT P0, RZ, R205, 0x3, RZ, 0xc0, !PT ;  /* 0x00000003cdff7812 */ /* 0x000fe2000780c0ff */
[C---:B------:R-:W-:Y:S01]  /*fa20*/  IMAD.WIDE.U32 R12, R33.reuse, UR6, R12 ;  /* 0x00000006210c7c25 */ /* 0x040fe2000f8e000c */
[----:B------:R-:W-:Y:S01]  /*fa30*/  MOV R152, R152 ;  /* 0x0000009800987202 */ /* 0x000fe20000000f00 */
[----:B------:R1:W-:Y:S01]  /*fa40*/  STSM.16.M88.4 [R154], R4 ;  /* 0x000000049a007844 */ /* 0x0003e20000000200 */
[----:B------:R-:W-:Y:S01]  /*fa50*/  F2FP.F16.F32.PACK_AB R9, R60, R56 ;  /* 0x000000383c09723e */ /* 0x000fe200000000ff */
[----:B------:R-:W-:Y:S01]  /*fa60*/  IMAD R33, R33, UR7, R8 ;  /* 0x0000000721217c24 */ /* 0x000fe2000f8e0208 */
[----:B------:R-:W-:Y:S01]  /*fa70*/  ULDC.64 UR6, c[0x0][0xb50] ;  /* 0x0002d40000067ab9 */ /* 0x000fe20000000a00 */
[----:B------:R-:W-:-:S02]  /*fa80*/  F2FP.F16.F32.PACK_AB R8, R105, R194 ;  /* 0x000000c26908723e */ /* 0x000fc400000000ff */
[----:B0-----:R-:W-:Y:S02]  /*fa90*/  LEA R26, P3, R12, UR6, 0x2 ;  /* 0x000000060c1a7c11 */ /* 0x001fe4000f8610ff */
[----:B------:R-:W-:Y:S02]  /*faa0*/  F2FP.F16.F32.PACK_AB R10, R109, R195 ;  /* 0x000000c36d0a723e */ /* 0x000fe400000000ff */
[----:B------:R-:W-:Y:S01]  /*fab0*/  F2FP.F16.F32.PACK_AB R11, R68, R64 ;  /* 0x00000040440b723e */ /* 0x000fe200000000ff */
[----:B------:R-:W-:Y:S01]  /*fac0*/  SHFL.IDX PT, R42, R26, RZ, 0x1c1f ;  /* 0x001c1fff1a2a7589 */ /* 0x000fe200000e0000 */
[----:B------:R-:W-:Y:S02]  /*fad0*/  ISETP.GE.OR P1, PT, R14, R41, P0 ;  /* 0x000000290e00720c */ /* 0x000fe40000726670 */
[----:B------:R-:W-:Y:S01]  /*fae0*/  F2FP.F16.F32.PACK_AB R15, R116, R112 ;  /* 0x00000070740f723e */ /* 0x000fe200000000ff */
[----:B------:R0:W-:Y:S01]  /*faf0*/  STSM.16.M88.4 [R152], R8 ;  /* 0x0000000898007844 */ /* 0x0001e20000000200 */
[----:B-1----:R-:W-:Y:S01]  /*fb00*/  IMAD.IADD R5, R13, 0x1, R33 ;  /* 0x000000010d057824 */ /* 0x002fe200078e0221 */
[----:B------:R-:W-:Y:S01]  /*fb10*/  F2FP.F16.F32.PACK_AB R6, R117, R197 ;  /* 0x000000c57506723e */ /* 0x000fe200000000ff */
[----:B------:R-:W-:Y:S01]  /*fb20*/  VIADD R4, R14, 0x8 ;  /* 0x000000080e047836 */ /* 0x000fe20000000000 */
[----:B------:R-:W-:Y:S01]  /*fb30*/  F2FP.F16.F32.PACK_AB R7, R84, R80 ;  /* 0x000000505407723e */ /* 0x000fe200000000ff */
[----:B------:R1:W-:Y:S01]  /*fb40*/  SHFL.IDX PT, R48, R26, 0x1, 0x1c1f ;  /* 0x003c1f001a307f89 */ /* 0x0003e200000e0000 */
[----:B------:R-:W-:-:S02]  /*fb50*/  LEA.HI.X R27, R12, UR7, R5, 0x2, P3 ;  /* 0x000000070c1b7c11 */ /* 0x000fc400098f1405 */
[----:B------:R-:W-:Y:S02]  /*fb60*/  ISETP.GE.OR P0, PT, R4, R41, P0 ;  /* 0x000000290400720c */ /* 0x000fe40000706670 */
[----:B------:R-:W-:Y:S01]  /*fb70*/  F2FP.F16.F32.PACK_AB R4, R113, R196 ;  /* 0x000000c47104723e */ /* 0x000fe200000000ff */
[----:B------:R-:W2:Y:S01]  /*fb80*/  SHFL.IDX PT, R43, R27, RZ, 0x1c1f ;  /* 0x001c1fff1b2b7589 */ /* 0x000ea200000e0000 */
[----:B------:R-:W-:Y:S02]  /*fb90*/  F2FP.F16.F32.PACK_AB R5, R76, R72 ;  /* 0x000000484c05723e */ /* 0x000fe400000000ff */
[----:B------:R-:W-:Y:S01]  /*fba0*/  F2FP.F16.F32.PACK_AB R12, R129, R199 ;  /* 0x000000c7810c723e */ /* 0x000fe200000000ff */
[----:B------:R3:W4:Y:S01]  /*fbb0*/  SHFL.IDX PT, R49, R27, 0x1, 0x1c1f ;  /* 0x003c1f001b317f89 */ /* 0x00072200000e0000 */
[----:B0-----:R-:W-:Y:S02]  /*fbc0*/  F2FP.F16.F32.PACK_AB R8, R121, R198 ;  /* 0x000000c67908723e */ /* 0x001fe400000000ff */
[----:B------:R-:W-:Y:S01]  /*fbd0*/  F2FP.F16.F32.PACK_AB R9, R92, R88 ;  /* 0x000000585c09723e */ /* 0x000fe200000000ff */
[----:B------:R0:W-:Y:S01]  /*fbe0*/  STSM.16.M88.4 [R170], R4 ;  /* 0x00000004aa007844 */ /* 0x0001e20000000200 */
[----:B------:R-:W-:-:S02]  /*fbf0*/  F2FP.F16.F32.PACK_AB R10, R125, R124 ;  /* 0x0000007c7d0a723e */ /* 0x000fc400000000ff */
[----:B------:R-:W-:Y:S02]  /*fc00*/  F2FP.F16.F32.PACK_AB R11, R100, R96 ;  /* 0x00000060640b723e */ /* 0x000fe400000000ff */
[----:B------:R-:W-:Y:S02]  /*fc10*/  F2FP.F16.F32.PACK_AB R13, R108, R104 ;  /* 0x000000686c0d723e */ /* 0x000fe400000000ff */
[----:B------:R-:W-:Y:S01]  /*fc20*/  F2FP.F16.F32.PACK_AB R14, R133, R132 ;  /* 0x00000084850e723e */ /* 0x000fe200000000ff */
[----:B------:R-:W-:Y:S01]  /*fc30*/  STSM.16.M88.4 [R169], R8 ;  /* 0x00000008a9007844 */ /* 0x000fe20000000200 */
[----:B------:R-:W-:Y:S02]  /*fc40*/  F2FP.F16.F32.PACK_AB R24, R137, R136 ;  /* 0x000000888918723e */ /* 0x000fe400000000ff */
[----:B------:R-:W-:Y:S01]  /*fc50*/  F2FP.F16.F32.PACK_AB R25, R128, R120 ;  /* 0x000000788019723e */ /* 0x000fe200000000ff */
[----:B------:R-:W-:Y:S01]  /*fc60*/  STSM.16.M88.4 [R40], R12 ;  /* 0x0000000c28007844 */ /* 0x000fe20000000200 */
[----:B-1----:R-:W-:-:S02]  /*fc70*/  F2FP.F16.F32.PACK_AB R26, R141, R140 ;  /* 0x0000008c8d1a723e */ /* 0x002fc400000000ff */
[----:B---3--:R-:W-:Y:S01]  /*fc80*/  F2FP.F16.F32.PACK_AB R27, R173, R172 ;  /* 0x000000acad1b723e */ /* 0x008fe200000000ff */
[----:B0-----:R-:W0:Y:S01]  /*fc90*/  @P2 LDC R7, c[0x0][0xbf0] ;  /* 0x0002fc00ff072b82 */ /* 0x001e220000000800 */
[----:B------:R-:W-:Y:S02]  /*fca0*/  F2FP.F16.F32.PACK_AB R44, R145, R144 ;  /* 0x00000090912c723e */ /* 0x000fe400000000ff */
[----:B------:R-:W-:Y:S01]  /*fcb0*/  F2FP.F16.F32.PACK_AB R45, R175, R174 ;  /* 0x000000aeaf2d723e */ /* 0x000fe200000000ff */
[----:B------:R-:W-:Y:S01]  /*fcc0*/  STSM.16.M88.4 [R16], R24 ;  /* 0x0000001810007844 */ /* 0x000fe20000000200 */
[----:B------:R-:W-:Y:S02]  /*fcd0*/  F2FP.F16.F32.PACK_AB R46, R149, R148 ;  /* 0x00000094952e723e */ /* 0x000fe400000000ff */
[----:B------:R-:W-:-:S05]  /*fce0*/  F2FP.F16.F32.PACK_AB R47, R0, R176 ;  /* 0x000000b0002f723e */ /* 0x000fca00000000ff */
[----:B------:R-:W-:Y:S01]  /*fcf0*/  STSM.16.M88.4 [R168], R44 ;  /* 0x0000002ca8007844 */ /* 0x000fe20000000200 */
[----:B------:R-:W-:Y:S01]  /*fd00*/  BAR.SYNC.DEFER_BLOCKING 0x1, 0x100 ;  /* 0x0044000000007b1d */ /* 0x000fe20000010000 */
[----:B------:R-:W-:Y:S01]  /*fd10*/  IMAD R0, R202, 0x20, R203 ;  /* 0x00000020ca007824 */ /* 0x000fe200078e02cb */
[----:B------:R-:W-:-:S04]  /*fd20*/  UIMAD UR5, UR10, UR8, URZ ;  /* 0x000000080a0572a4 */ /* 0x000fc8000f8e023f */
[----:B--2---:R1:W-:Y:S01]  /*fd30*/  @!P1 ST.E desc[UR46][R42.64], R3 ;  /* 0x000000032a009985 */ /* 0x0043e2000c10192e */
[----:B------:R-:W-:Y:S01]  /*fd40*/  VIADD R6, R0, UR43 ;  /* 0x0000002b00067c36 */ /* 0x000fe20008000000 */
[----:B------:R-:W-:Y:S02]  /*fd50*/  UIMAD.WIDE.U32 UR6, UR40, UR8, URZ ;  /* 0x00000008280672a5 */ /* 0x000fe4000f8e003f */
[----:B------:R-:W-:Y:S01]  /*fd60*/  UIMAD UR5, UR40, UR9, UR5 ;  /* 0x00000009280572a4 */ /* 0x000fe2000f8e0205 */
[----:B------:R-:W-:Y:S01]  /*fd70*/  ULDC.64 UR10, c[0x0][0xaf0] ;  /* 0x0002bc00000a7ab9 */ /* 0x000fe20000000a00 */
[----:B----4-:R2:W-:Y:S01]  /*fd80*/  @!P0 ST.E desc[UR46][R48.64], R2 ;  /* 0x0000000230008985 */ /* 0x0105e2000c10192e */
[----:B-1----:R-:W1:Y:S01]  /*fd90*/  @P2 LDC R3, c[0x0][0xbec] ;  /* 0x0002fb00ff032b82 */ /* 0x002e620000000800 */
[----:B------:R-:W-:Y:S01]  /*fda0*/  UIMAD UR8, UR12, UR10, URZ ;  /* 0x0000000a0c0872a4 */ /* 0x000fe2000f8e023f */
[----:B------:R-:W-:Y:S01]  /*fdb0*/  IMAD.MOV.U32 R5, RZ, RZ, R6 ;  /* 0x000000ffff057224 */ /* 0x000fe200078e0006 */
[----:B------:R-:W-:Y:S01]  /*fdc0*/  UIADD3 UR7, UR7, UR5, URZ ;  /* 0x0000000507077290 */ /* 0x000fe2000fffe03f */
[----:B------:R3:W5:Y:S01]  /*fdd0*/  LD.E.128 R32, desc[UR46][R28.64] ;  /* 0x0000002e1c207980 */ /* 0x000762000c101d00 */
[----:B------:R-:W-:-:S02]  /*fde0*/  UIMAD UR5, UR42, UR11, UR8 ;  /* 0x0000000b2a0572a4 */ /* 0x000fc4000f8e0208 */
[----:B------:R-:W-:Y:S01]  /*fdf0*/  UIMAD.WIDE.U32 UR6, UR42, UR10, UR6 ;  /* 0x0000000a2a0672a5 */ /* 0x000fe2000f8e0006 */
[----:B------:R3:W5:Y:S01]  /*fe00*/  LD.E.128 R36, desc[UR46][R20.64] ;  /* 0x0000002e14247980 */ /* 0x000762000c101d00 */
[----:B------:R-:W-:Y:S02]  /*fe10*/  ULDC.64 UR8, c[0x0][0xae0] ;  /* 0x0002b80000087ab9 */ /* 0x000fe40000000a00 */
[----:B------:R-:W-:Y:S01]  /*fe20*/  UIADD3 UR5, UR7, UR5, URZ ;  /* 0x0000000507057290 */ /* 0x000fe2000fffe03f */
        /* <DEDUP_REMOVED lines=9> */
[----:B------:R-:W5:Y:S01]  /*fec0*/  LD.E.128 R116, desc[UR46][R118.64] ;  /* 0x0000002e76747980 */ /* 0x000f62000c101d00 */
[----:B------:R-:W-:Y:S02]  /*fed0*/  IMAD.U32 R3, RZ, RZ, UR7 ;  /* 0x00000007ff037e24 */ /* 0x000fe4000f8e00ff */
[----:B------:R-:W-:Y:S01]  /*fee0*/  IMAD R0, R0, UR8, RZ ;  /* 0x0000000800007c24 */ /* 0x000fe2000f8e02ff */
[----:B------:R-:W5:Y:S01]  /*fef0*/  LD.E.128 R120, desc[UR46][R122.64] ;  /* 0x0000002e7a787980 */ /* 0x000f62000c101d00 */
[----:B------:R-:W-:-:S02]  /*ff00*/  IMAD R171, R171, R4, R6 ;  /* 0x00000004abab7224 */ /* 0x000fc400078e0206 */
[----:B--2---:R-:W-:Y:S01]  /*ff10*/  IMAD.U32 R2, RZ, RZ, UR6 ;  /* 0x00000006ff027e24 */ /* 0x004fe2000f8e00ff */
[----:B------:R-:W5:Y:S01]  /*ff20*/  LD.E.128 R124, desc[UR46][R126.64] ;  /* 0x0000002e7e7c7980 */ /* 0x000f62000c101d00 */
[----:B------:R-:W-:Y:S01]  /*ff30*/  IMAD.U32 R3, RZ, RZ, UR5 ;  /* 0x00000005ff037e24 */ /* 0x000fe2000f8e00ff */
[----:B------:R-:W-:Y:S01]  /*ff40*/  ULDC.64 UR6, c[0x0][0xad8] ;  /* 0x0002b60000067ab9 */ /* 0x000fe20000000a00 */
[----:B------:R-:W-:Y:S01]  /*ff50*/  IMAD R7, R5, UR9, R0 ;  /* 0x0000000905077c24 */ /* 0x000fe2000f8e0200 */
[----:B------:R-:W5:Y:S01]  /*ff60*/  LD.E.128 R128, desc[UR46][R130.64] ;  /* 0x0000002e82807980 */ /* 0x000f62000c101d00 */
[----:B------:R-:W-:-:S03]  /*ff70*/  SHF.R.S32.HI R0, RZ, 0x1f, R171 ;  /* 0x0000001fff007819 */ /* 0x000fc600000114ab */
[----:B------:R-:W5:Y:S01]  /*ff80*/  LD.E.128 R132, desc[UR46][R134.64] ;  /* 0x0000002e86847980 */ /* 0x000f62000c101d00 */
[----:B------:R-:W-:-:S03]  /*ff90*/  IMAD.WIDE.U32 R2, R5, UR8, R2 ;  /* 0x0000000805027c25 */ /* 0x000fc6000f8e0002 */
[----:B------:R-:W5:Y:S04]  /*ffa0*/  LD.E.128 R136, desc[UR46][R138.64] ;  /* 0x0000002e8a887980 */ /* 0x000f68000c101d00 */
[----:B------:R-:W5:Y:S04]  /*ffb0*/  LD.E.128 R140, desc[UR46][R142.64] ;  /* 0x0000002e8e8c7980 */ /* 0x000f68000c101d00 */
[----:B------:R-:W5:Y:S04]  /*ffc0*/  LD.E.128 R144, desc[UR46][R146.64] ;  /* 0x0000002e92907980 */ /* 0x000f68000c101d00 */
[----:B------:R-:W5:Y:S01]  /*ffd0*/  LD.E.128 R28, desc[UR46][R30.64] ;  /* 0x0000002e1e1c7980 */ /* 0x000f62000c101d00 */
[----:B------:R-:W-:Y:S01]  /*ffe0*/  IMAD.IADD R3, R3, 0x1, R7 ;  /* 0x0000000103037824 */ /* 0x000fe200078e0207 */
[----:B------:R-:W-:Y:S01]  /*fff0*/  BSSY B1, `(.L_x_11073) ;  /* 0x000002b000017945 */ /* 0x000fe20003800000 */
[----:B------:R-:W-:Y:S01]  /*10000*/  IMAD R4, R0, UR6, RZ ;  /* 0x0000000600047c24 */ /* 0x000fe2000f8e02ff */
[----:B------:R-:W-:Y:S01]  /*10010*/  @!PT LDS RZ, [RZ] ;  /* 0x00000000fffff984 */ /* 0x000fe20000000800 */
[----:B------:R-:W-:Y:S01]  /*10020*/  @!PT LDS RZ, [RZ] ;  /* 0x00000000fffff984 */ /* 0x000fe20000000800 */
[----:B------:R-:W-:Y:S01]  /*10030*/  @!PT LDS RZ, [RZ] ;  /* 0x00000000fffff984 */ /* 0x000fe20000000800 */
[----:B------:R-:W-:Y:S01]  /*10040*/  @!PT LDS RZ, [RZ] ;  /* 0x00000000fffff984 */ /* 0x000fe20000000800 */
[----:B------:R0:W-:Y:S06]  /*10050*/  MEMBAR.ALL.CTA ;  /* 0x0000000000007992 */ /* 0x0001ec0000008000 */
[----:B0-----:R-:W0:Y:S01]  /*10060*/  FENCE.VIEW.ASYNC.S ;  /* 0x00000000000073c6 */ /* 0x001e220000000000 */
[----:B------:R-:W-:-:S02]  /*10070*/  VIADD R12, R203, UR43 ;  /* 0x0000002bcb0c7c36 */ /* 0x000fc40008000000 */
[C---:B------:R-:W-:Y:S02]  /*10080*/  IMAD R5, R171.reuse, UR7, R4 ;  /* 0x00000007ab057c24 */ /* 0x040fe4000f8e0204 */
        /* <DEDUP_REMOVED lines=9> */
[----:B------:R-:W-:Y:S01]  /*10120*/  LEA.HI.X R11, R2, UR7, R3, 0x1, P3 ;  /* 0x00000007020b7c11 */ /* 0x000fe200098f0c03 */
[----:B0-----:R3:W0:Y:S01]  /*10130*/  SHFL.IDX PT, R8, R10, RZ, 0x181f ;  /* 0x00181fff0a087589 */ /* 0x00162200000e0000 */
[----:B------:R-:W-:-:S02]  /*10140*/  PRMT R204, RZ, 0x654, R204 ;  /* 0x00000654ffcc7816 */ /* 0x000fc400000000cc */
[----:B------:R-:W-:Y:S02]  /*10150*/  ISETP.GE.AND P0, PT, R0, R41, PT ;  /* 0x000000290000720c */ /* 0x000fe40003f06270 */
[----:B------:R3:W1:Y:S01]  /*10160*/  SHFL.IDX PT, R0, R11, RZ, 0x181f ;  /* 0x00181fff0b007589 */ /* 0x00066200000e0000 */
[----:B------:R3:W-:Y:S01]  /*10170*/  SYNCS.ARRIVE.TRANS64.RED.A1T0 RZ, [R204+URZ], RZ ;  /* 0x000000ffccff79a7 */ /* 0x0007e2000810043f */
[----:B------:R-:W-:Y:S09]  /*10180*/  @P2 BRA `(.L_x_11074) ;  /* 0x0000000000442947 */ /* 0x000ff20003800000 */
        /* <DEDUP_REMOVED lines=17> */
.L_x_11074:
[----:B------:R-:W-:Y:S05]  /*102a0*/  BSYNC B1 ;  /* 0x0000000000017941 */ /* 0x000fea0003800000 */
.L_x_11073:
[----:B-1----:R1:W4:Y:S01]  /*102b0*/  SHFL.IDX PT, R0, R11, 0x1, 0x181f ;  /* 0x00381f000b007f89 */ /* 0x00232200000e0000 */
[----:B------:R-:W-:Y:S03]  /*102c0*/  BSSY B1, `(.L_x_11075) ;  /* 0x0000014000017945 */ /* 0x000fe60003800000 */
[----:B0-2---:R1:W0:Y:S01]  /*102d0*/  SHFL.IDX PT, R8, R10, 0x1, 0x181f ;  /* 0x00381f000a087f89 */ /* 0x00522200000e0000 */
        /* <DEDUP_REMOVED lines=11> */
[----:B-----5:R2:W-:Y:S01]  /*10390*/  @!P4 ST.E.128 desc[UR46][R2.64], R36 ;  /* 0x000000240200c985 */ /* 0x0205e2000c101d2e */
[----:B------:R-:W-:-:S02]  /*103a0*/  @!P1 LEA R8, P5, R201, R8, 0x1 ;  /* 0x00000008c9089211 */ /* 0x000fc400078a08ff */
[-C--:B------:R-:W-:Y:S01]  /*103b0*/  @!P2 LEA.HI.X R7, R23, R0.reuse, R210, 0x1, P6 ;  /* 0x000000001707a211 */ /* 0x080fe200030f0cd2 */
[----:B------:R2:W-:Y:S01]  /*103c0*/  @!P3 ST.E.128 desc[UR46][R4.64], R108 ;  /* 0x0000006c0400b985 */ /* 0x0005e2000c101d2e */
[----:B------:R-:W-:-:S03]  /*103d0*/  @!P1 LEA.HI.X R9, R201, R0, R209, 0x1, P5 ;  /* 0x00000000c9099211 */ /* 0x000fc600028f0cd1 */
[----:B------:R2:W-:Y:S04]  /*103e0*/  @!P2 ST.E.128 desc[UR46][R6.64], R124 ;  /* 0x0000007c0600a985 */ /* 0x0005e8000c101d2e */
[----:B------:R2:W-:Y:S02]  /*103f0*/  @!P1 ST.E.128 desc[UR46][R8.64], R140 ;  /* 0x0000008c08009985 */ /* 0x0005e4000c101d2e */
.L_x_11076:
[----:B------:R-:W-:Y:S05]  /*10400*/  BSYNC B1 ;  /* 0x0000000000017941 */ /* 0x000fea0003800000 */
.L_x_11075:
[----:B----4-:R4:W1:Y:S01]  /*10410*/  SHFL.IDX PT, R0, R11, 0x2, 0x181f ;  /* 0x00581f000b007f89 */ /* 0x01086200000e0000 */
        /* <DEDUP_REMOVED lines=11> */
[----:B-1----:R-:W-:Y:S02]  /*104d0*/  @!P3 LEA.HI.X R3, R19, R0, R212, 0x1, P6 ;  /* 0x000000001303b211 */ /* 0x002fe400030f0cd4 */
[----:B------:R-:W-:Y:S02]  /*104e0*/  @!P0 LEA R8, P6, R201, R8, 0x1 ;  /* 0x00000008c9088211 */ /* 0x000fe400078c08ff */
[-C--:B------:R-:W-:Y:S01]  /*104f0*/  @!P2 LEA.HI.X R5, R200, R0.reuse, R211, 0x1, P5 ;  /* 0x00000000c805a211 */ /* 0x080fe200028f0cd3 */
[----:B-----5:R2:W-:Y:S01]  /*10500*/  @!P3 ST.E.128 desc[UR46][R2.64], R96 ;  /* 0x000000600200b985 */ /* 0x0205e2000c101d2e */
[----:B------:R-:W-:-:S02]  /*10510*/  @!P1 LEA.HI.X R7, R23, R0, R210, 0x1, P4 ;  /* 0x0000000017079211 */ /* 0x000fc400020f0cd2 */
[----:B------:R-:W-:Y:S01]  /*10520*/  @!P0 LEA.HI.X R9, R201, R0, R209, 0x1, P6 ;  /* 0x00000000c9098211 */ /* 0x000fe200030f0cd1 */
[----:B------:R2:W-:Y:S04]  /*10530*/  @!P2 ST.E.128 desc[UR46][R4.64], R112 ;  /* 0x000000700400a985 */ /* 0x0005e8000c101d2e */
[----:B------:R2:W-:Y:S04]  /*10540*/  @!P1 ST.E.128 desc[UR46][R6.64], R128 ;  /* 0x0000008006009985 */ /* 0x0005e8000c101d2e */
[----:B------:R2:W-:Y:S02]  /*10550*/  @!P0 ST.E.128 desc[UR46][R8.64], R144 ;  /* 0x0000009008008985 */ /* 0x0005e4000c101d2e */
.L_x_11078:
[----:B------:R-:W-:Y:S05]  /*10560*/  BSYNC B1 ;  /* 0x0000000000017941 */ /* 0x000fea0003800000 */
.L_x_11077:
[----:B-1----:R-:W-:Y:S01]  /*10570*/  VIADD R0, R12, 0x60 ;  /* 0x000000600c007836 */ /* 0x002fe20000000000 */
[----:B0-2---:R0:W1:Y:S04]  /*10580*/  SHFL.IDX PT, R8, R11, 0x3, 0x181f ;  /* 0x00781f000b087f89 */ /* 0x00506800000e0000 */
[----:B------:R-:W-:Y:S01]  /*10590*/  ISETP.GE.AND P0, PT, R0, R41, PT ;  /* 0x000000290000720c */ /* 0x000fe20003f06270 */
[----:B---34-:R-:W2:-:S12]  /*105a0*/  SHFL.IDX PT, R10, R10, 0x3, 0x181f ;  /* 0x00781f000a0a7f89 */ /* 0x018e9800000e0000 */
[----:B0-----:R-:W-:Y:S05]  /*105b0*/  @P0 BRA `(.L_x_11079) ;  /* 0x0000000c00200947 */ /* 0x001fea0003800000 */
[----:B------:R-:W-:Y:S02]  /*105c0*/  ULDC UR5, c[0x0][0xac8] ;  /* 0x0002b20000057ab9 */ /* 0x000fe40000000800 */
[----:B------:R-:W-:Y:S02]  /*105d0*/  ISETP.GE.AND P3, PT, R19, UR5, PT ;  /* 0x0000000513007c0c */ /* 0x000fe4000bf66270 */
[----:B------:R-:W-:Y:S02]  /*105e0*/  ISETP.GE.AND P4, PT, R200, UR5, PT ;  /* 0x00000005c8007c0c */ /* 0x000fe4000bf86270 */
[----:B------:R-:W-:-:S09]  /*105f0*/  ISETP.GE.AND P5, PT, R23, UR5, PT ;  /* 0x0000000517007c0c */ /* 0x000fd2000bfa6270 */
[-C--:B--2---:R-:W-:Y:S02]  /*10600*/  @!P3 LEA R2, P0, R19, R10.reuse, 0x1 ;  /* 0x0000000a1302b211 */ /* 0x084fe400078008ff */
[CC--:B------:R-:W-:Y:S02]  /*10610*/  @!P4 LEA R4, P1, R200.reuse, R10.reuse, 0x1 ;  /* 0x0000000ac804c211 */ /* 0x0c0fe400078208ff */
[----:B------:R-:W-:Y:S02]  /*10620*/  @!P5 LEA R6, P2, R23, R10, 0x1 ;  /* 0x0000000a1706d211 */ /* 0x000fe400078408ff */
[-C--:B-1----:R-:W-:Y:S02]  /*10630*/  @!P3 LEA.HI.X R3, R19, R8.reuse, R212, 0x1, P0 ;  /* 0x000000081303b211 */ /* 0x082fe400000f0cd4 */
[-C--:B------:R-:W-:Y:S02]  /*10640*/  @!P4 LEA.HI.X R5, R200, R8.reuse, R211, 0x1, P1 ;  /* 0x00000008c805c211 */ /* 0x080fe400008f0cd3 */
[----:B------:R-:W-:Y:S01]  /*10650*/  @!P5 LEA.HI.X R7, R23, R8, R210, 0x1, P2 ;  /* 0x000000081707d211 */ /* 0x000fe200010f0cd2 */
[----:B-----5:R0:W-:Y:S01]  /*10660*/  @!P3 ST.E.128 desc[UR46][R2.64], R100 ;  /* 0x000000640200b985 */ /* 0x0201e2000c101d2e */
        /* <DEDUP_REMOVED lines=8> */
.L_x_11072:
[----:B------:R-:W0:Y:S01]  /*106f0*/  LDC R8, c[0x0][0xbe8] ;  /* 0x0002fa00ff087b82 */ /* 0x000e220000000800 */
[----:B------:R-:W-:Y:S01]  /*10700*/  ISETP.GE.AND P0, PT, R213, 0x80, PT ;  /* 0x00000080d500780c */ /* 0x000fe20003f06270 */
[----:B------:R-:W-:Y:S01]  /*10710*/  USHF.R.S32.HI UR8, URZ, 0x1f, UR40 ;  /* 0x0000001f3f087899 */ /* 0x000fe20008011428 */
[----:B------:R-:W-:Y:S01]  /*10720*/  BSSY B1, `(.L_x_11080) ;  /* 0x000002f000017945 */ /* 0x000fe20003800000 */
[----:B------:R-:W-:Y:S01]  /*10730*/  USHF.R.S32.HI UR9, URZ, 0x1f, UR42 ;  /* 0x0000001f3f097899 */ /* 0x000fe2000801142a */
[----:B------:R-:W-:Y:S01]  /*10740*/  IMAD R6, R202, 0x20, R203 ;  /* 0x00000020ca067824 */ /* 0x000fe200078e02cb */
        /* <DEDUP_REMOVED lines=44> */
.L_x_11081:
[----:B------:R-:W-:Y:S05]  /*10a10*/  BSYNC B1 ;  /* 0x0000000000017941 */ /* 0x000fea0003800000 */
.L_x_11080:
[----:B------:R-:W-:Y:S01]  /*10a20*/  ULDC.64 UR10, c[0x0][0xae8] ;  /* 0x0002ba00000a7ab9 */ /* 0x000fe20000000a00 */
[----:B------:R-:W-:Y:S01]  /*10a30*/  VIADD R6, R6, UR43 ;  /* 0x0000002b06067c36 */ /* 0x000fe20008000000 */
[----:B------:R-:W-:Y:S01]  /*10a40*/  UIMAD UR5, UR8, UR10, URZ ;  /* 0x0000000a080572a4 */ /* 0x000fe2000f8e023f */
[----:B------:R-:W-:Y:S01]  /*10a50*/  BSSY B1, `(.L_x_11082) ;  /* 0x000003c000017945 */ /* 0x000fe20003800000 */
[----:B------:R-:W-:Y:S01]  /*10a60*/  UIMAD.WIDE.U32 UR6, UR40, UR10, URZ ;  /* 0x0000000a280672a5 */ /* 0x000fe2000f8e003f */
[----:B0-----:R-:W-:Y:S01]  /*10a70*/  @P1 IMAD.HI.U32 R0, R6, R9, RZ ;  /* 0x0000000906001227 */ /* 0x001fe200078e00ff */
[----:B------:R-:W-:-:S03]  /*10a80*/  UIMAD UR5, UR40, UR11, UR5 ;  /* 0x0000000b280572a4 */ /* 0x000fc6000f8e0205 */
[----:B------:R-:W-:Y:S01]  /*10a90*/  ULDC.64 UR10, c[0x0][0xaf0] ;  /* 0x0002bc00000a7ab9 */ /* 0x000fe20000000a00 */
[----:B------:R-:W-:Y:S01]  /*10aa0*/  UIADD3 UR7, UR7, UR5, URZ ;  /* 0x0000000507077290 */ /* 0x000fe2000fffe03f */
[----:B--2---:R-:W-:Y:S01]  /*10ab0*/  IMAD.MOV.U32 R5, RZ, RZ, R6 ;  /* 0x000000ffff057224 */ /* 0x004fe200078e0006 */
        /* <DEDUP_REMOVED lines=10> */
[----:B------:R-:W-:Y:S02]  /*10b60*/  IMAD R7, R8, R7, R6 ;  /* 0x0000000708077224 */ /* 0x000fe400078e0206 */
[----:B------:R-:W-:Y:S01]  /*10b70*/  IMAD.U32 R2, RZ, RZ, UR6 ;  /* 0x00000006ff027e24 */ /* 0x000fe2000f8e00ff */
[----:B------:R-:W-:Y:S01]  /*10b80*/  ULDC.64 UR6, c[0x0][0xad8] ;  /* 0x0002b60000067ab9 */ /* 0x000fe20000000a00 */
[----:B------:R-:W-:Y:S01]  /*10b90*/  IMAD.U32 R3, RZ, RZ, UR5 ;  /* 0x00000005ff037e24 */ /* 0x000fe2000f8e00ff */
[----:B------:R-:W-:Y:S01]  /*10ba0*/  ULDC UR5, c[0x0][0xa88] ;  /* 0x0002a20000057ab9 */ /* 0x000fe20000000800 */
[C---:B------:R-:W-:Y:S01]  /*10bb0*/  IMAD R9, R5.reuse, UR9, R0 ;  /* 0x0000000905097c24 */ /* 0x040fe2000f8e0200 */
[----:B------:R-:W-:Y:S01]  /*10bc0*/  SHF.R.S32.HI R0, RZ, 0x1f, R7 ;  /* 0x0000001fff007819 */ /* 0x000fe20000011407 */
[----:B------:R-:W-:-:S04]  /*10bd0*/  IMAD.WIDE.U32 R2, R5, UR8, R2 ;  /* 0x0000000805027c25 */ /* 0x000fc8000f8e0002 */
[----:B------:R-:W-:Y:S02]  /*10be0*/  IMAD.IADD R3, R3, 0x1, R9 ;  /* 0x0000000103037824 */ /* 0x000fe400078e0209 */
[----:B------:R-:W-:Y:S02]  /*10bf0*/  IMAD R4, R0, UR6, RZ ;  /* 0x0000000600047c24 */ /* 0x000fe4000f8e02ff */
[----:B------:R-:W-:Y:S02]  /*10c00*/  VIADD R6, R203, UR43 ;  /* 0x0000002bcb067c36 */ /* 0x000fe40008000000 */
        /* <DEDUP_REMOVED lines=32> */
.L_x_11083:
[----:B------:R-:W-:Y:S05]  /*10e10*/  BSYNC B1 ;  /* 0x0000000000017941 */ /* 0x000fea0003800000 */
.L_x_11082:
[----:B--2---:R2:W4:Y:S01]  /*10e20*/  SHFL.IDX PT, R0, R5, 0x1, 0x181f ;  /* 0x00381f0005007f89 */ /* 0x00452200000e0000 */
[----:B------:R-:W-:Y:S03]  /*10e30*/  BSSY B1, `(.L_x_11084) ;  /* 0x0000014000017945 */ /* 0x000fe60003800000 */
[----:B-1-3--:R2:W1:Y:S01]  /*10e40*/  SHFL.IDX PT, R2, R4, 0x1, 0x181f ;  /* 0x00381f0004027f89 */ /* 0x00a46200000e0000 */
        /* <DEDUP_REMOVED lines=8> */
[----:B----4-:R-:W-:Y:S02]  /*10ed0*/  @!P4 LEA.HI.X R11, R19, R0, R212, 0x1, P6 ;  /* 0x00000000130bc211 */ /* 0x010fe400030f0cd4 */
        /* <DEDUP_REMOVED lines=9> */
.L_x_11085:
[----:B------:R-:W-:Y:S05]  /*10f70*/  BSYNC B1 ;  /* 0x0000000000017941 */ /* 0x000fea0003800000 */
.L_x_11084:
[----:B----4-:R4:W0:Y:S01]  /*10f80*/  SHFL.IDX PT, R0, R5, 0x2, 0x181f ;  /* 0x00581f0005007f89 */ /* 0x01082200000e0000 */
        /* <DEDUP_REMOVED lines=20> */
.L_x_11087:
[----:B------:R-:W-:Y:S05]  /*110d0*/  BSYNC B1 ;  /* 0x0000000000017941 */ /* 0x000fea0003800000 */
.L_x_11086:
[----:B---3--:R-:W-:Y:S01]  /*110e0*/  VIADD R3, R6, 0x60 ;  /* 0x0000006006037836 */ /* 0x008fe20000000000 */
[----:B0-----:R0:W3:Y:S04]  /*110f0*/  SHFL.IDX PT, R0, R5, 0x3, 0x181f ;  /* 0x00781f0005007f89 */ /* 0x0010e800000e0000 */
[----:B------:R-:W-:Y:S01]  /*11100*/  ISETP.GE.AND P0, PT, R3, R9, PT ;  /* 0x000000090300720c */ /* 0x000fe20003f06270 */
[----:B-1----:R0:W1:-:S12]  /*11110*/  SHFL.IDX PT, R2, R4, 0x3, 0x181f ;  /* 0x00781f0004027f89 */ /* 0x00205800000e0000 */
[----:B0-----:R-:W-:Y:S05]  /*11120*/  @P0 BRA `(.L_x_11079) ;  /* 0x0000000000440947 */ /* 0x001fea0003800000 */
[----:B------:R-:W-:Y:S02]  /*11130*/  ULDC UR5, c[0x0][0xac8] ;  /* 0x0002b20000057ab9 */ /* 0x000fe40000000800 */
[----:B------:R-:W-:Y:S02]  /*11140*/  ISETP.GE.AND P3, PT, R19, UR5, PT ;  /* 0x0000000513007c0c */ /* 0x000fe4000bf66270 */
[----:B------:R-:W-:Y:S02]  /*11150*/  ISETP.GE.AND P2, PT, R200, UR5, PT ;  /* 0x00000005c8007c0c */ /* 0x000fe4000bf46270 */
[----:B------:R-:W-:Y:S02]  /*11160*/  ISETP.GE.AND P1, PT, R23, UR5, PT ;  /* 0x0000000517007c0c */ /* 0x000fe4000bf26270 */
[----:B------:R-:W-:-:S07]  /*11170*/  ISETP.GE.AND P0, PT, R201, UR5, PT ;  /* 0x00000005c9007c0c */ /* 0x000fce000bf06270 */
[-C--:B-12-4-:R-:W-:Y:S02]  /*11180*/  @!P3 LEA R4, P6, R19, R2.reuse, 0x1 ;  /* 0x000000021304b211 */ /* 0x096fe400078c08ff */
[CC--:B------:R-:W-:Y:S02]  /*11190*/  @!P2 LEA R6, P5, R200.reuse, R2.reuse, 0x1 ;  /* 0x00000002c806a211 */ /* 0x0c0fe400078a08ff */
[----:B------:R-:W-:Y:S02]  /*111a0*/  @!P1 LEA R8, P4, R23, R2, 0x1 ;  /* 0x0000000217089211 */ /* 0x000fe400078808ff */
[----:B---3--:R-:W-:Y:S02]  /*111b0*/  @!P3 LEA.HI.X R5, R19, R0, R212, 0x1, P6 ;  /* 0x000000001305b211 */ /* 0x008fe400030f0cd4 */
        /* <DEDUP_REMOVED lines=8> */
.L_x_11079:
[----:B------:R-:W-:Y:S05]  /*11240*/  BSYNC B0 ;  /* 0x0000000000007941 */ /* 0x000fea0003800000 */
.L_x_11071:
[----:B------:R-:W-:Y:S02]  /*11250*/  ULDC UR5, c[0x0][0xc38] ;  /* 0x00030e0000057ab9 */ /* 0x000fe40000000800 */
[----:B------:R-:W-:-:S06]  /*11260*/  UISETP.GE.AND UP0, UPT, UR4, UR5, UPT ;  /* 0x000000050400728c */ /* 0x000fcc000bf06270 */
[----:B------:R-:W-:-:S13]  /*11270*/  PLOP3.LUT P0, PT, PT, PT, UP0, 0x80, 0x0 ;  /* 0x000000000000781c */ /* 0x000fda0003f0f008 */
[----:B------:R-:W-:Y:S05]  /*11280*/  @!P0 BRA `(.L_x_11088) ;  /* 0xfffffef800d88947 */ /* 0x000fea000383ffff */
[----:B------:R-:W-:Y:S05]  /*11290*/  EXIT ;  /* 0x000000000000794d */ /* 0x000fea0003800000 */
.L_x_10990:
        /* <DEDUP_REMOVED lines=26> */
[----:B------:R-:W-:-:S04]  /*11440*/  LOP3.LUT R2, R0, 0x1f8, RZ, 0xc0, !PT ;  /* 0x000001f800027812 */ /* 0x000fc800078ec0ff */
[----:B------:R-:W-:Y:S01]  /*11450*/  LOP3.LUT R3, R2, 0x38, R5, 0x78, !PT ;  /* 0x0000003802037812 */ /* 0x000fe200078e7805 */
[----:B------:R-:W-:Y:S01]  /*11460*/  IMAD.SHL.U32 R2, R4, 0x8, RZ ;  /* 0x0000000804027824 */ /* 0x000fe200078e00ff */
[----:B------:R-:W-:-:S04]  /*11470*/  SHF.R.U32.HI R4, RZ, 0x3, R4 ;  /* 0x00000003ff047819 */ /* 0x000fc80000011604 */
[----:B------:R-:W-:Y:S01]  /*11480*/  LOP3.LUT R3, R3, 0x200, R2, 0xf8, !PT ;  /* 0x0000020003037812 */ /* 0x000fe200078ef802 */
[----:B------:R-:W-:-:S04]  /*11490*/  IMAD.SHL.U32 R2, R5, 0x10, RZ ;  /* 0x0000001005027824 */ /* 0x000fc800078e00ff */
[----:B------:R-:W-:Y:S01]  /*114a0*/  IMAD R3, R3, 0x2, R18 ;  /* 0x0000000203037824 */ /* 0x000fe200078e0212 */
[----:B------:R-:W-:Y:S01]  /*114b0*/  LOP3.LUT R0, R4, 0x70, R2, 0xf8, !PT ;  /* 0x0000007004007812 */ /* 0x000fe200078ef802 */
[----:B------:R-:W-:Y:S02]  /*114c0*/  IMAD.U32 R2, RZ, RZ, UR6 ;  /* 0x00000006ff027e24 */ /* 0x000fe4000f8e00ff */
[----:B------:R-:W-:Y:S01]  /*114d0*/  IMAD.MOV.U32 R0, RZ, RZ, 0x1 ;  /* 0x00000001ff007424 */ /* 0x000fe200078e00ff */
[----:B------:R0:W-:Y:S04]  /*114e0*/  STL [R1+0x10], R3 ;  /* 0x0000100301007387 */ /* 0x0001e80000100800 */
[----:B------:R0:W-:Y:S04]  /*114f0*/  STL [R1+0xc], R2 ;  /* 0x00000c0201007387 */ /* 0x0001e80000100800 */
[----:B------:R0:W-:Y:S04]  /*11500*/  STL [R1+0x18], RZ ;  /* 0x000018ff01007387 */ /* 0x0001e80000100800 */
[----:B------:R0:W-:Y:S02]  /*11510*/  STL [R1+0x4], R0 ;  /* 0x0000040001007387 */ /* 0x0001e40000100800 */
.L_x_11185:
        /* <DEDUP_REMOVED lines=23> */
.L_x_11090:
[----:B------:R-:W-:Y:S01]  /*11690*/  ULDC UR9, c[0x0][0xc54] ;  /* 0x0003150000097ab9 */ /* 0x000fe20000000800 */
[----:B------:R-:W-:Y:S01]  /*116a0*/  UMOV UR6, UR8 ;  /* 0x0000000800067c82 */ /* 0x000fe20008000000 */
[----:B------:R-:W-:-:S11]  /*116b0*/  UISETP.NE.AND UP0, UPT, UR9, 0x1, UPT ;  /* 0x000000010900788c */ /* 0x000fd6000bf05270 */
[----:B------:R-:W-:Y:S02]  /*116c0*/  @UP0 ULDC.64 UR10, c[0x0][0xc58] ;  /* 0x00031600000a0ab9 */ /* 0x000fe40000000a00 */
[----:B------:R-:W-:-:S04]  /*116d0*/  UIMAD.WIDE.U32 UR4, UR8, UR10, URZ ;  /* 0x0000000a080472a5 */ /* 0x000fc8000f8e003f */
[----:B------:R-:W-:-:S04]  /*116e0*/  @UP0 USHF.R.U32.HI UR6, URZ, UR11, UR5 ;  /* 0x0000000b3f060299 */ /* 0x000fc80008011605 */
[----:B------:R-:W-:-:S12]  /*116f0*/  UIMAD UR4, UR6, UR9, URZ ;  /* 0x00000009060472a4 */ /* 0x000fd8000f8e023f */
.L_x_11091:
        /* <DEDUP_REMOVED lines=48> */
.L_x_11093:
[----:B------:R-:W-:-:S11]  /*11a00*/  UISETP.NE.AND UP0, UPT, UR5, 0x1, UPT ;  /* 0x000000010500788c */ /* 0x000fd6000bf05270 */
[----:B------:R-:W-:Y:S02]  /*11a10*/  @UP0 ULDC.64 UR12, c[0x0][0x9e8] ;  /* 0x00027a00000c0ab9 */ /* 0x000fe40000000a00 */
[----:B------:R-:W-:-:S04]  /*11a20*/  UIMAD.WIDE.U32 UR8, UR10, UR12, URZ ;  /* 0x0000000c0a0872a5 */ /* 0x000fc8000f8e003f */
[----:B------:R-:W-:-:S12]  /*11a30*/  @UP0 USHF.R.U32.HI UR10, URZ, UR13, UR9 ;  /* 0x0000000d3f0a0299 */ /* 0x000fd80008011609 */
.L_x_11094:
[----:B------:R-:W-:-:S04]  /*11a40*/  UIMAD UR10, UR10, UR5, UR5 ;  /* 0x000000050a0a72a4 */ /* 0x000fc8000f8e0205 */
[----:B------:R-:W-:-:S04]  /*11a50*/  UISETP.LT.AND UP0, UPT, UR4, UR10, UPT ;  /* 0x0000000a0400728c */ /* 0x000fc8000bf01270 */
[----:B------:R-:W-:-:S12]  /*11a60*/  USEL UR4, UR4, UR10, UP0 ;  /* 0x0000000a04047287 */ /* 0x000fd80008000000 */
.L_x_11092:
        /* <DEDUP_REMOVED lines=31> */
.L_x_11096:
[----:B------:R-:W-:-:S11]  /*11c60*/  UISETP.NE.AND UP0, UPT, UR5, 0x1, UPT ;  /* 0x000000010500788c */ /* 0x000fd6000bf05270 */
[----:B------:R-:W-:Y:S02]  /*11c70*/  @UP0 ULDC.64 UR10, c[0x0][0x9e8] ;  /* 0x00027a00000a0ab9 */ /* 0x000fe40000000a00 */
[----:B------:R-:W-:-:S04]  /*11c80*/  UIMAD.WIDE.U32 UR6, UR4, UR10, URZ ;  /* 0x0000000a040672a5 */ /* 0x000fc8000f8e003f */
[----:B------:R-:W-:-:S12]  /*11c90*/  @UP0 USHF.R.U32.HI UR4, URZ, UR11, UR7 ;  /* 0x0000000b3f040299 */ /* 0x000fd80008011607 */
.L_x_11097:
[----:B------:R-:W-:-:S04]  /*11ca0*/  UIMAD UR4, UR4, UR5, URZ ;  /* 0x00000005040472a4 */ /* 0x000fc8000f8e023f */
[----:B------:R-:W-:-:S04]  /*11cb0*/  UISETP.LT.AND UP0, UPT, UR8, UR4, UPT ;  /* 0x000000040800728c */ /* 0x000fc8000bf01270 */
[----:B------:R-:W-:-:S12]  /*11cc0*/  USEL UR8, UR8, UR4, !UP0 ;  /* 0x0000000408087287 */ /* 0x000fd8000c000000 */
.L_x_11095:
        /* <DEDUP_REMOVED lines=27> */
.L_x_11099:
        /* <DEDUP_REMOVED lines=20> */
.L_x_11102:
[----:B------:R-:W-:Y:S05]  /*11fc0*/  BSYNC B6 ;  /* 0x0000000000067941 */ /* 0x000fea0003800000 */
.L_x_11101:
        /* <DEDUP_REMOVED lines=20> */
.L_x_11105:
        /* <DEDUP_REMOVED lines=15> */
.L_x_11104:
[----:B------:R-:W-:Y:S05]  /*12200*/  BSYNC B6 ;  /* 0x0000000000067941 */ /* 0x000fea0003800000 */
.L_x_11103:
        /* <DEDUP_REMOVED lines=27> */
.L_x_11200:
        /* <DEDUP_REMOVED lines=9> */
.L_x_11203:
[----:B------:R-:W-:Y:S05]  /*12450*/  @!P6 BRA `(.L_x_11107) ;  /* 0x0000000000e0e947 */ /* 0x000fea0003800000 */
[----:B------:R-:W-:Y:S01]  /*12460*/  IMAD.MOV.U32 R16, RZ, RZ, R7 ;  /* 0x000000ffff107224 */ /* 0x000fe200078e0007 */
[----:B------:R-:W-:Y:S06]  /*12470*/  @!P1 BRA `(.L_x_11109) ;  /* 0x00000000004c9947 */ /* 0x000fec0003800000 */
[----:B------:R-:W-:Y:S01]  /*12480*/  IMAD.MOV.U32 R9, RZ, RZ, R0 ;  /* 0x000000ffff097224 */ /* 0x000fe200078e0000 */
[----:B------:R-:W-:Y:S01]  /*12490*/  ULDC.64 UR4, c[0x0][0x428] ;  /* 0x00010a0000047ab9 */ /* 0x000fe20000000a00 */
[----:B------:R-:W2:Y:S02]  /*124a0*/  LDC R0, c[0x0][0x43c] ;  /* 0x00010f00ff007b82 */ /* 0x000ea40000000800 */
[----:B--2---:R-:W-:-:S13]  /*124b0*/  ISETP.NE.AND P0, PT, R0, 0x1, PT ;  /* 0x000000010000780c */ /* 0x004fda0003f05270 */
[----:B-1----:R-:W1:Y:S02]  /*124c0*/  @P0 LDC.64 R4, c[0x0][0x440] ;  /* 0x00011000ff040b82 */ /* 0x002e640000000a00 */
[----:B-1----:R-:W-:-:S04]  /*124d0*/  @P0 IMAD.HI.U32 R6, R9, R4, RZ ;  /* 0x0000000409060227 */ /* 0x002fc800078e00ff */
[----:B------:R-:W-:Y:S01]  /*124e0*/  IMAD.MOV.U32 R4, RZ, RZ, R9 ;  /* 0x000000ffff047224 */ /* 0x000fe200078e0009 */
[----:B------:R-:W-:-:S05]  /*124f0*/  @P0 SHF.R.U32.HI R4, RZ, R5, R6 ;  /* 0x00000005ff040219 */ /* 0x000fca0000011606 */
[----:B------:R-:W-:-:S04]  /*12500*/  IMAD.MOV R5, RZ, RZ, -R4 ;  /* 0x000000ffff057224 */ /* 0x000fc800078e0a04 */
[----:B------:R-:W-:Y:S01]  /*12510*/  IMAD R9, R0, R5, R9 ;  /* 0x0000000500097224 */ /* 0x000fe200078e0209 */
[----:B------:R-:W-:Y:S01]  /*12520*/  SHF.R.S32.HI R5, RZ, 0x1f, R4 ;  /* 0x0000001fff057819 */ /* 0x000fe20000011404 */
[----:B------:R-:W-:-:S03]  /*12530*/  IMAD R0, R8, UR4, RZ ;  /* 0x0000000408007c24 */ /* 0x000fc6000f8e02ff */
[----:B------:R2:W-:Y:S01]  /*12540*/  STL [R1+0x14], R9 ;  /* 0x0000140901007387 */ /* 0x0005e20000100800 */
[----:B------:R-:W-:-:S04]  /*12550*/  IMAD.WIDE.U32 R4, R7, UR4, R4 ;  /* 0x0000000407047c25 */ /* 0x000fc8000f8e0004 */
[----:B------:R-:W-:Y:S01]  /*12560*/  IMAD R0, R7, UR5, R0 ;  /* 0x0000000507007c24 */ /* 0x000fe2000f8e0200 */
[----:B------:R-:W-:-:S03]  /*12570*/  LEA R2, P0, R4, R2, 0x2 ;  /* 0x0000000204027211 */ /* 0x000fc600078010ff */
[----:B------:R-:W-:-:S05]  /*12580*/  IMAD.IADD R0, R5, 0x1, R0 ;  /* 0x0000000105007824 */ /* 0x000fca00078e0200 */
[----:B------:R-:W-:-:S05]  /*12590*/  LEA.HI.X R3, R4, R3, R0, 0x2, P0 ;  /* 0x0000000304037211 */ /* 0x000fca00000f1400 */
[----:B------:R2:W5:Y:S02]  /*125a0*/  LDG.E R16, desc[UR46][R2.64] ;  /* 0x0000002e02107981 */ /* 0x000564000c1e1900 */
.L_x_11109:
[----:B------:R-:W3:Y:S01]  /*125b0*/  LDL R0, [R1+0x4] ;  /* 0x0000040001007983 */ /* 0x000ee20000100800 */
[----:B--2---:R-:W-:Y:S01]  /*125c0*/  IMAD R3, R19, 0x8, R18 ;  /* 0x0000000813037824 */ /* 0x004fe200078e0212 */
[----:B0-----:R-:W0:Y:S02]  /*125d0*/  S2R R7, SR_TID.X ;  /* 0x0000000000077919 */ /* 0x001e240000002100 */
[----:B0-----:R-:W-:-:S04]  /*125e0*/  LOP3.LUT R7, R7, 0x7f, RZ, 0xc0, !PT ;  /* 0x0000007f07077812 */ /* 0x001fc800078ec0ff */
[----:B------:R-:W-:Y:S02]  /*125f0*/  ISETP.NE.AND P1, PT, R7, RZ, PT ;  /* 0x000000ff0700720c */ /* 0x000fe40003f25270 */
[----:B---3--:R-:W-:-:S04]  /*12600*/  SHF.L.U32 R0, R0, 0x1f, RZ ;  /* 0x0000001f00007819 */ /* 0x008fc800000006ff */
[----:B------:R-:W0:Y:S02]  /*12610*/  SYNCS.PHASECHK.TRANS64.TRYWAIT P0, [R3+URZ+0x22840], R0 ;  /* 0x02284000030075a7 */ /* 0x000e24000800017f */
[----:B0-----:R-:W-:Y:S05]  /*12620*/  @!P0 BRA `(.L_x_11110) ;  /* 0x0000003800ec8947 */ /* 0x001fea0003800000 */
.L_x_11204:
        /* <DEDUP_REMOVED lines=8> */
.L_x_11111:
        /* <DEDUP_REMOVED lines=11> */
[----:B------:R-:W-:-:S04]  /*12760*/  LOP3.LUT R17, R17, 0xfffffffd, RZ, 0xc0, !PT ;  /* 0xfffffffd11117812 */ /* 0x000fc800078ec0ff */
[----:B------:R-:W-:-:S04]  /*12770*/  UIADD3 UR33, UR33, 0x22830, URZ ;  /* 0x0002283021217890 */ /* 0x000fc8000fffe03f */
[----:B------:R-:W-:Y:S02]  /*12780*/  UIADD3 UR32, UR32, 0x1c400, URZ ;  /* 0x0001c40020207890 */ /* 0x000fe4000fffe03f */
[----:B------:R-:W-:Y:S02]  /*12790*/  @P0 LOP3.LUT R17, R17, 0x2, RZ, 0xfc, !PT ;  /* 0x0000000211110812 */ /* 0x000fe400078efcff */
[----:B--2---:R-:W-:-:S13]  /*127a0*/  R2UR UR35, R2 ;  /* 0x00000000022372ca */ /* 0x004fda00000e0000 */
[----:B------:R-:W-:-:S09]  /*127b0*/  UIMAD UR35, UR35, 0x60, URZ ;  /* 0x00000060232378a4 */ /* 0x000fd2000f8e023f */
[----:B------:R2:W-:Y:S02]  /*127c0*/  UTMALDG.4D [UR32], [UR4], desc[UR6] ;  /* 0x00000620040075b4 */ /* 0x0005e40008019000 */
[----:B--2---:R-:W-:Y:S01]  /*127d0*/  NOP ;  /* 0x0000000000007918 */ /* 0x004fe20000000000 */
.L_x_11107:
[----:B------:R-:W-:Y:S01]  /*127e0*/  VIADD R0, R18, 0x18400 ;  /* 0x0001840012007836 */ /* 0x000fe20000000000 */
        /* <DEDUP_REMOVED lines=21> */
.L_x_11113:
[----:B------:R-:W-:Y:S05]  /*12940*/  BSYNC B6 ;  /* 0x0000000000067941 */ /* 0x000fea0003800000 */
.L_x_11112:
[----:B------:R2:W5:Y:S01]  /*12950*/  LDL R10, [R1+0x10] ;  /* 0x00001000010a7983 */ /* 0x0005620000100800 */
[----:B0-----:R-:W0:Y:S01]  /*12960*/  LDC R7, c[0x0][0x448] ;  /* 0x00011200ff077b82 */ /* 0x001e220000000800 */
[----:B------:R-:W3:Y:S01]  /*12970*/  S2R R2, SR_TID.X ;  /* 0x0000000000027919 */ /* 0x000ee20000002100 */
[----:B------:R-:W-:Y:S01]  /*12980*/  USHF.R.S32.HI UR4, URZ, 0x1f, UR36 ;  /* 0x0000001f3f047899 */ /* 0x000fe20008011424 */
[----:B------:R-:W-:Y:S01]  /*12990*/  ULDC.64 UR8, c[0x0][0x2d8] ;  /* 0x0000b60000087ab9 */ /* 0x000fe20000000a00 */
[----:B0-----:R-:W-:Y:S02]  /*129a0*/  ISETP.NE.AND P0, PT, R7, 0x1, PT ;  /* 0x000000010700780c */ /* 0x001fe40003f05270 */
[C---:B---3--:R-:W-:Y:S01]  /*129b0*/  LOP3.LUT R0, R2.reuse, 0x7f, RZ, 0xc0, !PT ;  /* 0x0000007f02007812 */ /* 0x048fe200078ec0ff */
[----:B------:R-:W-:-:S10]  /*129c0*/  IMAD.SHL.U32 R2, R2, 0x10, RZ ;  /* 0x0000001002027824 */ /* 0x000fd400078e00ff */
[----:B------:R-:W0:Y:S01]  /*129d0*/  @P0 LDC R3, c[0x0][0x44c] ;  /* 0x00011300ff030b82 */ /* 0x000e220000000800 */
[----:B------:R-:W-:-:S04]  /*129e0*/  SHF.R.U32.HI R0, RZ, 0x3, R0 ;  /* 0x00000003ff007819 */ /* 0x000fc80000011600 */
[----:B------:R-:W-:-:S03]  /*129f0*/  LOP3.LUT R2, R0, 0x70, R2, 0xf8, !PT ;  /* 0x0000007000027812 */ /* 0x000fc600078ef802 */
[----:B------:R-:W3:Y:S01]  /*12a00*/  @P0 LDC R0, c[0x0][0x450] ;  /* 0x00011400ff000b82 */ /* 0x000ee20000000800 */
[----:B------:R-:W-:Y:S01]  /*12a10*/  UIMAD UR6, UR4, UR8, URZ ;  /* 0x00000008040672a4 */ /* 0x000fe2000f8e023f */
[----:B------:R-:W-:Y:S01]  /*12a20*/  VIADD R2, R2, UR40 ;  /* 0x0000002802027c36 */ /* 0x000fe20008000000 */
[----:B------:R-:W-:Y:S02]  /*12a30*/  UIMAD.WIDE.U32 UR4, UR36, UR8, URZ ;  /* 0x00000008240472a5 */ /* 0x000fe4000f8e003f */
[----:B------:R-:W-:Y:S01]  /*12a40*/  UIMAD UR6, UR36, UR9, UR6 ;  /* 0x00000009240672a4 */ /* 0x000fe2000f8e0206 */
[----:B------:R-:W-:Y:S01]  /*12a50*/  IMAD.MOV.U32 R6, RZ, RZ, R2 ;  /* 0x000000ffff067224 */ /* 0x000fe200078e0002 */
[----:B------:R-:W-:Y:S02]  /*12a60*/  USHF.R.S32.HI UR7, URZ, 0x1f, UR43 ;  /* 0x0000001f3f077899 */ /* 0x000fe4000801142b */
[----:B------:R-:W-:Y:S01]  /*12a70*/  UIADD3 UR5, UR5, UR6, URZ ;  /* 0x0000000605057290 */ /* 0x000fe2000fffe03f */
[----:B------:R-:W-:Y:S01]  /*12a80*/  ULDC.64 UR8, c[0x0][0x2e0] ;  /* 0x0000b80000087ab9 */ /* 0x000fe20000000a00 */
[----:B0-----:R-:W-:-:S02]  /*12a90*/  @P0 IMAD.HI.U32 R3, R2, R3, RZ ;  /* 0x0000000302030227 */ /* 0x001fc400078e00ff */
[----:B------:R-:W-:Y:S01]  /*12aa0*/  UIMAD.WIDE.U32 UR4, UR43, UR8, UR4 ;  /* 0x000000082b0472a5 */ /* 0x000fe2000f8e0004 */
[----:B------:R-:W0:Y:S01]  /*12ab0*/  S2R R9, SR_TID.X ;  /* 0x0000000000097919 */ /* 0x000e220000002100 */
[----:B------:R-:W-:Y:S01]  /*12ac0*/  UIMAD UR6, UR7, UR8, URZ ;  /* 0x00000008070672a4 */ /* 0x000fe2000f8e023f */
[----:B---3--:R-:W-:-:S03]  /*12ad0*/  @P0 SHF.R.U32.HI R6, RZ, R0, R3 ;  /* 0x00000000ff060219 */ /* 0x008fc60000011603 */
[----:B------:R-:W-:Y:S01]  /*12ae0*/  UIMAD UR6, UR43, UR9, UR6 ;  /* 0x000000092b0672a4 */ /* 0x000fe2000f8e0206 */
[----:B-1----:R-:W-:Y:S02]  /*12af0*/  IMAD.U32 R4, RZ, RZ, UR4 ;  /* 0x00000004ff047e24 */ /* 0x002fe4000f8e00ff */
        /* <DEDUP_REMOVED lines=30> */
[----:B------:R-:W1:Y:S01]  /*12ce0*/  S2R R8, SR_TID.X ;  /* 0x0000000000087919 */ /* 0x000e620000002100 */
[----:B------:R-:W2:Y:S04]  /*12cf0*/  SHFL.IDX PT, R6, R0, RZ, 0x181f ;  /* 0x00181fff00067589 */ /* 0x000ea800000e0000 */
[----:B------:R-:W-:Y:S04]  /*12d00*/  SHFL.IDX PT, R9, R0, 0x1, 0x181f ;  /* 0x00381f0000097f89 */ /* 0x000fe800000e0000 */
[----:B------:R-:W-:Y:S01]  /*12d10*/  SHFL.IDX PT, R14, R0, 0x7, 0x181f ;  /* 0x00f81f00000e7f89 */ /* 0x000fe200000e0000 */
[----:B0-----:R-:W-:-:S04]  /*12d20*/  LOP3.LUT R5, R5, 0x7f, RZ, 0xc0, !PT ;  /* 0x0000007f05057812 */ /* 0x001fc800078ec0ff */
[----:B------:R-:W-:Y:S01]  /*12d30*/  SHF.R.U32.HI R5, RZ, 0x3, R5 ;  /* 0x00000003ff057819 */ /* 0x000fe20000011605 */
[----:B-1----:R-:W-:Y:S02]  /*12d40*/  IMAD.SHL.U32 R11, R8, 0x8, RZ ;  /* 0x00000008080b7824 */ /* 0x002fe400078e00ff */
[----:B------:R-:W-:Y:S02]  /*12d50*/  SHFL.IDX PT, R8, R4, 0x1, 0x181f ;  /* 0x00381f0004087f89 */ /* 0x000fe400000e0000 */
[----:B------:R-:W-:Y:S01]  /*12d60*/  VIADD R2, R5, UR40 ;  /* 0x0000002805027c36 */ /* 0x000fe20008000000 */
[----:B------:R-:W-:-:S03]  /*12d70*/  LOP3.LUT R11, R11, 0x38, RZ, 0xc0, !PT ;  /* 0x000000380b0b7812 */ /* 0x000fc600078ec0ff */
[C---:B------:R-:W-:Y:S01]  /*12d80*/  VIADD R5, R2.reuse, 0x10 ;  /* 0x0000001002057836 */ /* 0x040fe20000000000 */
[----:B------:R-:W-:-:S04]  /*12d90*/  ISETP.GE.AND P3, PT, R2, R3, PT ;  /* 0x000000030200720c */ /* 0x000fc80003f66270 */
[----:B------:R-:W-:Y:S02]  /*12da0*/  ISETP.GE.AND P1, PT, R5, R3, PT ;  /* 0x000000030500720c */ /* 0x000fe40003f26270 */
[----:B------:R-:W0:Y:S07]  /*12db0*/  SHFL.IDX PT, R5, R4, RZ, 0x181f ;  /* 0x00181fff04057589 */ /* 0x000e2e00000e0000 */
[----:B--2---:R-:W-:-:S05]  /*12dc0*/  @!P3 LEA R6, P2, R11, R6, 0x1 ;  /* 0x000000060b06b211 */ /* 0x004fca00078408ff */
[----:B0-----:R-:W-:-:S04]  /*12dd0*/  @!P3 IMAD.X R5, RZ, RZ, R5, P2 ;  /* 0x000000ffff05b224 */ /* 0x001fc800010e0605 */
[----:B------:R-:W-:Y:S02]  /*12de0*/  @!P3 IMAD.MOV.U32 R7, RZ, RZ, R5 ;  /* 0x000000ffff07b224 */ /* 0x000fe400078e0005 */
[----:B------:R-:W-:-:S03]  /*12df0*/  VIADD R5, R2, 0x20 ;  /* 0x0000002002057836 */ /* 0x000fc60000000000 */
[----:B-----5:R0:W-:Y:S02]  /*12e00*/  @!P3 LDGSTS.E.BYPASS.LTC128B.128 [R10+0x18400], desc[UR46][R6.64], !P0 ;  /* 0x18400000060abfae */ /* 0x0201e4000c101d6e */
[----:B0-----:R-:W-:-:S05]  /*12e10*/  @!P1 LEA R6, P2, R11, R9, 0x1 ;  /* 0x000000090b069211 */ /* 0x001fca00078408ff */
[----:B------:R-:W-:-:S05]  /*12e20*/  @!P1 IMAD.X R7, RZ, RZ, R8, P2 ;  /* 0x000000ffff079224 */ /* 0x000fca00010e0608 */
        /* <DEDUP_REMOVED lines=8> */
[----:B------:R0:W-:Y:S02]  /*12eb0*/  @!P1 LDGSTS.E.BYPASS.LTC128B.128 [R10+0x19400], desc[UR46][R6.64], !P0 ;  /* 0x19400000060a9fae */ /* 0x0001e4000c101d6e */
        /* <DEDUP_REMOVED lines=26> */
[----:B------:R-:W-:Y:S04]  /*13060*/  SHFL.IDX PT, R4, R4, 0x7, 0x181f ;  /* 0x00f81f0004047f89 */ /* 0x000fe800000e0000 */
[----:B0-----:R-:W0:Y:S03]  /*13070*/  SHFL.IDX PT, R6, R0, 0x6, 0x181f ;  /* 0x00d81f0000067f89 */ /* 0x001e2600000e0000 */
[----:B0-----:R-:W-:-:S05]  /*13080*/  @!P1 LEA R6, P2, R11, R6, 0x1 ;  /* 0x000000060b069211 */ /* 0x001fca00078408ff */
[----:B------:R-:W-:-:S04]  /*13090*/  @!P1 IMAD.X R5, RZ, RZ, R5, P2 ;  /* 0x000000ffff059224 */ /* 0x000fc800010e0605 */
[----:B------:R-:W-:-:S05]  /*130a0*/  @!P1 IMAD.MOV.U32 R7, RZ, RZ, R5 ;  /* 0x000000ffff079224 */ /* 0x000fca00078e0005 */
[----:B------:R0:W-:Y:S02]  /*130b0*/  @!P1 LDGSTS.E.BYPASS.LTC128B.128 [R10+0x1b400], desc[UR46][R6.64], !P0 ;  /* 0x1b400000060a9fae */ /* 0x0001e4000c101d6e */
.L_x_11221:
[----:B------:R-:W1:Y:S01]  /*130c0*/  S2R R0, SR_TID.X ;  /* 0x0000000000007919 */ /* 0x000e620000002100 */
[----:B------:R-:W-:-:S05]  /*130d0*/  VIADD R2, R2, 0x70 ;  /* 0x0000007002027836 */ /* 0x000fca0000000000 */
[----:B------:R-:W-:Y:S01]  /*130e0*/  ISETP.GE.AND P1, PT, R2, R3, PT ;  /* 0x000000030200720c */ /* 0x000fe20003f26270 */
[----:B-1----:R-:W-:-:S05]  /*130f0*/  IMAD.SHL.U32 R0, R0, 0x8, RZ ;  /* 0x0000000800007824 */ /* 0x002fca00078e00ff */
[----:B------:R-:W-:-:S07]  /*13100*/  LOP3.LUT R0, R0, 0x38, RZ, 0xc0, !PT ;  /* 0x0000003800007812 */ /* 0x000fce00078ec0ff */
        /* <DEDUP_REMOVED lines=8> */
.L_x_11115:
        /* <DEDUP_REMOVED lines=18> */
.L_x_11222:
[----:B------:R-:W-:Y:S05]  /*132b0*/  BSYNC B0 ;  /* 0x0000000000007941 */ /* 0x000fea0003800000 */
.L_x_11116:
[----:B------:R-:W-:Y:S01]  /*132c0*/  LOP3.LUT P0, RZ, R17, 0x2, RZ, 0xc0, !PT ;  /* 0x0000000211ff7812 */ /* 0x000fe2000780c0ff */
[----:B------:R-:W-:-:S12]  /*132d0*/  BSSY B0, `(.L_x_11118) ;  /* 0x0000058000007945 */ /* 0x000fd80003800000 */
[----:B------:R-:W-:Y:S05]  /*132e0*/  @!P0 BRA `(.L_x_11119) ;  /* 0x0000000400588947 */ /* 0x000fea0003800000 */
[----:B------:R-:W1:Y:S01]  /*132f0*/  LDL R4, [R1+0x4] ;  /* 0x0000040001047983 */ /* 0x000e620000100800 */
[----:B------:R-:W2:Y:S02]  /*13300*/  S2R R0, SR_TID.X ;  /* 0x0000000000007919 */ /* 0x000ea40000002100 */
[----:B--2---:R-:W-:Y:S01]  /*13310*/  LOP3.LUT R2, R0, 0x7f, RZ, 0xc0, !PT ;  /* 0x0000007f00027812 */ /* 0x004fe200078ec0ff */
[----:B------:R-:W-:Y:S01]  /*13320*/  IMAD R0, R19, 0x8, R18 ;  /* 0x0000000813007824 */ /* 0x000fe200078e0212 */
[----:B------:R-:W-:Y:S02]  /*13330*/  BSSY B1, `(.L_x_11120) ;  /* 0x0000005000017945 */ /* 0x000fe40003800000 */
[----:B------:R-:W-:Y:S02]  /*13340*/  ISETP.NE.AND P1, PT, R2, RZ, PT ;  /* 0x000000ff0200720c */ /* 0x000fe40003f25270 */
[----:B-1----:R-:W-:-:S04]  /*13350*/  SHF.L.U32 R3, R4, 0x1f, RZ ;  /* 0x0000001f04037819 */ /* 0x002fc800000006ff */
[----:B------:R-:W1:Y:S02]  /*13360*/  SYNCS.PHASECHK.TRANS64.TRYWAIT P0, [R0+URZ+0x22860], R3 ;  /* 0x02286003000075a7 */ /* 0x000e64000800017f */
[----:B-1----:R-:W-:Y:S05]  /*13370*/  @!P0 BRA `(.L_x_11121) ;  /* 0x0000003800488947 */ /* 0x002fea0003800000 */
.L_x_11223:
[----:B------:R-:W-:Y:S05]  /*13380*/  BSYNC B1 ;  /* 0x0000000000017941 */ /* 0x000fea0003800000 */
.L_x_11120:
        /* <DEDUP_REMOVED lines=9> */
.L_x_11123:
[----:B------:R-:W-:Y:S05]  /*13420*/  BSYNC B1 ;  /* 0x0000000000017941 */ /* 0x000fea0003800000 */
.L_x_11122:
[----:B------:R-:W2:Y:S01]  /*13430*/  LDL.LU R2, [R1+0x14] ;  /* 0x0000140001027983 */ /* 0x000ea20000300800 */
[----:B-1----:R-:W-:Y:S01]  /*13440*/  IMAD R3, R19, 0xc000, R18 ;  /* 0x0000c00013037824 */ /* 0x002fe200078e0212 */
[----:B------:R-:W-:Y:S01]  /*13450*/  UIADD3 UR4, UP0, UR44, 0x470, URZ ;  /* 0x000004702c047890 */ /* 0x000fe2000ff1e03f */
[----:B------:R-:W-:Y:S01]  /*13460*/  PLOP3.LUT P0, PT, PT, PT, PT, 0x80, 0x0 ;  /* 0x000000000000781c */ /* 0x000fe20003f0f070 */
[----:B------:R-:W-:Y:S01]  /*13470*/  VIADD R0, R0, 0x22850 ;  /* 0x0002285000007836 */ /* 0x000fe20000000000 */
[----:B------:R-:W-:Y:S01]  /*13480*/  UMOV UR6, 0x0 ;  /* 0x0000000000067882 */ /* 0x000fe20000000000 */
[----:B------:R-:W-:Y:S01]  /*13490*/  VIADD R4, R3, 0x400 ;  /* 0x0000040003047836 */ /* 0x000fe20000000000 */
[----:B------:R-:W-:Y:S01]  /*134a0*/  UIADD3.X UR5, URZ, UR45, URZ, UP0, !UPT ;  /* 0x0000002d3f057290 */ /* 0x000fe200087fe43f */
[----:B------:R-:W-:Y:S01]  /*134b0*/  UMOV UR7, 0x14f00000 ;  /* 0x14f0000000077882 */ /* 0x000fe20000000000 */
[----:B------:R-:W-:Y:S01]  /*134c0*/  UMOV UR10, URZ ;  /* 0x0000003f000a7c82 */ /* 0x000fe20008000000 */
[----:B--2---:R-:W-:-:S09]  /*134d0*/  IMAD R2, R2, 0x60, RZ ;  /* 0x0000006002027824 */ /* 0x004fd200078e02ff */
.L_x_11124:
        /* <DEDUP_REMOVED lines=15> */
.L_x_11125:
        /* <DEDUP_REMOVED lines=15> */
.L_x_11126:
        /* <DEDUP_REMOVED lines=15> */
.L_x_11127:
        /* <DEDUP_REMOVED lines=10> */
.L_x_11119:
[----:B------:R-:W-:Y:S05]  /*13850*/  BSYNC B0 ;  /* 0x0000000000007941 */ /* 0x000fea0003800000 */
.L_x_11118:
[----:B------:R-:W-:-:S04]  /*13860*/  UIADD3 UR4, UR39, -0x2, URZ ;  /* 0xfffffffe27047890 */ /* 0x000fc8000fffe03f */
[----:B------:R-:W-:-:S06]  /*13870*/  UISETP.GE.AND UP0, UPT, UR4, UR38, UPT ;  /* 0x000000260400728c */ /* 0x000fcc000bf06270 */
[----:B------:R-:W-:-:S13]  /*13880*/  PLOP3.LUT P0, PT, PT, PT, UP0, 0x80, 0x0 ;  /* 0x000000000000781c */ /* 0x000fda0003f0f008 */
[----:B------:R-:W-:Y:S05]  /*13890*/  @!P0 BRA `(.L_x_11128) ;  /* 0x0000001c00808947 */ /* 0x000fea0003800000 */
[----:B-1----:R-:W-:Y:S01]  /*138a0*/  IMAD R3, RZ, RZ, -UR39 ;  /* 0x80000027ff037e24 */ /* 0x002fe2000f8e02ff */
[----:B0-----:R-:W-:-:S04]  /*138b0*/  LOP3.LUT R6, RZ, UR38, RZ, 0x33, !PT ;  /* 0x00000026ff067c12 */ /* 0x001fc8000f8e33ff */
        /* <DEDUP_REMOVED lines=20> */
[----:B------:R-:W3:Y:S01]  /*13a00*/  LDL R9, [R1] ;  /* 0x0000000001097983 */ /* 0x000ee20000100800 */
        /* <DEDUP_REMOVED lines=17> */
.L_x_11132:
        /* <DEDUP_REMOVED lines=8> */
.L_x_11224:
[----:B------:R-:W-:Y:S05]  /*13ba0*/  BSYNC B1 ;  /* 0x0000000000017941 */ /* 0x000fea0003800000 */
.L_x_11133:
        /* <DEDUP_REMOVED lines=9> */
.L_x_11136:
[----:B------:R-:W-:Y:S05]  /*13c40*/  BSYNC B1 ;  /* 0x0000000000017941 */ /* 0x000fea0003800000 */
.L_x_11135:
[----:B------:R-:W-:Y:S01]  /*13c50*/  IMAD.MOV.U32 R7, RZ, RZ, RZ ;  /* 0x000000ffff077224 */ /* 0x000fe200078e00ff */
[----:B------:R-:W-:Y:S01]  /*13c60*/  UIADD3 UR4, UP0, UR44, 0x370, URZ ;  /* 0x000003702c047890 */ /* 0x000fe2000ff1e03f */
[----:B------:R-:W-:Y:S01]  /*13c70*/  IMAD R3, R19, 0x3000, R18 ;  /* 0x0000300013037824 */ /* 0x000fe200078e0212 */
[----:B------:R-:W-:Y:S01]  /*13c80*/  PLOP3.LUT P0, PT, PT, PT, PT, 0x80, 0x0 ;  /* 0x000000000000781c */ /* 0x000fe20003f0f070 */
[----:B------:R-:W-:Y:S01]  /*13c90*/  IMAD R5, R0, 0x60, RZ ;  /* 0x0000006000057824 */ /* 0x000fe200078e02ff */
[----:B------:R-:W-:Y:S01]  /*13ca0*/  R2UR UR10, R7 ;  /* 0x00000000070a72ca */ /* 0x000fe200000e0000 */
[----:B------:R-:W-:Y:S01]  /*13cb0*/  VIADD R0, R3, 0x1c400 ;  /* 0x0001c40003007836 */ /* 0x000fe20000000000 */
[----:B------:R-:W-:Y:S01]  /*13cc0*/  UIADD3.X UR5, URZ, UR45, URZ, UP0, !UPT ;  /* 0x0000002d3f057290 */ /* 0x000fe200087fe43f */
[----:B------:R-:W-:Y:S01]  /*13cd0*/  VIADD R3, R4, 0x22830 ;  /* 0x0002283004037836 */ /* 0x000fe20000000000 */
[----:B------:R-:W-:Y:S01]  /*13ce0*/  UMOV UR6, 0x0 ;  /* 0x0000000000067882 */ /* 0x000fe20000000000 */
[----:B------:R-:W-:-:S10]  /*13cf0*/  UMOV UR7, 0x14f00000 ;  /* 0x14f0000000077882 */ /* 0x000fd40000000000 */
.L_x_11137:
        /* <DEDUP_REMOVED lines=13> */
.L_x_11225:
[----:B------:R-:W-:Y:S05]  /*13dd0*/  BSYNC B1 ;  /* 0x0000000000017941 */ /* 0x000fea0003800000 */
.L_x_11138:
        /* <DEDUP_REMOVED lines=11> */
.L_x_11141:
[----:B------:R-:W-:Y:S05]  /*13e90*/  BSYNC B1 ;  /* 0x0000000000017941 */ /* 0x000fea0003800000 */
.L_x_11140:
        /* <DEDUP_REMOVED lines=9> */
.L_x_11142:
        /* <DEDUP_REMOVED lines=15> */
.L_x_11143:
        /* <DEDUP_REMOVED lines=15> */
.L_x_11144:
        /* <DEDUP_REMOVED lines=15> */
.L_x_11145:
        /* <DEDUP_REMOVED lines=10> */
.L_x_11131:
[----:B------:R-:W-:Y:S05]  /*142a0*/  BSYNC B0 ;  /* 0x0000000000007941 */ /* 0x000fea0003800000 */
.L_x_11130:
[----:B------:R-:W-:-:S06]  /*142b0*/  UIADD3 UR4, UR39, -0x3, URZ ;  /* 0xfffffffd27047890 */ /* 0x000fcc000fffe03f */
[----:B------:R-:W-:-:S07]  /*142c0*/  IMAD.U32 R0, RZ, RZ, UR4 ;  /* 0x00000004ff007e24 */ /* 0x000fce000f8e00ff */
.L_x_11129:
[----:B------:R-:W-:Y:S01]  /*142d0*/  ULOP3.LUT UR4, URZ, UR39, URZ, 0x33, !UPT ;  /* 0x000000273f047292 */ /* 0x000fe2000f8e333f */
[----:B------:R-:W-:Y:S01]  /*142e0*/  VIADD R6, R6, 0xfffffffe ;  /* 0xfffffffe06067836 */ /* 0x000fe20000000000 */
[----:B------:R-:W-:Y:S04]  /*142f0*/  BSSY B0, `(.L_x_11128) ;  /* 0x000013a000007945 */ /* 0x000fe80003800000 */
[----:B------:R-:W-:-:S13]  /*14300*/  ISETP.NE.AND P0, PT, R6, UR4, PT ;  /* 0x0000000406007c0c */ /* 0x000fda000bf05270 */
[----:B------:R-:W-:Y:S05]  /*14310*/  @!P0 BRA `(.L_x_11146) ;  /* 0x0000001000dc8947 */ /* 0x000fea0003800000 */
.L_x_11179:
        /* <DEDUP_REMOVED lines=33> */
.L_x_11149:
        /* <DEDUP_REMOVED lines=8> */
.L_x_11226:
[----:B------:R-:W-:Y:S05]  /*145b0*/  BSYNC B2 ;  /* 0x0000000000027941 */ /* 0x000fea0003800000 */
.L_x_11150:
        /* <DEDUP_REMOVED lines=9> */
.L_x_11153:
[----:B------:R-:W-:Y:S05]  /*14650*/  BSYNC B2 ;  /* 0x0000000000027941 */ /* 0x000fea0003800000 */
.L_x_11152:
        /* <DEDUP_REMOVED lines=11> */
.L_x_11154:
        /* <DEDUP_REMOVED lines=13> */
.L_x_11227:
[----:B------:R-:W-:Y:S05]  /*147e0*/  BSYNC B2 ;  /* 0x0000000000027941 */ /* 0x000fea0003800000 */
.L_x_11155:
        /* <DEDUP_REMOVED lines=11> */
.L_x_11158:
[----:B------:R-:W-:Y:S05]  /*148a0*/  BSYNC B2 ;  /* 0x0000000000027941 */ /* 0x000fea0003800000 */
.L_x_11157:
        /* <DEDUP_REMOVED lines=9> */
.L_x_11159:
        /* <DEDUP_REMOVED lines=15> */
.L_x_11160:
        /* <DEDUP_REMOVED lines=15> */
.L_x_11161:
        /* <DEDUP_REMOVED lines=15> */
.L_x_11162:
        /* <DEDUP_REMOVED lines=10> */
.L_x_11148:
[----:B------:R-:W-:Y:S05]  /*14cb0*/  BSYNC B1 ;  /* 0x0000000000017941 */ /* 0x000fea0003800000 */
.L_x_11147:
[----:B------:R-:W-:Y:S01]  /*14cc0*/  VIADD R6, R6, 0x1 ;  /* 0x0000000106067836 */ /* 0x000fe20000000000 */
[----:B------:R-:W-:Y:S01]  /*14cd0*/  LOP3.LUT P2, RZ, R17, 0x2, RZ, 0xc0, !PT ;  /* 0x0000000211ff7812 */ /* 0x000fe2000784c0ff */
[----:B------:R-:W-:Y:S03]  /*14ce0*/  BSSY B1, `(.L_x_11163) ;  /* 0x0000097000017945 */ /* 0x000fe60003800000 */
[----:B------:R-:W-:-:S04]  /*14cf0*/  ISETP.NE.AND P0, PT, R6, 0x2, PT ;  /* 0x000000020600780c */ /* 0x000fc80003f05270 */
[----:B------:R-:W-:Y:S02]  /*14d00*/  SEL R2, RZ, 0x1, P0 ;  /* 0x00000001ff027807 */ /* 0x000fe40000000000 */
[----:B------:R-:W-:Y:S01]  /*14d10*/  SEL R19, R6, RZ, P0 ;  /* 0x000000ff06137207 */ /* 0x000fe20000000000 */
[----:B------:R-:W-:Y:S01]  /*14d20*/  VIADD R6, R0, 0xffffffff ;  /* 0xffffffff00067836 */ /* 0x000fe20000000000 */
[----:B0-----:R-:W-:-:S05]  /*14d30*/  LOP3.LUT R8, R7, R2, RZ, 0x3c, !PT ;  /* 0x0000000207087212 */ /* 0x001fca00078e3cff */
        /* <DEDUP_REMOVED lines=25> */
.L_x_11165:
        /* <DEDUP_REMOVED lines=8> */
.L_x_11228:
[----:B------:R-:W-:Y:S05]  /*14f50*/  BSYNC B2 ;  /* 0x0000000000027941 */ /* 0x000fea0003800000 */
.L_x_11166:
        /* <DEDUP_REMOVED lines=9> */
.L_x_11169:
[----:B------:R-:W-:Y:S05]  /*14ff0*/  BSYNC B2 ;  /* 0x0000000000027941 */ /* 0x000fea0003800000 */
.L_x_11168:
        /* <DEDUP_REMOVED lines=8> */
[----:B0-----:R-:W-:Y:S01]  /*15080*/  VIADD R8, R4, 0x22830 ;  /* 0x0002283004087836 */ /* 0x001fe20000000000 */
[----:B------:R-:W-:Y:S01]  /*15090*/  UMOV UR6, 0x0 ;  /* 0x0000000000067882 */ /* 0x000fe20000000000 */
[----:B------:R-:W-:-:S10]  /*150a0*/  UMOV UR7, 0x14f00000 ;  /* 0x14f0000000077882 */ /* 0x000fd40000000000 */
.L_x_11170:
        /* <DEDUP_REMOVED lines=13> */
.L_x_11229:
[----:B------:R-:W-:Y:S05]  /*15180*/  BSYNC B2 ;  /* 0x0000000000027941 */ /* 0x000fea0003800000 */
.L_x_11171:
        /* <DEDUP_REMOVED lines=11> */
.L_x_11174:
[----:B------:R-:W-:Y:S05]  /*15240*/  BSYNC B2 ;  /* 0x0000000000027941 */ /* 0x000fea0003800000 */
.L_x_11173:
        /* <DEDUP_REMOVED lines=9> */
.L_x_11175:
        /* <DEDUP_REMOVED lines=15> */
.L_x_11176:
        /* <DEDUP_REMOVED lines=15> */
.L_x_11177:
        /* <DEDUP_REMOVED lines=15> */
.L_x_11178:
        /* <DEDUP_REMOVED lines=10> */
.L_x_11164:
[----:B------:R-:W-:Y:S05]  /*15650*/  BSYNC B1 ;  /* 0x0000000000017941 */ /* 0x000fea0003800000 */
.L_x_11163:
[----:B------:R-:W-:Y:S01]  /*15660*/  ISETP.GT.AND P0, PT, R6, UR38, PT ;  /* 0x0000002606007c0c */ /* 0x000fe2000bf04270 */
[----:B------:R-:W-:-:S12]  /*15670*/  VIADD R0, R0, 0xfffffffe ;  /* 0xfffffffe00007836 */ /* 0x000fd80000000000 */
[----:B------:R-:W-:Y:S05]  /*15680*/  @P0 BRA `(.L_x_11179) ;  /* 0xffffffec00240947 */ /* 0x000fea000383ffff */
.L_x_11146:
[----:B------:R-:W-:Y:S05]  /*15690*/  BSYNC B0 ;  /* 0x0000000000007941 */ /* 0x000fea0003800000 */
.L_x_11128:
[----:B------:R-:W2:Y:S01]  /*156a0*/  LDL.LU R2, [R1+0x4] ;  /* 0x0000040001027983 */ /* 0x000ea20000300800 */
[----:B------:R-:W3:Y:S01]  /*156b0*/  S2R R0, SR_TID.X ;  /* 0x0000000000007919 */ /* 0x000ee20000002100 */
[----:B------:R-:W-:-:S05]  /*156c0*/  VIADD R19, R19, 0x1 ;  /* 0x0000000113137836 */ /* 0x000fca0000000000 */
[----:B------:R-:W-:Y:S02]  /*156d0*/  ISETP.NE.AND P1, PT, R19, 0x2, PT ;  /* 0x000000021300780c */ /* 0x000fe40003f25270 */
[----:B---3--:R-:W-:-:S04]  /*156e0*/  LOP3.LUT R0, R0, 0x7f, RZ, 0xc0, !PT ;  /* 0x0000007f00007812 */ /* 0x008fc800078ec0ff */
[----:B------:R-:W-:Y:S02]  /*156f0*/  ISETP.NE.AND P0, PT, R0, RZ, PT ;  /* 0x000000ff0000720c */ /* 0x000fe40003f05270 */
[----:B------:R-:W-:Y:S01]  /*15700*/  SEL R0, RZ, 0x1, P1 ;  /* 0x00000001ff007807 */ /* 0x000fe20000800000 */
[----:B------:R-:W-:Y:S03]  /*15710*/  BSSY B0, `(.L_x_11180) ;  /* 0x0000011000007945 */ /* 0x000fe60003800000 */
[----:B--2---:R-:W-:-:S05]  /*15720*/  LOP3.LUT R2, R2, R0, RZ, 0x3c, !PT ;  /* 0x0000000002027212 */ /* 0x004fca00078e3cff */
[----:B------:R2:W-:Y:S02]  /*15730*/  STL [R1+0x4], R2 ;  /* 0x0000040201007387 */ /* 0x0005e40000100800 */
[----:B------:R-:W-:Y:S05]  /*15740*/  @P0 BRA `(.L_x_11181) ;  /* 0x0000000000340947 */ /* 0x000fea0003800000 */
[----:B------:R-:W3:Y:S01]  /*15750*/  S2R R5, SR_LANEID ;  /* 0x0000000000057919 */ /* 0x000ee20000000000 */
[----:B------:R-:W-:Y:S01]  /*15760*/  VOTEU.ANY UR4, UPT, PT ;  /* 0x0000000000047886 */ /* 0x000fe200038e0100 */
[----:B-12---:R-:W1:Y:S01]  /*15770*/  LDC.64 R2, c[0x0][0xc80] ;  /* 0x00032000ff027b82 */ /* 0x006e620000000a00 */
[----:B------:R-:W3:Y:S02]  /*15780*/  FLO.U32 R0, UR4 ;  /* 0x0000000400007d00 */ /* 0x000ee400080e0000 */
[----:B---3--:R-:W-:-:S06]  /*15790*/  ISETP.EQ.U32.AND P2, PT, R0, R5, PT ;  /* 0x000000050000720c */ /* 0x008fcc0003f42070 */
[----:B------:R-:W1:Y:S07]  /*157a0*/  POPC R5, UR4 ;  /* 0x0000000400057d09 */ /* 0x000e6e0008000000 */
[----:B-1----:R-:W2:Y:S01]  /*157b0*/  @P2 ATOMG.E.ADD.STRONG.GPU PT, R3, desc[UR46][R2.64], R5 ;  /* 0x00000005020329a8 */ /* 0x002ea200081ee1ee */
[----:B------:R-:W1:Y:S02]  /*157c0*/  S2R R4, SR_LTMASK ;  /* 0x0000000000047919 */ /* 0x000e640000003900 */
[----:B-1----:R-:W-:-:S04]  /*157d0*/  LOP3.LUT R4, R4, UR4, RZ, 0xc0, !PT ;  /* 0x0000000404047c12 */ /* 0x002fc8000f8ec0ff */
[----:B0-----:R-:W0:Y:S01]  /*157e0*/  POPC R7, R4 ;  /* 0x0000000400077309 */ /* 0x001e220000000000 */
[----:B--2---:R-:W0:Y:S02]  /*157f0*/  SHFL.IDX PT, R0, R3, R0, 0x1f ;  /* 0x00001f0003007589 */ /* 0x004e2400000e0000 */
[----:B0-----:R-:W-:-:S05]  /*15800*/  IADD3 R0, R0, UR42, R7 ;  /* 0x0000002a00007c10 */ /* 0x001fca000fffe007 */
[----:B------:R3:W-:Y:S02]  /*15810*/  STL [R1+0xc], R0 ;  /* 0x00000c0001007387 */ /* 0x0007e40000100800 */
.L_x_11181:
[----:B------:R-:W-:Y:S05]  /*15820*/  BSYNC B0 ;  /* 0x0000000000007941 */ /* 0x000fea0003800000 */
.L_x_11180:
[----:B------:R-:W-:-:S07]  /*15830*/  SEL R19, R19, RZ, P1 ;  /* 0x000000ff13137207 */ /* 0x000fce0000800000 */
.L_x_11100:
[----:B------:R-:W-:Y:S05]  /*15840*/  BSYNC B7 ;  /* 0x0000000000077941 */ /* 0x000fea0003800000 */
.L_x_11098:
[----:B--2---:R2:W5:Y:S01]  /*15850*/  LDL R2, [R1+0xc] ;  /* 0x00000c0001027983 */ /* 0x0045620000100800 */
[----:B------:R-:W-:-:S13]  /*15860*/  LOP3.LUT P1, RZ, R17, 0x4, RZ, 0xc0, !PT ;  /* 0x0000000411ff7812 */ /* 0x000fda000782c0ff */
[----:B--2---:R-:W-:Y:S05]  /*15870*/  @!P1 BRA `(.L_x_11182) ;  /* 0x0000000000289947 */ /* 0x004fea0003800000 */
[----:B------:R-:W-:Y:S05]  /*15880*/  WARPSYNC.ALL ;  /* 0x0000000000007948 */ /* 0x000fea0003800000 */
[----:B------:R-:W2:Y:S08]  /*15890*/  S2UR UR5, SR_CgaCtaId ;  /* 0x00000000000579c3 */ /* 0x000eb00000008800 */
[----:B------:R-:W-:Y:S06]  /*158a0*/  BAR.SYNC.DEFER_BLOCKING 0x5, 0x180 ;  /* 0x0146000000007b1d */ /* 0x000fec0000010000 */
[----:B------:R-:W-:-:S02]  /*158b0*/  UMOV UR4, 0x400 ;  /* 0x0000040000047882 */ /* 0x000fc40000000000 */
[----:B--2---:R-:W-:-:S06]  /*158c0*/  ULEA UR4, UR5, UR4, 0x18 ;  /* 0x0000000405047291 */ /* 0x004fcc000f8ec03f */
[----:B-1----:R-:W-:-:S05]  /*158d0*/  IMAD.U32 R18, RZ, RZ, UR4 ;  /* 0x00000004ff127e24 */ /* 0x002fca000f8e00ff */
[----:B-----5:R-:W1:Y:S04]  /*158e0*/  LDS R2, [R18+0x228d0] ;  /* 0x0228d00012027984 */ /* 0x020e680000000800 */
[----:B-1----:R1:W-:Y:S01]  /*158f0*/  STL [R1+0xc], R2 ;  /* 0x00000c0201007387 */ /* 0x0023e20000100800 */
[----:B------:R-:W-:Y:S06]  /*15900*/  BAR.ARV 0x4, 0x180 ;  /* 0x0106000000007b1d */ /* 0x000fec0000002000 */
[----:B------:R-:W-:Y:S05]  /*15910*/  BRA `(.L_x_11183) ;  /* 0x00000000002c7947 */ /* 0x000fea0003800000 */
.L_x_11182:
[----:B------:R-:W-:-:S03]  /*15920*/  UMOV UR4, 0xffffffff ;  /* 0xffffffff00047882 */ /* 0x000fc60000000000 */
[----:B------:R-:W-:Y:S05]  /*15930*/  BRA.DIV UR4, `(.L_x_11184) ;  /* 0x0000001604647947 */ /* 0x000fea000b800000 */
[----:B-----5:R2:W0:Y:S02]  /*15940*/  SHFL.IDX PT, R14, R2, RZ, 0x1f ;  /* 0x00001fff020e7589 */ /* 0x02042400000e0000 */
.L_x_11232:
[----:B-1----:R-:W1:Y:S01]  /*15950*/  @!P0 S2R R3, SR_CgaCtaId ;  /* 0x0000000000038919 */ /* 0x002e620000008800 */
[----:B------:R-:W-:Y:S05]  /*15960*/  WARPSYNC.ALL ;  /* 0x0000000000007948 */ /* 0x000fea0003800000 */
[----:B------:R-:W-:Y:S01]  /*15970*/  BAR.SYNC.DEFER_BLOCKING 0x4, 0x180 ;  /* 0x0106000000007b1d */ /* 0x000fe20000010000 */
[----:B---34-:R-:W-:-:S05]  /*15980*/  @!P0 MOV R0, 0x400 ;  /* 0x0000040000008802 */ /* 0x018fca0000000f00 */
[----:B0-----:R0:W-:Y:S01]  /*15990*/  STL [R1+0xc], R14 ;  /* 0x00000c0e01007387 */ /* 0x0011e20000100800 */
[----:B-1----:R-:W-:-:S05]  /*159a0*/  @!P0 LEA R18, R3, R0, 0x18 ;  /* 0x0000000003128211 */ /* 0x002fca00078ec0ff */
[----:B------:R0:W-:Y:S01]  /*159b0*/  @!P0 STS [R18+0x228d0], R2 ;  /* 0x0228d00212008388 */ /* 0x0001e20000000800 */
[----:B------:R-:W-:Y:S06]  /*159c0*/  BAR.ARV 0x5, 0x180 ;  /* 0x0146000000007b1d */ /* 0x000fec0000002000 */
.L_x_11183:
[----:B---34-:R-:W3:Y:S01]  /*159d0*/  LDL R0, [R1+0xc] ;  /* 0x00000c0001007983 */ /* 0x018ee20000100800 */
[----:B------:R-:W-:Y:S02]  /*159e0*/  ULDC UR4, c[0x0][0xc38] ;  /* 0x00030e0000047ab9 */ /* 0x000fe40000000800 */
[----:B---3--:R-:W-:-:S13]  /*159f0*/  ISETP.GE.AND P0, PT, R0, UR4, PT ;  /* 0x0000000400007c0c */ /* 0x008fda000bf06270 */
[----:B------:R-:W-:Y:S05]  /*15a00*/  @!P0 BRA `(.L_x_11185) ;  /* 0xffffffb800c48947 */ /* 0x000fea000383ffff */
.L_x_11089:
[----:B0-----:R-:W3:Y:S01]  /*15a10*/  LDL.LU R0, [R1+0x18] ;  /* 0x0000180001007983 */ /* 0x001ee20000300800 */
[----:B------:R-:W-:Y:S01]  /*15a20*/  BSSY B0, `(.L_x_11186) ;  /* 0x000000b000007945 */ /* 0x000fe20003800000 */
[----:B------:R-:W0:Y:S01]  /*15a30*/  S2R R5, SR_CgaCtaId ;  /* 0x0000000000057919 */ /* 0x000e220000008800 */
[----:B---3--:R-:W-:-:S05]  /*15a40*/  VIADD R0, R0, 0x1 ;  /* 0x0000000100007836 */ /* 0x008fca0000000000 */
[----:B-12---:R-:W-:-:S04]  /*15a50*/  LEA.HI R2, R0, R0, RZ, 0x1 ;  /* 0x0000000000027211 */ /* 0x006fc800078f08ff */
[----:B------:R-:W-:-:S05]  /*15a60*/  LOP3.LUT R3, R2, 0xfffffffe, RZ, 0xc0, !PT ;  /* 0xfffffffe02037812 */ /* 0x000fca00078ec0ff */
[----:B------:R-:W-:Y:S01]  /*15a70*/  IMAD.IADD R3, R0, 0x1, -R3 ;  /* 0x0000000100037824 */ /* 0x000fe200078e0a03 */
[----:B------:R-:W-:-:S04]  /*15a80*/  MOV R0, 0x400 ;  /* 0x0000040000007802 */ /* 0x000fc80000000f00 */
[----:B0-----:R-:W-:Y:S02]  /*15a90*/  LEA R0, R5, R0, 0x18 ;  /* 0x0000000005007211 */ /* 0x001fe400078ec0ff */
[----:B------:R-:W-:-:S04]  /*15aa0*/  SHF.L.U32 R3, R3, 0x1f, RZ ;  /* 0x0000001f03037819 */ /* 0x000fc800000006ff */
[----:B------:R-:W0:Y:S02]  /*15ab0*/  SYNCS.PHASECHK.TRANS64.TRYWAIT P0, [R0+URZ+0x22820], R3 ;  /* 0x02282003000075a7 */ /* 0x000e24000800017f */
[----:B0-----:R-:W-:Y:S05]  /*15ac0*/  @!P0 BRA `(.L_x_11187) ;  /* 0x0000001400288947 */ /* 0x001fea0003800000 */
.L_x_11233:
[----:B------:R-:W-:Y:S05]  /*15ad0*/  BSYNC B0 ;  /* 0x0000000000007941 */ /* 0x000fea0003800000 */
.L_x_11186:
[----:B------:R-:W-:-:S03]  /*15ae0*/  UMOV UR4, 0xffffffff ;  /* 0xffffffff00047882 */ /* 0x000fc60000000000 */
[----:B------:R-:W-:Y:S05]  /*15af0*/  BRA.DIV UR4, `(.L_x_11188) ;  /* 0x0000001604307947 */ /* 0x000fea000b800000 */
[----:B------:R-:W1:Y:S02]  /*15b00*/  S2R R2, SR_TID.X ;  /* 0x0000000000027919 */ /* 0x000e640000002100 */
[----:B-1----:R-:W-:-:S04]  /*15b10*/  SHF.R.U32.HI R2, RZ, 0x5, R2 ;  /* 0x00000005ff027819 */ /* 0x002fc80000011602 */
[----:B------:R-:W-:-:S05]  /*15b20*/  LOP3.LUT R2, R2, 0x3, RZ, 0xc0, !PT ;  /* 0x0000000302027812 */ /* 0x000fca00078ec0ff */
[----:B------:R1:W2:Y:S02]  /*15b30*/  SHFL.IDX PT, R14, R2, RZ, 0x1f ;  /* 0x00001fff020e7589 */ /* 0x0002a400000e0000 */
.L_x_11236:
[----:B--2---:R-:W-:Y:S01]  /*15b40*/  ISETP.NE.AND P0, PT, R14, RZ, PT ;  /* 0x000000ff0e00720c */ /* 0x004fe20003f05270 */
[----:B------:R-:W-:-:S12]  /*15b50*/  BSSY B0, `(.L_x_11189) ;  /* 0x0000025000007945 */ /* 0x000fd80003800000 */
[----:B------:R-:W-:Y:S05]  /*15b60*/  @P0 BRA `(.L_x_11190) ;  /* 0x00000000008c0947 */ /* 0x000fea0003800000 */
[----:B------:R-:W-:-:S03]  /*15b70*/  UMOV UR4, 0xffffffff ;  /* 0xffffffff00047882 */ /* 0x000fc60000000000 */
[----:B------:R-:W-:Y:S05]  /*15b80*/  BRA.DIV UR4, `(.L_x_11191) ;  /* 0x0000001604407947 */ /* 0x000fea000b800000 */
[----:B------:R-:W-:-:S13]  /*15b90*/  ELECT P6, URZ, PT ;  /* 0x00000000003f782f */ /* 0x000fda00038c0000 */
.L_x_11239:
[----:B------:R-:W-:Y:S05]  /*15ba0*/  @!P6 BRA `(.L_x_11190) ;  /* 0x00000000007ce947 */ /* 0x000fea0003800000 */
[----:B------:R-:W-:-:S06]  /*15bb0*/  ULOP3.LUT UR4, UR41, 0x2, URZ, 0xfc, !UPT ;  /* 0x0000000229047892 */ /* 0x000fcc000f8efc3f */
[----:B-1----:R-:W-:-:S05]  /*15bc0*/  IMAD.U32 R2, RZ, RZ, UR4 ;  /* 0x00000004ff027e24 */ /* 0x002fca000f8e00ff */
[----:B------:R-:W-:-:S13]  /*15bd0*/  ISETP.NE.AND P2, PT, R2, 0x3, PT ;  /* 0x000000030200780c */ /* 0x000fda0003f45270 */
[----:B------:R-:W-:Y:S05]  /*15be0*/  @!P2 BRA `(.L_x_11192) ;  /* 0x000000000004a947 */ /* 0x000fea0003800000 */
[----:B------:R-:W-:Y:S01]  /*15bf0*/  BPT.TRAP 0x1 ;  /* 0x000000040000795c */ /* 0x000fe20000300000 */
.L_x_11192:
[----:B------:R-:W2:Y:S01]  /*15c00*/  LDL.LU R7, [R1+0x4] ;  /* 0x0000040001077983 */ /* 0x000ea20000300800 */
[----:B------:R-:W-:Y:S02]  /*15c10*/  VIADD R2, R0, 0x22840 ;  /* 0x0002284000027836 */ /* 0x000fe40000000000 */
[C---:B0-----:R-:W-:Y:S02]  /*15c20*/  VIADD R3, R19.reuse, 0x1 ;  /* 0x0000000113037836 */ /* 0x041fe40000000000 */
[----:B------:R-:W-:-:S03]  /*15c30*/  IMAD R6, R19, 0x8, R2 ;  /* 0x0000000813067824 */ /* 0x000fc600078e0202 */
        /* <DEDUP_REMOVED lines=9> */
.L_x_11240:
[----:B------:R-:W1:Y:S02]  /*15cd0*/  SYNCS.PHASECHK.TRANS64.TRYWAIT P0, [R7+URZ], R2 ;  /* 0x00000002070075a7 */ /* 0x000e64000800017f */
[----:B-1----:R-:W-:Y:S05]  /*15ce0*/  @!P0 BRA `(.L_x_11194) ;  /* 0x00000014001c8947 */ /* 0x002fea0003800000 */
.L_x_11241:
[----:B------:R-:W-:Y:S05]  /*15cf0*/  @!P2 BRA `(.L_x_11195) ;  /* 0x000000000004a947 */ /* 0x000fea0003800000 */
[----:B------:R-:W-:Y:S01]  /*15d00*/  BPT.TRAP 0x1 ;  /* 0x000000040000795c */ /* 0x000fe20000300000 */
.L_x_11195:
[----:B------:R-:W-:-:S04]  /*15d10*/  VIADD R0, R0, 0x22860 ;  /* 0x0002286000007836 */ /* 0x000fc80000000000 */
[----:B------:R-:W-:-:S04]  /*15d20*/  IMAD R4, R19, 0x8, R0 ;  /* 0x0000000813047824 */ /* 0x000fc800078e0200 */
[----:B------:R-:W2:Y:S02]  /*15d30*/  SYNCS.PHASECHK.TRANS64.TRYWAIT P0, [R4+URZ], R5 ;  /* 0x00000005040075a7 */ /* 0x000ea4000800017f */
[----:B--2---:R-:W-:Y:S05]  /*15d40*/  @!P0 BRA `(.L_x_11196) ;  /* 0x0000001400188947 */ /* 0x004fea0003800000 */
.L_x_11242:
[----:B------:R-:W-:-:S07]  /*15d50*/  IMAD R3, R3, 0x8, R0 ;  /* 0x0000000803037824 */ /* 0x000fce00078e0200 */
.L_x_11197:
[----:B---3--:R3:W4:Y:S02]  /*15d60*/  SYNCS.PHASECHK.TRANS64.TRYWAIT P0, [R3+URZ], R2 ;  /* 0x00000002030075a7 */ /* 0x008724000800017f */
[----:B----4-:R-:W-:Y:S05]  /*15d70*/  @!P0 NANOSLEEP.SYNCS 0x989680 ;  /* 0x009896800000895d */ /* 0x010fea0003900000 */
[----:B------:R-:W4:Y:S02]  /*15d80*/  @!P0 SYNCS.PHASECHK.TRANS64 P0, [R3+URZ], R2 ;  /* 0x00000002030085a7 */ /* 0x000f24000800007f */
[----:B----4-:R-:W-:Y:S05]  /*15d90*/  @!P0 BRA `(.L_x_11197) ;  /* 0xfffffffc00f08947 */ /* 0x010fea000383ffff */
.L_x_11190:
[----:B------:R-:W-:Y:S05]  /*15da0*/  BSYNC B0 ;  /* 0x0000000000007941 */ /* 0x000fea0003800000 */
.L_x_11189:
[----:B------:R-:W-:Y:S05]  /*15db0*/  EXIT ;  /* 0x000000000000794d */ /* 0x000fea0003800000 */
.L_x_11002:
[----:B0-----:R0:W1:Y:S02]  /*15dc0*/  SYNCS.PHASECHK.TRANS64.TRYWAIT P0, [R3+URZ+0x22800], R0 ;  /* 0x02280000030075a7 */ /* 0x001064000800017f */
[----:B-1----:R-:W-:Y:S05]  /*15dd0*/  @!P0 NANOSLEEP.SYNCS 0x989680 ;  /* 0x009896800000895d */ /* 0x002fea0003900000 */
[----:B------:R-:W1:Y:S02]  /*15de0*/  @!P0 SYNCS.PHASECHK.TRANS64 P0, [R3+URZ+0x22800], R0 ;  /* 0x02280000030085a7 */ /* 0x000e64000800007f */
[----:B-1----:R-:W-:Y:S05]  /*15df0*/  @!P0 BRA `(.L_x_11002) ;  /* 0xfffffffc00f08947 */ /* 0x002fea000383ffff */
[----:B------:R-:W-:Y:S05]  /*15e00*/  BRA `(.L_x_11198) ;  /* 0xfffffebc00b07947 */ /* 0x000fea000383ffff */
.L_x_11006:
[----:B-1----:R-:W-:-:S04]  /*15e10*/  IMAD.U32 R5, RZ, RZ, UR23 ;  /* 0x00000017ff057e24 */ /* 0x002fc8000f8e00ff */
[----:B------:R1:W2:Y:S03]  /*15e20*/  SYNCS.PHASECHK.TRANS64.TRYWAIT P1, [R5+URZ+0x22830], R10 ;  /* 0x0228300a050075a7 */ /* 0x0002a6000802017f */
[----:B--2---:R-:W-:Y:S05]  /*15e30*/  @!P1 NANOSLEEP.SYNCS 0x989680 ;  /* 0x009896800000995d */ /* 0x004fea0003900000 */
[----:B------:R-:W2:Y:S02]  /*15e40*/  @!P1 SYNCS.PHASECHK.TRANS64 P1, [R5+URZ+0x22830], R10 ;  /* 0x0228300a050095a7 */ /* 0x000ea4000802007f */
[----:B--2---:R-:W-:Y:S05]  /*15e50*/  @!P1 BRA `(.L_x_11006) ;  /* 0xfffffffc00ec9947 */ /* 0x004fea000383ffff */
[----:B------:R-:W-:Y:S05]  /*15e60*/  BRA `(.L_x_11005) ;  /* 0xfffffebc00d87947 */ /* 0x000fea000383ffff */
.L_x_11018:
[----:B-1----:R-:W-:-:S04]  /*15e70*/  IMAD.U32 R11, RZ, RZ, UR23 ;  /* 0x00000017ff0b7e24 */ /* 0x002fc8000f8e00ff */
[----:B------:R1:W2:Y:S03]  /*15e80*/  SYNCS.PHASECHK.TRANS64.TRYWAIT P1, [R11+URZ+0x22850], R10 ;  /* 0x0228500a0b0075a7 */ /* 0x0002a6000802017f */
[----:B--2---:R-:W-:Y:S05]  /*15e90*/  @!P1 NANOSLEEP.SYNCS 0x989680 ;  /* 0x009896800000995d */ /* 0x004fea0003900000 */
[----:B------:R-:W2:Y:S02]  /*15ea0*/  @!P1 SYNCS.PHASECHK.TRANS64 P1, [R11+URZ+0x22850], R10 ;  /* 0x0228500a0b0095a7 */ /* 0x000ea4000802007f */
[----:B--2---:R-:W-:Y:S05]  /*15eb0*/  @!P1 BRA `(.L_x_11018) ;  /* 0xfffffffc00ec9947 */ /* 0x004fea000383ffff */
[----:B------:R-:W-:Y:S05]  /*15ec0*/  BRA `(.L_x_11017) ;  /* 0xfffffee800187947 */ /* 0x000fea000383ffff */
.L_x_11026:
[----:B-1----:R-:W-:-:S04]  /*15ed0*/  IMAD.U32 R7, RZ, RZ, UR28 ;  /* 0x0000001cff077e24 */ /* 0x002fc8000f8e00ff */
[----:B------:R1:W2:Y:S03]  /*15ee0*/  SYNCS.PHASECHK.TRANS64.TRYWAIT P1, [R7+URZ+0x22830], R8 ;  /* 0x02283008070075a7 */ /* 0x0002a6000802017f */
[----:B--2---:R-:W-:Y:S05]  /*15ef0*/  @!P1 NANOSLEEP.SYNCS 0x989680 ;  /* 0x009896800000995d */ /* 0x004fea0003900000 */
[----:B------:R-:W2:Y:S02]  /*15f00*/  @!P1 SYNCS.PHASECHK.TRANS64 P1, [R7+URZ+0x22830], R8 ;  /* 0x02283008070095a7 */ /* 0x000ea4000802007f */
[----:B--2---:R-:W-:Y:S05]  /*15f10*/  @!P1 BRA `(.L_x_11026) ;  /* 0xfffffffc00ec9947 */ /* 0x004fea000383ffff */
[----:B------:R-:W-:Y:S05]  /*15f20*/  BRA `(.L_x_11025) ;  /* 0xfffffeec00ac7947 */ /* 0x000fea000383ffff */
.L_x_11038:
[----:B-1----:R1:W2:Y:S02]  /*15f30*/  SYNCS.PHASECHK.TRANS64.TRYWAIT P1, [R177+URZ+0x22850], R8 ;  /* 0x02285008b10075a7 */ /* 0x0022a4000802017f */
[----:B--2---:R-:W-:Y:S05]  /*15f40*/  @!P1 NANOSLEEP.SYNCS 0x989680 ;  /* 0x009896800000995d */ /* 0x004fea0003900000 */
[----:B------:R-:W2:Y:S02]  /*15f50*/  @!P1 SYNCS.PHASECHK.TRANS64 P1, [R177+URZ+0x22850], R8 ;  /* 0x02285008b10095a7 */ /* 0x000ea4000802007f */
[----:B--2---:R-:W-:Y:S05]  /*15f60*/  @!P1 BRA `(.L_x_11038) ;  /* 0xfffffffc00f09947 */ /* 0x004fea000383ffff */
[----:B------:R-:W-:Y:S05]  /*15f70*/  BRA `(.L_x_11037) ;  /* 0xffffff1c00f87947 */ /* 0x000fea000383ffff */
.L_x_11047:
[----:B-1----:R-:W-:-:S04]  /*15f80*/  IMAD.U32 R4, RZ, RZ, UR26 ;  /* 0x0000001aff047e24 */ /* 0x002fc8000f8e00ff */
[----:B------:R1:W2:Y:S03]  /*15f90*/  SYNCS.PHASECHK.TRANS64.TRYWAIT P2, [R4+URZ+0x22830], R3 ;  /* 0x02283003040075a7 */ /* 0x0002a6000804017f */
[----:B--2---:R-:W-:Y:S05]  /*15fa0*/  @!P2 NANOSLEEP.SYNCS 0x989680 ;  /* 0x009896800000a95d */ /* 0x004fea0003900000 */
[----:B------:R-:W2:Y:S02]  /*15fb0*/  @!P2 SYNCS.PHASECHK.TRANS64 P2, [R4+URZ+0x22830], R3 ;  /* 0x022830030400a5a7 */ /* 0x000ea4000804007f */
[----:B--2---:R-:W-:Y:S05]  /*15fc0*/  @!P2 BRA `(.L_x_11047) ;  /* 0xfffffffc00eca947 */ /* 0x004fea000383ffff */
[----:B------:R-:W-:Y:S05]  /*15fd0*/  BRA `(.L_x_11046) ;  /* 0xffffff2400bc7947 */ /* 0x000fea000383ffff */
.L_x_11051:
[----:B-1----:R1:W2:Y:S02]  /*15fe0*/  SYNCS.PHASECHK.TRANS64.TRYWAIT P2, [R178+URZ+0x22850], R3 ;  /* 0x02285003b20075a7 */ /* 0x0022a4000804017f */
[----:B--2---:R-:W-:Y:S05]  /*15ff0*/  @!P2 NANOSLEEP.SYNCS 0x989680 ;  /* 0x009896800000a95d */ /* 0x004fea0003900000 */
[----:B------:R-:W2:Y:S02]  /*16000*/  @!P2 SYNCS.PHASECHK.TRANS64 P2, [R178+URZ+0x22850], R3 ;  /* 0x02285003b200a5a7 */ /* 0x000ea4000804007f */
[----:B--2---:R-:W-:Y:S05]  /*16010*/  @!P2 BRA `(.L_x_11051) ;  /* 0xfffffffc00f0a947 */ /* 0x004fea000383ffff */
[----:B------:R-:W-:Y:S05]  /*16020*/  BRA `(.L_x_11050) ;  /* 0xffffff4400607947 */ /* 0x000fea000383ffff */
.L_x_11057:
[----:B-1----:R-:W-:-:S04]  /*16030*/  IMAD.U32 R5, RZ, RZ, UR28 ;  /* 0x0000001cff057e24 */ /* 0x002fc8000f8e00ff */
[----:B------:R1:W2:Y:S03]  /*16040*/  SYNCS.PHASECHK.TRANS64.TRYWAIT P1, [R5+URZ+0x22830], R6 ;  /* 0x02283006050075a7 */ /* 0x0002a6000802017f */
[----:B--2---:R-:W-:Y:S05]  /*16050*/  @!P1 NANOSLEEP.SYNCS 0x989680 ;  /* 0x009896800000995d */ /* 0x004fea0003900000 */
[----:B------:R-:W2:Y:S02]  /*16060*/  @!P1 SYNCS.PHASECHK.TRANS64 P1, [R5+URZ+0x22830], R6 ;  /* 0x02283006050095a7 */ /* 0x000ea4000802007f */
[----:B--2---:R-:W-:Y:S05]  /*16070*/  @!P1 BRA `(.L_x_11057) ;  /* 0xfffffffc00ec9947 */ /* 0x004fea000383ffff */
[----:B------:R-:W-:Y:S05]  /*16080*/  BRA `(.L_x_11056) ;  /* 0xffffff4800787947 */ /* 0x000fea000383ffff */
.L_x_11069:
[----:B-1----:R1:W2:Y:S02]  /*16090*/  SYNCS.PHASECHK.TRANS64.TRYWAIT P1, [R181+URZ+0x22850], R6 ;  /* 0x02285006b50075a7 */ /* 0x0022a4000802017f */
[----:B--2---:R-:W-:Y:S05]  /*160a0*/  @!P1 NANOSLEEP.SYNCS 0x989680 ;  /* 0x009896800000995d */ /* 0x004fea0003900000 */
[----:B------:R-:W2:Y:S02]  /*160b0*/  @!P1 SYNCS.PHASECHK.TRANS64 P1, [R181+URZ+0x22850], R6 ;  /* 0x02285006b50095a7 */ /* 0x000ea4000802007f */
[----:B--2---:R-:W-:Y:S05]  /*160c0*/  @!P1 BRA `(.L_x_11069) ;  /* 0xfffffffc00f09947 */ /* 0x004fea000383ffff */
[----:B------:R-:W-:Y:S05]  /*160d0*/  BRA `(.L_x_11068) ;  /* 0xffffff7800c47947 */ /* 0x000fea000383ffff */
.L_x_11106:
[----:B------:R-:W-:Y:S02]  /*160e0*/  IMAD.MOV.U32 R13, RZ, RZ, R4 ;  /* 0x000000ffff0d7224 */ /* 0x000fe400078e0004 */
[----:B------:R-:W-:Y:S02]  /*160f0*/  IMAD.MOV.U32 R12, RZ, RZ, RZ ;  /* 0x000000ffff0c7224 */ /* 0x000fe400078e00ff */
[----:B------:R-:W-:Y:S02]  /*16100*/  IMAD.MOV.U32 R11, RZ, RZ, 0x1f ;  /* 0x0000001fff0b7424 */ /* 0x000fe400078e00ff */
[----:B------:R-:W-:-:S07]  /*16110*/  IMAD.MOV.U32 R15, RZ, RZ, -0x1 ;  /* 0xffffffffff0f7424 */ /* 0x000fce00078e00ff */
[----:B0-----:R-:W-:Y:S05]  /*16120*/  WARPSYNC.COLLECTIVE R15, `(.L_x_11199) ;  /* 0x000000000f087348 */ /* 0x001fea0003c00000 */
[----:B------:R1:W2:Y:S02]  /*16130*/  SHFL.IDX P6, R14, R13, R12, R11 ;  /* 0x0000000c0d0e7389 */ /* 0x0002a400000c000b */
[----:B012---:R-:W-:Y:S01]  /*16140*/  ENDCOLLECTIVE ;  /* 0x000000000000791b */ /* 0x007fe20003800000 */
.L_x_11199:
[----:B------:R-:W-:Y:S05]  /*16150*/  BRA `(.L_x_11200) ;  /* 0xffffffc000987947 */ /* 0x000fea000383ffff */
.L_x_11108:
[----:B------:R-:W-:Y:S01]  /*16160*/  BSSY B0, `(.L_x_11201) ;  /* 0x0000006000007945 */ /* 0x000fe20003800000 */
[----:B------:R-:W-:-:S07]  /*16170*/  IMAD.MOV.U32 R15, RZ, RZ, -0x1 ;  /* 0xffffffffff0f7424 */ /* 0x000fce00078e00ff */
[----:B01----:R-:W-:Y:S05]  /*16180*/  WARPSYNC.COLLECTIVE R15, `(.L_x_11202) ;  /* 0x000000000f0c7348 */ /* 0x003fea0003c00000 */
[----:B------:R-:W-:Y:S02]  /*16190*/  ELECT P6, UR62, PT ;  /* 0x00000000003e782f */ /* 0x000fe400038c0000 */
[----:B------:R-:W-:Y:S01]  /*161a0*/  MOV R14, UR62 ;  /* 0x0000003e000e7c02 */ /* 0x000fe20008000f00 */
[----:B01----:R-:W-:Y:S10]  /*161b0*/  ENDCOLLECTIVE ;  /* 0x000000000000791b */ /* 0x003ff40003800000 */
.L_x_11202:
[----:B------:R-:W-:Y:S05]  /*161c0*/  BSYNC B0 ;  /* 0x0000000000007941 */ /* 0x000fea0003800000 */
.L_x_11201:
[----:B------:R-:W-:Y:S05]  /*161d0*/  BRA `(.L_x_11203) ;  /* 0xffffffc0009c7947 */ /* 0x000fea000383ffff */
.L_x_11110:
[----:B0-----:R0:W2:Y:S02]  /*161e0*/  SYNCS.PHASECHK.TRANS64.TRYWAIT P0, [R3+URZ+0x22840], R0 ;  /* 0x02284000030075a7 */ /* 0x0010a4000800017f */
[----:B--2---:R-:W-:Y:S05]  /*161f0*/  @!P0 NANOSLEEP.SYNCS 0x989680 ;  /* 0x009896800000895d */ /* 0x004fea0003900000 */
[----:B------:R-:W2:Y:S02]  /*16200*/  @!P0 SYNCS.PHASECHK.TRANS64 P0, [R3+URZ+0x22840], R0 ;  /* 0x02284000030085a7 */ /* 0x000ea4000800007f */
[----:B--2---:R-:W-:Y:S05]  /*16210*/  @!P0 BRA `(.L_x_11110) ;  /* 0xfffffffc00f08947 */ /* 0x004fea000383ffff */
[----:B------:R-:W-:Y:S05]  /*16220*/  BRA `(.L_x_11204) ;  /* 0xffffffc400007947 */ /* 0x000fea000383ffff */
.L_x_11114:
        /* <DEDUP_REMOVED lines=10> */
.L_x_11205:
[----:B------:R-:W0:Y:S01]  /*162d0*/  S2R R9, SR_TID.X ;  /* 0x0000000000097919 */ /* 0x000e220000002100 */
[----:B------:R-:W-:Y:S02]  /*162e0*/  IMAD.MOV.U32 R13, RZ, RZ, R0 ;  /* 0x000000ffff0d7224 */ /* 0x000fe400078e0000 */
[----:B------:R-:W-:-:S07]  /*162f0*/  IMAD.MOV.U32 R5, RZ, RZ, R14 ;  /* 0x000000ffff057224 */ /* 0x000fce00078e000e */
[----:B0-----:R-:W-:Y:S05]  /*16300*/  WARPSYNC.COLLECTIVE R15, `(.L_x_11206) ;  /* 0x000000000f087348 */ /* 0x001fea0003c00000 */
[----:B------:R1:W2:Y:S02]  /*16310*/  SHFL.IDX P6, R14, R13, R12, R11 ;  /* 0x0000000c0d0e7389 */ /* 0x0002a400000c000b */
[----:B012---:R-:W-:Y:S01]  /*16320*/  ENDCOLLECTIVE ;  /* 0x000000000000791b */ /* 0x007fe20003800000 */
.L_x_11206:
        /* <DEDUP_REMOVED lines=9> */
.L_x_11207:
[----:B------:R-:W-:-:S05]  /*163c0*/  @!P1 LEA R6, P2, R8, R6, 0x1 ;  /* 0x0000000608069211 */ /* 0x000fca00078408ff */
[----:B------:R-:W-:-:S04]  /*163d0*/  @!P1 IMAD.X R5, RZ, RZ, R5, P2 ;  /* 0x000000ffff059224 */ /* 0x000fc800010e0605 */
[----:B------:R-:W-:Y:S02]  /*163e0*/  @!P1 IMAD.MOV.U32 R7, RZ, RZ, R5 ;  /* 0x000000ffff079224 */ /* 0x000fe400078e0005 */
[----:B------:R-:W-:Y:S02]  /*163f0*/  IMAD.MOV.U32 R13, RZ, RZ, R0 ;  /* 0x000000ffff0d7224 */ /* 0x000fe400078e0000 */
[C---:B------:R-:W-:Y:S01]  /*16400*/  VIADD R5, R2.reuse, 0x10 ;  /* 0x0000001002057836 */ /* 0x040fe20000000000 */
[----:B------:R-:W-:Y:S01]  /*16410*/  @!PT LDS RZ, [RZ] ;  /* 0x00000000fffff984 */ /* 0x000fe20000000800 */
[----:B------:R-:W-:Y:S01]  /*16420*/  @!PT LDS RZ, [RZ] ;  /* 0x00000000fffff984 */ /* 0x000fe20000000800 */
[----:B------:R-:W-:Y:S01]  /*16430*/  @!PT LDS RZ, [RZ] ;  /* 0x00000000fffff984 */ /* 0x000fe20000000800 */
[----:B------:R0:W-:Y:S04]  /*16440*/  @!P1 LDGSTS.E.BYPASS.LTC128B.128 [R10+0x18400], desc[UR46][R6.64], !P0 ;  /* 0x18400000060a9fae */ /* 0x0001e8000c101d6e */
[----:B------:R-:W-:Y:S01]  /*16450*/  ISETP.GE.AND P1, PT, R5, R3, PT ;  /* 0x000000030500720c */ /* 0x000fe20003f26270 */
[----:B------:R-:W-:-:S02]  /*16460*/  VIADD R5, R2, 0x20 ;  /* 0x0000002002057836 */ /* 0x000fc40000000000 */
[----:B------:R-:W-:-:S10]  /*16470*/  IMAD.MOV.U32 R8, RZ, RZ, R14 ;  /* 0x000000ffff087224 */ /* 0x000fd400078e000e */
[----:B0-----:R-:W-:Y:S05]  /*16480*/  WARPSYNC.COLLECTIVE R15, `(.L_x_11208) ;  /* 0x000000000f087348 */ /* 0x001fea0003c00000 */
[----:B------:R1:W2:Y:S02]  /*16490*/  SHFL.IDX P6, R14, R13, R12, R11 ;  /* 0x0000000c0d0e7389 */ /* 0x0002a400000c000b */
[----:B012---:R-:W-:Y:S01]  /*164a0*/  ENDCOLLECTIVE ;  /* 0x000000000000791b */ /* 0x007fe20003800000 */
.L_x_11208:
[----:B------:R-:W-:-:S05]  /*164b0*/  IMAD.SHL.U32 R7, R9, 0x8, RZ ;  /* 0x0000000809077824 */ /* 0x000fca00078e00ff */
[----:B------:R-:W-:Y:S01]  /*164c0*/  LOP3.LUT R7, R7, 0x38, RZ, 0xc0, !PT ;  /* 0x0000003807077812 */ /* 0x000fe200078ec0ff */
[----:B------:R-:W-:Y:S02]  /*164d0*/  IMAD.MOV.U32 R13, RZ, RZ, R4 ;  /* 0x000000ffff0d7224 */ /* 0x000fe400078e0004 */
[----:B------:R-:W-:Y:S02]  /*164e0*/  IMAD.MOV.U32 R12, RZ, RZ, 0x2 ;  /* 0x00000002ff0c7424 */ /* 0x000fe400078e00ff */
[----:B------:R-:W-:-:S07]  /*164f0*/  IMAD.MOV.U32 R9, RZ, RZ, R14 ;  /* 0x000000ffff097224 */ /* 0x000fce00078e000e */
[----:B------:R-:W-:Y:S05]  /*16500*/  WARPSYNC.COLLECTIVE R15, `(.L_x_11209) ;  /* 0x000000000f087348 */ /* 0x000fea0003c00000 */
[----:B------:R0:W1:Y:S02]  /*16510*/  SHFL.IDX P6, R14, R13, R12, R11 ;  /* 0x0000000c0d0e7389 */ /* 0x00006400000c000b */
[----:B01----:R-:W-:Y:S01]  /*16520*/  ENDCOLLECTIVE ;  /* 0x000000000000791b */ /* 0x003fe20003800000 */
.L_x_11209:
[----:B------:R-:W-:Y:S02]  /*16530*/  @!P1 LEA R6, P2, R7, R9, 0x1 ;  /* 0x0000000907069211 */ /* 0x000fe400078408ff */
[----:B------:R-:W0:Y:S03]  /*16540*/  S2R R9, SR_TID.X ;  /* 0x0000000000097919 */ /* 0x000e260000002100 */
[----:B------:R-:W-:Y:S02]  /*16550*/  @!P1 IMAD.X R7, RZ, RZ, R8, P2 ;  /* 0x000000ffff079224 */ /* 0x000fe400010e0608 */
[----:B------:R-:W-:-:S03]  /*16560*/  VIADD R8, R2, 0x60 ;  /* 0x0000006002087836 */ /* 0x000fc60000000000 */
[----:B------:R-:W-:Y:S01]  /*16570*/  @!PT LDS RZ, [RZ] ;  /* 0x00000000fffff984 */ /* 0x000fe20000000800 */
[----:B------:R-:W-:Y:S01]  /*16580*/  @!PT LDS RZ, [RZ] ;  /* 0x00000000fffff984 */ /* 0x000fe20000000800 */
[----:B------:R-:W-:Y:S01]  /*16590*/  @!PT LDS RZ, [RZ] ;  /* 0x00000000fffff984 */ /* 0x000fe20000000800 */
[----:B------:R1:W-:Y:S01]  /*165a0*/  @!P1 LDGSTS.E.BYPASS.LTC128B.128 [R10+0x18c00], desc[UR46][R6.64], !P0 ;  /* 0x18c00000060a9fae */ /* 0x0003e2000c101d6e */
[----:B------:R-:W-:Y:S01]  /*165b0*/  IMAD.MOV.U32 R13, RZ, RZ, R0 ;  /* 0x000000ffff0d7224 */ /* 0x000fe200078e0000 */
[----:B------:R-:W-:Y:S01]  /*165c0*/  ISETP.GE.AND P1, PT, R5, R3, PT ;  /* 0x000000030500720c */ /* 0x000fe20003f26270 */
[----:B------:R-:W-:-:S12]  /*165d0*/  IMAD.MOV.U32 R5, RZ, RZ, R14 ;  /* 0x000000ffff057224 */ /* 0x000fd800078e000e */
[----:B01----:R-:W-:Y:S05]  /*165e0*/  WARPSYNC.COLLECTIVE R15, `(.L_x_11210) ;  /* 0x000000000f087348 */ /* 0x003fea0003c00000 */
[----:B------:R2:W3:Y:S02]  /*165f0*/  SHFL.IDX P6, R14, R13, R12, R11 ;  /* 0x0000000c0d0e7389 */ /* 0x0004e400000c000b */
[----:B0123--:R-:W-:Y:S01]  /*16600*/  ENDCOLLECTIVE ;  /* 0x000000000000791b */ /* 0x00ffe20003800000 */
.L_x_11210:
[----:B------:R-:W-:Y:S02]  /*16610*/  IMAD.SHL.U32 R9, R9, 0x8, RZ ;  /* 0x0000000809097824 */ /* 0x000fe400078e00ff */
[----:B------:R-:W-:Y:S02]  /*16620*/  IMAD.MOV.U32 R13, RZ, RZ, R4 ;  /* 0x000000ffff0d7224 */ /* 0x000fe400078e0004 */
[----:B------:R-:W-:Y:S01]  /*16630*/  IMAD.MOV.U32 R12, RZ, RZ, 0x3 ;  /* 0x00000003ff0c7424 */ /* 0x000fe200078e00ff */
[----:B------:R-:W-:Y:S01]  /*16640*/  LOP3.LUT R9, R9, 0x38, RZ, 0xc0, !PT ;  /* 0x0000003809097812 */ /* 0x000fe200078ec0ff */
[----:B------:R-:W-:-:S07]  /*16650*/  IMAD.MOV.U32 R6, RZ, RZ, R14 ;  /* 0x000000ffff067224 */ /* 0x000fce00078e000e */
[----:B------:R-:W-:Y:S05]  /*16660*/  WARPSYNC.COLLECTIVE R15, `(.L_x_11211) ;  /* 0x000000000f087348 */ /* 0x000fea0003c00000 */
[----:B------:R0:W1:Y:S02]  /*16670*/  SHFL.IDX P6, R14, R13, R12, R11 ;  /* 0x0000000c0d0e7389 */ /* 0x00006400000c000b */
[----:B01----:R-:W-:Y:S01]  /*16680*/  ENDCOLLECTIVE ;  /* 0x000000000000791b */ /* 0x003fe20003800000 */
.L_x_11211:
        /* <DEDUP_REMOVED lines=14> */
.L_x_11212:
[----:B------:R-:W-:Y:S02]  /*16770*/  IMAD.MOV.U32 R13, RZ, RZ, R4 ;  /* 0x000000ffff0d7224 */ /* 0x000fe400078e0004 */
[----:B------:R-:W-:Y:S02]  /*16780*/  IMAD.MOV.U32 R12, RZ, RZ, 0x4 ;  /* 0x00000004ff0c7424 */ /* 0x000fe400078e00ff */
[----:B------:R-:W-:-:S07]  /*16790*/  IMAD.MOV.U32 R6, RZ, RZ, R14 ;  /* 0x000000ffff067224 */ /* 0x000fce00078e000e */
[----:B------:R-:W-:Y:S05]  /*167a0*/  WARPSYNC.COLLECTIVE R15, `(.L_x_11213) ;  /* 0x000000000f087348 */ /* 0x000fea0003c00000 */
[----:B------:R0:W1:Y:S02]  /*167b0*/  SHFL.IDX P6, R14, R13, R12, R11 ;  /* 0x0000000c0d0e7389 */ /* 0x00006400000c000b */
[----:B01----:R-:W-:Y:S01]  /*167c0*/  ENDCOLLECTIVE ;  /* 0x000000000000791b */ /* 0x003fe20003800000 */
.L_x_11213:
        /* <DEDUP_REMOVED lines=14> */
.L_x_11214:
[----:B------:R-:W-:Y:S02]  /*168b0*/  IMAD.MOV.U32 R13, RZ, RZ, R4 ;  /* 0x000000ffff0d7224 */ /* 0x000fe400078e0004 */
[----:B------:R-:W-:Y:S02]  /*168c0*/  IMAD.MOV.U32 R12, RZ, RZ, 0x5 ;  /* 0x00000005ff0c7424 */ /* 0x000fe400078e00ff */
[----:B------:R-:W-:-:S07]  /*168d0*/  IMAD.MOV.U32 R6, RZ, RZ, R14 ;  /* 0x000000ffff067224 */ /* 0x000fce00078e000e */
[----:B------:R-:W-:Y:S05]  /*168e0*/  WARPSYNC.COLLECTIVE R15, `(.L_x_11215) ;  /* 0x000000000f087348 */ /* 0x000fea0003c00000 */
[----:B------:R0:W1:Y:S02]  /*168f0*/  SHFL.IDX P6, R14, R13, R12, R11 ;  /* 0x0000000c0d0e7389 */ /* 0x00006400000c000b */
[----:B01----:R-:W-:Y:S01]  /*16900*/  ENDCOLLECTIVE ;  /* 0x000000000000791b */ /* 0x003fe20003800000 */
.L_x_11215:
        /* <DEDUP_REMOVED lines=14> */
.L_x_11216:
[----:B------:R-:W-:Y:S02]  /*169f0*/  IMAD.MOV.U32 R13, RZ, RZ, R4 ;  /* 0x000000ffff0d7224 */ /* 0x000fe400078e0004 */
[----:B------:R-:W-:Y:S02]  /*16a00*/  IMAD.MOV.U32 R12, RZ, RZ, 0x6 ;  /* 0x00000006ff0c7424 */ /* 0x000fe400078e00ff */
[----:B------:R-:W-:-:S07]  /*16a10*/  IMAD.MOV.U32 R6, RZ, RZ, R14 ;  /* 0x000000ffff067224 */ /* 0x000fce00078e000e */
[----:B------:R-:W-:Y:S05]  /*16a20*/  WARPSYNC.COLLECTIVE R15, `(.L_x_11217) ;  /* 0x000000000f087348 */ /* 0x000fea0003c00000 */
[----:B------:R0:W1:Y:S02]  /*16a30*/  SHFL.IDX P6, R14, R13, R12, R11 ;  /* 0x0000000c0d0e7389 */ /* 0x00006400000c000b */
[----:B01----:R-:W-:Y:S01]  /*16a40*/  ENDCOLLECTIVE ;  /* 0x000000000000791b */ /* 0x003fe20003800000 */
.L_x_11217:
        /* <DEDUP_REMOVED lines=13> */
.L_x_11218:
[----:B------:R-:W-:Y:S02]  /*16b20*/  IMAD.MOV.U32 R13, RZ, RZ, R4 ;  /* 0x000000ffff0d7224 */ /* 0x000fe400078e0004 */
[----:B------:R-:W-:Y:S02]  /*16b30*/  IMAD.MOV.U32 R12, RZ, RZ, 0x7 ;  /* 0x00000007ff0c7424 */ /* 0x000fe400078e00ff */
[----:B------:R-:W-:-:S07]  /*16b40*/  IMAD.MOV.U32 R6, RZ, RZ, R14 ;  /* 0x000000ffff067224 */ /* 0x000fce00078e000e */
[----:B------:R-:W-:Y:S05]  /*16b50*/  WARPSYNC.COLLECTIVE R15, `(.L_x_11219) ;  /* 0x000000000f087348 */ /* 0x000fea0003c00000 */
[----:B------:R0:W1:Y:S02]  /*16b60*/  SHFL.IDX P6, R14, R13, R12, R11 ;  /* 0x0000000c0d0e7389 */ /* 0x00006400000c000b */
[----:B01----:R-:W-:Y:S01]  /*16b70*/  ENDCOLLECTIVE ;  /* 0x000000000000791b */ /* 0x003fe20003800000 */
.L_x_11219:
        /* <DEDUP_REMOVED lines=12> */
.L_x_11220:
[----:B------:R-:W-:Y:S05]  /*16c40*/  BRA `(.L_x_11221) ;  /* 0xffffffc4001c7947 */ /* 0x000fea000383ffff */
.L_x_11117:
[----:B-1----:R1:W2:Y:S02]  /*16c50*/  SYNCS.PHASECHK.TRANS64.TRYWAIT P0, [R18+URZ+0x22820], R3 ;  /* 0x02282003120075a7 */ /* 0x0022a4000800017f */
[----:B--2---:R-:W-:Y:S05]  /*16c60*/  @!P0 NANOSLEEP.SYNCS 0x989680 ;  /* 0x009896800000895d */ /* 0x004fea0003900000 */
[----:B------:R-:W2:Y:S02]  /*16c70*/  @!P0 SYNCS.PHASECHK.TRANS64 P0, [R18+URZ+0x22820], R3 ;  /* 0x02282003120085a7 */ /* 0x000ea4000800007f */
[----:B--2---:R-:W-:Y:S05]  /*16c80*/  @!P0 BRA `(.L_x_11117) ;  /* 0xfffffffc00f08947 */ /* 0x004fea000383ffff */
[----:B------:R-:W-:Y:S05]  /*16c90*/  BRA `(.L_x_11222) ;  /* 0xffffffc400847947 */ /* 0x000fea000383ffff */
.L_x_11121:
[----:B-1----:R1:W2:Y:S02]  /*16ca0*/  SYNCS.PHASECHK.TRANS64.TRYWAIT P0, [R0+URZ+0x22860], R3 ;  /* 0x02286003000075a7 */ /* 0x0022a4000800017f */
[----:B--2---:R-:W-:Y:S05]  /*16cb0*/  @!P0 NANOSLEEP.SYNCS 0x989680 ;  /* 0x009896800000895d */ /* 0x004fea0003900000 */
[----:B------:R-:W2:Y:S02]  /*16cc0*/  @!P0 SYNCS.PHASECHK.TRANS64 P0, [R0+URZ+0x22860], R3 ;  /* 0x02286003000085a7 */ /* 0x000ea4000800007f */
[----:B--2---:R-:W-:Y:S05]  /*16cd0*/  @!P0 BRA `(.L_x_11121) ;  /* 0xfffffffc00f08947 */ /* 0x004fea000383ffff */
[----:B------:R-:W-:Y:S05]  /*16ce0*/  BRA `(.L_x_11223) ;  /* 0xffffffc400a47947 */ /* 0x000fea000383ffff */
.L_x_11134:
[----:B-1----:R1:W2:Y:S02]  /*16cf0*/  SYNCS.PHASECHK.TRANS64.TRYWAIT P0, [R4+URZ+0x22840], R2 ;  /* 0x02284002040075a7 */ /* 0x0022a4000800017f */
[----:B--2---:R-:W-:Y:S05]  /*16d00*/  @!P0 NANOSLEEP.SYNCS 0x989680 ;  /* 0x009896800000895d */ /* 0x004fea0003900000 */
[----:B------:R-:W2:Y:S02]  /*16d10*/  @!P0 SYNCS.PHASECHK.TRANS64 P0, [R4+URZ+0x22840], R2 ;  /* 0x02284002040085a7 */ /* 0x000ea4000800007f */
[----:B--2---:R-:W-:Y:S05]  /*16d20*/  @!P0 BRA `(.L_x_11134) ;  /* 0xfffffffc00f08947 */ /* 0x004fea000383ffff */
[----:B------:R-:W-:Y:S05]  /*16d30*/  BRA `(.L_x_11224) ;  /* 0xffffffcc00987947 */ /* 0x000fea000383ffff */
.L_x_11139:
[----:B--2---:R2:W3:Y:S02]  /*16d40*/  SYNCS.PHASECHK.TRANS64.TRYWAIT P0, [R4+URZ+0x22860], R2 ;  /* 0x02286002040075a7 */ /* 0x0044e4000800017f */
[----:B---3--:R-:W-:Y:S05]  /*16d50*/  @!P0 NANOSLEEP.SYNCS 0x989680 ;  /* 0x009896800000895d */ /* 0x008fea0003900000 */
[----:B------:R-:W3:Y:S02]  /*16d60*/  @!P0 SYNCS.PHASECHK.TRANS64 P0, [R4+URZ+0x22860], R2 ;  /* 0x02286002040085a7 */ /* 0x000ee4000800007f */
[----:B---3--:R-:W-:Y:S05]  /*16d70*/  @!P0 BRA `(.L_x_11139) ;  /* 0xfffffffc00f08947 */ /* 0x008fea000383ffff */
[----:B------:R-:W-:Y:S05]  /*16d80*/  BRA `(.L_x_11225) ;  /* 0xffffffd000107947 */ /* 0x000fea000383ffff */
.L_x_11151:
[----:B0-----:R0:W1:Y:S02]  /*16d90*/  SYNCS.PHASECHK.TRANS64.TRYWAIT P0, [R4+URZ+0x22840], R2 ;  /* 0x02284002040075a7 */ /* 0x001064000800017f */
[----:B-1----:R-:W-:Y:S05]  /*16da0*/  @!P0 NANOSLEEP.SYNCS 0x989680 ;  /* 0x009896800000895d */ /* 0x002fea0003900000 */
[----:B------:R-:W1:Y:S02]  /*16db0*/  @!P0 SYNCS.PHASECHK.TRANS64 P0, [R4+URZ+0x22840], R2 ;  /* 0x02284002040085a7 */ /* 0x000e64000800007f */
[----:B-1----:R-:W-:Y:S05]  /*16dc0*/  @!P0 BRA `(.L_x_11151) ;  /* 0xfffffffc00f08947 */ /* 0x002fea000383ffff */
[----:B------:R-:W-:Y:S05]  /*16dd0*/  BRA `(.L_x_11226) ;  /* 0xffffffd400f47947 */ /* 0x000fea000383ffff */
.L_x_11156:
[----:B-1----:R1:W2:Y:S02]  /*16de0*/  SYNCS.PHASECHK.TRANS64.TRYWAIT P0, [R4+URZ+0x22860], R2 ;  /* 0x02286002040075a7 */ /* 0x0022a4000800017f */
[----:B--2---:R-:W-:Y:S05]  /*16df0*/  @!P0 NANOSLEEP.SYNCS 0x989680 ;  /* 0x009896800000895d */ /* 0x004fea0003900000 */
[----:B------:R-:W2:Y:S02]  /*16e00*/  @!P0 SYNCS.PHASECHK.TRANS64 P0, [R4+URZ+0x22860], R2 ;  /* 0x02286002040085a7 */ /* 0x000ea4000800007f */
[----:B--2---:R-:W-:Y:S05]  /*16e10*/  @!P0 BRA `(.L_x_11156) ;  /* 0xfffffffc00f08947 */ /* 0x004fea000383ffff */
[----:B------:R-:W-:Y:S05]  /*16e20*/  BRA `(.L_x_11227) ;  /* 0xffffffd8006c7947 */ /* 0x000fea000383ffff */
.L_x_11167:
[----:B-1----:R1:W2:Y:S02]  /*16e30*/  SYNCS.PHASECHK.TRANS64.TRYWAIT P0, [R4+URZ+0x22840], R2 ;  /* 0x02284002040075a7 */ /* 0x0022a4000800017f */
[----:B--2---:R-:W-:Y:S05]  /*16e40*/  @!P0 NANOSLEEP.SYNCS 0x989680 ;  /* 0x009896800000895d */ /* 0x004fea0003900000 */
[----:B------:R-:W2:Y:S02]  /*16e50*/  @!P0 SYNCS.PHASECHK.TRANS64 P0, [R4+URZ+0x22840], R2 ;  /* 0x02284002040085a7 */ /* 0x000ea4000800007f */
[----:B--2---:R-:W-:Y:S05]  /*16e60*/  @!P0 BRA `(.L_x_11167) ;  /* 0xfffffffc00f08947 */ /* 0x004fea000383ffff */
[----:B------:R-:W-:Y:S05]  /*16e70*/  BRA `(.L_x_11228) ;  /* 0xffffffe000347947 */ /* 0x000fea000383ffff */
.L_x_11172:
[----:B0-----:R0:W2:Y:S02]  /*16e80*/  SYNCS.PHASECHK.TRANS64.TRYWAIT P0, [R4+URZ+0x22860], R2 ;  /* 0x02286002040075a7 */ /* 0x0010a4000800017f */
[----:B--2---:R-:W-:Y:S05]  /*16e90*/  @!P0 NANOSLEEP.SYNCS 0x989680 ;  /* 0x009896800000895d */ /* 0x004fea0003900000 */
[----:B------:R-:W2:Y:S02]  /*16ea0*/  @!P0 SYNCS.PHASECHK.TRANS64 P0, [R4+URZ+0x22860], R2 ;  /* 0x02286002040085a7 */ /* 0x000ea4000800007f */
[----:B--2---:R-:W-:Y:S05]  /*16eb0*/  @!P0 BRA `(.L_x_11172) ;  /* 0xfffffffc00f08947 */ /* 0x004fea000383ffff */
[----:B------:R-:W-:Y:S05]  /*16ec0*/  BRA `(.L_x_11229) ;  /* 0xffffffe000ac7947 */ /* 0x000fea000383ffff */
.L_x_11184:
[----:B------:R-:W-:Y:S01]  /*16ed0*/  BSSY B0, `(.L_x_11230) ;  /* 0x0000008000007945 */ /* 0x000fe20003800000 */
[----:B-----5:R-:W-:Y:S02]  /*16ee0*/  IMAD.MOV.U32 R13, RZ, RZ, R2 ;  /* 0x000000ffff0d7224 */ /* 0x020fe400078e0002 */
[----:B------:R-:W-:Y:S02]  /*16ef0*/  IMAD.MOV.U32 R12, RZ, RZ, RZ ;  /* 0x000000ffff0c7224 */ /* 0x000fe400078e00ff */
[----:B------:R-:W-:Y:S02]  /*16f00*/  IMAD.MOV.U32 R11, RZ, RZ, 0x1f ;  /* 0x0000001fff0b7424 */ /* 0x000fe400078e00ff */
[----:B------:R-:W-:-:S07]  /*16f10*/  IMAD.MOV.U32 R15, RZ, RZ, -0x1 ;  /* 0xffffffffff0f7424 */ /* 0x000fce00078e00ff */
[----:B01-34-:R-:W-:Y:S05]  /*16f20*/  WARPSYNC.COLLECTIVE R15, `(.L_x_11231) ;  /* 0x000000000f087348 */ /* 0x01bfea0003c00000 */
[----:B------:R2:W0:Y:S02]  /*16f30*/  SHFL.IDX P6, R14, R13, R12, R11 ;  /* 0x0000000c0d0e7389 */ /* 0x00042400000c000b */
[----:B01234-:R-:W-:Y:S01]  /*16f40*/  ENDCOLLECTIVE ;  /* 0x000000000000791b */ /* 0x01ffe20003800000 */
.L_x_11231:
[----:B------:R-:W-:Y:S05]  /*16f50*/  BSYNC B0 ;  /* 0x0000000000007941 */ /* 0x000fea0003800000 */
.L_x_11230:
[----:B------:R-:W-:Y:S05]  /*16f60*/  BRA `(.L_x_11232) ;  /* 0xffffffe800787947 */ /* 0x000fea000383ffff */
.L_x_11187:
[----:B0-----:R0:W1:Y:S02]  /*16f70*/  SYNCS.PHASECHK.TRANS64.TRYWAIT P0, [R0+URZ+0x22820], R3 ;  /* 0x02282003000075a7 */ /* 0x001064000800017f */
[----:B-1----:R-:W-:Y:S05]  /*16f80*/  @!P0 NANOSLEEP.SYNCS 0x989680 ;  /* 0x009896800000895d */ /* 0x002fea0003900000 */
[----:B------:R-:W1:Y:S02]  /*16f90*/  @!P0 SYNCS.PHASECHK.TRANS64 P0, [R0+URZ+0x22820], R3 ;  /* 0x02282003000085a7 */ /* 0x000e64000800007f */
[----:B-1----:R-:W-:Y:S05]  /*16fa0*/  @!P0 BRA `(.L_x_11187) ;  /* 0xfffffffc00f08947 */ /* 0x002fea000383ffff */
[----:B------:R-:W-:Y:S05]  /*16fb0*/  BRA `(.L_x_11233) ;  /* 0xffffffe800c47947 */ /* 0x000fea000383ffff */
.L_x_11188:
        /* <DEDUP_REMOVED lines=11> */
.L_x_11235:
[----:B------:R-:W-:Y:S05]  /*17070*/  BSYNC B0 ;  /* 0x0000000000007941 */ /* 0x000fea0003800000 */
.L_x_11234:
[----:B------:R-:W-:Y:S05]  /*17080*/  BRA `(.L_x_11236) ;  /* 0xffffffe800ac7947 */ /* 0x000fea000383ffff */
.L_x_11191:
[----:B------:R-:W-:Y:S01]  /*17090*/  BSSY B1, `(.L_x_11237) ;  /* 0x0000006000017945 */ /* 0x000fe20003800000 */
[----:B------:R-:W-:-:S07]  /*170a0*/  IMAD.MOV.U32 R15, RZ, RZ, -0x1 ;  /* 0xffffffffff0f7424 */ /* 0x000fce00078e00ff */
[----:B01----:R-:W-:Y:S05]  /*170b0*/  WARPSYNC.COLLECTIVE R15, `(.L_x_11238) ;  /* 0x000000000f0c7348 */ /* 0x003fea0003c00000 */
[----:B------:R-:W-:Y:S02]  /*170c0*/  ELECT P6, UR62, PT ;  /* 0x00000000003e782f */ /* 0x000fe400038c0000 */
[----:B------:R-:W-:Y:S01]  /*170d0*/  MOV R14, UR62 ;  /* 0x0000003e000e7c02 */ /* 0x000fe20008000f00 */
[----:B01----:R-:W-:Y:S10]  /*170e0*/  ENDCOLLECTIVE ;  /* 0x000000000000791b */ /* 0x003ff40003800000 */
.L_x_11238:
[----:B------:R-:W-:Y:S05]  /*170f0*/  BSYNC B1 ;  /* 0x0000000000017941 */ /* 0x000fea0003800000 */
.L_x_11237:
[----:B------:R-:W-:Y:S05]  /*17100*/  BRA `(.L_x_11239) ;  /* 0xffffffe800a47947 */ /* 0x000fea000383ffff */
.L_x_11193:
[----:B0-----:R0:W1:Y:S02]  /*17110*/  SYNCS.PHASECHK.TRANS64.TRYWAIT P0, [R6+URZ], R5 ;  /* 0x00000005060075a7 */ /* 0x001064000800017f */
[----:B-1----:R-:W-:Y:S05]  /*17120*/  @!P0 NANOSLEEP.SYNCS 0x989680 ;  /* 0x009896800000895d */ /* 0x002fea0003900000 */
[----:B------:R-:W1:Y:S02]  /*17130*/  @!P0 SYNCS.PHASECHK.TRANS64 P0, [R6+URZ], R5 ;  /* 0x00000005060085a7 */ /* 0x000e64000800007f */
[----:B-1----:R-:W-:Y:S05]  /*17140*/  @!P0 BRA `(.L_x_11193) ;  /* 0xfffffffc00f08947 */ /* 0x002fea000383ffff */
[----:B------:R-:W-:Y:S05]  /*17150*/  BRA `(.L_x_11240) ;  /* 0xffffffe800dc7947 */ /* 0x000fea000383ffff */
.L_x_11194:
[----:B-1----:R1:W2:Y:S02]  /*17160*/  SYNCS.PHASECHK.TRANS64.TRYWAIT P0, [R7+URZ], R2 ;  /* 0x00000002070075a7 */ /* 0x0022a4000800017f */
[----:B--2---:R-:W-:Y:S05]  /*17170*/  @!P0 NANOSLEEP.SYNCS 0x989680 ;  /* 0x009896800000895d */ /* 0x004fea0003900000 */
[----:B------:R-:W2:Y:S02]  /*17180*/  @!P0 SYNCS.PHASECHK.TRANS64 P0, [R7+URZ], R2 ;  /* 0x00000002070085a7 */ /* 0x000ea4000800007f */
[----:B--2---:R-:W-:Y:S05]  /*17190*/  @!P0 BRA `(.L_x_11194) ;  /* 0xfffffffc00f08947 */ /* 0x004fea000383ffff */
[----:B------:R-:W-:Y:S05]  /*171a0*/  BRA `(.L_x_11241) ;  /* 0xffffffe800d07947 */ /* 0x000fea000383ffff */
.L_x_11196:
[----:B--2---:R2:W3:Y:S02]  /*171b0*/  SYNCS.PHASECHK.TRANS64.TRYWAIT P0, [R4+URZ], R5 ;  /* 0x00000005040075a7 */ /* 0x0044e4000800017f */
[----:B---3--:R-:W-:Y:S05]  /*171c0*/  @!P0 NANOSLEEP.SYNCS 0x989680 ;  /* 0x009896800000895d */ /* 0x008fea0003900000 */
[----:B------:R-:W3:Y:S02]  /*171d0*/  @!P0 SYNCS.PHASECHK.TRANS64 P0, [R4+URZ], R5 ;  /* 0x00000005040085a7 */ /* 0x000ee4000800007f */
[----:B---3--:R-:W-:Y:S05]  /*171e0*/  @!P0 BRA `(.L_x_11196) ;  /* 0xfffffffc00f08947 */ /* 0x008fea000383ffff */
[----:B------:R-:W-:Y:S05]  /*171f0*/  BRA `(.L_x_11242) ;  /* 0xffffffe800d47947 */ /* 0x000fea000383ffff */
.L_x_11243:
        /* <DEDUP_REMOVED lines=16> */
.L_x_15311:


//--------------------- .text._ZN7cutlass13device_kernelIN5flash11enable_sm90INS1_16FlashAttnFwdSm90INS1_25CollectiveMainloopFwdSm90ILi2EN4cute5tupleIJNS5_1CILi1EEES8_S8_EEENS6_IJNS7_ILi128EEENS7_ILi96EEENS7_ILi64EEEEEELi256ENS_6half_tEfNS_4arch4Sm90ELb0ELb1ELb1ELb0ELb0ELb0ELb1ELb1ELb0ELb1ELb0ELb0EEENS1_21CollectiveEpilogueFwdINS6_IJSA_NS7_ILi256EEESB_EEES9_SE_SG_Li256ELb0ELb1ELb0ELb0EEENS1_30DynamicPersistentTileSchedulerILi256ELi128ELb0ELb1ELb1EEEEEEEEEvNT_6ParamsE --------------------------
	.section	.text._ZN7cutlass13device_kernelIN5flash11enable_sm90INS1_16FlashAttnFwdSm90INS1_25CollectiveMainloopFwdSm90ILi2EN4cute5tupleIJNS5_1CILi1EEES8_S8_EEENS6_IJNS7_ILi128EEENS7_ILi96EEENS7_ILi64EEEEEELi256ENS_6half_tEfNS_4arch4Sm90ELb0ELb1ELb1ELb0ELb0ELb0ELb1ELb1ELb0ELb1ELb0ELb0EEENS1_21CollectiveEpilogueFwdINS6_IJSA_NS7_ILi256EEESB_EEES9_SE_SG_Li256ELb0ELb1ELb0ELb0EEENS1_30DynamicPersistentTileSchedulerILi256ELi128ELb0ELb1ELb1EEEEEEEEEvNT_6ParamsE,"ax",@progbits
	.align	128
.text._ZN7cutlass13device_kernelIN5flash11enable_sm90INS1_16FlashAttnFwdSm90INS1_25CollectiveMainloopFwdSm90ILi2EN4cute5tupleIJNS5_1CILi1EEES8_S8_EEENS6_IJNS7_ILi128EEENS7_ILi96EEENS7_ILi64EEEEEELi256ENS_6half_tEfNS_4arch4Sm90ELb0ELb1ELb1ELb0ELb0ELb0ELb1ELb1ELb0ELb1ELb0ELb0EEENS1_21CollectiveEpilogueFwdINS6_IJSA_NS7_ILi256EEESB_EEES9_SE_SG_Li256ELb0ELb1ELb0ELb0EEENS1_30DynamicPersistentTileSchedulerILi256ELi128ELb0ELb1ELb1EEEEEEEEEvNT_6ParamsE:
        .type           _ZN7cutlass13device_kernelIN5flash11enable_sm90INS1_16FlashAttnFwdSm90INS1_25CollectiveMainloopFwdSm90ILi2EN4cute5tupleIJNS5_1CILi1EEES8_S8_EEENS6_IJNS7_ILi128EEENS7_ILi96EEENS7_ILi64EEEEEELi256ENS_6half_tEfNS_4arch4Sm90ELb0ELb1ELb1ELb0ELb0ELb0ELb1ELb1ELb0ELb1ELb0ELb0EEENS1_21CollectiveEpilogueFwdINS6_IJSA_NS7_ILi256EEESB_EEES9_SE_SG_Li256ELb0ELb1ELb0ELb0EEENS1_30DynamicPersistentTileSchedulerILi256ELi128ELb0ELb1ELb1EEEEEEEEEvNT_6ParamsE,@function
        .size           _ZN7cutlass13device_kernelIN5flash11enable_sm90INS1_16FlashAttnFwdSm90INS1_25CollectiveMainloopFwdSm90ILi2EN4cute5tupleIJNS5_1CILi1EEES8_S8_EEENS6_IJNS7_ILi128EEENS7_ILi96EEENS7_ILi64EEEEEELi256ENS_6half_tEfNS_4arch4Sm90ELb0ELb1ELb1ELb0ELb0ELb0ELb1ELb1ELb0ELb1ELb0ELb0EEENS1_21CollectiveEpilogueFwdINS6_IJSA_NS7_ILi256EEESB_EEES9_SE_SG_Li256ELb0ELb1ELb0ELb0EEENS1_30DynamicPersistentTileSchedulerILi256ELi128ELb0ELb1ELb1EEEEEEEEEvNT_6ParamsE,(.L_x_15312 - _ZN7cutlass13device_kernelIN5flash11enable_sm90INS1_16FlashAttnFwdSm90INS1_25CollectiveMainloopFwdSm90ILi2EN4cute5tupleIJNS5_1CILi1EEES8_S8_EEENS6_IJNS7_ILi128EEENS7_ILi96EEENS7_ILi64EEEEEELi256ENS_6half_tEfNS_4arch4Sm90ELb0ELb1ELb1ELb0ELb0ELb0ELb1ELb1ELb0ELb1ELb0ELb0EEENS1_21CollectiveEpilogueFwdINS6_IJSA_NS7_ILi256EEESB_EEES9_SE_SG_Li256ELb0ELb1ELb0ELb0EEENS1_30DynamicPersistentTileSchedulerILi256ELi128ELb0ELb1ELb1EEEEEEEEEvNT_6ParamsE)
        .other          _ZN7cutlass13device_kernelIN5flash11enable_sm90INS1_16FlashAttnFwdSm90INS1_25CollectiveMainloopFwdSm90ILi2EN4cute5tupleIJNS5_1CILi1EEES8_S8_EEENS6_IJNS7_ILi128EEENS7_ILi96EEENS7_ILi64EEEEEELi256ENS_6half_tEfNS_4arch4Sm90ELb0ELb1ELb1ELb0ELb0ELb0ELb1ELb1ELb0ELb1ELb0ELb0EEENS1_21CollectiveEpilogueFwdINS6_IJSA_NS7_ILi256EEESB_EEES9_SE_SG_Li256ELb0ELb1ELb0ELb0EEENS1_30DynamicPersistentTileSchedulerILi256ELi128ELb0ELb1ELb1EEEEEEEEEvNT_6ParamsE,@"STO_CUDA_ENTRY STV_DEFAULT"
_ZN7cutlass13device_kernelIN5flash11enable_sm90INS1_16FlashAttnFwdSm90INS1_25CollectiveMainloopFwdSm90ILi2EN4cute5tupleIJNS5_1CILi1EEES8_S8_EEENS6_IJNS7_ILi128EEENS7_ILi96EEENS7_ILi64EEEEEELi256ENS_6half_tEfNS_4arch4Sm90ELb0ELb1ELb1ELb0ELb0ELb0ELb1ELb1ELb0ELb1ELb0ELb0EEENS1_21CollectiveEpilogueFwdINS6_IJSA_NS7_ILi256EEESB_EEES9_SE_SG_Li256ELb0ELb1ELb0ELb0EEENS1_30DynamicPersistentTileSchedulerILi256ELi128ELb0ELb1ELb1EEEEEEEEEvNT_6ParamsE:
[----:B------:R-:W0:Y:S02]  /*0000*/  LDC R1, c[0x0][0x28] ;  /* 0x00000a00ff017b82 */ /* 0x000e240000000800 */
[----:B0-----:R-:W-:Y:S01]  /*0010*/  VIADD R1, R1, 0xfffffb40 ;  /* 0xfffffb4001017836 */ /* 0x001fe20000000000 */
[----:B------:R-:W0:Y:S01]  /*0020*/  S2R R3, SR_TID.X ;  /* 0x0000000000037919 */ /* 0x000e220000002100 */
[----:B------:R-:W-:Y:S01]  /*0030*/  ELECT P0, URZ, PT ;  /* 0x00000000003f782f */ /* 0x000fe20003800000 */
[----:B------:R-:W-:Y:S01]  /*0040*/  BSSY B0, `(.L_x_11244) ;  /* 0x0000012000007945 */ /* 0x000fe20003800000 */
[----:B------:R-:W-:Y:S02]  /*0050*/  ULDC UR4, c[0x0][0x20] ;  /* 0x0000080000047ab9 */ /* 0x000fe40000000800 */
[----:B------:R-:W-:Y:S01]  /*0060*/  IADD3 R16, P1, R1, UR4, RZ ;  /* 0x0000000401107c10 */ /* 0x000fe2000ff3e0ff */
[----:B------:R-:W-:-:S04]  /*0070*/  ULDC UR4, c[0x0][0x24] ;  /* 0x0000090000047ab9 */ /* 0x000fc80000000800 */
[----:B------:R-:W-:Y:S01]  /*0080*/  IMAD.X R17, RZ, RZ, UR4, P1 ;  /* 0x00000004ff117e24 */ /* 0x000fe200088e06ff */
        /* <DEDUP_REMOVED lines=13> */
.L_x_11245:
[----:B------:R-:W-:Y:S05]  /*0160*/  BSYNC B0 ;  /* 0x0000000000007941 */ /* 0x000fea0003800000 */
.L_x_11244:
        /* <DEDUP_REMOVED lines=43> */
.L_x_11246:
        /* <DEDUP_REMOVED lines=22> */
.L_x_11247:
        /* <DEDUP_REMOVED lines=18> */
.L_x_11248:
        /* <DEDUP_REMOVED lines=22> */
.L_x_11249:
        /* <DEDUP_REMOVED lines=22> */
.L_x_11250:
[----:B------:R-:W-:Y:S01]  /*0960*/  IADD3 R2, P0, R16, 0x70, RZ ;  /* 0x0000007010027810 */ /* 0x000fe20007f1e0ff */
[----:B------:R-:W-:Y:S01]  /*0970*/  UMOV UR41, 0x1 ;  /* 0x0000000100297882 */ /* 0x000fe20000000000 */
[----:B------:R-:W-:Y:S01]  /*0980*/  PLOP3.LUT P1, PT, PT, PT, UP0, 0x80, 0x0 ;  /* 0x000000000000781c */ /* 0x000fe20003f2f008 */
[----:B------:R-:W-:Y:S01]  /*0990*/  NOP ;  /* 0x0000000000007918 */ /* 0x000fe20000000000 */
[----:B------:R-:W-:Y:S01]  /*09a0*/  USEL UR41, UR41, 0x2, !UP0 ;  /* 0x0000000229297887 */ /* 0x000fe2000c000000 */
[----:B------:R4:W-:Y:S01]  /*09b0*/  STL [R1+0x474], R2 ;  /* 0x0004740201007387 */ /* 0x0009e20000100800 */
[----:B------:R-:W-:Y:S01]  /*09c0*/  ULDC.64 UR48, c[0x0][0x208] ;  /* 0x0000820000307ab9 */ /* 0x000fe20000000a00 */
[----:B----4-:R-:W-:-:S05]  /*09d0*/  IMAD.X R2, RZ, RZ, R17, P0 ;  /* 0x000000ffff027224 */ /* 0x010fca00000e0611 */
[----:B------:R4:W-:Y:S01]  /*09e0*/  STL [R1+0x470], R2 ;  /* 0x0004700201007387 */ /* 0x0009e20000100800 */
[----:B0123--:R-:W-:Y:S06]  /*09f0*/  BAR.SYNC.DEFER_BLOCKING 0x0 ;  /* 0x0000000000007b1d */ /* 0x00ffec0000010000 */
[----:B------:R-:W-:Y:S05]  /*0a00*/  @!P1 BRA `(.L_x_11251) ;  /* 0x0000021c00ac9947 */ /* 0x000fea0003800000 */
.L_x_11252:
[----:B------:R-:W-:-:S08]  /*0a10*/  NOP ;  /* 0x0000000000007918 */ /* 0x000fd00000000000 */
[----:B------:R-:W0:Y:S02]  /*0a20*/  USETMAXREG.TRY_ALLOC.CTAPOOL UP0, 0xf0 ;  /* 0x000000f0000079c8 */ /* 0x000e240008000600 */
[----:B0-----:R-:W-:-:S13]  /*0a30*/  PLOP3.LUT P0, PT, PT, PT, UP0, 0x80, 0x0 ;  /* 0x000000000000781c */ /* 0x001fda0003f0f008 */
[----:B------:R-:W-:Y:S05]  /*0a40*/  @!P0 BRA `(.L_x_11252) ;  /* 0xfffffffc00f08947 */ /* 0x000fea000383ffff */
[----:B------:R-:W0:Y:S08]  /*0a50*/  S2UR UR5, SR_CTAID.X ;  /* 0x00000000000579c3 */ /* 0x000e300000002500 */
[----:B------:R-:W-:Y:S08]  /*0a60*/  BAR.ARV 0x4, 0x180 ;  /* 0x0106000000007b1d */ /* 0x000ff00000002000 */
[----:B------:R-:W-:Y:S08]  /*0a70*/  BAR.ARV 0x8, 0x180 ;  /* 0x0206000000007b1d */ /* 0x000ff00000002000 */
[----:B------:R-:W0:Y:S01]  /*0a80*/  LDC R0, c[0x0][0xd38] ;  /* 0x00034e00ff007b82 */ /* 0x000e220000000800 */
[----:B------:R-:W-:Y:S01]  /*0a90*/  ISETP.NE.AND P0, PT, R10, 0x1, PT ;  /* 0x000000010a00780c */ /* 0x000fe20003f05270 */
[----:B------:R1:W-:-:S12]  /*0aa0*/  STL.64 [R1+0x218], RZ ;  /* 0x000218ff01007387 */ /* 0x0003d80000100a00 */
[----:B------:R-:W-:Y:S06]  /*0ab0*/  @!P0 BAR.ARV 0x9, 0x100 ;  /* 0x0244000000008b1d */ /* 0x000fec0000002000 */
[C---:B------:R-:W-:Y:S02]  /*0ac0*/  IADD3 R208, P1, R16.reuse, 0x218, RZ ;  /* 0x0000021810d07810 */ /* 0x040fe40007f3e0ff */
[----:B------:R-:W-:Y:S01]  /*0ad0*/  IADD3 R222, P2, R16, 0x224, RZ ;  /* 0x0000022410de7810 */ /* 0x000fe20007f5e0ff */
[----:B------:R1:W-:Y:S01]  /*0ae0*/  STL [R1+0x220], RZ ;  /* 0x000220ff01007387 */ /* 0x0003e20000100800 */
[----:B0-----:R-:W-:Y:S01]  /*0af0*/  ISETP.LE.AND P0, PT, R0, UR5, PT ;  /* 0x0000000500007c0c */ /* 0x001fe2000bf03270 */
[----:B------:R-:W-:-:S02]  /*0b00*/  IMAD.X R209, RZ, RZ, R17, P1 ;  /* 0x000000ffffd17224 */ /* 0x000fc400008e0611 */
[----:B------:R1:W-:Y:S01]  /*0b10*/  STL [R1+0x224], RZ ;  /* 0x000224ff01007387 */ /* 0x0003e20000100800 */
[----:B------:R-:W-:-:S09]  /*0b20*/  IMAD.X R221, RZ, RZ, R17, P2 ;  /* 0x000000ffffdd7224 */ /* 0x000fd200010e0611 */
[----:B-1----:R-:W-:Y:S05]  /*0b30*/  @P0 EXIT ;  /* 0x000000000000094d */ /* 0x002fea0003800000 */
[----:B----4-:R-:W0:Y:S01]  /*0b40*/  S2R R2, SR_TID.X ;  /* 0x0000000000027919 */ /* 0x010e220000002100 */
[----:B------:R-:W1:Y:S01]  /*0b50*/  S2UR UR6, SR_CgaCtaId ;  /* 0x00000000000679c3 */ /* 0x000e620000008800 */
[----:B------:R-:W-:Y:S01]  /*0b60*/  UMOV UR44, 0x400 ;  /* 0x00000400002c7882 */ /* 0x000fe20000000000 */
[----:B------:R-:W-:Y:S01]  /*0b70*/  IMAD.MOV.U32 R179, RZ, RZ, 0x2 ;  /* 0x00000002ffb37424 */ /* 0x000fe200078e00ff */
[C---:B------:R-:W-:Y:S01]  /*0b80*/  IADD3 R204, -R10.reuse, 0xb, RZ ;  /* 0x0000000b0acc7810 */ /* 0x040fe20007ffe1ff */
[----:B------:R-:W-:-:S04]  /*0b90*/  VIADD R205, R10, 0x8 ;  /* 0x000000080acd7836 */ /* 0x000fc80000000000 */
[----:B------:R-:W2:Y:S01]  /*0ba0*/  S2UR UR4, SR_SWINHI ;  /* 0x00000000000479c3 */ /* 0x000ea20000002f00 */
[----:B-1----:R-:W-:Y:S01]  /*0bb0*/  ULEA UR44, UR6, UR44, 0x18 ;  /* 0x0000002c062c7291 */ /* 0x002fe2000f8ec03f */
[----:B0-----:R-:W-:-:S06]  /*0bc0*/  VIADD R202, R2, 0xffffff80 ;  /* 0xffffff8002ca7836 */ /* 0x001fcc0000000000 */
[----:B------:R-:W-:Y:S01]  /*0bd0*/  UMOV UR36, UR44 ;  /* 0x0000002c00247c82 */ /* 0x000fe20008000000 */
[----:B--2---:R-:W-:Y:S01]  /*0be0*/  UMOV UR37, UR4 ;  /* 0x0000000400257c82 */ /* 0x004fe20008000000 */
[----:B------:R-:W-:Y:S01]  /*0bf0*/  UMOV UR4, UR5 ;  /* 0x0000000500047c82 */ /* 0x000fe20008000000 */
[----:B------:R-:W-:-:S04]  /*0c00*/  SHF.R.S32.HI R11, RZ, 0x1f, R202 ;  /* 0x0000001fff0b7819 */ /* 0x000fc800000114ca */
[CC--:B------:R-:W-:Y:S02]  /*0c10*/  LEA.HI R0, R11.reuse, R202.reuse, RZ, 0x7 ;  /* 0x000000ca0b007211 */ /* 0x0c0fe400078f38ff */
[CC--:B------:R-:W-:Y:S02]  /*0c20*/  LEA.HI R2, R11.reuse, R202.reuse, RZ, 0x4 ;  /* 0x000000ca0b027211 */ /* 0x0c0fe400078f20ff */
[----:B------:R-:W-:Y:S02]  /*0c30*/  LOP3.LUT R3, R0, 0xffffff80, RZ, 0xc0, !PT ;  /* 0xffffff8000037812 */ /* 0x000fe400078ec0ff */
[----:B------:R-:W-:Y:S02]  /*0c40*/  LEA.HI R4, R11, R202, RZ, 0x5 ;  /* 0x000000ca0b047211 */ /* 0x000fe400078f28ff */
[----:B------:R-:W-:Y:S01]  /*0c50*/  SHF.R.S32.HI R7, RZ, 0x4, R2 ;  /* 0x00000004ff077819 */ /* 0x000fe20000011402 */
[----:B------:R-:W-:Y:S01]  /*0c60*/  IMAD.IADD R210, R202, 0x1, -R3 ;  /* 0x00000001cad27824 */ /* 0x000fe200078e0a03 */
[----:B------:R-:W-:Y:S01]  /*0c70*/  LOP3.LUT R5, R2, 0x3fffff0, RZ, 0xc0, !PT ;  /* 0x03fffff002057812 */ /* 0x000fe200078ec0ff */
[----:B------:R-:W-:Y:S01]  /*0c80*/  IMAD.SHL.U32 R4, R4, 0x20, RZ ;  /* 0x0000002004047824 */ /* 0x000fe200078e00ff */
[----:B------:R-:W-:-:S02]  /*0c90*/  LEA.HI R2, R2, R7, RZ, 0x1 ;  /* 0x0000000702027211 */ /* 0x000fc400078f08ff */
[----:B------:R-:W-:Y:S01]  /*0ca0*/  SHF.R.S32.HI R3, RZ, 0x1f, R210 ;  /* 0x0000001fff037819 */ /* 0x000fe200000114d2 */
[----:B------:R-:W-:Y:S01]  /*0cb0*/  IMAD.IADD R5, R202, 0x1, -R5 ;  /* 0x00000001ca057824 */ /* 0x000fe200078e0a05 */
[----:B------:R-:W-:Y:S02]  /*0cc0*/  LOP3.LUT R4, R4, 0xfffffc00, RZ, 0xc0, !PT ;  /* 0xfffffc0004047812 */ /* 0x000fe400078ec0ff */
[----:B------:R-:W-:Y:S02]  /*0cd0*/  LOP3.LUT R2, R2, 0x1ffffffe, RZ, 0xc0, !PT ;  /* 0x1ffffffe02027812 */ /* 0x000fe400078ec0ff */
[----:B------:R-:W-:Y:S01]  /*0ce0*/  LEA.HI R12, R3, R210, RZ, 0x2 ;  /* 0x000000d2030c7211 */ /* 0x000fe200078f10ff */
[----:B------:R-:W-:Y:S01]  /*0cf0*/  IMAD R4, R5, 0x40, R4 ;  /* 0x0000004005047824 */ /* 0x000fe200078e0204 */
[----:B------:R-:W-:Y:S01]  /*0d00*/  LEA.HI R6, R11, R202, RZ, 0x2 ;  /* 0x000000ca0b067211 */ /* 0x000fe200078f10ff */
[----:B------:R-:W-:Y:S01]  /*0d10*/  IMAD.IADD R7, R7, 0x1, -R2 ;  /* 0x0000000107077824 */ /* 0x000fe200078e0a02 */
[----:B------:R-:W-:-:S02]  /*0d20*/  SHF.R.S32.HI R2, RZ, 0x2, R12 ;  /* 0x00000002ff027819 */ /* 0x000fc4000001140c */
[----:B------:R-:W-:Y:S01]  /*0d30*/  SHF.R.S32.HI R5, RZ, 0x1f, R12 ;  /* 0x0000001fff057819 */ /* 0x000fe2000001140c */
[----:B------:R-:W-:Y:S01]  /*0d40*/  IMAD R4, R7, 0x8, R4 ;  /* 0x0000000807047824 */ /* 0x000fe200078e0204 */
[----:B------:R-:W-:Y:S02]  /*0d50*/  LEA.HI R3, R3, R210, RZ, 0x5 ;  /* 0x000000d203037211 */ /* 0x000fe400078f28ff */
[----:B------:R-:W-:Y:S01]  /*0d60*/  LEA.HI R5, R5, R2, RZ, 0x3 ;  /* 0x0000000205057211 */ /* 0x000fe200078f18ff */
[----:B------:R-:W-:Y:S01]  /*0d70*/  IMAD.WIDE R178, R4, R179, UR36 ;  /* 0x0000002404b27e25 */ /* 0x000fe2000f8e02b3 */
[----:B------:R-:W-:Y:S02]  /*0d80*/  LOP3.LUT R9, R6, 0xfffffffc, RZ, 0xc0, !PT ;  /* 0xfffffffc06097812 */ /* 0x000fe400078ec0ff */
[----:B------:R-:W-:Y:S02]  /*0d90*/  LOP3.LUT R5, R5, 0xfffffff8, RZ, 0xc0, !PT ;  /* 0xfffffff805057812 */ /* 0x000fe400078ec0ff */
[----:B------:R-:W-:Y:S01]  /*0da0*/  SHF.R.S32.HI R3, RZ, 0x5, R3 ;  /* 0x00000005ff037819 */ /* 0x000fe20000011403 */
[----:B------:R-:W-:Y:S01]  /*0db0*/  IMAD.IADD R9, R202, 0x1, -R9 ;  /* 0x00000001ca097824 */ /* 0x000fe200078e0a09 */
[----:B------:R-:W-:Y:S01]  /*0dc0*/  IADD3 R19, P0, R178, 0x20, RZ ;  /* 0x00000020b2137810 */ /* 0x000fe20007f1e0ff */
[----:B------:R-:W-:Y:S01]  /*0dd0*/  IMAD.IADD R2, R2, 0x1, -R5 ;  /* 0x0000000102027824 */ /* 0x000fe200078e0a05 */
[----:B------:R-:W-:-:S02]  /*0de0*/  LEA.HI R11, R11, R202, RZ, 0x3 ;  /* 0x000000ca0b0b7211 */ /* 0x000fc400078f18ff */
[----:B------:R-:W-:Y:S01]  /*0df0*/  LEA.HI R6, R9, R9, RZ, 0x1 ;  /* 0x0000000909067211 */ /* 0x000fe200078f08ff */
[----:B------:R-:W-:Y:S01]  /*0e00*/  IMAD R13, R3, 0x10, R2 ;  /* 0x00000010030d7824 */ /* 0x000fe200078e0202 */
[----:B------:R-:W-:Y:S01]  /*0e10*/  LOP3.LUT R2, R19, 0x380, RZ, 0xc0, !PT ;  /* 0x0000038013027812 */ /* 0x000fe200078ec0ff */
[----:B------:R-:W-:Y:S01]  /*0e20*/  IMAD.X R3, RZ, RZ, R179, P0 ;  /* 0x000000ffff037224 */ /* 0x000fe200000e06b3 */
[----:B------:R-:W-:Y:S02]  /*0e30*/  LOP3.LUT R6, R6, 0x1ffffffe, RZ, 0xc0, !PT ;  /* 0x1ffffffe06067812 */ /* 0x000fe400078ec0ff */
[----:B------:R-:W-:Y:S02]  /*0e40*/  SHF.R.U64 R2, R2, 0x3, RZ ;  /* 0x0000000302027819 */ /* 0x000fe400000012ff */
[----:B------:R-:W-:Y:S01]  /*0e50*/  SHF.R.S32.HI R225, RZ, 0x7, R0 ;  /* 0x00000007ffe17819 */ /* 0x000fe20000011400 */
[----:B------:R-:W-:Y:S01]  /*0e60*/  IMAD.IADD R15, R9, 0x1, -R6 ;  /* 0x00000001090f7824 */ /* 0x000fe200078e0a06 */
[----:B------:R-:W-:-:S02]  /*0e70*/  LOP3.LUT R2, R2, R19, RZ, 0x3c, !PT ;  /* 0x0000001302027212 */ /* 0x000fc400078e3cff */
[C---:B------:R-:W-:Y:S02]  /*0e80*/  IADD3 R5, P1, R178.reuse, 0x40, RZ ;  /* 0x00000040b2057810 */ /* 0x040fe40007f3e0ff */
[----:B------:R-:W-:Y:S02]  /*0e90*/  MOV R231, R2 ;  /* 0x0000000200e77202 */ /* 0x000fe40000000f00 */
[----:B------:R-:W-:Y:S02]  /*0ea0*/  LOP3.LUT R3, R11, 0xfffffff8, RZ, 0xc0, !PT ;  /* 0xfffffff80b037812 */ /* 0x000fe400078ec0ff */
[C---:B------:R-:W-:Y:S02]  /*0eb0*/  IADD3 R7, P2, R178.reuse, 0x60, RZ ;  /* 0x00000060b2077810 */ /* 0x040fe40007f5e0ff */
[----:B------:R-:W-:Y:S01]  /*0ec0*/  IADD3 R9, P3, R178, 0xc060, RZ ;  /* 0x0000c060b2097810 */ /* 0x000fe20007f7e0ff */
[----:B------:R-:W-:Y:S01]  /*0ed0*/  IMAD.IADD R3, R202, 0x1, -R3 ;  /* 0x00000001ca037824 */ /* 0x000fe200078e0a03 */
[----:B------:R-:W-:-:S02]  /*0ee0*/  LEA.HI R0, R0, R225, RZ, 0x1 ;  /* 0x000000e100007211 */ /* 0x000fc400078f08ff */
[----:B------:R-:W-:Y:S01]  /*0ef0*/  LOP3.LUT R4, R5, 0x380, RZ, 0xc0, !PT ;  /* 0x0000038005047812 */ /* 0x000fe200078ec0ff */
[----:B------:R-:W-:Y:S01]  /*0f00*/  IMAD.SHL.U32 R190, R3, 0x8, RZ ;  /* 0x0000000803be7824 */ /* 0x000fe200078e00ff */
[----:B------:R-:W-:Y:S02]  /*0f10*/  SHF.R.S32.HI R206, RZ, 0x3, R11 ;  /* 0x00000003ffce7819 */ /* 0x000fe4000001140b */
[----:B------:R-:W-:Y:S01]  /*0f20*/  LOP3.LUT R6, R7, 0x380, RZ, 0xc0, !PT ;  /* 0x0000038007067812 */ /* 0x000fe200078ec0ff */
[----:B------:R-:W-:Y:S01]  /*0f30*/  VIADD R192, R190, 0x40 ;  /* 0x00000040bec07836 */ /* 0x000fe20000000000 */
[----:B------:R-:W-:Y:S01]  /*0f40*/  LOP3.LUT R8, R9, 0x380, RZ, 0xc0, !PT ;  /* 0x0000038009087812 */ /* 0x000fe200078ec0ff */
[----:B------:R-:W-:Y:S01]  /*0f50*/  IMAD R207, R3, 0x20, R206 ;  /* 0x0000002003cf7824 */ /* 0x000fe200078e02ce */
[----:B------:R-:W-:Y:S01]  /*0f60*/  LOP3.LUT R0, R0, 0x3fffffe, RZ, 0xc0, !PT ;  /* 0x03fffffe00007812 */ /* 0x000fe200078ec0ff */
[----:B------:R-:W-:Y:S01]  /*0f70*/  VIADD R191, R190, 0x80 ;  /* 0x00000080bebf7836 */ /* 0x000fe20000000000 */
[----:B------:R-:W-:Y:S01]  /*0f80*/  SHF.R.U64 R4, R4, 0x3, RZ ;  /* 0x0000000304047819 */ /* 0x000fe200000012ff */
[----:B------:R-:W-:Y:S01]  /*0f90*/  VIADD R193, R190, 0xc0 ;  /* 0x000000c0bec17836 */ /* 0x000fe20000000000 */
[----:B------:R-:W-:Y:S01]  /*0fa0*/  SHF.R.U64 R6, R6, 0x3, RZ ;  /* 0x0000000306067819 */ /* 0x000fe200000012ff */
[----:B------:R-:W-:Y:S01]  /*0fb0*/  IMAD.IADD R0, R225, 0x1, -R0 ;  /* 0x00000001e1007824 */ /* 0x000fe200078e0a00 */
[----:B------:R-:W-:-:S02]  /*0fc0*/  SHF.R.U64 R8, R8, 0x3, RZ ;  /* 0x0000000308087819 */ /* 0x000fc400000012ff */
[----:B------:R-:W-:Y:S01]  /*0fd0*/  LOP3.LUT R3, R12, 0x7ffffffc, RZ, 0xc0, !PT ;  /* 0x7ffffffc0c037812 */ /* 0x000fe200078ec0ff */
[----:B------:R-:W-:Y:S01]  /*0fe0*/  IMAD R200, R0, 0x40, R13 ;  /* 0x0000004000c87824 */ /* 0x000fe200078e020d */
[----:B------:R-:W-:Y:S01]  /*0ff0*/  LOP3.LUT R4, R4, R5, RZ, 0x3c, !PT ;  /* 0x0000000504047212 */ /* 0x000fe200078e3cff */
[--C-:B------:R-:W-:Y:S01]  /*1000*/  IMAD.X R5, RZ, RZ, R179.reuse, P1 ;  /* 0x000000ffff057224 */ /* 0x100fe200008e06b3 */
[----:B------:R-:W-:Y:S01]  /*1010*/  LOP3.LUT R6, R6, R7, RZ, 0x3c, !PT ;  /* 0x0000000706067212 */ /* 0x000fe200078e3cff */
[--C-:B------:R-:W-:Y:S01]  /*1020*/  IMAD.X R7, RZ, RZ, R179.reuse, P2 ;  /* 0x000000ffff077224 */ /* 0x100fe200010e06b3 */
[----:B------:R-:W-:Y:S01]  /*1030*/  LOP3.LUT R8, R8, R9, RZ, 0x3c, !PT ;  /* 0x0000000908087212 */ /* 0x000fe200078e3cff */
[----:B------:R-:W-:Y:S01]  /*1040*/  IMAD.X R9, RZ, RZ, R179, P3 ;  /* 0x000000ffff097224 */ /* 0x000fe200018e06b3 */
[----:B------:R-:W-:Y:S01]  /*1050*/  IADD3 R22, P0, R16, 0x13c, RZ ;  /* 0x0000013c10167810 */ /* 0x000fe20007f1e0ff */
[----:B------:R-:W-:Y:S01]  /*1060*/  IMAD.IADD R3, R210, 0x1, -R3 ;  /* 0x00000001d2037824 */ /* 0x000fe200078e0a03 */
[----:B------:R-:W-:Y:S01]  /*1070*/  IADD3 R224, P1, R16, 0x230, RZ ;  /* 0x0000023010e07810 */ /* 0x000fe20007f3e0ff */
[----:B------:R-:W-:Y:S01]  /*1080*/  IMAD R232, R15, 0x8, R200 ;  /* 0x000000080fe87824 */ /* 0x000fe200078e02c8 */
[----:B------:R-:W-:Y:S01]  /*1090*/  MOV R230, R4 ;  /* 0x0000000400e67202 */ /* 0x000fe20000000f00 */
[--C-:B------:R-:W-:Y:S01]  /*10a0*/  IMAD.X R23, RZ, RZ, R17.reuse, P0 ;  /* 0x000000ffff177224 */ /* 0x100fe200000e0611 */
[----:B------:R-:W-:Y:S01]  /*10b0*/  MOV R227, R6 ;  /* 0x0000000600e37202 */ /* 0x000fe20000000f00 */
[----:B------:R-:W-:Y:S01]  /*10c0*/  IMAD.X R223, RZ, RZ, R17, P1 ;  /* 0x000000ffffdf7224 */ /* 0x000fe200008e0611 */
[----:B------:R-:W-:Y:S01]  /*10d0*/  MOV R226, R8 ;  /* 0x0000000800e27202 */ /* 0x000fe20000000f00 */
[----:B------:R-:W-:Y:S01]  /*10e0*/  IMAD.SHL.U32 R201, R3, 0x2, RZ ;  /* 0x0000000203c97824 */ /* 0x000fe200078e00ff */
[----:B------:R-:W-:-:S02]  /*10f0*/  SHF.R.S32.HI R199, RZ, 0x1f, R190 ;  /* 0x0000001fffc77819 */ /* 0x000fc400000114be */
[----:B------:R-:W-:Y:S02]  /*1100*/  SHF.R.S32.HI R198, RZ, 0x1f, R192 ;  /* 0x0000001fffc67819 */ /* 0x000fe400000114c0 */
[----:B------:R-:W-:Y:S02]  /*1110*/  SHF.R.S32.HI R197, RZ, 0x1f, R191 ;  /* 0x0000001fffc57819 */ /* 0x000fe400000114bf */
[----:B------:R-:W-:-:S07]  /*1120*/  SHF.R.S32.HI R196, RZ, 0x1f, R193 ;  /* 0x0000001fffc47819 */ /* 0x000fce00000114c1 */
.L_x_11375:
        /* <DEDUP_REMOVED lines=21> */
.L_x_11253:
[----:B------:R-:W-:Y:S01]  /*1280*/  ULDC UR7, c[0x0][0xd54] ;  /* 0x0003550000077ab9 */ /* 0x000fe20000000800 */
[----:B------:R-:W-:Y:S01]  /*1290*/  UMOV UR6, UR9 ;  /* 0x0000000900067c82 */ /* 0x000fe20008000000 */
[----:B------:R-:W-:-:S11]  /*12a0*/  UISETP.NE.AND UP0, UPT, UR7, 0x1, UPT ;  /* 0x000000010700788c */ /* 0x000fd6000bf05270 */
[----:B------:R-:W-:Y:S02]  /*12b0*/  @UP0 ULDC.64 UR10, c[0x0][0xd58] ;  /* 0x00035600000a0ab9 */ /* 0x000fe40000000a00 */
[----:B------:R-:W-:-:S04]  /*12c0*/  UIMAD.WIDE.U32 UR4, UR9, UR10, URZ ;  /* 0x0000000a090472a5 */ /* 0x000fc8000f8e003f */
[----:B------:R-:W-:-:S04]  /*12d0*/  @UP0 USHF.R.U32.HI UR6, URZ, UR11, UR5 ;  /* 0x0000000b3f060299 */ /* 0x000fc80008011605 */
[----:B------:R-:W-:-:S12]  /*12e0*/  UIMAD UR4, UR6, UR7, URZ ;  /* 0x00000007060472a4 */ /* 0x000fd8000f8e023f */
.L_x_11254:
[----:B------:R-:W0:Y:S01]  /*12f0*/  S2R R0, SR_TID.X ;  /* 0x0000000000007919 */ /* 0x000e220000002100 */
[----:B------:R-:W-:Y:S01]  /*1300*/  ULOP3.LUT UR5, URZ, UR6, URZ, 0x33, !UPT ;  /* 0x000000063f057292 */ /* 0x000fe2000f8e333f */
[----:B------:R-:W-:Y:S01]  /*1310*/  IMAD.MOV.U32 R2, RZ, RZ, 0x3000 ;  /* 0x00003000ff027424 */ /* 0x000fe200078e00ff */
[----:B------:R-:W-:Y:S01]  /*1320*/  UIADD3 UR6, UP2, UR36, 0x32450, URZ ;  /* 0x0003245024067890 */ /* 0x000fe2000ff5e03f */
[----:B------:R-:W-:Y:S01]  /*1330*/  IMAD.U32 R3, RZ, RZ, UR41 ;  /* 0x00000029ff037e24 */ /* 0x000fe2000f8e00ff */
[----:B------:R-:W-:Y:S01]  /*1340*/  ULDC UR39, c[0x0][0xd3c] ;  /* 0x00034f0000277ab9 */ /* 0x000fe20000000800 */
[----:B------:R-:W-:Y:S01]  /*1350*/  UIADD3 UR7, UP0, UR36, 0x32430, URZ ;  /* 0x0003243024077890 */ /* 0x000fe2000ff1e03f */
[----:B------:R-:W-:Y:S01]  /*1360*/  IMAD.MOV.U32 R5, RZ, RZ, 0x100 ;  /* 0x00000100ff057424 */ /* 0x000fe200078e00ff */
[----:B------:R-:W-:Y:S01]  /*1370*/  UIADD3 UR39, UR5, UR39, URZ ;  /* 0x0000002705277290 */ /* 0x000fe2000fffe03f */
[----:B------:R1:W-:Y:S01]  /*1380*/  STL.64 [R1+0x18], R2 ;  /* 0x0000180201007387 */ /* 0x0003e20000100a00 */
[----:B------:R-:W-:Y:S01]  /*1390*/  UIADD3.X UR5, URZ, UR37, URZ, UP2, !UPT ;  /* 0x000000253f057290 */ /* 0x000fe200097fe43f */
[----:B------:R-:W-:Y:S01]  /*13a0*/  IMAD.MOV.U32 R6, RZ, RZ, 0x1 ;  /* 0x00000001ff067424 */ /* 0x000fe200078e00ff */
[----:B------:R-:W-:Y:S01]  /*13b0*/  UIADD3 UR10, UP1, UR36, 0x32440, URZ ;  /* 0x00032440240a7890 */ /* 0x000fe2000ff3e03f */
[----:B------:R-:W-:Y:S01]  /*13c0*/  IMAD.MOV.U32 R7, RZ, RZ, RZ ;  /* 0x000000ffff077224 */ /* 0x000fe200078e00ff */
[----:B------:R-:W-:Y:S01]  /*13d0*/  UIADD3 UR11, UP3, UR36, 0x32460, URZ ;  /* 0x00032460240b7890 */ /* 0x000fe2000ff7e03f */
[----:B------:R-:W-:Y:S01]  /*13e0*/  IMAD.MOV.U32 R8, RZ, RZ, 0xc000 ;  /* 0x0000c000ff087424 */ /* 0x000fe200078e00ff */
[----:B------:R-:W-:Y:S01]  /*13f0*/  UIADD3 UR4, UR9, -UR4, URZ ;  /* 0x8000000409047290 */ /* 0x000fe2000fffe03f */
[----:B------:R-:W-:Y:S01]  /*1400*/  IMAD.U32 R9, RZ, RZ, UR41 ;  /* 0x00000029ff097e24 */ /* 0x000fe2000f8e00ff */
[----:B------:R-:W-:Y:S01]  /*1410*/  UIADD3.X UR12, URZ, UR37, URZ, UP3, !UPT ;  /* 0x000000253f0c7290 */ /* 0x000fe20009ffe43f */
[----:B------:R-:W-:Y:S01]  /*1420*/  IMAD.MOV.U32 R11, RZ, RZ, 0x100 ;  /* 0x00000100ff0b7424 */ /* 0x000fe200078e00ff */
[----:B------:R-:W-:Y:S01]  /*1430*/  ULDC UR42, c[0x0][0xd48] ;  /* 0x00035200002a7ab9 */ /* 0x000fe20000000800 */
[----:B-1----:R-:W-:Y:S01]  /*1440*/  IMAD.U32 R3, RZ, RZ, UR5 ;  /* 0x00000005ff037e24 */ /* 0x002fe2000f8e00ff */
[----:B------:R-:W-:Y:S01]  /*1450*/  UIADD3.X UR5, URZ, UR37, URZ, UP0, !UPT ;  /* 0x000000253f057290 */ /* 0x000fe200087fe43f */
[----:B------:R-:W-:Y:S01]  /*1460*/  IMAD.U32 R2, RZ, RZ, UR6 ;  /* 0x00000006ff027e24 */ /* 0x000fe2000f8e00ff */
[----:B------:R-:W-:Y:S01]  /*1470*/  UIADD3.X UR6, URZ, UR37, URZ, UP1, !UPT ;  /* 0x000000253f067290 */ /* 0x000fe20008ffe43f */
[----:B------:R-:W-:Y:S01]  /*1480*/  IMAD.U32 R12, RZ, RZ, UR11 ;  /* 0x0000000bff0c7e24 */ /* 0x000fe2000f8e00ff */
[----:B------:R-:W-:Y:S01]  /*1490*/  UISETP.NE.AND UP2, UPT, UR42, 0x1, UPT ;  /* 0x000000012a00788c */ /* 0x000fe2000bf45270 */
[----:B------:R-:W-:Y:S01]  /*14a0*/  IMAD.U32 R13, RZ, RZ, UR12 ;  /* 0x0000000cff0d7e24 */ /* 0x000fe2000f8e00ff */
[----:B------:R-:W-:Y:S01]  /*14b0*/  ULDC UR12, c[0x0][0xd54] ;  /* 0x00035500000c7ab9 */ /* 0x000fe20000000800 */
[----:B------:R-:W-:Y:S01]  /*14c0*/  IMAD.MOV.U32 R18, RZ, RZ, 0x1 ;  /* 0x00000001ff127424 */ /* 0x000fe200078e00ff */
[----:B------:R-:W-:Y:S01]  /*14d0*/  UIMAD UR12, UR8, UR12, UR4 ;  /* 0x0000000c080c72a4 */ /* 0x000fe2000f8e0204 */
[----:B------:R-:W-:Y:S01]  /*14e0*/  IMAD.MOV.U32 R19, RZ, RZ, RZ ;  /* 0x000000ffff137224 */ /* 0x000fe200078e00ff */
[----:B0-----:R-:W-:Y:S01]  /*14f0*/  LOP3.LUT R0, R0, 0x7f, RZ, 0xc0, !PT ;  /* 0x0000007f00007812 */ /* 0x001fe200078ec0ff */
[----:B------:R-:W-:Y:S01]  /*1500*/  IMAD.U32 R14, RZ, RZ, UR39 ;  /* 0x00000027ff0e7e24 */ /* 0x000fe2000f8e00ff */
[----:B------:R-:W-:Y:S01]  /*1510*/  USHF.L.U32 UR39, UR39, 0x7, URZ ;  /* 0x0000000727277899 */ /* 0x000fe2000800063f */
[----:B------:R-:W-:Y:S01]  /*1520*/  STL.128 [R1+0x440], RZ ;  /* 0x000440ff01007387 */ /* 0x000fe20000100c00 */
[----:B------:R-:W-:Y:S01]  /*1530*/  ISETP.NE.AND P0, PT, R0, RZ, PT ;  /* 0x000000ff0000720c */ /* 0x000fe20003f05270 */
[----:B------:R-:W-:Y:S01]  /*1540*/  ULDC UR45, c[0x0][0x424] ;  /* 0x00010900002d7ab9 */ /* 0x000fe20000000800 */
[----:B------:R-:W0:Y:S01]  /*1550*/  LDC R0, c[0x0][0xa80] ;  /* 0x0002a000ff007b82 */ /* 0x000e220000000800 */
[----:B------:R-:W-:Y:S01]  /*1560*/  STL.64 [R1+0x60], R18 ;  /* 0x0000601201007387 */ /* 0x000fe20000100a00 */
[----:B------:R-:W-:Y:S01]  /*1570*/  SEL R4, RZ, 0x1, P0 ;  /* 0x00000001ff047807 */ /* 0x000fe20000000000 */
[----:B------:R-:W-:Y:S01]  /*1580*/  ULDC UR11, c[0x0][0x2f0] ;  /* 0x0000bc00000b7ab9 */ /* 0x000fe20000000800 */
[----:B------:R-:W-:Y:S01]  /*1590*/  ULDC UR46, c[0x0][0x288] ;  /* 0x0000a200002e7ab9 */ /* 0x000fe20000000800 */
[----:B------:R-:W-:Y:S01]  /*15a0*/  STL [R1+0x70], R14 ;  /* 0x0000700e01007387 */ /* 0x000fe20000100800 */
[----:B------:R-:W-:Y:S01]  /*15b0*/  @UP2 ULDC UR13, c[0x0][0xd50] ;  /* 0x00035400000d2ab9 */ /* 0x000fe20000000800 */
[----:B------:R-:W-:Y:S01]  /*15c0*/  IMAD.MOV.U32 R10, RZ, RZ, R4 ;  /* 0x000000ffff0a7224 */ /* 0x000fe200078e0004 */
[----:B------:R-:W-:Y:S01]  /*15d0*/  UMOV UR38, UR12 ;  /* 0x0000000c00267c82 */ /* 0x000fe20008000000 */
[----:B------:R1:W-:Y:S01]  /*15e0*/  STL.128 [R1+0x20], R4 ;  /* 0x0000200401007387 */ /* 0x0003e20000100c00 */
[----:B------:R-:W-:-:S02]  /*15f0*/  IADD3 R32, P0, R16, 0x440, RZ ;  /* 0x0000044010207810 */ /* 0x000fc40007f1e0ff */
[----:B------:R-:W-:Y:S01]  /*1600*/  IADD3 R44, P1, R16, 0x38, RZ ;  /* 0x00000038102c7810 */ /* 0x000fe20007f3e0ff */
[----:B------:R2:W-:Y:S02]  /*1610*/  STL.128 [R1+0x50], R8 ;  /* 0x0000500801007387 */ /* 0x0005e40000100c00 */
[--C-:B------:R-:W-:Y:S02]  /*1620*/  IMAD.X R47, RZ, RZ, R17.reuse, P0 ;  /* 0x000000ffff2f7224 */ /* 0x100fe400000e0611 */
[----:B------:R3:W-:Y:S01]  /*1630*/  STL.128 [R1+0x450], RZ ;  /* 0x000450ff01007387 */ /* 0x0007e20000100c00 */
[----:B------:R-:W-:-:S03]  /*1640*/  IMAD.X R45, RZ, RZ, R17, P1 ;  /* 0x000000ffff2d7224 */ /* 0x000fc600008e0611 */
[----:B------:R3:W-:Y:S01]  /*1650*/  STL.128 [R1+0x230], RZ ;  /* 0x000230ff01007387 */ /* 0x0007e20000100c00 */
[----:B-1----:R-:W-:Y:S01]  /*1660*/  IMAD.U32 R5, RZ, RZ, UR5 ;  /* 0x00000005ff057e24 */ /* 0x002fe2000f8e00ff */
[----:B------:R-:W-:Y:S01]  /*1670*/  ULDC UR5, c[0x0][0x448] ;  /* 0x0001120000057ab9 */ /* 0x000fe20000000800 */
[----:B------:R-:W-:Y:S01]  /*1680*/  IMAD.U32 R4, RZ, RZ, UR7 ;  /* 0x00000007ff047e24 */ /* 0x000fe2000f8e00ff */
[----:B------:R-:W-:Y:S01]  /*1690*/  UISETP.NE.AND UP1, UPT, UR5, 0x1, UPT ;  /* 0x000000010500788c */ /* 0x000fe2000bf25270 */
[----:B--2---:R-:W-:Y:S01]  /*16a0*/  IMAD.MOV.U32 R9, RZ, RZ, R3 ;  /* 0x000000ffff097224 */ /* 0x004fe200078e0003 */
[----:B0-----:R3:W-:Y:S01]  /*16b0*/  STL [R1+0x460], R0 ;  /* 0x0004600001007387 */ /* 0x0017e20000100800 */
[----:B------:R-:W-:Y:S01]  /*16c0*/  IMAD.U32 R3, RZ, RZ, UR6 ;  /* 0x00000006ff037e24 */ /* 0x000fe2000f8e00ff */
[----:B------:R-:W-:Y:S01]  /*16d0*/  ULDC.64 UR6, c[0x0][0x418] ;  /* 0x0001060000067ab9 */ /* 0x000fe20000000a00 */
[----:B------:R-:W-:Y:S01]  /*16e0*/  IMAD.MOV.U32 R8, RZ, RZ, R2 ;  /* 0x000000ffff087224 */ /* 0x000fe200078e0002 */
[----:B------:R-:W-:Y:S01]  /*16f0*/  UISETP.NE.U32.AND UP0, UPT, UR6, URZ, UPT ;  /* 0x0000003f0600728c */ /* 0x000fe2000bf05070 */
[----:B------:R-:W-:Y:S01]  /*1700*/  IMAD.MOV.U32 R10, RZ, RZ, R12 ;  /* 0x000000ffff0a7224 */ /* 0x000fe200078e000c */
[----:B------:R-:W-:Y:S01]  /*1710*/  ULDC.64 UR4, c[0x0][0xad8] ;  /* 0x0002b60000047ab9 */ /* 0x000fe20000000a00 */
[----:B------:R-:W-:Y:S01]  /*1720*/  IMAD.MOV.U32 R11, RZ, RZ, R13 ;  /* 0x000000ffff0b7224 */ /* 0x000fe200078e000d */
[----:B------:R-:W-:Y:S01]  /*1730*/  UISETP.NE.AND.EX UP0, UPT, UR7, URZ, UPT, UP0 ;  /* 0x0000003f0700728c */ /* 0x000fe2000bf05300 */
[----:B------:R-:W-:Y:S01]  /*1740*/  IMAD.U32 R2, RZ, RZ, UR10 ;  /* 0x0000000aff027e24 */ /* 0x000fe2000f8e00ff */
[----:B------:R-:W-:Y:S01]  /*1750*/  UISETP.GE.AND UP3, UPT, UR5, 0x1, UPT ;  /* 0x000000010500788c */ /* 0x000fe2000bf66270 */
[----:B------:R3:W-:Y:S01]  /*1760*/  STL.64 [R1+0x8], R4 ;  /* 0x0000080401007387 */ /* 0x0007e20000100a00 */
[----:B------:R-:W-:-:S02]  /*1770*/  UIADD3 UR10, UR39, 0x7f, URZ ;  /* 0x0000007f270a7890 */ /* 0x000fc4000fffe03f */
[----:B------:R-:W-:Y:S01]  /*1780*/  USEL UR45, UR45, 0x1, UP0 ;  /* 0x000000012d2d7887 */ /* 0x000fe20008000000 */
[----:B------:R3:W-:Y:S01]  /*1790*/  STL.128 [R1+0x40], R8 ;  /* 0x0000400801007387 */ /* 0x0007e20000100c00 */
[----:B------:R-:W-:Y:S01]  /*17a0*/  @UP2 ULDC UR6, c[0x0][0xd4c] ;  /* 0x0003530000062ab9 */ /* 0x000fe20000000800 */
[----:B------:R-:W-:Y:S01]  /*17b0*/  @UP1 ULDC UR8, c[0x0][0x44c] ;  /* 0x0001130000081ab9 */ /* 0x000fe20000000800 */
[----:B------:R-:W-:Y:S01]  /*17c0*/  UIMAD.WIDE.U32 UR6, UR12, UR6, URZ ;  /* 0x000000060c0672a5 */ /* 0x000fe2000f8e003f */
[----:B------:R3:W-:Y:S01]  /*17d0*/  STL.64 [R1+0x68], R10 ;  /* 0x0000680a01007387 */ /* 0x0007e20000100a00 */
[----:B------:R-:W-:Y:S01]  /*17e0*/  UIMAD.WIDE.U32 UR8, UR10, UR8, URZ ;  /* 0x000000080a0872a5 */ /* 0x000fe2000f8e003f */
[----:B------:R-:W-:Y:S01]  /*17f0*/  PLOP3.LUT P2, PT, PT, PT, UP3, 0x80, 0x0 ;  /* 0x000000000000781c */ /* 0x000fe20003f4f038 */
[----:B------:R-:W-:Y:S01]  /*1800*/  UIMAD UR45, UR45, UR11, URZ ;  /* 0x0000000b2d2d72a4 */ /* 0x000fe2000f8e023f */
[----:B------:R3:W-:Y:S01]  /*1810*/  STL.64 [R1+0x10], R2 ;  /* 0x0000100201007387 */ /* 0x0007e20000100a00 */
[----:B------:R-:W-:Y:S01]  /*1820*/  @UP1 ULDC UR14, c[0x0][0x450] ;  /* 0x00011400000e1ab9 */ /* 0x000fe20000000800 */
[----:B------:R-:W-:-:S02]  /*1830*/  @UP2 USHF.R.U32.HI UR38, URZ, UR13, UR7 ;  /* 0x0000000d3f262299 */ /* 0x000fc40008011607 */
[----:B------:R3:W-:Y:S01]  /*1840*/  STL.64 [R1+0x30], R2 ;  /* 0x0000300201007387 */ /* 0x0007e20000100a00 */
[----:B------:R-:W-:Y:S02]  /*1850*/  UIADD3 UR40, UR45, 0x1, -UR46 ;  /* 0x000000012d287890 */ /* 0x000fe4000fffe82e */
[----:B------:R-:W-:Y:S01]  /*1860*/  @UP1 USHF.R.U32.HI UR10, URZ, UR14, UR9 ;  /* 0x0000000e3f0a1299 */ /* 0x000fe20008011609 */
[----:B------:R3:W-:Y:S01]  /*1870*/  STL.128 [R1+0x240], RZ ;  /* 0x000240ff01007387 */ /* 0x0007e20000100c00 */
[----:B------:R-:W-:Y:S02]  /*1880*/  UIADD3 UR6, -UR38, URZ, URZ ;  /* 0x0000003f26067290 */ /* 0x000fe4000fffe13f */
[----:B------:R-:W-:Y:S01]  /*1890*/  UIADD3 UR10, UR40, UR10, URZ ;  /* 0x0000000a280a7290 */ /* 0x000fe2000fffe03f */
[----:B------:R3:W-:Y:S01]  /*18a0*/  STL.128 [R1+0x250], RZ ;  /* 0x000250ff01007387 */ /* 0x0007e20000100c00 */
[----:B------:R-:W-:Y:S02]  /*18b0*/  UIMAD UR42, UR42, UR6, UR12 ;  /* 0x000000062a2a72a4 */ /* 0x000fe4000f8e020c */
[----:B------:R-:W-:Y:S01]  /*18c0*/  UIADD3 UR4, UR10, UR4, URZ ;  /* 0x000000040a047290 */ /* 0x000fe2000fffe03f */
        /* <DEDUP_REMOVED lines=29> */
[----:B------:R3:W-:Y:S04]  /*1aa0*/  STL.64 [R1], RZ ;  /* 0x000000ff01007387 */ /* 0x0007e80000100a00 */
[----:B------:R3:W-:Y:S01]  /*1ab0*/  STL.64 [R1+0x38], RZ ;  /* 0x000038ff01007387 */ /* 0x0007e20000100a00 */
[----:B------:R-:W-:Y:S05]  /*1ac0*/  @!P2 BRA `(.L_x_11255) ;  /* 0x000000000044a947 */ /* 0x000fea0003800000 */
        /* <DEDUP_REMOVED lines=10> */
.L_x_11256:
[----:B------:R-:W-:-:S11]  /*1b70*/  UISETP.NE.AND UP0, UPT, UR5, 0x1, UPT ;  /* 0x000000010500788c */ /* 0x000fd6000bf05270 */
[----:B------:R-:W-:Y:S02]  /*1b80*/  @UP0 ULDC.64 UR10, c[0x0][0xae0] ;  /* 0x0002b800000a0ab9 */ /* 0x000fe40000000a00 */
[----:B------:R-:W-:-:S04]  /*1b90*/  UIMAD.WIDE.U32 UR6, UR8, UR10, URZ ;  /* 0x0000000a080672a5 */ /* 0x000fc8000f8e003f */
[----:B------:R-:W-:-:S12]  /*1ba0*/  @UP0 USHF.R.U32.HI UR8, URZ, UR11, UR7 ;  /* 0x0000000b3f080299 */ /* 0x000fd80008011607 */
.L_x_11257:
[----:B------:R-:W-:-:S04]  /*1bb0*/  UIMAD UR8, UR8, UR5, UR5 ;  /* 0x00000005080872a4 */ /* 0x000fc8000f8e0205 */
[----:B------:R-:W-:-:S04]  /*1bc0*/  UISETP.LT.AND UP0, UPT, UR4, UR8, UPT ;  /* 0x000000080400728c */ /* 0x000fc8000bf01270 */
[----:B------:R-:W-:-:S12]  /*1bd0*/  USEL UR4, UR4, UR8, UP0 ;  /* 0x0000000804047287 */ /* 0x000fd80008000000 */
.L_x_11255:
[----:B------:R-:W-:Y:S02]  /*1be0*/  UIADD3 UR6, UR45, 0x5f, URZ ;  /* 0x0000005f2d067890 */ /* 0x000fe4000fffe03f */
[----:B------:R-:W-:Y:S02]  /*1bf0*/  UIADD3 UR8, UR4, 0x5f, URZ ;  /* 0x0000005f04087890 */ /* 0x000fe4000fffe03f */
[----:B------:R-:W-:Y:S02]  /*1c00*/  UIMAD.WIDE UR6, UR6, 0x2aaaaaab, URZ ;  /* 0x2aaaaaab060678a5 */ /* 0x000fe4000f8e023f */
[----:B------:R-:W-:Y:S01]  /*1c10*/  UIMAD.WIDE UR8, UR8, 0x2aaaaaab, URZ ;  /* 0x2aaaaaab080878a5 */ /* 0x000fe2000f8e023f */
[----:B------:R-:W-:Y:S01]  /*1c20*/  @UP1 ULDC UR10, c[0x0][0x44c] ;  /* 0x00011300000a1ab9 */ /* 0x000fe20000000800 */
[----:B------:R-:W-:Y:S02]  /*1c30*/  USHF.R.U32.HI UR4, URZ, 0x1f, UR7 ;  /* 0x0000001f3f047899 */ /* 0x000fe40008011607 */
[----:B------:R-:W-:-:S02]  /*1c40*/  UIMAD.WIDE.U32 UR10, UR39, UR10, URZ ;  /* 0x0000000a270a72a5 */ /* 0x000fc4000f8e003f */
[----:B------:R-:W-:Y:S01]  /*1c50*/  USHF.R.U32.HI UR6, URZ, 0x1f, UR9 ;  /* 0x0000001f3f067899 */ /* 0x000fe20008011609 */
[----:B------:R-:W-:Y:S01]  /*1c60*/  @UP1 ULDC UR13, c[0x0][0x450] ;  /* 0x00011400000d1ab9 */ /* 0x000fe20000000800 */
[----:B------:R-:W-:Y:S01]  /*1c70*/  UMOV UR12, UR39 ;  /* 0x00000027000c7c82 */ /* 0x000fe20008000000 */
[----:B------:R-:W-:Y:S02]  /*1c80*/  UIADD3 UR46, UR45, -UR46, URZ ;  /* 0x8000002e2d2e7290 */ /* 0x000fe4000fffe03f */
        /* <DEDUP_REMOVED lines=20> */
.L_x_11259:
[----:B------:R-:W-:-:S11]  /*1dd0*/  UISETP.NE.AND UP0, UPT, UR5, 0x1, UPT ;  /* 0x000000010500788c */ /* 0x000fd6000bf05270 */
[----:B------:R-:W-:Y:S02]  /*1de0*/  @UP0 ULDC.64 UR10, c[0x0][0xae0] ;  /* 0x0002b800000a0ab9 */ /* 0x000fe40000000a00 */
[----:B------:R-:W-:-:S04]  /*1df0*/  UIMAD.WIDE.U32 UR6, UR4, UR10, URZ ;  /* 0x0000000a040672a5 */ /* 0x000fc8000f8e003f */
[----:B------:R-:W-:-:S12]  /*1e00*/  @UP0 USHF.R.U32.HI UR4, URZ, UR11, UR7 ;  /* 0x0000000b3f040299 */ /* 0x000fd80008011607 */
.L_x_11260:
[----:B------:R-:W-:-:S04]  /*1e10*/  UIMAD UR4, UR4, UR5, URZ ;  /* 0x00000005040472a4 */ /* 0x000fc8000f8e023f */
[----:B------:R-:W-:-:S04]  /*1e20*/  UISETP.LT.AND UP0, UPT, UR8, UR4, UPT ;  /* 0x000000040800728c */ /* 0x000fc8000bf01270 */
[----:B------:R-:W-:-:S12]  /*1e30*/  USEL UR8, UR8, UR4, !UP0 ;  /* 0x0000000408087287 */ /* 0x000fd8000c000000 */
.L_x_11258:
[----:B------:R-:W-:Y:S01]  /*1e40*/  UIMAD.WIDE UR4, UR8, 0x2aaaaaab, URZ ;  /* 0x2aaaaaab080478a5 */ /* 0x000fe2000f8e023f */
[----:B------:R-:W-:-:S03]  /*1e50*/  PLOP3.LUT P0, PT, PT, PT, PT, 0x80, 0x0 ;  /* 0x000000000000781c */ /* 0x000fc60003f0f070 */
[----:B------:R-:W-:-:S04]  /*1e60*/  USHF.R.U32.HI UR4, URZ, 0x1f, UR5 ;  /* 0x0000001f3f047899 */ /* 0x000fc80008011605 */
[----:B------:R-:W-:-:S04]  /*1e70*/  ULEA.HI.SX32 UR4, UR5, UR4, 0x1c ;  /* 0x0000000405047291 */ /* 0x000fc8000f8fe23f */
[----:B------:R-:W-:-:S04]  /*1e80*/  UISETP.LT.AND UP0, UPT, URZ, UR4, UPT ;  /* 0x000000043f00728c */ /* 0x000fc8000bf01270 */
[----:B------:R-:W-:-:S04]  /*1e90*/  USEL UR43, URZ, UR4, !UP0 ;  /* 0x000000043f2b7287 */ /* 0x000fc8000c000000 */
[----:B------:R-:W-:-:S06]  /*1ea0*/  UISETP.GT.AND UP0, UPT, UR47, UR43, UPT ;  /* 0x0000002b2f00728c */ /* 0x000fcc000bf04270 */
[----:B------:R-:W-:-:S13]  /*1eb0*/  PLOP3.LUT P1, PT, PT, PT, UP0, 0x80, 0x0 ;  /* 0x000000000000781c */ /* 0x000fda0003f2f008 */
[----:B------:R-:W-:Y:S05]  /*1ec0*/  @!P1 BRA `(.L_x_11261) ;  /* 0x000001e0000c9947 */ /* 0x000fea0003800000 */
[----:B---3--:R-:W0:Y:S01]  /*1ed0*/  SHFL.IDX PT, R0, R225, RZ, 0x1f ;  /* 0x00001fffe1007589 */ /* 0x008e2200000e0000 */
[----:B------:R-:W-:Y:S01]  /*1ee0*/  UIADD3 UR6, UR44, 0x18400, URZ ;  /* 0x000184002c067890 */ /* 0x000fe2000fffe03f */
[----:B------:R-:W-:Y:S01]  /*1ef0*/  IMAD.MOV.U32 R12, RZ, RZ, 0x1 ;  /* 0x00000001ff0c7424 */ /* 0x000fe200078e00ff */
[----:B------:R-:W-:Y:S01]  /*1f00*/  UIADD3 UR5, UR44, 0x400, URZ ;  /* 0x000004002c057890 */ /* 0x000fe2000fffe03f */
[----:B------:R-:W-:Y:S01]  /*1f10*/  IMAD.MOV.U32 R4, RZ, RZ, 0x1 ;  /* 0x00000001ff047424 */ /* 0x000fe200078e00ff */
[----:B------:R-:W-:Y:S01]  /*1f20*/  UIADD3 UR4, UR44, 0x1c400, URZ ;  /* 0x0001c4002c047890 */ /* 0x000fe2000fffe03f */
[----:B------:R-:W-:Y:S01]  /*1f30*/  IMAD.MOV.U32 R5, RZ, RZ, RZ ;  /* 0x000000ffff057224 */ /* 0x000fe200078e00ff */
[----:B------:R-:W-:Y:S01]  /*1f40*/  USHF.R.U32.HI UR5, URZ, 0x4, UR5 ;  /* 0x000000043f057899 */ /* 0x000fe20008011605 */
[----:B------:R-:W-:Y:S01]  /*1f50*/  IMAD.MOV.U32 R6, RZ, RZ, 0x1 ;  /* 0x00000001ff067424 */ /* 0x000fe200078e00ff */
[----:B------:R-:W-:Y:S01]  /*1f60*/  USHF.R.U32.HI UR4, URZ, 0x4, UR4 ;  /* 0x000000043f047899 */ /* 0x000fe20008011604 */
[----:B------:R-:W-:Y:S01]  /*1f70*/  IMAD.MOV.U32 R7, RZ, RZ, RZ ;  /* 0x000000ffff077224 */ /* 0x000fe200078e00ff */
[----:B------:R-:W-:Y:S01]  /*1f80*/  ULOP3.LUT UR5, UR5, 0x3fff, URZ, 0xc0, !UPT ;  /* 0x00003fff05057892 */ /* 0x000fe2000f8ec03f */
[----:B------:R-:W-:Y:S01]  /*1f90*/  IMAD.MOV.U32 R13, RZ, RZ, RZ ;  /* 0x000000ffff0d7224 */ /* 0x000fe200078e00ff */
[----:B------:R-:W-:Y:S01]  /*1fa0*/  ULOP3.LUT UR4, UR4, 0x3fff, URZ, 0xc0, !UPT ;  /* 0x00003fff04047892 */ /* 0x000fe2000f8ec03f */
[----:B------:R-:W-:Y:S01]  /*1fb0*/  IMAD.MOV.U32 R9, RZ, RZ, 0x40000040 ;  /* 0x40000040ff097424 */ /* 0x000fe200078e00ff */
[----:B------:R-:W-:Y:S01]  /*1fc0*/  ULOP3.LUT UR7, UR5, 0x3000000, URZ, 0xfc, !UPT ;  /* 0x0300000005077892 */ /* 0x000fe2000f8efc3f */
[----:B------:R1:W-:Y:S01]  /*1fd0*/  STL.128 [R1+0x80], R4 ;  /* 0x0000800401007387 */ /* 0x0003e20000100c00 */
[----:B------:R-:W-:Y:S01]  /*1fe0*/  ULOP3.LUT UR4, UR4, 0x10000, URZ, 0xfc, !UPT ;  /* 0x0001000004047892 */ /* 0x000fe2000f8efc3f */
[----:B------:R-:W-:Y:S01]  /*1ff0*/  IMAD.MOV.U32 R11, RZ, RZ, 0x40000040 ;  /* 0x40000040ff0b7424 */ /* 0x000fe200078e00ff */
[----:B------:R-:W-:Y:S01]  /*2000*/  ULOP3.LUT UR5, UR5, 0x10000, URZ, 0xfc, !UPT ;  /* 0x0001000005057892 */ /* 0x000fe2000f8efc3f */
[----:B------:R2:W-:Y:S01]  /*2010*/  STL.64 [R1+0x90], R12 ;  /* 0x0000900c01007387 */ /* 0x0005e20000100a00 */
[----:B------:R-:W-:Y:S01]  /*2020*/  IMAD.U32 R10, RZ, RZ, UR7 ;  /* 0x00000007ff0a7e24 */ /* 0x000fe2000f8e00ff */
[----:B------:R-:W-:Y:S01]  /*2030*/  IADD3 R28, P1, R16, 0xa0, RZ ;  /* 0x000000a0101c7810 */ /* 0x000fe20007f3e0ff */
[----:B------:R-:W-:Y:S01]  /*2040*/  IMAD.U32 R8, RZ, RZ, UR4 ;  /* 0x00000004ff087e24 */ /* 0x000fe2000f8e00ff */
[----:B0-----:R-:W-:Y:S01]  /*2050*/  LEA.HI R2, R0, R0, RZ, 0x1 ;  /* 0x0000000000027211 */ /* 0x001fe200078f08ff */
[----:B------:R-:W-:Y:S01]  /*2060*/  IMAD.U32 R14, RZ, RZ, UR5 ;  /* 0x00000005ff0e7e24 */ /* 0x000fe2000f8e00ff */
[----:B------:R-:W-:Y:S01]  /*2070*/  ULOP3.LUT UP0, URZ, UR6, 0x1bf, URZ, 0xc0, !UPT ;  /* 0x000001bf063f7892 */ /* 0x000fe2000f80c03f */
[----:B------:R-:W-:Y:S01]  /*2080*/  IMAD.MOV.U32 R15, RZ, RZ, 0x40000040 ;  /* 0x40000040ff0f7424 */ /* 0x000fe200078e00ff */
[----:B------:R-:W-:Y:S01]  /*2090*/  LOP3.LUT R3, R2, 0x7fffe, RZ, 0xc0, !PT ;  /* 0x0007fffe02037812 */ /* 0x000fe200078ec0ff */
[----:B------:R0:W-:Y:S01]  /*20a0*/  STL.128 [R1+0xa0], R8 ;  /* 0x0000a00801007387 */ /* 0x0001e20000100c00 */
[----:B------:R-:W-:Y:S01]  /*20b0*/  IMAD.X R43, RZ, RZ, R17, P1 ;  /* 0x000000ffff2b7224 */ /* 0x000fe200008e0611 */
[----:B------:R-:W-:Y:S01]  /*20c0*/  IADD3 R30, P5, R16, 0x118, RZ ;  /* 0x00000118101e7810 */ /* 0x000fe20007fbe0ff */
[----:B-1----:R-:W-:Y:S01]  /*20d0*/  IMAD.MOV.U32 R5, RZ, RZ, 0x40000040 ;  /* 0x40000040ff057424 */ /* 0x002fe200078e00ff */
[----:B------:R0:W-:Y:S01]  /*20e0*/  STL.64 [R1+0x78], RZ ;  /* 0x000078ff01007387 */ /* 0x0001e20000100a00 */
[----:B------:R-:W-:Y:S01]  /*20f0*/  IMAD.IADD R3, R0, 0x1, -R3 ;  /* 0x0000000100037824 */ /* 0x000fe200078e0a03 */
[----:B------:R-:W-:Y:S01]  /*2100*/  PLOP3.LUT P1, PT, PT, PT, UP0, 0x80, 0x0 ;  /* 0x000000000000781c */ /* 0x000fe20003f2f008 */
[----:B--2---:R-:W-:Y:S01]  /*2110*/  IMAD.MOV.U32 R13, RZ, RZ, 0x40000040 ;  /* 0x40000040ff0d7424 */ /* 0x004fe200078e00ff */
[----:B------:R0:W-:Y:S01]  /*2120*/  STL.128 [R1+0xb0], RZ ;  /* 0x0000b0ff01007387 */ /* 0x0001e20000100c00 */
[C---:B------:R-:W-:Y:S01]  /*2130*/  IADD3 R29, P6, R16.reuse, 0x110, RZ ;  /* 0x00000110101d7810 */ /* 0x040fe20007fde0ff */
[--C-:B------:R-:W-:Y:S01]  /*2140*/  IMAD.X R31, RZ, RZ, R17.reuse, P5 ;  /* 0x000000ffff1f7224 */ /* 0x100fe200028e0611 */
[----:B------:R-:W-:Y:S01]  /*2150*/  LEA R3, R3, UR6, 0xd ;  /* 0x0000000603037c11 */ /* 0x000fe2000f8e68ff */
[----:B------:R0:W-:Y:S01]  /*2160*/  STL.128 [R1+0xc0], RZ ;  /* 0x0000c0ff01007387 */ /* 0x0001e20000100c00 */
[----:B------:R-:W-:Y:S01]  /*2170*/  IADD3 R24, P0, R16, 0xa8, RZ ;  /* 0x000000a810187810 */ /* 0x000fe20007f1e0ff */
[----:B------:R-:W-:Y:S01]  /*2180*/  IMAD.X R42, RZ, RZ, R17, P6 ;  /* 0x000000ffff2a7224 */ /* 0x000fe200030e0611 */
[----:B------:R-:W-:Y:S01]  /*2190*/  SHF.R.U32.HI R0, RZ, 0x4, R3 ;  /* 0x00000004ff007819 */ /* 0x000fe20000011603 */
[----:B------:R-:W-:Y:S01]  /*21a0*/  VIADD R2, R3, 0xa000 ;  /* 0x0000a00003027836 */ /* 0x000fe20000000000 */
[----:B------:R0:W-:Y:S01]  /*21b0*/  STL.128 [R1+0xd0], RZ ;  /* 0x0000d0ff01007387 */ /* 0x0001e20000100c00 */
[----:B------:R-:W-:Y:S01]  /*21c0*/  IMAD.X R25, RZ, RZ, R17, P0 ;  /* 0x000000ffff197224 */ /* 0x000fe200000e0611 */
[----:B------:R-:W-:-:S02]  /*21d0*/  LOP3.LUT R0, R0, 0x3fff, RZ, 0xc0, !PT ;  /* 0x00003fff00007812 */ /* 0x000fc400078ec0ff */
[----:B------:R-:W-:Y:S01]  /*21e0*/  SHF.R.U32.HI R2, RZ, 0x4, R2 ;  /* 0x00000004ff027819 */ /* 0x000fe20000011602 */
[----:B------:R0:W-:Y:S01]  /*21f0*/  STL.128 [R1+0xe0], RZ ;  /* 0x0000e0ff01007387 */ /* 0x0001e20000100c00 */
[----:B------:R-:W-:Y:S02]  /*2200*/  LOP3.LUT R4, R0, 0x10000, RZ, 0xfc, !PT ;  /* 0x0001000000047812 */ /* 0x000fe400078efcff */
[----:B------:R-:W-:Y:S01]  /*2210*/  LOP3.LUT R2, R2, 0x3fff, RZ, 0xc0, !PT ;  /* 0x00003fff02027812 */ /* 0x000fe200078ec0ff */
[----:B------:R0:W-:Y:S01]  /*2220*/  STL.128 [R1+0xf0], RZ ;  /* 0x0000f0ff01007387 */ /* 0x0001e20000100c00 */
[----:B------:R-:W-:Y:S02]  /*2230*/  IADD3 R27, P2, R16, 0x98, RZ ;  /* 0x00000098101b7810 */ /* 0x000fe40007f5e0ff */
[----:B------:R-:W-:Y:S01]  /*2240*/  LOP3.LUT R2, R2, 0x10000, RZ, 0xfc, !PT ;  /* 0x0001000002027812 */ /* 0x000fe200078efcff */
[----:B------:R0:W-:Y:S01]  /*2250*/  STL.64 [R1+0x98], R4 ;  /* 0x0000980401007387 */ /* 0x0001e20000100a00 */
[C---:B------:R-:W-:Y:S01]  /*2260*/  IADD3 R19, P3, R16.reuse, 0x90, RZ ;  /* 0x0000009010137810 */ /* 0x040fe20007f7e0ff */
[--C-:B------:R-:W-:Y:S01]  /*2270*/  IMAD.X R40, RZ, RZ, R17.reuse, P2 ;  /* 0x000000ffff287224 */ /* 0x100fe200010e0611 */
[C---:B------:R-:W-:Y:S01]  /*2280*/  IADD3 R26, P4, R16.reuse, 0x88, RZ ;  /* 0x00000088101a7810 */ /* 0x040fe20007f9e0ff */
[----:B------:R-:W-:Y:S01]  /*2290*/  IMAD.MOV.U32 R12, RZ, RZ, R2 ;  /* 0x000000ffff0c7224 */ /* 0x000fe200078e0002 */
[----:B------:R0:W-:Y:S01]  /*22a0*/  STL.128 [R1+0x100], RZ ;  /* 0x000100ff01007387 */ /* 0x0001e20000100c00 */
[C---:B------:R-:W-:Y:S01]  /*22b0*/  IADD3 R18, P5, R16.reuse, 0x80, RZ ;  /* 0x0000008010127810 */ /* 0x040fe20007fbe0ff */
[--C-:B------:R-:W-:Y:S01]  /*22c0*/  IMAD.X R38, RZ, RZ, R17.reuse, P3 ;  /* 0x000000ffff267224 */ /* 0x100fe200018e0611 */
[C---:B------:R-:W-:Y:S01]  /*22d0*/  IADD3 R34, P6, R16.reuse, 0x78, RZ ;  /* 0x0000007810227810 */ /* 0x040fe20007fde0ff */
[----:B------:R0:W-:Y:S01]  /*22e0*/  STL.128 [R1+0x110], R12 ;  /* 0x0001100c01007387 */ /* 0x0001e20000100c00 */
[----:B------:R-:W-:Y:S01]  /*22f0*/  IADD3 R36, P0, R16, 0xb0, RZ ;  /* 0x000000b010247810 */ /* 0x000fe20007f1e0ff */
[----:B------:R-:W-:-:S02]  /*2300*/  IMAD.X R41, RZ, RZ, R17, P4 ;  /* 0x000000ffff297224 */ /* 0x000fc400020e0611 */
[--C-:B------:R-:W-:Y:S02]  /*2310*/  IMAD.X R39, RZ, RZ, R17.reuse, P5 ;  /* 0x000000ffff277224 */ /* 0x100fe400028e0611 */
[--C-:B------:R-:W-:Y:S02]  /*2320*/  IMAD.X R35, RZ, RZ, R17.reuse, P6 ;  /* 0x000000ffff237224 */ /* 0x100fe400030e0611 */
[----:B------:R-:W-:Y:S01]  /*2330*/  IMAD.X R37, RZ, RZ, R17, P0 ;  /* 0x000000ffff257224 */ /* 0x000fe200000e0611 */
[----:B------:R-:W-:Y:S06]  /*2340*/  @!P1 BRA `(.L_x_11262) ;  /* 0x0000000000409947 */ /* 0x000fec0003800000 */
[----:B------:R-:W-:Y:S01]  /*2350*/  MOV R0, 0x0 ;  /* 0x0000000000007802 */ /* 0x000fe20000000f00 */
[----:B------:R-:W-:Y:S01]  /*2360*/  ULDC.64 UR4, c[0x4][0x118] ;  /* 0x0100460000047ab9 */ /* 0x000fe20000000a00 */
[----:B------:R-:W-:Y:S01]  /*2370*/  ULDC.64 UR6, c[0x4][0x38] ;  /* 0x01000e0000067ab9 */ /* 0x000fe20000000a00 */
[----:B0-----:R-:W-:Y:S01]  /*2380*/  IMAD.U32 R4, RZ, RZ, UR4 ;  /* 0x00000004ff047e24 */ /* 0x001fe2000f8e00ff */
        /* <DEDUP_REMOVED lines=12> */
.L_x_11262:
[----:B------:R-:W1:Y:S01]  /*2450*/  S2R R20, SR_TID.X ;  /* 0x0000000000147919 */ /* 0x000e620000002100 */
[----:B0-----:R-:W0:Y:S01]  /*2460*/  LDC R15, c[0x0][0x288] ;  /* 0x0000a200ff0f7b82 */ /* 0x001e220000000800 */
[----:B------:R-:W-:Y:S01]  /*2470*/  IADD3 R8, P0, R16, 0x120, RZ ;  /* 0x0000012010087810 */ /* 0x000fe20007f1e0ff */
[----:B------:R-:W-:Y:S01]  /*2480*/  ULDC UR4, c[0x0][0x20] ;  /* 0x0000080000047ab9 */ /* 0x000fe20000000800 */
[----:B------:R-:W-:Y:S01]  /*2490*/  IMAD.U32 R13, RZ, RZ, UR45 ;  /* 0x0000002dff0d7e24 */ /* 0x000fe2000f8e00ff */
[----:B------:R-:W-:Y:S01]  /*24a0*/  STL.64 [R1+0x130], R34 ;  /* 0x0001302201007387 */ /* 0x000fe20000100a00 */
[----:B------:R-:W-:Y:S02]  /*24b0*/  VIADD R194, R22, -UR4 ;  /* 0x8000000416c27c36 */ /* 0x000fe40008000000 */
[----:B------:R-:W-:Y:S01]  /*24c0*/  IMAD.X R9, RZ, RZ, R17, P0 ;  /* 0x000000ffff097224 */ /* 0x000fe200000e0611 */
[----:B------:R-:W2:Y:S01]  /*24d0*/  LDC.64 R10, c[0x0][0xad0] ;  /* 0x0002b400ff0a7b82 */ /* 0x000ea20000000a00 */
[----:B------:R-:W-:Y:S04]  /*24e0*/  STL.64 [R1+0x120], R200 ;  /* 0x000120c801007387 */ /* 0x000fe80000100a00 */
[----:B------:R-:W-:Y:S03]  /*24f0*/  STL.64 [R1+0x128], R8 ;  /* 0x0001280801007387 */ /* 0x000fe60000100a00 */
[----:B------:R-:W3:Y:S01]  /*2500*/  LDC.64 R4, c[0x0][0xad8] ;  /* 0x0002b600ff047b82 */ /* 0x000ee20000000a00 */
[----:B------:R-:W-:Y:S04]  /*2510*/  STL.U8 [R1+0x138], RZ ;  /* 0x000138ff01007387 */ /* 0x000fe80000100000 */
[----:B------:R4:W-:Y:S03]  /*2520*/  STL [R194+0x8], R13 ;  /* 0x0000080dc2007387 */ /* 0x0009e60000100800 */
[----:B------:R-:W5:Y:S01]  /*2530*/  LDC.64 R2, c[0x0][0xae0] ;  /* 0x0002b800ff027b82 */ /* 0x000f620000000a00 */
[----:B0-----:R0:W-:Y:S04]  /*2540*/  STL [R194+0x4], R15 ;  /* 0x0000040fc2007387 */ /* 0x0011e80000100800 */
[----:B------:R0:W-:Y:S01]  /*2550*/  STL [R194+0x14], RZ ;  /* 0x000014ffc2007387 */ /* 0x0001e20000100800 */
[----:B-1----:R-:W-:-:S02]  /*2560*/  VIADD R202, R20, 0xffffff80 ;  /* 0xffffff8014ca7836 */ /* 0x002fc40000000000 */
[----:B------:R-:W1:Y:S01]  /*2570*/  LDC.64 R6, c[0x0][0x448] ;  /* 0x00011200ff067b82 */ /* 0x000e620000000a00 */
[----:B--2---:R0:W-:Y:S04]  /*2580*/  STL [R194+0xc], R11 ;  /* 0x00000c0bc2007387 */ /* 0x0041e80000100800 */
[----:B------:R0:W-:Y:S03]  /*2590*/  STL [R194], R202 ;  /* 0x000000cac2007387 */ /* 0x0001e60000100800 */
[----:B------:R-:W2:Y:S01]  /*25a0*/  LDC R233, c[0x0][0x450] ;  /* 0x00011400ffe97b82 */ /* 0x000ea20000000800 */
[----:B---3--:R0:W-:Y:S04]  /*25b0*/  STL [R194+0x10], R4 ;  /* 0x00001004c2007387 */ /* 0x0081e80000100800 */
[----:B------:R0:W-:Y:S04]  /*25c0*/  STL [R194+0x18], R5 ;  /* 0x00001805c2007387 */ /* 0x0001e80000100800 */
[----:B-----5:R0:W-:Y:S04]  /*25d0*/  STL [R194+0x1c], R2 ;  /* 0x00001c02c2007387 */ /* 0x0201e80000100800 */
[----:B------:R0:W-:Y:S04]  /*25e0*/  STL [R194+0x20], R3 ;  /* 0x00002003c2007387 */ /* 0x0001e80000100800 */
[----:B-1----:R0:W-:Y:S04]  /*25f0*/  STL [R194+0x24], R6 ;  /* 0x00002406c2007387 */ /* 0x0021e80000100800 */
[----:B------:R0:W-:Y:S04]  /*2600*/  STL [R194+0x28], R7 ;  /* 0x00002807c2007387 */ /* 0x0001e80000100800 */
[----:B--2---:R0:W-:Y:S04]  /*2610*/  STL [R194+0x2c], R233 ;  /* 0x00002ce9c2007387 */ /* 0x0041e80000100800 */
[----:B----4-:R-:W2:Y:S01]  /*2620*/  LDL R13, [R1+0x224] ;  /* 0x00022400010d7983 */ /* 0x010ea20000100800 */
[----:B------:R-:W-:Y:S01]  /*2630*/  IADD3 R8, P0, R16, 0x16c, RZ ;  /* 0x0000016c10087810 */ /* 0x000fe20007f1e0ff */
[----:B------:R-:W-:Y:S02]  /*2640*/  BSSY B0, `(.L_x_11263) ;  /* 0x000000a000007945 */ /* 0x000fe40003800000 */
[----:B------:R0:W-:Y:S02]  /*2650*/  STL [R1+0x16c], R10 ;  /* 0x00016c0a01007387 */ /* 0x0001e40000100800 */
[----:B------:R-:W-:-:S05]  /*2660*/  IMAD.X R9, RZ, RZ, R17, P0 ;  /* 0x000000ffff097224 */ /* 0x000fca00000e0611 */
[----:B------:R0:W-:Y:S01]  /*2670*/  STL.64 [R1+0x170], R8 ;  /* 0x0001700801007387 */ /* 0x0001e20000100a00 */
[----:B--2---:R-:W-:-:S04]  /*2680*/  LEA.HI R0, R13, R13, RZ, 0x1 ;  /* 0x0000000d0d007211 */ /* 0x004fc800078f08ff */
[----:B------:R-:W-:-:S05]  /*2690*/  LOP3.LUT R0, R0, 0xfffffffe, RZ, 0xc0, !PT ;  /* 0xfffffffe00007812 */ /* 0x000fca00078ec0ff */
[----:B------:R-:W-:-:S05]  /*26a0*/  IMAD.IADD R0, R13, 0x1, -R0 ;  /* 0x000000010d007824 */ /* 0x000fca00078e0a00 */
[----:B------:R-:W-:-:S04]  /*26b0*/  SHF.L.U32 R0, R0, 0x1f, RZ ;  /* 0x0000001f00007819 */ /* 0x000fc800000006ff */
[----:B------:R-:W1:Y:S02]  /*26c0*/  SYNCS.PHASECHK.TRANS64.TRYWAIT P0, [UR44+0x32400], R0 ;  /* 0x03240000ff0075a7 */ /* 0x000e64000800016c */
[----:B01----:R-:W-:Y:S05]  /*26d0*/  @!P0 BRA `(.L_x_11264) ;  /* 0x0000025800948947 */ /* 0x003fea0003800000 */
.L_x_11491:
[----:B------:R-:W-:Y:S05]  /*26e0*/  BSYNC B0 ;  /* 0x0000000000007941 */ /* 0x000fea0003800000 */
.L_x_11263:
[----:B------:R-:W2:Y:S04]  /*26f0*/  LDL R33, [R1+0x1c] ;  /* 0x00001c0001217983 */ /* 0x000ea80000100800 */
[----:B------:R1:W5:Y:S01]  /*2700*/  LDL.64 R20, [R1+0x218] ;  /* 0x0002180001147983 */ /* 0x0003620000100a00 */
[----:B------:R-:W-:Y:S01]  /*2710*/  IMAD.U32 R10, RZ, RZ, UR36 ;  /* 0x00000024ff0a7e24 */ /* 0x000fe2000f8e00ff */
[C---:B------:R-:W-:Y:S01]  /*2720*/  IADD3 R14, P0, R16.reuse, 0x138, RZ ;  /* 0x00000138100e7810 */ /* 0x040fe20007f1e0ff */
[----:B------:R-:W-:Y:S01]  /*2730*/  IMAD.U32 R11, RZ, RZ, UR37 ;  /* 0x00000025ff0b7e24 */ /* 0x000fe2000f8e00ff */
[C---:B0-----:R-:W-:Y:S01]  /*2740*/  IADD3 R0, P1, R16.reuse, 0x430, RZ ;  /* 0x0000043010007810 */ /* 0x041fe20007f3e0ff */
[----:B------:R-:W-:Y:S01]  /*2750*/  IMAD.MOV.U32 R8, RZ, RZ, R28 ;  /* 0x000000ffff087224 */ /* 0x000fe200078e001c */
[----:B------:R-:W-:Y:S01]  /*2760*/  STL.64 [R1+0x210], R24 ;  /* 0x0002101801007387 */ /* 0x000fe20000100a00 */
[----:B------:R-:W-:Y:S01]  /*2770*/  IMAD.MOV.U32 R9, RZ, RZ, R43 ;  /* 0x000000ffff097224 */ /* 0x000fe200078e002b */
[----:B------:R-:W-:Y:S05]  /*2780*/  WARPSYNC.ALL ;  /* 0x0000000000007948 */ /* 0x000fea0003800000 */
[----:B------:R0:W-:Y:S01]  /*2790*/  STL.128 [R1+0x1a0], R8 ;  /* 0x0001a00801007387 */ /* 0x0001e20000100c00 */
[----:B------:R-:W-:Y:S01]  /*27a0*/  IMAD.X R15, RZ, RZ, R17, P0 ;  /* 0x000000ffff0f7224 */ /* 0x000fe200000e0611 */
[----:B------:R-:W-:Y:S01]  /*27b0*/  BSSY B0, `(.L_x_11265) ;  /* 0x000002e000007945 */ /* 0x000fe20003800000 */
[----:B------:R-:W-:Y:S01]  /*27c0*/  IMAD.MOV.U32 R12, RZ, RZ, R18 ;  /* 0x000000ffff0c7224 */ /* 0x000fe200078e0012 */
[----:B------:R1:W-:Y:S01]  /*27d0*/  BAR.SYNC.DEFER_BLOCKING R205, 0x100 ;  /* 0x000400cd0000751d */ /* 0x0003e20000010000 */
[----:B------:R-:W-:Y:S01]  /*27e0*/  IMAD.MOV.U32 R13, RZ, RZ, R39 ;  /* 0x000000ffff0d7224 */ /* 0x000fe200078e0027 */
[----:B------:R-:W-:-:S04]  /*27f0*/  IADD3 R18, P0, R16, 0x170, RZ ;  /* 0x0000017010127810 */ /* 0x000fc80007f1e0ff */
[----:B------:R3:W-:Y:S01]  /*2800*/  STL.128 [R1+0x180], R12 ;  /* 0x0001800c01007387 */ /* 0x0007e20000100c00 */
[----:B0-----:R-:W-:-:S03]  /*2810*/  IMAD.MOV.U32 R10, RZ, RZ, R44 ;  /* 0x000000ffff0a7224 */ /* 0x001fc600078e002c */
[----:B------:R-:W-:Y:S01]  /*2820*/  STL.64 [R1+0x178], R208 ;  /* 0x000178d001007387 */ /* 0x000fe20000100a00 */
[----:B------:R-:W-:Y:S02]  /*2830*/  IMAD.MOV.U32 R11, RZ, RZ, R45 ;  /* 0x000000ffff0b7224 */ /* 0x000fe400078e002d */
[----:B------:R-:W-:Y:S02]  /*2840*/  IMAD.MOV.U32 R8, RZ, RZ, R222 ;  /* 0x000000ffff087224 */ /* 0x000fe400078e00de */
[----:B------:R-:W-:-:S05]  /*2850*/  IMAD.MOV.U32 R9, RZ, RZ, R221 ;  /* 0x000000ffff097224 */ /* 0x000fca00078e00dd */
[----:B------:R0:W-:Y:S01]  /*2860*/  STL.128 [R1+0x1b0], R8 ;  /* 0x0001b00801007387 */ /* 0x0001e20000100c00 */
[----:B---3--:R-:W-:Y:S02]  /*2870*/  IMAD.X R15, RZ, RZ, R17, P0 ;  /* 0x000000ffff0f7224 */ /* 0x008fe400000e0611 */
[----:B------:R-:W-:Y:S02]  /*2880*/  IMAD.MOV.U32 R14, RZ, RZ, R224 ;  /* 0x000000ffff0e7224 */ /* 0x000fe400078e00e0 */
[----:B0-----:R-:W-:Y:S02]  /*2890*/  IMAD.MOV.U32 R8, RZ, RZ, R19 ;  /* 0x000000ffff087224 */ /* 0x001fe400078e0013 */
[----:B------:R-:W-:Y:S02]  /*28a0*/  IMAD.MOV.U32 R9, RZ, RZ, R38 ;  /* 0x000000ffff097224 */ /* 0x000fe400078e0026 */
[----:B------:R-:W-:Y:S02]  /*28b0*/  IMAD.MOV.U32 R10, RZ, RZ, R29 ;  /* 0x000000ffff0a7224 */ /* 0x000fe400078e001d */
[----:B------:R-:W-:-:S02]  /*28c0*/  IMAD.MOV.U32 R11, RZ, RZ, R42 ;  /* 0x000000ffff0b7224 */ /* 0x000fc400078e002a */
[--C-:B------:R-:W-:Y:S01]  /*28d0*/  IMAD.X R19, RZ, RZ, R17.reuse, P1 ;  /* 0x000000ffff137224 */ /* 0x100fe200008e0611 */
[----:B------:R-:W-:Y:S02]  /*28e0*/  IADD3 R12, P1, R16, 0x128, RZ ;  /* 0x00000128100c7810 */ /* 0x000fe40007f3e0ff */
[----:B------:R0:W-:Y:S03]  /*28f0*/  STL.128 [R1+0x1c0], R8 ;  /* 0x0001c00801007387 */ /* 0x0001e60000100c00 */
[----:B------:R-:W-:Y:S02]  /*2900*/  IMAD.X R13, RZ, RZ, R17, P1 ;  /* 0x000000ffff0d7224 */ /* 0x000fe400008e0611 */
[----:B0-----:R-:W-:Y:S02]  /*2910*/  IMAD.MOV.U32 R8, RZ, RZ, R30 ;  /* 0x000000ffff087224 */ /* 0x001fe400078e001e */
[----:B------:R-:W-:-:S02]  /*2920*/  IMAD.MOV.U32 R9, RZ, RZ, R31 ;  /* 0x000000ffff097224 */ /* 0x000fc400078e001f */
[----:B------:R-:W-:Y:S02]  /*2930*/  IMAD.MOV.U32 R10, RZ, RZ, R0 ;  /* 0x000000ffff0a7224 */ /* 0x000fe400078e0000 */
[----:B------:R-:W-:Y:S02]  /*2940*/  IMAD.MOV.U32 R11, RZ, RZ, R19 ;  /* 0x000000ffff0b7224 */ /* 0x000fe400078e0013 */
[----:B------:R-:W-:-:S03]  /*2950*/  IMAD.MOV.U32 R19, RZ, RZ, R40 ;  /* 0x000000ffff137224 */ /* 0x000fc600078e0028 */
[----:B------:R0:W-:Y:S02]  /*2960*/  STL.128 [R1+0x1d0], R8 ;  /* 0x0001d00801007387 */ /* 0x0001e40000100c00 */
[----:B0-----:R-:W-:Y:S02]  /*2970*/  IMAD.MOV.U32 R10, RZ, RZ, R32 ;  /* 0x000000ffff0a7224 */ /* 0x001fe400078e0020 */
[----:B------:R-:W-:Y:S02]  /*2980*/  IMAD.MOV.U32 R11, RZ, RZ, R47 ;  /* 0x000000ffff0b7224 */ /* 0x000fe400078e002f */
[----:B------:R-:W-:Y:S02]  /*2990*/  IMAD.MOV.U32 R8, RZ, RZ, R18 ;  /* 0x000000ffff087224 */ /* 0x000fe400078e0012 */
[----:B------:R-:W-:Y:S02]  /*29a0*/  IMAD.MOV.U32 R9, RZ, RZ, R15 ;  /* 0x000000ffff097224 */ /* 0x000fe400078e000f */
[----:B------:R-:W-:-:S02]  /*29b0*/  IMAD.MOV.U32 R15, RZ, RZ, R223 ;  /* 0x000000ffff0f7224 */ /* 0x000fc400078e00df */
[----:B------:R-:W-:Y:S01]  /*29c0*/  IMAD.MOV.U32 R18, RZ, RZ, R27 ;  /* 0x000000ffff127224 */ /* 0x000fe200078e001b */
[----:B------:R0:W-:Y:S04]  /*29d0*/  STL.128 [R1+0x1e0], R8 ;  /* 0x0001e00801007387 */ /* 0x0001e80000100c00 */
[----:B------:R1:W-:Y:S04]  /*29e0*/  STL.128 [R1+0x1f0], R12 ;  /* 0x0001f00c01007387 */ /* 0x0003e80000100c00 */
[----:B------:R1:W-:Y:S01]  /*29f0*/  STL.128 [R1+0x190], R16 ;  /* 0x0001901001007387 */ /* 0x0003e20000100c00 */
[----:B0-----:R-:W-:-:S02]  /*2a00*/  IMAD.MOV.U32 R8, RZ, RZ, R26 ;  /* 0x000000ffff087224 */ /* 0x001fc400078e001a */
[----:B------:R-:W-:Y:S02]  /*2a10*/  IMAD.MOV.U32 R9, RZ, RZ, R41 ;  /* 0x000000ffff097224 */ /* 0x000fe400078e0029 */
[----:B------:R-:W-:Y:S02]  /*2a20*/  IMAD.MOV.U32 R10, RZ, RZ, R36 ;  /* 0x000000ffff0a7224 */ /* 0x000fe400078e0024 */
[----:B------:R-:W-:-:S05]  /*2a30*/  IMAD.MOV.U32 R11, RZ, RZ, R37 ;  /* 0x000000ffff0b7224 */ /* 0x000fca00078e0025 */
[----:B------:R1:W-:Y:S01]  /*2a40*/  STL.128 [R1+0x200], R8 ;  /* 0x0002000801007387 */ /* 0x0003e20000100c00 */
[----:B--2---:R-:W-:-:S04]  /*2a50*/  LOP3.LUT R0, R33, 0x1, RZ, 0xfc, !PT ;  /* 0x0000000121007812 */ /* 0x004fc800078efcff */
[----:B------:R-:W-:-:S13]  /*2a60*/  ISETP.NE.AND P1, PT, R0, 0x3, PT ;  /* 0x000000030000780c */ /* 0x000fda0003f25270 */
[----:B-1----:R-:W-:Y:S05]  /*2a70*/  @!P1 BRA `(.L_x_11266) ;  /* 0x0000000000049947 */ /* 0x002fea0003800000 */
[----:B------:R-:W-:Y:S01]  /*2a80*/  BPT.TRAP 0x1 ;  /* 0x000000040000795c */ /* 0x000fe20000300000 */
.L_x_11266:
[----:B------:R-:W-:Y:S05]  /*2a90*/  BSYNC B0 ;  /* 0x0000000000007941 */ /* 0x000fea0003800000 */
.L_x_11265:
        /* <DEDUP_REMOVED lines=8> */
.L_x_11268:
[----:B------:R-:W-:Y:S05]  /*2b20*/  BSYNC B0 ;  /* 0x0000000000007941 */ /* 0x000fea0003800000 */
.L_x_11267:
[----:B------:R-:W-:Y:S04]  /*2b30*/  BSSY B0, `(.L_x_11269) ;  /* 0x0000004000007945 */ /* 0x000fe80003800000 */
[----:B-1----:R-:W-:Y:S05]  /*2b40*/  @P0 BRA `(.L_x_11270) ;  /* 0x0000000000080947 */ /* 0x002fea0003800000 */
[----:B------:R-:W1:Y:S02]  /*2b50*/  SYNCS.PHASECHK.TRANS64.TRYWAIT P0, [R20+URZ], R21 ;  /* 0x00000015140075a7 */ /* 0x000e64000800017f */
[----:B-1----:R-:W-:Y:S05]  /*2b60*/  @!P0 BRA `(.L_x_11271) ;  /* 0x0000025400888947 */ /* 0x002fea0003800000 */
.L_x_11270:
[----:B------:R-:W-:Y:S05]  /*2b70*/  BSYNC B0 ;  /* 0x0000000000007941 */ /* 0x000fea0003800000 */
.L_x_11269:
[----:B------:R-:W2:Y:S04]  /*2b80*/  LDL R13, [R1+0x218] ;  /* 0x00021800010d7983 */ /* 0x000ea80000100800 */
[----:B------:R-:W2:Y:S01]  /*2b90*/  LDL.64 R8, [R1+0xa0] ;  /* 0x0000a00001087983 */ /* 0x000ea20000100a00 */
[----:B------:R-:W-:Y:S05]  /*2ba0*/  WARPSYNC.ALL ;  /* 0x0000000000007948 */ /* 0x000fea0003800000 */
[----:B------:R-:W3:Y:S04]  /*2bb0*/  LDL.64 R24, [R1+0x98] ;  /* 0x0000980001187983 */ /* 0x000ee80000100a00 */
[----:B------:R-:W4:Y:S04]  /*2bc0*/  LDL.64 R10, [R1+0x98] ;  /* 0x00009800010a7983 */ /* 0x000f280000100a00 */
[----:B------:R-:W5:Y:S01]  /*2bd0*/  LDL.64 R14, [R1+0x98] ;  /* 0x00009800010e7983 */ /* 0x000f620000100a00 */
[----:B--2---:R-:W-:-:S03]  /*2be0*/  IMAD R8, R13, 0x300, R8 ;  /* 0x000003000d087824 */ /* 0x004fc600078e0208 */
[----:B------:R-:W2:Y:S01]  /*2bf0*/  LDL.64 R18, [R1+0x98] ;  /* 0x0000980001127983 */ /* 0x000ea20000100a00 */
[----:B------:R-:W-:Y:S02]  /*2c00*/  R2UR UR7, R9 ;  /* 0x00000000090772ca */ /* 0x000fe400000e0000 */
[C---:B------:R-:W-:Y:S01]  /*2c10*/  R2UR UR6, R8.reuse ;  /* 0x00000000080672ca */ /* 0x040fe200000e0000 */
[----:B01----:R-:W2:Y:S01]  /*2c20*/  LDL R20, [R1+0x224] ;  /* 0x0002240001147983 */ /* 0x003ea20000100800 */
[----:B------:R-:W-:Y:S01]  /*2c30*/  VIADD R12, R8, 0x2 ;  /* 0x00000002080c7836 */ /* 0x000fe20000000000 */
[----:B------:R-:W-:Y:S01]  /*2c40*/  BSSY B0, `(.L_x_11272) ;  /* 0x000002e000007945 */ /* 0x000fe20003800000 */
[----:B------:R-:W-:Y:S01]  /*2c50*/  IMAD.MOV.U32 R13, RZ, RZ, R9 ;  /* 0x000000ffff0d7224 */ /* 0x000fe200078e0009 */
[----:B------:R0:W-:Y:S01]  /*2c60*/  STL [R1+0x80], RZ ;  /* 0x000080ff01007387 */ /* 0x0001e20000100800 */
[----:B---3--:R-:W-:Y:S02]  /*2c70*/  R2UR UR4, R24 ;  /* 0x00000000180472ca */ /* 0x008fe400000e0000 */
[----:B------:R-:W-:-:S02]  /*2c80*/  R2UR UR5, R25 ;  /* 0x00000000190572ca */ /* 0x000fc400000e0000 */
[----:B------:R-:W-:Y:S01]  /*2c90*/  WARPGROUP.ARRIVE ;  /* 0x00000000000079c5 */ /* 0x000fe20000000000 */
[----:B----4-:R-:W-:Y:S02]  /*2ca0*/  VIADD R10, R10, 0x2 ;  /* 0x000000020a0a7836 */ /* 0x010fe40000000000 */
[----:B-----5:R-:W-:Y:S02]  /*2cb0*/  VIADD R14, R14, 0x4 ;  /* 0x000000040e0e7836 */ /* 0x020fe40000000000 */
[----:B--2---:R-:W-:-:S06]  /*2cc0*/  VIADD R18, R18, 0x6 ;  /* 0x0000000612127836 */ /* 0x004fcc0000000000 */
[----:B------:R-:W-:Y:S01]  /*2cd0*/  HGMMA.64x96x16.F32 R24, gdesc[UR4], RZ, !UPT, gsb0 ;  /* 0x01600000041879f0 */ /* 0x000fe2000c0008ff */
[----:B------:R-:W-:Y:S02]  /*2ce0*/  R2UR UR6, R12 ;  /* 0x000000000c0672ca */ /* 0x000fe400000e0000 */
[----:B------:R-:W-:Y:S02]  /*2cf0*/  R2UR UR7, R13 ;  /* 0x000000000d0772ca */ /* 0x000fe400000e0000 */
[----:B------:R-:W-:Y:S01]  /*2d00*/  R2UR UR4, R10 ;  /* 0x000000000a0472ca */ /* 0x000fe200000e0000 */
[----:B------:R-:W-:Y:S01]  /*2d10*/  VIADD R10, R8, 0x4 ;  /* 0x00000004080a7836 */ /* 0x000fe20000000000 */
[----:B------:R-:W-:Y:S01]  /*2d20*/  R2UR UR5, R11 ;  /* 0x000000000b0572ca */ /* 0x000fe200000e0000 */
[----:B------:R-:W-:Y:S01]  /*2d30*/  IMAD.MOV.U32 R11, RZ, RZ, R9 ;  /* 0x000000ffff0b7224 */ /* 0x000fe200078e0009 */
[----:B------:R-:W-:Y:S01]  /*2d40*/  LEA.HI R0, R20, R20, RZ, 0x1 ;  /* 0x0000001414007211 */ /* 0x000fe200078f08ff */
[----:B------:R-:W-:Y:S01]  /*2d50*/  VIADD R8, R8, 0x6 ;  /* 0x0000000608087836 */ /* 0x000fe20000000000 */
[----:B------:R-:W-:-:S02]  /*2d60*/  WARPGROUP.DEPBAR.LE gsb0, 0x0 ;  /* 0x00008000000079c5 */ /* 0x000fc40000010000 */
[----:B------:R-:W-:-:S07]  /*2d70*/  WARPGROUP.ARRIVE ;  /* 0x00000000000079c5 */ /* 0x000fce0000000000 */
[----:B------:R-:W-:Y:S01]  /*2d80*/  HGMMA.64x96x16.F32 R24, gdesc[UR4], R24, gsb0 ;  /* 0x01600000041879f0 */ /* 0x000fe20008000818 */
[----:B------:R-:W-:Y:S02]  /*2d90*/  R2UR UR6, R10 ;  /* 0x000000000a0672ca */ /* 0x000fe400000e0000 */
[----:B------:R-:W-:Y:S02]  /*2da0*/  R2UR UR7, R11 ;  /* 0x000000000b0772ca */ /* 0x000fe400000e0000 */
[----:B------:R-:W-:Y:S02]  /*2db0*/  R2UR UR4, R14 ;  /* 0x000000000e0472ca */ /* 0x000fe400000e0000 */
[----:B------:R-:W-:Y:S01]  /*2dc0*/  R2UR UR5, R15 ;  /* 0x000000000f0572ca */ /* 0x000fe200000e0000 */
[----:B------:R-:W-:Y:S02]  /*2dd0*/  WARPGROUP.DEPBAR.LE gsb0, 0x0 ;  /* 0x00008000000079c5 */ /* 0x000fe40000010000 */
[----:B------:R-:W-:-:S10]  /*2de0*/  WARPGROUP.ARRIVE ;  /* 0x00000000000079c5 */ /* 0x000fd40000000000 */
[----:B------:R-:W-:Y:S01]  /*2df0*/  HGMMA.64x96x16.F32 R24, gdesc[UR4], R24, gsb0 ;  /* 0x01600000041879f0 */ /* 0x000fe20008000818 */
        /* <DEDUP_REMOVED lines=14> */
[----:B------:R-:W-:Y:S03]  /*2ee0*/  HGMMA.64x96x16.F32 R24, gdesc[UR4], R24, gsb0 ;  /* 0x01600000041879f0 */ /* 0x000fe60008000818 */
[----:B------:R-:W-:Y:S02]  /*2ef0*/  WARPGROUP.DEPBAR.LE gsb0, 0x0 ;  /* 0x00008000000079c5 */ /* 0x000fe40000010000 */
[----:B------:R-:W1:Y:S02]  /*2f00*/  SYNCS.PHASECHK.TRANS64.TRYWAIT P0, [UR44+0x32410], R8 ;  /* 0x03241008ff0075a7 */ /* 0x000e64000800016c */
[----:B01----:R-:W-:Y:S05]  /*2f10*/  @!P0 BRA `(.L_x_11273) ;  /* 0x0000025000b08947 */ /* 0x003fea0003800000 */
.L_x_11492:
[----:B------:R-:W-:Y:S05]  /*2f20*/  BSYNC B0 ;  /* 0x0000000000007941 */ /* 0x000fea0003800000 */
.L_x_11272:
[----:B------:R-:W2:Y:S04]  /*2f30*/  LDL R10, [R1+0x54] ;  /* 0x00005400010a7983 */ /* 0x000ea80000100800 */
[----:B0-----:R0:W5:Y:S01]  /*2f40*/  LDL.64 R8, [R1+0x218] ;  /* 0x0002180001087983 */ /* 0x0011620000100a00 */
[----:B------:R-:W-:Y:S01]  /*2f50*/  BSSY B0, `(.L_x_11274) ;  /* 0x0000005000007945 */ /* 0x000fe20003800000 */
[----:B--2---:R-:W-:-:S04]  /*2f60*/  LOP3.LUT R10, R10, 0x1, RZ, 0xfc, !PT ;  /* 0x000000010a0a7812 */ /* 0x004fc800078efcff */
[----:B------:R-:W-:-:S13]  /*2f70*/  ISETP.NE.AND P1, PT, R10, 0x3, PT ;  /* 0x000000030a00780c */ /* 0x000fda0003f25270 */
[----:B0-----:R-:W-:Y:S05]  /*2f80*/  @!P1 BRA `(.L_x_11275) ;  /* 0x0000000000049947 */ /* 0x001fea0003800000 */
[----:B------:R-:W-:Y:S01]  /*2f90*/  BPT.TRAP 0x1 ;  /* 0x000000040000795c */ /* 0x000fe20000300000 */
.L_x_11275:
[----:B------:R-:W-:Y:S05]  /*2fa0*/  BSYNC B0 ;  /* 0x0000000000007941 */ /* 0x000fea0003800000 */
.L_x_11274:
        /* <DEDUP_REMOVED lines=8> */
.L_x_11277:
[----:B------:R-:W-:Y:S05]  /*3030*/  BSYNC B0 ;  /* 0x0000000000007941 */ /* 0x000fea0003800000 */
.L_x_11276:
[----:B------:R-:W-:Y:S04]  /*3040*/  BSSY B0, `(.L_x_11278) ;  /* 0x0000004000007945 */ /* 0x000fe80003800000 */
[----:B-1----:R-:W-:Y:S05]  /*3050*/  @P0 BRA `(.L_x_11279) ;  /* 0x0000000000080947 */ /* 0x002fea0003800000 */
[----:B------:R-:W1:Y:S02]  /*3060*/  SYNCS.PHASECHK.TRANS64.TRYWAIT P0, [R8+URZ], R9 ;  /* 0x00000009080075a7 */ /* 0x000e64000800017f */
[----:B-1----:R-:W-:Y:S05]  /*3070*/  @!P0 BRA `(.L_x_11280) ;  /* 0x0000025000708947 */ /* 0x002fea0003800000 */
.L_x_11279:
[----:B------:R-:W-:Y:S05]  /*3080*/  BSYNC B0 ;  /* 0x0000000000007941 */ /* 0x000fea0003800000 */
.L_x_11278:
[----:B------:R-:W2:Y:S04]  /*3090*/  LDL R13, [R1+0x218] ;  /* 0x00021800010d7983 */ /* 0x000ea80000100800 */
[----:B01----:R-:W2:Y:S04]  /*30a0*/  LDL.64 R8, [R1+0x118] ;  /* 0x0001180001087983 */ /* 0x003ea80000100a00 */
[----:B------:R-:W3:Y:S04]  /*30b0*/  LDL R12, [R1+0x90] ;  /* 0x00009000010c7983 */ /* 0x000ee80000100800 */
[----:B------:R-:W4:Y:S04]  /*30c0*/  LDL.64 R10, [R1+0x110] ;  /* 0x00011000010a7983 */ /* 0x000f280000100a00 */
[----:B------:R-:W5:Y:S04]  /*30d0*/  LDL.64 R14, [R1+0x110] ;  /* 0x00011000010e7983 */ /* 0x000f680000100a00 */
[----:B------:R-:W5:Y:S04]  /*30e0*/  LDL.64 R18, [R1+0x110] ;  /* 0x0001100001127983 */ /* 0x000f680000100a00 */
[----:B------:R-:W5:Y:S01]  /*30f0*/  LDL.64 R20, [R1+0x110] ;  /* 0x0001100001147983 */ /* 0x000f620000100a00 */
[----:B------:R-:W-:Y:S05]  /*3100*/  WARPSYNC.ALL ;  /* 0x0000000000007948 */ /* 0x000fea0003800000 */
[----:B------:R-:W-:Y:S01]  /*3110*/  WARPGROUP.ARRIVE ;  /* 0x00000000000079c5 */ /* 0x000fe20000000000 */
[----:B--2---:R-:W-:Y:S01]  /*3120*/  IMAD R8, R13, 0xc00, R8 ;  /* 0x00000c000d087824 */ /* 0x004fe200078e0208 */
[----:B------:R-:W-:-:S02]  /*3130*/  R2UR UR7, R9 ;  /* 0x00000000090772ca */ /* 0x000fc400000e0000 */
[----:B---3--:R-:W-:Y:S02]  /*3140*/  ISETP.NE.U32.AND P0, PT, R12, RZ, PT ;  /* 0x000000ff0c00720c */ /* 0x008fe40003f05070 */
[----:B------:R-:W-:Y:S01]  /*3150*/  R2UR UR6, R8 ;  /* 0x00000000080672ca */ /* 0x000fe200000e0000 */
[----:B------:R-:W2:Y:S01]  /*3160*/  LDL.64 R12, [R1+0x110] ;  /* 0x00011000010c7983 */ /* 0x000ea20000100a00 */
[----:B----4-:R-:W-:Y:S02]  /*3170*/  R2UR UR4, R10 ;  /* 0x000000000a0472ca */ /* 0x010fe400000e0000 */
[----:B------:R-:W-:-:S07]  /*3180*/  R2UR UR5, R11 ;  /* 0x000000000b0572ca */ /* 0x000fce00000e0000 */
[----:B------:R-:W-:-:S06]  /*3190*/  VOTEU.ANY UP0, P0 ;  /* 0x00000000003f7886 */ /* 0x000fcc0000000100 */
[----:B------:R-:W-:Y:S01]  /*31a0*/  HGMMA.64x96x16.F32 R24, gdesc[UR4], R24, UP0, gsb0 ;  /* 0x01600000041879f0 */ /* 0x000fe2000b800818 */
[----:B-----5:R-:W-:Y:S02]  /*31b0*/  VIADD R14, R14, 0x2 ;  /* 0x000000020e0e7836 */ /* 0x020fe40000000000 */
[----:B------:R-:W-:Y:S02]  /*31c0*/  VIADD R10, R8, 0x2 ;  /* 0x00000002080a7836 */ /* 0x000fe40000000000 */
[----:B------:R-:W-:Y:S01]  /*31d0*/  IMAD.MOV.U32 R11, RZ, RZ, R9 ;  /* 0x000000ffff0b7224 */ /* 0x000fe200078e0009 */
[----:B------:R-:W-:Y:S02]  /*31e0*/  R2UR UR4, R14 ;  /* 0x000000000e0472ca */ /* 0x000fe400000e0000 */
[----:B------:R-:W-:Y:S02]  /*31f0*/  R2UR UR6, R10 ;  /* 0x000000000a0672ca */ /* 0x000fe400000e0000 */
[----:B------:R-:W-:-:S02]  /*3200*/  R2UR UR7, R11 ;  /* 0x000000000b0772ca */ /* 0x000fc400000e0000 */
[----:B------:R-:W-:Y:S02]  /*3210*/  R2UR UR5, R15 ;  /* 0x000000000f0572ca */ /* 0x000fe400000e0000 */
[----:B------:R-:W3:Y:S01]  /*3220*/  LDL.64 R14, [R1+0x110] ;  /* 0x00011000010e7983 */ /* 0x000ee20000100a00 */
[----:B------:R-:W-:Y:S02]  /*3230*/  WARPGROUP.DEPBAR.LE gsb0, 0x0 ;  /* 0x00008000000079c5 */ /* 0x000fe40000010000 */
[----:B------:R-:W-:-:S08]  /*3240*/  WARPGROUP.ARRIVE ;  /* 0x00000000000079c5 */ /* 0x000fd00000000000 */
[----:B------:R-:W-:Y:S01]  /*3250*/  HGMMA.64x96x16.F32 R24, gdesc[UR4], R24, gsb0 ;  /* 0x01600000041879f0 */ /* 0x000fe20008000818 */
[----:B------:R-:W-:Y:S02]  /*3260*/  VIADD R18, R18, 0x4 ;  /* 0x0000000412127836 */ /* 0x000fe40000000000 */
[----:B------:R-:W-:Y:S02]  /*3270*/  VIADD R10, R8, 0x4 ;  /* 0x00000004080a7836 */ /* 0x000fe40000000000 */
[----:B------:R-:W-:Y:S01]  /*3280*/  IMAD.MOV.U32 R11, RZ, RZ, R9 ;  /* 0x000000ffff0b7224 */ /* 0x000fe200078e0009 */
[----:B------:R-:W-:Y:S02]  /*3290*/  R2UR UR4, R18 ;  /* 0x00000000120472ca */ /* 0x000fe400000e0000 */
[----:B------:R-:W-:Y:S02]  /*32a0*/  R2UR UR6, R10 ;  /* 0x000000000a0672ca */ /* 0x000fe400000e0000 */
[----:B------:R-:W-:-:S02]  /*32b0*/  R2UR UR7, R11 ;  /* 0x000000000b0772ca */ /* 0x000fc400000e0000 */
[----:B------:R-:W-:Y:S02]  /*32c0*/  R2UR UR5, R19 ;  /* 0x00000000130572ca */ /* 0x000fe400000e0000 */
[----:B------:R-:W4:Y:S01]  /*32d0*/  LDL.64 R18, [R1+0x110] ;  /* 0x0001100001127983 */ /* 0x000f220000100a00 */
        /* <DEDUP_REMOVED lines=10> */
[----:B------:R-:W5:Y:S01]  /*3380*/  LDL.64 R20, [R1+0x110] ;  /* 0x0001100001147983 */ /* 0x000f620000100a00 */
[----:B------:R-:W-:Y:S02]  /*3390*/  WARPGROUP.DEPBAR.LE gsb0, 0x0 ;  /* 0x00008000000079c5 */ /* 0x000fe40000010000 */
[----:B------:R-:W-:-:S08]  /*33a0*/  WARPGROUP.ARRIVE ;  /* 0x00000000000079c5 */ /* 0x000fd00000000000 */
[----:B------:R-:W-:Y:S01]  /*33b0*/  HGMMA.64x96x16.F32 R24, gdesc[UR4], R24, gsb0 ;  /* 0x01600000041879f0 */ /* 0x000fe20008000818 */
[----:B--2---:R-:W-:Y:S02]  /*33c0*/  VIADD R12, R12, 0x400 ;  /* 0x000004000c0c7836 */ /* 0x004fe40000000000 */
[----:B------:R-:W-:Y:S02]  /*33d0*/  VIADD R10, R8, 0x300 ;  /* 0x00000300080a7836 */ /* 0x000fe40000000000 */
[----:B------:R-:W-:Y:S01]  /*33e0*/  IMAD.MOV.U32 R11, RZ, RZ, R9 ;  /* 0x000000ffff0b7224 */ /* 0x000fe200078e0009 */
[----:B------:R-:W-:Y:S02]  /*33f0*/  R2UR UR4, R12 ;  /* 0x000000000c0472ca */ /* 0x000fe400000e0000 */
[----:B------:R-:W-:Y:S02]  /*3400*/  R2UR UR6, R10 ;  /* 0x000000000a0672ca */ /* 0x000fe400000e0000 */
[----:B------:R-:W-:-:S02]  /*3410*/  R2UR UR7, R11 ;  /* 0x000000000b0772ca */ /* 0x000fc400000e0000 */
[----:B------:R-:W-:Y:S02]  /*3420*/  R2UR UR5, R13 ;  /* 0x000000000d0572ca */ /* 0x000fe400000e0000 */
[----:B------:R-:W2:Y:S01]  /*3430*/  LDL.64 R12, [R1+0x110] ;  /* 0x00011000010c7983 */ /* 0x000ea20000100a00 */
[----:B------:R-:W-:Y:S02]  /*3440*/  WARPGROUP.DEPBAR.LE gsb0, 0x0 ;  /* 0x00008000000079c5 */ /* 0x000fe40000010000 */
[----:B------:R-:W-:-:S08]  /*3450*/  WARPGROUP.ARRIVE ;  /* 0x00000000000079c5 */ /* 0x000fd00000000000 */
[----:B------:R-:W-:Y:S01]  /*3460*/  HGMMA.64x96x16.F32 R24, gdesc[UR4], R24, gsb0 ;  /* 0x01600000041879f0 */ /* 0x000fe20008000818 */
[----:B---3--:R-:W-:Y:S02]  /*3470*/  VIADD R14, R14, 0x402 ;  /* 0x000004020e0e7836 */ /* 0x008fe40000000000 */
        /* <DEDUP_REMOVED lines=10> */
[----:B----4-:R-:W-:Y:S02]  /*3520*/  VIADD R18, R18, 0x404 ;  /* 0x0000040412127836 */ /* 0x010fe40000000000 */
        /* <DEDUP_REMOVED lines=10> */
[----:B-----5:R-:W-:Y:S02]  /*35d0*/  VIADD R20, R20, 0x406 ;  /* 0x0000040614147836 */ /* 0x020fe40000000000 */
        /* <DEDUP_REMOVED lines=60> */
[----:B------:R-:W-:Y:S01]  /*39a0*/  R2UR UR5, R13 ;  /* 0x000000000d0572ca */ /* 0x000fe200000e0000 */
[----:B------:R-:W0:Y:S01]  /*39b0*/  S2R R72, SR_TID.X ;  /* 0x0000000000487919 */ /* 0x000e220000002100 */
[----:B---3--:R-:W-:Y:S01]  /*39c0*/  VIADD R14, R14, 0xc02 ;  /* 0x00000c020e0e7836 */ /* 0x008fe20000000000 */
[----:B------:R-:W-:Y:S02]  /*39d0*/  WARPGROUP.DEPBAR.LE gsb0, 0x0 ;  /* 0x00008000000079c5 */ /* 0x000fe40000010000 */
[----:B------:R-:W-:-:S08]  /*39e0*/  WARPGROUP.ARRIVE ;  /* 0x00000000000079c5 */ /* 0x000fd00000000000 */
[----:B------:R-:W-:Y:S01]  /*39f0*/  HGMMA.64x96x16.F32 R24, gdesc[UR4], R24, gsb0 ;  /* 0x01600000041879f0 */ /* 0x000fe20008000818 */
[----:B0-----:R-:W-:-:S04]  /*3a00*/  LOP3.LUT R72, R72, 0x7f, RZ, 0xc0, !PT ;  /* 0x0000007f48487812 */ /* 0x001fc800078ec0ff */
[----:B------:R-:W-:Y:S01]  /*3a10*/  ISETP.NE.AND P0, PT, R72, RZ, PT ;  /* 0x000000ff4800720c */ /* 0x000fe20003f05270 */
[----:B------:R-:W-:Y:S02]  /*3a20*/  VIADD R10, R8, 0x902 ;  /* 0x00000902080a7836 */ /* 0x000fe40000000000 */
[----:B------:R-:W-:Y:S01]  /*3a30*/  IMAD.MOV.U32 R11, RZ, RZ, R9 ;  /* 0x000000ffff0b7224 */ /* 0x000fe200078e0009 */
[----:B------:R-:W-:-:S09]  /*3a40*/  R2UR UR4, R14 ;  /* 0x000000000e0472ca */ /* 0x000fd200000e0000 */
[----:B------:R-:W2:Y:S04]  /*3a50*/  @!P0 LDL.64 R72, [R1+0x30] ;  /* 0x0000300001488983 */ /* 0x000ea80000100a00 */
[----:B------:R-:W3:Y:S01]  /*3a60*/  @!P0 LDL R74, [R1+0x218] ;  /* 0x00021800014a8983 */ /* 0x000ee20000100800 */
[----:B------:R-:W-:Y:S02]  /*3a70*/  R2UR UR6, R10 ;  /* 0x000000000a0672ca */ /* 0x000fe400000e0000 */
[----:B------:R-:W-:Y:S02]  /*3a80*/  R2UR UR7, R11 ;  /* 0x000000000b0772ca */ /* 0x000fe400000e0000 */
[----:B------:R-:W-:Y:S01]  /*3a90*/  R2UR UR5, R15 ;  /* 0x000000000f0572ca */ /* 0x000fe200000e0000 */
[----:B------:R-:W-:-:S02]  /*3aa0*/  WARPGROUP.DEPBAR.LE gsb0, 0x0 ;  /* 0x00008000000079c5 */ /* 0x000fc40000010000 */
[----:B------:R-:W-:-:S10]  /*3ab0*/  WARPGROUP.ARRIVE ;  /* 0x00000000000079c5 */ /* 0x000fd40000000000 */
[----:B------:R-:W-:Y:S01]  /*3ac0*/  HGMMA.64x96x16.F32 R24, gdesc[UR4], R24, gsb0 ;  /* 0x01600000041879f0 */ /* 0x000fe20008000818 */
[----:B----4-:R-:W-:Y:S02]  /*3ad0*/  VIADD R18, R18, 0xc04 ;  /* 0x00000c0412127836 */ /* 0x010fe40000000000 */
[----:B------:R-:W-:Y:S02]  /*3ae0*/  VIADD R10, R8, 0x904 ;  /* 0x00000904080a7836 */ /* 0x000fe40000000000 */
[----:B------:R-:W-:Y:S01]  /*3af0*/  IMAD.MOV.U32 R11, RZ, RZ, R9 ;  /* 0x000000ffff0b7224 */ /* 0x000fe200078e0009 */
[----:B------:R-:W-:Y:S02]  /*3b00*/  R2UR UR4, R18 ;  /* 0x00000000120472ca */ /* 0x000fe400000e0000 */
[----:B------:R-:W-:Y:S02]  /*3b10*/  R2UR UR6, R10 ;  /* 0x000000000a0672ca */ /* 0x000fe400000e0000 */
[----:B------:R-:W-:-:S02]  /*3b20*/  R2UR UR7, R11 ;  /* 0x000000000b0772ca */ /* 0x000fc400000e0000 */
[----:B------:R-:W-:Y:S01]  /*3b30*/  R2UR UR5, R19 ;  /* 0x00000000130572ca */ /* 0x000fe200000e0000 */
[----:B------:R-:W-:Y:S01]  /*3b40*/  VIADD R8, R8, 0x906 ;  /* 0x0000090608087836 */ /* 0x000fe20000000000 */
[----:B------:R-:W-:Y:S02]  /*3b50*/  WARPGROUP.DEPBAR.LE gsb0, 0x0 ;  /* 0x00008000000079c5 */ /* 0x000fe40000010000 */
[----:B------:R-:W-:-:S09]  /*3b60*/  WARPGROUP.ARRIVE ;  /* 0x00000000000079c5 */ /* 0x000fd20000000000 */
[----:B------:R-:W-:Y:S01]  /*3b70*/  HGMMA.64x96x16.F32 R24, gdesc[UR4], R24, gsb0 ;  /* 0x01600000041879f0 */ /* 0x000fe20008000818 */
[----:B-----5:R-:W-:Y:S01]  /*3b80*/  VIADD R20, R20, 0xc06 ;  /* 0x00000c0614147836 */ /* 0x020fe20000000000 */
[----:B------:R-:W-:Y:S02]  /*3b90*/  R2UR UR6, R8 ;  /* 0x00000000080672ca */ /* 0x000fe400000e0000 */
[----:B------:R-:W-:Y:S02]  /*3ba0*/  R2UR UR7, R9 ;  /* 0x00000000090772ca */ /* 0x000fe400000e0000 */
[----:B------:R-:W-:Y:S02]  /*3bb0*/  R2UR UR4, R20 ;  /* 0x00000000140472ca */ /* 0x000fe400000e0000 */
[----:B------:R-:W-:Y:S01]  /*3bc0*/  R2UR UR5, R21 ;  /* 0x00000000150572ca */ /* 0x000fe200000e0000 */
[----:B------:R-:W-:Y:S04]  /*3bd0*/  STL [R1+0x90], R0 ;  /* 0x0000900001007387 */ /* 0x000fe80000100800 */
[----:B------:R-:W-:Y:S01]  /*3be0*/  STL [R1+0x90], R0 ;  /* 0x0000900001007387 */ /* 0x000fe20000100800 */
[----:B------:R-:W-:-:S02]  /*3bf0*/  WARPGROUP.DEPBAR.LE gsb0, 0x0 ;  /* 0x00008000000079c5 */ /* 0x000fc40000010000 */
[----:B------:R-:W-:-:S06]  /*3c00*/  WARPGROUP.ARRIVE ;  /* 0x00000000000079c5 */ /* 0x000fcc0000000000 */
[----:B------:R-:W-:Y:S01]  /*3c10*/  HGMMA.64x96x16.F32 R24, gdesc[UR4], R24, gsb0 ;  /* 0x01600000041879f0 */ /* 0x000fe20008000818 */
[----:B--2---:R-:W-:Y:S01]  /*3c20*/  @!P0 MOV R73, R72 ;  /* 0x0000004800498202 */ /* 0x004fe20000000f00 */
[----:B------:R-:W-:Y:S04]  /*3c30*/  STL [R1+0x90], R0 ;  /* 0x0000900001007387 */ /* 0x000fe80000100800 */
[----:B------:R-:W-:Y:S01]  /*3c40*/  STL [R1+0x90], R0 ;  /* 0x0000900001007387 */ /* 0x000fe20000100800 */
[----:B---3--:R-:W-:-:S03]  /*3c50*/  @!P0 IMAD R74, R74, 0x8, R73 ;  /* 0x000000084a4a8824 */ /* 0x008fc600078e0249 */
        /* <DEDUP_REMOVED lines=8> */
[----:B------:R-:W-:Y:S04]  /*3ce0*/  STL [R1+0x90], R0 ;  /* 0x0000900001007387 */ /* 0x000fe80000100800 */
[----:B------:R-:W-:Y:S04]  /*3cf0*/  STL [R1+0x90], R0 ;  /* 0x0000900001007387 */ /* 0x000fe80000100800 */
[----:B------:R-:W-:Y:S04]  /*3d00*/  STL [R1+0x90], R0 ;  /* 0x0000900001007387 */ /* 0x000fe80000100800 */
[----:B------:R-:W-:Y:S04]  /*3d10*/  STL [R1+0x90], R0 ;  /* 0x0000900001007387 */ /* 0x000fe80000100800 */
[----:B------:R-:W-:Y:S01]  /*3d20*/  STL [R1+0x90], R0 ;  /* 0x0000900001007387 */ /* 0x000fe20000100800 */
[----:B------:R-:W-:-:S02]  /*3d30*/  WARPGROUP.DEPBAR.LE gsb0, 0x0 ;  /* 0x00008000000079c5 */ /* 0x000fc40000010000 */
[----:B------:R0:W-:Y:S06]  /*3d40*/  BAR.ARV R204, 0x100 ;  /* 0x000400cc0000751d */ /* 0x0001ec0000002000 */
[----:B------:R1:W-:Y:S01]  /*3d50*/  @!P0 SYNCS.ARRIVE.TRANS64.RED.A1T0 RZ, [R8+URZ], RZ ;  /* 0x000000ff08ff89a7 */ /* 0x0003e2000810043f */
[----:B------:R-:W2:Y:S04]  /*3d60*/  LDL.64 R14, [R1+0x170] ;  /* 0x00017000010e7983 */ /* 0x000ea80000100a00 */
[----:B------:R-:W3:Y:S04]  /*3d70*/  LDL R18, [R194] ;  /* 0x00000000c2127983 */ /* 0x000ee80000100800 */
[----:B-1----:R-:W4:Y:S04]  /*3d80*/  LDL R8, [R194+0x24] ;  /* 0x00002400c2087983 */ /* 0x002f280000100800 */
[----:B------:R-:W5:Y:S04]  /*3d90*/  LDL R19, [R1+0x70] ;  /* 0x0000700001137983 */ /* 0x000f680000100800 */
[----:B------:R-:W5:Y:S04]  /*3da0*/  LDL R10, [R194+0x18] ;  /* 0x00001800c20a7983 */ /* 0x000f680000100800 */
[----:B------:R-:W5:Y:S04]  /*3db0*/  LDL R9, [R194+0x4] ;  /* 0x00000400c2097983 */ /* 0x000f680000100800 */
[----:B------:R-:W5:Y:S04]  /*3dc0*/  LDL R13, [R194+0xc] ;  /* 0x00000c00c20d7983 */ /* 0x000f680000100800 */
[----:B------:R-:W5:Y:S04]  /*3dd0*/  LDL R11, [R194+0x10] ;  /* 0x00001000c20b7983 */ /* 0x000f680000100800 */
[----:B------:R-:W5:Y:S04]  /*3de0*/  LDL R12, [R194+0x14] ;  /* 0x00001400c20c7983 */ /* 0x000f680000100800 */
[----:B--2---:R3:W2:Y:S01]  /*3df0*/  LD.E R14, desc[UR48][R14.64] ;  /* 0x000000300e0e7980 */ /* 0x0046a2000c101900 */
[----:B----4-:R-:W-:-:S03]  /*3e00*/  ISETP.NE.AND P1, PT, R8, 0x1, PT ;  /* 0x000000010800780c */ /* 0x010fc60003f25270 */
[----:B------:R-:W4:Y:S10]  /*3e10*/  LDL R8, [R194+0x8] ;  /* 0x00000800c2087983 */ /* 0x000f340000100800 */
[----:B------:R-:W4:Y:S04]  /*3e20*/  @P1 LDL R20, [R194+0x28] ;  /* 0x00002800c2141983 */ /* 0x000f280000100800 */
[----:B------:R-:W4:Y:S01]  /*3e30*/  @P1 LDL R21, [R194+0x2c] ;  /* 0x00002c00c2151983 */ /* 0x000f220000100800 */
[----:B---3--:R-:W-:Y:S01]  /*3e40*/  SHF.R.S32.HI R15, RZ, 0x1f, R18 ;  /* 0x0000001fff0f7819 */ /* 0x008fe20000011412 */
[----:B------:R-:W-:Y:S01]  /*3e50*/  UMOV UR4, 0xffffffa0 ;  /* 0xffffffa000047882 */ /* 0x000fe20000000000 */
[----:B-----5:R-:W-:Y:S01]  /*3e60*/  ISETP.GE.AND P2, PT, R10, 0x1, PT ;  /* 0x000000010a00780c */ /* 0x020fe20003f46270 */
[----:B------:R-:W-:Y:S01]  /*3e70*/  UIMAD UR4, UR47, UR4, 0x60 ;  /* 0x000000602f0474a4 */ /* 0x000fe2000f8e0204 */
[----:B------:R-:W-:Y:S01]  /*3e80*/  LOP3.LUT R13, RZ, R13, RZ, 0x33, !PT ;  /* 0x0000000dff0d7212 */ /* 0x000fe200078e33ff */
[----:B------:R-:W-:Y:S01]  /*3e90*/  BSSY B0, `(.L_x_11281) ;  /* 0x00000a8000007945 */ /* 0x000fe20003800000 */
[----:B--2---:R-:W-:Y:S01]  /*3ea0*/  FMUL.FTZ R109, R25, R14 ;  /* 0x0000000e196d7220 */ /* 0x004fe20000410000 */
[----:B------:R-:W-:Y:S01]  /*3eb0*/  LEA.HI R25, R15, R18, RZ, 0x7 ;  /* 0x000000120f197211 */ /* 0x000fe200078f38ff */
[----:B------:R-:W-:-:S03]  /*3ec0*/  FMUL.FTZ R97, R27, R14 ;  /* 0x0000000e1b617220 */ /* 0x000fc60000410000 */
[----:B------:R-:W-:Y:S01]  /*3ed0*/  LOP3.LUT R27, R25, 0xffffff80, RZ, 0xc0, !PT ;  /* 0xffffff80191b7812 */ /* 0x000fe200078ec0ff */
[----:B------:R-:W-:-:S04]  /*3ee0*/  FMUL.FTZ R157, R26, R14 ;  /* 0x0000000e1a9d7220 */ /* 0x000fc80000410000 */
[----:B------:R-:W-:Y:S02]  /*3ef0*/  IMAD.IADD R27, R18, 0x1, -R27 ;  /* 0x00000001121b7824 */ /* 0x000fe400078e0a1b */
[----:B------:R-:W-:Y:S01]  /*3f00*/  FMUL.FTZ R99, R29, R14 ;  /* 0x0000000e1d637220 */ /* 0x000fe20000410000 */
[----:B------:R-:W-:Y:S02]  /*3f10*/  LEA.HI R29, R15, R18, RZ, 0x2 ;  /* 0x000000120f1d7211 */ /* 0x000fe400078f10ff */
[----:B------:R-:W-:Y:S01]  /*3f20*/  SHF.R.S32.HI R26, RZ, 0x1f, R27 ;  /* 0x0000001fff1a7819 */ /* 0x000fe2000001141b */
[-C--:B------:R-:W-:Y:S01]  /*3f30*/  FMUL.FTZ R105, R28, R14.reuse ;  /* 0x0000000e1c697220 */ /* 0x080fe20000410000 */
[----:B------:R-:W-:Y:S02]  /*3f40*/  LOP3.LUT R29, R29, 0xfffffffc, RZ, 0xc0, !PT ;  /* 0xfffffffc1d1d7812 */ /* 0x000fe400078ec0ff */
[----:B------:R-:W-:Y:S01]  /*3f50*/  LEA.HI R28, R26, R27, RZ, 0x2 ;  /* 0x0000001b1a1c7211 */ /* 0x000fe200078f10ff */
[----:B------:R-:W-:-:S03]  /*3f60*/  FMUL.FTZ R159, R30, R14 ;  /* 0x0000000e1e9f7220 */ /* 0x000fc60000410000 */
[--C-:B------:R-:W-:Y:S02]  /*3f70*/  SHF.R.S32.HI R15, RZ, 0x2, R28.reuse ;  /* 0x00000002ff0f7819 */ /* 0x100fe4000001141c */
[----:B------:R-:W-:Y:S01]  /*3f80*/  SHF.R.S32.HI R30, RZ, 0x1f, R28 ;  /* 0x0000001fff1e7819 */ /* 0x000fe2000001141c */
[----:B------:R-:W-:Y:S01]  /*3f90*/  IMAD.IADD R29, R18, 0x1, -R29 ;  /* 0x00000001121d7824 */ /* 0x000fe200078e0a1d */
[----:B------:R-:W-:Y:S02]  /*3fa0*/  SHF.R.S32.HI R18, RZ, 0x7, R25 ;  /* 0x00000007ff127819 */ /* 0x000fe40000011419 */
[----:B------:R-:W-:Y:S02]  /*3fb0*/  LEA.HI R30, R30, R15, RZ, 0x3 ;  /* 0x0000000f1e1e7211 */ /* 0x000fe400078f18ff */
[----:B------:R-:W-:Y:S02]  /*3fc0*/  LEA.HI R26, R26, R27, RZ, 0x5 ;  /* 0x0000001b1a1a7211 */ /* 0x000fe400078f28ff */
[----:B------:R-:W-:-:S02]  /*3fd0*/  LOP3.LUT R30, R30, 0xfffffff8, RZ, 0xc0, !PT ;  /* 0xfffffff81e1e7812 */ /* 0x000fc400078ec0ff */
[----:B------:R-:W-:Y:S02]  /*3fe0*/  LEA.HI R25, R25, R18, RZ, 0x1 ;  /* 0x0000001219197211 */ /* 0x000fe400078f08ff */
[----:B------:R-:W-:Y:S01]  /*3ff0*/  SHF.R.S32.HI R26, RZ, 0x5, R26 ;  /* 0x00000005ff1a7819 */ /* 0x000fe2000001141a */
[----:B------:R-:W-:Y:S01]  /*4000*/  IMAD.IADD R30, R15, 0x1, -R30 ;  /* 0x000000010f1e7824 */ /* 0x000fe200078e0a1e */
[----:B------:R-:W-:Y:S02]  /*4010*/  LOP3.LUT R25, R25, 0x3fffffe, RZ, 0xc0, !PT ;  /* 0x03fffffe19197812 */ /* 0x000fe400078ec0ff */
[----:B------:R-:W-:Y:S01]  /*4020*/  LEA.HI R15, R29, R29, RZ, 0x1 ;  /* 0x0000001d1d0f7211 */ /* 0x000fe200078f08ff */
[----:B------:R-:W-:Y:S02]  /*4030*/  IMAD R19, R19, 0x8, R26 ;  /* 0x0000000813137824 */ /* 0x000fe400078e021a */
[----:B------:R-:W-:Y:S01]  /*4040*/  IMAD.IADD R25, R18, 0x1, -R25 ;  /* 0x0000000112197824 */ /* 0x000fe200078e0a19 */
[----:B------:R-:W-:Y:S01]  /*4050*/  LOP3.LUT R18, R15, 0x1ffffffe, RZ, 0xc0, !PT ;  /* 0x1ffffffe0f127812 */ /* 0x000fe200078ec0ff */
[----:B------:R-:W-:-:S04]  /*4060*/  IMAD.U32 R30, R19, 0x10, R30 ;  /* 0x00000010131e7824 */ /* 0x000fc800078e001e */
[----:B------:R-:W-:Y:S02]  /*4070*/  IMAD.IADD R18, R29, 0x1, -R18 ;  /* 0x000000011d127824 */ /* 0x000fe400078e0a12 */
[----:B------:R-:W-:-:S04]  /*4080*/  IMAD R25, R25, 0x40, R30 ;  /* 0x0000004019197824 */ /* 0x000fc800078e021e */
[----:B------:R-:W-:-:S04]  /*4090*/  IMAD R25, R18, 0x8, R25 ;  /* 0x0000000812197824 */ /* 0x000fc800078e0219 */
[----:B----4-:R-:W-:-:S05]  /*40a0*/  @P1 IMAD.HI.U32 R20, R25, R20, RZ ;  /* 0x0000001419141227 */ /* 0x010fca00078e00ff */
[----:B------:R-:W-:Y:S01]  /*40b0*/  @P1 SHF.R.U32.HI R25, RZ, R21, R20 ;  /* 0x00000015ff191219 */ /* 0x000fe20000011614 */
[----:B------:R-:W-:Y:S01]  /*40c0*/  IMAD.U32 R15, RZ, RZ, UR47 ;  /* 0x0000002fff0f7e24 */ /* 0x000fe2000f8e00ff */
[----:B------:R-:W-:-:S03]  /*40d0*/  LOP3.LUT R28, R28, 0x7ffffffc, RZ, 0xc0, !PT ;  /* 0x7ffffffc1c1c7812 */ /* 0x000fc600078ec0ff */
[----:B------:R-:W1:Y:S01]  /*40e0*/  SHFL.IDX PT, R18, R25, RZ, 0x1c1f ;  /* 0x001c1fff19127589 */ /* 0x000e6200000e0000 */
[----:B------:R-:W-:Y:S02]  /*40f0*/  IMAD R15, R15, -0x60, R8 ;  /* 0xffffffa00f0f7824 */ /* 0x000fe400078e0208 */
        /* <DEDUP_REMOVED lines=42> */
[----:B------:R-:W-:-:S02]  /*43a0*/  IMAD.IADD R28, R27, 0x1, -R28 ;  /* 0x000000011b1c7824 */ /* 0x000fc400078e0a1c */
[C---:B------:R-:W-:Y:S01]  /*43b0*/  VIADD R19, R15.reuse, 0x61 ;  /* 0x000000610f137836 */ /* 0x040fe20000000000 */
[----:B------:R-:W2:Y:S03]  /*43c0*/  MUFU.TANH R24, R24 ;  /* 0x0000001800187308 */ /* 0x000ea60000002400 */
[----:B------:R-:W-:Y:S02]  /*43d0*/  IMAD R14, R28, -0x2, R19 ;  /* 0xfffffffe1c0e7824 */ /* 0x000fe400078e0213 */
[----:B------:R-:W-:-:S03]  /*43e0*/  VIADD R15, R15, 0x60 ;  /* 0x000000600f0f7836 */ /* 0x000fc60000000000 */
[----:B------:R-:W3:Y:S01]  /*43f0*/  MUFU.TANH R109, R109 ;  /* 0x0000006d006d7308 */ /* 0x000ee20000002400 */
[----:B------:R-:W-:Y:S02]  /*4400*/  IMAD.IADD R14, R14, 0x1, -R9 ;  /* 0x000000010e0e7824 */ /* 0x000fe400078e0a09 */
[----:B------:R-:W-:-:S05]  /*4410*/  IMAD.U32 R21, RZ, RZ, UR4 ;  /* 0x00000004ff157e24 */ /* 0x000fca000f8e00ff */
[----:B------:R-:W4:Y:S01]  /*4420*/  MUFU.TANH R157, R157 ;  /* 0x0000009d009d7308 */ /* 0x000f220000002400 */
        /* <DEDUP_REMOVED lines=48> */
[----:B------:R-:W-:Y:S02]  /*4730*/  IMAD R28, R28, -0x2, R21 ;  /* 0xfffffffe1c1c7824 */ /* 0x000fe400078e0215 */
[----:B------:R-:W-:Y:S01]  /*4740*/  VIADD R21, R12, UR4 ;  /* 0x000000040c157c36 */ /* 0x000fe20008000000 */
[----:B-1----:R-:W-:Y:S01]  /*4750*/  VIADDMNMX R11, R18, R20, R15, PT ;  /* 0x00000014120b7246 */ /* 0x002fe2000380010f */
        /* <DEDUP_REMOVED lines=14> */
.L_x_11286:
[----:B------:R-:W-:Y:S05]  /*4840*/  BSYNC B2 ;  /* 0x0000000000027941 */ /* 0x000fea0003800000 */
.L_x_11285:
[----:B------:R-:W-:Y:S01]  /*4850*/  LOP3.LUT R13, RZ, R13, RZ, 0x33, !PT ;  /* 0x0000000dff0d7212 */ /* 0x000fe200078e33ff */
[----:B------:R-:W-:Y:S06]  /*4860*/  BRA `(.L_x_11287) ;  /* 0x0000000000187947 */ /* 0x000fec0003800000 */
.L_x_11284:
[----:B------:R-:W-:-:S13]  /*4870*/  ISETP.NE.AND P1, PT, R10, 0x1, PT ;  /* 0x000000010a00780c */ /* 0x000fda0003f25270 */
[----:B------:R-:W-:Y:S05]  /*4880*/  @!P1 BRA `(.L_x_11287) ;  /* 0x0000000000109947 */ /* 0x000fea0003800000 */
[----:B------:R-:W2:Y:S04]  /*4890*/  LDL R14, [R194+0x1c] ;  /* 0x00001c00c20e7983 */ /* 0x000ea80000100800 */
[----:B------:R-:W3:Y:S01]  /*48a0*/  LDL R18, [R194+0x20] ;  /* 0x00002000c2127983 */ /* 0x000ee20000100800 */
[----:B--2---:R-:W-:-:S05]  /*48b0*/  IMAD.HI.U32 R13, R13, R14, RZ ;  /* 0x0000000e0d0d7227 */ /* 0x004fca00078e00ff */
[----:B---3--:R-:W-:-:S07]  /*48c0*/  SHF.R.U32.HI R13, RZ, R18, R13 ;  /* 0x00000012ff0d7219 */ /* 0x008fce000001160d */
.L_x_11287:
[----:B------:R-:W-:Y:S05]  /*48d0*/  BSYNC B1 ;  /* 0x0000000000017941 */ /* 0x000fea0003800000 */
.L_x_11283:
[----:B------:R-:W-:-:S05]  /*48e0*/  IMAD R13, R10, R13, R28 ;  /* 0x0000000d0a0d7224 */ /* 0x000fca00078e021c */
[----:B------:R-:W-:Y:S02]  /*48f0*/  VIMNMX R12, R12, R13, !PT ;  /* 0x0000000d0c0c7248 */ /* 0x000fe40007fe0100 */
[----:B------:R-:W-:-:S07]  /*4900*/  VIADDMNMX R11, R13, R10, R11, PT ;  /* 0x0000000a0d0b7246 */ /* 0x000fce000380010b */
.L_x_11282:
[----:B------:R-:W-:Y:S05]  /*4910*/  BSYNC B0 ;  /* 0x0000000000007941 */ /* 0x000fea0003800000 */
.L_x_11281:
[C---:B------:R-:W-:Y:S01]  /*4920*/  ISETP.GE.AND P1, PT, R21.reuse, 0x2, PT ;  /* 0x000000021500780c */ /* 0x040fe20003f26270 */
[----:B------:R-:W1:Y:S01]  /*4930*/  SHFL.IDX PT, R14, R25, 0x1, 0x1c1f ;  /* 0x003c1f00190e7f89 */ /* 0x000e6200000e0000 */
        /* <DEDUP_REMOVED lines=11> */
[----:B0-----:R-:W-:-:S02]  /*49f0*/  FSEL R99, R99, -INF , !P3 ;  /* 0xff80000063637808 */ /* 0x001fc40005800000 */
        /* <DEDUP_REMOVED lines=101> */
[----:B-1----:R-:W-:-:S03]  /*5050*/  IMAD.IADD R12, R19, 0x1, R14 ;  /* 0x00000001130c7824 */ /* 0x002fc600078e020e */
        /* <DEDUP_REMOVED lines=17> */
.L_x_11293:
[----:B------:R-:W-:Y:S05]  /*5170*/  BSYNC B2 ;  /* 0x0000000000027941 */ /* 0x000fea0003800000 */
.L_x_11292:
[----:B------:R-:W-:Y:S01]  /*5180*/  LOP3.LUT R9, RZ, R9, RZ, 0x33, !PT ;  /* 0x00000009ff097212 */ /* 0x000fe200078e33ff */
[----:B------:R-:W-:Y:S06]  /*5190*/  BRA `(.L_x_11294) ;  /* 0x0000000000187947 */ /* 0x000fec0003800000 */
.L_x_11291:
[----:B------:R-:W-:-:S13]  /*51a0*/  ISETP.NE.AND P6, PT, R10, 0x1, PT ;  /* 0x000000010a00780c */ /* 0x000fda0003fc5270 */
[----:B------:R-:W-:Y:S05]  /*51b0*/  @!P6 BRA `(.L_x_11294) ;  /* 0x000000000010e947 */ /* 0x000fea0003800000 */
[----:B------:R-:W2:Y:S04]  /*51c0*/  LDL R8, [R194+0x1c] ;  /* 0x00001c00c2087983 */ /* 0x000ea80000100800 */
[----:B------:R-:W3:Y:S01]  /*51d0*/  LDL R14, [R194+0x20] ;  /* 0x00002000c20e7983 */ /* 0x000ee20000100800 */
[----:B--2---:R-:W-:-:S05]  /*51e0*/  IMAD.HI.U32 R9, R9, R8, RZ ;  /* 0x0000000809097227 */ /* 0x004fca00078e00ff */
[----:B---3--:R-:W-:-:S07]  /*51f0*/  SHF.R.U32.HI R9, RZ, R14, R9 ;  /* 0x0000000eff097219 */ /* 0x008fce0000011609 */
.L_x_11294:
[----:B------:R-:W-:Y:S05]  /*5200*/  BSYNC B1 ;  /* 0x0000000000017941 */ /* 0x000fea0003800000 */
.L_x_11290:
[----:B------:R-:W-:-:S05]  /*5210*/  IMAD R9, R10, R9, R28 ;  /* 0x000000090a097224 */ /* 0x000fca00078e021c */
[----:B------:R-:W-:Y:S02]  /*5220*/  VIADDMNMX R11, R9, R10, R11, PT ;  /* 0x0000000a090b7246 */ /* 0x000fe4000380010b */
[----:B------:R-:W-:-:S07]  /*5230*/  VIMNMX R12, R12, R9, !PT ;  /* 0x000000090c0c7248 */ /* 0x000fce0007fe0100 */
.L_x_11289:
[----:B------:R-:W-:Y:S05]  /*5240*/  BSYNC B0 ;  /* 0x0000000000007941 */ /* 0x000fea0003800000 */
.L_x_11288:
[C---:B------:R-:W-:Y:S01]  /*5250*/  ISETP.GT.AND P1, PT, R12.reuse, 0x1, !P1 ;  /* 0x000000010c00780c */ /* 0x040fe20004f24270 */
[----:B------:R-:W2:Y:S01]  /*5260*/  LDL R220, [R1+0x2b8] ;  /* 0x0002b80001dc7983 */ /* 0x000ea20000100800 */
[----:B------:R-:W-:Y:S02]  /*5270*/  ISETP.GT.AND P2, PT, R12, 0x8, !P2 ;  /* 0x000000080c00780c */ /* 0x000fe40005744270 */
[C---:B------:R-:W-:Y:S01]  /*5280*/  ISETP.LT.OR P1, PT, R11.reuse, 0x2, P1 ;  /* 0x000000020b00780c */ /* 0x040fe20000f21670 */
[----:B------:R-:W3:Y:S01]  /*5290*/  LDL R15, [R1+0x460] ;  /* 0x00046000010f7983 */ /* 0x000ee20000100800 */
[----:B------:R-:W-:Y:S02]  /*52a0*/  ISETP.LT.OR P2, PT, R11, 0x9, P2 ;  /* 0x000000090b00780c */ /* 0x000fe40001741670 */
[----:B------:R-:W-:Y:S01]  /*52b0*/  FSEL R97, R97, -INF , !P1 ;  /* 0xff80000061617808 */ /* 0x000fe20004800000 */
[----:B------:R-:W4:Y:S01]  /*52c0*/  LDL R156, [R1+0x2ac] ;  /* 0x0002ac00019c7983 */ /* 0x000f220000100800 */
[----:B------:R-:W-:-:S02]  /*52d0*/  ISETP.NE.AND P1, PT, R18, RZ, PT ;  /* 0x000000ff1200720c */ /* 0x000fc40003f25270 */
[----:B------:R-:W-:Y:S01]  /*52e0*/  FSEL R159, R159, -INF , !P2 ;  /* 0xff8000009f9f7808 */ /* 0x000fe20005000000 */
[----:B------:R-:W5:Y:S01]  /*52f0*/  LDL R18, [R1+0x33c] ;  /* 0x00033c0001127983 */ /* 0x000f620000100800 */
[----:B------:R-:W-:Y:S02]  /*5300*/  ISETP.GT.AND P1, PT, R12, 0x9, !P1 ;  /* 0x000000090c00780c */ /* 0x000fe40004f24270 */
[----:B------:R-:W-:Y:S01]  /*5310*/  ISETP.NE.AND P2, PT, R29, RZ, PT ;  /* 0x000000ff1d00720c */ /* 0x000fe20003f45270 */
[----:B------:R-:W4:Y:S01]  /*5320*/  LDL R158, [R1+0x2b0] ;  /* 0x0002b000019e7983 */ /* 0x000f220000100800 */
[----:B------:R-:W-:Y:S02]  /*5330*/  ISETP.LT.OR P1, PT, R11, 0xa, P1 ;  /* 0x0000000a0b00780c */ /* 0x000fe40000f21670 */
[----:B------:R-:W-:Y:S01]  /*5340*/  ISETP.NE.AND P6, PT, R30, RZ, PT ;  /* 0x000000ff1e00720c */ /* 0x000fe20003fc5270 */
[----:B------:R-:W4:Y:S01]  /*5350*/  LDL R160, [R1+0x2b4] ;  /* 0x0002b40001a07983 */ /* 0x000f220000100800 */
[----:B------:R-:W-:-:S02]  /*5360*/  FSEL R91, R91, -INF , !P1 ;  /* 0xff8000005b5b7808 */ /* 0x000fc40004800000 */
[----:B------:R-:W-:Y:S01]  /*5370*/  ISETP.NE.AND P1, PT, R26, RZ, PT ;  /* 0x000000ff1a00720c */ /* 0x000fe20003f25270 */
[----:B------:R-:W4:Y:S01]  /*5380*/  LDL R19, [R1+0x2bc] ;  /* 0x0002bc0001137983 */ /* 0x000f220000100800 */
[----:B------:R-:W-:Y:S02]  /*5390*/  FMNMX.FTZ R10, R113, R109, !PT ;  /* 0x0000006d710a7209 */ /* 0x000fe40007810000 */
[----:B------:R-:W-:Y:S01]  /*53a0*/  ISETP.GT.AND P1, PT, R12, 0x10, !P1 ;  /* 0x000000100c00780c */ /* 0x000fe20004f24270 */
[----:B------:R-:W4:Y:S01]  /*53b0*/  LDL R25, [R1+0x2c4] ;  /* 0x0002c40001197983 */ /* 0x000f220000100800 */
[----:B------:R-:W-:Y:S02]  /*53c0*/  FMNMX.FTZ R10, R105, R10, !PT ;  /* 0x0000000a690a7209 */ /* 0x000fe40007810000 */
[----:B------:R-:W-:Y:S01]  /*53d0*/  ISETP.LT.OR P1, PT, R11, 0x11, P1 ;  /* 0x000000110b00780c */ /* 0x000fe20000f21670 */
[----:B------:R-:W4:Y:S01]  /*53e0*/  LDL R20, [R1+0x374] ;  /* 0x0003740001147983 */ /* 0x000f220000100800 */
[----:B------:R-:W-:-:S02]  /*53f0*/  FMNMX.FTZ R10, R99, R10, !PT ;  /* 0x0000000a630a7209 */ /* 0x000fc40007810000 */
[----:B------:R-:W-:Y:S01]  /*5400*/  FSEL R164, R164, -INF , !P1 ;  /* 0xff800000a4a47808 */ /* 0x000fe20004800000 */
[----:B------:R-:W4:Y:S01]  /*5410*/  LDL R87, [R1+0x218] ;  /* 0x0002180001577983 */ /* 0x000f220000100800 */
[----:B------:R-:W-:Y:S02]  /*5420*/  ISETP.NE.AND P1, PT, R27, RZ, PT ;  /* 0x000000ff1b00720c */ /* 0x000fe40003f25270 */
[C---:B------:R-:W-:Y:S01]  /*5430*/  ISETP.GT.AND P3, PT, R12.reuse, 0x50, !P3 ;  /* 0x000000500c00780c */ /* 0x040fe20005f64270 */
[----:B------:R-:W4:Y:S01]  /*5440*/  LDL R152, [R1+0x2a4] ;  /* 0x0002a40001987983 */ /* 0x000f220000100800 */
[C---:B------:R-:W-:Y:S02]  /*5450*/  ISETP.GT.AND P1, PT, R12.reuse, 0x11, !P1 ;  /* 0x000000110c00780c */ /* 0x040fe40004f24270 */
[----:B------:R-:W-:Y:S01]  /*5460*/  ISETP.GT.AND P4, PT, R12, 0x51, !P4 ;  /* 0x000000510c00780c */ /* 0x000fe20006784270 */
[----:B------:R-:W4:Y:S01]  /*5470*/  LDL R154, [R1+0x2a8] ;  /* 0x0002a800019a7983 */ /* 0x000f220000100800 */
[----:B------:R-:W-:-:S02]  /*5480*/  ISETP.LT.OR P1, PT, R11, 0x12, P1 ;  /* 0x000000120b00780c */ /* 0x000fc40000f21670 */
[----:B------:R-:W-:Y:S01]  /*5490*/  ISETP.LT.OR P3, PT, R11, 0x51, P3 ;  /* 0x000000510b00780c */ /* 0x000fe20001f61670 */
[----:B------:R-:W4:Y:S01]  /*54a0*/  LDL R89, [R1+0x230] ;  /* 0x0002300001597983 */ /* 0x000f220000100800 */
[----:B------:R-:W-:Y:S02]  /*54b0*/  FSEL R174, R174, -INF , !P1 ;  /* 0xff800000aeae7808 */ /* 0x000fe40004800000 */
[----:B------:R-:W-:Y:S01]  /*54c0*/  ISETP.GT.AND P1, PT, R12, 0x18, !P2 ;  /* 0x000000180c00780c */ /* 0x000fe20005724270 */
[----:B------:R-:W4:Y:S01]  /*54d0*/  LDL R111, [R1+0x234] ;  /* 0x00023400016f7983 */ /* 0x000f220000100800 */
[----:B------:R-:W-:Y:S02]  /*54e0*/  ISETP.NE.AND P2, PT, R13, RZ, PT ;  /* 0x000000ff0d00720c */ /* 0x000fe40003f45270 */
[----:B------:R-:W-:Y:S01]  /*54f0*/  ISETP.LT.OR P1, PT, R11, 0x19, P1 ;  /* 0x000000190b00780c */ /* 0x000fe20000f21670 */
[----:B------:R-:W4:Y:S01]  /*5500*/  LDL R115, [R1+0x238] ;  /* 0x0002380001737983 */ /* 0x000f220000100800 */
[----:B------:R-:W-:-:S02]  /*5510*/  FMNMX.FTZ R13, R161, R10, !PT ;  /* 0x0000000aa10d7209 */ /* 0x000fc40007810000 */
[----:B------:R-:W-:Y:S01]  /*5520*/  FSEL R175, R175, -INF , !P1 ;  /* 0xff800000afaf7808 */ /* 0x000fe20004800000 */
[----:B------:R-:W4:Y:S01]  /*5530*/  LDL R117, [R1+0x23c] ;  /* 0x00023c0001757983 */ /* 0x000f220000100800 */
[----:B------:R-:W-:Y:S02]  /*5540*/  ISETP.GT.AND P1, PT, R12, 0x19, !P6 ;  /* 0x000000190c00780c */ /* 0x000fe40007724270 */
[----:B------:R-:W-:Y:S01]  /*5550*/  ISETP.NE.AND P6, PT, R40, RZ, PT ;  /* 0x000000ff2800720c */ /* 0x000fe20003fc5270 */
[----:B------:R-:W4:Y:S01]  /*5560*/  LDL R93, [R1+0x240] ;  /* 0x00024000015d7983 */ /* 0x000f220000100800 */
[----:B------:R-:W-:Y:S02]  /*5570*/  ISETP.LT.OR P1, PT, R11, 0x1a, P1 ;  /* 0x0000001a0b00780c */ /* 0x000fe40000f21670 */
[----:B------:R-:W-:Y:S01]  /*5580*/  ISETP.GT.AND P5, PT, R12, 0x58, !P5 ;  /* 0x000000580c00780c */ /* 0x000fe20006fa4270 */
[----:B------:R-:W4:Y:S01]  /*5590*/  LDL R119, [R1+0x244] ;  /* 0x0002440001777983 */ /* 0x000f220000100800 */
[----:B------:R-:W-:-:S02]  /*55a0*/  FSEL R228, R228, -INF , !P1 ;  /* 0xff800000e4e47808 */ /* 0x000fc40004800000 */
[----:B------:R-:W-:Y:S01]  /*55b0*/  ISETP.NE.AND P1, PT, R31, RZ, PT ;  /* 0x000000ff1f00720c */ /* 0x000fe20003f25270 */
[----:B------:R-:W4:Y:S01]  /*55c0*/  LDL R121, [R1+0x248] ;  /* 0x0002480001797983 */ /* 0x000f220000100800 */
[C---:B------:R-:W-:Y:S02]  /*55d0*/  ISETP.LT.OR P4, PT, R11.reuse, 0x52, P4 ;  /* 0x000000520b00780c */ /* 0x040fe40002781670 */
[----:B------:R-:W-:Y:S01]  /*55e0*/  ISETP.GT.AND P1, PT, R12, 0x20, !P1 ;  /* 0x000000200c00780c */ /* 0x000fe20004f24270 */
[----:B------:R-:W4:Y:S01]  /*55f0*/  LDL R123, [R1+0x24c] ;  /* 0x00024c00017b7983 */ /* 0x000f220000100800 */
[----:B------:R-:W-:Y:S02]  /*5600*/  FSEL R170, R170, -INF , !P3 ;  /* 0xff800000aaaa7808 */ /* 0x000fe40005800000 */
[C---:B------:R-:W-:Y:S01]  /*5610*/  ISETP.LT.OR P1, PT, R11.reuse, 0x21, P1 ;  /* 0x000000210b00780c */ /* 0x040fe20000f21670 */
[----:B------:R-:W4:Y:S01]  /*5620*/  LDL R95, [R1+0x250] ;  /* 0x00025000015f7983 */ /* 0x000f220000100800 */
[----:B------:R-:W-:-:S02]  /*5630*/  ISETP.LT.OR P5, PT, R11, 0x59, P5 ;  /* 0x000000590b00780c */ /* 0x000fc40002fa1670 */
[----:B------:R-:W-:Y:S01]  /*5640*/  FSEL R181, R181, -INF , !P1 ;  /* 0xff800000b5b57808 */ /* 0x000fe20004800000 */
[----:B------:R-:W4:Y:S01]  /*5650*/  LDL R125, [R1+0x254] ;  /* 0x00025400017d7983 */ /* 0x000f220000100800 */
[----:B------:R-:W-:Y:S02]  /*5660*/  ISETP.NE.AND P1, PT, R32, RZ, PT ;  /* 0x000000ff2000720c */ /* 0x000fe40003f25270 */
[----:B------:R-:W-:Y:S01]  /*5670*/  FSEL R171, R171, -INF , !P4 ;  /* 0xff800000abab7808 */ /* 0x000fe20006000000 */
[----:B------:R-:W4:Y:S01]  /*5680*/  LDL R127, [R1+0x258] ;  /* 0x00025800017f7983 */ /* 0x000f220000100800 */
[----:B------:R-:W-:Y:S02]  /*5690*/  ISETP.GT.AND P1, PT, R12, 0x21, !P1 ;  /* 0x000000210c00780c */ /* 0x000fe40004f24270 */
[----:B------:R-:W-:Y:S01]  /*56a0*/  FSEL R172, R172, -INF , !P5 ;  /* 0xff800000acac7808 */ /* 0x000fe20006800000 */
[----:B------:R-:W4:Y:S01]  /*56b0*/  LDL R129, [R1+0x25c] ;  /* 0x00025c0001817983 */ /* 0x000f220000100800 */
[----:B------:R-:W-:-:S03]  /*56c0*/  ISETP.LT.OR P1, PT, R11, 0x22, P1 ;  /* 0x000000220b00780c */ /* 0x000fc60000f21670 */
[----:B------:R-:W4:Y:S01]  /*56d0*/  LDL R101, [R1+0x260] ;  /* 0x0002600001657983 */ /* 0x000f220000100800 */
[----:B------:R-:W-:Y:S02]  /*56e0*/  FSEL R182, R182, -INF , !P1 ;  /* 0xff800000b6b67808 */ /* 0x000fe40004800000 */
[----:B------:R-:W-:Y:S01]  /*56f0*/  ISETP.NE.AND P1, PT, R33, RZ, PT ;  /* 0x000000ff2100720c */ /* 0x000fe20003f25270 */
[----:B------:R-:W4:Y:S03]  /*5700*/  LDL R131, [R1+0x264] ;  /* 0x0002640001837983 */ /* 0x000f260000100800 */
[----:B------:R-:W-:Y:S01]  /*5710*/  ISETP.GT.AND P1, PT, R12, 0x28, !P1 ;  /* 0x000000280c00780c */ /* 0x000fe20004f24270 */
[----:B------:R-:W4:Y:S03]  /*5720*/  LDL R133, [R1+0x268] ;  /* 0x0002680001857983 */ /* 0x000f260000100800 */
[----:B------:R-:W-:Y:S01]  /*5730*/  ISETP.LT.OR P1, PT, R11, 0x29, P1 ;  /* 0x000000290b00780c */ /* 0x000fe20000f21670 */
[----:B------:R-:W4:Y:S03]  /*5740*/  LDL R135, [R1+0x26c] ;  /* 0x00026c0001877983 */ /* 0x000f260000100800 */
[----:B------:R-:W-:Y:S01]  /*5750*/  FSEL R183, R183, -INF , !P1 ;  /* 0xff800000b7b77808 */ /* 0x000fe20004800000 */
[----:B------:R-:W4:Y:S01]  /*5760*/  LDL R103, [R1+0x270] ;  /* 0x0002700001677983 */ /* 0x000f220000100800 */
[----:B------:R-:W-:-:S03]  /*5770*/  ISETP.NE.AND P1, PT, R34, RZ, PT ;  /* 0x000000ff2200720c */ /* 0x000fc60003f25270 */
[----:B------:R-:W4:Y:S01]  /*5780*/  LDL R128, [R1+0x274] ;  /* 0x0002740001807983 */ /* 0x000f220000100800 */
[----:B------:R-:W-:-:S03]  /*5790*/  ISETP.GT.AND P1, PT, R12, 0x29, !P1 ;  /* 0x000000290c00780c */ /* 0x000fc60004f24270 */
        /* <DEDUP_REMOVED lines=42> */
[----:B------:R-:W-:-:S02]  /*5a40*/  ISETP.GT.AND P1, PT, R12, RZ, !P2 ;  /* 0x000000ff0c00720c */ /* 0x000fc40005724270 */
[----:B------:R-:W-:Y:S01]  /*5a50*/  ISETP.NE.AND P2, PT, R42, RZ, PT ;  /* 0x000000ff2a00720c */ /* 0x000fe20003f45270 */
[----:B------:R-:W4:Y:S01]  /*5a60*/  LDL R45, [R1+0x2ec] ;  /* 0x0002ec00012d7983 */ /* 0x000f220000100800 */
[----:B------:R-:W-:Y:S02]  /*5a70*/  ISETP.LT.OR P1, PT, R11, 0x1, P1 ;  /* 0x000000010b00780c */ /* 0x000fe40000f21670 */
[C---:B------:R-:W-:Y:S01]  /*5a80*/  ISETP.GT.AND P2, PT, R12.reuse, 0x49, !P2 ;  /* 0x000000490c00780c */ /* 0x040fe20005744270 */
[----:B------:R-:W4:Y:S01]  /*5a90*/  LDL R47, [R1+0x2f0] ;  /* 0x0002f000012f7983 */ /* 0x000f220000100800 */
[----:B------:R-:W-:Y:S02]  /*5aa0*/  FSEL R157, R157, -INF , !P1 ;  /* 0xff8000009d9d7808 */ /* 0x000fe40004800000 */
        /* <DEDUP_REMOVED lines=8> */
[----:B------:R-:W-:Y:S02]  /*5b30*/  FMNMX.FTZ R9, R91, R8, !PT ;  /* 0x000000085b097209 */ /* 0x000fe40007810000 */
[----:B------:R-:W-:Y:S01]  /*5b40*/  FMNMX.FTZ R8, R162, R13, !PT ;  /* 0x0000000da2087209 */ /* 0x000fe20007810000 */
[----:B------:R-:W4:Y:S01]  /*5b50*/  LDL R55, [R1+0x300] ;  /* 0x0003000001377983 */ /* 0x000f220000100800 */
[----:B------:R-:W-:-:S02]  /*5b60*/  FMNMX.FTZ R9, R164, R9, !PT ;  /* 0x00000009a4097209 */ /* 0x000fc40007810000 */
[----:B------:R-:W-:Y:S01]  /*5b70*/  FMNMX.FTZ R8, R163, R8, !PT ;  /* 0x00000008a3087209 */ /* 0x000fe20007810000 */
[----:B------:R-:W4:Y:S01]  /*5b80*/  LDL R57, [R1+0x304] ;  /* 0x0003040001397983 */ /* 0x000f220000100800 */
[----:B------:R-:W-:Y:S02]  /*5b90*/  FMNMX.FTZ R10, R174, R9, !PT ;  /* 0x00000009ae0a7209 */ /* 0x000fe40007810000 */
[----:B------:R-:W-:Y:S01]  /*5ba0*/  FMNMX.FTZ R8, R229, R8, !PT ;  /* 0x00000008e5087209 */ /* 0x000fe20007810000 */
[----:B------:R-:W4:Y:S01]  /*5bb0*/  LDL R59, [R1+0x308] ;  /* 0x00030800013b7983 */ /* 0x000f220000100800 */
[----:B------:R-:W-:Y:S02]  /*5bc0*/  FMNMX.FTZ R9, R175, R10, !PT ;  /* 0x0000000aaf097209 */ /* 0x000fe40007810000 */
[----:B------:R-:W-:Y:S01]  /*5bd0*/  ISETP.NE.AND P1, PT, R41, RZ, PT ;  /* 0x000000ff2900720c */ /* 0x000fe20003f25270 */
        /* <DEDUP_REMOVED lines=25> */
[----:B------:R-:W-:Y:S02]  /*5d70*/  ISETP.GT.AND P1, PT, R12, 0x48, !P1 ;  /* 0x000000480c00780c */ /* 0x000fe40004f24270 */
[----:B------:R-:W-:Y:S01]  /*5d80*/  FMNMX.FTZ R13, R217, R10, !PT ;  /* 0x0000000ad90d7209 */ /* 0x000fe20007810000 */
[----:B------:R-:W4:Y:S01]  /*5d90*/  LDL R77, [R1+0x32c] ;  /* 0x00032c00014d7983 */ /* 0x000f220000100800 */
[----:B------:R-:W-:-:S02]  /*5da0*/  FMNMX.FTZ R9, R212, R9, !PT ;  /* 0x00000009d4097209 */ /* 0x000fc40007810000 */
[C---:B------:R-:W-:Y:S01]  /*5db0*/  ISETP.LT.OR P1, PT, R11.reuse, 0x49, P1 ;  /* 0x000000490b00780c */ /* 0x040fe20000f21670 */
[----:B------:R-:W4:Y:S01]  /*5dc0*/  LDL R79, [R1+0x330] ;  /* 0x00033000014f7983 */ /* 0x000f220000100800 */
[----:B------:R-:W-:Y:S02]  /*5dd0*/  FMNMX.FTZ R8, R166, R13, !PT ;  /* 0x0000000da6087209 */ /* 0x000fe40007810000 */
[----:B------:R-:W-:Y:S01]  /*5de0*/  FMNMX.FTZ R10, R218, R9, !PT ;  /* 0x00000009da0a7209 */ /* 0x000fe20007810000 */
[----:B------:R-:W4:Y:S01]  /*5df0*/  LDL R81, [R1+0x334] ;  /* 0x0003340001517983 */ /* 0x000f220000100800 */
[----:B------:R-:W-:Y:S02]  /*5e00*/  ISETP.LT.OR P2, PT, R11, 0x4a, P2 ;  /* 0x0000004a0b00780c */ /* 0x000fe40001741670 */
[----:B------:R-:W-:Y:S01]  /*5e10*/  FSEL R168, R168, -INF , !P1 ;  /* 0xff800000a8a87808 */ /* 0x000fe20004800000 */
[----:B------:R-:W4:Y:S01]  /*5e20*/  LDL R83, [R1+0x338] ;  /* 0x0003380001537983 */ /* 0x000f220000100800 */
[----:B------:R-:W-:-:S02]  /*5e30*/  FMNMX.FTZ R9, R167, R8, !PT ;  /* 0x00000008a7097209 */ /* 0x000fc40007810000 */
[----:B------:R-:W-:Y:S01]  /*5e40*/  FMNMX.FTZ R10, R195, R10, !PT ;  /* 0x0000000ac30a7209 */ /* 0x000fe20007810000 */
[----:B------:R-:W4:Y:S01]  /*5e50*/  LDL R122, [R1+0x340] ;  /* 0x00034000017a7983 */ /* 0x000f220000100800 */
[----:B------:R-:W-:Y:S02]  /*5e60*/  FSEL R169, R169, -INF , !P2 ;  /* 0xff800000a9a97808 */ /* 0x000fe40005000000 */
[----:B------:R-:W-:Y:S01]  /*5e70*/  FMNMX.FTZ R8, R168, R9, !PT ;  /* 0x00000009a8087209 */ /* 0x000fe20007810000 */
[----:B------:R-:W4:Y:S01]  /*5e80*/  LDL R124, [R1+0x344] ;  /* 0x00034400017c7983 */ /* 0x000f220000100800 */
[----:B------:R-:W-:Y:S02]  /*5e90*/  FMNMX.FTZ R9, R213, R10, !PT ;  /* 0x0000000ad5097209 */ /* 0x000fe40007810000 */
[----:B------:R-:W-:Y:S01]  /*5ea0*/  ISETP.NE.AND P6, PT, R21, RZ, PT ;  /* 0x000000ff1500720c */ /* 0x000fe20003fc5270 */
[----:B------:R-:W4:Y:S01]  /*5eb0*/  LDL R126, [R1+0x348] ;  /* 0x00034800017e7983 */ /* 0x000f220000100800 */
[----:B------:R-:W-:-:S02]  /*5ec0*/  FMNMX.FTZ R13, R169, R8, !PT ;  /* 0x00000008a90d7209 */ /* 0x000fc40007810000 */
[----:B------:R-:W-:Y:S01]  /*5ed0*/  FMNMX.FTZ R9, R214, R9, !PT ;  /* 0x00000009d6097209 */ /* 0x000fe20007810000 */
[----:B------:R-:W5:Y:S01]  /*5ee0*/  LDL R21, [R1+0x2c0] ;  /* 0x0002c00001157983 */ /* 0x000f620000100800 */
[----:B------:R-:W-:Y:S02]  /*5ef0*/  ISETP.GT.AND P6, PT, R12, 0x59, !P6 ;  /* 0x000000590c00780c */ /* 0x000fe400077c4270 */
[----:B------:R-:W-:Y:S01]  /*5f00*/  FMNMX.FTZ R8, R170, R13, !PT ;  /* 0x0000000daa087209 */ /* 0x000fe20007810000 */
[----:B------:R-:W4:Y:S01]  /*5f10*/  LDL R114, [R1+0x34c] ;  /* 0x00034c0001727983 */ /* 0x000f220000100800 */
[----:B------:R-:W-:Y:S02]  /*5f20*/  FMNMX.FTZ R10, R216, R9, !PT ;  /* 0x00000009d80a7209 */ /* 0x000fe40007810000 */
[----:B------:R-:W-:Y:S01]  /*5f30*/  ISETP.LT.OR P6, PT, R11, 0x5a, P6 ;  /* 0x0000005a0b00780c */ /* 0x000fe200037c1670 */
[----:B------:R-:W4:Y:S01]  /*5f40*/  LDL R116, [R1+0x350] ;  /* 0x0003500001747983 */ /* 0x000f220000100800 */
[----:B------:R-:W-:-:S02]  /*5f50*/  FMNMX.FTZ R9, R171, R8, !PT ;  /* 0x00000008ab097209 */ /* 0x000fc40007810000 */
[----:B------:R-:W-:Y:S01]  /*5f60*/  FSEL R173, R173, -INF , !P6 ;  /* 0xff800000adad7808 */ /* 0x000fe20007000000 */
[----:B------:R-:W4:Y:S01]  /*5f70*/  LDL R118, [R1+0x354] ;  /* 0x0003540001767983 */ /* 0x000f220000100800 */
[----:B------:R-:W-:Y:S02]  /*5f80*/  FMNMX.FTZ R10, R215, R10, !PT ;  /* 0x0000000ad70a7209 */ /* 0x000fe40007810000 */
[----:B------:R-:W-:Y:S01]  /*5f90*/  FMNMX.FTZ R8, R172, R9, !PT ;  /* 0x00000009ac087209 */ /* 0x000fe20007810000 */
[----:B------:R-:W4:Y:S01]  /*5fa0*/  LDL R120, [R1+0x358] ;  /* 0x0003580001787983 */ /* 0x000f220000100800 */
[----:B------:R-:W-:Y:S02]  /*5fb0*/  FMNMX.FTZ R10, R211, R10, !PT ;  /* 0x0000000ad30a7209 */ /* 0x000fe40007810000 */
[----:B------:R-:W-:Y:S01]  /*5fc0*/  FMNMX.FTZ R11, R173, R8, !PT ;  /* 0x00000008ad0b7209 */ /* 0x000fe20007810000 */
[----:B------:R-:W4:Y:S04]  /*5fd0*/  LDL R108, [R1+0x35c] ;  /* 0x00035c00016c7983 */ /* 0x000f280000100800 */
[----:B------:R-:W-:Y:S04]  /*5fe0*/  STL.64 [R1+0x440], R10 ;  /* 0x0004400a01007387 */ /* 0x000fe80000100a00 */
[----:B------:R-:W2:Y:S04]  /*5ff0*/  LDL R107, [R1+0x444] ;  /* 0x00044400016b7983 */ /* 0x000ea80000100800 */
[----:B------:R-:W0:Y:S04]  /*6000*/  SHFL.BFLY PT, R9, R10, 0x2, 0x1f ;  /* 0x0c401f000a097f89 */ /* 0x000e2800000e0000 */
[----:B------:R-:W4:Y:S04]  /*6010*/  LDL R110, [R1+0x360] ;  /* 0x00036000016e7983 */ /* 0x000f280000100800 */
[----:B------:R-:W4:Y:S04]  /*6020*/  LDL R112, [R1+0x364] ;  /* 0x0003640001707983 */ /* 0x000f280000100800 */
[----:B------:R-:W4:Y:S04]  /*6030*/  LDL R102, [R1+0x368] ;  /* 0x0003680001667983 */ /* 0x000f280000100800 */
[----:B------:R-:W4:Y:S04]  /*6040*/  LDL R104, [R1+0x36c] ;  /* 0x00036c0001687983 */ /* 0x000f280000100800 */
[----:B------:R-:W4:Y:S01]  /*6050*/  LDL R106, [R1+0x370] ;  /* 0x00037000016a7983 */ /* 0x000f220000100800 */
[----:B0-----:R-:W-:-:S03]  /*6060*/  FMNMX.FTZ R12, R10, R9, !PT ;  /* 0x000000090a0c7209 */ /* 0x001fc60007810000 */
[----:B------:R-:W4:Y:S04]  /*6070*/  LDL R98, [R1+0x378] ;  /* 0x0003780001627983 */ /* 0x000f280000100800 */
        /* <DEDUP_REMOVED lines=8> */
[----:B------:R0:W-:Y:S04]  /*6100*/  STL [R1+0x440], R14 ;  /* 0x0004400e01007387 */ /* 0x0001e80000100800 */
[----:B------:R-:W3:Y:S04]  /*6110*/  LDL R85, [R1+0x440] ;  /* 0x0004400001557983 */ /* 0x000ee80000100800 */
[----:B------:R-:W4:Y:S04]  /*6120*/  LDL.64 R8, [R1+0xa8] ;  /* 0x0000a80001087983 */ /* 0x000f280000100a00 */
        /* <DEDUP_REMOVED lines=36> */
[----:B--2---:R-:W0:Y:S02]  /*6370*/  SHFL.BFLY PT, R10, R107, 0x2, 0x1f ;  /* 0x0c401f006b0a7f89 */ /* 0x004e2400000e0000 */
[----:B0-----:R-:W-:-:S05]  /*6380*/  FMNMX.FTZ R10, R10, R107, !PT ;  /* 0x0000006b0a0a7209 */ /* 0x001fca0007810000 */
[----:B------:R-:W0:Y:S02]  /*6390*/  SHFL.BFLY PT, R11, R10, 0x1, 0x1f ;  /* 0x0c201f000a0b7f89 */ /* 0x000e2400000e0000 */
[----:B0-----:R-:W-:Y:S02]  /*63a0*/  FMNMX.FTZ R12, R10, R11, !PT ;  /* 0x0000000b0a0c7209 */ /* 0x001fe40007810000 */
[----:B------:R-:W2:Y:S04]  /*63b0*/  LDL R10, [R1+0x424] ;  /* 0x00042400010a7983 */ /* 0x000ea80000100800 */
[----:B------:R-:W2:Y:S04]  /*63c0*/  LDL R11, [R1+0x428] ;  /* 0x00042800010b7983 */ /* 0x000ea80000100800 */
[----:B------:R0:W-:Y:S01]  /*63d0*/  STL [R1+0x2b8], R220 ;  /* 0x0002b8dc01007387 */ /* 0x0001e20000100800 */
[----:B---3--:R-:W-:Y:S01]  /*63e0*/  FSETP.NEU.FTZ.AND P1, PT, R85, -INF , PT ;  /* 0xff8000005500780b */ /* 0x008fe20003f3d000 */
[----:B0-----:R-:W-:-:S02]  /*63f0*/  FMUL.FTZ R220, R15, R85 ;  /* 0x000000550fdc7220 */ /* 0x001fc40000410000 */
[----:B-----5:R0:W-:Y:S03]  /*6400*/  STL [R1+0x2c0], R21 ;  /* 0x0002c01501007387 */ /* 0x0201e60000100800 */
[----:B------:R-:W-:Y:S01]  /*6410*/  FSEL R220, R220, RZ, P1 ;  /* 0x000000ffdcdc7208 */ /* 0x000fe20000800000 */
[----:B------:R1:W-:Y:S04]  /*6420*/  STL [R1+0x33c], R18 ;  /* 0x00033c1201007387 */ /* 0x0003e80000100800 */
[----:B0-----:R-:W-:Y:S01]  /*6430*/  FFMA.FTZ R21, R113, R15, -R220 ;  /* 0x0000000f71157223 */ /* 0x001fe200000108dc */
[----:B------:R-:W-:-:S03]  /*6440*/  FSETP.NEU.FTZ.AND P1, PT, R12, -INF , PT ;  /* 0xff8000000c00780b */ /* 0x000fc60003f3d000 */
[----:B-1----:R0:W-:Y:S02]  /*6450*/  MUFU.EX2 R18, R21 ;  /* 0x0000001500127308 */ /* 0x0021e40000000800 */
[-C--:B0-----:R-:W-:Y:S01]  /*6460*/  FMUL.FTZ R21, R12, R15.reuse ;  /* 0x0000000f0c157220 */ /* 0x081fe20000410000 */
[----:B----4-:R0:W-:Y:S04]  /*6470*/  STL [R1+0x2ac], R156 ;  /* 0x0002ac9c01007387 */ /* 0x0101e80000100800 */
[----:B------:R-:W-:Y:S01]  /*6480*/  FSEL R21, R21, RZ, P1 ;  /* 0x000000ff15157208 */ /* 0x000fe20000800000 */
[----:B------:R1:W-:Y:S04]  /*6490*/  STL [R1+0x2b0], R158 ;  /* 0x0002b09e01007387 */ /* 0x0003e80000100800 */
[----:B------:R3:W-:Y:S01]  /*64a0*/  STL [R1+0x2b4], R160 ;  /* 0x0002b4a001007387 */ /* 0x0007e20000100800 */
[-C--:B0-----:R-:W-:Y:S01]  /*64b0*/  FFMA.FTZ R156, R99, R15.reuse, -R220 ;  /* 0x0000000f639c7223 */ /* 0x081fe200000108dc */
[-CC-:B------:R-:W-:Y:S01]  /*64c0*/  FFMA.FTZ R157, R157, R15.reuse, -R21.reuse ;  /* 0x0000000f9d9d7223 */ /* 0x180fe20000010815 */
[-CC-:B------:R-:W-:Y:S01]  /*64d0*/  FFMA.FTZ R159, R159, R15.reuse, -R21.reuse ;  /* 0x0000000f9f9f7223 */ /* 0x180fe20000010815 */
[----:B------:R0:W-:Y:S01]  /*64e0*/  STL [R1+0x2bc], R19 ;  /* 0x0002bc1301007387 */ /* 0x0001e20000100800 */
[----:B-1----:R-:W-:-:S03]  /*64f0*/  FFMA.FTZ R158, R97, R15, -R21 ;  /* 0x0000000f619e7223 */ /* 0x002fc60000010815 */
[----:B------:R1:W-:Y:S01]  /*6500*/  STL [R1+0x2c4], R25 ;  /* 0x0002c41901007387 */ /* 0x0003e20000100800 */
[-C--:B---3--:R-:W-:Y:S01]  /*6510*/  FFMA.FTZ R160, R91, R15.reuse, -R21 ;  /* 0x0000000f5ba07223 */ /* 0x088fe20000010815 */
[-CC-:B0-----:R-:W-:Y:S02]  /*6520*/  FFMA.FTZ R19, R109, R15.reuse, -R220.reuse ;  /* 0x0000000f6d137223 */ /* 0x181fe400000108dc */
[----:B------:R0:W-:Y:S01]  /*6530*/  STL [R1+0x374], R20 ;  /* 0x0003741401007387 */ /* 0x0001e20000100800 */
[----:B-1----:R-:W-:Y:S01]  /*6540*/  FFMA.FTZ R25, R105, R15, -R220 ;  /* 0x0000000f69197223 */ /* 0x002fe200000108dc */
[----:B------:R-:W-:Y:S08]  /*6550*/  MUFU.EX2 R156, R156 ;  /* 0x0000009c009c7308 */ /* 0x000ff00000000800 */
[----:B------:R-:W-:Y:S08]  /*6560*/  MUFU.EX2 R19, R19 ;  /* 0x0000001300137308 */ /* 0x000ff00000000800 */
[----:B0-----:R-:W-:Y:S08]  /*6570*/  MUFU.EX2 R20, R25 ;  /* 0x0000001900147308 */ /* 0x001ff00000000800 */
[----:B------:R-:W-:Y:S08]  /*6580*/  MUFU.EX2 R157, R157 ;  /* 0x0000009d009d7308 */ /* 0x000ff00000000800 */
[----:B------:R-:W0:Y:S08]  /*6590*/  MUFU.EX2 R158, R158 ;  /* 0x0000009e009e7308 */ /* 0x000e300000000800 */
[----:B------:R-:W-:Y:S08]  /*65a0*/  MUFU.EX2 R159, R159 ;  /* 0x0000009f009f7308 */ /* 0x000ff00000000800 */
[----:B------:R-:W1:Y:S01]  /*65b0*/  MUFU.EX2 R160, R160 ;  /* 0x000000a000a07308 */ /* 0x000e620000000800 */
[----:B------:R-:W-:Y:S01]  /*65c0*/  IMAD R8, R87, 0xc00, R8 ;  /* 0x00000c0057087824 */ /* 0x000fe200078e0208 */
[----:B------:R3:W-:Y:S01]  /*65d0*/  STL [R1+0x2e0], R39 ;  /* 0x0002e02701007387 */ /* 0x0007e20000100800 */
[----:B------:R-:W-:-:S03]  /*65e0*/  R2UR UR7, R9 ;  /* 0x00000000090772ca */ /* 0x000fc600000e0000 */
[----:B------:R4:W-:Y:S01]  /*65f0*/  STL [R1+0x3ec], R38 ;  /* 0x0003ec2601007387 */ /* 0x0009e20000100800 */
[----:B------:R-:W-:Y:S02]  /*6600*/  R2UR UR6, R8 ;  /* 0x00000000080672ca */ /* 0x000fe400000e0000 */
[----:B0-----:R-:W-:Y:S01]  /*6610*/  F2FP.F16.F32.PACK_AB R153, R158, R157 ;  /* 0x0000009d9e99723e */ /* 0x001fe200000000ff */
[----:B------:R0:W-:Y:S01]  /*6620*/  STL [R1+0x2a4], R152 ;  /* 0x0002a49801007387 */ /* 0x0001e20000100800 */
[----:B---3--:R-:W-:-:S03]  /*6630*/  IMAD.MOV.U32 R39, RZ, RZ, R9 ;  /* 0x000000ffff277224 */ /* 0x008fc600078e0009 */
[----:B------:R3:W-:Y:S01]  /*6640*/  STL [R1+0x2a8], R154 ;  /* 0x0002a89a01007387 */ /* 0x0007e20000100800 */
[----:B----4-:R-:W-:Y:S01]  /*6650*/  VIADD R38, R8, 0x80 ;  /* 0x0000008008267836 */ /* 0x010fe20000000000 */
[----:B-1----:R-:W-:Y:S02]  /*6660*/  F2FP.F16.F32.PACK_AB R155, R160, R159 ;  /* 0x0000009fa09b723e */ /* 0x002fe400000000ff */
[----:B0-----:R-:W-:Y:S01]  /*6670*/  F2FP.F16.F32.PACK_AB R152, R19, R18 ;  /* 0x000000121398723e */ /* 0x001fe200000000ff */
[----:B------:R-:W-:Y:S01]  /*6680*/  STL [R1+0x230], R89 ;  /* 0x0002305901007387 */ /* 0x000fe20000100800 */
[----:B---3--:R-:W-:-:S03]  /*6690*/  F2FP.F16.F32.PACK_AB R154, R156, R20 ;  /* 0x000000149c9a723e */ /* 0x008fc600000000ff */
[----:B------:R-:W-:Y:S01]  /*66a0*/  STL [R1+0x234], R111 ;  /* 0x0002346f01007387 */ /* 0x000fe20000100800 */
        /* <DEDUP_REMOVED lines=108> */
[----:B------:R1:W-:Y:S06]  /*6d70*/  BAR.SYNC.DEFER_BLOCKING R205, 0x100 ;  /* 0x000400cd0000751d */ /* 0x0003ec0000010000 */
[----:B0-----:R-:W-:-:S06]  /*6d80*/  WARPGROUP.ARRIVE ;  /* 0x00000000000079c5 */ /* 0x001fcc0000000000 */
[----:B------:R-:W-:Y:S01]  /*6d90*/  HGMMA.64x256x16.F32 R24, R152, gdesc[UR4].tnspB, RZ, !UPT, gsb0 ;  /* 0x43e0000498187df0 */ /* 0x000fe2000c0008ff */
        /* <DEDUP_REMOVED lines=8> */
[----:B------:R0:W-:Y:S01]  /*6e20*/  STL [R1+0x420], R13 ;  /* 0x0004200d01007387 */ /* 0x0001e20000100800 */
[----:B------:R-:W-:Y:S03]  /*6e30*/  MUFU.EX2 R161, R161 ;  /* 0x000000a100a17308 */ /* 0x000fe60000000800 */
[----:B------:R3:W-:Y:S05]  /*6e40*/  STL [R1+0x42c], R14 ;  /* 0x00042c0e01007387 */ /* 0x0007ea0000100800 */
[----:B------:R-:W4:Y:S08]  /*6e50*/  MUFU.EX2 R162, R162 ;  /* 0x000000a200a27308 */ /* 0x000f300000000800 */
[----:B------:R-:W-:Y:S08]  /*6e60*/  MUFU.EX2 R163, R163 ;  /* 0x000000a300a37308 */ /* 0x000ff00000000800 */
[----:B0-----:R-:W0:Y:S08]  /*6e70*/  MUFU.EX2 R13, R229 ;  /* 0x000000e5000d7308 */ /* 0x001e300000000800 */
[----:B------:R-:W-:Y:S08]  /*6e80*/  MUFU.EX2 R164, R164 ;  /* 0x000000a400a47308 */ /* 0x000ff00000000800 */
[----:B------:R-:W5:Y:S08]  /*6e90*/  MUFU.EX2 R174, R174 ;  /* 0x000000ae00ae7308 */ /* 0x000f700000000800 */
[----:B------:R-:W-:Y:S08]  /*6ea0*/  MUFU.EX2 R175, R175 ;  /* 0x000000af00af7308 */ /* 0x000ff00000000800 */
[----:B---3--:R-:W3:Y:S01]  /*6eb0*/  MUFU.EX2 R14, R228 ;  /* 0x000000e4000e7308 */ /* 0x008ee20000000800 */
[----:B------:R-:W-:Y:S04]  /*6ec0*/  STL [R1+0x414], R234 ;  /* 0x000414ea01007387 */ /* 0x000fe80000100800 */
[----:B------:R-:W-:Y:S04]  /*6ed0*/  STL [R1+0x418], R236 ;  /* 0x000418ec01007387 */ /* 0x000fe80000100800 */
[----:B------:R-:W-:Y:S04]  /*6ee0*/  STL [R1+0x41c], R235 ;  /* 0x00041ceb01007387 */ /* 0x000fe80000100800 */
[----:B--2---:R-:W-:Y:S04]  /*6ef0*/  STL [R1+0x424], R10 ;  /* 0x0004240a01007387 */ /* 0x004fe80000100800 */
[----:B------:R-:W-:Y:S01]  /*6f00*/  STL [R1+0x428], R11 ;  /* 0x0004280b01007387 */ /* 0x000fe20000100800 */
[-CC-:B------:R-:W-:Y:S01]  /*6f10*/  FFMA.FTZ R165, R165, R15.reuse, -R220.reuse ;  /* 0x0000000fa5a57223 */ /* 0x180fe200000108dc */
[-CC-:B------:R-:W-:Y:S01]  /*6f20*/  FFMA.FTZ R176, R176, R15.reuse, -R220.reuse ;  /* 0x0000000fb0b07223 */ /* 0x180fe200000108dc */
[-CC-:B------:R-:W-:Y:S01]  /*6f30*/  FFMA.FTZ R177, R177, R15.reuse, -R220.reuse ;  /* 0x0000000fb1b17223 */ /* 0x180fe200000108dc */
[-C--:B------:R-:W-:Y:S01]  /*6f40*/  FFMA.FTZ R180, R180, R15.reuse, -R220 ;  /* 0x0000000fb4b47223 */ /* 0x080fe200000108dc */
[-CC-:B------:R-:W-:Y:S01]  /*6f50*/  FFMA.FTZ R181, R181, R15.reuse, -R21.reuse ;  /* 0x0000000fb5b57223 */ /* 0x180fe20000010815 */
[-CC-:B------:R-:W-:Y:S01]  /*6f60*/  FFMA.FTZ R182, R182, R15.reuse, -R21.reuse ;  /* 0x0000000fb6b67223 */ /* 0x180fe20000010815 */
[-CC-:B------:R-:W-:Y:S01]  /*6f70*/  FFMA.FTZ R183, R183, R15.reuse, -R21.reuse ;  /* 0x0000000fb7b77223 */ /* 0x180fe20000010815 */
[----:B------:R-:W-:Y:S01]  /*6f80*/  FFMA.FTZ R184, R184, R15, -R21 ;  /* 0x0000000fb8b87223 */ /* 0x000fe20000010815 */
[----:B------:R-:W-:Y:S08]  /*6f90*/  MUFU.EX2 R165, R165 ;  /* 0x000000a500a57308 */ /* 0x000ff00000000800 */
[----:B------:R-:W2:Y:S08]  /*6fa0*/  MUFU.EX2 R176, R176 ;  /* 0x000000b000b07308 */ /* 0x000eb00000000800 */
[----:B------:R-:W-:Y:S01]  /*6fb0*/  MUFU.EX2 R177, R177 ;  /* 0x000000b100b17308 */ /* 0x000fe20000000800 */
[----:B------:R-:W-:-:S02]  /*6fc0*/  WARPGROUP.DEPBAR.LE gsb0, 0x0 ;  /* 0x00008000000079c5 */ /* 0x000fc40000010000 */
[----:B----4-:R-:W-:Y:S02]  /*6fd0*/  F2FP.F16.F32.PACK_AB R152, R162, R161 ;  /* 0x000000a1a298723e */ /* 0x010fe400000000ff */
[----:B0-----:R-:W-:Y:S02]  /*6fe0*/  F2FP.F16.F32.PACK_AB R154, R13, R163 ;  /* 0x000000a30d9a723e */ /* 0x001fe400000000ff */
[----:B-----5:R-:W-:Y:S02]  /*6ff0*/  F2FP.F16.F32.PACK_AB R153, R174, R164 ;  /* 0x000000a4ae99723e */ /* 0x020fe400000000ff */
[----:B---3--:R-:W-:Y:S01]  /*7000*/  F2FP.F16.F32.PACK_AB R155, R14, R175 ;  /* 0x000000af0e9b723e */ /* 0x008fe200000000ff */
        /* <DEDUP_REMOVED lines=34> */
[----:B------:R-:W0:Y:S08]  /*7230*/  MUFU.EX2 R180, R180 ;  /* 0x000000b400b47308 */ /* 0x000e300000000800 */
[----:B------:R-:W-:Y:S08]  /*7240*/  MUFU.EX2 R181, R181 ;  /* 0x000000b500b57308 */ /* 0x000ff00000000800 */
[----:B------:R-:W3:Y:S08]  /*7250*/  MUFU.EX2 R182, R182 ;  /* 0x000000b600b67308 */ /* 0x000ef00000000800 */
[----:B------:R-:W-:Y:S08]  /*7260*/  MUFU.EX2 R183, R183 ;  /* 0x000000b700b77308 */ /* 0x000ff00000000800 */
[----:B------:R-:W4:Y:S01]  /*7270*/  MUFU.EX2 R184, R184 ;  /* 0x000000b800b87308 */ /* 0x000f220000000800 */
[----:B------:R-:W-:-:S02]  /*7280*/  VIADD R10, R8, 0x100 ;  /* 0x00000100080a7836 */ /* 0x000fc40000000000 */
[----:B------:R-:W-:-:S03]  /*7290*/  IMAD.MOV.U32 R11, RZ, RZ, R9 ;  /* 0x000000ffff0b7224 */ /* 0x000fc600078e0009 */
[----:B------:R-:W-:Y:S02]  /*72a0*/  R2UR UR6, R10 ;  /* 0x000000000a0672ca */ /* 0x000fe400000e0000 */
[----:B------:R-:W-:Y:S01]  /*72b0*/  R2UR UR7, R11 ;  /* 0x000000000b0772ca */ /* 0x000fe200000e0000 */
[----:B------:R-:W-:Y:S02]  /*72c0*/  IMAD.MOV.U32 R11, RZ, RZ, R9 ;  /* 0x000000ffff0b7224 */ /* 0x000fe400078e0009 */
[-CC-:B------:R-:W-:Y:S01]  /*72d0*/  FFMA.FTZ R219, R219, R15.reuse, -R220.reuse ;  /* 0x0000000fdbdb7223 */ /* 0x180fe200000108dc */
[-CC-:B------:R-:W-:Y:S01]  /*72e0*/  FFMA.FTZ R185, R185, R15.reuse, -R220.reuse ;  /* 0x0000000fb9b97223 */ /* 0x180fe200000108dc */
[-CC-:B------:R-:W-:Y:S01]  /*72f0*/  FFMA.FTZ R187, R187, R15.reuse, -R220.reuse ;  /* 0x0000000fbbbb7223 */ /* 0x180fe200000108dc */
[-C--:B------:R-:W-:Y:S01]  /*7300*/  FFMA.FTZ R189, R189, R15.reuse, -R220 ;  /* 0x0000000fbdbd7223 */ /* 0x080fe200000108dc */
[-CC-:B------:R-:W-:Y:S01]  /*7310*/  FFMA.FTZ R203, R203, R15.reuse, -R21.reuse ;  /* 0x0000000fcbcb7223 */ /* 0x180fe20000010815 */
[-CC-:B------:R-:W-:Y:S01]  /*7320*/  FFMA.FTZ R186, R186, R15.reuse, -R21.reuse ;  /* 0x0000000fbaba7223 */ /* 0x180fe20000010815 */
[----:B------:R-:W-:Y:S01]  /*7330*/  FFMA.FTZ R188, R188, R15, -R21 ;  /* 0x0000000fbcbc7223 */ /* 0x000fe20000010815 */
[----:B------:R-:W-:Y:S08]  /*7340*/  MUFU.EX2 R219, R219 ;  /* 0x000000db00db7308 */ /* 0x000ff00000000800 */
[----:B------:R-:W5:Y:S08]  /*7350*/  MUFU.EX2 R185, R185 ;  /* 0x000000b900b97308 */ /* 0x000f700000000800 */
[----:B------:R-:W-:Y:S08]  /*7360*/  MUFU.EX2 R187, R187 ;  /* 0x000000bb00bb7308 */ /* 0x000ff00000000800 */
[----:B------:R-:W1:Y:S08]  /*7370*/  MUFU.EX2 R189, R189 ;  /* 0x000000bd00bd7308 */ /* 0x000e700000000800 */
[----:B------:R-:W-:Y:S08]  /*7380*/  MUFU.EX2 R203, R203 ;  /* 0x000000cb00cb7308 */ /* 0x000ff00000000800 */
[----:B------:R-:W1:Y:S08]  /*7390*/  MUFU.EX2 R186, R186 ;  /* 0x000000ba00ba7308 */ /* 0x000e700000000800 */
[----:B------:R-:W-:Y:S01]  /*73a0*/  MUFU.EX2 R188, R188 ;  /* 0x000000bc00bc7308 */ /* 0x000fe20000000800 */
[----:B------:R-:W-:Y:S01]  /*73b0*/  VIADD R10, R8, 0x180 ;  /* 0x00000180080a7836 */ /* 0x000fe20000000000 */
[----:B------:R-:W-:-:S02]  /*73c0*/  WARPGROUP.DEPBAR.LE gsb0, 0x0 ;  /* 0x00008000000079c5 */ /* 0x000fc40000010000 */
[----:B--2---:R-:W-:Y:S02]  /*73d0*/  F2FP.F16.F32.PACK_AB R152, R176, R165 ;  /* 0x000000a5b098723e */ /* 0x004fe400000000ff */
[----:B0-----:R-:W-:Y:S02]  /*73e0*/  F2FP.F16.F32.PACK_AB R154, R180, R177 ;  /* 0x000000b1b49a723e */ /* 0x001fe400000000ff */
[----:B---3--:R-:W-:Y:S02]  /*73f0*/  F2FP.F16.F32.PACK_AB R153, R182, R181 ;  /* 0x000000b5b699723e */ /* 0x008fe400000000ff */
[----:B----4-:R-:W-:Y:S01]  /*7400*/  F2FP.F16.F32.PACK_AB R155, R184, R183 ;  /* 0x000000b7b89b723e */ /* 0x010fe200000000ff */
        /* <DEDUP_REMOVED lines=34> */
[----:B------:R-:W-:Y:S01]  /*7630*/  R2UR UR7, R11 ;  /* 0x000000000b0772ca */ /* 0x000fe200000e0000 */
[-C--:B------:R-:W-:Y:S01]  /*7640*/  FFMA.FTZ R11, R212, R15.reuse, -R220 ;  /* 0x0000000fd40b7223 */ /* 0x080fe200000108dc */
[----:B------:R-:W-:-:S06]  /*7650*/  FFMA.FTZ R212, R217, R15, -R21 ;  /* 0x0000000fd9d47223 */ /* 0x000fcc0000010815 */
[----:B------:R-:W0:Y:S01]  /*7660*/  MUFU.EX2 R212, R212 ;  /* 0x000000d400d47308 */ /* 0x000e220000000800 */
[----:B------:R-:W-:Y:S01]  /*7670*/  R2UR UR6, R10 ;  /* 0x000000000a0672ca */ /* 0x000fe200000e0000 */
[-CC-:B------:R-:W-:Y:S01]  /*7680*/  FFMA.FTZ R10, R195, R15.reuse, -R220.reuse ;  /* 0x0000000fc30a7223 */ /* 0x180fe200000108dc */
[-CC-:B------:R-:W-:Y:S01]  /*7690*/  FFMA.FTZ R213, R213, R15.reuse, -R220.reuse ;  /* 0x0000000fd5d57223 */ /* 0x180fe200000108dc */
[-C--:B------:R-:W-:Y:S01]  /*76a0*/  FFMA.FTZ R218, R218, R15.reuse, -R220 ;  /* 0x0000000fdada7223 */ /* 0x080fe200000108dc */
[----:B------:R-:W-:-:S03]  /*76b0*/  FFMA.FTZ R166, R166, R15, -R21 ;  /* 0x0000000fa6a67223 */ /* 0x000fc60000010815 */
[----:B------:R2:W-:Y:S01]  /*76c0*/  MUFU.EX2 R217, R10 ;  /* 0x0000000a00d97308 */ /* 0x0005e20000000800 */
[-CC-:B------:R-:W-:Y:S01]  /*76d0*/  FFMA.FTZ R168, R168, R15.reuse, -R21.reuse ;  /* 0x0000000fa8a87223 */ /* 0x180fe20000010815 */
[-CC-:B------:R-:W-:Y:S01]  /*76e0*/  FFMA.FTZ R169, R169, R15.reuse, -R21.reuse ;  /* 0x0000000fa9a97223 */ /* 0x180fe20000010815 */
[-CC-:B------:R-:W-:Y:S01]  /*76f0*/  FFMA.FTZ R214, R214, R15.reuse, -R220.reuse ;  /* 0x0000000fd6d67223 */ /* 0x180fe200000108dc */
[-CC-:B------:R-:W-:Y:S01]  /*7700*/  FFMA.FTZ R216, R216, R15.reuse, -R220.reuse ;  /* 0x0000000fd8d87223 */ /* 0x180fe200000108dc */
[-CC-:B------:R-:W-:Y:S01]  /*7710*/  FFMA.FTZ R215, R215, R15.reuse, -R220.reuse ;  /* 0x0000000fd7d77223 */ /* 0x180fe200000108dc */
[----:B--2---:R-:W-:Y:S02]  /*7720*/  VIADD R10, R8, 0x200 ;  /* 0x00000200080a7836 */ /* 0x004fe40000000000 */
[-CC-:B------:R-:W-:Y:S01]  /*7730*/  FFMA.FTZ R170, R170, R15.reuse, -R21.reuse ;  /* 0x0000000faaaa7223 */ /* 0x180fe20000010815 */
[-CC-:B------:R-:W-:Y:S01]  /*7740*/  FFMA.FTZ R171, R171, R15.reuse, -R21.reuse ;  /* 0x0000000fabab7223 */ /* 0x180fe20000010815 */
[-C--:B------:R-:W-:Y:S01]  /*7750*/  FFMA.FTZ R172, R172, R15.reuse, -R21 ;  /* 0x0000000facac7223 */ /* 0x080fe20000010815 */
[----:B------:R-:W-:Y:S01]  /*7760*/  FFMA.FTZ R220, R211, R15, -R220 ;  /* 0x0000000fd3dc7223 */ /* 0x000fe200000108dc */
[----:B------:R2:W-:Y:S08]  /*7770*/  MUFU.EX2 R195, R11 ;  /* 0x0000000b00c37308 */ /* 0x0005f00000000800 */
[----:B------:R-:W3:Y:S08]  /*7780*/  MUFU.EX2 R211, R218 ;  /* 0x000000da00d37308 */ /* 0x000ef00000000800 */
[----:B------:R-:W4:Y:S01]  /*7790*/  MUFU.EX2 R213, R213 ;  /* 0x000000d500d57308 */ /* 0x000f220000000800 */
[----:B--2---:R-:W-:Y:S01]  /*77a0*/  IMAD.MOV.U32 R11, RZ, RZ, R9 ;  /* 0x000000ffff0b7224 */ /* 0x004fe200078e0009 */
[----:B------:R-:W-:-:S02]  /*77b0*/  WARPGROUP.DEPBAR.LE gsb0, 0x0 ;  /* 0x00008000000079c5 */ /* 0x000fc40000010000 */
[----:B-----5:R-:W-:Y:S02]  /*77c0*/  F2FP.F16.F32.PACK_AB R152, R185, R219 ;  /* 0x000000dbb998723e */ /* 0x020fe400000000ff */
[----:B-1----:R-:W-:Y:S02]  /*77d0*/  F2FP.F16.F32.PACK_AB R154, R189, R187 ;  /* 0x000000bbbd9a723e */ /* 0x002fe400000000ff */
[----:B------:R-:W-:Y:S02]  /*77e0*/  F2FP.F16.F32.PACK_AB R153, R186, R203 ;  /* 0x000000cbba99723e */ /* 0x000fe400000000ff */
[----:B0-----:R-:W-:Y:S01]  /*77f0*/  F2FP.F16.F32.PACK_AB R155, R212, R188 ;  /* 0x000000bcd49b723e */ /* 0x001fe200000000ff */
        /* <DEDUP_REMOVED lines=35> */
[----:B------:R-:W-:Y:S01]  /*7a30*/  MUFU.EX2 R10, R169 ;  /* 0x000000a9000a7308 */ /* 0x000fe20000000800 */
[----:B------:R-:W-:Y:S01]  /*7a40*/  R2UR UR7, R11 ;  /* 0x000000000b0772ca */ /* 0x000fe200000e0000 */
[----:B------:R-:W-:-:S06]  /*7a50*/  FADD.FTZ R158, R157, R158 ;  /* 0x0000009e9d9e7221 */ /* 0x000fcc0000010000 */
[----:B------:R-:W-:Y:S08]  /*7a60*/  MUFU.EX2 R214, R214 ;  /* 0x000000d600d67308 */ /* 0x000ff00000000800 */
[----:B------:R-:W-:Y:S08]  /*7a70*/  MUFU.EX2 R11, R216 ;  /* 0x000000d8000b7308 */ /* 0x000ff00000000800 */
[----:B------:R-:W-:Y:S08]  /*7a80*/  MUFU.EX2 R215, R215 ;  /* 0x000000d700d77308 */ /* 0x000ff00000000800 */
[----:B------:R-:W-:Y:S08]  /*7a90*/  MUFU.EX2 R220, R220 ;  /* 0x000000dc00dc7308 */ /* 0x000ff00000000800 */
[----:B------:R-:W-:Y:S08]  /*7aa0*/  MUFU.EX2 R170, R170 ;  /* 0x000000aa00aa7308 */ /* 0x000ff00000000800 */
[----:B------:R-:W-:Y:S08]  /*7ab0*/  MUFU.EX2 R171, R171 ;  /* 0x000000ab00ab7308 */ /* 0x000ff00000000800 */
[----:B------:R-:W-:Y:S01]  /*7ac0*/  MUFU.EX2 R172, R172 ;  /* 0x000000ac00ac7308 */ /* 0x000fe20000000800 */
[----:B------:R-:W-:Y:S01]  /*7ad0*/  VIADD R8, R8, 0x280 ;  /* 0x0000028008087836 */ /* 0x000fe20000000000 */
[----:B------:R-:W-:-:S02]  /*7ae0*/  WARPGROUP.DEPBAR.LE gsb0, 0x0 ;  /* 0x00008000000079c5 */ /* 0x000fc40000010000 */
[----:B------:R-:W-:Y:S01]  /*7af0*/  FADD.FTZ R153, R18, R19 ;  /* 0x0000001312997221 */ /* 0x000fe20000010000 */
[-CC-:B------:R-:W-:Y:S01]  /*7b00*/  FFMA.FTZ R19, R167, R15.reuse, -R21.reuse ;  /* 0x0000000fa7137223 */ /* 0x180fe20000010815 */
[----:B------:R-:W-:Y:S02]  /*7b10*/  FFMA.FTZ R21, R173, R15, -R21 ;  /* 0x0000000fad157223 */ /* 0x000fe40000010815 */
[----:B------:R-:W-:Y:S08]  /*7b20*/  MUFU.EX2 R18, R166 ;  /* 0x000000a600127308 */ /* 0x000ff00000000800 */
[----:B------:R-:W0:Y:S08]  /*7b30*/  MUFU.EX2 R19, R19 ;  /* 0x0000001300137308 */ /* 0x000e300000000800 */
[----:B------:R-:W1:Y:S01]  /*7b40*/  MUFU.EX2 R15, R168 ;  /* 0x000000a8000f7308 */ /* 0x000e620000000800 */
[----:B------:R-:W-:Y:S01]  /*7b50*/  FADD.FTZ R153, R20, R153 ;  /* 0x0000009914997221 */ /* 0x000fe20000010000 */
[----:B---3--:R-:W-:-:S02]  /*7b60*/  F2FP.F16.F32.PACK_AB R152, R211, R195 ;  /* 0x000000c3d398723e */ /* 0x008fc400000000ff */
[----:B----4-:R-:W-:Y:S01]  /*7b70*/  F2FP.F16.F32.PACK_AB R154, R213, R217 ;  /* 0x000000d9d59a723e */ /* 0x010fe200000000ff */
[----:B------:R-:W-:Y:S01]  /*7b80*/  FADD.FTZ R156, R156, R153 ;  /* 0x000000999c9c7221 */ /* 0x000fe20000010000 */
[----:B------:R-:W-:Y:S01]  /*7b90*/  STL.128 [R1+0x230], R24 ;  /* 0x0002301801007387 */ /* 0x000fe20000100c00 */
[----:B0-----:R-:W-:-:S03]  /*7ba0*/  F2FP.F16.F32.PACK_AB R153, R19, R18 ;  /* 0x000000121399723e */ /* 0x001fc600000000ff */
[----:B------:R-:W-:Y:S04]  /*7bb0*/  STL.128 [R1+0x240], R28 ;  /* 0x0002401c01007387 */ /* 0x000fe80000100c00 */
[----:B------:R-:W-:Y:S01]  /*7bc0*/  STL.128 [R1+0x250], R32 ;  /* 0x0002502001007387 */ /* 0x000fe20000100c00 */
[----:B-1----:R-:W-:-:S03]  /*7bd0*/  F2FP.F16.F32.PACK_AB R155, R10, R15 ;  /* 0x0000000f0a9b723e */ /* 0x002fc600000000ff */
        /* <DEDUP_REMOVED lines=31> */
[----:B------:R0:W1:Y:S01]  /*7dd0*/  MUFU.EX2 R157, R21 ;  /* 0x00000015009d7308 */ /* 0x0000620000000800 */
[----:B------:R-:W-:Y:S02]  /*7de0*/  R2UR UR6, R8 ;  /* 0x00000000080672ca */ /* 0x000fe400000e0000 */
[----:B------:R-:W-:Y:S01]  /*7df0*/  R2UR UR7, R9 ;  /* 0x00000000090772ca */ /* 0x000fe200000e0000 */
[----:B------:R-:W-:Y:S01]  /*7e00*/  FADD.FTZ R159, R159, R158 ;  /* 0x0000009e9f9f7221 */ /* 0x000fe20000010000 */
[----:B------:R-:W2:Y:S03]  /*7e10*/  @!P0 LDL.64 R8, [R1+0x68] ;  /* 0x0000680001088983 */ /* 0x000ea60000100a00 */
[----:B------:R-:W-:Y:S01]  /*7e20*/  FADD.FTZ R159, R160, R159 ;  /* 0x0000009fa09f7221 */ /* 0x000fe20000010000 */
[----:B0-----:R-:W3:Y:S03]  /*7e30*/  @!P0 LDL R21, [R1+0x218] ;  /* 0x0002180001158983 */ /* 0x001ee60000100800 */
[----:B------:R-:W-:Y:S01]  /*7e40*/  FADD.FTZ R159, R164, R159 ;  /* 0x0000009fa49f7221 */ /* 0x000fe20000010000 */
[----:B------:R-:W-:-:S03]  /*7e50*/  FADD.FTZ R161, R161, R156 ;  /* 0x0000009ca1a17221 */ /* 0x000fc60000010000 */
[----:B------:R-:W-:Y:S01]  /*7e60*/  FADD.FTZ R174, R174, R159 ;  /* 0x0000009faeae7221 */ /* 0x000fe20000010000 */
[----:B------:R-:W-:-:S03]  /*7e70*/  FADD.FTZ R156, R162, R161 ;  /* 0x000000a1a29c7221 */ /* 0x000fc60000010000 */
[----:B------:R-:W-:Y:S01]  /*7e80*/  FADD.FTZ R175, R175, R174 ;  /* 0x000000aeafaf7221 */ /* 0x000fe20000010000 */
[----:B------:R-:W-:Y:S02]  /*7e90*/  WARPGROUP.DEPBAR.LE gsb0, 0x0 ;  /* 0x00008000000079c5 */ /* 0x000fe40000010000 */
[----:B------:R-:W-:Y:S02]  /*7ea0*/  F2FP.F16.F32.PACK_AB R152, R11, R214 ;  /* 0x000000d60b98723e */ /* 0x000fe400000000ff */
[----:B------:R-:W-:Y:S02]  /*7eb0*/  F2FP.F16.F32.PACK_AB R154, R220, R215 ;  /* 0x000000d7dc9a723e */ /* 0x000fe400000000ff */
[----:B------:R-:W-:Y:S02]  /*7ec0*/  F2FP.F16.F32.PACK_AB R153, R171, R170 ;  /* 0x000000aaab99723e */ /* 0x000fe400000000ff */
[----:B-1----:R-:W-:Y:S01]  /*7ed0*/  F2FP.F16.F32.PACK_AB R155, R157, R172 ;  /* 0x000000ac9d9b723e */ /* 0x002fe200000000ff */
        /* <DEDUP_REMOVED lines=78> */
[----:B------:R-:W4:Y:S04]  /*83c0*/  LDL R155, [R1+0x230] ;  /* 0x00023000019b7983 */ /* 0x000f280000100800 */
[----:B------:R-:W5:Y:S04]  /*83d0*/  LDL R153, [R1+0x234] ;  /* 0x0002340001997983 */ /* 0x000f680000100800 */
[----:B0-----:R-:W5:Y:S04]  /*83e0*/  LDL R117, [R1+0x238] ;  /* 0x0002380001757983 */ /* 0x001f680000100800 */
        /* <DEDUP_REMOVED lines=143> */
[----:B--2---:R-:W-:Y:S02]  /*8ce0*/  @!P0 MOV R8, R8 ;  /* 0x0000000800088202 */ /* 0x004fe40000000f00 */
[----:B------:R-:W-:Y:S01]  /*8cf0*/  FADD.FTZ R214, R11, R214 ;  /* 0x000000d60bd67221 */ /* 0x000fe20000010000 */
[----:B------:R-:W-:Y:S02]  /*8d00*/  FADD.FTZ R171, R171, R170 ;  /* 0x000000aaabab7221 */ /* 0x000fe40000010000 */
[----:B---3--:R-:W-:Y:S02]  /*8d10*/  @!P0 IMAD R21, R21, 0x8, R8 ;  /* 0x0000000815158824 */ /* 0x008fe400078e0208 */
[----:B------:R-:W-:Y:S01]  /*8d20*/  FADD.FTZ R215, R215, R214 ;  /* 0x000000d6d7d77221 */ /* 0x000fe20000010000 */
[----:B------:R-:W-:Y:S01]  /*8d30*/  FADD.FTZ R172, R172, R171 ;  /* 0x000000abacac7221 */ /* 0x000fe20000010000 */
[----:B------:R-:W-:Y:S02]  /*8d40*/  STL [R1+0x88], RZ ;  /* 0x000088ff01007387 */ /* 0x000fe40000100800 */
[----:B------:R-:W-:Y:S01]  /*8d50*/  FADD.FTZ R10, R220, R215 ;  /* 0x000000d7dc0a7221 */ /* 0x000fe20000010000 */
[----:B------:R-:W-:Y:S01]  /*8d60*/  FADD.FTZ R11, R157, R172 ;  /* 0x000000ac9d0b7221 */ /* 0x000fe20000010000 */
[----:B------:R-:W-:Y:S01]  /*8d70*/  STL [R1+0x88], R0 ;  /* 0x0000880001007387 */ /* 0x000fe20000100800 */
[----:B------:R-:W-:-:S03]  /*8d80*/  @!P0 PRMT R21, RZ, 0x654, R21 ;  /* 0x00000654ff158816 */ /* 0x000fc60000000015 */
[----:B------:R-:W-:Y:S04]  /*8d90*/  STL [R1+0x88], R0 ;  /* 0x0000880001007387 */ /* 0x000fe80000100800 */
[----:B------:R-:W-:Y:S04]  /*8da0*/  STL [R1+0x88], R0 ;  /* 0x0000880001007387 */ /* 0x000fe80000100800 */
[----:B------:R-:W-:Y:S04]  /*8db0*/  STL [R1+0x88], R0 ;  /* 0x0000880001007387 */ /* 0x000fe80000100800 */
[----:B------:R-:W-:Y:S04]  /*8dc0*/  STL [R1+0x88], R0 ;  /* 0x0000880001007387 */ /* 0x000fe80000100800 */
[----:B------:R0:W-:Y:S04]  /*8dd0*/  STL [R1+0x88], R0 ;  /* 0x0000880001007387 */ /* 0x0001e80000100800 */
[----:B------:R-:W-:Y:S04]  /*8de0*/  STL [R1+0x444], R12 ;  /* 0x0004440c01007387 */ /* 0x000fe80000100800 */
[----:B------:R1:W-:Y:S04]  /*8df0*/  STL.64 [R1+0x450], R10 ;  /* 0x0004500a01007387 */ /* 0x0003e80000100a00 */
[----:B----4-:R2:W-:Y:S04]  /*8e00*/  STL [R1+0x230], R155 ;  /* 0x0002309b01007387 */ /* 0x0105e80000100800 */
        /* <DEDUP_REMOVED lines=127> */
[----:B------:R2:W-:Y:S03]  /*9600*/  @!P0 SYNCS.ARRIVE.TRANS64.RED.A1T0 RZ, [R21+URZ], RZ ;  /* 0x000000ff15ff89a7 */ /* 0x0005e6000810043f */
[----:B0-----:R-:W3:Y:S01]  /*9610*/  LDL R0, [R1+0x70] ;  /* 0x0000700001007983 */ /* 0x001ee20000100800 */
[----:B------:R-:W-:Y:S01]  /*9620*/  ISETP.NE.AND P1, PT, R6, 0x1, PT ;  /* 0x000000010600780c */ /* 0x000fe20003f25270 */
[----:B------:R-:W-:-:S06]  /*9630*/  UIADD3 UR47, UR47, -0x2, URZ ;  /* 0xfffffffe2f2f7890 */ /* 0x000fcc000fffe03f */
[----:B-1----:R-:W-:Y:S02]  /*9640*/  IMAD.U32 R10, RZ, RZ, UR47 ;  /* 0x0000002fff0a7e24 */ /* 0x002fe4000f8e00ff */
[----:B---3--:R-:W-:-:S04]  /*9650*/  IMAD.SHL.U32 R0, R0, 0x80, RZ ;  /* 0x0000008000007824 */ /* 0x008fc800078e00ff */
[----:B------:R-:W-:-:S04]  /*9660*/  @P1 IMAD.HI.U32 R8, R0, R7, RZ ;  /* 0x0000000700081227 */ /* 0x000fc800078e00ff */
[----:B------:R-:W-:Y:S01]  /*9670*/  IMAD.MOV.U32 R6, RZ, RZ, R0 ;  /* 0x000000ffff067224 */ /* 0x000fe200078e0000 */
[----:B------:R-:W-:Y:S02]  /*9680*/  @P1 SHF.R.U32.HI R6, RZ, R233, R8 ;  /* 0x000000e9ff061219 */ /* 0x000fe40000011608 */
[----:B------:R-:W-:-:S03]  /*9690*/  ISETP.GE.AND P1, PT, R5, 0x1, PT ;  /* 0x000000010500780c */ /* 0x000fc60003f26270 */
[----:B------:R-:W-:-:S04]  /*96a0*/  VIADD R7, R6, UR46 ;  /* 0x0000002e06077c36 */ /* 0x000fc80008000000 */
        /* <DEDUP_REMOVED lines=12> */
.L_x_11297:
[----:B------:R-:W-:-:S13]  /*9770*/  ISETP.NE.AND P1, PT, R5, 0x1, PT ;  /* 0x000000010500780c */ /* 0x000fda0003f25270 */
[----:B------:R-:W-:-:S05]  /*9780*/  @P1 IMAD.HI.U32 R2, R6, R2, RZ ;  /* 0x0000000206021227 */ /* 0x000fca00078e00ff */
[----:B------:R-:W-:-:S07]  /*9790*/  @P1 SHF.R.U32.HI R6, RZ, R3, R2 ;  /* 0x00000003ff061219 */ /* 0x000fce0000011602 */
.L_x_11298:
[----:B------:R-:W-:Y:S05]  /*97a0*/  BSYNC B0 ;  /* 0x0000000000007941 */ /* 0x000fea0003800000 */
.L_x_11296:
[----:B------:R-:W-:-:S05]  /*97b0*/  IMAD R5, R6, R5, R5 ;  /* 0x0000000506057224 */ /* 0x000fca00078e0205 */
[----:B------:R-:W-:-:S07]  /*97c0*/  VIMNMX R4, R4, R5, PT ;  /* 0x0000000504047248 */ /* 0x000fce0003fe0100 */
.L_x_11295:
[----:B------:R-:W-:Y:S01]  /*97d0*/  IMAD.HI R4, R4, 0x2aaaaaab, RZ ;  /* 0x2aaaaaab04047827 */ /* 0x000fe200078e02ff */
[----:B------:R-:W-:Y:S04]  /*97e0*/  BSSY B2, `(.L_x_11299) ;  /* 0x0000012000027945 */ /* 0x000fe80003800000 */
[----:B------:R-:W-:-:S04]  /*97f0*/  SHF.R.U32.HI R3, RZ, 0x1f, R4 ;  /* 0x0000001fff037819 */ /* 0x000fc80000011604 */
[----:B------:R-:W-:-:S04]  /*9800*/  LEA.HI.SX32 R3, R4, R3, 0x1c ;  /* 0x0000000304037211 */ /* 0x000fc800078fe2ff */
[----:B------:R-:W-:-:S04]  /*9810*/  VIMNMX R189, R3, UR43, !PT ;  /* 0x0000002b03bd7c48 */ /* 0x000fc8000ffe0100 */
[----:B------:R-:W-:-:S13]  /*9820*/  ISETP.GE.AND P1, PT, R10, R189, PT ;  /* 0x000000bd0a00720c */ /* 0x000fda0003f26270 */
[----:B------:R-:W-:Y:S05]  /*9830*/  @!P1 BRA `(.L_x_11300) ;  /* 0x0000000000309947 */ /* 0x000fea0003800000 */
[----:B------:R-:W-:Y:S01]  /*9840*/  BSSY B1, `(.L_x_11301) ;  /* 0x0000009000017945 */ /* 0x000fe20003800000 */
.L_x_11303:
[----:B------:R-:W-:Y:S01]  /*9850*/  BSSY B0, `(.L_x_11302) ;  /* 0x0000004000007945 */ /* 0x000fe20003800000 */
[----:B------:R-:W-:Y:S01]  /*9860*/  VIADD R0, R16, 0x178 ;  /* 0x0000017810007836 */ /* 0x000fe20000000000 */
[----:B------:R-:W-:-:S07]  /*9870*/  MOV R211, 0x9890 ;  /* 0x0000989000d37802 */ /* 0x000fce0000000f00 */
[----:B------:R-:W-:Y:S05]  /*9880*/  CALL.REL.NOINC `($_ZN7cutlass13device_kernelIN5flash11enable_sm90INS1_16FlashAttnFwdSm90INS1_25CollectiveMainloopFwdSm90ILi2EN4cute5tupleIJNS5_1CILi1EEES8_S8_EEENS6_IJNS7_ILi128EEENS7_ILi96EEENS7_ILi64EEEEEELi256ENS_6half_tEfNS_4arch4Sm90ELb0ELb1ELb1ELb0ELb0ELb0ELb1ELb1ELb0ELb1ELb0ELb0EEENS1_21CollectiveEpilogueFwdINS6_IJSA_NS7_ILi256EEESB_EEES9_SE_SG_Li256ELb0ELb1ELb0ELb0EEENS1_30DynamicPersistentTileSchedulerILi256ELi128ELb0ELb1ELb1EEEEEEEEEvNT_6ParamsE$_ZZN5flash25CollectiveMainloopFwdSm90ILi2EN4cute5tupleIJNS1_1CILi1EEES4_S4_EEENS2_IJNS3_ILi128EEENS3_ILi96EEENS3_ILi64EEEEEELi256EN7cutlass6half_tEfNSA_4arch4Sm90ELb0ELb1ELb1ELb0ELb0ELb0ELb1ELb1ELb0ELb1ELb0ELb0EE3mmaINS_16FlashAttnFwdSm90ISE_NS_21CollectiveEpilogueFwdINS2_IJS6_NS3_ILi256EEES7_EEES5_SB_SD_Li256ELb0ELb1ELb0ELb0EEENS_30DynamicPersistentTileSchedulerILi256ELi128ELb0ELb1ELb1EEEE13SharedStorageENS1_6TensorINS1_11ArrayEngineIfLm128EEENS1_6LayoutINS2_IJNS2_IJNS3_ILi2EEEST_NS3_ILi32EEEEEES4_S4_EEENS2_IJNS2_IJS4_ST_NS3_ILi4EEEEEENS3_ILi0EEESZ_EEEEEEENS_7SoftmaxILi2ELi0EEEEEbRKNSE_6ParamsENSA_25PipelineTmaAsyncNoClusterILi2ENSA_16PipelineTmaAsyncILi2EEEEES1B_RNSA_13PipelineStateILj2EEERT0_RT1_iRiRKNS_16SeqlenInfoQKNewKILb0ELb0EEENS2_IJiiiiEEERT_ENKUliT_T0_T1_E_clIZSF_ISO_S12_S14_EbS17_S1B_S1B_S1E_S1G_S1I_iS1J_S1N_S1O_S1Q_EUlRS1R_iE1_NS3_ILb0EEENS3_ILb1EEEEEDaiS1R_S1S_S1T_) ;  /* 0x0000020800a07944 */ /* 0x000fea0003c00000 */
[----:B------:R-:W-:Y:S05]  /*9890*/  BSYNC B0 ;  /* 0x0000000000007941 */ /* 0x000fea0003800000 */
.L_x_11302:
[C---:B------:R-:W-:Y:S01]  /*98a0*/  ISETP.GT.AND P1, PT, R10.reuse, R189, PT ;  /* 0x000000bd0a00720c */ /* 0x040fe20003f24270 */
[----:B------:R-:W-:-:S12]  /*98b0*/  VIADD R10, R10, 0xffffffff ;  /* 0xffffffff0a0a7836 */ /* 0x000fd80000000000 */
[----:B------:R-:W-:Y:S05]  /*98c0*/  @P1 BRA `(.L_x_11303) ;  /* 0xfffffffc00e01947 */ /* 0x000fea000383ffff */
[----:B------:R-:W-:Y:S05]  /*98d0*/  BSYNC B1 ;  /* 0x0000000000017941 */ /* 0x000fea0003800000 */
.L_x_11301:
[----:B------:R-:W2:Y:S02]  /*98e0*/  LDL R0, [R1+0x70] ;  /* 0x0000700001007983 */ /* 0x000ea40000100800 */
[----:B--2---:R-:W-:-:S07]  /*98f0*/  IMAD.SHL.U32 R0, R0, 0x80, RZ ;  /* 0x0000008000007824 */ /* 0x004fce00078e00ff */
.L_x_11300:
[----:B------:R-:W-:Y:S05]  /*9900*/  BSYNC B2 ;  /* 0x0000000000027941 */ /* 0x000fea0003800000 */
.L_x_11299:
        /* <DEDUP_REMOVED lines=23> */
.L_x_11306:
[----:B------:R-:W-:-:S13]  /*9a80*/  ISETP.NE.AND P1, PT, R7, 0x1, PT ;  /* 0x000000010700780c */ /* 0x000fda0003f25270 */
[----:B------:R-:W0:Y:S02]  /*9a90*/  @P1 LDC.64 R4, c[0x0][0xae0] ;  /* 0x0002b800ff041b82 */ /* 0x000e240000000a00 */
[----:B0-----:R-:W-:-:S05]  /*9aa0*/  @P1 IMAD.HI.U32 R4, R0, R4, RZ ;  /* 0x0000000400041227 */ /* 0x001fca00078e00ff */
[----:B------:R-:W-:-:S07]  /*9ab0*/  @P1 SHF.R.U32.HI R0, RZ, R5, R4 ;  /* 0x00000005ff001219 */ /* 0x000fce0000011604 */
.L_x_11307:
[----:B------:R-:W-:Y:S05]  /*9ac0*/  BSYNC B0 ;  /* 0x0000000000007941 */ /* 0x000fea0003800000 */
.L_x_11305:
[----:B------:R-:W-:-:S05]  /*9ad0*/  IMAD R3, R0, R7, RZ ;  /* 0x0000000700037224 */ /* 0x000fca00078e02ff */
[----:B------:R-:W-:-:S07]  /*9ae0*/  VIMNMX R2, R2, R3, !PT ;  /* 0x0000000302027248 */ /* 0x000fce0007fe0100 */
.L_x_11304:
[----:B------:R-:W-:-:S04]  /*9af0*/  VIADD R2, R2, 0x5f ;  /* 0x0000005f02027836 */ /* 0x000fc80000000000 */
[----:B------:R-:W-:-:S05]  /*9b00*/  IMAD.HI R2, R2, 0x2aaaaaab, RZ ;  /* 0x2aaaaaab02027827 */ /* 0x000fca00078e02ff */
[----:B------:R-:W-:-:S04]  /*9b10*/  SHF.R.U32.HI R3, RZ, 0x1f, R2 ;  /* 0x0000001fff037819 */ /* 0x000fc80000011602 */
[----:B------:R-:W-:-:S04]  /*9b20*/  LEA.HI.SX32 R2, R2, R3, 0x1c ;  /* 0x0000000302027211 */ /* 0x000fc800078fe2ff */
[----:B------:R-:W-:-:S04]  /*9b30*/  VIMNMX R2, R2, UR43, !PT ;  /* 0x0000002b02027c48 */ /* 0x000fc8000ffe0100 */
[----:B------:R-:W-:-:S13]  /*9b40*/  ISETP.GE.AND P1, PT, R10, R2, PT ;  /* 0x000000020a00720c */ /* 0x000fda0003f26270 */
[----:B------:R-:W-:Y:S05]  /*9b50*/  @!P1 BRA `(.L_x_11308) ;  /* 0x0000009c00749947 */ /* 0x000fea0003800000 */
.L_x_11325:
[----:B0-----:R-:W2:Y:S04]  /*9b60*/  LD.E R3, desc[UR48][R16.64+0x218] ;  /* 0x0002183010037980 */ /* 0x001ea8000c101900 */
[----:B-1----:R-:W3:Y:S01]  /*9b70*/  LD.E R0, desc[UR48][R16.64+0x220] ;  /* 0x0002203010007980 */ /* 0x002ee2000c101900 */
[----:B--2---:R-:W-:-:S05]  /*9b80*/  VIADD R3, R3, 0x1 ;  /* 0x0000000103037836 */ /* 0x004fca0000000000 */
[----:B------:R-:W-:-:S13]  /*9b90*/  ISETP.NE.AND P2, PT, R3, 0x2, PT ;  /* 0x000000020300780c */ /* 0x000fda0003f45270 */
[----:B------:R0:W5:Y:S04]  /*9ba0*/  @P2 LD.E R9, desc[UR48][R16.64+0x21c] ;  /* 0x00021c3010092980 */ /* 0x000168000c101900 */
[----:B------:R-:W2:Y:S01]  /*9bb0*/  @!P2 LD.E R4, desc[UR48][R16.64+0x21c] ;  /* 0x00021c301004a980 */ /* 0x000ea2000c101900 */
[----:B---3--:R-:W-:-:S03]  /*9bc0*/  VIADD R7, R0, 0x1 ;  /* 0x0000000100077836 */ /* 0x008fc60000000000 */
[----:B------:R1:W-:Y:S04]  /*9bd0*/  ST.E desc[UR48][R16.64+0x218], R3 ;  /* 0x0002180310007985 */ /* 0x0003e8000c101930 */
[----:B------:R0:W-:Y:S04]  /*9be0*/  ST.E desc[UR48][R16.64+0x220], R7 ;  /* 0x0002200710007985 */ /* 0x0001e8000c101930 */
[----:B------:R0:W-:Y:S01]  /*9bf0*/  @!P2 ST.E desc[UR48][R16.64+0x218], RZ ;  /* 0x000218ff1000a985 */ /* 0x0001e2000c101930 */
[----:B--2---:R-:W-:-:S05]  /*9c00*/  @!P2 LOP3.LUT R9, R4, 0x1, RZ, 0x3c, !PT ;  /* 0x000000010409a812 */ /* 0x004fca00078e3cff */
[----:B------:R0:W-:Y:S04]  /*9c10*/  @!P2 ST.E desc[UR48][R16.64+0x21c], R9 ;  /* 0x00021c091000a985 */ /* 0x0001e8000c101930 */
[----:B------:R-:W2:Y:S04]  /*9c20*/  LDL.64 R20, [R1+0x190] ;  /* 0x0001900001147983 */ /* 0x000ea80000100a00 */
[----:B--2---:R-:W2:Y:S01]  /*9c30*/  LD.E R0, desc[UR48][R20.64+0x1c] ;  /* 0x00001c3014007980 */ /* 0x004ea2000c101900 */
[----:B------:R-:W-:Y:S01]  /*9c40*/  IMAD.MOV.U32 R5, RZ, RZ, R10 ;  /* 0x000000ffff057224 */ /* 0x000fe200078e000a */
[----:B------:R-:W-:Y:S05]  /*9c50*/  YIELD ;  /* 0x0000000000007946 */ /* 0x000fea0003800000 */
[----:B------:R-:W-:Y:S01]  /*9c60*/  BSSY B0, `(.L_x_11309) ;  /* 0x0000008000007945 */ /* 0x000fe20003800000 */
[----:B------:R-:W-:Y:S01]  /*9c70*/  VIADD R10, R10, 0xffffffff ;  /* 0xffffffff0a0a7836 */ /* 0x000fe20000000000 */
[----:B------:R-:W-:Y:S01]  /*9c80*/  ISETP.GT.AND P1, PT, R5, R2, PT ;  /* 0x000000020500720c */ /* 0x000fe20003f24270 */
[----:B-1----:R-:W-:Y:S01]  /*9c90*/  @!P2 IMAD.MOV.U32 R3, RZ, RZ, RZ ;  /* 0x000000ffff03a224 */ /* 0x002fe200078e00ff */
[----:B--2---:R-:W-:-:S04]  /*9ca0*/  LOP3.LUT R0, R0, 0x1, RZ, 0xfc, !PT ;  /* 0x0000000100007812 */ /* 0x004fc800078efcff */
[----:B------:R-:W-:-:S13]  /*9cb0*/  ISETP.NE.AND P3, PT, R0, 0x3, PT ;  /* 0x000000030000780c */ /* 0x000fda0003f65270 */
[----:B0-----:R-:W-:Y:S05]  /*9cc0*/  @!P3 BRA `(.L_x_11310) ;  /* 0x000000000004b947 */ /* 0x001fea0003800000 */
[----:B------:R-:W-:Y:S01]  /*9cd0*/  BPT.TRAP 0x1 ;  /* 0x000000040000795c */ /* 0x000fe20000300000 */
.L_x_11310:
[----:B------:R-:W-:Y:S05]  /*9ce0*/  BSYNC B0 ;  /* 0x0000000000007941 */ /* 0x000fea0003800000 */
.L_x_11309:
[----:B------:R-:W2:Y:S01]  /*9cf0*/  LD.E.64 R4, desc[UR48][R20.64+0x8] ;  /* 0x0000083014047980 */ /* 0x000ea2000c101b00 */
        /* <DEDUP_REMOVED lines=12> */
.L_x_11312:
[----:B------:R-:W-:Y:S05]  /*9dc0*/  BSYNC B0 ;  /* 0x0000000000007941 */ /* 0x000fea0003800000 */
.L_x_11311:
        /* <DEDUP_REMOVED lines=8> */
.L_x_11314:
[----:B------:R-:W-:Y:S05]  /*9e50*/  BSYNC B0 ;  /* 0x0000000000007941 */ /* 0x000fea0003800000 */
.L_x_11313:
[----:B------:R-:W2:Y:S04]  /*9e60*/  LD.E R5, desc[UR48][R16.64+0x218] ;  /* 0x0002183010057980 */ /* 0x000ea8000c101900 */
[----:B------:R-:W2:Y:S01]  /*9e70*/  LDL.64 R8, [R1+0xa0] ;  /* 0x0000a00001087983 */ /* 0x000ea20000100a00 */
[----:B------:R-:W-:Y:S05]  /*9e80*/  WARPSYNC.ALL ;  /* 0x0000000000007948 */ /* 0x000fea0003800000 */
[----:B------:R-:W3:Y:S04]  /*9e90*/  LDL.64 R18, [R1+0x98] ;  /* 0x0000980001127983 */ /* 0x000ee80000100a00 */
[----:B-----5:R-:W4:Y:S04]  /*9ea0*/  LDL.64 R6, [R1+0x98] ;  /* 0x0000980001067983 */ /* 0x020f280000100a00 */
[----:B------:R-:W4:Y:S01]  /*9eb0*/  LDL.64 R12, [R1+0x98] ;  /* 0x00009800010c7983 */ /* 0x000f220000100a00 */
[----:B--2---:R-:W-:-:S03]  /*9ec0*/  IMAD R4, R5, 0x300, R8 ;  /* 0x0000030005047824 */ /* 0x004fc600078e0208 */
[----:B------:R-:W2:Y:S01]  /*9ed0*/  LDL.64 R14, [R1+0x98] ;  /* 0x00009800010e7983 */ /* 0x000ea20000100a00 */
[----:B------:R-:W-:Y:S01]  /*9ee0*/  IMAD.MOV.U32 R5, RZ, RZ, R9 ;  /* 0x000000ffff057224 */ /* 0x000fe200078e0009 */
[C---:B------:R-:W-:Y:S01]  /*9ef0*/  R2UR UR6, R4.reuse ;  /* 0x00000000040672ca */ /* 0x040fe200000e0000 */
[----:B------:R-:W-:Y:S01]  /*9f00*/  WARPGROUP.ARRIVE ;  /* 0x00000000000079c5 */ /* 0x000fe20000000000 */
[----:B------:R-:W2:Y:S02]  /*9f10*/  LDL R11, [R1+0x54] ;  /* 0x00005400010b7983 */ /* 0x000ea40000100800 */
[----:B------:R-:W-:Y:S01]  /*9f20*/  R2UR UR7, R5 ;  /* 0x00000000050772ca */ /* 0x000fe200000e0000 */
[----:B------:R-:W-:Y:S02]  /*9f30*/  VIADD R8, R4, 0x2 ;  /* 0x0000000204087836 */ /* 0x000fe40000000000 */
[----:B0-----:R-:W-:Y:S01]  /*9f40*/  IMAD.MOV.U32 R0, RZ, RZ, 0x1 ;  /* 0x00000001ff007424 */ /* 0x001fe200078e00ff */
[----:B------:R0:W-:Y:S04]  /*9f50*/  STL [R1+0x80], RZ ;  /* 0x000080ff01007387 */ /* 0x0001e80000100800 */
[----:B------:R0:W-:Y:S04]  /*9f60*/  STL [R1+0x80], R0 ;  /* 0x0000800001007387 */ /* 0x0001e80000100800 */
[----:B------:R0:W-:Y:S04]  /*9f70*/  STL [R1+0x80], R0 ;  /* 0x0000800001007387 */ /* 0x0001e80000100800 */
[----:B------:R0:W-:Y:S04]  /*9f80*/  STL [R1+0x80], R0 ;  /* 0x0000800001007387 */ /* 0x0001e80000100800 */
[----:B------:R0:W-:Y:S01]  /*9f90*/  STL [R1+0x80], R0 ;  /* 0x0000800001007387 */ /* 0x0001e20000100800 */
[----:B---3--:R-:W-:-:S02]  /*9fa0*/  R2UR UR4, R18 ;  /* 0x00000000120472ca */ /* 0x008fc400000e0000 */
[----:B------:R-:W-:-:S13]  /*9fb0*/  R2UR UR5, R19 ;  /* 0x00000000130572ca */ /* 0x000fda00000e0000 */
[----:B------:R-:W-:Y:S01]  /*9fc0*/  HGMMA.64x96x16.F32 R24, gdesc[UR4], RZ, !UPT, gsb0 ;  /* 0x01600000041879f0 */ /* 0x000fe2000c0008ff */
[----:B----4-:R-:W-:Y:S01]  /*9fd0*/  VIADD R6, R6, 0x2 ;  /* 0x0000000206067836 */ /* 0x010fe20000000000 */
[----:B------:R-:W-:Y:S02]  /*9fe0*/  R2UR UR6, R8 ;  /* 0x00000000080672ca */ /* 0x000fe400000e0000 */
[----:B------:R-:W-:Y:S02]  /*9ff0*/  R2UR UR7, R9 ;  /* 0x00000000090772ca */ /* 0x000fe400000e0000 */
[----:B------:R-:W-:Y:S02]  /*a000*/  R2UR UR4, R6 ;  /* 0x00000000060472ca */ /* 0x000fe400000e0000 */
[----:B------:R-:W-:Y:S01]  /*a010*/  R2UR UR5, R7 ;  /* 0x00000000070572ca */ /* 0x000fe200000e0000 */
[----:B------:R-:W-:Y:S02]  /*a020*/  VIADD R12, R12, 0x4 ;  /* 0x000000040c0c7836 */ /* 0x000fe40000000000 */
[----:B------:R-:W-:-:S02]  /*a030*/  VIADD R6, R4, 0x4 ;  /* 0x0000000404067836 */ /* 0x000fc40000000000 */
[----:B------:R-:W-:Y:S01]  /*a040*/  IMAD.MOV.U32 R7, RZ, RZ, R9 ;  /* 0x000000ffff077224 */ /* 0x000fe200078e0009 */
[----:B------:R-:W-:Y:S02]  /*a050*/  WARPGROUP.DEPBAR.LE gsb0, 0x0 ;  /* 0x00008000000079c5 */ /* 0x000fe40000010000 */
[----:B------:R0:W5:Y:S04]  /*a060*/  LD.E R3, desc[UR48][R16.64+0x218] ;  /* 0x0002183010037980 */ /* 0x000168000c101900 */
[----:B------:R0:W5:Y:S01]  /*a070*/  LD.E R5, desc[UR48][R16.64+0x21c] ;  /* 0x00021c3010057980 */ /* 0x000162000c101900 */
[----:B------:R-:W-:-:S06]  /*a080*/  WARPGROUP.ARRIVE ;  /* 0x00000000000079c5 */ /* 0x000fcc0000000000 */
[----:B------:R-:W-:Y:S01]  /*a090*/  HGMMA.64x96x16.F32 R24, gdesc[UR4], R24, gsb0 ;  /* 0x01600000041879f0 */ /* 0x000fe20008000818 */
[----:B------:R-:W-:Y:S02]  /*a0a0*/  R2UR UR6, R6 ;  /* 0x00000000060672ca */ /* 0x000fe400000e0000 */
[----:B------:R-:W-:Y:S02]  /*a0b0*/  R2UR UR7, R7 ;  /* 0x00000000070772ca */ /* 0x000fe400000e0000 */
[----:B------:R-:W-:Y:S02]  /*a0c0*/  R2UR UR4, R12 ;  /* 0x000000000c0472ca */ /* 0x000fe400000e0000 */
[----:B------:R-:W-:Y:S01]  /*a0d0*/  R2UR UR5, R13 ;  /* 0x000000000d0572ca */ /* 0x000fe200000e0000 */
[----:B------:R-:W-:Y:S02]  /*a0e0*/  VIADD R6, R4, 0x6 ;  /* 0x0000000604067836 */ /* 0x000fe40000000000 */
[----:B--2---:R-:W-:-:S02]  /*a0f0*/  VIADD R14, R14, 0x6 ;  /* 0x000000060e0e7836 */ /* 0x004fc40000000000 */
[----:B------:R-:W-:Y:S01]  /*a100*/  IMAD.MOV.U32 R7, RZ, RZ, R9 ;  /* 0x000000ffff077224 */ /* 0x000fe200078e0009 */
[----:B------:R-:W-:Y:S02]  /*a110*/  WARPGROUP.DEPBAR.LE gsb0, 0x0 ;  /* 0x00008000000079c5 */ /* 0x000fe40000010000 */
[----:B------:R-:W-:-:S06]  /*a120*/  WARPGROUP.ARRIVE ;  /* 0x00000000000079c5 */ /* 0x000fcc0000000000 */
[----:B------:R-:W-:Y:S01]  /*a130*/  HGMMA.64x96x16.F32 R24, gdesc[UR4], R24, gsb0 ;  /* 0x01600000041879f0 */ /* 0x000fe20008000818 */
[----:B------:R-:W-:Y:S02]  /*a140*/  R2UR UR6, R6 ;  /* 0x00000000060672ca */ /* 0x000fe400000e0000 */
[----:B------:R-:W-:Y:S02]  /*a150*/  R2UR UR7, R7 ;  /* 0x00000000070772ca */ /* 0x000fe400000e0000 */
[----:B------:R-:W-:Y:S02]  /*a160*/  R2UR UR4, R14 ;  /* 0x000000000e0472ca */ /* 0x000fe400000e0000 */
[----:B------:R-:W-:Y:S02]  /*a170*/  R2UR UR5, R15 ;  /* 0x000000000f0572ca */ /* 0x000fe400000e0000 */
[----:B------:R-:W-:-:S04]  /*a180*/  LOP3.LUT R11, R11, 0x1, RZ, 0xfc, !PT ;  /* 0x000000010b0b7812 */ /* 0x000fc800078efcff */
[----:B------:R-:W-:Y:S01]  /*a190*/  ISETP.NE.AND P3, PT, R11, 0x3, PT ;  /* 0x000000030b00780c */ /* 0x000fe20003f65270 */
[----:B------:R-:W-:Y:S02]  /*a1a0*/  WARPGROUP.DEPBAR.LE gsb0, 0x0 ;  /* 0x00008000000079c5 */ /* 0x000fe40000010000 */
[----:B------:R-:W-:-:S06]  /*a1b0*/  WARPGROUP.ARRIVE ;  /* 0x00000000000079c5 */ /* 0x000fcc0000000000 */
[----:B------:R-:W-:Y:S01]  /*a1c0*/  HGMMA.64x96x16.F32 R24, gdesc[UR4], R24, gsb0 ;  /* 0x01600000041879f0 */ /* 0x000fe20008000818 */
[----:B------:R-:W-:Y:S02]  /*a1d0*/  BSSY B0, `(.L_x_11316) ;  /* 0x0000004000007945 */ /* 0x000fe40003800000 */
[----:B------:R-:W-:Y:S02]  /*a1e0*/  WARPGROUP.DEPBAR.LE gsb0, 0x0 ;  /* 0x00008000000079c5 */ /* 0x000fe40000010000 */
[----:B0-----:R-:W-:Y:S05]  /*a1f0*/  @!P3 BRA `(.L_x_11317) ;  /* 0x000000000004b947 */ /* 0x001fea0003800000 */
[----:B------:R-:W-:Y:S01]  /*a200*/  BPT.TRAP 0x1 ;  /* 0x000000040000795c */ /* 0x000fe20000300000 */
.L_x_11317:
[----:B------:R-:W-:Y:S05]  /*a210*/  BSYNC B0 ;  /* 0x0000000000007941 */ /* 0x000fea0003800000 */
.L_x_11316:
[----:B------:R-:W2:Y:S01]  /*a220*/  LDL.64 R6, [R1+0x40] ;  /* 0x0000400001067983 */ /* 0x000ea20000100a00 */
[----:B-----5:R-:W-:Y:S02]  /*a230*/  SHF.L.U32 R8, R5, 0x1f, RZ ;  /* 0x0000001f05087819 */ /* 0x020fe400000006ff */
[----:B--2---:R-:W-:-:S05]  /*a240*/  MOV R6, R6 ;  /* 0x0000000600067202 */ /* 0x004fca0000000f00 */
[----:B------:R-:W-:-:S04]  /*a250*/  IMAD R3, R3, 0x8, R6 ;  /* 0x0000000803037824 */ /* 0x000fc800078e0206 */
[----:B------:R0:W1:Y:S01]  /*a260*/  SYNCS.PHASECHK.TRANS64.TRYWAIT P2, [R3+URZ], R8 ;  /* 0x00000008030075a7 */ /* 0x000062000804017f */
[----:B------:R0:W5:Y:S04]  /*a270*/  LD.E R4, desc[UR48][R16.64+0x218] ;  /* 0x0002183010047980 */ /* 0x000168000c101900 */
[----:B------:R0:W5:Y:S01]  /*a280*/  LD.E R5, desc[UR48][R16.64+0x21c] ;  /* 0x00021c3010057980 */ /* 0x000162000c101900 */
[----:B------:R-:W-:Y:S04]  /*a290*/  BSSY B0, `(.L_x_11318) ;  /* 0x0000003000007945 */ /* 0x000fe80003800000 */
[----:B------:R-:W-:Y:S05]  /*a2a0*/  @!P3 BRA `(.L_x_11319) ;  /* 0x000000000004b947 */ /* 0x000fea0003800000 */
[----:B------:R-:W-:Y:S01]  /*a2b0*/  BPT.TRAP 0x1 ;  /* 0x000000040000795c */ /* 0x000fe20000300000 */
.L_x_11319:
[----:B------:R-:W-:Y:S05]  /*a2c0*/  BSYNC B0 ;  /* 0x0000000000007941 */ /* 0x000fea0003800000 */
.L_x_11318:
[----:B------:R-:W-:Y:S04]  /*a2d0*/  BSSY B0, `(.L_x_11320) ;  /* 0x0000006000007945 */ /* 0x000fe80003800000 */
[----:B-1----:R-:W-:Y:S05]  /*a2e0*/  @P2 BRA `(.L_x_11321) ;  /* 0x0000000000102947 */ /* 0x002fea0003800000 */
[----:B-----5:R-:W-:Y:S01]  /*a2f0*/  IMAD R4, R4, 0x8, R6 ;  /* 0x0000000804047824 */ /* 0x020fe200078e0206 */
[----:B------:R-:W-:-:S04]  /*a300*/  SHF.L.U32 R5, R5, 0x1f, RZ ;  /* 0x0000001f05057819 */ /* 0x000fc800000006ff */
[----:B------:R-:W1:Y:S02]  /*a310*/  SYNCS.PHASECHK.TRANS64.TRYWAIT P2, [R4+URZ], R5 ;  /* 0x00000005040075a7 */ /* 0x000e64000804017f */
[----:B-1----:R-:W-:Y:S05]  /*a320*/  @!P2 BRA `(.L_x_11322) ;  /* 0x000001dc00eca947 */ /* 0x002fea0003800000 */
.L_x_11321:
[----:B------:R-:W-:Y:S05]  /*a330*/  BSYNC B0 ;  /* 0x0000000000007941 */ /* 0x000fea0003800000 */
.L_x_11320:
[----:B------:R-:W2:Y:S04]  /*a340*/  LD.E R11, desc[UR48][R16.64+0x218] ;  /* 0x00021830100b7980 */ /* 0x000ea8000c101900 */
[----:B------:R-:W2:Y:S04]  /*a350*/  LDL.64 R6, [R1+0x118] ;  /* 0x0001180001067983 */ /* 0x000ea80000100a00 */
[----:B0-----:R-:W3:Y:S04]  /*a360*/  LDL R3, [R1+0x90] ;  /* 0x0000900001037983 */ /* 0x001ee80000100800 */
[----:B-1---5:R-:W4:Y:S04]  /*a370*/  LDL.64 R4, [R1+0x110] ;  /* 0x0001100001047983 */ /* 0x022f280000100a00 */
[----:B------:R-:W4:Y:S04]  /*a380*/  LDL.64 R8, [R1+0x110] ;  /* 0x0001100001087983 */ /* 0x000f280000100a00 */
[----:B------:R-:W4:Y:S04]  /*a390*/  LDL.64 R12, [R1+0x110] ;  /* 0x00011000010c7983 */ /* 0x000f280000100a00 */
[----:B------:R-:W4:Y:S01]  /*a3a0*/  LDL.64 R14, [R1+0x110] ;  /* 0x00011000010e7983 */ /* 0x000f220000100a00 */
[----:B------:R-:W-:Y:S05]  /*a3b0*/  WARPSYNC.ALL ;  /* 0x0000000000007948 */ /* 0x000fea0003800000 */
[----:B------:R-:W-:Y:S01]  /*a3c0*/  WARPGROUP.ARRIVE ;  /* 0x00000000000079c5 */ /* 0x000fe20000000000 */
[----:B------:R-:W4:Y:S01]  /*a3d0*/  LDL.64 R18, [R1+0x110] ;  /* 0x0001100001127983 */ /* 0x000f220000100a00 */
[----:B--2---:R-:W-:Y:S01]  /*a3e0*/  IMAD R6, R11, 0xc00, R6 ;  /* 0x00000c000b067824 */ /* 0x004fe200078e0206 */
[----:B------:R-:W-:-:S02]  /*a3f0*/  R2UR UR7, R7 ;  /* 0x00000000070772ca */ /* 0x000fc400000e0000 */
[----:B---3--:R-:W-:Y:S02]  /*a400*/  ISETP.NE.U32.AND P2, PT, R3, RZ, PT ;  /* 0x000000ff0300720c */ /* 0x008fe40003f45070 */
[----:B------:R-:W-:Y:S02]  /*a410*/  R2UR UR6, R6 ;  /* 0x00000000060672ca */ /* 0x000fe400000e0000 */
[----:B----4-:R-:W-:Y:S02]  /*a420*/  R2UR UR4, R4 ;  /* 0x00000000040472ca */ /* 0x010fe400000e0000 */
[----:B------:R-:W-:-:S07]  /*a430*/  R2UR UR5, R5 ;  /* 0x00000000050572ca */ /* 0x000fce00000e0000 */
[----:B------:R-:W-:-:S06]  /*a440*/  VOTEU.ANY UP0, P2 ;  /* 0x00000000003f7886 */ /* 0x000fcc0001000100 */
[----:B------:R-:W-:Y:S01]  /*a450*/  HGMMA.64x96x16.F32 R24, gdesc[UR4], R24, UP0, gsb0 ;  /* 0x01600000041879f0 */ /* 0x000fe2000b800818 */
[----:B------:R-:W-:Y:S02]  /*a460*/  VIADD R8, R8, 0x2 ;  /* 0x0000000208087836 */ /* 0x000fe40000000000 */
        /* <DEDUP_REMOVED lines=126> */
[----:B------:R-:W-:Y:S01]  /*ac50*/  R2UR UR5, R19 ;  /* 0x00000000130572ca */ /* 0x000fe200000e0000 */
[----:B--2---:R-:W-:Y:S01]  /*ac60*/  VIADD R8, R8, 0xc02 ;  /* 0x00000c0208087836 */ /* 0x004fe20000000000 */
[----:B------:R-:W-:Y:S02]  /*ac70*/  WARPGROUP.DEPBAR.LE gsb0, 0x0 ;  /* 0x00008000000079c5 */ /* 0x000fe40000010000 */
[----:B------:R-:W-:-:S09]  /*ac80*/  WARPGROUP.ARRIVE ;  /* 0x00000000000079c5 */ /* 0x000fd20000000000 */
[----:B------:R-:W-:Y:S01]  /*ac90*/  HGMMA.64x96x16.F32 R24, gdesc[UR4], R24, gsb0 ;  /* 0x01600000041879f0 */ /* 0x000fe20008000818 */
[----:B------:R-:W-:Y:S02]  /*aca0*/  VIADD R4, R6, 0x902 ;  /* 0x0000090206047836 */ /* 0x000fe40000000000 */
[----:B------:R-:W-:Y:S01]  /*acb0*/  IMAD.MOV.U32 R5, RZ, RZ, R7 ;  /* 0x000000ffff057224 */ /* 0x000fe200078e0007 */
[----:B------:R-:W-:Y:S02]  /*acc0*/  R2UR UR4, R8 ;  /* 0x00000000080472ca */ /* 0x000fe400000e0000 */
[----:B------:R-:W-:Y:S02]  /*acd0*/  R2UR UR6, R4 ;  /* 0x00000000040672ca */ /* 0x000fe400000e0000 */
[----:B------:R-:W-:Y:S02]  /*ace0*/  R2UR UR7, R5 ;  /* 0x00000000050772ca */ /* 0x000fe400000e0000 */
[----:B------:R-:W-:Y:S01]  /*acf0*/  R2UR UR5, R9 ;  /* 0x00000000090572ca */ /* 0x000fe200000e0000 */
[----:B---3--:R-:W-:-:S02]  /*ad00*/  VIADD R12, R12, 0xc04 ;  /* 0x00000c040c0c7836 */ /* 0x008fc40000000000 */
[----:B------:R-:W-:Y:S01]  /*ad10*/  VIADD R4, R6, 0x904 ;  /* 0x0000090406047836 */ /* 0x000fe20000000000 */
[----:B------:R-:W-:Y:S02]  /*ad20*/  WARPGROUP.DEPBAR.LE gsb0, 0x0 ;  /* 0x00008000000079c5 */ /* 0x000fe40000010000 */
[----:B------:R-:W-:-:S07]  /*ad30*/  WARPGROUP.ARRIVE ;  /* 0x00000000000079c5 */ /* 0x000fce0000000000 */
[----:B------:R-:W-:Y:S01]  /*ad40*/  HGMMA.64x96x16.F32 R24, gdesc[UR4], R24, gsb0 ;  /* 0x01600000041879f0 */ /* 0x000fe20008000818 */
[----:B------:R-:W-:Y:S01]  /*ad50*/  IMAD.MOV.U32 R5, RZ, RZ, R7 ;  /* 0x000000ffff057224 */ /* 0x000fe200078e0007 */
[----:B------:R-:W-:Y:S02]  /*ad60*/  R2UR UR6, R4 ;  /* 0x00000000040672ca */ /* 0x000fe400000e0000 */
[----:B------:R-:W-:Y:S02]  /*ad70*/  R2UR UR4, R12 ;  /* 0x000000000c0472ca */ /* 0x000fe400000e0000 */
[----:B------:R-:W-:Y:S02]  /*ad80*/  R2UR UR7, R5 ;  /* 0x00000000050772ca */ /* 0x000fe400000e0000 */
[----:B------:R-:W-:Y:S01]  /*ad90*/  R2UR UR5, R13 ;  /* 0x000000000d0572ca */ /* 0x000fe200000e0000 */
[----:B----4-:R-:W-:Y:S02]  /*ada0*/  VIADD R14, R14, 0xc06 ;  /* 0x00000c060e0e7836 */ /* 0x010fe40000000000 */
[----:B------:R-:W-:-:S02]  /*adb0*/  VIADD R4, R6, 0x906 ;  /* 0x0000090606047836 */ /* 0x000fc40000000000 */
[----:B------:R-:W-:Y:S01]  /*adc0*/  IMAD.MOV.U32 R5, RZ, RZ, R7 ;  /* 0x000000ffff057224 */ /* 0x000fe200078e0007 */
[----:B------:R-:W-:Y:S02]  /*add0*/  WARPGROUP.DEPBAR.LE gsb0, 0x0 ;  /* 0x00008000000079c5 */ /* 0x000fe40000010000 */
[----:B------:R-:W-:-:S06]  /*ade0*/  WARPGROUP.ARRIVE ;  /* 0x00000000000079c5 */ /* 0x000fcc0000000000 */
[----:B------:R-:W-:Y:S01]  /*adf0*/  HGMMA.64x96x16.F32 R24, gdesc[UR4], R24, gsb0 ;  /* 0x01600000041879f0 */ /* 0x000fe20008000818 */
        /* <DEDUP_REMOVED lines=25> */
[----:B------:R-:W2:Y:S04]  /*af90*/  @!P0 LD.E.64 R20, desc[UR48][R20.64+0x30] ;  /* 0x0000303014148980 */ /* 0x000ea8000c101b00 */
[----:B------:R-:W3:Y:S01]  /*afa0*/  @!P0 LD.E R3, desc[UR48][R16.64+0x218] ;  /* 0x0002183010038980 */ /* 0x000ee2000c101900 */
[----:B--2---:R-:W-:-:S05]  /*afb0*/  @!P0 MOV R4, R20 ;  /* 0x0000001400048202 */ /* 0x004fca0000000f00 */
[----:B---3--:R-:W-:-:S05]  /*afc0*/  @!P0 IMAD R3, R3, 0x8, R4 ;  /* 0x0000000803038824 */ /* 0x008fca00078e0204 */
[----:B------:R-:W-:-:S04]  /*afd0*/  @!P0 PRMT R3, RZ, 0x654, R3 ;  /* 0x00000654ff038816 */ /* 0x000fc80000000003 */
[----:B------:R1:W-:Y:S01]  /*afe0*/  @!P0 SYNCS.ARRIVE.TRANS64.RED.A1T0 RZ, [R3+URZ], RZ ;  /* 0x000000ff03ff89a7 */ /* 0x0003e2000810043f */
[----:B------:R-:W2:Y:S04]  /*aff0*/  LDL.64 R12, [R1+0x170] ;  /* 0x00017000010c7983 */ /* 0x000ea80000100a00 */
[----:B------:R-:W3:Y:S04]  /*b000*/  LD.E.64 R4, desc[UR48][R16.64+0x440] ;  /* 0x0004403010047980 */ /* 0x000ee8000c101b00 */
        /* <DEDUP_REMOVED lines=53> */
[----:B--2---:R-:W2:Y:S02]  /*b360*/  LD.E R9, desc[UR48][R12.64] ;  /* 0x000000300c097980 */ /* 0x004ea4000c101900 */
[-C--:B--2---:R-:W-:Y:S01]  /*b370*/  FMUL.FTZ R7, R24, R9.reuse ;  /* 0x0000000918077220 */ /* 0x084fe20000410000 */
[-C--:B------:R-:W-:Y:S01]  /*b380*/  FMUL.FTZ R8, R25, R9.reuse ;  /* 0x0000000919087220 */ /* 0x080fe20000410000 */
[-C--:B------:R-:W-:Y:S01]  /*b390*/  FMUL.FTZ R11, R28, R9.reuse ;  /* 0x000000091c0b7220 */ /* 0x080fe20000410000 */
[-C--:B------:R-:W-:Y:S01]  /*b3a0*/  FMUL.FTZ R13, R29, R9.reuse ;  /* 0x000000091d0d7220 */ /* 0x080fe20000410000 */
[-C--:B------:R-:W-:Y:S01]  /*b3b0*/  FMUL.FTZ R19, R32, R9.reuse ;  /* 0x0000000920137220 */ /* 0x080fe20000410000 */
[-C--:B------:R-:W-:Y:S01]  /*b3c0*/  FMUL.FTZ R99, R33, R9.reuse ;  /* 0x0000000921637220 */ /* 0x080fe20000410000 */
[----:B------:R-:W3:Y:S01]  /*b3d0*/  MUFU.TANH R7, R7 ;  /* 0x0000000700077308 */ /* 0x000ee20000002400 */
[-C--:B------:R-:W-:Y:S01]  /*b3e0*/  FMUL.FTZ R101, R36, R9.reuse ;  /* 0x0000000924657220 */ /* 0x080fe20000410000 */
[-C--:B------:R-:W-:Y:S01]  /*b3f0*/  FMUL.FTZ R105, R37, R9.reuse ;  /* 0x0000000925697220 */ /* 0x080fe20000410000 */
[-C--:B------:R-:W-:Y:S01]  /*b400*/  FMUL.FTZ R109, R40, R9.reuse ;  /* 0x00000009286d7220 */ /* 0x080fe20000410000 */
[-C--:B------:R-:W-:Y:S01]  /*b410*/  FMUL.FTZ R111, R41, R9.reuse ;  /* 0x00000009296f7220 */ /* 0x080fe20000410000 */
[-C--:B------:R-:W-:Y:S01]  /*b420*/  FMUL.FTZ R115, R44, R9.reuse ;  /* 0x000000092c737220 */ /* 0x080fe20000410000 */
[-C--:B------:R-:W-:Y:S01]  /*b430*/  FMUL.FTZ R121, R45, R9.reuse ;  /* 0x000000092d797220 */ /* 0x080fe20000410000 */
[-C--:B------:R-:W-:Y:S01]  /*b440*/  FMUL.FTZ R123, R48, R9.reuse ;  /* 0x00000009307b7220 */ /* 0x080fe20000410000 */
[----:B------:R-:W2:Y:S01]  /*b450*/  MUFU.TANH R8, R8 ;  /* 0x0000000800087308 */ /* 0x000ea20000002400 */
[-C--:B------:R-:W-:Y:S01]  /*b460*/  FMUL.FTZ R125, R49, R9.reuse ;  /* 0x00000009317d7220 */ /* 0x080fe20000410000 */
[-C--:B------:R-:W-:Y:S01]  /*b470*/  FMUL.FTZ R113, R52, R9.reuse ;  /* 0x0000000934717220 */ /* 0x080fe20000410000 */
[-C--:B------:R-:W-:Y:S01]  /*b480*/  FMUL.FTZ R119, R53, R9.reuse ;  /* 0x0000000935777220 */ /* 0x080fe20000410000 */
[-C--:B------:R-:W-:Y:S01]  /*b490*/  FMUL.FTZ R117, R56, R9.reuse ;  /* 0x0000000938757220 */ /* 0x080fe20000410000 */
[-C--:B------:R-:W-:Y:S01]  /*b4a0*/  FMUL.FTZ R107, R57, R9.reuse ;  /* 0x00000009396b7220 */ /* 0x080fe20000410000 */
[-C--:B------:R-:W-:Y:S01]  /*b4b0*/  FMUL.FTZ R97, R60, R9.reuse ;  /* 0x000000093c617220 */ /* 0x080fe20000410000 */
[-C--:B------:R-:W-:Y:S01]  /*b4c0*/  FMUL.FTZ R103, R61, R9.reuse ;  /* 0x000000093d677220 */ /* 0x080fe20000410000 */
[----:B------:R-:W0:Y:S01]  /*b4d0*/  MUFU.TANH R11, R11 ;  /* 0x0000000b000b7308 */ /* 0x000e220000002400 */
[----:B---3--:R-:W-:Y:S01]  /*b4e0*/  FMNMX.FTZ R15, R7, R4, !PT ;  /* 0x00000004070f7209 */ /* 0x008fe20007810000 */
[-C--:B------:R-:W-:Y:S01]  /*b4f0*/  FMUL.FTZ R6, R26, R9.reuse ;  /* 0x000000091a067220 */ /* 0x080fe20000410000 */
[-C--:B-1----:R-:W-:Y:S01]  /*b500*/  FMUL.FTZ R3, R27, R9.reuse ;  /* 0x000000091b037220 */ /* 0x082fe20000410000 */
[-C--:B------:R-:W-:Y:S01]  /*b510*/  FMUL.FTZ R29, R30, R9.reuse ;  /* 0x000000091e1d7220 */ /* 0x080fe20000410000 */
[-C--:B------:R-:W-:Y:S01]  /*b520*/  FMUL.FTZ R21, R46, R9.reuse ;  /* 0x000000092e157220 */ /* 0x080fe20000410000 */
[-C--:B------:R-:W-:Y:S01]  /*b530*/  FMUL.FTZ R73, R47, R9.reuse ;  /* 0x000000092f497220 */ /* 0x080fe20000410000 */
[----:B------:R-:W-:Y:S01]  /*b540*/  FMUL.FTZ R75, R50, R9 ;  /* 0x00000009324b7220 */ /* 0x000fe20000410000 */
[----:B------:R-:W1:Y:S01]  /*b550*/  MUFU.TANH R13, R13 ;  /* 0x0000000d000d7308 */ /* 0x000e620000002400 */
[----:B--2---:R-:W-:Y:S01]  /*b560*/  FMNMX.FTZ R12, R8, R15, !PT ;  /* 0x0000000f080c7209 */ /* 0x004fe20007810000 */
[-C--:B------:R-:W-:Y:S01]  /*b570*/  FMUL.FTZ R77, R51, R9.reuse ;  /* 0x00000009334d7220 */ /* 0x080fe20000410000 */
[-C--:B------:R-:W-:Y:S01]  /*b580*/  FMUL.FTZ R79, R54, R9.reuse ;  /* 0x00000009364f7220 */ /* 0x080fe20000410000 */
[-C--:B------:R-:W-:Y:S01]  /*b590*/  FMUL.FTZ R81, R55, R9.reuse ;  /* 0x0000000937517220 */ /* 0x080fe20000410000 */
[-C--:B------:R-:W-:Y:S01]  /*b5a0*/  FMUL.FTZ R83, R58, R9.reuse ;  /* 0x000000093a537220 */ /* 0x080fe20000410000 */
[-C--:B------:R-:W-:Y:S01]  /*b5b0*/  FMUL.FTZ R85, R59, R9.reuse ;  /* 0x000000093b557220 */ /* 0x080fe20000410000 */
[-C--:B------:R-:W-:Y:S01]  /*b5c0*/  FMUL.FTZ R87, R62, R9.reuse ;  /* 0x000000093e577220 */ /* 0x080fe20000410000 */
[----:B------:R-:W2:Y:S01]  /*b5d0*/  MUFU.TANH R19, R19 ;  /* 0x0000001300137308 */ /* 0x000ea20000002400 */
[----:B0-----:R-:W-:Y:S01]  /*b5e0*/  FMNMX.FTZ R12, R11, R12, !PT ;  /* 0x0000000c0b0c7209 */ /* 0x001fe20007810000 */
[-C--:B------:R-:W-:Y:S01]  /*b5f0*/  FMUL.FTZ R33, R35, R9.reuse ;  /* 0x0000000923217220 */ /* 0x080fe20000410000 */
[-C--:B------:R-:W-:Y:S01]  /*b600*/  FMUL.FTZ R89, R63, R9.reuse ;  /* 0x000000093f597220 */ /* 0x080fe20000410000 */
[-C--:B------:R-:W-:Y:S01]  /*b610*/  FMUL.FTZ R91, R66, R9.reuse ;  /* 0x00000009425b7220 */ /* 0x080fe20000410000 */
[-C--:B------:R-:W-:Y:S01]  /*b620*/  FMUL.FTZ R93, R67, R9.reuse ;  /* 0x00000009435d7220 */ /* 0x080fe20000410000 */
[-C--:B------:R-:W-:Y:S01]  /*b630*/  FMUL.FTZ R95, R70, R9.reuse ;  /* 0x00000009465f7220 */ /* 0x080fe20000410000 */
[-C--:B------:R-:W-:Y:S01]  /*b640*/  FMUL.FTZ R71, R71, R9.reuse ;  /* 0x0000000947477220 */ /* 0x080fe20000410000 */
[----:B------:R-:W0:Y:S01]  /*b650*/  MUFU.TANH R99, R99 ;  /* 0x0000006300637308 */ /* 0x000e220000002400 */
[----:B-1----:R-:W-:Y:S01]  /*b660*/  FMNMX.FTZ R12, R13, R12, !PT ;  /* 0x0000000c0d0c7209 */ /* 0x002fe20007810000 */
[----:B------:R-:W3:Y:S04]  /*b670*/  LD.E R24, desc[UR48][R16.64+0x42c] ;  /* 0x00042c3010187980 */ /* 0x000ee8000c101900 */
[----:B------:R-:W3:Y:S02]  /*b680*/  LD.E R28, desc[UR48][R16.64+0x234] ;  /* 0x00023430101c7980 */ /* 0x000ee4000c101900 */
[----:B------:R-:W1:Y:S01]  /*b690*/  MUFU.TANH R101, R101 ;  /* 0x0000006500657308 */ /* 0x000e620000002400 */
[----:B--2---:R-:W-:Y:S01]  /*b6a0*/  FMNMX.FTZ R12, R19, R12, !PT ;  /* 0x0000000c130c7209 */ /* 0x004fe20007810000 */
[----:B------:R-:W-:Y:S01]  /*b6b0*/  FMUL.FTZ R37, R34, R9 ;  /* 0x0000000922257220 */ /* 0x000fe20000410000 */
[----:B------:R-:W2:Y:S04]  /*b6c0*/  LD.E R36, desc[UR48][R16.64+0x254] ;  /* 0x0002543010247980 */ /* 0x000ea8000c101900 */
[----:B------:R-:W2:Y:S01]  /*b6d0*/  LD.E R32, desc[UR48][R16.64+0x244] ;  /* 0x0002443010207980 */ /* 0x000ea2000c101900 */
[----:B------:R-:W4:Y:S01]  /*b6e0*/  MUFU.TANH R105, R105 ;  /* 0x0000006900697308 */ /* 0x000f220000002400 */
[----:B0-----:R-:W-:-:S02]  /*b6f0*/  FMNMX.FTZ R12, R99, R12, !PT ;  /* 0x0000000c630c7209 */ /* 0x001fc40007810000 */
[----:B------:R-:W2:Y:S05]  /*b700*/  LD.E R40, desc[UR48][R16.64+0x260] ;  /* 0x0002603010287980 */ /* 0x000eaa000c101900 */
[----:B------:R-:W0:Y:S01]  /*b710*/  MUFU.TANH R109, R109 ;  /* 0x0000006d006d7308 */ /* 0x000e220000002400 */
[----:B-1----:R-:W-:Y:S01]  /*b720*/  FMNMX.FTZ R12, R101, R12, !PT ;  /* 0x0000000c650c7209 */ /* 0x002fe20007810000 */
[----:B------:R-:W-:Y:S01]  /*b730*/  FMUL.FTZ R41, R68, R9 ;  /* 0x0000000944297220 */ /* 0x000fe20000410000 */
[----:B------:R-:W2:Y:S05]  /*b740*/  LD.E R44, desc[UR48][R16.64+0x280] ;  /* 0x00028030102c7980 */ /* 0x000eaa000c101900 */
[----:B------:R-:W1:Y:S01]  /*b750*/  MUFU.TANH R111, R111 ;  /* 0x0000006f006f7308 */ /* 0x000e620000002400 */
[----:B----4-:R-:W-:-:S07]  /*b760*/  FMNMX.FTZ R12, R105, R12, !PT ;  /* 0x0000000c690c7209 */ /* 0x010fce0007810000 */
[----:B------:R-:W4:Y:S01]  /*b770*/  MUFU.TANH R115, R115 ;  /* 0x0000007300737308 */ /* 0x000f220000002400 */
[----:B0-----:R-:W-:Y:S01]  /*b780*/  FMNMX.FTZ R12, R109, R12, !PT ;  /* 0x0000000c6d0c7209 */ /* 0x001fe20007810000 */
[----:B------:R-:W-:Y:S01]  /*b790*/  FMUL.FTZ R45, R69, R9 ;  /* 0x00000009452d7220 */ /* 0x000fe20000410000 */
[----:B------:R-:W2:Y:S05]  /*b7a0*/  LD.E R48, desc[UR48][R16.64+0x284] ;  /* 0x0002843010307980 */ /* 0x000eaa000c101900 */
[----:B------:R-:W0:Y:S01]  /*b7b0*/  MUFU.TANH R121, R121 ;  /* 0x0000007900797308 */ /* 0x000e220000002400 */
[----:B-1----:R-:W-:-:S07]  /*b7c0*/  FMNMX.FTZ R12, R111, R12, !PT ;  /* 0x0000000c6f0c7209 */ /* 0x002fce0007810000 */
[----:B------:R-:W1:Y:S01]  /*b7d0*/  MUFU.TANH R123, R123 ;  /* 0x0000007b007b7308 */ /* 0x000e620000002400 */
[----:B----4-:R-:W-:Y:S01]  /*b7e0*/  FMNMX.FTZ R12, R115, R12, !PT ;  /* 0x0000000c730c7209 */ /* 0x010fe20007810000 */
[----:B------:R-:W-:Y:S01]  /*b7f0*/  FMUL.FTZ R49, R42, R9 ;  /* 0x000000092a317220 */ /* 0x000fe20000410000 */
[----:B------:R-:W4:Y:S05]  /*b800*/  LD.E R52, desc[UR48][R16.64+0x2a0] ;  /* 0x0002a03010347980 */ /* 0x000f2a000c101900 */
[----:B------:R-:W1:Y:S01]  /*b810*/  MUFU.TANH R125, R125 ;  /* 0x0000007d007d7308 */ /* 0x000e620000002400 */
[----:B0-----:R-:W-:-:S07]  /*b820*/  FMNMX.FTZ R12, R121, R12, !PT ;  /* 0x0000000c790c7209 */ /* 0x001fce0007810000 */
[----:B------:R-:W0:Y:S01]  /*b830*/  MUFU.TANH R113, R113 ;  /* 0x0000007100717308 */ /* 0x000e220000002400 */
[----:B-1----:R-:W-:Y:S01]  /*b840*/  FMNMX.FTZ R12, R123, R12, !PT ;  /* 0x0000000c7b0c7209 */ /* 0x002fe20007810000 */
[----:B------:R-:W-:Y:S01]  /*b850*/  FMUL.FTZ R53, R65, R9 ;  /* 0x0000000941357220 */ /* 0x000fe20000410000 */
[----:B------:R-:W4:Y:S05]  /*b860*/  LD.E R56, desc[UR48][R16.64+0x2a4] ;  /* 0x0002a43010387980 */ /* 0x000f2a000c101900 */
[----:B------:R-:W1:Y:S01]  /*b870*/  MUFU.TANH R119, R119 ;  /* 0x0000007700777308 */ /* 0x000e620000002400 */
[----:B------:R-:W-:-:S07]  /*b880*/  FMNMX.FTZ R12, R125, R12, !PT ;  /* 0x0000000c7d0c7209 */ /* 0x000fce0007810000 */
[----:B------:R-:W1:Y:S01]  /*b890*/  MUFU.TANH R117, R117 ;  /* 0x0000007500757308 */ /* 0x000e620000002400 */
[----:B0-----:R-:W-:Y:S01]  /*b8a0*/  FMNMX.FTZ R12, R113, R12, !PT ;  /* 0x0000000c710c7209 */ /* 0x001fe20007810000 */
[----:B------:R-:W-:Y:S01]  /*b8b0*/  FMUL.FTZ R57, R64, R9 ;  /* 0x0000000940397220 */ /* 0x000fe20000410000 */
[----:B------:R-:W4:Y:S05]  /*b8c0*/  LD.E R60, desc[UR48][R16.64+0x2b0] ;  /* 0x0002b030103c7980 */ /* 0x000f2a000c101900 */
[----:B------:R-:W0:Y:S01]  /*b8d0*/  MUFU.TANH R107, R107 ;  /* 0x0000006b006b7308 */ /* 0x000e220000002400 */
[----:B-1----:R-:W-:-:S07]  /*b8e0*/  FMNMX.FTZ R12, R119, R12, !PT ;  /* 0x0000000c770c7209 */ /* 0x002fce0007810000 */
[----:B------:R-:W1:Y:S01]  /*b8f0*/  MUFU.TANH R97, R97 ;  /* 0x0000006100617308 */ /* 0x000e620000002400 */
[----:B------:R-:W-:-:S07]  /*b900*/  FMNMX.FTZ R12, R117, R12, !PT ;  /* 0x0000000c750c7209 */ /* 0x000fce0007810000 */
[----:B------:R-:W1:Y:S01]  /*b910*/  MUFU.TANH R103, R103 ;  /* 0x0000006700677308 */ /* 0x000e620000002400 */
[----:B0-----:R-:W-:Y:S01]  /*b920*/  FMNMX.FTZ R12, R107, R12, !PT ;  /* 0x0000000c6b0c7209 */ /* 0x001fe20007810000 */
[-C--:B------:R-:W-:Y:S01]  /*b930*/  FMUL.FTZ R27, R31, R9.reuse ;  /* 0x000000091f1b7220 */ /* 0x080fe20000410000 */
[-C--:B------:R-:W-:Y:S01]  /*b940*/  FMUL.FTZ R61, R43, R9.reuse ;  /* 0x000000092b3d7220 */ /* 0x080fe20000410000 */
[----:B------:R-:W3:Y:S04]  /*b950*/  LD.E R26, desc[UR48][R16.64+0x424] ;  /* 0x00042430101a7980 */ /* 0x000ee8000c101900 */
[----:B------:R-:W0:Y:S01]  /*b960*/  MUFU.TANH R57, R57 ;  /* 0x0000003900397308 */ /* 0x000e220000002400 */
[----:B-1----:R-:W-:Y:S01]  /*b970*/  FMNMX.FTZ R12, R97, R12, !PT ;  /* 0x0000000c610c7209 */ /* 0x002fe20007810000 */
[----:B------:R-:W2:Y:S06]  /*b980*/  LD.E R30, desc[UR48][R16.64+0x240] ;  /* 0x00024030101e7980 */ /* 0x000eac000c101900 */
[----:B------:R-:W-:Y:S08]  /*b990*/  MUFU.TANH R6, R6 ;  /* 0x0000000600067308 */ /* 0x000ff00000002400 */
[----:B------:R-:W-:Y:S08]  /*b9a0*/  MUFU.TANH R3, R3 ;  /* 0x0000000300037308 */ /* 0x000ff00000002400 */
[----:B------:R-:W-:Y:S01]  /*b9b0*/  MUFU.TANH R29, R29 ;  /* 0x0000001d001d7308 */ /* 0x000fe20000002400 */
[-C--:B------:R-:W-:Y:S01]  /*b9c0*/  FMUL.FTZ R35, R39, R9.reuse ;  /* 0x0000000927237220 */ /* 0x080fe20000410000 */
[----:B------:R-:W4:Y:S04]  /*b9d0*/  LD.E R34, desc[UR48][R16.64+0x250] ;  /* 0x0002503010227980 */ /* 0x000f28000c101900 */
[----:B------:R-:W4:Y:S02]  /*b9e0*/  LD.E R46, desc[UR48][R16.64+0x264] ;  /* 0x00026430102e7980 */ /* 0x000f24000c101900 */
[----:B------:R-:W1:Y:S01]  /*b9f0*/  MUFU.TANH R53, R53 ;  /* 0x0000003500357308 */ /* 0x000e620000002400 */
[----:B------:R-:W-:Y:S01]  /*ba00*/  FMNMX.FTZ R12, R103, R12, !PT ;  /* 0x0000000c670c7209 */ /* 0x000fe20007810000 */
[----:B------:R-:W4:Y:S04]  /*ba10*/  LD.E R54, desc[UR48][R16.64+0x290] ;  /* 0x0002903010367980 */ /* 0x000f28000c101900 */
[----:B------:R-:W4:Y:S02]  /*ba20*/  LD.E R50, desc[UR48][R16.64+0x294] ;  /* 0x0002943010327980 */ /* 0x000f24000c101900 */
[----:B------:R-:W1:Y:S01]  /*ba30*/  MUFU.TANH R41, R41 ;  /* 0x0000002900297308 */ /* 0x000e620000002400 */
[----:B0-----:R-:W-:Y:S01]  /*ba40*/  FMNMX.FTZ R12, R57, R12, !PT ;  /* 0x0000000c390c7209 */ /* 0x001fe20007810000 */
[----:B------:R-:W4:Y:S04]  /*ba50*/  LD.E R58, desc[UR48][R16.64+0x2c0] ;  /* 0x0002c030103a7980 */ /* 0x000f28000c101900 */
[----:B------:R-:W4:Y:S02]  /*ba60*/  LD.E R62, desc[UR48][R16.64+0x2c4] ;  /* 0x0002c430103e7980 */ /* 0x000f24000c101900 */
[----:B------:R-:W0:Y:S01]  /*ba70*/  MUFU.TANH R45, R45 ;  /* 0x0000002d002d7308 */ /* 0x000e220000002400 */
[----:B-1----:R-:W-:Y:S01]  /*ba80*/  FMNMX.FTZ R12, R53, R12, !PT ;  /* 0x0000000c350c7209 */ /* 0x002fe20007810000 */
[----:B------:R-:W-:Y:S01]  /*ba90*/  FMUL.FTZ R31, R38, R9 ;  /* 0x00000009261f7220 */ /* 0x000fe20000410000 */
[----:B------:R-:W4:Y:S04]  /*baa0*/  LD.E R42, desc[UR48][R16.64+0x270] ;  /* 0x00027030102a7980 */ /* 0x000f28000c101900 */
[----:B------:R-:W4:Y:S01]  /*bab0*/  LD.E R38, desc[UR48][R16.64+0x274] ;  /* 0x0002743010267980 */ /* 0x000f22000c101900 */
[----:B------:R-:W-:Y:S01]  /*bac0*/  FMNMX.FTZ R12, R41, R12, !PT ;  /* 0x0000000c290c7209 */ /* 0x000fe20007810000 */
[----:B------:R-:W1:Y:S02]  /*bad0*/  MUFU.TANH R27, R27 ;  /* 0x0000001b001b7308 */ /* 0x000e640000002400 */
[----:B------:R-:W4:Y:S04]  /*bae0*/  LD.E R64, desc[UR48][R16.64+0x2b4] ;  /* 0x0002b43010407980 */ /* 0x000f28000c101900 */
[----:B------:R-:W4:Y:S01]  /*baf0*/  LD.E R66, desc[UR48][R16.64+0x2d0] ;  /* 0x0002d03010427980 */ /* 0x000f22000c101900 */
[----:B0-----:R-:W-:Y:S01]  /*bb00*/  FMNMX.FTZ R15, R45, R12, !PT ;  /* 0x0000000c2d0f7209 */ /* 0x001fe20007810000 */
[----:B------:R-:W0:Y:S02]  /*bb10*/  MUFU.TANH R37, R37 ;  /* 0x0000002500257308 */ /* 0x000e240000002400 */
[----:B------:R-:W4:Y:S04]  /*bb20*/  LD.E R68, desc[UR48][R16.64+0x2e0] ;  /* 0x0002e03010447980 */ /* 0x000f28000c101900 */
[----:B------:R-:W1:Y:S02]  /*bb30*/  SHFL.BFLY PT, R12, R15, 0x2, 0x1f ;  /* 0x0c401f000f0c7f89 */ /* 0x000e6400000e0000 */
[----:B------:R-:W0:Y:S02]  /*bb40*/  MUFU.TANH R33, R33 ;  /* 0x0000002100217308 */ /* 0x000e240000002400 */
[----:B------:R-:W4:Y:S04]  /*bb50*/  LD.E R70, desc[UR48][R16.64+0x2f4] ;  /* 0x0002f43010467980 */ /* 0x000f28000c101900 */
[----:B------:R-:W4:Y:S02]  /*bb60*/  LD.E R43, desc[UR48][R16.64+0x268] ;  /* 0x00026830102b7980 */ /* 0x000f24000c101900 */
[----:B------:R-:W0:Y:S02]  /*bb70*/  MUFU.TANH R31, R31 ;  /* 0x0000001f001f7308 */ /* 0x000e240000002400 */
[----:B------:R-:W4:Y:S04]  /*bb80*/  LD.E R55, desc[UR48][R16.64+0x298] ;  /* 0x0002983010377980 */ /* 0x000f28000c101900 */
[----:B------:R-:W4:Y:S02]  /*bb90*/  LD.E R51, desc[UR48][R16.64+0x2ac] ;  /* 0x0002ac3010337980 */ /* 0x000f24000c101900 */
[----:B------:R-:W-:Y:S02]  /*bba0*/  MUFU.TANH R49, R49 ;  /* 0x0000003100317308 */ /* 0x000fe40000002400 */
[----:B------:R-:W4:Y:S01]  /*bbb0*/  LD.E R69, desc[UR48][R16.64+0x2bc] ;  /* 0x0002bc3010457980 */ /* 0x000f22000c101900 */
[----:B-1----:R-:W-:-:S03]  /*bbc0*/  FMNMX.FTZ R14, R15, R12, !PT ;  /* 0x0000000c0f0e7209 */ /* 0x002fc60007810000 */
[----:B------:R-:W4:Y:S01]  /*bbd0*/  LD.E R67, desc[UR48][R16.64+0x2c8] ;  /* 0x0002c83010437980 */ /* 0x000f22000c101900 */
[----:B------:R-:W-:Y:S01]  /*bbe0*/  FMNMX.FTZ R12, R6, R5, !PT ;  /* 0x00000005060c7209 */ /* 0x000fe20007810000 */
[----:B------:R-:W-:Y:S02]  /*bbf0*/  MUFU.TANH R21, R21 ;  /* 0x0000001500157308 */ /* 0x000fe40000002400 */
[----:B------:R-:W4:Y:S01]  /*bc00*/  LD.E R59, desc[UR48][R16.64+0x2cc] ;  /* 0x0002cc30103b7980 */ /* 0x000f22000c101900 */
[----:B------:R-:W-:-:S03]  /*bc10*/  FMNMX.FTZ R12, R3, R12, !PT ;  /* 0x0000000c030c7209 */ /* 0x000fc60007810000 */
[----:B------:R-:W4:Y:S01]  /*bc20*/  LD.E R65, desc[UR48][R16.64+0x2d8] ;  /* 0x0002d83010417980 */ /* 0x000f22000c101900 */
[----:B------:R-:W-:Y:S01]  /*bc30*/  FMNMX.FTZ R12, R29, R12, !PT ;  /* 0x0000000c1d0c7209 */ /* 0x000fe20007810000 */
[----:B------:R-:W1:Y:S02]  /*bc40*/  MUFU.TANH R35, R35 ;  /* 0x0000002300237308 */ /* 0x000e640000002400 */
[----:B------:R-:W4:Y:S01]  /*bc50*/  LD.E R63, desc[UR48][R16.64+0x2dc] ;  /* 0x0002dc30103f7980 */ /* 0x000f22000c101900 */
[----:B------:R-:W-:-:S04]  /*bc60*/  FMNMX.FTZ R12, R27, R12, !PT ;  /* 0x0000000c1b0c7209 */ /* 0x000fc80007810000 */
[----:B0-----:R-:W-:Y:S01]  /*bc70*/  FMNMX.FTZ R12, R37, R12, !PT ;  /* 0x0000000c250c7209 */ /* 0x001fe20007810000 */
[----:B------:R-:W0:Y:S03]  /*bc80*/  MUFU.TANH R61, R61 ;  /* 0x0000003d003d7308 */ /* 0x000e260000002400 */
[----:B------:R-:W-:-:S04]  /*bc90*/  FMNMX.FTZ R12, R33, R12, !PT ;  /* 0x0000000c210c7209 */ /* 0x000fc80007810000 */
[----:B------:R-:W-:Y:S01]  /*bca0*/  FMNMX.FTZ R12, R31, R12, !PT ;  /* 0x0000000c1f0c7209 */ /* 0x000fe20007810000 */
[----:B------:R-:W0:Y:S03]  /*bcb0*/  MUFU.TANH R73, R73 ;  /* 0x0000004900497308 */ /* 0x000e260000002400 */
[----:B-1----:R-:W-:-:S04]  /*bcc0*/  FMNMX.FTZ R12, R35, R12, !PT ;  /* 0x0000000c230c7209 */ /* 0x002fc80007810000 */
[----:B------:R-:W-:Y:S01]  /*bcd0*/  FMNMX.FTZ R12, R49, R12, !PT ;  /* 0x0000000c310c7209 */ /* 0x000fe20007810000 */
[----:B------:R-:W1:Y:S03]  /*bce0*/  MUFU.TANH R75, R75 ;  /* 0x0000004b004b7308 */ /* 0x000e660000002400 */
[----:B0-----:R-:W-:-:S05]  /*bcf0*/  FMNMX.FTZ R12, R61, R12, !PT ;  /* 0x0000000c3d0c7209 */ /* 0x001fca0007810000 */
[----:B------:R-:W0:Y:S01]  /*bd00*/  MUFU.TANH R77, R77 ;  /* 0x0000004d004d7308 */ /* 0x000e220000002400 */
[----:B------:R-:W-:-:S07]  /*bd10*/  FMNMX.FTZ R12, R21, R12, !PT ;  /* 0x0000000c150c7209 */ /* 0x000fce0007810000 */
[----:B------:R-:W0:Y:S01]  /*bd20*/  MUFU.TANH R79, R79 ;  /* 0x0000004f004f7308 */ /* 0x000e220000002400 */
[----:B------:R-:W-:-:S07]  /*bd30*/  FMNMX.FTZ R12, R73, R12, !PT ;  /* 0x0000000c490c7209 */ /* 0x000fce0007810000 */
[----:B------:R-:W0:Y:S01]  /*bd40*/  MUFU.TANH R81, R81 ;  /* 0x0000005100517308 */ /* 0x000e220000002400 */
[----:B-1----:R-:W-:-:S07]  /*bd50*/  FMNMX.FTZ R12, R75, R12, !PT ;  /* 0x0000000c4b0c7209 */ /* 0x002fce0007810000 */
[----:B------:R-:W1:Y:S01]  /*bd60*/  MUFU.TANH R83, R83 ;  /* 0x0000005300537308 */ /* 0x000e620000002400 */
[----:B0-----:R-:W-:-:S07]  /*bd70*/  FMNMX.FTZ R12, R77, R12, !PT ;  /* 0x0000000c4d0c7209 */ /* 0x001fce0007810000 */
        /* <DEDUP_REMOVED lines=13> */
[----:B-1----:R-:W-:-:S04]  /*be50*/  FMNMX.FTZ R12, R91, R12, !PT ;  /* 0x0000000c5b0c7209 */ /* 0x002fc80007810000 */
[----:B0-----:R-:W-:-:S04]  /*be60*/  FMNMX.FTZ R12, R93, R12, !PT ;  /* 0x0000000c5d0c7209 */ /* 0x001fc80007810000 */
[----:B------:R-:W-:Y:S01]  /*be70*/  FMNMX.FTZ R12, R95, R12, !PT ;  /* 0x0000000c5f0c7209 */ /* 0x000fe20007810000 */
[----:B------:R-:W0:Y:S03]  /*be80*/  SHFL.BFLY PT, R25, R14, 0x1, 0x1f ;  /* 0x0c201f000e197f89 */ /* 0x000e2600000e0000 */
[----:B------:R-:W-:-:S05]  /*be90*/  FMNMX.FTZ R9, R71, R12, !PT ;  /* 0x0000000c47097209 */ /* 0x000fca0007810000 */
[----:B------:R-:W-:Y:S04]  /*bea0*/  ST.E desc[UR48][R16.64+0x444], R9 ;  /* 0x0004440910007985 */ /* 0x000fe8000c101930 */
[----:B------:R-:W3:Y:S04]  /*beb0*/  LD.E R12, desc[UR48][R16.64+0x444] ;  /* 0x00044430100c7980 */ /* 0x000ee8000c101900 */
[----:B------:R1:W-:Y:S01]  /*bec0*/  ST.E desc[UR48][R16.64+0x440], R15 ;  /* 0x0004400f10007985 */ /* 0x0003e2000c101930 */
[----:B0-----:R-:W-:-:S03]  /*bed0*/  FMNMX.FTZ R25, R14, R25, !PT ;  /* 0x000000190e197209 */ /* 0x001fc60007810000 */
[----:B------:R-:W2:Y:S04]  /*bee0*/  LD.E R14, desc[UR48][R16.64+0x454] ;  /* 0x00045430100e7980 */ /* 0x000ea8000c101900 */
[----:B------:R-:W-:Y:S04]  /*bef0*/  ST.E desc[UR48][R16.64+0x440], R25 ;  /* 0x0004401910007985 */ /* 0x000fe8000c101930 */
[----:B------:R-:W4:Y:S04]  /*bf00*/  LD.E R39, desc[UR48][R16.64+0x440] ;  /* 0x0004403010277980 */ /* 0x000f28000c101900 */
[----:B-1----:R-:W2:Y:S04]  /*bf10*/  LD.E R15, desc[UR48][R16.64+0x450] ;  /* 0x00045030100f7980 */ /* 0x002ea8000c101900 */
[----:B---3--:R-:W0:Y:S01]  /*bf20*/  SHFL.BFLY PT, R9, R12, 0x2, 0x1f ;  /* 0x0c401f000c097f89 */ /* 0x008e2200000e0000 */
[----:B----4-:R-:W-:Y:S01]  /*bf30*/  FMUL.FTZ R88, R39, R20 ;  /* 0x0000001427587220 */ /* 0x010fe20000410000 */
[----:B0-----:R-:W-:-:S03]  /*bf40*/  FMNMX.FTZ R9, R12, R9, !PT ;  /* 0x000000090c097209 */ /* 0x001fc60007810000 */
[-CC-:B------:R-:W-:Y:S02]  /*bf50*/  FFMA.FTZ R153, R8, R20.reuse, -R88.reuse ;  /* 0x0000001408997223 */ /* 0x180fe40000010858 */
[----:B------:R-:W0:Y:S01]  /*bf60*/  SHFL.BFLY PT, R8, R9, 0x1, 0x1f ;  /* 0x0c201f0009087f89 */ /* 0x000e2200000e0000 */
[----:B------:R-:W-:Y:S01]  /*bf70*/  FADD.FTZ R25, R4, -R39 ;  /* 0x8000002704197221 */ /* 0x000fe20000010000 */
[-CC-:B------:R-:W-:Y:S01]  /*bf80*/  FFMA.FTZ R152, R7, R20.reuse, -R88.reuse ;  /* 0x0000001407987223 */ /* 0x180fe20000010858 */
[-CC-:B------:R-:W-:Y:S01]  /*bf90*/  FFMA.FTZ R155, R11, R20.reuse, -R88.reuse ;  /* 0x000000140b9b7223 */ /* 0x180fe20000010858 */
[-CC-:B------:R-:W-:Y:S01]  /*bfa0*/  FFMA.FTZ R154, R13, R20.reuse, -R88.reuse ;  /* 0x000000140d9a7223 */ /* 0x180fe20000010858 */
[-C--:B------:R-:W-:Y:S01]  /*bfb0*/  FMUL.FTZ R25, R25, R20.reuse ;  /* 0x0000001419197220 */ /* 0x080fe20000410000 */
[-CC-:B------:R-:W-:Y:S01]  /*bfc0*/  FFMA.FTZ R7, R19, R20.reuse, -R88.reuse ;  /* 0x0000001413077223 */ /* 0x180fe20000010858 */
[-CC-:B------:R-:W-:Y:S01]  /*bfd0*/  FFMA.FTZ R182, R99, R20.reuse, -R88.reuse ;  /* 0x0000001463b67223 */ /* 0x180fe20000010858 */
[----:B------:R-:W-:Y:S01]  /*bfe0*/  MUFU.EX2 R152, R152 ;  /* 0x0000009800987308 */ /* 0x000fe20000000800 */
[-CC-:B------:R-:W-:Y:S01]  /*bff0*/  FFMA.FTZ R175, R101, R20.reuse, -R88.reuse ;  /* 0x0000001465af7223 */ /* 0x180fe20000010858 */
[----:B------:R-:W-:Y:S01]  /*c000*/  FFMA.FTZ R180, R105, R20, -R88 ;  /* 0x0000001469b47223 */ /* 0x000fe20000010858 */
[----:B0-----:R-:W-:-:S05]  /*c010*/  FMNMX.FTZ R47, R9, R8, !PT ;  /* 0x00000008092f7209 */ /* 0x001fca0007810000 */
[----:B------:R-:W2:Y:S01]  /*c020*/  MUFU.EX2 R25, R25 ;  /* 0x0000001900197308 */ /* 0x000ea20000000800 */
[-CC-:B------:R-:W-:Y:S01]  /*c030*/  FFMA.FTZ R172, R109, R20.reuse, -R88.reuse ;  /* 0x000000146dac7223 */ /* 0x180fe20000010858 */
[-CC-:B------:R-:W-:Y:S01]  /*c040*/  FFMA.FTZ R169, R111, R20.reuse, -R88.reuse ;  /* 0x000000146fa97223 */ /* 0x180fe20000010858 */
[-CC-:B------:R-:W-:Y:S01]  /*c050*/  FFMA.FTZ R167, R115, R20.reuse, -R88.reuse ;  /* 0x0000001473a77223 */ /* 0x180fe20000010858 */
[-C--:B------:R-:W-:Y:S01]  /*c060*/  FMUL.FTZ R166, R47, R20.reuse ;  /* 0x000000142fa67220 */ /* 0x080fe20000410000 */
[----:B------:R-:W-:Y:S01]  /*c070*/  FADD.FTZ R5, R5, -R47 ;  /* 0x8000002f05057221 */ /* 0x000fe20000010000 */
[-CC-:B------:R-:W-:Y:S01]  /*c080*/  FFMA.FTZ R170, R121, R20.reuse, -R88.reuse ;  /* 0x0000001479aa7223 */ /* 0x180fe20000010858 */
[-C--:B------:R-:W-:Y:S01]  /*c090*/  FFMA.FTZ R164, R123, R20.reuse, -R88 ;  /* 0x000000147ba47223 */ /* 0x080fe20000010858 */
[-CC-:B------:R-:W-:Y:S01]  /*c0a0*/  FFMA.FTZ R185, R6, R20.reuse, -R166.reuse ;  /* 0x0000001406b97223 */ /* 0x180fe200000108a6 */
[----:B------:R-:W-:Y:S01]  /*c0b0*/  FMUL.FTZ R5, R20, R5 ;  /* 0x0000000514057220 */ /* 0x000fe20000410000 */
[-C--:B------:R-:W-:Y:S01]  /*c0c0*/  FFMA.FTZ R188, R3, R20.reuse, -R166 ;  /* 0x0000001403bc7223 */ /* 0x080fe200000108a6 */
        /* <DEDUP_REMOVED lines=11> */
[----:B------:R-:W-:Y:S01]  /*c180*/  MUFU.EX2 R185, R185 ;  /* 0x000000b900b97308 */ /* 0x000fe20000000800 */
[-CC-:B------:R-:W-:Y:S01]  /*c190*/  FFMA.FTZ R6, R29, R20.reuse, -R166.reuse ;  /* 0x000000141d067223 */ /* 0x180fe200000108a6 */
[----:B------:R-:W-:-:S06]  /*c1a0*/  FFMA.FTZ R183, R27, R20, -R166 ;  /* 0x000000141bb77223 */ /* 0x000fcc00000108a6 */
[----:B------:R-:W-:Y:S01]  /*c1b0*/  MUFU.EX2 R153, R153 ;  /* 0x0000009900997308 */ /* 0x000fe20000000800 */
[-CC-:B------:R-:W-:Y:S01]  /*c1c0*/  FFMA.FTZ R181, R37, R20.reuse, -R166.reuse ;  /* 0x0000001425b57223 */ /* 0x180fe200000108a6 */
[----:B------:R-:W3:Y:S04]  /*c1d0*/  LD.E R4, desc[UR48][R16.64+0x230] ;  /* 0x0002303010047980 */ /* 0x000ee8000c101900 */
[----:B------:R-:W4:Y:S02]  /*c1e0*/  LD.E R39, desc[UR48][R16.64+0x278] ;  /* 0x0002783010277980 */ /* 0x000f24000c101900 */
[----:B------:R-:W0:Y:S01]  /*c1f0*/  MUFU.EX2 R88, R5 ;  /* 0x0000000500587308 */ /* 0x000e220000000800 */
[----:B------:R-:W-:-:S07]  /*c200*/  FFMA.FTZ R186, R33, R20, -R166 ;  /* 0x0000001421ba7223 */ /* 0x000fce00000108a6 */
[----:B------:R-:W-:Y:S01]  /*c210*/  MUFU.EX2 R155, R155 ;  /* 0x0000009b009b7308 */ /* 0x000fe20000000800 */
[-CC-:B------:R-:W-:Y:S01]  /*c220*/  FFMA.FTZ R171, R21, R20.reuse, -R166.reuse ;  /* 0x0000001415ab7223 */ /* 0x180fe200000108a6 */
[-CC-:B------:R-:W-:Y:S01]  /*c230*/  FFMA.FTZ R163, R79, R20.reuse, -R166.reuse ;  /* 0x000000144fa37223 */ /* 0x180fe200000108a6 */
[-CC-:B------:R-:W-:Y:S01]  /*c240*/  FFMA.FTZ R177, R31, R20.reuse, -R166.reuse ;  /* 0x000000141fb17223 */ /* 0x180fe200000108a6 */
[----:B------:R-:W-:-:S04]  /*c250*/  FFMA.FTZ R184, R35, R20, -R166 ;  /* 0x0000001423b87223 */ /* 0x000fc800000108a6 */
        /* <DEDUP_REMOVED lines=14> */
[----:B------:R-:W4:Y:S02]  /*c340*/  LD.E R101, desc[UR48][R16.64+0x348] ;  /* 0x0003483010657980 */ /* 0x000f24000c101900 */
[----:B------:R-:W1:Y:S01]  /*c350*/  MUFU.EX2 R6, R6 ;  /* 0x0000000600067308 */ /* 0x000e620000000800 */
[-CC-:B------:R-:W-:Y:S01]  /*c360*/  FFMA.FTZ R21, R87, R20.reuse, -R166.reuse ;  /* 0x0000001457157223 */ /* 0x180fe200000108a6 */
[----:B------:R-:W-:Y:S01]  /*c370*/  FFMA.FTZ R79, R71, R20, -R166 ;  /* 0x00000014474f7223 */ /* 0x000fe200000108a6 */
[----:B--2---:R-:W-:Y:S01]  /*c380*/  FFMA.FTZ R20, R25, R15, R152 ;  /* 0x0000000f19147223 */ /* 0x004fe20000010098 */
[----:B------:R-:W2:Y:S04]  /*c390*/  LD.E R105, desc[UR48][R16.64+0x358] ;  /* 0x0003583010697980 */ /* 0x000ea8000c101900 */
[----:B------:R-:W1:Y:S01]  /*c3a0*/  MUFU.EX2 R183, R183 ;  /* 0x000000b700b77308 */ /* 0x000e620000000800 */
[----:B0-----:R-:W-:Y:S01]  /*c3b0*/  FFMA.FTZ R15, R88, R14, R185 ;  /* 0x0000000e580f7223 */ /* 0x001fe200000100b9 */
[----:B------:R-:W-:Y:S01]  /*c3c0*/  FADD.FTZ R20, R153, R20 ;  /* 0x0000001499147221 */ /* 0x000fe20000010000 */
[----:B------:R-:W2:Y:S05]  /*c3d0*/  LD.E R99, desc[UR48][R16.64+0x368] ;  /* 0x0003683010637980 */ /* 0x000eaa000c101900 */
[----:B------:R-:W0:Y:S01]  /*c3e0*/  MUFU.EX2 R7, R7 ;  /* 0x0000000700077308 */ /* 0x000e220000000800 */
[----:B-1----:R-:W-:-:S07]  /*c3f0*/  FADD.FTZ R15, R188, R15 ;  /* 0x0000000fbc0f7221 */ /* 0x002fce0000010000 */
[----:B------:R-:W-:Y:S08]  /*c400*/  MUFU.EX2 R182, R182 ;  /* 0x000000b600b67308 */ /* 0x000ff00000000800 */
[----:B------:R-:W-:Y:S08]  /*c410*/  MUFU.EX2 R175, R175 ;  /* 0x000000af00af7308 */ /* 0x000ff00000000800 */
[----:B------:R-:W-:Y:S01]  /*c420*/  MUFU.EX2 R180, R180 ;  /* 0x000000b400b47308 */ /* 0x000fe20000000800 */
[----:B------:R1:W-:Y:S04]  /*c430*/  ST.E desc[UR48][R16.64+0x444], R47 ;  /* 0x0004442f10007985 */ /* 0x0003e8000c101930 */
[----:B------:R-:W4:Y:S03]  /*c440*/  LD.E R29, desc[UR48][R16.64+0x248] ;  /* 0x00024830101d7980 */ /* 0x000f26000c101900 */
[----:B------:R-:W1:Y:S01]  /*c450*/  MUFU.EX2 R181, R181 ;  /* 0x000000b500b57308 */ /* 0x000e620000000800 */
[----:B------:R-:W-:Y:S01]  /*c460*/  FADD.FTZ R119, R155, R20 ;  /* 0x000000149b777221 */ /* 0x000fe20000010000 */
[----:B------:R-:W-:Y:S01]  /*c470*/  FADD.FTZ R14, R6, R15 ;  /* 0x0000000f060e7221 */ /* 0x000fe20000010000 */
[----:B------:R-:W2:Y:S04]  /*c480*/  LD.E R33, desc[UR48][R16.64+0x238] ;  /* 0x0002383010217980 */ /* 0x000ea8000c101900 */
[----:B------:R-:W4:Y:S01]  /*c490*/  LD.E R31, desc[UR48][R16.64+0x23c] ;  /* 0x00023c30101f7980 */ /* 0x000f22000c101900 */
[----:B------:R-:W1:Y:S01]  /*c4a0*/  MUFU.EX2 R186, R186 ;  /* 0x000000ba00ba7308 */ /* 0x000e620000000800 */
[----:B------:R-:W-:Y:S01]  /*c4b0*/  FADD.FTZ R20, R154, R119 ;  /* 0x000000779a147221 */ /* 0x000fe20000010000 */
[----:B------:R-:W-:Y:S01]  /*c4c0*/  FADD.FTZ R14, R183, R14 ;  /* 0x0000000eb70e7221 */ /* 0x000fe20000010000 */
[----:B------:R-:W4:Y:S04]  /*c4d0*/  LD.E R27, desc[UR48][R16.64+0x24c] ;  /* 0x00024c30101b7980 */ /* 0x000f28000c101900 */
[----:B------:R-:W4:Y:S01]  /*c4e0*/  LD.E R5, desc[UR48][R16.64+0x258] ;  /* 0x0002583010057980 */ /* 0x000f22000c101900 */
[----:B------:R-:W1:Y:S01]  /*c4f0*/  MUFU.EX2 R177, R177 ;  /* 0x000000b100b17308 */ /* 0x000e620000000800 */
[----:B0-----:R-:W-:Y:S01]  /*c500*/  FADD.FTZ R15, R7, R20 ;  /* 0x00000014070f7221 */ /* 0x001fe20000010000 */
[----:B-1----:R-:W-:Y:S01]  /*c510*/  FADD.FTZ R127, R181, R14 ;  /* 0x0000000eb57f7221 */ /* 0x002fe20000010000 */
[----:B------:R-:W4:Y:S04]  /*c520*/  LD.E R45, desc[UR48][R16.64+0x25c] ;  /* 0x00025c30102d7980 */ /* 0x000f28000c101900 */
[----:B------:R-:W4:Y:S01]  /*c530*/  LD.E R41, desc[UR48][R16.64+0x26c] ;  /* 0x00026c3010297980 */ /* 0x000f22000c101900 */
[----:B------:R-:W0:Y:S01]  /*c540*/  MUFU.EX2 R184, R184 ;  /* 0x000000b800b87308 */ /* 0x000e220000000800 */
[----:B------:R-:W-:Y:S01]  /*c550*/  FADD.FTZ R14, R182, R15 ;  /* 0x0000000fb60e7221 */ /* 0x000fe20000010000 */
[----:B------:R-:W-:Y:S01]  /*c560*/  FADD.FTZ R20, R186, R127 ;  /* 0x0000007fba147221 */ /* 0x000fe20000010000 */
[----:B------:R-:W4:Y:S04]  /*c570*/  LD.E R35, desc[UR48][R16.64+0x27c] ;  /* 0x00027c3010237980 */ /* 0x000f28000c101900 */
[----:B------:R-:W4:Y:S01]  /*c580*/  LD.E R37, desc[UR48][R16.64+0x288] ;  /* 0x0002883010257980 */ /* 0x000f22000c101900 */
[----:B------:R-:W1:Y:S03]  /*c590*/  MUFU.EX2 R172, R172 ;  /* 0x000000ac00ac7308 */ /* 0x000e660000000800 */
[----:B------:R-:W4:Y:S04]  /*c5a0*/  LD.E R57, desc[UR48][R16.64+0x28c] ;  /* 0x00028c3010397980 */ /* 0x000f28000c101900 */
[----:B------:R-:W4:Y:S01]  /*c5b0*/  LD.E R53, desc[UR48][R16.64+0x29c] ;  /* 0x00029c3010357980 */ /* 0x000f22000c101900 */
[----:B------:R-:W1:Y:S01]  /*c5c0*/  MUFU.EX2 R173, R173 ;  /* 0x000000ad00ad7308 */ /* 0x000e620000000800 */
[----:B------:R-:W-:Y:S01]  /*c5d0*/  FADD.FTZ R15, R175, R14 ;  /* 0x0000000eaf0f7221 */ /* 0x000fe20000010000 */
[----:B------:R-:W-:Y:S01]  /*c5e0*/  FADD.FTZ R133, R177, R20 ;  /* 0x00000014b1857221 */ /* 0x000fe20000010000 */
[----:B------:R-:W4:Y:S04]  /*c5f0*/  LD.E R47, desc[UR48][R16.64+0x2a8] ;  /* 0x0002a830102f7980 */ /* 0x000f28000c101900 */
[----:B------:R-:W4:Y:S01]  /*c600*/  LD.E R49, desc[UR48][R16.64+0x2b8] ;  /* 0x0002b83010317980 */ /* 0x000f22000c101900 */
[----:B------:R-:W1:Y:S01]  /*c610*/  MUFU.EX2 R176, R176 ;  /* 0x000000b000b07308 */ /* 0x000e620000000800 */
[----:B------:R-:W-:Y:S01]  /*c620*/  FADD.FTZ R15, R180, R15 ;  /* 0x0000000fb40f7221 */ /* 0x000fe20000010000 */
[----:B0-----:R-:W-:Y:S01]  /*c630*/  FADD.FTZ R14, R184, R133 ;  /* 0x00000085b80e7221 */ /* 0x001fe20000010000 */
[----:B------:R-:W4:Y:S04]  /*c640*/  LD.E R61, desc[UR48][R16.64+0x2e8] ;  /* 0x0002e830103d7980 */ /* 0x000f28000c101900 */
[----:B------:R-:W4:Y:S01]  /*c650*/  LD.E R107, desc[UR48][R16.64+0x34c] ;  /* 0x00034c30106b7980 */ /* 0x000f22000c101900 */
[----:B------:R-:W0:Y:S01]  /*c660*/  MUFU.EX2 R171, R171 ;  /* 0x000000ab00ab7308 */ /* 0x000e220000000800 */
[----:B-1----:R-:W-:Y:S01]  /*c670*/  FADD.FTZ R20, R172, R15 ;  /* 0x0000000fac147221 */ /* 0x002fe20000010000 */
[----:B------:R-:W-:Y:S01]  /*c680*/  FADD.FTZ R15, R173, R14 ;  /* 0x0000000ead0f7221 */ /* 0x000fe20000010000 */
[----:B------:R-:W4:Y:S04]  /*c690*/  LD.E R71, desc[UR48][R16.64+0x2ec] ;  /* 0x0002ec3010477980 */ /* 0x000f28000c101900 */
[----:B------:R-:W4:Y:S01]  /*c6a0*/  LD.E R73, desc[UR48][R16.64+0x2f8] ;  /* 0x0002f83010497980 */ /* 0x000f22000c101900 */
[----:B------:R-:W1:Y:S01]  /*c6b0*/  MUFU.EX2 R174, R174 ;  /* 0x000000ae00ae7308 */ /* 0x000e620000000800 */
[----:B------:R-:W-:-:S02]  /*c6c0*/  FADD.FTZ R14, R176, R15 ;  /* 0x0000000fb00e7221 */ /* 0x000fc40000010000 */
[----:B------:R-:W4:Y:S04]  /*c6d0*/  LD.E R75, desc[UR48][R16.64+0x2fc] ;  /* 0x0002fc30104b7980 */ /* 0x000f28000c101900 */
[----:B------:R-:W4:Y:S01]  /*c6e0*/  LD.E R77, desc[UR48][R16.64+0x308] ;  /* 0x00030830104d7980 */ /* 0x000f22000c101900 */
[----:B0-----:R-:W-:Y:S01]  /*c6f0*/  FADD.FTZ R145, R171, R14 ;  /* 0x0000000eab917221 */ /* 0x001fe20000010000 */
[----:B------:R0:W-:Y:S02]  /*c700*/  MUFU.EX2 R166, R125 ;  /* 0x0000007d00a67308 */ /* 0x0001e40000000800 */
[----:B------:R-:W4:Y:S04]  /*c710*/  LD.E R95, desc[UR48][R16.64+0x30c] ;  /* 0x00030c30105f7980 */ /* 0x000f28000c101900 */
[----:B------:R-:W4:Y:S01]  /*c720*/  LD.E R91, desc[UR48][R16.64+0x318] ;  /* 0x00031830105b7980 */ /* 0x000f22000c101900 */
[----:B-1----:R-:W-:-:S03]  /*c730*/  FADD.FTZ R14, R174, R145 ;  /* 0x00000091ae0e7221 */ /* 0x002fc60000010000 */
        /* <DEDUP_REMOVED lines=14> */
[----:B0-----:R-:W4:Y:S04]  /*c820*/  LD.E R125, desc[UR48][R16.64+0x3ac] ;  /* 0x0003ac30107d7980 */ /* 0x001f28000c101900 */
[----:B------:R-:W4:Y:S04]  /*c830*/  LD.E R127, desc[UR48][R16.64+0x3b8] ;  /* 0x0003b830107f7980 */ /* 0x000f28000c101900 */
[----:B------:R-:W4:Y:S04]  /*c840*/  LD.E R133, desc[UR48][R16.64+0x3cc] ;  /* 0x0003cc3010857980 */ /* 0x000f28000c101900 */
[----:B------:R-:W4:Y:S01]  /*c850*/  LD.E R145, desc[UR48][R16.64+0x3fc] ;  /* 0x0003fc3010917980 */ /* 0x000f22000c101900 */
[----:B------:R-:W0:Y:S08]  /*c860*/  MUFU.EX2 R169, R169 ;  /* 0x000000a900a97308 */ /* 0x000e300000000800 */
[----:B------:R-:W1:Y:S08]  /*c870*/  MUFU.EX2 R167, R167 ;  /* 0x000000a700a77308 */ /* 0x000e700000000800 */
[----:B------:R-:W1:Y:S01]  /*c880*/  MUFU.EX2 R170, R170 ;  /* 0x000000aa00aa7308 */ /* 0x000e620000000800 */
[----:B0-----:R-:W-:-:S07]  /*c890*/  FADD.FTZ R20, R169, R20 ;  /* 0x00000014a9147221 */ /* 0x001fce0000010000 */
[----:B------:R-:W0:Y:S08]  /*c8a0*/  MUFU.EX2 R164, R164 ;  /* 0x000000a400a47308 */ /* 0x000e300000000800 */
[----:B------:R-:W0:Y:S01]  /*c8b0*/  MUFU.EX2 R165, R165 ;  /* 0x000000a500a57308 */ /* 0x000e220000000800 */
[----:B-1----:R-:W-:-:S07]  /*c8c0*/  FADD.FTZ R15, R167, R20 ;  /* 0x00000014a70f7221 */ /* 0x002fce0000010000 */
[----:B------:R-:W1:Y:S08]  /*c8d0*/  MUFU.EX2 R161, R161 ;  /* 0x000000a100a17308 */ /* 0x000e700000000800 */
[----:B------:R-:W3:Y:S01]  /*c8e0*/  MUFU.EX2 R168, R168 ;  /* 0x000000a800a87308 */ /* 0x000ee20000000800 */
[----:B------:R-:W-:-:S07]  /*c8f0*/  FADD.FTZ R15, R170, R15 ;  /* 0x0000000faa0f7221 */ /* 0x000fce0000010000 */
[----:B------:R-:W3:Y:S08]  /*c900*/  MUFU.EX2 R162, R162 ;  /* 0x000000a200a27308 */ /* 0x000ef00000000800 */
[----:B------:R-:W3:Y:S01]  /*c910*/  MUFU.EX2 R163, R163 ;  /* 0x000000a300a37308 */ /* 0x000ee20000000800 */
[----:B0-----:R-:W-:Y:S01]  /*c920*/  FADD.FTZ R20, R164, R15 ;  /* 0x0000000fa4147221 */ /* 0x001fe20000010000 */
[----:B------:R-:W-:-:S06]  /*c930*/  FADD.FTZ R195, R165, R14 ;  /* 0x0000000ea5c37221 */ /* 0x000fcc0000010000 */
[----:B------:R-:W0:Y:S01]  /*c940*/  MUFU.EX2 R159, R159 ;  /* 0x0000009f009f7308 */ /* 0x000e220000000800 */
[----:B-1----:R-:W-:Y:S01]  /*c950*/  FADD.FTZ R203, R161, R20 ;  /* 0x00000014a1cb7221 */ /* 0x002fe20000010000 */
[----:B---3--:R-:W-:-:S06]  /*c960*/  FADD.FTZ R14, R168, R195 ;  /* 0x000000c3a80e7221 */ /* 0x008fcc0000010000 */
[----:B------:R-:W-:Y:S08]  /*c970*/  MUFU.EX2 R19, R19 ;  /* 0x0000001300137308 */ /* 0x000ff00000000800 */
[----:B------:R-:W1:Y:S01]  /*c980*/  MUFU.EX2 R157, R157 ;  /* 0x0000009d009d7308 */ /* 0x000e620000000800 */
[----:B------:R-:W-:Y:S01]  /*c990*/  FADD.FTZ R214, R162, R203 ;  /* 0x000000cba2d67221 */ /* 0x000fe20000010000 */
[----:B------:R-:W-:-:S06]  /*c9a0*/  FADD.FTZ R195, R163, R14 ;  /* 0x0000000ea3c37221 */ /* 0x000fcc0000010000 */
[----:B------:R-:W-:Y:S08]  /*c9b0*/  MUFU.EX2 R156, R156 ;  /* 0x0000009c009c7308 */ /* 0x000ff00000000800 */
[----:B------:R-:W3:Y:S01]  /*c9c0*/  MUFU.EX2 R160, R160 ;  /* 0x000000a000a07308 */ /* 0x000ee20000000800 */
[----:B0-----:R-:W-:Y:S01]  /*c9d0*/  FADD.FTZ R214, R159, R214 ;  /* 0x000000d69fd67221 */ /* 0x001fe20000010000 */
[----:B------:R-:W-:-:S06]  /*c9e0*/  FADD.FTZ R14, R166, R195 ;  /* 0x000000c3a60e7221 */ /* 0x000fcc0000010000 */
[----:B------:R-:W0:Y:S08]  /*c9f0*/  MUFU.EX2 R18, R18 ;  /* 0x0000001200127308 */ /* 0x000e300000000800 */
[----:B------:R-:W0:Y:S01]  /*ca00*/  MUFU.EX2 R21, R21 ;  /* 0x0000001500157308 */ /* 0x000e220000000800 */
[----:B-1----:R-:W-:-:S07]  /*ca10*/  FADD.FTZ R195, R157, R14 ;  /* 0x0000000e9dc37221 */ /* 0x002fce0000010000 */
[----:B------:R-:W1:Y:S08]  /*ca20*/  MUFU.EX2 R13, R13 ;  /* 0x0000000d000d7308 */ /* 0x000e700000000800 */
[----:B------:R-:W2:Y:S01]  /*ca30*/  MUFU.EX2 R158, R158 ;  /* 0x0000009e009e7308 */ /* 0x000ea20000000800 */
[----:B---3--:R-:W-:-:S07]  /*ca40*/  FADD.FTZ R14, R160, R195 ;  /* 0x000000c3a00e7221 */ /* 0x008fce0000010000 */
[----:B------:R-:W3:Y:S08]  /*ca50*/  MUFU.EX2 R11, R11 ;  /* 0x0000000b000b7308 */ /* 0x000ef00000000800 */
[----:B------:R0:W3:Y:S02]  /*ca60*/  MUFU.EX2 R15, R109 ;  /* 0x0000006d000f7308 */ /* 0x0000e40000000800 */
[----:B0-----:R-:W-:-:S06]  /*ca70*/  FADD.FTZ R109, R19, R214 ;  /* 0x000000d6136d7221 */ /* 0x001fcc0000010000 */
[----:B------:R-:W0:Y:S01]  /*ca80*/  MUFU.EX2 R12, R12 ;  /* 0x0000000c000c7308 */ /* 0x000e220000000800 */
[----:B------:R-:W-:-:S07]  /*ca90*/  FADD.FTZ R109, R156, R109 ;  /* 0x0000006d9c6d7221 */ /* 0x000fce0000010000 */
[----:B------:R3:W0:Y:S01]  /*caa0*/  MUFU.EX2 R20, R93 ;  /* 0x0000005d00147308 */ /* 0x0006220000000800 */
[----:B------:R-:W-:Y:S01]  /*cab0*/  FADD.FTZ R214, R18, R109 ;  /* 0x0000006d12d67221 */ /* 0x000fe20000010000 */
[----:B------:R-:W-:-:S06]  /*cac0*/  FADD.FTZ R109, R21, R14 ;  /* 0x0000000e156d7221 */ /* 0x000fcc0000010000 */
[----:B------:R-:W0:Y:S01]  /*cad0*/  MUFU.EX2 R8, R8 ;  /* 0x0000000800087308 */ /* 0x000e220000000800 */
[----:B-1----:R-:W-:Y:S01]  /*cae0*/  FADD.FTZ R214, R13, R214 ;  /* 0x000000d60dd67221 */ /* 0x002fe20000010000 */
[----:B--2---:R-:W-:-:S06]  /*caf0*/  FADD.FTZ R216, R158, R109 ;  /* 0x0000006d9ed87221 */ /* 0x004fcc0000010000 */
[----:B------:R-:W1:Y:S01]  /*cb00*/  MUFU.EX2 R3, R3 ;  /* 0x0000000300037308 */ /* 0x000e620000000800 */
[----:B---3--:R-:W-:Y:S01]  /*cb10*/  FADD.FTZ R93, R11, R214 ;  /* 0x000000d60b5d7221 */ /* 0x008fe20000010000 */
[----:B------:R-:W-:-:S06]  /*cb20*/  FADD.FTZ R109, R15, R216 ;  /* 0x000000d80f6d7221 */ /* 0x000fcc0000010000 */
[----:B------:R-:W2:Y:S01]  /*cb30*/  MUFU.EX2 R14, R79 ;  /* 0x0000004f000e7308 */ /* 0x000ea20000000800 */
[----:B0-----:R-:W-:Y:S01]  /*cb40*/  FADD.FTZ R93, R12, R93 ;  /* 0x0000005d0c5d7221 */ /* 0x001fe20000010000 */
[----:B------:R-:W-:-:S06]  /*cb50*/  FADD.FTZ R214, R20, R109 ;  /* 0x0000006d14d67221 */ /* 0x000fcc0000010000 */
[----:B------:R-:W0:Y:S01]  /*cb60*/  MUFU.EX2 R9, R9 ;  /* 0x0000000900097308 */ /* 0x000e220000000800 */
[----:B------:R-:W-:Y:S01]  /*cb70*/  FADD.FTZ R216, R8, R93 ;  /* 0x0000005d08d87221 */ /* 0x000fe20000010000 */
[----:B-1----:R-:W-:Y:S01]  /*cb80*/  FADD.FTZ R93, R3, R214 ;  /* 0x000000d6035d7221 */ /* 0x002fe20000010000 */
[----:B------:R-:W-:-:S03]  /*cb90*/  FMUL.FTZ R213, R25, R26 ;  /* 0x0000001a19d57220 */ /* 0x000fc60000410000 */
[----:B--2---:R-:W-:Y:S01]  /*cba0*/  FADD.FTZ R93, R14, R93 ;  /* 0x0000005d0e5d7221 */ /* 0x004fe20000010000 */
[----:B------:R-:W-:Y:S01]  /*cbb0*/  FMUL.FTZ R215, R88, R24 ;  /* 0x0000001858d77220 */ /* 0x000fe20000410000 */
[C---:B------:R-:W-:Y:S01]  /*cbc0*/  FMUL.FTZ R79, R25.reuse, R4 ;  /* 0x00000004194f7220 */ /* 0x040fe20000410000 */
[----:B------:R-:W-:Y:S02]  /*cbd0*/  FMUL.FTZ R195, R25, R28 ;  /* 0x0000001c19c37220 */ /* 0x000fe40000410000 */
[----:B------:R1:W-:Y:S01]  /*cbe0*/  ST.E desc[UR48][R16.64+0x454], R93 ;  /* 0x0004545d10007985 */ /* 0x0003e2000c101930 */
[----:B0-----:R-:W-:-:S03]  /*cbf0*/  FADD.FTZ R109, R9, R216 ;  /* 0x000000d8096d7221 */ /* 0x001fc60000010000 */
[----:B------:R0:W-:Y:S01]  /*cc00*/  ST.E desc[UR48][R16.64+0x424], R213 ;  /* 0x000424d510007985 */ /* 0x0001e2000c101930 */
[C---:B------:R-:W-:Y:S01]  /*cc10*/  FMUL.FTZ R203, R25.reuse, R30 ;  /* 0x0000001e19cb7220 */ /* 0x040fe20000410000 */
[C---:B------:R-:W-:Y:S01]  /*cc20*/  FMUL.FTZ R211, R25.reuse, R32 ;  /* 0x0000002019d37220 */ /* 0x040fe20000410000 */
[C---:B-1----:R-:W-:Y:S01]  /*cc30*/  FMUL.FTZ R93, R25.reuse, R36 ;  /* 0x00000024195d7220 */ /* 0x042fe20000410000 */
[----:B------:R1:W-:Y:S01]  /*cc40*/  ST.E desc[UR48][R16.64+0x450], R109 ;  /* 0x0004506d10007985 */ /* 0x0003e2000c101930 */
[C---:B------:R-:W-:Y:S01]  /*cc50*/  FMUL.FTZ R217, R25.reuse, R44 ;  /* 0x0000002c19d97220 */ /* 0x040fe20000410000 */
[C---:B0-----:R-:W-:Y:S02]  /*cc60*/  FMUL.FTZ R213, R25.reuse, R40 ;  /* 0x0000002819d57220 */ /* 0x041fe40000410000 */
[----:B------:R0:W-:Y:S04]  /*cc70*/  ST.E desc[UR48][R16.64+0x42c], R215 ;  /* 0x00042cd710007985 */ /* 0x0001e8000c101930 */
[----:B------:R2:W-:Y:S04]  /*cc80*/  ST.E desc[UR48][R16.64+0x230], R79 ;  /* 0x0002304f10007985 */ /* 0x0005e8000c101930 */
[----:B------:R3:W-:Y:S01]  /*cc90*/  ST.E desc[UR48][R16.64+0x234], R195 ;  /* 0x000234c310007985 */ /* 0x0007e2000c101930 */
[----:B-1----:R-:W-:-:S03]  /*cca0*/  FMUL.FTZ R109, R25, R34 ;  /* 0x00000022196d7220 */ /* 0x002fc60000410000 */
[----:B------:R1:W-:Y:S01]  /*ccb0*/  ST.E desc[UR48][R16.64+0x254], R93 ;  /* 0x0002545d10007985 */ /* 0x0003e2000c101930 */
[C---:B0-----:R-:W-:Y:S01]  /*ccc0*/  FMUL.FTZ R215, R25.reuse, R38 ;  /* 0x0000002619d77220 */ /* 0x041fe20000410000 */
[C---:B--2---:R-:W-:Y:S01]  /*ccd0*/  FMUL.FTZ R79, R25.reuse, R46 ;  /* 0x0000002e194f7220 */ /* 0x044fe20000410000 */
[C---:B---3--:R-:W-:Y:S01]  /*cce0*/  FMUL.FTZ R195, R25.reuse, R42 ;  /* 0x0000002a19c37220 */ /* 0x048fe20000410000 */
[C---:B-1----:R-:W-:Y:S01]  /*ccf0*/  FMUL.FTZ R93, R25.reuse, R48 ;  /* 0x00000030195d7220 */ /* 0x042fe20000410000 */
[----:B------:R0:W-:Y:S01]  /*cd00*/  ST.E desc[UR48][R16.64+0x240], R203 ;  /* 0x000240cb10007985 */ /* 0x0001e2000c101930 */
[----:B------:R-:W-:-:S03]  /*cd10*/  FMUL.FTZ R219, R25, R56 ;  /* 0x0000003819db7220 */ /* 0x000fc60000410000 */
        /* <DEDUP_REMOVED lines=13> */
[C---:B-1----:R-:W-:Y:S01]  /*cdf0*/  FMUL.FTZ R195, R25.reuse, R64 ;  /* 0x0000004019c37220 */ /* 0x042fe20000410000 */
[C---:B--2---:R-:W-:Y:S01]  /*ce00*/  FMUL.FTZ R215, R25.reuse, R62 ;  /* 0x0000003e19d77220 */ /* 0x044fe20000410000 */
[C---:B---3--:R-:W-:Y:S01]  /*ce10*/  FMUL.FTZ R217, R25.reuse, R66 ;  /* 0x0000004219d97220 */ /* 0x048fe20000410000 */
[C---:B0-----:R-:W-:Y:S01]  /*ce20*/  FMUL.FTZ R93, R25.reuse, R72 ;  /* 0x00000048195d7220 */ /* 0x041fe20000410000 */
        /* <DEDUP_REMOVED lines=59> */
[----:B-1----:R-:W-:Y:S01]  /*d1e0*/  FMUL.FTZ R93, R25, R138 ;  /* 0x0000008a195d7220 */ /* 0x002fe20000410000 */
[----:B------:R0:W-:Y:S01]  /*d1f0*/  ST.E desc[UR48][R16.64+0x380], R109 ;  /* 0x0003806d10007985 */ /* 0x0001e2000c101930 */
[C---:B------:R-:W-:Y:S01]  /*d200*/  FMUL.FTZ R33, R88.reuse, R33 ;  /* 0x0000002158217220 */ /* 0x040fe20000410000 */
[C---:B----4-:R-:W-:Y:S02]  /*d210*/  FMUL.FTZ R31, R88.reuse, R31 ;  /* 0x0000001f581f7220 */ /* 0x050fe40000410000 */
[----:B------:R1:W-:Y:S01]  /*d220*/  ST.E desc[UR48][R16.64+0x384], R203 ;  /* 0x000384cb10007985 */ /* 0x0003e2000c101930 */
[C---:B------:R-:W-:Y:S01]  /*d230*/  FMUL.FTZ R29, R88.reuse, R29 ;  /* 0x0000001d581d7220 */ /* 0x040fe20000410000 */
[----:B------:R-:W-:-:S02]  /*d240*/  FMUL.FTZ R27, R88, R27 ;  /* 0x0000001b581b7220 */ /* 0x000fc40000410000 */
[----:B------:R2:W-:Y:S01]  /*d250*/  ST.E desc[UR48][R16.64+0x390], R211 ;  /* 0x000390d310007985 */ /* 0x0005e2000c101930 */
[C---:B------:R-:W-:Y:S01]  /*d260*/  FMUL.FTZ R5, R88.reuse, R5 ;  /* 0x0000000558057220 */ /* 0x040fe20000410000 */
[C---:B------:R-:W-:Y:S02]  /*d270*/  FMUL.FTZ R45, R88.reuse, R45 ;  /* 0x0000002d582d7220 */ /* 0x040fe40000410000 */
[----:B------:R3:W-:Y:S01]  /*d280*/  ST.E desc[UR48][R16.64+0x394], R219 ;  /* 0x000394db10007985 */ /* 0x0007e2000c101930 */
[C---:B0-----:R-:W-:Y:S01]  /*d290*/  FMUL.FTZ R109, R25.reuse, R130 ;  /* 0x00000082196d7220 */ /* 0x041fe20000410000 */
[C---:B------:R-:W-:Y:S02]  /*d2a0*/  FMUL.FTZ R43, R88.reuse, R43 ;  /* 0x0000002b582b7220 */ /* 0x040fe40000410000 */
[----:B------:R0:W-:Y:S01]  /*d2b0*/  ST.E desc[UR48][R16.64+0x3a0], R79 ;  /* 0x0003a04f10007985 */ /* 0x0001e2000c101930 */
[----:B-1----:R-:W-:Y:S01]  /*d2c0*/  FMUL.FTZ R203, R25, R136 ;  /* 0x0000008819cb7220 */ /* 0x002fe20000410000 */
[----:B------:R-:W-:-:S02]  /*d2d0*/  FMUL.FTZ R41, R88, R41 ;  /* 0x0000002958297220 */ /* 0x000fc40000410000 */
[----:B------:R1:W-:Y:S01]  /*d2e0*/  ST.E desc[UR48][R16.64+0x3a4], R195 ;  /* 0x0003a4c310007985 */ /* 0x0003e2000c101930 */
[C---:B--2---:R-:W-:Y:S01]  /*d2f0*/  FMUL.FTZ R211, R25.reuse, R134 ;  /* 0x0000008619d37220 */ /* 0x044fe20000410000 */
[C---:B------:R-:W-:Y:S02]  /*d300*/  FMUL.FTZ R39, R88.reuse, R39 ;  /* 0x0000002758277220 */ /* 0x040fe40000410000 */
[----:B------:R2:W-:Y:S01]  /*d310*/  ST.E desc[UR48][R16.64+0x3b0], R213 ;  /* 0x0003b0d510007985 */ /* 0x0005e2000c101930 */
[C---:B---3--:R-:W-:Y:S01]  /*d320*/  FMUL.FTZ R219, R25.reuse, R132 ;  /* 0x0000008419db7220 */ /* 0x048fe20000410000 */
[C---:B------:R-:W-:Y:S02]  /*d330*/  FMUL.FTZ R35, R88.reuse, R35 ;  /* 0x0000002358237220 */ /* 0x040fe40000410000 */
[----:B------:R3:W-:Y:S01]  /*d340*/  ST.E desc[UR48][R16.64+0x3b4], R215 ;  /* 0x0003b4d710007985 */ /* 0x0007e2000c101930 */
[----:B0-----:R-:W-:Y:S01]  /*d350*/  FMUL.FTZ R79, R25, R146 ;  /* 0x00000092194f7220 */ /* 0x001fe20000410000 */
[----:B------:R-:W-:-:S02]  /*d360*/  FMUL.FTZ R37, R88, R37 ;  /* 0x0000002558257220 */ /* 0x000fc40000410000 */
[----:B------:R0:W-:Y:S01]  /*d370*/  ST.E desc[UR48][R16.64+0x3c0], R217 ;  /* 0x0003c0d910007985 */ /* 0x0001e2000c101930 */
[C---:B-1----:R-:W-:Y:S01]  /*d380*/  FMUL.FTZ R195, R25.reuse, R140 ;  /* 0x0000008c19c37220 */ /* 0x042fe20000410000 */
[C---:B------:R-:W-:Y:S02]  /*d390*/  FMUL.FTZ R57, R88.reuse, R57 ;  /* 0x0000003958397220 */ /* 0x040fe40000410000 */
[----:B------:R1:W-:Y:S01]  /*d3a0*/  ST.E desc[UR48][R16.64+0x3c4], R93 ;  /* 0x0003c45d10007985 */ /* 0x0003e2000c101930 */
[C---:B--2---:R-:W-:Y:S01]  /*d3b0*/  FMUL.FTZ R213, R25.reuse, R144 ;  /* 0x0000009019d57220 */ /* 0x044fe20000410000 */
[C---:B------:R-:W-:Y:S01]  /*d3c0*/  FMUL.FTZ R55, R88.reuse, R55 ;  /* 0x0000003758377220 */ /* 0x040fe20000410000 */
[C---:B------:R-:W-:Y:S01]  /*d3d0*/  FMUL.FTZ R53, R88.reuse, R53 ;  /* 0x0000003558357220 */ /* 0x040fe20000410000 */
[C---:B---3--:R-:W-:Y:S01]  /*d3e0*/  FMUL.FTZ R215, R25.reuse, R142 ;  /* 0x0000008e19d77220 */ /* 0x048fe20000410000 */
[C---:B------:R-:W-:Y:S01]  /*d3f0*/  FMUL.FTZ R47, R88.reuse, R47 ;  /* 0x0000002f582f7220 */ /* 0x040fe20000410000 */
[C---:B------:R-:W-:Y:S01]  /*d400*/  FMUL.FTZ R51, R88.reuse, R51 ;  /* 0x0000003358337220 */ /* 0x040fe20000410000 */
[C---:B------:R-:W-:Y:S01]  /*d410*/  FMUL.FTZ R49, R88.reuse, R49 ;  /* 0x0000003158317220 */ /* 0x040fe20000410000 */
[C---:B0-----:R-:W-:Y:S01]  /*d420*/  FMUL.FTZ R217, R25.reuse, R212 ;  /* 0x000000d419d97220 */ /* 0x041fe20000410000 */
[C---:B------:R-:W-:Y:S01]  /*d430*/  FMUL.FTZ R69, R88.reuse, R69 ;  /* 0x0000004558457220 */ /* 0x040fe20000410000 */
[C---:B------:R-:W-:Y:S01]  /*d440*/  FMUL.FTZ R67, R88.reuse, R67 ;  /* 0x0000004358437220 */ /* 0x040fe20000410000 */
[C---:B------:R-:W-:Y:S01]  /*d450*/  FMUL.FTZ R59, R88.reuse, R59 ;  /* 0x0000003b583b7220 */ /* 0x040fe20000410000 */
[C---:B-1----:R-:W-:Y:S01]  /*d460*/  FMUL.FTZ R93, R25.reuse, R150 ;  /* 0x00000096195d7220 */ /* 0x042fe20000410000 */
        /* <DEDUP_REMOVED lines=69> */
[----:B------:R3:W-:Y:S04]  /*d8c0*/  ST.E desc[UR48][R16.64+0x2a8], R47 ;  /* 0x0002a82f10007985 */ /* 0x0007e8000c101930 */
[----:B------:R-:W-:Y:S04]  /*d8d0*/  ST.E desc[UR48][R16.64+0x2ac], R51 ;  /* 0x0002ac3310007985 */ /* 0x000fe8000c101930 */
[----:B------:R4:W-:Y:S04]  /*d8e0*/  ST.E desc[UR48][R16.64+0x2b8], R49 ;  /* 0x0002b83110007985 */ /* 0x0009e8000c101930 */
[----:B------:R-:W-:Y:S04]  /*d8f0*/  ST.E desc[UR48][R16.64+0x2bc], R69 ;  /* 0x0002bc4510007985 */ /* 0x000fe8000c101930 */
[----:B------:R-:W-:Y:S04]  /*d900*/  ST.E desc[UR48][R16.64+0x2c8], R67 ;  /* 0x0002c84310007985 */ /* 0x000fe8000c101930 */
[----:B------:R4:W-:Y:S04]  /*d910*/  ST.E desc[UR48][R16.64+0x2cc], R59 ;  /* 0x0002cc3b10007985 */ /* 0x0009e8000c101930 */
[----:B------:R-:W-:Y:S04]  /*d920*/  ST.E desc[UR48][R16.64+0x2d8], R65 ;  /* 0x0002d84110007985 */ /* 0x000fe8000c101930 */
[----:B------:R-:W-:Y:S04]  /*d930*/  ST.E desc[UR48][R16.64+0x2dc], R63 ;  /* 0x0002dc3f10007985 */ /* 0x000fe8000c101930 */
[----:B------:R4:W-:Y:S04]  /*d940*/  ST.E desc[UR48][R16.64+0x2e8], R61 ;  /* 0x0002e83d10007985 */ /* 0x0009e8000c101930 */
        /* <DEDUP_REMOVED lines=35> */
[----:B------:R-:W-:Y:S04]  /*db80*/  ST.E desc[UR48][R16.64+0x408], R189 ;  /* 0x000408bd10007985 */ /* 0x000fe8000c101930 */
[----:B------:R4:W-:Y:S04]  /*db90*/  ST.E desc[UR48][R16.64+0x40c], R147 ;  /* 0x00040c9310007985 */ /* 0x0009e8000c101930 */
[----:B------:R-:W-:Y:S04]  /*dba0*/  ST.E desc[UR48][R16.64+0x418], R187 ;  /* 0x000418bb10007985 */ /* 0x000fe8000c101930 */
[----:B------:R-:W-:Y:S04]  /*dbb0*/  ST.E desc[UR48][R16.64+0x41c], R151 ;  /* 0x00041c9710007985 */ /* 0x000fe8000c101930 */
[----:B------:R4:W-:Y:S01]  /*dbc0*/  ST.E desc[UR48][R16.64+0x428], R149 ;  /* 0x0004289510007985 */ /* 0x0009e2000c101930 */
[----:B------:R1:W-:Y:S06]  /*dbd0*/  BAR.SYNC.DEFER_BLOCKING R205, 0x100 ;  /* 0x000400cd0000751d */ /* 0x0003ec0000010000 */
[----:B0-----:R-:W4:Y:S04]  /*dbe0*/  LD.E R5, desc[UR48][R16.64+0x230] ;  /* 0x0002303010057980 */ /* 0x001f28000c101900 */
[----:B------:R-:W4:Y:S04]  /*dbf0*/  LD.E R25, desc[UR48][R16.64+0x234] ;  /* 0x0002343010197980 */ /* 0x000f28000c101900 */
[----:B------:R-:W4:Y:S04]  /*dc00*/  LD.E R27, desc[UR48][R16.64+0x238] ;  /* 0x00023830101b7980 */ /* 0x000f28000c101900 */
[----:B------:R-:W4:Y:S04]  /*dc10*/  LD.E R29, desc[UR48][R16.64+0x23c] ;  /* 0x00023c30101d7980 */ /* 0x000f28000c101900 */
[----:B------:R-:W4:Y:S04]  /*dc20*/  LD.E R31, desc[UR48][R16.64+0x240] ;  /* 0x00024030101f7980 */ /* 0x000f28000c101900 */
[----:B------:R-:W4:Y:S04]  /*dc30*/  LD.E R33, desc[UR48][R16.64+0x244] ;  /* 0x0002443010217980 */ /* 0x000f28000c101900 */
[----:B-1----:R-:W4:Y:S04]  /*dc40*/  LD.E R35, desc[UR48][R16.64+0x248] ;  /* 0x0002483010237980 */ /* 0x002f28000c101900 */
[----:B--2---:R-:W2:Y:S04]  /*dc50*/  LD.E R37, desc[UR48][R16.64+0x24c] ;  /* 0x00024c3010257980 */ /* 0x004ea8000c101900 */
[----:B------:R-:W2:Y:S04]  /*dc60*/  LD.E R39, desc[UR48][R16.64+0x250] ;  /* 0x0002503010277980 */ /* 0x000ea8000c101900 */
[----:B------:R-:W2:Y:S04]  /*dc70*/  LD.E R41, desc[UR48][R16.64+0x254] ;  /* 0x0002543010297980 */ /* 0x000ea8000c101900 */
[----:B------:R-:W2:Y:S04]  /*dc80*/  LD.E R43, desc[UR48][R16.64+0x258] ;  /* 0x00025830102b7980 */ /* 0x000ea8000c101900 */
[----:B------:R-:W2:Y:S04]  /*dc90*/  LD.E R45, desc[UR48][R16.64+0x25c] ;  /* 0x00025c30102d7980 */ /* 0x000ea8000c101900 */
[----:B---3--:R-:W3:Y:S04]  /*dca0*/  LD.E R47, desc[UR48][R16.64+0x260] ;  /* 0x00026030102f7980 */ /* 0x008ee8000c101900 */
        /* <DEDUP_REMOVED lines=128> */
[----:B----4-:R-:W-:Y:S04]  /*e4b0*/  ST.E desc[UR48][R16.64+0x264], R49 ;  /* 0x0002643110007985 */ /* 0x010fe8000c101930 */
        /* <DEDUP_REMOVED lines=114> */
[----:B0-----:R-:W4:Y:S04]  /*ebe0*/  LD.E R187, desc[UR48][R16.64+0x218] ;  /* 0x0002183010bb7980 */ /* 0x001f28000c101900 */
[----:B-1----:R-:W4:Y:S04]  /*ebf0*/  LD.E.64 R4, desc[UR48][R16.64+0xa8] ;  /* 0x0000a83010047980 */ /* 0x002f28000c101b00 */
[----:B------:R-:W4:Y:S04]  /*ec00*/  LDL R189, [R1+0x88] ;  /* 0x0000880001bd7983 */ /* 0x000f280000100800 */
[----:B--2---:R-:W2:Y:S04]  /*ec10*/  LD.E R24, desc[UR48][R16.64+0x230] ;  /* 0x0002303010187980 */ /* 0x004ea8000c101900 */
[----:B------:R-:W2:Y:S04]  /*ec20*/  LD.E R25, desc[UR48][R16.64+0x234] ;  /* 0x0002343010197980 */ /* 0x000ea8000c101900 */
[----:B---3--:R-:W2:Y:S04]  /*ec30*/  LD.E R26, desc[UR48][R16.64+0x238] ;  /* 0x00023830101a7980 */ /* 0x008ea8000c101900 */
[----:B------:R-:W2:Y:S04]  /*ec40*/  LD.E R27, desc[UR48][R16.64+0x23c] ;  /* 0x00023c30101b7980 */ /* 0x000ea8000c101900 */
[----:B----4-:R-:W2:Y:S04]  /*ec50*/  LD.E R28, desc[UR48][R16.64+0x240] ;  /* 0x00024030101c7980 */ /* 0x010ea8000c101900 */
        /* <DEDUP_REMOVED lines=124> */
[----:B------:R-:W-:-:S02]  /*f420*/  ISETP.NE.U32.AND P2, PT, R189, RZ, PT ;  /* 0x000000ffbd00720c */ /* 0x000fc40003f45070 */
[----:B------:R-:W-:Y:S02]  /*f430*/  R2UR UR7, R5 ;  /* 0x00000000050772ca */ /* 0x000fe400000e0000 */
[----:B------:R-:W-:Y:S02]  /*f440*/  R2UR UR6, R4 ;  /* 0x00000000040672ca */ /* 0x000fe400000e0000 */
[----:B------:R-:W-:Y:S02]  /*f450*/  F2FP.F16.F32.PACK_AB R152, R153, R152 ;  /* 0x000000989998723e */ /* 0x000fe400000000ff */
[----:B------:R-:W-:Y:S02]  /*f460*/  F2FP.F16.F32.PACK_AB R154, R154, R155 ;  /* 0x0000009b9a9a723e */ /* 0x000fe400000000ff */
[----:B------:R-:W-:Y:S02]  /*f470*/  F2FP.F16.F32.PACK_AB R153, R188, R185 ;  /* 0x000000b9bc99723e */ /* 0x000fe400000000ff */
[----:B------:R-:W-:Y:S01]  /*f480*/  F2FP.F16.F32.PACK_AB R155, R183, R6 ;  /* 0x00000006b79b723e */ /* 0x000fe200000000ff */
[----:B------:R-:W-:Y:S01]  /*f490*/  VOTEU.ANY UP0, P2 ;  /* 0x00000000003f7886 */ /* 0x000fe20001000100 */
[----:B------:R-:W-:-:S02]  /*f4a0*/  VIADD R6, R4, 0x80 ;  /* 0x0000008004067836 */ /* 0x000fc40000000000 */
[----:B--2---:R-:W-:-:S06]  /*f4b0*/  WARPGROUP.ARRIVE ;  /* 0x00000000000079c5 */ /* 0x004fcc0000000000 */
[----:B------:R-:W-:Y:S01]  /*f4c0*/  HGMMA.64x256x16.F32 R24, R152, gdesc[UR4].tnspB, R24, UP0, gsb0 ;  /* 0x43e0000498187df0 */ /* 0x000fe2000b800818 */
[----:B------:R-:W-:Y:S01]  /*f4d0*/  R2UR UR6, R6 ;  /* 0x00000000060672ca */ /* 0x000fe200000e0000 */
[----:B------:R-:W-:Y:S01]  /*f4e0*/  VIADD R6, R4, 0x100 ;  /* 0x0000010004067836 */ /* 0x000fe20000000000 */
[----:B------:R-:W-:Y:S02]  /*f4f0*/  WARPGROUP.DEPBAR.LE gsb0, 0x0 ;  /* 0x00008000000079c5 */ /* 0x000fe40000010000 */
[----:B------:R-:W-:Y:S01]  /*f500*/  F2FP.F16.F32.PACK_AB R152, R182, R7 ;  /* 0x00000007b698723e */ /* 0x000fe200000000ff */
[----:B------:R-:W-:Y:S01]  /*f510*/  IMAD.MOV.U32 R7, RZ, RZ, R5 ;  /* 0x000000ffff077224 */ /* 0x000fe200078e0005 */
[----:B------:R-:W-:-:S04]  /*f520*/  F2FP.F16.F32.PACK_AB R153, R186, R181 ;  /* 0x000000b5ba99723e */ /* 0x000fc800000000ff */
[----:B------:R-:W-:Y:S02]  /*f530*/  R2UR UR7, R7 ;  /* 0x00000000070772ca */ /* 0x000fe400000e0000 */
[----:B------:R-:W-:Y:S02]  /*f540*/  F2FP.F16.F32.PACK_AB R154, R180, R175 ;  /* 0x000000afb49a723e */ /* 0x000fe400000000ff */
[----:B------:R-:W-:Y:S01]  /*f550*/  F2FP.F16.F32.PACK_AB R155, R184, R177 ;  /* 0x000000b1b89b723e */ /* 0x000fe200000000ff */
        /* <DEDUP_REMOVED lines=130> */
[----:B------:R-:W-:Y:S01]  /*fd80*/  IMAD.MOV.U32 R7, RZ, RZ, R5 ;  /* 0x000000ffff077224 */ /* 0x000fe200078e0005 */
[----:B------:R-:W-:-:S04]  /*fd90*/  R2UR UR6, R6 ;  /* 0x00000000060672ca */ /* 0x000fc800000e0000 */
[----:B------:R-:W-:Y:S01]  /*fda0*/  R2UR UR7, R7 ;  /* 0x00000000070772ca */ /* 0x000fe200000e0000 */
[----:B------:R-:W-:Y:S01]  /*fdb0*/  STL [R1+0x88], R0 ;  /* 0x0000880001007387 */ /* 0x000fe20000100800 */
[----:B------:R-:W-:Y:S02]  /*fdc0*/  VIADD R6, R4, 0x180 ;  /* 0x0000018004067836 */ /* 0x000fe40000000000 */
[----:B------:R-:W-:Y:S01]  /*fdd0*/  IMAD.MOV.U32 R7, RZ, RZ, R5 ;  /* 0x000000ffff077224 */ /* 0x000fe200078e0005 */
[----:B------:R-:W-:Y:S02]  /*fde0*/  WARPGROUP.DEPBAR.LE gsb0, 0x0 ;  /* 0x00008000000079c5 */ /* 0x000fe40000010000 */
[----:B------:R-:W-:Y:S02]  /*fdf0*/  F2FP.F16.F32.PACK_AB R152, R169, R172 ;  /* 0x000000aca998723e */ /* 0x000fe400000000ff */
[----:B------:R-:W-:Y:S02]  /*fe00*/  F2FP.F16.F32.PACK_AB R153, R176, R173 ;  /* 0x000000adb099723e */ /* 0x000fe400000000ff */
[----:B------:R-:W-:-:S02]  /*fe10*/  F2FP.F16.F32.PACK_AB R154, R170, R167 ;  /* 0x000000a7aa9a723e */ /* 0x000fc400000000ff */
        /* <DEDUP_REMOVED lines=133> */
[----:B------:R-:W-:Y:S01]  /*10670*/  STL [R1+0x88], R0 ;  /* 0x0000880001007387 */ /* 0x000fe20000100800 */
[----:B------:R-:W-:Y:S02]  /*10680*/  VIADD R6, R4, 0x200 ;  /* 0x0000020004067836 */ /* 0x000fe40000000000 */
[----:B------:R-:W-:Y:S01]  /*10690*/  IMAD.MOV.U32 R7, RZ, RZ, R5 ;  /* 0x000000ffff077224 */ /* 0x000fe200078e0005 */
[----:B------:R-:W-:Y:S02]  /*106a0*/  WARPGROUP.DEPBAR.LE gsb0, 0x0 ;  /* 0x00008000000079c5 */ /* 0x000fe40000010000 */
[----:B------:R-:W-:-:S02]  /*106b0*/  F2FP.F16.F32.PACK_AB R152, R161, R164 ;  /* 0x000000a4a198723e */ /* 0x000fc400000000ff */
[----:B------:R-:W-:Y:S02]  /*106c0*/  F2FP.F16.F32.PACK_AB R153, R168, R165 ;  /* 0x000000a5a899723e */ /* 0x000fe400000000ff */
        /* <DEDUP_REMOVED lines=135> */
[----:B------:R-:W-:Y:S01]  /*10f40*/  VIADD R4, R4, 0x280 ;  /* 0x0000028004047836 */ /* 0x000fe20000000000 */
[----:B------:R-:W-:Y:S02]  /*10f50*/  WARPGROUP.DEPBAR.LE gsb0, 0x0 ;  /* 0x00008000000079c5 */ /* 0x000fe40000010000 */
[----:B------:R-:W-:Y:S02]  /*10f60*/  F2FP.F16.F32.PACK_AB R152, R156, R19 ;  /* 0x000000139c98723e */ /* 0x000fe400000000ff */
[----:B------:R-:W-:-:S02]  /*10f70*/  F2FP.F16.F32.PACK_AB R153, R160, R157 ;  /* 0x0000009da099723e */ /* 0x000fc400000000ff */
        /* <DEDUP_REMOVED lines=270> */
[----:B------:R-:W-:Y:S02]  /*12060*/  STL [R1+0x88], R0 ;  /* 0x0000880001007387 */ /* 0x000fe40000100800 */
[----:B------:R-:W-:Y:S02]  /*12070*/  WARPGROUP.DEPBAR.LE gsb0, 0x0 ;  /* 0x00008000000079c5 */ /* 0x000fe40000010000 */
[----:B------:R-:W-:Y:S04]  /*12080*/  ST.E desc[UR48][R16.64+0x230], R24 ;  /* 0x0002301810007985 */ /* 0x000fe8000c101930 */
[----:B------:R0:W-:Y:S04]  /*12090*/  ST.E desc[UR48][R16.64+0x234], R25 ;  /* 0x0002341910007985 */ /* 0x0001e8000c101930 */
        /* <DEDUP_REMOVED lines=126> */
[----:B------:R4:W-:Y:S04]  /*12880*/  STL [R1+0x88], R0 ;  /* 0x0000880001007387 */ /* 0x0009e80000100800 */
        /* <DEDUP_REMOVED lines=10> */
[----:B-1----:R-:W4:Y:S04]  /*12930*/  LD.E R27, desc[UR48][R16.64+0x258] ;  /* 0x00025830101b7980 */ /* 0x002f28000c101900 */
[----:B--2---:R-:W2:Y:S04]  /*12940*/  LD.E R29, desc[UR48][R16.64+0x25c] ;  /* 0x00025c30101d7980 */ /* 0x004ea8000c101900 */
        /* <DEDUP_REMOVED lines=127> */
[----:B--2---:R0:W-:Y:S04]  /*13140*/  ST.E desc[UR48][R16.64+0x25c], R29 ;  /* 0x00025c1d10007985 */ /* 0x0041e8000c101930 */
[----:B---3--:R0:W-:Y:S04]  /*13150*/  ST.E desc[UR48][R16.64+0x260], R31 ;  /* 0x0002601f10007985 */ /* 0x0081e8000c101930 */
        /* <DEDUP_REMOVED lines=115> */
[----:B------:R-:W-:Y:S04]  /*13890*/  BSSY B0, `(.L_x_11323) ;  /* 0x0000008000007945 */ /* 0x000fe80003800000 */
[----:B------:R-:W-:Y:S05]  /*138a0*/  @P0 BRA `(.L_x_11324) ;  /* 0x0000000000180947 */ /* 0x000fea0003800000 */
[----:B0-----:R-:W2:Y:S04]  /*138b0*/  LDL.64 R4, [R1+0x68] ;  /* 0x0000680001047983 */ /* 0x001ea80000100a00 */
[----:B------:R-:W3:Y:S01]  /*138c0*/  LD.E R0, desc[UR48][R16.64+0x218] ;  /* 0x0002183010007980 */ /* 0x000ee2000c101900 */
[----:B--2---:R-:W-:-:S05]  /*138d0*/  MOV R3, R4 ;  /* 0x0000000400037202 */ /* 0x004fca0000000f00 */
[----:B---3--:R-:W-:-:S05]  /*138e0*/  IMAD R0, R0, 0x8, R3 ;  /* 0x0000000800007824 */ /* 0x008fca00078e0203 */
[----:B------:R-:W-:-:S04]  /*138f0*/  PRMT R0, RZ, 0x654, R0 ;  /* 0x00000654ff007816 */ /* 0x000fc80000000000 */
[----:B------:R1:W-:Y:S03]  /*13900*/  SYNCS.ARRIVE.TRANS64.RED.A1T0 RZ, [R0+URZ], RZ ;  /* 0x000000ff00ff79a7 */ /* 0x0003e6000810043f */
.L_x_11324:
[----:B------:R-:W-:Y:S05]  /*13910*/  BSYNC B0 ;  /* 0x0000000000007941 */ /* 0x000fea0003800000 */
.L_x_11323:
[----:B------:R-:W-:Y:S05]  /*13920*/  @P1 BRA `(.L_x_11325) ;  /* 0xffffff60008c1947 */ /* 0x000fea000383ffff */
.L_x_11308:
[----:B------:R-:W-:-:S13]  /*13930*/  ISETP.GE.AND P1, PT, R10, UR43, PT ;  /* 0x0000002b0a007c0c */ /* 0x000fda000bf26270 */
[----:B------:R-:W-:Y:S05]  /*13940*/  @!P1 BRA `(.L_x_11326) ;  /* 0x000000b000989947 */ /* 0x000fea0003800000 */
[----:B0-----:R0:W5:Y:S02]  /*13950*/  LDL.64 R2, [R1+0x178] ;  /* 0x0001780001027983 */ /* 0x0011640000100a00 */
.L_x_11357:
[----:B0----5:R-:W2:Y:S04]  /*13960*/  LD.E R5, desc[UR48][R2.64] ;  /* 0x0000003002057980 */ /* 0x021ea8000c101900 */
        /* <DEDUP_REMOVED lines=13> */
[----:B------:R-:W-:Y:S05]  /*13a40*/  YIELD ;  /* 0x0000000000007946 */ /* 0x000fea0003800000 */
[----:B------:R-:W-:Y:S01]  /*13a50*/  BSSY B0, `(.L_x_11327) ;  /* 0x0000006000007945 */ /* 0x000fe20003800000 */
[----:B---3--:R-:W-:Y:S01]  /*13a60*/  @!P1 IMAD.MOV.U32 R5, RZ, RZ, RZ ;  /* 0x000000ffff059224 */ /* 0x008fe200078e00ff */
[----:B--2---:R-:W-:-:S04]  /*13a70*/  LOP3.LUT R0, R0, 0x1, RZ, 0xfc, !PT ;  /* 0x0000000100007812 */ /* 0x004fc800078efcff */
[----:B------:R-:W-:-:S13]  /*13a80*/  ISETP.NE.AND P2, PT, R0, 0x3, PT ;  /* 0x000000030000780c */ /* 0x000fda0003f45270 */
[----:B-1----:R-:W-:Y:S05]  /*13a90*/  @!P2 BRA `(.L_x_11328) ;  /* 0x000000000004a947 */ /* 0x002fea0003800000 */
[----:B------:R-:W-:Y:S01]  /*13aa0*/  BPT.TRAP 0x1 ;  /* 0x000000040000795c */ /* 0x000fe20000300000 */
.L_x_11328:
[----:B------:R-:W-:Y:S05]  /*13ab0*/  BSYNC B0 ;  /* 0x0000000000007941 */ /* 0x000fea0003800000 */
.L_x_11327:
        /* <DEDUP_REMOVED lines=13> */
.L_x_11330:
[----:B------:R-:W-:Y:S05]  /*13b90*/  BSYNC B0 ;  /* 0x0000000000007941 */ /* 0x000fea0003800000 */
.L_x_11329:
        /* <DEDUP_REMOVED lines=8> */
.L_x_11332:
[----:B------:R-:W-:Y:S05]  /*13c20*/  BSYNC B0 ;  /* 0x0000000000007941 */ /* 0x000fea0003800000 */
.L_x_11331:
[----:B------:R-:W2:Y:S04]  /*13c30*/  LD.E R5, desc[UR48][R2.64] ;  /* 0x0000003002057980 */ /* 0x000ea8000c101900 */
[----:B------:R-:W2:Y:S01]  /*13c40*/  LDL.64 R8, [R1+0xa0] ;  /* 0x0000a00001087983 */ /* 0x000ea20000100a00 */
[----:B------:R-:W-:Y:S05]  /*13c50*/  WARPSYNC.ALL ;  /* 0x0000000000007948 */ /* 0x000fea0003800000 */
[----:B------:R-:W3:Y:S04]  /*13c60*/  LDL.64 R18, [R1+0x98] ;  /* 0x0000980001127983 */ /* 0x000ee80000100a00 */
[----:B-1---5:R-:W4:Y:S04]  /*13c70*/  LDL.64 R6, [R1+0x98] ;  /* 0x0000980001067983 */ /* 0x022f280000100a00 */
[----:B------:R-:W4:Y:S01]  /*13c80*/  LDL.64 R12, [R1+0x98] ;  /* 0x00009800010c7983 */ /* 0x000f220000100a00 */
[----:B--2---:R-:W-:-:S03]  /*13c90*/  IMAD R4, R5, 0x300, R8 ;  /* 0x0000030005047824 */ /* 0x004fc600078e0208 */
[----:B------:R-:W2:Y:S01]  /*13ca0*/  LDL.64 R14, [R1+0x98] ;  /* 0x00009800010e7983 */ /* 0x000ea20000100a00 */
[----:B------:R-:W-:Y:S01]  /*13cb0*/  IMAD.MOV.U32 R5, RZ, RZ, R9 ;  /* 0x000000ffff057224 */ /* 0x000fe200078e0009 */
[----:B------:R-:W-:Y:S01]  /*13cc0*/  R2UR UR6, R4 ;  /* 0x00000000040672ca */ /* 0x000fe200000e0000 */
[----:B------:R-:W-:-:S03]  /*13cd0*/  WARPGROUP.ARRIVE ;  /* 0x00000000000079c5 */ /* 0x000fc60000000000 */
[----:B------:R-:W-:Y:S01]  /*13ce0*/  R2UR UR7, R5 ;  /* 0x00000000050772ca */ /* 0x000fe200000e0000 */
[----:B------:R-:W-:Y:S02]  /*13cf0*/  VIADD R8, R4, 0x2 ;  /* 0x0000000204087836 */ /* 0x000fe40000000000 */
[----:B------:R-:W-:Y:S01]  /*13d00*/  IMAD.MOV.U32 R0, RZ, RZ, 0x1 ;  /* 0x00000001ff007424 */ /* 0x000fe200078e00ff */
[----:B------:R1:W-:Y:S04]  /*13d10*/  STL [R1+0x80], RZ ;  /* 0x000080ff01007387 */ /* 0x0003e80000100800 */
[----:B------:R1:W-:Y:S04]  /*13d20*/  STL [R1+0x80], R0 ;  /* 0x0000800001007387 */ /* 0x0003e80000100800 */
[----:B------:R1:W-:Y:S04]  /*13d30*/  STL [R1+0x80], R0 ;  /* 0x0000800001007387 */ /* 0x0003e80000100800 */
[----:B------:R1:W-:Y:S04]  /*13d40*/  STL [R1+0x80], R0 ;  /* 0x0000800001007387 */ /* 0x0003e80000100800 */
[----:B------:R1:W-:Y:S01]  /*13d50*/  STL [R1+0x80], R0 ;  /* 0x0000800001007387 */ /* 0x0003e20000100800 */
[----:B---3--:R-:W-:-:S02]  /*13d60*/  R2UR UR4, R18 ;  /* 0x00000000120472ca */ /* 0x008fc400000e0000 */
[----:B------:R-:W-:Y:S01]  /*13d70*/  R2UR UR5, R19 ;  /* 0x00000000130572ca */ /* 0x000fe200000e0000 */
[----:B------:R-:W3:-:S12]  /*13d80*/  LDL R18, [R1+0x54] ;  /* 0x0000540001127983 */ /* 0x000ed80000100800 */
        /* <DEDUP_REMOVED lines=31> */
[----:B---3--:R-:W-:-:S04]  /*13f80*/  LOP3.LUT R18, R18, 0x1, RZ, 0xfc, !PT ;  /* 0x0000000112127812 */ /* 0x008fc800078efcff */
[----:B------:R-:W-:Y:S01]  /*13f90*/  ISETP.NE.AND P2, PT, R18, 0x3, PT ;  /* 0x000000031200780c */ /* 0x000fe20003f45270 */
[----:B------:R-:W-:Y:S01]  /*13fa0*/  BSSY B0, `(.L_x_11334) ;  /* 0x0000004000007945 */ /* 0x000fe20003800000 */
[----:B------:R-:W-:-:S11]  /*13fb0*/  WARPGROUP.DEPBAR.LE gsb0, 0x0 ;  /* 0x00008000000079c5 */ /* 0x000fd60000010000 */
[----:B-1----:R-:W-:Y:S05]  /*13fc0*/  @!P2 BRA `(.L_x_11335) ;  /* 0x000000000004a947 */ /* 0x002fea0003800000 */
[----:B------:R-:W-:Y:S01]  /*13fd0*/  BPT.TRAP 0x1 ;  /* 0x000000040000795c */ /* 0x000fe20000300000 */
.L_x_11335:
[----:B------:R-:W-:Y:S05]  /*13fe0*/  BSYNC B0 ;  /* 0x0000000000007941 */ /* 0x000fea0003800000 */
.L_x_11334:
[----:B------:R-:W2:Y:S01]  /*13ff0*/  LDL.64 R6, [R1+0x40] ;  /* 0x0000400001067983 */ /* 0x000ea20000100a00 */
[----:B-----5:R-:W-:Y:S02]  /*14000*/  SHF.L.U32 R8, R11, 0x1f, RZ ;  /* 0x0000001f0b087819 */ /* 0x020fe400000006ff */
[----:B--2---:R-:W-:-:S05]  /*14010*/  MOV R7, R6 ;  /* 0x0000000600077202 */ /* 0x004fca0000000f00 */
[----:B------:R-:W-:-:S04]  /*14020*/  IMAD R5, R5, 0x8, R7 ;  /* 0x0000000805057824 */ /* 0x000fc800078e0207 */
[----:B------:R1:W2:Y:S01]  /*14030*/  SYNCS.PHASECHK.TRANS64.TRYWAIT P1, [R5+URZ], R8 ;  /* 0x00000008050075a7 */ /* 0x0002a2000802017f */
[----:B------:R1:W5:Y:S04]  /*14040*/  LD.E R4, desc[UR48][R2.64] ;  /* 0x0000003002047980 */ /* 0x000368000c101900 */
[----:B------:R1:W5:Y:S01]  /*14050*/  LD.E R6, desc[UR48][R2.64+0x4] ;  /* 0x0000043002067980 */ /* 0x000362000c101900 */
[----:B------:R-:W-:Y:S04]  /*14060*/  BSSY B0, `(.L_x_11336) ;  /* 0x0000003000007945 */ /* 0x000fe80003800000 */
[----:B------:R-:W-:Y:S05]  /*14070*/  @!P2 BRA `(.L_x_11337) ;  /* 0x000000000004a947 */ /* 0x000fea0003800000 */
[----:B------:R-:W-:Y:S01]  /*14080*/  BPT.TRAP 0x1 ;  /* 0x000000040000795c */ /* 0x000fe20000300000 */
.L_x_11337:
[----:B------:R-:W-:Y:S05]  /*14090*/  BSYNC B0 ;  /* 0x0000000000007941 */ /* 0x000fea0003800000 */
.L_x_11336:
[----:B------:R-:W-:Y:S04]  /*140a0*/  BSSY B0, `(.L_x_11338) ;  /* 0x0000006000007945 */ /* 0x000fe80003800000 */
[----:B--2---:R-:W-:Y:S05]  /*140b0*/  @P1 BRA `(.L_x_11339) ;  /* 0x0000000000101947 */ /* 0x004fea0003800000 */
[----:B-----5:R-:W-:Y:S01]  /*140c0*/  IMAD R4, R4, 0x8, R7 ;  /* 0x0000000804047824 */ /* 0x020fe200078e0207 */
[----:B-1----:R-:W-:-:S04]  /*140d0*/  SHF.L.U32 R5, R6, 0x1f, RZ ;  /* 0x0000001f06057819 */ /* 0x002fc800000006ff */
[----:B------:R-:W1:Y:S02]  /*140e0*/  SYNCS.PHASECHK.TRANS64.TRYWAIT P1, [R4+URZ], R5 ;  /* 0x00000005040075a7 */ /* 0x000e64000802017f */
[----:B-1----:R-:W-:Y:S05]  /*140f0*/  @!P1 BRA `(.L_x_11340) ;  /* 0x0000014000a09947 */ /* 0x002fea0003800000 */
.L_x_11339:
[----:B------:R-:W-:Y:S05]  /*14100*/  BSYNC B0 ;  /* 0x0000000000007941 */ /* 0x000fea0003800000 */
.L_x_11338:
[----:B------:R-:W2:Y:S04]  /*14110*/  LDL R7, [R1+0x90] ;  /* 0x0000900001077983 */ /* 0x000ea80000100800 */
[----:B------:R-:W3:Y:S04]  /*14120*/  LD.E R11, desc[UR48][R2.64] ;  /* 0x00000030020b7980 */ /* 0x000ee8000c101900 */
[----:B------:R-:W3:Y:S04]  /*14130*/  LDL.64 R72, [R1+0x118] ;  /* 0x0001180001487983 */ /* 0x000ee80000100a00 */
[----:B-1---5:R-:W4:Y:S04]  /*14140*/  LDL.64 R4, [R1+0x110] ;  /* 0x0001100001047983 */ /* 0x022f280000100a00 */
[----:B------:R-:W4:Y:S04]  /*14150*/  LDL.64 R8, [R1+0x110] ;  /* 0x0001100001087983 */ /* 0x000f280000100a00 */
[----:B------:R-:W4:Y:S04]  /*14160*/  LDL.64 R12, [R1+0x110] ;  /* 0x00011000010c7983 */ /* 0x000f280000100a00 */
[----:B------:R-:W4:Y:S01]  /*14170*/  LDL.64 R14, [R1+0x110] ;  /* 0x00011000010e7983 */ /* 0x000f220000100a00 */
[----:B------:R-:W-:Y:S05]  /*14180*/  WARPSYNC.ALL ;  /* 0x0000000000007948 */ /* 0x000fea0003800000 */
[----:B------:R-:W-:Y:S01]  /*14190*/  WARPGROUP.ARRIVE ;  /* 0x00000000000079c5 */ /* 0x000fe20000000000 */
[----:B------:R-:W4:Y:S01]  /*141a0*/  LDL.64 R18, [R1+0x110] ;  /* 0x0001100001127983 */ /* 0x000f220000100a00 */
[----:B--2---:R-:W-:Y:S01]  /*141b0*/  ISETP.NE.U32.AND P1, PT, R7, RZ, PT ;  /* 0x000000ff0700720c */ /* 0x004fe20003f25070 */
[----:B---3--:R-:W-:-:S02]  /*141c0*/  IMAD R6, R11, 0xc00, R72 ;  /* 0x00000c000b067824 */ /* 0x008fc400078e0248 */
[----:B------:R-:W-:Y:S01]  /*141d0*/  IMAD.MOV.U32 R7, RZ, RZ, R73 ;  /* 0x000000ffff077224 */ /* 0x000fe200078e0049 */
[----:B----4-:R-:W-:Y:S02]  /*141e0*/  R2UR UR4, R4 ;  /* 0x00000000040472ca */ /* 0x010fe400000e0000 */
[----:B------:R-:W-:Y:S02]  /*141f0*/  R2UR UR6, R6 ;  /* 0x00000000060672ca */ /* 0x000fe400000e0000 */
[----:B------:R-:W-:Y:S02]  /*14200*/  R2UR UR7, R7 ;  /* 0x00000000070772ca */ /* 0x000fe400000e0000 */
[----:B------:R-:W-:-:S03]  /*14210*/  R2UR UR5, R5 ;  /* 0x00000000050572ca */ /* 0x000fc600000e0000 */
[----:B------:R-:W-:-:S10]  /*14220*/  VOTEU.ANY UP0, P1 ;  /* 0x00000000003f7886 */ /* 0x000fd40000800100 */
        /* <DEDUP_REMOVED lines=186> */
[----:B------:R-:W3:Y:S04]  /*14dd0*/  LDL.64 R8, [R1+0x170] ;  /* 0x0001700001087983 */ /* 0x000ee80000100a00 */
[----:B------:R-:W4:Y:S04]  /*14de0*/  LDL R11, [R194] ;  /* 0x00000000c20b7983 */ /* 0x000f280000100800 */
[----:B--2---:R-:W2:Y:S04]  /*14df0*/  LDL R4, [R194+0x24] ;  /* 0x00002400c2047983 */ /* 0x004ea80000100800 */
[----:B------:R-:W4:Y:S04]  /*14e00*/  LDL R12, [R1+0x70] ;  /* 0x00007000010c7983 */ /* 0x000f280000100800 */
[----:B------:R-:W4:Y:S04]  /*14e10*/  LDL R6, [R194+0x18] ;  /* 0x00001800c2067983 */ /* 0x000f280000100800 */
[----:B------:R-:W4:Y:S04]  /*14e20*/  LDL R5, [R194+0x4] ;  /* 0x00000400c2057983 */ /* 0x000f280000100800 */
[----:B------:R-:W4:Y:S04]  /*14e30*/  LDL R18, [R194+0xc] ;  /* 0x00000c00c2127983 */ /* 0x000f280000100800 */
[----:B------:R-:W4:Y:S04]  /*14e40*/  LDL R15, [R194+0x10] ;  /* 0x00001000c20f7983 */ /* 0x000f280000100800 */
[----:B------:R-:W4:Y:S04]  /*14e50*/  LDL R7, [R194+0x14] ;  /* 0x00001400c2077983 */ /* 0x000f280000100800 */
[----:B---3--:R-:W3:Y:S01]  /*14e60*/  LD.E R8, desc[UR48][R8.64] ;  /* 0x0000003008087980 */ /* 0x008ee2000c101900 */
[----:B--2---:R-:W-:-:S03]  /*14e70*/  ISETP.NE.AND P1, PT, R4, 0x1, PT ;  /* 0x000000010400780c */ /* 0x004fc60003f25270 */
[----:B------:R-:W2:Y:S10]  /*14e80*/  LDL R4, [R194+0x8] ;  /* 0x00000800c2047983 */ /* 0x000eb40000100800 */
[----:B------:R-:W2:Y:S04]  /*14e90*/  @P1 LDL R13, [R194+0x28] ;  /* 0x00002800c20d1983 */ /* 0x000ea80000100800 */
[----:B------:R-:W2:Y:S01]  /*14ea0*/  @P1 LDL R14, [R194+0x2c] ;  /* 0x00002c00c20e1983 */ /* 0x000ea20000100800 */
[----:B----4-:R-:W-:Y:S01]  /*14eb0*/  ISETP.GE.AND P2, PT, R6, 0x1, PT ;  /* 0x000000010600780c */ /* 0x010fe20003f46270 */
[----:B------:R-:W-:Y:S01]  /*14ec0*/  BSSY B0, `(.L_x_11341) ;  /* 0x00000a6000007945 */ /* 0x000fe20003800000 */
[-C--:B---3--:R-:W-:Y:S01]  /*14ed0*/  FMUL.FTZ R9, R26, R8.reuse ;  /* 0x000000081a097220 */ /* 0x088fe20000410000 */
[----:B------:R-:W-:Y:S01]  /*14ee0*/  SHF.R.S32.HI R26, RZ, 0x1f, R11 ;  /* 0x0000001fff1a7819 */ /* 0x000fe2000001140b */
[-C--:B------:R-:W-:Y:S01]  /*14ef0*/  FMUL.FTZ R20, R30, R8.reuse ;  /* 0x000000081e147220 */ /* 0x080fe20000410000 */
[----:B------:R-:W-:-:S02]  /*14f00*/  FMUL.FTZ R30, R32, R8 ;  /* 0x00000008201e7220 */ /* 0x000fc40000410000 */
[----:B------:R-:W-:Y:S01]  /*14f10*/  LEA.HI R32, R26, R11, RZ, 0x7 ;  /* 0x0000000b1a207211 */ /* 0x000fe200078f38ff */
[----:B------:R-:W-:-:S03]  /*14f20*/  FMUL.FTZ R109, R34, R8 ;  /* 0x00000008226d7220 */ /* 0x000fc60000410000 */
[----:B------:R-:W-:Y:S01]  /*14f30*/  LOP3.LUT R34, R32, 0xffffff80, RZ, 0xc0, !PT ;  /* 0xffffff8020227812 */ /* 0x000fe200078ec0ff */
[----:B------:R-:W-:-:S04]  /*14f40*/  FMUL.FTZ R21, R31, R8 ;  /* 0x000000081f157220 */ /* 0x000fc80000410000 */
[----:B------:R-:W-:Y:S02]  /*14f50*/  IMAD.IADD R34, R11, 0x1, -R34 ;  /* 0x000000010b227824 */ /* 0x000fe400078e0a22 */
[-C--:B------:R-:W-:Y:S01]  /*14f60*/  FMUL.FTZ R31, R33, R8.reuse ;  /* 0x00000008211f7220 */ /* 0x080fe20000410000 */
[-C--:B------:R-:W-:Y:S01]  /*14f70*/  FMUL.FTZ R137, R38, R8.reuse ;  /* 0x0000000826897220 */ /* 0x080fe20000410000 */
[----:B------:R-:W-:Y:S02]  /*14f80*/  LEA.HI R38, R26, R11, RZ, 0x2 ;  /* 0x0000000b1a267211 */ /* 0x000fe400078f10ff */
[----:B------:R-:W-:Y:S01]  /*14f90*/  SHF.R.S32.HI R33, RZ, 0x1f, R34 ;  /* 0x0000001fff217819 */ /* 0x000fe20000011422 */
[-C--:B------:R-:W-:Y:S01]  /*14fa0*/  FMUL.FTZ R117, R35, R8.reuse ;  /* 0x0000000823757220 */ /* 0x080fe20000410000 */
[-C--:B------:R-:W-:Y:S01]  /*14fb0*/  FMUL.FTZ R36, R36, R8.reuse ;  /* 0x0000000824247220 */ /* 0x080fe20000410000 */
[----:B------:R-:W-:Y:S01]  /*14fc0*/  FMUL.FTZ R37, R37, R8 ;  /* 0x0000000825257220 */ /* 0x000fe20000410000 */
[----:B------:R-:W-:-:S02]  /*14fd0*/  LEA.HI R35, R33, R34, RZ, 0x2 ;  /* 0x0000002221237211 */ /* 0x000fc400078f10ff */
[----:B------:R-:W-:Y:S01]  /*14fe0*/  LOP3.LUT R38, R38, 0xfffffffc, RZ, 0xc0, !PT ;  /* 0xfffffffc26267812 */ /* 0x000fe200078ec0ff */
[----:B------:R3:W4:Y:S01]  /*14ff0*/  MUFU.TANH R75, R36 ;  /* 0x00000024004b7308 */ /* 0x0007220000002400 */
[----:B------:R-:W-:-:S03]  /*15000*/  LEA.HI R33, R33, R34, RZ, 0x5 ;  /* 0x0000002221217211 */ /* 0x000fc600078f28ff */
[----:B------:R-:W-:-:S04]  /*15010*/  IMAD.IADD R38, R11, 0x1, -R38 ;  /* 0x000000010b267824 */ /* 0x000fc800078e0a26 */
[----:B------:R0:W1:Y:S01]  /*15020*/  MUFU.TANH R76, R37 ;  /* 0x00000025004c7308 */ /* 0x0000620000002400 */
[--C-:B---3--:R-:W-:Y:S02]  /*15030*/  SHF.R.S32.HI R36, RZ, 0x2, R35.reuse ;  /* 0x00000002ff247819 */ /* 0x108fe40000011423 */
[----:B------:R-:W-:Y:S02]  /*15040*/  SHF.R.S32.HI R11, RZ, 0x7, R32 ;  /* 0x00000007ff0b7819 */ /* 0x000fe40000011420 */
[----:B0-----:R-:W-:-:S04]  /*15050*/  SHF.R.S32.HI R37, RZ, 0x1f, R35 ;  /* 0x0000001fff257819 */ /* 0x001fc80000011423 */
[----:B------:R-:W-:Y:S02]  /*15060*/  LEA.HI R37, R37, R36, RZ, 0x3 ;  /* 0x0000002425257211 */ /* 0x000fe400078f18ff */
[----:B------:R-:W-:Y:S02]  /*15070*/  LEA.HI R32, R32, R11, RZ, 0x1 ;  /* 0x0000000b20207211 */ /* 0x000fe400078f08ff */
[----:B------:R-:W-:Y:S02]  /*15080*/  LOP3.LUT R37, R37, 0xfffffff8, RZ, 0xc0, !PT ;  /* 0xfffffff825257812 */ /* 0x000fe400078ec0ff */
[----:B------:R-:W-:Y:S02]  /*15090*/  SHF.R.S32.HI R33, RZ, 0x5, R33 ;  /* 0x00000005ff217819 */ /* 0x000fe40000011421 */
[----:B------:R-:W-:Y:S01]  /*150a0*/  LOP3.LUT R32, R32, 0x3fffffe, RZ, 0xc0, !PT ;  /* 0x03fffffe20207812 */ /* 0x000fe200078ec0ff */
[----:B------:R-:W-:Y:S01]  /*150b0*/  IMAD.IADD R37, R36, 0x1, -R37 ;  /* 0x0000000124257824 */ /* 0x000fe200078e0a25 */
[----:B------:R-:W-:Y:S01]  /*150c0*/  LEA.HI R36, R38, R38, RZ, 0x1 ;  /* 0x0000002626247211 */ /* 0x000fe200078f08ff */
[----:B------:R-:W-:-:S02]  /*150d0*/  IMAD R12, R12, 0x8, R33 ;  /* 0x000000080c0c7824 */ /* 0x000fc400078e0221 */
[----:B------:R-:W-:Y:S01]  /*150e0*/  IMAD.IADD R32, R11, 0x1, -R32 ;  /* 0x000000010b207824 */ /* 0x000fe200078e0a20 */
[----:B------:R-:W-:Y:S01]  /*150f0*/  LOP3.LUT R11, R36, 0x1ffffffe, RZ, 0xc0, !PT ;  /* 0x1ffffffe240b7812 */ /* 0x000fe200078ec0ff */
[----:B------:R-:W-:-:S04]  /*15100*/  IMAD.U32 R37, R12, 0x10, R37 ;  /* 0x000000100c257824 */ /* 0x000fc800078e0025 */
[----:B------:R-:W-:Y:S02]  /*15110*/  IMAD.IADD R11, R38, 0x1, -R11 ;  /* 0x00000001260b7824 */ /* 0x000fe400078e0a0b */
[----:B------:R-:W-:-:S04]  /*15120*/  IMAD R32, R32, 0x40, R37 ;  /* 0x0000004020207824 */ /* 0x000fc800078e0225 */
[----:B------:R-:W-:-:S04]  /*15130*/  IMAD R32, R11, 0x8, R32 ;  /* 0x000000080b207824 */ /* 0x000fc800078e0220 */
[----:B--2---:R-:W-:-:S05]  /*15140*/  @P1 IMAD.HI.U32 R13, R32, R13, RZ ;  /* 0x0000000d200d1227 */ /* 0x004fca00078e00ff */
[----:B------:R-:W-:Y:S01]  /*15150*/  @P1 SHF.R.U32.HI R32, RZ, R14, R13 ;  /* 0x0000000eff201219 */ /* 0x000fe2000001160d */
[----:B------:R-:W-:Y:S01]  /*15160*/  IMAD.MOV.U32 R11, RZ, RZ, -0x60 ;  /* 0xffffffa0ff0b7424 */ /* 0x000fe200078e00ff */
[----:B------:R-:W-:-:S03]  /*15170*/  LOP3.LUT R35, R35, 0x7ffffffc, RZ, 0xc0, !PT ;  /* 0x7ffffffc23237812 */ /* 0x000fc600078ec0ff */
        /* <DEDUP_REMOVED lines=33> */
[-C--:B------:R-:W-:Y:S01]  /*15390*/  FMUL.FTZ R147, R70, R8.reuse ;  /* 0x0000000846937220 */ /* 0x080fe20000410000 */
[----:B------:R-:W-:Y:S02]  /*153a0*/  IMAD R12, R10, R11, 0x1 ;  /* 0x000000010a0c7424 */ /* 0x000fe400078e020b */
[-C--:B------:R-:W-:Y:S01]  /*153b0*/  FMUL.FTZ R149, R71, R8.reuse ;  /* 0x0000000847957220 */ /* 0x080fe20000410000 */
[-C--:B------:R-:W-:Y:S01]  /*153c0*/  FMUL.FTZ R49, R49, R8.reuse ;  /* 0x0000000831317220 */ /* 0x080fe20000410000 */
[-C--:B------:R-:W-:Y:S01]  /*153d0*/  FMUL.FTZ R53, R53, R8.reuse ;  /* 0x0000000835357220 */ /* 0x080fe20000410000 */
[-C--:B------:R-:W-:Y:S01]  /*153e0*/  FMUL.FTZ R61, R61, R8.reuse ;  /* 0x000000083d3d7220 */ /* 0x080fe20000410000 */
[-C--:B------:R-:W-:Y:S01]  /*153f0*/  FMUL.FTZ R65, R65, R8.reuse ;  /* 0x0000000841417220 */ /* 0x080fe20000410000 */
[----:B------:R-:W-:Y:S01]  /*15400*/  FMUL.FTZ R68, R68, R8 ;  /* 0x0000000844447220 */ /* 0x000fe20000410000 */
        /* <DEDUP_REMOVED lines=45> */
[----:B------:R0:W0:Y:S08]  /*156e0*/  MUFU.TANH R13, R68 ;  /* 0x00000044000d7308 */ /* 0x0000300000002400 */
[----:B------:R-:W0:Y:S08]  /*156f0*/  MUFU.TANH R69, R69 ;  /* 0x0000004500457308 */ /* 0x000e300000002400 */
[----:B------:R-:W0:Y:S08]  /*15700*/  MUFU.TANH R147, R147 ;  /* 0x0000009300937308 */ /* 0x000e300000002400 */
[----:B------:R-:W1:Y:S01]  /*15710*/  MUFU.TANH R149, R149 ;  /* 0x0000009500957308 */ /* 0x000e620000002400 */
[----:B------:R-:W-:-:S02]  /*15720*/  IMAD.IADD R18, R8, 0x1, R15 ;  /* 0x0000000108127824 */ /* 0x000fc400078e020f */
[----:B------:R-:W-:Y:S02]  /*15730*/  IMAD.IADD R34, R8, 0x1, R11 ;  /* 0x0000000108227824 */ /* 0x000fe400078e020b */
[----:B------:R-:W-:Y:S02]  /*15740*/  IMAD R36, R10, -0x60, R7 ;  /* 0xffffffa00a247824 */ /* 0x000fe400078e0207 */
[----:B------:R-:W-:Y:S02]  /*15750*/  VIADD R38, R12, 0xffffffff ;  /* 0xffffffff0c267836 */ /* 0x000fe40000000000 */
        /* <DEDUP_REMOVED lines=15> */
.L_x_11346:
[----:B------:R-:W-:Y:S05]  /*15850*/  BSYNC B2 ;  /* 0x0000000000027941 */ /* 0x000fea0003800000 */
.L_x_11345:
[----:B------:R-:W-:Y:S01]  /*15860*/  LOP3.LUT R7, RZ, R7, RZ, 0x33, !PT ;  /* 0x00000007ff077212 */ /* 0x000fe200078e33ff */
[----:B------:R-:W-:Y:S06]  /*15870*/  BRA `(.L_x_11347) ;  /* 0x0000000000187947 */ /* 0x000fec0003800000 */
.L_x_11344:
[----:B------:R-:W-:-:S13]  /*15880*/  ISETP.NE.AND P1, PT, R6, 0x1, PT ;  /* 0x000000010600780c */ /* 0x000fda0003f25270 */
[----:B------:R-:W-:Y:S05]  /*15890*/  @!P1 BRA `(.L_x_11347) ;  /* 0x0000000000109947 */ /* 0x000fea0003800000 */
[----:B------:R-:W2:Y:S04]  /*158a0*/  LDL R12, [R194+0x1c] ;  /* 0x00001c00c20c7983 */ /* 0x000ea80000100800 */
[----:B------:R-:W3:Y:S01]  /*158b0*/  LDL R14, [R194+0x20] ;  /* 0x00002000c20e7983 */ /* 0x000ee20000100800 */
[----:B--2---:R-:W-:-:S05]  /*158c0*/  IMAD.HI.U32 R7, R7, R12, RZ ;  /* 0x0000000c07077227 */ /* 0x004fca00078e00ff */
[----:B---3--:R-:W-:-:S07]  /*158d0*/  SHF.R.U32.HI R7, RZ, R14, R7 ;  /* 0x0000000eff077219 */ /* 0x008fce0000011607 */
.L_x_11347:
[----:B------:R-:W-:Y:S05]  /*158e0*/  BSYNC B1 ;  /* 0x0000000000017941 */ /* 0x000fea0003800000 */
.L_x_11343:
[----:B------:R-:W-:-:S05]  /*158f0*/  IMAD R7, R6, R7, R38 ;  /* 0x0000000706077224 */ /* 0x000fca00078e0226 */
[----:B------:R-:W-:Y:S02]  /*15900*/  VIMNMX R8, R8, R7, !PT ;  /* 0x0000000708087248 */ /* 0x000fe40007fe0100 */
[----:B------:R-:W-:-:S07]  /*15910*/  VIADDMNMX R11, R7, R6, R11, PT ;  /* 0x00000006070b7246 */ /* 0x000fce000380010b */
.L_x_11342:
[----:B------:R-:W-:Y:S05]  /*15920*/  BSYNC B0 ;  /* 0x0000000000007941 */ /* 0x000fea0003800000 */
.L_x_11341:
[C---:B------:R-:W-:Y:S01]  /*15930*/  ISETP.GE.AND P1, PT, R36.reuse, 0x2, PT ;  /* 0x000000022400780c */ /* 0x040fe20003f26270 */
[----:B------:R-:W-:Y:S01]  /*15940*/  BSSY B0, `(.L_x_11348) ;  /* 0x0000091000007945 */ /* 0x000fe20003800000 */
[----:B------:R-:W-:Y:S02]  /*15950*/  ISETP.GE.AND P5, PT, R36, 0xa, PT ;  /* 0x0000000a2400780c */ /* 0x000fe40003fa6270 */
        /* <DEDUP_REMOVED lines=30> */
[----:B-1----:R-:W-:Y:S02]  /*15b40*/  FSEL R59, R76, -INF , !P3 ;  /* 0xff8000004c3b7808 */ /* 0x002fe40005800000 */
        /* <DEDUP_REMOVED lines=83> */
[----:B------:R-:W-:Y:S01]  /*16080*/  ISETP.GE.AND P6, PT, R6, 0x1, PT ;  /* 0x000000010600780c */ /* 0x000fe20003fc6270 */
[--C-:B0-----:R-:W-:Y:S02]  /*16090*/  IMAD.IADD R69, R18, 0x1, R11.reuse ;  /* 0x0000000112457824 */ /* 0x101fe400078e020b */
[----:B------:R-:W-:-:S10]  /*160a0*/  IMAD.IADD R8, R34, 0x1, R11 ;  /* 0x0000000122087824 */ /* 0x000fd400078e020b */
        /* <DEDUP_REMOVED lines=13> */
.L_x_11353:
[----:B------:R-:W-:Y:S05]  /*16180*/  BSYNC B2 ;  /* 0x0000000000027941 */ /* 0x000fea0003800000 */
.L_x_11352:
[----:B------:R-:W-:Y:S01]  /*16190*/  LOP3.LUT R5, RZ, R5, RZ, 0x33, !PT ;  /* 0x00000005ff057212 */ /* 0x000fe200078e33ff */
[----:B------:R-:W-:Y:S06]  /*161a0*/  BRA `(.L_x_11354) ;  /* 0x0000000000187947 */ /* 0x000fec0003800000 */
.L_x_11351:
[----:B------:R-:W-:-:S13]  /*161b0*/  ISETP.NE.AND P6, PT, R6, 0x1, PT ;  /* 0x000000010600780c */ /* 0x000fda0003fc5270 */
[----:B------:R-:W-:Y:S05]  /*161c0*/  @!P6 BRA `(.L_x_11354) ;  /* 0x000000000010e947 */ /* 0x000fea0003800000 */
[----:B------:R-:W2:Y:S04]  /*161d0*/  LDL R4, [R194+0x1c] ;  /* 0x00001c00c2047983 */ /* 0x000ea80000100800 */
[----:B------:R-:W3:Y:S01]  /*161e0*/  LDL R12, [R194+0x20] ;  /* 0x00002000c20c7983 */ /* 0x000ee20000100800 */
[----:B--2---:R-:W-:-:S05]  /*161f0*/  IMAD.HI.U32 R5, R5, R4, RZ ;  /* 0x0000000405057227 */ /* 0x004fca00078e00ff */
[----:B---3--:R-:W-:-:S07]  /*16200*/  SHF.R.U32.HI R5, RZ, R12, R5 ;  /* 0x0000000cff057219 */ /* 0x008fce0000011605 */
.L_x_11354:
[----:B------:R-:W-:Y:S05]  /*16210*/  BSYNC B1 ;  /* 0x0000000000017941 */ /* 0x000fea0003800000 */
.L_x_11350:
[----:B------:R-:W-:-:S05]  /*16220*/  IMAD R5, R6, R5, R38 ;  /* 0x0000000506057224 */ /* 0x000fca00078e0226 */
[----:B------:R-:W-:Y:S02]  /*16230*/  VIADDMNMX R69, R5, R6, R69, PT ;  /* 0x0000000605457246 */ /* 0x000fe40003800145 */
[----:B------:R-:W-:-:S07]  /*16240*/  VIMNMX R8, R8, R5, !PT ;  /* 0x0000000508087248 */ /* 0x000fce0007fe0100 */
.L_x_11349:
[----:B------:R-:W-:Y:S05]  /*16250*/  BSYNC B0 ;  /* 0x0000000000007941 */ /* 0x000fea0003800000 */
.L_x_11348:
[----:B------:R-:W2:Y:S01]  /*16260*/  LD.E.64 R4, desc[UR48][R16.64+0x440] ;  /* 0x0004403010047980 */ /* 0x000ea2000c101b00 */
[C---:B------:R-:W-:Y:S02]  /*16270*/  ISETP.GT.AND P1, PT, R8.reuse, 0x1, !P1 ;  /* 0x000000010800780c */ /* 0x040fe40004f24270 */
[----:B------:R-:W-:Y:S01]  /*16280*/  ISETP.GT.AND P2, PT, R8, 0x8, !P2 ;  /* 0x000000080800780c */ /* 0x000fe20005744270 */
[----:B------:R-:W3:Y:S01]  /*16290*/  LD.E R34, desc[UR48][R16.64+0x270] ;  /* 0x0002703010227980 */ /* 0x000ee2000c101900 */
[C---:B------:R-:W-:Y:S02]  /*162a0*/  ISETP.LT.OR P1, PT, R69.reuse, 0x2, P1 ;  /* 0x000000024500780c */ /* 0x040fe40000f21670 */
[----:B------:R-:W-:Y:S01]  /*162b0*/  ISETP.LT.OR P2, PT, R69, 0x9, P2 ;  /* 0x000000094500780c */ /* 0x000fe20001741670 */
[----:B------:R-:W4:Y:S01]  /*162c0*/  LD.E R38, desc[UR48][R16.64+0x294] ;  /* 0x0002943010267980 */ /* 0x000f22000c101900 */
[----:B------:R-:W-:Y:S02]  /*162d0*/  FSEL R87, R19, -INF , !P1 ;  /* 0xff80000013577808 */ /* 0x000fe40004800000 */
[----:B------:R-:W-:Y:S01]  /*162e0*/  ISETP.NE.AND P1, PT, R46, RZ, PT ;  /* 0x000000ff2e00720c */ /* 0x000fe20003f25270 */
[----:B------:R-:W5:Y:S01]  /*162f0*/  LD.E R64, desc[UR48][R16.64+0x238] ;  /* 0x0002383010407980 */ /* 0x000f62000c101900 */
[----:B------:R-:W-:-:S02]  /*16300*/  FSEL R91, R20, -INF , !P2 ;  /* 0xff800000145b7808 */ /* 0x000fc40005000000 */
[----:B------:R-:W-:Y:S01]  /*16310*/  ISETP.GT.AND P1, PT, R8, 0x9, !P1 ;  /* 0x000000090800780c */ /* 0x000fe20004f24270 */
[----:B------:R-:W5:Y:S01]  /*16320*/  LD.E R46, desc[UR48][R16.64+0x2d0] ;  /* 0x0002d030102e7980 */ /* 0x000f62000c101900 */
[----:B------:R-:W-:Y:S02]  /*16330*/  ISETP.NE.AND P2, PT, R54, RZ, PT ;  /* 0x000000ff3600720c */ /* 0x000fe40003f45270 */
[----:B------:R-:W-:Y:S01]  /*16340*/  ISETP.LT.OR P1, PT, R69, 0xa, P1 ;  /* 0x0000000a4500780c */ /* 0x000fe20000f21670 */
[----:B------:R-:W5:Y:S01]  /*16350*/  LD.E R54, desc[UR48][R16.64+0x320] ;  /* 0x0003203010367980 */ /* 0x000f62000c101900 */
[----:B------:R-:W-:Y:S02]  /*16360*/  ISETP.NE.AND P6, PT, R58, RZ, PT ;  /* 0x000000ff3a00720c */ /* 0x000fe40003fc5270 */
[----:B------:R-:W-:Y:S01]  /*16370*/  FSEL R99, R21, -INF , !P1 ;  /* 0xff80000015637808 */ /* 0x000fe20004800000 */
[----:B------:R-:W5:Y:S01]  /*16380*/  LD.E R76, desc[UR48][R16.64+0x25c] ;  /* 0x00025c30104c7980 */ /* 0x000f62000c101900 */
[----:B------:R-:W-:-:S02]  /*16390*/  ISETP.NE.AND P1, PT, R50, RZ, PT ;  /* 0x000000ff3200720c */ /* 0x000fc40003f25270 */
[C---:B------:R-:W-:Y:S01]  /*163a0*/  ISETP.GT.AND P3, PT, R8.reuse, 0x50, !P3 ;  /* 0x000000500800780c */ /* 0x040fe20005f64270 */
[----:B------:R-:W5:Y:S01]  /*163b0*/  LD.E R50, desc[UR48][R16.64+0x2d4] ;  /* 0x0002d43010327980 */ /* 0x000f62000c101900 */
[C---:B------:R-:W-:Y:S02]  /*163c0*/  ISETP.GT.AND P1, PT, R8.reuse, 0x10, !P1 ;  /* 0x000000100800780c */ /* 0x040fe40004f24270 */
[C---:B------:R-:W-:Y:S01]  /*163d0*/  ISETP.GT.AND P4, PT, R8.reuse, 0x51, !P4 ;  /* 0x000000510800780c */ /* 0x040fe20006784270 */
[----:B------:R-:W5:Y:S01]  /*163e0*/  LD.E R74, desc[UR48][R16.64+0x268] ;  /* 0x00026830104a7980 */ /* 0x000f62000c101900 */
[----:B------:R-:W-:Y:S02]  /*163f0*/  ISETP.LT.OR P1, PT, R69, 0x11, P1 ;  /* 0x000000114500780c */ /* 0x000fe40000f21670 */
[----:B------:R-:W-:Y:S01]  /*16400*/  ISETP.GT.AND P5, PT, R8, 0x58, !P5 ;  /* 0x000000580800780c */ /* 0x000fe20006fa4270 */
[----:B------:R-:W5:Y:S01]  /*16410*/  LD.E R72, desc[UR48][R16.64+0x26c] ;  /* 0x00026c3010487980 */ /* 0x000f62000c101900 */
[----:B------:R-:W-:-:S02]  /*16420*/  FSEL R109, R109, -INF , !P1 ;  /* 0xff8000006d6d7808 */ /* 0x000fc40004800000 */
[----:B------:R-:W-:Y:S01]  /*16430*/  ISETP.NE.AND P1, PT, R30, RZ, PT ;  /* 0x000000ff1e00720c */ /* 0x000fe20003f25270 */
[----:B------:R-:W5:Y:S03]  /*16440*/  LD.E R88, desc[UR48][R16.64+0x288] ;  /* 0x0002883010587980 */ /* 0x000f66000c101900 */
[C---:B------:R-:W-:Y:S01]  /*16450*/  ISETP.GT.AND P1, PT, R8.reuse, 0x11, !P1 ;  /* 0x000000110800780c */ /* 0x040fe20004f24270 */
[----:B------:R-:W3:Y:S03]  /*16460*/  LD.E R30, desc[UR48][R16.64+0x230] ;  /* 0x00023030101e7980 */ /* 0x000ee6000c101900 */
[----:B------:R-:W-:Y:S01]  /*16470*/  ISETP.LT.OR P1, PT, R69, 0x12, P1 ;  /* 0x000000124500780c */ /* 0x000fe20000f21670 */
[----:B------:R-:W5:Y:S03]  /*16480*/  LD.E R86, desc[UR48][R16.64+0x28c] ;  /* 0x00028c3010567980 */ /* 0x000f66000c101900 */
[----:B------:R-:W-:Y:S01]  /*16490*/  FSEL R117, R117, -INF , !P1 ;  /* 0xff80000075757808 */ /* 0x000fe20004800000 */
[----:B------:R-:W5:Y:S01]  /*164a0*/  LD.E R84, desc[UR48][R16.64+0x298] ;  /* 0x0002983010547980 */ /* 0x000f62000c101900 */
[----:B------:R-:W-:-:S02]  /*164b0*/  ISETP.GT.AND P1, PT, R8, 0x18, !P2 ;  /* 0x000000180800780c */ /* 0x000fc40005724270 */
[----:B------:R-:W-:Y:S01]  /*164c0*/  ISETP.NE.AND P2, PT, R56, RZ, PT ;  /* 0x000000ff3800720c */ /* 0x000fe20003f45270 */
[----:B------:R-:W5:Y:S01]  /*164d0*/  LD.E R82, desc[UR48][R16.64+0x29c] ;  /* 0x00029c3010527980 */ /* 0x000f62000c101900 */
[C---:B------:R-:W-:Y:S02]  /*164e0*/  ISETP.LT.OR P1, PT, R69.reuse, 0x19, P1 ;  /* 0x000000194500780c */ /* 0x040fe40000f21670 */
[----:B------:R-:W-:Y:S01]  /*164f0*/  ISETP.LT.OR P3, PT, R69, 0x51, P3 ;  /* 0x000000514500780c */ /* 0x000fe20001f61670 */
[----:B------:R-:W5:Y:S01]  /*16500*/  LD.E R56, desc[UR48][R16.64+0x310] ;  /* 0x0003103010387980 */ /* 0x000f62000c101900 */
[----:B------:R-:W-:Y:S02]  /*16510*/  FSEL R137, R137, -INF , !P1 ;  /* 0xff80000089897808 */ /* 0x000fe40004800000 */
[----:B------:R-:W-:Y:S01]  /*16520*/  ISETP.GT.AND P1, PT, R8, 0x19, !P6 ;  /* 0x000000190800780c */ /* 0x000fe20007724270 */
[----:B------:R-:W5:Y:S01]  /*16530*/  LD.E R78, desc[UR48][R16.64+0x2a8] ;  /* 0x0002a830104e7980 */ /* 0x000f62000c101900 */
[----:B------:R-:W-:-:S02]  /*16540*/  ISETP.NE.AND P6, PT, R14, RZ, PT ;  /* 0x000000ff0e00720c */ /* 0x000fc40003fc5270 */
[----:B------:R-:W-:Y:S01]  /*16550*/  ISETP.LT.OR P1, PT, R69, 0x1a, P1 ;  /* 0x0000001a4500780c */ /* 0x000fe20000f21670 */
[----:B------:R-:W5:Y:S03]  /*16560*/  LD.E R80, desc[UR48][R16.64+0x2ac] ;  /* 0x0002ac3010507980 */ /* 0x000f66000c101900 */
[----:B------:R-:W-:Y:S01]  /*16570*/  FSEL R135, R135, -INF , !P1 ;  /* 0xff80000087877808 */ /* 0x000fe20004800000 */
[----:B------:R-:W5:Y:S01]  /*16580*/  LD.E R92, desc[UR48][R16.64+0x2b8] ;  /* 0x0002b830105c7980 */ /* 0x000f62000c101900 */
[----:B------:R-:W-:Y:S02]  /*16590*/  ISETP.NE.AND P1, PT, R62, RZ, PT ;  /* 0x000000ff3e00720c */ /* 0x000fe40003f25270 */
[----:B------:R-:W-:Y:S01]  /*165a0*/  ISETP.LT.OR P4, PT, R69, 0x52, P4 ;  /* 0x000000524500780c */ /* 0x000fe20002781670 */
[----:B------:R-:W5:Y:S01]  /*165b0*/  LD.E R62, desc[UR48][R16.64+0x23c] ;  /* 0x00023c30103e7980 */ /* 0x000f62000c101900 */
[----:B------:R-:W-:-:S03]  /*165c0*/  ISETP.GT.AND P1, PT, R8, 0x20, !P1 ;  /* 0x000000200800780c */ /* 0x000fc60004f24270 */
[----:B------:R-:W5:Y:S01]  /*165d0*/  LD.E R90, desc[UR48][R16.64+0x2bc] ;  /* 0x0002bc30105a7980 */ /* 0x000f62000c101900 */
[----:B------:R-:W-:-:S03]  /*165e0*/  ISETP.LT.OR P1, PT, R69, 0x21, P1 ;  /* 0x000000214500780c */ /* 0x000fc60000f21670 */
[----:B------:R-:W5:Y:S01]  /*165f0*/  LD.E R96, desc[UR48][R16.64+0x2cc] ;  /* 0x0002cc3010607980 */ /* 0x000f62000c101900 */
[----:B------:R-:W-:Y:S02]  /*16600*/  FSEL R21, R27, -INF , !P1 ;  /* 0xff8000001b157808 */ /* 0x000fe40004800000 */
[----:B------:R-:W-:Y:S01]  /*16610*/  ISETP.NE.AND P1, PT, R40, RZ, PT ;  /* 0x000000ff2800720c */ /* 0x000fe20003f25270 */
[----:B------:R-:W5:Y:S03]  /*16620*/  LD.E R98, desc[UR48][R16.64+0x2d8] ;  /* 0x0002d83010627980 */ /* 0x000f66000c101900 */
[----:B------:R-:W-:Y:S01]  /*16630*/  ISETP.GT.AND P1, PT, R8, 0x21, !P1 ;  /* 0x000000210800780c */ /* 0x000fe20004f24270 */
[----:B------:R-:W5:Y:S03]  /*16640*/  LD.E R40, desc[UR48][R16.64+0x2a0] ;  /* 0x0002a03010287980 */ /* 0x000f66000c101900 */
[----:B------:R-:W-:Y:S01]  /*16650*/  ISETP.LT.OR P1, PT, R69, 0x22, P1 ;  /* 0x000000224500780c */ /* 0x000fe20000f21670 */
[----:B------:R-:W5:Y:S03]  /*16660*/  LD.E R100, desc[UR48][R16.64+0x2dc] ;  /* 0x0002dc3010647980 */ /* 0x000f66000c101900 */
[----:B------:R-:W-:Y:S01]  /*16670*/  FSEL R11, R28, -INF , !P1 ;  /* 0xff8000001c0b7808 */ /* 0x000fe20004800000 */
[----:B------:R-:W5:Y:S01]  /*16680*/  LD.E R102, desc[UR48][R16.64+0x2e8] ;  /* 0x0002e83010667980 */ /* 0x000f62000c101900 */
[----:B------:R-:W-:-:S02]  /*16690*/  ISETP.NE.AND P1, PT, R66, RZ, PT ;  /* 0x000000ff4200720c */ /* 0x000fc40003f25270 */
[----:B------:R-:W-:Y:S01]  /*166a0*/  FSEL R143, R143, -INF , !P3 ;  /* 0xff8000008f8f7808 */ /* 0x000fe20005800000 */
[----:B------:R-:W5:Y:S01]  /*166b0*/  LD.E R66, desc[UR48][R16.64+0x27c] ;  /* 0x00027c3010427980 */ /* 0x000f62000c101900 */
[----:B------:R-:W-:Y:S02]  /*166c0*/  ISETP.GT.AND P1, PT, R8, 0x28, !P1 ;  /* 0x000000280800780c */ /* 0x000fe40004f24270 */
[C---:B------:R-:W-:Y:S01]  /*166d0*/  ISETP.LT.OR P5, PT, R69.reuse, 0x59, P5 ;  /* 0x000000594500780c */ /* 0x040fe20002fa1670 */
[----:B------:R-:W5:Y:S01]  /*166e0*/  LD.E R104, desc[UR48][R16.64+0x2ec] ;  /* 0x0002ec3010687980 */ /* 0x000f62000c101900 */
[----:B------:R-:W-:Y:S02]  /*166f0*/  ISETP.LT.OR P1, PT, R69, 0x29, P1 ;  /* 0x000000294500780c */ /* 0x000fe40000f21670 */
[----:B------:R-:W-:Y:S01]  /*16700*/  FSEL R145, R145, -INF , !P4 ;  /* 0xff80000091917808 */ /* 0x000fe20006000000 */
[----:B------:R-:W5:Y:S01]  /*16710*/  LD.E R106, desc[UR48][R16.64+0x2f8] ;  /* 0x0002f830106a7980 */ /* 0x000f62000c101900 */
[----:B------:R-:W-:-:S02]  /*16720*/  FSEL R19, R29, -INF , !P1 ;  /* 0xff8000001d137808 */ /* 0x000fc40004800000 */
[----:B------:R-:W-:Y:S01]  /*16730*/  ISETP.NE.AND P1, PT, R44, RZ, PT ;  /* 0x000000ff2c00720c */ /* 0x000fe20003f25270 */
[----:B------:R-:W4:Y:S03]  /*16740*/  LD.E R29, desc[UR48][R16.64+0x42c] ;  /* 0x00042c30101d7980 */ /* 0x000f26000c101900 */
        /* <DEDUP_REMOVED lines=22> */
[----:B------:R-:W-:-:S03]  /*168b0*/  ISETP.NE.AND P1, PT, R70, RZ, PT ;  /* 0x000000ff4600720c */ /* 0x000fc60003f25270 */
        /* <DEDUP_REMOVED lines=21> */
[----:B------:R-:W-:Y:S01]  /*16a10*/  ISETP.GT.AND P1, PT, R8, 0x41, !P2 ;  /* 0x000000410800780c */ /* 0x000fe20005724270 */
[----:B------:R-:W5:Y:S01]  /*16a20*/  LD.E R130, desc[UR48][R16.64+0x36c] ;  /* 0x00036c3010827980 */ /* 0x000f62000c101900 */
[----:B------:R-:W-:Y:S02]  /*16a30*/  ISETP.NE.AND P2, PT, R60, RZ, PT ;  /* 0x000000ff3c00720c */ /* 0x000fe40003f45270 */
[----:B------:R-:W-:Y:S01]  /*16a40*/  ISETP.LT.OR P1, PT, R69, 0x42, P1 ;  /* 0x000000424500780c */ /* 0x000fe20000f21670 */
[----:B------:R-:W5:Y:S03]  /*16a50*/  LD.E R60, desc[UR48][R16.64+0x248] ;  /* 0x00024830103c7980 */ /* 0x000f66000c101900 */
[----:B------:R-:W-:Y:S01]  /*16a60*/  FSEL R129, R129, -INF , !P1 ;  /* 0xff80000081817808 */ /* 0x000fe20004800000 */
[----:B------:R-:W5:Y:S01]  /*16a70*/  LD.E R138, desc[UR48][R16.64+0x378] ;  /* 0x00037830108a7980 */ /* 0x000f62000c101900 */
[----:B------:R-:W-:-:S03]  /*16a80*/  ISETP.GT.AND P1, PT, R8, RZ, !P6 ;  /* 0x000000ff0800720c */ /* 0x000fc60007724270 */
[----:B------:R-:W5:Y:S01]  /*16a90*/  LD.E R142, desc[UR48][R16.64+0x37c] ;  /* 0x00037c30108e7980 */ /* 0x000f62000c101900 */
[----:B------:R-:W-:-:S03]  /*16aa0*/  ISETP.LT.OR P1, PT, R69, 0x1, P1 ;  /* 0x000000014500780c */ /* 0x000fc60000f21670 */
[----:B------:R-:W5:Y:S01]  /*16ab0*/  LD.E R140, desc[UR48][R16.64+0x388] ;  /* 0x00038830108c7980 */ /* 0x000f62000c101900 */
[----:B------:R-:W-:Y:S02]  /*16ac0*/  FSEL R6, R9, -INF , !P1 ;  /* 0xff80000009067808 */ /* 0x000fe40004800000 */
[----:B------:R-:W-:Y:S01]  /*16ad0*/  ISETP.NE.AND P1, PT, R71, RZ, PT ;  /* 0x000000ff4700720c */ /* 0x000fe20003f25270 */
        /* <DEDUP_REMOVED lines=20> */
[----:B--2---:R-:W-:-:S03]  /*16c20*/  FMNMX.FTZ R12, R187, R4, !PT ;  /* 0x00000004bb0c7209 */ /* 0x004fc60007810000 */
[----:B------:R-:W2:Y:S01]  /*16c30*/  LD.E R28, desc[UR48][R16.64+0x424] ;  /* 0x00042430101c7980 */ /* 0x000ea2000c101900 */
[----:B------:R-:W-:Y:S02]  /*16c40*/  ISETP.GT.AND P2, PT, R8, 0x49, !P2 ;  /* 0x000000490800780c */ /* 0x000fe40005744270 */
[----:B------:R-:W-:Y:S01]  /*16c50*/  FMNMX.FTZ R12, R67, R12, !PT ;  /* 0x0000000c430c7209 */ /* 0x000fe20007810000 */
[----:B------:R-:W2:Y:S01]  /*16c60*/  LD.E R111, desc[UR48][R16.64+0x404] ;  /* 0x00040430106f7980 */ /* 0x000ea2000c101900 */
[----:B------:R-:W-:Y:S02]  /*16c70*/  ISETP.NE.AND P6, PT, R24, RZ, PT ;  /* 0x000000ff1800720c */ /* 0x000fe40003fc5270 */
[----:B------:R-:W-:Y:S01]  /*16c80*/  FMNMX.FTZ R12, R73, R12, !PT ;  /* 0x0000000c490c7209 */ /* 0x000fe20007810000 */
[----:B------:R-:W2:Y:S03]  /*16c90*/  LD.E R24, desc[UR48][R16.64+0x234] ;  /* 0x0002343010187980 */ /* 0x000ea6000c101900 */
        /* <DEDUP_REMOVED lines=22> */
[----:B------:R-:W-:-:S04]  /*16e00*/  FMNMX.FTZ R12, R35, R12, !PT ;  /* 0x0000000c230c7209 */ /* 0x000fc80007810000 */
[----:B------:R-:W-:-:S04]  /*16e10*/  FMNMX.FTZ R12, R31, R12, !PT ;  /* 0x0000000c1f0c7209 */ /* 0x000fc80007810000 */
        /* <DEDUP_REMOVED lines=25> */
[----:B------:R-:W-:Y:S01]  /*16fb0*/  ISETP.GT.AND P1, PT, R8, 0x48, !P1 ;  /* 0x000000480800780c */ /* 0x000fe20004f24270 */
[----:B------:R-:W0:Y:S01]  /*16fc0*/  SHFL.BFLY PT, R27, R18, 0x1, 0x1f ;  /* 0x0c201f00121b7f89 */ /* 0x000e2200000e0000 */
[----:B------:R-:W-:Y:S02]  /*16fd0*/  FMNMX.FTZ R14, R133, R14, !PT ;  /* 0x0000000e850e7209 */ /* 0x000fe40007810000 */
[----:B------:R-:W-:-:S02]  /*16fe0*/  ISETP.LT.OR P1, PT, R69, 0x49, P1 ;  /* 0x000000494500780c */ /* 0x000fc40000f21670 */
[----:B------:R-:W-:Y:S01]  /*16ff0*/  ISETP.LT.OR P2, PT, R69, 0x4a, P2 ;  /* 0x0000004a4500780c */ /* 0x000fe20001741670 */
[----:B------:R1:W-:Y:S01]  /*17000*/  ST.E desc[UR48][R16.64+0x440], R9 ;  /* 0x0004400910007985 */ /* 0x0003e2000c101930 */
[----:B------:R-:W-:Y:S02]  /*17010*/  FMNMX.FTZ R14, R131, R14, !PT ;  /* 0x0000000e830e7209 */ /* 0x000fe40007810000 */
[----:B------:R-:W-:Y:S01]  /*17020*/  FSEL R139, R25, -INF , !P1 ;  /* 0xff800000198b7808 */ /* 0x000fe20004800000 */
[----:B------:R-:W3:Y:S01]  /*17030*/  LD.E R12, desc[UR48][R16.64+0x460] ;  /* 0x00046030100c7980 */ /* 0x000ee2000c101900 */
[----:B------:R-:W-:Y:S02]  /*17040*/  FMNMX.FTZ R14, R129, R14, !PT ;  /* 0x0000000e810e7209 */ /* 0x000fe40007810000 */
[----:B------:R-:W-:Y:S02]  /*17050*/  FSEL R141, R26, -INF , !P2 ;  /* 0xff8000001a8d7808 */ /* 0x000fe40005000000 */
[----:B------:R-:W-:Y:S01]  /*17060*/  FMNMX.FTZ R14, R139, R14, !PT ;  /* 0x0000000e8b0e7209 */ /* 0x000fe20007810000 */
[----:B------:R-:W2:Y:S03]  /*17070*/  LD.E R26, desc[UR48][R16.64+0x260] ;  /* 0x00026030101a7980 */ /* 0x000ea6000c101900 */
[----:B------:R-:W-:Y:S01]  /*17080*/  FMNMX.FTZ R14, R141, R14, !PT ;  /* 0x0000000e8d0e7209 */ /* 0x000fe20007810000 */
[----:B-1----:R-:W4:Y:S01]  /*17090*/  LD.E R9, desc[UR48][R16.64+0x450] ;  /* 0x0004503010097980 */ /* 0x002f22000c101900 */
[----:B------:R-:W-:-:S02]  /*170a0*/  ISETP.GT.AND P1, PT, R8, 0x59, !P6 ;  /* 0x000000590800780c */ /* 0x000fc40007724270 */
[----:B------:R-:W-:Y:S01]  /*170b0*/  FMNMX.FTZ R14, R143, R14, !PT ;  /* 0x0000000e8f0e7209 */ /* 0x000fe20007810000 */
[----:B------:R-:W5:Y:S01]  /*170c0*/  LD.E R8, desc[UR48][R16.64+0x454] ;  /* 0x0004543010087980 */ /* 0x000f62000c101900 */
[----:B0-----:R-:W-:Y:S02]  /*170d0*/  FMNMX.FTZ R27, R18, R27, !PT ;  /* 0x0000001b121b7209 */ /* 0x001fe40007810000 */
[----:B------:R-:W-:Y:S02]  /*170e0*/  ISETP.LT.OR P1, PT, R69, 0x5a, P1 ;  /* 0x0000005a4500780c */ /* 0x000fe40000f21670 */
[----:B------:R-:W-:Y:S01]  /*170f0*/  FMNMX.FTZ R14, R145, R14, !PT ;  /* 0x0000000e910e7209 */ /* 0x000fe20007810000 */
[----:B------:R0:W-:Y:S01]  /*17100*/  ST.E desc[UR48][R16.64+0x440], R27 ;  /* 0x0004401b10007985 */ /* 0x0001e2000c101930 */
[----:B------:R-:W-:Y:S02]  /*17110*/  FSEL R149, R149, -INF , !P1 ;  /* 0xff80000095957808 */ /* 0x000fe40004800000 */
[----:B------:R-:W-:Y:S01]  /*17120*/  FMNMX.FTZ R14, R147, R14, !PT ;  /* 0x0000000e930e7209 */ /* 0x000fe20007810000 */
[----:B------:R-:W3:Y:S03]  /*17130*/  LD.E R71, desc[UR48][R16.64+0x440] ;  /* 0x0004403010477980 */ /* 0x000ee6000c101900 */
[----:B------:R-:W-:Y:S01]  /*17140*/  FMNMX.FTZ R25, R149, R14, !PT ;  /* 0x0000000e95197209 */ /* 0x000fe20007810000 */
[----:B------:R-:W2:Y:S04]  /*17150*/  LD.E R69, desc[UR48][R16.64+0x330] ;  /* 0x0003303010457980 */ /* 0x000ea8000c101900 */
[----:B------:R1:W-:Y:S04]  /*17160*/  ST.E desc[UR48][R16.64+0x444], R25 ;  /* 0x0004441910007985 */ /* 0x0003e8000c101930 */
[----:B------:R-:W4:Y:S04]  /*17170*/  LD.E R14, desc[UR48][R16.64+0x444] ;  /* 0x00044430100e7980 */ /* 0x000f28000c101900 */
[----:B0-----:R-:W2:Y:S04]  /*17180*/  LD.E R27, desc[UR48][R16.64+0x250] ;  /* 0x00025030101b7980 */ /* 0x001ea8000c101900 */
[----:B-1----:R-:W2:Y:S01]  /*17190*/  LD.E R25, desc[UR48][R16.64+0x240] ;  /* 0x0002403010197980 */ /* 0x002ea2000c101900 */
[C---:B---3--:R-:W-:Y:S01]  /*171a0*/  FMUL.FTZ R18, R71.reuse, R12 ;  /* 0x0000000c47127220 */ /* 0x048fe20000410000 */
[----:B------:R-:W-:-:S04]  /*171b0*/  FSETP.NEU.FTZ.AND P1, PT, R71, -INF , PT ;  /* 0xff8000004700780b */ /* 0x000fc80003f3d000 */
[----:B------:R-:W-:-:S05]  /*171c0*/  FSEL R20, R18, RZ, P1 ;  /* 0x000000ff12147208 */ /* 0x000fca0000800000 */
[-CC-:B------:R-:W-:Y:S02]  /*171d0*/  FFMA.FTZ R168, R45, R12.reuse, -R20.reuse ;  /* 0x0000000c2da87223 */ /* 0x180fe40000010814 */
[----:B----4-:R-:W0:Y:S01]  /*171e0*/  SHFL.BFLY PT, R45, R14, 0x2, 0x1f ;  /* 0x0c401f000e2d7f89 */ /* 0x010e2200000e0000 */
[-CC-:B------:R-:W-:Y:S01]  /*171f0*/  FFMA.FTZ R177, R59, R12.reuse, -R20.reuse ;  /* 0x0000000c3bb17223 */ /* 0x180fe20000010814 */
[----:B------:R-:W-:Y:S01]  /*17200*/  FSEL R71, R71, RZ, P1 ;  /* 0x000000ff47477208 */ /* 0x000fe20000800000 */
[----:B------:R-:W-:-:S04]  /*17210*/  FFMA.FTZ R180, R61, R12, -R20 ;  /* 0x0000000c3db47223 */ /* 0x000fc80000010814 */
[----:B------:R-:W-:Y:S01]  /*17220*/  FADD.FTZ R61, R4, -R71 ;  /* 0x80000047043d7221 */ /* 0x000fe20000010000 */
[-CC-:B------:R-:W-:Y:S01]  /*17230*/  FFMA.FTZ R187, R187, R12.reuse, -R20.reuse ;  /* 0x0000000cbbbb7223 */ /* 0x180fe20000010814 */
[----:B0-----:R-:W-:Y:S02]  /*17240*/  FMNMX.FTZ R14, R14, R45, !PT ;  /* 0x0000002d0e0e7209 */ /* 0x001fe40007810000 */
[-C--:B------:R-:W-:Y:S01]  /*17250*/  FMUL.FTZ R4, R61, R12.reuse ;  /* 0x0000000c3d047220 */ /* 0x080fe20000410000 */
[-CC-:B------:R-:W-:Y:S02]  /*17260*/  FFMA.FTZ R152, R67, R12.reuse, -R20.reuse ;  /* 0x0000000c43987223 */ /* 0x180fe40000010814 */
[----:B------:R-:W-:Y:S01]  /*17270*/  MUFU.EX2 R187, R187 ;  /* 0x000000bb00bb7308 */ /* 0x000fe20000000800 */
[-CC-:B------:R-:W-:Y:S01]  /*17280*/  FFMA.FTZ R154, R73, R12.reuse, -R20.reuse ;  /* 0x0000000c499a7223 */ /* 0x180fe20000010814 */
[----:B------:R-:W0:Y:S01]  /*17290*/  SHFL.BFLY PT, R59, R14, 0x1, 0x1f ;  /* 0x0c201f000e3b7f89 */ /* 0x000e2200000e0000 */
        /* <DEDUP_REMOVED lines=19> */
[-C--:B------:R-:W-:Y:S01]  /*173d0*/  FFMA.FTZ R20, R57, R12.reuse, -R20 ;  /* 0x0000000c39147223 */ /* 0x080fe20000010814 */
[----:B------:R-:W4:Y:S01]  /*173e0*/  LD.E R31, desc[UR48][R16.64+0x244] ;  /* 0x00024430101f7980 */ /* 0x000f22000c101900 */
[----:B------:R-:W5:Y:S01]  /*173f0*/  MUFU.EX2 R154, R154 ;  /* 0x0000009a009a7308 */ /* 0x000f620000000800 */
[----:B0-----:R-:W-:Y:S01]  /*17400*/  FMNMX.FTZ R57, R14, R59, !PT ;  /* 0x0000003b0e397209 */ /* 0x001fe20007810000 */
[----:B-1----:R-:W-:Y:S01]  /*17410*/  FFMA.FTZ R9, R4, R9, R187 ;  /* 0x0000000904097223 */ /* 0x002fe200000100bb */
[----:B------:R-:W4:Y:S02]  /*17420*/  LD.E R33, desc[UR48][R16.64+0x274] ;  /* 0x0002743010217980 */ /* 0x000f24000c101900 */
[C---:B------:R-:W-:Y:S01]  /*17430*/  FSETP.NEU.FTZ.AND P1, PT, R57.reuse, -INF , PT ;  /* 0xff8000003900780b */ /* 0x040fe20003f3d000 */
[----:B------:R-:W-:-:S02]  /*17440*/  FMUL.FTZ R58, R57, R12 ;  /* 0x0000000c393a7220 */ /* 0x000fc40000410000 */
[----:B------:R-:W0:Y:S01]  /*17450*/  MUFU.EX2 R153, R153 ;  /* 0x0000009900997308 */ /* 0x000e220000000800 */
[----:B---3--:R-:W-:Y:S01]  /*17460*/  FADD.FTZ R9, R152, R9 ;  /* 0x0000000998097221 */ /* 0x008fe20000010000 */
[----:B------:R-:W3:Y:S01]  /*17470*/  LD.E R35, desc[UR48][R16.64+0x264] ;  /* 0x0002643010237980 */ /* 0x000ee2000c101900 */
[----:B------:R-:W-:-:S03]  /*17480*/  FSEL R94, R58, RZ, P1 ;  /* 0x000000ff3a5e7208 */ /* 0x000fc60000800000 */
[----:B------:R-:W3:Y:S02]  /*17490*/  LD.E R37, desc[UR48][R16.64+0x284] ;  /* 0x0002843010257980 */ /* 0x000ee4000c101900 */
[----:B------:R1:W-:Y:S01]  /*174a0*/  MUFU.EX2 R14, R20 ;  /* 0x00000014000e7308 */ /* 0x0003e20000000800 */
[-CC-:B------:R-:W-:Y:S01]  /*174b0*/  FFMA.FTZ R185, R6, R12.reuse, -R94.reuse ;  /* 0x0000000c06b97223 */ /* 0x180fe2000001085e */
[----:B------:R-:W3:Y:S04]  /*174c0*/  LD.E R39, desc[UR48][R16.64+0x290] ;  /* 0x0002903010277980 */ /* 0x000ee8000c101900 */
[----:B------:R-:W3:Y:S02]  /*174d0*/  LD.E R41, desc[UR48][R16.64+0x2a4] ;  /* 0x0002a43010297980 */ /* 0x000ee4000c101900 */
[----:B------:R-:W2:Y:S01]  /*174e0*/  MUFU.EX2 R184, R184 ;  /* 0x000000b800b87308 */ /* 0x000ea20000000800 */
[----:B-1----:R-:W-:Y:S01]  /*174f0*/  FSEL R20, R57, RZ, P1 ;  /* 0x000000ff39147208 */ /* 0x002fe20000800000 */
[-CC-:B------:R-:W-:Y:S01]  /*17500*/  FFMA.FTZ R171, R21, R12.reuse, -R94.reuse ;  /* 0x0000000c15ab7223 */ /* 0x180fe2000001085e */
[----:B------:R-:W-:Y:S01]  /*17510*/  FFMA.FTZ R172, R11, R12, -R94 ;  /* 0x0000000c0bac7223 */ /* 0x000fe2000001085e */
[----:B------:R-:W3:Y:S02]  /*17520*/  LD.E R58, desc[UR48][R16.64+0x24c] ;  /* 0x00024c30103a7980 */ /* 0x000ee4000c101900 */
[----:B------:R-:W-:-:S02]  /*17530*/  FADD.FTZ R151, R5, -R20 ;  /* 0x8000001405977221 */ /* 0x000fc40000010000 */
        /* <DEDUP_REMOVED lines=23> */
[----:B------:R-:W-:Y:S01]  /*176b0*/  FMUL.FTZ R121, R12, R151 ;  /* 0x000000970c797220 */ /* 0x000fe20000410000 */
[----:B-----5:R-:W-:Y:S01]  /*176c0*/  FADD.FTZ R12, R154, R9 ;  /* 0x000000099a0c7221 */ /* 0x020fe20000010000 */
[----:B------:R-:W5:Y:S01]  /*176d0*/  MUFU.EX2 R177, R177 ;  /* 0x000000b100b17308 */ /* 0x000f620000000800 */
[----:B------:R-:W3:Y:S02]  /*176e0*/  LD.E R5, desc[UR48][R16.64+0x3f4] ;  /* 0x0003f43010057980 */ /* 0x000ee4000c101900 */
[----:B0-----:R-:W-:-:S02]  /*176f0*/  FADD.FTZ R123, R153, R12 ;  /* 0x0000000c997b7221 */ /* 0x001fc40000010000 */
[----:B------:R-:W3:Y:S02]  /*17700*/  LD.E R94, desc[UR48][R16.64+0x2c8] ;  /* 0x0002c830105e7980 */ /* 0x000ee4000c101900 */
[----:B--2---:R-:W-:Y:S01]  /*17710*/  FADD.FTZ R12, R184, R123 ;  /* 0x0000007bb80c7221 */ /* 0x004fe20000010000 */
[----:B------:R-:W0:Y:S01]  /*17720*/  MUFU.EX2 R175, R175 ;  /* 0x000000af00af7308 */ /* 0x000e220000000800 */
[----:B------:R-:W2:Y:S02]  /*17730*/  LD.E R45, desc[UR48][R16.64+0x2b4] ;  /* 0x0002b430102d7980 */ /* 0x000ea4000c101900 */
[----:B-1----:R-:W-:Y:S02]  /*17740*/  FADD.FTZ R123, R7, R12 ;  /* 0x0000000c077b7221 */ /* 0x002fe40000010000 */
[----:B------:R-:W2:Y:S03]  /*17750*/  LD.E R43, desc[UR48][R16.64+0x2c0] ;  /* 0x0002c030102b7980 */ /* 0x000ea6000c101900 */
[----:B------:R-:W1:Y:S01]  /*17760*/  MUFU.EX2 R176, R176 ;  /* 0x000000b000b07308 */ /* 0x000e620000000800 */
[----:B------:R-:W-:Y:S01]  /*17770*/  FADD.FTZ R12, R180, R123 ;  /* 0x0000007bb40c7221 */ /* 0x000fe20000010000 */
[----:B------:R-:W2:Y:S04]  /*17780*/  LD.E R47, desc[UR48][R16.64+0x2e0] ;  /* 0x0002e030102f7980 */ /* 0x000ea8000c101900 */
[----:B------:R-:W2:Y:S02]  /*17790*/  LD.E R49, desc[UR48][R16.64+0x2e4] ;  /* 0x0002e43010317980 */ /* 0x000ea4000c101900 */
[----:B------:R-:W1:Y:S01]  /*177a0*/  MUFU.EX2 R173, R173 ;  /* 0x000000ad00ad7308 */ /* 0x000e620000000800 */
[----:B-----5:R-:W-:Y:S01]  /*177b0*/  FADD.FTZ R12, R177, R12 ;  /* 0x0000000cb10c7221 */ /* 0x020fe20000010000 */
[----:B------:R-:W5:Y:S04]  /*177c0*/  LD.E R53, desc[UR48][R16.64+0x2f4] ;  /* 0x0002f43010357980 */ /* 0x000f68000c101900 */
[----:B------:R-:W5:Y:S02]  /*177d0*/  LD.E R55, desc[UR48][R16.64+0x314] ;  /* 0x0003143010377980 */ /* 0x000f64000c101900 */
[----:B------:R-:W1:Y:S01]  /*177e0*/  MUFU.EX2 R174, R174 ;  /* 0x000000ae00ae7308 */ /* 0x000e620000000800 */
[----:B0-----:R-:W-:Y:S01]  /*177f0*/  FADD.FTZ R123, R175, R12 ;  /* 0x0000000caf7b7221 */ /* 0x001fe20000010000 */
[----:B------:R-:W5:Y:S06]  /*17800*/  LD.E R51, desc[UR48][R16.64+0x304] ;  /* 0x0003043010337980 */ /* 0x000f6c000c101900 */
[----:B------:R-:W0:Y:S01]  /*17810*/  MUFU.EX2 R168, R168 ;  /* 0x000000a800a87308 */ /* 0x000e220000000800 */
[----:B-1----:R-:W-:Y:S01]  /*17820*/  FADD.FTZ R12, R176, R123 ;  /* 0x0000007bb00c7221 */ /* 0x002fe20000010000 */
[----:B------:R-:W5:Y:S04]  /*17830*/  LD.E R73, desc[UR48][R16.64+0x340] ;  /* 0x0003403010497980 */ /* 0x000f68000c101900 */
[----:B------:R-:W5:Y:S02]  /*17840*/  LD.E R71, desc[UR48][R16.64+0x344] ;  /* 0x0003443010477980 */ /* 0x000f64000c101900 */
[----:B------:R-:W1:Y:S01]  /*17850*/  MUFU.EX2 R167, R167 ;  /* 0x000000a700a77308 */ /* 0x000e620000000800 */
[----:B------:R-:W-:Y:S01]  /*17860*/  FADD.FTZ R123, R173, R12 ;  /* 0x0000000cad7b7221 */ /* 0x000fe20000010000 */
[----:B------:R-:W5:Y:S04]  /*17870*/  LD.E R67, desc[UR48][R16.64+0x350] ;  /* 0x0003503010437980 */ /* 0x000f68000c101900 */
[----:B------:R-:W5:Y:S02]  /*17880*/  LD.E R65, desc[UR48][R16.64+0x360] ;  /* 0x0003603010417980 */ /* 0x000f64000c101900 */
[----:B------:R-:W1:Y:S01]  /*17890*/  MUFU.EX2 R166, R166 ;  /* 0x000000a600a67308 */ /* 0x000e620000000800 */
[----:B------:R-:W-:Y:S01]  /*178a0*/  FADD.FTZ R123, R174, R123 ;  /* 0x0000007bae7b7221 */ /* 0x000fe20000010000 */
[----:B------:R-:W5:Y:S03]  /*178b0*/  LD.E R59, desc[UR48][R16.64+0x354] ;  /* 0x00035430103b7980 */ /* 0x000f66000c101900 */
[----:B0-----:R-:W-:Y:S01]  /*178c0*/  FADD.FTZ R12, R168, R123 ;  /* 0x0000007ba80c7221 */ /* 0x001fe20000010000 */
[----:B------:R-:W5:Y:S03]  /*178d0*/  LD.E R63, desc[UR48][R16.64+0x364] ;  /* 0x00036430103f7980 */ /* 0x000f66000c101900 */
[----:B-1----:R-:W-:Y:S01]  /*178e0*/  FADD.FTZ R125, R167, R12 ;  /* 0x0000000ca77d7221 */ /* 0x002fe20000010000 */
[----:B------:R-:W5:Y:S04]  /*178f0*/  LD.E R61, desc[UR48][R16.64+0x370] ;  /* 0x00037030103d7980 */ /* 0x000f68000c101900 */
[----:B------:R-:W5:Y:S01]  /*17900*/  LD.E R87, desc[UR48][R16.64+0x3a0] ;  /* 0x0003a03010577980 */ /* 0x000f62000c101900 */
[----:B------:R-:W-:-:S03]  /*17910*/  FADD.FTZ R12, R166, R125 ;  /* 0x0000007da60c7221 */ /* 0x000fc60000010000 */
        /* <DEDUP_REMOVED lines=12> */
[----:B------:R-:W-:Y:S08]  /*179e0*/  MUFU.EX2 R185, R185 ;  /* 0x000000b900b97308 */ /* 0x000ff00000000800 */
[----:B------:R-:W0:Y:S08]  /*179f0*/  MUFU.EX2 R121, R121 ;  /* 0x0000007900797308 */ /* 0x000e300000000800 */
[----:B------:R-:W1:Y:S08]  /*17a00*/  MUFU.EX2 R188, R188 ;  /* 0x000000bc00bc7308 */ /* 0x000e700000000800 */
[----:B------:R-:W1:Y:S01]  /*17a10*/  MUFU.EX2 R155, R155 ;  /* 0x0000009b009b7308 */ /* 0x000e620000000800 */
[----:B0-----:R-:W-:-:S07]  /*17a20*/  FFMA.FTZ R9, R121, R8, R185 ;  /* 0x0000000879097223 */ /* 0x001fce00000100b9 */
[----:B------:R-:W0:Y:S01]  /*17a30*/  MUFU.EX2 R6, R6 ;  /* 0x0000000600067308 */ /* 0x000e220000000800 */
[----:B-1----:R-:W-:-:S07]  /*17a40*/  FADD.FTZ R8, R188, R9 ;  /* 0x00000009bc087221 */ /* 0x002fce0000010000 */
[----:B------:R-:W1:Y:S01]  /*17a50*/  MUFU.EX2 R183, R183 ;  /* 0x000000b700b77308 */ /* 0x000e620000000800 */
[----:B------:R-:W-:-:S07]  /*17a60*/  FADD.FTZ R9, R155, R8 ;  /* 0x000000089b097221 */ /* 0x000fce0000010000 */
[----:B------:R-:W1:Y:S01]  /*17a70*/  MUFU.EX2 R186, R186 ;  /* 0x000000ba00ba7308 */ /* 0x000e620000000800 */
[----:B0-----:R-:W-:-:S07]  /*17a80*/  FADD.FTZ R8, R6, R9 ;  /* 0x0000000906087221 */ /* 0x001fce0000010000 */
        /* <DEDUP_REMOVED lines=16> */
[----:B------:R-:W4:Y:S01]  /*17b90*/  MUFU.EX2 R161, R161 ;  /* 0x000000a100a17308 */ /* 0x000f220000000800 */
[----:B0-----:R-:W-:-:S07]  /*17ba0*/  FADD.FTZ R9, R163, R8 ;  /* 0x00000008a3097221 */ /* 0x001fce0000010000 */
[----:B------:R-:W0:Y:S01]  /*17bb0*/  MUFU.EX2 R162, R162 ;  /* 0x000000a200a27308 */ /* 0x000e220000000800 */
[----:B-1----:R-:W-:-:S07]  /*17bc0*/  FADD.FTZ R8, R164, R9 ;  /* 0x00000009a4087221 */ /* 0x002fce0000010000 */
[----:B------:R-:W1:Y:S01]  /*17bd0*/  MUFU.EX2 R21, R21 ;  /* 0x0000001500157308 */ /* 0x000e620000000800 */
[----:B----4-:R-:W-:-:S07]  /*17be0*/  FADD.FTZ R9, R161, R8 ;  /* 0x00000008a1097221 */ /* 0x010fce0000010000 */
[----:B------:R-:W4:Y:S01]  /*17bf0*/  MUFU.EX2 R165, R165 ;  /* 0x000000a500a57308 */ /* 0x000f220000000800 */
[----:B0-----:R-:W-:-:S07]  /*17c00*/  FADD.FTZ R8, R162, R9 ;  /* 0x00000009a2087221 */ /* 0x001fce0000010000 */
[----:B------:R-:W0:Y:S01]  /*17c10*/  MUFU.EX2 R160, R160 ;  /* 0x000000a000a07308 */ /* 0x000e220000000800 */
[----:B-1----:R-:W-:-:S07]  /*17c20*/  FADD.FTZ R9, R21, R8 ;  /* 0x0000000815097221 */ /* 0x002fce0000010000 */
[----:B------:R-:W1:Y:S08]  /*17c30*/  MUFU.EX2 R159, R159 ;  /* 0x0000009f009f7308 */ /* 0x000e700000000800 */
[----:B------:R4:W-:Y:S01]  /*17c40*/  MUFU.EX2 R8, R147 ;  /* 0x0000009300087308 */ /* 0x0009e20000000800 */
[C---:B------:R-:W-:Y:S01]  /*17c50*/  FMUL.FTZ R25, R4.reuse, R25 ;  /* 0x0000001904197220 */ /* 0x040fe20000410000 */
[C---:B------:R-:W-:Y:S01]  /*17c60*/  FMUL.FTZ R31, R4.reuse, R31 ;  /* 0x0000001f041f7220 */ /* 0x040fe20000410000 */
[----:B----4-:R-:W-:Y:S01]  /*17c70*/  FMUL.FTZ R147, R121, R29 ;  /* 0x0000001d79937220 */ /* 0x010fe20000410000 */
[----:B------:R-:W-:-:S04]  /*17c80*/  FMUL.FTZ R29, R4, R30 ;  /* 0x0000001e041d7220 */ /* 0x000fc80000410000 */
[----:B------:R-:W4:Y:S01]  /*17c90*/  MUFU.EX2 R158, R158 ;  /* 0x0000009e009e7308 */ /* 0x000f220000000800 */
[----:B------:R-:W-:Y:S01]  /*17ca0*/  FMUL.FTZ R27, R4, R27 ;  /* 0x0000001b041b7220 */ /* 0x000fe20000410000 */
[----:B------:R-:W-:Y:S01]  /*17cb0*/  FADD.FTZ R139, R165, R12 ;  /* 0x0000000ca58b7221 */ /* 0x000fe20000010000 */
[----:B------:R1:W-:Y:S05]  /*17cc0*/  ST.E desc[UR48][R16.64+0x230], R29 ;  /* 0x0002301d10007985 */ /* 0x0003ea000c101930 */
[----:B------:R-:W2:Y:S01]  /*17cd0*/  MUFU.EX2 R157, R157 ;  /* 0x0000009d009d7308 */ /* 0x000ea20000000800 */
[----:B0-----:R-:W-:Y:S01]  /*17ce0*/  FADD.FTZ R12, R160, R139 ;  /* 0x0000008ba00c7221 */ /* 0x001fe20000010000 */
[----:B------:R0:W-:Y:S01]  /*17cf0*/  ST.E desc[UR48][R16.64+0x240], R25 ;  /* 0x0002401910007985 */ /* 0x0001e2000c101930 */
[----:B-1----:R-:W-:-:S05]  /*17d00*/  FMUL.FTZ R29, R4, R34 ;  /* 0x00000022041d7220 */ /* 0x002fca0000410000 */
[----:B------:R-:W1:Y:S01]  /*17d10*/  MUFU.EX2 R156, R156 ;  /* 0x0000009c009c7308 */ /* 0x000e620000000800 */
[----:B------:R3:W-:Y:S01]  /*17d20*/  ST.E desc[UR48][R16.64+0x244], R31 ;  /* 0x0002441f10007985 */ /* 0x0007e2000c101930 */
[----:B------:R-:W-:-:S03]  /*17d30*/  FMUL.FTZ R33, R4, R33 ;  /* 0x0000002104217220 */ /* 0x000fc60000410000 */
[----:B------:R4:W-:Y:S01]  /*17d40*/  ST.E desc[UR48][R16.64+0x250], R27 ;  /* 0x0002501b10007985 */ /* 0x0009e2000c101930 */
[C---:B0-----:R-:W-:Y:S02]  /*17d50*/  FMUL.FTZ R25, R4.reuse, R38 ;  /* 0x0000002604197220 */ /* 0x041fe40000410000 */
[----:B------:R-:W0:Y:S01]  /*17d60*/  MUFU.EX2 R15, R15 ;  /* 0x0000000f000f7308 */ /* 0x000e220000000800 */
[----:B------:R2:W-:Y:S01]  /*17d70*/  ST.E desc[UR48][R16.64+0x270], R29 ;  /* 0x0002701d10007985 */ /* 0x0005e2000c101930 */
[----:B------:R-:W-:Y:S01]  /*17d80*/  FADD.FTZ R139, R159, R12 ;  /* 0x0000000c9f8b7221 */ /* 0x000fe20000010000 */
[----:B---3--:R-:W-:-:S05]  /*17d90*/  FMUL.FTZ R31, R4, R42 ;  /* 0x0000002a041f7220 */ /* 0x008fca0000410000 */
[----:B------:R-:W3:Y:S01]  /*17da0*/  MUFU.EX2 R19, R19 ;  /* 0x0000001300137308 */ /* 0x000ee20000000800 */
[C---:B----4-:R-:W-:Y:S01]  /*17db0*/  FMUL.FTZ R27, R4.reuse, R40 ;  /* 0x00000028041b7220 */ /* 0x050fe20000410000 */
[C---:B--2---:R-:W-:Y:S01]  /*17dc0*/  FMUL.FTZ R29, R4.reuse, R44 ;  /* 0x0000002c041d7220 */ /* 0x044fe20000410000 */
[----:B------:R2:W-:Y:S05]  /*17dd0*/  ST.E desc[UR48][R16.64+0x274], R33 ;  /* 0x0002742110007985 */ /* 0x0005ea000c101930 */
[----:B------:R-:W4:Y:S01]  /*17de0*/  MUFU.EX2 R20, R20 ;  /* 0x0000001400147308 */ /* 0x000f220000000800 */
[----:B------:R-:W-:Y:S01]  /*17df0*/  FMUL.FTZ R5, R4, R5 ;  /* 0x0000000504057220 */ /* 0x000fe20000410000 */
[----:B------:R1:W-:Y:S01]  /*17e00*/  ST.E desc[UR48][R16.64+0x294], R25 ;  /* 0x0002941910007985 */ /* 0x0003e2000c101930 */
[----:B------:R-:W-:-:S03]  /*17e10*/  FADD.FTZ R139, R158, R139 ;  /* 0x0000008b9e8b7221 */ /* 0x000fc60000010000 */
[----:B------:R0:W-:Y:S02]  /*17e20*/  ST.E desc[UR48][R16.64+0x2a0], R27 ;  /* 0x0002a01b10007985 */ /* 0x0001e4000c101930 */
[----:B------:R-:W4:Y:S02]  /*17e30*/  MUFU.EX2 R11, R11 ;  /* 0x0000000b000b7308 */ /* 0x000f240000000800 */
[----:B------:R3:W-:Y:S01]  /*17e40*/  ST.E desc[UR48][R16.64+0x2b0], R29 ;  /* 0x0002b01d10007985 */ /* 0x0007e2000c101930 */
[----:B--2---:R-:W-:-:S03]  /*17e50*/  FMUL.FTZ R33, R4, R46 ;  /* 0x0000002e04217220 */ /* 0x004fc60000410000 */
[----:B------:R2:W-:Y:S01]  /*17e60*/  ST.E desc[UR48][R16.64+0x2c4], R31 ;  /* 0x0002c41f10007985 */ /* 0x0005e2000c101930 */
[C---:B-1----:R-:W-:Y:S01]  /*17e70*/  FMUL.FTZ R25, R4.reuse, R50 ;  /* 0x0000003204197220 */ /* 0x042fe20000410000 */
[C---:B0-----:R-:W-:Y:S01]  /*17e80*/  FMUL.FTZ R27, R4.reuse, R48 ;  /* 0x00000030041b7220 */ /* 0x041fe20000410000 */
[C---:B---3--:R-:W-:Y:S01]  /*17e90*/  FMUL.FTZ R29, R4.reuse, R52 ;  /* 0x00000034041d7220 */ /* 0x048fe20000410000 */
[----:B--2---:R-:W-:Y:S01]  /*17ea0*/  FMUL.FTZ R31, R4, R56 ;  /* 0x00000038041f7220 */ /* 0x004fe20000410000 */
[----:B------:R-:W0:Y:S01]  /*17eb0*/  MUFU.EX2 R18, R18 ;  /* 0x0000001200127308 */ /* 0x000e220000000800 */
[----:B------:R-:W-:Y:S01]  /*17ec0*/  FADD.FTZ R139, R157, R139 ;  /* 0x0000008b9d8b7221 */ /* 0x000fe20000010000 */
[----:B------:R1:W-:Y:S01]  /*17ed0*/  ST.E desc[UR48][R16.64+0x2d0], R33 ;  /* 0x0002d02110007985 */ /* 0x0003e2000c101930 */
[----:B------:R-:W-:Y:S01]  /*17ee0*/  FADD.FTZ R9, R156, R9 ;  /* 0x000000099c097221 */ /* 0x000fe20000010000 */
[C---:B------:R-:W-:Y:S01]  /*17ef0*/  FMUL.FTZ R35, R4.reuse, R35 ;  /* 0x0000002304237220 */ /* 0x040fe20000410000 */
[C---:B------:R-:W-:Y:S01]  /*17f00*/  FMUL.FTZ R37, R4.reuse, R37 ;  /* 0x0000002504257220 */ /* 0x040fe20000410000 */
[----:B------:R2:W-:Y:S01]  /*17f10*/  ST.E desc[UR48][R16.64+0x2d4], R25 ;  /* 0x0002d41910007985 */ /* 0x0005e2000c101930 */
[C---:B------:R-:W-:Y:S01]  /*17f20*/  FMUL.FTZ R39, R4.reuse, R39 ;  /* 0x0000002704277220 */ /* 0x040fe20000410000 */
[----:B------:R-:W3:Y:S01]  /*17f30*/  MUFU.EX2 R12, R145 ;  /* 0x00000091000c7308 */ /* 0x000ee20000000800 */
[C---:B------:R-:W-:Y:S01]  /*17f40*/  FMUL.FTZ R41, R4.reuse, R41 ;  /* 0x0000002904297220 */ /* 0x040fe20000410000 */
[----:B------:R4:W-:Y:S04]  /*17f50*/  ST.E desc[UR48][R16.64+0x2f0], R27 ;  /* 0x0002f01b10007985 */ /* 0x0009e8000c101930 */
[----:B------:R0:W-:Y:S01]  /*17f60*/  ST.E desc[UR48][R16.64+0x300], R29 ;  /* 0x0003001d10007985 */ /* 0x0001e2000c101930 */
[----:B-1----:R-:W-:-:S03]  /*17f70*/  FMUL.FTZ R33, R4, R54 ;  /* 0x0000003604217220 */ /* 0x002fc60000410000 */
[----:B------:R1:W-:Y:S01]  /*17f80*/  ST.E desc[UR48][R16.64+0x310], R31 ;  /* 0x0003101f10007985 */ /* 0x0003e2000c101930 */
[----:B--2---:R-:W-:-:S03]  /*17f90*/  FMUL.FTZ R25, R121, R64 ;  /* 0x0000004079197220 */ /* 0x004fc60000410000 */
[----:B------:R2:W-:Y:S01]  /*17fa0*/  ST.E desc[UR48][R16.64+0x3f4], R5 ;  /* 0x0003f40510007985 */ /* 0x0005e2000c101930 */
[C---:B----4-:R-:W-:Y:S01]  /*17fb0*/  FMUL.FTZ R27, R121.reuse, R62 ;  /* 0x0000003e791b7220 */ /* 0x050fe20000410000 */
[C---:B0-----:R-:W-:Y:S01]  /*17fc0*/  FMUL.FTZ R29, R121.reuse, R60 ;  /* 0x0000003c791d7220 */ /* 0x041fe20000410000 */
[----:B------:R-:W0:Y:S01]  /*17fd0*/  MUFU.EX2 R13, R13 ;  /* 0x0000000d000d7308 */ /* 0x000e220000000800 */
[----:B-1----:R-:W-:Y:S01]  /*17fe0*/  FMUL.FTZ R31, R121, R70 ;  /* 0x00000046791f7220 */ /* 0x002fe20000410000 */
[----:B------:R-:W-:Y:S01]  /*17ff0*/  FADD.FTZ R141, R15, R139 ;  /* 0x0000008b0f8d7221 */ /* 0x000fe20000010000 */
[----:B--2---:R-:W-:Y:S01]  /*18000*/  FMUL.FTZ R5, R121, R58 ;  /* 0x0000003a79057220 */ /* 0x004fe20000410000 */
[----:B------:R-:W-:Y:S01]  /*18010*/  FADD.FTZ R139, R19, R9 ;  /* 0x00000009138b7221 */ /* 0x000fe20000010000 */
[----:B------:R1:W-:Y:S03]  /*18020*/  ST.E desc[UR48][R16.64+0x264], R35 ;  /* 0x0002642310007985 */ /* 0x0003e6000c101930 */
[----:B------:R-:W2:Y:S01]  /*18030*/  MUFU.EX2 R9, R149 ;  /* 0x0000009500097308 */ /* 0x000ea20000000800 */
[----:B------:R4:W-:Y:S01]  /*18040*/  ST.E desc[UR48][R16.64+0x284], R37 ;  /* 0x0002842510007985 */ /* 0x0009e2000c101930 */
[----:B------:R-:W-:-:S03]  /*18050*/  FADD.FTZ R139, R20, R139 ;  /* 0x0000008b148b7221 */ /* 0x000fc60000010000 */
[----:B------:R3:W-:Y:S04]  /*18060*/  ST.E desc[UR48][R16.64+0x290], R39 ;  /* 0x0002902710007985 */ /* 0x0007e8000c101930 */
[----:B------:R5:W-:Y:S01]  /*18070*/  ST.E desc[UR48][R16.64+0x2a4], R41 ;  /* 0x0002a42910007985 */ /* 0x000be2000c101930 */
[----:B-1----:R-:W-:-:S03]  /*18080*/  FMUL.FTZ R35, R121, R74 ;  /* 0x0000004a79237220 */ /* 0x002fc60000410000 */
[----:B------:R1:W-:Y:S01]  /*18090*/  ST.E desc[UR48][R16.64+0x320], R33 ;  /* 0x0003202110007985 */ /* 0x0003e2000c101930 */
[----:B----4-:R-:W-:-:S03]  /*180a0*/  FMUL.FTZ R37, R121, R72 ;  /* 0x0000004879257220 */ /* 0x010fc60000410000 */
[----:B------:R4:W-:Y:S01]  /*180b0*/  ST.E desc[UR48][R16.64+0x238], R25 ;  /* 0x0002381910007985 */ /* 0x0009e2000c101930 */
[----:B---3--:R-:W-:-:S03]  /*180c0*/  FMUL.FTZ R39, R121, R86 ;  /* 0x0000005679277220 */ /* 0x008fc60000410000 */
[----:B------:R3:W-:Y:S01]  /*180d0*/  ST.E desc[UR48][R16.64+0x23c], R27 ;  /* 0x00023c1b10007985 */ /* 0x0007e2000c101930 */
[----:B-----5:R-:W-:-:S03]  /*180e0*/  FMUL.FTZ R41, R121, R84 ;  /* 0x0000005479297220 */ /* 0x020fc60000410000 */
[----:B------:R5:W-:Y:S01]  /*180f0*/  ST.E desc[UR48][R16.64+0x248], R29 ;  /* 0x0002481d10007985 */ /* 0x000be2000c101930 */
[----:B-1----:R-:W-:-:S03]  /*18100*/  FMUL.FTZ R33, R121, R76 ;  /* 0x0000004c79217220 */ /* 0x002fc60000410000 */
[----:B------:R1:W-:Y:S01]  /*18110*/  ST.E desc[UR48][R16.64+0x24c], R5 ;  /* 0x00024c0510007985 */ /* 0x0003e2000c101930 */
[----:B----4-:R-:W-:-:S03]  /*18120*/  FMUL.FTZ R25, R121, R68 ;  /* 0x0000004479197220 */ /* 0x010fc60000410000 */
[----:B------:R4:W-:Y:S01]  /*18130*/  ST.E desc[UR48][R16.64+0x258], R31 ;  /* 0x0002581f10007985 */ /* 0x0009e2000c101930 */
[C---:B---3--:R-:W-:Y:S01]  /*18140*/  FMUL.FTZ R27, R121.reuse, R66 ;  /* 0x00000042791b7220 */ /* 0x048fe20000410000 */
[C---:B-----5:R-:W-:Y:S01]  /*18150*/  FMUL.FTZ R29, R121.reuse, R88 ;  /* 0x00000058791d7220 */ /* 0x060fe20000410000 */
[C---:B-1----:R-:W-:Y:S01]  /*18160*/  FMUL.FTZ R5, R121.reuse, R82 ;  /* 0x0000005279057220 */ /* 0x042fe20000410000 */
[----:B----4-:R-:W-:Y:S01]  /*18170*/  FMUL.FTZ R31, R121, R78 ;  /* 0x0000004e791f7220 */ /* 0x010fe20000410000 */
[----:B------:R1:W-:Y:S01]  /*18180*/  ST.E desc[UR48][R16.64+0x25c], R33 ;  /* 0x00025c2110007985 */ /* 0x0003e2000c101930 */
[----:B------:R-:W-:-:S03]  /*18190*/  FADD.FTZ R139, R11, R139 ;  /* 0x0000008b0b8b7221 */ /* 0x000fc60000010000 */
[----:B------:R3:W-:Y:S04]  /*181a0*/  ST.E desc[UR48][R16.64+0x268], R35 ;  /* 0x0002682310007985 */ /* 0x0007e8000c101930 */
[----:B------:R4:W-:Y:S04]  /*181b0*/  ST.E desc[UR48][R16.64+0x26c], R37 ;  /* 0x00026c2510007985 */ /* 0x0009e8000c101930 */
[----:B------:R5:W-:Y:S01]  /*181c0*/  ST.E desc[UR48][R16.64+0x278], R25 ;  /* 0x0002781910007985 */ /* 0x000be2000c101930 */
[----:B-1----:R-:W-:-:S03]  /*181d0*/  FMUL.FTZ R33, R121, R80 ;  /* 0x0000005079217220 */ /* 0x002fc60000410000 */
[----:B------:R1:W-:Y:S01]  /*181e0*/  ST.E desc[UR48][R16.64+0x27c], R27 ;  /* 0x00027c1b10007985 */ /* 0x0003e2000c101930 */
[----:B---3--:R-:W-:-:S03]  /*181f0*/  FMUL.FTZ R35, R121, R92 ;  /* 0x0000005c79237220 */ /* 0x008fc60000410000 */
[----:B------:R3:W-:Y:S01]  /*18200*/  ST.E desc[UR48][R16.64+0x288], R29 ;  /* 0x0002881d10007985 */ /* 0x0007e2000c101930 */
[----:B----4-:R-:W-:-:S03]  /*18210*/  FMUL.FTZ R37, R121, R90 ;  /* 0x0000005a79257220 */ /* 0x010fc60000410000 */
[----:B------:R4:W-:Y:S01]  /*18220*/  ST.E desc[UR48][R16.64+0x28c], R39 ;  /* 0x00028c2710007985 */ /* 0x0009e2000c101930 */
[----:B-----5:R-:W-:-:S03]  /*18230*/  FMUL.FTZ R25, R121, R94 ;  /* 0x0000005e79197220 */ /* 0x020fc60000410000 */
[----:B------:R5:W-:Y:S01]  /*18240*/  ST.E desc[UR48][R16.64+0x298], R41 ;  /* 0x0002982910007985 */ /* 0x000be2000c101930 */
[----:B-1----:R-:W-:-:S03]  /*18250*/  FMUL.FTZ R27, R121, R96 ;  /* 0x00000060791b7220 */ /* 0x002fc60000410000 */
[----:B------:R1:W-:Y:S01]  /*18260*/  ST.E desc[UR48][R16.64+0x29c], R5 ;  /* 0x00029c0510007985 */ /* 0x0003e2000c101930 */
[----:B---3--:R-:W-:-:S03]  /*18270*/  FMUL.FTZ R29, R121, R98 ;  /* 0x00000062791d7220 */ /* 0x008fc60000410000 */
[----:B------:R3:W-:Y:S01]  /*18280*/  ST.E desc[UR48][R16.64+0x2a8], R31 ;  /* 0x0002a81f10007985 */ /* 0x0007e2000c101930 */
[C---:B----4-:R-:W-:Y:S01]  /*18290*/  FMUL.FTZ R39, R121.reuse, R100 ;  /* 0x0000006479277220 */ /* 0x050fe20000410000 */
[C---:B-----5:R-:W-:Y:S01]  /*182a0*/  FMUL.FTZ R41, R121.reuse, R102 ;  /* 0x0000006679297220 */ /* 0x060fe20000410000 */
[C---:B-1----:R-:W-:Y:S01]  /*182b0*/  FMUL.FTZ R5, R121.reuse, R104 ;  /* 0x0000006879057220 */ /* 0x042fe20000410000 */
[----:B---3--:R-:W-:Y:S01]  /*182c0*/  FMUL.FTZ R31, R121, R106 ;  /* 0x0000006a791f7220 */ /* 0x008fe20000410000 */
[----:B------:R-:W-:Y:S01]  /*182d0*/  FADD.FTZ R141, R18, R141 ;  /* 0x0000008d128d7221 */ /* 0x000fe20000010000 */
[----:B------:R-:W-:Y:S01]  /*182e0*/  FADD.FTZ R139, R12, R139 ;  /* 0x0000008b0c8b7221 */ /* 0x000fe20000010000 */
[----:B------:R1:W-:Y:S04]  /*182f0*/  ST.E desc[UR48][R16.64+0x2ac], R33 ;  /* 0x0002ac2110007985 */ /* 0x0003e8000c101930 */
[----:B------:R3:W-:Y:S01]  /*18300*/  ST.E desc[UR48][R16.64+0x2b8], R35 ;  /* 0x0002b82310007985 */ /* 0x0007e2000c101930 */
[----:B0-----:R-:W-:-:S03]  /*18310*/  FADD.FTZ R141, R13, R141 ;  /* 0x0000008d0d8d7221 */ /* 0x001fc60000010000 */
[----:B------:R0:W-:Y:S01]  /*18320*/  ST.E desc[UR48][R16.64+0x2bc], R37 ;  /* 0x0002bc2510007985 */ /* 0x0001e2000c101930 */
[----:B------:R-:W-:-:S03]  /*18330*/  FADD.FTZ R139, R8, R139 ;  /* 0x0000008b088b7221 */ /* 0x000fc60000010000 */
[----:B------:R4:W-:Y:S01]  /*18340*/  ST.E desc[UR48][R16.64+0x2c8], R25 ;  /* 0x0002c81910007985 */ /* 0x0009e2000c101930 */
[----:B-1----:R-:W-:-:S03]  /*18350*/  FMUL.FTZ R33, R121, R108 ;  /* 0x0000006c79217220 */ /* 0x002fc60000410000 */
[----:B------:R1:W-:Y:S01]  /*18360*/  ST.E desc[UR48][R16.64+0x2cc], R27 ;  /* 0x0002cc1b10007985 */ /* 0x0003e2000c101930 */
[----:B---3--:R-:W-:-:S03]  /*18370*/  FMUL.FTZ R35, R121, R110 ;  /* 0x0000006e79237220 */ /* 0x008fc60000410000 */
[----:B------:R3:W-:Y:S01]  /*18380*/  ST.E desc[UR48][R16.64+0x2d8], R29 ;  /* 0x0002d81d10007985 */ /* 0x0007e2000c101930 */
[----:B0-----:R-:W-:-:S03]  /*18390*/  FMUL.FTZ R37, R121, R112 ;  /* 0x0000007079257220 */ /* 0x001fc60000410000 */
[----:B------:R0:W-:Y:S01]  /*183a0*/  ST.E desc[UR48][R16.64+0x2dc], R39 ;  /* 0x0002dc2710007985 */ /* 0x0001e2000c101930 */
[----:B----4-:R-:W-:-:S03]  /*183b0*/  FMUL.FTZ R25, R121, R114 ;  /* 0x0000007279197220 */ /* 0x010fc60000410000 */
[----:B------:R4:W-:Y:S01]  /*183c0*/  ST.E desc[UR48][R16.64+0x2e8], R41 ;  /* 0x0002e82910007985 */ /* 0x0009e2000c101930 */
[----:B-1----:R-:W-:-:S03]  /*183d0*/  FMUL.FTZ R27, R121, R116 ;  /* 0x00000074791b7220 */ /* 0x002fc60000410000 */
[----:B------:R1:W-:Y:S01]  /*183e0*/  ST.E desc[UR48][R16.64+0x2ec], R5 ;  /* 0x0002ec0510007985 */ /* 0x0003e2000c101930 */
[----:B---3--:R-:W-:-:S03]  /*183f0*/  FMUL.FTZ R29, R121, R118 ;  /* 0x00000076791d7220 */ /* 0x008fc60000410000 */
[----:B------:R3:W-:Y:S01]  /*18400*/  ST.E desc[UR48][R16.64+0x2f8], R31 ;  /* 0x0002f81f10007985 */ /* 0x0007e2000c101930 */
[C---:B0-----:R-:W-:Y:S01]  /*18410*/  FMUL.FTZ R39, R121.reuse, R120 ;  /* 0x0000007879277220 */ /* 0x041fe20000410000 */
[C---:B----4-:R-:W-:Y:S01]  /*18420*/  FMUL.FTZ R41, R121.reuse, R122 ;  /* 0x0000007a79297220 */ /* 0x050fe20000410000 */
[C---:B-1----:R-:W-:Y:S01]  /*18430*/  FMUL.FTZ R5, R121.reuse, R124 ;  /* 0x0000007c79057220 */ /* 0x042fe20000410000 */
[----:B---3--:R-:W-:Y:S01]  /*18440*/  FMUL.FTZ R31, R121, R126 ;  /* 0x0000007e791f7220 */ /* 0x008fe20000410000 */
[----:B------:R0:W-:Y:S01]  /*18450*/  ST.E desc[UR48][R16.64+0x2fc], R33 ;  /* 0x0002fc2110007985 */ /* 0x0001e2000c101930 */
[----:B------:R-:W-:Y:S01]  /*18460*/  FADD.FTZ R141, R14, R141 ;  /* 0x0000008d0e8d7221 */ /* 0x000fe20000010000 */
[----:B--2---:R-:W-:Y:S02]  /*18470*/  FADD.FTZ R139, R9, R139 ;  /* 0x0000008b098b7221 */ /* 0x004fe40000010000 */
        /* <DEDUP_REMOVED lines=19> */
[----:B------:R0:W-:Y:S01]  /*185b0*/  ST.E desc[UR48][R16.64+0x450], R141 ;  /* 0x0004508d10007985 */ /* 0x0001e2000c101930 */
[C---:B------:R-:W-:Y:S01]  /*185c0*/  FMUL.FTZ R145, R4.reuse, R28 ;  /* 0x0000001c04917220 */ /* 0x040fe20000410000 */
[C---:B------:R-:W-:Y:S01]  /*185d0*/  FMUL.FTZ R143, R4.reuse, R24 ;  /* 0x00000018048f7220 */ /* 0x040fe20000410000 */
[C---:B------:R-:W-:Y:S01]  /*185e0*/  FMUL.FTZ R45, R4.reuse, R45 ;  /* 0x0000002d042d7220 */ /* 0x040fe20000410000 */
        /* <DEDUP_REMOVED lines=9> */
[C---:B0-----:R-:W-:Y:S01]  /*18680*/  FMUL.FTZ R141, R4.reuse, R36 ;  /* 0x00000024048d7220 */ /* 0x041fe20000410000 */
[C---:B------:R-:W-:Y:S01]  /*18690*/  FMUL.FTZ R77, R4.reuse, R77 ;  /* 0x0000004d044d7220 */ /* 0x040fe20000410000 */
[C---:B------:R-:W-:Y:S01]  /*186a0*/  FMUL.FTZ R69, R4.reuse, R69 ;  /* 0x0000004504457220 */ /* 0x040fe20000410000 */
[----:B------:R0:W-:Y:S01]  /*186b0*/  ST.E desc[UR48][R16.64+0x358], R35 ;  /* 0x0003582310007985 */ /* 0x0001e2000c101930 */
[C---:B-1----:R-:W-:Y:S01]  /*186c0*/  FMUL.FTZ R57, R4.reuse, R32 ;  /* 0x0000002004397220 */ /* 0x042fe20000410000 */
[C---:B------:R-:W-:Y:S01]  /*186d0*/  FMUL.FTZ R75, R4.reuse, R75 ;  /* 0x0000004b044b7220 */ /* 0x040fe20000410000 */
[C---:B------:R-:W-:Y:S01]  /*186e0*/  FMUL.FTZ R73, R4.reuse, R73 ;  /* 0x0000004904497220 */ /* 0x040fe20000410000 */
[----:B------:R1:W-:Y:S01]  /*186f0*/  ST.E desc[UR48][R16.64+0x35c], R37 ;  /* 0x00035c2510007985 */ /* 0x0003e2000c101930 */
[C---:B--2---:R-:W-:Y:S01]  /*18700*/  FMUL.FTZ R139, R4.reuse, R26 ;  /* 0x0000001a048b7220 */ /* 0x044fe20000410000 */
        /* <DEDUP_REMOVED lines=30> */
[C---:B------:R-:W-:Y:S01]  /*188f0*/  FMUL.FTZ R111, R4.reuse, R111 ;  /* 0x0000006f046f7220 */ /* 0x040fe20000410000 */
[C---:B------:R-:W-:Y:S01]  /*18900*/  FMUL.FTZ R109, R4.reuse, R109 ;  /* 0x0000006d046d7220 */ /* 0x040fe20000410000 */
[C---:B------:R-:W-:Y:S01]  /*18910*/  FMUL.FTZ R119, R4.reuse, R119 ;  /* 0x0000007704777220 */ /* 0x040fe20000410000 */
[----:B------:R-:W-:Y:S01]  /*18920*/  FMUL.FTZ R117, R4, R117 ;  /* 0x0000007504757220 */ /* 0x000fe20000410000 */
[C---:B---3--:R-:W-:Y:S01]  /*18930*/  FMUL.FTZ R33, R121.reuse, R148 ;  /* 0x0000009479217220 */ /* 0x048fe20000410000 */
[C---:B0-----:R-:W-:Y:S01]  /*18940*/  FMUL.FTZ R35, R121.reuse, R150 ;  /* 0x0000009679237220 */ /* 0x041fe20000410000 */
[C---:B-1----:R-:W-:Y:S01]  /*18950*/  FMUL.FTZ R37, R121.reuse, R214 ;  /* 0x000000d679257220 */ /* 0x042fe20000410000 */
[C---:B--2---:R-:W-:Y:S01]  /*18960*/  FMUL.FTZ R25, R121.reuse, R212 ;  /* 0x000000d479197220 */ /* 0x044fe20000410000 */
        /* <DEDUP_REMOVED lines=70> */
[----:B------:R3:W-:Y:S04]  /*18dd0*/  ST.E desc[UR48][R16.64+0x3fc], R125 ;  /* 0x0003fc7d10007985 */ /* 0x0007e8000c101930 */
[----:B------:R-:W-:Y:S04]  /*18de0*/  ST.E desc[UR48][R16.64+0x408], R137 ;  /* 0x0004088910007985 */ /* 0x000fe8000c101930 */
[----:B------:R4:W-:Y:S04]  /*18df0*/  ST.E desc[UR48][R16.64+0x40c], R129 ;  /* 0x00040c8110007985 */ /* 0x0009e8000c101930 */
[----:B------:R-:W-:Y:S04]  /*18e00*/  ST.E desc[UR48][R16.64+0x418], R135 ;  /* 0x0004188710007985 */ /* 0x000fe8000c101930 */
[----:B------:R-:W-:Y:S04]  /*18e10*/  ST.E desc[UR48][R16.64+0x41c], R133 ;  /* 0x00041c8510007985 */ /* 0x000fe8000c101930 */
[----:B------:R5:W-:Y:S01]  /*18e20*/  ST.E desc[UR48][R16.64+0x428], R131 ;  /* 0x0004288310007985 */ /* 0x000be2000c101930 */
[----:B------:R1:W-:Y:S06]  /*18e30*/  BAR.SYNC.DEFER_BLOCKING R205, 0x100 ;  /* 0x000400cd0000751d */ /* 0x0003ec0000010000 */
[----:B0-----:R-:W5:Y:S04]  /*18e40*/  LD.E R5, desc[UR48][R16.64+0x230] ;  /* 0x0002303010057980 */ /* 0x001f68000c101900 */
        /* <DEDUP_REMOVED lines=50> */
[----:B---3--:R-:W3:Y:S04]  /*19170*/  LD.E R125, desc[UR48][R16.64+0x2fc] ;  /* 0x0002fc30107d7980 */ /* 0x008ee8000c101900 */
[----:B------:R-:W3:Y:S04]  /*19180*/  LD.E R127, desc[UR48][R16.64+0x300] ;  /* 0x00030030107f7980 */ /* 0x000ee8000c101900 */
[----:B----4-:R-:W4:Y:S04]  /*19190*/  LD.E R129, desc[UR48][R16.64+0x304] ;  /* 0x0003043010817980 */ /* 0x010f28000c101900 */
        /* <DEDUP_REMOVED lines=126> */
[----:B---3--:R-:W-:Y:S04]  /*19980*/  ST.E desc[UR48][R16.64+0x2fc], R125 ;  /* 0x0002fc7d10007985 */ /* 0x008fe8000c101930 */
[----:B------:R-:W-:Y:S04]  /*19990*/  ST.E desc[UR48][R16.64+0x300], R127 ;  /* 0x0003007f10007985 */ /* 0x000fe8000c101930 */
        /* <DEDUP_REMOVED lines=75> */
[----:B0-----:R-:W5:Y:S04]  /*19e50*/  LD.E.64 R4, desc[UR48][R16.64+0xa8] ;  /* 0x0000a83010047980 */ /* 0x001f68000c101b00 */
[----:B------:R-:W5:Y:S04]  /*19e60*/  LDL R195, [R1+0x88] ;  /* 0x0000880001c37983 */ /* 0x000f680000100800 */
        /* <DEDUP_REMOVED lines=976> */
[----:B0-----:R-:W5:Y:S04]  /*1db70*/  LD.E R25, desc[UR48][R16.64+0x250] ;  /* 0x0002503010197980 */ /* 0x001f68000c101900 */
[----:B-1----:R-:W5:Y:S04]  /*1db80*/  LD.E R27, desc[UR48][R16.64+0x254] ;  /* 0x00025430101b7980 */ /* 0x002f68000c101900 */
[----:B--2---:R-:W2:Y:S04]  /*1db90*/  LD.E R29, desc[UR48][R16.64+0x258] ;  /* 0x00025830101d7980 */ /* 0x004ea8000c101900 */
[----:B---3--:R-:W3:Y:S04]  /*1dba0*/  LD.E R31, desc[UR48][R16.64+0x25c] ;  /* 0x00025c30101f7980 */ /* 0x008ee8000c101900 */
        /* <DEDUP_REMOVED lines=252> */
.L_x_11356:
[----:B------:R-:W-:Y:S05]  /*1eb70*/  BSYNC B0 ;  /* 0x0000000000007941 */ /* 0x000fea0003800000 */
.L_x_11355:
[C---:B------:R-:W-:Y:S01]  /*1eb80*/  ISETP.GT.AND P1, PT, R10.reuse, UR43, PT ;  /* 0x0000002b0a007c0c */ /* 0x040fe2000bf24270 */
[----:B------:R-:W-:-:S12]  /*1eb90*/  VIADD R10, R10, 0xffffffff ;  /* 0xffffffff0a0a7836 */ /* 0x000fd80000000000 */
[----:B------:R-:W-:Y:S05]  /*1eba0*/  @P1 BRA `(.L_x_11357) ;  /* 0xffffff4c006c1947 */ /* 0x000fea000383ffff */
.L_x_11326:
[----:B------:R-:W-:Y:S05]  /*1ebb0*/  WARPSYNC.ALL ;  /* 0x0000000000007948 */ /* 0x000fea0003800000 */
[----:B0-----:R-:W1:Y:S04]  /*1ebc0*/  LDL R5, [R1+0x450] ;  /* 0x0004500001057983 */ /* 0x001e680000100800 */
[----:B------:R-:W2:Y:S04]  /*1ebd0*/  LDL R6, [R1+0x454] ;  /* 0x0004540001067983 */ /* 0x000ea80000100800 */
[----:B------:R-:W3:Y:S04]  /*1ebe0*/  LDL R134, [R1+0x218] ;  /* 0x0002180001867983 */ /* 0x000ee80000100800 */
[----:B------:R-:W4:Y:S04]  /*1ebf0*/  LDL.64 R12, [R1+0x398] ;  /* 0x00039800010c7983 */ /* 0x000f280000100a00 */
[----:B------:R-:W5:Y:S04]  /*1ec00*/  LDL.64 R138, [R1+0x230] ;  /* 0x00023000018a7983 */ /* 0x000f680000100a00 */
[----:B------:R-:W4:Y:S04]  /*1ec10*/  LDL.64 R130, [R1+0x240] ;  /* 0x0002400001827983 */ /* 0x000f280000100a00 */
        /* <DEDUP_REMOVED lines=58> */
[----:B------:R-:W4:Y:S04]  /*1efc0*/  LDL R133, [R1+0x220] ;  /* 0x0002200001857983 */ /* 0x000f280000100800 */
[----:B-1----:R-:W0:Y:S02]  /*1efd0*/  SHFL.BFLY PT, R0, R5, 0x2, 0x1f ;  /* 0x0c401f0005007f89 */ /* 0x002e2400000e0000 */
[----:B0-----:R-:W-:-:S05]  /*1efe0*/  FADD.FTZ R0, R5, R0 ;  /* 0x0000000005007221 */ /* 0x001fca0000010000 */
[----:B------:R-:W0:Y:S02]  /*1eff0*/  SHFL.BFLY PT, R3, R0, 0x1, 0x1f ;  /* 0x0c201f0000037f89 */ /* 0x000e2400000e0000 */
[----:B0-----:R-:W-:Y:S01]  /*1f000*/  FADD.FTZ R2, R0, R3 ;  /* 0x0000000300027221 */ /* 0x001fe20000010000 */
[----:B---3--:R-:W-:Y:S01]  /*1f010*/  VIADD R134, R134, 0x1 ;  /* 0x0000000186867836 */ /* 0x008fe20000000000 */
[----:B------:R-:W3:Y:S04]  /*1f020*/  LDL R0, [R1+0x224] ;  /* 0x0002240001007983 */ /* 0x000ee80000100800 */
[----:B------:R-:W-:Y:S04]  /*1f030*/  STL [R1+0x450], R2 ;  /* 0x0004500201007387 */ /* 0x000fe80000100800 */
[----:B------:R-:W5:Y:S04]  /*1f040*/  LDL R147, [R1+0x450] ;  /* 0x0004500001937983 */ /* 0x000f680000100800 */
[----:B--2---:R-:W0:Y:S02]  /*1f050*/  SHFL.BFLY PT, R3, R6, 0x2, 0x1f ;  /* 0x0c401f0006037f89 */ /* 0x004e2400000e0000 */
[----:B0-----:R-:W-:Y:S01]  /*1f060*/  FADD.FTZ R3, R3, R6 ;  /* 0x0000000603037221 */ /* 0x001fe20000010000 */
[----:B------:R-:W-:Y:S01]  /*1f070*/  ISETP.NE.AND P2, PT, R134, 0x2, PT ;  /* 0x000000028600780c */ /* 0x000fe20003f45270 */
[----:B------:R-:W2:Y:S04]  /*1f080*/  LDL.64 R6, [R1+0x428] ;  /* 0x0004280001067983 */ /* 0x000ea80000100a00 */
[----:B------:R-:W0:Y:S08]  /*1f090*/  SHFL.BFLY PT, R4, R3, 0x1, 0x1f ;  /* 0x0c201f0003047f89 */ /* 0x000e3000000e0000 */
[----:B------:R-:W4:Y:S01]  /*1f0a0*/  @!P2 LDL R132, [R1+0x21c] ;  /* 0x00021c000184a983 */ /* 0x000f220000100800 */
[----:B0-----:R-:W-:-:S03]  /*1f0b0*/  FADD.FTZ R140, R3, R4 ;  /* 0x00000004038c7221 */ /* 0x001fc60000010000 */
[----:B------:R-:W2:Y:S02]  /*1f0c0*/  LDL.64 R4, [R1+0x3f8] ;  /* 0x0003f80001047983 */ /* 0x000ea40000100a00 */
[----:B------:R-:W-:Y:S02]  /*1f0d0*/  FSETP.NE.FTZ.AND P1, PT, R140, RZ, PT ;  /* 0x000000ff8c00720b */ /* 0x000fe40003f35000 */
[----:B------:R-:W2:Y:S11]  /*1f0e0*/  LDL.64 R2, [R1+0x418] ;  /* 0x0004180001027983 */ /* 0x000eb60000100a00 */
[----:B------:R-:W2:Y:S04]  /*1f0f0*/  @P1 LDL R143, [R1+0x460] ;  /* 0x00046000018f1983 */ /* 0x000ea80000100800 */
[----:B------:R-:W2:Y:S01]  /*1f100*/  @P1 LDL R145, [R1+0x444] ;  /* 0x0004440001911983 */ /* 0x000ea20000100800 */
[----:B------:R-:W-:-:S02]  /*1f110*/  IMAD.MOV.U32 R142, RZ, RZ, -0x800000 ;  /* 0xff800000ff8e7424 */ /* 0x000fc400078e00ff */
[----:B------:R-:W-:Y:S02]  /*1f120*/  IMAD.MOV.U32 R135, RZ, RZ, RZ ;  /* 0x000000ffff877224 */ /* 0x000fe400078e00ff */
[----:B------:R-:W-:Y:S01]  /*1f130*/  IMAD.MOV.U32 R144, RZ, RZ, -0x800000 ;  /* 0xff800000ff907424 */ /* 0x000fe200078e00ff */
[----:B------:R0:W-:Y:S08]  /*1f140*/  BAR.ARV R204, 0x100 ;  /* 0x000400cc0000751d */ /* 0x0001f00000002000 */
[----:B------:R-:W-:Y:S06]  /*1f150*/  BAR.ARV 0x8, 0x180 ;  /* 0x0206000000007b1d */ /* 0x000fec0000002000 */
[----:B-----5:R-:W-:-:S13]  /*1f160*/  FSETP.NE.FTZ.AND P0, PT, R147, RZ, PT ;  /* 0x000000ff9300720b */ /* 0x020fda0003f15000 */
[----:B------:R-:W5:Y:S04]  /*1f170*/  @P0 LDL R136, [R1+0x460] ;  /* 0x0004600001880983 */ /* 0x000f680000100800 */
[----:B------:R-:W2:Y:S01]  /*1f180*/  @P0 LDL R137, [R1+0x440] ;  /* 0x0004400001890983 */ /* 0x000ea20000100800 */
[----:B------:R-:W1:Y:S02]  /*1f190*/  @P0 MUFU.LG2 R141, R147 ;  /* 0x00000093008d0308 */ /* 0x000e640000000c00 */
[----:B-1----:R-:W-:-:S06]  /*1f1a0*/  @P0 FMUL.FTZ R141, R141, 0.69314718246459960938 ;  /* 0x3f3172188d8d0820 */ /* 0x002fcc0000410000 */
[----:B------:R-:W-:Y:S08]  /*1f1b0*/  @P1 MUFU.LG2 R146, R140 ;  /* 0x0000008c00921308 */ /* 0x000ff00000000c00 */
[----:B------:R-:W1:Y:S01]  /*1f1c0*/  @P0 MUFU.RCP R135, R147 ;  /* 0x0000009300870308 */ /* 0x000e620000001000 */
[----:B----4-:R-:W-:Y:S01]  /*1f1d0*/  @!P2 LOP3.LUT R132, R132, 0x1, RZ, 0x3c, !PT ;  /* 0x000000018484a812 */ /* 0x010fe200078e3cff */
[----:B---3--:R-:W-:Y:S01]  /*1f1e0*/  VIADD R0, R0, 0x1 ;  /* 0x0000000100007836 */ /* 0x008fe20000000000 */
[----:B------:R-:W-:Y:S04]  /*1f1f0*/  STL [R1+0x454], R140 ;  /* 0x0004548c01007387 */ /* 0x000fe80000100800 */
[----:B------:R-:W-:Y:S04]  /*1f200*/  STL [R1+0x218], R134 ;  /* 0x0002188601007387 */ /* 0x000fe80000100800 */
[----:B------:R-:W-:Y:S01]  /*1f210*/  @!P2 STL [R1+0x21c], R132 ;  /* 0x00021c840100a387 */ /* 0x000fe20000100800 */
        /* <DEDUP_REMOVED lines=96> */
[----:B------:R-:W-:Y:S04]  /*1f820*/  STL [R1+0x224], R0 ;  /* 0x0002240001007387 */ /* 0x000fe80000100800 */
[----:B------:R-:W-:Y:S01]  /*1f830*/  @!P2 STL [R1+0x218], RZ ;  /* 0x000218ff0100a387 */ /* 0x000fe20000100800 */
[----:B-----5:R-:W-:-:S04]  /*1f840*/  @P0 FMUL.FTZ R136, R136, 0.69314718246459960938 ;  /* 0x3f31721888880820 */ /* 0x020fc80000410000 */
[----:B--2---:R-:W-:Y:S01]  /*1f850*/  @P0 FFMA.FTZ R142, R136, R137, R141 ;  /* 0x00000089888e0223 */ /* 0x004fe2000001008d */
[----:B------:R-:W-:-:S06]  /*1f860*/  IMAD.MOV.U32 R136, RZ, RZ, RZ ;  /* 0x000000ffff887224 */ /* 0x000fcc00078e00ff */
[----:B------:R-:W1:Y:S01]  /*1f870*/  @P1 MUFU.RCP R136, R140 ;  /* 0x0000008c00881308 */ /* 0x000e620000001000 */
[----:B------:R-:W-:Y:S01]  /*1f880*/  @P1 FMUL.FTZ R137, R146, 0.69314718246459960938 ;  /* 0x3f31721892891820 */ /* 0x000fe20000410000 */
[----:B------:R-:W-:-:S04]  /*1f890*/  @P1 FMUL.FTZ R146, R143, 0.69314718246459960938 ;  /* 0x3f3172188f921820 */ /* 0x000fc80000410000 */
[----:B------:R-:W-:Y:S01]  /*1f8a0*/  @P1 FFMA.FTZ R144, R146, R145, R137 ;  /* 0x0000009192901223 */ /* 0x000fe20000010089 */
[-C--:B-1----:R-:W-:Y:S01]  /*1f8b0*/  FMUL.FTZ R13, R13, R136.reuse ;  /* 0x000000880d0d7220 */ /* 0x082fe20000410000 */
[-C--:B------:R-:W-:Y:S01]  /*1f8c0*/  FMUL.FTZ R12, R12, R136.reuse ;  /* 0x000000880c0c7220 */ /* 0x080fe20000410000 */
[-C--:B------:R-:W-:Y:S01]  /*1f8d0*/  FMUL.FTZ R71, R71, R136.reuse ;  /* 0x0000008847477220 */ /* 0x080fe20000410000 */
        /* <DEDUP_REMOVED lines=62> */
[----:B-1----:R-:W-:Y:S01]  /*1fcc0*/  VIADD R12, R133, 0x1 ;  /* 0x00000001850c7836 */ /* 0x002fe20000000000 */
[----:B------:R0:W-:Y:S04]  /*1fcd0*/  STL [R1+0x450], R142 ;  /* 0x0004508e01007387 */ /* 0x0001e80000100800 */
        /* <DEDUP_REMOVED lines=32> */
[----:B------:R0:W-:Y:S01]  /*1fee0*/  STL [R1+0x220], R12 ;  /* 0x0002200c01007387 */ /* 0x0001e20000100800 */
[----:B------:R-:W-:-:S13]  /*1fef0*/  PLOP3.LUT P0, PT, PT, PT, PT, 0x8, 0x0 ;  /* 0x000000000000781c */ /* 0x000fda0003f0e170 */
.L_x_11261:
[----:B------:R-:W1:Y:S08]  /*1ff00*/  S2UR UR4, SR_CgaCtaId ;  /* 0x00000000000479c3 */ /* 0x000e700000008800 */
[----:B------:R-:W-:Y:S06]  /*1ff10*/  BAR.SYNC.DEFER_BLOCKING 0x5, 0x180 ;  /* 0x0146000000007b1d */ /* 0x000fec0000010000 */
[----:B------:R-:W-:Y:S01]  /*1ff20*/  UMOV UR44, 0x400 ;  /* 0x00000400002c7882 */ /* 0x000fe20000000000 */
[----:B------:R-:W-:Y:S01]  /*1ff30*/  BSSY B0, `(.L_x_11358) ;  /* 0x0000293000007945 */ /* 0x000fe20003800000 */
[----:B-1----:R-:W-:-:S09]  /*1ff40*/  ULEA UR44, UR4, UR44, 0x18 ;  /* 0x0000002c042c7291 */ /* 0x002fd2000f8ec03f */
[----:B---3--:R-:W1:Y:S02]  /*1ff50*/  LDS R0, [UR44+0x324d0] ;  /* 0x0324d02cff007984 */ /* 0x008e640008000800 */
[----:B-1----:R-:W-:Y:S01]  /*1ff60*/  R2UR UR4, R0 ;  /* 0x00000000000472ca */ /* 0x002fe200000e0000 */
[----:B------:R-:W-:Y:S06]  /*1ff70*/  BAR.ARV 0x4, 0x180 ;  /* 0x0106000000007b1d */ /* 0x000fec0000002000 */
[----:B------:R-:W-:Y:S08]  /*1ff80*/  @P0 BRA `(.L_x_11359) ;  /* 0x0000001c00640947 */ /* 0x000ff00003800000 */
[----:B------:R-:W2:Y:S01]  /*1ff90*/  LDL.128 R104, [R1+0x2b0] ;  /* 0x0002b00001687983 */ /* 0x000ea20000100c00 */
[----:B0-----:R-:W0:Y:S01]  /*1ffa0*/  LDC R2, c[0x0][0xce8] ;  /* 0x00033a00ff027b82 */ /* 0x001e220000000800 */
[----:B------:R-:W-:Y:S02]  /*1ffb0*/  ULDC UR5, c[0x0][0xb88] ;  /* 0x0002e20000057ab9 */ /* 0x000fe40000000800 */
        /* <DEDUP_REMOVED lines=31> */
[----:B------:R-:W-:Y:S01]  /*201b0*/  VIADD R19, R200, UR39 ;  /* 0x00000027c8137c36 */ /* 0x000fe20008000000 */
[----:B------:R-:W-:Y:S01]  /*201c0*/  LOP3.LUT P0, RZ, R210, 0x3, RZ, 0xc0, !PT ;  /* 0x00000003d2ff7812 */ /* 0x000fe2000780c0ff */
[----:B0-----:R-:W-:Y:S01]  /*201d0*/  IMAD R0, R2, UR5, RZ ;  /* 0x0000000502007c24 */ /* 0x001fe2000f8e02ff */
[----:B------:R-:W-:-:S02]  /*201e0*/  IADD3 R141, P1, R178, 0x4020, RZ ;  /* 0x00004020b28d7810 */ /* 0x000fc40007f3e0ff */
[C---:B------:R-:W-:Y:S01]  /*201f0*/  IADD3 R21, P3, R178.reuse, 0x4000, RZ ;  /* 0x00004000b2157810 */ /* 0x040fe20007f7e0ff */
[----:B------:R-:W-:Y:S01]  /*20200*/  USHF.R.S32.HI UR12, URZ, 0x1f, UR42 ;  /* 0x0000001f3f0c7899 */ /* 0x000fe2000801142a */
[----:B------:R-:W-:Y:S01]  /*20210*/  ISETP.GE.OR P2, PT, R19, R0, P0 ;  /* 0x000000001300720c */ /* 0x000fe20000746670 */
[----:B------:R-:W-:Y:S01]  /*20220*/  ULDC.64 UR8, c[0x0][0xc90] ;  /* 0x0003240000087ab9 */ /* 0x000fe20000000a00 */
[C---:B------:R-:W-:Y:S01]  /*20230*/  IADD3 R143, P4, R178.reuse, 0x4040, RZ ;  /* 0x00004040b28f7810 */ /* 0x040fe20007f9e0ff */
[----:B------:R-:W-:Y:S01]  /*20240*/  USHF.R.S32.HI UR13, URZ, 0x1f, UR38 ;  /* 0x0000001f3f0d7899 */ /* 0x000fe20008011426 */
[----:B------:R-:W-:Y:S01]  /*20250*/  IADD3 R157, P6, R178, 0x4060, RZ ;  /* 0x00004060b29d7810 */ /* 0x000fe20007fde0ff */
[----:B------:R-:W-:-:S08]  /*20260*/  ULDC.64 UR10, c[0x0][0xc98] ;  /* 0x00032600000a7ab9 */ /* 0x000fd00000000a00 */
[----:B------:R-:W4:Y:S01]  /*20270*/  @!P2 LDL R3, [R1+0x450] ;  /* 0x000450000103a983 */ /* 0x000f220000100800 */
[----:B------:R-:W-:Y:S01]  /*20280*/  IMAD.X R151, RZ, RZ, R179, P1 ;  /* 0x000000ffff977224 */ /* 0x000fe200008e06b3 */
[----:B------:R-:W-:-:S04]  /*20290*/  IADD3 R149, P1, R178, 0x8040, RZ ;  /* 0x00008040b2957810 */ /* 0x000fc80007f3e0ff */
[----:B------:R-:W-:-:S04]  /*202a0*/  LOP3.LUT R148, R149, 0x380, RZ, 0xc0, !PT ;  /* 0x0000038095947812 */ /* 0x000fc800078ec0ff */
[----:B------:R-:W-:-:S04]  /*202b0*/  SHF.R.U64 R148, R148, 0x3, RZ ;  /* 0x0000000394947819 */ /* 0x000fc800000012ff */
[----:B------:R-:W-:Y:S01]  /*202c0*/  LOP3.LUT R148, R148, R149, RZ, 0x3c, !PT ;  /* 0x0000009594947212 */ /* 0x000fe200078e3cff */
[----:B------:R-:W-:Y:S01]  /*202d0*/  IMAD.X R149, RZ, RZ, R179, P1 ;  /* 0x000000ffff957224 */ /* 0x000fe200008e06b3 */
[----:B------:R-:W-:Y:S02]  /*202e0*/  ISETP.NE.AND P1, PT, R2, 0x1, PT ;  /* 0x000000010200780c */ /* 0x000fe40003f25270 */
[----:B------:R-:W-:-:S04]  /*202f0*/  LOP3.LUT R20, R21, 0x380, RZ, 0xc0, !PT ;  /* 0x0000038015147812 */ /* 0x000fc800078ec0ff */
[----:B------:R-:W-:-:S04]  /*20300*/  SHF.R.U64 R20, R20, 0x3, RZ ;  /* 0x0000000314147819 */ /* 0x000fc800000012ff */
[----:B------:R-:W-:Y:S01]  /*20310*/  LOP3.LUT R20, R20, R21, RZ, 0x3c, !PT ;  /* 0x0000001514147212 */ /* 0x000fe200078e3cff */
[----:B------:R-:W-:Y:S01]  /*20320*/  IMAD.X R21, RZ, RZ, R179, P3 ;  /* 0x000000ffff157224 */ /* 0x000fe200018e06b3 */
[----:B------:R-:W-:Y:S02]  /*20330*/  IADD3 R153, P3, R178, 0x8020, RZ ;  /* 0x00008020b2997810 */ /* 0x000fe40007f7e0ff */
[----:B------:R-:W-:Y:S02]  /*20340*/  LOP3.LUT R18, R141, 0x380, RZ, 0xc0, !PT ;  /* 0x000003808d127812 */ /* 0x000fe400078ec0ff */
[----:B------:R-:W-:Y:S01]  /*20350*/  LOP3.LUT R152, R153, 0x380, RZ, 0xc0, !PT ;  /* 0x0000038099987812 */ /* 0x000fe200078ec0ff */
[----:B------:R-:W-:Y:S01]  /*20360*/  UIMAD UR5, UR12, UR8, URZ ;  /* 0x000000080c0572a4 */ /* 0x000fe2000f8e023f */
[----:B------:R-:W-:Y:S02]  /*20370*/  LOP3.LUT R140, R143, 0x380, RZ, 0xc0, !PT ;  /* 0x000003808f8c7812 */ /* 0x000fe400078ec0ff */
[----:B------:R-:W-:-:S02]  /*20380*/  SHF.R.U64 R152, R152, 0x3, RZ ;  /* 0x0000000398987819 */ /* 0x000fc400000012ff */
[----:B------:R-:W-:Y:S02]  /*20390*/  SHF.R.U64 R18, R18, 0x3, RZ ;  /* 0x0000000312127819 */ /* 0x000fe400000012ff */
[----:B------:R-:W-:Y:S01]  /*203a0*/  LOP3.LUT R152, R152, R153, RZ, 0x3c, !PT ;  /* 0x0000009998987212 */ /* 0x000fe200078e3cff */
[----:B------:R-:W-:Y:S01]  /*203b0*/  IMAD.X R153, RZ, RZ, R179, P3 ;  /* 0x000000ffff997224 */ /* 0x000fe200018e06b3 */
[----:B------:R-:W-:Y:S01]  /*203c0*/  SHF.R.U64 R140, R140, 0x3, RZ ;  /* 0x000000038c8c7819 */ /* 0x000fe200000012ff */
[----:B------:R-:W-:Y:S01]  /*203d0*/  UIMAD.WIDE.U32 UR6, UR42, UR8, URZ ;  /* 0x000000082a0672a5 */ /* 0x000fe2000f8e003f */
[----:B------:R-:W-:Y:S01]  /*203e0*/  LOP3.LUT R150, R18, R141, RZ, 0x3c, !PT ;  /* 0x0000008d12967212 */ /* 0x000fe200078e3cff */
[----:B------:R-:W-:Y:S01]  /*203f0*/  UIMAD UR5, UR42, UR9, UR5 ;  /* 0x000000092a0572a4 */ /* 0x000fe2000f8e0205 */
[C---:B------:R-:W-:Y:S02]  /*20400*/  IADD3 R155, P5, R178.reuse, 0x8000, RZ ;  /* 0x00008000b29b7810 */ /* 0x040fe40007fbe0ff */
[----:B------:R-:W-:Y:S01]  /*20410*/  IADD3 R141, P3, R178, 0xc040, RZ ;  /* 0x0000c040b28d7810 */ /* 0x000fe20007f7e0ff */
[----:B------:R-:W-:Y:S01]  /*20420*/  UIMAD UR8, UR13, UR10, URZ ;  /* 0x0000000a0d0872a4 */ /* 0x000fe2000f8e023f */
[----:B------:R-:W-:Y:S01]  /*20430*/  LOP3.LUT R156, R157, 0x380, RZ, 0xc0, !PT ;  /* 0x000003809d9c7812 */ /* 0x000fe200078ec0ff */
[----:B------:R-:W-:Y:S01]  /*20440*/  UIADD3 UR7, UR7, UR5, URZ ;  /* 0x0000000507077290 */ /* 0x000fe2000fffe03f */
[----:B------:R-:W-:-:S02]  /*20450*/  LOP3.LUT R158, R140, R143, RZ, 0x3c, !PT ;  /* 0x0000008f8c9e7212 */ /* 0x000fc400078e3cff */
[----:B------:R-:W-:Y:S02]  /*20460*/  LOP3.LUT R154, R155, 0x380, RZ, 0xc0, !PT ;  /* 0x000003809b9a7812 */ /* 0x000fe400078ec0ff */
[----:B------:R-:W-:Y:S02]  /*20470*/  LOP3.LUT R161, R178, 0x380, RZ, 0xc0, !PT ;  /* 0x00000380b2a17812 */ /* 0x000fe400078ec0ff */
[----:B------:R-:W-:Y:S01]  /*20480*/  LOP3.LUT R140, R141, 0x380, RZ, 0xc0, !PT ;  /* 0x000003808d8c7812 */ /* 0x000fe200078ec0ff */
[----:B------:R-:W-:Y:S01]  /*20490*/  UIMAD UR8, UR38, UR11, UR8 ;  /* 0x0000000b260872a4 */ /* 0x000fe2000f8e0208 */
[----:B------:R-:W-:Y:S01]  /*204a0*/  SHF.R.U64 R156, R156, 0x3, RZ ;  /* 0x000000039c9c7819 */ /* 0x000fe200000012ff */
[----:B------:R-:W-:Y:S01]  /*204b0*/  UIMAD.WIDE.U32 UR6, UR38, UR10, UR6 ;  /* 0x0000000a260672a5 */ /* 0x000fe2000f8e0006 */
[----:B------:R-:W-:Y:S02]  /*204c0*/  SHF.R.U64 R154, R154, 0x3, RZ ;  /* 0x000000039a9a7819 */ /* 0x000fe400000012ff */
[----:B------:R-:W-:Y:S01]  /*204d0*/  SHF.R.U64 R161, R161, 0x3, RZ ;  /* 0x00000003a1a17819 */ /* 0x000fe200000012ff */
[--C-:B------:R-:W-:Y:S01]  /*204e0*/  IMAD.X R159, RZ, RZ, R179.reuse, P4 ;  /* 0x000000ffff9f7224 */ /* 0x100fe200020e06b3 */
[----:B------:R-:W-:Y:S01]  /*204f0*/  SHF.R.U64 R140, R140, 0x3, RZ ;  /* 0x000000038c8c7819 */ /* 0x000fe200000012ff */
[----:B------:R-:W-:Y:S01]  /*20500*/  VIADD R19, R19, 0x8 ;  /* 0x0000000813137836 */ /* 0x000fe20000000000 */
[----:B------:R-:W-:Y:S01]  /*20510*/  LOP3.LUT R156, R156, R157, RZ, 0x3c, !PT ;  /* 0x0000009d9c9c7212 */ /* 0x000fe200078e3cff */
[--C-:B------:R-:W-:Y:S01]  /*20520*/  IMAD.X R157, RZ, RZ, R179.reuse, P6 ;  /* 0x000000ffff9d7224 */ /* 0x100fe200030e06b3 */
[----:B------:R-:W-:Y:S01]  /*20530*/  LOP3.LUT R154, R154, R155, RZ, 0x3c, !PT ;  /* 0x0000009b9a9a7212 */ /* 0x000fe200078e3cff */
[----:B------:R-:W-:Y:S01]  /*20540*/  IMAD.X R155, RZ, RZ, R179, P5 ;  /* 0x000000ffff9b7224 */ /* 0x000fe200028e06b3 */
[C---:B------:R-:W-:Y:S01]  /*20550*/  IADD3 R147, P4, R178.reuse, 0x8060, RZ ;  /* 0x00008060b2937810 */ /* 0x040fe20007f9e0ff */
[----:B------:R-:W-:Y:S01]  /*20560*/  ULDC.64 UR10, c[0x0][0xbf0] ;  /* 0x0002fc00000a7ab9 */ /* 0x000fe20000000a00 */
[----:B------:R-:W-:-:S02]  /*20570*/  IADD3 R145, P6, R178, 0xc000, RZ ;  /* 0x0000c000b2917810 */ /* 0x000fc40007fde0ff */
[----:B------:R-:W-:Y:S01]  /*20580*/  LOP3.LUT R160, R161, R178, RZ, 0x3c, !PT ;  /* 0x000000b2a1a07212 */ /* 0x000fe200078e3cff */
[--C-:B------:R-:W-:Y:S01]  /*20590*/  IMAD.MOV.U32 R161, RZ, RZ, R179.reuse ;  /* 0x000000ffffa17224 */ /* 0x100fe200078e00b3 */
[----:B------:R-:W-:Y:S01]  /*205a0*/  LOP3.LUT R140, R140, R141, RZ, 0x3c, !PT ;  /* 0x0000008d8c8c7212 */ /* 0x000fe200078e3cff */
[----:B------:R-:W-:Y:S01]  /*205b0*/  IMAD.X R141, RZ, RZ, R179, P3 ;  /* 0x000000ffff8d7224 */ /* 0x000fe200018e06b3 */
[----:B------:R-:W-:Y:S02]  /*205c0*/  IADD3 R143, P5, R178, 0xc020, RZ ;  /* 0x0000c020b28f7810 */ /* 0x000fe40007fbe0ff */
[----:B------:R-:W-:Y:S02]  /*205d0*/  LOP3.LUT R146, R147, 0x380, RZ, 0xc0, !PT ;  /* 0x0000038093927812 */ /* 0x000fe400078ec0ff */
[----:B------:R-:W-:Y:S02]  /*205e0*/  LOP3.LUT R144, R145, 0x380, RZ, 0xc0, !PT ;  /* 0x0000038091907812 */ /* 0x000fe400078ec0ff */
[----:B------:R-:W-:-:S02]  /*205f0*/  LOP3.LUT R142, R143, 0x380, RZ, 0xc0, !PT ;  /* 0x000003808f8e7812 */ /* 0x000fc400078ec0ff */
[----:B------:R-:W-:Y:S02]  /*20600*/  MOV R161, R160 ;  /* 0x000000a000a17202 */ /* 0x000fe40000000f00 */
[----:B------:R-:W-:Y:S02]  /*20610*/  SHF.R.U64 R146, R146, 0x3, RZ ;  /* 0x0000000392927819 */ /* 0x000fe400000012ff */
[----:B------:R-:W-:Y:S02]  /*20620*/  SHF.R.U64 R144, R144, 0x3, RZ ;  /* 0x0000000390907819 */ /* 0x000fe400000012ff */
[----:B------:R-:W-:Y:S02]  /*20630*/  SHF.R.U64 R142, R142, 0x3, RZ ;  /* 0x000000038e8e7819 */ /* 0x000fe400000012ff */
[----:B------:R-:W-:Y:S02]  /*20640*/  MOV R160, R20 ;  /* 0x0000001400a07202 */ /* 0x000fe40000000f00 */
[----:B------:R-:W-:Y:S01]  /*20650*/  LOP3.LUT R146, R146, R147, RZ, 0x3c, !PT ;  /* 0x0000009392927212 */ /* 0x000fe200078e3cff */
[----:B------:R-:W-:Y:S01]  /*20660*/  IMAD.X R147, RZ, RZ, R179, P4 ;  /* 0x000000ffff937224 */ /* 0x000fe200020e06b3 */
[----:B------:R-:W-:-:S02]  /*20670*/  MOV R150, R150 ;  /* 0x0000009600967202 */ /* 0x000fc40000000f00 */
[----:B--2---:R-:W-:Y:S02]  /*20680*/  F2FP.F16.F32.PACK_AB R104, R105, R104 ;  /* 0x000000686968723e */ /* 0x004fe400000000ff */
[----:B------:R-:W-:Y:S02]  /*20690*/  F2FP.F16.F32.PACK_AB R105, R107, R106 ;  /* 0x0000006a6b69723e */ /* 0x000fe400000000ff */
[----:B---3--:R-:W-:Y:S02]  /*206a0*/  F2FP.F16.F32.PACK_AB R106, R101, R100 ;  /* 0x00000064656a723e */ /* 0x008fe400000000ff */
[----:B------:R-:W0:Y:S01]  /*206b0*/  @P1 LDC R100, c[0x0][0xcec] ;  /* 0x00033b00ff641b82 */ /* 0x000e220000000800 */
[----:B----4-:R-:W-:Y:S02]  /*206c0*/  F2FP.F16.F32.PACK_AB R96, R97, R96 ;  /* 0x000000606160723e */ /* 0x010fe400000000ff */
[----:B------:R-:W-:Y:S02]  /*206d0*/  F2FP.F16.F32.PACK_AB R97, R99, R98 ;  /* 0x000000626361723e */ /* 0x000fe400000000ff */
[----:B------:R-:W-:-:S03]  /*206e0*/  F2FP.F16.F32.PACK_AB R98, R93, R92 ;  /* 0x0000005c5d62723e */ /* 0x000fc600000000ff */
[----:B------:R-:W1:Y:S01]  /*206f0*/  @P1 LDC R92, c[0x0][0xcf0] ;  /* 0x00033c00ff5c1b82 */ /* 0x000e620000000800 */
[----:B------:R-:W-:Y:S02]  /*20700*/  F2FP.F16.F32.PACK_AB R88, R89, R88 ;  /* 0x000000585958723e */ /* 0x000fe400000000ff */
[----:B------:R-:W-:Y:S02]  /*20710*/  F2FP.F16.F32.PACK_AB R89, R91, R90 ;  /* 0x0000005a5b59723e */ /* 0x000fe400000000ff */
[----:B------:R-:W-:Y:S01]  /*20720*/  F2FP.F16.F32.PACK_AB R90, R85, R84 ;  /* 0x00000054555a723e */ /* 0x000fe200000000ff */
[----:B------:R-:W-:Y:S01]  /*20730*/  VIADD R85, R232, UR39 ;  /* 0x00000027e8557c36 */ /* 0x000fe20008000000 */
[----:B------:R-:W-:Y:S02]  /*20740*/  F2FP.F16.F32.PACK_AB R80, R81, R80 ;  /* 0x000000505150723e */ /* 0x000fe400000000ff */
[----:B------:R-:W-:Y:S02]  /*20750*/  F2FP.F16.F32.PACK_AB R81, R83, R82 ;  /* 0x000000525351723e */ /* 0x000fe400000000ff */
[----:B------:R-:W-:Y:S01]  /*20760*/  F2FP.F16.F32.PACK_AB R82, R77, R76 ;  /* 0x0000004c4d52723e */ /* 0x000fe200000000ff */
[----:B0-----:R-:W-:-:S04]  /*20770*/  @P1 IMAD.HI.U32 R77, R85, R100, RZ ;  /* 0x00000064554d1227 */ /* 0x001fc800078e00ff */
[----:B------:R-:W-:Y:S01]  /*20780*/  IMAD.MOV.U32 R76, RZ, RZ, R85 ;  /* 0x000000ffff4c7224 */ /* 0x000fe200078e0055 */
[----:B-1----:R-:W-:Y:S02]  /*20790*/  @P1 SHF.R.U32.HI R76, RZ, R92, R77 ;  /* 0x0000005cff4c1219 */ /* 0x002fe4000001164d */
[----:B------:R-:W-:-:S03]  /*207a0*/  F2FP.F16.F32.PACK_AB R72, R73, R72 ;  /* 0x000000484948723e */ /* 0x000fc600000000ff */
[--C-:B------:R-:W-:Y:S01]  /*207b0*/  IMAD.MOV R77, RZ, RZ, -R76.reuse ;  /* 0x000000ffff4d7224 */ /* 0x100fe200078e0a4c */
[----:B------:R-:W-:Y:S02]  /*207c0*/  F2FP.F16.F32.PACK_AB R73, R75, R74 ;  /* 0x0000004a4b49723e */ /* 0x000fe400000000ff */
[----:B------:R-:W-:Y:S01]  /*207d0*/  F2FP.F16.F32.PACK_AB R75, R59, R58 ;  /* 0x0000003a3b4b723e */ /* 0x000fe200000000ff */
[----:B------:R-:W-:Y:S01]  /*207e0*/  IMAD R59, R2, R77, R85 ;  /* 0x0000004d023b7224 */ /* 0x000fe200078e0255 */
[----:B------:R-:W-:Y:S01]  /*207f0*/  F2FP.F16.F32.PACK_AB R83, R79, R78 ;  /* 0x0000004e4f53723e */ /* 0x000fe200000000ff */
[----:B------:R-:W-:Y:S01]  /*20800*/  IMAD.U32 R78, RZ, RZ, UR8 ;  /* 0x00000008ff4e7e24 */ /* 0x000fe2000f8e00ff */
[----:B------:R-:W-:Y:S01]  /*20810*/  F2FP.F16.F32.PACK_AB R74, R57, R56 ;  /* 0x00000038394a723e */ /* 0x000fe200000000ff */
[----:B------:R-:W-:Y:S01]  /*20820*/  ULDC.64 UR8, c[0x0][0xbe8] ;  /* 0x0002fa0000087ab9 */ /* 0x000fe20000000a00 */
[----:B------:R-:W-:Y:S02]  /*20830*/  SHF.R.S32.HI R57, RZ, 0x1f, R76 ;  /* 0x0000001fff397819 */ /* 0x000fe4000001144c */
[----:B------:R-:W-:-:S02]  /*20840*/  IADD3 R56, P3, R76, UR6, RZ ;  /* 0x000000064c387c10 */ /* 0x000fc4000ff7e0ff */
[----:B------:R-:W-:Y:S02]  /*20850*/  F2FP.F16.F32.PACK_AB R136, R137, R136 ;  /* 0x000000888988723e */ /* 0x000fe400000000ff */
[----:B------:R-:W-:Y:S02]  /*20860*/  SHF.R.S32.HI R58, RZ, 0x1f, R59 ;  /* 0x0000001fff3a7819 */ /* 0x000fe4000001143b */
[----:B------:R-:W-:Y:S02]  /*20870*/  F2FP.F16.F32.PACK_AB R137, R139, R138 ;  /* 0x0000008a8b89723e */ /* 0x000fe400000000ff */
[----:B------:R-:W-:Y:S02]  /*20880*/  F2FP.F16.F32.PACK_AB R128, R129, R128 ;  /* 0x000000808180723e */ /* 0x000fe400000000ff */
[----:B------:R-:W-:Y:S02]  /*20890*/  F2FP.F16.F32.PACK_AB R138, R133, R132 ;  /* 0x00000084858a723e */ /* 0x000fe400000000ff */
[----:B------:R-:W-:Y:S01]  /*208a0*/  F2FP.F16.F32.PACK_AB R139, R135, R134 ;  /* 0x00000086878b723e */ /* 0x000fe200000000ff */
[----:B------:R-:W-:Y:S01]  /*208b0*/  BAR.SYNC.DEFER_BLOCKING 0x1, 0x100 ;  /* 0x0044000000007b1d */ /* 0x000fe20000010000 */
[----:B------:R-:W-:-:S02]  /*208c0*/  F2FP.F16.F32.PACK_AB R129, R131, R130 ;  /* 0x000000828381723e */ /* 0x000fc400000000ff */
[----:B------:R-:W-:Y:S02]  /*208d0*/  F2FP.F16.F32.PACK_AB R120, R121, R120 ;  /* 0x000000787978723e */ /* 0x000fe400000000ff */
[----:B------:R-:W-:Y:S01]  /*208e0*/  IADD3.X R57, R57, UR7, R78, P3, !PT ;  /* 0x0000000739397c10 */ /* 0x000fe20009ffe44e */
[----:B------:R-:W-:Y:S01]  /*208f0*/  ULDC.64 UR6, c[0x0][0xc88] ;  /* 0x0003220000067ab9 */ /* 0x000fe20000000a00 */
[----:B------:R-:W-:Y:S02]  /*20900*/  F2FP.F16.F32.PACK_AB R130, R125, R124 ;  /* 0x0000007c7d82723e */ /* 0x000fe400000000ff */
[----:B------:R-:W-:Y:S02]  /*20910*/  F2FP.F16.F32.PACK_AB R131, R127, R126 ;  /* 0x0000007e7f83723e */ /* 0x000fe400000000ff */
[----:B------:R-:W-:Y:S02]  /*20920*/  F2FP.F16.F32.PACK_AB R121, R123, R122 ;  /* 0x0000007a7b79723e */ /* 0x000fe400000000ff */
[----:B------:R-:W-:Y:S01]  /*20930*/  F2FP.F16.F32.PACK_AB R112, R113, R112 ;  /* 0x000000707170723e */ /* 0x000fe200000000ff */
[----:B------:R-:W-:Y:S01]  /*20940*/  IMAD R58, R58, UR6, RZ ;  /* 0x000000063a3a7c24 */ /* 0x000fe2000f8e02ff */
[----:B------:R-:W-:-:S02]  /*20950*/  F2FP.F16.F32.PACK_AB R122, R117, R116 ;  /* 0x00000074757a723e */ /* 0x000fc400000000ff */
[----:B------:R-:W-:Y:S02]  /*20960*/  F2FP.F16.F32.PACK_AB R123, R119, R118 ;  /* 0x00000076777b723e */ /* 0x000fe400000000ff */
[----:B------:R-:W-:Y:S02]  /*20970*/  F2FP.F16.F32.PACK_AB R113, R115, R114 ;  /* 0x000000727371723e */ /* 0x000fe400000000ff */
[----:B------:R-:W-:Y:S02]  /*20980*/  F2FP.F16.F32.PACK_AB R114, R109, R108 ;  /* 0x0000006c6d72723e */ /* 0x000fe400000000ff */
[----:B------:R-:W-:Y:S01]  /*20990*/  F2FP.F16.F32.PACK_AB R115, R111, R110 ;  /* 0x0000006e6f73723e */ /* 0x000fe200000000ff */
[----:B------:R-:W-:Y:S01]  /*209a0*/  STSM.16.M88.4 [R161], R136 ;  /* 0x00000088a1007844 */ /* 0x000fe20000000200 */
[----:B------:R-:W-:Y:S01]  /*209b0*/  F2FP.F16.F32.PACK_AB R107, R103, R102 ;  /* 0x00000066676b723e */ /* 0x000fe200000000ff */
[----:B------:R-:W-:Y:S01]  /*209c0*/  IMAD.WIDE.U32 R56, R59, UR6, R56 ;  /* 0x000000063b387c25 */ /* 0x000fe2000f8e0038 */
[----:B------:R-:W-:Y:S01]  /*209d0*/  F2FP.F16.F32.PACK_AB R99, R95, R94 ;  /* 0x0000005e5f63723e */ /* 0x000fe200000000ff */
[----:B------:R-:W-:Y:S01]  /*209e0*/  STSM.16.M88.4 [R231], R128 ;  /* 0x00000080e7007844 */ /* 0x000fe20000000200 */
[----:B------:R-:W-:Y:S01]  /*209f0*/  LOP3.LUT R144, R144, R145, RZ, 0x3c, !PT ;  /* 0x0000009190907212 */ /* 0x000fe200078e3cff */
[--C-:B------:R-:W-:Y:S01]  /*20a00*/  IMAD.X R145, RZ, RZ, R179.reuse, P6 ;  /* 0x000000ffff917224 */ /* 0x100fe200030e06b3 */
[----:B------:R-:W-:Y:S01]  /*20a10*/  MOV R158, R158 ;  /* 0x0000009e009e7202 */ /* 0x000fe20000000f00 */
[----:B------:R-:W-:Y:S01]  /*20a20*/  STSM.16.M88.4 [R230], R120 ;  /* 0x00000078e6007844 */ /* 0x000fe20000000200 */
[----:B------:R-:W-:Y:S01]  /*20a30*/  F2FP.F16.F32.PACK_AB R91, R87, R86 ;  /* 0x00000056575b723e */ /* 0x000fe200000000ff */
[----:B------:R-:W-:Y:S01]  /*20a40*/  IMAD R59, R59, UR7, R58 ;  /* 0x000000073b3b7c24 */ /* 0x000fe2000f8e023a */
[----:B------:R-:W-:Y:S01]  /*20a50*/  LOP3.LUT R142, R142, R143, RZ, 0x3c, !PT ;  /* 0x0000008f8e8e7212 */ /* 0x000fe200078e3cff */
[----:B------:R-:W-:Y:S01]  /*20a60*/  IMAD.X R143, RZ, RZ, R179, P5 ;  /* 0x000000ffff8f7224 */ /* 0x000fe200028e06b3 */
[----:B------:R-:W-:Y:S01]  /*20a70*/  MOV R156, R156 ;  /* 0x0000009c009c7202 */ /* 0x000fe20000000f00 */
[----:B------:R-:W-:Y:S01]  /*20a80*/  STSM.16.M88.4 [R227], R112 ;  /* 0x00000070e3007844 */ /* 0x000fe20000000200 */
[----:B------:R-:W-:Y:S01]  /*20a90*/  F2FP.F16.F32.PACK_AB R52, R53, R52 ;  /* 0x000000343534723e */ /* 0x000fe200000000ff */
[----:B------:R-:W-:Y:S01]  /*20aa0*/  ULDC.64 UR6, c[0x0][0xc50] ;  /* 0x0003140000067ab9 */ /* 0x000fe20000000a00 */
[----:B------:R-:W-:Y:S01]  /*20ab0*/  MOV R20, R154 ;  /* 0x0000009a00147202 */ /* 0x000fe20000000f00 */
[----:B------:R-:W-:Y:S01]  /*20ac0*/  STSM.16.M88.4 [R160], R104 ;  /* 0x00000068a0007844 */ /* 0x000fe20000000200 */
        /* <DEDUP_REMOVED lines=9> */
[----:B------:R-:W-:Y:S01]  /*20b60*/  MOV R148, R148 ;  /* 0x0000009400947202 */ /* 0x000fe20000000f00 */
[----:B------:R-:W-:Y:S01]  /*20b70*/  IMAD.IADD R57, R57, 0x1, R59 ;  /* 0x0000000139397824 */ /* 0x000fe200078e023b */
[----:B------:R-:W-:-:S02]  /*20b80*/  F2FP.F16.F32.PACK_AB R66, R61, R60 ;  /* 0x0000003c3d42723e */ /* 0x000fc400000000ff */
[----:B------:R-:W-:Y:S02]  /*20b90*/  F2FP.F16.F32.PACK_AB R67, R63, R62 ;  /* 0x0000003e3f43723e */ /* 0x000fe400000000ff */
[----:B------:R-:W-:Y:S01]  /*20ba0*/  F2FP.F16.F32.PACK_AB R49, R51, R50 ;  /* 0x000000323331723e */ /* 0x000fe200000000ff */
[----:B------:R-:W-:Y:S01]  /*20bb0*/  STSM.16.M88.4 [R156], R80 ;  /* 0x000000509c007844 */ /* 0x000fe20000000200 */
[----:B------:R-:W-:Y:S02]  /*20bc0*/  MOV R18, R146 ;  /* 0x0000009200127202 */ /* 0x000fe40000000f00 */
[----:B------:R-:W-:Y:S02]  /*20bd0*/  F2FP.F16.F32.PACK_AB R50, R45, R44 ;  /* 0x0000002c2d32723e */ /* 0x000fe400000000ff */
[----:B------:R-:W-:Y:S02]  /*20be0*/  F2FP.F16.F32.PACK_AB R51, R47, R46 ;  /* 0x0000002e2f33723e */ /* 0x000fe400000000ff */
[----:B------:R-:W-:Y:S01]  /*20bf0*/  F2FP.F16.F32.PACK_AB R36, R37, R36 ;  /* 0x000000242524723e */ /* 0x000fe200000000ff */
[----:B------:R-:W-:Y:S01]  /*20c00*/  STSM.16.M88.4 [R20], R72 ;  /* 0x0000004814007844 */ /* 0x000fe20000000200 */
[----:B------:R-:W-:-:S02]  /*20c10*/  MOV R144, R144 ;  /* 0x0000009000907202 */ /* 0x000fc40000000f00 */
[----:B------:R-:W-:Y:S02]  /*20c20*/  LEA R58, P3, R56, UR6, 0x2 ;  /* 0x00000006383a7c11 */ /* 0x000fe4000f8610ff */
[----:B------:R-:W-:Y:S02]  /*20c30*/  F2FP.F16.F32.PACK_AB R44, R5, R4 ;  /* 0x00000004052c723e */ /* 0x000fe400000000ff */
[----:B------:R-:W-:Y:S02]  /*20c40*/  F2FP.F16.F32.PACK_AB R45, R7, R6 ;  /* 0x00000006072d723e */ /* 0x000fe400000000ff */
        /* <DEDUP_REMOVED lines=14> */
[----:B------:R-:W-:Y:S01]  /*20d30*/  F2FP.F16.F32.PACK_AB R13, R15, R14 ;  /* 0x0000000e0f0d723e */ /* 0x000fe200000000ff */
[----:B------:R-:W-:Y:S01]  /*20d40*/  STSM.16.M88.4 [R18], R48 ;  /* 0x0000003012007844 */ /* 0x000fe20000000200 */
[----:B------:R-:W-:Y:S02]  /*20d50*/  F2FP.F16.F32.PACK_AB R14, R9, R8 ;  /* 0x00000008090e723e */ /* 0x000fe400000000ff */
[----:B------:R-:W-:Y:S01]  /*20d60*/  F2FP.F16.F32.PACK_AB R15, R11, R10 ;  /* 0x0000000a0b0f723e */ /* 0x000fe200000000ff */
[----:B------:R-:W-:Y:S01]  /*20d70*/  STSM.16.M88.4 [R144], R44 ;  /* 0x0000002c90007844 */ /* 0x000fe20000000200 */
[----:B------:R-:W-:-:S03]  /*20d80*/  LEA.HI.X R59, R56, UR7, R57, 0x2, P3 ;  /* 0x00000007383b7c11 */ /* 0x000fc600098f1439 */
[----:B------:R-:W-:Y:S04]  /*20d90*/  STSM.16.M88.4 [R142], R36 ;  /* 0x000000248e007844 */ /* 0x000fe80000000200 */
[----:B------:R-:W-:Y:S04]  /*20da0*/  STSM.16.M88.4 [R140], R28 ;  /* 0x0000001c8c007844 */ /* 0x000fe80000000200 */
[----:B------:R-:W-:Y:S04]  /*20db0*/  STSM.16.M88.4 [R226], R12 ;  /* 0x0000000ce2007844 */ /* 0x000fe80000000200 */
[----:B------:R-:W-:Y:S04]  /*20dc0*/  SHFL.IDX PT, R56, R58, RZ, 0x1c1f ;  /* 0x001c1fff3a387589 */ /* 0x000fe800000e0000 */
[----:B------:R-:W0:Y:S01]  /*20dd0*/  SHFL.IDX PT, R57, R59, RZ, 0x1c1f ;  /* 0x001c1fff3b397589 */ /* 0x000e2200000e0000 */
[----:B------:R-:W-:Y:S01]  /*20de0*/  BAR.SYNC.DEFER_BLOCKING 0x1, 0x100 ;  /* 0x0044000000007b1d */ /* 0x000fe20000010000 */
[----:B------:R-:W-:-:S05]  /*20df0*/  ISETP.GE.OR P0, PT, R19, R0, P0 ;  /* 0x000000001300720c */ /* 0x000fca0000706670 */
[----:B0-----:R0:W-:Y:S08]  /*20e00*/  @!P2 ST.E desc[UR48][R56.64], R3 ;  /* 0x000000033800a985 */ /* 0x0011f0000c101930 */
[----:B------:R-:W2:Y:S01]  /*20e10*/  @!P0 LDL R21, [R1+0x454] ;  /* 0x0004540001158983 */ /* 0x000ea20000100800 */
[----:B------:R-:W-:Y:S02]  /*20e20*/  IMAD R4, R206, 0x40, R190 ;  /* 0x00000040ce047824 */ /* 0x000fe400078e02be */
[----:B------:R-:W-:-:S04]  /*20e30*/  IMAD.MOV.U32 R5, RZ, RZ, 0x2 ;  /* 0x00000002ff057424 */ /* 0x000fc800078e00ff */
[----:B------:R-:W-:-:S03]  /*20e40*/  IMAD.WIDE R4, R4, R5, UR36 ;  /* 0x0000002404047e25 */ /* 0x000fc6000f8e0205 */
[----:B------:R-:W-:-:S04]  /*20e50*/  IADD3 R33, P6, R4, 0x5000, RZ ;  /* 0x0000500004217810 */ /* 0x000fc80007fde0ff */
[----:B------:R-:W-:-:S04]  /*20e60*/  LOP3.LUT R32, R33, 0x380, RZ, 0xc0, !PT ;  /* 0x0000038021207812 */ /* 0x000fc800078ec0ff */
[----:B------:R-:W-:-:S04]  /*20e70*/  SHF.R.U64 R32, R32, 0x3, RZ ;  /* 0x0000000320207819 */ /* 0x000fc800000012ff */
[----:B------:R-:W-:Y:S01]  /*20e80*/  LOP3.LUT R32, R32, R33, RZ, 0x3c, !PT ;  /* 0x0000002120207212 */ /* 0x000fe200078e3cff */
[----:B------:R-:W-:Y:S01]  /*20e90*/  IMAD.X R33, RZ, RZ, R5, P6 ;  /* 0x000000ffff217224 */ /* 0x000fe200030e0605 */
[C---:B------:R-:W-:Y:S02]  /*20ea0*/  IADD3 R53, P6, R4.reuse, 0xa000, RZ ;  /* 0x0000a00004357810 */ /* 0x040fe40007fde0ff */
[----:B------:R-:W-:Y:S02]  /*20eb0*/  IADD3 R7, P3, R4, 0x2000, RZ ;  /* 0x0000200004077810 */ /* 0x000fe40007f7e0ff */
[----:B------:R-:W-:Y:S02]  /*20ec0*/  LOP3.LUT R52, R53, 0x380, RZ, 0xc0, !PT ;  /* 0x0000038035347812 */ /* 0x000fe400078ec0ff */
[----:B------:R-:W-:Y:S01]  /*20ed0*/  LOP3.LUT R6, R7, 0x380, RZ, 0xc0, !PT ;  /* 0x0000038007067812 */ /* 0x000fe200078ec0ff */
[----:B------:R-:W-:Y:S01]  /*20ee0*/  SHFL.IDX PT, R18, R58, 0x1, 0x1c1f ;  /* 0x003c1f003a127f89 */ /* 0x000fe200000e0000 */
[----:B------:R-:W-:-:S02]  /*20ef0*/  SHF.R.U64 R52, R52, 0x3, RZ ;  /* 0x0000000334347819 */ /* 0x000fc400000012ff */
[----:B------:R-:W-:Y:S01]  /*20f00*/  SHF.R.U64 R6, R6, 0x3, RZ ;  /* 0x0000000306067819 */ /* 0x000fe200000012ff */
[----:B------:R-:W2:Y:S01]  /*20f10*/  SHFL.IDX PT, R19, R59, 0x1, 0x1c1f ;  /* 0x003c1f003b137f89 */ /* 0x000ea200000e0000 */
[----:B------:R-:W-:Y:S01]  /*20f20*/  LOP3.LUT R52, R52, R53, RZ, 0x3c, !PT ;  /* 0x0000003534347212 */ /* 0x000fe200078e3cff */
[----:B------:R-:W-:Y:S01]  /*20f30*/  IMAD.X R53, RZ, RZ, R5, P6 ;  /* 0x000000ffff357224 */ /* 0x000fe200030e0605 */
[----:B------:R-:W-:Y:S02]  /*20f40*/  LOP3.LUT R12, R6, R7, RZ, 0x3c, !PT ;  /* 0x00000007060c7212 */ /* 0x000fe400078e3cff */
[----:B------:R-:W-:-:S04]  /*20f50*/  IADD3 R6, P6, R4, 0xf000, RZ ;  /* 0x0000f00004067810 */ /* 0x000fc80007fde0ff */
[----:B0-----:R-:W-:Y:S02]  /*20f60*/  LOP3.LUT R3, R6, 0x380, RZ, 0xc0, !PT ;  /* 0x0000038006037812 */ /* 0x001fe400078ec0ff */
[C---:B------:R-:W-:Y:S02]  /*20f70*/  IADD3 R9, P2, R4.reuse, 0x1000, RZ ;  /* 0x0000100004097810 */ /* 0x040fe40007f5e0ff */
[C---:B------:R-:W-:Y:S02]  /*20f80*/  IADD3 R25, P4, R4.reuse, 0x3000, RZ ;  /* 0x0000300004197810 */ /* 0x040fe40007f9e0ff */
[----:B------:R-:W-:Y:S02]  /*20f90*/  IADD3 R29, P5, R4, 0x4000, RZ ;  /* 0x00004000041d7810 */ /* 0x000fe40007fbe0ff */
[----:B------:R-:W-:Y:S02]  /*20fa0*/  SHF.R.U64 R3, R3, 0x3, RZ ;  /* 0x0000000303037819 */ /* 0x000fe400000012ff */
[----:B------:R-:W-:-:S02]  /*20fb0*/  LOP3.LUT R8, R9, 0x380, RZ, 0xc0, !PT ;  /* 0x0000038009087812 */ /* 0x000fc400078ec0ff */
[----:B------:R-:W-:Y:S02]  /*20fc0*/  LOP3.LUT R24, R25, 0x380, RZ, 0xc0, !PT ;  /* 0x0000038019187812 */ /* 0x000fe400078ec0ff */
[----:B------:R-:W-:Y:S02]  /*20fd0*/  LOP3.LUT R28, R29, 0x380, RZ, 0xc0, !PT ;  /* 0x000003801d1c7812 */ /* 0x000fe400078ec0ff */
[----:B------:R-:W-:Y:S02]  /*20fe0*/  LOP3.LUT R72, R3, R6, RZ, 0x3c, !PT ;  /* 0x0000000603487212 */ /* 0x000fe400078e3cff */
[----:B------:R-:W0:Y:S01]  /*20ff0*/  @P1 LDC R3, c[0x0][0xcec] ;  /* 0x00033b00ff031b82 */ /* 0x000e220000000800 */
[----:B------:R-:W-:Y:S02]  /*21000*/  SHF.R.U64 R8, R8, 0x3, RZ ;  /* 0x0000000308087819 */ /* 0x000fe400000012ff */
[----:B------:R-:W-:Y:S02]  /*21010*/  SHF.R.U64 R24, R24, 0x3, RZ ;  /* 0x0000000318187819 */ /* 0x000fe400000012ff */
[----:B------:R-:W-:Y:S01]  /*21020*/  SHF.R.U64 R28, R28, 0x3, RZ ;  /* 0x000000031c1c7819 */ /* 0x000fe200000012ff */
        /* <DEDUP_REMOVED lines=15> */
[----:B------:R-:W-:Y:S02]  /*21120*/  SHF.R.U64 R36, R36, 0x3, RZ ;  /* 0x0000000324247819 */ /* 0x000fe400000012ff */
[----:B------:R-:W-:Y:S02]  /*21130*/  SHF.R.U64 R40, R40, 0x3, RZ ;  /* 0x0000000328287819 */ /* 0x000fe400000012ff */
[----:B------:R-:W-:Y:S02]  /*21140*/  SHF.R.U64 R44, R44, 0x3, RZ ;  /* 0x000000032c2c7819 */ /* 0x000fe400000012ff */
[----:B------:R-:W-:Y:S01]  /*21150*/  SHF.R.U64 R48, R48, 0x3, RZ ;  /* 0x0000000330307819 */ /* 0x000fe200000012ff */
[----:B------:R-:W-:Y:S01]  /*21160*/  UIMAD UR5, UR12, UR8, URZ ;  /* 0x000000080c0572a4 */ /* 0x000fe2000f8e023f */
[----:B------:R-:W-:Y:S01]  /*21170*/  LOP3.LUT R36, R36, R37, RZ, 0x3c, !PT ;  /* 0x0000002524247212 */ /* 0x000fe200078e3cff */
[----:B------:R-:W-:Y:S01]  /*21180*/  VIADD R76, R207, UR39 ;  /* 0x00000027cf4c7c36 */ /* 0x000fe20008000000 */
[----:B------:R-:W-:Y:S01]  /*21190*/  LOP3.LUT R40, R40, R41, RZ, 0x3c, !PT ;  /* 0x0000002928287212 */ /* 0x000fe200078e3cff */
[--C-:B------:R-:W-:Y:S01]  /*211a0*/  IMAD.X R37, RZ, RZ, R5.reuse, P2 ;  /* 0x000000ffff257224 */ /* 0x100fe200010e0605 */
[----:B------:R-:W-:Y:S01]  /*211b0*/  LOP3.LUT R44, R44, R45, RZ, 0x3c, !PT ;  /* 0x0000002d2c2c7212 */ /* 0x000fe200078e3cff */
[--C-:B------:R-:W-:Y:S01]  /*211c0*/  IMAD.X R41, RZ, RZ, R5.reuse, P3 ;  /* 0x000000ffff297224 */ /* 0x100fe200018e0605 */
[----:B------:R-:W-:Y:S01]  /*211d0*/  LOP3.LUT R48, R48, R49, RZ, 0x3c, !PT ;  /* 0x0000003130307212 */ /* 0x000fe200078e3cff */
[--C-:B------:R-:W-:Y:S01]  /*211e0*/  IMAD.X R45, RZ, RZ, R5.reuse, P4 ;  /* 0x000000ffff2d7224 */ /* 0x100fe200020e0605 */
[C---:B------:R-:W-:Y:S01]  /*211f0*/  IADD3 R57, P2, R4.reuse, 0xb000, RZ ;  /* 0x0000b00004397810 */ /* 0x040fe20007f5e0ff */
[----:B------:R-:W-:Y:S01]  /*21200*/  IMAD.X R49, RZ, RZ, R5, P5 ;  /* 0x000000ffff317224 */ /* 0x000fe200028e0605 */
[C---:B------:R-:W-:Y:S01]  /*21210*/  IADD3 R61, P3, R4.reuse, 0xc000, RZ ;  /* 0x0000c000043d7810 */ /* 0x040fe20007f7e0ff */
[----:B------:R-:W-:Y:S01]  /*21220*/  UIMAD.WIDE.U32 UR6, UR42, UR8, URZ ;  /* 0x000000082a0672a5 */ /* 0x000fe2000f8e003f */
[C---:B------:R-:W-:Y:S01]  /*21230*/  IADD3 R65, P4, R4.reuse, 0xd000, RZ ;  /* 0x0000d00004417810 */ /* 0x040fe20007f9e0ff */
[----:B------:R-:W-:Y:S01]  /*21240*/  UIMAD UR5, UR42, UR9, UR5 ;  /* 0x000000092a0572a4 */ /* 0x000fe2000f8e0205 */
[----:B------:R-:W-:Y:S01]  /*21250*/  IADD3 R69, P5, R4, 0xe000, RZ ;  /* 0x0000e00004457810 */ /* 0x000fe20007fbe0ff */
[----:B0-----:R-:W-:Y:S01]  /*21260*/  @P1 IMAD.HI.U32 R3, R76, R3, RZ ;  /* 0x000000034c031227 */ /* 0x001fe200078e00ff */
[----:B------:R-:W-:Y:S01]  /*21270*/  LOP3.LUT R56, R57, 0x380, RZ, 0xc0, !PT ;  /* 0x0000038039387812 */ /* 0x000fe200078ec0ff */
[----:B------:R-:W-:Y:S01]  /*21280*/  UIMAD UR8, UR13, UR10, URZ ;  /* 0x0000000a0d0872a4 */ /* 0x000fe2000f8e023f */
[----:B------:R-:W-:Y:S01]  /*21290*/  LOP3.LUT R60, R61, 0x380, RZ, 0xc0, !PT ;  /* 0x000003803d3c7812 */ /* 0x000fe200078ec0ff */
[----:B------:R-:W-:Y:S01]  /*212a0*/  UIADD3 UR7, UR7, UR5, URZ ;  /* 0x0000000507077290 */ /* 0x000fe2000fffe03f */
[----:B------:R-:W-:-:S02]  /*212b0*/  LOP3.LUT R64, R65, 0x380, RZ, 0xc0, !PT ;  /* 0x0000038041407812 */ /* 0x000fc400078ec0ff */
[----:B------:R-:W-:Y:S02]  /*212c0*/  LOP3.LUT R68, R69, 0x380, RZ, 0xc0, !PT ;  /* 0x0000038045447812 */ /* 0x000fe400078ec0ff */
[----:B------:R-:W-:Y:S01]  /*212d0*/  LOP3.LUT R7, R4, 0x380, RZ, 0xc0, !PT ;  /* 0x0000038004077812 */ /* 0x000fe200078ec0ff */
[----:B------:R-:W-:Y:S01]  /*212e0*/  UIMAD UR5, UR38, UR11, UR8 ;  /* 0x0000000b260572a4 */ /* 0x000fe2000f8e0208 */
[----:B------:R-:W-:Y:S01]  /*212f0*/  SHF.R.U64 R56, R56, 0x3, RZ ;  /* 0x0000000338387819 */ /* 0x000fe200000012ff */
[----:B------:R-:W-:Y:S01]  /*21300*/  UIMAD.WIDE.U32 UR6, UR38, UR10, UR6 ;  /* 0x0000000a260672a5 */ /* 0x000fe2000f8e0006 */
[----:B------:R-:W-:Y:S01]  /*21310*/  SHF.R.U64 R60, R60, 0x3, RZ ;  /* 0x000000033c3c7819 */ /* 0x000fe200000012ff */
[----:B------:R-:W-:Y:S01]  /*21320*/  IMAD.X R73, RZ, RZ, R5, P6 ;  /* 0x000000ffff497224 */ /* 0x000fe200030e0605 */
[----:B------:R-:W-:Y:S02]  /*21330*/  SHF.R.U64 R64, R64, 0x3, RZ ;  /* 0x0000000340407819 */ /* 0x000fe400000012ff */
[----:B------:R-:W-:-:S02]  /*21340*/  SHF.R.U64 R68, R68, 0x3, RZ ;  /* 0x0000000344447819 */ /* 0x000fc400000012ff */
[----:B------:R-:W-:Y:S01]  /*21350*/  SHF.R.U64 R7, R7, 0x3, RZ ;  /* 0x0000000307077819 */ /* 0x000fe200000012ff */
[----:B------:R-:W-:Y:S01]  /*21360*/  UIADD3 UR5, UR7, UR5, URZ ;  /* 0x0000000507057290 */ /* 0x000fe2000fffe03f */
        /* <DEDUP_REMOVED lines=9> */
[----:B------:R-:W-:Y:S01]  /*21400*/  ULDC.64 UR8, c[0x0][0xbe0] ;  /* 0x0002f80000087ab9 */ /* 0x000fe20000000a00 */
[----:B------:R-:W-:-:S05]  /*21410*/  VIADD R81, R206, UR39 ;  /* 0x00000027ce517c36 */ /* 0x000fca0008000000 */
[----:B------:R-:W-:Y:S01]  /*21420*/  ISETP.GE.AND P2, PT, R81, R0, PT ;  /* 0x000000005100720c */ /* 0x000fe20003f46270 */
[----:B------:R-:W-:Y:S01]  /*21430*/  BSSY B1, `(.L_x_11360) ;  /* 0x000004a000017945 */ /* 0x000fe20003800000 */
[----:B--2---:R0:W-:Y:S04]  /*21440*/  @!P0 ST.E desc[UR48][R18.64], R21 ;  /* 0x0000001512008985 */ /* 0x0041e8000c101930 */
[----:B------:R-:W5:Y:S04]  /*21450*/  LD.E.128 R4, desc[UR48][R4.64] ;  /* 0x0000003004047980 */ /* 0x000f68000c101d00 */
[----:B------:R-:W5:Y:S01]  /*21460*/  LD.E.128 R8, desc[UR48][R8.64] ;  /* 0x0000003008087980 */ /* 0x000f62000c101d00 */
[----:B0-----:R-:W0:Y:S01]  /*21470*/  @P1 LDC R18, c[0x0][0xcf0] ;  /* 0x00033c00ff121b82 */ /* 0x001e220000000800 */
[----:B------:R-:W-:-:S02]  /*21480*/  IMAD.MOV.U32 R21, RZ, RZ, R76 ;  /* 0x000000ffff157224 */ /* 0x000fc400078e004c */
[----:B------:R-:W5:Y:S01]  /*21490*/  LD.E.128 R12, desc[UR48][R12.64] ;  /* 0x000000300c0c7980 */ /* 0x000f62000c101d00 */
[----:B------:R-:W-:-:S03]  /*214a0*/  IMAD.U32 R19, RZ, RZ, UR7 ;  /* 0x00000007ff137e24 */ /* 0x000fc6000f8e00ff */
[----:B------:R-:W5:Y:S04]  /*214b0*/  LD.E.128 R24, desc[UR48][R24.64] ;  /* 0x0000003018187980 */ /* 0x000f68000c101d00 */
[----:B------:R-:W5:Y:S04]  /*214c0*/  LD.E.128 R28, desc[UR48][R28.64] ;  /* 0x000000301c1c7980 */ /* 0x000f68000c101d00 */
[----:B------:R-:W5:Y:S04]  /*214d0*/  LD.E.128 R32, desc[UR48][R32.64] ;  /* 0x0000003020207980 */ /* 0x000f68000c101d00 */
[----:B------:R-:W5:Y:S04]  /*214e0*/  LD.E.128 R36, desc[UR48][R36.64] ;  /* 0x0000003024247980 */ /* 0x000f68000c101d00 */
[----:B------:R-:W5:Y:S01]  /*214f0*/  LD.E.128 R40, desc[UR48][R40.64] ;  /* 0x0000003028287980 */ /* 0x000f62000c101d00 */
[----:B0-----:R-:W-:Y:S01]  /*21500*/  @P1 SHF.R.U32.HI R21, RZ, R18, R3 ;  /* 0x00000012ff151219 */ /* 0x001fe20000011603 */
[----:B------:R-:W-:-:S02]  /*21510*/  IMAD.U32 R18, RZ, RZ, UR6 ;  /* 0x00000006ff127e24 */ /* 0x000fc4000f8e00ff */
[----:B------:R-:W5:Y:S01]  /*21520*/  LD.E.128 R44, desc[UR48][R44.64] ;  /* 0x000000302c2c7980 */ /* 0x000f62000c101d00 */
[----:B------:R-:W-:Y:S01]  /*21530*/  IMAD.U32 R3, RZ, RZ, UR5 ;  /* 0x00000005ff037e24 */ /* 0x000fe2000f8e00ff */
[--C-:B------:R-:W-:Y:S01]  /*21540*/  SHF.R.S32.HI R20, RZ, 0x1f, R21.reuse ;  /* 0x0000001fff147819 */ /* 0x100fe20000011415 */
[----:B------:R-:W-:Y:S01]  /*21550*/  IMAD.MOV R77, RZ, RZ, -R21 ;  /* 0x000000ffff4d7224 */ /* 0x000fe200078e0a15 */
[----:B------:R-:W5:Y:S01]  /*21560*/  LD.E.128 R48, desc[UR48][R48.64] ;  /* 0x0000003030307980 */ /* 0x000f62000c101d00 */
[----:B------:R-:W-:Y:S02]  /*21570*/  ULDC.64 UR6, c[0x0][0xbd8] ;  /* 0x0002f60000067ab9 */ /* 0x000fe40000000a00 */
[----:B------:R-:W-:Y:S01]  /*21580*/  IMAD R19, R2, R77, R76 ;  /* 0x0000004d02137224 */ /* 0x000fe200078e024c */
[----:B------:R-:W5:Y:S01]  /*21590*/  LD.E.128 R52, desc[UR48][R52.64] ;  /* 0x0000003034347980 */ /* 0x000f62000c101d00 */
[----:B------:R-:W-:Y:S02]  /*215a0*/  IMAD R20, R20, UR8, RZ ;  /* 0x0000000814147c24 */ /* 0x000fe4000f8e02ff */
[----:B------:R-:W-:Y:S01]  /*215b0*/  IMAD.MOV.U32 R2, RZ, RZ, R18 ;  /* 0x000000ffff027224 */ /* 0x000fe200078e0012 */
[----:B------:R-:W5:Y:S01]  /*215c0*/  LD.E.128 R56, desc[UR48][R56.64] ;  /* 0x0000003038387980 */ /* 0x000f62000c101d00 */
[----:B------:R-:W-:-:S03]  /*215d0*/  SHF.R.S32.HI R18, RZ, 0x1f, R19 ;  /* 0x0000001fff127819 */ /* 0x000fc60000011413 */
[----:B------:R-:W5:Y:S01]  /*215e0*/  LD.E.128 R60, desc[UR48][R60.64] ;  /* 0x000000303c3c7980 */ /* 0x000f62000c101d00 */
[----:B------:R-:W-:-:S03]  /*215f0*/  IMAD R77, R21, UR9, R20 ;  /* 0x00000009154d7c24 */ /* 0x000fc6000f8e0214 */
[----:B------:R-:W5:Y:S01]  /*21600*/  LD.E.128 R64, desc[UR48][R64.64] ;  /* 0x0000003040407980 */ /* 0x000f62000c101d00 */
[----:B------:R-:W-:-:S03]  /*21610*/  IMAD.WIDE.U32 R2, R21, UR8, R2 ;  /* 0x0000000815027c25 */ /* 0x000fc6000f8e0002 */
        /* <DEDUP_REMOVED lines=8> */
[----:B------:R-:W-:-:S02]  /*216a0*/  IMAD.IADD R3, R3, 0x1, R77 ;  /* 0x0000000103037824 */ /* 0x000fc400078e024d */
[----:B------:R-:W-:Y:S01]  /*216b0*/  IMAD R18, R18, UR6, RZ ;  /* 0x0000000612127c24 */ /* 0x000fe2000f8e02ff */
[----:B------:R-:W-:Y:S01]  /*216c0*/  UIADD3 UR5, UR44, 0x32420, URZ ;  /* 0x000324202c057890 */ /* 0x000fe2000fffe03f */
[----:B------:R-:W-:-:S04]  /*216d0*/  IMAD.WIDE.U32 R2, R19, UR6, R2 ;  /* 0x0000000613027c25 */ /* 0x000fc8000f8e0002 */
[----:B------:R-:W-:Y:S01]  /*216e0*/  IMAD R77, R19, UR7, R18 ;  /* 0x00000007134d7c24 */ /* 0x000fe2000f8e0212 */
[----:B------:R-:W-:Y:S01]  /*216f0*/  ULDC.64 UR6, c[0x0][0xb80] ;  /* 0x0002e00000067ab9 */ /* 0x000fe20000000a00 */
[----:B------:R-:W-:Y:S01]  /*21700*/  UPRMT UR5, URZ, 0x654, UR5 ;  /* 0x000006543f057896 */ /* 0x000fe20008000005 */
[----:B------:R-:W-:Y:S01]  /*21710*/  LEA R78, P3, R2, UR6, 0x1 ;  /* 0x00000006024e7c11 */ /* 0x000fe2000f8608ff */
[----:B------:R-:W-:Y:S02]  /*21720*/  IMAD.IADD R3, R3, 0x1, R77 ;  /* 0x0000000103037824 */ /* 0x000fe400078e024d */
[----:B------:R-:W-:-:S03]  /*21730*/  VIADD R21, R81, 0x20 ;  /* 0x0000002051157836 */ /* 0x000fc60000000000 */
[----:B------:R-:W-:Y:S01]  /*21740*/  LEA.HI.X R79, R2, UR7, R3, 0x1, P3 ;  /* 0x00000007024f7c11 */ /* 0x000fe200098f0c03 */
[----:B------:R-:W-:Y:S01]  /*21750*/  VIADD R19, R81, 0x40 ;  /* 0x0000004051137836 */ /* 0x000fe20000000000 */
[----:B0-----:R0:W1:Y:S01]  /*21760*/  SHFL.IDX PT, R76, R78, RZ, 0x181f ;  /* 0x00181fff4e4c7589 */ /* 0x00106200000e0000 */
[----:B------:R-:W-:-:S03]  /*21770*/  ISETP.GE.AND P1, PT, R21, R0, PT ;  /* 0x000000001500720c */ /* 0x000fc60003f26270 */
[----:B------:R0:W2:Y:S01]  /*21780*/  SHFL.IDX PT, R77, R79, RZ, 0x181f ;  /* 0x00181fff4f4d7589 */ /* 0x0000a200000e0000 */
[----:B------:R-:W-:Y:S01]  /*21790*/  SYNCS.ARRIVE.TRANS64.RED.A1T0 RZ, [UR5], RZ ;  /* 0x000000ffffff79a7 */ /* 0x000fe20008100405 */
        /* <DEDUP_REMOVED lines=19> */
.L_x_11361:
[----:B------:R-:W-:Y:S05]  /*218d0*/  BSYNC B1 ;  /* 0x0000000000017941 */ /* 0x000fea0003800000 */
.L_x_11360:
[----:B---3--:R3:W4:Y:S01]  /*218e0*/  SHFL.IDX PT, R19, R79, 0x1, 0x181f ;  /* 0x00381f004f137f89 */ /* 0x00872200000e0000 */
        /* <DEDUP_REMOVED lines=9> */
[-C--:B-----5:R-:W-:Y:S02]  /*21980*/  @!P3 LEA R4, P5, R192, R18.reuse, 0x1 ;  /* 0x00000012c004b211 */ /* 0x0a0fe400078a08ff */
[-C--:B----4-:R-:W-:Y:S02]  /*21990*/  @!P4 LEA.HI.X R3, R190, R19.reuse, R199, 0x1, P6 ;  /* 0x00000013be03c211 */ /* 0x090fe400030f0cc7 */
[-C--:B------:R-:W-:Y:S02]  /*219a0*/  @!P2 LEA R6, P6, R191, R18.reuse, 0x1 ;  /* 0x00000012bf06a211 */ /* 0x080fe400078c08ff */
        /* <DEDUP_REMOVED lines=8> */
.L_x_11363:
[----:B------:R-:W-:Y:S05]  /*21a30*/  BSYNC B1 ;  /* 0x0000000000017941 */ /* 0x000fea0003800000 */
.L_x_11362:
[----:B0----5:R0:W0:Y:S01]  /*21a40*/  SHFL.IDX PT, R9, R79, 0x2, 0x181f ;  /* 0x00581f004f097f89 */ /* 0x02102200000e0000 */
        /* <DEDUP_REMOVED lines=9> */
[-C--:B------:R-:W-:Y:S02]  /*21ae0*/  @!P2 LEA R4, P5, R192, R8.reuse, 0x1 ;  /* 0x00000008c004a211 */ /* 0x080fe400078a08ff */
[-C--:B------:R-:W-:Y:S02]  /*21af0*/  @!P1 LEA R6, P4, R191, R8.reuse, 0x1 ;  /* 0x00000008bf069211 */ /* 0x080fe400078808ff */
[-C--:B------:R-:W-:Y:S02]  /*21b00*/  @!P3 LEA.HI.X R3, R190, R9.reuse, R199, 0x1, P6 ;  /* 0x00000009be03b211 */ /* 0x080fe400030f0cc7 */
        /* <DEDUP_REMOVED lines=8> */
.L_x_11365:
[----:B------:R-:W-:Y:S05]  /*21b90*/  BSYNC B1 ;  /* 0x0000000000017941 */ /* 0x000fea0003800000 */
.L_x_11364:
[----:B0-----:R-:W-:Y:S01]  /*21ba0*/  VIADD R3, R81, 0x60 ;  /* 0x0000006051037836 */ /* 0x001fe20000000000 */
[----:B---3--:R-:W0:Y:S04]  /*21bb0*/  SHFL.IDX PT, R79, R79, 0x3, 0x181f ;  /* 0x00781f004f4f7f89 */ /* 0x008e2800000e0000 */
[----:B------:R-:W-:Y:S01]  /*21bc0*/  ISETP.GE.AND P0, PT, R3, R0, PT ;  /* 0x000000000300720c */ /* 0x000fe20003f06270 */
[----:B------:R-:W3:-:S12]  /*21bd0*/  SHFL.IDX PT, R78, R78, 0x3, 0x181f ;  /* 0x00781f004e4e7f89 */ /* 0x000ed800000e0000 */
[----:B------:R-:W-:Y:S05]  /*21be0*/  @P0 BRA `(.L_x_11366) ;  /* 0x0000000c001c0947 */ /* 0x000fea0003800000 */
[----:B------:R-:W-:Y:S02]  /*21bf0*/  ULDC UR5, c[0x0][0xbc8] ;  /* 0x0002f20000057ab9 */ /* 0x000fe40000000800 */
[----:B------:R-:W-:Y:S02]  /*21c00*/  ISETP.GE.AND P3, PT, R190, UR5, PT ;  /* 0x00000005be007c0c */ /* 0x000fe4000bf66270 */
[----:B------:R-:W-:Y:S02]  /*21c10*/  ISETP.GE.AND P4, PT, R192, UR5, PT ;  /* 0x00000005c0007c0c */ /* 0x000fe4000bf86270 */
[----:B------:R-:W-:-:S09]  /*21c20*/  ISETP.GE.AND P5, PT, R191, UR5, PT ;  /* 0x00000005bf007c0c */ /* 0x000fd2000bfa6270 */
[-C--:B---3--:R-:W-:Y:S02]  /*21c30*/  @!P3 LEA R2, P0, R190, R78.reuse, 0x1 ;  /* 0x0000004ebe02b211 */ /* 0x088fe400078008ff */
[-C--:B------:R-:W-:Y:S02]  /*21c40*/  @!P4 LEA R4, P1, R192, R78.reuse, 0x1 ;  /* 0x0000004ec004c211 */ /* 0x080fe400078208ff */
[C---:B------:R-:W-:Y:S02]  /*21c50*/  @!P5 LEA R6, P2, R191.reuse, R78, 0x1 ;  /* 0x0000004ebf06d211 */ /* 0x040fe400078408ff */
[-C--:B0-----:R-:W-:Y:S02]  /*21c60*/  @!P3 LEA.HI.X R3, R190, R79.reuse, R199, 0x1, P0 ;  /* 0x0000004fbe03b211 */ /* 0x081fe400000f0cc7 */
        /* <DEDUP_REMOVED lines=11> */
.L_x_11359:
[----:B0-----:R-:W0:Y:S01]  /*21d20*/  LDC R6, c[0x0][0xce8] ;  /* 0x00033a00ff067b82 */ /* 0x001e220000000800 */
[----:B------:R-:W-:Y:S01]  /*21d30*/  ISETP.GE.AND P0, PT, R202, 0x80, PT ;  /* 0x00000080ca00780c */ /* 0x000fe20003f06270 */
[----:B------:R-:W-:Y:S01]  /*21d40*/  USHF.R.S32.HI UR8, URZ, 0x1f, UR42 ;  /* 0x0000001f3f087899 */ /* 0x000fe2000801142a */
[----:B------:R-:W-:Y:S01]  /*21d50*/  BSSY B1, `(.L_x_11367) ;  /* 0x000002e000017945 */ /* 0x000fe20003800000 */
        /* <DEDUP_REMOVED lines=45> */
.L_x_11368:
[----:B------:R-:W-:Y:S05]  /*22030*/  BSYNC B1 ;  /* 0x0000000000017941 */ /* 0x000fea0003800000 */
.L_x_11367:
[----:B------:R-:W-:Y:S01]  /*22040*/  ULDC.64 UR10, c[0x0][0xbe8] ;  /* 0x0002fa00000a7ab9 */ /* 0x000fe20000000a00 */
[----:B--2---:R-:W-:Y:S01]  /*22050*/  VIADD R4, R207, UR39 ;  /* 0x00000027cf047c36 */ /* 0x004fe20008000000 */
[----:B------:R-:W-:Y:S01]  /*22060*/  UIMAD UR5, UR8, UR10, URZ ;  /* 0x0000000a080572a4 */ /* 0x000fe2000f8e023f */
[----:B------:R-:W-:Y:S01]  /*22070*/  VIADD R8, R206, UR39 ;  /* 0x00000027ce087c36 */ /* 0x000fe20008000000 */
[----:B------:R-:W-:Y:S01]  /*22080*/  UIMAD.WIDE.U32 UR6, UR42, UR10, URZ ;  /* 0x0000000a2a0672a5 */ /* 0x000fe2000f8e003f */
[----:B0-----:R-:W-:Y:S01]  /*22090*/  @P1 IMAD.HI.U32 R0, R4, R9, RZ ;  /* 0x0000000904001227 */ /* 0x001fe200078e00ff */
[----:B------:R-:W-:Y:S01]  /*220a0*/  UIMAD UR5, UR42, UR11, UR5 ;  /* 0x0000000b2a0572a4 */ /* 0x000fe2000f8e0205 */
[----:B------:R-:W-:Y:S02]  /*220b0*/  BSSY B1, `(.L_x_11369) ;  /* 0x0000038000017945 */ /* 0x000fe40003800000 */
[----:B------:R-:W-:Y:S01]  /*220c0*/  ULDC.64 UR10, c[0x0][0xbf0] ;  /* 0x0002fc00000a7ab9 */ /* 0x000fe20000000a00 */
[----:B------:R-:W-:Y:S01]  /*220d0*/  UIADD3 UR7, UR7, UR5, URZ ;  /* 0x0000000507077290 */ /* 0x000fe2000fffe03f */
[----:B------:R-:W-:Y:S01]  /*220e0*/  IMAD.MOV.U32 R5, RZ, RZ, R4 ;  /* 0x000000ffff057224 */ /* 0x000fe200078e0004 */
[----:B------:R-:W-:Y:S01]  /*220f0*/  UIMAD UR5, UR9, UR10, URZ ;  /* 0x0000000a090572a4 */ /* 0x000fe2000f8e023f */
[----:B-1----:R-:W-:Y:S01]  /*22100*/  @P1 SHF.R.U32.HI R5, RZ, R11, R0 ;  /* 0x0000000bff051219 */ /* 0x002fe20000011600 */
[----:B------:R-:W-:-:S02]  /*22110*/  UIMAD.WIDE.U32 UR6, UR38, UR10, UR6 ;  /* 0x0000000a260672a5 */ /* 0x000fc4000f8e0006 */
[----:B------:R-:W-:Y:S01]  /*22120*/  UIMAD UR5, UR38, UR11, UR5 ;  /* 0x0000000b260572a4 */ /* 0x000fe2000f8e0205 */
[--C-:B------:R-:W-:Y:S01]  /*22130*/  SHF.R.S32.HI R0, RZ, 0x1f, R5.reuse ;  /* 0x0000001fff007819 */ /* 0x100fe20000011405 */
[----:B------:R-:W-:Y:S01]  /*22140*/  IMAD.MOV R7, RZ, RZ, -R5 ;  /* 0x000000ffff077224 */ /* 0x000fe200078e0a05 */
[----:B------:R-:W-:Y:S01]  /*22150*/  ULDC.64 UR8, c[0x0][0xbe0] ;  /* 0x0002f80000087ab9 */ /* 0x000fe20000000a00 */
[----:B------:R-:W-:Y:S02]  /*22160*/  UIADD3 UR5, UR7, UR5, URZ ;  /* 0x0000000507057290 */ /* 0x000fe4000fffe03f */
[----:B------:R-:W-:Y:S02]  /*22170*/  IMAD.U32 R3, RZ, RZ, UR7 ;  /* 0x00000007ff037e24 */ /* 0x000fe4000f8e00ff */
[----:B------:R-:W-:Y:S02]  /*22180*/  IMAD R0, R0, UR8, RZ ;  /* 0x0000000800007c24 */ /* 0x000fe4000f8e02ff */
[----:B------:R-:W-:-:S02]  /*22190*/  IMAD R7, R6, R7, R4 ;  /* 0x0000000706077224 */ /* 0x000fc400078e0204 */
        /* <DEDUP_REMOVED lines=41> */
.L_x_11370:
[----:B------:R-:W-:Y:S05]  /*22430*/  BSYNC B1 ;  /* 0x0000000000017941 */ /* 0x000fea0003800000 */
.L_x_11369:
        /* <DEDUP_REMOVED lines=10> */
[----:B------:R-:W-:Y:S02]  /*224e0*/  @!P3 LEA R10, P5, R192, R2, 0x1 ;  /* 0x00000002c00ab211 */ /* 0x000fe400078a08ff */
        /* <DEDUP_REMOVED lines=10> */
.L_x_11372:
[----:B------:R-:W-:Y:S05]  /*22590*/  BSYNC B1 ;  /* 0x0000000000017941 */ /* 0x000fea0003800000 */
.L_x_11371:
        /* <DEDUP_REMOVED lines=10> */
[-C--:B------:R-:W-:Y:S02]  /*22640*/  @!P2 LEA R10, P5, R192, R2.reuse, 0x1 ;  /* 0x00000002c00aa211 */ /* 0x080fe400078a08ff */
        /* <DEDUP_REMOVED lines=10> */
.L_x_11374:
[----:B------:R-:W-:Y:S05]  /*226f0*/  BSYNC B1 ;  /* 0x0000000000017941 */ /* 0x000fea0003800000 */
.L_x_11373:
        /* <DEDUP_REMOVED lines=11> */
[-C--:B------:R-:W-:Y:S02]  /*227b0*/  @!P2 LEA R6, P5, R192, R2.reuse, 0x1 ;  /* 0x00000002c006a211 */ /* 0x080fe400078a08ff */
        /* <DEDUP_REMOVED lines=10> */
.L_x_11366:
[----:B------:R-:W-:Y:S05]  /*22860*/  BSYNC B0 ;  /* 0x0000000000007941 */ /* 0x000fea0003800000 */
.L_x_11358:
[----:B------:R-:W-:Y:S02]  /*22870*/  ULDC UR5, c[0x0][0xd38] ;  /* 0x00034e0000057ab9 */ /* 0x000fe40000000800 */
[----:B------:R-:W-:-:S06]  /*22880*/  UISETP.GE.AND UP0, UPT, UR4, UR5, UPT ;  /* 0x000000050400728c */ /* 0x000fcc000bf06270 */
[----:B------:R-:W-:-:S13]  /*22890*/  PLOP3.LUT P0, PT, PT, PT, UP0, 0x80, 0x0 ;  /* 0x000000000000781c */ /* 0x000fda0003f0f008 */
[----:B------:R-:W-:Y:S05]  /*228a0*/  @!P0 BRA `(.L_x_11375) ;  /* 0xfffffde800208947 */ /* 0x000fea000383ffff */
[----:B------:R-:W-:Y:S05]  /*228b0*/  EXIT ;  /* 0x000000000000794d */ /* 0x000fea0003800000 */
.L_x_11251:
[----:B------:R-:W-:-:S08]  /*228c0*/  NOP ;  /* 0x0000000000007918 */ /* 0x000fd00000000000 */
[----:B----4-:R-:W0:-:S00]  /*228d0*/  USETMAXREG.DEALLOC.CTAPOOL 0x18 ;  /* 0x00000018000079c8 */ /* 0x010e0000080e0500 */
[----:B0-----:R-:W2:Y:S01]  /*228e0*/  LDL.LU R2, [R1+0x47c] ;  /* 0x00047c0001027983 */ /* 0x001ea20000300800 */
[----:B------:R-:W-:-:S05]  /*228f0*/  LOP3.LUT R0, R0, 0x3, RZ, 0xc0, !PT ;  /* 0x0000000300007812 */ /* 0x000fca00078ec0ff */
[----:B------:R-:W0:Y:S01]  /*22900*/  S2UR UR6, SR_CTAID.X ;  /* 0x00000000000679c3 */ /* 0x000e220000002500 */
[----:B------:R-:W-:Y:S01]  /*22910*/  IMAD.MOV.U32 R18, RZ, RZ, RZ ;  /* 0x000000ffff127224 */ /* 0x000fe200078e00ff */
[----:B------:R-:W-:Y:S04]  /*22920*/  STL [R1+0x4a8], RZ ;  /* 0x0004a8ff01007387 */ /* 0x000fe80000100800 */
[----:B------:R-:W1:Y:S02]  /*22930*/  SHFL.IDX PT, R0, R0, RZ, 0x1f ;  /* 0x00001fff00007589 */ /* 0x000e6400000e0000 */
[----:B-1----:R-:W-:Y:S02]  /*22940*/  ISETP.NE.AND P0, PT, R0, RZ, PT ;  /* 0x000000ff0000720c */ /* 0x002fe40003f05270 */
[----:B------:R-:W0:Y:S11]  /*22950*/  LDC R0, c[0x0][0xd38] ;  /* 0x00034e00ff007b82 */ /* 0x000e360000000800 */
[----:B------:R-:W-:Y:S06]  /*22960*/  @P0 BAR.ARV 0x4, 0x180 ;  /* 0x0106000000000b1d */ /* 0x000fec0000002000 */
[----:B--2---:R-:W-:-:S04]  /*22970*/  LOP3.LUT R2, R2, 0xffffff7f, RZ, 0xc0, !PT ;  /* 0xffffff7f02027812 */ /* 0x004fc800078ec0ff */
[----:B------:R-:W-:Y:S02]  /*22980*/  @P0 LOP3.LUT R2, R2, 0x80, RZ, 0xfc, !PT ;  /* 0x0000008002020812 */ /* 0x000fe400078efcff */
[----:B0-----:R-:W-:Y:S01]  /*22990*/  ISETP.LE.AND P0, PT, R0, UR6, PT ;  /* 0x0000000600007c0c */ /* 0x001fe2000bf03270 */
[----:B------:R-:W-:Y:S02]  /*229a0*/  IMAD.MOV.U32 R0, RZ, RZ, 0x1 ;  /* 0x00000001ff007424 */ /* 0x000fe400078e00ff */
[----:B------:R0:W-:Y:S04]  /*229b0*/  STL [R1+0x47c], R2 ;  /* 0x00047c0201007387 */ /* 0x0001e80000100800 */
[----:B------:R0:W-:Y:S06]  /*229c0*/  STL [R1+0x474], R0 ;  /* 0x0004740001007387 */ /* 0x0001ec0000100800 */
        /* <DEDUP_REMOVED lines=23> */
[----:B------:R-:W-:Y:S04]  /*22b40*/  STL [R1+0x470], R4 ;  /* 0x0004700401007387 */ /* 0x000fe80000100800 */
[----:B------:R0:W-:Y:S04]  /*22b50*/  STL [R1+0x484], R3 ;  /* 0x0004840301007387 */ /* 0x0001e80000100800 */
[----:B------:R1:W-:Y:S01]  /*22b60*/  STL [R1+0x474], R2 ;  /* 0x0004740201007387 */ /* 0x0003e20000100800 */
[----:B0-----:R-:W-:-:S02]  /*22b70*/  LOP3.LUT R3, R0, 0x40, RZ, 0xfc, !PT ;  /* 0x0000004000037812 */ /* 0x001fc400078efcff */
[C---:B-1----:R-:W-:Y:S02]  /*22b80*/  LOP3.LUT R2, R0.reuse, 0x80, RZ, 0xfc, !PT ;  /* 0x0000008000027812 */ /* 0x042fe400078efcff */
[----:B------:R-:W-:-:S07]  /*22b90*/  LOP3.LUT R0, R0, 0xc0, RZ, 0xfc, !PT ;  /* 0x000000c000007812 */ /* 0x000fce00078efcff */
.L_x_11478:
        /* <DEDUP_REMOVED lines=14> */
[----:B01-34-:R-:W-:Y:S05]  /*22c80*/  @!P0 BRA `(.L_x_11377) ;  /* 0x0000000000208947 */ /* 0x01bfea0003800000 */
        /* <DEDUP_REMOVED lines=8> */
.L_x_11377:
[----:B------:R-:W-:Y:S01]  /*22d10*/  ULDC UR9, c[0x0][0xd54] ;  /* 0x0003550000097ab9 */ /* 0x000fe20000000800 */
[----:B------:R-:W-:Y:S01]  /*22d20*/  UMOV UR6, UR8 ;  /* 0x0000000800067c82 */ /* 0x000fe20008000000 */
[----:B------:R-:W-:-:S11]  /*22d30*/  UISETP.NE.AND UP0, UPT, UR9, 0x1, UPT ;  /* 0x000000010900788c */ /* 0x000fd6000bf05270 */
[----:B------:R-:W-:Y:S02]  /*22d40*/  @UP0 ULDC.64 UR10, c[0x0][0xd58] ;  /* 0x00035600000a0ab9 */ /* 0x000fe40000000a00 */
[----:B------:R-:W-:-:S04]  /*22d50*/  UIMAD.WIDE.U32 UR4, UR8, UR10, URZ ;  /* 0x0000000a080472a5 */ /* 0x000fc8000f8e003f */
[----:B------:R-:W-:-:S04]  /*22d60*/  @UP0 USHF.R.U32.HI UR6, URZ, UR11, UR5 ;  /* 0x0000000b3f060299 */ /* 0x000fc80008011605 */
[----:B------:R-:W-:-:S12]  /*22d70*/  UIMAD UR4, UR6, UR9, URZ ;  /* 0x00000009060472a4 */ /* 0x000fd8000f8e023f */
.L_x_11378:
        /* <DEDUP_REMOVED lines=48> */
.L_x_11380:
[----:B------:R-:W-:-:S11]  /*23080*/  UISETP.NE.AND UP0, UPT, UR5, 0x1, UPT ;  /* 0x000000010500788c */ /* 0x000fd6000bf05270 */
[----:B------:R-:W-:Y:S02]  /*23090*/  @UP0 ULDC.64 UR12, c[0x0][0xae0] ;  /* 0x0002b800000c0ab9 */ /* 0x000fe40000000a00 */
[----:B------:R-:W-:-:S04]  /*230a0*/  UIMAD.WIDE.U32 UR8, UR10, UR12, URZ ;  /* 0x0000000c0a0872a5 */ /* 0x000fc8000f8e003f */
[----:B------:R-:W-:-:S12]  /*230b0*/  @UP0 USHF.R.U32.HI UR10, URZ, UR13, UR9 ;  /* 0x0000000d3f0a0299 */ /* 0x000fd80008011609 */
.L_x_11381:
[----:B------:R-:W-:-:S04]  /*230c0*/  UIMAD UR10, UR10, UR5, UR5 ;  /* 0x000000050a0a72a4 */ /* 0x000fc8000f8e0205 */
[----:B------:R-:W-:-:S04]  /*230d0*/  UISETP.LT.AND UP0, UPT, UR4, UR10, UPT ;  /* 0x0000000a0400728c */ /* 0x000fc8000bf01270 */
[----:B------:R-:W-:-:S12]  /*230e0*/  USEL UR4, UR4, UR10, UP0 ;  /* 0x0000000a04047287 */ /* 0x000fd80008000000 */
.L_x_11379:
        /* <DEDUP_REMOVED lines=31> */
.L_x_11383:
[----:B------:R-:W-:-:S11]  /*232e0*/  UISETP.NE.AND UP0, UPT, UR5, 0x1, UPT ;  /* 0x000000010500788c */ /* 0x000fd6000bf05270 */
[----:B------:R-:W-:Y:S02]  /*232f0*/  @UP0 ULDC.64 UR10, c[0x0][0xae0] ;  /* 0x0002b800000a0ab9 */ /* 0x000fe40000000a00 */
[----:B------:R-:W-:-:S04]  /*23300*/  UIMAD.WIDE.U32 UR6, UR4, UR10, URZ ;  /* 0x0000000a040672a5 */ /* 0x000fc8000f8e003f */
[----:B------:R-:W-:-:S12]  /*23310*/  @UP0 USHF.R.U32.HI UR4, URZ, UR11, UR7 ;  /* 0x0000000b3f040299 */ /* 0x000fd80008011607 */
.L_x_11384:
[----:B------:R-:W-:-:S04]  /*23320*/  UIMAD UR4, UR4, UR5, URZ ;  /* 0x00000005040472a4 */ /* 0x000fc8000f8e023f */
[----:B------:R-:W-:-:S04]  /*23330*/  UISETP.LT.AND UP0, UPT, UR8, UR4, UPT ;  /* 0x000000040800728c */ /* 0x000fc8000bf01270 */
[----:B------:R-:W-:-:S12]  /*23340*/  USEL UR8, UR8, UR4, !UP0 ;  /* 0x0000000408087287 */ /* 0x000fd8000c000000 */
.L_x_11382:
        /* <DEDUP_REMOVED lines=27> */
.L_x_11386:
        /* <DEDUP_REMOVED lines=20> */
.L_x_11389:
[----:B------:R-:W-:Y:S05]  /*23640*/  BSYNC B6 ;  /* 0x0000000000067941 */ /* 0x000fea0003800000 */
.L_x_11388:
        /* <DEDUP_REMOVED lines=20> */
.L_x_11392:
        /* <DEDUP_REMOVED lines=15> */
.L_x_11391:
[----:B------:R-:W-:Y:S05]  /*23880*/  BSYNC B6 ;  /* 0x0000000000067941 */ /* 0x000fea0003800000 */
.L_x_11390:
[----:B------:R-:W-:Y:S01]  /*23890*/  ULDC.64 UR4, c[0x0][0xaf0] ;  /* 0x0002bc0000047ab9 */ /* 0x000fe20000000a00 */
[----:B------:R-:W2:Y:S01]  /*238a0*/  LDL.LU R4, [R1+0x47c] ;  /* 0x00047c0001047983 */ /* 0x000ea20000300800 */
[----:B------:R-:W-:Y:S01]  /*238b0*/  UISETP.NE.U32.AND UP0, UPT, UR4, URZ, UPT ;  /* 0x0000003f0400728c */ /* 0x000fe2000bf05070 */
[----:B------:R-:W-:-:S03]  /*238c0*/  IMAD.U32 R19, RZ, RZ, UR43 ;  /* 0x0000002bff137e24 */ /* 0x000fc6000f8e00ff */
        /* <DEDUP_REMOVED lines=17> */
[----:B------:R-:W-:-:S05]  /*239e0*/  @P1 LOP3.LUT R4, R4, 0x1, RZ, 0xfc, !PT ;  /* 0x0000000104041812 */ /* 0x000fca00078efcff */
[----:B------:R0:W-:Y:S01]  /*239f0*/  STL [R1+0x47c], R4 ;  /* 0x00047c0401007387 */ /* 0x0001e20000100800 */
[----:B---3--:R-:W-:Y:S02]  /*23a00*/  SHF.R.S32.HI R7, RZ, 0x1f, R19 ;  /* 0x0000001fff077819 */ /* 0x008fe40000011413 */
[----:B------:R-:W-:-:S03]  /*23a10*/  SEL R16, R19, RZ, !P1 ;  /* 0x000000ff13107207 */ /* 0x000fc60004800000 */
[----:B------:R0:W-:Y:S01]  /*23a20*/  STL [R1+0x478], R7 ;  /* 0x0004780701007387 */ /* 0x0001e20000100800 */
[----:B------:R-:W-:Y:S05]  /*23a30*/  BRA.DIV UR4, `(.L_x_11393) ;  /* 0x0000004a04647947 */ /* 0x000fea000b800000 */
[----:B------:R1:W2:Y:S02]  /*23a40*/  SHFL.IDX PT, R14, R5, RZ, 0x1f ;  /* 0x00001fff050e7589 */ /* 0x0002a400000e0000 */
.L_x_11494:
[----:B------:R-:W-:Y:S01]  /*23a50*/  PLOP3.LUT P2, PT, PT, PT, PT, 0x8, 0x0 ;  /* 0x000000000000781c */ /* 0x000fe20003f4e170 */
[----:B------:R3:W-:Y:S01]  /*23a60*/  STL [R1+0x48c], R0 ;  /* 0x00048c0001007387 */ /* 0x0007e20000100800 */
        /* <DEDUP_REMOVED lines=8> */
.L_x_11497:
[----:B------:R-:W-:Y:S05]  /*23af0*/  @!P6 BRA `(.L_x_11394) ;  /* 0x0000000000e8e947 */ /* 0x000fea0003800000 */
[----:B------:R-:W-:Y:S01]  /*23b00*/  IMAD.MOV.U32 R16, RZ, RZ, R19 ;  /* 0x000000ffff107224 */ /* 0x000fe200078e0013 */
[----:B------:R-:W-:Y:S06]  /*23b10*/  @!P1 BRA `(.L_x_11396) ;  /* 0x00000000004c9947 */ /* 0x000fec0003800000 */
[----:B------:R-:W0:Y:S01]  /*23b20*/  LDC R6, c[0x0][0x43c] ;  /* 0x00010f00ff067b82 */ /* 0x000e220000000800 */
[----:B------:R-:W-:Y:S01]  /*23b30*/  IMAD.MOV.U32 R8, RZ, RZ, R0 ;  /* 0x000000ffff087224 */ /* 0x000fe200078e0000 */
[----:B------:R-:W-:Y:S01]  /*23b40*/  ULDC.64 UR4, c[0x0][0x428] ;  /* 0x00010a0000047ab9 */ /* 0x000fe20000000a00 */
[----:B0-----:R-:W-:-:S13]  /*23b50*/  ISETP.NE.AND P0, PT, R6, 0x1, PT ;  /* 0x000000010600780c */ /* 0x001fda0003f05270 */
[----:B-1-3--:R-:W0:Y:S02]  /*23b60*/  @P0 LDC.64 R4, c[0x0][0x440] ;  /* 0x00011000ff040b82 */ /* 0x00ae240000000a00 */
        /* <DEDUP_REMOVED lines=14> */
.L_x_11396:
[----:B0-----:R-:W2:Y:S01]  /*23c50*/  LDL R2, [R1+0x474] ;  /* 0x0004740001027983 */ /* 0x001ea20000100800 */
[----:B---3--:R-:W-:Y:S01]  /*23c60*/  IMAD R0, R18, 0x8, R17 ;  /* 0x0000000812007824 */ /* 0x008fe200078e0211 */
[----:B--2---:R-:W-:-:S04]  /*23c70*/  SHF.L.U32 R2, R2, 0x1f, RZ ;  /* 0x0000001f02027819 */ /* 0x004fc800000006ff */
[----:B------:R-:W0:Y:S02]  /*23c80*/  SYNCS.PHASECHK.TRANS64.TRYWAIT P0, [R0+URZ+0x32440], R2 ;  /* 0x03244002000075a7 */ /* 0x000e24000800017f */
[----:B0-----:R-:W-:Y:S05]  /*23c90*/  @!P0 BRA `(.L_x_11397) ;  /* 0x00000048000c8947 */ /* 0x001fea0003800000 */
.L_x_11498:
        /* <DEDUP_REMOVED lines=11> */
.L_x_11398:
[----:B------:R-:W2:Y:S04]  /*23d50*/  LDL R3, [R1+0x48c] ;  /* 0x00048c0001037983 */ /* 0x000ea80000100800 */
[----:B0-----:R-:W3:Y:S01]  /*23d60*/  LDL.LU R2, [R1+0x47c] ;  /* 0x00047c0001027983 */ /* 0x001ee20000300800 */
[----:B------:R-:W-:Y:S01]  /*23d70*/  R2UR UR33, R0 ;  /* 0x00000000002172ca */ /* 0x000fe200000e0000 */
[----:B------:R-:W-:Y:S01]  /*23d80*/  IMAD R0, R18, 0x3000, R17 ;  /* 0x0000300012007824 */ /* 0x000fe200078e0211 */
[----:B------:R-:W-:Y:S01]  /*23d90*/  PLOP3.LUT P0, PT, PT, PT, PT, 0x80, 0x0 ;  /* 0x000000000000781c */ /* 0x000fe20003f0f070 */
[----:B------:R-:W-:Y:S01]  /*23da0*/  UIADD3 UR4, UP0, UR46, 0x370, URZ ;  /* 0x000003702e047890 */ /* 0x000fe2000ff1e03f */
[----:B-----5:R-:W-:Y:S01]  /*23db0*/  R2UR UR37, R16 ;  /* 0x00000000102572ca */ /* 0x020fe200000e0000 */
[----:B------:R-:W-:Y:S01]  /*23dc0*/  UMOV UR6, 0x0 ;  /* 0x0000000000067882 */ /* 0x000fe20000000000 */
[----:B------:R-:W-:Y:S01]  /*23dd0*/  R2UR UR32, R0 ;  /* 0x00000000002072ca */ /* 0x000fe200000e0000 */
[----:B------:R-:W-:Y:S01]  /*23de0*/  UIADD3.X UR5, URZ, UR47, URZ, UP0, !UPT ;  /* 0x0000002f3f057290 */ /* 0x000fe200087fe43f */
[----:B------:R-:W-:Y:S01]  /*23df0*/  UMOV UR7, 0x14f00000 ;  /* 0x14f0000000077882 */ /* 0x000fe20000000000 */
[----:B------:R-:W-:-:S04]  /*23e00*/  UMOV UR34, URZ ;  /* 0x0000003f00227c82 */ /* 0x000fc80008000000 */
[----:B------:R-:W-:-:S06]  /*23e10*/  UIADD3 UR33, UR33, 0x32430, URZ ;  /* 0x0003243021217890 */ /* 0x000fcc000fffe03f */
[----:B------:R-:W-:Y:S01]  /*23e20*/  UIADD3 UR32, UR32, 0x1c400, URZ ;  /* 0x0001c40020207890 */ /* 0x000fe2000fffe03f */
[----:B--2---:R-:W-:Y:S02]  /*23e30*/  R2UR UR35, R3 ;  /* 0x00000000032372ca */ /* 0x004fe400000e0000 */
[----:B---3--:R-:W-:-:S04]  /*23e40*/  LOP3.LUT R2, R2, 0xfffffffd, RZ, 0xc0, !PT ;  /* 0xfffffffd02027812 */ /* 0x008fc800078ec0ff */
[----:B------:R-:W-:-:S07]  /*23e50*/  @P0 LOP3.LUT R2, R2, 0x2, RZ, 0xfc, !PT ;  /* 0x0000000202020812 */ /* 0x000fce00078efcff */
[----:B------:R-:W-:Y:S01]  /*23e60*/  UIMAD UR35, UR35, 0x60, URZ ;  /* 0x00000060232378a4 */ /* 0x000fe2000f8e023f */
[----:B------:R0:W-:Y:S08]  /*23e70*/  STL [R1+0x47c], R2 ;  /* 0x00047c0201007387 */ /* 0x0001f00000100800 */
[----:B------:R0:W-:Y:S01]  /*23e80*/  UTMALDG.4D [UR32], [UR4], desc[UR6] ;  /* 0x00000620040075b4 */ /* 0x0001e20008019000 */
[----:B------:R-:W-:-:S02]  /*23e90*/  NOP ;  /* 0x0000000000007918 */ /* 0x000fc40000000000 */
.L_x_11394:
[----:B------:R-:W-:Y:S05]  /*23ea0*/  WARPSYNC.ALL ;  /* 0x0000000000007948 */ /* 0x000fea0003800000 */
[----:B---3--:R-:W-:Y:S01]  /*23eb0*/  VIADD R0, R17, 0x18400 ;  /* 0x0001840011007836 */ /* 0x008fe20000000000 */
[----:B------:R-:W-:Y:S01]  /*23ec0*/  BAR.SYNC.DEFER_BLOCKING 0x8, 0x180 ;  /* 0x0206000000007b1d */ /* 0x000fe20000010000 */
[----:B------:R-:W-:Y:S02]  /*23ed0*/  USHF.R.S32.HI UR44, URZ, 0x1f, UR36 ;  /* 0x0000001f3f2c7899 */ /* 0x000fe40008011424 */
[----:B0-----:R-:W-:Y:S01]  /*23ee0*/  USHF.R.S32.HI UR37, URZ, 0x1f, UR43 ;  /* 0x0000001f3f257899 */ /* 0x001fe2000801142b */
[----:B------:R-:W-:-:S02]  /*23ef0*/  LOP3.LUT P0, RZ, R0, 0x3ff, RZ, 0xc0, !PT ;  /* 0x000003ff00ff7812 */ /* 0x000fc4000780c0ff */
[----:B------:R-:W-:Y:S11]  /*23f00*/  BSSY B6, `(.L_x_11399) ;  /* 0x0000012000067945 */ /* 0x000ff60003800000 */
[----:B------:R-:W-:Y:S05]  /*23f10*/  @!P0 BRA `(.L_x_11400) ;  /* 0x0000000000408947 */ /* 0x000fea0003800000 */
[----:B------:R-:W-:Y:S01]  /*23f20*/  MOV R2, 0x0 ;  /* 0x0000000000027802 */ /* 0x000fe20000000f00 */
[----:B------:R-:W-:Y:S01]  /*23f30*/  ULDC.64 UR6, c[0x4][0x118] ;  /* 0x0100460000067ab9 */ /* 0x000fe20000000a00 */
[----:B------:R-:W-:Y:S01]  /*23f40*/  ULDC.64 UR8, c[0x4][0x120] ;  /* 0x0100480000087ab9 */ /* 0x000fe20000000a00 */
[----:B------:R-:W-:Y:S01]  /*23f50*/  ULDC.64 UR4, c[0x4][0x20] ;  /* 0x0100080000047ab9 */ /* 0x000fe20000000a00 */
[----:B------:R-:W-:Y:S02]  /*23f60*/  IMAD.U32 R4, RZ, RZ, UR6 ;  /* 0x00000006ff047e24 */ /* 0x000fe4000f8e00ff */
[----:B------:R-:W0:Y:S01]  /*23f70*/  LDC.64 R2, c[0x4][R2] ;  /* 0x0100000002027b82 */ /* 0x000e220000000a00 */
[----:B-1----:R-:W-:Y:S02]  /*23f80*/  IMAD.U32 R5, RZ, RZ, UR7 ;  /* 0x00000007ff057e24 */ /* 0x002fe4000f8e00ff */
        /* <DEDUP_REMOVED lines=9> */
.L_x_11400:
[----:B------:R-:W-:Y:S05]  /*24020*/  BSYNC B6 ;  /* 0x0000000000067941 */ /* 0x000fea0003800000 */
.L_x_11399:
[----:B------:R0:W5:Y:S01]  /*24030*/  LDL R8, [R1+0x470] ;  /* 0x0004700001087983 */ /* 0x0001620000100800 */
[----:B------:R-:W2:Y:S01]  /*24040*/  LDC R6, c[0x0][0x448] ;  /* 0x00011200ff067b82 */ /* 0x000ea20000000800 */
[----:B------:R-:W-:Y:S01]  /*24050*/  ULDC.64 UR8, c[0x0][0x2d8] ;  /* 0x0000b60000087ab9 */ /* 0x000fe20000000a00 */
[----:B------:R-:W3:Y:S01]  /*24060*/  S2R R2, SR_TID.X ;  /* 0x0000000000027919 */ /* 0x000ee20000002100 */
[----:B------:R-:W-:Y:S02]  /*24070*/  UIMAD UR6, UR44, UR8, URZ ;  /* 0x000000082c0672a4 */ /* 0x000fe4000f8e023f */
[----:B------:R-:W-:Y:S01]  /*24080*/  UIMAD.WIDE.U32 UR4, UR36, UR8, URZ ;  /* 0x00000008240472a5 */ /* 0x000fe2000f8e003f */
[----:B------:R-:W4:Y:S01]  /*24090*/  S2R R0, SR_TID.X ;  /* 0x0000000000007919 */ /* 0x000f220000002100 */
[----:B------:R-:W-:-:S03]  /*240a0*/  UIMAD UR6, UR36, UR9, UR6 ;  /* 0x00000009240672a4 */ /* 0x000fc6000f8e0206 */
[----:B------:R-:W-:Y:S01]  /*240b0*/  ULDC.64 UR8, c[0x0][0x2e0] ;  /* 0x0000b80000087ab9 */ /* 0x000fe20000000a00 */
[----:B------:R-:W-:Y:S02]  /*240c0*/  UIADD3 UR5, UR5, UR6, URZ ;  /* 0x0000000605057290 */ /* 0x000fe4000fffe03f */
[----:B------:R-:W-:Y:S02]  /*240d0*/  UIMAD UR6, UR37, UR8, URZ ;  /* 0x00000008250672a4 */ /* 0x000fe4000f8e023f */
[----:B------:R-:W-:Y:S02]  /*240e0*/  UIMAD.WIDE.U32 UR4, UR43, UR8, UR4 ;  /* 0x000000082b0472a5 */ /* 0x000fe4000f8e0004 */
[----:B------:R-:W-:-:S04]  /*240f0*/  UIMAD UR6, UR43, UR9, UR6 ;  /* 0x000000092b0672a4 */ /* 0x000fc8000f8e0206 */
[----:B------:R-:W-:Y:S02]  /*24100*/  UIADD3 UR6, UR5, UR6, URZ ;  /* 0x0000000605067290 */ /* 0x000fe4000fffe03f */
[----:B-1----:R-:W-:Y:S01]  /*24110*/  IMAD.U32 R5, RZ, RZ, UR5 ;  /* 0x00000005ff057e24 */ /* 0x002fe2000f8e00ff */
[----:B--2---:R-:W-:Y:S02]  /*24120*/  ISETP.NE.AND P0, PT, R6, 0x1, PT ;  /* 0x000000010600780c */ /* 0x004fe40003f05270 */
[----:B---3--:R-:W-:-:S11]  /*24130*/  LOP3.LUT R4, R2, 0x7f, RZ, 0xc0, !PT ;  /* 0x0000007f02047812 */ /* 0x008fd600078ec0ff */
[----:B------:R-:W1:Y:S01]  /*24140*/  @P0 LDC R3, c[0x0][0x44c] ;  /* 0x00011300ff030b82 */ /* 0x000e620000000800 */
[----:B----4-:R-:W-:Y:S01]  /*24150*/  IMAD.SHL.U32 R0, R0, 0x10, RZ ;  /* 0x0000001000007824 */ /* 0x010fe200078e00ff */
[----:B------:R-:W-:-:S04]  /*24160*/  SHF.R.U32.HI R4, RZ, 0x3, R4 ;  /* 0x00000003ff047819 */ /* 0x000fc80000011604 */
[----:B------:R-:W-:Y:S02]  /*24170*/  LOP3.LUT R0, R4, 0x70, R0, 0xf8, !PT ;  /* 0x0000007004007812 */ /* 0x000fe400078ef800 */
[----:B------:R-:W2:Y:S01]  /*24180*/  @P0 LDC R2, c[0x0][0x450] ;  /* 0x00011400ff020b82 */ /* 0x000ea20000000800 */
[----:B------:R-:W-:Y:S01]  /*24190*/  IMAD.U32 R4, RZ, RZ, UR4 ;  /* 0x00000004ff047e24 */ /* 0x000fe2000f8e00ff */
[----:B------:R-:W-:Y:S01]  /*241a0*/  ULDC.64 UR4, c[0x0][0x2d0] ;  /* 0x0000b40000047ab9 */ /* 0x000fe20000000a00 */
[----:B------:R-:W-:-:S04]  /*241b0*/  VIADD R7, R0, UR40 ;  /* 0x0000002800077c36 */ /* 0x000fc80008000000 */
[----:B------:R-:W-:Y:S01]  /*241c0*/  IMAD.MOV.U32 R0, RZ, RZ, R7 ;  /* 0x000000ffff007224 */ /* 0x000fe200078e0007 */
[----:B------:R3:W-:Y:S01]  /*241d0*/  STL [R1+0x488], R7 ;  /* 0x0004880701007387 */ /* 0x0007e20000100800 */
[----:B-1----:R-:W-:-:S05]  /*241e0*/  @P0 IMAD.HI.U32 R3, R7, R3, RZ ;  /* 0x0000000307030227 */ /* 0x002fca00078e00ff */
[----:B--2---:R-:W-:Y:S01]  /*241f0*/  @P0 SHF.R.U32.HI R0, RZ, R2, R3 ;  /* 0x00000002ff000219 */ /* 0x004fe20000011603 */
        /* <DEDUP_REMOVED lines=11> */
[----:B---3--:R-:W1:Y:S03]  /*242b0*/  S2R R7, SR_TID.X ;  /* 0x0000000000077919 */ /* 0x008e660000002100 */
[----:B------:R-:W-:Y:S01]  /*242c0*/  SHF.R.S32.HI R4, RZ, 0x1f, R0 ;  /* 0x0000001fff047819 */ /* 0x000fe20000011400 */
[----:B------:R-:W-:-:S04]  /*242d0*/  IMAD.WIDE.U32 R2, R0, UR4, R2 ;  /* 0x0000000400027c25 */ /* 0x000fc8000f8e0002 */
[----:B------:R-:W-:Y:S01]  /*242e0*/  IMAD R4, R4, UR4, RZ ;  /* 0x0000000404047c24 */ /* 0x000fe2000f8e02ff */
[----:B------:R-:W-:-:S03]  /*242f0*/  ULDC UR4, c[0x0][0x2b8] ;  /* 0x0000ae0000047ab9 */ /* 0x000fc60000000800 */
[----:B------:R-:W-:Y:S01]  /*24300*/  IMAD R4, R0, UR5, R4 ;  /* 0x0000000500047c24 */ /* 0x000fe2000f8e0204 */
[----:B------:R-:W-:-:S03]  /*24310*/  LEA R0, P1, R2, UR6, 0x1 ;  /* 0x0000000602007c11 */ /* 0x000fc6000f8208ff */
[----:B------:R-:W-:Y:S02]  /*24320*/  IMAD.IADD R3, R3, 0x1, R4 ;  /* 0x0000000103037824 */ /* 0x000fe400078e0204 */
[----:B-1----:R-:W-:-:S05]  /*24330*/  IMAD.SHL.U32 R9, R7, 0x8, RZ ;  /* 0x0000000807097824 */ /* 0x002fca00078e00ff */
[----:B------:R-:W-:Y:S02]  /*24340*/  LOP3.LUT R9, R9, 0x38, RZ, 0xc0, !PT ;  /* 0x0000003809097812 */ /* 0x000fe400078ec0ff */
[----:B------:R-:W-:Y:S02]  /*24350*/  LOP3.LUT R7, R7, 0x7f, RZ, 0xc0, !PT ;  /* 0x0000007f07077812 */ /* 0x000fe400078ec0ff */
[----:B------:R-:W-:Y:S01]  /*24360*/  ISETP.GE.AND P0, PT, R9, UR4, PT ;  /* 0x0000000409007c0c */ /* 0x000fe2000bf06270 */
[----:B------:R-:W-:Y:S01]  /*24370*/  UMOV UR4, 0xffffffff ;  /* 0xffffffff00047882 */ /* 0x000fe20000000000 */
[----:B------:R-:W-:Y:S02]  /*24380*/  LEA.HI.X R3, R2, UR7, R3, 0x1, P1 ;  /* 0x0000000702037c11 */ /* 0x000fe400088f0c03 */
[----:B------:R-:W-:Y:S01]  /*24390*/  SHF.R.U32.HI R10, RZ, 0x3, R7 ;  /* 0x00000003ff0a7819 */ /* 0x000fe20000011607 */
[----:B0-----:R-:W-:Y:S08]  /*243a0*/  BRA.DIV UR4, `(.L_x_11401) ;  /* 0x00000042045c7947 */ /* 0x001ff0000b800000 */
[----:B------:R-:W0:Y:S01]  /*243b0*/  SHFL.IDX PT, R5, R0, RZ, 0x181f ;  /* 0x00181fff00057589 */ /* 0x000e2200000e0000 */
[----:B------:R-:W-:Y:S01]  /*243c0*/  ULDC UR4, c[0x0][0x288] ;  /* 0x0000a20000047ab9 */ /* 0x000fe20000000800 */
[----:B------:R-:W-:Y:S02]  /*243d0*/  VIADD R10, R10, UR40 ;  /* 0x000000280a0a7c36 */ /* 0x000fe40008000000 */
[----:B------:R-:W1:Y:S01]  /*243e0*/  SHFL.IDX PT, R4, R3, RZ, 0x181f ;  /* 0x00181fff03047589 */ /* 0x000e6200000e0000 */
[----:B------:R-:W-:Y:S02]  /*243f0*/  IMAD R2, R6, UR4, RZ ;  /* 0x0000000406027c24 */ /* 0x000fe4000f8e02ff */
[C---:B------:R-:W-:Y:S01]  /*24400*/  VIADD R11, R10.reuse, 0x10 ;  /* 0x000000100a0b7836 */ /* 0x040fe20000000000 */
[----:B------:R-:W2:Y:S02]  /*24410*/  SHFL.IDX PT, R6, R0, 0x1, 0x181f ;  /* 0x00381f0000067f89 */ /* 0x000ea400000e0000 */
[----:B------:R-:W-:-:S02]  /*24420*/  ISETP.GE.AND P3, PT, R10, R2, PT ;  /* 0x000000020a00720c */ /* 0x000fc40003f66270 */
[----:B------:R-:W3:Y:S01]  /*24430*/  SHFL.IDX PT, R7, R3, 0x1, 0x181f ;  /* 0x00381f0003077f89 */ /* 0x000ee200000e0000 */
[----:B------:R-:W-:-:S03]  /*24440*/  ISETP.GE.AND P1, PT, R11, R2, PT ;  /* 0x000000020b00720c */ /* 0x000fc60003f26270 */
[----:B------:R4:W-:Y:S04]  /*24450*/  STL [R1+0x490], R11 ;  /* 0x0004900b01007387 */ /* 0x0009e80000100800 */
[----:B------:R-:W-:Y:S03]  /*24460*/  STL [R1+0x480], R10 ;  /* 0x0004800a01007387 */ /* 0x000fe60000100800 */
[----:B0-----:R-:W-:Y:S01]  /*24470*/  @!P3 LEA R5, P2, R9, R5, 0x1 ;  /* 0x000000050905b211 */ /* 0x001fe200078408ff */
[----:B----4-:R-:W-:-:S04]  /*24480*/  VIADD R11, R10, 0x20 ;  /* 0x000000200a0b7836 */ /* 0x010fc80000000000 */
[----:B-1----:R-:W-:Y:S01]  /*24490*/  @!P3 IMAD.X R4, RZ, RZ, R4, P2 ;  /* 0x000000ffff04b224 */ /* 0x002fe200010e0604 */
[----:B------:R-:W-:Y:S04]  /*244a0*/  STL [R1+0x494], R11 ;  /* 0x0004940b01007387 */ /* 0x000fe80000100800 */
[----:B------:R-:W-:-:S04]  /*244b0*/  @!P3 LOP3.LUT R5, R5, R4, RZ, 0x3c, !PT ;  /* 0x000000040505b212 */ /* 0x000fc800078e3cff */
[----:B------:R-:W-:-:S04]  /*244c0*/  @!P3 LOP3.LUT R4, R5, R4, RZ, 0x3c, !PT ;  /* 0x000000040504b212 */ /* 0x000fc800078e3cff */
[----:B------:R-:W-:-:S05]  /*244d0*/  @!P3 LOP3.LUT R5, R5, R4, RZ, 0x3c, !PT ;  /* 0x000000040505b212 */ /* 0x000fca00078e3cff */
[----:B-----5:R2:W-:Y:S02]  /*244e0*/  @!P3 LDGSTS.E.BYPASS.LTC128B.128 [R8+0x18400], desc[UR48][R4.64], !P0 ;  /* 0x184000000408bfae */ /* 0x0205e4000c101d70 */
[----:B--2---:R-:W-:Y:S02]  /*244f0*/  @!P1 LEA R4, P2, R9, R6, 0x1 ;  /* 0x0000000609049211 */ /* 0x004fe400078408ff */
[----:B------:R-:W-:Y:S03]  /*24500*/  SHFL.IDX PT, R6, R3, 0x3, 0x181f ;  /* 0x00781f0003067f89 */ /* 0x000fe600000e0000 */
[----:B---3--:R-:W-:Y:S02]  /*24510*/  @!P1 IMAD.X R5, RZ, RZ, R7, P2 ;  /* 0x000000ffff059224 */ /* 0x008fe400010e0607 */
[----:B------:R-:W-:-:S03]  /*24520*/  VIADD R7, R10, 0x30 ;  /* 0x000000300a077836 */ /* 0x000fc60000000000 */
[----:B------:R0:W-:Y:S01]  /*24530*/  @!P1 LDGSTS.E.BYPASS.LTC128B.128 [R8+0x18c00], desc[UR48][R4.64], !P0 ;  /* 0x18c0000004089fae */ /* 0x0001e2000c101d70 */
[----:B------:R-:W-:-:S03]  /*24540*/  ISETP.GE.AND P1, PT, R11, R2, PT ;  /* 0x000000020b00720c */ /* 0x000fc60003f26270 */
[----:B------:R-:W-:Y:S04]  /*24550*/  STL [R1+0x498], R7 ;  /* 0x0004980701007387 */ /* 0x000fe80000100800 */
[----:B0-----:R-:W0:Y:S04]  /*24560*/  SHFL.IDX PT, R5, R0, 0x2, 0x181f ;  /* 0x00581f0000057f89 */ /* 0x001e2800000e0000 */
[----:B------:R-:W1:Y:S02]  /*24570*/  SHFL.IDX PT, R4, R3, 0x2, 0x181f ;  /* 0x00581f0003047f89 */ /* 0x000e6400000e0000 */
[----:B0-----:R-:W-:-:S05]  /*24580*/  @!P1 LEA R5, P2, R9, R5, 0x1 ;  /* 0x0000000509059211 */ /* 0x001fca00078408ff */
[----:B-1----:R-:W-:-:S05]  /*24590*/  @!P1 IMAD.X R4, RZ, RZ, R4, P2 ;  /* 0x000000ffff049224 */ /* 0x002fca00010e0604 */
        /* <DEDUP_REMOVED lines=33> */
[-C--:B------:R-:W-:Y:S01]  /*247b0*/  @!P1 LOP3.LUT R5, R5, R4.reuse, RZ, 0x3c, !PT ;  /* 0x0000000405059212 */ /* 0x080fe200078e3cff */
[----:B------:R-:W-:Y:S03]  /*247c0*/  SHFL.IDX PT, R3, R3, 0x7, 0x181f ;  /* 0x00f81f0003037f89 */ /* 0x000fe600000e0000 */
        /* <DEDUP_REMOVED lines=11> */
[----:B-1----:R2:W-:Y:S02]  /*24880*/  @!P1 LDGSTS.E.BYPASS.LTC128B.128 [R8+0x1b400], desc[UR48][R4.64], !P0 ;  /* 0x1b40000004089fae */ /* 0x0025e4000c101d70 */
.L_x_11515:
[----:B0-2---:R-:W2:Y:S02]  /*24890*/  LDL R4, [R1+0x480] ;  /* 0x0004800001047983 */ /* 0x005ea40000100800 */
        /* <DEDUP_REMOVED lines=11> */
.L_x_11402:
        /* <DEDUP_REMOVED lines=35> */
.L_x_11404:
[----:B------:R-:W-:Y:S05]  /*24b80*/  BSYNC B6 ;  /* 0x0000000000067941 */ /* 0x000fea0003800000 */
.L_x_11403:
[----:B0-----:R-:W2:Y:S01]  /*24b90*/  LDL.LU.64 R4, [R1+0x4b0] ;  /* 0x0004b00001047983 */ /* 0x001ea20000300a00 */
[----:B------:R-:W0:Y:S01]  /*24ba0*/  LDC R8, c[0x0][0x448] ;  /* 0x00011200ff087b82 */ /* 0x000e220000000800 */
[----:B------:R-:W-:Y:S02]  /*24bb0*/  ULDC.64 UR8, c[0x0][0x3e0] ;  /* 0x0000f80000087ab9 */ /* 0x000fe40000000a00 */
[----:B------:R-:W3:Y:S04]  /*24bc0*/  LDL.LU R2, [R1+0x4b8] ;  /* 0x0004b80001027983 */ /* 0x000ee80000300800 */
[----:B------:R-:W4:Y:S01]  /*24bd0*/  LDL.LU R3, [R1+0x488] ;  /* 0x0004880001037983 */ /* 0x000f220000300800 */
[----:B------:R-:W-:Y:S01]  /*24be0*/  UIMAD UR6, UR37, UR8, URZ ;  /* 0x00000008250672a4 */ /* 0x000fe2000f8e023f */
[----:B------:R-:W1:Y:S03]  /*24bf0*/  S2R R10, SR_TID.X ;  /* 0x00000000000a7919 */ /* 0x000e660000002100 */
[----:B------:R-:W-:Y:S01]  /*24c00*/  UIMAD UR6, UR43, UR9, UR6 ;  /* 0x000000092b0672a4 */ /* 0x000fe2000f8e0206 */
[----:B0-----:R-:W-:-:S13]  /*24c10*/  ISETP.NE.AND P0, PT, R8, 0x1, PT ;  /* 0x000000010800780c */ /* 0x001fda0003f05270 */
[----:B------:R-:W4:Y:S01]  /*24c20*/  @P0 LDC R0, c[0x0][0x44c] ;  /* 0x00011300ff000b82 */ /* 0x000f220000000800 */
[C---:B-1----:R-:W-:Y:S02]  /*24c30*/  IMAD.SHL.U32 R9, R10.reuse, 0x8, RZ ;  /* 0x000000080a097824 */ /* 0x042fe400078e00ff */
[----:B------:R-:W-:-:S03]  /*24c40*/  IMAD.SHL.U32 R10, R10, 0x8, RZ ;  /* 0x000000080a0a7824 */ /* 0x000fc600078e00ff */
[----:B------:R-:W-:Y:S02]  /*24c50*/  LOP3.LUT R9, R9, 0x38, RZ, 0xc0, !PT ;  /* 0x0000003809097812 */ /* 0x000fe400078ec0ff */
[----:B------:R-:W-:-:S04]  /*24c60*/  LOP3.LUT R10, R10, 0x38, RZ, 0xc0, !PT ;  /* 0x000000380a0a7812 */ /* 0x000fc800078ec0ff */
[C---:B------:R-:W-:Y:S02]  /*24c70*/  LOP3.LUT R12, R10.reuse, 0x40, RZ, 0xfc, !PT ;  /* 0x000000400a0c7812 */ /* 0x040fe400078efcff */
[C---:B------:R-:W-:Y:S02]  /*24c80*/  LOP3.LUT R11, R10.reuse, 0x80, RZ, 0xfc, !PT ;  /* 0x000000800a0b7812 */ /* 0x040fe400078efcff */
[----:B------:R-:W-:Y:S02]  /*24c90*/  LOP3.LUT R10, R10, 0xc0, RZ, 0xfc, !PT ;  /* 0x000000c00a0a7812 */ /* 0x000fe400078efcff */
[----:B--2---:R-:W-:Y:S02]  /*24ca0*/  R2UR UR5, R5 ;  /* 0x00000000050572ca */ /* 0x004fe400000e0000 */
[----:B------:R-:W-:Y:S02]  /*24cb0*/  R2UR UR4, R4 ;  /* 0x00000000040472ca */ /* 0x000fe400000e0000 */
[----:B---3--:R-:W-:-:S02]  /*24cc0*/  R2UR UR5, R2 ;  /* 0x00000000020572ca */ /* 0x008fc400000e0000 */
[----:B------:R-:W0:Y:S01]  /*24cd0*/  @P0 LDC R2, c[0x0][0x450] ;  /* 0x00011400ff020b82 */ /* 0x000e220000000800 */
[----:B----4-:R-:W-:-:S04]  /*24ce0*/  @P0 IMAD.HI.U32 R0, R3, R0, RZ ;  /* 0x0000000003000227 */ /* 0x010fc800078e00ff */
[----:B------:R-:W-:-:S06]  /*24cf0*/  IMAD.MOV.U32 R4, RZ, RZ, R3 ;  /* 0x000000ffff047224 */ /* 0x000fcc00078e0003 */
[----:B------:R-:W-:-:S04]  /*24d00*/  UIMAD.WIDE.U32 UR4, UR43, UR8, UR4 ;  /* 0x000000082b0472a5 */ /* 0x000fc8000f8e0004 */
[----:B------:R-:W-:Y:S02]  /*24d10*/  UIADD3 UR6, UR5, UR6, URZ ;  /* 0x0000000605067290 */ /* 0x000fe4000fffe03f */
[----:B------:R-:W-:Y:S02]  /*24d20*/  IMAD.U32 R6, RZ, RZ, UR4 ;  /* 0x00000004ff067e24 */ /* 0x000fe4000f8e00ff */
[----:B------:R-:W-:Y:S01]  /*24d30*/  IMAD.U32 R7, RZ, RZ, UR5 ;  /* 0x00000005ff077e24 */ /* 0x000fe2000f8e00ff */
[----:B------:R-:W-:Y:S01]  /*24d40*/  ULDC.64 UR4, c[0x0][0x3d0] ;  /* 0x0000f40000047ab9 */ /* 0x000fe20000000a00 */
        /* <DEDUP_REMOVED lines=17> */
[----:B------:R-:W-:Y:S01]  /*24e60*/  IMAD.IADD R0, R3, 0x1, R0 ;  /* 0x0000000103007824 */ /* 0x000fe200078e0200 */
[----:B------:R-:W-:Y:S02]  /*24e70*/  ULDC UR4, c[0x0][0x3b8] ;  /* 0x0000ee0000047ab9 */ /* 0x000fe40000000800 */
[----:B------:R-:W-:Y:S02]  /*24e80*/  ISETP.GE.AND P1, PT, R12, UR4, PT ;  /* 0x000000040c007c0c */ /* 0x000fe4000bf26270 */
[----:B------:R-:W-:Y:S02]  /*24e90*/  LEA.HI.X R4, R2, UR5, R0, 0x1, P0 ;  /* 0x0000000502047c11 */ /* 0x000fe400080f0c00 */
[----:B------:R-:W-:-:S02]  /*24ea0*/  ISETP.GE.AND P0, PT, R9, UR4, PT ;  /* 0x0000000409007c0c */ /* 0x000fc4000bf06270 */
[----:B------:R-:W-:Y:S02]  /*24eb0*/  ISETP.GE.AND P2, PT, R11, UR4, PT ;  /* 0x000000040b007c0c */ /* 0x000fe4000bf46270 */
[----:B------:R-:W-:Y:S01]  /*24ec0*/  ISETP.GE.AND P3, PT, R10, UR4, PT ;  /* 0x000000040a007c0c */ /* 0x000fe2000bf66270 */
[----:B------:R-:W-:-:S03]  /*24ed0*/  UMOV UR4, 0xffffffff ;  /* 0xffffffff00047882 */ /* 0x000fc60000000000 */
[----:B------:R-:W-:Y:S09]  /*24ee0*/  BRA.DIV UR4, `(.L_x_11405) ;  /* 0x0000004204447947 */ /* 0x000ff2000b800000 */
[----:B------:R-:W2:Y:S01]  /*24ef0*/  LDL.LU R10, [R1+0x480] ;  /* 0x00048000010a7983 */ /* 0x000ea20000300800 */
[----:B------:R-:W-:-:S03]  /*24f00*/  ULDC UR4, c[0x0][0x288] ;  /* 0x0000a20000047ab9 */ /* 0x000fc60000000800 */
[----:B------:R-:W3:Y:S04]  /*24f10*/  LDL.LU R3, [R1+0x490] ;  /* 0x0004900001037983 */ /* 0x000ee80000300800 */
[----:B------:R-:W4:Y:S04]  /*24f20*/  LDL R7, [R1+0x470] ;  /* 0x0004700001077983 */ /* 0x000f280000100800 */
[----:B------:R-:W5:Y:S01]  /*24f30*/  LDL.LU R11, [R1+0x494] ;  /* 0x00049400010b7983 */ /* 0x000f620000300800 */
[----:B------:R-:W-:-:S03]  /*24f40*/  IMAD R0, R8, UR4, RZ ;  /* 0x0000000408007c24 */ /* 0x000fc6000f8e02ff */
[----:B------:R-:W-:Y:S04]  /*24f50*/  SHFL.IDX PT, R2, R4, RZ, 0x181f ;  /* 0x00181fff04027589 */ /* 0x000fe800000e0000 */
[----:B------:R-:W5:Y:S04]  /*24f60*/  LDL.LU R12, [R1+0x49c] ;  /* 0x00049c00010c7983 */ /* 0x000f680000300800 */
[----:B------:R-:W-:Y:S01]  /*24f70*/  SHFL.IDX PT, R6, R4, 0x1, 0x181f ;  /* 0x00381f0004067f89 */ /* 0x000fe200000e0000 */
[----:B--2---:R-:W-:-:S03]  /*24f80*/  ISETP.GE.AND P5, PT, R10, R0, PT ;  /* 0x000000000a00720c */ /* 0x004fc60003fa6270 */
[----:B------:R-:W2:Y:S01]  /*24f90*/  LDL.LU R10, [R1+0x498] ;  /* 0x00049800010a7983 */ /* 0x000ea20000300800 */
[----:B---3--:R-:W-:-:S03]  /*24fa0*/  ISETP.GE.AND P4, PT, R3, R0, PT ;  /* 0x000000000300720c */ /* 0x008fc60003f86270 */
[----:B------:R-:W0:Y:S06]  /*24fb0*/  SHFL.IDX PT, R3, R5, RZ, 0x181f ;  /* 0x00181fff05037589 */ /* 0x000e2c00000e0000 */
[----:B0-----:R-:W-:-:S05]  /*24fc0*/  @!P5 LEA R3, P6, R9, R3, 0x1 ;  /* 0x000000030903d211 */ /* 0x001fca00078c08ff */
[----:B------:R-:W-:-:S05]  /*24fd0*/  @!P5 IMAD.X R2, RZ, RZ, R2, P6 ;  /* 0x000000ffff02d224 */ /* 0x000fca00030e0602 */
[----:B------:R-:W-:-:S04]  /*24fe0*/  @!P5 LOP3.LUT R3, R3, R2, RZ, 0x3c, !PT ;  /* 0x000000020303d212 */ /* 0x000fc800078e3cff */
[----:B------:R-:W-:-:S04]  /*24ff0*/  @!P5 LOP3.LUT R2, R3, R2, RZ, 0x3c, !PT ;  /* 0x000000020302d212 */ /* 0x000fc800078e3cff */
[----:B------:R-:W-:-:S05]  /*25000*/  @!P5 LOP3.LUT R3, R3, R2, RZ, 0x3c, !PT ;  /* 0x000000020303d212 */ /* 0x000fca00078e3cff */
[----:B----4-:R-:W-:Y:S04]  /*25010*/  @!P5 LDGSTS.E.BYPASS.LTC128B.128 [R7+0x22400], desc[UR48][R2.64], !P0 ;  /* 0x224000000207dfae */ /* 0x010fe8000c101d70 */
        /* <DEDUP_REMOVED lines=10> */
[----:B-----5:R-:W-:-:S03]  /*250c0*/  ISETP.GE.AND P4, PT, R11, R0, PT ;  /* 0x000000000b00720c */ /* 0x020fc60003f86270 */
[----:B------:R-:W3:Y:S04]  /*250d0*/  LDL.LU R11, [R1+0x4a0] ;  /* 0x0004a000010b7983 */ /* 0x000ee80000300800 */
        /* <DEDUP_REMOVED lines=47> */
.L_x_11533:
[----:B------:R-:W3:Y:S01]  /*253d0*/  LDL.LU R3, [R1+0x4ac] ;  /* 0x0004ac0001037983 */ /* 0x000ee20000300800 */
[----:B------:R-:W-:Y:S01]  /*253e0*/  BSSY B0, `(.L_x_11406) ;  /* 0x000000d000007945 */ /* 0x000fe20003800000 */
[----:B---3--:R-:W-:-:S13]  /*253f0*/  ISETP.GE.AND P4, PT, R3, R0, PT ;  /* 0x000000000300720c */ /* 0x008fda0003f86270 */
[----:B------:R-:W-:Y:S05]  /*25400*/  @P4 BRA `(.L_x_11407) ;  /* 0x0000000000284947 */ /* 0x000fea0003800000 */
[----:B-1----:R-:W3:Y:S01]  /*25410*/  LDL R4, [R1+0x470] ;  /* 0x0004700001047983 */ /* 0x002ee20000100800 */
        /* <DEDUP_REMOVED lines=9> */
.L_x_11407:
[----:B------:R-:W-:Y:S05]  /*254b0*/  BSYNC B0 ;  /* 0x0000000000007941 */ /* 0x000fea0003800000 */
.L_x_11406:
[----:B------:R-:W-:Y:S01]  /*254c0*/  NOP ;  /* 0x0000000000007918 */ /* 0x000fe20000000000 */
[----:B------:R-:W-:-:S13]  /*254d0*/  PLOP3.LUT P0, PT, PT, PT, PT, 0x80, 0x0 ;  /* 0x000000000000781c */ /* 0x000fda0003f0f070 */
.L_x_11408:
[----:B------:R-:W-:Y:S02]  /*254e0*/  PLOP3.LUT P1, PT, P1, P0, PT, 0xa2, 0x0 ;  /* 0x000000000000781c */ /* 0x000fe40000f21472 */
[----:B------:R-:W-:-:S08]  /*254f0*/  @P0 R2UR P1, UR4, R17 ;  /* 0x00000000110402ca */ /* 0x000fd00000020000 */
[----:B------:R-:W-:-:S05]  /*25500*/  @P0 PLOP3.LUT P0, PT, P1, PT, PT, 0x80, 0x0 ;  /* 0x000000000000081c */ /* 0x000fca0000f0f070 */
[----:B------:R-:W-:Y:S01]  /*25510*/  @!P1 SYNCS.ARRIVE.TRANS64.RED.A0T1 RZ, [UR4+0x32410], RZ ;  /* 0x032410ffffff99a7 */ /* 0x000fe20008200404 */
[----:B------:R-:W-:Y:S07]  /*25520*/  @!P1 ARRIVES.LDGSTSBAR.64.TRANSCNT [UR4+0x32410] ;  /* 0x03241000ff0099b0 */ /* 0x000fee0008000a84 */
[----:B------:R-:W-:Y:S05]  /*25530*/  @P0 BRA.U.ANY `(.L_x_11408) ;  /* 0xfffffffd00e80947 */ /* 0x000fea000393ffff */
[----:B0--3--:R-:W3:Y:S02]  /*25540*/  LDL.LU R2, [R1+0x4a8] ;  /* 0x0004a80001027983 */ /* 0x009ee40000300800 */
        /* <DEDUP_REMOVED lines=11> */
.L_x_11534:
[----:B------:R-:W-:Y:S05]  /*25600*/  BSYNC B0 ;  /* 0x0000000000007941 */ /* 0x000fea0003800000 */
.L_x_11409:
[----:B------:R-:W3:Y:S01]  /*25610*/  LDL R2, [R1+0x47c] ;  /* 0x00047c0001027983 */ /* 0x000ee20000100800 */
[----:B------:R-:W-:Y:S01]  /*25620*/  BSSY B0, `(.L_x_11411) ;  /* 0x0000059000007945 */ /* 0x000fe20003800000 */
[----:B---3--:R-:W-:-:S13]  /*25630*/  LOP3.LUT P0, RZ, R2, 0x2, RZ, 0xc0, !PT ;  /* 0x0000000202ff7812 */ /* 0x008fda000780c0ff */
[----:B------:R-:W-:Y:S05]  /*25640*/  @!P0 BRA `(.L_x_11412) ;  /* 0x0000000400588947 */ /* 0x000fea0003800000 */
[----:B-1----:R-:W0:Y:S01]  /*25650*/  LDL R4, [R1+0x474] ;  /* 0x0004740001047983 */ /* 0x002e220000100800 */
[----:B------:R-:W1:Y:S02]  /*25660*/  S2R R2, SR_TID.X ;  /* 0x0000000000027919 */ /* 0x000e640000002100 */
[----:B-1----:R-:W-:Y:S01]  /*25670*/  LOP3.LUT R3, R2, 0x7f, RZ, 0xc0, !PT ;  /* 0x0000007f02037812 */ /* 0x002fe200078ec0ff */
[----:B------:R-:W-:Y:S01]  /*25680*/  IMAD R2, R18, 0x8, R17 ;  /* 0x0000000812027824 */ /* 0x000fe200078e0211 */
[----:B------:R-:W-:Y:S02]  /*25690*/  BSSY B1, `(.L_x_11413) ;  /* 0x0000005000017945 */ /* 0x000fe40003800000 */
[----:B------:R-:W-:Y:S02]  /*256a0*/  ISETP.NE.AND P1, PT, R3, RZ, PT ;  /* 0x000000ff0300720c */ /* 0x000fe40003f25270 */
[----:B0-----:R-:W-:-:S04]  /*256b0*/  SHF.L.U32 R0, R4, 0x1f, RZ ;  /* 0x0000001f04007819 */ /* 0x001fc800000006ff */
[----:B------:R-:W0:Y:S02]  /*256c0*/  SYNCS.PHASECHK.TRANS64.TRYWAIT P0, [R2+URZ+0x32460], R0 ;  /* 0x03246000020075a7 */ /* 0x000e24000800017f */
[----:B0-----:R-:W-:Y:S05]  /*256d0*/  @!P0 BRA `(.L_x_11414) ;  /* 0x0000004400b48947 */ /* 0x001fea0003800000 */
.L_x_11535:
[----:B------:R-:W-:Y:S05]  /*256e0*/  BSYNC B1 ;  /* 0x0000000000017941 */ /* 0x000fea0003800000 */
.L_x_11413:
        /* <DEDUP_REMOVED lines=9> */
.L_x_11416:
[----:B------:R-:W-:Y:S05]  /*25780*/  BSYNC B1 ;  /* 0x0000000000017941 */ /* 0x000fea0003800000 */
.L_x_11415:
[----:B------:R-:W3:Y:S01]  /*25790*/  LDL.LU R3, [R1+0x48c] ;  /* 0x00048c0001037983 */ /* 0x000ee20000300800 */
[----:B0-----:R-:W-:Y:S01]  /*257a0*/  IMAD R0, R18, 0xc000, R17 ;  /* 0x0000c00012007824 */ /* 0x001fe200078e0211 */
        /* <DEDUP_REMOVED lines=8> */
[----:B---3--:R-:W-:-:S09]  /*25830*/  IMAD R3, R3, 0x60, RZ ;  /* 0x0000006003037824 */ /* 0x008fd200078e02ff */
.L_x_11417:
        /* <DEDUP_REMOVED lines=15> */
.L_x_11418:
        /* <DEDUP_REMOVED lines=15> */
.L_x_11419:
        /* <DEDUP_REMOVED lines=15> */
.L_x_11420:
        /* <DEDUP_REMOVED lines=9> */
[----:B---3--:R-:W-:Y:S05]  /*25ba0*/  @P0 BRA.U.ANY `(.L_x_11420) ;  /* 0xfffffffd00d80947 */ /* 0x008fea000393ffff */
.L_x_11412:
[----:B------:R-:W-:Y:S05]  /*25bb0*/  BSYNC B0 ;  /* 0x0000000000007941 */ /* 0x000fea0003800000 */
.L_x_11411:
[----:B------:R-:W-:-:S04]  /*25bc0*/  UIADD3 UR4, UR39, -0x2, URZ ;  /* 0xfffffffe27047890 */ /* 0x000fc8000fffe03f */
[----:B------:R-:W-:-:S06]  /*25bd0*/  UISETP.GE.AND UP0, UPT, UR4, UR38, UPT ;  /* 0x000000260400728c */ /* 0x000fcc000bf06270 */
[----:B------:R-:W-:-:S13]  /*25be0*/  PLOP3.LUT P0, PT, PT, PT, UP0, 0x80, 0x0 ;  /* 0x000000000000781c */ /* 0x000fda0003f0f008 */
[----:B------:R-:W-:Y:S05]  /*25bf0*/  @!P0 BRA `(.L_x_11421) ;  /* 0x0000001c00808947 */ /* 0x000fea0003800000 */
[----:B------:R-:W-:Y:S01]  /*25c00*/  IMAD R3, RZ, RZ, -UR39 ;  /* 0x80000027ff037e24 */ /* 0x000fe2000f8e02ff */
[----:B--2---:R-:W-:-:S04]  /*25c10*/  LOP3.LUT R6, RZ, UR38, RZ, 0x33, !PT ;  /* 0x00000026ff067c12 */ /* 0x004fc8000f8e33ff */
[----:B------:R-:W-:-:S05]  /*25c20*/  VIADDMNMX R6, R3, 0x1, R6, !PT ;  /* 0x0000000103067846 */ /* 0x000fca0007800106 */
[----:B0-----:R-:W-:-:S05]  /*25c30*/  VIADD R0, R6, UR39 ;  /* 0x0000002706007c36 */ /* 0x001fca0008000000 */
[----:B------:R-:W-:-:S04]  /*25c40*/  LOP3.LUT R0, R0, 0x1, RZ, 0xc0, !PT ;  /* 0x0000000100007812 */ /* 0x000fc800078ec0ff */
[----:B------:R-:W-:Y:S01]  /*25c50*/  ISETP.NE.U32.AND P0, PT, R0, 0x1, PT ;  /* 0x000000010000780c */ /* 0x000fe20003f05070 */
[----:B------:R-:W-:-:S12]  /*25c60*/  IMAD.U32 R0, RZ, RZ, UR4 ;  /* 0x00000004ff007e24 */ /* 0x000fd8000f8e00ff */
[----:B------:R-:W-:Y:S05]  /*25c70*/  @P0 BRA `(.L_x_11422) ;  /* 0x00000008006c0947 */ /* 0x000fea0003800000 */
[----:B------:R-:W2:Y:S04]  /*25c80*/  LDL.LU R8, [R1+0x474] ;  /* 0x0004740001087983 */ /* 0x000ea80000300800 */
[----:B-1----:R-:W3:Y:S01]  /*25c90*/  LDL R4, [R1+0x47c] ;  /* 0x00047c0001047983 */ /* 0x002ee20000100800 */
[----:B------:R-:W-:-:S05]  /*25ca0*/  VIADD R18, R18, 0x1 ;  /* 0x0000000112127836 */ /* 0x000fca0000000000 */
[----:B------:R-:W-:-:S04]  /*25cb0*/  ISETP.NE.AND P0, PT, R18, 0x2, PT ;  /* 0x000000021200780c */ /* 0x000fc80003f05270 */
[----:B------:R-:W-:Y:S01]  /*25cc0*/  SEL R2, RZ, 0x1, P0 ;  /* 0x00000001ff027807 */ /* 0x000fe20000000000 */
[----:B------:R-:W-:Y:S01]  /*25cd0*/  BSSY B0, `(.L_x_11423) ;  /* 0x0000093000007945 */ /* 0x000fe20003800000 */
[----:B------:R-:W-:Y:S02]  /*25ce0*/  SEL R18, R18, RZ, P0 ;  /* 0x000000ff12127207 */ /* 0x000fe40000000000 */
[----:B--2---:R-:W-:-:S05]  /*25cf0*/  LOP3.LUT R8, R8, R2, RZ, 0x3c, !PT ;  /* 0x0000000208087212 */ /* 0x004fca00078e3cff */
[----:B------:R0:W-:Y:S01]  /*25d00*/  STL [R1+0x474], R8 ;  /* 0x0004740801007387 */ /* 0x0001e20000100800 */
[----:B---3--:R-:W-:-:S13]  /*25d10*/  LOP3.LUT P2, RZ, R4, 0x2, RZ, 0xc0, !PT ;  /* 0x0000000204ff7812 */ /* 0x008fda000784c0ff */
[----:B0-----:R-:W-:Y:S05]  /*25d20*/  @!P2 BRA `(.L_x_11424) ;  /* 0x000000080034a947 */ /* 0x001fea0003800000 */
[----:B------:R-:W-:-:S13]  /*25d30*/  LOP3.LUT P2, RZ, R4, 0x1, RZ, 0xc0, !PT ;  /* 0x0000000104ff7812 */ /* 0x000fda000784c0ff */
[----:B------:R-:W-:Y:S05]  /*25d40*/  @!P2 BRA `(.L_x_11425) ;  /* 0x00000000004ca947 */ /* 0x000fea0003800000 */
[----:B------:R-:W2:Y:S01]  /*25d50*/  LDL R7, [R1+0x478] ;  /* 0x0004780001077983 */ /* 0x000ea20000100800 */
[----:B------:R-:W0:Y:S01]  /*25d60*/  LDC R5, c[0x0][0x43c] ;  /* 0x00010f00ff057b82 */ /* 0x000e220000000800 */
[----:B------:R-:W-:Y:S01]  /*25d70*/  IMAD.MOV.U32 R4, RZ, RZ, R0 ;  /* 0x000000ffff047224 */ /* 0x000fe200078e0000 */
[----:B------:R-:W-:Y:S01]  /*25d80*/  ULDC.64 UR4, c[0x0][0x428] ;  /* 0x00010a0000047ab9 */ /* 0x000fe20000000a00 */
[----:B0-----:R-:W-:-:S13]  /*25d90*/  ISETP.NE.AND P0, PT, R5, 0x1, PT ;  /* 0x000000010500780c */ /* 0x001fda0003f05270 */
[----:B------:R-:W0:Y:S02]  /*25da0*/  @P0 LDC.64 R2, c[0x0][0x440] ;  /* 0x00011000ff020b82 */ /* 0x000e240000000a00 */
[----:B0-----:R-:W-:-:S05]  /*25db0*/  @P0 IMAD.HI.U32 R2, R0, R2, RZ ;  /* 0x0000000200020227 */ /* 0x001fca00078e00ff */
[----:B------:R-:W-:-:S05]  /*25dc0*/  @P0 SHF.R.U32.HI R4, RZ, R3, R2 ;  /* 0x00000003ff040219 */ /* 0x000fca0000011602 */
[----:B------:R-:W-:-:S04]  /*25dd0*/  IMAD.MOV R2, RZ, RZ, -R4 ;  /* 0x000000ffff027224 */ /* 0x000fc800078e0a04 */
[----:B------:R-:W-:Y:S01]  /*25de0*/  IMAD R0, R5, R2, R0 ;  /* 0x0000000205007224 */ /* 0x000fe200078e0200 */
[--C-:B------:R-:W-:Y:S01]  /*25df0*/  SHF.R.S32.HI R5, RZ, 0x1f, R4.reuse ;  /* 0x0000001fff057819 */ /* 0x100fe20000011404 */
[----:B------:R-:W0:Y:S02]  /*25e00*/  LDC.64 R2, c[0x0][0x418] ;  /* 0x00010600ff027b82 */ /* 0x000e240000000a00 */
[----:B------:R-:W-:-:S03]  /*25e10*/  IMAD.WIDE.U32 R4, R19, UR4, R4 ;  /* 0x0000000413047c25 */ /* 0x000fc6000f8e0004 */
[----:B0-----:R-:W-:Y:S01]  /*25e20*/  LEA R2, P0, R4, R2, 0x2 ;  /* 0x0000000204027211 */ /* 0x001fe200078010ff */
[----:B--2---:R-:W-:-:S04]  /*25e30*/  IMAD R7, R7, UR4, RZ ;  /* 0x0000000407077c24 */ /* 0x004fc8000f8e02ff */
[----:B------:R-:W-:-:S04]  /*25e40*/  IMAD R7, R19, UR5, R7 ;  /* 0x0000000513077c24 */ /* 0x000fc8000f8e0207 */
[----:B------:R-:W-:-:S05]  /*25e50*/  IMAD.IADD R7, R7, 0x1, R5 ;  /* 0x0000000107077824 */ /* 0x000fca00078e0205 */
[----:B------:R-:W-:-:S05]  /*25e60*/  LEA.HI.X R3, R4, R3, R7, 0x2, P0 ;  /* 0x0000000304037211 */ /* 0x000fca00000f1407 */
[----:B------:R0:W5:Y:S02]  /*25e70*/  LDG.E R16, desc[UR48][R2.64] ;  /* 0x0000003002107981 */ /* 0x000164000c1e1900 */
.L_x_11425:
[----:B0-----:R-:W0:Y:S01]  /*25e80*/  S2R R2, SR_TID.X ;  /* 0x0000000000027919 */ /* 0x001e220000002100 */
[----:B------:R-:W-:Y:S01]  /*25e90*/  IMAD R3, R18, 0x8, R17 ;  /* 0x0000000812037824 */ /* 0x000fe200078e0211 */
[----:B------:R-:W-:Y:S01]  /*25ea0*/  BSSY B1, `(.L_x_11426) ;  /* 0x0000006000017945 */ /* 0x000fe20003800000 */
[----:B0-----:R-:W-:Y:S02]  /*25eb0*/  LOP3.LUT R4, R2, 0x7f, RZ, 0xc0, !PT ;  /* 0x0000007f02047812 */ /* 0x001fe400078ec0ff */
[----:B------:R-:W-:Y:S02]  /*25ec0*/  SHF.L.U32 R2, R8, 0x1f, RZ ;  /* 0x0000001f08027819 */ /* 0x000fe400000006ff */
[----:B------:R-:W-:Y:S02]  /*25ed0*/  ISETP.NE.AND P1, PT, R4, RZ, PT ;  /* 0x000000ff0400720c */ /* 0x000fe40003f25270 */
[----:B------:R-:W0:Y:S02]  /*25ee0*/  SYNCS.PHASECHK.TRANS64.TRYWAIT P0, [R3+URZ+0x32440], R2 ;  /* 0x03244002030075a7 */ /* 0x000e24000800017f */
[----:B0-----:R-:W-:Y:S09]  /*25ef0*/  @!P0 BRA `(.L_x_11427) ;  /* 0x0000003c00c08947 */ /* 0x001ff20003800000 */
.L_x_11536:
[----:B------:R-:W-:Y:S05]  /*25f00*/  BSYNC B1 ;  /* 0x0000000000017941 */ /* 0x000fea0003800000 */
.L_x_11426:
        /* <DEDUP_REMOVED lines=9> */
.L_x_11429:
[----:B------:R-:W-:Y:S05]  /*25fa0*/  BSYNC B1 ;  /* 0x0000000000017941 */ /* 0x000fea0003800000 */
.L_x_11428:
        /* <DEDUP_REMOVED lines=11> */
.L_x_11430:
        /* <DEDUP_REMOVED lines=13> */
.L_x_11537:
[----:B------:R-:W-:Y:S05]  /*26130*/  BSYNC B1 ;  /* 0x0000000000017941 */ /* 0x000fea0003800000 */
.L_x_11431:
        /* <DEDUP_REMOVED lines=11> */
.L_x_11434:
[----:B------:R-:W-:Y:S05]  /*261f0*/  BSYNC B1 ;  /* 0x0000000000017941 */ /* 0x000fea0003800000 */
.L_x_11433:
        /* <DEDUP_REMOVED lines=9> */
.L_x_11435:
        /* <DEDUP_REMOVED lines=15> */
.L_x_11436:
        /* <DEDUP_REMOVED lines=15> */
.L_x_11437:
        /* <DEDUP_REMOVED lines=15> */
.L_x_11438:
        /* <DEDUP_REMOVED lines=10> */
.L_x_11424:
[----:B------:R-:W-:Y:S05]  /*26600*/  BSYNC B0 ;  /* 0x0000000000007941 */ /* 0x000fea0003800000 */
.L_x_11423:
[----:B------:R-:W-:-:S06]  /*26610*/  UIADD3 UR4, UR39, -0x3, URZ ;  /* 0xfffffffd27047890 */ /* 0x000fcc000fffe03f */
[----:B------:R-:W-:-:S07]  /*26620*/  IMAD.U32 R0, RZ, RZ, UR4 ;  /* 0x00000004ff007e24 */ /* 0x000fce000f8e00ff */
.L_x_11422:
[----:B------:R-:W-:Y:S01]  /*26630*/  ULOP3.LUT UR4, URZ, UR39, URZ, 0x33, !UPT ;  /* 0x000000273f047292 */ /* 0x000fe2000f8e333f */
[----:B------:R-:W-:Y:S01]  /*26640*/  VIADD R6, R6, 0xfffffffe ;  /* 0xfffffffe06067836 */ /* 0x000fe20000000000 */
[----:B------:R-:W-:Y:S04]  /*26650*/  BSSY B0, `(.L_x_11421) ;  /* 0x000013a000007945 */ /* 0x000fe80003800000 */
[----:B------:R-:W-:-:S13]  /*26660*/  ISETP.NE.AND P0, PT, R6, UR4, PT ;  /* 0x0000000406007c0c */ /* 0x000fda000bf05270 */
[----:B------:R-:W-:Y:S05]  /*26670*/  @!P0 BRA `(.L_x_11439) ;  /* 0x0000001000dc8947 */ /* 0x000fea0003800000 */
.L_x_11472:
[----:B------:R-:W2:Y:S04]  /*26680*/  LDL R2, [R1+0x47c] ;  /* 0x00047c0001027983 */ /* 0x000ea80000100800 */
[----:B------:R-:W3:Y:S01]  /*26690*/  LDL.LU R3, [R1+0x474] ;  /* 0x0004740001037983 */ /* 0x000ee20000300800 */
        /* <DEDUP_REMOVED lines=12> */
[----:B-1----:R-:W2:Y:S01]  /*26760*/  LDL R5, [R1+0x478] ;  /* 0x0004780001057983 */ /* 0x002ea20000100800 */
        /* <DEDUP_REMOVED lines=18> */
.L_x_11442:
[----:B------:R-:W2:Y:S01]  /*26890*/  S2R R2, SR_TID.X ;  /* 0x0000000000027919 */ /* 0x000ea20000002100 */
[----:B01----:R-:W-:Y:S01]  /*268a0*/  IMAD R4, R6, 0x8, R17 ;  /* 0x0000000806047824 */ /* 0x003fe200078e0211 */
[----:B------:R-:W-:Y:S01]  /*268b0*/  BSSY B2, `(.L_x_11443) ;  /* 0x0000006000027945 */ /* 0x000fe20003800000 */
[----:B--2---:R-:W-:Y:S02]  /*268c0*/  LOP3.LUT R3, R2, 0x7f, RZ, 0xc0, !PT ;  /* 0x0000007f02037812 */ /* 0x004fe400078ec0ff */
[----:B------:R-:W-:Y:S02]  /*268d0*/  SHF.L.U32 R2, R7, 0x1f, RZ ;  /* 0x0000001f07027819 */ /* 0x000fe400000006ff */
[----:B------:R-:W-:Y:S02]  /*268e0*/  ISETP.NE.AND P1, PT, R3, RZ, PT ;  /* 0x000000ff0300720c */ /* 0x000fe40003f25270 */
[----:B------:R-:W0:Y:S02]  /*268f0*/  SYNCS.PHASECHK.TRANS64.TRYWAIT P0, [R4+URZ+0x32440], R2 ;  /* 0x03244002040075a7 */ /* 0x000e24000800017f */
[----:B0-----:R-:W-:Y:S09]  /*26900*/  @!P0 BRA `(.L_x_11444) ;  /* 0x0000003400648947 */ /* 0x001ff20003800000 */
.L_x_11538:
[----:B------:R-:W-:Y:S05]  /*26910*/  BSYNC B2 ;  /* 0x0000000000027941 */ /* 0x000fea0003800000 */
.L_x_11443:
        /* <DEDUP_REMOVED lines=9> */
.L_x_11446:
[----:B------:R-:W-:Y:S05]  /*269b0*/  BSYNC B2 ;  /* 0x0000000000027941 */ /* 0x000fea0003800000 */
.L_x_11445:
        /* <DEDUP_REMOVED lines=11> */
.L_x_11447:
        /* <DEDUP_REMOVED lines=13> */
.L_x_11539:
[----:B------:R-:W-:Y:S05]  /*26b40*/  BSYNC B2 ;  /* 0x0000000000027941 */ /* 0x000fea0003800000 */
.L_x_11448:
        /* <DEDUP_REMOVED lines=11> */
.L_x_11451:
[----:B------:R-:W-:Y:S05]  /*26c00*/  BSYNC B2 ;  /* 0x0000000000027941 */ /* 0x000fea0003800000 */
.L_x_11450:
        /* <DEDUP_REMOVED lines=9> */
.L_x_11452:
        /* <DEDUP_REMOVED lines=15> */
.L_x_11453:
        /* <DEDUP_REMOVED lines=15> */
.L_x_11454:
        /* <DEDUP_REMOVED lines=15> */
.L_x_11455:
        /* <DEDUP_REMOVED lines=10> */
.L_x_11441:
[----:B------:R-:W-:Y:S05]  /*27010*/  BSYNC B1 ;  /* 0x0000000000017941 */ /* 0x000fea0003800000 */
.L_x_11440:
[----:B------:R-:W2:Y:S01]  /*27020*/  LDL R3, [R1+0x47c] ;  /* 0x00047c0001037983 */ /* 0x000ea20000100800 */
[----:B------:R-:W-:Y:S01]  /*27030*/  VIADD R6, R6, 0x1 ;  /* 0x0000000106067836 */ /* 0x000fe20000000000 */
[----:B------:R-:W-:Y:S04]  /*27040*/  BSSY B1, `(.L_x_11456) ;  /* 0x0000097000017945 */ /* 0x000fe80003800000 */
[----:B------:R-:W-:-:S04]  /*27050*/  ISETP.NE.AND P0, PT, R6, 0x2, PT ;  /* 0x000000020600780c */ /* 0x000fc80003f05270 */
[----:B------:R-:W-:Y:S02]  /*27060*/  SEL R2, RZ, 0x1, P0 ;  /* 0x00000001ff027807 */ /* 0x000fe40000000000 */
[----:B------:R-:W-:Y:S01]  /*27070*/  SEL R18, R6, RZ, P0 ;  /* 0x000000ff06127207 */ /* 0x000fe20000000000 */
[----:B------:R-:W-:Y:S01]  /*27080*/  VIADD R6, R0, 0xffffffff ;  /* 0xffffffff00067836 */ /* 0x000fe20000000000 */
[----:B------:R-:W-:-:S05]  /*27090*/  LOP3.LUT R8, R7, R2, RZ, 0x3c, !PT ;  /* 0x0000000207087212 */ /* 0x000fca00078e3cff */
[----:B------:R0:W-:Y:S01]  /*270a0*/  STL [R1+0x474], R8 ;  /* 0x0004740801007387 */ /* 0x0001e20000100800 */
[----:B--2---:R-:W-:-:S13]  /*270b0*/  LOP3.LUT P2, RZ, R3, 0x2, RZ, 0xc0, !PT ;  /* 0x0000000203ff7812 */ /* 0x004fda000784c0ff */
[----:B0-----:R-:W-:Y:S05]  /*270c0*/  @!P2 BRA `(.L_x_11457) ;  /* 0x000000080038a947 */ /* 0x001fea0003800000 */
[----:B------:R-:W-:Y:S01]  /*270d0*/  LOP3.LUT P2, RZ, R3, 0x1, RZ, 0xc0, !PT ;  /* 0x0000000103ff7812 */ /* 0x000fe2000784c0ff */
[----:B------:R-:W-:-:S12]  /*270e0*/  IMAD.MOV.U32 R7, RZ, RZ, R6 ;  /* 0x000000ffff077224 */ /* 0x000fd800078e0006 */
        /* <DEDUP_REMOVED lines=20> */
.L_x_11458:
        /* <DEDUP_REMOVED lines=8> */
.L_x_11540:
[----:B------:R-:W-:Y:S05]  /*272b0*/  BSYNC B2 ;  /* 0x0000000000027941 */ /* 0x000fea0003800000 */
.L_x_11459:
        /* <DEDUP_REMOVED lines=9> */
.L_x_11462:
[----:B------:R-:W-:Y:S05]  /*27350*/  BSYNC B2 ;  /* 0x0000000000027941 */ /* 0x000fea0003800000 */
.L_x_11461:
        /* <DEDUP_REMOVED lines=11> */
.L_x_11463:
        /* <DEDUP_REMOVED lines=13> */
.L_x_11541:
[----:B------:R-:W-:Y:S05]  /*274e0*/  BSYNC B2 ;  /* 0x0000000000027941 */ /* 0x000fea0003800000 */
.L_x_11464:
        /* <DEDUP_REMOVED lines=11> */
.L_x_11467:
[----:B------:R-:W-:Y:S05]  /*275a0*/  BSYNC B2 ;  /* 0x0000000000027941 */ /* 0x000fea0003800000 */
.L_x_11466:
        /* <DEDUP_REMOVED lines=9> */
.L_x_11468:
        /* <DEDUP_REMOVED lines=15> */
.L_x_11469:
        /* <DEDUP_REMOVED lines=15> */
.L_x_11470:
        /* <DEDUP_REMOVED lines=15> */
.L_x_11471:
        /* <DEDUP_REMOVED lines=10> */
.L_x_11457:
[----:B------:R-:W-:Y:S05]  /*279b0*/  BSYNC B1 ;  /* 0x0000000000017941 */ /* 0x000fea0003800000 */
.L_x_11456:
[----:B------:R-:W-:Y:S01]  /*279c0*/  ISETP.GT.AND P0, PT, R6, UR38, PT ;  /* 0x0000002606007c0c */ /* 0x000fe2000bf04270 */
[----:B------:R-:W-:-:S12]  /*279d0*/  VIADD R0, R0, 0xfffffffe ;  /* 0xfffffffe00007836 */ /* 0x000fd80000000000 */
[----:B------:R-:W-:Y:S05]  /*279e0*/  @P0 BRA `(.L_x_11472) ;  /* 0xffffffec00240947 */ /* 0x000fea000383ffff */
.L_x_11439:
[----:B------:R-:W-:Y:S05]  /*279f0*/  BSYNC B0 ;  /* 0x0000000000007941 */ /* 0x000fea0003800000 */
.L_x_11421:
[----:B------:R-:W3:Y:S01]  /*27a00*/  LDL.LU R2, [R1+0x474] ;  /* 0x0004740001027983 */ /* 0x000ee20000300800 */
[----:B0-----:R-:W0:Y:S01]  /*27a10*/  S2R R0, SR_TID.X ;  /* 0x0000000000007919 */ /* 0x001e220000002100 */
[----:B------:R-:W-:-:S05]  /*27a20*/  VIADD R18, R18, 0x1 ;  /* 0x0000000112127836 */ /* 0x000fca0000000000 */
[----:B------:R-:W-:Y:S02]  /*27a30*/  ISETP.NE.AND P0, PT, R18, 0x2, PT ;  /* 0x000000021200780c */ /* 0x000fe40003f05270 */
[----:B0-----:R-:W-:-:S04]  /*27a40*/  LOP3.LUT R0, R0, 0x7f, RZ, 0xc0, !PT ;  /* 0x0000007f00007812 */ /* 0x001fc800078ec0ff */
[----:B------:R-:W-:Y:S02]  /*27a50*/  ISETP.NE.AND P2, PT, R0, RZ, PT ;  /* 0x000000ff0000720c */ /* 0x000fe40003f45270 */
[----:B------:R-:W-:Y:S01]  /*27a60*/  SEL R0, RZ, 0x1, P0 ;  /* 0x00000001ff007807 */ /* 0x000fe20000000000 */
[----:B------:R-:W-:Y:S03]  /*27a70*/  BSSY B0, `(.L_x_11473) ;  /* 0x0000011000007945 */ /* 0x000fe60003800000 */
[----:B---3--:R-:W-:-:S05]  /*27a80*/  LOP3.LUT R2, R2, R0, RZ, 0x3c, !PT ;  /* 0x0000000002027212 */ /* 0x008fca00078e3cff */
[----:B------:R0:W-:Y:S02]  /*27a90*/  STL [R1+0x474], R2 ;  /* 0x0004740201007387 */ /* 0x0001e40000100800 */
[----:B------:R-:W-:Y:S05]  /*27aa0*/  @P2 BRA `(.L_x_11474) ;  /* 0x0000000000342947 */ /* 0x000fea0003800000 */
[----:B-1----:R-:W1:Y:S01]  /*27ab0*/  S2R R5, SR_LANEID ;  /* 0x0000000000057919 */ /* 0x002e620000000000 */
[----:B------:R-:W-:Y:S01]  /*27ac0*/  VOTEU.ANY UR4, UPT, PT ;  /* 0x0000000000047886 */ /* 0x000fe200038e0100 */
[----:B0-----:R-:W0:Y:S01]  /*27ad0*/  LDC.64 R2, c[0x0][0xd80] ;  /* 0x00036000ff027b82 */ /* 0x001e220000000a00 */
[----:B------:R-:W1:Y:S02]  /*27ae0*/  FLO.U32 R0, UR4 ;  /* 0x0000000400007d00 */ /* 0x000e6400080e0000 */
[----:B-1----:R-:W-:-:S06]  /*27af0*/  ISETP.EQ.U32.AND P1, PT, R0, R5, PT ;  /* 0x000000050000720c */ /* 0x002fcc0003f22070 */
[----:B------:R-:W0:Y:S07]  /*27b00*/  POPC R5, UR4 ;  /* 0x0000000400057d09 */ /* 0x000e2e0008000000 */
[----:B0-----:R-:W3:Y:S01]  /*27b10*/  @P1 ATOMG.E.ADD.STRONG.GPU PT, R3, desc[UR48][R2.64], R5 ;  /* 0x00000005020319a8 */ /* 0x001ee200081ee1f0 */
[----:B------:R-:W0:Y:S02]  /*27b20*/  S2R R4, SR_LTMASK ;  /* 0x0000000000047919 */ /* 0x000e240000003900 */
[----:B0-----:R-:W-:-:S04]  /*27b30*/  LOP3.LUT R4, R4, UR4, RZ, 0xc0, !PT ;  /* 0x0000000404047c12 */ /* 0x001fc8000f8ec0ff */
[----:B------:R-:W0:Y:S01]  /*27b40*/  POPC R7, R4 ;  /* 0x0000000400077309 */ /* 0x000e220000000000 */
[----:B---3--:R-:W0:Y:S02]  /*27b50*/  SHFL.IDX PT, R0, R3, R0, 0x1f ;  /* 0x00001f0003007589 */ /* 0x008e2400000e0000 */
[----:B0-----:R-:W-:-:S05]  /*27b60*/  IADD3 R0, R0, UR42, R7 ;  /* 0x0000002a00007c10 */ /* 0x001fca000fffe007 */
[----:B------:R3:W-:Y:S02]  /*27b70*/  STL [R1+0x484], R0 ;  /* 0x0004840001007387 */ /* 0x0007e40000100800 */
.L_x_11474:
[----:B------:R-:W-:Y:S05]  /*27b80*/  BSYNC B0 ;  /* 0x0000000000007941 */ /* 0x000fea0003800000 */
.L_x_11473:
[----:B------:R-:W-:-:S07]  /*27b90*/  SEL R18, R18, RZ, P0 ;  /* 0x000000ff12127207 */ /* 0x000fce0000000000 */
.L_x_11387:
[----:B------:R-:W-:Y:S05]  /*27ba0*/  BSYNC B7 ;  /* 0x0000000000077941 */ /* 0x000fea0003800000 */
.L_x_11385:
[----:B---34-:R-:W3:Y:S04]  /*27bb0*/  LDL R0, [R1+0x47c] ;  /* 0x00047c0001007983 */ /* 0x018ee80000100800 */
[----:B0-----:R0:W5:Y:S01]  /*27bc0*/  LDL R2, [R1+0x484] ;  /* 0x0004840001027983 */ /* 0x0011620000100800 */
[----:B---3--:R-:W-:-:S13]  /*27bd0*/  LOP3.LUT P0, RZ, R0, 0x80, RZ, 0xc0, !PT ;  /* 0x0000008000ff7812 */ /* 0x008fda000780c0ff */
        /* <DEDUP_REMOVED lines=11> */
.L_x_11475:
[----:B------:R-:W-:-:S03]  /*27c90*/  UMOV UR4, 0xffffffff ;  /* 0xffffffff00047882 */ /* 0x000fc60000000000 */
[----:B------:R-:W-:Y:S05]  /*27ca0*/  BRA.DIV UR4, `(.L_x_11477) ;  /* 0x0000002204cc7947 */ /* 0x000fea000b800000 */
[----:B-----5:R0:W3:Y:S02]  /*27cb0*/  SHFL.IDX PT, R14, R2, RZ, 0x1f ;  /* 0x00001fff020e7589 */ /* 0x0200e400000e0000 */
.L_x_11544:
[----:B------:R-:W4:Y:S01]  /*27cc0*/  @!P2 S2R R3, SR_CgaCtaId ;  /* 0x000000000003a919 */ /* 0x000f220000008800 */
[----:B------:R-:W-:Y:S05]  /*27cd0*/  WARPSYNC.ALL ;  /* 0x0000000000007948 */ /* 0x000fea0003800000 */
[----:B------:R-:W-:Y:S01]  /*27ce0*/  BAR.SYNC.DEFER_BLOCKING 0x4, 0x180 ;  /* 0x0106000000007b1d */ /* 0x000fe20000010000 */
[----:B------:R-:W-:-:S05]  /*27cf0*/  @!P2 MOV R0, 0x400 ;  /* 0x000004000000a802 */ /* 0x000fca0000000f00 */
[----:B---3--:R3:W-:Y:S01]  /*27d00*/  STL [R1+0x484], R14 ;  /* 0x0004840e01007387 */ /* 0x0087e20000100800 */
[----:B----4-:R-:W-:-:S05]  /*27d10*/  @!P2 LEA R17, R3, R0, 0x18 ;  /* 0x000000000311a211 */ /* 0x010fca00078ec0ff */
[----:B------:R3:W-:Y:S01]  /*27d20*/  @!P2 STS [R17+0x324d0], R2 ;  /* 0x0324d0021100a388 */ /* 0x0007e20000000800 */
[----:B------:R-:W-:Y:S06]  /*27d30*/  BAR.ARV 0x5, 0x180 ;  /* 0x0146000000007b1d */ /* 0x000fec0000002000 */
.L_x_11476:
[----:B------:R-:W5:Y:S01]  /*27d40*/  LDL R0, [R1+0x484] ;  /* 0x0004840001007983 */ /* 0x000f620000100800 */
[----:B------:R-:W-:Y:S02]  /*27d50*/  ULDC UR4, c[0x0][0xd38] ;  /* 0x00034e0000047ab9 */ /* 0x000fe40000000800 */
[----:B-----5:R-:W-:-:S13]  /*27d60*/  ISETP.GE.AND P0, PT, R0, UR4, PT ;  /* 0x0000000400007c0c */ /* 0x020fda000bf06270 */
[----:B------:R-:W-:Y:S05]  /*27d70*/  @!P0 BRA `(.L_x_11478) ;  /* 0xffffffac00888947 */ /* 0x000fea000383ffff */
.L_x_11376:
[----:B0-----:R-:W5:Y:S01]  /*27d80*/  LDL.LU R0, [R1+0x4a8] ;  /* 0x0004a80001007983 */ /* 0x001f620000300800 */
[----:B------:R-:W-:Y:S01]  /*27d90*/  BSSY B0, `(.L_x_11479) ;  /* 0x000000b000007945 */ /* 0x000fe20003800000 */
[----:B-1----:R-:W0:Y:S01]  /*27da0*/  S2R R5, SR_CgaCtaId ;  /* 0x0000000000057919 */ /* 0x002e220000008800 */
[----:B-----5:R-:W-:-:S05]  /*27db0*/  VIADD R0, R0, 0x1 ;  /* 0x0000000100007836 */ /* 0x020fca0000000000 */
[----:B---34-:R-:W-:-:S04]  /*27dc0*/  LEA.HI R2, R0, R0, RZ, 0x1 ;  /* 0x0000000000027211 */ /* 0x018fc800078f08ff */
[----:B------:R-:W-:-:S05]  /*27dd0*/  LOP3.LUT R3, R2, 0xfffffffe, RZ, 0xc0, !PT ;  /* 0xfffffffe02037812 */ /* 0x000fca00078ec0ff */
[----:B------:R-:W-:Y:S01]  /*27de0*/  IMAD.IADD R3, R0, 0x1, -R3 ;  /* 0x0000000100037824 */ /* 0x000fe200078e0a03 */
[----:B------:R-:W-:-:S04]  /*27df0*/  MOV R0, 0x400 ;  /* 0x0000040000007802 */ /* 0x000fc80000000f00 */
[----:B0-----:R-:W-:Y:S02]  /*27e00*/  LEA R0, R5, R0, 0x18 ;  /* 0x0000000005007211 */ /* 0x001fe400078ec0ff */
[----:B------:R-:W-:-:S04]  /*27e10*/  SHF.L.U32 R3, R3, 0x1f, RZ ;  /* 0x0000001f03037819 */ /* 0x000fc800000006ff */
[----:B------:R-:W0:Y:S02]  /*27e20*/  SYNCS.PHASECHK.TRANS64.TRYWAIT P0, [R0+URZ+0x32420], R3 ;  /* 0x03242003000075a7 */ /* 0x000e24000800017f */
[----:B0-----:R-:W-:Y:S05]  /*27e30*/  @!P0 BRA `(.L_x_11480) ;  /* 0x0000002000908947 */ /* 0x001fea0003800000 */
.L_x_11545:
[----:B------:R-:W-:Y:S05]  /*27e40*/  BSYNC B0 ;  /* 0x0000000000007941 */ /* 0x000fea0003800000 */
.L_x_11479:
[----:B------:R-:W-:-:S03]  /*27e50*/  UMOV UR4, 0xffffffff ;  /* 0xffffffff00047882 */ /* 0x000fc60000000000 */
[----:B------:R-:W-:Y:S05]  /*27e60*/  BRA.DIV UR4, `(.L_x_11481) ;  /* 0x0000002204987947 */ /* 0x000fea000b800000 */
[----:B------:R-:W1:Y:S02]  /*27e70*/  S2R R2, SR_TID.X ;  /* 0x0000000000027919 */ /* 0x000e640000002100 */
[----:B-1----:R-:W-:-:S04]  /*27e80*/  SHF.R.U32.HI R2, RZ, 0x5, R2 ;  /* 0x00000005ff027819 */ /* 0x002fc80000011602 */
[----:B------:R-:W-:-:S05]  /*27e90*/  LOP3.LUT R2, R2, 0x3, RZ, 0xc0, !PT ;  /* 0x0000000302027812 */ /* 0x000fca00078ec0ff */
[----:B------:R1:W3:Y:S02]  /*27ea0*/  SHFL.IDX PT, R14, R2, RZ, 0x1f ;  /* 0x00001fff020e7589 */ /* 0x0002e400000e0000 */
.L_x_11548:
[----:B---3--:R-:W-:Y:S01]  /*27eb0*/  ISETP.NE.AND P0, PT, R14, RZ, PT ;  /* 0x000000ff0e00720c */ /* 0x008fe20003f05270 */
[----:B------:R-:W-:-:S12]  /*27ec0*/  BSSY B0, `(.L_x_11482) ;  /* 0x0000025000007945 */ /* 0x000fd80003800000 */
[----:B------:R-:W-:Y:S05]  /*27ed0*/  @P0 BRA `(.L_x_11483) ;  /* 0x00000000008c0947 */ /* 0x000fea0003800000 */
[----:B------:R-:W-:-:S03]  /*27ee0*/  UMOV UR4, 0xffffffff ;  /* 0xffffffff00047882 */ /* 0x000fc60000000000 */
[----:B------:R-:W-:Y:S05]  /*27ef0*/  BRA.DIV UR4, `(.L_x_11484) ;  /* 0x0000002204a87947 */ /* 0x000fea000b800000 */
[----:B------:R-:W-:-:S13]  /*27f00*/  ELECT P6, URZ, PT ;  /* 0x00000000003f782f */ /* 0x000fda00038c0000 */
.L_x_11551:
[----:B------:R-:W-:Y:S05]  /*27f10*/  @!P6 BRA `(.L_x_11483) ;  /* 0x00000000007ce947 */ /* 0x000fea0003800000 */
[----:B------:R-:W-:-:S06]  /*27f20*/  ULOP3.LUT UR4, UR41, 0x2, URZ, 0xfc, !UPT ;  /* 0x0000000229047892 */ /* 0x000fcc000f8efc3f */
[----:B-1----:R-:W-:-:S05]  /*27f30*/  IMAD.U32 R2, RZ, RZ, UR4 ;  /* 0x00000004ff027e24 */ /* 0x002fca000f8e00ff */
[----:B------:R-:W-:-:S13]  /*27f40*/  ISETP.NE.AND P2, PT, R2, 0x3, PT ;  /* 0x000000030200780c */ /* 0x000fda0003f45270 */
[----:B------:R-:W-:Y:S05]  /*27f50*/  @!P2 BRA `(.L_x_11485) ;  /* 0x000000000004a947 */ /* 0x000fea0003800000 */
[----:B------:R-:W-:Y:S01]  /*27f60*/  BPT.TRAP 0x1 ;  /* 0x000000040000795c */ /* 0x000fe20000300000 */
.L_x_11485:
[----:B------:R-:W3:Y:S01]  /*27f70*/  LDL.LU R7, [R1+0x474] ;  /* 0x0004740001077983 */ /* 0x000ee20000300800 */
[----:B0-----:R-:W-:Y:S02]  /*27f80*/  VIADD R3, R0, 0x32440 ;  /* 0x0003244000037836 */ /* 0x001fe40000000000 */
[C---:B------:R-:W-:Y:S02]  /*27f90*/  VIADD R2, R18.reuse, 0x1 ;  /* 0x0000000112027836 */ /* 0x040fe40000000000 */
[----:B--2---:R-:W-:-:S03]  /*27fa0*/  IMAD R6, R18, 0x8, R3 ;  /* 0x0000000812067824 */ /* 0x004fc600078e0203 */
        /* <DEDUP_REMOVED lines=9> */
.L_x_11552:
[----:B------:R-:W1:Y:S02]  /*28040*/  SYNCS.PHASECHK.TRANS64.TRYWAIT P0, [R3+URZ], R2 ;  /* 0x00000002030075a7 */ /* 0x000e64000800017f */
[----:B-1----:R-:W-:Y:S05]  /*28050*/  @!P0 BRA `(.L_x_11487) ;  /* 0x0000002000848947 */ /* 0x002fea0003800000 */
.L_x_11553:
[----:B------:R-:W-:Y:S05]  /*28060*/  @!P2 BRA `(.L_x_11488) ;  /* 0x000000000004a947 */ /* 0x000fea0003800000 */
[----:B------:R-:W-:Y:S01]  /*28070*/  BPT.TRAP 0x1 ;  /* 0x000000040000795c */ /* 0x000fe20000300000 */
.L_x_11488:
[----:B-1----:R-:W-:-:S04]  /*28080*/  VIADD R3, R0, 0x32460 ;  /* 0x0003246000037836 */ /* 0x002fc80000000000 */
[----:B------:R-:W-:-:S04]  /*28090*/  IMAD R18, R18, 0x8, R3 ;  /* 0x0000000812127824 */ /* 0x000fc800078e0203 */
[----:B------:R-:W1:Y:S02]  /*280a0*/  SYNCS.PHASECHK.TRANS64.TRYWAIT P0, [R18+URZ], R5 ;  /* 0x00000005120075a7 */ /* 0x000e64000800017f */
[----:B-1----:R-:W-:Y:S05]  /*280b0*/  @!P0 BRA `(.L_x_11489) ;  /* 0x0000002000808947 */ /* 0x002fea0003800000 */
.L_x_11554:
[----:B------:R-:W-:-:S07]  /*280c0*/  IMAD R3, R4, 0x8, R3 ;  /* 0x0000000804037824 */ /* 0x000fce00078e0203 */
.L_x_11490:
[----:B--2---:R2:W3:Y:S02]  /*280d0*/  SYNCS.PHASECHK.TRANS64.TRYWAIT P0, [R3+URZ], R2 ;  /* 0x00000002030075a7 */ /* 0x0044e4000800017f */
[----:B---3--:R-:W-:Y:S05]  /*280e0*/  @!P0 NANOSLEEP.SYNCS 0x989680 ;  /* 0x009896800000895d */ /* 0x008fea0003900000 */
[----:B------:R-:W3:Y:S02]  /*280f0*/  @!P0 SYNCS.PHASECHK.TRANS64 P0, [R3+URZ], R2 ;  /* 0x00000002030085a7 */ /* 0x000ee4000800007f */
[----:B---3--:R-:W-:Y:S05]  /*28100*/  @!P0 BRA `(.L_x_11490) ;  /* 0xfffffffc00f08947 */ /* 0x008fea000383ffff */
.L_x_11483:
[----:B------:R-:W-:Y:S05]  /*28110*/  BSYNC B0 ;  /* 0x0000000000007941 */ /* 0x000fea0003800000 */
.L_x_11482:
[----:B------:R-:W-:Y:S05]  /*28120*/  EXIT ;  /* 0x000000000000794d */ /* 0x000fea0003800000 */
.L_x_11264:
[----:B0-----:R-:W-:-:S04]  /*28130*/  IMAD.U32 R9, RZ, RZ, UR44 ;  /* 0x0000002cff097e24 */ /* 0x001fc8000f8e00ff */
[----:B------:R0:W1:Y:S03]  /*28140*/  SYNCS.PHASECHK.TRANS64.TRYWAIT P0, [R9+URZ+0x32400], R0 ;  /* 0x03240000090075a7 */ /* 0x000066000800017f */
[----:B-1----:R-:W-:Y:S05]  /*28150*/  @!P0 NANOSLEEP.SYNCS 0x989680 ;  /* 0x009896800000895d */ /* 0x002fea0003900000 */
[----:B------:R-:W1:Y:S02]  /*28160*/  @!P0 SYNCS.PHASECHK.TRANS64 P0, [R9+URZ+0x32400], R0 ;  /* 0x03240000090085a7 */ /* 0x000e64000800007f */
[----:B-1----:R-:W-:Y:S05]  /*28170*/  @!P0 BRA `(.L_x_11264) ;  /* 0xfffffffc00ec8947 */ /* 0x002fea000383ffff */
[----:B------:R-:W-:Y:S05]  /*28180*/  BRA `(.L_x_11491) ;  /* 0xfffffda400547947 */ /* 0x000fea000383ffff */
.L_x_11271:
[----:B-1----:R1:W2:Y:S02]  /*28190*/  SYNCS.PHASECHK.TRANS64.TRYWAIT P0, [R20+URZ], R21 ;  /* 0x00000015140075a7 */ /* 0x0022a4000800017f */
[----:B--2---:R-:W-:Y:S05]  /*281a0*/  @!P0 NANOSLEEP.SYNCS 0x989680 ;  /* 0x009896800000895d */ /* 0x004fea0003900000 */
[----:B------:R-:W2:Y:S02]  /*281b0*/  @!P0 SYNCS.PHASECHK.TRANS64 P0, [R20+URZ], R21 ;  /* 0x00000015140085a7 */ /* 0x000ea4000800007f */
[----:B--2---:R-:W-:Y:S05]  /*281c0*/  @!P0 BRA `(.L_x_11271) ;  /* 0xfffffffc00f08947 */ /* 0x004fea000383ffff */
[----:B------:R-:W-:Y:S05]  /*281d0*/  BRA `(.L_x_11270) ;  /* 0xfffffda800647947 */ /* 0x000fea000383ffff */
.L_x_11273:
[----:B0-----:R-:W-:-:S04]  /*281e0*/  IMAD.U32 R9, RZ, RZ, UR44 ;  /* 0x0000002cff097e24 */ /* 0x001fc8000f8e00ff */
[----:B------:R0:W1:Y:S03]  /*281f0*/  SYNCS.PHASECHK.TRANS64.TRYWAIT P0, [R9+URZ+0x32410], R8 ;  /* 0x03241008090075a7 */ /* 0x000066000800017f */
[----:B-1----:R-:W-:Y:S05]  /*28200*/  @!P0 NANOSLEEP.SYNCS 0x989680 ;  /* 0x009896800000895d */ /* 0x002fea0003900000 */
[----:B------:R-:W1:Y:S02]  /*28210*/  @!P0 SYNCS.PHASECHK.TRANS64 P0, [R9+URZ+0x32410], R8 ;  /* 0x03241008090085a7 */ /* 0x000e64000800007f */
[----:B-1----:R-:W-:Y:S05]  /*28220*/  @!P0 BRA `(.L_x_11273) ;  /* 0xfffffffc00ec8947 */ /* 0x002fea000383ffff */
[----:B------:R-:W-:Y:S05]  /*28230*/  BRA `(.L_x_11492) ;  /* 0xfffffdac00387947 */ /* 0x000fea000383ffff */
.L_x_11280:
[----:B-1----:R1:W2:Y:S02]  /*28240*/  SYNCS.PHASECHK.TRANS64.TRYWAIT P0, [R8+URZ], R9 ;  /* 0x00000009080075a7 */ /* 0x0022a4000800017f */
[----:B--2---:R-:W-:Y:S05]  /*28250*/  @!P0 NANOSLEEP.SYNCS 0x989680 ;  /* 0x009896800000895d */ /* 0x004fea0003900000 */
[----:B------:R-:W2:Y:S02]  /*28260*/  @!P0 SYNCS.PHASECHK.TRANS64 P0, [R8+URZ], R9 ;  /* 0x00000009080085a7 */ /* 0x000ea4000800007f */
[----:B--2---:R-:W-:Y:S05]  /*28270*/  @!P0 BRA `(.L_x_11280) ;  /* 0xfffffffc00f08947 */ /* 0x004fea000383ffff */
[----:B------:R-:W-:Y:S05]  /*28280*/  BRA `(.L_x_11279) ;  /* 0xfffffdac007c7947 */ /* 0x000fea000383ffff */
.L_x_11315:
[----:B0-----:R0:W1:Y:S02]  /*28290*/  SYNCS.PHASECHK.TRANS64.TRYWAIT P2, [R0+URZ], R3 ;  /* 0x00000003000075a7 */ /* 0x001064000804017f */
[----:B-1----:R-:W-:Y:S05]  /*282a0*/  @!P2 NANOSLEEP.SYNCS 0x989680 ;  /* 0x009896800000a95d */ /* 0x002fea0003900000 */
[----:B------:R-:W1:Y:S02]  /*282b0*/  @!P2 SYNCS.PHASECHK.TRANS64 P2, [R0+URZ], R3 ;  /* 0x000000030000a5a7 */ /* 0x000e64000804007f */
[----:B-1----:R-:W-:Y:S05]  /*282c0*/  @!P2 BRA `(.L_x_11315) ;  /* 0xfffffffc00f0a947 */ /* 0x002fea000383ffff */
[----:B------:R-:W-:Y:S05]  /*282d0*/  BRA `(.L_x_11314) ;  /* 0xfffffe1800dc7947 */ /* 0x000fea000383ffff */
.L_x_11322:
[----:B-1----:R1:W2:Y:S02]  /*282e0*/  SYNCS.PHASECHK.TRANS64.TRYWAIT P2, [R4+URZ], R5 ;  /* 0x00000005040075a7 */ /* 0x0022a4000804017f */
[----:B--2---:R-:W-:Y:S05]  /*282f0*/  @!P2 NANOSLEEP.SYNCS 0x989680 ;  /* 0x009896800000a95d */ /* 0x004fea0003900000 */
[----:B------:R-:W2:Y:S02]  /*28300*/  @!P2 SYNCS.PHASECHK.TRANS64 P2, [R4+URZ], R5 ;  /* 0x000000050400a5a7 */ /* 0x000ea4000804007f */
[----:B--2---:R-:W-:Y:S05]  /*28310*/  @!P2 BRA `(.L_x_11322) ;  /* 0xfffffffc00f0a947 */ /* 0x004fea000383ffff */
[----:B------:R-:W-:Y:S05]  /*28320*/  BRA `(.L_x_11321) ;  /* 0xfffffe2000007947 */ /* 0x000fea000383ffff */
.L_x_11333:
[----:B-1----:R1:W2:Y:S02]  /*28330*/  SYNCS.PHASECHK.TRANS64.TRYWAIT P1, [R0+URZ], R7 ;  /* 0x00000007000075a7 */ /* 0x0022a4000802017f */
[----:B--2---:R-:W-:Y:S05]  /*28340*/  @!P1 NANOSLEEP.SYNCS 0x989680 ;  /* 0x009896800000995d */ /* 0x004fea0003900000 */
[----:B------:R-:W2:Y:S02]  /*28350*/  @!P1 SYNCS.PHASECHK.TRANS64 P1, [R0+URZ], R7 ;  /* 0x00000007000095a7 */ /* 0x000ea4000802007f */
[----:B--2---:R-:W-:Y:S05]  /*28360*/  @!P1 BRA `(.L_x_11333) ;  /* 0xfffffffc00f09947 */ /* 0x004fea000383ffff */
[----:B------:R-:W-:Y:S05]  /*28370*/  BRA `(.L_x_11332) ;  /* 0xfffffeb800287947 */ /* 0x000fea000383ffff */
.L_x_11340:
[----:B-1----:R1:W2:Y:S02]  /*28380*/  SYNCS.PHASECHK.TRANS64.TRYWAIT P1, [R4+URZ], R5 ;  /* 0x00000005040075a7 */ /* 0x0022a4000802017f */
[----:B--2---:R-:W-:Y:S05]  /*28390*/  @!P1 NANOSLEEP.SYNCS 0x989680 ;  /* 0x009896800000995d */ /* 0x004fea0003900000 */
[----:B------:R-:W2:Y:S02]  /*283a0*/  @!P1 SYNCS.PHASECHK.TRANS64 P1, [R4+URZ], R5 ;  /* 0x00000005040095a7 */ /* 0x000ea4000802007f */
[----:B--2---:R-:W-:Y:S05]  /*283b0*/  @!P1 BRA `(.L_x_11340) ;  /* 0xfffffffc00f09947 */ /* 0x004fea000383ffff */
[----:B------:R-:W-:Y:S05]  /*283c0*/  BRA `(.L_x_11339) ;  /* 0xfffffebc004c7947 */ /* 0x000fea000383ffff */
.L_x_11393:
[----:B------:R-:W-:Y:S02]  /*283d0*/  IMAD.MOV.U32 R13, RZ, RZ, R5 ;  /* 0x000000ffff0d7224 */ /* 0x000fe400078e0005 */
[----:B------:R-:W-:Y:S02]  /*283e0*/  IMAD.MOV.U32 R12, RZ, RZ, RZ ;  /* 0x000000ffff0c7224 */ /* 0x000fe400078e00ff */
[----:B------:R-:W-:Y:S02]  /*283f0*/  IMAD.MOV.U32 R11, RZ, RZ, 0x1f ;  /* 0x0000001fff0b7424 */ /* 0x000fe400078e00ff */
[----:B------:R-:W-:-:S07]  /*28400*/  IMAD.MOV.U32 R15, RZ, RZ, -0x1 ;  /* 0xffffffffff0f7424 */ /* 0x000fce00078e00ff */
[----:B0-----:R-:W-:Y:S05]  /*28410*/  WARPSYNC.COLLECTIVE R15, `(.L_x_11493) ;  /* 0x000000000f087348 */ /* 0x001fea0003c00000 */
[----:B------:R1:W2:Y:S02]  /*28420*/  SHFL.IDX P6, R14, R13, R12, R11 ;  /* 0x0000000c0d0e7389 */ /* 0x0002a400000c000b */
[----:B012---:R-:W-:Y:S01]  /*28430*/  ENDCOLLECTIVE ;  /* 0x000000000000791b */ /* 0x007fe20003800000 */
.L_x_11493:
[----:B------:R-:W-:Y:S05]  /*28440*/  BRA `(.L_x_11494) ;  /* 0xffffffb400807947 */ /* 0x000fea000383ffff */
.L_x_11395:
[----:B------:R-:W-:Y:S01]  /*28450*/  BSSY B0, `(.L_x_11495) ;  /* 0x0000006000007945 */ /* 0x000fe20003800000 */
[----:B------:R-:W-:-:S07]  /*28460*/  IMAD.MOV.U32 R15, RZ, RZ, -0x1 ;  /* 0xffffffffff0f7424 */ /* 0x000fce00078e00ff */
[----:B-1-3--:R-:W-:Y:S05]  /*28470*/  WARPSYNC.COLLECTIVE R15, `(.L_x_11496) ;  /* 0x000000000f0c7348 */ /* 0x00afea0003c00000 */
[----:B------:R-:W-:Y:S02]  /*28480*/  ELECT P6, UR62, PT ;  /* 0x00000000003e782f */ /* 0x000fe400038c0000 */
[----:B------:R-:W-:Y:S01]  /*28490*/  MOV R14, UR62 ;  /* 0x0000003e000e7c02 */ /* 0x000fe20008000f00 */
[----:B-1-3--:R-:W-:Y:S10]  /*284a0*/  ENDCOLLECTIVE ;  /* 0x000000000000791b */ /* 0x00aff40003800000 */
.L_x_11496:
[----:B------:R-:W-:Y:S05]  /*284b0*/  BSYNC B0 ;  /* 0x0000000000007941 */ /* 0x000fea0003800000 */
.L_x_11495:
[----:B------:R-:W-:Y:S05]  /*284c0*/  BRA `(.L_x_11497) ;  /* 0xffffffb400887947 */ /* 0x000fea000383ffff */
.L_x_11397:
[----:B0-----:R0:W2:Y:S02]  /*284d0*/  SYNCS.PHASECHK.TRANS64.TRYWAIT P0, [R0+URZ+0x32440], R2 ;  /* 0x03244002000075a7 */ /* 0x0010a4000800017f */
[----:B--2---:R-:W-:Y:S05]  /*284e0*/  @!P0 NANOSLEEP.SYNCS 0x989680 ;  /* 0x009896800000895d */ /* 0x004fea0003900000 */
[----:B------:R-:W2:Y:S02]  /*284f0*/  @!P0 SYNCS.PHASECHK.TRANS64 P0, [R0+URZ+0x32440], R2 ;  /* 0x03244002000085a7 */ /* 0x000ea4000800007f */
[----:B--2---:R-:W-:Y:S05]  /*28500*/  @!P0 BRA `(.L_x_11397) ;  /* 0xfffffffc00f08947 */ /* 0x004fea000383ffff */
[----:B------:R-:W-:Y:S05]  /*28510*/  BRA `(.L_x_11498) ;  /* 0xffffffb400e07947 */ /* 0x000fea000383ffff */
.L_x_11401:
        /* <DEDUP_REMOVED lines=8> */
.L_x_11499:
[----:B------:R0:W-:Y:S01]  /*285a0*/  STL [R1+0x480], R10 ;  /* 0x0004800a01007387 */ /* 0x0001e20000100800 */
[----:B------:R-:W-:Y:S02]  /*285b0*/  IMAD.MOV.U32 R13, RZ, RZ, R0 ;  /* 0x000000ffff0d7224 */ /* 0x000fe400078e0000 */
[----:B------:R-:W-:-:S07]  /*285c0*/  IMAD.MOV.U32 R4, RZ, RZ, R14 ;  /* 0x000000ffff047224 */ /* 0x000fce00078e000e */
[----:B0-----:R-:W-:Y:S05]  /*285d0*/  WARPSYNC.COLLECTIVE R15, `(.L_x_11500) ;  /* 0x000000000f087348 */ /* 0x001fea0003c00000 */
[----:B------:R1:W2:Y:S02]  /*285e0*/  SHFL.IDX P6, R14, R13, R12, R11 ;  /* 0x0000000c0d0e7389 */ /* 0x0002a400000c000b */
[----:B012---:R-:W-:Y:S01]  /*285f0*/  ENDCOLLECTIVE ;  /* 0x000000000000791b */ /* 0x007fe20003800000 */
.L_x_11500:
        /* <DEDUP_REMOVED lines=9> */
.L_x_11501:
        /* <DEDUP_REMOVED lines=10> */
.L_x_11502:
        /* <DEDUP_REMOVED lines=8> */
[----:B------:R0:W-:Y:S01]  /*287b0*/  STL [R1+0x490], R5 ;  /* 0x0004900501007387 */ /* 0x0001e20000100800 */
[----:B------:R-:W-:-:S11]  /*287c0*/  IMAD.MOV.U32 R6, RZ, RZ, R14 ;  /* 0x000000ffff067224 */ /* 0x000fd600078e000e */
[----:B0-----:R-:W-:Y:S05]  /*287d0*/  WARPSYNC.COLLECTIVE R15, `(.L_x_11503) ;  /* 0x000000000f087348 */ /* 0x001fea0003c00000 */
[----:B------:R1:W2:Y:S02]  /*287e0*/  SHFL.IDX P6, R14, R13, R12, R11 ;  /* 0x0000000c0d0e7389 */ /* 0x0002a400000c000b */
[----:B012---:R-:W-:Y:S01]  /*287f0*/  ENDCOLLECTIVE ;  /* 0x000000000000791b */ /* 0x007fe20003800000 */
.L_x_11503:
[----:B------:R-:W-:Y:S01]  /*28800*/  @!P1 LEA R4, P2, R9, R6, 0x1 ;  /* 0x0000000609049211 */ /* 0x000fe200078408ff */
[----:B------:R-:W-:-:S04]  /*28810*/  VIADD R6, R10, 0x20 ;  /* 0x000000200a067836 */ /* 0x000fc80000000000 */
[----:B------:R-:W-:Y:S01]  /*28820*/  @!P1 IMAD.X R5, RZ, RZ, R7, P2 ;  /* 0x000000ffff059224 */ /* 0x000fe200010e0607 */
[----:B------:R0:W-:Y:S01]  /*28830*/  STL [R1+0x494], R6 ;  /* 0x0004940601007387 */ /* 0x0001e20000100800 */
[----:B------:R-:W-:Y:S02]  /*28840*/  IMAD.MOV.U32 R13, RZ, RZ, R0 ;  /* 0x000000ffff0d7224 */ /* 0x000fe400078e0000 */
[----:B------:R-:W-:Y:S01]  /*28850*/  VIADD R7, R10, 0x30 ;  /* 0x000000300a077836 */ /* 0x000fe20000000000 */
[----:B------:R-:W-:Y:S01]  /*28860*/  @!PT LDS RZ, [RZ] ;  /* 0x00000000fffff984 */ /* 0x000fe20000000800 */
[----:B------:R-:W-:Y:S01]  /*28870*/  @!PT LDS RZ, [RZ] ;  /* 0x00000000fffff984 */ /* 0x000fe20000000800 */
[----:B------:R-:W-:Y:S01]  /*28880*/  @!PT LDS RZ, [RZ] ;  /* 0x00000000fffff984 */ /* 0x000fe20000000800 */
[----:B------:R1:W-:Y:S01]  /*28890*/  @!P1 LDGSTS.E.BYPASS.LTC128B.128 [R8+0x18c00], desc[UR48][R4.64], !P0 ;  /* 0x18c0000004089fae */ /* 0x0003e2000c101d70 */
[----:B------:R-:W-:-:S03]  /*288a0*/  ISETP.GE.AND P1, PT, R6, R2, PT ;  /* 0x000000020600720c */ /* 0x000fc60003f26270 */
[----:B------:R0:W-:Y:S01]  /*288b0*/  STL [R1+0x498], R7 ;  /* 0x0004980701007387 */ /* 0x0001e20000100800 */
[----:B-1----:R-:W-:-:S09]  /*288c0*/  IMAD.MOV.U32 R4, RZ, RZ, R14 ;  /* 0x000000ffff047224 */ /* 0x002fd200078e000e */
[----:B0-----:R-:W-:Y:S05]  /*288d0*/  WARPSYNC.COLLECTIVE R15, `(.L_x_11504) ;  /* 0x000000000f087348 */ /* 0x001fea0003c00000 */
[----:B------:R1:W2:Y:S02]  /*288e0*/  SHFL.IDX P6, R14, R13, R12, R11 ;  /* 0x0000000c0d0e7389 */ /* 0x0002a400000c000b */
[----:B012---:R-:W-:Y:S01]  /*288f0*/  ENDCOLLECTIVE ;  /* 0x000000000000791b */ /* 0x007fe20003800000 */
.L_x_11504:
[----:B------:R-:W-:Y:S02]  /*28900*/  IMAD.MOV.U32 R13, RZ, RZ, R3 ;  /* 0x000000ffff0d7224 */ /* 0x000fe400078e0003 */
[----:B------:R-:W-:Y:S02]  /*28910*/  IMAD.MOV.U32 R12, RZ, RZ, 0x3 ;  /* 0x00000003ff0c7424 */ /* 0x000fe400078e00ff */
[----:B------:R-:W-:-:S07]  /*28920*/  IMAD.MOV.U32 R5, RZ, RZ, R14 ;  /* 0x000000ffff057224 */ /* 0x000fce00078e000e */
[----:B------:R-:W-:Y:S05]  /*28930*/  WARPSYNC.COLLECTIVE R15, `(.L_x_11505) ;  /* 0x000000000f087348 */ /* 0x000fea0003c00000 */
[----:B------:R0:W1:Y:S02]  /*28940*/  SHFL.IDX P6, R14, R13, R12, R11 ;  /* 0x0000000c0d0e7389 */ /* 0x00006400000c000b */
[----:B01----:R-:W-:Y:S01]  /*28950*/  ENDCOLLECTIVE ;  /* 0x000000000000791b */ /* 0x003fe20003800000 */
.L_x_11505:
        /* <DEDUP_REMOVED lines=10> */
.L_x_11506:
        /* <DEDUP_REMOVED lines=13> */
.L_x_11507:
        /* <DEDUP_REMOVED lines=10> */
.L_x_11508:
        /* <DEDUP_REMOVED lines=13> */
.L_x_11509:
        /* <DEDUP_REMOVED lines=10> */
.L_x_11510:
        /* <DEDUP_REMOVED lines=13> */
.L_x_11511:
        /* <DEDUP_REMOVED lines=10> */
.L_x_11512:
        /* <DEDUP_REMOVED lines=11> */
.L_x_11513:
        /* <DEDUP_REMOVED lines=10> */
.L_x_11514:
[----:B------:R-:W-:Y:S01]  /*28fa0*/  @!PT LDS RZ, [RZ] ;  /* 0x00000000fffff984 */ /* 0x000fe20000000800 */
[----:B------:R-:W-:Y:S01]  /*28fb0*/  @!PT LDS RZ, [RZ] ;  /* 0x00000000fffff984 */ /* 0x000fe20000000800 */
[----:B------:R-:W-:Y:S01]  /*28fc0*/  @!PT LDS RZ, [RZ] ;  /* 0x00000000fffff984 */ /* 0x000fe20000000800 */
[----:B------:R0:W-:Y:S01]  /*28fd0*/  @!P1 LDGSTS.E.BYPASS.LTC128B.128 [R8+0x1b400], desc[UR48][R4.64], !P0 ;  /* 0x1b40000004089fae */ /* 0x0001e2000c101d70 */
[----:B------:R-:W-:Y:S01]  /*28fe0*/  IMAD.MOV.U32 R0, RZ, RZ, R14 ;  /* 0x000000ffff007224 */ /* 0x000fe200078e000e */
[----:B------:R-:W-:Y:S06]  /*28ff0*/  BRA `(.L_x_11515) ;  /* 0xffffffb800247947 */ /* 0x000fec000383ffff */
.L_x_11405:
        /* <DEDUP_REMOVED lines=8> */
.L_x_11517:
[----:B------:R-:W-:Y:S05]  /*29080*/  BSYNC B0 ;  /* 0x0000000000007941 */ /* 0x000fea0003800000 */
.L_x_11516:
[----:B------:R-:W-:Y:S01]  /*29090*/  IMAD.MOV.U32 R13, RZ, RZ, R5 ;  /* 0x000000ffff0d7224 */ /* 0x000fe200078e0005 */
[----:B------:R0:W5:Y:S01]  /*290a0*/  LDL.LU R10, [R1+0x47c] ;  /* 0x00047c00010a7983 */ /* 0x0001620000300800 */
[----:B------:R-:W-:Y:S02]  /*290b0*/  IMAD.MOV.U32 R12, RZ, RZ, RZ ;  /* 0x000000ffff0c7224 */ /* 0x000fe400078e00ff */
[----:B------:R-:W-:Y:S01]  /*290c0*/  IMAD.MOV.U32 R11, RZ, RZ, 0x181f ;  /* 0x0000181fff0b7424 */ /* 0x000fe200078e00ff */
[----:B------:R0:W5:Y:S01]  /*290d0*/  LDL.LU R7, [R1+0x498] ;  /* 0x0004980001077983 */ /* 0x0001620000300800 */
[----:B------:R-:W-:Y:S02]  /*290e0*/  IMAD.MOV.U32 R15, RZ, RZ, -0x1 ;  /* 0xffffffffff0f7424 */ /* 0x000fe400078e00ff */
[----:B------:R-:W-:Y:S01]  /*290f0*/  IMAD.MOV.U32 R2, RZ, RZ, R14 ;  /* 0x000000ffff027224 */ /* 0x000fe200078e000e */
[----:B------:R0:W5:Y:S06]  /*29100*/  LDL.LU R6, [R1+0x4a4] ;  /* 0x0004a40001067983 */ /* 0x00016c0000300800 */
[----:B0----5:R-:W-:Y:S05]  /*29110*/  WARPSYNC.COLLECTIVE R15, `(.L_x_11518) ;  /* 0x000000000f087348 */ /* 0x021fea0003c00000 */
[----:B------:R1:W2:Y:S02]  /*29120*/  SHFL.IDX P6, R14, R13, R12, R11 ;  /* 0x0000000c0d0e7389 */ /* 0x0002a400000c000b */
[----:B012--5:R-:W-:Y:S01]  /*29130*/  ENDCOLLECTIVE ;  /* 0x000000000000791b */ /* 0x027fe20003800000 */
.L_x_11518:
[----:B------:R-:W-:Y:S01]  /*29140*/  ULDC UR4, c[0x0][0x288] ;  /* 0x0000a20000047ab9 */ /* 0x000fe20000000800 */
[----:B------:R-:W2:Y:S04]  /*29150*/  LDL.LU R13, [R1+0x490] ;  /* 0x00049000010d7983 */ /* 0x000ea80000300800 */
[----:B------:R-:W3:Y:S04]  /*29160*/  LDL.LU R12, [R1+0x494] ;  /* 0x00049400010c7983 */ /* 0x000ee80000300800 */
[----:B------:R-:W4:Y:S01]  /*29170*/  LDL.LU R11, [R1+0x49c] ;  /* 0x00049c00010b7983 */ /* 0x000f220000300800 */
[----:B------:R-:W-:-:S03]  /*29180*/  IMAD.MOV.U32 R3, RZ, RZ, R14 ;  /* 0x000000ffff037224 */ /* 0x000fc600078e000e */
[----:B------:R-:W4:Y:S04]  /*29190*/  LDL.LU R15, [R1+0x4a0] ;  /* 0x0004a000010f7983 */ /* 0x000f280000300800 */
[----:B------:R-:W4:Y:S01]  /*291a0*/  LDL.LU R14, [R1+0x480] ;  /* 0x00048000010e7983 */ /* 0x000f220000300800 */
[----:B------:R-:W-:Y:S01]  /*291b0*/  IMAD R0, R8, UR4, RZ ;  /* 0x0000000408007c24 */ /* 0x000fe2000f8e02ff */
[----:B------:R-:W-:-:S04]  /*291c0*/  LOP3.LUT R10, R10, 0xffffffbf, RZ, 0xc0, !PT ;  /* 0xffffffbf0a0a7812 */ /* 0x000fc800078ec0ff */
[----:B--2---:R-:W-:-:S13]  /*291d0*/  ISETP.GE.AND P6, PT, R13, R0, PT ;  /* 0x000000000d00720c */ /* 0x004fda0003fc6270 */
[----:B------:R-:W-:Y:S02]  /*291e0*/  @P6 LOP3.LUT R10, R10, 0x40, RZ, 0xfc, !PT ;  /* 0x000000400a0a6812 */ /* 0x000fe400078efcff */
[-C--:B------:R-:W-:Y:S02]  /*291f0*/  ISETP.GE.AND P6, PT, R7, R0.reuse, PT ;  /* 0x000000000700720c */ /* 0x080fe40003fc6270 */
[----:B------:R0:W5:Y:S01]  /*29200*/  LDL R7, [R1+0x470] ;  /* 0x0004700001077983 */ /* 0x0001620000100800 */
[----:B---3--:R-:W-:Y:S02]  /*29210*/  ISETP.GE.AND P5, PT, R12, R0, PT ;  /* 0x000000000c00720c */ /* 0x008fe40003fa6270 */
[----:B------:R-:W-:-:S11]  /*29220*/  LOP3.LUT R10, R10, 0xffffffdf, RZ, 0xc0, !PT ;  /* 0xffffffdf0a0a7812 */ /* 0x000fd600078ec0ff */
[----:B------:R-:W-:Y:S02]  /*29230*/  @P5 LOP3.LUT R10, R10, 0x20, RZ, 0xfc, !PT ;  /* 0x000000200a0a5812 */ /* 0x000fe400078efcff */
[----:B----4-:R-:W-:Y:S02]  /*29240*/  ISETP.GE.AND P5, PT, R11, R0, PT ;  /* 0x000000000b00720c */ /* 0x010fe40003fa6270 */
[----:B------:R-:W-:-:S04]  /*29250*/  LOP3.LUT R10, R10, 0xffffffef, RZ, 0xc0, !PT ;  /* 0xffffffef0a0a7812 */ /* 0x000fc800078ec0ff */
[----:B------:R-:W-:-:S04]  /*29260*/  @P6 LOP3.LUT R10, R10, 0x10, RZ, 0xfc, !PT ;  /* 0x000000100a0a6812 */ /* 0x000fc800078efcff */
[----:B------:R-:W-:Y:S02]  /*29270*/  LOP3.LUT R10, R10, 0xfffffff7, RZ, 0xc0, !PT ;  /* 0xfffffff70a0a7812 */ /* 0x000fe400078ec0ff */
[-C--:B------:R-:W-:Y:S02]  /*29280*/  ISETP.GE.AND P6, PT, R15, R0.reuse, PT ;  /* 0x000000000f00720c */ /* 0x080fe40003fc6270 */
[----:B------:R-:W-:Y:S02]  /*29290*/  ISETP.GE.AND P4, PT, R14, R0, PT ;  /* 0x000000000e00720c */ /* 0x000fe40003f86270 */
[----:B------:R-:W-:-:S04]  /*292a0*/  @P5 LOP3.LUT R10, R10, 0x8, RZ, 0xfc, !PT ;  /* 0x000000080a0a5812 */ /* 0x000fc800078efcff */
[----:B------:R-:W-:-:S04]  /*292b0*/  LOP3.LUT R10, R10, 0xffdfffff, RZ, 0xc0, !PT ;  /* 0xffdfffff0a0a7812 */ /* 0x000fc800078ec0ff */
[----:B------:R-:W-:-:S04]  /*292c0*/  LOP3.LUT R10, R10, 0xfffffffb, RZ, 0xc0, !PT ;  /* 0xfffffffb0a0a7812 */ /* 0x000fc800078ec0ff */
[----:B------:R-:W-:Y:S02]  /*292d0*/  @P6 LOP3.LUT R10, R10, 0x4, RZ, 0xfc, !PT ;  /* 0x000000040a0a6812 */ /* 0x000fe400078efcff */
[----:B------:R-:W-:Y:S01]  /*292e0*/  @!P4 LEA R3, P6, R9, R3, 0x1 ;  /* 0x000000030903c211 */ /* 0x000fe200078c08ff */
[----:B------:R-:W-:Y:S02]  /*292f0*/  IMAD.MOV.U32 R13, RZ, RZ, R4 ;  /* 0x000000ffff0d7224 */ /* 0x000fe400078e0004 */
[----:B------:R-:W-:Y:S02]  /*29300*/  IMAD.MOV.U32 R12, RZ, RZ, 0x1 ;  /* 0x00000001ff0c7424 */ /* 0x000fe400078e00ff */
[----:B------:R-:W-:Y:S02]  /*29310*/  IMAD.MOV.U32 R11, RZ, RZ, 0x181f ;  /* 0x0000181fff0b7424 */ /* 0x000fe400078e00ff */
[----:B------:R-:W-:Y:S02]  /*29320*/  IMAD.MOV.U32 R15, RZ, RZ, -0x1 ;  /* 0xffffffffff0f7424 */ /* 0x000fe400078e00ff */
[----:B0-----:R-:W-:-:S07]  /*29330*/  @!P4 IMAD.X R2, RZ, RZ, R2, P6 ;  /* 0x000000ffff02c224 */ /* 0x001fce00030e0602 */
[----:B-----5:R-:W-:Y:S05]  /*29340*/  WARPSYNC.COLLECTIVE R15, `(.L_x_11519) ;  /* 0x000000000f087348 */ /* 0x020fea0003c00000 */
[----:B------:R0:W1:Y:S02]  /*29350*/  SHFL.IDX P6, R14, R13, R12, R11 ;  /* 0x0000000c0d0e7389 */ /* 0x00006400000c000b */
[----:B01---5:R-:W-:Y:S01]  /*29360*/  ENDCOLLECTIVE ;  /* 0x000000000000791b */ /* 0x023fe20003800000 */
.L_x_11519:
[----:B------:R-:W-:Y:S02]  /*29370*/  ISETP.GE.AND P5, PT, R6, R0, PT ;  /* 0x000000000600720c */ /* 0x000fe40003fa6270 */
[----:B------:R-:W-:Y:S01]  /*29380*/  @!P4 LOP3.LUT R3, R3, R2, RZ, 0x3c, !PT ;  /* 0x000000020303c212 */ /* 0x000fe200078e3cff */
[----:B------:R-:W-:-:S03]  /*29390*/  IMAD.MOV.U32 R13, RZ, RZ, R5 ;  /* 0x000000ffff0d7224 */ /* 0x000fc600078e0005 */
[----:B------:R-:W-:Y:S01]  /*293a0*/  @!P4 LOP3.LUT R2, R3, R2, RZ, 0x3c, !PT ;  /* 0x000000020302c212 */ /* 0x000fe200078e3cff */
[----:B------:R-:W-:-:S07]  /*293b0*/  IMAD.MOV.U32 R6, RZ, RZ, R14 ;  /* 0x000000ffff067224 */ /* 0x000fce00078e000e */
[----:B------:R-:W-:Y:S05]  /*293c0*/  WARPSYNC.COLLECTIVE R15, `(.L_x_11520) ;  /* 0x000000000f087348 */ /* 0x000fea0003c00000 */
[----:B------:R0:W1:Y:S02]  /*293d0*/  SHFL.IDX P6, R14, R13, R12, R11 ;  /* 0x0000000c0d0e7389 */ /* 0x00006400000c000b */
[----:B01----:R-:W-:Y:S01]  /*293e0*/  ENDCOLLECTIVE ;  /* 0x000000000000791b */ /* 0x003fe20003800000 */
.L_x_11520:
[----:B------:R-:W-:Y:S02]  /*293f0*/  @!P4 LOP3.LUT R3, R3, R2, RZ, 0x3c, !PT ;  /* 0x000000020303c212 */ /* 0x000fe400078e3cff */
[----:B------:R-:W-:Y:S01]  /*29400*/  @P5 LOP3.LUT R10, R10, 0x200000, RZ, 0xfc, !PT ;  /* 0x002000000a0a5812 */ /* 0x000fe200078efcff */
[----:B------:R-:W-:Y:S02]  /*29410*/  IMAD.MOV.U32 R13, RZ, RZ, R4 ;  /* 0x000000ffff0d7224 */ /* 0x000fe400078e0004 */
[----:B------:R-:W-:Y:S01]  /*29420*/  IMAD.MOV.U32 R12, RZ, RZ, 0x2 ;  /* 0x00000002ff0c7424 */ /* 0x000fe200078e00ff */
[C---:B------:R-:W-:Y:S01]  /*29430*/  LOP3.LUT P5, RZ, R10.reuse, 0x20, RZ, 0xc0, !PT ;  /* 0x000000200aff7812 */ /* 0x040fe200078ac0ff */
        /* <DEDUP_REMOVED lines=8> */
[----:B0-----:R-:W-:-:S12]  /*294c0*/  IMAD.MOV.U32 R2, RZ, RZ, R14 ;  /* 0x000000ffff027224 */ /* 0x001fd800078e000e */
[----:B------:R-:W-:-:S05]  /*294d0*/  @!P4 LEA R2, P6, R9, R2, 0x1 ;  /* 0x000000020902c211 */ /* 0x000fca00078c08ff */
[----:B------:R-:W-:-:S05]  /*294e0*/  @!P4 IMAD.X R3, RZ, RZ, R6, P6 ;  /* 0x000000ffff03c224 */ /* 0x000fca00030e0606 */
[----:B------:R0:W-:Y:S03]  /*294f0*/  @!P4 LDGSTS.E.BYPASS.LTC128B.128 [R7+0x22c00], desc[UR48][R2.64], !P0 ;  /* 0x22c000000207cfae */ /* 0x0001e6000c101d70 */
[----:B0-----:R-:W-:Y:S05]  /*29500*/  WARPSYNC.COLLECTIVE R15, `(.L_x_11521) ;  /* 0x000000000f087348 */ /* 0x001fea0003c00000 */
[----:B------:R1:W2:Y:S02]  /*29510*/  SHFL.IDX P6, R14, R13, R12, R11 ;  /* 0x0000000c0d0e7389 */ /* 0x0002a400000c000b */
[----:B012---:R-:W-:Y:S01]  /*29520*/  ENDCOLLECTIVE ;  /* 0x000000000000791b */ /* 0x007fe20003800000 */
.L_x_11521:
        /* <DEDUP_REMOVED lines=11> */
.L_x_11522:
[----:B------:R-:W-:-:S05]  /*295e0*/  IMAD.MOV.U32 R2, RZ, RZ, R14 ;  /* 0x000000ffff027224 */ /* 0x000fca00078e000e */
[----:B------:R-:W-:Y:S01]  /*295f0*/  @!P5 LEA R2, P6, R9, R2, 0x1 ;  /* 0x000000020902d211 */ /* 0x000fe200078c08ff */
[----:B------:R-:W-:Y:S02]  /*29600*/  IMAD.MOV.U32 R13, RZ, RZ, R4 ;  /* 0x000000ffff0d7224 */ /* 0x000fe400078e0004 */
[----:B------:R-:W-:Y:S02]  /*29610*/  IMAD.MOV.U32 R12, RZ, RZ, 0x3 ;  /* 0x00000003ff0c7424 */ /* 0x000fe400078e00ff */
[----:B------:R-:W-:Y:S01]  /*29620*/  @!P5 IMAD.X R3, RZ, RZ, R6, P6 ;  /* 0x000000ffff03d224 */ /* 0x000fe200030e0606 */
[----:B------:R-:W-:-:S04]  /*29630*/  LOP3.LUT P4, RZ, R10, 0x10, RZ, 0xc0, !PT ;  /* 0x000000100aff7812 */ /* 0x000fc8000788c0ff */
[----:B------:R-:W-:Y:S01]  /*29640*/  @!PT LDS RZ, [RZ] ;  /* 0x00000000fffff984 */ /* 0x000fe20000000800 */
[----:B------:R-:W-:Y:S01]  /*29650*/  @!PT LDS RZ, [RZ] ;  /* 0x00000000fffff984 */ /* 0x000fe20000000800 */
[----:B------:R-:W-:Y:S01]  /*29660*/  @!PT LDS RZ, [RZ] ;  /* 0x00000000fffff984 */ /* 0x000fe20000000800 */
[----:B------:R0:W-:Y:S09]  /*29670*/  @!P5 LDGSTS.E.BYPASS.LTC128B.128 [R7+0x23400], desc[UR48][R2.64], !P0 ;  /* 0x234000000207dfae */ /* 0x0001f2000c101d70 */
[----:B0-----:R-:W-:Y:S05]  /*29680*/  WARPSYNC.COLLECTIVE R15, `(.L_x_11523) ;  /* 0x000000000f087348 */ /* 0x001fea0003c00000 */
[----:B------:R1:W2:Y:S02]  /*29690*/  SHFL.IDX P6, R14, R13, R12, R11 ;  /* 0x0000000c0d0e7389 */ /* 0x0002a400000c000b */
[----:B012---:R-:W-:Y:S01]  /*296a0*/  ENDCOLLECTIVE ;  /* 0x000000000000791b */ /* 0x007fe20003800000 */
.L_x_11523:
        /* <DEDUP_REMOVED lines=11> */
.L_x_11524:
        /* <DEDUP_REMOVED lines=13> */
.L_x_11525:
        /* <DEDUP_REMOVED lines=11> */
.L_x_11526:
[----:B------:R-:W-:-:S05]  /*298e0*/  IMAD.MOV.U32 R2, RZ, RZ, R14 ;  /* 0x000000ffff027224 */ /* 0x000fca00078e000e */
[----:B------:R-:W-:-:S05]  /*298f0*/  @!P5 LEA R2, P6, R9, R2, 0x1 ;  /* 0x000000020902d211 */ /* 0x000fca00078c08ff */
[----:B------:R-:W-:Y:S01]  /*29900*/  @!P5 IMAD.X R3, RZ, RZ, R6, P6 ;  /* 0x000000ffff03d224 */ /* 0x000fe200030e0606 */
[----:B------:R-:W-:Y:S01]  /*29910*/  LOP3.LUT P6, RZ, R10, 0x8, RZ, 0xc0, !PT ;  /* 0x000000080aff7812 */ /* 0x000fe200078cc0ff */
[----:B------:R-:W-:Y:S02]  /*29920*/  IMAD.MOV.U32 R13, RZ, RZ, R4 ;  /* 0x000000ffff0d7224 */ /* 0x000fe400078e0004 */
[----:B------:R-:W-:-:S10]  /*29930*/  IMAD.MOV.U32 R12, RZ, RZ, 0x5 ;  /* 0x00000005ff0c7424 */ /* 0x000fd400078e00ff */
        /* <DEDUP_REMOVED lines=10> */
.L_x_11527:
[----:B------:R-:W-:Y:S02]  /*299e0*/  IMAD.MOV.U32 R13, RZ, RZ, R5 ;  /* 0x000000ffff0d7224 */ /* 0x000fe400078e0005 */
[----:B------:R-:W-:-:S07]  /*299f0*/  IMAD.MOV.U32 R6, RZ, RZ, R14 ;  /* 0x000000ffff067224 */ /* 0x000fce00078e000e */
[----:B------:R-:W-:Y:S05]  /*29a00*/  WARPSYNC.COLLECTIVE R15, `(.L_x_11528) ;  /* 0x000000000f087348 */ /* 0x000fea0003c00000 */
[----:B------:R0:W1:Y:S02]  /*29a10*/  SHFL.IDX P6, R14, R13, R12, R11 ;  /* 0x0000000c0d0e7389 */ /* 0x00006400000c000b */
[----:B01----:R-:W-:Y:S01]  /*29a20*/  ENDCOLLECTIVE ;  /* 0x000000000000791b */ /* 0x003fe20003800000 */
.L_x_11528:
[----:B------:R-:W-:Y:S01]  /*29a30*/  LOP3.LUT P4, RZ, R10, 0x4, RZ, 0xc0, !PT ;  /* 0x000000040aff7812 */ /* 0x000fe2000788c0ff */
[----:B------:R-:W-:-:S12]  /*29a40*/  IMAD.MOV.U32 R2, RZ, RZ, R14 ;  /* 0x000000ffff027224 */ /* 0x000fd800078e000e */
        /* <DEDUP_REMOVED lines=12> */
.L_x_11529:
        /* <DEDUP_REMOVED lines=11> */
.L_x_11530:
[----:B------:R-:W-:-:S05]  /*29bc0*/  IMAD.MOV.U32 R2, RZ, RZ, R14 ;  /* 0x000000ffff027224 */ /* 0x000fca00078e000e */
[----:B------:R-:W-:Y:S01]  /*29bd0*/  @!P5 LEA R2, P6, R9, R2, 0x1 ;  /* 0x000000020902d211 */ /* 0x000fe200078c08ff */
[----:B------:R-:W-:Y:S02]  /*29be0*/  IMAD.MOV.U32 R13, RZ, RZ, R4 ;  /* 0x000000ffff0d7224 */ /* 0x000fe400078e0004 */
[----:B------:R-:W-:Y:S02]  /*29bf0*/  IMAD.MOV.U32 R12, RZ, RZ, 0x7 ;  /* 0x00000007ff0c7424 */ /* 0x000fe400078e00ff */
[----:B------:R-:W-:Y:S01]  /*29c00*/  @!P5 IMAD.X R3, RZ, RZ, R6, P6 ;  /* 0x000000ffff03d224 */ /* 0x000fe200030e0606 */
[----:B------:R0:W-:Y:S04]  /*29c10*/  STL [R1+0x47c], R10 ;  /* 0x00047c0a01007387 */ /* 0x0001e80000100800 */
[----:B------:R-:W-:Y:S01]  /*29c20*/  @!PT LDS RZ, [RZ] ;  /* 0x00000000fffff984 */ /* 0x000fe20000000800 */
[----:B------:R-:W-:Y:S01]  /*29c30*/  @!PT LDS RZ, [RZ] ;  /* 0x00000000fffff984 */ /* 0x000fe20000000800 */
[----:B------:R-:W-:Y:S01]  /*29c40*/  @!PT LDS RZ, [RZ] ;  /* 0x00000000fffff984 */ /* 0x000fe20000000800 */
[----:B------:R0:W-:Y:S03]  /*29c50*/  @!P5 LDGSTS.E.BYPASS.LTC128B.128 [R7+0x25400], desc[UR48][R2.64], !P0 ;  /* 0x254000000207dfae */ /* 0x0001e6000c101d70 */
[----:B0-----:R-:W-:Y:S05]  /*29c60*/  WARPSYNC.COLLECTIVE R15, `(.L_x_11531) ;  /* 0x000000000f087348 */ /* 0x001fea0003c00000 */
[----:B------:R1:W2:Y:S02]  /*29c70*/  SHFL.IDX P6, R14, R13, R12, R11 ;  /* 0x0000000c0d0e7389 */ /* 0x0002a400000c000b */
[----:B012---:R-:W-:Y:S01]  /*29c80*/  ENDCOLLECTIVE ;  /* 0x000000000000791b */ /* 0x007fe20003800000 */
.L_x_11531:
        /* <DEDUP_REMOVED lines=11> */
.L_x_11532:
[----:B------:R-:W-:Y:S01]  /*29d40*/  IMAD.MOV.U32 R2, RZ, RZ, R14 ;  /* 0x000000ffff027224 */ /* 0x000fe200078e000e */
[----:B------:R-:W-:Y:S06]  /*29d50*/  BRA `(.L_x_11533) ;  /* 0xffffffb4009c7947 */ /* 0x000fec000383ffff */
.L_x_11410:
[----:B0-----:R0:W3:Y:S02]  /*29d60*/  SYNCS.PHASECHK.TRANS64.TRYWAIT P0, [R17+URZ+0x32420], R0 ;  /* 0x03242000110075a7 */ /* 0x0010e4000800017f */
[----:B---3--:R-:W-:Y:S05]  /*29d70*/  @!P0 NANOSLEEP.SYNCS 0x989680 ;  /* 0x009896800000895d */ /* 0x008fea0003900000 */
[----:B------:R-:W3:Y:S02]  /*29d80*/  @!P0 SYNCS.PHASECHK.TRANS64 P0, [R17+URZ+0x32420], R0 ;  /* 0x03242000110085a7 */ /* 0x000ee4000800007f */
[----:B---3--:R-:W-:Y:S05]  /*29d90*/  @!P0 BRA `(.L_x_11410) ;  /* 0xfffffffc00f08947 */ /* 0x008fea000383ffff */
[----:B------:R-:W-:Y:S05]  /*29da0*/  BRA `(.L_x_11534) ;  /* 0xffffffb800147947 */ /* 0x000fea000383ffff */
.L_x_11414:
[----:B0-----:R0:W1:Y:S02]  /*29db0*/  SYNCS.PHASECHK.TRANS64.TRYWAIT P0, [R2+URZ+0x32460], R0 ;  /* 0x03246000020075a7 */ /* 0x001064000800017f */
[----:B-1----:R-:W-:Y:S05]  /*29dc0*/  @!P0 NANOSLEEP.SYNCS 0x989680 ;  /* 0x009896800000895d */ /* 0x002fea0003900000 */
[----:B------:R-:W1:Y:S02]  /*29dd0*/  @!P0 SYNCS.PHASECHK.TRANS64 P0, [R2+URZ+0x32460], R0 ;  /* 0x03246000020085a7 */ /* 0x000e64000800007f */
[----:B-1----:R-:W-:Y:S05]  /*29de0*/  @!P0 BRA `(.L_x_11414) ;  /* 0xfffffffc00f08947 */ /* 0x002fea000383ffff */
[----:B------:R-:W-:Y:S05]  /*29df0*/  BRA `(.L_x_11535) ;  /* 0xffffffb800387947 */ /* 0x000fea000383ffff */
.L_x_11427:
[----:B0-----:R0:W1:Y:S02]  /*29e00*/  SYNCS.PHASECHK.TRANS64.TRYWAIT P0, [R3+URZ+0x32440], R2 ;  /* 0x03244002030075a7 */ /* 0x001064000800017f */
[----:B-1----:R-:W-:Y:S05]  /*29e10*/  @!P0 NANOSLEEP.SYNCS 0x989680 ;  /* 0x009896800000895d */ /* 0x002fea0003900000 */
[----:B------:R-:W1:Y:S02]  /*29e20*/  @!P0 SYNCS.PHASECHK.TRANS64 P0, [R3+URZ+0x32440], R2 ;  /* 0x03244002030085a7 */ /* 0x000e64000800007f */
[----:B-1----:R-:W-:Y:S05]  /*29e30*/  @!P0 BRA `(.L_x_11427) ;  /* 0xfffffffc00f08947 */ /* 0x002fea000383ffff */
[----:B------:R-:W-:Y:S05]  /*29e40*/  BRA `(.L_x_11536) ;  /* 0xffffffc0002c7947 */ /* 0x000fea000383ffff */
.L_x_11432:
[----:B-1----:R1:W2:Y:S02]  /*29e50*/  SYNCS.PHASECHK.TRANS64.TRYWAIT P0, [R3+URZ+0x32460], R2 ;  /* 0x03246002030075a7 */ /* 0x0022a4000800017f */
[----:B--2---:R-:W-:Y:S05]  /*29e60*/  @!P0 NANOSLEEP.SYNCS 0x989680 ;  /* 0x009896800000895d */ /* 0x004fea0003900000 */
[----:B------:R-:W2:Y:S02]  /*29e70*/  @!P0 SYNCS.PHASECHK.TRANS64 P0, [R3+URZ+0x32460], R2 ;  /* 0x03246002030085a7 */ /* 0x000ea4000800007f */
[----:B--2---:R-:W-:Y:S05]  /*29e80*/  @!P0 BRA `(.L_x_11432) ;  /* 0xfffffffc00f08947 */ /* 0x004fea000383ffff */
[----:B------:R-:W-:Y:S05]  /*29e90*/  BRA `(.L_x_11537) ;  /* 0xffffffc000a47947 */ /* 0x000fea000383ffff */
.L_x_11444:
[----:B0-----:R0:W1:Y:S02]  /*29ea0*/  SYNCS.PHASECHK.TRANS64.TRYWAIT P0, [R4+URZ+0x32440], R2 ;  /* 0x03244002040075a7 */ /* 0x001064000800017f */
[----:B-1----:R-:W-:Y:S05]  /*29eb0*/  @!P0 NANOSLEEP.SYNCS 0x989680 ;  /* 0x009896800000895d */ /* 0x002fea0003900000 */
[----:B------:R-:W1:Y:S02]  /*29ec0*/  @!P0 SYNCS.PHASECHK.TRANS64 P0, [R4+URZ+0x32440], R2 ;  /* 0x03244002040085a7 */ /* 0x000e64000800007f */
[----:B-1----:R-:W-:Y:S05]  /*29ed0*/  @!P0 BRA `(.L_x_11444) ;  /* 0xfffffffc00f08947 */ /* 0x002fea000383ffff */
[----:B------:R-:W-:Y:S05]  /*29ee0*/  BRA `(.L_x_11538) ;  /* 0xffffffc800887947 */ /* 0x000fea000383ffff */
.L_x_11449:
[----:B-1----:R1:W2:Y:S02]  /*29ef0*/  SYNCS.PHASECHK.TRANS64.TRYWAIT P0, [R4+URZ+0x32460], R2 ;  /* 0x03246002040075a7 */ /* 0x0022a4000800017f */
[----:B--2---:R-:W-:Y:S05]  /*29f00*/  @!P0 NANOSLEEP.SYNCS 0x989680 ;  /* 0x009896800000895d */ /* 0x004fea0003900000 */
[----:B------:R-:W2:Y:S02]  /*29f10*/  @!P0 SYNCS.PHASECHK.TRANS64 P0, [R4+URZ+0x32460], R2 ;  /* 0x03246002040085a7 */ /* 0x000ea4000800007f */
[----:B--2---:R-:W-:Y:S05]  /*29f20*/  @!P0 BRA `(.L_x_11449) ;  /* 0xfffffffc00f08947 */ /* 0x004fea000383ffff */
[----:B------:R-:W-:Y:S05]  /*29f30*/  BRA `(.L_x_11539) ;  /* 0xffffffcc00007947 */ /* 0x000fea000383ffff */
.L_x_11460:
[----:B0-----:R0:W1:Y:S02]  /*29f40*/  SYNCS.PHASECHK.TRANS64.TRYWAIT P0, [R4+URZ+0x32440], R2 ;  /* 0x03244002040075a7 */ /* 0x001064000800017f */
[----:B-1----:R-:W-:Y:S05]  /*29f50*/  @!P0 NANOSLEEP.SYNCS 0x989680 ;  /* 0x009896800000895d */ /* 0x002fea0003900000 */
[----:B------:R-:W1:Y:S02]  /*29f60*/  @!P0 SYNCS.PHASECHK.TRANS64 P0, [R4+URZ+0x32440], R2 ;  /* 0x03244002040085a7 */ /* 0x000e64000800007f */
[----:B-1----:R-:W-:Y:S05]  /*29f70*/  @!P0 BRA `(.L_x_11460) ;  /* 0xfffffffc00f08947 */ /* 0x002fea000383ffff */
[----:B------:R-:W-:Y:S05]  /*29f80*/  BRA `(.L_x_11540) ;  /* 0xffffffd000c87947 */ /* 0x000fea000383ffff */
.L_x_11465:
[----:B-1----:R1:W2:Y:S02]  /*29f90*/  SYNCS.PHASECHK.TRANS64.TRYWAIT P0, [R4+URZ+0x32460], R2 ;  /* 0x03246002040075a7 */ /* 0x0022a4000800017f */
[----:B--2---:R-:W-:Y:S05]  /*29fa0*/  @!P0 NANOSLEEP.SYNCS 0x989680 ;  /* 0x009896800000895d */ /* 0x004fea0003900000 */
[----:B------:R-:W2:Y:S02]  /*29fb0*/  @!P0 SYNCS.PHASECHK.TRANS64 P0, [R4+URZ+0x32460], R2 ;  /* 0x03246002040085a7 */ /* 0x000ea4000800007f */
[----:B--2---:R-:W-:Y:S05]  /*29fc0*/  @!P0 BRA `(.L_x_11465) ;  /* 0xfffffffc00f08947 */ /* 0x004fea000383ffff */
[----:B------:R-:W-:Y:S05]  /*29fd0*/  BRA `(.L_x_11541) ;  /* 0xffffffd400407947 */ /* 0x000fea000383ffff */
.L_x_11477:
        /* <DEDUP_REMOVED lines=8> */
.L_x_11543:
[----:B------:R-:W-:Y:S05]  /*2a060*/  BSYNC B0 ;  /* 0x0000000000007941 */ /* 0x000fea0003800000 */
.L_x_11542:
[----:B------:R-:W-:Y:S05]  /*2a070*/  BRA `(.L_x_11544) ;  /* 0xffffffdc00107947 */ /* 0x000fea000383ffff */
.L_x_11480:
[----:B0-----:R0:W1:Y:S02]  /*2a080*/  SYNCS.PHASECHK.TRANS64.TRYWAIT P0, [R0+URZ+0x32420], R3 ;  /* 0x03242003000075a7 */ /* 0x001064000800017f */
[----:B-1----:R-:W-:Y:S05]  /*2a090*/  @!P0 NANOSLEEP.SYNCS 0x989680 ;  /* 0x009896800000895d */ /* 0x002fea0003900000 */
[----:B------:R-:W1:Y:S02]  /*2a0a0*/  @!P0 SYNCS.PHASECHK.TRANS64 P0, [R0+URZ+0x32420], R3 ;  /* 0x03242003000085a7 */ /* 0x000e64000800007f */
[----:B-1----:R-:W-:Y:S05]  /*2a0b0*/  @!P0 BRA `(.L_x_11480) ;  /* 0xfffffffc00f08947 */ /* 0x002fea000383ffff */
[----:B------:R-:W-:Y:S05]  /*2a0c0*/  BRA `(.L_x_11545) ;  /* 0xffffffdc005c7947 */ /* 0x000fea000383ffff */
.L_x_11481:
        /* <DEDUP_REMOVED lines=11> */
.L_x_11547:
[----:B------:R-:W-:Y:S05]  /*2a180*/  BSYNC B0 ;  /* 0x0000000000007941 */ /* 0x000fea0003800000 */
.L_x_11546:
[----:B------:R-:W-:Y:S05]  /*2a190*/  BRA `(.L_x_11548) ;  /* 0xffffffdc00447947 */ /* 0x000fea000383ffff */
.L_x_11484:
[----:B------:R-:W-:Y:S01]  /*2a1a0*/  BSSY B1, `(.L_x_11549) ;  /* 0x0000006000017945 */ /* 0x000fe20003800000 */
[----:B------:R-:W-:-:S07]  /*2a1b0*/  IMAD.MOV.U32 R15, RZ, RZ, -0x1 ;  /* 0xffffffffff0f7424 */ /* 0x000fce00078e00ff */
[----:B012---:R-:W-:Y:S05]  /*2a1c0*/  WARPSYNC.COLLECTIVE R15, `(.L_x_11550) ;  /* 0x000000000f0c7348 */ /* 0x007fea0003c00000 */
[----:B------:R-:W-:Y:S02]  /*2a1d0*/  ELECT P6, UR62, PT ;  /* 0x00000000003e782f */ /* 0x000fe400038c0000 */
[----:B------:R-:W-:Y:S01]  /*2a1e0*/  MOV R14, UR62 ;  /* 0x0000003e000e7c02 */ /* 0x000fe20008000f00 */
[----:B012---:R-:W-:Y:S10]  /*2a1f0*/  ENDCOLLECTIVE ;  /* 0x000000000000791b */ /* 0x007ff40003800000 */
.L_x_11550:
[----:B------:R-:W-:Y:S05]  /*2a200*/  BSYNC B1 ;  /* 0x0000000000017941 */ /* 0x000fea0003800000 */
.L_x_11549:
[----:B------:R-:W-:Y:S05]  /*2a210*/  BRA `(.L_x_11551) ;  /* 0xffffffdc003c7947 */ /* 0x000fea000383ffff */
.L_x_11486:
[----:B0-----:R0:W1:Y:S02]  /*2a220*/  SYNCS.PHASECHK.TRANS64.TRYWAIT P0, [R6+URZ], R5 ;  /* 0x00000005060075a7 */ /* 0x001064000800017f */
[----:B-1----:R-:W-:Y:S05]  /*2a230*/  @!P0 NANOSLEEP.SYNCS 0x989680 ;  /* 0x009896800000895d */ /* 0x002fea0003900000 */
[----:B------:R-:W1:Y:S02]  /*2a240*/  @!P0 SYNCS.PHASECHK.TRANS64 P0, [R6+URZ], R5 ;  /* 0x00000005060085a7 */ /* 0x000e64000800007f */
[----:B-1----:R-:W-:Y:S05]  /*2a250*/  @!P0 BRA `(.L_x_11486) ;  /* 0xfffffffc00f08947 */ /* 0x002fea000383ffff */
[----:B------:R-:W-:Y:S05]  /*2a260*/  BRA `(.L_x_11552) ;  /* 0xffffffdc00747947 */ /* 0x000fea000383ffff */
.L_x_11487:
[----:B-1----:R1:W2:Y:S02]  /*2a270*/  SYNCS.PHASECHK.TRANS64.TRYWAIT P0, [R3+URZ], R2 ;  /* 0x00000002030075a7 */ /* 0x0022a4000800017f */
[----:B--2---:R-:W-:Y:S05]  /*2a280*/  @!P0 NANOSLEEP.SYNCS 0x989680 ;  /* 0x009896800000895d */ /* 0x004fea0003900000 */
[----:B------:R-:W2:Y:S02]  /*2a290*/  @!P0 SYNCS.PHASECHK.TRANS64 P0, [R3+URZ], R2 ;  /* 0x00000002030085a7 */ /* 0x000ea4000800007f */
[----:B--2---:R-:W-:Y:S05]  /*2a2a0*/  @!P0 BRA `(.L_x_11487) ;  /* 0xfffffffc00f08947 */ /* 0x004fea000383ffff */
[----:B------:R-:W-:Y:S05]  /*2a2b0*/  BRA `(.L_x_11553) ;  /* 0xffffffdc00687947 */ /* 0x000fea000383ffff */
.L_x_11489:
[----:B-1----:R1:W2:Y:S02]  /*2a2c0*/  SYNCS.PHASECHK.TRANS64.TRYWAIT P0, [R18+URZ], R5 ;  /* 0x00000005120075a7 */ /* 0x0022a4000800017f */
[----:B--2---:R-:W-:Y:S05]  /*2a2d0*/  @!P0 NANOSLEEP.SYNCS 0x989680 ;  /* 0x009896800000895d */ /* 0x004fea0003900000 */
[----:B------:R-:W2:Y:S02]  /*2a2e0*/  @!P0 SYNCS.PHASECHK.TRANS64 P0, [R18+URZ], R5 ;  /* 0x00000005120085a7 */ /* 0x000ea4000800007f */
[----:B--2---:R-:W-:Y:S05]  /*2a2f0*/  @!P0 BRA `(.L_x_11489) ;  /* 0xfffffffc00f08947 */ /* 0x004fea000383ffff */
[----:B------:R-:W-:Y:S05]  /*2a300*/  BRA `(.L_x_11554) ;  /* 0xffffffdc006c7947 */ /* 0x000fea000383ffff */
        .type           $_ZN7cutlass13device_kernelIN5flash11enable_sm90INS1_16FlashAttnFwdSm90INS1_25CollectiveMainloopFwdSm90ILi2EN4cute5tupleIJNS5_1CILi1EEES8_S8_EEENS6_IJNS7_ILi128EEENS7_ILi96EEENS7_ILi64EEEEEELi256ENS_6half_tEfNS_4arch4Sm90ELb0ELb1ELb1ELb0ELb0ELb0ELb1ELb1ELb0ELb1ELb0ELb0EEENS1_21CollectiveEpilogueFwdINS6_IJSA_NS7_ILi256EEESB_EEES9_SE_SG_Li256ELb0ELb1ELb0ELb0EEENS1_30DynamicPersistentTileSchedulerILi256ELi128ELb0ELb1ELb1EEEEEEEEEvNT_6ParamsE$_ZZN5flash25CollectiveMainloopFwdSm90ILi2EN4cute5tupleIJNS1_1CILi1EEES4_S4_EEENS2_IJNS3_ILi128EEENS3_ILi96EEENS3_ILi64EEEEEELi256EN7cutlass6half_tEfNSA_4arch4Sm90ELb0ELb1ELb1ELb0ELb0ELb0ELb1ELb1ELb0ELb1ELb0ELb0EE3mmaINS_16FlashAttnFwdSm90ISE_NS_21CollectiveEpilogueFwdINS2_IJS6_NS3_ILi256EEES7_EEES5_SB_SD_Li256ELb0ELb1ELb0ELb0EEENS_30DynamicPersistentTileSchedulerILi256ELi128ELb0ELb1ELb1EEEE13SharedStorageENS1_6TensorINS1_11ArrayEngineIfLm128EEENS1_6LayoutINS2_IJNS2_IJNS3_ILi2EEEST_NS3_ILi32EEEEEES4_S4_EEENS2_IJNS2_IJS4_ST_NS3_ILi4EEEEEENS3_ILi0EEESZ_EEEEEEENS_7SoftmaxILi2ELi0EEEEEbRKNSE_6ParamsENSA_25PipelineTmaAsyncNoClusterILi2ENSA_16PipelineTmaAsyncILi2EEEEES1B_RNSA_13PipelineStateILj2EEERT0_RT1_iRiRKNS_16SeqlenInfoQKNewKILb0ELb0EEENS2_IJiiiiEEERT_ENKUliT_T0_T1_E_clIZSF_ISO_S12_S14_EbS17_S1B_S1B_S1E_S1G_S1I_iS1J_S1N_S1O_S1Q_EUlRS1R_iE1_NS3_ILb0EEENS3_ILb1EEEEEDaiS1R_S1S_S1T_,@function
        .size           $_ZN7cutlass13device_kernelIN5flash11enable_sm90INS1_16FlashAttnFwdSm90INS1_25CollectiveMainloopFwdSm90ILi2EN4cute5tupleIJNS5_1CILi1EEES8_S8_EEENS6_IJNS7_ILi128EEENS7_ILi96EEENS7_ILi64EEEEEELi256ENS_6half_tEfNS_4arch4Sm90ELb0ELb1ELb1ELb0ELb0ELb0ELb1ELb1ELb0ELb1ELb0ELb0EEENS1_21CollectiveEpilogueFwdINS6_IJSA_NS7_ILi256EEESB_EEES9_SE_SG_Li256ELb0ELb1ELb0ELb0EEENS1_30DynamicPersistentTileSchedulerILi256ELi128ELb0ELb1ELb1EEEEEEEEEvNT_6ParamsE$_ZZN5flash25CollectiveMainloopFwdSm90ILi2EN4cute5tupleIJNS1_1CILi1EEES4_S4_EEENS2_IJNS3_ILi128EEENS3_ILi96EEENS3_ILi64EEEEEELi256EN7cutlass6half_tEfNSA_4arch4Sm90ELb0ELb1ELb1ELb0ELb0ELb0ELb1ELb1ELb0ELb1ELb0ELb0EE3mmaINS_16FlashAttnFwdSm90ISE_NS_21CollectiveEpilogueFwdINS2_IJS6_NS3_ILi256EEES7_EEES5_SB_SD_Li256ELb0ELb1ELb0ELb0EEENS_30DynamicPersistentTileSchedulerILi256ELi128ELb0ELb1ELb1EEEE13SharedStorageENS1_6TensorINS1_11ArrayEngineIfLm128EEENS1_6LayoutINS2_IJNS2_IJNS3_ILi2EEEST_NS3_ILi32EEEEEES4_S4_EEENS2_IJNS2_IJS4_ST_NS3_ILi4EEEEEENS3_ILi0EEESZ_EEEEEEENS_7SoftmaxILi2ELi0EEEEEbRKNSE_6ParamsENSA_25PipelineTmaAsyncNoClusterILi2ENSA_16PipelineTmaAsyncILi2EEEEES1B_RNSA_13PipelineStateILj2EEERT0_RT1_iRiRKNS_16SeqlenInfoQKNewKILb0ELb0EEENS2_IJiiiiEEERT_ENKUliT_T0_T1_E_clIZSF_ISO_S12_S14_EbS17_S1B_S1B_S1E_S1G_S1I_iS1J_S1N_S1O_S1Q_EUlRS1R_iE1_NS3_ILb0EEENS3_ILb1EEEEEDaiS1R_S1S_S1T_,(.L_x_15312 - $_ZN7cutlass13device_kernelIN5flash11enable_sm90INS1_16FlashAttnFwdSm90INS1_25CollectiveMainloopFwdSm90ILi2EN4cute5tupleIJNS5_1CILi1EEES8_S8_EEENS6_IJNS7_ILi128EEENS7_ILi96EEENS7_ILi64EEEEEELi256ENS_6half_tEfNS_4arch4Sm90ELb0ELb1ELb1ELb0ELb0ELb0ELb1ELb1ELb0ELb1ELb0ELb0EEENS1_21CollectiveEpilogueFwdINS6_IJSA_NS7_ILi256EEESB_EEES9_SE_SG_Li256ELb0ELb1ELb0ELb0EEENS1_30DynamicPersistentTileSchedulerILi256ELi128ELb0ELb1ELb1EEEEEEEEEvNT_6ParamsE$_ZZN5flash25CollectiveMainloopFwdSm90ILi2EN4cute5tupleIJNS1_1CILi1EEES4_S4_EEENS2_IJNS3_ILi128EEENS3_ILi96EEENS3_ILi64EEEEEELi256EN7cutlass6half_tEfNSA_4arch4Sm90ELb0ELb1ELb1ELb0ELb0ELb0ELb1ELb1ELb0ELb1ELb0ELb0EE3mmaINS_16FlashAttnFwdSm90ISE_NS_21CollectiveEpilogueFwdINS2_IJS6_NS3_ILi256EEES7_EEES5_SB_SD_Li256ELb0ELb1ELb0ELb0EEENS_30DynamicPersistentTileSchedulerILi256ELi128ELb0ELb1ELb1EEEE13SharedStorageENS1_6TensorINS1_11ArrayEngineIfLm128EEENS1_6LayoutINS2_IJNS2_IJNS3_ILi2EEEST_NS3_ILi32EEEEEES4_S4_EEENS2_IJNS2_IJS4_ST_NS3_ILi4EEEEEENS3_ILi0EEESZ_EEEEEEENS_7SoftmaxILi2ELi0EEEEEbRKNSE_6ParamsENSA_25PipelineTmaAsyncNoClusterILi2ENSA_16PipelineTmaAsyncILi2EEEEES1B_RNSA_13PipelineStateILj2EEERT0_RT1_iRiRKNS_16SeqlenInfoQKNewKILb0ELb0EEENS2_IJiiiiEEERT_ENKUliT_T0_T1_E_clIZSF_ISO_S12_S14_EbS17_S1B_S1B_S1E_S1G_S1I_iS1J_S1N_S1O_S1Q_EUlRS1R_iE1_NS3_ILb0EEENS3_ILb1EEEEEDaiS1R_S1S_S1T_)
$_ZN7cutlass13device_kernelIN5flash11enable_sm90INS1_16FlashAttnFwdSm90INS1_25CollectiveMainloopFwdSm90ILi2EN4cute5tupleIJNS5_1CILi1EEES8_S8_EEENS6_IJNS7_ILi128EEENS7_ILi96EEENS7_ILi64EEEEEELi256ENS_6half_tEfNS_4arch4Sm90ELb0ELb1ELb1ELb0ELb0ELb0ELb1ELb1ELb0ELb1ELb0ELb0EEENS1_21CollectiveEpilogueFwdINS6_IJSA_NS7_ILi256EEESB_EEES9_SE_SG_Li256ELb0ELb1ELb0ELb0EEENS1_30DynamicPersistentTileSchedulerILi256ELi128ELb0ELb1ELb1EEEEEEEEEvNT_6ParamsE$_ZZN5flash25CollectiveMainloopFwdSm90ILi2EN4cute5tupleIJNS1_1CILi1EEES4_S4_EEENS2_IJNS3_ILi128EEENS3_ILi96EEENS3_ILi64EEEEEELi256EN7cutlass6half_tEfNSA_4arch4Sm90ELb0ELb1ELb1ELb0ELb0ELb0ELb1ELb1ELb0ELb1ELb0ELb0EE3mmaINS_16FlashAttnFwdSm90ISE_NS_21CollectiveEpilogueFwdINS2_IJS6_NS3_ILi256EEES7_EEES5_SB_SD_Li256ELb0ELb1ELb0ELb0EEENS_30DynamicPersistentTileSchedulerILi256ELi128ELb0ELb1ELb1EEEE13SharedStorageENS1_6TensorINS1_11ArrayEngineIfLm128EEENS1_6LayoutINS2_IJNS2_IJNS3_ILi2EEEST_NS3_ILi32EEEEEES4_S4_EEENS2_IJNS2_IJS4_ST_NS3_ILi4EEEEEENS3_ILi0EEESZ_EEEEEEENS_7SoftmaxILi2ELi0EEEEEbRKNSE_6ParamsENSA_25PipelineTmaAsyncNoClusterILi2ENSA_16PipelineTmaAsyncILi2EEEEES1B_RNSA_13PipelineStateILj2EEERT0_RT1_iRiRKNS_16SeqlenInfoQKNewKILb0ELb0EEENS2_IJiiiiEEERT_ENKUliT_T0_T1_E_clIZSF_ISO_S12_S14_EbS17_S1B_S1B_S1E_S1G_S1I_iS1J_S1N_S1O_S1Q_EUlRS1R_iE1_NS3_ILb0EEENS3_ILb1EEEEEDaiS1R_S1S_S1T_:
        /* <DEDUP_REMOVED lines=9> */
[----:B------:R-:W-:Y:S01]  /*2a3a0*/  R2UR UR5, R5 ;  /* 0x00000000050572ca */ /* 0x000fe200000e0000 */
[----:B--2---:R-:W-:-:S12]  /*2a3b0*/  VIADD R11, R6, 0x1 ;  /* 0x00000001060b7836 */ /* 0x004fd80000000000 */
[----:B------:R-:W2:Y:S01]  /*2a3c0*/  LD.E R6, desc[UR4][R2.64+0x8] ;  /* 0x0000080402067980 */ /* 0x000ea2000c101900 */
[----:B------:R-:W-:-:S13]  /*2a3d0*/  ISETP.NE.AND P1, PT, R11, 0x2, PT ;  /* 0x000000020b00780c */ /* 0x000fda0003f25270 */
[----:B------:R-:W-:Y:S02]  /*2a3e0*/  @!P1 R2UR UR6, R4 ;  /* 0x00000000040692ca */ /* 0x000fe400000e0000 */
[----:B------:R-:W-:-:S13]  /*2a3f0*/  @!P1 R2UR UR7, R5 ;  /* 0x00000000050792ca */ /* 0x000fda00000e0000 */
[----:B------:R-:W3:Y:S01]  /*2a400*/  @!P1 LD.E R7, desc[UR6][R2.64+0x4] ;  /* 0x0000040602079980 */ /* 0x000ee2000c101900 */
        /* <DEDUP_REMOVED lines=8> */
[----:B------:R0:W-:Y:S08]  /*2a490*/  ST.E desc[UR4][R2.64], R11 ;  /* 0x0000000b02007985 */ /* 0x0001f0000c101904 */
[----:B------:R1:W-:Y:S01]  /*2a4a0*/  @!P1 ST.E desc[UR8][R2.64], RZ ;  /* 0x000000ff02009985 */ /* 0x0003e2000c101908 */
[----:B--2---:R-:W-:-:S05]  /*2a4b0*/  VIADD R13, R6, 0x1 ;  /* 0x00000001060d7836 */ /* 0x004fca0000000000 */
[----:B------:R1:W-:Y:S01]  /*2a4c0*/  ST.E desc[UR6][R2.64+0x8], R13 ;  /* 0x0000080d02007985 */ /* 0x0003e2000c101906 */
[----:B---3--:R-:W-:-:S05]  /*2a4d0*/  @!P1 LOP3.LUT R15, R7, 0x1, RZ, 0x3c, !PT ;  /* 0x00000001070f9812 */ /* 0x008fca00078e3cff */
        /* <DEDUP_REMOVED lines=12> */
[----:B0-----:R1:W5:Y:S01]  /*2a5a0*/  LD.E R11, desc[UR6][R6.64+0x4] ;  /* 0x00000406060b7980 */ /* 0x001362000c101900 */
[----:B--2---:R-:W-:-:S04]  /*2a5b0*/  LOP3.LUT R14, R14, 0x1, RZ, 0xfc, !PT ;  /* 0x000000010e0e7812 */ /* 0x004fc800078efcff */
[----:B------:R-:W-:-:S13]  /*2a5c0*/  ISETP.NE.AND P1, PT, R14, 0x3, PT ;  /* 0x000000030e00780c */ /* 0x000fda0003f25270 */
[----:B-1----:R-:W-:Y:S05]  /*2a5d0*/  @!P1 BRA `(.L_x_11556) ;  /* 0x0000000000049947 */ /* 0x002fea0003800000 */
[----:B------:R-:W-:Y:S01]  /*2a5e0*/  BPT.TRAP 0x1 ;  /* 0x000000040000795c */ /* 0x000fe20000300000 */
.L_x_11556:
[----:B------:R-:W-:Y:S05]  /*2a5f0*/  BSYNC B3 ;  /* 0x0000000000037941 */ /* 0x000fea0003800000 */
.L_x_11555:
        /* <DEDUP_REMOVED lines=17> */
.L_x_11558:
[----:B------:R-:W-:Y:S05]  /*2a710*/  BSYNC B3 ;  /* 0x0000000000037941 */ /* 0x000fea0003800000 */
.L_x_11557:
        /* <DEDUP_REMOVED lines=10> */
.L_x_11560:
[----:B------:R-:W-:Y:S05]  /*2a7c0*/  BSYNC B3 ;  /* 0x0000000000037941 */ /* 0x000fea0003800000 */
.L_x_11559:
[----:B------:R-:W2:Y:S04]  /*2a7d0*/  LDL.64 R8, [R0] ;  /* 0x0000000000087983 */ /* 0x000ea80000100a00 */
[----:B------:R-:W3:Y:S01]  /*2a7e0*/  LDL.64 R6, [R0+0x28] ;  /* 0x0000280000067983 */ /* 0x000ee20000100a00 */
[C---:B------:R-:W-:Y:S02]  /*2a7f0*/  R2UR UR6, R4.reuse ;  /* 0x00000000040672ca */ /* 0x040fe400000e0000 */
[C---:B------:R-:W-:Y:S01]  /*2a800*/  R2UR UR7, R5.reuse ;  /* 0x00000000050772ca */ /* 0x040fe200000e0000 */
[----:B0----5:R-:W4:Y:S01]  /*2a810*/  LDL.64 R2, [R0+0x20] ;  /* 0x0000200000027983 */ /* 0x021f220000100a00 */
        /* <DEDUP_REMOVED lines=24> */
[----:B------:R-:W-:Y:S03]  /*2a9a0*/  HGMMA.64x96x16.F32 R24, gdesc[UR4], RZ, !UPT, gsb0 ;  /* 0x01600000041879f0 */ /* 0x000fe6000c0008ff */
        /* <DEDUP_REMOVED lines=14> */
[----:B------:R-:W-:Y:S03]  /*2aa90*/  HGMMA.64x96x16.F32 R24, gdesc[UR4], R24, gsb0 ;  /* 0x01600000041879f0 */ /* 0x000fe60008000818 */
        /* <DEDUP_REMOVED lines=47> */
.L_x_11563:
[----:B------:R-:W-:Y:S05]  /*2ad90*/  BSYNC B3 ;  /* 0x0000000000037941 */ /* 0x000fea0003800000 */
.L_x_11562:
        /* <DEDUP_REMOVED lines=17> */
.L_x_11565:
[----:B------:R-:W-:Y:S05]  /*2aeb0*/  BSYNC B3 ;  /* 0x0000000000037941 */ /* 0x000fea0003800000 */
.L_x_11564:
        /* <DEDUP_REMOVED lines=10> */
.L_x_11567:
[----:B------:R-:W-:Y:S05]  /*2af60*/  BSYNC B3 ;  /* 0x0000000000037941 */ /* 0x000fea0003800000 */
.L_x_11566:
[----:B------:R-:W2:Y:S04]  /*2af70*/  LDL.64 R14, [R0] ;  /* 0x00000000000e7983 */ /* 0x000ea80000100a00 */
[----:B------:R-:W3:Y:S04]  /*2af80*/  LDL.64 R12, [R0+0x58] ;  /* 0x00005800000c7983 */ /* 0x000ee80000100a00 */
[----:B------:R-:W4:Y:S04]  /*2af90*/  LDL.64 R2, [R0+0x48] ;  /* 0x0000480000027983 */ /* 0x000f280000100a00 */
[----:B0----5:R-:W4:Y:S01]  /*2afa0*/  LDL.64 R8, [R0+0x50] ;  /* 0x0000500000087983 */ /* 0x021f220000100a00 */
[----:B------:R-:W-:-:S02]  /*2afb0*/  R2UR UR6, R4 ;  /* 0x00000000040672ca */ /* 0x000fc400000e0000 */
[C---:B------:R-:W-:Y:S01]  /*2afc0*/  R2UR UR7, R5.reuse ;  /* 0x00000000050772ca */ /* 0x040fe200000e0000 */
[----:B------:R-:W4:Y:S01]  /*2afd0*/  LDL R21, [R1+0x470] ;  /* 0x0004700001157983 */ /* 0x000f220000100800 */
[C---:B------:R-:W-:Y:S02]  /*2afe0*/  R2UR UR4, R4.reuse ;  /* 0x00000000040472ca */ /* 0x040fe400000e0000 */
[----:B------:R-:W-:Y:S01]  /*2aff0*/  R2UR UR5, R5 ;  /* 0x00000000050572ca */ /* 0x000fe200000e0000 */
[----:B------:R-:W4:Y:S04]  /*2b000*/  LDL R20, [R1+0x474] ;  /* 0x0004740001147983 */ /* 0x000f280000100800 */
[----:B------:R-:W4:Y:S04]  /*2b010*/  LDL.LU R72, [R1+0x47c] ;  /* 0x00047c0001487983 */ /* 0x000f280000300800 */
[----:B--2---:R-:W2:Y:S04]  /*2b020*/  LD.E R15, desc[UR6][R14.64] ;  /* 0x000000060e0f7980 */ /* 0x004ea8000c101900 */
[----:B---3--:R-:W2:Y:S01]  /*2b030*/  LD.E.64 R6, desc[UR4][R12.64] ;  /* 0x000000040c067980 */ /* 0x008ea2000c101b00 */
[----:B------:R-:W-:Y:S05]  /*2b040*/  WARPSYNC.ALL ;  /* 0x0000000000007948 */ /* 0x000fea0003800000 */
[----:B------:R-:W-:-:S02]  /*2b050*/  R2UR UR6, R4 ;  /* 0x00000000040672ca */ /* 0x000fc400000e0000 */
[C---:B------:R-:W-:Y:S02]  /*2b060*/  R2UR UR7, R5.reuse ;  /* 0x00000000050772ca */ /* 0x040fe400000e0000 */
[----:B------:R-:W-:Y:S02]  /*2b070*/  R2UR UR4, R4 ;  /* 0x00000000040472ca */ /* 0x000fe400000e0000 */
[----:B------:R-:W-:-:S09]  /*2b080*/  R2UR UR5, R5 ;  /* 0x00000000050572ca */ /* 0x000fd200000e0000 */
[----:B----4-:R-:W3:Y:S04]  /*2b090*/  LD.E R11, desc[UR6][R2.64] ;  /* 0x00000006020b7980 */ /* 0x010ee8000c101900 */
[----:B------:R-:W4:Y:S01]  /*2b0a0*/  LD.E.64 R18, desc[UR4][R8.64] ;  /* 0x0000000408127980 */ /* 0x000f22000c101b00 */
        /* <DEDUP_REMOVED lines=12> */
[----:B------:R-:W-:Y:S03]  /*2b170*/  HGMMA.64x96x16.F32 R24, gdesc[UR4], R24, UP0, gsb0 ;  /* 0x01600000041879f0 */ /* 0x000fe6000b800818 */
[----:B------:R-:W-:Y:S02]  /*2b180*/  WARPGROUP.DEPBAR.LE gsb0, 0x0 ;  /* 0x00008000000079c5 */ /* 0x000fe40000010000 */
[----:B------:R-:W-:Y:S04]  /*2b190*/  ST.E desc[UR8][R2.64], R195 ;  /* 0x000000c302007985 */ /* 0x000fe8000c101908 */
[----:B------:R-:W2:Y:S01]  /*2b1a0*/  LD.E.64 R12, desc[UR10][R8.64] ;  /* 0x0000000a080c7980 */ /* 0x000ea2000c101b00 */
[----:B------:R-:W-:-:S02]  /*2b1b0*/  VIADD R14, R6, 0x2 ;  /* 0x00000002060e7836 */ /* 0x000fc40000000000 */
[----:B------:R-:W-:-:S03]  /*2b1c0*/  IMAD.MOV.U32 R15, RZ, RZ, R7 ;  /* 0x000000ffff0f7224 */ /* 0x000fc600078e0007 */
[----:B------:R-:W-:Y:S02]  /*2b1d0*/  R2UR UR6, R14 ;  /* 0x000000000e0672ca */ /* 0x000fe400000e0000 */
[----:B------:R-:W-:Y:S01]  /*2b1e0*/  R2UR UR7, R15 ;  /* 0x000000000f0772ca */ /* 0x000fe200000e0000 */
[----:B------:R-:W-:Y:S01]  /*2b1f0*/  WARPGROUP.ARRIVE ;  /* 0x00000000000079c5 */ /* 0x000fe20000000000 */
[C---:B------:R-:W-:Y:S02]  /*2b200*/  R2UR UR8, R4.reuse ;  /* 0x00000000040872ca */ /* 0x040fe400000e0000 */
        /* <DEDUP_REMOVED lines=222> */
[----:B------:R-:W-:-:S06]  /*2bff0*/  WARPGROUP.ARRIVE ;  /* 0x00000000000079c5 */ /* 0x000fcc0000000000 */
[----:B------:R-:W0:Y:S01]  /*2c000*/  S2R R203, SR_TID.X ;  /* 0x0000000000cb7919 */ /* 0x000e220000002100 */
[----:B------:R-:W-:Y:S02]  /*2c010*/  R2UR UR8, R4 ;  /* 0x00000000040872ca */ /* 0x000fe400000e0000 */
[----:B------:R-:W-:Y:S02]  /*2c020*/  R2UR UR9, R5 ;  /* 0x00000000050972ca */ /* 0x000fe400000e0000 */
[----:B0-----:R-:W-:Y:S01]  /*2c030*/  LOP3.LUT P2, RZ, R203, 0x7f, RZ, 0xc0, !PT ;  /* 0x0000007fcbff7812 */ /* 0x001fe2000784c0ff */
[----:B--2---:R-:W-:Y:S02]  /*2c040*/  VIADD R6, R8, 0xc06 ;  /* 0x00000c0608067836 */ /* 0x004fe40000000000 */
[----:B------:R-:W-:-:S03]  /*2c050*/  IMAD.MOV.U32 R7, RZ, RZ, R9 ;  /* 0x000000ffff077224 */ /* 0x000fc600078e0009 */
[----:B------:R-:W-:Y:S02]  /*2c060*/  R2UR UR4, R6 ;  /* 0x00000000060472ca */ /* 0x000fe400000e0000 */
[----:B------:R-:W-:-:S13]  /*2c070*/  R2UR UR5, R7 ;  /* 0x00000000070572ca */ /* 0x000fda00000e0000 */
[----:B------:R-:W-:Y:S03]  /*2c080*/  HGMMA.64x96x16.F32 R24, gdesc[UR4], R24, gsb0 ;  /* 0x01600000041879f0 */ /* 0x000fe60008000818 */
[----:B------:R-:W-:Y:S02]  /*2c090*/  WARPGROUP.DEPBAR.LE gsb0, 0x0 ;  /* 0x00008000000079c5 */ /* 0x000fe40000010000 */
[----:B------:R0:W-:Y:S04]  /*2c0a0*/  ST.E desc[UR8][R2.64], R195 ;  /* 0x000000c302007985 */ /* 0x0001e8000c101908 */
[----:B------:R-:W2:Y:S04]  /*2c0b0*/  @!P2 LDL.64 R6, [R0+0x18] ;  /* 0x000018000006a983 */ /* 0x000ea80000100a00 */
[----:B------:R-:W3:Y:S01]  /*2c0c0*/  @!P2 LDL.64 R8, [R0] ;  /* 0x000000000008a983 */ /* 0x000ee20000100a00 */
[----:B------:R-:W-:-:S02]  /*2c0d0*/  @!P2 R2UR UR4, R4 ;  /* 0x000000000404a2ca */ /* 0x000fc400000e0000 */
[C---:B------:R-:W-:Y:S02]  /*2c0e0*/  @!P2 R2UR UR5, R5.reuse ;  /* 0x000000000505a2ca */ /* 0x040fe400000e0000 */
[----:B------:R-:W-:Y:S02]  /*2c0f0*/  SHF.R.U32.HI R11, RZ, 0x7, R203 ;  /* 0x00000007ff0b7819 */ /* 0x000fe400000116cb */
[----:B------:R-:W-:Y:S02]  /*2c100*/  @!P2 R2UR UR6, R4 ;  /* 0x000000000406a2ca */ /* 0x000fe400000e0000 */
[----:B------:R-:W-:Y:S02]  /*2c110*/  @!P2 R2UR UR7, R5 ;  /* 0x000000000507a2ca */ /* 0x000fe400000e0000 */
[----:B------:R-:W-:-:S05]  /*2c120*/  IADD3 R11, -R11, 0xb, RZ ;  /* 0x0000000b0b0b7810 */ /* 0x000fca0007ffe1ff */
[----:B------:R1:W-:Y:S06]  /*2c130*/  BAR.ARV R11, 0x100 ;  /* 0x0004000b0000751d */ /* 0x0003ec0000002000 */
[----:B--2---:R-:W2:Y:S04]  /*2c140*/  @!P2 LD.E.64 R6, desc[UR4][R6.64+0x30] ;  /* 0x000030040606a980 */ /* 0x004ea8000c101b00 */
[----:B---3--:R-:W0:Y:S01]  /*2c150*/  @!P2 LD.E R8, desc[UR6][R8.64] ;  /* 0x000000060808a980 */ /* 0x008e22000c101900 */
[----:B--2---:R-:W-:-:S05]  /*2c160*/  @!P2 MOV R13, R6 ;  /* 0x00000006000da202 */ /* 0x004fca0000000f00 */
[----:B0-----:R-:W-:-:S05]  /*2c170*/  @!P2 IMAD R2, R8, 0x8, R13 ;  /* 0x000000080802a824 */ /* 0x001fca00078e020d */
[----:B------:R-:W-:-:S04]  /*2c180*/  @!P2 PRMT R2, RZ, 0x654, R2 ;  /* 0x00000654ff02a816 */ /* 0x000fc80000000002 */
[----:B------:R0:W-:Y:S02]  /*2c190*/  @!P2 SYNCS.ARRIVE.TRANS64.RED.A1T0 RZ, [R2+URZ], RZ ;  /* 0x000000ff02ffa9a7 */ /* 0x0001e4000810043f */
[----:B0-----:R-:W2:Y:S01]  /*2c1a0*/  LDL.64 R2, [R0+0x68] ;  /* 0x0000680000027983 */ /* 0x001ea20000100a00 */
[----:B------:R-:W-:Y:S02]  /*2c1b0*/  R2UR UR4, R4 ;  /* 0x00000000040472ca */ /* 0x000fe400000e0000 */
[----:B------:R-:W-:-:S13]  /*2c1c0*/  R2UR UR5, R5 ;  /* 0x00000000050572ca */ /* 0x000fda00000e0000 */
[----:B--2---:R-:W2:Y:S01]  /*2c1d0*/  LD.E.64 R2, desc[UR4][R2.64] ;  /* 0x0000000402027980 */ /* 0x004ea2000c101b00 */
[----:B------:R-:W-:Y:S02]  /*2c1e0*/  R2UR UR4, R4 ;  /* 0x00000000040472ca */ /* 0x000fe400000e0000 */
[----:B------:R-:W-:-:S13]  /*2c1f0*/  R2UR UR5, R5 ;  /* 0x00000000050572ca */ /* 0x000fda00000e0000 */
[----:B-1----:R-:W3:Y:S01]  /*2c200*/  LD.E R11, desc[UR4][R22.64+0x24] ;  /* 0x00002404160b7980 */ /* 0x002ee2000c101900 */
[C---:B------:R-:W-:Y:S02]  /*2c210*/  R2UR UR4, R4.reuse ;  /* 0x00000000040472ca */ /* 0x040fe400000e0000 */
[C---:B------:R-:W-:Y:S02]  /*2c220*/  R2UR UR5, R5.reuse ;  /* 0x00000000050572ca */ /* 0x040fe400000e0000 */
[C---:B------:R-:W-:Y:S02]  /*2c230*/  R2UR UR14, R4.reuse ;  /* 0x00000000040e72ca */ /* 0x040fe400000e0000 */
[C---:B------:R-:W-:Y:S02]  /*2c240*/  R2UR UR15, R5.reuse ;  /* 0x00000000050f72ca */ /* 0x040fe400000e0000 */
[----:B------:R-:W-:Y:S02]  /*2c250*/  R2UR UR10, R4 ;  /* 0x00000000040a72ca */ /* 0x000fe400000e0000 */
[----:B------:R-:W-:-:S02]  /*2c260*/  R2UR UR11, R5 ;  /* 0x00000000050b72ca */ /* 0x000fc400000e0000 */
[----:B------:R-:W-:Y:S02]  /*2c270*/  R2UR UR8, R4 ;  /* 0x00000000040872ca */ /* 0x000fe400000e0000 */
[----:B------:R-:W-:Y:S02]  /*2c280*/  R2UR UR9, R5 ;  /* 0x00000000050972ca */ /* 0x000fe400000e0000 */
[----:B------:R-:W-:-:S03]  /*2c290*/  LOP3.LUT R72, R72, 0xfff7ffff, RZ, 0xc0, !PT ;  /* 0xfff7ffff48487812 */ /* 0x000fc600078ec0ff */
[----:B------:R-:W4:Y:S01]  /*2c2a0*/  LD.E R7, desc[UR14][R22.64+0x18] ;  /* 0x0000180e16077980 */ /* 0x000f22000c101900 */
[----:B------:R-:W-:Y:S02]  /*2c2b0*/  R2UR UR12, R4 ;  /* 0x00000000040c72ca */ /* 0x000fe400000e0000 */
[----:B------:R-:W-:Y:S01]  /*2c2c0*/  R2UR UR13, R5 ;  /* 0x00000000050d72ca */ /* 0x000fe200000e0000 */
[----:B------:R-:W4:Y:S01]  /*2c2d0*/  LD.E R74, desc[UR10][R22.64+0xc] ;  /* 0x00000c0a164a7980 */ /* 0x000f22000c101900 */
[----:B------:R-:W-:-:S05]  /*2c2e0*/  @P2 LOP3.LUT R72, R72, 0x80000, RZ, 0xfc, !PT ;  /* 0x0008000048482812 */ /* 0x000fca00078efcff */
[----:B------:R0:W-:Y:S06]  /*2c2f0*/  STL [R1+0x47c], R72 ;  /* 0x00047c4801007387 */ /* 0x0001ec0000100800 */
[----:B------:R-:W4:Y:S04]  /*2c300*/  LD.E R73, desc[UR12][R22.64+0x14] ;  /* 0x0000140c16497980 */ /* 0x000f28000c101900 */
[----:B0-----:R-:W4:Y:S04]  /*2c310*/  LD.E R72, desc[UR8][R22.64+0x10] ;  /* 0x0000100816487980 */ /* 0x001f28000c101900 */
[----:B--2---:R0:W2:Y:S01]  /*2c320*/  LD.E R75, desc[UR4][R2.64] ;  /* 0x00000004024b7980 */ /* 0x0040a2000c101900 */
[----:B------:R-:W-:-:S02]  /*2c330*/  R2UR UR4, R4 ;  /* 0x00000000040472ca */ /* 0x000fc400000e0000 */
[----:B------:R-:W-:-:S13]  /*2c340*/  R2UR UR5, R5 ;  /* 0x00000000050572ca */ /* 0x000fda00000e0000 */
[----:B------:R-:W2:Y:S01]  /*2c350*/  LD.E R76, desc[UR4][R22.64] ;  /* 0x00000004164c7980 */ /* 0x000ea2000c101900 */
[----:B------:R-:W-:Y:S02]  /*2c360*/  R2UR UR4, R4 ;  /* 0x00000000040472ca */ /* 0x000fe400000e0000 */
[----:B------:R-:W-:Y:S02]  /*2c370*/  R2UR UR5, R5 ;  /* 0x00000000050572ca */ /* 0x000fe400000e0000 */
[----:B---3--:R-:W-:Y:S01]  /*2c380*/  ISETP.NE.AND P1, PT, R11, 0x1, PT ;  /* 0x000000010b00780c */ /* 0x008fe20003f25270 */
[----:B0-----:R-:W-:Y:S02]  /*2c390*/  IMAD.MOV.U32 R2, RZ, RZ, R20 ;  /* 0x000000ffff027224 */ /* 0x001fe400078e0014 */
[----:B------:R-:W-:-:S08]  /*2c3a0*/  IMAD.MOV.U32 R3, RZ, RZ, R21 ;  /* 0x000000ffff037224 */ /* 0x000fd000078e0015 */
[----:B------:R0:W3:Y:S02]  /*2c3b0*/  LD.E R78, desc[UR4][R2.64] ;  /* 0x00000004024e7980 */ /* 0x0000e4000c101900 */
[C---:B------:R-:W-:Y:S02]  /*2c3c0*/  @P1 R2UR UR4, R4.reuse ;  /* 0x00000000040412ca */ /* 0x040fe400000e0000 */
[C---:B------:R-:W-:Y:S02]  /*2c3d0*/  @P1 R2UR UR5, R5.reuse ;  /* 0x00000000050512ca */ /* 0x040fe400000e0000 */
[----:B------:R-:W-:Y:S02]  /*2c3e0*/  @P1 R2UR UR6, R4 ;  /* 0x00000000040612ca */ /* 0x000fe400000e0000 */
[----:B------:R-:W-:-:S09]  /*2c3f0*/  @P1 R2UR UR7, R5 ;  /* 0x00000000050712ca */ /* 0x000fd200000e0000 */
[----:B------:R-:W3:Y:S04]  /*2c400*/  @P1 LD.E R80, desc[UR4][R22.64+0x28] ;  /* 0x0000280416501980 */ /* 0x000ee8000c101900 */
[----:B------:R-:W3:Y:S01]  /*2c410*/  @P1 LD.E R77, desc[UR6][R22.64+0x2c] ;  /* 0x00002c06164d1980 */ /* 0x000ee2000c101900 */
[C---:B------:R-:W-:Y:S02]  /*2c420*/  R2UR UR4, R4.reuse ;  /* 0x00000000040472ca */ /* 0x040fe400000e0000 */
[C---:B------:R-:W-:Y:S02]  /*2c430*/  R2UR UR5, R5.reuse ;  /* 0x00000000050572ca */ /* 0x040fe400000e0000 */
[----:B------:R-:W-:Y:S02]  /*2c440*/  R2UR UR6, R4 ;  /* 0x00000000040672ca */ /* 0x000fe400000e0000 */
[----:B------:R-:W-:-:S09]  /*2c450*/  R2UR UR7, R5 ;  /* 0x00000000050772ca */ /* 0x000fd200000e0000 */
[----:B------:R-:W3:Y:S04]  /*2c460*/  LD.E R3, desc[UR4][R22.64+0x8] ;  /* 0x0000080416037980 */ /* 0x000ee8000c101900 */
[----:B------:R-:W3:Y:S01]  /*2c470*/  LD.E R6, desc[UR6][R22.64+0x4] ;  /* 0x0000040616067980 */ /* 0x000ee2000c101900 */
[----:B----4-:R-:W-:Y:S02]  /*2c480*/  ISETP.GE.AND P2, PT, R7, 0x1, PT ;  /* 0x000000010700780c */ /* 0x010fe40003f46270 */
[----:B------:R-:W-:Y:S01]  /*2c490*/  LOP3.LUT R74, RZ, R74, RZ, 0x33, !PT ;  /* 0x0000004aff4a7212 */ /* 0x000fe200078e33ff */
[----:B------:R-:W-:Y:S01]  /*2c4a0*/  BSSY B3, `(.L_x_11569) ;  /* 0x00000ad000037945 */ /* 0x000fe20003800000 */
[----:B------:R-:W-:Y:S02]  /*2c4b0*/  IMAD R73, R10, -0x60, R73 ;  /* 0xffffffa00a497824 */ /* 0x000fe400078e0249 */
[-C--:B--2---:R-:W-:Y:S01]  /*2c4c0*/  FMUL.FTZ R19, R48, R75.reuse ;  /* 0x0000004b30137220 */ /* 0x084fe20000410000 */
[-C--:B------:R-:W-:Y:S01]  /*2c4d0*/  FMUL.FTZ R21, R28, R75.reuse ;  /* 0x0000004b1c157220 */ /* 0x080fe20000410000 */
[-C--:B------:R-:W-:Y:S01]  /*2c4e0*/  FMUL.FTZ R9, R27, R75.reuse ;  /* 0x0000004b1b097220 */ /* 0x080fe20000410000 */
[-C--:B------:R-:W-:Y:S01]  /*2c4f0*/  FMUL.FTZ R28, R42, R75.reuse ;  /* 0x0000004b2a1c7220 */ /* 0x080fe20000410000 */
[-C--:B------:R-:W-:Y:S01]  /*2c500*/  FMUL.FTZ R27, R49, R75.reuse ;  /* 0x0000004b311b7220 */ /* 0x080fe20000410000 */
[----:B------:R1:W2:Y:S01]  /*2c510*/  MUFU.TANH R42, R19 ;  /* 0x00000013002a7308 */ /* 0x0002a20000002400 */
[-C--:B------:R-:W-:Y:S01]  /*2c520*/  FMUL.FTZ R8, R24, R75.reuse ;  /* 0x0000004b18087220 */ /* 0x080fe20000410000 */
[-C--:B------:R-:W-:Y:S01]  /*2c530*/  FMUL.FTZ R24, R29, R75.reuse ;  /* 0x0000004b1d187220 */ /* 0x080fe20000410000 */
[-C--:B------:R-:W-:Y:S01]  /*2c540*/  FMUL.FTZ R44, R44, R75.reuse ;  /* 0x0000004b2c2c7220 */ /* 0x080fe20000410000 */
[-C--:B------:R-:W-:Y:S01]  /*2c550*/  FMUL.FTZ R12, R31, R75.reuse ;  /* 0x0000004b1f0c7220 */ /* 0x080fe20000410000 */
[-C--:B------:R-:W-:Y:S01]  /*2c560*/  FMUL.FTZ R29, R43, R75.reuse ;  /* 0x0000004b2b1d7220 */ /* 0x080fe20000410000 */
[-C--:B------:R-:W-:Y:S01]  /*2c570*/  FMUL.FTZ R31, R52, R75.reuse ;  /* 0x0000004b341f7220 */ /* 0x080fe20000410000 */
[-C--:B------:R-:W-:Y:S01]  /*2c580*/  FMUL.FTZ R15, R38, R75.reuse ;  /* 0x0000004b260f7220 */ /* 0x080fe20000410000 */
[----:B------:R4:W0:Y:S01]  /*2c590*/  MUFU.TANH R43, R27 ;  /* 0x0000001b002b7308 */ /* 0x0008220000002400 */
[----:B-1----:R-:W-:Y:S01]  /*2c5a0*/  SHF.R.S32.HI R19, RZ, 0x1f, R76 ;  /* 0x0000001fff137819 */ /* 0x002fe2000001144c */
[----:B------:R-:W-:-:S03]  /*2c5b0*/  FMUL.FTZ R38, R40, R75 ;  /* 0x0000004b28267220 */ /* 0x000fc60000410000 */
[----:B----4-:R-:W-:-:S03]  /*2c5c0*/  LEA.HI R27, R19, R76, RZ, 0x7 ;  /* 0x0000004c131b7211 */ /* 0x010fc600078f38ff */
[----:B------:R-:W1:Y:S01]  /*2c5d0*/  MUFU.TANH R40, R44 ;  /* 0x0000002c00287308 */ /* 0x000e620000002400 */
[-C--:B------:R-:W-:Y:S01]  /*2c5e0*/  FMUL.FTZ R20, R25, R75.reuse ;  /* 0x0000004b19147220 */ /* 0x080fe20000410000 */
[----:B------:R-:W-:-:S06]  /*2c5f0*/  FMUL.FTZ R25, R32, R75 ;  /* 0x0000004b20197220 */ /* 0x000fcc0000410000 */
[----:B------:R4:W1:Y:S01]  /*2c600*/  MUFU.TANH R44, R31 ;  /* 0x0000001f002c7308 */ /* 0x0008620000002400 */
[-C--:B------:R-:W-:Y:S01]  /*2c610*/  FMUL.FTZ R32, R53, R75.reuse ;  /* 0x0000004b35207220 */ /* 0x080fe20000410000 */
[-C--:B0-----:R-:W-:Y:S01]  /*2c620*/  FMUL.FTZ R2, R26, R75.reuse ;  /* 0x0000004b1a027220 */ /* 0x081fe20000410000 */
[----:B----4-:R-:W-:Y:S01]  /*2c630*/  LOP3.LUT R31, R27, 0xffffff80, RZ, 0xc0, !PT ;  /* 0xffffff801b1f7812 */ /* 0x010fe200078ec0ff */
[-C--:B------:R-:W-:Y:S01]  /*2c640*/  FMUL.FTZ R11, R30, R75.reuse ;  /* 0x0000004b1e0b7220 */ /* 0x080fe20000410000 */
[----:B------:R-:W-:-:S03]  /*2c650*/  FMUL.FTZ R26, R33, R75 ;  /* 0x0000004b211a7220 */ /* 0x000fc60000410000 */
[----:B------:R-:W-:Y:S02]  /*2c660*/  IMAD.IADD R31, R76, 0x1, -R31 ;  /* 0x000000014c1f7824 */ /* 0x000fe400078e0a1f */
[-C--:B------:R-:W-:Y:S01]  /*2c670*/  FMUL.FTZ R30, R46, R75.reuse ;  /* 0x0000004b2e1e7220 */ /* 0x080fe20000410000 */
[----:B------:R-:W-:Y:S01]  /*2c680*/  LEA.HI R33, R19, R76, RZ, 0x2 ;  /* 0x0000004c13217211 */ /* 0x000fe200078f10ff */
[----:B------:R0:W4:Y:S01]  /*2c690*/  MUFU.TANH R46, R32 ;  /* 0x00000020002e7308 */ /* 0x0001220000002400 */
[-C--:B------:R-:W-:Y:S02]  /*2c6a0*/  FMUL.FTZ R14, R35, R75.reuse ;  /* 0x0000004b230e7220 */ /* 0x080fe40000410000 */
[----:B------:R-:W-:Y:S02]  /*2c6b0*/  LOP3.LUT R35, R33, 0xfffffffc, RZ, 0xc0, !PT ;  /* 0xfffffffc21237812 */ /* 0x000fe400078ec0ff */
[----:B0-----:R-:W-:Y:S01]  /*2c6c0*/  SHF.R.S32.HI R32, RZ, 0x1f, R31 ;  /* 0x0000001fff207819 */ /* 0x001fe2000001141f */
[----:B------:R-:W-:-:S03]  /*2c6d0*/  FMUL.FTZ R18, R39, R75 ;  /* 0x0000004b27127220 */ /* 0x000fc60000410000 */
[----:B------:R-:W-:Y:S01]  /*2c6e0*/  LEA.HI R33, R32, R31, RZ, 0x2 ;  /* 0x0000001f20217211 */ /* 0x000fe200078f10ff */
[-C--:B------:R-:W-:Y:S01]  /*2c6f0*/  FMUL.FTZ R13, R34, R75.reuse ;  /* 0x0000004b220d7220 */ /* 0x080fe20000410000 */
[----:B------:R-:W-:Y:S01]  /*2c700*/  FMUL.FTZ R39, R41, R75 ;  /* 0x0000004b29277220 */ /* 0x000fe20000410000 */
[----:B------:R-:W-:Y:S01]  /*2c710*/  IMAD.IADD R76, R76, 0x1, -R35 ;  /* 0x000000014c4c7824 */ /* 0x000fe200078e0a23 */
[--C-:B------:R-:W-:Y:S02]  /*2c720*/  SHF.R.S32.HI R34, RZ, 0x2, R33.reuse ;  /* 0x00000002ff227819 */ /* 0x100fe40000011421 */
[----:B------:R-:W-:Y:S02]  /*2c730*/  SHF.R.S32.HI R41, RZ, 0x1f, R33 ;  /* 0x0000001fff297819 */ /* 0x000fe40000011421 */
[----:B------:R-:W-:Y:S02]  /*2c740*/  LEA.HI R35, R32, R31, RZ, 0x5 ;  /* 0x0000001f20237211 */ /* 0x000fe400078f28ff */
[----:B------:R-:W-:-:S02]  /*2c750*/  SHF.R.S32.HI R32, RZ, 0x7, R27 ;  /* 0x00000007ff207819 */ /* 0x000fc4000001141b */
[----:B------:R-:W-:Y:S02]  /*2c760*/  LEA.HI R41, R41, R34, RZ, 0x3 ;  /* 0x0000002229297211 */ /* 0x000fe400078f18ff */
[----:B------:R-:W-:Y:S02]  /*2c770*/  SHF.R.S32.HI R35, RZ, 0x5, R35 ;  /* 0x00000005ff237819 */ /* 0x000fe40000011423 */
[----:B------:R-:W-:Y:S02]  /*2c780*/  LEA.HI R27, R27, R32, RZ, 0x1 ;  /* 0x000000201b1b7211 */ /* 0x000fe400078f08ff */
[----:B------:R-:W-:Y:S01]  /*2c790*/  LOP3.LUT R41, R41, 0xfffffff8, RZ, 0xc0, !PT ;  /* 0xfffffff829297812 */ /* 0x000fe200078ec0ff */
[----:B---3--:R-:W-:Y:S01]  /*2c7a0*/  IMAD R78, R78, 0x8, R35 ;  /* 0x000000084e4e7824 */ /* 0x008fe200078e0223 */
[----:B------:R-:W-:Y:S02]  /*2c7b0*/  LOP3.LUT R27, R27, 0x3fffffe, RZ, 0xc0, !PT ;  /* 0x03fffffe1b1b7812 */ /* 0x000fe400078ec0ff */
[----:B------:R-:W-:Y:S01]  /*2c7c0*/  LEA.HI R35, R76, R76, RZ, 0x1 ;  /* 0x0000004c4c237211 */ /* 0x000fe200078f08ff */
[----:B------:R-:W-:-:S02]  /*2c7d0*/  IMAD.IADD R41, R34, 0x1, -R41 ;  /* 0x0000000122297824 */ /* 0x000fc400078e0a29 */
[----:B------:R-:W-:Y:S01]  /*2c7e0*/  IMAD.IADD R27, R32, 0x1, -R27 ;  /* 0x00000001201b7824 */ /* 0x000fe200078e0a1b */
[----:B------:R-:W-:Y:S01]  /*2c7f0*/  LOP3.LUT R35, R35, 0x1ffffffe, RZ, 0xc0, !PT ;  /* 0x1ffffffe23237812 */ /* 0x000fe200078ec0ff */
[----:B------:R-:W-:Y:S02]  /*2c800*/  IMAD.U32 R32, R78, 0x10, R41 ;  /* 0x000000104e207824 */ /* 0x000fe400078e0029 */
[-C--:B------:R-:W-:Y:S02]  /*2c810*/  FMUL.FTZ R53, R55, R75.reuse ;  /* 0x0000004b37357220 */ /* 0x080fe40000410000 */
[----:B------:R-:W-:Y:S02]  /*2c820*/  IMAD.IADD R35, R76, 0x1, -R35 ;  /* 0x000000014c237824 */ /* 0x000fe400078e0a23 */
[----:B------:R-:W-:Y:S02]  /*2c830*/  IMAD R32, R27, 0x40, R32 ;  /* 0x000000401b207824 */ /* 0x000fe400078e0220 */
[----:B------:R-:W-:-:S02]  /*2c840*/  FMUL.FTZ R55, R59, R75 ;  /* 0x0000004b3b377220 */ /* 0x000fc40000410000 */
[----:B------:R-:W-:-:S04]  /*2c850*/  IMAD R59, R35, 0x8, R32 ;  /* 0x00000008233b7824 */ /* 0x000fc800078e0220 */
[----:B------:R-:W-:-:S05]  /*2c860*/  @P1 IMAD.HI.U32 R80, R59, R80, RZ ;  /* 0x000000503b501227 */ /* 0x000fca00078e00ff */
[----:B------:R-:W-:Y:S01]  /*2c870*/  @P1 SHF.R.U32.HI R59, RZ, R77, R80 ;  /* 0x0000004dff3b1219 */ /* 0x000fe20000011650 */
[-C--:B------:R-:W-:Y:S01]  /*2c880*/  FMUL.FTZ R56, R56, R75.reuse ;  /* 0x0000004b38387220 */ /* 0x080fe20000410000 */
[-C--:B------:R-:W-:Y:S01]  /*2c890*/  FMUL.FTZ R57, R57, R75.reuse ;  /* 0x0000004b39397220 */ /* 0x080fe20000410000 */
[----:B------:R-:W-:Y:S02]  /*2c8a0*/  LOP3.LUT R32, R33, 0x7ffffffc, RZ, 0xc0, !PT ;  /* 0x7ffffffc21207812 */ /* 0x000fe400078ec0ff */
[----:B------:R-:W0:Y:S01]  /*2c8b0*/  SHFL.IDX PT, R35, R59, RZ, 0x1c1f ;  /* 0x001c1fff3b237589 */ /* 0x000e2200000e0000 */
[----:B------:R-:W-:Y:S02]  /*2c8c0*/  IMAD.MOV.U32 R27, RZ, RZ, -0x60 ;  /* 0xffffffa0ff1b7424 */ /* 0x000fe400078e00ff */
[-C--:B------:R-:W-:Y:S01]  /*2c8d0*/  FMUL.FTZ R52, R54, R75.reuse ;  /* 0x0000004b36347220 */ /* 0x080fe20000410000 */
        /* <DEDUP_REMOVED lines=18> */
[----:B---3--:R-:W-:Y:S01]  /*2ca00*/  FMUL.FTZ R56, R70, R75 ;  /* 0x0000004b46387220 */ /* 0x008fe20000410000 */
[----:B------:R-:W-:-:S02]  /*2ca10*/  IMAD.IADD R32, R31, 0x1, -R32 ;  /* 0x000000011f207824 */ /* 0x000fc400078e0a20 */
[----:B--2---:R-:W-:Y:S01]  /*2ca20*/  FMUL.FTZ R57, R71, R75 ;  /* 0x0000004b47397220 */ /* 0x004fe20000410000 */
[----:B------:R-:W-:Y:S01]  /*2ca30*/  IMAD R27, R10, R27, 0x1 ;  /* 0x000000010a1b7424 */ /* 0x000fe200078e021b */
[----:B------:R-:W2:Y:S03]  /*2ca40*/  MUFU.TANH R8, R8 ;  /* 0x0000000800087308 */ /* 0x000ea60000002400 */
[----:B------:R-:W-:-:S05]  /*2ca50*/  IMAD R27, R32, -0x2, R27 ;  /* 0xfffffffe201b7824 */ /* 0x000fca00078e021b */
[----:B------:R-:W3:Y:S01]  /*2ca60*/  MUFU.TANH R20, R20 ;  /* 0x0000001400147308 */ /* 0x000ee20000002400 */
[----:B------:R-:W-:-:S07]  /*2ca70*/  IADD3 R31, -R6, R27, R3 ;  /* 0x0000001b061f7210 */ /* 0x000fce0007ffe103 */
[----:B------:R-:W0:Y:S01]  /*2ca80*/  MUFU.TANH R2, R2 ;  /* 0x0000000200027308 */ /* 0x000e220000002400 */
[----:B------:R-:W-:-:S07]  /*2ca90*/  FMUL.FTZ R60, R60, R75 ;  /* 0x0000004b3c3c7220 */ /* 0x000fce0000410000 */
        /* <DEDUP_REMOVED lines=37> */
[----:B------:R-:W-:-:S02]  /*2ccf0*/  IMAD.IADD R72, R31, 0x1, R72 ;  /* 0x000000011f487824 */ /* 0x000fc400078e0248 */
[----:B------:R-:W-:Y:S02]  /*2cd00*/  IMAD.IADD R74, R31, 0x1, R74 ;  /* 0x000000011f4a7824 */ /* 0x000fe400078e024a */
[----:B------:R-:W-:Y:S02]  /*2cd10*/  VIADD R66, R27, 0xffffffff ;  /* 0xffffffff1b427836 */ /* 0x000fe40000000000 */
[--C-:B0-----:R-:W-:Y:S01]  /*2cd20*/  IMAD.IADD R62, R74, 0x1, R35.reuse ;  /* 0x000000014a3e7824 */ /* 0x101fe200078e0223 */
[----:B------:R0:W1:Y:S02]  /*2cd30*/  MUFU.TANH R82, R60 ;  /* 0x0000003c00527308 */ /* 0x0000640000002400 */
[----:B0-----:R-:W-:Y:S01]  /*2cd40*/  IMAD.IADD R60, R72, 0x1, R35 ;  /* 0x00000001483c7824 */ /* 0x001fe200078e0223 */
        /* <DEDUP_REMOVED lines=17> */
.L_x_11574:
[----:B------:R-:W-:Y:S05]  /*2ce60*/  BSYNC B5 ;  /* 0x0000000000057941 */ /* 0x000fea0003800000 */
.L_x_11573:
[----:B------:R-:W-:Y:S01]  /*2ce70*/  LOP3.LUT R32, RZ, R32, RZ, 0x33, !PT ;  /* 0x00000020ff207212 */ /* 0x000fe200078e33ff */
[----:B------:R-:W-:Y:S06]  /*2ce80*/  BRA `(.L_x_11575) ;  /* 0x0000000000287947 */ /* 0x000fec0003800000 */
.L_x_11572:
        /* <DEDUP_REMOVED lines=10> */
.L_x_11575:
[----:B------:R-:W-:Y:S05]  /*2cf30*/  BSYNC B4 ;  /* 0x0000000000047941 */ /* 0x000fea0003800000 */
.L_x_11571:
[----:B------:R-:W-:-:S05]  /*2cf40*/  IMAD R27, R7, R32, R66 ;  /* 0x00000020071b7224 */ /* 0x000fca00078e0242 */
[----:B------:R-:W-:Y:S02]  /*2cf50*/  VIMNMX R62, R62, R27, !PT ;  /* 0x0000001b3e3e7248 */ /* 0x000fe40007fe0100 */
[----:B------:R-:W-:-:S07]  /*2cf60*/  VIADDMNMX R60, R27, R7, R60, PT ;  /* 0x000000071b3c7246 */ /* 0x000fce000380013c */
.L_x_11570:
[----:B------:R-:W-:Y:S05]  /*2cf70*/  BSYNC B3 ;  /* 0x0000000000037941 */ /* 0x000fea0003800000 */
.L_x_11569:
        /* <DEDUP_REMOVED lines=14> */
[----:B------:R-:W-:Y:S01]  /*2d060*/  FSEL R33, R24, -INF , !P3 ;  /* 0xff80000018217808 */ /* 0x000fe20005800000 */
[----:B0-----:R-:W-:Y:S01]  /*2d070*/  IMAD.IADD R63, R74, 0x1, R59 ;  /* 0x000000014a3f7824 */ /* 0x001fe200078e023b */
        /* <DEDUP_REMOVED lines=121> */
.L_x_11581:
[----:B------:R-:W-:Y:S05]  /*2d810*/  BSYNC B5 ;  /* 0x0000000000057941 */ /* 0x000fea0003800000 */
.L_x_11580:
[----:B------:R-:W-:Y:S01]  /*2d820*/  LOP3.LUT R6, RZ, R6, RZ, 0x33, !PT ;  /* 0x00000006ff067212 */ /* 0x000fe200078e33ff */
[----:B------:R-:W-:Y:S06]  /*2d830*/  BRA `(.L_x_11582) ;  /* 0x0000000000287947 */ /* 0x000fec0003800000 */
.L_x_11579:
        /* <DEDUP_REMOVED lines=10> */
.L_x_11582:
[----:B------:R-:W-:Y:S05]  /*2d8e0*/  BSYNC B4 ;  /* 0x0000000000047941 */ /* 0x000fea0003800000 */
.L_x_11578:
[----:B------:R-:W-:-:S05]  /*2d8f0*/  IMAD R6, R7, R6, R66 ;  /* 0x0000000607067224 */ /* 0x000fca00078e0242 */
[----:B------:R-:W-:Y:S02]  /*2d900*/  VIADDMNMX R62, R6, R7, R62, PT ;  /* 0x00000007063e7246 */ /* 0x000fe4000380013e */
[----:B------:R-:W-:-:S07]  /*2d910*/  VIMNMX R63, R63, R6, !PT ;  /* 0x000000063f3f7248 */ /* 0x000fce0007fe0100 */
.L_x_11577:
[----:B------:R-:W-:Y:S05]  /*2d920*/  BSYNC B3 ;  /* 0x0000000000037941 */ /* 0x000fea0003800000 */
.L_x_11576:
        /* <DEDUP_REMOVED lines=74> */
[----:B------:R-:W-:Y:S02]  /*2ddd0*/  ISETP.GT.AND P1, PT, R63, RZ, !P6 ;  /* 0x000000ff3f00720c */ /* 0x000fe40007724270 */
[----:B------:R-:W-:Y:S02]  /*2dde0*/  ISETP.NE.AND P6, PT, R65, RZ, PT ;  /* 0x000000ff4100720c */ /* 0x000fe40003fc5270 */
[----:B------:R-:W-:Y:S02]  /*2ddf0*/  ISETP.LT.OR P1, PT, R62, 0x1, P1 ;  /* 0x000000013e00780c */ /* 0x000fe40000f21670 */
[----:B------:R-:W-:Y:S02]  /*2de00*/  ISETP.NE.AND P2, PT, R82, RZ, PT ;  /* 0x000000ff5200720c */ /* 0x000fe40003f45270 */
[----:B------:R-:W-:Y:S02]  /*2de10*/  FSEL R54, R2, -INF , !P1 ;  /* 0xff80000002367808 */ /* 0x000fe40004800000 */
[----:B--2---:R-:W2:Y:S01]  /*2de20*/  LD.E.64 R2, desc[UR4][R6.64] ;  /* 0x0000000406027980 */ /* 0x004ea2000c101b00 */
[----:B------:R-:W-:-:S02]  /*2de30*/  ISETP.GT.AND P1, PT, R63, 0x49, !P2 ;  /* 0x000000493f00780c */ /* 0x000fc40005724270 */
[C---:B------:R-:W-:Y:S02]  /*2de40*/  ISETP.GT.AND P3, PT, R63.reuse, 0x50, !P3 ;  /* 0x000000503f00780c */ /* 0x040fe40005f64270 */
[C---:B------:R-:W-:Y:S02]  /*2de50*/  ISETP.GT.AND P4, PT, R63.reuse, 0x51, !P4 ;  /* 0x000000513f00780c */ /* 0x040fe40006784270 */
[C---:B------:R-:W-:Y:S02]  /*2de60*/  ISETP.GT.AND P5, PT, R63.reuse, 0x58, !P5 ;  /* 0x000000583f00780c */ /* 0x040fe40006fa4270 */
[----:B------:R-:W-:Y:S02]  /*2de70*/  ISETP.GT.AND P2, PT, R63, 0x59, !P6 ;  /* 0x000000593f00780c */ /* 0x000fe40007744270 */
[C---:B------:R-:W-:Y:S02]  /*2de80*/  ISETP.LT.OR P1, PT, R62.reuse, 0x4a, P1 ;  /* 0x0000004a3e00780c */ /* 0x040fe40000f21670 */
[----:B------:R-:W-:-:S02]  /*2de90*/  ISETP.LT.OR P3, PT, R62, 0x51, P3 ;  /* 0x000000513e00780c */ /* 0x000fc40001f61670 */
[----:B------:R-:W-:Y:S02]  /*2dea0*/  FSEL R19, R19, -INF , !P1 ;  /* 0xff80000013137808 */ /* 0x000fe40004800000 */
[----:B------:R-:W-:Y:S02]  /*2deb0*/  ISETP.LT.OR P4, PT, R62, 0x52, P4 ;  /* 0x000000523e00780c */ /* 0x000fe40002781670 */
[----:B------:R-:W-:Y:S02]  /*2dec0*/  FSEL R50, R50, -INF , !P3 ;  /* 0xff80000032327808 */ /* 0x000fe40005800000 */
[C---:B------:R-:W-:Y:S02]  /*2ded0*/  ISETP.LT.OR P5, PT, R62.reuse, 0x59, P5 ;  /* 0x000000593e00780c */ /* 0x040fe40002fa1670 */
[----:B------:R-:W-:Y:S02]  /*2dee0*/  ISETP.LT.OR P2, PT, R62, 0x5a, P2 ;  /* 0x0000005a3e00780c */ /* 0x000fe40001741670 */
[----:B------:R-:W-:-:S02]  /*2def0*/  FSEL R51, R51, -INF , !P4 ;  /* 0xff80000033337808 */ /* 0x000fc40006000000 */
[----:B------:R-:W-:Y:S02]  /*2df00*/  FSEL R56, R56, -INF , !P5 ;  /* 0xff80000038387808 */ /* 0x000fe40006800000 */
[----:B------:R-:W-:Y:S02]  /*2df10*/  R2UR UR6, R4 ;  /* 0x00000000040672ca */ /* 0x000fe400000e0000 */
        /* <DEDUP_REMOVED lines=51> */
[----:B------:R-:W-:-:S03]  /*2e250*/  FMNMX.FTZ R63, R57, R28, !PT ;  /* 0x0000001c393f7209 */ /* 0x000fc60007810000 */
[----:B------:R-:W0:Y:S04]  /*2e260*/  SHFL.BFLY PT, R9, R62, 0x2, 0x1f ;  /* 0x0c401f003e097f89 */ /* 0x000e2800000e0000 */
[----:B------:R1:W-:Y:S04]  /*2e270*/  ST.E.64 desc[UR4][R6.64], R62 ;  /* 0x0000003e06007985 */ /* 0x0003e8000c101b04 */
[----:B------:R-:W4:Y:S01]  /*2e280*/  LD.E R70, desc[UR6][R6.64+0x4] ;  /* 0x0000040606467980 */ /* 0x000f22000c101900 */
[----:B0-----:R-:W-:-:S03]  /*2e290*/  FMNMX.FTZ R9, R62, R9, !PT ;  /* 0x000000093e097209 */ /* 0x001fc60007810000 */
[----:B-1----:R-:W5:Y:S04]  /*2e2a0*/  LD.E R62, desc[UR4][R6.64+0x10] ;  /* 0x00001004063e7980 */ /* 0x002f68000c101900 */
        /* <DEDUP_REMOVED lines=10> */
[----:B---3--:R-:W-:Y:S02]  /*2e350*/  FSETP.NEU.FTZ.AND P1, PT, R67, -INF , PT ;  /* 0xff8000004300780b */ /* 0x008fe40003f3d000 */
[----:B------:R-:W-:Y:S02]  /*2e360*/  FSETP.NEU.FTZ.AND P2, PT, R63, -INF , PT ;  /* 0xff8000003f00780b */ /* 0x000fe40003f5d000 */
        /* <DEDUP_REMOVED lines=11> */
[----:B------:R-:W-:Y:S04]  /*2e420*/  ST.E desc[UR6][R6.64+0x10], R65 ;  /* 0x0000104106007985 */ /* 0x000fe8000c101906 */
[----:B------:R0:W-:Y:S04]  /*2e430*/  ST.E desc[UR8][R6.64+0x14], R67 ;  /* 0x0000144306007985 */ /* 0x0001e8000c101908 */
[----:B------:R-:W2:Y:S04]  /*2e440*/  LDL.64 R2, [R0+0x70] ;  /* 0x0000700000027983 */ /* 0x000ea80000100a00 */
[----:B--2---:R-:W0:Y:S04]  /*2e450*/  LD.E R69, desc[UR6][R2.64+0x20] ;  /* 0x0000200602457980 */ /* 0x004e28000c101900 */
[----:B------:R-:W0:Y:S04]  /*2e460*/  LD.E R62, desc[UR4][R2.64] ;  /* 0x00000004023e7980 */ /* 0x000e28000c101900 */
[----:B------:R-:W2:Y:S04]  /*2e470*/  LD.E R66, desc[UR8][R2.64+0x4] ;  /* 0x0000040802427980 */ /* 0x000ea8000c101900 */
[----:B-1----:R-:W3:Y:S04]  /*2e480*/  LD.E R63, desc[UR4][R2.64+0x10] ;  /* 0x00001004023f7980 */ /* 0x002ee8000c101900 */
[----:B------:R-:W4:Y:S01]  /*2e490*/  LD.E R68, desc[UR6][R2.64+0x14] ;  /* 0x0000140602447980 */ /* 0x000f22000c101900 */
[C---:B0-----:R-:W-:Y:S01]  /*2e4a0*/  FMUL.FTZ R6, R62.reuse, R69 ;  /* 0x000000453e067220 */ /* 0x041fe20000410000 */
[----:B------:R-:W-:-:S02]  /*2e4b0*/  FSETP.NEU.FTZ.AND P1, PT, R62, -INF , PT ;  /* 0xff8000003e00780b */ /* 0x000fc40003f3d000 */
[----:B--2---:R-:W-:Y:S01]  /*2e4c0*/  FSETP.NEU.FTZ.AND P2, PT, R66, -INF , PT ;  /* 0xff8000004200780b */ /* 0x004fe20003f5d000 */
[----:B------:R-:W-:Y:S01]  /*2e4d0*/  FMUL.FTZ R66, R69, R66 ;  /* 0x0000004245427220 */ /* 0x000fe20000410000 */
[----:B------:R-:W-:-:S04]  /*2e4e0*/  FSEL R6, R6, RZ, P1 ;  /* 0x000000ff06067208 */ /* 0x000fc80000800000 */
[----:B------:R-:W-:Y:S01]  /*2e4f0*/  FSEL R66, R66, RZ, P2 ;  /* 0x000000ff42427208 */ /* 0x000fe20001000000 */
[-CC-:B------:R-:W-:Y:S01]  /*2e500*/  FFMA.FTZ R152, R61, R69.reuse, -R6.reuse ;  /* 0x000000453d987223 */ /* 0x180fe20000010806 */
[----:B------:R-:W-:-:S03]  /*2e510*/  FFMA.FTZ R215, R31, R69, -R6 ;  /* 0x000000451fd77223 */ /* 0x000fc60000010806 */
[-CC-:B------:R-:W-:Y:S01]  /*2e520*/  FFMA.FTZ R153, R54, R69.reuse, -R66.reuse ;  /* 0x0000004536997223 */ /* 0x180fe20000010842 */
[-C--:B------:R-:W-:Y:S01]  /*2e530*/  FFMA.FTZ R212, R59, R69.reuse, -R66 ;  /* 0x000000453bd47223 */ /* 0x080fe20000010842 */
[----:B------:R-:W3:Y:S01]  /*2e540*/  MUFU.EX2 R152, R152 ;  /* 0x0000009800987308 */ /* 0x000ee20000000800 */
[-C--:B------:R-:W-:Y:S01]  /*2e550*/  FFMA.FTZ R154, R32, R69.reuse, -R6 ;  /* 0x00000045209a7223 */ /* 0x080fe20000010806 */
[-C--:B------:R-:W-:Y:S01]  /*2e560*/  FFMA.FTZ R155, R11, R69.reuse, -R66 ;  /* 0x000000450b9b7223 */ /* 0x080fe20000010842 */
[----:B------:R-:W-:-:S05]  /*2e570*/  FFMA.FTZ R213, R33, R69, -R6 ;  /* 0x0000004521d57223 */ /* 0x000fca0000010806 */
[----:B------:R-:W4:Y:S01]  /*2e580*/  MUFU.EX2 R153, R153 ;  /* 0x0000009900997308 */ /* 0x000f220000000800 */
[----:B------:R-:W-:-:S07]  /*2e590*/  FFMA.FTZ R214, R12, R69, -R66 ;  /* 0x000000450cd67223 */ /* 0x000fce0000010842 */
[----:B------:R-:W0:Y:S01]  /*2e5a0*/  MUFU.EX2 R215, R215 ;  /* 0x000000d700d77308 */ /* 0x000e220000000800 */
[----:B------:R-:W-:-:S07]  /*2e5b0*/  FFMA.FTZ R34, R34, R69, -R6 ;  /* 0x0000004522227223 */ /* 0x000fce0000010806 */
[----:B------:R-:W1:Y:S01]  /*2e5c0*/  MUFU.EX2 R212, R212 ;  /* 0x000000d400d47308 */ /* 0x000e620000000800 */
[-CC-:B------:R-:W-:Y:S01]  /*2e5d0*/  FFMA.FTZ R35, R35, R69.reuse, -R6.reuse ;  /* 0x0000004523237223 */ /* 0x180fe20000010806 */
[-CC-:B------:R-:W-:Y:S01]  /*2e5e0*/  FFMA.FTZ R36, R36, R69.reuse, -R6.reuse ;  /* 0x0000004524247223 */ /* 0x180fe20000010806 */
[-CC-:B------:R-:W-:Y:S01]  /*2e5f0*/  FFMA.FTZ R37, R37, R69.reuse, -R6.reuse ;  /* 0x0000004525257223 */ /* 0x180fe20000010806 */
[----:B------:R-:W-:-:S04]  /*2e600*/  FFMA.FTZ R163, R38, R69, -R6 ;  /* 0x0000004526a37223 */ /* 0x000fc80000010806 */
[----:B------:R-:W2:Y:S01]  /*2e610*/  MUFU.EX2 R154, R154 ;  /* 0x0000009a009a7308 */ /* 0x000ea20000000800 */
[-CC-:B------:R-:W-:Y:S01]  /*2e620*/  FFMA.FTZ R162, R39, R69.reuse, -R6.reuse ;  /* 0x0000004527a27223 */ /* 0x180fe20000010806 */
[-CC-:B------:R-:W-:Y:S01]  /*2e630*/  FFMA.FTZ R165, R40, R69.reuse, -R6.reuse ;  /* 0x0000004528a57223 */ /* 0x180fe20000010806 */
[-CC-:B------:R-:W-:Y:S01]  /*2e640*/  FFMA.FTZ R164, R41, R69.reuse, -R6.reuse ;  /* 0x0000004529a47223 */ /* 0x180fe20000010806 */
[-CC-:B------:R-:W-:Y:S01]  /*2e650*/  FFMA.FTZ R170, R42, R69.reuse, -R6.reuse ;  /* 0x000000452aaa7223 */ /* 0x180fe20000010806 */
[----:B------:R-:W-:-:S03]  /*2e660*/  FFMA.FTZ R169, R43, R69, -R6 ;  /* 0x000000452ba97223 */ /* 0x000fc60000010806 */
        /* <DEDUP_REMOVED lines=11> */
[----:B------:R-:W5:Y:S01]  /*2e720*/  MUFU.EX2 R213, R213 ;  /* 0x000000d500d57308 */ /* 0x000f620000000800 */
[-CC-:B------:R-:W-:Y:S01]  /*2e730*/  FFMA.FTZ R6, R13, R69.reuse, -R66.reuse ;  /* 0x000000450d067223 */ /* 0x180fe20000010842 */
[-CC-:B------:R-:W-:Y:S01]  /*2e740*/  FFMA.FTZ R14, R14, R69.reuse, -R66.reuse ;  /* 0x000000450e0e7223 */ /* 0x180fe20000010842 */
[----:B------:R-:W-:Y:S01]  /*2e750*/  FFMA.FTZ R13, R15, R69, -R66 ;  /* 0x000000450f0d7223 */ /* 0x000fe20000010842 */
[----:B---3--:R-:W-:-:S04]  /*2e760*/  FADD.FTZ R8, R152, R63 ;  /* 0x0000003f98087221 */ /* 0x008fc80000010000 */
[----:B------:R-:W3:Y:S01]  /*2e770*/  MUFU.EX2 R214, R214 ;  /* 0x000000d600d67308 */ /* 0x000ee20000000800 */
[----:B----4-:R-:W-:Y:S01]  /*2e780*/  FADD.FTZ R7, R153, R68 ;  /* 0x0000004499077221 */ /* 0x010fe20000010000 */
[----:B0-----:R-:W-:-:S06]  /*2e790*/  FADD.FTZ R25, R215, R8 ;  /* 0x00000008d7197221 */ /* 0x001fcc0000010000 */
[----:B------:R-:W0:Y:S01]  /*2e7a0*/  MUFU.EX2 R21, R34 ;  /* 0x0000002200157308 */ /* 0x000e220000000800 */
[----:B-1----:R-:W-:Y:S01]  /*2e7b0*/  FADD.FTZ R8, R212, R7 ;  /* 0x00000007d4087221 */ /* 0x002fe20000010000 */
[----:B------:R-:W-:-:S06]  /*2e7c0*/  FFMA.FTZ R12, R18, R69, -R66 ;  /* 0x00000045120c7223 */ /* 0x000fcc0000010842 */
[----:B------:R-:W1:Y:S01]  /*2e7d0*/  MUFU.EX2 R15, R6 ;  /* 0x00000006000f7308 */ /* 0x000e620000000800 */
[----:B------:R-:W-:Y:S01]  /*2e7e0*/  FFMA.FTZ R156, R19, R69, -R66 ;  /* 0x00000045139c7223 */ /* 0x000fe20000010842 */
[----:B--2---:R-:W-:-:S06]  /*2e7f0*/  FADD.FTZ R24, R154, R25 ;  /* 0x000000199a187221 */ /* 0x004fcc0000010000 */
[----:B------:R-:W2:Y:S01]  /*2e800*/  MUFU.EX2 R20, R35 ;  /* 0x0000002300147308 */ /* 0x000ea20000000800 */
[----:B-----5:R-:W-:Y:S01]  /*2e810*/  FADD.FTZ R7, R155, R8 ;  /* 0x000000089b077221 */ /* 0x020fe20000010000 */
[----:B------:R-:W-:-:S06]  /*2e820*/  FFMA.FTZ R11, R60, R69, -R66 ;  /* 0x000000453c0b7223 */ /* 0x000fcc0000010842 */
[----:B------:R-:W4:Y:S01]  /*2e830*/  MUFU.EX2 R14, R14 ;  /* 0x0000000e000e7308 */ /* 0x000f220000000800 */
[----:B------:R-:W-:Y:S01]  /*2e840*/  FADD.FTZ R24, R213, R24 ;  /* 0x00000018d5187221 */ /* 0x000fe20000010000 */
[----:B---3--:R-:W-:-:S06]  /*2e850*/  FADD.FTZ R8, R214, R7 ;  /* 0x00000007d6087221 */ /* 0x008fcc0000010000 */
[----:B------:R-:W3:Y:S01]  /*2e860*/  MUFU.EX2 R19, R36 ;  /* 0x0000002400137308 */ /* 0x000ee20000000800 */
[----:B------:R-:W-:-:S07]  /*2e870*/  FFMA.FTZ R166, R29, R69, -R66 ;  /* 0x000000451da67223 */ /* 0x000fce0000010842 */
[----:B------:R-:W5:Y:S01]  /*2e880*/  MUFU.EX2 R13, R13 ;  /* 0x0000000d000d7308 */ /* 0x000f620000000800 */
[----:B0-----:R-:W-:Y:S01]  /*2e890*/  FADD.FTZ R7, R21, R24 ;  /* 0x0000001815077221 */ /* 0x001fe20000010000 */
[----:B-1----:R-:W-:-:S06]  /*2e8a0*/  FADD.FTZ R25, R15, R8 ;  /* 0x000000080f197221 */ /* 0x002fcc0000010000 */
[----:B------:R-:W0:Y:S01]  /*2e8b0*/  MUFU.EX2 R18, R37 ;  /* 0x0000002500127308 */ /* 0x000e220000000800 */
[----:B------:R-:W-:-:S07]  /*2e8c0*/  FFMA.FTZ R168, R30, R69, -R66 ;  /* 0x000000451ea87223 */ /* 0x000fce0000010842 */
[----:B------:R-:W1:Y:S01]  /*2e8d0*/  MUFU.EX2 R12, R12 ;  /* 0x0000000c000c7308 */ /* 0x000e620000000800 */
[----:B--2---:R-:W-:Y:S01]  /*2e8e0*/  FADD.FTZ R6, R20, R7 ;  /* 0x0000000714067221 */ /* 0x004fe20000010000 */
[----:B----4-:R-:W-:-:S06]  /*2e8f0*/  FADD.FTZ R8, R14, R25 ;  /* 0x000000190e087221 */ /* 0x010fcc0000010000 */
[----:B------:R-:W2:Y:S01]  /*2e900*/  MUFU.EX2 R163, R163 ;  /* 0x000000a300a37308 */ /* 0x000ea20000000800 */
[----:B------:R-:W-:-:S07]  /*2e910*/  FFMA.FTZ R167, R47, R69, -R66 ;  /* 0x000000452fa77223 */ /* 0x000fce0000010842 */
[----:B------:R-:W4:Y:S01]  /*2e920*/  MUFU.EX2 R11, R11 ;  /* 0x0000000b000b7308 */ /* 0x000f220000000800 */
[----:B---3--:R-:W-:Y:S01]  /*2e930*/  FADD.FTZ R7, R19, R6 ;  /* 0x0000000613077221 */ /* 0x008fe20000010000 */
[----:B-----5:R-:W-:-:S06]  /*2e940*/  FADD.FTZ R25, R13, R8 ;  /* 0x000000080d197221 */ /* 0x020fcc0000010000 */
        /* <DEDUP_REMOVED lines=35> */
[----:B------:R-:W0:Y:S08]  /*2eb80*/  MUFU.EX2 R180, R180 ;  /* 0x000000b400b47308 */ /* 0x000e300000000800 */
        /* <DEDUP_REMOVED lines=23> */
[----:B------:R-:W3:Y:S08]  /*2ed00*/  MUFU.EX2 R187, R187 ;  /* 0x000000bb00bb7308 */ /* 0x000ef00000000800 */
[----:B------:R-:W5:Y:S01]  /*2ed10*/  MUFU.EX2 R160, R160 ;  /* 0x000000a000a07308 */ /* 0x000f620000000800 */
[----:B0-----:R-:W-:Y:S01]  /*2ed20*/  FADD.FTZ R7, R181, R6 ;  /* 0x00000006b5077221 */ /* 0x001fe20000010000 */
[----:B-1----:R-:W-:-:S06]  /*2ed30*/  FADD.FTZ R6, R156, R25 ;  /* 0x000000199c067221 */ /* 0x002fcc0000010000 */
[----:B------:R-:W0:Y:S08]  /*2ed40*/  MUFU.EX2 R186, R186 ;  /* 0x000000ba00ba7308 */ /* 0x000e300000000800 */
[----:B------:R-:W1:Y:S01]  /*2ed50*/  MUFU.EX2 R159, R159 ;  /* 0x0000009f009f7308 */ /* 0x000e620000000800 */
[----:B--2---:R-:W-:Y:S01]  /*2ed60*/  FADD.FTZ R8, R188, R7 ;  /* 0x00000007bc087221 */ /* 0x004fe20000010000 */
[----:B----4-:R-:W-:-:S06]  /*2ed70*/  FADD.FTZ R7, R161, R6 ;  /* 0x00000006a1077221 */ /* 0x010fcc0000010000 */
[----:B------:R-:W2:Y:S08]  /*2ed80*/  MUFU.EX2 R185, R185 ;  /* 0x000000b900b97308 */ /* 0x000eb00000000800 */
[----:B------:R-:W4:Y:S01]  /*2ed90*/  MUFU.EX2 R158, R158 ;  /* 0x0000009e009e7308 */ /* 0x000f220000000800 */
[----:B---3--:R-:W-:Y:S01]  /*2eda0*/  FADD.FTZ R25, R187, R8 ;  /* 0x00000008bb197221 */ /* 0x008fe20000010000 */
[----:B-----5:R-:W-:-:S03]  /*2edb0*/  FADD.FTZ R6, R160, R7 ;  /* 0x00000007a0067221 */ /* 0x020fc60000010000 */
[----:B0-----:R-:W-:Y:S01]  /*2edc0*/  FADD.FTZ R8, R186, R25 ;  /* 0x00000019ba087221 */ /* 0x001fe20000010000 */
[----:B-1----:R-:W-:-:S03]  /*2edd0*/  FADD.FTZ R7, R159, R6 ;  /* 0x000000069f077221 */ /* 0x002fc60000010000 */
[----:B--2---:R-:W-:Y:S01]  /*2ede0*/  FADD.FTZ R25, R185, R8 ;  /* 0x00000008b9197221 */ /* 0x004fe20000010000 */
[----:B----4-:R-:W-:-:S04]  /*2edf0*/  FADD.FTZ R27, R158, R7 ;  /* 0x000000079e1b7221 */ /* 0x010fc80000010000 */
[----:B------:R-:W-:Y:S04]  /*2ee00*/  ST.E desc[UR4][R2.64+0x10], R25 ;  /* 0x0000101902007985 */ /* 0x000fe8000c101904 */
[----:B------:R0:W-:Y:S04]  /*2ee10*/  ST.E desc[UR6][R2.64+0x14], R27 ;  /* 0x0000141b02007985 */ /* 0x0001e8000c101906 */
[----:B------:R-:W0:Y:S01]  /*2ee20*/  LDL.64 R6, [R0+0x80] ;  /* 0x0000800000067983 */ /* 0x000e220000100a00 */
[----:B------:R-:W-:Y:S02]  /*2ee30*/  R2UR UR10, R4 ;  /* 0x00000000040a72ca */ /* 0x000fe400000e0000 */
[----:B------:R-:W-:-:S02]  /*2ee40*/  R2UR UR11, R5 ;  /* 0x00000000050b72ca */ /* 0x000fc400000e0000 */
[----:B------:R-:W-:Y:S02]  /*2ee50*/  R2UR UR18, R4 ;  /* 0x00000000041272ca */ /* 0x000fe400000e0000 */
[----:B------:R-:W-:-:S09]  /*2ee60*/  R2UR UR19, R5 ;  /* 0x00000000051372ca */ /* 0x000fd200000e0000 */
        /* <DEDUP_REMOVED lines=19> */
[----:B------:R-:W-:-:S02]  /*2efa0*/  R2UR UR12, R4 ;  /* 0x00000000040c72ca */ /* 0x000fc400000e0000 */
[C---:B------:R-:W-:Y:S01]  /*2efb0*/  R2UR UR13, R5.reuse ;  /* 0x00000000050d72ca */ /* 0x040fe200000e0000 */
[----:B------:R-:W5:Y:S01]  /*2efc0*/  LD.E R40, desc[UR10][R6.64+0x44] ;  /* 0x0000440a06287980 */ /* 0x000f62000c101900 */
[C---:B------:R-:W-:Y:S02]  /*2efd0*/  R2UR UR14, R4.reuse ;  /* 0x00000000040e72ca */ /* 0x040fe400000e0000 */
        /* <DEDUP_REMOVED lines=25> */
[----:B--2---:R-:W-:-:S03]  /*2f170*/  FMUL.FTZ R29, R9, R2 ;  /* 0x00000002091d7220 */ /* 0x004fc60000410000 */
[----:B------:R-:W2:Y:S01]  /*2f180*/  LD.E R2, desc[UR18][R6.64+0x150] ;  /* 0x0001501206027980 */ /* 0x000ea2000c101900 */
[----:B---3--:R-:W-:-:S05]  /*2f190*/  FMUL.FTZ R3, R9, R8 ;  /* 0x0000000809037220 */ /* 0x008fca0000410000 */
[----:B------:R4:W-:Y:S02]  /*2f1a0*/  ST.E desc[UR4][R6.64], R3 ;  /* 0x0000000306007985 */ /* 0x0009e4000c101904 */
[----:B----4-:R-:W-:-:S05]  /*2f1b0*/  FMUL.FTZ R3, R9, R34 ;  /* 0x0000002209037220 */ /* 0x010fca0000410000 */
[----:B------:R5:W-:Y:S02]  /*2f1c0*/  ST.E desc[UR4][R6.64+0x30], R3 ;  /* 0x0000300306007985 */ /* 0x000be4000c101904 */
[----:B-----5:R-:W-:-:S05]  /*2f1d0*/  FMUL.FTZ R3, R9, R46 ;  /* 0x0000002e09037220 */ /* 0x020fca0000410000 */
[----:B------:R0:W-:Y:S02]  /*2f1e0*/  ST.E desc[UR4][R6.64+0x60], R3 ;  /* 0x0000600306007985 */ /* 0x0001e4000c101904 */
[----:B0-----:R-:W-:-:S05]  /*2f1f0*/  FMUL.FTZ R3, R9, R60 ;  /* 0x0000003c09037220 */ /* 0x001fca0000410000 */
[----:B------:R0:W-:Y:S02]  /*2f200*/  ST.E desc[UR4][R6.64+0x94], R3 ;  /* 0x0000940306007985 */ /* 0x0001e4000c101904 */
[----:B0-----:R-:W-:-:S05]  /*2f210*/  FMUL.FTZ R3, R9, R76 ;  /* 0x0000004c09037220 */ /* 0x001fca0000410000 */
[----:B------:R0:W-:Y:S02]  /*2f220*/  ST.E desc[UR4][R6.64+0xd4], R3 ;  /* 0x0000d40306007985 */ /* 0x0001e4000c101904 */
[----:B0-----:R-:W-:-:S05]  /*2f230*/  FMUL.FTZ R3, R9, R92 ;  /* 0x0000005c09037220 */ /* 0x001fca0000410000 */
[----:B------:R2:W-:Y:S02]  /*2f240*/  ST.E desc[UR4][R6.64+0x114], R3 ;  /* 0x0001140306007985 */ /* 0x0005e4000c101904 */
[C---:B--2---:R-:W-:Y:S02]  /*2f250*/  FMUL.FTZ R3, R9.reuse, R2 ;  /* 0x0000000209037220 */ /* 0x044fe40000410000 */
[----:B------:R-:W2:Y:S01]  /*2f260*/  LD.E R2, desc[UR6][R6.64+0x154] ;  /* 0x0001540606027980 */ /* 0x000ea2000c101900 */
[----:B------:R-:W-:-:S05]  /*2f270*/  FMUL.FTZ R25, R9, R24 ;  /* 0x0000001809197220 */ /* 0x000fca0000410000 */
[----:B------:R0:W-:Y:S02]  /*2f280*/  ST.E desc[UR6][R6.64+0x4], R25 ;  /* 0x0000041906007985 */ /* 0x0001e4000c101906 */
[----:B0-----:R-:W-:-:S05]  /*2f290*/  FMUL.FTZ R25, R9, R36 ;  /* 0x0000002409197220 */ /* 0x001fca0000410000 */
        /* <DEDUP_REMOVED lines=76> */
[----:B------:R-:W-:Y:S04]  /*2f760*/  ST.E desc[UR4][R6.64+0x1d4], R27 ;  /* 0x0001d41b06007985 */ /* 0x000fe8000c101904 */
[----:B------:R0:W-:Y:S04]  /*2f770*/  ST.E desc[UR4][R6.64+0x1e0], R3 ;  /* 0x0001e00306007985 */ /* 0x0001e8000c101904 */
[----:B------:R1:W-:Y:S04]  /*2f780*/  ST.E desc[UR4][R6.64+0x1e4], R25 ;  /* 0x0001e41906007985 */ /* 0x0003e8000c101904 */
[----:B0-----:R-:W3:Y:S04]  /*2f790*/  LD.E R3, desc[UR6][R6.64+0x8] ;  /* 0x0000080606037980 */ /* 0x001ee8000c101900 */
[----:B-1----:R-:W4:Y:S01]  /*2f7a0*/  LD.E R25, desc[UR6][R6.64+0xc] ;  /* 0x00000c0606197980 */ /* 0x002f22000c101900 */
[C---:B------:R-:W-:Y:S01]  /*2f7b0*/  FMUL.FTZ R31, R9.reuse, R30 ;  /* 0x0000001e091f7220 */ /* 0x040fe20000410000 */
[----:B--2---:R-:W-:-:S02]  /*2f7c0*/  FMUL.FTZ R27, R9, R2 ;  /* 0x00000002091b7220 */ /* 0x004fc40000410000 */
[----:B------:R-:W2:Y:S01]  /*2f7d0*/  LD.E R2, desc[UR6][R6.64+0x1f4] ;  /* 0x0001f40606027980 */ /* 0x000ea2000c101900 */
[C---:B------:R-:W-:Y:S01]  /*2f7e0*/  FMUL.FTZ R33, R9.reuse, R32 ;  /* 0x0000002009217220 */ /* 0x040fe20000410000 */
[C---:B------:R-:W-:Y:S02]  /*2f7f0*/  FMUL.FTZ R35, R9.reuse, R42 ;  /* 0x0000002a09237220 */ /* 0x040fe40000410000 */
[----:B------:R0:W-:Y:S04]  /*2f800*/  ST.E desc[UR10][R6.64+0x14], R29 ;  /* 0x0000141d06007985 */ /* 0x0001e8000c10190a */
[----:B------:R1:W-:Y:S01]  /*2f810*/  ST.E desc[UR12][R6.64+0x20], R31 ;  /* 0x0000201f06007985 */ /* 0x0003e2000c10190c */
[C---:B0-----:R-:W-:Y:S01]  /*2f820*/  FMUL.FTZ R29, R9.reuse, R40 ;  /* 0x00000028091d7220 */ /* 0x041fe20000410000 */
[----:B-1----:R-:W-:-:S02]  /*2f830*/  FMUL.FTZ R31, R9, R44 ;  /* 0x0000002c091f7220 */ /* 0x002fc40000410000 */
[----:B------:R0:W-:Y:S04]  /*2f840*/  ST.E desc[UR14][R6.64+0x24], R33 ;  /* 0x0000242106007985 */ /* 0x0001e8000c10190e */
[----:B------:R1:W-:Y:S04]  /*2f850*/  ST.E desc[UR10][R6.64+0x44], R29 ;  /* 0x0000441d06007985 */ /* 0x0003e8000c10190a */
[----:B------:R5:W-:Y:S04]  /*2f860*/  ST.E desc[UR16][R6.64+0x50], R35 ;  /* 0x0000502306007985 */ /* 0x000be8000c101910 */
[----:B------:R3:W-:Y:S01]  /*2f870*/  ST.E desc[UR12][R6.64+0x54], R31 ;  /* 0x0000541f06007985 */ /* 0x0007e2000c10190c */
[C---:B0-----:R-:W-:Y:S01]  /*2f880*/  FMUL.FTZ R33, R9.reuse, R54 ;  /* 0x0000003609217220 */ /* 0x041fe20000410000 */
[C---:B-1----:R-:W-:Y:S01]  /*2f890*/  FMUL.FTZ R29, R9.reuse, R52 ;  /* 0x00000034091d7220 */ /* 0x042fe20000410000 */
[C---:B-----5:R-:W-:Y:S01]  /*2f8a0*/  FMUL.FTZ R35, R9.reuse, R58 ;  /* 0x0000003a09237220 */ /* 0x060fe20000410000 */
[----:B---3--:R-:W-:-:S03]  /*2f8b0*/  FMUL.FTZ R31, R9, R56 ;  /* 0x00000038091f7220 */ /* 0x008fc60000410000 */
[----:B------:R0:W-:Y:S04]  /*2f8c0*/  ST.E desc[UR10][R6.64+0x74], R29 ;  /* 0x0000741d06007985 */ /* 0x0001e8000c10190a */
[----:B------:R1:W-:Y:S04]  /*2f8d0*/  ST.E desc[UR14][R6.64+0x80], R33 ;  /* 0x0000802106007985 */ /* 0x0003e8000c10190e */
[----:B------:R3:W-:Y:S04]  /*2f8e0*/  ST.E desc[UR12][R6.64+0x84], R31 ;  /* 0x0000841f06007985 */ /* 0x0007e8000c10190c */
[----:B------:R5:W-:Y:S01]  /*2f8f0*/  ST.E desc[UR16][R6.64+0x90], R35 ;  /* 0x0000902306007985 */ /* 0x000be2000c101910 */
[C---:B0-----:R-:W-:Y:S01]  /*2f900*/  FMUL.FTZ R29, R9.reuse, R66 ;  /* 0x00000042091d7220 */ /* 0x041fe20000410000 */
[C---:B-1----:R-:W-:Y:S01]  /*2f910*/  FMUL.FTZ R33, R9.reuse, R70 ;  /* 0x0000004609217220 */ /* 0x042fe20000410000 */
[C---:B---3--:R-:W-:Y:S01]  /*2f920*/  FMUL.FTZ R31, R9.reuse, R68 ;  /* 0x00000044091f7220 */ /* 0x048fe20000410000 */
[----:B-----5:R-:W-:-:S02]  /*2f930*/  FMUL.FTZ R35, R9, R72 ;  /* 0x0000004809237220 */ /* 0x020fc40000410000 */
[----:B------:R0:W-:Y:S01]  /*2f940*/  ST.E desc[UR10][R6.64+0xb0], R29 ;  /* 0x0000b01d06007985 */ /* 0x0001e2000c10190a */
[----:B------:R-:W-:-:S03]  /*2f950*/  FMUL.FTZ R37, R9, R74 ;  /* 0x0000004a09257220 */ /* 0x000fc60000410000 */
[----:B------:R1:W-:Y:S04]  /*2f960*/  ST.E desc[UR12][R6.64+0xb4], R31 ;  /* 0x0000b41f06007985 */ /* 0x0003e8000c10190c */
[----:B------:R3:W-:Y:S04]  /*2f970*/  ST.E desc[UR14][R6.64+0xc0], R33 ;  /* 0x0000c02106007985 */ /* 0x0007e8000c10190e */
[----:B------:R5:W-:Y:S01]  /*2f980*/  ST.E desc[UR16][R6.64+0xc4], R35 ;  /* 0x0000c42306007985 */ /* 0x000be2000c101910 */
[C---:B0-----:R-:W-:Y:S01]  /*2f990*/  FMUL.FTZ R29, R9.reuse, R82 ;  /* 0x00000052091d7220 */ /* 0x041fe20000410000 */
[C---:B-1----:R-:W-:Y:S01]  /*2f9a0*/  FMUL.FTZ R31, R9.reuse, R84 ;  /* 0x00000054091f7220 */ /* 0x042fe20000410000 */
[C---:B---3--:R-:W-:Y:S01]  /*2f9b0*/  FMUL.FTZ R33, R9.reuse, R86 ;  /* 0x0000005609217220 */ /* 0x048fe20000410000 */
[----:B-----5:R-:W-:Y:S01]  /*2f9c0*/  FMUL.FTZ R35, R9, R88 ;  /* 0x0000005809237220 */ /* 0x020fe20000410000 */
[----:B------:R0:W-:Y:S01]  /*2f9d0*/  ST.E desc[UR18][R6.64+0xd0], R37 ;  /* 0x0000d02506007985 */ /* 0x0001e2000c101912 */
[----:B------:R-:W-:-:S03]  /*2f9e0*/  FMUL.FTZ R3, R28, R3 ;  /* 0x000000031c037220 */ /* 0x000fc60000410000 */
[----:B------:R1:W-:Y:S01]  /*2f9f0*/  ST.E desc[UR10][R6.64+0xf0], R29 ;  /* 0x0000f01d06007985 */ /* 0x0003e2000c10190a */
[----:B----4-:R-:W-:-:S03]  /*2fa00*/  FMUL.FTZ R25, R28, R25 ;  /* 0x000000191c197220 */ /* 0x010fc60000410000 */
[----:B------:R3:W-:Y:S04]  /*2fa10*/  ST.E desc[UR12][R6.64+0xf4], R31 ;  /* 0x0000f41f06007985 */ /* 0x0007e8000c10190c */
[----:B------:R4:W-:Y:S01]  /*2fa20*/  ST.E desc[UR14][R6.64+0x100], R33 ;  /* 0x0001002106007985 */ /* 0x0009e2000c10190e */
[----:B0-----:R-:W-:-:S03]  /*2fa30*/  FMUL.FTZ R37, R9, R90 ;  /* 0x0000005a09257220 */ /* 0x001fc60000410000 */
[----:B------:R0:W-:Y:S01]  /*2fa40*/  ST.E desc[UR16][R6.64+0x104], R35 ;  /* 0x0001042306007985 */ /* 0x0001e2000c101910 */
[C---:B-1----:R-:W-:Y:S01]  /*2fa50*/  FMUL.FTZ R29, R9.reuse, R98 ;  /* 0x00000062091d7220 */ /* 0x042fe20000410000 */
[C---:B---3--:R-:W-:Y:S01]  /*2fa60*/  FMUL.FTZ R31, R9.reuse, R100 ;  /* 0x00000064091f7220 */ /* 0x048fe20000410000 */
[C---:B----4-:R-:W-:Y:S01]  /*2fa70*/  FMUL.FTZ R33, R9.reuse, R102 ;  /* 0x0000006609217220 */ /* 0x050fe20000410000 */
[C---:B0-----:R-:W-:Y:S01]  /*2fa80*/  FMUL.FTZ R35, R9.reuse, R104 ;  /* 0x0000006809237220 */ /* 0x041fe20000410000 */
        /* <DEDUP_REMOVED lines=51> */
[----:B0-----:R-:W2:Y:S04]  /*2fdc0*/  LD.E R9, desc[UR6][R6.64+0x8c] ;  /* 0x00008c0606097980 */ /* 0x001ea8000c101900 */
[----:B------:R-:W-:Y:S04]  /*2fdd0*/  ST.E desc[UR18][R6.64+0x110], R37 ;  /* 0x0001102506007985 */ /* 0x000fe8000c101912 */
[----:B------:R-:W-:Y:S04]  /*2fde0*/  ST.E desc[UR10][R6.64+0x130], R29 ;  /* 0x0001301d06007985 */ /* 0x000fe8000c10190a */
[----:B------:R-:W-:Y:S04]  /*2fdf0*/  ST.E desc[UR12][R6.64+0x134], R31 ;  /* 0x0001341f06007985 */ /* 0x000fe8000c10190c */
[----:B------:R-:W-:Y:S04]  /*2fe00*/  ST.E desc[UR14][R6.64+0x140], R33 ;  /* 0x0001402106007985 */ /* 0x000fe8000c10190e */
[----:B------:R-:W-:Y:S04]  /*2fe10*/  ST.E desc[UR16][R6.64+0x144], R35 ;  /* 0x0001442306007985 */ /* 0x000fe8000c101910 */
[----:B------:R-:W-:Y:S01]  /*2fe20*/  ST.E desc[UR4][R6.64+0x1f0], R27 ;  /* 0x0001f01b06007985 */ /* 0x000fe2000c101904 */
[C---:B---3--:R-:W-:Y:S01]  /*2fe30*/  FMUL.FTZ R3, R28.reuse, R3 ;  /* 0x000000031c037220 */ /* 0x048fe20000410000 */
[----:B----4-:R-:W-:-:S04]  /*2fe40*/  FMUL.FTZ R25, R28, R25 ;  /* 0x000000191c197220 */ /* 0x010fc80000410000 */
[----:B------:R-:W-:Y:S01]  /*2fe50*/  ST.E desc[UR4][R6.64+0x98], R3 ;  /* 0x0000980306007985 */ /* 0x000fe2000c101904 */
[----:B--2---:R-:W-:-:S05]  /*2fe60*/  FMUL.FTZ R9, R28, R9 ;  /* 0x000000091c097220 */ /* 0x004fca0000410000 */
[----:B------:R0:W-:Y:S04]  /*2fe70*/  ST.E desc[UR4][R6.64+0x8c], R9 ;  /* 0x00008c0906007985 */ /* 0x0001e8000c101904 */
[----:B------:R1:W-:Y:S04]  /*2fe80*/  ST.E desc[UR4][R6.64+0x9c], R25 ;  /* 0x00009c1906007985 */ /* 0x0003e8000c101904 */
[----:B0-----:R-:W2:Y:S02]  /*2fe90*/  LD.E R9, desc[UR6][R6.64+0xa8] ;  /* 0x0000a80606097980 */ /* 0x001ea4000c101900 */
[----:B--2---:R-:W-:-:S05]  /*2fea0*/  FMUL.FTZ R9, R28, R9 ;  /* 0x000000091c097220 */ /* 0x004fca0000410000 */
[----:B------:R0:W-:Y:S04]  /*2feb0*/  ST.E desc[UR4][R6.64+0xa8], R9 ;  /* 0x0000a80906007985 */ /* 0x0001e8000c101904 */
[----:B------:R-:W2:Y:S02]  /*2fec0*/  LD.E R3, desc[UR6][R6.64+0xac] ;  /* 0x0000ac0606037980 */ /* 0x000ea4000c101900 */
[----:B--2---:R-:W-:-:S05]  /*2fed0*/  FMUL.FTZ R3, R28, R3 ;  /* 0x000000031c037220 */ /* 0x004fca0000410000 */
[----:B------:R2:W-:Y:S04]  /*2fee0*/  ST.E desc[UR4][R6.64+0xac], R3 ;  /* 0x0000ac0306007985 */ /* 0x0005e8000c101904 */
[----:B-1----:R-:W3:Y:S02]  /*2fef0*/  LD.E R25, desc[UR6][R6.64+0xb8] ;  /* 0x0000b80606197980 */ /* 0x002ee4000c101900 */
[----:B---3--:R-:W-:-:S05]  /*2ff00*/  FMUL.FTZ R25, R28, R25 ;  /* 0x000000191c197220 */ /* 0x008fca0000410000 */
[----:B------:R1:W-:Y:S04]  /*2ff10*/  ST.E desc[UR4][R6.64+0xb8], R25 ;  /* 0x0000b81906007985 */ /* 0x0003e8000c101904 */
[----:B0-----:R-:W3:Y:S02]  /*2ff20*/  LD.E R9, desc[UR6][R6.64+0xbc] ;  /* 0x0000bc0606097980 */ /* 0x001ee4000c101900 */
[----:B---3--:R-:W-:-:S05]  /*2ff30*/  FMUL.FTZ R9, R28, R9 ;  /* 0x000000091c097220 */ /* 0x008fca0000410000 */
[----:B------:R0:W-:Y:S04]  /*2ff40*/  ST.E desc[UR4][R6.64+0xbc], R9 ;  /* 0x0000bc0906007985 */ /* 0x0001e8000c101904 */
[----:B--2---:R-:W2:Y:S02]  /*2ff50*/  LD.E R3, desc[UR6][R6.64+0xc8] ;  /* 0x0000c80606037980 */ /* 0x004ea4000c101900 */
        /* <DEDUP_REMOVED lines=119> */
[----:B------:R-:W3:Y:S01]  /*306d0*/  LDL.64 R2, [R0+0x80] ;  /* 0x0000800000027983 */ /* 0x000ee20000100a00 */
[----:B------:R-:W-:-:S03]  /*306e0*/  LEA.HI R28, R203, 0x8, RZ, 0x19 ;  /* 0x00000008cb1c7811 */ /* 0x000fc600078fc8ff */
[----:B------:R-:W4:Y:S02]  /*306f0*/  LDL.64 R26, [R0] ;  /* 0x00000000001a7983 */ /* 0x000f240000100a00 */
[----:B------:R5:W-:Y:S06]  /*30700*/  BAR.SYNC.DEFER_BLOCKING R28, 0x100 ;  /* 0x0004001c0000751d */ /* 0x000bec0000010000 */
[----:B-1----:R-:W2:Y:S04]  /*30710*/  LDL.64 R24, [R0+0x98] ;  /* 0x0000980000187983 */ /* 0x002ea80000100a00 */
[----:B0-----:R-:W5:Y:S04]  /*30720*/  LDL.64 R8, [R0+0x88] ;  /* 0x0000880000087983 */ /* 0x001f680000100a00 */
[----:B---3--:R-:W3:Y:S04]  /*30730*/  LD.E R31, desc[UR4][R2.64] ;  /* 0x00000004021f7980 */ /* 0x008ee8000c101900 */
[----:B----4-:R-:W4:Y:S04]  /*30740*/  LD.E R217, desc[UR6][R26.64] ;  /* 0x000000061ad97980 */ /* 0x010f28000c101900 */
[----:B--2---:R-:W4:Y:S04]  /*30750*/  LD.E.64 R6, desc[UR4][R24.64] ;  /* 0x0000000418067980 */ /* 0x004f28000c101b00 */
[----:B---3--:R-:W-:Y:S04]  /*30760*/  ST.E desc[UR8][R2.64], R31 ;  /* 0x0000001f02007985 */ /* 0x008fe8000c101908 */
[----:B------:R-:W2:Y:S04]  /*30770*/  LD.E R29, desc[UR10][R2.64+0x4] ;  /* 0x0000040a021d7980 */ /* 0x000ea8000c101900 */
[----:B--2---:R0:W-:Y:S04]  /*30780*/  ST.E desc[UR4][R2.64+0x4], R29 ;  /* 0x0000041d02007985 */ /* 0x0041e8000c101904 */
[----:B------:R-:W2:Y:S04]  /*30790*/  LD.E R33, desc[UR6][R2.64+0x8] ;  /* 0x0000080602217980 */ /* 0x000ea8000c101900 */
[----:B--2---:R-:W-:Y:S04]  /*307a0*/  ST.E desc[UR4][R2.64+0x8], R33 ;  /* 0x0000082102007985 */ /* 0x004fe8000c101904 */
[----:B------:R-:W2:Y:S04]  /*307b0*/  LD.E R27, desc[UR6][R2.64+0xc] ;  /* 0x00000c06021b7980 */ /* 0x000ea8000c101900 */
[----:B--2---:R1:W-:Y:S04]  /*307c0*/  ST.E desc[UR4][R2.64+0xc], R27 ;  /* 0x00000c1b02007985 */ /* 0x0043e8000c101904 */
[----:B------:R-:W2:Y:S04]  /*307d0*/  LD.E R25, desc[UR6][R2.64+0x10] ;  /* 0x0000100602197980 */ /* 0x000ea8000c101900 */
[----:B--2---:R2:W-:Y:S04]  /*307e0*/  ST.E desc[UR4][R2.64+0x10], R25 ;  /* 0x0000101902007985 */ /* 0x0045e8000c101904 */
[----:B0-----:R-:W3:Y:S04]  /*307f0*/  LD.E R29, desc[UR6][R2.64+0x14] ;  /* 0x00001406021d7980 */ /* 0x001ee8000c101900 */
[----:B---3--:R0:W-:Y:S04]  /*30800*/  ST.E desc[UR4][R2.64+0x14], R29 ;  /* 0x0000141d02007985 */ /* 0x0081e8000c101904 */
[----:B------:R-:W3:Y:S04]  /*30810*/  LD.E R31, desc[UR6][R2.64+0x18] ;  /* 0x00001806021f7980 */ /* 0x000ee8000c101900 */
[----:B---3--:R3:W-:Y:S04]  /*30820*/  ST.E desc[UR4][R2.64+0x18], R31 ;  /* 0x0000181f02007985 */ /* 0x0087e8000c101904 */
[----:B-1----:R-:W5:Y:S04]  /*30830*/  LD.E R27, desc[UR6][R2.64+0x1c] ;  /* 0x00001c06021b7980 */ /* 0x002f68000c101900 */
[----:B-----5:R1:W-:Y:S04]  /*30840*/  ST.E desc[UR4][R2.64+0x1c], R27 ;  /* 0x00001c1b02007985 */ /* 0x0203e8000c101904 */
[----:B--2---:R-:W2:Y:S04]  /*30850*/  LD.E R25, desc[UR6][R2.64+0x20] ;  /* 0x0000200602197980 */ /* 0x004ea8000c101900 */
[----:B--2---:R2:W-:Y:S04]  /*30860*/  ST.E desc[UR4][R2.64+0x20], R25 ;  /* 0x0000201902007985 */ /* 0x0045e8000c101904 */
[----:B0-----:R-:W5:Y:S04]  /*30870*/  LD.E R29, desc[UR6][R2.64+0x24] ;  /* 0x00002406021d7980 */ /* 0x001f68000c101900 */
[----:B-----5:R0:W-:Y:S04]  /*30880*/  ST.E desc[UR4][R2.64+0x24], R29 ;  /* 0x0000241d02007985 */ /* 0x0201e8000c101904 */
[----:B---3--:R-:W3:Y:S04]  /*30890*/  LD.E R31, desc[UR6][R2.64+0x28] ;  /* 0x00002806021f7980 */ /* 0x008ee8000c101900 */
        /* <DEDUP_REMOVED lines=230> */
[----:B-----5:R-:W-:Y:S04]  /*31700*/  ST.E desc[UR4][R2.64+0x1f4], R29 ;  /* 0x0001f41d02007985 */ /* 0x020fe8000c101904 */
[----:B---3--:R-:W3:Y:S01]  /*31710*/  LD.E R31, desc[UR6][R2.64+0x1f8] ;  /* 0x0001f806021f7980 */ /* 0x008ee2000c101900 */
[----:B------:R-:W-:-:S02]  /*31720*/  R2UR UR28, R4 ;  /* 0x00000000041c72ca */ /* 0x000fc400000e0000 */
[C---:B------:R-:W-:Y:S01]  /*31730*/  R2UR UR29, R5.reuse ;  /* 0x00000000051d72ca */ /* 0x040fe200000e0000 */
[----:B---3--:R-:W-:Y:S04]  /*31740*/  ST.E desc[UR4][R2.64+0x1f8], R31 ;  /* 0x0001f81f02007985 */ /* 0x008fe8000c101904 */
[----:B-1----:R-:W3:Y:S01]  /*31750*/  LD.E R27, desc[UR6][R2.64+0x1fc] ;  /* 0x0001fc06021b7980 */ /* 0x002ee2000c101900 */
        /* <DEDUP_REMOVED lines=30> */
[----:B---3--:R0:W-:Y:S04]  /*31940*/  ST.E desc[UR4][R2.64+0x1fc], R27 ;  /* 0x0001fc1b02007985 */ /* 0x0081e8000c101904 */
[----:B------:R-:W3:Y:S04]  /*31950*/  LD.E R216, desc[UR28][R8.64] ;  /* 0x0000001c08d87980 */ /* 0x000ee8000c101900 */
[----:B------:R-:W5:Y:S04]  /*31960*/  LD.E R24, desc[UR30][R2.64] ;  /* 0x0000001e02187980 */ /* 0x000f68000c101900 */
[----:B--2---:R-:W5:Y:S04]  /*31970*/  LD.E R25, desc[UR32][R2.64+0x4] ;  /* 0x0000042002197980 */ /* 0x004f68000c101900 */
[----:B------:R-:W5:Y:S04]  /*31980*/  LD.E R26, desc[UR34][R2.64+0x8] ;  /* 0x00000822021a7980 */ /* 0x000f68000c101900 */
[----:B0-----:R-:W5:Y:S04]  /*31990*/  LD.E R27, desc[UR44][R2.64+0xc] ;  /* 0x00000c2c021b7980 */ /* 0x001f68000c101900 */
        /* <DEDUP_REMOVED lines=124> */
[----:B----4-:R-:W-:Y:S01]  /*32160*/  IMAD R6, R217, 0xc00, R6 ;  /* 0x00000c00d9067824 */ /* 0x010fe200078e0206 */
[----:B---3--:R-:W-:-:S02]  /*32170*/  ISETP.NE.U32.AND P1, PT, R216, RZ, PT ;  /* 0x000000ffd800720c */ /* 0x008fc40003f25070 */
[----:B------:R-:W-:Y:S02]  /*32180*/  R2UR UR7, R7 ;  /* 0x00000000070772ca */ /* 0x000fe400000e0000 */
[----:B------:R-:W-:Y:S02]  /*32190*/  R2UR UR6, R6 ;  /* 0x00000000060672ca */ /* 0x000fe400000e0000 */
[----:B------:R-:W-:Y:S02]  /*321a0*/  F2FP.F16.F32.PACK_AB R152, R215, R152 ;  /* 0x00000098d798723e */ /* 0x000fe400000000ff */
[----:B------:R-:W-:Y:S02]  /*321b0*/  F2FP.F16.F32.PACK_AB R154, R213, R154 ;  /* 0x0000009ad59a723e */ /* 0x000fe400000000ff */
[----:B------:R-:W-:Y:S02]  /*321c0*/  F2FP.F16.F32.PACK_AB R153, R212, R153 ;  /* 0x00000099d499723e */ /* 0x000fe400000000ff */
[----:B------:R-:W-:Y:S01]  /*321d0*/  F2FP.F16.F32.PACK_AB R155, R214, R155 ;  /* 0x0000009bd69b723e */ /* 0x000fe200000000ff */
[----:B------:R-:W-:Y:S01]  /*321e0*/  VOTEU.ANY UP0, P1 ;  /* 0x00000000003f7886 */ /* 0x000fe20000800100 */
        /* <DEDUP_REMOVED lines=20> */
[----:B-----5:R-:W-:-:S06]  /*32330*/  WARPGROUP.ARRIVE ;  /* 0x00000000000079c5 */ /* 0x020fcc0000000000 */
[----:B------:R-:W-:Y:S01]  /*32340*/  HGMMA.64x256x16.F32 R24, R152, gdesc[UR4].tnspB, R24, UP0, gsb0 ;  /* 0x43e0000498187df0 */ /* 0x000fe2000b800818 */
        /* <DEDUP_REMOVED lines=16> */
[C---:B------:R-:W-:Y:S01]  /*32450*/  R2UR UR52, R4.reuse ;  /* 0x00000000043472ca */ /* 0x040fe200000e0000 */
[----:B------:R-:W-:Y:S02]  /*32460*/  WARPGROUP.DEPBAR.LE gsb0, 0x0 ;  /* 0x00008000000079c5 */ /* 0x000fe40000010000 */
[----:B------:R0:W-:Y:S01]  /*32470*/  ST.E desc[UR4][R2.64], R24 ;  /* 0x0000001802007985 */ /* 0x0001e2000c101904 */
[----:B------:R-:W-:-:S02]  /*32480*/  R2UR UR4, R4 ;  /* 0x00000000040472ca */ /* 0x000fc400000e0000 */
[----:B------:R-:W-:-:S13]  /*32490*/  R2UR UR5, R5 ;  /* 0x00000000050572ca */ /* 0x000fda00000e0000 */
[----:B------:R1:W-:Y:S01]  /*324a0*/  ST.E desc[UR4][R2.64+0x4], R25 ;  /* 0x0000041902007985 */ /* 0x0003e2000c101904 */
[C---:B------:R-:W-:Y:S02]  /*324b0*/  R2UR UR4, R4.reuse ;  /* 0x00000000040472ca */ /* 0x040fe400000e0000 */
[C---:B------:R-:W-:Y:S01]  /*324c0*/  R2UR UR5, R5.reuse ;  /* 0x00000000050572ca */ /* 0x040fe200000e0000 */
[----:B------:R2:W-:Y:S01]  /*324d0*/  ST.E desc[UR6][R2.64+0x8], R26 ;  /* 0x0000081a02007985 */ /* 0x0005e2000c101906 */
[C---:B------:R-:W-:Y:S02]  /*324e0*/  R2UR UR6, R4.reuse ;  /* 0x00000000040672ca */ /* 0x040fe400000e0000 */
[C---:B------:R-:W-:Y:S01]  /*324f0*/  R2UR UR7, R5.reuse ;  /* 0x00000000050772ca */ /* 0x040fe200000e0000 */
[----:B------:R3:W-:Y:S01]  /*32500*/  ST.E desc[UR8][R2.64+0xc], R27 ;  /* 0x00000c1b02007985 */ /* 0x0007e2000c101908 */
[C---:B------:R-:W-:Y:S02]  /*32510*/  R2UR UR8, R4.reuse ;  /* 0x00000000040872ca */ /* 0x040fe400000e0000 */
[----:B------:R-:W-:Y:S01]  /*32520*/  R2UR UR9, R5 ;  /* 0x00000000050972ca */ /* 0x000fe200000e0000 */
[----:B------:R4:W-:Y:S01]  /*32530*/  ST.E desc[UR10][R2.64+0x10], R28 ;  /* 0x0000101c02007985 */ /* 0x0009e2000c10190a */
[----:B------:R-:W-:-:S02]  /*32540*/  R2UR UR10, R4 ;  /* 0x00000000040a72ca */ /* 0x000fc400000e0000 */
        /* <DEDUP_REMOVED lines=25> */
[----:B------:R5:W-:Y:S04]  /*326e0*/  ST.E desc[UR8][R2.64+0x34], R37 ;  /* 0x0000342502007985 */ /* 0x000be8000c101908 */
[----:B------:R5:W-:Y:S04]  /*326f0*/  ST.E desc[UR10][R2.64+0x38], R38 ;  /* 0x0000382602007985 */ /* 0x000be8000c10190a */
[----:B------:R5:W-:Y:S01]  /*32700*/  ST.E desc[UR12][R2.64+0x3c], R39 ;  /* 0x00003c2702007985 */ /* 0x000be2000c10190c */
[----:B------:R-:W-:-:S03]  /*32710*/  R2UR UR8, R4 ;  /* 0x00000000040872ca */ /* 0x000fc600000e0000 */
[----:B------:R5:W-:Y:S01]  /*32720*/  ST.E desc[UR14][R2.64+0x40], R40 ;  /* 0x0000402802007985 */ /* 0x000be2000c10190e */
[----:B------:R-:W-:-:S03]  /*32730*/  R2UR UR9, R5 ;  /* 0x00000000050972ca */ /* 0x000fc600000e0000 */
[----:B------:R5:W-:Y:S04]  /*32740*/  ST.E desc[UR16][R2.64+0x44], R41 ;  /* 0x0000442902007985 */ /* 0x000be8000c101910 */
[----:B------:R5:W-:Y:S04]  /*32750*/  ST.E desc[UR18][R2.64+0x48], R42 ;  /* 0x0000482a02007985 */ /* 0x000be8000c101912 */
[----:B------:R5:W-:Y:S04]  /*32760*/  ST.E desc[UR20][R2.64+0x4c], R43 ;  /* 0x00004c2b02007985 */ /* 0x000be8000c101914 */
[----:B------:R5:W-:Y:S04]  /*32770*/  ST.E desc[UR22][R2.64+0x50], R44 ;  /* 0x0000502c02007985 */ /* 0x000be8000c101916 */
[----:B------:R5:W-:Y:S01]  /*32780*/  ST.E desc[UR24][R2.64+0x54], R45 ;  /* 0x0000542d02007985 */ /* 0x000be2000c101918 */
[----:B------:R-:W-:-:S03]  /*32790*/  R2UR UR10, R4 ;  /* 0x00000000040a72ca */ /* 0x000fc600000e0000 */
[----:B------:R5:W-:Y:S01]  /*327a0*/  ST.E desc[UR4][R2.64+0x58], R46 ;  /* 0x0000582e02007985 */ /* 0x000be2000c101904 */
[C---:B------:R-:W-:Y:S02]  /*327b0*/  R2UR UR4, R4.reuse ;  /* 0x00000000040472ca */ /* 0x040fe400000e0000 */
[C---:B------:R-:W-:Y:S01]  /*327c0*/  R2UR UR5, R5.reuse ;  /* 0x00000000050572ca */ /* 0x040fe200000e0000 */
[----:B------:R5:W-:Y:S01]  /*327d0*/  ST.E desc[UR6][R2.64+0x5c], R47 ;  /* 0x00005c2f02007985 */ /* 0x000be2000c101906 */
        /* <DEDUP_REMOVED lines=13> */
[----:B------:R5:W-:Y:S01]  /*328b0*/  ST.E desc[UR8][R2.64+0x60], R48 ;  /* 0x0000603002007985 */ /* 0x000be2000c101908 */
        /* <DEDUP_REMOVED lines=8> */
[----:B------:R-:W-:Y:S01]  /*32940*/  R2UR UR5, R5 ;  /* 0x00000000050572ca */ /* 0x000fe200000e0000 */
[----:B------:R5:W-:Y:S04]  /*32950*/  ST.E desc[UR6][R2.64+0x68], R50 ;  /* 0x0000683202007985 */ /* 0x000be8000c101906 */
[----:B------:R5:W-:Y:S04]  /*32960*/  ST.E desc[UR10][R2.64+0x6c], R51 ;  /* 0x00006c3302007985 */ /* 0x000be8000c10190a */
[----:B------:R5:W-:Y:S04]  /*32970*/  ST.E desc[UR12][R2.64+0x70], R52 ;  /* 0x0000703402007985 */ /* 0x000be8000c10190c */
        /* <DEDUP_REMOVED lines=8> */
[----:B------:R5:W-:Y:S01]  /*32a00*/  ST.E desc[UR8][R2.64+0x8c], R59 ;  /* 0x00008c3b02007985 */ /* 0x000be2000c101908 */
[C---:B------:R-:W-:Y:S02]  /*32a10*/  R2UR UR8, R4.reuse ;  /* 0x00000000040872ca */ /* 0x040fe400000e0000 */
[----:B------:R-:W-:Y:S01]  /*32a20*/  R2UR UR9, R5 ;  /* 0x00000000050972ca */ /* 0x000fe200000e0000 */
[----:B------:R5:W-:Y:S01]  /*32a30*/  ST.E desc[UR4][R2.64+0x90], R60 ;  /* 0x0000903c02007985 */ /* 0x000be2000c101904 */
        /* <DEDUP_REMOVED lines=14> */
[----:B------:R5:W-:Y:S01]  /*32b20*/  ST.E desc[UR6][R2.64+0x94], R61 ;  /* 0x0000943d02007985 */ /* 0x000be2000c101906 */
        /* <DEDUP_REMOVED lines=245> */
[C---:B------:R-:W-:Y:S02]  /*33a80*/  R2UR UR54, R4.reuse ;  /* 0x00000000043672ca */ /* 0x040fe400000e0000 */
[----:B------:R-:W-:Y:S01]  /*33a90*/  R2UR UR55, R5 ;  /* 0x00000000053772ca */ /* 0x000fe200000e0000 */
        /* <DEDUP_REMOVED lines=12> */
[----:B------:R-:W-:Y:S01]  /*33b60*/  ST.E desc[UR28][R8.64], R195 ;  /* 0x000000c308007985 */ /* 0x000fe2000c10191c */
[C---:B------:R-:W-:Y:S02]  /*33b70*/  R2UR UR58, R4.reuse ;  /* 0x00000000043a72ca */ /* 0x040fe400000e0000 */
[C---:B------:R-:W-:Y:S01]  /*33b80*/  R2UR UR59, R5.reuse ;  /* 0x00000000053b72ca */ /* 0x040fe200000e0000 */
[----:B0-----:R-:W5:Y:S01]  /*33b90*/  LD.E R24, desc[UR30][R2.64] ;  /* 0x0000001e02187980 */ /* 0x001f62000c101900 */
[C---:B------:R-:W-:Y:S02]  /*33ba0*/  R2UR UR56, R4.reuse ;  /* 0x00000000043872ca */ /* 0x040fe400000e0000 */
[C---:B------:R-:W-:Y:S01]  /*33bb0*/  R2UR UR57, R5.reuse ;  /* 0x00000000053972ca */ /* 0x040fe200000e0000 */
[----:B-1----:R-:W5:Y:S01]  /*33bc0*/  LD.E R25, desc[UR32][R2.64+0x4] ;  /* 0x0000042002197980 */ /* 0x002f62000c101900 */
[C---:B------:R-:W-:Y:S02]  /*33bd0*/  R2UR UR4, R4.reuse ;  /* 0x00000000040472ca */ /* 0x040fe400000e0000 */
[----:B------:R-:W-:Y:S01]  /*33be0*/  R2UR UR5, R5 ;  /* 0x00000000050572ca */ /* 0x000fe200000e0000 */
[----:B--2---:R-:W2:Y:S01]  /*33bf0*/  LD.E R26, desc[UR34][R2.64+0x8] ;  /* 0x00000822021a7980 */ /* 0x004ea2000c101900 */
[----:B------:R-:W-:-:S02]  /*33c00*/  R2UR UR6, R4 ;  /* 0x00000000040672ca */ /* 0x000fc400000e0000 */
[C---:B------:R-:W-:Y:S01]  /*33c10*/  R2UR UR7, R5.reuse ;  /* 0x00000000050772ca */ /* 0x040fe200000e0000 */
[----:B---3--:R-:W2:Y:S01]  /*33c20*/  LD.E R27, desc[UR44][R2.64+0xc] ;  /* 0x00000c2c021b7980 */ /* 0x008ea2000c101900 */
[C---:B------:R-:W-:Y:S02]  /*33c30*/  R2UR UR8, R4.reuse ;  /* 0x00000000040872ca */ /* 0x040fe400000e0000 */
[C---:B------:R-:W-:Y:S01]  /*33c40*/  R2UR UR9, R5.reuse ;  /* 0x00000000050972ca */ /* 0x040fe200000e0000 */
[----:B----4-:R-:W2:Y:S01]  /*33c50*/  LD.E R28, desc[UR46][R2.64+0x10] ;  /* 0x0000102e021c7980 */ /* 0x010ea2000c101900 */
[C---:B------:R-:W-:Y:S02]  /*33c60*/  R2UR UR10, R4.reuse ;  /* 0x00000000040a72ca */ /* 0x040fe400000e0000 */
[----:B------:R-:W-:Y:S01]  /*33c70*/  R2UR UR11, R5 ;  /* 0x00000000050b72ca */ /* 0x000fe200000e0000 */
[----:B-----5:R-:W2:Y:S01]  /*33c80*/  LD.E R29, desc[UR50][R2.64+0x14] ;  /* 0x00001432021d7980 */ /* 0x020ea2000c101900 */
[----:B------:R-:W-:-:S02]  /*33c90*/  R2UR UR12, R4 ;  /* 0x00000000040c72ca */ /* 0x000fc400000e0000 */
[C---:B------:R-:W-:Y:S01]  /*33ca0*/  R2UR UR13, R5.reuse ;  /* 0x00000000050d72ca */ /* 0x040fe200000e0000 */
[----:B------:R-:W2:Y:S01]  /*33cb0*/  LD.E R30, desc[UR52][R2.64+0x18] ;  /* 0x00001834021e7980 */ /* 0x000ea2000c101900 */
[C---:B------:R-:W-:Y:S02]  /*33cc0*/  R2UR UR14, R4.reuse ;  /* 0x00000000040e72ca */ /* 0x040fe400000e0000 */
[C---:B------:R-:W-:Y:S01]  /*33cd0*/  R2UR UR15, R5.reuse ;  /* 0x00000000050f72ca */ /* 0x040fe200000e0000 */
[----:B------:R-:W2:Y:S01]  /*33ce0*/  LD.E R31, desc[UR54][R2.64+0x1c] ;  /* 0x00001c36021f7980 */ /* 0x000ea2000c101900 */
[C---:B------:R-:W-:Y:S02]  /*33cf0*/  R2UR UR16, R4.reuse ;  /* 0x00000000041072ca */ /* 0x040fe400000e0000 */
[----:B------:R-:W-:Y:S01]  /*33d00*/  R2UR UR17, R5 ;  /* 0x00000000051172ca */ /* 0x000fe200000e0000 */
[----:B------:R-:W2:Y:S01]  /*33d10*/  LD.E R32, desc[UR60][R2.64+0x20] ;  /* 0x0000203c02207980 */ /* 0x000ea2000c101900 */
        /* <DEDUP_REMOVED lines=327> */
[----:B------:R-:W-:Y:S02]  /*35190*/  R2UR UR54, R4 ;  /* 0x00000000043672ca */ /* 0x000fe400000e0000 */
[----:B------:R-:W-:Y:S01]  /*351a0*/  R2UR UR55, R5 ;  /* 0x00000000053772ca */ /* 0x000fe200000e0000 */
        /* <DEDUP_REMOVED lines=10> */
[----:B------:R-:W-:-:S02]  /*35250*/  VIADD R152, R6, 0x80 ;  /* 0x0000008006987836 */ /* 0x000fc40000000000 */
[----:B------:R-:W-:-:S03]  /*35260*/  IMAD.MOV.U32 R153, RZ, RZ, R7 ;  /* 0x000000ffff997224 */ /* 0x000fc600078e0007 */
[----:B------:R-:W-:Y:S02]  /*35270*/  R2UR UR6, R152 ;  /* 0x00000000980672ca */ /* 0x000fe400000e0000 */
[----:B------:R-:W-:Y:S02]  /*35280*/  R2UR UR7, R153 ;  /* 0x00000000990772ca */ /* 0x000fe400000e0000 */
[----:B------:R-:W-:Y:S02]  /*35290*/  F2FP.F16.F32.PACK_AB R152, R20, R21 ;  /* 0x000000151498723e */ /* 0x000fe400000000ff */
[----:B------:R-:W-:Y:S02]  /*352a0*/  F2FP.F16.F32.PACK_AB R154, R18, R19 ;  /* 0x00000013129a723e */ /* 0x000fe400000000ff */
[----:B------:R-:W-:Y:S02]  /*352b0*/  F2FP.F16.F32.PACK_AB R153, R14, R15 ;  /* 0x0000000f0e99723e */ /* 0x000fe400000000ff */
[----:B------:R-:W-:-:S02]  /*352c0*/  F2FP.F16.F32.PACK_AB R155, R12, R13 ;  /* 0x0000000d0c9b723e */ /* 0x000fc400000000ff */
        /* <DEDUP_REMOVED lines=20> */
[----:B--2---:R-:W-:-:S06]  /*35410*/  WARPGROUP.ARRIVE ;  /* 0x00000000000079c5 */ /* 0x004fcc0000000000 */
        /* <DEDUP_REMOVED lines=20> */
[C---:B------:R-:W-:Y:S01]  /*35560*/  R2UR UR55, R5.reuse ;  /* 0x00000000053772ca */ /* 0x040fe200000e0000 */
[----:B------:R-:W-:Y:S02]  /*35570*/  WARPGROUP.DEPBAR.LE gsb0, 0x0 ;  /* 0x00008000000079c5 */ /* 0x000fe40000010000 */
        /* <DEDUP_REMOVED lines=2670> */
[----:B------:R5:W-:Y:S04]  /*3fc60*/  ST.E desc[UR6][R2.64+0x1b4], R133 ;  /* 0x0001b48502007985 */ /* 0x000be8000c101906 */
[----:B------:R5:W-:Y:S04]  /*3fc70*/  ST.E desc[UR8][R2.64+0x1b8], R134 ;  /* 0x0001b88602007985 */ /* 0x000be8000c101908 */
[----:B------:R5:W-:Y:S04]  /*3fc80*/  ST.E desc[UR4][R2.64+0x1bc], R135 ;  /* 0x0001bc8702007985 */ /* 0x000be8000c101904 */
[----:B------:R5:W-:Y:S01]  /*3fc90*/  ST.E desc[UR10][R2.64+0x1c0], R136 ;  /* 0x0001c08802007985 */ /* 0x000be2000c10190a */
[----:B------:R-:W-:-:S03]  /*3fca0*/  R2UR UR6, R4 ;  /* 0x00000000040672ca */ /* 0x000fc600000e0000 */
[----:B------:R5:W-:Y:S01]  /*3fcb0*/  ST.E desc[UR12][R2.64+0x1c4], R137 ;  /* 0x0001c48902007985 */ /* 0x000be2000c10190c */
[----:B------:R-:W-:-:S03]  /*3fcc0*/  R2UR UR7, R5 ;  /* 0x00000000050772ca */ /* 0x000fc600000e0000 */
[----:B------:R5:W-:Y:S01]  /*3fcd0*/  ST.E desc[UR14][R2.64+0x1c8], R138 ;  /* 0x0001c88a02007985 */ /* 0x000be2000c10190e */
[----:B------:R-:W-:-:S03]  /*3fce0*/  R2UR UR8, R4 ;  /* 0x00000000040872ca */ /* 0x000fc600000e0000 */
[----:B------:R5:W-:Y:S01]  /*3fcf0*/  ST.E desc[UR16][R2.64+0x1cc], R139 ;  /* 0x0001cc8b02007985 */ /* 0x000be2000c101910 */
[----:B------:R-:W-:-:S03]  /*3fd00*/  R2UR UR9, R5 ;  /* 0x00000000050972ca */ /* 0x000fc600000e0000 */
        /* <DEDUP_REMOVED lines=13> */
[----:B------:R-:W-:-:S03]  /*3fde0*/  R2UR UR51, R5 ;  /* 0x00000000053372ca */ /* 0x000fc600000e0000 */
[----:B------:R5:W-:Y:S01]  /*3fdf0*/  ST.E desc[UR28][R2.64+0x1e4], R145 ;  /* 0x0001e49102007985 */ /* 0x000be2000c10191c */
[C---:B------:R-:W-:Y:S02]  /*3fe00*/  R2UR UR28, R4.reuse ;  /* 0x00000000041c72ca */ /* 0x040fe400000e0000 */
[C---:B------:R-:W-:Y:S02]  /*3fe10*/  R2UR UR29, R5.reuse ;  /* 0x00000000051d72ca */ /* 0x040fe400000e0000 */
[C---:B------:R-:W-:Y:S02]  /*3fe20*/  R2UR UR52, R4.reuse ;  /* 0x00000000043472ca */ /* 0x040fe400000e0000 */
[C---:B------:R-:W-:Y:S02]  /*3fe30*/  R2UR UR53, R5.reuse ;  /* 0x00000000053572ca */ /* 0x040fe400000e0000 */
[C---:B------:R-:W-:Y:S02]  /*3fe40*/  R2UR UR54, R4.reuse ;  /* 0x00000000043672ca */ /* 0x040fe400000e0000 */
[----:B------:R-:W-:Y:S01]  /*3fe50*/  R2UR UR55, R5 ;  /* 0x00000000053772ca */ /* 0x000fe200000e0000 */
[----:B------:R-:W-:Y:S04]  /*3fe60*/  ST.E desc[UR6][R2.64+0x1ec], R147 ;  /* 0x0001ec9302007985 */ /* 0x000fe8000c101906 */
[----:B------:R-:W-:Y:S04]  /*3fe70*/  ST.E desc[UR8][R2.64+0x1f0], R148 ;  /* 0x0001f09402007985 */ /* 0x000fe8000c101908 */
[----:B------:R-:W-:Y:S04]  /*3fe80*/  ST.E desc[UR10][R2.64+0x1f4], R149 ;  /* 0x0001f49502007985 */ /* 0x000fe8000c10190a */
[----:B------:R-:W-:Y:S04]  /*3fe90*/  ST.E desc[UR12][R2.64+0x1f8], R150 ;  /* 0x0001f89602007985 */ /* 0x000fe8000c10190c */
[----:B------:R-:W-:Y:S01]  /*3fea0*/  ST.E desc[UR14][R2.64+0x1fc], R151 ;  /* 0x0001fc9702007985 */ /* 0x000fe2000c10190e */
        /* <DEDUP_REMOVED lines=370> */
[----:B------:R-:W-:Y:S01]  /*415d0*/  VIADD R6, R6, 0x280 ;  /* 0x0000028006067836 */ /* 0x000fe20000000000 */
[----:B------:R-:W-:-:S02]  /*415e0*/  R2UR UR7, R7 ;  /* 0x00000000070772ca */ /* 0x000fc400000e0000 */
[----:B------:R-:W-:Y:S02]  /*415f0*/  F2FP.F16.F32.PACK_AB R184, R187, R188 ;  /* 0x000000bcbbb8723e */ /* 0x000fe400000000ff */
[----:B------:R-:W-:Y:S02]  /*41600*/  R2UR UR6, R6 ;  /* 0x00000000060672ca */ /* 0x000fe400000e0000 */
[----:B------:R-:W-:Y:S02]  /*41610*/  F2FP.F16.F32.PACK_AB R186, R185, R186 ;  /* 0x000000bab9ba723e */ /* 0x000fe400000000ff */
[----:B------:R-:W-:Y:S02]  /*41620*/  F2FP.F16.F32.PACK_AB R185, R160, R161 ;  /* 0x000000a1a0b9723e */ /* 0x000fe400000000ff */
[----:B------:R-:W-:Y:S02]  /*41630*/  F2FP.F16.F32.PACK_AB R187, R158, R159 ;  /* 0x0000009f9ebb723e */ /* 0x000fe400000000ff */
        /* <DEDUP_REMOVED lines=27> */
[----:B------:R-:W-:Y:S01]  /*417f0*/  R2UR UR29, R5 ;  /* 0x00000000051d72ca */ /* 0x000fe200000e0000 */
[----:B------:R-:W-:-:S02]  /*41800*/  WARPGROUP.DEPBAR.LE gsb0, 0x0 ;  /* 0x00008000000079c5 */ /* 0x000fc40000010000 */
[----:B------:R-:W-:Y:S01]  /*41810*/  ST.E desc[UR4][R2.64], R24 ;  /* 0x0000001802007985 */ /* 0x000fe2000c101904 */
[C---:B------:R-:W-:Y:S02]  /*41820*/  R2UR UR4, R4.reuse ;  /* 0x00000000040472ca */ /* 0x040fe400000e0000 */
[C---:B------:R-:W-:Y:S01]  /*41830*/  R2UR UR5, R5.reuse ;  /* 0x00000000050572ca */ /* 0x040fe200000e0000 */
[----:B------:R-:W-:Y:S01]  /*41840*/  ST.E desc[UR6][R2.64+0x4], R25 ;  /* 0x0000041902007985 */ /* 0x000fe2000c101906 */
        /* <DEDUP_REMOVED lines=1116> */
[C---:B------:R-:W-:Y:S02]  /*45e10*/  R2UR UR4, R4.reuse ;  /* 0x00000000040472ca */ /* 0x040fe400000e0000 */
[C---:B------:R-:W-:Y:S02]  /*45e20*/  R2UR UR5, R5.reuse ;  /* 0x00000000050572ca */ /* 0x040fe400000e0000 */
[----:B------:R-:W-:Y:S02]  /*45e30*/  R2UR UR6, R4 ;  /* 0x00000000040672ca */ /* 0x000fe400000e0000 */
[----:B------:R-:W-:-:S02]  /*45e40*/  R2UR UR7, R5 ;  /* 0x00000000050772ca */ /* 0x000fc400000e0000 */
[----:B------:R-:W-:-:S07]  /*45e50*/  LOP3.LUT P6, RZ, R203, 0x7f, RZ, 0xc0, !PT ;  /* 0x0000007fcbff7812 */ /* 0x000fce00078cc0ff */
[----:B--2---:R1:W-:Y:S04]  /*45e60*/  ST.E desc[UR4][R2.64+0x1f8], R13 ;  /* 0x0001f80d02007985 */ /* 0x0043e8000c101904 */
[----:B0-----:R-:W2:Y:S01]  /*45e70*/  LD.E R9, desc[UR6][R2.64+0x1fc] ;  /* 0x0001fc0602097980 */ /* 0x001ea2000c101900 */
[----:B------:R-:W-:Y:S02]  /*45e80*/  R2UR UR4, R4 ;  /* 0x00000000040472ca */ /* 0x000fe400000e0000 */
[----:B------:R-:W-:-:S13]  /*45e90*/  R2UR UR5, R5 ;  /* 0x00000000050572ca */ /* 0x000fda00000e0000 */
[----:B--2---:R1:W-:Y:S01]  /*45ea0*/  ST.E desc[UR4][R2.64+0x1fc], R9 ;  /* 0x0001fc0902007985 */ /* 0x0043e2000c101904 */
[----:B------:R-:W-:Y:S05]  /*45eb0*/  @P6 BRA `(.L_x_11583) ;  /* 0x0000000000306947 */ /* 0x000fea0003800000 */
[----:B-1----:R-:W2:Y:S04]  /*45ec0*/  LDL.64 R2, [R0+0x40] ;  /* 0x0000400000027983 */ /* 0x002ea80000100a00 */
        /* <DEDUP_REMOVED lines=11> */
.L_x_11583:
[----:B-1----:R-:W-:Y:S02]  /*45f80*/  IMAD.MOV.U32 R2, RZ, RZ, R211 ;  /* 0x000000ffff027224 */ /* 0x002fe400078e00d3 */
[----:B------:R-:W-:-:S04]  /*45f90*/  IMAD.MOV.U32 R3, RZ, RZ, 0x0 ;  /* 0x00000000ff037424 */ /* 0x000fc800078e00ff */
[----:B0-----:R-:W-:Y:S05]  /*45fa0*/  RET.REL.NODEC R2 `(_ZN7cutlass13device_kernelIN5flash11enable_sm90INS1_16FlashAttnFwdSm90INS1_25CollectiveMainloopFwdSm90ILi2EN4cute5tupleIJNS5_1CILi1EEES8_S8_EEENS6_IJNS7_ILi128EEENS7_ILi96EEENS7_ILi64EEEEEELi256ENS_6half_tEfNS_4arch4Sm90ELb0ELb1ELb1ELb0ELb0ELb0ELb1ELb1ELb0ELb1ELb0ELb0EEENS1_21CollectiveEpilogueFwdINS6_IJSA_NS7_ILi256EEESB_EEES9_SE_SG_Li256ELb0ELb1ELb0ELb0EEENS1_30DynamicPersistentTileSchedulerILi256ELi128ELb0ELb1ELb1EEEEEEEEEvNT_6ParamsE) ;  /* 0xfffffba002147950 */ /* 0x001fea0003c3ffff */
.L_x_11561:
[----:B0-----:R0:W1:Y:S02]  /*45fb0*/  SYNCS.PHASECHK.TRANS64.TRYWAIT P1, [R2+URZ], R3 ;  /* 0x00000003020075a7 */ /* 0x001064000802017f */
[----:B-1----:R-:W-:Y:S05]  /*45fc0*/  @!P1 NANOSLEEP.SYNCS 0x989680 ;  /* 0x009896800000995d */ /* 0x002fea0003900000 */
[----:B------:R-:W1:Y:S02]  /*45fd0*/  @!P1 SYNCS.PHASECHK.TRANS64 P1, [R2+URZ], R3 ;  /* 0x00000003020095a7 */ /* 0x000e64000802007f */
[----:B-1----:R-:W-:Y:S05]  /*45fe0*/  @!P1 BRA `(.L_x_11561) ;  /* 0xfffffffc00f09947 */ /* 0x002fea000383ffff */
[----:B------:R-:W-:Y:S05]  /*45ff0*/  BRA `(.L_x_11560) ;  /* 0xfffffe4400f07947 */ /* 0x000fea000383ffff */
.L_x_11568:
[----:B0-----:R0:W1:Y:S02]  /*46000*/  SYNCS.PHASECHK.TRANS64.TRYWAIT P1, [R8+URZ], R9 ;  /* 0x00000009080075a7 */ /* 0x001064000802017f */
[----:B-1----:R-:W-:Y:S05]  /*46010*/  @!P1 NANOSLEEP.SYNCS 0x989680 ;  /* 0x009896800000995d */ /* 0x002fea0003900000 */
[----:B------:R-:W1:Y:S02]  /*46020*/  @!P1 SYNCS.PHASECHK.TRANS64 P1, [R8+URZ], R9 ;  /* 0x00000009080095a7 */ /* 0x000e64000802007f */
[----:B-1----:R-:W-:Y:S05]  /*46030*/  @!P1 BRA `(.L_x_11568) ;  /* 0xfffffffc00f09947 */ /* 0x002fea000383ffff */
[----:B------:R-:W-:Y:S05]  /*46040*/  BRA `(.L_x_11567) ;  /* 0xfffffe4c00c47947 */ /* 0x000fea000383ffff */
.L_x_11584:
        /* <DEDUP_REMOVED lines=11> */
.L_x_15312:


//--------------------- .text._ZN7cutlass13device_kernelIN5flash11enable_sm90INS1_16FlashAttnFwdSm90INS1_25CollectiveMainloopFwdSm90ILi2EN4cute5tupleIJNS5_1CILi1EEES8_S8_EEENS6_IJNS7_ILi128EEENS7_ILi96EEENS7_ILi64EEEEEELi256ENS_6half_tEfNS_4arch4Sm90ELb0ELb1ELb1ELb1ELb0ELb0ELb0ELb1ELb0ELb1ELb0ELb0EEENS1_21CollectiveEpilogueFwdINS6_IJSA_NS7_ILi256EEESB_EEES9_SE_SG_Li256ELb1ELb1ELb0ELb0EEENS1_36VarlenDynamicPersistentTileSchedulerILi128ELi96ELi256ELi128ELb0ELb1ELb1ELb1ELb0ELb1EEEEEEEEEvNT_6ParamsE --------------------------
	.section	.text._ZN7cutlass13device_kernelIN5flash11enable_sm90INS1_16FlashAttnFwdSm90INS1_25CollectiveMainloopFwdSm90ILi2EN4cute5tupleIJNS5_1CILi1EEES8_S8_EEENS6_IJNS7_ILi128EEENS7_ILi96EEENS7_ILi64EEEEEELi256ENS_6half_tEfNS_4arch4Sm90ELb0ELb1ELb1ELb1ELb0ELb0ELb0ELb1ELb0ELb1ELb0ELb0EEENS1_21CollectiveEpilogueFwdINS6_IJSA_NS7_ILi256EEESB_EEES9_SE_SG_Li256ELb1ELb1ELb0ELb0EEENS1_36VarlenDynamicPersistentTileSchedulerILi128ELi96ELi256ELi128ELb0ELb1ELb1ELb1ELb0ELb1EEEEEEEEEvNT_6ParamsE,"ax",@progbits
	.align	128
.text._ZN7cutlass13device_kernelIN5flash11enable_sm90INS1_16FlashAttnFwdSm90INS1_25CollectiveMainloopFwdSm90ILi2EN4cute5tupleIJNS5_1CILi1EEES8_S8_EEENS6_IJNS7_ILi128EEENS7_ILi96EEENS7_ILi64EEEEEELi256ENS_6half_tEfNS_4arch4Sm90ELb0ELb1ELb1ELb1ELb0ELb0ELb0ELb1ELb0ELb1ELb0ELb0EEENS1_21CollectiveEpilogueFwdINS6_IJSA_NS7_ILi256EEESB_EEES9_SE_SG_Li256ELb1ELb1ELb0ELb0EEENS1_36VarlenDynamicPersistentTileSchedulerILi128ELi96ELi256ELi128ELb0ELb1ELb1ELb1ELb0ELb1EEEEEEEEEvNT_6ParamsE:
        .type           _ZN7cutlass13device_kernelIN5flash11enable_sm90INS1_16FlashAttnFwdSm90INS1_25CollectiveMainloopFwdSm90ILi2EN4cute5tupleIJNS5_1CILi1EEES8_S8_EEENS6_IJNS7_ILi128EEENS7_ILi96EEENS7_ILi64EEEEEELi256ENS_6half_tEfNS_4arch4Sm90ELb0ELb1ELb1ELb1ELb0ELb0ELb0ELb1ELb0ELb1ELb0ELb0EEENS1_21CollectiveEpilogueFwdINS6_IJSA_NS7_ILi256EEESB_EEES9_SE_SG_Li256ELb1ELb1ELb0ELb0EEENS1_36VarlenDynamicPersistentTileSchedulerILi128ELi96ELi256ELi128ELb0ELb1ELb1ELb1ELb0ELb1EEEEEEEEEvNT_6ParamsE,@function
        .size           _ZN7cutlass13device_kernelIN5flash11enable_sm90INS1_16FlashAttnFwdSm90INS1_25CollectiveMainloopFwdSm90ILi2EN4cute5tupleIJNS5_1CILi1EEES8_S8_EEENS6_IJNS7_ILi128EEENS7_ILi96EEENS7_ILi64EEEEEELi256ENS_6half_tEfNS_4arch4Sm90ELb0ELb1ELb1ELb1ELb0ELb0ELb0ELb1ELb0ELb1ELb0ELb0EEENS1_21CollectiveEpilogueFwdINS6_IJSA_NS7_ILi256EEESB_EEES9_SE_SG_Li256ELb1ELb1ELb0ELb0EEENS1_36VarlenDynamicPersistentTileSchedulerILi128ELi96ELi256ELi128ELb0ELb1ELb1ELb1ELb0ELb1EEEEEEEEEvNT_6ParamsE,(.L_x_15314 - _ZN7cutlass13device_kernelIN5flash11enable_sm90INS1_16FlashAttnFwdSm90INS1_25CollectiveMainloopFwdSm90ILi2EN4cute5tupleIJNS5_1CILi1EEES8_S8_EEENS6_IJNS7_ILi128EEENS7_ILi96EEENS7_ILi64EEEEEELi256ENS_6half_tEfNS_4arch4Sm90ELb0ELb1ELb1ELb1ELb0ELb0ELb0ELb1ELb0ELb1ELb0ELb0EEENS1_21CollectiveEpilogueFwdINS6_IJSA_NS7_ILi256EEESB_EEES9_SE_SG_Li256ELb1ELb1ELb0ELb0EEENS1_36VarlenDynamicPersistentTileSchedulerILi128ELi96ELi256ELi128ELb0ELb1ELb1ELb1ELb0ELb1EEEEEEEEEvNT_6ParamsE)
        .other          _ZN7cutlass13device_kernelIN5flash11enable_sm90INS1_16FlashAttnFwdSm90INS1_25CollectiveMainloopFwdSm90ILi2EN4cute5tupleIJNS5_1CILi1EEES8_S8_EEENS6_IJNS7_ILi128EEENS7_ILi96EEENS7_ILi64EEEEEELi256ENS_6half_tEfNS_4arch4Sm90ELb0ELb1ELb1ELb1ELb0ELb0ELb0ELb1ELb0ELb1ELb0ELb0EEENS1_21CollectiveEpilogueFwdINS6_IJSA_NS7_ILi256EEESB_EEES9_SE_SG_Li256ELb1ELb1ELb0ELb0EEENS1_36VarlenDynamicPersistentTileSchedulerILi128ELi96ELi256ELi128ELb0ELb1ELb1ELb1ELb0ELb1EEEEEEEEEvNT_6ParamsE,@"STO_CUDA_ENTRY STV_DEFAULT"
_ZN7cutlass13device_kernelIN5flash11enable_sm90INS1_16FlashAttnFwdSm90INS1_25CollectiveMainloopFwdSm90ILi2EN4cute5tupleIJNS5_1CILi1EEES8_S8_EEENS6_IJNS7_ILi128EEENS7_ILi96EEENS7_ILi64EEEEEELi256ENS_6half_tEfNS_4arch4Sm90ELb0ELb1ELb1ELb1ELb0ELb0ELb0ELb1ELb0ELb1ELb0ELb0EEENS1_21CollectiveEpilogueFwdINS6_IJSA_NS7_ILi256EEESB_EEES9_SE_SG_Li256ELb1ELb1ELb0ELb0EEENS1_36VarlenDynamicPersistentTileSchedulerILi128ELi96ELi256ELi128ELb0ELb1ELb1ELb1ELb0ELb1EEEEEEEEEvNT_6ParamsE:
        /* <DEDUP_REMOVED lines=18> */
.L_x_11586:
[----:B------:R-:W-:Y:S05]  /*0120*/  BSYNC B0 ;  /* 0x0000000000007941 */ /* 0x000fea0003800000 */
.L_x_11585:
        /* <DEDUP_REMOVED lines=41> */
.L_x_11587:
        /* <DEDUP_REMOVED lines=22> */
.L_x_11588:
        /* <DEDUP_REMOVED lines=18> */
.L_x_11589:
        /* <DEDUP_REMOVED lines=22> */
.L_x_11590:
        /* <DEDUP_REMOVED lines=22> */
.L_x_11591:
[----:B------:R-:W-:Y:S01]  /*0900*/  PLOP3.LUT P0, PT, PT, PT, UP0, 0x80, 0x0 ;  /* 0x000000000000781c */ /* 0x000fe20003f0f008 */
[----:B------:R-:W-:Y:S01]  /*0910*/  UMOV UR36, 0x1 ;  /* 0x0000000100247882 */ /* 0x000fe20000000000 */
[----:B------:R-:W-:Y:S01]  /*0920*/  NOP ;  /* 0x0000000000007918 */ /* 0x000fe20000000000 */
[----:B------:R-:W-:Y:S01]  /*0930*/  USEL UR36, UR36, 0x2, !UP0 ;  /* 0x0000000224247887 */ /* 0x000fe2000c000000 */
[----:B------:R-:W-:Y:S01]  /*0940*/  ULDC.64 UR40, c[0x0][0x208] ;  /* 0x0000820000287ab9 */ /* 0x000fe20000000a00 */
[----:B012-4-:R-:W-:Y:S08]  /*0950*/  BAR.SYNC.DEFER_BLOCKING 0x0 ;  /* 0x0000000000007b1d */ /* 0x017ff00000010000 */
[----:B------:R-:W-:Y:S05]  /*0960*/  @!P0 BRA `(.L_x_11592) ;  /* 0x0000010c00648947 */ /* 0x000fea0003800000 */
.L_x_11593:
        /* <DEDUP_REMOVED lines=23> */
[----:B------:R-:W-:Y:S01]  /*0ae0*/  R2UR UR6, R11 ;  /* 0x000000000b0672ca */ /* 0x000fe200000e0000 */
[----:B------:R-:W-:Y:S01]  /*0af0*/  UMOV UR38, URZ ;  /* 0x0000003f00267c82 */ /* 0x000fe20008000000 */
[----:B------:R-:W-:Y:S01]  /*0b00*/  UMOV UR37, URZ ;  /* 0x0000003f00257c82 */ /* 0x000fe20008000000 */
[----:B0-----:R-:W-:-:S05]  /*0b10*/  VIADD R212, R0, 0xffffff80 ;  /* 0xffffff8000d47836 */ /* 0x001fca0000000000 */
[----:B------:R-:W-:-:S04]  /*0b20*/  SHF.R.S32.HI R3, RZ, 0x1f, R212 ;  /* 0x0000001fff037819 */ /* 0x000fc800000114d4 */
[CC--:B------:R-:W-:Y:S02]  /*0b30*/  LEA.HI R0, R3.reuse, R212.reuse, RZ, 0x7 ;  /* 0x000000d403007211 */ /* 0x0c0fe400078f38ff */
[CC--:B------:R-:W-:Y:S02]  /*0b40*/  LEA.HI R2, R3.reuse, R212.reuse, RZ, 0x4 ;  /* 0x000000d403027211 */ /* 0x0c0fe400078f20ff */
[----:B------:R-:W-:Y:S02]  /*0b50*/  LOP3.LUT R5, R0, 0xffffff80, RZ, 0xc0, !PT ;  /* 0xffffff8000057812 */ /* 0x000fe400078ec0ff */
[----:B------:R-:W-:Y:S02]  /*0b60*/  SHF.R.S32.HI R7, RZ, 0x4, R2 ;  /* 0x00000004ff077819 */ /* 0x000fe40000011402 */
        /* <DEDUP_REMOVED lines=34> */
[----:B------:R-:W-:Y:S01]  /*0d90*/  SHF.R.S32.HI R203, RZ, 0x3, R3 ;  /* 0x00000003ffcb7819 */ /* 0x000fe20000011403 */
[----:B------:R-:W-:Y:S01]  /*0da0*/  IMAD.IADD R0, R205, 0x1, -R0 ;  /* 0x00000001cd007824 */ /* 0x000fe200078e0a00 */
[----:B------:R-:W-:Y:S01]  /*0db0*/  LOP3.LUT R3, R6, 0x7ffffffc, RZ, 0xc0, !PT ;  /* 0x7ffffffc06037812 */ /* 0x000fe200078ec0ff */
        /* <DEDUP_REMOVED lines=8> */
[----:B------:R-:W-:-:S02]  /*0e40*/  IMAD.IADD R18, R204, 0x1, -R3 ;  /* 0x00000001cc127824 */ /* 0x000fc400078e0a03 */
[----:B------:R-:W-:-:S07]  /*0e50*/  IMAD R22, R11, 0x8, R206 ;  /* 0x000000080b167824 */ /* 0x000fce00078e02ce */
.L_x_11693:
[----:B------:R-:W-:Y:S01]  /*0e60*/  ULDC.64 UR8, c[0x0][0xa28] ;  /* 0x00028a0000087ab9 */ /* 0x000fe20000000a00 */
[----:B------:R-:W-:Y:S01]  /*0e70*/  IMAD.MOV.U32 R0, RZ, RZ, RZ ;  /* 0x000000ffff007224 */ /* 0x000fe200078e00ff */
        /* <DEDUP_REMOVED lines=12> */
[----:B------:R-:W-:Y:S01]  /*0f40*/  @UP1 UIMAD.WIDE UR8, UR6, 0x4, UR10 ;  /* 0x00000004060818a5 */ /* 0x000fe2000f8e020a */
[----:B------:R-:W-:Y:S02]  /*0f50*/  ULDC UR4, c[0x0][0x288] ;  /* 0x0000a20000047ab9 */ /* 0x000fe40000000800 */
[----:B------:R-:W-:Y:S01]  /*0f60*/  IMAD.U32 R16, RZ, RZ, UR4 ;  /* 0x00000004ff107e24 */ /* 0x000fe2000f8e00ff */
[----:B------:R0:W5:Y:S02]  /*0f70*/  @P0 LDG.E R0, desc[UR40][R2.64] ;  /* 0x0000002802000981 */ /* 0x000164000c1e1900 */
[----:B--2---:R-:W-:Y:S01]  /*0f80*/  IMAD.U32 R4, RZ, RZ, UR8 ;  /* 0x00000008ff047e24 */ /* 0x004fe2000f8e00ff */
[----:B------:R-:W-:Y:S01]  /*0f90*/  ULDC UR4, c[0x0][0x424] ;  /* 0x0001090000047ab9 */ /* 0x000fe20000000800 */
[----:B------:R-:W-:Y:S01]  /*0fa0*/  IMAD.U32 R5, RZ, RZ, UR9 ;  /* 0x00000009ff057e24 */ /* 0x000fe2000f8e00ff */
[----:B------:R-:W-:-:S04]  /*0fb0*/  ULDC.64 UR8, c[0x0][0x418] ;  /* 0x0001060000087ab9 */ /* 0x000fc80000000a00 */
[----:B------:R0:W5:Y:S01]  /*0fc0*/  @P2 LDG.E R16, desc[UR40][R4.64] ;  /* 0x0000002804102981 */ /* 0x000162000c1e1900 */
[----:B------:R-:W-:Y:S01]  /*0fd0*/  UISETP.NE.U32.AND UP0, UPT, UR8, URZ, UPT ;  /* 0x0000003f0800728c */ /* 0x000fe2000bf05070 */
[----:B------:R-:W-:-:S03]  /*0fe0*/  UMOV UR45, UR7 ;  /* 0x00000007002d7c82 */ /* 0x000fc60008000000 */
[----:B------:R-:W-:-:S03]  /*0ff0*/  UISETP.NE.AND.EX UP0, UPT, UR9, URZ, UPT, UP0 ;  /* 0x0000003f0900728c */ /* 0x000fc6000bf05300 */
[----:B------:R-:W-:Y:S01]  /*1000*/  ULDC.64 UR8, c[0x0][0xa20] ;  /* 0x0002880000087ab9 */ /* 0x000fe20000000a00 */
[----:B------:R-:W-:Y:S01]  /*1010*/  USEL UR4, UR4, 0x1, UP0 ;  /* 0x0000000104047887 */ /* 0x000fe20008000000 */
[----:B------:R-:W-:Y:S01]  /*1020*/  ISETP.NE.U32.AND P1, PT, RZ, UR8, PT ;  /* 0x00000008ff007c0c */ /* 0x000fe2000bf25070 */
[----:B------:R-:W-:Y:S02]  /*1030*/  ULDC UR8, c[0x0][0x2f0] ;  /* 0x0000bc0000087ab9 */ /* 0x000fe40000000800 */
[----:B------:R-:W-:Y:S01]  /*1040*/  UIMAD UR4, UR4, UR8, URZ ;  /* 0x00000008040472a4 */ /* 0x000fe2000f8e023f */
[----:B------:R-:W-:Y:S01]  /*1050*/  ISETP.NE.AND.EX P1, PT, RZ, UR9, PT, P1 ;  /* 0x00000009ff007c0c */ /* 0x000fe2000bf25310 */
[----:B0--3--:R-:W-:-:S12]  /*1060*/  @P2 BRA `(.L_x_11594) ;  /* 0x00000000002c2947 */ /* 0x009fd80003800000 */
        /* <DEDUP_REMOVED lines=11> */
.L_x_11594:
[----:B------:R-:W-:Y:S01]  /*1120*/  IMAD.U32 R17, RZ, RZ, UR4 ;  /* 0x00000004ff117e24 */ /* 0x000fe2000f8e00ff */
[----:B------:R-:W-:Y:S01]  /*1130*/  UMOV UR44, UR6 ;  /* 0x00000006002c7c82 */ /* 0x000fe20008000000 */
[----:B------:R-:W-:Y:S05]  /*1140*/  @!P1 BRA `(.L_x_11595) ;  /* 0x0000000000189947 */ /* 0x000fea0003800000 */
[----:B------:R-:W-:Y:S02]  /*1150*/  ULDC.64 UR8, c[0x0][0xa20] ;  /* 0x0002880000087ab9 */ /* 0x000fe40000000a00 */
[----:B------:R-:W-:-:S06]  /*1160*/  UIMAD.WIDE UR6, UR6, 0x4, UR8 ;  /* 0x00000004060678a5 */ /* 0x000fcc000f8e0208 */
[----:B------:R-:W-:Y:S02]  /*1170*/  IMAD.U32 R2, RZ, RZ, UR6 ;  /* 0x00000006ff027e24 */ /* 0x000fe4000f8e00ff */
[----:B------:R-:W-:-:S05]  /*1180*/  IMAD.U32 R3, RZ, RZ, UR7 ;  /* 0x00000007ff037e24 */ /* 0x000fca000f8e00ff */
[----:B------:R0:W5:Y:S01]  /*1190*/  LDG.E R17, desc[UR40][R2.64] ;  /* 0x0000002802117981 */ /* 0x000162000c1e1900 */
[----:B------:R-:W-:Y:S05]  /*11a0*/  BRA `(.L_x_11596) ;  /* 0x00000000002c7947 */ /* 0x000fea0003800000 */
.L_x_11595:
        /* <DEDUP_REMOVED lines=11> */
.L_x_11596:
[----:B0-----:R-:W0:Y:S01]  /*1260*/  LDC R2, c[0x0][0x448] ;  /* 0x00011200ff027b82 */ /* 0x001e220000000800 */
[----:B------:R-:W-:Y:S01]  /*1270*/  USHF.L.U32 UR43, UR5, 0x7, URZ ;  /* 0x00000007052b7899 */ /* 0x000fe2000800063f */
[----:B-----5:R-:W-:-:S03]  /*1280*/  IMAD.IADD R17, R17, 0x1, -R0 ;  /* 0x0000000111117824 */ /* 0x020fc600078e0a00 */
[----:B------:R-:W-:Y:S02]  /*1290*/  UIADD3 UR4, UR43, 0x7f, URZ ;  /* 0x0000007f2b047890 */ /* 0x000fe4000fffe03f */
[----:B------:R-:W-:Y:S01]  /*12a0*/  IADD3 R3, R17, 0x1, -R16 ;  /* 0x0000000111037810 */ /* 0x000fe20007ffe810 */
[----:B------:R-:W1:Y:S03]  /*12b0*/  LDC.64 R6, c[0x0][0x9e0] ;  /* 0x00027800ff067b82 */ /* 0x000e660000000a00 */
[----:B------:R-:W-:Y:S01]  /*12c0*/  IMAD.U32 R0, RZ, RZ, UR4 ;  /* 0x00000004ff007e24 */ /* 0x000fe2000f8e00ff */
[----:B0-----:R-:W-:Y:S02]  /*12d0*/  ISETP.NE.AND P1, PT, R2, 0x1, PT ;  /* 0x000000010200780c */ /* 0x001fe40003f25270 */
[----:B-1----:R-:W-:-:S11]  /*12e0*/  ISETP.GE.AND P2, PT, R7, 0x1, PT ;  /* 0x000000010700780c */ /* 0x002fd60003f46270 */
[----:B------:R-:W0:Y:S08]  /*12f0*/  @P1 LDC R2, c[0x0][0x44c] ;  /* 0x00011300ff021b82 */ /* 0x000e300000000800 */
[----:B------:R-:W1:Y:S01]  /*1300*/  @P1 LDC R5, c[0x0][0x450] ;  /* 0x00011400ff051b82 */ /* 0x000e620000000800 */
[----:B0-----:R-:W-:-:S05]  /*1310*/  @P1 IMAD.HI.U32 R2, R2, UR4, RZ ;  /* 0x0000000402021c27 */ /* 0x001fca000f8e00ff */
        /* <DEDUP_REMOVED lines=14> */
.L_x_11598:
[----:B------:R-:W-:-:S13]  /*1400*/  ISETP.NE.AND P0, PT, R7, 0x1, PT ;  /* 0x000000010700780c */ /* 0x000fda0003f05270 */
[----:B------:R-:W0:Y:S02]  /*1410*/  @P0 LDC.64 R4, c[0x0][0x9e8] ;  /* 0x00027a00ff040b82 */ /* 0x000e240000000a00 */
[----:B0-----:R-:W-:-:S05]  /*1420*/  @P0 IMAD.HI.U32 R4, R2, R4, RZ ;  /* 0x0000000402040227 */ /* 0x001fca00078e00ff */
[----:B------:R-:W-:-:S07]  /*1430*/  @P0 SHF.R.U32.HI R2, RZ, R5, R4 ;  /* 0x00000005ff020219 */ /* 0x000fce0000011604 */
.L_x_11599:
[----:B------:R-:W-:-:S05]  /*1440*/  IMAD R3, R2, R7, R7 ;  /* 0x0000000702037224 */ /* 0x000fca00078e0207 */
[----:B------:R-:W-:-:S07]  /*1450*/  VIMNMX R0, R0, R3, PT ;  /* 0x0000000300007248 */ /* 0x000fce0003fe0100 */
.L_x_11597:
[----:B------:R-:W0:Y:S01]  /*1460*/  @P1 LDC R4, c[0x0][0x44c] ;  /* 0x00011300ff041b82 */ /* 0x000e220000000800 */
[----:B------:R-:W-:Y:S01]  /*1470*/  IMAD.U32 R3, RZ, RZ, UR43 ;  /* 0x0000002bff037e24 */ /* 0x000fe2000f8e00ff */
[----:B------:R-:W-:Y:S01]  /*1480*/  ULDC UR4, c[0x0][0x9dc] ;  /* 0x0002770000047ab9 */ /* 0x000fe20000000800 */
[----:B------:R-:W-:Y:S02]  /*1490*/  VIADD R2, R0, 0x5f ;  /* 0x0000005f00027836 */ /* 0x000fe40000000000 */
[----:B------:R-:W-:Y:S02]  /*14a0*/  VIADD R0, R17, 0x5f ;  /* 0x0000005f11007836 */ /* 0x000fe40000000000 */
[----:B------:R-:W-:Y:S01]  /*14b0*/  IMAD.HI R2, R2, 0x2aaaaaab, RZ ;  /* 0x2aaaaaab02027827 */ /* 0x000fe200078e02ff */
[----:B------:R-:W1:Y:S03]  /*14c0*/  @P1 LDC R5, c[0x0][0x450] ;  /* 0x00011400ff051b82 */ /* 0x000e660000000800 */
[----:B------:R-:W-:-:S04]  /*14d0*/  IMAD.HI R0, R0, 0x2aaaaaab, RZ ;  /* 0x2aaaaaab00007827 */ /* 0x000fc800078e02ff */
[----:B0-----:R-:W-:-:S05]  /*14e0*/  @P1 IMAD.HI.U32 R4, R4, UR43, RZ ;  /* 0x0000002b04041c27 */ /* 0x001fca000f8e00ff */
[----:B-1----:R-:W-:Y:S02]  /*14f0*/  @P1 SHF.R.U32.HI R3, RZ, R5, R4 ;  /* 0x00000005ff031219 */ /* 0x002fe40000011604 */
[----:B------:R-:W-:Y:S02]  /*1500*/  SHF.R.U32.HI R5, RZ, 0x1f, R2 ;  /* 0x0000001fff057819 */ /* 0x000fe40000011602 */
[----:B------:R-:W-:Y:S02]  /*1510*/  IADD3 R4, R3, R17, -R16 ;  /* 0x0000001103047210 */ /* 0x000fe40007ffe810 */
        /* <DEDUP_REMOVED lines=16> */
.L_x_11601:
[----:B------:R-:W-:-:S13]  /*1620*/  ISETP.NE.AND P0, PT, R7, 0x1, PT ;  /* 0x000000010700780c */ /* 0x000fda0003f05270 */
[----:B------:R-:W0:Y:S02]  /*1630*/  @P0 LDC.64 R2, c[0x0][0x9e8] ;  /* 0x00027a00ff020b82 */ /* 0x000e240000000a00 */
[----:B0-----:R-:W-:-:S05]  /*1640*/  @P0 IMAD.HI.U32 R0, R4, R2, RZ ;  /* 0x0000000204000227 */ /* 0x001fca00078e00ff */
[----:B------:R-:W-:-:S07]  /*1650*/  @P0 SHF.R.U32.HI R4, RZ, R3, R0 ;  /* 0x00000003ff040219 */ /* 0x000fce0000011600 */
.L_x_11602:
[----:B------:R-:W-:-:S05]  /*1660*/  IMAD R4, R4, R7, RZ ;  /* 0x0000000704047224 */ /* 0x000fca00078e02ff */
[----:B------:R-:W-:-:S13]  /*1670*/  R2UR UR5, R4 ;  /* 0x00000000040572ca */ /* 0x000fda00000e0000 */
[----:B------:R-:W-:-:S04]  /*1680*/  UISETP.LT.AND UP0, UPT, UR4, UR5, UPT ;  /* 0x000000050400728c */ /* 0x000fc8000bf01270 */
[----:B------:R-:W-:-:S12]  /*1690*/  USEL UR4, UR4, UR5, !UP0 ;  /* 0x0000000504047287 */ /* 0x000fd8000c000000 */
.L_x_11600:
[----:B------:R-:W-:Y:S01]  /*16a0*/  UIMAD.WIDE UR4, UR4, 0x2aaaaaab, URZ ;  /* 0x2aaaaaab040478a5 */ /* 0x000fe2000f8e023f */
[----:B------:R-:W-:Y:S02]  /*16b0*/  PLOP3.LUT P0, PT, PT, PT, PT, 0x80, 0x0 ;  /* 0x000000000000781c */ /* 0x000fe40003f0f070 */
[----:B------:R-:W-:Y:S01]  /*16c0*/  CS2R R2, SRZ ;  /* 0x0000000000027805 */ /* 0x000fe2000001ff00 */
[----:B------:R-:W-:Y:S01]  /*16d0*/  IMAD.MOV.U32 R0, RZ, RZ, RZ ;  /* 0x000000ffff007224 */ /* 0x000fe200078e00ff */
[----:B------:R-:W-:Y:S01]  /*16e0*/  USHF.R.U32.HI UR4, URZ, 0x1f, UR5 ;  /* 0x0000001f3f047899 */ /* 0x000fe20008011605 */
[----:B------:R-:W-:Y:S01]  /*16f0*/  IMAD.MOV.U32 R150, RZ, RZ, RZ ;  /* 0x000000ffff967224 */ /* 0x000fe200078e00ff */
        /* <DEDUP_REMOVED lines=100> */
.L_x_11604:
        /* <DEDUP_REMOVED lines=13> */
.L_x_11826:
[----:B------:R-:W-:Y:S01]  /*1e10*/  IMAD.U32 R0, RZ, RZ, UR46 ;  /* 0x0000002eff007e24 */ /* 0x000fe2000f8e00ff */
[----:B------:R-:W-:Y:S05]  /*1e20*/  WARPSYNC.ALL ;  /* 0x0000000000007948 */ /* 0x000fea0003800000 */
[----:B------:R1:W-:Y:S01]  /*1e30*/  BAR.SYNC.DEFER_BLOCKING R9, 0x100 ;  /* 0x000400090000751d */ /* 0x0003e20000010000 */
[----:B------:R-:W-:-:S13]  /*1e40*/  ISETP.NE.AND P0, PT, R0, 0x3, PT ;  /* 0x000000030000780c */ /* 0x000fda0003f05270 */
[----:B-1----:R-:W-:Y:S05]  /*1e50*/  @!P0 BRA `(.L_x_11606) ;  /* 0x0000000000048947 */ /* 0x002fea0003800000 */
[----:B------:R-:W-:Y:S01]  /*1e60*/  BPT.TRAP 0x1 ;  /* 0x000000040000795c */ /* 0x000fe20000300000 */
.L_x_11606:
[----:B------:R-:W-:Y:S02]  /*1e70*/  IMAD.U32 R10, RZ, RZ, UR38 ;  /* 0x00000026ff0a7e24 */ /* 0x000fe4000f8e00ff */
[----:B0-----:R-:W-:-:S03]  /*1e80*/  IMAD.U32 R3, RZ, RZ, UR37 ;  /* 0x00000025ff037e24 */ /* 0x001fc6000f8e00ff */
[----:B------:R-:W-:Y:S01]  /*1e90*/  SHF.L.U32 R10, R10, 0x1f, RZ ;  /* 0x0000001f0a0a7819 */ /* 0x000fe200000006ff */
[----:B------:R-:W-:-:S04]  /*1ea0*/  IMAD R3, R3, 0x8, R8 ;  /* 0x0000000803037824 */ /* 0x000fc800078e0208 */
[----:B------:R0:W1:Y:S01]  /*1eb0*/  SYNCS.PHASECHK.TRANS64.TRYWAIT P1, [R3+URZ+0x22830], R10 ;  /* 0x0228300a030075a7 */ /* 0x000062000802017f */
[----:B------:R-:W-:Y:S05]  /*1ec0*/  @!P0 BRA `(.L_x_11607) ;  /* 0x0000000000048947 */ /* 0x000fea0003800000 */
[----:B------:R-:W-:Y:S01]  /*1ed0*/  BPT.TRAP 0x1 ;  /* 0x000000040000795c */ /* 0x000fe20000300000 */
.L_x_11607:
[----:B-1----:R-:W-:Y:S05]  /*1ee0*/  @P1 BRA `(.L_x_11608) ;  /* 0x0000000000081947 */ /* 0x002fea0003800000 */
[----:B------:R-:W1:Y:S02]  /*1ef0*/  SYNCS.PHASECHK.TRANS64.TRYWAIT P1, [R3+URZ+0x22830], R10 ;  /* 0x0228300a030075a7 */ /* 0x000e64000802017f */
[----:B-1----:R-:W-:Y:S05]  /*1f00*/  @!P1 BRA `(.L_x_11609) ;  /* 0x0000015c005c9947 */ /* 0x002fea0003800000 */
.L_x_11608:
[----:B------:R-:W-:Y:S01]  /*1f10*/  R2UR UR4, R8 ;  /* 0x00000000080472ca */ /* 0x000fe200000e0000 */
[----:B------:R-:W-:Y:S01]  /*1f20*/  ULOP3.LUT UR16, UR47, 0x10000, URZ, 0xfc, !UPT ;  /* 0x000100002f107892 */ /* 0x000fe2000f8efc3f */
[----:B------:R-:W-:Y:S01]  /*1f30*/  WARPGROUP.ARRIVE ;  /* 0x00000000000079c5 */ /* 0x000fe20000000000 */
[----:B------:R-:W-:Y:S01]  /*1f40*/  UMOV UR17, 0x40000040 ;  /* 0x4000004000117882 */ /* 0x000fe20000000000 */
[----:B------:R-:W-:Y:S01]  /*1f50*/  UMOV UR19, 0x40000040 ;  /* 0x4000004000137882 */ /* 0x000fe20000000000 */
[----:B------:R-:W2:Y:S01]  /*1f60*/  LDL.LU R13, [R1] ;  /* 0x00000000010d7983 */ /* 0x000ea20000300800 */
[----:B------:R-:W-:Y:S01]  /*1f70*/  UMOV UR5, 0x40000040 ;  /* 0x4000004000057882 */ /* 0x000fe20000000000 */
[----:B------:R-:W-:Y:S01]  /*1f80*/  UMOV UR7, 0x40000040 ;  /* 0x4000004000077882 */ /* 0x000fe20000000000 */
[----:B------:R-:W-:Y:S01]  /*1f90*/  UIADD3 UR8, UR16, 0x4, URZ ;  /* 0x0000000410087890 */ /* 0x000fe2000fffe03f */
[----:B------:R-:W3:Y:S01]  /*1fa0*/  LDC R6, c[0x0][0x448] ;  /* 0x00011200ff067b82 */ /* 0x000ee20000000800 */
[----:B------:R-:W-:Y:S01]  /*1fb0*/  UMOV UR9, 0x40000040 ;  /* 0x4000004000097882 */ /* 0x000fe20000000000 */
[----:B------:R-:W-:Y:S01]  /*1fc0*/  UMOV UR11, 0x40000040 ;  /* 0x40000040000b7882 */ /* 0x000fe20000000000 */
[----:B------:R-:W-:Y:S01]  /*1fd0*/  UIADD3 UR12, UR16, 0x6, URZ ;  /* 0x00000006100c7890 */ /* 0x000fe2000fffe03f */
[----:B------:R-:W4:Y:S01]  /*1fe0*/  S2R R7, SR_TID.X ;  /* 0x0000000000077919 */ /* 0x000f220000002100 */
[----:B------:R-:W-:Y:S01]  /*1ff0*/  UIADD3 UR4, UR4, 0x1c400, URZ ;  /* 0x0001c40004047890 */ /* 0x000fe2000fffe03f */
[----:B------:R-:W-:Y:S01]  /*2000*/  VIADD R2, R22, UR43 ;  /* 0x0000002b16027c36 */ /* 0x000fe20008000000 */
[----:B------:R-:W-:Y:S01]  /*2010*/  UMOV UR13, 0x40000040 ;  /* 0x40000040000d7882 */ /* 0x000fe20000000000 */
[----:B------:R-:W-:Y:S01]  /*2020*/  UMOV UR15, 0x40000040 ;  /* 0x40000040000f7882 */ /* 0x000fe20000000000 */
[----:B------:R-:W-:Y:S01]  /*2030*/  USHF.R.U32.HI UR4, URZ, 0x4, UR4 ;  /* 0x000000043f047899 */ /* 0x000fe20008011604 */
[----:B------:R-:W-:-:S03]  /*2040*/  ULDC UR22, c[0x0][0x9dc] ;  /* 0x0002770000167ab9 */ /* 0x000fc60000000800 */
[----:B------:R-:W-:Y:S02]  /*2050*/  ULOP3.LUT UR4, UR4, 0x3fff, URZ, 0xc0, !UPT ;  /* 0x00003fff04047892 */ /* 0x000fe4000f8ec03f */
[----:B------:R-:W-:Y:S02]  /*2060*/  ULOP3.LUT UR22, URZ, UR22, URZ, 0x33, !UPT ;  /* 0x000000163f167292 */ /* 0x000fe4000f8e333f */
[----:B------:R-:W-:Y:S02]  /*2070*/  ULOP3.LUT UR20, UR4, 0x10000, URZ, 0xfc, !UPT ;  /* 0x0001000004147892 */ /* 0x000fe4000f8efc3f */
[----:B------:R-:W-:Y:S02]  /*2080*/  UIADD3 UR4, UR16, 0x2, URZ ;  /* 0x0000000210047890 */ /* 0x000fe4000fffe03f */
[----:B------:R-:W-:Y:S01]  /*2090*/  UIMAD UR18, UR37, 0x300, UR20 ;  /* 0x00000300251278a4 */ /* 0x000fe2000f8e0214 */
[----:B---3--:R-:W-:-:S03]  /*20a0*/  ISETP.NE.AND P2, PT, R6, 0x1, PT ;  /* 0x000000010600780c */ /* 0x008fc60003f45270 */
[----:B------:R-:W-:Y:S02]  /*20b0*/  UIADD3 UR6, UR18, 0x2, URZ ;  /* 0x0000000212067890 */ /* 0x000fe4000fffe03f */
[----:B------:R-:W-:Y:S02]  /*20c0*/  UIADD3 UR10, UR18, 0x4, URZ ;  /* 0x00000004120a7890 */ /* 0x000fe4000fffe03f */
[----:B------:R-:W-:Y:S02]  /*20d0*/  UIADD3 UR14, UR18, 0x6, URZ ;  /* 0x00000006120e7890 */ /* 0x000fe4000fffe03f */
[----:B------:R-:W-:Y:S01]  /*20e0*/  HGMMA.64x96x16.F32 R24, gdesc[UR16], RZ, !UPT, gsb0 ;  /* 0x01600000101879f0 */ /* 0x000fe2000c0008ff */
[----:B----4-:R-:W-:-:S03]  /*20f0*/  LOP3.LUT P1, RZ, R7, 0x7f, RZ, 0xc0, !PT ;  /* 0x0000007f07ff7812 */ /* 0x010fc6000782c0ff */
[----:B------:R-:W3:Y:S01]  /*2100*/  @P2 LDC R5, c[0x0][0x44c] ;  /* 0x00011300ff052b82 */ /* 0x000ee20000000800 */
[----:B------:R-:W-:-:S04]  /*2110*/  SHF.R.U32.HI R7, RZ, 0x7, R7 ;  /* 0x00000007ff077819 */ /* 0x000fc80000011607 */
[----:B------:R-:W-:-:S03]  /*2120*/  IADD3 R7, -R7, 0xb, RZ ;  /* 0x0000000b07077810 */ /* 0x000fc60007ffe1ff */
[----:B------:R-:W4:Y:S01]  /*2130*/  @P2 LDC R14, c[0x0][0x450] ;  /* 0x00011400ff0e2b82 */ /* 0x000f220000000800 */
[----:B---3--:R-:W-:Y:S01]  /*2140*/  @P2 IMAD.HI.U32 R5, R2, R5, RZ ;  /* 0x0000000502052227 */ /* 0x008fe200078e00ff */
[----:B------:R-:W-:Y:S02]  /*2150*/  WARPGROUP.DEPBAR.LE gsb0, 0x0 ;  /* 0x00008000000079c5 */ /* 0x000fe40000010000 */
[----:B------:R-:W-:-:S06]  /*2160*/  WARPGROUP.ARRIVE ;  /* 0x00000000000079c5 */ /* 0x000fcc0000000000 */
[----:B------:R-:W-:Y:S01]  /*2170*/  HGMMA.64x96x16.F32 R24, gdesc[UR4], R24, gsb0 ;  /* 0x01600000041879f0 */ /* 0x000fe20008000818 */
[----:B------:R-:W-:Y:S02]  /*2180*/  ULDC UR6, c[0x0][0x9d8] ;  /* 0x0002760000067ab9 */ /* 0x000fe40000000800 */
[----:B------:R-:W-:Y:S02]  /*2190*/  WARPGROUP.DEPBAR.LE gsb0, 0x0 ;  /* 0x00008000000079c5 */ /* 0x000fe40000010000 */
[----:B------:R-:W-:-:S06]  /*21a0*/  WARPGROUP.ARRIVE ;  /* 0x00000000000079c5 */ /* 0x000fcc0000000000 */
[----:B------:R-:W-:Y:S01]  /*21b0*/  HGMMA.64x96x16.F32 R24, gdesc[UR8], R24, gsb0 ;  /* 0x01600000081879f0 */ /* 0x000fe20008000818 */
[----:B--2---:R-:W-:-:S04]  /*21c0*/  LOP3.LUT R13, R13, 0xffefffff, RZ, 0xc0, !PT ;  /* 0xffefffff0d0d7812 */ /* 0x004fc800078ec0ff */
[----:B------:R-:W-:-:S04]  /*21d0*/  @P2 LOP3.LUT R13, R13, 0x100000, RZ, 0xfc, !PT ;  /* 0x001000000d0d2812 */ /* 0x000fc800078efcff */
[----:B------:R-:W-:-:S04]  /*21e0*/  LOP3.LUT R13, R13, 0xfff7ffff, RZ, 0xc0, !PT ;  /* 0xfff7ffff0d0d7812 */ /* 0x000fc800078ec0ff */
[----:B------:R-:W-:-:S05]  /*21f0*/  @P1 LOP3.LUT R13, R13, 0x80000, RZ, 0xfc, !PT ;  /* 0x000800000d0d1812 */ /* 0x000fca00078efcff */
[----:B------:R2:W-:Y:S02]  /*2200*/  STL [R1], R13 ;  /* 0x0000000d01007387 */ /* 0x0005e40000100800 */
[----:B--2---:R-:W-:Y:S01]  /*2210*/  IMAD.MOV.U32 R13, RZ, RZ, R2 ;  /* 0x000000ffff0d7224 */ /* 0x004fe200078e0002 */
[----:B----4-:R-:W-:Y:S01]  /*2220*/  @P2 SHF.R.U32.HI R13, RZ, R14, R5 ;  /* 0x0000000eff0d2219 */ /* 0x010fe20000011605 */
[----:B------:R-:W-:Y:S02]  /*2230*/  @!P1 VIADD R2, R3, 0x22840 ;  /* 0x0002284003029836 */ /* 0x000fe40000000000 */
[----:B------:R-:W-:Y:S02]  /*2240*/  IMAD R5, R176, -0x60, R17 ;  /* 0xffffffa0b0057824 */ /* 0x000fe400078e0211 */
[----:B------:R-:W2:Y:S01]  /*2250*/  SHFL.IDX PT, R73, R13, RZ, 0x1c1f ;  /* 0x001c1fff0d497589 */ /* 0x000ea200000e0000 */
[----:B------:R-:W-:Y:S01]  /*2260*/  @!P1 PRMT R2, RZ, 0x654, R2 ;  /* 0x00000654ff029816 */ /* 0x000fe20000000002 */
[----:B------:R-:W-:-:S02]  /*2270*/  VIADD R21, R5, 0x61 ;  /* 0x0000006105157836 */ /* 0x000fc40000000000 */
[----:B------:R-:W-:Y:S02]  /*2280*/  VIADD R5, R5, 0x60 ;  /* 0x0000006005057836 */ /* 0x000fe40000000000 */
[----:B------:R-:W-:-:S04]  /*2290*/  IMAD R21, R18, -0x2, R21 ;  /* 0xfffffffe12157824 */ /* 0x000fc800078e0215 */
[----:B------:R-:W-:Y:S01]  /*22a0*/  IMAD.IADD R21, R21, 0x1, -R16 ;  /* 0x0000000115157824 */ /* 0x000fe200078e0a10 */
        /* <DEDUP_REMOVED lines=52> */
[----:B------:R3:W-:Y:S06]  /*25f0*/  BAR.ARV R7, 0x100 ;  /* 0x000400070000751d */ /* 0x0007ec0000002000 */
[----:B------:R2:W-:Y:S01]  /*2600*/  @!P1 SYNCS.ARRIVE.TRANS64.RED.A1T0 RZ, [R2+URZ], RZ ;  /* 0x000000ff02ff99a7 */ /* 0x0005e2000810043f */
[----:B------:R-:W-:Y:S01]  /*2610*/  FMUL.FTZ R25, R25, UR6 ;  /* 0x0000000619197c20 */ /* 0x000fe20008410000 */
[----:B------:R-:W-:Y:S01]  /*2620*/  PLOP3.LUT P1, PT, PT, PT, UP0, 0x40, 0x0 ;  /* 0x000000000000781c */ /* 0x000fe20003f2e808 */
[----:B------:R-:W4:Y:S01]  /*2630*/  MUFU.TANH R24, R24 ;  /* 0x0000001800187308 */ /* 0x000f220000002400 */
[----:B------:R-:W-:Y:S01]  /*2640*/  FMUL.FTZ R30, R30, UR6 ;  /* 0x000000061e1e7c20 */ /* 0x000fe20008410000 */
[----:B------:R-:W-:-:S06]  /*2650*/  VIADD R26, R21, UR14 ;  /* 0x0000000e151a7c36 */ /* 0x000fcc0008000000 */
        /* <DEDUP_REMOVED lines=47> */
[----:B-----5:R-:W-:-:S04]  /*2950*/  IMAD.MOV.U32 R25, RZ, RZ, -0x60 ;  /* 0xffffffa0ff197424 */ /* 0x020fc800078e00ff */
[----:B------:R-:W-:Y:S02]  /*2960*/  IMAD R67, R176, R25, 0x60 ;  /* 0x00000060b0437424 */ /* 0x000fe400078e0219 */
[C---:B------:R-:W-:Y:S02]  /*2970*/  IMAD R25, R18.reuse, -0x2, R5 ;  /* 0xfffffffe12197824 */ /* 0x040fe400078e0205 */
[----:B-1----:R-:W-:Y:S02]  /*2980*/  VIADD R30, R21, UR22 ;  /* 0x00000016151e7c36 */ /* 0x002fe40008000000 */
[----:B------:R-:W-:Y:S01]  /*2990*/  IMAD R71, R18, -0x2, R67 ;  /* 0xfffffffe12477824 */ /* 0x000fe200078e0243 */
[----:B--2---:R-:W-:Y:S01]  /*29a0*/  VIADDMNMX R2, R73, R26, R25, PT ;  /* 0x0000001a49027246 */ /* 0x004fe20003800119 */
[----:B------:R-:W-:Y:S01]  /*29b0*/  IMAD.IADD R5, R30, 0x1, R73 ;  /* 0x000000011e057824 */ /* 0x000fe200078e0249 */
[----:B---34-:R-:W-:Y:S06]  /*29c0*/  @P1 BRA `(.L_x_11610) ;  /* 0x0000000000541947 */ /* 0x018fec0003800000 */
        /* <DEDUP_REMOVED lines=12> */
.L_x_11612:
[----:B------:R-:W-:-:S06]  /*2a90*/  UISETP.NE.AND UP1, UPT, UR15, 0x1, UPT ;  /* 0x000000010f00788c */ /* 0x000fcc000bf25270 */
[----:B------:R-:W-:-:S05]  /*2aa0*/  PLOP3.LUT P1, PT, PT, PT, UP1, 0x80, 0x0 ;  /* 0x000000000000781c */ /* 0x000fca0003f2f018 */
[----:B------:R-:W-:-:S08]  /*2ab0*/  @UP1 ULDC.64 UR6, c[0x0][0x9e8] ;  /* 0x00027a0000061ab9 */ /* 0x000fd00000000a00 */
[----:B------:R-:W-:-:S05]  /*2ac0*/  @P1 IMAD.HI.U32 R21, R20, UR6, RZ ;  /* 0x0000000614151c27 */ /* 0x000fca000f8e00ff */
[----:B------:R-:W-:-:S07]  /*2ad0*/  @P1 SHF.R.U32.HI R20, RZ, UR7, R21 ;  /* 0x00000007ff141c19 */ /* 0x000fce0008011615 */
.L_x_11613:
[----:B------:R-:W-:Y:S05]  /*2ae0*/  BSYNC B0 ;  /* 0x0000000000007941 */ /* 0x000fea0003800000 */
.L_x_11611:
[----:B------:R-:W-:-:S05]  /*2af0*/  IMAD R20, R20, UR15, R71 ;  /* 0x0000000f14147c24 */ /* 0x000fca000f8e0247 */
[----:B------:R-:W-:Y:S02]  /*2b00*/  VIMNMX R5, R5, R20, !PT ;  /* 0x0000001405057248 */ /* 0x000fe40007fe0100 */
[----:B------:R-:W-:-:S07]  /*2b10*/  VIADDMNMX R2, R20, UR15, R2, PT ;  /* 0x0000000f14027c46 */ /* 0x000fce000b800102 */
.L_x_11610:
[C---:B------:R-:W-:Y:S01]  /*2b20*/  ISETP.GE.AND P6, PT, R67.reuse, 0x9, PT ;  /* 0x000000094300780c */ /* 0x040fe20003fc6270 */
[----:B------:R-:W1:Y:S01]  /*2b30*/  SHFL.IDX PT, R13, R13, 0x1, 0x1c1f ;  /* 0x003c1f000d0d7f89 */ /* 0x000e6200000e0000 */
[----:B------:R-:W-:Y:S02]  /*2b40*/  ISETP.GE.AND P1, PT, R67, 0x2, PT ;  /* 0x000000024300780c */ /* 0x000fe40003f26270 */
        /* <DEDUP_REMOVED lines=98> */
[----:B------:R-:W-:Y:S02]  /*3170*/  ISETP.GT.AND P3, PT, R5, 0x51, !P2 ;  /* 0x000000510500780c */ /* 0x000fe40005764270 */
[----:B-1----:R-:W-:-:S02]  /*3180*/  VIADDMNMX R21, R13, R26, R25, PT ;  /* 0x0000001a0d157246 */ /* 0x002fc40003800119 */
        /* <DEDUP_REMOVED lines=15> */
[----:B------:R-:W-:-:S13]  /*3280*/  PLOP3.LUT P4, PT, PT, PT, UP0, 0x40, 0x0 ;  /* 0x000000000000781c */ /* 0x000fda0003f8e808 */
        /* <DEDUP_REMOVED lines=14> */
.L_x_11616:
[----:B------:R-:W-:-:S06]  /*3370*/  UISETP.NE.AND UP1, UPT, UR15, 0x1, UPT ;  /* 0x000000010f00788c */ /* 0x000fcc000bf25270 */
[----:B------:R-:W-:-:S05]  /*3380*/  PLOP3.LUT P4, PT, PT, PT, UP1, 0x80, 0x0 ;  /* 0x000000000000781c */ /* 0x000fca0003f8f018 */
[----:B------:R-:W-:-:S08]  /*3390*/  @UP1 ULDC.64 UR6, c[0x0][0x9e8] ;  /* 0x00027a0000061ab9 */ /* 0x000fd00000000a00 */
[----:B------:R-:W-:Y:S01]  /*33a0*/  @P4 IMAD.HI.U32 R5, R2, UR6, RZ ;  /* 0x0000000602054c27 */ /* 0x000fe2000f8e00ff */
[----:B------:R-:W-:-:S13]  /*33b0*/  PLOP3.LUT P4, PT, PT, PT, UP1, 0x80, 0x0 ;  /* 0x000000000000781c */ /* 0x000fda0003f8f018 */
[----:B------:R-:W-:-:S07]  /*33c0*/  @P4 SHF.R.U32.HI R2, RZ, UR7, R5 ;  /* 0x00000007ff024c19 */ /* 0x000fce0008011605 */
.L_x_11617:
[----:B------:R-:W-:Y:S05]  /*33d0*/  BSYNC B0 ;  /* 0x0000000000007941 */ /* 0x000fea0003800000 */
.L_x_11615:
[----:B------:R-:W-:-:S05]  /*33e0*/  IMAD R2, R2, UR15, R71 ;  /* 0x0000000f02027c24 */ /* 0x000fca000f8e0247 */
[----:B------:R-:W-:Y:S02]  /*33f0*/  VIMNMX R24, R24, R2, !PT ;  /* 0x0000000218187248 */ /* 0x000fe40007fe0100 */
[----:B------:R-:W-:-:S07]  /*3400*/  VIADDMNMX R21, R2, UR15, R21, PT ;  /* 0x0000000f02157c46 */ /* 0x000fce000b800115 */
.L_x_11614:
        /* <DEDUP_REMOVED lines=11> */
[----:B------:R-:W-:Y:S02]  /*34c0*/  ISETP.GT.AND P6, PT, R24, 0x8, !P6 ;  /* 0x000000081800780c */ /* 0x000fe400077c4270 */
[----:B------:R-:W-:-:S02]  /*34d0*/  FSEL R28, R31, -INF , !P1 ;  /* 0xff8000001f1c7808 */ /* 0x000fc40004800000 */
[----:B------:R-:W-:Y:S02]  /*34e0*/  ISETP.NE.AND P1, PT, R29, RZ, PT ;  /* 0x000000ff1d00720c */ /* 0x000fe40003f25270 */
[----:B------:R-:W-:Y:S02]  /*34f0*/  FMNMX.FTZ R4, R66, R4, !PT ;  /* 0x0000000442047209 */ /* 0x000fe40007810000 */
[----:B------:R-:W-:Y:S02]  /*3500*/  ISETP.GT.AND P1, PT, R24, 0x10, !P1 ;  /* 0x000000101800780c */ /* 0x000fe40004f24270 */
[C---:B------:R-:W-:Y:S02]  /*3510*/  ISETP.LT.OR P6, PT, R21.reuse, 0x9, P6 ;  /* 0x000000091500780c */ /* 0x040fe400037c1670 */
[----:B------:R-:W-:Y:S02]  /*3520*/  ISETP.LT.OR P1, PT, R21, 0x11, P1 ;  /* 0x000000111500780c */ /* 0x000fe40000f21670 */
[----:B------:R-:W-:-:S02]  /*3530*/  FMNMX.FTZ R4, R70, R4, !PT ;  /* 0x0000000446047209 */ /* 0x000fc40007810000 */
[----:B------:R-:W-:Y:S02]  /*3540*/  FSEL R29, R34, -INF , !P1 ;  /* 0xff800000221d7808 */ /* 0x000fe40004800000 */
[----:B------:R-:W-:Y:S02]  /*3550*/  ISETP.NE.AND P1, PT, R32, RZ, PT ;  /* 0x000000ff2000720c */ /* 0x000fe40003f25270 */
[----:B------:R-:W-:Y:S02]  /*3560*/  FSEL R27, R27, -INF , !P6 ;  /* 0xff8000001b1b7808 */ /* 0x000fe40007000000 */
[----:B------:R-:W-:Y:S02]  /*3570*/  ISETP.GT.AND P1, PT, R24, 0x11, !P1 ;  /* 0x000000111800780c */ /* 0x000fe40004f24270 */
[----:B------:R-:W-:Y:S02]  /*3580*/  ISETP.NE.AND P6, PT, R33, RZ, PT ;  /* 0x000000ff2100720c */ /* 0x000fe40003fc5270 */
[----:B------:R-:W-:-:S02]  /*3590*/  ISETP.LT.OR P1, PT, R21, 0x12, P1 ;  /* 0x000000121500780c */ /* 0x000fc40000f21670 */
[----:B------:R-:W-:Y:S02]  /*35a0*/  FMNMX.FTZ R4, R74, R4, !PT ;  /* 0x000000044a047209 */ /* 0x000fe40007810000 */
[----:B------:R-:W-:Y:S02]  /*35b0*/  FSEL R30, R35, -INF , !P1 ;  /* 0xff800000231e7808 */ /* 0x000fe40004800000 */
[----:B------:R-:W-:Y:S02]  /*35c0*/  ISETP.GT.AND P1, PT, R24, 0x18, !P6 ;  /* 0x000000181800780c */ /* 0x000fe40007724270 */
[----:B------:R-:W-:Y:S02]  /*35d0*/  FMNMX.FTZ R4, R76, R4, !PT ;  /* 0x000000044c047209 */ /* 0x000fe40007810000 */
[----:B------:R-:W-:Y:S02]  /*35e0*/  ISETP.LT.OR P1, PT, R21, 0x19, P1 ;  /* 0x000000191500780c */ /* 0x000fe40000f21670 */
[----:B------:R-:W-:-:S02]  /*35f0*/  ISETP.NE.AND P4, PT, R36, RZ, PT ;  /* 0x000000ff2400720c */ /* 0x000fc40003f85270 */
[----:B------:R-:W-:Y:S02]  /*3600*/  FMNMX.FTZ R4, R78, R4, !PT ;  /* 0x000000044e047209 */ /* 0x000fe40007810000 */
[----:B------:R-:W-:Y:S02]  /*3610*/  FSEL R31, R38, -INF , !P1 ;  /* 0xff800000261f7808 */ /* 0x000fe40004800000 */
[----:B------:R-:W-:Y:S02]  /*3620*/  ISETP.GT.AND P1, PT, R24, 0x19, !P4 ;  /* 0x000000191800780c */ /* 0x000fe40006724270 */
[----:B------:R-:W-:Y:S02]  /*3630*/  FMNMX.FTZ R4, R80, R4, !PT ;  /* 0x0000000450047209 */ /* 0x000fe40007810000 */
[----:B------:R-:W-:Y:S02]  /*3640*/  ISETP.LT.OR P1, PT, R21, 0x1a, P1 ;  /* 0x0000001a1500780c */ /* 0x000fe40000f21670 */
[----:B------:R-:W-:-:S02]  /*3650*/  FMNMX.FTZ R4, R82, R4, !PT ;  /* 0x0000000452047209 */ /* 0x000fc40007810000 */
        /* <DEDUP_REMOVED lines=34> */
[----:B------:R-:W-:Y:S01]  /*3880*/  ISETP.NE.AND P6, PT, R56, RZ, PT ;  /* 0x000000ff3800720c */ /* 0x000fe20003fc5270 */
[----:B------:R-:W0:Y:S01]  /*3890*/  SHFL.BFLY PT, R5, R4, 0x2, 0x1f ;  /* 0x0c401f0004057f89 */ /* 0x000e2200000e0000 */
[----:B------:R-:W-:-:S02]  /*38a0*/  ISETP.LT.OR P1, PT, R21, 0x31, P1 ;  /* 0x000000311500780c */ /* 0x000fc40000f21670 */
[----:B------:R-:W-:Y:S02]  /*38b0*/  ISETP.NE.AND P4, PT, R57, RZ, PT ;  /* 0x000000ff3900720c */ /* 0x000fe40003f85270 */
[----:B------:R-:W-:Y:S02]  /*38c0*/  FSEL R37, R50, -INF , !P1 ;  /* 0xff80000032257808 */ /* 0x000fe40004800000 */
[----:B------:R-:W-:Y:S02]  /*38d0*/  ISETP.NE.AND P1, PT, R48, RZ, PT ;  /* 0x000000ff3000720c */ /* 0x000fe40003f25270 */
[C---:B------:R-:W-:Y:S02]  /*38e0*/  ISETP.GT.AND P2, PT, R24.reuse, 0x51, !P2 ;  /* 0x000000511800780c */ /* 0x040fe40005744270 */
[C---:B------:R-:W-:Y:S02]  /*38f0*/  ISETP.GT.AND P1, PT, R24.reuse, 0x31, !P1 ;  /* 0x000000311800780c */ /* 0x040fe40004f24270 */
[----:B------:R-:W-:-:S02]  /*3900*/  ISETP.GT.AND P3, PT, R24, 0x58, !P3 ;  /* 0x000000581800780c */ /* 0x000fc40005f64270 */
[C---:B------:R-:W-:Y:S02]  /*3910*/  ISETP.LT.OR P1, PT, R21.reuse, 0x32, P1 ;  /* 0x000000321500780c */ /* 0x040fe40000f21670 */
[----:B------:R-:W-:Y:S02]  /*3920*/  ISETP.LT.OR P2, PT, R21, 0x52, P2 ;  /* 0x000000521500780c */ /* 0x000fe40001741670 */
[----:B------:R-:W-:Y:S02]  /*3930*/  FSEL R38, R51, -INF , !P1 ;  /* 0xff80000033267808 */ /* 0x000fe40004800000 */
[----:B------:R-:W-:Y:S02]  /*3940*/  ISETP.NE.AND P1, PT, R49, RZ, PT ;  /* 0x000000ff3100720c */ /* 0x000fe40003f25270 */
[----:B------:R-:W-:Y:S02]  /*3950*/  ISETP.LT.OR P3, PT, R21, 0x59, P3 ;  /* 0x000000591500780c */ /* 0x000fe40001f61670 */
[----:B------:R-:W-:-:S02]  /*3960*/  ISETP.GT.AND P1, PT, R24, 0x38, !P1 ;  /* 0x000000381800780c */ /* 0x000fc40004f24270 */
[----:B0-----:R-:W-:Y:S02]  /*3970*/  FMNMX.FTZ R42, R4, R5, !PT ;  /* 0x00000005042a7209 */ /* 0x001fe40007810000 */
[----:B------:R-:W-:Y:S02]  /*3980*/  FMNMX.FTZ R4, R25, R26, !PT ;  /* 0x0000001a19047209 */ /* 0x000fe40007810000 */
[----:B------:R-:W-:Y:S01]  /*3990*/  ISETP.LT.OR P1, PT, R21, 0x39, P1 ;  /* 0x000000391500780c */ /* 0x000fe20000f21670 */
[----:B------:R-:W0:Y:S01]  /*39a0*/  SHFL.BFLY PT, R5, R42, 0x1, 0x1f ;  /* 0x0c201f002a057f89 */ /* 0x000e2200000e0000 */
        /* <DEDUP_REMOVED lines=22> */
[----:B------:R-:W-:Y:S02]  /*3b10*/  ISETP.GT.AND P1, PT, R24, 0x48, !P4 ;  /* 0x000000481800780c */ /* 0x000fe40006724270 */
[----:B0-----:R-:W-:Y:S02]  /*3b20*/  FMNMX.FTZ R5, R42, R5, !PT ;  /* 0x000000052a057209 */ /* 0x001fe40007810000 */
[----:B------:R-:W-:Y:S02]  /*3b30*/  FMNMX.FTZ R43, R37, R4, !PT ;  /* 0x00000004252b7209 */ /* 0x000fe40007810000 */
[----:B------:R-:W-:Y:S01]  /*3b40*/  ISETP.LT.OR P1, PT, R21, 0x49, P1 ;  /* 0x000000491500780c */ /* 0x000fe20000f21670 */
[----:B------:R-:W-:Y:S01]  /*3b50*/  FMUL.FTZ R41, R5, UR10 ;  /* 0x0000000a05297c20 */ /* 0x000fe20008410000 */
        /* <DEDUP_REMOVED lines=33> */
[----:B------:R-:W-:Y:S01]  /*3d70*/  FSEL R11, R11, -INF , !P2 ;  /* 0xff8000000b0b7808 */ /* 0x000fe20005000000 */
[--C-:B------:R-:W-:Y:S01]  /*3d80*/  FFMA.FTZ R24, R82, UR10, -R45.reuse ;  /* 0x0000000a52187c23 */ /* 0x100fe2000801082d */
[----:B------:R-:W-:Y:S01]  /*3d90*/  FMNMX.FTZ R4, R12, R43, !PT ;  /* 0x0000002b0c047209 */ /* 0x000fe20007810000 */
[----:B------:R-:W-:Y:S01]  /*3da0*/  FFMA.FTZ R58, R94, UR10, -R45 ;  /* 0x0000000a5e3a7c23 */ /* 0x000fe2000801082d */
[----:B------:R-:W-:Y:S01]  /*3db0*/  ISETP.LT.OR P4, PT, R21, 0x5a, P4 ;  /* 0x0000005a1500780c */ /* 0x000fe20002781670 */
[----:B------:R0:W2:Y:S01]  /*3dc0*/  MUFU.EX2 R49, R48 ;  /* 0x0000003000317308 */ /* 0x0000a20000000800 */
[----:B------:R-:W-:Y:S01]  /*3dd0*/  FSEL R14, R14, -INF , !P3 ;  /* 0xff8000000e0e7808 */ /* 0x000fe20005800000 */
[----:B-1----:R-:W-:Y:S01]  /*3de0*/  FADD.FTZ R67, R44, R47 ;  /* 0x0000002f2c437221 */ /* 0x002fe20000010000 */
[----:B------:R-:W-:Y:S01]  /*3df0*/  FMNMX.FTZ R21, R11, R4, !PT ;  /* 0x000000040b157209 */ /* 0x000fe20007810000 */
[--C-:B------:R-:W-:Y:S01]  /*3e00*/  FFMA.FTZ R59, R96, UR10, -R45.reuse ;  /* 0x0000000a603b7c23 */ /* 0x100fe2000801082d */
[----:B------:R-:W-:Y:S01]  /*3e10*/  FSEL R15, R15, -INF , !P4 ;  /* 0xff8000000f0f7808 */ /* 0x000fe20006000000 */
[--C-:B------:R-:W-:Y:S01]  /*3e20*/  FFMA.FTZ R60, R98, UR10, -R45.reuse ;  /* 0x0000000a623c7c23 */ /* 0x100fe2000801082d */
[----:B------:R-:W-:Y:S01]  /*3e30*/  FMNMX.FTZ R4, R14, R21, !PT ;  /* 0x000000150e047209 */ /* 0x000fe20007810000 */
[----:B------:R-:W-:Y:S01]  /*3e40*/  MUFU.EX2 R50, R50 ;  /* 0x0000003200327308 */ /* 0x000fe20000000800 */
[--C-:B0-----:R-:W-:Y:S01]  /*3e50*/  FFMA.FTZ R48, R80, UR10, -R45.reuse ;  /* 0x0000000a50307c23 */ /* 0x101fe2000801082d */
[--C-:B------:R-:W-:Y:S01]  /*3e60*/  FFMA.FTZ R64, R64, UR10, -R45.reuse ;  /* 0x0000000a40407c23 */ /* 0x100fe2000801082d */
[----:B------:R-:W-:Y:S01]  /*3e70*/  FMNMX.FTZ R4, R15, R4, !PT ;  /* 0x000000040f047209 */ /* 0x000fe20007810000 */
[--C-:B------:R-:W-:Y:S01]  /*3e80*/  FFMA.FTZ R65, R106, UR10, -R45.reuse ;  /* 0x0000000a6a417c23 */ /* 0x100fe2000801082d */
[----:B------:R-:W-:Y:S01]  /*3e90*/  F2FP.F16.F32.PACK_AB R152, R47, R44 ;  /* 0x0000002c2f98723e */ /* 0x000fe200000000ff */
[----:B------:R-:W-:-:S02]  /*3ea0*/  FFMA.FTZ R20, R20, UR10, -R45 ;  /* 0x0000000a14147c23 */ /* 0x000fc4000801082d */
[----:B------:R-:W0:Y:S01]  /*3eb0*/  SHFL.BFLY PT, R21, R4, 0x2, 0x1f ;  /* 0x0c401f0004157f89 */ /* 0x000e2200000e0000 */
[----:B------:R1:W-:Y:S01]  /*3ec0*/  MUFU.EX2 R55, R54 ;  /* 0x0000003600377308 */ /* 0x0003e20000000800 */
[----:B--2---:R-:W-:-:S07]  /*3ed0*/  F2FP.F16.F32.PACK_AB R154, R49, R46 ;  /* 0x0000002e319a723e */ /* 0x004fce00000000ff */
[----:B------:R2:W3:Y:S01]  /*3ee0*/  MUFU.EX2 R51, R42 ;  /* 0x0000002a00337308 */ /* 0x0004e20000000800 */
[----:B-1----:R-:W-:-:S07]  /*3ef0*/  FFMA.FTZ R54, R100, UR10, -R45 ;  /* 0x0000000a64367c23 */ /* 0x002fce000801082d */
[----:B------:R-:W-:Y:S01]  /*3f00*/  MUFU.EX2 R52, R52 ;  /* 0x0000003400347308 */ /* 0x000fe20000000800 */
[----:B--2---:R-:W-:Y:S01]  /*3f10*/  FFMA.FTZ R42, R84, UR10, -R45 ;  /* 0x0000000a542a7c23 */ /* 0x004fe2000801082d */
[----:B0-----:R-:W-:-:S06]  /*3f20*/  FMNMX.FTZ R21, R4, R21, !PT ;  /* 0x0000001504157209 */ /* 0x001fcc0007810000 */
[----:B------:R0:W-:Y:S01]  /*3f30*/  MUFU.EX2 R61, R54 ;  /* 0x00000036003d7308 */ /* 0x0001e20000000800 */
[----:B---3--:R-:W-:Y:S01]  /*3f40*/  F2FP.F16.F32.PACK_AB R156, R51, R50 ;  /* 0x00000032339c723e */ /* 0x008fe200000000ff */
[----:B------:R-:W1:Y:S06]  /*3f50*/  SHFL.BFLY PT, R4, R21, 0x1, 0x1f ;  /* 0x0c201f0015047f89 */ /* 0x000e6c00000e0000 */
[----:B------:R2:W3:Y:S01]  /*3f60*/  MUFU.EX2 R53, R48 ;  /* 0x0000003000357308 */ /* 0x0004e20000000800 */
[----:B0-----:R-:W-:-:S04]  /*3f70*/  FADD.FTZ R54, R46, R67 ;  /* 0x000000432e367221 */ /* 0x001fc80000010000 */
[----:B------:R-:W-:-:S03]  /*3f80*/  FADD.FTZ R67, R49, R54 ;  /* 0x0000003631437221 */ /* 0x000fc60000010000 */
[----:B------:R-:W0:Y:S01]  /*3f90*/  MUFU.EX2 R24, R24 ;  /* 0x0000001800187308 */ /* 0x000e220000000800 */
[----:B--2---:R-:W-:-:S07]  /*3fa0*/  FFMA.FTZ R48, R86, UR10, -R45 ;  /* 0x0000000a56307c23 */ /* 0x004fce000801082d */
[----:B------:R2:W-:Y:S01]  /*3fb0*/  MUFU.EX2 R63, R62 ;  /* 0x0000003e003f7308 */ /* 0x0005e20000000800 */
[----:B---3--:R-:W-:Y:S02]  /*3fc0*/  F2FP.F16.F32.PACK_AB R158, R53, R52 ;  /* 0x00000034359e723e */ /* 0x008fe400000000ff */
[----:B-1----:R-:W-:-:S04]  /*3fd0*/  FMNMX.FTZ R4, R21, R4, !PT ;  /* 0x0000000415047209 */ /* 0x002fc80007810000 */
[C---:B------:R-:W-:Y:S01]  /*3fe0*/  FSETP.NEU.FTZ.AND P1, PT, R4.reuse, -INF , PT ;  /* 0xff8000000400780b */ /* 0x040fe20003f3d000 */
[----:B------:R-:W-:Y:S01]  /*3ff0*/  FMUL.FTZ R21, R4, UR10 ;  /* 0x0000000a04157c20 */ /* 0x000fe20008410000 */
[----:B--2---:R-:W-:Y:S01]  /*4000*/  FADD.FTZ R62, R50, R67 ;  /* 0x00000043323e7221 */ /* 0x004fe20000010000 */
[----:B------:R1:W2:Y:S03]  /*4010*/  MUFU.EX2 R43, R42 ;  /* 0x0000002a002b7308 */ /* 0x0002a60000000800 */
[----:B------:R-:W-:Y:S01]  /*4020*/  FSEL R21, R21, RZ, P1 ;  /* 0x000000ff15157208 */ /* 0x000fe20000800000 */
[----:B------:R-:W-:-:S04]  /*4030*/  FADD.FTZ R69, R51, R62 ;  /* 0x0000003e33457221 */ /* 0x000fc80000010000 */
        /* <DEDUP_REMOVED lines=9> */
[----:B------:R-:W-:Y:S01]  /*40d0*/  FFMA.FTZ R33, R33, UR10, -R21 ;  /* 0x0000000a21217c23 */ /* 0x000fe20008010815 */
[----:B------:R-:W-:Y:S01]  /*40e0*/  FADD.FTZ R62, R52, R69 ;  /* 0x00000045343e7221 */ /* 0x000fe20000010000 */
[--C-:B------:R-:W-:Y:S01]  /*40f0*/  FFMA.FTZ R34, R34, UR10, -R21.reuse ;  /* 0x0000000a22227c23 */ /* 0x100fe20008010815 */
[----:B------:R-:W-:Y:S01]  /*4100*/  FFMA.FTZ R35, R35, UR10, -R21 ;  /* 0x0000000a23237c23 */ /* 0x000fe20008010815 */
[----:B-1----:R-:W-:Y:S01]  /*4110*/  FFMA.FTZ R42, R92, UR10, -R45 ;  /* 0x0000000a5c2a7c23 */ /* 0x002fe2000801082d */
[----:B------:R-:W1:Y:S01]  /*4120*/  MUFU.EX2 R26, R26 ;  /* 0x0000001a001a7308 */ /* 0x000e620000000800 */
[----:B------:R-:W-:Y:S01]  /*4130*/  FADD.FTZ R69, R53, R62 ;  /* 0x0000003e35457221 */ /* 0x000fe20000010000 */
[--C-:B------:R-:W-:Y:S01]  /*4140*/  FFMA.FTZ R36, R36, UR10, -R21.reuse ;  /* 0x0000000a24247c23 */ /* 0x100fe20008010815 */
[--C-:B------:R-:W-:Y:S01]  /*4150*/  FFMA.FTZ R37, R37, UR10, -R21.reuse ;  /* 0x0000000a25257c23 */ /* 0x100fe20008010815 */
[----:B------:R-:W-:Y:S01]  /*4160*/  FFMA.FTZ R38, R38, UR10, -R21 ;  /* 0x0000000a26267c23 */ /* 0x000fe20008010815 */
[----:B0-----:R-:W-:Y:S01]  /*4170*/  FADD.FTZ R62, R24, R69 ;  /* 0x00000045183e7221 */ /* 0x001fe20000010000 */
[--C-:B------:R-:W-:Y:S01]  /*4180*/  FFMA.FTZ R39, R39, UR10, -R21.reuse ;  /* 0x0000000a27277c23 */ /* 0x100fe20008010815 */
[--C-:B------:R-:W-:Y:S01]  /*4190*/  FFMA.FTZ R40, R40, UR10, -R21.reuse ;  /* 0x0000000a28287c23 */ /* 0x100fe20008010815 */
[----:B------:R-:W0:Y:S01]  /*41a0*/  MUFU.EX2 R27, R27 ;  /* 0x0000001b001b7308 */ /* 0x000e220000000800 */
[----:B--2---:R-:W-:Y:S01]  /*41b0*/  FADD.FTZ R69, R43, R62 ;  /* 0x0000003e2b457221 */ /* 0x004fe20000010000 */
[--C-:B------:R-:W-:Y:S01]  /*41c0*/  FFMA.FTZ R2, R2, UR10, -R21.reuse ;  /* 0x0000000a02027c23 */ /* 0x100fe20008010815 */
[--C-:B------:R-:W-:Y:S01]  /*41d0*/  FFMA.FTZ R13, R13, UR10, -R21.reuse ;  /* 0x0000000a0d0d7c23 */ /* 0x100fe20008010815 */
[--C-:B------:R-:W-:Y:S01]  /*41e0*/  FFMA.FTZ R0, R0, UR10, -R21.reuse ;  /* 0x0000000a00007c23 */ /* 0x100fe20008010815 */
[--C-:B------:R-:W-:Y:S01]  /*41f0*/  FFMA.FTZ R41, R41, UR10, -R21.reuse ;  /* 0x0000000a29297c23 */ /* 0x100fe20008010815 */
[--C-:B------:R-:W-:Y:S01]  /*4200*/  FFMA.FTZ R12, R12, UR10, -R21.reuse ;  /* 0x0000000a0c0c7c23 */ /* 0x100fe20008010815 */
[--C-:B------:R-:W-:Y:S01]  /*4210*/  FFMA.FTZ R11, R11, UR10, -R21.reuse ;  /* 0x0000000a0b0b7c23 */ /* 0x100fe20008010815 */
[----:B------:R-:W2:Y:S01]  /*4220*/  MUFU.EX2 R28, R28 ;  /* 0x0000001c001c7308 */ /* 0x000ea20000000800 */
[----:B-1----:R-:W-:Y:S01]  /*4230*/  FADD.FTZ R54, R25, R26 ;  /* 0x0000001a19367221 */ /* 0x002fe20000010000 */
[--C-:B------:R-:W-:Y:S01]  /*4240*/  FFMA.FTZ R14, R14, UR10, -R21.reuse ;  /* 0x0000000a0e0e7c23 */ /* 0x100fe20008010815 */
[----:B------:R-:W-:Y:S01]  /*4250*/  FFMA.FTZ R15, R15, UR10, -R21 ;  /* 0x0000000a0f0f7c23 */ /* 0x000fe20008010815 */
[----:B------:R-:W-:-:S02]  /*4260*/  F2FP.F16.F32.PACK_AB R160, R43, R24 ;  /* 0x000000182ba0723e */ /* 0x000fc400000000ff */
[----:B------:R-:W-:Y:S02]  /*4270*/  F2FP.F16.F32.PACK_AB R153, R26, R25 ;  /* 0x000000191a99723e */ /* 0x000fe400000000ff */
        /* <DEDUP_REMOVED lines=13> */
[----:B-1----:R-:W-:Y:S01]  /*4350*/  FADD.FTZ R66, R48, R69 ;  /* 0x0000004530427221 */ /* 0x002fe20000010000 */
[----:B------:R-:W-:-:S03]  /*4360*/  F2FP.F16.F32.PACK_AB R162, R55, R48 ;  /* 0x0000003037a2723e */ /* 0x000fc600000000ff */
[----:B------:R-:W-:-:S03]  /*4370*/  FADD.FTZ R69, R55, R66 ;  /* 0x0000004237457221 */ /* 0x000fc60000010000 */
[----:B------:R-:W1:Y:S01]  /*4380*/  MUFU.EX2 R56, R56 ;  /* 0x0000003800387308 */ /* 0x000e620000000800 */
[C---:B0-----:R-:W-:Y:S01]  /*4390*/  FADD.FTZ R62, R32.reuse, R67 ;  /* 0x00000043203e7221 */ /* 0x041fe20000010000 */
[----:B------:R-:W-:-:S06]  /*43a0*/  F2FP.F16.F32.PACK_AB R159, R32, R31 ;  /* 0x0000001f209f723e */ /* 0x000fcc00000000ff */
[----:B------:R-:W0:Y:S01]  /*43b0*/  MUFU.EX2 R34, R34 ;  /* 0x0000002200227308 */ /* 0x000e220000000800 */
[----:B--2---:R-:W-:-:S07]  /*43c0*/  FADD.FTZ R67, R33, R62 ;  /* 0x0000003e21437221 */ /* 0x004fce0000010000 */
[----:B------:R2:W3:Y:S01]  /*43d0*/  MUFU.EX2 R57, R42 ;  /* 0x0000002a00397308 */ /* 0x0004e20000000800 */
[----:B-1----:R-:W-:-:S07]  /*43e0*/  FADD.FTZ R66, R56, R69 ;  /* 0x0000004538427221 */ /* 0x002fce0000010000 */
[----:B------:R-:W1:Y:S01]  /*43f0*/  MUFU.EX2 R35, R35 ;  /* 0x0000002300237308 */ /* 0x000e620000000800 */
[----:B--2---:R-:W-:Y:S01]  /*4400*/  FFMA.FTZ R42, R102, UR10, -R45 ;  /* 0x0000000a662a7c23 */ /* 0x004fe2000801082d */
[----:B0-----:R-:W-:Y:S01]  /*4410*/  FADD.FTZ R62, R34, R67 ;  /* 0x00000043223e7221 */ /* 0x001fe20000010000 */
[----:B------:R-:W-:Y:S01]  /*4420*/  FFMA.FTZ R45, R68, UR10, -R45 ;  /* 0x0000000a442d7c23 */ /* 0x000fe2000801082d */
[----:B------:R-:W-:-:S04]  /*4430*/  F2FP.F16.F32.PACK_AB R161, R34, R33 ;  /* 0x0000002122a1723e */ /* 0x000fc800000000ff */
[----:B------:R-:W0:Y:S01]  /*4440*/  MUFU.EX2 R58, R58 ;  /* 0x0000003a003a7308 */ /* 0x000e220000000800 */
[C---:B---3--:R-:W-:Y:S01]  /*4450*/  FADD.FTZ R69, R57.reuse, R66 ;  /* 0x0000004239457221 */ /* 0x048fe20000010000 */
[----:B------:R-:W-:-:S06]  /*4460*/  F2FP.F16.F32.PACK_AB R164, R57, R56 ;  /* 0x0000003839a4723e */ /* 0x000fcc00000000ff */
[----:B------:R-:W2:Y:S01]  /*4470*/  MUFU.EX2 R36, R36 ;  /* 0x0000002400247308 */ /* 0x000ea20000000800 */
[----:B-1----:R-:W-:-:S07]  /*4480*/  FADD.FTZ R67, R35, R62 ;  /* 0x0000003e23437221 */ /* 0x002fce0000010000 */
[----:B------:R-:W1:Y:S01]  /*4490*/  MUFU.EX2 R59, R59 ;  /* 0x0000003b003b7308 */ /* 0x000e620000000800 */
[----:B0-----:R-:W-:-:S07]  /*44a0*/  FADD.FTZ R62, R58, R69 ;  /* 0x000000453a3e7221 */ /* 0x001fce0000010000 */
[----:B------:R-:W-:Y:S01]  /*44b0*/  MUFU.EX2 R37, R37 ;  /* 0x0000002500257308 */ /* 0x000fe20000000800 */
[----:B--2---:R-:W-:-:S07]  /*44c0*/  F2FP.F16.F32.PACK_AB R163, R36, R35 ;  /* 0x0000002324a3723e */ /* 0x004fce00000000ff */
[----:B------:R-:W0:Y:S01]  /*44d0*/  MUFU.EX2 R60, R60 ;  /* 0x0000003c003c7308 */ /* 0x000e220000000800 */
[----:B-1----:R-:W-:-:S07]  /*44e0*/  F2FP.F16.F32.PACK_AB R166, R59, R58 ;  /* 0x0000003a3ba6723e */ /* 0x002fce00000000ff */
[----:B------:R-:W1:Y:S08]  /*44f0*/  MUFU.EX2 R38, R38 ;  /* 0x0000002600267308 */ /* 0x000e700000000800 */
[----:B------:R-:W-:Y:S01]  /*4500*/  MUFU.EX2 R39, R39 ;  /* 0x0000002700277308 */ /* 0x000fe20000000800 */
[----:B0-----:R-:W-:-:S07]  /*4510*/  F2FP.F16.F32.PACK_AB R168, R61, R60 ;  /* 0x0000003c3da8723e */ /* 0x001fce00000000ff */
[----:B------:R-:W0:Y:S01]  /*4520*/  MUFU.EX2 R42, R42 ;  /* 0x0000002a002a7308 */ /* 0x000e220000000800 */
[----:B-1----:R-:W-:-:S07]  /*4530*/  F2FP.F16.F32.PACK_AB R165, R38, R37 ;  /* 0x0000002526a5723e */ /* 0x002fce00000000ff */
[----:B------:R-:W1:Y:S08]  /*4540*/  MUFU.EX2 R40, R40 ;  /* 0x0000002800287308 */ /* 0x000e700000000800 */
[----:B------:R2:W-:Y:S01]  /*4550*/  MUFU.EX2 R54, R2 ;  /* 0x0000000200367308 */ /* 0x0005e20000000800 */
[----:B0-----:R-:W-:-:S07]  /*4560*/  F2FP.F16.F32.PACK_AB R170, R63, R42 ;  /* 0x0000002a3faa723e */ /* 0x001fce00000000ff */
[----:B------:R-:W0:Y:S01]  /*4570*/  MUFU.EX2 R13, R13 ;  /* 0x0000000d000d7308 */ /* 0x000e220000000800 */
[----:B--2---:R-:W-:Y:S01]  /*4580*/  FADD.FTZ R2, R36, R67 ;  /* 0x0000004324027221 */ /* 0x004fe20000010000 */
[----:B------:R-:W-:Y:S01]  /*4590*/  FADD.FTZ R67, R59, R62 ;  /* 0x0000003e3b437221 */ /* 0x000fe20000010000 */
[----:B-1----:R-:W-:Y:S02]  /*45a0*/  F2FP.F16.F32.PACK_AB R167, R40, R39 ;  /* 0x0000002728a7723e */ /* 0x002fe400000000ff */
[----:B------:R-:W-:Y:S01]  /*45b0*/  FADD.FTZ R21, R37, R2 ;  /* 0x0000000225157221 */ /* 0x000fe20000010000 */
[----:B------:R-:W-:Y:S02]  /*45c0*/  FADD.FTZ R44, R60, R67 ;  /* 0x000000433c2c7221 */ /* 0x000fe40000010000 */
[----:B------:R-:W1:Y:S01]  /*45d0*/  MUFU.EX2 R64, R64 ;  /* 0x0000004000407308 */ /* 0x000e620000000800 */
[----:B------:R-:W-:Y:S01]  /*45e0*/  FADD.FTZ R2, R38, R21 ;  /* 0x0000001526027221 */ /* 0x000fe20000010000 */
[----:B------:R-:W-:-:S03]  /*45f0*/  FADD.FTZ R47, R61, R44 ;  /* 0x0000002c3d2f7221 */ /* 0x000fc60000010000 */
[----:B------:R-:W-:Y:S01]  /*4600*/  FADD.FTZ R21, R39, R2 ;  /* 0x0000000227157221 */ /* 0x000fe20000010000 */
[----:B------:R-:W-:Y:S02]  /*4610*/  FADD.FTZ R44, R42, R47 ;  /* 0x0000002f2a2c7221 */ /* 0x000fe40000010000 */
[----:B------:R-:W2:Y:S01]  /*4620*/  MUFU.EX2 R65, R65 ;  /* 0x0000004100417308 */ /* 0x000ea20000000800 */
[----:B------:R-:W-:Y:S01]  /*4630*/  FADD.FTZ R2, R40, R21 ;  /* 0x0000001528027221 */ /* 0x000fe20000010000 */
[----:B------:R-:W-:Y:S01]  /*4640*/  FADD.FTZ R43, R63, R44 ;  /* 0x0000002c3f2b7221 */ /* 0x000fe20000010000 */
[----:B0-----:R-:W-:Y:S02]  /*4650*/  F2FP.F16.F32.PACK_AB R169, R54, R13 ;  /* 0x0000000d36a9723e */ /* 0x001fe400000000ff */
[----:B------:R-:W-:-:S03]  /*4660*/  FADD.FTZ R21, R13, R2 ;  /* 0x000000020d157221 */ /* 0x000fc60000010000 */
[----:B------:R-:W0:Y:S01]  /*4670*/  MUFU.EX2 R0, R0 ;  /* 0x0000000000007308 */ /* 0x000e220000000800 */
[----:B-1----:R-:W-:Y:S01]  /*4680*/  FADD.FTZ R2, R64, R43 ;  /* 0x0000002b40027221 */ /* 0x002fe20000010000 */
[----:B------:R-:W-:-:S06]  /*4690*/  FADD.FTZ R21, R54, R21 ;  /* 0x0000001536157221 */ /* 0x000fcc0000010000 */
        /* <DEDUP_REMOVED lines=11> */
[C---:B0-----:R-:W-:Y:S01]  /*4750*/  F2FP.F16.F32.PACK_AB R174, R45.reuse, R20 ;  /* 0x000000142dae723e */ /* 0x041fe200000000ff */
[----:B------:R-:W-:-:S06]  /*4760*/  FADD.FTZ R2, R45, R24 ;  /* 0x000000182d027221 */ /* 0x000fcc0000010000 */
[----:B------:R-:W0:Y:S01]  /*4770*/  MUFU.EX2 R14, R14 ;  /* 0x0000000e000e7308 */ /* 0x000e220000000800 */
[----:B-1----:R-:W-:-:S07]  /*4780*/  FADD.FTZ R20, R12, R21 ;  /* 0x000000150c147221 */ /* 0x002fce0000010000 */
[----:B------:R-:W1:Y:S01]  /*4790*/  MUFU.EX2 R15, R15 ;  /* 0x0000000f000f7308 */ /* 0x000e620000000800 */
[C---:B--2---:R-:W-:Y:S01]  /*47a0*/  FADD.FTZ R21, R11.reuse, R20 ;  /* 0x000000140b157221 */ /* 0x044fe20000010000 */
[----:B------:R-:W-:-:S03]  /*47b0*/  F2FP.F16.F32.PACK_AB R173, R11, R12 ;  /* 0x0000000c0bad723e */ /* 0x000fc600000000ff */
[----:B0-----:R-:W-:-:S04]  /*47c0*/  FADD.FTZ R20, R14, R21 ;  /* 0x000000150e147221 */ /* 0x001fc80000010000 */
[C---:B-1----:R-:W-:Y:S01]  /*47d0*/  FADD.FTZ R0, R15.reuse, R20 ;  /* 0x000000140f007221 */ /* 0x042fe20000010000 */
[----:B------:R-:W-:Y:S01]  /*47e0*/  F2FP.F16.F32.PACK_AB R175, R15, R14 ;  /* 0x0000000e0faf723e */ /* 0x000fe200000000ff */
[----:B------:R-:W-:Y:S06]  /*47f0*/  @!P0 BRA `(.L_x_11618) ;  /* 0x0000000000048947 */ /* 0x000fec0003800000 */
[----:B------:R-:W-:Y:S01]  /*4800*/  BPT.TRAP 0x1 ;  /* 0x000000040000795c */ /* 0x000fe20000300000 */
.L_x_11618:
[----:B------:R0:W1:Y:S01]  /*4810*/  SYNCS.PHASECHK.TRANS64.TRYWAIT P1, [R3+URZ+0x22850], R10 ;  /* 0x0228500a030075a7 */ /* 0x000062000802017f */
[----:B------:R-:W-:Y:S05]  /*4820*/  @!P0 BRA `(.L_x_11619) ;  /* 0x0000000000048947 */ /* 0x000fea0003800000 */
[----:B------:R-:W-:Y:S01]  /*4830*/  BPT.TRAP 0x1 ;  /* 0x000000040000795c */ /* 0x000fe20000300000 */
.L_x_11619:
[----:B-1----:R-:W-:Y:S05]  /*4840*/  @P1 BRA `(.L_x_11620) ;  /* 0x0000000000081947 */ /* 0x002fea0003800000 */
[----:B------:R-:W1:Y:S02]  /*4850*/  SYNCS.PHASECHK.TRANS64.TRYWAIT P1, [R3+URZ+0x22850], R10 ;  /* 0x0228500a030075a7 */ /* 0x000e64000802017f */
[----:B-1----:R-:W-:Y:S05]  /*4860*/  @!P1 BRA `(.L_x_11621) ;  /* 0x0000013400189947 */ /* 0x002fea0003800000 */
.L_x_11620:
[----:B------:R-:W-:Y:S01]  /*4870*/  R2UR UR6, R8 ;  /* 0x00000000080672ca */ /* 0x000fe200000e0000 */
[----:B------:R2:W-:Y:S01]  /*4880*/  BAR.SYNC.DEFER_BLOCKING R9, 0x100 ;  /* 0x000400090000751d */ /* 0x0005e20000010000 */
[----:B------:R-:W-:-:S05]  /*4890*/  ISETP.NE.AND P2, PT, R6, 0x1, PT ;  /* 0x000000010600780c */ /* 0x000fca0003f45270 */
[----:B------:R-:W-:Y:S01]  /*48a0*/  UMOV UR7, 0x40000040 ;  /* 0x4000004000077882 */ /* 0x000fe20000000000 */
[----:B------:R-:W3:Y:S05]  /*48b0*/  S2R R11, SR_TID.X ;  /* 0x00000000000b7919 */ /* 0x000eea0000002100 */
[----:B------:R-:W-:Y:S02]  /*48c0*/  UIADD3 UR6, UR6, 0x400, URZ ;  /* 0x0000040006067890 */ /* 0x000fe4000fffe03f */
[----:B------:R-:W2:Y:S02]  /*48d0*/  @P2 LDC R8, c[0x0][0x44c] ;  /* 0x00011300ff082b82 */ /* 0x000ea40000000800 */
[----:B------:R-:W-:-:S04]  /*48e0*/  USHF.R.U32.HI UR6, URZ, 0x4, UR6 ;  /* 0x000000043f067899 */ /* 0x000fc80008011606 */
[----:B------:R-:W-:Y:S02]  /*48f0*/  ULOP3.LUT UR6, UR6, 0x3fff, URZ, 0xc0, !UPT ;  /* 0x00003fff06067892 */ /* 0x000fe4000f8ec03f */
[----:B01----:R-:W0:Y:S02]  /*4900*/  @P2 LDC R10, c[0x0][0x450] ;  /* 0x00011400ff0a2b82 */ /* 0x003e240000000800 */
        /* <DEDUP_REMOVED lines=8> */
[----:B---3--:R-:W-:Y:S02]  /*4990*/  LOP3.LUT P1, RZ, R11, 0x7f, RZ, 0xc0, !PT ;  /* 0x0000007f0bff7812 */ /* 0x008fe4000782c0ff */
[----:B------:R-:W-:Y:S01]  /*49a0*/  IMAD.U32 R8, RZ, RZ, UR43 ;  /* 0x0000002bff087e24 */ /* 0x000fe2000f8e00ff */
[----:B0-----:R-:W-:-:S04]  /*49b0*/  @P2 SHF.R.U32.HI R8, RZ, R10, R9 ;  /* 0x0000000aff082219 */ /* 0x001fc80000011609 */
[----:B------:R-:W-:-:S06]  /*49c0*/  IADD3 R8, R8, R17, -R16 ;  /* 0x0000001108087210 */ /* 0x000fcc0007ffe810 */
        /* <DEDUP_REMOVED lines=47> */
.L_x_11623:
[----:B------:R-:W-:-:S11]  /*4cc0*/  UISETP.NE.AND UP1, UPT, UR15, 0x1, UPT ;  /* 0x000000010f00788c */ /* 0x000fd6000bf25270 */
[----:B------:R-:W-:Y:S02]  /*4cd0*/  @UP1 ULDC.64 UR18, c[0x0][0x9e8] ;  /* 0x00027a0000121ab9 */ /* 0x000fe40000000a00 */
[----:B------:R-:W-:-:S04]  /*4ce0*/  UIMAD.WIDE.U32 UR6, UR11, UR18, URZ ;  /* 0x000000120b0672a5 */ /* 0x000fc8000f8e003f */
[----:B------:R-:W-:-:S12]  /*4cf0*/  @UP1 USHF.R.U32.HI UR11, URZ, UR19, UR7 ;  /* 0x000000133f0b1299 */ /* 0x000fd80008011607 */
.L_x_11624:
[----:B------:R-:W-:-:S04]  /*4d00*/  UIMAD UR11, UR11, UR15, UR15 ;  /* 0x0000000f0b0b72a4 */ /* 0x000fc8000f8e020f */
[----:B------:R-:W-:-:S04]  /*4d10*/  UISETP.LT.AND UP1, UPT, UR14, UR11, UPT ;  /* 0x0000000b0e00728c */ /* 0x000fc8000bf21270 */
[----:B------:R-:W-:-:S12]  /*4d20*/  USEL UR14, UR14, UR11, UP1 ;  /* 0x0000000b0e0e7287 */ /* 0x000fd80008800000 */
.L_x_11622:
        /* <DEDUP_REMOVED lines=11> */
.L_x_11642:
[----:B------:R-:W-:-:S04]  /*4de0*/  UIADD3 UR37, UR37, 0x1, URZ ;  /* 0x0000000125257890 */ /* 0x000fc8000fffe03f */
[----:B------:R-:W-:-:S04]  /*4df0*/  UISETP.NE.AND UP1, UPT, UR37, 0x2, UPT ;  /* 0x000000022500788c */ /* 0x000fc8000bf25270 */
[----:B------:R-:W-:Y:S02]  /*4e00*/  USEL UR6, URZ, 0x1, UP1 ;  /* 0x000000013f067887 */ /* 0x000fe40008800000 */
[----:B------:R-:W-:Y:S02]  /*4e10*/  USEL UR37, UR37, URZ, UP1 ;  /* 0x0000003f25257287 */ /* 0x000fe40008800000 */
[----:B------:R-:W-:Y:S01]  /*4e20*/  ULOP3.LUT UR38, UR38, UR6, URZ, 0x3c, !UPT ;  /* 0x0000000626267292 */ /* 0x000fe2000f8e3c3f */
[----:B0-----:R-:W-:Y:S11]  /*4e30*/  @!P0 BRA `(.L_x_11626) ;  /* 0x0000000000048947 */ /* 0x001ff60003800000 */
[----:B------:R-:W-:Y:S01]  /*4e40*/  BPT.TRAP 0x1 ;  /* 0x000000040000795c */ /* 0x000fe20000300000 */
.L_x_11626:
        /* <DEDUP_REMOVED lines=9> */
.L_x_11627:
[----:B-1----:R-:W-:Y:S05]  /*4ee0*/  @P1 BRA `(.L_x_11628) ;  /* 0x0000000000081947 */ /* 0x002fea0003800000 */
[----:B------:R-:W1:Y:S02]  /*4ef0*/  SYNCS.PHASECHK.TRANS64.TRYWAIT P1, [UR28+0x22830], R8 ;  /* 0x02283008ff0075a7 */ /* 0x000e64000802015c */
[----:B-1----:R-:W-:Y:S05]  /*4f00*/  @!P1 BRA `(.L_x_11629) ;  /* 0x0000012c00849947 */ /* 0x002fea0003800000 */
.L_x_11628:
        /* <DEDUP_REMOVED lines=14> */
[----:B--2---:R-:W-:Y:S02]  /*4ff0*/  LOP3.LUT P1, RZ, R11, 0x7f, RZ, 0xc0, !PT ;  /* 0x0000007f0bff7812 */ /* 0x004fe4000782c0ff */
[----:B------:R-:W-:Y:S01]  /*5000*/  SHF.R.U32.HI R11, RZ, 0x7, R11 ;  /* 0x00000007ff0b7819 */ /* 0x000fe2000001160b */
        /* <DEDUP_REMOVED lines=24> */
[----:B------:R-:W-:Y:S01]  /*5190*/  IMAD.U32 R177, RZ, RZ, UR28 ;  /* 0x0000001cffb17e24 */ /* 0x000fe2000f8e00ff */
[----:B---3--:R-:W-:Y:S01]  /*51a0*/  @P2 SHF.R.U32.HI R194, RZ, R10, R7 ;  /* 0x0000000affc22219 */ /* 0x008fe20000011607 */
        /* <DEDUP_REMOVED lines=46> */
[----:B------:R-:W3:Y:S04]  /*5490*/  MUFU.TANH R13, R13 ;  /* 0x0000000d000d7308 */ /* 0x000ee80000002400 */
[----:B------:R-:W-:-:S04]  /*54a0*/  IADD3 R11, -R16, R11, R17 ;  /* 0x0000000b100b7210 */ /* 0x000fc80007ffe111 */
        /* <DEDUP_REMOVED lines=64> */
.L_x_11632:
[----:B------:R-:W-:-:S05]  /*58b0*/  IMAD.U32 R214, RZ, RZ, UR25 ;  /* 0x00000019ffd67e24 */ /* 0x000fca000f8e00ff */
[----:B------:R-:W-:-:S13]  /*58c0*/  ISETP.NE.AND P1, PT, R214, 0x1, PT ;  /* 0x00000001d600780c */ /* 0x000fda0003f25270 */
[----:B------:R-:W1:Y:S02]  /*58d0*/  @P1 LDC.64 R10, c[0x0][0x9e8] ;  /* 0x00027a00ff0a1b82 */ /* 0x000e640000000a00 */
[----:B-1----:R-:W-:-:S05]  /*58e0*/  @P1 IMAD.HI.U32 R10, R213, R10, RZ ;  /* 0x0000000ad50a1227 */ /* 0x002fca00078e00ff */
[----:B------:R-:W-:-:S07]  /*58f0*/  @P1 SHF.R.U32.HI R213, RZ, R11, R10 ;  /* 0x0000000bffd51219 */ /* 0x000fce000001160a */
.L_x_11633:
[----:B------:R-:W-:Y:S05]  /*5900*/  BSYNC B0 ;  /* 0x0000000000007941 */ /* 0x000fea0003800000 */
.L_x_11631:
[----:B------:R-:W-:-:S04]  /*5910*/  IMAD R10, R18, -0x2, R189 ;  /* 0xfffffffe120a7824 */ /* 0x000fc800078e02bd */
[----:B------:R-:W-:-:S05]  /*5920*/  IMAD R10, R213, R214, R10 ;  /* 0x000000d6d50a7224 */ /* 0x000fca00078e020a */
[----:B------:R-:W-:Y:S02]  /*5930*/  VIADDMNMX R197, R10, R214, R197, PT ;  /* 0x000000d60ac57246 */ /* 0x000fe400038001c5 */
[----:B------:R-:W-:-:S07]  /*5940*/  VIMNMX R196, R196, R10, !PT ;  /* 0x0000000ac4c47248 */ /* 0x000fce0007fe0100 */
.L_x_11630:
[----:B------:R-:W2:Y:S01]  /*5950*/  LDL.LU R213, [R1] ;  /* 0x0000000001d57983 */ /* 0x000ea20000300800 */
[C---:B------:R-:W-:Y:S02]  /*5960*/  ISETP.GE.AND P2, PT, R189.reuse, 0x1, PT ;  /* 0x00000001bd00780c */ /* 0x040fe40003f46270 */
[C---:B------:R-:W-:Y:S02]  /*5970*/  ISETP.GE.AND P1, PT, R189.reuse, 0x2, PT ;  /* 0x00000002bd00780c */ /* 0x040fe40003f26270 */
[----:B------:R-:W-:Y:S02]  /*5980*/  ISETP.GT.AND P3, PT, R196, RZ, !P2 ;  /* 0x000000ffc400720c */ /* 0x000fe40005764270 */
[----:B------:R-:W-:Y:S02]  /*5990*/  ISETP.GE.AND P4, PT, R189, 0x9, PT ;  /* 0x00000009bd00780c */ /* 0x000fe40003f86270 */
[----:B------:R-:W-:-:S04]  /*59a0*/  ISETP.LT.OR P3, PT, R197, 0x1, P3 ;  /* 0x00000001c500780c */ /* 0x000fc80001f61670 */
[----:B------:R-:W-:Y:S02]  /*59b0*/  FSEL R214, R13, -INF , !P3 ;  /* 0xff8000000dd67808 */ /* 0x000fe40005800000 */
[----:B------:R-:W-:Y:S01]  /*59c0*/  ISETP.GE.AND P3, PT, R189, 0xa, PT ;  /* 0x0000000abd00780c */ /* 0x000fe20003f66270 */
[----:B------:R-:W1:Y:S02]  /*59d0*/  SHFL.IDX PT, R13, R194, 0x1, 0x1c1f ;  /* 0x003c1f00c20d7f89 */ /* 0x000e6400000e0000 */
[--C-:B-1----:R-:W-:Y:S02]  /*59e0*/  IMAD.IADD R199, R199, 0x1, R13.reuse ;  /* 0x00000001c7c77824 */ /* 0x102fe400078e020d */
[----:B------:R-:W-:Y:S01]  /*59f0*/  IMAD.IADD R198, R198, 0x1, R13 ;  /* 0x00000001c6c67824 */ /* 0x000fe200078e020d */
[----:B--2---:R-:W-:-:S04]  /*5a00*/  LOP3.LUT R213, R213, 0xfffbffff, RZ, 0xc0, !PT ;  /* 0xfffbffffd5d57812 */ /* 0x004fc800078ec0ff */
[----:B------:R-:W-:Y:S02]  /*5a10*/  @P2 LOP3.LUT R213, R213, 0x40000, RZ, 0xfc, !PT ;  /* 0x00040000d5d52812 */ /* 0x000fe400078efcff */
[----:B------:R-:W-:Y:S02]  /*5a20*/  ISETP.GT.AND P2, PT, R196, 0x1, !P1 ;  /* 0x00000001c400780c */ /* 0x000fe40004f44270 */
[----:B------:R-:W-:Y:S02]  /*5a30*/  LOP3.LUT R213, R213, 0xfffffffd, RZ, 0xc0, !PT ;  /* 0xfffffffdd5d57812 */ /* 0x000fe400078ec0ff */
[----:B------:R-:W-:Y:S02]  /*5a40*/  ISETP.LT.OR P2, PT, R197, 0x2, P2 ;  /* 0x00000002c500780c */ /* 0x000fe40001741670 */
[----:B------:R-:W-:Y:S02]  /*5a50*/  @P4 LOP3.LUT R213, R213, 0x2, RZ, 0xfc, !PT ;  /* 0x00000002d5d54812 */ /* 0x000fe400078efcff */
[----:B------:R-:W-:-:S02]  /*5a60*/  FSEL R14, R14, -INF , !P2 ;  /* 0xff8000000e0e7808 */ /* 0x000fc40005000000 */
[C---:B------:R-:W-:Y:S02]  /*5a70*/  ISETP.GT.AND P2, PT, R196.reuse, 0x8, !P4 ;  /* 0x00000008c400780c */ /* 0x040fe40006744270 */
[----:B------:R-:W-:Y:S02]  /*5a80*/  LOP3.LUT R213, R213, 0xfffffffb, RZ, 0xc0, !PT ;  /* 0xfffffffbd5d57812 */ /* 0x000fe400078ec0ff */
[----:B------:R-:W-:Y:S02]  /*5a90*/  ISETP.LT.OR P2, PT, R197, 0x9, P2 ;  /* 0x00000009c500780c */ /* 0x000fe40001741670 */
[----:B------:R-:W-:Y:S02]  /*5aa0*/  @P3 LOP3.LUT R213, R213, 0x4, RZ, 0xfc, !PT ;  /* 0x00000004d5d53812 */ /* 0x000fe400078efcff */
[----:B0-----:R-:W-:Y:S02]  /*5ab0*/  FSEL R21, R21, -INF , !P2 ;  /* 0xff80000015157808 */ /* 0x001fe40005000000 */
[----:B------:R-:W-:-:S02]  /*5ac0*/  ISETP.GT.AND P2, PT, R196, 0x9, !P3 ;  /* 0x00000009c400780c */ /* 0x000fc40005f44270 */
[----:B------:R-:W-:Y:S02]  /*5ad0*/  ISETP.GE.AND P3, PT, R189, 0x11, PT ;  /* 0x00000011bd00780c */ /* 0x000fe40003f66270 */
[----:B------:R-:W-:Y:S02]  /*5ae0*/  ISETP.LT.OR P2, PT, R197, 0xa, P2 ;  /* 0x0000000ac500780c */ /* 0x000fe40001741670 */
[----:B------:R-:W-:Y:S02]  /*5af0*/  LOP3.LUT R213, R213, 0xfffffff7, RZ, 0xc0, !PT ;  /* 0xfffffff7d5d57812 */ /* 0x000fe400078ec0ff */
        /* <DEDUP_REMOVED lines=108> */
[----:B------:R-:W-:-:S03]  /*61c0*/  ISETP.GT.AND P6, PT, R196, 0x59, !P6 ;  /* 0x00000059c400780c */ /* 0x000fc600077c4270 */
[----:B------:R0:W-:Y:S01]  /*61d0*/  STL [R1], R213 ;  /* 0x000000d501007387 */ /* 0x0001e20000100800 */
[----:B------:R-:W-:-:S04]  /*61e0*/  ISETP.LT.OR P6, PT, R197, 0x5a, P6 ;  /* 0x0000005ac500780c */ /* 0x000fc800037c1670 */
[----:B------:R-:W-:Y:S02]  /*61f0*/  FSEL R195, R195, -INF , !P6 ;  /* 0xff800000c3c37808 */ /* 0x000fe40007000000 */
[----:B------:R-:W-:-:S13]  /*6200*/  PLOP3.LUT P6, PT, PT, PT, UP0, 0x40, 0x0 ;  /* 0x000000000000781c */ /* 0x000fda0003fce808 */
[----:B0-----:R-:W-:Y:S05]  /*6210*/  @P6 BRA `(.L_x_11634) ;  /* 0x0000000000586947 */ /* 0x001fea0003800000 */
        /* <DEDUP_REMOVED lines=12> */
.L_x_11636:
[----:B------:R-:W-:-:S05]  /*62e0*/  IMAD.U32 R194, RZ, RZ, UR25 ;  /* 0x00000019ffc27e24 */ /* 0x000fca000f8e00ff */
[----:B------:R-:W-:-:S13]  /*62f0*/  ISETP.NE.AND P6, PT, R194, 0x1, PT ;  /* 0x00000001c200780c */ /* 0x000fda0003fc5270 */
[----:B------:R-:W0:Y:S02]  /*6300*/  @P6 LDC.64 R10, c[0x0][0x9e8] ;  /* 0x00027a00ff0a6b82 */ /* 0x000e240000000a00 */
[----:B0-----:R-:W-:-:S05]  /*6310*/  @P6 IMAD.HI.U32 R10, R13, R10, RZ ;  /* 0x0000000a0d0a6227 */ /* 0x001fca00078e00ff */
[----:B------:R-:W-:-:S07]  /*6320*/  @P6 SHF.R.U32.HI R13, RZ, R11, R10 ;  /* 0x0000000bff0d6219 */ /* 0x000fce000001160a */
.L_x_11637:
[----:B------:R-:W-:Y:S05]  /*6330*/  BSYNC B0 ;  /* 0x0000000000007941 */ /* 0x000fea0003800000 */
.L_x_11635:
[----:B------:R-:W-:-:S04]  /*6340*/  IMAD R189, R18, -0x2, R189 ;  /* 0xfffffffe12bd7824 */ /* 0x000fc800078e02bd */
[----:B------:R-:W-:-:S05]  /*6350*/  IMAD R13, R13, R194, R189 ;  /* 0x000000c20d0d7224 */ /* 0x000fca00078e02bd */
[----:B------:R-:W-:Y:S02]  /*6360*/  VIADDMNMX R199, R13, R194, R199, PT ;  /* 0x000000c20dc77246 */ /* 0x000fe400038001c7 */
[----:B------:R-:W-:-:S07]  /*6370*/  VIMNMX R198, R198, R13, !PT ;  /* 0x0000000dc6c67248 */ /* 0x000fce0007fe0100 */
.L_x_11634:
        /* <DEDUP_REMOVED lines=156> */
[----:B------:R-:W-:Y:S01]  /*6d40*/  FFMA.FTZ R193, R193, UR10, -R11 ;  /* 0x0000000ac1c17c23 */ /* 0x000fe2000801080b */
        /* <DEDUP_REMOVED lines=17> */
[----:B------:R-:W-:Y:S01]  /*6e60*/  MUFU.EX2 R164, R164 ;  /* 0x000000a400a47308 */ /* 0x000fe20000000800 */
[----:B------:R-:W-:Y:S01]  /*6e70*/  FSEL R152, R192, -INF , !P2 ;  /* 0xff800000c0987808 */ /* 0x000fe20005000000 */
[--C-:B------:R-:W-:Y:S01]  /*6e80*/  FFMA.FTZ R192, R176, UR10, -R11.reuse ;  /* 0x0000000ab0c07c23 */ /* 0x100fe2000801080b */
[----:B------:R-:W-:Y:S02]  /*6e90*/  FMNMX.FTZ R189, R191, R196, !PT ;  /* 0x000000c4bfbd7209 */ /* 0x000fe40007810000 */
[----:B------:R-:W-:Y:S02]  /*6ea0*/  FSEL R176, R10, RZ, P1 ;  /* 0x000000ff0ab07208 */ /* 0x000fe40000800000 */
[----:B------:R-:W-:Y:S01]  /*6eb0*/  FMNMX.FTZ R189, R152, R189, !PT ;  /* 0x000000bd98bd7209 */ /* 0x000fe20007810000 */
[----:B------:R-:W-:Y:S04]  /*6ec0*/  MUFU.EX2 R167, R167 ;  /* 0x000000a700a77308 */ /* 0x000fe80000000800 */
[----:B------:R-:W0:Y:S04]  /*6ed0*/  SHFL.BFLY PT, R196, R189, 0x2, 0x1f ;  /* 0x0c401f00bdc47f89 */ /* 0x000e2800000e0000 */
[----:B------:R-:W-:Y:S08]  /*6ee0*/  MUFU.EX2 R168, R168 ;  /* 0x000000a800a87308 */ /* 0x000ff00000000800 */
[----:B------:R-:W-:Y:S08]  /*6ef0*/  MUFU.EX2 R171, R171 ;  /* 0x000000ab00ab7308 */ /* 0x000ff00000000800 */
[----:B------:R-:W-:Y:S01]  /*6f00*/  MUFU.EX2 R172, R172 ;  /* 0x000000ac00ac7308 */ /* 0x000fe20000000800 */
[----:B0-----:R-:W-:Y:S01]  /*6f10*/  FMNMX.FTZ R196, R189, R196, !PT ;  /* 0x000000c4bdc47209 */ /* 0x001fe20007810000 */
[----:B------:R-:W-:Y:S01]  /*6f20*/  FFMA.FTZ R189, R190, UR10, -R11 ;  /* 0x0000000abebd7c23 */ /* 0x000fe2000801080b */
[----:B------:R-:W-:-:S05]  /*6f30*/  FADD.FTZ R190, -R176, R5 ;  /* 0x00000005b0be7221 */ /* 0x000fca0000010100 */
[----:B------:R-:W-:Y:S01]  /*6f40*/  MUFU.EX2 R5, R193 ;  /* 0x000000c100057308 */ /* 0x000fe20000000800 */
[----:B------:R-:W0:Y:S01]  /*6f50*/  SHFL.BFLY PT, R197, R196, 0x1, 0x1f ;  /* 0x0c201f00c4c57f89 */ /* 0x000e2200000e0000 */
[----:B------:R-:W-:-:S06]  /*6f60*/  FMUL.FTZ R190, R190, UR10 ;  /* 0x0000000abebe7c20 */ /* 0x000fcc0008410000 */
[----:B------:R-:W1:Y:S08]  /*6f70*/  MUFU.EX2 R190, R190 ;  /* 0x000000be00be7308 */ /* 0x000e700000000800 */
[----:B------:R-:W2:Y:S08]  /*6f80*/  MUFU.EX2 R175, R175 ;  /* 0x000000af00af7308 */ /* 0x000eb00000000800 */
[----:B------:R-:W3:Y:S01]  /*6f90*/  MUFU.EX2 R192, R192 ;  /* 0x000000c000c07308 */ /* 0x000ee20000000800 */
[----:B0-----:R-:W-:Y:S01]  /*6fa0*/  FMNMX.FTZ R176, R196, R197, !PT ;  /* 0x000000c5c4b07209 */ /* 0x001fe20007810000 */
[----:B------:R-:W-:Y:S01]  /*6fb0*/  FFMA.FTZ R196, R195, UR10, -R11 ;  /* 0x0000000ac3c47c23 */ /* 0x000fe2000801080b */
[----:B-1----:R-:W-:Y:S01]  /*6fc0*/  FFMA.FTZ R11, R190, R2, R13 ;  /* 0x00000002be0b7223 */ /* 0x002fe2000001000d */
[-C--:B------:R-:W-:Y:S01]  /*6fd0*/  FMUL.FTZ R24, R24, R190.reuse ;  /* 0x000000be18187220 */ /* 0x080fe20000410000 */
[C---:B------:R-:W-:Y:S01]  /*6fe0*/  FSETP.NEU.FTZ.AND P1, PT, R176.reuse, -INF , PT ;  /* 0xff800000b000780b */ /* 0x040fe20003f3d000 */
[----:B------:R-:W-:Y:S01]  /*6ff0*/  FMUL.FTZ R197, R176, UR10 ;  /* 0x0000000ab0c57c20 */ /* 0x000fe20008410000 */
[----:B------:R-:W-:Y:S01]  /*7000*/  FADD.FTZ R2, R14, R11 ;  /* 0x0000000b0e027221 */ /* 0x000fe20000010000 */
[----:B------:R-:W0:Y:S01]  /*7010*/  MUFU.EX2 R180, R180 ;  /* 0x000000b400b47308 */ /* 0x000e220000000800 */
[-C--:B------:R-:W-:Y:S01]  /*7020*/  FMUL.FTZ R25, R25, R190.reuse ;  /* 0x000000be19197220 */ /* 0x080fe20000410000 */
[-C--:B------:R-:W-:Y:S01]  /*7030*/  FMUL.FTZ R28, R28, R190.reuse ;  /* 0x000000be1c1c7220 */ /* 0x080fe20000410000 */
[----:B------:R-:W-:Y:S01]  /*7040*/  FSEL R195, R197, RZ, P1 ;  /* 0x000000ffc5c37208 */ /* 0x000fe20000800000 */
[-C--:B------:R-:W-:Y:S01]  /*7050*/  FMUL.FTZ R29, R29, R190.reuse ;  /* 0x000000be1d1d7220 */ /* 0x080fe20000410000 */
[-C--:B------:R-:W-:Y:S01]  /*7060*/  FMUL.FTZ R32, R32, R190.reuse ;  /* 0x000000be20207220 */ /* 0x080fe20000410000 */
[-C--:B------:R-:W-:Y:S01]  /*7070*/  FMUL.FTZ R33, R33, R190.reuse ;  /* 0x000000be21217220 */ /* 0x080fe20000410000 */
[-C--:B------:R-:W-:Y:S01]  /*7080*/  FMUL.FTZ R36, R36, R190.reuse ;  /* 0x000000be24247220 */ /* 0x080fe20000410000 */
[--C-:B------:R-:W-:Y:S01]  /*7090*/  FFMA.FTZ R11, R15, UR10, -R195.reuse ;  /* 0x0000000a0f0b7c23 */ /* 0x100fe200080108c3 */
[----:B------:R-:W-:Y:S01]  /*70a0*/  FADD.FTZ R15, R21, R2 ;  /* 0x00000002150f7221 */ /* 0x000fe20000010000 */
[--C-:B------:R-:W-:Y:S01]  /*70b0*/  FFMA.FTZ R193, R157, UR10, -R195.reuse ;  /* 0x0000000a9dc17c23 */ /* 0x100fe200080108c3 */
[----:B------:R-:W-:Y:S01]  /*70c0*/  FFMA.FTZ R198, R154, UR10, -R195 ;  /* 0x0000000a9ac67c23 */ /* 0x000fe200080108c3 */
[----:B------:R-:W1:Y:S01]  /*70d0*/  MUFU.EX2 R181, R181 ;  /* 0x000000b500b57308 */ /* 0x000e620000000800 */
[----:B------:R-:W-:Y:S01]  /*70e0*/  FADD.FTZ R2, R194, R15 ;  /* 0x0000000fc2027221 */ /* 0x000fe20000010000 */
[--C-:B------:R-:W-:Y:S01]  /*70f0*/  FFMA.FTZ R199, R165, UR10, -R195.reuse ;  /* 0x0000000aa5c77c23 */ /* 0x100fe200080108c3 */
[--C-:B------:R-:W-:Y:S01]  /*7100*/  FFMA.FTZ R162, R162, UR10, -R195.reuse ;  /* 0x0000000aa2a27c23 */ /* 0x100fe200080108c3 */
[--C-:B------:R-:W-:Y:S01]  /*7110*/  FFMA.FTZ R9, R9, UR10, -R195.reuse ;  /* 0x0000000a09097c23 */ /* 0x100fe200080108c3 */
[----:B------:R-:W-:Y:S01]  /*7120*/  FADD.FTZ R15, R155, R2 ;  /* 0x000000029b0f7221 */ /* 0x000fe20000010000 */
[--C-:B------:R-:W-:Y:S01]  /*7130*/  FFMA.FTZ R12, R12, UR10, -R195.reuse ;  /* 0x0000000a0c0c7c23 */ /* 0x100fe200080108c3 */
[----:B------:R-:W-:Y:S01]  /*7140*/  FFMA.FTZ R20, R20, UR10, -R195 ;  /* 0x0000000a14147c23 */ /* 0x000fe200080108c3 */
[----:B------:R-:W-:Y:S01]  /*7150*/  MUFU.EX2 R184, R184 ;  /* 0x000000b800b87308 */ /* 0x000fe20000000800 */
        /* <DEDUP_REMOVED lines=17> */
[----:B------:R-:W-:Y:S01]  /*7270*/  FSEL R153, R176, RZ, P1 ;  /* 0x000000ffb0997208 */ /* 0x000fe20000800000 */
[----:B------:R-:W-:Y:S01]  /*7280*/  FFMA.FTZ R191, R191, UR10, -R195 ;  /* 0x0000000abfbf7c23 */ /* 0x000fe200080108c3 */
[----:B------:R-:W-:Y:S01]  /*7290*/  F2FP.F16.F32.PACK_AB R156, R156, R155 ;  /* 0x0000009b9c9c723e */ /* 0x000fe200000000ff */
[----:B------:R-:W-:Y:S01]  /*72a0*/  FADD.FTZ R157, R167, R2 ;  /* 0x00000002a79d7221 */ /* 0x000fe20000010000 */
[-C--:B------:R-:W-:Y:S01]  /*72b0*/  FMUL.FTZ R37, R37, R190.reuse ;  /* 0x000000be25257220 */ /* 0x080fe20000410000 */
[----:B------:R-:W-:Y:S01]  /*72c0*/  FADD.FTZ R2, -R153, R4 ;  /* 0x0000000499027221 */ /* 0x000fe20000010100 */
[----:B------:R-:W-:Y:S01]  /*72d0*/  MUFU.EX2 R189, R189 ;  /* 0x000000bd00bd7308 */ /* 0x000fe20000000800 */
[----:B------:R-:W-:Y:S01]  /*72e0*/  FADD.FTZ R154, R168, R157 ;  /* 0x0000009da89a7221 */ /* 0x000fe20000010000 */
[--C-:B------:R-:W-:Y:S01]  /*72f0*/  FFMA.FTZ R4, R158, UR10, -R195.reuse ;  /* 0x0000000a9e047c23 */ /* 0x100fe200080108c3 */
[----:B------:R-:W-:Y:S01]  /*7300*/  FFMA.FTZ R157, R174, UR10, -R195 ;  /* 0x0000000aae9d7c23 */ /* 0x000fe200080108c3 */
[-C--:B------:R-:W-:Y:S01]  /*7310*/  FMUL.FTZ R40, R40, R190.reuse ;  /* 0x000000be28287220 */ /* 0x080fe20000410000 */
[----:B------:R-:W-:Y:S01]  /*7320*/  FADD.FTZ R153, R171, R154 ;  /* 0x0000009aab997221 */ /* 0x000fe20000010000 */
[-C--:B------:R-:W-:Y:S01]  /*7330*/  FMUL.FTZ R41, R41, R190.reuse ;  /* 0x000000be29297220 */ /* 0x080fe20000410000 */
[-C--:B------:R-:W-:Y:S01]  /*7340*/  FMUL.FTZ R44, R44, R190.reuse ;  /* 0x000000be2c2c7220 */ /* 0x080fe20000410000 */
[----:B------:R-:W4:Y:S01]  /*7350*/  MUFU.EX2 R196, R196 ;  /* 0x000000c400c47308 */ /* 0x000f220000000800 */
[----:B------:R-:W-:Y:S01]  /*7360*/  FADD.FTZ R154, R172, R153 ;  /* 0x00000099ac9a7221 */ /* 0x000fe20000010000 */
[----:B------:R-:W-:Y:S01]  /*7370*/  FFMA.FTZ R153, R170, UR10, -R195 ;  /* 0x0000000aaa997c23 */ /* 0x000fe200080108c3 */
[-C--:B------:R-:W-:Y:S01]  /*7380*/  FMUL.FTZ R45, R45, R190.reuse ;  /* 0x000000be2d2d7220 */ /* 0x080fe20000410000 */
[-C--:B------:R-:W-:Y:S01]  /*7390*/  FMUL.FTZ R48, R48, R190.reuse ;  /* 0x000000be30307220 */ /* 0x080fe20000410000 */
[----:B--2---:R-:W-:Y:S01]  /*73a0*/  FADD.FTZ R165, R175, R154 ;  /* 0x0000009aafa57221 */ /* 0x004fe20000010000 */
[-C--:B------:R-:W-:Y:S01]  /*73b0*/  FMUL.FTZ R49, R49, R190.reuse ;  /* 0x000000be31317220 */ /* 0x080fe20000410000 */
[-C--:B------:R-:W-:Y:S01]  /*73c0*/  FMUL.FTZ R52, R52, R190.reuse ;  /* 0x000000be34347220 */ /* 0x080fe20000410000 */
[----:B------:R-:W-:Y:S01]  /*73d0*/  MUFU.EX2 R9, R9 ;  /* 0x0000000900097308 */ /* 0x000fe20000000800 */
[----:B---3--:R-:W-:Y:S01]  /*73e0*/  FADD.FTZ R213, R192, R165 ;  /* 0x000000a5c0d57221 */ /* 0x008fe20000010000 */
[--C-:B------:R-:W-:Y:S01]  /*73f0*/  FFMA.FTZ R165, R182, UR10, -R195.reuse ;  /* 0x0000000ab6a57c23 */ /* 0x100fe200080108c3 */
[----:B------:R-:W-:Y:S01]  /*7400*/  FFMA.FTZ R195, R152, UR10, -R195 ;  /* 0x0000000a98c37c23 */ /* 0x000fe200080108c3 */
[----:B------:R-:W-:Y:S01]  /*7410*/  F2FP.F16.F32.PACK_AB R152, R14, R13 ;  /* 0x0000000d0e98723e */ /* 0x000fe200000000ff */
[----:B0-----:R-:W-:Y:S01]  /*7420*/  FADD.FTZ R154, R180, R213 ;  /* 0x000000d5b49a7221 */ /* 0x001fe20000010000 */
[-C--:B------:R-:W-:Y:S01]  /*7430*/  FMUL.FTZ R53, R53, R190.reuse ;  /* 0x000000be35357220 */ /* 0x080fe20000410000 */
[-C--:B------:R-:W-:Y:S01]  /*7440*/  FMUL.FTZ R56, R56, R190.reuse ;  /* 0x000000be38387220 */ /* 0x080fe20000410000 */
[----:B------:R0:W-:Y:S01]  /*7450*/  MUFU.EX2 R182, R162 ;  /* 0x000000a200b67308 */ /* 0x0001e20000000800 */
[----:B-1----:R-:W-:Y:S01]  /*7460*/  FADD.FTZ R213, R181, R154 ;  /* 0x0000009ab5d57221 */ /* 0x002fe20000010000 */
[----:B------:R-:W-:Y:S01]  /*7470*/  F2FP.F16.F32.PACK_AB R154, R194, R21 ;  /* 0x00000015c29a723e */ /* 0x000fe200000000ff */
[-C--:B------:R-:W-:Y:S01]  /*7480*/  FMUL.FTZ R57, R57, R190.reuse ;  /* 0x000000be39397220 */ /* 0x080fe20000410000 */
[----:B----4-:R-:W-:Y:S01]  /*7490*/  F2FP.F16.F32.PACK_AB R174, R196, R5 ;  /* 0x00000005c4ae723e */ /* 0x010fe200000000ff */
[----:B------:R-:W-:Y:S01]  /*74a0*/  FADD.FTZ R158, R184, R213 ;  /* 0x000000d5b89e7221 */ /* 0x000fe20000010000 */
[-C--:B------:R-:W-:Y:S01]  /*74b0*/  FMUL.FTZ R60, R60, R190.reuse ;  /* 0x000000be3c3c7220 */ /* 0x080fe20000410000 */
[----:B------:R-:W-:Y:S01]  /*74c0*/  FMUL.FTZ R61, R61, R190 ;  /* 0x000000be3d3d7220 */ /* 0x000fe20000410000 */
[----:B------:R-:W-:Y:S01]  /*74d0*/  MUFU.EX2 R12, R12 ;  /* 0x0000000c000c7308 */ /* 0x000fe20000000800 */
[----:B0-----:R-:W-:Y:S01]  /*74e0*/  F2FP.F16.F32.PACK_AB R162, R168, R167 ;  /* 0x000000a7a8a2723e */ /* 0x001fe200000000ff */
[----:B------:R-:W-:Y:S01]  /*74f0*/  FADD.FTZ R21, R185, R158 ;  /* 0x0000009eb9157221 */ /* 0x000fe20000010000 */
[----:B------:R-:W-:Y:S01]  /*7500*/  F2FP.F16.F32.PACK_AB R168, R181, R180 ;  /* 0x000000b4b5a8723e */ /* 0x000fe200000000ff */
[----:B------:R-:W-:Y:S01]  /*7510*/  FMUL.FTZ R180, R2, UR10 ;  /* 0x0000000a02b47c20 */ /* 0x000fe20008410000 */
[----:B------:R-:W-:Y:S01]  /*7520*/  F2FP.F16.F32.PACK_AB R158, R160, R159 ;  /* 0x0000009fa09e723e */ /* 0x000fe200000000ff */
[----:B------:R-:W-:Y:S01]  /*7530*/  FADD.FTZ R166, R188, R21 ;  /* 0x00000015bca67221 */ /* 0x000fe20000010000 */
[----:B------:R-:W-:Y:S01]  /*7540*/  F2FP.F16.F32.PACK_AB R160, R164, R163 ;  /* 0x000000a3a4a0723e */ /* 0x000fe200000000ff */
[----:B------:R-:W-:Y:S01]  /*7550*/  MUFU.EX2 R11, R11 ;  /* 0x0000000b000b7308 */ /* 0x000fe20000000800 */
[----:B------:R-:W-:Y:S01]  /*7560*/  F2FP.F16.F32.PACK_AB R164, R172, R171 ;  /* 0x000000abaca4723e */ /* 0x000fe200000000ff */
[C---:B------:R-:W-:Y:S01]  /*7570*/  FADD.FTZ R170, R189.reuse, R166 ;  /* 0x000000a6bdaa7221 */ /* 0x040fe20000010000 */
[----:B------:R-:W-:Y:S01]  /*7580*/  F2FP.F16.F32.PACK_AB R172, R189, R188 ;  /* 0x000000bcbdac723e */ /* 0x000fe200000000ff */
[----:B------:R-:W-:Y:S01]  /*7590*/  FMUL.FTZ R64, R64, R190 ;  /* 0x000000be40407220 */ /* 0x000fe20000410000 */
[----:B------:R-:W-:Y:S01]  /*75a0*/  F2FP.F16.F32.PACK_AB R166, R192, R175 ;  /* 0x000000afc0a6723e */ /* 0x000fe200000000ff */
[----:B------:R-:W-:Y:S01]  /*75b0*/  FADD.FTZ R21, R5, R170 ;  /* 0x000000aa05157221 */ /* 0x000fe20000010000 */
[----:B------:R-:W-:Y:S01]  /*75c0*/  F2FP.F16.F32.PACK_AB R170, R185, R184 ;  /* 0x000000b8b9aa723e */ /* 0x000fe200000000ff */
[----:B------:R-:W0:Y:S01]  /*75d0*/  MUFU.EX2 R180, R180 ;  /* 0x000000b400b47308 */ /* 0x000e220000000800 */
[-C--:B------:R-:W-:Y:S01]  /*75e0*/  FMUL.FTZ R65, R65, R190.reuse ;  /* 0x000000be41417220 */ /* 0x080fe20000410000 */
[----:B------:R-:W-:Y:S01]  /*75f0*/  FADD.FTZ R2, R196, R21 ;  /* 0x00000015c4027221 */ /* 0x000fe20000010000 */
        /* <DEDUP_REMOVED lines=15> */
[-C--:B------:R-:W-:Y:S01]  /*76f0*/  FMUL.FTZ R92, R92, R190.reuse ;  /* 0x000000be5c5c7220 */ /* 0x080fe20000410000 */
[-C--:B------:R-:W-:Y:S01]  /*7700*/  FMUL.FTZ R93, R93, R190.reuse ;  /* 0x000000be5d5d7220 */ /* 0x080fe20000410000 */
[-C--:B------:R-:W-:Y:S01]  /*7710*/  FMUL.FTZ R96, R96, R190.reuse ;  /* 0x000000be60607220 */ /* 0x080fe20000410000 */
[----:B------:R-:W-:Y:S01]  /*7720*/  FADD.FTZ R0, R12, R5 ;  /* 0x000000050c007221 */ /* 0x000fe20000010000 */
[-C--:B------:R-:W-:Y:S01]  /*7730*/  FMUL.FTZ R97, R97, R190.reuse ;  /* 0x000000be61617220 */ /* 0x080fe20000410000 */
[-C--:B------:R-:W-:Y:S01]  /*7740*/  FMUL.FTZ R100, R100, R190.reuse ;  /* 0x000000be64647220 */ /* 0x080fe20000410000 */
[----:B------:R-:W0:Y:S01]  /*7750*/  MUFU.EX2 R198, R198 ;  /* 0x000000c600c67308 */ /* 0x000e220000000800 */
[----:B------:R-:W-:Y:S01]  /*7760*/  FADD.FTZ R5, R11, R0 ;  /* 0x000000000b057221 */ /* 0x000fe20000010000 */
[-C--:B------:R-:W-:Y:S01]  /*7770*/  FMUL.FTZ R101, R101, R190.reuse ;  /* 0x000000be65657220 */ /* 0x080fe20000410000 */
[-C--:B------:R-:W-:Y:S01]  /*7780*/  FMUL.FTZ R104, R104, R190.reuse ;  /* 0x000000be68687220 */ /* 0x080fe20000410000 */
[-C--:B------:R-:W-:Y:S01]  /*7790*/  FMUL.FTZ R105, R105, R190.reuse ;  /* 0x000000be69697220 */ /* 0x080fe20000410000 */
[----:B-1----:R-:W-:Y:S01]  /*77a0*/  FADD.FTZ R188, R20, R5 ;  /* 0x0000000514bc7221 */ /* 0x002fe20000010000 */
        /* <DEDUP_REMOVED lines=30> */
[----:B------:R-:W-:Y:S01]  /*7990*/  FMUL.FTZ R149, R149, R190 ;  /* 0x000000be95957220 */ /* 0x000fe20000410000 */
[----:B------:R-:W-:Y:S01]  /*79a0*/  F2FP.F16.F32.PACK_AB R155, R20, R11 ;  /* 0x0000000b149b723e */ /* 0x000fe200000000ff */
[-C--:B------:R-:W-:Y:S01]  /*79b0*/  FMUL.FTZ R26, R26, R180.reuse ;  /* 0x000000b41a1a7220 */ /* 0x080fe20000410000 */
[-C--:B------:R-:W-:Y:S01]  /*79c0*/  FMUL.FTZ R27, R27, R180.reuse ;  /* 0x000000b41b1b7220 */ /* 0x080fe20000410000 */
[----:B------:R-:W2:Y:S01]  /*79d0*/  MUFU.EX2 R14, R197 ;  /* 0x000000c5000e7308 */ /* 0x000ea20000000800 */
[----:B0-----:R-:W-:Y:S01]  /*79e0*/  FADD.FTZ R5, R161, R188 ;  /* 0x000000bca1057221 */ /* 0x001fe20000010000 */
[----:B------:R-:W-:Y:S01]  /*79f0*/  F2FP.F16.F32.PACK_AB R161, R182, R161 ;  /* 0x000000a1b6a1723e */ /* 0x000fe200000000ff */
[-C--:B------:R-:W-:Y:S01]  /*7a00*/  FMUL.FTZ R30, R30, R180.reuse ;  /* 0x000000b41e1e7220 */ /* 0x080fe20000410000 */
[-C--:B------:R-:W-:Y:S01]  /*7a10*/  FMUL.FTZ R31, R31, R180.reuse ;  /* 0x000000b41f1f7220 */ /* 0x080fe20000410000 */
[----:B------:R-:W-:Y:S01]  /*7a20*/  FADD.FTZ R188, R182, R5 ;  /* 0x00000005b6bc7221 */ /* 0x000fe20000010000 */
        /* <DEDUP_REMOVED lines=22> */
[-C--:B------:R-:W-:Y:S01]  /*7b90*/  FMUL.FTZ R62, R62, R180.reuse ;  /* 0x000000b43e3e7220 */ /* 0x080fe20000410000 */
[-C--:B------:R-:W-:Y:S01]  /*7ba0*/  FMUL.FTZ R63, R63, R180.reuse ;  /* 0x000000b43f3f7220 */ /* 0x080fe20000410000 */
[-C--:B------:R-:W-:Y:S01]  /*7bb0*/  FMUL.FTZ R66, R66, R180.reuse ;  /* 0x000000b442427220 */ /* 0x080fe20000410000 */
[-C--:B------:R-:W-:Y:S01]  /*7bc0*/  FMUL.FTZ R67, R67, R180.reuse ;  /* 0x000000b443437220 */ /* 0x080fe20000410000 */
[----:B------:R0:W1:Y:S01]  /*7bd0*/  MUFU.EX2 R0, R157 ;  /* 0x0000009d00007308 */ /* 0x0000620000000800 */
[----:B---3--:R-:W-:Y:S01]  /*7be0*/  FADD.FTZ R192, R184, R5 ;  /* 0x00000005b8c07221 */ /* 0x008fe20000010000 */
[-C--:B------:R-:W-:Y:S01]  /*7bf0*/  FMUL.FTZ R70, R70, R180.reuse ;  /* 0x000000b446467220 */ /* 0x080fe20000410000 */
[-C--:B------:R-:W-:Y:S01]  /*7c00*/  FMUL.FTZ R71, R71, R180.reuse ;  /* 0x000000b447477220 */ /* 0x080fe20000410000 */
[-C--:B------:R-:W-:Y:S01]  /*7c10*/  FMUL.FTZ R74, R74, R180.reuse ;  /* 0x000000b44a4a7220 */ /* 0x080fe20000410000 */
[-C--:B------:R-:W-:Y:S01]  /*7c20*/  FMUL.FTZ R75, R75, R180.reuse ;  /* 0x000000b44b4b7220 */ /* 0x080fe20000410000 */
[-C--:B------:R-:W-:Y:S01]  /*7c30*/  FMUL.FTZ R78, R78, R180.reuse ;  /* 0x000000b44e4e7220 */ /* 0x080fe20000410000 */
[-C--:B------:R-:W-:Y:S01]  /*7c40*/  FMUL.FTZ R79, R79, R180.reuse ;  /* 0x000000b44f4f7220 */ /* 0x080fe20000410000 */
[----:B------:R-:W-:Y:S01]  /*7c50*/  MUFU.EX2 R178, R178 ;  /* 0x000000b200b27308 */ /* 0x000fe20000000800 */
        /* <DEDUP_REMOVED lines=8> */
[C---:B-1----:R-:W-:Y:S01]  /*7ce0*/  FADD.FTZ R5, R0.reuse, R5 ;  /* 0x0000000500057221 */ /* 0x042fe20000010000 */
[----:B------:R-:W-:Y:S01]  /*7cf0*/  F2FP.F16.F32.PACK_AB R167, R0, R167 ;  /* 0x000000a700a7723e */ /* 0x000fe200000000ff */
[-C--:B------:R-:W-:Y:S01]  /*7d00*/  FMUL.FTZ R91, R91, R180.reuse ;  /* 0x000000b45b5b7220 */ /* 0x080fe20000410000 */
[-C--:B------:R-:W-:Y:S01]  /*7d10*/  FMUL.FTZ R94, R94, R180.reuse ;  /* 0x000000b45e5e7220 */ /* 0x080fe20000410000 */
[-C--:B------:R-:W-:Y:S01]  /*7d20*/  FMUL.FTZ R95, R95, R180.reuse ;  /* 0x000000b45f5f7220 */ /* 0x080fe20000410000 */
[-C--:B------:R-:W-:Y:S01]  /*7d30*/  FMUL.FTZ R98, R98, R180.reuse ;  /* 0x000000b462627220 */ /* 0x080fe20000410000 */
[-C--:B------:R-:W-:Y:S01]  /*7d40*/  FMUL.FTZ R99, R99, R180.reuse ;  /* 0x000000b463637220 */ /* 0x080fe20000410000 */
[----:B------:R1:W2:Y:S01]  /*7d50*/  MUFU.EX2 R171, R165 ;  /* 0x000000a500ab7308 */ /* 0x0002a20000000800 */
        /* <DEDUP_REMOVED lines=8> */
[----:B-1----:R-:W-:Y:S01]  /*7de0*/  F2FP.F16.F32.PACK_AB R165, R184, R169 ;  /* 0x000000a9b8a5723e */ /* 0x002fe200000000ff */
[----:B------:R-:W-:Y:S01]  /*7df0*/  FMUL.FTZ R115, R115, R180 ;  /* 0x000000b473737220 */ /* 0x000fe20000410000 */
[----:B0-----:R-:W-:Y:S01]  /*7e00*/  F2FP.F16.F32.PACK_AB R169, R179, R178 ;  /* 0x000000b2b3a9723e */ /* 0x001fe200000000ff */
        /* <DEDUP_REMOVED lines=21> */
[----:B--2---:R-:W-:Y:S01]  /*7f60*/  FADD.FTZ R5, R171, R186 ;  /* 0x000000baab057221 */ /* 0x004fe20000010000 */
[----:B---3--:R-:W-:Y:S01]  /*7f70*/  F2FP.F16.F32.PACK_AB R171, R188, R171 ;  /* 0x000000abbcab723e */ /* 0x008fe200000000ff */
[-C--:B------:R-:W-:Y:S01]  /*7f80*/  FMUL.FTZ R150, R150, R180.reuse ;  /* 0x000000b496967220 */ /* 0x080fe20000410000 */
[----:B------:R-:W-:Y:S01]  /*7f90*/  FMUL.FTZ R151, R151, R180 ;  /* 0x000000b497977220 */ /* 0x000fe20000410000 */
[----:B------:R-:W-:-:S03]  /*7fa0*/  FADD.FTZ R194, R188, R5 ;  /* 0x00000005bcc27221 */ /* 0x000fc60000010000 */
[----:B------:R-:W2:Y:S01]  /*7fb0*/  MUFU.EX2 R186, R195 ;  /* 0x000000c300ba7308 */ /* 0x000ea20000000800 */
[----:B-1----:R-:W-:Y:S01]  /*7fc0*/  FADD.FTZ R5, R173, R194 ;  /* 0x000000c2ad057221 */ /* 0x002fe20000010000 */
[----:B----4-:R-:W-:-:S03]  /*7fd0*/  F2FP.F16.F32.PACK_AB R173, R192, R173 ;  /* 0x000000adc0ad723e */ /* 0x010fc600000000ff */
[----:B------:R-:W-:-:S04]  /*7fe0*/  FADD.FTZ R4, R192, R5 ;  /* 0x00000005c0047221 */ /* 0x000fc80000010000 */
[----:B0-----:R-:W-:-:S04]  /*7ff0*/  FADD.FTZ R5, R175, R4 ;  /* 0x00000004af057221 */ /* 0x001fc80000010000 */
[C---:B--2---:R-:W-:Y:S01]  /*8000*/  FADD.FTZ R0, R186.reuse, R5 ;  /* 0x00000005ba007221 */ /* 0x044fe20000010000 */
[----:B------:R-:W-:Y:S01]  /*8010*/  F2FP.F16.F32.PACK_AB R175, R186, R175 ;  /* 0x000000afbaaf723e */ /* 0x000fe200000000ff */
[----:B------:R-:W-:Y:S06]  /*8020*/  @!P0 BRA `(.L_x_11638) ;  /* 0x0000000000048947 */ /* 0x000fec0003800000 */
[----:B------:R-:W-:Y:S01]  /*8030*/  BPT.TRAP 0x1 ;  /* 0x000000040000795c */ /* 0x000fe20000300000 */
.L_x_11638:
[----:B------:R0:W1:Y:S01]  /*8040*/  SYNCS.PHASECHK.TRANS64.TRYWAIT P1, [UR28+0x22850], R8 ;  /* 0x02285008ff0075a7 */ /* 0x000062000802015c */
[----:B------:R-:W-:Y:S05]  /*8050*/  @!P0 BRA `(.L_x_11639) ;  /* 0x0000000000048947 */ /* 0x000fea0003800000 */
[----:B------:R-:W-:Y:S01]  /*8060*/  BPT.TRAP 0x1 ;  /* 0x000000040000795c */ /* 0x000fe20000300000 */
.L_x_11639:
[----:B-1----:R-:W-:Y:S05]  /*8070*/  @P1 BRA `(.L_x_11640) ;  /* 0x0000000000081947 */ /* 0x002fea0003800000 */
[----:B------:R-:W1:Y:S02]  /*8080*/  SYNCS.PHASECHK.TRANS64.TRYWAIT P1, [UR28+0x22850], R8 ;  /* 0x02285008ff0075a7 */ /* 0x000e64000802015c */
[----:B-1----:R-:W-:Y:S05]  /*8090*/  @!P1 BRA `(.L_x_11641) ;  /* 0x000000fc00389947 */ /* 0x002fea0003800000 */
.L_x_11640:
        /* <DEDUP_REMOVED lines=52> */
.L_x_11625:
        /* <DEDUP_REMOVED lines=26> */
.L_x_11644:
[----:B------:R-:W-:-:S11]  /*8580*/  UISETP.NE.AND UP2, UPT, UR15, 0x1, UPT ;  /* 0x000000010f00788c */ /* 0x000fd6000bf45270 */
[----:B------:R-:W-:Y:S02]  /*8590*/  @UP2 ULDC.64 UR18, c[0x0][0x9e8] ;  /* 0x00027a0000122ab9 */ /* 0x000fe40000000a00 */
[----:B------:R-:W-:-:S04]  /*85a0*/  UIMAD.WIDE.U32 UR6, UR11, UR18, URZ ;  /* 0x000000120b0672a5 */ /* 0x000fc8000f8e003f */
[----:B------:R-:W-:-:S12]  /*85b0*/  @UP2 USHF.R.U32.HI UR11, URZ, UR19, UR7 ;  /* 0x000000133f0b2299 */ /* 0x000fd80008011607 */
.L_x_11645:
[----:B------:R-:W-:-:S04]  /*85c0*/  UIMAD UR11, UR11, UR15, URZ ;  /* 0x0000000f0b0b72a4 */ /* 0x000fc8000f8e023f */
[----:B------:R-:W-:-:S04]  /*85d0*/  UISETP.LT.AND UP2, UPT, UR14, UR11, UPT ;  /* 0x0000000b0e00728c */ /* 0x000fc8000bf41270 */
[----:B------:R-:W-:-:S12]  /*85e0*/  USEL UR14, UR14, UR11, !UP2 ;  /* 0x0000000b0e0e7287 */ /* 0x000fd8000d000000 */
.L_x_11643:
        /* <DEDUP_REMOVED lines=8> */
[----:B------:R-:W-:Y:S01]  /*8670*/  IMAD.MOV.U32 R9, RZ, RZ, R4 ;  /* 0x000000ffff097224 */ /* 0x000fe200078e0004 */
[----:B------:R-:W-:Y:S01]  /*8680*/  ULDC UR25, c[0x0][0x9d8] ;  /* 0x0002760000197ab9 */ /* 0x000fe20000000800 */
[----:B0-----:R-:W-:Y:S01]  /*8690*/  IMAD.MOV.U32 R8, RZ, RZ, R5 ;  /* 0x000000ffff087224 */ /* 0x001fe200078e0005 */
[----:B------:R-:W-:Y:S01]  /*86a0*/  ULDC UR24, c[0x0][0x988] ;  /* 0x0002620000187ab9 */ /* 0x000fe20000000800 */
[----:B------:R-:W-:-:S07]  /*86b0*/  IMAD.MOV.U32 R6, RZ, RZ, R3 ;  /* 0x000000ffff067224 */ /* 0x000fce00078e0003 */
.L_x_11655:
        /* <DEDUP_REMOVED lines=9> */
.L_x_11647:
        /* <DEDUP_REMOVED lines=9> */
.L_x_11648:
[----:B-1----:R-:W-:Y:S05]  /*87e0*/  @P2 BRA `(.L_x_11649) ;  /* 0x0000000000082947 */ /* 0x002fea0003800000 */
[----:B------:R-:W1:Y:S02]  /*87f0*/  SYNCS.PHASECHK.TRANS64.TRYWAIT P2, [UR26+0x22830], R3 ;  /* 0x02283003ff0075a7 */ /* 0x000e64000804015a */
[----:B-1----:R-:W-:Y:S05]  /*8800*/  @!P2 BRA `(.L_x_11650) ;  /* 0x000000f40070a947 */ /* 0x002fea0003800000 */
.L_x_11649:
        /* <DEDUP_REMOVED lines=25> */
[----:B-1----:R-:W-:Y:S01]  /*89a0*/  FMUL.FTZ R4, R153, UR25 ;  /* 0x0000001999047c20 */ /* 0x002fe20008410000 */
        /* <DEDUP_REMOVED lines=57> */
[----:B------:R-:W-:-:S05]  /*8d40*/  FMUL.FTZ R189, R199, UR25 ;  /* 0x00000019c7bd7c20 */ /* 0x000fca0008410000 */
        /* <DEDUP_REMOVED lines=14> */
[----:B---3--:R-:W-:Y:S01]  /*8e30*/  FMNMX.FTZ R5, R167, R176, !PT ;  /* 0x000000b0a7057209 */ /* 0x008fe20007810000 */
[----:B------:R-:W-:-:S06]  /*8e40*/  FMUL.FTZ R176, R196, UR25 ;  /* 0x00000019c4b07c20 */ /* 0x000fcc0008410000 */
        /* <DEDUP_REMOVED lines=22> */
[----:B------:R-:W4:Y:S08]  /*8fb0*/  MUFU.TANH R13, R13 ;  /* 0x0000000d000d7308 */ /* 0x000f300000002400 */
[----:B------:R-:W5:Y:S08]  /*8fc0*/  MUFU.TANH R15, R15 ;  /* 0x0000000f000f7308 */ /* 0x000f700000002400 */
[----:B------:R-:W0:Y:S01]  /*8fd0*/  MUFU.TANH R21, R21 ;  /* 0x0000001500157308 */ /* 0x000e220000002400 */
[----:B---3--:R-:W-:Y:S01]  /*8fe0*/  FMNMX.FTZ R192, R5, R184, !PT ;  /* 0x000000b805c07209 */ /* 0x008fe20007810000 */
[----:B------:R-:W-:-:S06]  /*8ff0*/  FMUL.FTZ R184, R190, UR25 ;  /* 0x00000019beb87c20 */ /* 0x000fcc0008410000 */
[----:B------:R-:W3:Y:S01]  /*9000*/  MUFU.TANH R153, R153 ;  /* 0x0000009900997308 */ /* 0x000ee20000002400 */
[----:B------:R-:W1:Y:S07]  /*9010*/  SHFL.BFLY PT, R5, R192, 0x1, 0x1f ;  /* 0x0c201f00c0057f89 */ /* 0x000e6e00000e0000 */
[----:B------:R-:W3:Y:S08]  /*9020*/  MUFU.TANH R156, R156 ;  /* 0x0000009c009c7308 */ /* 0x000ef00000002400 */
[----:B------:R-:W3:Y:S08]  /*9030*/  MUFU.TANH R157, R157 ;  /* 0x0000009d009d7308 */ /* 0x000ef00000002400 */
[----:B------:R-:W3:Y:S01]  /*9040*/  MUFU.TANH R160, R160 ;  /* 0x000000a000a07308 */ /* 0x000ee20000002400 */
[----:B-1----:R-:W-:-:S05]  /*9050*/  FMNMX.FTZ R5, R192, R5, !PT ;  /* 0x00000005c0057209 */ /* 0x002fca0007810000 */
[C---:B------:R-:W-:Y:S01]  /*9060*/  FADD.FTZ R8, -R5.reuse, R8 ;  /* 0x0000000805087221 */ /* 0x040fe20000010100 */
[----:B------:R-:W-:Y:S01]  /*9070*/  FMUL.FTZ R213, R5, UR10 ;  /* 0x0000000a05d57c20 */ /* 0x000fe20008410000 */
[----:B------:R-:W1:Y:S02]  /*9080*/  MUFU.TANH R161, R161 ;  /* 0x000000a100a17308 */ /* 0x000e640000002400 */
[----:B------:R-:W-:Y:S01]  /*9090*/  FMUL.FTZ R191, R8, UR10 ;  /* 0x0000000a08bf7c20 */ /* 0x000fe20008410000 */
[----:B------:R-:W-:Y:S01]  /*90a0*/  FMNMX.FTZ R8, R10, R9, !PT ;  /* 0x000000090a087209 */ /* 0x000fe20007810000 */
[--C-:B------:R-:W-:Y:S01]  /*90b0*/  FFMA.FTZ R192, R7, UR10, -R213.reuse ;  /* 0x0000000a07c07c23 */ /* 0x100fe200080108d5 */
[--C-:B------:R-:W-:Y:S01]  /*90c0*/  FFMA.FTZ R193, R4, UR10, -R213.reuse ;  /* 0x0000000a04c17c23 */ /* 0x100fe200080108d5 */
[--C-:B------:R-:W-:Y:S01]  /*90d0*/  FFMA.FTZ R197, R152, UR10, -R213.reuse ;  /* 0x0000000a98c57c23 */ /* 0x100fe200080108d5 */
[----:B--2---:R-:W-:Y:S01]  /*90e0*/  FMNMX.FTZ R190, R11, R8, !PT ;  /* 0x000000080bbe7209 */ /* 0x004fe20007810000 */
[----:B------:R-:W2:Y:S01]  /*90f0*/  MUFU.TANH R163, R163 ;  /* 0x000000a300a37308 */ /* 0x000ea20000002400 */
[--C-:B------:R-:W-:Y:S01]  /*9100*/  FFMA.FTZ R12, R12, UR10, -R213.reuse ;  /* 0x0000000a0c0c7c23 */ /* 0x100fe200080108d5 */
[--C-:B------:R-:W-:Y:S01]  /*9110*/  FFMA.FTZ R195, R14, UR10, -R213.reuse ;  /* 0x0000000a0ec37c23 */ /* 0x100fe200080108d5 */
[----:B----4-:R-:W-:Y:S01]  /*9120*/  FMNMX.FTZ R190, R13, R190, !PT ;  /* 0x000000be0dbe7209 */ /* 0x010fe20007810000 */
[--C-:B------:R-:W-:Y:S01]  /*9130*/  FFMA.FTZ R14, R20, UR10, -R213.reuse ;  /* 0x0000000a140e7c23 */ /* 0x100fe200080108d5 */
[--C-:B------:R-:W-:Y:S01]  /*9140*/  FFMA.FTZ R20, R154, UR10, -R213.reuse ;  /* 0x0000000a9a147c23 */ /* 0x100fe200080108d5 */
[--C-:B------:R-:W-:Y:S01]  /*9150*/  FFMA.FTZ R155, R155, UR10, -R213.reuse ;  /* 0x0000000a9b9b7c23 */ /* 0x100fe200080108d5 */
[----:B-----5:R-:W-:Y:S01]  /*9160*/  FMNMX.FTZ R190, R15, R190, !PT ;  /* 0x000000be0fbe7209 */ /* 0x020fe20007810000 */
[----:B------:R-:W4:Y:S01]  /*9170*/  MUFU.TANH R175, R175 ;  /* 0x000000af00af7308 */ /* 0x000f220000002400 */
[--C-:B------:R-:W-:Y:S01]  /*9180*/  FFMA.FTZ R159, R159, UR10, -R213.reuse ;  /* 0x0000000a9f9f7c23 */ /* 0x100fe200080108d5 */
[--C-:B------:R-:W-:Y:S01]  /*9190*/  FFMA.FTZ R162, R162, UR10, -R213.reuse ;  /* 0x0000000aa2a27c23 */ /* 0x100fe200080108d5 */
[----:B0-----:R-:W-:Y:S01]  /*91a0*/  FMNMX.FTZ R190, R21, R190, !PT ;  /* 0x000000be15be7209 */ /* 0x001fe20007810000 */
[--C-:B------:R-:W-:Y:S01]  /*91b0*/  FFMA.FTZ R199, R164, UR10, -R213.reuse ;  /* 0x0000000aa4c77c23 */ /* 0x100fe200080108d5 */
[--C-:B------:R-:W-:Y:S01]  /*91c0*/  FFMA.FTZ R164, R165, UR10, -R213.reuse ;  /* 0x0000000aa5a47c23 */ /* 0x100fe200080108d5 */
[--C-:B------:R-:W-:Y:S01]  /*91d0*/  FFMA.FTZ R165, R166, UR10, -R213.reuse ;  /* 0x0000000aa6a57c23 */ /* 0x100fe200080108d5 */
[----:B---3--:R-:W-:Y:S01]  /*91e0*/  FMNMX.FTZ R7, R153, R190, !PT ;  /* 0x000000be99077209 */ /* 0x008fe20007810000 */
[----:B------:R-:W0:Y:S01]  /*91f0*/  MUFU.TANH R178, R178 ;  /* 0x000000b200b27308 */ /* 0x000e220000002400 */
[--C-:B------:R-:W-:Y:S01]  /*9200*/  FFMA.FTZ R190, R158, UR10, -R213.reuse ;  /* 0x0000000a9ebe7c23 */ /* 0x100fe200080108d5 */
[--C-:B------:R-:W-:Y:S01]  /*9210*/  FFMA.FTZ R166, R167, UR10, -R213.reuse ;  /* 0x0000000aa7a67c23 */ /* 0x100fe200080108d5 */
[----:B------:R-:W-:Y:S01]  /*9220*/  FMNMX.FTZ R4, R156, R7, !PT ;  /* 0x000000079c047209 */ /* 0x000fe20007810000 */
[--C-:B------:R-:W-:Y:S01]  /*9230*/  FFMA.FTZ R167, R168, UR10, -R213.reuse ;  /* 0x0000000aa8a77c23 */ /* 0x100fe200080108d5 */
[--C-:B------:R-:W-:Y:S01]  /*9240*/  FFMA.FTZ R168, R169, UR10, -R213.reuse ;  /* 0x0000000aa9a87c23 */ /* 0x100fe200080108d5 */
[--C-:B------:R-:W-:Y:S01]  /*9250*/  FFMA.FTZ R169, R170, UR10, -R213.reuse ;  /* 0x0000000aaaa97c23 */ /* 0x100fe200080108d5 */
[----:B------:R-:W-:Y:S01]  /*9260*/  FMNMX.FTZ R7, R157, R4, !PT ;  /* 0x000000049d077209 */ /* 0x000fe20007810000 */
[----:B------:R-:W3:Y:S01]  /*9270*/  MUFU.TANH R179, R179 ;  /* 0x000000b300b37308 */ /* 0x000ee20000002400 */
[--C-:B------:R-:W-:Y:S01]  /*9280*/  FFMA.FTZ R170, R171, UR10, -R213.reuse ;  /* 0x0000000aabaa7c23 */ /* 0x100fe200080108d5 */
[--C-:B------:R-:W-:Y:S01]  /*9290*/  FFMA.FTZ R171, R172, UR10, -R213.reuse ;  /* 0x0000000aacab7c23 */ /* 0x100fe200080108d5 */
[----:B------:R-:W-:Y:S01]  /*92a0*/  FMNMX.FTZ R4, R160, R7, !PT ;  /* 0x00000007a0047209 */ /* 0x000fe20007810000 */
[--C-:B------:R-:W-:Y:S01]  /*92b0*/  FFMA.FTZ R172, R173, UR10, -R213.reuse ;  /* 0x0000000aadac7c23 */ /* 0x100fe200080108d5 */
[--C-:B------:R-:W-:Y:S01]  /*92c0*/  FFMA.FTZ R173, R174, UR10, -R213.reuse ;  /* 0x0000000aaead7c23 */ /* 0x100fe200080108d5 */
[--C-:B------:R-:W-:Y:S01]  /*92d0*/  FFMA.FTZ R174, R176, UR10, -R213.reuse ;  /* 0x0000000ab0ae7c23 */ /* 0x100fe200080108d5 */
[----:B-1----:R-:W-:Y:S01]  /*92e0*/  FMNMX.FTZ R4, R161, R4, !PT ;  /* 0x00000004a1047209 */ /* 0x002fe20007810000 */
[----:B------:R-:W1:Y:S01]  /*92f0*/  MUFU.TANH R180, R180 ;  /* 0x000000b400b47308 */ /* 0x000e620000002400 */
[----:B------:R-:W-:-:S02]  /*9300*/  FFMA.FTZ R177, R177, UR10, -R213 ;  /* 0x0000000ab1b17c23 */ /* 0x000fc400080108d5 */
[----:B--2---:R-:W-:-:S04]  /*9310*/  FMNMX.FTZ R4, R163, R4, !PT ;  /* 0x00000004a3047209 */ /* 0x004fc80007810000 */
[----:B----4-:R-:W-:Y:S01]  /*9320*/  FMNMX.FTZ R7, R175, R4, !PT ;  /* 0x00000004af077209 */ /* 0x010fe20007810000 */
[----:B------:R-:W2:Y:S03]  /*9330*/  MUFU.TANH R181, R181 ;  /* 0x000000b500b57308 */ /* 0x000ea60000002400 */
[----:B0-----:R-:W-:-:S04]  /*9340*/  FMNMX.FTZ R4, R178, R7, !PT ;  /* 0x00000007b2047209 */ /* 0x001fc80007810000 */
[----:B---3--:R-:W-:Y:S01]  /*9350*/  FMNMX.FTZ R7, R179, R4, !PT ;  /* 0x00000004b3077209 */ /* 0x008fe20007810000 */
[----:B------:R-:W0:Y:S03]  /*9360*/  MUFU.TANH R182, R182 ;  /* 0x000000b600b67308 */ /* 0x000e260000002400 */
        /* <DEDUP_REMOVED lines=15> */
[----:B------:R-:W2:Y:S01]  /*9460*/  MUFU.EX2 R191, R191 ;  /* 0x000000bf00bf7308 */ /* 0x000ea20000000800 */
[----:B0-----:R-:W-:-:S07]  /*9470*/  FMNMX.FTZ R4, R188, R7, !PT ;  /* 0x00000007bc047209 */ /* 0x001fce0007810000 */
[----:B------:R-:W0:Y:S01]  /*9480*/  MUFU.EX2 R8, R192 ;  /* 0x000000c000087308 */ /* 0x000e220000000800 */
[----:B-1----:R-:W-:-:S05]  /*9490*/  FMNMX.FTZ R4, R189, R4, !PT ;  /* 0x00000004bd047209 */ /* 0x002fca0007810000 */
[----:B------:R-:W1:Y:S02]  /*94a0*/  SHFL.BFLY PT, R7, R4, 0x2, 0x1f ;  /* 0x0c401f0004077f89 */ /* 0x000e6400000e0000 */
[----:B------:R-:W3:Y:S01]  /*94b0*/  MUFU.EX2 R193, R193 ;  /* 0x000000c100c17308 */ /* 0x000ee20000000800 */
        /* <DEDUP_REMOVED lines=20> */
[----:B------:R-:W-:Y:S01]  /*9600*/  FMUL.FTZ R57, R57, R191 ;  /* 0x000000bf39397220 */ /* 0x000fe20000410000 */
        /* <DEDUP_REMOVED lines=39> */
[----:B------:R-:W-:Y:S01]  /*9880*/  FFMA.FTZ R175, R178, UR10, -R152 ;  /* 0x0000000ab2af7c23 */ /* 0x000fe20008010898 */
[----:B------:R-:W-:-:S02]  /*9890*/  IMAD.U32 R178, RZ, RZ, UR26 ;  /* 0x0000001affb27e24 */ /* 0x000fc4000f8e00ff */
[----:B------:R-:W-:Y:S01]  /*98a0*/  FMUL.FTZ R7, R7, UR10 ;  /* 0x0000000a07077c20 */ /* 0x000fe20008410000 */
[--C-:B------:R-:W-:Y:S01]  /*98b0*/  FFMA.FTZ R192, R153, UR10, -R152.reuse ;  /* 0x0000000a99c07c23 */ /* 0x100fe20008010898 */
[--C-:B------:R-:W-:Y:S01]  /*98c0*/  FFMA.FTZ R10, R10, UR10, -R152.reuse ;  /* 0x0000000a0a0a7c23 */ /* 0x100fe20008010898 */
[----:B------:R-:W-:Y:S01]  /*98d0*/  @!P2 VIADD R153, R178, 0x22840 ;  /* 0x00022840b299a836 */ /* 0x000fe20000000000 */
[----:B------:R1:W4:Y:S01]  /*98e0*/  MUFU.EX2 R9, R7 ;  /* 0x0000000700097308 */ /* 0x0003220000000800 */
[--C-:B------:R-:W-:Y:S01]  /*98f0*/  FFMA.FTZ R11, R11, UR10, -R152.reuse ;  /* 0x0000000a0b0b7c23 */ /* 0x100fe20008010898 */
[--C-:B------:R-:W-:Y:S01]  /*9900*/  FFMA.FTZ R13, R13, UR10, -R152.reuse ;  /* 0x0000000a0d0d7c23 */ /* 0x100fe20008010898 */
[--C-:B------:R-:W-:Y:S01]  /*9910*/  FFMA.FTZ R176, R15, UR10, -R152.reuse ;  /* 0x0000000a0fb07c23 */ /* 0x100fe20008010898 */
[----:B------:R-:W-:Y:S01]  /*9920*/  @!P2 PRMT R153, RZ, 0x654, R153 ;  /* 0x00000654ff99a816 */ /* 0x000fe20000000099 */
[--C-:B------:R-:W-:Y:S01]  /*9930*/  FFMA.FTZ R15, R21, UR10, -R152.reuse ;  /* 0x0000000a150f7c23 */ /* 0x100fe20008010898 */
[--C-:B------:R-:W-:Y:S01]  /*9940*/  FFMA.FTZ R21, R156, UR10, -R152.reuse ;  /* 0x0000000a9c157c23 */ /* 0x100fe20008010898 */
[--C-:B------:R-:W-:Y:S01]  /*9950*/  FFMA.FTZ R194, R157, UR10, -R152.reuse ;  /* 0x0000000a9dc27c23 */ /* 0x100fe20008010898 */
[----:B------:R-:W5:Y:S01]  /*9960*/  MUFU.EX2 R159, R159 ;  /* 0x0000009f009f7308 */ /* 0x000f620000000800 */
[----:B-1----:R-:W-:Y:S01]  /*9970*/  IADD3 R7, -R215, 0xb, RZ ;  /* 0x0000000bd7077810 */ /* 0x002fe20007ffe1ff */
[--C-:B------:R-:W-:Y:S01]  /*9980*/  FFMA.FTZ R196, R160, UR10, -R152.reuse ;  /* 0x0000000aa0c47c23 */ /* 0x100fe20008010898 */
[--C-:B------:R-:W-:Y:S01]  /*9990*/  FFMA.FTZ R161, R161, UR10, -R152.reuse ;  /* 0x0000000aa1a17c23 */ /* 0x100fe20008010898 */
[--C-:B------:R-:W-:Y:S01]  /*99a0*/  FFMA.FTZ R163, R163, UR10, -R152.reuse ;  /* 0x0000000aa3a37c23 */ /* 0x100fe20008010898 */
[--C-:B------:R-:W-:Y:S01]  /*99b0*/  FFMA.FTZ R214, R179, UR10, -R152.reuse ;  /* 0x0000000ab3d67c23 */ /* 0x100fe20008010898 */
[----:B------:R1:W-:Y:S06]  /*99c0*/  BAR.ARV R7, 0x100 ;  /* 0x000400070000751d */ /* 0x0003ec0000002000 */
[----:B------:R3:W-:Y:S01]  /*99d0*/  @!P2 SYNCS.ARRIVE.TRANS64.RED.A1T0 RZ, [R153+URZ], RZ ;  /* 0x000000ff99ffa9a7 */ /* 0x0007e2000810043f */
[----:B------:R-:W1:Y:S01]  /*99e0*/  MUFU.EX2 R162, R162 ;  /* 0x000000a200a27308 */ /* 0x000e620000000800 */
[--C-:B------:R-:W-:Y:S01]  /*99f0*/  FFMA.FTZ R179, R180, UR10, -R152.reuse ;  /* 0x0000000ab4b37c23 */ /* 0x100fe20008010898 */
[--C-:B------:R-:W-:Y:S01]  /*9a00*/  FFMA.FTZ R180, R181, UR10, -R152.reuse ;  /* 0x0000000ab5b47c23 */ /* 0x100fe20008010898 */
[--C-:B------:R-:W-:Y:S01]  /*9a10*/  FFMA.FTZ R181, R182, UR10, -R152.reuse ;  /* 0x0000000ab6b57c23 */ /* 0x100fe20008010898 */
[--C-:B------:R-:W-:Y:S01]  /*9a20*/  FFMA.FTZ R182, R183, UR10, -R152.reuse ;  /* 0x0000000ab7b67c23 */ /* 0x100fe20008010898 */
[--C-:B------:R-:W-:Y:S01]  /*9a30*/  FFMA.FTZ R183, R184, UR10, -R152.reuse ;  /* 0x0000000ab8b77c23 */ /* 0x100fe20008010898 */
[----:B------:R-:W-:Y:S01]  /*9a40*/  FFMA.FTZ R184, R185, UR10, -R152 ;  /* 0x0000000ab9b87c23 */ /* 0x000fe20008010898 */
[----:B---3--:R-:W-:Y:S01]  /*9a50*/  FADD.FTZ R153, R193, R2 ;  /* 0x00000002c1997221 */ /* 0x008fe20000010000 */
[----:B------:R-:W3:Y:S01]  /*9a60*/  MUFU.EX2 R199, R199 ;  /* 0x000000c700c77308 */ /* 0x000ee20000000800 */
[--C-:B------:R-:W-:Y:S01]  /*9a70*/  FFMA.FTZ R185, R186, UR10, -R152.reuse ;  /* 0x0000000abab97c23 */ /* 0x100fe20008010898 */
[--C-:B------:R-:W-:Y:S01]  /*9a80*/  FFMA.FTZ R187, R187, UR10, -R152.reuse ;  /* 0x0000000abbbb7c23 */ /* 0x100fe20008010898 */
[----:B--2---:R-:W-:Y:S01]  /*9a90*/  FADD.FTZ R2, R12, R153 ;  /* 0x000000990c027221 */ /* 0x004fe20000010000 */
[--C-:B------:R-:W-:Y:S01]  /*9aa0*/  FFMA.FTZ R188, R188, UR10, -R152.reuse ;  /* 0x0000000abcbc7c23 */ /* 0x100fe20008010898 */
[----:B------:R-:W-:Y:S01]  /*9ab0*/  FFMA.FTZ R189, R189, UR10, -R152 ;  /* 0x0000000abdbd7c23 */ /* 0x000fe20008010898 */
[----:B------:R-:W-:Y:S01]  /*9ac0*/  F2FP.F16.F32.PACK_AB R152, R193, R8 ;  /* 0x00000008c198723e */ /* 0x000fe200000000ff */
[----:B0-----:R-:W-:Y:S01]  /*9ad0*/  FADD.FTZ R153, R195, R2 ;  /* 0x00000002c3997221 */ /* 0x001fe20000010000 */
[----:B------:R-:W0:Y:S01]  /*9ae0*/  MUFU.EX2 R164, R164 ;  /* 0x000000a400a47308 */ /* 0x000e220000000800 */
[-C--:B----4-:R-:W-:Y:S01]  /*9af0*/  FMUL.FTZ R26, R26, R9.reuse ;  /* 0x000000091a1a7220 */ /* 0x090fe20000410000 */
[-C--:B------:R-:W-:Y:S01]  /*9b00*/  FMUL.FTZ R27, R27, R9.reuse ;  /* 0x000000091b1b7220 */ /* 0x080fe20000410000 */
[----:B------:R-:W-:Y:S01]  /*9b10*/  FADD.FTZ R2, R14, R153 ;  /* 0x000000990e027221 */ /* 0x000fe20000010000 */
[-C--:B------:R-:W-:Y:S01]  /*9b20*/  FMUL.FTZ R30, R30, R9.reuse ;  /* 0x000000091e1e7220 */ /* 0x080fe20000410000 */
[-C--:B------:R-:W-:Y:S01]  /*9b30*/  FMUL.FTZ R31, R31, R9.reuse ;  /* 0x000000091f1f7220 */ /* 0x080fe20000410000 */
[-C--:B------:R-:W-:Y:S01]  /*9b40*/  FMUL.FTZ R34, R34, R9.reuse ;  /* 0x0000000922227220 */ /* 0x080fe20000410000 */
[----:B------:R-:W-:Y:S01]  /*9b50*/  FADD.FTZ R153, R197, R2 ;  /* 0x00000002c5997221 */ /* 0x000fe20000010000 */
[----:B------:R-:W2:Y:S01]  /*9b60*/  MUFU.EX2 R165, R165 ;  /* 0x000000a500a57308 */ /* 0x000ea20000000800 */
[-C--:B------:R-:W-:Y:S01]  /*9b70*/  FMUL.FTZ R35, R35, R9.reuse ;  /* 0x0000000923237220 */ /* 0x080fe20000410000 */
        /* <DEDUP_REMOVED lines=12> */
[-C--:B------:R-:W-:Y:S01]  /*9c40*/  FMUL.FTZ R54, R54, R9.reuse ;  /* 0x0000000936367220 */ /* 0x080fe20000410000 */
[----:B-----5:R-:W-:Y:S01]  /*9c50*/  FADD.FTZ R153, R159, R2 ;  /* 0x000000029f997221 */ /* 0x020fe20000010000 */
[----:B------:R-:W5:Y:S01]  /*9c60*/  MUFU.EX2 R167, R167 ;  /* 0x000000a700a77308 */ /* 0x000f620000000800 */
[-C--:B------:R-:W-:Y:S01]  /*9c70*/  FMUL.FTZ R55, R55, R9.reuse ;  /* 0x0000000937377220 */ /* 0x080fe20000410000 */
[-C--:B------:R-:W-:Y:S01]  /*9c80*/  FMUL.FTZ R58, R58, R9.reuse ;  /* 0x000000093a3a7220 */ /* 0x080fe20000410000 */
[----:B-1----:R-:W-:Y:S01]  /*9c90*/  FADD.FTZ R2, R162, R153 ;  /* 0x00000099a2027221 */ /* 0x002fe20000010000 */
[-C--:B------:R-:W-:Y:S01]  /*9ca0*/  FMUL.FTZ R59, R59, R9.reuse ;  /* 0x000000093b3b7220 */ /* 0x080fe20000410000 */
[-C--:B------:R-:W-:Y:S01]  /*9cb0*/  FMUL.FTZ R62, R62, R9.reuse ;  /* 0x000000093e3e7220 */ /* 0x080fe20000410000 */
[-C--:B------:R-:W-:Y:S01]  /*9cc0*/  FMUL.FTZ R63, R63, R9.reuse ;  /* 0x000000093f3f7220 */ /* 0x080fe20000410000 */
[----:B---3--:R-:W-:Y:S01]  /*9cd0*/  FADD.FTZ R153, R199, R2 ;  /* 0x00000002c7997221 */ /* 0x008fe20000010000 */
[----:B------:R-:W1:Y:S01]  /*9ce0*/  MUFU.EX2 R168, R168 ;  /* 0x000000a800a87308 */ /* 0x000e620000000800 */
[-C--:B------:R-:W-:Y:S01]  /*9cf0*/  FMUL.FTZ R66, R66, R9.reuse ;  /* 0x0000000942427220 */ /* 0x080fe20000410000 */
[-C--:B------:R-:W-:Y:S01]  /*9d00*/  FMUL.FTZ R67, R67, R9.reuse ;  /* 0x0000000943437220 */ /* 0x080fe20000410000 */
[----:B0-----:R-:W-:Y:S01]  /*9d10*/  FADD.FTZ R2, R164, R153 ;  /* 0x00000099a4027221 */ /* 0x001fe20000010000 */
[-C--:B------:R-:W-:Y:S01]  /*9d20*/  FMUL.FTZ R70, R70, R9.reuse ;  /* 0x0000000946467220 */ /* 0x080fe20000410000 */
[-C--:B------:R-:W-:Y:S01]  /*9d30*/  FMUL.FTZ R71, R71, R9.reuse ;  /* 0x0000000947477220 */ /* 0x080fe20000410000 */
[-C--:B------:R-:W-:Y:S01]  /*9d40*/  FMUL.FTZ R74, R74, R9.reuse ;  /* 0x000000094a4a7220 */ /* 0x080fe20000410000 */
[----:B--2---:R-:W-:Y:S01]  /*9d50*/  FADD.FTZ R153, R165, R2 ;  /* 0x00000002a5997221 */ /* 0x004fe20000010000 */
[----:B------:R-:W0:Y:S01]  /*9d60*/  MUFU.EX2 R169, R169 ;  /* 0x000000a900a97308 */ /* 0x000e220000000800 */
[-C--:B------:R-:W-:Y:S01]  /*9d70*/  FMUL.FTZ R75, R75, R9.reuse ;  /* 0x000000094b4b7220 */ /* 0x080fe20000410000 */
[-C--:B------:R-:W-:Y:S01]  /*9d80*/  FMUL.FTZ R78, R78, R9.reuse ;  /* 0x000000094e4e7220 */ /* 0x080fe20000410000 */
[----:B----4-:R-:W-:Y:S01]  /*9d90*/  FADD.FTZ R2, R166, R153 ;  /* 0x00000099a6027221 */ /* 0x010fe20000010000 */
[-C--:B------:R-:W-:Y:S01]  /*9da0*/  FMUL.FTZ R79, R79, R9.reuse ;  /* 0x000000094f4f7220 */ /* 0x080fe20000410000 */
[-C--:B------:R-:W-:Y:S01]  /*9db0*/  FMUL.FTZ R82, R82, R9.reuse ;  /* 0x0000000952527220 */ /* 0x080fe20000410000 */
[-C--:B------:R-:W-:Y:S01]  /*9dc0*/  FMUL.FTZ R83, R83, R9.reuse ;  /* 0x0000000953537220 */ /* 0x080fe20000410000 */
[----:B-----5:R-:W-:Y:S01]  /*9dd0*/  FADD.FTZ R153, R167, R2 ;  /* 0x00000002a7997221 */ /* 0x020fe20000010000 */
[----:B------:R-:W2:Y:S01]  /*9de0*/  MUFU.EX2 R170, R170 ;  /* 0x000000aa00aa7308 */ /* 0x000ea20000000800 */
        /* <DEDUP_REMOVED lines=44> */
[----:B------:R-:W-:Y:S01]  /*a0b0*/  FMUL.FTZ R151, R151, R9 ;  /* 0x0000000997977220 */ /* 0x000fe20000410000 */
[----:B------:R-:W-:Y:S01]  /*a0c0*/  F2FP.F16.F32.PACK_AB R164, R165, R164 ;  /* 0x000000a4a5a4723e */ /* 0x000fe200000000ff */
[-C--:B------:R-:W-:Y:S01]  /*a0d0*/  FMUL.FTZ R116, R116, R191.reuse ;  /* 0x000000bf74747220 */ /* 0x080fe20000410000 */
[----:B------:R-:W2:Y:S01]  /*a0e0*/  MUFU.EX2 R174, R174 ;  /* 0x000000ae00ae7308 */ /* 0x000ea20000000800 */
[----:B-1----:R-:W-:Y:S01]  /*a0f0*/  FADD.FTZ R153, R173, R2 ;  /* 0x00000002ad997221 */ /* 0x002fe20000010000 */
[----:B------:R-:W-:Y:S01]  /*a100*/  F2FP.F16.F32.PACK_AB R158, R155, R20 ;  /* 0x000000149b9e723e */ /* 0x000fe200000000ff */
[-C--:B------:R-:W-:Y:S01]  /*a110*/  FMUL.FTZ R117, R117, R191.reuse ;  /* 0x000000bf75757220 */ /* 0x080fe20000410000 */
[----:B------:R-:W-:Y:S01]  /*a120*/  F2FP.F16.F32.PACK_AB R160, R159, R190 ;  /* 0x000000be9fa0723e */ /* 0x000fe200000000ff */
[-C--:B------:R-:W-:Y:S01]  /*a130*/  FMUL.FTZ R120, R120, R191.reuse ;  /* 0x000000bf78787220 */ /* 0x080fe20000410000 */
[----:B------:R-:W-:Y:S01]  /*a140*/  F2FP.F16.F32.PACK_AB R166, R167, R166 ;  /* 0x000000a6a7a6723e */ /* 0x000fe200000000ff */
[-C--:B------:R-:W-:Y:S01]  /*a150*/  FMUL.FTZ R121, R121, R191.reuse ;  /* 0x000000bf79797220 */ /* 0x080fe20000410000 */
[----:B------:R-:W1:Y:S01]  /*a160*/  MUFU.EX2 R13, R13 ;  /* 0x0000000d000d7308 */ /* 0x000e620000000800 */
[----:B0-----:R-:W-:Y:S01]  /*a170*/  FADD.FTZ R0, R11, R0 ;  /* 0x000000000b007221 */ /* 0x001fe20000010000 */
[----:B------:R-:W-:Y:S01]  /*a180*/  F2FP.F16.F32.PACK_AB R168, R169, R168 ;  /* 0x000000a8a9a8723e */ /* 0x000fe200000000ff */
[-C--:B------:R-:W-:Y:S01]  /*a190*/  FMUL.FTZ R124, R124, R191.reuse ;  /* 0x000000bf7c7c7220 */ /* 0x080fe20000410000 */
[----:B------:R-:W-:Y:S01]  /*a1a0*/  F2FP.F16.F32.PACK_AB R170, R171, R170 ;  /* 0x000000aaabaa723e */ /* 0x000fe200000000ff */
[-C--:B------:R-:W-:Y:S01]  /*a1b0*/  FMUL.FTZ R125, R125, R191.reuse ;  /* 0x000000bf7d7d7220 */ /* 0x080fe20000410000 */
[----:B------:R-:W-:Y:S01]  /*a1c0*/  F2FP.F16.F32.PACK_AB R172, R173, R172 ;  /* 0x000000acadac723e */ /* 0x000fe200000000ff */
        /* <DEDUP_REMOVED lines=19> */
[----:B------:R-:W-:-:S02]  /*a300*/  F2FP.F16.F32.PACK_AB R156, R197, R14 ;  /* 0x0000000ec59c723e */ /* 0x000fc400000000ff */
[----:B------:R-:W-:Y:S02]  /*a310*/  F2FP.F16.F32.PACK_AB R162, R199, R162 ;  /* 0x000000a2c7a2723e */ /* 0x000fe400000000ff */
[----:B------:R-:W-:Y:S02]  /*a320*/  F2FP.F16.F32.PACK_AB R155, R176, R13 ;  /* 0x0000000db09b723e */ /* 0x000fe400000000ff */
        /* <DEDUP_REMOVED lines=39> */
[----:B------:R-:W-:Y:S02]  /*a5a0*/  F2FP.F16.F32.PACK_AB R153, R11, R10 ;  /* 0x0000000a0b99723e */ /* 0x000fe400000000ff */
[----:B------:R-:W-:-:S04]  /*a5b0*/  F2FP.F16.F32.PACK_AB R171, R184, R183 ;  /* 0x000000b7b8ab723e */ /* 0x000fc800000000ff */
        /* <DEDUP_REMOVED lines=13> */
.L_x_11651:
[----:B------:R0:W1:Y:S01]  /*a690*/  SYNCS.PHASECHK.TRANS64.TRYWAIT P2, [UR26+0x22850], R3 ;  /* 0x02285003ff0075a7 */ /* 0x000062000804015a */
[----:B------:R-:W-:Y:S05]  /*a6a0*/  @!P0 BRA `(.L_x_11652) ;  /* 0x0000000000048947 */ /* 0x000fea0003800000 */
[----:B------:R-:W-:Y:S01]  /*a6b0*/  BPT.TRAP 0x1 ;  /* 0x000000040000795c */ /* 0x000fe20000300000 */
.L_x_11652:
[----:B-1----:R-:W-:Y:S05]  /*a6c0*/  @P2 BRA `(.L_x_11653) ;  /* 0x0000000000082947 */ /* 0x002fea0003800000 */
[----:B------:R-:W1:Y:S02]  /*a6d0*/  SYNCS.PHASECHK.TRANS64.TRYWAIT P2, [UR26+0x22850], R3 ;  /* 0x02285003ff0075a7 */ /* 0x000e64000804015a */
[----:B-1----:R-:W-:Y:S05]  /*a6e0*/  @!P2 BRA `(.L_x_11654) ;  /* 0x000000d400d0a947 */ /* 0x002fea0003800000 */
.L_x_11653:
        /* <DEDUP_REMOVED lines=48> */
.L_x_11646:
[----:B------:R-:W-:-:S13]  /*a9f0*/  ISETP.GE.AND P1, PT, R3, UR42, PT ;  /* 0x0000002a03007c0c */ /* 0x000fda000bf26270 */
[----:B------:R-:W-:Y:S05]  /*aa00*/  @!P1 BRA `(.L_x_11656) ;  /* 0x00000034003c9947 */ /* 0x000fea0003800000 */
[----:B------:R-:W-:Y:S01]  /*aa10*/  IMAD.MOV.U32 R9, RZ, RZ, R4 ;  /* 0x000000ffff097224 */ /* 0x000fe200078e0004 */
[----:B------:R-:W-:Y:S01]  /*aa20*/  ULDC UR24, c[0x0][0x9e4] ;  /* 0x0002790000187ab9 */ /* 0x000fe20000000800 */
[----:B0-----:R-:W-:Y:S01]  /*aa30*/  IMAD.MOV.U32 R8, RZ, RZ, R5 ;  /* 0x000000ffff087224 */ /* 0x001fe200078e0005 */
[----:B------:R-:W-:Y:S01]  /*aa40*/  ULDC UR25, c[0x0][0x9d8] ;  /* 0x0002760000197ab9 */ /* 0x000fe20000000800 */
[----:B------:R-:W-:Y:S01]  /*aa50*/  ULDC UR23, c[0x0][0x988] ;  /* 0x0002620000177ab9 */ /* 0x000fe20000000800 */
[----:B------:R-:W-:-:S05]  /*aa60*/  ULDC UR26, c[0x0][0x9e0] ;  /* 0x00027800001a7ab9 */ /* 0x000fca0000000800 */
.L_x_11673:
[----:B------:R-:W-:-:S04]  /*aa70*/  UIADD3 UR37, UR37, 0x1, URZ ;  /* 0x0000000125257890 */ /* 0x000fc8000fffe03f */
[----:B------:R-:W-:-:S04]  /*aa80*/  UISETP.NE.AND UP2, UPT, UR37, 0x2, UPT ;  /* 0x000000022500788c */ /* 0x000fc8000bf45270 */
[----:B------:R-:W-:Y:S02]  /*aa90*/  USEL UR6, URZ, 0x1, UP2 ;  /* 0x000000013f067887 */ /* 0x000fe40009000000 */
[----:B------:R-:W-:Y:S02]  /*aaa0*/  USEL UR37, UR37, URZ, UP2 ;  /* 0x0000003f25257287 */ /* 0x000fe40009000000 */
[----:B------:R-:W-:Y:S01]  /*aab0*/  ULOP3.LUT UR38, UR38, UR6, URZ, 0x3c, !UPT ;  /* 0x0000000626267292 */ /* 0x000fe2000f8e3c3f */
[----:B------:R-:W-:Y:S11]  /*aac0*/  @!P0 BRA `(.L_x_11657) ;  /* 0x0000000000048947 */ /* 0x000ff60003800000 */
[----:B------:R-:W-:Y:S01]  /*aad0*/  BPT.TRAP 0x1 ;  /* 0x000000040000795c */ /* 0x000fe20000300000 */
.L_x_11657:
        /* <DEDUP_REMOVED lines=9> */
.L_x_11658:
[----:B-1----:R-:W-:Y:S05]  /*ab70*/  @P1 BRA `(.L_x_11659) ;  /* 0x0000000000081947 */ /* 0x002fea0003800000 */
[----:B------:R-:W1:Y:S02]  /*ab80*/  SYNCS.PHASECHK.TRANS64.TRYWAIT P1, [UR27+0x22830], R6 ;  /* 0x02283006ff0075a7 */ /* 0x000e64000802015b */
[----:B-1----:R-:W-:Y:S05]  /*ab90*/  @!P1 BRA `(.L_x_11660) ;  /* 0x000000d000b89947 */ /* 0x002fea0003800000 */
.L_x_11659:
        /* <DEDUP_REMOVED lines=87> */
[----:B------:R-:W-:Y:S02]  /*b110*/  IADD3 R5, -R16, R5, R17 ;  /* 0x0000000510057210 */ /* 0x000fe40007ffe111 */
        /* <DEDUP_REMOVED lines=67> */
.L_x_11663:
[----:B------:R-:W-:-:S05]  /*b550*/  IMAD.U32 R213, RZ, RZ, UR24 ;  /* 0x00000018ffd57e24 */ /* 0x000fca000f8e00ff */
[----:B------:R-:W-:-:S13]  /*b560*/  ISETP.NE.AND P1, PT, R213, 0x1, PT ;  /* 0x00000001d500780c */ /* 0x000fda0003f25270 */
[----:B------:R-:W1:Y:S02]  /*b570*/  @P1 LDC.64 R4, c[0x0][0x9e8] ;  /* 0x00027a00ff041b82 */ /* 0x000e640000000a00 */
[----:B-1----:R-:W-:-:S05]  /*b580*/  @P1 IMAD.HI.U32 R4, R195, R4, RZ ;  /* 0x00000004c3041227 */ /* 0x002fca00078e00ff */
[----:B------:R-:W-:-:S07]  /*b590*/  @P1 SHF.R.U32.HI R195, RZ, R5, R4 ;  /* 0x00000005ffc31219 */ /* 0x000fce0000011604 */
.L_x_11664:
[----:B------:R-:W-:Y:S05]  /*b5a0*/  BSYNC B0 ;  /* 0x0000000000007941 */ /* 0x000fea0003800000 */
.L_x_11662:
[----:B------:R-:W-:-:S04]  /*b5b0*/  IMAD R4, R18, -0x2, R187 ;  /* 0xfffffffe12047824 */ /* 0x000fc800078e02bb */
[----:B------:R-:W-:-:S05]  /*b5c0*/  IMAD R4, R195, R213, R4 ;  /* 0x000000d5c3047224 */ /* 0x000fca00078e0204 */
[----:B------:R-:W-:Y:S02]  /*b5d0*/  VIADDMNMX R197, R4, R213, R197, PT ;  /* 0x000000d504c57246 */ /* 0x000fe400038001c5 */
[----:B------:R-:W-:-:S07]  /*b5e0*/  VIMNMX R196, R196, R4, !PT ;  /* 0x00000004c4c47248 */ /* 0x000fce0007fe0100 */
.L_x_11661:
[C---:B------:R-:W-:Y:S01]  /*b5f0*/  ISETP.GE.AND P1, PT, R187.reuse, 0x1, PT ;  /* 0x00000001bb00780c */ /* 0x040fe20003f26270 */
[----:B------:R-:W1:Y:S01]  /*b600*/  SHFL.IDX PT, R193, R193, 0x1, 0x1c1f ;  /* 0x003c1f00c1c17f89 */ /* 0x000e6200000e0000 */
[----:B------:R-:W-:Y:S02]  /*b610*/  ISETP.GE.AND P4, PT, R187, 0x9, PT ;  /* 0x00000009bb00780c */ /* 0x000fe40003f86270 */
[----:B------:R-:W-:Y:S02]  /*b620*/  ISETP.GT.AND P2, PT, R196, RZ, !P1 ;  /* 0x000000ffc400720c */ /* 0x000fe40004f44270 */
[----:B------:R-:W-:Y:S02]  /*b630*/  P2R R213, PR, RZ, 0x2 ;  /* 0x00000002ffd57803 */ /* 0x000fe40000000000 */
[----:B------:R-:W-:Y:S02]  /*b640*/  ISETP.LT.OR P2, PT, R197, 0x1, P2 ;  /* 0x00000001c500780c */ /* 0x000fe40001741670 */
[----:B------:R-:W-:-:S02]  /*b650*/  ISETP.GE.AND P1, PT, R187, 0x2, PT ;  /* 0x00000002bb00780c */ /* 0x000fc40003f26270 */
[----:B------:R-:W-:Y:S02]  /*b660*/  FSEL R195, R12, -INF , !P2 ;  /* 0xff8000000cc37808 */ /* 0x000fe40005000000 */
[C---:B------:R-:W-:Y:S02]  /*b670*/  ISETP.GT.AND P2, PT, R196.reuse, 0x8, !P4 ;  /* 0x00000008c400780c */ /* 0x040fe40006744270 */
[----:B------:R-:W-:Y:S02]  /*b680*/  P2R R12, PR, RZ, 0x10 ;  /* 0x00000010ff0c7803 */ /* 0x000fe40000000000 */
[----:B------:R-:W-:Y:S02]  /*b690*/  ISETP.LT.OR P2, PT, R197, 0x9, P2 ;  /* 0x00000009c500780c */ /* 0x000fe40001741670 */
[----:B------:R-:W-:Y:S02]  /*b6a0*/  ISETP.GT.AND P3, PT, R196, 0x1, !P1 ;  /* 0x00000001c400780c */ /* 0x000fe40004f64270 */
[----:B------:R-:W-:-:S02]  /*b6b0*/  ISETP.GE.AND P4, PT, R187, 0xa, PT ;  /* 0x0000000abb00780c */ /* 0x000fc40003f86270 */
[----:B0-----:R-:W-:Y:S01]  /*b6c0*/  FSEL R20, R20, -INF , !P2 ;  /* 0xff80000014147808 */ /* 0x001fe20005000000 */
[--C-:B-1----:R-:W-:Y:S01]  /*b6d0*/  IMAD.IADD R199, R199, 0x1, R193.reuse ;  /* 0x00000001c7c77824 */ /* 0x102fe200078e02c1 */
[----:B------:R-:W-:Y:S01]  /*b6e0*/  ISETP.LT.OR P3, PT, R197, 0x2, P3 ;  /* 0x00000002c500780c */ /* 0x000fe20001f61670 */
[----:B------:R-:W-:Y:S01]  /*b6f0*/  IMAD.IADD R198, R198, 0x1, R193 ;  /* 0x00000001c6c67824 */ /* 0x000fe200078e02c1 */
        /* <DEDUP_REMOVED lines=115> */
.L_x_11667:
[----:B------:R-:W-:-:S05]  /*be30*/  IMAD.U32 R196, RZ, RZ, UR24 ;  /* 0x00000018ffc47e24 */ /* 0x000fca000f8e00ff */
[----:B------:R-:W-:-:S13]  /*be40*/  ISETP.NE.AND P6, PT, R196, 0x1, PT ;  /* 0x00000001c400780c */ /* 0x000fda0003fc5270 */
[----:B------:R-:W0:Y:S02]  /*be50*/  @P6 LDC.64 R4, c[0x0][0x9e8] ;  /* 0x00027a00ff046b82 */ /* 0x000e240000000a00 */
[----:B0-----:R-:W-:-:S05]  /*be60*/  @P6 IMAD.HI.U32 R4, R193, R4, RZ ;  /* 0x00000004c1046227 */ /* 0x001fca00078e00ff */
[----:B------:R-:W-:-:S07]  /*be70*/  @P6 SHF.R.U32.HI R193, RZ, R5, R4 ;  /* 0x00000005ffc16219 */ /* 0x000fce0000011604 */
.L_x_11668:
[----:B------:R-:W-:Y:S05]  /*be80*/  BSYNC B0 ;  /* 0x0000000000007941 */ /* 0x000fea0003800000 */
.L_x_11666:
[----:B------:R-:W-:-:S04]  /*be90*/  IMAD R187, R18, -0x2, R187 ;  /* 0xfffffffe12bb7824 */ /* 0x000fc800078e02bb */
[----:B------:R-:W-:-:S05]  /*bea0*/  IMAD R193, R193, R196, R187 ;  /* 0x000000c4c1c17224 */ /* 0x000fca00078e02bb */
[----:B------:R-:W-:Y:S02]  /*beb0*/  VIADDMNMX R199, R193, R196, R199, PT ;  /* 0x000000c4c1c77246 */ /* 0x000fe400038001c7 */
[----:B------:R-:W-:-:S07]  /*bec0*/  VIMNMX R198, R198, R193, !PT ;  /* 0x000000c1c6c67248 */ /* 0x000fce0007fe0100 */
.L_x_11665:
[----:B------:R-:W-:Y:S01]  /*bed0*/  ISETP.GT.AND P1, PT, R198, 0x1, !P1 ;  /* 0x00000001c600780c */ /* 0x000fe20004f24270 */
[----:B------:R-:W-:Y:S01]  /*bee0*/  UMOV UR10, UR23 ;  /* 0x00000017000a7c82 */ /* 0x000fe20008000000 */
[----:B------:R-:W-:Y:S02]  /*bef0*/  ISETP.NE.AND P6, PT, R218, RZ, PT ;  /* 0x000000ffda00720c */ /* 0x000fe40003fc5270 */
        /* <DEDUP_REMOVED lines=57> */
[----:B------:R-:W-:Y:S01]  /*c290*/  ISETP.NE.AND P1, PT, R221, RZ, PT ;  /* 0x000000ffdd00720c */ /* 0x000fe20003f25270 */
[----:B------:R-:W0:Y:S01]  /*c2a0*/  SHFL.BFLY PT, R5, R4, 0x2, 0x1f ;  /* 0x0c401f0004057f89 */ /* 0x000e2200000e0000 */
[----:B------:R-:W-:-:S02]  /*c2b0*/  ISETP.NE.AND P6, PT, R229, RZ, PT ;  /* 0x000000ffe500720c */ /* 0x000fc40003fc5270 */
[C---:B------:R-:W-:Y:S02]  /*c2c0*/  ISETP.GT.AND P1, PT, R198.reuse, 0x28, !P1 ;  /* 0x00000028c600780c */ /* 0x040fe40004f24270 */
[----:B------:R-:W-:Y:S02]  /*c2d0*/  ISETP.GT.AND P2, PT, R198, 0x49, !P2 ;  /* 0x00000049c600780c */ /* 0x000fe40005744270 */
        /* <DEDUP_REMOVED lines=8> */
[----:B------:R-:W-:Y:S02]  /*c360*/  ISETP.GT.AND P4, PT, R198, 0x51, !P4 ;  /* 0x00000051c600780c */ /* 0x000fe40006784270 */
[----:B------:R-:W-:-:S02]  /*c370*/  FSEL R165, R165, -INF , !P1 ;  /* 0xff800000a5a57808 */ /* 0x000fc40004800000 */
[----:B------:R-:W-:Y:S02]  /*c380*/  ISETP.NE.AND P1, PT, R223, RZ, PT ;  /* 0x000000ffdf00720c */ /* 0x000fe40003f25270 */
[----:B0-----:R-:W-:Y:S02]  /*c390*/  FMNMX.FTZ R193, R4, R5, !PT ;  /* 0x0000000504c17209 */ /* 0x001fe40007810000 */
[C---:B------:R-:W-:Y:S02]  /*c3a0*/  ISETP.GT.AND P1, PT, R198.reuse, 0x30, !P1 ;  /* 0x00000030c600780c */ /* 0x040fe40004f24270 */
[C---:B------:R-:W-:Y:S01]  /*c3b0*/  ISETP.LT.OR P3, PT, R199.reuse, 0x51, P3 ;  /* 0x00000051c700780c */ /* 0x040fe20001f61670 */
[----:B------:R-:W0:Y:S01]  /*c3c0*/  SHFL.BFLY PT, R12, R193, 0x1, 0x1f ;  /* 0x0c201f00c10c7f89 */ /* 0x000e2200000e0000 */
[----:B------:R-:W-:Y:S02]  /*c3d0*/  ISETP.LT.OR P1, PT, R199, 0x31, P1 ;  /* 0x00000031c700780c */ /* 0x000fe40000f21670 */
[----:B------:R-:W-:-:S02]  /*c3e0*/  ISETP.GT.AND P5, PT, R198, 0x58, !P5 ;  /* 0x00000058c600780c */ /* 0x000fc40006fa4270 */
[----:B------:R-:W-:Y:S02]  /*c3f0*/  FSEL R168, R168, -INF , !P1 ;  /* 0xff800000a8a87808 */ /* 0x000fe40004800000 */
[----:B------:R-:W-:Y:S02]  /*c400*/  ISETP.NE.AND P1, PT, R224, RZ, PT ;  /* 0x000000ffe000720c */ /* 0x000fe40003f25270 */
[C---:B------:R-:W-:Y:S02]  /*c410*/  ISETP.LT.OR P4, PT, R199.reuse, 0x52, P4 ;  /* 0x00000052c700780c */ /* 0x040fe40002781670 */
[----:B------:R-:W-:Y:S02]  /*c420*/  ISETP.GT.AND P1, PT, R198, 0x31, !P1 ;  /* 0x00000031c600780c */ /* 0x000fe40004f24270 */
[----:B------:R-:W-:Y:S02]  /*c430*/  FSEL R184, R184, -INF , !P3 ;  /* 0xff800000b8b87808 */ /* 0x000fe40005800000 */
[----:B------:R-:W-:-:S02]  /*c440*/  ISETP.LT.OR P1, PT, R199, 0x32, P1 ;  /* 0x00000032c700780c */ /* 0x000fc40000f21670 */
[----:B------:R-:W-:Y:S02]  /*c450*/  ISETP.LT.OR P5, PT, R199, 0x59, P5 ;  /* 0x00000059c700780c */ /* 0x000fe40002fa1670 */
[----:B------:R-:W-:Y:S02]  /*c460*/  FSEL R169, R169, -INF , !P1 ;  /* 0xff800000a9a97808 */ /* 0x000fe40004800000 */
[----:B------:R-:W-:Y:S02]  /*c470*/  ISETP.NE.AND P1, PT, R225, RZ, PT ;  /* 0x000000ffe100720c */ /* 0x000fe40003f25270 */
[----:B------:R-:W-:Y:S02]  /*c480*/  FSEL R186, R186, -INF , !P4 ;  /* 0xff800000baba7808 */ /* 0x000fe40006000000 */
[----:B------:R-:W-:Y:S02]  /*c490*/  ISETP.GT.AND P1, PT, R198, 0x38, !P1 ;  /* 0x00000038c600780c */ /* 0x000fe40004f24270 */
[----:B0-----:R-:W-:-:S02]  /*c4a0*/  FMNMX.FTZ R5, R193, R12, !PT ;  /* 0x0000000cc1057209 */ /* 0x001fc40007810000 */
[----:B------:R-:W-:Y:S02]  /*c4b0*/  ISETP.LT.OR P1, PT, R199, 0x39, P1 ;  /* 0x00000039c700780c */ /* 0x000fe40000f21670 */
[----:B------:R-:W-:Y:S01]  /*c4c0*/  FSEL R189, R189, -INF , !P5 ;  /* 0xff800000bdbd7808 */ /* 0x000fe20006800000 */
[----:B------:R-:W-:Y:S01]  /*c4d0*/  FMUL.FTZ R12, R5, UR10 ;  /* 0x0000000a050c7c20 */ /* 0x000fe20008410000 */
        /* <DEDUP_REMOVED lines=21> */
[----:B------:R-:W-:-:S02]  /*c630*/  FSEL R10, R10, -INF , !P1 ;  /* 0xff8000000a0a7808 */ /* 0x000fc40004800000 */
[----:B------:R-:W-:Y:S02]  /*c640*/  FSETP.NEU.FTZ.AND P1, PT, R5, -INF , PT ;  /* 0xff8000000500780b */ /* 0x000fe40003f3d000 */
[----:B------:R-:W-:Y:S02]  /*c650*/  FMNMX.FTZ R4, R10, R9, !PT ;  /* 0x000000090a047209 */ /* 0x000fe40007810000 */
[----:B------:R-:W-:Y:S02]  /*c660*/  FSEL R12, R12, RZ, P1 ;  /* 0x000000ff0c0c7208 */ /* 0x000fe40000800000 */
[----:B------:R-:W-:-:S03]  /*c670*/  ISETP.LT.OR P2, PT, R199, 0x5a, P2 ;  /* 0x0000005ac700780c */ /* 0x000fc60001741670 */
[--C-:B------:R-:W-:Y:S01]  /*c680*/  FFMA.FTZ R196, R13, UR10, -R12.reuse ;  /* 0x0000000a0dc47c23 */ /* 0x100fe2000801080c */
[----:B------:R-:W-:Y:S01]  /*c690*/  FMNMX.FTZ R13, R11, R4, !PT ;  /* 0x000000040b0d7209 */ /* 0x000fe20007810000 */
[--C-:B------:R-:W-:Y:S01]  /*c6a0*/  FFMA.FTZ R214, R155, UR10, -R12.reuse ;  /* 0x0000000a9bd67c23 */ /* 0x100fe2000801080c */
[----:B------:R-:W-:Y:S01]  /*c6b0*/  FSEL R191, R191, -INF , !P2 ;  /* 0xff800000bfbf7808 */ /* 0x000fe20005000000 */
[--C-:B------:R-:W-:Y:S01]  /*c6c0*/  FFMA.FTZ R198, R185, UR10, -R12.reuse ;  /* 0x0000000ab9c67c23 */ /* 0x100fe2000801080c */
[----:B------:R-:W-:Y:S01]  /*c6d0*/  FMNMX.FTZ R4, R14, R13, !PT ;  /* 0x0000000d0e047209 */ /* 0x000fe20007810000 */
[--C-:B------:R-:W-:Y:S01]  /*c6e0*/  FFMA.FTZ R13, R20, UR10, -R12.reuse ;  /* 0x0000000a140d7c23 */ /* 0x100fe2000801080c */
[--C-:B------:R-:W-:Y:S01]  /*c6f0*/  FFMA.FTZ R20, R21, UR10, -R12.reuse ;  /* 0x0000000a15147c23 */ /* 0x100fe2000801080c */
[----:B------:R-:W-:Y:S01]  /*c700*/  FSEL R185, R5, RZ, P1 ;  /* 0x000000ff05b97208 */ /* 0x000fe20000800000 */
[--C-:B------:R-:W-:Y:S01]  /*c710*/  FFMA.FTZ R187, R195, UR10, -R12.reuse ;  /* 0x0000000ac3bb7c23 */ /* 0x100fe2000801080c */
[----:B------:R-:W-:Y:S01]  /*c720*/  FMNMX.FTZ R193, R15, R4, !PT ;  /* 0x000000040fc17209 */ /* 0x000fe20007810000 */
[----:B------:R-:W-:Y:S01]  /*c730*/  MUFU.EX2 R196, R196 ;  /* 0x000000c400c47308 */ /* 0x000fe20000000800 */
[----:B------:R-:W-:Y:S01]  /*c740*/  FFMA.FTZ R158, R158, UR10, -R12 ;  /* 0x0000000a9e9e7c23 */ /* 0x000fe2000801080c */
[----:B------:R-:W-:Y:S01]  /*c750*/  FADD.FTZ R8, -R185, R8 ;  /* 0x00000008b9087221 */ /* 0x000fe20000010100 */
[----:B------:R-:W-:Y:S01]  /*c760*/  FMNMX.FTZ R4, R152, R193, !PT ;  /* 0x000000c198047209 */ /* 0x000fe20007810000 */
[--C-:B------:R-:W-:Y:S01]  /*c770*/  FFMA.FTZ R180, R180, UR10, -R12.reuse ;  /* 0x0000000ab4b47c23 */ /* 0x100fe2000801080c */
[--C-:B------:R-:W-:Y:S01]  /*c780*/  FFMA.FTZ R192, R192, UR10, -R12.reuse ;  /* 0x0000000ac0c07c23 */ /* 0x100fe2000801080c */
[----:B------:R-:W-:Y:S01]  /*c790*/  FMUL.FTZ R8, R8, UR10 ;  /* 0x0000000a08087c20 */ /* 0x000fe20008410000 */
[----:B------:R-:W-:Y:S01]  /*c7a0*/  FMNMX.FTZ R21, R153, R4, !PT ;  /* 0x0000000499157209 */ /* 0x000fe20007810000 */
[----:B------:R-:W-:Y:S03]  /*c7b0*/  MUFU.EX2 R187, R187 ;  /* 0x000000bb00bb7308 */ /* 0x000fe60000000800 */
[----:B------:R-:W-:Y:S01]  /*c7c0*/  FMNMX.FTZ R4, R156, R21, !PT ;  /* 0x000000159c047209 */ /* 0x000fe20007810000 */
[--C-:B------:R-:W-:Y:S01]  /*c7d0*/  FFMA.FTZ R21, R154, UR10, -R12.reuse ;  /* 0x0000000a9a157c23 */ /* 0x100fe2000801080c */
[--C-:B------:R-:W-:Y:S01]  /*c7e0*/  FFMA.FTZ R154, R166, UR10, -R12.reuse ;  /* 0x0000000aa69a7c23 */ /* 0x100fe2000801080c */
[--C-:B------:R-:W-:Y:S01]  /*c7f0*/  FFMA.FTZ R166, R167, UR10, -R12.reuse ;  /* 0x0000000aa7a67c23 */ /* 0x100fe2000801080c */
[----:B------:R-:W-:Y:S01]  /*c800*/  FMNMX.FTZ R193, R157, R4, !PT ;  /* 0x000000049dc17209 */ /* 0x000fe20007810000 */
[----:B------:R-:W0:Y:S01]  /*c810*/  MUFU.EX2 R8, R8 ;  /* 0x0000000800087308 */ /* 0x000e220000000800 */
        /* <DEDUP_REMOVED lines=11> */
[----:B------:R-:W-:-:S03]  /*c8d0*/  FFMA.FTZ R188, R190, UR10, -R12 ;  /* 0x0000000abebc7c23 */ /* 0x000fc6000801080c */
[----:B------:R-:W-:Y:S01]  /*c8e0*/  FMNMX.FTZ R155, R165, R4, !PT ;  /* 0x00000004a59b7209 */ /* 0x000fe20007810000 */
[----:B------:R-:W1:Y:S01]  /*c8f0*/  MUFU.EX2 R20, R20 ;  /* 0x0000001400147308 */ /* 0x000e620000000800 */
[-C--:B0-----:R-:W-:Y:S01]  /*c900*/  FMUL.FTZ R24, R24, R8.reuse ;  /* 0x0000000818187220 */ /* 0x081fe20000410000 */
[-C--:B------:R-:W-:Y:S01]  /*c910*/  FMUL.FTZ R25, R25, R8.reuse ;  /* 0x0000000819197220 */ /* 0x080fe20000410000 */
[----:B------:R-:W-:Y:S01]  /*c920*/  FMNMX.FTZ R4, R168, R155, !PT ;  /* 0x0000009ba8047209 */ /* 0x000fe20007810000 */
[--C-:B------:R-:W-:Y:S01]  /*c930*/  FFMA.FTZ R155, R159, UR10, -R12.reuse ;  /* 0x0000000a9f9b7c23 */ /* 0x100fe2000801080c */
[-C--:B------:R-:W-:Y:S01]  /*c940*/  FMUL.FTZ R28, R28, R8.reuse ;  /* 0x000000081c1c7220 */ /* 0x080fe20000410000 */
[----:B------:R-:W-:Y:S01]  /*c950*/  FMUL.FTZ R29, R29, R8 ;  /* 0x000000081d1d7220 */ /* 0x000fe20000410000 */
[----:B------:R-:W-:Y:S01]  /*c960*/  FMNMX.FTZ R159, R169, R4, !PT ;  /* 0x00000004a99f7209 */ /* 0x000fe20007810000 */
[----:B------:R-:W0:Y:S01]  /*c970*/  MUFU.EX2 R21, R21 ;  /* 0x0000001500157308 */ /* 0x000e220000000800 */
[-C--:B------:R-:W-:Y:S01]  /*c980*/  FMUL.FTZ R32, R32, R8.reuse ;  /* 0x0000000820207220 */ /* 0x080fe20000410000 */
[----:B------:R-:W-:Y:S01]  /*c990*/  FMUL.FTZ R33, R33, R8 ;  /* 0x0000000821217220 */ /* 0x000fe20000410000 */
[----:B------:R-:W-:Y:S01]  /*c9a0*/  FMNMX.FTZ R4, R172, R159, !PT ;  /* 0x0000009fac047209 */ /* 0x000fe20007810000 */
[--C-:B------:R-:W-:Y:S01]  /*c9b0*/  FFMA.FTZ R159, R162, UR10, -R12.reuse ;  /* 0x0000000aa29f7c23 */ /* 0x100fe2000801080c */
[--C-:B------:R-:W-:Y:S01]  /*c9c0*/  FFMA.FTZ R162, R163, UR10, -R12.reuse ;  /* 0x0000000aa3a27c23 */ /* 0x100fe2000801080c */
[----:B------:R-:W-:Y:S01]  /*c9d0*/  FFMA.FTZ R12, R194, UR10, -R12 ;  /* 0x0000000ac20c7c23 */ /* 0x000fe2000801080c */
[----:B------:R-:W-:Y:S01]  /*c9e0*/  FMNMX.FTZ R193, R173, R4, !PT ;  /* 0x00000004adc17209 */ /* 0x000fe20007810000 */
[----:B------:R-:W2:Y:S01]  /*c9f0*/  MUFU.EX2 R214, R214 ;  /* 0x000000d600d67308 */ /* 0x000ea20000000800 */
[-C--:B------:R-:W-:Y:S01]  /*ca00*/  FMUL.FTZ R36, R36, R8.reuse ;  /* 0x0000000824247220 */ /* 0x080fe20000410000 */
[-C--:B------:R-:W-:Y:S01]  /*ca10*/  FMUL.FTZ R37, R37, R8.reuse ;  /* 0x0000000825257220 */ /* 0x080fe20000410000 */
[----:B------:R-:W-:Y:S01]  /*ca20*/  FMNMX.FTZ R193, R176, R193, !PT ;  /* 0x000000c1b0c17209 */ /* 0x000fe20007810000 */
[-C--:B------:R-:W-:Y:S01]  /*ca30*/  FMUL.FTZ R40, R40, R8.reuse ;  /* 0x0000000828287220 */ /* 0x080fe20000410000 */
[-C--:B------:R-:W-:Y:S01]  /*ca40*/  FMUL.FTZ R41, R41, R8.reuse ;  /* 0x0000000829297220 */ /* 0x080fe20000410000 */
[-C--:B------:R-:W-:Y:S01]  /*ca50*/  FMUL.FTZ R44, R44, R8.reuse ;  /* 0x000000082c2c7220 */ /* 0x080fe20000410000 */
[----:B------:R-:W-:Y:S01]  /*ca60*/  FMNMX.FTZ R4, R178, R193, !PT ;  /* 0x000000c1b2047209 */ /* 0x000fe20007810000 */
[----:B------:R-:W3:Y:S01]  /*ca70*/  MUFU.EX2 R158, R158 ;  /* 0x0000009e009e7308 */ /* 0x000ee20000000800 */
[-C--:B------:R-:W-:Y:S01]  /*ca80*/  FMUL.FTZ R45, R45, R8.reuse ;  /* 0x000000082d2d7220 */ /* 0x080fe20000410000 */
[----:B------:R-:W-:Y:S01]  /*ca90*/  FMUL.FTZ R48, R48, R8 ;  /* 0x0000000830307220 */ /* 0x000fe20000410000 */
[----:B------:R-:W-:Y:S01]  /*caa0*/  FMNMX.FTZ R163, R181, R4, !PT ;  /* 0x00000004b5a37209 */ /* 0x000fe20007810000 */
[-C--:B------:R-:W-:Y:S01]  /*cab0*/  FMUL.FTZ R49, R49, R8.reuse ;  /* 0x0000000831317220 */ /* 0x080fe20000410000 */
[-C--:B------:R-:W-:Y:S01]  /*cac0*/  FMUL.FTZ R52, R52, R8.reuse ;  /* 0x0000000834347220 */ /* 0x080fe20000410000 */
[-C--:B------:R-:W-:Y:S01]  /*cad0*/  FMUL.FTZ R53, R53, R8.reuse ;  /* 0x0000000835357220 */ /* 0x080fe20000410000 */
[----:B------:R-:W-:Y:S01]  /*cae0*/  FMNMX.FTZ R193, R182, R163, !PT ;  /* 0x000000a3b6c17209 */ /* 0x000fe20007810000 */
[----:B------:R-:W4:Y:S01]  /*caf0*/  MUFU.EX2 R155, R155 ;  /* 0x0000009b009b7308 */ /* 0x000f220000000800 */
        /* <DEDUP_REMOVED lines=9> */
[----:B------:R-:W-:Y:S01]  /*cb90*/  FMUL.FTZ R68, R68, R8 ;  /* 0x0000000844447220 */ /* 0x000fe20000410000 */
[----:B------:R-:W-:Y:S01]  /*cba0*/  FMNMX.FTZ R4, R189, R4, !PT ;  /* 0x00000004bd047209 */ /* 0x000fe20007810000 */
[-C--:B------:R-:W-:Y:S01]  /*cbb0*/  FMUL.FTZ R69, R69, R8.reuse ;  /* 0x0000000845457220 */ /* 0x080fe20000410000 */
[-C--:B------:R-:W-:Y:S01]  /*cbc0*/  FMUL.FTZ R72, R72, R8.reuse ;  /* 0x0000000848487220 */ /* 0x080fe20000410000 */
[----:B------:R-:W-:Y:S01]  /*cbd0*/  FMUL.FTZ R73, R73, R8 ;  /* 0x0000000849497220 */ /* 0x000fe20000410000 */
[----:B------:R-:W-:Y:S01]  /*cbe0*/  FMNMX.FTZ R4, R191, R4, !PT ;  /* 0x00000004bf047209 */ /* 0x000fe20007810000 */
[----:B------:R-:W-:Y:S01]  /*cbf0*/  MUFU.EX2 R162, R162 ;  /* 0x000000a200a27308 */ /* 0x000fe20000000800 */
[-C--:B------:R-:W-:Y:S01]  /*cc00*/  FMUL.FTZ R76, R76, R8.reuse ;  /* 0x000000084c4c7220 */ /* 0x080fe20000410000 */
[-C--:B------:R-:W-:Y:S01]  /*cc10*/  FMUL.FTZ R77, R77, R8.reuse ;  /* 0x000000084d4d7220 */ /* 0x080fe20000410000 */
[-C--:B------:R-:W-:Y:S01]  /*cc20*/  FMUL.FTZ R80, R80, R8.reuse ;  /* 0x0000000850507220 */ /* 0x080fe20000410000 */
[----:B------:R-:W5:Y:S01]  /*cc30*/  SHFL.BFLY PT, R193, R4, 0x2, 0x1f ;  /* 0x0c401f0004c17f89 */ /* 0x000f6200000e0000 */
        /* <DEDUP_REMOVED lines=23> */
[----:B-----5:R-:W-:Y:S01]  /*cdb0*/  FMNMX.FTZ R193, R4, R193, !PT ;  /* 0x000000c104c17209 */ /* 0x020fe20007810000 */
[-C--:B------:R-:W-:Y:S01]  /*cdc0*/  FMUL.FTZ R120, R120, R8.reuse ;  /* 0x0000000878787220 */ /* 0x080fe20000410000 */
[-C--:B------:R-:W-:Y:S01]  /*cdd0*/  FMUL.FTZ R121, R121, R8.reuse ;  /* 0x0000000879797220 */ /* 0x080fe20000410000 */
[-C--:B------:R-:W-:Y:S01]  /*cde0*/  FMUL.FTZ R124, R124, R8.reuse ;  /* 0x000000087c7c7220 */ /* 0x080fe20000410000 */
[----:B------:R-:W1:Y:S01]  /*cdf0*/  MUFU.EX2 R170, R170 ;  /* 0x000000aa00aa7308 */ /* 0x000e620000000800 */
[----:B------:R-:W5:Y:S01]  /*ce00*/  SHFL.BFLY PT, R4, R193, 0x1, 0x1f ;  /* 0x0c201f00c1047f89 */ /* 0x000f6200000e0000 */
        /* <DEDUP_REMOVED lines=14> */
[----:B------:R-:W-:Y:S08]  /*cef0*/  MUFU.EX2 R174, R174 ;  /* 0x000000ae00ae7308 */ /* 0x000ff00000000800 */
[----:B------:R-:W-:Y:S01]  /*cf00*/  MUFU.EX2 R175, R175 ;  /* 0x000000af00af7308 */ /* 0x000fe20000000800 */
[----:B-----5:R-:W-:-:S04]  /*cf10*/  FMNMX.FTZ R4, R193, R4, !PT ;  /* 0x00000004c1047209 */ /* 0x020fc80007810000 */
[C---:B------:R-:W-:Y:S01]  /*cf20*/  FSETP.NEU.FTZ.AND P1, PT, R4.reuse, -INF , PT ;  /* 0xff8000000400780b */ /* 0x040fe20003f3d000 */
[----:B------:R-:W-:Y:S02]  /*cf30*/  FMUL.FTZ R195, R4, UR10 ;  /* 0x0000000a04c37c20 */ /* 0x000fe40008410000 */
[----:B------:R-:W-:Y:S03]  /*cf40*/  MUFU.EX2 R180, R180 ;  /* 0x000000b400b47308 */ /* 0x000fe60000000800 */
[----:B------:R-:W-:-:S05]  /*cf50*/  FSEL R195, R195, RZ, P1 ;  /* 0x000000ffc3c37208 */ /* 0x000fca0000800000 */
[--C-:B------:R-:W-:Y:S01]  /*cf60*/  FFMA.FTZ R193, R10, UR10, -R195.reuse ;  /* 0x0000000a0ac17c23 */ /* 0x100fe200080108c3 */
[----:B------:R-:W-:Y:S01]  /*cf70*/  FFMA.FTZ R10, R11, UR10, -R195 ;  /* 0x0000000a0b0a7c23 */ /* 0x000fe200080108c3 */
[----:B------:R-:W-:Y:S01]  /*cf80*/  FFMA.FTZ R11, R8, R2, R187 ;  /* 0x00000002080b7223 */ /* 0x000fe200000100bb */
[--C-:B------:R-:W-:Y:S01]  /*cf90*/  FFMA.FTZ R190, R153, UR10, -R195.reuse ;  /* 0x0000000a99be7c23 */ /* 0x100fe200080108c3 */
[----:B------:R-:W-:Y:S01]  /*cfa0*/  MUFU.EX2 R179, R179 ;  /* 0x000000b300b37308 */ /* 0x000fe20000000800 */
[----:B------:R-:W-:Y:S01]  /*cfb0*/  FFMA.FTZ R194, R165, UR10, -R195 ;  /* 0x0000000aa5c27c23 */ /* 0x000fe200080108c3 */
[----:B------:R-:W-:Y:S01]  /*cfc0*/  FADD.FTZ R2, R196, R11 ;  /* 0x0000000bc4027221 */ /* 0x000fe20000010000 */
[--C-:B------:R-:W-:Y:S01]  /*cfd0*/  FFMA.FTZ R11, R14, UR10, -R195.reuse ;  /* 0x0000000a0e0b7c23 */ /* 0x100fe200080108c3 */
[--C-:B------:R-:W-:Y:S01]  /*cfe0*/  FFMA.FTZ R14, R15, UR10, -R195.reuse ;  /* 0x0000000a0f0e7c23 */ /* 0x100fe200080108c3 */
[--C-:B------:R-:W-:Y:S01]  /*cff0*/  FFMA.FTZ R160, R160, UR10, -R195.reuse ;  /* 0x0000000aa0a07c23 */ /* 0x100fe200080108c3 */
[----:B------:R-:W-:Y:S01]  /*d000*/  FADD.FTZ R197, R13, R2 ;  /* 0x000000020dc57221 */ /* 0x000fe20000010000 */
[--C-:B------:R-:W-:Y:S01]  /*d010*/  FFMA.FTZ R199, R164, UR10, -R195.reuse ;  /* 0x0000000aa4c77c23 */ /* 0x100fe200080108c3 */
[----:B------:R-:W-:Y:S01]  /*d020*/  MUFU.EX2 R198, R198 ;  /* 0x000000c600c67308 */ /* 0x000fe20000000800 */
[----:B------:R-:W-:Y:S01]  /*d030*/  FFMA.FTZ R169, R169, UR10, -R195 ;  /* 0x0000000aa9a97c23 */ /* 0x000fe200080108c3 */
[----:B------:R-:W-:Y:S01]  /*d040*/  FADD.FTZ R2, R20, R197 ;  /* 0x000000c514027221 */ /* 0x000fe20000010000 */
[--C-:B------:R-:W-:Y:S01]  /*d050*/  FFMA.FTZ R173, R173, UR10, -R195.reuse ;  /* 0x0000000aadad7c23 */ /* 0x100fe200080108c3 */
[--C-:B------:R-:W-:Y:S01]  /*d060*/  FFMA.FTZ R178, R178, UR10, -R195.reuse ;  /* 0x0000000ab2b27c23 */ /* 0x100fe200080108c3 */
[--C-:B------:R-:W-:Y:S01]  /*d070*/  FFMA.FTZ R181, R181, UR10, -R195.reuse ;  /* 0x0000000ab5b57c23 */ /* 0x100fe200080108c3 */
[----:B0-----:R-:W-:Y:S01]  /*d080*/  FADD.FTZ R15, R21, R2 ;  /* 0x00000002150f7221 */ /* 0x001fe20000010000 */
[--C-:B------:R-:W-:Y:S01]  /*d090*/  FFMA.FTZ R182, R182, UR10, -R195.reuse ;  /* 0x0000000ab6b67c23 */ /* 0x100fe200080108c3 */
[----:B------:R-:W-:Y:S01]  /*d0a0*/  MUFU.EX2 R183, R183 ;  /* 0x000000b700b77308 */ /* 0x000fe20000000800 */
[----:B------:R-:W-:Y:S01]  /*d0b0*/  FFMA.FTZ R184, R184, UR10, -R195 ;  /* 0x0000000ab8b87c23 */ /* 0x000fe200080108c3 */
[----:B--2---:R-:W-:Y:S01]  /*d0c0*/  FADD.FTZ R197, R214, R15 ;  /* 0x0000000fd6c57221 */ /* 0x004fe20000010000 */
[--C-:B------:R-:W-:Y:S01]  /*d0d0*/  FFMA.FTZ R15, R152, UR10, -R195.reuse ;  /* 0x0000000a980f7c23 */ /* 0x100fe200080108c3 */
[--C-:B------:R-:W-:Y:S01]  /*d0e0*/  FFMA.FTZ R186, R186, UR10, -R195.reuse ;  /* 0x0000000ababa7c23 */ /* 0x100fe200080108c3 */
[----:B------:R-:W-:Y:S01]  /*d0f0*/  FFMA.FTZ R189, R189, UR10, -R195 ;  /* 0x0000000abdbd7c23 */ /* 0x000fe200080108c3 */
[----:B---3--:R-:W-:Y:S01]  /*d100*/  FADD.FTZ R2, R158, R197 ;  /* 0x000000c59e027221 */ /* 0x008fe20000010000 */
[--C-:B------:R-:W-:Y:S01]  /*d110*/  FFMA.FTZ R197, R161, UR10, -R195.reuse ;  /* 0x0000000aa1c57c23 */ /* 0x100fe200080108c3 */
[----:B------:R-:W0:Y:S01]  /*d120*/  MUFU.EX2 R188, R188 ;  /* 0x000000bc00bc7308 */ /* 0x000e220000000800 */
[----:B------:R-:W-:Y:S01]  /*d130*/  FFMA.FTZ R191, R191, UR10, -R195 ;  /* 0x0000000abfbf7c23 */ /* 0x000fe200080108c3 */
[----:B----4-:R-:W-:Y:S01]  /*d140*/  FADD.FTZ R2, R155, R2 ;  /* 0x000000029b027221 */ /* 0x010fe20000010000 */
[----:B-1----:R-:W-:-:S02]  /*d150*/  F2FP.F16.F32.PACK_AB R164, R170, R167 ;  /* 0x000000a7aaa4723e */ /* 0x002fc400000000ff */
[----:B------:R-:W-:Y:S01]  /*d160*/  F2FP.F16.F32.PACK_AB R158, R155, R158 ;  /* 0x0000009e9b9e723e */ /* 0x000fe200000000ff */
[----:B------:R-:W-:Y:S01]  /*d170*/  FADD.FTZ R153, R159, R2 ;  /* 0x000000029f997221 */ /* 0x000fe20000010000 */
[----:B------:R-:W-:Y:S01]  /*d180*/  FSEL R2, R4, RZ, P1 ;  /* 0x000000ff04027208 */ /* 0x000fe20000800000 */
[----:B------:R1:W2:Y:S02]  /*d190*/  MUFU.EX2 R185, R192 ;  /* 0x000000c000b97308 */ /* 0x0002a40000000800 */
[----:B------:R-:W-:Y:S02]  /*d1a0*/  FADD.FTZ R152, R162, R153 ;  /* 0x00000099a2987221 */ /* 0x000fe40000010000 */
[----:B------:R-:W-:Y:S01]  /*d1b0*/  FADD.FTZ R2, -R2, R9 ;  /* 0x0000000902027221 */ /* 0x000fe20000010100 */
[--C-:B------:R-:W-:Y:S01]  /*d1c0*/  FFMA.FTZ R9, R157, UR10, -R195.reuse ;  /* 0x0000000a9d097c23 */ /* 0x100fe200080108c3 */
[----:B------:R-:W-:Y:S01]  /*d1d0*/  FADD.FTZ R153, R163, R152 ;  /* 0x00000098a3997221 */ /* 0x000fe20000010000 */
[--C-:B------:R-:W-:Y:S01]  /*d1e0*/  FFMA.FTZ R157, R172, UR10, -R195.reuse ;  /* 0x0000000aac9d7c23 */ /* 0x100fe200080108c3 */
[----:B------:R-:W-:Y:S01]  /*d1f0*/  MUFU.EX2 R12, R12 ;  /* 0x0000000c000c7308 */ /* 0x000fe20000000800 */
[----:B-1----:R-:W-:Y:S01]  /*d200*/  FFMA.FTZ R192, R156, UR10, -R195 ;  /* 0x0000000a9cc07c23 */ /* 0x002fe200080108c3 */
[----:B------:R-:W-:Y:S01]  /*d210*/  FADD.FTZ R152, R166, R153 ;  /* 0x00000099a6987221 */ /* 0x000fe20000010000 */
[----:B------:R-:W-:-:S02]  /*d220*/  F2FP.F16.F32.PACK_AB R156, R214, R21 ;  /* 0x00000015d69c723e */ /* 0x000fc400000000ff */
[----:B0-----:R-:W-:Y:S01]  /*d230*/  F2FP.F16.F32.PACK_AB R172, R188, R183 ;  /* 0x000000b7bcac723e */ /* 0x001fe200000000ff */
[----:B------:R-:W-:Y:S02]  /*d240*/  FADD.FTZ R153, R167, R152 ;  /* 0x00000098a7997221 */ /* 0x000fe40000010000 */
[----:B------:R-:W-:Y:S02]  /*d250*/  MUFU.EX2 R193, R193 ;  /* 0x000000c100c17308 */ /* 0x000fe40000000800 */
[----:B------:R-:W-:Y:S01]  /*d260*/  FADD.FTZ R152, R170, R153 ;  /* 0x00000099aa987221 */ /* 0x000fe20000010000 */
[----:B------:R-:W-:Y:S01]  /*d270*/  FFMA.FTZ R153, R168, UR10, -R195 ;  /* 0x0000000aa8997c23 */ /* 0x000fe200080108c3 */
[----:B------:R-:W-:Y:S02]  /*d280*/  F2FP.F16.F32.PACK_AB R168, R180, R175 ;  /* 0x000000afb4a8723e */ /* 0x000fe400000000ff */
[----:B------:R-:W-:Y:S02]  /*d290*/  FADD.FTZ R165, R171, R152 ;  /* 0x00000098aba57221 */ /* 0x000fe40000010000 */
[----:B------:R-:W-:Y:S02]  /*d2a0*/  MUFU.EX2 R10, R10 ;  /* 0x0000000a000a7308 */ /* 0x000fe40000000800 */
[----:B------:R-:W-:Y:S01]  /*d2b0*/  FADD.FTZ R152, R174, R165 ;  /* 0x000000a5ae987221 */ /* 0x000fe20000010000 */
[----:B------:R-:W-:-:S03]  /*d2c0*/  FFMA.FTZ R165, R176, UR10, -R195 ;  /* 0x0000000ab0a57c23 */ /* 0x000fc600080108c3 */
[----:B------:R-:W-:Y:S02]  /*d2d0*/  FADD.FTZ R213, R175, R152 ;  /* 0x00000098afd57221 */ /* 0x000fe40000010000 */
[----:B------:R-:W-:Y:S02]  /*d2e0*/  MUFU.EX2 R11, R11 ;  /* 0x0000000b000b7308 */ /* 0x000fe40000000800 */
[----:B------:R-:W-:Y:S01]  /*d2f0*/  FADD.FTZ R152, R180, R213 ;  /* 0x000000d5b4987221 */ /* 0x000fe20000010000 */
[----:B------:R-:W-:-:S03]  /*d300*/  FMUL.FTZ R180, R2, UR10 ;  /* 0x0000000a02b47c20 */ /* 0x000fc60008410000 */
[----:B------:R-:W-:Y:S01]  /*d310*/  FADD.FTZ R195, R179, R152 ;  /* 0x00000098b3c37221 */ /* 0x000fe20000010000 */
[----:B------:R-:W-:Y:S01]  /*d320*/  F2FP.F16.F32.PACK_AB R152, R196, R187 ;  /* 0x000000bbc498723e */ /* 0x000fe200000000ff */
[----:B------:R-:W0:Y:S02]  /*d330*/  MUFU.EX2 R14, R14 ;  /* 0x0000000e000e7308 */ /* 0x000e240000000800 */
[----:B------:R-:W-:-:S04]  /*d340*/  FADD.FTZ R20, R198, R195 ;  /* 0x000000c3c6147221 */ /* 0x000fc80000010000 */
[----:B------:R-:W-:Y:S02]  /*d350*/  FADD.FTZ R21, R183, R20 ;  /* 0x00000014b7157221 */ /* 0x000fe40000010000 */
[----:B------:R-:W1:Y:S02]  /*d360*/  MUFU.EX2 R180, R180 ;  /* 0x000000b400b47308 */ /* 0x000e640000000800 */
[----:B------:R-:W-:-:S04]  /*d370*/  FADD.FTZ R170, R188, R21 ;  /* 0x00000015bcaa7221 */ /* 0x000fc80000010000 */
[----:B--2---:R-:W-:Y:S01]  /*d380*/  FADD.FTZ R21, R185, R170 ;  /* 0x000000aab9157221 */ /* 0x004fe20000010000 */
[----:B------:R-:W-:Y:S01]  /*d390*/  F2FP.F16.F32.PACK_AB R170, R198, R179 ;  /* 0x000000b3c6aa723e */ /* 0x000fe200000000ff */
[----:B------:R-:W-:Y:S01]  /*d3a0*/  MUFU.EX2 R15, R15 ;  /* 0x0000000f000f7308 */ /* 0x000fe20000000800 */
[----:B0-----:R-:W-:Y:S01]  /*d3b0*/  F2FP.F16.F32.PACK_AB R155, R14, R11 ;  /* 0x0000000b0e9b723e */ /* 0x001fe200000000ff */
[----:B------:R-:W-:-:S06]  /*d3c0*/  FADD.FTZ R2, R12, R21 ;  /* 0x000000150c027221 */ /* 0x000fcc0000010000 */
[----:B------:R-:W-:Y:S01]  /*d3d0*/  MUFU.EX2 R190, R190 ;  /* 0x000000be00be7308 */ /* 0x000fe20000000800 */
[----:B-1----:R-:W-:Y:S01]  /*d3e0*/  FFMA.FTZ R21, R180, R0, R193 ;  /* 0x00000000b4157223 */ /* 0x002fe200000100c1 */
[-C--:B------:R-:W-:Y:S01]  /*d3f0*/  FMUL.FTZ R26, R26, R180.reuse ;  /* 0x000000b41a1a7220 */ /* 0x080fe20000410000 */
[-C--:B------:R-:W-:Y:S01]  /*d400*/  FMUL.FTZ R27, R27, R180.reuse ;  /* 0x000000b41b1b7220 */ /* 0x080fe20000410000 */
[-C--:B------:R-:W-:Y:S01]  /*d410*/  FMUL.FTZ R30, R30, R180.reuse ;  /* 0x000000b41e1e7220 */ /* 0x080fe20000410000 */
[----:B------:R-:W-:Y:S01]  /*d420*/  FADD.FTZ R0, R10, R21 ;  /* 0x000000150a007221 */ /* 0x000fe20000010000 */
[-C--:B------:R-:W-:Y:S01]  /*d430*/  FMUL.FTZ R31, R31, R180.reuse ;  /* 0x000000b41f1f7220 */ /* 0x080fe20000410000 */
[-C--:B------:R-:W-:Y:S01]  /*d440*/  FMUL.FTZ R34, R34, R180.reuse ;  /* 0x000000b422227220 */ /* 0x080fe20000410000 */
[----:B------:R-:W-:Y:S01]  /*d450*/  MUFU.EX2 R192, R192 ;  /* 0x000000c000c07308 */ /* 0x000fe20000000800 */
[----:B------:R-:W-:Y:S01]  /*d460*/  FADD.FTZ R21, R11, R0 ;  /* 0x000000000b157221 */ /* 0x000fe20000010000 */
[-C--:B------:R-:W-:Y:S01]  /*d470*/  FMUL.FTZ R35, R35, R180.reuse ;  /* 0x000000b423237220 */ /* 0x080fe20000410000 */
[-C--:B------:R-:W-:Y:S01]  /*d480*/  FMUL.FTZ R38, R38, R180.reuse ;  /* 0x000000b426267220 */ /* 0x080fe20000410000 */
[-C--:B------:R-:W-:Y:S01]  /*d490*/  FMUL.FTZ R39, R39, R180.reuse ;  /* 0x000000b427277220 */ /* 0x080fe20000410000 */
[----:B------:R-:W-:Y:S01]  /*d4a0*/  FADD.FTZ R188, R14, R21 ;  /* 0x000000150ebc7221 */ /* 0x000fe20000010000 */
        /* <DEDUP_REMOVED lines=13> */
[----:B------:R-:W-:Y:S01]  /*d580*/  F2FP.F16.F32.PACK_AB R162, R166, R163 ;  /* 0x000000a3a6a2723e */ /* 0x000fe200000000ff */
[-C--:B------:R-:W-:Y:S01]  /*d590*/  FMUL.FTZ R62, R62, R180.reuse ;  /* 0x000000b43e3e7220 */ /* 0x080fe20000410000 */
[----:B------:R-:W-:Y:S01]  /*d5a0*/  F2FP.F16.F32.PACK_AB R166, R174, R171 ;  /* 0x000000abaea6723e */ /* 0x000fe200000000ff */
[-C--:B------:R-:W-:Y:S01]  /*d5b0*/  FMUL.FTZ R63, R63, R180.reuse ;  /* 0x000000b43f3f7220 */ /* 0x080fe20000410000 */
        /* <DEDUP_REMOVED lines=8> */
[----:B------:R-:W-:Y:S01]  /*d640*/  FMUL.FTZ R78, R78, R180 ;  /* 0x000000b44e4e7220 */ /* 0x000fe20000410000 */
[----:B------:R2:W-:Y:S01]  /*d650*/  MUFU.EX2 R12, R153 ;  /* 0x00000099000c7308 */ /* 0x0005e20000000800 */
        /* <DEDUP_REMOVED lines=12> */
[----:B------:R-:W-:Y:S01]  /*d720*/  FADD.FTZ R153, R190, R153 ;  /* 0x00000099be997221 */ /* 0x000fe20000010000 */
[-C--:B------:R-:W-:Y:S01]  /*d730*/  FMUL.FTZ R98, R98, R180.reuse ;  /* 0x000000b462627220 */ /* 0x080fe20000410000 */
        /* <DEDUP_REMOVED lines=8> */
[-C--:B------:R-:W-:Y:S01]  /*d7c0*/  FMUL.FTZ R110, R110, R180.reuse ;  /* 0x000000b46e6e7220 */ /* 0x080fe20000410000 */
[----:B------:R-:W3:Y:S01]  /*d7d0*/  MUFU.EX2 R169, R169 ;  /* 0x000000a900a97308 */ /* 0x000ee20000000800 */
[----:B------:R-:W-:Y:S01]  /*d7e0*/  FADD.FTZ R153, R161, R188 ;  /* 0x000000bca1997221 */ /* 0x000fe20000010000 */
[----:B0-----:R-:W-:Y:S01]  /*d7f0*/  F2FP.F16.F32.PACK_AB R161, R176, R161 ;  /* 0x000000a1b0a1723e */ /* 0x001fe200000000ff */
[-C--:B------:R-:W-:Y:S01]  /*d800*/  FMUL.FTZ R111, R111, R180.reuse ;  /* 0x000000b46f6f7220 */ /* 0x080fe20000410000 */
[-C--:B------:R-:W-:Y:S01]  /*d810*/  FMUL.FTZ R114, R114, R180.reuse ;  /* 0x000000b472727220 */ /* 0x080fe20000410000 */
[----:B------:R-:W-:Y:S01]  /*d820*/  FADD.FTZ R188, R176, R153 ;  /* 0x00000099b0bc7221 */ /* 0x000fe20000010000 */
[-C--:B------:R-:W-:Y:S01]  /*d830*/  FMUL.FTZ R115, R115, R180.reuse ;  /* 0x000000b473737220 */ /* 0x080fe20000410000 */
[-C--:B------:R-:W-:Y:S01]  /*d840*/  FMUL.FTZ R118, R118, R180.reuse ;  /* 0x000000b476767220 */ /* 0x080fe20000410000 */
[----:B------:R0:W4:Y:S01]  /*d850*/  MUFU.EX2 R167, R157 ;  /* 0x0000009d00a77308 */ /* 0x0001220000000800 */
[----:B-1----:R-:W-:Y:S01]  /*d860*/  FADD.FTZ R153, R13, R188 ;  /* 0x000000bc0d997221 */ /* 0x002fe20000010000 */
[----:B--2---:R-:W-:Y:S01]  /*d870*/  F2FP.F16.F32.PACK_AB R163, R20, R13 ;  /* 0x0000000d14a3723e */ /* 0x004fe200000000ff */
[-C--:B------:R-:W-:Y:S01]  /*d880*/  FMUL.FTZ R119, R119, R180.reuse ;  /* 0x000000b477777220 */ /* 0x080fe20000410000 */
[-C--:B------:R-:W-:Y:S01]  /*d890*/  FMUL.FTZ R122, R122, R180.reuse ;  /* 0x000000b47a7a7220 */ /* 0x080fe20000410000 */
[----:B------:R-:W-:Y:S01]  /*d8a0*/  FADD.FTZ R153, R20, R153 ;  /* 0x0000009914997221 */ /* 0x000fe20000010000 */
[-C--:B------:R-:W-:Y:S01]  /*d8b0*/  FMUL.FTZ R123, R123, R180.reuse ;  /* 0x000000b47b7b7220 */ /* 0x080fe20000410000 */
[-C--:B------:R-:W-:Y:S01]  /*d8c0*/  FMUL.FTZ R126, R126, R180.reuse ;  /* 0x000000b47e7e7220 */ /* 0x080fe20000410000 */
[----:B------:R-:W1:Y:S01]  /*d8d0*/  MUFU.EX2 R0, R173 ;  /* 0x000000ad00007308 */ /* 0x000e620000000800 */
[----:B------:R-:W-:Y:S01]  /*d8e0*/  FADD.FTZ R188, R12, R153 ;  /* 0x000000990cbc7221 */ /* 0x000fe20000010000 */
[----:B0-----:R-:W-:Y:S01]  /*d8f0*/  F2FP.F16.F32.PACK_AB R157, R190, R15 ;  /* 0x0000000fbe9d723e */ /* 0x001fe200000000ff */
[-C--:B------:R-:W-:Y:S01]  /*d900*/  FMUL.FTZ R127, R127, R180.reuse ;  /* 0x000000b47f7f7220 */ /* 0x080fe20000410000 */
[-C--:B------:R-:W-:Y:S01]  /*d910*/  FMUL.FTZ R130, R130, R180.reuse ;  /* 0x000000b482827220 */ /* 0x080fe20000410000 */
[----:B---3--:R-:W-:Y:S01]  /*d920*/  FADD.FTZ R188, R169, R188 ;  /* 0x000000bca9bc7221 */ /* 0x008fe20000010000 */
[-C--:B------:R-:W-:Y:S01]  /*d930*/  FMUL.FTZ R131, R131, R180.reuse ;  /* 0x000000b483837220 */ /* 0x080fe20000410000 */
[-C--:B------:R-:W-:Y:S01]  /*d940*/  FMUL.FTZ R134, R134, R180.reuse ;  /* 0x000000b486867220 */ /* 0x080fe20000410000 */
[----:B------:R0:W2:Y:S01]  /*d950*/  MUFU.EX2 R21, R165 ;  /* 0x000000a500157308 */ /* 0x0000a20000000800 */
[----:B----4-:R-:W-:Y:S01]  /*d960*/  FADD.FTZ R153, R167, R188 ;  /* 0x000000bca7997221 */ /* 0x010fe20000010000 */
[-C--:B------:R-:W-:Y:S01]  /*d970*/  FMUL.FTZ R135, R135, R180.reuse ;  /* 0x000000b487877220 */ /* 0x080fe20000410000 */
[-C--:B------:R-:W-:Y:S01]  /*d980*/  FMUL.FTZ R138, R138, R180.reuse ;  /* 0x000000b48a8a7220 */ /* 0x080fe20000410000 */
[-C--:B------:R-:W-:Y:S01]  /*d990*/  FMUL.FTZ R139, R139, R180.reuse ;  /* 0x000000b48b8b7220 */ /* 0x080fe20000410000 */
[-C--:B------:R-:W-:Y:S01]  /*d9a0*/  FMUL.FTZ R142, R142, R180.reuse ;  /* 0x000000b48e8e7220 */ /* 0x080fe20000410000 */
[-C--:B------:R-:W-:Y:S01]  /*d9b0*/  FMUL.FTZ R143, R143, R180.reuse ;  /* 0x000000b48f8f7220 */ /* 0x080fe20000410000 */
[----:B------:R-:W-:Y:S01]  /*d9c0*/  FMUL.FTZ R146, R146, R180 ;  /* 0x000000b492927220 */ /* 0x000fe20000410000 */
[----:B------:R-:W3:Y:S01]  /*d9d0*/  MUFU.EX2 R178, R178 ;  /* 0x000000b200b27308 */ /* 0x000ee20000000800 */
[C---:B-1----:R-:W-:Y:S01]  /*d9e0*/  FADD.FTZ R188, R0.reuse, R153 ;  /* 0x0000009900bc7221 */ /* 0x042fe20000010000 */
[----:B0-----:R-:W-:Y:S01]  /*d9f0*/  F2FP.F16.F32.PACK_AB R165, R169, R12 ;  /* 0x0000000ca9a5723e */ /* 0x001fe200000000ff */
[-C--:B------:R-:W-:Y:S01]  /*da00*/  FMUL.FTZ R147, R147, R180.reuse ;  /* 0x000000b493937220 */ /* 0x080fe20000410000 */
[----:B------:R-:W-:Y:S01]  /*da10*/  F2FP.F16.F32.PACK_AB R167, R0, R167 ;  /* 0x000000a700a7723e */ /* 0x000fe200000000ff */
[-C--:B------:R-:W-:Y:S01]  /*da20*/  FMUL.FTZ R150, R150, R180.reuse ;  /* 0x000000b496967220 */ /* 0x080fe20000410000 */
[----:B------:R-:W-:-:S02]  /*da30*/  FMUL.FTZ R151, R151, R180 ;  /* 0x000000b497977220 */ /* 0x000fc40000410000 */
[----:B------:R-:W0:Y:S01]  /*da40*/  MUFU.EX2 R171, R181 ;  /* 0x000000b500ab7308 */ /* 0x000e220000000800 */
[----:B--2---:R-:W-:-:S07]  /*da50*/  FADD.FTZ R153, R21, R188 ;  /* 0x000000bc15997221 */ /* 0x004fce0000010000 */
[----:B------:R-:W1:Y:S01]  /*da60*/  MUFU.EX2 R182, R182 ;  /* 0x000000b600b67308 */ /* 0x000e620000000800 */
[----:B---3--:R-:W-:-:S07]  /*da70*/  F2FP.F16.F32.PACK_AB R169, R178, R21 ;  /* 0x00000015b2a9723e */ /* 0x008fce00000000ff */
[----:B------:R2:W3:Y:S08]  /*da80*/  MUFU.EX2 R173, R184 ;  /* 0x000000b800ad7308 */ /* 0x0004f00000000800 */
[----:B------:R-:W4:Y:S01]  /*da90*/  MUFU.EX2 R186, R186 ;  /* 0x000000ba00ba7308 */ /* 0x000f220000000800 */
[----:B--2---:R-:W-:-:S04]  /*daa0*/  FADD.FTZ R184, R178, R153 ;  /* 0x00000099b2b87221 */ /* 0x004fc80000010000 */
[----:B0-----:R-:W-:Y:S01]  /*dab0*/  FADD.FTZ R153, R171, R184 ;  /* 0x000000b8ab997221 */ /* 0x001fe20000010000 */
[C---:B-1----:R-:W-:Y:S02]  /*dac0*/  F2FP.F16.F32.PACK_AB R171, R182.reuse, R171 ;  /* 0x000000abb6ab723e */ /* 0x042fe400000000ff */
[----:B------:R-:W0:Y:S01]  /*dad0*/  MUFU.EX2 R175, R189 ;  /* 0x000000bd00af7308 */ /* 0x000e220000000800 */
[----:B------:R-:W-:Y:S01]  /*dae0*/  FADD.FTZ R188, R182, R153 ;  /* 0x00000099b6bc7221 */ /* 0x000fe20000010000 */
[----:B------:R-:W-:-:S03]  /*daf0*/  F2FP.F16.F32.PACK_AB R153, R10, R193 ;  /* 0x000000c10a99723e */ /* 0x000fc600000000ff */
[----:B---3--:R-:W-:-:S03]  /*db00*/  FADD.FTZ R11, R173, R188 ;  /* 0x000000bcad0b7221 */ /* 0x008fc60000010000 */
[----:B------:R-:W1:Y:S01]  /*db10*/  MUFU.EX2 R184, R191 ;  /* 0x000000bf00b87308 */ /* 0x000e620000000800 */
[C---:B----4-:R-:W-:Y:S01]  /*db20*/  FADD.FTZ R8, R186.reuse, R11 ;  /* 0x0000000bba087221 */ /* 0x050fe20000010000 */
[----:B------:R-:W-:-:S03]  /*db30*/  F2FP.F16.F32.PACK_AB R173, R186, R173 ;  /* 0x000000adbaad723e */ /* 0x000fc600000000ff */
[----:B0-----:R-:W-:-:S04]  /*db40*/  FADD.FTZ R9, R175, R8 ;  /* 0x00000008af097221 */ /* 0x001fc80000010000 */
[C---:B-1----:R-:W-:Y:S01]  /*db50*/  FADD.FTZ R0, R184.reuse, R9 ;  /* 0x00000009b8007221 */ /* 0x042fe20000010000 */
[----:B------:R-:W-:Y:S01]  /*db60*/  F2FP.F16.F32.PACK_AB R175, R184, R175 ;  /* 0x000000afb8af723e */ /* 0x000fe200000000ff */
[----:B------:R-:W-:Y:S06]  /*db70*/  @!P0 BRA `(.L_x_11669) ;  /* 0x0000000000048947 */ /* 0x000fec0003800000 */
[----:B------:R-:W-:Y:S01]  /*db80*/  BPT.TRAP 0x1 ;  /* 0x000000040000795c */ /* 0x000fe20000300000 */
.L_x_11669:
[----:B------:R0:W1:Y:S01]  /*db90*/  SYNCS.PHASECHK.TRANS64.TRYWAIT P1, [UR27+0x22850], R6 ;  /* 0x02285006ff0075a7 */ /* 0x000062000802015b */
[----:B------:R-:W-:Y:S05]  /*dba0*/  @!P0 BRA `(.L_x_11670) ;  /* 0x0000000000048947 */ /* 0x000fea0003800000 */
[----:B------:R-:W-:Y:S01]  /*dbb0*/  BPT.TRAP 0x1 ;  /* 0x000000040000795c */ /* 0x000fe20000300000 */
.L_x_11670:
[----:B-1----:R-:W-:Y:S05]  /*dbc0*/  @P1 BRA `(.L_x_11671) ;  /* 0x0000000000081947 */ /* 0x002fea0003800000 */
[----:B------:R-:W1:Y:S02]  /*dbd0*/  SYNCS.PHASECHK.TRANS64.TRYWAIT P1, [UR27+0x22850], R6 ;  /* 0x02285006ff0075a7 */ /* 0x000e64000802015b */
[----:B-1----:R-:W-:Y:S05]  /*dbe0*/  @!P1 BRA `(.L_x_11672) ;  /* 0x000000a000bc9947 */ /* 0x002fea0003800000 */
.L_x_11671:
        /* <DEDUP_REMOVED lines=49> */
.L_x_11656:
[----:B------:R-:W1:Y:S01]  /*df00*/  SHFL.BFLY PT, R3, R2, 0x2, 0x1f ;  /* 0x0c401f0002037f89 */ /* 0x000e6200000e0000 */
[----:B0-----:R-:W-:Y:S01]  /*df10*/  IMAD.MOV.U32 R8, RZ, RZ, RZ ;  /* 0x000000ffff087224 */ /* 0x001fe200078e00ff */
[----:B------:R-:W-:Y:S01]  /*df20*/  UIADD3 UR37, UR37, 0x1, URZ ;  /* 0x0000000125257890 */ /* 0x000fe2000fffe03f */
[----:B------:R-:W-:Y:S01]  /*df30*/  IMAD.U32 R14, RZ, RZ, UR10 ;  /* 0x0000000aff0e7e24 */ /* 0x000fe2000f8e00ff */
[----:B------:R-:W0:Y:S01]  /*df40*/  SHFL.BFLY PT, R9, R0, 0x2, 0x1f ;  /* 0x0c401f0000097f89 */ /* 0x000e2200000e0000 */
[----:B------:R2:W-:Y:S06]  /*df50*/  BAR.ARV R7, 0x100 ;  /* 0x000400070000751d */ /* 0x0005ec0000002000 */
[----:B------:R-:W-:-:S02]  /*df60*/  UISETP.NE.AND UP0, UPT, UR37, 0x2, UPT ;  /* 0x000000022500788c */ /* 0x000fc4000bf05270 */
[----:B------:R-:W-:Y:S06]  /*df70*/  BAR.ARV 0x8, 0x180 ;  /* 0x0206000000007b1d */ /* 0x000fec0000002000 */
[----:B------:R-:W-:Y:S01]  /*df80*/  USEL UR4, URZ, 0x1, UP0 ;  /* 0x000000013f047887 */ /* 0x000fe20008000000 */
[----:B------:R-:W-:Y:S01]  /*df90*/  PLOP3.LUT P0, PT, PT, PT, PT, 0x8, 0x0 ;  /* 0x000000000000781c */ /* 0x000fe20003f0e170 */
[----:B-1----:R-:W-:Y:S01]  /*dfa0*/  FADD.FTZ R3, R3, R2 ;  /* 0x0000000203037221 */ /* 0x002fe20000010000 */
[----:B------:R-:W-:Y:S01]  /*dfb0*/  IMAD.MOV.U32 R2, RZ, RZ, -0x800000 ;  /* 0xff800000ff027424 */ /* 0x000fe200078e00ff */
[----:B------:R-:W-:Y:S01]  /*dfc0*/  UIADD3 UR39, UR39, 0x1, URZ ;  /* 0x0000000127277890 */ /* 0x000fe2000fffe03f */
[----:B0-----:R-:W-:-:S02]  /*dfd0*/  FADD.FTZ R9, R9, R0 ;  /* 0x0000000009097221 */ /* 0x001fc40000010000 */
[----:B------:R-:W0:Y:S01]  /*dfe0*/  SHFL.BFLY PT, R6, R3, 0x1, 0x1f ;  /* 0x0c201f0003067f89 */ /* 0x000e2200000e0000 */
[----:B------:R-:W-:Y:S01]  /*dff0*/  IMAD.MOV.U32 R0, RZ, RZ, RZ ;  /* 0x000000ffff007224 */ /* 0x000fe200078e00ff */
[----:B------:R-:W-:Y:S02]  /*e000*/  USEL UR37, UR37, URZ, UP0 ;  /* 0x0000003f25257287 */ /* 0x000fe40008000000 */
[----:B------:R-:W-:Y:S01]  /*e010*/  ULOP3.LUT UR38, UR38, UR4, URZ, 0x3c, !UPT ;  /* 0x0000000426267292 */ /* 0x000fe2000f8e3c3f */
[----:B0-----:R-:W-:Y:S01]  /*e020*/  FADD.FTZ R12, R3, R6 ;  /* 0x00000006030c7221 */ /* 0x001fe20000010000 */
[----:B------:R-:W-:Y:S01]  /*e030*/  IMAD.MOV.U32 R3, RZ, RZ, -0x800000 ;  /* 0xff800000ff037424 */ /* 0x000fe200078e00ff */
[----:B------:R-:W0:Y:S03]  /*e040*/  SHFL.BFLY PT, R6, R9, 0x1, 0x1f ;  /* 0x0c201f0009067f89 */ /* 0x000e2600000e0000 */
[----:B------:R-:W-:-:S13]  /*e050*/  FSETP.NE.FTZ.AND P1, PT, R12, RZ, PT ;  /* 0x000000ff0c00720b */ /* 0x000fda0003f35000 */
[----:B------:R-:W1:Y:S01]  /*e060*/  @P1 MUFU.RCP R8, R12 ;  /* 0x0000000c00081308 */ /* 0x000e620000001000 */
[----:B0-----:R-:W-:-:S07]  /*e070*/  FADD.FTZ R11, R9, R6 ;  /* 0x00000006090b7221 */ /* 0x001fce0000010000 */
[----:B--2---:R-:W0:Y:S01]  /*e080*/  @P1 MUFU.LG2 R7, R12 ;  /* 0x0000000c00071308 */ /* 0x004e220000000c00 */
[----:B------:R-:W-:Y:S01]  /*e090*/  IMAD.U32 R6, RZ, RZ, UR10 ;  /* 0x0000000aff067e24 */ /* 0x000fe2000f8e00ff */
[----:B------:R-:W-:-:S03]  /*e0a0*/  FSETP.NE.FTZ.AND P2, PT, R11, RZ, PT ;  /* 0x000000ff0b00720b */ /* 0x000fc60003f55000 */
[----:B------:R-:W-:Y:S01]  /*e0b0*/  @P1 FMUL.FTZ R6, R6, 0.69314718246459960938 ;  /* 0x3f31721806061820 */ /* 0x000fe20000410000 */
        /* <DEDUP_REMOVED lines=9> */
[----:B------:R-:W-:Y:S01]  /*e150*/  @P2 MUFU.RCP R0, R11 ;  /* 0x0000000b00002308 */ /* 0x000fe20000001000 */
[-C--:B------:R-:W-:Y:S01]  /*e160*/  FMUL.FTZ R41, R41, R8.reuse ;  /* 0x0000000829297220 */ /* 0x080fe20000410000 */
[-C--:B------:R-:W-:Y:S01]  /*e170*/  FMUL.FTZ R44, R44, R8.reuse ;  /* 0x000000082c2c7220 */ /* 0x080fe20000410000 */
[-C--:B------:R-:W-:Y:S01]  /*e180*/  FMUL.FTZ R45, R45, R8.reuse ;  /* 0x000000082d2d7220 */ /* 0x080fe20000410000 */
[-C--:B------:R-:W-:Y:S01]  /*e190*/  FMUL.FTZ R48, R48, R8.reuse ;  /* 0x0000000830307220 */ /* 0x080fe20000410000 */
[-C--:B------:R-:W-:Y:S01]  /*e1a0*/  FMUL.FTZ R49, R49, R8.reuse ;  /* 0x0000000831317220 */ /* 0x080fe20000410000 */
[-C--:B------:R-:W-:Y:S01]  /*e1b0*/  FMUL.FTZ R52, R52, R8.reuse ;  /* 0x0000000834347220 */ /* 0x080fe20000410000 */
[-C--:B------:R-:W-:Y:S01]  /*e1c0*/  FMUL.FTZ R53, R53, R8.reuse ;  /* 0x0000000835357220 */ /* 0x080fe20000410000 */
[----:B------:R-:W1:Y:S01]  /*e1d0*/  @P2 MUFU.LG2 R11, R11 ;  /* 0x0000000b000b2308 */ /* 0x000e620000000c00 */
        /* <DEDUP_REMOVED lines=48> */
[----:B------:R-:W-:Y:S01]  /*e4e0*/  @P2 FMUL.FTZ R14, R14, 0.69314718246459960938 ;  /* 0x3f3172180e0e2820 */ /* 0x000fe20000410000 */
[----:B0-----:R-:W-:Y:S01]  /*e4f0*/  @P1 FMUL.FTZ R7, R7, 0.69314718246459960938 ;  /* 0x3f31721807071820 */ /* 0x001fe20000410000 */
        /* <DEDUP_REMOVED lines=67> */
.L_x_11603:
[----:B------:R-:W0:Y:S01]  /*e930*/  S2R R4, SR_CgaCtaId ;  /* 0x0000000000047919 */ /* 0x000e220000008800 */
[----:B------:R-:W-:Y:S01]  /*e940*/  MOV R151, 0x400 ;  /* 0x0000040000977802 */ /* 0x000fe20000000f00 */
[----:B------:R-:W-:Y:S01]  /*e950*/  BSSY B0, `(.L_x_11674) ;  /* 0x00002d5000007945 */ /* 0x000fe20003800000 */
[----:B------:R-:W-:Y:S02]  /*e960*/  BAR.SYNC.DEFER_BLOCKING 0x5, 0x180 ;  /* 0x0146000000007b1d */ /* 0x000fe40000010000 */
[----:B0-----:R-:W-:-:S05]  /*e970*/  LEA R151, R4, R151, 0x18 ;  /* 0x0000009704977211 */ /* 0x001fca00078ec0ff */
[----:B------:R-:W0:Y:S02]  /*e980*/  LDS.128 R4, [R151+0x228d0] ;  /* 0x0228d00097047984 */ /* 0x000e240000000c00 */
[----:B0-----:R-:W-:Y:S02]  /*e990*/  R2UR UR5, R5 ;  /* 0x00000000050572ca */ /* 0x001fe400000e0000 */
[----:B------:R-:W-:Y:S02]  /*e9a0*/  R2UR UR7, R6 ;  /* 0x00000000060772ca */ /* 0x000fe400000e0000 */
        /* <DEDUP_REMOVED lines=58> */
[----:B------:R-:W-:Y:S02]  /*ed50*/  LOP3.LUT R162, R169, 0x380, RZ, 0xc0, !PT ;  /* 0x00000380a9a27812 */ /* 0x000fe400078ec0ff */
        /* <DEDUP_REMOVED lines=10> */
[----:B------:R-:W-:Y:S01]  /*ee00*/  IADD3 R170, P2, R106, 0xc040, RZ ;  /* 0x0000c0406aaa7810 */ /* 0x000fe20007f5e0ff */
[--C-:B------:R-:W-:Y:S01]  /*ee10*/  IMAD.X R95, RZ, RZ, R107.reuse, P3 ;  /* 0x000000ffff5f7224 */ /* 0x100fe200018e066b */
[----:B------:R-:W-:Y:S01]  /*ee20*/  SHF.R.U64 R16, R16, 0x3, RZ ;  /* 0x0000000310107819 */ /* 0x000fe200000012ff */
[----:B------:R-:W-:Y:S01]  /*ee30*/  IMAD.X R103, RZ, RZ, R107, P5 ;  /* 0x000000ffff677224 */ /* 0x000fe200028e066b */
[----:B------:R-:W-:-:S02]  /*ee40*/  LOP3.LUT R46, R183, 0x380, RZ, 0xc0, !PT ;  /* 0x00000380b72e7812 */ /* 0x000fc400078ec0ff */
[----:B------:R-:W-:Y:S01]  /*ee50*/  LOP3.LUT R106, R7, R106, RZ, 0x3c, !PT ;  /* 0x0000006a076a7212 */ /* 0x000fe200078e3cff */
[----:B------:R-:W-:Y:S01]  /*ee60*/  IMAD.X R7, RZ, RZ, R107, P2 ;  /* 0x000000ffff077224 */ /* 0x000fe200010e066b */
[----:B------:R-:W-:Y:S02]  /*ee70*/  SHF.R.U64 R20, R20, 0x3, RZ ;  /* 0x0000000314147819 */ /* 0x000fe400000012ff */
[----:B------:R-:W-:Y:S02]  /*ee80*/  LOP3.LUT R54, R185, 0x380, RZ, 0xc0, !PT ;  /* 0x00000380b9367812 */ /* 0x000fe400078ec0ff */
[----:B------:R-:W-:Y:S02]  /*ee90*/  LOP3.LUT R98, R193, 0x380, RZ, 0xc0, !PT ;  /* 0x00000380c1627812 */ /* 0x000fe400078ec0ff */
[----:B------:R-:W-:Y:S02]  /*eea0*/  SHF.R.U64 R28, R162, 0x3, RZ ;  /* 0x00000003a21c7819 */ /* 0x000fe400000012ff */
        /* <DEDUP_REMOVED lines=9> */
[----:B------:R-:W-:Y:S02]  /*ef40*/  LOP3.LUT R20, R20, R177, RZ, 0x3c, !PT ;  /* 0x000000b114147212 */ /* 0x000fe400078e3cff */
[----:B------:R-:W-:Y:S02]  /*ef50*/  SHF.R.U64 R54, R54, 0x3, RZ ;  /* 0x0000000336367819 */ /* 0x000fe400000012ff */
[----:B------:R-:W-:Y:S02]  /*ef60*/  SHF.R.U64 R98, R98, 0x3, RZ ;  /* 0x0000000362627819 */ /* 0x000fe400000012ff */
[----:B------:R-:W-:Y:S01]  /*ef70*/  MOV R106, R106 ;  /* 0x0000006a006a7202 */ /* 0x000fe20000000f00 */
[----:B------:R-:W-:Y:S01]  /*ef80*/  BAR.SYNC.DEFER_BLOCKING 0x1, 0x100 ;  /* 0x0044000000007b1d */ /* 0x000fe20000010000 */
[----:B------:R-:W-:-:S02]  /*ef90*/  LOP3.LUT R102, R6, 0x380, RZ, 0xc0, !PT ;  /* 0x0000038006667812 */ /* 0x000fc400078ec0ff */
[----:B------:R-:W-:Y:S02]  /*efa0*/  LOP3.LUT R10, R28, R169, RZ, 0x3c, !PT ;  /* 0x000000a91c0a7212 */ /* 0x000fe400078e3cff */
[----:B------:R-:W-:Y:S02]  /*efb0*/  LOP3.LUT R30, R30, R179, RZ, 0x3c, !PT ;  /* 0x000000b31e1e7212 */ /* 0x000fe400078e3cff */
[----:B------:R-:W-:Y:S02]  /*efc0*/  SHF.R.U64 R62, R62, 0x3, RZ ;  /* 0x000000033e3e7819 */ /* 0x000fe400000012ff */
[----:B------:R-:W-:Y:S02]  /*efd0*/  LOP3.LUT R107, R170, 0x380, RZ, 0xc0, !PT ;  /* 0x00000380aa6b7812 */ /* 0x000fe400078ec0ff */
[----:B------:R-:W-:Y:S02]  /*efe0*/  MOV R28, R12 ;  /* 0x0000000c001c7202 */ /* 0x000fe40000000f00 */
[----:B------:R-:W-:-:S02]  /*eff0*/  LOP3.LUT R38, R38, R181, RZ, 0x3c, !PT ;  /* 0x000000b526267212 */ /* 0x000fc400078e3cff */
[----:B------:R-:W-:Y:S02]  /*f000*/  SHF.R.U64 R70, R70, 0x3, RZ ;  /* 0x0000000346467819 */ /* 0x000fe400000012ff */
[----:B------:R-:W-:Y:S02]  /*f010*/  MOV R14, R14 ;  /* 0x0000000e000e7202 */ /* 0x000fe40000000f00 */
[----:B------:R-:W-:Y:S02]  /*f020*/  LOP3.LUT R46, R46, R183, RZ, 0x3c, !PT ;  /* 0x000000b72e2e7212 */ /* 0x000fe400078e3cff */
[----:B------:R-:W-:Y:S02]  /*f030*/  SHF.R.U64 R94, R94, 0x3, RZ ;  /* 0x000000035e5e7819 */ /* 0x000fe400000012ff */
[----:B------:R-:W-:Y:S01]  /*f040*/  MOV R16, R16 ;  /* 0x0000001000107202 */ /* 0x000fe20000000f00 */
[----:B------:R0:W-:Y:S01]  /*f050*/  STSM.16.M88.4 [R106], R24 ;  /* 0x000000186a007844 */ /* 0x0001e20000000200 */
[----:B------:R-:W-:-:S02]  /*f060*/  LOP3.LUT R54, R54, R185, RZ, 0x3c, !PT ;  /* 0x000000b936367212 */ /* 0x000fc400078e3cff */
[----:B------:R-:W-:Y:S01]  /*f070*/  LOP3.LUT R98, R98, R193, RZ, 0x3c, !PT ;  /* 0x000000c162627212 */ /* 0x000fe200078e3cff */
[----:B------:R-:W-:Y:S01]  /*f080*/  STSM.16.M88.4 [R28], R32 ;  /* 0x000000201c007844 */ /* 0x000fe20000000200 */
[----:B------:R-:W-:Y:S02]  /*f090*/  SHF.R.U64 R29, R102, 0x3, RZ ;  /* 0x00000003661d7819 */ /* 0x000fe400000012ff */
[----:B------:R-:W-:Y:S01]  /*f0a0*/  MOV R20, R20 ;  /* 0x0000001400147202 */ /* 0x000fe20000000f00 */
[----:B------:R1:W-:Y:S01]  /*f0b0*/  STSM.16.M88.4 [R14], R40 ;  /* 0x000000280e007844 */ /* 0x0003e20000000200 */
[----:B------:R-:W-:Y:S02]  /*f0c0*/  F2FP.F16.F32.PACK_AB R59, R154, R59 ;  /* 0x0000003b9a3b723e */ /* 0x000fe400000000ff */
[----:B------:R-:W-:Y:S01]  /*f0d0*/  F2FP.F16.F32.PACK_AB R65, R153, R66 ;  /* 0x000000429941723e */ /* 0x000fe200000000ff */
[----:B------:R-:W-:Y:S01]  /*f0e0*/  STSM.16.M88.4 [R16], R48 ;  /* 0x0000003010007844 */ /* 0x000fe20000000200 */
[----:B------:R-:W-:-:S02]  /*f0f0*/  F2FP.F16.F32.PACK_AB R72, R73, R72 ;  /* 0x000000484948723e */ /* 0x000fc400000000ff */
[----:B------:R-:W-:Y:S01]  /*f100*/  LOP3.LUT R62, R62, R187, RZ, 0x3c, !PT ;  /* 0x000000bb3e3e7212 */ /* 0x000fe200078e3cff */
[----:B------:R-:W-:Y:S01]  /*f110*/  STSM.16.M88.4 [R20], R56 ;  /* 0x0000003814007844 */ /* 0x000fe20000000200 */
[----:B------:R-:W-:Y:S02]  /*f120*/  SHF.R.U64 R107, R107, 0x3, RZ ;  /* 0x000000036b6b7819 */ /* 0x000fe400000012ff */
[----:B------:R-:W-:Y:S02]  /*f130*/  MOV R30, R30 ;  /* 0x0000001e001e7202 */ /* 0x000fe40000000f00 */
        /* <DEDUP_REMOVED lines=20> */
[----:B------:R-:W-:Y:S01]  /*f280*/  ULDC UR10, c[0x0][0xa88] ;  /* 0x0002a200000a7ab9 */ /* 0x000fe20000000800 */
[----:B------:R-:W-:Y:S01]  /*f290*/  LOP3.LUT R94, R94, R191, RZ, 0x3c, !PT ;  /* 0x000000bf5e5e7212 */ /* 0x000fe200078e3cff */
[----:B------:R-:W-:Y:S01]  /*f2a0*/  UMOV UR4, URZ ;  /* 0x0000003f00047c82 */ /* 0x000fe20008000000 */
[----:B------:R-:W-:Y:S01]  /*f2b0*/  MOV R46, R46 ;  /* 0x0000002e002e7202 */ /* 0x000fe20000000f00 */
[----:B------:R-:W2:Y:S01]  /*f2c0*/  LDC R77, c[0x0][0xbe8] ;  /* 0x0002fa00ff4d7b82 */ /* 0x000ea20000000800 */
[----:B------:R-:W-:-:S02]  /*f2d0*/  F2FP.F16.F32.PACK_AB R82, R85, R84 ;  /* 0x000000545552723e */ /* 0x000fc400000000ff */
[----:B------:R-:W-:Y:S02]  /*f2e0*/  LOP3.LUT R102, R29, R6, RZ, 0x3c, !PT ;  /* 0x000000061d667212 */ /* 0x000fe400078e3cff */
[----:B------:R-:W-:Y:S01]  /*f2f0*/  MOV R54, R54 ;  /* 0x0000003600367202 */ /* 0x000fe20000000f00 */
[----:B------:R-:W-:Y:S01]  /*f300*/  STSM.16.M88.4 [R46], R80 ;  /* 0x000000502e007844 */ /* 0x000fe20000000200 */
[----:B------:R-:W-:Y:S02]  /*f310*/  MOV R13, R98 ;  /* 0x00000062000d7202 */ /* 0x000fe40000000f00 */
[----:B------:R-:W-:Y:S02]  /*f320*/  F2FP.F16.F32.PACK_AB R84, R89, R88 ;  /* 0x000000585954723e */ /* 0x000fe400000000ff */
[----:B------:R-:W-:Y:S02]  /*f330*/  F2FP.F16.F32.PACK_AB R85, R91, R90 ;  /* 0x0000005a5b55723e */ /* 0x000fe400000000ff */
[----:B------:R-:W-:-:S02]  /*f340*/  F2FP.F16.F32.PACK_AB R86, R93, R92 ;  /* 0x0000005c5d56723e */ /* 0x000fc400000000ff */
[----:B------:R-:W-:Y:S02]  /*f350*/  LOP3.LUT R6, R107, R170, RZ, 0x3c, !PT ;  /* 0x000000aa6b067212 */ /* 0x000fe400078e3cff */
[----:B------:R-:W-:Y:S01]  /*f360*/  MOV R62, R62 ;  /* 0x0000003e003e7202 */ /* 0x000fe20000000f00 */
[----:B------:R-:W-:Y:S01]  /*f370*/  STSM.16.M88.4 [R54], R84 ;  /* 0x0000005436007844 */ /* 0x000fe20000000200 */
[----:B------:R-:W-:Y:S02]  /*f380*/  F2FP.F16.F32.PACK_AB R97, R164, R163 ;  /* 0x000000a3a461723e */ /* 0x000fe400000000ff */
[----:B------:R-:W-:Y:S02]  /*f390*/  F2FP.F16.F32.PACK_AB R98, R101, R100 ;  /* 0x000000646562723e */ /* 0x000fe400000000ff */
[----:B------:R-:W-:Y:S02]  /*f3a0*/  F2FP.F16.F32.PACK_AB R99, R166, R165 ;  /* 0x000000a5a663723e */ /* 0x000fe400000000ff */
[----:B------:R-:W-:-:S02]  /*f3b0*/  MOV R70, R70 ;  /* 0x0000004600467202 */ /* 0x000fc40000000f00 */
[----:B------:R-:W-:Y:S01]  /*f3c0*/  F2FP.F16.F32.PACK_AB R105, R168, R167 ;  /* 0x000000a7a869723e */ /* 0x000fe200000000ff */
[----:B------:R-:W-:Y:S01]  /*f3d0*/  STSM.16.M88.4 [R62], R96 ;  /* 0x000000603e007844 */ /* 0x000fe20000000200 */
[----:B0-----:R-:W-:Y:S02]  /*f3e0*/  F2FP.F16.F32.PACK_AB R106, R109, R108 ;  /* 0x0000006c6d6a723e */ /* 0x001fe400000000ff */
        /* <DEDUP_REMOVED lines=18> */
[----:B------:R-:W-:Y:S01]  /*f510*/  F2FP.F16.F32.PACK_AB R138, R141, R140 ;  /* 0x0000008c8d8a723e */ /* 0x000fe200000000ff */
[----:B------:R-:W-:Y:S01]  /*f520*/  IMAD.U32 R6, RZ, RZ, UR8 ;  /* 0x00000008ff067e24 */ /* 0x000fe2000f8e00ff */
[----:B------:R-:W-:Y:S01]  /*f530*/  F2FP.F16.F32.PACK_AB R139, R143, R142 ;  /* 0x0000008e8f8b723e */ /* 0x000fe200000000ff */
[----:B------:R-:W-:Y:S01]  /*f540*/  IMAD.U32 R7, RZ, RZ, UR9 ;  /* 0x00000009ff077e24 */ /* 0x000fe2000f8e00ff */
[----:B------:R-:W-:Y:S01]  /*f550*/  F2FP.F16.F32.PACK_AB R145, R147, R146 ;  /* 0x000000929391723e */ /* 0x000fe200000000ff */
[----:B------:R-:W-:Y:S01]  /*f560*/  ULDC.64 UR8, c[0x0][0xc08] ;  /* 0x0003020000087ab9 */ /* 0x000fe20000000a00 */
[----:B------:R-:W-:Y:S01]  /*f570*/  MOV R10, R10 ;  /* 0x0000000a000a7202 */ /* 0x000fe20000000f00 */
[----:B------:R-:W-:Y:S01]  /*f580*/  STSM.16.M88.4 [R12], R136 ;  /* 0x000000880c007844 */ /* 0x000fe20000000200 */
[----:B------:R-:W-:-:S02]  /*f590*/  F2FP.F16.F32.PACK_AB R146, R149, R148 ;  /* 0x000000949592723e */ /* 0x000fc400000000ff */
[----:B------:R-:W-:Y:S02]  /*f5a0*/  F2FP.F16.F32.PACK_AB R147, R0, R150 ;  /* 0x000000960093723e */ /* 0x000fe400000000ff */
[----:B------:R-:W-:-:S03]  /*f5b0*/  PLOP3.LUT P0, PT, PT, PT, UP0, 0x80, 0x0 ;  /* 0x000000000000781c */ /* 0x000fc60003f0f008 */
[----:B------:R0:W-:Y:S01]  /*f5c0*/  STSM.16.M88.4 [R10], R144 ;  /* 0x000000900a007844 */ /* 0x0001e20000000200 */
[----:B------:R-:W-:Y:S09]  /*f5d0*/  BAR.SYNC.DEFER_BLOCKING 0x1, 0x100 ;  /* 0x0044000000007b1d */ /* 0x000ff20000010000 */
[----:B------:R-:W3:Y:S01]  /*f5e0*/  @P0 LDG.E R0, desc[UR40][R6.64] ;  /* 0x0000002806000981 */ /* 0x000ee2000c1e1900 */
[----:B------:R-:W-:Y:S01]  /*f5f0*/  UISETP.NE.U32.AND UP1, UPT, UR8, URZ, UPT ;  /* 0x0000003f0800728c */ /* 0x000fe2000bf25070 */
[----:B--2---:R-:W-:-:S03]  /*f600*/  ISETP.NE.AND P1, PT, R77, 0x1, PT ;  /* 0x000000014d00780c */ /* 0x004fc60003f25270 */
[----:B------:R-:W-:-:S06]  /*f610*/  UISETP.NE.AND.EX UP1, UPT, UR9, URZ, UPT, UP1 ;  /* 0x0000003f0900728c */ /* 0x000fcc000bf25310 */
[----:B------:R-:W-:-:S04]  /*f620*/  PLOP3.LUT P2, PT, PT, PT, UP1, 0x80, 0x0 ;  /* 0x000000000000781c */ /* 0x000fc80003f4f018 */
[----:B------:R-:W2:Y:S01]  /*f630*/  @P1 LDC R8, c[0x0][0xbec] ;  /* 0x0002fb00ff081b82 */ /* 0x000ea20000000800 */
[----:B------:R-:W-:Y:S02]  /*f640*/  @UP1 ULDC.64 UR8, c[0x0][0xc08] ;  /* 0x0003020000081ab9 */ /* 0x000fe40000000a00 */
[----:B------:R-:W-:-:S05]  /*f650*/  @UP1 UIMAD.WIDE UR8, UR44, 0x4, UR8 ;  /* 0x000000042c0818a5 */ /* 0x000fca000f8e0208 */
[----:B-1----:R-:W1:Y:S01]  /*f660*/  @P1 LDC R14, c[0x0][0xbf0] ;  /* 0x0002fc00ff0e1b82 */ /* 0x002e620000000800 */
[----:B0-----:R-:W-:Y:S02]  /*f670*/  IMAD.U32 R10, RZ, RZ, UR8 ;  /* 0x00000008ff0a7e24 */ /* 0x001fe4000f8e00ff */
[----:B------:R-:W-:Y:S01]  /*f680*/  IMAD.U32 R11, RZ, RZ, UR9 ;  /* 0x00000009ff0b7e24 */ /* 0x000fe2000f8e00ff */
[----:B---3--:R-:W-:Y:S01]  /*f690*/  @P0 R2UR UR4, R0 ;  /* 0x00000000000402ca */ /* 0x008fe200000e0000 */
[----:B------:R-:W-:-:S06]  /*f6a0*/  IMAD.U32 R0, RZ, RZ, UR10 ;  /* 0x0000000aff007e24 */ /* 0x000fcc000f8e00ff */
[----:B------:R0:W5:Y:S01]  /*f6b0*/  @P2 LDG.E R0, desc[UR40][R10.64] ;  /* 0x000000280a002981 */ /* 0x000162000c1e1900 */
[----:B-12---:R-:W-:Y:S07]  /*f6c0*/  @P2 BRA `(.L_x_11676) ;  /* 0x0000000000102947 */ /* 0x006fee0003800000 */
[----:B------:R-:W-:Y:S05]  /*f6d0*/  @!P0 BRA `(.L_x_11676) ;  /* 0x00000000000c8947 */ /* 0x000fea0003800000 */
[----:B------:R-:W2:Y:S04]  /*f6e0*/  LDG.E R9, desc[UR40][R6.64] ;  /* 0x0000002806097981 */ /* 0x000ea8000c1e1900 */
[----:B-----5:R-:W2:Y:S02]  /*f6f0*/  LDG.E R0, desc[UR40][R6.64+0x4] ;  /* 0x0000042806007981 */ /* 0x020ea4000c1e1900 */
[----:B--2---:R-:W-:-:S07]  /*f700*/  IMAD.IADD R0, R0, 0x1, -R9 ;  /* 0x0000000100007824 */ /* 0x004fce00078e0a09 */
.L_x_11676:
[----:B------:R-:W-:Y:S01]  /*f710*/  USHF.R.S32.HI UR9, URZ, 0x1f, UR4 ;  /* 0x0000001f3f097899 */ /* 0x000fe20008011404 */
[----:B------:R-:W-:Y:S01]  /*f720*/  VIADD R9, R22, UR43 ;  /* 0x0000002b16097c36 */ /* 0x000fe20008000000 */
[----:B------:R-:W-:Y:S01]  /*f730*/  USHF.R.S32.HI UR16, URZ, 0x1f, UR45 ;  /* 0x0000001f3f107899 */ /* 0x000fe2000801142d */
[----:B------:R-:W-:Y:S01]  /*f740*/  VIADD R26, R206, UR43 ;  /* 0x0000002bce1a7c36 */ /* 0x000fe20008000000 */
[----:B------:R-:W-:Y:S01]  /*f750*/  ULDC.64 UR14, c[0x0][0xb90] ;  /* 0x0002e400000e7ab9 */ /* 0x000fe20000000a00 */
[----:B------:R-:W-:Y:S01]  /*f760*/  UMOV UR8, UR4 ;  /* 0x0000000400087c82 */ /* 0x000fe20008000000 */
[----:B------:R-:W-:Y:S01]  /*f770*/  UIMAD UR12, UR16, UR14, URZ ;  /* 0x0000000e100c72a4 */ /* 0x000fe2000f8e023f */
[----:B------:R-:W-:Y:S01]  /*f780*/  @P1 IMAD.HI.U32 R7, R9, R8, RZ ;  /* 0x0000000809071227 */ /* 0x000fe200078e00ff */
[----:B------:R-:W-:Y:S02]  /*f790*/  UIMAD.WIDE.U32 UR10, UR45, UR14, UR8 ;  /* 0x0000000e2d0a72a5 */ /* 0x000fe4000f8e0008 */
[----:B------:R-:W-:Y:S01]  /*f7a0*/  USHF.R.S32.HI UR8, URZ, 0x1f, UR44 ;  /* 0x0000001f3f087899 */ /* 0x000fe2000801142c */
[----:B------:R-:W-:Y:S01]  /*f7b0*/  IMAD.MOV.U32 R6, RZ, RZ, R9 ;  /* 0x000000ffff067224 */ /* 0x000fe200078e0009 */
[----:B------:R-:W-:Y:S01]  /*f7c0*/  UIMAD UR12, UR45, UR15, UR12 ;  /* 0x0000000f2d0c72a4 */ /* 0x000fe2000f8e020c */
[----:B------:R-:W-:Y:S01]  /*f7d0*/  @P1 SHF.R.U32.HI R6, RZ, R14, R7 ;  /* 0x0000000eff061219 */ /* 0x000fe20000011607 */
[----:B------:R-:W-:Y:S01]  /*f7e0*/  USEL UR18, UR8, URZ, !UP0 ;  /* 0x0000003f08127287 */ /* 0x000fe2000c000000 */
[----:B------:R-:W-:Y:S01]  /*f7f0*/  IMAD R7, R203, 0x40, R19 ;  /* 0x00000040cb077824 */ /* 0x000fe200078e0213 */
[----:B------:R-:W-:Y:S01]  /*f800*/  ULDC.64 UR14, c[0x0][0xb98] ;  /* 0x0002e600000e7ab9 */ /* 0x000fe20000000a00 */
[----:B------:R-:W-:Y:S01]  /*f810*/  USEL UR17, UR44, URZ, !UP0 ;  /* 0x0000003f2c117287 */ /* 0x000fe2000c000000 */
[----:B------:R-:W-:Y:S01]  /*f820*/  IMAD.MOV R8, RZ, RZ, -R6 ;  /* 0x000000ffff087224 */ /* 0x000fe200078e0a06 */
[----:B------:R-:W-:Y:S01]  /*f830*/  UIMAD UR8, UR18, UR14, URZ ;  /* 0x0000000e120872a4 */ /* 0x000fe2000f8e023f */
[----:B------:R-:W-:Y:S01]  /*f840*/  IMAD.WIDE R4, R7, 0x2, R4 ;  /* 0x0000000207047825 */ /* 0x000fe200078e0204 */
[----:B------:R-:W-:Y:S01]  /*f850*/  UIADD3 UR11, UR11, UR12, URZ ;  /* 0x0000000c0b0b7290 */ /* 0x000fe2000fffe03f */
[----:B------:R-:W-:Y:S01]  /*f860*/  SHF.R.S32.HI R7, RZ, 0x1f, R6 ;  /* 0x0000001fff077819 */ /* 0x000fe20000011406 */
[----:B------:R-:W-:Y:S01]  /*f870*/  UIMAD UR8, UR17, UR15, UR8 ;  /* 0x0000000f110872a4 */ /* 0x000fe2000f8e0208 */
[----:B------:R-:W-:Y:S01]  /*f880*/  IMAD R9, R77, R8, R9 ;  /* 0x000000084d097224 */ /* 0x000fe200078e0209 */
[----:B------:R-:W-:Y:S01]  /*f890*/  UIMAD.WIDE.U32 UR10, UR17, UR14, UR10 ;  /* 0x0000000e110a72a5 */ /* 0x000fe2000f8e000a */
[----:B------:R-:W-:Y:S01]  /*f8a0*/  IADD3 R29, P2, R4, 0x5000, RZ ;  /* 0x00005000041d7810 */ /* 0x000fe20007f5e0ff */
[----:B-----5:R-:W-:Y:S01]  /*f8b0*/  IMAD R79, R0, R77, RZ ;  /* 0x0000004d004f7224 */ /* 0x020fe200078e02ff */
[----:B------:R-:W-:Y:S01]  /*f8c0*/  IADD3 R53, P3, R4, 0x4000, RZ ;  /* 0x0000400004357810 */ /* 0x000fe20007f7e0ff */
[----:B0-----:R-:W-:Y:S01]  /*f8d0*/  IMAD.U32 R10, RZ, RZ, UR8 ;  /* 0x00000008ff0a7e24 */ /* 0x001fe2000f8e00ff */
[----:B------:R-:W-:Y:S01]  /*f8e0*/  SHF.R.S32.HI R8, RZ, 0x1f, R9 ;  /* 0x0000001fff087819 */ /* 0x000fe20000011409 */
[----:B------:R-:W-:Y:S01]  /*f8f0*/  ULDC.64 UR12, c[0x0][0xaa0] ;  /* 0x0002a800000c7ab9 */ /* 0x000fe20000000a00 */
[----:B------:R-:W-:-:S02]  /*f900*/  IADD3 R6, P0, R6, UR10, RZ ;  /* 0x0000000a06067c10 */ /* 0x000fc4000ff1e0ff */
[----:B------:R-:W-:Y:S02]  /*f910*/  LOP3.LUT R28, R29, 0x380, RZ, 0xc0, !PT ;  /* 0x000003801d1c7812 */ /* 0x000fe400078ec0ff */
[----:B------:R-:W-:Y:S01]  /*f920*/  IADD3.X R7, R7, UR11, R10, P0, !PT ;  /* 0x0000000b07077c10 */ /* 0x000fe200087fe40a */
[----:B------:R-:W-:Y:S01]  /*f930*/  ULDC.64 UR10, c[0x0][0xb88] ;  /* 0x0002e200000a7ab9 */ /* 0x000fe20000000a00 */
[----:B------:R-:W-:Y:S01]  /*f940*/  SHF.R.U64 R28, R28, 0x3, RZ ;  /* 0x000000031c1c7819 */ /* 0x000fe200000012ff */
[----:B------:R-:W-:Y:S01]  /*f950*/  IMAD R10, R8, UR10, RZ ;  /* 0x0000000a080a7c24 */ /* 0x000fe2000f8e02ff */
[----:B------:R-:W-:Y:S01]  /*f960*/  LOP3.LUT R52, R53, 0x380, RZ, 0xc0, !PT ;  /* 0x0000038035347812 */ /* 0x000fe200078ec0ff */
[C---:B------:R-:W-:Y:S01]  /*f970*/  IMAD.WIDE.U32 R6, R9.reuse, UR10, R6 ;  /* 0x0000000a09067c25 */ /* 0x040fe2000f8e0006 */
[----:B------:R-:W-:Y:S02]  /*f980*/  LOP3.LUT R28, R28, R29, RZ, 0x3c, !PT ;  /* 0x0000001d1c1c7212 */ /* 0x000fe400078e3cff */
[----:B------:R-:W-:Y:S01]  /*f990*/  SHF.R.U64 R52, R52, 0x3, RZ ;  /* 0x0000000334347819 */ /* 0x000fe200000012ff */
[----:B------:R-:W-:Y:S01]  /*f9a0*/  IMAD R15, R9, UR11, R10 ;  /* 0x0000000b090f7c24 */ /* 0x000fe2000f8e020a */
[----:B------:R-:W-:Y:S01]  /*f9b0*/  ULDC.64 UR10, c[0x0][0xb50] ;  /* 0x0002d400000a7ab9 */ /* 0x000fe20000000a00 */
[----:B------:R-:W-:Y:S01]  /*f9c0*/  IMAD.X R29, RZ, RZ, R5, P2 ;  /* 0x000000ffff1d7224 */ /* 0x000fe200010e0605 */
[----:B------:R-:W-:Y:S01]  /*f9d0*/  LEA R10, P0, R6, UR10, 0x2 ;  /* 0x0000000a060a7c11 */ /* 0x000fe2000f8010ff */
[----:B------:R-:W-:Y:S01]  /*f9e0*/  IMAD.IADD R7, R7, 0x1, R15 ;  /* 0x0000000107077824 */ /* 0x000fe200078e020f */
[----:B------:R-:W-:-:S02]  /*f9f0*/  IADD3 R41, P2, R4, 0xb000, RZ ;  /* 0x0000b00004297810 */ /* 0x000fc40007f5e0ff */
[----:B------:R-:W-:Y:S01]  /*fa00*/  LOP3.LUT R52, R52, R53, RZ, 0x3c, !PT ;  /* 0x0000003534347212 */ /* 0x000fe200078e3cff */
[----:B------:R-:W-:Y:S01]  /*fa10*/  SHFL.IDX PT, R16, R10, RZ, 0x1c1f ;  /* 0x001c1fff0a107589 */ /* 0x000fe200000e0000 */
[----:B------:R-:W-:Y:S01]  /*fa20*/  LEA.HI.X R14, R6, UR11, R7, 0x2, P0 ;  /* 0x0000000b060e7c11 */ /* 0x000fe200080f1407 */
[----:B------:R-:W-:Y:S01]  /*fa30*/  VIADD R6, R26, 0x8 ;  /* 0x000000081a067836 */ /* 0x000fe20000000000 */
[----:B------:R-:W-:Y:S01]  /*fa40*/  IADD3 R25, P0, R4, 0x3000, RZ ;  /* 0x0000300004197810 */ /* 0x000fe20007f1e0ff */
[----:B------:R-:W-:Y:S01]  /*fa50*/  SHFL.IDX PT, R20, R10, 0x1, 0x1c1f ;  /* 0x003c1f000a147f89 */ /* 0x000fe200000e0000 */
[----:B------:R-:W-:Y:S01]  /*fa60*/  LOP3.LUT R40, R41, 0x380, RZ, 0xc0, !PT ;  /* 0x0000038029287812 */ /* 0x000fe200078ec0ff */
[----:B------:R-:W-:Y:S01]  /*fa70*/  IMAD.X R53, RZ, RZ, R5, P3 ;  /* 0x000000ffff357224 */ /* 0x000fe200018e0605 */
[----:B------:R-:W-:Y:S01]  /*fa80*/  LOP3.LUT R24, R25, 0x380, RZ, 0xc0, !PT ;  /* 0x0000038019187812 */ /* 0x000fe200078ec0ff */
[----:B------:R-:W0:Y:S01]  /*fa90*/  SHFL.IDX PT, R17, R14, RZ, 0x1c1f ;  /* 0x001c1fff0e117589 */ /* 0x000e2200000e0000 */
[----:B------:R-:W-:-:S02]  /*faa0*/  SHF.R.U64 R40, R40, 0x3, RZ ;  /* 0x0000000328287819 */ /* 0x000fc400000012ff */
[----:B------:R-:W-:Y:S01]  /*fab0*/  SHF.R.U64 R24, R24, 0x3, RZ ;  /* 0x0000000318187819 */ /* 0x000fe200000012ff */
[----:B------:R-:W1:Y:S01]  /*fac0*/  SHFL.IDX PT, R21, R14, 0x1, 0x1c1f ;  /* 0x003c1f000e157f89 */ /* 0x000e6200000e0000 */
[----:B------:R-:W-:Y:S01]  /*fad0*/  LOP3.LUT R40, R40, R41, RZ, 0x3c, !PT ;  /* 0x0000002928287212 */ /* 0x000fe200078e3cff */
[--C-:B------:R-:W-:Y:S01]  /*fae0*/  IMAD.X R41, RZ, RZ, R5.reuse, P2 ;  /* 0x000000ffff297224 */ /* 0x100fe200010e0605 */
[----:B------:R-:W-:Y:S01]  /*faf0*/  LOP3.LUT R24, R24, R25, RZ, 0x3c, !PT ;  /* 0x0000001918187212 */ /* 0x000fe200078e3cff */
[----:B------:R-:W-:Y:S01]  /*fb00*/  IMAD.X R25, RZ, RZ, R5, P0 ;  /* 0x000000ffff197224 */ /* 0x000fe200000e0605 */
[C---:B------:R-:W-:Y:S02]  /*fb10*/  IADD3 R57, P0, R4.reuse, 0x9000, RZ ;  /* 0x0000900004397810 */ /* 0x040fe40007f1e0ff */
[----:B------:R-:W-:Y:S02]  /*fb20*/  IADD3 R45, P3, R4, 0xa000, RZ ;  /* 0x0000a000042d7810 */ /* 0x000fe40007f7e0ff */
[----:B------:R-:W-:-:S02]  /*fb30*/  LOP3.LUT R56, R57, 0x380, RZ, 0xc0, !PT ;  /* 0x0000038039387812 */ /* 0x000fc400078ec0ff */
[----:B------:R-:W-:Y:S02]  /*fb40*/  LOP3.LUT R44, R45, 0x380, RZ, 0xc0, !PT ;  /* 0x000003802d2c7812 */ /* 0x000fe400078ec0ff */
[----:B------:R-:W-:Y:S02]  /*fb50*/  SHF.R.U64 R56, R56, 0x3, RZ ;  /* 0x0000000338387819 */ /* 0x000fe400000012ff */
[----:B------:R-:W-:Y:S02]  /*fb60*/  IADD3 R13, P4, R4, 0x2000, RZ ;  /* 0x00002000040d7810 */ /* 0x000fe40007f9e0ff */
[----:B------:R-:W-:Y:S01]  /*fb70*/  LOP3.LUT R56, R56, R57, RZ, 0x3c, !PT ;  /* 0x0000003938387212 */ /* 0x000fe200078e3cff */
[----:B------:R-:W-:Y:S01]  /*fb80*/  IMAD.X R57, RZ, RZ, R5, P0 ;  /* 0x000000ffff397224 */ /* 0x000fe200000e0605 */
[----:B------:R-:W-:Y:S02]  /*fb90*/  LOP3.LUT P0, RZ, R204, 0x3, RZ, 0xc0, !PT ;  /* 0x00000003ccff7812 */ /* 0x000fe4000780c0ff */
[----:B------:R-:W-:-:S02]  /*fba0*/  SHF.R.U64 R44, R44, 0x3, RZ ;  /* 0x000000032c2c7819 */ /* 0x000fc400000012ff */
[-C--:B------:R-:W-:Y:S02]  /*fbb0*/  ISETP.GE.OR P2, PT, R26, R79.reuse, P0 ;  /* 0x0000004f1a00720c */ /* 0x080fe40000746670 */
[----:B------:R-:W-:Y:S02]  /*fbc0*/  ISETP.GE.OR P0, PT, R6, R79, P0 ;  /* 0x0000004f0600720c */ /* 0x000fe40000706670 */
[----:B------:R-:W-:Y:S02]  /*fbd0*/  LOP3.LUT R12, R13, 0x380, RZ, 0xc0, !PT ;  /* 0x000003800d0c7812 */ /* 0x000fe400078ec0ff */
[----:B------:R-:W-:Y:S01]  /*fbe0*/  LOP3.LUT R44, R44, R45, RZ, 0x3c, !PT ;  /* 0x0000002d2c2c7212 */ /* 0x000fe200078e3cff */
[----:B------:R-:W-:Y:S01]  /*fbf0*/  IMAD.X R45, RZ, RZ, R5, P3 ;  /* 0x000000ffff2d7224 */ /* 0x000fe200018e0605 */
[----:B------:R-:W-:Y:S02]  /*fc00*/  IADD3 R11, P5, R4, 0x1000, RZ ;  /* 0x00001000040b7810 */ /* 0x000fe40007fbe0ff */
[----:B------:R-:W-:-:S02]  /*fc10*/  SHF.R.U64 R12, R12, 0x3, RZ ;  /* 0x000000030c0c7819 */ /* 0x000fc400000012ff */
[----:B------:R-:W-:Y:S01]  /*fc20*/  IADD3 R7, P3, R4, 0xf000, RZ ;  /* 0x0000f00004077810 */ /* 0x000fe20007f7e0ff */
[----:B0-----:R0:W-:Y:S01]  /*fc30*/  @!P2 ST.E desc[UR40][R16.64], R3 ;  /* 0x000000031000a985 */ /* 0x0011e2000c101928 */
[----:B------:R-:W-:Y:S01]  /*fc40*/  LOP3.LUT R12, R12, R13, RZ, 0x3c, !PT ;  /* 0x0000000d0c0c7212 */ /* 0x000fe200078e3cff */
[--C-:B------:R-:W-:Y:S01]  /*fc50*/  IMAD.X R9, RZ, RZ, R5.reuse, P5 ;  /* 0x000000ffff097224 */ /* 0x100fe200028e0605 */
[----:B------:R-:W-:Y:S01]  /*fc60*/  LOP3.LUT R0, R7, 0x380, RZ, 0xc0, !PT ;  /* 0x0000038007007812 */ /* 0x000fe200078ec0ff */
[----:B-1----:R1:W-:Y:S01]  /*fc70*/  @!P0 ST.E desc[UR40][R20.64], R2 ;  /* 0x0000000214008985 */ /* 0x0023e2000c101928 */
[--C-:B------:R-:W-:Y:S01]  /*fc80*/  IMAD.X R13, RZ, RZ, R5.reuse, P4 ;  /* 0x000000ffff0d7224 */ /* 0x100fe200020e0605 */
[C---:B------:R-:W-:Y:S01]  /*fc90*/  IADD3 R33, P6, R4.reuse, 0x6000, RZ ;  /* 0x0000600004217810 */ /* 0x040fe20007fde0ff */
[----:B------:R-:W-:Y:S01]  /*fca0*/  UIMAD UR10, UR9, UR12, URZ ;  /* 0x0000000c090a72a4 */ /* 0x000fe2000f8e023f */
[C---:B------:R-:W-:Y:S01]  /*fcb0*/  IADD3 R37, P5, R4.reuse, 0x7000, RZ ;  /* 0x0000700004257810 */ /* 0x040fe20007fbe0ff */
[----:B------:R-:W-:Y:S01]  /*fcc0*/  IMAD.X R49, RZ, RZ, R5, P3 ;  /* 0x000000ffff317224 */ /* 0x000fe200018e0605 */
[----:B------:R-:W-:Y:S01]  /*fcd0*/  IADD3 R65, P4, R4, 0x8000, RZ ;  /* 0x0000800004417810 */ /* 0x000fe20007f9e0ff */
[----:B0-----:R-:W0:Y:S01]  /*fce0*/  @P1 LDC R3, c[0x0][0xbec] ;  /* 0x0002fb00ff031b82 */ /* 0x001e220000000800 */
[----:B------:R-:W-:-:S02]  /*fcf0*/  SHF.R.U64 R0, R0, 0x3, RZ ;  /* 0x0000000300007819 */ /* 0x000fc400000012ff */
[----:B------:R-:W-:-:S05]  /*fd00*/  LOP3.LUT R8, R11, 0x380, RZ, 0xc0, !PT ;  /* 0x000003800b087812 */ /* 0x000fca00078ec0ff */
[----:B-1----:R-:W1:Y:S01]  /*fd10*/  @P1 LDC R21, c[0x0][0xbf0] ;  /* 0x0002fc00ff151b82 */ /* 0x002e620000000800 */
[----:B------:R-:W-:Y:S01]  /*fd20*/  LOP3.LUT R32, R33, 0x380, RZ, 0xc0, !PT ;  /* 0x0000038021207812 */ /* 0x000fe200078ec0ff */
[----:B------:R-:W-:Y:S01]  /*fd30*/  UIMAD.WIDE.U32 UR8, UR4, UR12, URZ ;  /* 0x0000000c040872a5 */ /* 0x000fe2000f8e003f */
[----:B------:R-:W-:Y:S01]  /*fd40*/  LOP3.LUT R36, R37, 0x380, RZ, 0xc0, !PT ;  /* 0x0000038025247812 */ /* 0x000fe200078ec0ff */
[----:B------:R-:W-:Y:S01]  /*fd50*/  UIMAD UR10, UR4, UR13, UR10 ;  /* 0x0000000d040a72a4 */ /* 0x000fe2000f8e020a */
[----:B------:R-:W-:Y:S01]  /*fd60*/  LOP3.LUT R64, R65, 0x380, RZ, 0xc0, !PT ;  /* 0x0000038041407812 */ /* 0x000fe200078ec0ff */
[----:B------:R-:W5:Y:S01]  /*fd70*/  LD.E.128 R12, desc[UR40][R12.64] ;  /* 0x000000280c0c7980 */ /* 0x000f62000c101d00 */
[----:B------:R-:W-:Y:S01]  /*fd80*/  LOP3.LUT R48, R0, R7, RZ, 0x3c, !PT ;  /* 0x0000000700307212 */ /* 0x000fe200078e3cff */
[----:B------:R-:W-:Y:S01]  /*fd90*/  ULDC.64 UR12, c[0x0][0xae8] ;  /* 0x0002ba00000c7ab9 */ /* 0x000fe20000000a00 */
[----:B------:R-:W-:Y:S01]  /*fda0*/  SHF.R.U64 R32, R32, 0x3, RZ ;  /* 0x0000000320207819 */ /* 0x000fe200000012ff */
[----:B------:R-:W-:Y:S01]  /*fdb0*/  IMAD R0, R202, 0x20, R203 ;  /* 0x00000020ca007824 */ /* 0x000fe200078e02cb */
[----:B------:R-:W-:Y:S01]  /*fdc0*/  SHF.R.U64 R36, R36, 0x3, RZ ;  /* 0x0000000324247819 */ /* 0x000fe200000012ff */
[----:B------:R-:W-:Y:S01]  /*fdd0*/  UIADD3 UR9, UR9, UR10, URZ ;  /* 0x0000000a09097290 */ /* 0x000fe2000fffe03f */
        /* <DEDUP_REMOVED lines=8> */
[----:B------:R-:W-:Y:S01]  /*fe60*/  UIMAD UR4, UR45, UR13, UR4 ;  /* 0x0000000d2d0472a4 */ /* 0x000fe2000f8e0204 */
[----:B------:R-:W-:Y:S01]  /*fe70*/  IMAD.X R65, RZ, RZ, R5, P4 ;  /* 0x000000ffff417224 */ /* 0x000fe200020e0605 */
[----:B------:R-:W-:Y:S01]  /*fe80*/  UIMAD.WIDE.U32 UR8, UR45, UR12, UR8 ;  /* 0x0000000c2d0872a5 */ /* 0x000fe2000f8e0008 */
[----:B------:R-:W-:Y:S01]  /*fe90*/  SHF.R.U64 R8, R8, 0x3, RZ ;  /* 0x0000000308087819 */ /* 0x000fe200000012ff */
[----:B------:R-:W-:Y:S01]  /*fea0*/  ULDC.64 UR10, c[0x0][0xaf0] ;  /* 0x0002bc00000a7ab9 */ /* 0x000fe20000000a00 */
[----:B------:R-:W-:Y:S01]  /*feb0*/  IADD3 R73, P6, R4, 0xc000, RZ ;  /* 0x0000c00004497810 */ /* 0x000fe20007fde0ff */
[----:B0-----:R-:W-:Y:S01]  /*fec0*/  @P1 IMAD.HI.U32 R0, R20, R3, RZ ;  /* 0x0000000314001227 */ /* 0x001fe200078e00ff */
[C---:B------:R-:W-:Y:S01]  /*fed0*/  IADD3 R69, P5, R4.reuse, 0xd000, RZ ;  /* 0x0000d00004457810 */ /* 0x040fe20007fbe0ff */
[----:B------:R-:W5:Y:S01]  /*fee0*/  LD.E.128 R24, desc[UR40][R24.64] ;  /* 0x0000002818187980 */ /* 0x000f62000c101d00 */
[----:B------:R-:W-:Y:S01]  /*fef0*/  IADD3 R61, P4, R4, 0xe000, RZ ;  /* 0x0000e000043d7810 */ /* 0x000fe20007f9e0ff */
[----:B------:R-:W-:Y:S01]  /*ff00*/  UIADD3 UR9, UR9, UR4, URZ ;  /* 0x0000000409097290 */ /* 0x000fe2000fffe03f */
[----:B------:R-:W-:Y:S01]  /*ff10*/  LOP3.LUT R8, R8, R11, RZ, 0x3c, !PT ;  /* 0x0000000b08087212 */ /* 0x000fe200078e3cff */
[----:B------:R-:W-:Y:S01]  /*ff20*/  UIMAD UR4, UR18, UR10, URZ ;  /* 0x0000000a120472a4 */ /* 0x000fe2000f8e023f */
[----:B------:R-:W-:Y:S01]  /*ff30*/  LOP3.LUT R72, R73, 0x380, RZ, 0xc0, !PT ;  /* 0x0000038049487812 */ /* 0x000fe200078ec0ff */
[----:B------:R-:W-:Y:S01]  /*ff40*/  IMAD.MOV.U32 R17, RZ, RZ, R20 ;  /* 0x000000ffff117224 */ /* 0x000fe200078e0014 */
[----:B------:R-:W-:Y:S01]  /*ff50*/  LOP3.LUT R68, R69, 0x380, RZ, 0xc0, !PT ;  /* 0x0000038045447812 */ /* 0x000fe200078ec0ff */
[----:B------:R-:W5:Y:S01]  /*ff60*/  LD.E.128 R52, desc[UR40][R52.64] ;  /* 0x0000002834347980 */ /* 0x000f62000c101d00 */
[----:B------:R-:W-:-:S02]  /*ff70*/  LOP3.LUT R60, R61, 0x380, RZ, 0xc0, !PT ;  /* 0x000003803d3c7812 */ /* 0x000fc400078ec0ff */
[----:B------:R-:W-:Y:S01]  /*ff80*/  LOP3.LUT R11, R4, 0x380, RZ, 0xc0, !PT ;  /* 0x00000380040b7812 */ /* 0x000fe200078ec0ff */
[----:B------:R-:W-:Y:S01]  /*ff90*/  UIMAD UR4, UR17, UR11, UR4 ;  /* 0x0000000b110472a4 */ /* 0x000fe2000f8e0204 */
[----:B-1----:R-:W-:Y:S01]  /*ffa0*/  @P1 SHF.R.U32.HI R17, RZ, R21, R0 ;  /* 0x00000015ff111219 */ /* 0x002fe20000011600 */
[----:B------:R-:W-:Y:S01]  /*ffb0*/  UIMAD.WIDE.U32 UR8, UR17, UR10, UR8 ;  /* 0x0000000a110872a5 */ /* 0x000fe2000f8e0008 */
[----:B------:R-:W-:Y:S01]  /*ffc0*/  SHF.R.U64 R72, R72, 0x3, RZ ;  /* 0x0000000348487819 */ /* 0x000fe200000012ff */
[----:B------:R-:W5:Y:S01]  /*ffd0*/  LD.E.128 R28, desc[UR40][R28.64] ;  /* 0x000000281c1c7980 */ /* 0x000f62000c101d00 */
[----:B------:R-:W-:Y:S02]  /*ffe0*/  SHF.R.U64 R68, R68, 0x3, RZ ;  /* 0x0000000344447819 */ /* 0x000fe400000012ff */
[----:B------:R-:W-:Y:S01]  /*fff0*/  SHF.R.U64 R60, R60, 0x3, RZ ;  /* 0x000000033c3c7819 */ /* 0x000fe200000012ff */
[----:B------:R-:W5:Y:S01]  /*10000*/  LD.E.128 R32, desc[UR40][R32.64] ;  /* 0x0000002820207980 */ /* 0x000f62000c101d00 */
[----:B------:R-:W-:Y:S01]  /*10010*/  SHF.R.U64 R11, R11, 0x3, RZ ;  /* 0x000000030b0b7819 */ /* 0x000fe200000012ff */
[----:B------:R-:W-:Y:S01]  /*10020*/  UIADD3 UR4, UR9, UR4, URZ ;  /* 0x0000000409047290 */ /* 0x000fe2000fffe03f */
[--C-:B------:R-:W-:Y:S01]  /*10030*/  SHF.R.S32.HI R0, RZ, 0x1f, R17.reuse ;  /* 0x0000001fff007819 */ /* 0x100fe20000011411 */
[----:B------:R-:W-:Y:S01]  /*10040*/  IMAD.MOV R16, RZ, RZ, -R17 ;  /* 0x000000ffff107224 */ /* 0x000fe200078e0a11 */
        /* <DEDUP_REMOVED lines=8> */
[----:B------:R-:W-:Y:S01]  /*100d0*/  IMAD R21, R77, R16, R20 ;  /* 0x000000104d157224 */ /* 0x000fe200078e0214 */
[----:B------:R-:W5:Y:S01]  /*100e0*/  LD.E.128 R8, desc[UR40][R8.64] ;  /* 0x0000002808087980 */ /* 0x000f62000c101d00 */
[----:B------:R-:W-:-:S02]  /*100f0*/  IMAD R0, R0, UR10, RZ ;  /* 0x0000000a00007c24 */ /* 0x000fc4000f8e02ff */
[----:B------:R-:W-:Y:S01]  /*10100*/  IMAD.U32 R3, RZ, RZ, UR9 ;  /* 0x00000009ff037e24 */ /* 0x000fe2000f8e00ff */
[----:B------:R-:W5:Y:S01]  /*10110*/  LD.E.128 R4, desc[UR40][R4.64] ;  /* 0x0000002804047980 */ /* 0x000f62000c101d00 */
[----:B------:R-:W-:Y:S01]  /*10120*/  IMAD.U32 R2, RZ, RZ, UR8 ;  /* 0x00000008ff027e24 */ /* 0x000fe2000f8e00ff */
[----:B------:R-:W-:Y:S01]  /*10130*/  ULDC.64 UR8, c[0x0][0xad8] ;  /* 0x0002b60000087ab9 */ /* 0x000fe20000000a00 */
[----:B------:R-:W-:Y:S01]  /*10140*/  IMAD.U32 R3, RZ, RZ, UR4 ;  /* 0x00000004ff037e24 */ /* 0x000fe2000f8e00ff */
[----:B------:R-:W5:Y:S01]  /*10150*/  LD.E.128 R36, desc[UR40][R36.64] ;  /* 0x0000002824247980 */ /* 0x000f62000c101d00 */
[C---:B------:R-:W-:Y:S01]  /*10160*/  IMAD R77, R17.reuse, UR11, R0 ;  /* 0x0000000b114d7c24 */ /* 0x040fe2000f8e0200 */
[----:B------:R-:W-:Y:S02]  /*10170*/  SHF.R.S32.HI R0, RZ, 0x1f, R21 ;  /* 0x0000001fff007819 */ /* 0x000fe40000011415 */
[----:B------:R-:W5:Y:S01]  /*10180*/  LD.E.128 R64, desc[UR40][R64.64] ;  /* 0x0000002840407980 */ /* 0x000f62000c101d00 */
[----:B------:R-:W-:-:S03]  /*10190*/  IMAD.WIDE.U32 R2, R17, UR10, R2 ;  /* 0x0000000a11027c25 */ /* 0x000fc6000f8e0002 */
[----:B------:R-:W5:Y:S04]  /*101a0*/  LD.E.128 R56, desc[UR40][R56.64] ;  /* 0x0000002838387980 */ /* 0x000f68000c101d00 */
[----:B------:R-:W5:Y:S04]  /*101b0*/  LD.E.128 R44, desc[UR40][R44.64] ;  /* 0x000000282c2c7980 */ /* 0x000f68000c101d00 */
[----:B------:R-:W5:Y:S04]  /*101c0*/  LD.E.128 R40, desc[UR40][R40.64] ;  /* 0x0000002828287980 */ /* 0x000f68000c101d00 */
[----:B------:R-:W5:Y:S04]  /*101d0*/  LD.E.128 R72, desc[UR40][R72.64] ;  /* 0x0000002848487980 */ /* 0x000f68000c101d00 */
[----:B------:R-:W5:Y:S04]  /*101e0*/  LD.E.128 R68, desc[UR40][R68.64] ;  /* 0x0000002844447980 */ /* 0x000f68000c101d00 */
        /* <DEDUP_REMOVED lines=10> */
[----:B------:R-:W-:Y:S02]  /*10290*/  VIADD R82, R203, UR43 ;  /* 0x0000002bcb527c36 */ /* 0x000fe40008000000 */
        /* <DEDUP_REMOVED lines=35> */
.L_x_11678:
[----:B------:R-:W-:Y:S05]  /*104d0*/  BSYNC B1 ;  /* 0x0000000000017941 */ /* 0x000fea0003800000 */
.L_x_11677:
[----:B--2---:R2:W4:Y:S01]  /*104e0*/  SHFL.IDX PT, R0, R80, 0x1, 0x181f ;  /* 0x00381f0050007f89 */ /* 0x00452200000e0000 */
        /* <DEDUP_REMOVED lines=9> */
[C---:B-----5:R-:W-:Y:S02]  /*10580*/  @!P3 LEA R4, P5, R200.reuse, R16, 0x1 ;  /* 0x00000010c804b211 */ /* 0x060fe400078a08ff */
        /* <DEDUP_REMOVED lines=10> */
.L_x_11680:
[----:B------:R-:W-:Y:S05]  /*10630*/  BSYNC B1 ;  /* 0x0000000000017941 */ /* 0x000fea0003800000 */
.L_x_11679:
[----:B----4-:R4:W0:Y:S01]  /*10640*/  SHFL.IDX PT, R0, R80, 0x2, 0x181f ;  /* 0x00581f0050007f89 */ /* 0x01082200000e0000 */
        /* <DEDUP_REMOVED lines=8> */
[-C--:B---3--:R-:W-:Y:S02]  /*106d0*/  @!P3 LEA R2, P6, R19, R8.reuse, 0x1 ;  /* 0x000000081302b211 */ /* 0x088fe400078c08ff */
[CC--:B------:R-:W-:Y:S02]  /*106e0*/  @!P2 LEA R4, P5, R200.reuse, R8.reuse, 0x1 ;  /* 0x00000008c804a211 */ /* 0x0c0fe400078a08ff */
[----:B------:R-:W-:Y:S02]  /*106f0*/  @!P1 LEA R6, P4, R23, R8, 0x1 ;  /* 0x0000000817069211 */ /* 0x000fe400078808ff */
[----:B0-----:R-:W-:Y:S02]  /*10700*/  @!P3 LEA.HI.X R3, R19, R0, R211, 0x1, P6 ;  /* 0x000000001303b211 */ /* 0x001fe400030f0cd3 */
        /* <DEDUP_REMOVED lines=8> */
.L_x_11682:
[----:B------:R-:W-:Y:S05]  /*10790*/  BSYNC B1 ;  /* 0x0000000000017941 */ /* 0x000fea0003800000 */
.L_x_11681:
[----:B0-----:R-:W-:Y:S01]  /*107a0*/  VIADD R0, R82, 0x60 ;  /* 0x0000006052007836 */ /* 0x001fe20000000000 */
[----:B--2-4-:R-:W0:Y:S04]  /*107b0*/  SHFL.IDX PT, R80, R80, 0x3, 0x181f ;  /* 0x00781f0050507f89 */ /* 0x014e2800000e0000 */
[----:B------:R-:W-:Y:S01]  /*107c0*/  ISETP.GE.AND P0, PT, R0, R79, PT ;  /* 0x0000004f0000720c */ /* 0x000fe20003f06270 */
[----:B------:R-:W2:-:S12]  /*107d0*/  SHFL.IDX PT, R78, R78, 0x3, 0x181f ;  /* 0x00781f004e4e7f89 */ /* 0x000e9800000e0000 */
[----:B------:R-:W-:Y:S05]  /*107e0*/  @P0 BRA `(.L_x_11683) ;  /* 0x0000000c00ac0947 */ /* 0x000fea0003800000 */
[----:B------:R-:W-:Y:S02]  /*107f0*/  ULDC UR4, c[0x0][0xac8] ;  /* 0x0002b20000047ab9 */ /* 0x000fe40000000800 */
[----:B------:R-:W-:Y:S02]  /*10800*/  ISETP.GE.AND P3, PT, R19, UR4, PT ;  /* 0x0000000413007c0c */ /* 0x000fe4000bf66270 */
[----:B------:R-:W-:Y:S02]  /*10810*/  ISETP.GE.AND P4, PT, R200, UR4, PT ;  /* 0x00000004c8007c0c */ /* 0x000fe4000bf86270 */
[----:B------:R-:W-:-:S09]  /*10820*/  ISETP.GE.AND P5, PT, R23, UR4, PT ;  /* 0x0000000417007c0c */ /* 0x000fd2000bfa6270 */
[-C--:B--2---:R-:W-:Y:S02]  /*10830*/  @!P3 LEA R2, P0, R19, R78.reuse, 0x1 ;  /* 0x0000004e1302b211 */ /* 0x084fe400078008ff */
[CC--:B------:R-:W-:Y:S02]  /*10840*/  @!P4 LEA R4, P1, R200.reuse, R78.reuse, 0x1 ;  /* 0x0000004ec804c211 */ /* 0x0c0fe400078208ff */
[----:B------:R-:W-:Y:S02]  /*10850*/  @!P5 LEA R6, P2, R23, R78, 0x1 ;  /* 0x0000004e1706d211 */ /* 0x000fe400078408ff */
        /* <DEDUP_REMOVED lines=12> */
.L_x_11675:
        /* <DEDUP_REMOVED lines=21> */
[----:B0-----:R-:W-:Y:S01]  /*10a70*/  ISETP.NE.AND P0, PT, R11, 0x1, PT ;  /* 0x000000010b00780c */ /* 0x001fe20003f05270 */
[----:B------:R-:W-:Y:S01]  /*10a80*/  UMOV UR4, URZ ;  /* 0x0000003f00047c82 */ /* 0x000fe20008000000 */
[----:B------:R-:W-:Y:S01]  /*10a90*/  USHF.R.S32.HI UR12, URZ, 0x1f, UR45 ;  /* 0x0000001f3f0c7899 */ /* 0x000fe2000801142d */
[----:B------:R-:W-:-:S10]  /*10aa0*/  ISETP.GE.AND P1, PT, R212, 0x80, PT ;  /* 0x00000080d400780c */ /* 0x000fd40003f26270 */
[----:B------:R-:W0:Y:S01]  /*10ab0*/  @P0 LDC R9, c[0x0][0xbec] ;  /* 0x0002fb00ff090b82 */ /* 0x000e220000000800 */
[----:B--2---:R-:W-:Y:S01]  /*10ac0*/  @P2 R2UR UR4, R6 ;  /* 0x00000000060422ca */ /* 0x004fe200000e0000 */
[----:B01----:R-:W-:-:S14]  /*10ad0*/  @P3 BRA `(.L_x_11684) ;  /* 0x0000000000103947 */ /* 0x003fdc0003800000 */
[----:B------:R-:W-:Y:S05]  /*10ae0*/  @!P2 BRA `(.L_x_11684) ;  /* 0x00000000000ca947 */ /* 0x000fea0003800000 */
[----:B------:R-:W2:Y:S04]  /*10af0*/  LDG.E R5, desc[UR40][R2.64] ;  /* 0x0000002802057981 */ /* 0x000ea8000c1e1900 */
[----:B-----5:R-:W2:Y:S02]  /*10b00*/  LDG.E R0, desc[UR40][R2.64+0x4] ;  /* 0x0000042802007981 */ /* 0x020ea4000c1e1900 */
[----:B--2---:R-:W-:-:S07]  /*10b10*/  IMAD.IADD R0, R0, 0x1, -R5 ;  /* 0x0000000100007824 */ /* 0x004fce00078e0a05 */
.L_x_11684:
        /* <DEDUP_REMOVED lines=31> */
[----:B------:R-:W-:-:S03]  /*10d10*/  IMAD.U32 R6, RZ, RZ, UR10 ;  /* 0x0000000aff067e24 */ /* 0x000fc6000f8e00ff */
[--C-:B------:R-:W-:Y:S01]  /*10d20*/  SHF.R.S32.HI R3, RZ, 0x1f, R2.reuse ;  /* 0x0000001fff037819 */ /* 0x100fe20000011402 */
[----:B------:R-:W-:Y:S01]  /*10d30*/  IMAD.MOV R5, RZ, RZ, -R2 ;  /* 0x000000ffff057224 */ /* 0x000fe200078e0a02 */
[----:B------:R-:W-:-:S03]  /*10d40*/  IADD3 R2, P1, R2, UR8, RZ ;  /* 0x0000000802027c10 */ /* 0x000fc6000ff3e0ff */
[----:B------:R-:W-:Y:S01]  /*10d50*/  IMAD R5, R7, R5, R4 ;  /* 0x0000000507057224 */ /* 0x000fe200078e0204 */
[----:B------:R-:W-:Y:S01]  /*10d60*/  IADD3.X R3, R3, UR9, R6, P1, !PT ;  /* 0x0000000903037c10 */ /* 0x000fe20008ffe406 */
[----:B------:R-:W-:-:S03]  /*10d70*/  ULDC.64 UR8, c[0x0][0xb50] ;  /* 0x0002d40000087ab9 */ /* 0x000fc60000000a00 */
[----:B------:R-:W-:Y:S01]  /*10d80*/  SHF.R.S32.HI R4, RZ, 0x1f, R5 ;  /* 0x0000001fff047819 */ /* 0x000fe20000011405 */
[----:B------:R-:W-:-:S04]  /*10d90*/  IMAD.WIDE.U32 R2, R5, UR16, R2 ;  /* 0x0000001005027c25 */ /* 0x000fc8000f8e0002 */
[----:B------:R-:W-:-:S04]  /*10da0*/  IMAD R4, R4, UR16, RZ ;  /* 0x0000001004047c24 */ /* 0x000fc8000f8e02ff */
[----:B------:R-:W-:Y:S01]  /*10db0*/  IMAD R7, R5, UR17, R4 ;  /* 0x0000001105077c24 */ /* 0x000fe2000f8e0204 */
[----:B------:R-:W-:-:S03]  /*10dc0*/  LEA R4, P1, R2, UR8, 0x2 ;  /* 0x0000000802047c11 */ /* 0x000fc6000f8210ff */
[----:B------:R-:W-:-:S05]  /*10dd0*/  IMAD.IADD R3, R3, 0x1, R7 ;  /* 0x0000000103037824 */ /* 0x000fca00078e0207 */
[----:B------:R-:W-:Y:S01]  /*10de0*/  LEA.HI.X R5, R2, UR9, R3, 0x2, P1 ;  /* 0x0000000902057c11 */ /* 0x000fe200088f1403 */
[----:B------:R-:W-:-:S05]  /*10df0*/  IMAD.MOV.U32 R3, RZ, RZ, -0x800000 ;  /* 0xff800000ff037424 */ /* 0x000fca00078e00ff */
[----:B------:R0:W-:Y:S02]  /*10e00*/  STG.E desc[UR40][R4.64], R3 ;  /* 0x0000000304007986 */ /* 0x0001e4000c101928 */
.L_x_11686:
[----:B------:R-:W-:Y:S05]  /*10e10*/  BSYNC B1 ;  /* 0x0000000000017941 */ /* 0x000fea0003800000 */
.L_x_11685:
[----:B0-----:R-:W0:Y:S01]  /*10e20*/  @P0 LDC R3, c[0x0][0xbf0] ;  /* 0x0002fc00ff030b82 */ /* 0x001e220000000800 */
[----:B------:R-:W-:Y:S01]  /*10e30*/  ULDC.64 UR16, c[0x0][0xaa0] ;  /* 0x0002a80000107ab9 */ /* 0x000fe20000000a00 */
[----:B------:R-:W-:Y:S01]  /*10e40*/  IMAD R2, R202, 0x20, R203 ;  /* 0x00000020ca027824 */ /* 0x000fe200078e02cb */
[----:B------:R-:W-:Y:S01]  /*10e50*/  UIMAD UR10, UR11, UR16, URZ ;  /* 0x000000100b0a72a4 */ /* 0x000fe2000f8e023f */
[----:B------:R-:W-:Y:S01]  /*10e60*/  VIADD R8, R203, UR43 ;  /* 0x0000002bcb087c36 */ /* 0x000fe20008000000 */
[----:B------:R-:W-:Y:S01]  /*10e70*/  UIMAD.WIDE.U32 UR8, UR4, UR16, URZ ;  /* 0x00000010040872a5 */ /* 0x000fe2000f8e003f */
[----:B------:R-:W-:Y:S01]  /*10e80*/  VIADD R6, R2, UR43 ;  /* 0x0000002b02067c36 */ /* 0x000fe20008000000 */
[----:B------:R-:W-:Y:S01]  /*10e90*/  UIMAD UR10, UR4, UR17, UR10 ;  /* 0x00000011040a72a4 */ /* 0x000fe2000f8e020a */
[----:B------:R-:W-:Y:S02]  /*10ea0*/  BSSY B1, `(.L_x_11687) ;  /* 0x000003d000017945 */ /* 0x000fe40003800000 */
        /* <DEDUP_REMOVED lines=10> */
[----:B0-----:R-:W-:Y:S01]  /*10f50*/  @P0 SHF.R.U32.HI R5, RZ, R3, R2 ;  /* 0x00000003ff050219 */ /* 0x001fe20000011602 */
        /* <DEDUP_REMOVED lines=49> */
.L_x_11688:
[----:B------:R-:W-:Y:S05]  /*11270*/  BSYNC B1 ;  /* 0x0000000000017941 */ /* 0x000fea0003800000 */
.L_x_11687:
        /* <DEDUP_REMOVED lines=21> */
.L_x_11690:
[----:B------:R-:W-:Y:S05]  /*113d0*/  BSYNC B1 ;  /* 0x0000000000017941 */ /* 0x000fea0003800000 */
.L_x_11689:
        /* <DEDUP_REMOVED lines=21> */
.L_x_11692:
[----:B------:R-:W-:Y:S05]  /*11530*/  BSYNC B1 ;  /* 0x0000000000017941 */ /* 0x000fea0003800000 */
.L_x_11691:
[----:B0-----:R-:W-:Y:S01]  /*11540*/  VIADD R0, R8, 0x60 ;  /* 0x0000006008007836 */ /* 0x001fe20000000000 */
[----:B---3--:R0:W3:Y:S04]  /*11550*/  SHFL.IDX PT, R6, R5, 0x3, 0x181f ;  /* 0x00781f0005067f89 */ /* 0x0080e800000e0000 */
        /* <DEDUP_REMOVED lines=20> */
.L_x_11683:
[----:B------:R-:W-:Y:S05]  /*116a0*/  BSYNC B0 ;  /* 0x0000000000007941 */ /* 0x000fea0003800000 */
.L_x_11674:
[----:B------:R-:W-:Y:S02]  /*116b0*/  ULDC UR4, c[0x0][0xc3c] ;  /* 0x00030f0000047ab9 */ /* 0x000fe40000000800 */
[----:B------:R-:W-:-:S06]  /*116c0*/  UISETP.GE.AND UP0, UPT, UR6, UR4, UPT ;  /* 0x000000040600728c */ /* 0x000fcc000bf06270 */
[----:B------:R-:W-:-:S13]  /*116d0*/  PLOP3.LUT P0, PT, PT, PT, UP0, 0x80, 0x0 ;  /* 0x000000000000781c */ /* 0x000fda0003f0f008 */
[----:B------:R-:W-:Y:S05]  /*116e0*/  @!P0 BRA `(.L_x_11693) ;  /* 0xfffffef400dc8947 */ /* 0x000fea000383ffff */
[----:B------:R-:W-:Y:S05]  /*116f0*/  EXIT ;  /* 0x000000000000794d */ /* 0x000fea0003800000 */
.L_x_11592:
[----:B------:R-:W-:-:S08]  /*11700*/  NOP ;  /* 0x0000000000007918 */ /* 0x000fd00000000000 */
[----:B------:R-:W0:-:S00]  /*11710*/  USETMAXREG.DEALLOC.CTAPOOL 0x18 ;  /* 0x00000018000079c8 */ /* 0x000e0000080e0500 */
[----:B0-----:R-:W2:Y:S01]  /*11720*/  LDL.LU R2, [R1] ;  /* 0x0000000001027983 */ /* 0x001ea20000300800 */
[----:B------:R-:W-:Y:S01]  /*11730*/  LOP3.LUT R0, R0, 0x3, RZ, 0xc0, !PT ;  /* 0x0000000300007812 */ /* 0x000fe200078ec0ff */
[----:B------:R-:W-:-:S05]  /*11740*/  IMAD.MOV.U32 R4, RZ, RZ, RZ ;  /* 0x000000ffff047224 */ /* 0x000fca00078e00ff */
[----:B------:R-:W0:Y:S02]  /*11750*/  SHFL.IDX PT, R0, R0, RZ, 0x1f ;  /* 0x00001fff00007589 */ /* 0x000e2400000e0000 */
[----:B0-----:R-:W-:Y:S02]  /*11760*/  ISETP.NE.AND P0, PT, R0, RZ, PT ;  /* 0x000000ff0000720c */ /* 0x001fe40003f05270 */
[----:B--2---:R-:W-:-:S11]  /*11770*/  LOP3.LUT R2, R2, 0xfffffffd, RZ, 0xc0, !PT ;  /* 0xfffffffd02027812 */ /* 0x004fd600078ec0ff */
[----:B------:R-:W-:-:S05]  /*11780*/  @P0 LOP3.LUT R2, R2, 0x2, RZ, 0xfc, !PT ;  /* 0x0000000202020812 */ /* 0x000fca00078efcff */
[----:B------:R0:W-:Y:S01]  /*11790*/  STL [R1], R2 ;  /* 0x0000000201007387 */ /* 0x0001e20000100800 */
        /* <DEDUP_REMOVED lines=8> */
.L_x_11694:
        /* <DEDUP_REMOVED lines=42> */
.L_x_11700:
        /* <DEDUP_REMOVED lines=12> */
.L_x_11699:
[----:B------:R-:W-:Y:S05]  /*11b80*/  BSYNC B0 ;  /* 0x0000000000007941 */ /* 0x000fea0003800000 */
.L_x_11698:
        /* <DEDUP_REMOVED lines=21> */
.L_x_11696:
        /* <DEDUP_REMOVED lines=20> */
.L_x_11701:
        /* <DEDUP_REMOVED lines=56> */
.L_x_11697:
[----:B------:R-:W-:Y:S02]  /*121a0*/  IMAD.MOV.U32 R17, RZ, RZ, RZ ;  /* 0x000000ffff117224 */ /* 0x000fe400078e00ff */
[----:B------:R-:W-:Y:S02]  /*121b0*/  IMAD.U32 R16, RZ, RZ, UR6 ;  /* 0x00000006ff107e24 */ /* 0x000fe4000f8e00ff */
[----:B------:R-:W-:-:S07]  /*121c0*/  IMAD.MOV.U32 R18, RZ, RZ, RZ ;  /* 0x000000ffff127224 */ /* 0x000fce00078e00ff */
.L_x_11702:
[----:B------:R-:W-:-:S13]  /*121d0*/  ISETP.NE.AND P0, PT, R0, RZ, PT ;  /* 0x000000ff0000720c */ /* 0x000fda0003f05270 */
[----:B------:R-:W1:Y:S01]  /*121e0*/  @!P0 S2R R3, SR_CgaCtaId ;  /* 0x0000000000038919 */ /* 0x000e620000008800 */
[----:B------:R-:W-:-:S04]  /*121f0*/  @!P0 MOV R0, 0x400 ;  /* 0x0000040000008802 */ /* 0x000fc80000000f00 */
[----:B-1----:R-:W-:-:S05]  /*12200*/  @!P0 LEA R0, R3, R0, 0x18 ;  /* 0x0000000003008211 */ /* 0x002fca00078ec0ff */
[----:B------:R1:W-:Y:S01]  /*12210*/  @!P0 STS.128 [R0+0x228d0], R16 ;  /* 0x0228d01000008388 */ /* 0x0003e20000000c00 */
[----:B------:R-:W-:Y:S06]  /*12220*/  BAR.ARV 0x5, 0x180 ;  /* 0x0146000000007b1d */ /* 0x000fec0000002000 */
.L_x_11695:
        /* <DEDUP_REMOVED lines=31> */
.L_x_11813:
        /* <DEDUP_REMOVED lines=45> */
.L_x_11704:
        /* <DEDUP_REMOVED lines=10> */
.L_x_11705:
[----:B------:R-:W-:Y:S05]  /*12790*/  @!P1 BRA `(.L_x_11706) ;  /* 0x00000000000c9947 */ /* 0x000fea0003800000 */
[----:B------:R-:W2:Y:S04]  /*127a0*/  LDG.E R6, desc[UR40][R2.64] ;  /* 0x0000002802067981 */ /* 0x000ea8000c1e1900 */
[----:B------:R-:W2:Y:S02]  /*127b0*/  LDG.E R2, desc[UR40][R2.64+0x4] ;  /* 0x0000042802027981 */ /* 0x000ea4000c1e1900 */
[----:B--2---:R-:W-:-:S07]  /*127c0*/  IMAD.IADD R6, R2, 0x1, -R6 ;  /* 0x0000000102067824 */ /* 0x004fce00078e0a06 */
.L_x_11706:
        /* <DEDUP_REMOVED lines=28> */
.L_x_11709:
[----:B------:R-:W-:-:S13]  /*12990*/  ISETP.NE.AND P0, PT, R3, 0x1, PT ;  /* 0x000000010300780c */ /* 0x000fda0003f05270 */
[----:B------:R-:W2:Y:S02]  /*129a0*/  @P0 LDC.64 R4, c[0x0][0x9e8] ;  /* 0x00027a00ff040b82 */ /* 0x000ea40000000a00 */
[----:B--2---:R-:W-:-:S05]  /*129b0*/  @P0 IMAD.HI.U32 R4, R7, R4, RZ ;  /* 0x0000000407040227 */ /* 0x004fca00078e00ff */
[----:B------:R-:W-:-:S07]  /*129c0*/  @P0 SHF.R.U32.HI R7, RZ, R5, R4 ;  /* 0x00000005ff070219 */ /* 0x000fce0000011604 */
.L_x_11710:
[----:B------:R-:W-:Y:S05]  /*129d0*/  BSYNC B0 ;  /* 0x0000000000007941 */ /* 0x000fea0003800000 */
.L_x_11708:
[----:B------:R-:W-:-:S05]  /*129e0*/  IMAD R7, R7, R3, R3 ;  /* 0x0000000307077224 */ /* 0x000fca00078e0203 */
[----:B------:R-:W-:-:S07]  /*129f0*/  VIMNMX R2, R2, R7, PT ;  /* 0x0000000702027248 */ /* 0x000fce0003fe0100 */
.L_x_11707:
        /* <DEDUP_REMOVED lines=29> */
.L_x_11713:
[----:B------:R-:W-:-:S13]  /*12bd0*/  ISETP.NE.AND P0, PT, R3, 0x1, PT ;  /* 0x000000010300780c */ /* 0x000fda0003f05270 */
[----:B------:R-:W3:Y:S02]  /*12be0*/  @P0 LDC.64 R4, c[0x0][0x9e8] ;  /* 0x00027a00ff040b82 */ /* 0x000ee40000000a00 */
[----:B---3--:R-:W-:-:S05]  /*12bf0*/  @P0 IMAD.HI.U32 R4, R2, R4, RZ ;  /* 0x0000000402040227 */ /* 0x008fca00078e00ff */
[----:B------:R-:W-:-:S07]  /*12c00*/  @P0 SHF.R.U32.HI R2, RZ, R5, R4 ;  /* 0x00000005ff020219 */ /* 0x000fce0000011604 */
.L_x_11714:
[----:B------:R-:W-:Y:S05]  /*12c10*/  BSYNC B0 ;  /* 0x0000000000007941 */ /* 0x000fea0003800000 */
.L_x_11712:
[----:B------:R-:W-:-:S05]  /*12c20*/  IMAD R2, R2, R3, RZ ;  /* 0x0000000302027224 */ /* 0x000fca00078e02ff */
[----:B------:R-:W-:-:S07]  /*12c30*/  VIMNMX R0, R0, R2, !PT ;  /* 0x0000000200007248 */ /* 0x000fce0007fe0100 */
.L_x_11711:
        /* <DEDUP_REMOVED lines=25> */
.L_x_11716:
        /* <DEDUP_REMOVED lines=21> */
.L_x_11719:
[----:B------:R-:W-:Y:S05]  /*12f20*/  BSYNC B6 ;  /* 0x0000000000067941 */ /* 0x000fea0003800000 */
.L_x_11718:
        /* <DEDUP_REMOVED lines=20> */
.L_x_11722:
        /* <DEDUP_REMOVED lines=15> */
.L_x_11721:
[----:B------:R-:W-:Y:S05]  /*13160*/  BSYNC B6 ;  /* 0x0000000000067941 */ /* 0x000fea0003800000 */
.L_x_11720:
        /* <DEDUP_REMOVED lines=23> */
.L_x_11829:
[----:B---3--:R-:W3:Y:S01]  /*132e0*/  LDL.LU R4, [R1] ;  /* 0x0000000001047983 */ /* 0x008ee20000300800 */
[----:B------:R-:W-:Y:S02]  /*132f0*/  PLOP3.LUT P1, PT, PT, PT, PT, 0x8, 0x0 ;  /* 0x000000000000781c */ /* 0x000fe40003f2e170 */
[----:B----4-:R-:W-:Y:S01]  /*13300*/  ISETP.NE.AND P0, PT, R14, RZ, PT ;  /* 0x000000ff0e00720c */ /* 0x010fe20003f05270 */
[----:B------:R4:W-:Y:S01]  /*13310*/  STL [R1+0x28], R0 ;  /* 0x0000280001007387 */ /* 0x0009e20000100800 */
[----:B---3--:R-:W-:-:S09]  /*13320*/  LOP3.LUT R4, R4, 0xfffffffe, RZ, 0xc0, !PT ;  /* 0xfffffffe04047812 */ /* 0x008fd200078ec0ff */
[----:B------:R-:W-:-:S05]  /*13330*/  @P1 LOP3.LUT R4, R4, 0x1, RZ, 0xfc, !PT ;  /* 0x0000000104041812 */ /* 0x000fca00078efcff */
[----:B------:R4:W-:Y:S01]  /*13340*/  STL [R1], R4 ;  /* 0x0000000401007387 */ /* 0x0009e20000100800 */
[----:B------:R-:W-:Y:S05]  /*13350*/  @P0 BRA `(.L_x_11724) ;  /* 0x00000004001c0947 */ /* 0x000fea0003800000 */
[----:B------:R-:W-:-:S03]  /*13360*/  UMOV UR4, 0xffffffff ;  /* 0xffffffff00047882 */ /* 0x000fc60000000000 */
[----:B------:R-:W-:Y:S05]  /*13370*/  BRA.DIV UR4, `(.L_x_11725) ;  /* 0x0000004e04207947 */ /* 0x000fea000b800000 */
[----:B------:R-:W-:-:S13]  /*13380*/  ELECT P6, URZ, PT ;  /* 0x00000000003f782f */ /* 0x000fda00038c0000 */
.L_x_11832:
        /* <DEDUP_REMOVED lines=24> */
.L_x_11726:
[----:B--2---:R-:W2:Y:S04]  /*13510*/  LDL R7, [R1+0x4] ;  /* 0x0000040001077983 */ /* 0x004ea80000100800 */
[----:B----4-:R-:W2:Y:S04]  /*13520*/  LDL R0, [R1+0x8] ;  /* 0x0000080001007983 */ /* 0x010ea80000100800 */
[----:B---3--:R-:W3:Y:S01]  /*13530*/  LDL R2, [R1+0x10] ;  /* 0x0000100001027983 */ /* 0x008ee20000100800 */
[----:B--2---:R-:W-:Y:S01]  /*13540*/  IMAD R0, R0, 0x8, R7 ;  /* 0x0000000800007824 */ /* 0x004fe200078e0207 */
[----:B---3--:R-:W-:-:S04]  /*13550*/  SHF.L.U32 R2, R2, 0x1f, RZ ;  /* 0x0000001f02027819 */ /* 0x008fc800000006ff */
[----:B------:R-:W2:Y:S02]  /*13560*/  SYNCS.PHASECHK.TRANS64.TRYWAIT P0, [R0+URZ+0x22840], R2 ;  /* 0x02284002000075a7 */ /* 0x000ea4000800017f */
[----:B--2---:R-:W-:Y:S05]  /*13570*/  @!P0 BRA `(.L_x_11727) ;  /* 0x0000004800c08947 */ /* 0x004fea0003800000 */
.L_x_11833:
        /* <DEDUP_REMOVED lines=11> */
.L_x_11728:
[----:B------:R-:W3:Y:S04]  /*13630*/  LDL R6, [R1+0x4] ;  /* 0x0000040001067983 */ /* 0x000ee80000100800 */
[----:B------:R-:W3:Y:S04]  /*13640*/  LDL R5, [R1+0x8] ;  /* 0x0000080001057983 */ /* 0x000ee80000100800 */
[----:B------:R-:W4:Y:S04]  /*13650*/  LDL R4, [R1+0x28] ;  /* 0x0000280001047983 */ /* 0x000f280000100800 */
[----:B------:R-:W4:Y:S04]  /*13660*/  LDL R3, [R1+0x18] ;  /* 0x0000180001037983 */ /* 0x000f280000100800 */
[----:B--2---:R-:W2:Y:S01]  /*13670*/  LDL.LU R2, [R1] ;  /* 0x0000000001027983 */ /* 0x004ea20000300800 */
[----:B------:R-:W-:Y:S01]  /*13680*/  R2UR UR9, R0 ;  /* 0x00000000000972ca */ /* 0x000fe200000e0000 */
[----:B------:R-:W-:Y:S01]  /*13690*/  UIADD3 UR6, UP0, UR38, 0x370, URZ ;  /* 0x0000037026067890 */ /* 0x000fe2000ff1e03f */
[----:B------:R-:W-:Y:S01]  /*136a0*/  PLOP3.LUT P0, PT, PT, PT, PT, 0x80, 0x0 ;  /* 0x000000000000781c */ /* 0x000fe20003f0f070 */
[----:B------:R-:W-:Y:S01]  /*136b0*/  UMOV UR5, 0x14f00000 ;  /* 0x14f0000000057882 */ /* 0x000fe20000000000 */
[----:B------:R-:W-:Y:S01]  /*136c0*/  R2UR UR12, R18 ;  /* 0x00000000120c72ca */ /* 0x000fe200000e0000 */
[----:B------:R-:W-:Y:S01]  /*136d0*/  UIADD3.X UR7, URZ, UR39, URZ, UP0, !UPT ;  /* 0x000000273f077290 */ /* 0x000fe200087fe43f */
[----:B-----5:R-:W-:Y:S01]  /*136e0*/  R2UR UR13, R17 ;  /* 0x00000000110d72ca */ /* 0x020fe200000e0000 */
[----:B------:R-:W-:-:S06]  /*136f0*/  UMOV UR10, URZ ;  /* 0x0000003f000a7c82 */ /* 0x000fcc0008000000 */
        /* <DEDUP_REMOVED lines=9> */
[----:B------:R3:W-:Y:S02]  /*13790*/  STL [R1], R2 ;  /* 0x0000000201007387 */ /* 0x0007e40000100800 */
[----:B------:R-:W-:-:S06]  /*137a0*/  UMOV UR4, 0x0 ;  /* 0x0000000000047882 */ /* 0x000fcc0000000000 */
[----:B------:R3:W-:Y:S01]  /*137b0*/  UTMALDG.4D [UR8], [UR6], desc[UR4] ;  /* 0x00000408060075b4 */ /* 0x0007e20008019000 */
[----:B------:R-:W-:Y:S02]  /*137c0*/  NOP ;  /* 0x0000000000007918 */ /* 0x000fe40000000000 */
.L_x_11724:
[----:B----4-:R-:W4:Y:S04]  /*137d0*/  LDL R0, [R1+0x4] ;  /* 0x0000040001007983 */ /* 0x010f280000100800 */
        /* <DEDUP_REMOVED lines=31> */
.L_x_11730:
[----:B------:R-:W-:Y:S05]  /*139d0*/  BSYNC B6 ;  /* 0x0000000000067941 */ /* 0x000fea0003800000 */
.L_x_11729:
        /* <DEDUP_REMOVED lines=26> */
[----:B--2---:R-:W-:-:S13]  /*13b80*/  ISETP.NE.AND P0, PT, R7, 0x1, PT ;  /* 0x000000010700780c */ /* 0x004fda0003f05270 */
[----:B------:R-:W0:Y:S08]  /*13b90*/  @P0 LDC R5, c[0x0][0x44c] ;  /* 0x00011300ff050b82 */ /* 0x000e300000000800 */
[----:B------:R-:W1:Y:S01]  /*13ba0*/  @P0 LDC R6, c[0x0][0x450] ;  /* 0x00011400ff060b82 */ /* 0x000e620000000800 */
[----:B------:R-:W-:Y:S02]  /*13bb0*/  IMAD R4, R4, UR4, RZ ;  /* 0x0000000404047c24 */ /* 0x000fe4000f8e02ff */
[----:B------:R-:W-:-:S04]  /*13bc0*/  IMAD.WIDE.U32 R2, R0, UR4, R2 ;  /* 0x0000000400027c25 */ /* 0x000fc8000f8e0002 */
[----:B------:R-:W-:Y:S01]  /*13bd0*/  IMAD R0, R0, UR5, R4 ;  /* 0x0000000500007c24 */ /* 0x000fe2000f8e0204 */
[----:B------:R-:W-:Y:S01]  /*13be0*/  ULDC.64 UR4, c[0x0][0x2d0] ;  /* 0x0000b40000047ab9 */ /* 0x000fe20000000a00 */
[----:B----4-:R-:W-:Y:S02]  /*13bf0*/  IMAD.IADD R4, R8, 0x1, R12 ;  /* 0x0000000108047824 */ /* 0x010fe400078e020c */
[----:B------:R-:W-:Y:S02]  /*13c00*/  IMAD.IADD R3, R3, 0x1, R0 ;  /* 0x0000000103037824 */ /* 0x000fe400078e0200 */
[----:B0-----:R-:W-:Y:S01]  /*13c10*/  @P0 IMAD.HI.U32 R5, R4, R5, RZ ;  /* 0x0000000504050227 */ /* 0x001fe200078e00ff */
[----:B------:R-:W0:Y:S03]  /*13c20*/  S2R R8, SR_TID.X ;  /* 0x0000000000087919 */ /* 0x000e260000002100 */
        /* <DEDUP_REMOVED lines=95> */
.L_x_11850:
        /* <DEDUP_REMOVED lines=11> */
.L_x_11732:
        /* <DEDUP_REMOVED lines=19> */
.L_x_11851:
[----:B------:R-:W-:Y:S05]  /*14400*/  BSYNC B0 ;  /* 0x0000000000007941 */ /* 0x000fea0003800000 */
.L_x_11733:
[----:B0-----:R-:W2:Y:S01]  /*14410*/  LDL R2, [R1] ;  /* 0x0000000001027983 */ /* 0x001ea20000100800 */
        /* <DEDUP_REMOVED lines=15> */
.L_x_11852:
[----:B------:R-:W-:Y:S05]  /*14510*/  BSYNC B1 ;  /* 0x0000000000017941 */ /* 0x000fea0003800000 */
.L_x_11737:
        /* <DEDUP_REMOVED lines=9> */
.L_x_11740:
[----:B------:R-:W-:Y:S05]  /*145b0*/  BSYNC B1 ;  /* 0x0000000000017941 */ /* 0x000fea0003800000 */
.L_x_11739:
[----:B------:R-:W2:Y:S04]  /*145c0*/  LDL R5, [R1+0x4] ;  /* 0x0000040001057983 */ /* 0x000ea80000100800 */
[----:B0-----:R-:W2:Y:S04]  /*145d0*/  LDL R0, [R1+0x8] ;  /* 0x0000080001007983 */ /* 0x001ea80000100800 */
[----:B------:R-:W3:Y:S04]  /*145e0*/  LDL R4, [R1+0x18] ;  /* 0x0000180001047983 */ /* 0x000ee80000100800 */
[----:B------:R-:W3:Y:S01]  /*145f0*/  LDL.LU R3, [R1+0x28] ;  /* 0x0000280001037983 */ /* 0x000ee20000300800 */
        /* <DEDUP_REMOVED lines=10> */
.L_x_11741:
        /* <DEDUP_REMOVED lines=15> */
.L_x_11742:
        /* <DEDUP_REMOVED lines=15> */
.L_x_11743:
        /* <DEDUP_REMOVED lines=15> */
.L_x_11744:
        /* <DEDUP_REMOVED lines=10> */
.L_x_11736:
[----:B------:R-:W-:Y:S05]  /*14a10*/  BSYNC B0 ;  /* 0x0000000000007941 */ /* 0x000fea0003800000 */
.L_x_11735:
        /* <DEDUP_REMOVED lines=14> */
[----:B------:R-:W2:Y:S04]  /*14b00*/  LDL R5, [R1] ;  /* 0x0000000001057983 */ /* 0x000ea80000100800 */
        /* <DEDUP_REMOVED lines=35> */
.L_x_11751:
[----:B------:R-:W2:Y:S01]  /*14d40*/  LDL R2, [R1+0x4] ;  /* 0x0000040001027983 */ /* 0x000ea20000100800 */
        /* <DEDUP_REMOVED lines=8> */
.L_x_11853:
[----:B------:R-:W-:Y:S05]  /*14dd0*/  BSYNC B3 ;  /* 0x0000000000037941 */ /* 0x000fea0003800000 */
.L_x_11752:
        /* <DEDUP_REMOVED lines=9> */
.L_x_11755:
[----:B------:R-:W-:Y:S05]  /*14e70*/  BSYNC B3 ;  /* 0x0000000000037941 */ /* 0x000fea0003800000 */
.L_x_11754:
        /* <DEDUP_REMOVED lines=14> */
.L_x_11756:
        /* <DEDUP_REMOVED lines=13> */
.L_x_11854:
[----:B------:R-:W-:Y:S05]  /*15030*/  BSYNC B3 ;  /* 0x0000000000037941 */ /* 0x000fea0003800000 */
.L_x_11757:
        /* <DEDUP_REMOVED lines=11> */
.L_x_11760:
[----:B------:R-:W-:Y:S05]  /*150f0*/  BSYNC B3 ;  /* 0x0000000000037941 */ /* 0x000fea0003800000 */
.L_x_11759:
        /* <DEDUP_REMOVED lines=11> */
.L_x_11761:
        /* <DEDUP_REMOVED lines=15> */
.L_x_11762:
        /* <DEDUP_REMOVED lines=15> */
.L_x_11763:
        /* <DEDUP_REMOVED lines=15> */
.L_x_11764:
        /* <DEDUP_REMOVED lines=10> */
.L_x_11750:
[----:B------:R-:W-:Y:S05]  /*15520*/  BSYNC B1 ;  /* 0x0000000000017941 */ /* 0x000fea0003800000 */
.L_x_11749:
[----:B------:R-:W2:Y:S02]  /*15530*/  LDL R4, [R1+0x20] ;  /* 0x0000200001047983 */ /* 0x000ea40000100800 */
[----:B--2---:R-:W-:-:S07]  /*15540*/  VIADD R0, R4, 0xfffffffd ;  /* 0xfffffffd04007836 */ /* 0x004fce0000000000 */
.L_x_11748:
[----:B------:R-:W-:Y:S05]  /*15550*/  BSYNC B2 ;  /* 0x0000000000027941 */ /* 0x000fea0003800000 */
.L_x_11747:
[----:B------:R-:W2:Y:S01]  /*15560*/  LDL.LU R2, [R1+0x20] ;  /* 0x0000200001027983 */ /* 0x000ea20000300800 */
[----:B------:R-:W-:Y:S01]  /*15570*/  VIADD R6, R6, 0xfffffffe ;  /* 0xfffffffe06067836 */ /* 0x000fe20000000000 */
[----:B--2---:R-:W-:-:S04]  /*15580*/  LOP3.LUT R2, RZ, R2, RZ, 0x33, !PT ;  /* 0x00000002ff027212 */ /* 0x004fc800078e33ff */
[----:B------:R-:W-:-:S13]  /*15590*/  ISETP.NE.AND P0, PT, R6, R2, PT ;  /* 0x000000020600720c */ /* 0x000fda0003f05270 */
[----:B------:R-:W-:Y:S05]  /*155a0*/  @!P0 BRA `(.L_x_11746) ;  /* 0x0000001400208947 */ /* 0x000fea0003800000 */
.L_x_11797:
[----:B------:R-:W2:Y:S04]  /*155b0*/  LDL R4, [R1] ;  /* 0x0000000001047983 */ /* 0x000ea80000100800 */
        /* <DEDUP_REMOVED lines=35> */
.L_x_11767:
[----:B------:R-:W2:Y:S01]  /*157f0*/  LDL R2, [R1+0x4] ;  /* 0x0000040001027983 */ /* 0x000ea20000100800 */
        /* <DEDUP_REMOVED lines=8> */
.L_x_11855:
[----:B------:R-:W-:Y:S05]  /*15880*/  BSYNC B2 ;  /* 0x0000000000027941 */ /* 0x000fea0003800000 */
.L_x_11768:
        /* <DEDUP_REMOVED lines=9> */
.L_x_11771:
[----:B------:R-:W-:Y:S05]  /*15920*/  BSYNC B2 ;  /* 0x0000000000027941 */ /* 0x000fea0003800000 */
.L_x_11770:
        /* <DEDUP_REMOVED lines=13> */
.L_x_11772:
        /* <DEDUP_REMOVED lines=13> */
.L_x_11856:
[----:B------:R-:W-:Y:S05]  /*15ad0*/  BSYNC B2 ;  /* 0x0000000000027941 */ /* 0x000fea0003800000 */
.L_x_11773:
        /* <DEDUP_REMOVED lines=11> */
.L_x_11776:
[----:B------:R-:W-:Y:S05]  /*15b90*/  BSYNC B2 ;  /* 0x0000000000027941 */ /* 0x000fea0003800000 */
.L_x_11775:
        /* <DEDUP_REMOVED lines=10> */
.L_x_11777:
        /* <DEDUP_REMOVED lines=15> */
.L_x_11778:
        /* <DEDUP_REMOVED lines=15> */
.L_x_11779:
        /* <DEDUP_REMOVED lines=15> */
.L_x_11780:
        /* <DEDUP_REMOVED lines=10> */
.L_x_11766:
[----:B------:R-:W-:Y:S05]  /*15fb0*/  BSYNC B1 ;  /* 0x0000000000017941 */ /* 0x000fea0003800000 */
.L_x_11765:
[----:B------:R-:W2:Y:S01]  /*15fc0*/  LDL R5, [R1] ;  /* 0x0000000001057983 */ /* 0x000ea20000100800 */
        /* <DEDUP_REMOVED lines=35> */
.L_x_11783:
[----:B------:R-:W2:Y:S01]  /*16200*/  LDL R2, [R1+0x4] ;  /* 0x0000040001027983 */ /* 0x000ea20000100800 */
        /* <DEDUP_REMOVED lines=8> */
.L_x_11857:
[----:B------:R-:W-:Y:S05]  /*16290*/  BSYNC B2 ;  /* 0x0000000000027941 */ /* 0x000fea0003800000 */
.L_x_11784:
        /* <DEDUP_REMOVED lines=9> */
.L_x_11787:
[----:B------:R-:W-:Y:S05]  /*16330*/  BSYNC B2 ;  /* 0x0000000000027941 */ /* 0x000fea0003800000 */
.L_x_11786:
        /* <DEDUP_REMOVED lines=14> */
.L_x_11788:
        /* <DEDUP_REMOVED lines=13> */
.L_x_11858:
[----:B------:R-:W-:Y:S05]  /*164f0*/  BSYNC B2 ;  /* 0x0000000000027941 */ /* 0x000fea0003800000 */
.L_x_11789:
        /* <DEDUP_REMOVED lines=11> */
.L_x_11792:
[----:B------:R-:W-:Y:S05]  /*165b0*/  BSYNC B2 ;  /* 0x0000000000027941 */ /* 0x000fea0003800000 */
.L_x_11791:
        /* <DEDUP_REMOVED lines=11> */
.L_x_11793:
        /* <DEDUP_REMOVED lines=15> */
.L_x_11794:
        /* <DEDUP_REMOVED lines=15> */
.L_x_11795:
        /* <DEDUP_REMOVED lines=15> */
.L_x_11796:
        /* <DEDUP_REMOVED lines=10> */
.L_x_11782:
[----:B------:R-:W-:Y:S05]  /*169e0*/  BSYNC B1 ;  /* 0x0000000000017941 */ /* 0x000fea0003800000 */
.L_x_11781:
[----:B------:R-:W2:Y:S01]  /*169f0*/  LDL R5, [R1+0x1c] ;  /* 0x00001c0001057983 */ /* 0x000ea20000100800 */
[----:B------:R-:W-:Y:S01]  /*16a00*/  VIADD R0, R0, 0xfffffffe ;  /* 0xfffffffe00007836 */ /* 0x000fe20000000000 */
[----:B--2---:R-:W-:-:S13]  /*16a10*/  ISETP.GT.AND P0, PT, R6, R5, PT ;  /* 0x000000050600720c */ /* 0x004fda0003f04270 */
[----:B------:R-:W-:Y:S05]  /*16a20*/  @P0 BRA `(.L_x_11797) ;  /* 0xffffffe800e00947 */ /* 0x000fea000383ffff */
.L_x_11746:
[----:B------:R-:W-:Y:S05]  /*16a30*/  BSYNC B0 ;  /* 0x0000000000007941 */ /* 0x000fea0003800000 */
.L_x_11745:
        /* <DEDUP_REMOVED lines=24> */
.L_x_11799:
[----:B------:R-:W-:Y:S05]  /*16bc0*/  BSYNC B0 ;  /* 0x0000000000007941 */ /* 0x000fea0003800000 */
.L_x_11798:
[----:B------:R-:W-:-:S05]  /*16bd0*/  SEL R0, R0, RZ, P0 ;  /* 0x000000ff00007207 */ /* 0x000fca0000000000 */
[----:B------:R3:W-:Y:S02]  /*16be0*/  STL [R1+0x8], R0 ;  /* 0x0000080001007387 */ /* 0x0007e40000100800 */
.L_x_11717:
[----:B------:R-:W-:Y:S05]  /*16bf0*/  BSYNC B7 ;  /* 0x0000000000077941 */ /* 0x000fea0003800000 */
.L_x_11715:
[----:B---3--:R-:W3:Y:S02]  /*16c00*/  LDL R0, [R1] ;  /* 0x0000000001007983 */ /* 0x008ee40000100800 */
        /* <DEDUP_REMOVED lines=12> */
.L_x_11800:
        /* <DEDUP_REMOVED lines=16> */
[----:B-1----:R-:W-:Y:S02]  /*16dd0*/  IMAD.MOV.U32 R2, RZ, RZ, RZ ;  /* 0x000000ffff027224 */ /* 0x002fe400078e00ff */
[----:B---3--:R-:W-:Y:S01]  /*16de0*/  @!P1 IMAD.MOV.U32 R2, RZ, RZ, R3 ;  /* 0x000000ffff029224 */ /* 0x008fe200078e0003 */
[----:B------:R-:W-:-:S04]  /*16df0*/  ISETP.NE.AND P1, PT, R4, RZ, PT ;  /* 0x000000ff0400720c */ /* 0x000fc80003f25270 */
[----:B------:R-:W1:Y:S02]  /*16e00*/  SHFL.UP PT, R14, R2, 0x1, RZ ;  /* 0x04200000020e7989 */ /* 0x000e6400000e00ff */
[----:B-1----:R-:W-:-:S05]  /*16e10*/  SEL R5, R14, RZ, P1 ;  /* 0x000000ff0e057207 */ /* 0x002fca0000800000 */
[----:B------:R-:W-:Y:S02]  /*16e20*/  IMAD.IADD R3, R2, 0x1, R5 ;  /* 0x0000000102037824 */ /* 0x000fe400078e0205 */
[----:B------:R-:W-:Y:S04]  /*16e30*/  SHFL.IDX PT, R5, R16, 0x1, 0x1f ;  /* 0x00201f0010057f89 */ /* 0x000fe800000e0000 */
        /* <DEDUP_REMOVED lines=13> */
.L_x_11868:
[----:B------:R-:W-:Y:S02]  /*16f10*/  ULDC UR4, c[0x0][0xc38] ;  /* 0x00030e0000047ab9 */ /* 0x000fe40000000800 */
[----:B------:R-:W-:-:S04]  /*16f20*/  IMAD.U32 R4, RZ, RZ, UR4 ;  /* 0x00000004ff047e24 */ /* 0x000fc8000f8e00ff */
[----:B---3--:R-:W-:-:S04]  /*16f30*/  IMAD R14, R14, R4, RZ ;  /* 0x000000040e0e7224 */ /* 0x008fc800078e02ff */
[----:B------:R-:W-:-:S05]  /*16f40*/  IMAD.IADD R5, R5, 0x1, R14 ;  /* 0x0000000105057824 */ /* 0x000fca00078e020e */
[----:B------:R-:W-:-:S13]  /*16f50*/  ISETP.GT.AND P6, PT, R5, R0, PT ;  /* 0x000000000500720c */ /* 0x000fda0003fc4270 */
[----:B------:R-:W-:Y:S05]  /*16f60*/  @P6 BRA `(.L_x_11803) ;  /* 0x00000000009c6947 */ /* 0x000fea0003800000 */
.L_x_11808:
[----:B------:R-:W3:Y:S01]  /*16f70*/  LDC R4, c[0x0][0xc3c] ;  /* 0x00030f00ff047b82 */ /* 0x000ee20000000800 */
[----:B------:R-:W-:-:S05]  /*16f80*/  VIADD R19, R19, 0x1f ;  /* 0x0000001f13137836 */ /* 0x000fca0000000000 */
[----:B---3--:R-:W-:-:S13]  /*16f90*/  ISETP.GE.AND P6, PT, R19, R4, PT ;  /* 0x000000041300720c */ /* 0x008fda0003fc6270 */
[----:B0-----:R-:W-:Y:S05]  /*16fa0*/  @P6 BRA `(.L_x_11804) ;  /* 0x0000000400d06947 */ /* 0x001fea0003800000 */
[----:B------:R-:W3:Y:S01]  /*16fb0*/  S2R R2, SR_TID.X ;  /* 0x0000000000027919 */ /* 0x000ee20000002100 */
[----:B------:R-:W-:Y:S01]  /*16fc0*/  BSSY B0, `(.L_x_11805) ;  /* 0x0000009000007945 */ /* 0x000fe20003800000 */
[----:B---3--:R-:W-:-:S05]  /*16fd0*/  LOP3.LUT R2, R2, 0x1f, RZ, 0xc0, !PT ;  /* 0x0000001f02027812 */ /* 0x008fca00078ec0ff */
[----:B0-2---:R-:W-:Y:S02]  /*16fe0*/  IMAD.IADD R7, R19, 0x1, R2 ;  /* 0x0000000113077824 */ /* 0x005fe400078e0202 */
[----:B------:R-:W-:-:S03]  /*16ff0*/  IMAD.MOV.U32 R2, RZ, RZ, RZ ;  /* 0x000000ffff027224 */ /* 0x000fc600078e00ff */
[----:B------:R-:W-:-:S13]  /*17000*/  ISETP.GE.OR P6, PT, R7, R4, !P0 ;  /* 0x000000040700720c */ /* 0x000fda00047c6670 */
[----:B------:R-:W-:Y:S05]  /*17010*/  @P6 BRA `(.L_x_11806) ;  /* 0x00000000000c6947 */ /* 0x000fea0003800000 */
[----:B-1----:R-:W0:Y:S02]  /*17020*/  LDC.64 R2, c[0x0][0xc80] ;  /* 0x00032000ff027b82 */ /* 0x002e240000000a00 */
[----:B0-----:R-:W-:-:S06]  /*17030*/  IMAD.WIDE R2, R7, 0x4, R2 ;  /* 0x0000000407027825 */ /* 0x001fcc00078e0202 */
[----:B------:R0:W5:Y:S02]  /*17040*/  LDG.E R2, desc[UR40][R2.64] ;  /* 0x0000002802027981 */ /* 0x000164000c1e1900 */
.L_x_11806:
[----:B------:R-:W-:Y:S05]  /*17050*/  BSYNC B0 ;  /* 0x0000000000007941 */ /* 0x000fea0003800000 */
.L_x_11805:
[----:B------:R-:W-:-:S03]  /*17060*/  UMOV UR4, 0xffffffff ;  /* 0xffffffff00047882 */ /* 0x000fc60000000000 */
[----:B------:R-:W-:Y:S05]  /*17070*/  BRA.DIV UR4, `(.L_x_11807) ;  /* 0x0000002204707947 */ /* 0x000fea000b800000 */
[----:B-----5:R-:W2:Y:S02]  /*17080*/  SHFL.UP PT, R14, R2, 0x1, RZ ;  /* 0x04200000020e7989 */ /* 0x020ea400000e00ff */
[----:B--2---:R-:W-:-:S05]  /*17090*/  SEL R13, R14, RZ, P1 ;  /* 0x000000ff0e0d7207 */ /* 0x004fca0000800000 */
[----:B------:R-:W-:-:S05]  /*170a0*/  IMAD.IADD R13, R2, 0x1, R13 ;  /* 0x00000001020d7824 */ /* 0x000fca00078e020d */
[----:B------:R-:W2:Y:S02]  /*170b0*/  SHFL.UP PT, R14, R13, 0x2, RZ ;  /* 0x044000000d0e7989 */ /* 0x000ea400000e00ff */
[----:B--2---:R-:W-:-:S05]  /*170c0*/  SEL R4, R14, RZ, P2 ;  /* 0x000000ff0e047207 */ /* 0x004fca0001000000 */
[----:B------:R-:W-:-:S05]  /*170d0*/  IMAD.IADD R4, R13, 0x1, R4 ;  /* 0x000000010d047824 */ /* 0x000fca00078e0204 */
[----:B------:R-:W0:Y:S02]  /*170e0*/  SHFL.UP PT, R14, R4, 0x4, RZ ;  /* 0x04800000040e7989 */ /* 0x000e2400000e00ff */
[----:B01----:R-:W-:-:S05]  /*170f0*/  SEL R3, R14, RZ, P3 ;  /* 0x000000ff0e037207 */ /* 0x003fca0001800000 */
        /* <DEDUP_REMOVED lines=8> */
.L_x_11876:
[----:B------:R-:W-:Y:S02]  /*17180*/  ULDC UR4, c[0x0][0xc38] ;  /* 0x00030e0000047ab9 */ /* 0x000fe40000000800 */
[----:B------:R-:W-:-:S04]  /*17190*/  IMAD.U32 R4, RZ, RZ, UR4 ;  /* 0x00000004ff047e24 */ /* 0x000fc8000f8e00ff */
[----:B-1----:R-:W-:-:S04]  /*171a0*/  IMAD R14, R14, R4, RZ ;  /* 0x000000040e0e7224 */ /* 0x002fc800078e02ff */
[----:B------:R-:W-:-:S05]  /*171b0*/  IMAD.IADD R5, R14, 0x1, R5 ;  /* 0x000000010e057824 */ /* 0x000fca00078e0205 */
[----:B------:R-:W-:-:S13]  /*171c0*/  ISETP.GT.AND P6, PT, R5, R0, PT ;  /* 0x000000000500720c */ /* 0x000fda0003fc4270 */
[----:B------:R-:W-:Y:S05]  /*171d0*/  @!P6 BRA `(.L_x_11808) ;  /* 0xfffffffc0064e947 */ /* 0x000fea000383ffff */
.L_x_11803:
        /* <DEDUP_REMOVED lines=8> */
.L_x_11880:
[----:B------:R-:W-:Y:S01]  /*17260*/  ISETP.NE.AND P0, PT, R5, RZ, PT ;  /* 0x000000ff0500720c */ /* 0x000fe20003f05270 */
[----:B------:R-:W-:-:S12]  /*17270*/  IMAD.MOV.U32 R5, RZ, RZ, RZ ;  /* 0x000000ffff057224 */ /* 0x000fd800078e00ff */
[----:B------:R-:W-:Y:S05]  /*17280*/  @!P0 BRA `(.L_x_11810) ;  /* 0x0000000000108947 */ /* 0x000fea0003800000 */
[----:B------:R-:W-:Y:S01]  /*17290*/  UMOV UR4, 0xffffffff ;  /* 0xffffffff00047882 */ /* 0x000fe20000000000 */
[----:B------:R-:W-:Y:S02]  /*172a0*/  VIADD R12, R6, 0xffffffff ;  /* 0xffffffff060c7836 */ /* 0x000fe40000000000 */
[----:B------:R-:W-:Y:S05]  /*172b0*/  BRA.DIV UR4, `(.L_x_11811) ;  /* 0x0000002204e47947 */ /* 0x000fea000b800000 */
[----:B------:R0:W0:Y:S02]  /*172c0*/  SHFL.IDX PT, R5, R3, R12, 0x1f ;  /* 0x00001f0c03057589 */ /* 0x00002400000e0000 */
.L_x_11810:
[----:B01-3--:R-:W0:Y:S01]  /*172d0*/  LDC.64 R2, c[0x0][0xc90] ;  /* 0x00032400ff027b82 */ /* 0x00be220000000a00 */
[----:B------:R-:W-:-:S04]  /*172e0*/  IMAD.IADD R19, R6, 0x1, R19 ;  /* 0x0000000106137824 */ /* 0x000fc800078e0213 */
[----:B0-----:R-:W-:-:S05]  /*172f0*/  IMAD.WIDE R2, R19, 0x4, R2 ;  /* 0x0000000413027825 */ /* 0x001fca00078e0202 */
[----:B--2---:R-:W4:Y:S01]  /*17300*/  LDG.E R7, desc[UR40][R2.64] ;  /* 0x0000002802077981 */ /* 0x004f22000c1e1900 */
[----:B------:R-:W-:-:S04]  /*17310*/  IMAD R16, R5, R4, R16 ;  /* 0x0000000405107224 */ /* 0x000fc800078e0210 */
[----:B------:R-:W-:Y:S02]  /*17320*/  IMAD.IADD R0, R0, 0x1, -R16 ;  /* 0x0000000100007824 */ /* 0x000fe400078e0a10 */
[----:B----4-:R-:W-:-:S05]  /*17330*/  IMAD R6, R17, R7, RZ ;  /* 0x0000000711067224 */ /* 0x010fca00078e02ff */
        /* <DEDUP_REMOVED lines=59> */
.L_x_11804:
[----:B------:R-:W-:Y:S01]  /*176f0*/  UMOV UR4, URZ ;  /* 0x0000003f00047c82 */ /* 0x000fe20008000000 */
[----:B------:R-:W-:Y:S01]  /*17700*/  UMOV UR5, URZ ;  /* 0x0000003f00057c82 */ /* 0x000fe20008000000 */
[----:B------:R-:W-:Y:S01]  /*17710*/  ULDC UR6, c[0x0][0xc3c] ;  /* 0x00030f0000067ab9 */ /* 0x000fe20000000800 */
[----:B------:R-:W-:Y:S02]  /*17720*/  IMAD.MOV.U32 R16, RZ, RZ, R0 ;  /* 0x000000ffff107224 */ /* 0x000fe400078e0000 */
[----:B------:R-:W-:Y:S02]  /*17730*/  IMAD.U32 R17, RZ, RZ, UR4 ;  /* 0x00000004ff117e24 */ /* 0x000fe4000f8e00ff */
[----:B------:R-:W-:Y:S02]  /*17740*/  IMAD.U32 R18, RZ, RZ, UR5 ;  /* 0x00000005ff127e24 */ /* 0x000fe4000f8e00ff */
[----:B------:R-:W-:-:S07]  /*17750*/  IMAD.U32 R19, RZ, RZ, UR6 ;  /* 0x00000006ff137e24 */ /* 0x000fce000f8e00ff */
.L_x_11812:
[----:B------:R3:W4:Y:S01]  /*17760*/  LDL R2, [R1+0x4] ;  /* 0x0000040001027983 */ /* 0x0007220000100800 */
[----:B------:R-:W0:Y:S01]  /*17770*/  S2R R0, SR_TID.X ;  /* 0x0000000000007919 */ /* 0x000e220000002100 */
[----:B------:R-:W-:Y:S05]  /*17780*/  WARPSYNC.ALL ;  /* 0x0000000000007948 */ /* 0x000fea0003800000 */
[----:B0-----:R-:W-:Y:S01]  /*17790*/  LOP3.LUT R0, R0, 0x1f, RZ, 0xc0, !PT ;  /* 0x0000001f00007812 */ /* 0x001fe200078ec0ff */
[----:B------:R-:W-:Y:S03]  /*177a0*/  BAR.SYNC.DEFER_BLOCKING 0x4, 0x180 ;  /* 0x0106000000007b1d */ /* 0x000fe60000010000 */
[----:B------:R-:W-:-:S13]  /*177b0*/  ISETP.NE.AND P0, PT, R0, RZ, PT ;  /* 0x000000ff0000720c */ /* 0x000fda0003f05270 */
[----:B-1----:R-:W4:Y:S01]  /*177c0*/  @!P0 S2R R3, SR_CgaCtaId ;  /* 0x0000000000038919 */ /* 0x002f220000008800 */
[----:B------:R-:W-:-:S04]  /*177d0*/  @!P0 MOV R0, 0x400 ;  /* 0x0000040000008802 */ /* 0x000fc80000000f00 */
[----:B----4-:R-:W-:-:S05]  /*177e0*/  @!P0 LEA R2, R3, R0, 0x18 ;  /* 0x0000000003028211 */ /* 0x010fca00078ec0ff */
[----:B------:R3:W-:Y:S04]  /*177f0*/  @!P0 STS.128 [R2+0x228d0], R16 ;  /* 0x0228d01002008388 */ /* 0x0007e80000000c00 */
[----:B------:R3:W-:Y:S01]  /*17800*/  @!P0 STL [R1+0x4], R2 ;  /* 0x0000040201008387 */ /* 0x0007e20000100800 */
[----:B------:R-:W-:Y:S06]  /*17810*/  BAR.ARV 0x5, 0x180 ;  /* 0x0146000000007b1d */ /* 0x000fec0000002000 */
.L_x_11801:
[----:B------:R-:W-:Y:S02]  /*17820*/  ULDC UR4, c[0x0][0xc3c] ;  /* 0x00030f0000047ab9 */ /* 0x000fe40000000800 */
[----:B----4-:R-:W-:-:S13]  /*17830*/  ISETP.GE.AND P0, PT, R19, UR4, PT ;  /* 0x0000000413007c0c */ /* 0x010fda000bf06270 */
[----:B------:R-:W-:Y:S05]  /*17840*/  @!P0 BRA `(.L_x_11813) ;  /* 0xffffffa800f48947 */ /* 0x000fea000383ffff */
[----:B------:R-:W-:Y:S05]  /*17850*/  BSYNC B8 ;  /* 0x0000000000087941 */ /* 0x000fea0003800000 */
.L_x_11703:
        /* <DEDUP_REMOVED lines=12> */
.L_x_11883:
[----:B------:R-:W-:Y:S05]  /*17920*/  BSYNC B0 ;  /* 0x0000000000007941 */ /* 0x000fea0003800000 */
.L_x_11814:
[----:B------:R-:W-:-:S03]  /*17930*/  UMOV UR4, 0xffffffff ;  /* 0xffffffff00047882 */ /* 0x000fc60000000000 */
[----:B------:R-:W-:Y:S05]  /*17940*/  BRA.DIV UR4, `(.L_x_11816) ;  /* 0x0000001e047c7947 */ /* 0x000fea000b800000 */
[----:B------:R-:W1:Y:S02]  /*17950*/  S2R R2, SR_TID.X ;  /* 0x0000000000027919 */ /* 0x000e640000002100 */
[----:B-1----:R-:W-:-:S04]  /*17960*/  SHF.R.U32.HI R2, RZ, 0x5, R2 ;  /* 0x00000005ff027819 */ /* 0x002fc80000011602 */
[----:B------:R-:W-:-:S05]  /*17970*/  LOP3.LUT R2, R2, 0x3, RZ, 0xc0, !PT ;  /* 0x0000000302027812 */ /* 0x000fca00078ec0ff */
[----:B------:R1:W3:Y:S02]  /*17980*/  SHFL.IDX PT, R14, R2, RZ, 0x1f ;  /* 0x00001fff020e7589 */ /* 0x0002e400000e0000 */
.L_x_11886:
[----:B---3--:R-:W-:Y:S01]  /*17990*/  ISETP.NE.AND P0, PT, R14, RZ, PT ;  /* 0x000000ff0e00720c */ /* 0x008fe20003f05270 */
[----:B------:R-:W-:-:S12]  /*179a0*/  BSSY B0, `(.L_x_11817) ;  /* 0x0000027000007945 */ /* 0x000fd80003800000 */
[----:B------:R-:W-:Y:S05]  /*179b0*/  @P0 BRA `(.L_x_11818) ;  /* 0x0000000000940947 */ /* 0x000fea0003800000 */
[----:B------:R-:W-:-:S03]  /*179c0*/  UMOV UR4, 0xffffffff ;  /* 0xffffffff00047882 */ /* 0x000fc60000000000 */
[----:B------:R-:W-:Y:S05]  /*179d0*/  BRA.DIV UR4, `(.L_x_11819) ;  /* 0x0000001e048c7947 */ /* 0x000fea000b800000 */
[----:B------:R-:W-:-:S13]  /*179e0*/  ELECT P6, URZ, PT ;  /* 0x00000000003f782f */ /* 0x000fda00038c0000 */
.L_x_11889:
[----:B------:R-:W-:Y:S05]  /*179f0*/  @!P6 BRA `(.L_x_11818) ;  /* 0x000000000084e947 */ /* 0x000fea0003800000 */
[----:B------:R-:W-:-:S06]  /*17a00*/  ULOP3.LUT UR4, UR36, 0x2, URZ, 0xfc, !UPT ;  /* 0x0000000224047892 */ /* 0x000fcc000f8efc3f */
[----:B-1----:R-:W-:-:S05]  /*17a10*/  IMAD.U32 R2, RZ, RZ, UR4 ;  /* 0x00000004ff027e24 */ /* 0x002fca000f8e00ff */
[----:B------:R-:W-:-:S13]  /*17a20*/  ISETP.NE.AND P2, PT, R2, 0x3, PT ;  /* 0x000000030200780c */ /* 0x000fda0003f45270 */
[----:B------:R-:W-:Y:S05]  /*17a30*/  @!P2 BRA `(.L_x_11820) ;  /* 0x000000000004a947 */ /* 0x000fea0003800000 */
[----:B------:R-:W-:Y:S01]  /*17a40*/  BPT.TRAP 0x1 ;  /* 0x000000040000795c */ /* 0x000fe20000300000 */
.L_x_11820:
        /* <DEDUP_REMOVED lines=14> */
.L_x_11890:
[----:B------:R-:W1:Y:S02]  /*17b30*/  SYNCS.PHASECHK.TRANS64.TRYWAIT P0, [R7+URZ], R2 ;  /* 0x00000002070075a7 */ /* 0x000e64000800017f */
[----:B-1----:R-:W-:Y:S05]  /*17b40*/  @!P0 BRA `(.L_x_11822) ;  /* 0x0000001c00648947 */ /* 0x002fea0003800000 */
.L_x_11891:
[----:B------:R-:W-:Y:S05]  /*17b50*/  @!P2 BRA `(.L_x_11823) ;  /* 0x000000000004a947 */ /* 0x000fea0003800000 */
[----:B------:R-:W-:Y:S01]  /*17b60*/  BPT.TRAP 0x1 ;  /* 0x000000040000795c */ /* 0x000fe20000300000 */
.L_x_11823:
[----:B------:R-:W2:Y:S01]  /*17b70*/  LDL.LU R4, [R1+0x8] ;  /* 0x0000080001047983 */ /* 0x000ea20000300800 */
[----:B------:R-:W-:-:S04]  /*17b80*/  VIADD R0, R0, 0x22860 ;  /* 0x0002286000007836 */ /* 0x000fc80000000000 */
[----:B--2---:R-:W-:-:S04]  /*17b90*/  IMAD R4, R4, 0x8, R0 ;  /* 0x0000000804047824 */ /* 0x004fc800078e0200 */
[----:B------:R-:W2:Y:S02]  /*17ba0*/  SYNCS.PHASECHK.TRANS64.TRYWAIT P0, [R4+URZ], R5 ;  /* 0x00000005040075a7 */ /* 0x000ea4000800017f */
[----:B--2---:R-:W-:Y:S05]  /*17bb0*/  @!P0 BRA `(.L_x_11824) ;  /* 0x0000001c005c8947 */ /* 0x004fea0003800000 */
.L_x_11892:
[----:B------:R-:W-:-:S07]  /*17bc0*/  IMAD R3, R3, 0x8, R0 ;  /* 0x0000000803037824 */ /* 0x000fce00078e0200 */
.L_x_11825:
[----:B---3--:R3:W4:Y:S02]  /*17bd0*/  SYNCS.PHASECHK.TRANS64.TRYWAIT P0, [R3+URZ], R2 ;  /* 0x00000002030075a7 */ /* 0x008724000800017f */
[----:B----4-:R-:W-:Y:S05]  /*17be0*/  @!P0 NANOSLEEP.SYNCS 0x989680 ;  /* 0x009896800000895d */ /* 0x010fea0003900000 */
[----:B------:R-:W4:Y:S02]  /*17bf0*/  @!P0 SYNCS.PHASECHK.TRANS64 P0, [R3+URZ], R2 ;  /* 0x00000002030085a7 */ /* 0x000f24000800007f */
[----:B----4-:R-:W-:Y:S05]  /*17c00*/  @!P0 BRA `(.L_x_11825) ;  /* 0xfffffffc00f08947 */ /* 0x010fea000383ffff */
.L_x_11818:
[----:B------:R-:W-:Y:S05]  /*17c10*/  BSYNC B0 ;  /* 0x0000000000007941 */ /* 0x000fea0003800000 */
.L_x_11817:
[----:B------:R-:W-:Y:S05]  /*17c20*/  EXIT ;  /* 0x000000000000794d */ /* 0x000fea0003800000 */
.L_x_11605:
[----:B0-----:R0:W1:Y:S02]  /*17c30*/  SYNCS.PHASECHK.TRANS64.TRYWAIT P0, [R8+URZ+0x22800], R3 ;  /* 0x02280003080075a7 */ /* 0x001064000800017f */
[----:B-1----:R-:W-:Y:S05]  /*17c40*/  @!P0 NANOSLEEP.SYNCS 0x989680 ;  /* 0x009896800000895d */ /* 0x002fea0003900000 */
[----:B------:R-:W1:Y:S02]  /*17c50*/  @!P0 SYNCS.PHASECHK.TRANS64 P0, [R8+URZ+0x22800], R3 ;  /* 0x02280003080085a7 */ /* 0x000e64000800007f */
[----:B-1----:R-:W-:Y:S05]  /*17c60*/  @!P0 BRA `(.L_x_11605) ;  /* 0xfffffffc00f08947 */ /* 0x002fea000383ffff */
[----:B------:R-:W-:Y:S05]  /*17c70*/  BRA `(.L_x_11826) ;  /* 0xfffffea000647947 */ /* 0x000fea000383ffff */
.L_x_11609:
[----:B-1----:R1:W2:Y:S02]  /*17c80*/  SYNCS.PHASECHK.TRANS64.TRYWAIT P1, [R3+URZ+0x22830], R10 ;  /* 0x0228300a030075a7 */ /* 0x0022a4000802017f */
[----:B--2---:R-:W-:Y:S05]  /*17c90*/  @!P1 NANOSLEEP.SYNCS 0x989680 ;  /* 0x009896800000995d */ /* 0x004fea0003900000 */
[----:B------:R-:W2:Y:S02]  /*17ca0*/  @!P1 SYNCS.PHASECHK.TRANS64 P1, [R3+URZ+0x22830], R10 ;  /* 0x0228300a030095a7 */ /* 0x000ea4000802007f */
[----:B--2---:R-:W-:Y:S05]  /*17cb0*/  @!P1 BRA `(.L_x_11609) ;  /* 0xfffffffc00f09947 */ /* 0x004fea000383ffff */
[----:B------:R-:W-:Y:S05]  /*17cc0*/  BRA `(.L_x_11608) ;  /* 0xfffffea000907947 */ /* 0x000fea000383ffff */
.L_x_11621:
[----:B-1----:R1:W2:Y:S02]  /*17cd0*/  SYNCS.PHASECHK.TRANS64.TRYWAIT P1, [R3+URZ+0x22850], R10 ;  /* 0x0228500a030075a7 */ /* 0x0022a4000802017f */
[----:B--2---:R-:W-:Y:S05]  /*17ce0*/  @!P1 NANOSLEEP.SYNCS 0x989680 ;  /* 0x009896800000995d */ /* 0x004fea0003900000 */
[----:B------:R-:W2:Y:S02]  /*17cf0*/  @!P1 SYNCS.PHASECHK.TRANS64 P1, [R3+URZ+0x22850], R10 ;  /* 0x0228500a030095a7 */ /* 0x000ea4000802007f */
[----:B--2---:R-:W-:Y:S05]  /*17d00*/  @!P1 BRA `(.L_x_11621) ;  /* 0xfffffffc00f09947 */ /* 0x004fea000383ffff */
[----:B------:R-:W-:Y:S05]  /*17d10*/  BRA `(.L_x_11620) ;  /* 0xfffffec800d47947 */ /* 0x000fea000383ffff */
.L_x_11629:
[----:B-1----:R-:W-:-:S04]  /*17d20*/  IMAD.U32 R7, RZ, RZ, UR28 ;  /* 0x0000001cff077e24 */ /* 0x002fc8000f8e00ff */
[----:B------:R1:W2:Y:S03]  /*17d30*/  SYNCS.PHASECHK.TRANS64.TRYWAIT P1, [R7+URZ+0x22830], R8 ;  /* 0x02283008070075a7 */ /* 0x0002a6000802017f */
[----:B--2---:R-:W-:Y:S05]  /*17d40*/  @!P1 NANOSLEEP.SYNCS 0x989680 ;  /* 0x009896800000995d */ /* 0x004fea0003900000 */
[----:B------:R-:W2:Y:S02]  /*17d50*/  @!P1 SYNCS.PHASECHK.TRANS64 P1, [R7+URZ+0x22830], R8 ;  /* 0x02283008070095a7 */ /* 0x000ea4000802007f */
[----:B--2---:R-:W-:Y:S05]  /*17d60*/  @!P1 BRA `(.L_x_11629) ;  /* 0xfffffffc00ec9947 */ /* 0x004fea000383ffff */
[----:B------:R-:W-:Y:S05]  /*17d70*/  BRA `(.L_x_11628) ;  /* 0xfffffed000647947 */ /* 0x000fea000383ffff */
.L_x_11641:
[----:B-1----:R1:W2:Y:S02]  /*17d80*/  SYNCS.PHASECHK.TRANS64.TRYWAIT P1, [R177+URZ+0x22850], R8 ;  /* 0x02285008b10075a7 */ /* 0x0022a4000802017f */
[----:B--2---:R-:W-:Y:S05]  /*17d90*/  @!P1 NANOSLEEP.SYNCS 0x989680 ;  /* 0x009896800000995d */ /* 0x004fea0003900000 */
[----:B------:R-:W2:Y:S02]  /*17da0*/  @!P1 SYNCS.PHASECHK.TRANS64 P1, [R177+URZ+0x22850], R8 ;  /* 0x02285008b10095a7 */ /* 0x000ea4000802007f */
[----:B--2---:R-:W-:Y:S05]  /*17db0*/  @!P1 BRA `(.L_x_11641) ;  /* 0xfffffffc00f09947 */ /* 0x004fea000383ffff */
[----:B------:R-:W-:Y:S05]  /*17dc0*/  BRA `(.L_x_11640) ;  /* 0xffffff0000b47947 */ /* 0x000fea000383ffff */
.L_x_11650:
[----:B-1----:R-:W-:-:S04]  /*17dd0*/  IMAD.U32 R4, RZ, RZ, UR26 ;  /* 0x0000001aff047e24 */ /* 0x002fc8000f8e00ff */
[----:B------:R1:W2:Y:S03]  /*17de0*/  SYNCS.PHASECHK.TRANS64.TRYWAIT P2, [R4+URZ+0x22830], R3 ;  /* 0x02283003040075a7 */ /* 0x0002a6000804017f */
[----:B--2---:R-:W-:Y:S05]  /*17df0*/  @!P2 NANOSLEEP.SYNCS 0x989680 ;  /* 0x009896800000a95d */ /* 0x004fea0003900000 */
[----:B------:R-:W2:Y:S02]  /*17e00*/  @!P2 SYNCS.PHASECHK.TRANS64 P2, [R4+URZ+0x22830], R3 ;  /* 0x022830030400a5a7 */ /* 0x000ea4000804007f */
[----:B--2---:R-:W-:Y:S05]  /*17e10*/  @!P2 BRA `(.L_x_11650) ;  /* 0xfffffffc00eca947 */ /* 0x004fea000383ffff */
[----:B------:R-:W-:Y:S05]  /*17e20*/  BRA `(.L_x_11649) ;  /* 0xffffff0800787947 */ /* 0x000fea000383ffff */
.L_x_11654:
[----:B-1----:R1:W2:Y:S02]  /*17e30*/  SYNCS.PHASECHK.TRANS64.TRYWAIT P2, [R178+URZ+0x22850], R3 ;  /* 0x02285003b20075a7 */ /* 0x0022a4000804017f */
[----:B--2---:R-:W-:Y:S05]  /*17e40*/  @!P2 NANOSLEEP.SYNCS 0x989680 ;  /* 0x009896800000a95d */ /* 0x004fea0003900000 */
[----:B------:R-:W2:Y:S02]  /*17e50*/  @!P2 SYNCS.PHASECHK.TRANS64 P2, [R178+URZ+0x22850], R3 ;  /* 0x02285003b200a5a7 */ /* 0x000ea4000804007f */
[----:B--2---:R-:W-:Y:S05]  /*17e60*/  @!P2 BRA `(.L_x_11654) ;  /* 0xfffffffc00f0a947 */ /* 0x004fea000383ffff */
[----:B------:R-:W-:Y:S05]  /*17e70*/  BRA `(.L_x_11653) ;  /* 0xffffff28001c7947 */ /* 0x000fea000383ffff */
.L_x_11660:
[----:B-1----:R-:W-:-:S04]  /*17e80*/  IMAD.U32 R5, RZ, RZ, UR27 ;  /* 0x0000001bff057e24 */ /* 0x002fc8000f8e00ff */
[----:B------:R1:W2:Y:S03]  /*17e90*/  SYNCS.PHASECHK.TRANS64.TRYWAIT P1, [R5+URZ+0x22830], R6 ;  /* 0x02283006050075a7 */ /* 0x0002a6000802017f */
[----:B--2---:R-:W-:Y:S05]  /*17ea0*/  @!P1 NANOSLEEP.SYNCS 0x989680 ;  /* 0x009896800000995d */ /* 0x004fea0003900000 */
[----:B------:R-:W2:Y:S02]  /*17eb0*/  @!P1 SYNCS.PHASECHK.TRANS64 P1, [R5+URZ+0x22830], R6 ;  /* 0x02283006050095a7 */ /* 0x000ea4000802007f */
[----:B--2---:R-:W-:Y:S05]  /*17ec0*/  @!P1 BRA `(.L_x_11660) ;  /* 0xfffffffc00ec9947 */ /* 0x004fea000383ffff */
[----:B------:R-:W-:Y:S05]  /*17ed0*/  BRA `(.L_x_11659) ;  /* 0xffffff2c00307947 */ /* 0x000fea000383ffff */
.L_x_11672:
[----:B-1----:R1:W2:Y:S02]  /*17ee0*/  SYNCS.PHASECHK.TRANS64.TRYWAIT P1, [R177+URZ+0x22850], R6 ;  /* 0x02285006b10075a7 */ /* 0x0022a4000802017f */
[----:B--2---:R-:W-:Y:S05]  /*17ef0*/  @!P1 NANOSLEEP.SYNCS 0x989680 ;  /* 0x009896800000995d */ /* 0x004fea0003900000 */
[----:B------:R-:W2:Y:S02]  /*17f00*/  @!P1 SYNCS.PHASECHK.TRANS64 P1, [R177+URZ+0x22850], R6 ;  /* 0x02285006b10095a7 */ /* 0x000ea4000802007f */
[----:B--2---:R-:W-:Y:S05]  /*17f10*/  @!P1 BRA `(.L_x_11672) ;  /* 0xfffffffc00f09947 */ /* 0x004fea000383ffff */
[----:B------:R-:W-:Y:S05]  /*17f20*/  BRA `(.L_x_11671) ;  /* 0xffffff5c00307947 */ /* 0x000fea000383ffff */
.L_x_11723:
        /* <DEDUP_REMOVED lines=11> */
.L_x_11828:
[----:B------:R-:W-:Y:S05]  /*17fe0*/  BSYNC B0 ;  /* 0x0000000000007941 */ /* 0x000fea0003800000 */
.L_x_11827:
[----:B------:R-:W-:Y:S05]  /*17ff0*/  BRA `(.L_x_11829) ;  /* 0xffffffb000b87947 */ /* 0x000fea000383ffff */
.L_x_11725:
[----:B------:R-:W-:Y:S01]  /*18000*/  BSSY B0, `(.L_x_11830) ;  /* 0x0000006000007945 */ /* 0x000fe20003800000 */
[----:B------:R-:W-:-:S07]  /*18010*/  IMAD.MOV.U32 R15, RZ, RZ, -0x1 ;  /* 0xffffffffff0f7424 */ /* 0x000fce00078e00ff */
[----:B012-4-:R-:W-:Y:S05]  /*18020*/  WARPSYNC.COLLECTIVE R15, `(.L_x_11831) ;  /* 0x000000000f0c7348 */ /* 0x017fea0003c00000 */
[----:B------:R-:W-:Y:S02]  /*18030*/  ELECT P6, UR62, PT ;  /* 0x00000000003e782f */ /* 0x000fe400038c0000 */
[----:B------:R-:W-:Y:S01]  /*18040*/  MOV R14, UR62 ;  /* 0x0000003e000e7c02 */ /* 0x000fe20008000f00 */
[----:B012-4-:R-:W-:Y:S10]  /*18050*/  ENDCOLLECTIVE ;  /* 0x000000000000791b */ /* 0x017ff40003800000 */
.L_x_11831:
[----:B------:R-:W-:Y:S05]  /*18060*/  BSYNC B0 ;  /* 0x0000000000007941 */ /* 0x000fea0003800000 */
.L_x_11830:
[----:B------:R-:W-:Y:S05]  /*18070*/  BRA `(.L_x_11832) ;  /* 0xffffffb000c47947 */ /* 0x000fea000383ffff */
.L_x_11727:
[----:B--2---:R2:W3:Y:S02]  /*18080*/  SYNCS.PHASECHK.TRANS64.TRYWAIT P0, [R0+URZ+0x22840], R2 ;  /* 0x02284002000075a7 */ /* 0x0044e4000800017f */
[----:B---3--:R-:W-:Y:S05]  /*18090*/  @!P0 NANOSLEEP.SYNCS 0x989680 ;  /* 0x009896800000895d */ /* 0x008fea0003900000 */
[----:B------:R-:W3:Y:S02]  /*180a0*/  @!P0 SYNCS.PHASECHK.TRANS64 P0, [R0+URZ+0x22840], R2 ;  /* 0x02284002000085a7 */ /* 0x000ee4000800007f */
[----:B---3--:R-:W-:Y:S05]  /*180b0*/  @!P0 BRA `(.L_x_11727) ;  /* 0xfffffffc00f08947 */ /* 0x008fea000383ffff */
[----:B------:R-:W-:Y:S05]  /*180c0*/  BRA `(.L_x_11833) ;  /* 0xffffffb4002c7947 */ /* 0x000fea000383ffff */
.L_x_11731:
        /* <DEDUP_REMOVED lines=13> */
.L_x_11834:
[----:B------:R-:W-:Y:S02]  /*181a0*/  IMAD.MOV.U32 R13, RZ, RZ, R0 ;  /* 0x000000ffff0d7224 */ /* 0x000fe400078e0000 */
[----:B------:R-:W-:-:S07]  /*181b0*/  IMAD.MOV.U32 R6, RZ, RZ, R14 ;  /* 0x000000ffff067224 */ /* 0x000fce00078e000e */
[----:B------:R-:W-:Y:S05]  /*181c0*/  WARPSYNC.COLLECTIVE R15, `(.L_x_11835) ;  /* 0x000000000f087348 */ /* 0x000fea0003c00000 */
[----:B------:R0:W1:Y:S02]  /*181d0*/  SHFL.IDX P6, R14, R13, R12, R11 ;  /* 0x0000000c0d0e7389 */ /* 0x00006400000c000b */
[----:B01----:R-:W-:Y:S01]  /*181e0*/  ENDCOLLECTIVE ;  /* 0x000000000000791b */ /* 0x003fe20003800000 */
.L_x_11835:
[----:B------:R-:W-:Y:S02]  /*181f0*/  IMAD.MOV.U32 R13, RZ, RZ, R2 ;  /* 0x000000ffff0d7224 */ /* 0x000fe400078e0002 */
[----:B------:R-:W-:Y:S02]  /*18200*/  IMAD.MOV.U32 R12, RZ, RZ, 0x1 ;  /* 0x00000001ff0c7424 */ /* 0x000fe400078e00ff */
[----:B------:R-:W-:-:S07]  /*18210*/  IMAD.MOV.U32 R7, RZ, RZ, R14 ;  /* 0x000000ffff077224 */ /* 0x000fce00078e000e */
[----:B------:R-:W-:Y:S05]  /*18220*/  WARPSYNC.COLLECTIVE R15, `(.L_x_11836) ;  /* 0x000000000f087348 */ /* 0x000fea0003c00000 */
[----:B------:R0:W1:Y:S02]  /*18230*/  SHFL.IDX P6, R14, R13, R12, R11 ;  /* 0x0000000c0d0e7389 */ /* 0x00006400000c000b */
[----:B01----:R-:W-:Y:S01]  /*18240*/  ENDCOLLECTIVE ;  /* 0x000000000000791b */ /* 0x003fe20003800000 */
.L_x_11836:
        /* <DEDUP_REMOVED lines=15> */
.L_x_11837:
[----:B------:R-:W-:Y:S02]  /*18340*/  IMAD.MOV.U32 R13, RZ, RZ, R2 ;  /* 0x000000ffff0d7224 */ /* 0x000fe400078e0002 */
[----:B------:R-:W-:Y:S02]  /*18350*/  IMAD.MOV.U32 R12, RZ, RZ, 0x2 ;  /* 0x00000002ff0c7424 */ /* 0x000fe400078e00ff */
[----:B------:R-:W-:-:S07]  /*18360*/  IMAD.MOV.U32 R5, RZ, RZ, R14 ;  /* 0x000000ffff057224 */ /* 0x000fce00078e000e */
[----:B------:R-:W-:Y:S05]  /*18370*/  WARPSYNC.COLLECTIVE R15, `(.L_x_11838) ;  /* 0x000000000f087348 */ /* 0x000fea0003c00000 */
[----:B------:R0:W1:Y:S02]  /*18380*/  SHFL.IDX P6, R14, R13, R12, R11 ;  /* 0x0000000c0d0e7389 */ /* 0x00006400000c000b */
[----:B01----:R-:W-:Y:S01]  /*18390*/  ENDCOLLECTIVE ;  /* 0x000000000000791b */ /* 0x003fe20003800000 */
.L_x_11838:
        /* <DEDUP_REMOVED lines=15> */
.L_x_11839:
[----:B------:R-:W-:Y:S02]  /*18490*/  IMAD.MOV.U32 R13, RZ, RZ, R2 ;  /* 0x000000ffff0d7224 */ /* 0x000fe400078e0002 */
[----:B------:R-:W-:Y:S02]  /*184a0*/  IMAD.MOV.U32 R12, RZ, RZ, 0x3 ;  /* 0x00000003ff0c7424 */ /* 0x000fe400078e00ff */
[----:B------:R-:W-:-:S07]  /*184b0*/  IMAD.MOV.U32 R5, RZ, RZ, R14 ;  /* 0x000000ffff057224 */ /* 0x000fce00078e000e */
[----:B------:R-:W-:Y:S05]  /*184c0*/  WARPSYNC.COLLECTIVE R15, `(.L_x_11840) ;  /* 0x000000000f087348 */ /* 0x000fea0003c00000 */
[----:B------:R0:W1:Y:S02]  /*184d0*/  SHFL.IDX P6, R14, R13, R12, R11 ;  /* 0x0000000c0d0e7389 */ /* 0x00006400000c000b */
[----:B01----:R-:W-:Y:S01]  /*184e0*/  ENDCOLLECTIVE ;  /* 0x000000000000791b */ /* 0x003fe20003800000 */
.L_x_11840:
        /* <DEDUP_REMOVED lines=15> */
.L_x_11841:
[----:B------:R-:W-:Y:S02]  /*185e0*/  IMAD.MOV.U32 R13, RZ, RZ, R2 ;  /* 0x000000ffff0d7224 */ /* 0x000fe400078e0002 */
[----:B------:R-:W-:Y:S02]  /*185f0*/  IMAD.MOV.U32 R12, RZ, RZ, 0x4 ;  /* 0x00000004ff0c7424 */ /* 0x000fe400078e00ff */
[----:B------:R-:W-:-:S07]  /*18600*/  IMAD.MOV.U32 R5, RZ, RZ, R14 ;  /* 0x000000ffff057224 */ /* 0x000fce00078e000e */
[----:B------:R-:W-:Y:S05]  /*18610*/  WARPSYNC.COLLECTIVE R15, `(.L_x_11842) ;  /* 0x000000000f087348 */ /* 0x000fea0003c00000 */
[----:B------:R0:W1:Y:S02]  /*18620*/  SHFL.IDX P6, R14, R13, R12, R11 ;  /* 0x0000000c0d0e7389 */ /* 0x00006400000c000b */
[----:B01----:R-:W-:Y:S01]  /*18630*/  ENDCOLLECTIVE ;  /* 0x000000000000791b */ /* 0x003fe20003800000 */
.L_x_11842:
        /* <DEDUP_REMOVED lines=15> */
.L_x_11843:
[----:B------:R-:W-:Y:S02]  /*18730*/  IMAD.MOV.U32 R13, RZ, RZ, R2 ;  /* 0x000000ffff0d7224 */ /* 0x000fe400078e0002 */
[----:B------:R-:W-:Y:S02]  /*18740*/  IMAD.MOV.U32 R12, RZ, RZ, 0x5 ;  /* 0x00000005ff0c7424 */ /* 0x000fe400078e00ff */
[----:B------:R-:W-:-:S07]  /*18750*/  IMAD.MOV.U32 R5, RZ, RZ, R14 ;  /* 0x000000ffff057224 */ /* 0x000fce00078e000e */
[----:B------:R-:W-:Y:S05]  /*18760*/  WARPSYNC.COLLECTIVE R15, `(.L_x_11844) ;  /* 0x000000000f087348 */ /* 0x000fea0003c00000 */
[----:B------:R0:W1:Y:S02]  /*18770*/  SHFL.IDX P6, R14, R13, R12, R11 ;  /* 0x0000000c0d0e7389 */ /* 0x00006400000c000b */
[----:B01----:R-:W-:Y:S01]  /*18780*/  ENDCOLLECTIVE ;  /* 0x000000000000791b */ /* 0x003fe20003800000 */
.L_x_11844:
        /* <DEDUP_REMOVED lines=15> */
.L_x_11845:
[----:B------:R-:W-:Y:S02]  /*18880*/  IMAD.MOV.U32 R13, RZ, RZ, R2 ;  /* 0x000000ffff0d7224 */ /* 0x000fe400078e0002 */
[----:B------:R-:W-:Y:S02]  /*18890*/  IMAD.MOV.U32 R12, RZ, RZ, 0x6 ;  /* 0x00000006ff0c7424 */ /* 0x000fe400078e00ff */
[----:B------:R-:W-:-:S07]  /*188a0*/  IMAD.MOV.U32 R5, RZ, RZ, R14 ;  /* 0x000000ffff057224 */ /* 0x000fce00078e000e */
[----:B------:R-:W-:Y:S05]  /*188b0*/  WARPSYNC.COLLECTIVE R15, `(.L_x_11846) ;  /* 0x000000000f087348 */ /* 0x000fea0003c00000 */
[----:B------:R0:W1:Y:S02]  /*188c0*/  SHFL.IDX P6, R14, R13, R12, R11 ;  /* 0x0000000c0d0e7389 */ /* 0x00006400000c000b */
[----:B01----:R-:W-:Y:S01]  /*188d0*/  ENDCOLLECTIVE ;  /* 0x000000000000791b */ /* 0x003fe20003800000 */
.L_x_11846:
        /* <DEDUP_REMOVED lines=13> */
.L_x_11847:
        /* <DEDUP_REMOVED lines=8> */
.L_x_11848:
        /* <DEDUP_REMOVED lines=13> */
.L_x_11849:
[----:B------:R-:W-:Y:S01]  /*18b00*/  IMAD.MOV.U32 R0, RZ, RZ, R14 ;  /* 0x000000ffff007224 */ /* 0x000fe200078e000e */
[----:B------:R-:W-:Y:S06]  /*18b10*/  BRA `(.L_x_11850) ;  /* 0xffffffb400c07947 */ /* 0x000fec000383ffff */
.L_x_11734:
[----:B0-----:R-:W2:Y:S02]  /*18b20*/  LDL R2, [R1+0x4] ;  /* 0x0000040001027983 */ /* 0x001ea40000100800 */
[----:B--2---:R0:W1:Y:S02]  /*18b30*/  SYNCS.PHASECHK.TRANS64.TRYWAIT P0, [R2+URZ+0x22820], R0 ;  /* 0x02282000020075a7 */ /* 0x004064000800017f */
[----:B-1----:R-:W-:Y:S05]  /*18b40*/  @!P0 NANOSLEEP.SYNCS 0x989680 ;  /* 0x009896800000895d */ /* 0x002fea0003900000 */
[----:B------:R-:W1:Y:S02]  /*18b50*/  @!P0 SYNCS.PHASECHK.TRANS64 P0, [R2+URZ+0x22820], R0 ;  /* 0x02282000020085a7 */ /* 0x000e64000800007f */
[----:B-1----:R-:W-:Y:S05]  /*18b60*/  @!P0 BRA `(.L_x_11734) ;  /* 0xfffffffc00ec8947 */ /* 0x002fea000383ffff */
[----:B------:R-:W-:Y:S05]  /*18b70*/  BRA `(.L_x_11851) ;  /* 0xffffffb800207947 */ /* 0x000fea000383ffff */
.L_x_11738:
[----:B0-----:R0:W1:Y:S02]  /*18b80*/  SYNCS.PHASECHK.TRANS64.TRYWAIT P0, [R2+URZ+0x22860], R0 ;  /* 0x02286000020075a7 */ /* 0x001064000800017f */
[----:B-1----:R-:W-:Y:S05]  /*18b90*/  @!P0 NANOSLEEP.SYNCS 0x989680 ;  /* 0x009896800000895d */ /* 0x002fea0003900000 */
[----:B------:R-:W1:Y:S02]  /*18ba0*/  @!P0 SYNCS.PHASECHK.TRANS64 P0, [R2+URZ+0x22860], R0 ;  /* 0x02286000020085a7 */ /* 0x000e64000800007f */
[----:B-1----:R-:W-:Y:S05]  /*18bb0*/  @!P0 BRA `(.L_x_11738) ;  /* 0xfffffffc00f08947 */ /* 0x002fea000383ffff */
[----:B------:R-:W-:Y:S05]  /*18bc0*/  BRA `(.L_x_11852) ;  /* 0xffffffb800507947 */ /* 0x000fea000383ffff */
.L_x_11753:
[----:B-1----:R1:W2:Y:S02]  /*18bd0*/  SYNCS.PHASECHK.TRANS64.TRYWAIT P0, [R3+URZ+0x22840], R2 ;  /* 0x02284002030075a7 */ /* 0x0022a4000800017f */
[----:B--2---:R-:W-:Y:S05]  /*18be0*/  @!P0 NANOSLEEP.SYNCS 0x989680 ;  /* 0x009896800000895d */ /* 0x004fea0003900000 */
[----:B------:R-:W2:Y:S02]  /*18bf0*/  @!P0 SYNCS.PHASECHK.TRANS64 P0, [R3+URZ+0x22840], R2 ;  /* 0x02284002030085a7 */ /* 0x000ea4000800007f */
[----:B--2---:R-:W-:Y:S05]  /*18c00*/  @!P0 BRA `(.L_x_11753) ;  /* 0xfffffffc00f08947 */ /* 0x004fea000383ffff */
[----:B------:R-:W-:Y:S05]  /*18c10*/  BRA `(.L_x_11853) ;  /* 0xffffffc0006c7947 */ /* 0x000fea000383ffff */
.L_x_11758:
[----:B0-----:R0:W2:Y:S02]  /*18c20*/  SYNCS.PHASECHK.TRANS64.TRYWAIT P0, [R3+URZ+0x22860], R2 ;  /* 0x02286002030075a7 */ /* 0x0010a4000800017f */
[----:B--2---:R-:W-:Y:S05]  /*18c30*/  @!P0 NANOSLEEP.SYNCS 0x989680 ;  /* 0x009896800000895d */ /* 0x004fea0003900000 */
[----:B------:R-:W2:Y:S02]  /*18c40*/  @!P0 SYNCS.PHASECHK.TRANS64 P0, [R3+URZ+0x22860], R2 ;  /* 0x02286002030085a7 */ /* 0x000ea4000800007f */
[----:B--2---:R-:W-:Y:S05]  /*18c50*/  @!P0 BRA `(.L_x_11758) ;  /* 0xfffffffc00f08947 */ /* 0x004fea000383ffff */
[----:B------:R-:W-:Y:S05]  /*18c60*/  BRA `(.L_x_11854) ;  /* 0xffffffc000f07947 */ /* 0x000fea000383ffff */
.L_x_11769:
[----:B0-----:R0:W1:Y:S02]  /*18c70*/  SYNCS.PHASECHK.TRANS64.TRYWAIT P0, [R2+URZ+0x22840], R3 ;  /* 0x02284003020075a7 */ /* 0x001064000800017f */
[----:B-1----:R-:W-:Y:S05]  /*18c80*/  @!P0 NANOSLEEP.SYNCS 0x989680 ;  /* 0x009896800000895d */ /* 0x002fea0003900000 */
[----:B------:R-:W1:Y:S02]  /*18c90*/  @!P0 SYNCS.PHASECHK.TRANS64 P0, [R2+URZ+0x22840], R3 ;  /* 0x02284003020085a7 */ /* 0x000e64000800007f */
[----:B-1----:R-:W-:Y:S05]  /*18ca0*/  @!P0 BRA `(.L_x_11769) ;  /* 0xfffffffc00f08947 */ /* 0x002fea000383ffff */
[----:B------:R-:W-:Y:S05]  /*18cb0*/  BRA `(.L_x_11855) ;  /* 0xffffffc800f07947 */ /* 0x000fea000383ffff */
.L_x_11774:
[----:B-1----:R1:W2:Y:S02]  /*18cc0*/  SYNCS.PHASECHK.TRANS64.TRYWAIT P0, [R2+URZ+0x22860], R3 ;  /* 0x02286003020075a7 */ /* 0x0022a4000800017f */
[----:B--2---:R-:W-:Y:S05]  /*18cd0*/  @!P0 NANOSLEEP.SYNCS 0x989680 ;  /* 0x009896800000895d */ /* 0x004fea0003900000 */
[----:B------:R-:W2:Y:S02]  /*18ce0*/  @!P0 SYNCS.PHASECHK.TRANS64 P0, [R2+URZ+0x22860], R3 ;  /* 0x02286003020085a7 */ /* 0x000ea4000800007f */
[----:B--2---:R-:W-:Y:S05]  /*18cf0*/  @!P0 BRA `(.L_x_11774) ;  /* 0xfffffffc00f08947 */ /* 0x004fea000383ffff */
[----:B------:R-:W-:Y:S05]  /*18d00*/  BRA `(.L_x_11856) ;  /* 0xffffffcc00707947 */ /* 0x000fea000383ffff */
.L_x_11785:
[----:B0-----:R0:W1:Y:S02]  /*18d10*/  SYNCS.PHASECHK.TRANS64.TRYWAIT P0, [R3+URZ+0x22840], R2 ;  /* 0x02284002030075a7 */ /* 0x001064000800017f */
[----:B-1----:R-:W-:Y:S05]  /*18d20*/  @!P0 NANOSLEEP.SYNCS 0x989680 ;  /* 0x009896800000895d */ /* 0x002fea0003900000 */
[----:B------:R-:W1:Y:S02]  /*18d30*/  @!P0 SYNCS.PHASECHK.TRANS64 P0, [R3+URZ+0x22840], R2 ;  /* 0x02284002030085a7 */ /* 0x000e64000800007f */
[----:B-1----:R-:W-:Y:S05]  /*18d40*/  @!P0 BRA `(.L_x_11785) ;  /* 0xfffffffc00f08947 */ /* 0x002fea000383ffff */
[----:B------:R-:W-:Y:S05]  /*18d50*/  BRA `(.L_x_11857) ;  /* 0xffffffd4004c7947 */ /* 0x000fea000383ffff */
.L_x_11790:
[----:B-1----:R1:W2:Y:S02]  /*18d60*/  SYNCS.PHASECHK.TRANS64.TRYWAIT P0, [R3+URZ+0x22860], R2 ;  /* 0x02286002030075a7 */ /* 0x0022a4000800017f */
[----:B--2---:R-:W-:Y:S05]  /*18d70*/  @!P0 NANOSLEEP.SYNCS 0x989680 ;  /* 0x009896800000895d */ /* 0x004fea0003900000 */
[----:B------:R-:W2:Y:S02]  /*18d80*/  @!P0 SYNCS.PHASECHK.TRANS64 P0, [R3+URZ+0x22860], R2 ;  /* 0x02286002030085a7 */ /* 0x000ea4000800007f */
[----:B--2---:R-:W-:Y:S05]  /*18d90*/  @!P0 BRA `(.L_x_11790) ;  /* 0xfffffffc00f08947 */ /* 0x004fea000383ffff */
[----:B------:R-:W-:Y:S05]  /*18da0*/  BRA `(.L_x_11858) ;  /* 0xffffffd400d07947 */ /* 0x000fea000383ffff */
.L_x_11802:
[----:B------:R-:W-:Y:S01]  /*18db0*/  BSSY B0, `(.L_x_11859) ;  /* 0x0000008000007945 */ /* 0x000fe20003800000 */
[----:B------:R-:W-:Y:S02]  /*18dc0*/  IMAD.MOV.U32 R13, RZ, RZ, R16 ;  /* 0x000000ffff0d7224 */ /* 0x000fe400078e0010 */
[----:B------:R-:W-:Y:S02]  /*18dd0*/  IMAD.MOV.U32 R12, RZ, RZ, RZ ;  /* 0x000000ffff0c7224 */ /* 0x000fe400078e00ff */
[----:B------:R-:W-:Y:S02]  /*18de0*/  IMAD.MOV.U32 R11, RZ, RZ, 0x1f ;  /* 0x0000001fff0b7424 */ /* 0x000fe400078e00ff */
[----:B------:R-:W-:-:S07]  /*18df0*/  IMAD.MOV.U32 R15, RZ, RZ, -0x1 ;  /* 0xffffffffff0f7424 */ /* 0x000fce00078e00ff */
[----:B012--5:R-:W-:Y:S05]  /*18e00*/  WARPSYNC.COLLECTIVE R15, `(.L_x_11860) ;  /* 0x000000000f087348 */ /* 0x027fea0003c00000 */
[----:B------:R3:W4:Y:S02]  /*18e10*/  SHFL.IDX P6, R14, R13, R12, R11 ;  /* 0x0000000c0d0e7389 */ /* 0x00072400000c000b */
[----:B012345:R-:W-:Y:S01]  /*18e20*/  ENDCOLLECTIVE ;  /* 0x000000000000791b */ /* 0x03ffe20003800000 */
.L_x_11860:
[----:B------:R-:W-:Y:S05]  /*18e30*/  BSYNC B0 ;  /* 0x0000000000007941 */ /* 0x000fea0003800000 */
.L_x_11859:
        /* <DEDUP_REMOVED lines=9> */
.L_x_11861:
        /* <DEDUP_REMOVED lines=18> */
.L_x_11862:
[----:B------:R-:W-:Y:S01]  /*18ff0*/  IMAD.MOV.U32 R12, RZ, RZ, 0x2 ;  /* 0x00000002ff0c7424 */ /* 0x000fe200078e00ff */
[----:B------:R-:W-:-:S05]  /*19000*/  SEL R7, R14, RZ, P1 ;  /* 0x000000ff0e077207 */ /* 0x000fca0000800000 */
[----:B------:R-:W-:-:S04]  /*19010*/  IMAD.IADD R3, R2, 0x1, R7 ;  /* 0x0000000102037824 */ /* 0x000fc800078e0207 */
[----:B------:R-:W-:-:S07]  /*19020*/  IMAD.MOV.U32 R13, RZ, RZ, R3 ;  /* 0x000000ffff0d7224 */ /* 0x000fce00078e0003 */
[----:B------:R-:W-:Y:S05]  /*19030*/  WARPSYNC.COLLECTIVE R15, `(.L_x_11863) ;  /* 0x000000000f087348 */ /* 0x000fea0003c00000 */
[----:B------:R0:W1:Y:S02]  /*19040*/  SHFL.UP P6, R14, R13, R12, R11 ;  /* 0x0400000c0d0e7389 */ /* 0x00006400000c000b */
[----:B01----:R-:W-:Y:S01]  /*19050*/  ENDCOLLECTIVE ;  /* 0x000000000000791b */ /* 0x003fe20003800000 */
.L_x_11863:
[----:B------:R-:W-:Y:S01]  /*19060*/  IMAD.MOV.U32 R12, RZ, RZ, 0x4 ;  /* 0x00000004ff0c7424 */ /* 0x000fe200078e00ff */
[----:B------:R-:W-:-:S05]  /*19070*/  SEL R14, R14, RZ, P2 ;  /* 0x000000ff0e0e7207 */ /* 0x000fca0001000000 */
[----:B------:R-:W-:-:S04]  /*19080*/  IMAD.IADD R3, R3, 0x1, R14 ;  /* 0x0000000103037824 */ /* 0x000fc800078e020e */
[----:B------:R-:W-:-:S07]  /*19090*/  IMAD.MOV.U32 R13, RZ, RZ, R3 ;  /* 0x000000ffff0d7224 */ /* 0x000fce00078e0003 */
[----:B------:R-:W-:Y:S05]  /*190a0*/  WARPSYNC.COLLECTIVE R15, `(.L_x_11864) ;  /* 0x000000000f087348 */ /* 0x000fea0003c00000 */
[----:B------:R0:W1:Y:S02]  /*190b0*/  SHFL.UP P6, R14, R13, R12, R11 ;  /* 0x0400000c0d0e7389 */ /* 0x00006400000c000b */
[----:B01----:R-:W-:Y:S01]  /*190c0*/  ENDCOLLECTIVE ;  /* 0x000000000000791b */ /* 0x003fe20003800000 */
.L_x_11864:
[----:B------:R-:W-:Y:S01]  /*190d0*/  IMAD.MOV.U32 R12, RZ, RZ, 0x8 ;  /* 0x00000008ff0c7424 */ /* 0x000fe200078e00ff */
[----:B------:R-:W-:-:S05]  /*190e0*/  SEL R14, R14, RZ, P3 ;  /* 0x000000ff0e0e7207 */ /* 0x000fca0001800000 */
[----:B------:R-:W-:-:S04]  /*190f0*/  IMAD.IADD R3, R3, 0x1, R14 ;  /* 0x0000000103037824 */ /* 0x000fc800078e020e */
[----:B------:R-:W-:-:S07]  /*19100*/  IMAD.MOV.U32 R13, RZ, RZ, R3 ;  /* 0x000000ffff0d7224 */ /* 0x000fce00078e0003 */
[----:B------:R-:W-:Y:S05]  /*19110*/  WARPSYNC.COLLECTIVE R15, `(.L_x_11865) ;  /* 0x000000000f087348 */ /* 0x000fea0003c00000 */
[----:B------:R0:W1:Y:S02]  /*19120*/  SHFL.UP P6, R14, R13, R12, R11 ;  /* 0x0400000c0d0e7389 */ /* 0x00006400000c000b */
[----:B01----:R-:W-:Y:S01]  /*19130*/  ENDCOLLECTIVE ;  /* 0x000000000000791b */ /* 0x003fe20003800000 */
.L_x_11865:
[----:B------:R-:W-:Y:S01]  /*19140*/  IMAD.MOV.U32 R12, RZ, RZ, 0x10 ;  /* 0x00000010ff0c7424 */ /* 0x000fe200078e00ff */
[----:B------:R-:W-:-:S05]  /*19150*/  SEL R14, R14, RZ, P4 ;  /* 0x000000ff0e0e7207 */ /* 0x000fca0002000000 */
[----:B------:R-:W-:-:S04]  /*19160*/  IMAD.IADD R3, R3, 0x1, R14 ;  /* 0x0000000103037824 */ /* 0x000fc800078e020e */
[----:B------:R-:W-:-:S07]  /*19170*/  IMAD.MOV.U32 R13, RZ, RZ, R3 ;  /* 0x000000ffff0d7224 */ /* 0x000fce00078e0003 */
[----:B------:R-:W-:Y:S05]  /*19180*/  WARPSYNC.COLLECTIVE R15, `(.L_x_11866) ;  /* 0x000000000f087348 */ /* 0x000fea0003c00000 */
[----:B------:R0:W1:Y:S02]  /*19190*/  SHFL.UP P6, R14, R13, R12, R11 ;  /* 0x0400000c0d0e7389 */ /* 0x00006400000c000b */
[----:B01----:R-:W-:Y:S01]  /*191a0*/  ENDCOLLECTIVE ;  /* 0x000000000000791b */ /* 0x003fe20003800000 */
.L_x_11866:
        /* <DEDUP_REMOVED lines=8> */
.L_x_11867:
[----:B------:R-:W-:Y:S05]  /*19230*/  BRA `(.L_x_11868) ;  /* 0xffffffdc00347947 */ /* 0x000fea000383ffff */
.L_x_11807:
[----:B------:R-:W-:Y:S01]  /*19240*/  BSSY B0, `(.L_x_11869) ;  /* 0x0000008000007945 */ /* 0x000fe20003800000 */
[----:B-----5:R-:W-:Y:S02]  /*19250*/  IMAD.MOV.U32 R13, RZ, RZ, R2 ;  /* 0x000000ffff0d7224 */ /* 0x020fe400078e0002 */
[----:B------:R-:W-:Y:S02]  /*19260*/  IMAD.MOV.U32 R12, RZ, RZ, 0x1 ;  /* 0x00000001ff0c7424 */ /* 0x000fe400078e00ff */
[----:B------:R-:W-:Y:S02]  /*19270*/  IMAD.MOV.U32 R11, RZ, RZ, RZ ;  /* 0x000000ffff0b7224 */ /* 0x000fe400078e00ff */
[----:B------:R-:W-:-:S07]  /*19280*/  IMAD.MOV.U32 R15, RZ, RZ, -0x1 ;  /* 0xffffffffff0f7424 */ /* 0x000fce00078e00ff */
[----:B01----:R-:W-:Y:S05]  /*19290*/  WARPSYNC.COLLECTIVE R15, `(.L_x_11870) ;  /* 0x000000000f087348 */ /* 0x003fea0003c00000 */
[----:B------:R2:W3:Y:S02]  /*192a0*/  SHFL.UP P6, R14, R13, R12, R11 ;  /* 0x0400000c0d0e7389 */ /* 0x0004e400000c000b */
[----:B0123--:R-:W-:Y:S01]  /*192b0*/  ENDCOLLECTIVE ;  /* 0x000000000000791b */ /* 0x00ffe20003800000 */
.L_x_11870:
[----:B------:R-:W-:Y:S05]  /*192c0*/  BSYNC B0 ;  /* 0x0000000000007941 */ /* 0x000fea0003800000 */
.L_x_11869:
        /* <DEDUP_REMOVED lines=8> */
.L_x_11871:
[----:B------:R-:W-:Y:S01]  /*19350*/  IMAD.MOV.U32 R12, RZ, RZ, 0x4 ;  /* 0x00000004ff0c7424 */ /* 0x000fe200078e00ff */
[----:B------:R-:W-:-:S05]  /*19360*/  SEL R4, R14, RZ, P2 ;  /* 0x000000ff0e047207 */ /* 0x000fca0001000000 */
[----:B------:R-:W-:-:S04]  /*19370*/  IMAD.IADD R4, R13, 0x1, R4 ;  /* 0x000000010d047824 */ /* 0x000fc800078e0204 */
[----:B------:R-:W-:-:S07]  /*19380*/  IMAD.MOV.U32 R13, RZ, RZ, R4 ;  /* 0x000000ffff0d7224 */ /* 0x000fce00078e0004 */
[----:B------:R-:W-:Y:S05]  /*19390*/  WARPSYNC.COLLECTIVE R15, `(.L_x_11872) ;  /* 0x000000000f087348 */ /* 0x000fea0003c00000 */
[----:B------:R0:W1:Y:S02]  /*193a0*/  SHFL.UP P6, R14, R13, R12, R11 ;  /* 0x0400000c0d0e7389 */ /* 0x00006400000c000b */
[----:B01----:R-:W-:Y:S01]  /*193b0*/  ENDCOLLECTIVE ;  /* 0x000000000000791b */ /* 0x003fe20003800000 */
.L_x_11872:
[----:B------:R-:W-:Y:S01]  /*193c0*/  IMAD.MOV.U32 R12, RZ, RZ, 0x8 ;  /* 0x00000008ff0c7424 */ /* 0x000fe200078e00ff */
[----:B------:R-:W-:-:S05]  /*193d0*/  SEL R3, R14, RZ, P3 ;  /* 0x000000ff0e037207 */ /* 0x000fca0001800000 */
[----:B------:R-:W-:-:S04]  /*193e0*/  IMAD.IADD R6, R4, 0x1, R3 ;  /* 0x0000000104067824 */ /* 0x000fc800078e0203 */
[----:B------:R-:W-:-:S07]  /*193f0*/  IMAD.MOV.U32 R13, RZ, RZ, R6 ;  /* 0x000000ffff0d7224 */ /* 0x000fce00078e0006 */
[----:B------:R-:W-:Y:S05]  /*19400*/  WARPSYNC.COLLECTIVE R15, `(.L_x_11873) ;  /* 0x000000000f087348 */ /* 0x000fea0003c00000 */
[----:B------:R0:W1:Y:S02]  /*19410*/  SHFL.UP P6, R14, R13, R12, R11 ;  /* 0x0400000c0d0e7389 */ /* 0x00006400000c000b */
[----:B01----:R-:W-:Y:S01]  /*19420*/  ENDCOLLECTIVE ;  /* 0x000000000000791b */ /* 0x003fe20003800000 */
.L_x_11873:
[----:B------:R-:W-:Y:S01]  /*19430*/  IMAD.MOV.U32 R12, RZ, RZ, 0x10 ;  /* 0x00000010ff0c7424 */ /* 0x000fe200078e00ff */
[----:B------:R-:W-:-:S05]  /*19440*/  SEL R7, R14, RZ, P4 ;  /* 0x000000ff0e077207 */ /* 0x000fca0002000000 */
[----:B------:R-:W-:-:S04]  /*19450*/  IMAD.IADD R7, R6, 0x1, R7 ;  /* 0x0000000106077824 */ /* 0x000fc800078e0207 */
[----:B------:R-:W-:-:S07]  /*19460*/  IMAD.MOV.U32 R13, RZ, RZ, R7 ;  /* 0x000000ffff0d7224 */ /* 0x000fce00078e0007 */
[----:B------:R-:W-:Y:S05]  /*19470*/  WARPSYNC.COLLECTIVE R15, `(.L_x_11874) ;  /* 0x000000000f087348 */ /* 0x000fea0003c00000 */
[----:B------:R0:W1:Y:S02]  /*19480*/  SHFL.UP P6, R14, R13, R12, R11 ;  /* 0x0400000c0d0e7389 */ /* 0x00006400000c000b */
[----:B01----:R-:W-:Y:S01]  /*19490*/  ENDCOLLECTIVE ;  /* 0x000000000000791b */ /* 0x003fe20003800000 */
.L_x_11874:
        /* <DEDUP_REMOVED lines=8> */
.L_x_11875:
[----:B------:R-:W-:Y:S05]  /*19520*/  BRA `(.L_x_11876) ;  /* 0xffffffdc00147947 */ /* 0x000fea000383ffff */
.L_x_11809:
[----:B------:R-:W-:Y:S01]  /*19530*/  BSSY B0, `(.L_x_11877) ;  /* 0x0000006000007945 */ /* 0x000fe20003800000 */
[----:B------:R-:W-:Y:S01]  /*19540*/  PLOP3.LUT P6, PT, P6, PT, PT, 0x8, 0x0 ;  /* 0x000000000000781c */ /* 0x000fe200037ce170 */
[----:B------:R-:W-:-:S12]  /*19550*/  IMAD.MOV.U32 R15, RZ, RZ, -0x1 ;  /* 0xffffffffff0f7424 */ /* 0x000fd800078e00ff */
[----:B012--5:R-:W-:Y:S05]  /*19560*/  WARPSYNC.COLLECTIVE R15, `(.L_x_11878) ;  /* 0x000000000f087348 */ /* 0x027fea0003c00000 */
[----:B------:R-:W-:Y:S01]  /*19570*/  VOTE.ANY R14, PT, P6 ;  /* 0x00000000000e7806 */ /* 0x000fe200030e0100 */
[----:B012--5:R-:W-:Y:S06]  /*19580*/  ENDCOLLECTIVE ;  /* 0x000000000000791b */ /* 0x027fec0003800000 */
.L_x_11878:
[----:B------:R-:W-:Y:S05]  /*19590*/  BSYNC B0 ;  /* 0x0000000000007941 */ /* 0x000fea0003800000 */
.L_x_11877:
        /* <DEDUP_REMOVED lines=9> */
.L_x_11879:
[----:B------:R-:W-:Y:S01]  /*19630*/  IMAD.MOV.U32 R17, RZ, RZ, R14 ;  /* 0x000000ffff117224 */ /* 0x000fe200078e000e */
[----:B------:R-:W-:Y:S06]  /*19640*/  BRA `(.L_x_11880) ;  /* 0xffffffdc00047947 */ /* 0x000fec000383ffff */
.L_x_11811:
[----:B------:R-:W-:Y:S01]  /*19650*/  BSSY B0, `(.L_x_11881) ;  /* 0x0000007000007945 */ /* 0x000fe20003800000 */
[----:B------:R-:W-:Y:S02]  /*19660*/  IMAD.MOV.U32 R13, RZ, RZ, R3 ;  /* 0x000000ffff0d7224 */ /* 0x000fe400078e0003 */
[----:B------:R-:W-:Y:S02]  /*19670*/  IMAD.MOV.U32 R11, RZ, RZ, 0x1f ;  /* 0x0000001fff0b7424 */ /* 0x000fe400078e00ff */
[----:B------:R-:W-:-:S07]  /*19680*/  IMAD.MOV.U32 R15, RZ, RZ, -0x1 ;  /* 0xffffffffff0f7424 */ /* 0x000fce00078e00ff */
[----:B012345:R-:W-:Y:S05]  /*19690*/  WARPSYNC.COLLECTIVE R15, `(.L_x_11882) ;  /* 0x000000000f087348 */ /* 0x03ffea0003c00000 */
[----:B------:R0:W0:Y:S02]  /*196a0*/  SHFL.IDX P6, R14, R13, R12, R11 ;  /* 0x0000000c0d0e7389 */ /* 0x00002400000c000b */
[----:B012345:R-:W-:Y:S01]  /*196b0*/  ENDCOLLECTIVE ;  /* 0x000000000000791b */ /* 0x03ffe20003800000 */
.L_x_11882:
[----:B------:R-:W-:Y:S05]  /*196c0*/  BSYNC B0 ;  /* 0x0000000000007941 */ /* 0x000fea0003800000 */
.L_x_11881:
[----:B------:R-:W-:Y:S01]  /*196d0*/  IMAD.MOV.U32 R5, RZ, RZ, R14 ;  /* 0x000000ffff057224 */ /* 0x000fe200078e000e */
[----:B------:R-:W-:Y:S06]  /*196e0*/  BRA `(.L_x_11810) ;  /* 0xffffffd800f87947 */ /* 0x000fec000383ffff */
.L_x_11815:
[----:B0-----:R0:W1:Y:S02]  /*196f0*/  SYNCS.PHASECHK.TRANS64.TRYWAIT P0, [R0+URZ+0x22820], R3 ;  /* 0x02282003000075a7 */ /* 0x001064000800017f */
[----:B-1----:R-:W-:Y:S05]  /*19700*/  @!P0 NANOSLEEP.SYNCS 0x989680 ;  /* 0x009896800000895d */ /* 0x002fea0003900000 */
[----:B------:R-:W1:Y:S02]  /*19710*/  @!P0 SYNCS.PHASECHK.TRANS64 P0, [R0+URZ+0x22820], R3 ;  /* 0x02282003000085a7 */ /* 0x000e64000800007f */
[----:B-1----:R-:W-:Y:S05]  /*19720*/  @!P0 BRA `(.L_x_11815) ;  /* 0xfffffffc00f08947 */ /* 0x002fea000383ffff */
[----:B------:R-:W-:Y:S05]  /*19730*/  BRA `(.L_x_11883) ;  /* 0xffffffe000787947 */ /* 0x000fea000383ffff */
.L_x_11816:
        /* <DEDUP_REMOVED lines=8> */
[----:B0-2--5:R-:W-:Y:S05]  /*197c0*/  WARPSYNC.COLLECTIVE R15, `(.L_x_11885) ;  /* 0x000000000f087348 */ /* 0x025fea0003c00000 */
[----:B------:R1:W3:Y:S02]  /*197d0*/  SHFL.IDX P6, R14, R13, R12, R11 ;  /* 0x0000000c0d0e7389 */ /* 0x0002e400000c000b */
[----:B0123-5:R-:W-:Y:S01]  /*197e0*/  ENDCOLLECTIVE ;  /* 0x000000000000791b */ /* 0x02ffe20003800000 */
.L_x_11885:
[----:B------:R-:W-:Y:S05]  /*197f0*/  BSYNC B0 ;  /* 0x0000000000007941 */ /* 0x000fea0003800000 */
.L_x_11884:
[----:B------:R-:W-:Y:S05]  /*19800*/  BRA `(.L_x_11886) ;  /* 0xffffffe000607947 */ /* 0x000fea000383ffff */
.L_x_11819:
[----:B------:R-:W-:Y:S01]  /*19810*/  BSSY B1, `(.L_x_11887) ;  /* 0x0000006000017945 */ /* 0x000fe20003800000 */
[----:B------:R-:W-:-:S07]  /*19820*/  IMAD.MOV.U32 R15, RZ, RZ, -0x1 ;  /* 0xffffffffff0f7424 */ /* 0x000fce00078e00ff */
[----:B012--5:R-:W-:Y:S05]  /*19830*/  WARPSYNC.COLLECTIVE R15, `(.L_x_11888) ;  /* 0x000000000f0c7348 */ /* 0x027fea0003c00000 */
[----:B------:R-:W-:Y:S02]  /*19840*/  ELECT P6, UR62, PT ;  /* 0x00000000003e782f */ /* 0x000fe400038c0000 */
[----:B------:R-:W-:Y:S01]  /*19850*/  MOV R14, UR62 ;  /* 0x0000003e000e7c02 */ /* 0x000fe20008000f00 */
[----:B012--5:R-:W-:Y:S10]  /*19860*/  ENDCOLLECTIVE ;  /* 0x000000000000791b */ /* 0x027ff40003800000 */
.L_x_11888:
[----:B------:R-:W-:Y:S05]  /*19870*/  BSYNC B1 ;  /* 0x0000000000017941 */ /* 0x000fea0003800000 */
.L_x_11887:
[----:B------:R-:W-:Y:S05]  /*19880*/  BRA `(.L_x_11889) ;  /* 0xffffffe000587947 */ /* 0x000fea000383ffff */
.L_x_11821:
[----:B0-----:R0:W1:Y:S02]  /*19890*/  SYNCS.PHASECHK.TRANS64.TRYWAIT P0, [R6+URZ], R5 ;  /* 0x00000005060075a7 */ /* 0x001064000800017f */
[----:B-1----:R-:W-:Y:S05]  /*198a0*/  @!P0 NANOSLEEP.SYNCS 0x989680 ;  /* 0x009896800000895d */ /* 0x002fea0003900000 */
[----:B------:R-:W1:Y:S02]  /*198b0*/  @!P0 SYNCS.PHASECHK.TRANS64 P0, [R6+URZ], R5 ;  /* 0x00000005060085a7 */ /* 0x000e64000800007f */
[----:B-1----:R-:W-:Y:S05]  /*198c0*/  @!P0 BRA `(.L_x_11821) ;  /* 0xfffffffc00f08947 */ /* 0x002fea000383ffff */
[----:B------:R-:W-:Y:S05]  /*198d0*/  BRA `(.L_x_11890) ;  /* 0xffffffe000947947 */ /* 0x000fea000383ffff */
.L_x_11822:
[----:B-1----:R1:W2:Y:S02]  /*198e0*/  SYNCS.PHASECHK.TRANS64.TRYWAIT P0, [R7+URZ], R2 ;  /* 0x00000002070075a7 */ /* 0x0022a4000800017f */
[----:B--2---:R-:W-:Y:S05]  /*198f0*/  @!P0 NANOSLEEP.SYNCS 0x989680 ;  /* 0x009896800000895d */ /* 0x004fea0003900000 */
[----:B------:R-:W2:Y:S02]  /*19900*/  @!P0 SYNCS.PHASECHK.TRANS64 P0, [R7+URZ], R2 ;  /* 0x00000002070085a7 */ /* 0x000ea4000800007f */
[----:B--2---:R-:W-:Y:S05]  /*19910*/  @!P0 BRA `(.L_x_11822) ;  /* 0xfffffffc00f08947 */ /* 0x004fea000383ffff */
[----:B------:R-:W-:Y:S05]  /*19920*/  BRA `(.L_x_11891) ;  /* 0xffffffe000887947 */ /* 0x000fea000383ffff */
.L_x_11824:
[----:B--2---:R2:W3:Y:S02]  /*19930*/  SYNCS.PHASECHK.TRANS64.TRYWAIT P0, [R4+URZ], R5 ;  /* 0x00000005040075a7 */ /* 0x0044e4000800017f */
[----:B---3--:R-:W-:Y:S05]  /*19940*/  @!P0 NANOSLEEP.SYNCS 0x989680 ;  /* 0x009896800000895d */ /* 0x008fea0003900000 */
[----:B------:R-:W3:Y:S02]  /*19950*/  @!P0 SYNCS.PHASECHK.TRANS64 P0, [R4+URZ], R5 ;  /* 0x00000005040085a7 */ /* 0x000ee4000800007f */
[----:B---3--:R-:W-:Y:S05]  /*19960*/  @!P0 BRA `(.L_x_11824) ;  /* 0xfffffffc00f08947 */ /* 0x008fea000383ffff */
[----:B------:R-:W-:Y:S05]  /*19970*/  BRA `(.L_x_11892) ;  /* 0xffffffe000907947 */ /* 0x000fea000383ffff */
.L_x_11893:
        /* <DEDUP_REMOVED lines=16> */
.L_x_15314:


//--------------------- .text._ZN7cutlass13device_kernelIN5flash11enable_sm90INS1_16FlashAttnFwdSm90INS1_25CollectiveMainloopFwdSm90ILi2EN4cute5tupleIJNS5_1CILi1EEES8_S8_EEENS6_IJNS7_ILi128EEENS7_ILi96EEENS7_ILi64EEEEEELi256ENS_6half_tEfNS_4arch4Sm90ELb0ELb1ELb1ELb1ELb0ELb1ELb0ELb1ELb0ELb1ELb0ELb0EEENS1_21CollectiveEpilogueFwdINS6_IJSA_NS7_ILi256EEESB_EEES9_SE_SG_Li256ELb1ELb1ELb0ELb0EEENS1_36VarlenDynamicPersistentTileSchedulerILi128ELi96ELi256ELi128ELb0ELb1ELb1ELb1ELb0ELb1EEEEEEEEEvNT_6ParamsE --------------------------
	.section	.text._ZN7cutlass13device_kernelIN5flash11enable_sm90INS1_16FlashAttnFwdSm90INS1_25CollectiveMainloopFwdSm90ILi2EN4cute5tupleIJNS5_1CILi1EEES8_S8_EEENS6_IJNS7_ILi128EEENS7_ILi96EEENS7_ILi64EEEEEELi256ENS_6half_tEfNS_4arch4Sm90ELb0ELb1ELb1ELb1ELb0ELb1ELb0ELb1ELb0ELb1ELb0ELb0EEENS1_21CollectiveEpilogueFwdINS6_IJSA_NS7_ILi256EEESB_EEES9_SE_SG_Li256ELb1ELb1ELb0ELb0EEENS1_36VarlenDynamicPersistentTileSchedulerILi128ELi96ELi256ELi128ELb0ELb1ELb1ELb1ELb0ELb1EEEEEEEEEvNT_6ParamsE,"ax",@progbits
	.align	128
.text._ZN7cutlass13device_kernelIN5flash11enable_sm90INS1_16FlashAttnFwdSm90INS1_25CollectiveMainloopFwdSm90ILi2EN4cute5tupleIJNS5_1CILi1EEES8_S8_EEENS6_IJNS7_ILi128EEENS7_ILi96EEENS7_ILi64EEEEEELi256ENS_6half_tEfNS_4arch4Sm90ELb0ELb1ELb1ELb1ELb0ELb1ELb0ELb1ELb0ELb1ELb0ELb0EEENS1_21CollectiveEpilogueFwdINS6_IJSA_NS7_ILi256EEESB_EEES9_SE_SG_Li256ELb1ELb1ELb0ELb0EEENS1_36VarlenDynamicPersistentTileSchedulerILi128ELi96ELi256ELi128ELb0ELb1ELb1ELb1ELb0ELb1EEEEEEEEEvNT_6ParamsE:
        .type           _ZN7cutlass13device_kernelIN5flash11enable_sm90INS1_16FlashAttnFwdSm90INS1_25CollectiveMainloopFwdSm90ILi2EN4cute5tupleIJNS5_1CILi1EEES8_S8_EEENS6_IJNS7_ILi128EEENS7_ILi96EEENS7_ILi64EEEEEELi256ENS_6half_tEfNS_4arch4Sm90ELb0ELb1ELb1ELb1ELb0ELb1ELb0ELb1ELb0ELb1ELb0ELb0EEENS1_21CollectiveEpilogueFwdINS6_IJSA_NS7_ILi256EEESB_EEES9_SE_SG_Li256ELb1ELb1ELb0ELb0EEENS1_36VarlenDynamicPersistentTileSchedulerILi128ELi96ELi256ELi128ELb0ELb1ELb1ELb1ELb0ELb1EEEEEEEEEvNT_6ParamsE,@function
        .size           _ZN7cutlass13device_kernelIN5flash11enable_sm90INS1_16FlashAttnFwdSm90INS1_25CollectiveMainloopFwdSm90ILi2EN4cute5tupleIJNS5_1CILi1EEES8_S8_EEENS6_IJNS7_ILi128EEENS7_ILi96EEENS7_ILi64EEEEEELi256ENS_6half_tEfNS_4arch4Sm90ELb0ELb1ELb1ELb1ELb0ELb1ELb0ELb1ELb0ELb1ELb0ELb0EEENS1_21CollectiveEpilogueFwdINS6_IJSA_NS7_ILi256EEESB_EEES9_SE_SG_Li256ELb1ELb1ELb0ELb0EEENS1_36VarlenDynamicPersistentTileSchedulerILi128ELi96ELi256ELi128ELb0ELb1ELb1ELb1ELb0ELb1EEEEEEEEEvNT_6ParamsE,(.L_x_15315 - _ZN7cutlass13device_kernelIN5flash11enable_sm90INS1_16FlashAttnFwdSm90INS1_25CollectiveMainloopFwdSm90ILi2EN4cute5tupleIJNS5_1CILi1EEES8_S8_EEENS6_IJNS7_ILi128EEENS7_ILi96EEENS7_ILi64EEEEEELi256ENS_6half_tEfNS_4arch4Sm90ELb0ELb1ELb1ELb1ELb0ELb1ELb0ELb1ELb0ELb1ELb0ELb0EEENS1_21CollectiveEpilogueFwdINS6_IJSA_NS7_ILi256EEESB_EEES9_SE_SG_Li256ELb1ELb1ELb0ELb0EEENS1_36VarlenDynamicPersistentTileSchedulerILi128ELi96ELi256ELi128ELb0ELb1ELb1ELb1ELb0ELb1EEEEEEEEEvNT_6ParamsE)
        .other          _ZN7cutlass13device_kernelIN5flash11enable_sm90INS1_16FlashAttnFwdSm90INS1_25CollectiveMainloopFwdSm90ILi2EN4cute5tupleIJNS5_1CILi1EEES8_S8_EEENS6_IJNS7_ILi128EEENS7_ILi96EEENS7_ILi64EEEEEELi256ENS_6half_tEfNS_4arch4Sm90ELb0ELb1ELb1ELb1ELb0ELb1ELb0ELb1ELb0ELb1ELb0ELb0EEENS1_21CollectiveEpilogueFwdINS6_IJSA_NS7_ILi256EEESB_EEES9_SE_SG_Li256ELb1ELb1ELb0ELb0EEENS1_36VarlenDynamicPersistentTileSchedulerILi128ELi96ELi256ELi128ELb0ELb1ELb1ELb1ELb0ELb1EEEEEEEEEvNT_6ParamsE,@"STO_CUDA_ENTRY STV_DEFAULT"
_ZN7cutlass13device_kernelIN5flash11enable_sm90INS1_16FlashAttnFwdSm90INS1_25CollectiveMainloopFwdSm90ILi2EN4cute5tupleIJNS5_1CILi1EEES8_S8_EEENS6_IJNS7_ILi128EEENS7_ILi96EEENS7_ILi64EEEEEELi256ENS_6half_tEfNS_4arch4Sm90ELb0ELb1ELb1ELb1ELb0ELb1ELb0ELb1ELb0ELb1ELb0ELb0EEENS1_21CollectiveEpilogueFwdINS6_IJSA_NS7_ILi256EEESB_EEES9_SE_SG_Li256ELb1ELb1ELb0ELb0EEENS1_36VarlenDynamicPersistentTileSchedulerILi128ELi96ELi256ELi128ELb0ELb1ELb1ELb1ELb0ELb1EEEEEEEEEvNT_6ParamsE:
        /* <DEDUP_REMOVED lines=23> */
.L_x_11895:
[----:B------:R-:W-:Y:S05]  /*0170*/  BSYNC B0 ;  /* 0x0000000000007941 */ /* 0x000fea0003800000 */
.L_x_11894:
        /* <DEDUP_REMOVED lines=40> */
.L_x_11896:
        /* <DEDUP_REMOVED lines=22> */
.L_x_11897:
        /* <DEDUP_REMOVED lines=18> */
.L_x_11898:
        /* <DEDUP_REMOVED lines=22> */
.L_x_11899:
        /* <DEDUP_REMOVED lines=22> */
.L_x_11900:
        /* <DEDUP_REMOVED lines=9> */
.L_x_11903:
[----:B------:R-:W-:-:S08]  /*09d0*/  NOP ;  /* 0x0000000000007918 */ /* 0x000fd00000000000 */
[----:B------:R-:W0:Y:S02]  /*09e0*/  USETMAXREG.TRY_ALLOC.CTAPOOL UP0, 0xf0 ;  /* 0x000000f0000079c8 */ /* 0x000e240008000600 */
[----:B0-----:R-:W-:-:S13]  /*09f0*/  PLOP3.LUT P0, PT, PT, PT, UP0, 0x80, 0x0 ;  /* 0x000000000000781c */ /* 0x001fda0003f0f008 */
[----:B------:R-:W-:Y:S05]  /*0a00*/  @!P0 BRA `(.L_x_11903) ;  /* 0xfffffffc00f08947 */ /* 0x000fea000383ffff */
[----:B------:R-:W3:Y:S01]  /*0a10*/  LDL.LU R0, [R1] ;  /* 0x0000000001007983 */ /* 0x000ee20000300800 */
[----:B--2---:R-:W-:Y:S01]  /*0a20*/  SHF.R.U32.HI R2, RZ, 0x7, R4 ;  /* 0x00000007ff027819 */ /* 0x004fe20000011604 */
[----:B------:R-:W0:Y:S01]  /*0a30*/  S2UR UR5, SR_CgaCtaId ;  /* 0x00000000000579c3 */ /* 0x000e220000008800 */
[----:B------:R-:W-:-:S07]  /*0a40*/  UMOV UR4, 0x400 ;  /* 0x0000040000047882 */ /* 0x000fce0000000000 */
[----:B------:R-:W-:Y:S06]  /*0a50*/  BAR.ARV 0x8, 0x180 ;  /* 0x0206000000007b1d */ /* 0x000fec0000002000 */
[----:B------:R-:W-:-:S13]  /*0a60*/  ISETP.NE.AND P0, PT, R2, 0x1, PT ;  /* 0x000000010200780c */ /* 0x000fda0003f05270 */
[----:B------:R-:W-:Y:S06]  /*0a70*/  @!P0 BAR.ARV 0x9, 0x100 ;  /* 0x0244000000008b1d */ /* 0x000fec0000002000 */
[----:B0-----:R-:W-:Y:S02]  /*0a80*/  ULEA UR4, UR5, UR4, 0x18 ;  /* 0x0000000405047291 */ /* 0x001fe4000f8ec03f */
[----:B------:R-:W-:Y:S04]  /*0a90*/  BAR.SYNC.DEFER_BLOCKING 0x5, 0x180 ;  /* 0x0146000000007b1d */ /* 0x000fe80000010000 */
[----:B------:R-:W-:-:S02]  /*0aa0*/  IMAD.U32 R16, RZ, RZ, UR4 ;  /* 0x00000004ff107e24 */ /* 0x000fc4000f8e00ff */
[----:B------:R-:W-:-:S03]  /*0ab0*/  ULDC UR4, c[0x0][0xc3c] ;  /* 0x00030f0000047ab9 */ /* 0x000fc60000000800 */
[----:B------:R-:W0:Y:S01]  /*0ac0*/  LDS.128 R80, [R16+0x228d0] ;  /* 0x0228d00010507984 */ /* 0x000e220000000c00 */
[----:B------:R-:W-:Y:S06]  /*0ad0*/  BAR.ARV 0x4, 0x180 ;  /* 0x0106000000007b1d */ /* 0x000fec0000002000 */
[----:B---3--:R-:W-:-:S04]  /*0ae0*/  LOP3.LUT R0, R0, 0xffbfffff, RZ, 0xc0, !PT ;  /* 0xffbfffff00007812 */ /* 0x008fc800078ec0ff */
[----:B------:R-:W-:Y:S02]  /*0af0*/  @P0 LOP3.LUT R0, R0, 0x400000, RZ, 0xfc, !PT ;  /* 0x0040000000000812 */ /* 0x000fe400078efcff */
[----:B0-----:R-:W-:-:S03]  /*0b00*/  ISETP.GE.AND P0, PT, R83, UR4, PT ;  /* 0x0000000453007c0c */ /* 0x001fc6000bf06270 */
[----:B------:R0:W-:Y:S10]  /*0b10*/  STL [R1], R0 ;  /* 0x0000000001007387 */ /* 0x0001f40000100800 */
[----:B0-----:R-:W-:Y:S05]  /*0b20*/  @P0 BRA `(.L_x_11904) ;  /* 0x0000020400840947 */ /* 0x001fea0003800000 */
[----:B------:R-:W2:Y:S01]  /*0b30*/  LDL.LU R10, [R1+0x50] ;  /* 0x00005000010a7983 */ /* 0x000ea20000300800 */
[----:B------:R-:W-:Y:S02]  /*0b40*/  VIADD R9, R4, 0xffffff80 ;  /* 0xffffff8004097836 */ /* 0x000fe40000000000 */
[----:B------:R-:W-:Y:S02]  /*0b50*/  IMAD.MOV.U32 R234, RZ, RZ, RZ ;  /* 0x000000ffffea7224 */ /* 0x000fe400078e00ff */
[----:B------:R-:W-:Y:S01]  /*0b60*/  IMAD.MOV.U32 R17, RZ, RZ, RZ ;  /* 0x000000ffff117224 */ /* 0x000fe200078e00ff */
[----:B------:R-:W-:Y:S01]  /*0b70*/  SHF.R.S32.HI R0, RZ, 0x1f, R9 ;  /* 0x0000001fff007819 */ /* 0x000fe20000011409 */
[----:B------:R-:W-:Y:S02]  /*0b80*/  IMAD.MOV.U32 R204, RZ, RZ, RZ ;  /* 0x000000ffffcc7224 */ /* 0x000fe400078e00ff */
[----:B------:R-:W-:Y:S01]  /*0b90*/  IMAD.MOV.U32 R19, RZ, RZ, RZ ;  /* 0x000000ffff137224 */ /* 0x000fe200078e00ff */
[----:B------:R-:W-:-:S02]  /*0ba0*/  LEA.HI R2, R0, R9, RZ, 0x7 ;  /* 0x0000000900027211 */ /* 0x000fc400078f38ff */
[----:B------:R-:W-:Y:S02]  /*0bb0*/  LEA.HI R219, R0, R9, RZ, 0x5 ;  /* 0x0000000900db7211 */ /* 0x000fe400078f28ff */
[----:B------:R-:W-:Y:S02]  /*0bc0*/  LOP3.LUT R237, R2, 0xffffff80, RZ, 0xc0, !PT ;  /* 0xffffff8002ed7812 */ /* 0x000fe400078ec0ff */
[----:B------:R-:W-:Y:S02]  /*0bd0*/  SHF.R.S32.HI R219, RZ, 0x5, R219 ;  /* 0x00000005ffdb7819 */ /* 0x000fe400000114db */
        /* <DEDUP_REMOVED lines=12> */
[----:B------:R-:W-:Y:S02]  /*0ca0*/  LEA.HI R3, R0, R9, RZ, 0x4 ;  /* 0x0000000900037211 */ /* 0x000fe400078f20ff */
[----:B------:R-:W-:Y:S02]  /*0cb0*/  LOP3.LUT R5, R5, 0xfffffff8, RZ, 0xc0, !PT ;  /* 0xfffffff805057812 */ /* 0x000fe400078ec0ff */
[----:B------:R-:W-:-:S02]  /*0cc0*/  SHF.R.S32.HI R6, RZ, 0x4, R3 ;  /* 0x00000004ff067819 */ /* 0x000fc40000011403 */
[----:B------:R-:W-:Y:S01]  /*0cd0*/  LOP3.LUT R202, R7, 0x7ffffffc, RZ, 0xc0, !PT ;  /* 0x7ffffffc07ca7812 */ /* 0x000fe200078ec0ff */
[----:B------:R-:W-:Y:S01]  /*0ce0*/  IMAD.IADD R5, R4, 0x1, -R5 ;  /* 0x0000000104057824 */ /* 0x000fe200078e0a05 */
[C---:B------:R-:W-:Y:S02]  /*0cf0*/  LOP3.LUT R4, R3.reuse, 0x3fffff0, RZ, 0xc0, !PT ;  /* 0x03fffff003047812 */ /* 0x040fe400078ec0ff */
[----:B------:R-:W-:Y:S01]  /*0d00*/  LEA.HI R3, R3, R6, RZ, 0x1 ;  /* 0x0000000603037211 */ /* 0x000fe200078f08ff */
[----:B------:R-:W-:Y:S02]  /*0d10*/  IMAD R5, R8, 0x10, R5 ;  /* 0x0000001008057824 */ /* 0x000fe400078e0205 */
[----:B------:R-:W-:Y:S01]  /*0d20*/  IMAD.IADD R4, R9, 0x1, -R4 ;  /* 0x0000000109047824 */ /* 0x000fe200078e0a04 */
[----:B------:R-:W-:Y:S01]  /*0d30*/  LOP3.LUT R3, R3, 0x1ffffffe, RZ, 0xc0, !PT ;  /* 0x1ffffffe03037812 */ /* 0x000fe200078ec0ff */
[----:B------:R-:W-:Y:S02]  /*0d40*/  IMAD R8, R2, 0x40, R5 ;  /* 0x0000004002087824 */ /* 0x000fe400078e0205 */
[----:B------:R-:W-:-:S02]  /*0d50*/  IMAD R4, R219, 0x10, R4 ;  /* 0x00000010db047824 */ /* 0x000fc400078e0204 */
[----:B------:R-:W-:Y:S01]  /*0d60*/  IMAD.IADD R3, R6, 0x1, -R3 ;  /* 0x0000000106037824 */ /* 0x000fe200078e0a03 */
[----:B------:R0:W-:Y:S01]  /*0d70*/  STL [R1+0x14], R8 ;  /* 0x0000140801007387 */ /* 0x0001e20000100800 */
[----:B------:R-:W-:Y:S02]  /*0d80*/  IMAD.MOV.U32 R2, RZ, RZ, RZ ;  /* 0x000000ffff027224 */ /* 0x000fe400078e00ff */
[----:B------:R-:W-:Y:S01]  /*0d90*/  IMAD R6, R4, 0x8, R3 ;  /* 0x0000000804067824 */ /* 0x000fe200078e0203 */
[CC--:B------:R-:W-:Y:S01]  /*0da0*/  LEA.HI R3, R0.reuse, R9.reuse, RZ, 0x2 ;  /* 0x0000000900037211 */ /* 0x0c0fe200078f10ff */
[----:B------:R-:W-:Y:S01]  /*0db0*/  IMAD.IADD R202, R237, 0x1, -R202 ;  /* 0x00000001edca7824 */ /* 0x000fe200078e0aca */
[----:B------:R-:W-:Y:S02]  /*0dc0*/  LEA.HI R0, R0, R9, RZ, 0x3 ;  /* 0x0000000900007211 */ /* 0x000fe400078f18ff */
[----:B------:R-:W-:Y:S02]  /*0dd0*/  SHF.R.S32.HI R18, RZ, 0x2, R3 ;  /* 0x00000002ff127819 */ /* 0x000fe40000011403 */
[----:B------:R-:W-:-:S02]  /*0de0*/  LOP3.LUT R233, R3, 0xfffffffc, RZ, 0xc0, !PT ;  /* 0xfffffffc03e97812 */ /* 0x000fc400078ec0ff */
[----:B------:R-:W-:Y:S01]  /*0df0*/  LOP3.LUT R224, R0, 0xfffffff8, RZ, 0xc0, !PT ;  /* 0xfffffff800e07812 */ /* 0x000fe200078ec0ff */
[----:B------:R-:W-:Y:S01]  /*0e00*/  VIADD R232, R18, 0x40 ;  /* 0x0000004012e87836 */ /* 0x000fe20000000000 */
[----:B------:R-:W-:Y:S01]  /*0e10*/  SHF.R.S32.HI R5, RZ, 0x1f, R3 ;  /* 0x0000001fff057819 */ /* 0x000fe20000011403 */
[C---:B------:R-:W-:Y:S01]  /*0e20*/  IMAD.IADD R233, R9.reuse, 0x1, -R233 ;  /* 0x0000000109e97824 */ /* 0x040fe200078e0ae9 */
[----:B------:R-:W-:Y:S01]  /*0e30*/  SHF.R.S32.HI R235, RZ, 0x3, R0 ;  /* 0x00000003ffeb7819 */ /* 0x000fe20000011400 */
[----:B------:R-:W-:Y:S01]  /*0e40*/  IMAD.IADD R224, R9, 0x1, -R224 ;  /* 0x0000000109e07824 */ /* 0x000fe200078e0ae0 */
[----:B------:R-:W-:Y:S01]  /*0e50*/  SHF.R.S32.HI R9, RZ, 0x1f, R232 ;  /* 0x0000001fff097819 */ /* 0x000fe200000114e8 */
[----:B------:R-:W-:Y:S01]  /*0e60*/  IMAD.SHL.U32 R217, R232, 0x40, RZ ;  /* 0x00000040e8d97824 */ /* 0x000fe200078e00ff */
[----:B------:R-:W-:Y:S01]  /*0e70*/  LEA.HI R5, R5, R18, RZ, 0x3 ;  /* 0x0000001205057211 */ /* 0x000fe200078f18ff */
[----:B------:R-:W-:Y:S01]  /*0e80*/  IMAD.SHL.U32 R208, R224, 0x8, RZ ;  /* 0x00000008e0d07824 */ /* 0x000fe200078e00ff */
[----:B------:R-:W-:Y:S01]  /*0e90*/  LEA.HI R9, R9, R232, RZ, 0x3 ;  /* 0x000000e809097211 */ /* 0x000fe200078f18ff */
[----:B------:R-:W-:Y:S01]  /*0ea0*/  IMAD.SHL.U32 R0, R233, 0x8, RZ ;  /* 0x00000008e9007824 */ /* 0x000fe200078e00ff */
[----:B------:R-:W-:Y:S01]  /*0eb0*/  LOP3.LUT R5, R5, 0xfffffff8, RZ, 0xc0, !PT ;  /* 0xfffffff805057812 */ /* 0x000fe200078ec0ff */
[----:B------:R-:W-:Y:S01]  /*0ec0*/  VIADD R222, R208, 0x40 ;  /* 0x00000040d0de7836 */ /* 0x000fe20000000000 */
[----:B------:R-:W-:Y:S01]  /*0ed0*/  LEA.HI R3, R233, R233, RZ, 0x1 ;  /* 0x000000e9e9037211 */ /* 0x000fe200078f08ff */
[----:B------:R-:W-:Y:S01]  /*0ee0*/  IMAD.SHL.U32 R9, R9, 0x40, RZ ;  /* 0x0000004009097824 */ /* 0x000fe200078e00ff */
[----:B------:R-:W-:Y:S01]  /*0ef0*/  LOP3.LUT R217, R217, 0x1c0, RZ, 0xc0, !PT ;  /* 0x000001c0d9d97812 */ /* 0x000fe200078ec0ff */
[----:B------:R-:W-:Y:S01]  /*0f00*/  IMAD.IADD R236, R18, 0x1, -R5 ;  /* 0x0000000112ec7824 */ /* 0x000fe200078e0a05 */
[----:B------:R-:W-:Y:S01]  /*0f10*/  LOP3.LUT R4, R3, 0x1ffffffe, RZ, 0xc0, !PT ;  /* 0x1ffffffe03047812 */ /* 0x000fe200078ec0ff */
[C---:B------:R-:W-:Y:S01]  /*0f20*/  VIADD R223, R208.reuse, 0xc0 ;  /* 0x000000c0d0df7836 */ /* 0x040fe20000000000 */
[----:B------:R-:W-:Y:S01]  /*0f30*/  SHF.R.S32.HI R3, RZ, 0x1f, R208 ;  /* 0x0000001fff037819 */ /* 0x000fe200000114d0 */
[----:B------:R-:W-:Y:S01]  /*0f40*/  VIADD R221, R208, 0x80 ;  /* 0x00000080d0dd7836 */ /* 0x000fe20000000000 */
[----:B------:R-:W-:Y:S01]  /*0f50*/  LOP3.LUT R3, R217, 0x38, R0, 0xf8, !PT ;  /* 0x00000038d9037812 */ /* 0x000fe200078ef800 */
[C---:B------:R-:W-:Y:S01]  /*0f60*/  IMAD.SHL.U32 R22, R233.reuse, 0x4, RZ ;  /* 0x00000004e9167824 */ /* 0x040fe200078e00ff */
[----:B------:R-:W-:Y:S01]  /*0f70*/  SHF.R.U32.HI R5, RZ, 0x3, R217 ;  /* 0x00000003ff057819 */ /* 0x000fe200000116d9 */
[----:B------:R-:W-:Y:S01]  /*0f80*/  IMAD.IADD R4, R233, 0x1, -R4 ;  /* 0x00000001e9047824 */ /* 0x000fe200078e0a04 */
[----:B------:R-:W-:Y:S01]  /*0f90*/  LOP3.LUT R220, R9, 0xfffffe00, RZ, 0xc0, !PT ;  /* 0xfffffe0009dc7812 */ /* 0x000fe200078ec0ff */
[----:B------:R-:W-:Y:S01]  /*0fa0*/  VIADD R205, R22, 0x10 ;  /* 0x0000001016cd7836 */ /* 0x000fe20000000000 */
[----:B------:R-:W-:Y:S01]  /*0fb0*/  SHF.R.S32.HI R0, RZ, 0x1f, R222 ;  /* 0x0000001fff007819 */ /* 0x000fe200000114de */
[----:B------:R-:W-:Y:S01]  /*0fc0*/  IMAD R211, R4, 0x8, R8 ;  /* 0x0000000804d37824 */ /* 0x000fe200078e0208 */
[----:B------:R-:W-:Y:S01]  /*0fd0*/  LOP3.LUT R3, R220, R3, R5, 0xf6, !PT ;  /* 0x00000003dc037212 */ /* 0x000fe200078ef605 */
[----:B------:R-:W-:Y:S01]  /*0fe0*/  IMAD.SHL.U32 R5, R6, 0x8, RZ ;  /* 0x0000000806057824 */ /* 0x000fe200078e00ff */
[----:B------:R-:W-:-:S02]  /*0ff0*/  SHF.R.S32.HI R0, RZ, 0x1f, R223 ;  /* 0x0000001fff007819 */ /* 0x000fc400000114df */
[----:B------:R-:W-:Y:S01]  /*1000*/  SHF.R.S32.HI R7, RZ, 0x1f, R221 ;  /* 0x0000001fff077819 */ /* 0x000fe200000114dd */
[----:B------:R-:W-:Y:S01]  /*1010*/  IMAD R0, R3, 0x2, R16 ;  /* 0x0000000203007824 */ /* 0x000fe200078e0210 */
[----:B------:R0:W-:Y:S04]  /*1020*/  STL [R1+0x18], R5 ;  /* 0x0000180501007387 */ /* 0x0001e80000100800 */
[----:B------:R0:W-:Y:S02]  /*1030*/  STL [R1+0x8], R0 ;  /* 0x0000080001007387 */ /* 0x0001e40000100800 */
[----:B0-2---:R-:W-:-:S07]  /*1040*/  LOP3.LUT R203, R10, 0x1, RZ, 0xfc, !PT ;  /* 0x000000010acb7812 */ /* 0x005fce00078efcff */
.L_x_12110:
[----:B------:R-:W-:Y:S05]  /*1050*/  YIELD ;  /* 0x0000000000007946 */ /* 0x000fea0003800000 */
[----:B------:R-:W-:Y:S01]  /*1060*/  ULDC.64 UR4, c[0x0][0xa28] ;  /* 0x00028a0000047ab9 */ /* 0x000fe20000000a00 */
[----:B0-----:R-:W0:Y:S01]  /*1070*/  LDC.64 R6, c[0x0][0xa08] ;  /* 0x00028200ff067b82 */ /* 0x001e220000000a00 */
[----:B------:R-:W-:Y:S01]  /*1080*/  ISETP.NE.U32.AND P1, PT, RZ, UR4, PT ;  /* 0x00000004ff007c0c */ /* 0x000fe2000bf25070 */
[----:B------:R-:W-:Y:S02]  /*1090*/  IMAD.MOV.U32 R0, RZ, RZ, RZ ;  /* 0x000000ffff007224 */ /* 0x000fe400078e00ff */
[----:B------:R-:W-:Y:S01]  /*10a0*/  IMAD.MOV.U32 R32, RZ, RZ, RZ ;  /* 0x000000ffff207224 */ /* 0x000fe200078e00ff */
[----:B------:R-:W-:Y:S01]  /*10b0*/  ISETP.NE.AND.EX P1, PT, RZ, UR5, PT, P1 ;  /* 0x00000005ff007c0c */ /* 0x000fe2000bf25310 */
[----:B------:R-:W-:-:S02]  /*10c0*/  ULDC.64 UR4, c[0x0][0xa18] ;  /* 0x0002860000047ab9 */ /* 0x000fc40000000a00 */
[----:B------:R-:W-:-:S04]  /*10d0*/  ISETP.NE.U32.AND P2, PT, RZ, UR4, PT ;  /* 0x00000004ff007c0c */ /* 0x000fc8000bf45070 */
[----:B------:R-:W-:Y:S01]  /*10e0*/  ISETP.NE.AND.EX P2, PT, RZ, UR5, PT, P2 ;  /* 0x00000005ff007c0c */ /* 0x000fe2000bf45320 */
[----:B------:R-:W-:Y:S02]  /*10f0*/  ULDC.64 UR4, c[0x0][0xa08] ;  /* 0x0002820000047ab9 */ /* 0x000fe40000000a00 */
[----:B------:R-:W-:-:S03]  /*1100*/  ISETP.NE.U32.AND P0, PT, RZ, UR4, PT ;  /* 0x00000004ff007c0c */ /* 0x000fc6000bf05070 */
[----:B-1----:R-:W1:Y:S01]  /*1110*/  @P1 LDC.64 R4, c[0x0][0xa28] ;  /* 0x00028a00ff041b82 */ /* 0x002e620000000a00 */
        /* <DEDUP_REMOVED lines=19> */
[----:B------:R-:W-:Y:S01]  /*1250*/  IMAD.U32 R31, RZ, RZ, UR4 ;  /* 0x00000004ff1f7e24 */ /* 0x000fe2000f8e00ff */
[----:B--2-4-:R-:W-:Y:S06]  /*1260*/  @P2 BRA `(.L_x_11905) ;  /* 0x0000000000242947 */ /* 0x014fec0003800000 */
        /* <DEDUP_REMOVED lines=9> */
.L_x_11905:
[----:B------:R-:W-:Y:S01]  /*1300*/  ULDC.64 UR4, c[0x0][0xa20] ;  /* 0x0002880000047ab9 */ /* 0x000fe20000000a00 */
[----:B------:R-:W-:Y:S01]  /*1310*/  IMAD.MOV.U32 R225, RZ, RZ, R82 ;  /* 0x000000ffffe17224 */ /* 0x000fe200078e0052 */
[----:B------:R-:W-:Y:S01]  /*1320*/  ISETP.NE.U32.AND P1, PT, RZ, UR4, PT ;  /* 0x00000004ff007c0c */ /* 0x000fe2000bf25070 */
[----:B------:R-:W-:-:S03]  /*1330*/  IMAD.MOV.U32 R231, RZ, RZ, R83 ;  /* 0x000000ffffe77224 */ /* 0x000fc600078e0053 */
[----:B------:R-:W-:-:S13]  /*1340*/  ISETP.NE.AND.EX P1, PT, RZ, UR5, PT, P1 ;  /* 0x00000005ff007c0c */ /* 0x000fda000bf25310 */
[----:B------:R-:W-:Y:S05]  /*1350*/  @!P1 BRA `(.L_x_11906) ;  /* 0x0000000000109947 */ /* 0x000fea0003800000 */
[----:B------:R-:W0:Y:S02]  /*1360*/  LDC.64 R4, c[0x0][0xa20] ;  /* 0x00028800ff047b82 */ /* 0x000e240000000a00 */
[----:B0-----:R-:W-:-:S05]  /*1370*/  IMAD.WIDE R4, R83, 0x4, R4 ;  /* 0x0000000453047825 */ /* 0x001fca00078e0204 */
[----:B------:R0:W5:Y:S01]  /*1380*/  LDG.E R31, desc[UR38][R4.64] ;  /* 0x00000026041f7981 */ /* 0x000162000c1e1900 */
[----:B------:R-:W-:Y:S05]  /*1390*/  BRA `(.L_x_11907) ;  /* 0x0000000000107947 */ /* 0x000fea0003800000 */
.L_x_11906:
[----:B------:R-:W-:Y:S05]  /*13a0*/  @!P0 BRA `(.L_x_11907) ;  /* 0x00000000000c8947 */ /* 0x000fea0003800000 */
[----:B------:R-:W2:Y:S04]  /*13b0*/  LDG.E R4, desc[UR38][R10.64] ;  /* 0x000000260a047981 */ /* 0x000ea8000c1e1900 */
[----:B------:R-:W2:Y:S02]  /*13c0*/  LDG.E R31, desc[UR38][R10.64+0x4] ;  /* 0x000004260a1f7981 */ /* 0x000ea4000c1e1900 */
[----:B--2---:R-:W-:-:S07]  /*13d0*/  IMAD.IADD R31, R31, 0x1, -R4 ;  /* 0x000000011f1f7824 */ /* 0x004fce00078e0a04 */
.L_x_11907:
        /* <DEDUP_REMOVED lines=18> */
[----:B--2---:R-:W-:-:S11]  /*1500*/  ISETP.GE.AND P2, PT, R15, 0x1, PT ;  /* 0x000000010f00780c */ /* 0x004fd60003f46270 */
[----:B------:R-:W1:Y:S08]  /*1510*/  @P1 LDC R10, c[0x0][0x44c] ;  /* 0x00011300ff0a1b82 */ /* 0x000e700000000800 */
[----:B------:R-:W2:Y:S01]  /*1520*/  @P1 LDC R12, c[0x0][0x450] ;  /* 0x00011400ff0c1b82 */ /* 0x000ea20000000800 */
[----:B----4-:R-:W-:Y:S02]  /*1530*/  @P0 IMAD.IADD R24, R8, 0x1, -R3 ;  /* 0x0000000108180824 */ /* 0x010fe400078e0a03 */
[----:B------:R-:W-:-:S02]  /*1540*/  IMAD.IADD R8, R31, 0x1, -R0 ;  /* 0x000000011f087824 */ /* 0x000fc400078e0a00 */
[----:B------:R-:W-:Y:S02]  /*1550*/  VIADD R3, R206, 0x7f ;  /* 0x0000007fce037836 */ /* 0x000fe40000000000 */
[----:B------:R-:W-:Y:S02]  /*1560*/  IMAD.IADD R201, R8, 0x1, R24 ;  /* 0x0000000108c97824 */ /* 0x000fe400078e0218 */
[----:B-1----:R-:W-:-:S04]  /*1570*/  @P1 IMAD.HI.U32 R5, R3, R10, RZ ;  /* 0x0000000a03051227 */ /* 0x002fc800078e00ff */
[C---:B------:R-:W-:Y:S02]  /*1580*/  VIADD R0, R201.reuse, 0x5f ;  /* 0x0000005fc9007836 */ /* 0x040fe40000000000 */
[----:B------:R-:W-:Y:S01]  /*1590*/  IMAD.MOV.U32 R4, RZ, RZ, R3 ;  /* 0x000000ffff047224 */ /* 0x000fe200078e0003 */
[----:B--2---:R-:W-:Y:S01]  /*15a0*/  @P1 SHF.R.U32.HI R4, RZ, R12, R5 ;  /* 0x0000000cff041219 */ /* 0x004fe20000011605 */
[----:B------:R-:W-:Y:S01]  /*15b0*/  IMAD.HI R0, R0, 0x2aaaaaab, RZ ;  /* 0x2aaaaaab00007827 */ /* 0x000fe200078e02ff */
[----:B------:R-:W-:-:S04]  /*15c0*/  IADD3 R5, R201, 0x1, -R200 ;  /* 0x00000001c9057810 */ /* 0x000fc80007ffe8c8 */
[----:B------:R-:W-:Y:S01]  /*15d0*/  SHF.R.U32.HI R3, RZ, 0x1f, R0 ;  /* 0x0000001fff037819 */ /* 0x000fe20000011600 */
[----:B0-----:R-:W-:-:S03]  /*15e0*/  IMAD.IADD R7, R5, 0x1, R4 ;  /* 0x0000000105077824 */ /* 0x001fc600078e0204 */
[----:B------:R-:W-:Y:S01]  /*15f0*/  LEA.HI.SX32 R178, R0, R3, 0x1c ;  /* 0x0000000300b27211 */ /* 0x000fe200078fe2ff */
        /* <DEDUP_REMOVED lines=13> */
.L_x_11910:
[----:B------:R-:W-:-:S13]  /*16d0*/  ISETP.NE.AND P0, PT, R15, 0x1, PT ;  /* 0x000000010f00780c */ /* 0x000fda0003f05270 */
[----:B------:R-:W0:Y:S02]  /*16e0*/  @P0 LDC.64 R4, c[0x0][0x9e8] ;  /* 0x00027a00ff040b82 */ /* 0x000e240000000a00 */
[----:B0-----:R-:W-:-:S05]  /*16f0*/  @P0 IMAD.HI.U32 R4, R3, R4, RZ ;  /* 0x0000000403040227 */ /* 0x001fca00078e00ff */
[----:B------:R-:W-:-:S07]  /*1700*/  @P0 SHF.R.U32.HI R3, RZ, R5, R4 ;  /* 0x00000005ff030219 */ /* 0x000fce0000011604 */
.L_x_11911:
[----:B------:R-:W-:Y:S05]  /*1710*/  BSYNC B0 ;  /* 0x0000000000007941 */ /* 0x000fea0003800000 */
.L_x_11909:
[----:B------:R-:W-:-:S05]  /*1720*/  IMAD R3, R3, R15, R15 ;  /* 0x0000000f03037224 */ /* 0x000fca00078e020f */
[----:B------:R-:W-:-:S07]  /*1730*/  VIMNMX R0, R0, R3, PT ;  /* 0x0000000300007248 */ /* 0x000fce0003fe0100 */
.L_x_11908:
        /* <DEDUP_REMOVED lines=19> */
.L_x_11914:
[----:B------:R-:W-:-:S13]  /*1870*/  ISETP.NE.AND P0, PT, R15, 0x1, PT ;  /* 0x000000010f00780c */ /* 0x000fda0003f05270 */
[----:B------:R-:W0:Y:S02]  /*1880*/  @P0 LDC.64 R6, c[0x0][0x9e8] ;  /* 0x00027a00ff060b82 */ /* 0x000e240000000a00 */
[----:B0-----:R-:W-:-:S05]  /*1890*/  @P0 IMAD.HI.U32 R6, R3, R6, RZ ;  /* 0x0000000603060227 */ /* 0x001fca00078e00ff */
[----:B------:R-:W-:-:S07]  /*18a0*/  @P0 SHF.R.U32.HI R3, RZ, R7, R6 ;  /* 0x00000007ff030219 */ /* 0x000fce0000011606 */
.L_x_11915:
[----:B------:R-:W-:Y:S05]  /*18b0*/  BSYNC B0 ;  /* 0x0000000000007941 */ /* 0x000fea0003800000 */
.L_x_11913:
[----:B------:R-:W-:-:S05]  /*18c0*/  IMAD R3, R3, R15, RZ ;  /* 0x0000000f03037224 */ /* 0x000fca00078e02ff */
[----:B------:R-:W-:-:S07]  /*18d0*/  VIMNMX R4, R4, R3, !PT ;  /* 0x0000000304047248 */ /* 0x000fce0007fe0100 */
.L_x_11912:
        /* <DEDUP_REMOVED lines=44> */
.L_x_11918:
[----:B------:R-:W-:Y:S05]  /*1ba0*/  BSYNC B6 ;  /* 0x0000000000067941 */ /* 0x000fea0003800000 */
.L_x_11917:
        /* <DEDUP_REMOVED lines=20> */
.L_x_11920:
[----:B------:R-:W-:Y:S05]  /*1cf0*/  BSYNC B6 ;  /* 0x0000000000067941 */ /* 0x000fea0003800000 */
.L_x_11919:
[----:B------:R-:W-:Y:S01]  /*1d00*/  ULDC.64 UR4, c[0x0][0x9f8] ;  /* 0x00027e0000047ab9 */ /* 0x000fe20000000a00 */
[----:B------:R-:W0:Y:S01]  /*1d10*/  S2R R38, SR_TID.X ;  /* 0x0000000000267919 */ /* 0x000e220000002100 */
[----:B------:R-:W-:Y:S01]  /*1d20*/  ISETP.NE.U32.AND P0, PT, RZ, UR4, PT ;  /* 0x00000004ff007c0c */ /* 0x000fe2000bf05070 */
[----:B------:R-:W1:Y:S01]  /*1d30*/  LDC.64 R10, c[0x0][0x300] ;  /* 0x0000c000ff0a7b82 */ /* 0x000e620000000a00 */
[----:B------:R-:W-:Y:S01]  /*1d40*/  IMAD.IADD R63, R32, 0x1, R31 ;  /* 0x00000001203f7824 */ /* 0x000fe200078e021f */
[----:B------:R-:W-:Y:S01]  /*1d50*/  ULDC.64 UR6, c[0x0][0xa08] ;  /* 0x0002820000067ab9 */ /* 0x000fe20000000a00 */
[----:B------:R-:W-:Y:S01]  /*1d60*/  ISETP.NE.AND.EX P0, PT, RZ, UR5, PT, P0 ;  /* 0x00000005ff007c0c */ /* 0x000fe2000bf05300 */
[----:B------:R-:W-:Y:S01]  /*1d70*/  ULDC.64 UR4, c[0x0][0x308] ;  /* 0x0000c20000047ab9 */ /* 0x000fe20000000a00 */
[----:B------:R-:W-:Y:S02]  /*1d80*/  SHF.R.S32.HI R12, RZ, 0x1f, R82 ;  /* 0x0000001fff0c7819 */ /* 0x000fe40000011452 */
[----:B------:R-:W-:Y:S01]  /*1d90*/  SHF.R.S32.HI R64, RZ, 0x1f, R18 ;  /* 0x0000001fff407819 */ /* 0x000fe20000011412 */
[----:B------:R-:W2:Y:S08]  /*1da0*/  LDC.64 R60, c[0x0][0x3f8] ;  /* 0x0000fe00ff3c7b82 */ /* 0x000eb00000000a00 */
[----:B------:R-:W3:Y:S08]  /*1db0*/  @P0 LDC.64 R4, c[0x0][0x9f8] ;  /* 0x00027e00ff040b82 */ /* 0x000ef00000000a00 */
[----:B------:R-:W4:Y:S01]  /*1dc0*/  LDC R41, c[0x0][0x3f4] ;  /* 0x0000fd00ff297b82 */ /* 0x000f220000000800 */
[----:B---3--:R-:W-:-:S05]  /*1dd0*/  @P0 IMAD.WIDE R4, R83, 0x4, R4 ;  /* 0x0000000453040825 */ /* 0x008fca00078e0204 */
[----:B------:R3:W4:Y:S01]  /*1de0*/  @P0 LDG.E R83, desc[UR38][R4.64] ;  /* 0x0000002604530981 */ /* 0x000722000c1e1900 */
[----:B------:R-:W-:Y:S01]  /*1df0*/  SHF.R.S32.HI R43, RZ, 0x1f, R63 ;  /* 0x0000001fff2b7819 */ /* 0x000fe2000001143f */
[-C--:B-1----:R-:W-:Y:S01]  /*1e00*/  IMAD.WIDE.U32 R6, R63, R10.reuse, RZ ;  /* 0x0000000a3f067225 */ /* 0x082fe200078e00ff */
[----:B------:R-:W-:Y:S02]  /*1e10*/  ISETP.NE.U32.AND P0, PT, RZ, UR6, PT ;  /* 0x00000006ff007c0c */ /* 0x000fe4000bf05070 */
[----:B0-----:R-:W-:Y:S01]  /*1e20*/  SHF.R.U32.HI R38, RZ, 0x7, R38 ;  /* 0x00000007ff267819 */ /* 0x001fe20000011626 */
[----:B------:R-:W-:Y:S01]  /*1e30*/  IMAD R0, R43, R10, RZ ;  /* 0x0000000a2b007224 */ /* 0x000fe200078e02ff */
[----:B------:R-:W-:Y:S01]  /*1e40*/  ISETP.NE.AND.EX P0, PT, RZ, UR7, PT, P0 ;  /* 0x00000007ff007c0c */ /* 0x000fe2000bf05300 */
[----:B------:R-:W-:Y:S01]  /*1e50*/  IMAD.SHL.U32 R73, R236, 0x40, RZ ;  /* 0x00000040ec497824 */ /* 0x000fe200078e00ff */
[----:B------:R-:W-:Y:S01]  /*1e60*/  ISETP.NE.AND P6, PT, R38, 0x1, PT ;  /* 0x000000012600780c */ /* 0x000fe20003fc5270 */
[----:B------:R-:W-:Y:S01]  /*1e70*/  IMAD R3, R63, R11, R0 ;  /* 0x0000000b3f037224 */ /* 0x000fe200078e0200 */
[----:B------:R-:W-:Y:S01]  /*1e80*/  SHF.R.S32.HI R23, RZ, 0x1f, R22 ;  /* 0x0000001fff177819 */ /* 0x000fe20000011416 */
[----:B---3--:R-:W-:Y:S01]  /*1e90*/  IMAD.SHL.U32 R4, R233, 0x8, RZ ;  /* 0x00000008e9047824 */ /* 0x008fe200078e00ff */
[----:B------:R-:W-:Y:S01]  /*1ea0*/  LOP3.LUT R73, R73, 0x1c0, RZ, 0xc0, !PT ;  /* 0x000001c049497812 */ /* 0x000fe200078ec0ff */
[----:B------:R-:W-:Y:S01]  /*1eb0*/  IMAD.IADD R7, R7, 0x1, R3 ;  /* 0x0000000107077824 */ /* 0x000fe200078e0203 */
[----:B------:R-:W-:Y:S01]  /*1ec0*/  SHF.L.U64.HI R69, R10, 0x6, R11 ;  /* 0x000000060a457819 */ /* 0x000fe2000001020b */
[----:B------:R-:W-:Y:S01]  /*1ed0*/  IMAD R3, R12, UR4, RZ ;  /* 0x000000040c037c24 */ /* 0x000fe2000f8e02ff */
[----:B------:R-:W-:Y:S01]  /*1ee0*/  SHF.R.S32.HI R5, RZ, 0x1f, R4 ;  /* 0x0000001fff057819 */ /* 0x000fe20000011404 */
[----:B------:R-:W-:Y:S01]  /*1ef0*/  IMAD.WIDE.U32 R6, R82, UR4, R6 ;  /* 0x0000000452067c25 */ /* 0x000fe2000f8e0006 */
[----:B------:R-:W-:-:S02]  /*1f00*/  SHF.R.U32.HI R76, RZ, 0x3, R73 ;  /* 0x00000003ff4c7819 */ /* 0x000fc40000011649 */
[----:B--2---:R-:W-:Y:S01]  /*1f10*/  SHF.L.U64.HI R74, R60, 0x6, R61 ;  /* 0x000000063c4a7819 */ /* 0x004fe2000001023d */
[----:B------:R-:W-:Y:S01]  /*1f20*/  IMAD R3, R82, UR5, R3 ;  /* 0x0000000552037c24 */ /* 0x000fe2000f8e0203 */
[----:B------:R-:W-:Y:S01]  /*1f30*/  ULDC.64 UR4, c[0x0][0x310] ;  /* 0x0000c40000047ab9 */ /* 0x000fe20000000a00 */
[----:B------:R-:W-:Y:S01]  /*1f40*/  IMAD.WIDE.U32 R8, R18, R10, R4 ;  /* 0x0000000a12087225 */ /* 0x000fe200078e0004 */
[----:B------:R-:W-:-:S03]  /*1f50*/  SHF.R.S32.HI R77, RZ, 0x1f, R232 ;  /* 0x0000001fff4d7819 */ /* 0x000fc600000114e8 */
[----:B------:R-:W-:Y:S02]  /*1f60*/  IMAD.IADD R7, R7, 0x1, R3 ;  /* 0x0000000107077824 */ /* 0x000fe400078e0203 */
[C---:B------:R-:W-:Y:S02]  /*1f70*/  VIADD R31, R4.reuse, 0x20 ;  /* 0x00000020041f7836 */ /* 0x040fe40000000000 */
[C---:B------:R-:W-:Y:S02]  /*1f80*/  VIADD R13, R4.reuse, 0xc0 ;  /* 0x000000c0040d7836 */ /* 0x040fe40000000000 */
[C---:B------:R-:W-:Y:S02]  /*1f90*/  VIADD R65, R4.reuse, 0x40 ;  /* 0x0000004004417836 */ /* 0x040fe40000000000 */
[C---:B------:R-:W-:Y:S02]  /*1fa0*/  VIADD R66, R4.reuse, 0x60 ;  /* 0x0000006004427836 */ /* 0x040fe40000000000 */
[----:B------:R-:W-:-:S02]  /*1fb0*/  VIADD R14, R4, 0xe0 ;  /* 0x000000e0040e7836 */ /* 0x000fc40000000000 */
[C---:B------:R-:W-:Y:S02]  /*1fc0*/  VIADD R67, R4.reuse, 0x80 ;  /* 0x0000008004437836 */ /* 0x040fe40000000000 */
[----:B------:R-:W-:Y:S02]  /*1fd0*/  VIADD R68, R4, 0xa0 ;  /* 0x000000a004447836 */ /* 0x000fe40000000000 */
[----:B------:R-:W-:Y:S02]  /*1fe0*/  IMAD.MOV.U32 R79, RZ, RZ, 0x20 ;  /* 0x00000020ff4f7424 */ /* 0x000fe400078e00ff */
[----:B------:R-:W-:Y:S01]  /*1ff0*/  VIADD R78, R38, 0x8 ;  /* 0x00000008264e7836 */ /* 0x000fe20000000000 */
[----:B------:R-:W-:Y:S01]  /*2000*/  SHF.R.U32.HI R38, RZ, 0x3, R217 ;  /* 0x00000003ff267819 */ /* 0x000fe200000116d9 */
[----:B------:R-:W-:Y:S02]  /*2010*/  IMAD.SHL.U32 R70, R10, 0x40, RZ ;  /* 0x000000400a467824 */ /* 0x000fe400078e00ff */
[----:B------:R-:W-:-:S02]  /*2020*/  IMAD R39, R61, 0x60, RZ ;  /* 0x000000603d277824 */ /* 0x000fc400078e02ff */
[----:B------:R-:W-:Y:S02]  /*2030*/  IMAD.SHL.U32 R75, R60, 0x40, RZ ;  /* 0x000000403c4b7824 */ /* 0x000fe400078e00ff */
[----:B----4-:R-:W-:Y:S01]  /*2040*/  IMAD.SHL.U32 R80, R41, 0x2, RZ ;  /* 0x0000000229507824 */ /* 0x010fe200078e00ff */
[----:B------:R-:W-:Y:S02]  /*2050*/  SHF.R.S32.HI R0, RZ, 0x1f, R83 ;  /* 0x0000001fff007819 */ /* 0x000fe40000011453 */
[----:B------:R-:W-:Y:S02]  /*2060*/  SEL R21, R83, RZ, !P0 ;  /* 0x000000ff53157207 */ /* 0x000fe40004000000 */
[----:B------:R-:W-:-:S03]  /*2070*/  SEL R20, R0, RZ, !P0 ;  /* 0x000000ff00147207 */ /* 0x000fc60004000000 */
[----:B------:R-:W-:-:S04]  /*2080*/  IMAD.WIDE.U32 R6, R21, UR4, R6 ;  /* 0x0000000415067c25 */ /* 0x000fc8000f8e0006 */
[----:B------:R-:W-:Y:S01]  /*2090*/  IMAD R0, R20, UR4, RZ ;  /* 0x0000000414007c24 */ /* 0x000fe2000f8e02ff */
[----:B------:R-:W-:-:S03]  /*20a0*/  IADD3 R3, P0, R6, R8, RZ ;  /* 0x0000000806037210 */ /* 0x000fc60007f1e0ff */
[----:B------:R-:W-:Y:S01]  /*20b0*/  IMAD R29, R21, UR5, R0 ;  /* 0x00000005151d7c24 */ /* 0x000fe2000f8e0200 */
[----:B------:R-:W-:Y:S05]  /*20c0*/  @!P6 WARPSYNC.ALL ;  /* 0x000000000000e948 */ /* 0x000fea0003800000 */
[----:B------:R-:W-:Y:S01]  /*20d0*/  IMAD R0, R64, R10, RZ ;  /* 0x0000000a40007224 */ /* 0x000fe200078e02ff */
[----:B------:R-:W-:Y:S01]  /*20e0*/  ULDC UR4, c[0x0][0x320] ;  /* 0x0000c80000047ab9 */ /* 0x000fe20000000800 */
[----:B------:R-:W-:Y:S01]  /*20f0*/  IMAD.IADD R29, R7, 0x1, R29 ;  /* 0x00000001071d7824 */ /* 0x000fe200078e021d */
[----:B------:R-:W-:Y:S01]  /*2100*/  @!P6 BAR.SYNC.DEFER_BLOCKING 0x9, 0x100 ;  /* 0x024400000000eb1d */ /* 0x000fe20000010000 */
[----:B------:R-:W-:Y:S01]  /*2110*/  IMAD R0, R18, R11, R0 ;  /* 0x0000000b12007224 */ /* 0x000fe200078e0200 */
[----:B------:R-:W-:-:S02]  /*2120*/  ISETP.GE.AND P2, PT, R31, UR4, PT ;  /* 0x000000041f007c0c */ /* 0x000fc4000bf46270 */
[----:B------:R-:W-:Y:S02]  /*2130*/  ISETP.GE.AND P1, PT, R4, UR4, PT ;  /* 0x0000000404007c0c */ /* 0x000fe4000bf26270 */
[----:B------:R-:W-:Y:S01]  /*2140*/  ULDC.64 UR6, c[0x0][0x330] ;  /* 0x0000cc0000067ab9 */ /* 0x000fe20000000a00 */
[----:B------:R-:W-:Y:S01]  /*2150*/  IADD3.X R0, R29, R9, R0, P0, !PT ;  /* 0x000000091d007210 */ /* 0x000fe200007fe400 */
[----:B------:R-:W-:Y:S01]  /*2160*/  IMAD R9, R12, UR6, RZ ;  /* 0x000000060c097c24 */ /* 0x000fe2000f8e02ff */
[----:B------:R-:W-:Y:S02]  /*2170*/  SEL R8, RZ, 0xffffffff, P2 ;  /* 0xffffffffff087807 */ /* 0x000fe40001000000 */
[----:B------:R-:W-:Y:S01]  /*2180*/  ISETP.GE.AND P0, PT, R13, UR4, PT ;  /* 0x000000040d007c0c */ /* 0x000fe2000bf06270 */
[----:B------:R-:W-:Y:S01]  /*2190*/  IMAD R15, R82, UR7, R9 ;  /* 0x00000007520f7c24 */ /* 0x000fe2000f8e0209 */
[----:B------:R-:W-:Y:S01]  /*21a0*/  SEL R12, RZ, 0x1, P1 ;  /* 0x00000001ff0c7807 */ /* 0x000fe20000800000 */
[----:B------:R-:W-:Y:S01]  /*21b0*/  IMAD.SHL.U32 R13, R8, 0x2, RZ ;  /* 0x00000002080d7824 */ /* 0x000fe200078e00ff */
[----:B------:R-:W-:Y:S01]  /*21c0*/  ISETP.GE.AND P1, PT, R65, UR4, PT ;  /* 0x0000000441007c0c */ /* 0x000fe2000bf26270 */
[----:B------:R-:W-:Y:S01]  /*21d0*/  IMAD.WIDE.U32 R8, R82, UR6, R4 ;  /* 0x0000000652087c25 */ /* 0x000fe2000f8e0004 */
[----:B------:R-:W-:Y:S01]  /*21e0*/  ISETP.GE.AND P2, PT, R66, UR4, PT ;  /* 0x0000000442007c0c */ /* 0x000fe2000bf46270 */
[----:B------:R-:W0:Y:S01]  /*21f0*/  LDC.64 R82, c[0x0][0x408] ;  /* 0x00010200ff527b82 */ /* 0x000e220000000a00 */
[----:B------:R-:W-:Y:S01]  /*2200*/  ISETP.GE.AND P3, PT, R14, UR4, PT ;  /* 0x000000040e007c0c */ /* 0x000fe2000bf66270 */
[----:B------:R-:W-:Y:S01]  /*2210*/  IMAD.IADD R9, R9, 0x1, R15 ;  /* 0x0000000109097824 */ /* 0x000fe200078e020f */
[----:B------:R-:W-:-:S02]  /*2220*/  LOP3.LUT R12, R13, 0x2, R12, 0xe2, !PT ;  /* 0x000000020d0c7812 */ /* 0x000fc400078ee20c */
[----:B------:R-:W-:Y:S02]  /*2230*/  SEL R13, RZ, 0x4, P1 ;  /* 0x00000004ff0d7807 */ /* 0x000fe40000800000 */
[----:B------:R-:W-:Y:S02]  /*2240*/  SEL R14, RZ, 0x8, P2 ;  /* 0x00000008ff0e7807 */ /* 0x000fe40001000000 */
[----:B------:R-:W-:Y:S02]  /*2250*/  ISETP.GE.AND P1, PT, R67, UR4, PT ;  /* 0x0000000443007c0c */ /* 0x000fe4000bf26270 */
[----:B------:R-:W-:Y:S01]  /*2260*/  ISETP.GE.AND P2, PT, R68, UR4, PT ;  /* 0x0000000444007c0c */ /* 0x000fe2000bf46270 */
[----:B------:R-:W-:Y:S01]  /*2270*/  ULDC.64 UR4, c[0x0][0x338] ;  /* 0x0000ce0000047ab9 */ /* 0x000fe20000000a00 */
[----:B------:R-:W-:Y:S01]  /*2280*/  LOP3.LUT R12, R14, R12, R13, 0xfe, !PT ;  /* 0x0000000c0e0c7212 */ /* 0x000fe200078efe0d */
[----:B------:R-:W-:Y:S01]  /*2290*/  IMAD R15, R20, UR4, RZ ;  /* 0x00000004140f7c24 */ /* 0x000fe2000f8e02ff */
[----:B------:R-:W-:Y:S01]  /*22a0*/  SEL R13, RZ, 0x10, P1 ;  /* 0x00000010ff0d7807 */ /* 0x000fe20000800000 */
[----:B------:R-:W-:Y:S01]  /*22b0*/  IMAD R20, R64, R60, RZ ;  /* 0x0000003c40147224 */ /* 0x000fe200078e02ff */
[----:B------:R-:W-:Y:S01]  /*22c0*/  SEL R14, RZ, 0x20, P2 ;  /* 0x00000020ff0e7807 */ /* 0x000fe20001000000 */
[C---:B------:R-:W-:Y:S01]  /*22d0*/  IMAD R95, R21.reuse, UR5, R15 ;  /* 0x00000005155f7c24 */ /* 0x040fe2000f8e020f */
[----:B------:R-:W-:Y:S01]  /*22e0*/  LOP3.LUT P1, RZ, R236, 0x4, RZ, 0xc0, !PT ;  /* 0x00000004ecff7812 */ /* 0x000fe2000782c0ff */
[----:B------:R-:W-:Y:S01]  /*22f0*/  IMAD R59, R18, R61, R20 ;  /* 0x0000003d123b7224 */ /* 0x000fe200078e0214 */
[----:B------:R-:W-:Y:S01]  /*2300*/  LOP3.LUT R13, R14, R12, R13, 0xfe, !PT ;  /* 0x0000000c0e0d7212 */ /* 0x000fe200078efe0d */
[----:B------:R-:W-:Y:S01]  /*2310*/  IMAD.WIDE.U32 R8, R21, UR4, R8 ;  /* 0x0000000415087c25 */ /* 0x000fe2000f8e0008 */
[----:B------:R-:W-:Y:S01]  /*2320*/  SEL R12, RZ, 0x40, P0 ;  /* 0x00000040ff0c7807 */ /* 0x000fe20000000000 */
[----:B------:R-:W-:Y:S01]  /*2330*/  ULDC UR4, c[0x0][0x2f4] ;  /* 0x0000bd0000047ab9 */ /* 0x000fe20000000800 */
[----:B------:R-:W-:Y:S01]  /*2340*/  ISETP.GE.AND P0, PT, R4, R41, PT ;  /* 0x000000290400720c */ /* 0x000fe20003f06270 */
[----:B0-----:R-:W-:Y:S01]  /*2350*/  IMAD.WIDE.U32 R14, R18, R82, R22 ;  /* 0x00000052120e7225 */ /* 0x001fe200078e0016 */
[----:B------:R-:W-:-:S02]  /*2360*/  LOP3.LUT R97, R13, R12, RZ, 0xfc, !PT ;  /* 0x0000000c0d617212 */ /* 0x000fc400078efcff */
[----:B------:R-:W-:Y:S01]  /*2370*/  SEL R35, R41, RZ, P0 ;  /* 0x000000ff29237207 */ /* 0x000fe20000000000 */
[-C--:B------:R-:W-:Y:S01]  /*2380*/  IMAD R12, R64, R82.reuse, RZ ;  /* 0x00000052400c7224 */ /* 0x080fe200078e02ff */
[C---:B------:R-:W-:Y:S01]  /*2390*/  IADD3 R62, P2, R18.reuse, R63, RZ ;  /* 0x0000003f123e7210 */ /* 0x040fe20007f5e0ff */
[----:B------:R-:W-:Y:S01]  /*23a0*/  IMAD.WIDE.U32 R32, R18, R82, R4 ;  /* 0x0000005212207225 */ /* 0x000fe200078e0004 */
[----:B------:R-:W-:Y:S02]  /*23b0*/  SHF.L.U64.HI R71, R82, 0x6, R83 ;  /* 0x0000000652477819 */ /* 0x000fe40000010253 */
[----:B------:R-:W-:Y:S01]  /*23c0*/  SEL R79, R79, 0xffffffe0, !P1 ;  /* 0xffffffe04f4f7807 */ /* 0x000fe20004800000 */
[C---:B------:R-:W-:Y:S01]  /*23d0*/  IMAD R37, R18.reuse, R83, R12 ;  /* 0x0000005312257224 */ /* 0x040fe200078e020c */
[----:B------:R-:W-:Y:S01]  /*23e0*/  SEL R96, RZ, 0xffffff80, P3 ;  /* 0xffffff80ff607807 */ /* 0x000fe20001800000 */
[----:B------:R-:W-:Y:S01]  /*23f0*/  IMAD.WIDE.U32 R12, R18, R60, R22 ;  /* 0x0000003c120c7225 */ /* 0x000fe200078e0016 */
[----:B------:R-:W-:-:S02]  /*2400*/  ISETP.GE.AND P1, PT, R4, UR4, PT ;  /* 0x0000000404007c0c */ /* 0x000fc4000bf26270 */
[----:B------:R-:W-:Y:S01]  /*2410*/  LOP3.LUT R96, R97, 0x80, R96, 0xc8, !PT ;  /* 0x0000008061607812 */ /* 0x000fe200078ec860 */
[----:B------:R-:W-:Y:S01]  /*2420*/  IMAD.IADD R57, R13, 0x1, R59 ;  /* 0x000000010d397824 */ /* 0x000fe200078e023b */
[----:B-----5:R-:W-:Y:S01]  /*2430*/  SHF.R.S32.HI R13, RZ, 0x1f, R30 ;  /* 0x0000001fff0d7819 */ /* 0x020fe2000001141e */
[----:B------:R-:W-:Y:S01]  /*2440*/  IMAD.MOV.U32 R56, RZ, RZ, R12 ;  /* 0x000000ffff387224 */ /* 0x000fe200078e000c */
[----:B------:R-:W-:Y:S01]  /*2450*/  IADD3 R95, R9, R95, RZ ;  /* 0x0000005f095f7210 */ /* 0x000fe20007ffe0ff */
[----:B------:R-:W-:Y:S01]  /*2460*/  IMAD.IADD R35, R4, 0x1, R35 ;  /* 0x0000000104237824 */ /* 0x000fe200078e0223 */
[----:B------:R-:W-:Y:S01]  /*2470*/  LOP3.LUT R97, R97, 0x40, RZ, 0xc0, !PT ;  /* 0x0000004061617812 */ /* 0x000fe200078ec0ff */
[----:B------:R-:W-:Y:S02]  /*2480*/  IMAD R12, R13, R82, RZ ;  /* 0x000000520d0c7224 */ /* 0x000fe400078e02ff */
[----:B------:R-:W-:Y:S01]  /*2490*/  IMAD.IADD R15, R15, 0x1, R37 ;  /* 0x000000010f0f7824 */ /* 0x000fe200078e0225 */
[----:B------:R-:W-:Y:S01]  /*24a0*/  SHF.R.S32.HI R34, RZ, 0x1f, R35 ;  /* 0x0000001fff227819 */ /* 0x000fe20000011423 */
[----:B------:R-:W-:-:S02]  /*24b0*/  IMAD.IADD R33, R37, 0x1, R33 ;  /* 0x0000000125217824 */ /* 0x000fc400078e0221 */
[----:B------:R-:W-:Y:S01]  /*24c0*/  IMAD R37, R30, R83, R12 ;  /* 0x000000531e257224 */ /* 0x000fe200078e020c */
[----:B------:R-:W-:Y:S01]  /*24d0*/  LEA.HI R34, R34, R35, RZ, 0x3 ;  /* 0x0000002322227211 */ /* 0x000fe200078f18ff */
[----:B------:R-:W-:Y:S02]  /*24e0*/  IMAD R36, R13, R60, RZ ;  /* 0x0000003c0d247224 */ /* 0x000fe400078e02ff */
[-C--:B------:R-:W-:Y:S01]  /*24f0*/  IMAD.WIDE.U32 R12, R30, R82.reuse, R14 ;  /* 0x000000521e0c7225 */ /* 0x080fe200078e000e */
[----:B------:R-:W-:Y:S02]  /*2500*/  SHF.R.S32.HI R88, RZ, 0x3, R34 ;  /* 0x00000003ff587819 */ /* 0x000fe40000011422 */
[----:B------:R-:W-:Y:S01]  /*2510*/  LOP3.LUT R89, R34, 0xfffffff8, RZ, 0xc0, !PT ;  /* 0xfffffff822597812 */ /* 0x000fe200078ec0ff */
[----:B------:R-:W-:Y:S01]  /*2520*/  IMAD.WIDE.U32 R14, R30, R82, R32 ;  /* 0x000000521e0e7225 */ /* 0x000fe200078e0020 */
[--C-:B------:R-:W-:Y:S02]  /*2530*/  LOP3.LUT R33, R73, 0x18, R4.reuse, 0xf8, !PT ;  /* 0x0000001849217812 */ /* 0x100fe400078ef804 */
[----:B------:R-:W-:Y:S01]  /*2540*/  SHF.R.S32.HI R92, RZ, 0x1f, R89 ;  /* 0x0000001fff5c7819 */ /* 0x000fe20000011459 */
[----:B------:R-:W-:Y:S01]  /*2550*/  IMAD.WIDE.U32 R20, R18, R60, R4 ;  /* 0x0000003c12147225 */ /* 0x000fe200078e0004 */
[----:B------:R-:W-:-:S02]  /*2560*/  LOP3.LUT R32, R33, R76, RZ, 0x3c, !PT ;  /* 0x0000004c21207212 */ /* 0x000fc400078e3cff */
[--C-:B------:R-:W-:Y:S01]  /*2570*/  LOP3.LUT R33, R73, 0x38, R34.reuse, 0xf8, !PT ;  /* 0x0000003849217812 */ /* 0x100fe200078ef822 */
[----:B------:R-:W-:Y:S01]  /*2580*/  IMAD.IADD R59, R59, 0x1, R21 ;  /* 0x000000013b3b7824 */ /* 0x000fe200078e0215 */
[----:B------:R-:W-:Y:S01]  /*2590*/  LOP3.LUT R34, R217, 0x38, R34, 0xf8, !PT ;  /* 0x00000038d9227812 */ /* 0x000fe200078ef822 */
[----:B------:R-:W-:Y:S02]  /*25a0*/  IMAD.MOV.U32 R58, RZ, RZ, R20 ;  /* 0x000000ffff3a7224 */ /* 0x000fe400078e0014 */
[----:B------:R-:W-:Y:S01]  /*25b0*/  IMAD R81, R219, 0x200, R32 ;  /* 0x00000200db517824 */ /* 0x000fe200078e0220 */
[----:B------:R-:W-:Y:S01]  /*25c0*/  LOP3.LUT R32, R33, R76, RZ, 0x3c, !PT ;  /* 0x0000004c21207212 */ /* 0x000fe200078e3cff */
[----:B------:R-:W-:Y:S01]  /*25d0*/  IMAD R35, R11, 0x60, RZ ;  /* 0x000000600b237824 */ /* 0x000fe200078e02ff */
[----:B------:R-:W-:Y:S01]  /*25e0*/  LOP3.LUT R33, R34, R38, RZ, 0x3c, !PT ;  /* 0x0000002622217212 */ /* 0x000fe200078e3cff */
[C---:B------:R-:W-:Y:S02]  /*25f0*/  IMAD R91, R30.reuse, R61, R36 ;  /* 0x0000003d1e5b7224 */ /* 0x040fe400078e0224 */
[----:B------:R-:W-:-:S04]  /*2600*/  IMAD.WIDE.U32 R56, R30, R60, R56 ;  /* 0x0000003c1e387225 */ /* 0x000fc800078e0038 */
[----:B------:R-:W-:-:S04]  /*2610*/  IMAD.WIDE.U32 R58, R30, R60, R58 ;  /* 0x0000003c1e3a7225 */ /* 0x000fc800078e003a */
[----:B------:R-:W-:-:S04]  /*2620*/  IMAD.WIDE.U32 R10, R10, 0x60, RZ ;  /* 0x000000600a0a7825 */ /* 0x000fc800078e00ff */
[----:B------:R-:W-:Y:S02]  /*2630*/  IMAD R83, R83, 0x60, RZ ;  /* 0x0000006053537824 */ /* 0x000fe400078e02ff */
[----:B------:R-:W-:-:S04]  /*2640*/  IMAD.WIDE.U32 R20, R82, 0x60, RZ ;  /* 0x0000006052147825 */ /* 0x000fc800078e00ff */
[----:B------:R-:W-:-:S04]  /*2650*/  IMAD.WIDE.U32 R60, R60, 0x60, RZ ;  /* 0x000000603c3c7825 */ /* 0x000fc800078e00ff */
[----:B------:R-:W-:Y:S02]  /*2660*/  IMAD.SHL.U32 R72, R82, 0x40, RZ ;  /* 0x0000004052487824 */ /* 0x000fe400078e00ff */
[----:B------:R-:W-:Y:S01]  /*2670*/  IMAD.X R63, R64, 0x1, R43, P2 ;  /* 0x00000001403f7824 */ /* 0x000fe200010e062b */
[----:B------:R-:W-:Y:S01]  /*2680*/  ISETP.GE.AND P2, PT, R31, UR4, PT ;  /* 0x000000041f007c0c */ /* 0x000fe2000bf46270 */
[----:B------:R-:W-:Y:S02]  /*2690*/  IMAD.IADD R87, R57, 0x1, R91 ;  /* 0x0000000139577824 */ /* 0x000fe400078e025b */
[----:B------:R-:W-:Y:S02]  /*26a0*/  IMAD.IADD R82, R11, 0x1, R35 ;  /* 0x000000010b527824 */ /* 0x000fe400078e0223 */
[----:B------:R-:W-:Y:S02]  /*26b0*/  IMAD.IADD R83, R21, 0x1, R83 ;  /* 0x0000000115537824 */ /* 0x000fe400078e0253 */
[----:B------:R-:W-:-:S02]  /*26c0*/  IMAD.IADD R84, R61, 0x1, R39 ;  /* 0x000000013d547824 */ /* 0x000fc400078e0227 */
[----:B------:R-:W-:Y:S02]  /*26d0*/  IMAD.IADD R85, R79, 0x1, R81 ;  /* 0x000000014f557824 */ /* 0x000fe400078e0251 */
[----:B------:R-:W-:Y:S02]  /*26e0*/  IMAD.IADD R86, R13, 0x1, R37 ;  /* 0x000000010d567824 */ /* 0x000fe400078e0225 */
[----:B------:R-:W-:Y:S02]  /*26f0*/  IMAD.IADD R90, R37, 0x1, R15 ;  /* 0x00000001255a7824 */ /* 0x000fe400078e020f */
[----:B------:R-:W-:Y:S02]  /*2700*/  IMAD.IADD R91, R91, 0x1, R59 ;  /* 0x000000015b5b7824 */ /* 0x000fe400078e023b */
[----:B------:R-:W-:Y:S02]  /*2710*/  IMAD R93, R219, 0x200, R32 ;  /* 0x00000200db5d7824 */ /* 0x000fe400078e0220 */
[----:B------:R-:W-:-:S07]  /*2720*/  IMAD.IADD R94, R220, 0x1, R33 ;  /* 0x00000001dc5e7824 */ /* 0x000fce00078e0221 */
.L_x_11968:
        /* <DEDUP_REMOVED lines=9> */
[----:B------:R-:W-:-:S03]  /*27c0*/  IADD3 R33, P5, R3, R104, RZ ;  /* 0x0000006803217210 */ /* 0x000fc60007fbe0ff */
[----:B------:R-:W-:Y:S01]  /*27d0*/  IMAD.IADD R109, R105, 0x1, R27 ;  /* 0x00000001696d7824 */ /* 0x000fe200078e021b */
[----:B------:R-:W-:-:S03]  /*27e0*/  IADD3 R27, P3, P4, R3, R104, R70 ;  /* 0x00000068031b7210 */ /* 0x000fc60007c7e046 */
[----:B------:R-:W-:Y:S01]  /*27f0*/  IMAD.X R34, R109, 0x1, R0, P5 ;  /* 0x000000016d227824 */ /* 0x000fe200028e0600 */
[----:B------:R-:W-:Y:S02]  /*2800*/  IADD3.X R32, R0, R109, R69, P3, P4 ;  /* 0x0000006d00207210 */ /* 0x000fe40001fe8445 */
[-C--:B0-----:R-:W-:Y:S02]  /*2810*/  LEA R40, P3, R27, R100.reuse, 0x1 ;  /* 0x000000641b287211 */ /* 0x081fe400078608ff */
[----:B------:R-:W-:Y:S02]  /*2820*/  LEA R42, P5, R33, R100, 0x1 ;  /* 0x00000064212a7211 */ /* 0x000fe400078a08ff */
[-C--:B------:R-:W-:Y:S01]  /*2830*/  LEA.HI.X R41, R27, R101.reuse, R32, 0x1, P3 ;  /* 0x000000651b297211 */ /* 0x080fe200018f0c20 */
[----:B------:R-:W-:Y:S01]  /*2840*/  IMAD R27, R17, 0x1800, R81 ;  /* 0x00001800111b7824 */ /* 0x000fe200078e0251 */
[----:B-1----:R-:W-:Y:S02]  /*2850*/  ISETP.GE.AND P3, PT, R107, 0x1, PT ;  /* 0x000000016b00780c */ /* 0x002fe40003f66270 */
[----:B------:R-:W-:Y:S01]  /*2860*/  LEA.HI.X R43, R33, R101, R34, 0x1, P5 ;  /* 0x00000065212b7211 */ /* 0x000fe200028f0c22 */
[----:B------:R-:W-:Y:S01]  /*2870*/  IMAD R33, R17, 0x1800, R85 ;  /* 0x0000180011217824 */ /* 0x000fe200078e0255 */
[----:B------:R-:W-:Y:S01]  /*2880*/  ISETP.GT.AND P4, PT, R45, R28, PT ;  /* 0x0000001c2d00720c */ /* 0x000fe20003f84270 */
[----:B------:R-:W-:-:S02]  /*2890*/  IMAD R106, R27, 0x2, R26 ;  /* 0x000000021b6a7824 */ /* 0x000fc400078e021a */
[----:B------:R-:W-:Y:S01]  /*28a0*/  IMAD R102, R33, 0x2, R26 ;  /* 0x0000000221667824 */ /* 0x000fe200078e021a */
[----:B------:R-:W-:Y:S01]  /*28b0*/  P2R R99, PR, RZ, 0x10 ;  /* 0x00000010ff637803 */ /* 0x000fe20000000000 */
[----:B------:R-:W-:-:S04]  /*28c0*/  IMAD.MOV.U32 R27, RZ, RZ, R45 ;  /* 0x000000ffff1b7224 */ /* 0x000fc800078e002d */
        /* <DEDUP_REMOVED lines=42> */
.L_x_11925:
[----:B------:R-:W-:Y:S05]  /*2b70*/  BSYNC B1 ;  /* 0x0000000000017941 */ /* 0x000fea0003800000 */
.L_x_11924:
[----:B------:R-:W-:Y:S01]  /*2b80*/  ISETP.GE.AND P5, PT, R232, R103, PT ;  /* 0x00000067e800720c */ /* 0x000fe20003fa6270 */
[----:B------:R-:W-:Y:S01]  /*2b90*/  BSSY B1, `(.L_x_11926) ;  /* 0x000001b000017945 */ /* 0x000fe20003800000 */
[----:B------:R-:W-:Y:S02]  /*2ba0*/  CS2R R46, SRZ ;  /* 0x00000000002e7805 */ /* 0x000fe4000001ff00 */
[----:B0-----:R-:W-:Y:S01]  /*2bb0*/  CS2R R38, SRZ ;  /* 0x0000000000267805 */ /* 0x001fe2000001ff00 */
        /* <DEDUP_REMOVED lines=24> */
.L_x_11927:
[----:B------:R-:W-:Y:S05]  /*2d40*/  BSYNC B1 ;  /* 0x0000000000017941 */ /* 0x000fea0003800000 */
.L_x_11926:
        /* <DEDUP_REMOVED lines=10> */
[----:B-----5:R-:W-:-:S02]  /*2df0*/  IMAD.MOV.U32 R34, RZ, RZ, R46 ;  /* 0x000000ffff227224 */ /* 0x020fc400078e002e */
[----:B------:R-:W-:Y:S01]  /*2e00*/  IMAD.MOV.U32 R35, RZ, RZ, R47 ;  /* 0x000000ffff237224 */ /* 0x000fe200078e002f */
        /* <DEDUP_REMOVED lines=15> */
.L_x_11928:
[----:B------:R-:W-:Y:S01]  /*2f00*/  IMAD R98, R17, 0x8, R16 ;  /* 0x0000000811627824 */ /* 0x000fe200078e0210 */
[----:B------:R-:W-:Y:S01]  /*2f10*/  SHF.L.U32 R111, R204, 0x1f, RZ ;  /* 0x0000001fcc6f7819 */ /* 0x000fe200000006ff */
[----:B------:R-:W-:Y:S03]  /*2f20*/  BSSY B1, `(.L_x_11929) ;  /* 0x0000003000017945 */ /* 0x000fe60003800000 */
[----:B------:R-:W0:Y:S02]  /*2f30*/  SYNCS.PHASECHK.TRANS64.TRYWAIT P6, [R98+URZ+0x22890], R111 ;  /* 0x0228906f620075a7 */ /* 0x000e2400080c017f */
[----:B0-----:R-:W-:Y:S05]  /*2f40*/  @!P6 BRA `(.L_x_11930) ;  /* 0x000001e00084e947 */ /* 0x001fea0003800000 */
.L_x_12287:
[----:B------:R-:W-:Y:S05]  /*2f50*/  BSYNC B1 ;  /* 0x0000000000017941 */ /* 0x000fea0003800000 */
.L_x_11929:
        /* <DEDUP_REMOVED lines=49> */
.L_x_11936:
[----:B------:R-:W-:Y:S05]  /*3270*/  BSYNC B3 ;  /* 0x0000000000037941 */ /* 0x000fea0003800000 */
.L_x_11935:
[----:B--2---:R1:W-:Y:S02]  /*3280*/  STG.E.128 desc[UR38][R42.64], R32 ;  /* 0x000000202a007986 */ /* 0x0043e4000c101d26 */
.L_x_11934:
[----:B------:R-:W-:Y:S05]  /*3290*/  BSYNC B2 ;  /* 0x0000000000027941 */ /* 0x000fea0003800000 */
.L_x_11933:
[----:B------:R-:W-:Y:S05]  /*32a0*/  @P2 BRA `(.L_x_11932) ;  /* 0x0000000000bc2947 */ /* 0x000fea0003800000 */
[----:B-1----:R1:W2:Y:S01]  /*32b0*/  LDS.128 R32, [R102] ;  /* 0x0000000066207984 */ /* 0x0022a20000000c00 */
        /* <DEDUP_REMOVED lines=44> */
.L_x_11938:
[----:B------:R-:W-:Y:S05]  /*3580*/  BSYNC B2 ;  /* 0x0000000000027941 */ /* 0x000fea0003800000 */
.L_x_11937:
[----:B--2---:R2:W-:Y:S02]  /*3590*/  STG.E.128 desc[UR38][R42.64+0x40], R32 ;  /* 0x000040202a007986 */ /* 0x0045e4000c101d26 */
.L_x_11932:
[----:B------:R-:W-:Y:S05]  /*35a0*/  BSYNC B1 ;  /* 0x0000000000017941 */ /* 0x000fea0003800000 */
.L_x_11931:
        /* <DEDUP_REMOVED lines=17> */
[----:B------:R-:W-:-:S02]  /*36c0*/  HADD2.F32 R43, -RZ, R35.H1_H1 ;  /* 0x30000023ff2b7230 */ /* 0x000fc40000004100 */
[----:B------:R-:W-:Y:S02]  /*36d0*/  HADD2.F32 R44, -RZ, R49.H0_H0 ;  /* 0x20000031ff2c7230 */ /* 0x000fe40000004100 */
[----:B------:R-:W-:Y:S01]  /*36e0*/  FMUL.FTZ R45, R33, R45 ;  /* 0x0000002d212d7220 */ /* 0x000fe20000410000 */
[----:B------:R-:W-:Y:S02]  /*36f0*/  HADD2.F32 R35, -RZ, R35.H0_H0 ;  /* 0x20000023ff237230 */ /* 0x000fe40000004100 */
[----:B------:R-:W-:Y:S01]  /*3700*/  FMUL.FTZ R52, R43, R48 ;  /* 0x000000302b347220 */ /* 0x000fe20000410000 */
[----:B------:R-:W-:Y:S02]  /*3710*/  HADD2.F32 R46, -RZ, R46.H0_H0 ;  /* 0x2000002eff2e7230 */ /* 0x000fe40000004100 */
[-C--:B------:R-:W-:Y:S01]  /*3720*/  FFMA.FTZ R50, R33, R44.reuse, -R50 ;  /* 0x0000002c21327223 */ /* 0x080fe20000010832 */
[----:B------:R-:W-:Y:S01]  /*3730*/  FFMA.FTZ R49, R34, R44, R45 ;  /* 0x0000002c22317223 */ /* 0x000fe2000001002d */
[----:B------:R-:W-:Y:S01]  /*3740*/  FMUL.FTZ R48, R35, R48 ;  /* 0x0000003023307220 */ /* 0x000fe20000410000 */
[----:B------:R-:W-:-:S02]  /*3750*/  HADD2.F32 R45, -RZ, R104.H1_H1 ;  /* 0x30000068ff2d7230 */ /* 0x000fc40000004100 */
[-C--:B------:R-:W-:Y:S01]  /*3760*/  FFMA.FTZ R52, R35, R46.reuse, -R52 ;  /* 0x0000002e23347223 */ /* 0x080fe20000010834 */
[--C-:B------:R-:W-:Y:S02]  /*3770*/  HADD2.F32 R35, -RZ, R105.reuse.H1_H1 ;  /* 0x30000069ff237230 */ /* 0x100fe40000004100 */
        /* <DEDUP_REMOVED lines=19> */
.L_x_11943:
[----:B------:R-:W-:Y:S05]  /*38b0*/  BSYNC B2 ;  /* 0x0000000000027941 */ /* 0x000fea0003800000 */
.L_x_11942:
[----:B--2---:R3:W-:Y:S02]  /*38c0*/  STG.E.128 desc[UR38][R40.64], R32 ;  /* 0x0000002028007986 */ /* 0x0047e4000c101d26 */
.L_x_11941:
[----:B------:R-:W-:Y:S05]  /*38d0*/  BSYNC B1 ;  /* 0x0000000000017941 */ /* 0x000fea0003800000 */
.L_x_11940:
[----:B------:R-:W-:Y:S05]  /*38e0*/  @P2 BRA `(.L_x_11939) ;  /* 0x0000001800302947 */ /* 0x000fea0003800000 */
[----:B-123--:R1:W2:Y:S01]  /*38f0*/  LDS.128 R32, [R102+0x2000] ;  /* 0x0020000066207984 */ /* 0x00e2a20000000c00 */
        /* <DEDUP_REMOVED lines=44> */
.L_x_11945:
[----:B------:R-:W-:Y:S05]  /*3bc0*/  BSYNC B1 ;  /* 0x0000000000017941 */ /* 0x000fea0003800000 */
.L_x_11944:
[----:B--2---:R4:W-:Y:S01]  /*3bd0*/  STG.E.128 desc[UR38][R40.64+0x40], R32 ;  /* 0x0000402028007986 */ /* 0x0049e2000c101d26 */
[----:B------:R-:W-:Y:S05]  /*3be0*/  BRA `(.L_x_11939) ;  /* 0x0000001400707947 */ /* 0x000fea0003800000 */
.L_x_11923:
        /* <DEDUP_REMOVED lines=18> */
[----:B------:R-:W-:Y:S02]  /*3d10*/  CS2R R34, SRZ ;  /* 0x0000000000227805 */ /* 0x000fe4000001ff00 */
[----:B------:R-:W-:-:S05]  /*3d20*/  @!P4 IADD3 R32, P5, R14, R32, RZ ;  /* 0x000000200e20c210 */ /* 0x000fca0007fbe0ff */
[----:B------:R-:W-:Y:S01]  /*3d30*/  @!P4 IMAD.X R33, R111, 0x1, R90, P5 ;  /* 0x000000016f21c824 */ /* 0x000fe200028e065a */
[----:B---3--:R-:W-:-:S04]  /*3d40*/  @!P4 LEA R50, P5, R32, R50, 0x1 ;  /* 0x000000322032c211 */ /* 0x008fc800078a08ff */
[----:B------:R-:W-:Y:S02]  /*3d50*/  @!P4 LEA.HI.X R51, R32, R51, R33, 0x1, P5 ;  /* 0x000000332033c211 */ /* 0x000fe400028f0c21 */
[----:B------:R-:W-:-:S03]  /*3d60*/  CS2R R32, SRZ ;  /* 0x0000000000207805 */ /* 0x000fc6000001ff00 */
[----:B------:R2:W3:Y:S04]  /*3d70*/  @!P4 LDG.E.128 R36, desc[UR38][R50.64] ;  /* 0x000000263224c981 */ /* 0x0004e8000c1e1d00 */
[----:B------:R-:W4:Y:S01]  /*3d80*/  @!P4 LDG.E.128 R32, desc[UR38][R48.64] ;  /* 0x000000263020c981 */ /* 0x000f22000c1e1d00 */
[C---:B0-----:R-:W-:Y:S02]  /*3d90*/  @!P3 LEA R52, P4, R40.reuse, R52, 0x1 ;  /* 0x000000342834b211 */ /* 0x041fe400078808ff */
[----:B------:R-:W-:Y:S02]  /*3da0*/  CS2R R42, SRZ ;  /* 0x00000000002a7805 */ /* 0x000fe4000001ff00 */
[----:B------:R-:W-:Y:S02]  /*3db0*/  @!P3 LEA.HI.X R53, R40, R53, R41, 0x1, P4 ;  /* 0x000000352835b211 */ /* 0x000fe400020f0c29 */
[----:B------:R-:W-:-:S02]  /*3dc0*/  CS2R R40, SRZ ;  /* 0x0000000000287805 */ /* 0x000fc4000001ff00 */
[----:B-1----:R-:W-:-:S04]  /*3dd0*/  @!P3 LEA R54, P4, R46, R44, 0x1 ;  /* 0x0000002c2e36b211 */ /* 0x002fc800078808ff */
[----:B------:R-:W-:Y:S01]  /*3de0*/  @!P3 LEA.HI.X R55, R46, R45, R47, 0x1, P4 ;  /* 0x0000002d2e37b211 */ /* 0x000fe200020f0c2f */
[----:B------:R-:W5:Y:S01]  /*3df0*/  @!P3 LDG.E.128 R40, desc[UR38][R52.64] ;  /* 0x000000263428b981 */ /* 0x000f62000c1e1d00 */
[----:B------:R-:W-:Y:S02]  /*3e00*/  CS2R R46, SRZ ;  /* 0x00000000002e7805 */ /* 0x000fe4000001ff00 */
[----:B------:R-:W-:-:S06]  /*3e10*/  CS2R R44, SRZ ;  /* 0x00000000002c7805 */ /* 0x000fcc000001ff00 */
[----:B------:R-:W5:Y:S01]  /*3e20*/  @!P3 LDG.E.128 R44, desc[UR38][R54.64] ;  /* 0x00000026362cb981 */ /* 0x000f62000c1e1d00 */
[----:B------:R-:W-:Y:S02]  /*3e30*/  ISETP.NE.AND P3, PT, R203, 0x3, PT ;  /* 0x00000003cb00780c */ /* 0x000fe40003f65270 */
[----:B------:R-:W-:Y:S01]  /*3e40*/  ISETP.GE.AND P4, PT, R4, R107, PT ;  /* 0x0000006b0400720c */ /* 0x000fe20003f86270 */
[----:B----4-:R-:W-:Y:S02]  /*3e50*/  IMAD.MOV.U32 R48, RZ, RZ, R34 ;  /* 0x000000ffff307224 */ /* 0x010fe400078e0022 */
[----:B------:R-:W-:Y:S02]  /*3e60*/  IMAD.MOV.U32 R49, RZ, RZ, R35 ;  /* 0x000000ffff317224 */ /* 0x000fe400078e0023 */
[----:B--2---:R-:W-:Y:S02]  /*3e70*/  IMAD.MOV.U32 R50, RZ, RZ, R32 ;  /* 0x000000ffff327224 */ /* 0x004fe400078e0020 */
[----:B------:R-:W-:Y:S01]  /*3e80*/  IMAD.MOV.U32 R51, RZ, RZ, R33 ;  /* 0x000000ffff337224 */ /* 0x000fe200078e0021 */
[----:B------:R-:W-:Y:S01]  /*3e90*/  PRMT R120, R48, 0x7610, R120 ;  /* 0x0000761030787816 */ /* 0x000fe20000000078 */
[----:B---3--:R-:W-:Y:S01]  /*3ea0*/  IMAD.MOV.U32 R48, RZ, RZ, R38 ;  /* 0x000000ffff307224 */ /* 0x008fe200078e0026 */
[----:B------:R-:W-:Y:S01]  /*3eb0*/  PRMT R125, R49, 0x7610, R125 ;  /* 0x00007610317d7816 */ /* 0x000fe2000000007d */
[----:B------:R-:W-:Y:S01]  /*3ec0*/  IMAD.MOV.U32 R49, RZ, RZ, R39 ;  /* 0x000000ffff317224 */ /* 0x000fe200078e0027 */
[----:B------:R-:W-:Y:S01]  /*3ed0*/  PRMT R133, R50, 0x7610, R133 ;  /* 0x0000761032857816 */ /* 0x000fe20000000085 */
[----:B------:R-:W-:Y:S01]  /*3ee0*/  IMAD.MOV.U32 R50, RZ, RZ, R36 ;  /* 0x000000ffff327224 */ /* 0x000fe200078e0024 */
[----:B------:R-:W-:Y:S01]  /*3ef0*/  PRMT R122, R51, 0x7610, R122 ;  /* 0x00007610337a7816 */ /* 0x000fe2000000007a */
[----:B------:R-:W-:Y:S01]  /*3f00*/  IMAD.MOV.U32 R51, RZ, RZ, R37 ;  /* 0x000000ffff337224 */ /* 0x000fe200078e0025 */
[----:B------:R-:W-:Y:S01]  /*3f10*/  PRMT R120, R120, 0x5410, R48 ;  /* 0x0000541078787816 */ /* 0x000fe20000000030 */
[----:B-----5:R-:W-:Y:S01]  /*3f20*/  IMAD.MOV.U32 R48, RZ, RZ, R42 ;  /* 0x000000ffff307224 */ /* 0x020fe200078e002a */
        /* <DEDUP_REMOVED lines=16> */
.L_x_11946:
        /* <DEDUP_REMOVED lines=9> */
.L_x_12288:
[----:B------:R-:W-:Y:S05]  /*40c0*/  BSYNC B1 ;  /* 0x0000000000017941 */ /* 0x000fea0003800000 */
.L_x_11947:
        /* <DEDUP_REMOVED lines=34> */
[----:B------:R-:W-:Y:S01]  /*42f0*/  HADD2.F32 R35, -RZ, R122.H1_H1 ;  /* 0x3000007aff237230 */ /* 0x000fe20000004100 */
[--C-:B------:R-:W-:Y:S01]  /*4300*/  SHF.R.U64 R127, R38, 0x10, R39.reuse ;  /* 0x00000010267f7819 */ /* 0x100fe20000001227 */
[----:B------:R-:W-:Y:S01]  /*4310*/  HADD2.F32 R38, -RZ, R36.H0_H0 ;  /* 0x20000024ff267230 */ /* 0x000fe20000004100 */
[----:B------:R-:W-:Y:S01]  /*4320*/  SHF.R.U32.HI R39, RZ, 0x10, R39 ;  /* 0x00000010ff277819 */ /* 0x000fe20000011627 */
[----:B------:R-:W-:-:S02]  /*4330*/  HADD2.F32 R49, -RZ, R49.H1_H1 ;  /* 0x30000031ff317230 */ /* 0x000fc40000004100 */
[-C--:B------:R-:W-:Y:S01]  /*4340*/  FMUL.FTZ R37, R33, R35.reuse ;  /* 0x0000002321257220 */ /* 0x080fe20000410000 */
[----:B------:R-:W-:Y:S02]  /*4350*/  HADD2.F32 R34, -RZ, R122.H0_H0 ;  /* 0x2000007aff227230 */ /* 0x000fe40000004100 */
        /* <DEDUP_REMOVED lines=8> */
[----:B------:R-:W-:Y:S02]  /*43e0*/  HADD2.F32 R32, -RZ, R51.H0_H0 ;  /* 0x20000033ff207230 */ /* 0x000fe40000004100 */
[----:B------:R-:W-:Y:S01]  /*43f0*/  FFMA.FTZ R124, R49, R36, -R124 ;  /* 0x00000024317c7223 */ /* 0x000fe2000001087c */
[----:B------:R-:W-:Y:S02]  /*4400*/  HADD2.F32 R35, -RZ, R125.H1_H1 ;  /* 0x3000007dff237230 */ /* 0x000fe40000004100 */
[----:B------:R-:W-:Y:S01]  /*4410*/  HADD2.F32 R55, -RZ, R55.H1_H1 ;  /* 0x30000037ff377230 */ /* 0x000fe20000004100 */
[----:B------:R-:W-:Y:S01]  /*4420*/  F2FP.F16.F32.PACK_AB R53, R53, R122 ;  /* 0x0000007a3535723e */ /* 0x000fe200000000ff */
[----:B------:R-:W-:Y:S02]  /*4430*/  HADD2.F32 R38, -RZ, R39.H0_H0 ;  /* 0x20000027ff267230 */ /* 0x000fe40000004100 */
[----:B------:R-:W-:Y:S01]  /*4440*/  FMUL.FTZ R126, R32, R35 ;  /* 0x00000023207e7220 */ /* 0x000fe20000410000 */
[----:B------:R-:W-:-:S02]  /*4450*/  HADD2.F32 R51, -RZ, R51.H1_H1 ;  /* 0x30000033ff337230 */ /* 0x000fc40000004100 */
[----:B------:R-:W-:Y:S01]  /*4460*/  FMUL.FTZ R37, R33, R35 ;  /* 0x0000002321257220 */ /* 0x000fe20000410000 */
[----:B------:R-:W-:Y:S02]  /*4470*/  HADD2.F32 R34, -RZ, R125.H0_H0 ;  /* 0x2000007dff227230 */ /* 0x000fe40000004100 */
[-C--:B------:R-:W-:Y:S01]  /*4480*/  FMUL.FTZ R128, R55, R38.reuse ;  /* 0x0000002637807220 */ /* 0x080fe20000410000 */
[----:B------:R-:W-:Y:S02]  /*4490*/  HADD2.F32 R36, -RZ, R123.H0_H0 ;  /* 0x2000007bff247230 */ /* 0x000fe40000004100 */
[----:B------:R-:W-:Y:S01]  /*44a0*/  FMUL.FTZ R130, R51, R38 ;  /* 0x0000002633827220 */ /* 0x000fe20000410000 */
[----:B------:R-:W-:Y:S02]  /*44b0*/  HADD2.F32 R35, -RZ, R132.H0_H0 ;  /* 0x20000084ff237230 */ /* 0x000fe40000004100 */
[-C--:B------:R-:W-:Y:S01]  /*44c0*/  FFMA.FTZ R126, R33, R34.reuse, R126 ;  /* 0x00000022217e7223 */ /* 0x080fe2000001007e */
[----:B------:R-:W-:Y:S01]  /*44d0*/  FFMA.FTZ R38, R32, R34, -R37 ;  /* 0x0000002220267223 */ /* 0x000fe20000010825 */
[-C--:B------:R-:W-:Y:S01]  /*44e0*/  FFMA.FTZ R123, R51, R36.reuse, -R128 ;  /* 0x00000024337b7223 */ /* 0x080fe20000010880 */
[----:B------:R-:W-:Y:S01]  /*44f0*/  FFMA.FTZ R125, R55, R36, R130 ;  /* 0x00000024377d7223 */ /* 0x000fe20000010082 */
[----:B------:R-:W-:Y:S01]  /*4500*/  HADD2.F32 R36, -RZ, R133.H1_H1 ;  /* 0x30000085ff247230 */ /* 0x000fe20000004100 */
[----:B------:R-:W-:Y:S01]  /*4510*/  F2FP.F16.F32.PACK_AB R121, R124, R121 ;  /* 0x000000797c79723e */ /* 0x000fe200000000ff */
[----:B------:R-:W-:Y:S01]  /*4520*/  HADD2.F32 R33, -RZ, R52.H0_H0 ;  /* 0x20000034ff217230 */ /* 0x000fe20000004100 */
[----:B------:R-:W-:Y:S01]  /*4530*/  F2FP.F16.F32.PACK_AB R38, R123, R38 ;  /* 0x000000267b26723e */ /* 0x000fe200000000ff */
[----:B------:R-:W-:-:S02]  /*4540*/  HADD2.F32 R37, -RZ, R129.H0_H0 ;  /* 0x20000081ff257230 */ /* 0x000fc40000004100 */
[----:B------:R-:W-:Y:S02]  /*4550*/  HADD2.F32 R32, -RZ, R48.H0_H0 ;  /* 0x20000030ff207230 */ /* 0x000fe40000004100 */
[-C--:B------:R-:W-:Y:S01]  /*4560*/  FMUL.FTZ R39, R33, R36.reuse ;  /* 0x0000002421277220 */ /* 0x080fe20000410000 */
[----:B------:R-:W-:Y:S02]  /*4570*/  HADD2.F32 R52, -RZ, R52.H1_H1 ;  /* 0x30000034ff347230 */ /* 0x000fe40000004100 */
[----:B------:R-:W-:Y:S02]  /*4580*/  HADD2.F32 R48, -RZ, R48.H1_H1 ;  /* 0x30000030ff307230 */ /* 0x000fe40000004100 */
[----:B------:R-:W-:Y:S01]  /*4590*/  FMUL.FTZ R36, R32, R36 ;  /* 0x0000002420247220 */ /* 0x000fe20000410000 */
[----:B------:R-:W-:Y:S02]  /*45a0*/  HADD2.F32 R34, -RZ, R133.H0_H0 ;  /* 0x20000085ff227230 */ /* 0x000fe40000004100 */
[-C--:B------:R-:W-:Y:S01]  /*45b0*/  FMUL.FTZ R49, R52, R37.reuse ;  /* 0x0000002534317220 */ /* 0x080fe20000410000 */
[----:B------:R-:W-:-:S02]  /*45c0*/  FMUL.FTZ R37, R48, R37 ;  /* 0x0000002530257220 */ /* 0x000fc40000410000 */
[-C--:B------:R-:W-:Y:S01]  /*45d0*/  FFMA.FTZ R39, R32, R34.reuse, -R39 ;  /* 0x0000002220277223 */ /* 0x080fe20000010827 */
[----:B------:R-:W-:Y:S01]  /*45e0*/  FFMA.FTZ R36, R33, R34, R36 ;  /* 0x0000002221247223 */ /* 0x000fe20000010024 */
[-C--:B------:R-:W-:Y:S01]  /*45f0*/  FFMA.FTZ R48, R48, R35.reuse, -R49 ;  /* 0x0000002330307223 */ /* 0x080fe20000010831 */
[----:B------:R-:W-:Y:S01]  /*4600*/  FFMA.FTZ R49, R52, R35, R37 ;  /* 0x0000002334317223 */ /* 0x000fe20000010025 */
[----:B------:R-:W-:Y:S02]  /*4610*/  HADD2.F32 R34, -RZ, R120.H0_H0 ;  /* 0x20000078ff227230 */ /* 0x000fe40000004100 */
[----:B------:R-:W-:Y:S01]  /*4620*/  HADD2.F32 R33, -RZ, R54.H0_H0 ;  /* 0x20000036ff217230 */ /* 0x000fe20000004100 */
[----:B------:R-:W-:Y:S01]  /*4630*/  F2FP.F16.F32.PACK_AB R48, R48, R39 ;  /* 0x000000273030723e */ /* 0x000fe200000000ff */
[----:B------:R-:W-:Y:S01]  /*4640*/  HADD2.F32 R120, -RZ, R120.H1_H1 ;  /* 0x30000078ff787230 */ /* 0x000fe20000004100 */
[----:B------:R-:W-:Y:S01]  /*4650*/  F2FP.F16.F32.PACK_AB R52, R49, R36 ;  /* 0x000000243134723e */ /* 0x000fe200000000ff */
[----:B------:R-:W-:-:S02]  /*4660*/  HADD2.F32 R37, -RZ, R127.H0_H0 ;  /* 0x2000007fff257230 */ /* 0x000fc40000004100 */
[----:B------:R-:W-:Y:S02]  /*4670*/  HADD2.F32 R32, -RZ, R50.H0_H0 ;  /* 0x20000032ff207230 */ /* 0x000fe40000004100 */
[CC--:B------:R-:W-:Y:S01]  /*4680*/  FMUL.FTZ R51, R33.reuse, R120.reuse ;  /* 0x0000007821337220 */ /* 0x0c0fe20000410000 */
[----:B------:R-:W-:Y:S02]  /*4690*/  HADD2.F32 R54, -RZ, R54.H1_H1 ;  /* 0x30000036ff367230 */ /* 0x000fe40000004100 */
[----:B------:R-:W-:Y:S02]  /*46a0*/  HADD2.F32 R50, -RZ, R50.H1_H1 ;  /* 0x30000032ff327230 */ /* 0x000fe40000004100 */
[----:B------:R-:W-:Y:S01]  /*46b0*/  FMUL.FTZ R120, R32, R120 ;  /* 0x0000007820787220 */ /* 0x000fe20000410000 */
[----:B------:R-:W-:Y:S02]  /*46c0*/  HADD2.F32 R35, -RZ, R131.H0_H0 ;  /* 0x20000083ff237230 */ /* 0x000fe40000004100 */
[-C--:B------:R-:W-:Y:S01]  /*46d0*/  FMUL.FTZ R55, R54, R37.reuse ;  /* 0x0000002536377220 */ /* 0x080fe20000410000 */
[-C--:B------:R-:W-:Y:S01]  /*46e0*/  FFMA.FTZ R51, R32, R34.reuse, -R51 ;  /* 0x0000002220337223 */ /* 0x080fe20000010833 */
[C---:B------:R-:W-:Y:S01]  /*46f0*/  FMUL.FTZ R37, R50.reuse, R37 ;  /* 0x0000002532257220 */ /* 0x040fe20000410000 */
[----:B------:R-:W-:Y:S01]  /*4700*/  FFMA.FTZ R120, R33, R34, R120 ;  /* 0x0000002221787223 */ /* 0x000fe20000010078 */
[-C--:B------:R-:W-:Y:S01]  /*4710*/  FFMA.FTZ R50, R50, R35.reuse, -R55 ;  /* 0x0000002332327223 */ /* 0x080fe20000010837 */
[----:B------:R-:W-:Y:S01]  /*4720*/  F2FP.F16.F32.PACK_AB R55, R125, R126 ;  /* 0x0000007e7d37723e */ /* 0x000fe200000000ff */
[----:B------:R-:W-:Y:S01]  /*4730*/  FFMA.FTZ R37, R54, R35, R37 ;  /* 0x0000002336257223 */ /* 0x000fe20000010025 */
[----:B------:R-:W-:-:S02]  /*4740*/  IMAD.MOV.U32 R49, RZ, RZ, R121 ;  /* 0x000000ffff317224 */ /* 0x000fc400078e0079 */
[----:B------:R-:W-:Y:S01]  /*4750*/  F2FP.F16.F32.PACK_AB R50, R50, R51 ;  /* 0x000000333232723e */ /* 0x000fe200000000ff */
[----:B------:R-:W-:Y:S01]  /*4760*/  IMAD.MOV.U32 R51, RZ, RZ, R38 ;  /* 0x000000ffff337224 */ /* 0x000fe200078e0026 */
[----:B------:R-:W-:-:S07]  /*4770*/  F2FP.F16.F32.PACK_AB R54, R37, R120 ;  /* 0x000000782536723e */ /* 0x000fce00000000ff */
.L_x_11952:
[----:B------:R-:W-:Y:S05]  /*4780*/  BSYNC B2 ;  /* 0x0000000000027941 */ /* 0x000fea0003800000 */
.L_x_11951:
        /* <DEDUP_REMOVED lines=12> */
.L_x_11950:
[----:B------:R-:W-:Y:S05]  /*4850*/  BSYNC B1 ;  /* 0x0000000000017941 */ /* 0x000fea0003800000 */
.L_x_11949:
[C---:B------:R-:W-:Y:S01]  /*4860*/  ISETP.GE.OR P5, PT, R232.reuse, R103, P1 ;  /* 0x00000067e800720c */ /* 0x040fe20000fa6670 */
[-C--:B-12---:R-:W-:Y:S02]  /*4870*/  IMAD R32, R77, R106.reuse, RZ ;  /* 0x0000006a4d207224 */ /* 0x086fe400078e02ff */
[----:B------:R-:W-:-:S04]  /*4880*/  IMAD.WIDE.U32 R104, R232, R106, R104 ;  /* 0x0000006ae8687225 */ /* 0x000fc800078e0068 */
[----:B------:R-:W-:-:S06]  /*4890*/  IMAD R107, R232, R107, R32 ;  /* 0x0000006be86b7224 */ /* 0x000fcc00078e0220 */
[----:B------:R-:W-:Y:S05]  /*48a0*/  @P5 BRA `(.L_x_11939) ;  /* 0x0000000800405947 */ /* 0x000fea0003800000 */
[----:B------:R-:W-:Y:S01]  /*48b0*/  IADD3 R50, R105, R107, RZ ;  /* 0x0000006b69327210 */ /* 0x000fe20007ffe0ff */
[----:B------:R-:W-:Y:S01]  /*48c0*/  BSSY B1, `(.L_x_11953) ;  /* 0x000006b000017945 */ /* 0x000fe20003800000 */
[----:B------:R-:W-:Y:S02]  /*48d0*/  IADD3 R32, P5, P6, R6, R104, R89 ;  /* 0x0000006806207210 */ /* 0x000fe40007ebe059 */
[----:B------:R-:W-:Y:S02]  /*48e0*/  SEL R115, R80, R115, !P0 ;  /* 0x0000007350737207 */ /* 0x000fe40004000000 */
[----:B------:R-:W-:Y:S02]  /*48f0*/  IADD3.X R33, R29, R50, R92, P5, P6 ;  /* 0x000000321d217210 */ /* 0x000fe40002fec45c */
[----:B------:R-:W-:Y:S02]  /*4900*/  LEA R48, P5, R32, R100, 0x1 ;  /* 0x0000006420307211 */ /* 0x000fe400078a08ff */
[----:B------:R-:W-:-:S02]  /*4910*/  SHF.R.U32.HI R34, RZ, 0x3, R217 ;  /* 0x00000003ff227819 */ /* 0x000fc400000116d9 */
[----:B------:R-:W-:Y:S02]  /*4920*/  LEA.HI.X R49, R32, R101, R33, 0x1, P5 ;  /* 0x0000006520317211 */ /* 0x000fe400028f0c21 */
        /* <DEDUP_REMOVED lines=16> */
[----:B------:R-:W-:Y:S01]  /*4a30*/  HADD2.F32 R45, -RZ, R118.H1_H1 ;  /* 0x30000076ff2d7230 */ /* 0x000fe20000004100 */
[--C-:B------:R-:W-:Y:S01]  /*4a40*/  SHF.R.U64 R110, R40, 0x10, R41.reuse ;  /* 0x00000010286e7819 */ /* 0x100fe20000001229 */
[----:B--2---:R-:W-:Y:S01]  /*4a50*/  IMAD.MOV.U32 R40, RZ, RZ, R36 ;  /* 0x000000ffff287224 */ /* 0x004fe200078e0024 */
[----:B------:R-:W-:Y:S01]  /*4a60*/  SHF.R.U32.HI R52, RZ, 0x10, R41 ;  /* 0x00000010ff347819 */ /* 0x000fe20000011629 */
[----:B------:R-:W-:Y:S01]  /*4a70*/  IMAD.MOV.U32 R41, RZ, RZ, R38 ;  /* 0x000000ffff297224 */ /* 0x000fe200078e0026 */
[----:B------:R-:W-:Y:S01]  /*4a80*/  SHF.R.U64 R109, R42, 0x10, R43 ;  /* 0x000000102a6d7819 */ /* 0x000fe2000000122b */
[----:B-1----:R-:W-:Y:S01]  /*4a90*/  IMAD.MOV.U32 R36, RZ, RZ, R34 ;  /* 0x000000ffff247224 */ /* 0x002fe200078e0022 */
[----:B------:R-:W-:Y:S01]  /*4aa0*/  SHF.R.U64 R106, R46, 0x10, R47 ;  /* 0x000000102e6a7819 */ /* 0x000fe2000000122f */
[--C-:B------:R-:W-:Y:S01]  /*4ab0*/  HADD2.F32 R38, -RZ, R37.reuse.H0_H0 ;  /* 0x20000025ff267230 */ /* 0x100fe20000004100 */
[----:B------:R-:W-:Y:S01]  /*4ac0*/  SHF.R.U32.HI R54, RZ, 0x10, R43 ;  /* 0x00000010ff367819 */ /* 0x000fe2000001162b */
[----:B------:R-:W-:Y:S01]  /*4ad0*/  HADD2.F32 R37, -RZ, R37.H1_H1 ;  /* 0x30000025ff257230 */ /* 0x000fe20000004100 */
[----:B------:R-:W-:Y:S01]  /*4ae0*/  SHF.R.U32.HI R53, RZ, 0x10, R47 ;  /* 0x00000010ff357819 */ /* 0x000fe2000001162f */
[----:B------:R-:W-:-:S02]  /*4af0*/  HADD2.F32 R34, -RZ, R33.H0_H0 ;  /* 0x20000021ff227230 */ /* 0x000fc40000004100 */
[-C--:B------:R-:W-:Y:S01]  /*4b00*/  FMUL.FTZ R47, R38, R45.reuse ;  /* 0x0000002d262f7220 */ /* 0x080fe20000410000 */
[----:B------:R-:W-:Y:S02]  /*4b10*/  HADD2.F32 R44, -RZ, R44.H0_H0 ;  /* 0x2000002cff2c7230 */ /* 0x000fe40000004100 */
[----:B------:R-:W-:Y:S02]  /*4b20*/  HADD2.F32 R33, -RZ, R33.H1_H1 ;  /* 0x30000021ff217230 */ /* 0x000fe40000004100 */
[----:B------:R-:W-:Y:S01]  /*4b30*/  FMUL.FTZ R45, R34, R45 ;  /* 0x0000002d222d7220 */ /* 0x000fe20000410000 */
[----:B------:R-:W-:Y:S02]  /*4b40*/  HADD2.F32 R42, -RZ, R52.H0_H0 ;  /* 0x20000034ff2a7230 */ /* 0x000fe40000004100 */
[-C--:B------:R-:W-:Y:S01]  /*4b50*/  FMUL.FTZ R46, R37, R44.reuse ;  /* 0x0000002c252e7220 */ /* 0x080fe20000410000 */
[----:B------:R-:W-:Y:S02]  /*4b60*/  HADD2.F32 R43, -RZ, R116.H1_H1 ;  /* 0x30000074ff2b7230 */ /* 0x000fe40000004100 */
        /* <DEDUP_REMOVED lines=31> */
[----:B------:R-:W-:Y:S02]  /*4d60*/  HADD2.F32 R35, -RZ, R110.H0_H0 ;  /* 0x2000006eff237230 */ /* 0x000fe40000004100 */
[C---:B------:R-:W-:Y:S01]  /*4d70*/  FMUL.FTZ R37, R32.reuse, R37 ;  /* 0x0000002520257220 */ /* 0x040fe20000410000 */
[C---:B------:R-:W-:Y:S01]  /*4d80*/  FMUL.FTZ R39, R33.reuse, R118 ;  /* 0x0000007621277220 */ /* 0x040fe20000410000 */
[----:B------:R-:W-:Y:S01]  /*4d90*/  FFMA.FTZ R38, R33, R116, -R38 ;  /* 0x0000007421267223 */ /* 0x000fe20000010826 */
[----:B------:R-:W-:Y:S02]  /*4da0*/  HADD2.F32 R33, -RZ, R41.H0_H0 ;  /* 0x20000029ff217230 */ /* 0x000fe40000004100 */
[-C--:B------:R-:W-:Y:S01]  /*4db0*/  FFMA.FTZ R43, R32, R35.reuse, -R43 ;  /* 0x00000023202b7223 */ /* 0x080fe2000001082b */
        /* <DEDUP_REMOVED lines=27> */
.L_x_11954:
[----:B------:R-:W-:Y:S05]  /*4f70*/  BSYNC B1 ;  /* 0x0000000000017941 */ /* 0x000fea0003800000 */
.L_x_11953:
[----:B-1----:R1:W-:Y:S01]  /*4f80*/  STG.E.128 desc[UR38][R48.64], R32 ;  /* 0x0000002030007986 */ /* 0x0023e2000c101d26 */
[----:B------:R-:W-:-:S13]  /*4f90*/  ISETP.GE.AND P4, PT, R51, R113, PT ;  /* 0x000000713300720c */ /* 0x000fda0003f86270 */
[----:B------:R-:W-:Y:S05]  /*4fa0*/  @P4 BRA `(.L_x_11939) ;  /* 0x0000000000804947 */ /* 0x000fea0003800000 */
[--C-:B-1----:R-:W-:Y:S02]  /*4fb0*/  SHF.R.S32.HI R32, RZ, 0x1f, R51.reuse ;  /* 0x0000001fff207819 */ /* 0x102fe40000011433 */
[----:B------:R-:W-:-:S04]  /*4fc0*/  IADD3 R51, P4, P5, R6, R104, R51 ;  /* 0x0000006806337210 */ /* 0x000fc80007d9e033 */
[----:B------:R-:W-:Y:S02]  /*4fd0*/  IADD3.X R50, R29, R50, R32, P4, P5 ;  /* 0x000000321d327210 */ /* 0x000fe400027ea420 */
[----:B------:R-:W-:-:S04]  /*4fe0*/  LEA R100, P4, R51, R100, 0x1 ;  /* 0x0000006433647211 */ /* 0x000fc800078808ff */
[----:B------:R-:W-:-:S05]  /*4ff0*/  LEA.HI.X R101, R51, R101, R50, 0x1, P4 ;  /* 0x0000006533657211 */ /* 0x000fca00020f0c32 */
[----:B--2---:R1:W-:Y:S01]  /*5000*/  STG.E.128 desc[UR38][R100.64], R36 ;  /* 0x0000002464007986 */ /* 0x0043e2000c101d26 */
[----:B------:R-:W-:Y:S05]  /*5010*/  BRA `(.L_x_11939) ;  /* 0x0000000000647947 */ /* 0x000fea0003800000 */
.L_x_11922:
[----:B------:R-:W-:-:S13]  /*5020*/  ISETP.NE.AND P3, PT, R203, 0x3, PT ;  /* 0x00000003cb00780c */ /* 0x000fda0003f65270 */
[----:B------:R-:W-:Y:S05]  /*5030*/  @!P3 BRA `(.L_x_11955) ;  /* 0x000000000004b947 */ /* 0x000fea0003800000 */
[----:B------:R-:W-:Y:S01]  /*5040*/  BPT.TRAP 0x1 ;  /* 0x000000040000795c */ /* 0x000fe20000300000 */
.L_x_11955:
[----:B------:R-:W-:Y:S01]  /*5050*/  IMAD R98, R17, 0x8, R16 ;  /* 0x0000000811627824 */ /* 0x000fe200078e0210 */
[----:B------:R-:W-:Y:S01]  /*5060*/  SHF.L.U32 R111, R204, 0x1f, RZ ;  /* 0x0000001fcc6f7819 */ /* 0x000fe200000006ff */
[----:B------:R-:W-:Y:S01]  /*5070*/  IMAD R103, R27, -0x60, R24 ;  /* 0xffffffa01b677824 */ /* 0x000fe200078e0218 */
[----:B------:R-:W-:Y:S02]  /*5080*/  BSSY B1, `(.L_x_11956) ;  /* 0x0000004000017945 */ /* 0x000fe40003800000 */
[----:B------:R-:W0:Y:S02]  /*5090*/  SYNCS.PHASECHK.TRANS64.TRYWAIT P4, [R98+URZ+0x22890], R111 ;  /* 0x0228906f620075a7 */ /* 0x000e24000808017f */
[----:B------:R-:W-:Y:S01]  /*50a0*/  VIMNMX R103, R103, 0x60, PT ;  /* 0x0000006067677848 */ /* 0x000fe20003fe0100 */
[----:B0-----:R-:W-:Y:S06]  /*50b0*/  @!P4 BRA `(.L_x_11957) ;  /* 0x000001c00050c947 */ /* 0x001fec0003800000 */
.L_x_12289:
[----:B------:R-:W-:Y:S05]  /*50c0*/  BSYNC B1 ;  /* 0x0000000000017941 */ /* 0x000fea0003800000 */
.L_x_11956:
        /* <DEDUP_REMOVED lines=8> */
.L_x_11959:
[----:B------:R-:W-:Y:S05]  /*5150*/  BSYNC B1 ;  /* 0x0000000000017941 */ /* 0x000fea0003800000 */
.L_x_11958:
[----:B------:R-:W-:Y:S05]  /*5160*/  @P4 BRA `(.L_x_11939) ;  /* 0x0000000000104947 */ /* 0x000fea0003800000 */
[----:B-1----:R-:W1:Y:S04]  /*5170*/  @!P1 LDS.128 R32, [R106+0x2000] ;  /* 0x002000006a209984 */ /* 0x002e680000000c00 */
[----:B------:R-:W2:Y:S04]  /*5180*/  @!P2 LDS.128 R36, [R102+0x2000] ;  /* 0x002000006624a984 */ /* 0x000ea80000000c00 */
[----:B-1----:R1:W-:Y:S04]  /*5190*/  @!P1 STG.E.128 desc[UR38][R40.64], R32 ;  /* 0x0000002028009986 */ /* 0x0023e8000c101d26 */
[----:B--2---:R1:W-:Y:S02]  /*51a0*/  @!P2 STG.E.128 desc[UR38][R40.64+0x40], R36 ;  /* 0x000040242800a986 */ /* 0x0043e4000c101d26 */
.L_x_11939:
[----:B------:R-:W-:Y:S05]  /*51b0*/  BSYNC B0 ;  /* 0x0000000000007941 */ /* 0x000fea0003800000 */
.L_x_11921:
        /* <DEDUP_REMOVED lines=17> */
.L_x_11961:
[----:B------:R-:W-:Y:S05]  /*52d0*/  BSYNC B0 ;  /* 0x0000000000007941 */ /* 0x000fea0003800000 */
.L_x_11960:
[----:B------:R-:W2:Y:S01]  /*52e0*/  SYNCS.PHASECHK.TRANS64.TRYWAIT P3, [R98+URZ+0x228b0], R111 ;  /* 0x0228b06f620075a7 */ /* 0x000ea2000806017f */
[----:B------:R-:W-:Y:S01]  /*52f0*/  ULDC UR52, c[0x0][0x320] ;  /* 0x0000c80000347ab9 */ /* 0x000fe20000000800 */
[----:B------:R-:W-:Y:S01]  /*5300*/  ULDC.64 UR48, c[0x0][0x328] ;  /* 0x0000ca0000307ab9 */ /* 0x000fe20000000a00 */
[----:B------:R-:W-:Y:S01]  /*5310*/  ULDC.64 UR46, c[0x0][0x318] ;  /* 0x0000c600002e7ab9 */ /* 0x000fe20000000a00 */
[----:B------:R-:W-:Y:S01]  /*5320*/  BSSY B0, `(.L_x_11962) ;  /* 0x0000003000007945 */ /* 0x000fe20003800000 */
[----:B-1----:R-:W-:-:S03]  /*5330*/  IMAD R32, R17, 0x6000, R81 ;  /* 0x0000600011207824 */ /* 0x002fc600078e0251 */
[----:B--2---:R-:W-:Y:S05]  /*5340*/  @!P3 BRA `(.L_x_11963) ;  /* 0x000001bc00c0b947 */ /* 0x004fea0003800000 */
.L_x_12290:
[----:B------:R-:W-:Y:S05]  /*5350*/  BSYNC B0 ;  /* 0x0000000000007941 */ /* 0x000fea0003800000 */
.L_x_11962:
[----:B------:R-:W-:Y:S01]  /*5360*/  ISETP.GE.AND P3, PT, R18, R103, PT ;  /* 0x000000671200720c */ /* 0x000fe20003f66270 */
[----:B------:R-:W-:Y:S01]  /*5370*/  IMAD.IADD R34, R79, 0x1, R32 ;  /* 0x000000014f227824 */ /* 0x000fe200078e0220 */
[----:B------:R-:W-:Y:S01]  /*5380*/  BSSY B0, `(.L_x_11964) ;  /* 0x0000025000007945 */ /* 0x000fe20003800000 */
[----:B------:R-:W-:Y:S02]  /*5390*/  IMAD R40, R32, 0x2, R25 ;  /* 0x0000000220287824 */ /* 0x000fe400078e0219 */
[----:B------:R-:W-:-:S04]  /*53a0*/  IMAD.WIDE R36, R27, 0x60, R62 ;  /* 0x000000601b247825 */ /* 0x000fc800078e023e */
[----:B------:R-:W-:-:S04]  /*53b0*/  IMAD R41, R34, 0x2, R25 ;  /* 0x0000000222297824 */ /* 0x000fc800078e0219 */
        /* <DEDUP_REMOVED lines=33> */
.L_x_11965:
[----:B------:R-:W-:Y:S05]  /*55d0*/  BSYNC B0 ;  /* 0x0000000000007941 */ /* 0x000fea0003800000 */
.L_x_11964:
        /* <DEDUP_REMOVED lines=37> */
.L_x_11967:
[----:B------:R-:W-:Y:S05]  /*5830*/  BSYNC B0 ;  /* 0x0000000000007941 */ /* 0x000fea0003800000 */
.L_x_11966:
        /* <DEDUP_REMOVED lines=22> */
.L_x_11916:
[----:B------:R-:W0:Y:S01]  /*59a0*/  LDC R0, c[0x0][0x448] ;  /* 0x00011200ff007b82 */ /* 0x000e220000000800 */
[----:B------:R-:W-:-:S07]  /*59b0*/  IADD3 R5, R201, 0x1, -R200 ;  /* 0x00000001c9057810 */ /* 0x000fce0007ffe8c8 */
[----:B------:R-:W1:Y:S01]  /*59c0*/  LDC.64 R6, c[0x0][0x9e0] ;  /* 0x00027800ff067b82 */ /* 0x000e620000000a00 */
[----:B0-----:R-:W-:Y:S01]  /*59d0*/  ISETP.NE.AND P1, PT, R0, 0x1, PT ;  /* 0x000000010000780c */ /* 0x001fe20003f25270 */
[----:B------:R-:W-:Y:S01]  /*59e0*/  VIADD R0, R206, 0x7f ;  /* 0x0000007fce007836 */ /* 0x000fe20000000000 */
[----:B-1----:R-:W-:-:S11]  /*59f0*/  ISETP.GE.AND P2, PT, R7, 0x1, PT ;  /* 0x000000010700780c */ /* 0x002fd60003f46270 */
[----:B------:R-:W0:Y:S08]  /*5a00*/  @P1 LDC R3, c[0x0][0x44c] ;  /* 0x00011300ff031b82 */ /* 0x000e300000000800 */
[----:B------:R-:W1:Y:S01]  /*5a10*/  @P1 LDC R4, c[0x0][0x450] ;  /* 0x00011400ff041b82 */ /* 0x000e620000000800 */
[----:B0-----:R-:W-:-:S05]  /*5a20*/  @P1 IMAD.HI.U32 R3, R0, R3, RZ ;  /* 0x0000000300031227 */ /* 0x001fca00078e00ff */
[----:B-1----:R-:W-:-:S05]  /*5a30*/  @P1 SHF.R.U32.HI R0, RZ, R4, R3 ;  /* 0x00000004ff001219 */ /* 0x002fca0000011603 */
[----:B------:R-:W-:Y:S01]  /*5a40*/  IMAD.IADD R5, R5, 0x1, R0 ;  /* 0x0000000105057824 */ /* 0x000fe200078e0200 */
[----:B------:R-:W-:Y:S06]  /*5a50*/  @P0 BRA `(.L_x_11969) ;  /* 0x00000000000c0947 */ /* 0x000fec0003800000 */
[----:B------:R-:W0:Y:S01]  /*5a60*/  FENCE.VIEW.ASYNC.G ;  /* 0x00000000000073c6 */ /* 0x000e220000000100 */
[----:B------:R-:W-:Y:S05]  /*5a70*/  WARPSYNC.ALL ;  /* 0x0000000000007948 */ /* 0x000fea0003800000 */
[----:B0-----:R-:W-:Y:S06]  /*5a80*/  BAR.ARV 0xc, 0x180 ;  /* 0x0306000000007b1d */ /* 0x001fec0000002000 */
.L_x_11969:
        /* <DEDUP_REMOVED lines=13> */
.L_x_11972:
[----:B------:R-:W-:-:S13]  /*5b60*/  ISETP.NE.AND P0, PT, R7, 0x1, PT ;  /* 0x000000010700780c */ /* 0x000fda0003f05270 */
[----:B------:R-:W0:Y:S02]  /*5b70*/  @P0 LDC.64 R4, c[0x0][0x9e8] ;  /* 0x00027a00ff040b82 */ /* 0x000e240000000a00 */
[----:B0-----:R-:W-:-:S05]  /*5b80*/  @P0 IMAD.HI.U32 R4, R3, R4, RZ ;  /* 0x0000000403040227 */ /* 0x001fca00078e00ff */
[----:B------:R-:W-:-:S07]  /*5b90*/  @P0 SHF.R.U32.HI R3, RZ, R5, R4 ;  /* 0x00000005ff030219 */ /* 0x000fce0000011604 */
.L_x_11973:
[----:B------:R-:W-:Y:S05]  /*5ba0*/  BSYNC B0 ;  /* 0x0000000000007941 */ /* 0x000fea0003800000 */
.L_x_11971:
[----:B------:R-:W-:-:S05]  /*5bb0*/  IMAD R3, R3, R7, R7 ;  /* 0x0000000703037224 */ /* 0x000fca00078e0207 */
[----:B------:R-:W-:-:S07]  /*5bc0*/  VIMNMX R0, R0, R3, PT ;  /* 0x0000000300007248 */ /* 0x000fce0003fe0100 */
.L_x_11970:
[----:B------:R-:W0:Y:S01]  /*5bd0*/  @P1 LDC R3, c[0x0][0x44c] ;  /* 0x00011300ff031b82 */ /* 0x000e220000000800 */
[----:B------:R-:W-:Y:S01]  /*5be0*/  VIADD R0, R0, 0x5f ;  /* 0x0000005f00007836 */ /* 0x000fe20000000000 */
[----:B------:R-:W-:Y:S01]  /*5bf0*/  ULDC UR4, c[0x0][0x9dc] ;  /* 0x0002770000047ab9 */ /* 0x000fe20000000800 */
[----:B------:R-:W-:Y:S02]  /*5c00*/  IMAD.MOV.U32 R4, RZ, RZ, R206 ;  /* 0x000000ffff047224 */ /* 0x000fe400078e00ce */
[----:B------:R-:W-:-:S03]  /*5c10*/  IMAD.HI R0, R0, 0x2aaaaaab, RZ ;  /* 0x2aaaaaab00007827 */ /* 0x000fc600078e02ff */
[----:B------:R-:W1:Y:S01]  /*5c20*/  @P1 LDC R6, c[0x0][0x450] ;  /* 0x00011400ff061b82 */ /* 0x000e620000000800 */
[----:B0-----:R-:W-:Y:S01]  /*5c30*/  @P1 IMAD.HI.U32 R5, R206, R3, RZ ;  /* 0x00000003ce051227 */ /* 0x001fe200078e00ff */
[----:B------:R-:W-:-:S04]  /*5c40*/  SHF.R.U32.HI R3, RZ, 0x1f, R0 ;  /* 0x0000001fff037819 */ /* 0x000fc80000011600 */
[----:B------:R-:W-:Y:S02]  /*5c50*/  LEA.HI.SX32 R3, R0, R3, 0x1c ;  /* 0x0000000300037211 */ /* 0x000fe400078fe2ff */
[----:B-1----:R-:W-:Y:S02]  /*5c60*/  @P1 SHF.R.U32.HI R4, RZ, R6, R5 ;  /* 0x00000006ff041219 */ /* 0x002fe40000011605 */
[----:B------:R-:W-:Y:S02]  /*5c70*/  VIMNMX R178, R178, R3, PT ;  /* 0x00000003b2b27248 */ /* 0x000fe40003fe0100 */
        /* <DEDUP_REMOVED lines=13> */
.L_x_11976:
[----:B------:R-:W-:-:S13]  /*5d50*/  ISETP.NE.AND P0, PT, R7, 0x1, PT ;  /* 0x000000010700780c */ /* 0x000fda0003f05270 */
[----:B------:R-:W0:Y:S02]  /*5d60*/  @P0 LDC.64 R4, c[0x0][0x9e8] ;  /* 0x00027a00ff040b82 */ /* 0x000e240000000a00 */
[----:B0-----:R-:W-:-:S05]  /*5d70*/  @P0 IMAD.HI.U32 R4, R0, R4, RZ ;  /* 0x0000000400040227 */ /* 0x001fca00078e00ff */
[----:B------:R-:W-:-:S07]  /*5d80*/  @P0 SHF.R.U32.HI R0, RZ, R5, R4 ;  /* 0x00000005ff000219 */ /* 0x000fce0000011604 */
.L_x_11977:
[----:B------:R-:W-:Y:S05]  /*5d90*/  BSYNC B0 ;  /* 0x0000000000007941 */ /* 0x000fea0003800000 */
.L_x_11975:
[----:B------:R-:W-:-:S05]  /*5da0*/  IMAD R0, R0, R7, RZ ;  /* 0x0000000700007224 */ /* 0x000fca00078e02ff */
[----:B------:R-:W-:-:S07]  /*5db0*/  VIMNMX R3, R3, R0, !PT ;  /* 0x0000000003037248 */ /* 0x000fce0007fe0100 */
.L_x_11974:
[----:B------:R-:W-:Y:S01]  /*5dc0*/  IMAD.HI R3, R3, 0x2aaaaaab, RZ ;  /* 0x2aaaaaab03037827 */ /* 0x000fe200078e02ff */
[----:B------:R-:W-:Y:S02]  /*5dd0*/  PLOP3.LUT P0, PT, PT, PT, PT, 0x80, 0x0 ;  /* 0x000000000000781c */ /* 0x000fe40003f0f070 */
[----:B------:R-:W-:Y:S02]  /*5de0*/  CS2R R4, SRZ ;  /* 0x0000000000047805 */ /* 0x000fe4000001ff00 */
[----:B------:R-:W-:Y:S01]  /*5df0*/  CS2R R148, SRZ ;  /* 0x0000000000947805 */ /* 0x000fe2000001ff00 */
[----:B------:R-:W-:Y:S01]  /*5e00*/  IMAD.MOV.U32 R6, RZ, RZ, RZ ;  /* 0x000000ffff067224 */ /* 0x000fe200078e00ff */
[----:B------:R-:W-:Y:S01]  /*5e10*/  SHF.R.U32.HI R0, RZ, 0x1f, R3 ;  /* 0x0000001fff007819 */ /* 0x000fe20000011603 */
[----:B------:R-:W-:Y:S01]  /*5e20*/  IMAD.MOV.U32 R150, RZ, RZ, RZ ;  /* 0x000000ffff967224 */ /* 0x000fe200078e00ff */
[----:B------:R-:W-:Y:S02]  /*5e30*/  CS2R R146, SRZ ;  /* 0x0000000000927805 */ /* 0x000fe4000001ff00 */
[----:B------:R-:W-:-:S02]  /*5e40*/  CS2R R144, SRZ ;  /* 0x0000000000907805 */ /* 0x000fc4000001ff00 */
[----:B------:R-:W-:Y:S01]  /*5e50*/  LEA.HI.SX32 R218, R3, R0, 0x1c ;  /* 0x0000000003da7211 */ /* 0x000fe200078fe2ff */
[----:B------:R-:W-:Y:S01]  /*5e60*/  IMAD.MOV.U32 R0, RZ, RZ, RZ ;  /* 0x000000ffff007224 */ /* 0x000fe200078e00ff */
[----:B------:R-:W-:Y:S02]  /*5e70*/  CS2R R142, SRZ ;  /* 0x00000000008e7805 */ /* 0x000fe4000001ff00 */
[----:B------:R-:W-:Y:S02]  /*5e80*/  CS2R R140, SRZ ;  /* 0x00000000008c7805 */ /* 0x000fe4000001ff00 */
[----:B------:R-:W-:Y:S02]  /*5e90*/  VIMNMX R218, RZ, R218, !PT ;  /* 0x000000daffda7248 */ /* 0x000fe40007fe0100 */
[----:B------:R-:W-:Y:S02]  /*5ea0*/  CS2R R138, SRZ ;  /* 0x00000000008a7805 */ /* 0x000fe4000001ff00 */
[----:B------:R-:W-:-:S02]  /*5eb0*/  CS2R R136, SRZ ;  /* 0x0000000000887805 */ /* 0x000fc4000001ff00 */
[----:B------:R-:W-:Y:S02]  /*5ec0*/  CS2R R134, SRZ ;  /* 0x0000000000867805 */ /* 0x000fe4000001ff00 */
[----:B------:R-:W-:Y:S02]  /*5ed0*/  ISETP.GT.AND P1, PT, R178, R218, PT ;  /* 0x000000dab200720c */ /* 0x000fe40003f24270 */
        /* <DEDUP_REMOVED lines=32> */
[----:B----4-:R-:W-:Y:S02]  /*60e0*/  CS2R R78, SRZ ;  /* 0x00000000004e7805 */ /* 0x010fe4000001ff00 */
        /* <DEDUP_REMOVED lines=22> */
[----:B------:R-:W-:Y:S06]  /*6250*/  @!P1 BRA `(.L_x_11978) ;  /* 0x0000010000709947 */ /* 0x000fec0003800000 */
[----:B------:R-:W-:-:S03]  /*6260*/  UMOV UR4, 0xffffffff ;  /* 0xffffffff00047882 */ /* 0x000fc60000000000 */
[----:B------:R-:W-:Y:S05]  /*6270*/  BRA.DIV UR4, `(.L_x_11979) ;  /* 0x000001b204087947 */ /* 0x000fea000b800000 */
[----:B------:R-:W0:Y:S02]  /*6280*/  S2R R3, SR_TID.X ;  /* 0x0000000000037919 */ /* 0x000e240000002100 */
[----:B0-----:R-:W-:-:S05]  /*6290*/  VIADD R3, R3, 0xffffff80 ;  /* 0xffffff8003037836 */ /* 0x001fca0000000000 */
[----:B------:R-:W-:-:S04]  /*62a0*/  SHF.R.S32.HI R0, RZ, 0x1f, R3 ;  /* 0x0000001fff007819 */ /* 0x000fc80000011403 */
[----:B------:R-:W-:-:S04]  /*62b0*/  LEA.HI R0, R0, R3, RZ, 0x7 ;  /* 0x0000000300007211 */ /* 0x000fc800078f38ff */
[----:B------:R-:W-:-:S05]  /*62c0*/  SHF.R.S32.HI R0, RZ, 0x7, R0 ;  /* 0x00000007ff007819 */ /* 0x000fca0000011400 */
[----:B------:R0:W1:Y:S02]  /*62d0*/  SHFL.IDX PT, R14, R0, RZ, 0x1f ;  /* 0x00001fff000e7589 */ /* 0x00006400000e0000 */
.L_x_12293:
[----:B01----:R-:W-:Y:S01]  /*62e0*/  LEA.HI R0, R14, R14, RZ, 0x1 ;  /* 0x0000000e0e007211 */ /* 0x003fe200078f08ff */
        /* <DEDUP_REMOVED lines=25> */
.L_x_11981:
[----:B------:R-:W-:Y:S05]  /*6480*/  BSYNC B6 ;  /* 0x0000000000067941 */ /* 0x000fea0003800000 */
.L_x_11980:
        /* <DEDUP_REMOVED lines=12> */
.L_x_11985:
[----:B-1----:R1:W2:Y:S02]  /*6550*/  SYNCS.PHASECHK.TRANS64.TRYWAIT P0, [R16+URZ+0x22800], R3 ;  /* 0x02280003100075a7 */ /* 0x0022a4000800017f */
[----:B--2---:R-:W-:Y:S05]  /*6560*/  @!P0 NANOSLEEP.SYNCS 0x989680 ;  /* 0x009896800000895d */ /* 0x004fea0003900000 */
[----:B------:R-:W2:Y:S02]  /*6570*/  @!P0 SYNCS.PHASECHK.TRANS64 P0, [R16+URZ+0x22800], R3 ;  /* 0x02280003100085a7 */ /* 0x000ea4000800007f */
[----:B--2---:R-:W-:Y:S05]  /*6580*/  @!P0 BRA `(.L_x_11985) ;  /* 0xfffffffc00f08947 */ /* 0x004fea000383ffff */
.L_x_11984:
[----:B------:R-:W-:Y:S05]  /*6590*/  BSYNC B0 ;  /* 0x0000000000007941 */ /* 0x000fea0003800000 */
.L_x_11983:
[----:B------:R-:W-:Y:S05]  /*65a0*/  BRA `(.L_x_11986) ;  /* 0x0000002800d87947 */ /* 0x000fea0003800000 */
.L_x_11982:
[----:B------:R-:W-:Y:S01]  /*65b0*/  LOP3.LUT P0, RZ, R24, 0x3ff, RZ, 0xc0, !PT ;  /* 0x000003ff18ff7812 */ /* 0x000fe2000780c0ff */
[----:B------:R-:W-:Y:S01]  /*65c0*/  ULDC.64 UR4, c[0x0][0x3f8] ;  /* 0x0000fe0000047ab9 */ /* 0x000fe20000000a00 */
[----:B-----5:R-:W-:Y:S01]  /*65d0*/  SHF.R.S32.HI R0, RZ, 0x1f, R30 ;  /* 0x0000001fff007819 */ /* 0x020fe2000001141e */
[----:B------:R-:W-:Y:S01]  /*65e0*/  ULDC.64 UR6, c[0x0][0x408] ;  /* 0x0001020000067ab9 */ /* 0x000fe20000000a00 */
[----:B------:R-:W-:Y:S01]  /*65f0*/  IMAD.WIDE.U32 R24, R30, UR4, RZ ;  /* 0x000000041e187c25 */ /* 0x000fe2000f8e00ff */
[----:B------:R-:W-:Y:S03]  /*6600*/  BSSY B6, `(.L_x_11987) ;  /* 0x0000019000067945 */ /* 0x000fe60003800000 */
        /* <DEDUP_REMOVED lines=24> */
.L_x_11988:
[----:B------:R-:W-:Y:S05]  /*6790*/  BSYNC B6 ;  /* 0x0000000000067941 */ /* 0x000fea0003800000 */
.L_x_11987:
[----:B------:R-:W-:Y:S01]  /*67a0*/  ULDC.U8 UR4, c[0x0][0x410] ;  /* 0x0001040000047ab9 */ /* 0x000fe20000000000 */
[----:B------:R-:W-:Y:S01]  /*67b0*/  BSSY B0, `(.L_x_11989) ;  /* 0x000028d000007945 */ /* 0x000fe20003800000 */
[----:B------:R-:W-:Y:S01]  /*67c0*/  ISETP.NE.AND P0, PT, RZ, UR4, PT ;  /* 0x00000004ff007c0c */ /* 0x000fe2000bf05270 */
[----:B------:R-:W-:Y:S02]  /*67d0*/  IMAD.SHL.U32 R30, R233, 0x8, RZ ;  /* 0x00000008e91e7824 */ /* 0x000fe400078e00ff */
[----:B------:R-:W-:-:S10]  /*67e0*/  IMAD.IADD R42, R18, 0x1, R206 ;  /* 0x00000001122a7824 */ /* 0x000fd400078e02ce */
[----:B------:R-:W-:Y:S05]  /*67f0*/  @!P0 BRA `(.L_x_11990) ;  /* 0x00000014004c8947 */ /* 0x000fea0003800000 */
[----:B------:R-:W0:Y:S01]  /*6800*/  LDC R37, c[0x0][0x448] ;  /* 0x00011200ff257b82 */ /* 0x000e220000000800 */
[----:B------:R-:W-:Y:S01]  /*6810*/  IMAD R3, R233, 0x40, R42 ;  /* 0x00000040e9037824 */ /* 0x000fe200078e022a */
[----:B------:R-:W-:Y:S01]  /*6820*/  ULDC.64 UR4, c[0x0][0x3f8] ;  /* 0x0000fe0000047ab9 */ /* 0x000fe20000000a00 */
[----:B------:R-:W-:Y:S01]  /*6830*/  ULDC.64 UR6, c[0x0][0x408] ;  /* 0x0001020000067ab9 */ /* 0x000fe20000000a00 */
[----:B------:R-:W-:Y:S01]  /*6840*/  IMAD.MOV.U32 R6, RZ, RZ, R24 ;  /* 0x000000ffff067224 */ /* 0x000fe200078e0018 */
[----:B------:R-:W-:Y:S01]  /*6850*/  SHF.R.S32.HI R40, RZ, 0x1f, R205 ;  /* 0x0000001fff287819 */ /* 0x000fe200000114cd */
        /* <DEDUP_REMOVED lines=29> */
.L_x_12299:
        /* <DEDUP_REMOVED lines=9> */
[----:B--2---:R-:W-:Y:S01]  /*6ac0*/  IMAD.MOV.U32 R10, RZ, RZ, R0 ;  /* 0x000000ffff0a7224 */ /* 0x004fe200078e0000 */
[----:B------:R-:W-:Y:S01]  /*6ad0*/  ISETP.GE.AND P3, PT, R205, UR4, PT ;  /* 0x00000004cd007c0c */ /* 0x000fe2000bf66270 */
[----:B-1----:R-:W-:Y:S01]  /*6ae0*/  IMAD.MOV.U32 R11, RZ, RZ, R3 ;  /* 0x000000ffff0b7224 */ /* 0x002fe200078e0003 */
[----:B------:R-:W-:Y:S01]  /*6af0*/  ISETP.GE.AND P2, PT, R22, UR4, PT ;  /* 0x0000000416007c0c */ /* 0x000fe2000bf46270 */
[----:B---3--:R-:W-:Y:S01]  /*6b00*/  IMAD.MOV.U32 R15, RZ, RZ, R5 ;  /* 0x000000ffff0f7224 */ /* 0x008fe200078e0005 */
[----:B------:R-:W-:-:S09]  /*6b10*/  CS2R R28, SRZ ;  /* 0x00000000001c7805 */ /* 0x000fd2000001ff00 */
[C---:B------:R-:W-:Y:S01]  /*6b20*/  @!P3 IMAD.SHL.U32 R35, R205.reuse, 0x2, RZ ;  /* 0x00000002cd23b824 */ /* 0x040fe200078e00ff */
[----:B------:R-:W-:Y:S02]  /*6b30*/  @!P3 SHF.L.U64.HI R20, R205, 0x1, R40 ;  /* 0x00000001cd14b819 */ /* 0x000fe40000010228 */
[----:B------:R-:W-:Y:S02]  /*6b40*/  CS2R R32, SRZ ;  /* 0x0000000000207805 */ /* 0x000fe4000001ff00 */
[----:B------:R-:W-:Y:S01]  /*6b50*/  CS2R R24, SRZ ;  /* 0x0000000000187805 */ /* 0x000fe2000001ff00 */
[----:B------:R-:W-:Y:S01]  /*6b60*/  @!P2 IMAD.WIDE R10, R22, 0x2, R10 ;  /* 0x00000002160aa825 */ /* 0x000fe200078e020a */
[-C--:B------:R-:W-:Y:S02]  /*6b70*/  @!P3 IADD3 R26, P0, R0, R35.reuse, RZ ;  /* 0x00000023001ab210 */ /* 0x080fe40007f1e0ff */
[----:B----4-:R-:W-:Y:S01]  /*6b80*/  @!P3 IADD3 R34, P1, R14, R35, RZ ;  /* 0x000000230e22b210 */ /* 0x010fe20007f3e0ff */
        /* <DEDUP_REMOVED lines=8> */
.L_x_11993:
[----:B------:R-:W-:Y:S05]  /*6c10*/  BSYNC B1 ;  /* 0x0000000000017941 */ /* 0x000fea0003800000 */
.L_x_11992:
[----:B--2--5:R-:W-:Y:S01]  /*6c20*/  IMAD.MOV.U32 R0, RZ, RZ, R20 ;  /* 0x000000ffff007224 */ /* 0x024fe200078e0014 */
[----:B------:R-:W-:Y:S01]  /*6c30*/  UMOV UR4, 0xffffffff ;  /* 0xffffffff00047882 */ /* 0x000fe20000000000 */
[----:B-1----:R-:W-:Y:S01]  /*6c40*/  IMAD.MOV.U32 R3, RZ, RZ, R21 ;  /* 0x000000ffff037224 */ /* 0x002fe200078e0015 */
[----:B------:R-:W-:Y:S01]  /*6c50*/  CS2R R26, SRZ ;  /* 0x00000000001a7805 */ /* 0x000fe2000001ff00 */
[----:B---3--:R-:W-:Y:S02]  /*6c60*/  IMAD.MOV.U32 R5, RZ, RZ, R32 ;  /* 0x000000ffff057224 */ /* 0x008fe400078e0020 */
        /* <DEDUP_REMOVED lines=12> */
[----:B------:R1:W0:Y:S04]  /*6d30*/  SHFL.IDX PT, R5, R8, 0x1, 0x1c1f ;  /* 0x003c1f0008057f89 */ /* 0x00022800000e0000 */
[----:B----4-:R1:W4:Y:S02]  /*6d40*/  SHFL.IDX PT, R14, R7, 0x1, 0x1c1f ;  /* 0x003c1f00070e7f89 */ /* 0x01032400000e0000 */
.L_x_12305:
        /* <DEDUP_REMOVED lines=17> */
[----:B------:R-:W-:Y:S01]  /*6e60*/  IMAD.MOV.U32 R15, RZ, RZ, R5 ;  /* 0x000000ffff0f7224 */ /* 0x000fe200078e0005 */
        /* <DEDUP_REMOVED lines=16> */
.L_x_11996:
[----:B------:R-:W-:Y:S05]  /*6f70*/  BSYNC B1 ;  /* 0x0000000000017941 */ /* 0x000fea0003800000 */
.L_x_11995:
[----:B------:R-:W1:Y:S01]  /*6f80*/  SYNCS.PHASECHK.TRANS64.TRYWAIT P0, [R16+URZ+0x22800], R31 ;  /* 0x0228001f100075a7 */ /* 0x000e62000800017f */
[----:B--2---:R-:W-:Y:S01]  /*6f90*/  LOP3.LUT R3, R38, 0x1c0, RZ, 0xc0, !PT ;  /* 0x000001c026037812 */ /* 0x004fe200078ec0ff */
[----:B---3-5:R-:W-:Y:S01]  /*6fa0*/  IMAD.MOV.U32 R0, RZ, RZ, R26 ;  /* 0x000000ffff007224 */ /* 0x028fe200078e001a */
[----:B------:R-:W-:Y:S01]  /*6fb0*/  VIADDMNMX R41, R37, -R206, 0x80, PT ;  /* 0x0000008025297446 */ /* 0x000fe200038009ce */
[----:B0-----:R-:W-:Y:S01]  /*6fc0*/  IMAD.MOV.U32 R4, RZ, RZ, R9 ;  /* 0x000000ffff047224 */ /* 0x001fe200078e0009 */
[----:B------:R-:W-:Y:S01]  /*6fd0*/  LOP3.LUT R30, R3, 0x18, R30, 0xf8, !PT ;  /* 0x00000018031e7812 */ /* 0x000fe200078ef81e */
[----:B------:R-:W-:Y:S01]  /*6fe0*/  IMAD.MOV.U32 R5, RZ, RZ, R12 ;  /* 0x000000ffff057224 */ /* 0x000fe200078e000c */
[----:B------:R-:W-:Y:S01]  /*6ff0*/  SHF.R.U32.HI R3, RZ, 0x3, R3 ;  /* 0x00000003ff037819 */ /* 0x000fe20000011603 */
[----:B------:R-:W-:Y:S01]  /*7000*/  BSSY B1, `(.L_x_11997) ;  /* 0x0000014000017945 */ /* 0x000fe20003800000 */
[----:B------:R-:W-:Y:S01]  /*7010*/  PRMT R42, R0, 0x7610, R42 ;  /* 0x00007610002a7816 */ /* 0x000fe2000000002a */
[----:B------:R-:W-:Y:S01]  /*7020*/  IMAD.MOV.U32 R0, RZ, RZ, R27 ;  /* 0x000000ffff007224 */ /* 0x000fe200078e001b */
[----:B------:R-:W-:Y:S01]  /*7030*/  LOP3.LUT R30, R30, R3, RZ, 0x3c, !PT ;  /* 0x000000031e1e7212 */ /* 0x000fe200078e3cff */
[----:B------:R-:W-:Y:S01]  /*7040*/  IMAD.MOV.U32 R3, RZ, RZ, R8 ;  /* 0x000000ffff037224 */ /* 0x000fe200078e0008 */
[----:B------:R-:W-:Y:S01]  /*7050*/  PRMT R48, R5, 0x7610, R48 ;  /* 0x0000761005307816 */ /* 0x000fe20000000030 */
[----:B------:R-:W-:Y:S01]  /*7060*/  IMAD.MOV.U32 R5, RZ, RZ, R11 ;  /* 0x000000ffff057224 */ /* 0x000fe200078e000b */
        /* <DEDUP_REMOVED lines=8> */
[----:B------:R-:W-:-:S02]  /*70f0*/  ISETP.GE.AND P1, PT, R18, R41, PT ;  /* 0x000000291200720c */ /* 0x000fc40003f26270 */
[----:B------:R-:W-:Y:S01]  /*7100*/  PRMT R49, R4, 0x7610, R49 ;  /* 0x0000761004317816 */ /* 0x000fe20000000031 */
[C---:B------:R-:W-:Y:S02]  /*7110*/  VIADD R4, R3.reuse, 0x18400 ;  /* 0x0001840003047836 */ /* 0x040fe40000000000 */
[----:B------:R-:W-:Y:S01]  /*7120*/  VIADD R0, R3, 0x18440 ;  /* 0x0001844003007836 */ /* 0x000fe20000000000 */
[----:B-1----:R-:W-:Y:S07]  /*7130*/  @!P0 BRA `(.L_x_11998) ;  /* 0x000001a400748947 */ /* 0x002fee0003800000 */
.L_x_12306:
[----:B------:R-:W-:Y:S05]  /*7140*/  BSYNC B1 ;  /* 0x0000000000017941 */ /* 0x000fea0003800000 */
.L_x_11997:
        /* <DEDUP_REMOVED lines=10> */
[----:B0-----:R-:W-:Y:S01]  /*71f0*/  SHF.R.U32.HI R31, RZ, 0x10, R29 ;  /* 0x00000010ff1f7819 */ /* 0x001fe2000001161d */
[----:B------:R-:W-:Y:S01]  /*7200*/  HADD2.F32 R30, -RZ, R45.H0_H0 ;  /* 0x2000002dff1e7230 */ /* 0x000fe20000004100 */
[--C-:B------:R-:W-:Y:S01]  /*7210*/  SHF.R.U64 R37, R32, 0x10, R33.reuse ;  /* 0x0000001020257819 */ /* 0x100fe20000001221 */
[----:B------:R-:W-:Y:S01]  /*7220*/  HADD2.F32 R32, -RZ, R44.H0_H0 ;  /* 0x2000002cff207230 */ /* 0x000fe20000004100 */
[----:B------:R-:W-:Y:S01]  /*7230*/  SHF.R.U32.HI R33, RZ, 0x10, R33 ;  /* 0x00000010ff217819 */ /* 0x000fe20000011621 */
[----:B------:R-:W-:Y:S01]  /*7240*/  HADD2.F32 R31, -RZ, R31.H0_H0 ;  /* 0x2000001fff1f7230 */ /* 0x000fe20000004100 */
[----:B------:R-:W-:-:S03]  /*7250*/  SHF.R.U64 R39, R28, 0x10, R29 ;  /* 0x000000101c277819 */ /* 0x000fc6000000121d */
[----:B------:R-:W-:Y:S02]  /*7260*/  HADD2.F32 R33, -RZ, R33.H0_H0 ;  /* 0x20000021ff217230 */ /* 0x000fe40000004100 */
[--C-:B-1----:R-:W-:Y:S02]  /*7270*/  HADD2.F32 R28, -RZ, R7.reuse.H0_H0 ;  /* 0x20000007ff1c7230 */ /* 0x102fe40000004100 */
[----:B------:R-:W-:Y:S02]  /*7280*/  HADD2.F32 R29, -RZ, R7.H1_H1 ;  /* 0x30000007ff1d7230 */ /* 0x000fe40000004100 */
[--C-:B------:R-:W-:Y:S02]  /*7290*/  HADD2.F32 R7, -RZ, R4.reuse.H0_H0 ;  /* 0x20000004ff077230 */ /* 0x100fe40000004100 */
[----:B------:R-:W-:Y:S02]  /*72a0*/  HADD2.F32 R4, -RZ, R4.H1_H1 ;  /* 0x30000004ff047230 */ /* 0x000fe40000004100 */
[C---:B------:R-:W-:Y:S01]  /*72b0*/  FMUL.FTZ R38, R29.reuse, R31 ;  /* 0x0000001f1d267220 */ /* 0x040fe20000410000 */
[----:B------:R-:W-:Y:S01]  /*72c0*/  FMUL.FTZ R35, R29, R33 ;  /* 0x000000211d237220 */ /* 0x000fe20000410000 */
[----:B----4-:R-:W-:-:S02]  /*72d0*/  HADD2.F32 R14, -RZ, R6.H0_H0 ;  /* 0x20000006ff0e7230 */ /* 0x010fc40000004100 */
[----:B------:R-:W-:Y:S01]  /*72e0*/  FMUL.FTZ R34, R4, R32 ;  /* 0x0000002004227220 */ /* 0x000fe20000410000 */
[----:B------:R-:W-:Y:S01]  /*72f0*/  FFMA.FTZ R40, R28, R33, R38 ;  /* 0x000000211c287223 */ /* 0x000fe20000010026 */
[----:B------:R-:W-:Y:S02]  /*7300*/  HADD2.F32 R15, -RZ, R6.H1_H1 ;  /* 0x30000006ff0f7230 */ /* 0x000fe40000004100 */
[-C--:B------:R-:W-:Y:S01]  /*7310*/  FMUL.FTZ R38, R4, R30.reuse ;  /* 0x0000001e04267220 */ /* 0x080fe20000410000 */
[C---:B------:R-:W-:Y:S01]  /*7320*/  FFMA.FTZ R34, R7.reuse, R30, -R34 ;  /* 0x0000001e07227223 */ /* 0x040fe20000010822 */
[--C-:B------:R-:W-:Y:S02]  /*7330*/  HADD2.F32 R6, -RZ, R5.reuse.H0_H0 ;  /* 0x20000005ff067230 */ /* 0x100fe40000004100 */
[----:B------:R-:W-:Y:S01]  /*7340*/  FFMA.FTZ R35, R28, R31, -R35 ;  /* 0x0000001f1c237223 */ /* 0x000fe20000010823 */
        /* <DEDUP_REMOVED lines=8> */
[C---:B------:R-:W-:Y:S01]  /*73d0*/  FFMA.FTZ R33, R14.reuse, R28, -R33 ;  /* 0x0000001c0e217223 */ /* 0x040fe20000010821 */
        /* <DEDUP_REMOVED lines=10> */
.L_x_12002:
[----:B------:R-:W-:Y:S05]  /*7480*/  BSYNC B2 ;  /* 0x0000000000027941 */ /* 0x000fea0003800000 */
.L_x_12001:
[----:B------:R-:W-:Y:S05]  /*7490*/  @P1 BRA `(.L_x_12000) ;  /* 0x0000000000a81947 */ /* 0x000fea0003800000 */
[----:B-1----:R-:W1:Y:S01]  /*74a0*/  LDS.128 R4, [R0] ;  /* 0x0000000000047984 */ /* 0x002e620000000c00 */
[--C-:B------:R-:W-:Y:S01]  /*74b0*/  SHF.R.U64 R35, R24, 0x10, R25.reuse ;  /* 0x0000001018237819 */ /* 0x100fe20000001219 */
[----:B------:R-:W-:Y:S01]  /*74c0*/  HADD2.F32 R28, -RZ, R43.H0_H0 ;  /* 0x2000002bff1c7230 */ /* 0x000fe20000004100 */
[----:B------:R-:W-:Y:S01]  /*74d0*/  SHF.R.U32.HI R25, RZ, 0x10, R25 ;  /* 0x00000010ff197819 */ /* 0x000fe20000011619 */
[----:B------:R-:W-:Y:S01]  /*74e0*/  HADD2.F32 R24, -RZ, R46.H0_H0 ;  /* 0x2000002eff187230 */ /* 0x000fe20000004100 */
[--C-:B------:R-:W-:Y:S02]  /*74f0*/  SHF.R.U32.HI R29, RZ, 0x10, R21.reuse ;  /* 0x00000010ff1d7819 */ /* 0x100fe40000011615 */
        /* <DEDUP_REMOVED lines=8> */
[----:B0-----:R-:W-:Y:S01]  /*7580*/  FMUL.FTZ R31, R21, R29 ;  /* 0x0000001d151f7220 */ /* 0x001fe20000410000 */
[----:B----4-:R-:W-:-:S02]  /*7590*/  HADD2.F32 R14, -RZ, R6.H0_H0 ;  /* 0x20000006ff0e7230 */ /* 0x010fc40000004100 */
[----:B------:R-:W-:Y:S01]  /*75a0*/  FMUL.FTZ R30, R4, R28 ;  /* 0x0000001c041e7220 */ /* 0x000fe20000410000 */
[----:B------:R-:W-:Y:S01]  /*75b0*/  FFMA.FTZ R34, R20, R29, R32 ;  /* 0x0000001d14227223 */ /* 0x000fe20000010020 */
[----:B------:R-:W-:Y:S02]  /*75c0*/  HADD2.F32 R15, -RZ, R6.H1_H1 ;  /* 0x30000006ff0f7230 */ /* 0x000fe40000004100 */
[-C--:B------:R-:W-:Y:S01]  /*75d0*/  FMUL.FTZ R32, R4, R24.reuse ;  /* 0x0000001804207220 */ /* 0x080fe20000410000 */
[C---:B------:R-:W-:Y:S01]  /*75e0*/  FFMA.FTZ R30, R7.reuse, R24, -R30 ;  /* 0x00000018071e7223 */ /* 0x040fe2000001081e */
[----:B------:R-:W-:Y:S02]  /*75f0*/  HADD2.F32 R6, -RZ, R5.H0_H0 ;  /* 0x20000005ff067230 */ /* 0x000fe40000004100 */
        /* <DEDUP_REMOVED lines=19> */
[----:B------:R2:W-:Y:S02]  /*7730*/  STS.128 [R0], R4 ;  /* 0x0000000400007388 */ /* 0x0005e40000000c00 */
.L_x_12000:
[----:B------:R-:W-:Y:S05]  /*7740*/  BSYNC B1 ;  /* 0x0000000000017941 */ /* 0x000fea0003800000 */
.L_x_11999:
[----:B------:R-:W-:-:S13]  /*7750*/  ISETP.GE.AND P0, PT, R232, R41, PT ;  /* 0x00000029e800720c */ /* 0x000fda0003f06270 */
[----:B------:R-:W-:Y:S05]  /*7760*/  @P0 BRA `(.L_x_12003) ;  /* 0x0000001800440947 */ /* 0x000fea0003800000 */
[----:B-12---:R-:W1:Y:S01]  /*7770*/  LDC R4, c[0x0][0x3f4] ;  /* 0x0000fd00ff047b82 */ /* 0x006e620000000800 */
[----:B------:R-:W-:Y:S01]  /*7780*/  BSSY B1, `(.L_x_12004) ;  /* 0x000002e000017945 */ /* 0x000fe20003800000 */
[-C--:B-1----:R-:W-:Y:S02]  /*7790*/  ISETP.GE.AND P0, PT, R22, R4.reuse, PT ;  /* 0x000000041600720c */ /* 0x082fe40003f06270 */
[----:B------:R-:W-:-:S11]  /*77a0*/  ISETP.GE.AND P1, PT, R205, R4, PT ;  /* 0x00000004cd00720c */ /* 0x000fd60003f26270 */
[----:B------:R-:W-:Y:S05]  /*77b0*/  @P0 BRA `(.L_x_12005) ;  /* 0x0000000000a80947 */ /* 0x000fea0003800000 */
[----:B------:R-:W4:Y:S01]  /*77c0*/  LDS.128 R4, [R3+0x1a400] ;  /* 0x01a4000003047984 */ /* 0x000f220000000c00 */
[----:B------:R-:W-:Y:S01]  /*77d0*/  SHF.R.U32.HI R21, RZ, 0x10, R13 ;  /* 0x00000010ff157819 */ /* 0x000fe2000001160d */
[----:B------:R-:W-:Y:S01]  /*77e0*/  HADD2.F32 R24, -RZ, R42.H0_H0 ;  /* 0x2000002aff187230 */ /* 0x000fe20000004100 */
[--C-:B------:R-:W-:Y:S01]  /*77f0*/  SHF.R.U32.HI R25, RZ, 0x10, R27.reuse ;  /* 0x00000010ff197819 */ /* 0x100fe2000001161b */
[----:B------:R-:W-:Y:S01]  /*7800*/  HADD2.F32 R20, -RZ, R48.H0_H0 ;  /* 0x20000030ff147230 */ /* 0x000fe20000004100 */
[----:B------:R-:W-:Y:S01]  /*7810*/  SHF.R.U64 R29, R26, 0x10, R27 ;  /* 0x000000101a1d7819 */ /* 0x000fe2000000121b */
[----:B------:R-:W-:Y:S01]  /*7820*/  HADD2.F32 R21, -RZ, R21.H0_H0 ;  /* 0x20000015ff157230 */ /* 0x000fe20000004100 */
[----:B0-----:R-:W-:Y:S01]  /*7830*/  SHF.R.U64 R31, R12, 0x10, R13 ;  /* 0x000000100c1f7819 */ /* 0x001fe2000000120d */
[----:B------:R-:W-:Y:S02]  /*7840*/  HADD2.F32 R25, -RZ, R25.H0_H0 ;  /* 0x20000019ff197230 */ /* 0x000fe40000004100 */
[----:B----4-:R-:W-:-:S02]  /*7850*/  HADD2.F32 R14, -RZ, R7.H0_H0 ;  /* 0x20000007ff0e7230 */ /* 0x010fc40000004100 */
[----:B------:R-:W-:Y:S02]  /*7860*/  HADD2.F32 R15, -RZ, R7.H1_H1 ;  /* 0x30000007ff0f7230 */ /* 0x000fe40000004100 */
[--C-:B------:R-:W-:Y:S02]  /*7870*/  HADD2.F32 R7, -RZ, R4.reuse.H0_H0 ;  /* 0x20000004ff077230 */ /* 0x100fe40000004100 */
[----:B------:R-:W-:Y:S02]  /*7880*/  HADD2.F32 R4, -RZ, R4.H1_H1 ;  /* 0x30000004ff047230 */ /* 0x000fe40000004100 */
[C---:B------:R-:W-:Y:S01]  /*7890*/  FMUL.FTZ R28, R15.reuse, R21 ;  /* 0x000000150f1c7220 */ /* 0x040fe20000410000 */
[-C--:B------:R-:W-:Y:S01]  /*78a0*/  FMUL.FTZ R27, R15, R25.reuse ;  /* 0x000000190f1b7220 */ /* 0x080fe20000410000 */
[--C-:B------:R-:W-:Y:S02]  /*78b0*/  HADD2.F32 R12, -RZ, R6.reuse.H0_H0 ;  /* 0x20000006ff0c7230 */ /* 0x100fe40000004100 */
[----:B------:R-:W-:Y:S01]  /*78c0*/  FMUL.FTZ R26, R4, R24 ;  /* 0x00000018041a7220 */ /* 0x000fe20000410000 */
[----:B------:R-:W-:Y:S01]  /*78d0*/  FFMA.FTZ R30, R14, R25, R28 ;  /* 0x000000190e1e7223 */ /* 0x000fe2000001001c */
[----:B------:R-:W-:-:S02]  /*78e0*/  HADD2.F32 R13, -RZ, R6.H1_H1 ;  /* 0x30000006ff0d7230 */ /* 0x000fc40000004100 */
[-C--:B------:R-:W-:Y:S01]  /*78f0*/  FMUL.FTZ R28, R4, R20.reuse ;  /* 0x00000014041c7220 */ /* 0x080fe20000410000 */
[C---:B------:R-:W-:Y:S01]  /*7900*/  FFMA.FTZ R26, R7.reuse, R20, -R26 ;  /* 0x00000014071a7223 */ /* 0x040fe2000001081a */
[--C-:B------:R-:W-:Y:S02]  /*7910*/  HADD2.F32 R6, -RZ, R5.reuse.H0_H0 ;  /* 0x20000005ff067230 */ /* 0x100fe40000004100 */
[----:B------:R-:W-:Y:S01]  /*7920*/  FFMA.FTZ R27, R14, R21, -R27 ;  /* 0x000000150e1b7223 */ /* 0x000fe2000001081b */
[----:B------:R-:W-:Y:S02]  /*7930*/  HADD2.F32 R20, -RZ, R42.H1_H1 ;  /* 0x3000002aff147230 */ /* 0x000fe40000004100 */
[----:B------:R-:W-:Y:S01]  /*7940*/  FFMA.FTZ R21, R7, R24, R28 ;  /* 0x0000001807157223 */ /* 0x000fe2000001001c */
[----:B------:R-:W-:Y:S02]  /*7950*/  HADD2.F32 R5, -RZ, R5.H1_H1 ;  /* 0x30000005ff057230 */ /* 0x000fe40000004100 */
[----:B------:R-:W-:-:S02]  /*7960*/  HADD2.F32 R14, -RZ, R48.H1_H1 ;  /* 0x30000030ff0e7230 */ /* 0x000fc40000004100 */
[C---:B------:R-:W-:Y:S01]  /*7970*/  FMUL.FTZ R25, R13.reuse, R20 ;  /* 0x000000140d197220 */ /* 0x040fe20000410000 */
[----:B------:R-:W-:Y:S02]  /*7980*/  HADD2.F32 R15, -RZ, R29.H0_H0 ;  /* 0x2000001dff0f7230 */ /* 0x000fe40000004100 */
[----:B------:R-:W-:Y:S02]  /*7990*/  HADD2.F32 R4, -RZ, R31.H0_H0 ;  /* 0x2000001fff047230 */ /* 0x000fe40000004100 */
[-C--:B------:R-:W-:Y:S01]  /*79a0*/  FMUL.FTZ R13, R13, R14.reuse ;  /* 0x0000000e0d0d7220 */ /* 0x080fe20000410000 */
[C---:B------:R-:W-:Y:S01]  /*79b0*/  FFMA.FTZ R25, R12.reuse, R14, -R25 ;  /* 0x0000000e0c197223 */ /* 0x040fe20000010819 */
[C---:B------:R-:W-:Y:S01]  /*79c0*/  FMUL.FTZ R7, R5.reuse, R15 ;  /* 0x0000000f05077220 */ /* 0x040fe20000410000 */
[----:B------:R-:W-:Y:S01]  /*79d0*/  FMUL.FTZ R24, R5, R4 ;  /* 0x0000000405187220 */ /* 0x000fe20000410000 */
[----:B------:R-:W-:Y:S02]  /*79e0*/  FFMA.FTZ R12, R12, R20, R13 ;  /* 0x000000140c0c7223 */ /* 0x000fe4000001000d */
[----:B------:R-:W-:Y:S01]  /*79f0*/  FFMA.FTZ R5, R6, R4, -R7 ;  /* 0x0000000406057223 */ /* 0x000fe20000010807 */
[----:B------:R-:W-:Y:S01]  /*7a00*/  F2FP.F16.F32.PACK_AB R7, R30, R27 ;  /* 0x0000001b1e07723e */ /* 0x000fe200000000ff */
[----:B------:R-:W-:Y:S01]  /*7a10*/  FFMA.FTZ R24, R6, R15, R24 ;  /* 0x0000000f06187223 */ /* 0x000fe20000010018 */
[----:B------:R-:W-:-:S02]  /*7a20*/  F2FP.F16.F32.PACK_AB R4, R21, R26 ;  /* 0x0000001a1504723e */ /* 0x000fc400000000ff */
[----:B------:R-:W-:Y:S02]  /*7a30*/  F2FP.F16.F32.PACK_AB R6, R12, R25 ;  /* 0x000000190c06723e */ /* 0x000fe400000000ff */
[----:B------:R-:W-:-:S05]  /*7a40*/  F2FP.F16.F32.PACK_AB R5, R24, R5 ;  /* 0x000000051805723e */ /* 0x000fca00000000ff */
[----:B------:R1:W-:Y:S02]  /*7a50*/  STS.128 [R3+0x1a400], R4 ;  /* 0x01a4000403007388 */ /* 0x0003e40000000c00 */
.L_x_12005:
[----:B------:R-:W-:Y:S05]  /*7a60*/  BSYNC B1 ;  /* 0x0000000000017941 */ /* 0x000fea0003800000 */
.L_x_12004:
[----:B------:R-:W-:Y:S05]  /*7a70*/  @P1 BRA `(.L_x_12003) ;  /* 0x0000001400801947 */ /* 0x000fea0003800000 */
[----:B-1----:R-:W1:Y:S01]  /*7a80*/  LDS.128 R4, [R0+0x2000] ;  /* 0x0020000000047984 */ /* 0x002e620000000c00 */
[----:B------:R-:W-:Y:S01]  /*7a90*/  SHF.R.U32.HI R12, RZ, 0x10, R11 ;  /* 0x00000010ff0c7819 */ /* 0x000fe2000001160b */
[----:B------:R-:W-:Y:S01]  /*7aa0*/  HADD2.F32 R13, -RZ, R47.H0_H0 ;  /* 0x2000002fff0d7230 */ /* 0x000fe20000004100 */
[----:B----4-:R-:W-:Y:S02]  /*7ab0*/  SHF.R.U32.HI R14, RZ, 0x10, R9 ;  /* 0x00000010ff0e7819 */ /* 0x010fe40000011609 */
        /* <DEDUP_REMOVED lines=15> */
[----:B------:R-:W-:Y:S01]  /*7bb0*/  FFMA.FTZ R15, R9, R14, R15 ;  /* 0x0000000e090f7223 */ /* 0x000fe2000001000f */
[--C-:B------:R-:W-:Y:S02]  /*7bc0*/  HADD2.F32 R6, -RZ, R5.reuse.H0_H0 ;  /* 0x20000005ff067230 */ /* 0x100fe40000004100 */
[-C--:B------:R-:W-:Y:S01]  /*7bd0*/  FMUL.FTZ R14, R4, R11.reuse ;  /* 0x0000000b040e7220 */ /* 0x080fe20000410000 */
[----:B------:R-:W-:Y:S01]  /*7be0*/  FFMA.FTZ R12, R3, R11, -R10 ;  /* 0x0000000b030c7223 */ /* 0x000fe2000001080a */
[----:B------:R-:W-:Y:S01]  /*7bf0*/  HADD2.F32 R5, -RZ, R5.H1_H1 ;  /* 0x30000005ff057230 */ /* 0x000fe20000004100 */
[----:B------:R-:W-:Y:S01]  /*7c00*/  F2FP.F16.F32.PACK_AB R15, R15, R20 ;  /* 0x000000140f0f723e */ /* 0x000fe200000000ff */
[----:B------:R-:W-:-:S02]  /*7c10*/  HADD2.F32 R11, -RZ, R47.H1_H1 ;  /* 0x3000002fff0b7230 */ /* 0x000fc40000004100 */
[----:B------:R-:W-:Y:S01]  /*7c20*/  FFMA.FTZ R3, R3, R13, R14 ;  /* 0x0000000d03037223 */ /* 0x000fe2000001000e */
[----:B------:R-:W-:Y:S02]  /*7c30*/  HADD2.F32 R10, -RZ, R21.H0_H0 ;  /* 0x20000015ff0a7230 */ /* 0x000fe40000004100 */
[----:B------:R-:W-:Y:S02]  /*7c40*/  HADD2.F32 R9, -RZ, R49.H1_H1 ;  /* 0x30000031ff097230 */ /* 0x000fe40000004100 */
[C---:B------:R-:W-:Y:S01]  /*7c50*/  FMUL.FTZ R14, R8.reuse, R11 ;  /* 0x0000000b080e7220 */ /* 0x040fe20000410000 */
[----:B------:R-:W-:Y:S02]  /*7c60*/  HADD2.F32 R4, -RZ, R24.H0_H0 ;  /* 0x20000018ff047230 */ /* 0x000fe40000004100 */
[----:B------:R-:W-:Y:S01]  /*7c70*/  FMUL.FTZ R13, R5, R10 ;  /* 0x0000000a050d7220 */ /* 0x000fe20000410000 */
[----:B------:R-:W-:Y:S01]  /*7c80*/  F2FP.F16.F32.PACK_AB R12, R3, R12 ;  /* 0x0000000c030c723e */ /* 0x000fe200000000ff */
[-C--:B------:R-:W-:Y:S01]  /*7c90*/  FMUL.FTZ R8, R8, R9.reuse ;  /* 0x0000000908087220 */ /* 0x080fe20000410000 */
[----:B------:R-:W-:Y:S01]  /*7ca0*/  FFMA.FTZ R14, R7, R9, -R14 ;  /* 0x00000009070e7223 */ /* 0x000fe2000001080e */
[-C--:B------:R-:W-:Y:S01]  /*7cb0*/  FMUL.FTZ R5, R5, R4.reuse ;  /* 0x0000000405057220 */ /* 0x080fe20000410000 */
[----:B------:R-:W-:Y:S01]  /*7cc0*/  FFMA.FTZ R13, R6, R4, -R13 ;  /* 0x00000004060d7223 */ /* 0x000fe2000001080d */
[----:B------:R-:W-:-:S02]  /*7cd0*/  FFMA.FTZ R7, R7, R11, R8 ;  /* 0x0000000b07077223 */ /* 0x000fc40000010008 */
[----:B------:R-:W-:-:S03]  /*7ce0*/  FFMA.FTZ R6, R6, R10, R5 ;  /* 0x0000000a06067223 */ /* 0x000fc60000010005 */
[----:B------:R-:W-:Y:S02]  /*7cf0*/  F2FP.F16.F32.PACK_AB R14, R7, R14 ;  /* 0x0000000e070e723e */ /* 0x000fe400000000ff */
[----:B------:R-:W-:-:S05]  /*7d00*/  F2FP.F16.F32.PACK_AB R13, R6, R13 ;  /* 0x0000000d060d723e */ /* 0x000fca00000000ff */
[----:B------:R1:W-:Y:S01]  /*7d10*/  STS.128 [R0+0x2000], R12 ;  /* 0x0020000c00007388 */ /* 0x0003e20000000c00 */
[----:B------:R-:W-:Y:S05]  /*7d20*/  BRA `(.L_x_12003) ;  /* 0x0000001000d47947 */ /* 0x000fea0003800000 */
.L_x_11990:
[----:B------:R-:W0:Y:S01]  /*7d30*/  LDC R9, c[0x0][0x448] ;  /* 0x00011200ff097b82 */ /* 0x000e220000000800 */
[----:B------:R-:W-:Y:S01]  /*7d40*/  IMAD R3, R233, 0x40, R42 ;  /* 0x00000040e9037824 */ /* 0x000fe200078e022a */
[----:B------:R-:W-:Y:S01]  /*7d50*/  ULDC.64 UR4, c[0x0][0x3f8] ;  /* 0x0000fe0000047ab9 */ /* 0x000fe20000000a00 */
[----:B------:R-:W-:Y:S01]  /*7d60*/  ULDC.64 UR6, c[0x0][0x408] ;  /* 0x0001020000067ab9 */ /* 0x000fe20000000a00 */
[----:B------:R-:W-:Y:S01]  /*7d70*/  IMAD.MOV.U32 R20, RZ, RZ, R24 ;  /* 0x000000ffff147224 */ /* 0x000fe200078e0018 */
[----:B------:R-:W-:Y:S01]  /*7d80*/  SHF.R.S32.HI R43, RZ, 0x1f, R30 ;  /* 0x0000001fff2b7819 */ /* 0x000fe2000001141e */
[----:B------:R-:W-:Y:S02]  /*7d90*/  IMAD.MOV.U32 R21, RZ, RZ, R29 ;  /* 0x000000ffff157224 */ /* 0x000fe400078e001d */
        /* <DEDUP_REMOVED lines=35> */
[----:B--2---:R-:W-:-:S06]  /*7fd0*/  @!P1 IMAD.X R5, R0, 0x1, R21, P2 ;  /* 0x0000000100059824 */ /* 0x004fcc00010e0615 */
[----:B------:R-:W2:Y:S01]  /*7fe0*/  @!P1 LD.E.128 R4, desc[UR38][R4.64] ;  /* 0x0000002604049980 */ /* 0x000ea2000c101d00 */
[----:B---3--:R-:W-:-:S05]  /*7ff0*/  @!P1 IADD3 R14, P2, R14, R9, RZ ;  /* 0x000000090e0e9210 */ /* 0x008fca0007f5e0ff */
[----:B----4-:R-:W-:-:S04]  /*8000*/  @!P1 IMAD.X R3, R8, 0x1, R21, P2 ;  /* 0x0000000108039824 */ /* 0x010fc800010e0615 */
[----:B------:R-:W-:-:S05]  /*8010*/  @!P1 IMAD.MOV.U32 R15, RZ, RZ, R3 ;  /* 0x000000ffff0f9224 */ /* 0x000fca00078e0003 */
[----:B------:R0:W3:Y:S01]  /*8020*/  @!P1 LD.E.128 R24, desc[UR38][R14.64] ;  /* 0x000000260e189980 */ /* 0x0000e2000c101d00 */
[----:B------:R-:W-:Y:S02]  /*8030*/  CS2R R40, SRZ ;  /* 0x0000000000287805 */ /* 0x000fe4000001ff00 */
[----:B------:R-:W-:Y:S01]  /*8040*/  CS2R R38, SRZ ;  /* 0x0000000000267805 */ /* 0x000fe2000001ff00 */
[----:B------:R-:W1:Y:S04]  /*8050*/  SHFL.IDX PT, R8, R29, 0x1, 0x1c1f ;  /* 0x003c1f001d087f89 */ /* 0x000e6800000e0000 */
[----:B0-----:R-:W0:Y:S01]  /*8060*/  SHFL.IDX PT, R14, R28, 0x1, 0x1c1f ;  /* 0x003c1f001c0e7f89 */ /* 0x001e2200000e0000 */
[----:B--2---:R-:W-:Y:S02]  /*8070*/  @!P1 IMAD.MOV.U32 R40, RZ, RZ, R4 ;  /* 0x000000ffff289224 */ /* 0x004fe400078e0004 */
[----:B------:R-:W-:Y:S01]  /*8080*/  @!P1 IMAD.MOV.U32 R41, RZ, RZ, R5 ;  /* 0x000000ffff299224 */ /* 0x000fe200078e0005 */
[----:B------:R-:W-:Y:S01]  /*8090*/  CS2R R4, SRZ ;  /* 0x0000000000047805 */ /* 0x000fe2000001ff00 */
[----:B------:R-:W-:Y:S01]  /*80a0*/  @!P1 IMAD.MOV.U32 R38, RZ, RZ, R6 ;  /* 0x000000ffff269224 */ /* 0x000fe200078e0006 */
[----:B------:R-:W-:Y:S01]  /*80b0*/  MOV R0, R40 ;  /* 0x0000002800007202 */ /* 0x000fe20000000f00 */
[----:B------:R-:W-:-:S02]  /*80c0*/  IMAD.MOV.U32 R3, RZ, RZ, R41 ;  /* 0x000000ffff037224 */ /* 0x000fc400078e0029 */
[----:B------:R-:W-:Y:S01]  /*80d0*/  @!P1 IMAD.MOV.U32 R39, RZ, RZ, R7 ;  /* 0x000000ffff279224 */ /* 0x000fe200078e0007 */
[----:B------:R-:W-:Y:S01]  /*80e0*/  CS2R R6, SRZ ;  /* 0x0000000000067805 */ /* 0x000fe2000001ff00 */
[----:B------:R-:W-:Y:S01]  /*80f0*/  IMAD.MOV.U32 R9, RZ, RZ, R38 ;  /* 0x000000ffff097224 */ /* 0x000fe200078e0026 */
[----:B------:R-:W-:Y:S01]  /*8100*/  PRMT R53, R0, 0x5410, R3 ;  /* 0x0000541000357816 */ /* 0x000fe20000000003 */
[----:B------:R-:W-:Y:S01]  /*8110*/  IMAD.MOV.U32 R11, RZ, RZ, R39 ;  /* 0x000000ffff0b7224 */ /* 0x000fe200078e0027 */
[----:B------:R-:W2:Y:S01]  /*8120*/  SHFL.IDX PT, R0, R20, 0x1, 0x1c1f ;  /* 0x003c1f0014007f89 */ /* 0x000ea200000e0000 */
[----:B---3--:R-:W-:Y:S02]  /*8130*/  @!P1 IMAD.MOV.U32 R6, RZ, RZ, R24 ;  /* 0x000000ffff069224 */ /* 0x008fe400078e0018 */
[----:B------:R-:W-:Y:S01]  /*8140*/  @!P1 IMAD.MOV.U32 R7, RZ, RZ, R25 ;  /* 0x000000ffff079224 */ /* 0x000fe200078e0019 */
[----:B------:R3:W4:Y:S01]  /*8150*/  SHFL.IDX PT, R3, R10, 0x1, 0x1c1f ;  /* 0x003c1f000a037f89 */ /* 0x00072200000e0000 */
[----:B------:R-:W-:Y:S01]  /*8160*/  @!P1 IMAD.MOV.U32 R4, RZ, RZ, R26 ;  /* 0x000000ffff049224 */ /* 0x000fe200078e001a */
[----:B------:R-:W-:Y:S01]  /*8170*/  PRMT R9, R9, 0x5410, R11 ;  /* 0x0000541009097816 */ /* 0x000fe2000000000b */
[----:B------:R-:W-:Y:S01]  /*8180*/  @!P1 IMAD.MOV.U32 R5, RZ, RZ, R27 ;  /* 0x000000ffff059224 */ /* 0x000fe200078e001b */
[----:B------:R-:W-:Y:S01]  /*8190*/  CS2R R24, SRZ ;  /* 0x0000000000187805 */ /* 0x000fe2000001ff00 */
[----:B------:R-:W-:-:S02]  /*81a0*/  IMAD.MOV.U32 R11, RZ, RZ, R7 ;  /* 0x000000ffff0b7224 */ /* 0x000fc400078e0007 */
[----:B------:R-:W-:Y:S02]  /*81b0*/  IMAD.MOV.U32 R12, RZ, RZ, R4 ;  /* 0x000000ffff0c7224 */ /* 0x000fe400078e0004 */
[----:B---3--:R-:W-:Y:S02]  /*81c0*/  IMAD.MOV.U32 R10, RZ, RZ, R6 ;  /* 0x000000ffff0a7224 */ /* 0x008fe400078e0006 */
[----:B------:R-:W-:-:S03]  /*81d0*/  IMAD.MOV.U32 R13, RZ, RZ, R5 ;  /* 0x000000ffff0d7224 */ /* 0x000fc600078e0005 */
[----:B------:R-:W-:Y:S02]  /*81e0*/  PRMT R48, R10, 0x5410, R11 ;  /* 0x000054100a307816 */ /* 0x000fe4000000000b */
[----:B01----:R-:W-:-:S07]  /*81f0*/  PRMT R52, R12, 0x5410, R13 ;  /* 0x000054100c347816 */ /* 0x003fce000000000d */
.L_x_12316:
[----:B------:R-:W-:Y:S01]  /*8200*/  VIADD R42, R42, 0x40 ;  /* 0x000000402a2a7836 */ /* 0x000fe20000000000 */
[----:B------:R-:W-:Y:S01]  /*8210*/  LEA.HI R10, R234, R234, RZ, 0x1 ;  /* 0x000000eaea0a7211 */ /* 0x000fe200078f08ff */
[----:B------:R-:W-:Y:S01]  /*8220*/  BSSY B1, `(.L_x_12007) ;  /* 0x0000015000017945 */ /* 0x000fe20003800000 */
[----:B------:R-:W-:Y:S02]  /*8230*/  CS2R R26, SRZ ;  /* 0x00000000001a7805 */ /* 0x000fe4000001ff00 */
[----:B------:R-:W-:Y:S02]  /*8240*/  CS2R R32, SRZ ;  /* 0x0000000000207805 */ /* 0x000fe4000001ff00 */
[----:B------:R-:W-:Y:S02]  /*8250*/  ISETP.GE.AND P1, PT, R42, R31, PT ;  /* 0x0000001f2a00720c */ /* 0x000fe40003f26270 */
[----:B------:R-:W-:Y:S02]  /*8260*/  CS2R R34, SRZ ;  /* 0x0000000000227805 */ /* 0x000fe4000001ff00 */
[----:B------:R-:W-:-:S05]  /*8270*/  LOP3.LUT R11, R10, 0xfffffffe, RZ, 0xc0, !PT ;  /* 0xfffffffe0a0b7812 */ /* 0x000fca00078ec0ff */
[----:B------:R-:W-:-:S05]  /*8280*/  IMAD.IADD R11, R234, 0x1, -R11 ;  /* 0x00000001ea0b7824 */ /* 0x000fca00078e0a0b */
        /* <DEDUP_REMOVED lines=8> */
[-C--:B----4-:R-:W-:Y:S02]  /*8310*/  IADD3 R32, P1, R3, R15.reuse, RZ ;  /* 0x0000000f03207210 */ /* 0x090fe40007f3e0ff */
[----:B------:R-:W-:-:S03]  /*8320*/  IADD3 R14, P2, R14, R15, RZ ;  /* 0x0000000f0e0e7210 */ /* 0x000fc60007f5e0ff */
[--C-:B--2---:R-:W-:Y:S02]  /*8330*/  IMAD.X R33, R0, 0x1, R13.reuse, P1 ;  /* 0x0000000100217824 */ /* 0x104fe400008e060d */
[----:B------:R-:W-:-:S04]  /*8340*/  IMAD.X R15, R8, 0x1, R13, P2 ;  /* 0x00000001080f7824 */ /* 0x000fc800010e060d */
[----:B------:R-:W5:Y:S04]  /*8350*/  LD.E.128 R32, desc[UR38][R32.64] ;  /* 0x0000002620207980 */ /* 0x000f68000c101d00 */
[----:B------:R0:W5:Y:S02]  /*8360*/  LD.E.128 R24, desc[UR38][R14.64] ;  /* 0x000000260e187980 */ /* 0x000164000c101d00 */
.L_x_12008:
[----:B------:R-:W-:Y:S05]  /*8370*/  BSYNC B1 ;  /* 0x0000000000017941 */ /* 0x000fea0003800000 */
.L_x_12007:
[----:B------:R-:W1:Y:S01]  /*8380*/  SYNCS.PHASECHK.TRANS64.TRYWAIT P1, [R16+URZ+0x22800], R11 ;  /* 0x0228000b100075a7 */ /* 0x000e62000802017f */
[----:B--2--5:R-:W-:Y:S01]  /*8390*/  IMAD.MOV.U32 R0, RZ, RZ, R24 ;  /* 0x000000ffff007224 */ /* 0x024fe200078e0018 */
[----:B------:R-:W-:Y:S01]  /*83a0*/  VIADDMNMX R31, R31, -R206, 0x80, PT ;  /* 0x000000801f1f7446 */ /* 0x000fe200038009ce */
[----:B----4-:R-:W-:Y:S01]  /*83b0*/  IMAD.MOV.U32 R3, RZ, RZ, R25 ;  /* 0x000000ffff037224 */ /* 0x010fe200078e0019 */
[----:B------:R-:W-:Y:S01]  /*83c0*/  BSSY B1, `(.L_x_12009) ;  /* 0x000000c000017945 */ /* 0x000fe20003800000 */
[----:B------:R-:W-:Y:S01]  /*83d0*/  IMAD.MOV.U32 R8, RZ, RZ, R32 ;  /* 0x000000ffff087224 */ /* 0x000fe200078e0020 */
[-C--:B------:R-:W-:Y:S01]  /*83e0*/  ISETP.GE.OR P2, PT, R18, R31.reuse, P0 ;  /* 0x0000001f1200720c */ /* 0x080fe20000746670 */
[----:B------:R-:W-:Y:S01]  /*83f0*/  IMAD.MOV.U32 R10, RZ, RZ, R33 ;  /* 0x000000ffff0a7224 */ /* 0x000fe200078e0021 */
[----:B------:R-:W-:Y:S01]  /*8400*/  PRMT R54, R0, 0x5410, R3 ;  /* 0x0000541000367816 */ /* 0x000fe20000000003 */
[----:B------:R-:W-:Y:S01]  /*8410*/  IMAD.MOV.U32 R0, RZ, RZ, R26 ;  /* 0x000000ffff007224 */ /* 0x000fe200078e001a */
[----:B------:R-:W-:Y:S01]  /*8420*/  ISETP.GE.OR P0, PT, R232, R31, P0 ;  /* 0x0000001fe800720c */ /* 0x000fe20000706670 */
[----:B------:R-:W-:Y:S01]  /*8430*/  IMAD.MOV.U32 R3, RZ, RZ, R27 ;  /* 0x000000ffff037224 */ /* 0x000fe200078e001b */
[----:B------:R-:W-:-:S04]  /*8440*/  PRMT R56, R8, 0x5410, R10 ;  /* 0x0000541008387816 */ /* 0x000fc8000000000a */
[----:B------:R-:W-:Y:S01]  /*8450*/  PRMT R55, R0, 0x5410, R3 ;  /* 0x0000541000377816 */ /* 0x000fe20000000003 */
[----:B------:R-:W-:Y:S01]  /*8460*/  IMAD.IADD R0, R30, 0x1, R37 ;  /* 0x000000011e007824 */ /* 0x000fe200078e0225 */
[----:B-1----:R-:W-:Y:S06]  /*8470*/  @!P1 BRA `(.L_x_12010) ;  /* 0x0000019800149947 */ /* 0x002fec0003800000 */
.L_x_12317:
[----:B------:R-:W-:Y:S05]  /*8480*/  BSYNC B1 ;  /* 0x0000000000017941 */ /* 0x000fea0003800000 */
.L_x_12009:
[----:B------:R-:W-:Y:S01]  /*8490*/  BSSY B1, `(.L_x_12011) ;  /* 0x0000063000017945 */ /* 0x000fe20003800000 */
[----:B------:R-:W-:Y:S01]  /*84a0*/  IMAD.MOV.U32 R57, RZ, RZ, R34 ;  /* 0x000000ffff397224 */ /* 0x000fe200078e0022 */
[----:B------:R-:W-:Y:S01]  /*84b0*/  LOP3.LUT R0, R0, 0x38, RZ, 0xc0, !PT ;  /* 0x0000003800007812 */ /* 0x000fe200078ec0ff */
[----:B------:R-:W-:Y:S01]  /*84c0*/  IMAD.MOV.U32 R58, RZ, RZ, R35 ;  /* 0x000000ffff3a7224 */ /* 0x000fe200078e0023 */
[----:B------:R-:W-:Y:S06]  /*84d0*/  @P2 BRA `(.L_x_12012) ;  /* 0x0000000400782947 */ /* 0x000fec0003800000 */
[----:B------:R-:W-:Y:S01]  /*84e0*/  IMAD.SHL.U32 R3, R236, 0x40, RZ ;  /* 0x00000040ec037824 */ /* 0x000fe200078e00ff */
[----:B------:R-:W-:Y:S01]  /*84f0*/  SHF.R.U32.HI R20, RZ, 0x10, R7 ;  /* 0x00000010ff147819 */ /* 0x000fe20000011607 */
[----:B------:R-:W-:Y:S01]  /*8500*/  HADD2.F32 R21, -RZ, R53.H1_H1 ;  /* 0x30000035ff157230 */ /* 0x000fe20000004100 */
[--C-:B------:R-:W-:Y:S01]  /*8510*/  SHF.R.U64 R51, R40, 0x10, R41.reuse ;  /* 0x0000001028337819 */ /* 0x100fe20000001229 */
[----:B------:R-:W-:Y:S01]  /*8520*/  HADD2.F32 R37, -RZ, R48.H1_H1 ;  /* 0x30000030ff257230 */ /* 0x000fe20000004100 */
[----:B-1----:R-:W-:Y:S01]  /*8530*/  LOP3.LUT R11, R3, 0x1c0, RZ, 0xc0, !PT ;  /* 0x000001c0030b7812 */ /* 0x002fe200078ec0ff */
[----:B------:R-:W-:Y:S01]  /*8540*/  HADD2.F32 R20, -RZ, R20.H0_H0 ;  /* 0x20000014ff147230 */ /* 0x000fe20000004100 */
[----:B------:R-:W-:Y:S02]  /*8550*/  SHF.R.U32.HI R40, RZ, 0x10, R41 ;  /* 0x00000010ff287819 */ /* 0x000fe40000011629 */
[----:B------:R-:W-:Y:S02]  /*8560*/  LOP3.LUT R30, R11, 0x38, R30, 0xf8, !PT ;  /* 0x000000380b1e7812 */ /* 0x000fe400078ef81e */
[----:B------:R-:W-:-:S02]  /*8570*/  SHF.R.U32.HI R13, RZ, 0x3, R11 ;  /* 0x00000003ff0d7819 */ /* 0x000fc4000001160b */
[----:B------:R-:W-:Y:S02]  /*8580*/  SHF.R.U64 R47, R4, 0x10, R5 ;  /* 0x00000010042f7819 */ /* 0x000fe40000001205 */
[----:B------:R-:W-:Y:S02]  /*8590*/  LOP3.LUT R30, R30, R13, RZ, 0x3c, !PT ;  /* 0x0000000d1e1e7212 */ /* 0x000fe400078e3cff */
[----:B------:R-:W-:Y:S02]  /*85a0*/  LOP3.LUT R8, R13, R0, R11, 0x1e, !PT ;  /* 0x000000000d087212 */ /* 0x000fe400078e1e0b */
[--C-:B------:R-:W-:Y:S01]  /*85b0*/  SHF.R.U64 R50, R38, 0x10, R39.reuse ;  /* 0x0000001026327819 */ /* 0x100fe20000001227 */
[----:B------:R-:W-:Y:S01]  /*85c0*/  IMAD R3, R219, 0x200, R30 ;  /* 0x00000200db037824 */ /* 0x000fe200078e021e */
[----:B------:R-:W-:Y:S02]  /*85d0*/  SHF.R.U32.HI R46, RZ, 0x10, R39 ;  /* 0x00000010ff2e7819 */ /* 0x000fe40000011627 */
[----:B------:R-:W-:Y:S01]  /*85e0*/  SHF.R.U32.HI R44, RZ, 0x10, R5 ;  /* 0x00000010ff2c7819 */ /* 0x000fe20000011605 */
[----:B------:R-:W-:Y:S01]  /*85f0*/  IMAD R43, R3, 0x2, R16 ;  /* 0x00000002032b7824 */ /* 0x000fe200078e0210 */
[----:B------:R-:W-:Y:S01]  /*8600*/  SHF.R.U64 R49, R6, 0x10, R7 ;  /* 0x0000001006317819 */ /* 0x000fe20000001207 */
[----:B------:R-:W-:-:S03]  /*8610*/  IMAD R3, R219, 0x200, R8 ;  /* 0x00000200db037824 */ /* 0x000fc600078e0208 */
[----:B0-----:R-:W0:Y:S01]  /*8620*/  LDS.128 R12, [R43+0x18400] ;  /* 0x018400002b0c7984 */ /* 0x001e220000000c00 */
        /* <DEDUP_REMOVED lines=11> */
[----:B------:R-:W-:Y:S01]  /*86e0*/  FMUL.FTZ R38, R29, R20 ;  /* 0x000000141d267220 */ /* 0x000fe20000410000 */
[C---:B------:R-:W-:Y:S01]  /*86f0*/  FFMA.FTZ R39, R4.reuse, R21, -R39 ;  /* 0x0000001504277223 */ /* 0x040fe20000010827 */
[----:B------:R-:W-:Y:S01]  /*8700*/  FFMA.FTZ R41, R4, R37, R41 ;  /* 0x0000002504297223 */ /* 0x000fe20000010029 */
[----:B------:R-:W-:Y:S02]  /*8710*/  HADD2.F32 R21, -RZ, R52.H1_H1 ;  /* 0x30000034ff157230 */ /* 0x000fe40000004100 */
[----:B------:R-:W-:Y:S01]  /*8720*/  FFMA.FTZ R40, R13, R8, -R38 ;  /* 0x000000080d287223 */ /* 0x000fe20000010826 */
[----:B------:R-:W-:-:S02]  /*8730*/  HADD2.F32 R4, -RZ, R9.H1_H1 ;  /* 0x30000009ff047230 */ /* 0x000fc40000004100 */
[----:B------:R-:W-:Y:S01]  /*8740*/  FMUL.FTZ R42, R29, R8 ;  /* 0x000000081d2a7220 */ /* 0x000fe20000410000 */
[----:B------:R-:W-:Y:S02]  /*8750*/  HADD2.F32 R31, -RZ, R31.H1_H1 ;  /* 0x3000001fff1f7230 */ /* 0x000fe40000004100 */
[C---:B------:R-:W-:Y:S01]  /*8760*/  FMUL.FTZ R29, R11.reuse, R21 ;  /* 0x000000150b1d7220 */ /* 0x040fe20000410000 */
[----:B------:R-:W-:Y:S02]  /*8770*/  HADD2.F32 R38, -RZ, R44.H0_H0 ;  /* 0x2000002cff267230 */ /* 0x000fe40000004100 */
[----:B------:R-:W-:Y:S01]  /*8780*/  FMUL.FTZ R44, R11, R4 ;  /* 0x000000040b2c7220 */ /* 0x000fe20000410000 */
[----:B------:R-:W-:Y:S02]  /*8790*/  HADD2.F32 R15, -RZ, R15.H1_H1 ;  /* 0x3000000fff0f7230 */ /* 0x000fe40000004100 */
[----:B------:R-:W-:Y:S01]  /*87a0*/  FFMA.FTZ R42, R13, R20, R42 ;  /* 0x000000140d2a7223 */ /* 0x000fe2000001002a */
[----:B------:R-:W-:-:S02]  /*87b0*/  HADD2.F32 R8, -RZ, R46.H0_H0 ;  /* 0x2000002eff087230 */ /* 0x000fc40000004100 */
[C---:B------:R-:W-:Y:S01]  /*87c0*/  FMUL.FTZ R20, R31.reuse, R38 ;  /* 0x000000261f147220 */ /* 0x040fe20000410000 */
[C---:B------:R-:W-:Y:S01]  /*87d0*/  FFMA.FTZ R29, R6.reuse, R4, -R29 ;  /* 0x00000004061d7223 */ /* 0x040fe2000001081d */
[----:B------:R-:W-:Y:S01]  /*87e0*/  FFMA.FTZ R44, R6, R21, R44 ;  /* 0x00000015062c7223 */ /* 0x000fe2000001002c */
[----:B------:R-:W-:Y:S02]  /*87f0*/  HADD2.F32 R6, -RZ, R48.H0_H0 ;  /* 0x20000030ff067230 */ /* 0x000fe40000004100 */
[-C--:B------:R-:W-:Y:S01]  /*8800*/  FMUL.FTZ R48, R31, R8.reuse ;  /* 0x000000081f307220 */ /* 0x080fe20000410000 */
[C---:B------:R-:W-:Y:S01]  /*8810*/  FFMA.FTZ R46, R15.reuse, R8, -R20 ;  /* 0x000000080f2e7223 */ /* 0x040fe20000010814 */
[----:B------:R-:W-:Y:S02]  /*8820*/  HADD2.F32 R7, -RZ, R28.H0_H0 ;  /* 0x2000001cff077230 */ /* 0x000fe40000004100 */
[----:B------:R-:W-:Y:S02]  /*8830*/  HADD2.F32 R10, -RZ, R30.H0_H0 ;  /* 0x2000001eff0a7230 */ /* 0x000fe40000004100 */
[----:B------:R-:W-:Y:S01]  /*8840*/  FFMA.FTZ R31, R15, R38, R48 ;  /* 0x000000260f1f7223 */ /* 0x000fe20000010030 */
[----:B------:R-:W-:-:S02]  /*8850*/  HADD2.F32 R8, -RZ, R52.H0_H0 ;  /* 0x20000034ff087230 */ /* 0x000fc40000004100 */
[C---:B------:R-:W-:Y:S01]  /*8860*/  FMUL.FTZ R20, R7.reuse, R6 ;  /* 0x0000000607147220 */ /* 0x040fe20000410000 */
[----:B------:R-:W-:Y:S02]  /*8870*/  HADD2.F32 R4, -RZ, R53.H0_H0 ;  /* 0x20000035ff047230 */ /* 0x000fe40000004100 */
[----:B------:R-:W-:Y:S02]  /*8880*/  HADD2.F32 R5, -RZ, R14.H0_H0 ;  /* 0x2000000eff057230 */ /* 0x000fe40000004100 */
[----:B------:R-:W-:Y:S01]  /*8890*/  FMUL.FTZ R38, R10, R8 ;  /* 0x000000080a267220 */ /* 0x000fe20000410000 */
[----:B------:R-:W-:Y:S02]  /*88a0*/  HADD2.F32 R9, -RZ, R9.H0_H0 ;  /* 0x20000009ff097230 */ /* 0x000fe40000004100 */
[----:B------:R-:W-:Y:S01]  /*88b0*/  FMUL.FTZ R7, R7, R4 ;  /* 0x0000000407077220 */ /* 0x000fe20000410000 */
[----:B------:R-:W-:Y:S02]  /*88c0*/  HADD2.F32 R3, -RZ, R12.H0_H0 ;  /* 0x2000000cff037230 */ /* 0x000fe40000004100 */
[----:B------:R-:W-:-:S02]  /*88d0*/  HADD2.F32 R28, -RZ, R28.H1_H1 ;  /* 0x3000001cff1c7230 */ /* 0x000fc40000004100 */
[-C--:B------:R-:W-:Y:S01]  /*88e0*/  FMUL.FTZ R10, R10, R9.reuse ;  /* 0x000000090a0a7220 */ /* 0x080fe20000410000 */
[----:B------:R-:W-:Y:S01]  /*88f0*/  FFMA.FTZ R38, R5, R9, -R38 ;  /* 0x0000000905267223 */ /* 0x000fe20000010826 */
[C---:B------:R-:W-:Y:S01]  /*8900*/  FFMA.FTZ R4, R3.reuse, R4, -R20 ;  /* 0x0000000403047223 */ /* 0x040fe20000010814 */
[----:B------:R-:W-:Y:S01]  /*8910*/  FFMA.FTZ R6, R3, R6, R7 ;  /* 0x0000000603067223 */ /* 0x000fe20000010007 */
[----:B------:R-:W-:Y:S02]  /*8920*/  HADD2.F32 R9, -RZ, R49.H0_H0 ;  /* 0x20000031ff097230 */ /* 0x000fe40000004100 */
[----:B------:R-:W-:Y:S01]  /*8930*/  FFMA.FTZ R10, R5, R8, R10 ;  /* 0x00000008050a7223 */ /* 0x000fe2000001000a */
[----:B------:R-:W-:Y:S02]  /*8940*/  HADD2.F32 R3, -RZ, R51.H0_H0 ;  /* 0x20000033ff037230 */ /* 0x000fe40000004100 */
[----:B------:R-:W-:Y:S02]  /*8950*/  HADD2.F32 R30, -RZ, R30.H1_H1 ;  /* 0x3000001eff1e7230 */ /* 0x000fe40000004100 */
[----:B------:R-:W-:Y:S01]  /*8960*/  FMUL.FTZ R5, R28, R9 ;  /* 0x000000091c057220 */ /* 0x000fe20000410000 */
[----:B------:R-:W-:-:S02]  /*8970*/  HADD2.F32 R11, -RZ, R47.H0_H0 ;  /* 0x2000002fff0b7230 */ /* 0x000fc40000004100 */
[----:B------:R-:W-:Y:S01]  /*8980*/  FMUL.FTZ R28, R28, R3 ;  /* 0x000000031c1c7220 */ /* 0x000fe20000410000 */
[----:B------:R-:W-:Y:S02]  /*8990*/  HADD2.F32 R7, -RZ, R50.H0_H0 ;  /* 0x20000032ff077230 */ /* 0x000fe40000004100 */
[----:B------:R-:W-:Y:S02]  /*89a0*/  HADD2.F32 R12, -RZ, R12.H1_H1 ;  /* 0x3000000cff0c7230 */ /* 0x000fe40000004100 */
[C---:B------:R-:W-:Y:S01]  /*89b0*/  FMUL.FTZ R15, R30.reuse, R11 ;  /* 0x0000000b1e0f7220 */ /* 0x040fe20000410000 */
[----:B------:R-:W-:Y:S02]  /*89c0*/  HADD2.F32 R14, -RZ, R14.H1_H1 ;  /* 0x3000000eff0e7230 */ /* 0x000fe40000004100 */
[----:B------:R-:W-:Y:S01]  /*89d0*/  FMUL.FTZ R30, R30, R7 ;  /* 0x000000071e1e7220 */ /* 0x000fe20000410000 */
[C---:B------:R-:W-:Y:S01]  /*89e0*/  FFMA.FTZ R13, R12.reuse, R9, R28 ;  /* 0x000000090c0d7223 */ /* 0x040fe2000001001c */
[----:B------:R-:W-:Y:S01]  /*89f0*/  FFMA.FTZ R3, R12, R3, -R5 ;  /* 0x000000030c037223 */ /* 0x000fe20000010805 */
[C---:B------:R-:W-:Y:S01]  /*8a00*/  FFMA.FTZ R15, R14.reuse, R7, -R15 ;  /* 0x000000070e0f7223 */ /* 0x040fe2000001080f */
        /* <DEDUP_REMOVED lines=11> */
.L_x_12012:
[----:B------:R-:W-:Y:S05]  /*8ac0*/  BSYNC B1 ;  /* 0x0000000000017941 */ /* 0x000fea0003800000 */
.L_x_12011:
[----:B------:R-:W-:Y:S01]  /*8ad0*/  PRMT R40, R57, 0x5410, R58 ;  /* 0x0000541039287816 */ /* 0x000fe2000000003a */
[----:B------:R-:W-:Y:S06]  /*8ae0*/  @P0 BRA `(.L_x_12003) ;  /* 0x0000000400640947 */ /* 0x000fec0003800000 */
[----:B------:R-:W3:Y:S01]  /*8af0*/  LDL R41, [R1+0x8] ;  /* 0x0000080001297983 */ /* 0x000ee20000100800 */
[----:B------:R-:W-:-:S04]  /*8b00*/  SHF.R.U32.HI R3, RZ, 0x3, R217 ;  /* 0x00000003ff037819 */ /* 0x000fc800000116d9 */
[----:B------:R-:W-:-:S05]  /*8b10*/  LOP3.LUT R3, R3, R0, R217, 0x1e, !PT ;  /* 0x0000000003037212 */ /* 0x000fca00078e1ed9 */
[----:B------:R-:W-:-:S04]  /*8b20*/  IMAD.IADD R3, R220, 0x1, R3 ;  /* 0x00000001dc037824 */ /* 0x000fc800078e0203 */
[----:B------:R-:W-:-:S05]  /*8b30*/  IMAD R3, R3, 0x2, R16 ;  /* 0x0000000203037824 */ /* 0x000fca00078e0210 */
[----:B-12---:R-:W0:Y:S01]  /*8b40*/  LDS.128 R8, [R3+0x18400] ;  /* 0x0184000003087984 */ /* 0x006e220000000c00 */
[--C-:B------:R-:W-:Y:S02]  /*8b50*/  SHF.R.U64 R38, R34, 0x10, R35.reuse ;  /* 0x0000001022267819 */ /* 0x100fe40000001223 */
[----:B------:R-:W-:Y:S02]  /*8b60*/  SHF.R.U32.HI R34, RZ, 0x10, R35 ;  /* 0x00000010ff227819 */ /* 0x000fe40000011623 */
[----:B------:R-:W-:Y:S01]  /*8b70*/  SHF.R.U64 R35, R26, 0x10, R27 ;  /* 0x000000101a237819 */ /* 0x000fe2000000121b */
[----:B------:R-:W-:Y:S01]  /*8b80*/  HADD2.F32 R26, -RZ, R54.H1_H1 ;  /* 0x30000036ff1a7230 */ /* 0x000fe20000004100 */
[--C-:B------:R-:W-:Y:S02]  /*8b90*/  SHF.R.U32.HI R28, RZ, 0x10, R25.reuse ;  /* 0x00000010ff1c7819 */ /* 0x100fe40000011619 */
[----:B------:R-:W-:Y:S01]  /*8ba0*/  SHF.R.U64 R37, R24, 0x10, R25 ;  /* 0x0000001018257819 */ /* 0x000fe20000001219 */
[----:B------:R-:W-:Y:S01]  /*8bb0*/  HADD2.F32 R25, -RZ, R56.H1_H1 ;  /* 0x30000038ff197230 */ /* 0x000fe20000004100 */
[----:B------:R-:W-:-:S02]  /*8bc0*/  SHF.R.U64 R39, R32, 0x10, R33 ;  /* 0x0000001020277819 */ /* 0x000fc40000001221 */
[----:B------:R-:W-:Y:S02]  /*8bd0*/  SHF.R.U32.HI R32, RZ, 0x10, R33 ;  /* 0x00000010ff207819 */ /* 0x000fe40000011621 */
[----:B------:R-:W-:Y:S01]  /*8be0*/  SHF.R.U32.HI R33, RZ, 0x10, R27 ;  /* 0x00000010ff217819 */ /* 0x000fe2000001161b */
[----:B------:R-:W-:Y:S02]  /*8bf0*/  HADD2.F32 R27, -RZ, R28.H0_H0 ;  /* 0x2000001cff1b7230 */ /* 0x000fe40000004100 */
[--C-:B0-----:R-:W-:Y:S02]  /*8c00*/  HADD2.F32 R15, -RZ, R9.reuse.H0_H0 ;  /* 0x20000009ff0f7230 */ /* 0x101fe40000004100 */
[----:B------:R-:W-:-:S03]  /*8c10*/  HADD2.F32 R20, -RZ, R9.H1_H1 ;  /* 0x30000009ff147230 */ /* 0x000fc60000004100 */
[C---:B------:R-:W-:Y:S01]  /*8c20*/  FMUL.FTZ R29, R15.reuse, R26 ;  /* 0x0000001a0f1d7220 */ /* 0x040fe20000410000 */
[----:B------:R-:W-:Y:S01]  /*8c30*/  FMUL.FTZ R31, R15, R25 ;  /* 0x000000190f1f7220 */ /* 0x000fe20000410000 */
[----:B------:R-:W-:Y:S02]  /*8c40*/  HADD2.F32 R15, -RZ, R32.H0_H0 ;  /* 0x20000020ff0f7230 */ /* 0x000fe40000004100 */
[C---:B------:R-:W-:Y:S01]  /*8c50*/  FMUL.FTZ R28, R20.reuse, R27 ;  /* 0x0000001b141c7220 */ /* 0x040fe20000410000 */
[----:B------:R-:W-:Y:S02]  /*8c60*/  HADD2.F32 R9, -RZ, R8.H0_H0 ;  /* 0x20000008ff097230 */ /* 0x000fe40000004100 */
[----:B------:R-:W-:Y:S01]  /*8c70*/  FMUL.FTZ R30, R20, R15 ;  /* 0x0000000f141e7220 */ /* 0x000fe20000410000 */
[----:B------:R-:W-:Y:S02]  /*8c80*/  HADD2.F32 R21, -RZ, R10.H0_H0 ;  /* 0x2000000aff157230 */ /* 0x000fe40000004100 */
[----:B------:R-:W-:-:S02]  /*8c90*/  HADD2.F32 R20, -RZ, R55.H0_H0 ;  /* 0x20000037ff147230 */ /* 0x000fc40000004100 */
[--C-:B------:R-:W-:Y:S02]  /*8ca0*/  HADD2.F32 R24, -RZ, R11.reuse.H0_H0 ;  /* 0x2000000bff187230 */ /* 0x100fe40000004100 */
[----:B------:R-:W-:Y:S02]  /*8cb0*/  HADD2.F32 R11, -RZ, R11.H1_H1 ;  /* 0x3000000bff0b7230 */ /* 0x000fe40000004100 */
[----:B------:R-:W-:Y:S02]  /*8cc0*/  HADD2.F32 R8, -RZ, R8.H1_H1 ;  /* 0x30000008ff087230 */ /* 0x000fe40000004100 */
[----:B------:R-:W-:Y:S01]  /*8cd0*/  HADD2.F32 R10, -RZ, R10.H1_H1 ;  /* 0x3000000aff0a7230 */ /* 0x000fe20000004100 */
[----:B---3--:R-:W0:Y:S02]  /*8ce0*/  LDS.128 R4, [R41+0x18400] ;  /* 0x0184000029047984 */ /* 0x008e240000000c00 */
[--C-:B0-----:R-:W-:Y:S02]  /*8cf0*/  HADD2.F32 R12, -RZ, R5.reuse.H0_H0 ;  /* 0x20000005ff0c7230 */ /* 0x101fe40000004100 */
[----:B------:R-:W-:-:S03]  /*8d00*/  HADD2.F32 R5, -RZ, R5.H1_H1 ;  /* 0x30000005ff057230 */ /* 0x000fc60000004100 */
[C---:B------:R-:W-:Y:S01]  /*8d10*/  FFMA.FTZ R29, R12.reuse, R25, -R29 ;  /* 0x000000190c1d7223 */ /* 0x040fe2000001081d */
[----:B------:R-:W-:Y:S02]  /*8d20*/  HADD2.F32 R25, -RZ, R54.H0_H0 ;  /* 0x20000036ff197230 */ /* 0x000fe40000004100 */
[----:B------:R-:W-:Y:S01]  /*8d30*/  FFMA.FTZ R31, R12, R26, R31 ;  /* 0x0000001a0c1f7223 */ /* 0x000fe2000001001f */
[----:B------:R-:W-:Y:S02]  /*8d40*/  HADD2.F32 R12, -RZ, R56.H0_H0 ;  /* 0x20000038ff0c7230 */ /* 0x000fe40000004100 */
[----:B------:R-:W-:Y:S01]  /*8d50*/  FFMA.FTZ R28, R5, R15, -R28 ;  /* 0x0000000f051c7223 */ /* 0x000fe2000001081c */
[----:B------:R-:W-:Y:S02]  /*8d60*/  HADD2.F32 R0, -RZ, R4.H0_H0 ;  /* 0x20000004ff007230 */ /* 0x000fe40000004100 */
[C---:B------:R-:W-:Y:S01]  /*8d70*/  FMUL.FTZ R15, R9.reuse, R25 ;  /* 0x00000019090f7220 */ /* 0x040fe20000410000 */
[----:B------:R-:W-:-:S03]  /*8d80*/  FMUL.FTZ R26, R9, R12 ;  /* 0x0000000c091a7220 */ /* 0x000fc60000410000 */
[C---:B------:R-:W-:Y:S01]  /*8d90*/  FFMA.FTZ R15, R0.reuse, R12, -R15 ;  /* 0x0000000c000f7223 */ /* 0x040fe2000001080f */
[----:B------:R-:W-:Y:S02]  /*8da0*/  HADD2.F32 R12, -RZ, R40.H0_H0 ;  /* 0x20000028ff0c7230 */ /* 0x000fe40000004100 */
        /* <DEDUP_REMOVED lines=9> */
[C---:B------:R-:W-:Y:S01]  /*8e40*/  FMUL.FTZ R21, R24.reuse, R9 ;  /* 0x0000000918157220 */ /* 0x040fe20000410000 */
[----:B------:R-:W-:Y:S02]  /*8e50*/  HADD2.F32 R12, -RZ, R33.H0_H0 ;  /* 0x20000021ff0c7230 */ /* 0x000fe40000004100 */
[-C--:B------:R-:W-:Y:S01]  /*8e60*/  FMUL.FTZ R24, R24, R5.reuse ;  /* 0x0000000518187220 */ /* 0x080fe20000410000 */
[----:B------:R-:W-:Y:S02]  /*8e70*/  HADD2.F32 R0, -RZ, R34.H0_H0 ;  /* 0x20000022ff007230 */ /* 0x000fe40000004100 */
[----:B------:R-:W-:Y:S01]  /*8e80*/  FFMA.FTZ R32, R13, R20, R32 ;  /* 0x000000140d207223 */ /* 0x000fe20000010020 */
[C---:B------:R-:W-:Y:S01]  /*8e90*/  FFMA.FTZ R20, R14.reuse, R5, -R21 ;  /* 0x000000050e147223 */ /* 0x040fe20000010815 */
[----:B------:R-:W-:Y:S01]  /*8ea0*/  FFMA.FTZ R24, R14, R9, R24 ;  /* 0x000000090e187223 */ /* 0x000fe20000010018 */
[----:B------:R-:W-:-:S02]  /*8eb0*/  HADD2.F32 R7, -RZ, R7.H1_H1 ;  /* 0x30000007ff077230 */ /* 0x000fc40000004100 */
[C---:B------:R-:W-:Y:S01]  /*8ec0*/  FMUL.FTZ R34, R11.reuse, R12 ;  /* 0x0000000c0b227220 */ /* 0x040fe20000410000 */
[-C--:B------:R-:W-:Y:S01]  /*8ed0*/  FMUL.FTZ R14, R11, R0.reuse ;  /* 0x000000000b0e7220 */ /* 0x080fe20000410000 */
[----:B------:R-:W-:Y:S02]  /*8ee0*/  HADD2.F32 R11, -RZ, R37.H0_H0 ;  /* 0x20000025ff0b7230 */ /* 0x000fe40000004100 */
[----:B------:R-:W-:Y:S02]  /*8ef0*/  HADD2.F32 R13, -RZ, R35.H0_H0 ;  /* 0x20000023ff0d7230 */ /* 0x000fe40000004100 */
[----:B------:R-:W-:Y:S02]  /*8f00*/  HADD2.F32 R5, -RZ, R39.H0_H0 ;  /* 0x20000027ff057230 */ /* 0x000fe40000004100 */
[----:B------:R-:W-:Y:S02]  /*8f10*/  HADD2.F32 R9, -RZ, R38.H0_H0 ;  /* 0x20000026ff097230 */ /* 0x000fe40000004100 */
[----:B------:R-:W-:Y:S01]  /*8f20*/  FFMA.FTZ R33, R7, R0, -R34 ;  /* 0x0000000007217223 */ /* 0x000fe20000010822 */
[----:B------:R-:W-:-:S02]  /*8f30*/  HADD2.F32 R4, -RZ, R4.H1_H1 ;  /* 0x30000004ff047230 */ /* 0x000fc40000004100 */
[----:B------:R-:W-:Y:S01]  /*8f40*/  FFMA.FTZ R35, R7, R12, R14 ;  /* 0x0000000c07237223 */ /* 0x000fe2000001000e */
[----:B------:R-:W-:Y:S02]  /*8f50*/  HADD2.F32 R6, -RZ, R6.H1_H1 ;  /* 0x30000006ff067230 */ /* 0x000fe40000004100 */
        /* <DEDUP_REMOVED lines=18> */
.L_x_12003:
[----:B------:R-:W-:Y:S05]  /*9080*/  BSYNC B0 ;  /* 0x0000000000007941 */ /* 0x000fea0003800000 */
.L_x_11989:
        /* <DEDUP_REMOVED lines=8> */
.L_x_11986:
[----:B-12---:R-:W1:Y:S01]  /*9110*/  S2R R0, SR_TID.X ;  /* 0x0000000000007919 */ /* 0x006e620000002100 */
[----:B------:R-:W-:Y:S01]  /*9120*/  ISETP.NE.AND P0, PT, R203, 0x3, PT ;  /* 0x00000003cb00780c */ /* 0x000fe20003f05270 */
[----:B------:R-:W-:Y:S05]  /*9130*/  WARPSYNC.ALL ;  /* 0x0000000000007948 */ /* 0x000fea0003800000 */
[----:B-1----:R-:W-:-:S05]  /*9140*/  SHF.R.U32.HI R0, RZ, 0x7, R0 ;  /* 0x00000007ff007819 */ /* 0x002fca0000011600 */
[----:B------:R-:W-:-:S05]  /*9150*/  VIADD R179, R0, 0x8 ;  /* 0x0000000800b37836 */ /* 0x000fca0000000000 */
[----:B------:R1:W-:Y:S06]  /*9160*/  BAR.SYNC.DEFER_BLOCKING R179, 0x100 ;  /* 0x000400b30000751d */ /* 0x0003ec0000010000 */
[----:B------:R-:W-:Y:S05]  /*9170*/  @!P0 BRA `(.L_x_12013) ;  /* 0x0000000000048947 */ /* 0x000fea0003800000 */
[----:B------:R-:W-:Y:S01]  /*9180*/  BPT.TRAP 0x1 ;  /* 0x000000040000795c */ /* 0x000fe20000300000 */
.L_x_12013:
[----:B---3--:R-:W-:Y:S01]  /*9190*/  IMAD R6, R2, 0x8, R16 ;  /* 0x0000000802067824 */ /* 0x008fe200078e0210 */
[----:B------:R-:W-:-:S04]  /*91a0*/  SHF.L.U32 R21, R19, 0x1f, RZ ;  /* 0x0000001f13157819 */ /* 0x000fc800000006ff */
[----:B------:R2:W3:Y:S01]  /*91b0*/  SYNCS.PHASECHK.TRANS64.TRYWAIT P2, [R6+URZ+0x22830], R21 ;  /* 0x02283015060075a7 */ /* 0x0004e2000804017f */
[----:B------:R-:W-:Y:S05]  /*91c0*/  @!P0 BRA `(.L_x_12014) ;  /* 0x0000000000048947 */ /* 0x000fea0003800000 */
[----:B------:R-:W-:Y:S01]  /*91d0*/  BPT.TRAP 0x1 ;  /* 0x000000040000795c */ /* 0x000fe20000300000 */
.L_x_12014:
[----:B0-----:R-:W0:Y:S01]  /*91e0*/  S2R R3, SR_TID.X ;  /* 0x0000000000037919 */ /* 0x001e220000002100 */
[----:B------:R-:W-:-:S05]  /*91f0*/  VIADD R0, R16, 0x1c400 ;  /* 0x0001c40010007836 */ /* 0x000fca0000000000 */
[----:B------:R-:W-:-:S04]  /*9200*/  SHF.R.U32.HI R0, RZ, 0x4, R0 ;  /* 0x00000004ff007819 */ /* 0x000fc80000011600 */
[----:B------:R-:W-:Y:S02]  /*9210*/  LOP3.LUT R0, R0, 0x3fff, RZ, 0xc0, !PT ;  /* 0x00003fff00007812 */ /* 0x000fe400078ec0ff */
[----:B0-----:R-:W-:-:S04]  /*9220*/  LOP3.LUT R3, R3, 0x7f, RZ, 0xc0, !PT ;  /* 0x0000007f03037812 */ /* 0x001fc800078ec0ff */
[----:B------:R-:W-:Y:S01]  /*9230*/  ISETP.NE.AND P1, PT, R3, RZ, PT ;  /* 0x000000ff0300720c */ /* 0x000fe20003f25270 */
[----:B---3--:R-:W-:-:S12]  /*9240*/  @P2 BRA `(.L_x_12015) ;  /* 0x0000000000082947 */ /* 0x008fd80003800000 */
[----:B------:R-:W0:Y:S02]  /*9250*/  SYNCS.PHASECHK.TRANS64.TRYWAIT P2, [R6+URZ+0x22830], R21 ;  /* 0x02283015060075a7 */ /* 0x000e24000804017f */
[----:B0-----:R-:W-:Y:S05]  /*9260*/  @!P2 BRA `(.L_x_12016) ;  /* 0x0000018800aca947 */ /* 0x001fea0003800000 */
.L_x_12015:
[----:B------:R-:W-:Y:S05]  /*9270*/  WARPSYNC.ALL ;  /* 0x0000000000007948 */ /* 0x000fea0003800000 */
[----:B------:R-:W-:-:S05]  /*9280*/  LOP3.LUT R207, R0, 0x10000, RZ, 0xfc, !PT ;  /* 0x0001000000cf7812 */ /* 0x000fca00078efcff */
[----:B------:R-:W-:Y:S01]  /*9290*/  IMAD R8, R2, 0x300, R207 ;  /* 0x0000030002087824 */ /* 0x000fe200078e02cf */
[----:B------:R-:W-:Y:S01]  /*92a0*/  LOP3.LUT R4, R36, 0x10000, RZ, 0xfc, !PT ;  /* 0x0001000024047812 */ /* 0x000fe200078efcff */
[----:B------:R-:W-:Y:S01]  /*92b0*/  IMAD.MOV.U32 R9, RZ, RZ, 0x40000040 ;  /* 0x40000040ff097424 */ /* 0x000fe200078e00ff */
[----:B------:R-:W3:Y:S01]  /*92c0*/  LDL.LU R76, [R1] ;  /* 0x00000000014c7983 */ /* 0x000ee20000300800 */
[----:B------:R-:W-:Y:S01]  /*92d0*/  IMAD.MOV.U32 R5, RZ, RZ, 0x40000040 ;  /* 0x40000040ff057424 */ /* 0x000fe200078e00ff */
[C---:B------:R-:W-:Y:S01]  /*92e0*/  R2UR UR6, R8.reuse ;  /* 0x00000000080672ca */ /* 0x040fe200000e0000 */
[----:B-----5:R-:W-:Y:S01]  /*92f0*/  WARPGROUP.ARRIVE ;  /* 0x00000000000079c5 */ /* 0x020fe20000000000 */
[----:B------:R-:W-:Y:S01]  /*9300*/  R2UR UR7, R9 ;  /* 0x00000000090772ca */ /* 0x000fe200000e0000 */
[----:B------:R-:W-:Y:S01]  /*9310*/  VIADD R10, R8, 0x2 ;  /* 0x00000002080a7836 */ /* 0x000fe20000000000 */
[C---:B------:R-:W-:Y:S01]  /*9320*/  R2UR UR4, R4.reuse ;  /* 0x00000000040472ca */ /* 0x040fe200000e0000 */
[----:B----4-:R-:W-:Y:S01]  /*9330*/  VIADD R14, R4, 0x2 ;  /* 0x00000002040e7836 */ /* 0x010fe20000000000 */
[----:B------:R-:W-:Y:S01]  /*9340*/  R2UR UR5, R5 ;  /* 0x00000000050572ca */ /* 0x000fe200000e0000 */
[----:B------:R-:W-:Y:S01]  /*9350*/  IMAD.MOV.U32 R11, RZ, RZ, 0x40000040 ;  /* 0x40000040ff0b7424 */ /* 0x000fe200078e00ff */
[----:B------:R-:W4:Y:S01]  /*9360*/  LDC R20, c[0x0][0x448] ;  /* 0x00011200ff147b82 */ /* 0x000f220000000800 */
[----:B------:R-:W-:Y:S01]  /*9370*/  IMAD.MOV.U32 R15, RZ, RZ, 0x40000040 ;  /* 0x40000040ff0f7424 */ /* 0x000fe200078e00ff */
[----:B------:R-:W0:Y:S01]  /*9380*/  S2R R77, SR_TID.X ;  /* 0x00000000004d7919 */ /* 0x000e220000002100 */
[----:B------:R-:W-:Y:S01]  /*9390*/  VIADD R12, R8, 0x4 ;  /* 0x00000004080c7836 */ /* 0x000fe20000000000 */
[----:B------:R-:W-:Y:S01]  /*93a0*/  ULDC UR53, c[0x0][0x9dc] ;  /* 0x0002770000357ab9 */ /* 0x000fe20000000800 */
[----:B------:R-:W-:Y:S01]  /*93b0*/  IMAD.MOV.U32 R13, RZ, RZ, 0x40000040 ;  /* 0x40000040ff0d7424 */ /* 0x000fe200078e00ff */
[----:B------:R-:W-:Y:S01]  /*93c0*/  ULOP3.LUT UR53, URZ, UR53, URZ, 0x33, !UPT ;  /* 0x000000353f357292 */ /* 0x000fe2000f8e333f */
[----:B------:R-:W-:Y:S01]  /*93d0*/  IMAD.MOV.U32 R9, RZ, RZ, 0x40000040 ;  /* 0x40000040ff097424 */ /* 0x000fe200078e00ff */
[----:B------:R-:W1:Y:S03]  /*93e0*/  LDC.64 R176, c[0x0][0x9e0] ;  /* 0x00027800ffb07b82 */ /* 0x000e660000000a00 */
[----:B------:R-:W-:Y:S01]  /*93f0*/  HGMMA.64x96x16.F32 R24, gdesc[UR4], RZ, !UPT, gsb0 ;  /* 0x01600000041879f0 */ /* 0x000fe2000c0008ff */
[----:B------:R-:W-:Y:S01]  /*9400*/  R2UR UR6, R10 ;  /* 0x000000000a0672ca */ /* 0x000fe200000e0000 */
[----:B------:R-:W-:Y:S01]  /*9410*/  VIADD R10, R4, 0x4 ;  /* 0x00000004040a7836 */ /* 0x000fe20000000000 */
[----:B------:R-:W-:Y:S01]  /*9420*/  R2UR UR7, R11 ;  /* 0x000000000b0772ca */ /* 0x000fe200000e0000 */
[----:B------:R-:W-:Y:S01]  /*9430*/  IMAD.MOV.U32 R11, RZ, RZ, 0x40000040 ;  /* 0x40000040ff0b7424 */ /* 0x000fe200078e00ff */
[----:B------:R-:W-:-:S02]  /*9440*/  R2UR UR4, R14 ;  /* 0x000000000e0472ca */ /* 0x000fc400000e0000 */
[----:B------:R-:W-:Y:S02]  /*9450*/  R2UR UR5, R15 ;  /* 0x000000000f0572ca */ /* 0x000fe400000e0000 */
[----:B----4-:R-:W-:Y:S02]  /*9460*/  ISETP.NE.AND P2, PT, R20, 0x1, PT ;  /* 0x000000011400780c */ /* 0x010fe40003f45270 */
[----:B0-----:R-:W-:Y:S01]  /*9470*/  SHF.R.U32.HI R77, RZ, 0x7, R77 ;  /* 0x00000007ff4d7819 */ /* 0x001fe2000001164d */
[----:B------:R-:W-:Y:S02]  /*9480*/  WARPGROUP.DEPBAR.LE gsb0, 0x0 ;  /* 0x00008000000079c5 */ /* 0x000fe40000010000 */
[----:B------:R-:W-:-:S06]  /*9490*/  WARPGROUP.ARRIVE ;  /* 0x00000000000079c5 */ /* 0x000fcc0000000000 */
[----:B------:R-:W-:Y:S01]  /*94a0*/  HGMMA.64x96x16.F32 R24, gdesc[UR4], R24, gsb0 ;  /* 0x01600000041879f0 */ /* 0x000fe20008000818 */
        /* <DEDUP_REMOVED lines=14> */
[----:B---3--:R-:W-:-:S04]  /*9590*/  LOP3.LUT R76, R76, 0xffdfffff, RZ, 0xc0, !PT ;  /* 0xffdfffff4c4c7812 */ /* 0x008fc800078ec0ff */
[----:B------:R-:W-:-:S04]  /*95a0*/  @P2 LOP3.LUT R76, R76, 0x200000, RZ, 0xfc, !PT ;  /* 0x002000004c4c2812 */ /* 0x000fc800078efcff */
[----:B------:R-:W-:Y:S01]  /*95b0*/  LOP3.LUT R76, R76, 0xffefffff, RZ, 0xc0, !PT ;  /* 0xffefffff4c4c7812 */ /* 0x000fe200078ec0ff */
        /* <DEDUP_REMOVED lines=8> */
[----:B------:R-:W0:Y:S01]  /*9640*/  @P2 LDC R31, c[0x0][0x450] ;  /* 0x00011400ff1f2b82 */ /* 0x000e220000000800 */
        /* <DEDUP_REMOVED lines=8> */
[----:B------:R2:W0:Y:S01]  /*96d0*/  MUFU.TANH R80, R12 ;  /* 0x0000000c00507308 */ /* 0x0004220000002400 */
[----:B---3--:R-:W3:Y:S01]  /*96e0*/  @P2 LDC R29, c[0x0][0x44c] ;  /* 0x00011300ff1d2b82 */ /* 0x008ee20000000800 */
[----:B------:R-:W-:Y:S01]  /*96f0*/  FMUL.FTZ R40, R40, UR4 ;  /* 0x0000000428287c20 */ /* 0x000fe20008410000 */
[----:B------:R-:W-:Y:S01]  /*9700*/  FMUL.FTZ R25, R25, UR4 ;  /* 0x0000000419197c20 */ /* 0x000fe20008410000 */
[----:B------:R-:W-:Y:S01]  /*9710*/  FMUL.FTZ R33, R33, UR4 ;  /* 0x0000000421217c20 */ /* 0x000fe20008410000 */
[----:B------:R-:W-:Y:S01]  /*9720*/  FMUL.FTZ R73, R24, UR4 ;  /* 0x0000000418497c20 */ /* 0x000fe20008410000 */
[----:B------:R-:W-:-:S02]  /*9730*/  IMAD R24, R178, -0x60, R201 ;  /* 0xffffffa0b2187824 */ /* 0x000fc400078e02c9 */
[----:B------:R-:W-:Y:S01]  /*9740*/  FMUL.FTZ R3, R27, UR4 ;  /* 0x000000041b037c20 */ /* 0x000fe20008410000 */
[----:B------:R1:W0:Y:S01]  /*9750*/  MUFU.TANH R84, R48 ;  /* 0x0000003000547308 */ /* 0x0002220000002400 */
[----:B--2---:R-:W-:Y:S02]  /*9760*/  IMAD.IADD R12, R211, 0x1, R206 ;  /* 0x00000001d30c7824 */ /* 0x004fe400078e02ce */
[----:B------:R-:W-:Y:S01]  /*9770*/  FMUL.FTZ R0, R26, UR4 ;  /* 0x000000041a007c20 */ /* 0x000fe20008410000 */
[----:B------:R-:W-:Y:S01]  /*9780*/  FMUL.FTZ R37, R37, UR4 ;  /* 0x0000000425257c20 */ /* 0x000fe20008410000 */
[----:B------:R-:W-:Y:S01]  /*9790*/  FMUL.FTZ R41, R41, UR4 ;  /* 0x0000000429297c20 */ /* 0x000fe20008410000 */
[----:B------:R-:W-:Y:S02]  /*97a0*/  IMAD.MOV.U32 R35, RZ, RZ, R12 ;  /* 0x000000ffff237224 */ /* 0x000fe400078e000c */
[----:B------:R-:W-:Y:S01]  /*97b0*/  FMUL.FTZ R44, R44, UR4 ;  /* 0x000000042c2c7c20 */ /* 0x000fe20008410000 */
[----:B------:R-:W-:Y:S01]  /*97c0*/  FMUL.FTZ R45, R45, UR4 ;  /* 0x000000042d2d7c20 */ /* 0x000fe20008410000 */
[----:B------:R2:W0:Y:S01]  /*97d0*/  MUFU.TANH R74, R28 ;  /* 0x0000001c004a7308 */ /* 0x0004220000002400 */
[----:B-1----:R-:W-:Y:S01]  /*97e0*/  FMUL.FTZ R48, R54, UR4 ;  /* 0x0000000436307c20 */ /* 0x002fe20008410000 */
[----:B------:R-:W-:Y:S01]  /*97f0*/  FMUL.FTZ R49, R49, UR4 ;  /* 0x0000000431317c20 */ /* 0x000fe20008410000 */
[----:B------:R-:W-:Y:S01]  /*9800*/  FMUL.FTZ R27, R50, UR4 ;  /* 0x00000004321b7c20 */ /* 0x000fe20008410000 */
[----:B------:R-:W-:Y:S01]  /*9810*/  FMUL.FTZ R53, R53, UR4 ;  /* 0x0000000435357c20 */ /* 0x000fe20008410000 */
[----:B------:R-:W-:Y:S01]  /*9820*/  FMUL.FTZ R52, R55, UR4 ;  /* 0x0000000437347c20 */ /* 0x000fe20008410000 */
[----:B------:R-:W-:Y:S01]  /*9830*/  FMUL.FTZ R56, R56, UR4 ;  /* 0x0000000438387c20 */ /* 0x000fe20008410000 */
[----:B------:R-:W-:Y:S01]  /*9840*/  FMUL.FTZ R57, R57, UR4 ;  /* 0x0000000439397c20 */ /* 0x000fe20008410000 */
[----:B------:R1:W0:Y:S01]  /*9850*/  MUFU.TANH R54, R66 ;  /* 0x0000004200367308 */ /* 0x0002220000002400 */
[----:B---3--:R-:W-:-:S04]  /*9860*/  @P2 IMAD.HI.U32 R20, R12, R29, RZ ;  /* 0x0000001d0c142227 */ /* 0x008fc800078e00ff */
[----:B--2---:R-:W-:Y:S01]  /*9870*/  FMUL.FTZ R28, R34, UR4 ;  /* 0x00000004221c7c20 */ /* 0x004fe20008410000 */
[----:B------:R-:W-:Y:S01]  /*9880*/  FMUL.FTZ R34, R39, UR4 ;  /* 0x0000000427227c20 */ /* 0x000fe20008410000 */
[----:B------:R-:W-:Y:S01]  /*9890*/  FMUL.FTZ R58, R58, UR4 ;  /* 0x000000043a3a7c20 */ /* 0x000fe20008410000 */
[----:B------:R-:W-:Y:S01]  /*98a0*/  FMUL.FTZ R59, R59, UR4 ;  /* 0x000000043b3b7c20 */ /* 0x000fe20008410000 */
[----:B0-----:R-:W-:Y:S01]  /*98b0*/  @P2 SHF.R.U32.HI R35, RZ, R31, R20 ;  /* 0x0000001fff232219 */ /* 0x001fe20000011614 */
[----:B------:R-:W-:Y:S01]  /*98c0*/  FMUL.FTZ R60, R60, UR4 ;  /* 0x000000043c3c7c20 */ /* 0x000fe20008410000 */
[----:B------:R-:W-:Y:S01]  /*98d0*/  ISETP.GE.AND P2, PT, R177, 0x1, PT ;  /* 0x00000001b100780c */ /* 0x000fe20003f46270 */
[----:B------:R0:W2:Y:S01]  /*98e0*/  MUFU.TANH R100, R32 ;  /* 0x0000002000647308 */ /* 0x0000a20000002400 */
[----:B------:R-:W-:Y:S01]  /*98f0*/  FMUL.FTZ R61, R61, UR4 ;  /* 0x000000043d3d7c20 */ /* 0x000fe20008410000 */
[----:B-1----:R-:W1:Y:S01]  /*9900*/  SHFL.IDX PT, R66, R35, RZ, 0x1c1f ;  /* 0x001c1fff23427589 */ /* 0x002e6200000e0000 */
[----:B------:R-:W-:Y:S01]  /*9910*/  FMUL.FTZ R64, R64, UR4 ;  /* 0x0000000440407c20 */ /* 0x000fe20008410000 */
[----:B------:R-:W-:Y:S01]  /*9920*/  FMUL.FTZ R65, R65, UR4 ;  /* 0x0000000441417c20 */ /* 0x000fe20008410000 */
[----:B------:R-:W-:Y:S01]  /*9930*/  FMUL.FTZ R68, R68, UR4 ;  /* 0x0000000444447c20 */ /* 0x000fe20008410000 */
[----:B------:R-:W-:Y:S01]  /*9940*/  FMUL.FTZ R69, R69, UR4 ;  /* 0x0000000445457c20 */ /* 0x000fe20008410000 */
[----:B------:R-:W-:Y:S01]  /*9950*/  FMUL.FTZ R31, R70, UR4 ;  /* 0x00000004461f7c20 */ /* 0x000fe20008410000 */
[----:B------:R3:W1:Y:S01]  /*9960*/  MUFU.TANH R96, R36 ;  /* 0x0000002400607308 */ /* 0x0006620000002400 */
[----:B0-----:R-:W-:Y:S01]  /*9970*/  FMUL.FTZ R32, R38, UR4 ;  /* 0x0000000426207c20 */ /* 0x001fe20008410000 */
[----:B------:R-:W-:Y:S01]  /*9980*/  FMUL.FTZ R38, R43, UR4 ;  /* 0x000000042b267c20 */ /* 0x000fe20008410000 */
[----:B------:R-:W-:Y:S01]  /*9990*/  VIADD R29, R24, 0x61 ;  /* 0x00000061181d7836 */ /* 0x000fe20000000000 */
[----:B------:R-:W-:Y:S01]  /*99a0*/  @P2 LOP3.LUT R76, R76, 0x100000, RZ, 0xfc, !PT ;  /* 0x001000004c4c2812 */ /* 0x000fe200078efcff */
[----:B------:R-:W-:Y:S01]  /*99b0*/  FMUL.FTZ R63, R63, UR4 ;  /* 0x000000043f3f7c20 */ /* 0x000fe20008410000 */
[----:B------:R-:W-:Y:S01]  /*99c0*/  @!P1 VIADD R12, R6, 0x22840 ;  /* 0x00022840060c9836 */ /* 0x000fe20000000000 */
[----:B------:R-:W-:Y:S01]  /*99d0*/  IADD3 R20, -R77, 0xb, RZ ;  /* 0x0000000b4d147810 */ /* 0x000fe20007ffe1ff */
[----:B------:R0:W1:Y:S01]  /*99e0*/  MUFU.TANH R92, R40 ;  /* 0x00000028005c7308 */ /* 0x0000620000002400 */
[----:B------:R1:W-:Y:S01]  /*99f0*/  STL [R1], R76 ;  /* 0x0000004c01007387 */ /* 0x0003e20000100800 */
[----:B---3--:R-:W-:Y:S01]  /*9a00*/  FMUL.FTZ R36, R42, UR4 ;  /* 0x000000042a247c20 */ /* 0x008fe20008410000 */
[----:B------:R-:W-:Y:S01]  /*9a10*/  FMUL.FTZ R42, R47, UR4 ;  /* 0x000000042f2a7c20 */ /* 0x000fe20008410000 */
[----:B------:R-:W-:Y:S01]  /*9a20*/  IMAD.MOV.U32 R39, RZ, RZ, -0x60 ;  /* 0xffffffa0ff277424 */ /* 0x000fe200078e00ff */
[----:B------:R-:W-:Y:S01]  /*9a30*/  @!P1 PRMT R12, RZ, 0x654, R12 ;  /* 0x00000654ff0c9816 */ /* 0x000fe2000000000c */
[----:B------:R-:W-:Y:S01]  /*9a40*/  FMUL.FTZ R62, R62, UR4 ;  /* 0x000000043e3e7c20 */ /* 0x000fe20008410000 */
[----:B------:R3:W-:Y:S06]  /*9a50*/  BAR.ARV R20, 0x100 ;  /* 0x000400140000751d */ /* 0x0007ec0000002000 */
[----:B------:R4:W1:Y:S01]  /*9a60*/  MUFU.TANH R72, R25 ;  /* 0x0000001900487308 */ /* 0x0008620000002400 */
[----:B0-----:R-:W-:Y:S01]  /*9a70*/  FMUL.FTZ R40, R46, UR4 ;  /* 0x000000042e287c20 */ /* 0x001fe20008410000 */
[----:B------:R-:W-:Y:S01]  /*9a80*/  FMUL.FTZ R46, R51, UR4 ;  /* 0x00000004332e7c20 */ /* 0x000fe20008410000 */
[----:B------:R-:W-:Y:S01]  /*9a90*/  IMAD R51, R178, R39, 0x60 ;  /* 0x00000060b2337424 */ /* 0x000fe200078e0227 */
[----:B------:R3:W-:Y:S04]  /*9aa0*/  @!P1 SYNCS.ARRIVE.TRANS64.RED.A1T0 RZ, [R12+URZ], RZ ;  /* 0x000000ff0cff99a7 */ /* 0x0007e8000810043f */
[----:B------:R0:W1:Y:S01]  /*9ab0*/  MUFU.TANH R98, R33 ;  /* 0x0000002100627308 */ /* 0x0000620000002400 */
[----:B----4-:R-:W-:-:S07]  /*9ac0*/  FMUL.FTZ R25, R67, UR4 ;  /* 0x0000000443197c20 */ /* 0x010fce0008410000 */
[----:B------:R4:W1:Y:S01]  /*9ad0*/  MUFU.TANH R94, R37 ;  /* 0x00000025005e7308 */ /* 0x0008620000002400 */
[----:B0-----:R-:W-:-:S07]  /*9ae0*/  FMUL.FTZ R33, R71, UR4 ;  /* 0x0000000447217c20 */ /* 0x001fce0008410000 */
[----:B------:R-:W0:Y:S01]  /*9af0*/  MUFU.TANH R73, R73 ;  /* 0x0000004900497308 */ /* 0x000e220000002400 */
[----:B----4-:R-:W-:Y:S02]  /*9b00*/  IMAD R37, R202, -0x2, R29 ;  /* 0xfffffffeca257824 */ /* 0x010fe400078e021d */
[----:B------:R-:W-:Y:S02]  /*9b10*/  VIADD R29, R24, 0x60 ;  /* 0x00000060181d7836 */ /* 0x000fe40000000000 */
[----:B------:R-:W-:Y:S02]  /*9b20*/  IMAD.IADD R37, R37, 0x1, -R200 ;  /* 0x0000000125257824 */ /* 0x000fe400078e0ac8 */
[----:B------:R-:W-:Y:S01]  /*9b30*/  IMAD R102, R202, -0x2, R29 ;  /* 0xfffffffeca667824 */ /* 0x000fe200078e021d */
[----:B------:R-:W4:Y:S01]  /*9b40*/  MUFU.TANH R0, R0 ;  /* 0x0000000000007308 */ /* 0x000f220000002400 */
[C---:B------:R-:W-:Y:S01]  /*9b50*/  VIADD R47, R37.reuse, UR53 ;  /* 0x00000035252f7c36 */ /* 0x040fe20008000000 */
[----:B------:R-:W-:-:S03]  /*9b60*/  IADD3 R39, R37, R176, RZ ;  /* 0x000000b025277210 */ /* 0x000fc60007ffe0ff */
[----:B-1----:R-:W-:Y:S01]  /*9b70*/  IMAD.IADD R29, R47, 0x1, R66 ;  /* 0x000000012f1d7824 */ /* 0x002fe200078e0242 */
[----:B------:R-:W-:Y:S02]  /*9b80*/  VIADDMNMX R26, R66, R39, R102, PT ;  /* 0x00000027421a7246 */ /* 0x000fe40003800166 */
        /* <DEDUP_REMOVED lines=34> */
[----:B------:R2:W0:Y:S02]  /*9db0*/  MUFU.TANH R43, R62 ;  /* 0x0000003e002b7308 */ /* 0x0004240000002400 */
[----:B--2---:R-:W-:Y:S01]  /*9dc0*/  IMAD R62, R202, -0x2, R51 ;  /* 0xfffffffeca3e7824 */ /* 0x004fe200078e0233 */
        /* <DEDUP_REMOVED lines=12> */
.L_x_12019:
[----:B------:R-:W-:-:S13]  /*9e90*/  ISETP.NE.AND P2, PT, R177, 0x1, PT ;  /* 0x00000001b100780c */ /* 0x000fda0003f45270 */
[----:B------:R-:W1:Y:S02]  /*9ea0*/  @P2 LDC.64 R66, c[0x0][0x9e8] ;  /* 0x00027a00ff422b82 */ /* 0x000e640000000a00 */
[----:B-1----:R-:W-:-:S05]  /*9eb0*/  @P2 IMAD.HI.U32 R24, R12, R66, RZ ;  /* 0x000000420c182227 */ /* 0x002fca00078e00ff */
[----:B------:R-:W-:-:S07]  /*9ec0*/  @P2 SHF.R.U32.HI R12, RZ, R67, R24 ;  /* 0x00000043ff0c2219 */ /* 0x000fce0000011618 */
.L_x_12020:
[----:B------:R-:W-:Y:S05]  /*9ed0*/  BSYNC B0 ;  /* 0x0000000000007941 */ /* 0x000fea0003800000 */
.L_x_12018:
[----:B------:R-:W-:-:S05]  /*9ee0*/  IMAD R12, R12, R177, R62 ;  /* 0x000000b10c0c7224 */ /* 0x000fca00078e023e */
[----:B------:R-:W-:Y:S02]  /*9ef0*/  VIMNMX R29, R29, R12, !PT ;  /* 0x0000000c1d1d7248 */ /* 0x000fe40007fe0100 */
[----:B------:R-:W-:-:S07]  /*9f00*/  VIADDMNMX R26, R12, R177, R26, PT ;  /* 0x000000b10c1a7246 */ /* 0x000fce000380011a */
.L_x_12017:
[C---:B------:R-:W-:Y:S02]  /*9f10*/  ISETP.GE.AND P2, PT, R51.reuse, 0x2, PT ;  /* 0x000000023300780c */ /* 0x040fe40003f46270 */
[----:B------:R-:W-:Y:S02]  /*9f20*/  ISETP.GE.AND P6, PT, R51, 0x9, PT ;  /* 0x000000093300780c */ /* 0x000fe40003fc6270 */
[----:B------:R-:W-:Y:S02]  /*9f30*/  ISETP.GT.AND P3, PT, R29, 0x1, !P2 ;  /* 0x000000011d00780c */ /* 0x000fe40005764270 */
[----:B------:R-:W-:Y:S02]  /*9f40*/  ISETP.GE.AND P4, PT, R51, 0xa, PT ;  /* 0x0000000a3300780c */ /* 0x000fe40003f86270 */
[----:B------:R-:W-:Y:S02]  /*9f50*/  ISETP.LT.OR P3, PT, R26, 0x2, P3 ;  /* 0x000000021a00780c */ /* 0x000fe40001f61670 */
[----:B------:R-:W-:-:S02]  /*9f60*/  P2R R55, PR, RZ, 0x10 ;  /* 0x00000010ff377803 */ /* 0x000fc40000000000 */
        /* <DEDUP_REMOVED lines=37> */
[----:B0-----:R-:W-:Y:S02]  /*a1c0*/  FSEL R90, R41, -INF , !P3 ;  /* 0xff800000295a7808 */ /* 0x001fe40005800000 */
[----:B------:R-:W-:Y:S02]  /*a1d0*/  ISETP.GT.AND P3, PT, R29, 0x28, !P4 ;  /* 0x000000281d00780c */ /* 0x000fe40006764270 */
[----:B------:R-:W-:Y:S02]  /*a1e0*/  P2R R41, PR, RZ, 0x10 ;  /* 0x00000010ff297803 */ /* 0x000fe40000000000 */
[----:B------:R-:W-:Y:S02]  /*a1f0*/  ISETP.LT.OR P3, PT, R26, 0x29, P3 ;  /* 0x000000291a00780c */ /* 0x000fe40001f61670 */
[----:B------:R-:W-:Y:S02]  /*a200*/  ISETP.GE.AND P4, PT, R51, 0x2a, PT ;  /* 0x0000002a3300780c */ /* 0x000fe40003f86270 */
[----:B------:R-:W-:-:S02]  /*a210*/  FSEL R88, R44, -INF , !P3 ;  /* 0xff8000002c587808 */ /* 0x000fc40005800000 */
[----:B------:R-:W-:Y:S01]  /*a220*/  ISETP.GT.AND P3, PT, R29, 0x29, !P4 ;  /* 0x000000291d00780c */ /* 0x000fe20006764270 */
[----:B------:R-:W0:Y:S01]  /*a230*/  SHFL.IDX PT, R44, R35, 0x1, 0x1c1f ;  /* 0x003c1f00232c7f89 */ /* 0x000e2200000e0000 */
        /* <DEDUP_REMOVED lines=11> */
[C---:B------:R-:W-:Y:S01]  /*a2f0*/  ISETP.LT.OR P3, PT, R26.reuse, 0x32, P3 ;  /* 0x000000321a00780c */ /* 0x040fe20001f61670 */
[----:B0-----:R-:W-:Y:S01]  /*a300*/  IMAD.IADD R37, R47, 0x1, R44 ;  /* 0x000000012f257824 */ /* 0x001fe200078e022c */
        /* <DEDUP_REMOVED lines=40> */
[----:B------:R-:W-:-:S02]  /*a590*/  VIADDMNMX R102, R44, R39, R102, PT ;  /* 0x000000272c667246 */ /* 0x000fc40003800166 */
        /* <DEDUP_REMOVED lines=27> */
.L_x_12023:
[----:B------:R-:W-:-:S13]  /*a750*/  ISETP.NE.AND P5, PT, R177, 0x1, PT ;  /* 0x00000001b100780c */ /* 0x000fda0003fa5270 */
[----:B------:R-:W0:Y:S02]  /*a760*/  @P5 LDC.64 R44, c[0x0][0x9e8] ;  /* 0x00027a00ff2c5b82 */ /* 0x000e240000000a00 */
[----:B0-----:R-:W-:-:S05]  /*a770*/  @P5 IMAD.HI.U32 R44, R29, R44, RZ ;  /* 0x0000002c1d2c5227 */ /* 0x001fca00078e00ff */
[----:B------:R-:W-:-:S07]  /*a780*/  @P5 SHF.R.U32.HI R29, RZ, R45, R44 ;  /* 0x0000002dff1d5219 */ /* 0x000fce000001162c */
.L_x_12024:
[----:B------:R-:W-:Y:S05]  /*a790*/  BSYNC B0 ;  /* 0x0000000000007941 */ /* 0x000fea0003800000 */
.L_x_12022:
[----:B------:R-:W-:-:S05]  /*a7a0*/  IMAD R44, R29, R177, R62 ;  /* 0x000000b11d2c7224 */ /* 0x000fca00078e023e */
[----:B------:R-:W-:Y:S02]  /*a7b0*/  VIMNMX R37, R37, R44, !PT ;  /* 0x0000002c25257248 */ /* 0x000fe40007fe0100 */
[----:B------:R-:W-:-:S07]  /*a7c0*/  VIADDMNMX R102, R44, R177, R102, PT ;  /* 0x000000b12c667246 */ /* 0x000fce0003800166 */
.L_x_12021:
[C---:B------:R-:W-:Y:S01]  /*a7d0*/  ISETP.GT.AND P2, PT, R37.reuse, 0x1, !P2 ;  /* 0x000000012500780c */ /* 0x040fe20005744270 */
[----:B------:R-:W-:Y:S01]  /*a7e0*/  ULDC UR4, c[0x0][0x988] ;  /* 0x0002620000047ab9 */ /* 0x000fe20000000800 */
[----:B------:R-:W-:Y:S02]  /*a7f0*/  ISETP.GT.AND P6, PT, R37, 0x8, !P6 ;  /* 0x000000082500780c */ /* 0x000fe400077c4270 */
[C---:B------:R-:W-:Y:S02]  /*a800*/  ISETP.LT.OR P2, PT, R102.reuse, 0x2, P2 ;  /* 0x000000026600780c */ /* 0x040fe40001741670 */
[----:B------:R-:W-:Y:S02]  /*a810*/  ISETP.LT.OR P6, PT, R102, 0x9, P6 ;  /* 0x000000096600780c */ /* 0x000fe400037c1670 */
[----:B------:R-:W-:Y:S02]  /*a820*/  FSEL R68, R3, -INF , !P2 ;  /* 0xff80000003447808 */ /* 0x000fe40005000000 */
[----:B------:R-:W-:-:S02]  /*a830*/  ISETP.NE.AND P2, PT, R55, RZ, PT ;  /* 0x000000ff3700720c */ /* 0x000fc40003f45270 */
[C---:B------:R-:W-:Y:S02]  /*a840*/  ISETP.GT.AND P4, PT, R37.reuse, RZ, !P4 ;  /* 0x000000ff2500720c */ /* 0x040fe40006784270 */
[----:B------:R-:W-:Y:S02]  /*a850*/  ISETP.GT.AND P2, PT, R37, 0x9, !P2 ;  /* 0x000000092500780c */ /* 0x000fe40005744270 */
[----:B------:R-:W-:Y:S02]  /*a860*/  ISETP.NE.AND P5, PT, R66, RZ, PT ;  /* 0x000000ff4200720c */ /* 0x000fe40003fa5270 */
[----:B------:R-:W-:Y:S02]  /*a870*/  ISETP.LT.OR P2, PT, R102, 0xa, P2 ;  /* 0x0000000a6600780c */ /* 0x000fe40001741670 */
[----:B------:R-:W-:Y:S02]  /*a880*/  FSEL R66, R7, -INF , !P6 ;  /* 0xff80000007427808 */ /* 0x000fe40007000000 */
[----:B------:R-:W-:Y:S01]  /*a890*/  FSEL R62, R13, -INF , !P2 ;  /* 0xff8000000d3e7808 */ /* 0x000fe20005000000 */
[----:B------:R-:W-:Y:S01]  /*a8a0*/  IMAD.U32 R13, RZ, RZ, UR4 ;  /* 0x00000004ff0d7e24 */ /* 0x000fe2000f8e00ff */
[----:B------:R-:W-:-:S02]  /*a8b0*/  ISETP.NE.AND P2, PT, R63, RZ, PT ;  /* 0x000000ff3f00720c */ /* 0x000fc40003f45270 */
[----:B------:R-:W-:Y:S02]  /*a8c0*/  ISETP.NE.AND P6, PT, R77, RZ, PT ;  /* 0x000000ff4d00720c */ /* 0x000fe40003fc5270 */
[----:B------:R-:W-:Y:S02]  /*a8d0*/  ISETP.GT.AND P2, PT, R37, 0x10, !P2 ;  /* 0x000000102500780c */ /* 0x000fe40005744270 */
[C---:B------:R-:W-:Y:S02]  /*a8e0*/  ISETP.LT.OR P4, PT, R102.reuse, 0x1, P4 ;  /* 0x000000016600780c */ /* 0x040fe40002781670 */
[----:B------:R-:W-:Y:S02]  /*a8f0*/  ISETP.LT.OR P2, PT, R102, 0x11, P2 ;  /* 0x000000116600780c */ /* 0x000fe40001741670 */
[----:B------:R-:W-:Y:S02]  /*a900*/  FSEL R35, R0, -INF , !P4 ;  /* 0xff80000000237808 */ /* 0x000fe40006000000 */
        /* <DEDUP_REMOVED lines=56> */
[----:B------:R-:W-:Y:S01]  /*ac90*/  ISETP.NE.AND P6, PT, R60, RZ, PT ;  /* 0x000000ff3c00720c */ /* 0x000fe20003fc5270 */
[----:B------:R-:W0:Y:S01]  /*aca0*/  SHFL.BFLY PT, R0, R3, 0x2, 0x1f ;  /* 0x0c401f0003007f89 */ /* 0x000e2200000e0000 */
[----:B------:R-:W-:Y:S02]  /*acb0*/  ISETP.LT.OR P2, PT, R102, 0x32, P2 ;  /* 0x000000326600780c */ /* 0x000fe40001741670 */
[----:B------:R-:W-:Y:S02]  /*acc0*/  ISETP.NE.AND P5, PT, R61, RZ, PT ;  /* 0x000000ff3d00720c */ /* 0x000fe40003fa5270 */
[----:B------:R-:W-:Y:S02]  /*acd0*/  FSEL R46, R46, -INF , !P2 ;  /* 0xff8000002e2e7808 */ /* 0x000fe40005000000 */
[----:B------:R-:W-:-:S02]  /*ace0*/  ISETP.NE.AND P2, PT, R49, RZ, PT ;  /* 0x000000ff3100720c */ /* 0x000fc40003f45270 */
[C---:B------:R-:W-:Y:S02]  /*acf0*/  ISETP.GT.AND P3, PT, R37.reuse, 0x58, !P3 ;  /* 0x000000582500780c */ /* 0x040fe40005f64270 */
[----:B------:R-:W-:Y:S02]  /*ad00*/  ISETP.GT.AND P2, PT, R37, 0x38, !P2 ;  /* 0x000000382500780c */ /* 0x000fe40005744270 */
[C---:B------:R-:W-:Y:S02]  /*ad10*/  ISETP.LT.OR P3, PT, R102.reuse, 0x59, P3 ;  /* 0x000000596600780c */ /* 0x040fe40001f61670 */
[----:B------:R-:W-:-:S04]  /*ad20*/  ISETP.LT.OR P2, PT, R102, 0x39, P2 ;  /* 0x000000396600780c */ /* 0x000fc80001741670 */
[----:B------:R-:W-:Y:S02]  /*ad30*/  FSEL R48, R48, -INF , !P2 ;  /* 0xff80000030307808 */ /* 0x000fe40005000000 */
[----:B------:R-:W-:Y:S02]  /*ad40*/  ISETP.NE.AND P2, PT, R85, RZ, PT ;  /* 0x000000ff5500720c */ /* 0x000fe40003f45270 */
[----:B0-----:R-:W-:Y:S02]  /*ad50*/  FMNMX.FTZ R27, R3, R0, !PT ;  /* 0x00000000031b7209 */ /* 0x001fe40007810000 */
[----:B------:R-:W-:Y:S02]  /*ad60*/  ISETP.GT.AND P2, PT, R37, 0x39, !P2 ;  /* 0x000000392500780c */ /* 0x000fe40005744270 */
[----:B------:R-:W-:Y:S01]  /*ad70*/  FMNMX.FTZ R3, R35, R68, !PT ;  /* 0x0000004423037209 */ /* 0x000fe20007810000 */
[----:B------:R-:W0:Y:S01]  /*ad80*/  SHFL.BFLY PT, R0, R27, 0x1, 0x1f ;  /* 0x0c201f001b007f89 */ /* 0x000e2200000e0000 */
[----:B------:R-:W-:-:S02]  /*ad90*/  ISETP.LT.OR P2, PT, R102, 0x3a, P2 ;  /* 0x0000003a6600780c */ /* 0x000fc40001741670 */
[----:B------:R-:W-:Y:S02]  /*ada0*/  FMNMX.FTZ R3, R66, R3, !PT ;  /* 0x0000000342037209 */ /* 0x000fe40007810000 */
[----:B------:R-:W-:Y:S02]  /*adb0*/  FSEL R52, R52, -INF , !P2 ;  /* 0xff80000034347808 */ /* 0x000fe40005000000 */
[----:B------:R-:W-:Y:S02]  /*adc0*/  ISETP.NE.AND P2, PT, R53, RZ, PT ;  /* 0x000000ff3500720c */ /* 0x000fe40003f45270 */
[----:B------:R-:W-:Y:S02]  /*add0*/  FMNMX.FTZ R3, R62, R3, !PT ;  /* 0x000000033e037209 */ /* 0x000fe40007810000 */
[----:B------:R-:W-:-:S04]  /*ade0*/  ISETP.GT.AND P2, PT, R37, 0x40, !P2 ;  /* 0x000000402500780c */ /* 0x000fc80005744270 */
[----:B------:R-:W-:-:S04]  /*adf0*/  ISETP.LT.OR P2, PT, R102, 0x41, P2 ;  /* 0x000000416600780c */ /* 0x000fc80001741670 */
[----:B------:R-:W-:Y:S02]  /*ae00*/  FSEL R60, R58, -INF , !P2 ;  /* 0xff8000003a3c7808 */ /* 0x000fe40005000000 */
[----:B------:R-:W-:Y:S02]  /*ae10*/  ISETP.NE.AND P2, PT, R56, RZ, PT ;  /* 0x000000ff3800720c */ /* 0x000fe40003f45270 */
[----:B0-----:R-:W-:Y:S02]  /*ae20*/  FMNMX.FTZ R7, R27, R0, !PT ;  /* 0x000000001b077209 */ /* 0x001fe40007810000 */
[----:B------:R-:W-:-:S03]  /*ae30*/  ISETP.GT.AND P2, PT, R37, 0x41, !P2 ;  /* 0x000000412500780c */ /* 0x000fc60005744270 */
[----:B------:R-:W-:Y:S01]  /*ae40*/  FMUL.FTZ R0, R7, R13 ;  /* 0x0000000d07007220 */ /* 0x000fe20000410000 */
[----:B------:R-:W-:-:S04]  /*ae50*/  ISETP.LT.OR P2, PT, R102, 0x42, P2 ;  /* 0x000000426600780c */ /* 0x000fc80001741670 */
        /* <DEDUP_REMOVED lines=12> */
[----:B------:R-:W-:-:S04]  /*af20*/  FSETP.NEU.FTZ.AND P2, PT, R7, -INF , PT ;  /* 0xff8000000700780b */ /* 0x000fc80003f5d000 */
[----:B------:R-:W-:Y:S02]  /*af30*/  FSEL R41, R0, RZ, P2 ;  /* 0x000000ff00297208 */ /* 0x000fe40001000000 */
[----:B------:R-:W-:Y:S02]  /*af40*/  ISETP.GT.AND P2, PT, R37, 0x51, !P5 ;  /* 0x000000512500780c */ /* 0x000fe40006f44270 */
[----:B------:R-:W-:Y:S01]  /*af50*/  ISETP.NE.AND P5, PT, R51, RZ, PT ;  /* 0x000000ff3300720c */ /* 0x000fe20003fa5270 */
[-CC-:B------:R-:W-:Y:S01]  /*af60*/  FFMA.FTZ R29, R104, R13.reuse, -R41.reuse ;  /* 0x0000000d681d7223 */ /* 0x180fe20000010829 */
[----:B------:R-:W-:Y:S01]  /*af70*/  ISETP.LT.OR P2, PT, R102, 0x52, P2 ;  /* 0x000000526600780c */ /* 0x000fe20001741670 */
[-CC-:B------:R-:W-:Y:S01]  /*af80*/  FFMA.FTZ R39, R106, R13.reuse, -R41.reuse ;  /* 0x0000000d6a277223 */ /* 0x180fe20000010829 */
[-CC-:B------:R-:W-:Y:S01]  /*af90*/  FFMA.FTZ R160, R92, R13.reuse, -R41.reuse ;  /* 0x0000000d5ca07223 */ /* 0x180fe20000010829 */
[-CC-:B------:R-:W-:Y:S01]  /*afa0*/  FFMA.FTZ R49, R12, R13.reuse, -R41.reuse ;  /* 0x0000000d0c317223 */ /* 0x180fe20000010829 */
[----:B------:R-:W-:Y:S01]  /*afb0*/  FSEL R0, R25, -INF , !P2 ;  /* 0xff80000019007808 */ /* 0x000fe20005000000 */
[--C-:B------:R-:W-:Y:S01]  /*afc0*/  FFMA.FTZ R152, R152, R13, -R41.reuse ;  /* 0x0000000d98987223 */ /* 0x100fe20000010829 */
[----:B------:R-:W-:Y:S01]  /*afd0*/  FMNMX.FTZ R25, R28, R3, !PT ;  /* 0x000000031c197209 */ /* 0x000fe20007810000 */
[-CC-:B------:R-:W-:Y:S01]  /*afe0*/  FFMA.FTZ R154, R154, R13.reuse, -R41.reuse ;  /* 0x0000000d9a9a7223 */ /* 0x180fe20000010829 */
[----:B------:R0:W-:Y:S01]  /*aff0*/  MUFU.EX2 R3, R29 ;  /* 0x0000001d00037308 */ /* 0x0001e20000000800 */
[----:B------:R-:W-:Y:S01]  /*b000*/  ISETP.GT.AND P2, PT, R37, 0x59, !P5 ;  /* 0x000000592500780c */ /* 0x000fe20006f44270 */
[--C-:B------:R-:W-:Y:S01]  /*b010*/  FFMA.FTZ R37, R90, R13, -R41.reuse ;  /* 0x0000000d5a257223 */ /* 0x100fe20000010829 */
[----:B------:R-:W-:Y:S01]  /*b020*/  FMNMX.FTZ R25, R30, R25, !PT ;  /* 0x000000191e197209 */ /* 0x000fe20007810000 */
[-CC-:B------:R-:W-:Y:S01]  /*b030*/  FFMA.FTZ R156, R100, R13.reuse, -R41.reuse ;  /* 0x0000000d649c7223 */ /* 0x180fe20000010829 */
[----:B------:R-:W-:Y:S01]  /*b040*/  ISETP.LT.OR P2, PT, R102, 0x5a, P2 ;  /* 0x0000005a6600780c */ /* 0x000fe20001741670 */
[--C-:B------:R-:W-:Y:S01]  /*b050*/  FFMA.FTZ R98, R98, R13, -R41.reuse ;  /* 0x0000000d62627223 */ /* 0x100fe20000010829 */
[----:B------:R-:W-:Y:S01]  /*b060*/  FMNMX.FTZ R25, R32, R25, !PT ;  /* 0x0000001920197209 */ /* 0x000fe20007810000 */
[----:B------:R-:W1:Y:S01]  /*b070*/  MUFU.EX2 R152, R152 ;  /* 0x0000009800987308 */ /* 0x000e620000000800 */
        /* <DEDUP_REMOVED lines=22> */
[----:B0-----:R-:W-:Y:S01]  /*b1e0*/  FMNMX.FTZ R29, R44, R27, !PT ;  /* 0x0000001b2c1d7209 */ /* 0x001fe20007810000 */
[-CC-:B------:R-:W-:Y:S01]  /*b1f0*/  FFMA.FTZ R24, R24, R13.reuse, -R41.reuse ;  /* 0x0000000d18187223 */ /* 0x180fe20000010829 */
[----:B------:R-:W-:Y:S01]  /*b200*/  FFMA.FTZ R26, R26, R13, -R41 ;  /* 0x0000000d1a1a7223 */ /* 0x000fe20000010829 */
[----:B------:R-:W-:Y:S01]  /*b210*/  MUFU.EX2 R154, R154 ;  /* 0x0000009a009a7308 */ /* 0x000fe20000000800 */
[----:B------:R-:W-:Y:S01]  /*b220*/  FMNMX.FTZ R29, R46, R29, !PT ;  /* 0x0000001d2e1d7209 */ /* 0x000fe20007810000 */
[----:B-1----:R-:W-:Y:S01]  /*b230*/  FADD.FTZ R51, R152, R3 ;  /* 0x0000000398337221 */ /* 0x002fe20000010000 */
[----:B------:R-:W-:-:S02]  /*b240*/  F2FP.F16.F32.PACK_AB R152, R3, R152 ;  /* 0x000000980398723e */ /* 0x000fc400000000ff */
[----:B------:R-:W-:-:S03]  /*b250*/  FMNMX.FTZ R29, R48, R29, !PT ;  /* 0x0000001d301d7209 */ /* 0x000fc60007810000 */
[----:B------:R-:W-:Y:S01]  /*b260*/  MUFU.EX2 R156, R156 ;  /* 0x0000009c009c7308 */ /* 0x000fe20000000800 */
[----:B------:R-:W-:-:S04]  /*b270*/  FMNMX.FTZ R29, R52, R29, !PT ;  /* 0x0000001d341d7209 */ /* 0x000fc80007810000 */
[----:B--2---:R-:W-:-:S03]  /*b280*/  FMNMX.FTZ R39, R60, R29, !PT ;  /* 0x0000001d3c277209 */ /* 0x004fc60007810000 */
        /* <DEDUP_REMOVED lines=13> */
[----:B------:R-:W1:Y:S08]  /*b360*/  MUFU.EX2 R88, R88 ;  /* 0x0000005800587308 */ /* 0x000e700000000800 */
[----:B------:R-:W-:Y:S01]  /*b370*/  MUFU.EX2 R84, R84 ;  /* 0x0000005400547308 */ /* 0x000fe20000000800 */
[----:B0-----:R-:W-:-:S07]  /*b380*/  FMNMX.FTZ R86, R39, R86, !PT ;  /* 0x0000005627567209 */ /* 0x001fce0007810000 */
[----:B------:R-:W0:Y:S01]  /*b390*/  MUFU.EX2 R43, R82 ;  /* 0x00000052002b7308 */ /* 0x000e220000000800 */
[----:B-1----:R-:W-:Y:S01]  /*b3a0*/  F2FP.F16.F32.PACK_AB R162, R33, R88 ;  /* 0x0000005821a2723e */ /* 0x002fe200000000ff */
[----:B------:R-:W1:Y:S06]  /*b3b0*/  SHFL.BFLY PT, R31, R86, 0x1, 0x1f ;  /* 0x0c201f00561f7f89 */ /* 0x000e6c00000e0000 */
[----:B------:R-:W-:Y:S08]  /*b3c0*/  MUFU.EX2 R80, R80 ;  /* 0x0000005000507308 */ /* 0x000ff00000000800 */
[----:B------:R-:W2:Y:S01]  /*b3d0*/  MUFU.EX2 R45, R78 ;  /* 0x0000004e002d7308 */ /* 0x000ea20000000800 */
[----:B0-----:R-:W-:-:S07]  /*b3e0*/  F2FP.F16.F32.PACK_AB R164, R43, R84 ;  /* 0x000000542ba4723e */ /* 0x001fce00000000ff */
[----:B------:R-:W-:Y:S01]  /*b3f0*/  MUFU.EX2 R76, R76 ;  /* 0x0000004c004c7308 */ /* 0x000fe20000000800 */
[----:B-1----:R-:W-:-:S04]  /*b400*/  FMNMX.FTZ R12, R86, R31, !PT ;  /* 0x0000001f560c7209 */ /* 0x002fc80007810000 */
[C---:B------:R-:W-:Y:S01]  /*b410*/  FSETP.NEU.FTZ.AND P2, PT, R12.reuse, -INF , PT ;  /* 0xff8000000c00780b */ /* 0x040fe20003f5d000 */
[----:B------:R-:W-:Y:S02]  /*b420*/  FMUL.FTZ R31, R12, R13 ;  /* 0x0000000d0c1f7220 */ /* 0x000fe40000410000 */
[----:B------:R-:W-:Y:S01]  /*b430*/  MUFU.EX2 R39, R74 ;  /* 0x0000004a00277308 */ /* 0x000fe20000000800 */
[----:B--2---:R-:W-:Y:S02]  /*b440*/  F2FP.F16.F32.PACK_AB R166, R45, R80 ;  /* 0x000000502da6723e */ /* 0x004fe400000000ff */
[----:B------:R-:W-:-:S05]  /*b450*/  FSEL R41, R31, RZ, P2 ;  /* 0x000000ff1f297208 */ /* 0x000fca0001000000 */
        /* <DEDUP_REMOVED lines=9> */
[----:B0-----:R-:W-:Y:S01]  /*b4f0*/  FADD.FTZ R26, R154, R51 ;  /* 0x000000339a1a7221 */ /* 0x001fe20000010000 */
[-CC-:B------:R-:W-:Y:S01]  /*b500*/  FFMA.FTZ R34, R34, R13.reuse, -R41.reuse ;  /* 0x0000000d22227223 */ /* 0x180fe20000010829 */
[-CC-:B------:R-:W-:Y:S01]  /*b510*/  FFMA.FTZ R36, R36, R13.reuse, -R41.reuse ;  /* 0x0000000d24247223 */ /* 0x180fe20000010829 */
[-CC-:B------:R-:W-:Y:S01]  /*b520*/  FFMA.FTZ R38, R38, R13.reuse, -R41.reuse ;  /* 0x0000000d26267223 */ /* 0x180fe20000010829 */
[----:B------:R-:W-:Y:S01]  /*b530*/  FADD.FTZ R51, R25, R26 ;  /* 0x0000001a19337221 */ /* 0x000fe20000010000 */
[-CC-:B------:R-:W-:Y:S01]  /*b540*/  FFMA.FTZ R40, R40, R13.reuse, -R41.reuse ;  /* 0x0000000d28287223 */ /* 0x180fe20000010829 */
[-C--:B------:R-:W-:Y:S01]  /*b550*/  FFMA.FTZ R42, R42, R13.reuse, -R41 ;  /* 0x0000000d2a2a7223 */ /* 0x080fe20000010829 */
[----:B------:R-:W0:Y:S01]  /*b560*/  MUFU.EX2 R68, R68 ;  /* 0x0000004400447308 */ /* 0x000e220000000800 */
[----:B------:R-:W-:Y:S01]  /*b570*/  FADD.FTZ R26, R156, R51 ;  /* 0x000000339c1a7221 */ /* 0x000fe20000010000 */
        /* <DEDUP_REMOVED lines=8> */
[-CC-:B------:R-:W-:Y:S01]  /*b600*/  FFMA.FTZ R58, R58, R13.reuse, -R41.reuse ;  /* 0x0000000d3a3a7223 */ /* 0x180fe20000010829 */
[----:B------:R-:W-:Y:S01]  /*b610*/  F2FP.F16.F32.PACK_AB R154, R25, R154 ;  /* 0x0000009a199a723e */ /* 0x000fe200000000ff */
[-CC-:B------:R-:W-:Y:S01]  /*b620*/  FFMA.FTZ R50, R50, R13.reuse, -R41.reuse ;  /* 0x0000000d32327223 */ /* 0x180fe20000010829 */
[-CC-:B------:R-:W-:Y:S01]  /*b630*/  FFMA.FTZ R54, R54, R13.reuse, -R41.reuse ;  /* 0x0000000d36367223 */ /* 0x180fe20000010829 */
[-CC-:B------:R-:W-:Y:S01]  /*b640*/  FFMA.FTZ R0, R0, R13.reuse, -R41.reuse ;  /* 0x0000000d00007223 */ /* 0x180fe20000010829 */
[-CC-:B------:R-:W-:Y:S01]  /*b650*/  FFMA.FTZ R90, R90, R13.reuse, -R41.reuse ;  /* 0x0000000d5a5a7223 */ /* 0x180fe20000010829 */
[----:B------:R-:W2:Y:S01]  /*b660*/  MUFU.EX2 R155, R62 ;  /* 0x0000003e009b7308 */ /* 0x000ea20000000800 */
[----:B0-----:R-:W-:Y:S01]  /*b670*/  FADD.FTZ R51, R35, R68 ;  /* 0x0000004423337221 */ /* 0x001fe20000010000 */
[----:B------:R-:W-:Y:S01]  /*b680*/  FFMA.FTZ R41, R92, R13, -R41 ;  /* 0x0000000d5c297223 */ /* 0x000fe20000010829 */
[----:B------:R-:W-:-:S02]  /*b690*/  F2FP.F16.F32.PACK_AB R156, R27, R156 ;  /* 0x0000009c1b9c723e */ /* 0x000fc400000000ff */
[----:B------:R-:W-:Y:S02]  /*b6a0*/  F2FP.F16.F32.PACK_AB R168, R39, R76 ;  /* 0x0000004c27a8723e */ /* 0x000fe400000000ff */
[----:B------:R-:W-:Y:S01]  /*b6b0*/  F2FP.F16.F32.PACK_AB R153, R68, R35 ;  /* 0x000000234499723e */ /* 0x000fe200000000ff */
[----:B------:R-:W0:Y:S01]  /*b6c0*/  MUFU.EX2 R28, R28 ;  /* 0x0000001c001c7308 */ /* 0x000e220000000800 */
[----:B-1----:R-:W-:-:S07]  /*b6d0*/  FADD.FTZ R26, R66, R51 ;  /* 0x00000033421a7221 */ /* 0x002fce0000010000 */
[----:B------:R1:W3:Y:S01]  /*b6e0*/  MUFU.EX2 R157, R30 ;  /* 0x0000001e009d7308 */ /* 0x0002e20000000800 */
[C---:B--2---:R-:W-:Y:S01]  /*b6f0*/  FADD.FTZ R51, R155.reuse, R26 ;  /* 0x0000001a9b337221 */ /* 0x044fe20000010000 */
[----:B------:R-:W-:-:S06]  /*b700*/  F2FP.F16.F32.PACK_AB R155, R155, R66 ;  /* 0x000000429b9b723e */ /* 0x000fcc00000000ff */
[----:B------:R-:W2:Y:S01]  /*b710*/  MUFU.EX2 R32, R32 ;  /* 0x0000002000207308 */ /* 0x000ea20000000800 */
[----:B-1----:R-:W-:Y:S01]  /*b720*/  FADD.FTZ R30, R158, R53 ;  /* 0x000000359e1e7221 */ /* 0x002fe20000010000 */
[----:B0-----:R-:W-:Y:S01]  /*b730*/  FADD.FTZ R26, R28, R51 ;  /* 0x000000331c1a7221 */ /* 0x001fe20000010000 */
[C---:B------:R-:W-:Y:S02]  /*b740*/  F2FP.F16.F32.PACK_AB R158, R29.reuse, R158 ;  /* 0x0000009e1d9e723e */ /* 0x040fe400000000ff */
[----:B------:R-:W-:-:S03]  /*b750*/  FADD.FTZ R53, R29, R30 ;  /* 0x0000001e1d357221 */ /* 0x000fc60000010000 */
[----:B------:R-:W0:Y:S01]  /*b760*/  MUFU.EX2 R159, R34 ;  /* 0x00000022009f7308 */ /* 0x000e220000000800 */
[----:B------:R-:W-:Y:S01]  /*b770*/  FADD.FTZ R30, R160, R53 ;  /* 0x00000035a01e7221 */ /* 0x000fe20000010000 */
[----:B---3--:R-:W-:Y:S01]  /*b780*/  FADD.FTZ R51, R157, R26 ;  /* 0x0000001a9d337221 */ /* 0x008fe20000010000 */
[C---:B------:R-:W-:Y:S02]  /*b790*/  F2FP.F16.F32.PACK_AB R160, R37.reuse, R160 ;  /* 0x000000a025a0723e */ /* 0x040fe400000000ff */
[----:B------:R-:W-:Y:S01]  /*b7a0*/  FADD.FTZ R53, R37, R30 ;  /* 0x0000001e25357221 */ /* 0x000fe20000010000 */
[----:B------:R-:W-:Y:S02]  /*b7b0*/  F2FP.F16.F32.PACK_AB R157, R157, R28 ;  /* 0x0000001c9d9d723e */ /* 0x000fe400000000ff */
[----:B------:R-:W1:Y:S01]  /*b7c0*/  MUFU.EX2 R36, R36 ;  /* 0x0000002400247308 */ /* 0x000e620000000800 */
[----:B--2---:R-:W-:Y:S01]  /*b7d0*/  FADD.FTZ R26, R32, R51 ;  /* 0x00000033201a7221 */ /* 0x004fe20000010000 */
[----:B------:R-:W-:-:S04]  /*b7e0*/  FADD.FTZ R30, R88, R53 ;  /* 0x00000035581e7221 */ /* 0x000fc80000010000 */
[----:B------:R-:W-:Y:S02]  /*b7f0*/  FADD.FTZ R53, R33, R30 ;  /* 0x0000001e21357221 */ /* 0x000fe40000010000 */
[----:B------:R-:W2:Y:S01]  /*b800*/  MUFU.EX2 R161, R38 ;  /* 0x0000002600a17308 */ /* 0x000ea20000000800 */
[C---:B0-----:R-:W-:Y:S01]  /*b810*/  FADD.FTZ R51, R159.reuse, R26 ;  /* 0x0000001a9f337221 */ /* 0x041fe20000010000 */
[----:B------:R-:W-:Y:S01]  /*b820*/  FADD.FTZ R30, R84, R53 ;  /* 0x00000035541e7221 */ /* 0x000fe20000010000 */
[----:B------:R-:W-:-:S03]  /*b830*/  F2FP.F16.F32.PACK_AB R159, R159, R32 ;  /* 0x000000209f9f723e */ /* 0x000fc600000000ff */
[----:B------:R-:W-:Y:S02]  /*b840*/  FADD.FTZ R53, R43, R30 ;  /* 0x0000001e2b357221 */ /* 0x000fe40000010000 */
[----:B------:R-:W0:Y:S01]  /*b850*/  MUFU.EX2 R40, R40 ;  /* 0x0000002800287308 */ /* 0x000e220000000800 */
[----:B-1----:R-:W-:Y:S01]  /*b860*/  FADD.FTZ R26, R36, R51 ;  /* 0x00000033241a7221 */ /* 0x002fe20000010000 */
[----:B------:R-:W-:-:S04]  /*b870*/  FADD.FTZ R30, R80, R53 ;  /* 0x00000035501e7221 */ /* 0x000fc80000010000 */
[----:B------:R-:W-:Y:S02]  /*b880*/  FADD.FTZ R53, R45, R30 ;  /* 0x0000001e2d357221 */ /* 0x000fe40000010000 */
[----:B------:R-:W1:Y:S01]  /*b890*/  MUFU.EX2 R163, R42 ;  /* 0x0000002a00a37308 */ /* 0x000e620000000800 */
[C---:B--2---:R-:W-:Y:S01]  /*b8a0*/  FADD.FTZ R51, R161.reuse, R26 ;  /* 0x0000001aa1337221 */ /* 0x044fe20000010000 */
[----:B------:R-:W-:Y:S01]  /*b8b0*/  FADD.FTZ R30, R76, R53 ;  /* 0x000000354c1e7221 */ /* 0x000fe20000010000 */
[----:B------:R-:W-:-:S03]  /*b8c0*/  F2FP.F16.F32.PACK_AB R161, R161, R36 ;  /* 0x00000024a1a1723e */ /* 0x000fc600000000ff */
[----:B------:R-:W-:Y:S02]  /*b8d0*/  FADD.FTZ R25, R39, R30 ;  /* 0x0000001e27197221 */ /* 0x000fe40000010000 */
        /* <DEDUP_REMOVED lines=24> */
[----:B------:R-:W-:Y:S01]  /*ba60*/  MUFU.EX2 R58, R58 ;  /* 0x0000003a003a7308 */ /* 0x000fe20000000800 */
[C---:B-1----:R-:W-:Y:S01]  /*ba70*/  FADD.FTZ R3, R169.reuse, R26 ;  /* 0x0000001aa9037221 */ /* 0x042fe20000010000 */
[----:B------:R-:W-:-:S06]  /*ba80*/  F2FP.F16.F32.PACK_AB R169, R169, R60 ;  /* 0x0000003ca9a9723e */ /* 0x000fcc00000000ff */
[----:B------:R-:W0:Y:S01]  /*ba90*/  MUFU.EX2 R24, R24 ;  /* 0x0000001800187308 */ /* 0x000e220000000800 */
[C---:B--2---:R-:W-:Y:S01]  /*baa0*/  FADD.FTZ R25, R49.reuse, R30 ;  /* 0x0000001e31197221 */ /* 0x044fe20000010000 */
[----:B------:R-:W-:-:S06]  /*bab0*/  F2FP.F16.F32.PACK_AB R172, R49, R64 ;  /* 0x0000004031ac723e */ /* 0x000fcc00000000ff */
[----:B------:R-:W1:Y:S08]  /*bac0*/  MUFU.EX2 R171, R50 ;  /* 0x0000003200ab7308 */ /* 0x000e700000000800 */
[----:B------:R-:W2:Y:S01]  /*bad0*/  MUFU.EX2 R54, R54 ;  /* 0x0000003600367308 */ /* 0x000ea20000000800 */
[----:B0-----:R-:W-:Y:S01]  /*bae0*/  FADD.FTZ R26, R24, R25 ;  /* 0x00000019181a7221 */ /* 0x001fe20000010000 */
[----:B------:R-:W-:-:S06]  /*baf0*/  F2FP.F16.F32.PACK_AB R174, R31, R24 ;  /* 0x000000181fae723e */ /* 0x000fcc00000000ff */
[----:B------:R0:W3:Y:S08]  /*bb00*/  MUFU.EX2 R173, R0 ;  /* 0x0000000000ad7308 */ /* 0x0000f00000000800 */
[----:B------:R-:W4:Y:S01]  /*bb10*/  MUFU.EX2 R90, R90 ;  /* 0x0000005a005a7308 */ /* 0x000f220000000800 */
[----:B0-----:R-:W-:Y:S01]  /*bb20*/  FADD.FTZ R0, R58, R3 ;  /* 0x000000033a007221 */ /* 0x001fe20000010000 */
[----:B------:R-:W-:-:S03]  /*bb30*/  FADD.FTZ R3, R31, R26 ;  /* 0x0000001a1f037221 */ /* 0x000fc60000010000 */
[C---:B-1----:R-:W-:Y:S01]  /*bb40*/  FADD.FTZ R25, R171.reuse, R0 ;  /* 0x00000000ab197221 */ /* 0x042fe20000010000 */
[----:B------:R-:W-:Y:S02]  /*bb50*/  F2FP.F16.F32.PACK_AB R171, R171, R58 ;  /* 0x0000003aabab723e */ /* 0x000fe400000000ff */
[----:B------:R-:W0:Y:S01]  /*bb60*/  MUFU.EX2 R41, R41 ;  /* 0x0000002900297308 */ /* 0x000e220000000800 */
[----:B--2---:R-:W-:-:S04]  /*bb70*/  FADD.FTZ R0, R54, R25 ;  /* 0x0000001936007221 */ /* 0x004fc80000010000 */
[C---:B---3--:R-:W-:Y:S01]  /*bb80*/  FADD.FTZ R25, R173.reuse, R0 ;  /* 0x00000000ad197221 */ /* 0x048fe20000010000 */
[----:B------:R-:W-:-:S03]  /*bb90*/  F2FP.F16.F32.PACK_AB R173, R173, R54 ;  /* 0x00000036adad723e */ /* 0x000fc600000000ff */
[----:B----4-:R-:W-:-:S04]  /*bba0*/  FADD.FTZ R0, R90, R25 ;  /* 0x000000195a007221 */ /* 0x010fc80000010000 */
[C---:B0-----:R-:W-:Y:S01]  /*bbb0*/  FADD.FTZ R0, R41.reuse, R0 ;  /* 0x0000000029007221 */ /* 0x041fe20000010000 */
[----:B------:R-:W-:Y:S01]  /*bbc0*/  F2FP.F16.F32.PACK_AB R175, R41, R90 ;  /* 0x0000005a29af723e */ /* 0x000fe200000000ff */
[----:B------:R-:W-:Y:S06]  /*bbd0*/  @!P0 BRA `(.L_x_12025) ;  /* 0x0000000000048947 */ /* 0x000fec0003800000 */
[----:B------:R-:W-:Y:S01]  /*bbe0*/  BPT.TRAP 0x1 ;  /* 0x000000040000795c */ /* 0x000fe20000300000 */
.L_x_12025:
[----:B------:R0:W1:Y:S01]  /*bbf0*/  SYNCS.PHASECHK.TRANS64.TRYWAIT P2, [R6+URZ+0x22850], R21 ;  /* 0x02285015060075a7 */ /* 0x000062000804017f */
[----:B------:R-:W-:Y:S05]  /*bc00*/  @!P0 BRA `(.L_x_12026) ;  /* 0x0000000000048947 */ /* 0x000fea0003800000 */
[----:B------:R-:W-:Y:S01]  /*bc10*/  BPT.TRAP 0x1 ;  /* 0x000000040000795c */ /* 0x000fe20000300000 */
.L_x_12026:
[----:B------:R-:W-:Y:S04]  /*bc20*/  BSSY B0, `(.L_x_12027) ;  /* 0x0000004000007945 */ /* 0x000fe80003800000 */
[----:B-1----:R-:W-:Y:S05]  /*bc30*/  @P2 BRA `(.L_x_12028) ;  /* 0x0000000000082947 */ /* 0x002fea0003800000 */
[----:B------:R-:W1:Y:S02]  /*bc40*/  SYNCS.PHASECHK.TRANS64.TRYWAIT P2, [R6+URZ+0x22850], R21 ;  /* 0x02285015060075a7 */ /* 0x000e64000804017f */
[----:B-1----:R-:W-:Y:S05]  /*bc50*/  @!P2 BRA `(.L_x_12029) ;  /* 0x000001600044a947 */ /* 0x002fea0003800000 */
.L_x_12028:
[----:B------:R-:W-:Y:S05]  /*bc60*/  BSYNC B0 ;  /* 0x0000000000007941 */ /* 0x000fea0003800000 */
.L_x_12027:
[----:B------:R-:W-:Y:S05]  /*bc70*/  WARPSYNC.ALL ;  /* 0x0000000000007948 */ /* 0x000fea0003800000 */
[----:B01----:R-:W-:Y:S01]  /*bc80*/  VIADD R21, R16, 0x400 ;  /* 0x0000040010157836 */ /* 0x003fe20000000000 */
[----:B------:R0:W-:Y:S01]  /*bc90*/  BAR.SYNC.DEFER_BLOCKING R179, 0x100 ;  /* 0x000400b30000751d */ /* 0x0001e20000010000 */
[----:B------:R-:W-:Y:S02]  /*bca0*/  IMAD.MOV.U32 R181, RZ, RZ, 0x40000040 ;  /* 0x40000040ffb57424 */ /* 0x000fe400078e00ff */
[----:B------:R-:W-:Y:S01]  /*bcb0*/  @!P1 VIADD R6, R6, 0x22860 ;  /* 0x0002286006069836 */ /* 0x000fe20000000000 */
[----:B------:R-:W-:-:S02]  /*bcc0*/  SHF.R.U32.HI R21, RZ, 0x4, R21 ;  /* 0x00000004ff157819 */ /* 0x000fc40000011615 */
[----:B------:R-:W-:Y:S01]  /*bcd0*/  R2UR UR7, R181 ;  /* 0x00000000b50772ca */ /* 0x000fe200000e0000 */
[----:B------:R-:W-:Y:S01]  /*bce0*/  IMAD.MOV.U32 R181, RZ, RZ, 0x40000040 ;  /* 0x40000040ffb57424 */ /* 0x000fe200078e00ff */
[----:B------:R-:W-:Y:S01]  /*bcf0*/  LOP3.LUT R21, R21, 0x3fff, RZ, 0xc0, !PT ;  /* 0x00003fff15157812 */ /* 0x000fe200078ec0ff */
[----:B------:R-:W1:Y:S01]  /*bd00*/  LDC R182, c[0x0][0x448] ;  /* 0x00011200ffb67b82 */ /* 0x000e620000000800 */
[----:B------:R-:W-:Y:S02]  /*bd10*/  @!P1 PRMT R6, RZ, 0x654, R6 ;  /* 0x00000654ff069816 */ /* 0x000fe40000000006 */
[----:B------:R-:W-:-:S05]  /*bd20*/  LOP3.LUT R21, R21, 0x3000000, RZ, 0xfc, !PT ;  /* 0x0300000015157812 */ /* 0x000fca00078efcff */
[----:B------:R-:W-:-:S05]  /*bd30*/  IMAD R180, R2, 0xc00, R21 ;  /* 0x00000c0002b47824 */ /* 0x000fca00078e0215 */
[----:B------:R-:W-:Y:S01]  /*bd40*/  R2UR UR6, R180 ;  /* 0x00000000b40672ca */ /* 0x000fe200000e0000 */
[----:B------:R-:W-:Y:S01]  /*bd50*/  WARPGROUP.ARRIVE ;  /* 0x00000000000079c5 */ /* 0x000fe20000000000 */
[----:B-1----:R-:W-:-:S11]  /*bd60*/  ISETP.NE.AND P2, PT, R182, 0x1, PT ;  /* 0x00000001b600780c */ /* 0x002fd60003f45270 */
        /* <DEDUP_REMOVED lines=29> */
[----:B------:R-:W1:Y:S08]  /*bf40*/  @P2 LDC R152, c[0x0][0x450] ;  /* 0x00011400ff982b82 */ /* 0x000e700000000800 */
[----:B------:R-:W2:Y:S02]  /*bf50*/  @P2 LDC R153, c[0x0][0x44c] ;  /* 0x00011300ff992b82 */ /* 0x000ea40000000800 */
[----:B--2---:R-:W-:Y:S01]  /*bf60*/  @P2 IMAD.HI.U32 R153, R206, R153, RZ ;  /* 0x00000099ce992227 */ /* 0x004fe200078e00ff */
[----:B------:R-:W-:-:S02]  /*bf70*/  WARPGROUP.DEPBAR.LE gsb0, 0x0 ;  /* 0x00008000000079c5 */ /* 0x000fc40000010000 */
[----:B------:R-:W-:-:S11]  /*bf80*/  WARPGROUP.ARRIVE ;  /* 0x00000000000079c5 */ /* 0x000fd60000000000 */
        /* <DEDUP_REMOVED lines=8> */
[----:B------:R2:W-:Y:S02]  /*c010*/  @!P1 SYNCS.ARRIVE.TRANS64.RED.A1T0 RZ, [R6+URZ], RZ ;  /* 0x000000ff06ff99a7 */ /* 0x0005e4000810043f */
[----:B--2---:R-:W-:Y:S01]  /*c020*/  IMAD.MOV.U32 R6, RZ, RZ, R206 ;  /* 0x000000ffff067224 */ /* 0x004fe200078e00ce */
[----:B-1----:R-:W-:Y:S02]  /*c030*/  @P2 SHF.R.U32.HI R6, RZ, R152, R153 ;  /* 0x00000098ff062219 */ /* 0x002fe40000011699 */
[----:B------:R-:W-:-:S02]  /*c040*/  ISETP.GE.AND P2, PT, R177, 0x1, PT ;  /* 0x00000001b100780c */ /* 0x000fc40003f46270 */
[----:B------:R-:W-:Y:S01]  /*c050*/  IADD3 R155, R6, R201, -R200 ;  /* 0x000000c9069b7210 */ /* 0x000fe20007ffe8c8 */
[----:B------:R-:W-:-:S04]  /*c060*/  VIADD R6, R178, 0xfffffffe ;  /* 0xfffffffeb2067836 */ /* 0x000fc80000000000 */
[----:B------:R-:W-:-:S06]  /*c070*/  IMAD.IADD R176, R155, 0x1, R176 ;  /* 0x000000019bb07824 */ /* 0x000fcc00078e02b0 */
[----:B0-----:R-:W-:Y:S05]  /*c080*/  @!P2 BRA `(.L_x_12030) ;  /* 0x000000000048a947 */ /* 0x001fea0003800000 */
        /* <DEDUP_REMOVED lines=11> */
.L_x_12032:
[----:B------:R-:W-:-:S13]  /*c140*/  ISETP.NE.AND P2, PT, R177, 0x1, PT ;  /* 0x00000001b100780c */ /* 0x000fda0003f45270 */
[----:B------:R-:W0:Y:S02]  /*c150*/  @P2 LDC.64 R152, c[0x0][0x9e8] ;  /* 0x00027a00ff982b82 */ /* 0x000e240000000a00 */
[----:B0-----:R-:W-:-:S05]  /*c160*/  @P2 IMAD.HI.U32 R152, R154, R152, RZ ;  /* 0x000000989a982227 */ /* 0x001fca00078e00ff */
[----:B------:R-:W-:-:S07]  /*c170*/  @P2 SHF.R.U32.HI R154, RZ, R153, R152 ;  /* 0x00000099ff9a2219 */ /* 0x000fce0000011698 */
.L_x_12033:
[----:B------:R-:W-:Y:S05]  /*c180*/  BSYNC B0 ;  /* 0x0000000000007941 */ /* 0x000fea0003800000 */
.L_x_12031:
[----:B------:R-:W-:-:S05]  /*c190*/  IMAD R177, R154, R177, R177 ;  /* 0x000000b19ab17224 */ /* 0x000fca00078e02b1 */
[----:B------:R-:W-:-:S07]  /*c1a0*/  VIMNMX R176, R176, R177, PT ;  /* 0x000000b1b0b07248 */ /* 0x000fce0003fe0100 */
.L_x_12030:
        /* <DEDUP_REMOVED lines=13> */
[----:B------:R-:W-:-:S04]  /*c280*/  VIMNMX R216, R218, R153, !PT ;  /* 0x00000099dad87248 */ /* 0x000fc80007fe0100 */
[----:B------:R-:W-:-:S13]  /*c290*/  ISETP.GE.AND P2, PT, R6, R216, PT ;  /* 0x000000d80600720c */ /* 0x000fda0003f46270 */
[----:B------:R-:W-:Y:S05]  /*c2a0*/  @!P2 BRA `(.L_x_12034) ;  /* 0x0000003400f0a947 */ /* 0x000fea0003800000 */
.L_x_12052:
[----:B------:R-:W-:Y:S01]  /*c2b0*/  VIADD R2, R2, 0x1 ;  /* 0x0000000102027836 */ /* 0x000fe20000000000 */
[----:B------:R-:W-:Y:S05]  /*c2c0*/  YIELD ;  /* 0x0000000000007946 */ /* 0x000fea0003800000 */
[----:B------:R-:W-:-:S04]  /*c2d0*/  ISETP.NE.AND P2, PT, R2, 0x2, PT ;  /* 0x000000020200780c */ /* 0x000fc80003f45270 */
[----:B------:R-:W-:Y:S02]  /*c2e0*/  SEL R20, RZ, 0x1, P2 ;  /* 0x00000001ff147807 */ /* 0x000fe40001000000 */
[----:B------:R-:W-:Y:S02]  /*c2f0*/  SEL R2, R2, RZ, P2 ;  /* 0x000000ff02027207 */ /* 0x000fe40001000000 */
[----:B------:R-:W-:Y:S01]  /*c300*/  LOP3.LUT R19, R19, R20, RZ, 0x3c, !PT ;  /* 0x0000001413137212 */ /* 0x000fe200078e3cff */
[----:B0-----:R-:W-:Y:S06]  /*c310*/  @!P0 BRA `(.L_x_12035) ;  /* 0x0000000000048947 */ /* 0x001fec0003800000 */
[----:B------:R-:W-:Y:S01]  /*c320*/  BPT.TRAP 0x1 ;  /* 0x000000040000795c */ /* 0x000fe20000300000 */
.L_x_12035:
[----:B------:R-:W-:Y:S01]  /*c330*/  IMAD R210, R2, 0x8, R16 ;  /* 0x0000000802d27824 */ /* 0x000fe200078e0210 */
[----:B------:R-:W-:-:S04]  /*c340*/  SHF.L.U32 R209, R19, 0x1f, RZ ;  /* 0x0000001f13d17819 */ /* 0x000fc800000006ff */
[----:B------:R0:W1:Y:S01]  /*c350*/  SYNCS.PHASECHK.TRANS64.TRYWAIT P2, [R210+URZ+0x22830], R209 ;  /* 0x022830d1d20075a7 */ /* 0x000062000804017f */
[----:B------:R-:W-:Y:S05]  /*c360*/  @!P0 BRA `(.L_x_12036) ;  /* 0x0000000000048947 */ /* 0x000fea0003800000 */
[----:B------:R-:W-:Y:S01]  /*c370*/  BPT.TRAP 0x1 ;  /* 0x000000040000795c */ /* 0x000fe20000300000 */
.L_x_12036:
[----:B------:R-:W-:Y:S02]  /*c380*/  IMAD R212, R2, 0x300, R207 ;  /* 0x0000030002d47824 */ /* 0x000fe400078e02cf */
[----:B------:R-:W-:Y:S01]  /*c390*/  IMAD.MOV.U32 R213, RZ, RZ, 0x40000040 ;  /* 0x40000040ffd57424 */ /* 0x000fe200078e00ff */
[----:B-1----:R-:W-:Y:S06]  /*c3a0*/  @P2 BRA `(.L_x_12037) ;  /* 0x0000000000082947 */ /* 0x002fec0003800000 */
[----:B------:R-:W1:Y:S02]  /*c3b0*/  SYNCS.PHASECHK.TRANS64.TRYWAIT P2, [R210+URZ+0x22830], R209 ;  /* 0x022830d1d20075a7 */ /* 0x000e64000804017f */
[----:B-1----:R-:W-:Y:S05]  /*c3c0*/  @!P2 BRA `(.L_x_12038) ;  /* 0x00000158007ca947 */ /* 0x002fea0003800000 */
.L_x_12037:
[----:B------:R-:W-:Y:S05]  /*c3d0*/  WARPSYNC.ALL ;  /* 0x0000000000007948 */ /* 0x000fea0003800000 */
[C---:B------:R-:W-:Y:S01]  /*c3e0*/  R2UR UR6, R212.reuse ;  /* 0x00000000d40672ca */ /* 0x040fe200000e0000 */
[----:B------:R-:W-:Y:S01]  /*c3f0*/  VIADD R214, R212, 0x2 ;  /* 0x00000002d4d67836 */ /* 0x000fe20000000000 */
[----:B------:R-:W-:Y:S01]  /*c400*/  R2UR UR7, R213 ;  /* 0x00000000d50772ca */ /* 0x000fe200000e0000 */
[----:B------:R-:W-:Y:S01]  /*c410*/  IMAD.MOV.U32 R215, RZ, RZ, 0x40000040 ;  /* 0x40000040ffd77424 */ /* 0x000fe200078e00ff */
[----:B------:R-:W-:Y:S01]  /*c420*/  R2UR UR4, R4 ;  /* 0x00000000040472ca */ /* 0x000fe200000e0000 */
[----:B------:R-:W2:Y:S01]  /*c430*/  LDL R226, [R1] ;  /* 0x0000000001e27983 */ /* 0x000ea20000100800 */
[----:B------:R-:W-:Y:S01]  /*c440*/  R2UR UR5, R5 ;  /* 0x00000000050572ca */ /* 0x000fe200000e0000 */
[----:B------:R-:W-:Y:S01]  /*c450*/  WARPGROUP.ARRIVE ;  /* 0x00000000000079c5 */ /* 0x000fe20000000000 */
[----:B------:R-:W-:Y:S01]  /*c460*/  IMAD.MOV.U32 R213, RZ, RZ, 0x40000040 ;  /* 0x40000040ffd57424 */ /* 0x000fe200078e00ff */
[----:B------:R-:W3:Y:S10]  /*c470*/  LDC R13, c[0x0][0x448] ;  /* 0x00011200ff0d7b82 */ /* 0x000ef40000000800 */
[----:B------:R-:W-:Y:S01]  /*c480*/  HGMMA.64x96x16.F32 R152, gdesc[UR4], RZ, !UPT, gsb0 ;  /* 0x01600000049879f0 */ /* 0x000fe2000c0008ff */
[----:B------:R-:W-:Y:S01]  /*c490*/  R2UR UR6, R214 ;  /* 0x00000000d60672ca */ /* 0x000fe200000e0000 */
[----:B------:R-:W-:Y:S01]  /*c4a0*/  VIADD R214, R212, 0x4 ;  /* 0x00000004d4d67836 */ /* 0x000fe20000000000 */
[----:B------:R-:W-:Y:S01]  /*c4b0*/  R2UR UR7, R215 ;  /* 0x00000000d70772ca */ /* 0x000fe200000e0000 */
[----:B------:R-:W-:Y:S01]  /*c4c0*/  IMAD.MOV.U32 R215, RZ, RZ, 0x40000040 ;  /* 0x40000040ffd77424 */ /* 0x000fe200078e00ff */
[----:B------:R-:W-:Y:S01]  /*c4d0*/  R2UR UR4, R14 ;  /* 0x000000000e0472ca */ /* 0x000fe200000e0000 */
[----:B------:R-:W-:Y:S01]  /*c4e0*/  VIADD R212, R212, 0x6 ;  /* 0x00000006d4d47836 */ /* 0x000fe20000000000 */
[----:B------:R-:W-:-:S02]  /*c4f0*/  R2UR UR5, R15 ;  /* 0x000000000f0572ca */ /* 0x000fc400000e0000 */
[----:B---3--:R-:W-:Y:S01]  /*c500*/  ISETP.NE.AND P2, PT, R13, 0x1, PT ;  /* 0x000000010d00780c */ /* 0x008fe20003f45270 */
[----:B------:R-:W-:-:S12]  /*c510*/  IMAD.IADD R13, R211, 0x1, R206 ;  /* 0x00000001d30d7824 */ /* 0x000fd800078e02ce */
[----:B------:R-:W3:Y:S01]  /*c520*/  @P2 LDC R20, c[0x0][0x450] ;  /* 0x00011400ff142b82 */ /* 0x000ee20000000800 */
        /* <DEDUP_REMOVED lines=11> */
[----:B------:R-:W-:Y:S01]  /*c5e0*/  R2UR UR7, R213 ;  /* 0x00000000d50772ca */ /* 0x000fe200000e0000 */
[----:B------:R-:W4:Y:S01]  /*c5f0*/  @P2 LDC R212, c[0x0][0x44c] ;  /* 0x00011300ffd42b82 */ /* 0x000f220000000800 */
[----:B------:R-:W-:Y:S02]  /*c600*/  R2UR UR4, R8 ;  /* 0x00000000080472ca */ /* 0x000fe400000e0000 */
[----:B------:R-:W-:Y:S01]  /*c610*/  R2UR UR5, R9 ;  /* 0x00000000090572ca */ /* 0x000fe200000e0000 */
[----:B----4-:R-:W-:-:S05]  /*c620*/  @P2 IMAD.HI.U32 R212, R13, R212, RZ ;  /* 0x000000d40dd42227 */ /* 0x010fca00078e00ff */
[----:B---3--:R-:W-:Y:S02]  /*c630*/  @P2 SHF.R.U32.HI R13, RZ, R20, R212 ;  /* 0x00000014ff0d2219 */ /* 0x008fe400000116d4 */
[----:B------:R-:W3:Y:S03]  /*c640*/  S2R R20, SR_TID.X ;  /* 0x0000000000147919 */ /* 0x000ee60000002100 */
[----:B------:R-:W4:Y:S01]  /*c650*/  SHFL.IDX PT, R229, R13, RZ, 0x1c1f ;  /* 0x001c1fff0de57589 */ /* 0x000f2200000e0000 */
[----:B--2---:R-:W-:Y:S02]  /*c660*/  LOP3.LUT P2, RZ, R226, 0x100000, RZ, 0xc0, !PT ;  /* 0x00100000e2ff7812 */ /* 0x004fe4000784c0ff */
[----:B---3--:R-:W-:-:S04]  /*c670*/  SHF.R.U32.HI R20, RZ, 0x7, R20 ;  /* 0x00000007ff147819 */ /* 0x008fc80000011614 */
[----:B------:R-:W-:Y:S01]  /*c680*/  IADD3 R20, -R20, 0xb, RZ ;  /* 0x0000000b14147810 */ /* 0x000fe20007ffe1ff */
        /* <DEDUP_REMOVED lines=27> */
[----:B------:R-:W-:Y:S02]  /*c840*/  IMAD R194, R6, -0x60, RZ ;  /* 0xffffffa006c27824 */ /* 0x000fe400078e02ff */
[----:B------:R-:W-:Y:S01]  /*c850*/  FMUL.FTZ R182, R186, UR51 ;  /* 0x00000033bab67c20 */ /* 0x000fe20008410000 */
[----:B------:R-:W-:Y:S01]  /*c860*/  FMUL.FTZ R186, R190, UR51 ;  /* 0x00000033beba7c20 */ /* 0x000fe20008410000 */
[----:B------:R2:W-:Y:S06]  /*c870*/  BAR.ARV R20, 0x100 ;  /* 0x000400140000751d */ /* 0x0005ec0000002000 */
        /* <DEDUP_REMOVED lines=25> */
[----:B---3--:R-:W-:-:S02]  /*ca10*/  VIADD R164, R194, 0x1 ;  /* 0x00000001c2a47836 */ /* 0x008fc40000000000 */
[----:B------:R-:W-:Y:S01]  /*ca20*/  FMUL.FTZ R193, R199, UR51 ;  /* 0x00000033c7c17c20 */ /* 0x000fe20008410000 */
[----:B------:R-:W3:Y:S01]  /*ca30*/  MUFU.TANH R152, R152 ;  /* 0x0000009800987308 */ /* 0x000ee20000002400 */
[----:B------:R-:W-:-:S05]  /*ca40*/  IMAD R164, R202, -0x2, R164 ;  /* 0xfffffffecaa47824 */ /* 0x000fca00078e02a4 */
[----:B------:R-:W-:Y:S02]  /*ca50*/  IADD3 R164, -R200, R164, R201 ;  /* 0x000000a4c8a47210 */ /* 0x000fe40007ffe1c9 */
[----:B------:R-:W0:Y:S03]  /*ca60*/  MUFU.TANH R212, R212 ;  /* 0x000000d400d47308 */ /* 0x000e260000002400 */
[C---:B------:R-:W-:Y:S02]  /*ca70*/  VIADD R228, R164.reuse, UR50 ;  /* 0x00000032a4e47c36 */ /* 0x040fe40008000000 */
[----:B------:R-:W-:-:S03]  /*ca80*/  VIADD R199, R164, UR53 ;  /* 0x00000035a4c77c36 */ /* 0x000fc60008000000 */
[----:B------:R-:W0:Y:S01]  /*ca90*/  MUFU.TANH R153, R153 ;  /* 0x0000009900997308 */ /* 0x000e220000002400 */
[C---:B----4-:R-:W-:Y:S02]  /*caa0*/  IMAD.IADD R198, R229.reuse, 0x1, R228 ;  /* 0x00000001e5c67824 */ /* 0x050fe400078e02e4 */
[----:B------:R-:W-:-:S05]  /*cab0*/  IMAD.IADD R197, R229, 0x1, R199 ;  /* 0x00000001e5c57824 */ /* 0x000fca00078e02c7 */
        /* <DEDUP_REMOVED lines=58> */
.L_x_12041:
[----:B------:R-:W-:-:S05]  /*ce60*/  IMAD.U32 R230, RZ, RZ, UR42 ;  /* 0x0000002affe67e24 */ /* 0x000fca000f8e00ff */
[----:B------:R-:W-:-:S13]  /*ce70*/  ISETP.NE.AND P2, PT, R230, 0x1, PT ;  /* 0x00000001e600780c */ /* 0x000fda0003f45270 */
[----:B------:R-:W2:Y:S02]  /*ce80*/  @P2 LDC.64 R164, c[0x0][0x9e8] ;  /* 0x00027a00ffa42b82 */ /* 0x000ea40000000a00 */
[----:B--2---:R-:W-:-:S05]  /*ce90*/  @P2 IMAD.HI.U32 R164, R229, R164, RZ ;  /* 0x000000a4e5a42227 */ /* 0x004fca00078e00ff */
[----:B------:R-:W-:-:S07]  /*cea0*/  @P2 SHF.R.U32.HI R229, RZ, R165, R164 ;  /* 0x000000a5ffe52219 */ /* 0x000fce00000116a4 */
.L_x_12042:
[----:B------:R-:W-:Y:S05]  /*ceb0*/  BSYNC B0 ;  /* 0x0000000000007941 */ /* 0x000fea0003800000 */
.L_x_12040:
[----:B------:R-:W-:-:S04]  /*cec0*/  IMAD R164, R202, -0x2, R194 ;  /* 0xfffffffecaa47824 */ /* 0x000fc800078e02c2 */
[----:B------:R-:W-:-:S05]  /*ced0*/  IMAD R164, R229, R230, R164 ;  /* 0x000000e6e5a47224 */ /* 0x000fca00078e02a4 */
[----:B------:R-:W-:Y:S02]  /*cee0*/  VIMNMX R197, R197, R164, !PT ;  /* 0x000000a4c5c57248 */ /* 0x000fe40007fe0100 */
[----:B------:R-:W-:-:S07]  /*cef0*/  VIADDMNMX R198, R164, R230, R198, PT ;  /* 0x000000e6a4c67246 */ /* 0x000fce00038001c6 */
.L_x_12039:
[----:B------:R-:W2:Y:S01]  /*cf00*/  LDL.LU R229, [R1] ;  /* 0x0000000001e57983 */ /* 0x000ea20000300800 */
[C---:B------:R-:W-:Y:S02]  /*cf10*/  ISETP.GE.AND P2, PT, R194.reuse, 0x1, PT ;  /* 0x00000001c200780c */ /* 0x040fe40003f46270 */
[----:B------:R-:W-:Y:S01]  /*cf20*/  ISETP.GE.AND P4, PT, R194, 0x9, PT ;  /* 0x00000009c200780c */ /* 0x000fe20003f86270 */
[----:B------:R-:W3:Y:S02]  /*cf30*/  SHFL.IDX PT, R13, R13, 0x1, 0x1c1f ;  /* 0x003c1f000d0d7f89 */ /* 0x000ee400000e0000 */
[--C-:B---3--:R-:W-:Y:S02]  /*cf40*/  IMAD.IADD R228, R228, 0x1, R13.reuse ;  /* 0x00000001e4e47824 */ /* 0x108fe400078e020d */
[----:B------:R-:W-:Y:S01]  /*cf50*/  IMAD.IADD R199, R199, 0x1, R13 ;  /* 0x00000001c7c77824 */ /* 0x000fe200078e020d */
[----:B--2---:R-:W-:-:S05]  /*cf60*/  LOP3.LUT R229, R229, 0xfff7ffff, RZ, 0xc0, !PT ;  /* 0xfff7ffffe5e57812 */ /* 0x004fca00078ec0ff */
[----:B------:R-:W-:Y:S02]  /*cf70*/  @P2 LOP3.LUT R229, R229, 0x80000, RZ, 0xfc, !PT ;  /* 0x00080000e5e52812 */ /* 0x000fe400078efcff */
[----:B------:R-:W-:Y:S02]  /*cf80*/  ISETP.GT.AND P2, PT, R197, RZ, !P2 ;  /* 0x000000ffc500720c */ /* 0x000fe40005744270 */
[----:B------:R-:W-:Y:S02]  /*cf90*/  LOP3.LUT R229, R229, 0xfffffffd, RZ, 0xc0, !PT ;  /* 0xfffffffde5e57812 */ /* 0x000fe400078ec0ff */
[----:B------:R-:W-:Y:S02]  /*cfa0*/  ISETP.LT.OR P2, PT, R198, 0x1, P2 ;  /* 0x00000001c600780c */ /* 0x000fe40001741670 */
[----:B------:R-:W-:Y:S02]  /*cfb0*/  @P4 LOP3.LUT R229, R229, 0x2, RZ, 0xfc, !PT ;  /* 0x00000002e5e54812 */ /* 0x000fe400078efcff */
[----:B------:R-:W-:-:S02]  /*cfc0*/  FSEL R152, R152, -INF , !P2 ;  /* 0xff80000098987808 */ /* 0x000fc40005000000 */
[----:B------:R-:W-:Y:S02]  /*cfd0*/  ISETP.GE.AND P2, PT, R194, 0x2, PT ;  /* 0x00000002c200780c */ /* 0x000fe40003f46270 */
[----:B------:R-:W-:Y:S02]  /*cfe0*/  LOP3.LUT R229, R229, 0xfffffffb, RZ, 0xc0, !PT ;  /* 0xfffffffbe5e57812 */ /* 0x000fe400078ec0ff */
[----:B------:R-:W-:-:S04]  /*cff0*/  ISETP.GT.AND P3, PT, R197, 0x1, !P2 ;  /* 0x00000001c500780c */ /* 0x000fc80005764270 */
[----:B------:R-:W-:-:S04]  /*d000*/  ISETP.LT.OR P3, PT, R198, 0x2, P3 ;  /* 0x00000002c600780c */ /* 0x000fc80001f61670 */
[----:B0-----:R-:W-:Y:S02]  /*d010*/  FSEL R212, R212, -INF , !P3 ;  /* 0xff800000d4d47808 */ /* 0x001fe40005800000 */
[----:B------:R-:W-:Y:S02]  /*d020*/  ISETP.GT.AND P3, PT, R197, 0x8, !P4 ;  /* 0x00000008c500780c */ /* 0x000fe40006764270 */
[----:B------:R-:W-:Y:S02]  /*d030*/  ISETP.GE.AND P4, PT, R194, 0xa, PT ;  /* 0x0000000ac200780c */ /* 0x000fe40003f86270 */
[----:B------:R-:W-:-:S04]  /*d040*/  ISETP.LT.OR P3, PT, R198, 0x9, P3 ;  /* 0x00000009c600780c */ /* 0x000fc80001f61670 */
        /* <DEDUP_REMOVED lines=120> */
[----:B------:R-:W-:-:S13]  /*d7d0*/  LOP3.LUT P6, RZ, R229, 0x100000, RZ, 0xc0, !PT ;  /* 0x00100000e5ff7812 */ /* 0x000fda00078cc0ff */
[----:B0-----:R-:W-:Y:S05]  /*d7e0*/  @!P6 BRA `(.L_x_12043) ;  /* 0x000000000058e947 */ /* 0x001fea0003800000 */
        /* <DEDUP_REMOVED lines=12> */
.L_x_12045:
[----:B------:R-:W-:-:S05]  /*d8b0*/  IMAD.U32 R197, RZ, RZ, UR42 ;  /* 0x0000002affc57e24 */ /* 0x000fca000f8e00ff */
[----:B------:R-:W-:-:S13]  /*d8c0*/  ISETP.NE.AND P6, PT, R197, 0x1, PT ;  /* 0x00000001c500780c */ /* 0x000fda0003fc5270 */
[----:B------:R-:W0:Y:S02]  /*d8d0*/  @P6 LDC.64 R164, c[0x0][0x9e8] ;  /* 0x00027a00ffa46b82 */ /* 0x000e240000000a00 */
[----:B0-----:R-:W-:-:S05]  /*d8e0*/  @P6 IMAD.HI.U32 R164, R13, R164, RZ ;  /* 0x000000a40da46227 */ /* 0x001fca00078e00ff */
[----:B------:R-:W-:-:S07]  /*d8f0*/  @P6 SHF.R.U32.HI R13, RZ, R165, R164 ;  /* 0x000000a5ff0d6219 */ /* 0x000fce00000116a4 */
.L_x_12046:
[----:B------:R-:W-:Y:S05]  /*d900*/  BSYNC B0 ;  /* 0x0000000000007941 */ /* 0x000fea0003800000 */
.L_x_12044:
[----:B------:R-:W-:-:S04]  /*d910*/  IMAD R194, R202, -0x2, R194 ;  /* 0xfffffffecac27824 */ /* 0x000fc800078e02c2 */
[----:B------:R-:W-:-:S05]  /*d920*/  IMAD R194, R13, R197, R194 ;  /* 0x000000c50dc27224 */ /* 0x000fca00078e02c2 */
[----:B------:R-:W-:Y:S02]  /*d930*/  VIMNMX R199, R199, R194, !PT ;  /* 0x000000c2c7c77248 */ /* 0x000fe40007fe0100 */
[----:B------:R-:W-:-:S07]  /*d940*/  VIADDMNMX R228, R194, R197, R228, PT ;  /* 0x000000c5c2e47246 */ /* 0x000fce00038001e4 */
.L_x_12043:
[----:B------:R-:W-:Y:S02]  /*d950*/  ISETP.GT.AND P2, PT, R199, 0x1, !P2 ;  /* 0x00000001c700780c */ /* 0x000fe40005744270 */
[----:B------:R-:W-:Y:S02]  /*d960*/  FMNMX.FTZ R13, R152, R7, !PT ;  /* 0x00000007980d7209 */ /* 0x000fe40007810000 */
[----:B------:R-:W-:Y:S02]  /*d970*/  ISETP.LT.OR P2, PT, R228, 0x2, P2 ;  /* 0x00000002e400780c */ /* 0x000fe40001741670 */
[C---:B------:R-:W-:Y:S02]  /*d980*/  LOP3.LUT P6, RZ, R229.reuse, 0x8000, RZ, 0xc0, !PT ;  /* 0x00008000e5ff7812 */ /* 0x040fe400078cc0ff */
        /* <DEDUP_REMOVED lines=64> */
[----:B------:R-:W-:Y:S02]  /*dd90*/  FSEL R191, R191, -INF , !P3 ;  /* 0xff800000bfbf7808 */ /* 0x000fe40005800000 */
[----:B------:R-:W-:Y:S02]  /*dda0*/  ISETP.GT.AND P2, PT, R199, 0x29, !P2 ;  /* 0x00000029c700780c */ /* 0x000fe40005744270 */
[----:B------:R-:W-:Y:S02]  /*ddb0*/  LOP3.LUT P3, RZ, R229, 0x80000, RZ, 0xc0, !PT ;  /* 0x00080000e5ff7812 */ /* 0x000fe4000786c0ff */
[----:B------:R-:W-:Y:S02]  /*ddc0*/  ISETP.LT.OR P2, PT, R228, 0x2a, P2 ;  /* 0x0000002ae400780c */ /* 0x000fe40001741670 */
[----:B------:R-:W-:Y:S02]  /*ddd0*/  ISETP.GT.AND P4, PT, R199, 0x51, !P4 ;  /* 0x00000051c700780c */ /* 0x000fe40006784270 */
[----:B------:R-:W-:-:S02]  /*dde0*/  FSEL R175, R175, -INF , !P2 ;  /* 0xff800000afaf7808 */ /* 0x000fc40005000000 */
[----:B------:R-:W-:Y:S02]  /*ddf0*/  LOP3.LUT P2, RZ, R229, 0x800, RZ, 0xc0, !PT ;  /* 0x00000800e5ff7812 */ /* 0x000fe4000784c0ff */
[----:B0-----:R-:W-:Y:S02]  /*de00*/  FMNMX.FTZ R165, R13, R165, !PT ;  /* 0x000000a50da57209 */ /* 0x001fe40007810000 */
[C---:B------:R-:W-:Y:S02]  /*de10*/  ISETP.GT.AND P2, PT, R199.reuse, 0x30, !P2 ;  /* 0x00000030c700780c */ /* 0x040fe40005744270 */
[C---:B------:R-:W-:Y:S02]  /*de20*/  ISETP.LT.OR P4, PT, R228.reuse, 0x52, P4 ;  /* 0x00000052e400780c */ /* 0x040fe40002781670 */
[----:B------:R-:W-:Y:S02]  /*de30*/  ISETP.LT.OR P2, PT, R228, 0x31, P2 ;  /* 0x00000031e400780c */ /* 0x000fe40001741670 */
[----:B------:R-:W-:-:S02]  /*de40*/  ISETP.GT.AND P5, PT, R199, 0x58, !P5 ;  /* 0x00000058c700780c */ /* 0x000fc40006fa4270 */
[----:B------:R-:W-:Y:S02]  /*de50*/  FSEL R164, R176, -INF , !P2 ;  /* 0xff800000b0a47808 */ /* 0x000fe40005000000 */
[----:B------:R-:W-:Y:S01]  /*de60*/  LOP3.LUT P2, RZ, R229, 0x400, RZ, 0xc0, !PT ;  /* 0x00000400e5ff7812 */ /* 0x000fe2000784c0ff */
[----:B------:R-:W0:Y:S01]  /*de70*/  SHFL.BFLY PT, R176, R165, 0x1, 0x1f ;  /* 0x0c201f00a5b07f89 */ /* 0x000e2200000e0000 */
[----:B------:R-:W-:Y:S02]  /*de80*/  FSEL R190, R190, -INF , !P4 ;  /* 0xff800000bebe7808 */ /* 0x000fe40006000000 */
[----:B------:R-:W-:Y:S02]  /*de90*/  ISETP.GT.AND P2, PT, R199, 0x31, !P2 ;  /* 0x00000031c700780c */ /* 0x000fe40005744270 */
[C---:B------:R-:W-:Y:S02]  /*dea0*/  ISETP.LT.OR P5, PT, R228.reuse, 0x59, P5 ;  /* 0x00000059e400780c */ /* 0x040fe40002fa1670 */
[----:B------:R-:W-:-:S02]  /*deb0*/  ISETP.LT.OR P2, PT, R228, 0x32, P2 ;  /* 0x00000032e400780c */ /* 0x000fc40001741670 */
[----:B------:R-:W-:Y:S02]  /*dec0*/  FSEL R192, R192, -INF , !P5 ;  /* 0xff800000c0c07808 */ /* 0x000fe40006800000 */
[----:B------:R-:W-:Y:S02]  /*ded0*/  FSEL R177, R177, -INF , !P2 ;  /* 0xff800000b1b17808 */ /* 0x000fe40005000000 */
[----:B------:R-:W-:-:S04]  /*dee0*/  LOP3.LUT P2, RZ, R229, 0x200, RZ, 0xc0, !PT ;  /* 0x00000200e5ff7812 */ /* 0x000fc8000784c0ff */
[----:B------:R-:W-:-:S04]  /*def0*/  ISETP.GT.AND P2, PT, R199, 0x38, !P2 ;  /* 0x00000038c700780c */ /* 0x000fc80005744270 */
[----:B------:R-:W-:Y:S02]  /*df00*/  ISETP.LT.OR P2, PT, R228, 0x39, P2 ;  /* 0x00000039e400780c */ /* 0x000fe40001741670 */
[----:B0-----:R-:W-:Y:S02]  /*df10*/  FMNMX.FTZ R176, R165, R176, !PT ;  /* 0x000000b0a5b07209 */ /* 0x001fe40007810000 */
        /* <DEDUP_REMOVED lines=21> */
[----:B------:R-:W-:-:S04]  /*e070*/  FSETP.NEU.FTZ.AND P2, PT, R176, -INF , PT ;  /* 0xff800000b000780b */ /* 0x000fc80003f5d000 */
[----:B------:R-:W-:-:S05]  /*e080*/  FSEL R13, R176, RZ, P2 ;  /* 0x000000ffb00d7208 */ /* 0x000fca0001000000 */
[----:B------:R-:W-:Y:S01]  /*e090*/  FADD.FTZ R7, -R13, R7 ;  /* 0x000000070d077221 */ /* 0x000fe20000010100 */
[----:B------:R-:W-:-:S04]  /*e0a0*/  IMAD.U32 R13, RZ, RZ, UR41 ;  /* 0x00000029ff0d7e24 */ /* 0x000fc8000f8e00ff */
[-C--:B------:R-:W-:Y:S01]  /*e0b0*/  FMUL.FTZ R194, R176, R13.reuse ;  /* 0x0000000db0c27220 */ /* 0x080fe20000410000 */
[----:B------:R-:W-:-:S04]  /*e0c0*/  FMUL.FTZ R7, R7, R13 ;  /* 0x0000000d07077220 */ /* 0x000fc80000410000 */
[----:B------:R-:W-:Y:S02]  /*e0d0*/  FSEL R194, R194, RZ, P2 ;  /* 0x000000ffc2c27208 */ /* 0x000fe40001000000 */
[----:B------:R-:W-:Y:S01]  /*e0e0*/  ISETP.GT.AND P2, PT, R199, RZ, !P3 ;  /* 0x000000ffc700720c */ /* 0x000fe20005f44270 */
[----:B------:R-:W0:Y:S02]  /*e0f0*/  MUFU.EX2 R7, R7 ;  /* 0x0000000700077308 */ /* 0x000e240000000800 */
[-CC-:B------:R-:W-:Y:S01]  /*e100*/  FFMA.FTZ R152, R152, R13.reuse, -R194.reuse ;  /* 0x0000000d98987223 */ /* 0x180fe200000108c2 */
[----:B------:R-:W-:Y:S01]  /*e110*/  ISETP.LT.OR P2, PT, R228, 0x1, P2 ;  /* 0x00000001e400780c */ /* 0x000fe20001741670 */
[-CC-:B------:R-:W-:Y:S01]  /*e120*/  FFMA.FTZ R212, R212, R13.reuse, -R194.reuse ;  /* 0x0000000dd4d47223 */ /* 0x180fe200000108c2 */
[-CC-:B------:R-:W-:Y:S01]  /*e130*/  FFMA.FTZ R155, R155, R13.reuse, -R194.reuse ;  /* 0x0000000d9b9b7223 */ /* 0x180fe200000108c2 */
[-CC-:B------:R-:W-:Y:S01]  /*e140*/  FFMA.FTZ R156, R156, R13.reuse, -R194.reuse ;  /* 0x0000000d9c9c7223 */ /* 0x180fe200000108c2 */
[----:B------:R-:W-:Y:S01]  /*e150*/  FSEL R153, R153, -INF , !P2 ;  /* 0xff80000099997808 */ /* 0x000fe20005000000 */
[-CC-:B------:R-:W-:Y:S01]  /*e160*/  FFMA.FTZ R159, R159, R13.reuse, -R194.reuse ;  /* 0x0000000d9f9f7223 */ /* 0x180fe200000108c2 */
[----:B------:R-:W-:Y:S01]  /*e170*/  ISETP.GT.AND P2, PT, R199, 0x59, !P6 ;  /* 0x00000059c700780c */ /* 0x000fe20007744270 */
[-CC-:B------:R-:W-:Y:S01]  /*e180*/  FFMA.FTZ R160, R160, R13.reuse, -R194.reuse ;  /* 0x0000000da0a07223 */ /* 0x180fe200000108c2 */
[----:B------:R-:W-:Y:S01]  /*e190*/  FMNMX.FTZ R165, R153, R12, !PT ;  /* 0x0000000c99a57209 */ /* 0x000fe20007810000 */
[-CC-:B------:R-:W-:Y:S01]  /*e1a0*/  FFMA.FTZ R163, R163, R13.reuse, -R194.reuse ;  /* 0x0000000da3a37223 */ /* 0x180fe200000108c2 */
[----:B------:R-:W-:Y:S01]  /*e1b0*/  ISETP.LT.OR P2, PT, R228, 0x5a, P2 ;  /* 0x0000005ae400780c */ /* 0x000fe20001741670 */
        /* <DEDUP_REMOVED lines=24> */
[----:B------:R-:W2:Y:S01]  /*e340*/  MUFU.EX2 R152, R152 ;  /* 0x0000009800987308 */ /* 0x000ea20000000800 */
[----:B------:R-:W-:Y:S01]  /*e350*/  FMNMX.FTZ R165, R167, R165, !PT ;  /* 0x000000a5a7a57209 */ /* 0x000fe20007810000 */
[-C--:B0-----:R-:W-:Y:S01]  /*e360*/  FMUL.FTZ R24, R24, R7.reuse ;  /* 0x0000000718187220 */ /* 0x081fe20000410000 */
[-C--:B------:R-:W-:Y:S01]  /*e370*/  FMUL.FTZ R25, R25, R7.reuse ;  /* 0x0000000719197220 */ /* 0x080fe20000410000 */
[----:B------:R-:W-:Y:S01]  /*e380*/  FMUL.FTZ R28, R28, R7 ;  /* 0x000000071c1c7220 */ /* 0x000fe20000410000 */
[----:B------:R-:W-:Y:S01]  /*e390*/  FMNMX.FTZ R165, R170, R165, !PT ;  /* 0x000000a5aaa57209 */ /* 0x000fe20007810000 */
[-C--:B------:R-:W-:Y:S01]  /*e3a0*/  FMUL.FTZ R29, R29, R7.reuse ;  /* 0x000000071d1d7220 */ /* 0x080fe20000410000 */
[----:B------:R-:W-:Y:S01]  /*e3b0*/  FMUL.FTZ R32, R32, R7 ;  /* 0x0000000720207220 */ /* 0x000fe20000410000 */
[----:B------:R-:W0:Y:S01]  /*e3c0*/  MUFU.EX2 R212, R212 ;  /* 0x000000d400d47308 */ /* 0x000e220000000800 */
[----:B------:R-:W-:Y:S01]  /*e3d0*/  FMNMX.FTZ R165, R171, R165, !PT ;  /* 0x000000a5aba57209 */ /* 0x000fe20007810000 */
[-C--:B------:R-:W-:Y:S01]  /*e3e0*/  FMUL.FTZ R33, R33, R7.reuse ;  /* 0x0000000721217220 */ /* 0x080fe20000410000 */
[-C--:B------:R-:W-:Y:S01]  /*e3f0*/  FMUL.FTZ R36, R36, R7.reuse ;  /* 0x0000000724247220 */ /* 0x080fe20000410000 */
[----:B------:R-:W-:Y:S01]  /*e400*/  FMUL.FTZ R37, R37, R7 ;  /* 0x0000000725257220 */ /* 0x000fe20000410000 */
[----:B------:R-:W-:Y:S01]  /*e410*/  FMNMX.FTZ R165, R174, R165, !PT ;  /* 0x000000a5aea57209 */ /* 0x000fe20007810000 */
[-C--:B------:R-:W-:Y:S01]  /*e420*/  FMUL.FTZ R40, R40, R7.reuse ;  /* 0x0000000728287220 */ /* 0x080fe20000410000 */
[----:B------:R-:W-:Y:S01]  /*e430*/  FMUL.FTZ R41, R41, R7 ;  /* 0x0000000729297220 */ /* 0x000fe20000410000 */
[----:B------:R-:W3:Y:S01]  /*e440*/  MUFU.EX2 R155, R155 ;  /* 0x0000009b009b7308 */ /* 0x000ee20000000800 */
[----:B------:R-:W-:Y:S01]  /*e450*/  FMNMX.FTZ R165, R175, R165, !PT ;  /* 0x000000a5afa57209 */ /* 0x000fe20007810000 */
[----:B--2---:R-:W-:Y:S01]  /*e460*/  FFMA.FTZ R3, R7, R3, R152 ;  /* 0x0000000307037223 */ /* 0x004fe20000010098 */
[-C--:B------:R-:W-:Y:S01]  /*e470*/  FMUL.FTZ R44, R44, R7.reuse ;  /* 0x000000072c2c7220 */ /* 0x080fe20000410000 */
[----:B------:R-:W-:Y:S01]  /*e480*/  FMUL.FTZ R45, R45, R7 ;  /* 0x000000072d2d7220 */ /* 0x000fe20000410000 */
[----:B------:R-:W-:Y:S01]  /*e490*/  FMNMX.FTZ R165, R164, R165, !PT ;  /* 0x000000a5a4a57209 */ /* 0x000fe20007810000 */
[-C--:B------:R-:W-:Y:S01]  /*e4a0*/  FMUL.FTZ R48, R48, R7.reuse ;  /* 0x0000000730307220 */ /* 0x080fe20000410000 */
[----:B------:R-:W-:Y:S01]  /*e4b0*/  FMUL.FTZ R49, R49, R7 ;  /* 0x0000000731317220 */ /* 0x000fe20000410000 */
[----:B------:R-:W2:Y:S01]  /*e4c0*/  MUFU.EX2 R156, R156 ;  /* 0x0000009c009c7308 */ /* 0x000ea20000000800 */
[----:B------:R-:W-:Y:S01]  /*e4d0*/  FMNMX.FTZ R165, R177, R165, !PT ;  /* 0x000000a5b1a57209 */ /* 0x000fe20007810000 */
[C---:B0-----:R-:W-:Y:S01]  /*e4e0*/  FADD.FTZ R3, R212.reuse, R3 ;  /* 0x00000003d4037221 */ /* 0x041fe20000010000 */
[----:B------:R-:W-:Y:S01]  /*e4f0*/  F2FP.F16.F32.PACK_AB R152, R212, R152 ;  /* 0x00000098d498723e */ /* 0x000fe200000000ff */
[----:B------:R-:W-:Y:S01]  /*e500*/  FMUL.FTZ R52, R52, R7 ;  /* 0x0000000734347220 */ /* 0x000fe20000410000 */
[----:B------:R-:W-:Y:S01]  /*e510*/  FMNMX.FTZ R165, R178, R165, !PT ;  /* 0x000000a5b2a57209 */ /* 0x000fe20007810000 */
[-C--:B------:R-:W-:Y:S01]  /*e520*/  FMUL.FTZ R53, R53, R7.reuse ;  /* 0x0000000735357220 */ /* 0x080fe20000410000 */
[----:B------:R-:W-:Y:S01]  /*e530*/  FMUL.FTZ R56, R56, R7 ;  /* 0x0000000738387220 */ /* 0x000fe20000410000 */
[----:B------:R-:W0:Y:S01]  /*e540*/  MUFU.EX2 R159, R159 ;  /* 0x0000009f009f7308 */ /* 0x000e220000000800 */
        /* <DEDUP_REMOVED lines=35> */
[-C--:B------:R-:W-:Y:S01]  /*e780*/  FMUL.FTZ R92, R92, R7.reuse ;  /* 0x000000075c5c7220 */ /* 0x080fe20000410000 */
[-C--:B------:R-:W-:Y:S01]  /*e790*/  FMUL.FTZ R93, R93, R7.reuse ;  /* 0x000000075d5d7220 */ /* 0x080fe20000410000 */
[----:B------:R-:W2:Y:S01]  /*e7a0*/  SHFL.BFLY PT, R195, R165, 0x2, 0x1f ;  /* 0x0c401f00a5c37f89 */ /* 0x000ea200000e0000 */
        /* <DEDUP_REMOVED lines=23> */
[----:B--2---:R-:W-:Y:S01]  /*e920*/  FMNMX.FTZ R165, R165, R195, !PT ;  /* 0x000000c3a5a57209 */ /* 0x004fe20007810000 */
[-C--:B------:R-:W-:Y:S01]  /*e930*/  FMUL.FTZ R132, R132, R7.reuse ;  /* 0x0000000784847220 */ /* 0x080fe20000410000 */
[----:B------:R-:W2:Y:S01]  /*e940*/  MUFU.EX2 R173, R173 ;  /* 0x000000ad00ad7308 */ /* 0x000ea20000000800 */
[----:B0-----:R-:W-:Y:S01]  /*e950*/  FADD.FTZ R3, R169, R3 ;  /* 0x00000003a9037221 */ /* 0x001fe20000010000 */
[-C--:B------:R-:W-:Y:S01]  /*e960*/  FMUL.FTZ R133, R133, R7.reuse ;  /* 0x0000000785857220 */ /* 0x080fe20000410000 */
[----:B------:R-:W0:Y:S01]  /*e970*/  SHFL.BFLY PT, R195, R165, 0x1, 0x1f ;  /* 0x0c201f00a5c37f89 */ /* 0x000e2200000e0000 */
[-C--:B------:R-:W-:Y:S01]  /*e980*/  FMUL.FTZ R136, R136, R7.reuse ;  /* 0x0000000788887220 */ /* 0x080fe20000410000 */
[-C--:B------:R-:W-:Y:S01]  /*e990*/  FMUL.FTZ R137, R137, R7.reuse ;  /* 0x0000000789897220 */ /* 0x080fe20000410000 */
[-C--:B------:R-:W-:Y:S01]  /*e9a0*/  FMUL.FTZ R140, R140, R7.reuse ;  /* 0x000000078c8c7220 */ /* 0x080fe20000410000 */
[-C--:B------:R-:W-:Y:S01]  /*e9b0*/  FMUL.FTZ R141, R141, R7.reuse ;  /* 0x000000078d8d7220 */ /* 0x080fe20000410000 */
[----:B------:R-:W4:Y:S01]  /*e9c0*/  MUFU.EX2 R214, R214 ;  /* 0x000000d600d67308 */ /* 0x000f220000000800 */
[----:B---3--:R-:W-:Y:S01]  /*e9d0*/  FADD.FTZ R3, R172, R3 ;  /* 0x00000003ac037221 */ /* 0x008fe20000010000 */
[-C--:B------:R-:W-:Y:S01]  /*e9e0*/  FMUL.FTZ R144, R144, R7.reuse ;  /* 0x0000000790907220 */ /* 0x080fe20000410000 */
[-C--:B------:R-:W-:Y:S01]  /*e9f0*/  FMUL.FTZ R145, R145, R7.reuse ;  /* 0x0000000791917220 */ /* 0x080fe20000410000 */
[-C--:B------:R-:W-:Y:S01]  /*ea00*/  FMUL.FTZ R148, R148, R7.reuse ;  /* 0x0000000794947220 */ /* 0x080fe20000410000 */
[----:B------:R-:W-:-:S03]  /*ea10*/  FMUL.FTZ R149, R149, R7 ;  /* 0x0000000795957220 */ /* 0x000fc60000410000 */
[----:B------:R-:W3:Y:S01]  /*ea20*/  MUFU.EX2 R215, R215 ;  /* 0x000000d700d77308 */ /* 0x000ee20000000800 */
[----:B--2---:R-:W-:-:S07]  /*ea30*/  FADD.FTZ R3, R173, R3 ;  /* 0x00000003ad037221 */ /* 0x004fce0000010000 */
[----:B------:R-:W2:Y:S01]  /*ea40*/  MUFU.EX2 R181, R181 ;  /* 0x000000b500b57308 */ /* 0x000ea20000000800 */
[----:B----4-:R-:W-:Y:S01]  /*ea50*/  FADD.FTZ R3, R214, R3 ;  /* 0x00000003d6037221 */ /* 0x010fe20000010000 */
[----:B0-----:R-:W-:-:S04]  /*ea60*/  FMNMX.FTZ R180, R165, R195, !PT ;  /* 0x000000c3a5b47209 */ /* 0x001fc80007810000 */
[C---:B------:R-:W-:Y:S01]  /*ea70*/  FSETP.NEU.FTZ.AND P2, PT, R180.reuse, -INF , PT ;  /* 0xff800000b400780b */ /* 0x040fe20003f5d000 */
[----:B------:R-:W-:Y:S01]  /*ea80*/  FMUL.FTZ R198, R180, R13 ;  /* 0x0000000db4c67220 */ /* 0x000fe20000410000 */
[----:B------:R-:W0:Y:S01]  /*ea90*/  MUFU.EX2 R184, R184 ;  /* 0x000000b800b87308 */ /* 0x000e220000000800 */
[----:B---3--:R-:W-:-:S03]  /*eaa0*/  FADD.FTZ R3, R215, R3 ;  /* 0x00000003d7037221 */ /* 0x008fc60000010000 */
[----:B------:R-:W-:Y:S01]  /*eab0*/  FSEL R198, R198, RZ, P2 ;  /* 0x000000ffc6c67208 */ /* 0x000fe20001000000 */
[----:B------:R-:W-:-:S03]  /*eac0*/  FADD.FTZ R3, R197, R3 ;  /* 0x00000003c5037221 */ /* 0x000fc60000010000 */
[----:B------:R-:W3:Y:S01]  /*ead0*/  MUFU.EX2 R185, R185 ;  /* 0x000000b900b97308 */ /* 0x000ee20000000800 */
[--C-:B------:R-:W-:Y:S01]  /*eae0*/  FFMA.FTZ R165, R154, R13, -R198.reuse ;  /* 0x0000000d9aa57223 */ /* 0x100fe200000108c6 */
[----:B------:R-:W-:Y:S01]  /*eaf0*/  F2FP.F16.F32.PACK_AB R154, R156, R155 ;  /* 0x0000009b9c9a723e */ /* 0x000fe200000000ff */
[--C-:B------:R-:W-:Y:S01]  /*eb00*/  FFMA.FTZ R229, R153, R13, -R198.reuse ;  /* 0x0000000d99e57223 */ /* 0x100fe200000108c6 */
[----:B------:R-:W-:Y:S01]  /*eb10*/  F2FP.F16.F32.PACK_AB R156, R160, R159 ;  /* 0x0000009fa09c723e */ /* 0x000fe200000000ff */
[-CC-:B------:R-:W-:Y:S01]  /*eb20*/  FFMA.FTZ R228, R157, R13.reuse, -R198.reuse ;  /* 0x0000000d9de47223 */ /* 0x180fe200000108c6 */
[----:B------:R-:W-:Y:S01]  /*eb30*/  F2FP.F16.F32.PACK_AB R160, R169, R168 ;  /* 0x000000a8a9a0723e */ /* 0x000fe200000000ff */
[-CC-:B------:R-:W-:Y:S01]  /*eb40*/  FFMA.FTZ R157, R158, R13.reuse, -R198.reuse ;  /* 0x0000000d9e9d7223 */ /* 0x180fe200000108c6 */
[----:B------:R-:W-:Y:S01]  /*eb50*/  FSEL R169, R180, RZ, P2 ;  /* 0x000000ffb4a97208 */ /* 0x000fe20001000000 */
[----:B------:R-:W-:Y:S01]  /*eb60*/  MUFU.EX2 R229, R229 ;  /* 0x000000e500e57308 */ /* 0x000fe20000000800 */
[-CC-:B------:R-:W-:Y:S01]  /*eb70*/  FFMA.FTZ R212, R161, R13.reuse, -R198.reuse ;  /* 0x0000000da1d47223 */ /* 0x180fe200000108c6 */
[-CC-:B------:R-:W-:Y:S01]  /*eb80*/  FFMA.FTZ R161, R162, R13.reuse, -R198.reuse ;  /* 0x0000000da2a17223 */ /* 0x180fe200000108c6 */
[-C--:B------:R-:W-:Y:S01]  /*eb90*/  FFMA.FTZ R199, R166, R13.reuse, -R198 ;  /* 0x0000000da6c77223 */ /* 0x080fe200000108c6 */
[----:B------:R-:W-:Y:S01]  /*eba0*/  FADD.FTZ R12, -R169, R12 ;  /* 0x0000000ca90c7221 */ /* 0x000fe20000010100 */
[-CC-:B------:R-:W-:Y:S01]  /*ebb0*/  FFMA.FTZ R167, R167, R13.reuse, -R198.reuse ;  /* 0x0000000da7a77223 */ /* 0x180fe200000108c6 */
[-CC-:B------:R-:W-:Y:S01]  /*ebc0*/  FFMA.FTZ R153, R174, R13.reuse, -R198.reuse ;  /* 0x0000000dae997223 */ /* 0x180fe200000108c6 */
[-CC-:B------:R-:W-:Y:S01]  /*ebd0*/  FFMA.FTZ R195, R170, R13.reuse, -R198.reuse ;  /* 0x0000000daac37223 */ /* 0x180fe200000108c6 */
[----:B------:R-:W-:Y:S01]  /*ebe0*/  FMUL.FTZ R12, R12, R13 ;  /* 0x0000000d0c0c7220 */ /* 0x000fe20000410000 */
[----:B------:R-:W-:Y:S01]  /*ebf0*/  MUFU.EX2 R165, R165 ;  /* 0x000000a500a57308 */ /* 0x000fe20000000800 */
[----:B------:R-:W-:Y:S01]  /*ec00*/  F2FP.F16.F32.PACK_AB R158, R213, R163 ;  /* 0x000000a3d59e723e */ /* 0x000fe200000000ff */
        /* <DEDUP_REMOVED lines=10> */
[-CC-:B------:R-:W-:Y:S01]  /*ecb0*/  FFMA.FTZ R187, R187, R13.reuse, -R198.reuse ;  /* 0x0000000dbbbb7223 */ /* 0x180fe200000108c6 */
[-CC-:B------:R-:W-:Y:S01]  /*ecc0*/  FFMA.FTZ R191, R191, R13.reuse, -R198.reuse ;  /* 0x0000000dbfbf7223 */ /* 0x180fe200000108c6 */
[----:B--2---:R-:W-:Y:S01]  /*ecd0*/  FADD.FTZ R3, R181, R3 ;  /* 0x00000003b5037221 */ /* 0x004fe20000010000 */
[-CC-:B------:R-:W-:Y:S01]  /*ece0*/  FFMA.FTZ R190, R190, R13.reuse, -R198.reuse ;  /* 0x0000000dbebe7223 */ /* 0x180fe200000108c6 */
[----:B------:R-:W2:Y:S01]  /*ecf0*/  MUFU.EX2 R155, R228 ;  /* 0x000000e4009b7308 */ /* 0x000ea20000000800 */
[----:B------:R-:W-:Y:S01]  /*ed00*/  F2FP.F16.F32.PACK_AB R162, R173, R172 ;  /* 0x000000acada2723e */ /* 0x000fe200000000ff */
[----:B0-----:R-:W-:Y:S01]  /*ed10*/  FADD.FTZ R168, R184, R3 ;  /* 0x00000003b8a87221 */ /* 0x001fe20000010000 */
[-CC-:B------:R-:W-:Y:S01]  /*ed20*/  FFMA.FTZ R192, R192, R13.reuse, -R198.reuse ;  /* 0x0000000dc0c07223 */ /* 0x180fe200000108c6 */
[----:B------:R-:W-:Y:S01]  /*ed30*/  FFMA.FTZ R193, R193, R13, -R198 ;  /* 0x0000000dc1c17223 */ /* 0x000fe200000108c6 */
[----:B------:R-:W-:Y:S01]  /*ed40*/  F2FP.F16.F32.PACK_AB R164, R215, R214 ;  /* 0x000000d6d7a4723e */ /* 0x000fe200000000ff */
[----:B---3--:R-:W-:Y:S01]  /*ed50*/  FADD.FTZ R3, R185, R168 ;  /* 0x000000a8b9037221 */ /* 0x008fe20000010000 */
[----:B------:R-:W-:Y:S01]  /*ed60*/  F2FP.F16.F32.PACK_AB R166, R181, R197 ;  /* 0x000000c5b5a6723e */ /* 0x000fe200000000ff */
[----:B------:R-:W0:Y:S01]  /*ed70*/  MUFU.EX2 R157, R157 ;  /* 0x0000009d009d7308 */ /* 0x000e220000000800 */
[----:B----4-:R-:W-:Y:S01]  /*ed80*/  FFMA.FTZ R0, R12, R0, R229 ;  /* 0x000000000c007223 */ /* 0x010fe200000100e5 */
[----:B------:R-:W-:Y:S01]  /*ed90*/  F2FP.F16.F32.PACK_AB R168, R185, R184 ;  /* 0x000000b8b9a8723e */ /* 0x000fe200000000ff */
[-C--:B------:R-:W-:Y:S01]  /*eda0*/  FMUL.FTZ R26, R26, R12.reuse ;  /* 0x0000000c1a1a7220 */ /* 0x080fe20000410000 */
[-C--:B------:R-:W-:Y:S01]  /*edb0*/  FMUL.FTZ R27, R27, R12.reuse ;  /* 0x0000000c1b1b7220 */ /* 0x080fe20000410000 */
[----:B------:R-:W-:Y:S01]  /*edc0*/  FADD.FTZ R0, R165, R0 ;  /* 0x00000000a5007221 */ /* 0x000fe20000010000 */
[-C--:B------:R-:W-:Y:S01]  /*edd0*/  FMUL.FTZ R30, R30, R12.reuse ;  /* 0x0000000c1e1e7220 */ /* 0x080fe20000410000 */
        /* <DEDUP_REMOVED lines=40> */
[----:B------:R-:W-:Y:S01]  /*f060*/  FMUL.FTZ R98, R98, R12 ;  /* 0x0000000c62627220 */ /* 0x000fe20000410000 */
[----:B------:R-:W5:Y:S01]  /*f070*/  MUFU.EX2 R195, R195 ;  /* 0x000000c300c37308 */ /* 0x000f620000000800 */
[----:B----4-:R-:W-:Y:S01]  /*f080*/  FADD.FTZ R153, R157, R0 ;  /* 0x000000009d997221 */ /* 0x010fe20000010000 */
[----:B--2---:R-:W-:Y:S01]  /*f090*/  F2FP.F16.F32.PACK_AB R157, R161, R212 ;  /* 0x000000d4a19d723e */ /* 0x004fe200000000ff */
        /* <DEDUP_REMOVED lines=10> */
[----:B0-----:R-:W-:Y:S01]  /*f140*/  FADD.FTZ R0, R159, R0 ;  /* 0x000000009f007221 */ /* 0x001fe20000010000 */
[C---:B---3--:R-:W-:Y:S01]  /*f150*/  F2FP.F16.F32.PACK_AB R159, R167.reuse, R159 ;  /* 0x0000009fa79f723e */ /* 0x048fe200000000ff */
[-C--:B------:R-:W-:Y:S01]  /*f160*/  FMUL.FTZ R114, R114, R12.reuse ;  /* 0x0000000c72727220 */ /* 0x080fe20000410000 */
[----:B------:R-:W0:Y:S01]  /*f170*/  MUFU.EX2 R175, R175 ;  /* 0x000000af00af7308 */ /* 0x000e220000000800 */
[----:B------:R-:W-:Y:S01]  /*f180*/  FADD.FTZ R0, R167, R0 ;  /* 0x00000000a7007221 */ /* 0x000fe20000010000 */
[-C--:B------:R-:W-:Y:S01]  /*f190*/  FMUL.FTZ R115, R115, R12.reuse ;  /* 0x0000000c73737220 */ /* 0x080fe20000410000 */
[-C--:B------:R-:W-:Y:S01]  /*f1a0*/  FMUL.FTZ R118, R118, R12.reuse ;  /* 0x0000000c76767220 */ /* 0x080fe20000410000 */
[-C--:B------:R-:W-:Y:S01]  /*f1b0*/  FMUL.FTZ R119, R119, R12.reuse ;  /* 0x0000000c77777220 */ /* 0x080fe20000410000 */
[----:B-----5:R-:W-:Y:S01]  /*f1c0*/  FADD.FTZ R0, R195, R0 ;  /* 0x00000000c3007221 */ /* 0x020fe20000010000 */
[-C--:B------:R-:W-:Y:S01]  /*f1d0*/  FMUL.FTZ R122, R122, R12.reuse ;  /* 0x0000000c7a7a7220 */ /* 0x080fe20000410000 */
[-C--:B------:R-:W-:Y:S01]  /*f1e0*/  FMUL.FTZ R123, R123, R12.reuse ;  /* 0x0000000c7b7b7220 */ /* 0x080fe20000410000 */
[----:B------:R-:W3:Y:S01]  /*f1f0*/  MUFU.EX2 R230, R230 ;  /* 0x000000e600e67308 */ /* 0x000ee20000000800 */
[C---:B--2---:R-:W-:Y:S01]  /*f200*/  FADD.FTZ R0, R171.reuse, R0 ;  /* 0x00000000ab007221 */ /* 0x044fe20000010000 */
[----:B------:R-:W-:Y:S01]  /*f210*/  F2FP.F16.F32.PACK_AB R161, R171, R195 ;  /* 0x000000c3aba1723e */ /* 0x000fe200000000ff */
[-C--:B------:R-:W-:Y:S01]  /*f220*/  FMUL.FTZ R126, R126, R12.reuse ;  /* 0x0000000c7e7e7220 */ /* 0x080fe20000410000 */
[-C--:B------:R-:W-:Y:S01]  /*f230*/  FMUL.FTZ R127, R127, R12.reuse ;  /* 0x0000000c7f7f7220 */ /* 0x080fe20000410000 */
[----:B------:R-:W-:Y:S01]  /*f240*/  FADD.FTZ R0, R163, R0 ;  /* 0x00000000a3007221 */ /* 0x000fe20000010000 */
        /* <DEDUP_REMOVED lines=16> */
[----:B------:R-:W-:-:S02]  /*f350*/  FMUL.FTZ R151, R151, R12 ;  /* 0x0000000c97977220 */ /* 0x000fc40000410000 */
[----:B------:R-:W3:Y:S01]  /*f360*/  MUFU.EX2 R179, R179 ;  /* 0x000000b300b37308 */ /* 0x000ee20000000800 */
[----:B--2---:R-:W-:-:S07]  /*f370*/  FADD.FTZ R153, R177, R0 ;  /* 0x00000000b1997221 */ /* 0x004fce0000010000 */
[----:B------:R-:W2:Y:S01]  /*f380*/  MUFU.EX2 R169, R182 ;  /* 0x000000b600a97308 */ /* 0x000ea20000000800 */
[----:B0-----:R-:W-:Y:S01]  /*f390*/  FADD.FTZ R0, R178, R153 ;  /* 0x00000099b2007221 */ /* 0x001fe20000010000 */
[----:B------:R-:W-:Y:S02]  /*f3a0*/  F2FP.F16.F32.PACK_AB R153, R165, R229 ;  /* 0x000000e5a599723e */ /* 0x000fe400000000ff */
[----:B------:R-:W-:-:S04]  /*f3b0*/  F2FP.F16.F32.PACK_AB R165, R177, R230 ;  /* 0x000000e6b1a5723e */ /* 0x000fc800000000ff */
        /* <DEDUP_REMOVED lines=11> */
[----:B--2---:R-:W-:-:S07]  /*f470*/  FADD.FTZ R0, R186, R7 ;  /* 0x00000007ba007221 */ /* 0x004fce0000010000 */
[----:B------:R-:W2:Y:S01]  /*f480*/  MUFU.EX2 R226, R226 ;  /* 0x000000e200e27308 */ /* 0x000ea20000000800 */
[C---:B0-----:R-:W-:Y:S01]  /*f490*/  FADD.FTZ R3, R189.reuse, R170 ;  /* 0x000000aabd037221 */ /* 0x041fe20000010000 */
[----:B------:R-:W-:-:S06]  /*f4a0*/  F2FP.F16.F32.PACK_AB R170, R189, R188 ;  /* 0x000000bcbdaa723e */ /* 0x000fcc00000000ff */
[----:B------:R-:W0:Y:S01]  /*f4b0*/  MUFU.EX2 R173, R191 ;  /* 0x000000bf00ad7308 */ /* 0x000e220000000800 */
[C---:B---3--:R-:W-:Y:S01]  /*f4c0*/  FADD.FTZ R0, R187.reuse, R0 ;  /* 0x00000000bb007221 */ /* 0x048fe20000010000 */
[----:B------:R-:W-:-:S06]  /*f4d0*/  F2FP.F16.F32.PACK_AB R171, R187, R186 ;  /* 0x000000babbab723e */ /* 0x000fcc00000000ff */
[----:B------:R-:W3:Y:S01]  /*f4e0*/  MUFU.EX2 R227, R227 ;  /* 0x000000e300e37308 */ /* 0x000ee20000000800 */
[----:B--2---:R-:W-:-:S07]  /*f4f0*/  FADD.FTZ R172, R226, R3 ;  /* 0x00000003e2ac7221 */ /* 0x004fce0000010000 */
[----:B------:R-:W2:Y:S01]  /*f500*/  MUFU.EX2 R190, R190 ;  /* 0x000000be00be7308 */ /* 0x000ea20000000800 */
[----:B0-----:R-:W-:-:S07]  /*f510*/  FADD.FTZ R7, R173, R0 ;  /* 0x00000000ad077221 */ /* 0x001fce0000010000 */
[----:B------:R-:W0:Y:S01]  /*f520*/  MUFU.EX2 R196, R196 ;  /* 0x000000c400c47308 */ /* 0x000e220000000800 */
[C---:B---3--:R-:W-:Y:S01]  /*f530*/  FADD.FTZ R3, R227.reuse, R172 ;  /* 0x000000ace3037221 */ /* 0x048fe20000010000 */
[----:B------:R-:W-:-:S06]  /*f540*/  F2FP.F16.F32.PACK_AB R172, R227, R226 ;  /* 0x000000e2e3ac723e */ /* 0x000fcc00000000ff */
[----:B------:R-:W3:Y:S01]  /*f550*/  MUFU.EX2 R192, R192 ;  /* 0x000000c000c07308 */ /* 0x000ee20000000800 */
[C---:B--2---:R-:W-:Y:S01]  /*f560*/  FADD.FTZ R7, R190.reuse, R7 ;  /* 0x00000007be077221 */ /* 0x044fe20000010000 */
[----:B------:R-:W-:-:S06]  /*f570*/  F2FP.F16.F32.PACK_AB R173, R190, R173 ;  /* 0x000000adbead723e */ /* 0x000fcc00000000ff */
[----:B------:R-:W2:Y:S01]  /*f580*/  MUFU.EX2 R174, R194 ;  /* 0x000000c200ae7308 */ /* 0x000ea20000000800 */
[----:B0-----:R-:W-:-:S07]  /*f590*/  FADD.FTZ R3, R196, R3 ;  /* 0x00000003c4037221 */ /* 0x001fce0000010000 */
[----:B------:R-:W0:Y:S01]  /*f5a0*/  MUFU.EX2 R193, R193 ;  /* 0x000000c100c17308 */ /* 0x000e220000000800 */
[----:B---3--:R-:W-:Y:S01]  /*f5b0*/  FADD.FTZ R0, R192, R7 ;  /* 0x00000007c0007221 */ /* 0x008fe20000010000 */
[C---:B--2---:R-:W-:Y:S01]  /*f5c0*/  FADD.FTZ R3, R174.reuse, R3 ;  /* 0x00000003ae037221 */ /* 0x044fe20000010000 */
[----:B------:R-:W-:Y:S02]  /*f5d0*/  F2FP.F16.F32.PACK_AB R174, R174, R196 ;  /* 0x000000c4aeae723e */ /* 0x000fe400000000ff */
[C---:B0-----:R-:W-:Y:S01]  /*f5e0*/  FADD.FTZ R0, R193.reuse, R0 ;  /* 0x00000000c1007221 */ /* 0x041fe20000010000 */
[----:B------:R-:W-:Y:S01]  /*f5f0*/  F2FP.F16.F32.PACK_AB R175, R193, R192 ;  /* 0x000000c0c1af723e */ /* 0x000fe200000000ff */
[----:B------:R-:W-:Y:S06]  /*f600*/  @!P0 BRA `(.L_x_12047) ;  /* 0x0000000000048947 */ /* 0x000fec0003800000 */
[----:B------:R-:W-:Y:S01]  /*f610*/  BPT.TRAP 0x1 ;  /* 0x000000040000795c */ /* 0x000fe20000300000 */
.L_x_12047:
[----:B------:R0:W2:Y:S01]  /*f620*/  SYNCS.PHASECHK.TRANS64.TRYWAIT P2, [R210+URZ+0x22850], R209 ;  /* 0x022850d1d20075a7 */ /* 0x0000a2000804017f */
[----:B------:R-:W-:Y:S05]  /*f630*/  @!P0 BRA `(.L_x_12048) ;  /* 0x0000000000048947 */ /* 0x000fea0003800000 */
[----:B------:R-:W-:Y:S01]  /*f640*/  BPT.TRAP 0x1 ;  /* 0x000000040000795c */ /* 0x000fe20000300000 */
.L_x_12048:
[----:B------:R-:W-:Y:S04]  /*f650*/  BSSY B0, `(.L_x_12049) ;  /* 0x0000004000007945 */ /* 0x000fe80003800000 */
[----:B--2---:R-:W-:Y:S05]  /*f660*/  @P2 BRA `(.L_x_12050) ;  /* 0x0000000000082947 */ /* 0x004fea0003800000 */
[----:B------:R-:W2:Y:S02]  /*f670*/  SYNCS.PHASECHK.TRANS64.TRYWAIT P2, [R210+URZ+0x22850], R209 ;  /* 0x022850d1d20075a7 */ /* 0x000ea4000804017f */
[----:B--2---:R-:W-:Y:S05]  /*f680*/  @!P2 BRA `(.L_x_12051) ;  /* 0x0000012400e0a947 */ /* 0x004fea0003800000 */
.L_x_12050:
[----:B------:R-:W-:Y:S05]  /*f690*/  BSYNC B0 ;  /* 0x0000000000007941 */ /* 0x000fea0003800000 */
.L_x_12049:
[----:B------:R-:W3:Y:S01]  /*f6a0*/  S2R R7, SR_TID.X ;  /* 0x0000000000077919 */ /* 0x000ee20000002100 */
[----:B------:R-:W-:Y:S05]  /*f6b0*/  WARPSYNC.ALL ;  /* 0x0000000000007948 */ /* 0x000fea0003800000 */
[----:B------:R-:W-:Y:S01]  /*f6c0*/  IMAD R178, R2, 0xc00, R21 ;  /* 0x00000c0002b27824 */ /* 0x000fe200078e0215 */
[----:B------:R-:W-:Y:S01]  /*f6d0*/  ISETP.GT.AND P2, PT, R6, R216, PT ;  /* 0x000000d80600720c */ /* 0x000fe20003f44270 */
[----:B------:R-:W-:Y:S02]  /*f6e0*/  IMAD.MOV.U32 R179, RZ, RZ, 0x40000040 ;  /* 0x40000040ffb37424 */ /* 0x000fe400078e00ff */
[----:B012---:R-:W-:Y:S01]  /*f6f0*/  @!P1 VIADD R210, R210, 0x22860 ;  /* 0x00022860d2d29836 */ /* 0x007fe20000000000 */
[----:B------:R-:W-:Y:S01]  /*f700*/  R2UR UR6, R178 ;  /* 0x00000000b20672ca */ /* 0x000fe200000e0000 */
[----:B------:R-:W-:Y:S01]  /*f710*/  VIADD R6, R6, 0xffffffff ;  /* 0xffffffff06067836 */ /* 0x000fe20000000000 */
[----:B------:R-:W-:Y:S01]  /*f720*/  R2UR UR7, R179 ;  /* 0x00000000b30772ca */ /* 0x000fe200000e0000 */
[----:B------:R-:W-:Y:S01]  /*f730*/  IMAD.MOV.U32 R179, RZ, RZ, 0x40000040 ;  /* 0x40000040ffb37424 */ /* 0x000fe200078e00ff */
[----:B------:R-:W-:Y:S01]  /*f740*/  @!P1 PRMT R210, RZ, 0x654, R210 ;  /* 0x00000654ffd29816 */ /* 0x000fe200000000d2 */
[----:B------:R-:W-:Y:S01]  /*f750*/  IMAD.MOV.U32 R12, RZ, RZ, R180 ;  /* 0x000000ffff0c7224 */ /* 0x000fe200078e00b4 */
[----:B---3--:R-:W-:-:S05]  /*f760*/  SHF.R.U32.HI R7, RZ, 0x7, R7 ;  /* 0x00000007ff077819 */ /* 0x008fca0000011607 */
[----:B------:R-:W-:-:S05]  /*f770*/  VIADD R7, R7, 0x8 ;  /* 0x0000000807077836 */ /* 0x000fca0000000000 */
[----:B------:R0:W-:Y:S02]  /*f780*/  BAR.SYNC.DEFER_BLOCKING R7, 0x100 ;  /* 0x000400070000751d */ /* 0x0001e40000010000 */
[----:B0-----:R-:W-:-:S04]  /*f790*/  MOV R7, R176 ;  /* 0x000000b000077202 */ /* 0x001fc80000000f00 */
        /* <DEDUP_REMOVED lines=43> */
[----:B------:R-:W-:Y:S02]  /*fa50*/  IMAD.MOV.U32 R12, RZ, RZ, R180 ;  /* 0x000000ffff0c7224 */ /* 0x000fe400078e00b4 */
[----:B------:R-:W-:-:S07]  /*fa60*/  IMAD.MOV.U32 R7, RZ, RZ, R176 ;  /* 0x000000ffff077224 */ /* 0x000fce00078e00b0 */
.L_x_12034:
[----:B------:R-:W2:Y:S01]  /*fa70*/  LDL.LU R156, [R1] ;  /* 0x00000000019c7983 */ /* 0x000ea20000300800 */
[----:B------:R-:W1:Y:S01]  /*fa80*/  LDC R152, c[0x0][0x448] ;  /* 0x00011200ff987b82 */ /* 0x000e620000000800 */
[----:B------:R-:W-:Y:S01]  /*fa90*/  IADD3 R155, R201, 0x1, -R200 ;  /* 0x00000001c99b7810 */ /* 0x000fe20007ffe8c8 */
[----:B------:R-:W-:-:S06]  /*faa0*/  ULDC UR4, c[0x0][0x9dc] ;  /* 0x0002770000047ab9 */ /* 0x000fcc0000000800 */
[----:B------:R-:W3:Y:S01]  /*fab0*/  LDC R230, c[0x0][0x9e4] ;  /* 0x00027900ffe67b82 */ /* 0x000ee20000000800 */
[----:B-1----:R-:W-:Y:S01]  /*fac0*/  ISETP.NE.AND P2, PT, R152, 0x1, PT ;  /* 0x000000019800780c */ /* 0x002fe20003f45270 */
[----:B------:R-:W-:-:S12]  /*fad0*/  VIADD R152, R206, 0x7f ;  /* 0x0000007fce987836 */ /* 0x000fd80000000000 */
[----:B------:R-:W1:Y:S08]  /*fae0*/  @P2 LDC R153, c[0x0][0x44c] ;  /* 0x00011300ff992b82 */ /* 0x000e700000000800 */
[----:B------:R-:W4:Y:S01]  /*faf0*/  @P2 LDC R154, c[0x0][0x450] ;  /* 0x00011400ff9a2b82 */ /* 0x000f220000000800 */
[----:B-1----:R-:W-:-:S05]  /*fb00*/  @P2 IMAD.HI.U32 R153, R152, R153, RZ ;  /* 0x0000009998992227 */ /* 0x002fca00078e00ff */
[----:B----4-:R-:W-:-:S05]  /*fb10*/  @P2 SHF.R.U32.HI R152, RZ, R154, R153 ;  /* 0x0000009aff982219 */ /* 0x010fca0000011699 */
[----:B------:R-:W-:-:S04]  /*fb20*/  IMAD.IADD R152, R155, 0x1, R152 ;  /* 0x000000019b987824 */ /* 0x000fc800078e0298 */
[----:B------:R-:W-:Y:S01]  /*fb30*/  VIADD R154, R152, -UR4 ;  /* 0x80000004989a7c36 */ /* 0x000fe20008000000 */
[----:B--2---:R-:W-:-:S04]  /*fb40*/  LOP3.LUT R156, R156, 0xffefffff, RZ, 0xc0, !PT ;  /* 0xffefffff9c9c7812 */ /* 0x004fc800078ec0ff */
[----:B------:R-:W-:Y:S02]  /*fb50*/  @P2 LOP3.LUT R156, R156, 0x100000, RZ, 0xfc, !PT ;  /* 0x001000009c9c2812 */ /* 0x000fe400078efcff */
[----:B---3--:R-:W-:Y:S02]  /*fb60*/  ISETP.GE.AND P2, PT, R230, 0x1, PT ;  /* 0x00000001e600780c */ /* 0x008fe40003f46270 */
[----:B------:R-:W-:-:S11]  /*fb70*/  LOP3.LUT R156, R156, 0xffdfffff, RZ, 0xc0, !PT ;  /* 0xffdfffff9c9c7812 */ /* 0x000fd600078ec0ff */
[----:B------:R-:W-:-:S05]  /*fb80*/  @P2 LOP3.LUT R156, R156, 0x200000, RZ, 0xfc, !PT ;  /* 0x002000009c9c2812 */ /* 0x000fca00078efcff */
[----:B------:R1:W-:Y:S01]  /*fb90*/  STL [R1], R156 ;  /* 0x0000009c01007387 */ /* 0x0003e20000100800 */
[----:B------:R-:W-:Y:S05]  /*fba0*/  @!P2 BRA `(.L_x_12053) ;  /* 0x000000000048a947 */ /* 0x000fea0003800000 */
[----:B------:R-:W-:Y:S01]  /*fbb0*/  IMAD.MOV.U32 R155, RZ, RZ, R152 ;  /* 0x000000ffff9b7224 */ /* 0x000fe200078e0098 */
[----:B------:R-:W-:Y:S04]  /*fbc0*/  BSSY B0, `(.L_x_12054) ;  /* 0x000000e000007945 */ /* 0x000fe80003800000 */
[----:B------:R-:W-:-:S13]  /*fbd0*/  ISETP.GT.AND P2, PT, R155, -0x1, PT ;  /* 0xffffffff9b00780c */ /* 0x000fda0003f44270 */
[----:B------:R-:W-:Y:S05]  /*fbe0*/  @P2 BRA `(.L_x_12055) ;  /* 0x00000000001c2947 */ /* 0x000fea0003800000 */
[----:B------:R-:W-:Y:S02]  /*fbf0*/  ISETP.NE.AND P2, PT, R230, 0x1, PT ;  /* 0x00000001e600780c */ /* 0x000fe40003f45270 */
[----:B------:R-:W-:-:S11]  /*fc00*/  LOP3.LUT R155, RZ, R155, RZ, 0x33, !PT ;  /* 0x0000009bff9b7212 */ /* 0x000fd600078e33ff */
[----:B------:R-:W2:Y:S02]  /*fc10*/  @P2 LDC.64 R152, c[0x0][0x9e8] ;  /* 0x00027a00ff982b82 */ /* 0x000ea40000000a00 */
[----:B--2---:R-:W-:-:S05]  /*fc20*/  @P2 IMAD.HI.U32 R152, R155, R152, RZ ;  /* 0x000000989b982227 */ /* 0x004fca00078e00ff */
[----:B------:R-:W-:-:S04]  /*fc30*/  @P2 SHF.R.U32.HI R155, RZ, R153, R152 ;  /* 0x00000099ff9b2219 */ /* 0x000fc80000011698 */
[----:B------:R-:W-:Y:S01]  /*fc40*/  LOP3.LUT R155, RZ, R155, RZ, 0x33, !PT ;  /* 0x0000009bff9b7212 */ /* 0x000fe200078e33ff */
[----:B------:R-:W-:Y:S06]  /*fc50*/  BRA `(.L_x_12056) ;  /* 0x0000000000107947 */ /* 0x000fec0003800000 */
.L_x_12055:
[----:B------:R-:W-:-:S13]  /*fc60*/  ISETP.NE.AND P2, PT, R230, 0x1, PT ;  /* 0x00000001e600780c */ /* 0x000fda0003f45270 */
[----:B------:R-:W2:Y:S02]  /*fc70*/  @P2 LDC.64 R152, c[0x0][0x9e8] ;  /* 0x00027a00ff982b82 */ /* 0x000ea40000000a00 */
[----:B--2---:R-:W-:-:S05]  /*fc80*/  @P2 IMAD.HI.U32 R152, R155, R152, RZ ;  /* 0x000000989b982227 */ /* 0x004fca00078e00ff */
[----:B------:R-:W-:-:S07]  /*fc90*/  @P2 SHF.R.U32.HI R155, RZ, R153, R152 ;  /* 0x00000099ff9b2219 */ /* 0x000fce0000011698 */
.L_x_12056:
[----:B------:R-:W-:Y:S05]  /*fca0*/  BSYNC B0 ;  /* 0x0000000000007941 */ /* 0x000fea0003800000 */
.L_x_12054:
[----:B------:R-:W-:-:S05]  /*fcb0*/  IMAD R155, R155, R230, RZ ;  /* 0x000000e69b9b7224 */ /* 0x000fca00078e02ff */
[----:B------:R-:W-:-:S07]  /*fcc0*/  VIMNMX R154, R154, R155, !PT ;  /* 0x0000009b9a9a7248 */ /* 0x000fce0007fe0100 */
.L_x_12053:
[----:B------:R-:W-:-:S04]  /*fcd0*/  VIADD R154, R154, 0x5f ;  /* 0x0000005f9a9a7836 */ /* 0x000fc80000000000 */
[----:B------:R-:W-:-:S05]  /*fce0*/  IMAD.HI R154, R154, 0x2aaaaaab, RZ ;  /* 0x2aaaaaab9a9a7827 */ /* 0x000fca00078e02ff */
[----:B------:R-:W-:-:S04]  /*fcf0*/  SHF.R.U32.HI R153, RZ, 0x1f, R154 ;  /* 0x0000001fff997819 */ /* 0x000fc8000001169a */
[----:B------:R-:W-:-:S04]  /*fd00*/  LEA.HI.SX32 R153, R154, R153, 0x1c ;  /* 0x000000999a997211 */ /* 0x000fc800078fe2ff */
[----:B------:R-:W-:-:S04]  /*fd10*/  VIMNMX R209, R218, R153, !PT ;  /* 0x00000099dad17248 */ /* 0x000fc80007fe0100 */
[----:B------:R-:W-:-:S13]  /*fd20*/  ISETP.GE.AND P2, PT, R6, R209, PT ;  /* 0x000000d10600720c */ /* 0x000fda0003f46270 */
[----:B------:R-:W-:Y:S05]  /*fd30*/  @!P2 BRA `(.L_x_12057) ;  /* 0x00000024003ca947 */ /* 0x000fea0003800000 */
[----:B------:R-:W-:Y:S02]  /*fd40*/  IMAD.MOV.U32 R213, RZ, RZ, R12 ;  /* 0x000000ffffd57224 */ /* 0x000fe400078e000c */
[----:B------:R-:W-:Y:S02]  /*fd50*/  IMAD.MOV.U32 R214, RZ, RZ, R7 ;  /* 0x000000ffffd67224 */ /* 0x000fe400078e0007 */
[----:B------:R-:W-:-:S07]  /*fd60*/  IMAD.MOV.U32 R212, RZ, RZ, R6 ;  /* 0x000000ffffd47224 */ /* 0x000fce00078e0006 */
.L_x_12067:
[----:B--2---:R-:W-:Y:S01]  /*fd70*/  VIADD R6, R2, 0x1 ;  /* 0x0000000102067836 */ /* 0x004fe20000000000 */
[----:B------:R-:W-:Y:S05]  /*fd80*/  YIELD ;  /* 0x0000000000007946 */ /* 0x000fea0003800000 */
[----:B------:R-:W-:Y:S01]  /*fd90*/  ISETP.NE.AND P3, PT, R6, 0x2, PT ;  /* 0x000000020600780c */ /* 0x000fe20003f65270 */
[----:B------:R-:W-:Y:S02]  /*fda0*/  IMAD.MOV.U32 R2, RZ, RZ, R212 ;  /* 0x000000ffff027224 */ /* 0x000fe400078e00d4 */
[----:B------:R-:W-:Y:S01]  /*fdb0*/  VIADD R212, R212, 0xffffffff ;  /* 0xffffffffd4d47836 */ /* 0x000fe20000000000 */
[----:B------:R-:W-:-:S02]  /*fdc0*/  SEL R12, RZ, 0x1, P3 ;  /* 0x00000001ff0c7807 */ /* 0x000fc40001800000 */
[----:B------:R-:W-:Y:S02]  /*fdd0*/  ISETP.GT.AND P2, PT, R2, R209, PT ;  /* 0x000000d10200720c */ /* 0x000fe40003f44270 */
[----:B------:R-:W-:Y:S02]  /*fde0*/  LOP3.LUT R19, R19, R12, RZ, 0x3c, !PT ;  /* 0x0000000c13137212 */ /* 0x000fe400078e3cff */
[----:B------:R-:W-:Y:S01]  /*fdf0*/  SEL R2, R6, RZ, P3 ;  /* 0x000000ff06027207 */ /* 0x000fe20001800000 */
[----:B------:R-:W-:Y:S08]  /*fe00*/  @!P0 BRA `(.L_x_12058) ;  /* 0x0000000000048947 */ /* 0x000ff00003800000 */
[----:B------:R-:W-:Y:S01]  /*fe10*/  BPT.TRAP 0x1 ;  /* 0x000000040000795c */ /* 0x000fe20000300000 */
.L_x_12058:
[----:B------:R-:W-:Y:S01]  /*fe20*/  IMAD R6, R2, 0x8, R16 ;  /* 0x0000000802067824 */ /* 0x000fe200078e0210 */
[----:B0-----:R-:W-:-:S04]  /*fe30*/  SHF.L.U32 R210, R19, 0x1f, RZ ;  /* 0x0000001f13d27819 */ /* 0x001fc800000006ff */
[----:B------:R0:W2:Y:S01]  /*fe40*/  SYNCS.PHASECHK.TRANS64.TRYWAIT P3, [R6+URZ+0x22830], R210 ;  /* 0x022830d2060075a7 */ /* 0x0000a2000806017f */
[----:B------:R-:W-:Y:S05]  /*fe50*/  @!P0 BRA `(.L_x_12059) ;  /* 0x0000000000048947 */ /* 0x000fea0003800000 */
[----:B------:R-:W-:Y:S01]  /*fe60*/  BPT.TRAP 0x1 ;  /* 0x000000040000795c */ /* 0x000fe20000300000 */
.L_x_12059:
[----:B------:R-:W-:Y:S02]  /*fe70*/  IMAD R154, R2, 0x300, R207 ;  /* 0x00000300029a7824 */ /* 0x000fe400078e02cf */
[----:B------:R-:W-:Y:S01]  /*fe80*/  IMAD.MOV.U32 R155, RZ, RZ, 0x40000040 ;  /* 0x40000040ff9b7424 */ /* 0x000fe200078e00ff */
[----:B--2---:R-:W-:Y:S06]  /*fe90*/  @P3 BRA `(.L_x_12060) ;  /* 0x0000000000083947 */ /* 0x004fec0003800000 */
[----:B------:R-:W2:Y:S02]  /*fea0*/  SYNCS.PHASECHK.TRANS64.TRYWAIT P3, [R6+URZ+0x22830], R210 ;  /* 0x022830d2060075a7 */ /* 0x000ea4000806017f */
[----:B--2---:R-:W-:Y:S05]  /*feb0*/  @!P3 BRA `(.L_x_12061) ;  /* 0x0000011c00e8b947 */ /* 0x004fea0003800000 */
.L_x_12060:
        /* <DEDUP_REMOVED lines=13> */
[----:B------:R-:W-:Y:S01]  /*ff90*/  R2UR UR11, R153 ;  /* 0x00000000990b72ca */ /* 0x000fe200000e0000 */
[----:B------:R-:W3:Y:S01]  /*ffa0*/  S2R R216, SR_TID.X ;  /* 0x0000000000d87919 */ /* 0x000ee20000002100 */
[----:B------:R-:W-:-:S02]  /*ffb0*/  R2UR UR19, R155 ;  /* 0x000000009b1372ca */ /* 0x000fc400000e0000 */
[----:B-1----:R-:W-:Y:S01]  /*ffc0*/  WARPGROUP.ARRIVE ;  /* 0x00000000000079c5 */ /* 0x002fe20000000000 */
[----:B------:R-:W-:Y:S02]  /*ffd0*/  R2UR UR8, R14 ;  /* 0x000000000e0872ca */ /* 0x000fe400000e0000 */
[----:B------:R-:W-:Y:S02]  /*ffe0*/  R2UR UR9, R15 ;  /* 0x000000000f0972ca */ /* 0x000fe400000e0000 */
[----:B------:R-:W-:Y:S01]  /*fff0*/  R2UR UR14, R12 ;  /* 0x000000000c0e72ca */ /* 0x000fe200000e0000 */
[----:B------:R-:W-:Y:S01]  /*10000*/  HGMMA.64x96x16.F32 R152, gdesc[UR4], RZ, !UPT, gsb0 ;  /* 0x01600000049879f0 */ /* 0x000fe2000c0008ff */
[----:B------:R-:W-:Y:S02]  /*10010*/  R2UR UR15, R13 ;  /* 0x000000000d0f72ca */ /* 0x000fe400000e0000 */
[----:B------:R-:W-:Y:S02]  /*10020*/  R2UR UR12, R10 ;  /* 0x000000000a0c72ca */ /* 0x000fe400000e0000 */
[----:B------:R-:W-:-:S02]  /*10030*/  R2UR UR13, R11 ;  /* 0x000000000b0d72ca */ /* 0x000fc400000e0000 */
[----:B------:R-:W-:Y:S02]  /*10040*/  R2UR UR16, R8 ;  /* 0x00000000081072ca */ /* 0x000fe400000e0000 */
[----:B------:R-:W-:Y:S02]  /*10050*/  R2UR UR17, R9 ;  /* 0x00000000091172ca */ /* 0x000fe400000e0000 */
[----:B---3--:R-:W-:Y:S01]  /*10060*/  SHF.R.U32.HI R216, RZ, 0x7, R216 ;  /* 0x00000007ffd87819 */ /* 0x008fe200000116d8 */
        /* <DEDUP_REMOVED lines=51> */
[----:B-1----:R-:W-:-:S07]  /*103a0*/  FMNMX.FTZ R7, R153, R7, !PT ;  /* 0x0000000799077209 */ /* 0x002fce0007810000 */
[----:B------:R-:W1:Y:S01]  /*103b0*/  MUFU.TANH R160, R160 ;  /* 0x000000a000a07308 */ /* 0x000e620000002400 */
[----:B---3--:R-:W-:-:S07]  /*103c0*/  FMNMX.FTZ R7, R156, R7, !PT ;  /* 0x000000079c077209 */ /* 0x008fce0007810000 */
        /* <DEDUP_REMOVED lines=34> */
[----:B------:R-:W-:Y:S01]  /*105f0*/  MUFU.TANH R192, R192 ;  /* 0x000000c000c07308 */ /* 0x000fe20000002400 */
[----:B---3--:R-:W-:-:S07]  /*10600*/  FMNMX.FTZ R7, R193, R7, !PT ;  /* 0x00000007c1077209 */ /* 0x008fce0007810000 */
[----:B------:R-:W-:Y:S01]  /*10610*/  MUFU.TANH R155, R155 ;  /* 0x0000009b009b7308 */ /* 0x000fe20000002400 */
[----:B----4-:R-:W-:-:S05]  /*10620*/  FMNMX.FTZ R7, R196, R7, !PT ;  /* 0x00000007c4077209 */ /* 0x010fca0007810000 */
[----:B------:R-:W1:Y:S02]  /*10630*/  SHFL.BFLY PT, R13, R7, 0x2, 0x1f ;  /* 0x0c401f00070d7f89 */ /* 0x000e6400000e0000 */
[----:B------:R-:W-:Y:S08]  /*10640*/  MUFU.TANH R158, R158 ;  /* 0x0000009e009e7308 */ /* 0x000ff00000002400 */
[----:B------:R-:W-:Y:S08]  /*10650*/  MUFU.TANH R159, R159 ;  /* 0x0000009f009f7308 */ /* 0x000ff00000002400 */
[----:B------:R-:W-:Y:S01]  /*10660*/  MUFU.TANH R162, R162 ;  /* 0x000000a200a27308 */ /* 0x000fe20000002400 */
[----:B-1----:R-:W-:-:S07]  /*10670*/  FMNMX.FTZ R7, R7, R13, !PT ;  /* 0x0000000d07077209 */ /* 0x002fce0007810000 */
[----:B------:R-:W-:Y:S01]  /*10680*/  MUFU.TANH R163, R163 ;  /* 0x000000a300a37308 */ /* 0x000fe20000002400 */
[----:B------:R-:W1:Y:S07]  /*10690*/  SHFL.BFLY PT, R13, R7, 0x1, 0x1f ;  /* 0x0c201f00070d7f89 */ /* 0x000e6e00000e0000 */
[----:B------:R-:W-:Y:S08]  /*106a0*/  MUFU.TANH R166, R166 ;  /* 0x000000a600a67308 */ /* 0x000ff00000002400 */
[----:B------:R-:W-:Y:S01]  /*106b0*/  MUFU.TANH R167, R167 ;  /* 0x000000a700a77308 */ /* 0x000fe20000002400 */
[----:B-1----:R-:W-:Y:S01]  /*106c0*/  FMNMX.FTZ R7, R7, R13, !PT ;  /* 0x0000000d07077209 */ /* 0x002fe20007810000 */
[----:B------:R-:W-:-:S04]  /*106d0*/  IMAD.U32 R13, RZ, RZ, UR40 ;  /* 0x00000028ff0d7e24 */ /* 0x000fc8000f8e00ff */
[C---:B------:R-:W-:Y:S01]  /*106e0*/  FMUL.FTZ R154, R7.reuse, R13 ;  /* 0x0000000d079a7220 */ /* 0x040fe20000410000 */
[----:B------:R-:W-:-:S03]  /*106f0*/  FADD.FTZ R214, -R7, R214 ;  /* 0x000000d607d67221 */ /* 0x000fc60000010100 */
[-CC-:B------:R-:W-:Y:S01]  /*10700*/  FFMA.FTZ R12, R12, R13.reuse, -R154.reuse ;  /* 0x0000000d0c0c7223 */ /* 0x180fe2000001089a */
[-C--:B------:R-:W-:Y:S01]  /*10710*/  FMUL.FTZ R214, R214, R13.reuse ;  /* 0x0000000dd6d67220 */ /* 0x080fe20000410000 */
        /* <DEDUP_REMOVED lines=25> */
[-C--:B-1----:R-:W-:Y:S01]  /*108b0*/  FMUL.FTZ R24, R24, R152.reuse ;  /* 0x0000009818187220 */ /* 0x082fe20000410000 */
        /* <DEDUP_REMOVED lines=65> */
[----:B------:R-:W-:Y:S01]  /*10cd0*/  FMUL.FTZ R3, R170, UR45 ;  /* 0x0000002daa037c20 */ /* 0x000fe20008410000 */
[----:B------:R-:W-:Y:S01]  /*10ce0*/  FMUL.FTZ R170, R174, UR45 ;  /* 0x0000002daeaa7c20 */ /* 0x000fe20008410000 */
[----:B-1----:R-:W-:Y:S01]  /*10cf0*/  FMUL.FTZ R20, R171, UR45 ;  /* 0x0000002dab147c20 */ /* 0x002fe20008410000 */
[C---:B----4-:R-:W-:Y:S01]  /*10d00*/  FADD.FTZ R174, R154.reuse, R152 ;  /* 0x000000989aae7221 */ /* 0x050fe20000010000 */
[----:B------:R-:W-:Y:S01]  /*10d10*/  F2FP.F16.F32.PACK_AB R152, R154, R12 ;  /* 0x0000000c9a98723e */ /* 0x000fe200000000ff */
[----:B------:R-:W-:Y:S01]  /*10d20*/  FMUL.FTZ R171, R178, UR45 ;  /* 0x0000002db2ab7c20 */ /* 0x000fe20008410000 */
[----:B------:R-:W1:Y:S01]  /*10d30*/  MUFU.EX2 R154, R197 ;  /* 0x000000c5009a7308 */ /* 0x000e620000000800 */
[----:B------:R-:W-:Y:S01]  /*10d40*/  FMUL.FTZ R178, R182, UR45 ;  /* 0x0000002db6b27c20 */ /* 0x000fe20008410000 */
[----:B------:R-:W-:Y:S01]  /*10d50*/  FMUL.FTZ R182, R186, UR45 ;  /* 0x0000002dbab67c20 */ /* 0x000fe20008410000 */
[----:B------:R-:W-:Y:S01]  /*10d60*/  FMUL.FTZ R186, R190, UR45 ;  /* 0x0000002dbeba7c20 */ /* 0x000fe20008410000 */
[----:B------:R-:W-:Y:S01]  /*10d70*/  FMUL.FTZ R190, R194, UR45 ;  /* 0x0000002dc2be7c20 */ /* 0x000fe20008410000 */
[----:B------:R-:W-:-:S03]  /*10d80*/  FMUL.FTZ R194, R198, UR45 ;  /* 0x0000002dc6c27c20 */ /* 0x000fc60008410000 */
[----:B------:R3:W4:Y:S08]  /*10d90*/  MUFU.EX2 R12, R153 ;  /* 0x00000099000c7308 */ /* 0x0007300000000800 */
[----:B------:R-:W5:Y:S01]  /*10da0*/  MUFU.TANH R3, R3 ;  /* 0x0000000300037308 */ /* 0x000f620000002400 */
[----:B-1----:R-:W-:Y:S01]  /*10db0*/  FADD.FTZ R174, R154, R174 ;  /* 0x000000ae9aae7221 */ /* 0x002fe20000010000 */
[----:B---3--:R-:W-:Y:S01]  /*10dc0*/  FMUL.FTZ R153, R175, UR45 ;  /* 0x0000002daf997c20 */ /* 0x008fe20008410000 */
[----:B------:R-:W-:Y:S01]  /*10dd0*/  FMUL.FTZ R175, R179, UR45 ;  /* 0x0000002db3af7c20 */ /* 0x000fe20008410000 */
[----:B------:R-:W-:Y:S01]  /*10de0*/  FMUL.FTZ R179, R183, UR45 ;  /* 0x0000002db7b37c20 */ /* 0x000fe20008410000 */
[----:B------:R-:W-:Y:S01]  /*10df0*/  FMUL.FTZ R183, R187, UR45 ;  /* 0x0000002dbbb77c20 */ /* 0x000fe20008410000 */
[----:B------:R-:W-:Y:S01]  /*10e00*/  FMUL.FTZ R187, R191, UR45 ;  /* 0x0000002dbfbb7c20 */ /* 0x000fe20008410000 */
[----:B------:R-:W-:Y:S01]  /*10e10*/  FMUL.FTZ R191, R195, UR45 ;  /* 0x0000002dc3bf7c20 */ /* 0x000fe20008410000 */
[----:B------:R-:W1:Y:S01]  /*10e20*/  MUFU.TANH R20, R20 ;  /* 0x0000001400147308 */ /* 0x000e620000002400 */
[C---:B----4-:R-:W-:Y:S01]  /*10e30*/  FADD.FTZ R174, R12.reuse, R174 ;  /* 0x000000ae0cae7221 */ /* 0x050fe20000010000 */
[----:B------:R-:W-:Y:S01]  /*10e40*/  F2FP.F16.F32.PACK_AB R154, R12, R154 ;  /* 0x0000009a0c9a723e */ /* 0x000fe200000000ff */
[----:B------:R-:W-:Y:S01]  /*10e50*/  FMUL.FTZ R195, R199, UR45 ;  /* 0x0000002dc7c37c20 */ /* 0x000fe20008410000 */
[----:B------:R-:W-:-:S04]  /*10e60*/  FMNMX.FTZ R12, R192, R213, !PT ;  /* 0x000000d5c00c7209 */ /* 0x000fc80007810000 */
[----:B------:R-:W-:Y:S01]  /*10e70*/  FMNMX.FTZ R12, R155, R12, !PT ;  /* 0x0000000c9b0c7209 */ /* 0x000fe20007810000 */
[----:B------:R-:W3:Y:S03]  /*10e80*/  MUFU.TANH R170, R170 ;  /* 0x000000aa00aa7308 */ /* 0x000ee60000002400 */
[----:B------:R-:W-:-:S04]  /*10e90*/  FMNMX.FTZ R12, R158, R12, !PT ;  /* 0x0000000c9e0c7209 */ /* 0x000fc80007810000 */
[----:B------:R-:W-:Y:S01]  /*10ea0*/  FMNMX.FTZ R12, R159, R12, !PT ;  /* 0x0000000c9f0c7209 */ /* 0x000fe20007810000 */
[----:B------:R-:W4:Y:S03]  /*10eb0*/  MUFU.TANH R153, R153 ;  /* 0x0000009900997308 */ /* 0x000f260000002400 */
[----:B------:R-:W-:-:S04]  /*10ec0*/  FMNMX.FTZ R12, R162, R12, !PT ;  /* 0x0000000ca20c7209 */ /* 0x000fc80007810000 */
[----:B------:R-:W-:Y:S01]  /*10ed0*/  FMNMX.FTZ R12, R163, R12, !PT ;  /* 0x0000000ca30c7209 */ /* 0x000fe20007810000 */
[----:B------:R-:W0:Y:S03]  /*10ee0*/  MUFU.TANH R171, R171 ;  /* 0x000000ab00ab7308 */ /* 0x000e260000002400 */
[----:B------:R-:W-:-:S04]  /*10ef0*/  FMNMX.FTZ R12, R166, R12, !PT ;  /* 0x0000000ca60c7209 */ /* 0x000fc80007810000 */
[----:B------:R-:W-:Y:S01]  /*10f00*/  FMNMX.FTZ R12, R167, R12, !PT ;  /* 0x0000000ca70c7209 */ /* 0x000fe20007810000 */
[----:B------:R-:W2:Y:S03]  /*10f10*/  MUFU.TANH R175, R175 ;  /* 0x000000af00af7308 */ /* 0x000ea60000002400 */
[----:B-----5:R-:W-:-:S04]  /*10f20*/  FMNMX.FTZ R12, R3, R12, !PT ;  /* 0x0000000c030c7209 */ /* 0x020fc80007810000 */
[----:B-1----:R-:W-:Y:S01]  /*10f30*/  FMNMX.FTZ R12, R20, R12, !PT ;  /* 0x0000000c140c7209 */ /* 0x002fe20007810000 */
[----:B------:R-:W1:Y:S03]  /*10f40*/  MUFU.TANH R178, R178 ;  /* 0x000000b200b27308 */ /* 0x000e660000002400 */
[----:B---3--:R-:W-:-:S04]  /*10f50*/  FMNMX.FTZ R12, R170, R12, !PT ;  /* 0x0000000caa0c7209 */ /* 0x008fc80007810000 */
[----:B----4-:R-:W-:Y:S01]  /*10f60*/  FMNMX.FTZ R12, R153, R12, !PT ;  /* 0x0000000c990c7209 */ /* 0x010fe20007810000 */
[----:B------:R-:W3:Y:S03]  /*10f70*/  MUFU.TANH R179, R179 ;  /* 0x000000b300b37308 */ /* 0x000ee60000002400 */
[----:B0-----:R-:W-:-:S04]  /*10f80*/  FMNMX.FTZ R12, R171, R12, !PT ;  /* 0x0000000cab0c7209 */ /* 0x001fc80007810000 */
[----:B--2---:R-:W-:Y:S01]  /*10f90*/  FMNMX.FTZ R12, R175, R12, !PT ;  /* 0x0000000caf0c7209 */ /* 0x004fe20007810000 */
[----:B------:R-:W0:Y:S03]  /*10fa0*/  MUFU.TANH R182, R182 ;  /* 0x000000b600b67308 */ /* 0x000e260000002400 */
[----:B-1----:R-:W-:-:S05]  /*10fb0*/  FMNMX.FTZ R12, R178, R12, !PT ;  /* 0x0000000cb20c7209 */ /* 0x002fca0007810000 */
[----:B------:R-:W1:Y:S01]  /*10fc0*/  MUFU.TANH R183, R183 ;  /* 0x000000b700b77308 */ /* 0x000e620000002400 */
[----:B---3--:R-:W-:-:S07]  /*10fd0*/  FMNMX.FTZ R12, R179, R12, !PT ;  /* 0x0000000cb30c7209 */ /* 0x008fce0007810000 */
        /* <DEDUP_REMOVED lines=12> */
[----:B------:R-:W-:Y:S01]  /*110a0*/  MUFU.EX2 R156, R156 ;  /* 0x0000009c009c7308 */ /* 0x000fe20000000800 */
[----:B0-----:R-:W-:-:S07]  /*110b0*/  FMNMX.FTZ R12, R194, R12, !PT ;  /* 0x0000000cc20c7209 */ /* 0x001fce0007810000 */
[----:B------:R-:W-:Y:S01]  /*110c0*/  MUFU.EX2 R157, R157 ;  /* 0x0000009d009d7308 */ /* 0x000fe20000000800 */
[----:B-1----:R-:W-:-:S05]  /*110d0*/  FMNMX.FTZ R12, R195, R12, !PT ;  /* 0x0000000cc30c7209 */ /* 0x002fca0007810000 */
        /* <DEDUP_REMOVED lines=41> */
[----:B------:R-:W-:Y:S01]  /*11370*/  FFMA.FTZ R195, R195, R13, -R198 ;  /* 0x0000000dc3c37223 */ /* 0x000fe200000108c6 */
[-C--:B0-----:R-:W-:Y:S01]  /*11380*/  FMUL.FTZ R26, R26, R197.reuse ;  /* 0x000000c51a1a7220 */ /* 0x081fe20000410000 */
[-C--:B------:R-:W-:Y:S01]  /*11390*/  FMUL.FTZ R27, R27, R197.reuse ;  /* 0x000000c51b1b7220 */ /* 0x080fe20000410000 */
[----:B------:R0:W3:Y:S01]  /*113a0*/  MUFU.EX2 R198, R158 ;  /* 0x0000009e00c67308 */ /* 0x0000e20000000800 */
[----:B-1----:R-:W-:Y:S01]  /*113b0*/  FFMA.FTZ R0, R197, R0, R192 ;  /* 0x00000000c5007223 */ /* 0x002fe200000100c0 */
        /* <DEDUP_REMOVED lines=8> */
[----:B------:R-:W-:Y:S01]  /*11440*/  F2FP.F16.F32.PACK_AB R156, R157, R156 ;  /* 0x0000009c9d9c723e */ /* 0x000fe200000000ff */
[-C--:B------:R-:W-:Y:S01]  /*11450*/  FMUL.FTZ R42, R42, R197.reuse ;  /* 0x000000c52a2a7220 */ /* 0x080fe20000410000 */
[-C--:B------:R-:W-:Y:S01]  /*11460*/  FMUL.FTZ R43, R43, R197.reuse ;  /* 0x000000c52b2b7220 */ /* 0x080fe20000410000 */
[----:B------:R-:W-:Y:S01]  /*11470*/  FADD.FTZ R158, R157, R158 ;  /* 0x0000009e9d9e7221 */ /* 0x000fe20000010000 */
[-C--:B------:R-:W-:Y:S01]  /*11480*/  FMUL.FTZ R46, R46, R197.reuse ;  /* 0x000000c52e2e7220 */ /* 0x080fe20000410000 */
[-C--:B------:R-:W-:Y:S01]  /*11490*/  FMUL.FTZ R47, R47, R197.reuse ;  /* 0x000000c52f2f7220 */ /* 0x080fe20000410000 */
[----:B------:R0:W4:Y:S01]  /*114a0*/  MUFU.EX2 R199, R162 ;  /* 0x000000a200c77308 */ /* 0x0001220000000800 */
        /* <DEDUP_REMOVED lines=8> */
[----:B0-----:R-:W-:Y:S01]  /*11530*/  F2FP.F16.F32.PACK_AB R162, R169, R168 ;  /* 0x000000a8a9a2723e */ /* 0x001fe200000000ff */
        /* <DEDUP_REMOVED lines=19> */
[----:B---3--:R-:W-:Y:S01]  /*11670*/  FADD.FTZ R0, R198, R153 ;  /* 0x00000099c6007221 */ /* 0x008fe20000010000 */
[-C--:B------:R-:W-:Y:S01]  /*11680*/  FMUL.FTZ R91, R91, R197.reuse ;  /* 0x000000c55b5b7220 */ /* 0x080fe20000410000 */
[-C--:B------:R-:W-:Y:S01]  /*11690*/  FMUL.FTZ R94, R94, R197.reuse ;  /* 0x000000c55e5e7220 */ /* 0x080fe20000410000 */
[----:B------:R-:W2:Y:S01]  /*116a0*/  MUFU.EX2 R167, R167 ;  /* 0x000000a700a77308 */ /* 0x000ea20000000800 */
[----:B-1----:R-:W-:Y:S01]  /*116b0*/  FADD.FTZ R0, R159, R0 ;  /* 0x000000009f007221 */ /* 0x002fe20000010000 */
[-C--:B------:R-:W-:Y:S01]  /*116c0*/  FMUL.FTZ R95, R95, R197.reuse ;  /* 0x000000c55f5f7220 */ /* 0x080fe20000410000 */
[-C--:B------:R-:W-:Y:S01]  /*116d0*/  FMUL.FTZ R98, R98, R197.reuse ;  /* 0x000000c562627220 */ /* 0x080fe20000410000 */
[-C--:B------:R-:W-:Y:S01]  /*116e0*/  FMUL.FTZ R99, R99, R197.reuse ;  /* 0x000000c563637220 */ /* 0x080fe20000410000 */
[----:B----4-:R-:W-:Y:S01]  /*116f0*/  FADD.FTZ R0, R199, R0 ;  /* 0x00000000c7007221 */ /* 0x010fe20000010000 */
[-C--:B------:R-:W-:Y:S01]  /*11700*/  FMUL.FTZ R102, R102, R197.reuse ;  /* 0x000000c566667220 */ /* 0x080fe20000410000 */
[-C--:B------:R-:W-:Y:S01]  /*11710*/  FMUL.FTZ R103, R103, R197.reuse ;  /* 0x000000c567677220 */ /* 0x080fe20000410000 */
[----:B------:R1:W3:Y:S01]  /*11720*/  MUFU.EX2 R214, R3 ;  /* 0x0000000300d67308 */ /* 0x0002e20000000800 */
[----:B-----5:R-:W-:Y:S01]  /*11730*/  FADD.FTZ R0, R163, R0 ;  /* 0x00000000a3007221 */ /* 0x020fe20000010000 */
[-C--:B------:R-:W-:Y:S01]  /*11740*/  FMUL.FTZ R106, R106, R197.reuse ;  /* 0x000000c56a6a7220 */ /* 0x080fe20000410000 */
[-C--:B------:R-:W-:Y:S01]  /*11750*/  FMUL.FTZ R107, R107, R197.reuse ;  /* 0x000000c56b6b7220 */ /* 0x080fe20000410000 */
[-C--:B------:R-:W-:Y:S01]  /*11760*/  FMUL.FTZ R110, R110, R197.reuse ;  /* 0x000000c56e6e7220 */ /* 0x080fe20000410000 */
[----:B0-----:R-:W-:Y:S01]  /*11770*/  FADD.FTZ R0, R213, R0 ;  /* 0x00000000d5007221 */ /* 0x001fe20000010000 */
[-C--:B------:R-:W-:Y:S01]  /*11780*/  FMUL.FTZ R111, R111, R197.reuse ;  /* 0x000000c56f6f7220 */ /* 0x080fe20000410000 */
[----:B------:R-:W-:Y:S01]  /*11790*/  FMUL.FTZ R114, R114, R197 ;  /* 0x000000c572727220 */ /* 0x000fe20000410000 */
[----:B------:R0:W4:Y:S01]  /*117a0*/  MUFU.EX2 R215, R20 ;  /* 0x0000001400d77308 */ /* 0x0001220000000800 */
[----:B-1----:R-:W-:-:S02]  /*117b0*/  @!P1 VIADD R3, R6, 0x22840 ;  /* 0x0002284006039836 */ /* 0x002fc40000000000 */
[----:B--2---:R-:W-:Y:S01]  /*117c0*/  FADD.FTZ R153, R167, R0 ;  /* 0x00000000a7997221 */ /* 0x004fe20000010000 */
[-C--:B------:R-:W-:Y:S01]  /*117d0*/  FMUL.FTZ R115, R115, R197.reuse ;  /* 0x000000c573737220 */ /* 0x080fe20000410000 */
[-C--:B------:R-:W-:Y:S01]  /*117e0*/  FMUL.FTZ R118, R118, R197.reuse ;  /* 0x000000c576767220 */ /* 0x080fe20000410000 */
[-C--:B------:R-:W-:Y:S01]  /*117f0*/  FMUL.FTZ R119, R119, R197.reuse ;  /* 0x000000c577777220 */ /* 0x080fe20000410000 */
[----:B------:R-:W-:Y:S01]  /*11800*/  @!P1 PRMT R3, RZ, 0x654, R3 ;  /* 0x00000654ff039816 */ /* 0x000fe20000000003 */
[-C--:B------:R-:W-:Y:S01]  /*11810*/  FMUL.FTZ R122, R122, R197.reuse ;  /* 0x000000c57a7a7220 */ /* 0x080fe20000410000 */
[----:B------:R-:W-:Y:S01]  /*11820*/  MUFU.EX2 R175, R175 ;  /* 0x000000af00af7308 */ /* 0x000fe20000000800 */
[----:B0-----:R-:W-:Y:S01]  /*11830*/  IADD3 R20, -R216, 0xb, RZ ;  /* 0x0000000bd8147810 */ /* 0x001fe20007ffe1ff */
[----:B---3--:R-:W-:Y:S01]  /*11840*/  FADD.FTZ R0, R214, R153 ;  /* 0x00000099d6007221 */ /* 0x008fe20000010000 */
[-C--:B------:R-:W-:Y:S01]  /*11850*/  FMUL.FTZ R123, R123, R197.reuse ;  /* 0x000000c57b7b7220 */ /* 0x080fe20000410000 */
[-C--:B------:R-:W-:Y:S01]  /*11860*/  FMUL.FTZ R126, R126, R197.reuse ;  /* 0x000000c57e7e7220 */ /* 0x080fe20000410000 */
[-C--:B------:R-:W-:Y:S01]  /*11870*/  FMUL.FTZ R127, R127, R197.reuse ;  /* 0x000000c57f7f7220 */ /* 0x080fe20000410000 */
[----:B------:R0:W-:Y:S06]  /*11880*/  BAR.ARV R20, 0x100 ;  /* 0x000400140000751d */ /* 0x0001ec0000002000 */
[----:B------:R-:W1:Y:S01]  /*11890*/  MUFU.EX2 R216, R170 ;  /* 0x000000aa00d87308 */ /* 0x000e620000000800 */
[----:B------:R2:W-:Y:S01]  /*118a0*/  @!P1 SYNCS.ARRIVE.TRANS64.RED.A1T0 RZ, [R3+URZ], RZ ;  /* 0x000000ff03ff99a7 */ /* 0x0005e2000810043f */
[----:B----4-:R-:W-:Y:S01]  /*118b0*/  FADD.FTZ R153, R215, R0 ;  /* 0x00000000d7997221 */ /* 0x010fe20000010000 */
[-C--:B------:R-:W-:Y:S01]  /*118c0*/  FMUL.FTZ R130, R130, R197.reuse ;  /* 0x000000c582827220 */ /* 0x080fe20000410000 */
[-C--:B------:R-:W-:Y:S01]  /*118d0*/  FMUL.FTZ R131, R131, R197.reuse ;  /* 0x000000c583837220 */ /* 0x080fe20000410000 */
[-C--:B------:R-:W-:Y:S01]  /*118e0*/  FMUL.FTZ R134, R134, R197.reuse ;  /* 0x000000c586867220 */ /* 0x080fe20000410000 */
[-C--:B------:R-:W-:Y:S01]  /*118f0*/  FMUL.FTZ R135, R135, R197.reuse ;  /* 0x000000c587877220 */ /* 0x080fe20000410000 */
[-C--:B------:R-:W-:Y:S01]  /*11900*/  FMUL.FTZ R138, R138, R197.reuse ;  /* 0x000000c58a8a7220 */ /* 0x080fe20000410000 */
[----:B------:R-:W-:Y:S01]  /*11910*/  MUFU.EX2 R176, R176 ;  /* 0x000000b000b07308 */ /* 0x000fe20000000800 */
[----:B--2---:R-:W-:Y:S01]  /*11920*/  FADD.FTZ R3, R164, R158 ;  /* 0x0000009ea4037221 */ /* 0x004fe20000010000 */
[----:B------:R-:W-:Y:S01]  /*11930*/  F2FP.F16.F32.PACK_AB R158, R161, R160 ;  /* 0x000000a0a19e723e */ /* 0x000fe200000000ff */
[-C--:B------:R-:W-:Y:S01]  /*11940*/  FMUL.FTZ R139, R139, R197.reuse ;  /* 0x000000c58b8b7220 */ /* 0x080fe20000410000 */
[C---:B------:R-:W-:Y:S01]  /*11950*/  F2FP.F16.F32.PACK_AB R160, R165.reuse, R164 ;  /* 0x000000a4a5a0723e */ /* 0x040fe200000000ff */
[----:B------:R-:W-:Y:S01]  /*11960*/  FADD.FTZ R3, R165, R3 ;  /* 0x00000003a5037221 */ /* 0x000fe20000010000 */
[----:B------:R-:W-:Y:S01]  /*11970*/  F2FP.F16.F32.PACK_AB R164, R173, R172 ;  /* 0x000000acada4723e */ /* 0x000fe200000000ff */
[-C--:B------:R-:W-:Y:S01]  /*11980*/  FMUL.FTZ R142, R142, R197.reuse ;  /* 0x000000c58e8e7220 */ /* 0x080fe20000410000 */
[----:B------:R-:W2:Y:S01]  /*11990*/  MUFU.EX2 R165, R171 ;  /* 0x000000ab00a57308 */ /* 0x000ea20000000800 */
[----:B------:R-:W-:Y:S01]  /*119a0*/  FADD.FTZ R3, R168, R3 ;  /* 0x00000003a8037221 */ /* 0x000fe20000010000 */
[----:B-1----:R-:W-:Y:S01]  /*119b0*/  FADD.FTZ R153, R216, R153 ;  /* 0x00000099d8997221 */ /* 0x002fe20000010000 */
[-C--:B------:R-:W-:Y:S01]  /*119c0*/  FMUL.FTZ R143, R143, R197.reuse ;  /* 0x000000c58f8f7220 */ /* 0x080fe20000410000 */
[-C--:B------:R-:W-:Y:S01]  /*119d0*/  FMUL.FTZ R146, R146, R197.reuse ;  /* 0x000000c592927220 */ /* 0x080fe20000410000 */
[----:B------:R-:W-:Y:S01]  /*119e0*/  FADD.FTZ R3, R169, R3 ;  /* 0x00000003a9037221 */ /* 0x000fe20000010000 */
[----:B------:R-:W-:Y:S01]  /*119f0*/  FADD.FTZ R0, R226, R153 ;  /* 0x00000099e2007221 */ /* 0x000fe20000010000 */
[----:B------:R-:W-:Y:S01]  /*11a00*/  F2FP.F16.F32.PACK_AB R153, R155, R192 ;  /* 0x000000c09b99723e */ /* 0x000fe200000000ff */
[----:B------:R-:W1:Y:S01]  /*11a10*/  MUFU.EX2 R177, R177 ;  /* 0x000000b100b17308 */ /* 0x000e620000000800 */
[----:B------:R-:W-:Y:S01]  /*11a20*/  FADD.FTZ R3, R172, R3 ;  /* 0x00000003ac037221 */ /* 0x000fe20000010000 */
[----:B------:R-:W-:Y:S01]  /*11a30*/  F2FP.F16.F32.PACK_AB R155, R159, R198 ;  /* 0x000000c69f9b723e */ /* 0x000fe200000000ff */
[----:B------:R-:W-:Y:S01]  /*11a40*/  FMUL.FTZ R147, R147, R197 ;  /* 0x000000c593937220 */ /* 0x000fe20000410000 */
[----:B------:R-:W-:Y:S01]  /*11a50*/  F2FP.F16.F32.PACK_AB R159, R167, R213 ;  /* 0x000000d5a79f723e */ /* 0x000fe200000000ff */
[----:B------:R-:W-:Y:S01]  /*11a60*/  FADD.FTZ R3, R173, R3 ;  /* 0x00000003ad037221 */ /* 0x000fe20000010000 */
[-C--:B------:R-:W-:Y:S01]  /*11a70*/  FMUL.FTZ R150, R150, R197.reuse ;  /* 0x000000c596967220 */ /* 0x080fe20000410000 */
[----:B------:R-:W-:Y:S01]  /*11a80*/  FMUL.FTZ R151, R151, R197 ;  /* 0x000000c597977220 */ /* 0x000fe20000410000 */
[----:B------:R-:W3:Y:S01]  /*11a90*/  MUFU.EX2 R178, R178 ;  /* 0x000000b200b27308 */ /* 0x000ee20000000800 */
[----:B--2---:R-:W-:Y:S01]  /*11aa0*/  FADD.FTZ R0, R165, R0 ;  /* 0x00000000a5007221 */ /* 0x004fe20000010000 */
[----:B------:R-:W-:Y:S01]  /*11ab0*/  FADD.FTZ R3, R176, R3 ;  /* 0x00000003b0037221 */ /* 0x000fe20000010000 */
[----:B------:R-:W-:-:S02]  /*11ac0*/  F2FP.F16.F32.PACK_AB R165, R175, R165 ;  /* 0x000000a5afa5723e */ /* 0x000fc400000000ff */
[----:B------:R-:W-:Y:S01]  /*11ad0*/  FADD.FTZ R157, R175, R0 ;  /* 0x00000000af9d7221 */ /* 0x000fe20000010000 */
[----:B------:R-:W-:Y:S02]  /*11ae0*/  F2FP.F16.F32.PACK_AB R161, R215, R214 ;  /* 0x000000d6d7a1723e */ /* 0x000fe400000000ff */
[----:B------:R-:W2:Y:S01]  /*11af0*/  MUFU.EX2 R179, R179 ;  /* 0x000000b300b37308 */ /* 0x000ea20000000800 */
[C---:B-1----:R-:W-:Y:S01]  /*11b00*/  F2FP.F16.F32.PACK_AB R166, R177.reuse, R176 ;  /* 0x000000b0b1a6723e */ /* 0x042fe200000000ff */
[----:B------:R-:W-:-:S06]  /*11b10*/  FADD.FTZ R3, R177, R3 ;  /* 0x00000003b1037221 */ /* 0x000fcc0000010000 */
[----:B------:R-:W1:Y:S01]  /*11b20*/  MUFU.EX2 R180, R180 ;  /* 0x000000b400b47308 */ /* 0x000e620000000800 */
[----:B---3--:R-:W-:Y:S01]  /*11b30*/  FADD.FTZ R176, R178, R157 ;  /* 0x0000009db2b07221 */ /* 0x008fe20000010000 */
[----:B------:R-:W-:Y:S02]  /*11b40*/  F2FP.F16.F32.PACK_AB R157, R163, R199 ;  /* 0x000000c7a39d723e */ /* 0x000fe400000000ff */
[----:B------:R-:W-:-:S04]  /*11b50*/  F2FP.F16.F32.PACK_AB R163, R226, R216 ;  /* 0x000000d8e2a3723e */ /* 0x000fc800000000ff */
[----:B------:R-:W3:Y:S01]  /*11b60*/  MUFU.EX2 R169, R182 ;  /* 0x000000b600a97308 */ /* 0x000ee20000000800 */
[----:B--2---:R-:W-:-:S07]  /*11b70*/  FADD.FTZ R176, R179, R176 ;  /* 0x000000b0b3b07221 */ /* 0x004fce0000010000 */
[----:B------:R-:W2:Y:S01]  /*11b80*/  MUFU.EX2 R181, R181 ;  /* 0x000000b500b57308 */ /* 0x000ea20000000800 */
[----:B-1----:R-:W-:-:S07]  /*11b90*/  FADD.FTZ R3, R180, R3 ;  /* 0x00000003b4037221 */ /* 0x002fce0000010000 */
[----:B------:R-:W1:Y:S01]  /*11ba0*/  MUFU.EX2 R183, R183 ;  /* 0x000000b700b77308 */ /* 0x000e620000000800 */
[----:B---3--:R-:W-:-:S07]  /*11bb0*/  FADD.FTZ R176, R169, R176 ;  /* 0x000000b0a9b07221 */ /* 0x008fce0000010000 */
[----:B------:R-:W3:Y:S01]  /*11bc0*/  MUFU.EX2 R184, R184 ;  /* 0x000000b800b87308 */ /* 0x000ee20000000800 */
[C---:B--2---:R-:W-:Y:S01]  /*11bd0*/  FADD.FTZ R3, R181.reuse, R3 ;  /* 0x00000003b5037221 */ /* 0x044fe20000010000 */
[----:B------:R-:W-:-:S06]  /*11be0*/  F2FP.F16.F32.PACK_AB R168, R181, R180 ;  /* 0x000000b4b5a8723e */ /* 0x000fcc00000000ff */
[----:B------:R-:W2:Y:S01]  /*11bf0*/  MUFU.EX2 R171, R186 ;  /* 0x000000ba00ab7308 */ /* 0x000ea20000000800 */
[C---:B-1----:R-:W-:Y:S01]  /*11c00*/  FADD.FTZ R176, R183.reuse, R176 ;  /* 0x000000b0b7b07221 */ /* 0x042fe20000010000 */
[----:B------:R-:W-:-:S06]  /*11c10*/  F2FP.F16.F32.PACK_AB R169, R183, R169 ;  /* 0x000000a9b7a9723e */ /* 0x000fcc00000000ff */
[----:B------:R-:W1:Y:S01]  /*11c20*/  MUFU.EX2 R185, R185 ;  /* 0x000000b900b97308 */ /* 0x000e620000000800 */
[----:B---3--:R-:W-:-:S07]  /*11c30*/  FADD.FTZ R3, R184, R3 ;  /* 0x00000003b8037221 */ /* 0x008fce0000010000 */
[----:B------:R-:W3:Y:S01]  /*11c40*/  MUFU.EX2 R187, R187 ;  /* 0x000000bb00bb7308 */ /* 0x000ee20000000800 */
[----:B--2---:R-:W-:-:S07]  /*11c50*/  FADD.FTZ R176, R171, R176 ;  /* 0x000000b0abb07221 */ /* 0x004fce0000010000 */
[----:B------:R-:W2:Y:S01]  /*11c60*/  MUFU.EX2 R188, R188 ;  /* 0x000000bc00bc7308 */ /* 0x000ea20000000800 */
[C---:B-1----:R-:W-:Y:S01]  /*11c70*/  FADD.FTZ R3, R185.reuse, R3 ;  /* 0x00000003b9037221 */ /* 0x042fe20000010000 */
[----:B------:R-:W-:-:S06]  /*11c80*/  F2FP.F16.F32.PACK_AB R170, R185, R184 ;  /* 0x000000b8b9aa723e */ /* 0x000fcc00000000ff */
[----:B------:R-:W1:Y:S01]  /*11c90*/  MUFU.EX2 R173, R190 ;  /* 0x000000be00ad7308 */ /* 0x000e620000000800 */
[C---:B---3--:R-:W-:Y:S01]  /*11ca0*/  FADD.FTZ R176, R187.reuse, R176 ;  /* 0x000000b0bbb07221 */ /* 0x048fe20000010000 */
[----:B------:R-:W-:-:S06]  /*11cb0*/  F2FP.F16.F32.PACK_AB R171, R187, R171 ;  /* 0x000000abbbab723e */ /* 0x000fcc00000000ff */
        /* <DEDUP_REMOVED lines=8> */
[----:B------:R-:W-:Y:S02]  /*11d40*/  F2FP.F16.F32.PACK_AB R173, R0, R173 ;  /* 0x000000ad00ad723e */ /* 0x000fe400000000ff */
[----:B------:R-:W-:-:S04]  /*11d50*/  F2FP.F16.F32.PACK_AB R167, R179, R178 ;  /* 0x000000b2b3a7723e */ /* 0x000fc800000000ff */
[----:B------:R-:W2:Y:S01]  /*11d60*/  MUFU.EX2 R196, R196 ;  /* 0x000000c400c47308 */ /* 0x000ea20000000800 */
[----:B-1----:R-:W-:Y:S01]  /*11d70*/  FADD.FTZ R3, R193, R172 ;  /* 0x000000acc1037221 */ /* 0x002fe20000010000 */
[----:B------:R-:W-:-:S06]  /*11d80*/  F2FP.F16.F32.PACK_AB R172, R189, R188 ;  /* 0x000000bcbdac723e */ /* 0x000fcc00000000ff */
[----:B------:R-:W1:Y:S01]  /*11d90*/  MUFU.EX2 R195, R195 ;  /* 0x000000c300c37308 */ /* 0x000e620000000800 */
[----:B---3--:R-:W-:Y:S01]  /*11da0*/  FADD.FTZ R176, R194, R177 ;  /* 0x000000b1c2b07221 */ /* 0x008fe20000010000 */
[C---:B--2---:R-:W-:Y:S01]  /*11db0*/  FADD.FTZ R3, R196.reuse, R3 ;  /* 0x00000003c4037221 */ /* 0x044fe20000010000 */
[----:B------:R-:W-:Y:S02]  /*11dc0*/  F2FP.F16.F32.PACK_AB R174, R196, R193 ;  /* 0x000000c1c4ae723e */ /* 0x000fe400000000ff */
[C---:B-1----:R-:W-:Y:S01]  /*11dd0*/  FADD.FTZ R0, R195.reuse, R176 ;  /* 0x000000b0c3007221 */ /* 0x042fe20000010000 */
[----:B------:R-:W-:Y:S01]  /*11de0*/  F2FP.F16.F32.PACK_AB R175, R195, R194 ;  /* 0x000000c2c3af723e */ /* 0x000fe200000000ff */
[----:B0-----:R-:W-:Y:S06]  /*11df0*/  @!P0 BRA `(.L_x_12062) ;  /* 0x0000000000048947 */ /* 0x001fec0003800000 */
[----:B------:R-:W-:Y:S01]  /*11e00*/  BPT.TRAP 0x1 ;  /* 0x000000040000795c */ /* 0x000fe20000300000 */
.L_x_12062:
[----:B------:R0:W1:Y:S01]  /*11e10*/  SYNCS.PHASECHK.TRANS64.TRYWAIT P3, [R6+URZ+0x22850], R210 ;  /* 0x022850d2060075a7 */ /* 0x000062000806017f */
[----:B------:R-:W-:Y:S05]  /*11e20*/  @!P0 BRA `(.L_x_12063) ;  /* 0x0000000000048947 */ /* 0x000fea0003800000 */
[----:B------:R-:W-:Y:S01]  /*11e30*/  BPT.TRAP 0x1 ;  /* 0x000000040000795c */ /* 0x000fe20000300000 */
.L_x_12063:
[----:B------:R-:W-:Y:S04]  /*11e40*/  BSSY B0, `(.L_x_12064) ;  /* 0x0000004000007945 */ /* 0x000fe80003800000 */
[----:B-1----:R-:W-:Y:S05]  /*11e50*/  @P3 BRA `(.L_x_12065) ;  /* 0x0000000000083947 */ /* 0x002fea0003800000 */
[----:B------:R-:W1:Y:S02]  /*11e60*/  SYNCS.PHASECHK.TRANS64.TRYWAIT P3, [R6+URZ+0x22850], R210 ;  /* 0x022850d2060075a7 */ /* 0x000e64000806017f */
[----:B-1----:R-:W-:Y:S05]  /*11e70*/  @!P3 BRA `(.L_x_12066) ;  /* 0x00000100000cb947 */ /* 0x002fea0003800000 */
.L_x_12065:
[----:B------:R-:W-:Y:S05]  /*11e80*/  BSYNC B0 ;  /* 0x0000000000007941 */ /* 0x000fea0003800000 */
.L_x_12064:
[----:B------:R-:W2:Y:S01]  /*11e90*/  S2R R178, SR_TID.X ;  /* 0x0000000000b27919 */ /* 0x000ea20000002100 */
[----:B------:R-:W-:Y:S01]  /*11ea0*/  IMAD.MOV.U32 R177, RZ, RZ, 0x40000040 ;  /* 0x40000040ffb17424 */ /* 0x000fe200078e00ff */
[----:B------:R-:W-:Y:S05]  /*11eb0*/  WARPSYNC.ALL ;  /* 0x0000000000007948 */ /* 0x000fea0003800000 */
[----:B------:R-:W-:Y:S01]  /*11ec0*/  R2UR UR7, R177 ;  /* 0x00000000b10772ca */ /* 0x000fe200000e0000 */
[----:B------:R-:W-:Y:S02]  /*11ed0*/  IMAD R176, R2, 0xc00, R21 ;  /* 0x00000c0002b07824 */ /* 0x000fe400078e0215 */
[----:B01----:R-:W-:-:S02]  /*11ee0*/  @!P1 VIADD R6, R6, 0x22860 ;  /* 0x0002286006069836 */ /* 0x003fc40000000000 */
[----:B------:R-:W-:Y:S01]  /*11ef0*/  IMAD.MOV.U32 R213, RZ, RZ, R12 ;  /* 0x000000ffffd57224 */ /* 0x000fe200078e000c */
[----:B------:R-:W-:Y:S01]  /*11f00*/  R2UR UR6, R176 ;  /* 0x00000000b00672ca */ /* 0x000fe200000e0000 */
[----:B------:R-:W-:Y:S01]  /*11f10*/  IMAD.MOV.U32 R214, RZ, RZ, R7 ;  /* 0x000000ffffd67224 */ /* 0x000fe200078e0007 */
[----:B------:R-:W-:Y:S02]  /*11f20*/  @!P1 PRMT R6, RZ, 0x654, R6 ;  /* 0x00000654ff069816 */ /* 0x000fe40000000006 */
[----:B--2---:R-:W-:-:S05]  /*11f30*/  SHF.R.U32.HI R178, RZ, 0x7, R178 ;  /* 0x00000007ffb27819 */ /* 0x004fca00000116b2 */
[----:B------:R-:W-:-:S05]  /*11f40*/  VIADD R177, R178, 0x8 ;  /* 0x00000008b2b17836 */ /* 0x000fca0000000000 */
[----:B------:R0:W-:Y:S02]  /*11f50*/  BAR.SYNC.DEFER_BLOCKING R177, 0x100 ;  /* 0x000400b10000751d */ /* 0x0001e40000010000 */
[----:B0-----:R-:W-:-:S04]  /*11f60*/  IMAD.MOV.U32 R177, RZ, RZ, 0x40000040 ;  /* 0x40000040ffb17424 */ /* 0x001fc800078e00ff */
        /* <DEDUP_REMOVED lines=43> */
[----:B--2---:R-:W-:-:S07]  /*12220*/  IMAD.MOV.U32 R6, RZ, RZ, R212 ;  /* 0x000000ffff067224 */ /* 0x004fce00078e00d4 */
.L_x_12057:
[----:B------:R-:W-:-:S13]  /*12230*/  ISETP.GE.AND P2, PT, R6, R218, PT ;  /* 0x000000da0600720c */ /* 0x000fda0003f46270 */
[----:B------:R-:W-:Y:S05]  /*12240*/  @!P2 BRA `(.L_x_12068) ;  /* 0x0000003400eca947 */ /* 0x000fea0003800000 */
[----:B------:R-:W-:Y:S02]  /*12250*/  IMAD.MOV.U32 R214, RZ, RZ, R12 ;  /* 0x000000ffffd67224 */ /* 0x000fe400078e000c */
[----:B------:R-:W-:-:S07]  /*12260*/  IMAD.MOV.U32 R215, RZ, RZ, R7 ;  /* 0x000000ffffd77224 */ /* 0x000fce00078e0007 */
.L_x_12086:
[----:B------:R-:W-:Y:S01]  /*12270*/  VIADD R2, R2, 0x1 ;  /* 0x0000000102027836 */ /* 0x000fe20000000000 */
[----:B------:R-:W-:Y:S05]  /*12280*/  YIELD ;  /* 0x0000000000007946 */ /* 0x000fea0003800000 */
[----:B------:R-:W-:-:S04]  /*12290*/  ISETP.NE.AND P2, PT, R2, 0x2, PT ;  /* 0x000000020200780c */ /* 0x000fc80003f45270 */
[----:B------:R-:W-:Y:S02]  /*122a0*/  SEL R12, RZ, 0x1, P2 ;  /* 0x00000001ff0c7807 */ /* 0x000fe40001000000 */
[----:B------:R-:W-:Y:S02]  /*122b0*/  SEL R2, R2, RZ, P2 ;  /* 0x000000ff02027207 */ /* 0x000fe40001000000 */
[----:B------:R-:W-:Y:S01]  /*122c0*/  LOP3.LUT R19, R19, R12, RZ, 0x3c, !PT ;  /* 0x0000000c13137212 */ /* 0x000fe200078e3cff */
[----:B--2---:R-:W-:Y:S06]  /*122d0*/  @!P0 BRA `(.L_x_12069) ;  /* 0x0000000000048947 */ /* 0x004fec0003800000 */
[----:B------:R-:W-:Y:S01]  /*122e0*/  BPT.TRAP 0x1 ;  /* 0x000000040000795c */ /* 0x000fe20000300000 */
.L_x_12069:
[----:B0-----:R-:W-:Y:S01]  /*122f0*/  IMAD R210, R2, 0x8, R16 ;  /* 0x0000000802d27824 */ /* 0x001fe200078e0210 */
[----:B------:R-:W-:-:S04]  /*12300*/  SHF.L.U32 R209, R19, 0x1f, RZ ;  /* 0x0000001f13d17819 */ /* 0x000fc800000006ff */
[----:B------:R0:W2:Y:S01]  /*12310*/  SYNCS.PHASECHK.TRANS64.TRYWAIT P2, [R210+URZ+0x22830], R209 ;  /* 0x022830d1d20075a7 */ /* 0x0000a2000804017f */
[----:B------:R-:W-:Y:S05]  /*12320*/  @!P0 BRA `(.L_x_12070) ;  /* 0x0000000000048947 */ /* 0x000fea0003800000 */
[----:B------:R-:W-:Y:S01]  /*12330*/  BPT.TRAP 0x1 ;  /* 0x000000040000795c */ /* 0x000fe20000300000 */
.L_x_12070:
[----:B------:R-:W-:Y:S02]  /*12340*/  IMAD R12, R2, 0x300, R207 ;  /* 0x00000300020c7824 */ /* 0x000fe400078e02cf */
[----:B------:R-:W-:Y:S01]  /*12350*/  IMAD.MOV.U32 R13, RZ, RZ, 0x40000040 ;  /* 0x40000040ff0d7424 */ /* 0x000fe200078e00ff */
[----:B--2---:R-:W-:Y:S06]  /*12360*/  @P2 BRA `(.L_x_12071) ;  /* 0x0000000000082947 */ /* 0x004fec0003800000 */
[----:B------:R-:W2:Y:S02]  /*12370*/  SYNCS.PHASECHK.TRANS64.TRYWAIT P2, [R210+URZ+0x22830], R209 ;  /* 0x022830d1d20075a7 */ /* 0x000ea4000804017f */
[----:B--2---:R-:W-:Y:S05]  /*12380*/  @!P2 BRA `(.L_x_12072) ;  /* 0x000000f800dca947 */ /* 0x004fea0003800000 */
.L_x_12071:
[----:B------:R-:W-:Y:S05]  /*12390*/  WARPSYNC.ALL ;  /* 0x0000000000007948 */ /* 0x000fea0003800000 */
[C---:B------:R-:W-:Y:S01]  /*123a0*/  R2UR UR6, R12.reuse ;  /* 0x000000000c0672ca */ /* 0x040fe200000e0000 */
[----:B-1----:R-:W-:Y:S01]  /*123b0*/  WARPGROUP.ARRIVE ;  /* 0x00000000000079c5 */ /* 0x002fe20000000000 */
[----:B------:R-:W-:Y:S01]  /*123c0*/  R2UR UR7, R13 ;  /* 0x000000000d0772ca */ /* 0x000fe200000e0000 */
[----:B------:R-:W-:Y:S01]  /*123d0*/  VIADD R212, R12, 0x2 ;  /* 0x000000020cd47836 */ /* 0x000fe20000000000 */
[----:B------:R-:W-:Y:S01]  /*123e0*/  R2UR UR4, R4 ;  /* 0x00000000040472ca */ /* 0x000fe200000e0000 */
[----:B------:R-:W-:Y:S01]  /*123f0*/  IMAD.MOV.U32 R213, RZ, RZ, 0x40000040 ;  /* 0x40000040ffd57424 */ /* 0x000fe200078e00ff */
[----:B------:R-:W-:Y:S01]  /*12400*/  R2UR UR5, R5 ;  /* 0x00000000050572ca */ /* 0x000fe200000e0000 */
[----:B------:R-:W-:Y:S01]  /*12410*/  IMAD.MOV.U32 R13, RZ, RZ, 0x40000040 ;  /* 0x40000040ff0d7424 */ /* 0x000fe200078e00ff */
[----:B------:R-:W1:Y:S01]  /*12420*/  LDC R7, c[0x0][0x448] ;  /* 0x00011200ff077b82 */ /* 0x000e620000000800 */
[----:B------:R-:W3:Y:S10]  /*12430*/  S2R R20, SR_TID.X ;  /* 0x0000000000147919 */ /* 0x000ef40000002100 */
        /* <DEDUP_REMOVED lines=8> */
[----:B-1----:R-:W-:Y:S01]  /*124c0*/  ISETP.NE.AND P2, PT, R7, 0x1, PT ;  /* 0x000000010700780c */ /* 0x002fe20003f45270 */
[----:B------:R-:W-:Y:S01]  /*124d0*/  IMAD.IADD R7, R211, 0x1, R206 ;  /* 0x00000001d3077824 */ /* 0x000fe200078e02ce */
[----:B---3--:R-:W-:-:S04]  /*124e0*/  SHF.R.U32.HI R20, RZ, 0x7, R20 ;  /* 0x00000007ff147819 */ /* 0x008fc80000011614 */
[----:B------:R-:W-:Y:S01]  /*124f0*/  IADD3 R20, -R20, 0xb, RZ ;  /* 0x0000000b14147810 */ /* 0x000fe20007ffe1ff */
        /* <DEDUP_REMOVED lines=12> */
[----:B------:R-:W1:Y:S01]  /*125c0*/  @P2 LDC R12, c[0x0][0x450] ;  /* 0x00011400ff0c2b82 */ /* 0x000e620000000800 */
[----:B------:R-:W-:Y:S02]  /*125d0*/  R2UR UR4, R8 ;  /* 0x00000000080472ca */ /* 0x000fe400000e0000 */
[----:B------:R-:W-:-:S05]  /*125e0*/  R2UR UR5, R9 ;  /* 0x00000000090572ca */ /* 0x000fca00000e0000 */
[----:B------:R-:W3:Y:S02]  /*125f0*/  @P2 LDC R13, c[0x0][0x44c] ;  /* 0x00011300ff0d2b82 */ /* 0x000ee40000000800 */
[----:B---3--:R-:W-:-:S05]  /*12600*/  @P2 IMAD.HI.U32 R13, R7, R13, RZ ;  /* 0x0000000d070d2227 */ /* 0x008fca00078e00ff */
[----:B-1----:R-:W-:Y:S02]  /*12610*/  @P2 SHF.R.U32.HI R7, RZ, R12, R13 ;  /* 0x0000000cff072219 */ /* 0x002fe4000001160d */
[----:B------:R-:W-:-:S03]  /*12620*/  ISETP.GE.AND P2, PT, R230, 0x1, PT ;  /* 0x00000001e600780c */ /* 0x000fc60003f46270 */
[----:B------:R-:W1:Y:S01]  /*12630*/  SHFL.IDX PT, R228, R7, RZ, 0x1c1f ;  /* 0x001c1fff07e47589 */ /* 0x000e6200000e0000 */
        /* <DEDUP_REMOVED lines=24> */
[----:B------:R-:W-:-:S02]  /*127c0*/  IMAD R194, R6, -0x60, RZ ;  /* 0xffffffa006c27824 */ /* 0x000fc400078e02ff */
[----:B------:R-:W-:Y:S01]  /*127d0*/  FMUL.FTZ R155, R157, UR44 ;  /* 0x0000002c9d9b7c20 */ /* 0x000fe20008410000 */
[----:B------:R-:W-:Y:S01]  /*127e0*/  FMUL.FTZ R186, R190, UR44 ;  /* 0x0000002cbeba7c20 */ /* 0x000fe20008410000 */
[----:B------:R-:W-:Y:S01]  /*127f0*/  FMUL.FTZ R157, R159, UR44 ;  /* 0x0000002c9f9d7c20 */ /* 0x000fe20008410000 */
[----:B------:R-:W-:Y:S01]  /*12800*/  FMUL.FTZ R190, R195, UR44 ;  /* 0x0000002cc3be7c20 */ /* 0x000fe20008410000 */
[----:B------:R3:W-:Y:S06]  /*12810*/  BAR.ARV R20, 0x100 ;  /* 0x000400140000751d */ /* 0x0007ec0000002000 */
[----:B------:R-:W-:Y:S01]  /*12820*/  FMUL.FTZ R159, R161, UR44 ;  /* 0x0000002ca19f7c20 */ /* 0x000fe20008410000 */
        /* <DEDUP_REMOVED lines=24> */
[----:B----4-:R-:W-:-:S02]  /*129b0*/  VIADD R162, R194, 0x1 ;  /* 0x00000001c2a27836 */ /* 0x010fc40000000000 */
[----:B------:R-:W-:Y:S01]  /*129c0*/  FMUL.FTZ R192, R198, UR44 ;  /* 0x0000002cc6c07c20 */ /* 0x000fe20008410000 */
[----:B------:R-:W-:Y:S01]  /*129d0*/  FMUL.FTZ R193, R199, UR44 ;  /* 0x0000002cc7c17c20 */ /* 0x000fe20008410000 */
[----:B------:R-:W4:Y:S01]  /*129e0*/  MUFU.TANH R13, R13 ;  /* 0x0000000d000d7308 */ /* 0x000f220000002400 */
[----:B------:R-:W-:-:S05]  /*129f0*/  IMAD R162, R202, -0x2, R162 ;  /* 0xfffffffecaa27824 */ /* 0x000fca00078e02a2 */
[----:B------:R-:W-:Y:S02]  /*12a00*/  IADD3 R162, -R200, R162, R201 ;  /* 0x000000a2c8a27210 */ /* 0x000fe40007ffe1c9 */
[----:B------:R-:W0:Y:S03]  /*12a10*/  MUFU.TANH R152, R152 ;  /* 0x0000009800987308 */ /* 0x000e260000002400 */
[C---:B------:R-:W-:Y:S02]  /*12a20*/  VIADD R227, R162.reuse, UR43 ;  /* 0x0000002ba2e37c36 */ /* 0x040fe40008000000 */
[----:B------:R-:W-:Y:S02]  /*12a30*/  VIADD R199, R162, UR53 ;  /* 0x00000035a2c77c36 */ /* 0x000fe40008000000 */
[C---:B-1----:R-:W-:Y:S01]  /*12a40*/  IMAD.IADD R198, R228.reuse, 0x1, R227 ;  /* 0x00000001e4c67824 */ /* 0x042fe200078e02e3 */
[----:B------:R-:W1:Y:S01]  /*12a50*/  MUFU.TANH R12, R12 ;  /* 0x0000000c000c7308 */ /* 0x000e620000002400 */
        /* <DEDUP_REMOVED lines=46> */
[----:B-1-34-:R-:W-:Y:S05]  /*12d40*/  @!P2 BRA `(.L_x_12073) ;  /* 0x000000000058a947 */ /* 0x01afea0003800000 */
        /* <DEDUP_REMOVED lines=12> */
.L_x_12075:
[----:B------:R-:W-:-:S05]  /*12e10*/  IMAD.U32 R229, RZ, RZ, UR37 ;  /* 0x00000025ffe57e24 */ /* 0x000fca000f8e00ff */
[----:B------:R-:W-:-:S13]  /*12e20*/  ISETP.NE.AND P2, PT, R229, 0x1, PT ;  /* 0x00000001e500780c */ /* 0x000fda0003f45270 */
[----:B------:R-:W1:Y:S02]  /*12e30*/  @P2 LDC.64 R162, c[0x0][0x9e8] ;  /* 0x00027a00ffa22b82 */ /* 0x000e640000000a00 */
[----:B-1----:R-:W-:-:S05]  /*12e40*/  @P2 IMAD.HI.U32 R162, R228, R162, RZ ;  /* 0x000000a2e4a22227 */ /* 0x002fca00078e00ff */
[----:B------:R-:W-:-:S07]  /*12e50*/  @P2 SHF.R.U32.HI R228, RZ, R163, R162 ;  /* 0x000000a3ffe42219 */ /* 0x000fce00000116a2 */
.L_x_12076:
[----:B------:R-:W-:Y:S05]  /*12e60*/  BSYNC B0 ;  /* 0x0000000000007941 */ /* 0x000fea0003800000 */
.L_x_12074:
[----:B------:R-:W-:-:S04]  /*12e70*/  IMAD R162, R202, -0x2, R194 ;  /* 0xfffffffecaa27824 */ /* 0x000fc800078e02c2 */
[----:B------:R-:W-:-:S05]  /*12e80*/  IMAD R162, R228, R229, R162 ;  /* 0x000000e5e4a27224 */ /* 0x000fca00078e02a2 */
[----:B------:R-:W-:Y:S02]  /*12e90*/  VIMNMX R197, R197, R162, !PT ;  /* 0x000000a2c5c57248 */ /* 0x000fe40007fe0100 */
[----:B------:R-:W-:-:S07]  /*12ea0*/  VIADDMNMX R198, R162, R229, R198, PT ;  /* 0x000000e5a2c67246 */ /* 0x000fce00038001c6 */
.L_x_12073:
[----:B------:R-:W3:Y:S01]  /*12eb0*/  LDL.LU R229, [R1] ;  /* 0x0000000001e57983 */ /* 0x000ee20000300800 */
[C---:B------:R-:W-:Y:S02]  /*12ec0*/  ISETP.GE.AND P2, PT, R194.reuse, 0x1, PT ;  /* 0x00000001c200780c */ /* 0x040fe40003f46270 */
[----:B------:R-:W-:Y:S01]  /*12ed0*/  ISETP.GE.AND P4, PT, R194, 0x9, PT ;  /* 0x00000009c200780c */ /* 0x000fe20003f86270 */
[----:B------:R-:W1:Y:S02]  /*12ee0*/  SHFL.IDX PT, R7, R7, 0x1, 0x1c1f ;  /* 0x003c1f0007077f89 */ /* 0x000e6400000e0000 */
[----:B-1----:R-:W-:Y:S01]  /*12ef0*/  IADD3 R227, R227, R7, RZ ;  /* 0x00000007e3e37210 */ /* 0x002fe20007ffe0ff */
[----:B------:R-:W-:Y:S01]  /*12f00*/  IMAD.IADD R199, R199, 0x1, R7 ;  /* 0x00000001c7c77824 */ /* 0x000fe200078e0207 */
[----:B---3--:R-:W-:-:S06]  /*12f10*/  LOP3.LUT R229, R229, 0xfff7ffff, RZ, 0xc0, !PT ;  /* 0xfff7ffffe5e57812 */ /* 0x008fcc00078ec0ff */
        /* <DEDUP_REMOVED lines=134> */
[----:B------:R-:W-:-:S13]  /*13780*/  ISETP.GE.AND P6, PT, R230, 0x1, PT ;  /* 0x00000001e600780c */ /* 0x000fda0003fc6270 */
        /* <DEDUP_REMOVED lines=13> */
.L_x_12079:
[----:B------:R-:W-:-:S05]  /*13860*/  IMAD.U32 R13, RZ, RZ, UR37 ;  /* 0x00000025ff0d7e24 */ /* 0x000fca000f8e00ff */
[----:B------:R-:W-:-:S13]  /*13870*/  ISETP.NE.AND P6, PT, R13, 0x1, PT ;  /* 0x000000010d00780c */ /* 0x000fda0003fc5270 */
[----:B------:R-:W0:Y:S02]  /*13880*/  @P6 LDC.64 R154, c[0x0][0x9e8] ;  /* 0x00027a00ff9a6b82 */ /* 0x000e240000000a00 */
[----:B0-----:R-:W-:-:S05]  /*13890*/  @P6 IMAD.HI.U32 R154, R7, R154, RZ ;  /* 0x0000009a079a6227 */ /* 0x001fca00078e00ff */
[----:B------:R-:W-:-:S07]  /*138a0*/  @P6 SHF.R.U32.HI R7, RZ, R155, R154 ;  /* 0x0000009bff076219 */ /* 0x000fce000001169a */
.L_x_12080:
[----:B------:R-:W-:Y:S05]  /*138b0*/  BSYNC B0 ;  /* 0x0000000000007941 */ /* 0x000fea0003800000 */
.L_x_12078:
[----:B------:R-:W-:-:S04]  /*138c0*/  IMAD R194, R202, -0x2, R194 ;  /* 0xfffffffecac27824 */ /* 0x000fc800078e02c2 */
[----:B------:R-:W-:-:S05]  /*138d0*/  IMAD R194, R7, R13, R194 ;  /* 0x0000000d07c27224 */ /* 0x000fca00078e02c2 */
[----:B------:R-:W-:Y:S02]  /*138e0*/  VIMNMX R199, R199, R194, !PT ;  /* 0x000000c2c7c77248 */ /* 0x000fe40007fe0100 */
[----:B------:R-:W-:-:S07]  /*138f0*/  VIADDMNMX R227, R194, R13, R227, PT ;  /* 0x0000000dc2e37246 */ /* 0x000fce00038001e3 */
.L_x_12077:
[----:B------:R-:W-:Y:S02]  /*13900*/  ISETP.GT.AND P2, PT, R199, 0x1, !P2 ;  /* 0x00000001c700780c */ /* 0x000fe40005744270 */
[----:B------:R-:W-:Y:S02]  /*13910*/  FMNMX.FTZ R7, R162, R215, !PT ;  /* 0x000000d7a2077209 */ /* 0x000fe40007810000 */
[----:B------:R-:W-:Y:S02]  /*13920*/  ISETP.LT.OR P2, PT, R227, 0x2, P2 ;  /* 0x00000002e300780c */ /* 0x000fe40001741670 */
[----:B------:R-:W-:Y:S02]  /*13930*/  LOP3.LUT P6, RZ, R229, 0x8000, RZ, 0xc0, !PT ;  /* 0x00008000e5ff7812 */ /* 0x000fe400078cc0ff */
        /* <DEDUP_REMOVED lines=72> */
[----:B------:R-:W-:Y:S02]  /*13dc0*/  ISETP.GT.AND P2, PT, R199, 0x30, !P2 ;  /* 0x00000030c700780c */ /* 0x000fe40005744270 */
[C---:B------:R-:W-:Y:S01]  /*13dd0*/  ISETP.LT.OR P4, PT, R227.reuse, 0x52, P4 ;  /* 0x00000052e300780c */ /* 0x040fe20002781670 */
[----:B------:R-:W0:Y:S01]  /*13de0*/  SHFL.BFLY PT, R13, R7, 0x1, 0x1f ;  /* 0x0c201f00070d7f89 */ /* 0x000e2200000e0000 */
[----:B------:R-:W-:Y:S02]  /*13df0*/  ISETP.LT.OR P2, PT, R227, 0x31, P2 ;  /* 0x00000031e300780c */ /* 0x000fe40001741670 */
[----:B------:R-:W-:-:S02]  /*13e00*/  ISETP.GT.AND P5, PT, R199, 0x58, !P5 ;  /* 0x00000058c700780c */ /* 0x000fc40006fa4270 */
[----:B------:R-:W-:Y:S02]  /*13e10*/  FSEL R176, R176, -INF , !P2 ;  /* 0xff800000b0b07808 */ /* 0x000fe40005000000 */
[----:B------:R-:W-:Y:S02]  /*13e20*/  LOP3.LUT P2, RZ, R229, 0x400, RZ, 0xc0, !PT ;  /* 0x00000400e5ff7812 */ /* 0x000fe4000784c0ff */
[----:B------:R-:W-:Y:S02]  /*13e30*/  FSEL R190, R190, -INF , !P4 ;  /* 0xff800000bebe7808 */ /* 0x000fe40006000000 */
[----:B------:R-:W-:Y:S02]  /*13e40*/  ISETP.GT.AND P2, PT, R199, 0x31, !P2 ;  /* 0x00000031c700780c */ /* 0x000fe40005744270 */
[C---:B------:R-:W-:Y:S02]  /*13e50*/  ISETP.LT.OR P5, PT, R227.reuse, 0x59, P5 ;  /* 0x00000059e300780c */ /* 0x040fe40002fa1670 */
[----:B------:R-:W-:-:S02]  /*13e60*/  ISETP.LT.OR P2, PT, R227, 0x32, P2 ;  /* 0x00000032e300780c */ /* 0x000fc40001741670 */
[----:B------:R-:W-:Y:S02]  /*13e70*/  FSEL R192, R192, -INF , !P5 ;  /* 0xff800000c0c07808 */ /* 0x000fe40006800000 */
[----:B------:R-:W-:Y:S02]  /*13e80*/  FSEL R177, R177, -INF , !P2 ;  /* 0xff800000b1b17808 */ /* 0x000fe40005000000 */
[----:B------:R-:W-:Y:S02]  /*13e90*/  LOP3.LUT P2, RZ, R229, 0x200, RZ, 0xc0, !PT ;  /* 0x00000200e5ff7812 */ /* 0x000fe4000784c0ff */
[----:B0-----:R-:W-:Y:S01]  /*13ea0*/  FMNMX.FTZ R7, R7, R13, !PT ;  /* 0x0000000d07077209 */ /* 0x001fe20007810000 */
[----:B------:R-:W-:Y:S01]  /*13eb0*/  IMAD.U32 R13, RZ, RZ, UR36 ;  /* 0x00000024ff0d7e24 */ /* 0x000fe2000f8e00ff */
[----:B------:R-:W-:-:S03]  /*13ec0*/  ISETP.GT.AND P2, PT, R199, 0x38, !P2 ;  /* 0x00000038c700780c */ /* 0x000fc60005744270 */
[----:B------:R-:W-:Y:S01]  /*13ed0*/  FMUL.FTZ R154, R7, R13 ;  /* 0x0000000d079a7220 */ /* 0x000fe20000410000 */
        /* <DEDUP_REMOVED lines=23> */
[----:B------:R-:W-:Y:S02]  /*14050*/  FSEL R155, R7, RZ, P2 ;  /* 0x000000ff079b7208 */ /* 0x000fe40001000000 */
[----:B------:R-:W-:Y:S02]  /*14060*/  FSEL R154, R154, RZ, P2 ;  /* 0x000000ff9a9a7208 */ /* 0x000fe40001000000 */
[----:B------:R-:W-:Y:S01]  /*14070*/  ISETP.GT.AND P2, PT, R199, RZ, !P3 ;  /* 0x000000ffc700720c */ /* 0x000fe20005f44270 */
[----:B------:R-:W-:Y:S02]  /*14080*/  FADD.FTZ R155, -R155, R215 ;  /* 0x000000d79b9b7221 */ /* 0x000fe40000010100 */
[-CC-:B------:R-:W-:Y:S01]  /*14090*/  FFMA.FTZ R162, R162, R13.reuse, -R154.reuse ;  /* 0x0000000da2a27223 */ /* 0x180fe2000001089a */
[----:B------:R-:W-:Y:S01]  /*140a0*/  ISETP.LT.OR P2, PT, R227, 0x1, P2 ;  /* 0x00000001e300780c */ /* 0x000fe20001741670 */
[-C--:B------:R-:W-:Y:S01]  /*140b0*/  FMUL.FTZ R155, R155, R13.reuse ;  /* 0x0000000d9b9b7220 */ /* 0x080fe20000410000 */
[-CC-:B------:R-:W-:Y:S01]  /*140c0*/  FFMA.FTZ R152, R152, R13.reuse, -R154.reuse ;  /* 0x0000000d98987223 */ /* 0x180fe2000001089a */
[-CC-:B------:R-:W-:Y:S01]  /*140d0*/  FFMA.FTZ R163, R163, R13.reuse, -R154.reuse ;  /* 0x0000000da3a37223 */ /* 0x180fe2000001089a */
[----:B------:R-:W-:Y:S01]  /*140e0*/  FSEL R194, R12, -INF , !P2 ;  /* 0xff8000000cc27808 */ /* 0x000fe20005000000 */
[----:B------:R-:W-:Y:S01]  /*140f0*/  MUFU.EX2 R162, R162 ;  /* 0x000000a200a27308 */ /* 0x000fe20000000800 */
[----:B------:R-:W-:Y:S01]  /*14100*/  ISETP.GT.AND P2, PT, R199, 0x59, !P6 ;  /* 0x00000059c700780c */ /* 0x000fe20007744270 */
[-CC-:B------:R-:W-:Y:S01]  /*14110*/  FFMA.FTZ R228, R228, R13.reuse, -R154.reuse ;  /* 0x0000000de4e47223 */ /* 0x180fe2000001089a */
[----:B------:R-:W-:Y:S01]  /*14120*/  FMNMX.FTZ R12, R194, R214, !PT ;  /* 0x000000d6c20c7209 */ /* 0x000fe20007810000 */
[-CC-:B------:R-:W-:Y:S01]  /*14130*/  FFMA.FTZ R158, R158, R13.reuse, -R154.reuse ;  /* 0x0000000d9e9e7223 */ /* 0x180fe2000001089a */
[----:B------:R-:W-:Y:S01]  /*14140*/  ISETP.LT.OR P2, PT, R227, 0x5a, P2 ;  /* 0x0000005ae300780c */ /* 0x000fe20001741670 */
[-CC-:B------:R-:W-:Y:S01]  /*14150*/  FFMA.FTZ R159, R159, R13.reuse, -R154.reuse ;  /* 0x0000000d9f9f7223 */ /* 0x180fe2000001089a */
[----:B------:R-:W-:Y:S01]  /*14160*/  FMNMX.FTZ R12, R153, R12, !PT ;  /* 0x0000000c990c7209 */ /* 0x000fe20007810000 */
[----:B------:R-:W0:Y:S01]  /*14170*/  MUFU.EX2 R155, R155 ;  /* 0x0000009b009b7308 */ /* 0x000e220000000800 */
[----:B------:R-:W-:Y:S01]  /*14180*/  FSEL R193, R193, -INF , !P2 ;  /* 0xff800000c1c17808 */ /* 0x000fe20005000000 */
[-CC-:B------:R-:W-:Y:S01]  /*14190*/  FFMA.FTZ R164, R164, R13.reuse, -R154.reuse ;  /* 0x0000000da4a47223 */ /* 0x180fe2000001089a */
[----:B------:R-:W-:Y:S01]  /*141a0*/  FMNMX.FTZ R12, R156, R12, !PT ;  /* 0x0000000c9c0c7209 */ /* 0x000fe20007810000 */
[-CC-:B------:R-:W-:Y:S01]  /*141b0*/  FFMA.FTZ R165, R165, R13.reuse, -R154.reuse ;  /* 0x0000000da5a57223 */ /* 0x180fe2000001089a */
[-CC-:B------:R-:W-:Y:S01]  /*141c0*/  FFMA.FTZ R168, R168, R13.reuse, -R154.reuse ;  /* 0x0000000da8a87223 */ /* 0x180fe2000001089a */
[-CC-:B------:R-:W-:Y:S01]  /*141d0*/  FFMA.FTZ R169, R169, R13.reuse, -R154.reuse ;  /* 0x0000000da9a97223 */ /* 0x180fe2000001089a */
[----:B------:R-:W-:Y:S01]  /*141e0*/  FMNMX.FTZ R12, R157, R12, !PT ;  /* 0x0000000c9d0c7209 */ /* 0x000fe20007810000 */
[----:B------:R-:W1:Y:S01]  /*141f0*/  MUFU.EX2 R152, R152 ;  /* 0x0000009800987308 */ /* 0x000e620000000800 */
[-CC-:B------:R-:W-:Y:S01]  /*14200*/  FFMA.FTZ R172, R172, R13.reuse, -R154.reuse ;  /* 0x0000000dacac7223 */ /* 0x180fe2000001089a */
[-CC-:B------:R-:W-:Y:S01]  /*14210*/  FFMA.FTZ R173, R173, R13.reuse, -R154.reuse ;  /* 0x0000000dadad7223 */ /* 0x180fe2000001089a */
[----:B------:R-:W-:Y:S01]  /*14220*/  FMNMX.FTZ R12, R160, R12, !PT ;  /* 0x0000000ca00c7209 */ /* 0x000fe20007810000 */
[-CC-:B------:R-:W-:Y:S01]  /*14230*/  FFMA.FTZ R212, R212, R13.reuse, -R154.reuse ;  /* 0x0000000dd4d47223 */ /* 0x180fe2000001089a */
[-CC-:B------:R-:W-:Y:S01]  /*14240*/  FFMA.FTZ R213, R213, R13.reuse, -R154.reuse ;  /* 0x0000000dd5d57223 */ /* 0x180fe2000001089a */
[----:B------:R-:W-:Y:S01]  /*14250*/  FFMA.FTZ R180, R180, R13, -R154 ;  /* 0x0000000db4b47223 */ /* 0x000fe2000001089a */
[----:B------:R-:W-:Y:S01]  /*14260*/  FMNMX.FTZ R12, R161, R12, !PT ;  /* 0x0000000ca10c7209 */ /* 0x000fe20007810000 */
[----:B------:R-:W3:Y:S01]  /*14270*/  MUFU.EX2 R163, R163 ;  /* 0x000000a300a37308 */ /* 0x000ee20000000800 */
[----:B0-----:R-:W-:Y:S01]  /*14280*/  FFMA.FTZ R3, R155, R3, R162 ;  /* 0x000000039b037223 */ /* 0x001fe200000100a2 */
[-CC-:B------:R-:W-:Y:S01]  /*14290*/  FFMA.FTZ R181, R181, R13.reuse, -R154.reuse ;  /* 0x0000000db5b57223 */ /* 0x180fe2000001089a */
[----:B------:R-:W-:Y:S01]  /*142a0*/  FMNMX.FTZ R12, R166, R12, !PT ;  /* 0x0000000ca60c7209 */ /* 0x000fe20007810000 */
[-CC-:B------:R-:W-:Y:S01]  /*142b0*/  FFMA.FTZ R184, R184, R13.reuse, -R154.reuse ;  /* 0x0000000db8b87223 */ /* 0x180fe2000001089a */
[-CC-:B------:R-:W-:Y:S01]  /*142c0*/  FFMA.FTZ R185, R185, R13.reuse, -R154.reuse ;  /* 0x0000000db9b97223 */ /* 0x180fe2000001089a */
[-CC-:B------:R-:W-:Y:S01]  /*142d0*/  FFMA.FTZ R188, R188, R13.reuse, -R154.reuse ;  /* 0x0000000dbcbc7223 */ /* 0x180fe2000001089a */
[----:B------:R-:W-:Y:S01]  /*142e0*/  FMNMX.FTZ R12, R167, R12, !PT ;  /* 0x0000000ca70c7209 */ /* 0x000fe20007810000 */
[----:B------:R-:W0:Y:S01]  /*142f0*/  MUFU.EX2 R228, R228 ;  /* 0x000000e400e47308 */ /* 0x000e220000000800 */
[C---:B-1----:R-:W-:Y:S01]  /*14300*/  FADD.FTZ R3, R152.reuse, R3 ;  /* 0x0000000398037221 */ /* 0x042fe20000010000 */
[----:B------:R-:W-:Y:S01]  /*14310*/  F2FP.F16.F32.PACK_AB R152, R152, R162 ;  /* 0x000000a29898723e */ /* 0x000fe200000000ff */
[-CC-:B------:R-:W-:Y:S01]  /*14320*/  FFMA.FTZ R189, R189, R13.reuse, -R154.reuse ;  /* 0x0000000dbdbd7223 */ /* 0x180fe2000001089a */
[----:B------:R-:W-:Y:S01]  /*14330*/  FMNMX.FTZ R12, R170, R12, !PT ;  /* 0x0000000caa0c7209 */ /* 0x000fe20007810000 */
[-CC-:B------:R-:W-:Y:S01]  /*14340*/  FFMA.FTZ R216, R216, R13.reuse, -R154.reuse ;  /* 0x0000000dd8d87223 */ /* 0x180fe2000001089a */
[-CC-:B------:R-:W-:Y:S01]  /*14350*/  FFMA.FTZ R226, R226, R13.reuse, -R154.reuse ;  /* 0x0000000de2e27223 */ /* 0x180fe2000001089a */
[-CC-:B------:R-:W-:Y:S01]  /*14360*/  FFMA.FTZ R195, R195, R13.reuse, -R154.reuse ;  /* 0x0000000dc3c37223 */ /* 0x180fe2000001089a */
[----:B------:R-:W-:Y:S01]  /*14370*/  FMNMX.FTZ R12, R171, R12, !PT ;  /* 0x0000000cab0c7209 */ /* 0x000fe20007810000 */
[----:B------:R-:W1:Y:S01]  /*14380*/  MUFU.EX2 R158, R158 ;  /* 0x0000009e009e7308 */ /* 0x000e620000000800 */
[----:B---3--:R-:W-:Y:S01]  /*14390*/  FADD.FTZ R3, R163, R3 ;  /* 0x00000003a3037221 */ /* 0x008fe20000010000 */
[----:B------:R-:W-:Y:S01]  /*143a0*/  FFMA.FTZ R154, R196, R13, -R154 ;  /* 0x0000000dc49a7223 */ /* 0x000fe2000001089a */
[----:B------:R-:W-:Y:S01]  /*143b0*/  FMNMX.FTZ R12, R174, R12, !PT ;  /* 0x0000000cae0c7209 */ /* 0x000fe20007810000 */
[-C--:B------:R-:W-:Y:S01]  /*143c0*/  FMUL.FTZ R24, R24, R155.reuse ;  /* 0x0000009b18187220 */ /* 0x080fe20000410000 */
[-C--:B------:R-:W-:Y:S01]  /*143d0*/  FMUL.FTZ R25, R25, R155.reuse ;  /* 0x0000009b19197220 */ /* 0x080fe20000410000 */
[-C--:B------:R-:W-:Y:S01]  /*143e0*/  FMUL.FTZ R28, R28, R155.reuse ;  /* 0x0000009b1c1c7220 */ /* 0x080fe20000410000 */
[----:B------:R-:W-:Y:S01]  /*143f0*/  FMNMX.FTZ R12, R175, R12, !PT ;  /* 0x0000000caf0c7209 */ /* 0x000fe20007810000 */
[----:B------:R-:W3:Y:S01]  /*14400*/  MUFU.EX2 R159, R159 ;  /* 0x0000009f009f7308 */ /* 0x000ee20000000800 */
[----:B0-----:R-:W-:Y:S01]  /*14410*/  FADD.FTZ R3, R228, R3 ;  /* 0x00000003e4037221 */ /* 0x001fe20000010000 */
[-C--:B------:R-:W-:Y:S01]  /*14420*/  FMUL.FTZ R29, R29, R155.reuse ;  /* 0x0000009b1d1d7220 */ /* 0x080fe20000410000 */
[----:B------:R-:W-:Y:S01]  /*14430*/  FMNMX.FTZ R12, R176, R12, !PT ;  /* 0x0000000cb00c7209 */ /* 0x000fe20007810000 */
[-C--:B------:R-:W-:Y:S01]  /*14440*/  FMUL.FTZ R32, R32, R155.reuse ;  /* 0x0000009b20207220 */ /* 0x080fe20000410000 */
[-C--:B------:R-:W-:Y:S01]  /*14450*/  FMUL.FTZ R33, R33, R155.reuse ;  /* 0x0000009b21217220 */ /* 0x080fe20000410000 */
[-C--:B------:R-:W-:Y:S01]  /*14460*/  FMUL.FTZ R36, R36, R155.reuse ;  /* 0x0000009b24247220 */ /* 0x080fe20000410000 */
[----:B------:R-:W-:Y:S01]  /*14470*/  FMNMX.FTZ R12, R177, R12, !PT ;  /* 0x0000000cb10c7209 */ /* 0x000fe20007810000 */
[----:B------:R-:W0:Y:S01]  /*14480*/  MUFU.EX2 R164, R164 ;  /* 0x000000a400a47308 */ /* 0x000e220000000800 */
[----:B-1----:R-:W-:Y:S01]  /*14490*/  FADD.FTZ R3, R158, R3 ;  /* 0x000000039e037221 */ /* 0x002fe20000010000 */
[-C--:B------:R-:W-:Y:S01]  /*144a0*/  FMUL.FTZ R37, R37, R155.reuse ;  /* 0x0000009b25257220 */ /* 0x080fe20000410000 */
[----:B------:R-:W-:Y:S01]  /*144b0*/  FMNMX.FTZ R12, R178, R12, !PT ;  /* 0x0000000cb20c7209 */ /* 0x000fe20007810000 */
[-C--:B------:R-:W-:Y:S01]  /*144c0*/  FMUL.FTZ R40, R40, R155.reuse ;  /* 0x0000009b28287220 */ /* 0x080fe20000410000 */
[-C--:B------:R-:W-:Y:S01]  /*144d0*/  FMUL.FTZ R41, R41, R155.reuse ;  /* 0x0000009b29297220 */ /* 0x080fe20000410000 */
[-C--:B------:R-:W-:Y:S01]  /*144e0*/  FMUL.FTZ R44, R44, R155.reuse ;  /* 0x0000009b2c2c7220 */ /* 0x080fe20000410000 */
[----:B------:R-:W-:Y:S01]  /*144f0*/  FMNMX.FTZ R12, R179, R12, !PT ;  /* 0x0000000cb30c7209 */ /* 0x000fe20007810000 */
[----:B------:R-:W1:Y:S01]  /*14500*/  MUFU.EX2 R165, R165 ;  /* 0x000000a500a57308 */ /* 0x000e620000000800 */
        /* <DEDUP_REMOVED lines=34> */
[-C--:B------:R-:W-:Y:S01]  /*14730*/  FMUL.FTZ R80, R80, R155.reuse ;  /* 0x0000009b50507220 */ /* 0x080fe20000410000 */
[----:B------:R-:W0:Y:S01]  /*14740*/  SHFL.BFLY PT, R162, R12, 0x2, 0x1f ;  /* 0x0c401f000ca27f89 */ /* 0x000e2200000e0000 */
[-C--:B------:R-:W-:Y:S01]  /*14750*/  FMUL.FTZ R81, R81, R155.reuse ;  /* 0x0000009b51517220 */ /* 0x080fe20000410000 */
[-C--:B------:R-:W-:Y:S01]  /*14760*/  FMUL.FTZ R84, R84, R155.reuse ;  /* 0x0000009b54547220 */ /* 0x080fe20000410000 */
[-C--:B------:R-:W-:Y:S01]  /*14770*/  FMUL.FTZ R85, R85, R155.reuse ;  /* 0x0000009b55557220 */ /* 0x080fe20000410000 */
[----:B------:R-:W4:Y:S01]  /*14780*/  MUFU.EX2 R212, R212 ;  /* 0x000000d400d47308 */ /* 0x000f220000000800 */
        /* <DEDUP_REMOVED lines=18> */
[-C--:B------:R-:W-:Y:S01]  /*148b0*/  FMUL.FTZ R113, R113, R155.reuse ;  /* 0x0000009b71717220 */ /* 0x080fe20000410000 */
[----:B0-----:R-:W-:Y:S01]  /*148c0*/  FMNMX.FTZ R12, R12, R162, !PT ;  /* 0x000000a20c0c7209 */ /* 0x001fe20007810000 */
[-C--:B------:R-:W-:Y:S01]  /*148d0*/  FMUL.FTZ R116, R116, R155.reuse ;  /* 0x0000009b74747220 */ /* 0x080fe20000410000 */
[-C--:B------:R-:W-:Y:S01]  /*148e0*/  FMUL.FTZ R117, R117, R155.reuse ;  /* 0x0000009b75757220 */ /* 0x080fe20000410000 */
[-C--:B------:R-:W-:Y:S01]  /*148f0*/  FMUL.FTZ R120, R120, R155.reuse ;  /* 0x0000009b78787220 */ /* 0x080fe20000410000 */
[----:B------:R-:W0:Y:S01]  /*14900*/  MUFU.EX2 R181, R181 ;  /* 0x000000b500b57308 */ /* 0x000e220000000800 */
[----:B------:R-:W4:Y:S01]  /*14910*/  SHFL.BFLY PT, R162, R12, 0x1, 0x1f ;  /* 0x0c201f000ca27f89 */ /* 0x000f2200000e0000 */
[----:B-1----:R-:W-:Y:S01]  /*14920*/  FADD.FTZ R3, R213, R3 ;  /* 0x00000003d5037221 */ /* 0x002fe20000010000 */
        /* <DEDUP_REMOVED lines=18> */
[----:B------:R-:W-:-:S03]  /*14a50*/  FMUL.FTZ R149, R149, R155 ;  /* 0x0000009b95957220 */ /* 0x000fc60000410000 */
[----:B------:R-:W0:Y:S01]  /*14a60*/  MUFU.EX2 R188, R188 ;  /* 0x000000bc00bc7308 */ /* 0x000e220000000800 */
[----:B----4-:R-:W-:-:S04]  /*14a70*/  FMNMX.FTZ R12, R12, R162, !PT ;  /* 0x000000a20c0c7209 */ /* 0x010fc80007810000 */
[C---:B------:R-:W-:Y:S01]  /*14a80*/  FSETP.NEU.FTZ.AND P2, PT, R12.reuse, -INF , PT ;  /* 0xff8000000c00780b */ /* 0x040fe20003f5d000 */
[----:B------:R-:W-:Y:S02]  /*14a90*/  FMUL.FTZ R162, R12, R13 ;  /* 0x0000000d0ca27220 */ /* 0x000fe40000410000 */
[----:B------:R-:W4:Y:S03]  /*14aa0*/  MUFU.EX2 R189, R189 ;  /* 0x000000bd00bd7308 */ /* 0x000f260000000800 */
[----:B------:R-:W-:-:S05]  /*14ab0*/  FSEL R162, R162, RZ, P2 ;  /* 0x000000ffa2a27208 */ /* 0x000fca0001000000 */
[-CC-:B------:R-:W-:Y:S01]  /*14ac0*/  FFMA.FTZ R198, R160, R13.reuse, -R162.reuse ;  /* 0x0000000da0c67223 */ /* 0x180fe200000108a2 */
[----:B------:R-:W5:Y:S01]  /*14ad0*/  MUFU.EX2 R216, R216 ;  /* 0x000000d800d87308 */ /* 0x000f620000000800 */
[----:B------:R-:W-:Y:S01]  /*14ae0*/  F2FP.F16.F32.PACK_AB R160, R169, R168 ;  /* 0x000000a8a9a0723e */ /* 0x000fe200000000ff */
[----:B-1----:R-:W-:Y:S01]  /*14af0*/  FADD.FTZ R168, R184, R3 ;  /* 0x00000003b8a87221 */ /* 0x002fe20000010000 */
[-CC-:B------:R-:W-:Y:S01]  /*14b00*/  FFMA.FTZ R196, R170, R13.reuse, -R162.reuse ;  /* 0x0000000daac47223 */ /* 0x180fe200000108a2 */
[-CC-:B------:R-:W-:Y:S01]  /*14b10*/  FFMA.FTZ R199, R156, R13.reuse, -R162.reuse ;  /* 0x0000000d9cc77223 */ /* 0x180fe200000108a2 */
[-C--:B------:R-:W-:Y:S01]  /*14b20*/  FFMA.FTZ R197, R166, R13.reuse, -R162 ;  /* 0x0000000da6c57223 */ /* 0x080fe200000108a2 */
[----:B---3--:R-:W-:Y:S01]  /*14b30*/  FADD.FTZ R3, R185, R168 ;  /* 0x000000a8b9037221 */ /* 0x008fe20000010000 */
[----:B------:R-:W-:Y:S01]  /*14b40*/  F2FP.F16.F32.PACK_AB R156, R159, R158 ;  /* 0x0000009e9f9c723e */ /* 0x000fe200000000ff */
[----:B------:R-:W1:Y:S01]  /*14b50*/  MUFU.EX2 R226, R226 ;  /* 0x000000e200e27308 */ /* 0x000e620000000800 */
[----:B------:R-:W-:Y:S01]  /*14b60*/  F2FP.F16.F32.PACK_AB R158, R165, R164 ;  /* 0x000000a4a59e723e */ /* 0x000fe200000000ff */
[----:B0-----:R-:W-:Y:S01]  /*14b70*/  FADD.FTZ R170, R188, R3 ;  /* 0x00000003bcaa7221 */ /* 0x001fe20000010000 */
[----:B------:R-:W-:Y:S01]  /*14b80*/  F2FP.F16.F32.PACK_AB R166, R181, R180 ;  /* 0x000000b4b5a6723e */ /* 0x000fe200000000ff */
[-C--:B------:R-:W-:Y:S01]  /*14b90*/  FFMA.FTZ R215, R194, R13.reuse, -R162 ;  /* 0x0000000dc2d77223 */ /* 0x080fe200000108a2 */
[----:B------:R-:W-:Y:S01]  /*14ba0*/  FSEL R165, R12, RZ, P2 ;  /* 0x000000ff0ca57208 */ /* 0x000fe20001000000 */
[----:B----4-:R-:W-:Y:S01]  /*14bb0*/  FADD.FTZ R3, R189, R170 ;  /* 0x000000aabd037221 */ /* 0x010fe20000010000 */
[-CC-:B------:R-:W-:Y:S01]  /*14bc0*/  FFMA.FTZ R194, R153, R13.reuse, -R162.reuse ;  /* 0x0000000d99c27223 */ /* 0x180fe200000108a2 */
[----:B------:R-:W0:Y:S01]  /*14bd0*/  MUFU.EX2 R195, R195 ;  /* 0x000000c300c37308 */ /* 0x000e220000000800 */
[-CC-:B------:R-:W-:Y:S01]  /*14be0*/  FFMA.FTZ R157, R157, R13.reuse, -R162.reuse ;  /* 0x0000000d9d9d7223 */ /* 0x180fe200000108a2 */
[----:B-----5:R-:W-:Y:S01]  /*14bf0*/  FADD.FTZ R3, R216, R3 ;  /* 0x00000003d8037221 */ /* 0x020fe20000010000 */
[-CC-:B------:R-:W-:Y:S01]  /*14c00*/  FFMA.FTZ R153, R174, R13.reuse, -R162.reuse ;  /* 0x0000000dae997223 */ /* 0x180fe200000108a2 */
[-CC-:B------:R-:W-:Y:S01]  /*14c10*/  FFMA.FTZ R161, R161, R13.reuse, -R162.reuse ;  /* 0x0000000da1a17223 */ /* 0x180fe200000108a2 */
[-CC-:B------:R-:W-:Y:S01]  /*14c20*/  FFMA.FTZ R167, R167, R13.reuse, -R162.reuse ;  /* 0x0000000da7a77223 */ /* 0x180fe200000108a2 */
[-CC-:B------:R-:W-:Y:S01]  /*14c30*/  FFMA.FTZ R171, R171, R13.reuse, -R162.reuse ;  /* 0x0000000dabab7223 */ /* 0x180fe200000108a2 */
[-CC-:B------:R-:W-:Y:S01]  /*14c40*/  FFMA.FTZ R175, R175, R13.reuse, -R162.reuse ;  /* 0x0000000dafaf7223 */ /* 0x180fe200000108a2 */
[----:B------:R-:W-:Y:S01]  /*14c50*/  MUFU.EX2 R215, R215 ;  /* 0x000000d700d77308 */ /* 0x000fe20000000800 */
[----:B-1----:R-:W-:Y:S01]  /*14c60*/  FADD.FTZ R180, R226, R3 ;  /* 0x00000003e2b47221 */ /* 0x002fe20000010000 */
        /* <DEDUP_REMOVED lines=16> */
[----:B------:R-:W-:Y:S01]  /*14d70*/  FFMA.FTZ R193, R193, R13, -R162 ;  /* 0x0000000dc1c17223 */ /* 0x000fe200000108a2 */
[----:B------:R-:W-:-:S02]  /*14d80*/  F2FP.F16.F32.PACK_AB R162, R173, R172 ;  /* 0x000000acada2723e */ /* 0x000fc400000000ff */
[----:B------:R-:W-:Y:S02]  /*14d90*/  F2FP.F16.F32.PACK_AB R164, R213, R212 ;  /* 0x000000d4d5a4723e */ /* 0x000fe400000000ff */
[----:B------:R-:W-:Y:S01]  /*14da0*/  F2FP.F16.F32.PACK_AB R168, R185, R184 ;  /* 0x000000b8b9a8723e */ /* 0x000fe200000000ff */
[----:B------:R-:W0:Y:S01]  /*14db0*/  MUFU.EX2 R180, R180 ;  /* 0x000000b400b47308 */ /* 0x000e220000000800 */
[----:B------:R-:W-:Y:S02]  /*14dc0*/  F2FP.F16.F32.PACK_AB R170, R189, R188 ;  /* 0x000000bcbdaa723e */ /* 0x000fe400000000ff */
[----:B------:R-:W-:-:S05]  /*14dd0*/  F2FP.F16.F32.PACK_AB R172, R226, R216 ;  /* 0x000000d8e2ac723e */ /* 0x000fca00000000ff */
[----:B------:R-:W1:Y:S08]  /*14de0*/  MUFU.EX2 R157, R157 ;  /* 0x0000009d009d7308 */ /* 0x000e700000000800 */
[----:B------:R3:W4:Y:S01]  /*14df0*/  MUFU.EX2 R174, R154 ;  /* 0x0000009a00ae7308 */ /* 0x0007220000000800 */
        /* <DEDUP_REMOVED lines=8> */
[----:B---3--:R-:W-:Y:S01]  /*14e80*/  F2FP.F16.F32.PACK_AB R154, R228, R163 ;  /* 0x000000a3e49a723e */ /* 0x008fe200000000ff */
[-C--:B------:R-:W-:Y:S01]  /*14e90*/  FMUL.FTZ R39, R39, R180.reuse ;  /* 0x000000b427277220 */ /* 0x080fe20000410000 */
[----:B-1----:R-:W-:Y:S01]  /*14ea0*/  F2FP.F16.F32.PACK_AB R155, R157, R199 ;  /* 0x000000c79d9b723e */ /* 0x002fe200000000ff */
[-C--:B------:R-:W-:Y:S01]  /*14eb0*/  FMUL.FTZ R42, R42, R180.reuse ;  /* 0x000000b42a2a7220 */ /* 0x080fe20000410000 */
[-C--:B------:R-:W-:Y:S01]  /*14ec0*/  FMUL.FTZ R43, R43, R180.reuse ;  /* 0x000000b42b2b7220 */ /* 0x080fe20000410000 */
[-C--:B------:R-:W-:Y:S01]  /*14ed0*/  FMUL.FTZ R46, R46, R180.reuse ;  /* 0x000000b42e2e7220 */ /* 0x080fe20000410000 */
[-C--:B------:R-:W-:Y:S01]  /*14ee0*/  FMUL.FTZ R47, R47, R180.reuse ;  /* 0x000000b42f2f7220 */ /* 0x080fe20000410000 */
[----:B------:R1:W-:Y:S01]  /*14ef0*/  MUFU.EX2 R163, R153 ;  /* 0x0000009900a37308 */ /* 0x0003e20000000800 */
[C---:B----4-:R-:W-:Y:S01]  /*14f00*/  FADD.FTZ R3, R174.reuse, R3 ;  /* 0x00000003ae037221 */ /* 0x050fe20000010000 */
[----:B------:R-:W-:Y:S01]  /*14f10*/  F2FP.F16.F32.PACK_AB R174, R174, R195 ;  /* 0x000000c3aeae723e */ /* 0x000fe200000000ff */
[-C--:B------:R-:W-:Y:S01]  /*14f20*/  FMUL.FTZ R50, R50, R180.reuse ;  /* 0x000000b432327220 */ /* 0x080fe20000410000 */
[-C--:B------:R-:W-:Y:S01]  /*14f30*/  FMUL.FTZ R51, R51, R180.reuse ;  /* 0x000000b433337220 */ /* 0x080fe20000410000 */
[-C--:B------:R-:W-:Y:S01]  /*14f40*/  FMUL.FTZ R54, R54, R180.reuse ;  /* 0x000000b436367220 */ /* 0x080fe20000410000 */
[-C--:B------:R-:W-:Y:S01]  /*14f50*/  FMUL.FTZ R55, R55, R180.reuse ;  /* 0x000000b437377220 */ /* 0x080fe20000410000 */
[----:B------:R-:W-:Y:S01]  /*14f60*/  FMUL.FTZ R58, R58, R180 ;  /* 0x000000b43a3a7220 */ /* 0x000fe20000410000 */
[----:B------:R-:W3:Y:S01]  /*14f70*/  MUFU.EX2 R161, R161 ;  /* 0x000000a100a17308 */ /* 0x000ee20000000800 */
[----:B-1----:R-:W-:Y:S01]  /*14f80*/  FFMA.FTZ R153, R180, R0, R215 ;  /* 0x00000000b4997223 */ /* 0x002fe200000100d7 */
[-C--:B------:R-:W-:Y:S01]  /*14f90*/  FMUL.FTZ R59, R59, R180.reuse ;  /* 0x000000b43b3b7220 */ /* 0x080fe20000410000 */
[-C--:B------:R-:W-:Y:S01]  /*14fa0*/  FMUL.FTZ R62, R62, R180.reuse ;  /* 0x000000b43e3e7220 */ /* 0x080fe20000410000 */
[-C--:B------:R-:W-:Y:S01]  /*14fb0*/  FMUL.FTZ R63, R63, R180.reuse ;  /* 0x000000b43f3f7220 */ /* 0x080fe20000410000 */
[----:B------:R-:W-:Y:S01]  /*14fc0*/  FADD.FTZ R0, R194, R153 ;  /* 0x00000099c2007221 */ /* 0x000fe20000010000 */
[-C--:B------:R-:W-:Y:S01]  /*14fd0*/  FMUL.FTZ R66, R66, R180.reuse ;  /* 0x000000b442427220 */ /* 0x080fe20000410000 */
[-C--:B------:R-:W-:Y:S01]  /*14fe0*/  FMUL.FTZ R67, R67, R180.reuse ;  /* 0x000000b443437220 */ /* 0x080fe20000410000 */
[----:B------:R-:W1:Y:S01]  /*14ff0*/  MUFU.EX2 R159, R197 ;  /* 0x000000c5009f7308 */ /* 0x000e620000000800 */
[----:B------:R-:W-:Y:S01]  /*15000*/  FADD.FTZ R0, R199, R0 ;  /* 0x00000000c7007221 */ /* 0x000fe20000010000 */
[-C--:B------:R-:W-:Y:S01]  /*15010*/  FMUL.FTZ R70, R70, R180.reuse ;  /* 0x000000b446467220 */ /* 0x080fe20000410000 */
[-C--:B------:R-:W-:Y:S01]  /*15020*/  FMUL.FTZ R71, R71, R180.reuse ;  /* 0x000000b447477220 */ /* 0x080fe20000410000 */
[-C--:B------:R-:W-:Y:S01]  /*15030*/  FMUL.FTZ R74, R74, R180.reuse ;  /* 0x000000b44a4a7220 */ /* 0x080fe20000410000 */
[----:B------:R-:W-:Y:S01]  /*15040*/  FADD.FTZ R153, R157, R0 ;  /* 0x000000009d997221 */ /* 0x000fe20000010000 */
[-C--:B------:R-:W-:Y:S01]  /*15050*/  FMUL.FTZ R75, R75, R180.reuse ;  /* 0x000000b44b4b7220 */ /* 0x080fe20000410000 */
[----:B------:R-:W-:Y:S01]  /*15060*/  FMUL.FTZ R78, R78, R180 ;  /* 0x000000b44e4e7220 */ /* 0x000fe20000410000 */
[----:B------:R-:W4:Y:S01]  /*15070*/  MUFU.EX2 R167, R167 ;  /* 0x000000a700a77308 */ /* 0x000f220000000800 */
[----:B0-----:R-:W-:Y:S01]  /*15080*/  FADD.FTZ R0, R198, R153 ;  /* 0x00000099c6007221 */ /* 0x001fe20000010000 */
[----:B---3--:R-:W-:Y:S01]  /*15090*/  F2FP.F16.F32.PACK_AB R157, R161, R198 ;  /* 0x000000c6a19d723e */ /* 0x008fe200000000ff */
        /* <DEDUP_REMOVED lines=30> */
[C---:B-1----:R-:W-:Y:S01]  /*15280*/  FADD.FTZ R0, R171.reuse, R0 ;  /* 0x00000000ab007221 */ /* 0x042fe20000010000 */
[----:B------:R-:W-:Y:S01]  /*15290*/  F2FP.F16.F32.PACK_AB R161, R171, R196 ;  /* 0x000000c4aba1723e */ /* 0x000fe200000000ff */
[-C--:B------:R-:W-:Y:S01]  /*152a0*/  FMUL.FTZ R122, R122, R180.reuse ;  /* 0x000000b47a7a7220 */ /* 0x080fe20000410000 */
[-C--:B------:R-:W-:Y:S01]  /*152b0*/  FMUL.FTZ R123, R123, R180.reuse ;  /* 0x000000b47b7b7220 */ /* 0x080fe20000410000 */
[----:B------:R-:W-:Y:S01]  /*152c0*/  FADD.FTZ R0, R163, R0 ;  /* 0x00000000a3007221 */ /* 0x000fe20000010000 */
[-C--:B------:R-:W-:Y:S01]  /*152d0*/  FMUL.FTZ R126, R126, R180.reuse ;  /* 0x000000b47e7e7220 */ /* 0x080fe20000410000 */
        /* <DEDUP_REMOVED lines=20> */
[----:B------:R-:W-:-:S05]  /*15420*/  FMUL.FTZ R151, R151, R180 ;  /* 0x000000b497977220 */ /* 0x000fca0000410000 */
[----:B------:R-:W1:Y:S01]  /*15430*/  MUFU.EX2 R169, R182 ;  /* 0x000000b600a97308 */ /* 0x000e620000000800 */
[----:B---3--:R-:W-:Y:S01]  /*15440*/  FADD.FTZ R0, R178, R153 ;  /* 0x00000099b2007221 */ /* 0x008fe20000010000 */
[----:B------:R-:W-:-:S06]  /*15450*/  F2FP.F16.F32.PACK_AB R153, R194, R215 ;  /* 0x000000d7c299723e */ /* 0x000fcc00000000ff */
[----:B------:R-:W3:Y:S01]  /*15460*/  MUFU.EX2 R183, R183 ;  /* 0x000000b700b77308 */ /* 0x000ee20000000800 */
[C---:B0-----:R-:W-:Y:S01]  /*15470*/  FADD.FTZ R0, R179.reuse, R0 ;  /* 0x00000000b3007221 */ /* 0x041fe20000010000 */
[----:B------:R-:W-:-:S06]  /*15480*/  F2FP.F16.F32.PACK_AB R167, R179, R178 ;  /* 0x000000b2b3a7723e */ /* 0x000fcc00000000ff */
        /* <DEDUP_REMOVED lines=14> */
[----:B------:R-:W-:-:S03]  /*15570*/  F2FP.F16.F32.PACK_AB R173, R190, R173 ;  /* 0x000000adbead723e */ /* 0x000fc600000000ff */
[----:B-1----:R-:W-:-:S04]  /*15580*/  FADD.FTZ R0, R192, R181 ;  /* 0x000000b5c0007221 */ /* 0x002fc80000010000 */
[C---:B---3--:R-:W-:Y:S01]  /*15590*/  FADD.FTZ R0, R193.reuse, R0 ;  /* 0x00000000c1007221 */ /* 0x048fe20000010000 */
[----:B------:R-:W-:Y:S01]  /*155a0*/  F2FP.F16.F32.PACK_AB R175, R193, R192 ;  /* 0x000000c0c1af723e */ /* 0x000fe200000000ff */
[----:B------:R-:W-:Y:S06]  /*155b0*/  @!P0 BRA `(.L_x_12081) ;  /* 0x0000000000048947 */ /* 0x000fec0003800000 */
[----:B------:R-:W-:Y:S01]  /*155c0*/  BPT.TRAP 0x1 ;  /* 0x000000040000795c */ /* 0x000fe20000300000 */
.L_x_12081:
[----:B------:R0:W1:Y:S01]  /*155d0*/  SYNCS.PHASECHK.TRANS64.TRYWAIT P2, [R210+URZ+0x22850], R209 ;  /* 0x022850d1d20075a7 */ /* 0x000062000804017f */
[----:B------:R-:W-:Y:S05]  /*155e0*/  @!P0 BRA `(.L_x_12082) ;  /* 0x0000000000048947 */ /* 0x000fea0003800000 */
[----:B------:R-:W-:Y:S01]  /*155f0*/  BPT.TRAP 0x1 ;  /* 0x000000040000795c */ /* 0x000fe20000300000 */
.L_x_12082:
[----:B------:R-:W-:Y:S04]  /*15600*/  BSSY B0, `(.L_x_12083) ;  /* 0x0000004000007945 */ /* 0x000fe80003800000 */
[----:B-1----:R-:W-:Y:S05]  /*15610*/  @P2 BRA `(.L_x_12084) ;  /* 0x0000000000082947 */ /* 0x002fea0003800000 */
[----:B------:R-:W1:Y:S02]  /*15620*/  SYNCS.PHASECHK.TRANS64.TRYWAIT P2, [R210+URZ+0x22850], R209 ;  /* 0x022850d1d20075a7 */ /* 0x000e64000804017f */
[----:B-1----:R-:W-:Y:S05]  /*15630*/  @!P2 BRA `(.L_x_12085) ;  /* 0x000000c80044a947 */ /* 0x002fea0003800000 */
.L_x_12084:
[----:B------:R-:W-:Y:S05]  /*15640*/  BSYNC B0 ;  /* 0x0000000000007941 */ /* 0x000fea0003800000 */
.L_x_12083:
[----:B------:R-:W3:Y:S01]  /*15650*/  S2R R178, SR_TID.X ;  /* 0x0000000000b27919 */ /* 0x000ee20000002100 */
[----:B------:R-:W-:Y:S01]  /*15660*/  IMAD.MOV.U32 R177, RZ, RZ, 0x40000040 ;  /* 0x40000040ffb17424 */ /* 0x000fe200078e00ff */
[----:B------:R-:W-:Y:S05]  /*15670*/  WARPSYNC.ALL ;  /* 0x0000000000007948 */ /* 0x000fea0003800000 */
[----:B------:R-:W-:Y:S01]  /*15680*/  R2UR UR7, R177 ;  /* 0x00000000b10772ca */ /* 0x000fe200000e0000 */
[----:B------:R-:W-:Y:S01]  /*15690*/  IMAD R176, R2, 0xc00, R21 ;  /* 0x00000c0002b07824 */ /* 0x000fe200078e0215 */
[----:B------:R-:W-:Y:S01]  /*156a0*/  ISETP.GT.AND P2, PT, R6, R218, PT ;  /* 0x000000da0600720c */ /* 0x000fe20003f44270 */
[----:B012---:R-:W-:-:S02]  /*156b0*/  @!P1 VIADD R210, R210, 0x22860 ;  /* 0x00022860d2d29836 */ /* 0x007fc40000000000 */
[----:B------:R-:W-:Y:S01]  /*156c0*/  VIADD R6, R6, 0xffffffff ;  /* 0xffffffff06067836 */ /* 0x000fe20000000000 */
[----:B------:R-:W-:Y:S01]  /*156d0*/  R2UR UR6, R176 ;  /* 0x00000000b00672ca */ /* 0x000fe200000e0000 */
[----:B------:R-:W-:Y:S01]  /*156e0*/  IMAD.MOV.U32 R214, RZ, RZ, R12 ;  /* 0x000000ffffd67224 */ /* 0x000fe200078e000c */
[----:B------:R-:W-:Y:S01]  /*156f0*/  @!P1 PRMT R210, RZ, 0x654, R210 ;  /* 0x00000654ffd29816 */ /* 0x000fe200000000d2 */
[----:B------:R-:W-:Y:S01]  /*15700*/  IMAD.MOV.U32 R215, RZ, RZ, R7 ;  /* 0x000000ffffd77224 */ /* 0x000fe200078e0007 */
[----:B---3--:R-:W-:-:S05]  /*15710*/  SHF.R.U32.HI R178, RZ, 0x7, R178 ;  /* 0x00000007ffb27819 */ /* 0x008fca00000116b2 */
        /* <DEDUP_REMOVED lines=46> */
.L_x_12068:
[----:B------:R-:W-:Y:S05]  /*15a00*/  WARPSYNC.ALL ;  /* 0x0000000000007948 */ /* 0x000fea0003800000 */
[----:B------:R-:W3:Y:S01]  /*15a10*/  SHFL.BFLY PT, R4, R3, 0x2, 0x1f ;  /* 0x0c401f0003047f89 */ /* 0x000ee200000e0000 */
[----:B------:R-:W-:Y:S01]  /*15a20*/  VIADD R2, R2, 0x1 ;  /* 0x0000000102027836 */ /* 0x000fe20000000000 */
[----:B------:R4:W-:Y:S08]  /*15a30*/  BAR.ARV R20, 0x100 ;  /* 0x000400140000751d */ /* 0x0009f00000002000 */
[----:B------:R-:W-:Y:S06]  /*15a40*/  BAR.ARV 0x8, 0x180 ;  /* 0x0206000000007b1d */ /* 0x000fec0000002000 */
[----:B------:R-:W-:Y:S01]  /*15a50*/  ISETP.NE.AND P1, PT, R2, 0x2, PT ;  /* 0x000000020200780c */ /* 0x000fe20003f25270 */
[----:B------:R-:W-:Y:S01]  /*15a60*/  VIADD R234, R234, 0x1 ;  /* 0x00000001eaea7836 */ /* 0x000fe20000000000 */
[----:B------:R-:W5:Y:S01]  /*15a70*/  SHFL.BFLY PT, R9, R0, 0x2, 0x1f ;  /* 0x0c401f0000097f89 */ /* 0x000f6200000e0000 */
[----:B------:R-:W-:-:S02]  /*15a80*/  PLOP3.LUT P0, PT, PT, PT, PT, 0x8, 0x0 ;  /* 0x000000000000781c */ /* 0x000fc40003f0e170 */
[----:B------:R-:W-:Y:S01]  /*15a90*/  SEL R2, R2, RZ, P1 ;  /* 0x000000ff02027207 */ /* 0x000fe20000800000 */
[----:B---3--:R-:W-:-:S05]  /*15aa0*/  FADD.FTZ R4, R4, R3 ;  /* 0x0000000304047221 */ /* 0x008fca0000010000 */
[----:B------:R-:W3:Y:S01]  /*15ab0*/  SHFL.BFLY PT, R5, R4, 0x1, 0x1f ;  /* 0x0c201f0004057f89 */ /* 0x000ee200000e0000 */
[----:B-----5:R-:W-:Y:S01]  /*15ac0*/  FADD.FTZ R6, R9, R0 ;  /* 0x0000000009067221 */ /* 0x020fe20000010000 */
[----:B------:R-:W-:-:S04]  /*15ad0*/  IMAD.MOV.U32 R0, RZ, RZ, RZ ;  /* 0x000000ffff007224 */ /* 0x000fc800078e00ff */
[----:B------:R-:W5:Y:S01]  /*15ae0*/  SHFL.BFLY PT, R9, R6, 0x1, 0x1f ;  /* 0x0c201f0006097f89 */ /* 0x000f6200000e0000 */
[----:B---3--:R-:W-:Y:S01]  /*15af0*/  FADD.FTZ R8, R4, R5 ;  /* 0x0000000504087221 */ /* 0x008fe20000010000 */
[----:B------:R-:W-:Y:S01]  /*15b00*/  IMAD.MOV.U32 R5, RZ, RZ, RZ ;  /* 0x000000ffff057224 */ /* 0x000fe200078e00ff */
[----:B------:R-:W-:-:S03]  /*15b10*/  SEL R4, RZ, 0x1, P1 ;  /* 0x00000001ff047807 */ /* 0x000fc60000800000 */
[----:B------:R-:W-:Y:S02]  /*15b20*/  FSETP.NE.FTZ.AND P2, PT, R8, RZ, PT ;  /* 0x000000ff0800720b */ /* 0x000fe40003f55000 */
[----:B------:R-:W-:-:S11]  /*15b30*/  LOP3.LUT R19, R19, R4, RZ, 0x3c, !PT ;  /* 0x0000000413137212 */ /* 0x000fd600078e3cff */
[----:B------:R-:W3:Y:S01]  /*15b40*/  @P2 MUFU.LG2 R15, R8 ;  /* 0x00000008000f2308 */ /* 0x000ee20000000c00 */
[----:B------:R-:W-:Y:S01]  /*15b50*/  @P2 FMUL.FTZ R14, R13, 0.69314718246459960938 ;  /* 0x3f3172180d0e2820 */ /* 0x000fe20000410000 */
[----:B-----5:R-:W-:Y:S01]  /*15b60*/  FADD.FTZ R9, R6, R9 ;  /* 0x0000000906097221 */ /* 0x020fe20000010000 */
[----:B------:R-:W-:-:S04]  /*15b70*/  IMAD.MOV.U32 R6, RZ, RZ, -0x800000 ;  /* 0xff800000ff067424 */ /* 0x000fc800078e00ff */
[----:B------:R-:W-:Y:S01]  /*15b80*/  FSETP.NE.FTZ.AND P3, PT, R9, RZ, PT ;  /* 0x000000ff0900720b */ /* 0x000fe20003f75000 */
[----:B------:R-:W5:Y:S01]  /*15b90*/  @P2 MUFU.RCP R5, R8 ;  /* 0x0000000800052308 */ /* 0x000f620000001000 */
[----:B---3--:R-:W-:-:S11]  /*15ba0*/  @P2 FMUL.FTZ R15, R15, 0.69314718246459960938 ;  /* 0x3f3172180f0f2820 */ /* 0x008fd60000410000 */
[----:B------:R-:W3:Y:S01]  /*15bb0*/  @P3 MUFU.LG2 R16, R9 ;  /* 0x0000000900103308 */ /* 0x000ee20000000c00 */
[----:B------:R-:W-:Y:S01]  /*15bc0*/  @P3 FMUL.FTZ R13, R13, 0.69314718246459960938 ;  /* 0x3f3172180d0d3820 */ /* 0x000fe20000410000 */
[----:B------:R-:W-:Y:S01]  /*15bd0*/  @P2 FFMA.FTZ R6, R14, R7, R15 ;  /* 0x000000070e062223 */ /* 0x000fe2000001000f */
[-C--:B-----5:R-:W-:Y:S01]  /*15be0*/  FMUL.FTZ R167, R88, R5.reuse ;  /* 0x0000000558a77220 */ /* 0x0a0fe20000410000 */
[-C--:B------:R-:W-:Y:S01]  /*15bf0*/  FMUL.FTZ R169, R96, R5.reuse ;  /* 0x0000000560a97220 */ /* 0x080fe20000410000 */
[----:B------:R-:W-:-:S03]  /*15c00*/  FMUL.FTZ R171, R104, R5 ;  /* 0x0000000568ab7220 */ /* 0x000fc60000410000 */
[----:B------:R-:W5:Y:S01]  /*15c10*/  @P3 MUFU.RCP R0, R9 ;  /* 0x0000000900003308 */ /* 0x000f620000001000 */
        /* <DEDUP_REMOVED lines=16> */
[-C--:B-----5:R-:W-:Y:S01]  /*15d20*/  FMUL.FTZ R11, R51, R0.reuse ;  /* 0x00000000330b7220 */ /* 0x0a0fe20000410000 */
        /* <DEDUP_REMOVED lines=110> */
[----:B----4-:R-:W-:-:S07]  /*16410*/  @P3 FFMA.FTZ R5, R13, R12, R16 ;  /* 0x0000000c0d053223 */ /* 0x010fce0000010010 */
.L_x_11978:
[----:B------:R-:W-:Y:S05]  /*16420*/  WARPSYNC.ALL ;  /* 0x0000000000007948 */ /* 0x000fea0003800000 */
[----:B------:R-:W1:Y:S08]  /*16430*/  S2UR UR5, SR_CgaCtaId ;  /* 0x00000000000579c3 */ /* 0x000e700000008800 */
[----:B------:R-:W-:Y:S06]  /*16440*/  BAR.SYNC.DEFER_BLOCKING 0x5, 0x180 ;  /* 0x0146000000007b1d */ /* 0x000fec0000010000 */
[----:B------:R-:W-:Y:S01]  /*16450*/  UMOV UR4, 0x400 ;  /* 0x0000040000047882 */ /* 0x000fe20000000000 */
[----:B------:R-:W-:Y:S01]  /*16460*/  BSSY B0, `(.L_x_12087) ;  /* 0x00002de000007945 */ /* 0x000fe20003800000 */
[----:B-1----:R-:W-:-:S06]  /*16470*/  ULEA UR4, UR5, UR4, 0x18 ;  /* 0x0000000405047291 */ /* 0x002fcc000f8ec03f */
[----:B------:R-:W-:-:S05]  /*16480*/  IMAD.U32 R16, RZ, RZ, UR4 ;  /* 0x00000004ff107e24 */ /* 0x000fca000f8e00ff */
[----:B------:R1:W3:Y:S01]  /*16490*/  LDS.128 R80, [R16+0x228d0] ;  /* 0x0228d00010507984 */ /* 0x0002e20000000c00 */
[----:B------:R-:W-:Y:S06]  /*164a0*/  BAR.ARV 0x4, 0x180 ;  /* 0x0106000000007b1d */ /* 0x000fec0000002000 */
[----:B------:R-:W-:Y:S05]  /*164b0*/  @P0 BRA `(.L_x_12088) ;  /* 0x0000001c00c80947 */ /* 0x000fea0003800000 */
[----:B------:R-:W4:Y:S01]  /*164c0*/  LDL R14, [R1+0x18] ;  /* 0x00001800010e7983 */ /* 0x000f220000100800 */
[----:B------:R-:W-:Y:S05]  /*164d0*/  WARPSYNC.ALL ;  /* 0x0000000000007948 */ /* 0x000fea0003800000 */
[----:B------:R-:W0:Y:S01]  /*164e0*/  S2R R7, SR_SWINHI ;  /* 0x0000000000077919 */ /* 0x000e220000002f00 */
        /* <DEDUP_REMOVED lines=17> */
[----:B0-----:R-:W-:Y:S02]  /*16600*/  MOV R13, R7 ;  /* 0x00000007000d7202 */ /* 0x001fe40000000f00 */
        /* <DEDUP_REMOVED lines=33> */
[----:B------:R-:W0:Y:S01]  /*16820*/  LDC R0, c[0x0][0xbe8] ;  /* 0x0002fa00ff007b82 */ /* 0x000e220000000800 */
[----:B----4-:R-:W-:-:S07]  /*16830*/  IMAD.WIDE R126, R14, 0x2, R12 ;  /* 0x000000020e7e7825 */ /* 0x010fce00078e020c */
[----:B------:R-:W-:Y:S01]  /*16840*/  BAR.SYNC.DEFER_BLOCKING 0x1, 0x100 ;  /* 0x0044000000007b1d */ /* 0x000fe20000010000 */
[C---:B------:R-:W-:Y:S02]  /*16850*/  IADD3 R151, P1, R126.reuse, 0x20, RZ ;  /* 0x000000207e977810 */ /* 0x040fe40007f3e0ff */
[C---:B------:R-:W-:Y:S02]  /*16860*/  IADD3 R179, P2, R126.reuse, 0x40, RZ ;  /* 0x000000407eb37810 */ /* 0x040fe40007f5e0ff */
[----:B------:R-:W-:Y:S01]  /*16870*/  IADD3 R181, P3, R126, 0x60, RZ ;  /* 0x000000607eb57810 */ /* 0x000fe20007f7e0ff */
[--C-:B------:R-:W-:Y:S01]  /*16880*/  IMAD.X R21, RZ, RZ, R127.reuse, P1 ;  /* 0x000000ffff157224 */ /* 0x100fe200008e067f */
[----:B------:R-:W-:Y:S01]  /*16890*/  LOP3.LUT R20, R151, 0x380, RZ, 0xc0, !PT ;  /* 0x0000038097147812 */ /* 0x000fe200078ec0ff */
[--C-:B------:R-:W-:Y:S01]  /*168a0*/  IMAD.X R31, RZ, RZ, R127.reuse, P2 ;  /* 0x000000ffff1f7224 */ /* 0x100fe200010e067f */
[----:B-----5:R-:W-:Y:S01]  /*168b0*/  LOP3.LUT R30, R179, 0x380, RZ, 0xc0, !PT ;  /* 0x00000380b31e7812 */ /* 0x020fe200078ec0ff */
[----:B------:R-:W-:Y:S01]  /*168c0*/  IMAD.X R39, RZ, RZ, R127, P3 ;  /* 0x000000ffff277224 */ /* 0x000fe200018e067f */
[----:B------:R-:W-:-:S02]  /*168d0*/  LOP3.LUT R38, R181, 0x380, RZ, 0xc0, !PT ;  /* 0x00000380b5267812 */ /* 0x000fc400078ec0ff */
[----:B------:R-:W-:Y:S02]  /*168e0*/  SHF.R.U64 R20, R20, 0x3, RZ ;  /* 0x0000000314147819 */ /* 0x000fe400000012ff */
[----:B------:R-:W-:Y:S02]  /*168f0*/  IADD3 R46, P4, R126, 0x4000, RZ ;  /* 0x000040007e2e7810 */ /* 0x000fe40007f9e0ff */
[----:B------:R-:W-:Y:S02]  /*16900*/  SHF.R.U64 R30, R30, 0x3, RZ ;  /* 0x000000031e1e7819 */ /* 0x000fe400000012ff */
[----:B------:R-:W-:Y:S01]  /*16910*/  SHF.R.U64 R38, R38, 0x3, RZ ;  /* 0x0000000326267819 */ /* 0x000fe200000012ff */
[----:B------:R-:W-:Y:S01]  /*16920*/  IMAD.X R47, RZ, RZ, R127, P4 ;  /* 0x000000ffff2f7224 */ /* 0x000fe200020e067f */
[C---:B------:R-:W-:Y:S02]  /*16930*/  IADD3 R86, P5, R126.reuse, 0x4020, RZ ;  /* 0x000040207e567810 */ /* 0x040fe40007fbe0ff */
[----:B------:R-:W-:-:S02]  /*16940*/  IADD3 R90, P0, R126, 0x4040, RZ ;  /* 0x000040407e5a7810 */ /* 0x000fc40007f1e0ff */
[----:B------:R-:W-:Y:S01]  /*16950*/  LOP3.LUT R20, R20, R151, RZ, 0x3c, !PT ;  /* 0x0000009714147212 */ /* 0x000fe200078e3cff */
[--C-:B------:R-:W-:Y:S01]  /*16960*/  IMAD.X R87, RZ, RZ, R127.reuse, P5 ;  /* 0x000000ffff577224 */ /* 0x100fe200028e067f */
[----:B------:R-:W-:Y:S01]  /*16970*/  LOP3.LUT R30, R30, R179, RZ, 0x3c, !PT ;  /* 0x000000b31e1e7212 */ /* 0x000fe200078e3cff */
[----:B------:R-:W-:Y:S01]  /*16980*/  IMAD.X R91, RZ, RZ, R127, P0 ;  /* 0x000000ffff5b7224 */ /* 0x000fe200000e067f */
[----:B------:R-:W-:Y:S02]  /*16990*/  LOP3.LUT R38, R38, R181, RZ, 0x3c, !PT ;  /* 0x000000b526267212 */ /* 0x000fe400078e3cff */
[----:B------:R-:W-:Y:S02]  /*169a0*/  LOP3.LUT R151, R46, 0x380, RZ, 0xc0, !PT ;  /* 0x000003802e977812 */ /* 0x000fe400078ec0ff */
[----:B------:R-:W-:Y:S02]  /*169b0*/  LOP3.LUT R15, R126, 0x380, RZ, 0xc0, !PT ;  /* 0x000003807e0f7812 */ /* 0x000fe400078ec0ff */
[----:B------:R-:W-:-:S02]  /*169c0*/  LOP3.LUT R179, R86, 0x380, RZ, 0xc0, !PT ;  /* 0x0000038056b37812 */ /* 0x000fc400078ec0ff */
[----:B------:R-:W-:Y:S02]  /*169d0*/  LOP3.LUT R181, R90, 0x380, RZ, 0xc0, !PT ;  /* 0x000003805ab57812 */ /* 0x000fe400078ec0ff */
[C---:B------:R-:W-:Y:S02]  /*169e0*/  IADD3 R94, P1, R126.reuse, 0x4060, RZ ;  /* 0x000040607e5e7810 */ /* 0x040fe40007f3e0ff */
[C---:B------:R-:W-:Y:S02]  /*169f0*/  IADD3 R98, P2, R126.reuse, 0x8000, RZ ;  /* 0x000080007e627810 */ /* 0x040fe40007f5e0ff */
[C---:B------:R-:W-:Y:S01]  /*16a00*/  IADD3 R102, P3, R126.reuse, 0x8020, RZ ;  /* 0x000080207e667810 */ /* 0x040fe20007f7e0ff */
[--C-:B------:R-:W-:Y:S01]  /*16a10*/  IMAD.X R95, RZ, RZ, R127.reuse, P1 ;  /* 0x000000ffff5f7224 */ /* 0x100fe200008e067f */
[----:B------:R-:W-:Y:S01]  /*16a20*/  IADD3 R7, P0, R126, 0xc000, RZ ;  /* 0x0000c0007e077810 */ /* 0x000fe20007f1e0ff */
[--C-:B------:R-:W-:Y:S01]  /*16a30*/  IMAD.X R99, RZ, RZ, R127.reuse, P2 ;  /* 0x000000ffff637224 */ /* 0x100fe200010e067f */
[----:B------:R-:W-:Y:S01]  /*16a40*/  SHF.R.U64 R151, R151, 0x3, RZ ;  /* 0x0000000397977819 */ /* 0x000fe200000012ff */
[--C-:B------:R-:W-:Y:S01]  /*16a50*/  IMAD.X R103, RZ, RZ, R127.reuse, P3 ;  /* 0x000000ffff677224 */ /* 0x100fe200018e067f */
[----:B------:R-:W-:Y:S01]  /*16a60*/  SHF.R.U64 R15, R15, 0x3, RZ ;  /* 0x000000030f0f7819 */ /* 0x000fe200000012ff */
[----:B------:R-:W-:Y:S01]  /*16a70*/  IMAD.X R115, RZ, RZ, R127, P0 ;  /* 0x000000ffff737224 */ /* 0x000fe200000e067f */
[----:B------:R-:W-:-:S02]  /*16a80*/  SHF.R.U64 R179, R179, 0x3, RZ ;  /* 0x00000003b3b37819 */ /* 0x000fc400000012ff */
[----:B------:R-:W-:Y:S02]  /*16a90*/  SHF.R.U64 R181, R181, 0x3, RZ ;  /* 0x00000003b5b57819 */ /* 0x000fe400000012ff */
[----:B------:R-:W-:Y:S02]  /*16aa0*/  IADD3 R106, P4, R126, 0x8040, RZ ;  /* 0x000080407e6a7810 */ /* 0x000fe40007f9e0ff */
[----:B------:R-:W-:Y:S02]  /*16ab0*/  LOP3.LUT R183, R94, 0x380, RZ, 0xc0, !PT ;  /* 0x000003805eb77812 */ /* 0x000fe400078ec0ff */
[C---:B------:R-:W-:Y:S01]  /*16ac0*/  IADD3 R110, P5, R126.reuse, 0x8060, RZ ;  /* 0x000080607e6e7810 */ /* 0x040fe20007fbe0ff */
[--C-:B------:R-:W-:Y:S01]  /*16ad0*/  IMAD.X R107, RZ, RZ, R127.reuse, P4 ;  /* 0x000000ffff6b7224 */ /* 0x100fe200020e067f */
[C---:B---3--:R-:W-:Y:S02]  /*16ae0*/  IADD3 R80, P1, R126.reuse, 0xc020, RZ ;  /* 0x0000c0207e507810 */ /* 0x048fe40007f3e0ff */
[C---:B------:R-:W-:Y:S01]  /*16af0*/  IADD3 R122, P2, R126.reuse, 0xc040, RZ ;  /* 0x0000c0407e7a7810 */ /* 0x040fe20007f5e0ff */
[--C-:B------:R-:W-:Y:S01]  /*16b00*/  IMAD.X R111, RZ, RZ, R127.reuse, P5 ;  /* 0x000000ffff6f7224 */ /* 0x100fe200028e067f */
[----:B------:R-:W-:Y:S01]  /*16b10*/  IADD3 R14, P3, R126, 0xc060, RZ ;  /* 0x0000c0607e0e7810 */ /* 0x000fe20007f7e0ff */
[--C-:B------:R-:W-:Y:S01]  /*16b20*/  IMAD.X R119, RZ, RZ, R127.reuse, P1 ;  /* 0x000000ffff777224 */ /* 0x100fe200008e067f */
[----:B------:R-:W-:Y:S01]  /*16b30*/  LOP3.LUT R46, R151, R46, RZ, 0x3c, !PT ;  /* 0x0000002e972e7212 */ /* 0x000fe200078e3cff */
[--C-:B------:R-:W-:Y:S01]  /*16b40*/  IMAD.X R123, RZ, RZ, R127.reuse, P2 ;  /* 0x000000ffff7b7224 */ /* 0x100fe200010e067f */
[----:B------:R-:W-:Y:S01]  /*16b50*/  LOP3.LUT R126, R15, R126, RZ, 0x3c, !PT ;  /* 0x0000007e0f7e7212 */ /* 0x000fe200078e3cff */
[----:B------:R-:W-:Y:S01]  /*16b60*/  IMAD.X R15, RZ, RZ, R127, P3 ;  /* 0x000000ffff0f7224 */ /* 0x000fe200018e067f */
[----:B------:R-:W-:-:S02]  /*16b70*/  LOP3.LUT R86, R179, R86, RZ, 0x3c, !PT ;  /* 0x00000056b3567212 */ /* 0x000fc400078e3cff */
[----:B------:R-:W-:Y:S02]  /*16b80*/  LOP3.LUT R90, R181, R90, RZ, 0x3c, !PT ;  /* 0x0000005ab55a7212 */ /* 0x000fe400078e3cff */
[----:B------:R-:W-:Y:S02]  /*16b90*/  LOP3.LUT R151, R98, 0x380, RZ, 0xc0, !PT ;  /* 0x0000038062977812 */ /* 0x000fe400078ec0ff */
[----:B------:R-:W-:Y:S02]  /*16ba0*/  ISETP.NE.U32.AND P0, PT, RZ, UR4, PT ;  /* 0x00000004ff007c0c */ /* 0x000fe4000bf05070 */
[----:B------:R-:W-:Y:S02]  /*16bb0*/  SHF.R.U64 R183, R183, 0x3, RZ ;  /* 0x00000003b7b77819 */ /* 0x000fe400000012ff */
[----:B------:R-:W-:Y:S02]  /*16bc0*/  LOP3.LUT R179, R102, 0x380, RZ, 0xc0, !PT ;  /* 0x0000038066b37812 */ /* 0x000fe400078ec0ff */
[----:B------:R-:W-:-:S02]  /*16bd0*/  LOP3.LUT R181, R106, 0x380, RZ, 0xc0, !PT ;  /* 0x000003806ab57812 */ /* 0x000fc400078ec0ff */
[----:B------:R-:W-:Y:S02]  /*16be0*/  SHF.R.U64 R151, R151, 0x3, RZ ;  /* 0x0000000397977819 */ /* 0x000fe400000012ff */
[----:B------:R-:W-:Y:S02]  /*16bf0*/  MOV R126, R126 ;  /* 0x0000007e007e7202 */ /* 0x000fe40000000f00 */
[----:B------:R-:W-:Y:S01]  /*16c00*/  ISETP.NE.AND.EX P0, PT, RZ, UR5, PT, P0 ;  /* 0x00000005ff007c0c */ /* 0x000fe2000bf05300 */
[----:B------:R-:W-:Y:S01]  /*16c10*/  ULDC.64 UR4, c[0x0][0xc08] ;  /* 0x0003020000047ab9 */ /* 0x000fe20000000a00 */
[----:B------:R-:W-:Y:S01]  /*16c20*/  LOP3.LUT R94, R183, R94, RZ, 0x3c, !PT ;  /* 0x0000005eb75e7212 */ /* 0x000fe200078e3cff */
[----:B------:R-:W-:Y:S01]  /*16c30*/  STSM.16.M88.4 [R126], R24 ;  /* 0x000000187e007844 */ /* 0x000fe20000000200 */
[----:B------:R-:W-:Y:S02]  /*16c40*/  SHF.R.U64 R179, R179, 0x3, RZ ;  /* 0x00000003b3b37819 */ /* 0x000fe400000012ff */
[----:B------:R-:W-:-:S02]  /*16c50*/  SHF.R.U64 R181, R181, 0x3, RZ ;  /* 0x00000003b5b57819 */ /* 0x000fc400000012ff */
[----:B------:R-:W-:Y:S02]  /*16c60*/  MOV R20, R20 ;  /* 0x0000001400147202 */ /* 0x000fe40000000f00 */
[----:B------:R-:W-:Y:S02]  /*16c70*/  LOP3.LUT R183, R110, 0x380, RZ, 0xc0, !PT ;  /* 0x000003806eb77812 */ /* 0x000fe400078ec0ff */
[----:B------:R-:W-:Y:S01]  /*16c80*/  MOV R30, R30 ;  /* 0x0000001e001e7202 */ /* 0x000fe20000000f00 */
[----:B------:R3:W-:Y:S01]  /*16c90*/  STSM.16.M88.4 [R20], R32 ;  /* 0x0000002014007844 */ /* 0x0007e20000000200 */
[----:B------:R-:W-:Y:S02]  /*16ca0*/  MOV R38, R38 ;  /* 0x0000002600267202 */ /* 0x000fe40000000f00 */
[----:B------:R-:W-:Y:S01]  /*16cb0*/  ISETP.NE.U32.AND P2, PT, RZ, UR4, PT ;  /* 0x00000004ff007c0c */ /* 0x000fe2000bf45070 */
[----:B------:R4:W-:Y:S01]  /*16cc0*/  STSM.16.M88.4 [R30], R40 ;  /* 0x000000281e007844 */ /* 0x0009e20000000200 */
[----:B------:R-:W-:-:S02]  /*16cd0*/  LOP3.LUT R98, R151, R98, RZ, 0x3c, !PT ;  /* 0x0000006297627212 */ /* 0x000fc400078e3cff */
[----:B------:R-:W-:Y:S01]  /*16ce0*/  LOP3.LUT R114, R7, 0x380, RZ, 0xc0, !PT ;  /* 0x0000038007727812 */ /* 0x000fe200078ec0ff */
[----:B------:R-:W-:Y:S01]  /*16cf0*/  STSM.16.M88.4 [R38], R48 ;  /* 0x0000003026007844 */ /* 0x000fe20000000200 */
[----:B------:R-:W-:Y:S02]  /*16d00*/  MOV R46, R46 ;  /* 0x0000002e002e7202 */ /* 0x000fe40000000f00 */
[----:B------:R-:W-:Y:S02]  /*16d10*/  LOP3.LUT R102, R179, R102, RZ, 0x3c, !PT ;  /* 0x00000066b3667212 */ /* 0x000fe400078e3cff */
[----:B------:R-:W-:Y:S01]  /*16d20*/  LOP3.LUT R106, R181, R106, RZ, 0x3c, !PT ;  /* 0x0000006ab56a7212 */ /* 0x000fe200078e3cff */
[----:B------:R-:W-:Y:S01]  /*16d30*/  STSM.16.M88.4 [R46], R56 ;  /* 0x000000382e007844 */ /* 0x000fe20000000200 */
[----:B------:R-:W-:Y:S01]  /*16d40*/  LOP3.LUT R151, R80, 0x380, RZ, 0xc0, !PT ;  /* 0x0000038050977812 */ /* 0x000fe200078ec0ff */
[----:B---3--:R-:W-:Y:S01]  /*16d50*/  IMAD.MOV.U32 R20, RZ, RZ, RZ ;  /* 0x000000ffff147224 */ /* 0x008fe200078e00ff */
[----:B------:R-:W-:-:S02]  /*16d60*/  MOV R86, R86 ;  /* 0x0000005600567202 */ /* 0x000fc40000000f00 */
[----:B------:R-:W-:Y:S02]  /*16d70*/  SHF.R.U64 R183, R183, 0x3, RZ ;  /* 0x00000003b7b77819 */ /* 0x000fe400000012ff */
[----:B------:R-:W-:Y:S01]  /*16d80*/  LOP3.LUT R179, R122, 0x380, RZ, 0xc0, !PT ;  /* 0x000003807ab37812 */ /* 0x000fe200078ec0ff */
[----:B------:R-:W-:Y:S01]  /*16d90*/  STSM.16.M88.4 [R86], R64 ;  /* 0x0000004056007844 */ /* 0x000fe20000000200 */
[----:B------:R-:W-:Y:S02]  /*16da0*/  LOP3.LUT R181, R14, 0x380, RZ, 0xc0, !PT ;  /* 0x000003800eb57812 */ /* 0x000fe400078ec0ff */
[----:B------:R-:W-:Y:S02]  /*16db0*/  MOV R90, R90 ;  /* 0x0000005a005a7202 */ /* 0x000fe40000000f00 */
[----:B------:R-:W-:Y:S02]  /*16dc0*/  MOV R94, R94 ;  /* 0x0000005e005e7202 */ /* 0x000fe40000000f00 */
[----:B------:R-:W-:Y:S01]  /*16dd0*/  ISETP.NE.AND.EX P2, PT, RZ, UR5, PT, P2 ;  /* 0x00000005ff007c0c */ /* 0x000fe2000bf45320 */
[----:B------:R-:W-:Y:S01]  /*16de0*/  STSM.16.M88.4 [R90], R72 ;  /* 0x000000485a007844 */ /* 0x000fe20000000200 */
[----:B------:R-:W-:-:S02]  /*16df0*/  SHF.R.U64 R114, R114, 0x3, RZ ;  /* 0x0000000372727819 */ /* 0x000fc400000012ff */
[----:B------:R-:W-:Y:S01]  /*16e00*/  MOV R98, R98 ;  /* 0x0000006200627202 */ /* 0x000fe20000000f00 */
[----:B------:R-:W-:Y:S01]  /*16e10*/  STSM.16.M88.4 [R94], R68 ;  /* 0x000000445e007844 */ /* 0x000fe20000000200 */
[----:B------:R-:W-:Y:S02]  /*16e20*/  SHF.R.U64 R151, R151, 0x3, RZ ;  /* 0x0000000397977819 */ /* 0x000fe400000012ff */
[----:B------:R-:W-:Y:S01]  /*16e30*/  LOP3.LUT R110, R183, R110, RZ, 0x3c, !PT ;  /* 0x0000006eb76e7212 */ /* 0x000fe200078e3cff */
[----:B------:R3:W-:Y:S01]  /*16e40*/  STSM.16.M88.4 [R98], R8 ;  /* 0x0000000862007844 */ /* 0x0007e20000000200 */
[----:B------:R-:W-:Y:S02]  /*16e50*/  SHF.R.U64 R179, R179, 0x3, RZ ;  /* 0x00000003b3b37819 */ /* 0x000fe400000012ff */
[----:B------:R-:W-:Y:S02]  /*16e60*/  SHF.R.U64 R181, R181, 0x3, RZ ;  /* 0x00000003b5b57819 */ /* 0x000fe400000012ff */
[----:B------:R-:W-:-:S02]  /*16e70*/  LOP3.LUT R114, R114, R7, RZ, 0x3c, !PT ;  /* 0x0000000772727212 */ /* 0x000fc400078e3cff */
[----:B------:R-:W-:Y:S02]  /*16e80*/  MOV R102, R102 ;  /* 0x0000006600667202 */ /* 0x000fe40000000f00 */
[----:B------:R-:W-:Y:S02]  /*16e90*/  F2FP.F16.F32.PACK_AB R24, R97, R169 ;  /* 0x000000a96118723e */ /* 0x000fe400000000ff */
[----:B------:R-:W-:Y:S02]  /*16ea0*/  F2FP.F16.F32.PACK_AB R25, R128, R124 ;  /* 0x0000007c8019723e */ /* 0x000fe400000000ff */
[----:B------:R-:W-:Y:S02]  /*16eb0*/  F2FP.F16.F32.PACK_AB R26, R101, R170 ;  /* 0x000000aa651a723e */ /* 0x000fe400000000ff */
[----:B------:R-:W-:Y:S02]  /*16ec0*/  F2FP.F16.F32.PACK_AB R27, R153, R152 ;  /* 0x00000098991b723e */ /* 0x000fe400000000ff */
[----:B------:R-:W-:-:S02]  /*16ed0*/  LOP3.LUT R118, R151, R80, RZ, 0x3c, !PT ;  /* 0x0000005097767212 */ /* 0x000fc400078e3cff */
[----:B------:R-:W-:Y:S01]  /*16ee0*/  MOV R106, R106 ;  /* 0x0000006a006a7202 */ /* 0x000fe20000000f00 */
[----:B------:R-:W-:Y:S01]  /*16ef0*/  STSM.16.M88.4 [R102], R24 ;  /* 0x0000001866007844 */ /* 0x000fe20000000200 */
[----:B----4-:R-:W-:Y:S02]  /*16f00*/  F2FP.F16.F32.PACK_AB R30, R109, R172 ;  /* 0x000000ac6d1e723e */ /* 0x010fe400000000ff */
[----:B------:R-:W-:Y:S02]  /*16f10*/  F2FP.F16.F32.PACK_AB R31, R157, R156 ;  /* 0x0000009c9d1f723e */ /* 0x000fe400000000ff */
[----:B------:R-:W-:Y:S02]  /*16f20*/  LOP3.LUT R122, R179, R122, RZ, 0x3c, !PT ;  /* 0x0000007ab37a7212 */ /* 0x000fe400078e3cff */
[----:B------:R-:W-:Y:S01]  /*16f30*/  LOP3.LUT R14, R181, R14, RZ, 0x3c, !PT ;  /* 0x0000000eb50e7212 */ /* 0x000fe200078e3cff */
[----:B------:R-:W-:Y:S01]  /*16f40*/  STSM.16.M88.4 [R106], R28 ;  /* 0x0000001c6a007844 */ /* 0x000fe20000000200 */
[----:B------:R-:W-:-:S02]  /*16f50*/  MOV R110, R110 ;  /* 0x0000006e006e7202 */ /* 0x000fc40000000f00 */
[----:B---3--:R-:W-:Y:S02]  /*16f60*/  F2FP.F16.F32.PACK_AB R8, R113, R173 ;  /* 0x000000ad7108723e */ /* 0x008fe400000000ff */
        /* <DEDUP_REMOVED lines=10> */
[----:B------:R-:W-:Y:S01]  /*17010*/  F2FP.F16.F32.PACK_AB R38, R133, R132 ;  /* 0x000000848526723e */ /* 0x000fe200000000ff */
[----:B------:R-:W-:Y:S01]  /*17020*/  STSM.16.M88.4 [R114], R32 ;  /* 0x0000002072007844 */ /* 0x000fe20000000200 */
[----:B------:R-:W-:Y:S02]  /*17030*/  F2FP.F16.F32.PACK_AB R39, R135, R134 ;  /* 0x000000868727723e */ /* 0x000fe400000000ff */
[----:B------:R-:W-:-:S02]  /*17040*/  MOV R122, R122 ;  /* 0x0000007a007a7202 */ /* 0x000fc40000000f00 */
[----:B------:R-:W-:Y:S01]  /*17050*/  MOV R7, R14 ;  /* 0x0000000e00077202 */ /* 0x000fe20000000f00 */
[----:B---3--:R-:W3:Y:S01]  /*17060*/  @P2 LDC.64 R8, c[0x0][0xc08] ;  /* 0x00030200ff082b82 */ /* 0x008ee20000000a00 */
[----:B------:R-:W-:Y:S04]  /*17070*/  STSM.16.M88.4 [R118], R36 ;  /* 0x0000002476007844 */ /* 0x000fe80000000200 */
[----:B------:R-:W-:Y:S03]  /*17080*/  STSM.16.M88.4 [R122], R136 ;  /* 0x000000887a007844 */ /* 0x000fe60000000200 */
[----:B------:R-:W4:Y:S01]  /*17090*/  LDC.64 R14, c[0x0][0xc00] ;  /* 0x00030000ff0e7b82 */ /* 0x000f220000000a00 */
[----:B------:R2:W-:Y:S01]  /*170a0*/  STSM.16.M88.4 [R7], R144 ;  /* 0x0000009007007844 */ /* 0x0005e20000000200 */
[----:B------:R-:W-:Y:S01]  /*170b0*/  ULDC UR4, c[0x0][0xa88] ;  /* 0x0002a20000047ab9 */ /* 0x000fe20000000800 */
[----:B---3--:R-:W-:-:S04]  /*170c0*/  @P2 IMAD.WIDE R8, R231, 0x4, R8 ;  /* 0x00000004e7082825 */ /* 0x008fc800078e0208 */
[----:B--2---:R-:W-:Y:S01]  /*170d0*/  IMAD.U32 R7, RZ, RZ, UR4 ;  /* 0x00000004ff077e24 */ /* 0x004fe2000f8e00ff */
[----:B------:R-:W-:Y:S01]  /*170e0*/  BAR.SYNC.DEFER_BLOCKING 0x1, 0x100 ;  /* 0x0044000000007b1d */ /* 0x000fe20000010000 */
[----:B----4-:R-:W-:-:S05]  /*170f0*/  IMAD.WIDE R14, R231, 0x4, R14 ;  /* 0x00000004e70e7825 */ /* 0x010fca00078e020e */
[----:B------:R2:W5:Y:S01]  /*17100*/  @P0 LDG.E R20, desc[UR38][R14.64] ;  /* 0x000000260e140981 */ /* 0x000562000c1e1900 */
[----:B0-----:R-:W-:Y:S01]  /*17110*/  ISETP.NE.AND P1, PT, R0, 0x1, PT ;  /* 0x000000010000780c */ /* 0x001fe20003f25270 */
[----:B------:R-:W-:Y:S02]  /*17120*/  IMAD.IADD R24, R211, 0x1, R206 ;  /* 0x00000001d3187824 */ /* 0x000fe400078e02ce */
[----:B------:R2:W5:Y:S10]  /*17130*/  @P2 LDG.E R7, desc[UR38][R8.64] ;  /* 0x0000002608072981 */ /* 0x000574000c1e1900 */
[----:B------:R-:W0:Y:S08]  /*17140*/  @P1 LDC R3, c[0x0][0xbec] ;  /* 0x0002fb00ff031b82 */ /* 0x000e300000000800 */
[----:B------:R-:W3:Y:S01]  /*17150*/  @P1 LDC R10, c[0x0][0xbf0] ;  /* 0x0002fc00ff0a1b82 */ /* 0x000ee20000000800 */
[----:B--2---:R-:W-:Y:S05]  /*17160*/  @P2 BRA `(.L_x_12089) ;  /* 0x0000000000102947 */ /* 0x004fea0003800000 */
[----:B------:R-:W-:Y:S05]  /*17170*/  @!P0 BRA `(.L_x_12089) ;  /* 0x00000000000c8947 */ /* 0x000fea0003800000 */
[----:B------:R-:W2:Y:S04]  /*17180*/  LDG.E R4, desc[UR38][R14.64] ;  /* 0x000000260e047981 */ /* 0x000ea8000c1e1900 */
[----:B-----5:R-:W2:Y:S02]  /*17190*/  LDG.E R7, desc[UR38][R14.64+0x4] ;  /* 0x000004260e077981 */ /* 0x020ea4000c1e1900 */
[----:B--2---:R-:W-:-:S07]  /*171a0*/  IMAD.IADD R7, R7, 0x1, -R4 ;  /* 0x0000000107077824 */ /* 0x004fce00078e0a04 */
.L_x_12089:
[----:B------:R-:W2:Y:S01]  /*171b0*/  LDL R26, [R1+0x14] ;  /* 0x00001400011a7983 */ /* 0x000ea20000100800 */
        /* <DEDUP_REMOVED lines=8> */
[----:B---3--:R-:W-:Y:S01]  /*17240*/  @P1 SHF.R.U32.HI R11, RZ, R10, R3 ;  /* 0x0000000aff0b1219 */ /* 0x008fe20000011603 */
[----:B------:R-:W-:Y:S01]  /*17250*/  IMAD.WIDE.U32 R8, R225, UR4, R20 ;  /* 0x00000004e1087c25 */ /* 0x000fe2000f8e0014 */
[----:B------:R-:W-:-:S02]  /*17260*/  SHF.R.S32.HI R3, RZ, 0x1f, R231 ;  /* 0x0000001fff037819 */ /* 0x000fc400000114e7 */
[----:B------:R-:W3:Y:S01]  /*17270*/  @P1 LDC R91, c[0x0][0xbf0] ;  /* 0x0002fc00ff5b1b82 */ /* 0x000ee20000000800 */
[----:B------:R-:W-:Y:S01]  /*17280*/  IMAD R15, R225, UR5, R4 ;  /* 0x00000005e10f7c24 */ /* 0x000fe2000f8e0204 */
[----:B------:R-:W-:Y:S01]  /*17290*/  SEL R3, R3, RZ, !P0 ;  /* 0x000000ff03037207 */ /* 0x000fe20004000000 */
[----:B------:R-:W-:Y:S01]  /*172a0*/  IMAD.MOV R27, RZ, RZ, -R11 ;  /* 0x000000ffff1b7224 */ /* 0x000fe200078e0a0b */
[----:B------:R-:W-:Y:S01]  /*172b0*/  ULDC.64 UR4, c[0x0][0xb98] ;  /* 0x0002e60000047ab9 */ /* 0x000fe20000000a00 */
[----:B------:R-:W-:Y:S02]  /*172c0*/  IMAD.IADD R9, R9, 0x1, R15 ;  /* 0x0000000109097824 */ /* 0x000fe400078e020f */
[----:B------:R-:W-:Y:S02]  /*172d0*/  IMAD R15, R0, R27, R24 ;  /* 0x0000001b000f7224 */ /* 0x000fe400078e0218 */
[----:B------:R-:W-:Y:S02]  /*172e0*/  IMAD R25, R235, 0x40, R208 ;  /* 0x00000040eb197824 */ /* 0x000fe400078e02d0 */
[----:B------:R-:W-:Y:S01]  /*172f0*/  IMAD R27, R3, UR4, RZ ;  /* 0x00000004031b7c24 */ /* 0x000fe2000f8e02ff */
[----:B------:R-:W-:Y:S01]  /*17300*/  SHF.R.S32.HI R4, RZ, 0x1f, R15 ;  /* 0x0000001fff047819 */ /* 0x000fe2000001140f */
[----:B------:R-:W-:-:S04]  /*17310*/  IMAD.WIDE.U32 R8, R76, UR4, R8 ;  /* 0x000000044c087c25 */ /* 0x000fc8000f8e0008 */
        /* <DEDUP_REMOVED lines=12> */
[----:B------:R-:W-:Y:S01]  /*173e0*/  IADD3 R29, P5, R12, 0x3000, RZ ;  /* 0x000030000c1d7810 */ /* 0x000fe20007fbe0ff */
[----:B------:R-:W-:Y:S01]  /*173f0*/  IMAD.WIDE.U32 R8, R15, UR4, R8 ;  /* 0x000000040f087c25 */ /* 0x000fe2000f8e0008 */
[----:B------:R-:W-:Y:S01]  /*17400*/  ULDC.64 UR4, c[0x0][0xb50] ;  /* 0x0002d40000047ab9 */ /* 0x000fe20000000a00 */
[----:B------:R-:W-:Y:S02]  /*17410*/  SHF.R.U64 R36, R36, 0x3, RZ ;  /* 0x0000000324247819 */ /* 0x000fe400000012ff */
[----:B------:R-:W-:Y:S01]  /*17420*/  IMAD.IADD R9, R9, 0x1, R25 ;  /* 0x0000000109097824 */ /* 0x000fe200078e0219 */
[----:B------:R-:W-:Y:S01]  /*17430*/  LEA R10, P0, R8, UR4, 0x2 ;  /* 0x00000004080a7c11 */ /* 0x000fe2000f8010ff */
[----:B------:R-:W-:Y:S01]  /*17440*/  IMAD.X R15, RZ, RZ, R13, P2 ;  /* 0x000000ffff0f7224 */ /* 0x000fe200010e060d */
[----:B------:R-:W-:Y:S02]  /*17450*/  IADD3 R25, P3, R12, 0x2000, RZ ;  /* 0x000020000c197810 */ /* 0x000fe40007f7e0ff */
[----:B------:R-:W-:Y:S01]  /*17460*/  LEA.HI.X R8, R8, UR5, R9, 0x2, P0 ;  /* 0x0000000508087c11 */ /* 0x000fe200080f1409 */
[----:B------:R-:W-:Y:S01]  /*17470*/  SHFL.IDX PT, R54, R10, RZ, 0x1c1f ;  /* 0x001c1fff0a367589 */ /* 0x000fe200000e0000 */
[----:B------:R-:W-:Y:S01]  /*17480*/  IADD3 R33, P0, R12, 0x4000, RZ ;  /* 0x000040000c217810 */ /* 0x000fe20007f1e0ff */
[----:B------:R-:W-:Y:S01]  /*17490*/  ULDC.64 UR4, c[0x0][0xaa0] ;  /* 0x0002a80000047ab9 */ /* 0x000fe20000000a00 */
[----:B------:R-:W-:Y:S01]  /*174a0*/  LOP3.LUT R24, R25, 0x380, RZ, 0xc0, !PT ;  /* 0x0000038019187812 */ /* 0x000fe200078ec0ff */
[----:B------:R-:W4:Y:S01]  /*174b0*/  SHFL.IDX PT, R55, R8, RZ, 0x1c1f ;  /* 0x001c1fff08377589 */ /* 0x000f2200000e0000 */
[----:B------:R-:W-:-:S02]  /*174c0*/  LOP3.LUT R32, R33, 0x380, RZ, 0xc0, !PT ;  /* 0x0000038021207812 */ /* 0x000fc400078ec0ff */
[----:B------:R-:W-:Y:S01]  /*174d0*/  SHF.R.U64 R24, R24, 0x3, RZ ;  /* 0x0000000318187819 */ /* 0x000fe200000012ff */
[----:B------:R-:W-:Y:S01]  /*174e0*/  SHFL.IDX PT, R58, R10, 0x1, 0x1c1f ;  /* 0x003c1f000a3a7f89 */ /* 0x000fe200000e0000 */
[----:B------:R-:W-:Y:S02]  /*174f0*/  IADD3 R41, P2, R12, 0x6000, RZ ;  /* 0x000060000c297810 */ /* 0x000fe40007f5e0ff */
[----:B------:R-:W-:Y:S01]  /*17500*/  SHF.R.U64 R32, R32, 0x3, RZ ;  /* 0x0000000320207819 */ /* 0x000fe200000012ff */
[----:B------:R1:W0:Y:S01]  /*17510*/  SHFL.IDX PT, R59, R8, 0x1, 0x1c1f ;  /* 0x003c1f00083b7f89 */ /* 0x00022200000e0000 */
[----:B------:R-:W-:Y:S01]  /*17520*/  LOP3.LUT R24, R24, R25, RZ, 0x3c, !PT ;  /* 0x0000001918187212 */ /* 0x000fe200078e3cff */
[----:B------:R-:W-:Y:S01]  /*17530*/  IMAD.X R25, RZ, RZ, R13, P3 ;  /* 0x000000ffff197224 */ /* 0x000fe200018e060d */
[----:B------:R-:W-:Y:S02]  /*17540*/  LOP3.LUT R40, R41, 0x380, RZ, 0xc0, !PT ;  /* 0x0000038029287812 */ /* 0x000fe400078ec0ff */
[----:B------:R-:W-:-:S02]  /*17550*/  IADD3 R45, P3, R12, 0x7000, RZ ;  /* 0x000070000c2d7810 */ /* 0x000fc40007f7e0ff */
[----:B------:R-:W-:Y:S01]  /*17560*/  LOP3.LUT R32, R32, R33, RZ, 0x3c, !PT ;  /* 0x0000002120207212 */ /* 0x000fe200078e3cff */
[--C-:B------:R-:W-:Y:S01]  /*17570*/  IMAD.X R33, RZ, RZ, R13.reuse, P0 ;  /* 0x000000ffff217224 */ /* 0x100fe200000e060d */
[----:B------:R-:W-:Y:S02]  /*17580*/  SHF.R.U64 R40, R40, 0x3, RZ ;  /* 0x0000000328287819 */ /* 0x000fe400000012ff */
[----:B------:R-:W-:Y:S02]  /*17590*/  IADD3 R53, P0, R12, 0x9000, RZ ;  /* 0x000090000c357810 */ /* 0x000fe40007f1e0ff */
[----:B------:R-:W-:Y:S02]  /*175a0*/  LOP3.LUT R44, R45, 0x380, RZ, 0xc0, !PT ;  /* 0x000003802d2c7812 */ /* 0x000fe400078ec0ff */
[----:B------:R-:W-:Y:S01]  /*175b0*/  LOP3.LUT R40, R40, R41, RZ, 0x3c, !PT ;  /* 0x0000002928287212 */ /* 0x000fe200078e3cff */
[----:B------:R-:W-:Y:S01]  /*175c0*/  IMAD.X R41, RZ, RZ, R13, P2 ;  /* 0x000000ffff297224 */ /* 0x000fe200010e060d */
[----:B------:R-:W-:-:S02]  /*175d0*/  LOP3.LUT R52, R53, 0x380, RZ, 0xc0, !PT ;  /* 0x0000038035347812 */ /* 0x000fc400078ec0ff */
[----:B------:R-:W-:Y:S02]  /*175e0*/  SHF.R.U64 R44, R44, 0x3, RZ ;  /* 0x000000032c2c7819 */ /* 0x000fe400000012ff */
[----:B------:R-:W-:Y:S02]  /*175f0*/  IADD3 R57, P2, R12, 0xb000, RZ ;  /* 0x0000b0000c397810 */ /* 0x000fe40007f5e0ff */
[----:B------:R-:W-:Y:S02]  /*17600*/  SHF.R.U64 R52, R52, 0x3, RZ ;  /* 0x0000000334347819 */ /* 0x000fe400000012ff */
[----:B------:R-:W-:Y:S01]  /*17610*/  LOP3.LUT R44, R44, R45, RZ, 0x3c, !PT ;  /* 0x0000002d2c2c7212 */ /* 0x000fe200078e3cff */
[----:B------:R-:W-:Y:S01]  /*17620*/  IMAD.X R45, RZ, RZ, R13, P3 ;  /* 0x000000ffff2d7224 */ /* 0x000fe200018e060d */
[----:B------:R-:W-:Y:S02]  /*17630*/  LOP3.LUT R56, R57, 0x380, RZ, 0xc0, !PT ;  /* 0x0000038039387812 */ /* 0x000fe400078ec0ff */
[----:B------:R-:W-:-:S02]  /*17640*/  IADD3 R61, P3, R12, 0xc000, RZ ;  /* 0x0000c0000c3d7810 */ /* 0x000fc40007f7e0ff */
[----:B------:R-:W-:Y:S01]  /*17650*/  LOP3.LUT R52, R52, R53, RZ, 0x3c, !PT ;  /* 0x0000003534347212 */ /* 0x000fe200078e3cff */
[--C-:B------:R-:W-:Y:S01]  /*17660*/  IMAD.X R53, RZ, RZ, R13.reuse, P0 ;  /* 0x000000ffff357224 */ /* 0x100fe200000e060d */
[----:B------:R-:W-:Y:S02]  /*17670*/  SHF.R.U64 R56, R56, 0x3, RZ ;  /* 0x0000000338387819 */ /* 0x000fe400000012ff */
[----:B------:R-:W-:Y:S02]  /*17680*/  LOP3.LUT R60, R61, 0x380, RZ, 0xc0, !PT ;  /* 0x000003803d3c7812 */ /* 0x000fe400078ec0ff */
[----:B------:R-:W-:Y:S02]  /*17690*/  LOP3.LUT P0, RZ, R237, 0x3, RZ, 0xc0, !PT ;  /* 0x00000003edff7812 */ /* 0x000fe4000780c0ff */
[----:B------:R-:W-:Y:S01]  /*176a0*/  LOP3.LUT R56, R56, R57, RZ, 0x3c, !PT ;  /* 0x0000003938387212 */ /* 0x000fe200078e3cff */
[--C-:B------:R-:W-:Y:S01]  /*176b0*/  IMAD.X R57, RZ, RZ, R13.reuse, P2 ;  /* 0x000000ffff397224 */ /* 0x100fe200010e060d */
[----:B------:R-:W-:Y:S01]  /*176c0*/  LOP3.LUT R36, R36, R37, RZ, 0x3c, !PT ;  /* 0x0000002524247212 */ /* 0x000fe200078e3cff */
[----:B------:R-:W-:Y:S01]  /*176d0*/  IMAD.X R37, RZ, RZ, R13, P4 ;  /* 0x000000ffff257224 */ /* 0x000fe200020e060d */
[----:B------:R-:W-:-:S02]  /*176e0*/  SHF.R.U64 R60, R60, 0x3, RZ ;  /* 0x000000033c3c7819 */ /* 0x000fc400000012ff */
[----:B------:R-:W-:Y:S02]  /*176f0*/  IADD3 R79, P4, R12, 0xa000, RZ ;  /* 0x0000a0000c4f7810 */ /* 0x000fe40007f9e0ff */
[----:B------:R-:W-:Y:S02]  /*17700*/  LOP3.LUT R28, R29, 0x380, RZ, 0xc0, !PT ;  /* 0x000003801d1c7812 */ /* 0x000fe400078ec0ff */
[----:B------:R-:W-:Y:S01]  /*17710*/  LOP3.LUT R60, R60, R61, RZ, 0x3c, !PT ;  /* 0x0000003d3c3c7212 */ /* 0x000fe200078e3cff */
[----:B------:R-:W-:Y:S01]  /*17720*/  IMAD.X R61, RZ, RZ, R13, P3 ;  /* 0x000000ffff3d7224 */ /* 0x000fe200018e060d */
[----:B------:R-:W-:Y:S02]  /*17730*/  LOP3.LUT R78, R79, 0x380, RZ, 0xc0, !PT ;  /* 0x000003804f4e7812 */ /* 0x000fe400078ec0ff */
[----:B------:R-:W-:Y:S02]  /*17740*/  IADD3 R7, P3, R12, 0xf000, RZ ;  /* 0x0000f0000c077810 */ /* 0x000fe40007f7e0ff */
[----:B------:R-:W-:-:S02]  /*17750*/  SHF.R.U64 R28, R28, 0x3, RZ ;  /* 0x000000031c1c7819 */ /* 0x000fc400000012ff */
[----:B------:R-:W-:Y:S01]  /*17760*/  SHF.R.U64 R78, R78, 0x3, RZ ;  /* 0x000000034e4e7819 */ /* 0x000fe200000012ff */
[----:B------:R-:W-:Y:S01]  /*17770*/  IMAD R21, R21, UR4, RZ ;  /* 0x0000000415157c24 */ /* 0x000fe2000f8e02ff */
[----:B------:R-:W-:Y:S01]  /*17780*/  LOP3.LUT R28, R28, R29, RZ, 0x3c, !PT ;  /* 0x0000001d1c1c7212 */ /* 0x000fe200078e3cff */
[--C-:B------:R-:W-:Y:S01]  /*17790*/  IMAD.X R29, RZ, RZ, R13.reuse, P5 ;  /* 0x000000ffff1d7224 */ /* 0x100fe200028e060d */
[----:B------:R-:W-:Y:S01]  /*177a0*/  IADD3 R49, P5, R12, 0x8000, RZ ;  /* 0x000080000c317810 */ /* 0x000fe20007fbe0ff */
[--C-:B------:R-:W-:Y:S01]  /*177b0*/  IMAD.X R73, RZ, RZ, R13.reuse, P3 ;  /* 0x000000ffff497224 */ /* 0x100fe200018e060d */
[----:B------:R-:W-:Y:S01]  /*177c0*/  LOP3.LUT R78, R78, R79, RZ, 0x3c, !PT ;  /* 0x0000004f4e4e7212 */ /* 0x000fe200078e3cff */
[----:B------:R-:W-:Y:S01]  /*177d0*/  IMAD.X R79, RZ, RZ, R13, P4 ;  /* 0x000000ffff4f7224 */ /* 0x000fe200020e060d */
[----:B------:R-:W-:Y:S01]  /*177e0*/  LOP3.LUT R48, R49, 0x380, RZ, 0xc0, !PT ;  /* 0x0000038031307812 */ /* 0x000fe200078ec0ff */
[----:B------:R-:W-:Y:S01]  /*177f0*/  IMAD R85, R20, UR5, R21 ;  /* 0x0000000514557c24 */ /* 0x000fe2000f8e0215 */
[----:B------:R-:W-:Y:S01]  /*17800*/  IADD3 R69, P4, R12, 0xe000, RZ ;  /* 0x0000e0000c457810 */ /* 0x000fe20007f9e0ff */
[----:B------:R-:W-:Y:S01]  /*17810*/  IMAD.WIDE.U32 R20, R20, UR4, RZ ;  /* 0x0000000414147c25 */ /* 0x000fe2000f8e00ff */
[----:B------:R-:W-:Y:S01]  /*17820*/  ULDC.64 UR4, c[0x0][0xae8] ;  /* 0x0002ba0000047ab9 */ /* 0x000fe20000000a00 */
[----:B------:R-:W-:-:S02]  /*17830*/  SHF.R.U64 R48, R48, 0x3, RZ ;  /* 0x0000000330307819 */ /* 0x000fc400000012ff */
[----:B------:R-:W-:Y:S01]  /*17840*/  IMAD.IADD R21, R21, 0x1, R85 ;  /* 0x0000000115157824 */ /* 0x000fe200078e0255 */
[----:B------:R-:W-:Y:S02]  /*17850*/  LOP3.LUT R68, R69, 0x380, RZ, 0xc0, !PT ;  /* 0x0000038045447812 */ /* 0x000fe400078ec0ff */
[----:B------:R-:W-:Y:S01]  /*17860*/  LOP3.LUT R48, R48, R49, RZ, 0x3c, !PT ;  /* 0x0000003130307212 */ /* 0x000fe200078e3cff */
[----:B------:R-:W-:Y:S01]  /*17870*/  IMAD.WIDE.U32 R20, R225, UR4, R20 ;  /* 0x00000004e1147c25 */ /* 0x000fe2000f8e0014 */
[----:B------:R-:W-:Y:S02]  /*17880*/  IADD3.X R49, RZ, R13, RZ, P5, !PT ;  /* 0x0000000dff317210 */ /* 0x000fe40002ffe4ff */
[C---:B------:R-:W-:Y:S02]  /*17890*/  IADD3 R65, P5, R12.reuse, 0xd000, RZ ;  /* 0x0000d0000c417810 */ /* 0x040fe40007fbe0ff */
[----:B------:R-:W-:Y:S02]  /*178a0*/  LOP3.LUT R9, R12, 0x380, RZ, 0xc0, !PT ;  /* 0x000003800c097812 */ /* 0x000fe400078ec0ff */
[----:B------:R-:W-:-:S02]  /*178b0*/  LOP3.LUT R64, R65, 0x380, RZ, 0xc0, !PT ;  /* 0x0000038041407812 */ /* 0x000fc400078ec0ff */
[----:B------:R-:W-:Y:S02]  /*178c0*/  LOP3.LUT R14, R11, 0x380, RZ, 0xc0, !PT ;  /* 0x000003800b0e7812 */ /* 0x000fe400078ec0ff */
        /* <DEDUP_REMOVED lines=8> */
[----:B-1----:R-:W-:Y:S01]  /*17950*/  LOP3.LUT R8, R9, R12, RZ, 0x3c, !PT ;  /* 0x0000000c09087212 */ /* 0x002fe200078e3cff */
[----:B------:R-:W-:Y:S01]  /*17960*/  IMAD.MOV.U32 R9, RZ, RZ, R13 ;  /* 0x000000ffff097224 */ /* 0x000fe200078e000d */
[----:B------:R-:W-:Y:S01]  /*17970*/  LOP3.LUT R14, R14, R11, RZ, 0x3c, !PT ;  /* 0x0000000b0e0e7212 */ /* 0x000fe200078e3cff */
[----:B------:R-:W-:Y:S01]  /*17980*/  BSSY B1, `(.L_x_12090) ;  /* 0x0000062000017945 */ /* 0x000fe20003800000 */
[----:B------:R-:W-:-:S02]  /*17990*/  SHF.R.S32.HI R88, RZ, 0x1f, R223 ;  /* 0x0000001fff587819 */ /* 0x000fc400000114df */
[----:B------:R-:W-:Y:S02]  /*179a0*/  SHF.R.S32.HI R90, RZ, 0x1f, R221 ;  /* 0x0000001fff5a7819 */ /* 0x000fe400000114dd */
[----:B------:R-:W-:Y:S02]  /*179b0*/  SHF.R.S32.HI R92, RZ, 0x1f, R222 ;  /* 0x0000001fff5c7819 */ /* 0x000fe400000114de */
[----:B------:R-:W-:Y:S01]  /*179c0*/  SHF.R.S32.HI R93, RZ, 0x1f, R208 ;  /* 0x0000001fff5d7819 */ /* 0x000fe200000114d0 */
[----:B--2---:R-:W-:-:S05]  /*179d0*/  IMAD.IADD R4, R26, 0x1, R206 ;  /* 0x000000011a047824 */ /* 0x004fca00078e02ce */
[C---:B------:R-:W-:Y:S01]  /*179e0*/  ISETP.GE.OR P2, PT, R4.reuse, R87, P0 ;  /* 0x000000570400720c */ /* 0x040fe20000746670 */
[----:B------:R-:W-:-:S05]  /*179f0*/  VIADD R4, R4, 0x8 ;  /* 0x0000000804047836 */ /* 0x000fca0000000000 */
[----:B------:R-:W-:Y:S02]  /*17a00*/  ISETP.GE.OR P0, PT, R4, R87, P0 ;  /* 0x000000570400720c */ /* 0x000fe40000706670 */
[----:B------:R-:W-:-:S04]  /*17a10*/  LOP3.LUT R4, R7, 0x380, RZ, 0xc0, !PT ;  /* 0x0000038007047812 */ /* 0x000fc800078ec0ff */
[----:B------:R-:W-:Y:S01]  /*17a20*/  SHF.R.U64 R4, R4, 0x3, RZ ;  /* 0x0000000304047819 */ /* 0x000fe200000012ff */
[----:B----4-:R-:W-:Y:S03]  /*17a30*/  @!P2 ST.E desc[UR38][R54.64], R6 ;  /* 0x000000063600a985 */ /* 0x010fe6000c101926 */
[----:B------:R-:W-:-:S03]  /*17a40*/  LOP3.LUT R72, R4, R7, RZ, 0x3c, !PT ;  /* 0x0000000704487212 */ /* 0x000fc600078e3cff */
[----:B0-----:R0:W-:Y:S04]  /*17a50*/  @!P0 ST.E desc[UR38][R58.64], R5 ;  /* 0x000000053a008985 */ /* 0x0011e8000c101926 */
[----:B------:R-:W5:Y:S04]  /*17a60*/  LD.E.128 R8, desc[UR38][R8.64] ;  /* 0x0000002608087980 */ /* 0x000f68000c101d00 */
[----:B------:R-:W5:Y:S04]  /*17a70*/  LD.E.128 R12, desc[UR38][R14.64] ;  /* 0x000000260e0c7980 */ /* 0x000f68000c101d00 */
[----:B0-----:R0:W5:Y:S04]  /*17a80*/  LD.E.128 R4, desc[UR38][R78.64] ;  /* 0x000000264e047980 */ /* 0x001168000c101d00 */
[----:B------:R-:W5:Y:S04]  /*17a90*/  LD.E.128 R24, desc[UR38][R24.64] ;  /* 0x0000002618187980 */ /* 0x000f68000c101d00 */
[----:B------:R-:W5:Y:S01]  /*17aa0*/  LD.E.128 R28, desc[UR38][R28.64] ;  /* 0x000000261c1c7980 */ /* 0x000f62000c101d00 */
[----:B0-----:R-:W-:-:S02]  /*17ab0*/  IMAD R78, R77, UR4, RZ ;  /* 0x000000044d4e7c24 */ /* 0x001fc4000f8e02ff */
[----:B------:R-:W-:Y:S01]  /*17ac0*/  IMAD R77, R224, 0x20, R235 ;  /* 0x00000020e04d7824 */ /* 0x000fe200078e02eb */
[----:B------:R-:W5:Y:S01]  /*17ad0*/  LD.E.128 R32, desc[UR38][R32.64] ;  /* 0x0000002620207980 */ /* 0x000f62000c101d00 */
[----:B------:R-:W-:Y:S01]  /*17ae0*/  IMAD R79, R225, UR5, R78 ;  /* 0x00000005e14f7c24 */ /* 0x000fe2000f8e024e */
[----:B------:R-:W-:Y:S01]  /*17af0*/  ULDC.64 UR4, c[0x0][0xaf0] ;  /* 0x0002bc0000047ab9 */ /* 0x000fe20000000a00 */
[----:B------:R-:W-:Y:S01]  /*17b00*/  IMAD.IADD R80, R206, 0x1, R77 ;  /* 0x00000001ce507824 */ /* 0x000fe200078e024d */
[----:B------:R-:W5:Y:S01]  /*17b10*/  LD.E.128 R36, desc[UR38][R36.64] ;  /* 0x0000002624247980 */ /* 0x000f62000c101d00 */
[----:B------:R-:W-:Y:S02]  /*17b20*/  IMAD R77, R3, UR4, RZ ;  /* 0x00000004034d7c24 */ /* 0x000fe4000f8e02ff */
[----:B------:R-:W-:Y:S01]  /*17b30*/  @P1 IMAD.HI.U32 R78, R80, R89, RZ ;  /* 0x00000059504e1227 */ /* 0x000fe200078e00ff */
[----:B------:R-:W5:Y:S03]  /*17b40*/  LD.E.128 R40, desc[UR38][R40.64] ;  /* 0x0000002628287980 */ /* 0x000f66000c101d00 */
[----:B------:R-:W-:Y:S01]  /*17b50*/  IMAD.IADD R21, R21, 0x1, R79 ;  /* 0x0000000115157824 */ /* 0x000fe200078e024f */
[----:B------:R-:W5:Y:S01]  /*17b60*/  LD.E.128 R44, desc[UR38][R44.64] ;  /* 0x000000262c2c7980 */ /* 0x000f62000c101d00 */
[----:B------:R-:W-:Y:S01]  /*17b70*/  IMAD.MOV.U32 R3, RZ, RZ, R80 ;  /* 0x000000ffff037224 */ /* 0x000fe200078e0050 */
[----:B---3--:R-:W-:Y:S01]  /*17b80*/  @P1 SHF.R.U32.HI R3, RZ, R91, R78 ;  /* 0x0000005bff031219 */ /* 0x008fe2000001164e */
[C---:B------:R-:W-:Y:S01]  /*17b90*/  IMAD R79, R76.reuse, UR5, R77 ;  /* 0x000000054c4f7c24 */ /* 0x040fe2000f8e024d */
[----:B------:R-:W5:Y:S01]  /*17ba0*/  LD.E.128 R48, desc[UR38][R48.64] ;  /* 0x0000002630307980 */ /* 0x000f62000c101d00 */
[----:B------:R-:W-:Y:S01]  /*17bb0*/  IMAD.WIDE.U32 R76, R76, UR4, R20 ;  /* 0x000000044c4c7c25 */ /* 0x000fe2000f8e0014 */
[----:B------:R-:W-:Y:S01]  /*17bc0*/  SHF.R.S32.HI R20, RZ, 0x1f, R3 ;  /* 0x0000001fff147819 */ /* 0x000fe20000011403 */
[----:B------:R-:W-:Y:S01]  /*17bd0*/  ULDC.64 UR4, c[0x0][0xae0] ;  /* 0x0002b80000047ab9 */ /* 0x000fe20000000a00 */
[----:B------:R-:W5:Y:S01]  /*17be0*/  LD.E.128 R52, desc[UR38][R52.64] ;  /* 0x0000002634347980 */ /* 0x000f62000c101d00 */
[----:B------:R-:W-:-:S02]  /*17bf0*/  IMAD.IADD R77, R77, 0x1, R79 ;  /* 0x000000014d4d7824 */ /* 0x000fc400078e024f */
[----:B------:R-:W-:Y:S01]  /*17c00*/  IMAD.MOV R79, RZ, RZ, -R3 ;  /* 0x000000ffff4f7224 */ /* 0x000fe200078e0a03 */
[----:B------:R-:W5:Y:S01]  /*17c10*/  LD.E.128 R56, desc[UR38][R56.64] ;  /* 0x0000002638387980 */ /* 0x000f62000c101d00 */
[----:B------:R-:W-:Y:S02]  /*17c20*/  IMAD R20, R20, UR4, RZ ;  /* 0x0000000414147c24 */ /* 0x000fe4000f8e02ff */
[----:B------:R-:W-:Y:S01]  /*17c30*/  IMAD R79, R0, R79, R80 ;  /* 0x0000004f004f7224 */ /* 0x000fe200078e0250 */
[----:B------:R-:W5:Y:S01]  /*17c40*/  LD.E.128 R60, desc[UR38][R60.64] ;  /* 0x000000263c3c7980 */ /* 0x000f62000c101d00 */
[----:B------:R-:W-:-:S03]  /*17c50*/  IMAD R85, R3, UR5, R20 ;  /* 0x0000000503557c24 */ /* 0x000fc6000f8e0214 */
[----:B------:R-:W5:Y:S01]  /*17c60*/  LD.E.128 R64, desc[UR38][R64.64] ;  /* 0x0000002640407980 */ /* 0x000f62000c101d00 */
[----:B------:R-:W-:-:S03]  /*17c70*/  IMAD.WIDE.U32 R20, R3, UR4, R76 ;  /* 0x0000000403147c25 */ /* 0x000fc6000f8e004c */
[----:B------:R-:W5:Y:S01]  /*17c80*/  LD.E.128 R68, desc[UR38][R68.64] ;  /* 0x0000002644447980 */ /* 0x000f62000c101d00 */
[----:B------:R-:W-:-:S03]  /*17c90*/  SHF.R.S32.HI R3, RZ, 0x1f, R79 ;  /* 0x0000001fff037819 */ /* 0x000fc6000001144f */
[----:B------:R-:W5:Y:S01]  /*17ca0*/  LD.E.128 R72, desc[UR38][R72.64] ;  /* 0x0000002648487980 */ /* 0x000f62000c101d00 */
[----:B------:R-:W-:Y:S01]  /*17cb0*/  IMAD.IADD R206, R235, 0x1, R206 ;  /* 0x00000001ebce7824 */ /* 0x000fe200078e02ce */
[----:B------:R-:W-:Y:S01]  /*17cc0*/  ULDC.64 UR4, c[0x0][0xad8] ;  /* 0x0002b60000047ab9 */ /* 0x000fe20000000a00 */
        /* <DEDUP_REMOVED lines=45> */
.L_x_12091:
[----:B------:R-:W-:Y:S05]  /*17fa0*/  BSYNC B1 ;  /* 0x0000000000017941 */ /* 0x000fea0003800000 */
.L_x_12090:
        /* <DEDUP_REMOVED lines=22> */
.L_x_12093:
[----:B------:R-:W-:Y:S05]  /*18110*/  BSYNC B1 ;  /* 0x0000000000017941 */ /* 0x000fea0003800000 */
.L_x_12092:
        /* <DEDUP_REMOVED lines=21> */
.L_x_12095:
[----:B------:R-:W-:Y:S05]  /*18270*/  BSYNC B1 ;  /* 0x0000000000017941 */ /* 0x000fea0003800000 */
.L_x_12094:
[----:B-1--4-:R-:W1:Y:S04]  /*18280*/  SHFL.IDX PT, R3, R3, 0x3, 0x181f ;  /* 0x00781f0003037f89 */ /* 0x012e6800000e0000 */
[----:B------:R-:W4:Y:S01]  /*18290*/  SHFL.IDX PT, R80, R80, 0x3, 0x181f ;  /* 0x00781f0050507f89 */ /* 0x000f2200000e0000 */
[----:B------:R-:W-:Y:S05]  /*182a0*/  @P1 BRA `(.L_x_12096) ;  /* 0x0000000c00e41947 */ /* 0x000fea0003800000 */
[----:B------:R-:W-:Y:S02]  /*182b0*/  ULDC UR4, c[0x0][0xac8] ;  /* 0x0002b20000047ab9 */ /* 0x000fe40000000800 */
[----:B------:R-:W-:Y:S02]  /*182c0*/  ISETP.GE.AND P3, PT, R208, UR4, PT ;  /* 0x00000004d0007c0c */ /* 0x000fe4000bf66270 */
[----:B------:R-:W-:Y:S02]  /*182d0*/  ISETP.GE.AND P4, PT, R222, UR4, PT ;  /* 0x00000004de007c0c */ /* 0x000fe4000bf86270 */
[----:B------:R-:W-:-:S09]  /*182e0*/  ISETP.GE.AND P5, PT, R221, UR4, PT ;  /* 0x00000004dd007c0c */ /* 0x000fd2000bfa6270 */
[-C--:B0---4-:R-:W-:Y:S02]  /*182f0*/  @!P3 LEA R4, P0, R208, R80.reuse, 0x1 ;  /* 0x00000050d004b211 */ /* 0x091fe400078008ff */
[-C--:B------:R-:W-:Y:S02]  /*18300*/  @!P4 LEA R6, P1, R222, R80.reuse, 0x1 ;  /* 0x00000050de06c211 */ /* 0x080fe400078208ff */
[C---:B------:R-:W-:Y:S02]  /*18310*/  @!P5 LEA R8, P2, R221.reuse, R80, 0x1 ;  /* 0x00000050dd08d211 */ /* 0x040fe400078408ff */
[-C--:B-1----:R-:W-:Y:S02]  /*18320*/  @!P3 LEA.HI.X R5, R208, R3.reuse, R93, 0x1, P0 ;  /* 0x00000003d005b211 */ /* 0x082fe400000f0c5d */
        /* <DEDUP_REMOVED lines=11> */
.L_x_12088:
[----:B------:R-:W-:Y:S01]  /*183e0*/  ULDC.64 UR4, c[0x0][0xc00] ;  /* 0x0003000000047ab9 */ /* 0x000fe20000000a00 */
[----:B------:R-:W4:Y:S01]  /*183f0*/  LDC.64 R4, c[0x0][0xc00] ;  /* 0x00030000ff047b82 */ /* 0x000f220000000a00 */
[----:B------:R-:W-:Y:S01]  /*18400*/  ISETP.NE.U32.AND P0, PT, RZ, UR4, PT ;  /* 0x00000004ff007c0c */ /* 0x000fe2000bf05070 */
[----:B------:R-:W-:-:S03]  /*18410*/  IMAD.MOV.U32 R0, RZ, RZ, RZ ;  /* 0x000000ffff007224 */ /* 0x000fc600078e00ff */
[----:B------:R-:W-:Y:S01]  /*18420*/  ISETP.NE.AND.EX P0, PT, RZ, UR5, PT, P0 ;  /* 0x00000005ff007c0c */ /* 0x000fe2000bf05300 */
[----:B------:R-:W-:Y:S02]  /*18430*/  ULDC.64 UR4, c[0x0][0xc08] ;  /* 0x0003020000047ab9 */ /* 0x000fe40000000a00 */
[----:B------:R-:W-:Y:S01]  /*18440*/  ISETP.NE.U32.AND P1, PT, RZ, UR4, PT ;  /* 0x00000004ff007c0c */ /* 0x000fe2000bf25070 */
[----:B------:R-:W0:Y:S03]  /*18450*/  LDC R25, c[0x0][0xbe8] ;  /* 0x0002fa00ff197b82 */ /* 0x000e260000000800 */
[----:B------:R-:W-:Y:S01]  /*18460*/  ISETP.NE.AND.EX P1, PT, RZ, UR5, PT, P1 ;  /* 0x00000005ff007c0c */ /* 0x000fe2000bf25310 */
[----:B----4-:R-:W-:-:S12]  /*18470*/  IMAD.WIDE R4, R231, 0x4, R4 ;  /* 0x00000004e7047825 */ /* 0x010fd800078e0204 */
[----:B------:R-:W4:Y:S01]  /*18480*/  @P1 LDC.64 R6, c[0x0][0xc08] ;  /* 0x00030200ff061b82 */ /* 0x000f220000000a00 */
[----:B------:R-:W-:Y:S02]  /*18490*/  ULDC UR4, c[0x0][0xa88] ;  /* 0x0002a20000047ab9 */ /* 0x000fe40000000800 */
[----:B------:R-:W-:Y:S01]  /*184a0*/  IMAD.U32 R8, RZ, RZ, UR4 ;  /* 0x00000004ff087e24 */ /* 0x000fe2000f8e00ff */
[----:B------:R0:W5:Y:S01]  /*184b0*/  @P0 LDG.E R0, desc[UR38][R4.64] ;  /* 0x0000002604000981 */ /* 0x000162000c1e1900 */
[----:B----4-:R-:W-:-:S05]  /*184c0*/  @P1 IMAD.WIDE R6, R231, 0x4, R6 ;  /* 0x00000004e7061825 */ /* 0x010fca00078e0206 */
[----:B------:R4:W5:Y:S01]  /*184d0*/  @P1 LDG.E R8, desc[UR38][R6.64] ;  /* 0x0000002606081981 */ /* 0x000962000c1e1900 */
[----:B0-----:R-:W-:Y:S02]  /*184e0*/  ISETP.NE.AND P2, PT, R25, 0x1, PT ;  /* 0x000000011900780c */ /* 0x001fe40003f45270 */
[----:B------:R-:W-:Y:S01]  /*184f0*/  SHF.R.S32.HI R9, RZ, 0x1f, R231 ;  /* 0x0000001fff097819 */ /* 0x000fe200000114e7 */
[----:B------:R-:W0:Y:S10]  /*18500*/  S2R R3, SR_TID.X ;  /* 0x0000000000037919 */ /* 0x000e340000002100 */
[----:B------:R-:W1:Y:S01]  /*18510*/  @P2 LDC R27, c[0x0][0xbec] ;  /* 0x0002fb00ff1b2b82 */ /* 0x000e620000000800 */
[----:B0-----:R-:W-:-:S05]  /*18520*/  VIADD R3, R3, 0xffffff80 ;  /* 0xffffff8003037836 */ /* 0x001fca0000000000 */
[----:B------:R-:W-:Y:S01]  /*18530*/  ISETP.GE.AND P3, PT, R3, 0x80, PT ;  /* 0x000000800300780c */ /* 0x000fe20003f66270 */
[----:B----4-:R-:W-:-:S12]  /*18540*/  @P1 BRA `(.L_x_12097) ;  /* 0x0000000000101947 */ /* 0x010fd80003800000 */
[----:B------:R-:W-:Y:S05]  /*18550*/  @!P0 BRA `(.L_x_12097) ;  /* 0x00000000000c8947 */ /* 0x000fea0003800000 */
[----:B------:R-:W4:Y:S04]  /*18560*/  LDG.E R3, desc[UR38][R4.64] ;  /* 0x0000002604037981 */ /* 0x000f28000c1e1900 */
[----:B-----5:R-:W4:Y:S02]  /*18570*/  LDG.E R8, desc[UR38][R4.64+0x4] ;  /* 0x0000042604087981 */ /* 0x020f24000c1e1900 */
[----:B----4-:R-:W-:-:S07]  /*18580*/  IMAD.IADD R8, R8, 0x1, -R3 ;  /* 0x0000000108087824 */ /* 0x010fce00078e0a03 */
.L_x_12097:
[----:B------:R-:W-:Y:S01]  /*18590*/  BSSY B1, `(.L_x_12098) ;  /* 0x000002d000017945 */ /* 0x000fe20003800000 */
[----:B------:R-:W-:Y:S02]  /*185a0*/  SHF.R.S32.HI R13, RZ, 0x1f, R225 ;  /* 0x0000001fff0d7819 */ /* 0x000fe400000114e1 */
[----:B------:R-:W-:Y:S02]  /*185b0*/  SEL R15, R231, RZ, !P0 ;  /* 0x000000ffe70f7207 */ /* 0x000fe40004000000 */
[----:B------:R-:W-:Y:S02]  /*185c0*/  SEL R14, R9, RZ, !P0 ;  /* 0x000000ff090e7207 */ /* 0x000fe40004000000 */
[----:B-----5:R-:W-:Y:S01]  /*185d0*/  SHF.R.S32.HI R11, RZ, 0x1f, R0 ;  /* 0x0000001fff0b7819 */ /* 0x020fe20000011400 */
[----:B------:R-:W-:Y:S06]  /*185e0*/  @P3 BRA `(.L_x_12099) ;  /* 0x00000000009c3947 */ /* 0x000fec0003800000 */
[----:B------:R-:W0:Y:S01]  /*185f0*/  S2R R5, SR_TID.X ;  /* 0x0000000000057919 */ /* 0x000e220000002100 */
[----:B------:R-:W4:Y:S02]  /*18600*/  LDC R9, c[0x0][0xbe8] ;  /* 0x0002fa00ff097b82 */ /* 0x000f240000000800 */
[----:B----4-:R-:W-:Y:S01]  /*18610*/  IMAD R3, R8, R9, RZ ;  /* 0x0000000908037224 */ /* 0x010fe200078e02ff */
        /* <DEDUP_REMOVED lines=11> */
[----:B------:R-:W4:Y:S01]  /*186d0*/  @P0 LDC R21, c[0x0][0xbf0] ;  /* 0x0002fc00ff150b82 */ /* 0x000f220000000800 */
[----:B0-----:R-:W-:-:S04]  /*186e0*/  @P0 IMAD.HI.U32 R6, R12, R7, RZ ;  /* 0x000000070c060227 */ /* 0x001fc800078e00ff */
        /* <DEDUP_REMOVED lines=23> */
.L_x_12099:
[----:B------:R-:W-:Y:S05]  /*18860*/  BSYNC B1 ;  /* 0x0000000000017941 */ /* 0x000fea0003800000 */
.L_x_12098:
[----:B------:R-:W4:Y:S01]  /*18870*/  @P2 LDC R9, c[0x0][0xbf0] ;  /* 0x0002fc00ff092b82 */ /* 0x000f220000000800 */
[----:B------:R-:W-:Y:S01]  /*18880*/  ULDC.64 UR4, c[0x0][0xaa0] ;  /* 0x0002a80000047ab9 */ /* 0x000fe20000000a00 */
[----:B0-----:R-:W-:Y:S02]  /*18890*/  IMAD R7, R224, 0x20, R235 ;  /* 0x00000020e0077824 */ /* 0x001fe400078e02eb */
[----:B------:R-:W-:Y:S02]  /*188a0*/  IMAD R3, R11, UR4, RZ ;  /* 0x000000040b037c24 */ /* 0x000fe4000f8e02ff */
[----:B------:R-:W-:-:S04]  /*188b0*/  IMAD.WIDE.U32 R4, R0, UR4, RZ ;  /* 0x0000000400047c25 */ /* 0x000fc8000f8e00ff */
[----:B------:R-:W-:Y:S01]  /*188c0*/  IMAD R3, R0, UR5, R3 ;  /* 0x0000000500037c24 */ /* 0x000fe2000f8e0203 */
[----:B------:R-:W-:Y:S01]  /*188d0*/  ULDC.64 UR4, c[0x0][0xae8] ;  /* 0x0002ba0000047ab9 */ /* 0x000fe20000000a00 */
[----:B------:R-:W-:Y:S02]  /*188e0*/  IMAD.IADD R10, R206, 0x1, R7 ;  /* 0x00000001ce0a7824 */ /* 0x000fe400078e0207 */
[----:B------:R-:W-:Y:S02]  /*188f0*/  IMAD R0, R13, UR4, RZ ;  /* 0x000000040d007c24 */ /* 0x000fe4000f8e02ff */
[----:B------:R-:W-:Y:S02]  /*18900*/  IMAD.IADD R5, R5, 0x1, R3 ;  /* 0x0000000105057824 */ /* 0x000fe400078e0203 */
[----:B------:R-:W-:Y:S02]  /*18910*/  IMAD R7, R225, UR5, R0 ;  /* 0x00000005e1077c24 */ /* 0x000fe4000f8e0200 */
[----:B-1----:R-:W-:-:S04]  /*18920*/  @P2 IMAD.HI.U32 R0, R10, R27, RZ ;  /* 0x0000001b0a002227 */ /* 0x002fc800078e00ff */
        /* <DEDUP_REMOVED lines=28> */
[----:B------:R0:W1:Y:S04]  /*18af0*/  SHFL.IDX PT, R0, R4, RZ, 0x181f ;  /* 0x00181fff04007589 */ /* 0x00006800000e0000 */
[----:B------:R0:W4:Y:S02]  /*18b00*/  SHFL.IDX PT, R14, R3, RZ, 0x181f ;  /* 0x00181fff030e7589 */ /* 0x00012400000e0000 */
.L_x_12320:
[----:B------:R-:W-:Y:S01]  /*18b10*/  IMAD R8, R8, R25, RZ ;  /* 0x0000001908087224 */ /* 0x000fe200078e02ff */
[----:B------:R-:W-:Y:S01]  /*18b20*/  BSSY B1, `(.L_x_12101) ;  /* 0x0000019000017945 */ /* 0x000fe20003800000 */
[----:B------:R-:W-:-:S05]  /*18b30*/  IMAD.IADD R7, R235, 0x1, R206 ;  /* 0x00000001eb077824 */ /* 0x000fca00078e02ce */
        /* <DEDUP_REMOVED lines=12> */
[----:B-1----:R-:W-:Y:S02]  /*18c00*/  @!P3 LEA.HI.X R11, R208, R0, R5, 0x1, P5 ;  /* 0x00000000d00bb211 */ /* 0x002fe400028f0c05 */
        /* <DEDUP_REMOVED lines=10> */
.L_x_12102:
[----:B------:R-:W-:Y:S05]  /*18cb0*/  BSYNC B1 ;  /* 0x0000000000017941 */ /* 0x000fea0003800000 */
.L_x_12101:
[----:B------:R-:W-:-:S03]  /*18cc0*/  UMOV UR4, 0xffffffff ;  /* 0xffffffff00047882 */ /* 0x000fc60000000000 */
[----:B------:R-:W-:Y:S05]  /*18cd0*/  BRA.DIV UR4, `(.L_x_12103) ;  /* 0x0000009204e47947 */ /* 0x000fea000b800000 */
[----:B-1----:R1:W0:Y:S04]  /*18ce0*/  SHFL.IDX PT, R0, R4, 0x1, 0x181f ;  /* 0x00381f0004007f89 */ /* 0x00222800000e0000 */
[----:B----4-:R1:W4:Y:S02]  /*18cf0*/  SHFL.IDX PT, R14, R3, 0x1, 0x181f ;  /* 0x00381f00030e7f89 */ /* 0x01032400000e0000 */
.L_x_12324:
        /* <DEDUP_REMOVED lines=25> */
.L_x_12105:
[----:B------:R-:W-:Y:S05]  /*18e90*/  BSYNC B1 ;  /* 0x0000000000017941 */ /* 0x000fea0003800000 */
.L_x_12104:
[----:B------:R-:W-:-:S03]  /*18ea0*/  UMOV UR4, 0xffffffff ;  /* 0xffffffff00047882 */ /* 0x000fc60000000000 */
[----:B------:R-:W-:Y:S05]  /*18eb0*/  BRA.DIV UR4, `(.L_x_12106) ;  /* 0x0000009204b47947 */ /* 0x000fea000b800000 */
[----:B0-----:R0:W0:Y:S04]  /*18ec0*/  SHFL.IDX PT, R0, R4, 0x2, 0x181f ;  /* 0x00581f0004007f89 */ /* 0x00102800000e0000 */
[----:B----4-:R4:W0:Y:S02]  /*18ed0*/  SHFL.IDX PT, R14, R3, 0x2, 0x181f ;  /* 0x00581f00030e7f89 */ /* 0x01082400000e0000 */
.L_x_12328:
        /* <DEDUP_REMOVED lines=25> */
.L_x_12108:
[----:B------:R-:W-:Y:S05]  /*19070*/  BSYNC B1 ;  /* 0x0000000000017941 */ /* 0x000fea0003800000 */
.L_x_12107:
[----:B------:R-:W-:-:S03]  /*19080*/  UMOV UR4, 0xffffffff ;  /* 0xffffffff00047882 */ /* 0x000fc60000000000 */
[----:B------:R-:W-:Y:S05]  /*19090*/  BRA.DIV UR4, `(.L_x_12109) ;  /* 0x0000009204847947 */ /* 0x000fea000b800000 */
[----:B0-----:R0:W0:Y:S04]  /*190a0*/  SHFL.IDX PT, R0, R4, 0x3, 0x181f ;  /* 0x00781f0004007f89 */ /* 0x00102800000e0000 */
[----:B------:R0:W0:Y:S02]  /*190b0*/  SHFL.IDX PT, R14, R3, 0x3, 0x181f ;  /* 0x00781f00030e7f89 */ /* 0x00002400000e0000 */
.L_x_12332:
[----:B01--4-:R-:W-:-:S05]  /*190c0*/  VIADD R3, R7, 0x60 ;  /* 0x0000006007037836 */ /* 0x013fca0000000000 */
        /* <DEDUP_REMOVED lines=23> */
.L_x_12096:
[----:B------:R-:W-:Y:S05]  /*19240*/  BSYNC B0 ;  /* 0x0000000000007941 */ /* 0x000fea0003800000 */
.L_x_12087:
[----:B------:R-:W-:Y:S02]  /*19250*/  ULDC UR4, c[0x0][0xc3c] ;  /* 0x00030f0000047ab9 */ /* 0x000fe40000000800 */
[----:B---3--:R-:W-:-:S13]  /*19260*/  ISETP.GE.AND P0, PT, R83, UR4, PT ;  /* 0x0000000453007c0c */ /* 0x008fda000bf06270 */
[----:B------:R-:W-:Y:S05]  /*19270*/  @!P0 BRA `(.L_x_12110) ;  /* 0xfffffe7c00748947 */ /* 0x000fea000383ffff */
[----:B------:R-:W-:Y:S05]  /*19280*/  BRA `(.L_x_11904) ;  /* 0x0000007c00ac7947 */ /* 0x000fea0003800000 */
.L_x_11902:
[----:B------:R-:W-:-:S08]  /*19290*/  NOP ;  /* 0x0000000000007918 */ /* 0x000fd00000000000 */
[----:B--2---:R-:W0:-:S00]  /*192a0*/  USETMAXREG.DEALLOC.CTAPOOL 0x18 ;  /* 0x00000018000079c8 */ /* 0x004e0000080e0500 */
        /* <DEDUP_REMOVED lines=16> */
.L_x_12111:
        /* <DEDUP_REMOVED lines=41> */
.L_x_12117:
        /* <DEDUP_REMOVED lines=9> */
[----:B------:R-:W0:Y:S02]  /*196d0*/  LDC.64 R2, c[0x0][0xc80] ;  /* 0x00032000ff027b82 */ /* 0x000e240000000a00 */
[----:B0-----:R-:W-:-:S05]  /*196e0*/  IMAD.WIDE R2, R8, 0x4, R2 ;  /* 0x0000000408027825 */ /* 0x001fca00078e0202 */
[----:B------:R0:W5:Y:S02]  /*196f0*/  LDG.E R6, desc[UR38][R2.64] ;  /* 0x0000002602067981 */ /* 0x000164000c1e1900 */
.L_x_12116:
[----:B------:R-:W-:Y:S05]  /*19700*/  BSYNC B0 ;  /* 0x0000000000007941 */ /* 0x000fea0003800000 */
.L_x_12115:
        /* <DEDUP_REMOVED lines=21> */
.L_x_12113:
        /* <DEDUP_REMOVED lines=20> */
.L_x_12118:
        /* <DEDUP_REMOVED lines=56> */
.L_x_12114:
[----:B------:R-:W-:Y:S02]  /*19d20*/  IMAD.MOV.U32 R17, RZ, RZ, RZ ;  /* 0x000000ffff117224 */ /* 0x000fe400078e00ff */
[----:B------:R-:W-:Y:S02]  /*19d30*/  IMAD.U32 R16, RZ, RZ, UR6 ;  /* 0x00000006ff107e24 */ /* 0x000fe4000f8e00ff */
[----:B------:R-:W-:-:S07]  /*19d40*/  IMAD.MOV.U32 R18, RZ, RZ, RZ ;  /* 0x000000ffff127224 */ /* 0x000fce00078e00ff */
.L_x_12119:
[----:B------:R-:W-:-:S13]  /*19d50*/  ISETP.NE.AND P0, PT, R0, RZ, PT ;  /* 0x000000ff0000720c */ /* 0x000fda0003f05270 */
[----:B------:R-:W1:Y:S01]  /*19d60*/  @!P0 S2R R3, SR_CgaCtaId ;  /* 0x0000000000038919 */ /* 0x000e620000008800 */
[----:B------:R-:W-:-:S04]  /*19d70*/  @!P0 MOV R0, 0x400 ;  /* 0x0000040000008802 */ /* 0x000fc80000000f00 */
[----:B-1----:R-:W-:-:S05]  /*19d80*/  @!P0 LEA R0, R3, R0, 0x18 ;  /* 0x0000000003008211 */ /* 0x002fca00078ec0ff */
[----:B------:R2:W-:Y:S01]  /*19d90*/  @!P0 STS.128 [R0+0x228d0], R16 ;  /* 0x0228d01000008388 */ /* 0x0005e20000000c00 */
[----:B------:R-:W-:Y:S06]  /*19da0*/  BAR.ARV 0x5, 0x180 ;  /* 0x0146000000007b1d */ /* 0x000fec0000002000 */
.L_x_12112:
        /* <DEDUP_REMOVED lines=32> */
.L_x_12276:
[----:B------:R-:W-:Y:S05]  /*19fb0*/  YIELD ;  /* 0x0000000000007946 */ /* 0x000fea0003800000 */
[----:B------:R-:W-:Y:S01]  /*19fc0*/  ULDC.64 UR4, c[0x0][0xa28] ;  /* 0x00028a0000047ab9 */ /* 0x000fe20000000a00 */
[----:B0-----:R-:W-:Y:S02]  /*19fd0*/  CS2R R6, SRZ ;  /* 0x0000000000067805 */ /* 0x001fe4000001ff00 */
[----:B------:R-:W-:Y:S01]  /*19fe0*/  ISETP.NE.U32.AND P0, PT, RZ, UR4, PT ;  /* 0x00000004ff007c0c */ /* 0x000fe2000bf05070 */
[----:B-1----:R-:W1:Y:S01]  /*19ff0*/  LDC.64 R12, c[0x0][0xa00] ;  /* 0x00028000ff0c7b82 */ /* 0x002e620000000a00 */
[----:B------:R-:W-:Y:S01]  /*1a000*/  ULDC.64 UR6, c[0x0][0xa08] ;  /* 0x0002820000067ab9 */ /* 0x000fe20000000a00 */
[----:B------:R-:W-:Y:S01]  /*1a010*/  ULDC.64 UR8, c[0x0][0xa10] ;  /* 0x0002840000087ab9 */ /* 0x000fe20000000a00 */
[----:B------:R-:W-:Y:S01]  /*1a020*/  ISETP.NE.AND.EX P0, PT, RZ, UR5, PT, P0 ;  /* 0x00000005ff007c0c */ /* 0x000fe2000bf05300 */
[----:B------:R-:W-:-:S04]  /*1a030*/  ULDC.64 UR4, c[0x0][0xa18] ;  /* 0x0002860000047ab9 */ /* 0x000fc80000000a00 */
[----:B--2---:R-:W2:Y:S08]  /*1a040*/  LDC.64 R4, c[0x0][0xa08] ;  /* 0x00028200ff047b82 */ /* 0x004eb00000000a00 */
[----:B0-----:R-:W0:Y:S02]  /*1a050*/  @P0 LDC.64 R2, c[0x0][0xa28] ;  /* 0x00028a00ff020b82 */ /* 0x001e240000000a00 */
[----:B0-----:R-:W-:-:S05]  /*1a060*/  @P0 IMAD.WIDE R2, R19, 0x4, R2 ;  /* 0x0000000413020825 */ /* 0x001fca00078e0202 */
[----:B-----5:R0:W5:Y:S01]  /*1a070*/  @P0 LDG.E R6, desc[UR38][R2.64] ;  /* 0x0000002602060981 */ /* 0x020162000c1e1900 */
[----:B------:R-:W-:Y:S01]  /*1a080*/  ISETP.NE.U32.AND P0, PT, RZ, UR4, PT ;  /* 0x00000004ff007c0c */ /* 0x000fe2000bf05070 */
[----:B-1----:R-:W-:Y:S01]  /*1a090*/  IMAD.WIDE R12, R19, 0x4, R12 ;  /* 0x00000004130c7825 */ /* 0x002fe200078e020c */
[----:B------:R-:W-:Y:S02]  /*1a0a0*/  ISETP.NE.U32.AND P2, PT, RZ, UR6, PT ;  /* 0x00000006ff007c0c */ /* 0x000fe4000bf45070 */
[----:B------:R-:W-:Y:S01]  /*1a0b0*/  ISETP.NE.AND.EX P0, PT, RZ, UR5, PT, P0 ;  /* 0x00000005ff007c0c */ /* 0x000fe2000bf05300 */
[----:B------:R-:W-:Y:S01]  /*1a0c0*/  ULDC.64 UR4, c[0x0][0xa00] ;  /* 0x0002800000047ab9 */ /* 0x000fe20000000a00 */
[----:B------:R-:W-:Y:S01]  /*1a0d0*/  ISETP.NE.U32.AND P4, PT, RZ, UR8, PT ;  /* 0x00000008ff007c0c */ /* 0x000fe2000bf85070 */
[----:B------:R-:W-:Y:S01]  /*1a0e0*/  IMAD.MOV.U32 R8, RZ, RZ, RZ ;  /* 0x000000ffff087224 */ /* 0x000fe200078e00ff */
[----:B------:R-:W-:Y:S01]  /*1a0f0*/  ISETP.NE.U32.AND P1, PT, RZ, UR4, PT ;  /* 0x00000004ff007c0c */ /* 0x000fe2000bf25070 */
[----:B0-----:R-:W0:Y:S01]  /*1a100*/  LDC.64 R2, c[0x0][0xa10] ;  /* 0x00028400ff027b82 */ /* 0x001e220000000a00 */
[----:B------:R-:W-:-:S02]  /*1a110*/  IMAD.MOV.U32 R0, RZ, RZ, RZ ;  /* 0x000000ffff007224 */ /* 0x000fc400078e00ff */
[----:B------:R-:W-:Y:S01]  /*1a120*/  ISETP.NE.AND.EX P3, PT, RZ, UR5, PT, P1 ;  /* 0x00000005ff007c0c */ /* 0x000fe2000bf65310 */
[----:B--2---:R-:W-:-:S04]  /*1a130*/  IMAD.WIDE R4, R19, 0x4, R4 ;  /* 0x0000000413047825 */ /* 0x004fc800078e0204 */
        /* <DEDUP_REMOVED lines=30> */
.L_x_12121:
        /* <DEDUP_REMOVED lines=10> */
.L_x_12122:
[----:B------:R-:W-:Y:S05]  /*1a3c0*/  @!P1 BRA `(.L_x_12123) ;  /* 0x00000000000c9947 */ /* 0x000fea0003800000 */
[----:B------:R-:W2:Y:S04]  /*1a3d0*/  LDG.E R7, desc[UR38][R4.64] ;  /* 0x0000002604077981 */ /* 0x000ea8000c1e1900 */
[----:B------:R-:W2:Y:S02]  /*1a3e0*/  LDG.E R4, desc[UR38][R4.64+0x4] ;  /* 0x0000042604047981 */ /* 0x000ea4000c1e1900 */
[----:B--2---:R-:W-:-:S07]  /*1a3f0*/  IMAD.IADD R7, R4, 0x1, -R7 ;  /* 0x0000000104077824 */ /* 0x004fce00078e0a07 */
.L_x_12123:
        /* <DEDUP_REMOVED lines=35> */
.L_x_12126:
[----:B------:R-:W-:-:S13]  /*1a630*/  ISETP.NE.AND P0, PT, R3, 0x1, PT ;  /* 0x000000010300780c */ /* 0x000fda0003f05270 */
[----:B------:R-:W1:Y:S02]  /*1a640*/  @P0 LDC.64 R4, c[0x0][0x9e8] ;  /* 0x00027a00ff040b82 */ /* 0x000e640000000a00 */
[----:B-1----:R-:W-:-:S05]  /*1a650*/  @P0 IMAD.HI.U32 R4, R2, R4, RZ ;  /* 0x0000000402040227 */ /* 0x002fca00078e00ff */
[----:B------:R-:W-:-:S07]  /*1a660*/  @P0 SHF.R.U32.HI R2, RZ, R5, R4 ;  /* 0x00000005ff020219 */ /* 0x000fce0000011604 */
.L_x_12127:
[----:B------:R-:W-:Y:S05]  /*1a670*/  BSYNC B0 ;  /* 0x0000000000007941 */ /* 0x000fea0003800000 */
.L_x_12125:
[----:B------:R-:W-:-:S05]  /*1a680*/  IMAD R2, R2, R3, R3 ;  /* 0x0000000302027224 */ /* 0x000fca00078e0203 */
[----:B------:R-:W-:-:S07]  /*1a690*/  VIMNMX R8, R8, R2, PT ;  /* 0x0000000208087248 */ /* 0x000fce0003fe0100 */
.L_x_12124:
        /* <DEDUP_REMOVED lines=20> */
.L_x_12130:
[----:B------:R-:W-:-:S13]  /*1a7e0*/  ISETP.NE.AND P0, PT, R3, 0x1, PT ;  /* 0x000000010300780c */ /* 0x000fda0003f05270 */
[----:B------:R-:W1:Y:S02]  /*1a7f0*/  @P0 LDC.64 R4, c[0x0][0x9e8] ;  /* 0x00027a00ff040b82 */ /* 0x000e640000000a00 */
[----:B-1----:R-:W-:-:S05]  /*1a800*/  @P0 IMAD.HI.U32 R4, R2, R4, RZ ;  /* 0x0000000402040227 */ /* 0x002fca00078e00ff */
[----:B------:R-:W-:-:S07]  /*1a810*/  @P0 SHF.R.U32.HI R2, RZ, R5, R4 ;  /* 0x00000005ff020219 */ /* 0x000fce0000011604 */
.L_x_12131:
[----:B------:R-:W-:Y:S05]  /*1a820*/  BSYNC B0 ;  /* 0x0000000000007941 */ /* 0x000fea0003800000 */
.L_x_12129:
[----:B------:R-:W-:-:S05]  /*1a830*/  IMAD R2, R2, R3, RZ ;  /* 0x0000000302027224 */ /* 0x000fca00078e02ff */
[----:B------:R-:W-:-:S07]  /*1a840*/  VIMNMX R6, R6, R2, !PT ;  /* 0x0000000206067248 */ /* 0x000fce0007fe0100 */
.L_x_12128:
[----:B------:R-:W-:Y:S01]  /*1a850*/  VIADD R8, R8, 0x5f ;  /* 0x0000005f08087836 */ /* 0x000fe20000000000 */
[----:B------:R-:W-:Y:S01]  /*1a860*/  BSSY B0, `(.L_x_12132) ;  /* 0x000014f000007945 */ /* 0x000fe20003800000 */
        /* <DEDUP_REMOVED lines=30> */
.L_x_12335:
[----:B--2---:R-:W-:Y:S02]  /*1aa50*/  ISETP.NE.AND P0, PT, R14, RZ, PT ;  /* 0x000000ff0e00720c */ /* 0x004fe40003f05270 */
[----:B------:R-:W-:-:S11]  /*1aa60*/  PLOP3.LUT P6, PT, PT, PT, PT, 0x8, 0x0 ;  /* 0x000000000000781c */ /* 0x000fd60003fce170 */
[----:B------:R-:W-:Y:S05]  /*1aa70*/  @P0 BRA `(.L_x_12135) ;  /* 0x00000000000c0947 */ /* 0x000fea0003800000 */
[----:B------:R-:W-:-:S03]  /*1aa80*/  UMOV UR4, 0xffffffff ;  /* 0xffffffff00047882 */ /* 0x000fc60000000000 */
[----:B------:R-:W-:Y:S05]  /*1aa90*/  BRA.DIV UR4, `(.L_x_12136) ;  /* 0x0000007a04807947 */ /* 0x000fea000b800000 */
[----:B------:R-:W-:-:S13]  /*1aaa0*/  ELECT P6, URZ, PT ;  /* 0x00000000003f782f */ /* 0x000fda00038c0000 */
.L_x_12135:
        /* <DEDUP_REMOVED lines=10> */
.L_x_12338:
[----:B------:R-:W-:Y:S05]  /*1ab50*/  BSYNC B1 ;  /* 0x0000000000017941 */ /* 0x000fea0003800000 */
.L_x_12137:
[----:B------:R-:W-:Y:S04]  /*1ab60*/  BSSY B1, `(.L_x_12139) ;  /* 0x0000082000017945 */ /* 0x000fe80003800000 */
[----:B------:R-:W-:Y:S05]  /*1ab70*/  @!P6 BRA `(.L_x_12140) ;  /* 0x000000080000e947 */ /* 0x000fea0003800000 */
[----:B------:R-:W2:Y:S04]  /*1ab80*/  LDL R9, [R1+0x4] ;  /* 0x0000040001097983 */ /* 0x000ea80000100800 */
[----:B-1----:R-:W2:Y:S04]  /*1ab90*/  LDL R6, [R1+0xc] ;  /* 0x00000c0001067983 */ /* 0x002ea80000100800 */
        /* <DEDUP_REMOVED lines=9> */
.L_x_12339:
[----:B------:R-:W-:Y:S05]  /*1ac30*/  BSYNC B2 ;  /* 0x0000000000027941 */ /* 0x000fea0003800000 */
.L_x_12141:
        /* <DEDUP_REMOVED lines=9> */
.L_x_12144:
[----:B------:R-:W-:Y:S05]  /*1acd0*/  BSYNC B2 ;  /* 0x0000000000027941 */ /* 0x000fea0003800000 */
.L_x_12143:
        /* <DEDUP_REMOVED lines=14> */
.L_x_12145:
        /* <DEDUP_REMOVED lines=13> */
.L_x_12340:
[----:B------:R-:W-:Y:S05]  /*1ae90*/  BSYNC B2 ;  /* 0x0000000000027941 */ /* 0x000fea0003800000 */
.L_x_12146:
[----:B------:R-:W-:Y:S01]  /*1aea0*/  BSSY B2, `(.L_x_12148) ;  /* 0x000000b000027945 */ /* 0x000fe20003800000 */
[----:B------:R-:W-:Y:S02]  /*1aeb0*/  IMAD.MOV.U32 R10, RZ, RZ, 0x0 ;  /* 0x00000000ff0a7424 */ /* 0x000fe400078e00ff */
[----:B0-----:R-:W-:Y:S01]  /*1aec0*/  IMAD.MOV.U32 R11, RZ, RZ, 0x12f00000 ;  /* 0x12f00000ff0b7424 */ /* 0x001fe200078e00ff */
        /* <DEDUP_REMOVED lines=8> */
.L_x_12149:
[----:B------:R-:W-:Y:S05]  /*1af50*/  BSYNC B2 ;  /* 0x0000000000027941 */ /* 0x000fea0003800000 */
.L_x_12148:
        /* <DEDUP_REMOVED lines=11> */
.L_x_12150:
        /* <DEDUP_REMOVED lines=15> */
.L_x_12151:
        /* <DEDUP_REMOVED lines=15> */
.L_x_12152:
        /* <DEDUP_REMOVED lines=15> */
.L_x_12153:
        /* <DEDUP_REMOVED lines=10> */
.L_x_12140:
[----:B------:R-:W-:Y:S05]  /*1b380*/  BSYNC B1 ;  /* 0x0000000000017941 */ /* 0x000fea0003800000 */
.L_x_12139:
[----:B------:R-:W1:Y:S04]  /*1b390*/  LDL.LU R9, [R1+0xc] ;  /* 0x00000c0001097983 */ /* 0x000e680000300800 */
[----:B------:R-:W2:Y:S01]  /*1b3a0*/  LDL.LU R8, [R1+0x18] ;  /* 0x0000180001087983 */ /* 0x000ea20000300800 */
[----:B------:R-:W-:Y:S01]  /*1b3b0*/  VIADD R4, R4, 0xfffffffe ;  /* 0xfffffffe04047836 */ /* 0x000fe20000000000 */
[----:B------:R-:W-:-:S04]  /*1b3c0*/  PLOP3.LUT P0, PT, PT, PT, PT, 0x8, 0x0 ;  /* 0x000000000000781c */ /* 0x000fc80003f0e170 */
[----:B------:R-:W-:Y:S01]  /*1b3d0*/  ISETP.GE.AND P2, PT, R4, R3, PT ;  /* 0x000000030400720c */ /* 0x000fe20003f46270 */
[----:B-1----:R-:W-:-:S05]  /*1b3e0*/  VIADD R5, R9, 0x1 ;  /* 0x0000000109057836 */ /* 0x002fca0000000000 */
[----:B------:R-:W-:-:S04]  /*1b3f0*/  ISETP.NE.AND P1, PT, R5, 0x2, PT ;  /* 0x000000020500780c */ /* 0x000fc80003f25270 */
[----:B------:R-:W-:Y:S02]  /*1b400*/  SEL R6, RZ, 0x1, P1 ;  /* 0x00000001ff067807 */ /* 0x000fe40000800000 */
[----:B------:R-:W-:Y:S02]  /*1b410*/  SEL R5, R5, RZ, P1 ;  /* 0x000000ff05057207 */ /* 0x000fe40000800000 */
[----:B--2---:R-:W-:-:S03]  /*1b420*/  LOP3.LUT R8, R8, R6, RZ, 0x3c, !PT ;  /* 0x0000000608087212 */ /* 0x004fc600078e3cff */
[----:B------:R1:W-:Y:S04]  /*1b430*/  STL [R1+0xc], R5 ;  /* 0x00000c0501007387 */ /* 0x0003e80000100800 */
[----:B------:R1:W-:Y:S01]  /*1b440*/  STL [R1+0x18], R8 ;  /* 0x0000180801007387 */ /* 0x0003e20000100800 */
[----:B------:R-:W-:Y:S05]  /*1b450*/  @!P2 BRA `(.L_x_12133) ;  /* 0x00000008003ca947 */ /* 0x000fea0003800000 */
.L_x_12169:
        /* <DEDUP_REMOVED lines=14> */
.L_x_12341:
[----:B------:R-:W-:Y:S05]  /*1b540*/  BSYNC B2 ;  /* 0x0000000000027941 */ /* 0x000fea0003800000 */
.L_x_12156:
        /* <DEDUP_REMOVED lines=9> */
.L_x_12159:
[----:B------:R-:W-:Y:S05]  /*1b5e0*/  BSYNC B2 ;  /* 0x0000000000027941 */ /* 0x000fea0003800000 */
.L_x_12158:
        /* <DEDUP_REMOVED lines=13> */
.L_x_12160:
        /* <DEDUP_REMOVED lines=13> */
.L_x_12342:
[----:B------:R-:W-:Y:S05]  /*1b790*/  BSYNC B2 ;  /* 0x0000000000027941 */ /* 0x000fea0003800000 */
.L_x_12161:
        /* <DEDUP_REMOVED lines=11> */
.L_x_12164:
[----:B------:R-:W-:Y:S05]  /*1b850*/  BSYNC B2 ;  /* 0x0000000000027941 */ /* 0x000fea0003800000 */
.L_x_12163:
        /* <DEDUP_REMOVED lines=11> */
.L_x_12165:
        /* <DEDUP_REMOVED lines=15> */
.L_x_12166:
        /* <DEDUP_REMOVED lines=15> */
.L_x_12167:
        /* <DEDUP_REMOVED lines=15> */
.L_x_12168:
        /* <DEDUP_REMOVED lines=10> */
.L_x_12155:
[----:B------:R-:W-:Y:S05]  /*1bc80*/  BSYNC B1 ;  /* 0x0000000000017941 */ /* 0x000fea0003800000 */
.L_x_12154:
[----:B------:R-:W1:Y:S04]  /*1bc90*/  LDL.LU R9, [R1+0xc] ;  /* 0x00000c0001097983 */ /* 0x000e680000300800 */
[----:B------:R-:W2:Y:S01]  /*1bca0*/  LDL.LU R7, [R1+0x18] ;  /* 0x0000180001077983 */ /* 0x000ea20000300800 */
[C---:B------:R-:W-:Y:S01]  /*1bcb0*/  ISETP.GT.AND P2, PT, R4.reuse, R3, PT ;  /* 0x000000030400720c */ /* 0x040fe20003f44270 */
[----:B------:R-:W-:Y:S02]  /*1bcc0*/  VIADD R4, R4, 0xffffffff ;  /* 0xffffffff04047836 */ /* 0x000fe40000000000 */
[----:B-1----:R-:W-:-:S05]  /*1bcd0*/  VIADD R5, R9, 0x1 ;  /* 0x0000000109057836 */ /* 0x002fca0000000000 */
[----:B------:R-:W-:-:S04]  /*1bce0*/  ISETP.NE.AND P1, PT, R5, 0x2, PT ;  /* 0x000000020500780c */ /* 0x000fc80003f25270 */
[----:B------:R-:W-:Y:S02]  /*1bcf0*/  SEL R6, RZ, 0x1, P1 ;  /* 0x00000001ff067807 */ /* 0x000fe40000800000 */
[----:B------:R-:W-:Y:S02]  /*1bd00*/  SEL R5, R5, RZ, P1 ;  /* 0x000000ff05057207 */ /* 0x000fe40000800000 */
[----:B--2---:R-:W-:-:S05]  /*1bd10*/  LOP3.LUT R7, R7, R6, RZ, 0x3c, !PT ;  /* 0x0000000607077212 */ /* 0x004fca00078e3cff */
[----:B------:R2:W-:Y:S04]  /*1bd20*/  STL [R1+0x18], R7 ;  /* 0x0000180701007387 */ /* 0x0005e80000100800 */
[----:B------:R2:W-:Y:S01]  /*1bd30*/  STL [R1+0xc], R5 ;  /* 0x00000c0501007387 */ /* 0x0005e20000100800 */
[----:B------:R-:W-:Y:S05]  /*1bd40*/  @P2 BRA `(.L_x_12169) ;  /* 0xfffffff400c42947 */ /* 0x000fea000383ffff */
.L_x_12133:
[----:B------:R-:W-:Y:S05]  /*1bd50*/  BSYNC B0 ;  /* 0x0000000000007941 */ /* 0x000fea0003800000 */
.L_x_12132:
[----:B--2---:R-:W2:Y:S01]  /*1bd60*/  LDL R7, [R1+0x28] ;  /* 0x0000280001077983 */ /* 0x004ea20000100800 */
[----:B------:R-:W3:Y:S01]  /*1bd70*/  LDC R0, c[0x0][0x448] ;  /* 0x00011200ff007b82 */ /* 0x000ee20000000800 */
[----:B------:R-:W-:Y:S07]  /*1bd80*/  @!P0 WARPSYNC.ALL ;  /* 0x0000000000008948 */ /* 0x000fee0003800000 */
[----:B------:R-:W-:Y:S01]  /*1bd90*/  @!P0 BAR.SYNC.DEFER_BLOCKING 0xc, 0x180 ;  /* 0x0306000000008b1d */ /* 0x000fe20000010000 */
[----:B---3--:R-:W-:-:S13]  /*1bda0*/  ISETP.NE.AND P1, PT, R0, 0x1, PT ;  /* 0x000000010000780c */ /* 0x008fda0003f25270 */
[----:B------:R-:W3:Y:S08]  /*1bdb0*/  @P1 LDC R2, c[0x0][0x44c] ;  /* 0x00011300ff021b82 */ /* 0x000ef00000000800 */
[----:B------:R-:W4:Y:S01]  /*1bdc0*/  @P1 LDC R3, c[0x0][0x450] ;  /* 0x00011400ff031b82 */ /* 0x000f220000000800 */
[----:B--2---:R-:W-:-:S04]  /*1bdd0*/  VIADD R0, R7, 0x7f ;  /* 0x0000007f07007836 */ /* 0x004fc80000000000 */
[----:B---3--:R-:W-:-:S05]  /*1bde0*/  @P1 IMAD.HI.U32 R2, R0, R2, RZ ;  /* 0x0000000200021227 */ /* 0x008fca00078e00ff */
[----:B----4-:R-:W-:Y:S02]  /*1bdf0*/  @P1 SHF.R.U32.HI R0, RZ, R3, R2 ;  /* 0x00000003ff001219 */ /* 0x010fe40000011602 */
[----:B------:R-:W2:Y:S03]  /*1be00*/  LDC.64 R2, c[0x0][0x9e0] ;  /* 0x00027800ff027b82 */ /* 0x000ea60000000a00 */
[----:B------:R-:W-:Y:S01]  /*1be10*/  IMAD.IADD R0, R17, 0x1, R0 ;  /* 0x0000000111007824 */ /* 0x000fe200078e0200 */
[----:B--2---:R-:W-:-:S03]  /*1be20*/  ISETP.GE.AND P2, PT, R3, 0x1, PT ;  /* 0x000000010300780c */ /* 0x004fc60003f46270 */
        /* <DEDUP_REMOVED lines=13> */
.L_x_12172:
[----:B------:R-:W-:-:S13]  /*1bf00*/  ISETP.NE.AND P0, PT, R3, 0x1, PT ;  /* 0x000000010300780c */ /* 0x000fda0003f05270 */
[----:B-1----:R-:W1:Y:S02]  /*1bf10*/  @P0 LDC.64 R4, c[0x0][0x9e8] ;  /* 0x00027a00ff040b82 */ /* 0x002e640000000a00 */
[----:B-1----:R-:W-:-:S05]  /*1bf20*/  @P0 IMAD.HI.U32 R4, R6, R4, RZ ;  /* 0x0000000406040227 */ /* 0x002fca00078e00ff */
[----:B------:R-:W-:-:S07]  /*1bf30*/  @P0 SHF.R.U32.HI R6, RZ, R5, R4 ;  /* 0x00000005ff060219 */ /* 0x000fce0000011604 */
.L_x_12173:
[----:B------:R-:W-:Y:S05]  /*1bf40*/  BSYNC B0 ;  /* 0x0000000000007941 */ /* 0x000fea0003800000 */
.L_x_12171:
[----:B------:R-:W-:-:S05]  /*1bf50*/  IMAD R6, R6, R3, R3 ;  /* 0x0000000306067224 */ /* 0x000fca00078e0203 */
[----:B------:R-:W-:-:S07]  /*1bf60*/  VIMNMX R2, R2, R6, PT ;  /* 0x0000000602027248 */ /* 0x000fce0003fe0100 */
.L_x_12170:
[----:B------:R-:W-:Y:S01]  /*1bf70*/  VIADD R0, R2, 0x5f ;  /* 0x0000005f02007836 */ /* 0x000fe20000000000 */
[----:B------:R-:W2:Y:S01]  /*1bf80*/  @P1 LDC R4, c[0x0][0x450] ;  /* 0x00011400ff041b82 */ /* 0x000ea20000000800 */
[----:B------:R-:W-:Y:S02]  /*1bf90*/  ULDC UR4, c[0x0][0x9dc] ;  /* 0x0002770000047ab9 */ /* 0x000fe40000000800 */
[----:B------:R-:W-:-:S05]  /*1bfa0*/  IMAD.HI R0, R0, 0x2aaaaaab, RZ ;  /* 0x2aaaaaab00007827 */ /* 0x000fca00078e02ff */
[----:B------:R-:W-:-:S04]  /*1bfb0*/  SHF.R.U32.HI R2, RZ, 0x1f, R0 ;  /* 0x0000001fff027819 */ /* 0x000fc80000011600 */
[----:B------:R-:W-:Y:S02]  /*1bfc0*/  LEA.HI.SX32 R2, R0, R2, 0x1c ;  /* 0x0000000200027211 */ /* 0x000fe400078fe2ff */
[----:B------:R-:W3:Y:S02]  /*1bfd0*/  @P1 LDC R0, c[0x0][0x44c] ;  /* 0x00011300ff001b82 */ /* 0x000ee40000000800 */
[----:B------:R-:W-:Y:S01]  /*1bfe0*/  VIMNMX R6, R21, R2, PT ;  /* 0x0000000215067248 */ /* 0x000fe20003fe0100 */
[----:B------:R-:W-:-:S04]  /*1bff0*/  IMAD.MOV.U32 R2, RZ, RZ, R7 ;  /* 0x000000ffff027224 */ /* 0x000fc800078e0007 */
[----:B------:R4:W-:Y:S01]  /*1c000*/  STL [R1+0x2c], R6 ;  /* 0x00002c0601007387 */ /* 0x0009e20000100800 */
[----:B---3--:R-:W-:-:S05]  /*1c010*/  @P1 IMAD.HI.U32 R0, R7, R0, RZ ;  /* 0x0000000007001227 */ /* 0x008fca00078e00ff */
[----:B--2---:R-:W-:-:S05]  /*1c020*/  @P1 SHF.R.U32.HI R2, RZ, R4, R0 ;  /* 0x00000004ff021219 */ /* 0x004fca0000011600 */
[----:B------:R-:W-:-:S04]  /*1c030*/  IMAD.IADD R0, R20, 0x1, R2 ;  /* 0x0000000114007824 */ /* 0x000fc800078e0202 */
[----:B------:R-:W-:Y:S01]  /*1c040*/  VIADD R2, R0, -UR4 ;  /* 0x8000000400027c36 */ /* 0x000fe20008000000 */
[----:B----4-:R-:W-:Y:S06]  /*1c050*/  @!P2 BRA `(.L_x_12174) ;  /* 0x000000000044a947 */ /* 0x010fec0003800000 */
[----:B------:R-:W-:Y:S01]  /*1c060*/  ISETP.GT.AND P0, PT, R0, -0x1, PT ;  /* 0xffffffff0000780c */ /* 0x000fe20003f04270 */
[----:B------:R-:W-:-:S12]  /*1c070*/  BSSY B0, `(.L_x_12175) ;  /* 0x000000d000007945 */ /* 0x000fd80003800000 */
[----:B------:R-:W-:Y:S05]  /*1c080*/  @P0 BRA `(.L_x_12176) ;  /* 0x00000000001c0947 */ /* 0x000fea0003800000 */
[----:B------:R-:W-:Y:S02]  /*1c090*/  ISETP.NE.AND P0, PT, R3, 0x1, PT ;  /* 0x000000010300780c */ /* 0x000fe40003f05270 */
[----:B------:R-:W-:-:S11]  /*1c0a0*/  LOP3.LUT R0, RZ, R0, RZ, 0x33, !PT ;  /* 0x00000000ff007212 */ /* 0x000fd600078e33ff */
[----:B-1----:R-:W1:Y:S02]  /*1c0b0*/  @P0 LDC.64 R4, c[0x0][0x9e8] ;  /* 0x00027a00ff040b82 */ /* 0x002e640000000a00 */
[----:B-1----:R-:W-:-:S05]  /*1c0c0*/  @P0 IMAD.HI.U32 R4, R0, R4, RZ ;  /* 0x0000000400040227 */ /* 0x002fca00078e00ff */
[----:B------:R-:W-:-:S04]  /*1c0d0*/  @P0 SHF.R.U32.HI R0, RZ, R5, R4 ;  /* 0x00000005ff000219 */ /* 0x000fc80000011604 */
[----:B------:R-:W-:Y:S01]  /*1c0e0*/  LOP3.LUT R0, RZ, R0, RZ, 0x33, !PT ;  /* 0x00000000ff007212 */ /* 0x000fe200078e33ff */
[----:B------:R-:W-:Y:S06]  /*1c0f0*/  BRA `(.L_x_12177) ;  /* 0x0000000000107947 */ /* 0x000fec0003800000 */
.L_x_12176:
[----:B------:R-:W-:-:S13]  /*1c100*/  ISETP.NE.AND P0, PT, R3, 0x1, PT ;  /* 0x000000010300780c */ /* 0x000fda0003f05270 */
[----:B-1----:R-:W1:Y:S02]  /*1c110*/  @P0 LDC.64 R4, c[0x0][0x9e8] ;  /* 0x00027a00ff040b82 */ /* 0x002e640000000a00 */
[----:B-1----:R-:W-:-:S05]  /*1c120*/  @P0 IMAD.HI.U32 R4, R0, R4, RZ ;  /* 0x0000000400040227 */ /* 0x002fca00078e00ff */
[----:B------:R-:W-:-:S07]  /*1c130*/  @P0 SHF.R.U32.HI R0, RZ, R5, R4 ;  /* 0x00000005ff000219 */ /* 0x000fce0000011604 */
.L_x_12177:
[----:B------:R-:W-:Y:S05]  /*1c140*/  BSYNC B0 ;  /* 0x0000000000007941 */ /* 0x000fea0003800000 */
.L_x_12175:
[----:B------:R-:W-:-:S05]  /*1c150*/  IMAD R0, R0, R3, RZ ;  /* 0x0000000300007224 */ /* 0x000fca00078e02ff */
[----:B------:R-:W-:-:S07]  /*1c160*/  VIMNMX R2, R2, R0, !PT ;  /* 0x0000000002027248 */ /* 0x000fce0007fe0100 */
.L_x_12174:
[----:B------:R-:W-:Y:S01]  /*1c170*/  IMAD.HI R2, R2, 0x2aaaaaab, RZ ;  /* 0x2aaaaaab02027827 */ /* 0x000fe200078e02ff */
[----:B------:R-:W-:Y:S04]  /*1c180*/  BSSY B7, `(.L_x_12178) ;  /* 0x00003fa000077945 */ /* 0x000fe80003800000 */
[----:B------:R-:W-:-:S04]  /*1c190*/  SHF.R.U32.HI R0, RZ, 0x1f, R2 ;  /* 0x0000001fff007819 */ /* 0x000fc80000011602 */
[----:B------:R-:W-:-:S04]  /*1c1a0*/  LEA.HI.SX32 R0, R2, R0, 0x1c ;  /* 0x0000000002007211 */ /* 0x000fc800078fe2ff */
[----:B------:R-:W-:-:S04]  /*1c1b0*/  VIMNMX R3, RZ, R0, !PT ;  /* 0x00000000ff037248 */ /* 0x000fc80007fe0100 */
[----:B------:R-:W-:Y:S01]  /*1c1c0*/  ISETP.GT.AND P0, PT, R6, R3, PT ;  /* 0x000000030600720c */ /* 0x000fe20003f04270 */
[----:B------:R2:W-:-:S12]  /*1c1d0*/  STL [R1+0x24], R3 ;  /* 0x0000240301007387 */ /* 0x0005d80000100800 */
[----:B--2---:R-:W-:Y:S05]  /*1c1e0*/  @P0 BRA `(.L_x_12179) ;  /* 0x0000000000440947 */ /* 0x004fea0003800000 */
[----:B------:R-:W2:Y:S02]  /*1c1f0*/  S2R R3, SR_TID.X ;  /* 0x0000000000037919 */ /* 0x000ea40000002100 */
[----:B--2---:R-:W-:-:S04]  /*1c200*/  LOP3.LUT R3, R3, 0x7f, RZ, 0xc0, !PT ;  /* 0x0000007f03037812 */ /* 0x004fc800078ec0ff */
[----:B------:R-:W-:-:S13]  /*1c210*/  ISETP.NE.AND P0, PT, R3, RZ, PT ;  /* 0x000000ff0300720c */ /* 0x000fda0003f05270 */
[----:B------:R-:W-:Y:S05]  /*1c220*/  @P0 BRA `(.L_x_12180) ;  /* 0x0000003c00bc0947 */ /* 0x000fea0003800000 */
[----:B------:R-:W2:Y:S01]  /*1c230*/  S2R R3, SR_LANEID ;  /* 0x0000000000037919 */ /* 0x000ea20000000000 */
[----:B------:R-:W-:Y:S02]  /*1c240*/  VOTEU.ANY UR4, UPT, PT ;  /* 0x0000000000047886 */ /* 0x000fe400038e0100 */
[----:B------:R-:W2:Y:S08]  /*1c250*/  FLO.U32 R0, UR4 ;  /* 0x0000000400007d00 */ /* 0x000eb000080e0000 */
[----:B-1----:R-:W1:Y:S01]  /*1c260*/  POPC R5, UR4 ;  /* 0x0000000400057d09 */ /* 0x002e620008000000 */
[----:B--2---:R-:W-:-:S02]  /*1c270*/  ISETP.EQ.U32.AND P0, PT, R0, R3, PT ;  /* 0x000000030000720c */ /* 0x004fc40003f02070 */
[----:B------:R-:W1:Y:S11]  /*1c280*/  LDC.64 R2, c[0x0][0xc60] ;  /* 0x00031800ff027b82 */ /* 0x000e760000000a00 */
[----:B-1----:R-:W2:Y:S01]  /*1c290*/  @P0 ATOMG.E.ADD.STRONG.GPU PT, R3, desc[UR38][R2.64], R5 ;  /* 0x00000005020309a8 */ /* 0x002ea200081ee1e6 */
[----:B------:R-:W1:Y:S02]  /*1c2a0*/  S2R R4, SR_LTMASK ;  /* 0x0000000000047919 */ /* 0x000e640000003900 */
[----:B-1----:R-:W-:-:S04]  /*1c2b0*/  LOP3.LUT R4, R4, UR4, RZ, 0xc0, !PT ;  /* 0x0000000404047c12 */ /* 0x002fc8000f8ec0ff */
[----:B------:R-:W1:Y:S01]  /*1c2c0*/  POPC R7, R4 ;  /* 0x0000000400077309 */ /* 0x000e620000000000 */
[----:B--2---:R-:W1:Y:S02]  /*1c2d0*/  SHFL.IDX PT, R0, R3, R0, 0x1f ;  /* 0x00001f0003007589 */ /* 0x004e6400000e0000 */
[----:B-1----:R-:W-:Y:S01]  /*1c2e0*/  IADD3 R16, R0, UR36, R7 ;  /* 0x0000002400107c10 */ /* 0x002fe2000fffe007 */
[----:B------:R-:W-:Y:S06]  /*1c2f0*/  BRA `(.L_x_12180) ;  /* 0x0000003c00887947 */ /* 0x000fec0003800000 */
.L_x_12179:
        /* <DEDUP_REMOVED lines=10> */
[----:B-1----:R-:W-:Y:S01]  /*1c3a0*/  MOV R8, 0x70 ;  /* 0x0000007000087802 */ /* 0x002fe20000000f00 */
        /* <DEDUP_REMOVED lines=10> */
.L_x_12182:
[----:B------:R-:W-:Y:S05]  /*1c450*/  BSYNC B6 ;  /* 0x0000000000067941 */ /* 0x000fea0003800000 */
.L_x_12181:
        /* <DEDUP_REMOVED lines=10> */
[----:B-1----:R-:W-:Y:S02]  /*1c500*/  IMAD.U32 R5, RZ, RZ, UR7 ;  /* 0x00000007ff057e24 */ /* 0x002fe4000f8e00ff */
[----:B------:R-:W-:Y:S02]  /*1c510*/  IMAD.U32 R6, RZ, RZ, UR8 ;  /* 0x00000008ff067e24 */ /* 0x000fe4000f8e00ff */
[----:B------:R-:W-:-:S02]  /*1c520*/  IMAD.U32 R7, RZ, RZ, UR9 ;  /* 0x00000009ff077e24 */ /* 0x000fc4000f8e00ff */
[----:B------:R-:W-:Y:S02]  /*1c530*/  IMAD.U32 R10, RZ, RZ, UR4 ;  /* 0x00000004ff0a7e24 */ /* 0x000fe4000f8e00ff */
[----:B0-----:R-:W-:Y:S02]  /*1c540*/  IMAD.U32 R11, RZ, RZ, UR5 ;  /* 0x00000005ff0b7e24 */ /* 0x001fe4000f8e00ff */
[----:B------:R-:W-:Y:S02]  /*1c550*/  IMAD.MOV.U32 R8, RZ, RZ, 0x70 ;  /* 0x00000070ff087424 */ /* 0x000fe400078e00ff */
[----:B------:R-:W-:Y:S02]  /*1c560*/  IMAD.MOV.U32 R12, RZ, RZ, 0x1 ;  /* 0x00000001ff0c7424 */ /* 0x000fe400078e00ff */
[----:B--2---:R-:W-:-:S07]  /*1c570*/  IMAD.MOV.U32 R13, RZ, RZ, RZ ;  /* 0x000000ffff0d7224 */ /* 0x004fce00078e00ff */
[----:B------:R-:W-:-:S07]  /*1c580*/  LEPC R20, `(.L_x_12185) ;  /* 0x000000001014794e */ /* 0x000fce0000000000 */
[----:B---3--:R-:W-:Y:S05]  /*1c590*/  CALL.ABS.NOINC R2 ;  /* 0x0000000002007343 */ /* 0x008fea0003c00000 */
.L_x_12185:
        /* <DEDUP_REMOVED lines=15> */
.L_x_12184:
[----:B------:R-:W-:Y:S05]  /*1c690*/  BSYNC B6 ;  /* 0x0000000000067941 */ /* 0x000fea0003800000 */
.L_x_12183:
[----:B------:R-:W-:Y:S01]  /*1c6a0*/  ULDC.64 UR4, c[0x0][0x9f8] ;  /* 0x00027e0000047ab9 */ /* 0x000fe20000000a00 */
[----:B------:R-:W2:Y:S01]  /*1c6b0*/  LDL R17, [R1+0x2c] ;  /* 0x00002c0001117983 */ /* 0x000ea20000100800 */
[----:B------:R-:W-:Y:S01]  /*1c6c0*/  ISETP.NE.U32.AND P0, PT, RZ, UR4, PT ;  /* 0x00000004ff007c0c */ /* 0x000fe2000bf05070 */
[----:B------:R-:W-:-:S03]  /*1c6d0*/  IMAD.MOV.U32 R7, RZ, RZ, R19 ;  /* 0x000000ffff077224 */ /* 0x000fc600078e0013 */
[----:B------:R-:W-:Y:S01]  /*1c6e0*/  ISETP.NE.AND.EX P0, PT, RZ, UR5, PT, P0 ;  /* 0x00000005ff007c0c */ /* 0x000fe2000bf05300 */
[----:B------:R-:W-:-:S12]  /*1c6f0*/  ULDC.64 UR4, c[0x0][0xa08] ;  /* 0x0002820000047ab9 */ /* 0x000fd80000000a00 */
[----:B------:R-:W3:Y:S02]  /*1c700*/  @P0 LDC.64 R2, c[0x0][0x9f8] ;  /* 0x00027e00ff020b82 */ /* 0x000ee40000000a00 */
[----:B---3--:R-:W-:-:S05]  /*1c710*/  @P0 IMAD.WIDE R2, R19, 0x4, R2 ;  /* 0x0000000413020825 */ /* 0x008fca00078e0202 */
[----:B------:R3:W1:Y:S02]  /*1c720*/  @P0 LDG.E R7, desc[UR38][R2.64] ;  /* 0x0000002602070981 */ /* 0x000664000c1e1900 */
[----:B---3--:R-:W3:Y:S02]  /*1c730*/  LDC.64 R2, c[0x0][0x418] ;  /* 0x00010600ff027b82 */ /* 0x008ee40000000a00 */
[----:B---3--:R-:W-:Y:S01]  /*1c740*/  LOP3.LUT P0, RZ, R2, UR4, RZ, 0xfc, !PT ;  /* 0x0000000402ff7c12 */ /* 0x008fe2000f80fcff */
[----:B------:R-:W-:-:S03]  /*1c750*/  UMOV UR4, 0xffffffff ;  /* 0xffffffff00047882 */ /* 0x000fc60000000000 */
[----:B------:R-:W-:Y:S01]  /*1c760*/  LOP3.LUT P0, RZ, R3, UR5, RZ, 0xfc, P0 ;  /* 0x0000000503ff7c12 */ /* 0x000fe2000800fcff */
[----:B--2---:R-:W-:Y:S01]  /*1c770*/  VIADD R0, R17, 0xffffffff ;  /* 0xffffffff11007836 */ /* 0x004fe20000000000 */
[----:B-1----:R-:W-:Y:S01]  /*1c780*/  SHF.R.S32.HI R8, RZ, 0x1f, R7 ;  /* 0x0000001fff087819 */ /* 0x002fe20000011407 */
        /* <DEDUP_REMOVED lines=8> */
.L_x_12345:
[----:B--2---:R-:W2:Y:S01]  /*1c810*/  LDL.LU R4, [R1] ;  /* 0x0000000001047983 */ /* 0x004ea20000300800 */
[----:B------:R-:W-:Y:S02]  /*1c820*/  PLOP3.LUT P1, PT, PT, PT, PT, 0x8, 0x0 ;  /* 0x000000000000781c */ /* 0x000fe40003f2e170 */
[----:B---3--:R-:W-:Y:S01]  /*1c830*/  ISETP.NE.AND P0, PT, R14, RZ, PT ;  /* 0x000000ff0e00720c */ /* 0x008fe20003f05270 */
[----:B------:R3:W-:Y:S01]  /*1c840*/  STL [R1+0x30], R0 ;  /* 0x0000300001007387 */ /* 0x0007e20000100800 */
[----:B--2---:R-:W-:-:S09]  /*1c850*/  LOP3.LUT R4, R4, 0xfffffffe, RZ, 0xc0, !PT ;  /* 0xfffffffe04047812 */ /* 0x004fd200078ec0ff */
[----:B------:R-:W-:-:S05]  /*1c860*/  @P1 LOP3.LUT R4, R4, 0x1, RZ, 0xfc, !PT ;  /* 0x0000000104041812 */ /* 0x000fca00078efcff */
[----:B------:R3:W-:Y:S01]  /*1c870*/  STL [R1], R4 ;  /* 0x0000000401007387 */ /* 0x0007e20000100800 */
[----:B------:R-:W-:Y:S05]  /*1c880*/  @P0 BRA `(.L_x_12187) ;  /* 0x00000004001c0947 */ /* 0x000fea0003800000 */
[----:B------:R-:W-:-:S03]  /*1c890*/  UMOV UR4, 0xffffffff ;  /* 0xffffffff00047882 */ /* 0x000fc60000000000 */
[----:B------:R-:W-:Y:S05]  /*1c8a0*/  BRA.DIV UR4, `(.L_x_12188) ;  /* 0x0000005e04b87947 */ /* 0x000fea000b800000 */
[----:B------:R-:W-:-:S13]  /*1c8b0*/  ELECT P6, URZ, PT ;  /* 0x00000000003f782f */ /* 0x000fda00038c0000 */
.L_x_12348:
        /* <DEDUP_REMOVED lines=24> */
.L_x_12189:
[----:B-1----:R-:W4:Y:S04]  /*1ca40*/  LDL R7, [R1+0x4] ;  /* 0x0000040001077983 */ /* 0x002f280000100800 */
[----:B---3--:R-:W4:Y:S04]  /*1ca50*/  LDL R0, [R1+0x8] ;  /* 0x0000080001007983 */ /* 0x008f280000100800 */
[----:B--2---:R-:W2:Y:S01]  /*1ca60*/  LDL R2, [R1+0x14] ;  /* 0x0000140001027983 */ /* 0x004ea20000100800 */
[----:B----4-:R-:W-:Y:S01]  /*1ca70*/  IMAD R0, R0, 0x8, R7 ;  /* 0x0000000800007824 */ /* 0x010fe200078e0207 */
[----:B--2---:R-:W-:-:S04]  /*1ca80*/  SHF.L.U32 R2, R2, 0x1f, RZ ;  /* 0x0000001f02027819 */ /* 0x004fc800000006ff */
[----:B------:R-:W1:Y:S02]  /*1ca90*/  SYNCS.PHASECHK.TRANS64.TRYWAIT P0, [R0+URZ+0x22840], R2 ;  /* 0x02284002000075a7 */ /* 0x000e64000800017f */
[----:B-1----:R-:W-:Y:S05]  /*1caa0*/  @!P0 BRA `(.L_x_12190) ;  /* 0x0000005c00588947 */ /* 0x002fea0003800000 */
.L_x_12349:
        /* <DEDUP_REMOVED lines=11> */
.L_x_12191:
[----:B------:R-:W2:Y:S04]  /*1cb60*/  LDL R6, [R1+0x4] ;  /* 0x0000040001067983 */ /* 0x000ea80000100800 */
[----:B------:R-:W2:Y:S04]  /*1cb70*/  LDL R5, [R1+0x8] ;  /* 0x0000080001057983 */ /* 0x000ea80000100800 */
[----:B------:R-:W3:Y:S04]  /*1cb80*/  LDL R4, [R1+0x30] ;  /* 0x0000300001047983 */ /* 0x000ee80000100800 */
[----:B------:R-:W4:Y:S04]  /*1cb90*/  LDL R3, [R1+0x20] ;  /* 0x0000200001037983 */ /* 0x000f280000100800 */
[----:B-1----:R-:W4:Y:S01]  /*1cba0*/  LDL.LU R2, [R1] ;  /* 0x0000000001027983 */ /* 0x002f220000300800 */
        /* <DEDUP_REMOVED lines=9> */
[----:B--2---:R-:W-:Y:S01]  /*1cc40*/  IMAD R0, R5, 0x3000, R6 ;  /* 0x0000300005007824 */ /* 0x004fe200078e0206 */
[----:B---3--:R-:W-:-:S04]  /*1cc50*/  R2UR UR11, R4 ;  /* 0x00000000040b72ca */ /* 0x008fc800000e0000 */
[----:B------:R-:W-:Y:S02]  /*1cc60*/  R2UR UR8, R0 ;  /* 0x00000000000872ca */ /* 0x000fe400000e0000 */
[----:B----4-:R-:W-:Y:S02]  /*1cc70*/  R2UR UR4, R3 ;  /* 0x00000000030472ca */ /* 0x010fe400000e0000 */
[----:B------:R-:W-:-:S04]  /*1cc80*/  LOP3.LUT R2, R2, 0xfffffffe, RZ, 0xc0, !PT ;  /* 0xfffffffe02027812 */ /* 0x000fc800078ec0ff */
[----:B------:R-:W-:-:S05]  /*1cc90*/  @P0 LOP3.LUT R2, R2, 0x1, RZ, 0xfc, !PT ;  /* 0x0000000102020812 */ /* 0x000fca00078efcff */
[----:B------:R-:W-:Y:S02]  /*1cca0*/  UIADD3 UR8, UR8, 0x1c400, URZ ;  /* 0x0001c40008087890 */ /* 0x000fe4000fffe03f */
[----:B------:R-:W-:Y:S01]  /*1ccb0*/  UIMAD UR11, UR11, 0x60, UR4 ;  /* 0x000000600b0b78a4 */ /* 0x000fe2000f8e0204 */
[----:B------:R2:W-:Y:S02]  /*1ccc0*/  STL [R1], R2 ;  /* 0x0000000201007387 */ /* 0x0005e40000100800 */
[----:B------:R-:W-:-:S06]  /*1ccd0*/  UMOV UR4, 0x0 ;  /* 0x0000000000047882 */ /* 0x000fcc0000000000 */
[----:B------:R2:W-:Y:S01]  /*1cce0*/  UTMALDG.4D [UR8], [UR6], desc[UR4] ;  /* 0x00000408060075b4 */ /* 0x0005e20008019000 */
[----:B------:R-:W-:Y:S02]  /*1ccf0*/  NOP ;  /* 0x0000000000007918 */ /* 0x000fe40000000000 */
.L_x_12187:
[----:B---3--:R-:W3:Y:S04]  /*1cd00*/  LDL R4, [R1+0x4] ;  /* 0x0000040001047983 */ /* 0x008ee80000100800 */
        /* <DEDUP_REMOVED lines=19> */
[----:B--2---:R-:W-:Y:S02]  /*1ce40*/  IMAD.U32 R4, RZ, RZ, UR4 ;  /* 0x00000004ff047e24 */ /* 0x004fe4000f8e00ff */
[----:B------:R-:W2:Y:S01]  /*1ce50*/  LDC.64 R2, c[0x4][R2] ;  /* 0x0100000002027b82 */ /* 0x000ea20000000a00 */
        /* <DEDUP_REMOVED lines=9> */
[----:B--2---:R-:W-:Y:S05]  /*1cef0*/  CALL.ABS.NOINC R2 ;  /* 0x0000000002007343 */ /* 0x004fea0003c00000 */
.L_x_12193:
[----:B------:R-:W-:Y:S05]  /*1cf00*/  BSYNC B6 ;  /* 0x0000000000067941 */ /* 0x000fea0003800000 */
.L_x_12192:
[----:B--2---:R-:W2:Y:S01]  /*1cf10*/  LDL.LU R0, [R1+0x4c] ;  /* 0x00004c0001007983 */ /* 0x004ea20000300800 */
[----:B-1----:R-:W1:Y:S01]  /*1cf20*/  LDC R7, c[0x0][0x448] ;  /* 0x00011200ff077b82 */ /* 0x002e620000000800 */
[----:B------:R-:W-:Y:S01]  /*1cf30*/  ULDC.64 UR4, c[0x0][0x2d8] ;  /* 0x0000b60000047ab9 */ /* 0x000fe20000000a00 */
[----:B------:R-:W-:Y:S01]  /*1cf40*/  ULDC UR6, c[0x0][0x2b8] ;  /* 0x0000ae0000067ab9 */ /* 0x000fe20000000800 */
[----:B------:R-:W2:Y:S04]  /*1cf50*/  LDL.LU.64 R2, [R1+0x40] ;  /* 0x0000400001027983 */ /* 0x000ea80000300a00 */
[----:B------:R-:W3:Y:S04]  /*1cf60*/  LDL R12, [R1+0x28] ;  /* 0x00002800010c7983 */ /* 0x000ee80000100800 */
[----:B------:R4:W5:Y:S01]  /*1cf70*/  LDL R9, [R1+0x34] ;  /* 0x0000340001097983 */ /* 0x0009620000100800 */
[----:B------:R-:W0:Y:S01]  /*1cf80*/  S2R R5, SR_TID.X ;  /* 0x0000000000057919 */ /* 0x000e220000002100 */
[----:B------:R-:W4:Y:S01]  /*1cf90*/  S2R R8, SR_TID.X ;  /* 0x0000000000087919 */ /* 0x000f220000002100 */
[----:B0-----:R-:W-:-:S04]  /*1cfa0*/  LOP3.LUT R5, R5, 0x7f, RZ, 0xc0, !PT ;  /* 0x0000007f05057812 */ /* 0x001fc800078ec0ff */
[----:B------:R-:W-:Y:S01]  /*1cfb0*/  SHF.R.U32.HI R5, RZ, 0x3, R5 ;  /* 0x00000003ff057819 */ /* 0x000fe20000011605 */
[----:B----4-:R-:W-:-:S05]  /*1cfc0*/  IMAD.SHL.U32 R8, R8, 0x10, RZ ;  /* 0x0000001008087824 */ /* 0x010fca00078e00ff */
[----:B------:R-:W-:Y:S01]  /*1cfd0*/  LOP3.LUT R8, R5, 0x70, R8, 0xf8, !PT ;  /* 0x0000007005087812 */ /* 0x000fe200078ef808 */
[----:B------:R-:W0:Y:S02]  /*1cfe0*/  S2R R10, SR_TID.X ;  /* 0x00000000000a7919 */ /* 0x000e240000002100 */
[----:B0-----:R-:W-:-:S05]  /*1cff0*/  IMAD.SHL.U32 R10, R10, 0x8, RZ ;  /* 0x000000080a0a7824 */ /* 0x001fca00078e00ff */
        /* <DEDUP_REMOVED lines=118> */
.L_x_12366:
[----:B------:R3:W5:Y:S01]  /*1d760*/  LDL R8, [R1+0x4] ;  /* 0x0000040001087983 */ /* 0x0007620000100800 */
        /* <DEDUP_REMOVED lines=10> */
.L_x_12195:
        /* <DEDUP_REMOVED lines=19> */
.L_x_12367:
[----:B------:R-:W-:Y:S05]  /*1d940*/  BSYNC B0 ;  /* 0x0000000000007941 */ /* 0x000fea0003800000 */
.L_x_12196:
[----:B0-----:R-:W2:Y:S01]  /*1d950*/  LDL R2, [R1] ;  /* 0x0000000001027983 */ /* 0x001ea20000100800 */
        /* <DEDUP_REMOVED lines=14> */
.L_x_12368:
[----:B------:R-:W-:Y:S05]  /*1da40*/  BSYNC B1 ;  /* 0x0000000000017941 */ /* 0x000fea0003800000 */
.L_x_12200:
        /* <DEDUP_REMOVED lines=9> */
.L_x_12203:
[----:B------:R-:W-:Y:S05]  /*1dae0*/  BSYNC B1 ;  /* 0x0000000000017941 */ /* 0x000fea0003800000 */
.L_x_12202:
        /* <DEDUP_REMOVED lines=14> */
.L_x_12204:
        /* <DEDUP_REMOVED lines=15> */
.L_x_12205:
        /* <DEDUP_REMOVED lines=15> */
.L_x_12206:
        /* <DEDUP_REMOVED lines=15> */
.L_x_12207:
        /* <DEDUP_REMOVED lines=10> */
.L_x_12199:
[----:B------:R-:W-:Y:S05]  /*1df40*/  BSYNC B0 ;  /* 0x0000000000007941 */ /* 0x000fea0003800000 */
.L_x_12198:
        /* <DEDUP_REMOVED lines=50> */
.L_x_12214:
[----:B------:R-:W2:Y:S01]  /*1e270*/  LDL R2, [R1+0x4] ;  /* 0x0000040001027983 */ /* 0x000ea20000100800 */
[----:B-1----:R-:W-:Y:S01]  /*1e280*/  SHF.L.U32 R5, R7, 0x1f, RZ ;  /* 0x0000001f07057819 */ /* 0x002fe200000006ff */
[----:B------:R-:W-:Y:S01]  /*1e290*/  BSSY B3, `(.L_x_12215) ;  /* 0x0000007000037945 */ /* 0x000fe20003800000 */
[----:B------:R-:W1:Y:S02]  /*1e2a0*/  S2R R3, SR_TID.X ;  /* 0x0000000000037919 */ /* 0x000e640000002100 */
[----:B-1----:R-:W-:-:S04]  /*1e2b0*/  LOP3.LUT R3, R3, 0x7f, RZ, 0xc0, !PT ;  /* 0x0000007f03037812 */ /* 0x002fc800078ec0ff */
[----:B------:R-:W-:Y:S01]  /*1e2c0*/  ISETP.NE.AND P1, PT, R3, RZ, PT ;  /* 0x000000ff0300720c */ /* 0x000fe20003f25270 */
[----:B--2---:R-:W-:-:S04]  /*1e2d0*/  IMAD R2, R8, 0x8, R2 ;  /* 0x0000000808027824 */ /* 0x004fc800078e0202 */
[----:B------:R-:W1:Y:S02]  /*1e2e0*/  SYNCS.PHASECHK.TRANS64.TRYWAIT P0, [R2+URZ+0x22840], R5 ;  /* 0x02284005020075a7 */ /* 0x000e64000800017f */
[----:B-1----:R-:W-:Y:S06]  /*1e2f0*/  @!P0 BRA `(.L_x_12216) ;  /* 0x0000005000188947 */ /* 0x002fec0003800000 */
.L_x_12369:
[----:B------:R-:W-:Y:S05]  /*1e300*/  BSYNC B3 ;  /* 0x0000000000037941 */ /* 0x000fea0003800000 */
.L_x_12215:
        /* <DEDUP_REMOVED lines=9> */
.L_x_12218:
[----:B------:R-:W-:Y:S05]  /*1e3a0*/  BSYNC B3 ;  /* 0x0000000000037941 */ /* 0x000fea0003800000 */
.L_x_12217:
        /* <DEDUP_REMOVED lines=14> */
.L_x_12219:
        /* <DEDUP_REMOVED lines=13> */
.L_x_12370:
[----:B------:R-:W-:Y:S05]  /*1e560*/  BSYNC B3 ;  /* 0x0000000000037941 */ /* 0x000fea0003800000 */
.L_x_12220:
        /* <DEDUP_REMOVED lines=11> */
.L_x_12223:
[----:B------:R-:W-:Y:S05]  /*1e620*/  BSYNC B3 ;  /* 0x0000000000037941 */ /* 0x000fea0003800000 */
.L_x_12222:
        /* <DEDUP_REMOVED lines=11> */
.L_x_12224:
        /* <DEDUP_REMOVED lines=15> */
.L_x_12225:
        /* <DEDUP_REMOVED lines=15> */
.L_x_12226:
        /* <DEDUP_REMOVED lines=15> */
.L_x_12227:
        /* <DEDUP_REMOVED lines=10> */
.L_x_12213:
[----:B------:R-:W-:Y:S05]  /*1ea50*/  BSYNC B1 ;  /* 0x0000000000017941 */ /* 0x000fea0003800000 */
.L_x_12212:
[----:B------:R-:W2:Y:S02]  /*1ea60*/  LDL R4, [R1+0x2c] ;  /* 0x00002c0001047983 */ /* 0x000ea40000100800 */
[----:B--2---:R-:W-:-:S07]  /*1ea70*/  VIADD R0, R4, 0xfffffffd ;  /* 0xfffffffd04007836 */ /* 0x004fce0000000000 */
.L_x_12211:
[----:B------:R-:W-:Y:S05]  /*1ea80*/  BSYNC B2 ;  /* 0x0000000000027941 */ /* 0x000fea0003800000 */
.L_x_12210:
[----:B------:R-:W2:Y:S01]  /*1ea90*/  LDL.LU R2, [R1+0x2c] ;  /* 0x00002c0001027983 */ /* 0x000ea20000300800 */
[----:B------:R-:W-:Y:S01]  /*1eaa0*/  VIADD R6, R6, 0xfffffffe ;  /* 0xfffffffe06067836 */ /* 0x000fe20000000000 */
[----:B--2---:R-:W-:-:S04]  /*1eab0*/  LOP3.LUT R2, RZ, R2, RZ, 0x33, !PT ;  /* 0x00000002ff027212 */ /* 0x004fc800078e33ff */
[----:B------:R-:W-:-:S13]  /*1eac0*/  ISETP.NE.AND P0, PT, R6, R2, PT ;  /* 0x000000020600720c */ /* 0x000fda0003f05270 */
[----:B------:R-:W-:Y:S05]  /*1ead0*/  @!P0 BRA `(.L_x_12209) ;  /* 0x0000001400208947 */ /* 0x000fea0003800000 */
.L_x_12260:
        /* <DEDUP_REMOVED lines=36> */
.L_x_12230:
[----:B------:R-:W2:Y:S01]  /*1ed20*/  LDL R2, [R1+0x4] ;  /* 0x0000040001027983 */ /* 0x000ea20000100800 */
        /* <DEDUP_REMOVED lines=8> */
.L_x_12371:
[----:B------:R-:W-:Y:S05]  /*1edb0*/  BSYNC B2 ;  /* 0x0000000000027941 */ /* 0x000fea0003800000 */
.L_x_12231:
        /* <DEDUP_REMOVED lines=9> */
.L_x_12234:
[----:B------:R-:W-:Y:S05]  /*1ee50*/  BSYNC B2 ;  /* 0x0000000000027941 */ /* 0x000fea0003800000 */
.L_x_12233:
        /* <DEDUP_REMOVED lines=13> */
.L_x_12235:
        /* <DEDUP_REMOVED lines=13> */
.L_x_12372:
[----:B------:R-:W-:Y:S05]  /*1f000*/  BSYNC B2 ;  /* 0x0000000000027941 */ /* 0x000fea0003800000 */
.L_x_12236:
        /* <DEDUP_REMOVED lines=11> */
.L_x_12239:
[----:B------:R-:W-:Y:S05]  /*1f0c0*/  BSYNC B2 ;  /* 0x0000000000027941 */ /* 0x000fea0003800000 */
.L_x_12238:
        /* <DEDUP_REMOVED lines=10> */
.L_x_12240:
        /* <DEDUP_REMOVED lines=15> */
.L_x_12241:
        /* <DEDUP_REMOVED lines=15> */
.L_x_12242:
        /* <DEDUP_REMOVED lines=15> */
.L_x_12243:
        /* <DEDUP_REMOVED lines=10> */
.L_x_12229:
[----:B------:R-:W-:Y:S05]  /*1f4e0*/  BSYNC B1 ;  /* 0x0000000000017941 */ /* 0x000fea0003800000 */
.L_x_12228:
        /* <DEDUP_REMOVED lines=36> */
.L_x_12246:
        /* <DEDUP_REMOVED lines=9> */
.L_x_12373:
[----:B------:R-:W-:Y:S05]  /*1f7c0*/  BSYNC B2 ;  /* 0x0000000000027941 */ /* 0x000fea0003800000 */
.L_x_12247:
        /* <DEDUP_REMOVED lines=9> */
.L_x_12250:
[----:B------:R-:W-:Y:S05]  /*1f860*/  BSYNC B2 ;  /* 0x0000000000027941 */ /* 0x000fea0003800000 */
.L_x_12249:
        /* <DEDUP_REMOVED lines=14> */
.L_x_12251:
        /* <DEDUP_REMOVED lines=13> */
.L_x_12374:
[----:B------:R-:W-:Y:S05]  /*1fa20*/  BSYNC B2 ;  /* 0x0000000000027941 */ /* 0x000fea0003800000 */
.L_x_12252:
        /* <DEDUP_REMOVED lines=11> */
.L_x_12255:
[----:B------:R-:W-:Y:S05]  /*1fae0*/  BSYNC B2 ;  /* 0x0000000000027941 */ /* 0x000fea0003800000 */
.L_x_12254:
        /* <DEDUP_REMOVED lines=11> */
.L_x_12256:
        /* <DEDUP_REMOVED lines=15> */
.L_x_12257:
        /* <DEDUP_REMOVED lines=15> */
.L_x_12258:
        /* <DEDUP_REMOVED lines=15> */
.L_x_12259:
        /* <DEDUP_REMOVED lines=10> */
.L_x_12245:
[----:B------:R-:W-:Y:S05]  /*1ff10*/  BSYNC B1 ;  /* 0x0000000000017941 */ /* 0x000fea0003800000 */
.L_x_12244:
[----:B------:R-:W2:Y:S01]  /*1ff20*/  LDL R5, [R1+0x24] ;  /* 0x0000240001057983 */ /* 0x000ea20000100800 */
[----:B------:R-:W-:Y:S01]  /*1ff30*/  VIADD R0, R0, 0xfffffffe ;  /* 0xfffffffe00007836 */ /* 0x000fe20000000000 */
[----:B--2---:R-:W-:-:S13]  /*1ff40*/  ISETP.GT.AND P0, PT, R6, R5, PT ;  /* 0x000000050600720c */ /* 0x004fda0003f04270 */
[----:B------:R-:W-:Y:S05]  /*1ff50*/  @P0 BRA `(.L_x_12260) ;  /* 0xffffffe800e00947 */ /* 0x000fea000383ffff */
.L_x_12209:
[----:B------:R-:W-:Y:S05]  /*1ff60*/  BSYNC B0 ;  /* 0x0000000000007941 */ /* 0x000fea0003800000 */
.L_x_12208:
        /* <DEDUP_REMOVED lines=24> */
.L_x_12262:
[----:B------:R-:W-:Y:S05]  /*200f0*/  BSYNC B0 ;  /* 0x0000000000007941 */ /* 0x000fea0003800000 */
.L_x_12261:
[----:B------:R-:W-:-:S05]  /*20100*/  SEL R0, R0, RZ, P0 ;  /* 0x000000ff00007207 */ /* 0x000fca0000000000 */
[----:B------:R2:W-:Y:S02]  /*20110*/  STL [R1+0x8], R0 ;  /* 0x0000080001007387 */ /* 0x0005e40000100800 */
.L_x_12180:
[----:B------:R-:W-:Y:S05]  /*20120*/  BSYNC B7 ;  /* 0x0000000000077941 */ /* 0x000fea0003800000 */
.L_x_12178:
[----:B--2---:R-:W2:Y:S02]  /*20130*/  LDL R0, [R1] ;  /* 0x0000000001007983 */ /* 0x004ea40000100800 */
        /* <DEDUP_REMOVED lines=12> */
.L_x_12263:
[----:B------:R-:W2:Y:S01]  /*20200*/  S2R R6, SR_TID.X ;  /* 0x0000000000067919 */ /* 0x000ea20000002100 */
[----:B------:R-:W-:Y:S01]  /*20210*/  UMOV UR4, 0xffffffff ;  /* 0xffffffff00047882 */ /* 0x000fe20000000000 */
[----:B--2---:R-:W-:-:S04]  /*20220*/  LOP3.LUT R6, R6, 0x1f, RZ, 0xc0, !PT ;  /* 0x0000001f06067812 */ /* 0x004fc800078ec0ff */
[----:B------:R-:W-:Y:S01]  /*20230*/  ISETP.NE.AND P0, PT, R6, 0x1f, PT ;  /* 0x0000001f0600780c */ /* 0x000fe20003f05270 */
[----:B------:R-:W-:-:S12]  /*20240*/  BRA.DIV UR4, `(.L_x_12265) ;  /* 0x0000003204bc7947 */ /* 0x000fd8000b800000 */
[----:B-1----:R-:W-:Y:S01]  /*20250*/  IMAD.IADD R5, R19, 0x1, R6 ;  /* 0x0000000113057824 */ /* 0x002fe200078e0206 */
[----:B------:R-:W-:-:S04]  /*20260*/  ULDC UR4, c[0x0][0xc3c] ;  /* 0x00030f0000047ab9 */ /* 0x000fc80000000800 */
[----:B------:R-:W-:-:S13]  /*20270*/  ISETP.GE.OR P1, PT, R5, UR4, !P0 ;  /* 0x0000000405007c0c */ /* 0x000fda000c726670 */
[----:B------:R-:W1:Y:S02]  /*20280*/  @!P1 LDC.64 R2, c[0x0][0xc80] ;  /* 0x00032000ff029b82 */ /* 0x000e640000000a00 */
[----:B-1----:R-:W-:-:S06]  /*20290*/  @!P1 IMAD.WIDE R2, R5, 0x4, R2 ;  /* 0x0000000405029825 */ /* 0x002fcc00078e0202 */
[----:B------:R1:W2:Y:S01]  /*202a0*/  @!P1 LDG.E R2, desc[UR38][R2.64] ;  /* 0x0000002602029981 */ /* 0x0002a2000c1e1900 */
[C---:B------:R-:W-:Y:S02]  /*202b0*/  ISETP.GE.U32.AND P2, PT, R6.reuse, 0x2, PT ;  /* 0x000000020600780c */ /* 0x040fe40003f46070 */
[C---:B------:R-:W-:Y:S01]  /*202c0*/  ISETP.GE.U32.AND P3, PT, R6.reuse, 0x4, PT ;  /* 0x000000040600780c */ /* 0x040fe20003f66070 */
[----:B------:R-:W-:Y:S01]  /*202d0*/  SHFL.IDX PT, R0, R16, RZ, 0x1f ;  /* 0x00001fff10007589 */ /* 0x000fe200000e0000 */
[C---:B------:R-:W-:Y:S02]  /*202e0*/  ISETP.GE.U32.AND P4, PT, R6.reuse, 0x8, PT ;  /* 0x000000080600780c */ /* 0x040fe40003f86070 */
[C---:B------:R-:W-:Y:S01]  /*202f0*/  ISETP.GE.U32.AND P5, PT, R6.reuse, 0x10, PT ;  /* 0x000000100600780c */ /* 0x040fe20003fa6070 */
        /* <DEDUP_REMOVED lines=20> */
.L_x_12384:
[----:B------:R-:W-:Y:S02]  /*20440*/  ULDC UR4, c[0x0][0xc38] ;  /* 0x00030e0000047ab9 */ /* 0x000fe40000000800 */
[----:B------:R-:W-:-:S04]  /*20450*/  IMAD.U32 R4, RZ, RZ, UR4 ;  /* 0x00000004ff047e24 */ /* 0x000fc8000f8e00ff */
[----:B-1-3--:R-:W-:-:S04]  /*20460*/  IMAD R16, R16, R4, RZ ;  /* 0x0000000410107224 */ /* 0x00afc800078e02ff */
[----:B--2---:R-:W-:-:S05]  /*20470*/  IMAD.IADD R5, R5, 0x1, R16 ;  /* 0x0000000105057824 */ /* 0x004fca00078e0210 */
[----:B------:R-:W-:-:S13]  /*20480*/  ISETP.GT.AND P6, PT, R5, R0, PT ;  /* 0x000000000500720c */ /* 0x000fda0003fc4270 */
[----:B------:R-:W-:Y:S05]  /*20490*/  @P6 BRA `(.L_x_12266) ;  /* 0x00000000009c6947 */ /* 0x000fea0003800000 */
.L_x_12271:
[----:B0-----:R-:W1:Y:S01]  /*204a0*/  LDC R2, c[0x0][0xc3c] ;  /* 0x00030f00ff027b82 */ /* 0x001e620000000800 */
        /* <DEDUP_REMOVED lines=13> */
.L_x_12269:
[----:B------:R-:W-:Y:S05]  /*20580*/  BSYNC B0 ;  /* 0x0000000000007941 */ /* 0x000fea0003800000 */
.L_x_12268:
[----:B------:R-:W-:-:S03]  /*20590*/  UMOV UR4, 0xffffffff ;  /* 0xffffffff00047882 */ /* 0x000fc60000000000 */
[----:B------:R-:W-:Y:S05]  /*205a0*/  BRA.DIV UR4, `(.L_x_12270) ;  /* 0x00000036041c7947 */ /* 0x000fea000b800000 */
[----:B-----5:R-:W1:Y:S02]  /*205b0*/  SHFL.UP PT, R14, R3, 0x1, RZ ;  /* 0x04200000030e7989 */ /* 0x020e6400000e00ff */
[----:B-1----:R-:W-:-:S05]  /*205c0*/  SEL R2, R14, RZ, P1 ;  /* 0x000000ff0e027207 */ /* 0x002fca0000800000 */
        /* <DEDUP_REMOVED lines=14> */
.L_x_12392:
[----:B------:R-:W-:Y:S02]  /*206b0*/  ULDC UR4, c[0x0][0xc38] ;  /* 0x00030e0000047ab9 */ /* 0x000fe40000000800 */
[----:B------:R-:W-:-:S04]  /*206c0*/  IMAD.U32 R4, RZ, RZ, UR4 ;  /* 0x00000004ff047e24 */ /* 0x000fc8000f8e00ff */
[----:B-1----:R-:W-:-:S04]  /*206d0*/  IMAD R16, R16, R4, RZ ;  /* 0x0000000410107224 */ /* 0x002fc800078e02ff */
[----:B------:R-:W-:-:S05]  /*206e0*/  IMAD.IADD R5, R16, 0x1, R5 ;  /* 0x0000000110057824 */ /* 0x000fca00078e0205 */
[----:B------:R-:W-:-:S13]  /*206f0*/  ISETP.GT.AND P6, PT, R5, R0, PT ;  /* 0x000000000500720c */ /* 0x000fda0003fc4270 */
[----:B------:R-:W-:Y:S05]  /*20700*/  @!P6 BRA `(.L_x_12271) ;  /* 0xfffffffc0064e947 */ /* 0x000fea000383ffff */
.L_x_12266:
        /* <DEDUP_REMOVED lines=8> */
.L_x_12396:
[----:B------:R-:W-:Y:S01]  /*20790*/  ISETP.NE.AND P0, PT, R5, RZ, PT ;  /* 0x000000ff0500720c */ /* 0x000fe20003f05270 */
[----:B------:R-:W-:-:S12]  /*207a0*/  IMAD.MOV.U32 R5, RZ, RZ, RZ ;  /* 0x000000ffff057224 */ /* 0x000fd800078e00ff */
[----:B------:R-:W-:Y:S05]  /*207b0*/  @!P0 BRA `(.L_x_12273) ;  /* 0x0000000000148947 */ /* 0x000fea0003800000 */
[----:B------:R-:W-:Y:S01]  /*207c0*/  UMOV UR4, 0xffffffff ;  /* 0xffffffff00047882 */ /* 0x000fe20000000000 */
[----:B------:R-:W-:Y:S02]  /*207d0*/  VIADD R12, R6, 0xffffffff ;  /* 0xffffffff060c7836 */ /* 0x000fe40000000000 */
[----:B------:R-:W-:Y:S05]  /*207e0*/  BRA.DIV UR4, `(.L_x_12274) ;  /* 0x0000003604987947 */ /* 0x000fea000b800000 */
[----:B0-----:R0:W3:Y:S02]  /*207f0*/  SHFL.IDX PT, R2, R2, R12, 0x1f ;  /* 0x00001f0c02027589 */ /* 0x0010e400000e0000 */
.L_x_12399:
[----:B---3--:R-:W-:-:S07]  /*20800*/  IMAD.MOV.U32 R5, RZ, RZ, R2 ;  /* 0x000000ffff057224 */ /* 0x008fce00078e0002 */
.L_x_12273:
        /* <DEDUP_REMOVED lines=66> */
.L_x_12267:
[----:B------:R-:W-:Y:S01]  /*20c30*/  UMOV UR4, URZ ;  /* 0x0000003f00047c82 */ /* 0x000fe20008000000 */
[----:B------:R-:W-:Y:S01]  /*20c40*/  UMOV UR5, URZ ;  /* 0x0000003f00057c82 */ /* 0x000fe20008000000 */
[----:B------:R-:W-:Y:S01]  /*20c50*/  ULDC UR6, c[0x0][0xc3c] ;  /* 0x00030f0000067ab9 */ /* 0x000fe20000000800 */
[----:B------:R-:W-:Y:S02]  /*20c60*/  IMAD.MOV.U32 R16, RZ, RZ, R0 ;  /* 0x000000ffff107224 */ /* 0x000fe400078e0000 */
[----:B------:R-:W-:Y:S02]  /*20c70*/  IMAD.U32 R17, RZ, RZ, UR4 ;  /* 0x00000004ff117e24 */ /* 0x000fe4000f8e00ff */
[----:B------:R-:W-:Y:S02]  /*20c80*/  IMAD.U32 R18, RZ, RZ, UR5 ;  /* 0x00000005ff127e24 */ /* 0x000fe4000f8e00ff */
[----:B------:R-:W-:-:S07]  /*20c90*/  IMAD.U32 R19, RZ, RZ, UR6 ;  /* 0x00000006ff137e24 */ /* 0x000fce000f8e00ff */
.L_x_12275:
[----:B------:R1:W2:Y:S01]  /*20ca0*/  LDL R2, [R1+0x4] ;  /* 0x0000040001027983 */ /* 0x0002a20000100800 */
[----:B------:R-:W3:Y:S01]  /*20cb0*/  S2R R0, SR_TID.X ;  /* 0x0000000000007919 */ /* 0x000ee20000002100 */
[----:B------:R-:W-:Y:S05]  /*20cc0*/  WARPSYNC.ALL ;  /* 0x0000000000007948 */ /* 0x000fea0003800000 */
[----:B---3--:R-:W-:Y:S01]  /*20cd0*/  LOP3.LUT R0, R0, 0x1f, RZ, 0xc0, !PT ;  /* 0x0000001f00007812 */ /* 0x008fe200078ec0ff */
        /* <DEDUP_REMOVED lines=8> */
.L_x_12264:
[----:B------:R-:W-:Y:S02]  /*20d60*/  ULDC UR4, c[0x0][0xc3c] ;  /* 0x00030f0000047ab9 */ /* 0x000fe40000000800 */
[----:B---3--:R-:W-:-:S13]  /*20d70*/  ISETP.GE.AND P0, PT, R19, UR4, PT ;  /* 0x0000000413007c0c */ /* 0x008fda000bf06270 */
[----:B------:R-:W-:Y:S05]  /*20d80*/  @!P0 BRA `(.L_x_12276) ;  /* 0xffffff9000888947 */ /* 0x000fea000383ffff */
[----:B------:R-:W-:Y:S05]  /*20d90*/  BSYNC B8 ;  /* 0x0000000000087941 */ /* 0x000fea0003800000 */
.L_x_12120:
[----:B--2---:R-:W2:Y:S01]  /*20da0*/  LDL.LU R0, [R1+0x48] ;  /* 0x0000480001007983 */ /* 0x004ea20000300800 */
[----:B------:R-:W-:Y:S01]  /*20db0*/  BSSY B0, `(.L_x_12277) ;  /* 0x000000b000007945 */ /* 0x000fe20003800000 */
[----:B-1----:R-:W1:Y:S01]  /*20dc0*/  S2R R5, SR_CgaCtaId ;  /* 0x0000000000057919 */ /* 0x002e620000008800 */
[----:B--2---:R-:W-:-:S05]  /*20dd0*/  VIADD R0, R0, 0x1 ;  /* 0x0000000100007836 */ /* 0x004fca0000000000 */
        /* <DEDUP_REMOVED lines=8> */
.L_x_12400:
[----:B------:R-:W-:Y:S05]  /*20e60*/  BSYNC B0 ;  /* 0x0000000000007941 */ /* 0x000fea0003800000 */
.L_x_12277:
[----:B------:R-:W-:-:S03]  /*20e70*/  UMOV UR4, 0xffffffff ;  /* 0xffffffff00047882 */ /* 0x000fc60000000000 */
[----:B------:R-:W-:Y:S05]  /*20e80*/  BRA.DIV UR4, `(.L_x_12279) ;  /* 0x00000032042c7947 */ /* 0x000fea000b800000 */
[----:B------:R-:W1:Y:S02]  /*20e90*/  S2R R2, SR_TID.X ;  /* 0x0000000000027919 */ /* 0x000e640000002100 */
[----:B-1----:R-:W-:-:S04]  /*20ea0*/  SHF.R.U32.HI R2, RZ, 0x5, R2 ;  /* 0x00000005ff027819 */ /* 0x002fc80000011602 */
[----:B------:R-:W-:-:S05]  /*20eb0*/  LOP3.LUT R2, R2, 0x3, RZ, 0xc0, !PT ;  /* 0x0000000302027812 */ /* 0x000fca00078ec0ff */
[----:B------:R1:W2:Y:S02]  /*20ec0*/  SHFL.IDX PT, R14, R2, RZ, 0x1f ;  /* 0x00001fff020e7589 */ /* 0x0002a400000e0000 */
.L_x_12403:
[----:B--2---:R-:W-:-:S13]  /*20ed0*/  ISETP.NE.AND P0, PT, R14, RZ, PT ;  /* 0x000000ff0e00720c */ /* 0x004fda0003f05270 */
[----:B------:R-:W-:Y:S05]  /*20ee0*/  @P0 BRA `(.L_x_11904) ;  /* 0x0000000000940947 */ /* 0x000fea0003800000 */
[----:B------:R-:W-:-:S03]  /*20ef0*/  UMOV UR4, 0xffffffff ;  /* 0xffffffff00047882 */ /* 0x000fc60000000000 */
[----:B------:R-:W-:Y:S05]  /*20f00*/  BRA.DIV UR4, `(.L_x_12280) ;  /* 0x0000003204407947 */ /* 0x000fea000b800000 */
[----:B------:R-:W-:-:S13]  /*20f10*/  ELECT P6, URZ, PT ;  /* 0x00000000003f782f */ /* 0x000fda00038c0000 */
.L_x_12406:
[----:B------:R-:W-:Y:S05]  /*20f20*/  @!P6 BRA `(.L_x_11904) ;  /* 0x000000000084e947 */ /* 0x000fea0003800000 */
[----:B-1----:R-:W2:Y:S02]  /*20f30*/  LDL.LU R2, [R1+0x50] ;  /* 0x0000500001027983 */ /* 0x002ea40000300800 */
[----:B--2---:R-:W-:-:S04]  /*20f40*/  LOP3.LUT R2, R2, 0x2, RZ, 0xfc, !PT ;  /* 0x0000000202027812 */ /* 0x004fc800078efcff */
[----:B------:R-:W-:-:S13]  /*20f50*/  ISETP.NE.AND P2, PT, R2, 0x3, PT ;  /* 0x000000030200780c */ /* 0x000fda0003f45270 */
[----:B------:R-:W-:Y:S05]  /*20f60*/  @!P2 BRA `(.L_x_12281) ;  /* 0x000000000004a947 */ /* 0x000fea0003800000 */
[----:B------:R-:W-:Y:S01]  /*20f70*/  BPT.TRAP 0x1 ;  /* 0x000000040000795c */ /* 0x000fe20000300000 */
.L_x_12281:
        /* <DEDUP_REMOVED lines=14> */
.L_x_12407:
[----:B------:R-:W1:Y:S02]  /*21060*/  SYNCS.PHASECHK.TRANS64.TRYWAIT P0, [R7+URZ], R2 ;  /* 0x00000002070075a7 */ /* 0x000e64000800017f */
[----:B-1----:R-:W-:Y:S05]  /*21070*/  @!P0 BRA `(.L_x_12283) ;  /* 0x0000003000188947 */ /* 0x002fea0003800000 */
.L_x_12408:
[----:B------:R-:W-:Y:S05]  /*21080*/  @!P2 BRA `(.L_x_12284) ;  /* 0x000000000004a947 */ /* 0x000fea0003800000 */
[----:B------:R-:W-:Y:S01]  /*21090*/  BPT.TRAP 0x1 ;  /* 0x000000040000795c */ /* 0x000fe20000300000 */
.L_x_12284:
[----:B------:R-:W2:Y:S01]  /*210a0*/  LDL.LU R4, [R1+0x8] ;  /* 0x0000080001047983 */ /* 0x000ea20000300800 */
[----:B------:R-:W-:-:S04]  /*210b0*/  VIADD R0, R0, 0x22860 ;  /* 0x0002286000007836 */ /* 0x000fc80000000000 */
[----:B--2---:R-:W-:-:S04]  /*210c0*/  IMAD R4, R4, 0x8, R0 ;  /* 0x0000000804047824 */ /* 0x004fc800078e0200 */
[----:B------:R-:W2:Y:S02]  /*210d0*/  SYNCS.PHASECHK.TRANS64.TRYWAIT P0, [R4+URZ], R5 ;  /* 0x00000005040075a7 */ /* 0x000ea4000800017f */
[----:B--2---:R-:W-:Y:S05]  /*210e0*/  @!P0 BRA `(.L_x_12285) ;  /* 0x0000003000108947 */ /* 0x004fea0003800000 */
.L_x_12409:
[----:B------:R-:W-:-:S07]  /*210f0*/  IMAD R3, R3, 0x8, R0 ;  /* 0x0000000803037824 */ /* 0x000fce00078e0200 */
.L_x_12286:
[----:B---3--:R3:W4:Y:S02]  /*21100*/  SYNCS.PHASECHK.TRANS64.TRYWAIT P0, [R3+URZ], R2 ;  /* 0x00000002030075a7 */ /* 0x008724000800017f */
[----:B----4-:R-:W-:Y:S05]  /*21110*/  @!P0 NANOSLEEP.SYNCS 0x989680 ;  /* 0x009896800000895d */ /* 0x010fea0003900000 */
[----:B------:R-:W4:Y:S02]  /*21120*/  @!P0 SYNCS.PHASECHK.TRANS64 P0, [R3+URZ], R2 ;  /* 0x00000002030085a7 */ /* 0x000f24000800007f */
[----:B----4-:R-:W-:Y:S05]  /*21130*/  @!P0 BRA `(.L_x_12286) ;  /* 0xfffffffc00f08947 */ /* 0x010fea000383ffff */
.L_x_11904:
[----:B------:R-:W-:Y:S05]  /*21140*/  BSYNC B9 ;  /* 0x0000000000097941 */ /* 0x000fea0003800000 */
.L_x_11901:
[----:B------:R-:W-:Y:S05]  /*21150*/  EXIT ;  /* 0x000000000000794d */ /* 0x000fea0003800000 */
.L_x_11930:
[----:B0-----:R0:W1:Y:S02]  /*21160*/  SYNCS.PHASECHK.TRANS64.TRYWAIT P6, [R98+URZ+0x22890], R111 ;  /* 0x0228906f620075a7 */ /* 0x00106400080c017f */
[----:B-1----:R-:W-:Y:S05]  /*21170*/  @!P6 NANOSLEEP.SYNCS 0x989680 ;  /* 0x009896800000e95d */ /* 0x002fea0003900000 */
[----:B------:R-:W1:Y:S02]  /*21180*/  @!P6 SYNCS.PHASECHK.TRANS64 P6, [R98+URZ+0x22890], R111 ;  /* 0x0228906f6200e5a7 */ /* 0x000e6400080c007f */
[----:B-1----:R-:W-:Y:S05]  /*21190*/  @!P6 BRA `(.L_x_11930) ;  /* 0xfffffffc00f0e947 */ /* 0x002fea000383ffff */
[----:B------:R-:W-:Y:S05]  /*211a0*/  BRA `(.L_x_12287) ;  /* 0xfffffe1c00687947 */ /* 0x000fea000383ffff */
.L_x_11948:
[----:B0-----:R0:W1:Y:S02]  /*211b0*/  SYNCS.PHASECHK.TRANS64.TRYWAIT P5, [R98+URZ+0x22890], R111 ;  /* 0x0228906f620075a7 */ /* 0x00106400080a017f */
[----:B-1----:R-:W-:Y:S05]  /*211c0*/  @!P5 NANOSLEEP.SYNCS 0x989680 ;  /* 0x009896800000d95d */ /* 0x002fea0003900000 */
[----:B------:R-:W1:Y:S02]  /*211d0*/  @!P5 SYNCS.PHASECHK.TRANS64 P5, [R98+URZ+0x22890], R111 ;  /* 0x0228906f6200d5a7 */ /* 0x000e6400080a007f */
[----:B-1----:R-:W-:Y:S05]  /*211e0*/  @!P5 BRA `(.L_x_11948) ;  /* 0xfffffffc00f0d947 */ /* 0x002fea000383ffff */
[----:B------:R-:W-:Y:S05]  /*211f0*/  BRA `(.L_x_12288) ;  /* 0xfffffe2c00b07947 */ /* 0x000fea000383ffff */
.L_x_11957:
[----:B0-----:R0:W1:Y:S02]  /*21200*/  SYNCS.PHASECHK.TRANS64.TRYWAIT P4, [R98+URZ+0x22890], R111 ;  /* 0x0228906f620075a7 */ /* 0x001064000808017f */
[----:B-1----:R-:W-:Y:S05]  /*21210*/  @!P4 NANOSLEEP.SYNCS 0x989680 ;  /* 0x009896800000c95d */ /* 0x002fea0003900000 */
[----:B------:R-:W1:Y:S02]  /*21220*/  @!P4 SYNCS.PHASECHK.TRANS64 P4, [R98+URZ+0x22890], R111 ;  /* 0x0228906f6200c5a7 */ /* 0x000e64000808007f */
[----:B-1----:R-:W-:Y:S05]  /*21230*/  @!P4 BRA `(.L_x_11957) ;  /* 0xfffffffc00f0c947 */ /* 0x002fea000383ffff */
[----:B------:R-:W-:Y:S05]  /*21240*/  BRA `(.L_x_12289) ;  /* 0xfffffe3c009c7947 */ /* 0x000fea000383ffff */
.L_x_11963:
[----:B-1----:R1:W2:Y:S02]  /*21250*/  SYNCS.PHASECHK.TRANS64.TRYWAIT P3, [R98+URZ+0x228b0], R111 ;  /* 0x0228b06f620075a7 */ /* 0x0022a4000806017f */
[----:B--2---:R-:W-:Y:S05]  /*21260*/  @!P3 NANOSLEEP.SYNCS 0x989680 ;  /* 0x009896800000b95d */ /* 0x004fea0003900000 */
[----:B------:R-:W2:Y:S02]  /*21270*/  @!P3 SYNCS.PHASECHK.TRANS64 P3, [R98+URZ+0x228b0], R111 ;  /* 0x0228b06f6200b5a7 */ /* 0x000ea4000806007f */
[----:B--2---:R-:W-:Y:S05]  /*21280*/  @!P3 BRA `(.L_x_11963) ;  /* 0xfffffffc00f0b947 */ /* 0x004fea000383ffff */
[----:B------:R-:W-:Y:S05]  /*21290*/  BRA `(.L_x_12290) ;  /* 0xfffffe40002c7947 */ /* 0x000fea000383ffff */
.L_x_11979:
[----:B------:R-:W0:Y:S01]  /*212a0*/  S2R R12, SR_TID.X ;  /* 0x00000000000c7919 */ /* 0x000e220000002100 */
[----:B------:R-:W-:Y:S01]  /*212b0*/  BSSY B0, `(.L_x_12291) ;  /* 0x000000c000007945 */ /* 0x000fe20003800000 */
[----:B------:R-:W-:Y:S02]  /*212c0*/  IMAD.MOV.U32 R11, RZ, RZ, 0x1f ;  /* 0x0000001fff0b7424 */ /* 0x000fe400078e00ff */
[----:B------:R-:W-:Y:S02]  /*212d0*/  IMAD.MOV.U32 R15, RZ, RZ, -0x1 ;  /* 0xffffffffff0f7424 */ /* 0x000fe400078e00ff */
[----:B0-----:R-:W-:-:S05]  /*212e0*/  VIADD R12, R12, 0xffffff80 ;  /* 0xffffff800c0c7836 */ /* 0x001fca0000000000 */
[----:B------:R-:W-:-:S04]  /*212f0*/  SHF.R.S32.HI R7, RZ, 0x1f, R12 ;  /* 0x0000001fff077819 */ /* 0x000fc8000001140c */
[----:B------:R-:W-:Y:S01]  /*21300*/  LEA.HI R7, R7, R12, RZ, 0x7 ;  /* 0x0000000c07077211 */ /* 0x000fe200078f38ff */
[----:B------:R-:W-:-:S03]  /*21310*/  IMAD.MOV.U32 R12, RZ, RZ, RZ ;  /* 0x000000ffff0c7224 */ /* 0x000fc600078e00ff */
[----:B------:R-:W-:-:S05]  /*21320*/  SHF.R.S32.HI R7, RZ, 0x7, R7 ;  /* 0x00000007ff077819 */ /* 0x000fca0000011407 */
[----:B------:R-:W-:-:S07]  /*21330*/  IMAD.MOV.U32 R13, RZ, RZ, R7 ;  /* 0x000000ffff0d7224 */ /* 0x000fce00078e0007 */
[----:B-----5:R-:W-:Y:S05]  /*21340*/  WARPSYNC.COLLECTIVE R15, `(.L_x_12292) ;  /* 0x000000000f087348 */ /* 0x020fea0003c00000 */
[----:B------:R0:W1:Y:S02]  /*21350*/  SHFL.IDX P6, R14, R13, R12, R11 ;  /* 0x0000000c0d0e7389 */ /* 0x00006400000c000b */
[----:B01---5:R-:W-:Y:S01]  /*21360*/  ENDCOLLECTIVE ;  /* 0x000000000000791b */ /* 0x023fe20003800000 */
.L_x_12292:
[----:B------:R-:W-:Y:S05]  /*21370*/  BSYNC B0 ;  /* 0x0000000000007941 */ /* 0x000fea0003800000 */
.L_x_12291:
[----:B------:R-:W-:Y:S05]  /*21380*/  BRA `(.L_x_12293) ;  /* 0xfffffe4c00d47947 */ /* 0x000fea000383ffff */
.L_x_11991:
        /* <DEDUP_REMOVED lines=8> */
.L_x_12295:
[----:B------:R-:W-:Y:S05]  /*21410*/  BSYNC B1 ;  /* 0x0000000000017941 */ /* 0x000fea0003800000 */
.L_x_12294:
        /* <DEDUP_REMOVED lines=8> */
.L_x_12296:
[----:B------:R-:W-:Y:S02]  /*214a0*/  IMAD.MOV.U32 R13, RZ, RZ, R8 ;  /* 0x000000ffff0d7224 */ /* 0x000fe400078e0008 */
[----:B------:R-:W-:-:S07]  /*214b0*/  IMAD.MOV.U32 R0, RZ, RZ, R14 ;  /* 0x000000ffff007224 */ /* 0x000fce00078e000e */
[----:B------:R-:W-:Y:S05]  /*214c0*/  WARPSYNC.COLLECTIVE R15, `(.L_x_12297) ;  /* 0x000000000f087348 */ /* 0x000fea0003c00000 */
[----:B------:R0:W1:Y:S02]  /*214d0*/  SHFL.IDX P6, R14, R13, R12, R11 ;  /* 0x0000000c0d0e7389 */ /* 0x00006400000c000b */
[----:B01----:R-:W-:Y:S01]  /*214e0*/  ENDCOLLECTIVE ;  /* 0x000000000000791b */ /* 0x003fe20003800000 */
.L_x_12297:
[----:B------:R-:W-:Y:S02]  /*214f0*/  IMAD.MOV.U32 R13, RZ, RZ, R7 ;  /* 0x000000ffff0d7224 */ /* 0x000fe400078e0007 */
[----:B------:R-:W-:-:S07]  /*21500*/  IMAD.MOV.U32 R5, RZ, RZ, R14 ;  /* 0x000000ffff057224 */ /* 0x000fce00078e000e */
[----:B------:R-:W-:Y:S05]  /*21510*/  WARPSYNC.COLLECTIVE R15, `(.L_x_12298) ;  /* 0x000000000f087348 */ /* 0x000fea0003c00000 */
[----:B------:R0:W1:Y:S02]  /*21520*/  SHFL.IDX P6, R14, R13, R12, R11 ;  /* 0x0000000c0d0e7389 */ /* 0x00006400000c000b */
[----:B01----:R-:W-:Y:S01]  /*21530*/  ENDCOLLECTIVE ;  /* 0x000000000000791b */ /* 0x003fe20003800000 */
.L_x_12298:
[----:B------:R-:W-:Y:S05]  /*21540*/  BRA `(.L_x_12299) ;  /* 0xfffffe5400387947 */ /* 0x000fea000383ffff */
.L_x_11994:
        /* <DEDUP_REMOVED lines=8> */
.L_x_12301:
[----:B------:R-:W-:Y:S05]  /*215d0*/  BSYNC B1 ;  /* 0x0000000000017941 */ /* 0x000fea0003800000 */
.L_x_12300:
        /* <DEDUP_REMOVED lines=8> */
.L_x_12302:
[----:B------:R-:W-:Y:S02]  /*21660*/  IMAD.MOV.U32 R13, RZ, RZ, R8 ;  /* 0x000000ffff0d7224 */ /* 0x000fe400078e0008 */
[----:B------:R-:W-:-:S07]  /*21670*/  IMAD.MOV.U32 R0, RZ, RZ, R14 ;  /* 0x000000ffff007224 */ /* 0x000fce00078e000e */
[----:B------:R-:W-:Y:S05]  /*21680*/  WARPSYNC.COLLECTIVE R15, `(.L_x_12303) ;  /* 0x000000000f087348 */ /* 0x000fea0003c00000 */
[----:B------:R0:W1:Y:S02]  /*21690*/  SHFL.IDX P6, R14, R13, R12, R11 ;  /* 0x0000000c0d0e7389 */ /* 0x00006400000c000b */
[----:B01----:R-:W-:Y:S01]  /*216a0*/  ENDCOLLECTIVE ;  /* 0x000000000000791b */ /* 0x003fe20003800000 */
.L_x_12303:
[----:B------:R-:W-:Y:S02]  /*216b0*/  IMAD.MOV.U32 R13, RZ, RZ, R7 ;  /* 0x000000ffff0d7224 */ /* 0x000fe400078e0007 */
[----:B------:R-:W-:-:S07]  /*216c0*/  IMAD.MOV.U32 R5, RZ, RZ, R14 ;  /* 0x000000ffff057224 */ /* 0x000fce00078e000e */
[----:B------:R-:W-:Y:S05]  /*216d0*/  WARPSYNC.COLLECTIVE R15, `(.L_x_12304) ;  /* 0x000000000f087348 */ /* 0x000fea0003c00000 */
[----:B------:R0:W1:Y:S02]  /*216e0*/  SHFL.IDX P6, R14, R13, R12, R11 ;  /* 0x0000000c0d0e7389 */ /* 0x00006400000c000b */
[----:B01----:R-:W-:Y:S01]  /*216f0*/  ENDCOLLECTIVE ;  /* 0x000000000000791b */ /* 0x003fe20003800000 */
.L_x_12304:
[----:B------:R-:W-:Y:S05]  /*21700*/  BRA `(.L_x_12305) ;  /* 0xfffffe5400907947 */ /* 0x000fea000383ffff */
.L_x_11998:
[----:B0-----:R0:W1:Y:S02]  /*21710*/  SYNCS.PHASECHK.TRANS64.TRYWAIT P0, [R16+URZ+0x22800], R31 ;  /* 0x0228001f100075a7 */ /* 0x001064000800017f */
[----:B-1----:R-:W-:Y:S05]  /*21720*/  @!P0 NANOSLEEP.SYNCS 0x989680 ;  /* 0x009896800000895d */ /* 0x002fea0003900000 */
[----:B------:R-:W1:Y:S02]  /*21730*/  @!P0 SYNCS.PHASECHK.TRANS64 P0, [R16+URZ+0x22800], R31 ;  /* 0x0228001f100085a7 */ /* 0x000e64000800007f */
[----:B-1----:R-:W-:Y:S05]  /*21740*/  @!P0 BRA `(.L_x_11998) ;  /* 0xfffffffc00f08947 */ /* 0x002fea000383ffff */
[----:B------:R-:W-:Y:S05]  /*21750*/  BRA `(.L_x_12306) ;  /* 0xfffffe5800787947 */ /* 0x000fea000383ffff */
.L_x_12006:
        /* <DEDUP_REMOVED lines=9> */
.L_x_12308:
[----:B------:R-:W-:Y:S05]  /*217f0*/  BSYNC B1 ;  /* 0x0000000000017941 */ /* 0x000fea0003800000 */
.L_x_12307:
        /* <DEDUP_REMOVED lines=10> */
.L_x_12309:
        /* <DEDUP_REMOVED lines=8> */
.L_x_12310:
[----:B------:R-:W-:-:S05]  /*21920*/  @!P1 IADD3 R4, P2, R3, R9, RZ ;  /* 0x0000000903049210 */ /* 0x000fca0007f5e0ff */
[----:B------:R-:W-:-:S06]  /*21930*/  @!P1 IMAD.X R5, R0, 0x1, R21, P2 ;  /* 0x0000000100059824 */ /* 0x000fcc00010e0615 */
[----:B------:R-:W5:Y:S01]  /*21940*/  @!P1 LD.E.128 R4, desc[UR38][R4.64] ;  /* 0x0000002604049980 */ /* 0x000f62000c101d00 */
[----:B------:R-:W-:Y:S02]  /*21950*/  IMAD.MOV.U32 R13, RZ, RZ, R28 ;  /* 0x000000ffff0d7224 */ /* 0x000fe400078e001c */
[----:B------:R-:W-:-:S07]  /*21960*/  IMAD.MOV.U32 R8, RZ, RZ, R14 ;  /* 0x000000ffff087224 */ /* 0x000fce00078e000e */
[----:B-----5:R-:W-:Y:S05]  /*21970*/  WARPSYNC.COLLECTIVE R15, `(.L_x_12311) ;  /* 0x000000000f087348 */ /* 0x020fea0003c00000 */
[----:B------:R0:W1:Y:S02]  /*21980*/  SHFL.IDX P6, R14, R13, R12, R11 ;  /* 0x0000000c0d0e7389 */ /* 0x00006400000c000b */
[----:B01---5:R-:W-:Y:S01]  /*21990*/  ENDCOLLECTIVE ;  /* 0x000000000000791b */ /* 0x023fe20003800000 */
.L_x_12311:
[----:B------:R-:W-:-:S05]  /*219a0*/  @!P1 IADD3 R14, P2, R14, R9, RZ ;  /* 0x000000090e0e9210 */ /* 0x000fca0007f5e0ff */
[----:B------:R-:W-:-:S04]  /*219b0*/  @!P1 IMAD.X R3, R8, 0x1, R21, P2 ;  /* 0x0000000108039824 */ /* 0x000fc800010e0615 */
[----:B------:R-:W-:-:S05]  /*219c0*/  @!P1 IMAD.MOV.U32 R15, RZ, RZ, R3 ;  /* 0x000000ffff0f9224 */ /* 0x000fca00078e0003 */
[----:B------:R0:W5:Y:S01]  /*219d0*/  @!P1 LD.E.128 R24, desc[UR38][R14.64] ;  /* 0x000000260e189980 */ /* 0x000162000c101d00 */
[----:B------:R-:W-:Y:S02]  /*219e0*/  IMAD.MOV.U32 R13, RZ, RZ, R20 ;  /* 0x000000ffff0d7224 */ /* 0x000fe400078e0014 */
[----:B------:R-:W-:Y:S02]  /*219f0*/  IMAD.MOV.U32 R12, RZ, RZ, 0x1 ;  /* 0x00000001ff0c7424 */ /* 0x000fe400078e00ff */
[----:B0-----:R-:W-:-:S07]  /*21a00*/  IMAD.MOV.U32 R15, RZ, RZ, -0x1 ;  /* 0xffffffffff0f7424 */ /* 0x001fce00078e00ff */
[----:B-----5:R-:W-:Y:S05]  /*21a10*/  WARPSYNC.COLLECTIVE R15, `(.L_x_12312) ;  /* 0x000000000f087348 */ /* 0x020fea0003c00000 */
[----:B------:R0:W1:Y:S02]  /*21a20*/  SHFL.IDX P6, R14, R13, R12, R11 ;  /* 0x0000000c0d0e7389 */ /* 0x00006400000c000b */
[----:B01---5:R-:W-:Y:S01]  /*21a30*/  ENDCOLLECTIVE ;  /* 0x000000000000791b */ /* 0x023fe20003800000 */
.L_x_12312:
[----:B------:R-:W-:Y:S01]  /*21a40*/  CS2R R40, SRZ ;  /* 0x0000000000287805 */ /* 0x000fe2000001ff00 */
[----:B------:R-:W-:Y:S01]  /*21a50*/  IMAD.MOV.U32 R13, RZ, RZ, R10 ;  /* 0x000000ffff0d7224 */ /* 0x000fe200078e000a */
[----:B------:R-:W-:Y:S01]  /*21a60*/  CS2R R38, SRZ ;  /* 0x0000000000267805 */ /* 0x000fe2000001ff00 */
[----:B------:R-:W-:Y:S02]  /*21a70*/  @!P1 IMAD.MOV.U32 R40, RZ, RZ, R4 ;  /* 0x000000ffff289224 */ /* 0x000fe400078e0004 */
[----:B------:R-:W-:Y:S02]  /*21a80*/  @!P1 IMAD.MOV.U32 R41, RZ, RZ, R5 ;  /* 0x000000ffff299224 */ /* 0x000fe400078e0005 */
[----:B------:R-:W-:Y:S02]  /*21a90*/  IMAD.MOV.U32 R0, RZ, RZ, R40 ;  /* 0x000000ffff007224 */ /* 0x000fe400078e0028 */
[----:B------:R-:W-:-:S05]  /*21aa0*/  IMAD.MOV.U32 R3, RZ, RZ, R41 ;  /* 0x000000ffff037224 */ /* 0x000fca00078e0029 */
[----:B------:R-:W-:Y:S01]  /*21ab0*/  PRMT R53, R0, 0x5410, R3 ;  /* 0x0000541000357816 */ /* 0x000fe20000000003 */
[----:B------:R-:W-:-:S07]  /*21ac0*/  IMAD.MOV.U32 R0, RZ, RZ, R14 ;  /* 0x000000ffff007224 */ /* 0x000fce00078e000e */
[----:B------:R-:W-:Y:S05]  /*21ad0*/  WARPSYNC.COLLECTIVE R15, `(.L_x_12313) ;  /* 0x000000000f087348 */ /* 0x000fea0003c00000 */
[----:B------:R0:W1:Y:S02]  /*21ae0*/  SHFL.IDX P6, R14, R13, R12, R11 ;  /* 0x0000000c0d0e7389 */ /* 0x00006400000c000b */
[----:B01----:R-:W-:Y:S01]  /*21af0*/  ENDCOLLECTIVE ;  /* 0x000000000000791b */ /* 0x003fe20003800000 */
.L_x_12313:
[----:B------:R-:W-:Y:S02]  /*21b00*/  IMAD.MOV.U32 R13, RZ, RZ, R29 ;  /* 0x000000ffff0d7224 */ /* 0x000fe400078e001d */
[----:B------:R-:W-:-:S07]  /*21b10*/  IMAD.MOV.U32 R3, RZ, RZ, R14 ;  /* 0x000000ffff037224 */ /* 0x000fce00078e000e */
[----:B------:R-:W-:Y:S05]  /*21b20*/  WARPSYNC.COLLECTIVE R15, `(.L_x_12314) ;  /* 0x000000000f087348 */ /* 0x000fea0003c00000 */
[----:B------:R0:W1:Y:S02]  /*21b30*/  SHFL.IDX P6, R14, R13, R12, R11 ;  /* 0x0000000c0d0e7389 */ /* 0x00006400000c000b */
[----:B01----:R-:W-:Y:S01]  /*21b40*/  ENDCOLLECTIVE ;  /* 0x000000000000791b */ /* 0x003fe20003800000 */
.L_x_12314:
[----:B------:R-:W-:Y:S02]  /*21b50*/  @!P1 IMAD.MOV.U32 R38, RZ, RZ, R6 ;  /* 0x000000ffff269224 */ /* 0x000fe400078e0006 */
[----:B------:R-:W-:Y:S01]  /*21b60*/  @!P1 IMAD.MOV.U32 R39, RZ, RZ, R7 ;  /* 0x000000ffff279224 */ /* 0x000fe200078e0007 */
[----:B------:R-:W-:Y:S01]  /*21b70*/  CS2R R6, SRZ ;  /* 0x0000000000067805 */ /* 0x000fe2000001ff00 */
[----:B------:R-:W-:Y:S01]  /*21b80*/  IMAD.MOV.U32 R10, RZ, RZ, R38 ;  /* 0x000000ffff0a7224 */ /* 0x000fe200078e0026 */
[----:B------:R-:W-:Y:S01]  /*21b90*/  CS2R R4, SRZ ;  /* 0x0000000000047805 */ /* 0x000fe2000001ff00 */
[----:B------:R-:W-:Y:S02]  /*21ba0*/  IMAD.MOV.U32 R21, RZ, RZ, R39 ;  /* 0x000000ffff157224 */ /* 0x000fe400078e0027 */
[----:B------:R-:W-:Y:S02]  /*21bb0*/  @!P1 IMAD.MOV.U32 R6, RZ, RZ, R24 ;  /* 0x000000ffff069224 */ /* 0x000fe400078e0018 */
[----:B------:R-:W-:-:S02]  /*21bc0*/  @!P1 IMAD.MOV.U32 R7, RZ, RZ, R25 ;  /* 0x000000ffff079224 */ /* 0x000fc400078e0019 */
[----:B------:R-:W-:Y:S02]  /*21bd0*/  IMAD.MOV.U32 R13, RZ, RZ, R28 ;  /* 0x000000ffff0d7224 */ /* 0x000fe400078e001c */
[----:B------:R-:W-:Y:S02]  /*21be0*/  @!P1 IMAD.MOV.U32 R4, RZ, RZ, R26 ;  /* 0x000000ffff049224 */ /* 0x000fe400078e001a */
[----:B------:R-:W-:Y:S01]  /*21bf0*/  @!P1 IMAD.MOV.U32 R5, RZ, RZ, R27 ;  /* 0x000000ffff059224 */ /* 0x000fe200078e001b */
[----:B------:R-:W-:Y:S01]  /*21c00*/  PRMT R9, R10, 0x5410, R21 ;  /* 0x000054100a097816 */ /* 0x000fe20000000015 */
[----:B------:R-:W-:Y:S02]  /*21c10*/  IMAD.MOV.U32 R10, RZ, RZ, R6 ;  /* 0x000000ffff0a7224 */ /* 0x000fe400078e0006 */
[----:B------:R-:W-:-:S07]  /*21c20*/  IMAD.MOV.U32 R8, RZ, RZ, R14 ;  /* 0x000000ffff087224 */ /* 0x000fce00078e000e */
[----:B------:R-:W-:Y:S05]  /*21c30*/  WARPSYNC.COLLECTIVE R15, `(.L_x_12315) ;  /* 0x000000000f087348 */ /* 0x000fea0003c00000 */
[----:B------:R0:W1:Y:S02]  /*21c40*/  SHFL.IDX P6, R14, R13, R12, R11 ;  /* 0x0000000c0d0e7389 */ /* 0x00006400000c000b */
[----:B01----:R-:W-:Y:S01]  /*21c50*/  ENDCOLLECTIVE ;  /* 0x000000000000791b */ /* 0x003fe20003800000 */
.L_x_12315:
[----:B------:R-:W-:Y:S01]  /*21c60*/  CS2R R24, SRZ ;  /* 0x0000000000187805 */ /* 0x000fe2000001ff00 */
[----:B------:R-:W-:Y:S02]  /*21c70*/  IMAD.MOV.U32 R11, RZ, RZ, R7 ;  /* 0x000000ffff0b7224 */ /* 0x000fe400078e0007 */
[----:B------:R-:W-:Y:S02]  /*21c80*/  IMAD.MOV.U32 R12, RZ, RZ, R4 ;  /* 0x000000ffff0c7224 */ /* 0x000fe400078e0004 */
[----:B------:R-:W-:Y:S01]  /*21c90*/  IMAD.MOV.U32 R13, RZ, RZ, R5 ;  /* 0x000000ffff0d7224 */ /* 0x000fe200078e0005 */
[----:B------:R-:W-:-:S04]  /*21ca0*/  PRMT R48, R10, 0x5410, R11 ;  /* 0x000054100a307816 */ /* 0x000fc8000000000b */
[----:B------:R-:W-:Y:S01]  /*21cb0*/  PRMT R52, R12, 0x5410, R13 ;  /* 0x000054100c347816 */ /* 0x000fe2000000000d */
[----:B------:R-:W-:Y:S06]  /*21cc0*/  BRA `(.L_x_12316) ;  /* 0xfffffe64004c7947 */ /* 0x000fec000383ffff */
.L_x_12010:
[----:B-1----:R1:W2:Y:S02]  /*21cd0*/  SYNCS.PHASECHK.TRANS64.TRYWAIT P1, [R16+URZ+0x22800], R11 ;  /* 0x0228000b100075a7 */ /* 0x0022a4000802017f */
[----:B--2---:R-:W-:Y:S05]  /*21ce0*/  @!P1 NANOSLEEP.SYNCS 0x989680 ;  /* 0x009896800000995d */ /* 0x004fea0003900000 */
[----:B------:R-:W2:Y:S02]  /*21cf0*/  @!P1 SYNCS.PHASECHK.TRANS64 P1, [R16+URZ+0x22800], R11 ;  /* 0x0228000b100095a7 */ /* 0x000ea4000802007f */
[----:B--2---:R-:W-:Y:S05]  /*21d00*/  @!P1 BRA `(.L_x_12010) ;  /* 0xfffffffc00f09947 */ /* 0x004fea000383ffff */
[----:B------:R-:W-:Y:S05]  /*21d10*/  BRA `(.L_x_12317) ;  /* 0xfffffe6400d87947 */ /* 0x000fea000383ffff */
.L_x_12016:
[----:B0-----:R0:W3:Y:S02]  /*21d20*/  SYNCS.PHASECHK.TRANS64.TRYWAIT P2, [R6+URZ+0x22830], R21 ;  /* 0x02283015060075a7 */ /* 0x0010e4000804017f */
[----:B---3--:R-:W-:Y:S05]  /*21d30*/  @!P2 NANOSLEEP.SYNCS 0x989680 ;  /* 0x009896800000a95d */ /* 0x008fea0003900000 */
[----:B------:R-:W3:Y:S02]  /*21d40*/  @!P2 SYNCS.PHASECHK.TRANS64 P2, [R6+URZ+0x22830], R21 ;  /* 0x022830150600a5a7 */ /* 0x000ee4000804007f */
[----:B---3--:R-:W-:Y:S05]  /*21d50*/  @!P2 BRA `(.L_x_12016) ;  /* 0xfffffffc00f0a947 */ /* 0x008fea000383ffff */
[----:B------:R-:W-:Y:S05]  /*21d60*/  BRA `(.L_x_12015) ;  /* 0xfffffe7400407947 */ /* 0x000fea000383ffff */
.L_x_12029:
[----:B-1----:R1:W2:Y:S02]  /*21d70*/  SYNCS.PHASECHK.TRANS64.TRYWAIT P2, [R6+URZ+0x22850], R21 ;  /* 0x02285015060075a7 */ /* 0x0022a4000804017f */
[----:B--2---:R-:W-:Y:S05]  /*21d80*/  @!P2 NANOSLEEP.SYNCS 0x989680 ;  /* 0x009896800000a95d */ /* 0x004fea0003900000 */
[----:B------:R-:W2:Y:S02]  /*21d90*/  @!P2 SYNCS.PHASECHK.TRANS64 P2, [R6+URZ+0x22850], R21 ;  /* 0x022850150600a5a7 */ /* 0x000ea4000804007f */
[----:B--2---:R-:W-:Y:S05]  /*21da0*/  @!P2 BRA `(.L_x_12029) ;  /* 0xfffffffc00f0a947 */ /* 0x004fea000383ffff */
[----:B------:R-:W-:Y:S05]  /*21db0*/  BRA `(.L_x_12028) ;  /* 0xfffffe9c00a87947 */ /* 0x000fea000383ffff */
.L_x_12038:
[----:B-1----:R1:W2:Y:S02]  /*21dc0*/  SYNCS.PHASECHK.TRANS64.TRYWAIT P2, [R210+URZ+0x22830], R209 ;  /* 0x022830d1d20075a7 */ /* 0x0022a4000804017f */
[----:B--2---:R-:W-:Y:S05]  /*21dd0*/  @!P2 NANOSLEEP.SYNCS 0x989680 ;  /* 0x009896800000a95d */ /* 0x004fea0003900000 */
[----:B------:R-:W2:Y:S02]  /*21de0*/  @!P2 SYNCS.PHASECHK.TRANS64 P2, [R210+URZ+0x22830], R209 ;  /* 0x022830d1d200a5a7 */ /* 0x000ea4000804007f */
[----:B--2---:R-:W-:Y:S05]  /*21df0*/  @!P2 BRA `(.L_x_12038) ;  /* 0xfffffffc00f0a947 */ /* 0x004fea000383ffff */
[----:B------:R-:W-:Y:S05]  /*21e00*/  BRA `(.L_x_12037) ;  /* 0xfffffea400707947 */ /* 0x000fea000383ffff */
.L_x_12051:
[----:B--2---:R2:W3:Y:S02]  /*21e10*/  SYNCS.PHASECHK.TRANS64.TRYWAIT P2, [R210+URZ+0x22850], R209 ;  /* 0x022850d1d20075a7 */ /* 0x0044e4000804017f */
[----:B---3--:R-:W-:Y:S05]  /*21e20*/  @!P2 NANOSLEEP.SYNCS 0x989680 ;  /* 0x009896800000a95d */ /* 0x008fea0003900000 */
[----:B------:R-:W3:Y:S02]  /*21e30*/  @!P2 SYNCS.PHASECHK.TRANS64 P2, [R210+URZ+0x22850], R209 ;  /* 0x022850d1d200a5a7 */ /* 0x000ee4000804007f */
[----:B---3--:R-:W-:Y:S05]  /*21e40*/  @!P2 BRA `(.L_x_12051) ;  /* 0xfffffffc00f0a947 */ /* 0x008fea000383ffff */
[----:B------:R-:W-:Y:S05]  /*21e50*/  BRA `(.L_x_12050) ;  /* 0xfffffed8000c7947 */ /* 0x000fea000383ffff */
.L_x_12061:
[----:B--2---:R2:W3:Y:S02]  /*21e60*/  SYNCS.PHASECHK.TRANS64.TRYWAIT P3, [R6+URZ+0x22830], R210 ;  /* 0x022830d2060075a7 */ /* 0x0044e4000806017f */
[----:B---3--:R-:W-:Y:S05]  /*21e70*/  @!P3 NANOSLEEP.SYNCS 0x989680 ;  /* 0x009896800000b95d */ /* 0x008fea0003900000 */
[----:B------:R-:W3:Y:S02]  /*21e80*/  @!P3 SYNCS.PHASECHK.TRANS64 P3, [R6+URZ+0x22830], R210 ;  /* 0x022830d20600b5a7 */ /* 0x000ee4000806007f */
[----:B---3--:R-:W-:Y:S05]  /*21e90*/  @!P3 BRA `(.L_x_12061) ;  /* 0xfffffffc00f0b947 */ /* 0x008fea000383ffff */
[----:B------:R-:W-:Y:S05]  /*21ea0*/  BRA `(.L_x_12060) ;  /* 0xfffffee000047947 */ /* 0x000fea000383ffff */
.L_x_12066:
[----:B-1----:R1:W2:Y:S02]  /*21eb0*/  SYNCS.PHASECHK.TRANS64.TRYWAIT P3, [R6+URZ+0x22850], R210 ;  /* 0x022850d2060075a7 */ /* 0x0022a4000806017f */
[----:B--2---:R-:W-:Y:S05]  /*21ec0*/  @!P3 NANOSLEEP.SYNCS 0x989680 ;  /* 0x009896800000b95d */ /* 0x004fea0003900000 */
[----:B------:R-:W2:Y:S02]  /*21ed0*/  @!P3 SYNCS.PHASECHK.TRANS64 P3, [R6+URZ+0x22850], R210 ;  /* 0x022850d20600b5a7 */ /* 0x000ea4000806007f */
[----:B--2---:R-:W-:Y:S05]  /*21ee0*/  @!P3 BRA `(.L_x_12066) ;  /* 0xfffffffc00f0b947 */ /* 0x004fea000383ffff */
[----:B------:R-:W-:Y:S05]  /*21ef0*/  BRA `(.L_x_12065) ;  /* 0xfffffefc00e07947 */ /* 0x000fea000383ffff */
.L_x_12072:
[----:B--2---:R2:W3:Y:S02]  /*21f00*/  SYNCS.PHASECHK.TRANS64.TRYWAIT P2, [R210+URZ+0x22830], R209 ;  /* 0x022830d1d20075a7 */ /* 0x0044e4000804017f */
[----:B---3--:R-:W-:Y:S05]  /*21f10*/  @!P2 NANOSLEEP.SYNCS 0x989680 ;  /* 0x009896800000a95d */ /* 0x008fea0003900000 */
[----:B------:R-:W3:Y:S02]  /*21f20*/  @!P2 SYNCS.PHASECHK.TRANS64 P2, [R210+URZ+0x22830], R209 ;  /* 0x022830d1d200a5a7 */ /* 0x000ee4000804007f */
[----:B---3--:R-:W-:Y:S05]  /*21f30*/  @!P2 BRA `(.L_x_12072) ;  /* 0xfffffffc00f0a947 */ /* 0x008fea000383ffff */
[----:B------:R-:W-:Y:S05]  /*21f40*/  BRA `(.L_x_12071) ;  /* 0xffffff0400107947 */ /* 0x000fea000383ffff */
.L_x_12085:
[----:B-1----:R1:W3:Y:S02]  /*21f50*/  SYNCS.PHASECHK.TRANS64.TRYWAIT P2, [R210+URZ+0x22850], R209 ;  /* 0x022850d1d20075a7 */ /* 0x0022e4000804017f */
[----:B---3--:R-:W-:Y:S05]  /*21f60*/  @!P2 NANOSLEEP.SYNCS 0x989680 ;  /* 0x009896800000a95d */ /* 0x008fea0003900000 */
[----:B------:R-:W3:Y:S02]  /*21f70*/  @!P2 SYNCS.PHASECHK.TRANS64 P2, [R210+URZ+0x22850], R209 ;  /* 0x022850d1d200a5a7 */ /* 0x000ee4000804007f */
[----:B---3--:R-:W-:Y:S05]  /*21f80*/  @!P2 BRA `(.L_x_12085) ;  /* 0xfffffffc00f0a947 */ /* 0x008fea000383ffff */
[----:B------:R-:W-:Y:S05]  /*21f90*/  BRA `(.L_x_12084) ;  /* 0xffffff3400a87947 */ /* 0x000fea000383ffff */
.L_x_12100:
[----:B------:R-:W-:Y:S02]  /*21fa0*/  IMAD.MOV.U32 R13, RZ, RZ, R4 ;  /* 0x000000ffff0d7224 */ /* 0x000fe400078e0004 */
[----:B------:R-:W-:Y:S02]  /*21fb0*/  IMAD.MOV.U32 R12, RZ, RZ, RZ ;  /* 0x000000ffff0c7224 */ /* 0x000fe400078e00ff */
[----:B------:R-:W-:Y:S02]  /*21fc0*/  IMAD.MOV.U32 R11, RZ, RZ, 0x181f ;  /* 0x0000181fff0b7424 */ /* 0x000fe400078e00ff */
[----:B------:R-:W-:-:S07]  /*21fd0*/  IMAD.MOV.U32 R15, RZ, RZ, -0x1 ;  /* 0xffffffffff0f7424 */ /* 0x000fce00078e00ff */
[----:B--23--:R-:W-:Y:S05]  /*21fe0*/  WARPSYNC.COLLECTIVE R15, `(.L_x_12318) ;  /* 0x000000000f087348 */ /* 0x00cfea0003c00000 */
[----:B------:R0:W1:Y:S02]  /*21ff0*/  SHFL.IDX P6, R14, R13, R12, R11 ;  /* 0x0000000c0d0e7389 */ /* 0x00006400000c000b */
[----:B0123--:R-:W-:Y:S01]  /*22000*/  ENDCOLLECTIVE ;  /* 0x000000000000791b */ /* 0x00ffe20003800000 */
.L_x_12318:
[----:B------:R-:W-:Y:S02]  /*22010*/  IMAD.MOV.U32 R13, RZ, RZ, R3 ;  /* 0x000000ffff0d7224 */ /* 0x000fe400078e0003 */
[----:B------:R-:W-:-:S07]  /*22020*/  IMAD.MOV.U32 R0, RZ, RZ, R14 ;  /* 0x000000ffff007224 */ /* 0x000fce00078e000e */
[----:B------:R-:W-:Y:S05]  /*22030*/  WARPSYNC.COLLECTIVE R15, `(.L_x_12319) ;  /* 0x000000000f087348 */ /* 0x000fea0003c00000 */
[----:B------:R0:W1:Y:S02]  /*22040*/  SHFL.IDX P6, R14, R13, R12, R11 ;  /* 0x0000000c0d0e7389 */ /* 0x00006400000c000b */
[----:B01----:R-:W-:Y:S01]  /*22050*/  ENDCOLLECTIVE ;  /* 0x000000000000791b */ /* 0x003fe20003800000 */
.L_x_12319:
[----:B------:R-:W-:Y:S05]  /*22060*/  BRA `(.L_x_12320) ;  /* 0xffffff6800a87947 */ /* 0x000fea000383ffff */
.L_x_12103:
[----:B------:R-:W-:Y:S01]  /*22070*/  BSSY B1, `(.L_x_12321) ;  /* 0x0000008000017945 */ /* 0x000fe20003800000 */
[----:B-1----:R-:W-:Y:S02]  /*22080*/  IMAD.MOV.U32 R13, RZ, RZ, R4 ;  /* 0x000000ffff0d7224 */ /* 0x002fe400078e0004 */
[----:B------:R-:W-:Y:S02]  /*22090*/  IMAD.MOV.U32 R12, RZ, RZ, 0x1 ;  /* 0x00000001ff0c7424 */ /* 0x000fe400078e00ff */
[----:B------:R-:W-:Y:S02]  /*220a0*/  IMAD.MOV.U32 R11, RZ, RZ, 0x181f ;  /* 0x0000181fff0b7424 */ /* 0x000fe400078e00ff */
[----:B------:R-:W-:-:S07]  /*220b0*/  IMAD.MOV.U32 R15, RZ, RZ, -0x1 ;  /* 0xffffffffff0f7424 */ /* 0x000fce00078e00ff */
[----:B0-234-:R-:W-:Y:S05]  /*220c0*/  WARPSYNC.COLLECTIVE R15, `(.L_x_12322) ;  /* 0x000000000f087348 */ /* 0x01dfea0003c00000 */
[----:B----4-:R1:W4:Y:S02]  /*220d0*/  SHFL.IDX P6, R14, R13, R12, R11 ;  /* 0x0000000c0d0e7389 */ /* 0x01032400000c000b */
[----:B01234-:R-:W-:Y:S01]  /*220e0*/  ENDCOLLECTIVE ;  /* 0x000000000000791b */ /* 0x01ffe20003800000 */
.L_x_12322:
[----:B------:R-:W-:Y:S05]  /*220f0*/  BSYNC B1 ;  /* 0x0000000000017941 */ /* 0x000fea0003800000 */
.L_x_12321:
        /* <DEDUP_REMOVED lines=8> */
.L_x_12323:
[----:B------:R-:W-:Y:S05]  /*22180*/  BRA `(.L_x_12324) ;  /* 0xffffff6800dc7947 */ /* 0x000fea000383ffff */
.L_x_12106:
        /* <DEDUP_REMOVED lines=8> */
.L_x_12326:
[----:B------:R-:W-:Y:S05]  /*22210*/  BSYNC B1 ;  /* 0x0000000000017941 */ /* 0x000fea0003800000 */
.L_x_12325:
        /* <DEDUP_REMOVED lines=8> */
.L_x_12327:
[----:B------:R-:W-:Y:S05]  /*222a0*/  BRA `(.L_x_12328) ;  /* 0xffffff6c000c7947 */ /* 0x000fea000383ffff */
.L_x_12109:
        /* <DEDUP_REMOVED lines=8> */
.L_x_12330:
[----:B------:R-:W-:Y:S05]  /*22330*/  BSYNC B1 ;  /* 0x0000000000017941 */ /* 0x000fea0003800000 */
.L_x_12329:
        /* <DEDUP_REMOVED lines=8> */
.L_x_12331:
[----:B------:R-:W-:Y:S05]  /*223c0*/  BRA `(.L_x_12332) ;  /* 0xffffff6c003c7947 */ /* 0x000fea000383ffff */
.L_x_12134:
        /* <DEDUP_REMOVED lines=11> */
.L_x_12334:
[----:B------:R-:W-:Y:S05]  /*22480*/  BSYNC B1 ;  /* 0x0000000000017941 */ /* 0x000fea0003800000 */
.L_x_12333:
[----:B------:R-:W-:Y:S05]  /*22490*/  BRA `(.L_x_12335) ;  /* 0xffffff84006c7947 */ /* 0x000fea000383ffff */
.L_x_12136:
[----:B------:R-:W-:Y:S01]  /*224a0*/  BSSY B1, `(.L_x_12336) ;  /* 0x0000006000017945 */ /* 0x000fe20003800000 */
[----:B------:R-:W-:-:S07]  /*224b0*/  IMAD.MOV.U32 R15, RZ, RZ, -0x1 ;  /* 0xffffffffff0f7424 */ /* 0x000fce00078e00ff */
[----:B01----:R-:W-:Y:S05]  /*224c0*/  WARPSYNC.COLLECTIVE R15, `(.L_x_12337) ;  /* 0x000000000f0c7348 */ /* 0x003fea0003c00000 */
[----:B------:R-:W-:Y:S02]  /*224d0*/  ELECT P6, UR62, PT ;  /* 0x00000000003e782f */ /* 0x000fe400038c0000 */
[----:B------:R-:W-:Y:S01]  /*224e0*/  MOV R14, UR62 ;  /* 0x0000003e000e7c02 */ /* 0x000fe20008000f00 */
[----:B01----:R-:W-:Y:S10]  /*224f0*/  ENDCOLLECTIVE ;  /* 0x000000000000791b */ /* 0x003ff40003800000 */
.L_x_12337:
[----:B------:R-:W-:Y:S05]  /*22500*/  BSYNC B1 ;  /* 0x0000000000017941 */ /* 0x000fea0003800000 */
.L_x_12336:
[----:B------:R-:W-:Y:S05]  /*22510*/  BRA `(.L_x_12135) ;  /* 0xffffff8400647947 */ /* 0x000fea000383ffff */
.L_x_12138:
[----:B-1----:R-:W2:Y:S02]  /*22520*/  LDL R6, [R1+0x4] ;  /* 0x0000040001067983 */ /* 0x002ea40000100800 */
[----:B--2---:R1:W2:Y:S02]  /*22530*/  SYNCS.PHASECHK.TRANS64.TRYWAIT P0, [R6+URZ+0x22820], R5 ;  /* 0x02282005060075a7 */ /* 0x0042a4000800017f */
[----:B--2---:R-:W-:Y:S05]  /*22540*/  @!P0 NANOSLEEP.SYNCS 0x989680 ;  /* 0x009896800000895d */ /* 0x004fea0003900000 */
[----:B------:R-:W2:Y:S02]  /*22550*/  @!P0 SYNCS.PHASECHK.TRANS64 P0, [R6+URZ+0x22820], R5 ;  /* 0x02282005060085a7 */ /* 0x000ea4000800007f */
[----:B--2---:R-:W-:Y:S05]  /*22560*/  @!P0 BRA `(.L_x_12138) ;  /* 0xfffffffc00ec8947 */ /* 0x004fea000383ffff */
[----:B------:R-:W-:Y:S05]  /*22570*/  BRA `(.L_x_12338) ;  /* 0xffffff8400747947 */ /* 0x000fea000383ffff */
.L_x_12142:
[----:B-1----:R1:W2:Y:S02]  /*22580*/  SYNCS.PHASECHK.TRANS64.TRYWAIT P0, [R6+URZ+0x228a0], R9 ;  /* 0x0228a009060075a7 */ /* 0x0022a4000800017f */
[----:B--2---:R-:W-:Y:S05]  /*22590*/  @!P0 NANOSLEEP.SYNCS 0x989680 ;  /* 0x009896800000895d */ /* 0x004fea0003900000 */
[----:B------:R-:W2:Y:S02]  /*225a0*/  @!P0 SYNCS.PHASECHK.TRANS64 P0, [R6+URZ+0x228a0], R9 ;  /* 0x0228a009060085a7 */ /* 0x000ea4000800007f */
[----:B--2---:R-:W-:Y:S05]  /*225b0*/  @!P0 BRA `(.L_x_12142) ;  /* 0xfffffffc00f08947 */ /* 0x004fea000383ffff */
[----:B------:R-:W-:Y:S05]  /*225c0*/  BRA `(.L_x_12339) ;  /* 0xffffff8400987947 */ /* 0x000fea000383ffff */
.L_x_12147:
[----:B--2---:R2:W3:Y:S02]  /*225d0*/  SYNCS.PHASECHK.TRANS64.TRYWAIT P0, [R6+URZ+0x228c0], R9 ;  /* 0x0228c009060075a7 */ /* 0x0044e4000800017f */
[----:B---3--:R-:W-:Y:S05]  /*225e0*/  @!P0 NANOSLEEP.SYNCS 0x989680 ;  /* 0x009896800000895d */ /* 0x008fea0003900000 */
[----:B------:R-:W3:Y:S02]  /*225f0*/  @!P0 SYNCS.PHASECHK.TRANS64 P0, [R6+URZ+0x228c0], R9 ;  /* 0x0228c009060085a7 */ /* 0x000ee4000800007f */
[----:B---3--:R-:W-:Y:S05]  /*22600*/  @!P0 BRA `(.L_x_12147) ;  /* 0xfffffffc00f08947 */ /* 0x008fea000383ffff */
[----:B------:R-:W-:Y:S05]  /*22610*/  BRA `(.L_x_12340) ;  /* 0xffffff88001c7947 */ /* 0x000fea000383ffff */
.L_x_12157:
[----:B-1----:R1:W2:Y:S02]  /*22620*/  SYNCS.PHASECHK.TRANS64.TRYWAIT P1, [R5+URZ+0x228a0], R6 ;  /* 0x0228a006050075a7 */ /* 0x0022a4000802017f */
[----:B--2---:R-:W-:Y:S05]  /*22630*/  @!P1 NANOSLEEP.SYNCS 0x989680 ;  /* 0x009896800000995d */ /* 0x004fea0003900000 */
[----:B------:R-:W2:Y:S02]  /*22640*/  @!P1 SYNCS.PHASECHK.TRANS64 P1, [R5+URZ+0x228a0], R6 ;  /* 0x0228a006050095a7 */ /* 0x000ea4000802007f */
[----:B--2---:R-:W-:Y:S05]  /*22650*/  @!P1 BRA `(.L_x_12157) ;  /* 0xfffffffc00f09947 */ /* 0x004fea000383ffff */
[----:B------:R-:W-:Y:S05]  /*22660*/  BRA `(.L_x_12341) ;  /* 0xffffff8c00b47947 */ /* 0x000fea000383ffff */
.L_x_12162:
[----:B--2---:R2:W3:Y:S02]  /*22670*/  SYNCS.PHASECHK.TRANS64.TRYWAIT P1, [R5+URZ+0x228c0], R6 ;  /* 0x0228c006050075a7 */ /* 0x0044e4000802017f */
[----:B---3--:R-:W-:Y:S05]  /*22680*/  @!P1 NANOSLEEP.SYNCS 0x989680 ;  /* 0x009896800000995d */ /* 0x008fea0003900000 */
[----:B------:R-:W3:Y:S02]  /*22690*/  @!P1 SYNCS.PHASECHK.TRANS64 P1, [R5+URZ+0x228c0], R6 ;  /* 0x0228c006050095a7 */ /* 0x000ee4000802007f */
[----:B---3--:R-:W-:Y:S05]  /*226a0*/  @!P1 BRA `(.L_x_12162) ;  /* 0xfffffffc00f09947 */ /* 0x008fea000383ffff */
[----:B------:R-:W-:Y:S05]  /*226b0*/  BRA `(.L_x_12342) ;  /* 0xffffff9000347947 */ /* 0x000fea000383ffff */
.L_x_12186:
        /* <DEDUP_REMOVED lines=11> */
.L_x_12344:
[----:B------:R-:W-:Y:S05]  /*22770*/  BSYNC B0 ;  /* 0x0000000000007941 */ /* 0x000fea0003800000 */
.L_x_12343:
[----:B------:R-:W-:Y:S05]  /*22780*/  BRA `(.L_x_12345) ;  /* 0xffffffa000207947 */ /* 0x000fea000383ffff */
.L_x_12188:
[----:B------:R-:W-:Y:S01]  /*22790*/  BSSY B0, `(.L_x_12346) ;  /* 0x0000006000007945 */ /* 0x000fe20003800000 */
[----:B------:R-:W-:-:S07]  /*227a0*/  IMAD.MOV.U32 R15, RZ, RZ, -0x1 ;  /* 0xffffffffff0f7424 */ /* 0x000fce00078e00ff */
[----:B01-3--:R-:W-:Y:S05]  /*227b0*/  WARPSYNC.COLLECTIVE R15, `(.L_x_12347) ;  /* 0x000000000f0c7348 */ /* 0x00bfea0003c00000 */
[----:B------:R-:W-:Y:S02]  /*227c0*/  ELECT P6, UR62, PT ;  /* 0x00000000003e782f */ /* 0x000fe400038c0000 */
[----:B------:R-:W-:Y:S01]  /*227d0*/  MOV R14, UR62 ;  /* 0x0000003e000e7c02 */ /* 0x000fe20008000f00 */
[----:B01-3--:R-:W-:Y:S10]  /*227e0*/  ENDCOLLECTIVE ;  /* 0x000000000000791b */ /* 0x00bff40003800000 */
.L_x_12347:
[----:B------:R-:W-:Y:S05]  /*227f0*/  BSYNC B0 ;  /* 0x0000000000007941 */ /* 0x000fea0003800000 */
.L_x_12346:
[----:B------:R-:W-:Y:S05]  /*22800*/  BRA `(.L_x_12348) ;  /* 0xffffffa0002c7947 */ /* 0x000fea000383ffff */
.L_x_12190:
[----:B-1----:R1:W2:Y:S02]  /*22810*/  SYNCS.PHASECHK.TRANS64.TRYWAIT P0, [R0+URZ+0x22840], R2 ;  /* 0x02284002000075a7 */ /* 0x0022a4000800017f */
[----:B--2---:R-:W-:Y:S05]  /*22820*/  @!P0 NANOSLEEP.SYNCS 0x989680 ;  /* 0x009896800000895d */ /* 0x004fea0003900000 */
[----:B------:R-:W2:Y:S02]  /*22830*/  @!P0 SYNCS.PHASECHK.TRANS64 P0, [R0+URZ+0x22840], R2 ;  /* 0x02284002000085a7 */ /* 0x000ea4000800007f */
[----:B--2---:R-:W-:Y:S05]  /*22840*/  @!P0 BRA `(.L_x_12190) ;  /* 0xfffffffc00f08947 */ /* 0x004fea000383ffff */
[----:B------:R-:W-:Y:S05]  /*22850*/  BRA `(.L_x_12349) ;  /* 0xffffffa000947947 */ /* 0x000fea000383ffff */
.L_x_12194:
        /* <DEDUP_REMOVED lines=13> */
.L_x_12350:
[----:B------:R-:W-:Y:S02]  /*22930*/  IMAD.MOV.U32 R13, RZ, RZ, R4 ;  /* 0x000000ffff0d7224 */ /* 0x000fe400078e0004 */
[----:B------:R-:W-:-:S07]  /*22940*/  IMAD.MOV.U32 R6, RZ, RZ, R14 ;  /* 0x000000ffff067224 */ /* 0x000fce00078e000e */
[----:B------:R-:W-:Y:S05]  /*22950*/  WARPSYNC.COLLECTIVE R15, `(.L_x_12351) ;  /* 0x000000000f087348 */ /* 0x000fea0003c00000 */
[----:B------:R0:W1:Y:S02]  /*22960*/  SHFL.IDX P6, R14, R13, R12, R11 ;  /* 0x0000000c0d0e7389 */ /* 0x00006400000c000b */
[----:B01----:R-:W-:Y:S01]  /*22970*/  ENDCOLLECTIVE ;  /* 0x000000000000791b */ /* 0x003fe20003800000 */
.L_x_12351:
[----:B------:R-:W-:Y:S02]  /*22980*/  IMAD.MOV.U32 R13, RZ, RZ, R3 ;  /* 0x000000ffff0d7224 */ /* 0x000fe400078e0003 */
[----:B------:R-:W-:Y:S02]  /*22990*/  IMAD.MOV.U32 R12, RZ, RZ, 0x1 ;  /* 0x00000001ff0c7424 */ /* 0x000fe400078e00ff */
[----:B------:R-:W-:-:S07]  /*229a0*/  IMAD.MOV.U32 R7, RZ, RZ, R14 ;  /* 0x000000ffff077224 */ /* 0x000fce00078e000e */
[----:B------:R-:W-:Y:S05]  /*229b0*/  WARPSYNC.COLLECTIVE R15, `(.L_x_12352) ;  /* 0x000000000f087348 */ /* 0x000fea0003c00000 */
[----:B------:R0:W1:Y:S02]  /*229c0*/  SHFL.IDX P6, R14, R13, R12, R11 ;  /* 0x0000000c0d0e7389 */ /* 0x00006400000c000b */
[----:B01----:R-:W-:Y:S01]  /*229d0*/  ENDCOLLECTIVE ;  /* 0x000000000000791b */ /* 0x003fe20003800000 */
.L_x_12352:
        /* <DEDUP_REMOVED lines=15> */
.L_x_12353:
[----:B------:R-:W-:Y:S02]  /*22ad0*/  IMAD.MOV.U32 R13, RZ, RZ, R3 ;  /* 0x000000ffff0d7224 */ /* 0x000fe400078e0003 */
[----:B------:R-:W-:Y:S02]  /*22ae0*/  IMAD.MOV.U32 R12, RZ, RZ, 0x2 ;  /* 0x00000002ff0c7424 */ /* 0x000fe400078e00ff */
[----:B------:R-:W-:-:S07]  /*22af0*/  IMAD.MOV.U32 R5, RZ, RZ, R14 ;  /* 0x000000ffff057224 */ /* 0x000fce00078e000e */
[----:B------:R-:W-:Y:S05]  /*22b00*/  WARPSYNC.COLLECTIVE R15, `(.L_x_12354) ;  /* 0x000000000f087348 */ /* 0x000fea0003c00000 */
[----:B------:R0:W1:Y:S02]  /*22b10*/  SHFL.IDX P6, R14, R13, R12, R11 ;  /* 0x0000000c0d0e7389 */ /* 0x00006400000c000b */
[----:B01----:R-:W-:Y:S01]  /*22b20*/  ENDCOLLECTIVE ;  /* 0x000000000000791b */ /* 0x003fe20003800000 */
.L_x_12354:
        /* <DEDUP_REMOVED lines=15> */
.L_x_12355:
[----:B------:R-:W-:Y:S02]  /*22c20*/  IMAD.MOV.U32 R13, RZ, RZ, R3 ;  /* 0x000000ffff0d7224 */ /* 0x000fe400078e0003 */
[----:B------:R-:W-:Y:S02]  /*22c30*/  IMAD.MOV.U32 R12, RZ, RZ, 0x3 ;  /* 0x00000003ff0c7424 */ /* 0x000fe400078e00ff */
[----:B------:R-:W-:-:S07]  /*22c40*/  IMAD.MOV.U32 R5, RZ, RZ, R14 ;  /* 0x000000ffff057224 */ /* 0x000fce00078e000e */
[----:B------:R-:W-:Y:S05]  /*22c50*/  WARPSYNC.COLLECTIVE R15, `(.L_x_12356) ;  /* 0x000000000f087348 */ /* 0x000fea0003c00000 */
[----:B------:R0:W1:Y:S02]  /*22c60*/  SHFL.IDX P6, R14, R13, R12, R11 ;  /* 0x0000000c0d0e7389 */ /* 0x00006400000c000b */
[----:B01----:R-:W-:Y:S01]  /*22c70*/  ENDCOLLECTIVE ;  /* 0x000000000000791b */ /* 0x003fe20003800000 */
.L_x_12356:
[----:B------:R-:W-:-:S05]  /*22c80*/  @!P1 LEA R5, P2, R10, R5, 0x1 ;  /* 0x000000050a059211 */ /* 0x000fca00078408ff */
[----:B------:R-:W-:-:S04]  /*22c90*/  @!P1 IMAD.X R6, RZ, RZ, R6, P2 ;  /* 0x000000ffff069224 */ /* 0x000fc800010e0606 */
[----:B------:R-:W-:Y:S01]  /*22ca0*/  @!P1 IMAD.MOV.U32 R7, RZ, RZ, R6 ;  /* 0x000000ffff079224 */ /* 0x000fe200078e0006 */
[----:B------:R-:W-:Y:S01]  /*22cb0*/  @!P1 MOV R6, R5 ;  /* 0x0000000500069202 */ /* 0x000fe20000000f00 */
[----:B------:R-:W-:Y:S02]  /*22cc0*/  IMAD.MOV.U32 R13, RZ, RZ, R4 ;  /* 0x000000ffff0d7224 */ /* 0x000fe400078e0004 */
[----:B------:R-:W-:Y:S02]  /*22cd0*/  VIADD R5, R0, 0x30 ;  /* 0x0000003000057836 */ /* 0x000fe40000000000 */
[----:B------:R-:W-:Y:S01]  /*22ce0*/  @!PT LDS RZ, [RZ] ;  /* 0x00000000fffff984 */ /* 0x000fe20000000800 */
[----:B------:R-:W-:Y:S01]  /*22cf0*/  @!PT LDS RZ, [RZ] ;  /* 0x00000000fffff984 */ /* 0x000fe20000000800 */
[----:B------:R-:W-:Y:S01]  /*22d00*/  @!PT LDS RZ, [RZ] ;  /* 0x00000000fffff984 */ /* 0x000fe20000000800 */
[----:B------:R0:W-:Y:S03]  /*22d10*/  @!P1 LDGSTS.E.BYPASS.LTC128B.128 [R9+0x19400], desc[UR38][R6.64], !P0 ;  /* 0x1940000006099fae */ /* 0x0001e6000c101d66 */
[----:B------:R-:W-:Y:S01]  /*22d20*/  ISETP.GE.AND P1, PT, R5, R2, PT ;  /* 0x000000020500720c */ /* 0x000fe20003f26270 */
[----:B0-----:R-:W-:-:S12]  /*22d30*/  IMAD.MOV.U32 R6, RZ, RZ, R14 ;  /* 0x000000ffff067224 */ /* 0x001fd800078e000e */
[----:B------:R-:W-:Y:S05]  /*22d40*/  WARPSYNC.COLLECTIVE R15, `(.L_x_12357) ;  /* 0x000000000f087348 */ /* 0x000fea0003c00000 */
[----:B------:R0:W1:Y:S02]  /*22d50*/  SHFL.IDX P6, R14, R13, R12, R11 ;  /* 0x0000000c0d0e7389 */ /* 0x00006400000c000b */
[----:B01----:R-:W-:Y:S01]  /*22d60*/  ENDCOLLECTIVE ;  /* 0x000000000000791b */ /* 0x003fe20003800000 */
.L_x_12357:
[----:B------:R-:W-:Y:S02]  /*22d70*/  IMAD.MOV.U32 R13, RZ, RZ, R3 ;  /* 0x000000ffff0d7224 */ /* 0x000fe400078e0003 */
[----:B------:R-:W-:Y:S02]  /*22d80*/  IMAD.MOV.U32 R12, RZ, RZ, 0x4 ;  /* 0x00000004ff0c7424 */ /* 0x000fe400078e00ff */
[----:B------:R-:W-:-:S07]  /*22d90*/  IMAD.MOV.U32 R5, RZ, RZ, R14 ;  /* 0x000000ffff057224 */ /* 0x000fce00078e000e */
[----:B------:R-:W-:Y:S05]  /*22da0*/  WARPSYNC.COLLECTIVE R15, `(.L_x_12358) ;  /* 0x000000000f087348 */ /* 0x000fea0003c00000 */
[----:B------:R0:W1:Y:S02]  /*22db0*/  SHFL.IDX P6, R14, R13, R12, R11 ;  /* 0x0000000c0d0e7389 */ /* 0x00006400000c000b */
[----:B01----:R-:W-:Y:S01]  /*22dc0*/  ENDCOLLECTIVE ;  /* 0x000000000000791b */ /* 0x003fe20003800000 */
.L_x_12358:
        /* <DEDUP_REMOVED lines=15> */
.L_x_12359:
[----:B------:R-:W-:Y:S02]  /*22ec0*/  IMAD.MOV.U32 R13, RZ, RZ, R3 ;  /* 0x000000ffff0d7224 */ /* 0x000fe400078e0003 */
[----:B------:R-:W-:Y:S02]  /*22ed0*/  IMAD.MOV.U32 R12, RZ, RZ, 0x5 ;  /* 0x00000005ff0c7424 */ /* 0x000fe400078e00ff */
[----:B------:R-:W-:-:S07]  /*22ee0*/  IMAD.MOV.U32 R5, RZ, RZ, R14 ;  /* 0x000000ffff057224 */ /* 0x000fce00078e000e */
[----:B------:R-:W-:Y:S05]  /*22ef0*/  WARPSYNC.COLLECTIVE R15, `(.L_x_12360) ;  /* 0x000000000f087348 */ /* 0x000fea0003c00000 */
[----:B------:R0:W1:Y:S02]  /*22f00*/  SHFL.IDX P6, R14, R13, R12, R11 ;  /* 0x0000000c0d0e7389 */ /* 0x00006400000c000b */
[----:B01----:R-:W-:Y:S01]  /*22f10*/  ENDCOLLECTIVE ;  /* 0x000000000000791b */ /* 0x003fe20003800000 */
.L_x_12360:
        /* <DEDUP_REMOVED lines=15> */
.L_x_12361:
[----:B------:R-:W-:Y:S02]  /*23010*/  IMAD.MOV.U32 R13, RZ, RZ, R3 ;  /* 0x000000ffff0d7224 */ /* 0x000fe400078e0003 */
[----:B------:R-:W-:Y:S02]  /*23020*/  IMAD.MOV.U32 R12, RZ, RZ, 0x6 ;  /* 0x00000006ff0c7424 */ /* 0x000fe400078e00ff */
[----:B------:R-:W-:-:S07]  /*23030*/  IMAD.MOV.U32 R5, RZ, RZ, R14 ;  /* 0x000000ffff057224 */ /* 0x000fce00078e000e */
[----:B------:R-:W-:Y:S05]  /*23040*/  WARPSYNC.COLLECTIVE R15, `(.L_x_12362) ;  /* 0x000000000f087348 */ /* 0x000fea0003c00000 */
[----:B------:R0:W1:Y:S02]  /*23050*/  SHFL.IDX P6, R14, R13, R12, R11 ;  /* 0x0000000c0d0e7389 */ /* 0x00006400000c000b */
[----:B01----:R-:W-:Y:S01]  /*23060*/  ENDCOLLECTIVE ;  /* 0x000000000000791b */ /* 0x003fe20003800000 */
.L_x_12362:
        /* <DEDUP_REMOVED lines=13> */
.L_x_12363:
        /* <DEDUP_REMOVED lines=8> */
.L_x_12364:
        /* <DEDUP_REMOVED lines=13> */
.L_x_12365:
[----:B------:R-:W-:Y:S01]  /*23290*/  IMAD.MOV.U32 R3, RZ, RZ, R14 ;  /* 0x000000ffff037224 */ /* 0x000fe200078e000e */
[----:B------:R-:W-:Y:S06]  /*232a0*/  BRA `(.L_x_12366) ;  /* 0xffffffa4002c7947 */ /* 0x000fec000383ffff */
.L_x_12197:
[----:B0-----:R-:W2:Y:S02]  /*232b0*/  LDL R2, [R1+0x4] ;  /* 0x0000040001027983 */ /* 0x001ea40000100800 */
[----:B--2---:R0:W1:Y:S02]  /*232c0*/  SYNCS.PHASECHK.TRANS64.TRYWAIT P0, [R2+URZ+0x22820], R0 ;  /* 0x02282000020075a7 */ /* 0x004064000800017f */
[----:B-1----:R-:W-:Y:S05]  /*232d0*/  @!P0 NANOSLEEP.SYNCS 0x989680 ;  /* 0x009896800000895d */ /* 0x002fea0003900000 */
[----:B------:R-:W1:Y:S02]  /*232e0*/  @!P0 SYNCS.PHASECHK.TRANS64 P0, [R2+URZ+0x22820], R0 ;  /* 0x02282000020085a7 */ /* 0x000e64000800007f */
[----:B-1----:R-:W-:Y:S05]  /*232f0*/  @!P0 BRA `(.L_x_12197) ;  /* 0xfffffffc00ec8947 */ /* 0x002fea000383ffff */
[----:B------:R-:W-:Y:S05]  /*23300*/  BRA `(.L_x_12367) ;  /* 0xffffffa4008c7947 */ /* 0x000fea000383ffff */
.L_x_12201:
[----:B0-----:R0:W1:Y:S02]  /*23310*/  SYNCS.PHASECHK.TRANS64.TRYWAIT P0, [R2+URZ+0x22860], R0 ;  /* 0x02286000020075a7 */ /* 0x001064000800017f */
[----:B-1----:R-:W-:Y:S05]  /*23320*/  @!P0 NANOSLEEP.SYNCS 0x989680 ;  /* 0x009896800000895d */ /* 0x002fea0003900000 */
[----:B------:R-:W1:Y:S02]  /*23330*/  @!P0 SYNCS.PHASECHK.TRANS64 P0, [R2+URZ+0x22860], R0 ;  /* 0x02286000020085a7 */ /* 0x000e64000800007f */
[----:B-1----:R-:W-:Y:S05]  /*23340*/  @!P0 BRA `(.L_x_12201) ;  /* 0xfffffffc00f08947 */ /* 0x002fea000383ffff */
[----:B------:R-:W-:Y:S05]  /*23350*/  BRA `(.L_x_12368) ;  /* 0xffffffa400b87947 */ /* 0x000fea000383ffff */
.L_x_12216:
[----:B-1----:R1:W2:Y:S02]  /*23360*/  SYNCS.PHASECHK.TRANS64.TRYWAIT P0, [R2+URZ+0x22840], R5 ;  /* 0x02284005020075a7 */ /* 0x0022a4000800017f */
[----:B--2---:R-:W-:Y:S05]  /*23370*/  @!P0 NANOSLEEP.SYNCS 0x989680 ;  /* 0x009896800000895d */ /* 0x004fea0003900000 */
[----:B------:R-:W2:Y:S02]  /*23380*/  @!P0 SYNCS.PHASECHK.TRANS64 P0, [R2+URZ+0x22840], R5 ;  /* 0x02284005020085a7 */ /* 0x000ea4000800007f */
[----:B--2---:R-:W-:Y:S05]  /*23390*/  @!P0 BRA `(.L_x_12216) ;  /* 0xfffffffc00f08947 */ /* 0x004fea000383ffff */
[----:B------:R-:W-:Y:S05]  /*233a0*/  BRA `(.L_x_12369) ;  /* 0xffffffac00d47947 */ /* 0x000fea000383ffff */
.L_x_12221:
[----:B0-----:R0:W2:Y:S02]  /*233b0*/  SYNCS.PHASECHK.TRANS64.TRYWAIT P0, [R2+URZ+0x22860], R5 ;  /* 0x02286005020075a7 */ /* 0x0010a4000800017f */
[----:B--2---:R-:W-:Y:S05]  /*233c0*/  @!P0 NANOSLEEP.SYNCS 0x989680 ;  /* 0x009896800000895d */ /* 0x004fea0003900000 */
[----:B------:R-:W2:Y:S02]  /*233d0*/  @!P0 SYNCS.PHASECHK.TRANS64 P0, [R2+URZ+0x22860], R5 ;  /* 0x02286005020085a7 */ /* 0x000ea4000800007f */
[----:B--2---:R-:W-:Y:S05]  /*233e0*/  @!P0 BRA `(.L_x_12221) ;  /* 0xfffffffc00f08947 */ /* 0x004fea000383ffff */
[----:B------:R-:W-:Y:S05]  /*233f0*/  BRA `(.L_x_12370) ;  /* 0xffffffb000587947 */ /* 0x000fea000383ffff */
.L_x_12232:
[----:B0-----:R0:W1:Y:S02]  /*23400*/  SYNCS.PHASECHK.TRANS64.TRYWAIT P0, [R3+URZ+0x22840], R2 ;  /* 0x02284002030075a7 */ /* 0x001064000800017f */
[----:B-1----:R-:W-:Y:S05]  /*23410*/  @!P0 NANOSLEEP.SYNCS 0x989680 ;  /* 0x009896800000895d */ /* 0x002fea0003900000 */
[----:B------:R-:W1:Y:S02]  /*23420*/  @!P0 SYNCS.PHASECHK.TRANS64 P0, [R3+URZ+0x22840], R2 ;  /* 0x02284002030085a7 */ /* 0x000e64000800007f */
[----:B-1----:R-:W-:Y:S05]  /*23430*/  @!P0 BRA `(.L_x_12232) ;  /* 0xfffffffc00f08947 */ /* 0x002fea000383ffff */
[----:B------:R-:W-:Y:S05]  /*23440*/  BRA `(.L_x_12371) ;  /* 0xffffffb800587947 */ /* 0x000fea000383ffff */
.L_x_12237:
[----:B-1----:R1:W2:Y:S02]  /*23450*/  SYNCS.PHASECHK.TRANS64.TRYWAIT P0, [R3+URZ+0x22860], R2 ;  /* 0x02286002030075a7 */ /* 0x0022a4000800017f */
[----:B--2---:R-:W-:Y:S05]  /*23460*/  @!P0 NANOSLEEP.SYNCS 0x989680 ;  /* 0x009896800000895d */ /* 0x004fea0003900000 */
[----:B------:R-:W2:Y:S02]  /*23470*/  @!P0 SYNCS.PHASECHK.TRANS64 P0, [R3+URZ+0x22860], R2 ;  /* 0x02286002030085a7 */ /* 0x000ea4000800007f */
[----:B--2---:R-:W-:Y:S05]  /*23480*/  @!P0 BRA `(.L_x_12237) ;  /* 0xfffffffc00f08947 */ /* 0x004fea000383ffff */
[----:B------:R-:W-:Y:S05]  /*23490*/  BRA `(.L_x_12372) ;  /* 0xffffffb800d87947 */ /* 0x000fea000383ffff */
.L_x_12248:
[----:B0-----:R0:W1:Y:S02]  /*234a0*/  SYNCS.PHASECHK.TRANS64.TRYWAIT P0, [R3+URZ+0x22840], R2 ;  /* 0x02284002030075a7 */ /* 0x001064000800017f */
[----:B-1----:R-:W-:Y:S05]  /*234b0*/  @!P0 NANOSLEEP.SYNCS 0x989680 ;  /* 0x009896800000895d */ /* 0x002fea0003900000 */
[----:B------:R-:W1:Y:S02]  /*234c0*/  @!P0 SYNCS.PHASECHK.TRANS64 P0, [R3+URZ+0x22840], R2 ;  /* 0x02284002030085a7 */ /* 0x000e64000800007f */
[----:B-1----:R-:W-:Y:S05]  /*234d0*/  @!P0 BRA `(.L_x_12248) ;  /* 0xfffffffc00f08947 */ /* 0x002fea000383ffff */
[----:B------:R-:W-:Y:S05]  /*234e0*/  BRA `(.L_x_12373) ;  /* 0xffffffc000b47947 */ /* 0x000fea000383ffff */
.L_x_12253:
[----:B-1----:R1:W2:Y:S02]  /*234f0*/  SYNCS.PHASECHK.TRANS64.TRYWAIT P0, [R3+URZ+0x22860], R2 ;  /* 0x02286002030075a7 */ /* 0x0022a4000800017f */
[----:B--2---:R-:W-:Y:S05]  /*23500*/  @!P0 NANOSLEEP.SYNCS 0x989680 ;  /* 0x009896800000895d */ /* 0x004fea0003900000 */
[----:B------:R-:W2:Y:S02]  /*23510*/  @!P0 SYNCS.PHASECHK.TRANS64 P0, [R3+URZ+0x22860], R2 ;  /* 0x02286002030085a7 */ /* 0x000ea4000800007f */
[----:B--2---:R-:W-:Y:S05]  /*23520*/  @!P0 BRA `(.L_x_12253) ;  /* 0xfffffffc00f08947 */ /* 0x004fea000383ffff */
[----:B------:R-:W-:Y:S05]  /*23530*/  BRA `(.L_x_12374) ;  /* 0xffffffc400387947 */ /* 0x000fea000383ffff */
.L_x_12265:
[----:B------:R-:W-:Y:S01]  /*23540*/  BSSY B0, `(.L_x_12375) ;  /* 0x0000008000007945 */ /* 0x000fe20003800000 */
[----:B------:R-:W-:Y:S02]  /*23550*/  IMAD.MOV.U32 R13, RZ, RZ, R16 ;  /* 0x000000ffff0d7224 */ /* 0x000fe400078e0010 */
[----:B------:R-:W-:Y:S02]  /*23560*/  IMAD.MOV.U32 R12, RZ, RZ, RZ ;  /* 0x000000ffff0c7224 */ /* 0x000fe400078e00ff */
[----:B0-----:R-:W-:Y:S02]  /*23570*/  IMAD.MOV.U32 R11, RZ, RZ, 0x1f ;  /* 0x0000001fff0b7424 */ /* 0x001fe400078e00ff */
[----:B------:R-:W-:-:S07]  /*23580*/  IMAD.MOV.U32 R15, RZ, RZ, -0x1 ;  /* 0xffffffffff0f7424 */ /* 0x000fce00078e00ff */
[----:B-1---5:R-:W-:Y:S05]  /*23590*/  WARPSYNC.COLLECTIVE R15, `(.L_x_12376) ;  /* 0x000000000f087348 */ /* 0x022fea0003c00000 */
[----:B------:R0:W2:Y:S02]  /*235a0*/  SHFL.IDX P6, R14, R13, R12, R11 ;  /* 0x0000000c0d0e7389 */ /* 0x0000a400000c000b */
[----:B012--5:R-:W-:Y:S01]  /*235b0*/  ENDCOLLECTIVE ;  /* 0x000000000000791b */ /* 0x027fe20003800000 */
.L_x_12376:
[----:B------:R-:W-:Y:S05]  /*235c0*/  BSYNC B0 ;  /* 0x0000000000007941 */ /* 0x000fea0003800000 */
.L_x_12375:
        /* <DEDUP_REMOVED lines=9> */
.L_x_12377:
        /* <DEDUP_REMOVED lines=18> */
.L_x_12378:
[----:B------:R-:W-:Y:S02]  /*23780*/  MOV R12, 0x2 ;  /* 0x00000002000c7802 */ /* 0x000fe40000000f00 */
[----:B------:R-:W-:-:S05]  /*23790*/  SEL R14, R14, RZ, P1 ;  /* 0x000000ff0e0e7207 */ /* 0x000fca0000800000 */
[----:B------:R-:W-:-:S04]  /*237a0*/  IMAD.IADD R2, R3, 0x1, R14 ;  /* 0x0000000103027824 */ /* 0x000fc800078e020e */
[----:B------:R-:W-:-:S07]  /*237b0*/  IMAD.MOV.U32 R13, RZ, RZ, R2 ;  /* 0x000000ffff0d7224 */ /* 0x000fce00078e0002 */
[----:B------:R-:W-:Y:S05]  /*237c0*/  WARPSYNC.COLLECTIVE R15, `(.L_x_12379) ;  /* 0x000000000f087348 */ /* 0x000fea0003c00000 */
[----:B------:R0:W1:Y:S02]  /*237d0*/  SHFL.UP P6, R14, R13, R12, R11 ;  /* 0x0400000c0d0e7389 */ /* 0x00006400000c000b */
[----:B01----:R-:W-:Y:S01]  /*237e0*/  ENDCOLLECTIVE ;  /* 0x000000000000791b */ /* 0x003fe20003800000 */
.L_x_12379:
        /* <DEDUP_REMOVED lines=8> */
.L_x_12380:
        /* <DEDUP_REMOVED lines=8> */
.L_x_12381:
        /* <DEDUP_REMOVED lines=8> */
.L_x_12382:
        /* <DEDUP_REMOVED lines=9> */
.L_x_12383:
[----:B------:R-:W-:Y:S01]  /*23a00*/  IMAD.MOV.U32 R16, RZ, RZ, R14 ;  /* 0x000000ffff107224 */ /* 0x000fe200078e000e */
[----:B------:R-:W-:Y:S06]  /*23a10*/  BRA `(.L_x_12384) ;  /* 0xffffffc800887947 */ /* 0x000fec000383ffff */
.L_x_12270:
[----:B------:R-:W-:Y:S01]  /*23a20*/  BSSY B0, `(.L_x_12385) ;  /* 0x0000008000007945 */ /* 0x000fe20003800000 */
[----:B-----5:R-:W-:Y:S02]  /*23a30*/  IMAD.MOV.U32 R13, RZ, RZ, R3 ;  /* 0x000000ffff0d7224 */ /* 0x020fe400078e0003 */
[----:B------:R-:W-:Y:S02]  /*23a40*/  IMAD.MOV.U32 R12, RZ, RZ, 0x1 ;  /* 0x00000001ff0c7424 */ /* 0x000fe400078e00ff */
[----:B0-----:R-:W-:Y:S02]  /*23a50*/  IMAD.MOV.U32 R11, RZ, RZ, RZ ;  /* 0x000000ffff0b7224 */ /* 0x001fe400078e00ff */
[----:B------:R-:W-:-:S07]  /*23a60*/  IMAD.MOV.U32 R15, RZ, RZ, -0x1 ;  /* 0xffffffffff0f7424 */ /* 0x000fce00078e00ff */
[----:B-1----:R-:W-:Y:S05]  /*23a70*/  WARPSYNC.COLLECTIVE R15, `(.L_x_12386) ;  /* 0x000000000f087348 */ /* 0x002fea0003c00000 */
[----:B------:R0:W2:Y:S02]  /*23a80*/  SHFL.UP P6, R14, R13, R12, R11 ;  /* 0x0400000c0d0e7389 */ /* 0x0000a400000c000b */
[----:B012---:R-:W-:Y:S01]  /*23a90*/  ENDCOLLECTIVE ;  /* 0x000000000000791b */ /* 0x007fe20003800000 */
.L_x_12386:
[----:B------:R-:W-:Y:S05]  /*23aa0*/  BSYNC B0 ;  /* 0x0000000000007941 */ /* 0x000fea0003800000 */
.L_x_12385:
        /* <DEDUP_REMOVED lines=9> */
.L_x_12387:
[----:B------:R-:W-:Y:S01]  /*23b40*/  IMAD.MOV.U32 R12, RZ, RZ, 0x4 ;  /* 0x00000004ff0c7424 */ /* 0x000fe200078e00ff */
[----:B------:R-:W-:-:S05]  /*23b50*/  SEL R7, R14, RZ, P2 ;  /* 0x000000ff0e077207 */ /* 0x000fca0001000000 */
[----:B------:R-:W-:-:S04]  /*23b60*/  IMAD.IADD R2, R2, 0x1, R7 ;  /* 0x0000000102027824 */ /* 0x000fc800078e0207 */
[----:B------:R-:W-:-:S07]  /*23b70*/  IMAD.MOV.U32 R13, RZ, RZ, R2 ;  /* 0x000000ffff0d7224 */ /* 0x000fce00078e0002 */
[----:B------:R-:W-:Y:S05]  /*23b80*/  WARPSYNC.COLLECTIVE R15, `(.L_x_12388) ;  /* 0x000000000f087348 */ /* 0x000fea0003c00000 */
[----:B------:R0:W1:Y:S02]  /*23b90*/  SHFL.UP P6, R14, R13, R12, R11 ;  /* 0x0400000c0d0e7389 */ /* 0x00006400000c000b */
[----:B01----:R-:W-:Y:S01]  /*23ba0*/  ENDCOLLECTIVE ;  /* 0x000000000000791b */ /* 0x003fe20003800000 */
.L_x_12388:
[----:B------:R-:W-:Y:S01]  /*23bb0*/  IMAD.MOV.U32 R12, RZ, RZ, 0x8 ;  /* 0x00000008ff0c7424 */ /* 0x000fe200078e00ff */
[----:B------:R-:W-:-:S05]  /*23bc0*/  SEL R7, R14, RZ, P3 ;  /* 0x000000ff0e077207 */ /* 0x000fca0001800000 */
[----:B------:R-:W-:-:S04]  /*23bd0*/  IMAD.IADD R2, R2, 0x1, R7 ;  /* 0x0000000102027824 */ /* 0x000fc800078e0207 */
[----:B------:R-:W-:-:S07]  /*23be0*/  IMAD.MOV.U32 R13, RZ, RZ, R2 ;  /* 0x000000ffff0d7224 */ /* 0x000fce00078e0002 */
[----:B------:R-:W-:Y:S05]  /*23bf0*/  WARPSYNC.COLLECTIVE R15, `(.L_x_12389) ;  /* 0x000000000f087348 */ /* 0x000fea0003c00000 */
[----:B------:R0:W1:Y:S02]  /*23c00*/  SHFL.UP P6, R14, R13, R12, R11 ;  /* 0x0400000c0d0e7389 */ /* 0x00006400000c000b */
[----:B01----:R-:W-:Y:S01]  /*23c10*/  ENDCOLLECTIVE ;  /* 0x000000000000791b */ /* 0x003fe20003800000 */
.L_x_12389:
[----:B------:R-:W-:Y:S01]  /*23c20*/  IMAD.MOV.U32 R12, RZ, RZ, 0x10 ;  /* 0x00000010ff0c7424 */ /* 0x000fe200078e00ff */
[----:B------:R-:W-:-:S05]  /*23c30*/  SEL R7, R14, RZ, P4 ;  /* 0x000000ff0e077207 */ /* 0x000fca0002000000 */
[----:B------:R-:W-:-:S04]  /*23c40*/  IMAD.IADD R2, R2, 0x1, R7 ;  /* 0x0000000102027824 */ /* 0x000fc800078e0207 */
[----:B------:R-:W-:-:S07]  /*23c50*/  IMAD.MOV.U32 R13, RZ, RZ, R2 ;  /* 0x000000ffff0d7224 */ /* 0x000fce00078e0002 */
[----:B------:R-:W-:Y:S05]  /*23c60*/  WARPSYNC.COLLECTIVE R15, `(.L_x_12390) ;  /* 0x000000000f087348 */ /* 0x000fea0003c00000 */
[----:B------:R0:W1:Y:S02]  /*23c70*/  SHFL.UP P6, R14, R13, R12, R11 ;  /* 0x0400000c0d0e7389 */ /* 0x00006400000c000b */
[----:B01----:R-:W-:Y:S01]  /*23c80*/  ENDCOLLECTIVE ;  /* 0x000000000000791b */ /* 0x003fe20003800000 */
.L_x_12390:
        /* <DEDUP_REMOVED lines=8> */
.L_x_12391:
[----:B------:R-:W-:Y:S01]  /*23d10*/  IMAD.MOV.U32 R16, RZ, RZ, R14 ;  /* 0x000000ffff107224 */ /* 0x000fe200078e000e */
[----:B------:R-:W-:Y:S06]  /*23d20*/  BRA `(.L_x_12392) ;  /* 0xffffffc800607947 */ /* 0x000fec000383ffff */
.L_x_12272:
[----:B------:R-:W-:Y:S01]  /*23d30*/  BSSY B0, `(.L_x_12393) ;  /* 0x0000006000007945 */ /* 0x000fe20003800000 */
[----:B------:R-:W-:Y:S01]  /*23d40*/  PLOP3.LUT P6, PT, P6, PT, PT, 0x8, 0x0 ;  /* 0x000000000000781c */ /* 0x000fe200037ce170 */
[----:B------:R-:W-:-:S12]  /*23d50*/  IMAD.MOV.U32 R15, RZ, RZ, -0x1 ;  /* 0xffffffffff0f7424 */ /* 0x000fd800078e00ff */
[----:B0----5:R-:W-:Y:S05]  /*23d60*/  WARPSYNC.COLLECTIVE R15, `(.L_x_12394) ;  /* 0x000000000f087348 */ /* 0x021fea0003c00000 */
[----:B------:R-:W-:Y:S01]  /*23d70*/  VOTE.ANY R14, PT, P6 ;  /* 0x00000000000e7806 */ /* 0x000fe200030e0100 */
[----:B0----5:R-:W-:Y:S06]  /*23d80*/  ENDCOLLECTIVE ;  /* 0x000000000000791b */ /* 0x021fec0003800000 */
.L_x_12394:
[----:B------:R-:W-:Y:S05]  /*23d90*/  BSYNC B0 ;  /* 0x0000000000007941 */ /* 0x000fea0003800000 */
.L_x_12393:
        /* <DEDUP_REMOVED lines=9> */
.L_x_12395:
[----:B------:R-:W-:Y:S01]  /*23e30*/  IMAD.MOV.U32 R17, RZ, RZ, R14 ;  /* 0x000000ffff117224 */ /* 0x000fe200078e000e */
[----:B------:R-:W-:Y:S06]  /*23e40*/  BRA `(.L_x_12396) ;  /* 0xffffffc800507947 */ /* 0x000fec000383ffff */
.L_x_12274:
[----:B------:R-:W-:Y:S01]  /*23e50*/  BSSY B0, `(.L_x_12397) ;  /* 0x0000007000007945 */ /* 0x000fe20003800000 */
[----:B------:R-:W-:Y:S02]  /*23e60*/  IMAD.MOV.U32 R13, RZ, RZ, R2 ;  /* 0x000000ffff0d7224 */ /* 0x000fe400078e0002 */
[----:B0-----:R-:W-:Y:S02]  /*23e70*/  IMAD.MOV.U32 R11, RZ, RZ, 0x1f ;  /* 0x0000001fff0b7424 */ /* 0x001fe400078e00ff */
[----:B------:R-:W-:-:S07]  /*23e80*/  IMAD.MOV.U32 R15, RZ, RZ, -0x1 ;  /* 0xffffffffff0f7424 */ /* 0x000fce00078e00ff */
[----:B-12--5:R-:W-:Y:S05]  /*23e90*/  WARPSYNC.COLLECTIVE R15, `(.L_x_12398) ;  /* 0x000000000f087348 */ /* 0x026fea0003c00000 */
[----:B------:R0:W3:Y:S02]  /*23ea0*/  SHFL.IDX P6, R14, R13, R12, R11 ;  /* 0x0000000c0d0e7389 */ /* 0x0000e400000c000b */
[----:B0123-5:R-:W-:Y:S01]  /*23eb0*/  ENDCOLLECTIVE ;  /* 0x000000000000791b */ /* 0x02ffe20003800000 */
.L_x_12398:
[----:B------:R-:W-:Y:S05]  /*23ec0*/  BSYNC B0 ;  /* 0x0000000000007941 */ /* 0x000fea0003800000 */
.L_x_12397:
[----:B------:R-:W-:Y:S01]  /*23ed0*/  IMAD.MOV.U32 R2, RZ, RZ, R14 ;  /* 0x000000ffff027224 */ /* 0x000fe200078e000e */
[----:B------:R-:W-:Y:S06]  /*23ee0*/  BRA `(.L_x_12399) ;  /* 0xffffffc800447947 */ /* 0x000fec000383ffff */
.L_x_12278:
[----:B0-----:R0:W1:Y:S02]  /*23ef0*/  SYNCS.PHASECHK.TRANS64.TRYWAIT P0, [R0+URZ+0x22820], R3 ;  /* 0x02282003000075a7 */ /* 0x001064000800017f */
[----:B-1----:R-:W-:Y:S05]  /*23f00*/  @!P0 NANOSLEEP.SYNCS 0x989680 ;  /* 0x009896800000895d */ /* 0x002fea0003900000 */
[----:B------:R-:W1:Y:S02]  /*23f10*/  @!P0 SYNCS.PHASECHK.TRANS64 P0, [R0+URZ+0x22820], R3 ;  /* 0x02282003000085a7 */ /* 0x000e64000800007f */
[----:B-1----:R-:W-:Y:S05]  /*23f20*/  @!P0 BRA `(.L_x_12278) ;  /* 0xfffffffc00f08947 */ /* 0x002fea000383ffff */
[----:B------:R-:W-:Y:S05]  /*23f30*/  BRA `(.L_x_12400) ;  /* 0xffffffcc00c87947 */ /* 0x000fea000383ffff */
.L_x_12279:
        /* <DEDUP_REMOVED lines=11> */
.L_x_12402:
[----:B------:R-:W-:Y:S05]  /*23ff0*/  BSYNC B0 ;  /* 0x0000000000007941 */ /* 0x000fea0003800000 */
.L_x_12401:
[----:B------:R-:W-:Y:S05]  /*24000*/  BRA `(.L_x_12403) ;  /* 0xffffffcc00b07947 */ /* 0x000fea000383ffff */
.L_x_12280:
[----:B------:R-:W-:Y:S01]  /*24010*/  BSSY B0, `(.L_x_12404) ;  /* 0x0000006000007945 */ /* 0x000fe20003800000 */
[----:B------:R-:W-:-:S07]  /*24020*/  IMAD.MOV.U32 R15, RZ, RZ, -0x1 ;  /* 0xffffffffff0f7424 */ /* 0x000fce00078e00ff */
[----:B01---5:R-:W-:Y:S05]  /*24030*/  WARPSYNC.COLLECTIVE R15, `(.L_x_12405) ;  /* 0x000000000f0c7348 */ /* 0x023fea0003c00000 */
[----:B------:R-:W-:Y:S02]  /*24040*/  ELECT P6, UR62, PT ;  /* 0x00000000003e782f */ /* 0x000fe400038c0000 */
[----:B------:R-:W-:Y:S01]  /*24050*/  MOV R14, UR62 ;  /* 0x0000003e000e7c02 */ /* 0x000fe20008000f00 */
[----:B01---5:R-:W-:Y:S10]  /*24060*/  ENDCOLLECTIVE ;  /* 0x000000000000791b */ /* 0x023ff40003800000 */
.L_x_12405:
[----:B------:R-:W-:Y:S05]  /*24070*/  BSYNC B0 ;  /* 0x0000000000007941 */ /* 0x000fea0003800000 */
.L_x_12404:
[----:B------:R-:W-:Y:S05]  /*24080*/  BRA `(.L_x_12406) ;  /* 0xffffffcc00a47947 */ /* 0x000fea000383ffff */
.L_x_12282:
[----:B0-----:R0:W1:Y:S02]  /*24090*/  SYNCS.PHASECHK.TRANS64.TRYWAIT P0, [R6+URZ], R5 ;  /* 0x00000005060075a7 */ /* 0x001064000800017f */
[----:B-1----:R-:W-:Y:S05]  /*240a0*/  @!P0 NANOSLEEP.SYNCS 0x989680 ;  /* 0x009896800000895d */ /* 0x002fea0003900000 */
[----:B------:R-:W1:Y:S02]  /*240b0*/  @!P0 SYNCS.PHASECHK.TRANS64 P0, [R6+URZ], R5 ;  /* 0x00000005060085a7 */ /* 0x000e64000800007f */
[----:B-1----:R-:W-:Y:S05]  /*240c0*/  @!P0 BRA `(.L_x_12282) ;  /* 0xfffffffc00f08947 */ /* 0x002fea000383ffff */
[----:B------:R-:W-:Y:S05]  /*240d0*/  BRA `(.L_x_12407) ;  /* 0xffffffcc00e07947 */ /* 0x000fea000383ffff */
.L_x_12283:
[----:B-1----:R1:W2:Y:S02]  /*240e0*/  SYNCS.PHASECHK.TRANS64.TRYWAIT P0, [R7+URZ], R2 ;  /* 0x00000002070075a7 */ /* 0x0022a4000800017f */
[----:B--2---:R-:W-:Y:S05]  /*240f0*/  @!P0 NANOSLEEP.SYNCS 0x989680 ;  /* 0x009896800000895d */ /* 0x004fea0003900000 */
[----:B------:R-:W2:Y:S02]  /*24100*/  @!P0 SYNCS.PHASECHK.TRANS64 P0, [R7+URZ], R2 ;  /* 0x00000002070085a7 */ /* 0x000ea4000800007f */
[----:B--2---:R-:W-:Y:S05]  /*24110*/  @!P0 BRA `(.L_x_12283) ;  /* 0xfffffffc00f08947 */ /* 0x004fea000383ffff */
[----:B------:R-:W-:Y:S05]  /*24120*/  BRA `(.L_x_12408) ;  /* 0xffffffcc00d47947 */ /* 0x000fea000383ffff */
.L_x_12285:
[----:B--2---:R2:W3:Y:S02]  /*24130*/  SYNCS.PHASECHK.TRANS64.TRYWAIT P0, [R4+URZ], R5 ;  /* 0x00000005040075a7 */ /* 0x0044e4000800017f */
[----:B---3--:R-:W-:Y:S05]  /*24140*/  @!P0 NANOSLEEP.SYNCS 0x989680 ;  /* 0x009896800000895d */ /* 0x008fea0003900000 */
[----:B------:R-:W3:Y:S02]  /*24150*/  @!P0 SYNCS.PHASECHK.TRANS64 P0, [R4+URZ], R5 ;  /* 0x00000005040085a7 */ /* 0x000ee4000800007f */
[----:B---3--:R-:W-:Y:S05]  /*24160*/  @!P0 BRA `(.L_x_12285) ;  /* 0xfffffffc00f08947 */ /* 0x008fea000383ffff */
[----:B------:R-:W-:Y:S05]  /*24170*/  BRA `(.L_x_12409) ;  /* 0xffffffcc00dc7947 */ /* 0x000fea000383ffff */
.L_x_12410:
        /* <DEDUP_REMOVED lines=16> */
.L_x_15315:


//--------------------- .text._ZN7cutlass13device_kernelIN5flash11enable_sm90INS1_16FlashAttnFwdSm90INS1_25CollectiveMainloopFwdSm90ILi2EN4cute5tupleIJNS5_1CILi1EEES8_S8_EEENS6_IJNS7_ILi128EEENS7_ILi96EEENS7_ILi64EEEEEELi256ENS_6half_tEfNS_4arch4Sm90ELb0ELb1ELb1ELb1ELb0ELb0ELb1ELb1ELb0ELb1ELb0ELb0EEENS1_21CollectiveEpilogueFwdINS6_IJSA_NS7_ILi256EEESB_EEES9_SE_SG_Li256ELb1ELb1ELb0ELb0EEENS1_36VarlenDynamicPersistentTileSchedulerILi128ELi96ELi256ELi128ELb0ELb1ELb1ELb1ELb0ELb1EEEEEEEEEvNT_6ParamsE --------------------------
	.section	.text._ZN7cutlass13device_kernelIN5flash11enable_sm90INS1_16FlashAttnFwdSm90INS1_25CollectiveMainloopFwdSm90ILi2EN4cute5tupleIJNS5_1CILi1EEES8_S8_EEENS6_IJNS7_ILi128EEENS7_ILi96EEENS7_ILi64EEEEEELi256ENS_6half_tEfNS_4arch4Sm90ELb0ELb1ELb1ELb1ELb0ELb0ELb1ELb1ELb0ELb1ELb0ELb0EEENS1_21CollectiveEpilogueFwdINS6_IJSA_NS7_ILi256EEESB_EEES9_SE_SG_Li256ELb1ELb1ELb0ELb0EEENS1_36VarlenDynamicPersistentTileSchedulerILi128ELi96ELi256ELi128ELb0ELb1ELb1ELb1ELb0ELb1EEEEEEEEEvNT_6ParamsE,"ax",@progbits
	.align	128
.text._ZN7cutlass13device_kernelIN5flash11enable_sm90INS1_16FlashAttnFwdSm90INS1_25CollectiveMainloopFwdSm90ILi2EN4cute5tupleIJNS5_1CILi1EEES8_S8_EEENS6_IJNS7_ILi128EEENS7_ILi96EEENS7_ILi64EEEEEELi256ENS_6half_tEfNS_4arch4Sm90ELb0ELb1ELb1ELb1ELb0ELb0ELb1ELb1ELb0ELb1ELb0ELb0EEENS1_21CollectiveEpilogueFwdINS6_IJSA_NS7_ILi256EEESB_EEES9_SE_SG_Li256ELb1ELb1ELb0ELb0EEENS1_36VarlenDynamicPersistentTileSchedulerILi128ELi96ELi256ELi128ELb0ELb1ELb1ELb1ELb0ELb1EEEEEEEEEvNT_6ParamsE:
        .type           _ZN7cutlass13device_kernelIN5flash11enable_sm90INS1_16FlashAttnFwdSm90INS1_25CollectiveMainloopFwdSm90ILi2EN4cute5tupleIJNS5_1CILi1EEES8_S8_EEENS6_IJNS7_ILi128EEENS7_ILi96EEENS7_ILi64EEEEEELi256ENS_6half_tEfNS_4arch4Sm90ELb0ELb1ELb1ELb1ELb0ELb0ELb1ELb1ELb0ELb1ELb0ELb0EEENS1_21CollectiveEpilogueFwdINS6_IJSA_NS7_ILi256EEESB_EEES9_SE_SG_Li256ELb1ELb1ELb0ELb0EEENS1_36VarlenDynamicPersistentTileSchedulerILi128ELi96ELi256ELi128ELb0ELb1ELb1ELb1ELb0ELb1EEEEEEEEEvNT_6ParamsE,@function
        .size           _ZN7cutlass13device_kernelIN5flash11enable_sm90INS1_16FlashAttnFwdSm90INS1_25CollectiveMainloopFwdSm90ILi2EN4cute5tupleIJNS5_1CILi1EEES8_S8_EEENS6_IJNS7_ILi128EEENS7_ILi96EEENS7_ILi64EEEEEELi256ENS_6half_tEfNS_4arch4Sm90ELb0ELb1ELb1ELb1ELb0ELb0ELb1ELb1ELb0ELb1ELb0ELb0EEENS1_21CollectiveEpilogueFwdINS6_IJSA_NS7_ILi256EEESB_EEES9_SE_SG_Li256ELb1ELb1ELb0ELb0EEENS1_36VarlenDynamicPersistentTileSchedulerILi128ELi96ELi256ELi128ELb0ELb1ELb1ELb1ELb0ELb1EEEEEEEEEvNT_6ParamsE,(.L_x_15316 - _ZN7cutlass13device_kernelIN5flash11enable_sm90INS1_16FlashAttnFwdSm90INS1_25CollectiveMainloopFwdSm90ILi2EN4cute5tupleIJNS5_1CILi1EEES8_S8_EEENS6_IJNS7_ILi128EEENS7_ILi96EEENS7_ILi64EEEEEELi256ENS_6half_tEfNS_4arch4Sm90ELb0ELb1ELb1ELb1ELb0ELb0ELb1ELb1ELb0ELb1ELb0ELb0EEENS1_21CollectiveEpilogueFwdINS6_IJSA_NS7_ILi256EEESB_EEES9_SE_SG_Li256ELb1ELb1ELb0ELb0EEENS1_36VarlenDynamicPersistentTileSchedulerILi128ELi96ELi256ELi128ELb0ELb1ELb1ELb1ELb0ELb1EEEEEEEEEvNT_6ParamsE)
        .other          _ZN7cutlass13device_kernelIN5flash11enable_sm90INS1_16FlashAttnFwdSm90INS1_25CollectiveMainloopFwdSm90ILi2EN4cute5tupleIJNS5_1CILi1EEES8_S8_EEENS6_IJNS7_ILi128EEENS7_ILi96EEENS7_ILi64EEEEEELi256ENS_6half_tEfNS_4arch4Sm90ELb0ELb1ELb1ELb1ELb0ELb0ELb1ELb1ELb0ELb1ELb0ELb0EEENS1_21CollectiveEpilogueFwdINS6_IJSA_NS7_ILi256EEESB_EEES9_SE_SG_Li256ELb1ELb1ELb0ELb0EEENS1_36VarlenDynamicPersistentTileSchedulerILi128ELi96ELi256ELi128ELb0ELb1ELb1ELb1ELb0ELb1EEEEEEEEEvNT_6ParamsE,@"STO_CUDA_ENTRY STV_DEFAULT"
_ZN7cutlass13device_kernelIN5flash11enable_sm90INS1_16FlashAttnFwdSm90INS1_25CollectiveMainloopFwdSm90ILi2EN4cute5tupleIJNS5_1CILi1EEES8_S8_EEENS6_IJNS7_ILi128EEENS7_ILi96EEENS7_ILi64EEEEEELi256ENS_6half_tEfNS_4arch4Sm90ELb0ELb1ELb1ELb1ELb0ELb0ELb1ELb1ELb0ELb1ELb0ELb0EEENS1_21CollectiveEpilogueFwdINS6_IJSA_NS7_ILi256EEESB_EEES9_SE_SG_Li256ELb1ELb1ELb0ELb0EEENS1_36VarlenDynamicPersistentTileSchedulerILi128ELi96ELi256ELi128ELb0ELb1ELb1ELb1ELb0ELb1EEEEEEEEEvNT_6ParamsE:
        /* <DEDUP_REMOVED lines=22> */
.L_x_12412:
[----:B------:R-:W-:Y:S05]  /*0160*/  BSYNC B0 ;  /* 0x0000000000007941 */ /* 0x000fea0003800000 */
.L_x_12411:
        /* <DEDUP_REMOVED lines=43> */
.L_x_12413:
        /* <DEDUP_REMOVED lines=22> */
.L_x_12414:
        /* <DEDUP_REMOVED lines=18> */
.L_x_12415:
        /* <DEDUP_REMOVED lines=22> */
.L_x_12416:
        /* <DEDUP_REMOVED lines=22> */
.L_x_12417:
        /* <DEDUP_REMOVED lines=11> */
.L_x_12419:
[----:B------:R-:W-:-:S08]  /*0a10*/  NOP ;  /* 0x0000000000007918 */ /* 0x000fd00000000000 */
[----:B------:R-:W0:Y:S02]  /*0a20*/  USETMAXREG.TRY_ALLOC.CTAPOOL UP0, 0xf0 ;  /* 0x000000f0000079c8 */ /* 0x000e240008000600 */
[----:B0-----:R-:W-:-:S13]  /*0a30*/  PLOP3.LUT P0, PT, PT, PT, UP0, 0x80, 0x0 ;  /* 0x000000000000781c */ /* 0x001fda0003f0f008 */
[----:B------:R-:W-:Y:S05]  /*0a40*/  @!P0 BRA `(.L_x_12419) ;  /* 0xfffffffc00f08947 */ /* 0x000fea000383ffff */
[----:B------:R-:W-:Y:S01]  /*0a50*/  ISETP.NE.AND P0, PT, R14, 0x1, PT ;  /* 0x000000010e00780c */ /* 0x000fe20003f05270 */
[----:B------:R-:W0:Y:S08]  /*0a60*/  S2UR UR4, SR_CgaCtaId ;  /* 0x00000000000479c3 */ /* 0x000e300000008800 */
[----:B------:R-:W-:Y:S06]  /*0a70*/  BAR.ARV 0x8, 0x180 ;  /* 0x0206000000007b1d */ /* 0x000fec0000002000 */
[----:B------:R-:W-:-:S02]  /*0a80*/  UMOV UR46, 0x400 ;  /* 0x00000400002e7882 */ /* 0x000fc40000000000 */
[----:B------:R-:W-:Y:S08]  /*0a90*/  @!P0 BAR.ARV 0x9, 0x100 ;  /* 0x0244000000008b1d */ /* 0x000ff00000002000 */
[----:B------:R-:W-:Y:S01]  /*0aa0*/  BAR.SYNC.DEFER_BLOCKING 0x5, 0x180 ;  /* 0x0146000000007b1d */ /* 0x000fe20000010000 */
[C---:B------:R-:W-:Y:S02]  /*0ab0*/  IADD3 R208, P1, R16.reuse, 0x218, RZ ;  /* 0x0000021810d07810 */ /* 0x040fe40007f3e0ff */
[----:B------:R-:W-:Y:S01]  /*0ac0*/  IADD3 R212, P2, R16, 0x224, RZ ;  /* 0x0000022410d47810 */ /* 0x000fe20007f5e0ff */
[----:B0-----:R-:W-:-:S02]  /*0ad0*/  ULEA UR46, UR4, UR46, 0x18 ;  /* 0x0000002e042e7291 */ /* 0x001fc4000f8ec03f */
[--C-:B------:R-:W-:Y:S01]  /*0ae0*/  IMAD.X R209, RZ, RZ, R17.reuse, P1 ;  /* 0x000000ffffd17224 */ /* 0x100fe200008e0611 */
[----:B------:R-:W-:Y:S01]  /*0af0*/  ULDC UR4, c[0x0][0xd3c] ;  /* 0x00034f0000047ab9 */ /* 0x000fe20000000800 */
[----:B------:R-:W-:Y:S01]  /*0b00*/  STL.64 [R1+0x218], RZ ;  /* 0x000218ff01007387 */ /* 0x000fe20000100a00 */
[----:B------:R-:W-:-:S03]  /*0b10*/  IMAD.X R211, RZ, RZ, R17, P2 ;  /* 0x000000ffffd37224 */ /* 0x000fc600010e0611 */
[----:B------:R-:W-:Y:S04]  /*0b20*/  STL [R1+0x220], RZ ;  /* 0x000220ff01007387 */ /* 0x000fe80000100800 */
[----:B------:R-:W-:Y:S04]  /*0b30*/  STL [R1+0x224], RZ ;  /* 0x000224ff01007387 */ /* 0x000fe80000100800 */
[----:B------:R-:W0:Y:S01]  /*0b40*/  LDS.128 R8, [UR46+0x324d0] ;  /* 0x0324d02eff087984 */ /* 0x000e220008000c00 */
[----:B------:R-:W-:Y:S06]  /*0b50*/  BAR.ARV 0x4, 0x180 ;  /* 0x0106000000007b1d */ /* 0x000fec0000002000 */
[----:B0-----:R-:W-:-:S13]  /*0b60*/  ISETP.GE.AND P0, PT, R11, UR4, PT ;  /* 0x000000040b007c0c */ /* 0x001fda000bf06270 */
[----:B------:R-:W-:Y:S05]  /*0b70*/  @P0 EXIT ;  /* 0x000000000000094d */ /* 0x000fea0003800000 */
[----:B------:R-:W0:Y:S01]  /*0b80*/  S2R R0, SR_TID.X ;  /* 0x0000000000007919 */ /* 0x000e220000002100 */
[----:B------:R-:W1:Y:S01]  /*0b90*/  S2UR UR4, SR_SWINHI ;  /* 0x00000000000479c3 */ /* 0x000e620000002f00 */
[----:B------:R-:W-:Y:S01]  /*0ba0*/  IMAD.MOV.U32 R185, RZ, RZ, 0x2 ;  /* 0x00000002ffb97424 */ /* 0x000fe200078e00ff */
[----:B------:R-:W-:Y:S01]  /*0bb0*/  R2UR UR5, R9 ;  /* 0x00000000090572ca */ /* 0x000fe200000e0000 */
[----:B------:R-:W-:Y:S01]  /*0bc0*/  VIADD R205, R14, 0x8 ;  /* 0x000000080ecd7836 */ /* 0x000fe20000000000 */
[----:B------:R-:W-:Y:S02]  /*0bd0*/  R2UR UR6, R11 ;  /* 0x000000000b0672ca */ /* 0x000fe400000e0000 */
[----:B------:R-:W-:Y:S02]  /*0be0*/  R2UR UR7, R10 ;  /* 0x000000000a0772ca */ /* 0x000fe400000e0000 */
[----:B------:R-:W-:Y:S01]  /*0bf0*/  IADD3 R204, -R14, 0xb, RZ ;  /* 0x0000000b0ecc7810 */ /* 0x000fe20007ffe1ff */
[----:B------:R-:W-:Y:S01]  /*0c00*/  UMOV UR38, UR46 ;  /* 0x0000002e00267c82 */ /* 0x000fe20008000000 */
[----:B-1----:R-:W-:Y:S01]  /*0c10*/  UMOV UR39, UR4 ;  /* 0x0000000400277c82 */ /* 0x002fe20008000000 */
[----:B0-----:R-:W-:-:S05]  /*0c20*/  VIADD R202, R0, 0xffffff80 ;  /* 0xffffff8000ca7836 */ /* 0x001fca0000000000 */
[----:B------:R-:W-:-:S04]  /*0c30*/  SHF.R.S32.HI R15, RZ, 0x1f, R202 ;  /* 0x0000001fff0f7819 */ /* 0x000fc800000114ca */
[CC--:B------:R-:W-:Y:S02]  /*0c40*/  LEA.HI R3, R15.reuse, R202.reuse, RZ, 0x5 ;  /* 0x000000ca0f037211 */ /* 0x0c0fe400078f28ff */
[CC--:B----4-:R-:W-:Y:S02]  /*0c50*/  LEA.HI R2, R15.reuse, R202.reuse, RZ, 0x4 ;  /* 0x000000ca0f027211 */ /* 0x0d0fe400078f20ff */
[----:B------:R-:W-:Y:S01]  /*0c60*/  LEA.HI R0, R15, R202, RZ, 0x7 ;  /* 0x000000ca0f007211 */ /* 0x000fe200078f38ff */
[----:B------:R-:W-:Y:S01]  /*0c70*/  IMAD.SHL.U32 R4, R3, 0x20, RZ ;  /* 0x0000002003047824 */ /* 0x000fe200078e00ff */
[----:B------:R-:W-:Y:S02]  /*0c80*/  SHF.R.S32.HI R7, RZ, 0x4, R2 ;  /* 0x00000004ff077819 */ /* 0x000fe40000011402 */
[----:B------:R-:W-:Y:S02]  /*0c90*/  LOP3.LUT R3, R0, 0xffffff80, RZ, 0xc0, !PT ;  /* 0xffffff8000037812 */ /* 0x000fe400078ec0ff */
[----:B------:R-:W-:-:S02]  /*0ca0*/  LOP3.LUT R5, R2, 0x3fffff0, RZ, 0xc0, !PT ;  /* 0x03fffff002057812 */ /* 0x000fc400078ec0ff */
[----:B------:R-:W-:Y:S01]  /*0cb0*/  LEA.HI R2, R2, R7, RZ, 0x1 ;  /* 0x0000000702027211 */ /* 0x000fe200078f08ff */
[----:B------:R-:W-:Y:S01]  /*0cc0*/  IMAD.IADD R210, R202, 0x1, -R3 ;  /* 0x00000001cad27824 */ /* 0x000fe200078e0a03 */
[----:B------:R-:W-:Y:S01]  /*0cd0*/  LOP3.LUT R4, R4, 0xfffffc00, RZ, 0xc0, !PT ;  /* 0xfffffc0004047812 */ /* 0x000fe200078ec0ff */
[----:B------:R-:W-:Y:S01]  /*0ce0*/  IMAD.IADD R5, R202, 0x1, -R5 ;  /* 0x00000001ca057824 */ /* 0x000fe200078e0a05 */
[----:B------:R-:W-:Y:S02]  /*0cf0*/  LOP3.LUT R2, R2, 0x1ffffffe, RZ, 0xc0, !PT ;  /* 0x1ffffffe02027812 */ /* 0x000fe400078ec0ff */
[----:B------:R-:W-:Y:S01]  /*0d00*/  SHF.R.S32.HI R3, RZ, 0x1f, R210 ;  /* 0x0000001fff037819 */ /* 0x000fe200000114d2 */
[----:B------:R-:W-:Y:S01]  /*0d10*/  IMAD R5, R5, 0x40, R4 ;  /* 0x0000004005057824 */ /* 0x000fe200078e0204 */
[----:B------:R-:W-:Y:S01]  /*0d20*/  LEA.HI R6, R15, R202, RZ, 0x2 ;  /* 0x000000ca0f067211 */ /* 0x000fe200078f10ff */
[----:B------:R-:W-:Y:S01]  /*0d30*/  IMAD.IADD R2, R7, 0x1, -R2 ;  /* 0x0000000107027824 */ /* 0x000fe200078e0a02 */
[----:B------:R-:W-:-:S02]  /*0d40*/  LEA.HI R18, R3, R210, RZ, 0x2 ;  /* 0x000000d203127211 */ /* 0x000fc400078f10ff */
[----:B------:R-:W-:Y:S01]  /*0d50*/  LOP3.LUT R7, R6, 0xfffffffc, RZ, 0xc0, !PT ;  /* 0xfffffffc06077812 */ /* 0x000fe200078ec0ff */
[----:B------:R-:W-:Y:S01]  /*0d60*/  IMAD R184, R2, 0x8, R5 ;  /* 0x0000000802b87824 */ /* 0x000fe200078e0205 */
[--C-:B------:R-:W-:Y:S02]  /*0d70*/  SHF.R.S32.HI R2, RZ, 0x2, R18.reuse ;  /* 0x00000002ff027819 */ /* 0x100fe40000011412 */
[----:B------:R-:W-:Y:S01]  /*0d80*/  SHF.R.S32.HI R5, RZ, 0x1f, R18 ;  /* 0x0000001fff057819 */ /* 0x000fe20000011412 */
[----:B------:R-:W-:Y:S01]  /*0d90*/  IMAD.WIDE R184, R184, R185, UR38 ;  /* 0x00000026b8b87e25 */ /* 0x000fe2000f8e02b9 */
[----:B------:R-:W-:Y:S02]  /*0da0*/  LEA.HI R3, R3, R210, RZ, 0x5 ;  /* 0x000000d203037211 */ /* 0x000fe400078f28ff */
[----:B------:R-:W-:Y:S01]  /*0db0*/  LEA.HI R5, R5, R2, RZ, 0x3 ;  /* 0x0000000205057211 */ /* 0x000fe200078f18ff */
[----:B------:R-:W-:Y:S01]  /*0dc0*/  IMAD.IADD R7, R202, 0x1, -R7 ;  /* 0x00000001ca077824 */ /* 0x000fe200078e0a07 */
[----:B------:R-:W-:-:S02]  /*0dd0*/  IADD3 R9, P0, R184, 0x20, RZ ;  /* 0x00000020b8097810 */ /* 0x000fc40007f1e0ff */
[----:B------:R-:W-:Y:S02]  /*0de0*/  LOP3.LUT R5, R5, 0xfffffff8, RZ, 0xc0, !PT ;  /* 0xfffffff805057812 */ /* 0x000fe400078ec0ff */
[----:B------:R-:W-:Y:S02]  /*0df0*/  LOP3.LUT R8, R9, 0x380, RZ, 0xc0, !PT ;  /* 0x0000038009087812 */ /* 0x000fe400078ec0ff */
[----:B------:R-:W-:Y:S01]  /*0e00*/  SHF.R.S32.HI R3, RZ, 0x5, R3 ;  /* 0x00000005ff037819 */ /* 0x000fe20000011403 */
[----:B------:R-:W-:Y:S01]  /*0e10*/  IMAD.IADD R2, R2, 0x1, -R5 ;  /* 0x0000000102027824 */ /* 0x000fe200078e0a05 */
[----:B------:R-:W-:Y:S02]  /*0e20*/  LEA.HI R4, R7, R7, RZ, 0x1 ;  /* 0x0000000707047211 */ /* 0x000fe400078f08ff */
[----:B------:R-:W-:Y:S01]  /*0e30*/  SHF.R.U64 R8, R8, 0x3, RZ ;  /* 0x0000000308087819 */ /* 0x000fe200000012ff */
[----:B------:R-:W-:Y:S01]  /*0e40*/  IMAD R19, R3, 0x10, R2 ;  /* 0x0000001003137824 */ /* 0x000fe200078e0202 */
[----:B------:R-:W-:Y:S01]  /*0e50*/  LOP3.LUT R4, R4, 0x1ffffffe, RZ, 0xc0, !PT ;  /* 0x1ffffffe04047812 */ /* 0x000fe200078ec0ff */
[----:B------:R-:W-:Y:S01]  /*0e60*/  IMAD.X R3, RZ, RZ, R185, P0 ;  /* 0x000000ffff037224 */ /* 0x000fe200000e06b9 */
[----:B------:R-:W-:-:S02]  /*0e70*/  LOP3.LUT R2, R8, R9, RZ, 0x3c, !PT ;  /* 0x0000000908027212 */ /* 0x000fc400078e3cff */
[----:B------:R-:W-:Y:S01]  /*0e80*/  LEA.HI R15, R15, R202, RZ, 0x3 ;  /* 0x000000ca0f0f7211 */ /* 0x000fe200078f18ff */
[----:B------:R-:W-:Y:S01]  /*0e90*/  IMAD.IADD R21, R7, 0x1, -R4 ;  /* 0x0000000107157824 */ /* 0x000fe200078e0a04 */
[----:B------:R-:W-:Y:S02]  /*0ea0*/  SHF.R.S32.HI R223, RZ, 0x7, R0 ;  /* 0x00000007ffdf7819 */ /* 0x000fe40000011400 */
[----:B------:R-:W-:Y:S02]  /*0eb0*/  MOV R233, R2 ;  /* 0x0000000200e97202 */ /* 0x000fe40000000f00 */
[C---:B------:R-:W-:Y:S02]  /*0ec0*/  IADD3 R5, P1, R184.reuse, 0x40, RZ ;  /* 0x00000040b8057810 */ /* 0x040fe40007f3e0ff */
[----:B------:R-:W-:Y:S02]  /*0ed0*/  LOP3.LUT R3, R15, 0xfffffff8, RZ, 0xc0, !PT ;  /* 0xfffffff80f037812 */ /* 0x000fe400078ec0ff */
[----:B------:R-:W-:-:S02]  /*0ee0*/  IADD3 R7, P2, R184, 0x60, RZ ;  /* 0x00000060b8077810 */ /* 0x000fc40007f5e0ff */
[----:B------:R-:W-:Y:S01]  /*0ef0*/  IADD3 R9, P3, R184, 0x4000, RZ ;  /* 0x00004000b8097810 */ /* 0x000fe20007f7e0ff */
[----:B------:R-:W-:Y:S01]  /*0f00*/  IMAD.IADD R3, R202, 0x1, -R3 ;  /* 0x00000001ca037824 */ /* 0x000fe200078e0a03 */
[C---:B------:R-:W-:Y:S02]  /*0f10*/  IADD3 R227, P4, R184.reuse, 0x4020, RZ ;  /* 0x00004020b8e37810 */ /* 0x040fe40007f9e0ff */
[C---:B------:R-:W-:Y:S01]  /*0f20*/  IADD3 R11, P5, R184.reuse, 0x4040, RZ ;  /* 0x00004040b80b7810 */ /* 0x040fe20007fbe0ff */
[----:B------:R-:W-:Y:S01]  /*0f30*/  IMAD.SHL.U32 R190, R3, 0x8, RZ ;  /* 0x0000000803be7824 */ /* 0x000fe200078e00ff */
[----:B------:R-:W-:Y:S02]  /*0f40*/  IADD3 R13, P6, R184, 0xc060, RZ ;  /* 0x0000c060b80d7810 */ /* 0x000fe40007fde0ff */
[----:B------:R-:W-:Y:S01]  /*0f50*/  LEA.HI R0, R0, R223, RZ, 0x1 ;  /* 0x000000df00007211 */ /* 0x000fe200078f08ff */
[C---:B------:R-:W-:Y:S01]  /*0f60*/  VIADD R192, R190.reuse, 0x40 ;  /* 0x00000040bec07836 */ /* 0x040fe20000000000 */
[----:B------:R-:W-:Y:S01]  /*0f70*/  LOP3.LUT R4, R5, 0x380, RZ, 0xc0, !PT ;  /* 0x0000038005047812 */ /* 0x000fe200078ec0ff */
[C---:B------:R-:W-:Y:S01]  /*0f80*/  VIADD R191, R190.reuse, 0x80 ;  /* 0x00000080bebf7836 */ /* 0x040fe20000000000 */
[----:B------:R-:W-:Y:S01]  /*0f90*/  SHF.R.S32.HI R206, RZ, 0x3, R15 ;  /* 0x00000003ffce7819 */ /* 0x000fe2000001140f */
[----:B------:R-:W-:Y:S01]  /*0fa0*/  VIADD R193, R190, 0xc0 ;  /* 0x000000c0bec17836 */ /* 0x000fe20000000000 */
[----:B------:R-:W-:-:S02]  /*0fb0*/  LOP3.LUT R6, R7, 0x380, RZ, 0xc0, !PT ;  /* 0x0000038007067812 */ /* 0x000fc400078ec0ff */
[----:B------:R-:W-:Y:S01]  /*0fc0*/  LOP3.LUT R8, R9, 0x380, RZ, 0xc0, !PT ;  /* 0x0000038009087812 */ /* 0x000fe200078ec0ff */
[----:B------:R-:W-:Y:S01]  /*0fd0*/  IMAD R207, R3, 0x20, R206 ;  /* 0x0000002003cf7824 */ /* 0x000fe200078e02ce */
[----:B------:R-:W-:Y:S02]  /*0fe0*/  LOP3.LUT R226, R227, 0x380, RZ, 0xc0, !PT ;  /* 0x00000380e3e27812 */ /* 0x000fe400078ec0ff */
[----:B------:R-:W-:Y:S02]  /*0ff0*/  LOP3.LUT R10, R11, 0x380, RZ, 0xc0, !PT ;  /* 0x000003800b0a7812 */ /* 0x000fe400078ec0ff */
[----:B------:R-:W-:Y:S02]  /*1000*/  LOP3.LUT R12, R13, 0x380, RZ, 0xc0, !PT ;  /* 0x000003800d0c7812 */ /* 0x000fe400078ec0ff */
[----:B------:R-:W-:Y:S02]  /*1010*/  LOP3.LUT R0, R0, 0x3fffffe, RZ, 0xc0, !PT ;  /* 0x03fffffe00007812 */ /* 0x000fe400078ec0ff */
[----:B------:R-:W-:-:S02]  /*1020*/  SHF.R.U64 R4, R4, 0x3, RZ ;  /* 0x0000000304047819 */ /* 0x000fc400000012ff */
[----:B------:R-:W-:Y:S01]  /*1030*/  SHF.R.U64 R6, R6, 0x3, RZ ;  /* 0x0000000306067819 */ /* 0x000fe200000012ff */
[----:B------:R-:W-:Y:S01]  /*1040*/  IMAD.IADD R0, R223, 0x1, -R0 ;  /* 0x00000001df007824 */ /* 0x000fe200078e0a00 */
[----:B------:R-:W-:Y:S02]  /*1050*/  SHF.R.U64 R8, R8, 0x3, RZ ;  /* 0x0000000308087819 */ /* 0x000fe400000012ff */
[----:B------:R-:W-:Y:S01]  /*1060*/  SHF.R.U64 R226, R226, 0x3, RZ ;  /* 0x00000003e2e27819 */ /* 0x000fe200000012ff */
[----:B------:R-:W-:Y:S01]  /*1070*/  IMAD R200, R0, 0x40, R19 ;  /* 0x0000004000c87824 */ /* 0x000fe200078e0213 */
[----:B------:R-:W-:Y:S02]  /*1080*/  SHF.R.U64 R10, R10, 0x3, RZ ;  /* 0x000000030a0a7819 */ /* 0x000fe400000012ff */
[----:B------:R-:W-:Y:S01]  /*1090*/  SHF.R.U64 R12, R12, 0x3, RZ ;  /* 0x000000030c0c7819 */ /* 0x000fe200000012ff */
[----:B------:R-:W-:Y:S01]  /*10a0*/  IMAD R234, R21, 0x8, R200 ;  /* 0x0000000815ea7824 */ /* 0x000fe200078e02c8 */
[----:B------:R-:W-:-:S02]  /*10b0*/  LOP3.LUT R3, R18, 0x7ffffffc, RZ, 0xc0, !PT ;  /* 0x7ffffffc12037812 */ /* 0x000fc400078ec0ff */
        /* <DEDUP_REMOVED lines=14> */
[----:B------:R-:W-:-:S02]  /*11a0*/  IADD3 R222, P1, R16, 0x230, RZ ;  /* 0x0000023010de7810 */ /* 0x000fc40007f3e0ff */
[----:B------:R-:W-:Y:S01]  /*11b0*/  MOV R232, R4 ;  /* 0x0000000400e87202 */ /* 0x000fe20000000f00 */
[--C-:B------:R-:W-:Y:S01]  /*11c0*/  IMAD.X R23, RZ, RZ, R17.reuse, P0 ;  /* 0x000000ffff177224 */ /* 0x100fe200000e0611 */
[----:B------:R-:W-:Y:S01]  /*11d0*/  MOV R231, R6 ;  /* 0x0000000600e77202 */ /* 0x000fe20000000f00 */
[----:B------:R-:W-:Y:S01]  /*11e0*/  IMAD.X R213, RZ, RZ, R17, P1 ;  /* 0x000000ffffd57224 */ /* 0x000fe200008e0611 */
[----:B------:R-:W-:Y:S01]  /*11f0*/  MOV R230, R8 ;  /* 0x0000000800e67202 */ /* 0x000fe20000000f00 */
[----:B------:R-:W-:Y:S01]  /*1200*/  IMAD.SHL.U32 R201, R3, 0x2, RZ ;  /* 0x0000000203c97824 */ /* 0x000fe200078e00ff */
[----:B------:R-:W-:Y:S02]  /*1210*/  MOV R226, R226 ;  /* 0x000000e200e27202 */ /* 0x000fe40000000f00 */
[----:B------:R-:W-:Y:S02]  /*1220*/  MOV R225, R10 ;  /* 0x0000000a00e17202 */ /* 0x000fe40000000f00 */
[----:B------:R-:W-:-:S02]  /*1230*/  MOV R224, R12 ;  /* 0x0000000c00e07202 */ /* 0x000fc40000000f00 */
[----:B------:R-:W-:Y:S02]  /*1240*/  SHF.R.S32.HI R199, RZ, 0x1f, R190 ;  /* 0x0000001fffc77819 */ /* 0x000fe400000114be */
[----:B------:R-:W-:Y:S02]  /*1250*/  SHF.R.S32.HI R198, RZ, 0x1f, R192 ;  /* 0x0000001fffc67819 */ /* 0x000fe400000114c0 */
[----:B------:R-:W-:Y:S02]  /*1260*/  SHF.R.S32.HI R197, RZ, 0x1f, R191 ;  /* 0x0000001fffc57819 */ /* 0x000fe400000114bf */
[----:B------:R-:W-:-:S07]  /*1270*/  SHF.R.S32.HI R196, RZ, 0x1f, R193 ;  /* 0x0000001fffc47819 */ /* 0x000fce00000114c1 */
.L_x_12545:
        /* <DEDUP_REMOVED lines=12> */
[----:B012---:R-:W-:Y:S02]  /*1340*/  IMAD.U32 R2, RZ, RZ, UR8 ;  /* 0x00000008ff027e24 */ /* 0x007fe4000f8e00ff */
[----:B------:R-:W-:Y:S01]  /*1350*/  IMAD.U32 R3, RZ, RZ, UR9 ;  /* 0x00000009ff037e24 */ /* 0x000fe2000f8e00ff */
[----:B------:R-:W-:-:S03]  /*1360*/  @UP1 UIMAD.WIDE UR8, UR6, 0x4, UR10 ;  /* 0x00000004060818a5 */ /* 0x000fc6000f8e020a */
[----:B------:R-:W-:Y:S01]  /*1370*/  ULDC.64 UR10, c[0x0][0xb18] ;  /* 0x0002c600000a7ab9 */ /* 0x000fe20000000a00 */
[----:B------:R-:W2:Y:S02]  /*1380*/  @P0 LDG.E R2, desc[UR40][R2.64] ;  /* 0x0000002802020981 */ /* 0x000ea4000c1e1900 */
[----:B------:R-:W-:Y:S02]  /*1390*/  IMAD.U32 R4, RZ, RZ, UR8 ;  /* 0x00000008ff047e24 */ /* 0x000fe4000f8e00ff */
[----:B------:R-:W-:Y:S01]  /*13a0*/  IMAD.U32 R5, RZ, RZ, UR9 ;  /* 0x00000009ff057e24 */ /* 0x000fe2000f8e00ff */
[----:B------:R-:W-:-:S04]  /*13b0*/  ULDC.64 UR8, c[0x0][0x418] ;  /* 0x0001060000087ab9 */ /* 0x000fc80000000a00 */
[----:B---3--:R-:W3:Y:S01]  /*13c0*/  @P2 LDG.E R4, desc[UR40][R4.64] ;  /* 0x0000002804042981 */ /* 0x008ee2000c1e1900 */
        /* <DEDUP_REMOVED lines=12> */
[----:B----4-:R-:W-:-:S14]  /*1490*/  @P2 BRA `(.L_x_12420) ;  /* 0x0000000000342947 */ /* 0x010fdc0003800000 */
        /* <DEDUP_REMOVED lines=13> */
.L_x_12420:
        /* <DEDUP_REMOVED lines=9> */
.L_x_12421:
        /* <DEDUP_REMOVED lines=13> */
.L_x_12422:
[----:B------:R-:W0:Y:S01]  /*16d0*/  S2R R0, SR_TID.X ;  /* 0x0000000000007919 */ /* 0x000e220000002100 */
[----:B------:R-:W-:Y:S01]  /*16e0*/  UIADD3 UR6, UP2, UR38, 0x32450, URZ ;  /* 0x0003245026067890 */ /* 0x000fe2000ff5e03f */
[----:B------:R-:W-:Y:S01]  /*16f0*/  IMAD.MOV.U32 R2, RZ, RZ, 0x3000 ;  /* 0x00003000ff027424 */ /* 0x000fe200078e00ff */
[----:B------:R-:W-:Y:S01]  /*1700*/  UIADD3 UR12, UP3, UR38, 0x32460, URZ ;  /* 0x00032460260c7890 */ /* 0x000fe2000ff7e03f */
[----:B------:R-:W-:Y:S01]  /*1710*/  IMAD.U32 R3, RZ, RZ, UR36 ;  /* 0x00000024ff037e24 */ /* 0x000fe2000f8e00ff */
[----:B------:R-:W-:Y:S01]  /*1720*/  UIADD3 UR8, UP0, UR38, 0x32430, URZ ;  /* 0x0003243026087890 */ /* 0x000fe2000ff1e03f */
[----:B------:R-:W-:Y:S01]  /*1730*/  IMAD.MOV.U32 R8, RZ, RZ, 0x1 ;  /* 0x00000001ff087424 */ /* 0x000fe200078e00ff */
[----:B------:R-:W-:Y:S01]  /*1740*/  UIADD3 UR10, UP1, UR38, 0x32440, URZ ;  /* 0x00032440260a7890 */ /* 0x000fe2000ff3e03f */
[----:B------:R-:W-:Y:S01]  /*1750*/  IMAD.MOV.U32 R9, RZ, RZ, RZ ;  /* 0x000000ffff097224 */ /* 0x000fe200078e00ff */
[----:B------:R-:W-:Y:S01]  /*1760*/  UIADD3.X UR7, URZ, UR39, URZ, UP2, !UPT ;  /* 0x000000273f077290 */ /* 0x000fe200097fe43f */
[----:B------:R-:W-:Y:S01]  /*1770*/  IMAD.MOV.U32 R5, RZ, RZ, 0x100 ;  /* 0x00000100ff057424 */ /* 0x000fe200078e00ff */
[----:B------:R-:W-:Y:S01]  /*1780*/  UIADD3.X UR13, URZ, UR39, URZ, UP3, !UPT ;  /* 0x000000273f0d7290 */ /* 0x000fe20009ffe43f */
[----:B------:R-:W-:Y:S01]  /*1790*/  IMAD.MOV.U32 R6, RZ, RZ, 0x1 ;  /* 0x00000001ff067424 */ /* 0x000fe200078e00ff */
[----:B------:R-:W-:Y:S01]  /*17a0*/  UIADD3.X UR9, URZ, UR39, URZ, UP0, !UPT ;  /* 0x000000273f097290 */ /* 0x000fe200087fe43f */
[----:B------:R-:W-:Y:S01]  /*17b0*/  IMAD.MOV.U32 R7, RZ, RZ, RZ ;  /* 0x000000ffff077224 */ /* 0x000fe200078e00ff */
[----:B------:R-:W-:Y:S01]  /*17c0*/  UIADD3.X UR11, URZ, UR39, URZ, UP1, !UPT ;  /* 0x000000273f0b7290 */ /* 0x000fe20008ffe43f */
[----:B------:R-:W-:Y:S01]  /*17d0*/  IMAD.U32 R10, RZ, RZ, UR6 ;  /* 0x00000006ff0a7e24 */ /* 0x000fe2000f8e00ff */
[----:B------:R-:W-:Y:S01]  /*17e0*/  UIADD3 UR48, -UR4, UR48, URZ ;  /* 0x0000003004307290 */ /* 0x000fe2000fffe13f */
[----:B------:R-:W-:Y:S01]  /*17f0*/  IMAD.U32 R18, RZ, RZ, UR12 ;  /* 0x0000000cff127e24 */ /* 0x000fe2000f8e00ff */
[----:B------:R1:W-:Y:S01]  /*1800*/  STL.64 [R1+0x18], R2 ;  /* 0x0000180201007387 */ /* 0x0003e20000100a00 */
[----:B------:R-:W-:Y:S01]  /*1810*/  ULDC UR4, c[0x0][0x448] ;  /* 0x0001120000047ab9 */ /* 0x000fe20000000800 */
[----:B------:R-:W-:Y:S01]  /*1820*/  IMAD.U32 R11, RZ, RZ, UR7 ;  /* 0x00000007ff0b7e24 */ /* 0x000fe2000f8e00ff */
[----:B------:R-:W-:Y:S01]  /*1830*/  UISETP.NE.AND UP0, UPT, UR4, 0x1, UPT ;  /* 0x000000010400788c */ /* 0x000fe2000bf05270 */
[----:B------:R-:W-:Y:S01]  /*1840*/  IMAD.U32 R19, RZ, RZ, UR13 ;  /* 0x0000000dff137e24 */ /* 0x000fe2000f8e00ff */
[----:B------:R2:W-:Y:S01]  /*1850*/  STL.64 [R1+0x60], R8 ;  /* 0x0000600801007387 */ /* 0x0005e20000100a00 */
[----:B------:R-:W-:Y:S01]  /*1860*/  IMAD.U32 R20, RZ, RZ, UR5 ;  /* 0x00000005ff147e24 */ /* 0x000fe2000f8e00ff */
[----:B------:R-:W-:Y:S01]  /*1870*/  USHF.L.U32 UR43, UR5, 0x7, URZ ;  /* 0x00000007052b7899 */ /* 0x000fe2000800063f */
[----:B------:R-:W-:Y:S01]  /*1880*/  IMAD.MOV.U32 R12, RZ, RZ, 0xc000 ;  /* 0x0000c000ff0c7424 */ /* 0x000fe200078e00ff */
[----:B------:R-:W-:Y:S01]  /*1890*/  STL.128 [R1+0x440], RZ ;  /* 0x000440ff01007387 */ /* 0x000fe20000100c00 */
[----:B------:R-:W-:Y:S01]  /*18a0*/  IMAD.U32 R13, RZ, RZ, UR36 ;  /* 0x00000024ff0d7e24 */ /* 0x000fe2000f8e00ff */
[----:B------:R-:W-:Y:S01]  /*18b0*/  ULDC.64 UR4, c[0x0][0xad8] ;  /* 0x0002b60000047ab9 */ /* 0x000fe20000000a00 */
[----:B------:R-:W-:Y:S01]  /*18c0*/  IMAD.MOV.U32 R15, RZ, RZ, 0x100 ;  /* 0x00000100ff0f7424 */ /* 0x000fe200078e00ff */
[----:B0-----:R-:W-:Y:S01]  /*18d0*/  LOP3.LUT R0, R0, 0x7f, RZ, 0xc0, !PT ;  /* 0x0000007f00007812 */ /* 0x001fe200078ec0ff */
[----:B-1----:R-:W-:Y:S01]  /*18e0*/  IMAD.U32 R2, RZ, RZ, UR10 ;  /* 0x0000000aff027e24 */ /* 0x002fe2000f8e00ff */
[----:B------:R-:W-:Y:S01]  /*18f0*/  UISETP.GE.AND UP1, UPT, UR5, 0x1, UPT ;  /* 0x000000010500788c */ /* 0x000fe2000bf26270 */
[----:B------:R-:W-:Y:S01]  /*1900*/  IMAD.U32 R3, RZ, RZ, UR11 ;  /* 0x0000000bff037e24 */ /* 0x000fe2000f8e00ff */
[----:B------:R-:W-:Y:S01]  /*1910*/  ISETP.NE.AND P0, PT, R0, RZ, PT ;  /* 0x000000ff0000720c */ /* 0x000fe20003f05270 */
[----:B--2---:R-:W-:Y:S01]  /*1920*/  IMAD.U32 R8, RZ, RZ, UR8 ;  /* 0x00000008ff087e24 */ /* 0x004fe2000f8e00ff */
[----:B------:R-:W0:Y:S01]  /*1930*/  LDC R0, c[0x0][0xa80] ;  /* 0x0002a000ff007b82 */ /* 0x000e220000000800 */
[----:B------:R-:W-:Y:S01]  /*1940*/  IMAD.U32 R9, RZ, RZ, UR9 ;  /* 0x00000009ff097e24 */ /* 0x000fe2000f8e00ff */
[----:B------:R-:W-:Y:S01]  /*1950*/  SEL R4, RZ, 0x1, P0 ;  /* 0x00000001ff047807 */ /* 0x000fe20000000000 */
[----:B------:R-:W-:Y:S01]  /*1960*/  STL [R1+0x70], R20 ;  /* 0x0000701401007387 */ /* 0x000fe20000100800 */
[----:B------:R-:W-:Y:S01]  /*1970*/  UIADD3 UR8, UR43, 0x7f, URZ ;  /* 0x0000007f2b087890 */ /* 0x000fe2000fffe03f */
[----:B------:R-:W-:Y:S01]  /*1980*/  PLOP3.LUT P2, PT, PT, PT, UP1, 0x80, 0x0 ;  /* 0x000000000000781c */ /* 0x000fe20003f4f018 */
[----:B------:R-:W-:Y:S01]  /*1990*/  @UP0 ULDC UR6, c[0x0][0x44c] ;  /* 0x0001130000060ab9 */ /* 0x000fe20000000800 */
[----:B------:R-:W-:Y:S01]  /*19a0*/  IMAD.MOV.U32 R14, RZ, RZ, R4 ;  /* 0x000000ffff0e7224 */ /* 0x000fe200078e0004 */
[----:B------:R1:W-:Y:S01]  /*19b0*/  STL.128 [R1+0x20], R4 ;  /* 0x0000200401007387 */ /* 0x0003e20000100c00 */
[----:B------:R-:W-:Y:S01]  /*19c0*/  UIMAD.WIDE.U32 UR6, UR8, UR6, URZ ;  /* 0x00000006080672a5 */ /* 0x000fe2000f8e003f */
[C---:B------:R-:W-:Y:S01]  /*19d0*/  IADD3 R33, P0, R16.reuse, 0x440, RZ ;  /* 0x0000044010217810 */ /* 0x040fe20007f1e0ff */
[----:B------:R-:W-:Y:S01]  /*19e0*/  @UP0 ULDC UR9, c[0x0][0x450] ;  /* 0x0001140000090ab9 */ /* 0x000fe20000000800 */
[----:B------:R2:W-:Y:S01]  /*19f0*/  STL.128 [R1+0x50], R12 ;  /* 0x0000500c01007387 */ /* 0x0005e20000100c00 */
[----:B------:R-:W-:Y:S01]  /*1a00*/  UIADD3 UR44, UR48, 0x1, -UR47 ;  /* 0x00000001302c7890 */ /* 0x000fe2000fffe82f */
[----:B------:R-:W-:Y:S01]  /*1a10*/  IADD3 R32, P1, R16, 0x38, RZ ;  /* 0x0000003810207810 */ /* 0x000fe20007f3e0ff */
[----:B------:R-:W-:Y:S01]  /*1a20*/  @UP0 USHF.R.U32.HI UR8, URZ, UR9, UR7 ;  /* 0x000000093f080299 */ /* 0x000fe20008011607 */
[----:B------:R2:W-:Y:S01]  /*1a30*/  STL.64 [R1+0x8], R8 ;  /* 0x0000080801007387 */ /* 0x0005e20000100a00 */
[----:B------:R-:W-:-:S02]  /*1a40*/  IMAD.X R44, RZ, RZ, R17, P0 ;  /* 0x000000ffff2c7224 */ /* 0x000fc400000e0611 */
[----:B------:R-:W-:Y:S01]  /*1a50*/  UIADD3 UR6, UR44, UR8, URZ ;  /* 0x000000082c067290 */ /* 0x000fe2000fffe03f */
[----:B------:R2:W-:Y:S01]  /*1a60*/  STL.64 [R1+0x10], R2 ;  /* 0x0000100201007387 */ /* 0x0005e20000100a00 */
[----:B------:R-:W-:Y:S02]  /*1a70*/  IMAD.X R45, RZ, RZ, R17, P1 ;  /* 0x000000ffff2d7224 */ /* 0x000fe400008e0611 */
[----:B------:R-:W-:Y:S01]  /*1a80*/  UIADD3 UR4, UR6, UR4, URZ ;  /* 0x0000000406047290 */ /* 0x000fe2000fffe03f */
[----:B-1----:R-:W-:Y:S01]  /*1a90*/  IMAD.MOV.U32 R4, RZ, RZ, R10 ;  /* 0x000000ffff047224 */ /* 0x002fe200078e000a */
[----:B------:R2:W-:Y:S01]  /*1aa0*/  STL.64 [R1+0x30], R2 ;  /* 0x0000300201007387 */ /* 0x0005e20000100a00 */
[----:B------:R-:W-:Y:S02]  /*1ab0*/  IMAD.MOV.U32 R5, RZ, RZ, R11 ;  /* 0x000000ffff057224 */ /* 0x000fe400078e000b */
[----:B------:R-:W-:Y:S01]  /*1ac0*/  IMAD.MOV.U32 R6, RZ, RZ, R18 ;  /* 0x000000ffff067224 */ /* 0x000fe200078e0012 */
[----:B0-----:R2:W-:Y:S01]  /*1ad0*/  STL [R1+0x460], R0 ;  /* 0x0004600001007387 */ /* 0x0015e20000100800 */
[----:B------:R-:W-:-:S03]  /*1ae0*/  IMAD.MOV.U32 R7, RZ, RZ, R19 ;  /* 0x000000ffff077224 */ /* 0x000fc600078e0013 */
[----:B------:R2:W-:Y:S04]  /*1af0*/  STL.128 [R1+0x450], RZ ;  /* 0x000450ff01007387 */ /* 0x0005e80000100c00 */
[----:B------:R2:W-:Y:S04]  /*1b00*/  STL.128 [R1+0x40], R4 ;  /* 0x0000400401007387 */ /* 0x0005e80000100c00 */
[----:B------:R2:W-:Y:S04]  /*1b10*/  STL.64 [R1+0x68], R6 ;  /* 0x0000680601007387 */ /* 0x0005e80000100a00 */
        /* <DEDUP_REMOVED lines=45> */
.L_x_12424:
[----:B------:R-:W-:-:S11]  /*1df0*/  UISETP.NE.AND UP1, UPT, UR5, 0x1, UPT ;  /* 0x000000010500788c */ /* 0x000fd6000bf25270 */
[----:B------:R-:W-:Y:S02]  /*1e00*/  @UP1 ULDC.64 UR10, c[0x0][0xae0] ;  /* 0x0002b800000a1ab9 */ /* 0x000fe40000000a00 */
[----:B------:R-:W-:-:S04]  /*1e10*/  UIMAD.WIDE.U32 UR6, UR8, UR10, URZ ;  /* 0x0000000a080672a5 */ /* 0x000fc8000f8e003f */
[----:B------:R-:W-:-:S12]  /*1e20*/  @UP1 USHF.R.U32.HI UR8, URZ, UR11, UR7 ;  /* 0x0000000b3f081299 */ /* 0x000fd80008011607 */
.L_x_12425:
[----:B------:R-:W-:-:S04]  /*1e30*/  UIMAD UR8, UR8, UR5, UR5 ;  /* 0x00000005080872a4 */ /* 0x000fc8000f8e0205 */
[----:B------:R-:W-:-:S04]  /*1e40*/  UISETP.LT.AND UP1, UPT, UR4, UR8, UPT ;  /* 0x000000080400728c */ /* 0x000fc8000bf21270 */
[----:B------:R-:W-:-:S12]  /*1e50*/  USEL UR4, UR4, UR8, UP1 ;  /* 0x0000000804047287 */ /* 0x000fd80008800000 */
.L_x_12423:
        /* <DEDUP_REMOVED lines=31> */
.L_x_12427:
[----:B------:R-:W-:-:S11]  /*2050*/  UISETP.NE.AND UP0, UPT, UR5, 0x1, UPT ;  /* 0x000000010500788c */ /* 0x000fd6000bf05270 */
[----:B------:R-:W-:Y:S02]  /*2060*/  @UP0 ULDC.64 UR10, c[0x0][0xae0] ;  /* 0x0002b800000a0ab9 */ /* 0x000fe40000000a00 */
[----:B------:R-:W-:-:S04]  /*2070*/  UIMAD.WIDE.U32 UR6, UR4, UR10, URZ ;  /* 0x0000000a040672a5 */ /* 0x000fc8000f8e003f */
[----:B------:R-:W-:-:S12]  /*2080*/  @UP0 USHF.R.U32.HI UR4, URZ, UR11, UR7 ;  /* 0x0000000b3f040299 */ /* 0x000fd80008011607 */
.L_x_12428:
[----:B------:R-:W-:-:S04]  /*2090*/  UIMAD UR4, UR4, UR5, URZ ;  /* 0x00000005040472a4 */ /* 0x000fc8000f8e023f */
[----:B------:R-:W-:-:S04]  /*20a0*/  UISETP.LT.AND UP0, UPT, UR8, UR4, UPT ;  /* 0x000000040800728c */ /* 0x000fc8000bf01270 */
[----:B------:R-:W-:-:S12]  /*20b0*/  USEL UR8, UR8, UR4, !UP0 ;  /* 0x0000000408087287 */ /* 0x000fd8000c000000 */
.L_x_12426:
        /* <DEDUP_REMOVED lines=9> */
[----:B--2---:R-:W0:Y:S01]  /*2150*/  SHFL.IDX PT, R0, R223, RZ, 0x1f ;  /* 0x00001fffdf007589 */ /* 0x004e2200000e0000 */
        /* <DEDUP_REMOVED lines=87> */
.L_x_12430:
[----:B------:R-:W1:Y:S01]  /*26d0*/  S2R R20, SR_TID.X ;  /* 0x0000000000147919 */ /* 0x000e620000002100 */
[----:B0-----:R-:W0:Y:S01]  /*26e0*/  LDC.64 R10, c[0x0][0xad0] ;  /* 0x0002b400ff0a7b82 */ /* 0x001e220000000a00 */
[----:B------:R-:W-:Y:S01]  /*26f0*/  IADD3 R8, P0, R16, 0x120, RZ ;  /* 0x0000012010087810 */ /* 0x000fe20007f1e0ff */
[----:B------:R-:W-:Y:S01]  /*2700*/  ULDC UR4, c[0x0][0x20] ;  /* 0x0000080000047ab9 */ /* 0x000fe20000000800 */
[----:B------:R-:W-:Y:S01]  /*2710*/  IMAD.U32 R13, RZ, RZ, UR47 ;  /* 0x0000002fff0d7e24 */ /* 0x000fe2000f8e00ff */
[----:B------:R-:W-:Y:S01]  /*2720*/  STL.64 [R1+0x130], R34 ;  /* 0x0001302201007387 */ /* 0x000fe20000100a00 */
[----:B------:R-:W-:Y:S02]  /*2730*/  VIADD R194, R22, -UR4 ;  /* 0x8000000416c27c36 */ /* 0x000fe40008000000 */
[--C-:B------:R-:W-:Y:S01]  /*2740*/  IMAD.X R9, RZ, RZ, R17.reuse, P0 ;  /* 0x000000ffff097224 */ /* 0x100fe200000e0611 */
[----:B------:R-:W2:Y:S01]  /*2750*/  LDC.64 R4, c[0x0][0xad8] ;  /* 0x0002b600ff047b82 */ /* 0x000ea20000000a00 */
[----:B------:R-:W-:Y:S01]  /*2760*/  IMAD.U32 R15, RZ, RZ, UR48 ;  /* 0x00000030ff0f7e24 */ /* 0x000fe2000f8e00ff */
[----:B------:R-:W-:Y:S04]  /*2770*/  STL.64 [R1+0x120], R200 ;  /* 0x000120c801007387 */ /* 0x000fe80000100a00 */
[----:B------:R-:W-:Y:S02]  /*2780*/  STL.64 [R1+0x128], R8 ;  /* 0x0001280801007387 */ /* 0x000fe40000100a00 */
[----:B------:R-:W3:Y:S02]  /*2790*/  LDC.64 R2, c[0x0][0xae0] ;  /* 0x0002b800ff027b82 */ /* 0x000ee40000000a00 */
[----:B------:R-:W-:Y:S04]  /*27a0*/  STL.U8 [R1+0x138], RZ ;  /* 0x000138ff01007387 */ /* 0x000fe80000100000 */
[----:B------:R4:W-:Y:S02]  /*27b0*/  STL [R194+0x4], R13 ;  /* 0x0000040dc2007387 */ /* 0x0009e40000100800 */
[----:B------:R-:W5:Y:S02]  /*27c0*/  LDC.64 R6, c[0x0][0x448] ;  /* 0x00011200ff067b82 */ /* 0x000f640000000a00 */
[----:B------:R0:W-:Y:S04]  /*27d0*/  STL [R194+0x8], R15 ;  /* 0x0000080fc2007387 */ /* 0x0001e80000100800 */
[----:B0-----:R0:W-:Y:S01]  /*27e0*/  STL [R194+0xc], R11 ;  /* 0x00000c0bc2007387 */ /* 0x0011e20000100800 */
[----:B-1----:R-:W-:Y:S01]  /*27f0*/  VIADD R202, R20, 0xffffff80 ;  /* 0xffffff8014ca7836 */ /* 0x002fe20000000000 */
[----:B------:R-:W1:Y:S02]  /*2800*/  LDC R235, c[0x0][0x450] ;  /* 0x00011400ffeb7b82 */ /* 0x000e640000000800 */
[----:B------:R0:W-:Y:S04]  /*2810*/  STL [R194+0x14], RZ ;  /* 0x000014ffc2007387 */ /* 0x0001e80000100800 */
[----:B------:R0:W-:Y:S04]  /*2820*/  STL [R194], R202 ;  /* 0x000000cac2007387 */ /* 0x0001e80000100800 */
[----:B--2---:R0:W-:Y:S04]  /*2830*/  STL [R194+0x10], R4 ;  /* 0x00001004c2007387 */ /* 0x0041e80000100800 */
[----:B------:R0:W-:Y:S04]  /*2840*/  STL [R194+0x18], R5 ;  /* 0x00001805c2007387 */ /* 0x0001e80000100800 */
[----:B---3--:R0:W-:Y:S04]  /*2850*/  STL [R194+0x1c], R2 ;  /* 0x00001c02c2007387 */ /* 0x0081e80000100800 */
[----:B------:R0:W-:Y:S04]  /*2860*/  STL [R194+0x20], R3 ;  /* 0x00002003c2007387 */ /* 0x0001e80000100800 */
[----:B-----5:R0:W-:Y:S04]  /*2870*/  STL [R194+0x24], R6 ;  /* 0x00002406c2007387 */ /* 0x0201e80000100800 */
[----:B------:R0:W-:Y:S04]  /*2880*/  STL [R194+0x28], R7 ;  /* 0x00002807c2007387 */ /* 0x0001e80000100800 */
[----:B-1----:R0:W-:Y:S04]  /*2890*/  STL [R194+0x2c], R235 ;  /* 0x00002cebc2007387 */ /* 0x0021e80000100800 */
        /* <DEDUP_REMOVED lines=12> */
.L_x_12684:
[----:B------:R-:W-:Y:S05]  /*2960*/  BSYNC B0 ;  /* 0x0000000000007941 */ /* 0x000fea0003800000 */
.L_x_12431:
        /* <DEDUP_REMOVED lines=58> */
.L_x_12434:
[----:B------:R-:W-:Y:S05]  /*2d10*/  BSYNC B0 ;  /* 0x0000000000007941 */ /* 0x000fea0003800000 */
.L_x_12433:
        /* <DEDUP_REMOVED lines=8> */
.L_x_12436:
[----:B------:R-:W-:Y:S05]  /*2da0*/  BSYNC B0 ;  /* 0x0000000000007941 */ /* 0x000fea0003800000 */
.L_x_12435:
[----:B------:R-:W-:Y:S04]  /*2db0*/  BSSY B0, `(.L_x_12437) ;  /* 0x0000004000007945 */ /* 0x000fe80003800000 */
[----:B-1----:R-:W-:Y:S05]  /*2dc0*/  @P0 BRA `(.L_x_12438) ;  /* 0x0000000000080947 */ /* 0x002fea0003800000 */
[----:B------:R-:W1:Y:S02]  /*2dd0*/  SYNCS.PHASECHK.TRANS64.TRYWAIT P0, [R20+URZ], R21 ;  /* 0x00000015140075a7 */ /* 0x000e64000800017f */
[----:B-1----:R-:W-:Y:S05]  /*2de0*/  @!P0 BRA `(.L_x_12439) ;  /* 0x0000027000dc8947 */ /* 0x002fea0003800000 */
.L_x_12438:
[----:B------:R-:W-:Y:S05]  /*2df0*/  BSYNC B0 ;  /* 0x0000000000007941 */ /* 0x000fea0003800000 */
.L_x_12437:
        /* <DEDUP_REMOVED lines=58> */
.L_x_12685:
[----:B------:R-:W-:Y:S05]  /*31a0*/  BSYNC B0 ;  /* 0x0000000000007941 */ /* 0x000fea0003800000 */
.L_x_12440:
[----:B------:R-:W2:Y:S04]  /*31b0*/  LDL R10, [R1+0x54] ;  /* 0x00005400010a7983 */ /* 0x000ea80000100800 */
[----:B0-----:R0:W5:Y:S01]  /*31c0*/  LDL.64 R8, [R1+0x218] ;  /* 0x0002180001087983 */ /* 0x0011620000100a00 */
[----:B------:R-:W-:Y:S01]  /*31d0*/  BSSY B0, `(.L_x_12442) ;  /* 0x0000005000007945 */ /* 0x000fe20003800000 */
[----:B--2---:R-:W-:-:S04]  /*31e0*/  LOP3.LUT R10, R10, 0x1, RZ, 0xfc, !PT ;  /* 0x000000010a0a7812 */ /* 0x004fc800078efcff */
[----:B------:R-:W-:-:S13]  /*31f0*/  ISETP.NE.AND P1, PT, R10, 0x3, PT ;  /* 0x000000030a00780c */ /* 0x000fda0003f25270 */
[----:B0-----:R-:W-:Y:S05]  /*3200*/  @!P1 BRA `(.L_x_12443) ;  /* 0x0000000000049947 */ /* 0x001fea0003800000 */
[----:B------:R-:W-:Y:S01]  /*3210*/  BPT.TRAP 0x1 ;  /* 0x000000040000795c */ /* 0x000fe20000300000 */
.L_x_12443:
[----:B------:R-:W-:Y:S05]  /*3220*/  BSYNC B0 ;  /* 0x0000000000007941 */ /* 0x000fea0003800000 */
.L_x_12442:
        /* <DEDUP_REMOVED lines=8> */
.L_x_12445:
[----:B------:R-:W-:Y:S05]  /*32b0*/  BSYNC B0 ;  /* 0x0000000000007941 */ /* 0x000fea0003800000 */
.L_x_12444:
[----:B------:R-:W-:Y:S04]  /*32c0*/  BSSY B0, `(.L_x_12446) ;  /* 0x0000004000007945 */ /* 0x000fe80003800000 */
[----:B-1----:R-:W-:Y:S05]  /*32d0*/  @P0 BRA `(.L_x_12447) ;  /* 0x0000000000080947 */ /* 0x002fea0003800000 */
[----:B------:R-:W1:Y:S02]  /*32e0*/  SYNCS.PHASECHK.TRANS64.TRYWAIT P0, [R8+URZ], R9 ;  /* 0x00000009080075a7 */ /* 0x000e64000800017f */
[----:B-1----:R-:W-:Y:S05]  /*32f0*/  @!P0 BRA `(.L_x_12448) ;  /* 0x0000026c00c48947 */ /* 0x002fea0003800000 */
.L_x_12447:
[----:B------:R-:W-:Y:S05]  /*3300*/  BSYNC B0 ;  /* 0x0000000000007941 */ /* 0x000fea0003800000 */
.L_x_12446:
        /* <DEDUP_REMOVED lines=209> */
[----:B------:R-:W3:Y:S04]  /*4020*/  LDL R10, [R194+0x18] ;  /* 0x00001800c20a7983 */ /* 0x000ee80000100800 */
[----:B------:R-:W5:Y:S04]  /*4030*/  LDL R9, [R194+0x4] ;  /* 0x00000400c2097983 */ /* 0x000f680000100800 */
        /* <DEDUP_REMOVED lines=8> */
[----:B------:R-:W-:Y:S01]  /*40c0*/  UMOV UR4, 0xffffffa0 ;  /* 0xffffffa000047882 */ /* 0x000fe20000000000 */
[----:B---3--:R-:W-:Y:S01]  /*40d0*/  ISETP.GE.AND P2, PT, R10, 0x1, PT ;  /* 0x000000010a00780c */ /* 0x008fe20003f46270 */
[----:B------:R-:W-:Y:S01]  /*40e0*/  UIMAD UR4, UR49, UR4, 0x60 ;  /* 0x00000060310474a4 */ /* 0x000fe2000f8e0204 */
[----:B-----5:R-:W-:Y:S01]  /*40f0*/  LOP3.LUT R13, RZ, R13, RZ, 0x33, !PT ;  /* 0x0000000dff0d7212 */ /* 0x020fe200078e33ff */
[----:B------:R-:W-:Y:S01]  /*4100*/  BSSY B0, `(.L_x_12449) ;  /* 0x00000a9000007945 */ /* 0x000fe20003800000 */
[-C--:B--2---:R-:W-:Y:S01]  /*4110*/  FMUL.FTZ R141, R25, R14.reuse ;  /* 0x0000000e198d7220 */ /* 0x084fe20000410000 */
[----:B------:R-:W-:Y:S01]  /*4120*/  SHF.R.S32.HI R25, RZ, 0x1f, R18 ;  /* 0x0000001fff197819 */ /* 0x000fe20000011412 */
[----:B------:R-:W-:-:S03]  /*4130*/  FMUL.FTZ R133, R26, R14 ;  /* 0x0000000e1a857220 */ /* 0x000fc60000410000 */
[----:B------:R-:W-:Y:S01]  /*4140*/  LEA.HI R26, R25, R18, RZ, 0x7 ;  /* 0x00000012191a7211 */ /* 0x000fe200078f38ff */
[----:B------:R-:W-:-:S03]  /*4150*/  FMUL.FTZ R131, R27, R14 ;  /* 0x0000000e1b837220 */ /* 0x000fc60000410000 */
[----:B------:R-:W-:Y:S01]  /*4160*/  LOP3.LUT R27, R26, 0xffffff80, RZ, 0xc0, !PT ;  /* 0xffffff801a1b7812 */ /* 0x000fe200078ec0ff */
[----:B------:R-:W-:-:S04]  /*4170*/  FMUL.FTZ R139, R28, R14 ;  /* 0x0000000e1c8b7220 */ /* 0x000fc80000410000 */
[----:B------:R-:W-:Y:S02]  /*4180*/  IMAD.IADD R27, R18, 0x1, -R27 ;  /* 0x00000001121b7824 */ /* 0x000fe400078e0a1b */
[----:B------:R-:W-:-:S03]  /*4190*/  FMUL.FTZ R137, R29, R14 ;  /* 0x0000000e1d897220 */ /* 0x000fc60000410000 */
[----:B------:R-:W-:Y:S01]  /*41a0*/  SHF.R.S32.HI R28, RZ, 0x1f, R27 ;  /* 0x0000001fff1c7819 */ /* 0x000fe2000001141b */
[----:B------:R-:W-:-:S03]  /*41b0*/  FMUL.FTZ R127, R31, R14 ;  /* 0x0000000e1f7f7220 */ /* 0x000fc60000410000 */
[----:B------:R-:W-:Y:S01]  /*41c0*/  LEA.HI R29, R28, R27, RZ, 0x2 ;  /* 0x0000001b1c1d7211 */ /* 0x000fe200078f10ff */
[----:B------:R-:W-:Y:S01]  /*41d0*/  FMUL.FTZ R129, R30, R14 ;  /* 0x0000000e1e817220 */ /* 0x000fe20000410000 */
[----:B------:R-:W-:Y:S02]  /*41e0*/  LEA.HI R31, R25, R18, RZ, 0x2 ;  /* 0x00000012191f7211 */ /* 0x000fe400078f10ff */
[--C-:B------:R-:W-:Y:S02]  /*41f0*/  SHF.R.S32.HI R30, RZ, 0x2, R29.reuse ;  /* 0x00000002ff1e7819 */ /* 0x100fe4000001141d */
[----:B------:R-:W-:Y:S01]  /*4200*/  SHF.R.S32.HI R25, RZ, 0x1f, R29 ;  /* 0x0000001fff197819 */ /* 0x000fe2000001141d */
[----:B------:R-:W-:Y:S01]  /*4210*/  FMUL.FTZ R229, R33, R14 ;  /* 0x0000000e21e57220 */ /* 0x000fe20000410000 */
[----:B------:R-:W-:Y:S02]  /*4220*/  LOP3.LUT R33, R31, 0xfffffffc, RZ, 0xc0, !PT ;  /* 0xfffffffc1f217812 */ /* 0x000fe400078ec0ff */
[----:B------:R-:W-:-:S02]  /*4230*/  LEA.HI R31, R25, R30, RZ, 0x3 ;  /* 0x0000001e191f7211 */ /* 0x000fc400078f18ff */
[----:B------:R-:W-:Y:S02]  /*4240*/  SHF.R.S32.HI R25, RZ, 0x7, R26 ;  /* 0x00000007ff197819 */ /* 0x000fe4000001141a */
[----:B------:R-:W-:Y:S01]  /*4250*/  LEA.HI R28, R28, R27, RZ, 0x5 ;  /* 0x0000001b1c1c7211 */ /* 0x000fe200078f28ff */
[----:B------:R-:W-:Y:S01]  /*4260*/  IMAD.IADD R33, R18, 0x1, -R33 ;  /* 0x0000000112217824 */ /* 0x000fe200078e0a21 */
[----:B------:R-:W-:Y:S02]  /*4270*/  LOP3.LUT R31, R31, 0xfffffff8, RZ, 0xc0, !PT ;  /* 0xfffffff81f1f7812 */ /* 0x000fe400078ec0ff */
[----:B------:R-:W-:Y:S02]  /*4280*/  LEA.HI R26, R26, R25, RZ, 0x1 ;  /* 0x000000191a1a7211 */ /* 0x000fe400078f08ff */
[----:B------:R-:W-:Y:S01]  /*4290*/  SHF.R.S32.HI R28, RZ, 0x5, R28 ;  /* 0x00000005ff1c7819 */ /* 0x000fe2000001141c */
[----:B------:R-:W-:Y:S01]  /*42a0*/  IMAD.IADD R31, R30, 0x1, -R31 ;  /* 0x000000011e1f7824 */ /* 0x000fe200078e0a1f */
[----:B------:R-:W-:-:S02]  /*42b0*/  LOP3.LUT R26, R26, 0x3fffffe, RZ, 0xc0, !PT ;  /* 0x03fffffe1a1a7812 */ /* 0x000fc400078ec0ff */
        /* <DEDUP_REMOVED lines=128> */
.L_x_12454:
[----:B------:R-:W-:Y:S05]  /*4ac0*/  BSYNC B2 ;  /* 0x0000000000027941 */ /* 0x000fea0003800000 */
.L_x_12453:
[----:B------:R-:W-:Y:S01]  /*4ad0*/  LOP3.LUT R13, RZ, R13, RZ, 0x33, !PT ;  /* 0x0000000dff0d7212 */ /* 0x000fe200078e33ff */
[----:B------:R-:W-:Y:S06]  /*4ae0*/  BRA `(.L_x_12455) ;  /* 0x0000000000187947 */ /* 0x000fec0003800000 */
.L_x_12452:
[----:B------:R-:W-:-:S13]  /*4af0*/  ISETP.NE.AND P1, PT, R10, 0x1, PT ;  /* 0x000000010a00780c */ /* 0x000fda0003f25270 */
[----:B------:R-:W-:Y:S05]  /*4b00*/  @!P1 BRA `(.L_x_12455) ;  /* 0x0000000000109947 */ /* 0x000fea0003800000 */
[----:B------:R-:W2:Y:S04]  /*4b10*/  LDL R14, [R194+0x1c] ;  /* 0x00001c00c20e7983 */ /* 0x000ea80000100800 */
[----:B------:R-:W3:Y:S01]  /*4b20*/  LDL R18, [R194+0x20] ;  /* 0x00002000c2127983 */ /* 0x000ee20000100800 */
[----:B--2---:R-:W-:-:S05]  /*4b30*/  IMAD.HI.U32 R13, R13, R14, RZ ;  /* 0x0000000e0d0d7227 */ /* 0x004fca00078e00ff */
[----:B---3--:R-:W-:-:S07]  /*4b40*/  SHF.R.U32.HI R13, RZ, R18, R13 ;  /* 0x00000012ff0d7219 */ /* 0x008fce000001160d */
.L_x_12455:
[----:B------:R-:W-:Y:S05]  /*4b50*/  BSYNC B1 ;  /* 0x0000000000017941 */ /* 0x000fea0003800000 */
.L_x_12451:
[----:B------:R-:W-:-:S05]  /*4b60*/  IMAD R13, R10, R13, R26 ;  /* 0x0000000d0a0d7224 */ /* 0x000fca00078e021a */
[----:B------:R-:W-:Y:S02]  /*4b70*/  VIMNMX R12, R12, R13, !PT ;  /* 0x0000000d0c0c7248 */ /* 0x000fe40007fe0100 */
[----:B------:R-:W-:-:S07]  /*4b80*/  VIADDMNMX R11, R13, R10, R11, PT ;  /* 0x0000000a0d0b7246 */ /* 0x000fce000380010b */
.L_x_12450:
[----:B------:R-:W-:Y:S05]  /*4b90*/  BSYNC B0 ;  /* 0x0000000000007941 */ /* 0x000fea0003800000 */
.L_x_12449:
        /* <DEDUP_REMOVED lines=133> */
.L_x_12461:
[----:B------:R-:W-:Y:S05]  /*53f0*/  BSYNC B2 ;  /* 0x0000000000027941 */ /* 0x000fea0003800000 */
.L_x_12460:
[----:B------:R-:W-:Y:S01]  /*5400*/  LOP3.LUT R9, RZ, R9, RZ, 0x33, !PT ;  /* 0x00000009ff097212 */ /* 0x000fe200078e33ff */
[----:B------:R-:W-:Y:S06]  /*5410*/  BRA `(.L_x_12462) ;  /* 0x0000000000187947 */ /* 0x000fec0003800000 */
.L_x_12459:
[----:B------:R-:W-:-:S13]  /*5420*/  ISETP.NE.AND P6, PT, R10, 0x1, PT ;  /* 0x000000010a00780c */ /* 0x000fda0003fc5270 */
[----:B------:R-:W-:Y:S05]  /*5430*/  @!P6 BRA `(.L_x_12462) ;  /* 0x000000000010e947 */ /* 0x000fea0003800000 */
[----:B------:R-:W2:Y:S04]  /*5440*/  LDL R8, [R194+0x1c] ;  /* 0x00001c00c2087983 */ /* 0x000ea80000100800 */
[----:B------:R-:W3:Y:S01]  /*5450*/  LDL R14, [R194+0x20] ;  /* 0x00002000c20e7983 */ /* 0x000ee20000100800 */
[----:B--2---:R-:W-:-:S05]  /*5460*/  IMAD.HI.U32 R9, R9, R8, RZ ;  /* 0x0000000809097227 */ /* 0x004fca00078e00ff */
[----:B---3--:R-:W-:-:S07]  /*5470*/  SHF.R.U32.HI R9, RZ, R14, R9 ;  /* 0x0000000eff097219 */ /* 0x008fce0000011609 */
.L_x_12462:
[----:B------:R-:W-:Y:S05]  /*5480*/  BSYNC B1 ;  /* 0x0000000000017941 */ /* 0x000fea0003800000 */
.L_x_12458:
[----:B------:R-:W-:-:S05]  /*5490*/  IMAD R9, R10, R9, R26 ;  /* 0x000000090a097224 */ /* 0x000fca00078e021a */
[----:B------:R-:W-:Y:S02]  /*54a0*/  VIADDMNMX R11, R9, R10, R11, PT ;  /* 0x0000000a090b7246 */ /* 0x000fe4000380010b */
[----:B------:R-:W-:-:S07]  /*54b0*/  VIMNMX R12, R12, R9, !PT ;  /* 0x000000090c0c7248 */ /* 0x000fce0007fe0100 */
.L_x_12457:
[----:B------:R-:W-:Y:S05]  /*54c0*/  BSYNC B0 ;  /* 0x0000000000007941 */ /* 0x000fea0003800000 */
.L_x_12456:
        /* <DEDUP_REMOVED lines=13> */
[----:B------:R-:W5:Y:S01]  /*55a0*/  LDL R18, [R1+0x39c] ;  /* 0x00039c0001127983 */ /* 0x000f620000100800 */
[----:B------:R-:W-:Y:S02]  /*55b0*/  ISETP.LT.OR P1, PT, R11, 0xa, P1 ;  /* 0x0000000a0b00780c */ /* 0x000fe40000f21670 */
[----:B------:R-:W-:Y:S01]  /*55c0*/  ISETP.NE.AND P6, PT, R30, RZ, PT ;  /* 0x000000ff1e00720c */ /* 0x000fe20003fc5270 */
[----:B------:R-:W5:Y:S01]  /*55d0*/  LDL R20, [R1+0x3f0] ;  /* 0x0003f00001147983 */ /* 0x000f620000100800 */
[----:B------:R-:W-:-:S02]  /*55e0*/  FSEL R127, R127, -INF , !P1 ;  /* 0xff8000007f7f7808 */ /* 0x000fc40004800000 */
[----:B------:R-:W-:Y:S01]  /*55f0*/  ISETP.NE.AND P1, PT, R27, RZ, PT ;  /* 0x000000ff1b00720c */ /* 0x000fe20003f25270 */
[----:B------:R-:W5:Y:S01]  /*5600*/  LDL R145, [R1+0x218] ;  /* 0x0002180001917983 */ /* 0x000f620000100800 */
[----:B------:R-:W-:Y:S02]  /*5610*/  FMNMX.FTZ R10, R143, R141, !PT ;  /* 0x0000008d8f0a7209 */ /* 0x000fe40007810000 */
[----:B------:R-:W-:Y:S01]  /*5620*/  ISETP.GT.AND P1, PT, R12, 0x10, !P1 ;  /* 0x000000100c00780c */ /* 0x000fe20004f24270 */
[----:B------:R-:W5:Y:S01]  /*5630*/  LDL R27, [R1+0x2a0] ;  /* 0x0002a000011b7983 */ /* 0x000f620000100800 */
[----:B------:R-:W-:Y:S02]  /*5640*/  FMNMX.FTZ R10, R139, R10, !PT ;  /* 0x0000000a8b0a7209 */ /* 0x000fe40007810000 */
[----:B------:R-:W-:Y:S01]  /*5650*/  ISETP.LT.OR P1, PT, R11, 0x11, P1 ;  /* 0x000000110b00780c */ /* 0x000fe20000f21670 */
[----:B------:R-:W5:Y:S01]  /*5660*/  LDL R26, [R1+0x408] ;  /* 0x00040800011a7983 */ /* 0x000f620000100800 */
[----:B------:R-:W-:-:S02]  /*5670*/  FMNMX.FTZ R9, R137, R10, !PT ;  /* 0x0000000a89097209 */ /* 0x000fc40007810000 */
[----:B------:R-:W-:Y:S01]  /*5680*/  FSEL R156, R156, -INF , !P1 ;  /* 0xff8000009c9c7808 */ /* 0x000fe20004800000 */
[----:B------:R-:W5:Y:S01]  /*5690*/  LDL R152, [R1+0x27c] ;  /* 0x00027c0001987983 */ /* 0x000f620000100800 */
[----:B------:R-:W-:Y:S02]  /*56a0*/  ISETP.NE.AND P1, PT, R28, RZ, PT ;  /* 0x000000ff1c00720c */ /* 0x000fe40003f25270 */
[C---:B------:R-:W-:Y:S01]  /*56b0*/  ISETP.GT.AND P3, PT, R12.reuse, 0x50, !P3 ;  /* 0x000000500c00780c */ /* 0x040fe20005f64270 */
[----:B------:R-:W5:Y:S01]  /*56c0*/  LDL R154, [R1+0x280] ;  /* 0x00028000019a7983 */ /* 0x000f620000100800 */
[C---:B------:R-:W-:Y:S02]  /*56d0*/  ISETP.GT.AND P1, PT, R12.reuse, 0x11, !P1 ;  /* 0x000000110c00780c */ /* 0x040fe40004f24270 */
[----:B------:R-:W-:Y:S01]  /*56e0*/  ISETP.GT.AND P4, PT, R12, 0x51, !P4 ;  /* 0x000000510c00780c */ /* 0x000fe20006784270 */
[----:B------:R-:W5:Y:S01]  /*56f0*/  LDL R114, [R1+0x230] ;  /* 0x0002300001727983 */ /* 0x000f620000100800 */
[----:B------:R-:W-:-:S02]  /*5700*/  ISETP.LT.OR P1, PT, R11, 0x12, P1 ;  /* 0x000000120b00780c */ /* 0x000fc40000f21670 */
[----:B------:R-:W-:Y:S01]  /*5710*/  ISETP.LT.OR P3, PT, R11, 0x51, P3 ;  /* 0x000000510b00780c */ /* 0x000fe20001f61670 */
[----:B------:R-:W5:Y:S01]  /*5720*/  LDL R116, [R1+0x234] ;  /* 0x0002340001747983 */ /* 0x000f620000100800 */
[----:B------:R-:W-:Y:S02]  /*5730*/  FSEL R167, R167, -INF , !P1 ;  /* 0xff800000a7a77808 */ /* 0x000fe40004800000 */
[C---:B------:R-:W-:Y:S01]  /*5740*/  ISETP.GT.AND P1, PT, R12.reuse, 0x18, !P2 ;  /* 0x000000180c00780c */ /* 0x040fe20005724270 */
[----:B------:R-:W5:Y:S01]  /*5750*/  LDL R118, [R1+0x238] ;  /* 0x0002380001767983 */ /* 0x000f620000100800 */
[----:B------:R-:W-:Y:S02]  /*5760*/  ISETP.NE.AND P2, PT, R15, RZ, PT ;  /* 0x000000ff0f00720c */ /* 0x000fe40003f45270 */
[----:B------:R-:W-:Y:S01]  /*5770*/  ISETP.LT.OR P1, PT, R11, 0x19, P1 ;  /* 0x000000190b00780c */ /* 0x000fe20000f21670 */
[----:B------:R-:W5:Y:S01]  /*5780*/  LDL R120, [R1+0x23c] ;  /* 0x00023c0001787983 */ /* 0x000f620000100800 */
[----:B------:R-:W-:-:S02]  /*5790*/  ISETP.GT.AND P5, PT, R12, 0x58, !P5 ;  /* 0x000000580c00780c */ /* 0x000fc40006fa4270 */
[----:B------:R-:W-:Y:S01]  /*57a0*/  FSEL R168, R168, -INF , !P1 ;  /* 0xff800000a8a87808 */ /* 0x000fe20004800000 */
[----:B------:R-:W5:Y:S01]  /*57b0*/  LDL R122, [R1+0x240] ;  /* 0x00024000017a7983 */ /* 0x000f620000100800 */
[----:B------:R-:W-:Y:S02]  /*57c0*/  ISETP.GT.AND P1, PT, R12, 0x19, !P6 ;  /* 0x000000190c00780c */ /* 0x000fe40007724270 */
[----:B------:R-:W-:Y:S01]  /*57d0*/  ISETP.NE.AND P6, PT, R41, RZ, PT ;  /* 0x000000ff2900720c */ /* 0x000fe20003fc5270 */
[----:B------:R-:W5:Y:S01]  /*57e0*/  LDL R124, [R1+0x244] ;  /* 0x00024400017c7983 */ /* 0x000f620000100800 */
[C---:B------:R-:W-:Y:S02]  /*57f0*/  ISETP.LT.OR P1, PT, R11.reuse, 0x1a, P1 ;  /* 0x0000001a0b00780c */ /* 0x040fe40000f21670 */
[----:B------:R-:W-:Y:S01]  /*5800*/  ISETP.LT.OR P4, PT, R11, 0x52, P4 ;  /* 0x000000520b00780c */ /* 0x000fe20002781670 */
[----:B------:R-:W5:Y:S01]  /*5810*/  LDL R41, [R1+0x2bc] ;  /* 0x0002bc0001297983 */ /* 0x000f620000100800 */
[----:B------:R-:W-:-:S02]  /*5820*/  FSEL R169, R169, -INF , !P1 ;  /* 0xff800000a9a97808 */ /* 0x000fc40004800000 */
[----:B------:R-:W-:Y:S01]  /*5830*/  ISETP.NE.AND P1, PT, R32, RZ, PT ;  /* 0x000000ff2000720c */ /* 0x000fe20003f25270 */
[----:B------:R-:W5:Y:S01]  /*5840*/  LDL R126, [R1+0x248] ;  /* 0x00024800017e7983 */ /* 0x000f620000100800 */
[----:B------:R-:W-:Y:S02]  /*5850*/  FSEL R180, R180, -INF , !P3 ;  /* 0xff800000b4b47808 */ /* 0x000fe40005800000 */
[----:B------:R-:W-:Y:S01]  /*5860*/  ISETP.GT.AND P1, PT, R12, 0x20, !P1 ;  /* 0x000000200c00780c */ /* 0x000fe20004f24270 */
[----:B------:R-:W5:Y:S01]  /*5870*/  LDL R128, [R1+0x24c] ;  /* 0x00024c0001807983 */ /* 0x000f620000100800 */
[C---:B------:R-:W-:Y:S02]  /*5880*/  ISETP.LT.OR P5, PT, R11.reuse, 0x59, P5 ;  /* 0x000000590b00780c */ /* 0x040fe40002fa1670 */
[----:B------:R-:W-:Y:S01]  /*5890*/  ISETP.LT.OR P1, PT, R11, 0x21, P1 ;  /* 0x000000210b00780c */ /* 0x000fe20000f21670 */
[----:B------:R-:W5:Y:S01]  /*58a0*/  LDL R130, [R1+0x250] ;  /* 0x0002500001827983 */ /* 0x000f620000100800 */
[----:B------:R-:W-:-:S02]  /*58b0*/  FSEL R181, R181, -INF , !P4 ;  /* 0xff800000b5b57808 */ /* 0x000fc40006000000 */
[----:B------:R-:W-:Y:S01]  /*58c0*/  FSEL R172, R172, -INF , !P1 ;  /* 0xff800000acac7808 */ /* 0x000fe20004800000 */
[----:B------:R-:W5:Y:S01]  /*58d0*/  LDL R132, [R1+0x254] ;  /* 0x0002540001847983 */ /* 0x000f620000100800 */
[----:B------:R-:W-:Y:S02]  /*58e0*/  ISETP.NE.AND P1, PT, R33, RZ, PT ;  /* 0x000000ff2100720c */ /* 0x000fe40003f25270 */
[----:B------:R-:W-:Y:S01]  /*58f0*/  FSEL R182, R182, -INF , !P5 ;  /* 0xff800000b6b67808 */ /* 0x000fe20006800000 */
[----:B------:R-:W5:Y:S01]  /*5900*/  LDL R134, [R1+0x258] ;  /* 0x0002580001867983 */ /* 0x000f620000100800 */
[----:B------:R-:W-:-:S03]  /*5910*/  ISETP.GT.AND P1, PT, R12, 0x21, !P1 ;  /* 0x000000210c00780c */ /* 0x000fc60004f24270 */
[----:B------:R-:W5:Y:S01]  /*5920*/  LDL R136, [R1+0x25c] ;  /* 0x00025c0001887983 */ /* 0x000f620000100800 */
[----:B------:R-:W-:-:S03]  /*5930*/  ISETP.LT.OR P1, PT, R11, 0x22, P1 ;  /* 0x000000220b00780c */ /* 0x000fc60000f21670 */
[----:B------:R-:W5:Y:S01]  /*5940*/  LDL R138, [R1+0x260] ;  /* 0x00026000018a7983 */ /* 0x000f620000100800 */
[----:B------:R-:W-:Y:S02]  /*5950*/  FSEL R173, R173, -INF , !P1 ;  /* 0xff800000adad7808 */ /* 0x000fe40004800000 */
[----:B------:R-:W-:Y:S01]  /*5960*/  ISETP.NE.AND P1, PT, R34, RZ, PT ;  /* 0x000000ff2200720c */ /* 0x000fe20003f25270 */
[----:B------:R-:W5:Y:S03]  /*5970*/  LDL R140, [R1+0x264] ;  /* 0x00026400018c7983 */ /* 0x000f660000100800 */
[----:B------:R-:W-:Y:S01]  /*5980*/  ISETP.GT.AND P1, PT, R12, 0x28, !P1 ;  /* 0x000000280c00780c */ /* 0x000fe20004f24270 */
[----:B------:R-:W5:Y:S03]  /*5990*/  LDL R142, [R1+0x268] ;  /* 0x00026800018e7983 */ /* 0x000f660000100800 */
[----:B------:R-:W-:Y:S01]  /*59a0*/  ISETP.LT.OR P1, PT, R11, 0x29, P1 ;  /* 0x000000290b00780c */ /* 0x000fe20000f21670 */
[----:B------:R-:W5:Y:S03]  /*59b0*/  LDL R144, [R1+0x26c] ;  /* 0x00026c0001907983 */ /* 0x000f660000100800 */
[----:B------:R-:W-:Y:S01]  /*59c0*/  FSEL R174, R174, -INF , !P1 ;  /* 0xff800000aeae7808 */ /* 0x000fe20004800000 */
[----:B------:R-:W5:Y:S01]  /*59d0*/  LDL R146, [R1+0x270] ;  /* 0x0002700001927983 */ /* 0x000f620000100800 */
[----:B------:R-:W-:-:S03]  /*59e0*/  ISETP.NE.AND P1, PT, R35, RZ, PT ;  /* 0x000000ff2300720c */ /* 0x000fc60003f25270 */
        /* <DEDUP_REMOVED lines=44> */
[----:B------:R-:W-:-:S02]  /*5cb0*/  ISETP.GT.AND P1, PT, R12, RZ, !P2 ;  /* 0x000000ff0c00720c */ /* 0x000fc40005724270 */
[----:B------:R-:W-:Y:S01]  /*5cc0*/  ISETP.NE.AND P2, PT, R43, RZ, PT ;  /* 0x000000ff2b00720c */ /* 0x000fe20003f45270 */
[----:B------:R-:W5:Y:S01]  /*5cd0*/  LDL R65, [R1+0x2ec] ;  /* 0x0002ec0001417983 */ /* 0x000f620000100800 */
[----:B------:R-:W-:Y:S02]  /*5ce0*/  ISETP.LT.OR P1, PT, R11, 0x1, P1 ;  /* 0x000000010b00780c */ /* 0x000fe40000f21670 */
[C---:B------:R-:W-:Y:S01]  /*5cf0*/  ISETP.GT.AND P2, PT, R12.reuse, 0x49, !P2 ;  /* 0x000000490c00780c */ /* 0x040fe20005744270 */
[----:B------:R-:W5:Y:S01]  /*5d00*/  LDL R43, [R1+0x2c0] ;  /* 0x0002c000012b7983 */ /* 0x000f620000100800 */
[----:B------:R-:W-:Y:S02]  /*5d10*/  FSEL R133, R133, -INF , !P1 ;  /* 0xff80000085857808 */ /* 0x000fe40004800000 */
        /* <DEDUP_REMOVED lines=8> */
[----:B------:R-:W-:Y:S02]  /*5da0*/  FMNMX.FTZ R15, R127, R8, !PT ;  /* 0x000000087f0f7209 */ /* 0x000fe40007810000 */
[----:B------:R-:W-:Y:S01]  /*5db0*/  FMNMX.FTZ R8, R166, R9, !PT ;  /* 0x00000009a6087209 */ /* 0x000fe20007810000 */
[----:B------:R-:W5:Y:S01]  /*5dc0*/  LDL R73, [R1+0x2fc] ;  /* 0x0002fc0001497983 */ /* 0x000f620000100800 */
[----:B------:R-:W-:-:S02]  /*5dd0*/  FMNMX.FTZ R10, R156, R15, !PT ;  /* 0x0000000f9c0a7209 */ /* 0x000fc40007810000 */
[----:B------:R-:W-:Y:S01]  /*5de0*/  FMNMX.FTZ R9, R229, R8, !PT ;  /* 0x00000008e5097209 */ /* 0x000fe20007810000 */
[----:B------:R-:W5:Y:S01]  /*5df0*/  LDL R75, [R1+0x300] ;  /* 0x00030000014b7983 */ /* 0x000f620000100800 */
[----:B------:R-:W-:Y:S02]  /*5e00*/  FMNMX.FTZ R15, R167, R10, !PT ;  /* 0x0000000aa70f7209 */ /* 0x000fe40007810000 */
[----:B------:R-:W-:Y:S01]  /*5e10*/  FMNMX.FTZ R8, R228, R9, !PT ;  /* 0x00000009e4087209 */ /* 0x000fe20007810000 */
        /* <DEDUP_REMOVED lines=25> */
[----:B------:R-:W-:Y:S02]  /*5fb0*/  ISETP.NE.AND P1, PT, R42, RZ, PT ;  /* 0x000000ff2a00720c */ /* 0x000fe40003f25270 */
[----:B------:R-:W-:Y:S01]  /*5fc0*/  FMNMX.FTZ R10, R220, R15, !PT ;  /* 0x0000000fdc0a7209 */ /* 0x000fe20007810000 */
[----:B------:R-:W5:Y:S01]  /*5fd0*/  LDL R95, [R1+0x328] ;  /* 0x00032800015f7983 */ /* 0x000f620000100800 */
[----:B------:R-:W-:Y:S02]  /*5fe0*/  FMNMX.FTZ R8, R187, R8, !PT ;  /* 0x00000008bb087209 */ /* 0x000fe40007810000 */
[----:B------:R-:W-:Y:S01]  /*5ff0*/  ISETP.GT.AND P1, PT, R12, 0x48, !P1 ;  /* 0x000000480c00780c */ /* 0x000fe20004f24270 */
[----:B------:R-:W5:Y:S01]  /*6000*/  LDL R97, [R1+0x32c] ;  /* 0x00032c0001617983 */ /* 0x000f620000100800 */
[----:B------:R-:W-:-:S02]  /*6010*/  FMNMX.FTZ R9, R221, R10, !PT ;  /* 0x0000000add097209 */ /* 0x000fc40007810000 */
[----:B------:R-:W-:Y:S01]  /*6020*/  FMNMX.FTZ R15, R195, R8, !PT ;  /* 0x00000008c30f7209 */ /* 0x000fe20007810000 */
[----:B------:R-:W5:Y:S01]  /*6030*/  LDL R99, [R1+0x330] ;  /* 0x0003300001637983 */ /* 0x000f620000100800 */
[----:B------:R-:W-:Y:S02]  /*6040*/  ISETP.LT.OR P1, PT, R11, 0x49, P1 ;  /* 0x000000490b00780c */ /* 0x000fe40000f21670 */
[----:B------:R-:W-:Y:S01]  /*6050*/  FMNMX.FTZ R8, R176, R9, !PT ;  /* 0x00000009b0087209 */ /* 0x000fe20007810000 */
[----:B------:R-:W5:Y:S01]  /*6060*/  LDL R101, [R1+0x334] ;  /* 0x0003340001657983 */ /* 0x000f620000100800 */
[----:B------:R-:W-:Y:S02]  /*6070*/  FMNMX.FTZ R10, R218, R15, !PT ;  /* 0x0000000fda0a7209 */ /* 0x000fe40007810000 */
[----:B------:R-:W-:Y:S01]  /*6080*/  FSEL R178, R178, -INF , !P1 ;  /* 0xff800000b2b27808 */ /* 0x000fe20004800000 */
        /* <DEDUP_REMOVED lines=11> */
[----:B------:R-:W-:Y:S01]  /*6140*/  ISETP.NE.AND P6, PT, R24, RZ, PT ;  /* 0x000000ff1800720c */ /* 0x000fe20003fc5270 */
[----:B------:R-:W5:Y:S01]  /*6150*/  LDL R111, [R1+0x348] ;  /* 0x00034800016f7983 */ /* 0x000f620000100800 */
[----:B------:R-:W-:Y:S02]  /*6160*/  FMNMX.FTZ R15, R179, R8, !PT ;  /* 0x00000008b30f7209 */ /* 0x000fe40007810000 */
[----:B------:R-:W-:Y:S01]  /*6170*/  FMNMX.FTZ R10, R216, R9, !PT ;  /* 0x00000009d80a7209 */ /* 0x000fe20007810000 */
[----:B------:R-:W5:Y:S01]  /*6180*/  LDL R113, [R1+0x34c] ;  /* 0x00034c0001717983 */ /* 0x000f620000100800 */
[----:B------:R-:W-:Y:S02]  /*6190*/  ISETP.GT.AND P6, PT, R12, 0x59, !P6 ;  /* 0x000000590c00780c */ /* 0x000fe400077c4270 */
[----:B------:R-:W-:Y:S01]  /*61a0*/  FMNMX.FTZ R8, R180, R15, !PT ;  /* 0x0000000fb4087209 */ /* 0x000fe20007810000 */
[----:B------:R-:W5:Y:S01]  /*61b0*/  LDL R115, [R1+0x350] ;  /* 0x0003500001737983 */ /* 0x000f620000100800 */
[----:B------:R-:W-:-:S02]  /*61c0*/  FMNMX.FTZ R10, R215, R10, !PT ;  /* 0x0000000ad70a7209 */ /* 0x000fc40007810000 */
[----:B------:R-:W-:Y:S01]  /*61d0*/  ISETP.LT.OR P6, PT, R11, 0x5a, P6 ;  /* 0x0000005a0b00780c */ /* 0x000fe200037c1670 */
[----:B------:R-:W5:Y:S01]  /*61e0*/  LDL R15, [R1+0x294] ;  /* 0x00029400010f7983 */ /* 0x000f620000100800 */
[----:B------:R-:W-:Y:S02]  /*61f0*/  FMNMX.FTZ R9, R181, R8, !PT ;  /* 0x00000008b5097209 */ /* 0x000fe40007810000 */
[----:B------:R-:W-:Y:S01]  /*6200*/  FMNMX.FTZ R10, R217, R10, !PT ;  /* 0x0000000ad90a7209 */ /* 0x000fe20007810000 */
[----:B------:R-:W5:Y:S01]  /*6210*/  LDL R117, [R1+0x354] ;  /* 0x0003540001757983 */ /* 0x000f620000100800 */
[----:B------:R-:W-:Y:S02]  /*6220*/  FSEL R183, R183, -INF , !P6 ;  /* 0xff800000b7b77808 */ /* 0x000fe40007000000 */
[----:B------:R-:W-:Y:S01]  /*6230*/  FMNMX.FTZ R8, R182, R9, !PT ;  /* 0x00000009b6087209 */ /* 0x000fe20007810000 */
[----:B------:R-:W5:Y:S03]  /*6240*/  LDL R121, [R1+0x358] ;  /* 0x0003580001797983 */ /* 0x000f660000100800 */
[----:B------:R-:W-:Y:S01]  /*6250*/  FMNMX.FTZ R11, R183, R8, !PT ;  /* 0x00000008b70b7209 */ /* 0x000fe20007810000 */
[----:B------:R-:W0:Y:S04]  /*6260*/  SHFL.BFLY PT, R9, R10, 0x2, 0x1f ;  /* 0x0c401f000a097f89 */ /* 0x000e2800000e0000 */
[----:B------:R-:W-:Y:S04]  /*6270*/  STL.64 [R1+0x440], R10 ;  /* 0x0004400a01007387 */ /* 0x000fe80000100a00 */
[----:B------:R-:W5:Y:S04]  /*6280*/  LDL R147, [R1+0x444] ;  /* 0x0004440001937983 */ /* 0x000f680000100800 */
[----:B------:R-:W5:Y:S04]  /*6290*/  LDL R123, [R1+0x35c] ;  /* 0x00035c00017b7983 */ /* 0x000f680000100800 */
[----:B------:R-:W5:Y:S04]  /*62a0*/  LDL R125, [R1+0x360] ;  /* 0x00036000017d7983 */ /* 0x000f680000100800 */
[----:B------:R-:W5:Y:S01]  /*62b0*/  LDL R135, [R1+0x364] ;  /* 0x0003640001877983 */ /* 0x000f620000100800 */
[----:B0-----:R-:W-:-:S03]  /*62c0*/  FMNMX.FTZ R12, R10, R9, !PT ;  /* 0x000000090a0c7209 */ /* 0x001fc60007810000 */
[----:B------:R-:W5:Y:S04]  /*62d0*/  LDL R100, [R1+0x368] ;  /* 0x0003680001647983 */ /* 0x000f680000100800 */
[----:B------:R-:W0:Y:S04]  /*62e0*/  SHFL.BFLY PT, R9, R12, 0x1, 0x1f ;  /* 0x0c201f000c097f89 */ /* 0x000e2800000e0000 */
[----:B------:R-:W5:Y:S04]  /*62f0*/  LDL R102, [R1+0x36c] ;  /* 0x00036c0001667983 */ /* 0x000f680000100800 */
[----:B------:R-:W5:Y:S04]  /*6300*/  LDL R104, [R1+0x370] ;  /* 0x0003700001687983 */ /* 0x000f680000100800 */
[----:B------:R-:W5:Y:S04]  /*6310*/  LDL R106, [R1+0x374] ;  /* 0x00037400016a7983 */ /* 0x000f680000100800 */
[----:B------:R-:W5:Y:S04]  /*6320*/  LDL R108, [R1+0x378] ;  /* 0x00037800016c7983 */ /* 0x000f680000100800 */
[----:B------:R-:W5:Y:S01]  /*6330*/  LDL R110, [R1+0x37c] ;  /* 0x00037c00016e7983 */ /* 0x000f620000100800 */
[----:B0-----:R-:W-:-:S03]  /*6340*/  FMNMX.FTZ R14, R12, R9, !PT ;  /* 0x000000090c0e7209 */ /* 0x001fc60007810000 */
[----:B------:R-:W5:Y:S04]  /*6350*/  LDL R112, [R1+0x380] ;  /* 0x0003800001707983 */ /* 0x000f680000100800 */
[----:B------:R0:W-:Y:S04]  /*6360*/  STL [R1+0x440], R14 ;  /* 0x0004400e01007387 */ /* 0x0001e80000100800 */
[----:B------:R-:W5:Y:S04]  /*6370*/  LDL R119, [R1+0x440] ;  /* 0x0004400001777983 */ /* 0x000f680000100800 */
[----:B------:R-:W5:Y:S04]  /*6380*/  LDL.64 R8, [R1+0xa8] ;  /* 0x0000a80001087983 */ /* 0x000f680000100a00 */
        /* <DEDUP_REMOVED lines=40> */
[----:B--2---:R-:W-:Y:S04]  /*6610*/  STL [R1+0x284], R160 ;  /* 0x000284a001007387 */ /* 0x004fe80000100800 */
[----:B---3--:R-:W-:Y:S04]  /*6620*/  STL [R1+0x288], R162 ;  /* 0x000288a201007387 */ /* 0x008fe80000100800 */
[----:B----4-:R-:W-:Y:S04]  /*6630*/  STL [R1+0x28c], R164 ;  /* 0x00028ca401007387 */ /* 0x010fe80000100800 */
[----:B-----5:R-:W0:Y:S02]  /*6640*/  SHFL.BFLY PT, R10, R147, 0x2, 0x1f ;  /* 0x0c401f00930a7f89 */ /* 0x020e2400000e0000 */
[----:B0-----:R-:W-:-:S05]  /*6650*/  FMNMX.FTZ R149, R10, R147, !PT ;  /* 0x000000930a957209 */ /* 0x001fca0007810000 */
[----:B------:R-:W0:Y:S04]  /*6660*/  SHFL.BFLY PT, R10, R149, 0x1, 0x1f ;  /* 0x0c201f00950a7f89 */ /* 0x000e2800000e0000 */
[----:B------:R1:W-:Y:S04]  /*6670*/  STL [R1+0x294], R15 ;  /* 0x0002940f01007387 */ /* 0x0003e80000100800 */
[----:B------:R2:W-:Y:S01]  /*6680*/  STL [R1+0x298], R19 ;  /* 0x0002981301007387 */ /* 0x0005e20000100800 */
[----:B0-----:R-:W-:Y:S02]  /*6690*/  FMNMX.FTZ R10, R149, R10, !PT ;  /* 0x0000000a950a7209 */ /* 0x001fe40007810000 */
[----:B------:R-:W-:Y:S01]  /*66a0*/  FSETP.NEU.FTZ.AND P1, PT, R119, -INF , PT ;  /* 0xff8000007700780b */ /* 0x000fe20003f3d000 */
[----:B------:R-:W-:-:S02]  /*66b0*/  FMUL.FTZ R160, R14, R119 ;  /* 0x000000770ea07220 */ /* 0x000fc40000410000 */
[----:B-1----:R-:W-:-:S03]  /*66c0*/  FMUL.FTZ R15, R10, R14 ;  /* 0x0000000e0a0f7220 */ /* 0x002fc60000410000 */
[----:B------:R-:W-:Y:S02]  /*66d0*/  FSEL R160, R160, RZ, P1 ;  /* 0x000000ffa0a07208 */ /* 0x000fe40000800000 */
[----:B------:R-:W-:-:S04]  /*66e0*/  FSETP.NEU.FTZ.AND P1, PT, R10, -INF , PT ;  /* 0xff8000000a00780b */ /* 0x000fc80003f3d000 */
[----:B------:R-:W-:Y:S01]  /*66f0*/  FSEL R15, R15, RZ, P1 ;  /* 0x000000ff0f0f7208 */ /* 0x000fe20000800000 */
[----:B------:R0:W-:Y:S01]  /*6700*/  STL [R1+0x39c], R18 ;  /* 0x00039c1201007387 */ /* 0x0001e20000100800 */
[-CC-:B------:R-:W-:Y:S01]  /*6710*/  FFMA.FTZ R161, R143, R14.reuse, -R160.reuse ;  /* 0x0000000e8fa17223 */ /* 0x180fe200000108a0 */
[-CC-:B------:R-:W-:Y:S01]  /*6720*/  FFMA.FTZ R162, R141, R14.reuse, -R160.reuse ;  /* 0x0000000e8da27223 */ /* 0x180fe200000108a0 */
[-CC-:B------:R-:W-:Y:S01]  /*6730*/  FFMA.FTZ R163, R139, R14.reuse, -R160.reuse ;  /* 0x0000000e8ba37223 */ /* 0x180fe200000108a0 */
[----:B------:R1:W-:Y:S01]  /*6740*/  STL [R1+0x3f0], R20 ;  /* 0x0003f01401007387 */ /* 0x0003e20000100800 */
[-CC-:B------:R-:W-:Y:S01]  /*6750*/  FFMA.FTZ R164, R133, R14.reuse, -R15.reuse ;  /* 0x0000000e85a47223 */ /* 0x180fe2000001080f */
[-CC-:B------:R-:W-:Y:S01]  /*6760*/  FFMA.FTZ R165, R131, R14.reuse, -R15.reuse ;  /* 0x0000000e83a57223 */ /* 0x180fe2000001080f */
[-CC-:B--2---:R-:W-:Y:S01]  /*6770*/  FFMA.FTZ R19, R129, R14.reuse, -R15.reuse ;  /* 0x0000000e81137223 */ /* 0x184fe2000001080f */
[-C--:B0-----:R-:W-:Y:S01]  /*6780*/  FFMA.FTZ R18, R137, R14.reuse, -R160 ;  /* 0x0000000e89127223 */ /* 0x081fe200000108a0 */
[----:B-1----:R-:W-:Y:S01]  /*6790*/  FFMA.FTZ R20, R127, R14, -R15 ;  /* 0x0000000e7f147223 */ /* 0x002fe2000001080f */
        /* <DEDUP_REMOVED lines=12> */
[----:B------:R-:W-:-:S03]  /*6860*/  R2UR UR6, R8 ;  /* 0x00000000080672ca */ /* 0x000fc600000e0000 */
[----:B------:R4:W-:Y:S01]  /*6870*/  STL [R1+0x2bc], R41 ;  /* 0x0002bc2901007387 */ /* 0x0009e20000100800 */
[----:B--2---:R-:W-:-:S03]  /*6880*/  IMAD.MOV.U32 R27, RZ, RZ, R9 ;  /* 0x000000ffff1b7224 */ /* 0x004fc600078e0009 */
[----:B------:R2:W-:Y:S01]  /*6890*/  STL [R1+0x3f4], R38 ;  /* 0x0003f42601007387 */ /* 0x0005e20000100800 */
[----:B---3--:R-:W-:-:S03]  /*68a0*/  IMAD.MOV.U32 R39, RZ, RZ, R9 ;  /* 0x000000ffff277224 */ /* 0x008fc600078e0009 */
[----:B------:R3:W-:Y:S01]  /*68b0*/  STL [R1+0x3f8], R40 ;  /* 0x0003f82801007387 */ /* 0x0007e20000100800 */
[----:B----4-:R-:W-:-:S03]  /*68c0*/  IMAD.MOV.U32 R41, RZ, RZ, R9 ;  /* 0x000000ffff297224 */ /* 0x010fc600078e0009 */
[----:B------:R4:W-:Y:S01]  /*68d0*/  STL [R1+0x408], R26 ;  /* 0x0004081a01007387 */ /* 0x0009e20000100800 */
[C---:B--2---:R-:W-:Y:S01]  /*68e0*/  VIADD R38, R8.reuse, 0x80 ;  /* 0x0000008008267836 */ /* 0x044fe20000000000 */
[----:B0-----:R-:W-:Y:S02]  /*68f0*/  F2FP.F16.F32.PACK_AB R153, R165, R164 ;  /* 0x000000a4a599723e */ /* 0x001fe400000000ff */
[----:B------:R0:W-:Y:S01]  /*6900*/  STL [R1+0x27c], R152 ;  /* 0x00027c9801007387 */ /* 0x0001e20000100800 */
[----:B---3--:R-:W-:Y:S01]  /*6910*/  VIADD R40, R8, 0x100 ;  /* 0x0000010008287836 */ /* 0x008fe20000000000 */
[----:B-1----:R-:W-:Y:S02]  /*6920*/  F2FP.F16.F32.PACK_AB R155, R20, R19 ;  /* 0x00000013149b723e */ /* 0x002fe400000000ff */
[----:B------:R1:W-:Y:S01]  /*6930*/  STL [R1+0x280], R154 ;  /* 0x0002809a01007387 */ /* 0x0003e20000100800 */
[----:B----4-:R-:W-:Y:S01]  /*6940*/  VIADD R26, R8, 0x180 ;  /* 0x00000180081a7836 */ /* 0x010fe20000000000 */
[----:B------:R-:W-:-:S02]  /*6950*/  R2UR UR10, R38 ;  /* 0x00000000260a72ca */ /* 0x000fc400000e0000 */
[----:B0-----:R-:W-:Y:S01]  /*6960*/  F2FP.F16.F32.PACK_AB R152, R162, R161 ;  /* 0x000000a1a298723e */ /* 0x001fe200000000ff */
[----:B------:R-:W-:Y:S01]  /*6970*/  STL [R1+0x230], R114 ;  /* 0x0002307201007387 */ /* 0x000fe20000100800 */
[----:B-1----:R-:W-:-:S03]  /*6980*/  F2FP.F16.F32.PACK_AB R154, R18, R163 ;  /* 0x000000a3129a723e */ /* 0x002fc600000000ff */
[----:B------:R-:W-:Y:S01]  /*6990*/  STL [R1+0x234], R116 ;  /* 0x0002347401007387 */ /* 0x000fe20000100800 */
[----:B------:R-:W-:Y:S02]  /*69a0*/  R2UR UR11, R39 ;  /* 0x00000000270b72ca */ /* 0x000fe400000e0000 */
[----:B------:R-:W-:Y:S01]  /*69b0*/  R2UR UR14, R40 ;  /* 0x00000000280e72ca */ /* 0x000fe200000e0000 */
[----:B------:R-:W-:Y:S01]  /*69c0*/  STL [R1+0x238], R118 ;  /* 0x0002387601007387 */ /* 0x000fe20000100800 */
[----:B------:R-:W-:Y:S02]  /*69d0*/  R2UR UR15, R41 ;  /* 0x00000000290f72ca */ /* 0x000fe400000e0000 */
[----:B------:R-:W-:Y:S01]  /*69e0*/  R2UR UR18, R26 ;  /* 0x000000001a1272ca */ /* 0x000fe200000e0000 */
        /* <DEDUP_REMOVED lines=120> */
[----:B------:R-:W-:Y:S04]  /*7170*/  STL [R1+0x428], R12 ;  /* 0x0004280c01007387 */ /* 0x000fe80000100800 */
[----:B------:R2:W-:Y:S01]  /*7180*/  STL [R1+0x42c], R21 ;  /* 0x00042c1501007387 */ /* 0x0005e20000100800 */
[----:B------:R-:W-:Y:S08]  /*7190*/  MUFU.EX2 R156, R156 ;  /* 0x0000009c009c7308 */ /* 0x000ff00000000800 */
[----:B0-----:R-:W-:Y:S08]  /*71a0*/  MUFU.EX2 R11, R228 ;  /* 0x000000e4000b7308 */ /* 0x001ff00000000800 */
[----:B--2---:R-:W0:Y:S08]  /*71b0*/  MUFU.EX2 R21, R229 ;  /* 0x000000e500157308 */ /* 0x004e300000000800 */
[----:B------:R-:W2:Y:S08]  /*71c0*/  MUFU.EX2 R12, R227 ;  /* 0x000000e3000c7308 */ /* 0x000eb00000000800 */
[----:B------:R-:W3:Y:S08]  /*71d0*/  MUFU.EX2 R167, R167 ;  /* 0x000000a700a77308 */ /* 0x000ef00000000800 */
[----:B------:R-:W-:Y:S08]  /*71e0*/  MUFU.EX2 R168, R168 ;  /* 0x000000a800a87308 */ /* 0x000ff00000000800 */
[----:B------:R-:W4:Y:S01]  /*71f0*/  MUFU.EX2 R169, R169 ;  /* 0x000000a900a97308 */ /* 0x000f220000000800 */
        /* <DEDUP_REMOVED lines=10> */
[----:B------:R-:W5:Y:S08]  /*72a0*/  MUFU.EX2 R13, R13 ;  /* 0x0000000d000d7308 */ /* 0x000f700000000800 */
[----:B------:R-:W-:Y:S08]  /*72b0*/  MUFU.EX2 R170, R170 ;  /* 0x000000aa00aa7308 */ /* 0x000ff00000000800 */
[----:B------:R-:W1:Y:S08]  /*72c0*/  MUFU.EX2 R171, R171 ;  /* 0x000000ab00ab7308 */ /* 0x000e700000000800 */
[----:B------:R-:W-:Y:S01]  /*72d0*/  MUFU.EX2 R172, R172 ;  /* 0x000000ac00ac7308 */ /* 0x000fe20000000800 */
[----:B------:R-:W-:-:S02]  /*72e0*/  WARPGROUP.DEPBAR.LE gsb0, 0x0 ;  /* 0x00008000000079c5 */ /* 0x000fc40000010000 */
[----:B0-----:R-:W-:Y:S02]  /*72f0*/  F2FP.F16.F32.PACK_AB R152, R21, R166 ;  /* 0x000000a61598723e */ /* 0x001fe400000000ff */
[----:B--2---:R-:W-:Y:S02]  /*7300*/  F2FP.F16.F32.PACK_AB R154, R12, R11 ;  /* 0x0000000b0c9a723e */ /* 0x004fe400000000ff */
        /* <DEDUP_REMOVED lines=38> */
[----:B------:R-:W2:Y:S01]  /*7570*/  MUFU.EX2 R175, R175 ;  /* 0x000000af00af7308 */ /* 0x000ea20000000800 */
[----:B------:R-:W-:Y:S01]  /*7580*/  FADD.FTZ R162, R161, R162 ;  /* 0x000000a2a1a27221 */ /* 0x000fe20000010000 */
[-CC-:B------:R-:W-:Y:S01]  /*7590*/  FFMA.FTZ R158, R158, R14.reuse, -R160.reuse ;  /* 0x0000000e9e9e7223 */ /* 0x180fe200000108a0 */
[-CC-:B------:R-:W-:Y:S01]  /*75a0*/  FFMA.FTZ R159, R159, R14.reuse, -R160.reuse ;  /* 0x0000000e9f9f7223 */ /* 0x180fe200000108a0 */
[-C--:B------:R-:W-:Y:S01]  /*75b0*/  FFMA.FTZ R186, R186, R14.reuse, -R160 ;  /* 0x0000000ebaba7223 */ /* 0x080fe200000108a0 */
[----:B------:R-:W-:Y:S01]  /*75c0*/  FADD.FTZ R163, R163, R162 ;  /* 0x000000a2a3a37221 */ /* 0x000fe20000010000 */
[-CC-:B------:R-:W-:Y:S01]  /*75d0*/  FFMA.FTZ R187, R187, R14.reuse, -R160.reuse ;  /* 0x0000000ebbbb7223 */ /* 0x180fe200000108a0 */
[-CC-:B------:R-:W-:Y:S01]  /*75e0*/  FFMA.FTZ R188, R188, R14.reuse, -R15.reuse ;  /* 0x0000000ebcbc7223 */ /* 0x180fe2000001080f */
[-CC-:B------:R-:W-:Y:S01]  /*75f0*/  FFMA.FTZ R161, R219, R14.reuse, -R15.reuse ;  /* 0x0000000edba17223 */ /* 0x180fe2000001080f */
[-CC-:B------:R-:W-:Y:S01]  /*7600*/  FFMA.FTZ R162, R221, R14.reuse, -R15.reuse ;  /* 0x0000000edda27223 */ /* 0x180fe2000001080f */
        /* <DEDUP_REMOVED lines=10> */
[----:B------:R-:W3:Y:S08]  /*76b0*/  MUFU.EX2 R159, R159 ;  /* 0x0000009f009f7308 */ /* 0x000ef00000000800 */
[----:B------:R-:W-:Y:S08]  /*76c0*/  MUFU.EX2 R186, R186 ;  /* 0x000000ba00ba7308 */ /* 0x000ff00000000800 */
[----:B------:R-:W4:Y:S08]  /*76d0*/  MUFU.EX2 R187, R187 ;  /* 0x000000bb00bb7308 */ /* 0x000f300000000800 */
[----:B------:R-:W-:Y:S08]  /*76e0*/  MUFU.EX2 R188, R188 ;  /* 0x000000bc00bc7308 */ /* 0x000ff00000000800 */
[----:B------:R-:W4:Y:S08]  /*76f0*/  MUFU.EX2 R161, R161 ;  /* 0x000000a100a17308 */ /* 0x000f300000000800 */
[----:B------:R-:W-:Y:S08]  /*7700*/  MUFU.EX2 R160, R220 ;  /* 0x000000dc00a07308 */ /* 0x000ff00000000800 */
[----:B------:R-:W4:Y:S01]  /*7710*/  MUFU.EX2 R162, R162 ;  /* 0x000000a200a27308 */ /* 0x000f220000000800 */
[----:B------:R-:W-:-:S02]  /*7720*/  WARPGROUP.DEPBAR.LE gsb0, 0x0 ;  /* 0x00008000000079c5 */ /* 0x000fc40000010000 */
[----:B-----5:R-:W-:Y:S02]  /*7730*/  F2FP.F16.F32.PACK_AB R152, R13, R157 ;  /* 0x0000009d0d98723e */ /* 0x020fe400000000ff */
[----:B-1----:R-:W-:Y:S02]  /*7740*/  F2FP.F16.F32.PACK_AB R154, R171, R170 ;  /* 0x000000aaab9a723e */ /* 0x002fe400000000ff */
[----:B0-----:R-:W-:Y:S02]  /*7750*/  F2FP.F16.F32.PACK_AB R153, R173, R172 ;  /* 0x000000acad99723e */ /* 0x001fe400000000ff */
[----:B--2---:R-:W-:Y:S01]  /*7760*/  F2FP.F16.F32.PACK_AB R155, R175, R174 ;  /* 0x000000aeaf9b723e */ /* 0x004fe200000000ff */
        /* <DEDUP_REMOVED lines=35> */
[----:B------:R-:W-:Y:S01]  /*79a0*/  FADD.FTZ R163, R18, R163 ;  /* 0x000000a312a37221 */ /* 0x000fe20000010000 */
[-CC-:B------:R-:W-:Y:S01]  /*79b0*/  FFMA.FTZ R176, R176, R14.reuse, -R15.reuse ;  /* 0x0000000eb0b07223 */ /* 0x180fe2000001080f */
[-CC-:B------:R-:W-:Y:S01]  /*79c0*/  FFMA.FTZ R178, R178, R14.reuse, -R15.reuse ;  /* 0x0000000eb2b27223 */ /* 0x180fe2000001080f */
[-CC-:B------:R-:W-:Y:S01]  /*79d0*/  FFMA.FTZ R179, R179, R14.reuse, -R15.reuse ;  /* 0x0000000eb3b37223 */ /* 0x180fe2000001080f */
[----:B------:R-:W-:Y:S08]  /*79e0*/  MUFU.EX2 R195, R195 ;  /* 0x000000c300c37308 */ /* 0x000ff00000000800 */
[----:B------:R-:W0:Y:S08]  /*79f0*/  MUFU.EX2 R218, R218 ;  /* 0x000000da00da7308 */ /* 0x000e300000000800 */
[----:B------:R-:W-:Y:S08]  /*7a00*/  MUFU.EX2 R189, R189 ;  /* 0x000000bd00bd7308 */ /* 0x000ff00000000800 */
[----:B------:R-:W1:Y:S08]  /*7a10*/  MUFU.EX2 R203, R203 ;  /* 0x000000cb00cb7308 */ /* 0x000e700000000800 */
[----:B------:R-:W-:Y:S01]  /*7a20*/  MUFU.EX2 R18, R176 ;  /* 0x000000b000127308 */ /* 0x000fe20000000800 */
[-CC-:B------:R-:W-:Y:S01]  /*7a30*/  FFMA.FTZ R180, R180, R14.reuse, -R15.reuse ;  /* 0x0000000eb4b47223 */ /* 0x180fe2000001080f */
[-CC-:B------:R-:W-:Y:S01]  /*7a40*/  FFMA.FTZ R181, R181, R14.reuse, -R15.reuse ;  /* 0x0000000eb5b57223 */ /* 0x180fe2000001080f */
[-CC-:B------:R-:W-:Y:S01]  /*7a50*/  FFMA.FTZ R182, R182, R14.reuse, -R15.reuse ;  /* 0x0000000eb6b67223 */ /* 0x180fe2000001080f */
[----:B------:R-:W-:Y:S01]  /*7a60*/  FFMA.FTZ R183, R183, R14, -R15 ;  /* 0x0000000eb7b77223 */ /* 0x000fe2000001080f */
[----:B------:R-:W-:-:S02]  /*7a70*/  WARPGROUP.DEPBAR.LE gsb0, 0x0 ;  /* 0x00008000000079c5 */ /* 0x000fc40000010000 */
[----:B---3--:R-:W-:Y:S02]  /*7a80*/  F2FP.F16.F32.PACK_AB R152, R159, R158 ;  /* 0x0000009e9f98723e */ /* 0x008fe400000000ff */
[----:B----4-:R-:W-:Y:S02]  /*7a90*/  F2FP.F16.F32.PACK_AB R154, R187, R186 ;  /* 0x000000babb9a723e */ /* 0x010fe400000000ff */
[----:B------:R-:W-:Y:S02]  /*7aa0*/  F2FP.F16.F32.PACK_AB R153, R161, R188 ;  /* 0x000000bca199723e */ /* 0x000fe400000000ff */
[----:B------:R-:W-:Y:S01]  /*7ab0*/  F2FP.F16.F32.PACK_AB R155, R162, R160 ;  /* 0x000000a0a29b723e */ /* 0x000fe200000000ff */
        /* <DEDUP_REMOVED lines=32> */
[----:B--2---:R-:W-:-:S06]  /*7cc0*/  WARPGROUP.ARRIVE ;  /* 0x00000000000079c5 */ /* 0x004fcc0000000000 */
[----:B------:R-:W-:Y:S01]  /*7cd0*/  HGMMA.64x256x16.F32 R24, R152, gdesc[UR16].tnspB, R24, gsb0 ;  /* 0x43e0001098187df0 */ /* 0x000fe20008000818 */
[----:B------:R-:W-:Y:S08]  /*7ce0*/  MUFU.EX2 R214, R214 ;  /* 0x000000d600d67308 */ /* 0x000ff00000000800 */
[----:B------:R-:W-:Y:S08]  /*7cf0*/  MUFU.EX2 R215, R215 ;  /* 0x000000d700d77308 */ /* 0x000ff00000000800 */
[----:B------:R-:W-:Y:S08]  /*7d00*/  MUFU.EX2 R180, R180 ;  /* 0x000000b400b47308 */ /* 0x000ff00000000800 */
[----:B------:R-:W-:Y:S08]  /*7d10*/  MUFU.EX2 R181, R181 ;  /* 0x000000b500b57308 */ /* 0x000ff00000000800 */
[----:B------:R-:W-:Y:S08]  /*7d20*/  MUFU.EX2 R182, R182 ;  /* 0x000000b600b67308 */ /* 0x000ff00000000800 */
[----:B------:R-:W-:Y:S01]  /*7d30*/  MUFU.EX2 R183, R183 ;  /* 0x000000b700b77308 */ /* 0x000fe20000000800 */
[----:B------:R-:W-:-:S02]  /*7d40*/  WARPGROUP.DEPBAR.LE gsb0, 0x0 ;  /* 0x00008000000079c5 */ /* 0x000fc40000010000 */
[----:B------:R-:W-:Y:S01]  /*7d50*/  FADD.FTZ R153, R19, R164 ;  /* 0x000000a413997221 */ /* 0x000fe20000010000 */
[----:B------:R-:W-:Y:S01]  /*7d60*/  FFMA.FTZ R19, R177, R14, -R15 ;  /* 0x0000000eb1137223 */ /* 0x000fe2000001080f */
[----:B------:R-:W-:Y:S02]  /*7d70*/  FADD.FTZ R164, R166, R163 ;  /* 0x000000a3a6a47221 */ /* 0x000fe40000010000 */
[----:B------:R-:W-:Y:S02]  /*7d80*/  FADD.FTZ R153, R20, R153 ;  /* 0x0000009914997221 */ /* 0x000fe40000010000 */
[----:B------:R-:W-:Y:S01]  /*7d90*/  FADD.FTZ R164, R21, R164 ;  /* 0x000000a415a47221 */ /* 0x000fe20000010000 */
[----:B------:R-:W2:Y:S08]  /*7da0*/  MUFU.EX2 R19, R19 ;  /* 0x0000001300137308 */ /* 0x000eb00000000800 */
[----:B------:R-:W-:Y:S08]  /*7db0*/  MUFU.EX2 R20, R178 ;  /* 0x000000b200147308 */ /* 0x000ff00000000800 */
[----:B------:R-:W3:Y:S01]  /*7dc0*/  MUFU.EX2 R21, R179 ;  /* 0x000000b300157308 */ /* 0x000ee20000000800 */
[----:B------:R-:W-:-:S02]  /*7dd0*/  VIADD R14, R8, 0x200 ;  /* 0x00000200080e7836 */ /* 0x000fc40000000000 */
[----:B------:R-:W-:Y:S02]  /*7de0*/  IMAD.MOV.U32 R15, RZ, RZ, R9 ;  /* 0x000000ffff0f7224 */ /* 0x000fe400078e0009 */
[----:B------:R-:W-:Y:S01]  /*7df0*/  FADD.FTZ R156, R156, R153 ;  /* 0x000000999c9c7221 */ /* 0x000fe20000010000 */
[----:B------:R-:W-:Y:S02]  /*7e00*/  R2UR UR6, R14 ;  /* 0x000000000e0672ca */ /* 0x000fe400000e0000 */
[----:B------:R-:W-:Y:S02]  /*7e10*/  R2UR UR7, R15 ;  /* 0x000000000f0772ca */ /* 0x000fe400000e0000 */
[----:B0-----:R-:W-:Y:S02]  /*7e20*/  F2FP.F16.F32.PACK_AB R152, R218, R195 ;  /* 0x000000c3da98723e */ /* 0x001fe400000000ff */
[----:B-1----:R-:W-:Y:S02]  /*7e30*/  F2FP.F16.F32.PACK_AB R154, R203, R189 ;  /* 0x000000bdcb9a723e */ /* 0x002fe400000000ff */
[----:B--2---:R-:W-:-:S02]  /*7e40*/  F2FP.F16.F32.PACK_AB R153, R19, R18 ;  /* 0x000000121399723e */ /* 0x004fc400000000ff */
        /* <DEDUP_REMOVED lines=36> */
[----:B------:R-:W1:Y:S01]  /*8090*/  MUFU.EX2 R14, R217 ;  /* 0x000000d9000e7308 */ /* 0x000e620000000800 */
[----:B------:R-:W-:Y:S01]  /*80a0*/  VIADD R8, R8, 0x280 ;  /* 0x0000028008087836 */ /* 0x000fe20000000000 */
[----:B------:R-:W-:-:S04]  /*80b0*/  R2UR UR7, R9 ;  /* 0x00000000090772ca */ /* 0x000fc800000e0000 */
[----:B------:R-:W-:Y:S01]  /*80c0*/  R2UR UR6, R8 ;  /* 0x00000000080672ca */ /* 0x000fe200000e0000 */
[----:B------:R-:W-:Y:S01]  /*80d0*/  FADD.FTZ R11, R11, R164 ;  /* 0x000000a40b0b7221 */ /* 0x000fe20000010000 */
[----:B------:R-:W2:Y:S01]  /*80e0*/  @!P0 LDL.64 R8, [R1+0x68] ;  /* 0x0000680001088983 */ /* 0x000ea20000100a00 */
[----:B------:R-:W-:Y:S02]  /*80f0*/  FADD.FTZ R167, R167, R156 ;  /* 0x0000009ca7a77221 */ /* 0x000fe40000010000 */
[----:B------:R-:W-:Y:S02]  /*8100*/  FADD.FTZ R156, R12, R11 ;  /* 0x0000000b0c9c7221 */ /* 0x000fe40000010000 */
[----:B------:R-:W3:Y:S01]  /*8110*/  @!P0 LDL R11, [R1+0x218] ;  /* 0x00021800010b8983 */ /* 0x000ee20000100800 */
[----:B------:R-:W-:Y:S01]  /*8120*/  FADD.FTZ R168, R168, R167 ;  /* 0x000000a7a8a87221 */ /* 0x000fe20000010000 */
[----:B------:R-:W-:-:S03]  /*8130*/  FADD.FTZ R156, R157, R156 ;  /* 0x0000009c9d9c7221 */ /* 0x000fc60000010000 */
[----:B------:R-:W-:Y:S01]  /*8140*/  FADD.FTZ R169, R169, R168 ;  /* 0x000000a8a9a97221 */ /* 0x000fe20000010000 */
[----:B------:R-:W-:Y:S02]  /*8150*/  WARPGROUP.DEPBAR.LE gsb0, 0x0 ;  /* 0x00008000000079c5 */ /* 0x000fe40000010000 */
[----:B0-----:R-:W-:Y:S02]  /*8160*/  F2FP.F16.F32.PACK_AB R152, R15, R214 ;  /* 0x000000d60f98723e */ /* 0x001fe400000000ff */
[----:B-1----:R-:W-:Y:S02]  /*8170*/  F2FP.F16.F32.PACK_AB R154, R14, R215 ;  /* 0x000000d70e9a723e */ /* 0x002fe400000000ff */
        /* <DEDUP_REMOVED lines=238> */
[----:B------:R1:W-:Y:S04]  /*9060*/  STL [R1+0x444], R10 ;  /* 0x0004440a01007387 */ /* 0x0003e80000100800 */
        /* <DEDUP_REMOVED lines=152> */
.L_x_12465:
[----:B------:R-:W-:-:S13]  /*99f0*/  ISETP.NE.AND P1, PT, R5, 0x1, PT ;  /* 0x000000010500780c */ /* 0x000fda0003f25270 */
[----:B------:R-:W-:-:S05]  /*9a00*/  @P1 IMAD.HI.U32 R2, R6, R2, RZ ;  /* 0x0000000206021227 */ /* 0x000fca00078e00ff */
[----:B------:R-:W-:-:S07]  /*9a10*/  @P1 SHF.R.U32.HI R6, RZ, R3, R2 ;  /* 0x00000003ff061219 */ /* 0x000fce0000011602 */
.L_x_12466:
[----:B------:R-:W-:Y:S05]  /*9a20*/  BSYNC B0 ;  /* 0x0000000000007941 */ /* 0x000fea0003800000 */
.L_x_12464:
[----:B------:R-:W-:-:S05]  /*9a30*/  IMAD R5, R6, R5, R5 ;  /* 0x0000000506057224 */ /* 0x000fca00078e0205 */
[----:B------:R-:W-:-:S07]  /*9a40*/  VIMNMX R4, R4, R5, PT ;  /* 0x0000000504047248 */ /* 0x000fce0003fe0100 */
.L_x_12463:
        /* <DEDUP_REMOVED lines=8> */
.L_x_12471:
[----:B------:R-:W-:Y:S01]  /*9ad0*/  BSSY B0, `(.L_x_12470) ;  /* 0x0000004000007945 */ /* 0x000fe20003800000 */
[----:B------:R-:W-:Y:S01]  /*9ae0*/  VIADD R0, R16, 0x178 ;  /* 0x0000017810007836 */ /* 0x000fe20000000000 */
[----:B------:R-:W-:-:S07]  /*9af0*/  MOV R214, 0x9b10 ;  /* 0x00009b1000d67802 */ /* 0x000fce0000000f00 */
[----:B------:R-:W-:Y:S05]  /*9b00*/  CALL.REL.NOINC `($_ZN7cutlass13device_kernelIN5flash11enable_sm90INS1_16FlashAttnFwdSm90INS1_25CollectiveMainloopFwdSm90ILi2EN4cute5tupleIJNS5_1CILi1EEES8_S8_EEENS6_IJNS7_ILi128EEENS7_ILi96EEENS7_ILi64EEEEEELi256ENS_6half_tEfNS_4arch4Sm90ELb0ELb1ELb1ELb1ELb0ELb0ELb1ELb1ELb0ELb1ELb0ELb0EEENS1_21CollectiveEpilogueFwdINS6_IJSA_NS7_ILi256EEESB_EEES9_SE_SG_Li256ELb1ELb1ELb0ELb0EEENS1_36VarlenDynamicPersistentTileSchedulerILi128ELi96ELi256ELi128ELb0ELb1ELb1ELb1ELb0ELb1EEEEEEEEEvNT_6ParamsE$_ZZN5flash25CollectiveMainloopFwdSm90ILi2EN4cute5tupleIJNS1_1CILi1EEES4_S4_EEENS2_IJNS3_ILi128EEENS3_ILi96EEENS3_ILi64EEEEEELi256EN7cutlass6half_tEfNSA_4arch4Sm90ELb0ELb1ELb1ELb1ELb0ELb0ELb1ELb1ELb0ELb1ELb0ELb0EE3mmaINS_16FlashAttnFwdSm90ISE_NS_21CollectiveEpilogueFwdINS2_IJS6_NS3_ILi256EEES7_EEES5_SB_SD_Li256ELb1ELb1ELb0ELb0EEENS_36VarlenDynamicPersistentTileSchedulerILi128ELi96ELi256ELi128ELb0ELb1ELb1ELb1ELb0ELb1EEEE13SharedStorageENS1_6TensorINS1_11ArrayEngineIfLm128EEENS1_6LayoutINS2_IJNS2_IJNS3_ILi2EEEST_NS3_ILi32EEEEEES4_S4_EEENS2_IJNS2_IJS4_ST_NS3_ILi4EEEEEENS3_ILi0EEESZ_EEEEEEENS_7SoftmaxILi2ELi0EEEEEbRKNSE_6ParamsENSA_25PipelineTmaAsyncNoClusterILi2ENSA_16PipelineTmaAsyncILi2EEEEES1B_RNSA_13PipelineStateILj2EEERT0_RT1_iRiRKNS_16SeqlenInfoQKNewKILb1ELb0EEENS2_IJiiiiEEERT_ENKUliT_T0_T1_E_clIZSF_ISO_S12_S14_EbS17_S1B_S1B_S1E_S1G_S1I_iS1J_S1N_S1O_S1Q_EUlRS1R_iE1_NS3_ILb0EEENS3_ILb1EEEEEDaiS1R_S1S_S1T_) ;  /* 0x0000023000687944 */ /* 0x000fea0003c00000 */
[----:B------:R-:W-:Y:S05]  /*9b10*/  BSYNC B0 ;  /* 0x0000000000007941 */ /* 0x000fea0003800000 */
.L_x_12470:
[C---:B------:R-:W-:Y:S01]  /*9b20*/  ISETP.GT.AND P1, PT, R10.reuse, R189, PT ;  /* 0x000000bd0a00720c */ /* 0x040fe20003f24270 */
[----:B------:R-:W-:-:S12]  /*9b30*/  VIADD R10, R10, 0xffffffff ;  /* 0xffffffff0a0a7836 */ /* 0x000fd80000000000 */
[----:B------:R-:W-:Y:S05]  /*9b40*/  @P1 BRA `(.L_x_12471) ;  /* 0xfffffffc00e01947 */ /* 0x000fea000383ffff */
[----:B------:R-:W-:Y:S05]  /*9b50*/  BSYNC B1 ;  /* 0x0000000000017941 */ /* 0x000fea0003800000 */
.L_x_12469:
[----:B------:R-:W2:Y:S02]  /*9b60*/  LDL R0, [R1+0x70] ;  /* 0x0000700001007983 */ /* 0x000ea40000100800 */
[----:B--2---:R-:W-:-:S07]  /*9b70*/  IMAD.SHL.U32 R0, R0, 0x80, RZ ;  /* 0x0000008000007824 */ /* 0x004fce00078e00ff */
.L_x_12468:
[----:B------:R-:W-:Y:S05]  /*9b80*/  BSYNC B2 ;  /* 0x0000000000027941 */ /* 0x000fea0003800000 */
.L_x_12467:
        /* <DEDUP_REMOVED lines=23> */
.L_x_12474:
[----:B------:R-:W-:-:S13]  /*9d00*/  ISETP.NE.AND P1, PT, R7, 0x1, PT ;  /* 0x000000010700780c */ /* 0x000fda0003f25270 */
[----:B------:R-:W0:Y:S02]  /*9d10*/  @P1 LDC.64 R4, c[0x0][0xae0] ;  /* 0x0002b800ff041b82 */ /* 0x000e240000000a00 */
[----:B0-----:R-:W-:-:S05]  /*9d20*/  @P1 IMAD.HI.U32 R4, R0, R4, RZ ;  /* 0x0000000400041227 */ /* 0x001fca00078e00ff */
[----:B------:R-:W-:-:S07]  /*9d30*/  @P1 SHF.R.U32.HI R0, RZ, R5, R4 ;  /* 0x00000005ff001219 */ /* 0x000fce0000011604 */
.L_x_12475:
[----:B------:R-:W-:Y:S05]  /*9d40*/  BSYNC B0 ;  /* 0x0000000000007941 */ /* 0x000fea0003800000 */
.L_x_12473:
[----:B------:R-:W-:-:S05]  /*9d50*/  IMAD R3, R0, R7, RZ ;  /* 0x0000000700037224 */ /* 0x000fca00078e02ff */
[----:B------:R-:W-:-:S07]  /*9d60*/  VIMNMX R2, R2, R3, !PT ;  /* 0x0000000302027248 */ /* 0x000fce0007fe0100 */
.L_x_12472:
[----:B------:R-:W-:-:S04]  /*9d70*/  VIADD R2, R2, 0x5f ;  /* 0x0000005f02027836 */ /* 0x000fc80000000000 */
[----:B------:R-:W-:-:S05]  /*9d80*/  IMAD.HI R2, R2, 0x2aaaaaab, RZ ;  /* 0x2aaaaaab02027827 */ /* 0x000fca00078e02ff */
[----:B------:R-:W-:-:S04]  /*9d90*/  SHF.R.U32.HI R3, RZ, 0x1f, R2 ;  /* 0x0000001fff037819 */ /* 0x000fc80000011602 */
[----:B------:R-:W-:-:S04]  /*9da0*/  LEA.HI.SX32 R2, R2, R3, 0x1c ;  /* 0x0000000302027211 */ /* 0x000fc800078fe2ff */
[----:B------:R-:W-:-:S04]  /*9db0*/  VIMNMX R2, R2, UR45, !PT ;  /* 0x0000002d02027c48 */ /* 0x000fc8000ffe0100 */
[----:B------:R-:W-:-:S13]  /*9dc0*/  ISETP.GE.AND P1, PT, R10, R2, PT ;  /* 0x000000020a00720c */ /* 0x000fda0003f26270 */
[----:B------:R-:W-:Y:S05]  /*9dd0*/  @!P1 BRA `(.L_x_12476) ;  /* 0x0000009c00709947 */ /* 0x000fea0003800000 */
.L_x_12493:
        /* <DEDUP_REMOVED lines=24> */
.L_x_12478:
[----:B------:R-:W-:Y:S05]  /*9f60*/  BSYNC B0 ;  /* 0x0000000000007941 */ /* 0x000fea0003800000 */
.L_x_12477:
        /* <DEDUP_REMOVED lines=13> */
.L_x_12480:
[----:B------:R-:W-:Y:S05]  /*a040*/  BSYNC B0 ;  /* 0x0000000000007941 */ /* 0x000fea0003800000 */
.L_x_12479:
        /* <DEDUP_REMOVED lines=8> */
.L_x_12482:
[----:B------:R-:W-:Y:S05]  /*a0d0*/  BSYNC B0 ;  /* 0x0000000000007941 */ /* 0x000fea0003800000 */
.L_x_12481:
        /* <DEDUP_REMOVED lines=59> */
.L_x_12485:
[----:B------:R-:W-:Y:S05]  /*a490*/  BSYNC B0 ;  /* 0x0000000000007941 */ /* 0x000fea0003800000 */
.L_x_12484:
        /* <DEDUP_REMOVED lines=10> */
.L_x_12487:
[----:B------:R-:W-:Y:S05]  /*a540*/  BSYNC B0 ;  /* 0x0000000000007941 */ /* 0x000fea0003800000 */
.L_x_12486:
[----:B------:R-:W-:Y:S04]  /*a550*/  BSSY B0, `(.L_x_12488) ;  /* 0x0000006000007945 */ /* 0x000fe80003800000 */
[----:B-1----:R-:W-:Y:S05]  /*a560*/  @P2 BRA `(.L_x_12489) ;  /* 0x0000000000102947 */ /* 0x002fea0003800000 */
[----:B-----5:R-:W-:Y:S01]  /*a570*/  IMAD R4, R4, 0x8, R6 ;  /* 0x0000000804047824 */ /* 0x020fe200078e0206 */
[----:B------:R-:W-:-:S04]  /*a580*/  SHF.L.U32 R5, R5, 0x1f, RZ ;  /* 0x0000001f05057819 */ /* 0x000fc800000006ff */
[----:B------:R-:W1:Y:S02]  /*a590*/  SYNCS.PHASECHK.TRANS64.TRYWAIT P2, [R4+URZ], R5 ;  /* 0x00000005040075a7 */ /* 0x000e64000804017f */
[----:B-1----:R-:W-:Y:S05]  /*a5a0*/  @!P2 BRA `(.L_x_12490) ;  /* 0x000001fc0040a947 */ /* 0x002fea0003800000 */
.L_x_12489:
[----:B------:R-:W-:Y:S05]  /*a5b0*/  BSYNC B0 ;  /* 0x0000000000007941 */ /* 0x000fea0003800000 */
.L_x_12488:
        /* <DEDUP_REMOVED lines=261> */
[----:B------:R-:W-:-:S04]  /*b610*/  FMUL.FTZ R11, R28, R9 ;  /* 0x000000091c0b7220 */ /* 0x000fc80000410000 */
[----:B------:R-:W3:Y:S01]  /*b620*/  MUFU.TANH R7, R7 ;  /* 0x0000000700077308 */ /* 0x000ee20000002400 */
[-C--:B------:R-:W-:Y:S01]  /*b630*/  FMUL.FTZ R20, R29, R9.reuse ;  /* 0x000000091d147220 */ /* 0x080fe20000410000 */
[----:B------:R-:W-:-:S06]  /*b640*/  FMUL.FTZ R28, R32, R9 ;  /* 0x00000009201c7220 */ /* 0x000fcc0000410000 */
[----:B------:R-:W2:Y:S01]  /*b650*/  MUFU.TANH R8, R8 ;  /* 0x0000000800087308 */ /* 0x000ea20000002400 */
[-C--:B------:R-:W-:Y:S01]  /*b660*/  FMUL.FTZ R122, R30, R9.reuse ;  /* 0x000000091e7a7220 */ /* 0x080fe20000410000 */
[----:B------:R-:W-:-:S06]  /*b670*/  FMUL.FTZ R30, R33, R9 ;  /* 0x00000009211e7220 */ /* 0x000fcc0000410000 */
[----:B------:R3:W0:Y:S01]  /*b680*/  MUFU.TANH R12, R11 ;  /* 0x0000000b000c7308 */ /* 0x0006220000002400 */
[----:B------:R-:W-:-:S07]  /*b690*/  FMUL.FTZ R32, R36, R9 ;  /* 0x0000000924207220 */ /* 0x000fce0000410000 */
[----:B------:R-:W1:Y:S01]  /*b6a0*/  MUFU.TANH R20, R20 ;  /* 0x0000001400147308 */ /* 0x000e620000002400 */
[----:B---3--:R-:W-:Y:S01]  /*b6b0*/  FMNMX.FTZ R11, R7, R4, !PT ;  /* 0x00000004070b7209 */ /* 0x008fe20007810000 */
[-C--:B------:R-:W-:Y:S01]  /*b6c0*/  FMUL.FTZ R36, R37, R9.reuse ;  /* 0x0000000925247220 */ /* 0x080fe20000410000 */
[-C--:B------:R-:W-:Y:S01]  /*b6d0*/  FMUL.FTZ R40, R40, R9.reuse ;  /* 0x0000000928287220 */ /* 0x080fe20000410000 */
[----:B------:R-:W-:-:S04]  /*b6e0*/  FMUL.FTZ R76, R41, R9 ;  /* 0x00000009294c7220 */ /* 0x000fc80000410000 */
[----:B------:R-:W3:Y:S01]  /*b6f0*/  MUFU.TANH R28, R28 ;  /* 0x0000001c001c7308 */ /* 0x000ee20000002400 */
[----:B--2---:R-:W-:Y:S01]  /*b700*/  FMNMX.FTZ R11, R8, R11, !PT ;  /* 0x0000000b080b7209 */ /* 0x004fe20007810000 */
[-C--:B------:R-:W-:Y:S01]  /*b710*/  FMUL.FTZ R78, R44, R9.reuse ;  /* 0x000000092c4e7220 */ /* 0x080fe20000410000 */
[-C--:B------:R-:W-:Y:S01]  /*b720*/  FMUL.FTZ R82, R45, R9.reuse ;  /* 0x000000092d527220 */ /* 0x080fe20000410000 */
[-C--:B------:R-:W-:Y:S01]  /*b730*/  FMUL.FTZ R84, R48, R9.reuse ;  /* 0x0000000930547220 */ /* 0x080fe20000410000 */
[-C--:B------:R-:W-:Y:S01]  /*b740*/  FMUL.FTZ R92, R49, R9.reuse ;  /* 0x00000009315c7220 */ /* 0x080fe20000410000 */
[-C--:B------:R-:W-:Y:S01]  /*b750*/  FMUL.FTZ R88, R52, R9.reuse ;  /* 0x0000000934587220 */ /* 0x080fe20000410000 */
[----:B------:R-:W-:Y:S01]  /*b760*/  FMUL.FTZ R60, R60, R9 ;  /* 0x000000093c3c7220 */ /* 0x000fe20000410000 */
[----:B------:R-:W2:Y:S01]  /*b770*/  MUFU.TANH R30, R30 ;  /* 0x0000001e001e7308 */ /* 0x000ea20000002400 */
[----:B0-----:R-:W-:Y:S01]  /*b780*/  FMNMX.FTZ R11, R12, R11, !PT ;  /* 0x0000000b0c0b7209 */ /* 0x001fe20007810000 */
[-C--:B------:R-:W-:Y:S01]  /*b790*/  FMUL.FTZ R74, R61, R9.reuse ;  /* 0x000000093d4a7220 */ /* 0x080fe20000410000 */
[-C--:B------:R-:W-:Y:S01]  /*b7a0*/  FMUL.FTZ R72, R64, R9.reuse ;  /* 0x0000000940487220 */ /* 0x080fe20000410000 */
[-C--:B------:R-:W-:Y:S01]  /*b7b0*/  FMUL.FTZ R80, R65, R9.reuse ;  /* 0x0000000941507220 */ /* 0x080fe20000410000 */
[-C--:B------:R-:W-:Y:S01]  /*b7c0*/  FMUL.FTZ R86, R68, R9.reuse ;  /* 0x0000000944567220 */ /* 0x080fe20000410000 */
[-C--:B------:R-:W-:Y:S01]  /*b7d0*/  FMUL.FTZ R90, R69, R9.reuse ;  /* 0x00000009455a7220 */ /* 0x080fe20000410000 */
[----:B------:R-:W-:Y:S01]  /*b7e0*/  FMUL.FTZ R6, R26, R9 ;  /* 0x000000091a067220 */ /* 0x000fe20000410000 */
[----:B------:R-:W0:Y:S01]  /*b7f0*/  MUFU.TANH R32, R32 ;  /* 0x0000002000207308 */ /* 0x000e220000002400 */
[----:B-1----:R-:W-:Y:S01]  /*b800*/  FMNMX.FTZ R11, R20, R11, !PT ;  /* 0x0000000b140b7209 */ /* 0x002fe20007810000 */
[-C--:B------:R-:W-:Y:S01]  /*b810*/  FMUL.FTZ R3, R27, R9.reuse ;  /* 0x000000091b037220 */ /* 0x080fe20000410000 */
[-C--:B------:R-:W-:Y:S01]  /*b820*/  FMUL.FTZ R132, R31, R9.reuse ;  /* 0x000000091f847220 */ /* 0x080fe20000410000 */
[-C--:B------:R-:W-:Y:S01]  /*b830*/  FMUL.FTZ R142, R34, R9.reuse ;  /* 0x00000009228e7220 */ /* 0x080fe20000410000 */
[-C--:B------:R-:W-:Y:S01]  /*b840*/  FMUL.FTZ R148, R35, R9.reuse ;  /* 0x0000000923947220 */ /* 0x080fe20000410000 */
[-C--:B------:R-:W-:Y:S01]  /*b850*/  FMUL.FTZ R182, R38, R9.reuse ;  /* 0x0000000926b67220 */ /* 0x080fe20000410000 */
[----:B------:R-:W-:Y:S01]  /*b860*/  FMUL.FTZ R176, R39, R9 ;  /* 0x0000000927b07220 */ /* 0x000fe20000410000 */
[----:B------:R-:W1:Y:S01]  /*b870*/  MUFU.TANH R36, R36 ;  /* 0x0000002400247308 */ /* 0x000e620000002400 */
[----:B---3--:R-:W-:Y:S01]  /*b880*/  FMNMX.FTZ R11, R28, R11, !PT ;  /* 0x0000000b1c0b7209 */ /* 0x008fe20007810000 */
[-C--:B------:R-:W-:Y:S01]  /*b890*/  FMUL.FTZ R166, R42, R9.reuse ;  /* 0x000000092aa67220 */ /* 0x080fe20000410000 */
[-C--:B------:R-:W-:Y:S01]  /*b8a0*/  FMUL.FTZ R158, R43, R9.reuse ;  /* 0x000000092b9e7220 */ /* 0x080fe20000410000 */
[-C--:B------:R-:W-:Y:S01]  /*b8b0*/  FMUL.FTZ R13, R46, R9.reuse ;  /* 0x000000092e0d7220 */ /* 0x080fe20000410000 */
[-C--:B------:R-:W-:Y:S01]  /*b8c0*/  FMUL.FTZ R18, R50, R9.reuse ;  /* 0x0000000932127220 */ /* 0x080fe20000410000 */
[-C--:B------:R-:W-:Y:S01]  /*b8d0*/  FMUL.FTZ R160, R51, R9.reuse ;  /* 0x0000000933a07220 */ /* 0x080fe20000410000 */
[----:B------:R-:W-:Y:S01]  /*b8e0*/  FMUL.FTZ R168, R54, R9 ;  /* 0x0000000936a87220 */ /* 0x000fe20000410000 */
        /* <DEDUP_REMOVED lines=13> */
[----:B------:R-:W-:Y:S01]  /*b9c0*/  FMUL.FTZ R79, R71, R9 ;  /* 0x00000009474f7220 */ /* 0x000fe20000410000 */
[----:B------:R-:W4:Y:S02]  /*b9d0*/  LD.E R37, desc[UR40][R16.64+0x248] ;  /* 0x0002482810257980 */ /* 0x000f24000c101900 */
[----:B------:R-:W0:Y:S01]  /*b9e0*/  MUFU.TANH R78, R78 ;  /* 0x0000004e004e7308 */ /* 0x000e220000002400 */
[----:B-1----:R-:W-:Y:S01]  /*b9f0*/  FMNMX.FTZ R11, R36, R11, !PT ;  /* 0x0000000b240b7209 */ /* 0x002fe20007810000 */
[----:B------:R-:W4:Y:S04]  /*ba00*/  LD.E R33, desc[UR40][R16.64+0x25c] ;  /* 0x00025c2810217980 */ /* 0x000f28000c101900 */
[----:B------:R-:W4:Y:S02]  /*ba10*/  LD.E R41, desc[UR40][R16.64+0x27c] ;  /* 0x00027c2810297980 */ /* 0x000f24000c101900 */
[----:B------:R-:W1:Y:S01]  /*ba20*/  MUFU.TANH R82, R82 ;  /* 0x0000005200527308 */ /* 0x000e620000002400 */
[----:B---3--:R-:W-:Y:S01]  /*ba30*/  FMNMX.FTZ R11, R40, R11, !PT ;  /* 0x0000000b280b7209 */ /* 0x008fe20007810000 */
[----:B------:R-:W-:Y:S01]  /*ba40*/  FMUL.FTZ R48, R56, R9 ;  /* 0x0000000938307220 */ /* 0x000fe20000410000 */
[----:B------:R-:W3:Y:S04]  /*ba50*/  LD.E R49, desc[UR40][R16.64+0x278] ;  /* 0x0002782810317980 */ /* 0x000ee8000c101900 */
[----:B------:R-:W3:Y:S01]  /*ba60*/  LD.E R45, desc[UR40][R16.64+0x28c] ;  /* 0x00028c28102d7980 */ /* 0x000ee2000c101900 */
[----:B------:R-:W1:Y:S01]  /*ba70*/  MUFU.TANH R84, R84 ;  /* 0x0000005400547308 */ /* 0x000e620000002400 */
[----:B--2---:R-:W-:-:S07]  /*ba80*/  FMNMX.FTZ R11, R76, R11, !PT ;  /* 0x0000000b4c0b7209 */ /* 0x004fce0007810000 */
[----:B------:R-:W2:Y:S01]  /*ba90*/  MUFU.TANH R92, R92 ;  /* 0x0000005c005c7308 */ /* 0x000ea20000002400 */
[----:B0-----:R-:W-:Y:S01]  /*baa0*/  FMNMX.FTZ R11, R78, R11, !PT ;  /* 0x0000000b4e0b7209 */ /* 0x001fe20007810000 */
[----:B------:R-:W-:Y:S01]  /*bab0*/  FMUL.FTZ R52, R57, R9 ;  /* 0x0000000939347220 */ /* 0x000fe20000410000 */
[----:B------:R-:W3:Y:S05]  /*bac0*/  LD.E R27, desc[UR40][R16.64+0x42c] ;  /* 0x00042c28101b7980 */ /* 0x000eea000c101900 */
[----:B------:R-:W0:Y:S01]  /*bad0*/  MUFU.TANH R88, R88 ;  /* 0x0000005800587308 */ /* 0x000e220000002400 */
[----:B-1----:R-:W-:Y:S01]  /*bae0*/  FMNMX.FTZ R11, R82, R11, !PT ;  /* 0x0000000b520b7209 */ /* 0x002fe20007810000 */
[----:B------:R-:W3:Y:S04]  /*baf0*/  LD.E R38, desc[UR40][R16.64+0x244] ;  /* 0x0002442810267980 */ /* 0x000ee8000c101900 */
[----:B------:R-:W3:Y:S02]  /*bb00*/  LD.E R34, desc[UR40][R16.64+0x250] ;  /* 0x0002502810227980 */ /* 0x000ee4000c101900 */
[----:B------:R-:W1:Y:S01]  /*bb10*/  MUFU.TANH R44, R44 ;  /* 0x0000002c002c7308 */ /* 0x000e620000002400 */
[----:B------:R-:W-:Y:S01]  /*bb20*/  FMNMX.FTZ R11, R84, R11, !PT ;  /* 0x0000000b540b7209 */ /* 0x000fe20007810000 */
[----:B------:R-:W3:Y:S04]  /*bb30*/  LD.E R46, desc[UR40][R16.64+0x270] ;  /* 0x00027028102e7980 */ /* 0x000ee8000c101900 */
[----:B------:R-:W3:Y:S02]  /*bb40*/  LD.E R42, desc[UR40][R16.64+0x274] ;  /* 0x00027428102a7980 */ /* 0x000ee4000c101900 */
[----:B------:R-:W1:Y:S01]  /*bb50*/  MUFU.TANH R48, R48 ;  /* 0x0000003000307308 */ /* 0x000e620000002400 */
[----:B--2---:R-:W-:Y:S01]  /*bb60*/  FMNMX.FTZ R11, R92, R11, !PT ;  /* 0x0000000b5c0b7209 */ /* 0x004fe20007810000 */
[----:B------:R-:W2:Y:S04]  /*bb70*/  LD.E R50, desc[UR40][R16.64+0x284] ;  /* 0x0002842810327980 */ /* 0x000ea8000c101900 */
[----:B------:R-:W2:Y:S02]  /*bb80*/  LD.E R54, desc[UR40][R16.64+0x290] ;  /* 0x0002902810367980 */ /* 0x000ea4000c101900 */
[----:B------:R-:W1:Y:S01]  /*bb90*/  MUFU.TANH R52, R52 ;  /* 0x0000003400347308 */ /* 0x000e620000002400 */
[----:B0-----:R-:W-:Y:S01]  /*bba0*/  FMNMX.FTZ R11, R88, R11, !PT ;  /* 0x0000000b580b7209 */ /* 0x001fe20007810000 */
[----:B------:R-:W2:Y:S06]  /*bbb0*/  LD.E R56, desc[UR40][R16.64+0x2a0] ;  /* 0x0002a02810387980 */ /* 0x000eac000c101900 */
[----:B------:R-:W0:Y:S01]  /*bbc0*/  MUFU.TANH R60, R60 ;  /* 0x0000003c003c7308 */ /* 0x000e220000002400 */
[----:B-1----:R-:W-:Y:S01]  /*bbd0*/  FMNMX.FTZ R11, R44, R11, !PT ;  /* 0x0000000b2c0b7209 */ /* 0x002fe20007810000 */
[----:B------:R-:W2:Y:S04]  /*bbe0*/  LD.E R58, desc[UR40][R16.64+0x2a4] ;  /* 0x0002a428103a7980 */ /* 0x000ea8000c101900 */
[----:B------:R-:W2:Y:S02]  /*bbf0*/  LD.E R61, desc[UR40][R16.64+0x2ac] ;  /* 0x0002ac28103d7980 */ /* 0x000ea4000c101900 */
[----:B------:R-:W1:Y:S01]  /*bc00*/  MUFU.TANH R74, R74 ;  /* 0x0000004a004a7308 */ /* 0x000e620000002400 */
[----:B------:R-:W-:Y:S01]  /*bc10*/  FMNMX.FTZ R11, R48, R11, !PT ;  /* 0x0000000b300b7209 */ /* 0x000fe20007810000 */
[----:B------:R-:W2:Y:S04]  /*bc20*/  LD.E R68, desc[UR40][R16.64+0x2b0] ;  /* 0x0002b02810447980 */ /* 0x000ea8000c101900 */
[----:B------:R-:W2:Y:S02]  /*bc30*/  LD.E R64, desc[UR40][R16.64+0x2c4] ;  /* 0x0002c42810407980 */ /* 0x000ea4000c101900 */
[----:B------:R-:W1:Y:S01]  /*bc40*/  MUFU.TANH R72, R72 ;  /* 0x0000004800487308 */ /* 0x000e620000002400 */
[----:B------:R-:W-:Y:S01]  /*bc50*/  FMNMX.FTZ R11, R52, R11, !PT ;  /* 0x0000000b340b7209 */ /* 0x000fe20007810000 */
        /* <DEDUP_REMOVED lines=11> */
[----:B------:R-:W2:Y:S03]  /*bd10*/  LD.E R39, desc[UR40][R16.64+0x23c] ;  /* 0x00023c2810277980 */ /* 0x000ea6000c101900 */
[----:B------:R-:W-:Y:S01]  /*bd20*/  FMNMX.FTZ R11, R80, R11, !PT ;  /* 0x0000000b500b7209 */ /* 0x000fe20007810000 */
[----:B------:R-:W2:Y:S02]  /*bd30*/  LD.E R35, desc[UR40][R16.64+0x24c] ;  /* 0x00024c2810237980 */ /* 0x000ea4000c101900 */
[----:B------:R-:W1:Y:S01]  /*bd40*/  MUFU.TANH R6, R6 ;  /* 0x0000000600067308 */ /* 0x000e620000002400 */
[----:B0-----:R-:W-:Y:S01]  /*bd50*/  FMNMX.FTZ R11, R86, R11, !PT ;  /* 0x0000000b560b7209 */ /* 0x001fe20007810000 */
[----:B------:R-:W2:Y:S04]  /*bd60*/  LD.E R51, desc[UR40][R16.64+0x26c] ;  /* 0x00026c2810337980 */ /* 0x000ea8000c101900 */
[----:B------:R-:W2:Y:S02]  /*bd70*/  LD.E R43, desc[UR40][R16.64+0x298] ;  /* 0x00029828102b7980 */ /* 0x000ea4000c101900 */
[----:B------:R-:W0:Y:S01]  /*bd80*/  MUFU.TANH R3, R3 ;  /* 0x0000000300037308 */ /* 0x000e220000002400 */
[----:B-1----:R-:W-:Y:S01]  /*bd90*/  FMNMX.FTZ R15, R90, R11, !PT ;  /* 0x0000000b5a0f7209 */ /* 0x002fe20007810000 */
[----:B------:R-:W2:Y:S06]  /*bda0*/  LD.E R63, desc[UR40][R16.64+0x29c] ;  /* 0x00029c28103f7980 */ /* 0x000eac000c101900 */
[----:B------:R-:W1:Y:S01]  /*bdb0*/  MUFU.TANH R122, R122 ;  /* 0x0000007a007a7308 */ /* 0x000e620000002400 */
[----:B------:R-:W1:Y:S01]  /*bdc0*/  SHFL.BFLY PT, R14, R15, 0x2, 0x1f ;  /* 0x0c401f000f0e7f89 */ /* 0x000e6200000e0000 */
[----:B------:R-:W-:-:S03]  /*bdd0*/  FMNMX.FTZ R24, R6, R5, !PT ;  /* 0x0000000506187209 */ /* 0x000fc60007810000 */
[----:B------:R-:W2:Y:S03]  /*bde0*/  LD.E R55, desc[UR40][R16.64+0x2a8] ;  /* 0x0002a82810377980 */ /* 0x000ea6000c101900 */
[----:B------:R-:W1:Y:S01]  /*bdf0*/  MUFU.TANH R132, R132 ;  /* 0x0000008400847308 */ /* 0x000e620000002400 */
[----:B0-----:R-:W-:Y:S01]  /*be00*/  FMNMX.FTZ R11, R3, R24, !PT ;  /* 0x00000018030b7209 */ /* 0x001fe20007810000 */
[----:B------:R-:W2:Y:S04]  /*be10*/  LD.E R59, desc[UR40][R16.64+0x2b8] ;  /* 0x0002b828103b7980 */ /* 0x000ea8000c101900 */
[----:B------:R-:W2:Y:S02]  /*be20*/  LD.E R57, desc[UR40][R16.64+0x2bc] ;  /* 0x0002bc2810397980 */ /* 0x000ea4000c101900 */
[----:B------:R-:W0:Y:S01]  /*be30*/  MUFU.TANH R142, R142 ;  /* 0x0000008e008e7308 */ /* 0x000e220000002400 */
[----:B-1----:R-:W-:Y:S01]  /*be40*/  FMNMX.FTZ R11, R122, R11, !PT ;  /* 0x0000000b7a0b7209 */ /* 0x002fe20007810000 */
[----:B------:R-:W2:Y:S04]  /*be50*/  LD.E R53, desc[UR40][R16.64+0x2c8] ;  /* 0x0002c82810357980 */ /* 0x000ea8000c101900 */
[----:B------:R-:W2:Y:S02]  /*be60*/  LD.E R71, desc[UR40][R16.64+0x2d8] ;  /* 0x0002d82810477980 */ /* 0x000ea4000c101900 */
[----:B------:R-:W1:Y:S01]  /*be70*/  MUFU.TANH R148, R148 ;  /* 0x0000009400947308 */ /* 0x000e620000002400 */
[----:B------:R-:W-:Y:S01]  /*be80*/  FMNMX.FTZ R11, R132, R11, !PT ;  /* 0x0000000b840b7209 */ /* 0x000fe20007810000 */
[----:B------:R-:W2:Y:S06]  /*be90*/  LD.E R67, desc[UR40][R16.64+0x2e8] ;  /* 0x0002e82810437980 */ /* 0x000eac000c101900 */
[----:B------:R-:W1:Y:S01]  /*bea0*/  MUFU.TANH R182, R182 ;  /* 0x000000b600b67308 */ /* 0x000e620000002400 */
[----:B0-----:R-:W-:-:S07]  /*beb0*/  FMNMX.FTZ R11, R142, R11, !PT ;  /* 0x0000000b8e0b7209 */ /* 0x001fce0007810000 */
[----:B------:R-:W0:Y:S01]  /*bec0*/  MUFU.TANH R176, R176 ;  /* 0x000000b000b07308 */ /* 0x000e220000002400 */
[----:B------:R-:W-:Y:S01]  /*bed0*/  FMNMX.FTZ R19, R15, R14, !PT ;  /* 0x0000000e0f137209 */ /* 0x000fe20007810000 */
[----:B------:R-:W-:Y:S01]  /*bee0*/  FMUL.FTZ R14, R47, R9 ;  /* 0x000000092f0e7220 */ /* 0x000fe20000410000 */
[----:B-1----:R-:W-:-:S05]  /*bef0*/  FMNMX.FTZ R11, R148, R11, !PT ;  /* 0x0000000b940b7209 */ /* 0x002fca0007810000 */
[----:B------:R-:W1:Y:S01]  /*bf00*/  MUFU.TANH R166, R166 ;  /* 0x000000a600a67308 */ /* 0x000e620000002400 */
[----:B------:R-:W-:-:S07]  /*bf10*/  FMNMX.FTZ R11, R182, R11, !PT ;  /* 0x0000000bb60b7209 */ /* 0x000fce0007810000 */
[----:B------:R-:W1:Y:S01]  /*bf20*/  MUFU.TANH R158, R158 ;  /* 0x0000009e009e7308 */ /* 0x000e620000002400 */
[----:B0-----:R-:W-:-:S07]  /*bf30*/  FMNMX.FTZ R11, R176, R11, !PT ;  /* 0x0000000bb00b7209 */ /* 0x001fce0007810000 */
[----:B------:R-:W0:Y:S01]  /*bf40*/  MUFU.TANH R13, R13 ;  /* 0x0000000d000d7308 */ /* 0x000e220000002400 */
[----:B-1----:R-:W-:-:S07]  /*bf50*/  FMNMX.FTZ R11, R166, R11, !PT ;  /* 0x0000000ba60b7209 */ /* 0x002fce0007810000 */
[----:B------:R-:W-:Y:S08]  /*bf60*/  MUFU.TANH R18, R18 ;  /* 0x0000001200127308 */ /* 0x000ff00000002400 */
[----:B------:R-:W-:Y:S08]  /*bf70*/  MUFU.TANH R160, R160 ;  /* 0x000000a000a07308 */ /* 0x000ff00000002400 */
[----:B------:R-:W-:Y:S08]  /*bf80*/  MUFU.TANH R168, R168 ;  /* 0x000000a800a87308 */ /* 0x000ff00000002400 */
[----:B------:R-:W-:Y:S08]  /*bf90*/  MUFU.TANH R174, R174 ;  /* 0x000000ae00ae7308 */ /* 0x000ff00000002400 */
[----:B------:R-:W-:Y:S08]  /*bfa0*/  MUFU.TANH R218, R218 ;  /* 0x000000da00da7308 */ /* 0x000ff00000002400 */
[----:B------:R-:W-:Y:S08]  /*bfb0*/  MUFU.TANH R220, R220 ;  /* 0x000000dc00dc7308 */ /* 0x000ff00000002400 */
[----:B------:R-:W-:Y:S01]  /*bfc0*/  MUFU.TANH R228, R228 ;  /* 0x000000e400e47308 */ /* 0x000fe20000002400 */
[----:B------:R-:W1:Y:S07]  /*bfd0*/  SHFL.BFLY PT, R26, R19, 0x1, 0x1f ;  /* 0x0c201f00131a7f89 */ /* 0x000e6e00000e0000 */
[----:B------:R-:W-:Y:S08]  /*bfe0*/  MUFU.TANH R236, R236 ;  /* 0x000000ec00ec7308 */ /* 0x000ff00000002400 */
[----:B------:R-:W-:Y:S08]  /*bff0*/  MUFU.TANH R73, R73 ;  /* 0x0000004900497308 */ /* 0x000ff00000002400 */
[----:B------:R-:W-:Y:S08]  /*c000*/  MUFU.TANH R75, R75 ;  /* 0x0000004b004b7308 */ /* 0x000ff00000002400 */
[----:B------:R-:W-:Y:S08]  /*c010*/  MUFU.TANH R77, R77 ;  /* 0x0000004d004d7308 */ /* 0x000ff00000002400 */
[----:B------:R-:W-:Y:S01]  /*c020*/  MUFU.TANH R79, R79 ;  /* 0x0000004f004f7308 */ /* 0x000fe20000002400 */
[----:B------:R-:W-:Y:S04]  /*c030*/  ST.E desc[UR40][R16.64+0x440], R15 ;  /* 0x0004400f10007985 */ /* 0x000fe8000c101928 */
[----:B------:R-:W2:Y:S03]  /*c040*/  LD.E R47, desc[UR40][R16.64+0x288] ;  /* 0x00028828102f7980 */ /* 0x000ea6000c101900 */
[----:B------:R-:W1:Y:S01]  /*c050*/  MUFU.TANH R14, R14 ;  /* 0x0000000e000e7308 */ /* 0x000e620000002400 */
[----:B------:R-:W-:-:S04]  /*c060*/  FMNMX.FTZ R24, R158, R11, !PT ;  /* 0x0000000b9e187209 */ /* 0x000fc80007810000 */
        /* <DEDUP_REMOVED lines=13> */
[----:B------:R-:W-:Y:S01]  /*c140*/  FMNMX.FTZ R24, R77, R24, !PT ;  /* 0x000000184d187209 */ /* 0x000fe20007810000 */
[----:B------:R-:W3:Y:S03]  /*c150*/  LD.E R26, desc[UR40][R16.64+0x450] ;  /* 0x00045028101a7980 */ /* 0x000ee6000c101900 */
[----:B------:R-:W-:Y:S01]  /*c160*/  FMNMX.FTZ R9, R79, R24, !PT ;  /* 0x000000184f097209 */ /* 0x000fe20007810000 */
[----:B------:R-:W-:Y:S04]  /*c170*/  ST.E desc[UR40][R16.64+0x440], R19 ;  /* 0x0004401310007985 */ /* 0x000fe8000c101928 */
[----:B------:R-:W4:Y:S04]  /*c180*/  LD.E R25, desc[UR40][R16.64+0x440] ;  /* 0x0004402810197980 */ /* 0x000f28000c101900 */
[----:B------:R-:W-:Y:S04]  /*c190*/  ST.E desc[UR40][R16.64+0x444], R9 ;  /* 0x0004440910007985 */ /* 0x000fe8000c101928 */
[----:B------:R-:W2:Y:S04]  /*c1a0*/  LD.E R11, desc[UR40][R16.64+0x444] ;  /* 0x00044428100b7980 */ /* 0x000ea8000c101900 */
[----:B------:R-:W3:Y:S01]  /*c1b0*/  LD.E R24, desc[UR40][R16.64+0x454] ;  /* 0x0004542810187980 */ /* 0x000ee2000c101900 */
[----:B----4-:R-:W-:-:S04]  /*c1c0*/  FMUL.FTZ R29, R25, R21 ;  /* 0x00000015191d7220 */ /* 0x010fc80000410000 */
[----:B------:R-:W-:Y:S02]  /*c1d0*/  FFMA.FTZ R153, R8, R21, -R29 ;  /* 0x0000001508997223 */ /* 0x000fe4000001081d */
[----:B--2---:R-:W0:Y:S02]  /*c1e0*/  SHFL.BFLY PT, R8, R11, 0x2, 0x1f ;  /* 0x0c401f000b087f89 */ /* 0x004e2400000e0000 */
[----:B0-----:R-:W-:-:S05]  /*c1f0*/  FMNMX.FTZ R8, R11, R8, !PT ;  /* 0x000000080b087209 */ /* 0x001fca0007810000 */
[----:B------:R-:W0:Y:S01]  /*c200*/  SHFL.BFLY PT, R9, R8, 0x1, 0x1f ;  /* 0x0c201f0008097f89 */ /* 0x000e2200000e0000 */
[----:B------:R-:W-:Y:S01]  /*c210*/  FADD.FTZ R4, R4, -R25 ;  /* 0x8000001904047221 */ /* 0x000fe20000010000 */
[----:B------:R-:W-:-:S03]  /*c220*/  FFMA.FTZ R152, R7, R21, -R29 ;  /* 0x0000001507987223 */ /* 0x000fc6000001081d */
[-C--:B------:R-:W-:Y:S01]  /*c230*/  FMUL.FTZ R4, R4, R21.reuse ;  /* 0x0000001504047220 */ /* 0x080fe20000410000 */
[-CC-:B------:R-:W-:Y:S02]  /*c240*/  FFMA.FTZ R164, R92, R21.reuse, -R29.reuse ;  /* 0x000000155ca47223 */ /* 0x180fe4000001081d */
[----:B------:R-:W-:Y:S01]  /*c250*/  MUFU.EX2 R152, R152 ;  /* 0x0000009800987308 */ /* 0x000fe20000000800 */
[-CC-:B------:R-:W-:Y:S01]  /*c260*/  FFMA.FTZ R154, R12, R21.reuse, -R29.reuse ;  /* 0x000000150c9a7223 */ /* 0x180fe2000001081d */
[----:B------:R-:W-:-:S06]  /*c270*/  FFMA.FTZ R155, R20, R21, -R29 ;  /* 0x00000015149b7223 */ /* 0x000fcc000001081d */
[----:B------:R-:W3:Y:S01]  /*c280*/  MUFU.EX2 R25, R4 ;  /* 0x0000000400197308 */ /* 0x000ee20000000800 */
[----:B0-----:R-:W-:Y:S01]  /*c290*/  FMNMX.FTZ R31, R8, R9, !PT ;  /* 0x00000009081f7209 */ /* 0x001fe20007810000 */
[----:B------:R-:W-:-:S06]  /*c2a0*/  FFMA.FTZ R9, R90, R21, -R29 ;  /* 0x000000155a097223 */ /* 0x000fcc000001081d */
[----:B------:R-:W0:Y:S01]  /*c2b0*/  MUFU.EX2 R153, R153 ;  /* 0x0000009900997308 */ /* 0x000e220000000800 */
[-CC-:B------:R-:W-:Y:S01]  /*c2c0*/  FFMA.FTZ R180, R28, R21.reuse, -R29.reuse ;  /* 0x000000151cb47223 */ /* 0x180fe2000001081d */
[-C--:B------:R-:W-:Y:S01]  /*c2d0*/  FFMA.FTZ R7, R30, R21.reuse, -R29 ;  /* 0x000000151e077223 */ /* 0x080fe2000001081d */
[----:B------:R-:W-:Y:S01]  /*c2e0*/  FADD.FTZ R90, R5, -R31 ;  /* 0x8000001f055a7221 */ /* 0x000fe20000010000 */
[----:B------:R-:W-:-:S04]  /*c2f0*/  FMUL.FTZ R81, R31, R21 ;  /* 0x000000151f517220 */ /* 0x000fc80000410000 */
[----:B------:R-:W-:Y:S01]  /*c300*/  MUFU.EX2 R154, R154 ;  /* 0x0000009a009a7308 */ /* 0x000fe20000000800 */
[----:B------:R-:W-:Y:S01]  /*c310*/  FMUL.FTZ R92, R21, R90 ;  /* 0x0000005a155c7220 */ /* 0x000fe20000410000 */
[-CC-:B------:R-:W-:Y:S01]  /*c320*/  FFMA.FTZ R183, R6, R21.reuse, -R81.reuse ;  /* 0x0000001506b77223 */ /* 0x180fe20000010851 */
[-CC-:B------:R-:W-:Y:S01]  /*c330*/  FFMA.FTZ R188, R3, R21.reuse, -R81.reuse ;  /* 0x0000001503bc7223 */ /* 0x180fe20000010851 */
[-CC-:B------:R-:W-:Y:S01]  /*c340*/  FFMA.FTZ R6, R122, R21.reuse, -R81.reuse ;  /* 0x000000157a067223 */ /* 0x180fe20000010851 */
[----:B------:R-:W-:-:S03]  /*c350*/  FFMA.FTZ R181, R132, R21, -R81 ;  /* 0x0000001584b57223 */ /* 0x000fc60000010851 */
[----:B------:R-:W-:Y:S01]  /*c360*/  MUFU.EX2 R155, R155 ;  /* 0x0000009b009b7308 */ /* 0x000fe20000000800 */
[-C--:B------:R-:W-:Y:S01]  /*c370*/  FFMA.FTZ R179, R142, R21.reuse, -R81 ;  /* 0x000000158eb37223 */ /* 0x080fe20000010851 */
[----:B---3--:R-:W-:Y:S01]  /*c380*/  FFMA.FTZ R26, R25, R26, R152 ;  /* 0x0000001a191a7223 */ /* 0x008fe20000010098 */
[-C--:B------:R-:W-:Y:S01]  /*c390*/  FFMA.FTZ R178, R32, R21.reuse, -R29 ;  /* 0x0000001520b27223 */ /* 0x080fe2000001081d */
[-C--:B------:R-:W-:Y:S01]  /*c3a0*/  FFMA.FTZ R177, R182, R21.reuse, -R81 ;  /* 0x00000015b6b17223 */ /* 0x080fe20000010851 */
[-CC-:B------:R-:W-:Y:S01]  /*c3b0*/  FFMA.FTZ R175, R36, R21.reuse, -R29.reuse ;  /* 0x0000001524af7223 */ /* 0x180fe2000001081d */
[-CC-:B------:R-:W-:Y:S01]  /*c3c0*/  FFMA.FTZ R169, R40, R21.reuse, -R29.reuse ;  /* 0x0000001528a97223 */ /* 0x180fe2000001081d */
[-C--:B------:R-:W-:Y:S01]  /*c3d0*/  FFMA.FTZ R172, R76, R21.reuse, -R29 ;  /* 0x000000154cac7223 */ /* 0x080fe2000001081d */
[----:B------:R-:W-:Y:S01]  /*c3e0*/  MUFU.EX2 R92, R92 ;  /* 0x0000005c005c7308 */ /* 0x000fe20000000800 */
[-CC-:B------:R-:W-:Y:S01]  /*c3f0*/  FFMA.FTZ R186, R148, R21.reuse, -R81.reuse ;  /* 0x0000001594ba7223 */ /* 0x180fe20000010851 */
[-C--:B------:R-:W-:Y:S01]  /*c400*/  FFMA.FTZ R173, R166, R21.reuse, -R81 ;  /* 0x00000015a6ad7223 */ /* 0x080fe20000010851 */
[-CC-:B------:R-:W-:Y:S01]  /*c410*/  FFMA.FTZ R170, R78, R21.reuse, -R29.reuse ;  /* 0x000000154eaa7223 */ /* 0x180fe2000001081d */
[-CC-:B------:R-:W-:Y:S01]  /*c420*/  FFMA.FTZ R167, R82, R21.reuse, -R29.reuse ;  /* 0x0000001552a77223 */ /* 0x180fe2000001081d */
[-CC-:B------:R-:W-:Y:S01]  /*c430*/  FFMA.FTZ R161, R84, R21.reuse, -R29.reuse ;  /* 0x0000001554a17223 */ /* 0x180fe2000001081d */
[-CC-:B------:R-:W-:Y:S01]  /*c440*/  FFMA.FTZ R159, R88, R21.reuse, -R29.reuse ;  /* 0x00000015589f7223 */ /* 0x180fe2000001081d */
[-C--:B------:R-:W-:Y:S01]  /*c450*/  FFMA.FTZ R162, R44, R21.reuse, -R29 ;  /* 0x000000152ca27223 */ /* 0x080fe2000001081d */
[----:B------:R-:W1:Y:S01]  /*c460*/  MUFU.EX2 R183, R183 ;  /* 0x000000b700b77308 */ /* 0x000e620000000800 */
[-CC-:B------:R-:W-:Y:S01]  /*c470*/  FFMA.FTZ R171, R13, R21.reuse, -R81.reuse ;  /* 0x000000150dab7223 */ /* 0x180fe20000010851 */
[-C--:B------:R-:W-:Y:S01]  /*c480*/  FFMA.FTZ R89, R14, R21.reuse, -R81 ;  /* 0x000000150e597223 */ /* 0x080fe20000010851 */
[-CC-:B------:R-:W-:Y:S01]  /*c490*/  FFMA.FTZ R156, R48, R21.reuse, -R29.reuse ;  /* 0x00000015309c7223 */ /* 0x180fe2000001081d */
[-CC-:B------:R-:W-:Y:S01]  /*c4a0*/  FFMA.FTZ R19, R52, R21.reuse, -R29.reuse ;  /* 0x0000001534137223 */ /* 0x180fe2000001081d */
[-CC-:B------:R-:W-:Y:S01]  /*c4b0*/  FFMA.FTZ R15, R60, R21.reuse, -R29.reuse ;  /* 0x000000153c0f7223 */ /* 0x180fe2000001081d */
[-CC-:B------:R-:W-:Y:S01]  /*c4c0*/  FFMA.FTZ R20, R74, R21.reuse, -R29.reuse ;  /* 0x000000154a147223 */ /* 0x180fe2000001081d */
[-C--:B------:R-:W-:Y:S01]  /*c4d0*/  FFMA.FTZ R11, R72, R21.reuse, -R29 ;  /* 0x00000015480b7223 */ /* 0x080fe2000001081d */
[----:B------:R-:W2:Y:S01]  /*c4e0*/  MUFU.EX2 R188, R188 ;  /* 0x000000bc00bc7308 */ /* 0x000ea20000000800 */
[-C--:B------:R-:W-:Y:S01]  /*c4f0*/  FFMA.FTZ R182, R176, R21.reuse, -R81 ;  /* 0x00000015b0b67223 */ /* 0x080fe20000010851 */
[----:B0-----:R-:W-:Y:S01]  /*c500*/  FADD.FTZ R103, R153, R26 ;  /* 0x0000001a99677221 */ /* 0x001fe20000010000 */
[-CC-:B------:R-:W-:Y:S01]  /*c510*/  FFMA.FTZ R12, R80, R21.reuse, -R29.reuse ;  /* 0x00000015500c7223 */ /* 0x180fe2000001081d */
[-C--:B------:R-:W-:Y:S01]  /*c520*/  FFMA.FTZ R8, R86, R21.reuse, -R29 ;  /* 0x0000001556087223 */ /* 0x080fe2000001081d */
[----:B------:R-:W3:Y:S03]  /*c530*/  LD.E R4, desc[UR40][R16.64+0x424] ;  /* 0x0004242810047980 */ /* 0x000ee6000c101900 */
[----:B------:R-:W0:Y:S01]  /*c540*/  MUFU.EX2 R6, R6 ;  /* 0x0000000600067308 */ /* 0x000e220000000800 */
[-CC-:B------:R-:W-:Y:S01]  /*c550*/  FFMA.FTZ R176, R158, R21.reuse, -R81.reuse ;  /* 0x000000159eb07223 */ /* 0x180fe20000010851 */
[-CC-:B------:R-:W-:Y:S01]  /*c560*/  FFMA.FTZ R165, R18, R21.reuse, -R81.reuse ;  /* 0x0000001512a57223 */ /* 0x180fe20000010851 */
[----:B------:R-:W4:Y:S05]  /*c570*/  LD.E R28, desc[UR40][R16.64+0x240] ;  /* 0x00024028101c7980 */ /* 0x000f2a000c101900 */
[----:B------:R-:W0:Y:S01]  /*c580*/  MUFU.EX2 R180, R180 ;  /* 0x000000b400b47308 */ /* 0x000e220000000800 */
[-CC-:B------:R-:W-:Y:S01]  /*c590*/  FFMA.FTZ R105, R160, R21.reuse, -R81.reuse ;  /* 0x00000015a0697223 */ /* 0x180fe20000010851 */
[-CC-:B------:R-:W-:Y:S01]  /*c5a0*/  FFMA.FTZ R163, R168, R21.reuse, -R81.reuse ;  /* 0x00000015a8a37223 */ /* 0x180fe20000010851 */
[-CC-:B------:R-:W-:Y:S01]  /*c5b0*/  FFMA.FTZ R166, R174, R21.reuse, -R81.reuse ;  /* 0x00000015aea67223 */ /* 0x180fe20000010851 */
[-CC-:B------:R-:W-:Y:S01]  /*c5c0*/  FFMA.FTZ R157, R218, R21.reuse, -R81.reuse ;  /* 0x00000015da9d7223 */ /* 0x180fe20000010851 */
[-CC-:B------:R-:W-:Y:S01]  /*c5d0*/  FFMA.FTZ R228, R228, R21.reuse, -R81.reuse ;  /* 0x00000015e4e47223 */ /* 0x180fe20000010851 */
[----:B------:R-:W4:Y:S02]  /*c5e0*/  LD.E R30, desc[UR40][R16.64+0x230] ;  /* 0x00023028101e7980 */ /* 0x000f24000c101900 */
[----:B------:R-:W0:Y:S01]  /*c5f0*/  MUFU.EX2 R181, R181 ;  /* 0x000000b500b57308 */ /* 0x000e220000000800 */
[-CC-:B------:R-:W-:Y:S01]  /*c600*/  FFMA.FTZ R160, R220, R21.reuse, -R81.reuse ;  /* 0x00000015dca07223 */ /* 0x180fe20000010851 */
[-CC-:B------:R-:W-:Y:S01]  /*c610*/  FFMA.FTZ R158, R236, R21.reuse, -R81.reuse ;  /* 0x00000015ec9e7223 */ /* 0x180fe20000010851 */
[-CC-:B------:R-:W-:Y:S01]  /*c620*/  FFMA.FTZ R13, R73, R21.reuse, -R81.reuse ;  /* 0x00000015490d7223 */ /* 0x180fe20000010851 */
[-CC-:B------:R-:W-:Y:S01]  /*c630*/  FFMA.FTZ R18, R75, R21.reuse, -R81.reuse ;  /* 0x000000154b127223 */ /* 0x180fe20000010851 */
[----:B------:R-:W-:-:S03]  /*c640*/  FFMA.FTZ R3, R77, R21, -R81 ;  /* 0x000000154d037223 */ /* 0x000fc60000010851 */
[----:B------:R-:W0:Y:S01]  /*c650*/  MUFU.EX2 R7, R7 ;  /* 0x0000000700077308 */ /* 0x000e220000000800 */
[----:B------:R-:W-:Y:S01]  /*c660*/  FFMA.FTZ R14, R79, R21, -R81 ;  /* 0x000000154f0e7223 */ /* 0x000fe20000010851 */
[----:B-1----:R-:W-:Y:S01]  /*c670*/  FFMA.FTZ R21, R92, R24, R183 ;  /* 0x000000185c157223 */ /* 0x002fe200000100b7 */
[----:B------:R-:W-:Y:S01]  /*c680*/  FADD.FTZ R24, R154, R103 ;  /* 0x000000679a187221 */ /* 0x000fe20000010000 */
[----:B------:R-:W4:Y:S04]  /*c690*/  LD.E R32, desc[UR40][R16.64+0x234] ;  /* 0x0002342810207980 */ /* 0x000f28000c101900 */
[----:B------:R-:W1:Y:S01]  /*c6a0*/  MUFU.EX2 R179, R179 ;  /* 0x000000b300b37308 */ /* 0x000e620000000800 */
[----:B--2---:R-:W-:Y:S01]  /*c6b0*/  FADD.FTZ R21, R188, R21 ;  /* 0x00000015bc157221 */ /* 0x004fe20000010000 */
[----:B------:R-:W-:Y:S01]  /*c6c0*/  FADD.FTZ R109, R155, R24 ;  /* 0x000000189b6d7221 */ /* 0x000fe20000010000 */
[----:B------:R-:W2:Y:S04]  /*c6d0*/  LD.E R36, desc[UR40][R16.64+0x254] ;  /* 0x0002542810247980 */ /* 0x000ea8000c101900 */
[----:B------:R-:W2:Y:S01]  /*c6e0*/  LD.E R40, desc[UR40][R16.64+0x260] ;  /* 0x0002602810287980 */ /* 0x000ea2000c101900 */
[----:B------:R-:W1:Y:S01]  /*c6f0*/  MUFU.EX2 R178, R178 ;  /* 0x000000b200b27308 */ /* 0x000e620000000800 */
[----:B0-----:R-:W-:Y:S01]  /*c700*/  FADD.FTZ R24, R6, R21 ;  /* 0x0000001506187221 */ /* 0x001fe20000010000 */
[----:B------:R-:W-:Y:S01]  /*c710*/  FADD.FTZ R26, R180, R109 ;  /* 0x0000006db41a7221 */ /* 0x000fe20000010000 */
[----:B------:R-:W2:Y:S04]  /*c720*/  LD.E R48, desc[UR40][R16.64+0x264] ;  /* 0x0002642810307980 */ /* 0x000ea8000c101900 */
[----:B------:R-:W2:Y:S01]  /*c730*/  LD.E R76, desc[UR40][R16.64+0x2e4] ;  /* 0x0002e428104c7980 */ /* 0x000ea2000c101900 */
[----:B------:R-:W0:Y:S03]  /*c740*/  MUFU.EX2 R186, R186 ;  /* 0x000000ba00ba7308 */ /* 0x000e260000000800 */
[----:B------:R-:W2:Y:S04]  /*c750*/  LD.E R90, desc[UR40][R16.64+0x350] ;  /* 0x00035028105a7980 */ /* 0x000ea8000c101900 */
[----:B------:R-:W2:Y:S01]  /*c760*/  LD.E R122, desc[UR40][R16.64+0x3a4] ;  /* 0x0003a428107a7980 */ /* 0x000ea2000c101900 */
[----:B------:R-:W0:Y:S01]  /*c770*/  MUFU.EX2 R175, R175 ;  /* 0x000000af00af7308 */ /* 0x000e220000000800 */
[----:B------:R-:W-:Y:S01]  /*c780*/  FADD.FTZ R24, R181, R24 ;  /* 0x00000018b5187221 */ /* 0x000fe20000010000 */
[----:B------:R-:W-:Y:S01]  /*c790*/  FADD.FTZ R115, R7, R26 ;  /* 0x0000001a07737221 */ /* 0x000fe20000010000 */
[----:B------:R-:W2:Y:S04]  /*c7a0*/  LD.E R44, desc[UR40][R16.64+0x280] ;  /* 0x00028028102c7980 */ /* 0x000ea8000c101900 */
[----:B------:R-:W2:Y:S01]  /*c7b0*/  LD.E R52, desc[UR40][R16.64+0x294] ;  /* 0x0002942810347980 */ /* 0x000ea2000c101900 */
[----:B------:R-:W0:Y:S03]  /*c7c0*/  MUFU.EX2 R177, R177 ;  /* 0x000000b100b17308 */ /* 0x000e260000000800 */
[----:B------:R-:W2:Y:S04]  /*c7d0*/  LD.E R132, desc[UR40][R16.64+0x3d0] ;  /* 0x0003d02810847980 */ /* 0x000ea8000c101900 */
[----:B------:R-:W2:Y:S01]  /*c7e0*/  LD.E R60, desc[UR40][R16.64+0x2c0] ;  /* 0x0002c028103c7980 */ /* 0x000ea2000c101900 */
[----:B------:R-:W0:Y:S01]  /*c7f0*/  MUFU.EX2 R169, R169 ;  /* 0x000000a900a97308 */ /* 0x000e220000000800 */
[----:B-1----:R-:W-:Y:S01]  /*c800*/  FADD.FTZ R21, R179, R24 ;  /* 0x00000018b3157221 */ /* 0x002fe20000010000 */
[----:B------:R-:W-:Y:S01]  /*c810*/  FADD.FTZ R26, R178, R115 ;  /* 0x00000073b21a7221 */ /* 0x000fe20000010000 */
[----:B------:R-:W2:Y:S04]  /*c820*/  LD.E R78, desc[UR40][R16.64+0x2d4] ;  /* 0x0002d428104e7980 */ /* 0x000ea8000c101900 */
[----:B------:R-:W2:Y:S01]  /*c830*/  LD.E R74, desc[UR40][R16.64+0x2f0] ;  /* 0x0002f028104a7980 */ /* 0x000ea2000c101900 */
[----:B------:R-:W1:Y:S03]  /*c840*/  MUFU.EX2 R182, R182 ;  /* 0x000000b600b67308 */ /* 0x000e660000000800 */
[----:B------:R-:W2:Y:S05]  /*c850*/  LD.E R142, desc[UR40][R16.64+0x3f4] ;  /* 0x0003f428108e7980 */ /* 0x000eaa000c101900 */
[----:B------:R-:W-:Y:S01]  /*c860*/  MUFU.EX2 R164, R164 ;  /* 0x000000a400a47308 */ /* 0x000fe20000000800 */
[----:B------:R1:W-:Y:S04]  /*c870*/  ST.E desc[UR40][R16.64+0x444], R31 ;  /* 0x0004441f10007985 */ /* 0x0003e8000c101928 */
[----:B------:R-:W2:Y:S03]  /*c880*/  LD.E R5, desc[UR40][R16.64+0x238] ;  /* 0x0002382810057980 */ /* 0x000ea6000c101900 */
[----:B------:R-:W1:Y:S01]  /*c890*/  MUFU.EX2 R172, R172 ;  /* 0x000000ac00ac7308 */ /* 0x000e620000000800 */
[----:B0-----:R-:W-:Y:S01]  /*c8a0*/  FADD.FTZ R24, R186, R21 ;  /* 0x00000015ba187221 */ /* 0x001fe20000010000 */
[----:B------:R-:W-:Y:S01]  /*c8b0*/  FADD.FTZ R26, R175, R26 ;  /* 0x0000001aaf1a7221 */ /* 0x000fe20000010000 */
[----:B------:R-:W2:Y:S04]  /*c8c0*/  LD.E R72, desc[UR40][R16.64+0x2f4] ;  /* 0x0002f42810487980 */ /* 0x000ea8000c101900 */
[----:B------:R-:W2:Y:S01]  /*c8d0*/  LD.E R82, desc[UR40][R16.64+0x300] ;  /* 0x0003002810527980 */ /* 0x000ea2000c101900 */
[----:B------:R-:W-:Y:S03]  /*c8e0*/  MUFU.EX2 R170, R170 ;  /* 0x000000aa00aa7308 */ /* 0x000fe60000000800 */
[----:B------:R-:W2:Y:S05]  /*c8f0*/  LD.E R148, desc[UR40][R16.64+0x420] ;  /* 0x0004202810947980 */ /* 0x000eaa000c101900 */
[----:B------:R-:W0:Y:S01]  /*c900*/  MUFU.EX2 R173, R173 ;  /* 0x000000ad00ad7308 */ /* 0x000e220000000800 */
[----:B------:R-:W-:Y:S01]  /*c910*/  FADD.FTZ R21, R177, R24 ;  /* 0x00000018b1157221 */ /* 0x000fe20000010000 */
[----:B------:R-:W-:Y:S01]  /*c920*/  FADD.FTZ R123, R169, R26 ;  /* 0x0000001aa97b7221 */ /* 0x000fe20000010000 */
[----:B------:R-:W2:Y:S04]  /*c930*/  LD.E R80, desc[UR40][R16.64+0x304] ;  /* 0x0003042810507980 */ /* 0x000ea8000c101900 */
[----:B------:R-:W2:Y:S01]  /*c940*/  LD.E R84, desc[UR40][R16.64+0x310] ;  /* 0x0003102810547980 */ /* 0x000ea2000c101900 */
[----:B------:R-:W-:Y:S03]  /*c950*/  MUFU.EX2 R167, R167 ;  /* 0x000000a700a77308 */ /* 0x000fe60000000800 */
[----:B------:R-:W2:Y:S04]  /*c960*/  LD.E R88, desc[UR40][R16.64+0x314] ;  /* 0x0003142810587980 */ /* 0x000ea8000c101900 */
[----:B------:R-:W2:Y:S01]  /*c970*/  LD.E R86, desc[UR40][R16.64+0x320] ;  /* 0x0003202810567980 */ /* 0x000ea2000c101900 */
[----:B------:R-:W0:Y:S01]  /*c980*/  MUFU.EX2 R176, R176 ;  /* 0x000000b000b07308 */ /* 0x000e220000000800 */
[----:B-1----:R-:W-:Y:S01]  /*c990*/  FADD.FTZ R24, R182, R21 ;  /* 0x00000015b6187221 */ /* 0x002fe20000010000 */
[----:B------:R-:W-:Y:S01]  /*c9a0*/  FADD.FTZ R21, R172, R123 ;  /* 0x0000007bac157221 */ /* 0x000fe20000010000 */
[----:B------:R-:W2:Y:S05]  /*c9b0*/  LD.E R29, desc[UR40][R16.64+0x258] ;  /* 0x00025828101d7980 */ /* 0x000eaa000c101900 */
[----:B------:R-:W1:Y:S08]  /*c9c0*/  MUFU.EX2 R161, R161 ;  /* 0x000000a100a17308 */ /* 0x000e700000000800 */
[----:B------:R-:W1:Y:S01]  /*c9d0*/  MUFU.EX2 R171, R171 ;  /* 0x000000ab00ab7308 */ /* 0x000e620000000800 */
[----:B0-----:R-:W-:Y:S01]  /*c9e0*/  FADD.FTZ R129, R173, R24 ;  /* 0x00000018ad817221 */ /* 0x001fe20000010000 */
[----:B------:R-:W-:Y:S01]  /*c9f0*/  FADD.FTZ R26, R170, R21 ;  /* 0x00000015aa1a7221 */ /* 0x000fe20000010000 */
[----:B------:R-:W2:Y:S05]  /*ca00*/  LD.E R31, desc[UR40][R16.64+0x268] ;  /* 0x00026828101f7980 */ /* 0x000eaa000c101900 */
[----:B------:R-:W0:Y:S01]  /*ca10*/  MUFU.EX2 R174, R89 ;  /* 0x0000005900ae7308 */ /* 0x000e220000000800 */
[----:B------:R-:W-:Y:S01]  /*ca20*/  FADD.FTZ R24, R176, R129 ;  /* 0x00000081b0187221 */ /* 0x000fe20000010000 */
[----:B------:R-:W-:Y:S01]  /*ca30*/  FADD.FTZ R26, R167, R26 ;  /* 0x0000001aa71a7221 */ /* 0x000fe20000010000 */
[----:B------:R-:W2:Y:S03]  /*ca40*/  LD.E R73, desc[UR40][R16.64+0x2ec] ;  /* 0x0002ec2810497980 */ /* 0x000ea6000c101900 */
[----:B-1----:R-:W-:Y:S01]  /*ca50*/  FADD.FTZ R137, R161, R26 ;  /* 0x0000001aa1897221 */ /* 0x002fe20000010000 */
[----:B------:R-:W2:Y:S01]  /*ca60*/  LD.E R75, desc[UR40][R16.64+0x2f8] ;  /* 0x0002f828104b7980 */ /* 0x000ea2000c101900 */
[----:B------:R-:W-:Y:S01]  /*ca70*/  FADD.FTZ R135, R171, R24 ;  /* 0x00000018ab877221 */ /* 0x000fe20000010000 */
[----:B------:R1:W-:Y:S01]  /*ca80*/  MUFU.EX2 R168, R105 ;  /* 0x0000006900a87308 */ /* 0x0003e20000000800 */
[----:B------:R-:W-:Y:S01]  /*ca90*/  FADD.FTZ R26, R164, R137 ;  /* 0x00000089a41a7221 */ /* 0x000fe20000010000 */
[----:B------:R-:W2:Y:S04]  /*caa0*/  LD.E R77, desc[UR40][R16.64+0x2fc] ;  /* 0x0002fc28104d7980 */ /* 0x000ea8000c101900 */
[----:B------:R-:W2:Y:S01]  /*cab0*/  LD.E R79, desc[UR40][R16.64+0x308] ;  /* 0x00030828104f7980 */ /* 0x000ea2000c101900 */
[----:B0-----:R-:W-:-:S03]  /*cac0*/  FADD.FTZ R24, R174, R135 ;  /* 0x00000087ae187221 */ /* 0x001fc60000010000 */
[----:B------:R-:W2:Y:S04]  /*cad0*/  LD.E R81, desc[UR40][R16.64+0x30c] ;  /* 0x00030c2810517980 */ /* 0x000ea8000c101900 */
[----:B------:R-:W2:Y:S04]  /*cae0*/  LD.E R89, desc[UR40][R16.64+0x32c] ;  /* 0x00032c2810597980 */ /* 0x000ea8000c101900 */
[----:B------:R-:W2:Y:S04]  /*caf0*/  LD.E R103, desc[UR40][R16.64+0x368] ;  /* 0x0003682810677980 */ /* 0x000ea8000c101900 */
[----:B-1----:R-:W2:Y:S04]  /*cb00*/  LD.E R105, desc[UR40][R16.64+0x36c] ;  /* 0x00036c2810697980 */ /* 0x002ea8000c101900 */
[----:B------:R-:W2:Y:S04]  /*cb10*/  LD.E R109, desc[UR40][R16.64+0x37c] ;  /* 0x00037c28106d7980 */ /* 0x000ea8000c101900 */
[----:B------:R-:W2:Y:S04]  /*cb20*/  LD.E R115, desc[UR40][R16.64+0x398] ;  /* 0x0003982810737980 */ /* 0x000ea8000c101900 */
[----:B------:R-:W2:Y:S04]  /*cb30*/  LD.E R123, desc[UR40][R16.64+0x3bc] ;  /* 0x0003bc28107b7980 */ /* 0x000ea8000c101900 */
[----:B------:R-:W2:Y:S04]  /*cb40*/  LD.E R129, desc[UR40][R16.64+0x3d8] ;  /* 0x0003d82810817980 */ /* 0x000ea8000c101900 */
[----:B------:R-:W2:Y:S04]  /*cb50*/  LD.E R135, desc[UR40][R16.64+0x3e8] ;  /* 0x0003e82810877980 */ /* 0x000ea8000c101900 */
[----:B------:R-:W2:Y:S01]  /*cb60*/  LD.E R137, desc[UR40][R16.64+0x3fc] ;  /* 0x0003fc2810897980 */ /* 0x000ea2000c101900 */
[----:B------:R-:W0:Y:S08]  /*cb70*/  MUFU.EX2 R165, R165 ;  /* 0x000000a500a57308 */ /* 0x000e300000000800 */
[----:B------:R-:W1:Y:S08]  /*cb80*/  MUFU.EX2 R163, R163 ;  /* 0x000000a300a37308 */ /* 0x000e700000000800 */
[----:B------:R-:W1:Y:S01]  /*cb90*/  MUFU.EX2 R166, R166 ;  /* 0x000000a600a67308 */ /* 0x000e620000000800 */
[----:B0-----:R-:W-:-:S07]  /*cba0*/  FADD.FTZ R187, R165, R24 ;  /* 0x00000018a5bb7221 */ /* 0x001fce0000010000 */
[----:B------:R-:W0:Y:S01]  /*cbb0*/  MUFU.EX2 R159, R159 ;  /* 0x0000009f009f7308 */ /* 0x000e220000000800 */
[----:B------:R-:W-:-:S07]  /*cbc0*/  FADD.FTZ R24, R168, R187 ;  /* 0x000000bba8187221 */ /* 0x000fce0000010000 */
[----:B------:R-:W0:Y:S01]  /*cbd0*/  MUFU.EX2 R157, R157 ;  /* 0x0000009d009d7308 */ /* 0x000e220000000800 */
[----:B-1----:R-:W-:-:S07]  /*cbe0*/  FADD.FTZ R187, R163, R24 ;  /* 0x00000018a3bb7221 */ /* 0x002fce0000010000 */
[----:B------:R-:W1:Y:S08]  /*cbf0*/  MUFU.EX2 R162, R162 ;  /* 0x000000a200a27308 */ /* 0x000e700000000800 */
[----:B------:R-:W1:Y:S01]  /*cc00*/  MUFU.EX2 R160, R160 ;  /* 0x000000a000a07308 */ /* 0x000e620000000800 */
[----:B------:R-:W-:-:S07]  /*cc10*/  FADD.FTZ R24, R166, R187 ;  /* 0x000000bba6187221 */ /* 0x000fce0000010000 */
[----:B------:R-:W3:Y:S01]  /*cc20*/  MUFU.EX2 R156, R156 ;  /* 0x0000009c009c7308 */ /* 0x000ee20000000800 */
[----:B0-----:R-:W-:-:S07]  /*cc30*/  FADD.FTZ R189, R159, R26 ;  /* 0x0000001a9fbd7221 */ /* 0x001fce0000010000 */
[----:B------:R-:W0:Y:S01]  /*cc40*/  MUFU.EX2 R21, R228 ;  /* 0x000000e400157308 */ /* 0x000e220000000800 */
[----:B------:R-:W-:-:S07]  /*cc50*/  FADD.FTZ R187, R157, R24 ;  /* 0x000000189dbb7221 */ /* 0x000fce0000010000 */
[----:B------:R-:W0:Y:S01]  /*cc60*/  MUFU.EX2 R19, R19 ;  /* 0x0000001300137308 */ /* 0x000e220000000800 */
[----:B-1----:R-:W-:-:S07]  /*cc70*/  FADD.FTZ R189, R162, R189 ;  /* 0x000000bda2bd7221 */ /* 0x002fce0000010000 */
[----:B------:R-:W1:Y:S01]  /*cc80*/  MUFU.EX2 R158, R158 ;  /* 0x0000009e009e7308 */ /* 0x000e620000000800 */
[----:B------:R-:W-:-:S07]  /*cc90*/  FADD.FTZ R24, R160, R187 ;  /* 0x000000bba0187221 */ /* 0x000fce0000010000 */
[----:B------:R-:W1:Y:S01]  /*cca0*/  MUFU.EX2 R15, R15 ;  /* 0x0000000f000f7308 */ /* 0x000e620000000800 */
[----:B---3--:R-:W-:-:S07]  /*ccb0*/  FADD.FTZ R26, R156, R189 ;  /* 0x000000bd9c1a7221 */ /* 0x008fce0000010000 */
[----:B------:R-:W3:Y:S01]  /*ccc0*/  MUFU.EX2 R13, R13 ;  /* 0x0000000d000d7308 */ /* 0x000ee20000000800 */
[----:B0-----:R-:W-:-:S07]  /*ccd0*/  FADD.FTZ R187, R21, R24 ;  /* 0x0000001815bb7221 */ /* 0x001fce0000010000 */
[----:B------:R-:W0:Y:S01]  /*cce0*/  MUFU.EX2 R20, R20 ;  /* 0x0000001400147308 */ /* 0x000e220000000800 */
[----:B------:R-:W-:-:S07]  /*ccf0*/  FADD.FTZ R26, R19, R26 ;  /* 0x0000001a131a7221 */ /* 0x000fce0000010000 */
[----:B------:R-:W4:Y:S01]  /*cd00*/  MUFU.EX2 R18, R18 ;  /* 0x0000001200127308 */ /* 0x000f220000000800 */
        /* <DEDUP_REMOVED lines=8> */
[----:B----4-:R-:W-:-:S07]  /*cd90*/  FADD.FTZ R24, R18, R187 ;  /* 0x000000bb12187221 */ /* 0x010fce0000010000 */
[----:B------:R-:W4:Y:S01]  /*cda0*/  MUFU.EX2 R8, R8 ;  /* 0x0000000800087308 */ /* 0x000f220000000800 */
[----:B-1----:R-:W-:-:S07]  /*cdb0*/  FADD.FTZ R189, R11, R26 ;  /* 0x0000001a0bbd7221 */ /* 0x002fce0000010000 */
[----:B------:R-:W1:Y:S01]  /*cdc0*/  MUFU.EX2 R9, R9 ;  /* 0x0000000900097308 */ /* 0x000e620000000800 */
[----:B------:R-:W-:Y:S01]  /*cdd0*/  FADD.FTZ R187, R3, R24 ;  /* 0x0000001803bb7221 */ /* 0x000fe20000010000 */
[----:B---3--:R-:W-:-:S03]  /*cde0*/  FADD.FTZ R189, R12, R189 ;  /* 0x000000bd0cbd7221 */ /* 0x008fc60000010000 */
[----:B0-----:R-:W-:Y:S01]  /*cdf0*/  FADD.FTZ R187, R14, R187 ;  /* 0x000000bb0ebb7221 */ /* 0x001fe20000010000 */
[----:B------:R-:W-:Y:S01]  /*ce00*/  FMUL.FTZ R219, R92, R27 ;  /* 0x0000001b5cdb7220 */ /* 0x000fe20000410000 */
[----:B----4-:R-:W-:-:S03]  /*ce10*/  FADD.FTZ R26, R8, R189 ;  /* 0x000000bd081a7221 */ /* 0x010fc60000010000 */
[----:B------:R2:W-:Y:S01]  /*ce20*/  ST.E desc[UR40][R16.64+0x454], R187 ;  /* 0x000454bb10007985 */ /* 0x0005e2000c101928 */
[C---:B------:R-:W-:Y:S01]  /*ce30*/  FMUL.FTZ R217, R25.reuse, R4 ;  /* 0x0000000419d97220 */ /* 0x040fe20000410000 */
[C---:B------:R-:W-:Y:S01]  /*ce40*/  FMUL.FTZ R27, R25.reuse, R30 ;  /* 0x0000001e191b7220 */ /* 0x040fe20000410000 */
[C---:B------:R-:W-:Y:S01]  /*ce50*/  FMUL.FTZ R195, R25.reuse, R32 ;  /* 0x0000002019c37220 */ /* 0x040fe20000410000 */
[----:B------:R-:W-:Y:S01]  /*ce60*/  FMUL.FTZ R203, R25, R28 ;  /* 0x0000001c19cb7220 */ /* 0x000fe20000410000 */
[----:B-1----:R-:W-:Y:S01]  /*ce70*/  FADD.FTZ R189, R9, R26 ;  /* 0x0000001a09bd7221 */ /* 0x002fe20000010000 */
[----:B--2---:R-:W-:-:S04]  /*ce80*/  FMUL.FTZ R187, R25, R36 ;  /* 0x0000002419bb7220 */ /* 0x004fc80000410000 */
        /* <DEDUP_REMOVED lines=11> */
[C---:B---3--:R-:W-:Y:S01]  /*cf40*/  FMUL.FTZ R27, R25.reuse, R46 ;  /* 0x0000002e191b7220 */ /* 0x048fe20000410000 */
[C---:B0-----:R-:W-:Y:S01]  /*cf50*/  FMUL.FTZ R195, R25.reuse, R42 ;  /* 0x0000002a19c37220 */ /* 0x041fe20000410000 */
[C---:B-1----:R-:W-:Y:S01]  /*cf60*/  FMUL.FTZ R203, R25.reuse, R44 ;  /* 0x0000002c19cb7220 */ /* 0x042fe20000410000 */
[C---:B--2---:R-:W-:Y:S01]  /*cf70*/  FMUL.FTZ R187, R25.reuse, R50 ;  /* 0x0000003219bb7220 */ /* 0x044fe20000410000 */
[----:B------:R0:W-:Y:S01]  /*cf80*/  ST.E desc[UR40][R16.64+0x244], R189 ;  /* 0x000244bd10007985 */ /* 0x0001e2000c101928 */
[C---:B------:R-:W-:Y:S01]  /*cf90*/  FMUL.FTZ R221, R25.reuse, R56 ;  /* 0x0000003819dd7220 */ /* 0x040fe20000410000 */
[C---:B------:R-:W-:Y:S02]  /*cfa0*/  FMUL.FTZ R227, R25.reuse, R58 ;  /* 0x0000003a19e37220 */ /* 0x040fe40000410000 */
        /* <DEDUP_REMOVED lines=11> */
[C---:B0-----:R-:W-:Y:S01]  /*d060*/  FMUL.FTZ R27, R25.reuse, R68 ;  /* 0x00000044191b7220 */ /* 0x041fe20000410000 */
[C---:B-1----:R-:W-:Y:S01]  /*d070*/  FMUL.FTZ R195, R25.reuse, R62 ;  /* 0x0000003e19c37220 */ /* 0x042fe20000410000 */
[C---:B--2---:R-:W-:Y:S01]  /*d080*/  FMUL.FTZ R203, R25.reuse, R60 ;  /* 0x0000003c19cb7220 */ /* 0x044fe20000410000 */
[C---:B---3--:R-:W-:Y:S01]  /*d090*/  FMUL.FTZ R187, R25.reuse, R78 ;  /* 0x0000004e19bb7220 */ /* 0x048fe20000410000 */
        /* <DEDUP_REMOVED lines=62> */
[C---:B------:R-:W-:Y:S02]  /*d480*/  FMUL.FTZ R39, R92.reuse, R39 ;  /* 0x000000275c277220 */ /* 0x040fe40000410000 */
        /* <DEDUP_REMOVED lines=146> */
[----:B------:R4:W-:Y:S04]  /*ddb0*/  ST.E desc[UR40][R16.64+0x3e8], R135 ;  /* 0x0003e88710007985 */ /* 0x0009e8000c101928 */
[----:B------:R-:W-:Y:S04]  /*ddc0*/  ST.E desc[UR40][R16.64+0x3ec], R141 ;  /* 0x0003ec8d10007985 */ /* 0x000fe8000c101928 */
        /* <DEDUP_REMOVED lines=1499> */
.L_x_12492:
[----:B------:R-:W-:Y:S05]  /*13b80*/  BSYNC B0 ;  /* 0x0000000000007941 */ /* 0x000fea0003800000 */
.L_x_12491:
[----:B------:R-:W-:Y:S05]  /*13b90*/  @P1 BRA `(.L_x_12493) ;  /* 0xffffff6000901947 */ /* 0x000fea000383ffff */
.L_x_12476:
[----:B------:R-:W-:-:S13]  /*13ba0*/  ISETP.GE.AND P1, PT, R10, UR45, PT ;  /* 0x0000002d0a007c0c */ /* 0x000fda000bf26270 */
[----:B------:R-:W-:Y:S05]  /*13bb0*/  @!P1 BRA `(.L_x_12494) ;  /* 0x000000b000909947 */ /* 0x000fea0003800000 */
[----:B0-----:R0:W5:Y:S02]  /*13bc0*/  LDL.64 R2, [R1+0x178] ;  /* 0x0001780001027983 */ /* 0x0011640000100a00 */
.L_x_12525:
        /* <DEDUP_REMOVED lines=21> */
.L_x_12496:
[----:B------:R-:W-:Y:S05]  /*13d20*/  BSYNC B0 ;  /* 0x0000000000007941 */ /* 0x000fea0003800000 */
.L_x_12495:
        /* <DEDUP_REMOVED lines=13> */
.L_x_12498:
[----:B------:R-:W-:Y:S05]  /*13e00*/  BSYNC B0 ;  /* 0x0000000000007941 */ /* 0x000fea0003800000 */
.L_x_12497:
        /* <DEDUP_REMOVED lines=8> */
.L_x_12500:
[----:B------:R-:W-:Y:S05]  /*13e90*/  BSYNC B0 ;  /* 0x0000000000007941 */ /* 0x000fea0003800000 */
.L_x_12499:
        /* <DEDUP_REMOVED lines=59> */
.L_x_12503:
[----:B------:R-:W-:Y:S05]  /*14250*/  BSYNC B0 ;  /* 0x0000000000007941 */ /* 0x000fea0003800000 */
.L_x_12502:
        /* <DEDUP_REMOVED lines=10> */
.L_x_12505:
[----:B------:R-:W-:Y:S05]  /*14300*/  BSYNC B0 ;  /* 0x0000000000007941 */ /* 0x000fea0003800000 */
.L_x_12504:
[----:B------:R-:W-:Y:S04]  /*14310*/  BSSY B0, `(.L_x_12506) ;  /* 0x0000006000007945 */ /* 0x000fe80003800000 */
[----:B--2---:R-:W-:Y:S05]  /*14320*/  @P1 BRA `(.L_x_12507) ;  /* 0x0000000000101947 */ /* 0x004fea0003800000 */
[----:B-----5:R-:W-:Y:S01]  /*14330*/  IMAD R4, R4, 0x8, R7 ;  /* 0x0000000804047824 */ /* 0x020fe200078e0207 */
[----:B-1----:R-:W-:-:S04]  /*14340*/  SHF.L.U32 R5, R6, 0x1f, RZ ;  /* 0x0000001f06057819 */ /* 0x002fc800000006ff */
[----:B------:R-:W1:Y:S02]  /*14350*/  SYNCS.PHASECHK.TRANS64.TRYWAIT P1, [R4+URZ], R5 ;  /* 0x00000005040075a7 */ /* 0x000e64000802017f */
[----:B-1----:R-:W-:Y:S05]  /*14360*/  @!P1 BRA `(.L_x_12508) ;  /* 0x0000015c00f89947 */ /* 0x002fea0003800000 */
.L_x_12507:
[----:B------:R-:W-:Y:S05]  /*14370*/  BSYNC B0 ;  /* 0x0000000000007941 */ /* 0x000fea0003800000 */
.L_x_12506:
        /* <DEDUP_REMOVED lines=225> */
[-C--:B------:R-:W-:Y:S01]  /*15190*/  FMUL.FTZ R72, R25, R12.reuse ;  /* 0x0000000c19487220 */ /* 0x080fe20000410000 */
[----:B------:R-:W-:-:S03]  /*151a0*/  FMUL.FTZ R25, R34, R12 ;  /* 0x0000000c22197220 */ /* 0x000fc60000410000 */
[----:B------:R-:W-:Y:S02]  /*151b0*/  IMAD.IADD R36, R11, 0x1, -R36 ;  /* 0x000000010b247824 */ /* 0x000fe400078e0a24 */
[-C--:B------:R-:W-:Y:S01]  /*151c0*/  FMUL.FTZ R34, R37, R12.reuse ;  /* 0x0000000c25227220 */ /* 0x080fe20000410000 */
[-C--:B------:R-:W-:Y:S02]  /*151d0*/  FMUL.FTZ R74, R29, R12.reuse ;  /* 0x0000000c1d4a7220 */ /* 0x080fe40000410000 */
[----:B------:R-:W-:Y:S01]  /*151e0*/  SHF.R.S32.HI R37, RZ, 0x1f, R36 ;  /* 0x0000001fff257819 */ /* 0x000fe20000011424 */
[-C--:B------:R-:W-:Y:S01]  /*151f0*/  FMUL.FTZ R29, R38, R12.reuse ;  /* 0x0000000c261d7220 */ /* 0x080fe20000410000 */
[-C--:B------:R-:W-:Y:S01]  /*15200*/  FMUL.FTZ R83, R39, R12.reuse ;  /* 0x0000000c27537220 */ /* 0x080fe20000410000 */
[-C--:B------:R-:W-:Y:S01]  /*15210*/  FMUL.FTZ R40, R40, R12.reuse ;  /* 0x0000000c28287220 */ /* 0x080fe20000410000 */
[----:B------:R-:W-:Y:S01]  /*15220*/  FMUL.FTZ R41, R41, R12 ;  /* 0x0000000c29297220 */ /* 0x000fe20000410000 */
[----:B------:R-:W-:-:S02]  /*15230*/  LEA.HI R39, R37, R36, RZ, 0x2 ;  /* 0x0000002425277211 */ /* 0x000fc400078f10ff */
[----:B------:R-:W-:Y:S01]  /*15240*/  LEA.HI R38, R28, R11, RZ, 0x2 ;  /* 0x0000000b1c267211 */ /* 0x000fe200078f10ff */
[----:B------:R3:W4:Y:S03]  /*15250*/  MUFU.TANH R76, R40 ;  /* 0x00000028004c7308 */ /* 0x0007260000002400 */
[----:B------:R-:W-:-:S05]  /*15260*/  LOP3.LUT R38, R38, 0xfffffffc, RZ, 0xc0, !PT ;  /* 0xfffffffc26267812 */ /* 0x000fca00078ec0ff */
[----:B------:R0:W1:Y:S01]  /*15270*/  MUFU.TANH R78, R41 ;  /* 0x00000029004e7308 */ /* 0x0000620000002400 */
[----:B---3--:R-:W-:Y:S01]  /*15280*/  SHF.R.S32.HI R40, RZ, 0x2, R39 ;  /* 0x00000002ff287819 */ /* 0x008fe20000011427 */
[----:B------:R-:W-:Y:S01]  /*15290*/  IMAD.IADD R11, R11, 0x1, -R38 ;  /* 0x000000010b0b7824 */ /* 0x000fe200078e0a26 */
[----:B------:R-:W-:Y:S02]  /*152a0*/  SHF.R.S32.HI R38, RZ, 0x7, R35 ;  /* 0x00000007ff267819 */ /* 0x000fe40000011423 */
[----:B0-----:R-:W-:Y:S02]  /*152b0*/  SHF.R.S32.HI R41, RZ, 0x1f, R39 ;  /* 0x0000001fff297819 */ /* 0x001fe40000011427 */
[----:B------:R-:W-:Y:S02]  /*152c0*/  LEA.HI R37, R37, R36, RZ, 0x5 ;  /* 0x0000002425257211 */ /* 0x000fe400078f28ff */
[----:B------:R-:W-:Y:S02]  /*152d0*/  LEA.HI R41, R41, R40, RZ, 0x3 ;  /* 0x0000002829297211 */ /* 0x000fe400078f18ff */
[----:B------:R-:W-:-:S02]  /*152e0*/  LEA.HI R35, R35, R38, RZ, 0x1 ;  /* 0x0000002623237211 */ /* 0x000fc400078f08ff */
[----:B------:R-:W-:Y:S02]  /*152f0*/  LOP3.LUT R41, R41, 0xfffffff8, RZ, 0xc0, !PT ;  /* 0xfffffff829297812 */ /* 0x000fe400078ec0ff */
[----:B------:R-:W-:Y:S02]  /*15300*/  SHF.R.S32.HI R37, RZ, 0x5, R37 ;  /* 0x00000005ff257819 */ /* 0x000fe40000011425 */
[----:B------:R-:W-:Y:S01]  /*15310*/  LOP3.LUT R35, R35, 0x3fffffe, RZ, 0xc0, !PT ;  /* 0x03fffffe23237812 */ /* 0x000fe200078ec0ff */
[----:B------:R-:W-:Y:S01]  /*15320*/  IMAD.IADD R41, R40, 0x1, -R41 ;  /* 0x0000000128297824 */ /* 0x000fe200078e0a29 */
        /* <DEDUP_REMOVED lines=119> */
.L_x_12514:
[----:B------:R-:W-:Y:S05]  /*15aa0*/  BSYNC B2 ;  /* 0x0000000000027941 */ /* 0x000fea0003800000 */
.L_x_12513:
[----:B------:R-:W-:Y:S01]  /*15ab0*/  LOP3.LUT R7, RZ, R7, RZ, 0x33, !PT ;  /* 0x00000007ff077212 */ /* 0x000fe200078e33ff */
[----:B------:R-:W-:Y:S06]  /*15ac0*/  BRA `(.L_x_12515) ;  /* 0x0000000000187947 */ /* 0x000fec0003800000 */
.L_x_12512:
[----:B------:R-:W-:-:S13]  /*15ad0*/  ISETP.NE.AND P1, PT, R6, 0x1, PT ;  /* 0x000000010600780c */ /* 0x000fda0003f25270 */
[----:B------:R-:W-:Y:S05]  /*15ae0*/  @!P1 BRA `(.L_x_12515) ;  /* 0x0000000000109947 */ /* 0x000fea0003800000 */
[----:B------:R-:W2:Y:S04]  /*15af0*/  LDL R12, [R194+0x1c] ;  /* 0x00001c00c20c7983 */ /* 0x000ea80000100800 */
[----:B------:R-:W3:Y:S01]  /*15b00*/  LDL R14, [R194+0x20] ;  /* 0x00002000c20e7983 */ /* 0x000ee20000100800 */
[----:B--2---:R-:W-:-:S05]  /*15b10*/  IMAD.HI.U32 R7, R7, R12, RZ ;  /* 0x0000000c07077227 */ /* 0x004fca00078e00ff */
[----:B---3--:R-:W-:-:S07]  /*15b20*/  SHF.R.U32.HI R7, RZ, R14, R7 ;  /* 0x0000000eff077219 */ /* 0x008fce0000011607 */
.L_x_12515:
[----:B------:R-:W-:Y:S05]  /*15b30*/  BSYNC B1 ;  /* 0x0000000000017941 */ /* 0x000fea0003800000 */
.L_x_12511:
[----:B------:R-:W-:-:S05]  /*15b40*/  IMAD R7, R6, R7, R38 ;  /* 0x0000000706077224 */ /* 0x000fca00078e0226 */
[----:B------:R-:W-:Y:S02]  /*15b50*/  VIMNMX R8, R8, R7, !PT ;  /* 0x0000000708087248 */ /* 0x000fe40007fe0100 */
[----:B------:R-:W-:-:S07]  /*15b60*/  VIADDMNMX R9, R7, R6, R9, PT ;  /* 0x0000000607097246 */ /* 0x000fce0003800109 */
.L_x_12510:
[----:B------:R-:W-:Y:S05]  /*15b70*/  BSYNC B0 ;  /* 0x0000000000007941 */ /* 0x000fea0003800000 */
.L_x_12509:
        /* <DEDUP_REMOVED lines=133> */
.L_x_12521:
[----:B------:R-:W-:Y:S05]  /*163d0*/  BSYNC B2 ;  /* 0x0000000000027941 */ /* 0x000fea0003800000 */
.L_x_12520:
[----:B------:R-:W-:Y:S01]  /*163e0*/  LOP3.LUT R5, RZ, R5, RZ, 0x33, !PT ;  /* 0x00000005ff057212 */ /* 0x000fe200078e33ff */
[----:B------:R-:W-:Y:S06]  /*163f0*/  BRA `(.L_x_12522) ;  /* 0x0000000000187947 */ /* 0x000fec0003800000 */
.L_x_12519:
[----:B------:R-:W-:-:S13]  /*16400*/  ISETP.NE.AND P6, PT, R6, 0x1, PT ;  /* 0x000000010600780c */ /* 0x000fda0003fc5270 */
[----:B------:R-:W-:Y:S05]  /*16410*/  @!P6 BRA `(.L_x_12522) ;  /* 0x000000000010e947 */ /* 0x000fea0003800000 */
[----:B------:R-:W2:Y:S04]  /*16420*/  LDL R4, [R194+0x1c] ;  /* 0x00001c00c2047983 */ /* 0x000ea80000100800 */
[----:B------:R-:W3:Y:S01]  /*16430*/  LDL R12, [R194+0x20] ;  /* 0x00002000c20c7983 */ /* 0x000ee20000100800 */
[----:B--2---:R-:W-:-:S05]  /*16440*/  IMAD.HI.U32 R5, R5, R4, RZ ;  /* 0x0000000405057227 */ /* 0x004fca00078e00ff */
[----:B---3--:R-:W-:-:S07]  /*16450*/  SHF.R.U32.HI R5, RZ, R12, R5 ;  /* 0x0000000cff057219 */ /* 0x008fce0000011605 */
.L_x_12522:
[----:B------:R-:W-:Y:S05]  /*16460*/  BSYNC B1 ;  /* 0x0000000000017941 */ /* 0x000fea0003800000 */
.L_x_12518:
[----:B------:R-:W-:-:S05]  /*16470*/  IMAD R5, R6, R5, R38 ;  /* 0x0000000506057224 */ /* 0x000fca00078e0226 */
[----:B------:R-:W-:Y:S02]  /*16480*/  VIADDMNMX R9, R5, R6, R9, PT ;  /* 0x0000000605097246 */ /* 0x000fe40003800109 */
[----:B------:R-:W-:-:S07]  /*16490*/  VIMNMX R8, R8, R5, !PT ;  /* 0x0000000508087248 */ /* 0x000fce0007fe0100 */
.L_x_12517:
[----:B------:R-:W-:Y:S05]  /*164a0*/  BSYNC B0 ;  /* 0x0000000000007941 */ /* 0x000fea0003800000 */
.L_x_12516:
        /* <DEDUP_REMOVED lines=12> */
[----:B------:R-:W4:Y:S01]  /*16570*/  LD.E R20, desc[UR40][R16.64+0x450] ;  /* 0x0004502810147980 */ /* 0x000f22000c101900 */
        /* <DEDUP_REMOVED lines=141> */
[----:B------:R-:W-:Y:S02]  /*16e50*/  FMNMX.FTZ R12, R87, R12, !PT ;  /* 0x0000000c570c7209 */ /* 0x000fe40007810000 */
[----:B------:R-:W-:Y:S02]  /*16e60*/  ISETP.NE.AND P6, PT, R24, RZ, PT ;  /* 0x000000ff1800720c */ /* 0x000fe40003fc5270 */
[----:B------:R-:W-:Y:S01]  /*16e70*/  FMNMX.FTZ R12, R85, R12, !PT ;  /* 0x0000000c550c7209 */ /* 0x000fe20007810000 */
[----:B------:R-:W2:Y:S03]  /*16e80*/  LD.E R24, desc[UR40][R16.64+0x424] ;  /* 0x0004242810187980 */ /* 0x000ea6000c101900 */
        /* <DEDUP_REMOVED lines=40> */
[----:B------:R-:W-:Y:S02]  /*17110*/  ISETP.LT.OR P1, PT, R9, 0x49, P1 ;  /* 0x000000490900780c */ /* 0x000fe40000f21670 */
[----:B------:R-:W-:Y:S02]  /*17120*/  FMNMX.FTZ R12, R97, R12, !PT ;  /* 0x0000000c610c7209 */ /* 0x000fe40007810000 */
[----:B------:R-:W-:-:S02]  /*17130*/  ISETP.LT.OR P2, PT, R9, 0x4a, P2 ;  /* 0x0000004a0900780c */ /* 0x000fc40001741670 */
[----:B------:R-:W-:Y:S02]  /*17140*/  FSEL R103, R27, -INF , !P1 ;  /* 0xff8000001b677808 */ /* 0x000fe40004800000 */
[----:B------:R-:W-:Y:S02]  /*17150*/  FMNMX.FTZ R12, R93, R12, !PT ;  /* 0x0000000c5d0c7209 */ /* 0x000fe40007810000 */
[----:B------:R-:W-:Y:S02]  /*17160*/  FSEL R107, R107, -INF , !P3 ;  /* 0xff8000006b6b7808 */ /* 0x000fe40005800000 */
[----:B------:R-:W-:Y:S02]  /*17170*/  ISETP.LT.OR P5, PT, R9, 0x59, P5 ;  /* 0x000000590900780c */ /* 0x000fe40002fa1670 */
[----:B------:R-:W-:Y:S01]  /*17180*/  FSEL R109, R109, -INF , !P4 ;  /* 0xff8000006d6d7808 */ /* 0x000fe20006000000 */
[----:B------:R0:W-:Y:S01]  /*17190*/  ST.E desc[UR40][R16.64+0x440], R13 ;  /* 0x0004400d10007985 */ /* 0x0001e2000c101928 */
[----:B------:R-:W-:-:S02]  /*171a0*/  FSEL R105, R28, -INF , !P2 ;  /* 0xff8000001c697808 */ /* 0x000fc40005000000 */
[----:B------:R-:W-:Y:S01]  /*171b0*/  FMNMX.FTZ R12, R103, R12, !PT ;  /* 0x0000000c670c7209 */ /* 0x000fe20007810000 */
[----:B------:R-:W1:Y:S03]  /*171c0*/  SHFL.BFLY PT, R25, R14, 0x1, 0x1f ;  /* 0x0c201f000e197f89 */ /* 0x000e6600000e0000 */
[----:B------:R-:W-:Y:S01]  /*171d0*/  FMNMX.FTZ R12, R105, R12, !PT ;  /* 0x0000000c690c7209 */ /* 0x000fe20007810000 */
[----:B------:R-:W5:Y:S01]  /*171e0*/  LD.E R27, desc[UR40][R16.64+0x234] ;  /* 0x00023428101b7980 */ /* 0x000f62000c101900 */
[----:B------:R-:W-:Y:S02]  /*171f0*/  ISETP.GT.AND P1, PT, R8, 0x59, !P6 ;  /* 0x000000590800780c */ /* 0x000fe40007724270 */
[----:B------:R-:W-:Y:S01]  /*17200*/  FMNMX.FTZ R12, R107, R12, !PT ;  /* 0x0000000c6b0c7209 */ /* 0x000fe20007810000 */
[----:B------:R-:W2:Y:S01]  /*17210*/  LD.E R28, desc[UR40][R16.64+0x240] ;  /* 0x00024028101c7980 */ /* 0x000ea2000c101900 */
[----:B------:R-:W-:-:S02]  /*17220*/  ISETP.LT.OR P1, PT, R9, 0x5a, P1 ;  /* 0x0000005a0900780c */ /* 0x000fc40000f21670 */
[----:B------:R-:W-:Y:S01]  /*17230*/  FSEL R111, R111, -INF , !P5 ;  /* 0xff8000006f6f7808 */ /* 0x000fe20006800000 */
[----:B------:R-:W5:Y:S01]  /*17240*/  LD.E R9, desc[UR40][R16.64+0x454] ;  /* 0x0004542810097980 */ /* 0x000f62000c101900 */
[----:B------:R-:W-:Y:S02]  /*17250*/  FMNMX.FTZ R12, R109, R12, !PT ;  /* 0x0000000c6d0c7209 */ /* 0x000fe40007810000 */
[----:B------:R-:W-:Y:S02]  /*17260*/  FSEL R113, R113, -INF , !P1 ;  /* 0xff80000071717808 */ /* 0x000fe40004800000 */
[----:B------:R-:W-:-:S04]  /*17270*/  FMNMX.FTZ R12, R111, R12, !PT ;  /* 0x0000000c6f0c7209 */ /* 0x000fc80007810000 */
[----:B0-----:R-:W-:-:S05]  /*17280*/  FMNMX.FTZ R13, R113, R12, !PT ;  /* 0x0000000c710d7209 */ /* 0x001fca0007810000 */
[----:B------:R-:W-:Y:S04]  /*17290*/  ST.E desc[UR40][R16.64+0x444], R13 ;  /* 0x0004440d10007985 */ /* 0x000fe8000c101928 */
[----:B------:R-:W3:Y:S01]  /*172a0*/  LD.E R8, desc[UR40][R16.64+0x444] ;  /* 0x0004442810087980 */ /* 0x000ee2000c101900 */
[----:B-1----:R-:W-:-:S05]  /*172b0*/  FMNMX.FTZ R25, R14, R25, !PT ;  /* 0x000000190e197209 */ /* 0x002fca0007810000 */
[----:B------:R0:W-:Y:S04]  /*172c0*/  ST.E desc[UR40][R16.64+0x440], R25 ;  /* 0x0004401910007985 */ /* 0x0001e8000c101928 */
[----:B------:R-:W4:Y:S04]  /*172d0*/  LD.E R115, desc[UR40][R16.64+0x440] ;  /* 0x0004402810737980 */ /* 0x000f28000c101900 */
[----:B0-----:R-:W2:Y:S04]  /*172e0*/  LD.E R25, desc[UR40][R16.64+0x42c] ;  /* 0x00042c2810197980 */ /* 0x001ea8000c101900 */
[----:B---3--:R-:W0:Y:S02]  /*172f0*/  SHFL.BFLY PT, R13, R8, 0x2, 0x1f ;  /* 0x0c401f00080d7f89 */ /* 0x008e2400000e0000 */
[----:B0-----:R-:W-:-:S05]  /*17300*/  FMNMX.FTZ R13, R8, R13, !PT ;  /* 0x0000000d080d7209 */ /* 0x001fca0007810000 */
[----:B------:R-:W0:Y:S01]  /*17310*/  SHFL.BFLY PT, R8, R13, 0x1, 0x1f ;  /* 0x0c201f000d087f89 */ /* 0x000e2200000e0000 */
[C---:B----4-:R-:W-:Y:S01]  /*17320*/  FMUL.FTZ R12, R115.reuse, R116 ;  /* 0x00000074730c7220 */ /* 0x050fe20000410000 */
[----:B------:R-:W-:-:S04]  /*17330*/  FSETP.NEU.FTZ.AND P1, PT, R115, -INF , PT ;  /* 0xff8000007300780b */ /* 0x000fc80003f3d000 */
        /* <DEDUP_REMOVED lines=26> */
[----:B------:R-:W-:Y:S01]  /*174e0*/  FADD.FTZ R115, R4, -R115 ;  /* 0x8000007304737221 */ /* 0x000fe20000010000 */
[----:B0-----:R-:W-:Y:S01]  /*174f0*/  FMNMX.FTZ R57, R13, R8, !PT ;  /* 0x000000080d397209 */ /* 0x001fe20007810000 */
[----:B------:R-:W-:Y:S01]  /*17500*/  MUFU.EX2 R187, R187 ;  /* 0x000000bb00bb7308 */ /* 0x000fe20000000800 */
[----:B------:R-:W3:Y:S01]  /*17510*/  LD.E R33, desc[UR40][R16.64+0x264] ;  /* 0x0002642810217980 */ /* 0x000ee2000c101900 */
[-C--:B------:R-:W-:Y:S01]  /*17520*/  FMUL.FTZ R63, R115, R116.reuse ;  /* 0x00000074733f7220 */ /* 0x080fe20000410000 */
[C---:B------:R-:W-:Y:S01]  /*17530*/  FSETP.NEU.FTZ.AND P1, PT, R57.reuse, -INF , PT ;  /* 0xff8000003900780b */ /* 0x040fe20003f3d000 */
[C---:B------:R-:W-:Y:S01]  /*17540*/  FMUL.FTZ R8, R57.reuse, R116 ;  /* 0x0000007439087220 */ /* 0x040fe20000410000 */
[----:B------:R-:W4:Y:S03]  /*17550*/  LD.E R35, desc[UR40][R16.64+0x274] ;  /* 0x0002742810237980 */ /* 0x000f26000c101900 */
[----:B------:R-:W0:Y:S01]  /*17560*/  MUFU.EX2 R63, R63 ;  /* 0x0000003f003f7308 */ /* 0x000e220000000800 */
[----:B------:R-:W-:Y:S01]  /*17570*/  FSEL R118, R8, RZ, P1 ;  /* 0x000000ff08767208 */ /* 0x000fe20000800000 */
[----:B------:R-:W4:Y:S01]  /*17580*/  LD.E R4, desc[UR40][R16.64+0x300] ;  /* 0x0003002810047980 */ /* 0x000f22000c101900 */
[----:B------:R-:W-:-:S03]  /*17590*/  FSEL R8, R57, RZ, P1 ;  /* 0x000000ff39087208 */ /* 0x000fc60000800000 */
[----:B------:R-:W4:Y:S02]  /*175a0*/  LD.E R87, desc[UR40][R16.64+0x288] ;  /* 0x0002882810577980 */ /* 0x000f24000c101900 */
[----:B------:R-:W1:Y:S01]  /*175b0*/  MUFU.EX2 R152, R152 ;  /* 0x0000009800987308 */ /* 0x000e620000000800 */
[----:B------:R-:W-:Y:S01]  /*175c0*/  FADD.FTZ R115, R5, -R8 ;  /* 0x8000000805737221 */ /* 0x000fe20000010000 */
        /* <DEDUP_REMOVED lines=23> */
[-CC-:B-----5:R-:W-:Y:S01]  /*17740*/  FFMA.FTZ R12, R109, R116.reuse, -R118.reuse ;  /* 0x000000746d0c7223 */ /* 0x1a0fe20000010876 */
[-CC-:B------:R-:W-:Y:S01]  /*17750*/  FFMA.FTZ R8, R111, R116.reuse, -R118.reuse ;  /* 0x000000746f087223 */ /* 0x180fe20000010876 */
[----:B------:R-:W-:Y:S01]  /*17760*/  FFMA.FTZ R118, R113, R116, -R118 ;  /* 0x0000007471767223 */ /* 0x000fe20000010876 */
[----:B------:R-:W-:Y:S01]  /*17770*/  FMUL.FTZ R116, R116, R115 ;  /* 0x0000007374747220 */ /* 0x000fe20000410000 */
[----:B------:R-:W5:Y:S01]  /*17780*/  MUFU.EX2 R153, R153 ;  /* 0x0000009900997308 */ /* 0x000f620000000800 */
[----:B0-----:R-:W-:Y:S01]  /*17790*/  FFMA.FTZ R121, R63, R20, R187 ;  /* 0x000000143f797223 */ /* 0x001fe200000100bb */
[----:B------:R-:W4:Y:S04]  /*177a0*/  LD.E R37, desc[UR40][R16.64+0x284] ;  /* 0x0002842810257980 */ /* 0x000f28000c101900 */
[----:B------:R-:W4:Y:S02]  /*177b0*/  LD.E R39, desc[UR40][R16.64+0x294] ;  /* 0x0002942810277980 */ /* 0x000f24000c101900 */
[----:B------:R-:W-:Y:S01]  /*177c0*/  MUFU.EX2 R182, R182 ;  /* 0x000000b600b67308 */ /* 0x000fe20000000800 */
[----:B-1----:R-:W-:Y:S01]  /*177d0*/  FADD.FTZ R121, R152, R121 ;  /* 0x0000007998797221 */ /* 0x002fe20000010000 */
[----:B------:R-:W4:Y:S04]  /*177e0*/  LD.E R41, desc[UR40][R16.64+0x2a4] ;  /* 0x0002a42810297980 */ /* 0x000f28000c101900 */
[----:B------:R-:W4:Y:S02]  /*177f0*/  LD.E R43, desc[UR40][R16.64+0x2b4] ;  /* 0x0002b428102b7980 */ /* 0x000f24000c101900 */
[----:B------:R-:W-:Y:S02]  /*17800*/  MUFU.EX2 R6, R6 ;  /* 0x0000000600067308 */ /* 0x000fe40000000800 */
[----:B------:R-:W4:Y:S04]  /*17810*/  LD.E R5, desc[UR40][R16.64+0x24c] ;  /* 0x00024c2810057980 */ /* 0x000f28000c101900 */
[----:B------:R-:W4:Y:S02]  /*17820*/  LD.E R45, desc[UR40][R16.64+0x2c4] ;  /* 0x0002c428102d7980 */ /* 0x000f24000c101900 */
[----:B------:R-:W0:Y:S01]  /*17830*/  MUFU.EX2 R116, R116 ;  /* 0x0000007400747308 */ /* 0x000e220000000800 */
[----:B--2---:R-:W-:Y:S01]  /*17840*/  FADD.FTZ R20, R154, R121 ;  /* 0x000000799a147221 */ /* 0x004fe20000010000 */
[----:B------:R-:W2:Y:S04]  /*17850*/  LD.E R47, desc[UR40][R16.64+0x2d4] ;  /* 0x0002d428102f7980 */ /* 0x000ea8000c101900 */
[----:B------:R-:W2:Y:S02]  /*17860*/  LD.E R49, desc[UR40][R16.64+0x2e4] ;  /* 0x0002e42810317980 */ /* 0x000ea4000c101900 */
[----:B------:R-:W-:Y:S02]  /*17870*/  MUFU.EX2 R7, R7 ;  /* 0x0000000700077308 */ /* 0x000fe40000000800 */
[----:B------:R-:W2:Y:S04]  /*17880*/  LD.E R51, desc[UR40][R16.64+0x2f4] ;  /* 0x0002f42810337980 */ /* 0x000ea8000c101900 */
[----:B------:R-:W2:Y:S02]  /*17890*/  LD.E R53, desc[UR40][R16.64+0x310] ;  /* 0x0003102810357980 */ /* 0x000ea4000c101900 */
[----:B------:R-:W1:Y:S01]  /*178a0*/  MUFU.EX2 R183, R183 ;  /* 0x000000b700b77308 */ /* 0x000e620000000800 */
[----:B-----5:R-:W-:Y:S01]  /*178b0*/  FADD.FTZ R139, R153, R20 ;  /* 0x00000014998b7221 */ /* 0x020fe20000010000 */
[----:B------:R-:W5:Y:S04]  /*178c0*/  LD.E R55, desc[UR40][R16.64+0x320] ;  /* 0x0003202810377980 */ /* 0x000f68000c101900 */
[----:B------:R-:W5:Y:S02]  /*178d0*/  LD.E R59, desc[UR40][R16.64+0x334] ;  /* 0x00033428103b7980 */ /* 0x000f64000c101900 */
[----:B------:R-:W-:Y:S02]  /*178e0*/  MUFU.EX2 R179, R179 ;  /* 0x000000b300b37308 */ /* 0x000fe40000000800 */
[----:B------:R-:W5:Y:S04]  /*178f0*/  LD.E R61, desc[UR40][R16.64+0x344] ;  /* 0x00034428103d7980 */ /* 0x000f68000c101900 */
[----:B------:R-:W5:Y:S02]  /*17900*/  LD.E R75, desc[UR40][R16.64+0x258] ;  /* 0x00025828104b7980 */ /* 0x000f64000c101900 */
[----:B------:R-:W1:Y:S01]  /*17910*/  MUFU.EX2 R155, R155 ;  /* 0x0000009b009b7308 */ /* 0x000e620000000800 */
[----:B0-----:R-:W-:Y:S01]  /*17920*/  FFMA.FTZ R20, R116, R9, R6 ;  /* 0x0000000974147223 */ /* 0x001fe20000010006 */
[----:B------:R-:W-:Y:S01]  /*17930*/  FADD.FTZ R122, R182, R139 ;  /* 0x0000008bb67a7221 */ /* 0x000fe20000010000 */
[----:B------:R-:W5:Y:S04]  /*17940*/  LD.E R69, desc[UR40][R16.64+0x238] ;  /* 0x0002382810457980 */ /* 0x000f68000c101900 */
[----:B------:R-:W5:Y:S01]  /*17950*/  LD.E R67, desc[UR40][R16.64+0x23c] ;  /* 0x00023c2810437980 */ /* 0x000f62000c101900 */
[----:B------:R-:W-:Y:S03]  /*17960*/  MUFU.EX2 R180, R180 ;  /* 0x000000b400b47308 */ /* 0x000fe60000000800 */
[----:B------:R-:W5:Y:S04]  /*17970*/  LD.E R81, desc[UR40][R16.64+0x25c] ;  /* 0x00025c2810517980 */ /* 0x000f68000c101900 */
[----:B------:R-:W5:Y:S01]  /*17980*/  LD.E R79, desc[UR40][R16.64+0x268] ;  /* 0x00026828104f7980 */ /* 0x000f62000c101900 */
[----:B------:R-:W0:Y:S01]  /*17990*/  MUFU.EX2 R188, R188 ;  /* 0x000000bc00bc7308 */ /* 0x000e220000000800 */
[----:B-1----:R-:W-:Y:S01]  /*179a0*/  FADD.FTZ R20, R183, R20 ;  /* 0x00000014b7147221 */ /* 0x002fe20000010000 */
[----:B------:R-:W-:Y:S01]  /*179b0*/  FADD.FTZ R122, R7, R122 ;  /* 0x0000007a077a7221 */ /* 0x000fe20000010000 */
[----:B------:R-:W5:Y:S04]  /*179c0*/  LD.E R65, desc[UR40][R16.64+0x248] ;  /* 0x0002482810417980 */ /* 0x000f68000c101900 */
[----:B------:R-:W5:Y:S01]  /*179d0*/  LD.E R77, desc[UR40][R16.64+0x26c] ;  /* 0x00026c28104d7980 */ /* 0x000f62000c101900 */
[----:B------:R-:W-:Y:S03]  /*179e0*/  MUFU.EX2 R176, R176 ;  /* 0x000000b000b07308 */ /* 0x000fe60000000800 */
[----:B------:R-:W5:Y:S04]  /*179f0*/  LD.E R73, desc[UR40][R16.64+0x278] ;  /* 0x0002782810497980 */ /* 0x000f68000c101900 */
[----:B------:R-:W5:Y:S01]  /*17a00*/  LD.E R85, desc[UR40][R16.64+0x28c] ;  /* 0x00028c2810557980 */ /* 0x000f62000c101900 */
[----:B------:R-:W1:Y:S01]  /*17a10*/  MUFU.EX2 R181, R181 ;  /* 0x000000b500b57308 */ /* 0x000e620000000800 */
[----:B------:R-:W-:Y:S01]  /*17a20*/  FADD.FTZ R9, R155, R20 ;  /* 0x000000149b097221 */ /* 0x000fe20000010000 */
[----:B------:R-:W-:Y:S01]  /*17a30*/  FADD.FTZ R147, R179, R122 ;  /* 0x0000007ab3937221 */ /* 0x000fe20000010000 */
[----:B------:R-:W5:Y:S05]  /*17a40*/  LD.E R71, desc[UR40][R16.64+0x27c] ;  /* 0x00027c2810477980 */ /* 0x000f6a000c101900 */
[----:B------:R-:W-:Y:S08]  /*17a50*/  MUFU.EX2 R175, R175 ;  /* 0x000000af00af7308 */ /* 0x000ff00000000800 */
[----:B------:R-:W1:Y:S01]  /*17a60*/  MUFU.EX2 R186, R186 ;  /* 0x000000ba00ba7308 */ /* 0x000e620000000800 */
[----:B0-----:R-:W-:Y:S01]  /*17a70*/  FADD.FTZ R20, R188, R9 ;  /* 0x00000009bc147221 */ /* 0x001fe20000010000 */
[----:B------:R-:W-:Y:S01]  /*17a80*/  FADD.FTZ R151, R180, R147 ;  /* 0x00000093b4977221 */ /* 0x000fe20000010000 */
[----:B------:R-:W5:Y:S05]  /*17a90*/  LD.E R83, desc[UR40][R16.64+0x298] ;  /* 0x0002982810537980 */ /* 0x000f6a000c101900 */
[----:B------:R-:W-:Y:S08]  /*17aa0*/  MUFU.EX2 R174, R174 ;  /* 0x000000ae00ae7308 */ /* 0x000ff00000000800 */
[----:B------:R-:W0:Y:S01]  /*17ab0*/  MUFU.EX2 R177, R177 ;  /* 0x000000b100b17308 */ /* 0x000e220000000800 */
[----:B-1----:R-:W-:Y:S01]  /*17ac0*/  FADD.FTZ R9, R181, R20 ;  /* 0x00000014b5097221 */ /* 0x002fe20000010000 */
[----:B------:R-:W-:Y:S01]  /*17ad0*/  FADD.FTZ R122, R176, R151 ;  /* 0x00000097b07a7221 */ /* 0x000fe20000010000 */
[----:B------:R-:W5:Y:S05]  /*17ae0*/  LD.E R97, desc[UR40][R16.64+0x29c] ;  /* 0x00029c2810617980 */ /* 0x000f6a000c101900 */
[----:B------:R-:W-:Y:S08]  /*17af0*/  MUFU.EX2 R173, R173 ;  /* 0x000000ad00ad7308 */ /* 0x000ff00000000800 */
        /* <DEDUP_REMOVED lines=24> */
[----:B------:R-:W0:Y:S08]  /*17c80*/  MUFU.EX2 R160, R160 ;  /* 0x000000a000a07308 */ /* 0x000e300000000800 */
[----:B------:R-:W0:Y:S01]  /*17c90*/  MUFU.EX2 R163, R163 ;  /* 0x000000a300a37308 */ /* 0x000e220000000800 */
[----:B-1----:R-:W-:Y:S01]  /*17ca0*/  FADD.FTZ R9, R169, R20 ;  /* 0x00000014a9097221 */ /* 0x002fe20000010000 */
[----:B------:R-:W-:Y:S01]  /*17cb0*/  FADD.FTZ R229, R165, R122 ;  /* 0x0000007aa5e57221 */ /* 0x000fe20000010000 */
[----:B------:R-:W5:Y:S02]  /*17cc0*/  LD.E R115, desc[UR40][R16.64+0x2dc] ;  /* 0x0002dc2810737980 */ /* 0x000f64000c101900 */
[----:B------:R-:W-:Y:S01]  /*17cd0*/  FADD.FTZ R126, R170, R9 ;  /* 0x00000009aa7e7221 */ /* 0x000fe20000010000 */
[----:B------:R-:W-:Y:S01]  /*17ce0*/  FADD.FTZ R128, R166, R229 ;  /* 0x000000e5a6807221 */ /* 0x000fe20000010000 */
[----:B------:R-:W5:Y:S03]  /*17cf0*/  LD.E R113, desc[UR40][R16.64+0x2e8] ;  /* 0x0002e82810717980 */ /* 0x000f66000c101900 */
[----:B0-----:R-:W-:Y:S01]  /*17d00*/  FADD.FTZ R138, R160, R128 ;  /* 0x00000080a08a7221 */ /* 0x001fe20000010000 */
        /* <DEDUP_REMOVED lines=17> */
[----:B------:R-:W0:Y:S08]  /*17e20*/  MUFU.EX2 R164, R164 ;  /* 0x000000a400a47308 */ /* 0x000e300000000800 */
[----:B------:R-:W1:Y:S08]  /*17e30*/  MUFU.EX2 R159, R159 ;  /* 0x0000009f009f7308 */ /* 0x000e700000000800 */
[----:B------:R-:W3:Y:S08]  /*17e40*/  MUFU.EX2 R161, R161 ;  /* 0x000000a100a17308 */ /* 0x000ef00000000800 */
[----:B------:R-:W4:Y:S08]  /*17e50*/  MUFU.EX2 R157, R157 ;  /* 0x0000009d009d7308 */ /* 0x000f300000000800 */
[----:B------:R-:W-:Y:S08]  /*17e60*/  MUFU.EX2 R162, R162 ;  /* 0x000000a200a27308 */ /* 0x000ff00000000800 */
[----:B------:R-:W2:Y:S01]  /*17e70*/  MUFU.EX2 R158, R158 ;  /* 0x0000009e009e7308 */ /* 0x000ea20000000800 */
[----:B0-----:R-:W-:Y:S01]  /*17e80*/  FADD.FTZ R136, R164, R9 ;  /* 0x00000009a4887221 */ /* 0x001fe20000010000 */
[----:B-1----:R-:W-:-:S06]  /*17e90*/  FADD.FTZ R138, R159, R138 ;  /* 0x0000008a9f8a7221 */ /* 0x002fcc0000010000 */
[----:B------:R-:W-:Y:S08]  /*17ea0*/  MUFU.EX2 R21, R21 ;  /* 0x0000001500157308 */ /* 0x000ff00000000800 */
[----:B------:R-:W0:Y:S01]  /*17eb0*/  MUFU.EX2 R15, R15 ;  /* 0x0000000f000f7308 */ /* 0x000e220000000800 */
[----:B---3--:R-:W-:Y:S01]  /*17ec0*/  FADD.FTZ R9, R161, R136 ;  /* 0x00000088a1097221 */ /* 0x008fe20000010000 */
[----:B----4-:R-:W-:-:S06]  /*17ed0*/  FADD.FTZ R138, R157, R138 ;  /* 0x0000008a9d8a7221 */ /* 0x010fcc0000010000 */
[----:B------:R-:W1:Y:S08]  /*17ee0*/  MUFU.EX2 R156, R156 ;  /* 0x0000009c009c7308 */ /* 0x000e700000000800 */
[----:B------:R-:W3:Y:S01]  /*17ef0*/  MUFU.EX2 R18, R18 ;  /* 0x0000001200127308 */ /* 0x000ee20000000800 */
[----:B--2---:R-:W-:-:S07]  /*17f00*/  FADD.FTZ R138, R158, R138 ;  /* 0x0000008a9e8a7221 */ /* 0x004fce0000010000 */
[----:B------:R2:W-:Y:S01]  /*17f10*/  MUFU.EX2 R20, R120 ;  /* 0x0000007800147308 */ /* 0x0005e20000000800 */
[----:B0-----:R-:W-:Y:S01]  /*17f20*/  FADD.FTZ R138, R15, R138 ;  /* 0x0000008a0f8a7221 */ /* 0x001fe20000010000 */
[----:B--2---:R-:W-:-:S04]  /*17f30*/  FADD.FTZ R120, R162, R9 ;  /* 0x00000009a2787221 */ /* 0x004fc80000010000 */
[----:B------:R-:W-:Y:S01]  /*17f40*/  FADD.FTZ R9, R21, R120 ;  /* 0x0000007815097221 */ /* 0x000fe20000010000 */
[----:B------:R-:W-:-:S03]  /*17f50*/  FMUL.FTZ R27, R63, R27 ;  /* 0x0000001b3f1b7220 */ /* 0x000fc60000410000 */
[----:B-1----:R-:W-:Y:S01]  /*17f60*/  FADD.FTZ R120, R156, R9 ;  /* 0x000000099c787221 */ /* 0x002fe20000010000 */
[----:B---3--:R-:W-:Y:S01]  /*17f70*/  FADD.FTZ R9, R18, R138 ;  /* 0x0000008a12097221 */ /* 0x008fe20000010000 */
[----:B------:R-:W-:Y:S01]  /*17f80*/  FMUL.FTZ R138, R116, R25 ;  /* 0x00000019748a7220 */ /* 0x000fe20000410000 */
[C---:B------:R-:W-:Y:S01]  /*17f90*/  FMUL.FTZ R25, R63.reuse, R26 ;  /* 0x0000001a3f197220 */ /* 0x040fe20000410000 */
[C---:B------:R-:W-:Y:S01]  /*17fa0*/  FMUL.FTZ R29, R63.reuse, R29 ;  /* 0x0000001d3f1d7220 */ /* 0x040fe20000410000 */
[----:B------:R-:W0:Y:S01]  /*17fb0*/  MUFU.EX2 R19, R19 ;  /* 0x0000001300137308 */ /* 0x000e220000000800 */
[----:B------:R1:W-:Y:S01]  /*17fc0*/  ST.E desc[UR40][R16.64+0x234], R27 ;  /* 0x0002341b10007985 */ /* 0x0003e2000c101928 */
[C---:B------:R-:W-:Y:S01]  /*17fd0*/  FMUL.FTZ R31, R63.reuse, R31 ;  /* 0x0000001f3f1f7220 */ /* 0x040fe20000410000 */
[C---:B------:R-:W-:Y:S02]  /*17fe0*/  FMUL.FTZ R33, R63.reuse, R33 ;  /* 0x000000213f217220 */ /* 0x040fe40000410000 */
[----:B------:R2:W-:Y:S04]  /*17ff0*/  ST.E desc[UR40][R16.64+0x230], R25 ;  /* 0x0002301910007985 */ /* 0x0005e8000c101928 */
[----:B------:R3:W-:Y:S01]  /*18000*/  ST.E desc[UR40][R16.64+0x244], R29 ;  /* 0x0002441d10007985 */ /* 0x0007e2000c101928 */
[----:B------:R-:W4:Y:S01]  /*18010*/  MUFU.EX2 R14, R14 ;  /* 0x0000000e000e7308 */ /* 0x000f220000000800 */
[C---:B-1----:R-:W-:Y:S01]  /*18020*/  FMUL.FTZ R27, R63.reuse, R36 ;  /* 0x000000243f1b7220 */ /* 0x042fe20000410000 */
[C---:B--2---:R-:W-:Y:S01]  /*18030*/  FMUL.FTZ R25, R63.reuse, R34 ;  /* 0x000000223f197220 */ /* 0x044fe20000410000 */
[C---:B---3--:R-:W-:Y:S01]  /*18040*/  FMUL.FTZ R29, R63.reuse, R38 ;  /* 0x000000263f1d7220 */ /* 0x048fe20000410000 */
[----:B------:R1:W-:Y:S04]  /*18050*/  ST.E desc[UR40][R16.64+0x254], R31 ;  /* 0x0002541f10007985 */ /* 0x0003e8000c101928 */
[----:B------:R-:W2:Y:S01]  /*18060*/  MUFU.EX2 R11, R11 ;  /* 0x0000000b000b7308 */ /* 0x000ea20000000800 */
[----:B------:R3:W-:Y:S04]  /*18070*/  ST.E desc[UR40][R16.64+0x264], R33 ;  /* 0x0002642110007985 */ /* 0x0007e8000c101928 */
[----:B------:R0:W-:Y:S04]  /*18080*/  ST.E desc[UR40][R16.64+0x270], R25 ;  /* 0x0002701910007985 */ /* 0x0001e8000c101928 */
[----:B------:R4:W-:Y:S01]  /*18090*/  ST.E desc[UR40][R16.64+0x280], R27 ;  /* 0x0002801b10007985 */ /* 0x0009e2000c101928 */
[----:B-1----:R-:W-:-:S03]  /*180a0*/  FMUL.FTZ R31, R63, R40 ;  /* 0x000000283f1f7220 */ /* 0x002fc60000410000 */
[----:B------:R1:W-:Y:S01]  /*180b0*/  ST.E desc[UR40][R16.64+0x290], R29 ;  /* 0x0002901d10007985 */ /* 0x0003e2000c101928 */
[C---:B---3--:R-:W-:Y:S01]  /*180c0*/  FMUL.FTZ R33, R63.reuse, R46 ;  /* 0x0000002e3f217220 */ /* 0x048fe20000410000 */
[C---:B0-----:R-:W-:Y:S01]  /*180d0*/  FMUL.FTZ R25, R63.reuse, R42 ;  /* 0x0000002a3f197220 */ /* 0x041fe20000410000 */
[C---:B----4-:R-:W-:Y:S01]  /*180e0*/  FMUL.FTZ R27, R63.reuse, R44 ;  /* 0x0000002c3f1b7220 */ /* 0x050fe20000410000 */
[C---:B-1----:R-:W-:Y:S01]  /*180f0*/  FMUL.FTZ R29, R63.reuse, R48 ;  /* 0x000000303f1d7220 */ /* 0x042fe20000410000 */
[----:B------:R-:W0:Y:S01]  /*18100*/  MUFU.EX2 R12, R12 ;  /* 0x0000000c000c7308 */ /* 0x000e220000000800 */
[----:B------:R1:W-:Y:S01]  /*18110*/  ST.E desc[UR40][R16.64+0x2a0], R31 ;  /* 0x0002a01f10007985 */ /* 0x0003e2000c101928 */
[----:B------:R-:W-:-:S03]  /*18120*/  FMUL.FTZ R35, R63, R35 ;  /* 0x000000233f237220 */ /* 0x000fc60000410000 */
[----:B------:R3:W-:Y:S04]  /*18130*/  ST.E desc[UR40][R16.64+0x2b0], R25 ;  /* 0x0002b01910007985 */ /* 0x0007e8000c101928 */
[----:B------:R4:W-:Y:S04]  /*18140*/  ST.E desc[UR40][R16.64+0x2c0], R27 ;  /* 0x0002c01b10007985 */ /* 0x0009e8000c101928 */
[----:B------:R2:W-:Y:S01]  /*18150*/  ST.E desc[UR40][R16.64+0x2d0], R33 ;  /* 0x0002d02110007985 */ /* 0x0005e2000c101928 */
[----:B-1----:R-:W-:-:S03]  /*18160*/  FMUL.FTZ R31, R63, R50 ;  /* 0x000000323f1f7220 */ /* 0x002fc60000410000 */
[----:B------:R1:W-:Y:S01]  /*18170*/  ST.E desc[UR40][R16.64+0x2e0], R29 ;  /* 0x0002e01d10007985 */ /* 0x0003e2000c101928 */
[C---:B---3--:R-:W-:Y:S01]  /*18180*/  FMUL.FTZ R25, R63.reuse, R4 ;  /* 0x000000043f197220 */ /* 0x048fe20000410000 */
[C---:B----4-:R-:W-:Y:S01]  /*18190*/  FMUL.FTZ R27, R63.reuse, R52 ;  /* 0x000000343f1b7220 */ /* 0x050fe20000410000 */
[----:B------:R-:W3:Y:S01]  /*181a0*/  MUFU.EX2 R8, R8 ;  /* 0x0000000800087308 */ /* 0x000ee20000000800 */
[C---:B--2---:R-:W-:Y:S01]  /*181b0*/  FMUL.FTZ R33, R63.reuse, R54 ;  /* 0x000000363f217220 */ /* 0x044fe20000410000 */
[----:B-1----:R-:W-:Y:S01]  /*181c0*/  FMUL.FTZ R29, R63, R56 ;  /* 0x000000383f1d7220 */ /* 0x002fe20000410000 */
[----:B------:R-:W-:Y:S01]  /*181d0*/  FADD.FTZ R120, R19, R120 ;  /* 0x0000007813787221 */ /* 0x000fe20000010000 */
[----:B------:R1:W-:Y:S01]  /*181e0*/  ST.E desc[UR40][R16.64+0x274], R35 ;  /* 0x0002742310007985 */ /* 0x0003e2000c101928 */
[C---:B------:R-:W-:Y:S01]  /*181f0*/  FMUL.FTZ R37, R63.reuse, R37 ;  /* 0x000000253f257220 */ /* 0x040fe20000410000 */
[----:B------:R-:W-:Y:S01]  /*18200*/  FMUL.FTZ R39, R63, R39 ;  /* 0x000000273f277220 */ /* 0x000fe20000410000 */
[----:B------:R-:W-:Y:S01]  /*18210*/  FADD.FTZ R136, R14, R9 ;  /* 0x000000090e887221 */ /* 0x000fe20000010000 */
[----:B------:R2:W-:Y:S01]  /*18220*/  ST.E desc[UR40][R16.64+0x2f0], R31 ;  /* 0x0002f01f10007985 */ /* 0x0005e2000c101928 */
[----:B------:R-:W4:Y:S03]  /*18230*/  MUFU.EX2 R9, R118 ;  /* 0x0000007600097308 */ /* 0x000f260000000800 */
[----:B------:R0:W-:Y:S01]  /*18240*/  ST.E desc[UR40][R16.64+0x300], R25 ;  /* 0x0003001910007985 */ /* 0x0001e2000c101928 */
[----:B------:R-:W-:-:S03]  /*18250*/  FADD.FTZ R120, R20, R120 ;  /* 0x0000007814787221 */ /* 0x000fc60000010000 */
[----:B------:R3:W-:Y:S01]  /*18260*/  ST.E desc[UR40][R16.64+0x304], R27 ;  /* 0x0003041b10007985 */ /* 0x0007e2000c101928 */
[----:B-1----:R-:W-:-:S03]  /*18270*/  FMUL.FTZ R35, R63, R60 ;  /* 0x0000003c3f237220 */ /* 0x002fc60000410000 */
[----:B------:R1:W-:Y:S01]  /*18280*/  ST.E desc[UR40][R16.64+0x314], R33 ;  /* 0x0003142110007985 */ /* 0x0003e2000c101928 */
[----:B--2---:R-:W-:-:S03]  /*18290*/  FMUL.FTZ R31, R63, R58 ;  /* 0x0000003a3f1f7220 */ /* 0x004fc60000410000 */
[----:B------:R2:W-:Y:S01]  /*182a0*/  ST.E desc[UR40][R16.64+0x324], R29 ;  /* 0x0003241d10007985 */ /* 0x0005e2000c101928 */
[C---:B0-----:R-:W-:Y:S01]  /*182b0*/  FMUL.FTZ R25, R63.reuse, R62 ;  /* 0x0000003e3f197220 */ /* 0x041fe20000410000 */
[C---:B---3--:R-:W-:Y:S01]  /*182c0*/  FMUL.FTZ R27, R63.reuse, R64 ;  /* 0x000000403f1b7220 */ /* 0x048fe20000410000 */
[C---:B-1----:R-:W-:Y:S01]  /*182d0*/  FMUL.FTZ R33, R63.reuse, R66 ;  /* 0x000000423f217220 */ /* 0x042fe20000410000 */
[C---:B--2---:R-:W-:Y:S01]  /*182e0*/  FMUL.FTZ R29, R63.reuse, R72 ;  /* 0x000000483f1d7220 */ /* 0x044fe20000410000 */
[----:B------:R0:W-:Y:S01]  /*182f0*/  ST.E desc[UR40][R16.64+0x284], R37 ;  /* 0x0002842510007985 */ /* 0x0001e2000c101928 */
[C---:B------:R-:W-:Y:S01]  /*18300*/  FMUL.FTZ R41, R63.reuse, R41 ;  /* 0x000000293f297220 */ /* 0x040fe20000410000 */
[----:B------:R-:W-:Y:S02]  /*18310*/  FMUL.FTZ R43, R63, R43 ;  /* 0x0000002b3f2b7220 */ /* 0x000fe40000410000 */
[----:B------:R1:W-:Y:S01]  /*18320*/  ST.E desc[UR40][R16.64+0x294], R39 ;  /* 0x0002942710007985 */ /* 0x0003e2000c101928 */
[----:B------:R-:W-:-:S03]  /*18330*/  FADD.FTZ R120, R11, R120 ;  /* 0x000000780b787221 */ /* 0x000fc60000010000 */
[----:B------:R2:W-:Y:S04]  /*18340*/  ST.E desc[UR40][R16.64+0x330], R31 ;  /* 0x0003301f10007985 */ /* 0x0005e8000c101928 */
[----:B------:R3:W-:Y:S01]  /*18350*/  ST.E desc[UR40][R16.64+0x340], R35 ;  /* 0x0003402310007985 */ /* 0x0007e2000c101928 */
[C---:B0-----:R-:W-:Y:S01]  /*18360*/  FMUL.FTZ R37, R63.reuse, R68 ;  /* 0x000000443f257220 */ /* 0x041fe20000410000 */
[C---:B-1----:R-:W-:Y:S02]  /*18370*/  FMUL.FTZ R39, R63.reuse, R70 ;  /* 0x000000463f277220 */ /* 0x042fe40000410000 */
[----:B------:R0:W-:Y:S01]  /*18380*/  ST.E desc[UR40][R16.64+0x350], R25 ;  /* 0x0003501910007985 */ /* 0x0001e2000c101928 */
[----:B--2---:R-:W-:-:S03]  /*18390*/  FMUL.FTZ R31, R63, R80 ;  /* 0x000000503f1f7220 */ /* 0x004fc60000410000 */
[----:B------:R1:W-:Y:S01]  /*183a0*/  ST.E desc[UR40][R16.64+0x354], R27 ;  /* 0x0003541b10007985 */ /* 0x0003e2000c101928 */
[----:B---3--:R-:W-:-:S03]  /*183b0*/  FMUL.FTZ R35, R63, R76 ;  /* 0x0000004c3f237220 */ /* 0x008fc60000410000 */
[----:B------:R2:W-:Y:S04]  /*183c0*/  ST.E desc[UR40][R16.64+0x360], R33 ;  /* 0x0003602110007985 */ /* 0x0005e8000c101928 */
[----:B------:R3:W-:Y:S01]  /*183d0*/  ST.E desc[UR40][R16.64+0x374], R29 ;  /* 0x0003741d10007985 */ /* 0x0007e2000c101928 */
[C---:B0-----:R-:W-:Y:S01]  /*183e0*/  FMUL.FTZ R25, R63.reuse, R90 ;  /* 0x0000005a3f197220 */ /* 0x041fe20000410000 */
[C---:B-1----:R-:W-:Y:S01]  /*183f0*/  FMUL.FTZ R27, R63.reuse, R82 ;  /* 0x000000523f1b7220 */ /* 0x042fe20000410000 */
[C---:B--2---:R-:W-:Y:S01]  /*18400*/  FMUL.FTZ R33, R63.reuse, R88 ;  /* 0x000000583f217220 */ /* 0x044fe20000410000 */
[----:B---3--:R-:W-:Y:S01]  /*18410*/  FMUL.FTZ R29, R63, R98 ;  /* 0x000000623f1d7220 */ /* 0x008fe20000410000 */
[----:B------:R-:W-:Y:S01]  /*18420*/  FADD.FTZ R120, R12, R120 ;  /* 0x000000780c787221 */ /* 0x000fe20000010000 */
[----:B------:R0:W-:Y:S01]  /*18430*/  ST.E desc[UR40][R16.64+0x2a4], R41 ;  /* 0x0002a42910007985 */ /* 0x0001e2000c101928 */
[----:B------:R-:W-:-:S03]  /*18440*/  FMUL.FTZ R5, R116, R5 ;  /* 0x0000000574057220 */ /* 0x000fc60000410000 */
[----:B------:R1:W-:Y:S04]  /*18450*/  ST.E desc[UR40][R16.64+0x2b4], R43 ;  /* 0x0002b42b10007985 */ /* 0x0003e8000c101928 */
[----:B------:R2:W-:Y:S04]  /*18460*/  ST.E desc[UR40][R16.64+0x364], R37 ;  /* 0x0003642510007985 */ /* 0x0005e8000c101928 */
[----:B------:R3:W-:Y:S01]  /*18470*/  ST.E desc[UR40][R16.64+0x370], R39 ;  /* 0x0003702710007985 */ /* 0x0007e2000c101928 */
[C---:B0-----:R-:W-:Y:S01]  /*18480*/  FMUL.FTZ R41, R63.reuse, R78 ;  /* 0x0000004e3f297220 */ /* 0x041fe20000410000 */
[----:B-1----:R-:W-:-:S02]  /*18490*/  FMUL.FTZ R43, R63, R74 ;  /* 0x0000004a3f2b7220 */ /* 0x002fc40000410000 */
[----:B------:R0:W-:Y:S01]  /*184a0*/  ST.E desc[UR40][R16.64+0x380], R31 ;  /* 0x0003801f10007985 */ /* 0x0001e2000c101928 */
[----:B--2---:R-:W-:-:S03]  /*184b0*/  FMUL.FTZ R37, R63, R86 ;  /* 0x000000563f257220 */ /* 0x004fc60000410000 */
[----:B------:R1:W-:Y:S01]  /*184c0*/  ST.E desc[UR40][R16.64+0x384], R35 ;  /* 0x0003842310007985 */ /* 0x0003e2000c101928 */
[----:B---3--:R-:W-:-:S03]  /*184d0*/  FMUL.FTZ R39, R63, R84 ;  /* 0x000000543f277220 */ /* 0x008fc60000410000 */
[----:B------:R2:W-:Y:S01]  /*184e0*/  ST.E desc[UR40][R16.64+0x3a0], R25 ;  /* 0x0003a01910007985 */ /* 0x0005e2000c101928 */
[----:B------:R-:W-:-:S03]  /*184f0*/  FADD.FTZ R120, R8, R120 ;  /* 0x0000007808787221 */ /* 0x000fc60000010000 */
        /* <DEDUP_REMOVED lines=20> */
[C---:B-----5:R-:W-:Y:S01]  /*18640*/  FMUL.FTZ R55, R63.reuse, R55 ;  /* 0x000000373f377220 */ /* 0x060fe20000410000 */
[----:B------:R3:W-:Y:S01]  /*18650*/  ST.E desc[UR40][R16.64+0x3b4], R37 ;  /* 0x0003b42510007985 */ /* 0x0007e2000c101928 */
[C---:B0-----:R-:W-:Y:S01]  /*18660*/  FMUL.FTZ R57, R63.reuse, R32 ;  /* 0x000000203f397220 */ /* 0x041fe20000410000 */
[C---:B------:R-:W-:Y:S01]  /*18670*/  FMUL.FTZ R59, R63.reuse, R59 ;  /* 0x0000003b3f3b7220 */ /* 0x040fe20000410000 */
[C---:B------:R-:W-:Y:S01]  /*18680*/  FMUL.FTZ R61, R63.reuse, R61 ;  /* 0x0000003d3f3d7220 */ /* 0x040fe20000410000 */
[----:B------:R0:W-:Y:S01]  /*18690*/  ST.E desc[UR40][R16.64+0x3c0], R39 ;  /* 0x0003c02710007985 */ /* 0x0001e2000c101928 */
[----:B-1----:R-:W-:Y:S01]  /*186a0*/  FMUL.FTZ R41, R63, R94 ;  /* 0x0000005e3f297220 */ /* 0x002fe20000410000 */
[----:B------:R-:W-:Y:S01]  /*186b0*/  FADD.FTZ R136, R13, R136 ;  /* 0x000000880d887221 */ /* 0x000fe20000010000 */
[----:B----4-:R-:W-:Y:S01]  /*186c0*/  FADD.FTZ R120, R9, R120 ;  /* 0x0000007809787221 */ /* 0x010fe20000010000 */
[C---:B--2---:R-:W-:Y:S01]  /*186d0*/  FMUL.FTZ R43, R63.reuse, R110 ;  /* 0x0000006e3f2b7220 */ /* 0x044fe20000410000 */
[----:B------:R-:W-:Y:S01]  /*186e0*/  ST.E desc[UR40][R16.64+0x3d0], R31 ;  /* 0x0003d01f10007985 */ /* 0x000fe2000c101928 */
[C---:B------:R-:W-:Y:S01]  /*186f0*/  FMUL.FTZ R69, R116.reuse, R69 ;  /* 0x0000004574457220 */ /* 0x040fe20000410000 */
[C---:B------:R-:W-:Y:S01]  /*18700*/  FMUL.FTZ R67, R116.reuse, R67 ;  /* 0x0000004374437220 */ /* 0x040fe20000410000 */
[C---:B---3--:R-:W-:Y:S01]  /*18710*/  FMUL.FTZ R37, R63.reuse, R104 ;  /* 0x000000683f257220 */ /* 0x048fe20000410000 */
[----:B------:R-:W-:Y:S01]  /*18720*/  ST.E desc[UR40][R16.64+0x3d4], R35 ;  /* 0x0003d42310007985 */ /* 0x000fe2000c101928 */
[C---:B------:R-:W-:Y:S01]  /*18730*/  FMUL.FTZ R65, R116.reuse, R65 ;  /* 0x0000004174417220 */ /* 0x040fe20000410000 */
[C---:B------:R-:W-:Y:S01]  /*18740*/  FMUL.FTZ R75, R116.reuse, R75 ;  /* 0x0000004b744b7220 */ /* 0x040fe20000410000 */
[C---:B0-----:R-:W-:Y:S01]  /*18750*/  FMUL.FTZ R39, R63.reuse, R102 ;  /* 0x000000663f277220 */ /* 0x041fe20000410000 */
[----:B------:R-:W-:Y:S01]  /*18760*/  ST.E desc[UR40][R16.64+0x3f0], R25 ;  /* 0x0003f01910007985 */ /* 0x000fe2000c101928 */
[----:B------:R-:W-:Y:S01]  /*18770*/  FMUL.FTZ R63, R63, R112 ;  /* 0x000000703f3f7220 */ /* 0x000fe20000410000 */
[C---:B------:R-:W-:Y:S01]  /*18780*/  FMUL.FTZ R81, R116.reuse, R81 ;  /* 0x0000005174517220 */ /* 0x040fe20000410000 */
[C---:B------:R-:W-:Y:S01]  /*18790*/  FMUL.FTZ R79, R116.reuse, R79 ;  /* 0x0000004f744f7220 */ /* 0x040fe20000410000 */
[----:B------:R-:W-:Y:S01]  /*187a0*/  ST.E desc[UR40][R16.64+0x3f4], R27 ;  /* 0x0003f41b10007985 */ /* 0x000fe2000c101928 */
[C---:B------:R-:W-:Y:S01]  /*187b0*/  FMUL.FTZ R77, R116.reuse, R77 ;  /* 0x0000004d744d7220 */ /* 0x040fe20000410000 */
        /* <DEDUP_REMOVED lines=139> */
[----:B------:R5:W-:Y:S01]  /*19070*/  ST.E desc[UR40][R16.64+0x428], R35 ;  /* 0x0004282310007985 */ /* 0x000be2000c101928 */
[----:B------:R2:W-:Y:S06]  /*19080*/  BAR.SYNC.DEFER_BLOCKING R205, 0x100 ;  /* 0x000400cd0000751d */ /* 0x0005ec0000010000 */
[----:B0-----:R-:W5:Y:S04]  /*19090*/  LD.E R5, desc[UR40][R16.64+0x230] ;  /* 0x0002302810057980 */ /* 0x001f68000c101900 */
[----:B-1----:R-:W5:Y:S04]  /*190a0*/  LD.E R25, desc[UR40][R16.64+0x234] ;  /* 0x0002342810197980 */ /* 0x002f68000c101900 */
[----:B------:R-:W5:Y:S04]  /*190b0*/  LD.E R37, desc[UR40][R16.64+0x238] ;  /* 0x0002382810257980 */ /* 0x000f68000c101900 */
[----:B------:R-:W5:Y:S04]  /*190c0*/  LD.E R39, desc[UR40][R16.64+0x23c] ;  /* 0x00023c2810277980 */ /* 0x000f68000c101900 */
[----:B------:R-:W5:Y:S04]  /*190d0*/  LD.E R41, desc[UR40][R16.64+0x240] ;  /* 0x0002402810297980 */ /* 0x000f68000c101900 */
        /* <DEDUP_REMOVED lines=129> */
[----:B--2---:R-:W-:Y:S04]  /*198f0*/  ST.E desc[UR40][R16.64+0x244], R27 ;  /* 0x0002441b10007985 */ /* 0x004fe8000c101928 */
        /* <DEDUP_REMOVED lines=1356> */
.L_x_12524:
[----:B------:R-:W-:Y:S05]  /*1edc0*/  BSYNC B0 ;  /* 0x0000000000007941 */ /* 0x000fea0003800000 */
.L_x_12523:
[C---:B------:R-:W-:Y:S01]  /*1edd0*/  ISETP.GT.AND P1, PT, R10.reuse, UR45, PT ;  /* 0x0000002d0a007c0c */ /* 0x040fe2000bf24270 */
[----:B------:R-:W-:-:S12]  /*1ede0*/  VIADD R10, R10, 0xffffffff ;  /* 0xffffffff0a0a7836 */ /* 0x000fd80000000000 */
[----:B------:R-:W-:Y:S05]  /*1edf0*/  @P1 BRA `(.L_x_12525) ;  /* 0xffffff4c00741947 */ /* 0x000fea000383ffff */
.L_x_12494:
[----:B------:R-:W-:Y:S05]  /*1ee00*/  WARPSYNC.ALL ;  /* 0x0000000000007948 */ /* 0x000fea0003800000 */
[----:B0-----:R-:W1:Y:S04]  /*1ee10*/  LDL R5, [R1+0x450] ;  /* 0x0004500001057983 */ /* 0x001e680000100800 */
[----:B------:R-:W2:Y:S04]  /*1ee20*/  LDL R4, [R1+0x454] ;  /* 0x0004540001047983 */ /* 0x000ea80000100800 */
        /* <DEDUP_REMOVED lines=63> */
[----:B-1----:R-:W0:Y:S02]  /*1f220*/  SHFL.BFLY PT, R0, R5, 0x2, 0x1f ;  /* 0x0c401f0005007f89 */ /* 0x002e2400000e0000 */
[----:B0-----:R-:W-:-:S05]  /*1f230*/  FADD.FTZ R0, R5, R0 ;  /* 0x0000000005007221 */ /* 0x001fca0000010000 */
[----:B------:R-:W0:Y:S02]  /*1f240*/  SHFL.BFLY PT, R3, R0, 0x1, 0x1f ;  /* 0x0c201f0000037f89 */ /* 0x000e2400000e0000 */
[----:B0-----:R-:W-:Y:S01]  /*1f250*/  FADD.FTZ R2, R0, R3 ;  /* 0x0000000300027221 */ /* 0x001fe20000010000 */
[----:B---3--:R-:W-:Y:S01]  /*1f260*/  VIADD R136, R136, 0x1 ;  /* 0x0000000188887836 */ /* 0x008fe20000000000 */
[----:B------:R-:W3:Y:S04]  /*1f270*/  LDL R0, [R1+0x224] ;  /* 0x0002240001007983 */ /* 0x000ee80000100800 */
[----:B------:R-:W-:Y:S04]  /*1f280*/  STL [R1+0x450], R2 ;  /* 0x0004500201007387 */ /* 0x000fe80000100800 */
[----:B------:R-:W4:Y:S04]  /*1f290*/  LDL R147, [R1+0x450] ;  /* 0x0004500001937983 */ /* 0x000f280000100800 */
[----:B--2---:R-:W0:Y:S02]  /*1f2a0*/  SHFL.BFLY PT, R3, R4, 0x2, 0x1f ;  /* 0x0c401f0004037f89 */ /* 0x004e2400000e0000 */
[----:B0-----:R-:W-:Y:S01]  /*1f2b0*/  FADD.FTZ R8, R3, R4 ;  /* 0x0000000403087221 */ /* 0x001fe20000010000 */
[----:B------:R-:W-:Y:S01]  /*1f2c0*/  ISETP.NE.AND P2, PT, R136, 0x2, PT ;  /* 0x000000028800780c */ /* 0x000fe20003f45270 */
[----:B------:R-:W2:Y:S04]  /*1f2d0*/  LDL.64 R4, [R1+0x240] ;  /* 0x0002400001047983 */ /* 0x000ea80000100a00 */
[----:B------:R-:W0:Y:S08]  /*1f2e0*/  SHFL.BFLY PT, R3, R8, 0x1, 0x1f ;  /* 0x0c201f0008037f89 */ /* 0x000e3000000e0000 */
[----:B------:R-:W5:Y:S01]  /*1f2f0*/  @!P2 LDL R134, [R1+0x21c] ;  /* 0x00021c000186a983 */ /* 0x000f620000100800 */
[----:B0-----:R-:W-:-:S03]  /*1f300*/  FADD.FTZ R140, R8, R3 ;  /* 0x00000003088c7221 */ /* 0x001fc60000010000 */
[----:B------:R-:W2:Y:S02]  /*1f310*/  LDL.64 R2, [R1+0x230] ;  /* 0x0002300001027983 */ /* 0x000ea40000100a00 */
[----:B------:R-:W-:Y:S02]  /*1f320*/  FSETP.NE.FTZ.AND P1, PT, R140, RZ, PT ;  /* 0x000000ff8c00720b */ /* 0x000fe40003f35000 */
[----:B------:R-:W2:Y:S11]  /*1f330*/  LDL.64 R8, [R1+0x260] ;  /* 0x0002600001087983 */ /* 0x000eb60000100a00 */
[----:B------:R-:W2:Y:S04]  /*1f340*/  @P1 LDL R143, [R1+0x460] ;  /* 0x00046000018f1983 */ /* 0x000ea80000100800 */
[----:B------:R-:W2:Y:S01]  /*1f350*/  @P1 LDL R145, [R1+0x444] ;  /* 0x0004440001911983 */ /* 0x000ea20000100800 */
[----:B------:R-:W-:-:S02]  /*1f360*/  IMAD.MOV.U32 R137, RZ, RZ, RZ ;  /* 0x000000ffff897224 */ /* 0x000fc400078e00ff */
[----:B------:R-:W-:Y:S02]  /*1f370*/  IMAD.MOV.U32 R142, RZ, RZ, -0x800000 ;  /* 0xff800000ff8e7424 */ /* 0x000fe400078e00ff */
[----:B------:R-:W-:Y:S01]  /*1f380*/  IMAD.MOV.U32 R144, RZ, RZ, -0x800000 ;  /* 0xff800000ff907424 */ /* 0x000fe200078e00ff */
[----:B------:R0:W-:Y:S08]  /*1f390*/  BAR.ARV R204, 0x100 ;  /* 0x000400cc0000751d */ /* 0x0001f00000002000 */
[----:B------:R-:W-:Y:S06]  /*1f3a0*/  BAR.ARV 0x8, 0x180 ;  /* 0x0206000000007b1d */ /* 0x000fec0000002000 */
[----:B----4-:R-:W-:-:S13]  /*1f3b0*/  FSETP.NE.FTZ.AND P0, PT, R147, RZ, PT ;  /* 0x000000ff9300720b */ /* 0x010fda0003f15000 */
[----:B------:R-:W4:Y:S04]  /*1f3c0*/  @P0 LDL R138, [R1+0x460] ;  /* 0x00046000018a0983 */ /* 0x000f280000100800 */
[----:B------:R-:W4:Y:S01]  /*1f3d0*/  @P0 LDL R139, [R1+0x440] ;  /* 0x00044000018b0983 */ /* 0x000f220000100800 */
[----:B------:R-:W1:Y:S08]  /*1f3e0*/  @P0 MUFU.LG2 R141, R147 ;  /* 0x00000093008d0308 */ /* 0x000e700000000c00 */
[----:B------:R-:W2:Y:S01]  /*1f3f0*/  @P0 MUFU.RCP R137, R147 ;  /* 0x0000009300890308 */ /* 0x000ea20000001000 */
[----:B-1----:R-:W-:-:S07]  /*1f400*/  @P0 FMUL.FTZ R141, R141, 0.69314718246459960938 ;  /* 0x3f3172188d8d0820 */ /* 0x002fce0000410000 */
[----:B------:R-:W1:Y:S01]  /*1f410*/  @P1 MUFU.LG2 R146, R140 ;  /* 0x0000008c00921308 */ /* 0x000e620000000c00 */
[----:B---3--:R-:W-:Y:S01]  /*1f420*/  VIADD R0, R0, 0x1 ;  /* 0x0000000100007836 */ /* 0x008fe20000000000 */
[----:B------:R-:W-:Y:S01]  /*1f430*/  STL [R1+0x454], R140 ;  /* 0x0004548c01007387 */ /* 0x000fe20000100800 */
[----:B-----5:R-:W-:Y:S01]  /*1f440*/  @!P2 LOP3.LUT R134, R134, 0x1, RZ, 0x3c, !PT ;  /* 0x000000018686a812 */ /* 0x020fe200078e3cff */
        /* <DEDUP_REMOVED lines=65> */
[----:B--2---:R-:W-:Y:S01]  /*1f860*/  VIADD R2, R135, 0x1 ;  /* 0x0000000187027836 */ /* 0x004fe20000000000 */
        /* <DEDUP_REMOVED lines=36> */
[----:B----4-:R-:W-:-:S04]  /*1fab0*/  @P0 FMUL.FTZ R138, R138, 0.69314718246459960938 ;  /* 0x3f3172188a8a0820 */ /* 0x010fc80000410000 */
[----:B------:R-:W-:Y:S01]  /*1fac0*/  @P0 FFMA.FTZ R142, R138, R139, R141 ;  /* 0x0000008b8a8e0223 */ /* 0x000fe2000001008d */
[----:B------:R-:W-:-:S06]  /*1fad0*/  IMAD.MOV.U32 R138, RZ, RZ, RZ ;  /* 0x000000ffff8a7224 */ /* 0x000fcc00078e00ff */
[----:B------:R-:W2:Y:S01]  /*1fae0*/  @P1 MUFU.RCP R138, R140 ;  /* 0x0000008c008a1308 */ /* 0x000ea20000001000 */
[----:B-1----:R-:W-:Y:S01]  /*1faf0*/  @P1 FMUL.FTZ R139, R146, 0.69314718246459960938 ;  /* 0x3f317218928b1820 */ /* 0x002fe20000410000 */
[----:B------:R-:W-:-:S04]  /*1fb00*/  @P1 FMUL.FTZ R146, R143, 0.69314718246459960938 ;  /* 0x3f3172188f921820 */ /* 0x000fc80000410000 */
[----:B------:R-:W-:Y:S01]  /*1fb10*/  @P1 FFMA.FTZ R144, R146, R145, R139 ;  /* 0x0000009192901223 */ /* 0x000fe2000001008b */
[----:B------:R0:W-:Y:S04]  /*1fb20*/  STL [R1+0x450], R142 ;  /* 0x0004508e01007387 */ /* 0x0001e80000100800 */
[----:B------:R0:W-:Y:S01]  /*1fb30*/  STL [R1+0x454], R144 ;  /* 0x0004549001007387 */ /* 0x0001e20000100800 */
        /* <DEDUP_REMOVED lines=96> */
[----:B------:R-:W-:-:S13]  /*20140*/  PLOP3.LUT P0, PT, PT, PT, PT, 0x8, 0x0 ;  /* 0x000000000000781c */ /* 0x000fda0003f0e170 */
.L_x_12429:
[----:B------:R-:W1:Y:S08]  /*20150*/  S2UR UR4, SR_CgaCtaId ;  /* 0x00000000000479c3 */ /* 0x000e700000008800 */
[----:B------:R-:W-:Y:S06]  /*20160*/  BAR.SYNC.DEFER_BLOCKING 0x5, 0x180 ;  /* 0x0146000000007b1d */ /* 0x000fec0000010000 */
[----:B------:R-:W-:Y:S01]  /*20170*/  UMOV UR46, 0x400 ;  /* 0x00000400002e7882 */ /* 0x000fe20000000000 */
[----:B------:R-:W-:Y:S01]  /*20180*/  BSSY B0, `(.L_x_12526) ;  /* 0x00002c8000007945 */ /* 0x000fe20003800000 */
[----:B-1----:R-:W-:-:S09]  /*20190*/  ULEA UR46, UR4, UR46, 0x18 ;  /* 0x0000002e042e7291 */ /* 0x002fd2000f8ec03f */
[----:B0-2---:R-:W0:Y:S02]  /*201a0*/  LDS.128 R4, [UR46+0x324d0] ;  /* 0x0324d02eff047984 */ /* 0x005e240008000c00 */
[----:B0-----:R-:W-:Y:S02]  /*201b0*/  R2UR UR5, R5 ;  /* 0x00000000050572ca */ /* 0x001fe400000e0000 */
[----:B------:R-:W-:Y:S02]  /*201c0*/  R2UR UR7, R6 ;  /* 0x00000000060772ca */ /* 0x000fe400000e0000 */
[----:B------:R-:W-:Y:S01]  /*201d0*/  R2UR UR6, R7 ;  /* 0x00000000070672ca */ /* 0x000fe200000e0000 */
[----:B------:R-:W-:Y:S06]  /*201e0*/  BAR.ARV 0x4, 0x180 ;  /* 0x0106000000007b1d */ /* 0x000fec0000002000 */
[----:B------:R-:W-:Y:S08]  /*201f0*/  @P0 BRA `(.L_x_12527) ;  /* 0x0000001c00a40947 */ /* 0x000ff00003800000 */
        /* <DEDUP_REMOVED lines=35> */
[----:B------:R-:W-:Y:S02]  /*20430*/  LOP3.LUT R2, R3, 0x380, RZ, 0xc0, !PT ;  /* 0x0000038003027812 */ /* 0x000fe400078ec0ff */
[----:B------:R-:W-:Y:S02]  /*20440*/  LOP3.LUT R146, R21, 0x380, RZ, 0xc0, !PT ;  /* 0x0000038015927812 */ /* 0x000fe400078ec0ff */
[----:B------:R-:W-:Y:S02]  /*20450*/  SHF.R.U64 R2, R2, 0x3, RZ ;  /* 0x0000000302027819 */ /* 0x000fe400000012ff */
[----:B------:R-:W-:Y:S02]  /*20460*/  IADD3 R20, P2, R184, 0x8040, RZ ;  /* 0x00008040b8147810 */ /* 0x000fe40007f5e0ff */
[----:B------:R-:W-:Y:S02]  /*20470*/  LOP3.LUT R2, R2, R3, RZ, 0x3c, !PT ;  /* 0x0000000302027212 */ /* 0x000fe400078e3cff */
[----:B------:R-:W-:-:S02]  /*20480*/  SHF.R.U64 R146, R146, 0x3, RZ ;  /* 0x0000000392927819 */ /* 0x000fc400000012ff */
[C---:B------:R-:W-:Y:S02]  /*20490*/  IADD3 R3, P0, R184.reuse, 0x8000, RZ ;  /* 0x00008000b8037810 */ /* 0x040fe40007f1e0ff */
[----:B------:R-:W-:Y:S02]  /*204a0*/  IADD3 R19, P1, R184, 0x8020, RZ ;  /* 0x00008020b8137810 */ /* 0x000fe40007f3e0ff */
[----:B------:R-:W-:Y:S02]  /*204b0*/  LOP3.LUT R149, R20, 0x380, RZ, 0xc0, !PT ;  /* 0x0000038014957812 */ /* 0x000fe400078ec0ff */
[----:B------:R-:W-:Y:S02]  /*204c0*/  LOP3.LUT R146, R146, R21, RZ, 0x3c, !PT ;  /* 0x0000001592927212 */ /* 0x000fe400078e3cff */
[----:B------:R-:W-:Y:S02]  /*204d0*/  LOP3.LUT R0, R3, 0x380, RZ, 0xc0, !PT ;  /* 0x0000038003007812 */ /* 0x000fe400078ec0ff */
[----:B------:R-:W-:-:S02]  /*204e0*/  LOP3.LUT R21, R184, 0x380, RZ, 0xc0, !PT ;  /* 0x00000380b8157812 */ /* 0x000fc400078ec0ff */
[----:B------:R-:W-:Y:S02]  /*204f0*/  LOP3.LUT R18, R19, 0x380, RZ, 0xc0, !PT ;  /* 0x0000038013127812 */ /* 0x000fe400078ec0ff */
[----:B------:R-:W-:Y:S02]  /*20500*/  SHF.R.U64 R149, R149, 0x3, RZ ;  /* 0x0000000395957819 */ /* 0x000fe400000012ff */
[----:B------:R-:W-:Y:S02]  /*20510*/  SHF.R.U64 R0, R0, 0x3, RZ ;  /* 0x0000000300007819 */ /* 0x000fe400000012ff */
[----:B------:R-:W-:Y:S02]  /*20520*/  SHF.R.U64 R21, R21, 0x3, RZ ;  /* 0x0000000315157819 */ /* 0x000fe400000012ff */
[----:B------:R-:W-:Y:S02]  /*20530*/  SHF.R.U64 R18, R18, 0x3, RZ ;  /* 0x0000000312127819 */ /* 0x000fe400000012ff */
[----:B------:R-:W-:-:S02]  /*20540*/  LOP3.LUT R148, R149, R20, RZ, 0x3c, !PT ;  /* 0x0000001495947212 */ /* 0x000fc400078e3cff */
[----:B------:R-:W-:Y:S01]  /*20550*/  LOP3.LUT R144, R0, R3, RZ, 0x3c, !PT ;  /* 0x0000000300907212 */ /* 0x000fe200078e3cff */
[--C-:B------:R-:W-:Y:S01]  /*20560*/  IMAD.X R3, RZ, RZ, R185.reuse, P6 ;  /* 0x000000ffff037224 */ /* 0x100fe200030e06b9 */
[----:B------:R-:W-:Y:S02]  /*20570*/  IADD3 R143, P4, R184, 0xc000, RZ ;  /* 0x0000c000b88f7810 */ /* 0x000fe40007f9e0ff */
[----:B------:R-:W-:Y:S01]  /*20580*/  LOP3.LUT R20, R21, R184, RZ, 0x3c, !PT ;  /* 0x000000b815147212 */ /* 0x000fe200078e3cff */
[----:B------:R-:W-:Y:S01]  /*20590*/  IMAD.MOV.U32 R21, RZ, RZ, R185 ;  /* 0x000000ffff157224 */ /* 0x000fe200078e00b9 */
[----:B------:R-:W-:Y:S02]  /*205a0*/  LOP3.LUT R150, R18, R19, RZ, 0x3c, !PT ;  /* 0x0000001312967212 */ /* 0x000fe400078e3cff */
[C---:B------:R-:W-:Y:S02]  /*205b0*/  IADD3 R141, P5, R184.reuse, 0xc020, RZ ;  /* 0x0000c020b88d7810 */ /* 0x040fe40007fbe0ff */
[----:B------:R-:W-:-:S02]  /*205c0*/  IADD3 R19, P6, R184, 0xc040, RZ ;  /* 0x0000c040b8137810 */ /* 0x000fc40007fde0ff */
[----:B------:R-:W-:Y:S02]  /*205d0*/  LOP3.LUT R142, R143, 0x380, RZ, 0xc0, !PT ;  /* 0x000003808f8e7812 */ /* 0x000fe400078ec0ff */
[----:B------:R-:W-:Y:S02]  /*205e0*/  LOP3.LUT R140, R141, 0x380, RZ, 0xc0, !PT ;  /* 0x000003808d8c7812 */ /* 0x000fe400078ec0ff */
[----:B------:R-:W-:Y:S02]  /*205f0*/  LOP3.LUT R18, R19, 0x380, RZ, 0xc0, !PT ;  /* 0x0000038013127812 */ /* 0x000fe400078ec0ff */
[----:B------:R-:W-:Y:S01]  /*20600*/  MOV R152, R20 ;  /* 0x0000001400987202 */ /* 0x000fe20000000f00 */
[--C-:B------:R-:W-:Y:S01]  /*20610*/  IMAD.X R145, RZ, RZ, R185.reuse, P0 ;  /* 0x000000ffff917224 */ /* 0x100fe200000e06b9 */
[----:B------:R-:W-:Y:S01]  /*20620*/  SHF.R.U64 R142, R142, 0x3, RZ ;  /* 0x000000038e8e7819 */ /* 0x000fe200000012ff */
[--C-:B------:R-:W-:Y:S01]  /*20630*/  IMAD.X R151, RZ, RZ, R185.reuse, P1 ;  /* 0x000000ffff977224 */ /* 0x100fe200008e06b9 */
[----:B------:R-:W-:Y:S01]  /*20640*/  SHF.R.U64 R140, R140, 0x3, RZ ;  /* 0x000000038c8c7819 */ /* 0x000fe200000012ff */
[--C-:B------:R-:W-:Y:S01]  /*20650*/  IMAD.X R149, RZ, RZ, R185.reuse, P2 ;  /* 0x000000ffff957224 */ /* 0x100fe200010e06b9 */
[----:B------:R-:W-:Y:S01]  /*20660*/  SHF.R.U64 R18, R18, 0x3, RZ ;  /* 0x0000000312127819 */ /* 0x000fe200000012ff */
[--C-:B------:R-:W-:Y:S01]  /*20670*/  IMAD.X R147, RZ, RZ, R185.reuse, P3 ;  /* 0x000000ffff937224 */ /* 0x100fe200018e06b9 */
[----:B------:R-:W-:Y:S01]  /*20680*/  LOP3.LUT R142, R142, R143, RZ, 0x3c, !PT ;  /* 0x0000008f8e8e7212 */ /* 0x000fe200078e3cff */
[--C-:B------:R-:W-:Y:S01]  /*20690*/  IMAD.X R143, RZ, RZ, R185.reuse, P4 ;  /* 0x000000ffff8f7224 */ /* 0x100fe200020e06b9 */
[----:B------:R-:W-:Y:S01]  /*206a0*/  LOP3.LUT R140, R140, R141, RZ, 0x3c, !PT ;  /* 0x0000008d8c8c7212 */ /* 0x000fe200078e3cff */
[--C-:B------:R-:W-:Y:S01]  /*206b0*/  IMAD.X R141, RZ, RZ, R185.reuse, P5 ;  /* 0x000000ffff8d7224 */ /* 0x100fe200028e06b9 */
[----:B------:R-:W-:Y:S01]  /*206c0*/  MOV R2, R2 ;  /* 0x0000000200027202 */ /* 0x000fe20000000f00 */
[----:B------:R-:W-:Y:S01]  /*206d0*/  UISETP.NE.U32.AND UP0, UPT, UR8, URZ, UPT ;  /* 0x0000003f0800728c */ /* 0x000fe2000bf05070 */
[----:B------:R-:W-:Y:S01]  /*206e0*/  LOP3.LUT R18, R18, R19, RZ, 0x3c, !PT ;  /* 0x0000001312127212 */ /* 0x000fe200078e3cff */
[----:B------:R-:W-:Y:S01]  /*206f0*/  IMAD.X R19, RZ, RZ, R185, P6 ;  /* 0x000000ffff137224 */ /* 0x000fe200030e06b9 */
[----:B------:R-:W-:-:S02]  /*20700*/  MOV R20, R144 ;  /* 0x0000009000147202 */ /* 0x000fc40000000f00 */
[----:B------:R-:W-:Y:S02]  /*20710*/  MOV R21, R150 ;  /* 0x0000009600157202 */ /* 0x000fe40000000f00 */
[----:B------:R-:W-:Y:S01]  /*20720*/  MOV R148, R148 ;  /* 0x0000009400947202 */ /* 0x000fe20000000f00 */
[----:B------:R-:W-:Y:S01]  /*20730*/  UISETP.NE.AND.EX UP0, UPT, UR9, URZ, UPT, UP0 ;  /* 0x0000003f0900728c */ /* 0x000fe2000bf05300 */
[----:B------:R-:W-:Y:S02]  /*20740*/  MOV R146, R146 ;  /* 0x0000009200927202 */ /* 0x000fe40000000f00 */
[----:B------:R-:W-:Y:S01]  /*20750*/  MOV R3, R142 ;  /* 0x0000008e00037202 */ /* 0x000fe20000000f00 */
[----:B------:R-:W-:Y:S01]  /*20760*/  ULDC.64 UR8, c[0x0][0xd00] ;  /* 0x0003400000087ab9 */ /* 0x000fe20000000a00 */
[----:B------:R-:W-:Y:S01]  /*20770*/  MOV R0, R140 ;  /* 0x0000008c00007202 */ /* 0x000fe20000000f00 */
[----:B------:R-:W-:Y:S01]  /*20780*/  UIMAD.WIDE UR8, UR42, 0x4, UR8 ;  /* 0x000000042a0878a5 */ /* 0x000fe2000f8e0208 */
[----:B------:R-:W-:-:S02]  /*20790*/  MOV R18, R18 ;  /* 0x0000001200127202 */ /* 0x000fc40000000f00 */
[----:B------:R-:W-:Y:S01]  /*207a0*/  PLOP3.LUT P1, PT, PT, PT, UP0, 0x80, 0x0 ;  /* 0x000000000000781c */ /* 0x000fe20003f2f008 */
[----:B------:R-:W-:Y:S01]  /*207b0*/  ULDC UR4, c[0x0][0xb88] ;  /* 0x0002e20000047ab9 */ /* 0x000fe20000000800 */
[----:B--2---:R-:W-:Y:S02]  /*207c0*/  F2FP.F16.F32.PACK_AB R136, R137, R136 ;  /* 0x000000888988723e */ /* 0x004fe400000000ff */
[----:B------:R-:W-:Y:S02]  /*207d0*/  F2FP.F16.F32.PACK_AB R137, R139, R138 ;  /* 0x0000008a8b89723e */ /* 0x000fe400000000ff */
[----:B---3--:R-:W-:Y:S02]  /*207e0*/  F2FP.F16.F32.PACK_AB R128, R129, R128 ;  /* 0x000000808180723e */ /* 0x008fe400000000ff */
[----:B------:R-:W-:Y:S02]  /*207f0*/  F2FP.F16.F32.PACK_AB R129, R131, R130 ;  /* 0x000000828381723e */ /* 0x000fe400000000ff */
[----:B----4-:R-:W-:-:S02]  /*20800*/  F2FP.F16.F32.PACK_AB R138, R133, R132 ;  /* 0x00000084858a723e */ /* 0x010fc400000000ff */
[----:B------:R-:W-:Y:S01]  /*20810*/  F2FP.F16.F32.PACK_AB R139, R135, R134 ;  /* 0x00000086878b723e */ /* 0x000fe200000000ff */
[----:B------:R-:W-:Y:S01]  /*20820*/  BAR.SYNC.DEFER_BLOCKING 0x1, 0x100 ;  /* 0x0044000000007b1d */ /* 0x000fe20000010000 */
        /* <DEDUP_REMOVED lines=64> */
[----:B------:R-:W-:Y:S01]  /*20c30*/  F2FP.F16.F32.PACK_AB R9, R11, R10 ;  /* 0x0000000a0b09723e */ /* 0x000fe200000000ff */
[----:B0-----:R-:W0:Y:S01]  /*20c40*/  LDC R20, c[0x0][0xce8] ;  /* 0x00033a00ff147b82 */ /* 0x001e220000000800 */
[----:B------:R-:W-:-:S02]  /*20c50*/  F2FP.F16.F32.PACK_AB R26, R13, R12 ;  /* 0x0000000c0d1a723e */ /* 0x000fc400000000ff */
[----:B------:R-:W-:Y:S01]  /*20c60*/  F2FP.F16.F32.PACK_AB R27, R15, R14 ;  /* 0x0000000e0f1b723e */ /* 0x000fe200000000ff */
[----:B------:R-:W-:Y:S01]  /*20c70*/  STSM.16.M88.4 [R146], R48 ;  /* 0x0000003092007844 */ /* 0x000fe20000000200 */
[----:B------:R-:W-:Y:S02]  /*20c80*/  F2FP.F16.F32.PACK_AB R10, R5, R4 ;  /* 0x00000004050a723e */ /* 0x000fe400000000ff */
        /* <DEDUP_REMOVED lines=8> */
[----:B------:R-:W-:Y:S01]  /*20d10*/  UISETP.NE.U32.AND UP1, UPT, UR8, URZ, UPT ;  /* 0x0000003f0800728c */ /* 0x000fe2000bf25070 */
[----:B------:R-:W-:Y:S03]  /*20d20*/  BAR.SYNC.DEFER_BLOCKING 0x1, 0x100 ;  /* 0x0044000000007b1d */ /* 0x000fe60000010000 */
[----:B------:R-:W-:-:S06]  /*20d30*/  UISETP.NE.AND.EX UP1, UPT, UR9, URZ, UPT, UP1 ;  /* 0x0000003f0900728c */ /* 0x000fcc000bf25310 */
[----:B------:R-:W-:-:S05]  /*20d40*/  PLOP3.LUT P2, PT, PT, PT, UP1, 0x80, 0x0 ;  /* 0x000000000000781c */ /* 0x000fca0003f4f018 */
[----:B------:R-:W-:Y:S02]  /*20d50*/  @UP1 ULDC.64 UR8, c[0x0][0xd08] ;  /* 0x0003420000081ab9 */ /* 0x000fe40000000a00 */
[----:B------:R-:W-:Y:S01]  /*20d60*/  @UP1 UIMAD.WIDE UR8, UR42, 0x4, UR8 ;  /* 0x000000042a0818a5 */ /* 0x000fe2000f8e0208 */
[----:B-1----:R-:W-:-:S05]  /*20d70*/  IMAD.U32 R3, RZ, RZ, UR4 ;  /* 0x00000004ff037e24 */ /* 0x002fca000f8e00ff */
[----:B------:R-:W-:Y:S02]  /*20d80*/  IMAD.U32 R6, RZ, RZ, UR8 ;  /* 0x00000008ff067e24 */ /* 0x000fe4000f8e00ff */
[----:B------:R-:W-:Y:S01]  /*20d90*/  IMAD.U32 R7, RZ, RZ, UR9 ;  /* 0x00000009ff077e24 */ /* 0x000fe2000f8e00ff */
[----:B------:R-:W3:Y:S04]  /*20da0*/  @P1 LDG.E R2, desc[UR40][R4.64] ;  /* 0x0000002804021981 */ /* 0x000ee8000c1e1900 */
[----:B------:R2:W5:Y:S01]  /*20db0*/  @P2 LDG.E R3, desc[UR40][R6.64] ;  /* 0x0000002806032981 */ /* 0x000562000c1e1900 */
[----:B------:R-:W-:Y:S01]  /*20dc0*/  UMOV UR4, URZ ;  /* 0x0000003f00047c82 */ /* 0x000fe20008000000 */
[----:B------:R-:W-:Y:S02]  /*20dd0*/  LOP3.LUT P0, RZ, R210, 0x3, RZ, 0xc0, !PT ;  /* 0x00000003d2ff7812 */ /* 0x000fe4000780c0ff */
[----:B---3--:R-:W-:Y:S01]  /*20de0*/  @P1 R2UR UR4, R2 ;  /* 0x00000000020412ca */ /* 0x008fe200000e0000 */
[----:B0-2---:R-:W-:-:S14]  /*20df0*/  @P2 BRA `(.L_x_12528) ;  /* 0x0000000000102947 */ /* 0x005fdc0003800000 */
[----:B------:R-:W-:Y:S05]  /*20e00*/  @!P1 BRA `(.L_x_12528) ;  /* 0x00000000000c9947 */ /* 0x000fea0003800000 */
[----:B------:R-:W2:Y:S04]  /*20e10*/  LDG.E R0, desc[UR40][R4.64] ;  /* 0x0000002804007981 */ /* 0x000ea8000c1e1900 */
[----:B-----5:R-:W2:Y:S02]  /*20e20*/  LDG.E R3, desc[UR40][R4.64+0x4] ;  /* 0x0000042804037981 */ /* 0x020ea4000c1e1900 */
[----:B--2---:R-:W-:-:S07]  /*20e30*/  IMAD.IADD R3, R3, 0x1, -R0 ;  /* 0x0000000103037824 */ /* 0x004fce00078e0a00 */
.L_x_12528:
[----:B-----5:R-:W-:Y:S02]  /*20e40*/  IMAD R18, R3, R20, RZ ;  /* 0x0000001403127224 */ /* 0x020fe400078e02ff */
[----:B------:R-:W-:Y:S01]  /*20e50*/  VIADD R13, R200, UR43 ;  /* 0x0000002bc80d7c36 */ /* 0x000fe20008000000 */
[----:B------:R-:W-:Y:S01]  /*20e60*/  ISETP.NE.AND P1, PT, R20, 0x1, PT ;  /* 0x000000011400780c */ /* 0x000fe20003f25270 */
[----:B------:R-:W-:Y:S01]  /*20e70*/  VIADD R5, R234, UR43 ;  /* 0x0000002bea057c36 */ /* 0x000fe20008000000 */
[----:B------:R-:W-:Y:S02]  /*20e80*/  USHF.R.S32.HI UR16, URZ, 0x1f, UR37 ;  /* 0x0000001f3f107899 */ /* 0x000fe40008011425 */
[----:B------:R-:W-:Y:S01]  /*20e90*/  ISETP.GE.OR P2, PT, R13, R18, P0 ;  /* 0x000000120d00720c */ /* 0x000fe20000746670 */
[----:B------:R-:W-:-:S08]  /*20ea0*/  ULDC.64 UR14, c[0x0][0xc90] ;  /* 0x00032400000e7ab9 */ /* 0x000fd00000000a00 */
[----:B------:R-:W0:Y:S04]  /*20eb0*/  @P1 LDC R2, c[0x0][0xcec] ;  /* 0x00033b00ff021b82 */ /* 0x000e280000000800 */
[----:B------:R-:W2:Y:S01]  /*20ec0*/  @!P2 LDL R11, [R1+0x450] ;  /* 0x00045000010ba983 */ /* 0x000ea20000100800 */
[----:B------:R-:W-:Y:S01]  /*20ed0*/  USHF.R.S32.HI UR12, URZ, 0x1f, UR42 ;  /* 0x0000001f3f0c7899 */ /* 0x000fe2000801142a */
[----:B------:R-:W-:Y:S01]  /*20ee0*/  IMAD.MOV.U32 R0, RZ, RZ, R5 ;  /* 0x000000ffff007224 */ /* 0x000fe200078e0005 */
[----:B------:R-:W-:Y:S01]  /*20ef0*/  USHF.R.S32.HI UR11, URZ, 0x1f, UR4 ;  /* 0x0000001f3f0b7899 */ /* 0x000fe20008011404 */
[----:B------:R-:W1:Y:S01]  /*20f00*/  @P1 LDC R3, c[0x0][0xcf0] ;  /* 0x00033c00ff031b82 */ /* 0x000e620000000800 */
[----:B------:R-:W-:Y:S01]  /*20f10*/  UIMAD UR13, UR16, UR14, URZ ;  /* 0x0000000e100d72a4 */ /* 0x000fe2000f8e023f */
[----:B------:R-:W-:Y:S01]  /*20f20*/  UMOV UR10, UR4 ;  /* 0x00000004000a7c82 */ /* 0x000fe20008000000 */
[----:B------:R-:W-:-:S02]  /*20f30*/  USEL UR18, UR12, URZ, !UP0 ;  /* 0x0000003f0c127287 */ /* 0x000fc4000c000000 */
[----:B------:R-:W-:Y:S02]  /*20f40*/  UIMAD.WIDE.U32 UR8, UR37, UR14, UR10 ;  /* 0x0000000e250872a5 */ /* 0x000fe4000f8e000a */
[----:B------:R-:W-:Y:S01]  /*20f50*/  UIMAD UR13, UR37, UR15, UR13 ;  /* 0x0000000f250d72a4 */ /* 0x000fe2000f8e020d */
[----:B------:R-:W3:Y:S01]  /*20f60*/  @P1 LDC R21, c[0x0][0xcf0] ;  /* 0x00033c00ff151b82 */ /* 0x000ee20000000800 */
[----:B------:R-:W-:Y:S01]  /*20f70*/  USEL UR17, UR42, URZ, !UP0 ;  /* 0x0000003f2a117287 */ /* 0x000fe2000c000000 */
[----:B------:R-:W-:Y:S01]  /*20f80*/  ULDC.64 UR14, c[0x0][0xc98] ;  /* 0x00032600000e7ab9 */ /* 0x000fe20000000a00 */
[----:B------:R-:W-:Y:S02]  /*20f90*/  UIADD3 UR9, UR9, UR13, URZ ;  /* 0x0000000d09097290 */ /* 0x000fe4000fffe03f */
[----:B------:R-:W-:Y:S01]  /*20fa0*/  UIMAD UR10, UR18, UR14, URZ ;  /* 0x0000000e120a72a4 */ /* 0x000fe2000f8e023f */
[----:B0-----:R-:W-:Y:S01]  /*20fb0*/  @P1 IMAD.HI.U32 R2, R5, R2, RZ ;  /* 0x0000000205021227 */ /* 0x001fe200078e00ff */
[----:B------:R-:W-:-:S02]  /*20fc0*/  UIMAD.WIDE.U32 UR8, UR17, UR14, UR8 ;  /* 0x0000000e110872a5 */ /* 0x000fc4000f8e0008 */
[----:B------:R-:W-:Y:S01]  /*20fd0*/  UIMAD UR10, UR17, UR15, UR10 ;  /* 0x0000000f110a72a4 */ /* 0x000fe2000f8e020a */
[----:B------:R-:W-:Y:S01]  /*20fe0*/  ULDC.64 UR12, c[0x0][0xc88] ;  /* 0x00032200000c7ab9 */ /* 0x000fe20000000a00 */
[----:B-1----:R-:W-:-:S04]  /*20ff0*/  @P1 SHF.R.U32.HI R0, RZ, R3, R2 ;  /* 0x00000003ff001219 */ /* 0x002fc80000011602 */
[----:B------:R-:W-:Y:S01]  /*21000*/  IMAD.U32 R7, RZ, RZ, UR10 ;  /* 0x0000000aff077e24 */ /* 0x000fe2000f8e00ff */
[--C-:B------:R-:W-:Y:S01]  /*21010*/  SHF.R.S32.HI R4, RZ, 0x1f, R0.reuse ;  /* 0x0000001fff047819 */ /* 0x100fe20000011400 */
[----:B------:R-:W-:-:S04]  /*21020*/  IMAD.MOV R2, RZ, RZ, -R0 ;  /* 0x000000ffff027224 */ /* 0x000fc800078e0a00 */
[----:B------:R-:W-:Y:S01]  /*21030*/  IMAD R5, R20, R2, R5 ;  /* 0x0000000214057224 */ /* 0x000fe200078e0205 */
[----:B------:R-:W-:-:S04]  /*21040*/  IADD3 R2, P3, R0, UR8, RZ ;  /* 0x0000000800027c10 */ /* 0x000fc8000ff7e0ff */
[----:B------:R-:W-:-:S05]  /*21050*/  SHF.R.S32.HI R3, RZ, 0x1f, R5 ;  /* 0x0000001fff037819 */ /* 0x000fca0000011405 */
[----:B------:R-:W-:Y:S01]  /*21060*/  IMAD R0, R3, UR12, RZ ;  /* 0x0000000c03007c24 */ /* 0x000fe2000f8e02ff */
[----:B------:R-:W-:Y:S01]  /*21070*/  IADD3.X R3, R4, UR9, R7, P3, !PT ;  /* 0x0000000904037c10 */ /* 0x000fe20009ffe407 */
[----:B------:R-:W-:Y:S02]  /*21080*/  ULDC.64 UR8, c[0x0][0xc50] ;  /* 0x0003140000087ab9 */ /* 0x000fe40000000a00 */
[C---:B------:R-:W-:Y:S02]  /*21090*/  IMAD R7, R5.reuse, UR13, R0 ;  /* 0x0000000d05077c24 */ /* 0x040fe4000f8e0200 */
[----:B------:R-:W-:Y:S01]  /*210a0*/  IMAD.WIDE.U32 R2, R5, UR12, R2 ;  /* 0x0000000c05027c25 */ /* 0x000fe2000f8e0002 */
[----:B------:R-:W-:-:S03]  /*210b0*/  ULDC.64 UR12, c[0x0][0xba0] ;  /* 0x0002e800000c7ab9 */ /* 0x000fc60000000a00 */
[----:B------:R-:W-:Y:S01]  /*210c0*/  IMAD.IADD R3, R3, 0x1, R7 ;  /* 0x0000000103037824 */ /* 0x000fe200078e0207 */
[----:B------:R-:W-:-:S04]  /*210d0*/  LEA R6, P3, R2, UR8, 0x2 ;  /* 0x0000000802067c11 */ /* 0x000fc8000f8610ff */
[----:B------:R-:W-:Y:S01]  /*210e0*/  LEA.HI.X R10, R2, UR9, R3, 0x2, P3 ;  /* 0x00000009020a7c11 */ /* 0x000fe200098f1403 */
[----:B------:R-:W-:Y:S01]  /*210f0*/  SHFL.IDX PT, R8, R6, RZ, 0x1c1f ;  /* 0x001c1fff06087589 */ /* 0x000fe200000e0000 */
[----:B------:R-:W-:-:S03]  /*21100*/  VIADD R3, R13, 0x8 ;  /* 0x000000080d037836 */ /* 0x000fc60000000000 */
[----:B------:R-:W2:Y:S02]  /*21110*/  SHFL.IDX PT, R9, R10, RZ, 0x1c1f ;  /* 0x001c1fff0a097589 */ /* 0x000ea400000e0000 */
[----:B------:R-:W-:Y:S02]  /*21120*/  ISETP.GE.OR P0, PT, R3, R18, P0 ;  /* 0x000000120300720c */ /* 0x000fe40000706670 */
[----:B--2---:R0:W-:Y:S11]  /*21130*/  @!P2 ST.E desc[UR40][R8.64], R11 ;  /* 0x0000000b0800a985 */ /* 0x0041f6000c101928 */
[----:B------:R-:W2:Y:S01]  /*21140*/  @!P0 LDL R19, [R1+0x454] ;  /* 0x0004540001138983 */ /* 0x000ea20000100800 */
[----:B------:R-:W-:-:S02]  /*21150*/  IMAD R0, R206, 0x40, R190 ;  /* 0x00000040ce007824 */ /* 0x000fc400078e02be */
[----:B------:R-:W-:Y:S01]  /*21160*/  IMAD.MOV.U32 R3, RZ, RZ, 0x2 ;  /* 0x00000002ff037424 */ /* 0x000fe200078e00ff */
[----:B------:R-:W-:Y:S03]  /*21170*/  SHFL.IDX PT, R54, R6, 0x1, 0x1c1f ;  /* 0x003c1f0006367f89 */ /* 0x000fe600000e0000 */
[----:B------:R-:W-:Y:S01]  /*21180*/  IMAD.WIDE R2, R0, R3, UR38 ;  /* 0x0000002600027e25 */ /* 0x000fe2000f8e0203 */
[----:B------:R-:W2:Y:S02]  /*21190*/  SHFL.IDX PT, R55, R10, 0x1, 0x1c1f ;  /* 0x003c1f000a377f89 */ /* 0x000ea400000e0000 */
[C---:B------:R-:W-:Y:S02]  /*211a0*/  IADD3 R5, P3, R2.reuse, 0x2000, RZ ;  /* 0x0000200002057810 */ /* 0x040fe40007f7e0ff */
[C---:B------:R-:W-:Y:S02]  /*211b0*/  IADD3 R25, P4, R2.reuse, 0x3000, RZ ;  /* 0x0000300002197810 */ /* 0x040fe40007f9e0ff */
[----:B------:R-:W-:Y:S01]  /*211c0*/  IADD3 R29, P5, R2, 0x4000, RZ ;  /* 0x00004000021d7810 */ /* 0x000fe20007fbe0ff */
[----:B------:R-:W-:Y:S01]  /*211d0*/  IMAD.X R13, RZ, RZ, R3, P3 ;  /* 0x000000ffff0d7224 */ /* 0x000fe200018e0603 */
[----:B------:R-:W-:-:S02]  /*211e0*/  LOP3.LUT R0, R5, 0x380, RZ, 0xc0, !PT ;  /* 0x0000038005007812 */ /* 0x000fc400078ec0ff */
[----:B------:R-:W-:Y:S02]  /*211f0*/  LOP3.LUT R24, R25, 0x380, RZ, 0xc0, !PT ;  /* 0x0000038019187812 */ /* 0x000fe400078ec0ff */
[----:B------:R-:W-:Y:S02]  /*21200*/  LOP3.LUT R28, R29, 0x380, RZ, 0xc0, !PT ;  /* 0x000003801d1c7812 */ /* 0x000fe400078ec0ff */
[C---:B------:R-:W-:Y:S02]  /*21210*/  IADD3 R33, P6, R2.reuse, 0x5000, RZ ;  /* 0x0000500002217810 */ /* 0x040fe40007fde0ff */
[----:B------:R-:W-:Y:S02]  /*21220*/  IADD3 R7, P2, R2, 0x1000, RZ ;  /* 0x0000100002077810 */ /* 0x000fe40007f5e0ff */
[----:B------:R-:W-:Y:S02]  /*21230*/  SHF.R.U64 R0, R0, 0x3, RZ ;  /* 0x0000000300007819 */ /* 0x000fe400000012ff */
[----:B------:R-:W-:-:S02]  /*21240*/  SHF.R.U64 R24, R24, 0x3, RZ ;  /* 0x0000000318187819 */ /* 0x000fc400000012ff */
[----:B------:R-:W-:Y:S02]  /*21250*/  SHF.R.U64 R28, R28, 0x3, RZ ;  /* 0x000000031c1c7819 */ /* 0x000fe400000012ff */
[----:B------:R-:W-:Y:S02]  /*21260*/  LOP3.LUT R32, R33, 0x380, RZ, 0xc0, !PT ;  /* 0x0000038021207812 */ /* 0x000fe400078ec0ff */
        /* <DEDUP_REMOVED lines=10> */
[----:B------:R-:W-:Y:S02]  /*21310*/  SHF.R.U64 R32, R32, 0x3, RZ ;  /* 0x0000000320207819 */ /* 0x000fe400000012ff */
[----:B------:R-:W-:Y:S02]  /*21320*/  LOP3.LUT R36, R37, 0x380, RZ, 0xc0, !PT ;  /* 0x0000038025247812 */ /* 0x000fe400078ec0ff */
[----:B------:R-:W-:-:S02]  /*21330*/  LOP3.LUT R40, R41, 0x380, RZ, 0xc0, !PT ;  /* 0x0000038029287812 */ /* 0x000fc400078ec0ff */
[----:B------:R-:W-:Y:S02]  /*21340*/  LOP3.LUT R44, R45, 0x380, RZ, 0xc0, !PT ;  /* 0x000003802d2c7812 */ /* 0x000fe400078ec0ff */
[----:B------:R-:W-:Y:S02]  /*21350*/  LOP3.LUT R48, R49, 0x380, RZ, 0xc0, !PT ;  /* 0x0000038031307812 */ /* 0x000fe400078ec0ff */
[----:B------:R-:W-:Y:S01]  /*21360*/  LOP3.LUT R32, R32, R33, RZ, 0x3c, !PT ;  /* 0x0000002120207212 */ /* 0x000fe200078e3cff */
[----:B------:R-:W-:Y:S01]  /*21370*/  IMAD.X R33, RZ, RZ, R3, P6 ;  /* 0x000000ffff217224 */ /* 0x000fe200030e0603 */
[----:B------:R-:W-:Y:S02]  /*21380*/  IADD3 R53, P6, R2, 0xa000, RZ ;  /* 0x0000a00002357810 */ /* 0x000fe40007fde0ff */
[----:B------:R-:W-:Y:S02]  /*21390*/  SHF.R.U64 R36, R36, 0x3, RZ ;  /* 0x0000000324247819 */ /* 0x000fe400000012ff */
[----:B------:R-:W-:-:S02]  /*213a0*/  SHF.R.U64 R40, R40, 0x3, RZ ;  /* 0x0000000328287819 */ /* 0x000fc400000012ff */
[----:B------:R-:W-:Y:S02]  /*213b0*/  SHF.R.U64 R44, R44, 0x3, RZ ;  /* 0x000000032c2c7819 */ /* 0x000fe400000012ff */
[----:B------:R-:W-:Y:S02]  /*213c0*/  SHF.R.U64 R48, R48, 0x3, RZ ;  /* 0x0000000330307819 */ /* 0x000fe400000012ff */
[----:B------:R-:W-:Y:S02]  /*213d0*/  LOP3.LUT R52, R53, 0x380, RZ, 0xc0, !PT ;  /* 0x0000038035347812 */ /* 0x000fe400078ec0ff */
        /* <DEDUP_REMOVED lines=13> */
[----:B0-----:R-:W-:Y:S02]  /*214b0*/  LOP3.LUT R9, R2, 0x380, RZ, 0xc0, !PT ;  /* 0x0000038002097812 */ /* 0x001fe400078ec0ff */
[----:B------:R-:W-:Y:S02]  /*214c0*/  SHF.R.U64 R52, R52, 0x3, RZ ;  /* 0x0000000334347819 */ /* 0x000fe400000012ff */
[----:B------:R-:W-:-:S02]  /*214d0*/  SHF.R.U64 R4, R4, 0x3, RZ ;  /* 0x0000000304047819 */ /* 0x000fc400000012ff */
[----:B------:R-:W-:Y:S02]  /*214e0*/  LOP3.LUT R56, R57, 0x380, RZ, 0xc0, !PT ;  /* 0x0000038039387812 */ /* 0x000fe400078ec0ff */
[----:B------:R-:W-:Y:S02]  /*214f0*/  LOP3.LUT R60, R61, 0x380, RZ, 0xc0, !PT ;  /* 0x000003803d3c7812 */ /* 0x000fe400078ec0ff */
[----:B------:R-:W-:Y:S02]  /*21500*/  LOP3.LUT R64, R65, 0x380, RZ, 0xc0, !PT ;  /* 0x0000038041407812 */ /* 0x000fe400078ec0ff */
[----:B------:R-:W-:Y:S02]  /*21510*/  LOP3.LUT R68, R69, 0x380, RZ, 0xc0, !PT ;  /* 0x0000038045447812 */ /* 0x000fe400078ec0ff */
[----:B------:R-:W-:Y:S02]  /*21520*/  SHF.R.U64 R9, R9, 0x3, RZ ;  /* 0x0000000309097819 */ /* 0x000fe400000012ff */
[----:B------:R-:W-:Y:S01]  /*21530*/  LOP3.LUT R52, R52, R53, RZ, 0x3c, !PT ;  /* 0x0000003534347212 */ /* 0x000fe200078e3cff */
[----:B------:R-:W-:Y:S01]  /*21540*/  IMAD.X R53, RZ, RZ, R3, P6 ;  /* 0x000000ffff357224 */ /* 0x000fe200030e0603 */
[----:B------:R-:W-:-:S02]  /*21550*/  LOP3.LUT R4, R4, R7, RZ, 0x3c, !PT ;  /* 0x0000000704047212 */ /* 0x000fc400078e3cff */
[----:B------:R-:W-:Y:S02]  /*21560*/  IADD3 R7, P6, R2, 0xf000, RZ ;  /* 0x0000f00002077810 */ /* 0x000fe40007fde0ff */
[----:B------:R-:W-:Y:S02]  /*21570*/  SHF.R.U64 R56, R56, 0x3, RZ ;  /* 0x0000000338387819 */ /* 0x000fe400000012ff */
[----:B------:R-:W-:Y:S01]  /*21580*/  SHF.R.U64 R60, R60, 0x3, RZ ;  /* 0x000000033c3c7819 */ /* 0x000fe200000012ff */
[----:B------:R-:W-:Y:S01]  /*21590*/  IMAD.X R73, RZ, RZ, R3, P6 ;  /* 0x000000ffff497224 */ /* 0x000fe200030e0603 */
[----:B------:R-:W-:Y:S02]  /*215a0*/  SHF.R.U64 R64, R64, 0x3, RZ ;  /* 0x0000000340407819 */ /* 0x000fe400000012ff */
[----:B------:R-:W-:Y:S02]  /*215b0*/  SHF.R.U64 R68, R68, 0x3, RZ ;  /* 0x0000000344447819 */ /* 0x000fe400000012ff */
[----:B------:R-:W-:-:S02]  /*215c0*/  LOP3.LUT R2, R9, R2, RZ, 0x3c, !PT ;  /* 0x0000000209027212 */ /* 0x000fc400078e3cff */
        /* <DEDUP_REMOVED lines=8> */
[----:B------:R-:W-:Y:S01]  /*21650*/  UIMAD UR10, UR11, UR12, URZ ;  /* 0x0000000c0b0a72a4 */ /* 0x000fe2000f8e023f */
[----:B------:R-:W-:Y:S01]  /*21660*/  LOP3.LUT R0, R7, 0x380, RZ, 0xc0, !PT ;  /* 0x0000038007007812 */ /* 0x000fe200078ec0ff */
[----:B------:R-:W-:-:S02]  /*21670*/  UIMAD.WIDE.U32 UR8, UR4, UR12, URZ ;  /* 0x0000000c040872a5 */ /* 0x000fc4000f8e003f */
[----:B------:R-:W-:Y:S01]  /*21680*/  UIMAD UR10, UR4, UR13, UR10 ;  /* 0x0000000d040a72a4 */ /* 0x000fe2000f8e020a */
[----:B------:R-:W-:Y:S02]  /*21690*/  SHF.R.U64 R0, R0, 0x3, RZ ;  /* 0x0000000300007819 */ /* 0x000fe400000012ff */
[----:B------:R-:W-:Y:S01]  /*216a0*/  ULDC.64 UR12, c[0x0][0xbe8] ;  /* 0x0002fa00000c7ab9 */ /* 0x000fe20000000a00 */
[----:B------:R-:W-:Y:S01]  /*216b0*/  UIADD3 UR9, UR9, UR10, URZ ;  /* 0x0000000a09097290 */ /* 0x000fe2000fffe03f */
[----:B------:R-:W-:Y:S01]  /*216c0*/  VIADD R76, R207, UR43 ;  /* 0x0000002bcf4c7c36 */ /* 0x000fe20008000000 */
[----:B------:R-:W-:Y:S01]  /*216d0*/  UIMAD UR4, UR16, UR12, URZ ;  /* 0x0000000c100472a4 */ /* 0x000fe2000f8e023f */
[----:B------:R-:W-:Y:S01]  /*216e0*/  LOP3.LUT R72, R0, R7, RZ, 0x3c, !PT ;  /* 0x0000000700487212 */ /* 0x000fe200078e3cff */
[----:B------:R-:W-:Y:S02]  /*216f0*/  UIMAD.WIDE.U32 UR8, UR37, UR12, UR8 ;  /* 0x0000000c250872a5 */ /* 0x000fe4000f8e0008 */
[----:B------:R-:W-:Y:S01]  /*21700*/  UIMAD UR4, UR37, UR13, UR4 ;  /* 0x0000000d250472a4 */ /* 0x000fe2000f8e0204 */
[----:B------:R-:W-:-:S03]  /*21710*/  ULDC.64 UR10, c[0x0][0xbf0] ;  /* 0x0002fc00000a7ab9 */ /* 0x000fc60000000a00 */
[----:B------:R-:W-:Y:S02]  /*21720*/  UIADD3 UR9, UR9, UR4, URZ ;  /* 0x0000000409097290 */ /* 0x000fe4000fffe03f */
[----:B------:R-:W-:Y:S02]  /*21730*/  UIMAD UR4, UR18, UR10, URZ ;  /* 0x0000000a120472a4 */ /* 0x000fe4000f8e023f */
[----:B------:R-:W-:Y:S02]  /*21740*/  UIMAD.WIDE.U32 UR8, UR17, UR10, UR8 ;  /* 0x0000000a110872a5 */ /* 0x000fe4000f8e0008 */
[----:B------:R-:W-:-:S03]  /*21750*/  UIMAD UR4, UR17, UR11, UR4 ;  /* 0x0000000b110472a4 */ /* 0x000fc6000f8e0204 */
[----:B------:R-:W-:Y:S01]  /*21760*/  ULDC.64 UR10, c[0x0][0xbe0] ;  /* 0x0002f800000a7ab9 */ /* 0x000fe20000000a00 */
[----:B------:R-:W-:Y:S01]  /*21770*/  UIADD3 UR4, UR9, UR4, URZ ;  /* 0x0000000409047290 */ /* 0x000fe2000fffe03f */
[----:B------:R-:W-:-:S05]  /*21780*/  VIADD R81, R206, UR43 ;  /* 0x0000002bce517c36 */ /* 0x000fca0008000000 */
[----:B------:R-:W-:Y:S01]  /*21790*/  ISETP.GE.AND P2, PT, R81, R18, PT ;  /* 0x000000125100720c */ /* 0x000fe20003f46270 */
[----:B------:R-:W-:Y:S01]  /*217a0*/  BSSY B1, `(.L_x_12529) ;  /* 0x000004a000017945 */ /* 0x000fe20003800000 */
[----:B--2---:R0:W-:Y:S04]  /*217b0*/  @!P0 ST.E desc[UR40][R54.64], R19 ;  /* 0x0000001336008985 */ /* 0x0041e8000c101928 */
[----:B------:R1:W5:Y:S04]  /*217c0*/  LD.E.128 R8, desc[UR40][R2.64] ;  /* 0x0000002802087980 */ /* 0x000368000c101d00 */
[----:B------:R-:W5:Y:S01]  /*217d0*/  LD.E.128 R4, desc[UR40][R4.64] ;  /* 0x0000002804047980 */ /* 0x000f62000c101d00 */
[----:B0-----:R-:W-:-:S03]  /*217e0*/  IMAD.MOV.U32 R19, RZ, RZ, R76 ;  /* 0x000000ffff137224 */ /* 0x001fc600078e004c */
[----:B------:R-:W5:Y:S01]  /*217f0*/  LD.E.128 R12, desc[UR40][R12.64] ;  /* 0x000000280c0c7980 */ /* 0x000f62000c101d00 */
[----:B-1----:R-:W0:Y:S01]  /*21800*/  @P1 LDC R3, c[0x0][0xcec] ;  /* 0x00033b00ff031b82 */ /* 0x002e220000000800 */
[----:B------:R-:W-:Y:S02]  /*21810*/  IMAD.U32 R2, RZ, RZ, UR8 ;  /* 0x00000008ff027e24 */ /* 0x000fe4000f8e00ff */
[----:B------:R-:W5:Y:S04]  /*21820*/  LD.E.128 R24, desc[UR40][R24.64] ;  /* 0x0000002818187980 */ /* 0x000f68000c101d00 */
[----:B------:R-:W5:Y:S04]  /*21830*/  LD.E.128 R28, desc[UR40][R28.64] ;  /* 0x000000281c1c7980 */ /* 0x000f68000c101d00 */
[----:B------:R-:W5:Y:S04]  /*21840*/  LD.E.128 R32, desc[UR40][R32.64] ;  /* 0x0000002820207980 */ /* 0x000f68000c101d00 */
[----:B------:R-:W5:Y:S04]  /*21850*/  LD.E.128 R36, desc[UR40][R36.64] ;  /* 0x0000002824247980 */ /* 0x000f68000c101d00 */
[----:B------:R-:W5:Y:S04]  /*21860*/  LD.E.128 R40, desc[UR40][R40.64] ;  /* 0x0000002828287980 */ /* 0x000f68000c101d00 */
[----:B------:R-:W5:Y:S01]  /*21870*/  LD.E.128 R44, desc[UR40][R44.64] ;  /* 0x000000282c2c7980 */ /* 0x000f62000c101d00 */
[----:B0-----:R-:W-:-:S03]  /*21880*/  @P1 IMAD.HI.U32 R0, R76, R3, RZ ;  /* 0x000000034c001227 */ /* 0x001fc600078e00ff */
[----:B------:R-:W5:Y:S02]  /*21890*/  LD.E.128 R48, desc[UR40][R48.64] ;  /* 0x0000002830307980 */ /* 0x000f64000c101d00 */
[----:B---3--:R-:W-:Y:S02]  /*218a0*/  @P1 SHF.R.U32.HI R19, RZ, R21, R0 ;  /* 0x00000015ff131219 */ /* 0x008fe40000011600 */
[----:B------:R-:W5:Y:S02]  /*218b0*/  LD.E.128 R52, desc[UR40][R52.64] ;  /* 0x0000002834347980 */ /* 0x000f64000c101d00 */
[--C-:B------:R-:W-:Y:S01]  /*218c0*/  SHF.R.S32.HI R0, RZ, 0x1f, R19.reuse ;  /* 0x0000001fff007819 */ /* 0x100fe20000011413 */
[----:B------:R-:W-:Y:S01]  /*218d0*/  IMAD.MOV R21, RZ, RZ, -R19 ;  /* 0x000000ffff157224 */ /* 0x000fe200078e0a13 */
[----:B------:R-:W5:Y:S01]  /*218e0*/  LD.E.128 R56, desc[UR40][R56.64] ;  /* 0x0000002838387980 */ /* 0x000f62000c101d00 */
[----:B------:R-:W-:Y:S01]  /*218f0*/  IMAD.U32 R3, RZ, RZ, UR9 ;  /* 0x00000009ff037e24 */ /* 0x000fe2000f8e00ff */
[----:B------:R-:W-:Y:S01]  /*21900*/  ULDC.64 UR8, c[0x0][0xbd8] ;  /* 0x0002f60000087ab9 */ /* 0x000fe20000000a00 */
[----:B------:R-:W-:Y:S01]  /*21910*/  IMAD R0, R0, UR10, RZ ;  /* 0x0000000a00007c24 */ /* 0x000fe2000f8e02ff */
[----:B------:R-:W5:Y:S01]  /*21920*/  LD.E.128 R60, desc[UR40][R60.64] ;  /* 0x000000283c3c7980 */ /* 0x000f62000c101d00 */
[----:B------:R-:W-:-:S02]  /*21930*/  IMAD R21, R20, R21, R76 ;  /* 0x0000001514157224 */ /* 0x000fc400078e024c */
[----:B------:R-:W-:Y:S01]  /*21940*/  IMAD.U32 R3, RZ, RZ, UR4 ;  /* 0x00000004ff037e24 */ /* 0x000fe2000f8e00ff */
[----:B------:R-:W5:Y:S01]  /*21950*/  LD.E.128 R64, desc[UR40][R64.64] ;  /* 0x0000002840407980 */ /* 0x000f62000c101d00 */
[C---:B------:R-:W-:Y:S01]  /*21960*/  IMAD R77, R19.reuse, UR11, R0 ;  /* 0x0000000b134d7c24 */ /* 0x040fe2000f8e0200 */
[----:B------:R-:W-:Y:S02]  /*21970*/  SHF.R.S32.HI R0, RZ, 0x1f, R21 ;  /* 0x0000001fff007819 */ /* 0x000fe40000011415 */
[----:B------:R-:W5:Y:S01]  /*21980*/  LD.E.128 R68, desc[UR40][R68.64] ;  /* 0x0000002844447980 */ /* 0x000f62000c101d00 */
[----:B------:R-:W-:-:S03]  /*21990*/  IMAD.WIDE.U32 R2, R19, UR10, R2 ;  /* 0x0000000a13027c25 */ /* 0x000fc6000f8e0002 */
[----:B------:R-:W5:Y:S01]  /*219a0*/  LD.E.128 R72, desc[UR40][R72.64] ;  /* 0x0000002848487980 */ /* 0x000f62000c101d00 */
[----:B------:R-:W-:Y:S01]  /*219b0*/  IMAD.IADD R3, R3, 0x1, R77 ;  /* 0x0000000103037824 */ /* 0x000fe200078e024d */
[----:B------:R-:W-:Y:S01]  /*219c0*/  UIADD3 UR4, UR46, 0x32420, URZ ;  /* 0x000324202e047890 */ /* 0x000fe2000fffe03f */
[----:B------:R-:W-:Y:S01]  /*219d0*/  IMAD R0, R0, UR8, RZ ;  /* 0x0000000800007c24 */ /* 0x000fe2000f8e02ff */
[----:B------:R-:W-:Y:S01]  /*219e0*/  @!PT LDS RZ, [RZ] ;  /* 0x00000000fffff984 */ /* 0x000fe20000000800 */
[----:B------:R-:W-:Y:S01]  /*219f0*/  @!PT LDS RZ, [RZ] ;  /* 0x00000000fffff984 */ /* 0x000fe20000000800 */
[----:B------:R-:W-:Y:S01]  /*21a00*/  @!PT LDS RZ, [RZ] ;  /* 0x00000000fffff984 */ /* 0x000fe20000000800 */
[----:B------:R-:W-:Y:S01]  /*21a10*/  @!PT LDS RZ, [RZ] ;  /* 0x00000000fffff984 */ /* 0x000fe20000000800 */
[----:B------:R0:W-:Y:S06]  /*21a20*/  MEMBAR.ALL.CTA ;  /* 0x0000000000007992 */ /* 0x0001ec0000008000 */
[----:B0-----:R-:W0:Y:S01]  /*21a30*/  FENCE.VIEW.ASYNC.S ;  /* 0x00000000000073c6 */ /* 0x001e220000000000 */
[----:B------:R-:W-:Y:S01]  /*21a40*/  VIADD R19, R81, 0x20 ;  /* 0x0000002051137836 */ /* 0x000fe20000000000 */
[----:B------:R-:W-:Y:S01]  /*21a50*/  UPRMT UR4, URZ, 0x654, UR4 ;  /* 0x000006543f047896 */ /* 0x000fe20008000004 */
[----:B------:R-:W-:-:S02]  /*21a60*/  IMAD R77, R21, UR9, R0 ;  /* 0x00000009154d7c24 */ /* 0x000fc4000f8e0200 */
[----:B------:R-:W-:Y:S01]  /*21a70*/  IMAD.WIDE.U32 R2, R21, UR8, R2 ;  /* 0x0000000815027c25 */ /* 0x000fe2000f8e0002 */
[----:B------:R-:W-:Y:S01]  /*21a80*/  ISETP.GE.AND P1, PT, R19, R18, PT ;  /* 0x000000121300720c */ /* 0x000fe20003f26270 */
[----:B------:R-:W-:Y:S02]  /*21a90*/  ULDC.64 UR8, c[0x0][0xb80] ;  /* 0x0002e00000087ab9 */ /* 0x000fe40000000a00 */
[----:B------:R-:W-:Y:S01]  /*21aa0*/  VIADD R19, R81, 0x40 ;  /* 0x0000004051137836 */ /* 0x000fe20000000000 */
[----:B------:R-:W-:Y:S01]  /*21ab0*/  LEA R0, P3, R2, UR8, 0x1 ;  /* 0x0000000802007c11 */ /* 0x000fe2000f8608ff */
[----:B------:R-:W-:-:S03]  /*21ac0*/  IMAD.IADD R3, R3, 0x1, R77 ;  /* 0x0000000103037824 */ /* 0x000fc600078e024d */
[----:B------:R-:W-:Y:S01]  /*21ad0*/  ISETP.GE.AND P0, PT, R19, R18, PT ;  /* 0x000000121300720c */ /* 0x000fe20003f06270 */
[----:B0-----:R0:W1:Y:S01]  /*21ae0*/  SHFL.IDX PT, R78, R0, RZ, 0x181f ;  /* 0x00181fff004e7589 */ /* 0x00106200000e0000 */
[----:B------:R-:W-:-:S05]  /*21af0*/  LEA.HI.X R19, R2, UR9, R3, 0x1, P3 ;  /* 0x0000000902137c11 */ /* 0x000fca00098f0c03 */
[----:B------:R0:W2:Y:S01]  /*21b00*/  SHFL.IDX PT, R79, R19, RZ, 0x181f ;  /* 0x00181fff134f7589 */ /* 0x0000a200000e0000 */
[----:B------:R-:W-:Y:S01]  /*21b10*/  SYNCS.ARRIVE.TRANS64.RED.A1T0 RZ, [UR4], RZ ;  /* 0x000000ffffff79a7 */ /* 0x000fe20008100404 */
        /* <DEDUP_REMOVED lines=18> */
.L_x_12530:
[----:B------:R-:W-:Y:S05]  /*21c40*/  BSYNC B1 ;  /* 0x0000000000017941 */ /* 0x000fea0003800000 */
.L_x_12529:
        /* <DEDUP_REMOVED lines=21> */
.L_x_12532:
[----:B------:R-:W-:Y:S05]  /*21da0*/  BSYNC B1 ;  /* 0x0000000000017941 */ /* 0x000fea0003800000 */
.L_x_12531:
        /* <DEDUP_REMOVED lines=21> */
.L_x_12534:
[----:B------:R-:W-:Y:S05]  /*21f00*/  BSYNC B1 ;  /* 0x0000000000017941 */ /* 0x000fea0003800000 */
.L_x_12533:
[----:B0-----:R-:W-:Y:S01]  /*21f10*/  VIADD R3, R81, 0x60 ;  /* 0x0000006051037836 */ /* 0x001fe20000000000 */
[----:B---3--:R-:W3:Y:S04]  /*21f20*/  SHFL.IDX PT, R19, R19, 0x3, 0x181f ;  /* 0x00781f0013137f89 */ /* 0x008ee800000e0000 */
[----:B------:R-:W-:Y:S01]  /*21f30*/  ISETP.GE.AND P0, PT, R3, R18, PT ;  /* 0x000000120300720c */ /* 0x000fe20003f06270 */
[----:B------:R-:W0:-:S12]  /*21f40*/  SHFL.IDX PT, R0, R0, 0x3, 0x181f ;  /* 0x00781f0000007f89 */ /* 0x000e1800000e0000 */
[----:B------:R-:W-:Y:S05]  /*21f50*/  @P0 BRA `(.L_x_12535) ;  /* 0x0000000c00a80947 */ /* 0x000fea0003800000 */
[----:B------:R-:W-:Y:S02]  /*21f60*/  ULDC UR4, c[0x0][0xbc8] ;  /* 0x0002f20000047ab9 */ /* 0x000fe40000000800 */
[----:B------:R-:W-:Y:S02]  /*21f70*/  ISETP.GE.AND P3, PT, R190, UR4, PT ;  /* 0x00000004be007c0c */ /* 0x000fe4000bf66270 */
[----:B------:R-:W-:Y:S02]  /*21f80*/  ISETP.GE.AND P4, PT, R192, UR4, PT ;  /* 0x00000004c0007c0c */ /* 0x000fe4000bf86270 */
[----:B------:R-:W-:-:S09]  /*21f90*/  ISETP.GE.AND P5, PT, R191, UR4, PT ;  /* 0x00000004bf007c0c */ /* 0x000fd2000bfa6270 */
[-C--:B0-----:R-:W-:Y:S02]  /*21fa0*/  @!P3 LEA R2, P0, R190, R0.reuse, 0x1 ;  /* 0x00000000be02b211 */ /* 0x081fe400078008ff */
[-C--:B------:R-:W-:Y:S02]  /*21fb0*/  @!P4 LEA R4, P1, R192, R0.reuse, 0x1 ;  /* 0x00000000c004c211 */ /* 0x080fe400078208ff */
[C---:B------:R-:W-:Y:S02]  /*21fc0*/  @!P5 LEA R6, P2, R191.reuse, R0, 0x1 ;  /* 0x00000000bf06d211 */ /* 0x040fe400078408ff */
        /* <DEDUP_REMOVED lines=12> */
.L_x_12527:
        /* <DEDUP_REMOVED lines=32> */
.L_x_12536:
        /* <DEDUP_REMOVED lines=47> */
.L_x_12538:
[----:B------:R-:W-:Y:S05]  /*22580*/  BSYNC B1 ;  /* 0x0000000000017941 */ /* 0x000fea0003800000 */
.L_x_12537:
[----:B0-----:R-:W0:Y:S01]  /*22590*/  @P0 LDC R3, c[0x0][0xcf0] ;  /* 0x00033c00ff030b82 */ /* 0x001e220000000800 */
[----:B------:R-:W-:Y:S01]  /*225a0*/  ULDC.64 UR16, c[0x0][0xba0] ;  /* 0x0002e80000107ab9 */ /* 0x000fe20000000a00 */
[----:B------:R-:W-:Y:S01]  /*225b0*/  VIADD R6, R207, UR43 ;  /* 0x0000002bcf067c36 */ /* 0x000fe20008000000 */
[----:B------:R-:W-:Y:S01]  /*225c0*/  UIMAD UR10, UR11, UR16, URZ ;  /* 0x000000100b0a72a4 */ /* 0x000fe2000f8e023f */
[----:B------:R-:W-:Y:S01]  /*225d0*/  BSSY B1, `(.L_x_12539) ;  /* 0x0000040000017945 */ /* 0x000fe20003800000 */
[----:B------:R-:W-:Y:S01]  /*225e0*/  UIMAD.WIDE.U32 UR8, UR4, UR16, URZ ;  /* 0x00000010040872a5 */ /* 0x000fe2000f8e003f */
[----:B------:R-:W-:Y:S01]  /*225f0*/  @P0 IMAD.HI.U32 R2, R6, R9, RZ ;  /* 0x0000000906020227 */ /* 0x000fe200078e00ff */
[----:B------:R-:W-:-:S03]  /*22600*/  UIMAD UR10, UR4, UR17, UR10 ;  /* 0x00000011040a72a4 */ /* 0x000fc6000f8e020a */
[----:B------:R-:W-:Y:S01]  /*22610*/  ULDC.64 UR16, c[0x0][0xbe8] ;  /* 0x0002fa0000107ab9 */ /* 0x000fe20000000a00 */
[----:B------:R-:W-:Y:S01]  /*22620*/  UIADD3 UR9, UR9, UR10, URZ ;  /* 0x0000000a09097290 */ /* 0x000fe2000fffe03f */
[----:B------:R-:W-:Y:S01]  /*22630*/  IMAD.MOV.U32 R5, RZ, RZ, R6 ;  /* 0x000000ffff057224 */ /* 0x000fe200078e0006 */
[----:B------:R-:W-:Y:S02]  /*22640*/  UIMAD UR4, UR12, UR16, URZ ;  /* 0x000000100c0472a4 */ /* 0x000fe4000f8e023f */
[----:B------:R-:W-:Y:S02]  /*22650*/  UIMAD.WIDE.U32 UR8, UR37, UR16, UR8 ;  /* 0x00000010250872a5 */ /* 0x000fe4000f8e0008 */
        /* <DEDUP_REMOVED lines=22> */
[----:B------:R-:W-:Y:S02]  /*227c0*/  VIADD R6, R206, UR43 ;  /* 0x0000002bce067c36 */ /* 0x000fe40008000000 */
        /* <DEDUP_REMOVED lines=32> */
.L_x_12540:
[----:B------:R-:W-:Y:S05]  /*229d0*/  BSYNC B1 ;  /* 0x0000000000017941 */ /* 0x000fea0003800000 */
.L_x_12539:
        /* <DEDUP_REMOVED lines=21> */
.L_x_12542:
[----:B------:R-:W-:Y:S05]  /*22b30*/  BSYNC B1 ;  /* 0x0000000000017941 */ /* 0x000fea0003800000 */
.L_x_12541:
        /* <DEDUP_REMOVED lines=21> */
.L_x_12544:
[----:B------:R-:W-:Y:S05]  /*22c90*/  BSYNC B1 ;  /* 0x0000000000017941 */ /* 0x000fea0003800000 */
.L_x_12543:
[----:B0-----:R-:W-:Y:S01]  /*22ca0*/  VIADD R0, R6, 0x60 ;  /* 0x0000006006007836 */ /* 0x001fe20000000000 */
[----:B--2-4-:R-:W0:Y:S04]  /*22cb0*/  SHFL.IDX PT, R5, R5, 0x3, 0x181f ;  /* 0x00781f0005057f89 */ /* 0x014e2800000e0000 */
[----:B------:R-:W-:Y:S01]  /*22cc0*/  ISETP.GE.AND P0, PT, R0, R11, PT ;  /* 0x0000000b0000720c */ /* 0x000fe20003f06270 */
[----:B-1-3--:R1:W2:-:S12]  /*22cd0*/  SHFL.IDX PT, R2, R4, 0x3, 0x181f ;  /* 0x00781f0004027f89 */ /* 0x00a29800000e0000 */
[----:B-1----:R-:W-:Y:S05]  /*22ce0*/  @P0 BRA `(.L_x_12535) ;  /* 0x0000000000440947 */ /* 0x002fea0003800000 */
[----:B------:R-:W-:Y:S02]  /*22cf0*/  ULDC UR4, c[0x0][0xbc8] ;  /* 0x0002f20000047ab9 */ /* 0x000fe40000000800 */
[----:B------:R-:W-:Y:S02]  /*22d00*/  ISETP.GE.AND P3, PT, R190, UR4, PT ;  /* 0x00000004be007c0c */ /* 0x000fe4000bf66270 */
[----:B------:R-:W-:Y:S02]  /*22d10*/  ISETP.GE.AND P2, PT, R192, UR4, PT ;  /* 0x00000004c0007c0c */ /* 0x000fe4000bf46270 */
[----:B------:R-:W-:Y:S02]  /*22d20*/  ISETP.GE.AND P1, PT, R191, UR4, PT ;  /* 0x00000004bf007c0c */ /* 0x000fe4000bf26270 */
[----:B------:R-:W-:-:S07]  /*22d30*/  ISETP.GE.AND P0, PT, R193, UR4, PT ;  /* 0x00000004c1007c0c */ /* 0x000fce000bf06270 */
[-C--:B--2---:R-:W-:Y:S02]  /*22d40*/  @!P3 LEA R6, P6, R190, R2.reuse, 0x1 ;  /* 0x00000002be06b211 */ /* 0x084fe400078c08ff */
[-C--:B------:R-:W-:Y:S02]  /*22d50*/  @!P2 LEA R8, P5, R192, R2.reuse, 0x1 ;  /* 0x00000002c008a211 */ /* 0x080fe400078a08ff */
[-C--:B------:R-:W-:Y:S02]  /*22d60*/  @!P1 LEA R10, P4, R191, R2.reuse, 0x1 ;  /* 0x00000002bf0a9211 */ /* 0x080fe400078808ff */
[-C--:B0-----:R-:W-:Y:S02]  /*22d70*/  @!P3 LEA.HI.X R7, R190, R5.reuse, R199, 0x1, P6 ;  /* 0x00000005be07b211 */ /* 0x081fe400030f0cc7 */
        /* <DEDUP_REMOVED lines=8> */
.L_x_12535:
[----:B------:R-:W-:Y:S05]  /*22e00*/  BSYNC B0 ;  /* 0x0000000000007941 */ /* 0x000fea0003800000 */
.L_x_12526:
[----:B------:R-:W-:Y:S02]  /*22e10*/  ULDC UR4, c[0x0][0xd3c] ;  /* 0x00034f0000047ab9 */ /* 0x000fe40000000800 */
[----:B------:R-:W-:-:S06]  /*22e20*/  UISETP.GE.AND UP0, UPT, UR6, UR4, UPT ;  /* 0x000000040600728c */ /* 0x000fcc000bf06270 */
[----:B------:R-:W-:-:S13]  /*22e30*/  PLOP3.LUT P0, PT, PT, PT, UP0, 0x80, 0x0 ;  /* 0x000000000000781c */ /* 0x000fda0003f0f008 */
[----:B------:R-:W-:Y:S05]  /*22e40*/  @!P0 BRA `(.L_x_12545) ;  /* 0xfffffde4000c8947 */ /* 0x000fea000383ffff */
[----:B------:R-:W-:Y:S05]  /*22e50*/  EXIT ;  /* 0x000000000000794d */ /* 0x000fea0003800000 */
.L_x_12418:
[----:B------:R-:W-:-:S08]  /*22e60*/  NOP ;  /* 0x0000000000007918 */ /* 0x000fd00000000000 */
[----:B----4-:R-:W0:-:S00]  /*22e70*/  USETMAXREG.DEALLOC.CTAPOOL 0x18 ;  /* 0x00000018000079c8 */ /* 0x010e0000080e0500 */
        /* <DEDUP_REMOVED lines=16> */
.L_x_12546:
        /* <DEDUP_REMOVED lines=42> */
.L_x_12552:
        /* <DEDUP_REMOVED lines=12> */
.L_x_12551:
[----:B------:R-:W-:Y:S05]  /*232e0*/  BSYNC B0 ;  /* 0x0000000000007941 */ /* 0x000fea0003800000 */
.L_x_12550:
        /* <DEDUP_REMOVED lines=21> */
.L_x_12548:
        /* <DEDUP_REMOVED lines=20> */
.L_x_12553:
        /* <DEDUP_REMOVED lines=56> */
.L_x_12549:
[----:B------:R-:W-:Y:S02]  /*23900*/  IMAD.MOV.U32 R17, RZ, RZ, RZ ;  /* 0x000000ffff117224 */ /* 0x000fe400078e00ff */
[----:B------:R-:W-:Y:S02]  /*23910*/  IMAD.U32 R16, RZ, RZ, UR6 ;  /* 0x00000006ff107e24 */ /* 0x000fe4000f8e00ff */
[----:B------:R-:W-:-:S07]  /*23920*/  IMAD.MOV.U32 R18, RZ, RZ, RZ ;  /* 0x000000ffff127224 */ /* 0x000fce00078e00ff */
.L_x_12554:
[----:B------:R-:W-:-:S13]  /*23930*/  ISETP.NE.AND P0, PT, R0, RZ, PT ;  /* 0x000000ff0000720c */ /* 0x000fda0003f05270 */
[----:B------:R-:W1:Y:S01]  /*23940*/  @!P0 S2R R3, SR_CgaCtaId ;  /* 0x0000000000038919 */ /* 0x000e620000008800 */
[----:B------:R-:W-:-:S04]  /*23950*/  @!P0 MOV R0, 0x400 ;  /* 0x0000040000008802 */ /* 0x000fc80000000f00 */
[----:B-1----:R-:W-:-:S05]  /*23960*/  @!P0 LEA R0, R3, R0, 0x18 ;  /* 0x0000000003008211 */ /* 0x002fca00078ec0ff */
[----:B------:R2:W-:Y:S01]  /*23970*/  @!P0 STS.128 [R0+0x324d0], R16 ;  /* 0x0324d01000008388 */ /* 0x0005e20000000c00 */
[----:B------:R-:W-:Y:S06]  /*23980*/  BAR.ARV 0x5, 0x180 ;  /* 0x0146000000007b1d */ /* 0x000fec0000002000 */
.L_x_12547:
        /* <DEDUP_REMOVED lines=31> */
[----:B------:R1:W-:Y:S01]  /*23b80*/  STL [R1+0x480], R2 ;  /* 0x0004800201007387 */ /* 0x0003e20000100800 */
[C---:B0-----:R-:W-:Y:S02]  /*23b90*/  LOP3.LUT R3, R0.reuse, 0x40, RZ, 0xfc, !PT ;  /* 0x0000004000037812 */ /* 0x041fe400078efcff */
[C---:B-1----:R-:W-:Y:S02]  /*23ba0*/  LOP3.LUT R2, R0.reuse, 0x80, RZ, 0xfc, !PT ;  /* 0x0000008000027812 */ /* 0x042fe400078efcff */
[----:B------:R-:W-:-:S07]  /*23bb0*/  LOP3.LUT R0, R0, 0xc0, RZ, 0xfc, !PT ;  /* 0x000000c000007812 */ /* 0x000fce00078efcff */
.L_x_12671:
[----:B------:R-:W-:Y:S05]  /*23bc0*/  YIELD ;  /* 0x0000000000007946 */ /* 0x000fea0003800000 */
[----:B------:R-:W-:Y:S01]  /*23bd0*/  ULDC.64 UR4, c[0x0][0xb20] ;  /* 0x0002c80000047ab9 */ /* 0x000fe20000000a00 */
[----:B---3--:R-:W-:Y:S01]  /*23be0*/  IMAD.MOV.U32 R0, RZ, RZ, RZ ;  /* 0x000000ffff007224 */ /* 0x008fe200078e00ff */
[----:B------:R-:W-:Y:S01]  /*23bf0*/  ISETP.NE.U32.AND P0, PT, RZ, UR4, PT ;  /* 0x00000004ff007c0c */ /* 0x000fe2000bf05070 */
[----:B0-----:R-:W0:Y:S01]  /*23c00*/  LDC.64 R4, c[0x0][0xaf8] ;  /* 0x0002be00ff047b82 */ /* 0x001e220000000a00 */
        /* <DEDUP_REMOVED lines=40> */
.L_x_12556:
        /* <DEDUP_REMOVED lines=10> */
.L_x_12557:
[----:B------:R-:W-:Y:S05]  /*23f30*/  @!P1 BRA `(.L_x_12558) ;  /* 0x00000000000c9947 */ /* 0x000fea0003800000 */
[----:B------:R-:W2:Y:S04]  /*23f40*/  LDG.E R6, desc[UR40][R2.64] ;  /* 0x0000002802067981 */ /* 0x000ea8000c1e1900 */
[----:B------:R-:W2:Y:S02]  /*23f50*/  LDG.E R2, desc[UR40][R2.64+0x4] ;  /* 0x0000042802027981 */ /* 0x000ea4000c1e1900 */
[----:B--2---:R-:W-:-:S07]  /*23f60*/  IMAD.IADD R6, R2, 0x1, -R6 ;  /* 0x0000000102067824 */ /* 0x004fce00078e0a06 */
.L_x_12558:
        /* <DEDUP_REMOVED lines=28> */
.L_x_12561:
[----:B------:R-:W-:-:S13]  /*24130*/  ISETP.NE.AND P0, PT, R3, 0x1, PT ;  /* 0x000000010300780c */ /* 0x000fda0003f05270 */
[----:B------:R-:W2:Y:S02]  /*24140*/  @P0 LDC.64 R4, c[0x0][0xae0] ;  /* 0x0002b800ff040b82 */ /* 0x000ea40000000a00 */
[----:B--2---:R-:W-:-:S05]  /*24150*/  @P0 IMAD.HI.U32 R4, R7, R4, RZ ;  /* 0x0000000407040227 */ /* 0x004fca00078e00ff */
[----:B------:R-:W-:-:S07]  /*24160*/  @P0 SHF.R.U32.HI R7, RZ, R5, R4 ;  /* 0x00000005ff070219 */ /* 0x000fce0000011604 */
.L_x_12562:
[----:B------:R-:W-:Y:S05]  /*24170*/  BSYNC B0 ;  /* 0x0000000000007941 */ /* 0x000fea0003800000 */
.L_x_12560:
[----:B------:R-:W-:-:S05]  /*24180*/  IMAD R7, R7, R3, R3 ;  /* 0x0000000307077224 */ /* 0x000fca00078e0203 */
[----:B------:R-:W-:-:S07]  /*24190*/  VIMNMX R2, R2, R7, PT ;  /* 0x0000000702027248 */ /* 0x000fce0003fe0100 */
.L_x_12559:
        /* <DEDUP_REMOVED lines=29> */
.L_x_12565:
[----:B------:R-:W-:-:S13]  /*24370*/  ISETP.NE.AND P0, PT, R3, 0x1, PT ;  /* 0x000000010300780c */ /* 0x000fda0003f05270 */
[----:B------:R-:W3:Y:S02]  /*24380*/  @P0 LDC.64 R4, c[0x0][0xae0] ;  /* 0x0002b800ff040b82 */ /* 0x000ee40000000a00 */
[----:B---3--:R-:W-:-:S05]  /*24390*/  @P0 IMAD.HI.U32 R4, R2, R4, RZ ;  /* 0x0000000402040227 */ /* 0x008fca00078e00ff */
[----:B------:R-:W-:-:S07]  /*243a0*/  @P0 SHF.R.U32.HI R2, RZ, R5, R4 ;  /* 0x00000005ff020219 */ /* 0x000fce0000011604 */
.L_x_12566:
[----:B------:R-:W-:Y:S05]  /*243b0*/  BSYNC B0 ;  /* 0x0000000000007941 */ /* 0x000fea0003800000 */
.L_x_12564:
[----:B------:R-:W-:-:S05]  /*243c0*/  IMAD R2, R2, R3, RZ ;  /* 0x0000000302027224 */ /* 0x000fca00078e02ff */
[----:B------:R-:W-:-:S07]  /*243d0*/  VIMNMX R0, R0, R2, !PT ;  /* 0x0000000200007248 */ /* 0x000fce0007fe0100 */
.L_x_12563:
        /* <DEDUP_REMOVED lines=25> */
.L_x_12568:
        /* <DEDUP_REMOVED lines=21> */
.L_x_12571:
[----:B------:R-:W-:Y:S05]  /*246c0*/  BSYNC B6 ;  /* 0x0000000000067941 */ /* 0x000fea0003800000 */
.L_x_12570:
        /* <DEDUP_REMOVED lines=20> */
.L_x_12574:
        /* <DEDUP_REMOVED lines=15> */
.L_x_12573:
[----:B------:R-:W-:Y:S05]  /*24900*/  BSYNC B6 ;  /* 0x0000000000067941 */ /* 0x000fea0003800000 */
.L_x_12572:
        /* <DEDUP_REMOVED lines=23> */
.L_x_12688:
        /* <DEDUP_REMOVED lines=11> */
.L_x_12691:
        /* <DEDUP_REMOVED lines=24> */
.L_x_12578:
[----:B--2---:R-:W2:Y:S04]  /*24cb0*/  LDL R7, [R1+0x470] ;  /* 0x0004700001077983 */ /* 0x004ea80000100800 */
[----:B----4-:R-:W2:Y:S04]  /*24cc0*/  LDL R0, [R1+0x474] ;  /* 0x0004740001007983 */ /* 0x010ea80000100800 */
[----:B---3--:R-:W3:Y:S01]  /*24cd0*/  LDL R2, [R1+0x480] ;  /* 0x0004800001027983 */ /* 0x008ee20000100800 */
[----:B--2---:R-:W-:Y:S01]  /*24ce0*/  IMAD R0, R0, 0x8, R7 ;  /* 0x0000000800007824 */ /* 0x004fe200078e0207 */
[----:B---3--:R-:W-:-:S04]  /*24cf0*/  SHF.L.U32 R2, R2, 0x1f, RZ ;  /* 0x0000001f02027819 */ /* 0x008fc800000006ff */
[----:B------:R-:W2:Y:S02]  /*24d00*/  SYNCS.PHASECHK.TRANS64.TRYWAIT P0, [R0+URZ+0x32440], R2 ;  /* 0x03244002000075a7 */ /* 0x000ea4000800017f */
[----:B--2---:R-:W-:Y:S05]  /*24d10*/  @!P0 BRA `(.L_x_12579) ;  /* 0x0000005400f48947 */ /* 0x004fea0003800000 */
.L_x_12692:
        /* <DEDUP_REMOVED lines=11> */
.L_x_12580:
[----:B------:R-:W3:Y:S04]  /*24dd0*/  LDL R6, [R1+0x470] ;  /* 0x0004700001067983 */ /* 0x000ee80000100800 */
[----:B------:R-:W3:Y:S04]  /*24de0*/  LDL R5, [R1+0x474] ;  /* 0x0004740001057983 */ /* 0x000ee80000100800 */
[----:B------:R-:W4:Y:S04]  /*24df0*/  LDL R4, [R1+0x4a8] ;  /* 0x0004a80001047983 */ /* 0x000f280000100800 */
[----:B------:R-:W4:Y:S04]  /*24e00*/  LDL R3, [R1+0x488] ;  /* 0x0004880001037983 */ /* 0x000f280000100800 */
[----:B--2---:R-:W2:Y:S01]  /*24e10*/  LDL.LU R2, [R1+0x48c] ;  /* 0x00048c0001027983 */ /* 0x004ea20000300800 */
        /* <DEDUP_REMOVED lines=17> */
[----:B------:R3:W-:Y:S02]  /*24f30*/  STL [R1+0x48c], R2 ;  /* 0x00048c0201007387 */ /* 0x0007e40000100800 */
[----:B------:R-:W-:-:S06]  /*24f40*/  UMOV UR4, 0x0 ;  /* 0x0000000000047882 */ /* 0x000fcc0000000000 */
[----:B------:R3:W-:Y:S01]  /*24f50*/  UTMALDG.4D [UR8], [UR6], desc[UR4] ;  /* 0x00000408060075b4 */ /* 0x0007e20008019000 */
[----:B------:R-:W-:Y:S02]  /*24f60*/  NOP ;  /* 0x0000000000007918 */ /* 0x000fe40000000000 */
.L_x_12576:
        /* <DEDUP_REMOVED lines=36> */
.L_x_12582:
[----:B------:R-:W-:Y:S05]  /*251b0*/  BSYNC B6 ;  /* 0x0000000000067941 */ /* 0x000fea0003800000 */
.L_x_12581:
        /* <DEDUP_REMOVED lines=65> */
[----:B------:R-:W0:Y:S01]  /*255d0*/  SHFL.IDX PT, R5, R3, RZ, 0x181f ;  /* 0x00181fff03057589 */ /* 0x000e2200000e0000 */
[----:B--2---:R-:W-:-:S03]  /*255e0*/  IMAD R2, R4, R7, RZ ;  /* 0x0000000704027224 */ /* 0x004fc600078e02ff */
[----:B------:R-:W1:Y:S01]  /*255f0*/  SHFL.IDX PT, R4, R0, RZ, 0x181f ;  /* 0x00181fff00047589 */ /* 0x000e6200000e0000 */
[----:B---3--:R-:W-:-:S03]  /*25600*/  IMAD.IADD R8, R8, 0x1, R6 ;  /* 0x0000000108087824 */ /* 0x008fc600078e0206 */
[----:B------:R-:W2:Y:S01]  /*25610*/  SHFL.IDX PT, R6, R3, 0x1, 0x181f ;  /* 0x00381f0003067f89 */ /* 0x000ea200000e0000 */
[C---:B------:R-:W-:Y:S01]  /*25620*/  VIADD R11, R8.reuse, 0x10 ;  /* 0x00000010080b7836 */ /* 0x040fe20000000000 */
[-C--:B------:R-:W-:Y:S02]  /*25630*/  ISETP.GE.AND P1, PT, R8, R2.reuse, PT ;  /* 0x000000020800720c */ /* 0x080fe40003f26270 */
[----:B------:R-:W3:Y:S02]  /*25640*/  SHFL.IDX PT, R7, R0, 0x1, 0x181f ;  /* 0x00381f0000077f89 */ /* 0x000ee400000e0000 */
[----:B------:R-:W-:Y:S02]  /*25650*/  ISETP.GE.AND P2, PT, R11, R2, PT ;  /* 0x000000020b00720c */ /* 0x000fe40003f46270 */
        /* <DEDUP_REMOVED lines=12> */
[----:B---3--:R-:W-:Y:S01]  /*25720*/  @!P2 IMAD.X R4, RZ, RZ, R7, P1 ;  /* 0x000000ffff04a224 */ /* 0x008fe200008e0607 */
        /* <DEDUP_REMOVED lines=58> */
.L_x_12709:
[----:B01----:R-:W2:Y:S04]  /*25ad0*/  LDL R4, [R1+0x494] ;  /* 0x0004940001047983 */ /* 0x003ea80000100800 */
[----:B------:R0:W5:Y:S01]  /*25ae0*/  LDL R8, [R1+0x470] ;  /* 0x0004700001087983 */ /* 0x0001620000100800 */
        /* <DEDUP_REMOVED lines=11> */
.L_x_12584:
[----:B0-----:R-:W2:Y:S01]  /*25ba0*/  LDL R2, [R1+0x470] ;  /* 0x0004700001027983 */ /* 0x001ea20000100800 */
        /* <DEDUP_REMOVED lines=37> */
.L_x_12586:
[----:B------:R-:W-:Y:S05]  /*25e00*/  BSYNC B6 ;  /* 0x0000000000067941 */ /* 0x000fea0003800000 */
.L_x_12585:
        /* <DEDUP_REMOVED lines=60> */
[----:B------:R-:W5:Y:S04]  /*261d0*/  LDL.LU R11, [R1+0x4bc] ;  /* 0x0004bc00010b7983 */ /* 0x000f680000300800 */
[----:B------:R-:W5:Y:S04]  /*261e0*/  LDL.LU R12, [R1+0x4cc] ;  /* 0x0004cc00010c7983 */ /* 0x000f680000300800 */
[----:B------:R-:W-:Y:S01]  /*261f0*/  SHFL.IDX PT, R6, R0, 0x1, 0x181f ;  /* 0x00381f0000067f89 */ /* 0x000fe200000e0000 */
[----:B--2---:R-:W-:-:S03]  /*26200*/  IMAD R3, R10, R7, RZ ;  /* 0x000000070a037224 */ /* 0x004fc600078e02ff */
[----:B------:R-:W2:Y:S02]  /*26210*/  LDL.LU R10, [R1+0x4c8] ;  /* 0x0004c800010a7983 */ /* 0x000ea40000300800 */
[-C--:B---3--:R-:W-:Y:S02]  /*26220*/  ISETP.GE.AND P5, PT, R5, R3.reuse, PT ;  /* 0x000000030500720c */ /* 0x088fe40003fa6270 */
[----:B------:R-:W0:Y:S01]  /*26230*/  SHFL.IDX PT, R5, R2, RZ, 0x181f ;  /* 0x00181fff02057589 */ /* 0x000e2200000e0000 */
[----:B----4-:R-:W-:-:S03]  /*26240*/  ISETP.GE.AND P4, PT, R4, R3, PT ;  /* 0x000000030400720c */ /* 0x010fc60003f86270 */
[----:B------:R-:W1:Y:S07]  /*26250*/  SHFL.IDX PT, R4, R0, RZ, 0x181f ;  /* 0x00181fff00047589 */ /* 0x000e6e00000e0000 */
[----:B0-----:R-:W-:-:S05]  /*26260*/  @!P5 LEA R5, P6, R8, R5, 0x1 ;  /* 0x000000050805d211 */ /* 0x001fca00078c08ff */
[----:B-1----:R-:W-:-:S05]  /*26270*/  @!P5 IMAD.X R4, RZ, RZ, R4, P6 ;  /* 0x000000ffff04d224 */ /* 0x002fca00030e0604 */
        /* <DEDUP_REMOVED lines=53> */
[----:B0-----:R-:W0:Y:S04]  /*265d0*/  SHFL.IDX PT, R4, R2, 0x6, 0x181f ;  /* 0x00d81f0002047f89 */ /* 0x001e2800000e0000 */
[----:B------:R-:W1:Y:S01]  /*265e0*/  SHFL.IDX PT, R2, R2, 0x7, 0x181f ;  /* 0x00f81f0002027f89 */ /* 0x000e6200000e0000 */
[----:B--2---:R-:W-:-:S13]  /*265f0*/  ISETP.GE.AND P4, PT, R10, R3, PT ;  /* 0x000000030a00720c */ /* 0x004fda0003f86270 */
[----:B0-----:R-:W-:-:S05]  /*26600*/  @!P4 LEA R4, P5, R8, R4, 0x1 ;  /* 0x000000040804c211 */ /* 0x001fca00078a08ff */
[----:B------:R-:W-:Y:S02]  /*26610*/  @!P4 IMAD.X R5, RZ, RZ, R6, P5 ;  /* 0x000000ffff05c224 */ /* 0x000fe400028e0606 */
[----:B------:R0:W2:Y:S04]  /*26620*/  SHFL.IDX PT, R6, R0, 0x7, 0x181f ;  /* 0x00f81f0000067f89 */ /* 0x0000a800000e0000 */
[----:B------:R0:W-:Y:S04]  /*26630*/  @!P4 LDGSTS.E.BYPASS.LTC128B.128 [R9+0x25400], desc[UR40][R4.64], !P3 ;  /* 0x254000000409cfae */ /* 0x0001e8000d901d68 */
[----:B------:R0:W-:Y:S04]  /*26640*/  @!P4 LDGSTS.E.BYPASS.LTC128B.128 [R9+0x29400], desc[UR40][R4.64+0x80], !P2 ;  /* 0x294000800409cfae */ /* 0x0001e8000d101d68 */
[----:B------:R0:W-:Y:S04]  /*26650*/  @!P4 LDGSTS.E.BYPASS.LTC128B.128 [R9+0x2d400], desc[UR40][R4.64+0x100], !P1 ;  /* 0x2d4001000409cfae */ /* 0x0001e8000c901d68 */
[----:B-1----:R0:W-:Y:S02]  /*26660*/  @!P4 LDGSTS.E.BYPASS.LTC128B.128 [R9+0x31400], desc[UR40][R4.64+0x180], !P0 ;  /* 0x314001800409cfae */ /* 0x0021e4000c101d68 */
.L_x_12727:
[----:B0-----:R-:W3:Y:S01]  /*26670*/  LDL.LU R0, [R1+0x4d8] ;  /* 0x0004d80001007983 */ /* 0x001ee20000300800 */
[----:B------:R-:W-:Y:S01]  /*26680*/  BSSY B0, `(.L_x_12588) ;  /* 0x000000d000007945 */ /* 0x000fe20003800000 */
[----:B---3--:R-:W-:-:S13]  /*26690*/  ISETP.GE.AND P4, PT, R0, R3, PT ;  /* 0x000000030000720c */ /* 0x008fda0003f86270 */
[----:B------:R-:W-:Y:S05]  /*266a0*/  @P4 BRA `(.L_x_12589) ;  /* 0x0000000000284947 */ /* 0x000fea0003800000 */
[----:B------:R-:W3:Y:S01]  /*266b0*/  LDL R0, [R1+0x47c] ;  /* 0x00047c0001007983 */ /* 0x000ee20000100800 */
[----:B------:R-:W-:-:S05]  /*266c0*/  LEA R2, P4, R8, R2, 0x1 ;  /* 0x0000000208027211 */ /* 0x000fca00078808ff */
        /* <DEDUP_REMOVED lines=8> */
.L_x_12589:
[----:B------:R-:W-:Y:S05]  /*26750*/  BSYNC B0 ;  /* 0x0000000000007941 */ /* 0x000fea0003800000 */
.L_x_12588:
[----:B------:R1:W5:Y:S01]  /*26760*/  LDL R8, [R1+0x470] ;  /* 0x0004700001087983 */ /* 0x0003620000100800 */
[----:B------:R-:W-:Y:S01]  /*26770*/  PLOP3.LUT P0, PT, PT, PT, PT, 0x80, 0x0 ;  /* 0x000000000000781c */ /* 0x000fe20003f0f070 */
[----:B------:R-:W-:-:S12]  /*26780*/  NOP ;  /* 0x0000000000007918 */ /* 0x000fd80000000000 */
.L_x_12590:
        /* <DEDUP_REMOVED lines=19> */
.L_x_12728:
[----:B------:R-:W-:Y:S05]  /*268c0*/  BSYNC B0 ;  /* 0x0000000000007941 */ /* 0x000fea0003800000 */
.L_x_12591:
[----:B0-----:R-:W3:Y:S01]  /*268d0*/  LDL R2, [R1+0x48c] ;  /* 0x00048c0001027983 */ /* 0x001ee20000100800 */
[----:B------:R-:W-:Y:S01]  /*268e0*/  BSSY B0, `(.L_x_12593) ;  /* 0x000005f000007945 */ /* 0x000fe20003800000 */
[----:B---3--:R-:W-:-:S13]  /*268f0*/  LOP3.LUT P0, RZ, R2, 0x1, RZ, 0xc0, !PT ;  /* 0x0000000102ff7812 */ /* 0x008fda000780c0ff */
[----:B------:R-:W-:Y:S05]  /*26900*/  @!P0 BRA `(.L_x_12594) ;  /* 0x0000000400708947 */ /* 0x000fea0003800000 */
[----:B------:R-:W3:Y:S04]  /*26910*/  LDL R2, [R1+0x470] ;  /* 0x0004700001027983 */ /* 0x000ee80000100800 */
[----:B------:R-:W4:Y:S01]  /*26920*/  LDL R4, [R1+0x480] ;  /* 0x0004800001047983 */ /* 0x000f220000100800 */
        /* <DEDUP_REMOVED lines=10> */
.L_x_12729:
[----:B------:R-:W-:Y:S05]  /*269d0*/  BSYNC B1 ;  /* 0x0000000000017941 */ /* 0x000fea0003800000 */
.L_x_12595:
[----:B------:R-:W-:Y:S04]  /*269e0*/  BSSY B1, `(.L_x_12597) ;  /* 0x0000009000017945 */ /* 0x000fe80003800000 */
        /* <DEDUP_REMOVED lines=8> */
.L_x_12598:
[----:B------:R-:W-:Y:S05]  /*26a70*/  BSYNC B1 ;  /* 0x0000000000017941 */ /* 0x000fea0003800000 */
.L_x_12597:
        /* <DEDUP_REMOVED lines=12> */
[----:B----4-:R-:W-:Y:S02]  /*26b40*/  IMAD R3, R3, 0x60, R4 ;  /* 0x0000006003037824 */ /* 0x010fe400078e0204 */
[----:B------:R-:W-:-:S07]  /*26b50*/  VIADD R4, R0, 0x400 ;  /* 0x0000040000047836 */ /* 0x000fce0000000000 */
.L_x_12599:
        /* <DEDUP_REMOVED lines=15> */
.L_x_12600:
        /* <DEDUP_REMOVED lines=15> */
.L_x_12601:
        /* <DEDUP_REMOVED lines=15> */
.L_x_12602:
        /* <DEDUP_REMOVED lines=10> */
.L_x_12594:
[----:B------:R-:W-:Y:S05]  /*26ed0*/  BSYNC B0 ;  /* 0x0000000000007941 */ /* 0x000fea0003800000 */
.L_x_12593:
[----:B------:R-:W3:Y:S04]  /*26ee0*/  LDL R4, [R1+0x498] ;  /* 0x0004980001047983 */ /* 0x000ee80000100800 */
[----:B------:R-:W4:Y:S01]  /*26ef0*/  LDL R5, [R1+0x490] ;  /* 0x0004900001057983 */ /* 0x000f220000100800 */
[----:B------:R-:W-:Y:S01]  /*26f00*/  BSSY B0, `(.L_x_12603) ;  /* 0x00001ff000007945 */ /* 0x000fe20003800000 */
[----:B---3--:R-:W-:-:S05]  /*26f10*/  VIADD R0, R4, 0xfffffffe ;  /* 0xfffffffe04007836 */ /* 0x008fca0000000000 */
[----:B----4-:R-:W-:-:S13]  /*26f20*/  ISETP.GE.AND P0, PT, R0, R5, PT ;  /* 0x000000050000720c */ /* 0x010fda0003f06270 */
[----:B------:R-:W-:Y:S05]  /*26f30*/  @!P0 BRA `(.L_x_12604) ;  /* 0x0000001c00ec8947 */ /* 0x000fea0003800000 */
[----:B------:R-:W-:Y:S01]  /*26f40*/  IMAD.MOV R2, RZ, RZ, -R4 ;  /* 0x000000ffff027224 */ /* 0x000fe200078e0a04 */
[----:B--2---:R-:W-:Y:S01]  /*26f50*/  LOP3.LUT R6, RZ, R5, RZ, 0x33, !PT ;  /* 0x00000005ff067212 */ /* 0x004fe200078e33ff */
[----:B------:R-:W-:Y:S03]  /*26f60*/  BSSY B2, `(.L_x_12605) ;  /* 0x00000ab000027945 */ /* 0x000fe60003800000 */
[----:B------:R-:W-:-:S05]  /*26f70*/  VIADDMNMX R6, R2, 0x1, R6, !PT ;  /* 0x0000000102067846 */ /* 0x000fca0007800106 */
[----:B------:R-:W-:-:S05]  /*26f80*/  IMAD.IADD R2, R4, 0x1, R6 ;  /* 0x0000000104027824 */ /* 0x000fca00078e0206 */
[----:B------:R-:W-:-:S04]  /*26f90*/  LOP3.LUT R2, R2, 0x1, RZ, 0xc0, !PT ;  /* 0x0000000102027812 */ /* 0x000fc800078ec0ff */
[----:B------:R-:W-:-:S13]  /*26fa0*/  ISETP.NE.U32.AND P0, PT, R2, 0x1, PT ;  /* 0x000000010200780c */ /* 0x000fda0003f05070 */
[----:B------:R-:W-:Y:S05]  /*26fb0*/  @P0 BRA `(.L_x_12606) ;  /* 0x0000000800940947 */ /* 0x000fea0003800000 */
[----:B------:R-:W2:Y:S04]  /*26fc0*/  LDL.LU R4, [R1+0x474] ;  /* 0x0004740001047983 */ /* 0x000ea80000300800 */
[----:B------:R-:W3:Y:S04]  /*26fd0*/  LDL.LU R7, [R1+0x480] ;  /* 0x0004800001077983 */ /* 0x000ee80000300800 */
[----:B------:R-:W4:Y:S01]  /*26fe0*/  LDL R5, [R1+0x48c] ;  /* 0x00048c0001057983 */ /* 0x000f220000100800 */
[----:B------:R-:W-:Y:S01]  /*26ff0*/  BSSY B1, `(.L_x_12607) ;  /* 0x000009f000017945 */ /* 0x000fe20003800000 */
[----:B--2---:R-:W-:-:S05]  /*27000*/  VIADD R2, R4, 0x1 ;  /* 0x0000000104027836 */ /* 0x004fca0000000000 */
[----:B------:R-:W-:-:S04]  /*27010*/  ISETP.NE.AND P0, PT, R2, 0x2, PT ;  /* 0x000000020200780c */ /* 0x000fc80003f05270 */
[----:B------:R-:W-:Y:S02]  /*27020*/  SEL R3, RZ, 0x1, P0 ;  /* 0x00000001ff037807 */ /* 0x000fe40000000000 */
[----:B-----5:R-:W-:Y:S02]  /*27030*/  SEL R8, R2, RZ, P0 ;  /* 0x000000ff02087207 */ /* 0x020fe40000000000 */
[----:B---3--:R-:W-:-:S03]  /*27040*/  LOP3.LUT R7, R7, R3, RZ, 0x3c, !PT ;  /* 0x0000000307077212 */ /* 0x008fc600078e3cff */
[----:B------:R0:W-:Y:S04]  /*27050*/  STL [R1+0x474], R8 ;  /* 0x0004740801007387 */ /* 0x0001e80000100800 */
[----:B------:R0:W-:Y:S01]  /*27060*/  STL [R1+0x480], R7 ;  /* 0x0004800701007387 */ /* 0x0001e20000100800 */
[----:B----4-:R-:W-:-:S13]  /*27070*/  LOP3.LUT P2, RZ, R5, 0x1, RZ, 0xc0, !PT ;  /* 0x0000000105ff7812 */ /* 0x010fda000784c0ff */
[----:B0-----:R-:W-:Y:S05]  /*27080*/  @!P2 BRA `(.L_x_12608) ;  /* 0x000000080054a947 */ /* 0x001fea0003800000 */
[----:B------:R-:W-:Y:S02]  /*27090*/  ULDC.64 UR4, c[0x0][0x418] ;  /* 0x0001060000047ab9 */ /* 0x000fe40000000a00 */
        /* <DEDUP_REMOVED lines=22> */
.L_x_12609:
        /* <DEDUP_REMOVED lines=9> */
.L_x_12730:
[----:B------:R-:W-:Y:S05]  /*27290*/  BSYNC B3 ;  /* 0x0000000000037941 */ /* 0x000fea0003800000 */
.L_x_12610:
        /* <DEDUP_REMOVED lines=9> */
.L_x_12613:
[----:B------:R-:W-:Y:S05]  /*27330*/  BSYNC B3 ;  /* 0x0000000000037941 */ /* 0x000fea0003800000 */
.L_x_12612:
        /* <DEDUP_REMOVED lines=14> */
.L_x_12614:
        /* <DEDUP_REMOVED lines=13> */
.L_x_12731:
[----:B------:R-:W-:Y:S05]  /*274f0*/  BSYNC B3 ;  /* 0x0000000000037941 */ /* 0x000fea0003800000 */
.L_x_12615:
[----:B------:R-:W-:Y:S01]  /*27500*/  BSSY B3, `(.L_x_12617) ;  /* 0x000000b000037945 */ /* 0x000fe20003800000 */
[----:B------:R-:W-:Y:S02]  /*27510*/  IMAD.MOV.U32 R8, RZ, RZ, 0x0 ;  /* 0x00000000ff087424 */ /* 0x000fe400078e00ff */
[----:B------:R-:W-:Y:S01]  /*27520*/  IMAD.MOV.U32 R9, RZ, RZ, 0x14f00000 ;  /* 0x14f00000ff097424 */ /* 0x000fe200078e00ff */
[----:B------:R-:W-:Y:S06]  /*27530*/  @P1 BRA `(.L_x_12618) ;  /* 0x00000000001c1947 */ /* 0x000fec0003800000 */
[----:B------:R-:W3:Y:S01]  /*27540*/  S2R R4, SR_TID.X ;  /* 0x0000000000047919 */ /* 0x000ee20000002100 */
[----:B0-2---:R-:W-:-:S04]  /*27550*/  IMAD.MOV.U32 R2, RZ, RZ, 0xc000 ;  /* 0x0000c000ff027424 */ /* 0x005fc800078e00ff */
[----:B------:R4:W-:Y:S01]  /*27560*/  SYNCS.ARRIVE.TRANS64 RZ, [R3+URZ+0x32450], R2 ;  /* 0x0324500203ff79a7 */ /* 0x0009e2000800003f */
[----:B---3--:R-:W-:-:S04]  /*27570*/  LOP3.LUT R4, R4, 0x1f, RZ, 0xc0, !PT ;  /* 0x0000001f04047812 */ /* 0x008fc800078ec0ff */
[----:B------:R-:W-:-:S13]  /*27580*/  ISETP.NE.AND P0, PT, R4, RZ, PT ;  /* 0x000000ff0400720c */ /* 0x000fda0003f05270 */
[----:B----4-:R-:W-:Y:S05]  /*27590*/  @!P0 BRA `(.L_x_12618) ;  /* 0x0000000000048947 */ /* 0x010fea0003800000 */
[----:B------:R-:W-:Y:S01]  /*275a0*/  BPT.TRAP 0x1 ;  /* 0x000000040000795c */ /* 0x000fe20000300000 */
.L_x_12618:
[----:B------:R-:W-:Y:S05]  /*275b0*/  BSYNC B3 ;  /* 0x0000000000037941 */ /* 0x000fea0003800000 */
.L_x_12617:
        /* <DEDUP_REMOVED lines=11> */
.L_x_12619:
        /* <DEDUP_REMOVED lines=15> */
.L_x_12620:
        /* <DEDUP_REMOVED lines=15> */
.L_x_12621:
        /* <DEDUP_REMOVED lines=15> */
.L_x_12622:
        /* <DEDUP_REMOVED lines=10> */
.L_x_12608:
[----:B------:R-:W-:Y:S05]  /*279e0*/  BSYNC B1 ;  /* 0x0000000000017941 */ /* 0x000fea0003800000 */
.L_x_12607:
[----:B------:R-:W2:Y:S02]  /*279f0*/  LDL R4, [R1+0x498] ;  /* 0x0004980001047983 */ /* 0x000ea40000100800 */
[----:B--2---:R-:W-:-:S07]  /*27a00*/  VIADD R0, R4, 0xfffffffd ;  /* 0xfffffffd04007836 */ /* 0x004fce0000000000 */
.L_x_12606:
[----:B------:R-:W-:Y:S05]  /*27a10*/  BSYNC B2 ;  /* 0x0000000000027941 */ /* 0x000fea0003800000 */
.L_x_12605:
[----:B------:R-:W2:Y:S01]  /*27a20*/  LDL.LU R2, [R1+0x498] ;  /* 0x0004980001027983 */ /* 0x000ea20000300800 */
[----:B------:R-:W-:Y:S01]  /*27a30*/  VIADD R6, R6, 0xfffffffe ;  /* 0xfffffffe06067836 */ /* 0x000fe20000000000 */
[----:B--2---:R-:W-:-:S04]  /*27a40*/  LOP3.LUT R2, RZ, R2, RZ, 0x33, !PT ;  /* 0x00000002ff027212 */ /* 0x004fc800078e33ff */
[----:B------:R-:W-:-:S13]  /*27a50*/  ISETP.NE.AND P0, PT, R6, R2, PT ;  /* 0x000000020600720c */ /* 0x000fda0003f05270 */
[----:B------:R-:W-:Y:S05]  /*27a60*/  @!P0 BRA `(.L_x_12604) ;  /* 0x0000001400208947 */ /* 0x000fea0003800000 */
.L_x_12655:
        /* <DEDUP_REMOVED lines=36> */
.L_x_12625:
        /* <DEDUP_REMOVED lines=9> */
.L_x_12732:
[----:B------:R-:W-:Y:S05]  /*27d40*/  BSYNC B2 ;  /* 0x0000000000027941 */ /* 0x000fea0003800000 */
.L_x_12626:
        /* <DEDUP_REMOVED lines=9> */
.L_x_12629:
[----:B------:R-:W-:Y:S05]  /*27de0*/  BSYNC B2 ;  /* 0x0000000000027941 */ /* 0x000fea0003800000 */
.L_x_12628:
        /* <DEDUP_REMOVED lines=13> */
.L_x_12630:
        /* <DEDUP_REMOVED lines=13> */
.L_x_12733:
[----:B------:R-:W-:Y:S05]  /*27f90*/  BSYNC B2 ;  /* 0x0000000000027941 */ /* 0x000fea0003800000 */
.L_x_12631:
        /* <DEDUP_REMOVED lines=11> */
.L_x_12634:
[----:B------:R-:W-:Y:S05]  /*28050*/  BSYNC B2 ;  /* 0x0000000000027941 */ /* 0x000fea0003800000 */
.L_x_12633:
[----:B0-2---:R-:W2:Y:S01]  /*28060*/  LDL R3, [R1+0x470] ;  /* 0x0004700001037983 */ /* 0x005ea20000100800 */
        /* <DEDUP_REMOVED lines=9> */
.L_x_12635:
        /* <DEDUP_REMOVED lines=15> */
.L_x_12636:
        /* <DEDUP_REMOVED lines=15> */
.L_x_12637:
        /* <DEDUP_REMOVED lines=15> */
.L_x_12638:
        /* <DEDUP_REMOVED lines=10> */
.L_x_12624:
[----:B------:R-:W-:Y:S05]  /*28470*/  BSYNC B1 ;  /* 0x0000000000017941 */ /* 0x000fea0003800000 */
.L_x_12623:
[----:B------:R-:W2:Y:S01]  /*28480*/  LDL R5, [R1+0x48c] ;  /* 0x00048c0001057983 */ /* 0x000ea20000100800 */
[----:B------:R-:W-:Y:S01]  /*28490*/  VIADD R7, R7, 0x1 ;  /* 0x0000000107077836 */ /* 0x000fe20000000000 */
[----:B------:R-:W-:Y:S04]  /*284a0*/  BSSY B1, `(.L_x_12639) ;  /* 0x00000a0000017945 */ /* 0x000fe80003800000 */
[----:B------:R-:W-:-:S04]  /*284b0*/  ISETP.NE.AND P0, PT, R7, 0x2, PT ;  /* 0x000000020700780c */ /* 0x000fc80003f05270 */
[----:B------:R-:W-:Y:S02]  /*284c0*/  SEL R2, RZ, 0x1, P0 ;  /* 0x00000001ff027807 */ /* 0x000fe40000000000 */
[----:B------:R-:W-:Y:S02]  /*284d0*/  SEL R9, R7, RZ, P0 ;  /* 0x000000ff07097207 */ /* 0x000fe40000000000 */
[----:B-----5:R-:W-:Y:S01]  /*284e0*/  LOP3.LUT R8, R6, R2, RZ, 0x3c, !PT ;  /* 0x0000000206087212 */ /* 0x020fe200078e3cff */
[----:B------:R-:W-:Y:S02]  /*284f0*/  VIADD R6, R0, 0xffffffff ;  /* 0xffffffff00067836 */ /* 0x000fe40000000000 */
        /* <DEDUP_REMOVED lines=28> */
.L_x_12641:
        /* <DEDUP_REMOVED lines=9> */
.L_x_12734:
[----:B------:R-:W-:Y:S05]  /*28750*/  BSYNC B2 ;  /* 0x0000000000027941 */ /* 0x000fea0003800000 */
.L_x_12642:
        /* <DEDUP_REMOVED lines=9> */
.L_x_12645:
[----:B------:R-:W-:Y:S05]  /*287f0*/  BSYNC B2 ;  /* 0x0000000000027941 */ /* 0x000fea0003800000 */
.L_x_12644:
        /* <DEDUP_REMOVED lines=14> */
.L_x_12646:
        /* <DEDUP_REMOVED lines=13> */
.L_x_12735:
[----:B------:R-:W-:Y:S05]  /*289b0*/  BSYNC B2 ;  /* 0x0000000000027941 */ /* 0x000fea0003800000 */
.L_x_12647:
        /* <DEDUP_REMOVED lines=11> */
.L_x_12650:
[----:B------:R-:W-:Y:S05]  /*28a70*/  BSYNC B2 ;  /* 0x0000000000027941 */ /* 0x000fea0003800000 */
.L_x_12649:
        /* <DEDUP_REMOVED lines=11> */
.L_x_12651:
        /* <DEDUP_REMOVED lines=15> */
.L_x_12652:
        /* <DEDUP_REMOVED lines=15> */
.L_x_12653:
        /* <DEDUP_REMOVED lines=15> */
.L_x_12654:
        /* <DEDUP_REMOVED lines=10> */
.L_x_12640:
[----:B------:R-:W-:Y:S05]  /*28ea0*/  BSYNC B1 ;  /* 0x0000000000017941 */ /* 0x000fea0003800000 */
.L_x_12639:
[----:B------:R-:W2:Y:S01]  /*28eb0*/  LDL R5, [R1+0x490] ;  /* 0x0004900001057983 */ /* 0x000ea20000100800 */
[----:B------:R-:W-:Y:S01]  /*28ec0*/  VIADD R0, R0, 0xfffffffe ;  /* 0xfffffffe00007836 */ /* 0x000fe20000000000 */
[----:B--2---:R-:W-:-:S13]  /*28ed0*/  ISETP.GT.AND P0, PT, R6, R5, PT ;  /* 0x000000050600720c */ /* 0x004fda0003f04270 */
[----:B------:R-:W-:Y:S05]  /*28ee0*/  @P0 BRA `(.L_x_12655) ;  /* 0xffffffe800e00947 */ /* 0x000fea000383ffff */
.L_x_12604:
[----:B------:R-:W-:Y:S05]  /*28ef0*/  BSYNC B0 ;  /* 0x0000000000007941 */ /* 0x000fea0003800000 */
.L_x_12603:
        /* <DEDUP_REMOVED lines=13> */
[----:B------:R-:W-:Y:S02]  /*28fd0*/  VOTEU.ANY UR4, UPT, PT ;  /* 0x0000000000047886 */ /* 0x000fe400038e0100 */
[----:B------:R-:W0:Y:S08]  /*28fe0*/  FLO.U32 R4, UR4 ;  /* 0x0000000400047d00 */ /* 0x000e3000080e0000 */
[----:B------:R-:W3:Y:S01]  /*28ff0*/  POPC R5, UR4 ;  /* 0x0000000400057d09 */ /* 0x000ee20008000000 */
[----:B0-----:R-:W-:-:S02]  /*29000*/  ISETP.EQ.U32.AND P1, PT, R4, R3, PT ;  /* 0x000000030400720c */ /* 0x001fc40003f22070 */
[----:B------:R-:W3:Y:S11]  /*29010*/  LDC.64 R2, c[0x0][0xd60] ;  /* 0x00035800ff027b82 */ /* 0x000ef60000000a00 */
[----:B---3--:R-:W3:Y:S01]  /*29020*/  @P1 ATOMG.E.ADD.STRONG.GPU PT, R3, desc[UR40][R2.64], R5 ;  /* 0x00000005020319a8 */ /* 0x008ee200081ee1e8 */
[----:B--2---:R-:W0:Y:S02]  /*29030*/  S2R R6, SR_LTMASK ;  /* 0x0000000000067919 */ /* 0x004e240000003900 */
[----:B0-----:R-:W-:-:S04]  /*29040*/  LOP3.LUT R6, R6, UR4, RZ, 0xc0, !PT ;  /* 0x0000000406067c12 */ /* 0x001fc8000f8ec0ff */
[----:B------:R-:W0:Y:S01]  /*29050*/  POPC R7, R6 ;  /* 0x0000000600077309 */ /* 0x000e220000000000 */
[----:B---3--:R-:W0:Y:S02]  /*29060*/  SHFL.IDX PT, R4, R3, R4, 0x1f ;  /* 0x00001f0403047589 */ /* 0x008e2400000e0000 */
[----:B0-----:R-:W-:-:S07]  /*29070*/  IADD3 R16, R4, UR37, R7 ;  /* 0x0000002504107c10 */ /* 0x001fce000fffe007 */
.L_x_12657:
[----:B------:R-:W-:Y:S05]  /*29080*/  BSYNC B0 ;  /* 0x0000000000007941 */ /* 0x000fea0003800000 */
.L_x_12656:
[----:B------:R-:W-:-:S05]  /*29090*/  SEL R0, R0, RZ, P0 ;  /* 0x000000ff00007207 */ /* 0x000fca0000000000 */
[----:B------:R3:W-:Y:S02]  /*290a0*/  STL [R1+0x474], R0 ;  /* 0x0004740001007387 */ /* 0x0007e40000100800 */
.L_x_12569:
[----:B------:R-:W-:Y:S05]  /*290b0*/  BSYNC B7 ;  /* 0x0000000000077941 */ /* 0x000fea0003800000 */
.L_x_12567:
        /* <DEDUP_REMOVED lines=13> */
.L_x_12658:
        /* <DEDUP_REMOVED lines=8> */
[----:B0-----:R-:W0:Y:S02]  /*29210*/  @!P1 LDC.64 R2, c[0x0][0xd80] ;  /* 0x00036000ff029b82 */ /* 0x001e240000000a00 */
[----:B0-----:R-:W-:-:S06]  /*29220*/  @!P1 IMAD.WIDE R2, R5, 0x4, R2 ;  /* 0x0000000405029825 */ /* 0x001fcc00078e0202 */
[----:B------:R0:W2:Y:S01]  /*29230*/  @!P1 LDG.E R3, desc[UR40][R2.64] ;  /* 0x0000002802039981 */ /* 0x0000a2000c1e1900 */
[C---:B------:R-:W-:Y:S02]  /*29240*/  ISETP.GE.U32.AND P2, PT, R6.reuse, 0x2, PT ;  /* 0x000000020600780c */ /* 0x040fe40003f46070 */
[C---:B------:R-:W-:Y:S01]  /*29250*/  ISETP.GE.U32.AND P3, PT, R6.reuse, 0x4, PT ;  /* 0x000000040600780c */ /* 0x040fe20003f66070 */
[----:B------:R-:W-:Y:S01]  /*29260*/  SHFL.IDX PT, R0, R16, RZ, 0x1f ;  /* 0x00001fff10007589 */ /* 0x000fe200000e0000 */
[C---:B------:R-:W-:Y:S02]  /*29270*/  ISETP.GE.U32.AND P4, PT, R6.reuse, 0x8, PT ;  /* 0x000000080600780c */ /* 0x040fe40003f86070 */
[C---:B------:R-:W-:Y:S01]  /*29280*/  ISETP.GE.U32.AND P5, PT, R6.reuse, 0x10, PT ;  /* 0x000000100600780c */ /* 0x040fe20003fa6070 */
[----:B0-----:R-:W-:Y:S02]  /*29290*/  IMAD.MOV.U32 R2, RZ, RZ, RZ ;  /* 0x000000ffff027224 */ /* 0x001fe400078e00ff */
[----:B--2---:R-:W-:Y:S01]  /*292a0*/  @!P1 IMAD.MOV.U32 R2, RZ, RZ, R3 ;  /* 0x000000ffff029224 */ /* 0x004fe200078e0003 */
        /* <DEDUP_REMOVED lines=17> */
[----:B------:R0:W2:Y:S02]  /*293c0*/  SHFL.IDX PT, R16, R3, 0x1f, 0x1f ;  /* 0x03e01f0003107f89 */ /* 0x0000a400000e0000 */
.L_x_12745:
[----:B------:R-:W-:Y:S02]  /*293d0*/  ULDC UR4, c[0x0][0xd38] ;  /* 0x00034e0000047ab9 */ /* 0x000fe40000000800 */
[----:B------:R-:W-:-:S04]  /*293e0*/  IMAD.U32 R4, RZ, RZ, UR4 ;  /* 0x00000004ff047e24 */ /* 0x000fc8000f8e00ff */
[----:B--2---:R-:W-:-:S04]  /*293f0*/  IMAD R16, R16, R4, RZ ;  /* 0x0000000410107224 */ /* 0x004fc800078e02ff */
[----:B------:R-:W-:-:S05]  /*29400*/  IMAD.IADD R5, R5, 0x1, R16 ;  /* 0x0000000105057824 */ /* 0x000fca00078e0210 */
[----:B------:R-:W-:-:S13]  /*29410*/  ISETP.GT.AND P6, PT, R5, R0, PT ;  /* 0x000000000500720c */ /* 0x000fda0003fc4270 */
[----:B------:R-:W-:Y:S05]  /*29420*/  @P6 BRA `(.L_x_12661) ;  /* 0x00000000009c6947 */ /* 0x000fea0003800000 */
.L_x_12666:
[----:B------:R-:W2:Y:S01]  /*29430*/  LDC R2, c[0x0][0xd3c] ;  /* 0x00034f00ff027b82 */ /* 0x000ea20000000800 */
[----:B------:R-:W-:-:S05]  /*29440*/  VIADD R19, R19, 0x1f ;  /* 0x0000001f13137836 */ /* 0x000fca0000000000 */
[----:B--2---:R-:W-:-:S13]  /*29450*/  ISETP.GE.AND P6, PT, R19, R2, PT ;  /* 0x000000021300720c */ /* 0x004fda0003fc6270 */
        /* <DEDUP_REMOVED lines=11> */
.L_x_12664:
[----:B------:R-:W-:Y:S05]  /*29510*/  BSYNC B0 ;  /* 0x0000000000007941 */ /* 0x000fea0003800000 */
.L_x_12663:
        /* <DEDUP_REMOVED lines=18> */
.L_x_12753:
[----:B------:R-:W-:Y:S02]  /*29640*/  ULDC UR4, c[0x0][0xd38] ;  /* 0x00034e0000047ab9 */ /* 0x000fe40000000800 */
[----:B------:R-:W-:-:S04]  /*29650*/  IMAD.U32 R4, RZ, RZ, UR4 ;  /* 0x00000004ff047e24 */ /* 0x000fc8000f8e00ff */
[----:B--2---:R-:W-:-:S04]  /*29660*/  IMAD R16, R16, R4, RZ ;  /* 0x0000000410107224 */ /* 0x004fc800078e02ff */
[----:B------:R-:W-:-:S05]  /*29670*/  IMAD.IADD R5, R16, 0x1, R5 ;  /* 0x0000000110057824 */ /* 0x000fca00078e0205 */
[----:B------:R-:W-:-:S13]  /*29680*/  ISETP.GT.AND P6, PT, R5, R0, PT ;  /* 0x000000000500720c */ /* 0x000fda0003fc4270 */
[----:B------:R-:W-:Y:S05]  /*29690*/  @!P6 BRA `(.L_x_12666) ;  /* 0xfffffffc0064e947 */ /* 0x000fea000383ffff */
.L_x_12661:
        /* <DEDUP_REMOVED lines=8> */
.L_x_12757:
[----:B------:R-:W-:Y:S01]  /*29720*/  ISETP.NE.AND P0, PT, R5, RZ, PT ;  /* 0x000000ff0500720c */ /* 0x000fe20003f05270 */
[----:B------:R-:W-:-:S12]  /*29730*/  IMAD.MOV.U32 R5, RZ, RZ, RZ ;  /* 0x000000ffff057224 */ /* 0x000fd800078e00ff */
[----:B------:R-:W-:Y:S05]  /*29740*/  @!P0 BRA `(.L_x_12668) ;  /* 0x0000000000148947 */ /* 0x000fea0003800000 */
[----:B------:R-:W-:Y:S01]  /*29750*/  UMOV UR4, 0xffffffff ;  /* 0xffffffff00047882 */ /* 0x000fe20000000000 */
[----:B------:R-:W-:Y:S02]  /*29760*/  VIADD R12, R6, 0xffffffff ;  /* 0xffffffff060c7836 */ /* 0x000fe40000000000 */
[----:B------:R-:W-:Y:S05]  /*29770*/  BRA.DIV UR4, `(.L_x_12669) ;  /* 0x0000003204807947 */ /* 0x000fea000b800000 */
[----:B0-----:R0:W4:Y:S02]  /*29780*/  SHFL.IDX PT, R3, R3, R12, 0x1f ;  /* 0x00001f0c03037589 */ /* 0x00112400000e0000 */
.L_x_12760:
[----:B----4-:R-:W-:-:S07]  /*29790*/  IMAD.MOV.U32 R5, RZ, RZ, R3 ;  /* 0x000000ffff057224 */ /* 0x010fce00078e0003 */
.L_x_12668:
[----:B0-2---:R-:W0:Y:S01]  /*297a0*/  LDC.64 R2, c[0x0][0xd90] ;  /* 0x00036400ff027b82 */ /* 0x005e220000000a00 */
[----:B------:R-:W-:-:S04]  /*297b0*/  IMAD.IADD R19, R6, 0x1, R19 ;  /* 0x0000000106137824 */ /* 0x000fc800078e0213 */
[----:B0-----:R-:W-:-:S05]  /*297c0*/  IMAD.WIDE R2, R19, 0x4, R2 ;  /* 0x0000000413027825 */ /* 0x001fca00078e0202 */
[----:B------:R-:W3:Y:S01]  /*297d0*/  LDG.E R7, desc[UR40][R2.64] ;  /* 0x0000002802077981 */ /* 0x000ee2000c1e1900 */
        /* <DEDUP_REMOVED lines=62> */
.L_x_12662:
[----:B------:R-:W-:Y:S01]  /*29bc0*/  UMOV UR4, URZ ;  /* 0x0000003f00047c82 */ /* 0x000fe20008000000 */
[----:B------:R-:W-:Y:S01]  /*29bd0*/  UMOV UR5, URZ ;  /* 0x0000003f00057c82 */ /* 0x000fe20008000000 */
[----:B------:R-:W-:Y:S01]  /*29be0*/  ULDC UR6, c[0x0][0xd3c] ;  /* 0x00034f0000067ab9 */ /* 0x000fe20000000800 */
[----:B------:R-:W-:Y:S02]  /*29bf0*/  IMAD.MOV.U32 R16, RZ, RZ, R0 ;  /* 0x000000ffff107224 */ /* 0x000fe400078e0000 */
[----:B------:R-:W-:Y:S02]  /*29c00*/  IMAD.U32 R17, RZ, RZ, UR4 ;  /* 0x00000004ff117e24 */ /* 0x000fe4000f8e00ff */
[----:B------:R-:W-:Y:S02]  /*29c10*/  IMAD.U32 R18, RZ, RZ, UR5 ;  /* 0x00000005ff127e24 */ /* 0x000fe4000f8e00ff */
[----:B------:R-:W-:-:S07]  /*29c20*/  IMAD.U32 R19, RZ, RZ, UR6 ;  /* 0x00000006ff137e24 */ /* 0x000fce000f8e00ff */
.L_x_12670:
[----:B------:R2:W3:Y:S01]  /*29c30*/  LDL R2, [R1+0x470] ;  /* 0x0004700001027983 */ /* 0x0004e20000100800 */
[----:B------:R-:W4:Y:S01]  /*29c40*/  S2R R0, SR_TID.X ;  /* 0x0000000000007919 */ /* 0x000f220000002100 */
[----:B------:R-:W-:Y:S05]  /*29c50*/  WARPSYNC.ALL ;  /* 0x0000000000007948 */ /* 0x000fea0003800000 */
[----:B----4-:R-:W-:Y:S01]  /*29c60*/  LOP3.LUT R0, R0, 0x1f, RZ, 0xc0, !PT ;  /* 0x0000001f00007812 */ /* 0x010fe200078ec0ff */
[----:B------:R-:W-:Y:S03]  /*29c70*/  BAR.SYNC.DEFER_BLOCKING 0x4, 0x180 ;  /* 0x0106000000007b1d */ /* 0x000fe60000010000 */
[----:B------:R-:W-:-:S13]  /*29c80*/  ISETP.NE.AND P0, PT, R0, RZ, PT ;  /* 0x000000ff0000720c */ /* 0x000fda0003f05270 */
[----:B0-----:R-:W3:Y:S01]  /*29c90*/  @!P0 S2R R3, SR_CgaCtaId ;  /* 0x0000000000038919 */ /* 0x001ee20000008800 */
[----:B------:R-:W-:-:S04]  /*29ca0*/  @!P0 MOV R0, 0x400 ;  /* 0x0000040000008802 */ /* 0x000fc80000000f00 */
[----:B---3--:R-:W-:-:S05]  /*29cb0*/  @!P0 LEA R2, R3, R0, 0x18 ;  /* 0x0000000003028211 */ /* 0x008fca00078ec0ff */
[----:B------:R2:W-:Y:S04]  /*29cc0*/  @!P0 STS.128 [R2+0x324d0], R16 ;  /* 0x0324d01002008388 */ /* 0x0005e80000000c00 */
[----:B------:R2:W-:Y:S01]  /*29cd0*/  @!P0 STL [R1+0x470], R2 ;  /* 0x0004700201008387 */ /* 0x0005e20000100800 */
[----:B------:R-:W-:Y:S06]  /*29ce0*/  BAR.ARV 0x5, 0x180 ;  /* 0x0146000000007b1d */ /* 0x000fec0000002000 */
.L_x_12659:
[----:B------:R-:W-:Y:S02]  /*29cf0*/  ULDC UR4, c[0x0][0xd3c] ;  /* 0x00034f0000047ab9 */ /* 0x000fe40000000800 */
[----:B----4-:R-:W-:-:S13]  /*29d00*/  ISETP.GE.AND P0, PT, R19, UR4, PT ;  /* 0x0000000413007c0c */ /* 0x010fda000bf06270 */
[----:B------:R-:W-:Y:S05]  /*29d10*/  @!P0 BRA `(.L_x_12671) ;  /* 0xffffff9c00a88947 */ /* 0x000fea000383ffff */
[----:B------:R-:W-:Y:S05]  /*29d20*/  BSYNC B8 ;  /* 0x0000000000087941 */ /* 0x000fea0003800000 */
.L_x_12555:
[----:B---3--:R-:W3:Y:S01]  /*29d30*/  LDL.LU R0, [R1+0x4dc] ;  /* 0x0004dc0001007983 */ /* 0x008ee20000300800 */
[----:B------:R-:W-:Y:S01]  /*29d40*/  BSSY B0, `(.L_x_12672) ;  /* 0x000000b000007945 */ /* 0x000fe20003800000 */
[----:B------:R-:W4:Y:S01]  /*29d50*/  S2R R5, SR_CgaCtaId ;  /* 0x0000000000057919 */ /* 0x000f220000008800 */
[----:B---3--:R-:W-:-:S05]  /*29d60*/  VIADD R0, R0, 0x1 ;  /* 0x0000000100007836 */ /* 0x008fca0000000000 */
[----:B0-2---:R-:W-:-:S04]  /*29d70*/  LEA.HI R2, R0, R0, RZ, 0x1 ;  /* 0x0000000000027211 */ /* 0x005fc800078f08ff */
[----:B------:R-:W-:-:S05]  /*29d80*/  LOP3.LUT R3, R2, 0xfffffffe, RZ, 0xc0, !PT ;  /* 0xfffffffe02037812 */ /* 0x000fca00078ec0ff */
[----:B------:R-:W-:Y:S01]  /*29d90*/  IMAD.IADD R3, R0, 0x1, -R3 ;  /* 0x0000000100037824 */ /* 0x000fe200078e0a03 */
[----:B------:R-:W-:-:S04]  /*29da0*/  MOV R0, 0x400 ;  /* 0x0000040000007802 */ /* 0x000fc80000000f00 */
[----:B----4-:R-:W-:Y:S02]  /*29db0*/  LEA R0, R5, R0, 0x18 ;  /* 0x0000000005007211 */ /* 0x010fe400078ec0ff */
[----:B------:R-:W-:-:S04]  /*29dc0*/  SHF.L.U32 R3, R3, 0x1f, RZ ;  /* 0x0000001f03037819 */ /* 0x000fc800000006ff */
[----:B------:R-:W0:Y:S02]  /*29dd0*/  SYNCS.PHASECHK.TRANS64.TRYWAIT P0, [R0+URZ+0x32420], R3 ;  /* 0x03242003000075a7 */ /* 0x000e24000800017f */
[----:B0-----:R-:W-:Y:S05]  /*29de0*/  @!P0 BRA `(.L_x_12673) ;  /* 0x0000002c000c8947 */ /* 0x001fea0003800000 */
.L_x_12761:
[----:B------:R-:W-:Y:S05]  /*29df0*/  BSYNC B0 ;  /* 0x0000000000007941 */ /* 0x000fea0003800000 */
.L_x_12672:
[----:B------:R-:W-:-:S03]  /*29e00*/  UMOV UR4, 0xffffffff ;  /* 0xffffffff00047882 */ /* 0x000fc60000000000 */
[----:B------:R-:W-:Y:S05]  /*29e10*/  BRA.DIV UR4, `(.L_x_12674) ;  /* 0x0000002e04147947 */ /* 0x000fea000b800000 */
[----:B------:R-:W2:Y:S02]  /*29e20*/  S2R R2, SR_TID.X ;  /* 0x0000000000027919 */ /* 0x000ea40000002100 */
[----:B--2---:R-:W-:-:S04]  /*29e30*/  SHF.R.U32.HI R2, RZ, 0x5, R2 ;  /* 0x00000005ff027819 */ /* 0x004fc80000011602 */
[----:B------:R-:W-:-:S05]  /*29e40*/  LOP3.LUT R2, R2, 0x3, RZ, 0xc0, !PT ;  /* 0x0000000302027812 */ /* 0x000fca00078ec0ff */
[----:B------:R2:W3:Y:S02]  /*29e50*/  SHFL.IDX PT, R14, R2, RZ, 0x1f ;  /* 0x00001fff020e7589 */ /* 0x0004e400000e0000 */
.L_x_12764:
[----:B---3--:R-:W-:Y:S01]  /*29e60*/  ISETP.NE.AND P0, PT, R14, RZ, PT ;  /* 0x000000ff0e00720c */ /* 0x008fe20003f05270 */
[----:B------:R-:W-:-:S12]  /*29e70*/  BSSY B0, `(.L_x_12675) ;  /* 0x0000027000007945 */ /* 0x000fd80003800000 */
[----:B------:R-:W-:Y:S05]  /*29e80*/  @P0 BRA `(.L_x_12676) ;  /* 0x0000000000940947 */ /* 0x000fea0003800000 */
[----:B------:R-:W-:-:S03]  /*29e90*/  UMOV UR4, 0xffffffff ;  /* 0xffffffff00047882 */ /* 0x000fc60000000000 */
[----:B------:R-:W-:Y:S05]  /*29ea0*/  BRA.DIV UR4, `(.L_x_12677) ;  /* 0x0000002e04247947 */ /* 0x000fea000b800000 */
[----:B------:R-:W-:-:S13]  /*29eb0*/  ELECT P6, URZ, PT ;  /* 0x00000000003f782f */ /* 0x000fda00038c0000 */
.L_x_12767:
[----:B------:R-:W-:Y:S05]  /*29ec0*/  @!P6 BRA `(.L_x_12676) ;  /* 0x000000000084e947 */ /* 0x000fea0003800000 */
[----:B------:R-:W-:-:S06]  /*29ed0*/  ULOP3.LUT UR4, UR36, 0x2, URZ, 0xfc, !UPT ;  /* 0x0000000224047892 */ /* 0x000fcc000f8efc3f */
[----:B--2---:R-:W-:-:S05]  /*29ee0*/  IMAD.U32 R2, RZ, RZ, UR4 ;  /* 0x00000004ff027e24 */ /* 0x004fca000f8e00ff */
[----:B------:R-:W-:-:S13]  /*29ef0*/  ISETP.NE.AND P2, PT, R2, 0x3, PT ;  /* 0x000000030200780c */ /* 0x000fda0003f45270 */
[----:B------:R-:W-:Y:S05]  /*29f00*/  @!P2 BRA `(.L_x_12678) ;  /* 0x000000000004a947 */ /* 0x000fea0003800000 */
[----:B------:R-:W-:Y:S01]  /*29f10*/  BPT.TRAP 0x1 ;  /* 0x000000040000795c */ /* 0x000fe20000300000 */
.L_x_12678:
        /* <DEDUP_REMOVED lines=14> */
.L_x_12768:
[----:B------:R-:W2:Y:S02]  /*2a000*/  SYNCS.PHASECHK.TRANS64.TRYWAIT P0, [R7+URZ], R2 ;  /* 0x00000002070075a7 */ /* 0x000ea4000800017f */
[----:B--2---:R-:W-:Y:S05]  /*2a010*/  @!P0 BRA `(.L_x_12680) ;  /* 0x0000002800fc8947 */ /* 0x004fea0003800000 */
.L_x_12769:
[----:B------:R-:W-:Y:S05]  /*2a020*/  @!P2 BRA `(.L_x_12681) ;  /* 0x000000000004a947 */ /* 0x000fea0003800000 */
[----:B------:R-:W-:Y:S01]  /*2a030*/  BPT.TRAP 0x1 ;  /* 0x000000040000795c */ /* 0x000fe20000300000 */
.L_x_12681:
[----:B------:R-:W3:Y:S01]  /*2a040*/  LDL.LU R4, [R1+0x474] ;  /* 0x0004740001047983 */ /* 0x000ee20000300800 */
[----:B------:R-:W-:-:S04]  /*2a050*/  VIADD R0, R0, 0x32460 ;  /* 0x0003246000007836 */ /* 0x000fc80000000000 */
[----:B---3--:R-:W-:-:S04]  /*2a060*/  IMAD R4, R4, 0x8, R0 ;  /* 0x0000000804047824 */ /* 0x008fc800078e0200 */
[----:B------:R-:W3:Y:S02]  /*2a070*/  SYNCS.PHASECHK.TRANS64.TRYWAIT P0, [R4+URZ], R5 ;  /* 0x00000005040075a7 */ /* 0x000ee4000800017f */
[----:B---3--:R-:W-:Y:S05]  /*2a080*/  @!P0 BRA `(.L_x_12682) ;  /* 0x0000002800f48947 */ /* 0x008fea0003800000 */
.L_x_12770:
[----:B------:R-:W-:-:S07]  /*2a090*/  IMAD R3, R3, 0x8, R0 ;  /* 0x0000000803037824 */ /* 0x000fce00078e0200 */
.L_x_12683:
[----:B----4-:R4:W0:Y:S02]  /*2a0a0*/  SYNCS.PHASECHK.TRANS64.TRYWAIT P0, [R3+URZ], R2 ;  /* 0x00000002030075a7 */ /* 0x010824000800017f */
[----:B0-----:R-:W-:Y:S05]  /*2a0b0*/  @!P0 NANOSLEEP.SYNCS 0x989680 ;  /* 0x009896800000895d */ /* 0x001fea0003900000 */
[----:B------:R-:W0:Y:S02]  /*2a0c0*/  @!P0 SYNCS.PHASECHK.TRANS64 P0, [R3+URZ], R2 ;  /* 0x00000002030085a7 */ /* 0x000e24000800007f */
[----:B0-----:R-:W-:Y:S05]  /*2a0d0*/  @!P0 BRA `(.L_x_12683) ;  /* 0xfffffffc00f08947 */ /* 0x001fea000383ffff */
.L_x_12676:
[----:B------:R-:W-:Y:S05]  /*2a0e0*/  BSYNC B0 ;  /* 0x0000000000007941 */ /* 0x000fea0003800000 */
.L_x_12675:
[----:B------:R-:W-:Y:S05]  /*2a0f0*/  EXIT ;  /* 0x000000000000794d */ /* 0x000fea0003800000 */
.L_x_12432:
[----:B0-----:R-:W-:-:S04]  /*2a100*/  IMAD.U32 R9, RZ, RZ, UR46 ;  /* 0x0000002eff097e24 */ /* 0x001fc8000f8e00ff */
[----:B------:R0:W1:Y:S03]  /*2a110*/  SYNCS.PHASECHK.TRANS64.TRYWAIT P0, [R9+URZ+0x32400], R0 ;  /* 0x03240000090075a7 */ /* 0x000066000800017f */
[----:B-1----:R-:W-:Y:S05]  /*2a120*/  @!P0 NANOSLEEP.SYNCS 0x989680 ;  /* 0x009896800000895d */ /* 0x002fea0003900000 */
[----:B------:R-:W1:Y:S02]  /*2a130*/  @!P0 SYNCS.PHASECHK.TRANS64 P0, [R9+URZ+0x32400], R0 ;  /* 0x03240000090085a7 */ /* 0x000e64000800007f */
[----:B-1----:R-:W-:Y:S05]  /*2a140*/  @!P0 BRA `(.L_x_12432) ;  /* 0xfffffffc00ec8947 */ /* 0x002fea000383ffff */
[----:B------:R-:W-:Y:S05]  /*2a150*/  BRA `(.L_x_12684) ;  /* 0xfffffd8800007947 */ /* 0x000fea000383ffff */
.L_x_12439:
[----:B-1----:R1:W2:Y:S02]  /*2a160*/  SYNCS.PHASECHK.TRANS64.TRYWAIT P0, [R20+URZ], R21 ;  /* 0x00000015140075a7 */ /* 0x0022a4000800017f */
[----:B--2---:R-:W-:Y:S05]  /*2a170*/  @!P0 NANOSLEEP.SYNCS 0x989680 ;  /* 0x009896800000895d */ /* 0x004fea0003900000 */
[----:B------:R-:W2:Y:S02]  /*2a180*/  @!P0 SYNCS.PHASECHK.TRANS64 P0, [R20+URZ], R21 ;  /* 0x00000015140085a7 */ /* 0x000ea4000800007f */
[----:B--2---:R-:W-:Y:S05]  /*2a190*/  @!P0 BRA `(.L_x_12439) ;  /* 0xfffffffc00f08947 */ /* 0x004fea000383ffff */
[----:B------:R-:W-:Y:S05]  /*2a1a0*/  BRA `(.L_x_12438) ;  /* 0xfffffd8c00107947 */ /* 0x000fea000383ffff */
.L_x_12441:
[----:B0-----:R-:W-:-:S04]  /*2a1b0*/  IMAD.U32 R9, RZ, RZ, UR46 ;  /* 0x0000002eff097e24 */ /* 0x001fc8000f8e00ff */
[----:B------:R0:W1:Y:S03]  /*2a1c0*/  SYNCS.PHASECHK.TRANS64.TRYWAIT P0, [R9+URZ+0x32410], R8 ;  /* 0x03241008090075a7 */ /* 0x000066000800017f */
[----:B-1----:R-:W-:Y:S05]  /*2a1d0*/  @!P0 NANOSLEEP.SYNCS 0x989680 ;  /* 0x009896800000895d */ /* 0x002fea0003900000 */
[----:B------:R-:W1:Y:S02]  /*2a1e0*/  @!P0 SYNCS.PHASECHK.TRANS64 P0, [R9+URZ+0x32410], R8 ;  /* 0x03241008090085a7 */ /* 0x000e64000800007f */
[----:B-1----:R-:W-:Y:S05]  /*2a1f0*/  @!P0 BRA `(.L_x_12441) ;  /* 0xfffffffc00ec8947 */ /* 0x002fea000383ffff */
[----:B------:R-:W-:Y:S05]  /*2a200*/  BRA `(.L_x_12685) ;  /* 0xfffffd8c00e47947 */ /* 0x000fea000383ffff */
.L_x_12448:
[----:B-1----:R1:W2:Y:S02]  /*2a210*/  SYNCS.PHASECHK.TRANS64.TRYWAIT P0, [R8+URZ], R9 ;  /* 0x00000009080075a7 */ /* 0x0022a4000800017f */
[----:B--2---:R-:W-:Y:S05]  /*2a220*/  @!P0 NANOSLEEP.SYNCS 0x989680 ;  /* 0x009896800000895d */ /* 0x004fea0003900000 */
[----:B------:R-:W2:Y:S02]  /*2a230*/  @!P0 SYNCS.PHASECHK.TRANS64 P0, [R8+URZ], R9 ;  /* 0x00000009080085a7 */ /* 0x000ea4000800007f */
[----:B--2---:R-:W-:Y:S05]  /*2a240*/  @!P0 BRA `(.L_x_12448) ;  /* 0xfffffffc00f08947 */ /* 0x004fea000383ffff */
[----:B------:R-:W-:Y:S05]  /*2a250*/  BRA `(.L_x_12447) ;  /* 0xfffffd9000287947 */ /* 0x000fea000383ffff */
.L_x_12483:
[----:B0-----:R0:W1:Y:S02]  /*2a260*/  SYNCS.PHASECHK.TRANS64.TRYWAIT P2, [R0+URZ], R3 ;  /* 0x00000003000075a7 */ /* 0x001064000804017f */
[----:B-1----:R-:W-:Y:S05]  /*2a270*/  @!P2 NANOSLEEP.SYNCS 0x989680 ;  /* 0x009896800000a95d */ /* 0x002fea0003900000 */
[----:B------:R-:W1:Y:S02]  /*2a280*/  @!P2 SYNCS.PHASECHK.TRANS64 P2, [R0+URZ], R3 ;  /* 0x000000030000a5a7 */ /* 0x000e64000804007f */
[----:B-1----:R-:W-:Y:S05]  /*2a290*/  @!P2 BRA `(.L_x_12483) ;  /* 0xfffffffc00f0a947 */ /* 0x002fea000383ffff */
[----:B------:R-:W-:Y:S05]  /*2a2a0*/  BRA `(.L_x_12482) ;  /* 0xfffffdfc00887947 */ /* 0x000fea000383ffff */
.L_x_12490:
[----:B-1----:R1:W2:Y:S02]  /*2a2b0*/  SYNCS.PHASECHK.TRANS64.TRYWAIT P2, [R4+URZ], R5 ;  /* 0x00000005040075a7 */ /* 0x0022a4000804017f */
[----:B--2---:R-:W-:Y:S05]  /*2a2c0*/  @!P2 NANOSLEEP.SYNCS 0x989680 ;  /* 0x009896800000a95d */ /* 0x004fea0003900000 */
[----:B------:R-:W2:Y:S02]  /*2a2d0*/  @!P2 SYNCS.PHASECHK.TRANS64 P2, [R4+URZ], R5 ;  /* 0x000000050400a5a7 */ /* 0x000ea4000804007f */
[----:B--2---:R-:W-:Y:S05]  /*2a2e0*/  @!P2 BRA `(.L_x_12490) ;  /* 0xfffffffc00f0a947 */ /* 0x004fea000383ffff */
[----:B------:R-:W-:Y:S05]  /*2a2f0*/  BRA `(.L_x_12489) ;  /* 0xfffffe0000ac7947 */ /* 0x000fea000383ffff */
.L_x_12501:
[----:B-1----:R1:W2:Y:S02]  /*2a300*/  SYNCS.PHASECHK.TRANS64.TRYWAIT P1, [R0+URZ], R7 ;  /* 0x00000007000075a7 */ /* 0x0022a4000802017f */
[----:B--2---:R-:W-:Y:S05]  /*2a310*/  @!P1 NANOSLEEP.SYNCS 0x989680 ;  /* 0x009896800000995d */ /* 0x004fea0003900000 */
[----:B------:R-:W2:Y:S02]  /*2a320*/  @!P1 SYNCS.PHASECHK.TRANS64 P1, [R0+URZ], R7 ;  /* 0x00000007000095a7 */ /* 0x000ea4000802007f */
[----:B--2---:R-:W-:Y:S05]  /*2a330*/  @!P1 BRA `(.L_x_12501) ;  /* 0xfffffffc00f09947 */ /* 0x004fea000383ffff */
[----:B------:R-:W-:Y:S05]  /*2a340*/  BRA `(.L_x_12500) ;  /* 0xfffffe9800d07947 */ /* 0x000fea000383ffff */
.L_x_12508:
[----:B-1----:R1:W2:Y:S02]  /*2a350*/  SYNCS.PHASECHK.TRANS64.TRYWAIT P1, [R4+URZ], R5 ;  /* 0x00000005040075a7 */ /* 0x0022a4000802017f */
[----:B--2---:R-:W-:Y:S05]  /*2a360*/  @!P1 NANOSLEEP.SYNCS 0x989680 ;  /* 0x009896800000995d */ /* 0x004fea0003900000 */
[----:B------:R-:W2:Y:S02]  /*2a370*/  @!P1 SYNCS.PHASECHK.TRANS64 P1, [R4+URZ], R5 ;  /* 0x00000005040095a7 */ /* 0x000ea4000802007f */
[----:B--2---:R-:W-:Y:S05]  /*2a380*/  @!P1 BRA `(.L_x_12508) ;  /* 0xfffffffc00f09947 */ /* 0x004fea000383ffff */
[----:B------:R-:W-:Y:S05]  /*2a390*/  BRA `(.L_x_12507) ;  /* 0xfffffe9c00f47947 */ /* 0x000fea000383ffff */
.L_x_12575:
        /* <DEDUP_REMOVED lines=11> */
.L_x_12687:
[----:B------:R-:W-:Y:S05]  /*2a450*/  BSYNC B0 ;  /* 0x0000000000007941 */ /* 0x000fea0003800000 */
.L_x_12686:
[----:B------:R-:W-:Y:S05]  /*2a460*/  BRA `(.L_x_12688) ;  /* 0xffffffa400847947 */ /* 0x000fea000383ffff */
.L_x_12577:
[----:B------:R-:W-:Y:S01]  /*2a470*/  BSSY B0, `(.L_x_12689) ;  /* 0x0000006000007945 */ /* 0x000fe20003800000 */
[----:B------:R-:W-:-:S07]  /*2a480*/  IMAD.MOV.U32 R15, RZ, RZ, -0x1 ;  /* 0xffffffffff0f7424 */ /* 0x000fce00078e00ff */
[----:B012-4-:R-:W-:Y:S05]  /*2a490*/  WARPSYNC.COLLECTIVE R15, `(.L_x_12690) ;  /* 0x000000000f0c7348 */ /* 0x017fea0003c00000 */
[----:B------:R-:W-:Y:S02]  /*2a4a0*/  ELECT P6, UR62, PT ;  /* 0x00000000003e782f */ /* 0x000fe400038c0000 */
[----:B------:R-:W-:Y:S01]  /*2a4b0*/  MOV R14, UR62 ;  /* 0x0000003e000e7c02 */ /* 0x000fe20008000f00 */
[----:B012-4-:R-:W-:Y:S10]  /*2a4c0*/  ENDCOLLECTIVE ;  /* 0x000000000000791b */ /* 0x017ff40003800000 */
.L_x_12690:
[----:B------:R-:W-:Y:S05]  /*2a4d0*/  BSYNC B0 ;  /* 0x0000000000007941 */ /* 0x000fea0003800000 */
.L_x_12689:
[----:B------:R-:W-:Y:S05]  /*2a4e0*/  BRA `(.L_x_12691) ;  /* 0xffffffa400907947 */ /* 0x000fea000383ffff */
.L_x_12579:
[----:B--2---:R2:W3:Y:S02]  /*2a4f0*/  SYNCS.PHASECHK.TRANS64.TRYWAIT P0, [R0+URZ+0x32440], R2 ;  /* 0x03244002000075a7 */ /* 0x0044e4000800017f */
[----:B---3--:R-:W-:Y:S05]  /*2a500*/  @!P0 NANOSLEEP.SYNCS 0x989680 ;  /* 0x009896800000895d */ /* 0x008fea0003900000 */
[----:B------:R-:W3:Y:S02]  /*2a510*/  @!P0 SYNCS.PHASECHK.TRANS64 P0, [R0+URZ+0x32440], R2 ;  /* 0x03244002000085a7 */ /* 0x000ee4000800007f */
[----:B---3--:R-:W-:Y:S05]  /*2a520*/  @!P0 BRA `(.L_x_12579) ;  /* 0xfffffffc00f08947 */ /* 0x008fea000383ffff */
[----:B------:R-:W-:Y:S05]  /*2a530*/  BRA `(.L_x_12692) ;  /* 0xffffffa400f87947 */ /* 0x000fea000383ffff */
.L_x_12583:
        /* <DEDUP_REMOVED lines=10> */
.L_x_12693:
[----:B------:R0:W-:Y:S01]  /*2a5e0*/  STL [R1+0x494], R8 ;  /* 0x0004940801007387 */ /* 0x0001e20000100800 */
[----:B------:R-:W-:Y:S02]  /*2a5f0*/  IMAD.MOV.U32 R13, RZ, RZ, R3 ;  /* 0x000000ffff0d7224 */ /* 0x000fe400078e0003 */
[----:B------:R-:W-:-:S07]  /*2a600*/  IMAD.MOV.U32 R4, RZ, RZ, R14 ;  /* 0x000000ffff047224 */ /* 0x000fce00078e000e */
[----:B0-----:R-:W-:Y:S05]  /*2a610*/  WARPSYNC.COLLECTIVE R15, `(.L_x_12694) ;  /* 0x000000000f087348 */ /* 0x001fea0003c00000 */
[----:B------:R1:W2:Y:S02]  /*2a620*/  SHFL.IDX P6, R14, R13, R12, R11 ;  /* 0x0000000c0d0e7389 */ /* 0x0002a400000c000b */
[----:B012---:R-:W-:Y:S01]  /*2a630*/  ENDCOLLECTIVE ;  /* 0x000000000000791b */ /* 0x007fe20003800000 */
.L_x_12694:
[----:B------:R-:W-:Y:S02]  /*2a640*/  IMAD.MOV.U32 R13, RZ, RZ, R0 ;  /* 0x000000ffff0d7224 */ /* 0x000fe400078e0000 */
[----:B------:R-:W-:Y:S02]  /*2a650*/  IMAD.MOV.U32 R12, RZ, RZ, 0x1 ;  /* 0x00000001ff0c7424 */ /* 0x000fe400078e00ff */
[----:B------:R-:W-:-:S07]  /*2a660*/  IMAD.MOV.U32 R5, RZ, RZ, R14 ;  /* 0x000000ffff057224 */ /* 0x000fce00078e000e */
[----:B------:R-:W-:Y:S05]  /*2a670*/  WARPSYNC.COLLECTIVE R15, `(.L_x_12695) ;  /* 0x000000000f087348 */ /* 0x000fea0003c00000 */
[----:B------:R0:W1:Y:S02]  /*2a680*/  SHFL.IDX P6, R14, R13, R12, R11 ;  /* 0x0000000c0d0e7389 */ /* 0x00006400000c000b */
[----:B01----:R-:W-:Y:S01]  /*2a690*/  ENDCOLLECTIVE ;  /* 0x000000000000791b */ /* 0x003fe20003800000 */
.L_x_12695:
[----:B------:R-:W-:Y:S02]  /*2a6a0*/  IMAD.MOV.U32 R13, RZ, RZ, R3 ;  /* 0x000000ffff0d7224 */ /* 0x000fe400078e0003 */
[----:B------:R-:W-:Y:S02]  /*2a6b0*/  IMAD R2, R2, R7, RZ ;  /* 0x0000000702027224 */ /* 0x000fe400078e02ff */
[----:B------:R-:W-:-:S07]  /*2a6c0*/  IMAD.MOV.U32 R7, RZ, RZ, R14 ;  /* 0x000000ffff077224 */ /* 0x000fce00078e000e */
[----:B------:R-:W-:Y:S05]  /*2a6d0*/  WARPSYNC.COLLECTIVE R15, `(.L_x_12696) ;  /* 0x000000000f087348 */ /* 0x000fea0003c00000 */
[----:B------:R0:W1:Y:S02]  /*2a6e0*/  SHFL.IDX P6, R14, R13, R12, R11 ;  /* 0x0000000c0d0e7389 */ /* 0x00006400000c000b */
[----:B01----:R-:W-:Y:S01]  /*2a6f0*/  ENDCOLLECTIVE ;  /* 0x000000000000791b */ /* 0x003fe20003800000 */
.L_x_12696:
[----:B------:R-:W-:-:S13]  /*2a700*/  ISETP.GE.AND P1, PT, R8, R2, PT ;  /* 0x000000020800720c */ /* 0x000fda0003f26270 */
[----:B------:R-:W-:Y:S01]  /*2a710*/  @!P1 LEA R5, P3, R10, R5, 0x1 ;  /* 0x000000050a059211 */ /* 0x000fe200078608ff */
[----:B------:R-:W-:Y:S02]  /*2a720*/  IMAD.MOV.U32 R13, RZ, RZ, R0 ;  /* 0x000000ffff0d7224 */ /* 0x000fe400078e0000 */
[----:B------:R-:W-:Y:S02]  /*2a730*/  IMAD.MOV.U32 R12, RZ, RZ, 0x2 ;  /* 0x00000002ff0c7424 */ /* 0x000fe400078e00ff */
[----:B------:R-:W-:-:S05]  /*2a740*/  @!P1 IMAD.X R4, RZ, RZ, R4, P3 ;  /* 0x000000ffff049224 */ /* 0x000fca00018e0604 */
[----:B------:R-:W-:Y:S01]  /*2a750*/  @!P1 LOP3.LUT R5, R5, R4, RZ, 0x3c, !PT ;  /* 0x0000000405059212 */ /* 0x000fe200078e3cff */
[----:B------:R-:W-:-:S07]  /*2a760*/  IMAD.MOV.U32 R6, RZ, RZ, R14 ;  /* 0x000000ffff067224 */ /* 0x000fce00078e000e */
[----:B------:R-:W-:Y:S05]  /*2a770*/  WARPSYNC.COLLECTIVE R15, `(.L_x_12697) ;  /* 0x000000000f087348 */ /* 0x000fea0003c00000 */
[----:B------:R0:W1:Y:S02]  /*2a780*/  SHFL.IDX P6, R14, R13, R12, R11 ;  /* 0x0000000c0d0e7389 */ /* 0x00006400000c000b */
[----:B01----:R-:W-:Y:S01]  /*2a790*/  ENDCOLLECTIVE ;  /* 0x000000000000791b */ /* 0x003fe20003800000 */
.L_x_12697:
[----:B------:R-:W-:-:S04]  /*2a7a0*/  @!P1 LOP3.LUT R4, R5, R4, RZ, 0x3c, !PT ;  /* 0x0000000405049212 */ /* 0x000fc800078e3cff */
[----:B------:R-:W-:-:S05]  /*2a7b0*/  @!P1 LOP3.LUT R5, R5, R4, RZ, 0x3c, !PT ;  /* 0x0000000405059212 */ /* 0x000fca00078e3cff */
[----:B------:R-:W-:Y:S01]  /*2a7c0*/  @!PT LDS RZ, [RZ] ;  /* 0x00000000fffff984 */ /* 0x000fe20000000800 */
[----:B------:R-:W-:Y:S01]  /*2a7d0*/  @!PT LDS RZ, [RZ] ;  /* 0x00000000fffff984 */ /* 0x000fe20000000800 */
[----:B------:R-:W-:Y:S01]  /*2a7e0*/  @!PT LDS RZ, [RZ] ;  /* 0x00000000fffff984 */ /* 0x000fe20000000800 */
[----:B------:R0:W-:Y:S01]  /*2a7f0*/  @!P1 LDGSTS.E.BYPASS.LTC128B.128 [R9+0x18400], desc[UR40][R4.64], !P0 ;  /* 0x1840000004099fae */ /* 0x0001e2000c101d68 */
[----:B------:R-:W-:Y:S02]  /*2a800*/  IMAD.MOV.U32 R13, RZ, RZ, R3 ;  /* 0x000000ffff0d7224 */ /* 0x000fe400078e0003 */
[----:B0-----:R-:W-:-:S05]  /*2a810*/  VIADD R5, R8, 0x10 ;  /* 0x0000001008057836 */ /* 0x001fca0000000000 */
[----:B------:R-:W-:Y:S01]  /*2a820*/  ISETP.GE.AND P2, PT, R5, R2, PT ;  /* 0x000000020500720c */ /* 0x000fe20003f46270 */
[----:B------:R0:W-:-:S12]  /*2a830*/  STL [R1+0x4b8], R5 ;  /* 0x0004b80501007387 */ /* 0x0001d80000100800 */
[----:B0-----:R-:W-:Y:S01]  /*2a840*/  @!P2 LEA R5, P1, R10, R6, 0x1 ;  /* 0x000000060a05a211 */ /* 0x001fe200078208ff */
[----:B------:R-:W-:-:S12]  /*2a850*/  IMAD.MOV.U32 R6, RZ, RZ, R14 ;  /* 0x000000ffff067224 */ /* 0x000fd800078e000e */
[----:B------:R-:W-:Y:S05]  /*2a860*/  WARPSYNC.COLLECTIVE R15, `(.L_x_12698) ;  /* 0x000000000f087348 */ /* 0x000fea0003c00000 */
[----:B------:R0:W1:Y:S02]  /*2a870*/  SHFL.IDX P6, R14, R13, R12, R11 ;  /* 0x0000000c0d0e7389 */ /* 0x00006400000c000b */
[----:B01----:R-:W-:Y:S01]  /*2a880*/  ENDCOLLECTIVE ;  /* 0x000000000000791b */ /* 0x003fe20003800000 */
.L_x_12698:
[----:B------:R-:W-:Y:S02]  /*2a890*/  @!P2 IMAD.X R4, RZ, RZ, R7, P1 ;  /* 0x000000ffff04a224 */ /* 0x000fe400008e0607 */
[----:B------:R-:W-:-:S03]  /*2a8a0*/  VIADD R7, R8, 0x20 ;  /* 0x0000002008077836 */ /* 0x000fc60000000000 */
[----:B------:R-:W-:Y:S02]  /*2a8b0*/  @!P2 LOP3.LUT R5, R5, R4, RZ, 0x3c, !PT ;  /* 0x000000040505a212 */ /* 0x000fe400078e3cff */
[----:B------:R-:W-:Y:S01]  /*2a8c0*/  ISETP.GE.AND P1, PT, R7, R2, PT ;  /* 0x000000020700720c */ /* 0x000fe20003f26270 */
[----:B------:R0:W-:Y:S01]  /*2a8d0*/  STL [R1+0x4bc], R7 ;  /* 0x0004bc0701007387 */ /* 0x0001e20000100800 */
[----:B------:R-:W-:Y:S01]  /*2a8e0*/  @!P2 LOP3.LUT R4, R5, R4, RZ, 0x3c, !PT ;  /* 0x000000040504a212 */ /* 0x000fe200078e3cff */
[----:B------:R-:W-:-:S03]  /*2a8f0*/  IMAD.MOV.U32 R13, RZ, RZ, R0 ;  /* 0x000000ffff0d7224 */ /* 0x000fc600078e0000 */
[----:B------:R-:W-:Y:S01]  /*2a900*/  @!P2 LOP3.LUT R5, R5, R4, RZ, 0x3c, !PT ;  /* 0x000000040505a212 */ /* 0x000fe200078e3cff */
[----:B------:R-:W-:-:S04]  /*2a910*/  IMAD.MOV.U32 R12, RZ, RZ, 0x3 ;  /* 0x00000003ff0c7424 */ /* 0x000fc800078e00ff */
[----:B------:R-:W-:Y:S01]  /*2a920*/  @!PT LDS RZ, [RZ] ;  /* 0x00000000fffff984 */ /* 0x000fe20000000800 */
[----:B------:R-:W-:Y:S01]  /*2a930*/  @!PT LDS RZ, [RZ] ;  /* 0x00000000fffff984 */ /* 0x000fe20000000800 */
[----:B------:R-:W-:Y:S01]  /*2a940*/  @!PT LDS RZ, [RZ] ;  /* 0x00000000fffff984 */ /* 0x000fe20000000800 */
[----:B------:R1:W-:Y:S01]  /*2a950*/  @!P2 LDGSTS.E.BYPASS.LTC128B.128 [R9+0x18c00], desc[UR40][R4.64], !P0 ;  /* 0x18c000000409afae */ /* 0x0003e2000c101d68 */
[----:B0-----:R-:W-:-:S05]  /*2a960*/  VIADD R7, R8, 0x30 ;  /* 0x0000003008077836 */ /* 0x001fca0000000000 */
[----:B------:R0:W-:Y:S01]  /*2a970*/  STL [R1+0x4c8], R7 ;  /* 0x0004c80701007387 */ /* 0x0001e20000100800 */
[----:B-1----:R-:W-:-:S07]  /*2a980*/  IMAD.MOV.U32 R4, RZ, RZ, R14 ;  /* 0x000000ffff047224 */ /* 0x002fce00078e000e */
[----:B0-----:R-:W-:Y:S05]  /*2a990*/  WARPSYNC.COLLECTIVE R15, `(.L_x_12699) ;  /* 0x000000000f087348 */ /* 0x001fea0003c00000 */
[----:B------:R1:W2:Y:S02]  /*2a9a0*/  SHFL.IDX P6, R14, R13, R12, R11 ;  /* 0x0000000c0d0e7389 */ /* 0x0002a400000c000b */
[----:B012---:R-:W-:Y:S01]  /*2a9b0*/  ENDCOLLECTIVE ;  /* 0x000000000000791b */ /* 0x007fe20003800000 */
.L_x_12699:
        /* <DEDUP_REMOVED lines=10> */
.L_x_12700:
        /* <DEDUP_REMOVED lines=13> */
.L_x_12701:
        /* <DEDUP_REMOVED lines=10> */
.L_x_12702:
        /* <DEDUP_REMOVED lines=13> */
.L_x_12703:
        /* <DEDUP_REMOVED lines=10> */
.L_x_12704:
        /* <DEDUP_REMOVED lines=13> */
.L_x_12705:
        /* <DEDUP_REMOVED lines=10> */
.L_x_12706:
        /* <DEDUP_REMOVED lines=11> */
.L_x_12707:
        /* <DEDUP_REMOVED lines=10> */
.L_x_12708:
[----:B------:R-:W-:Y:S01]  /*2b000*/  @!PT LDS RZ, [RZ] ;  /* 0x00000000fffff984 */ /* 0x000fe20000000800 */
[----:B------:R-:W-:Y:S01]  /*2b010*/  @!PT LDS RZ, [RZ] ;  /* 0x00000000fffff984 */ /* 0x000fe20000000800 */
[----:B------:R-:W-:Y:S01]  /*2b020*/  @!PT LDS RZ, [RZ] ;  /* 0x00000000fffff984 */ /* 0x000fe20000000800 */
[----:B------:R1:W-:Y:S01]  /*2b030*/  @!P1 LDGSTS.E.BYPASS.LTC128B.128 [R9+0x1b400], desc[UR40][R4.64], !P0 ;  /* 0x1b40000004099fae */ /* 0x0003e2000c101d68 */
[----:B------:R-:W-:Y:S01]  /*2b040*/  IMAD.MOV.U32 R3, RZ, RZ, R14 ;  /* 0x000000ffff037224 */ /* 0x000fe200078e000e */
[----:B------:R-:W-:Y:S06]  /*2b050*/  BRA `(.L_x_12709) ;  /* 0xffffffa8009c7947 */ /* 0x000fec000383ffff */
.L_x_12587:
[----:B------:R-:W2:Y:S04]  /*2b060*/  LDL.LU R3, [R1+0x4a4] ;  /* 0x0004a40001037983 */ /* 0x000ea80000300800 */
[----:B------:R-:W3:Y:S04]  /*2b070*/  LDL.LU R6, [R1+0x494] ;  /* 0x0004940001067983 */ /* 0x000ee80000300800 */
[----:B------:R-:W4:Y:S04]  /*2b080*/  LDL.LU R15, [R1+0x4b8] ;  /* 0x0004b800010f7983 */ /* 0x000f280000300800 */
[----:B------:R-:W5:Y:S04]  /*2b090*/  LDL.LU R9, [R1+0x48c] ;  /* 0x00048c0001097983 */ /* 0x000f680000300800 */
[----:B------:R-:W5:Y:S04]  /*2b0a0*/  LDL.LU R14, [R1+0x4bc] ;  /* 0x0004bc00010e7983 */ /* 0x000f680000300800 */
[----:B------:R-:W5:Y:S04]  /*2b0b0*/  LDL.LU R13, [R1+0x4c8] ;  /* 0x0004c800010d7983 */ /* 0x000f680000300800 */
[----:B------:R-:W5:Y:S04]  /*2b0c0*/  LDL.LU R11, [R1+0x4d0] ;  /* 0x0004d000010b7983 */ /* 0x000f680000300800 */
[----:B------:R-:W5:Y:S04]  /*2b0d0*/  LDL.LU R12, [R1+0x4cc] ;  /* 0x0004cc00010c7983 */ /* 0x000f680000300800 */
[----:B------:R-:W5:Y:S01]  /*2b0e0*/  LDL.LU R10, [R1+0x4d4] ;  /* 0x0004d400010a7983 */ /* 0x000f620000300800 */
[----:B------:R-:W-:Y:S01]  /*2b0f0*/  BSSY B0, `(.L_x_12710) ;  /* 0x000001b000007945 */ /* 0x000fe20003800000 */
[----:B--2---:R-:W-:-:S05]  /*2b100*/  IMAD R3, R3, R7, RZ ;  /* 0x0000000703037224 */ /* 0x004fca00078e02ff */
[-C--:B---3--:R-:W-:Y:S02]  /*2b110*/  ISETP.GE.AND P4, PT, R6, R3.reuse, PT ;  /* 0x000000030600720c */ /* 0x088fe40003f86270 */
[----:B----4-:R-:W-:Y:S02]  /*2b120*/  ISETP.GE.AND P5, PT, R15, R3, PT ;  /* 0x000000030f00720c */ /* 0x010fe40003fa6270 */
[----:B-----5:R-:W-:-:S09]  /*2b130*/  LOP3.LUT R9, R9, 0xffffffef, RZ, 0xc0, !PT ;  /* 0xffffffef09097812 */ /* 0x020fd200078ec0ff */
[----:B------:R-:W-:Y:S02]  /*2b140*/  @P4 LOP3.LUT R9, R9, 0x10, RZ, 0xfc, !PT ;  /* 0x0000001009094812 */ /* 0x000fe400078efcff */
[----:B------:R-:W-:Y:S02]  /*2b150*/  ISETP.GE.AND P6, PT, R14, R3, PT ;  /* 0x000000030e00720c */ /* 0x000fe40003fc6270 */
[----:B------:R-:W-:-:S04]  /*2b160*/  LOP3.LUT R9, R9, 0xfffffff7, RZ, 0xc0, !PT ;  /* 0xfffffff709097812 */ /* 0x000fc800078ec0ff */
[----:B------:R-:W-:Y:S02]  /*2b170*/  @P5 LOP3.LUT R9, R9, 0x8, RZ, 0xfc, !PT ;  /* 0x0000000809095812 */ /* 0x000fe400078efcff */
[----:B------:R-:W-:Y:S02]  /*2b180*/  ISETP.GE.AND P4, PT, R13, R3, PT ;  /* 0x000000030d00720c */ /* 0x000fe40003f86270 */
[----:B------:R-:W-:-:S04]  /*2b190*/  LOP3.LUT R9, R9, 0xfffffffb, RZ, 0xc0, !PT ;  /* 0xfffffffb09097812 */ /* 0x000fc800078ec0ff */
[----:B------:R-:W-:Y:S02]  /*2b1a0*/  @P6 LOP3.LUT R9, R9, 0x4, RZ, 0xfc, !PT ;  /* 0x0000000409096812 */ /* 0x000fe400078efcff */
[----:B------:R-:W-:Y:S02]  /*2b1b0*/  ISETP.GE.AND P6, PT, R11, R3, PT ;  /* 0x000000030b00720c */ /* 0x000fe40003fc6270 */
[----:B------:R-:W-:-:S04]  /*2b1c0*/  LOP3.LUT R9, R9, 0xfffffffd, RZ, 0xc0, !PT ;  /* 0xfffffffd09097812 */ /* 0x000fc800078ec0ff */
[----:B------:R-:W-:-:S04]  /*2b1d0*/  @P4 LOP3.LUT R9, R9, 0x2, RZ, 0xfc, !PT ;  /* 0x0000000209094812 */ /* 0x000fc800078efcff */
[----:B------:R-:W-:-:S04]  /*2b1e0*/  LOP3.LUT R9, R9, 0xffffffdf, RZ, 0xc0, !PT ;  /* 0xffffffdf09097812 */ /* 0x000fc800078ec0ff */
[----:B------:R-:W-:-:S05]  /*2b1f0*/  @P6 LOP3.LUT R9, R9, 0x20, RZ, 0xfc, !PT ;  /* 0x0000002009096812 */ /* 0x000fca00078efcff */
[----:B------:R0:W-:Y:S01]  /*2b200*/  STL [R1+0x48c], R9 ;  /* 0x00048c0901007387 */ /* 0x0001e20000100800 */
[-C--:B------:R-:W-:Y:S01]  /*2b210*/  ISETP.GE.AND P5, PT, R12, R3.reuse, PT ;  /* 0x000000030c00720c */ /* 0x080fe20003fa6270 */
[----:B------:R-:W-:Y:S01]  /*2b220*/  IMAD.MOV.U32 R13, RZ, RZ, R0 ;  /* 0x000000ffff0d7224 */ /* 0x000fe200078e0000 */
[----:B------:R-:W-:Y:S01]  /*2b230*/  ISETP.GE.AND P4, PT, R10, R3, PT ;  /* 0x000000030a00720c */ /* 0x000fe20003f86270 */
[----:B------:R-:W-:Y:S02]  /*2b240*/  IMAD.MOV.U32 R12, RZ, RZ, RZ ;  /* 0x000000ffff0c7224 */ /* 0x000fe400078e00ff */
[----:B------:R-:W-:Y:S02]  /*2b250*/  IMAD.MOV.U32 R11, RZ, RZ, 0x181f ;  /* 0x0000181fff0b7424 */ /* 0x000fe400078e00ff */
[----:B------:R-:W-:-:S08]  /*2b260*/  IMAD.MOV.U32 R15, RZ, RZ, -0x1 ;  /* 0xffffffffff0f7424 */ /* 0x000fd000078e00ff */
[----:B0-----:R-:W-:Y:S05]  /*2b270*/  WARPSYNC.COLLECTIVE R15, `(.L_x_12711) ;  /* 0x000000000f087348 */ /* 0x001fea0003c00000 */
[----:B------:R1:W2:Y:S02]  /*2b280*/  SHFL.IDX P6, R14, R13, R12, R11 ;  /* 0x0000000c0d0e7389 */ /* 0x0002a400000c000b */
[----:B012---:R-:W-:Y:S01]  /*2b290*/  ENDCOLLECTIVE ;  /* 0x000000000000791b */ /* 0x007fe20003800000 */
.L_x_12711:
[----:B------:R-:W-:Y:S05]  /*2b2a0*/  BSYNC B0 ;  /* 0x0000000000007941 */ /* 0x000fea0003800000 */
.L_x_12710:
[----:B------:R0:W5:Y:S04]  /*2b2b0*/  LDL.LU R9, [R1+0x48c] ;  /* 0x00048c0001097983 */ /* 0x0001680000300800 */
[----:B------:R0:W5:Y:S01]  /*2b2c0*/  LDL R7, [R1+0x47c] ;  /* 0x00047c0001077983 */ /* 0x0001620000100800 */
[----:B------:R-:W-:Y:S02]  /*2b2d0*/  IMAD.MOV.U32 R13, RZ, RZ, R2 ;  /* 0x000000ffff0d7224 */ /* 0x000fe400078e0002 */
[----:B------:R-:W-:Y:S02]  /*2b2e0*/  IMAD.MOV.U32 R12, RZ, RZ, RZ ;  /* 0x000000ffff0c7224 */ /* 0x000fe400078e00ff */
[----:B------:R-:W-:Y:S02]  /*2b2f0*/  IMAD.MOV.U32 R11, RZ, RZ, 0x181f ;  /* 0x0000181fff0b7424 */ /* 0x000fe400078e00ff */
[----:B------:R-:W-:-:S02]  /*2b300*/  IMAD.MOV.U32 R15, RZ, RZ, -0x1 ;  /* 0xffffffffff0f7424 */ /* 0x000fc400078e00ff */
[----:B0-----:R-:W-:-:S07]  /*2b310*/  IMAD.MOV.U32 R4, RZ, RZ, R14 ;  /* 0x000000ffff047224 */ /* 0x001fce00078e000e */
[----:B-----5:R-:W-:Y:S05]  /*2b320*/  WARPSYNC.COLLECTIVE R15, `(.L_x_12712) ;  /* 0x000000000f087348 */ /* 0x020fea0003c00000 */
[----:B------:R0:W1:Y:S02]  /*2b330*/  SHFL.IDX P6, R14, R13, R12, R11 ;  /* 0x0000000c0d0e7389 */ /* 0x00006400000c000b */
[----:B01---5:R-:W-:Y:S01]  /*2b340*/  ENDCOLLECTIVE ;  /* 0x000000000000791b */ /* 0x023fe20003800000 */
.L_x_12712:
[----:B------:R-:W-:Y:S02]  /*2b350*/  IMAD.MOV.U32 R13, RZ, RZ, R0 ;  /* 0x000000ffff0d7224 */ /* 0x000fe400078e0000 */
[----:B------:R-:W-:Y:S02]  /*2b360*/  IMAD.MOV.U32 R12, RZ, RZ, 0x1 ;  /* 0x00000001ff0c7424 */ /* 0x000fe400078e00ff */
[----:B------:R-:W-:Y:S01]  /*2b370*/  IMAD.MOV.U32 R5, RZ, RZ, R14 ;  /* 0x000000ffff057224 */ /* 0x000fe200078e000e */
[----:B------:R-:W-:-:S04]  /*2b380*/  LOP3.LUT R9, R9, 0xffbfffff, RZ, 0xc0, !PT ;  /* 0xffbfffff09097812 */ /* 0x000fc800078ec0ff */
[----:B------:R-:W-:-:S04]  /*2b390*/  @P5 LOP3.LUT R9, R9, 0x400000, RZ, 0xfc, !PT ;  /* 0x0040000009095812 */ /* 0x000fc800078efcff */
[C---:B------:R-:W-:Y:S02]  /*2b3a0*/  LOP3.LUT P5, RZ, R9.reuse, 0x10, RZ, 0xc0, !PT ;  /* 0x0000001009ff7812 */ /* 0x040fe400078ac0ff */
[----:B------:R-:W-:-:S04]  /*2b3b0*/  LOP3.LUT R9, R9, 0xffdfffff, RZ, 0xc0, !PT ;  /* 0xffdfffff09097812 */ /* 0x000fc800078ec0ff */
[----:B------:R-:W-:-:S04]  /*2b3c0*/  @P4 LOP3.LUT R9, R9, 0x200000, RZ, 0xfc, !PT ;  /* 0x0020000009094812 */ /* 0x000fc800078efcff */
[----:B------:R-:W-:Y:S01]  /*2b3d0*/  LOP3.LUT P4, RZ, R9, 0x8, RZ, 0xc0, !PT ;  /* 0x0000000809ff7812 */ /* 0x000fe2000788c0ff */
[----:B------:R0:W-:Y:S02]  /*2b3e0*/  STL [R1+0x48c], R9 ;  /* 0x00048c0901007387 */ /* 0x0001e40000100800 */
[----:B------:R-:W-:-:S05]  /*2b3f0*/  @!P5 LEA R5, P6, R8, R5, 0x1 ;  /* 0x000000050805d211 */ /* 0x000fca00078c08ff */
[----:B------:R-:W-:-:S05]  /*2b400*/  @!P5 IMAD.X R4, RZ, RZ, R4, P6 ;  /* 0x000000ffff04d224 */ /* 0x000fca00030e0604 */
[----:B0-----:R-:W-:-:S07]  /*2b410*/  @!P5 LOP3.LUT R5, R5, R4, RZ, 0x3c, !PT ;  /* 0x000000040505d212 */ /* 0x001fce00078e3cff */
[----:B------:R-:W-:Y:S05]  /*2b420*/  WARPSYNC.COLLECTIVE R15, `(.L_x_12713) ;  /* 0x000000000f087348 */ /* 0x000fea0003c00000 */
[----:B------:R0:W1:Y:S02]  /*2b430*/  SHFL.IDX P6, R14, R13, R12, R11 ;  /* 0x0000000c0d0e7389 */ /* 0x00006400000c000b */
[----:B01----:R-:W-:Y:S01]  /*2b440*/  ENDCOLLECTIVE ;  /* 0x000000000000791b */ /* 0x003fe20003800000 */
.L_x_12713:
        /* <DEDUP_REMOVED lines=15> */
.L_x_12714:
        /* <DEDUP_REMOVED lines=12> */
.L_x_12715:
        /* <DEDUP_REMOVED lines=12> */
.L_x_12716:
        /* <DEDUP_REMOVED lines=12> */
.L_x_12717:
        /* <DEDUP_REMOVED lines=12> */
.L_x_12718:
        /* <DEDUP_REMOVED lines=12> */
.L_x_12719:
        /* <DEDUP_REMOVED lines=12> */
.L_x_12720:
        /* <DEDUP_REMOVED lines=12> */
.L_x_12721:
        /* <DEDUP_REMOVED lines=11> */
.L_x_12722:
        /* <DEDUP_REMOVED lines=16> */
.L_x_12723:
[----:B------:R-:W-:Y:S02]  /*2bc30*/  IMAD.MOV.U32 R13, RZ, RZ, R2 ;  /* 0x000000ffff0d7224 */ /* 0x000fe400078e0002 */
[----:B------:R-:W-:-:S07]  /*2bc40*/  IMAD.MOV.U32 R6, RZ, RZ, R14 ;  /* 0x000000ffff067224 */ /* 0x000fce00078e000e */
[----:B------:R-:W-:Y:S05]  /*2bc50*/  WARPSYNC.COLLECTIVE R15, `(.L_x_12724) ;  /* 0x000000000f087348 */ /* 0x000fea0003c00000 */
[----:B------:R0:W1:Y:S02]  /*2bc60*/  SHFL.IDX P6, R14, R13, R12, R11 ;  /* 0x0000000c0d0e7389 */ /* 0x00006400000c000b */
[----:B01----:R-:W-:Y:S01]  /*2bc70*/  ENDCOLLECTIVE ;  /* 0x000000000000791b */ /* 0x003fe20003800000 */
.L_x_12724:
[----:B------:R-:W-:Y:S02]  /*2bc80*/  IMAD.MOV.U32 R13, RZ, RZ, R0 ;  /* 0x000000ffff0d7224 */ /* 0x000fe400078e0000 */
[----:B------:R-:W-:Y:S02]  /*2bc90*/  IMAD.MOV.U32 R12, RZ, RZ, 0x7 ;  /* 0x00000007ff0c7424 */ /* 0x000fe400078e00ff */
[----:B------:R-:W-:-:S07]  /*2bca0*/  IMAD.MOV.U32 R4, RZ, RZ, R14 ;  /* 0x000000ffff047224 */ /* 0x000fce00078e000e */
[----:B------:R-:W-:Y:S05]  /*2bcb0*/  WARPSYNC.COLLECTIVE R15, `(.L_x_12725) ;  /* 0x000000000f087348 */ /* 0x000fea0003c00000 */
[----:B------:R0:W1:Y:S02]  /*2bcc0*/  SHFL.IDX P6, R14, R13, R12, R11 ;  /* 0x0000000c0d0e7389 */ /* 0x00006400000c000b */
[----:B01----:R-:W-:Y:S01]  /*2bcd0*/  ENDCOLLECTIVE ;  /* 0x000000000000791b */ /* 0x003fe20003800000 */
.L_x_12725:
        /* <DEDUP_REMOVED lines=14> */
.L_x_12726:
[----:B------:R-:W-:Y:S01]  /*2bdc0*/  IMAD.MOV.U32 R2, RZ, RZ, R14 ;  /* 0x000000ffff027224 */ /* 0x000fe200078e000e */
[----:B------:R-:W-:Y:S06]  /*2bdd0*/  BRA `(.L_x_12727) ;  /* 0xffffffa800247947 */ /* 0x000fec000383ffff */
.L_x_12592:
[----:B0-----:R-:W3:Y:S02]  /*2bde0*/  LDL R2, [R1+0x470] ;  /* 0x0004700001027983 */ /* 0x001ee40000100800 */
[----:B---3--:R0:W3:Y:S02]  /*2bdf0*/  SYNCS.PHASECHK.TRANS64.TRYWAIT P0, [R2+URZ+0x32420], R0 ;  /* 0x03242000020075a7 */ /* 0x0080e4000800017f */
[----:B---3--:R-:W-:Y:S05]  /*2be00*/  @!P0 NANOSLEEP.SYNCS 0x989680 ;  /* 0x009896800000895d */ /* 0x008fea0003900000 */
[----:B------:R-:W3:Y:S02]  /*2be10*/  @!P0 SYNCS.PHASECHK.TRANS64 P0, [R2+URZ+0x32420], R0 ;  /* 0x03242000020085a7 */ /* 0x000ee4000800007f */
[----:B---3--:R-:W-:Y:S05]  /*2be20*/  @!P0 BRA `(.L_x_12592) ;  /* 0xfffffffc00ec8947 */ /* 0x008fea000383ffff */
[----:B------:R-:W-:Y:S05]  /*2be30*/  BRA `(.L_x_12728) ;  /* 0xffffffa800a07947 */ /* 0x000fea000383ffff */
.L_x_12596:
[----:B0-----:R0:W3:Y:S02]  /*2be40*/  SYNCS.PHASECHK.TRANS64.TRYWAIT P0, [R2+URZ+0x32460], R0 ;  /* 0x03246000020075a7 */ /* 0x0010e4000800017f */
[----:B---3--:R-:W-:Y:S05]  /*2be50*/  @!P0 NANOSLEEP.SYNCS 0x989680 ;  /* 0x009896800000895d */ /* 0x008fea0003900000 */
[----:B------:R-:W3:Y:S02]  /*2be60*/  @!P0 SYNCS.PHASECHK.TRANS64 P0, [R2+URZ+0x32460], R0 ;  /* 0x03246000020085a7 */ /* 0x000ee4000800007f */
[----:B---3--:R-:W-:Y:S05]  /*2be70*/  @!P0 BRA `(.L_x_12596) ;  /* 0xfffffffc00f08947 */ /* 0x008fea000383ffff */
[----:B------:R-:W-:Y:S05]  /*2be80*/  BRA `(.L_x_12729) ;  /* 0xffffffa800d07947 */ /* 0x000fea000383ffff */
.L_x_12611:
[----:B0-----:R0:W2:Y:S02]  /*2be90*/  SYNCS.PHASECHK.TRANS64.TRYWAIT P0, [R3+URZ+0x32440], R2 ;  /* 0x03244002030075a7 */ /* 0x0010a4000800017f */
[----:B--2---:R-:W-:Y:S05]  /*2bea0*/  @!P0 NANOSLEEP.SYNCS 0x989680 ;  /* 0x009896800000895d */ /* 0x004fea0003900000 */
[----:B------:R-:W2:Y:S02]  /*2beb0*/  @!P0 SYNCS.PHASECHK.TRANS64 P0, [R3+URZ+0x32440], R2 ;  /* 0x03244002030085a7 */ /* 0x000ea4000800007f */
[----:B--2---:R-:W-:Y:S05]  /*2bec0*/  @!P0 BRA `(.L_x_12611) ;  /* 0xfffffffc00f08947 */ /* 0x004fea000383ffff */
[----:B------:R-:W-:Y:S05]  /*2bed0*/  BRA `(.L_x_12730) ;  /* 0xffffffb000ec7947 */ /* 0x000fea000383ffff */
.L_x_12616:
[----:B--2---:R2:W3:Y:S02]  /*2bee0*/  SYNCS.PHASECHK.TRANS64.TRYWAIT P0, [R3+URZ+0x32460], R2 ;  /* 0x03246002030075a7 */ /* 0x0044e4000800017f */
[----:B---3--:R-:W-:Y:S05]  /*2bef0*/  @!P0 NANOSLEEP.SYNCS 0x989680 ;  /* 0x009896800000895d */ /* 0x008fea0003900000 */
[----:B------:R-:W3:Y:S02]  /*2bf00*/  @!P0 SYNCS.PHASECHK.TRANS64 P0, [R3+URZ+0x32460], R2 ;  /* 0x03246002030085a7 */ /* 0x000ee4000800007f */
[----:B---3--:R-:W-:Y:S05]  /*2bf10*/  @!P0 BRA `(.L_x_12616) ;  /* 0xfffffffc00f08947 */ /* 0x008fea000383ffff */
[----:B------:R-:W-:Y:S05]  /*2bf20*/  BRA `(.L_x_12731) ;  /* 0xffffffb400707947 */ /* 0x000fea000383ffff */
.L_x_12627:
[----:B0-----:R0:W2:Y:S02]  /*2bf30*/  SYNCS.PHASECHK.TRANS64.TRYWAIT P0, [R2+URZ+0x32440], R3 ;  /* 0x03244003020075a7 */ /* 0x0010a4000800017f */
[----:B--2---:R-:W-:Y:S05]  /*2bf40*/  @!P0 NANOSLEEP.SYNCS 0x989680 ;  /* 0x009896800000895d */ /* 0x004fea0003900000 */
[----:B------:R-:W2:Y:S02]  /*2bf50*/  @!P0 SYNCS.PHASECHK.TRANS64 P0, [R2+URZ+0x32440], R3 ;  /* 0x03244003020085a7 */ /* 0x000ea4000800007f */
[----:B--2---:R-:W-:Y:S05]  /*2bf60*/  @!P0 BRA `(.L_x_12627) ;  /* 0xfffffffc00f08947 */ /* 0x004fea000383ffff */
[----:B------:R-:W-:Y:S05]  /*2bf70*/  BRA `(.L_x_12732) ;  /* 0xffffffbc00707947 */ /* 0x000fea000383ffff */
.L_x_12632:
[----:B--2---:R2:W3:Y:S02]  /*2bf80*/  SYNCS.PHASECHK.TRANS64.TRYWAIT P0, [R2+URZ+0x32460], R3 ;  /* 0x03246003020075a7 */ /* 0x0044e4000800017f */
[----:B---3--:R-:W-:Y:S05]  /*2bf90*/  @!P0 NANOSLEEP.SYNCS 0x989680 ;  /* 0x009896800000895d */ /* 0x008fea0003900000 */
[----:B------:R-:W3:Y:S02]  /*2bfa0*/  @!P0 SYNCS.PHASECHK.TRANS64 P0, [R2+URZ+0x32460], R3 ;  /* 0x03246003020085a7 */ /* 0x000ee4000800007f */
[----:B---3--:R-:W-:Y:S05]  /*2bfb0*/  @!P0 BRA `(.L_x_12632) ;  /* 0xfffffffc00f08947 */ /* 0x008fea000383ffff */
[----:B------:R-:W-:Y:S05]  /*2bfc0*/  BRA `(.L_x_12733) ;  /* 0xffffffbc00f07947 */ /* 0x000fea000383ffff */
.L_x_12643:
[----:B0-----:R0:W2:Y:S02]  /*2bfd0*/  SYNCS.PHASECHK.TRANS64.TRYWAIT P0, [R3+URZ+0x32440], R2 ;  /* 0x03244002030075a7 */ /* 0x0010a4000800017f */
[----:B--2---:R-:W-:Y:S05]  /*2bfe0*/  @!P0 NANOSLEEP.SYNCS 0x989680 ;  /* 0x009896800000895d */ /* 0x004fea0003900000 */
[----:B------:R-:W2:Y:S02]  /*2bff0*/  @!P0 SYNCS.PHASECHK.TRANS64 P0, [R3+URZ+0x32440], R2 ;  /* 0x03244002030085a7 */ /* 0x000ea4000800007f */
[----:B--2---:R-:W-:Y:S05]  /*2c000*/  @!P0 BRA `(.L_x_12643) ;  /* 0xfffffffc00f08947 */ /* 0x004fea000383ffff */
[----:B------:R-:W-:Y:S05]  /*2c010*/  BRA `(.L_x_12734) ;  /* 0xffffffc400cc7947 */ /* 0x000fea000383ffff */
.L_x_12648:
[----:B--2---:R2:W3:Y:S02]  /*2c020*/  SYNCS.PHASECHK.TRANS64.TRYWAIT P0, [R3+URZ+0x32460], R2 ;  /* 0x03246002030075a7 */ /* 0x0044e4000800017f */
[----:B---3--:R-:W-:Y:S05]  /*2c030*/  @!P0 NANOSLEEP.SYNCS 0x989680 ;  /* 0x009896800000895d */ /* 0x008fea0003900000 */
[----:B------:R-:W3:Y:S02]  /*2c040*/  @!P0 SYNCS.PHASECHK.TRANS64 P0, [R3+URZ+0x32460], R2 ;  /* 0x03246002030085a7 */ /* 0x000ee4000800007f */
[----:B---3--:R-:W-:Y:S05]  /*2c050*/  @!P0 BRA `(.L_x_12648) ;  /* 0xfffffffc00f08947 */ /* 0x008fea000383ffff */
[----:B------:R-:W-:Y:S05]  /*2c060*/  BRA `(.L_x_12735) ;  /* 0xffffffc800507947 */ /* 0x000fea000383ffff */
.L_x_12660:
        /* <DEDUP_REMOVED lines=8> */
.L_x_12737:
[----:B------:R-:W-:Y:S05]  /*2c0f0*/  BSYNC B0 ;  /* 0x0000000000007941 */ /* 0x000fea0003800000 */
.L_x_12736:
        /* <DEDUP_REMOVED lines=9> */
.L_x_12738:
        /* <DEDUP_REMOVED lines=18> */
.L_x_12739:
[----:B------:R-:W-:Y:S01]  /*2c2b0*/  IMAD.MOV.U32 R12, RZ, RZ, 0x2 ;  /* 0x00000002ff0c7424 */ /* 0x000fe200078e00ff */
[----:B------:R-:W-:-:S05]  /*2c2c0*/  SEL R7, R14, RZ, P1 ;  /* 0x000000ff0e077207 */ /* 0x000fca0000800000 */
[----:B------:R-:W-:-:S04]  /*2c2d0*/  IMAD.IADD R3, R2, 0x1, R7 ;  /* 0x0000000102037824 */ /* 0x000fc800078e0207 */
[----:B------:R-:W-:-:S07]  /*2c2e0*/  IMAD.MOV.U32 R13, RZ, RZ, R3 ;  /* 0x000000ffff0d7224 */ /* 0x000fce00078e0003 */
[----:B------:R-:W-:Y:S05]  /*2c2f0*/  WARPSYNC.COLLECTIVE R15, `(.L_x_12740) ;  /* 0x000000000f087348 */ /* 0x000fea0003c00000 */
[----:B------:R0:W1:Y:S02]  /*2c300*/  SHFL.UP P6, R14, R13, R12, R11 ;  /* 0x0400000c0d0e7389 */ /* 0x00006400000c000b */
[----:B01----:R-:W-:Y:S01]  /*2c310*/  ENDCOLLECTIVE ;  /* 0x000000000000791b */ /* 0x003fe20003800000 */
.L_x_12740:
        /* <DEDUP_REMOVED lines=8> */
.L_x_12741:
        /* <DEDUP_REMOVED lines=8> */
.L_x_12742:
        /* <DEDUP_REMOVED lines=8> */
.L_x_12743:
        /* <DEDUP_REMOVED lines=9> */
.L_x_12744:
[----:B------:R-:W-:Y:S01]  /*2c530*/  IMAD.MOV.U32 R16, RZ, RZ, R14 ;  /* 0x000000ffff107224 */ /* 0x000fe200078e000e */
[----:B------:R-:W-:Y:S06]  /*2c540*/  BRA `(.L_x_12745) ;  /* 0xffffffcc00a07947 */ /* 0x000fec000383ffff */
.L_x_12665:
        /* <DEDUP_REMOVED lines=8> */
.L_x_12747:
[----:B------:R-:W-:Y:S05]  /*2c5d0*/  BSYNC B0 ;  /* 0x0000000000007941 */ /* 0x000fea0003800000 */
.L_x_12746:
        /* <DEDUP_REMOVED lines=9> */
.L_x_12748:
[----:B------:R-:W-:Y:S01]  /*2c670*/  IMAD.MOV.U32 R12, RZ, RZ, 0x4 ;  /* 0x00000004ff0c7424 */ /* 0x000fe200078e00ff */
[----:B------:R-:W-:-:S05]  /*2c680*/  SEL R14, R14, RZ, P2 ;  /* 0x000000ff0e0e7207 */ /* 0x000fca0001000000 */
[----:B------:R-:W-:-:S04]  /*2c690*/  IMAD.IADD R3, R3, 0x1, R14 ;  /* 0x0000000103037824 */ /* 0x000fc800078e020e */
[----:B------:R-:W-:-:S07]  /*2c6a0*/  IMAD.MOV.U32 R13, RZ, RZ, R3 ;  /* 0x000000ffff0d7224 */ /* 0x000fce00078e0003 */
[----:B------:R-:W-:Y:S05]  /*2c6b0*/  WARPSYNC.COLLECTIVE R15, `(.L_x_12749) ;  /* 0x000000000f087348 */ /* 0x000fea0003c00000 */
[----:B------:R0:W1:Y:S02]  /*2c6c0*/  SHFL.UP P6, R14, R13, R12, R11 ;  /* 0x0400000c0d0e7389 */ /* 0x00006400000c000b */
[----:B01----:R-:W-:Y:S01]  /*2c6d0*/  ENDCOLLECTIVE ;  /* 0x000000000000791b */ /* 0x003fe20003800000 */
.L_x_12749:
[----:B------:R-:W-:Y:S01]  /*2c6e0*/  IMAD.MOV.U32 R12, RZ, RZ, 0x8 ;  /* 0x00000008ff0c7424 */ /* 0x000fe200078e00ff */
[----:B------:R-:W-:-:S05]  /*2c6f0*/  SEL R14, R14, RZ, P3 ;  /* 0x000000ff0e0e7207 */ /* 0x000fca0001800000 */
[----:B------:R-:W-:-:S04]  /*2c700*/  IMAD.IADD R3, R3, 0x1, R14 ;  /* 0x0000000103037824 */ /* 0x000fc800078e020e */
[----:B------:R-:W-:-:S07]  /*2c710*/  IMAD.MOV.U32 R13, RZ, RZ, R3 ;  /* 0x000000ffff0d7224 */ /* 0x000fce00078e0003 */
[----:B------:R-:W-:Y:S05]  /*2c720*/  WARPSYNC.COLLECTIVE R15, `(.L_x_12750) ;  /* 0x000000000f087348 */ /* 0x000fea0003c00000 */
[----:B------:R0:W1:Y:S02]  /*2c730*/  SHFL.UP P6, R14, R13, R12, R11 ;  /* 0x0400000c0d0e7389 */ /* 0x00006400000c000b */
[----:B01----:R-:W-:Y:S01]  /*2c740*/  ENDCOLLECTIVE ;  /* 0x000000000000791b */ /* 0x003fe20003800000 */
.L_x_12750:
[----:B------:R-:W-:Y:S01]  /*2c750*/  IMAD.MOV.U32 R12, RZ, RZ, 0x10 ;  /* 0x00000010ff0c7424 */ /* 0x000fe200078e00ff */
[----:B------:R-:W-:-:S05]  /*2c760*/  SEL R14, R14, RZ, P4 ;  /* 0x000000ff0e0e7207 */ /* 0x000fca0002000000 */
[----:B------:R-:W-:-:S04]  /*2c770*/  IMAD.IADD R3, R3, 0x1, R14 ;  /* 0x0000000103037824 */ /* 0x000fc800078e020e */
[----:B------:R-:W-:-:S07]  /*2c780*/  IMAD.MOV.U32 R13, RZ, RZ, R3 ;  /* 0x000000ffff0d7224 */ /* 0x000fce00078e0003 */
[----:B------:R-:W-:Y:S05]  /*2c790*/  WARPSYNC.COLLECTIVE R15, `(.L_x_12751) ;  /* 0x000000000f087348 */ /* 0x000fea0003c00000 */
[----:B------:R0:W1:Y:S02]  /*2c7a0*/  SHFL.UP P6, R14, R13, R12, R11 ;  /* 0x0400000c0d0e7389 */ /* 0x00006400000c000b */
[----:B01----:R-:W-:Y:S01]  /*2c7b0*/  ENDCOLLECTIVE ;  /* 0x000000000000791b */ /* 0x003fe20003800000 */
.L_x_12751:
        /* <DEDUP_REMOVED lines=8> */
.L_x_12752:
[----:B------:R-:W-:Y:S01]  /*2c840*/  IMAD.MOV.U32 R16, RZ, RZ, R14 ;  /* 0x000000ffff107224 */ /* 0x000fe200078e000e */
[----:B------:R-:W-:Y:S06]  /*2c850*/  BRA `(.L_x_12753) ;  /* 0xffffffcc00787947 */ /* 0x000fec000383ffff */
.L_x_12667:
[----:B------:R-:W-:Y:S01]  /*2c860*/  BSSY B0, `(.L_x_12754) ;  /* 0x0000006000007945 */ /* 0x000fe20003800000 */
[----:B------:R-:W-:Y:S01]  /*2c870*/  PLOP3.LUT P6, PT, P6, PT, PT, 0x8, 0x0 ;  /* 0x000000000000781c */ /* 0x000fe200037ce170 */
[----:B------:R-:W-:-:S12]  /*2c880*/  IMAD.MOV.U32 R15, RZ, RZ, -0x1 ;  /* 0xffffffffff0f7424 */ /* 0x000fd800078e00ff */
[----:B01---5:R-:W-:Y:S05]  /*2c890*/  WARPSYNC.COLLECTIVE R15, `(.L_x_12755) ;  /* 0x000000000f087348 */ /* 0x023fea0003c00000 */
[----:B------:R-:W-:Y:S01]  /*2c8a0*/  VOTE.ANY R14, PT, P6 ;  /* 0x00000000000e7806 */ /* 0x000fe200030e0100 */
[----:B01---5:R-:W-:Y:S06]  /*2c8b0*/  ENDCOLLECTIVE ;  /* 0x000000000000791b */ /* 0x023fec0003800000 */
.L_x_12755:
[----:B------:R-:W-:Y:S05]  /*2c8c0*/  BSYNC B0 ;  /* 0x0000000000007941 */ /* 0x000fea0003800000 */
.L_x_12754:
        /* <DEDUP_REMOVED lines=9> */
.L_x_12756:
[----:B------:R-:W-:Y:S01]  /*2c960*/  IMAD.MOV.U32 R17, RZ, RZ, R14 ;  /* 0x000000ffff117224 */ /* 0x000fe200078e000e */
[----:B------:R-:W-:Y:S06]  /*2c970*/  BRA `(.L_x_12757) ;  /* 0xffffffcc00687947 */ /* 0x000fec000383ffff */
.L_x_12669:
[----:B------:R-:W-:Y:S01]  /*2c980*/  BSSY B0, `(.L_x_12758) ;  /* 0x0000007000007945 */ /* 0x000fe20003800000 */
[----:B------:R-:W-:Y:S02]  /*2c990*/  IMAD.MOV.U32 R13, RZ, RZ, R3 ;  /* 0x000000ffff0d7224 */ /* 0x000fe400078e0003 */
[----:B------:R-:W-:Y:S02]  /*2c9a0*/  IMAD.MOV.U32 R11, RZ, RZ, 0x1f ;  /* 0x0000001fff0b7424 */ /* 0x000fe400078e00ff */
[----:B------:R-:W-:-:S07]  /*2c9b0*/  IMAD.MOV.U32 R15, RZ, RZ, -0x1 ;  /* 0xffffffffff0f7424 */ /* 0x000fce00078e00ff */
[----:B0123-5:R-:W-:Y:S05]  /*2c9c0*/  WARPSYNC.COLLECTIVE R15, `(.L_x_12759) ;  /* 0x000000000f087348 */ /* 0x02ffea0003c00000 */
[----:B------:R4:W0:Y:S02]  /*2c9d0*/  SHFL.IDX P6, R14, R13, R12, R11 ;  /* 0x0000000c0d0e7389 */ /* 0x00082400000c000b */
[----:B012345:R-:W-:Y:S01]  /*2c9e0*/  ENDCOLLECTIVE ;  /* 0x000000000000791b */ /* 0x03ffe20003800000 */
.L_x_12759:
[----:B------:R-:W-:Y:S05]  /*2c9f0*/  BSYNC B0 ;  /* 0x0000000000007941 */ /* 0x000fea0003800000 */
.L_x_12758:
[----:B------:R-:W-:Y:S01]  /*2ca00*/  IMAD.MOV.U32 R3, RZ, RZ, R14 ;  /* 0x000000ffff037224 */ /* 0x000fe200078e000e */
[----:B------:R-:W-:Y:S06]  /*2ca10*/  BRA `(.L_x_12760) ;  /* 0xffffffcc005c7947 */ /* 0x000fec000383ffff */
.L_x_12673:
[----:B0-----:R0:W2:Y:S02]  /*2ca20*/  SYNCS.PHASECHK.TRANS64.TRYWAIT P0, [R0+URZ+0x32420], R3 ;  /* 0x03242003000075a7 */ /* 0x0010a4000800017f */
[----:B--2---:R-:W-:Y:S05]  /*2ca30*/  @!P0 NANOSLEEP.SYNCS 0x989680 ;  /* 0x009896800000895d */ /* 0x004fea0003900000 */
[----:B------:R-:W2:Y:S02]  /*2ca40*/  @!P0 SYNCS.PHASECHK.TRANS64 P0, [R0+URZ+0x32420], R3 ;  /* 0x03242003000085a7 */ /* 0x000ea4000800007f */
[----:B--2---:R-:W-:Y:S05]  /*2ca50*/  @!P0 BRA `(.L_x_12673) ;  /* 0xfffffffc00f08947 */ /* 0x004fea000383ffff */
[----:B------:R-:W-:Y:S05]  /*2ca60*/  BRA `(.L_x_12761) ;  /* 0xffffffd000e07947 */ /* 0x000fea000383ffff */
.L_x_12674:
        /* <DEDUP_REMOVED lines=11> */
.L_x_12763:
[----:B------:R-:W-:Y:S05]  /*2cb20*/  BSYNC B0 ;  /* 0x0000000000007941 */ /* 0x000fea0003800000 */
.L_x_12762:
[----:B------:R-:W-:Y:S05]  /*2cb30*/  BRA `(.L_x_12764) ;  /* 0xffffffd000c87947 */ /* 0x000fea000383ffff */
.L_x_12677:
[----:B------:R-:W-:Y:S01]  /*2cb40*/  BSSY B1, `(.L_x_12765) ;  /* 0x0000006000017945 */ /* 0x000fe20003800000 */
[----:B------:R-:W-:-:S07]  /*2cb50*/  IMAD.MOV.U32 R15, RZ, RZ, -0x1 ;  /* 0xffffffffff0f7424 */ /* 0x000fce00078e00ff */
[----:B012--5:R-:W-:Y:S05]  /*2cb60*/  WARPSYNC.COLLECTIVE R15, `(.L_x_12766) ;  /* 0x000000000f0c7348 */ /* 0x027fea0003c00000 */
[----:B------:R-:W-:Y:S02]  /*2cb70*/  ELECT P6, UR62, PT ;  /* 0x00000000003e782f */ /* 0x000fe400038c0000 */
[----:B------:R-:W-:Y:S01]  /*2cb80*/  MOV R14, UR62 ;  /* 0x0000003e000e7c02 */ /* 0x000fe20008000f00 */
[----:B012--5:R-:W-:Y:S10]  /*2cb90*/  ENDCOLLECTIVE ;  /* 0x000000000000791b */ /* 0x027ff40003800000 */
.L_x_12766:
[----:B------:R-:W-:Y:S05]  /*2cba0*/  BSYNC B1 ;  /* 0x0000000000017941 */ /* 0x000fea0003800000 */
.L_x_12765:
[----:B------:R-:W-:Y:S05]  /*2cbb0*/  BRA `(.L_x_12767) ;  /* 0xffffffd000c07947 */ /* 0x000fea000383ffff */
.L_x_12679:
[----:B0-----:R0:W2:Y:S02]  /*2cbc0*/  SYNCS.PHASECHK.TRANS64.TRYWAIT P0, [R6+URZ], R5 ;  /* 0x00000005060075a7 */ /* 0x0010a4000800017f */
[----:B--2---:R-:W-:Y:S05]  /*2cbd0*/  @!P0 NANOSLEEP.SYNCS 0x989680 ;  /* 0x009896800000895d */ /* 0x004fea0003900000 */
[----:B------:R-:W2:Y:S02]  /*2cbe0*/  @!P0 SYNCS.PHASECHK.TRANS64 P0, [R6+URZ], R5 ;  /* 0x00000005060085a7 */ /* 0x000ea4000800007f */
[----:B--2---:R-:W-:Y:S05]  /*2cbf0*/  @!P0 BRA `(.L_x_12679) ;  /* 0xfffffffc00f08947 */ /* 0x004fea000383ffff */
[----:B------:R-:W-:Y:S05]  /*2cc00*/  BRA `(.L_x_12768) ;  /* 0xffffffd000fc7947 */ /* 0x000fea000383ffff */
.L_x_12680:
[----:B--2---:R2:W3:Y:S02]  /*2cc10*/  SYNCS.PHASECHK.TRANS64.TRYWAIT P0, [R7+URZ], R2 ;  /* 0x00000002070075a7 */ /* 0x0044e4000800017f */
[----:B---3--:R-:W-:Y:S05]  /*2cc20*/  @!P0 NANOSLEEP.SYNCS 0x989680 ;  /* 0x009896800000895d */ /* 0x008fea0003900000 */
[----:B------:R-:W3:Y:S02]  /*2cc30*/  @!P0 SYNCS.PHASECHK.TRANS64 P0, [R7+URZ], R2 ;  /* 0x00000002070085a7 */ /* 0x000ee4000800007f */
[----:B---3--:R-:W-:Y:S05]  /*2cc40*/  @!P0 BRA `(.L_x_12680) ;  /* 0xfffffffc00f08947 */ /* 0x008fea000383ffff */
[----:B------:R-:W-:Y:S05]  /*2cc50*/  BRA `(.L_x_12769) ;  /* 0xffffffd000f07947 */ /* 0x000fea000383ffff */
.L_x_12682:
[----:B---3--:R3:W4:Y:S02]  /*2cc60*/  SYNCS.PHASECHK.TRANS64.TRYWAIT P0, [R4+URZ], R5 ;  /* 0x00000005040075a7 */ /* 0x008724000800017f */
[----:B----4-:R-:W-:Y:S05]  /*2cc70*/  @!P0 NANOSLEEP.SYNCS 0x989680 ;  /* 0x009896800000895d */ /* 0x010fea0003900000 */
[----:B------:R-:W4:Y:S02]  /*2cc80*/  @!P0 SYNCS.PHASECHK.TRANS64 P0, [R4+URZ], R5 ;  /* 0x00000005040085a7 */ /* 0x000f24000800007f */
[----:B----4-:R-:W-:Y:S05]  /*2cc90*/  @!P0 BRA `(.L_x_12682) ;  /* 0xfffffffc00f08947 */ /* 0x010fea000383ffff */
[----:B------:R-:W-:Y:S05]  /*2cca0*/  BRA `(.L_x_12770) ;  /* 0xffffffd000f87947 */ /* 0x000fea000383ffff */
        .type           $_ZN7cutlass13device_kernelIN5flash11enable_sm90INS1_16FlashAttnFwdSm90INS1_25CollectiveMainloopFwdSm90ILi2EN4cute5tupleIJNS5_1CILi1EEES8_S8_EEENS6_IJNS7_ILi128EEENS7_ILi96EEENS7_ILi64EEEEEELi256ENS_6half_tEfNS_4arch4Sm90ELb0ELb1ELb1ELb1ELb0ELb0ELb1ELb1ELb0ELb1ELb0ELb0EEENS1_21CollectiveEpilogueFwdINS6_IJSA_NS7_ILi256EEESB_EEES9_SE_SG_Li256ELb1ELb1ELb0ELb0EEENS1_36VarlenDynamicPersistentTileSchedulerILi128ELi96ELi256ELi128ELb0ELb1ELb1ELb1ELb0ELb1EEEEEEEEEvNT_6ParamsE$_ZZN5flash25CollectiveMainloopFwdSm90ILi2EN4cute5tupleIJNS1_1CILi1EEES4_S4_EEENS2_IJNS3_ILi128EEENS3_ILi96EEENS3_ILi64EEEEEELi256EN7cutlass6half_tEfNSA_4arch4Sm90ELb0ELb1ELb1ELb1ELb0ELb0ELb1ELb1ELb0ELb1ELb0ELb0EE3mmaINS_16FlashAttnFwdSm90ISE_NS_21CollectiveEpilogueFwdINS2_IJS6_NS3_ILi256EEES7_EEES5_SB_SD_Li256ELb1ELb1ELb0ELb0EEENS_36VarlenDynamicPersistentTileSchedulerILi128ELi96ELi256ELi128ELb0ELb1ELb1ELb1ELb0ELb1EEEE13SharedStorageENS1_6TensorINS1_11ArrayEngineIfLm128EEENS1_6LayoutINS2_IJNS2_IJNS3_ILi2EEEST_NS3_ILi32EEEEEES4_S4_EEENS2_IJNS2_IJS4_ST_NS3_ILi4EEEEEENS3_ILi0EEESZ_EEEEEEENS_7SoftmaxILi2ELi0EEEEEbRKNSE_6ParamsENSA_25PipelineTmaAsyncNoClusterILi2ENSA_16PipelineTmaAsyncILi2EEEEES1B_RNSA_13PipelineStateILj2EEERT0_RT1_iRiRKNS_16SeqlenInfoQKNewKILb1ELb0EEENS2_IJiiiiEEERT_ENKUliT_T0_T1_E_clIZSF_ISO_S12_S14_EbS17_S1B_S1B_S1E_S1G_S1I_iS1J_S1N_S1O_S1Q_EUlRS1R_iE1_NS3_ILb0EEENS3_ILb1EEEEEDaiS1R_S1S_S1T_,@function
        .size           $_ZN7cutlass13device_kernelIN5flash11enable_sm90INS1_16FlashAttnFwdSm90INS1_25CollectiveMainloopFwdSm90ILi2EN4cute5tupleIJNS5_1CILi1EEES8_S8_EEENS6_IJNS7_ILi128EEENS7_ILi96EEENS7_ILi64EEEEEELi256ENS_6half_tEfNS_4arch4Sm90ELb0ELb1ELb1ELb1ELb0ELb0ELb1ELb1ELb0ELb1ELb0ELb0EEENS1_21CollectiveEpilogueFwdINS6_IJSA_NS7_ILi256EEESB_EEES9_SE_SG_Li256ELb1ELb1ELb0ELb0EEENS1_36VarlenDynamicPersistentTileSchedulerILi128ELi96ELi256ELi128ELb0ELb1ELb1ELb1ELb0ELb1EEEEEEEEEvNT_6ParamsE$_ZZN5flash25CollectiveMainloopFwdSm90ILi2EN4cute5tupleIJNS1_1CILi1EEES4_S4_EEENS2_IJNS3_ILi128EEENS3_ILi96EEENS3_ILi64EEEEEELi256EN7cutlass6half_tEfNSA_4arch4Sm90ELb0ELb1ELb1ELb1ELb0ELb0ELb1ELb1ELb0ELb1ELb0ELb0EE3mmaINS_16FlashAttnFwdSm90ISE_NS_21CollectiveEpilogueFwdINS2_IJS6_NS3_ILi256EEES7_EEES5_SB_SD_Li256ELb1ELb1ELb0ELb0EEENS_36VarlenDynamicPersistentTileSchedulerILi128ELi96ELi256ELi128ELb0ELb1ELb1ELb1ELb0ELb1EEEE13SharedStorageENS1_6TensorINS1_11ArrayEngineIfLm128EEENS1_6LayoutINS2_IJNS2_IJNS3_ILi2EEEST_NS3_ILi32EEEEEES4_S4_EEENS2_IJNS2_IJS4_ST_NS3_ILi4EEEEEENS3_ILi0EEESZ_EEEEEEENS_7SoftmaxILi2ELi0EEEEEbRKNSE_6ParamsENSA_25PipelineTmaAsyncNoClusterILi2ENSA_16PipelineTmaAsyncILi2EEEEES1B_RNSA_13PipelineStateILj2EEERT0_RT1_iRiRKNS_16SeqlenInfoQKNewKILb1ELb0EEENS2_IJiiiiEEERT_ENKUliT_T0_T1_E_clIZSF_ISO_S12_S14_EbS17_S1B_S1B_S1E_S1G_S1I_iS1J_S1N_S1O_S1Q_EUlRS1R_iE1_NS3_ILb0EEENS3_ILb1EEEEEDaiS1R_S1S_S1T_,(.L_x_15316 - $_ZN7cutlass13device_kernelIN5flash11enable_sm90INS1_16FlashAttnFwdSm90INS1_25CollectiveMainloopFwdSm90ILi2EN4cute5tupleIJNS5_1CILi1EEES8_S8_EEENS6_IJNS7_ILi128EEENS7_ILi96EEENS7_ILi64EEEEEELi256ENS_6half_tEfNS_4arch4Sm90ELb0ELb1ELb1ELb1ELb0ELb0ELb1ELb1ELb0ELb1ELb0ELb0EEENS1_21CollectiveEpilogueFwdINS6_IJSA_NS7_ILi256EEESB_EEES9_SE_SG_Li256ELb1ELb1ELb0ELb0EEENS1_36VarlenDynamicPersistentTileSchedulerILi128ELi96ELi256ELi128ELb0ELb1ELb1ELb1ELb0ELb1EEEEEEEEEvNT_6ParamsE$_ZZN5flash25CollectiveMainloopFwdSm90ILi2EN4cute5tupleIJNS1_1CILi1EEES4_S4_EEENS2_IJNS3_ILi128EEENS3_ILi96EEENS3_ILi64EEEEEELi256EN7cutlass6half_tEfNSA_4arch4Sm90ELb0ELb1ELb1ELb1ELb0ELb0ELb1ELb1ELb0ELb1ELb0ELb0EE3mmaINS_16FlashAttnFwdSm90ISE_NS_21CollectiveEpilogueFwdINS2_IJS6_NS3_ILi256EEES7_EEES5_SB_SD_Li256ELb1ELb1ELb0ELb0EEENS_36VarlenDynamicPersistentTileSchedulerILi128ELi96ELi256ELi128ELb0ELb1ELb1ELb1ELb0ELb1EEEE13SharedStorageENS1_6TensorINS1_11ArrayEngineIfLm128EEENS1_6LayoutINS2_IJNS2_IJNS3_ILi2EEEST_NS3_ILi32EEEEEES4_S4_EEENS2_IJNS2_IJS4_ST_NS3_ILi4EEEEEENS3_ILi0EEESZ_EEEEEEENS_7SoftmaxILi2ELi0EEEEEbRKNSE_6ParamsENSA_25PipelineTmaAsyncNoClusterILi2ENSA_16PipelineTmaAsyncILi2EEEEES1B_RNSA_13PipelineStateILj2EEERT0_RT1_iRiRKNS_16SeqlenInfoQKNewKILb1ELb0EEENS2_IJiiiiEEERT_ENKUliT_T0_T1_E_clIZSF_ISO_S12_S14_EbS17_S1B_S1B_S1E_S1G_S1I_iS1J_S1N_S1O_S1Q_EUlRS1R_iE1_NS3_ILb0EEENS3_ILb1EEEEEDaiS1R_S1S_S1T_)
$_ZN7cutlass13device_kernelIN5flash11enable_sm90INS1_16FlashAttnFwdSm90INS1_25CollectiveMainloopFwdSm90ILi2EN4cute5tupleIJNS5_1CILi1EEES8_S8_EEENS6_IJNS7_ILi128EEENS7_ILi96EEENS7_ILi64EEEEEELi256ENS_6half_tEfNS_4arch4Sm90ELb0ELb1ELb1ELb1ELb0ELb0ELb1ELb1ELb0ELb1ELb0ELb0EEENS1_21CollectiveEpilogueFwdINS6_IJSA_NS7_ILi256EEESB_EEES9_SE_SG_Li256ELb1ELb1ELb0ELb0EEENS1_36VarlenDynamicPersistentTileSchedulerILi128ELi96ELi256ELi128ELb0ELb1ELb1ELb1ELb0ELb1EEEEEEEEEvNT_6ParamsE$_ZZN5flash25CollectiveMainloopFwdSm90ILi2EN4cute5tupleIJNS1_1CILi1EEES4_S4_EEENS2_IJNS3_ILi128EEENS3_ILi96EEENS3_ILi64EEEEEELi256EN7cutlass6half_tEfNSA_4arch4Sm90ELb0ELb1ELb1ELb1ELb0ELb0ELb1ELb1ELb0ELb1ELb0ELb0EE3mmaINS_16FlashAttnFwdSm90ISE_NS_21CollectiveEpilogueFwdINS2_IJS6_NS3_ILi256EEES7_EEES5_SB_SD_Li256ELb1ELb1ELb0ELb0EEENS_36VarlenDynamicPersistentTileSchedulerILi128ELi96ELi256ELi128ELb0ELb1ELb1ELb1ELb0ELb1EEEE13SharedStorageENS1_6TensorINS1_11ArrayEngineIfLm128EEENS1_6LayoutINS2_IJNS2_IJNS3_ILi2EEEST_NS3_ILi32EEEEEES4_S4_EEENS2_IJNS2_IJS4_ST_NS3_ILi4EEEEEENS3_ILi0EEESZ_EEEEEEENS_7SoftmaxILi2ELi0EEEEEbRKNSE_6ParamsENSA_25PipelineTmaAsyncNoClusterILi2ENSA_16PipelineTmaAsyncILi2EEEEES1B_RNSA_13PipelineStateILj2EEERT0_RT1_iRiRKNS_16SeqlenInfoQKNewKILb1ELb0EEENS2_IJiiiiEEERT_ENKUliT_T0_T1_E_clIZSF_ISO_S12_S14_EbS17_S1B_S1B_S1E_S1G_S1I_iS1J_S1N_S1O_S1Q_EUlRS1R_iE1_NS3_ILb0EEENS3_ILb1EEEEEDaiS1R_S1S_S1T_:
        /* <DEDUP_REMOVED lines=46> */
.L_x_12772:
[----:B------:R-:W-:Y:S05]  /*2cf90*/  BSYNC B3 ;  /* 0x0000000000037941 */ /* 0x000fea0003800000 */
.L_x_12771:
        /* <DEDUP_REMOVED lines=17> */
.L_x_12774:
[----:B------:R-:W-:Y:S05]  /*2d0b0*/  BSYNC B3 ;  /* 0x0000000000037941 */ /* 0x000fea0003800000 */
.L_x_12773:
        /* <DEDUP_REMOVED lines=10> */
.L_x_12776:
[----:B------:R-:W-:Y:S05]  /*2d160*/  BSYNC B3 ;  /* 0x0000000000037941 */ /* 0x000fea0003800000 */
.L_x_12775:
        /* <DEDUP_REMOVED lines=92> */
.L_x_12779:
[----:B------:R-:W-:Y:S05]  /*2d730*/  BSYNC B3 ;  /* 0x0000000000037941 */ /* 0x000fea0003800000 */
.L_x_12778:
        /* <DEDUP_REMOVED lines=17> */
.L_x_12781:
[----:B------:R-:W-:Y:S05]  /*2d850*/  BSYNC B3 ;  /* 0x0000000000037941 */ /* 0x000fea0003800000 */
.L_x_12780:
        /* <DEDUP_REMOVED lines=10> */
.L_x_12783:
[----:B------:R-:W-:Y:S05]  /*2d900*/  BSYNC B3 ;  /* 0x0000000000037941 */ /* 0x000fea0003800000 */
.L_x_12782:
        /* <DEDUP_REMOVED lines=324> */
[----:B------:R-:W3:Y:S02]  /*2ed50*/  LD.E R78, desc[UR4][R2.64] ;  /* 0x00000004024e7980 */ /* 0x000ee4000c101900 */
        /* <DEDUP_REMOVED lines=19> */
[----:B------:R-:W-:-:S02]  /*2ee90*/  FMUL.FTZ R34, R49, R75 ;  /* 0x0000004b31227220 */ /* 0x000fc40000410000 */
[----:B------:R0:W1:Y:S01]  /*2eea0*/  MUFU.TANH R81, R35 ;  /* 0x0000002300517308 */ /* 0x0000620000002400 */
[-C--:B------:R-:W-:Y:S01]  /*2eeb0*/  FMUL.FTZ R21, R25, R75.reuse ;  /* 0x0000004b19157220 */ /* 0x080fe20000410000 */
[-C--:B------:R-:W-:Y:S01]  /*2eec0*/  FMUL.FTZ R25, R29, R75.reuse ;  /* 0x0000004b1d197220 */ /* 0x080fe20000410000 */
[----:B------:R-:W-:-:S05]  /*2eed0*/  FMUL.FTZ R29, R37, R75 ;  /* 0x0000004b251d7220 */ /* 0x000fca0000410000 */
[----:B------:R2:W4:Y:S01]  /*2eee0*/  MUFU.TANH R79, R34 ;  /* 0x00000022004f7308 */ /* 0x0005220000002400 */
[----:B0-----:R-:W-:-:S04]  /*2eef0*/  SHF.R.S32.HI R35, RZ, 0x1f, R76 ;  /* 0x0000001fff237819 */ /* 0x001fc8000001144c */
[----:B--2---:R-:W-:Y:S01]  /*2ef00*/  LEA.HI R34, R35, R76, RZ, 0x7 ;  /* 0x0000004c23227211 */ /* 0x004fe200078f38ff */
[----:B------:R-:W-:-:S03]  /*2ef10*/  FMUL.FTZ R8, R24, R75 ;  /* 0x0000004b18087220 */ /* 0x000fc60000410000 */
[----:B------:R-:W-:Y:S01]  /*2ef20*/  LOP3.LUT R37, R34, 0xffffff80, RZ, 0xc0, !PT ;  /* 0xffffff8022257812 */ /* 0x000fe200078ec0ff */
[-C--:B------:R-:W-:Y:S01]  /*2ef30*/  FMUL.FTZ R24, R28, R75.reuse ;  /* 0x0000004b1c187220 */ /* 0x080fe20000410000 */
[-C--:B------:R-:W-:Y:S01]  /*2ef40*/  FMUL.FTZ R28, R36, R75.reuse ;  /* 0x0000004b241c7220 */ /* 0x080fe20000410000 */
[-C--:B------:R-:W-:Y:S02]  /*2ef50*/  FMUL.FTZ R36, R53, R75.reuse ;  /* 0x0000004b35247220 */ /* 0x080fe40000410000 */
[----:B------:R-:W-:Y:S02]  /*2ef60*/  IMAD.IADD R37, R76, 0x1, -R37 ;  /* 0x000000014c257824 */ /* 0x000fe400078e0a25 */
[----:B------:R0:W2:Y:S01]  /*2ef70*/  MUFU.TANH R82, R36 ;  /* 0x0000002400527308 */ /* 0x0000a20000002400 */
[----:B------:R-:W-:Y:S01]  /*2ef80*/  LEA.HI R35, R35, R76, RZ, 0x2 ;  /* 0x0000004c23237211 */ /* 0x000fe200078f10ff */
[-C--:B------:R-:W-:Y:S01]  /*2ef90*/  FMUL.FTZ R15, R38, R75.reuse ;  /* 0x0000004b260f7220 */ /* 0x080fe20000410000 */
[-C--:B------:R-:W-:Y:S01]  /*2efa0*/  FMUL.FTZ R12, R31, R75.reuse ;  /* 0x0000004b1f0c7220 */ /* 0x080fe20000410000 */
[----:B0-----:R-:W-:Y:S01]  /*2efb0*/  SHF.R.S32.HI R36, RZ, 0x1f, R37 ;  /* 0x0000001fff247819 */ /* 0x001fe20000011425 */
[----:B------:R-:W-:Y:S01]  /*2efc0*/  FMUL.FTZ R18, R39, R75 ;  /* 0x0000004b27127220 */ /* 0x000fe20000410000 */
[----:B------:R-:W-:-:S02]  /*2efd0*/  LOP3.LUT R35, R35, 0xfffffffc, RZ, 0xc0, !PT ;  /* 0xfffffffc23237812 */ /* 0x000fc400078ec0ff */
[C---:B------:R-:W-:Y:S01]  /*2efe0*/  LEA.HI R38, R36.reuse, R37, RZ, 0x2 ;  /* 0x0000002524267211 */ /* 0x040fe200078f10ff */
[----:B------:R-:W-:Y:S01]  /*2eff0*/  FMUL.FTZ R31, R41, R75 ;  /* 0x0000004b291f7220 */ /* 0x000fe20000410000 */
[----:B------:R-:W-:Y:S02]  /*2f000*/  LEA.HI R39, R36, R37, RZ, 0x5 ;  /* 0x0000002524277211 */ /* 0x000fe400078f28ff */
[--C-:B------:R-:W-:Y:S02]  /*2f010*/  SHF.R.S32.HI R36, RZ, 0x2, R38.reuse ;  /* 0x00000002ff247819 */ /* 0x100fe40000011426 */
[----:B------:R-:W-:Y:S01]  /*2f020*/  SHF.R.S32.HI R41, RZ, 0x1f, R38 ;  /* 0x0000001fff297819 */ /* 0x000fe20000011426 */
[----:B------:R-:W-:Y:S01]  /*2f030*/  IMAD.IADD R76, R76, 0x1, -R35 ;  /* 0x000000014c4c7824 */ /* 0x000fe200078e0a23 */
[----:B------:R-:W-:Y:S02]  /*2f040*/  SHF.R.S32.HI R35, RZ, 0x7, R34 ;  /* 0x00000007ff237819 */ /* 0x000fe40000011422 */
[----:B------:R-:W-:-:S02]  /*2f050*/  LEA.HI R41, R41, R36, RZ, 0x3 ;  /* 0x0000002429297211 */ /* 0x000fc400078f18ff */
[----:B------:R-:W-:Y:S02]  /*2f060*/  SHF.R.S32.HI R39, RZ, 0x5, R39 ;  /* 0x00000005ff277819 */ /* 0x000fe40000011427 */
[----:B------:R-:W-:Y:S02]  /*2f070*/  LEA.HI R34, R34, R35, RZ, 0x1 ;  /* 0x0000002322227211 */ /* 0x000fe400078f08ff */
[----:B------:R-:W-:Y:S01]  /*2f080*/  LOP3.LUT R41, R41, 0xfffffff8, RZ, 0xc0, !PT ;  /* 0xfffffff829297812 */ /* 0x000fe200078ec0ff */
[----:B---3--:R-:W-:Y:S01]  /*2f090*/  IMAD R78, R78, 0x8, R39 ;  /* 0x000000084e4e7824 */ /* 0x008fe200078e0227 */
[----:B------:R-:W-:Y:S02]  /*2f0a0*/  LOP3.LUT R34, R34, 0x3fffffe, RZ, 0xc0, !PT ;  /* 0x03fffffe22227812 */ /* 0x000fe400078ec0ff */
[----:B------:R-:W-:Y:S01]  /*2f0b0*/  LEA.HI R39, R76, R76, RZ, 0x1 ;  /* 0x0000004c4c277211 */ /* 0x000fe200078f08ff */
[----:B------:R-:W-:Y:S02]  /*2f0c0*/  IMAD.IADD R41, R36, 0x1, -R41 ;  /* 0x0000000124297824 */ /* 0x000fe400078e0a29 */
[----:B------:R-:W-:Y:S01]  /*2f0d0*/  IMAD.IADD R34, R35, 0x1, -R34 ;  /* 0x0000000123227824 */ /* 0x000fe200078e0a22 */
[----:B------:R-:W-:Y:S01]  /*2f0e0*/  LOP3.LUT R39, R39, 0x1ffffffe, RZ, 0xc0, !PT ;  /* 0x1ffffffe27277812 */ /* 0x000fe200078ec0ff */
[----:B------:R-:W-:-:S02]  /*2f0f0*/  IMAD.U32 R41, R78, 0x10, R41 ;  /* 0x000000104e297824 */ /* 0x000fc400078e0029 */
[-C--:B------:R-:W-:Y:S02]  /*2f100*/  FMUL.FTZ R53, R55, R75.reuse ;  /* 0x0000004b37357220 */ /* 0x080fe40000410000 */
[----:B------:R-:W-:Y:S02]  /*2f110*/  IMAD.IADD R39, R76, 0x1, -R39 ;  /* 0x000000014c277824 */ /* 0x000fe400078e0a27 */
[----:B------:R-:W-:Y:S02]  /*2f120*/  IMAD R34, R34, 0x40, R41 ;  /* 0x0000004022227824 */ /* 0x000fe400078e0229 */
[----:B------:R-:W-:Y:S02]  /*2f130*/  FMUL.FTZ R55, R59, R75 ;  /* 0x0000004b3b377220 */ /* 0x000fe40000410000 */
[----:B------:R-:W-:-:S04]  /*2f140*/  IMAD R59, R39, 0x8, R34 ;  /* 0x00000008273b7824 */ /* 0x000fc800078e0222 */
[----:B------:R-:W-:-:S05]  /*2f150*/  @P1 IMAD.HI.U32 R80, R59, R80, RZ ;  /* 0x000000503b501227 */ /* 0x000fca00078e00ff */
[----:B------:R-:W-:Y:S01]  /*2f160*/  @P1 SHF.R.U32.HI R59, RZ, R77, R80 ;  /* 0x0000004dff3b1219 */ /* 0x000fe20000011650 */
[-C--:B------:R-:W-:Y:S01]  /*2f170*/  FMUL.FTZ R20, R48, R75.reuse ;  /* 0x0000004b30147220 */ /* 0x080fe20000410000 */
[-C--:B------:R-:W-:Y:S01]  /*2f180*/  FMUL.FTZ R56, R56, R75.reuse ;  /* 0x0000004b38387220 */ /* 0x080fe20000410000 */
[-C--:B------:R-:W-:Y:S01]  /*2f190*/  FMUL.FTZ R57, R57, R75.reuse ;  /* 0x0000004b39397220 */ /* 0x080fe20000410000 */
[----:B------:R-:W-:Y:S01]  /*2f1a0*/  LOP3.LUT R38, R38, 0x7ffffffc, RZ, 0xc0, !PT ;  /* 0x7ffffffc26267812 */ /* 0x000fe200078ec0ff */
[----:B------:R-:W0:Y:S01]  /*2f1b0*/  SHFL.IDX PT, R39, R59, RZ, 0x1c1f ;  /* 0x001c1fff3b277589 */ /* 0x000e2200000e0000 */
[-C--:B------:R-:W-:Y:S01]  /*2f1c0*/  FMUL.FTZ R9, R27, R75.reuse ;  /* 0x0000004b1b097220 */ /* 0x080fe20000410000 */
[----:B------:R-:W-:Y:S02]  /*2f1d0*/  IMAD.MOV.U32 R35, RZ, RZ, -0x60 ;  /* 0xffffffa0ff237424 */ /* 0x000fe400078e00ff */
        /* <DEDUP_REMOVED lines=18> */
[-C--:B---3--:R-:W-:Y:S01]  /*2f300*/  FMUL.FTZ R20, R63, R75.reuse ;  /* 0x0000004b3f147220 */ /* 0x088fe20000410000 */
[-C--:B------:R-:W-:Y:S01]  /*2f310*/  FMUL.FTZ R64, R64, R75.reuse ;  /* 0x0000004b40407220 */ /* 0x080fe20000410000 */
[-C--:B------:R-:W-:Y:S01]  /*2f320*/  FMUL.FTZ R65, R65, R75.reuse ;  /* 0x0000004b41417220 */ /* 0x080fe20000410000 */
[-C--:B------:R-:W-:Y:S01]  /*2f330*/  FMUL.FTZ R50, R66, R75.reuse ;  /* 0x0000004b42327220 */ /* 0x080fe20000410000 */
[----:B------:R3:W0:Y:S01]  /*2f340*/  MUFU.TANH R84, R57 ;  /* 0x0000003900547308 */ /* 0x0006220000002400 */
[-C--:B------:R-:W-:Y:S01]  /*2f350*/  FMUL.FTZ R51, R67, R75.reuse ;  /* 0x0000004b43337220 */ /* 0x080fe20000410000 */
[-C--:B------:R-:W-:Y:S01]  /*2f360*/  FMUL.FTZ R68, R68, R75.reuse ;  /* 0x0000004b44447220 */ /* 0x080fe20000410000 */
[-C--:B------:R-:W-:Y:S01]  /*2f370*/  FMUL.FTZ R69, R69, R75.reuse ;  /* 0x0000004b45457220 */ /* 0x080fe20000410000 */
[----:B-1----:R-:W-:Y:S01]  /*2f380*/  FMUL.FTZ R56, R70, R75 ;  /* 0x0000004b46387220 */ /* 0x002fe20000410000 */
[----:B------:R-:W-:-:S02]  /*2f390*/  IMAD.IADD R38, R37, 0x1, -R38 ;  /* 0x0000000125267824 */ /* 0x000fc400078e0a26 */
[----:B------:R-:W-:Y:S02]  /*2f3a0*/  IMAD R35, R10, R35, 0x1 ;  /* 0x000000010a237424 */ /* 0x000fe400078e0223 */
[-C--:B---3--:R-:W-:Y:S01]  /*2f3b0*/  FMUL.FTZ R57, R71, R75.reuse ;  /* 0x0000004b47397220 */ /* 0x088fe20000410000 */
[----:B------:R-:W-:Y:S01]  /*2f3c0*/  FMUL.FTZ R44, R44, R75 ;  /* 0x0000004b2c2c7220 */ /* 0x000fe20000410000 */
[----:B------:R-:W-:Y:S01]  /*2f3d0*/  IMAD R35, R38, -0x2, R35 ;  /* 0xfffffffe26237824 */ /* 0x000fe200078e0223 */
[----:B------:R-:W1:Y:S04]  /*2f3e0*/  MUFU.TANH R8, R8 ;  /* 0x0000000800087308 */ /* 0x000e680000002400 */
[----:B------:R-:W-:-:S04]  /*2f3f0*/  IADD3 R37, -R6, R35, R3 ;  /* 0x0000002306257210 */ /* 0x000fc80007ffe103 */
[----:B------:R-:W3:Y:S01]  /*2f400*/  MUFU.TANH R21, R21 ;  /* 0x0000001500157308 */ /* 0x000ee20000002400 */
        /* <DEDUP_REMOVED lines=63> */
.L_x_12790:
[----:B------:R-:W-:Y:S05]  /*2f800*/  BSYNC B5 ;  /* 0x0000000000057941 */ /* 0x000fea0003800000 */
.L_x_12789:
[----:B------:R-:W-:Y:S01]  /*2f810*/  LOP3.LUT R34, RZ, R34, RZ, 0x33, !PT ;  /* 0x00000022ff227212 */ /* 0x000fe200078e33ff */
[----:B------:R-:W-:Y:S06]  /*2f820*/  BRA `(.L_x_12791) ;  /* 0x0000000000287947 */ /* 0x000fec0003800000 */
.L_x_12788:
        /* <DEDUP_REMOVED lines=10> */
.L_x_12791:
[----:B------:R-:W-:Y:S05]  /*2f8d0*/  BSYNC B4 ;  /* 0x0000000000047941 */ /* 0x000fea0003800000 */
.L_x_12787:
[----:B------:R-:W-:-:S05]  /*2f8e0*/  IMAD R35, R7, R34, R66 ;  /* 0x0000002207237224 */ /* 0x000fca00078e0242 */
[----:B------:R-:W-:Y:S02]  /*2f8f0*/  VIMNMX R62, R62, R35, !PT ;  /* 0x000000233e3e7248 */ /* 0x000fe40007fe0100 */
[----:B------:R-:W-:-:S07]  /*2f900*/  VIADDMNMX R60, R35, R7, R60, PT ;  /* 0x00000007233c7246 */ /* 0x000fce000380013c */
.L_x_12786:
[----:B------:R-:W-:Y:S05]  /*2f910*/  BSYNC B3 ;  /* 0x0000000000037941 */ /* 0x000fea0003800000 */
.L_x_12785:
        /* <DEDUP_REMOVED lines=90> */
[----:B-1----:R-:W-:Y:S02]  /*2fec0*/  FSEL R27, R85, -INF , !P3 ;  /* 0xff800000551b7808 */ /* 0x002fe40005800000 */
        /* <DEDUP_REMOVED lines=46> */
.L_x_12797:
[----:B------:R-:W-:Y:S05]  /*301b0*/  BSYNC B5 ;  /* 0x0000000000057941 */ /* 0x000fea0003800000 */
.L_x_12796:
[----:B------:R-:W-:Y:S01]  /*301c0*/  LOP3.LUT R6, RZ, R6, RZ, 0x33, !PT ;  /* 0x00000006ff067212 */ /* 0x000fe200078e33ff */
[----:B------:R-:W-:Y:S06]  /*301d0*/  BRA `(.L_x_12798) ;  /* 0x0000000000287947 */ /* 0x000fec0003800000 */
.L_x_12795:
        /* <DEDUP_REMOVED lines=10> */
.L_x_12798:
[----:B------:R-:W-:Y:S05]  /*30280*/  BSYNC B4 ;  /* 0x0000000000047941 */ /* 0x000fea0003800000 */
.L_x_12794:
[----:B------:R-:W-:-:S05]  /*30290*/  IMAD R6, R7, R6, R66 ;  /* 0x0000000607067224 */ /* 0x000fca00078e0242 */
[----:B------:R-:W-:Y:S02]  /*302a0*/  VIADDMNMX R62, R6, R7, R62, PT ;  /* 0x00000007063e7246 */ /* 0x000fe4000380013e */
[----:B------:R-:W-:-:S07]  /*302b0*/  VIMNMX R63, R63, R6, !PT ;  /* 0x000000063f3f7248 */ /* 0x000fce0007fe0100 */
.L_x_12793:
[----:B------:R-:W-:Y:S05]  /*302c0*/  BSYNC B3 ;  /* 0x0000000000037941 */ /* 0x000fea0003800000 */
.L_x_12792:
        /* <DEDUP_REMOVED lines=135> */
[----:B------:R-:W-:Y:S01]  /*30b40*/  FMNMX.FTZ R9, R58, R9, !PT ;  /* 0x000000093a097209 */ /* 0x000fe20007810000 */
[----:B------:R-:W2:Y:S01]  /*30b50*/  LD.E R66, desc[UR4][R6.64+0x20] ;  /* 0x0000200406427980 */ /* 0x000ea2000c101900 */
        /* <DEDUP_REMOVED lines=93> */
[----:B------:R-:W-:Y:S01]  /*31130*/  FFMA.FTZ R156, R20, R69, -R66 ;  /* 0x00000045149c7223 */ /* 0x000fe20000010842 */
[----:B0-----:R-:W-:-:S05]  /*31140*/  FADD.FTZ R8, R218, R63 ;  /* 0x0000003fda087221 */ /* 0x001fca0000010000 */
[----:B------:R-:W0:Y:S01]  /*31150*/  MUFU.EX2 R21, R37 ;  /* 0x0000002500157308 */ /* 0x000e220000000800 */
[----:B-1----:R-:W-:Y:S01]  /*31160*/  FADD.FTZ R24, R216, R7 ;  /* 0x00000007d8187221 */ /* 0x002fe20000010000 */
[----:B------:R-:W-:-:S06]  /*31170*/  FFMA.FTZ R12, R18, R69, -R66 ;  /* 0x00000045120c7223 */ /* 0x000fcc0000010842 */
[----:B------:R-:W1:Y:S01]  /*31180*/  MUFU.EX2 R15, R6 ;  /* 0x00000006000f7308 */ /* 0x000e620000000800 */
[----:B------:R-:W-:Y:S01]  /*31190*/  FFMA.FTZ R11, R19, R69, -R66 ;  /* 0x00000045130b7223 */ /* 0x000fe20000010842 */
[----:B--2---:R-:W-:-:S06]  /*311a0*/  FADD.FTZ R7, R217, R8 ;  /* 0x00000008d9077221 */ /* 0x004fcc0000010000 */
[----:B------:R-:W2:Y:S01]  /*311b0*/  MUFU.EX2 R20, R38 ;  /* 0x0000002600147308 */ /* 0x000ea20000000800 */
[----:B-----5:R-:W-:-:S07]  /*311c0*/  FADD.FTZ R24, R155, R24 ;  /* 0x000000189b187221 */ /* 0x020fce0000010000 */
        /* <DEDUP_REMOVED lines=487> */
[----:B--2---:R-:W2:Y:S01]  /*33040*/  LD.E R3, desc[UR6][R6.64+0x1fc] ;  /* 0x0001fc0606037980 */ /* 0x004ea2000c101900 */
[----:B------:R-:W-:Y:S01]  /*33050*/  LEA.HI R28, R203, 0x8, RZ, 0x19 ;  /* 0x00000008cb1c7811 */ /* 0x000fe200078fc8ff */
[----:B--2---:R-:W-:-:S05]  /*33060*/  FMUL.FTZ R29, R32, R3 ;  /* 0x00000003201d7220 */ /* 0x004fca0000410000 */
[----:B------:R2:W-:Y:S04]  /*33070*/  ST.E desc[UR4][R6.64+0x1fc], R29 ;  /* 0x0001fc1d06007985 */ /* 0x0005e8000c101904 */
[----:B------:R-:W3:Y:S01]  /*33080*/  LDL.64 R2, [R0+0x80] ;  /* 0x0000800000027983 */ /* 0x000ee20000100a00 */
[----:B------:R4:W-:Y:S06]  /*33090*/  BAR.SYNC.DEFER_BLOCKING R28, 0x100 ;  /* 0x0004001c0000751d */ /* 0x0009ec0000010000 */
[----:B------:R-:W5:Y:S04]  /*330a0*/  LDL.64 R26, [R0] ;  /* 0x00000000001a7983 */ /* 0x000f680000100a00 */
[----:B-1----:R-:W2:Y:S04]  /*330b0*/  LDL.64 R24, [R0+0x98] ;  /* 0x0000980000187983 */ /* 0x002ea80000100a00 */
[----:B0-----:R-:W4:Y:S04]  /*330c0*/  LDL.64 R8, [R0+0x88] ;  /* 0x0000880000087983 */ /* 0x001f280000100a00 */
[----:B---3--:R-:W3:Y:S04]  /*330d0*/  LD.E R31, desc[UR4][R2.64] ;  /* 0x00000004021f7980 */ /* 0x008ee8000c101900 */
[----:B-----5:R-:W5:Y:S04]  /*330e0*/  LD.E R221, desc[UR6][R26.64] ;  /* 0x000000061add7980 */ /* 0x020f68000c101900 */
[----:B--2---:R-:W5:Y:S04]  /*330f0*/  LD.E.64 R6, desc[UR4][R24.64] ;  /* 0x0000000418067980 */ /* 0x004f68000c101b00 */
        /* <DEDUP_REMOVED lines=13> */
[----:B-1----:R-:W4:Y:S04]  /*331d0*/  LD.E R27, desc[UR6][R2.64+0x1c] ;  /* 0x00001c06021b7980 */ /* 0x002f28000c101900 */
[----:B----4-:R1:W-:Y:S04]  /*331e0*/  ST.E desc[UR4][R2.64+0x1c], R27 ;  /* 0x00001c1b02007985 */ /* 0x0103e8000c101904 */
[----:B--2---:R-:W2:Y:S04]  /*331f0*/  LD.E R25, desc[UR6][R2.64+0x20] ;  /* 0x0000200602197980 */ /* 0x004ea8000c101900 */
[----:B--2---:R2:W-:Y:S04]  /*33200*/  ST.E desc[UR4][R2.64+0x20], R25 ;  /* 0x0000201902007985 */ /* 0x0045e8000c101904 */
[----:B0-----:R-:W4:Y:S04]  /*33210*/  LD.E R29, desc[UR6][R2.64+0x24] ;  /* 0x00002406021d7980 */ /* 0x001f28000c101900 */
[----:B----4-:R0:W-:Y:S04]  /*33220*/  ST.E desc[UR4][R2.64+0x24], R29 ;  /* 0x0000241d02007985 */ /* 0x0101e8000c101904 */
[----:B---3--:R-:W3:Y:S04]  /*33230*/  LD.E R31, desc[UR6][R2.64+0x28] ;  /* 0x00002806021f7980 */ /* 0x008ee8000c101900 */
        /* <DEDUP_REMOVED lines=230> */
[----:B----4-:R-:W-:Y:S04]  /*340a0*/  ST.E desc[UR4][R2.64+0x1f4], R29 ;  /* 0x0001f41d02007985 */ /* 0x010fe8000c101904 */
        /* <DEDUP_REMOVED lines=37> */
[----:B------:R-:W4:Y:S04]  /*34300*/  LD.E R24, desc[UR30][R2.64] ;  /* 0x0000001e02187980 */ /* 0x000f28000c101900 */
[----:B--2---:R-:W4:Y:S04]  /*34310*/  LD.E R25, desc[UR32][R2.64+0x4] ;  /* 0x0000042002197980 */ /* 0x004f28000c101900 */
[----:B------:R-:W4:Y:S04]  /*34320*/  LD.E R26, desc[UR34][R2.64+0x8] ;  /* 0x00000822021a7980 */ /* 0x000f28000c101900 */
[----:B0-----:R-:W4:Y:S04]  /*34330*/  LD.E R27, desc[UR46][R2.64+0xc] ;  /* 0x00000c2e021b7980 */ /* 0x001f28000c101900 */
        /* <DEDUP_REMOVED lines=123> */
[----:B------:R-:W4:Y:S01]  /*34af0*/  LD.E R151, desc[UR54][R2.64+0x1fc] ;  /* 0x0001fc3602977980 */ /* 0x000f22000c101900 */
[----:B-----5:R-:W-:Y:S01]  /*34b00*/  IMAD R6, R221, 0xc00, R6 ;  /* 0x00000c00dd067824 */ /* 0x020fe200078e0206 */
        /* <DEDUP_REMOVED lines=28> */
[----:B----4-:R-:W-:-:S06]  /*34cd0*/  WARPGROUP.ARRIVE ;  /* 0x00000000000079c5 */ /* 0x010fcc0000000000 */
        /* <DEDUP_REMOVED lines=23> */
[----:B------:R-:W-:Y:S02]  /*34e50*/  R2UR UR6, R4 ;  /* 0x00000000040672ca */ /* 0x000fe400000e0000 */
[----:B------:R-:W-:-:S09]  /*34e60*/  R2UR UR7, R5 ;  /* 0x00000000050772ca */ /* 0x000fd200000e0000 */
        /* <DEDUP_REMOVED lines=3857> */
[----:B------:R-:W-:-:S04]  /*43f80*/  R2UR UR7, R7 ;  /* 0x00000000070772ca */ /* 0x000fc800000e0000 */
[----:B------:R-:W-:Y:S02]  /*43f90*/  R2UR UR6, R6 ;  /* 0x00000000060672ca */ /* 0x000fe400000e0000 */
[----:B------:R-:W-:Y:S02]  /*43fa0*/  F2FP.F16.F32.PACK_AB R152, R187, R188 ;  /* 0x000000bcbb98723e */ /* 0x000fe400000000ff */
        /* <DEDUP_REMOVED lines=1175> */
.L_x_12799:
[----:B------:R-:W-:-:S04]  /*48920*/  IMAD.MOV.U32 R215, RZ, RZ, 0x0 ;  /* 0x00000000ffd77424 */ /* 0x000fc800078e00ff */
[----:B01----:R-:W-:Y:S05]  /*48930*/  RET.REL.NODEC R214 `(_ZN7cutlass13device_kernelIN5flash11enable_sm90INS1_16FlashAttnFwdSm90INS1_25CollectiveMainloopFwdSm90ILi2EN4cute5tupleIJNS5_1CILi1EEES8_S8_EEENS6_IJNS7_ILi128EEENS7_ILi96EEENS7_ILi64EEEEEELi256ENS_6half_tEfNS_4arch4Sm90ELb0ELb1ELb1ELb1ELb0ELb0ELb1ELb1ELb0ELb1ELb0ELb0EEENS1_21CollectiveEpilogueFwdINS6_IJSA_NS7_ILi256EEESB_EEES9_SE_SG_Li256ELb1ELb1ELb0ELb0EEENS1_36VarlenDynamicPersistentTileSchedulerILi128ELi96ELi256ELi128ELb0ELb1ELb1ELb1ELb0ELb1EEEEEEEEEvNT_6ParamsE) ;  /* 0xfffffb74d6b07950 */ /* 0x003fea0003c3ffff */
.L_x_12777:
[----:B0-----:R0:W1:Y:S02]  /*48940*/  SYNCS.PHASECHK.TRANS64.TRYWAIT P1, [R2+URZ], R3 ;  /* 0x00000003020075a7 */ /* 0x001064000802017f */
[----:B-1----:R-:W-:Y:S05]  /*48950*/  @!P1 NANOSLEEP.SYNCS 0x989680 ;  /* 0x009896800000995d */ /* 0x002fea0003900000 */
[----:B------:R-:W1:Y:S02]  /*48960*/  @!P1 SYNCS.PHASECHK.TRANS64 P1, [R2+URZ], R3 ;  /* 0x00000003020095a7 */ /* 0x000e64000802007f */
[----:B-1----:R-:W-:Y:S05]  /*48970*/  @!P1 BRA `(.L_x_12777) ;  /* 0xfffffffc00f09947 */ /* 0x002fea000383ffff */
[----:B------:R-:W-:Y:S05]  /*48980*/  BRA `(.L_x_12776) ;  /* 0xfffffe4400f47947 */ /* 0x000fea000383ffff */
.L_x_12784:
[----:B0-----:R0:W1:Y:S02]  /*48990*/  SYNCS.PHASECHK.TRANS64.TRYWAIT P1, [R8+URZ], R9 ;  /* 0x00000009080075a7 */ /* 0x001064000802017f */
[----:B-1----:R-:W-:Y:S05]  /*489a0*/  @!P1 NANOSLEEP.SYNCS 0x989680 ;  /* 0x009896800000995d */ /* 0x002fea0003900000 */
[----:B------:R-:W1:Y:S02]  /*489b0*/  @!P1 SYNCS.PHASECHK.TRANS64 P1, [R8+URZ], R9 ;  /* 0x00000009080095a7 */ /* 0x000e64000802007f */
[----:B-1----:R-:W-:Y:S05]  /*489c0*/  @!P1 BRA `(.L_x_12784) ;  /* 0xfffffffc00f09947 */ /* 0x002fea000383ffff */
[----:B------:R-:W-:Y:S05]  /*489d0*/  BRA `(.L_x_12783) ;  /* 0xfffffe4c00c87947 */ /* 0x000fea000383ffff */
.L_x_12800:
        /* <DEDUP_REMOVED lines=10> */
.L_x_15316:


//--------------------- .text._ZN7cutlass13device_kernelIN5flash11enable_sm90INS1_16FlashAttnFwdSm90INS1_25CollectiveMainloopFwdSm90ILi2EN4cute5tupleIJNS5_1CILi1EEES8_S8_EEENS6_IJNS7_ILi128EEENS7_ILi96EEENS7_ILi64EEEEEELi256ENS_6half_tEfNS_4arch4Sm90ELb0ELb1ELb1ELb1ELb0ELb1ELb1ELb1ELb0ELb1ELb0ELb0EEENS1_21CollectiveEpilogueFwdINS6_IJSA_NS7_ILi256EEESB_EEES9_SE_SG_Li256ELb1ELb1ELb0ELb0EEENS1_36VarlenDynamicPersistentTileSchedulerILi128ELi96ELi256ELi128ELb0ELb1ELb1ELb1ELb0ELb1EEEEEEEEEvNT_6ParamsE --------------------------
	.section	.text._ZN7cutlass13device_kernelIN5flash11enable_sm90INS1_16FlashAttnFwdSm90INS1_25CollectiveMainloopFwdSm90ILi2EN4cute5tupleIJNS5_1CILi1EEES8_S8_EEENS6_IJNS7_ILi128EEENS7_ILi96EEENS7_ILi64EEEEEELi256ENS_6half_tEfNS_4arch4Sm90ELb0ELb1ELb1ELb1ELb0ELb1ELb1ELb1ELb0ELb1ELb0ELb0EEENS1_21CollectiveEpilogueFwdINS6_IJSA_NS7_ILi256EEESB_EEES9_SE_SG_Li256ELb1ELb1ELb0ELb0EEENS1_36VarlenDynamicPersistentTileSchedulerILi128ELi96ELi256ELi128ELb0ELb1ELb1ELb1ELb0ELb1EEEEEEEEEvNT_6ParamsE,"ax",@progbits
	.align	128
.text._ZN7cutlass13device_kernelIN5flash11enable_sm90INS1_16FlashAttnFwdSm90INS1_25CollectiveMainloopFwdSm90ILi2EN4cute5tupleIJNS5_1CILi1EEES8_S8_EEENS6_IJNS7_ILi128EEENS7_ILi96EEENS7_ILi64EEEEEELi256ENS_6half_tEfNS_4arch4Sm90ELb0ELb1ELb1ELb1ELb0ELb1ELb1ELb1ELb0ELb1ELb0ELb0EEENS1_21CollectiveEpilogueFwdINS6_IJSA_NS7_ILi256EEESB_EEES9_SE_SG_Li256ELb1ELb1ELb0ELb0EEENS1_36VarlenDynamicPersistentTileSchedulerILi128ELi96ELi256ELi128ELb0ELb1ELb1ELb1ELb0ELb1EEEEEEEEEvNT_6ParamsE:
        .type           _ZN7cutlass13device_kernelIN5flash11enable_sm90INS1_16FlashAttnFwdSm90INS1_25CollectiveMainloopFwdSm90ILi2EN4cute5tupleIJNS5_1CILi1EEES8_S8_EEENS6_IJNS7_ILi128EEENS7_ILi96EEENS7_ILi64EEEEEELi256ENS_6half_tEfNS_4arch4Sm90ELb0ELb1ELb1ELb1ELb0ELb1ELb1ELb1ELb0ELb1ELb0ELb0EEENS1_21CollectiveEpilogueFwdINS6_IJSA_NS7_ILi256EEESB_EEES9_SE_SG_Li256ELb1ELb1ELb0ELb0EEENS1_36VarlenDynamicPersistentTileSchedulerILi128ELi96ELi256ELi128ELb0ELb1ELb1ELb1ELb0ELb1EEEEEEEEEvNT_6ParamsE,@function
        .size           _ZN7cutlass13device_kernelIN5flash11enable_sm90INS1_16FlashAttnFwdSm90INS1_25CollectiveMainloopFwdSm90ILi2EN4cute5tupleIJNS5_1CILi1EEES8_S8_EEENS6_IJNS7_ILi128EEENS7_ILi96EEENS7_ILi64EEEEEELi256ENS_6half_tEfNS_4arch4Sm90ELb0ELb1ELb1ELb1ELb0ELb1ELb1ELb1ELb0ELb1ELb0ELb0EEENS1_21CollectiveEpilogueFwdINS6_IJSA_NS7_ILi256EEESB_EEES9_SE_SG_Li256ELb1ELb1ELb0ELb0EEENS1_36VarlenDynamicPersistentTileSchedulerILi128ELi96ELi256ELi128ELb0ELb1ELb1ELb1ELb0ELb1EEEEEEEEEvNT_6ParamsE,(.L_x_15318 - _ZN7cutlass13device_kernelIN5flash11enable_sm90INS1_16FlashAttnFwdSm90INS1_25CollectiveMainloopFwdSm90ILi2EN4cute5tupleIJNS5_1CILi1EEES8_S8_EEENS6_IJNS7_ILi128EEENS7_ILi96EEENS7_ILi64EEEEEELi256ENS_6half_tEfNS_4arch4Sm90ELb0ELb1ELb1ELb1ELb0ELb1ELb1ELb1ELb0ELb1ELb0ELb0EEENS1_21CollectiveEpilogueFwdINS6_IJSA_NS7_ILi256EEESB_EEES9_SE_SG_Li256ELb1ELb1ELb0ELb0EEENS1_36VarlenDynamicPersistentTileSchedulerILi128ELi96ELi256ELi128ELb0ELb1ELb1ELb1ELb0ELb1EEEEEEEEEvNT_6ParamsE)
        .other          _ZN7cutlass13device_kernelIN5flash11enable_sm90INS1_16FlashAttnFwdSm90INS1_25CollectiveMainloopFwdSm90ILi2EN4cute5tupleIJNS5_1CILi1EEES8_S8_EEENS6_IJNS7_ILi128EEENS7_ILi96EEENS7_ILi64EEEEEELi256ENS_6half_tEfNS_4arch4Sm90ELb0ELb1ELb1ELb1ELb0ELb1ELb1ELb1ELb0ELb1ELb0ELb0EEENS1_21CollectiveEpilogueFwdINS6_IJSA_NS7_ILi256EEESB_EEES9_SE_SG_Li256ELb1ELb1ELb0ELb0EEENS1_36VarlenDynamicPersistentTileSchedulerILi128ELi96ELi256ELi128ELb0ELb1ELb1ELb1ELb0ELb1EEEEEEEEEvNT_6ParamsE,@"STO_CUDA_ENTRY STV_DEFAULT"
_ZN7cutlass13device_kernelIN5flash11enable_sm90INS1_16FlashAttnFwdSm90INS1_25CollectiveMainloopFwdSm90ILi2EN4cute5tupleIJNS5_1CILi1EEES8_S8_EEENS6_IJNS7_ILi128EEENS7_ILi96EEENS7_ILi64EEEEEELi256ENS_6half_tEfNS_4arch4Sm90ELb0ELb1ELb1ELb1ELb0ELb1ELb1ELb1ELb0ELb1ELb0ELb0EEENS1_21CollectiveEpilogueFwdINS6_IJSA_NS7_ILi256EEESB_EEES9_SE_SG_Li256ELb1ELb1ELb0ELb0EEENS1_36VarlenDynamicPersistentTileSchedulerILi128ELi96ELi256ELi128ELb0ELb1ELb1ELb1ELb0ELb1EEEEEEEEEvNT_6ParamsE:
        /* <DEDUP_REMOVED lines=29> */
.L_x_12802:
[----:B------:R-:W-:Y:S05]  /*01d0*/  BSYNC B0 ;  /* 0x0000000000007941 */ /* 0x000fea0003800000 */
.L_x_12801:
        /* <DEDUP_REMOVED lines=43> */
.L_x_12803:
        /* <DEDUP_REMOVED lines=22> */
.L_x_12804:
        /* <DEDUP_REMOVED lines=18> */
.L_x_12805:
        /* <DEDUP_REMOVED lines=22> */
.L_x_12806:
        /* <DEDUP_REMOVED lines=22> */
.L_x_12807:
        /* <DEDUP_REMOVED lines=10> */
.L_x_12810:
[----:B------:R-:W-:-:S08]  /*0a70*/  NOP ;  /* 0x0000000000007918 */ /* 0x000fd00000000000 */
[----:B------:R-:W0:Y:S02]  /*0a80*/  USETMAXREG.TRY_ALLOC.CTAPOOL UP0, 0xf0 ;  /* 0x000000f0000079c8 */ /* 0x000e240008000600 */
[----:B0-----:R-:W-:-:S13]  /*0a90*/  PLOP3.LUT P0, PT, PT, PT, UP0, 0x80, 0x0 ;  /* 0x000000000000781c */ /* 0x001fda0003f0f008 */
[----:B------:R-:W-:Y:S05]  /*0aa0*/  @!P0 BRA `(.L_x_12810) ;  /* 0xfffffffc00f08947 */ /* 0x000fea000383ffff */
[----:B------:R-:W2:Y:S01]  /*0ab0*/  LDL.LU R2, [R1+0x49c] ;  /* 0x00049c0001027983 */ /* 0x000ea20000300800 */
[----:B------:R-:W0:Y:S01]  /*0ac0*/  S2UR UR5, SR_CgaCtaId ;  /* 0x00000000000579c3 */ /* 0x000e220000008800 */
[----:B------:R-:W-:Y:S01]  /*0ad0*/  UMOV UR4, 0x400 ;  /* 0x0000040000047882 */ /* 0x000fe20000000000 */
[----:B------:R-:W-:Y:S01]  /*0ae0*/  UIADD3 UR39, UP0, UR37, 0x218, URZ ;  /* 0x0000021825277890 */ /* 0x000fe2000ff1e03f */
[----:B------:R-:W1:Y:S01]  /*0af0*/  S2R R0, SR_TID.X ;  /* 0x0000000000007919 */ /* 0x000e620000002100 */
[----:B------:R-:W-:Y:S02]  /*0b00*/  UIADD3 UR46, UP1, UR37, 0x224, URZ ;  /* 0x00000224252e7890 */ /* 0x000fe4000ff3e03f */
[----:B------:R-:W-:Y:S01]  /*0b10*/  UIADD3.X UR47, URZ, UR36, URZ, UP0, !UPT ;  /* 0x000000243f2f7290 */ /* 0x000fe200087fe43f */
[----:B------:R-:W-:Y:S01]  /*0b20*/  STL.64 [R1+0x218], RZ ;  /* 0x000218ff01007387 */ /* 0x000fe20000100a00 */
[----:B------:R-:W-:-:S03]  /*0b30*/  UIADD3.X UR48, URZ, UR36, URZ, UP1, !UPT ;  /* 0x000000243f307290 */ /* 0x000fc60008ffe43f */
[----:B------:R-:W-:Y:S04]  /*0b40*/  STL [R1+0x220], RZ ;  /* 0x000220ff01007387 */ /* 0x000fe80000100800 */
[----:B------:R-:W-:Y:S01]  /*0b50*/  STL [R1+0x224], RZ ;  /* 0x000224ff01007387 */ /* 0x000fe20000100800 */
[----:B0-----:R-:W-:-:S06]  /*0b60*/  ULEA UR4, UR5, UR4, 0x18 ;  /* 0x0000000405047291 */ /* 0x001fcc000f8ec03f */
[----:B------:R-:W-:Y:S01]  /*0b70*/  IMAD.U32 R144, RZ, RZ, UR4 ;  /* 0x00000004ff907e24 */ /* 0x000fe2000f8e00ff */
[----:B------:R-:W-:Y:S06]  /*0b80*/  BAR.ARV 0x8, 0x180 ;  /* 0x0206000000007b1d */ /* 0x000fec0000002000 */
[----:B-1----:R-:W-:Y:S01]  /*0b90*/  SHF.R.U32.HI R11, RZ, 0x7, R0 ;  /* 0x00000007ff0b7819 */ /* 0x002fe20000011600 */
[----:B------:R-:W-:-:S03]  /*0ba0*/  ULDC UR4, c[0x0][0xd3c] ;  /* 0x00034f0000047ab9 */ /* 0x000fc60000000800 */
[----:B------:R-:W-:-:S13]  /*0bb0*/  ISETP.NE.AND P0, PT, R11, 0x1, PT ;  /* 0x000000010b00780c */ /* 0x000fda0003f05270 */
[----:B------:R-:W-:Y:S08]  /*0bc0*/  @!P0 BAR.ARV 0x9, 0x100 ;  /* 0x0244000000008b1d */ /* 0x000ff00000002000 */
[----:B------:R-:W-:Y:S06]  /*0bd0*/  BAR.SYNC.DEFER_BLOCKING 0x5, 0x180 ;  /* 0x0146000000007b1d */ /* 0x000fec0000010000 */
[----:B------:R-:W0:Y:S02]  /*0be0*/  LDS.128 R120, [R144+0x324d0] ;  /* 0x0324d00090787984 */ /* 0x000e240000000c00 */
[----:B------:R-:W-:Y:S06]  /*0bf0*/  BAR.ARV 0x4, 0x180 ;  /* 0x0106000000007b1d */ /* 0x000fec0000002000 */
[----:B--2---:R-:W-:-:S04]  /*0c00*/  LOP3.LUT R2, R2, 0xffefffff, RZ, 0xc0, !PT ;  /* 0xffefffff02027812 */ /* 0x004fc800078ec0ff */
[----:B------:R-:W-:Y:S02]  /*0c10*/  @P0 LOP3.LUT R2, R2, 0x100000, RZ, 0xfc, !PT ;  /* 0x0010000002020812 */ /* 0x000fe400078efcff */
[----:B0-----:R-:W-:-:S03]  /*0c20*/  ISETP.GE.AND P0, PT, R123, UR4, PT ;  /* 0x000000047b007c0c */ /* 0x001fc6000bf06270 */
[----:B------:R0:W-:Y:S10]  /*0c30*/  STL [R1+0x49c], R2 ;  /* 0x00049c0201007387 */ /* 0x0001f40000100800 */
[----:B0-----:R-:W-:Y:S05]  /*0c40*/  @P0 BRA `(.L_x_12811) ;  /* 0x0000036800580947 */ /* 0x001fea0003800000 */
[----:B------:R-:W-:Y:S01]  /*0c50*/  VIADD R201, R0, 0xffffff80 ;  /* 0xffffff8000c97836 */ /* 0x000fe20000000000 */
[C---:B------:R-:W-:Y:S01]  /*0c60*/  IADD3 R188, -R11.reuse, 0xb, RZ ;  /* 0x0000000b0bbc7810 */ /* 0x040fe20007ffe1ff */
[----:B------:R-:W-:Y:S02]  /*0c70*/  VIADD R180, R11, 0x8 ;  /* 0x000000080bb47836 */ /* 0x000fe40000000000 */
[----:B------:R-:W-:Y:S01]  /*0c80*/  IMAD.MOV.U32 R152, RZ, RZ, RZ ;  /* 0x000000ffff987224 */ /* 0x000fe200078e00ff */
[----:B------:R-:W-:Y:S01]  /*0c90*/  SHF.R.S32.HI R0, RZ, 0x1f, R201 ;  /* 0x0000001fff007819 */ /* 0x000fe200000114c9 */
[----:B------:R-:W-:-:S03]  /*0ca0*/  IMAD.MOV.U32 R157, RZ, RZ, RZ ;  /* 0x000000ffff9d7224 */ /* 0x000fc600078e00ff */
[CC--:B------:R-:W-:Y:S02]  /*0cb0*/  LEA.HI R2, R0.reuse, R201.reuse, RZ, 0x7 ;  /* 0x000000c900027211 */ /* 0x0c0fe400078f38ff */
[-C--:B------:R-:W-:Y:S02]  /*0cc0*/  LEA.HI R7, R0, R201.reuse, RZ, 0x4 ;  /* 0x000000c900077211 */ /* 0x080fe400078f20ff */
[----:B------:R-:W-:Y:S02]  /*0cd0*/  LOP3.LUT R226, R2, 0xffffff80, RZ, 0xc0, !PT ;  /* 0xffffff8002e27812 */ /* 0x000fe400078ec0ff */
[----:B------:R-:W-:Y:S02]  /*0ce0*/  SHF.R.S32.HI R233, RZ, 0x7, R2 ;  /* 0x00000007ffe97819 */ /* 0x000fe40000011402 */
[----:B------:R-:W-:Y:S01]  /*0cf0*/  LEA.HI R9, R0, R201, RZ, 0x5 ;  /* 0x000000c900097211 */ /* 0x000fe200078f28ff */
[----:B------:R-:W-:Y:S01]  /*0d00*/  IMAD.IADD R226, R201, 0x1, -R226 ;  /* 0x00000001c9e27824 */ /* 0x000fe200078e0ae2 */
[----:B------:R-:W-:-:S02]  /*0d10*/  LEA.HI R2, R2, R233, RZ, 0x1 ;  /* 0x000000e902027211 */ /* 0x000fc400078f08ff */
[----:B------:R-:W-:Y:S02]  /*0d20*/  SHF.R.S32.HI R10, RZ, 0x4, R7 ;  /* 0x00000004ff0a7819 */ /* 0x000fe40000011407 */
        /* <DEDUP_REMOVED lines=9> */
[C---:B------:R-:W-:Y:S02]  /*0dc0*/  LOP3.LUT R8, R7.reuse, 0x3fffff0, RZ, 0xc0, !PT ;  /* 0x03fffff007087812 */ /* 0x040fe400078ec0ff */
[----:B------:R-:W-:Y:S02]  /*0dd0*/  LOP3.LUT R6, R6, 0xfffffff8, RZ, 0xc0, !PT ;  /* 0xfffffff806067812 */ /* 0x000fe400078ec0ff */
[----:B------:R-:W-:Y:S01]  /*0de0*/  LEA.HI R7, R7, R10, RZ, 0x1 ;  /* 0x0000000a07077211 */ /* 0x000fe200078f08ff */
[----:B------:R-:W-:Y:S01]  /*0df0*/  IMAD.IADD R8, R201, 0x1, -R8 ;  /* 0x00000001c9087824 */ /* 0x000fe200078e0a08 */
[----:B------:R-:W-:Y:S01]  /*0e00*/  SHF.R.S32.HI R9, RZ, 0x5, R9 ;  /* 0x00000005ff097819 */ /* 0x000fe20000011409 */
[----:B------:R-:W-:Y:S01]  /*0e10*/  IMAD.IADD R6, R5, 0x1, -R6 ;  /* 0x0000000105067824 */ /* 0x000fe200078e0a06 */
[----:B------:R-:W-:-:S03]  /*0e20*/  LOP3.LUT R7, R7, 0x1ffffffe, RZ, 0xc0, !PT ;  /* 0x1ffffffe07077812 */ /* 0x000fc600078ec0ff */
[----:B------:R-:W-:Y:S02]  /*0e30*/  IMAD R3, R3, 0x10, R6 ;  /* 0x0000001003037824 */ /* 0x000fe400078e0206 */
[----:B------:R-:W-:Y:S02]  /*0e40*/  IMAD.IADD R7, R10, 0x1, -R7 ;  /* 0x000000010a077824 */ /* 0x000fe400078e0a07 */
[----:B------:R-:W-:Y:S01]  /*0e50*/  IMAD R192, R2, 0x40, R3 ;  /* 0x0000004002c07824 */ /* 0x000fe200078e0203 */
[CC--:B------:R-:W-:Y:S01]  /*0e60*/  LEA.HI R2, R0.reuse, R201.reuse, RZ, 0x2 ;  /* 0x000000c900027211 */ /* 0x0c0fe200078f10ff */
[C---:B------:R-:W-:Y:S01]  /*0e70*/  IMAD R8, R9.reuse, 0x10, R8 ;  /* 0x0000001009087824 */ /* 0x040fe200078e0208 */
[----:B------:R-:W-:Y:S01]  /*0e80*/  LEA.HI R3, R0, R201, RZ, 0x3 ;  /* 0x000000c900037211 */ /* 0x000fe200078f18ff */
[----:B------:R-:W-:Y:S01]  /*0e90*/  IMAD.SHL.U32 R167, R9, 0x200, RZ ;  /* 0x0000020009a77824 */ /* 0x000fe200078e00ff */
[----:B------:R-:W-:Y:S01]  /*0ea0*/  LOP3.LUT R0, R2, 0xfffffffc, RZ, 0xc0, !PT ;  /* 0xfffffffc02007812 */ /* 0x000fe200078ec0ff */
[----:B------:R-:W-:Y:S01]  /*0eb0*/  IMAD R8, R8, 0x8, R7 ;  /* 0x0000000808087824 */ /* 0x000fe200078e0207 */
[----:B------:R-:W-:-:S02]  /*0ec0*/  SHF.R.S32.HI R153, RZ, 0x2, R2 ;  /* 0x00000002ff997819 */ /* 0x000fc40000011402 */
[----:B------:R-:W-:Y:S01]  /*0ed0*/  SHF.R.S32.HI R2, RZ, 0x1f, R2 ;  /* 0x0000001fff027819 */ /* 0x000fe20000011402 */
[----:B------:R-:W-:Y:S01]  /*0ee0*/  IMAD.IADD R221, R201, 0x1, -R0 ;  /* 0x00000001c9dd7824 */ /* 0x000fe200078e0a00 */
[----:B------:R-:W-:Y:S01]  /*0ef0*/  LOP3.LUT R6, R3, 0xfffffff8, RZ, 0xc0, !PT ;  /* 0xfffffff803067812 */ /* 0x000fe200078ec0ff */
[----:B------:R-:W-:Y:S01]  /*0f00*/  VIADD R156, R153, 0x40 ;  /* 0x00000040999c7836 */ /* 0x000fe20000000000 */
[----:B------:R-:W-:Y:S01]  /*0f10*/  LEA.HI R2, R2, R153, RZ, 0x3 ;  /* 0x0000009902027211 */ /* 0x000fe200078f18ff */
[----:B------:R-:W-:Y:S01]  /*0f20*/  IMAD.SHL.U32 R22, R221, 0x8, RZ ;  /* 0x00000008dd167824 */ /* 0x000fe200078e00ff */
[----:B------:R-:W-:Y:S01]  /*0f30*/  SHF.R.S32.HI R210, RZ, 0x3, R3 ;  /* 0x00000003ffd27819 */ /* 0x000fe20000011403 */
[----:B------:R-:W-:Y:S01]  /*0f40*/  IMAD.IADD R3, R201, 0x1, -R6 ;  /* 0x00000001c9037824 */ /* 0x000fe200078e0a06 */
[----:B------:R-:W-:Y:S01]  /*0f50*/  LOP3.LUT R2, R2, 0xfffffff8, RZ, 0xc0, !PT ;  /* 0xfffffff802027812 */ /* 0x000fe200078ec0ff */
[----:B------:R-:W-:Y:S01]  /*0f60*/  IMAD.SHL.U32 R172, R156, 0x40, RZ ;  /* 0x000000409cac7824 */ /* 0x000fe200078e00ff */
[----:B------:R-:W-:Y:S01]  /*0f70*/  LEA.HI R0, R221, R221, RZ, 0x1 ;  /* 0x000000dddd007211 */ /* 0x000fe200078f08ff */
[C---:B------:R-:W-:Y:S01]  /*0f80*/  IMAD.SHL.U32 R160, R3.reuse, 0x8, RZ ;  /* 0x0000000803a07824 */ /* 0x040fe200078e00ff */
[----:B------:R-:W-:Y:S01]  /*0f90*/  SHF.R.S32.HI R164, RZ, 0x1f, R153 ;  /* 0x0000001fffa47819 */ /* 0x000fe20000011499 */
[----:B------:R-:W-:Y:S01]  /*0fa0*/  IMAD R220, R3, 0x20, R210 ;  /* 0x0000002003dc7824 */ /* 0x000fe200078e02d2 */
[----:B------:R-:W-:Y:S01]  /*0fb0*/  SHF.R.S32.HI R3, RZ, 0x1f, R156 ;  /* 0x0000001fff037819 */ /* 0x000fe2000001149c */
[----:B------:R-:W-:Y:S01]  /*0fc0*/  IMAD.IADD R223, R153, 0x1, -R2 ;  /* 0x0000000199df7824 */ /* 0x000fe200078e0a02 */
[----:B------:R-:W-:Y:S01]  /*0fd0*/  LOP3.LUT R0, R0, 0x1ffffffe, RZ, 0xc0, !PT ;  /* 0x1ffffffe00007812 */ /* 0x000fe200078ec0ff */
[----:B------:R-:W-:Y:S01]  /*0fe0*/  IMAD.SHL.U32 R154, R221, 0x4, RZ ;  /* 0x00000004dd9a7824 */ /* 0x000fe200078e00ff */
[----:B------:R-:W-:Y:S01]  /*0ff0*/  LEA.HI R2, R3, R156, RZ, 0x3 ;  /* 0x0000009c03027211 */ /* 0x000fe200078f18ff */
[----:B------:R-:W-:Y:S01]  /*1000*/  IMAD.SHL.U32 R166, R223, 0x40, RZ ;  /* 0x00000040dfa67824 */ /* 0x000fe200078e00ff */
[----:B------:R-:W-:Y:S01]  /*1010*/  LOP3.LUT R172, R172, 0x1c0, RZ, 0xc0, !PT ;  /* 0x000001c0acac7812 */ /* 0x000fe200078ec0ff */
[----:B------:R-:W-:Y:S01]  /*1020*/  IMAD.IADD R5, R221, 0x1, -R0 ;  /* 0x00000001dd057824 */ /* 0x000fe200078e0a00 */
[----:B------:R-:W-:Y:S01]  /*1030*/  LOP3.LUT R3, R4, 0x7ffffffc, RZ, 0xc0, !PT ;  /* 0x7ffffffc04037812 */ /* 0x000fe200078ec0ff */
[----:B------:R-:W-:Y:S01]  /*1040*/  IMAD.SHL.U32 R2, R2, 0x40, RZ ;  /* 0x0000004002027824 */ /* 0x000fe200078e00ff */
[----:B------:R-:W-:Y:S01]  /*1050*/  LOP3.LUT R166, R166, 0x1c0, RZ, 0xc0, !PT ;  /* 0x000001c0a6a67812 */ /* 0x000fe200078ec0ff */
[----:B------:R-:W-:Y:S01]  /*1060*/  VIADD R158, R154, 0x10 ;  /* 0x000000109a9e7836 */ /* 0x000fe20000000000 */
[----:B------:R-:W-:Y:S01]  /*1070*/  SHF.R.U32.HI R174, RZ, 0x3, R172 ;  /* 0x00000003ffae7819 */ /* 0x000fe200000116ac */
[----:B------:R-:W-:Y:S01]  /*1080*/  VIADD R162, R160, 0x40 ;  /* 0x00000040a0a27836 */ /* 0x000fe20000000000 */
[--C-:B------:R-:W-:Y:S01]  /*1090*/  LOP3.LUT R4, R172, 0x38, R22.reuse, 0xf8, !PT ;  /* 0x00000038ac047812 */ /* 0x100fe200078ef816 */
[----:B------:R-:W-:Y:S01]  /*10a0*/  VIADD R161, R160, 0x80 ;  /* 0x00000080a0a17836 */ /* 0x000fe20000000000 */
[----:B------:R-:W-:Y:S01]  /*10b0*/  LOP3.LUT R175, R2, 0xfffffe00, RZ, 0xc0, !PT ;  /* 0xfffffe0002af7812 */ /* 0x000fe200078ec0ff */
[----:B------:R-:W-:Y:S01]  /*10c0*/  VIADD R163, R160, 0xc0 ;  /* 0x000000c0a0a37836 */ /* 0x000fe20000000000 */
[----:B------:R-:W-:Y:S01]  /*10d0*/  LOP3.LUT R0, R166, 0x18, R22, 0xf8, !PT ;  /* 0x00000018a6007812 */ /* 0x000fe200078ef816 */
[----:B------:R-:W-:Y:S01]  /*10e0*/  IMAD.IADD R3, R226, 0x1, -R3 ;  /* 0x00000001e2037824 */ /* 0x000fe200078e0a03 */
[----:B------:R-:W-:Y:S01]  /*10f0*/  SHF.R.U32.HI R173, RZ, 0x3, R166 ;  /* 0x00000003ffad7819 */ /* 0x000fe200000116a6 */
[----:B------:R-:W-:Y:S01]  /*1100*/  IMAD.SHL.U32 R235, R8, 0x8, RZ ;  /* 0x0000000808eb7824 */ /* 0x000fe200078e00ff */
[----:B------:R-:W-:Y:S01]  /*1110*/  LOP3.LUT R7, R175, R4, R174, 0xf6, !PT ;  /* 0x00000004af077212 */ /* 0x000fe200078ef6ae */
[----:B------:R-:W-:Y:S01]  /*1120*/  IMAD.SHL.U32 R193, R3, 0x2, RZ ;  /* 0x0000000203c17824 */ /* 0x000fe200078e00ff */
[----:B------:R-:W-:Y:S01]  /*1130*/  LOP3.LUT R227, R0, R173, RZ, 0x3c, !PT ;  /* 0x000000ad00e37212 */ /* 0x000fe200078e3cff */
[----:B------:R-:W-:Y:S01]  /*1140*/  IMAD R234, R5, 0x8, R192 ;  /* 0x0000000805ea7824 */ /* 0x000fe200078e02c0 */
[----:B------:R-:W-:Y:S01]  /*1150*/  SHF.R.S32.HI R176, RZ, 0x1f, R156 ;  /* 0x0000001fffb07819 */ /* 0x000fe2000001149c */
[----:B------:R-:W-:Y:S01]  /*1160*/  IMAD R224, R7, 0x2, R144 ;  /* 0x0000000207e07824 */ /* 0x000fe200078e0290 */
[----:B------:R-:W-:-:S02]  /*1170*/  SHF.R.S32.HI R23, RZ, 0x1f, R22 ;  /* 0x0000001fff177819 */ /* 0x000fc40000011416 */
[----:B------:R-:W-:Y:S02]  /*1180*/  SHF.R.S32.HI R184, RZ, 0x1f, R160 ;  /* 0x0000001fffb87819 */ /* 0x000fe400000114a0 */
[----:B------:R-:W-:Y:S02]  /*1190*/  SHF.R.S32.HI R222, RZ, 0x1f, R158 ;  /* 0x0000001fffde7819 */ /* 0x000fe4000001149e */
[----:B------:R-:W-:Y:S02]  /*11a0*/  SHF.R.S32.HI R183, RZ, 0x1f, R162 ;  /* 0x0000001fffb77819 */ /* 0x000fe400000114a2 */
[----:B------:R-:W-:Y:S02]  /*11b0*/  SHF.R.S32.HI R182, RZ, 0x1f, R161 ;  /* 0x0000001fffb67819 */ /* 0x000fe400000114a1 */
[----:B------:R-:W-:Y:S02]  /*11c0*/  SHF.R.S32.HI R181, RZ, 0x1f, R163 ;  /* 0x0000001fffb57819 */ /* 0x000fe400000114a3 */
[----:B------:R-:W-:-:S07]  /*11d0*/  LOP3.LUT R159, R227, R167, RZ, 0xfc, !PT ;  /* 0x000000a7e39f7212 */ /* 0x000fce00078efcff */
.L_x_13026:
        /* <DEDUP_REMOVED lines=12> */
[----:B------:R-:W1:Y:S01]  /*12a0*/  @P1 LDC.64 R2, c[0x0][0xb20] ;  /* 0x0002c800ff021b82 */ /* 0x000e620000000a00 */
[----:B------:R-:W-:Y:S01]  /*12b0*/  ISETP.NE.AND.EX P0, PT, RZ, UR5, PT, P0 ;  /* 0x00000005ff007c0c */ /* 0x000fe2000bf05300 */
[----:B0--3--:R-:W-:-:S06]  /*12c0*/  IMAD.WIDE R8, R123, 0x4, R4 ;  /* 0x000000047b087825 */ /* 0x009fcc00078e0204 */
        /* <DEDUP_REMOVED lines=28> */
.L_x_12812:
        /* <DEDUP_REMOVED lines=10> */
.L_x_12813:
[----:B------:R-:W-:Y:S05]  /*1530*/  @!P0 BRA `(.L_x_12814) ;  /* 0x00000000000c8947 */ /* 0x000fea0003800000 */
[----:B------:R-:W2:Y:S04]  /*1540*/  LDG.E R3, desc[UR42][R8.64] ;  /* 0x0000002a08037981 */ /* 0x000ea8000c1e1900 */
[----:B------:R-:W2:Y:S02]  /*1550*/  LDG.E R28, desc[UR42][R8.64+0x4] ;  /* 0x0000042a081c7981 */ /* 0x000ea4000c1e1900 */
[----:B--2---:R-:W-:-:S07]  /*1560*/  IMAD.IADD R28, R28, 0x1, -R3 ;  /* 0x000000011c1c7824 */ /* 0x004fce00078e0a03 */
.L_x_12814:
[----:B------:R-:W-:Y:S01]  /*1570*/  ULDC.64 UR4, c[0x0][0xb08] ;  /* 0x0002c20000047ab9 */ /* 0x000fe20000000a00 */
[----:B------:R-:W1:Y:S01]  /*1580*/  LDC R8, c[0x0][0x448] ;  /* 0x00011200ff087b82 */ /* 0x000e620000000800 */
[----:B------:R-:W-:-:S04]  /*1590*/  ISETP.NE.U32.AND P0, PT, RZ, UR4, PT ;  /* 0x00000004ff007c0c */ /* 0x000fc8000bf05070 */
[----:B------:R-:W-:Y:S01]  /*15a0*/  ISETP.NE.AND.EX P0, PT, RZ, UR5, PT, P0 ;  /* 0x00000005ff007c0c */ /* 0x000fe2000bf05300 */
[----:B------:R-:W-:Y:S02]  /*15b0*/  ULDC.64 UR4, c[0x0][0xb28] ;  /* 0x0002ca0000047ab9 */ /* 0x000fe40000000a00 */
[----:B------:R-:W-:Y:S01]  /*15c0*/  ISETP.NE.U32.AND P1, PT, RZ, UR4, PT ;  /* 0x00000004ff007c0c */ /* 0x000fe2000bf25070 */
[----:B------:R-:W2:Y:S03]  /*15d0*/  LDC.64 R12, c[0x0][0xad8] ;  /* 0x0002b600ff0c7b82 */ /* 0x000ea60000000a00 */
[----:B------:R-:W-:-:S06]  /*15e0*/  ISETP.NE.AND.EX P1, PT, RZ, UR5, PT, P1 ;  /* 0x00000005ff007c0c */ /* 0x000fcc000bf25310 */
[----:B------:R-:W3:Y:S08]  /*15f0*/  @P0 LDC.64 R4, c[0x0][0xb08] ;  /* 0x0002c200ff040b82 */ /* 0x000ef00000000a00 */
[----:B------:R-:W4:Y:S01]  /*1600*/  @P1 LDC.64 R6, c[0x0][0xb28] ;  /* 0x0002ca00ff061b82 */ /* 0x000f220000000a00 */
[----:B---3--:R-:W-:-:S05]  /*1610*/  @P0 IMAD.WIDE R4, R123, 0x4, R4 ;  /* 0x000000047b040825 */ /* 0x008fca00078e0204 */
[----:B------:R-:W3:Y:S04]  /*1620*/  @P0 LDG.E R0, desc[UR42][R4.64] ;  /* 0x0000002a04000981 */ /* 0x000ee8000c1e1900 */
[----:B0-----:R-:W3:Y:S01]  /*1630*/  @P0 LDG.E R3, desc[UR42][R4.64+0x4] ;  /* 0x0000042a04030981 */ /* 0x001ee2000c1e1900 */
[----:B-----5:R-:W-:Y:S01]  /*1640*/  MOV R2, R28 ;  /* 0x0000001c00027202 */ /* 0x020fe20000000f00 */
[----:B----4-:R-:W-:-:S05]  /*1650*/  @P1 IMAD.WIDE R6, R123, 0x4, R6 ;  /* 0x000000047b061825 */ /* 0x010fca00078e0206 */
[----:B------:R0:W5:Y:S01]  /*1660*/  @P1 LDG.E R2, desc[UR42][R6.64] ;  /* 0x0000002a06021981 */ /* 0x000162000c1e1900 */
[----:B-1----:R-:W-:Y:S01]  /*1670*/  ISETP.NE.AND P1, PT, R8, 0x1, PT ;  /* 0x000000010800780c */ /* 0x002fe20003f25270 */
[----:B------:R-:W-:Y:S01]  /*1680*/  IMAD.SHL.U32 R177, R121, 0x80, RZ ;  /* 0x0000008079b17824 */ /* 0x000fe200078e00ff */
[----:B--2---:R-:W-:Y:S01]  /*1690*/  ISETP.GE.AND P2, PT, R13, 0x1, PT ;  /* 0x000000010d00780c */ /* 0x004fe20003f46270 */
[----:B------:R-:W-:-:S10]  /*16a0*/  IMAD.IADD R11, R28, 0x1, -R11 ;  /* 0x000000011c0b7824 */ /* 0x000fd400078e0a0b */
[----:B------:R-:W1:Y:S08]  /*16b0*/  @P1 LDC R8, c[0x0][0x44c] ;  /* 0x00011300ff081b82 */ /* 0x000e700000000800 */
[----:B------:R-:W2:Y:S01]  /*16c0*/  @P1 LDC R9, c[0x0][0x450] ;  /* 0x00011400ff091b82 */ /* 0x000ea20000000800 */
[----:B---3--:R-:W-:Y:S02]  /*16d0*/  @P0 IMAD.IADD R58, R3, 0x1, -R0 ;  /* 0x00000001033a0824 */ /* 0x008fe400078e0a00 */
[----:B------:R-:W-:-:S02]  /*16e0*/  VIADD R3, R177, 0x7f ;  /* 0x0000007fb1037836 */ /* 0x000fc40000000000 */
[----:B------:R-:W-:Y:S02]  /*16f0*/  IMAD.IADD R25, R11, 0x1, R58 ;  /* 0x000000010b197824 */ /* 0x000fe400078e023a */
[----:B-1----:R-:W-:-:S03]  /*1700*/  @P1 IMAD.HI.U32 R4, R3, R8, RZ ;  /* 0x0000000803041227 */ /* 0x002fc600078e00ff */
[C---:B------:R-:W-:Y:S01]  /*1710*/  IADD3 R187, R25.reuse, 0x1, -R24 ;  /* 0x0000000119bb7810 */ /* 0x040fe20007ffe818 */
[----:B------:R-:W-:Y:S01]  /*1720*/  VIADD R0, R25, 0x5f ;  /* 0x0000005f19007836 */ /* 0x000fe20000000000 */
[----:B--2---:R-:W-:-:S03]  /*1730*/  @P1 SHF.R.U32.HI R3, RZ, R9, R4 ;  /* 0x00000009ff031219 */ /* 0x004fc60000011604 */
[----:B------:R-:W-:-:S04]  /*1740*/  IMAD.HI R0, R0, 0x2aaaaaab, RZ ;  /* 0x2aaaaaab00007827 */ /* 0x000fc800078e02ff */
[----:B0-----:R-:W-:Y:S01]  /*1750*/  IMAD.IADD R7, R187, 0x1, R3 ;  /* 0x00000001bb077824 */ /* 0x001fe200078e0203 */
[----:B------:R-:W-:-:S04]  /*1760*/  SHF.R.U32.HI R185, RZ, 0x1f, R0 ;  /* 0x0000001fffb97819 */ /* 0x000fc80000011600 */
        /* <DEDUP_REMOVED lines=14> */
.L_x_12817:
[----:B------:R-:W-:-:S13]  /*1850*/  ISETP.NE.AND P0, PT, R13, 0x1, PT ;  /* 0x000000010d00780c */ /* 0x000fda0003f05270 */
[----:B------:R-:W0:Y:S02]  /*1860*/  @P0 LDC.64 R4, c[0x0][0xae0] ;  /* 0x0002b800ff040b82 */ /* 0x000e240000000a00 */
[----:B0-----:R-:W-:-:S05]  /*1870*/  @P0 IMAD.HI.U32 R4, R3, R4, RZ ;  /* 0x0000000403040227 */ /* 0x001fca00078e00ff */
[----:B------:R-:W-:-:S07]  /*1880*/  @P0 SHF.R.U32.HI R3, RZ, R5, R4 ;  /* 0x00000005ff030219 */ /* 0x000fce0000011604 */
.L_x_12818:
[----:B------:R-:W-:Y:S05]  /*1890*/  BSYNC B0 ;  /* 0x0000000000007941 */ /* 0x000fea0003800000 */
.L_x_12816:
[----:B------:R-:W-:-:S05]  /*18a0*/  IMAD R3, R3, R13, R13 ;  /* 0x0000000d03037224 */ /* 0x000fca00078e020d */
[----:B------:R-:W-:-:S07]  /*18b0*/  VIMNMX R0, R0, R3, PT ;  /* 0x0000000300007248 */ /* 0x000fce0003fe0100 */
.L_x_12815:
        /* <DEDUP_REMOVED lines=20> */
.L_x_12821:
[----:B------:R-:W-:-:S13]  /*1a00*/  ISETP.NE.AND P0, PT, R13, 0x1, PT ;  /* 0x000000010d00780c */ /* 0x000fda0003f05270 */
[----:B------:R-:W0:Y:S02]  /*1a10*/  @P0 LDC.64 R6, c[0x0][0xae0] ;  /* 0x0002b800ff060b82 */ /* 0x000e240000000a00 */
[----:B0-----:R-:W-:-:S05]  /*1a20*/  @P0 IMAD.HI.U32 R6, R3, R6, RZ ;  /* 0x0000000603060227 */ /* 0x001fca00078e00ff */
[----:B------:R-:W-:-:S07]  /*1a30*/  @P0 SHF.R.U32.HI R3, RZ, R7, R6 ;  /* 0x00000007ff030219 */ /* 0x000fce0000011606 */
.L_x_12822:
[----:B------:R-:W-:Y:S05]  /*1a40*/  BSYNC B0 ;  /* 0x0000000000007941 */ /* 0x000fea0003800000 */
.L_x_12820:
[----:B------:R-:W-:-:S05]  /*1a50*/  IMAD R3, R3, R13, RZ ;  /* 0x0000000d03037224 */ /* 0x000fca00078e02ff */
[----:B------:R-:W-:-:S07]  /*1a60*/  VIMNMX R4, R4, R3, !PT ;  /* 0x0000000304047248 */ /* 0x000fce0007fe0100 */
.L_x_12819:
        /* <DEDUP_REMOVED lines=44> */
.L_x_12825:
[----:B------:R-:W-:Y:S05]  /*1d30*/  BSYNC B6 ;  /* 0x0000000000067941 */ /* 0x000fea0003800000 */
.L_x_12824:
        /* <DEDUP_REMOVED lines=20> */
.L_x_12827:
[----:B------:R-:W-:Y:S05]  /*1e80*/  BSYNC B6 ;  /* 0x0000000000067941 */ /* 0x000fea0003800000 */
.L_x_12826:
        /* <DEDUP_REMOVED lines=8> */
[----:B------:R-:W-:Y:S01]  /*1f10*/  SHF.R.S32.HI R10, RZ, 0x1f, R122 ;  /* 0x0000001fff0a7819 */ /* 0x000fe2000001147a */
[C---:B------:R-:W-:Y:S02]  /*1f20*/  VIADD R60, R22.reuse, 0x20 ;  /* 0x00000020163c7836 */ /* 0x040fe40000000000 */
[C---:B------:R-:W-:Y:S01]  /*1f30*/  VIADD R11, R22.reuse, 0xc0 ;  /* 0x000000c0160b7836 */ /* 0x040fe20000000000 */
[----:B------:R-:W2:Y:S08]  /*1f40*/  LDC R73, c[0x0][0x3f4] ;  /* 0x0000fd00ff497b82 */ /* 0x000eb00000000800 */
[----:B------:R-:W3:Y:S01]  /*1f50*/  @P0 LDC.64 R4, c[0x0][0xaf0] ;  /* 0x0002bc00ff040b82 */ /* 0x000ee20000000a00 */
[----:B------:R-:W-:-:S02]  /*1f60*/  VIADD R61, R22, 0x40 ;  /* 0x00000040163d7836 */ /* 0x000fc40000000000 */
[C---:B------:R-:W-:Y:S02]  /*1f70*/  VIADD R62, R22.reuse, 0x60 ;  /* 0x00000060163e7836 */ /* 0x040fe40000000000 */
[----:B------:R-:W-:-:S03]  /*1f80*/  VIADD R12, R22, 0xe0 ;  /* 0x000000e0160c7836 */ /* 0x000fc60000000000 */
[----:B------:R-:W4:Y:S08]  /*1f90*/  LDC.64 R14, c[0x0][0x408] ;  /* 0x00010200ff0e7b82 */ /* 0x000f300000000a00 */
[----:B------:R-:W2:Y:S01]  /*1fa0*/  LDC.64 R54, c[0x0][0x3f8] ;  /* 0x0000fe00ff367b82 */ /* 0x000ea20000000a00 */
[----:B---3--:R-:W-:-:S05]  /*1fb0*/  @P0 IMAD.WIDE R4, R123, 0x4, R4 ;  /* 0x000000047b040825 */ /* 0x008fca00078e0204 */
[----:B------:R3:W3:Y:S01]  /*1fc0*/  @P0 LDG.E R123, desc[UR42][R4.64] ;  /* 0x0000002a047b0981 */ /* 0x0006e2000c1e1900 */
[----:B------:R-:W-:Y:S01]  /*1fd0*/  SHF.R.S32.HI R43, RZ, 0x1f, R56 ;  /* 0x0000001fff2b7819 */ /* 0x000fe20000011438 */
[-C--:B-1----:R-:W-:Y:S01]  /*1fe0*/  IMAD.WIDE.U32 R6, R56, R8.reuse, RZ ;  /* 0x0000000838067225 */ /* 0x082fe200078e00ff */
[----:B------:R-:W-:Y:S02]  /*1ff0*/  ISETP.NE.U32.AND P0, PT, RZ, UR6, PT ;  /* 0x00000006ff007c0c */ /* 0x000fe4000bf05070 */
[----:B0-----:R-:W-:Y:S01]  /*2000*/  SHF.R.U32.HI R21, RZ, 0x7, R21 ;  /* 0x00000007ff157819 */ /* 0x001fe20000011615 */
[----:B------:R-:W-:Y:S01]  /*2010*/  IMAD R0, R43, R8, RZ ;  /* 0x000000082b007224 */ /* 0x000fe200078e02ff */
[----:B------:R-:W-:Y:S01]  /*2020*/  ISETP.NE.AND.EX P0, PT, RZ, UR7, PT, P0 ;  /* 0x00000007ff007c0c */ /* 0x000fe2000bf05300 */
[----:B------:R-:W-:Y:S01]  /*2030*/  VIADD R64, R22, 0xa0 ;  /* 0x000000a016407836 */ /* 0x000fe20000000000 */
[----:B------:R-:W-:Y:S01]  /*2040*/  ISETP.NE.AND P6, PT, R21, 0x1, PT ;  /* 0x000000011500780c */ /* 0x000fe20003fc5270 */
[----:B------:R-:W-:Y:S01]  /*2050*/  IMAD R3, R56, R9, R0 ;  /* 0x0000000938037224 */ /* 0x000fe200078e0200 */
[----:B------:R-:W-:Y:S01]  /*2060*/  IADD3 R63, R22, 0x80, RZ ;  /* 0x00000080163f7810 */ /* 0x000fe20007ffe0ff */
[----:B--2---:R-:W-:Y:S01]  /*2070*/  IMAD R28, R164, R54, RZ ;  /* 0x00000036a41c7224 */ /* 0x004fe200078e02ff */
[----:B------:R-:W-:Y:S01]  /*2080*/  SHF.R.S32.HI R155, RZ, 0x1f, R154 ;  /* 0x0000001fff9b7819 */ /* 0x000fe2000001149a */
[----:B------:R-:W-:Y:S01]  /*2090*/  IMAD.IADD R7, R7, 0x1, R3 ;  /* 0x0000000107077824 */ /* 0x000fe200078e0203 */
[----:B------:R-:W-:Y:S01]  /*20a0*/  SHF.L.U64.HI R65, R8, 0x6, R9 ;  /* 0x0000000608417819 */ /* 0x000fe20000010209 */
[----:B------:R-:W-:Y:S01]  /*20b0*/  IMAD R3, R10, UR4, RZ ;  /* 0x000000040a037c24 */ /* 0x000fe2000f8e02ff */
[----:B----4-:R-:W-:Y:S01]  /*20c0*/  SHF.L.U64.HI R67, R14, 0x6, R15 ;  /* 0x000000060e437819 */ /* 0x010fe2000001020f */
[----:B---3--:R-:W-:Y:S01]  /*20d0*/  IMAD.WIDE.U32 R4, R122, UR4, R6 ;  /* 0x000000047a047c25 */ /* 0x008fe2000f8e0006 */
[----:B------:R-:W-:-:S03]  /*20e0*/  SHF.L.U64.HI R69, R54, 0x6, R55 ;  /* 0x0000000636457819 */ /* 0x000fc60000010237 */
[----:B------:R-:W-:Y:S01]  /*20f0*/  IMAD R3, R122, UR5, R3 ;  /* 0x000000057a037c24 */ /* 0x000fe2000f8e0203 */
[----:B------:R-:W-:Y:S01]  /*2100*/  ULDC.64 UR4, c[0x0][0x310] ;  /* 0x0000c40000047ab9 */ /* 0x000fe20000000a00 */
[----:B------:R-:W-:-:S04]  /*2110*/  IMAD.WIDE.U32 R6, R153, R8, R22 ;  /* 0x0000000899067225 */ /* 0x000fc800078e0016 */
[----:B------:R-:W-:Y:S02]  /*2120*/  IMAD.IADD R5, R5, 0x1, R3 ;  /* 0x0000000105057824 */ /* 0x000fe400078e0203 */
[C---:B------:R-:W-:Y:S02]  /*2130*/  IMAD R35, R153.reuse, R55, R28 ;  /* 0x0000003799237224 */ /* 0x040fe400078e021c */
[----:B------:R-:W-:-:S04]  /*2140*/  IMAD.WIDE.U32 R28, R153, R54, R22 ;  /* 0x00000036991c7225 */ /* 0x000fc800078e0016 */
[----:B------:R-:W-:Y:S02]  /*2150*/  IMAD.IADD R29, R35, 0x1, R29 ;  /* 0x00000001231d7824 */ /* 0x000fe400078e021d */
[----:B------:R-:W-:Y:S02]  /*2160*/  IMAD.MOV.U32 R71, RZ, RZ, 0x20 ;  /* 0x00000020ff477424 */ /* 0x000fe400078e00ff */
[----:B-----5:R-:W-:-:S04]  /*2170*/  IMAD.WIDE.U32 R52, R2, R54, R28 ;  /* 0x0000003602347225 */ /* 0x020fc800078e001c */
[----:B------:R-:W-:Y:S02]  /*2180*/  IMAD R37, R9, 0x60, RZ ;  /* 0x0000006009257824 */ /* 0x000fe400078e02ff */
[----:B------:R-:W-:Y:S02]  /*2190*/  IMAD.SHL.U32 R66, R8, 0x40, RZ ;  /* 0x0000004008427824 */ /* 0x000fe400078e00ff */
[----:B------:R-:W-:Y:S02]  /*21a0*/  IMAD R75, R15, 0x60, RZ ;  /* 0x000000600f4b7824 */ /* 0x000fe400078e02ff */
[----:B------:R-:W-:Y:S02]  /*21b0*/  IMAD.SHL.U32 R68, R14, 0x40, RZ ;  /* 0x000000400e447824 */ /* 0x000fe400078e00ff */
[----:B------:R-:W-:Y:S02]  /*21c0*/  IMAD.U32 R72, RZ, RZ, UR38 ;  /* 0x00000026ff487e24 */ /* 0x000fe4000f8e00ff */
[----:B------:R-:W-:-:S03]  /*21d0*/  IMAD.SHL.U32 R70, R54, 0x40, RZ ;  /* 0x0000004036467824 */ /* 0x000fc600078e00ff */
[----:B------:R-:W-:Y:S02]  /*21e0*/  LOP3.LUT R72, R72, 0x1, RZ, 0xfc, !PT ;  /* 0x0000000148487812 */ /* 0x000fe400078efcff */
        /* <DEDUP_REMOVED lines=12> */
[----:B------:R-:W-:Y:S01]  /*22b0*/  ISETP.GE.AND P2, PT, R60, UR4, PT ;  /* 0x000000043c007c0c */ /* 0x000fe2000bf46270 */
[----:B------:R-:W-:Y:S01]  /*22c0*/  IMAD R0, R153, R9, R0 ;  /* 0x0000000999007224 */ /* 0x000fe200078e0200 */
[----:B------:R-:W-:Y:S01]  /*22d0*/  ISETP.GE.AND P1, PT, R22, UR4, PT ;  /* 0x0000000416007c0c */ /* 0x000fe2000bf26270 */
[----:B------:R-:W-:Y:S01]  /*22e0*/  IMAD.WIDE.U32 R8, R8, 0x60, RZ ;  /* 0x0000006008087825 */ /* 0x000fe200078e00ff */
[----:B------:R-:W-:Y:S01]  /*22f0*/  SEL R6, RZ, 0xffffffff, P2 ;  /* 0xffffffffff067807 */ /* 0x000fe20001000000 */
[----:B------:R-:W-:Y:S01]  /*2300*/  ULDC.64 UR6, c[0x0][0x330] ;  /* 0x0000cc0000067ab9 */ /* 0x000fe20000000a00 */
[----:B------:R-:W-:Y:S01]  /*2310*/  IADD3.X R0, R59, R7, R0, P0, !PT ;  /* 0x000000073b007210 */ /* 0x000fe200007fe400 */
[----:B------:R-:W-:Y:S01]  /*2320*/  IMAD R7, R10, UR6, RZ ;  /* 0x000000060a077c24 */ /* 0x000fe2000f8e02ff */
[----:B------:R-:W-:Y:S01]  /*2330*/  ISETP.GE.AND P0, PT, R11, UR4, PT ;  /* 0x000000040b007c0c */ /* 0x000fe2000bf06270 */
[----:B------:R-:W-:Y:S01]  /*2340*/  IMAD.SHL.U32 R11, R6, 0x2, RZ ;  /* 0x00000002060b7824 */ /* 0x000fe200078e00ff */
[----:B------:R-:W-:Y:S01]  /*2350*/  SEL R10, RZ, 0x1, P1 ;  /* 0x00000001ff0a7807 */ /* 0x000fe20000800000 */
[C---:B------:R-:W-:Y:S01]  /*2360*/  IMAD R13, R122.reuse, UR7, R7 ;  /* 0x000000077a0d7c24 */ /* 0x040fe2000f8e0207 */
[----:B------:R-:W-:Y:S01]  /*2370*/  ISETP.GE.AND P1, PT, R61, UR4, PT ;  /* 0x000000043d007c0c */ /* 0x000fe2000bf26270 */
[----:B------:R-:W-:Y:S01]  /*2380*/  IMAD.WIDE.U32 R6, R122, UR6, R22 ;  /* 0x000000067a067c25 */ /* 0x000fe2000f8e0016 */
[----:B------:R-:W-:-:S02]  /*2390*/  ISETP.GE.AND P2, PT, R62, UR4, PT ;  /* 0x000000043e007c0c */ /* 0x000fc4000bf46270 */
[----:B------:R-:W-:Y:S01]  /*23a0*/  ISETP.GE.AND P3, PT, R12, UR4, PT ;  /* 0x000000040c007c0c */ /* 0x000fe2000bf66270 */
[----:B------:R-:W-:Y:S01]  /*23b0*/  IMAD.IADD R7, R7, 0x1, R13 ;  /* 0x0000000107077824 */ /* 0x000fe200078e020d */
[----:B------:R-:W-:Y:S01]  /*23c0*/  LOP3.LUT R10, R11, 0x2, R10, 0xe2, !PT ;  /* 0x000000020b0a7812 */ /* 0x000fe200078ee20a */
[----:B------:R-:W-:Y:S01]  /*23d0*/  IMAD.IADD R74, R9, 0x1, R37 ;  /* 0x00000001094a7824 */ /* 0x000fe200078e0225 */
        /* <DEDUP_REMOVED lines=8> */
[----:B------:R-:W-:Y:S01]  /*2460*/  IMAD.WIDE.U32 R20, R153, R14, R22 ;  /* 0x0000000e99147225 */ /* 0x000fe200078e0016 */
[----:B------:R-:W-:-:S02]  /*2470*/  SEL R12, RZ, 0x20, P2 ;  /* 0x00000020ff0c7807 */ /* 0x000fc40001000000 */
[----:B------:R-:W-:Y:S01]  /*2480*/  IADD3 R56, P2, R153, R56, RZ ;  /* 0x0000003899387210 */ /* 0x000fe20007f5e0ff */
[----:B------:R-:W-:Y:S01]  /*2490*/  IMAD R41, R123, UR5, R13 ;  /* 0x000000057b297c24 */ /* 0x000fe2000f8e020d */
[----:B------:R-:W-:Y:S01]  /*24a0*/  LOP3.LUT R11, R12, R10, R11, 0xfe, !PT ;  /* 0x0000000a0c0b7212 */ /* 0x000fe200078efe0b */
[----:B------:R-:W-:Y:S01]  /*24b0*/  IMAD.WIDE.U32 R12, R153, R14, R154 ;  /* 0x0000000e990c7225 */ /* 0x000fe200078e009a */
[----:B------:R-:W-:Y:S02]  /*24c0*/  SEL R10, RZ, 0x40, P0 ;  /* 0x00000040ff0a7807 */ /* 0x000fe40000000000 */
[----:B------:R-:W-:Y:S01]  /*24d0*/  ISETP.GE.AND P0, PT, R22, R73, PT ;  /* 0x000000491600720c */ /* 0x000fe20003f06270 */
[----:B------:R-:W-:Y:S01]  /*24e0*/  IMAD.MOV.U32 R30, RZ, RZ, R20 ;  /* 0x000000ffff1e7224 */ /* 0x000fe200078e0014 */
[----:B------:R-:W-:Y:S01]  /*24f0*/  LOP3.LUT R88, R11, R10, RZ, 0xfc, !PT ;  /* 0x0000000a0b587212 */ /* 0x000fe200078efcff */
[----:B------:R-:W-:Y:S01]  /*2500*/  IMAD R10, R164, R14, RZ ;  /* 0x0000000ea40a7224 */ /* 0x000fe200078e02ff */
[----:B------:R-:W-:Y:S01]  /*2510*/  SEL R33, R73, RZ, P0 ;  /* 0x000000ff49217207 */ /* 0x000fe20000000000 */
[----:B------:R-:W-:Y:S01]  /*2520*/  IMAD.WIDE.U32 R6, R123, UR4, R6 ;  /* 0x000000047b067c25 */ /* 0x000fe2000f8e0006 */
[----:B------:R-:W-:Y:S01]  /*2530*/  LOP3.LUT P1, RZ, R223, 0x4, RZ, 0xc0, !PT ;  /* 0x00000004dfff7812 */ /* 0x000fe2000782c0ff */
[----:B------:R-:W-:Y:S01]  /*2540*/  ULDC UR4, c[0x0][0x2f4] ;  /* 0x0000bd0000047ab9 */ /* 0x000fe20000000800 */
[----:B------:R-:W-:Y:S01]  /*2550*/  SEL R87, RZ, 0xffffff80, P3 ;  /* 0xffffff80ff577807 */ /* 0x000fe20001800000 */
[----:B------:R-:W-:Y:S01]  /*2560*/  IMAD R31, R153, R15, R10 ;  /* 0x0000000f991f7224 */ /* 0x000fe200078e020a */
[----:B------:R-:W-:Y:S01]  /*2570*/  SEL R71, R71, 0xffffffe0, !P1 ;  /* 0xffffffe047477807 */ /* 0x000fe20004800000 */
[----:B------:R-:W-:Y:S01]  /*2580*/  IMAD.WIDE.U32 R10, R153, R54, R154 ;  /* 0x00000036990a7225 */ /* 0x000fe200078e009a */
[----:B------:R-:W-:-:S02]  /*2590*/  LOP3.LUT R87, R88, 0x80, R87, 0xc8, !PT ;  /* 0x0000008058577812 */ /* 0x000fc400078ec857 */
[C---:B------:R-:W-:Y:S01]  /*25a0*/  ISETP.GE.AND P1, PT, R22.reuse, UR4, PT ;  /* 0x0000000416007c0c */ /* 0x040fe2000bf26270 */
[----:B------:R-:W-:Y:S01]  /*25b0*/  IMAD.IADD R33, R22, 0x1, R33 ;  /* 0x0000000116217824 */ /* 0x000fe200078e0221 */
[----:B------:R-:W-:Y:S01]  /*25c0*/  LOP3.LUT R88, R88, 0x40, RZ, 0xc0, !PT ;  /* 0x0000004058587812 */ /* 0x000fe200078ec0ff */
[----:B------:R-:W-:Y:S02]  /*25d0*/  IMAD.IADD R13, R13, 0x1, R31 ;  /* 0x000000010d0d7824 */ /* 0x000fe400078e021f */
[----:B------:R-:W-:Y:S01]  /*25e0*/  IMAD.IADD R31, R31, 0x1, R21 ;  /* 0x000000011f1f7824 */ /* 0x000fe200078e0215 */
[----:B------:R-:W-:Y:S01]  /*25f0*/  SHF.R.S32.HI R32, RZ, 0x1f, R33 ;  /* 0x0000001fff207819 */ /* 0x000fe20000011421 */
[----:B------:R-:W-:Y:S01]  /*2600*/  IMAD.IADD R21, R11, 0x1, R35 ;  /* 0x000000010b157824 */ /* 0x000fe200078e0223 */
[----:B------:R-:W-:Y:S01]  /*2610*/  SHF.R.S32.HI R35, RZ, 0x1f, R2 ;  /* 0x0000001fff237819 */ /* 0x000fe20000011402 */
[----:B------:R-:W-:Y:S01]  /*2620*/  IMAD.MOV.U32 R20, RZ, RZ, R10 ;  /* 0x000000ffff147224 */ /* 0x000fe200078e000a */
[----:B------:R-:W-:Y:S01]  /*2630*/  LEA.HI R33, R32, R33, RZ, 0x3 ;  /* 0x0000002120217211 */ /* 0x000fe200078f18ff */
[----:B------:R-:W-:Y:S01]  /*2640*/  IMAD.X R57, R164, 0x1, R43, P2 ;  /* 0x00000001a4397824 */ /* 0x000fe200010e062b */
[----:B------:R-:W-:Y:S01]  /*2650*/  ISETP.GE.AND P2, PT, R60, UR4, PT ;  /* 0x000000043c007c0c */ /* 0x000fe2000bf46270 */
[C---:B------:R-:W-:Y:S01]  /*2660*/  IMAD R10, R35.reuse, R14, RZ ;  /* 0x0000000e230a7224 */ /* 0x040fe200078e02ff */
[--C-:B------:R-:W-:Y:S01]  /*2670*/  LOP3.LUT R28, R166, 0x38, R33.reuse, 0xf8, !PT ;  /* 0x00000038a61c7812 */ /* 0x100fe200078ef821 */
[----:B------:R-:W-:Y:S01]  /*2680*/  IMAD R35, R35, R54, RZ ;  /* 0x0000003623237224 */ /* 0x000fe200078e02ff */
[----:B------:R-:W-:Y:S01]  /*2690*/  LOP3.LUT R29, R172, 0x38, R33, 0xf8, !PT ;  /* 0x00000038ac1d7812 */ /* 0x000fe200078ef821 */
[----:B------:R-:W-:Y:S01]  /*26a0*/  IMAD R39, R2, R15, R10 ;  /* 0x0000000f02277224 */ /* 0x000fe200078e020a */
[----:B------:R-:W-:Y:S01]  /*26b0*/  LOP3.LUT R28, R28, R173, RZ, 0x3c, !PT ;  /* 0x000000ad1c1c7212 */ /* 0x000fe200078e3cff */
[----:B------:R-:W-:Y:S01]  /*26c0*/  IMAD.WIDE.U32 R10, R2, R14, R12 ;  /* 0x0000000e020a7225 */ /* 0x000fe200078e000c */
[----:B------:R-:W-:-:S02]  /*26d0*/  LOP3.LUT R82, R33, 0xfffffff8, RZ, 0xc0, !PT ;  /* 0xfffffff821527812 */ /* 0x000fc400078ec0ff */
[----:B------:R-:W-:Y:S01]  /*26e0*/  SHF.R.S32.HI R81, RZ, 0x3, R33 ;  /* 0x00000003ff517819 */ /* 0x000fe20000011421 */
[C---:B------:R-:W-:Y:S01]  /*26f0*/  IMAD.WIDE.U32 R12, R2.reuse, R14, R30 ;  /* 0x0000000e020c7225 */ /* 0x040fe200078e001e */
[----:B------:R-:W-:Y:S02]  /*2700*/  LOP3.LUT R30, R29, R174, RZ, 0x3c, !PT ;  /* 0x000000ae1d1e7212 */ /* 0x000fe400078e3cff */
[----:B------:R-:W-:Y:S01]  /*2710*/  SHF.R.S32.HI R83, RZ, 0x1f, R82 ;  /* 0x0000001fff537819 */ /* 0x000fe20000011452 */
[C---:B------:R-:W-:Y:S02]  /*2720*/  IMAD R35, R2.reuse, R55, R35 ;  /* 0x0000003702237224 */ /* 0x040fe400078e0223 */
[----:B------:R-:W-:Y:S02]  /*2730*/  IMAD R31, R55, 0x60, RZ ;  /* 0x00000060371f7824 */ /* 0x000fe400078e02ff */
[----:B------:R-:W-:-:S04]  /*2740*/  IMAD.WIDE.U32 R20, R2, R54, R20 ;  /* 0x0000003602147225 */ /* 0x000fc800078e0014 */
[----:B------:R-:W-:-:S04]  /*2750*/  IMAD.WIDE.U32 R14, R14, 0x60, RZ ;  /* 0x000000600e0e7825 */ /* 0x000fc800078e00ff */
[----:B------:R-:W-:-:S04]  /*2760*/  IMAD.WIDE.U32 R54, R54, 0x60, RZ ;  /* 0x0000006036367825 */ /* 0x000fc800078e00ff */
[----:B------:R-:W-:Y:S02]  /*2770*/  IMAD.SHL.U32 R73, R73, 0x2, RZ ;  /* 0x0000000249497824 */ /* 0x000fe400078e00ff */
[----:B------:R-:W-:Y:S02]  /*2780*/  IMAD.IADD R75, R15, 0x1, R75 ;  /* 0x000000010f4b7824 */ /* 0x000fe400078e024b */
[----:B------:R-:W-:Y:S02]  /*2790*/  IMAD.IADD R76, R55, 0x1, R31 ;  /* 0x00000001374c7824 */ /* 0x000fe400078e021f */
[----:B------:R-:W-:Y:S02]  /*27a0*/  IMAD.IADD R77, R11, 0x1, R39 ;  /* 0x000000010b4d7824 */ /* 0x000fe400078e0227 */
[----:B------:R-:W-:Y:S02]  /*27b0*/  IMAD.IADD R78, R39, 0x1, R13 ;  /* 0x00000001274e7824 */ /* 0x000fe400078e020d */
[----:B------:R-:W-:-:S02]  /*27c0*/  IMAD.IADD R79, R21, 0x1, R35 ;  /* 0x00000001154f7824 */ /* 0x000fc400078e0223 */
[----:B------:R-:W-:Y:S02]  /*27d0*/  IMAD.IADD R80, R35, 0x1, R53 ;  /* 0x0000000123507824 */ /* 0x000fe400078e0235 */
[----:B------:R-:W-:Y:S02]  /*27e0*/  IMAD.IADD R84, R167, 0x1, R28 ;  /* 0x00000001a7547824 */ /* 0x000fe400078e021c */
[----:B------:R-:W-:Y:S02]  /*27f0*/  IMAD.IADD R85, R175, 0x1, R30 ;  /* 0x00000001af557824 */ /* 0x000fe400078e021e */
[----:B------:R-:W-:-:S07]  /*2800*/  IMAD.IADD R86, R7, 0x1, R41 ;  /* 0x0000000107567824 */ /* 0x000fce00078e0229 */
.L_x_12875:
        /* <DEDUP_REMOVED lines=10> */
[----:B------:R-:W-:Y:S01]  /*28b0*/  IMAD R98, R152, 0x1800, R159 ;  /* 0x0000180098627824 */ /* 0x000fe200078e029f */
[----:B------:R-:W-:Y:S01]  /*28c0*/  IADD3 R30, P5, R3, R94, RZ ;  /* 0x0000005e031e7210 */ /* 0x000fe20007fbe0ff */
[----:B------:R-:W-:Y:S02]  /*28d0*/  IMAD.IADD R99, R95, 0x1, R29 ;  /* 0x000000015f637824 */ /* 0x000fe400078e021d */
[----:B------:R-:W-:Y:S02]  /*28e0*/  IMAD.IADD R29, R159, 0x1, R71 ;  /* 0x000000019f1d7824 */ /* 0x000fe400078e0247 */
[----:B------:R-:W-:Y:S01]  /*28f0*/  IMAD.X R31, R99, 0x1, R0, P5 ;  /* 0x00000001631f7824 */ /* 0x000fe200028e0600 */
[----:B------:R-:W-:Y:S01]  /*2900*/  IADD3.X R28, R0, R99, R65, P3, P4 ;  /* 0x00000063001c7210 */ /* 0x000fe20001fe8441 */
[----:B------:R-:W-:Y:S01]  /*2910*/  IMAD R96, R152, 0x1800, R29 ;  /* 0x0000180098607824 */ /* 0x000fe200078e021d */
[-C--:B0-----:R-:W-:Y:S01]  /*2920*/  LEA R36, P3, R26, R92.reuse, 0x1 ;  /* 0x0000005c1a247211 */ /* 0x081fe200078608ff */
[--C-:B------:R-:W-:Y:S01]  /*2930*/  IMAD R98, R98, 0x2, R19.reuse ;  /* 0x0000000262627824 */ /* 0x100fe200078e0213 */
[----:B------:R-:W-:Y:S01]  /*2940*/  LEA R38, P5, R30, R92, 0x1 ;  /* 0x0000005c1e267211 */ /* 0x000fe200078a08ff */
[----:B------:R-:W-:Y:S01]  /*2950*/  IMAD R96, R96, 0x2, R19 ;  /* 0x0000000260607824 */ /* 0x000fe200078e0213 */
[----:B------:R-:W-:Y:S01]  /*2960*/  LEA.HI.X R37, R26, R93, R28, 0x1, P3 ;  /* 0x0000005d1a257211 */ /* 0x000fe200018f0c1c */
[----:B------:R-:W-:Y:S01]  /*2970*/  IMAD.MOV.U32 R26, RZ, RZ, R41 ;  /* 0x000000ffff1a7224 */ /* 0x000fe200078e0029 */
[----:B-1----:R-:W-:-:S02]  /*2980*/  ISETP.GE.AND P3, PT, R97, 0x1, PT ;  /* 0x000000016100780c */ /* 0x002fc40003f66270 */
[----:B------:R-:W-:Y:S02]  /*2990*/  ISETP.GT.AND P4, PT, R41, R27, PT ;  /* 0x0000001b2900720c */ /* 0x000fe40003f84270 */
[----:B------:R-:W-:Y:S02]  /*29a0*/  LEA.HI.X R39, R30, R93, R31, 0x1, P5 ;  /* 0x0000005d1e277211 */ /* 0x000fe400028f0c1f */
[----:B------:R-:W-:-:S07]  /*29b0*/  P2R R90, PR, RZ, 0x10 ;  /* 0x00000010ff5a7803 */ /* 0x000fce0000000000 */
        /* <DEDUP_REMOVED lines=42> */
.L_x_12832:
[----:B------:R-:W-:Y:S05]  /*2c60*/  BSYNC B1 ;  /* 0x0000000000017941 */ /* 0x000fea0003800000 */
.L_x_12831:
        /* <DEDUP_REMOVED lines=28> */
.L_x_12834:
[----:B------:R-:W-:Y:S05]  /*2e30*/  BSYNC B1 ;  /* 0x0000000000017941 */ /* 0x000fea0003800000 */
.L_x_12833:
        /* <DEDUP_REMOVED lines=27> */
.L_x_12835:
[----:B------:R-:W-:Y:S01]  /*2ff0*/  IMAD R89, R152, 0x8, R144 ;  /* 0x0000000898597824 */ /* 0x000fe200078e0290 */
[----:B------:R-:W-:Y:S01]  /*3000*/  SHF.L.U32 R100, R157, 0x1f, RZ ;  /* 0x0000001f9d647819 */ /* 0x000fe200000006ff */
[----:B------:R-:W-:Y:S03]  /*3010*/  BSSY B1, `(.L_x_12836) ;  /* 0x0000003000017945 */ /* 0x000fe60003800000 */
[----:B------:R-:W0:Y:S02]  /*3020*/  SYNCS.PHASECHK.TRANS64.TRYWAIT P6, [R89+URZ+0x32490], R100 ;  /* 0x03249064590075a7 */ /* 0x000e2400080c017f */
[----:B0-----:R-:W-:Y:S05]  /*3030*/  @!P6 BRA `(.L_x_12837) ;  /* 0x000003440064e947 */ /* 0x001fea0003800000 */
.L_x_13209:
[----:B------:R-:W-:Y:S05]  /*3040*/  BSYNC B1 ;  /* 0x0000000000017941 */ /* 0x000fea0003800000 */
.L_x_12836:
        /* <DEDUP_REMOVED lines=49> */
.L_x_12843:
[----:B------:R-:W-:Y:S05]  /*3360*/  BSYNC B3 ;  /* 0x0000000000037941 */ /* 0x000fea0003800000 */
.L_x_12842:
[----:B--2---:R1:W-:Y:S02]  /*3370*/  STG.E.128 desc[UR42][R38.64], R28 ;  /* 0x0000001c26007986 */ /* 0x0043e4000c101d2a */
.L_x_12841:
[----:B------:R-:W-:Y:S05]  /*3380*/  BSYNC B2 ;  /* 0x0000000000027941 */ /* 0x000fea0003800000 */
.L_x_12840:
        /* <DEDUP_REMOVED lines=46> */
.L_x_12845:
[----:B------:R-:W-:Y:S05]  /*3670*/  BSYNC B2 ;  /* 0x0000000000027941 */ /* 0x000fea0003800000 */
.L_x_12844:
[----:B--2---:R2:W-:Y:S02]  /*3680*/  STG.E.128 desc[UR42][R38.64+0x40], R28 ;  /* 0x0000401c26007986 */ /* 0x0045e4000c101d2a */
.L_x_12839:
[----:B------:R-:W-:Y:S05]  /*3690*/  BSYNC B1 ;  /* 0x0000000000017941 */ /* 0x000fea0003800000 */
.L_x_12838:
        /* <DEDUP_REMOVED lines=14> */
[----:B------:R-:W-:Y:S02]  /*3780*/  HADD2.F32 R39, -RZ, R31.H1_H1 ;  /* 0x3000001fff277230 */ /* 0x000fe40000004100 */
[----:B------:R-:W-:Y:S02]  /*3790*/  HADD2.F32 R41, -RZ, R41.H0_H0 ;  /* 0x20000029ff297230 */ /* 0x000fe40000004100 */
[----:B------:R-:W-:-:S02]  /*37a0*/  HADD2.F32 R44, -RZ, R44.H0_H0 ;  /* 0x2000002cff2c7230 */ /* 0x000fc40000004100 */
[----:B------:R-:W-:Y:S02]  /*37b0*/  HADD2.F32 R40, -RZ, R40.H0_H0 ;  /* 0x20000028ff287230 */ /* 0x000fe40000004100 */
[CC--:B------:R-:W-:Y:S01]  /*37c0*/  FMUL.FTZ R46, R30.reuse, R41.reuse ;  /* 0x000000291e2e7220 */ /* 0x0c0fe20000410000 */
[----:B------:R-:W-:Y:S02]  /*37d0*/  HADD2.F32 R31, -RZ, R31.H0_H0 ;  /* 0x2000001fff1f7230 */ /* 0x000fe40000004100 */
[----:B------:R-:W-:Y:S01]  /*37e0*/  FMUL.FTZ R41, R29, R41 ;  /* 0x000000291d297220 */ /* 0x000fe20000410000 */
[----:B------:R-:W-:Y:S02]  /*37f0*/  HADD2.F32 R42, -RZ, R45.H0_H0 ;  /* 0x2000002dff2a7230 */ /* 0x000fe40000004100 */
[----:B------:R-:W-:Y:S01]  /*3800*/  FMUL.FTZ R48, R39, R44 ;  /* 0x0000002c27307220 */ /* 0x000fe20000410000 */
[----:B------:R-:W-:Y:S01]  /*3810*/  FFMA.FTZ R46, R29, R40, -R46 ;  /* 0x000000281d2e7223 */ /* 0x000fe2000001082e */
[C---:B------:R-:W-:Y:S01]  /*3820*/  FMUL.FTZ R44, R31.reuse, R44 ;  /* 0x0000002c1f2c7220 */ /* 0x040fe20000410000 */
[----:B------:R-:W-:Y:S01]  /*3830*/  FFMA.FTZ R45, R30, R40, R41 ;  /* 0x000000281e2d7223 */ /* 0x000fe20000010029 */
[----:B------:R-:W-:Y:S01]  /*3840*/  FFMA.FTZ R48, R31, R42, -R48 ;  /* 0x0000002a1f307223 */ /* 0x000fe20000010830 */
[----:B------:R-:W-:-:S02]  /*3850*/  HADD2.F32 R31, -RZ, R95.H1_H1 ;  /* 0x3000005fff1f7230 */ /* 0x000fc40000004100 */
[----:B------:R-:W-:Y:S01]  /*3860*/  FFMA.FTZ R49, R39, R42, R44 ;  /* 0x0000002a27317223 */ /* 0x000fe2000001002c */
[----:B------:R-:W-:Y:S02]  /*3870*/  HADD2.F32 R41, -RZ, R94.H1_H1 ;  /* 0x3000005eff297230 */ /* 0x000fe40000004100 */
[----:B------:R-:W-:Y:S02]  /*3880*/  HADD2.F32 R29, -RZ, R28.H1_H1 ;  /* 0x3000001cff1d7230 */ /* 0x000fe40000004100 */
[----:B------:R-:W-:Y:S02]  /*3890*/  HADD2.F32 R30, -RZ, R38.H1_H1 ;  /* 0x30000026ff1e7230 */ /* 0x000fe40000004100 */
[----:B------:R-:W-:Y:S02]  /*38a0*/  HADD2.F32 R95, -RZ, R95.H0_H0 ;  /* 0x2000005fff5f7230 */ /* 0x000fe40000004100 */
[----:B------:R-:W-:Y:S02]  /*38b0*/  HADD2.F32 R28, -RZ, R28.H0_H0 ;  /* 0x2000001cff1c7230 */ /* 0x000fe40000004100 */
[----:B------:R-:W-:Y:S01]  /*38c0*/  FMUL.FTZ R47, R30, R41 ;  /* 0x000000291e2f7220 */ /* 0x000fe20000410000 */
[----:B------:R-:W-:-:S02]  /*38d0*/  HADD2.F32 R38, -RZ, R38.H0_H0 ;  /* 0x20000026ff267230 */ /* 0x000fc40000004100 */
        /* <DEDUP_REMOVED lines=12> */
.L_x_12850:
[----:B------:R-:W-:Y:S05]  /*39a0*/  BSYNC B2 ;  /* 0x0000000000027941 */ /* 0x000fea0003800000 */
.L_x_12849:
[----:B--2---:R3:W-:Y:S02]  /*39b0*/  STG.E.128 desc[UR42][R36.64], R28 ;  /* 0x0000001c24007986 */ /* 0x0047e4000c101d2a */
.L_x_12848:
[----:B------:R-:W-:Y:S05]  /*39c0*/  BSYNC B1 ;  /* 0x0000000000017941 */ /* 0x000fea0003800000 */
.L_x_12847:
        /* <DEDUP_REMOVED lines=46> */
.L_x_12852:
[----:B------:R-:W-:Y:S05]  /*3cb0*/  BSYNC B1 ;  /* 0x0000000000017941 */ /* 0x000fea0003800000 */
.L_x_12851:
[----:B--2---:R4:W-:Y:S01]  /*3cc0*/  STG.E.128 desc[UR42][R36.64+0x40], R28 ;  /* 0x0000401c24007986 */ /* 0x0049e2000c101d2a */
[----:B------:R-:W-:Y:S05]  /*3cd0*/  BRA `(.L_x_12846) ;  /* 0x00000014006c7947 */ /* 0x000fea0003800000 */
.L_x_12830:
        /* <DEDUP_REMOVED lines=30> */
[----:B-1----:R-:W-:-:S04]  /*3ec0*/  @!P3 LEA R44, P4, R42, R40, 0x1 ;  /* 0x000000282a2cb211 */ /* 0x002fc800078808ff */
[----:B------:R-:W-:Y:S01]  /*3ed0*/  @!P3 LEA.HI.X R45, R42, R41, R43, 0x1, P4 ;  /* 0x000000292a2db211 */ /* 0x000fe200020f0c2b */
[----:B------:R2:W4:Y:S01]  /*3ee0*/  @!P3 LDG.E.128 R36, desc[UR42][R46.64] ;  /* 0x0000002a2e24b981 */ /* 0x000522000c1e1d00 */
[----:B------:R-:W-:Y:S02]  /*3ef0*/  CS2R R42, SRZ ;  /* 0x00000000002a7805 */ /* 0x000fe4000001ff00 */
[----:B------:R-:W-:-:S06]  /*3f00*/  CS2R R40, SRZ ;  /* 0x0000000000287805 */ /* 0x000fcc000001ff00 */
[----:B------:R0:W5:Y:S01]  /*3f10*/  @!P3 LDG.E.128 R40, desc[UR42][R44.64] ;  /* 0x0000002a2c28b981 */ /* 0x000162000c1e1d00 */
[----:B------:R-:W-:Y:S02]  /*3f20*/  ISETP.NE.AND P3, PT, R72, 0x3, PT ;  /* 0x000000034800780c */ /* 0x000fe40003f65270 */
[----:B------:R-:W-:Y:S01]  /*3f30*/  ISETP.GE.AND P4, PT, R22, R97, PT ;  /* 0x000000611600720c */ /* 0x000fe20003f86270 */
[----:B--2---:R-:W-:Y:S02]  /*3f40*/  IMAD.MOV.U32 R46, RZ, RZ, R34 ;  /* 0x000000ffff2e7224 */ /* 0x004fe400078e0022 */
[----:B---3--:R-:W-:Y:S02]  /*3f50*/  IMAD.MOV.U32 R49, RZ, RZ, R31 ;  /* 0x000000ffff317224 */ /* 0x008fe400078e001f */
[----:B------:R-:W-:Y:S02]  /*3f60*/  IMAD.MOV.U32 R51, RZ, RZ, R29 ;  /* 0x000000ffff337224 */ /* 0x000fe400078e001d */
[----:B0-----:R-:W-:Y:S01]  /*3f70*/  IMAD.MOV.U32 R44, RZ, RZ, R35 ;  /* 0x000000ffff2c7224 */ /* 0x001fe200078e0023 */
[----:B------:R-:W-:Y:S01]  /*3f80*/  PRMT R116, R49, 0x7610, R116 ;  /* 0x0000761031747816 */ /* 0x000fe20000000074 */
[----:B------:R-:W-:Y:S01]  /*3f90*/  IMAD.MOV.U32 R45, RZ, RZ, R32 ;  /* 0x000000ffff2d7224 */ /* 0x000fe200078e0020 */
[----:B------:R-:W-:Y:S01]  /*3fa0*/  PRMT R112, R51, 0x7610, R112 ;  /* 0x0000761033707816 */ /* 0x000fe20000000070 */
[----:B------:R-:W-:Y:S01]  /*3fb0*/  IMAD.MOV.U32 R47, RZ, RZ, R33 ;  /* 0x000000ffff2f7224 */ /* 0x000fe200078e0021 */
[----:B------:R-:W-:-:S02]  /*3fc0*/  PRMT R116, R116, 0x5410, R44 ;  /* 0x0000541074747816 */ /* 0x000fc4000000002c */
[----:B------:R-:W-:Y:S01]  /*3fd0*/  PRMT R124, R46, 0x5410, R45 ;  /* 0x000054102e7c7816 */ /* 0x000fe2000000002d */
[----:B----4-:R-:W-:Y:S01]  /*3fe0*/  IMAD.MOV.U32 R44, RZ, RZ, R38 ;  /* 0x000000ffff2c7224 */ /* 0x010fe200078e0026 */
[----:B------:R-:W-:Y:S01]  /*3ff0*/  PRMT R112, R112, 0x5410, R47 ;  /* 0x0000541070707816 */ /* 0x000fe2000000002f */
[----:B------:R-:W-:Y:S02]  /*4000*/  IMAD.MOV.U32 R45, RZ, RZ, R39 ;  /* 0x000000ffff2d7224 */ /* 0x000fe400078e0027 */
[----:B------:R-:W-:Y:S02]  /*4010*/  IMAD.MOV.U32 R46, RZ, RZ, R36 ;  /* 0x000000ffff2e7224 */ /* 0x000fe400078e0024 */
[----:B------:R-:W-:Y:S01]  /*4020*/  IMAD.MOV.U32 R47, RZ, RZ, R37 ;  /* 0x000000ffff2f7224 */ /* 0x000fe200078e0025 */
[----:B------:R-:W-:Y:S01]  /*4030*/  PRMT R105, R44, 0x5410, R45 ;  /* 0x000054102c697816 */ /* 0x000fe2000000002d */
[----:B------:R-:W-:Y:S02]  /*4040*/  IMAD.MOV.U32 R48, RZ, RZ, R30 ;  /* 0x000000ffff307224 */ /* 0x000fe400078e001e */
[----:B------:R-:W-:Y:S01]  /*4050*/  IMAD.MOV.U32 R50, RZ, RZ, R28 ;  /* 0x000000ffff327224 */ /* 0x000fe200078e001c */
[----:B------:R-:W-:Y:S01]  /*4060*/  PRMT R107, R46, 0x5410, R47 ;  /* 0x000054102e6b7816 */ /* 0x000fe2000000002f */
[----:B-----5:R-:W-:-:S02]  /*4070*/  IMAD.MOV.U32 R44, RZ, RZ, R42 ;  /* 0x000000ffff2c7224 */ /* 0x020fc400078e002a */
[----:B------:R-:W-:Y:S02]  /*4080*/  IMAD.MOV.U32 R45, RZ, RZ, R43 ;  /* 0x000000ffff2d7224 */ /* 0x000fe400078e002b */
[----:B------:R-:W-:Y:S02]  /*4090*/  IMAD.MOV.U32 R46, RZ, RZ, R40 ;  /* 0x000000ffff2e7224 */ /* 0x000fe400078e0028 */
[----:B------:R-:W-:Y:S01]  /*40a0*/  IMAD.MOV.U32 R47, RZ, RZ, R41 ;  /* 0x000000ffff2f7224 */ /* 0x000fe200078e0029 */
[----:B------:R-:W-:Y:S02]  /*40b0*/  PRMT R123, R48, 0x5410, R50 ;  /* 0x00005410307b7816 */ /* 0x000fe40000000032 */
[----:B------:R-:W-:Y:S02]  /*40c0*/  PRMT R109, R44, 0x5410, R45 ;  /* 0x000054102c6d7816 */ /* 0x000fe4000000002d */
[----:B------:R-:W-:Y:S01]  /*40d0*/  PRMT R110, R46, 0x5410, R47 ;  /* 0x000054102e6e7816 */ /* 0x000fe2000000002f */
[----:B------:R-:W-:Y:S06]  /*40e0*/  @!P3 BRA `(.L_x_12853) ;  /* 0x000000000004b947 */ /* 0x000fec0003800000 */
[----:B------:R-:W-:Y:S01]  /*40f0*/  BPT.TRAP 0x1 ;  /* 0x000000040000795c */ /* 0x000fe20000300000 */
.L_x_12853:
        /* <DEDUP_REMOVED lines=9> */
.L_x_13210:
[----:B------:R-:W-:Y:S05]  /*4190*/  BSYNC B1 ;  /* 0x0000000000017941 */ /* 0x000fea0003800000 */
.L_x_12854:
        /* <DEDUP_REMOVED lines=11> */
[----:B------:R-:W-:Y:S01]  /*4250*/  LEA.HI R44, R45, R44, RZ, 0x4 ;  /* 0x0000002c2d2c7211 */ /* 0x000fe200078f20ff */
[----:B------:R-:W-:Y:S01]  /*4260*/  IMAD R45, R152, 0x1800, R84 ;  /* 0x00001800982d7824 */ /* 0x000fe200078e0254 */
[----:B------:R-:W-:Y:S02]  /*4270*/  IADD3.X R106, R59, R108, R83, P5, P6 ;  /* 0x0000006c3b6a7210 */ /* 0x000fe40002fec453 */
[----:B------:R-:W-:Y:S01]  /*4280*/  LEA.HI.SX32 R44, R44, R81, 0x1c ;  /* 0x000000512c2c7211 */ /* 0x000fe200078fe2ff */
[----:B------:R-:W-:-:S04]  /*4290*/  IMAD R45, R45, 0x2, R144 ;  /* 0x000000022d2d7824 */ /* 0x000fc800078e0290 */
        /* <DEDUP_REMOVED lines=9> */
[--C-:B------:R-:W-:Y:S02]  /*4330*/  SHF.R.U64 R120, R32, 0x10, R33.reuse ;  /* 0x0000001020787819 */ /* 0x100fe40000001221 */
[----:B------:R-:W-:Y:S01]  /*4340*/  SHF.R.U32.HI R32, RZ, 0x10, R33 ;  /* 0x00000010ff207819 */ /* 0x000fe20000011621 */
[----:B------:R-:W-:Y:S01]  /*4350*/  HADD2.F32 R33, -RZ, R112.H1_H1 ;  /* 0x30000070ff217230 */ /* 0x000fe20000004100 */
[----:B------:R-:W-:Y:S02]  /*4360*/  SHF.R.U64 R122, R28, 0x10, R29 ;  /* 0x000000101c7a7819 */ /* 0x000fe4000000121d */
[----:B------:R-:W-:Y:S01]  /*4370*/  SHF.R.U64 R28, R30, 0x10, R31 ;  /* 0x000000101e1c7819 */ /* 0x000fe2000000121f */
[--C-:B--2---:R-:W-:Y:S01]  /*4380*/  HADD2.F32 R30, -RZ, R49.reuse.H0_H0 ;  /* 0x20000031ff1e7230 */ /* 0x104fe20000004100 */
[----:B------:R-:W-:Y:S01]  /*4390*/  SHF.R.U32.HI R111, RZ, 0x10, R29 ;  /* 0x00000010ff6f7819 */ /* 0x000fe2000001161d */
[----:B------:R-:W-:Y:S01]  /*43a0*/  HADD2.F32 R49, -RZ, R49.H1_H1 ;  /* 0x30000031ff317230 */ /* 0x000fe20000004100 */
[----:B------:R-:W-:Y:S01]  /*43b0*/  SHF.R.U64 R119, R34, 0x10, R35 ;  /* 0x0000001022777819 */ /* 0x000fe20000001223 */
[--C-:B-1----:R-:W-:Y:S01]  /*43c0*/  HADD2.F32 R29, -RZ, R45.reuse.H0_H0 ;  /* 0x2000002dff1d7230 */ /* 0x102fe20000004100 */
        /* <DEDUP_REMOVED lines=9> */
[----:B------:R-:W-:Y:S01]  /*4460*/  FMUL.FTZ R34, R45, R34 ;  /* 0x000000222d227220 */ /* 0x000fe20000410000 */
[-C--:B------:R-:W-:Y:S01]  /*4470*/  FFMA.FTZ R112, R29, R31.reuse, -R112 ;  /* 0x0000001f1d707223 */ /* 0x080fe20000010870 */
[----:B------:R-:W-:Y:S01]  /*4480*/  FFMA.FTZ R111, R30, R31, R33 ;  /* 0x0000001f1e6f7223 */ /* 0x000fe20000010021 */
        /* <DEDUP_REMOVED lines=23> */
[----:B------:R-:W-:Y:S01]  /*4600*/  HADD2.F32 R35, -RZ, R120.H0_H0 ;  /* 0x20000078ff237230 */ /* 0x000fe20000004100 */
[----:B------:R-:W-:Y:S01]  /*4610*/  F2FP.F16.F32.PACK_AB R115, R118, R115 ;  /* 0x000000737673723e */ /* 0x000fe200000000ff */
[----:B------:R-:W-:Y:S02]  /*4620*/  HADD2.F32 R29, -RZ, R44.H0_H0 ;  /* 0x2000002cff1d7230 */ /* 0x000fe40000004100 */
[-C--:B------:R-:W-:Y:S01]  /*4630*/  FMUL.FTZ R34, R30, R32.reuse ;  /* 0x000000201e227220 */ /* 0x080fe20000410000 */
[----:B------:R-:W-:Y:S02]  /*4640*/  HADD2.F32 R48, -RZ, R48.H1_H1 ;  /* 0x30000030ff307230 */ /* 0x000fe40000004100 */
[----:B------:R-:W-:Y:S02]  /*4650*/  HADD2.F32 R44, -RZ, R44.H1_H1 ;  /* 0x3000002cff2c7230 */ /* 0x000fe40000004100 */
[----:B------:R-:W-:Y:S01]  /*4660*/  FMUL.FTZ R45, R29, R32 ;  /* 0x000000201d2d7220 */ /* 0x000fe20000410000 */
[----:B------:R-:W-:-:S02]  /*4670*/  HADD2.F32 R31, -RZ, R123.H1_H1 ;  /* 0x3000007bff1f7230 */ /* 0x000fc40000004100 */
[-C--:B------:R-:W-:Y:S01]  /*4680*/  FMUL.FTZ R47, R48, R35.reuse ;  /* 0x00000023302f7220 */ /* 0x080fe20000410000 */
[----:B------:R-:W-:Y:S02]  /*4690*/  HADD2.F32 R33, -RZ, R122.H0_H0 ;  /* 0x2000007aff217230 */ /* 0x000fe40000004100 */
[----:B------:R-:W-:Y:S01]  /*46a0*/  FMUL.FTZ R35, R44, R35 ;  /* 0x000000232c237220 */ /* 0x000fe20000410000 */
[----:B------:R-:W-:Y:S02]  /*46b0*/  HADD2.F32 R32, -RZ, R124.H0_H0 ;  /* 0x2000007cff207230 */ /* 0x000fe40000004100 */
[-C--:B------:R-:W-:Y:S01]  /*46c0*/  FFMA.FTZ R45, R30, R31.reuse, R45 ;  /* 0x0000001f1e2d7223 */ /* 0x080fe2000001002d */
[----:B------:R-:W-:Y:S01]  /*46d0*/  FFMA.FTZ R34, R29, R31, -R34 ;  /* 0x0000001f1d227223 */ /* 0x000fe20000010822 */
[-C--:B------:R-:W-:Y:S01]  /*46e0*/  FFMA.FTZ R48, R48, R33.reuse, R35 ;  /* 0x0000002130307223 */ /* 0x080fe20000010023 */
[----:B------:R-:W-:Y:S02]  /*46f0*/  HADD2.F32 R30, -RZ, R50.H0_H0 ;  /* 0x20000032ff1e7230 */ /* 0x000fe40000004100 */
[----:B------:R-:W-:Y:S01]  /*4700*/  FFMA.FTZ R47, R44, R33, -R47 ;  /* 0x000000212c2f7223 */ /* 0x000fe2000001082f */
[----:B------:R-:W-:-:S02]  /*4710*/  HADD2.F32 R35, -RZ, R119.H0_H0 ;  /* 0x20000077ff237230 */ /* 0x000fc40000004100 */
[----:B------:R-:W-:Y:S01]  /*4720*/  HADD2.F32 R29, -RZ, R46.H0_H0 ;  /* 0x2000002eff1d7230 */ /* 0x000fe20000004100 */
[----:B------:R-:W-:Y:S01]  /*4730*/  F2FP.F16.F32.PACK_AB R48, R48, R45 ;  /* 0x0000002d3030723e */ /* 0x000fe200000000ff */
[----:B------:R-:W-:Y:S01]  /*4740*/  HADD2.F32 R50, -RZ, R50.H1_H1 ;  /* 0x30000032ff327230 */ /* 0x000fe20000004100 */
[----:B------:R-:W-:Y:S01]  /*4750*/  F2FP.F16.F32.PACK_AB R44, R47, R34 ;  /* 0x000000222f2c723e */ /* 0x000fe200000000ff */
[----:B------:R-:W-:Y:S02]  /*4760*/  HADD2.F32 R46, -RZ, R46.H1_H1 ;  /* 0x3000002eff2e7230 */ /* 0x000fe40000004100 */
[----:B------:R-:W-:Y:S01]  /*4770*/  FMUL.FTZ R49, R29, R32 ;  /* 0x000000201d317220 */ /* 0x000fe20000410000 */
[----:B------:R-:W-:Y:S02]  /*4780*/  HADD2.F32 R31, -RZ, R123.H0_H0 ;  /* 0x2000007bff1f7230 */ /* 0x000fe40000004100 */
[----:B------:R-:W-:Y:S01]  /*4790*/  FMUL.FTZ R51, R50, R35 ;  /* 0x0000002332337220 */ /* 0x000fe20000410000 */
[----:B------:R-:W-:-:S02]  /*47a0*/  HADD2.F32 R33, -RZ, R28.H0_H0 ;  /* 0x2000001cff217230 */ /* 0x000fc40000004100 */
[----:B------:R-:W-:Y:S01]  /*47b0*/  FMUL.FTZ R28, R30, R32 ;  /* 0x000000201e1c7220 */ /* 0x000fe20000410000 */
[----:B------:R-:W-:Y:S01]  /*47c0*/  FMUL.FTZ R35, R46, R35 ;  /* 0x000000232e237220 */ /* 0x000fe20000410000 */
[-C--:B------:R-:W-:Y:S01]  /*47d0*/  FFMA.FTZ R49, R30, R31.reuse, R49 ;  /* 0x0000001f1e317223 */ /* 0x080fe20000010031 */
[----:B------:R-:W-:Y:S02]  /*47e0*/  IMAD.MOV.U32 R45, RZ, RZ, R112 ;  /* 0x000000ffff2d7224 */ /* 0x000fe400078e0070 */
[----:B------:R-:W-:Y:S01]  /*47f0*/  FFMA.FTZ R28, R29, R31, -R28 ;  /* 0x0000001f1d1c7223 */ /* 0x000fe2000001081c */
[-C--:B------:R-:W-:Y:S01]  /*4800*/  FFMA.FTZ R51, R46, R33.reuse, -R51 ;  /* 0x000000212e337223 */ /* 0x080fe20000010833 */
[----:B------:R-:W-:Y:S01]  /*4810*/  FFMA.FTZ R50, R50, R33, R35 ;  /* 0x0000002132327223 */ /* 0x000fe20000010023 */
[----:B------:R-:W-:-:S03]  /*4820*/  IMAD.MOV.U32 R47, RZ, RZ, R116 ;  /* 0x000000ffff2f7224 */ /* 0x000fc600078e0074 */
[----:B------:R-:W-:Y:S01]  /*4830*/  F2FP.F16.F32.PACK_AB R46, R51, R28 ;  /* 0x0000001c332e723e */ /* 0x000fe200000000ff */
[----:B------:R-:W-:Y:S01]  /*4840*/  IMAD.MOV.U32 R51, RZ, RZ, R115 ;  /* 0x000000ffff337224 */ /* 0x000fe200078e0073 */
[----:B------:R-:W-:Y:S01]  /*4850*/  F2FP.F16.F32.PACK_AB R50, R50, R49 ;  /* 0x000000313232723e */ /* 0x000fe200000000ff */
[----:B------:R-:W-:-:S07]  /*4860*/  IMAD.MOV.U32 R49, RZ, RZ, R111 ;  /* 0x000000ffff317224 */ /* 0x000fce00078e006f */
.L_x_12859:
[----:B------:R-:W-:Y:S05]  /*4870*/  BSYNC B2 ;  /* 0x0000000000027941 */ /* 0x000fea0003800000 */
.L_x_12858:
[----:B------:R-:W-:Y:S02]  /*4880*/  ISETP.GE.AND P5, PT, R103, R102, PT ;  /* 0x000000666700720c */ /* 0x000fe40003fa6270 */
[----:B------:R-:W-:-:S11]  /*4890*/  P2R R29, PR, RZ, 0x1 ;  /* 0x00000001ff1d7803 */ /* 0x000fd60000000000 */
[--C-:B------:R-:W-:Y:S02]  /*48a0*/  @!P5 SHF.R.S32.HI R28, RZ, 0x1f, R103.reuse ;  /* 0x0000001fff1cd819 */ /* 0x100fe40000011467 */
[----:B------:R-:W-:-:S04]  /*48b0*/  @!P5 IADD3 R98, P0, P6, R4, R98, R103 ;  /* 0x000000620462d210 */ /* 0x000fc80007e1e067 */
[----:B------:R-:W-:Y:S02]  /*48c0*/  @!P5 IADD3.X R108, R59, R108, R28, P0, P6 ;  /* 0x0000006c3b6cd210 */ /* 0x000fe400007ec41c */
[-C--:B------:R-:W-:Y:S02]  /*48d0*/  LEA R28, P6, R101, R92.reuse, 0x1 ;  /* 0x0000005c651c7211 */ /* 0x080fe400078c08ff */
[----:B------:R-:W-:Y:S02]  /*48e0*/  ISETP.NE.AND P0, PT, R29, RZ, PT ;  /* 0x000000ff1d00720c */ /* 0x000fe40003f05270 */
[----:B------:R-:W-:Y:S02]  /*48f0*/  LEA.HI.X R29, R101, R93, R106, 0x1, P6 ;  /* 0x0000005d651d7211 */ /* 0x000fe400030f0c6a */
[----:B------:R-:W-:-:S03]  /*4900*/  @!P5 LEA R30, P6, R98, R92, 0x1 ;  /* 0x0000005c621ed211 */ /* 0x000fc600078c08ff */
[----:B-1----:R1:W-:Y:S01]  /*4910*/  STG.E.128 desc[UR42][R28.64], R44 ;  /* 0x0000002c1c007986 */ /* 0x0023e2000c101d2a */
[----:B------:R-:W-:-:S05]  /*4920*/  @!P5 LEA.HI.X R31, R98, R93, R108, 0x1, P6 ;  /* 0x0000005d621fd211 */ /* 0x000fca00030f0c6c */
[----:B--2---:R1:W-:Y:S04]  /*4930*/  @!P5 STG.E.128 desc[UR42][R30.64], R48 ;  /* 0x000000301e00d986 */ /* 0x0043e8000c101d2a */
.L_x_12857:
[----:B------:R-:W-:Y:S05]  /*4940*/  BSYNC B1 ;  /* 0x0000000000017941 */ /* 0x000fea0003800000 */
.L_x_12856:
        /* <DEDUP_REMOVED lines=10> */
[----:B------:R-:W-:-:S04]  /*49f0*/  LEA R44, P5, R28, R92, 0x1 ;  /* 0x0000005c1c2c7211 */ /* 0x000fc800078a08ff */
[----:B------:R-:W-:Y:S02]  /*4a00*/  LEA.HI.X R45, R28, R93, R29, 0x1, P5 ;  /* 0x0000005d1c2d7211 */ /* 0x000fe400028f0c1d */
[----:B------:R-:W-:-:S04]  /*4a10*/  SHF.R.S32.HI R29, RZ, 0x1f, R104 ;  /* 0x0000001fff1d7819 */ /* 0x000fc80000011468 */
[----:B------:R-:W-:-:S04]  /*4a20*/  LEA.HI R104, R29, R104, RZ, 0x4 ;  /* 0x000000681d687211 */ /* 0x000fc800078f20ff */
[----:B------:R-:W-:-:S05]  /*4a30*/  LEA.HI.SX32 R47, R104, R81, 0x1c ;  /* 0x00000051682f7211 */ /* 0x000fca00078fe2ff */
[----:B------:R-:W-:-:S05]  /*4a40*/  IMAD.SHL.U32 R47, R47, 0x8, RZ ;  /* 0x000000082f2f7824 */ /* 0x000fca00078e00ff */
[----:B------:R-:W-:-:S04]  /*4a50*/  LOP3.LUT R29, R172, 0x38, R47, 0xf8, !PT ;  /* 0x00000038ac1d7812 */ /* 0x000fc800078ef82f */
[----:B------:R-:W-:Y:S01]  /*4a60*/  LOP3.LUT R28, R29, R174, RZ, 0x3c, !PT ;  /* 0x000000ae1d1c7212 */ /* 0x000fe200078e3cff */
[----:B------:R-:W-:-:S04]  /*4a70*/  IMAD R29, R152, 0x1800, R85 ;  /* 0x00001800981d7824 */ /* 0x000fc800078e0255 */
[----:B------:R-:W-:Y:S02]  /*4a80*/  IMAD.IADD R31, R175, 0x1, R28 ;  /* 0x00000001af1f7824 */ /* 0x000fe400078e021c */
[----:B------:R-:W-:Y:S02]  /*4a90*/  IMAD R29, R29, 0x2, R144 ;  /* 0x000000021d1d7824 */ /* 0x000fe400078e0290 */
        /* <DEDUP_REMOVED lines=12> */
[----:B-1----:R-:W-:Y:S01]  /*4b60*/  MOV R32, R30 ;  /* 0x0000001e00207202 */ /* 0x002fe20000000f00 */
[--C-:B------:R-:W-:Y:S01]  /*4b70*/  HADD2.F32 R34, -RZ, R33.reuse.H0_H0 ;  /* 0x20000021ff227230 */ /* 0x100fe20000004100 */
[----:B------:R-:W-:Y:S01]  /*4b80*/  SHF.R.U64 R101, R38, 0x10, R39 ;  /* 0x0000001026657819 */ /* 0x000fe20000001227 */
[----:B------:R-:W-:Y:S01]  /*4b90*/  HADD2.F32 R33, -RZ, R33.H1_H1 ;  /* 0x30000021ff217230 */ /* 0x000fe20000004100 */
[----:B------:R-:W-:Y:S01]  /*4ba0*/  SHF.R.U64 R98, R42, 0x10, R43 ;  /* 0x000000102a627819 */ /* 0x000fe2000000122b */
[--C-:B------:R-:W-:Y:S01]  /*4bb0*/  HADD2.F32 R30, -RZ, R29.reuse.H0_H0 ;  /* 0x2000001dff1e7230 */ /* 0x100fe20000004100 */
[----:B------:R-:W-:Y:S01]  /*4bc0*/  SHF.R.U32.HI R50, RZ, 0x10, R39 ;  /* 0x00000010ff327819 */ /* 0x000fe20000011627 */
[----:B------:R-:W-:Y:S01]  /*4bd0*/  HADD2.F32 R40, -RZ, R40.H0_H0 ;  /* 0x20000028ff287230 */ /* 0x000fe20000004100 */
[----:B------:R-:W-:Y:S01]  /*4be0*/  SHF.R.U32.HI R49, RZ, 0x10, R43 ;  /* 0x00000010ff317819 */ /* 0x000fe2000001162b */
[----:B------:R-:W-:-:S02]  /*4bf0*/  HADD2.F32 R29, -RZ, R29.H1_H1 ;  /* 0x3000001dff1d7230 */ /* 0x000fc40000004100 */
[-C--:B------:R-:W-:Y:S01]  /*4c00*/  FMUL.FTZ R43, R34, R41.reuse ;  /* 0x00000029222b7220 */ /* 0x080fe20000410000 */
[----:B------:R-:W-:Y:S02]  /*4c10*/  HADD2.F32 R38, -RZ, R48.H0_H0 ;  /* 0x20000030ff267230 */ /* 0x000fe40000004100 */
[-C--:B------:R-:W-:Y:S01]  /*4c20*/  FMUL.FTZ R42, R33, R40.reuse ;  /* 0x00000028212a7220 */ /* 0x080fe20000410000 */
[----:B------:R-:W-:Y:S02]  /*4c30*/  HADD2.F32 R39, -RZ, R107.H1_H1 ;  /* 0x3000006bff277230 */ /* 0x000fe40000004100 */
[C---:B------:R-:W-:Y:S01]  /*4c40*/  FMUL.FTZ R40, R29.reuse, R40 ;  /* 0x000000281d287220 */ /* 0x040fe20000410000 */
[C---:B------:R-:W-:Y:S01]  /*4c50*/  FMUL.FTZ R41, R30.reuse, R41 ;  /* 0x000000291e297220 */ /* 0x040fe20000410000 */
[-C--:B------:R-:W-:Y:S01]  /*4c60*/  FFMA.FTZ R42, R29, R38.reuse, -R42 ;  /* 0x000000261d2a7223 */ /* 0x080fe2000001082a */
[----:B------:R-:W-:Y:S02]  /*4c70*/  HADD2.F32 R29, -RZ, R31.H0_H0 ;  /* 0x2000001fff1d7230 */ /* 0x000fe40000004100 */
[----:B------:R-:W-:Y:S01]  /*4c80*/  FFMA.FTZ R48, R33, R38, R40 ;  /* 0x0000002621307223 */ /* 0x000fe20000010028 */
[----:B------:R-:W-:Y:S01]  /*4c90*/  FFMA.FTZ R43, R30, R39, -R43 ;  /* 0x000000271e2b7223 */ /* 0x000fe2000001082b */
[----:B------:R-:W-:-:S02]  /*4ca0*/  HADD2.F32 R38, -RZ, R109.H1_H1 ;  /* 0x3000006dff267230 */ /* 0x000fc40000004100 */
[----:B------:R-:W-:Y:S01]  /*4cb0*/  FFMA.FTZ R41, R34, R39, R41 ;  /* 0x0000002722297223 */ /* 0x000fe20000010029 */
[----:B------:R-:W-:Y:S02]  /*4cc0*/  HADD2.F32 R30, -RZ, R35.H0_H0 ;  /* 0x20000023ff1e7230 */ /* 0x000fe40000004100 */
[----:B------:R-:W-:Y:S02]  /*4cd0*/  HADD2.F32 R33, -RZ, R105.H1_H1 ;  /* 0x30000069ff217230 */ /* 0x000fe40000004100 */
[----:B------:R-:W-:Y:S01]  /*4ce0*/  FMUL.FTZ R39, R29, R38 ;  /* 0x000000261d277220 */ /* 0x000fe20000410000 */
[----:B------:R-:W-:Y:S01]  /*4cf0*/  HADD2.F32 R35, -RZ, R35.H1_H1 ;  /* 0x30000023ff237230 */ /* 0x000fe20000004100 */
[----:B------:R-:W-:Y:S01]  /*4d00*/  F2FP.F16.F32.PACK_AB R41, R48, R41 ;  /* 0x000000293029723e */ /* 0x000fe200000000ff */
[----:B------:R-:W-:Y:S02]  /*4d10*/  HADD2.F32 R40, -RZ, R49.H0_H0 ;  /* 0x20000031ff287230 */ /* 0x000fe40000004100 */
[----:B------:R-:W-:Y:S01]  /*4d20*/  FFMA.FTZ R51, R30, R33, R39 ;  /* 0x000000211e337223 */ /* 0x000fe20000010027 */
[----:B------:R-:W-:-:S02]  /*4d30*/  HADD2.F32 R34, -RZ, R50.H0_H0 ;  /* 0x20000032ff227230 */ /* 0x000fc40000004100 */
[----:B------:R-:W-:Y:S01]  /*4d40*/  FMUL.FTZ R50, R30, R38 ;  /* 0x000000261e327220 */ /* 0x000fe20000410000 */
[----:B------:R-:W-:Y:S02]  /*4d50*/  HADD2.F32 R31, -RZ, R31.H1_H1 ;  /* 0x3000001fff1f7230 */ /* 0x000fe40000004100 */
[-C--:B------:R-:W-:Y:S01]  /*4d60*/  FMUL.FTZ R38, R35, R40.reuse ;  /* 0x0000002823267220 */ /* 0x080fe20000410000 */
[----:B------:R-:W-:Y:S02]  /*4d70*/  HADD2.F32 R30, -RZ, R36.H0_H0 ;  /* 0x20000024ff1e7230 */ /* 0x000fe40000004100 */
        /* <DEDUP_REMOVED lines=14> */
[C---:B------:R-:W-:Y:S01]  /*4e60*/  FMUL.FTZ R33, R28.reuse, R33 ;  /* 0x000000211c217220 */ /* 0x040fe20000410000 */
[----:B------:R-:W-:Y:S02]  /*4e70*/  HADD2.F32 R109, -RZ, R109.H0_H0 ;  /* 0x2000006dff6d7230 */ /* 0x000fe40000004100 */
[----:B------:R-:W-:Y:S01]  /*4e80*/  FFMA.FTZ R34, R29, R107, -R34 ;  /* 0x0000006b1d227223 */ /* 0x000fe20000010822 */
[----:B------:R-:W-:Y:S02]  /*4e90*/  HADD2.F32 R29, -RZ, R37.H0_H0 ;  /* 0x20000025ff1d7230 */ /* 0x000fe40000004100 */
[-C--:B------:R-:W-:Y:S01]  /*4ea0*/  FFMA.FTZ R39, R28, R31.reuse, -R39 ;  /* 0x0000001f1c277223 */ /* 0x080fe20000010827 */
[----:B------:R-:W-:Y:S01]  /*4eb0*/  FFMA.FTZ R36, R36, R31, R33 ;  /* 0x0000001f24247223 */ /* 0x000fe20000010021 */
[----:B------:R-:W-:-:S02]  /*4ec0*/  HADD2.F32 R28, -RZ, R32.H0_H0 ;  /* 0x20000020ff1c7230 */ /* 0x000fc40000004100 */
[----:B------:R-:W-:Y:S01]  /*4ed0*/  FFMA.FTZ R35, R30, R107, R35 ;  /* 0x0000006b1e237223 */ /* 0x000fe20000010023 */
[----:B------:R-:W-:Y:S02]  /*4ee0*/  HADD2.F32 R31, -RZ, R98.H0_H0 ;  /* 0x20000062ff1f7230 */ /* 0x000fe40000004100 */
[-C--:B------:R-:W-:Y:S01]  /*4ef0*/  FMUL.FTZ R33, R29, R109.reuse ;  /* 0x0000006d1d217220 */ /* 0x080fe20000410000 */
[----:B------:R-:W-:Y:S02]  /*4f00*/  HADD2.F32 R37, -RZ, R37.H1_H1 ;  /* 0x30000025ff257230 */ /* 0x000fe40000004100 */
[----:B------:R-:W-:Y:S01]  /*4f10*/  FMUL.FTZ R38, R28, R109 ;  /* 0x0000006d1c267220 */ /* 0x000fe20000410000 */
[----:B------:R-:W-:Y:S01]  /*4f20*/  HADD2.F32 R32, -RZ, R32.H1_H1 ;  /* 0x30000020ff207230 */ /* 0x000fe20000004100 */
[----:B------:R-:W-:Y:S01]  /*4f30*/  F2FP.F16.F32.PACK_AB R51, R96, R51 ;  /* 0x000000336033723e */ /* 0x000fe200000000ff */
[----:B------:R-:W-:Y:S02]  /*4f40*/  HADD2.F32 R105, -RZ, R105.H0_H0 ;  /* 0x20000069ff697230 */ /* 0x000fe40000004100 */
[----:B------:R-:W-:Y:S01]  /*4f50*/  FMUL.FTZ R49, R37, R31 ;  /* 0x0000001f25317220 */ /* 0x000fe20000410000 */
[----:B------:R-:W-:-:S02]  /*4f60*/  HADD2.F32 R30, -RZ, R101.H0_H0 ;  /* 0x20000065ff1e7230 */ /* 0x000fc40000004100 */
        /* <DEDUP_REMOVED lines=8> */
[----:B------:R-:W-:Y:S02]  /*4ff0*/  F2FP.F16.F32.PACK_AB R28, R39, R34 ;  /* 0x00000022271c723e */ /* 0x000fe400000000ff */
[----:B------:R-:W-:Y:S01]  /*5000*/  F2FP.F16.F32.PACK_AB R30, R32, R33 ;  /* 0x00000021201e723e */ /* 0x000fe200000000ff */
[----:B------:R-:W-:Y:S01]  /*5010*/  IMAD.MOV.U32 R32, RZ, RZ, R40 ;  /* 0x000000ffff207224 */ /* 0x000fe200078e0028 */
[----:B------:R-:W-:Y:S01]  /*5020*/  F2FP.F16.F32.PACK_AB R29, R42, R43 ;  /* 0x0000002b2a1d723e */ /* 0x000fe200000000ff */
[----:B------:R-:W-:Y:S01]  /*5030*/  IMAD.MOV.U32 R33, RZ, RZ, R41 ;  /* 0x000000ffff217224 */ /* 0x000fe200078e0029 */
[----:B------:R-:W-:-:S07]  /*5040*/  F2FP.F16.F32.PACK_AB R34, R37, R38 ;  /* 0x000000262522723e */ /* 0x000fce00000000ff */
.L_x_12861:
[----:B------:R-:W-:Y:S05]  /*5050*/  BSYNC B1 ;  /* 0x0000000000017941 */ /* 0x000fea0003800000 */
.L_x_12860:
        /* <DEDUP_REMOVED lines=10> */
.L_x_12829:
[----:B------:R-:W-:-:S13]  /*5100*/  ISETP.NE.AND P3, PT, R72, 0x3, PT ;  /* 0x000000034800780c */ /* 0x000fda0003f65270 */
[----:B------:R-:W-:Y:S05]  /*5110*/  @!P3 BRA `(.L_x_12862) ;  /* 0x000000000004b947 */ /* 0x000fea0003800000 */
[----:B------:R-:W-:Y:S01]  /*5120*/  BPT.TRAP 0x1 ;  /* 0x000000040000795c */ /* 0x000fe20000300000 */
.L_x_12862:
[----:B------:R-:W-:Y:S01]  /*5130*/  IMAD R89, R152, 0x8, R144 ;  /* 0x0000000898597824 */ /* 0x000fe200078e0290 */
[----:B------:R-:W-:Y:S01]  /*5140*/  SHF.L.U32 R100, R157, 0x1f, RZ ;  /* 0x0000001f9d647819 */ /* 0x000fe200000006ff */
[----:B------:R-:W-:Y:S01]  /*5150*/  IMAD R91, R26, -0x60, R58 ;  /* 0xffffffa01a5b7824 */ /* 0x000fe200078e023a */
[----:B------:R-:W-:Y:S02]  /*5160*/  BSSY B1, `(.L_x_12863) ;  /* 0x0000004000017945 */ /* 0x000fe40003800000 */
[----:B------:R-:W0:Y:S02]  /*5170*/  SYNCS.PHASECHK.TRANS64.TRYWAIT P4, [R89+URZ+0x32490], R100 ;  /* 0x03249064590075a7 */ /* 0x000e24000808017f */
[----:B------:R-:W-:Y:S01]  /*5180*/  VIMNMX R91, R91, 0x60, PT ;  /* 0x000000605b5b7848 */ /* 0x000fe20003fe0100 */
[----:B0-----:R-:W-:Y:S06]  /*5190*/  @!P4 BRA `(.L_x_12864) ;  /* 0x000003240034c947 */ /* 0x001fec0003800000 */
.L_x_13211:
[----:B------:R-:W-:Y:S05]  /*51a0*/  BSYNC B1 ;  /* 0x0000000000017941 */ /* 0x000fea0003800000 */
.L_x_12863:
        /* <DEDUP_REMOVED lines=8> */
.L_x_12866:
[----:B------:R-:W-:Y:S05]  /*5230*/  BSYNC B1 ;  /* 0x0000000000017941 */ /* 0x000fea0003800000 */
.L_x_12865:
[----:B------:R-:W-:Y:S05]  /*5240*/  @P4 BRA `(.L_x_12846) ;  /* 0x0000000000104947 */ /* 0x000fea0003800000 */
[----:B-1----:R-:W1:Y:S04]  /*5250*/  @!P1 LDS.128 R28, [R98+0x2000] ;  /* 0x00200000621c9984 */ /* 0x002e680000000c00 */
[----:B------:R-:W2:Y:S04]  /*5260*/  @!P2 LDS.128 R32, [R96+0x2000] ;  /* 0x002000006020a984 */ /* 0x000ea80000000c00 */
[----:B-1----:R1:W-:Y:S04]  /*5270*/  @!P1 STG.E.128 desc[UR42][R36.64], R28 ;  /* 0x0000001c24009986 */ /* 0x0023e8000c101d2a */
[----:B--2---:R1:W-:Y:S02]  /*5280*/  @!P2 STG.E.128 desc[UR42][R36.64+0x40], R32 ;  /* 0x000040202400a986 */ /* 0x0043e4000c101d2a */
.L_x_12846:
[----:B------:R-:W-:Y:S05]  /*5290*/  BSYNC B0 ;  /* 0x0000000000007941 */ /* 0x000fea0003800000 */
.L_x_12828:
        /* <DEDUP_REMOVED lines=17> */
.L_x_12868:
[----:B------:R-:W-:Y:S05]  /*53b0*/  BSYNC B0 ;  /* 0x0000000000007941 */ /* 0x000fea0003800000 */
.L_x_12867:
[----:B------:R-:W2:Y:S01]  /*53c0*/  SYNCS.PHASECHK.TRANS64.TRYWAIT P3, [R89+URZ+0x324b0], R100 ;  /* 0x0324b064590075a7 */ /* 0x000ea2000806017f */
[----:B------:R-:W-:Y:S01]  /*53d0*/  ULDC UR49, c[0x0][0x320] ;  /* 0x0000c80000317ab9 */ /* 0x000fe20000000800 */
[----:B------:R-:W-:Y:S01]  /*53e0*/  ULDC.64 UR44, c[0x0][0x328] ;  /* 0x0000ca00002c7ab9 */ /* 0x000fe20000000a00 */
[----:B------:R-:W-:Y:S01]  /*53f0*/  ULDC.64 UR40, c[0x0][0x318] ;  /* 0x0000c60000287ab9 */ /* 0x000fe20000000a00 */
[----:B------:R-:W-:Y:S01]  /*5400*/  BSSY B0, `(.L_x_12869) ;  /* 0x0000003000007945 */ /* 0x000fe20003800000 */
[----:B-1----:R-:W-:-:S03]  /*5410*/  IMAD R28, R152, 0x6000, R159 ;  /* 0x00006000981c7824 */ /* 0x002fc600078e029f */
[----:B--2---:R-:W-:Y:S05]  /*5420*/  @!P3 BRA `(.L_x_12870) ;  /* 0x0000032000a4b947 */ /* 0x004fea0003800000 */
.L_x_13212:
[----:B------:R-:W-:Y:S05]  /*5430*/  BSYNC B0 ;  /* 0x0000000000007941 */ /* 0x000fea0003800000 */
.L_x_12869:
        /* <DEDUP_REMOVED lines=39> */
.L_x_12872:
[----:B------:R-:W-:Y:S05]  /*56b0*/  BSYNC B0 ;  /* 0x0000000000007941 */ /* 0x000fea0003800000 */
.L_x_12871:
        /* <DEDUP_REMOVED lines=37> */
.L_x_12874:
[----:B------:R-:W-:Y:S05]  /*5910*/  BSYNC B0 ;  /* 0x0000000000007941 */ /* 0x000fea0003800000 */
.L_x_12873:
        /* <DEDUP_REMOVED lines=22> */
.L_x_12823:
[----:B------:R-:W0:Y:S01]  /*5a80*/  S2R R0, SR_TID.X ;  /* 0x0000000000007919 */ /* 0x000e220000002100 */
[----:B------:R-:W1:Y:S01]  /*5a90*/  LDC R15, c[0x0][0x448] ;  /* 0x00011200ff0f7b82 */ /* 0x000e620000000800 */
[----:B------:R-:W-:Y:S01]  /*5aa0*/  IMAD.MOV.U32 R12, RZ, RZ, 0x3000 ;  /* 0x00003000ff0c7424 */ /* 0x000fe200078e00ff */
[----:B------:R-:W2:Y:S01]  /*5ab0*/  S2R R3, SR_SWINHI ;  /* 0x0000000000037919 */ /* 0x000ea20000002f00 */
[----:B------:R-:W-:Y:S02]  /*5ac0*/  IMAD.U32 R13, RZ, RZ, UR38 ;  /* 0x00000026ff0d7e24 */ /* 0x000fe4000f8e00ff */
[----:B------:R-:W-:Y:S01]  /*5ad0*/  IMAD.MOV.U32 R9, RZ, RZ, 0x100 ;  /* 0x00000100ff097424 */ /* 0x000fe200078e00ff */
[----:B------:R-:W-:Y:S02]  /*5ae0*/  STL [R1+0x70], R121 ;  /* 0x0000707901007387 */ /* 0x000fe40000100800 */
[----:B------:R-:W3:Y:S01]  /*5af0*/  LDC R14, c[0x0][0xa80] ;  /* 0x0002a000ff0e7b82 */ /* 0x000ee20000000800 */
[----:B------:R-:W-:Y:S01]  /*5b00*/  IMAD.MOV.U32 R10, RZ, RZ, 0x1 ;  /* 0x00000001ff0a7424 */ /* 0x000fe200078e00ff */
[----:B------:R4:W-:Y:S01]  /*5b10*/  STL.64 [R1+0x18], R12 ;  /* 0x0000180c01007387 */ /* 0x0009e20000100a00 */
[----:B------:R-:W-:-:S02]  /*5b20*/  IMAD.MOV.U32 R11, RZ, RZ, RZ ;  /* 0x000000ffff0b7224 */ /* 0x000fc400078e00ff */
[----:B------:R-:W-:Y:S01]  /*5b30*/  IMAD.MOV.U32 R4, RZ, RZ, 0xc000 ;  /* 0x0000c000ff047424 */ /* 0x000fe200078e00ff */
[----:B------:R-:W-:Y:S01]  /*5b40*/  STL.128 [R1+0x440], RZ ;  /* 0x000440ff01007387 */ /* 0x000fe20000100c00 */
[----:B------:R-:W-:Y:S02]  /*5b50*/  IMAD.U32 R5, RZ, RZ, UR38 ;  /* 0x00000026ff057e24 */ /* 0x000fe4000f8e00ff */
[----:B------:R-:W-:Y:S01]  /*5b60*/  IMAD.MOV.U32 R7, RZ, RZ, 0x100 ;  /* 0x00000100ff077424 */ /* 0x000fe200078e00ff */
[----:B------:R-:W-:Y:S01]  /*5b70*/  STL.128 [R1+0x450], RZ ;  /* 0x000450ff01007387 */ /* 0x000fe20000100c00 */
[----:B------:R-:W-:Y:S02]  /*5b80*/  IMAD.MOV.U32 R18, RZ, RZ, 0x1 ;  /* 0x00000001ff127424 */ /* 0x000fe400078e00ff */
[----:B------:R-:W-:Y:S01]  /*5b90*/  IMAD.MOV.U32 R19, RZ, RZ, RZ ;  /* 0x000000ffff137224 */ /* 0x000fe200078e00ff */
[----:B------:R-:W-:Y:S01]  /*5ba0*/  STL.128 [R1+0x230], RZ ;  /* 0x000230ff01007387 */ /* 0x000fe20000100c00 */
[----:B------:R-:W-:-:S02]  /*5bb0*/  IMAD.U32 R36, RZ, RZ, UR37 ;  /* 0x00000025ff247e24 */ /* 0x000fc4000f8e00ff */
[----:B------:R-:W-:Y:S01]  /*5bc0*/  IMAD.U32 R72, RZ, RZ, UR37 ;  /* 0x00000025ff487e24 */ /* 0x000fe2000f8e00ff */
[----:B------:R-:W-:Y:S01]  /*5bd0*/  STL.128 [R1+0x240], RZ ;  /* 0x000240ff01007387 */ /* 0x000fe20000100c00 */
[----:B0-----:R-:W-:-:S03]  /*5be0*/  LOP3.LUT R0, R0, 0x7f, RZ, 0xc0, !PT ;  /* 0x0000007f00007812 */ /* 0x001fc600078ec0ff */
[----:B---3--:R-:W-:Y:S01]  /*5bf0*/  STL [R1+0x460], R14 ;  /* 0x0004600e01007387 */ /* 0x008fe20000100800 */
[----:B------:R-:W-:Y:S02]  /*5c00*/  IADD3 R72, P5, R72, 0x70, RZ ;  /* 0x0000007048487810 */ /* 0x000fe40007fbe0ff */
[----:B------:R-:W-:Y:S01]  /*5c10*/  ISETP.NE.AND P1, PT, R0, RZ, PT ;  /* 0x000000ff0000720c */ /* 0x000fe20003f25270 */
[----:B------:R-:W-:Y:S01]  /*5c20*/  STL.128 [R1+0x250], RZ ;  /* 0x000250ff01007387 */ /* 0x000fe20000100c00 */
[----:B------:R-:W-:Y:S02]  /*5c30*/  MOV R30, R144 ;  /* 0x00000090001e7202 */ /* 0x000fe40000000f00 */
[----:B--2---:R-:W-:Y:S02]  /*5c40*/  MOV R31, R3 ;  /* 0x00000003001f7202 */ /* 0x004fe40000000f00 */
[----:B------:R-:W-:Y:S01]  /*5c50*/  SEL R8, RZ, 0x1, P1 ;  /* 0x00000001ff087807 */ /* 0x000fe20000800000 */
[----:B------:R-:W-:Y:S01]  /*5c60*/  STL.128 [R1+0x260], RZ ;  /* 0x000260ff01007387 */ /* 0x000fe20000100c00 */
[----:B----4-:R-:W-:-:S02]  /*5c70*/  IADD3 R12, P1, R30, 0x32430, RZ ;  /* 0x000324301e0c7810 */ /* 0x010fc40007f3e0ff */
[C---:B------:R-:W-:Y:S01]  /*5c80*/  IADD3 R0, P3, R30.reuse, 0x32450, RZ ;  /* 0x000324501e007810 */ /* 0x040fe20007f7e0ff */
[----:B------:R-:W-:Y:S01]  /*5c90*/  IMAD.MOV.U32 R6, RZ, RZ, R8 ;  /* 0x000000ffff067224 */ /* 0x000fe200078e0008 */
[C---:B------:R-:W-:Y:S01]  /*5ca0*/  IADD3 R3, P4, R30.reuse, 0x32460, RZ ;  /* 0x000324601e037810 */ /* 0x040fe20007f9e0ff */
[--C-:B------:R-:W-:Y:S01]  /*5cb0*/  IMAD.X R13, RZ, RZ, R31.reuse, P1 ;  /* 0x000000ffff0d7224 */ /* 0x100fe200008e061f */
[----:B-1----:R-:W-:Y:S01]  /*5cc0*/  ISETP.NE.AND P1, PT, R15, 0x1, PT ;  /* 0x000000010f00780c */ /* 0x002fe20003f25270 */
[----:B------:R0:W-:Y:S04]  /*5cd0*/  STL.128 [R1+0x20], R8 ;  /* 0x0000200801007387 */ /* 0x0001e80000100c00 */
[----:B------:R1:W-:Y:S04]  /*5ce0*/  STL.128 [R1+0x50], R4 ;  /* 0x0000500401007387 */ /* 0x0003e80000100c00 */
[----:B------:R-:W-:Y:S04]  /*5cf0*/  STL.64 [R1+0x8], R12 ;  /* 0x0000080c01007387 */ /* 0x000fe80000100a00 */
[----:B------:R-:W-:Y:S01]  /*5d00*/  STL.128 [R1+0x270], RZ ;  /* 0x000270ff01007387 */ /* 0x000fe20000100c00 */
[--C-:B0-----:R-:W-:Y:S01]  /*5d10*/  IMAD.X R11, RZ, RZ, R31.reuse, P3 ;  /* 0x000000ffff0b7224 */ /* 0x101fe200018e061f */
[----:B------:R-:W-:Y:S01]  /*5d20*/  IADD3 R8, P2, R30, 0x32440, RZ ;  /* 0x000324401e087810 */ /* 0x000fe20007f5e0ff */
[----:B------:R-:W-:Y:S01]  /*5d30*/  IMAD.X R10, RZ, RZ, R31, P4 ;  /* 0x000000ffff0a7224 */ /* 0x000fe200020e061f */
[----:B------:R-:W-:Y:S01]  /*5d40*/  STL.128 [R1+0x280], RZ ;  /* 0x000280ff01007387 */ /* 0x000fe20000100c00 */
[----:B-1----:R-:W-:Y:S01]  /*5d50*/  IMAD.MOV.U32 R4, RZ, RZ, R0 ;  /* 0x000000ffff047224 */ /* 0x002fe200078e0000 */
[----:B------:R-:W-:Y:S01]  /*5d60*/  IADD3 R36, P4, R36, 0x38, RZ ;  /* 0x0000003824247810 */ /* 0x000fe20007f9e0ff */
[----:B------:R-:W-:Y:S01]  /*5d70*/  IMAD.MOV.U32 R5, RZ, RZ, R11 ;  /* 0x000000ffff057224 */ /* 0x000fe200078e000b */
[----:B------:R-:W-:Y:S01]  /*5d80*/  STL.128 [R1+0x290], RZ ;  /* 0x000290ff01007387 */ /* 0x000fe20000100c00 */
[----:B------:R-:W-:-:S02]  /*5d90*/  IMAD.MOV.U32 R6, RZ, RZ, R3 ;  /* 0x000000ffff067224 */ /* 0x000fc400078e0003 */
[----:B------:R-:W-:Y:S01]  /*5da0*/  IMAD.MOV.U32 R7, RZ, RZ, R10 ;  /* 0x000000ffff077224 */ /* 0x000fe200078e000a */
[----:B------:R-:W0:Y:S01]  /*5db0*/  @P1 LDC R3, c[0x0][0x44c] ;  /* 0x00011300ff031b82 */ /* 0x000e220000000800 */
[----:B------:R-:W-:Y:S01]  /*5dc0*/  IMAD.X R9, RZ, RZ, R31, P2 ;  /* 0x000000ffff097224 */ /* 0x000fe200010e061f */
[----:B------:R-:W-:Y:S01]  /*5dd0*/  STL.128 [R1+0x2a0], RZ ;  /* 0x0002a0ff01007387 */ /* 0x000fe20000100c00 */
[----:B------:R-:W-:-:S03]  /*5de0*/  VIADD R0, R177, 0x7f ;  /* 0x0000007fb1007836 */ /* 0x000fc60000000000 */
[----:B------:R1:W-:Y:S04]  /*5df0*/  STL.128 [R1+0x40], R4 ;  /* 0x0000400401007387 */ /* 0x0003e80000100c00 */
[----:B------:R2:W-:Y:S04]  /*5e00*/  STL.64 [R1+0x68], R6 ;  /* 0x0000680601007387 */ /* 0x0005e80000100a00 */
[----:B------:R-:W-:Y:S04]  /*5e10*/  STL.64 [R1+0x10], R8 ;  /* 0x0000100801007387 */ /* 0x000fe80000100a00 */
[----:B------:R-:W-:Y:S01]  /*5e20*/  STL.64 [R1+0x30], R8 ;  /* 0x0000300801007387 */ /* 0x000fe20000100a00 */
[----:B-1----:R-:W1:Y:S03]  /*5e30*/  @P1 LDC R4, c[0x0][0x450] ;  /* 0x00011400ff041b82 */ /* 0x002e660000000800 */
[----:B------:R-:W-:Y:S01]  /*5e40*/  STL.128 [R1+0x2b0], RZ ;  /* 0x0002b0ff01007387 */ /* 0x000fe20000100c00 */
[----:B0-----:R-:W-:-:S03]  /*5e50*/  @P1 IMAD.HI.U32 R3, R0, R3, RZ ;  /* 0x0000000300031227 */ /* 0x001fc600078e00ff */
[----:B------:R-:W-:Y:S01]  /*5e60*/  STL.128 [R1+0x2c0], RZ ;  /* 0x0002c0ff01007387 */ /* 0x000fe20000100c00 */
[----:B--2---:R-:W0:Y:S03]  /*5e70*/  LDC.64 R6, c[0x0][0xad8] ;  /* 0x0002b600ff067b82 */ /* 0x004e260000000a00 */
[----:B------:R-:W-:Y:S04]  /*5e80*/  STL.128 [R1+0x2d0], RZ ;  /* 0x0002d0ff01007387 */ /* 0x000fe80000100c00 */
[----:B------:R-:W-:Y:S04]  /*5e90*/  STL.128 [R1+0x2e0], RZ ;  /* 0x0002e0ff01007387 */ /* 0x000fe80000100c00 */
[----:B------:R-:W-:Y:S04]  /*5ea0*/  STL.128 [R1+0x2f0], RZ ;  /* 0x0002f0ff01007387 */ /* 0x000fe80000100c00 */
[----:B------:R-:W-:Y:S01]  /*5eb0*/  STL.128 [R1+0x300], RZ ;  /* 0x000300ff01007387 */ /* 0x000fe20000100c00 */
[----:B-1----:R-:W-:-:S03]  /*5ec0*/  @P1 SHF.R.U32.HI R0, RZ, R4, R3 ;  /* 0x00000004ff001219 */ /* 0x002fc60000011603 */
[----:B------:R-:W-:Y:S04]  /*5ed0*/  STL.128 [R1+0x310], RZ ;  /* 0x000310ff01007387 */ /* 0x000fe80000100c00 */
[----:B------:R-:W-:Y:S01]  /*5ee0*/  STL.128 [R1+0x320], RZ ;  /* 0x000320ff01007387 */ /* 0x000fe20000100c00 */
[----:B0-----:R-:W-:-:S03]  /*5ef0*/  ISETP.GE.AND P6, PT, R7, 0x1, PT ;  /* 0x000000010700780c */ /* 0x001fc60003fc6270 */
[----:B------:R-:W-:Y:S04]  /*5f00*/  STL.128 [R1+0x330], RZ ;  /* 0x000330ff01007387 */ /* 0x000fe80000100c00 */
        /* <DEDUP_REMOVED lines=15> */
[----:B------:R-:W-:Y:S04]  /*6000*/  STL.64 [R1], RZ ;  /* 0x000000ff01007387 */ /* 0x000fe80000100a00 */
[----:B------:R-:W-:Y:S04]  /*6010*/  STL.64 [R1+0x38], RZ ;  /* 0x000038ff01007387 */ /* 0x000fe80000100a00 */
[----:B------:R0:W-:Y:S02]  /*6020*/  STL.64 [R1+0x60], R18 ;  /* 0x0000601201007387 */ /* 0x0001e40000100a00 */
[----:B0-----:R-:W-:-:S02]  /*6030*/  IMAD.U32 R19, RZ, RZ, UR37 ;  /* 0x00000025ff137e24 */ /* 0x001fc4000f8e00ff */
[----:B------:R-:W-:-:S03]  /*6040*/  IMAD.U32 R18, RZ, RZ, UR37 ;  /* 0x00000025ff127e24 */ /* 0x000fc6000f8e00ff */
[----:B------:R-:W-:Y:S02]  /*6050*/  IADD3 R19, P2, R19, 0x440, RZ ;  /* 0x0000044013137810 */ /* 0x000fe40007f5e0ff */
[----:B------:R-:W-:Y:S01]  /*6060*/  IADD3 R18, P3, R18, 0x230, RZ ;  /* 0x0000023012127810 */ /* 0x000fe20007f7e0ff */
[----:B------:R-:W-:-:S12]  /*6070*/  @P0 BRA `(.L_x_12876) ;  /* 0x00000000000c0947 */ /* 0x000fd80003800000 */
[----:B------:R-:W0:Y:S01]  /*6080*/  FENCE.VIEW.ASYNC.G ;  /* 0x00000000000073c6 */ /* 0x000e220000000100 */
[----:B------:R-:W-:Y:S05]  /*6090*/  WARPSYNC.ALL ;  /* 0x0000000000007948 */ /* 0x000fea0003800000 */
[----:B0-----:R-:W-:Y:S06]  /*60a0*/  BAR.ARV 0xc, 0x180 ;  /* 0x0306000000007b1d */ /* 0x001fec0000002000 */
.L_x_12876:
[----:B------:R-:W-:Y:S01]  /*60b0*/  IMAD.IADD R3, R187, 0x1, R0 ;  /* 0x00000001bb037824 */ /* 0x000fe200078e0200 */
[----:B------:R-:W-:Y:S01]  /*60c0*/  IADD3.X R73, RZ, UR36, RZ, P5, !PT ;  /* 0x00000024ff497c10 */ /* 0x000fe2000affe4ff */
[----:B------:R-:W-:Y:S02]  /*60d0*/  IMAD.X R44, RZ, RZ, UR36, P2 ;  /* 0x00000024ff2c7e24 */ /* 0x000fe400090e06ff */
[----:B------:R-:W-:Y:S02]  /*60e0*/  IMAD.X R47, RZ, RZ, UR36, P3 ;  /* 0x00000024ff2f7e24 */ /* 0x000fe400098e06ff */
[----:B------:R-:W-:Y:S02]  /*60f0*/  IMAD.X R45, RZ, RZ, UR36, P4 ;  /* 0x00000024ff2d7e24 */ /* 0x000fe4000a0e06ff */
        /* <DEDUP_REMOVED lines=13> */
.L_x_12879:
[----:B------:R-:W-:-:S13]  /*61d0*/  ISETP.NE.AND P0, PT, R7, 0x1, PT ;  /* 0x000000010700780c */ /* 0x000fda0003f05270 */
[----:B------:R-:W0:Y:S02]  /*61e0*/  @P0 LDC.64 R4, c[0x0][0xae0] ;  /* 0x0002b800ff040b82 */ /* 0x000e240000000a00 */
[----:B0-----:R-:W-:-:S05]  /*61f0*/  @P0 IMAD.HI.U32 R4, R0, R4, RZ ;  /* 0x0000000400040227 */ /* 0x001fca00078e00ff */
[----:B------:R-:W-:-:S07]  /*6200*/  @P0 SHF.R.U32.HI R0, RZ, R5, R4 ;  /* 0x00000005ff000219 */ /* 0x000fce0000011604 */
.L_x_12880:
[----:B------:R-:W-:Y:S05]  /*6210*/  BSYNC B0 ;  /* 0x0000000000007941 */ /* 0x000fea0003800000 */
.L_x_12878:
[----:B------:R-:W-:-:S05]  /*6220*/  IMAD R3, R0, R7, R7 ;  /* 0x0000000700037224 */ /* 0x000fca00078e0207 */
[----:B------:R-:W-:-:S07]  /*6230*/  VIMNMX R6, R6, R3, PT ;  /* 0x0000000306067248 */ /* 0x000fce0003fe0100 */
.L_x_12877:
[----:B------:R-:W0:Y:S01]  /*6240*/  @P1 LDC R0, c[0x0][0x44c] ;  /* 0x00011300ff001b82 */ /* 0x000e220000000800 */
[----:B------:R-:W-:Y:S01]  /*6250*/  VIADD R6, R6, 0x5f ;  /* 0x0000005f06067836 */ /* 0x000fe20000000000 */
[----:B------:R-:W-:Y:S01]  /*6260*/  ULDC UR4, c[0x0][0xad4] ;  /* 0x0002b50000047ab9 */ /* 0x000fe20000000800 */
[----:B------:R-:W-:Y:S02]  /*6270*/  IMAD.MOV.U32 R5, RZ, RZ, R177 ;  /* 0x000000ffff057224 */ /* 0x000fe400078e00b1 */
[----:B------:R-:W-:-:S03]  /*6280*/  IMAD.HI R6, R6, 0x2aaaaaab, RZ ;  /* 0x2aaaaaab06067827 */ /* 0x000fc600078e02ff */
[----:B------:R-:W1:Y:S02]  /*6290*/  @P1 LDC R9, c[0x0][0x450] ;  /* 0x00011400ff091b82 */ /* 0x000e640000000800 */
[----:B------:R-:W-:-:S04]  /*62a0*/  SHF.R.U32.HI R3, RZ, 0x1f, R6 ;  /* 0x0000001fff037819 */ /* 0x000fc80000011606 */
[----:B------:R-:W-:-:S04]  /*62b0*/  LEA.HI.SX32 R6, R6, R3, 0x1c ;  /* 0x0000000306067211 */ /* 0x000fc800078fe2ff */
[----:B------:R-:W-:Y:S01]  /*62c0*/  VIMNMX R185, R185, R6, PT ;  /* 0x00000006b9b97248 */ /* 0x000fe20003fe0100 */
        /* <DEDUP_REMOVED lines=15> */
.L_x_12883:
[----:B------:R-:W-:-:S13]  /*63c0*/  ISETP.NE.AND P0, PT, R7, 0x1, PT ;  /* 0x000000010700780c */ /* 0x000fda0003f05270 */
[----:B------:R-:W0:Y:S02]  /*63d0*/  @P0 LDC.64 R4, c[0x0][0xae0] ;  /* 0x0002b800ff040b82 */ /* 0x000e240000000a00 */
[----:B0-----:R-:W-:-:S05]  /*63e0*/  @P0 IMAD.HI.U32 R4, R0, R4, RZ ;  /* 0x0000000400040227 */ /* 0x001fca00078e00ff */
[----:B------:R-:W-:-:S07]  /*63f0*/  @P0 SHF.R.U32.HI R0, RZ, R5, R4 ;  /* 0x00000005ff000219 */ /* 0x000fce0000011604 */
.L_x_12884:
[----:B------:R-:W-:Y:S05]  /*6400*/  BSYNC B0 ;  /* 0x0000000000007941 */ /* 0x000fea0003800000 */
.L_x_12882:
[----:B------:R-:W-:-:S05]  /*6410*/  IMAD R0, R0, R7, RZ ;  /* 0x0000000700007224 */ /* 0x000fca00078e02ff */
[----:B------:R-:W-:-:S07]  /*6420*/  VIMNMX R3, R3, R0, !PT ;  /* 0x0000000003037248 */ /* 0x000fce0007fe0100 */
.L_x_12881:
[----:B------:R-:W-:Y:S01]  /*6430*/  IMAD.HI R3, R3, 0x2aaaaaab, RZ ;  /* 0x2aaaaaab03037827 */ /* 0x000fe200078e02ff */
[----:B------:R-:W-:-:S04]  /*6440*/  PLOP3.LUT P0, PT, PT, PT, PT, 0x80, 0x0 ;  /* 0x000000000000781c */ /* 0x000fc80003f0f070 */
[----:B------:R-:W-:-:S04]  /*6450*/  SHF.R.U32.HI R0, RZ, 0x1f, R3 ;  /* 0x0000001fff007819 */ /* 0x000fc80000011603 */
[----:B------:R-:W-:-:S04]  /*6460*/  LEA.HI.SX32 R0, R3, R0, 0x1c ;  /* 0x0000000003007211 */ /* 0x000fc800078fe2ff */
[----:B------:R-:W-:-:S04]  /*6470*/  VIMNMX R165, RZ, R0, !PT ;  /* 0x00000000ffa57248 */ /* 0x000fc80007fe0100 */
[----:B------:R-:W-:-:S13]  /*6480*/  ISETP.GT.AND P1, PT, R185, R165, PT ;  /* 0x000000a5b900720c */ /* 0x000fda0003f24270 */
[----:B------:R-:W-:Y:S05]  /*6490*/  @!P1 BRA `(.L_x_12885) ;  /* 0x0000025400349947 */ /* 0x000fea0003800000 */
[----:B------:R0:W-:Y:S01]  /*64a0*/  STL.64 [R1+0x78], RZ ;  /* 0x000078ff01007387 */ /* 0x0001e20000100a00 */
[----:B------:R-:W-:Y:S01]  /*64b0*/  IMAD.U32 R34, RZ, RZ, UR37 ;  /* 0x00000025ff227e24 */ /* 0x000fe2000f8e00ff */
[----:B------:R-:W-:Y:S01]  /*64c0*/  UMOV UR4, 0xffffffff ;  /* 0xffffffff00047882 */ /* 0x000fe20000000000 */
[----:B------:R-:W-:Y:S02]  /*64d0*/  IMAD.U32 R35, RZ, RZ, UR37 ;  /* 0x00000025ff237e24 */ /* 0x000fe4000f8e00ff */
[----:B------:R-:W-:Y:S01]  /*64e0*/  IMAD.U32 R32, RZ, RZ, UR37 ;  /* 0x00000025ff207e24 */ /* 0x000fe2000f8e00ff */
[----:B------:R-:W-:Y:S01]  /*64f0*/  IADD3 R34, P0, R34, 0x118, RZ ;  /* 0x0000011822227810 */ /* 0x000fe20007f1e0ff */
[----:B------:R-:W-:Y:S01]  /*6500*/  IMAD.U32 R40, RZ, RZ, UR37 ;  /* 0x00000025ff287e24 */ /* 0x000fe2000f8e00ff */
[----:B------:R-:W-:Y:S01]  /*6510*/  IADD3 R35, P1, R35, 0x110, RZ ;  /* 0x0000011023237810 */ /* 0x000fe20007f3e0ff */
[----:B------:R-:W-:Y:S01]  /*6520*/  IMAD.U32 R50, RZ, RZ, UR37 ;  /* 0x00000025ff327e24 */ /* 0x000fe2000f8e00ff */
[----:B------:R-:W-:Y:S01]  /*6530*/  IADD3 R32, P2, R32, 0xa8, RZ ;  /* 0x000000a820207810 */ /* 0x000fe20007f5e0ff */
[----:B------:R-:W-:Y:S01]  /*6540*/  IMAD.X R43, RZ, RZ, UR36, P0 ;  /* 0x00000024ff2b7e24 */ /* 0x000fe200080e06ff */
[----:B------:R-:W-:Y:S01]  /*6550*/  IADD3 R40, P3, R40, 0x78, RZ ;  /* 0x0000007828287810 */ /* 0x000fe20007f7e0ff */
[----:B------:R-:W-:Y:S01]  /*6560*/  IMAD.X R46, RZ, RZ, UR36, P1 ;  /* 0x00000024ff2e7e24 */ /* 0x000fe200088e06ff */
[----:B------:R-:W-:Y:S01]  /*6570*/  IADD3 R50, P4, R50, 0x80, RZ ;  /* 0x0000008032327810 */ /* 0x000fe20007f9e0ff */
[----:B------:R-:W-:-:S02]  /*6580*/  IMAD.X R33, RZ, RZ, UR36, P2 ;  /* 0x00000024ff217e24 */ /* 0x000fc400090e06ff */
[----:B------:R-:W-:Y:S02]  /*6590*/  IMAD.X R41, RZ, RZ, UR36, P3 ;  /* 0x00000024ff297e24 */ /* 0x000fe400098e06ff */
[----:B------:R-:W-:Y:S01]  /*65a0*/  IMAD.X R49, RZ, RZ, UR36, P4 ;  /* 0x00000024ff317e24 */ /* 0x000fe2000a0e06ff */
[----:B0-----:R-:W-:Y:S07]  /*65b0*/  BRA.DIV UR4, `(.L_x_12886) ;  /* 0x0000031204547947 */ /* 0x001fee000b800000 */
[----:B------:R0:W1:Y:S02]  /*65c0*/  SHFL.IDX PT, R14, R233, RZ, 0x1f ;  /* 0x00001fffe90e7589 */ /* 0x00006400000e0000 */
.L_x_13215:
[----:B-1----:R-:W-:Y:S01]  /*65d0*/  LEA.HI R0, R14, R14, RZ, 0x1 ;  /* 0x0000000e0e007211 */ /* 0x002fe200078f08ff */
[C---:B------:R-:W-:Y:S01]  /*65e0*/  VIADD R61, R144.reuse, 0x18400 ;  /* 0x00018400903d7836 */ /* 0x040fe20000000000 */
[----:B------:R-:W-:Y:S01]  /*65f0*/  STL.128 [R1+0xb0], RZ ;  /* 0x0000b0ff01007387 */ /* 0x000fe20000100c00 */
[----:B------:R-:W-:Y:S01]  /*6600*/  VIADD R8, R144, 0x400 ;  /* 0x0000040090087836 */ /* 0x000fe20000000000 */
[----:B------:R-:W-:Y:S01]  /*6610*/  LOP3.LUT R3, R0, 0x7fffe, RZ, 0xc0, !PT ;  /* 0x0007fffe00037812 */ /* 0x000fe200078ec0ff */
[----:B------:R-:W-:Y:S01]  /*6620*/  IMAD.MOV.U32 R4, RZ, RZ, 0x1 ;  /* 0x00000001ff047424 */ /* 0x000fe200078e00ff */
[----:B------:R-:W-:Y:S01]  /*6630*/  STL.128 [R1+0xc0], RZ ;  /* 0x0000c0ff01007387 */ /* 0x000fe20000100c00 */
[----:B------:R-:W-:Y:S01]  /*6640*/  IMAD.MOV.U32 R5, RZ, RZ, RZ ;  /* 0x000000ffff057224 */ /* 0x000fe200078e00ff */
[----:B------:R-:W-:Y:S01]  /*6650*/  SHF.R.U32.HI R8, RZ, 0x4, R8 ;  /* 0x00000004ff087819 */ /* 0x000fe20000011608 */
[----:B------:R-:W-:Y:S01]  /*6660*/  IMAD.IADD R0, R14, 0x1, -R3 ;  /* 0x000000010e007824 */ /* 0x000fe200078e0a03 */
[----:B------:R-:W-:Y:S01]  /*6670*/  STL.128 [R1+0xd0], RZ ;  /* 0x0000d0ff01007387 */ /* 0x000fe20000100c00 */
[----:B------:R-:W-:Y:S01]  /*6680*/  VIADD R3, R144, 0x1c400 ;  /* 0x0001c40090037836 */ /* 0x000fe20000000000 */
[----:B------:R-:W-:Y:S01]  /*6690*/  LOP3.LUT R8, R8, 0x3fff, RZ, 0xc0, !PT ;  /* 0x00003fff08087812 */ /* 0x000fe200078ec0ff */
[----:B------:R-:W-:Y:S01]  /*66a0*/  IMAD R0, R0, 0x2000, R61 ;  /* 0x0000200000007824 */ /* 0x000fe200078e023d */
[----:B------:R-:W-:Y:S01]  /*66b0*/  STL.128 [R1+0xe0], RZ ;  /* 0x0000e0ff01007387 */ /* 0x000fe20000100c00 */
[----:B------:R-:W-:Y:S01]  /*66c0*/  IMAD.MOV.U32 R6, RZ, RZ, 0x1 ;  /* 0x00000001ff067424 */ /* 0x000fe200078e00ff */
[----:B------:R-:W-:Y:S01]  /*66d0*/  SHF.R.U32.HI R3, RZ, 0x4, R3 ;  /* 0x00000004ff037819 */ /* 0x000fe20000011603 */
[----:B------:R-:W-:Y:S01]  /*66e0*/  VIADD R9, R0, 0xa000 ;  /* 0x0000a00000097836 */ /* 0x000fe20000000000 */
[----:B------:R-:W-:Y:S01]  /*66f0*/  SHF.R.U32.HI R0, RZ, 0x4, R0 ;  /* 0x00000004ff007819 */ /* 0x000fe20000011600 */
[----:B------:R-:W-:Y:S01]  /*6700*/  IMAD.MOV.U32 R7, RZ, RZ, RZ ;  /* 0x000000ffff077224 */ /* 0x000fe200078e00ff */
[----:B------:R-:W-:Y:S01]  /*6710*/  LOP3.LUT R3, R3, 0x3fff, RZ, 0xc0, !PT ;  /* 0x00003fff03037812 */ /* 0x000fe200078ec0ff */
[----:B------:R-:W-:Y:S01]  /*6720*/  IMAD.MOV.U32 R12, RZ, RZ, 0x1 ;  /* 0x00000001ff0c7424 */ /* 0x000fe200078e00ff */
[----:B------:R-:W-:Y:S01]  /*6730*/  SHF.R.U32.HI R9, RZ, 0x4, R9 ;  /* 0x00000004ff097819 */ /* 0x000fe20000011609 */
[----:B------:R-:W-:Y:S01]  /*6740*/  IMAD.MOV.U32 R13, RZ, RZ, RZ ;  /* 0x000000ffff0d7224 */ /* 0x000fe200078e00ff */
[----:B------:R-:W-:Y:S01]  /*6750*/  LOP3.LUT R3, R3, 0x10000, RZ, 0xfc, !PT ;  /* 0x0001000003037812 */ /* 0x000fe200078efcff */
[----:B------:R1:W-:Y:S01]  /*6760*/  STL.128 [R1+0x80], R4 ;  /* 0x0000800401007387 */ /* 0x0003e20000100c00 */
[----:B------:R-:W-:Y:S01]  /*6770*/  LOP3.LUT R9, R9, 0x3fff, RZ, 0xc0, !PT ;  /* 0x00003fff09097812 */ /* 0x000fe200078ec0ff */
[----:B------:R-:W-:Y:S01]  /*6780*/  IMAD.MOV.U32 R11, RZ, RZ, 0x40000040 ;  /* 0x40000040ff0b7424 */ /* 0x000fe200078e00ff */
[----:B------:R-:W-:Y:S01]  /*6790*/  LOP3.LUT R0, R0, 0x3fff, RZ, 0xc0, !PT ;  /* 0x00003fff00007812 */ /* 0x000fe200078ec0ff */
[----:B------:R2:W-:Y:S01]  /*67a0*/  STL.64 [R1+0x90], R12 ;  /* 0x0000900c01007387 */ /* 0x0005e20000100a00 */
[----:B------:R-:W-:Y:S01]  /*67b0*/  LOP3.LUT R10, R8, 0x10000, RZ, 0xfc, !PT ;  /* 0x00010000080a7812 */ /* 0x000fe200078efcff */
[----:B------:R-:W-:Y:S01]  /*67c0*/  IMAD.U32 R38, RZ, RZ, UR37 ;  /* 0x00000025ff267e24 */ /* 0x000fe2000f8e00ff */
[----:B------:R-:W-:Y:S01]  /*67d0*/  LOP3.LUT P0, RZ, R61, 0x1bf, RZ, 0xc0, !PT ;  /* 0x000001bf3dff7812 */ /* 0x000fe2000780c0ff */
[----:B------:R3:W-:Y:S01]  /*67e0*/  STL.128 [R1+0xf0], RZ ;  /* 0x0000f0ff01007387 */ /* 0x0007e20000100c00 */
[----:B------:R-:W-:Y:S01]  /*67f0*/  IMAD.U32 R39, RZ, RZ, UR37 ;  /* 0x00000025ff277e24 */ /* 0x000fe2000f8e00ff */
[----:B------:R-:W-:Y:S01]  /*6800*/  BSSY B6, `(.L_x_12887) ;  /* 0x000002b000067945 */ /* 0x000fe20003800000 */
[----:B------:R-:W-:Y:S01]  /*6810*/  IMAD.U32 R37, RZ, RZ, UR37 ;  /* 0x00000025ff257e24 */ /* 0x000fe2000f8e00ff */
[----:B------:R3:W-:Y:S01]  /*6820*/  STL.128 [R1+0x100], RZ ;  /* 0x000100ff01007387 */ /* 0x0007e20000100c00 */
[----:B------:R-:W-:Y:S01]  /*6830*/  IMAD.U32 R28, RZ, RZ, UR37 ;  /* 0x00000025ff1c7e24 */ /* 0x000fe2000f8e00ff */
[----:B------:R-:W-:Y:S01]  /*6840*/  IADD3 R38, P1, R38, 0x88, RZ ;  /* 0x0000008826267810 */ /* 0x000fe20007f3e0ff */
[----:B------:R-:W-:Y:S01]  /*6850*/  IMAD.U32 R52, RZ, RZ, UR37 ;  /* 0x00000025ff347e24 */ /* 0x000fe2000f8e00ff */
[----:B-1----:R-:W-:Y:S01]  /*6860*/  LOP3.LUT R6, R8, 0x3000000, RZ, 0xfc, !PT ;  /* 0x0300000008067812 */ /* 0x002fe200078efcff */
[----:B------:R-:W-:Y:S01]  /*6870*/  IMAD.MOV.U32 R4, RZ, RZ, R3 ;  /* 0x000000ffff047224 */ /* 0x000fe200078e0003 */
[----:B------:R-:W-:Y:S01]  /*6880*/  LOP3.LUT R8, R9, 0x10000, RZ, 0xfc, !PT ;  /* 0x0001000009087812 */ /* 0x000fe200078efcff */
[----:B------:R-:W-:Y:S01]  /*6890*/  IMAD.MOV.U32 R5, RZ, RZ, 0x40000040 ;  /* 0x40000040ff057424 */ /* 0x000fe200078e00ff */
[----:B--2---:R-:W-:Y:S01]  /*68a0*/  LOP3.LUT R12, R0, 0x10000, RZ, 0xfc, !PT ;  /* 0x00010000000c7812 */ /* 0x004fe200078efcff */
[----:B------:R-:W-:Y:S01]  /*68b0*/  IMAD.MOV.U32 R7, RZ, RZ, 0x40000040 ;  /* 0x40000040ff077424 */ /* 0x000fe200078e00ff */
[----:B------:R-:W-:Y:S01]  /*68c0*/  IADD3 R39, P2, R39, 0x90, RZ ;  /* 0x0000009027277810 */ /* 0x000fe20007f5e0ff */
[----:B------:R-:W-:Y:S01]  /*68d0*/  IMAD.MOV.U32 R13, RZ, RZ, 0x40000040 ;  /* 0x40000040ff0d7424 */ /* 0x000fe200078e00ff */
[----:B------:R-:W-:Y:S01]  /*68e0*/  IADD3 R37, P3, R37, 0x98, RZ ;  /* 0x0000009825257810 */ /* 0x000fe20007f7e0ff */
[----:B------:R-:W-:Y:S01]  /*68f0*/  IMAD.MOV.U32 R9, RZ, RZ, 0x40000040 ;  /* 0x40000040ff097424 */ /* 0x000fe200078e00ff */
[----:B------:R3:W-:Y:S01]  /*6900*/  STL.128 [R1+0xa0], R4 ;  /* 0x0000a00401007387 */ /* 0x0007e20000100c00 */
[----:B------:R-:W-:Y:S01]  /*6910*/  IADD3 R28, P4, R28, 0xa0, RZ ;  /* 0x000000a01c1c7810 */ /* 0x000fe20007f9e0ff */
[----:B------:R-:W-:Y:S01]  /*6920*/  IMAD.X R53, RZ, RZ, UR36, P1 ;  /* 0x00000024ff357e24 */ /* 0x000fe200088e06ff */
[----:B------:R-:W-:Y:S01]  /*6930*/  IADD3 R52, P5, R52, 0xb0, RZ ;  /* 0x000000b034347810 */ /* 0x000fe20007fbe0ff */
[----:B------:R3:W-:Y:S01]  /*6940*/  STL.64 [R1+0x98], R12 ;  /* 0x0000980c01007387 */ /* 0x0007e20000100a00 */
[----:B------:R-:W-:-:S02]  /*6950*/  IMAD.X R54, RZ, RZ, UR36, P2 ;  /* 0x00000024ff367e24 */ /* 0x000fc400090e06ff */
[----:B------:R-:W-:Y:S01]  /*6960*/  IMAD.X R48, RZ, RZ, UR36, P3 ;  /* 0x00000024ff307e24 */ /* 0x000fe200098e06ff */
[----:B------:R3:W-:Y:S01]  /*6970*/  STL.128 [R1+0x110], R8 ;  /* 0x0001100801007387 */ /* 0x0007e20000100c00 */
[----:B------:R-:W-:Y:S02]  /*6980*/  IMAD.X R57, RZ, RZ, UR36, P4 ;  /* 0x00000024ff397e24 */ /* 0x000fe4000a0e06ff */
[----:B------:R-:W-:Y:S01]  /*6990*/  IMAD.X R51, RZ, RZ, UR36, P5 ;  /* 0x00000024ff337e24 */ /* 0x000fe2000a8e06ff */
[----:B------:R-:W-:Y:S06]  /*69a0*/  @!P0 BRA `(.L_x_12888) ;  /* 0x0000000000408947 */ /* 0x000fec0003800000 */
[----:B------:R-:W-:Y:S01]  /*69b0*/  MOV R0, 0x0 ;  /* 0x0000000000007802 */ /* 0x000fe20000000f00 */
[----:B------:R-:W-:Y:S01]  /*69c0*/  ULDC.64 UR4, c[0x4][0x118] ;  /* 0x0100460000047ab9 */ /* 0x000fe20000000a00 */
[----:B------:R-:W-:Y:S01]  /*69d0*/  ULDC.64 UR6, c[0x4][0x120] ;  /* 0x0100480000067ab9 */ /* 0x000fe20000000a00 */
[----:B---3--:R-:W-:Y:S01]  /*69e0*/  IMAD.U32 R4, RZ, RZ, UR4 ;  /* 0x00000004ff047e24 */ /* 0x008fe2000f8e00ff */
[----:B------:R1:W2:Y:S01]  /*69f0*/  LDC.64 R14, c[0x4][R0] ;  /* 0x01000000000e7b82 */ /* 0x0002a20000000a00 */
        /* <DEDUP_REMOVED lines=11> */
.L_x_12888:
[----:B------:R-:W-:Y:S05]  /*6ab0*/  BSYNC B6 ;  /* 0x0000000000067941 */ /* 0x000fea0003800000 */
.L_x_12887:
[----:B------:R-:W1:Y:S01]  /*6ac0*/  S2R R29, SR_TID.X ;  /* 0x00000000001d7919 */ /* 0x000e620000002100 */
[----:B---3--:R-:W2:Y:S01]  /*6ad0*/  LDC.64 R10, c[0x0][0xad0] ;  /* 0x0002b400ff0a7b82 */ /* 0x008ea20000000a00 */
[----:B------:R-:W-:Y:S01]  /*6ae0*/  UIADD3 UR5, UP0, UR37, 0x120, URZ ;  /* 0x0000012025057890 */ /* 0x000fe2000ff1e03f */
[----:B------:R-:W-:Y:S01]  /*6af0*/  IMAD.MOV.U32 R8, RZ, RZ, RZ ;  /* 0x000000ffff087224 */ /* 0x000fe200078e00ff */
[----:B------:R-:W-:Y:S01]  /*6b00*/  STL.64 [R1+0x120], R192 ;  /* 0x000120c001007387 */ /* 0x000fe20000100a00 */
[----:B------:R-:W-:Y:S01]  /*6b10*/  IMAD.U32 R42, RZ, RZ, UR37 ;  /* 0x00000025ff2a7e24 */ /* 0x000fe2000f8e00ff */
[----:B------:R-:W-:Y:S02]  /*6b20*/  UIADD3.X UR6, URZ, UR36, URZ, UP0, !UPT ;  /* 0x000000243f067290 */ /* 0x000fe400087fe43f */
[----:B------:R-:W-:Y:S01]  /*6b30*/  UIADD3 UR4, UP0, UR37, 0x16c, URZ ;  /* 0x0000016c25047890 */ /* 0x000fe2000ff1e03f */
[----:B------:R-:W3:Y:S01]  /*6b40*/  LDC.64 R20, c[0x0][0xad8] ;  /* 0x0002b600ff147b82 */ /* 0x000ee20000000a00 */
[----:B------:R-:W-:Y:S01]  /*6b50*/  IMAD.U32 R12, RZ, RZ, UR5 ;  /* 0x00000005ff0c7e24 */ /* 0x000fe2000f8e00ff */
[----:B------:R-:W-:Y:S01]  /*6b60*/  STL.U8 [R1+0x138], RZ ;  /* 0x000138ff01007387 */ /* 0x000fe20000100000 */
[----:B------:R-:W-:Y:S01]  /*6b70*/  UIADD3.X UR5, URZ, UR36, URZ, UP0, !UPT ;  /* 0x000000243f057290 */ /* 0x000fe200087fe43f */
[----:B------:R-:W-:Y:S01]  /*6b80*/  IMAD.U32 R13, RZ, RZ, UR6 ;  /* 0x00000006ff0d7e24 */ /* 0x000fe2000f8e00ff */
[----:B------:R-:W-:Y:S01]  /*6b90*/  IADD3 R42, P4, R42, 0x170, RZ ;  /* 0x000001702a2a7810 */ /* 0x000fe20007f9e0ff */
[----:B------:R-:W-:Y:S01]  /*6ba0*/  IMAD.U32 R14, RZ, RZ, UR4 ;  /* 0x00000004ff0e7e24 */ /* 0x000fe2000f8e00ff */
[----:B------:R-:W-:Y:S01]  /*6bb0*/  ULDC UR4, c[0x0][0x3f4] ;  /* 0x0000fd0000047ab9 */ /* 0x000fe20000000800 */
[----:B------:R-:W4:Y:S01]  /*6bc0*/  LDC.64 R58, c[0x0][0xae0] ;  /* 0x0002b800ff3a7b82 */ /* 0x000f220000000a00 */
[----:B------:R-:W-:Y:S01]  /*6bd0*/  IMAD.U32 R15, RZ, RZ, UR5 ;  /* 0x00000005ff0f7e24 */ /* 0x000fe2000f8e00ff */
[----:B------:R-:W-:Y:S01]  /*6be0*/  STL.64 [R1+0x128], R12 ;  /* 0x0001280c01007387 */ /* 0x000fe20000100a00 */
[----:B------:R-:W-:-:S03]  /*6bf0*/  ISETP.LT.AND P0, PT, RZ, UR4, PT ;  /* 0x00000004ff007c0c */ /* 0x000fc6000bf01270 */
[----:B------:R-:W-:Y:S02]  /*6c00*/  STL.64 [R1+0x170], R14 ;  /* 0x0001700e01007387 */ /* 0x000fe40000100a00 */
[----:B------:R-:W0:Y:S01]  /*6c10*/  LDC R6, c[0x0][0x450] ;  /* 0x00011400ff067b82 */ /* 0x000e220000000800 */
[----:B--2---:R-:W-:Y:S01]  /*6c20*/  IMAD.MOV.U32 R26, RZ, RZ, R11 ;  /* 0x000000ffff1a7224 */ /* 0x004fe200078e000b */
[----:B------:R2:W-:Y:S01]  /*6c30*/  STL.64 [R1+0x130], R40 ;  /* 0x0001302801007387 */ /* 0x0005e20000100a00 */
[----:B------:R-:W-:Y:S02]  /*6c40*/  IMAD.MOV.U32 R7, RZ, RZ, R10 ;  /* 0x000000ffff077224 */ /* 0x000fe400078e000a */
[----:B-1----:R-:W-:-:S03]  /*6c50*/  VIADD R201, R29, 0xffffff80 ;  /* 0xffffff801dc97836 */ /* 0x002fc60000000000 */
[----:B------:R-:W0:Y:S01]  /*6c60*/  LDC.64 R4, c[0x0][0x448] ;  /* 0x00011200ff047b82 */ /* 0x000e220000000a00 */
[----:B---3--:R-:W-:Y:S02]  /*6c70*/  IMAD.MOV.U32 R27, RZ, RZ, R20 ;  /* 0x000000ffff1b7224 */ /* 0x008fe400078e0014 */
[----:B------:R-:W-:Y:S01]  /*6c80*/  IMAD.MOV.U32 R9, RZ, RZ, R21 ;  /* 0x000000ffff097224 */ /* 0x000fe200078e0015 */
[----:B------:R1:W-:Y:S01]  /*6c90*/  STL [R1+0x13c], R201 ;  /* 0x00013cc901007387 */ /* 0x0003e20000100800 */
[----:B------:R-:W-:Y:S02]  /*6ca0*/  IMAD.U32 R29, RZ, RZ, UR37 ;  /* 0x00000025ff1d7e24 */ /* 0x000fe4000f8e00ff */
[----:B--2---:R-:W-:Y:S01]  /*6cb0*/  IMAD.U32 R40, RZ, RZ, UR37 ;  /* 0x00000025ff287e24 */ /* 0x004fe2000f8e00ff */
[----:B------:R1:W-:Y:S01]  /*6cc0*/  STL.128 [R1+0x140], R24 ;  /* 0x0001401801007387 */ /* 0x0003e20000100c00 */
[----:B----4-:R-:W-:Y:S01]  /*6cd0*/  IMAD.MOV.U32 R10, RZ, RZ, R58 ;  /* 0x000000ffff0a7224 */ /* 0x010fe200078e003a */
[----:B------:R-:W-:Y:S01]  /*6ce0*/  IADD3 R29, P2, R29, 0x138, RZ ;  /* 0x000001381d1d7810 */ /* 0x000fe20007f5e0ff */
[----:B------:R-:W-:Y:S01]  /*6cf0*/  IMAD.MOV.U32 R11, RZ, RZ, R59 ;  /* 0x000000ffff0b7224 */ /* 0x000fe200078e003b */
[----:B------:R-:W-:Y:S01]  /*6d00*/  IADD3 R40, P1, R40, 0x13c, RZ ;  /* 0x0000013c28287810 */ /* 0x000fe20007f3e0ff */
[----:B------:R-:W-:-:S02]  /*6d10*/  IMAD.U32 R41, RZ, RZ, UR37 ;  /* 0x00000025ff297e24 */ /* 0x000fc4000f8e00ff */
[----:B------:R-:W-:Y:S01]  /*6d20*/  IMAD.X R58, RZ, RZ, UR36, P2 ;  /* 0x00000024ff3a7e24 */ /* 0x000fe200090e06ff */
[----:B------:R1:W-:Y:S01]  /*6d30*/  STL.128 [R1+0x150], R8 ;  /* 0x0001500801007387 */ /* 0x0003e20000100c00 */
[----:B------:R-:W-:Y:S01]  /*6d40*/  IMAD.X R55, RZ, RZ, UR36, P1 ;  /* 0x00000024ff377e24 */ /* 0x000fe200088e06ff */
[----:B------:R-:W-:Y:S01]  /*6d50*/  IADD3 R41, P3, R41, 0x128, RZ ;  /* 0x0000012829297810 */ /* 0x000fe20007f7e0ff */
[----:B------:R-:W-:-:S04]  /*6d60*/  IMAD.X R59, RZ, RZ, UR36, P4 ;  /* 0x00000024ff3b7e24 */ /* 0x000fc8000a0e06ff */
[----:B------:R-:W-:Y:S01]  /*6d70*/  IMAD.X R56, RZ, RZ, UR36, P3 ;  /* 0x00000024ff387e24 */ /* 0x000fe200098e06ff */
[----:B0-----:R1:W-:Y:S01]  /*6d80*/  STL.128 [R1+0x160], R4 ;  /* 0x0001600401007387 */ /* 0x0013e20000100c00 */
        /* <DEDUP_REMOVED lines=11> */
.L_x_12892:
[----:B--2---:R2:W3:Y:S02]  /*6e40*/  SYNCS.PHASECHK.TRANS64.TRYWAIT P0, [R144+URZ+0x32400], R3 ;  /* 0x03240003900075a7 */ /* 0x0044e4000800017f */
[----:B---3--:R-:W-:Y:S05]  /*6e50*/  @!P0 NANOSLEEP.SYNCS 0x989680 ;  /* 0x009896800000895d */ /* 0x008fea0003900000 */
[----:B------:R-:W3:Y:S02]  /*6e60*/  @!P0 SYNCS.PHASECHK.TRANS64 P0, [R144+URZ+0x32400], R3 ;  /* 0x03240003900085a7 */ /* 0x000ee4000800007f */
[----:B---3--:R-:W-:Y:S05]  /*6e70*/  @!P0 BRA `(.L_x_12892) ;  /* 0xfffffffc00f08947 */ /* 0x008fea000383ffff */
.L_x_12891:
[----:B------:R-:W-:Y:S05]  /*6e80*/  BSYNC B0 ;  /* 0x0000000000007941 */ /* 0x000fea0003800000 */
.L_x_12890:
[----:B------:R-:W-:Y:S05]  /*6e90*/  BRA `(.L_x_12893) ;  /* 0x0000002800c07947 */ /* 0x000fea0003800000 */
.L_x_12889:
[----:B------:R-:W-:Y:S01]  /*6ea0*/  LOP3.LUT P0, RZ, R61, 0x3ff, RZ, 0xc0, !PT ;  /* 0x000003ff3dff7812 */ /* 0x000fe2000780c0ff */
[----:B------:R-:W-:Y:S01]  /*6eb0*/  ULDC.64 UR4, c[0x0][0x3f8] ;  /* 0x0000fe0000047ab9 */ /* 0x000fe20000000a00 */
[----:B-----5:R-:W-:Y:S01]  /*6ec0*/  SHF.R.S32.HI R0, RZ, 0x1f, R2 ;  /* 0x0000001fff007819 */ /* 0x020fe20000011402 */
[----:B------:R-:W-:Y:S01]  /*6ed0*/  ULDC.64 UR6, c[0x0][0x408] ;  /* 0x0001020000067ab9 */ /* 0x000fe20000000a00 */
[----:B------:R-:W-:Y:S01]  /*6ee0*/  IMAD.WIDE.U32 R60, R2, UR4, RZ ;  /* 0x00000004023c7c25 */ /* 0x000fe2000f8e00ff */
[----:B------:R-:W-:Y:S03]  /*6ef0*/  BSSY B6, `(.L_x_12894) ;  /* 0x0000019000067945 */ /* 0x000fe60003800000 */
[C---:B------:R-:W-:Y:S02]  /*6f00*/  IMAD R3, R0.reuse, UR4, RZ ;  /* 0x0000000400037c24 */ /* 0x040fe4000f8e02ff */
[----:B-1----:R-:W-:-:S02]  /*6f10*/  IMAD R5, R0, UR6, RZ ;  /* 0x0000000600057c24 */ /* 0x002fc4000f8e02ff */
        /* <DEDUP_REMOVED lines=22> */
.L_x_12895:
[----:B------:R-:W-:Y:S05]  /*7080*/  BSYNC B6 ;  /* 0x0000000000067941 */ /* 0x000fea0003800000 */
.L_x_12894:
        /* <DEDUP_REMOVED lines=23> */
[C---:B------:R-:W-:Y:S01]  /*7200*/  IMAD R9, R5.reuse, UR5, R8 ;  /* 0x0000000505097c24 */ /* 0x040fe2000f8e0208 */
[----:B------:R-:W-:Y:S01]  /*7210*/  ULDC.64 UR4, c[0x0][0x3e8] ;  /* 0x0000fa0000047ab9 */ /* 0x000fe20000000a00 */
[----:B------:R-:W-:-:S04]  /*7220*/  IMAD.WIDE.U32 R2, R5, UR6, R2 ;  /* 0x0000000605027c25 */ /* 0x000fc8000f8e0002 */
[----:B------:R-:W-:Y:S01]  /*7230*/  IMAD R11, R5, UR7, R4 ;  /* 0x00000007050b7c24 */ /* 0x000fe2000f8e0204 */
[----:B------:R-:W-:Y:S01]  /*7240*/  ULDC.64 UR6, c[0x0][0x400] ;  /* 0x0001000000067ab9 */ /* 0x000fe20000000a00 */
[----:B------:R-:W-:Y:S01]  /*7250*/  IMAD.IADD R5, R7, 0x1, R9 ;  /* 0x0000000107057824 */ /* 0x000fe200078e0209 */
[----:B------:R-:W-:Y:S01]  /*7260*/  LEA R4, P0, R6, UR4, 0x1 ;  /* 0x0000000406047c11 */ /* 0x000fe2000f8008ff */
[----:B------:R-:W-:Y:S01]  /*7270*/  UMOV UR4, 0xffffffff ;  /* 0xffffffff00047882 */ /* 0x000fe20000000000 */
[----:B------:R-:W-:Y:S02]  /*7280*/  LEA R8, P1, R2, UR6, 0x1 ;  /* 0x0000000602087c11 */ /* 0x000fe4000f8208ff */
        /* <DEDUP_REMOVED lines=8> */
.L_x_13221:
        /* <DEDUP_REMOVED lines=11> */
[----:B------:R-:W-:Y:S01]  /*73c0*/  ISETP.GE.AND P2, PT, R154, UR4, PT ;  /* 0x000000049a007c0c */ /* 0x000fe2000bf46270 */
[----:B---3--:R-:W-:-:S10]  /*73d0*/  IMAD.MOV.U32 R15, RZ, RZ, R5 ;  /* 0x000000ffff0f7224 */ /* 0x008fd400078e0005 */
[C---:B------:R-:W-:Y:S01]  /*73e0*/  @!P3 IMAD.SHL.U32 R21, R158.reuse, 0x2, RZ ;  /* 0x000000029e15b824 */ /* 0x040fe200078e00ff */
[----:B------:R-:W-:Y:S01]  /*73f0*/  @!P3 SHF.L.U64.HI R26, R158, 0x1, R222 ;  /* 0x000000019e1ab819 */ /* 0x000fe200000102de */
[----:B-12---:R-:W-:-:S03]  /*7400*/  @!P2 IMAD.WIDE R10, R154, 0x2, R2 ;  /* 0x000000029a0aa825 */ /* 0x006fc600078e0202 */
[-C--:B------:R-:W-:Y:S02]  /*7410*/  @!P3 IADD3 R2, P0, R2, R21.reuse, RZ ;  /* 0x000000150202b210 */ /* 0x080fe40007f1e0ff */
[----:B----4-:R-:W-:Y:S02]  /*7420*/  @!P3 IADD3 R20, P1, R14, R21, RZ ;  /* 0x000000150e14b210 */ /* 0x010fe40007f3e0ff */
[----:B------:R-:W-:Y:S02]  /*7430*/  CS2R R62, SRZ ;  /* 0x00000000003e7805 */ /* 0x000fe4000001ff00 */
[----:B------:R-:W-:Y:S01]  /*7440*/  CS2R R24, SRZ ;  /* 0x0000000000187805 */ /* 0x000fe2000001ff00 */
[--C-:B------:R-:W-:Y:S01]  /*7450*/  @!P3 IMAD.X R3, R3, 0x1, R26.reuse, P0 ;  /* 0x000000010303b824 */ /* 0x100fe200000e061a */
[----:B------:R1:W5:Y:S01]  /*7460*/  @!P2 LD.E.64 R60, desc[UR42][R10.64] ;  /* 0x0000002a0a3ca980 */ /* 0x000362000c101b00 */
[----:B------:R-:W-:Y:S01]  /*7470*/  @!P3 IMAD.X R21, R5, 0x1, R26, P1 ;  /* 0x000000010515b824 */ /* 0x000fe200008e061a */
[----:B------:R-:W-:Y:S01]  /*7480*/  CS2R R26, SRZ ;  /* 0x00000000001a7805 */ /* 0x000fe2000001ff00 */
[----:B------:R-:W-:Y:S01]  /*7490*/  @!P2 IMAD.WIDE R12, R154, 0x2, R14 ;  /* 0x000000029a0ca825 */ /* 0x000fe200078e020e */
[----:B------:R1:W5:Y:S04]  /*74a0*/  @!P3 LD.E.64 R24, desc[UR42][R2.64] ;  /* 0x0000002a0218b980 */ /* 0x000368000c101b00 */
[----:B------:R1:W5:Y:S04]  /*74b0*/  @!P2 LD.E.64 R62, desc[UR42][R12.64] ;  /* 0x0000002a0c3ea980 */ /* 0x000368000c101b00 */
[----:B------:R1:W5:Y:S02]  /*74c0*/  @!P3 LD.E.64 R26, desc[UR42][R20.64] ;  /* 0x0000002a141ab980 */ /* 0x000364000c101b00 */
.L_x_12900:
[----:B------:R-:W-:Y:S05]  /*74d0*/  BSYNC B1 ;  /* 0x0000000000017941 */ /* 0x000fea0003800000 */
.L_x_12899:
[----:B-12--5:R-:W-:Y:S01]  /*74e0*/  IMAD.MOV.U32 R2, RZ, RZ, R24 ;  /* 0x000000ffff027224 */ /* 0x026fe200078e0018 */
[----:B------:R-:W-:Y:S01]  /*74f0*/  UMOV UR4, 0xffffffff ;  /* 0xffffffff00047882 */ /* 0x000fe20000000000 */
[----:B------:R-:W-:Y:S01]  /*7500*/  IMAD.MOV.U32 R3, RZ, RZ, R25 ;  /* 0x000000ffff037224 */ /* 0x000fe200078e0019 */
        /* <DEDUP_REMOVED lines=15> */
[----:B0-----:R-:W0:Y:S04]  /*7600*/  SHFL.IDX PT, R4, R4, 0x1, 0x1c1f ;  /* 0x003c1f0004047f89 */ /* 0x001e2800000e0000 */
[----:B------:R-:W3:Y:S04]  /*7610*/  SHFL.IDX PT, R7, R7, 0x1, 0x1c1f ;  /* 0x003c1f0007077f89 */ /* 0x000ee800000e0000 */
[----:B----4-:R1:W4:Y:S02]  /*7620*/  SHFL.IDX PT, R14, R8, 0x1, 0x1c1f ;  /* 0x003c1f00080e7f89 */ /* 0x01032400000e0000 */
.L_x_13227:
[----:B------:R-:W5:Y:S01]  /*7630*/  LDL R3, [R1+0x224] ;  /* 0x0002240001037983 */ /* 0x000f620000100800 */
[----:B------:R-:W-:Y:S01]  /*7640*/  VIADD R0, R0, 0x40 ;  /* 0x0000004000007836 */ /* 0x000fe20000000000 */
[----:B------:R-:W-:Y:S01]  /*7650*/  BSSY B1, `(.L_x_12902) ;  /* 0x000001e000017945 */ /* 0x000fe20003800000 */
[----:B-1----:R-:W-:Y:S02]  /*7660*/  CS2R R8, SRZ ;  /* 0x0000000000087805 */ /* 0x002fe4000001ff00 */
[----:B------:R-:W-:Y:S02]  /*7670*/  CS2R R10, SRZ ;  /* 0x00000000000a7805 */ /* 0x000fe4000001ff00 */
[----:B------:R-:W-:Y:S02]  /*7680*/  ISETP.GE.AND P0, PT, R0, R67, PT ;  /* 0x000000430000720c */ /* 0x000fe40003f06270 */
[----:B-----5:R-:W-:-:S04]  /*7690*/  LEA.HI R2, R3, R3, RZ, 0x1 ;  /* 0x0000000303027211 */ /* 0x020fc800078f08ff */
[----:B------:R-:W-:-:S05]  /*76a0*/  LOP3.LUT R2, R2, 0xfffffffe, RZ, 0xc0, !PT ;  /* 0xfffffffe02027812 */ /* 0x000fca00078ec0ff */
[----:B------:R-:W-:Y:S01]  /*76b0*/  IMAD.IADD R0, R3, 0x1, -R2 ;  /* 0x0000000103007824 */ /* 0x000fe200078e0a02 */
[----:B------:R-:W-:-:S04]  /*76c0*/  CS2R R2, SRZ ;  /* 0x0000000000027805 */ /* 0x000fc8000001ff00 */
[----:B------:R-:W-:Y:S01]  /*76d0*/  SHF.L.U32 R13, R0, 0x1f, RZ ;  /* 0x0000001f000d7819 */ /* 0x000fe200000006ff */
[----:B------:R-:W-:Y:S06]  /*76e0*/  @P0 BRA `(.L_x_12903) ;  /* 0x0000000000500947 */ /* 0x000fec0003800000 */
[----:B------:R-:W-:Y:S01]  /*76f0*/  ULDC UR4, c[0x0][0x3f4] ;  /* 0x0000fd0000047ab9 */ /* 0x000fe20000000800 */
[----:B------:R-:W-:Y:S02]  /*7700*/  CS2R R8, SRZ ;  /* 0x0000000000087805 */ /* 0x000fe4000001ff00 */
[----:B------:R-:W-:Y:S02]  /*7710*/  ISETP.GE.AND P3, PT, R158, UR4, PT ;  /* 0x000000049e007c0c */ /* 0x000fe4000bf66270 */
[----:B------:R-:W-:Y:S01]  /*7720*/  ISETP.GE.AND P2, PT, R154, UR4, PT ;  /* 0x000000049a007c0c */ /* 0x000fe2000bf46270 */
[----:B---3--:R-:W-:Y:S01]  /*7730*/  IMAD.MOV.U32 R15, RZ, RZ, R7 ;  /* 0x000000ffff0f7224 */ /* 0x008fe200078e0007 */
[----:B------:R-:W-:-:S09]  /*7740*/  CS2R R10, SRZ ;  /* 0x00000000000a7805 */ /* 0x000fd2000001ff00 */
[C---:B------:R-:W-:Y:S01]  /*7750*/  @!P3 IMAD.SHL.U32 R3, R158.reuse, 0x2, RZ ;  /* 0x000000029e03b824 */ /* 0x040fe200078e00ff */
[----:B------:R-:W-:Y:S01]  /*7760*/  @!P3 SHF.L.U64.HI R0, R158, 0x1, R222 ;  /* 0x000000019e00b819 */ /* 0x000fe200000102de */
[----:B0-2---:R-:W-:-:S03]  /*7770*/  @!P2 IMAD.WIDE R64, R154, 0x2, R4 ;  /* 0x000000029a40a825 */ /* 0x005fc600078e0204 */
[-C--:B------:R-:W-:Y:S02]  /*7780*/  @!P3 IADD3 R4, P0, R4, R3.reuse, RZ ;  /* 0x000000030404b210 */ /* 0x080fe40007f1e0ff */
[----:B----4-:R-:W-:Y:S02]  /*7790*/  @!P3 IADD3 R6, P1, R14, R3, RZ ;  /* 0x000000030e06b210 */ /* 0x010fe40007f3e0ff */
[----:B------:R-:W-:Y:S02]  /*77a0*/  CS2R R20, SRZ ;  /* 0x0000000000147805 */ /* 0x000fe4000001ff00 */
[----:B------:R-:W-:Y:S01]  /*77b0*/  CS2R R2, SRZ ;  /* 0x0000000000027805 */ /* 0x000fe2000001ff00 */
[----:B------:R-:W-:Y:S01]  /*77c0*/  @!P2 IMAD.WIDE R14, R154, 0x2, R14 ;  /* 0x000000029a0ea825 */ /* 0x000fe200078e020e */
[----:B------:R1:W5:Y:S03]  /*77d0*/  @!P2 LD.E.64 R8, desc[UR42][R64.64] ;  /* 0x0000002a4008a980 */ /* 0x000366000c101b00 */
[--C-:B------:R-:W-:Y:S01]  /*77e0*/  @!P3 IMAD.X R5, R5, 0x1, R0.reuse, P0 ;  /* 0x000000010505b824 */ /* 0x100fe200000e0600 */
[----:B------:R1:W5:Y:S01]  /*77f0*/  @!P2 LD.E.64 R10, desc[UR42][R14.64] ;  /* 0x0000002a0e0aa980 */ /* 0x000362000c101b00 */
[----:B------:R-:W-:-:S03]  /*7800*/  @!P3 IMAD.X R7, R7, 0x1, R0, P1 ;  /* 0x000000010707b824 */ /* 0x000fc600008e0600 */
[----:B------:R1:W5:Y:S04]  /*7810*/  @!P3 LD.E.64 R20, desc[UR42][R4.64] ;  /* 0x0000002a0414b980 */ /* 0x000368000c101b00 */
[----:B------:R1:W5:Y:S02]  /*7820*/  @!P3 LD.E.64 R2, desc[UR42][R6.64] ;  /* 0x0000002a0602b980 */ /* 0x000364000c101b00 */
.L_x_12903:
[----:B------:R-:W-:Y:S05]  /*7830*/  BSYNC B1 ;  /* 0x0000000000017941 */ /* 0x000fea0003800000 */
.L_x_12902:
[----:B------:R-:W0:Y:S01]  /*7840*/  SYNCS.PHASECHK.TRANS64.TRYWAIT P0, [R144+URZ+0x32400], R13 ;  /* 0x0324000d900075a7 */ /* 0x000e22000800017f */
[----:B------:R-:W-:Y:S04]  /*7850*/  BSSY B1, `(.L_x_12904) ;  /* 0x0000002000017945 */ /* 0x000fe80003800000 */
[----:B0-----:R-:W-:Y:S05]  /*7860*/  @!P0 BRA `(.L_x_12905) ;  /* 0x0000030000b08947 */ /* 0x001fea0003800000 */
.L_x_13228:
[----:B------:R-:W-:Y:S05]  /*7870*/  BSYNC B1 ;  /* 0x0000000000017941 */ /* 0x000fea0003800000 */
.L_x_12904:
[----:B-1----:R-:W4:Y:S01]  /*7880*/  LDL R6, [R1+0x70] ;  /* 0x0000700001067983 */ /* 0x002f220000100800 */
[----:B------:R-:W-:Y:S01]  /*7890*/  LOP3.LUT P0, RZ, R223, 0x4, RZ, 0xc0, !PT ;  /* 0x00000004dfff7812 */ /* 0x000fe2000780c0ff */
[----:B--2---:R-:W-:Y:S01]  /*78a0*/  IMAD.IADD R5, R167, 0x1, R227 ;  /* 0x00000001a7057824 */ /* 0x004fe200078e02e3 */
[----:B------:R-:W-:Y:S01]  /*78b0*/  BSSY B1, `(.L_x_12906) ;  /* 0x0000072000017945 */ /* 0x000fe20003800000 */
[----:B---3-5:R-:W-:Y:S02]  /*78c0*/  IMAD.MOV.U32 R7, RZ, RZ, R8 ;  /* 0x000000ffff077224 */ /* 0x028fe400078e0008 */
[----:B------:R-:W-:Y:S02]  /*78d0*/  IMAD R144, R5, 0x2, R144 ;  /* 0x0000000205907824 */ /* 0x000fe400078e0290 */
[----:B------:R-:W-:Y:S02]  /*78e0*/  IMAD.MOV.U32 R5, RZ, RZ, R20 ;  /* 0x000000ffff057224 */ /* 0x000fe400078e0014 */
[----:B------:R-:W-:-:S02]  /*78f0*/  VIADD R4, R144, 0x18400 ;  /* 0x0001840090047836 */ /* 0x000fc40000000000 */
[----:B------:R-:W-:Y:S01]  /*7900*/  VIADD R0, R144, 0x18440 ;  /* 0x0001844090007836 */ /* 0x000fe20000000000 */
[----:B------:R-:W-:Y:S01]  /*7910*/  PRMT R13, R5, 0x5410, R7 ;  /* 0x00005410050d7816 */ /* 0x000fe20000000007 */
[----:B------:R-:W-:Y:S02]  /*7920*/  @P0 VIADD R0, R4, 0xffffffc0 ;  /* 0xffffffc004000836 */ /* 0x000fe40000000000 */
[----:B------:R-:W-:Y:S02]  /*7930*/  IMAD.MOV.U32 R5, RZ, RZ, R9 ;  /* 0x000000ffff057224 */ /* 0x000fe400078e0009 */
[----:B------:R-:W-:-:S03]  /*7940*/  IMAD.MOV.U32 R7, RZ, RZ, R11 ;  /* 0x000000ffff077224 */ /* 0x000fc600078e000b */
[----:B------:R-:W-:Y:S01]  /*7950*/  PRMT R78, R5, 0x7610, R78 ;  /* 0x00007610054e7816 */ /* 0x000fe2000000004e */
[----:B------:R-:W-:Y:S02]  /*7960*/  IMAD.MOV.U32 R5, RZ, RZ, R3 ;  /* 0x000000ffff057224 */ /* 0x000fe400078e0003 */
[----:B----4-:R-:W-:Y:S02]  /*7970*/  IMAD R4, R6, -0x80, R67 ;  /* 0xffffff8006047824 */ /* 0x010fe400078e0243 */
[----:B------:R-:W-:-:S03]  /*7980*/  IMAD.MOV.U32 R6, RZ, RZ, R21 ;  /* 0x000000ffff067224 */ /* 0x000fc600078e0015 */
[----:B------:R-:W-:Y:S01]  /*7990*/  VIMNMX R74, R4, 0x80, PT ;  /* 0x00000080044a7848 */ /* 0x000fe20003fe0100 */
[----:B------:R-:W-:Y:S01]  /*79a0*/  IMAD.MOV.U32 R4, RZ, RZ, R2 ;  /* 0x000000ffff047224 */ /* 0x000fe200078e0002 */
[----:B------:R-:W-:Y:S01]  /*79b0*/  PRMT R12, R6, 0x7610, R12 ;  /* 0x00007610060c7816 */ /* 0x000fe2000000000c */
[----:B------:R-:W-:Y:S01]  /*79c0*/  IMAD.MOV.U32 R6, RZ, RZ, R10 ;  /* 0x000000ffff067224 */ /* 0x000fe200078e000a */
[----:B------:R-:W-:Y:S02]  /*79d0*/  ISETP.GE.AND P0, PT, R153, R74, PT ;  /* 0x0000004a9900720c */ /* 0x000fe40003f06270 */
[----:B------:R-:W-:Y:S02]  /*79e0*/  PRMT R78, R78, 0x5410, R4 ;  /* 0x000054104e4e7816 */ /* 0x000fe40000000004 */
[----:B------:R-:W-:Y:S02]  /*79f0*/  PRMT R12, R12, 0x5410, R5 ;  /* 0x000054100c0c7816 */ /* 0x000fe40000000005 */
[----:B------:R-:W-:-:S07]  /*7a00*/  PRMT R79, R6, 0x5410, R7 ;  /* 0x00005410064f7816 */ /* 0x000fce0000000007 */
[----:B------:R-:W-:Y:S05]  /*7a10*/  @P0 BRA `(.L_x_12907) ;  /* 0x00000004006c0947 */ /* 0x000fea0003800000 */
[----:B------:R-:W0:Y:S01]  /*7a20*/  LDC R5, c[0x0][0x3f4] ;  /* 0x0000fd00ff057b82 */ /* 0x000e220000000800 */
[----:B------:R-:W-:Y:S01]  /*7a30*/  BSSY B2, `(.L_x_12908) ;  /* 0x000002e000027945 */ /* 0x000fe20003800000 */
[-C--:B0-----:R-:W-:Y:S02]  /*7a40*/  ISETP.GE.AND P0, PT, R154, R5.reuse, PT ;  /* 0x000000059a00720c */ /* 0x081fe40003f06270 */
[----:B------:R-:W-:-:S11]  /*7a50*/  ISETP.GE.AND P1, PT, R158, R5, PT ;  /* 0x000000059e00720c */ /* 0x000fd60003f26270 */
[----:B------:R-:W-:Y:S05]  /*7a60*/  @P0 BRA `(.L_x_12909) ;  /* 0x0000000000a80947 */ /* 0x000fea0003800000 */
[----:B------:R-:W0:Y:S01]  /*7a70*/  LDS.128 R4, [R144+0x18400] ;  /* 0x0184000090047984 */ /* 0x000e220000000c00 */
[----:B------:R-:W-:Y:S01]  /*7a80*/  SHF.R.U32.HI R14, RZ, 0x10, R61 ;  /* 0x00000010ff0e7819 */ /* 0x000fe2000001163d */
[----:B------:R-:W-:Y:S01]  /*7a90*/  HADD2.F32 R64, -RZ, R66.H1_H1 ;  /* 0x30000042ff407230 */ /* 0x000fe20000004100 */
[----:B------:R-:W-:Y:S02]  /*7aa0*/  SHF.R.U32.HI R65, RZ, 0x10, R63 ;  /* 0x00000010ff417819 */ /* 0x000fe4000001163f */
[----:B------:R-:W-:Y:S02]  /*7ab0*/  SHF.R.U64 R71, R60, 0x10, R61 ;  /* 0x000000103c477819 */ /* 0x000fe4000000123d */
        /* <DEDUP_REMOVED lines=21> */
[----:B------:R-:W-:Y:S02]  /*7c10*/  HADD2.F32 R60, -RZ, R76.H0_H0 ;  /* 0x2000004cff3c7230 */ /* 0x000fe40000004100 */
        /* <DEDUP_REMOVED lines=15> */
.L_x_12909:
[----:B------:R-:W-:Y:S05]  /*7d10*/  BSYNC B2 ;  /* 0x0000000000027941 */ /* 0x000fea0003800000 */
.L_x_12908:
[----:B------:R-:W-:Y:S05]  /*7d20*/  @P1 BRA `(.L_x_12907) ;  /* 0x0000000000a81947 */ /* 0x000fea0003800000 */
[----:B0-----:R-:W0:Y:S01]  /*7d30*/  LDS.128 R4, [R0] ;  /* 0x0000000000047984 */ /* 0x001e220000000c00 */
        /* <DEDUP_REMOVED lines=41> */
.L_x_12907:
[----:B------:R-:W-:Y:S05]  /*7fd0*/  BSYNC B1 ;  /* 0x0000000000017941 */ /* 0x000fea0003800000 */
.L_x_12906:
        /* <DEDUP_REMOVED lines=28> */
[----:B------:R-:W-:Y:S02]  /*81a0*/  HADD2.F32 R6, -RZ, R5.H0_H0 ;  /* 0x20000005ff067230 */ /* 0x000fe40000004100 */
[----:B------:R-:W-:Y:S01]  /*81b0*/  FFMA.FTZ R27, R10, R15, -R27 ;  /* 0x0000000f0a1b7223 */ /* 0x000fe2000001081b */
[----:B------:R-:W-:Y:S02]  /*81c0*/  HADD2.F32 R14, -RZ, R79.H1_H1 ;  /* 0x3000004fff0e7230 */ /* 0x000fe40000004100 */
[----:B------:R-:W-:Y:S01]  /*81d0*/  FFMA.FTZ R15, R7, R24, R60 ;  /* 0x00000018070f7223 */ /* 0x000fe2000001003c */
[----:B------:R-:W-:Y:S02]  /*81e0*/  HADD2.F32 R5, -RZ, R5.H1_H1 ;  /* 0x30000005ff057230 */ /* 0x000fe40000004100 */
[----:B------:R-:W-:-:S02]  /*81f0*/  HADD2.F32 R10, -RZ, R78.H0_H0 ;  /* 0x2000004eff0a7230 */ /* 0x000fc40000004100 */
        /* <DEDUP_REMOVED lines=15> */
.L_x_12912:
[----:B------:R-:W-:Y:S05]  /*82f0*/  BSYNC B1 ;  /* 0x0000000000017941 */ /* 0x000fea0003800000 */
.L_x_12911:
[----:B------:R-:W-:Y:S05]  /*8300*/  @P1 BRA `(.L_x_12910) ;  /* 0x0000001400801947 */ /* 0x000fea0003800000 */
[----:B0-----:R-:W0:Y:S01]  /*8310*/  LDS.128 R4, [R0+0x2000] ;  /* 0x0020000000047984 */ /* 0x001e220000000c00 */
[----:B------:R-:W-:Y:S01]  /*8320*/  SHF.R.U32.HI R14, RZ, 0x10, R3 ;  /* 0x00000010ff0e7819 */ /* 0x000fe20000011603 */
[----:B------:R-:W-:Y:S01]  /*8330*/  HADD2.F32 R11, -RZ, R78.H1_H1 ;  /* 0x3000004eff0b7230 */ /* 0x000fe20000004100 */
[----:B------:R-:W-:Y:S01]  /*8340*/  SHF.R.U32.HI R10, RZ, 0x10, R21 ;  /* 0x00000010ff0a7819 */ /* 0x000fe20000011615 */
[----:B------:R-:W-:Y:S01]  /*8350*/  HADD2.F32 R13, -RZ, R13.H0_H0 ;  /* 0x2000000dff0d7230 */ /* 0x000fe20000004100 */
[----:B------:R-:W-:Y:S01]  /*8360*/  SHF.R.U64 R24, R2, 0x10, R3 ;  /* 0x0000001002187819 */ /* 0x000fe20000001203 */
[----:B------:R-:W-:Y:S01]  /*8370*/  HADD2.F32 R14, -RZ, R14.H0_H0 ;  /* 0x2000000eff0e7230 */ /* 0x000fe20000004100 */
[----:B------:R-:W-:Y:S01]  /*8380*/  SHF.R.U64 R25, R20, 0x10, R21 ;  /* 0x0000001014197819 */ /* 0x000fe20000001215 */
[----:B------:R-:W-:Y:S02]  /*8390*/  HADD2.F32 R10, -RZ, R10.H0_H0 ;  /* 0x2000000aff0a7230 */ /* 0x000fe40000004100 */
[----:B0-----:R-:W-:-:S02]  /*83a0*/  HADD2.F32 R9, -RZ, R7.H1_H1 ;  /* 0x30000007ff097230 */ /* 0x001fc40000004100 */
[--C-:B------:R-:W-:Y:S02]  /*83b0*/  HADD2.F32 R2, -RZ, R4.reuse.H0_H0 ;  /* 0x20000004ff027230 */ /* 0x100fe40000004100 */
[----:B------:R-:W-:Y:S02]  /*83c0*/  HADD2.F32 R4, -RZ, R4.H1_H1 ;  /* 0x30000004ff047230 */ /* 0x000fe40000004100 */
[C---:B------:R-:W-:Y:S01]  /*83d0*/  FMUL.FTZ R15, R9.reuse, R14 ;  /* 0x0000000e090f7220 */ /* 0x040fe20000410000 */
[----:B------:R-:W-:Y:S02]  /*83e0*/  HADD2.F32 R8, -RZ, R7.H0_H0 ;  /* 0x20000007ff087230 */ /* 0x000fe40000004100 */
[----:B------:R-:W-:Y:S01]  /*83f0*/  FMUL.FTZ R21, R9, R10 ;  /* 0x0000000a09157220 */ /* 0x000fe20000410000 */
[--C-:B------:R-:W-:Y:S02]  /*8400*/  HADD2.F32 R7, -RZ, R6.reuse.H0_H0 ;  /* 0x20000006ff077230 */ /* 0x100fe40000004100 */
[----:B------:R-:W-:Y:S01]  /*8410*/  FMUL.FTZ R9, R4, R11 ;  /* 0x0000000b04097220 */ /* 0x000fe20000410000 */
[----:B------:R-:W-:-:S02]  /*8420*/  HADD2.F32 R6, -RZ, R6.H1_H1 ;  /* 0x30000006ff067230 */ /* 0x000fc40000004100 */
[----:B------:R-:W-:Y:S01]  /*8430*/  FFMA.FTZ R20, R8, R10, -R15 ;  /* 0x0000000a08147223 */ /* 0x000fe2000001080f */
[-C--:B------:R-:W-:Y:S01]  /*8440*/  FMUL.FTZ R15, R4, R13.reuse ;  /* 0x0000000d040f7220 */ /* 0x080fe20000410000 */
[----:B------:R-:W-:Y:S01]  /*8450*/  FFMA.FTZ R13, R2, R13, -R9 ;  /* 0x0000000d020d7223 */ /* 0x000fe20000010809 */
[--C-:B------:R-:W-:Y:S02]  /*8460*/  HADD2.F32 R9, -RZ, R12.reuse.H1_H1 ;  /* 0x3000000cff097230 */ /* 0x100fe40000004100 */
[----:B------:R-:W-:Y:S01]  /*8470*/  FFMA.FTZ R21, R8, R14, R21 ;  /* 0x0000000e08157223 */ /* 0x000fe20000010015 */
[--C-:B------:R-:W-:Y:S02]  /*8480*/  HADD2.F32 R3, -RZ, R5.reuse.H0_H0 ;  /* 0x20000005ff037230 */ /* 0x100fe40000004100 */
[----:B------:R-:W-:Y:S01]  /*8490*/  FFMA.FTZ R2, R2, R11, R15 ;  /* 0x0000000b02027223 */ /* 0x000fe2000001000f */
[----:B------:R-:W-:Y:S02]  /*84a0*/  HADD2.F32 R12, -RZ, R12.H0_H0 ;  /* 0x2000000cff0c7230 */ /* 0x000fe40000004100 */
[----:B------:R-:W-:Y:S01]  /*84b0*/  FMUL.FTZ R10, R6, R9 ;  /* 0x00000009060a7220 */ /* 0x000fe20000410000 */
[----:B------:R-:W-:-:S02]  /*84c0*/  HADD2.F32 R5, -RZ, R5.H1_H1 ;  /* 0x30000005ff057230 */ /* 0x000fc40000004100 */
[----:B------:R-:W-:Y:S02]  /*84d0*/  HADD2.F32 R8, -RZ, R24.H0_H0 ;  /* 0x20000018ff087230 */ /* 0x000fe40000004100 */
[-C--:B------:R-:W-:Y:S01]  /*84e0*/  FMUL.FTZ R14, R6, R12.reuse ;  /* 0x0000000c060e7220 */ /* 0x080fe20000410000 */
[----:B------:R-:W-:Y:S02]  /*84f0*/  HADD2.F32 R4, -RZ, R25.H0_H0 ;  /* 0x20000019ff047230 */ /* 0x000fe40000004100 */
[----:B------:R-:W-:Y:S01]  /*8500*/  FFMA.FTZ R10, R7, R12, -R10 ;  /* 0x0000000c070a7223 */ /* 0x000fe2000001080a */
[----:B------:R-:W-:Y:S01]  /*8510*/  FMUL.FTZ R6, R5, R8 ;  /* 0x0000000805067220 */ /* 0x000fe20000410000 */
[----:B------:R-:W-:Y:S01]  /*8520*/  FFMA.FTZ R9, R7, R9, R14 ;  /* 0x0000000907097223 */ /* 0x000fe2000001000e */
[----:B------:R-:W-:Y:S01]  /*8530*/  FMUL.FTZ R11, R5, R4 ;  /* 0x00000004050b7220 */ /* 0x000fe20000410000 */
[----:B------:R-:W-:Y:S01]  /*8540*/  F2FP.F16.F32.PACK_AB R7, R21, R20 ;  /* 0x000000141507723e */ /* 0x000fe200000000ff */
[C---:B------:R-:W-:Y:S01]  /*8550*/  FFMA.FTZ R5, R3.reuse, R4, -R6 ;  /* 0x0000000403057223 */ /* 0x040fe20000010806 */
[----:B------:R-:W-:Y:S01]  /*8560*/  F2FP.F16.F32.PACK_AB R4, R2, R13 ;  /* 0x0000000d0204723e */ /* 0x000fe200000000ff */
[----:B------:R-:W-:Y:S01]  /*8570*/  FFMA.FTZ R8, R3, R8, R11 ;  /* 0x0000000803087223 */ /* 0x000fe2000001000b */
[----:B------:R-:W-:-:S04]  /*8580*/  F2FP.F16.F32.PACK_AB R6, R9, R10 ;  /* 0x0000000a0906723e */ /* 0x000fc800000000ff */
[----:B------:R-:W-:-:S05]  /*8590*/  F2FP.F16.F32.PACK_AB R5, R8, R5 ;  /* 0x000000050805723e */ /* 0x000fca00000000ff */
[----:B------:R2:W-:Y:S01]  /*85a0*/  STS.128 [R0+0x2000], R4 ;  /* 0x0020000400007388 */ /* 0x0005e20000000c00 */
[----:B------:R-:W-:Y:S05]  /*85b0*/  BRA `(.L_x_12910) ;  /* 0x0000001000d47947 */ /* 0x000fea0003800000 */
.L_x_12897:
        /* <DEDUP_REMOVED lines=41> */
[----:B--2---:R-:W-:Y:S01]  /*8850*/  @!P1 IMAD.X R7, R2, 0x1, R9, P2 ;  /* 0x0000000102079824 */ /* 0x004fe200010e0609 */
[----:B---3--:R-:W-:-:S04]  /*8860*/  @!P1 IADD3 R14, P2, R14, R5, RZ ;  /* 0x000000050e0e9210 */ /* 0x008fc80007f5e0ff */
[----:B------:R-:W2:Y:S01]  /*8870*/  @!P1 LD.E.128 R24, desc[UR42][R6.64] ;  /* 0x0000002a06189980 */ /* 0x000ea2000c101d00 */
[----:B----4-:R-:W-:-:S04]  /*8880*/  @!P1 IMAD.X R3, R4, 0x1, R9, P2 ;  /* 0x0000000104039824 */ /* 0x010fc800010e0609 */
[----:B------:R-:W-:-:S05]  /*8890*/  @!P1 IMAD.MOV.U32 R15, RZ, RZ, R3 ;  /* 0x000000ffff0f9224 */ /* 0x000fca00078e0003 */
[----:B------:R0:W3:Y:S01]  /*88a0*/  @!P1 LD.E.128 R4, desc[UR42][R14.64] ;  /* 0x0000002a0e049980 */ /* 0x0000e2000c101d00 */
[----:B------:R-:W-:Y:S02]  /*88b0*/  CS2R R60, SRZ ;  /* 0x00000000003c7805 */ /* 0x000fe4000001ff00 */
[----:B------:R-:W-:Y:S02]  /*88c0*/  CS2R R62, SRZ ;  /* 0x00000000003e7805 */ /* 0x000fe4000001ff00 */
[----:B------:R-:W-:Y:S01]  /*88d0*/  CS2R R20, SRZ ;  /* 0x0000000000147805 */ /* 0x000fe2000001ff00 */
[----:B0-----:R-:W0:Y:S01]  /*88e0*/  SHFL.IDX PT, R14, R64, 0x1, 0x1c1f ;  /* 0x003c1f00400e7f89 */ /* 0x001e2200000e0000 */
[----:B--2---:R-:W-:Y:S01]  /*88f0*/  @!P1 IMAD.MOV.U32 R60, RZ, RZ, R26 ;  /* 0x000000ffff3c9224 */ /* 0x004fe200078e001a */
[----:B------:R-:W-:Y:S01]  /*8900*/  @!P1 MOV R62, R24 ;  /* 0x00000018003e9202 */ /* 0x000fe20000000f00 */
[----:B------:R-:W-:Y:S01]  /*8910*/  @!P1 IMAD.MOV.U32 R61, RZ, RZ, R27 ;  /* 0x000000ffff3d9224 */ /* 0x000fe200078e001b */
[----:B------:R-:W1:Y:S01]  /*8920*/  SHFL.IDX PT, R24, R10, 0x1, 0x1c1f ;  /* 0x003c1f000a187f89 */ /* 0x000e6200000e0000 */
[----:B------:R-:W-:-:S02]  /*8930*/  @!P1 IMAD.MOV.U32 R63, RZ, RZ, R25 ;  /* 0x000000ffff3f9224 */ /* 0x000fc400078e0019 */
[----:B------:R-:W-:Y:S01]  /*8940*/  IMAD.MOV.U32 R2, RZ, RZ, R60 ;  /* 0x000000ffff027224 */ /* 0x000fe200078e003c */
[----:B------:R-:W2:Y:S01]  /*8950*/  SHFL.IDX PT, R25, R8, 0x1, 0x1c1f ;  /* 0x003c1f0008197f89 */ /* 0x000ea200000e0000 */
[----:B------:R-:W-:Y:S02]  /*8960*/  IMAD.MOV.U32 R3, RZ, RZ, R61 ;  /* 0x000000ffff037224 */ /* 0x000fe400078e003d */
[----:B---3--:R-:W-:Y:S01]  /*8970*/  @!P1 IMAD.MOV.U32 R20, RZ, RZ, R4 ;  /* 0x000000ffff149224 */ /* 0x008fe200078e0004 */
[----:B------:R3:W4:Y:S01]  /*8980*/  SHFL.IDX PT, R26, R65, 0x1, 0x1c1f ;  /* 0x003c1f00411a7f89 */ /* 0x00072200000e0000 */
[----:B------:R-:W-:Y:S01]  /*8990*/  @!P1 IMAD.MOV.U32 R21, RZ, RZ, R5 ;  /* 0x000000ffff159224 */ /* 0x000fe200078e0005 */
[----:B------:R-:W-:Y:S02]  /*89a0*/  PRMT R76, R2, 0x5410, R3 ;  /* 0x00005410024c7816 */ /* 0x000fe40000000003 */
[----:B------:R-:W-:Y:S01]  /*89b0*/  CS2R R2, SRZ ;  /* 0x0000000000027805 */ /* 0x000fe2000001ff00 */
[----:B------:R-:W-:-:S02]  /*89c0*/  IMAD.MOV.U32 R9, RZ, RZ, R62 ;  /* 0x000000ffff097224 */ /* 0x000fc400078e003e */
[----:B------:R-:W-:Y:S02]  /*89d0*/  @!P1 IMAD.MOV.U32 R2, RZ, RZ, R6 ;  /* 0x000000ffff029224 */ /* 0x000fe400078e0006 */
[----:B------:R-:W-:Y:S02]  /*89e0*/  @!P1 IMAD.MOV.U32 R3, RZ, RZ, R7 ;  /* 0x000000ffff039224 */ /* 0x000fe400078e0007 */
[----:B------:R-:W-:Y:S02]  /*89f0*/  IMAD.MOV.U32 R6, RZ, RZ, R20 ;  /* 0x000000ffff067224 */ /* 0x000fe400078e0014 */
[----:B------:R-:W-:Y:S02]  /*8a00*/  IMAD.MOV.U32 R7, RZ, RZ, R21 ;  /* 0x000000ffff077224 */ /* 0x000fe400078e0015 */
[----:B------:R-:W-:Y:S01]  /*8a10*/  IMAD.MOV.U32 R11, RZ, RZ, R63 ;  /* 0x000000ffff0b7224 */ /* 0x000fe200078e003f */
[----:B------:R-:W-:Y:S01]  /*8a20*/  PRMT R74, R6, 0x7610, R74 ;  /* 0x00007610064a7816 */ /* 0x000fe2000000004a */
[----:B------:R-:W-:Y:S01]  /*8a30*/  IMAD.MOV.U32 R4, RZ, RZ, R2 ;  /* 0x000000ffff047224 */ /* 0x000fe200078e0002 */
[----:B------:R-:W-:Y:S01]  /*8a40*/  PRMT R71, R7, 0x7610, R71 ;  /* 0x0000761007477816 */ /* 0x000fe20000000047 */
[----:B------:R-:W-:Y:S01]  /*8a50*/  IMAD.MOV.U32 R5, RZ, RZ, R3 ;  /* 0x000000ffff057224 */ /* 0x000fe200078e0003 */
[----:B------:R-:W-:-:S02]  /*8a60*/  PRMT R66, R9, 0x5410, R11 ;  /* 0x0000541009427816 */ /* 0x000fc4000000000b */
[----:B------:R-:W-:Y:S02]  /*8a70*/  CS2R R6, SRZ ;  /* 0x0000000000067805 */ /* 0x000fe4000001ff00 */
[----:B---3--:R-:W-:Y:S02]  /*8a80*/  PRMT R65, R65, 0x5410, R4 ;  /* 0x0000541041417816 */ /* 0x008fe40000000004 */
[----:B012-4-:R-:W-:-:S07]  /*8a90*/  PRMT R85, R5, 0x7610, R85 ;  /* 0x0000761005557816 */ /* 0x017fce0000000055 */
.L_x_13238:
        /* <DEDUP_REMOVED lines=24> */
.L_x_12915:
[----:B------:R-:W-:Y:S05]  /*8c20*/  BSYNC B1 ;  /* 0x0000000000017941 */ /* 0x000fea0003800000 */
.L_x_12914:
[----:B------:R-:W0:Y:S01]  /*8c30*/  SYNCS.PHASECHK.TRANS64.TRYWAIT P1, [R144+URZ+0x32400], R13 ;  /* 0x0324000d900075a7 */ /* 0x000e22000802017f */
[----:B------:R-:W-:Y:S04]  /*8c40*/  BSSY B1, `(.L_x_12916) ;  /* 0x0000002000017945 */ /* 0x000fe80003800000 */
[----:B0-----:R-:W-:Y:S05]  /*8c50*/  @!P1 BRA `(.L_x_12917) ;  /* 0x000002f4002c9947 */ /* 0x001fea0003800000 */
.L_x_13239:
[----:B------:R-:W-:Y:S05]  /*8c60*/  BSYNC B1 ;  /* 0x0000000000017941 */ /* 0x000fea0003800000 */
.L_x_12916:
[----:B------:R-:W2:Y:S01]  /*8c70*/  LDL R0, [R1+0x70] ;  /* 0x0000700001007983 */ /* 0x000ea20000100800 */
[----:B-----5:R-:W-:Y:S01]  /*8c80*/  IMAD.MOV.U32 R12, RZ, RZ, R6 ;  /* 0x000000ffff0c7224 */ /* 0x020fe200078e0006 */
[----:B------:R-:W-:Y:S01]  /*8c90*/  BSSY B1, `(.L_x_12918) ;  /* 0x000006e000017945 */ /* 0x000fe20003800000 */
[----:B0-----:R-:W-:Y:S02]  /*8ca0*/  IMAD.MOV.U32 R13, RZ, RZ, R7 ;  /* 0x000000ffff0d7224 */ /* 0x001fe400078e0007 */
[----:B------:R-:W-:Y:S02]  /*8cb0*/  IMAD.MOV.U32 R14, RZ, RZ, R4 ;  /* 0x000000ffff0e7224 */ /* 0x000fe400078e0004 */
[----:B------:R-:W-:Y:S01]  /*8cc0*/  IMAD.MOV.U32 R87, RZ, RZ, R10 ;  /* 0x000000ffff577224 */ /* 0x000fe200078e000a */
[----:B------:R-:W-:Y:S01]  /*8cd0*/  PRMT R64, R12, 0x5410, R13 ;  /* 0x000054100c407816 */ /* 0x000fe2000000000d */
[----:B------:R-:W-:Y:S01]  /*8ce0*/  IMAD.MOV.U32 R12, RZ, RZ, R5 ;  /* 0x000000ffff0c7224 */ /* 0x000fe200078e0005 */
[----:B------:R-:W-:Y:S01]  /*8cf0*/  PRMT R65, R14, 0x7610, R65 ;  /* 0x000076100e417816 */ /* 0x000fe20000000041 */
[----:B------:R-:W-:-:S02]  /*8d00*/  IMAD.MOV.U32 R13, RZ, RZ, R8 ;  /* 0x000000ffff0d7224 */ /* 0x000fc400078e0008 */
[----:B------:R-:W-:Y:S01]  /*8d10*/  IMAD.MOV.U32 R14, RZ, RZ, R9 ;  /* 0x000000ffff0e7224 */ /* 0x000fe200078e0009 */
[----:B------:R-:W-:Y:S01]  /*8d20*/  PRMT R85, R85, 0x5410, R12 ;  /* 0x0000541055557816 */ /* 0x000fe2000000000c */
[----:B------:R-:W-:-:S03]  /*8d30*/  IMAD.MOV.U32 R88, RZ, RZ, R11 ;  /* 0x000000ffff587224 */ /* 0x000fc600078e000b */
[----:B------:R-:W-:Y:S01]  /*8d40*/  PRMT R86, R13, 0x5410, R14 ;  /* 0x000054100d567816 */ /* 0x000fe2000000000e */
[----:B--2---:R-:W-:-:S05]  /*8d50*/  IMAD R0, R0, -0x80, R67 ;  /* 0xffffff8000007824 */ /* 0x004fca00078e0243 */
[----:B------:R-:W-:-:S04]  /*8d60*/  VIMNMX R0, R0, 0x80, PT ;  /* 0x0000008000007848 */ /* 0x000fc80003fe0100 */
[-C--:B------:R-:W-:Y:S02]  /*8d70*/  ISETP.GE.OR P1, PT, R153, R0.reuse, P0 ;  /* 0x000000009900720c */ /* 0x080fe40000726670 */
[----:B------:R-:W-:Y:S01]  /*8d80*/  ISETP.GE.OR P0, PT, R156, R0, P0 ;  /* 0x000000009c00720c */ /* 0x000fe20000706670 */
[----:B------:R-:W-:-:S05]  /*8d90*/  IMAD.IADD R0, R22, 0x1, R69 ;  /* 0x0000000116007824 */ /* 0x000fca00078e0245 */
[----:B------:R-:W-:-:S05]  /*8da0*/  LOP3.LUT R67, R0, 0x38, RZ, 0xc0, !PT ;  /* 0x0000003800437812 */ /* 0x000fca00078ec0ff */
[----:B------:R-:W-:Y:S05]  /*8db0*/  @P1 BRA `(.L_x_12919) ;  /* 0x00000004006c1947 */ /* 0x000fea0003800000 */
[----:B------:R-:W-:Y:S01]  /*8dc0*/  LOP3.LUT R0, R166, 0x38, R22, 0xf8, !PT ;  /* 0x00000038a6007812 */ /* 0x000fe200078ef816 */
[----:B------:R-:W-:Y:S01]  /*8dd0*/  HADD2.F32 R69, -RZ, R71.H0_H0 ;  /* 0x20000047ff457230 */ /* 0x000fe20000004100 */
[----:B------:R-:W-:Y:S02]  /*8de0*/  SHF.R.U64 R83, R60, 0x10, R61 ;  /* 0x000000103c537819 */ /* 0x000fe4000000123d */
[----:B------:R-:W-:Y:S02]  /*8df0*/  LOP3.LUT R0, R0, R173, RZ, 0x3c, !PT ;  /* 0x000000ad00007212 */ /* 0x000fe400078e3cff */
[----:B------:R-:W-:Y:S02]  /*8e00*/  SHF.R.U32.HI R68, RZ, 0x10, R21 ;  /* 0x00000010ff447819 */ /* 0x000fe40000011615 */
[--C-:B------:R-:W-:Y:S01]  /*8e10*/  SHF.R.U64 R84, R62, 0x10, R63.reuse ;  /* 0x000000103e547819 */ /* 0x100fe2000000123f */
[----:B------:R-:W-:Y:S01]  /*8e20*/  IMAD.IADD R13, R167, 0x1, R0 ;  /* 0x00000001a70d7824 */ /* 0x000fe200078e0200 */
[----:B------:R-:W-:Y:S01]  /*8e30*/  LOP3.LUT R0, R173, R67, R166, 0x1e, !PT ;  /* 0x00000043ad007212 */ /* 0x000fe200078e1ea6 */
[----:B------:R-:W-:Y:S01]  /*8e40*/  HADD2.F32 R68, -RZ, R68.H0_H0 ;  /* 0x20000044ff447230 */ /* 0x000fe20000004100 */
[----:B------:R-:W-:Y:S01]  /*8e50*/  SHF.R.U32.HI R70, RZ, 0x10, R63 ;  /* 0x00000010ff467819 */ /* 0x000fe2000001163f */
[----:B------:R-:W-:Y:S01]  /*8e60*/  IMAD R79, R13, 0x2, R144 ;  /* 0x000000020d4f7824 */ /* 0x000fe200078e0290 */
[----:B------:R-:W-:Y:S01]  /*8e70*/  SHF.R.U64 R81, R2, 0x10, R3 ;  /* 0x0000001002517819 */ /* 0x000fe20000001203 */
[----:B------:R-:W-:Y:S01]  /*8e80*/  IMAD.IADD R25, R167, 0x1, R0 ;  /* 0x00000001a7197824 */ /* 0x000fe200078e0200 */
[----:B------:R-:W-:Y:S01]  /*8e90*/  SHF.R.U64 R82, R20, 0x10, R21 ;  /* 0x0000001014527819 */ /* 0x000fe20000001215 */
[--C-:B------:R-:W-:Y:S01]  /*8ea0*/  HADD2.F32 R63, -RZ, R66.reuse.H1_H1 ;  /* 0x30000042ff3f7230 */ /* 0x100fe20000004100 */
[----:B------:R-:W0:Y:S01]  /*8eb0*/  LDS.128 R12, [R79+0x18400] ;  /* 0x018400004f0c7984 */ /* 0x000e220000000c00 */
        /* <DEDUP_REMOVED lines=18> */
[-C--:B------:R-:W-:Y:S01]  /*8fe0*/  FMUL.FTZ R2, R25, R60.reuse ;  /* 0x0000003c19027220 */ /* 0x080fe20000410000 */
[----:B------:R-:W-:Y:S01]  /*8ff0*/  FFMA.FTZ R74, R13, R60, -R70 ;  /* 0x0000003c0d4a7223 */ /* 0x000fe20000010846 */
[----:B------:R-:W-:-:S02]  /*9000*/  HADD2.F32 R61, -RZ, R26.H0_H0 ;  /* 0x2000001aff3d7230 */ /* 0x000fc40000004100 */
[CC--:B------:R-:W-:Y:S01]  /*9010*/  FMUL.FTZ R25, R21.reuse, R63.reuse ;  /* 0x0000003f15197220 */ /* 0x0c0fe20000410000 */
[----:B------:R-:W-:Y:S02]  /*9020*/  HADD2.F32 R60, -RZ, R65.H1_H1 ;  /* 0x30000041ff3c7230 */ /* 0x000fe40000004100 */
[----:B------:R-:W-:Y:S01]  /*9030*/  FMUL.FTZ R70, R21, R66 ;  /* 0x0000004215467220 */ /* 0x000fe20000410000 */
[----:B------:R-:W-:Y:S01]  /*9040*/  FFMA.FTZ R68, R13, R68, R2 ;  /* 0x000000440d447223 */ /* 0x000fe20000010002 */
[----:B------:R-:W-:Y:S02]  /*9050*/  HADD2.F32 R2, -RZ, R76.H0_H0 ;  /* 0x2000004cff027230 */ /* 0x000fe40000004100 */
[C---:B------:R-:W-:Y:S01]  /*9060*/  FFMA.FTZ R66, R0.reuse, R66, -R25 ;  /* 0x0000004200427223 */ /* 0x040fe20000010819 */
[----:B------:R-:W-:Y:S02]  /*9070*/  HADD2.F32 R3, -RZ, R14.H0_H0 ;  /* 0x2000000eff037230 */ /* 0x000fe40000004100 */
[----:B------:R-:W-:Y:S01]  /*9080*/  FFMA.FTZ R70, R0, R63, R70 ;  /* 0x0000003f00467223 */ /* 0x000fe20000010046 */
[----:B------:R-:W-:-:S02]  /*9090*/  HADD2.F32 R62, -RZ, R27.H0_H0 ;  /* 0x2000001bff3e7230 */ /* 0x000fc40000004100 */
[C---:B------:R-:W-:Y:S01]  /*90a0*/  FMUL.FTZ R0, R61.reuse, R60 ;  /* 0x0000003c3d007220 */ /* 0x040fe20000410000 */
[----:B------:R-:W-:Y:S02]  /*90b0*/  HADD2.F32 R21, -RZ, R85.H0_H0 ;  /* 0x20000055ff157230 */ /* 0x000fe40000004100 */
[----:B------:R-:W-:Y:S02]  /*90c0*/  HADD2.F32 R13, -RZ, R76.H1_H1 ;  /* 0x3000004cff0d7230 */ /* 0x000fe40000004100 */
[-C--:B------:R-:W-:Y:S01]  /*90d0*/  FMUL.FTZ R76, R61, R2.reuse ;  /* 0x000000023d4c7220 */ /* 0x080fe20000410000 */
[----:B------:R-:W-:Y:S02]  /*90e0*/  HADD2.F32 R20, -RZ, R15.H0_H0 ;  /* 0x2000000fff147230 */ /* 0x000fe40000004100 */
[----:B------:R-:W-:Y:S01]  /*90f0*/  FFMA.FTZ R61, R3, R2, -R0 ;  /* 0x00000002033d7223 */ /* 0x000fe20000010800 */
[----:B------:R-:W-:Y:S01]  /*9100*/  FMUL.FTZ R25, R62, R21 ;  /* 0x000000153e197220 */ /* 0x000fe20000410000 */
[----:B------:R-:W-:-:S02]  /*9110*/  HADD2.F32 R27, -RZ, R27.H1_H1 ;  /* 0x3000001bff1b7230 */ /* 0x000fc40000004100 */
[-C--:B------:R-:W-:Y:S01]  /*9120*/  FMUL.FTZ R62, R62, R13.reuse ;  /* 0x0000000d3e3e7220 */ /* 0x080fe20000410000 */
[----:B------:R-:W-:Y:S02]  /*9130*/  HADD2.F32 R2, -RZ, R77.H0_H0 ;  /* 0x2000004dff027230 */ /* 0x000fe40000004100 */
[----:B------:R-:W-:Y:S01]  /*9140*/  FFMA.FTZ R76, R3, R60, R76 ;  /* 0x0000003c034c7223 */ /* 0x000fe2000001004c */
[----:B------:R-:W-:Y:S02]  /*9150*/  HADD2.F32 R0, -RZ, R78.H0_H0 ;  /* 0x2000004eff007230 */ /* 0x000fe40000004100 */
[C---:B------:R-:W-:Y:S01]  /*9160*/  FFMA.FTZ R60, R20.reuse, R13, -R25 ;  /* 0x0000000d143c7223 */ /* 0x040fe20000010819 */
[----:B------:R-:W-:Y:S02]  /*9170*/  HADD2.F32 R15, -RZ, R15.H1_H1 ;  /* 0x3000000fff0f7230 */ /* 0x000fe40000004100 */
[----:B------:R-:W-:Y:S01]  /*9180*/  FFMA.FTZ R62, R20, R21, R62 ;  /* 0x00000015143e7223 */ /* 0x000fe2000001003e */
        /* <DEDUP_REMOVED lines=30> */
.L_x_12919:
[----:B------:R-:W-:Y:S05]  /*9370*/  BSYNC B1 ;  /* 0x0000000000017941 */ /* 0x000fea0003800000 */
.L_x_12918:
        /* <DEDUP_REMOVED lines=8> */
[--C-:B------:R-:W-:Y:S01]  /*9400*/  SHF.R.U64 R67, R6, 0x10, R7.reuse ;  /* 0x0000001006437819 */ /* 0x100fe20000001207 */
[----:B------:R-:W-:Y:S01]  /*9410*/  HADD2.F32 R11, -RZ, R85.H1_H1 ;  /* 0x30000055ff0b7230 */ /* 0x000fe20000004100 */
[----:B------:R-:W-:Y:S01]  /*9420*/  SHF.R.U32.HI R66, RZ, 0x10, R7 ;  /* 0x00000010ff427819 */ /* 0x000fe20000011607 */
[----:B------:R-:W-:Y:S01]  /*9430*/  IMAD R3, R3, 0x2, R144 ;  /* 0x0000000203037824 */ /* 0x000fe200078e0290 */
[----:B------:R-:W-:Y:S01]  /*9440*/  SHF.R.U32.HI R61, RZ, 0x10, R9 ;  /* 0x00000010ff3d7819 */ /* 0x000fe20000011609 */
[----:B------:R-:W-:Y:S01]  /*9450*/  HADD2.F32 R65, -RZ, R65.H0_H0 ;  /* 0x20000041ff417230 */ /* 0x000fe20000004100 */
[----:B------:R-:W-:-:S02]  /*9460*/  SHF.R.U32.HI R20, RZ, 0x10, R5 ;  /* 0x00000010ff147819 */ /* 0x000fc40000011605 */
[----:B------:R-:W1:Y:S01]  /*9470*/  LDS.128 R24, [R3+0x18400] ;  /* 0x0184000003187984 */ /* 0x000e620000000c00 */
[----:B------:R-:W-:Y:S02]  /*9480*/  SHF.R.U64 R71, R8, 0x10, R9 ;  /* 0x0000001008477819 */ /* 0x000fe40000001209 */
[----:B------:R-:W-:Y:S01]  /*9490*/  HADD2.F32 R20, -RZ, R20.H0_H0 ;  /* 0x20000014ff147230 */ /* 0x000fe20000004100 */
[----:B------:R-:W-:Y:S01]  /*94a0*/  SHF.R.U64 R68, R4, 0x10, R5 ;  /* 0x0000001004447819 */ /* 0x000fe20000001205 */
[--C-:B0-----:R-:W-:Y:S02]  /*94b0*/  HADD2.F32 R2, -RZ, R13.reuse.H0_H0 ;  /* 0x2000000dff027230 */ /* 0x101fe40000004100 */
[----:B------:R-:W-:Y:S02]  /*94c0*/  HADD2.F32 R0, -RZ, R12.H0_H0 ;  /* 0x2000000cff007230 */ /* 0x000fe40000004100 */
[----:B------:R-:W-:Y:S02]  /*94d0*/  HADD2.F32 R13, -RZ, R13.H1_H1 ;  /* 0x3000000dff0d7230 */ /* 0x000fe40000004100 */
[----:B------:R-:W-:-:S02]  /*94e0*/  HADD2.F32 R4, -RZ, R14.H0_H0 ;  /* 0x2000000eff047230 */ /* 0x000fc40000004100 */
[--C-:B------:R-:W-:Y:S02]  /*94f0*/  HADD2.F32 R5, -RZ, R15.reuse.H0_H0 ;  /* 0x2000000fff057230 */ /* 0x100fe40000004100 */
[----:B------:R-:W-:Y:S02]  /*9500*/  HADD2.F32 R15, -RZ, R15.H1_H1 ;  /* 0x3000000fff0f7230 */ /* 0x000fe40000004100 */
[----:B------:R-:W-:Y:S02]  /*9510*/  HADD2.F32 R12, -RZ, R12.H1_H1 ;  /* 0x3000000cff0c7230 */ /* 0x000fe40000004100 */
[--C-:B-1----:R-:W-:Y:S02]  /*9520*/  HADD2.F32 R7, -RZ, R25.reuse.H0_H0 ;  /* 0x20000019ff077230 */ /* 0x102fe40000004100 */
[----:B------:R-:W-:Y:S02]  /*9530*/  HADD2.F32 R6, -RZ, R24.H0_H0 ;  /* 0x20000018ff067230 */ /* 0x000fe40000004100 */
[----:B------:R-:W-:-:S02]  /*9540*/  HADD2.F32 R25, -RZ, R25.H1_H1 ;  /* 0x30000019ff197230 */ /* 0x000fc40000004100 */
[CC--:B------:R-:W-:Y:S01]  /*9550*/  FMUL.FTZ R21, R7.reuse, R11.reuse ;  /* 0x0000000b07157220 */ /* 0x0c0fe20000410000 */
[-C--:B------:R-:W-:Y:S01]  /*9560*/  FMUL.FTZ R7, R7, R10.reuse ;  /* 0x0000000a07077220 */ /* 0x080fe20000410000 */
[----:B------:R-:W-:Y:S02]  /*9570*/  HADD2.F32 R8, -RZ, R26.H0_H0 ;  /* 0x2000001aff087230 */ /* 0x000fe40000004100 */
[C---:B------:R-:W-:Y:S01]  /*9580*/  FFMA.FTZ R60, R2.reuse, R10, -R21 ;  /* 0x0000000a023c7223 */ /* 0x040fe20000010815 */
[----:B------:R-:W-:Y:S02]  /*9590*/  HADD2.F32 R10, -RZ, R61.H0_H0 ;  /* 0x2000003dff0a7230 */ /* 0x000fe40000004100 */
[----:B------:R-:W-:Y:S01]  /*95a0*/  FFMA.FTZ R61, R2, R11, R7 ;  /* 0x0000000b023d7223 */ /* 0x000fe20000010007 */
[----:B------:R-:W-:Y:S02]  /*95b0*/  HADD2.F32 R7, -RZ, R86.H0_H0 ;  /* 0x20000056ff077230 */ /* 0x000fe40000004100 */
[----:B------:R-:W-:Y:S01]  /*95c0*/  FMUL.FTZ R21, R6, R65 ;  /* 0x0000004106157220 */ /* 0x000fe20000410000 */
[C---:B------:R-:W-:Y:S01]  /*95d0*/  FMUL.FTZ R62, R25.reuse, R20 ;  /* 0x00000014193e7220 */ /* 0x040fe20000410000 */
[----:B------:R-:W-:Y:S01]  /*95e0*/  FMUL.FTZ R2, R25, R10 ;  /* 0x0000000a19027220 */ /* 0x000fe20000410000 */
[----:B------:R-:W-:-:S02]  /*95f0*/  HADD2.F32 R11, -RZ, R64.H0_H0 ;  /* 0x20000040ff0b7230 */ /* 0x000fc40000004100 */
[-C--:B------:R-:W-:Y:S01]  /*9600*/  FMUL.FTZ R6, R6, R7.reuse ;  /* 0x0000000706067220 */ /* 0x080fe20000410000 */
[C---:B------:R-:W-:Y:S01]  /*9610*/  FFMA.FTZ R21, R0.reuse, R7, -R21 ;  /* 0x0000000700157223 */ /* 0x040fe20000010815 */
[----:B------:R-:W-:Y:S02]  /*9620*/  HADD2.F32 R7, -RZ, R63.H0_H0 ;  /* 0x2000003fff077230 */ /* 0x000fe40000004100 */
[C---:B------:R-:W-:Y:S01]  /*9630*/  FFMA.FTZ R25, R13.reuse, R10, -R62 ;  /* 0x0000000a0d197223 */ /* 0x040fe2000001083e */
[----:B------:R-:W-:Y:S02]  /*9640*/  HADD2.F32 R9, -RZ, R27.H0_H0 ;  /* 0x2000001bff097230 */ /* 0x000fe40000004100 */
[----:B------:R-:W-:Y:S01]  /*9650*/  FFMA.FTZ R65, R0, R65, R6 ;  /* 0x0000004100417223 */ /* 0x000fe20000010006 */
[----:B------:R-:W-:Y:S02]  /*9660*/  HADD2.F32 R64, -RZ, R64.H1_H1 ;  /* 0x30000040ff407230 */ /* 0x000fe40000004100 */
[----:B------:R-:W-:Y:S01]  /*9670*/  FFMA.FTZ R20, R13, R20, R2 ;  /* 0x000000140d147223 */ /* 0x000fe20000010002 */
[----:B------:R-:W-:-:S02]  /*9680*/  HADD2.F32 R0, -RZ, R63.H1_H1 ;  /* 0x3000003fff007230 */ /* 0x000fc40000004100 */
[C---:B------:R-:W-:Y:S01]  /*9690*/  FMUL.FTZ R13, R8.reuse, R11 ;  /* 0x0000000b080d7220 */ /* 0x040fe20000410000 */
[-C--:B------:R-:W-:Y:S01]  /*96a0*/  FMUL.FTZ R63, R8, R7.reuse ;  /* 0x00000007083f7220 */ /* 0x080fe20000410000 */
[C---:B------:R-:W-:Y:S01]  /*96b0*/  FMUL.FTZ R8, R9.reuse, R64 ;  /* 0x0000004009087220 */ /* 0x040fe20000410000 */
[----:B------:R-:W-:Y:S02]  /*96c0*/  HADD2.F32 R27, -RZ, R27.H1_H1 ;  /* 0x3000001bff1b7230 */ /* 0x000fe40000004100 */
[-C--:B------:R-:W-:Y:S01]  /*96d0*/  FMUL.FTZ R9, R9, R0.reuse ;  /* 0x0000000009097220 */ /* 0x080fe20000410000 */
[----:B------:R-:W-:Y:S02]  /*96e0*/  HADD2.F32 R6, -RZ, R66.H0_H0 ;  /* 0x20000042ff067230 */ /* 0x000fe40000004100 */
[C---:B------:R-:W-:Y:S01]  /*96f0*/  FFMA.FTZ R10, R4.reuse, R7, -R13 ;  /* 0x00000007040a7223 */ /* 0x040fe2000001080d */
[----:B------:R-:W-:Y:S02]  /*9700*/  HADD2.F32 R2, -RZ, R69.H0_H0 ;  /* 0x20000045ff027230 */ /* 0x000fe40000004100 */
[----:B------:R-:W-:Y:S01]  /*9710*/  FFMA.FTZ R63, R4, R11, R63 ;  /* 0x0000000b043f7223 */ /* 0x000fe2000001003f */
[C---:B------:R-:W-:Y:S01]  /*9720*/  FFMA.FTZ R0, R5.reuse, R0, -R8 ;  /* 0x0000000005007223 */ /* 0x040fe20000010808 */
        /* <DEDUP_REMOVED lines=30> */
.L_x_12910:
[----:B------:R-:W-:Y:S05]  /*9910*/  BSYNC B0 ;  /* 0x0000000000007941 */ /* 0x000fea0003800000 */
.L_x_12896:
[----:B------:R-:W-:Y:S01]  /*9920*/  @!PT LDS RZ, [RZ] ;  /* 0x00000000fffff984 */ /* 0x000fe20000000800 */
[----:B------:R-:W-:Y:S01]  /*9930*/  @!PT LDS RZ, [RZ] ;  /* 0x00000000fffff984 */ /* 0x000fe20000000800 */
[----:B------:R-:W-:Y:S01]  /*9940*/  @!PT LDS RZ, [RZ] ;  /* 0x00000000fffff984 */ /* 0x000fe20000000800 */
[----:B------:R-:W-:Y:S01]  /*9950*/  @!PT LDS RZ, [RZ] ;  /* 0x00000000fffff984 */ /* 0x000fe20000000800 */
[----:B------:R3:W-:Y:S06]  /*9960*/  MEMBAR.ALL.CTA ;  /* 0x0000000000007992 */ /* 0x0007ec0000008000 */
[----:B---3--:R-:W3:Y:S01]  /*9970*/  FENCE.VIEW.ASYNC.S ;  /* 0x00000000000073c6 */ /* 0x008ee20000000000 */
[----:B------:R-:W-:Y:S05]  /*9980*/  WARPSYNC.ALL ;  /* 0x0000000000007948 */ /* 0x000fea0003800000 */
[----:B---3--:R-:W-:Y:S06]  /*9990*/  BAR.SYNC.DEFER_BLOCKING 0xd, 0x100 ;  /* 0x0344000000007b1d */ /* 0x008fec0000010000 */
.L_x_12893:
[----:B012---:R-:W-:Y:S01]  /*99a0*/  IMAD.MOV.U32 R4, RZ, RZ, R50 ;  /* 0x000000ffff047224 */ /* 0x007fe200078e0032 */
[----:B------:R-:W-:Y:S05]  /*99b0*/  WARPSYNC.ALL ;  /* 0x0000000000007948 */ /* 0x000fea0003800000 */
[----:B------:R-:W-:Y:S01]  /*99c0*/  IMAD.MOV.U32 R5, RZ, RZ, R49 ;  /* 0x000000ffff057224 */ /* 0x000fe200078e0031 */
[----:B------:R-:W-:Y:S01]  /*99d0*/  UIADD3 UR4, UP0, UR37, 0x430, URZ ;  /* 0x0000043025047890 */ /* 0x000fe2000ff1e03f */
[----:B------:R-:W-:Y:S01]  /*99e0*/  IMAD.MOV.U32 R6, RZ, RZ, R29 ;  /* 0x000000ffff067224 */ /* 0x000fe200078e001d */
[----:B------:R-:W-:Y:S01]  /*99f0*/  STL.64 [R1+0x210], R32 ;  /* 0x0002102001007387 */ /* 0x000fe20000100a00 */
[----:B------:R-:W-:Y:S01]  /*9a00*/  IMAD.MOV.U32 R7, RZ, RZ, R58 ;  /* 0x000000ffff077224 */ /* 0x000fe200078e003a */
[----:B------:R-:W-:Y:S01]  /*9a10*/  UIADD3.X UR5, URZ, UR36, URZ, UP0, !UPT ;  /* 0x000000243f057290 */ /* 0x000fe200087fe43f */
[----:B------:R-:W-:Y:S01]  /*9a20*/  IMAD.U32 R0, RZ, RZ, UR46 ;  /* 0x0000002eff007e24 */ /* 0x000fe2000f8e00ff */
[----:B------:R-:W-:Y:S01]  /*9a30*/  BSSY B0, `(.L_x_12920) ;  /* 0x0000031000007945 */ /* 0x000fe20003800000 */
[----:B------:R-:W-:Y:S01]  /*9a40*/  IMAD.U32 R3, RZ, RZ, UR48 ;  /* 0x00000030ff037e24 */ /* 0x000fe2000f8e00ff */
[----:B------:R0:W-:Y:S01]  /*9a50*/  STL.128 [R1+0x180], R4 ;  /* 0x0001800401007387 */ /* 0x0001e20000100c00 */
[----:B------:R-:W-:Y:S01]  /*9a60*/  IMAD.MOV.U32 R8, RZ, RZ, R39 ;  /* 0x000000ffff087224 */ /* 0x000fe200078e0027 */
[----:B------:R-:W-:Y:S01]  /*9a70*/  MOV R236, 0x9d40 ;  /* 0x00009d4000ec7802 */ /* 0x000fe20000000f00 */
[----:B------:R-:W-:-:S02]  /*9a80*/  IMAD.MOV.U32 R9, RZ, RZ, R54 ;  /* 0x000000ffff097224 */ /* 0x000fc400078e0036 */
[----:B------:R-:W-:Y:S02]  /*9a90*/  IMAD.MOV.U32 R10, RZ, RZ, R35 ;  /* 0x000000ffff0a7224 */ /* 0x000fe400078e0023 */
[----:B------:R-:W-:Y:S02]  /*9aa0*/  IMAD.MOV.U32 R11, RZ, RZ, R46 ;  /* 0x000000ffff0b7224 */ /* 0x000fe400078e002e */
[----:B------:R-:W-:Y:S02]  /*9ab0*/  IMAD.MOV.U32 R29, RZ, RZ, R57 ;  /* 0x000000ffff1d7224 */ /* 0x000fe400078e0039 */
[----:B-----5:R-:W-:Y:S01]  /*9ac0*/  IMAD.U32 R2, RZ, RZ, UR37 ;  /* 0x00000025ff027e24 */ /* 0x020fe2000f8e00ff */
[----:B------:R1:W-:Y:S03]  /*9ad0*/  STL.128 [R1+0x1c0], R8 ;  /* 0x0001c00801007387 */ /* 0x0003e60000100c00 */
[----:B------:R-:W-:Y:S01]  /*9ae0*/  VIADD R2, R2, 0x178 ;  /* 0x0000017802027836 */ /* 0x000fe20000000000 */
[----:B------:R-:W-:Y:S01]  /*9af0*/  STL.128 [R1+0x1a0], R28 ;  /* 0x0001a01c01007387 */ /* 0x000fe20000100c00 */
[----:B0-----:R-:W-:-:S02]  /*9b00*/  IMAD.MOV.U32 R4, RZ, RZ, R42 ;  /* 0x000000ffff047224 */ /* 0x001fc400078e002a */
[----:B------:R-:W-:Y:S02]  /*9b10*/  IMAD.MOV.U32 R5, RZ, RZ, R59 ;  /* 0x000000ffff057224 */ /* 0x000fe400078e003b */
[----:B------:R-:W-:Y:S02]  /*9b20*/  IMAD.MOV.U32 R6, RZ, RZ, R19 ;  /* 0x000000ffff067224 */ /* 0x000fe400078e0013 */
[----:B------:R-:W-:Y:S02]  /*9b30*/  IMAD.MOV.U32 R7, RZ, RZ, R44 ;  /* 0x000000ffff077224 */ /* 0x000fe400078e002c */
[----:B------:R-:W-:-:S03]  /*9b40*/  IMAD.MOV.U32 R19, RZ, RZ, R48 ;  /* 0x000000ffff137224 */ /* 0x000fc600078e0030 */
[----:B------:R0:W-:Y:S01]  /*9b50*/  STL.128 [R1+0x1e0], R4 ;  /* 0x0001e00401007387 */ /* 0x0001e20000100c00 */
[----:B-1----:R-:W-:Y:S02]  /*9b60*/  IMAD.U32 R8, RZ, RZ, UR39 ;  /* 0x00000027ff087e24 */ /* 0x002fe4000f8e00ff */
[----:B------:R-:W-:-:S05]  /*9b70*/  IMAD.U32 R9, RZ, RZ, UR47 ;  /* 0x0000002fff097e24 */ /* 0x000fca000f8e00ff */
[----:B------:R-:W-:Y:S01]  /*9b80*/  STL.64 [R1+0x178], R8 ;  /* 0x0001780801007387 */ /* 0x000fe20000100a00 */
[----:B0-----:R-:W-:Y:S01]  /*9b90*/  IMAD.MOV.U32 R4, RZ, RZ, R41 ;  /* 0x000000ffff047224 */ /* 0x001fe200078e0029 */
[----:B------:R-:W-:Y:S01]  /*9ba0*/  MOV R6, R18 ;  /* 0x0000001200067202 */ /* 0x000fe20000000f00 */
[----:B------:R-:W-:Y:S02]  /*9bb0*/  IMAD.MOV.U32 R5, RZ, RZ, R56 ;  /* 0x000000ffff057224 */ /* 0x000fe400078e0038 */
[----:B------:R-:W-:Y:S02]  /*9bc0*/  IMAD.MOV.U32 R7, RZ, RZ, R47 ;  /* 0x000000ffff077224 */ /* 0x000fe400078e002f */
[----:B------:R-:W-:-:S03]  /*9bd0*/  IMAD.MOV.U32 R18, RZ, RZ, R37 ;  /* 0x000000ffff127224 */ /* 0x000fc600078e0025 */
[----:B------:R0:W-:Y:S04]  /*9be0*/  STL.128 [R1+0x1f0], R4 ;  /* 0x0001f00401007387 */ /* 0x0001e80000100c00 */
[----:B------:R-:W-:Y:S01]  /*9bf0*/  STL.128 [R1+0x190], R16 ;  /* 0x0001901001007387 */ /* 0x000fe20000100c00 */
[----:B0-----:R-:W-:Y:S02]  /*9c00*/  IMAD.MOV.U32 R4, RZ, RZ, R38 ;  /* 0x000000ffff047224 */ /* 0x001fe400078e0026 */
[----:B------:R-:W-:Y:S02]  /*9c10*/  IMAD.MOV.U32 R5, RZ, RZ, R53 ;  /* 0x000000ffff057224 */ /* 0x000fe400078e0035 */
[----:B------:R-:W-:Y:S02]  /*9c20*/  IMAD.MOV.U32 R6, RZ, RZ, R52 ;  /* 0x000000ffff067224 */ /* 0x000fe400078e0034 */
[----:B------:R-:W-:-:S05]  /*9c30*/  IMAD.MOV.U32 R7, RZ, RZ, R51 ;  /* 0x000000ffff077224 */ /* 0x000fca00078e0033 */
[----:B------:R0:W-:Y:S02]  /*9c40*/  STL.128 [R1+0x200], R4 ;  /* 0x0002000401007387 */ /* 0x0001e40000100c00 */
[----:B0-----:R-:W-:Y:S02]  /*9c50*/  IMAD.MOV.U32 R6, RZ, RZ, R36 ;  /* 0x000000ffff067224 */ /* 0x001fe400078e0024 */
[----:B------:R-:W-:Y:S02]  /*9c60*/  IMAD.MOV.U32 R7, RZ, RZ, R45 ;  /* 0x000000ffff077224 */ /* 0x000fe400078e002d */
[----:B------:R-:W-:Y:S02]  /*9c70*/  IMAD.MOV.U32 R4, RZ, RZ, R0 ;  /* 0x000000ffff047224 */ /* 0x000fe400078e0000 */
[----:B------:R-:W-:Y:S02]  /*9c80*/  IMAD.MOV.U32 R5, RZ, RZ, R3 ;  /* 0x000000ffff057224 */ /* 0x000fe400078e0003 */
[----:B------:R-:W-:-:S02]  /*9c90*/  IMAD.U32 R0, RZ, RZ, UR4 ;  /* 0x00000004ff007e24 */ /* 0x000fc4000f8e00ff */
[----:B------:R-:W-:Y:S01]  /*9ca0*/  IMAD.U32 R3, RZ, RZ, UR5 ;  /* 0x00000005ff037e24 */ /* 0x000fe2000f8e00ff */
[----:B------:R0:W-:Y:S02]  /*9cb0*/  STL.128 [R1+0x1b0], R4 ;  /* 0x0001b00401007387 */ /* 0x0001e40000100c00 */
[----:B0-----:R-:W-:Y:S02]  /*9cc0*/  IMAD.MOV.U32 R4, RZ, RZ, R34 ;  /* 0x000000ffff047224 */ /* 0x001fe400078e0022 */
[----:B------:R-:W-:Y:S02]  /*9cd0*/  IMAD.MOV.U32 R5, RZ, RZ, R43 ;  /* 0x000000ffff057224 */ /* 0x000fe400078e002b */
[----:B------:R-:W-:Y:S02]  /*9ce0*/  IMAD.MOV.U32 R6, RZ, RZ, R0 ;  /* 0x000000ffff067224 */ /* 0x000fe400078e0000 */
[----:B------:R-:W-:Y:S02]  /*9cf0*/  IMAD.MOV.U32 R7, RZ, RZ, R3 ;  /* 0x000000ffff077224 */ /* 0x000fe400078e0003 */
[----:B------:R-:W-:-:S03]  /*9d00*/  VIADD R0, R185, 0xffffffff ;  /* 0xffffffffb9007836 */ /* 0x000fc60000000000 */
[----:B------:R0:W-:Y:S01]  /*9d10*/  STL.128 [R1+0x1d0], R4 ;  /* 0x0001d00401007387 */ /* 0x0001e20000100c00 */
[----:B------:R0:W-:Y:S06]  /*9d20*/  BAR.SYNC.DEFER_BLOCKING R180, 0x100 ;  /* 0x000400b40000751d */ /* 0x0001ec0000010000 */
[----:B0-----:R-:W-:Y:S05]  /*9d30*/  CALL.REL.NOINC `($_ZN7cutlass13device_kernelIN5flash11enable_sm90INS1_16FlashAttnFwdSm90INS1_25CollectiveMainloopFwdSm90ILi2EN4cute5tupleIJNS5_1CILi1EEES8_S8_EEENS6_IJNS7_ILi128EEENS7_ILi96EEENS7_ILi64EEEEEELi256ENS_6half_tEfNS_4arch4Sm90ELb0ELb1ELb1ELb1ELb0ELb1ELb1ELb1ELb0ELb1ELb0ELb0EEENS1_21CollectiveEpilogueFwdINS6_IJSA_NS7_ILi256EEESB_EEES9_SE_SG_Li256ELb1ELb1ELb0ELb0EEENS1_36VarlenDynamicPersistentTileSchedulerILi128ELi96ELi256ELi128ELb0ELb1ELb1ELb1ELb0ELb1EEEEEEEEEvNT_6ParamsE$_ZZN5flash25CollectiveMainloopFwdSm90ILi2EN4cute5tupleIJNS1_1CILi1EEES4_S4_EEENS2_IJNS3_ILi128EEENS3_ILi96EEENS3_ILi64EEEEEELi256EN7cutlass6half_tEfNSA_4arch4Sm90ELb0ELb1ELb1ELb1ELb0ELb1ELb1ELb1ELb0ELb1ELb0ELb0EE3mmaINS_16FlashAttnFwdSm90ISE_NS_21CollectiveEpilogueFwdINS2_IJS6_NS3_ILi256EEES7_EEES5_SB_SD_Li256ELb1ELb1ELb0ELb0EEENS_36VarlenDynamicPersistentTileSchedulerILi128ELi96ELi256ELi128ELb0ELb1ELb1ELb1ELb0ELb1EEEE13SharedStorageENS1_6TensorINS1_11ArrayEngineIfLm128EEENS1_6LayoutINS2_IJNS2_IJNS3_ILi2EEEST_NS3_ILi32EEEEEES4_S4_EEENS2_IJNS2_IJS4_ST_NS3_ILi4EEEEEENS3_ILi0EEESZ_EEEEEEENS_7SoftmaxILi2ELi0EEEEEbRKNSE_6ParamsENSA_25PipelineTmaAsyncNoClusterILi2ENSA_16PipelineTmaAsyncILi2EEEEES1B_RNSA_13PipelineStateILj2EEERT0_RT1_iRiRKNS_16SeqlenInfoQKNewKILb1ELb1EEENS2_IJiiiiEEERT_ENKUliT_T0_T1_E_clIZSF_ISO_S12_S14_EbS17_S1B_S1B_S1E_S1G_S1I_iS1J_S1N_S1O_S1Q_EUlRS1R_iE0_NS3_ILb1EEES1Y_EEDaiS1R_S1S_S1T_) ;  /* 0x0000031400bc7944 */ /* 0x001fea0003c00000 */
[----:B------:R-:W-:Y:S05]  /*9d40*/  BSYNC B0 ;  /* 0x0000000000007941 */ /* 0x000fea0003800000 */
.L_x_12920:
        /* <DEDUP_REMOVED lines=9> */
[----:B---3--:R-:W-:Y:S01]  /*9de0*/  @P0 SHF.R.U32.HI R3, RZ, R5, R0 ;  /* 0x00000005ff030219 */ /* 0x008fe20000011600 */
[----:B------:R-:W-:Y:S01]  /*9df0*/  VIADD R0, R185, 0xfffffffe ;  /* 0xfffffffeb9007836 */ /* 0x000fe20000000000 */
[----:B-1----:R-:W-:-:S03]  /*9e00*/  ISETP.GE.AND P0, PT, R7, 0x1, PT ;  /* 0x000000010700780c */ /* 0x002fc60003f06270 */
[----:B------:R-:W-:-:S04]  /*9e10*/  IMAD.IADD R5, R186, 0x1, R3 ;  /* 0x00000001ba057824 */ /* 0x000fc800078e0203 */
        /* <DEDUP_REMOVED lines=13> */
.L_x_12923:
[----:B------:R-:W-:-:S13]  /*9ef0*/  ISETP.NE.AND P0, PT, R7, 0x1, PT ;  /* 0x000000010700780c */ /* 0x000fda0003f05270 */
[----:B------:R-:W0:Y:S02]  /*9f00*/  @P0 LDC.64 R4, c[0x0][0xae0] ;  /* 0x0002b800ff040b82 */ /* 0x000e240000000a00 */
[----:B0-----:R-:W-:-:S05]  /*9f10*/  @P0 IMAD.HI.U32 R4, R3, R4, RZ ;  /* 0x0000000403040227 */ /* 0x001fca00078e00ff */
[----:B------:R-:W-:-:S07]  /*9f20*/  @P0 SHF.R.U32.HI R3, RZ, R5, R4 ;  /* 0x00000005ff030219 */ /* 0x000fce0000011604 */
.L_x_12924:
[----:B------:R-:W-:Y:S05]  /*9f30*/  BSYNC B0 ;  /* 0x0000000000007941 */ /* 0x000fea0003800000 */
.L_x_12922:
[----:B------:R-:W-:-:S05]  /*9f40*/  IMAD R3, R3, R7, R7 ;  /* 0x0000000703037224 */ /* 0x000fca00078e0207 */
[----:B------:R-:W-:-:S07]  /*9f50*/  VIMNMX R6, R6, R3, PT ;  /* 0x0000000306067248 */ /* 0x000fce0003fe0100 */
.L_x_12921:
[----:B------:R-:W-:-:S05]  /*9f60*/  IMAD.HI R6, R6, 0x2aaaaaab, RZ ;  /* 0x2aaaaaab06067827 */ /* 0x000fca00078e02ff */
[----:B------:R-:W-:-:S04]  /*9f70*/  SHF.R.U32.HI R3, RZ, 0x1f, R6 ;  /* 0x0000001fff037819 */ /* 0x000fc80000011606 */
[----:B------:R-:W-:-:S04]  /*9f80*/  LEA.HI.SX32 R6, R6, R3, 0x1c ;  /* 0x0000000306067211 */ /* 0x000fc800078fe2ff */
[----:B------:R-:W-:-:S04]  /*9f90*/  VIMNMX R3, R165, R6, !PT ;  /* 0x00000006a5037248 */ /* 0x000fc80007fe0100 */
[----:B------:R-:W-:-:S13]  /*9fa0*/  ISETP.GE.AND P0, PT, R0, R3, PT ;  /* 0x000000030000720c */ /* 0x000fda0003f06270 */
[----:B------:R-:W-:Y:S05]  /*9fb0*/  @!P0 BRA `(.L_x_12925) ;  /* 0x000000b000688947 */ /* 0x000fea0003800000 */
.L_x_12952:
        /* <DEDUP_REMOVED lines=16> */
[----:B-1----:R-:W-:Y:S01]  /*a0c0*/  @!P0 IMAD.MOV.U32 R5, RZ, RZ, RZ ;  /* 0x000000ffff058224 */ /* 0x002fe200078e00ff */
[----:B--2---:R-:W-:-:S04]  /*a0d0*/  LOP3.LUT R2, R2, 0x1, RZ, 0xfc, !PT ;  /* 0x0000000102027812 */ /* 0x004fc800078efcff */
[----:B------:R-:W-:-:S13]  /*a0e0*/  ISETP.NE.AND P1, PT, R2, 0x3, PT ;  /* 0x000000030200780c */ /* 0x000fda0003f25270 */
[----:B0-----:R-:W-:Y:S05]  /*a0f0*/  @!P1 BRA `(.L_x_12927) ;  /* 0x0000000000049947 */ /* 0x001fea0003800000 */
[----:B------:R-:W-:Y:S01]  /*a100*/  BPT.TRAP 0x1 ;  /* 0x000000040000795c */ /* 0x000fe20000300000 */
.L_x_12927:
[----:B------:R-:W-:Y:S05]  /*a110*/  BSYNC B0 ;  /* 0x0000000000007941 */ /* 0x000fea0003800000 */
.L_x_12926:
        /* <DEDUP_REMOVED lines=13> */
.L_x_12929:
[----:B------:R-:W-:Y:S05]  /*a1f0*/  BSYNC B0 ;  /* 0x0000000000007941 */ /* 0x000fea0003800000 */
.L_x_12928:
        /* <DEDUP_REMOVED lines=8> */
.L_x_12931:
[----:B------:R-:W-:Y:S05]  /*a280*/  BSYNC B0 ;  /* 0x0000000000007941 */ /* 0x000fea0003800000 */
.L_x_12930:
[----:B------:R-:W2:Y:S04]  /*a290*/  LD.E R5, desc[UR42][R16.64+0x218] ;  /* 0x0002182a10057980 */ /* 0x000ea8000c101900 */
[----:B------:R-:W2:Y:S01]  /*a2a0*/  LDL.64 R8, [R1+0xa0] ;  /* 0x0000a00001087983 */ /* 0x000ea20000100a00 */
[----:B------:R-:W-:Y:S05]  /*a2b0*/  WARPSYNC.ALL ;  /* 0x0000000000007948 */ /* 0x000fea0003800000 */
[----:B------:R-:W3:Y:S04]  /*a2c0*/  LDL.64 R14, [R1+0x98] ;  /* 0x00009800010e7983 */ /* 0x000ee80000100a00 */
[----:B0----5:R-:W4:Y:S04]  /*a2d0*/  LDL.64 R6, [R1+0x98] ;  /* 0x0000980001067983 */ /* 0x021f280000100a00 */
        /* <DEDUP_REMOVED lines=15> */
[----:B------:R-:W-:Y:S02]  /*a3d0*/  R2UR UR5, R15 ;  /* 0x000000000f0572ca */ /* 0x000fe400000e0000 */
[----:B------:R-:W3:Y:S11]  /*a3e0*/  LDL R15, [R1+0x54] ;  /* 0x00005400010f7983 */ /* 0x000ef60000100800 */
[----:B------:R-:W-:Y:S01]  /*a3f0*/  HGMMA.64x96x16.F32 R24, gdesc[UR4], RZ, !UPT, gsb0 ;  /* 0x01600000041879f0 */ /* 0x000fe2000c0008ff */
[----:B----4-:R-:W-:Y:S01]  /*a400*/  VIADD R6, R6, 0x2 ;  /* 0x0000000206067836 */ /* 0x010fe20000000000 */
[----:B------:R-:W-:-:S02]  /*a410*/  R2UR UR6, R8 ;  /* 0x00000000080672ca */ /* 0x000fc400000e0000 */
[----:B------:R-:W-:Y:S02]  /*a420*/  R2UR UR7, R9 ;  /* 0x00000000090772ca */ /* 0x000fe400000e0000 */
[----:B------:R-:W-:Y:S02]  /*a430*/  R2UR UR4, R6 ;  /* 0x00000000060472ca */ /* 0x000fe400000e0000 */
[----:B------:R-:W-:Y:S01]  /*a440*/  R2UR UR5, R7 ;  /* 0x00000000070572ca */ /* 0x000fe200000e0000 */
[----:B------:R-:W-:Y:S02]  /*a450*/  VIADD R10, R10, 0x4 ;  /* 0x000000040a0a7836 */ /* 0x000fe40000000000 */
[----:B------:R-:W-:Y:S02]  /*a460*/  VIADD R6, R4, 0x4 ;  /* 0x0000000404067836 */ /* 0x000fe40000000000 */
[----:B------:R-:W-:Y:S01]  /*a470*/  IMAD.MOV.U32 R7, RZ, RZ, R9 ;  /* 0x000000ffff077224 */ /* 0x000fe200078e0009 */
[----:B------:R-:W-:-:S02]  /*a480*/  WARPGROUP.DEPBAR.LE gsb0, 0x0 ;  /* 0x00008000000079c5 */ /* 0x000fc40000010000 */
        /* <DEDUP_REMOVED lines=25> */
[----:B0-----:R-:W-:Y:S05]  /*a620*/  @!P1 BRA `(.L_x_12934) ;  /* 0x0000000000049947 */ /* 0x001fea0003800000 */
[----:B------:R-:W-:Y:S01]  /*a630*/  BPT.TRAP 0x1 ;  /* 0x000000040000795c */ /* 0x000fe20000300000 */
.L_x_12934:
[----:B------:R-:W-:Y:S05]  /*a640*/  BSYNC B0 ;  /* 0x0000000000007941 */ /* 0x000fea0003800000 */
.L_x_12933:
[----:B------:R-:W2:Y:S01]  /*a650*/  LDL.64 R6, [R1+0x40] ;  /* 0x0000400001067983 */ /* 0x000ea20000100a00 */
[----:B-----5:R-:W-:Y:S02]  /*a660*/  SHF.L.U32 R14, R14, 0x1f, RZ ;  /* 0x0000001f0e0e7819 */ /* 0x020fe400000006ff */
[----:B--2---:R-:W-:-:S04]  /*a670*/  MOV R7, R6 ;  /* 0x0000000600077202 */ /* 0x004fc80000000f00 */
[----:B------:R-:W-:-:S04]  /*a680*/  LEA R5, R5, R7, 0x3 ;  /* 0x0000000705057211 */ /* 0x000fc800078e18ff */
[----:B------:R0:W1:Y:S01]  /*a690*/  SYNCS.PHASECHK.TRANS64.TRYWAIT P0, [R5+URZ], R14 ;  /* 0x0000000e050075a7 */ /* 0x000062000800017f */
[----:B------:R0:W5:Y:S04]  /*a6a0*/  LD.E R4, desc[UR42][R16.64+0x218] ;  /* 0x0002182a10047980 */ /* 0x000168000c101900 */
[----:B------:R0:W5:Y:S01]  /*a6b0*/  LD.E R6, desc[UR42][R16.64+0x21c] ;  /* 0x00021c2a10067980 */ /* 0x000162000c101900 */
[----:B------:R-:W-:Y:S04]  /*a6c0*/  BSSY B0, `(.L_x_12935) ;  /* 0x0000003000007945 */ /* 0x000fe80003800000 */
[----:B------:R-:W-:Y:S05]  /*a6d0*/  @!P1 BRA `(.L_x_12936) ;  /* 0x0000000000049947 */ /* 0x000fea0003800000 */
[----:B------:R-:W-:Y:S01]  /*a6e0*/  BPT.TRAP 0x1 ;  /* 0x000000040000795c */ /* 0x000fe20000300000 */
.L_x_12936:
[----:B------:R-:W-:Y:S05]  /*a6f0*/  BSYNC B0 ;  /* 0x0000000000007941 */ /* 0x000fea0003800000 */
.L_x_12935:
[----:B------:R-:W-:Y:S04]  /*a700*/  BSSY B0, `(.L_x_12937) ;  /* 0x0000006000007945 */ /* 0x000fe80003800000 */
[----:B-1----:R-:W-:Y:S05]  /*a710*/  @P0 BRA `(.L_x_12938) ;  /* 0x0000000000100947 */ /* 0x002fea0003800000 */
[----:B-----5:R-:W-:Y:S01]  /*a720*/  IMAD R4, R4, 0x8, R7 ;  /* 0x0000000804047824 */ /* 0x020fe200078e0207 */
[----:B0-----:R-:W-:-:S04]  /*a730*/  SHF.L.U32 R5, R6, 0x1f, RZ ;  /* 0x0000001f06057819 */ /* 0x001fc800000006ff */
[----:B------:R-:W0:Y:S02]  /*a740*/  SYNCS.PHASECHK.TRANS64.TRYWAIT P0, [R4+URZ], R5 ;  /* 0x00000005040075a7 */ /* 0x000e24000800017f */
[----:B0-----:R-:W-:Y:S05]  /*a750*/  @!P0 BRA `(.L_x_12939) ;  /* 0x000002d800948947 */ /* 0x001fea0003800000 */
.L_x_12938:
[----:B------:R-:W-:Y:S05]  /*a760*/  BSYNC B0 ;  /* 0x0000000000007941 */ /* 0x000fea0003800000 */
.L_x_12937:
[----:B0-----:R-:W2:Y:S04]  /*a770*/  LDL R5, [R1+0x90] ;  /* 0x0000900001057983 */ /* 0x001ea80000100800 */
[----:B------:R-:W3:Y:S04]  /*a780*/  LD.E R15, desc[UR42][R16.64+0x218] ;  /* 0x0002182a100f7980 */ /* 0x000ee8000c101900 */
[----:B------:R-:W3:Y:S04]  /*a790*/  LDL.64 R20, [R1+0x118] ;  /* 0x0001180001147983 */ /* 0x000ee80000100a00 */
[----:B-----5:R-:W4:Y:S04]  /*a7a0*/  LDL.64 R6, [R1+0x110] ;  /* 0x0001100001067983 */ /* 0x020f280000100a00 */
[----:B------:R-:W4:Y:S04]  /*a7b0*/  LDL.64 R8, [R1+0x110] ;  /* 0x0001100001087983 */ /* 0x000f280000100a00 */
[----:B------:R-:W4:Y:S04]  /*a7c0*/  LDL.64 R10, [R1+0x110] ;  /* 0x00011000010a7983 */ /* 0x000f280000100a00 */
[----:B------:R-:W4:Y:S01]  /*a7d0*/  LDL.64 R12, [R1+0x110] ;  /* 0x00011000010c7983 */ /* 0x000f220000100a00 */
[----:B------:R-:W-:Y:S05]  /*a7e0*/  WARPSYNC.ALL ;  /* 0x0000000000007948 */ /* 0x000fea0003800000 */
[----:B------:R-:W-:Y:S01]  /*a7f0*/  WARPGROUP.ARRIVE ;  /* 0x00000000000079c5 */ /* 0x000fe20000000000 */
[----:B--2---:R-:W-:Y:S01]  /*a800*/  ISETP.NE.U32.AND P0, PT, R5, RZ, PT ;  /* 0x000000ff0500720c */ /* 0x004fe20003f05070 */
[----:B---3--:R-:W-:-:S02]  /*a810*/  IMAD R4, R15, 0xc00, R20 ;  /* 0x00000c000f047824 */ /* 0x008fc400078e0214 */
[----:B------:R-:W-:Y:S01]  /*a820*/  IMAD.MOV.U32 R5, RZ, RZ, R21 ;  /* 0x000000ffff057224 */ /* 0x000fe200078e0015 */
[----:B------:R-:W2:Y:S01]  /*a830*/  LDL.64 R14, [R1+0x110] ;  /* 0x00011000010e7983 */ /* 0x000ea20000100a00 */
[----:B----4-:R-:W-:Y:S02]  /*a840*/  R2UR UR4, R6 ;  /* 0x00000000060472ca */ /* 0x010fe400000e0000 */
[----:B------:R-:W-:Y:S02]  /*a850*/  R2UR UR6, R4 ;  /* 0x00000000040672ca */ /* 0x000fe400000e0000 */
[----:B------:R-:W-:Y:S02]  /*a860*/  R2UR UR7, R5 ;  /* 0x00000000050772ca */ /* 0x000fe400000e0000 */
[----:B------:R-:W-:Y:S02]  /*a870*/  R2UR UR5, R7 ;  /* 0x00000000070572ca */ /* 0x000fe400000e0000 */
[----:B------:R-:W-:-:S11]  /*a880*/  VOTEU.ANY UP0, P0 ;  /* 0x00000000003f7886 */ /* 0x000fd60000000100 */
        /* <DEDUP_REMOVED lines=129> */
[----:B---3--:R-:W-:Y:S01]  /*b0a0*/  VIADD R8, R8, 0xc02 ;  /* 0x00000c0208087836 */ /* 0x008fe20000000000 */
[----:B------:R-:W-:Y:S02]  /*b0b0*/  WARPGROUP.DEPBAR.LE gsb0, 0x0 ;  /* 0x00008000000079c5 */ /* 0x000fe40000010000 */
[----:B------:R-:W-:-:S09]  /*b0c0*/  WARPGROUP.ARRIVE ;  /* 0x00000000000079c5 */ /* 0x000fd20000000000 */
[----:B------:R-:W-:Y:S01]  /*b0d0*/  HGMMA.64x96x16.F32 R24, gdesc[UR4], R24, gsb0 ;  /* 0x01600000041879f0 */ /* 0x000fe20008000818 */
[----:B------:R-:W-:Y:S01]  /*b0e0*/  VIADD R20, R4, 0x902 ;  /* 0x0000090204147836 */ /* 0x000fe20000000000 */
        /* <DEDUP_REMOVED lines=22> */
[----:B------:R-:W0:Y:S01]  /*b250*/  S2R R72, SR_TID.X ;  /* 0x0000000000487919 */ /* 0x000e220000002100 */
[----:B------:R-:W-:Y:S04]  /*b260*/  STL [R1+0x90], R2 ;  /* 0x0000900201007387 */ /* 0x000fe80000100800 */
[----:B------:R-:W-:Y:S01]  /*b270*/  STL [R1+0x90], R2 ;  /* 0x0000900201007387 */ /* 0x000fe20000100800 */
[----:B------:R-:W-:-:S02]  /*b280*/  WARPGROUP.DEPBAR.LE gsb0, 0x0 ;  /* 0x00008000000079c5 */ /* 0x000fc40000010000 */
[----:B------:R-:W-:-:S06]  /*b290*/  WARPGROUP.ARRIVE ;  /* 0x00000000000079c5 */ /* 0x000fcc0000000000 */
[----:B------:R-:W-:Y:S01]  /*b2a0*/  HGMMA.64x96x16.F32 R24, gdesc[UR4], R24, gsb0 ;  /* 0x01600000041879f0 */ /* 0x000fe20008000818 */
[----:B0-----:R-:W-:Y:S01]  /*b2b0*/  LOP3.LUT R72, R72, 0x7f, RZ, 0xc0, !PT ;  /* 0x0000007f48487812 */ /* 0x001fe200078ec0ff */
[----:B------:R-:W-:Y:S03]  /*b2c0*/  STL [R1+0x90], R2 ;  /* 0x0000900201007387 */ /* 0x000fe60000100800 */
[----:B------:R-:W-:Y:S01]  /*b2d0*/  ISETP.NE.AND P0, PT, R72, RZ, PT ;  /* 0x000000ff4800720c */ /* 0x000fe20003f05270 */
        /* <DEDUP_REMOVED lines=22> */
[----:B------:R-:W3:Y:S04]  /*b440*/  LDL R72, [R1+0x13c] ;  /* 0x00013c0001487983 */ /* 0x000ee80000100800 */
[----:B------:R-:W4:Y:S04]  /*b450*/  LDL R73, [R1+0x70] ;  /* 0x0000700001497983 */ /* 0x000f280000100800 */
[----:B------:R-:W3:Y:S04]  /*b460*/  LDL.64 R12, [R1+0x160] ;  /* 0x00016000010c7983 */ /* 0x000ee80000100a00 */
[----:B------:R-:W4:Y:S04]  /*b470*/  LDL R74, [R1+0x168] ;  /* 0x00016800014a7983 */ /* 0x000f280000100800 */
[----:B------:R-:W4:Y:S04]  /*b480*/  LDL.128 R8, [R1+0x150] ;  /* 0x0001500001087983 */ /* 0x000f280000100c00 */
[----:B-1----:R-:W4:Y:S04]  /*b490*/  LDL.128 R4, [R1+0x140] ;  /* 0x0001400001047983 */ /* 0x002f280000100c00 */
[----:B--2---:R-:W2:Y:S01]  /*b4a0*/  LD.E R21, desc[UR42][R20.64] ;  /* 0x0000002a14157980 */ /* 0x004ea2000c101900 */
[----:B---3--:R-:W-:-:S02]  /*b4b0*/  ISETP.NE.AND P1, PT, R12, 0x1, PT ;  /* 0x000000010c00780c */ /* 0x008fc40003f25270 */
[----:B----4-:R-:W-:Y:S01]  /*b4c0*/  ISETP.GE.AND P2, PT, R9, 0x1, PT ;  /* 0x000000010900780c */ /* 0x010fe20003f46270 */
[----:B------:R-:W-:Y:S01]  /*b4d0*/  BSSY B0, `(.L_x_12940) ;  /* 0x000009e000007945 */ /* 0x000fe20003800000 */
        /* <DEDUP_REMOVED lines=10> */
[----:B------:R1:W2:Y:S01]  /*b580*/  MUFU.TANH R82, R41 ;  /* 0x0000002900527308 */ /* 0x0002a20000002400 */
[-C--:B------:R-:W-:Y:S01]  /*b590*/  FMUL.FTZ R19, R25, R21.reuse ;  /* 0x0000001519137220 */ /* 0x080fe20000410000 */
[----:B------:R-:W-:Y:S01]  /*b5a0*/  FMUL.FTZ R25, R31, R21 ;  /* 0x000000151f197220 */ /* 0x000fe20000410000 */
[----:B-1----:R-:W-:-:S05]  /*b5b0*/  SHF.R.S32.HI R41, RZ, 0x1f, R72 ;  /* 0x0000001fff297819 */ /* 0x002fca0000011448 */
[----:B------:R1:W3:Y:S01]  /*b5c0*/  MUFU.TANH R81, R40 ;  /* 0x0000002800517308 */ /* 0x0002e20000002400 */
[-C--:B------:R-:W-:Y:S01]  /*b5d0*/  FMUL.FTZ R31, R43, R21.reuse ;  /* 0x000000152b1f7220 */ /* 0x080fe20000410000 */
[-C--:B------:R-:W-:Y:S01]  /*b5e0*/  FMUL.FTZ R14, R24, R21.reuse ;  /* 0x00000015180e7220 */ /* 0x080fe20000410000 */
[----:B-1----:R-:W-:Y:S01]  /*b5f0*/  LEA.HI R40, R41, R72, RZ, 0x7 ;  /* 0x0000004829287211 */ /* 0x002fe200078f38ff */
[----:B------:R-:W-:-:S03]  /*b600*/  FMUL.FTZ R24, R30, R21 ;  /* 0x000000151e187220 */ /* 0x000fc60000410000 */
[----:B------:R-:W-:Y:S01]  /*b610*/  LOP3.LUT R43, R40, 0xffffff80, RZ, 0xc0, !PT ;  /* 0xffffff80282b7812 */ /* 0x000fe200078ec0ff */
[-C--:B------:R-:W-:Y:S01]  /*b620*/  FMUL.FTZ R30, R42, R21.reuse ;  /* 0x000000152a1e7220 */ /* 0x080fe20000410000 */
[----:B------:R-:W-:-:S03]  /*b630*/  FMUL.FTZ R42, R53, R21 ;  /* 0x00000015352a7220 */ /* 0x000fc60000410000 */
[----:B------:R-:W-:Y:S01]  /*b640*/  IMAD.IADD R43, R72, 0x1, -R43 ;  /* 0x00000001482b7824 */ /* 0x000fe200078e0a2b */
[----:B------:R1:W4:Y:S01]  /*b650*/  MUFU.TANH R83, R42 ;  /* 0x0000002a00537308 */ /* 0x0003220000002400 */
[-C--:B------:R-:W-:Y:S01]  /*b660*/  FMUL.FTZ R20, R28, R21.reuse ;  /* 0x000000151c147220 */ /* 0x080fe20000410000 */
[-C--:B------:R-:W-:Y:S01]  /*b670*/  FMUL.FTZ R28, R38, R21.reuse ;  /* 0x00000015261c7220 */ /* 0x080fe20000410000 */
[-C--:B------:R-:W-:Y:S01]  /*b680*/  FMUL.FTZ R38, R44, R21.reuse ;  /* 0x000000152c267220 */ /* 0x080fe20000410000 */
[----:B------:R-:W-:Y:S02]  /*b690*/  LEA.HI R41, R41, R72, RZ, 0x2 ;  /* 0x0000004829297211 */ /* 0x000fe400078f10ff */
[----:B-1----:R-:W-:Y:S01]  /*b6a0*/  SHF.R.S32.HI R42, RZ, 0x1f, R43 ;  /* 0x0000001fff2a7819 */ /* 0x002fe2000001142b */
[-C--:B------:R-:W-:Y:S01]  /*b6b0*/  FMUL.FTZ R76, R29, R21.reuse ;  /* 0x000000151d4c7220 */ /* 0x080fe20000410000 */
[----:B------:R-:W-:Y:S02]  /*b6c0*/  FMUL.FTZ R29, R39, R21 ;  /* 0x00000015271d7220 */ /* 0x000fe40000410000 */
[----:B------:R-:W-:Y:S01]  /*b6d0*/  LEA.HI R44, R42, R43, RZ, 0x2 ;  /* 0x0000002b2a2c7211 */ /* 0x000fe200078f10ff */
[-C--:B------:R-:W-:Y:S01]  /*b6e0*/  FMUL.FTZ R39, R45, R21.reuse ;  /* 0x000000152d277220 */ /* 0x080fe20000410000 */
[----:B------:R-:W-:Y:S01]  /*b6f0*/  FMUL.FTZ R75, R46, R21 ;  /* 0x000000152e4b7220 */ /* 0x000fe20000410000 */
[----:B------:R-:W-:-:S02]  /*b700*/  LOP3.LUT R41, R41, 0xfffffffc, RZ, 0xc0, !PT ;  /* 0xfffffffc29297812 */ /* 0x000fc400078ec0ff */
[--C-:B------:R-:W-:Y:S02]  /*b710*/  SHF.R.S32.HI R45, RZ, 0x2, R44.reuse ;  /* 0x00000002ff2d7819 */ /* 0x100fe4000001142c */
[----:B------:R-:W-:Y:S02]  /*b720*/  SHF.R.S32.HI R46, RZ, 0x1f, R44 ;  /* 0x0000001fff2e7819 */ /* 0x000fe4000001142c */
[----:B------:R-:W-:Y:S02]  /*b730*/  IADD3 R72, R72, -R41, RZ ;  /* 0x8000002948487210 */ /* 0x000fe40007ffe0ff */
[----:B------:R-:W-:Y:S02]  /*b740*/  LEA.HI R46, R46, R45, RZ, 0x3 ;  /* 0x0000002d2e2e7211 */ /* 0x000fe400078f18ff */
[----:B------:R-:W-:Y:S02]  /*b750*/  SHF.R.S32.HI R41, RZ, 0x7, R40 ;  /* 0x00000007ff297819 */ /* 0x000fe40000011428 */
[----:B------:R-:W-:-:S02]  /*b760*/  LEA.HI R42, R42, R43, RZ, 0x5 ;  /* 0x0000002b2a2a7211 */ /* 0x000fc400078f28ff */
[----:B------:R-:W-:Y:S02]  /*b770*/  LOP3.LUT R46, R46, 0xfffffff8, RZ, 0xc0, !PT ;  /* 0xfffffff82e2e7812 */ /* 0x000fe400078ec0ff */
        /* <DEDUP_REMOVED lines=12> */
[----:B------:R-:W-:-:S04]  /*b840*/  @P1 IMAD.HI.U32 R13, R46, R13, RZ ;  /* 0x0000000d2e0d1227 */ /* 0x000fc800078e00ff */
[-C--:B------:R-:W-:Y:S01]  /*b850*/  FMUL.FTZ R77, R32, R21.reuse ;  /* 0x00000015204d7220 */ /* 0x080fe20000410000 */
[----:B------:R-:W-:Y:S01]  /*b860*/  FMUL.FTZ R32, R48, R21 ;  /* 0x0000001530207220 */ /* 0x000fe20000410000 */
[----:B------:R-:W-:-:S03]  /*b870*/  @P1 SHF.R.U32.HI R46, RZ, R74, R13 ;  /* 0x0000004aff2e1219 */ /* 0x000fc6000001160d */
[----:B------:R1:W0:Y:S01]  /*b880*/  MUFU.TANH R79, R32 ;  /* 0x00000020004f7308 */ /* 0x0002220000002400 */
[----:B------:R-:W-:Y:S01]  /*b890*/  LOP3.LUT R44, R44, 0x7ffffffc, RZ, 0xc0, !PT ;  /* 0x7ffffffc2c2c7812 */ /* 0x000fe200078ec0ff */
[----:B------:R-:W-:Y:S01]  /*b8a0*/  IMAD.MOV.U32 R41, RZ, RZ, -0x60 ;  /* 0xffffffa0ff297424 */ /* 0x000fe200078e00ff */
[----:B------:R-:W2:Y:S01]  /*b8b0*/  SHFL.IDX PT, R40, R46, RZ, 0x1c1f ;  /* 0x001c1fff2e287589 */ /* 0x000ea200000e0000 */
[-C--:B------:R-:W-:Y:S01]  /*b8c0*/  FMUL.FTZ R48, R50, R21.reuse ;  /* 0x0000001532307220 */ /* 0x080fe20000410000 */
[-C--:B-1----:R-:W-:Y:S01]  /*b8d0*/  FMUL.FTZ R32, R57, R21.reuse ;  /* 0x0000001539207220 */ /* 0x082fe20000410000 */
        /* <DEDUP_REMOVED lines=21> */
[----:B------:R-:W-:Y:S01]  /*ba30*/  FMUL.FTZ R21, R71, R21 ;  /* 0x0000001547157220 */ /* 0x000fe20000410000 */
[----:B------:R-:W-:Y:S01]  /*ba40*/  IMAD R41, R0, R41, 0x1 ;  /* 0x0000000100297424 */ /* 0x000fe200078e0229 */
[----:B------:R-:W1:Y:S03]  /*ba50*/  MUFU.TANH R14, R14 ;  /* 0x0000000e000e7308 */ /* 0x000e660000002400 */
[----:B------:R-:W-:Y:S01]  /*ba60*/  IMAD R41, R44, -0x2, R41 ;  /* 0xfffffffe2c297824 */ /* 0x000fe200078e0229 */
[----:B------:R-:W-:-:S04]  /*ba70*/  LOP3.LUT R43, RZ, R6, RZ, 0x33, !PT ;  /* 0x00000006ff2b7212 */ /* 0x000fc800078e33ff */
[----:B------:R-:W0:Y:S01]  /*ba80*/  MUFU.TANH R19, R19 ;  /* 0x0000001300137308 */ /* 0x000e220000002400 */
[----:B------:R-:W-:-:S07]  /*ba90*/  IADD3 R12, -R4, R41, R5 ;  /* 0x00000029040c7210 */ /* 0x000fce0007ffe105 */
        /* <DEDUP_REMOVED lines=40> */
[----:B------:R-:W0:Y:S01]  /*bd20*/  MUFU.TANH R21, R21 ;  /* 0x0000001500157308 */ /* 0x000e220000002400 */
[----:B------:R-:W-:-:S02]  /*bd30*/  IMAD.IADD R44, R12, 0x1, R7 ;  /* 0x000000010c2c7824 */ /* 0x000fc400078e0207 */
[----:B------:R-:W-:Y:S02]  /*bd40*/  IMAD.IADD R43, R12, 0x1, R43 ;  /* 0x000000010c2b7824 */ /* 0x000fe400078e022b */
[----:B------:R-:W-:Y:S02]  /*bd50*/  IMAD R67, R0, -0x60, R8 ;  /* 0xffffffa000437824 */ /* 0x000fe400078e0208 */
[----:B------:R-:W-:Y:S02]  /*bd60*/  VIADD R71, R41, 0xffffffff ;  /* 0xffffffff29477836 */ /* 0x000fe40000000000 */
[--C-:B--2---:R-:W-:Y:S02]  /*bd70*/  IMAD.IADD R6, R44, 0x1, R40.reuse ;  /* 0x000000012c067824 */ /* 0x104fe400078e0228 */
        /* <DEDUP_REMOVED lines=12> */
.L_x_12943:
[----:B------:R-:W-:-:S13]  /*be40*/  ISETP.NE.AND P1, PT, R9, 0x1, PT ;  /* 0x000000010900780c */ /* 0x000fda0003f25270 */
[----:B------:R-:W-:-:S05]  /*be50*/  @P1 IMAD.HI.U32 R12, R8, R10, RZ ;  /* 0x0000000a080c1227 */ /* 0x000fca00078e00ff */
[----:B------:R-:W-:-:S07]  /*be60*/  @P1 SHF.R.U32.HI R8, RZ, R11, R12 ;  /* 0x0000000bff081219 */ /* 0x000fce000001160c */
.L_x_12944:
[----:B------:R-:W-:Y:S05]  /*be70*/  BSYNC B1 ;  /* 0x0000000000017941 */ /* 0x000fea0003800000 */
.L_x_12942:
[----:B------:R-:W-:-:S05]  /*be80*/  IMAD R8, R8, R9, R71 ;  /* 0x0000000908087224 */ /* 0x000fca00078e0247 */
[----:B------:R-:W-:Y:S02]  /*be90*/  VIMNMX R7, R7, R8, !PT ;  /* 0x0000000807077248 */ /* 0x000fe40007fe0100 */
[----:B------:R-:W-:-:S07]  /*bea0*/  VIADDMNMX R6, R8, R9, R6, PT ;  /* 0x0000000908067246 */ /* 0x000fce0003800106 */
.L_x_12941:
[----:B------:R-:W-:Y:S05]  /*beb0*/  BSYNC B0 ;  /* 0x0000000000007941 */ /* 0x000fea0003800000 */
.L_x_12940:
        /* <DEDUP_REMOVED lines=91> */
[----:B------:R-:W-:Y:S02]  /*c470*/  P2R R19, PR, RZ, 0x8 ;  /* 0x00000008ff137803 */ /* 0x000fe40000000000 */
[----:B------:R-:W-:-:S02]  /*c480*/  FSEL R40, R85, -INF , !P1 ;  /* 0xff80000055287808 */ /* 0x000fc40004800000 */
        /* <DEDUP_REMOVED lines=38> */
.L_x_12948:
[----:B------:R-:W-:-:S13]  /*c6f0*/  ISETP.NE.AND P6, PT, R9, 0x1, PT ;  /* 0x000000010900780c */ /* 0x000fda0003fc5270 */
[----:B------:R-:W-:-:S05]  /*c700*/  @P6 IMAD.HI.U32 R10, R4, R10, RZ ;  /* 0x0000000a040a6227 */ /* 0x000fca00078e00ff */
[----:B------:R-:W-:-:S07]  /*c710*/  @P6 SHF.R.U32.HI R4, RZ, R11, R10 ;  /* 0x0000000bff046219 */ /* 0x000fce000001160a */
.L_x_12949:
[----:B------:R-:W-:Y:S05]  /*c720*/  BSYNC B1 ;  /* 0x0000000000017941 */ /* 0x000fea0003800000 */
.L_x_12947:
[----:B------:R-:W-:-:S05]  /*c730*/  IMAD R4, R4, R9, R71 ;  /* 0x0000000904047224 */ /* 0x000fca00078e0247 */
[----:B------:R-:W-:Y:S02]  /*c740*/  VIADDMNMX R8, R4, R9, R8, PT ;  /* 0x0000000904087246 */ /* 0x000fe40003800108 */
[----:B------:R-:W-:-:S07]  /*c750*/  VIMNMX R7, R7, R4, !PT ;  /* 0x0000000407077248 */ /* 0x000fce0007fe0100 */
.L_x_12946:
[----:B------:R-:W-:Y:S05]  /*c760*/  BSYNC B0 ;  /* 0x0000000000007941 */ /* 0x000fea0003800000 */
.L_x_12945:
        /* <DEDUP_REMOVED lines=60> */
[----:B------:R-:W-:Y:S01]  /*cb30*/  ISETP.NE.AND P5, PT, R93, RZ, PT ;  /* 0x000000ff5d00720c */ /* 0x000fe20003fa5270 */
[----:B------:R-:W2:Y:S03]  /*cb40*/  LDL R52, [R1+0x460] ;  /* 0x0004600001347983 */ /* 0x000ea60000100800 */
        /* <DEDUP_REMOVED lines=12> */
[----:B------:R-:W-:Y:S02]  /*cc10*/  ISETP.NE.AND P6, PT, R14, RZ, PT ;  /* 0x000000ff0e00720c */ /* 0x000fe40003fc5270 */
[----:B------:R-:W3:Y:S01]  /*cc20*/  LDL.64 R14, [R1+0x440] ;  /* 0x00044000010e7983 */ /* 0x000ee20000100a00 */
        /* <DEDUP_REMOVED lines=13> */
[----:B------:R-:W-:Y:S02]  /*cd00*/  FSEL R49, R51, -INF , !P3 ;  /* 0xff80000033317808 */ /* 0x000fe40005800000 */
[----:B------:R-:W-:-:S02]  /*cd10*/  ISETP.LT.OR P1, PT, R8, 0x5a, P1 ;  /* 0x0000005a0800780c */ /* 0x000fc40000f21670 */
[----:B------:R-:W-:Y:S02]  /*cd20*/  FSEL R50, R13, -INF , !P4 ;  /* 0xff8000000d327808 */ /* 0x000fe40006000000 */
[----:B------:R-:W-:Y:S02]  /*cd30*/  FSEL R51, R21, -INF , !P1 ;  /* 0xff80000015337808 */ /* 0x000fe40004800000 */
[----:B---3--:R-:W-:-:S04]  /*cd40*/  FMNMX.FTZ R4, R82, R14, !PT ;  /* 0x0000000e52047209 */ /* 0x008fc80007810000 */
        /* <DEDUP_REMOVED lines=50> */
[----:B------:R-:W3:Y:S01]  /*d070*/  LDL.64 R4, [R1+0x450] ;  /* 0x0004500001047983 */ /* 0x000ee20000100a00 */
[----:B0-----:R-:W-:-:S03]  /*d080*/  FMNMX.FTZ R8, R9, R10, !PT ;  /* 0x0000000a09087209 */ /* 0x001fc60007810000 */
[----:B------:R0:W-:Y:S04]  /*d090*/  STL.64 [R1+0x440], R6 ;  /* 0x0004400601007387 */ /* 0x0001e80000100a00 */
[----:B------:R-:W4:Y:S04]  /*d0a0*/  LDL R10, [R1+0x444] ;  /* 0x00044400010a7983 */ /* 0x000f280000100800 */
[----:B------:R-:W-:Y:S04]  /*d0b0*/  STL [R1+0x440], R8 ;  /* 0x0004400801007387 */ /* 0x000fe80000100800 */
[----:B------:R-:W2:Y:S04]  /*d0c0*/  LDL R11, [R1+0x440] ;  /* 0x00044000010b7983 */ /* 0x000ea80000100800 */
[----:B----4-:R-:W1:Y:S01]  /*d0d0*/  SHFL.BFLY PT, R7, R10, 0x2, 0x1f ;  /* 0x0c401f000a077f89 */ /* 0x010e6200000e0000 */
[----:B--2---:R-:W-:Y:S01]  /*d0e0*/  FMUL.FTZ R9, R52, R11 ;  /* 0x0000000b34097220 */ /* 0x004fe20000410000 */
[----:B------:R-:W-:-:S04]  /*d0f0*/  FSETP.NEU.FTZ.AND P1, PT, R11, -INF , PT ;  /* 0xff8000000b00780b */ /* 0x000fc80003f3d000 */
[----:B------:R-:W-:-:S05]  /*d100*/  FSEL R9, R9, RZ, P1 ;  /* 0x000000ff09097208 */ /* 0x000fca0000800000 */
[----:B0-----:R-:W-:Y:S01]  /*d110*/  FFMA.FTZ R6, R80, R52, -R9 ;  /* 0x0000003450067223 */ /* 0x001fe20000010809 */
[----:B-1----:R-:W-:-:S03]  /*d120*/  FMNMX.FTZ R7, R7, R10, !PT ;  /* 0x0000000a07077209 */ /* 0x002fc60007810000 */
[----:B------:R0:W-:Y:S02]  /*d130*/  MUFU.EX2 R47, R6 ;  /* 0x00000006002f7308 */ /* 0x0001e40000000800 */
[----:B0-----:R-:W0:Y:S01]  /*d140*/  SHFL.BFLY PT, R6, R7, 0x1, 0x1f ;  /* 0x0c201f0007067f89 */ /* 0x001e2200000e0000 */
[----:B------:R-:W-:Y:S01]  /*d150*/  FSEL R11, R11, RZ, P1 ;  /* 0x000000ff0b0b7208 */ /* 0x000fe20000800000 */
[-CC-:B------:R-:W-:Y:S01]  /*d160*/  FFMA.FTZ R13, R82, R52.reuse, -R9.reuse ;  /* 0x00000034520d7223 */ /* 0x180fe20000010809 */
[----:B------:R-:W-:-:S03]  /*d170*/  FFMA.FTZ R21, R34, R52, -R9 ;  /* 0x0000003422157223 */ /* 0x000fc60000010809 */
[----:B------:R-:W-:Y:S01]  /*d180*/  FADD.FTZ R11, R14, -R11 ;  /* 0x8000000b0e0b7221 */ /* 0x000fe20000010000 */
[----:B0-----:R-:W-:-:S04]  /*d190*/  FMNMX.FTZ R6, R7, R6, !PT ;  /* 0x0000000607067209 */ /* 0x001fc80007810000 */
[C---:B------:R-:W-:Y:S01]  /*d1a0*/  FSETP.NEU.FTZ.AND P1, PT, R6.reuse, -INF , PT ;  /* 0xff8000000600780b */ /* 0x040fe20003f3d000 */
[----:B------:R-:W-:-:S03]  /*d1b0*/  FMUL.FTZ R7, R6, R52 ;  /* 0x0000003406077220 */ /* 0x000fc60000410000 */
[----:B------:R-:W-:Y:S02]  /*d1c0*/  FSEL R8, R6, RZ, P1 ;  /* 0x000000ff06087208 */ /* 0x000fe40000800000 */
[----:B------:R-:W-:-:S03]  /*d1d0*/  FSEL R7, R7, RZ, P1 ;  /* 0x000000ff07077208 */ /* 0x000fc60000800000 */
[----:B------:R-:W-:Y:S01]  /*d1e0*/  FADD.FTZ R15, R15, -R8 ;  /* 0x800000080f0f7221 */ /* 0x000fe20000010000 */
[-C--:B------:R-:W-:Y:S01]  /*d1f0*/  FMUL.FTZ R11, R11, R52.reuse ;  /* 0x000000340b0b7220 */ /* 0x080fe20000410000 */
[-C--:B------:R-:W-:Y:S01]  /*d200*/  FFMA.FTZ R34, R44, R52.reuse, -R7 ;  /* 0x000000342c227223 */ /* 0x080fe20000010807 */
[-CC-:B------:R-:W-:Y:S01]  /*d210*/  FFMA.FTZ R168, R168, R52.reuse, -R9.reuse ;  /* 0x00000034a8a87223 */ /* 0x180fe20000010809 */
[----:B------:R-:W-:Y:S01]  /*d220*/  FMUL.FTZ R15, R52, R15 ;  /* 0x0000000f340f7220 */ /* 0x000fe20000410000 */
[-C--:B------:R-:W-:Y:S01]  /*d230*/  FFMA.FTZ R185, R36, R52.reuse, -R9 ;  /* 0x0000003424b97223 */ /* 0x080fe20000010809 */
[-CC-:B------:R-:W-:Y:S01]  /*d240*/  FFMA.FTZ R169, R46, R52.reuse, -R7.reuse ;  /* 0x000000342ea97223 */ /* 0x180fe20000010807 */
[----:B------:R-:W-:Y:S01]  /*d250*/  MUFU.EX2 R13, R13 ;  /* 0x0000000d000d7308 */ /* 0x000fe20000000800 */
[-C--:B------:R-:W-:Y:S01]  /*d260*/  FFMA.FTZ R208, R30, R52.reuse, -R7 ;  /* 0x000000341ed07223 */ /* 0x080fe20000010807 */
[-C--:B------:R-:W-:Y:S01]  /*d270*/  FFMA.FTZ R170, R170, R52.reuse, -R9 ;  /* 0x00000034aaaa7223 */ /* 0x080fe20000010809 */
[----:B------:R-:W-:-:S05]  /*d280*/  FFMA.FTZ R171, R43, R52, -R7 ;  /* 0x000000342bab7223 */ /* 0x000fca0000010807 */
[----:B------:R-:W3:Y:S01]  /*d290*/  MUFU.EX2 R36, R11 ;  /* 0x0000000b00247308 */ /* 0x000ee20000000800 */
[-CC-:B------:R-:W-:Y:S01]  /*d2a0*/  FFMA.FTZ R186, R20, R52.reuse, -R9.reuse ;  /* 0x0000003414ba7223 */ /* 0x180fe20000010809 */
[----:B------:R-:W-:-:S06]  /*d2b0*/  FFMA.FTZ R20, R12, R52, -R9 ;  /* 0x000000340c147223 */ /* 0x000fcc0000010809 */
[----:B------:R-:W-:Y:S01]  /*d2c0*/  MUFU.EX2 R34, R34 ;  /* 0x0000002200227308 */ /* 0x000fe20000000800 */
[----:B------:R-:W-:-:S07]  /*d2d0*/  FFMA.FTZ R12, R41, R52, -R7 ;  /* 0x00000034290c7223 */ /* 0x000fce0000010807 */
[----:B------:R-:W0:Y:S01]  /*d2e0*/  MUFU.EX2 R30, R15 ;  /* 0x0000000f001e7308 */ /* 0x000e220000000800 */
[----:B------:R-:W-:-:S07]  /*d2f0*/  FFMA.FTZ R230, R78, R52, -R9 ;  /* 0x000000344ee67223 */ /* 0x000fce0000010809 */
[----:B------:R-:W1:Y:S01]  /*d300*/  MUFU.EX2 R168, R168 ;  /* 0x000000a800a87308 */ /* 0x000e620000000800 */
[----:B------:R-:W-:-:S07]  /*d310*/  FFMA.FTZ R219, R45, R52, -R7 ;  /* 0x000000342ddb7223 */ /* 0x000fce0000010807 */
[----:B------:R-:W2:Y:S01]  /*d320*/  MUFU.EX2 R169, R169 ;  /* 0x000000a900a97308 */ /* 0x000ea20000000800 */
[----:B------:R-:W-:-:S07]  /*d330*/  FFMA.FTZ R231, R76, R52, -R9 ;  /* 0x000000344ce77223 */ /* 0x000fce0000010809 */
[----:B------:R-:W4:Y:S01]  /*d340*/  MUFU.EX2 R170, R170 ;  /* 0x000000aa00aa7308 */ /* 0x000f220000000800 */
[----:B------:R-:W-:-:S07]  /*d350*/  FFMA.FTZ R225, R39, R52, -R7 ;  /* 0x0000003427e17223 */ /* 0x000fce0000010807 */
[----:B------:R-:W5:Y:S01]  /*d360*/  MUFU.EX2 R171, R171 ;  /* 0x000000ab00ab7308 */ /* 0x000f620000000800 */
        /* <DEDUP_REMOVED lines=15> */
[----:B------:R-:W-:Y:S01]  /*d460*/  FFMA.FTZ R196, R38, R52, -R9 ;  /* 0x0000003426c47223 */ /* 0x000fe20000010809 */
[----:B---3--:R-:W-:Y:S01]  /*d470*/  FFMA.FTZ R9, R36, R4, R13 ;  /* 0x0000000424097223 */ /* 0x008fe2000001000d */
[----:B0-----:R-:W-:Y:S01]  /*d480*/  FFMA.FTZ R4, R5, R30, R34 ;  /* 0x0000001e05047223 */ /* 0x001fe20000010022 */
[----:B------:R-:W-:-:S03]  /*d490*/  FFMA.FTZ R217, R35, R52, -R7 ;  /* 0x0000003423d97223 */ /* 0x000fc60000010807 */
[----:B------:R-:W0:Y:S01]  /*d4a0*/  MUFU.EX2 R219, R219 ;  /* 0x000000db00db7308 */ /* 0x000e220000000800 */
[----:B-1----:R-:W-:Y:S01]  /*d4b0*/  FADD.FTZ R9, R168, R9 ;  /* 0x00000009a8097221 */ /* 0x002fe20000010000 */
[----:B--2---:R-:W-:Y:S01]  /*d4c0*/  FADD.FTZ R4, R169, R4 ;  /* 0x00000004a9047221 */ /* 0x004fe20000010000 */
[----:B------:R-:W-:-:S05]  /*d4d0*/  FFMA.FTZ R218, R37, R52, -R7 ;  /* 0x0000003425da7223 */ /* 0x000fca0000010807 */
[----:B------:R-:W1:Y:S01]  /*d4e0*/  MUFU.EX2 R231, R231 ;  /* 0x000000e700e77308 */ /* 0x000e620000000800 */
[----:B----4-:R-:W-:Y:S01]  /*d4f0*/  FADD.FTZ R8, R170, R9 ;  /* 0x00000009aa087221 */ /* 0x010fe20000010000 */
[----:B-----5:R-:W-:-:S06]  /*d500*/  FADD.FTZ R5, R171, R4 ;  /* 0x00000004ab057221 */ /* 0x020fcc0000010000 */
[----:B------:R-:W2:Y:S01]  /*d510*/  MUFU.EX2 R225, R225 ;  /* 0x000000e100e17308 */ /* 0x000ea20000000800 */
[----:B------:R-:W-:Y:S01]  /*d520*/  FFMA.FTZ R211, R33, R52, -R7 ;  /* 0x0000003421d37223 */ /* 0x000fe20000010807 */
[----:B------:R-:W-:-:S06]  /*d530*/  FADD.FTZ R9, R47, R8 ;  /* 0x000000082f097221 */ /* 0x000fcc0000010000 */
[----:B------:R-:W3:Y:S01]  /*d540*/  MUFU.EX2 R228, R228 ;  /* 0x000000e400e47308 */ /* 0x000ee20000000800 */
[----:B------:R-:W-:Y:S01]  /*d550*/  FADD.FTZ R4, R12, R5 ;  /* 0x000000050c047221 */ /* 0x000fe20000010000 */
[----:B------:R-:W-:-:S06]  /*d560*/  FFMA.FTZ R212, R31, R52, -R7 ;  /* 0x000000341fd47223 */ /* 0x000fcc0000010807 */
[----:B------:R-:W4:Y:S01]  /*d570*/  MUFU.EX2 R217, R217 ;  /* 0x000000d900d97308 */ /* 0x000f220000000800 */
[----:B------:R-:W-:Y:S01]  /*d580*/  FADD.FTZ R8, R230, R9 ;  /* 0x00000009e6087221 */ /* 0x000fe20000010000 */
[----:B0-----:R-:W-:-:S06]  /*d590*/  FADD.FTZ R4, R219, R4 ;  /* 0x00000004db047221 */ /* 0x001fcc0000010000 */
[----:B------:R-:W0:Y:S08]  /*d5a0*/  MUFU.EX2 R229, R229 ;  /* 0x000000e500e57308 */ /* 0x000e300000000800 */
[----:B------:R-:W5:Y:S01]  /*d5b0*/  MUFU.EX2 R218, R218 ;  /* 0x000000da00da7308 */ /* 0x000f620000000800 */
[----:B-1----:R-:W-:Y:S01]  /*d5c0*/  FADD.FTZ R5, R231, R8 ;  /* 0x00000008e7057221 */ /* 0x002fe20000010000 */
[----:B--2---:R-:W-:-:S06]  /*d5d0*/  FADD.FTZ R4, R225, R4 ;  /* 0x00000004e1047221 */ /* 0x004fcc0000010000 */
[----:B------:R-:W1:Y:S01]  /*d5e0*/  MUFU.EX2 R216, R216 ;  /* 0x000000d800d87308 */ /* 0x000e620000000800 */
[----:B------:R-:W-:-:S07]  /*d5f0*/  FFMA.FTZ R209, R18, R52, -R7 ;  /* 0x0000003412d17223 */ /* 0x000fce0000010807 */
[----:B------:R-:W2:Y:S01]  /*d600*/  MUFU.EX2 R211, R211 ;  /* 0x000000d300d37308 */ /* 0x000ea20000000800 */
[----:B---3--:R-:W-:Y:S01]  /*d610*/  FADD.FTZ R8, R228, R5 ;  /* 0x00000005e4087221 */ /* 0x008fe20000010000 */
[----:B----4-:R-:W-:-:S06]  /*d620*/  FADD.FTZ R5, R217, R4 ;  /* 0x00000004d9057221 */ /* 0x010fcc0000010000 */
[----:B------:R-:W3:Y:S01]  /*d630*/  MUFU.EX2 R215, R215 ;  /* 0x000000d700d77308 */ /* 0x000ee20000000800 */
[----:B------:R-:W-:-:S07]  /*d640*/  FFMA.FTZ R202, R29, R52, -R7 ;  /* 0x000000341dca7223 */ /* 0x000fce0000010807 */
[----:B------:R-:W4:Y:S01]  /*d650*/  MUFU.EX2 R212, R212 ;  /* 0x000000d400d47308 */ /* 0x000f220000000800 */
[----:B0-----:R-:W-:Y:S01]  /*d660*/  FADD.FTZ R9, R229, R8 ;  /* 0x00000008e5097221 */ /* 0x001fe20000010000 */
[----:B-----5:R-:W-:-:S06]  /*d670*/  FADD.FTZ R4, R218, R5 ;  /* 0x00000005da047221 */ /* 0x020fcc0000010000 */
[----:B------:R-:W0:Y:S01]  /*d680*/  MUFU.EX2 R214, R214 ;  /* 0x000000d600d67308 */ /* 0x000e220000000800 */
[----:B------:R-:W-:-:S07]  /*d690*/  FFMA.FTZ R203, R28, R52, -R7 ;  /* 0x000000341ccb7223 */ /* 0x000fce0000010807 */
        /* <DEDUP_REMOVED lines=53> */
[----:B------:R-:W3:Y:S08]  /*d9f0*/  MUFU.EX2 R186, R186 ;  /* 0x000000ba00ba7308 */ /* 0x000ef00000000800 */
[----:B------:R-:W4:Y:S01]  /*da00*/  MUFU.EX2 R19, R19 ;  /* 0x0000001300137308 */ /* 0x000f220000000800 */
[----:B0-----:R-:W-:Y:S01]  /*da10*/  FADD.FTZ R4, R196, R5 ;  /* 0x00000005c4047221 */ /* 0x001fe20000010000 */
[----:B-----5:R-:W-:-:S06]  /*da20*/  FADD.FTZ R7, R190, R7 ;  /* 0x00000007be077221 */ /* 0x020fcc0000010000 */
[----:B------:R-:W0:Y:S08]  /*da30*/  MUFU.EX2 R20, R20 ;  /* 0x0000001400147308 */ /* 0x000e300000000800 */
[----:B------:R-:W5:Y:S01]  /*da40*/  MUFU.EX2 R14, R14 ;  /* 0x0000000e000e7308 */ /* 0x000f620000000800 */
[----:B-1----:R-:W-:Y:S01]  /*da50*/  FADD.FTZ R5, R185, R4 ;  /* 0x00000004b9057221 */ /* 0x002fe20000010000 */
[----:B--2---:R-:W-:-:S06]  /*da60*/  FADD.FTZ R4, R18, R7 ;  /* 0x0000000712047221 */ /* 0x004fcc0000010000 */
[----:B------:R-:W1:Y:S08]  /*da70*/  MUFU.EX2 R21, R21 ;  /* 0x0000001500157308 */ /* 0x000e700000000800 */
[----:B------:R-:W2:Y:S01]  /*da80*/  MUFU.EX2 R15, R15 ;  /* 0x0000000f000f7308 */ /* 0x000ea20000000800 */
[----:B---3--:R-:W-:Y:S01]  /*da90*/  FADD.FTZ R5, R186, R5 ;  /* 0x00000005ba057221 */ /* 0x008fe20000010000 */
[----:B----4-:R-:W-:-:S03]  /*daa0*/  FADD.FTZ R7, R19, R4 ;  /* 0x0000000413077221 */ /* 0x010fc60000010000 */
[----:B0-----:R-:W-:Y:S01]  /*dab0*/  FADD.FTZ R8, R20, R5 ;  /* 0x0000000514087221 */ /* 0x001fe20000010000 */
[----:B-----5:R-:W-:-:S03]  /*dac0*/  FADD.FTZ R4, R14, R7 ;  /* 0x000000070e047221 */ /* 0x020fc60000010000 */
[----:B-1----:R-:W-:Y:S01]  /*dad0*/  FADD.FTZ R8, R21, R8 ;  /* 0x0000000815087221 */ /* 0x002fe20000010000 */
[----:B------:R-:W-:Y:S01]  /*dae0*/  STL [R1+0x444], R6 ;  /* 0x0004440601007387 */ /* 0x000fe20000100800 */
[----:B--2---:R-:W-:-:S05]  /*daf0*/  FADD.FTZ R9, R15, R4 ;  /* 0x000000040f097221 */ /* 0x004fca0000010000 */
[----:B------:R0:W-:Y:S04]  /*db00*/  STL.64 [R1+0x450], R8 ;  /* 0x0004500801007387 */ /* 0x0001e80000100a00 */
        /* <DEDUP_REMOVED lines=73> */
[----:B------:R-:W-:-:S06]  /*dfa0*/  ULOP3.LUT UR5, UR4, 0x8, URZ, 0xfc, !UPT ;  /* 0x0000000804057892 */ /* 0x000fcc000f8efc3f */
[----:B------:R-:W-:Y:S02]  /*dfb0*/  IMAD.U32 R8, RZ, RZ, UR5 ;  /* 0x00000005ff087e24 */ /* 0x000fe4000f8e00ff */
[C---:B---3--:R-:W-:Y:S01]  /*dfc0*/  FMUL.FTZ R9, R36.reuse, R9 ;  /* 0x0000000924097220 */ /* 0x048fe20000410000 */
[----:B----4-:R-:W-:-:S04]  /*dfd0*/  FMUL.FTZ R143, R36, R143 ;  /* 0x0000008f248f7220 */ /* 0x010fc80000410000 */
[----:B------:R0:W-:Y:S01]  /*dfe0*/  ST.E desc[UR42][R16.64+0x240], R9 ;  /* 0x0002400910007985 */ /* 0x0001e2000c10192a */
[C---:B-----5:R-:W-:Y:S01]  /*dff0*/  FMUL.FTZ R25, R36.reuse, R25 ;  /* 0x0000001924197220 */ /* 0x060fe20000410000 */
        /* <DEDUP_REMOVED lines=123> */
[----:B------:R-:W-:-:S05]  /*e7b0*/  IMAD.U32 R7, RZ, RZ, UR6 ;  /* 0x00000006ff077e24 */ /* 0x000fca000f8e00ff */
        /* <DEDUP_REMOVED lines=191> */
[----:B------:R-:W-:Y:S01]  /*f3b0*/  ST.E desc[UR42][R16.64+0x428], R145 ;  /* 0x0004289110007985 */ /* 0x000fe2000c10192a */
[----:B------:R2:W-:Y:S06]  /*f3c0*/  BAR.SYNC.DEFER_BLOCKING R180, 0x100 ;  /* 0x000400b40000751d */ /* 0x0005ec0000010000 */
        /* <DEDUP_REMOVED lines=9> */
[----:B-----5:R5:W-:Y:S04]  /*f460*/  ST.E desc[UR42][R6.64], R33 ;  /* 0x0000002106007985 */ /* 0x020be8000c10192a */
[----:B------:R-:W2:Y:S04]  /*f470*/  LD.E R35, desc[UR42][R16.64+0x240] ;  /* 0x0002402a10237980 */ /* 0x000ea8000c101900 */
[----:B------:R-:W4:Y:S04]  /*f480*/  LD.E R37, desc[UR42][R16.64+0x244] ;  /* 0x0002442a10257980 */ /* 0x000f28000c101900 */
[----:B0-----:R-:W4:Y:S04]  /*f490*/  LD.E R27, desc[UR42][R16.64+0x248] ;  /* 0x0002482a101b7980 */ /* 0x001f28000c101900 */
[----:B------:R-:W4:Y:S04]  /*f4a0*/  LD.E R39, desc[UR42][R16.64+0x24c] ;  /* 0x00024c2a10277980 */ /* 0x000f28000c101900 */
[----:B------:R-:W4:Y:S04]  /*f4b0*/  LD.E R41, desc[UR42][R16.64+0x250] ;  /* 0x0002502a10297980 */ /* 0x000f28000c101900 */
[----:B------:R-:W4:Y:S04]  /*f4c0*/  LD.E R43, desc[UR42][R16.64+0x254] ;  /* 0x0002542a102b7980 */ /* 0x000f28000c101900 */
[----:B-1----:R-:W4:Y:S04]  /*f4d0*/  LD.E R29, desc[UR42][R16.64+0x258] ;  /* 0x0002582a101d7980 */ /* 0x002f28000c101900 */
[----:B------:R-:W4:Y:S04]  /*f4e0*/  LD.E R45, desc[UR42][R16.64+0x25c] ;  /* 0x00025c2a102d7980 */ /* 0x000f28000c101900 */
[----:B---3--:R-:W3:Y:S04]  /*f4f0*/  LD.E R31, desc[UR42][R16.64+0x260] ;  /* 0x0002602a101f7980 */ /* 0x008ee8000c101900 */
[----:B------:R-:W3:Y:S04]  /*f500*/  LD.E R49, desc[UR42][R16.64+0x264] ;  /* 0x0002642a10317980 */ /* 0x000ee8000c101900 */
        /* <DEDUP_REMOVED lines=114> */
[----:B--2---:R-:W-:Y:S04]  /*fc30*/  ST.E desc[UR42][R16.64+0x240], R35 ;  /* 0x0002402310007985 */ /* 0x004fe8000c10192a */
[----:B----4-:R-:W-:Y:S04]  /*fc40*/  ST.E desc[UR42][R16.64+0x244], R37 ;  /* 0x0002442510007985 */ /* 0x010fe8000c10192a */
[----:B------:R-:W-:Y:S04]  /*fc50*/  ST.E desc[UR42][R16.64+0x248], R27 ;  /* 0x0002481b10007985 */ /* 0x000fe8000c10192a */
[----:B------:R-:W-:Y:S04]  /*fc60*/  ST.E desc[UR42][R16.64+0x24c], R39 ;  /* 0x00024c2710007985 */ /* 0x000fe8000c10192a */
[----:B------:R-:W-:Y:S04]  /*fc70*/  ST.E desc[UR42][R16.64+0x250], R41 ;  /* 0x0002502910007985 */ /* 0x000fe8000c10192a */
[----:B------:R-:W-:Y:S04]  /*fc80*/  ST.E desc[UR42][R16.64+0x254], R43 ;  /* 0x0002542b10007985 */ /* 0x000fe8000c10192a */
[----:B------:R-:W-:Y:S04]  /*fc90*/  ST.E desc[UR42][R16.64+0x258], R29 ;  /* 0x0002581d10007985 */ /* 0x000fe8000c10192a */
[----:B------:R-:W-:Y:S04]  /*fca0*/  ST.E desc[UR42][R16.64+0x25c], R45 ;  /* 0x00025c2d10007985 */ /* 0x000fe8000c10192a */
[----:B---3--:R-:W-:Y:S04]  /*fcb0*/  ST.E desc[UR42][R16.64+0x260], R31 ;  /* 0x0002601f10007985 */ /* 0x008fe8000c10192a */
[----:B------:R-:W-:Y:S04]  /*fcc0*/  ST.E desc[UR42][R16.64+0x264], R49 ;  /* 0x0002643110007985 */ /* 0x000fe8000c10192a */
        /* <DEDUP_REMOVED lines=114> */
[----:B0-----:R-:W5:Y:S01]  /*103f0*/  LDL R24, [R1+0x88] ;  /* 0x0000880001187983 */ /* 0x001f620000100800 */
[----:B------:R-:W-:Y:S01]  /*10400*/  IMAD R10, R25, 0xc00, R10 ;  /* 0x00000c00190a7824 */ /* 0x000fe200078e020a */
[----:B------:R-:W-:-:S02]  /*10410*/  F2FP.F16.F32.PACK_AB R170, R47, R170 ;  /* 0x000000aa2faa723e */ /* 0x000fc400000000ff */
[----:B------:R-:W-:Y:S01]  /*10420*/  F2FP.F16.F32.PACK_AB R169, R169, R34 ;  /* 0x00000022a9a9723e */ /* 0x000fe200000000ff */
[----:B-1----:R-:W5:Y:S04]  /*10430*/  LD.E R28, desc[UR42][R16.64+0x240] ;  /* 0x0002402a101c7980 */ /* 0x002f68000c101900 */
[----:B------:R-:W5:Y:S04]  /*10440*/  LD.E R29, desc[UR42][R16.64+0x244] ;  /* 0x0002442a101d7980 */ /* 0x000f68000c101900 */
[----:B--2---:R-:W2:Y:S04]  /*10450*/  LD.E R30, desc[UR42][R16.64+0x248] ;  /* 0x0002482a101e7980 */ /* 0x004ea8000c101900 */
[----:B------:R-:W2:Y:S04]  /*10460*/  LD.E R31, desc[UR42][R16.64+0x24c] ;  /* 0x00024c2a101f7980 */ /* 0x000ea8000c101900 */
[----:B---3--:R-:W2:Y:S04]  /*10470*/  LD.E R32, desc[UR42][R16.64+0x250] ;  /* 0x0002502a10207980 */ /* 0x008ea8000c101900 */
[----:B------:R-:W2:Y:S04]  /*10480*/  LD.E R33, desc[UR42][R16.64+0x254] ;  /* 0x0002542a10217980 */ /* 0x000ea8000c101900 */
[----:B------:R-:W2:Y:S04]  /*10490*/  LD.E R34, desc[UR42][R16.64+0x258] ;  /* 0x0002582a10227980 */ /* 0x000ea8000c101900 */
        /* <DEDUP_REMOVED lines=67> */
[----:B------:R-:W-:-:S03]  /*108d0*/  ISETP.NE.U32.AND P1, PT, R24, RZ, PT ;  /* 0x000000ff1800720c */ /* 0x000fc60003f25070 */
        /* <DEDUP_REMOVED lines=54> */
[----:B------:R-:W-:-:S02]  /*10c40*/  R2UR UR6, R10 ;  /* 0x000000000a0672ca */ /* 0x000fc400000e0000 */
[----:B------:R-:W-:Y:S02]  /*10c50*/  R2UR UR7, R11 ;  /* 0x000000000b0772ca */ /* 0x000fe400000e0000 */
[----:B------:R-:W-:Y:S02]  /*10c60*/  F2FP.F16.F32.PACK_AB R168, R168, R13 ;  /* 0x0000000da8a8723e */ /* 0x000fe400000000ff */
[----:B------:R-:W-:Y:S01]  /*10c70*/  F2FP.F16.F32.PACK_AB R171, R12, R171 ;  /* 0x000000ab0cab723e */ /* 0x000fe200000000ff */
[----:B------:R-:W-:Y:S01]  /*10c80*/  VOTEU.ANY UP0, P1 ;  /* 0x00000000003f7886 */ /* 0x000fe20000800100 */
[----:B------:R-:W-:Y:S02]  /*10c90*/  VIADD R12, R10, 0x80 ;  /* 0x000000800a0c7836 */ /* 0x000fe40000000000 */
[----:B------:R-:W-:Y:S01]  /*10ca0*/  IMAD.MOV.U32 R13, RZ, RZ, R11 ;  /* 0x000000ffff0d7224 */ /* 0x000fe200078e000b */
[----:B--2---:R-:W-:-:S06]  /*10cb0*/  WARPGROUP.ARRIVE ;  /* 0x00000000000079c5 */ /* 0x004fcc0000000000 */
[----:B------:R-:W-:Y:S01]  /*10cc0*/  HGMMA.64x256x16.F32 R24, R168, gdesc[UR4].tnspB, R24, UP0, gsb0 ;  /* 0x43e00004a8187df0 */ /* 0x000fe2000b800818 */
[----:B------:R-:W-:Y:S02]  /*10cd0*/  R2UR UR6, R12 ;  /* 0x000000000c0672ca */ /* 0x000fe400000e0000 */
[----:B------:R-:W-:Y:S01]  /*10ce0*/  R2UR UR7, R13 ;  /* 0x000000000d0772ca */ /* 0x000fe200000e0000 */
[----:B------:R-:W-:Y:S02]  /*10cf0*/  VIADD R12, R10, 0x100 ;  /* 0x000001000a0c7836 */ /* 0x000fe40000000000 */
[----:B------:R-:W-:Y:S01]  /*10d00*/  IMAD.MOV.U32 R13, RZ, RZ, R11 ;  /* 0x000000ffff0d7224 */ /* 0x000fe200078e000b */
[----:B------:R-:W-:Y:S02]  /*10d10*/  WARPGROUP.DEPBAR.LE gsb0, 0x0 ;  /* 0x00008000000079c5 */ /* 0x000fe40000010000 */
[----:B------:R-:W-:Y:S01]  /*10d20*/  ST.E desc[UR42][R16.64+0x230], R24 ;  /* 0x0002301810007985 */ /* 0x000fe2000c10192a */
[----:B------:R-:W-:-:S02]  /*10d30*/  F2FP.F16.F32.PACK_AB R168, R231, R230 ;  /* 0x000000e6e7a8723e */ /* 0x000fc400000000ff */
[----:B------:R-:W-:Y:S01]  /*10d40*/  F2FP.F16.F32.PACK_AB R170, R229, R228 ;  /* 0x000000e4e5aa723e */ /* 0x000fe200000000ff */
[----:B------:R-:W-:Y:S01]  /*10d50*/  ST.E desc[UR42][R4.64], R25 ;  /* 0x0000001904007985 */ /* 0x000fe2000c10192a */
        /* <DEDUP_REMOVED lines=130> */
[----:B------:R-:W-:Y:S01]  /*11580*/  R2UR UR6, R12 ;  /* 0x000000000c0672ca */ /* 0x000fe200000e0000 */
[----:B------:R-:W-:Y:S01]  /*11590*/  STL [R1+0x88], R2 ;  /* 0x0000880201007387 */ /* 0x000fe20000100800 */
        /* <DEDUP_REMOVED lines=281> */
[----:B------:R-:W-:Y:S01]  /*12730*/  VIADD R10, R10, 0x280 ;  /* 0x000002800a0a7836 */ /* 0x000fe20000000000 */
[----:B------:R-:W-:Y:S02]  /*12740*/  WARPGROUP.DEPBAR.LE gsb0, 0x0 ;  /* 0x00008000000079c5 */ /* 0x000fe40000010000 */
[----:B------:R-:W-:Y:S01]  /*12750*/  ST.E desc[UR42][R16.64+0x230], R24 ;  /* 0x0002301810007985 */ /* 0x000fe2000c10192a */
[----:B------:R-:W-:Y:S02]  /*12760*/  F2FP.F16.F32.PACK_AB R168, R198, R197 ;  /* 0x000000c5c6a8723e */ /* 0x000fe400000000ff */
[----:B------:R-:W-:Y:S01]  /*12770*/  F2FP.F16.F32.PACK_AB R170, R196, R195 ;  /* 0x000000c3c4aa723e */ /* 0x000fe200000000ff */
[----:B------:R-:W-:Y:S01]  /*12780*/  ST.E desc[UR42][R4.64], R25 ;  /* 0x0000001904007985 */ /* 0x000fe2000c10192a */
        /* <DEDUP_REMOVED lines=398> */
[----:B------:R-:W-:Y:S04]  /*14070*/  STL [R1+0x88], R2 ;  /* 0x0000880201007387 */ /* 0x000fe80000100800 */
[----:B------:R-:W3:Y:S04]  /*14080*/  LD.E R11, desc[UR42][R16.64+0x230] ;  /* 0x0002302a100b7980 */ /* 0x000ee8000c101900 */
[----:B---3--:R3:W-:Y:S04]  /*14090*/  ST.E desc[UR42][R16.64+0x230], R11 ;  /* 0x0002300b10007985 */ /* 0x0087e8000c10192a */
[----:B------:R-:W4:Y:S04]  /*140a0*/  LD.E R13, desc[UR42][R4.64] ;  /* 0x0000002a040d7980 */ /* 0x000f28000c101900 */
[----:B----4-:R4:W-:Y:S04]  /*140b0*/  ST.E desc[UR42][R4.64], R13 ;  /* 0x0000000d04007985 */ /* 0x0109e8000c10192a */
[----:B------:R-:W5:Y:S04]  /*140c0*/  LD.E R15, desc[UR42][R8.64] ;  /* 0x0000002a080f7980 */ /* 0x000f68000c101900 */
[----:B-----5:R5:W-:Y:S04]  /*140d0*/  ST.E desc[UR42][R8.64], R15 ;  /* 0x0000000f08007985 */ /* 0x020be8000c10192a */
[----:B------:R-:W2:Y:S04]  /*140e0*/  LD.E R19, desc[UR42][R6.64] ;  /* 0x0000002a06137980 */ /* 0x000ea8000c101900 */
[----:B--2---:R2:W-:Y:S04]  /*140f0*/  ST.E desc[UR42][R6.64], R19 ;  /* 0x0000001306007985 */ /* 0x0045e8000c10192a */
[----:B------:R-:W2:Y:S04]  /*14100*/  LD.E R21, desc[UR42][R16.64+0x240] ;  /* 0x0002402a10157980 */ /* 0x000ea8000c101900 */
[----:B0-----:R-:W2:Y:S04]  /*14110*/  LD.E R25, desc[UR42][R16.64+0x244] ;  /* 0x0002442a10197980 */ /* 0x001ea8000c101900 */
[----:B-1----:R-:W2:Y:S04]  /*14120*/  LD.E R27, desc[UR42][R16.64+0x248] ;  /* 0x0002482a101b7980 */ /* 0x002ea8000c101900 */
[----:B------:R-:W2:Y:S04]  /*14130*/  LD.E R29, desc[UR42][R16.64+0x24c] ;  /* 0x00024c2a101d7980 */ /* 0x000ea8000c101900 */
[----:B---3--:R-:W3:Y:S04]  /*14140*/  LD.E R11, desc[UR42][R16.64+0x250] ;  /* 0x0002502a100b7980 */ /* 0x008ee8000c101900 */
[----:B------:R-:W3:Y:S04]  /*14150*/  LD.E R31, desc[UR42][R16.64+0x254] ;  /* 0x0002542a101f7980 */ /* 0x000ee8000c101900 */
[----:B----4-:R-:W4:Y:S04]  /*14160*/  LD.E R5, desc[UR42][R16.64+0x258] ;  /* 0x0002582a10057980 */ /* 0x010f28000c101900 */
[----:B------:R-:W4:Y:S04]  /*14170*/  LD.E R13, desc[UR42][R16.64+0x25c] ;  /* 0x00025c2a100d7980 */ /* 0x000f28000c101900 */
[----:B-----5:R-:W5:Y:S04]  /*14180*/  LD.E R9, desc[UR42][R16.64+0x260] ;  /* 0x0002602a10097980 */ /* 0x020f68000c101900 */
        /* <DEDUP_REMOVED lines=115> */
[----:B------:R0:W-:Y:S04]  /*148c0*/  ST.E desc[UR42][R16.64+0x240], R21 ;  /* 0x0002401510007985 */ /* 0x0001e8000c10192a */
[----:B------:R0:W-:Y:S04]  /*148d0*/  ST.E desc[UR42][R16.64+0x244], R25 ;  /* 0x0002441910007985 */ /* 0x0001e8000c10192a */
[----:B------:R0:W-:Y:S04]  /*148e0*/  ST.E desc[UR42][R16.64+0x248], R27 ;  /* 0x0002481b10007985 */ /* 0x0001e8000c10192a */
[----:B------:R0:W-:Y:S04]  /*148f0*/  ST.E desc[UR42][R16.64+0x24c], R29 ;  /* 0x00024c1d10007985 */ /* 0x0001e8000c10192a */
[----:B---3--:R0:W-:Y:S04]  /*14900*/  ST.E desc[UR42][R16.64+0x250], R11 ;  /* 0x0002500b10007985 */ /* 0x0081e8000c10192a */
[----:B------:R0:W-:Y:S04]  /*14910*/  ST.E desc[UR42][R16.64+0x254], R31 ;  /* 0x0002541f10007985 */ /* 0x0001e8000c10192a */
[----:B----4-:R0:W-:Y:S04]  /*14920*/  ST.E desc[UR42][R16.64+0x258], R5 ;  /* 0x0002580510007985 */ /* 0x0101e8000c10192a */
[----:B------:R0:W-:Y:S04]  /*14930*/  ST.E desc[UR42][R16.64+0x25c], R13 ;  /* 0x00025c0d10007985 */ /* 0x0001e8000c10192a */
[----:B-----5:R0:W-:Y:S04]  /*14940*/  ST.E desc[UR42][R16.64+0x260], R9 ;  /* 0x0002600910007985 */ /* 0x0201e8000c10192a */
[----:B------:R0:W-:Y:S04]  /*14950*/  ST.E desc[UR42][R16.64+0x264], R15 ;  /* 0x0002640f10007985 */ /* 0x0001e8000c10192a */
[----:B--2---:R0:W-:Y:S04]  /*14960*/  ST.E desc[UR42][R16.64+0x268], R7 ;  /* 0x0002680710007985 */ /* 0x0041e8000c10192a */
        /* <DEDUP_REMOVED lines=121> */
.L_x_12951:
[----:B------:R-:W-:Y:S05]  /*15100*/  BSYNC B0 ;  /* 0x0000000000007941 */ /* 0x000fea0003800000 */
.L_x_12950:
[C---:B------:R-:W-:Y:S01]  /*15110*/  ISETP.GT.AND P0, PT, R0.reuse, R3, PT ;  /* 0x000000030000720c */ /* 0x040fe20003f04270 */
[----:B------:R-:W-:-:S12]  /*15120*/  VIADD R0, R0, 0xffffffff ;  /* 0xffffffff00007836 */ /* 0x000fd80000000000 */
[----:B------:R-:W-:Y:S05]  /*15130*/  @P0 BRA `(.L_x_12952) ;  /* 0xffffff4c00a00947 */ /* 0x000fea000383ffff */
[----:B01----:R-:W2:Y:S02]  /*15140*/  LDL R2, [R1+0x70] ;  /* 0x0000700001027983 */ /* 0x003ea40000100800 */
[----:B--2---:R-:W-:-:S07]  /*15150*/  IMAD.SHL.U32 R2, R2, 0x80, RZ ;  /* 0x0000008002027824 */ /* 0x004fce00078e00ff */
.L_x_12925:
        /* <DEDUP_REMOVED lines=23> */
.L_x_12955:
[----:B------:R-:W-:-:S13]  /*152d0*/  ISETP.NE.AND P0, PT, R7, 0x1, PT ;  /* 0x000000010700780c */ /* 0x000fda0003f05270 */
[----:B------:R-:W0:Y:S02]  /*152e0*/  @P0 LDC.64 R4, c[0x0][0xae0] ;  /* 0x0002b800ff040b82 */ /* 0x000e240000000a00 */
[----:B0-----:R-:W-:-:S05]  /*152f0*/  @P0 IMAD.HI.U32 R4, R2, R4, RZ ;  /* 0x0000000402040227 */ /* 0x001fca00078e00ff */
[----:B------:R-:W-:-:S07]  /*15300*/  @P0 SHF.R.U32.HI R2, RZ, R5, R4 ;  /* 0x00000005ff020219 */ /* 0x000fce0000011604 */
.L_x_12956:
[----:B------:R-:W-:Y:S05]  /*15310*/  BSYNC B0 ;  /* 0x0000000000007941 */ /* 0x000fea0003800000 */
.L_x_12954:
[----:B------:R-:W-:-:S05]  /*15320*/  IMAD R2, R2, R7, RZ ;  /* 0x0000000702027224 */ /* 0x000fca00078e02ff */
[----:B------:R-:W-:-:S07]  /*15330*/  VIMNMX R3, R3, R2, !PT ;  /* 0x0000000203037248 */ /* 0x000fce0007fe0100 */
.L_x_12953:
[----:B------:R-:W-:-:S04]  /*15340*/  VIADD R3, R3, 0x5f ;  /* 0x0000005f03037836 */ /* 0x000fc80000000000 */
[----:B------:R-:W-:-:S05]  /*15350*/  IMAD.HI R3, R3, 0x2aaaaaab, RZ ;  /* 0x2aaaaaab03037827 */ /* 0x000fca00078e02ff */
[----:B------:R-:W-:-:S04]  /*15360*/  SHF.R.U32.HI R2, RZ, 0x1f, R3 ;  /* 0x0000001fff027819 */ /* 0x000fc80000011603 */
[----:B------:R-:W-:-:S04]  /*15370*/  LEA.HI.SX32 R2, R3, R2, 0x1c ;  /* 0x0000000203027211 */ /* 0x000fc800078fe2ff */
[----:B------:R-:W-:-:S04]  /*15380*/  VIMNMX R4, R165, R2, !PT ;  /* 0x00000002a5047248 */ /* 0x000fc80007fe0100 */
[----:B------:R-:W-:-:S13]  /*15390*/  ISETP.GE.AND P0, PT, R0, R4, PT ;  /* 0x000000040000720c */ /* 0x000fda0003f06270 */
[----:B------:R-:W-:Y:S05]  /*153a0*/  @!P0 BRA `(.L_x_12957) ;  /* 0x0000009c00c48947 */ /* 0x000fea0003800000 */
[----:B------:R0:W5:Y:S01]  /*153b0*/  LDL.64 R2, [R1+0x178] ;  /* 0x0001780001027983 */ /* 0x0001620000100a00 */
[----:B------:R-:W-:-:S07]  /*153c0*/  IMAD.MOV.U32 R5, RZ, RZ, R0 ;  /* 0x000000ffff057224 */ /* 0x000fce00078e0000 */
.L_x_12974:
        /* <DEDUP_REMOVED lines=19> */
[----:B---3--:R-:W-:Y:S01]  /*15500*/  @!P1 IMAD.MOV.U32 R7, RZ, RZ, RZ ;  /* 0x000000ffff079224 */ /* 0x008fe200078e00ff */
[----:B--2---:R-:W-:-:S04]  /*15510*/  LOP3.LUT R0, R0, 0x1, RZ, 0xfc, !PT ;  /* 0x0000000100007812 */ /* 0x004fc800078efcff */
[----:B------:R-:W-:-:S13]  /*15520*/  ISETP.NE.AND P2, PT, R0, 0x3, PT ;  /* 0x000000030000780c */ /* 0x000fda0003f45270 */
[----:B-1----:R-:W-:Y:S05]  /*15530*/  @!P2 BRA `(.L_x_12959) ;  /* 0x000000000004a947 */ /* 0x002fea0003800000 */
[----:B------:R-:W-:Y:S01]  /*15540*/  BPT.TRAP 0x1 ;  /* 0x000000040000795c */ /* 0x000fe20000300000 */
.L_x_12959:
[----:B------:R-:W-:Y:S05]  /*15550*/  BSYNC B0 ;  /* 0x0000000000007941 */ /* 0x000fea0003800000 */
.L_x_12958:
        /* <DEDUP_REMOVED lines=13> */
.L_x_12961:
[----:B------:R-:W-:Y:S05]  /*15630*/  BSYNC B0 ;  /* 0x0000000000007941 */ /* 0x000fea0003800000 */
.L_x_12960:
        /* <DEDUP_REMOVED lines=8> */
.L_x_12963:
[----:B------:R-:W-:Y:S05]  /*156c0*/  BSYNC B0 ;  /* 0x0000000000007941 */ /* 0x000fea0003800000 */
.L_x_12962:
        /* <DEDUP_REMOVED lines=8> */
[----:B------:R-:W-:Y:S01]  /*15750*/  MOV R7, R11 ;  /* 0x0000000b00077202 */ /* 0x000fe20000000f00 */
[----:B------:R-:W-:Y:S01]  /*15760*/  WARPGROUP.ARRIVE ;  /* 0x00000000000079c5 */ /* 0x000fe20000000000 */
[C---:B------:R-:W-:Y:S02]  /*15770*/  R2UR UR6, R6.reuse ;  /* 0x00000000060672ca */ /* 0x040fe400000e0000 */
        /* <DEDUP_REMOVED lines=48> */
.L_x_12966:
[----:B------:R-:W-:Y:S05]  /*15a80*/  BSYNC B0 ;  /* 0x0000000000007941 */ /* 0x000fea0003800000 */
.L_x_12965:
        /* <DEDUP_REMOVED lines=10> */
.L_x_12968:
[----:B------:R-:W-:Y:S05]  /*15b30*/  BSYNC B0 ;  /* 0x0000000000007941 */ /* 0x000fea0003800000 */
.L_x_12967:
[----:B------:R-:W-:Y:S04]  /*15b40*/  BSSY B0, `(.L_x_12969) ;  /* 0x0000006000007945 */ /* 0x000fe80003800000 */
[----:B--2---:R-:W-:Y:S05]  /*15b50*/  @P1 BRA `(.L_x_12970) ;  /* 0x0000000000101947 */ /* 0x004fea0003800000 */
[----:B-----5:R-:W-:Y:S01]  /*15b60*/  IMAD R6, R6, 0x8, R9 ;  /* 0x0000000806067824 */ /* 0x020fe200078e0209 */
[----:B-1----:R-:W-:-:S04]  /*15b70*/  SHF.L.U32 R7, R8, 0x1f, RZ ;  /* 0x0000001f08077819 */ /* 0x002fc800000006ff */
[----:B------:R-:W1:Y:S02]  /*15b80*/  SYNCS.PHASECHK.TRANS64.TRYWAIT P1, [R6+URZ], R7 ;  /* 0x00000007060075a7 */ /* 0x000e64000802017f */
[----:B-1----:R-:W-:Y:S05]  /*15b90*/  @!P1 BRA `(.L_x_12971) ;  /* 0x0000022400ac9947 */ /* 0x002fea0003800000 */
.L_x_12970:
[----:B------:R-:W-:Y:S05]  /*15ba0*/  BSYNC B0 ;  /* 0x0000000000007941 */ /* 0x000fea0003800000 */
.L_x_12969:
[----:B-1----:R-:W2:Y:S04]  /*15bb0*/  LDL R7, [R1+0x90] ;  /* 0x0000900001077983 */ /* 0x002ea80000100800 */
        /* <DEDUP_REMOVED lines=139> */
[----:B--2---:R-:W-:Y:S01]  /*16470*/  VIADD R18, R18, 0xc00 ;  /* 0x00000c0012127836 */ /* 0x004fe20000000000 */
[----:B------:R-:W-:Y:S01]  /*16480*/  IADD3 R8, R6, 0x900, RZ ;  /* 0x0000090006087810 */ /* 0x000fe20007ffe0ff */
        /* <DEDUP_REMOVED lines=32> */
[----:B------:R-:W1:Y:S01]  /*16690*/  S2R R74, SR_TID.X ;  /* 0x00000000004a7919 */ /* 0x000e620000002100 */
[----:B------:R-:W-:Y:S04]  /*166a0*/  STL [R1+0x90], R0 ;  /* 0x0000900001007387 */ /* 0x000fe80000100800 */
[----:B------:R-:W-:Y:S01]  /*166b0*/  STL [R1+0x90], R0 ;  /* 0x0000900001007387 */ /* 0x000fe20000100800 */
[----:B------:R-:W-:-:S02]  /*166c0*/  WARPGROUP.DEPBAR.LE gsb0, 0x0 ;  /* 0x00008000000079c5 */ /* 0x000fc40000010000 */
[----:B------:R-:W-:-:S06]  /*166d0*/  WARPGROUP.ARRIVE ;  /* 0x00000000000079c5 */ /* 0x000fcc0000000000 */
[----:B------:R-:W-:Y:S01]  /*166e0*/  HGMMA.64x96x16.F32 R24, gdesc[UR4], R24, gsb0 ;  /* 0x01600000041879f0 */ /* 0x000fe20008000818 */
[----:B-1----:R-:W-:Y:S01]  /*166f0*/  LOP3.LUT R74, R74, 0x7f, RZ, 0xc0, !PT ;  /* 0x0000007f4a4a7812 */ /* 0x002fe200078ec0ff */
        /* <DEDUP_REMOVED lines=24> */
[----:B--2---:R-:W2:Y:S04]  /*16880*/  LD.E.64 R6, desc[UR42][R16.64+0x440] ;  /* 0x0004402a10067980 */ /* 0x004ea8000c101b00 */
[----:B---3--:R-:W3:Y:S01]  /*16890*/  LD.E R12, desc[UR42][R12.64] ;  /* 0x0000002a0c0c7980 */ /* 0x008ee2000c101900 */
[----:B------:R-:W-:-:S04]  /*168a0*/  UIADD3 UR4, UP0, UR37, 0x440, URZ ;  /* 0x0000044025047890 */ /* 0x000fc8000ff1e03f */
[----:B------:R-:W-:Y:S02]  /*168b0*/  ULOP3.LUT UR4, UR4, 0x4, URZ, 0xfc, !UPT ;  /* 0x0000000404047892 */ /* 0x000fe4000f8efc3f */
[----:B------:R-:W-:Y:S01]  /*168c0*/  UIADD3.X UR5, URZ, UR36, URZ, UP0, !UPT ;  /* 0x000000243f057290 */ /* 0x000fe200087fe43f */
[-C--:B---3--:R-:W-:Y:S01]  /*168d0*/  FMUL.FTZ R11, R24, R12.reuse ;  /* 0x0000000c180b7220 */ /* 0x088fe20000410000 */
[-C--:B------:R-:W-:Y:S01]  /*168e0*/  FMUL.FTZ R10, R25, R12.reuse ;  /* 0x0000000c190a7220 */ /* 0x080fe20000410000 */
[----:B------:R-:W-:-:S04]  /*168f0*/  FMUL.FTZ R20, R28, R12 ;  /* 0x0000000c1c147220 */ /* 0x000fc80000410000 */
[----:B------:R-:W2:Y:S01]  /*16900*/  MUFU.TANH R11, R11 ;  /* 0x0000000b000b7308 */ /* 0x000ea20000002400 */
[-C--:B------:R-:W-:Y:S01]  /*16910*/  FMUL.FTZ R21, R29, R12.reuse ;  /* 0x0000000c1d157220 */ /* 0x080fe20000410000 */
[----:B------:R-:W-:-:S06]  /*16920*/  FMUL.FTZ R29, R32, R12 ;  /* 0x0000000c201d7220 */ /* 0x000fcc0000410000 */
[----:B------:R-:W3:Y:S01]  /*16930*/  MUFU.TANH R10, R10 ;  /* 0x0000000a000a7308 */ /* 0x000ee20000002400 */
[-C--:B------:R-:W-:Y:S01]  /*16940*/  FMUL.FTZ R13, R30, R12.reuse ;  /* 0x0000000c1e0d7220 */ /* 0x080fe20000410000 */
[----:B------:R-:W-:-:S06]  /*16950*/  FMUL.FTZ R30, R33, R12 ;  /* 0x0000000c211e7220 */ /* 0x000fcc0000410000 */
[----:B------:R-:W4:Y:S01]  /*16960*/  MUFU.TANH R20, R20 ;  /* 0x0000001400147308 */ /* 0x000f220000002400 */
[-C--:B------:R-:W-:Y:S01]  /*16970*/  FMUL.FTZ R19, R38, R12.reuse ;  /* 0x0000000c26137220 */ /* 0x080fe20000410000 */
[----:B------:R-:W-:Y:S01]  /*16980*/  FMUL.FTZ R38, R41, R12 ;  /* 0x0000000c29267220 */ /* 0x000fe20000410000 */
[----:B--2---:R-:W-:-:S05]  /*16990*/  FMNMX.FTZ R41, R11, R6, !PT ;  /* 0x000000060b297209 */ /* 0x004fca0007810000 */
[----:B------:R-:W2:Y:S01]  /*169a0*/  MUFU.TANH R21, R21 ;  /* 0x0000001500157308 */ /* 0x000ea20000002400 */
[-C--:B------:R-:W-:Y:S01]  /*169b0*/  FMUL.FTZ R33, R36, R12.reuse ;  /* 0x0000000c24217220 */ /* 0x080fe20000410000 */
[----:B------:R-:W-:Y:S01]  /*169c0*/  FMUL.FTZ R15, R34, R12 ;  /* 0x0000000c220f7220 */ /* 0x000fe20000410000 */
[----:B---3--:R-:W-:-:S05]  /*169d0*/  FMNMX.FTZ R41, R10, R41, !PT ;  /* 0x000000290a297209 */ /* 0x008fca0007810000 */
[----:B------:R-:W3:Y:S01]  /*169e0*/  MUFU.TANH R29, R29 ;  /* 0x0000001d001d7308 */ /* 0x000ee20000002400 */
[-C--:B------:R-:W-:Y:S01]  /*169f0*/  FMUL.FTZ R34, R37, R12.reuse ;  /* 0x0000000c25227220 */ /* 0x080fe20000410000 */
[-C--:B------:R-:W-:Y:S01]  /*16a00*/  FMUL.FTZ R25, R42, R12.reuse ;  /* 0x0000000c2a197220 */ /* 0x080fe20000410000 */
[----:B------:R-:W-:-:S05]  /*16a10*/  FMUL.FTZ R42, R48, R12 ;  /* 0x0000000c302a7220 */ /* 0x000fca0000410000 */
[----:B------:R-:W0:Y:S01]  /*16a20*/  MUFU.TANH R30, R30 ;  /* 0x0000001e001e7308 */ /* 0x000e220000002400 */
[----:B----4-:R-:W-:Y:S01]  /*16a30*/  FMNMX.FTZ R48, R20, R41, !PT ;  /* 0x0000002914307209 */ /* 0x010fe20007810000 */
[----:B------:R-:W-:-:S06]  /*16a40*/  FMUL.FTZ R37, R40, R12 ;  /* 0x0000000c28257220 */ /* 0x000fcc0000410000 */
[----:B------:R-:W4:Y:S01]  /*16a50*/  MUFU.TANH R33, R33 ;  /* 0x0000002100217308 */ /* 0x000f220000002400 */
[----:B--2---:R-:W-:Y:S01]  /*16a60*/  FMNMX.FTZ R48, R21, R48, !PT ;  /* 0x0000003015307209 */ /* 0x004fe20007810000 */
[----:B------:R-:W-:-:S06]  /*16a70*/  FMUL.FTZ R24, R39, R12 ;  /* 0x0000000c27187220 */ /* 0x000fcc0000410000 */
[----:B------:R-:W2:Y:S01]  /*16a80*/  MUFU.TANH R34, R34 ;  /* 0x0000002200227308 */ /* 0x000ea20000002400 */
[----:B---3--:R-:W-:Y:S01]  /*16a90*/  FMNMX.FTZ R41, R29, R48, !PT ;  /* 0x000000301d297209 */ /* 0x008fe20007810000 */
[----:B------:R-:W-:-:S06]  /*16aa0*/  FMUL.FTZ R39, R44, R12 ;  /* 0x0000000c2c277220 */ /* 0x000fcc0000410000 */
[----:B------:R-:W3:Y:S01]  /*16ab0*/  MUFU.TANH R37, R37 ;  /* 0x0000002500257308 */ /* 0x000ee20000002400 */
[----:B0-----:R-:W-:Y:S01]  /*16ac0*/  FMNMX.FTZ R48, R30, R41, !PT ;  /* 0x000000291e307209 */ /* 0x001fe20007810000 */
[-C--:B------:R-:W-:Y:S01]  /*16ad0*/  FMUL.FTZ R40, R45, R12.reuse ;  /* 0x0000000c2d287220 */ /* 0x080fe20000410000 */
[----:B------:R-:W-:-:S05]  /*16ae0*/  FMUL.FTZ R28, R47, R12 ;  /* 0x0000000c2f1c7220 */ /* 0x000fca0000410000 */
[----:B------:R-:W0:Y:S01]  /*16af0*/  MUFU.TANH R38, R38 ;  /* 0x0000002600267308 */ /* 0x000e220000002400 */
[----:B----4-:R-:W-:Y:S01]  /*16b00*/  FMNMX.FTZ R47, R33, R48, !PT ;  /* 0x00000030212f7209 */ /* 0x010fe20007810000 */
[-C--:B------:R-:W-:Y:S01]  /*16b10*/  FMUL.FTZ R8, R26, R12.reuse ;  /* 0x0000000c1a087220 */ /* 0x080fe20000410000 */
[----:B------:R-:W-:-:S05]  /*16b20*/  FMUL.FTZ R26, R43, R12 ;  /* 0x0000000c2b1a7220 */ /* 0x000fca0000410000 */
[----:B------:R-:W4:Y:S01]  /*16b30*/  MUFU.TANH R39, R39 ;  /* 0x0000002700277308 */ /* 0x000f220000002400 */
[----:B--2---:R-:W-:Y:S01]  /*16b40*/  FMNMX.FTZ R48, R34, R47, !PT ;  /* 0x0000002f22307209 */ /* 0x004fe20007810000 */
[----:B------:R-:W-:-:S06]  /*16b50*/  FMUL.FTZ R43, R49, R12 ;  /* 0x0000000c312b7220 */ /* 0x000fcc0000410000 */
[----:B------:R-:W2:Y:S01]  /*16b60*/  MUFU.TANH R40, R40 ;  /* 0x0000002800287308 */ /* 0x000ea20000002400 */
[----:B---3--:R-:W-:Y:S01]  /*16b70*/  FMNMX.FTZ R47, R37, R48, !PT ;  /* 0x00000030252f7209 */ /* 0x008fe20007810000 */
[-C--:B------:R-:W-:Y:S01]  /*16b80*/  FMUL.FTZ R44, R52, R12.reuse ;  /* 0x0000000c342c7220 */ /* 0x080fe20000410000 */
[----:B------:R-:W-:-:S05]  /*16b90*/  FMUL.FTZ R9, R27, R12 ;  /* 0x0000000c1b097220 */ /* 0x000fca0000410000 */
[----:B------:R-:W3:Y:S01]  /*16ba0*/  MUFU.TANH R42, R42 ;  /* 0x0000002a002a7308 */ /* 0x000ee20000002400 */
[----:B0-----:R-:W-:Y:S01]  /*16bb0*/  FMNMX.FTZ R48, R38, R47, !PT ;  /* 0x0000002f26307209 */ /* 0x001fe20007810000 */
[-C--:B------:R-:W-:Y:S01]  /*16bc0*/  FMUL.FTZ R45, R53, R12.reuse ;  /* 0x0000000c352d7220 */ /* 0x080fe20000410000 */
[----:B------:R-:W-:-:S05]  /*16bd0*/  FMUL.FTZ R27, R46, R12 ;  /* 0x0000000c2e1b7220 */ /* 0x000fca0000410000 */
[----:B------:R-:W0:Y:S01]  /*16be0*/  MUFU.TANH R43, R43 ;  /* 0x0000002b002b7308 */ /* 0x000e220000002400 */
[----:B----4-:R-:W-:Y:S01]  /*16bf0*/  FMNMX.FTZ R47, R39, R48, !PT ;  /* 0x00000030272f7209 */ /* 0x010fe20007810000 */
[----:B------:R-:W-:-:S06]  /*16c00*/  FMUL.FTZ R46, R56, R12 ;  /* 0x0000000c382e7220 */ /* 0x000fcc0000410000 */
[----:B------:R-:W4:Y:S01]  /*16c10*/  MUFU.TANH R8, R8 ;  /* 0x0000000800087308 */ /* 0x000f220000002400 */
[----:B------:R-:W-:Y:S01]  /*16c20*/  FMUL.FTZ R14, R31, R12 ;  /* 0x0000000c1f0e7220 */ /* 0x000fe20000410000 */
[----:B--2---:R-:W-:-:S06]  /*16c30*/  FMNMX.FTZ R47, R40, R47, !PT ;  /* 0x0000002f282f7209 */ /* 0x004fcc0007810000 */
[----:B------:R-:W2:Y:S01]  /*16c40*/  MUFU.TANH R44, R44 ;  /* 0x0000002c002c7308 */ /* 0x000ea20000002400 */
[----:B------:R-:W-:Y:S01]  /*16c50*/  FMUL.FTZ R52, R57, R12 ;  /* 0x0000000c39347220 */ /* 0x000fe20000410000 */
[----:B---3--:R-:W-:-:S06]  /*16c60*/  FMNMX.FTZ R48, R42, R47, !PT ;  /* 0x0000002f2a307209 */ /* 0x008fcc0007810000 */
[----:B------:R-:W3:Y:S08]  /*16c70*/  MUFU.TANH R9, R9 ;  /* 0x0000000900097308 */ /* 0x000ef00000002400 */
[----:B------:R-:W1:Y:S01]  /*16c80*/  MUFU.TANH R45, R45 ;  /* 0x0000002d002d7308 */ /* 0x000e620000002400 */
[-C--:B------:R-:W-:Y:S01]  /*16c90*/  FMUL.FTZ R60, R60, R12.reuse ;  /* 0x0000000c3c3c7220 */ /* 0x080fe20000410000 */
[----:B------:R-:W-:-:S06]  /*16ca0*/  FMUL.FTZ R18, R35, R12 ;  /* 0x0000000c23127220 */ /* 0x000fcc0000410000 */
[----:B------:R-:W1:Y:S01]  /*16cb0*/  MUFU.TANH R13, R13 ;  /* 0x0000000d000d7308 */ /* 0x000e620000002400 */
[----:B0-----:R-:W-:Y:S01]  /*16cc0*/  FMNMX.FTZ R47, R43, R48, !PT ;  /* 0x000000302b2f7209 */ /* 0x001fe20007810000 */
[----:B------:R-:W-:-:S06]  /*16cd0*/  FMUL.FTZ R61, R61, R12 ;  /* 0x0000000c3d3d7220 */ /* 0x000fcc0000410000 */
[----:B------:R-:W0:Y:S01]  /*16ce0*/  MUFU.TANH R46, R46 ;  /* 0x0000002e002e7308 */ /* 0x000e220000002400 */
[----:B------:R-:W-:Y:S01]  /*16cf0*/  FMUL.FTZ R31, R50, R12 ;  /* 0x0000000c321f7220 */ /* 0x000fe20000410000 */
[----:B----4-:R-:W-:-:S06]  /*16d00*/  FMNMX.FTZ R48, R8, R7, !PT ;  /* 0x0000000708307209 */ /* 0x010fcc0007810000 */
[----:B------:R-:W4:Y:S01]  /*16d10*/  MUFU.TANH R14, R14 ;  /* 0x0000000e000e7308 */ /* 0x000f220000002400 */
[----:B--2---:R-:W-:-:S07]  /*16d20*/  FMNMX.FTZ R50, R44, R47, !PT ;  /* 0x0000002f2c327209 */ /* 0x004fce0007810000 */
[----:B------:R-:W2:Y:S01]  /*16d30*/  MUFU.TANH R52, R52 ;  /* 0x0000003400347308 */ /* 0x000ea20000002400 */
[----:B------:R-:W-:Y:S01]  /*16d40*/  FMUL.FTZ R64, R64, R12 ;  /* 0x0000000c40407220 */ /* 0x000fe20000410000 */
[----:B---3--:R-:W-:-:S06]  /*16d50*/  FMNMX.FTZ R48, R9, R48, !PT ;  /* 0x0000003009307209 */ /* 0x008fcc0007810000 */
[----:B------:R-:W3:Y:S01]  /*16d60*/  MUFU.TANH R15, R15 ;  /* 0x0000000f000f7308 */ /* 0x000ee20000002400 */
[----:B-1----:R-:W-:Y:S01]  /*16d70*/  FMNMX.FTZ R49, R45, R50, !PT ;  /* 0x000000322d317209 */ /* 0x002fe20007810000 */
[----:B------:R-:W-:-:S06]  /*16d80*/  FMUL.FTZ R65, R65, R12 ;  /* 0x0000000c41417220 */ /* 0x000fcc0000410000 */
[----:B------:R-:W1:Y:S01]  /*16d90*/  MUFU.TANH R73, R60 ;  /* 0x0000003c00497308 */ /* 0x000e620000002400 */
[----:B------:R-:W-:-:S07]  /*16da0*/  FMNMX.FTZ R47, R13, R48, !PT ;  /* 0x000000300d2f7209 */ /* 0x000fce0007810000 */
[----:B------:R-:W1:Y:S01]  /*16db0*/  MUFU.TANH R18, R18 ;  /* 0x0000001200127308 */ /* 0x000e620000002400 */
[----:B0-----:R-:W-:-:S07]  /*16dc0*/  FMNMX.FTZ R49, R46, R49, !PT ;  /* 0x000000312e317209 */ /* 0x001fce0007810000 */
[----:B------:R-:W0:Y:S01]  /*16dd0*/  MUFU.TANH R61, R61 ;  /* 0x0000003d003d7308 */ /* 0x000e220000002400 */
[----:B------:R-:W-:Y:S01]  /*16de0*/  FMUL.FTZ R68, R68, R12 ;  /* 0x0000000c44447220 */ /* 0x000fe20000410000 */
[----:B----4-:R-:W-:-:S06]  /*16df0*/  FMNMX.FTZ R48, R14, R47, !PT ;  /* 0x0000002f0e307209 */ /* 0x010fcc0007810000 */
[----:B------:R-:W4:Y:S01]  /*16e00*/  MUFU.TANH R19, R19 ;  /* 0x0000001300137308 */ /* 0x000f220000002400 */
[----:B--2---:R-:W-:Y:S01]  /*16e10*/  FMNMX.FTZ R50, R52, R49, !PT ;  /* 0x0000003134327209 */ /* 0x004fe20007810000 */
[----:B------:R-:W-:-:S06]  /*16e20*/  FMUL.FTZ R69, R69, R12 ;  /* 0x0000000c45457220 */ /* 0x000fcc0000410000 */
[----:B------:R-:W2:Y:S01]  /*16e30*/  MUFU.TANH R75, R64 ;  /* 0x00000040004b7308 */ /* 0x000ea20000002400 */
[----:B---3--:R-:W-:Y:S02]  /*16e40*/  FMNMX.FTZ R47, R15, R48, !PT ;  /* 0x000000300f2f7209 */ /* 0x008fe40007810000 */
[----:B-1----:R-:W-:-:S05]  /*16e50*/  FMNMX.FTZ R50, R73, R50, !PT ;  /* 0x0000003249327209 */ /* 0x002fca0007810000 */
[----:B------:R-:W1:Y:S01]  /*16e60*/  MUFU.TANH R65, R65 ;  /* 0x0000004100417308 */ /* 0x000e620000002400 */
[----:B------:R-:W-:-:S07]  /*16e70*/  FMNMX.FTZ R48, R18, R47, !PT ;  /* 0x0000002f12307209 */ /* 0x000fce0007810000 */
[----:B------:R-:W3:Y:S01]  /*16e80*/  MUFU.TANH R24, R24 ;  /* 0x0000001800187308 */ /* 0x000ee20000002400 */
[----:B0-----:R-:W-:-:S07]  /*16e90*/  FMNMX.FTZ R50, R61, R50, !PT ;  /* 0x000000323d327209 */ /* 0x001fce0007810000 */
[----:B------:R-:W0:Y:S01]  /*16ea0*/  MUFU.TANH R77, R68 ;  /* 0x00000044004d7308 */ /* 0x000e220000002400 */
[----:B----4-:R-:W-:-:S07]  /*16eb0*/  FMNMX.FTZ R49, R19, R48, !PT ;  /* 0x0000003013317209 */ /* 0x010fce0007810000 */
[----:B------:R-:W4:Y:S01]  /*16ec0*/  MUFU.TANH R25, R25 ;  /* 0x0000001900197308 */ /* 0x000f220000002400 */
[----:B--2---:R-:W-:-:S07]  /*16ed0*/  FMNMX.FTZ R48, R75, R50, !PT ;  /* 0x000000324b307209 */ /* 0x004fce0007810000 */
[----:B------:R-:W2:Y:S01]  /*16ee0*/  MUFU.TANH R69, R69 ;  /* 0x0000004500457308 */ /* 0x000ea20000002400 */
[----:B------:R-:W-:-:S07]  /*16ef0*/  FMUL.FTZ R35, R54, R12 ;  /* 0x0000000c36237220 */ /* 0x000fce0000410000 */
[----:B------:R-:W2:Y:S01]  /*16f00*/  MUFU.TANH R26, R26 ;  /* 0x0000001a001a7308 */ /* 0x000ea20000002400 */
[----:B-1----:R-:W-:Y:S01]  /*16f10*/  FMNMX.FTZ R54, R65, R48, !PT ;  /* 0x0000003041367209 */ /* 0x002fe20007810000 */
[----:B------:R-:W-:Y:S01]  /*16f20*/  FMUL.FTZ R32, R51, R12 ;  /* 0x0000000c33207220 */ /* 0x000fe20000410000 */
[----:B---3--:R-:W-:-:S05]  /*16f30*/  FMNMX.FTZ R50, R24, R49, !PT ;  /* 0x0000003118327209 */ /* 0x008fca0007810000 */
[----:B------:R-:W1:Y:S01]  /*16f40*/  MUFU.TANH R27, R27 ;  /* 0x0000001b001b7308 */ /* 0x000e620000002400 */
[----:B0-----:R-:W-:Y:S02]  /*16f50*/  FMNMX.FTZ R54, R77, R54, !PT ;  /* 0x000000364d367209 */ /* 0x001fe40007810000 */
[----:B----4-:R-:W-:-:S05]  /*16f60*/  FMNMX.FTZ R49, R25, R50, !PT ;  /* 0x0000003219317209 */ /* 0x010fca0007810000 */
[----:B------:R-:W0:Y:S01]  /*16f70*/  MUFU.TANH R28, R28 ;  /* 0x0000001c001c7308 */ /* 0x000e220000002400 */
[----:B--2---:R-:W-:Y:S01]  /*16f80*/  FMNMX.FTZ R57, R69, R54, !PT ;  /* 0x0000003645397209 */ /* 0x004fe20007810000 */
[----:B------:R-:W-:Y:S01]  /*16f90*/  FMUL.FTZ R36, R55, R12 ;  /* 0x0000000c37247220 */ /* 0x000fe20000410000 */
[----:B------:R-:W-:-:S05]  /*16fa0*/  FMNMX.FTZ R50, R26, R49, !PT ;  /* 0x000000311a327209 */ /* 0x000fca0007810000 */
[----:B------:R-:W2:Y:S01]  /*16fb0*/  MUFU.TANH R31, R31 ;  /* 0x0000001f001f7308 */ /* 0x000ea20000002400 */
[----:B-1----:R-:W-:Y:S01]  /*16fc0*/  FMNMX.FTZ R51, R27, R50, !PT ;  /* 0x000000321b337209 */ /* 0x002fe20007810000 */
[----:B------:R-:W1:Y:S06]  /*16fd0*/  SHFL.BFLY PT, R56, R57, 0x2, 0x1f ;  /* 0x0c401f0039387f89 */ /* 0x000e6c00000e0000 */
[----:B------:R-:W3:Y:S01]  /*16fe0*/  MUFU.TANH R32, R32 ;  /* 0x0000002000207308 */ /* 0x000ee20000002400 */
[----:B------:R-:W-:Y:S01]  /*16ff0*/  FMUL.FTZ R41, R58, R12 ;  /* 0x0000000c3a297220 */ /* 0x000fe20000410000 */
[----:B0-----:R-:W-:-:S06]  /*17000*/  FMNMX.FTZ R54, R28, R51, !PT ;  /* 0x000000331c367209 */ /* 0x001fcc0007810000 */
[----:B------:R-:W0:Y:S01]  /*17010*/  MUFU.TANH R35, R35 ;  /* 0x0000002300237308 */ /* 0x000e220000002400 */
[----:B------:R-:W-:Y:S01]  /*17020*/  FMUL.FTZ R47, R59, R12 ;  /* 0x0000000c3b2f7220 */ /* 0x000fe20000410000 */
[----:B--2---:R-:W-:-:S06]  /*17030*/  FMNMX.FTZ R51, R31, R54, !PT ;  /* 0x000000361f337209 */ /* 0x004fcc0007810000 */
[----:B------:R-:W2:Y:S01]  /*17040*/  MUFU.TANH R36, R36 ;  /* 0x0000002400247308 */ /* 0x000ea20000002400 */
[----:B------:R-:W-:Y:S01]  /*17050*/  FMUL.FTZ R48, R62, R12 ;  /* 0x0000000c3e307220 */ /* 0x000fe20000410000 */
[----:B---3--:R-:W-:-:S06]  /*17060*/  FMNMX.FTZ R54, R32, R51, !PT ;  /* 0x0000003320367209 */ /* 0x008fcc0007810000 */
        /* <DEDUP_REMOVED lines=10> */
[----:B-1----:R-:W-:Y:S01]  /*17110*/  FMNMX.FTZ R56, R57, R56, !PT ;  /* 0x0000003839387209 */ /* 0x002fe20007810000 */
[----:B------:R-:W-:Y:S01]  /*17120*/  FMUL.FTZ R53, R70, R12 ;  /* 0x0000000c46357220 */ /* 0x000fe20000410000 */
[----:B0-----:R-:W-:-:S05]  /*17130*/  FMNMX.FTZ R55, R47, R54, !PT ;  /* 0x000000362f377209 */ /* 0x001fca0007810000 */
[----:B------:R-:W0:Y:S01]  /*17140*/  MUFU.TANH R50, R50 ;  /* 0x0000003200327308 */ /* 0x000e220000002400 */
[----:B------:R-:W1:Y:S01]  /*17150*/  SHFL.BFLY PT, R63, R56, 0x1, 0x1f ;  /* 0x0c201f00383f7f89 */ /* 0x000e6200000e0000 */
[----:B------:R-:W-:Y:S01]  /*17160*/  FMUL.FTZ R12, R71, R12 ;  /* 0x0000000c470c7220 */ /* 0x000fe20000410000 */
[----:B--2---:R-:W-:-:S05]  /*17170*/  FMNMX.FTZ R54, R48, R55, !PT ;  /* 0x0000003730367209 */ /* 0x004fca0007810000 */
[----:B------:R-:W2:Y:S01]  /*17180*/  MUFU.TANH R51, R51 ;  /* 0x0000003300337308 */ /* 0x000ea20000002400 */
[----:B---3--:R-:W-:-:S07]  /*17190*/  FMNMX.FTZ R55, R49, R54, !PT ;  /* 0x0000003631377209 */ /* 0x008fce0007810000 */
[----:B------:R-:W3:Y:S01]  /*171a0*/  MUFU.TANH R53, R53 ;  /* 0x0000003500357308 */ /* 0x000ee20000002400 */
[----:B0-----:R-:W-:-:S07]  /*171b0*/  FMNMX.FTZ R54, R50, R55, !PT ;  /* 0x0000003732367209 */ /* 0x001fce0007810000 */
[----:B------:R-:W0:Y:S01]  /*171c0*/  MUFU.TANH R12, R12 ;  /* 0x0000000c000c7308 */ /* 0x000e220000002400 */
[----:B--2---:R-:W-:Y:S01]  /*171d0*/  FMNMX.FTZ R54, R51, R54, !PT ;  /* 0x0000003633367209 */ /* 0x004fe20007810000 */
[----:B------:R-:W-:Y:S01]  /*171e0*/  IMAD.U32 R58, RZ, RZ, UR4 ;  /* 0x00000004ff3a7e24 */ /* 0x000fe2000f8e00ff */
[----:B-1----:R-:W-:Y:S01]  /*171f0*/  FMNMX.FTZ R63, R56, R63, !PT ;  /* 0x0000003f383f7209 */ /* 0x002fe20007810000 */
        /* <DEDUP_REMOVED lines=16> */
[----:B------:R-:W4:Y:S01]  /*17300*/  LD.E R55, desc[UR42][R16.64+0x230] ;  /* 0x0002302a10377980 */ /* 0x000f22000c101900 */
[----:B------:R-:W-:Y:S01]  /*17310*/  FADD.FTZ R7, R7, -R71 ;  /* 0x8000004707077221 */ /* 0x000fe20000010000 */
[----:B------:R-:W-:-:S04]  /*17320*/  UIADD3 UR4, UP0, UR37, 0x230, URZ ;  /* 0x0000023025047890 */ /* 0x000fc8000ff1e03f */
[----:B------:R-:W-:Y:S02]  /*17330*/  ULOP3.LUT UR6, UR4, 0x4, URZ, 0xfc, !UPT ;  /* 0x0000000404067892 */ /* 0x000fe4000f8efc3f */
[----:B------:R-:W-:Y:S01]  /*17340*/  UIADD3.X UR5, URZ, UR36, URZ, UP0, !UPT ;  /* 0x000000243f057290 */ /* 0x000fe200087fe43f */
[----:B--2---:R-:W-:Y:S01]  /*17350*/  FMUL.FTZ R54, R56, R7 ;  /* 0x0000000738367220 */ /* 0x004fe20000410000 */
[-C--:B0-----:R-:W-:Y:S01]  /*17360*/  FMUL.FTZ R71, R71, R56.reuse ;  /* 0x0000003847477220 */ /* 0x081fe20000410000 */
[----:B---3--:R-:W-:Y:S01]  /*17370*/  FADD.FTZ R7, R6, -R79 ;  /* 0x8000004f06077221 */ /* 0x008fe20000010000 */
[-C--:B------:R-:W-:Y:S02]  /*17380*/  FMUL.FTZ R79, R79, R56.reuse ;  /* 0x000000384f4f7220 */ /* 0x080fe40000410000 */
[-C--:B------:R-:W-:Y:S01]  /*17390*/  FFMA.FTZ R169, R8, R56.reuse, -R71 ;  /* 0x0000003808a97223 */ /* 0x080fe20000010847 */
[-C--:B------:R-:W-:Y:S01]  /*173a0*/  FMUL.FTZ R7, R7, R56.reuse ;  /* 0x0000003807077220 */ /* 0x080fe20000410000 */
[-CC-:B------:R-:W-:Y:S01]  /*173b0*/  FFMA.FTZ R168, R11, R56.reuse, -R79.reuse ;  /* 0x000000380ba87223 */ /* 0x180fe2000001084f */
[-CC-:B------:R-:W-:Y:S01]  /*173c0*/  FFMA.FTZ R57, R10, R56.reuse, -R79.reuse ;  /* 0x000000380a397223 */ /* 0x180fe2000001084f */
[-C--:B------:R-:W-:Y:S01]  /*173d0*/  FFMA.FTZ R232, R30, R56.reuse, -R79 ;  /* 0x000000381ee87223 */ /* 0x080fe2000001084f */
[-C--:B------:R-:W-:Y:S01]  /*173e0*/  FFMA.FTZ R30, R9, R56.reuse, -R71 ;  /* 0x00000038091e7223 */ /* 0x080fe20000010847 */
[----:B------:R-:W-:Y:S01]  /*173f0*/  MUFU.EX2 R54, R54 ;  /* 0x0000003600367308 */ /* 0x000fe20000000800 */
[-C--:B------:R-:W-:Y:S01]  /*17400*/  FFMA.FTZ R170, R20, R56.reuse, -R79 ;  /* 0x0000003814aa7223 */ /* 0x080fe2000001084f */
[----:B------:R-:W-:-:S06]  /*17410*/  FFMA.FTZ R171, R13, R56, -R71 ;  /* 0x000000380dab7223 */ /* 0x000fcc0000010847 */
[----:B------:R-:W-:Y:S01]  /*17420*/  MUFU.EX2 R7, R7 ;  /* 0x0000000700077308 */ /* 0x000fe20000000800 */
[----:B------:R-:W-:-:S07]  /*17430*/  FFMA.FTZ R59, R21, R56, -R79 ;  /* 0x00000038153b7223 */ /* 0x000fce000001084f */
[----:B------:R-:W4:Y:S01]  /*17440*/  MUFU.EX2 R168, R168 ;  /* 0x000000a800a87308 */ /* 0x000f220000000800 */
[----:B------:R-:W-:-:S07]  /*17450*/  FFMA.FTZ R14, R14, R56, -R71 ;  /* 0x000000380e0e7223 */ /* 0x000fce0000010847 */
[----:B------:R-:W0:Y:S01]  /*17460*/  MUFU.EX2 R169, R169 ;  /* 0x000000a900a97308 */ /* 0x000e220000000800 */
[----:B------:R-:W-:-:S07]  /*17470*/  FFMA.FTZ R231, R29, R56, -R79 ;  /* 0x000000381de77223 */ /* 0x000fce000001084f */
[----:B------:R-:W1:Y:S01]  /*17480*/  MUFU.EX2 R57, R57 ;  /* 0x0000003900397308 */ /* 0x000e620000000800 */
[----:B------:R-:W-:-:S07]  /*17490*/  FFMA.FTZ R229, R15, R56, -R71 ;  /* 0x000000380fe57223 */ /* 0x000fce0000010847 */
[----:B------:R-:W2:Y:S01]  /*174a0*/  MUFU.EX2 R30, R30 ;  /* 0x0000001e001e7308 */ /* 0x000ea20000000800 */
[----:B------:R-:W-:-:S07]  /*174b0*/  FFMA.FTZ R230, R18, R56, -R71 ;  /* 0x0000003812e67223 */ /* 0x000fce0000010847 */
[----:B------:R-:W3:Y:S08]  /*174c0*/  MUFU.EX2 R170, R170 ;  /* 0x000000aa00aa7308 */ /* 0x000ef00000000800 */
[----:B------:R-:W3:Y:S01]  /*174d0*/  MUFU.EX2 R171, R171 ;  /* 0x000000ab00ab7308 */ /* 0x000ee20000000800 */
[----:B----4-:R-:W-:Y:S01]  /*174e0*/  FFMA.FTZ R60, R7, R60, R168 ;  /* 0x0000003c073c7223 */ /* 0x010fe200000100a8 */
[----:B------:R-:W-:-:S06]  /*174f0*/  FFMA.FTZ R225, R33, R56, -R79 ;  /* 0x0000003821e17223 */ /* 0x000fcc000001084f */
[----:B------:R-:W4:Y:S01]  /*17500*/  MUFU.EX2 R59, R59 ;  /* 0x0000003b003b7308 */ /* 0x000f220000000800 */
[----:B0-----:R-:W-:Y:S01]  /*17510*/  FFMA.FTZ R9, R54, R62, R169 ;  /* 0x0000003e36097223 */ /* 0x001fe200000100a9 */
[----:B------:R-:W-:-:S06]  /*17520*/  FFMA.FTZ R218, R19, R56, -R71 ;  /* 0x0000003813da7223 */ /* 0x000fcc0000010847 */
[----:B------:R-:W0:Y:S01]  /*17530*/  MUFU.EX2 R14, R14 ;  /* 0x0000000e000e7308 */ /* 0x000e220000000800 */
[----:B-1----:R-:W-:Y:S01]  /*17540*/  FADD.FTZ R11, R57, R60 ;  /* 0x0000003c390b7221 */ /* 0x002fe20000010000 */
[----:B------:R-:W-:-:S06]  /*17550*/  FFMA.FTZ R228, R34, R56, -R79 ;  /* 0x0000003822e47223 */ /* 0x000fcc000001084f */
[----:B------:R-:W1:Y:S01]  /*17560*/  MUFU.EX2 R231, R231 ;  /* 0x000000e700e77308 */ /* 0x000e620000000800 */
[----:B--2---:R-:W-:Y:S01]  /*17570*/  FADD.FTZ R6, R30, R9 ;  /* 0x000000091e067221 */ /* 0x004fe20000010000 */
[----:B------:R-:W-:-:S06]  /*17580*/  FFMA.FTZ R219, R24, R56, -R71 ;  /* 0x0000003818db7223 */ /* 0x000fcc0000010847 */
[----:B------:R-:W2:Y:S01]  /*17590*/  MUFU.EX2 R229, R229 ;  /* 0x000000e500e57308 */ /* 0x000ea20000000800 */
[----:B---3--:R-:W-:Y:S01]  /*175a0*/  FADD.FTZ R8, R170, R11 ;  /* 0x0000000baa087221 */ /* 0x008fe20000010000 */
[----:B------:R-:W-:-:S06]  /*175b0*/  FFMA.FTZ R216, R37, R56, -R79 ;  /* 0x0000003825d87223 */ /* 0x000fcc000001084f */
[----:B------:R-:W3:Y:S01]  /*175c0*/  MUFU.EX2 R232, R232 ;  /* 0x000000e800e87308 */ /* 0x000ee20000000800 */
[----:B------:R-:W-:Y:S01]  /*175d0*/  FADD.FTZ R9, R171, R6 ;  /* 0x00000006ab097221 */ /* 0x000fe20000010000 */
[----:B------:R-:W-:-:S06]  /*175e0*/  FFMA.FTZ R214, R25, R56, -R71 ;  /* 0x0000003819d67223 */ /* 0x000fcc0000010847 */
[----:B------:R-:W3:Y:S01]  /*175f0*/  MUFU.EX2 R230, R230 ;  /* 0x000000e600e67308 */ /* 0x000ee20000000800 */
[----:B----4-:R-:W-:Y:S01]  /*17600*/  FADD.FTZ R8, R59, R8 ;  /* 0x000000083b087221 */ /* 0x010fe20000010000 */
[----:B------:R-:W-:-:S06]  /*17610*/  FFMA.FTZ R217, R38, R56, -R79 ;  /* 0x0000003826d97223 */ /* 0x000fcc000001084f */
[----:B------:R-:W4:Y:S01]  /*17620*/  MUFU.EX2 R225, R225 ;  /* 0x000000e100e17308 */ /* 0x000f220000000800 */
[----:B0-----:R-:W-:Y:S01]  /*17630*/  FADD.FTZ R6, R14, R9 ;  /* 0x000000090e067221 */ /* 0x001fe20000010000 */
        /* <DEDUP_REMOVED lines=57> */
[----:B--2---:R-:W-:-:S06]  /*179d0*/  FADD.FTZ R9, R206, R9 ;  /* 0x00000009ce097221 */ /* 0x004fcc0000010000 */
[----:B------:R-:W1:Y:S01]  /*179e0*/  MUFU.EX2 R198, R198 ;  /* 0x000000c600c67308 */ /* 0x000e620000000800 */
[-C--:B------:R-:W-:Y:S01]  /*179f0*/  FFMA.FTZ R194, R61, R56.reuse, -R79 ;  /* 0x000000383dc27223 */ /* 0x080fe2000001084f */
[----:B------:R-:W-:-:S06]  /*17a00*/  FFMA.FTZ R191, R49, R56, -R71 ;  /* 0x0000003831bf7223 */ /* 0x000fcc0000010847 */
[----:B------:R-:W2:Y:S01]  /*17a10*/  MUFU.EX2 R196, R196 ;  /* 0x000000c400c47308 */ /* 0x000ea20000000800 */
[----:B---3--:R-:W-:Y:S01]  /*17a20*/  FADD.FTZ R11, R203, R6 ;  /* 0x00000006cb0b7221 */ /* 0x008fe20000010000 */
[----:B------:R-:W-:-:S06]  /*17a30*/  FADD.FTZ R9, R200, R9 ;  /* 0x00000009c8097221 */ /* 0x000fcc0000010000 */
[----:B------:R-:W3:Y:S01]  /*17a40*/  MUFU.EX2 R199, R199 ;  /* 0x000000c700c77308 */ /* 0x000ee20000000800 */
[-C--:B------:R-:W-:Y:S01]  /*17a50*/  FFMA.FTZ R187, R75, R56.reuse, -R79 ;  /* 0x000000384bbb7223 */ /* 0x080fe2000001084f */
[----:B------:R-:W-:-:S06]  /*17a60*/  FFMA.FTZ R185, R50, R56, -R71 ;  /* 0x0000003832b97223 */ /* 0x000fcc0000010847 */
[----:B------:R-:W3:Y:S01]  /*17a70*/  MUFU.EX2 R197, R197 ;  /* 0x000000c500c57308 */ /* 0x000ee20000000800 */
[----:B----4-:R-:W-:Y:S01]  /*17a80*/  FADD.FTZ R11, R204, R11 ;  /* 0x0000000bcc0b7221 */ /* 0x010fe20000010000 */
[----:B0-----:R-:W-:-:S06]  /*17a90*/  FADD.FTZ R9, R202, R9 ;  /* 0x00000009ca097221 */ /* 0x001fcc0000010000 */
[----:B------:R-:W0:Y:S01]  /*17aa0*/  MUFU.EX2 R195, R195 ;  /* 0x000000c300c37308 */ /* 0x000e220000000800 */
[-C--:B------:R-:W-:Y:S01]  /*17ab0*/  FFMA.FTZ R189, R65, R56.reuse, -R79 ;  /* 0x0000003841bd7223 */ /* 0x080fe2000001084f */
[----:B------:R-:W-:-:S06]  /*17ac0*/  FFMA.FTZ R186, R51, R56, -R71 ;  /* 0x0000003833ba7223 */ /* 0x000fcc0000010847 */
[----:B------:R-:W4:Y:S01]  /*17ad0*/  MUFU.EX2 R190, R190 ;  /* 0x000000be00be7308 */ /* 0x000f220000000800 */
        /* <DEDUP_REMOVED lines=12> */
[----:B0-----:R-:W-:Y:S01]  /*17ba0*/  FADD.FTZ R11, R195, R6 ;  /* 0x00000006c30b7221 */ /* 0x001fe20000010000 */
[----:B----4-:R-:W-:-:S06]  /*17bb0*/  FADD.FTZ R6, R190, R9 ;  /* 0x00000009be067221 */ /* 0x010fcc0000010000 */
[----:B------:R-:W0:Y:S08]  /*17bc0*/  MUFU.EX2 R189, R189 ;  /* 0x000000bd00bd7308 */ /* 0x000e300000000800 */
[----:B------:R-:W4:Y:S01]  /*17bd0*/  MUFU.EX2 R186, R186 ;  /* 0x000000ba00ba7308 */ /* 0x000f220000000800 */
[----:B-1----:R-:W-:Y:S01]  /*17be0*/  FADD.FTZ R8, R194, R11 ;  /* 0x0000000bc2087221 */ /* 0x002fe20000010000 */
[----:B--2---:R-:W-:-:S06]  /*17bf0*/  FADD.FTZ R6, R191, R6 ;  /* 0x00000006bf067221 */ /* 0x004fcc0000010000 */
[----:B------:R-:W1:Y:S08]  /*17c00*/  MUFU.EX2 R20, R20 ;  /* 0x0000001400147308 */ /* 0x000e700000000800 */
[----:B------:R-:W2:Y:S01]  /*17c10*/  MUFU.EX2 R18, R18 ;  /* 0x0000001200127308 */ /* 0x000ea20000000800 */
[----:B---3--:R-:W-:Y:S01]  /*17c20*/  FADD.FTZ R8, R187, R8 ;  /* 0x00000008bb087221 */ /* 0x008fe20000010000 */
[----:B------:R-:W-:-:S06]  /*17c30*/  FADD.FTZ R9, R185, R6 ;  /* 0x00000006b9097221 */ /* 0x000fcc0000010000 */
[----:B------:R-:W3:Y:S08]  /*17c40*/  MUFU.EX2 R21, R21 ;  /* 0x0000001500157308 */ /* 0x000ef00000000800 */
[----:B------:R-:W3:Y:S01]  /*17c50*/  MUFU.EX2 R19, R19 ;  /* 0x0000001300137308 */ /* 0x000ee20000000800 */
[----:B0-----:R-:W-:Y:S01]  /*17c60*/  FADD.FTZ R11, R189, R8 ;  /* 0x00000008bd0b7221 */ /* 0x001fe20000010000 */
[----:B----4-:R-:W-:-:S03]  /*17c70*/  FADD.FTZ R9, R186, R9 ;  /* 0x00000009ba097221 */ /* 0x010fc60000010000 */
[----:B-1----:R-:W-:Y:S01]  /*17c80*/  FADD.FTZ R6, R20, R11 ;  /* 0x0000000b14067221 */ /* 0x002fe20000010000 */
[----:B--2---:R-:W-:Y:S01]  /*17c90*/  FADD.FTZ R8, R18, R9 ;  /* 0x0000000912087221 */ /* 0x004fe20000010000 */
[----:B------:R-:W-:Y:S01]  /*17ca0*/  FMUL.FTZ R55, R7, R55 ;  /* 0x0000003707377220 */ /* 0x000fe20000410000 */
[----:B------:R-:W-:Y:S02]  /*17cb0*/  IMAD.U32 R10, RZ, RZ, UR6 ;  /* 0x00000006ff0a7e24 */ /* 0x000fe4000f8e00ff */
[----:B---3--:R-:W-:Y:S01]  /*17cc0*/  FADD.FTZ R9, R21, R6 ;  /* 0x0000000615097221 */ /* 0x008fe20000010000 */
[----:B------:R-:W-:Y:S01]  /*17cd0*/  IMAD.U32 R11, RZ, RZ, UR5 ;  /* 0x00000005ff0b7e24 */ /* 0x000fe2000f8e00ff */
[----:B------:R-:W-:Y:S01]  /*17ce0*/  ST.E desc[UR42][R16.64+0x230], R55 ;  /* 0x0002303710007985 */ /* 0x000fe2000c10192a */
[----:B------:R-:W-:-:S03]  /*17cf0*/  FADD.FTZ R13, R19, R8 ;  /* 0x00000008130d7221 */ /* 0x000fc60000010000 */
[----:B------:R-:W-:Y:S04]  /*17d00*/  ST.E desc[UR42][R16.64+0x450], R9 ;  /* 0x0004500910007985 */ /* 0x000fe8000c10192a */
[----:B------:R0:W-:Y:S04]  /*17d10*/  ST.E desc[UR42][R16.64+0x454], R13 ;  /* 0x0004540d10007985 */ /* 0x0001e8000c10192a */
[----:B------:R-:W2:Y:S02]  /*17d20*/  LD.E R6, desc[UR42][R10.64] ;  /* 0x0000002a0a067980 */ /* 0x000ea4000c101900 */
[----:B--2---:R-:W-:-:S05]  /*17d30*/  FMUL.FTZ R15, R7, R6 ;  /* 0x00000006070f7220 */ /* 0x004fca0000410000 */
[----:B------:R1:W-:Y:S04]  /*17d40*/  ST.E desc[UR42][R10.64], R15 ;  /* 0x0000000f0a007985 */ /* 0x0003e8000c10192a */
[----:B------:R-:W0:Y:S04]  /*17d50*/  LD.E R8, desc[UR42][R16.64+0x244] ;  /* 0x0002442a10087980 */ /* 0x000e28000c101900 */
[----:B------:R-:W2:Y:S04]  /*17d60*/  LD.E R6, desc[UR42][R16.64+0x240] ;  /* 0x0002402a10067980 */ /* 0x000ea8000c101900 */
[----:B------:R-:W3:Y:S04]  /*17d70*/  LD.E R144, desc[UR42][R16.64+0x424] ;  /* 0x0004242a10907980 */ /* 0x000ee8000c101900 */
[----:B------:R-:W1:Y:S04]  /*17d80*/  LD.E R12, desc[UR42][R16.64+0x250] ;  /* 0x0002502a100c7980 */ /* 0x000e68000c101900 */
        /* <DEDUP_REMOVED lines=58> */
[----:B------:R-:W-:Y:S01]  /*18130*/  ULOP3.LUT UR6, UR4, 0x8, URZ, 0xfc, !UPT ;  /* 0x0000000804067892 */ /* 0x000fe2000f8efc3f */
[C---:B0-----:R-:W-:Y:S01]  /*18140*/  FMUL.FTZ R13, R7.reuse, R8 ;  /* 0x00000008070d7220 */ /* 0x041fe20000410000 */
[----:B--2---:R-:W-:-:S04]  /*18150*/  FMUL.FTZ R9, R7, R6 ;  /* 0x0000000607097220 */ /* 0x004fc80000410000 */
[----:B------:R0:W-:Y:S01]  /*18160*/  ST.E desc[UR42][R16.64+0x244], R13 ;  /* 0x0002440d10007985 */ /* 0x0001e2000c10192a */
[----:B---3--:R-:W-:-:S03]  /*18170*/  FMUL.FTZ R33, R7, R144 ;  /* 0x0000009007217220 */ /* 0x008fc60000410000 */
[----:B------:R2:W-:Y:S01]  /*18180*/  ST.E desc[UR42][R16.64+0x240], R9 ;  /* 0x0002400910007985 */ /* 0x0005e2000c10192a */
[C---:B-1----:R-:W-:Y:S01]  /*18190*/  FMUL.FTZ R15, R7.reuse, R12 ;  /* 0x0000000c070f7220 */ /* 0x042fe20000410000 */
[C---:B----4-:R-:W-:Y:S01]  /*181a0*/  FMUL.FTZ R25, R7.reuse, R24 ;  /* 0x0000001807197220 */ /* 0x050fe20000410000 */
[C---:B------:R-:W-:Y:S01]  /*181b0*/  FMUL.FTZ R27, R7.reuse, R26 ;  /* 0x0000001a071b7220 */ /* 0x040fe20000410000 */
[C---:B0-----:R-:W-:Y:S01]  /*181c0*/  FMUL.FTZ R13, R7.reuse, R36 ;  /* 0x00000024070d7220 */ /* 0x041fe20000410000 */
[C---:B--2---:R-:W-:Y:S01]  /*181d0*/  FMUL.FTZ R9, R7.reuse, R34 ;  /* 0x0000002207097220 */ /* 0x044fe20000410000 */
[----:B------:R0:W-:Y:S01]  /*181e0*/  ST.E desc[UR42][R16.64+0x424], R33 ;  /* 0x0004242110007985 */ /* 0x0001e2000c10192a */
[----:B------:R-:W-:-:S03]  /*181f0*/  FMUL.FTZ R29, R7, R28 ;  /* 0x0000001c071d7220 */ /* 0x000fc60000410000 */
[----:B------:R1:W-:Y:S01]  /*18200*/  ST.E desc[UR42][R16.64+0x250], R15 ;  /* 0x0002500f10007985 */ /* 0x0003e2000c10192a */
[----:B------:R-:W-:-:S03]  /*18210*/  FMUL.FTZ R31, R7, R32 ;  /* 0x00000020071f7220 */ /* 0x000fc60000410000 */
[----:B------:R2:W-:Y:S04]  /*18220*/  ST.E desc[UR42][R16.64+0x254], R25 ;  /* 0x0002541910007985 */ /* 0x0005e8000c10192a */
[----:B------:R3:W-:Y:S01]  /*18230*/  ST.E desc[UR42][R16.64+0x260], R27 ;  /* 0x0002601b10007985 */ /* 0x0007e2000c10192a */
[C---:B0-----:R-:W-:Y:S01]  /*18240*/  FMUL.FTZ R33, R7.reuse, R38 ;  /* 0x0000002607217220 */ /* 0x041fe20000410000 */
[C---:B------:R-:W-:Y:S02]  /*18250*/  FMUL.FTZ R35, R7.reuse, R40 ;  /* 0x0000002807237220 */ /* 0x040fe40000410000 */
        /* <DEDUP_REMOVED lines=79> */
[----:B------:R0:W-:Y:S01]  /*18750*/  ST.E desc[UR42][R16.64+0x394], R15 ;  /* 0x0003940f10007985 */ /* 0x0001e2000c10192a */
[C---:B------:R-:W-:Y:S01]  /*18760*/  FMUL.FTZ R37, R7.reuse, R142 ;  /* 0x0000008e07257220 */ /* 0x040fe20000410000 */
[----:B------:R-:W-:Y:S02]  /*18770*/  IMAD.U32 R8, RZ, RZ, UR6 ;  /* 0x00000006ff087e24 */ /* 0x000fe4000f8e00ff */
        /* <DEDUP_REMOVED lines=15> */
[----:B---3--:R-:W-:Y:S01]  /*18870*/  FMUL.FTZ R13, R7, R136 ;  /* 0x00000088070d7220 */ /* 0x008fe20000410000 */
[----:B0-----:R-:W-:Y:S01]  /*18880*/  IMAD.U32 R9, RZ, RZ, UR5 ;  /* 0x00000005ff097e24 */ /* 0x001fe2000f8e00ff */
[----:B------:R0:W-:Y:S04]  /*18890*/  ST.E desc[UR42][R16.64+0x3e0], R15 ;  /* 0x0003e00f10007985 */ /* 0x0001e8000c10192a */
[----:B------:R1:W-:Y:S04]  /*188a0*/  ST.E desc[UR42][R16.64+0x3e4], R25 ;  /* 0x0003e41910007985 */ /* 0x0003e8000c10192a */
[----:B------:R-:W-:Y:S04]  /*188b0*/  ST.E desc[UR42][R16.64+0x3f0], R29 ;  /* 0x0003f01d10007985 */ /* 0x000fe8000c10192a */
[----:B------:R-:W-:Y:S04]  /*188c0*/  ST.E desc[UR42][R16.64+0x3f4], R31 ;  /* 0x0003f41f10007985 */ /* 0x000fe8000c10192a */
[----:B------:R-:W-:Y:S04]  /*188d0*/  ST.E desc[UR42][R16.64+0x400], R27 ;  /* 0x0004001b10007985 */ /* 0x000fe8000c10192a */
[----:B------:R2:W-:Y:S04]  /*188e0*/  ST.E desc[UR42][R16.64+0x404], R13 ;  /* 0x0004040d10007985 */ /* 0x0005e8000c10192a */
[----:B------:R3:W-:Y:S04]  /*188f0*/  ST.E desc[UR42][R16.64+0x410], R33 ;  /* 0x0004102110007985 */ /* 0x0007e8000c10192a */
[----:B------:R4:W-:Y:S04]  /*18900*/  ST.E desc[UR42][R16.64+0x414], R35 ;  /* 0x0004142310007985 */ /* 0x0009e8000c10192a */
[----:B------:R-:W-:Y:S04]  /*18910*/  ST.E desc[UR42][R16.64+0x420], R37 ;  /* 0x0004202510007985 */ /* 0x000fe8000c10192a */
[----:B0-----:R-:W2:Y:S01]  /*18920*/  LD.E R15, desc[UR42][R8.64] ;  /* 0x0000002a080f7980 */ /* 0x001ea2000c101900 */
[----:B------:R-:W-:Y:S01]  /*18930*/  ULOP3.LUT UR4, UR4, 0xc, URZ, 0xfc, !UPT ;  /* 0x0000000c04047892 */ /* 0x000fe2000f8efc3f */
[----:B------:R-:W-:-:S05]  /*18940*/  IMAD.U32 R7, RZ, RZ, UR5 ;  /* 0x00000005ff077e24 */ /* 0x000fca000f8e00ff */
[----:B------:R-:W-:Y:S02]  /*18950*/  IMAD.U32 R6, RZ, RZ, UR4 ;  /* 0x00000004ff067e24 */ /* 0x000fe4000f8e00ff */
[----:B--2---:R-:W-:-:S05]  /*18960*/  FMUL.FTZ R15, R54, R15 ;  /* 0x0000000f360f7220 */ /* 0x004fca0000410000 */
[----:B------:R0:W-:Y:S04]  /*18970*/  ST.E desc[UR42][R8.64], R15 ;  /* 0x0000000f08007985 */ /* 0x0001e8000c10192a */
[----:B-1----:R-:W2:Y:S02]  /*18980*/  LD.E R25, desc[UR42][R6.64] ;  /* 0x0000002a06197980 */ /* 0x002ea4000c101900 */
[----:B--2---:R-:W-:-:S05]  /*18990*/  FMUL.FTZ R25, R54, R25 ;  /* 0x0000001936197220 */ /* 0x004fca0000410000 */
[----:B------:R1:W-:Y:S04]  /*189a0*/  ST.E desc[UR42][R6.64], R25 ;  /* 0x0000001906007985 */ /* 0x0003e8000c10192a */
[----:B------:R-:W2:Y:S04]  /*189b0*/  LD.E R147, desc[UR42][R16.64+0x42c] ;  /* 0x00042c2a10937980 */ /* 0x000ea8000c101900 */
[----:B------:R-:W2:Y:S04]  /*189c0*/  LD.E R13, desc[UR42][R16.64+0x248] ;  /* 0x0002482a100d7980 */ /* 0x000ea8000c101900 */
[----:B------:R-:W2:Y:S04]  /*189d0*/  LD.E R27, desc[UR42][R16.64+0x24c] ;  /* 0x00024c2a101b7980 */ /* 0x000ea8000c101900 */
[----:B------:R-:W2:Y:S04]  /*189e0*/  LD.E R29, desc[UR42][R16.64+0x258] ;  /* 0x0002582a101d7980 */ /* 0x000ea8000c101900 */
[----:B------:R-:W2:Y:S04]  /*189f0*/  LD.E R31, desc[UR42][R16.64+0x25c] ;  /* 0x00025c2a101f7980 */ /* 0x000ea8000c101900 */
[----:B---3--:R-:W3:Y:S04]  /*18a00*/  LD.E R33, desc[UR42][R16.64+0x268] ;  /* 0x0002682a10217980 */ /* 0x008ee8000c101900 */
[----:B----4-:R-:W4:Y:S04]  /*18a10*/  LD.E R35, desc[UR42][R16.64+0x26c] ;  /* 0x00026c2a10237980 */ /* 0x010f28000c101900 */
[----:B0-----:R-:W4:Y:S04]  /*18a20*/  LD.E R15, desc[UR42][R16.64+0x278] ;  /* 0x0002782a100f7980 */ /* 0x001f28000c101900 */
[----:B------:R-:W4:Y:S04]  /*18a30*/  LD.E R37, desc[UR42][R16.64+0x27c] ;  /* 0x00027c2a10257980 */ /* 0x000f28000c101900 */
[----:B------:R-:W4:Y:S04]  /*18a40*/  LD.E R39, desc[UR42][R16.64+0x288] ;  /* 0x0002882a10277980 */ /* 0x000f28000c101900 */
[----:B-1----:R-:W4:Y:S04]  /*18a50*/  LD.E R25, desc[UR42][R16.64+0x28c] ;  /* 0x00028c2a10197980 */ /* 0x002f28000c101900 */
        /* <DEDUP_REMOVED lines=51> */
[C---:B--2---:R-:W-:Y:S01]  /*18d90*/  FMUL.FTZ R147, R54.reuse, R147 ;  /* 0x0000009336937220 */ /* 0x044fe20000410000 */
[C---:B------:R-:W-:Y:S01]  /*18da0*/  FMUL.FTZ R13, R54.reuse, R13 ;  /* 0x0000000d360d7220 */ /* 0x040fe20000410000 */
[C---:B------:R-:W-:Y:S01]  /*18db0*/  FMUL.FTZ R27, R54.reuse, R27 ;  /* 0x0000001b361b7220 */ /* 0x040fe20000410000 */
[C---:B------:R-:W-:Y:S01]  /*18dc0*/  FMUL.FTZ R29, R54.reuse, R29 ;  /* 0x0000001d361d7220 */ /* 0x040fe20000410000 */
[C---:B------:R-:W-:Y:S01]  /*18dd0*/  FMUL.FTZ R31, R54.reuse, R31 ;  /* 0x0000001f361f7220 */ /* 0x040fe20000410000 */
[C---:B---3--:R-:W-:Y:S01]  /*18de0*/  FMUL.FTZ R33, R54.reuse, R33 ;  /* 0x0000002136217220 */ /* 0x048fe20000410000 */
[C---:B----4-:R-:W-:Y:S01]  /*18df0*/  FMUL.FTZ R35, R54.reuse, R35 ;  /* 0x0000002336237220 */ /* 0x050fe20000410000 */
        /* <DEDUP_REMOVED lines=118> */
[----:B0-----:R-:W2:Y:S04]  /*19560*/  LD.E R27, desc[UR42][R16.64+0x230] ;  /* 0x0002302a101b7980 */ /* 0x001ea8000c101900 */
[----:B-1----:R-:W4:Y:S04]  /*19570*/  LD.E R15, desc[UR42][R2.64] ;  /* 0x0000002a020f7980 */ /* 0x002f28000c101900 */
[----:B------:R-:W4:Y:S04]  /*19580*/  LD.E.64 R12, desc[UR42][R16.64+0xa8] ;  /* 0x0000a82a100c7980 */ /* 0x000f28000c101b00 */
[----:B--2---:R0:W-:Y:S04]  /*19590*/  ST.E desc[UR42][R16.64+0x230], R27 ;  /* 0x0002301b10007985 */ /* 0x0041e8000c10192a */
[----:B------:R-:W2:Y:S04]  /*195a0*/  LD.E R29, desc[UR42][R10.64] ;  /* 0x0000002a0a1d7980 */ /* 0x000ea8000c101900 */
[----:B--2---:R1:W-:Y:S04]  /*195b0*/  ST.E desc[UR42][R10.64], R29 ;  /* 0x0000001d0a007985 */ /* 0x0043e8000c10192a */
[----:B------:R-:W2:Y:S04]  /*195c0*/  LD.E R31, desc[UR42][R8.64] ;  /* 0x0000002a081f7980 */ /* 0x000ea8000c101900 */
[----:B--2---:R2:W-:Y:S04]  /*195d0*/  ST.E desc[UR42][R8.64], R31 ;  /* 0x0000001f08007985 */ /* 0x0045e8000c10192a */
[----:B------:R-:W3:Y:S04]  /*195e0*/  LD.E R33, desc[UR42][R6.64] ;  /* 0x0000002a06217980 */ /* 0x000ee8000c101900 */
[----:B---3--:R3:W-:Y:S04]  /*195f0*/  ST.E desc[UR42][R6.64], R33 ;  /* 0x0000002106007985 */ /* 0x0087e8000c10192a */
[----:B------:R-:W4:Y:S04]  /*19600*/  LD.E R35, desc[UR42][R16.64+0x240] ;  /* 0x0002402a10237980 */ /* 0x000f28000c101900 */
[----:B------:R-:W4:Y:S04]  /*19610*/  LD.E R37, desc[UR42][R16.64+0x244] ;  /* 0x0002442a10257980 */ /* 0x000f28000c101900 */
[----:B------:R-:W4:Y:S04]  /*19620*/  LD.E R25, desc[UR42][R16.64+0x248] ;  /* 0x0002482a10197980 */ /* 0x000f28000c101900 */
[----:B0-----:R-:W4:Y:S04]  /*19630*/  LD.E R27, desc[UR42][R16.64+0x24c] ;  /* 0x00024c2a101b7980 */ /* 0x001f28000c101900 */
[----:B-1----:R-:W4:Y:S04]  /*19640*/  LD.E R29, desc[UR42][R16.64+0x250] ;  /* 0x0002502a101d7980 */ /* 0x002f28000c101900 */
[----:B------:R-:W4:Y:S04]  /*19650*/  LD.E R39, desc[UR42][R16.64+0x254] ;  /* 0x0002542a10277980 */ /* 0x000f28000c101900 */
[----:B--2---:R-:W2:Y:S04]  /*19660*/  LD.E R31, desc[UR42][R16.64+0x258] ;  /* 0x0002582a101f7980 */ /* 0x004ea8000c101900 */
        /* <DEDUP_REMOVED lines=69> */
[----:B------:R1:W-:Y:S04]  /*19ac0*/  ST.E desc[UR42][R16.64+0x244], R37 ;  /* 0x0002442510007985 */ /* 0x0003e8000c10192a */
[----:B------:R-:W4:Y:S04]  /*19ad0*/  LD.E R50, desc[UR42][R16.64+0x374] ;  /* 0x0003742a10327980 */ /* 0x000f28000c101900 */
[----:B0-----:R-:W4:Y:S04]  /*19ae0*/  LD.E R35, desc[UR42][R16.64+0x270] ;  /* 0x0002702a10237980 */ /* 0x001f28000c101900 */
        /* <DEDUP_REMOVED lines=169> */
[----:B0-----:R-:W4:Y:S01]  /*1a580*/  LDL R24, [R1+0x88] ;  /* 0x0000880001187983 */ /* 0x001f220000100800 */
[----:B------:R-:W-:-:S02]  /*1a590*/  F2FP.F16.F32.PACK_AB R168, R57, R168 ;  /* 0x000000a839a8723e */ /* 0x000fc400000000ff */
[----:B------:R-:W-:Y:S01]  /*1a5a0*/  F2FP.F16.F32.PACK_AB R169, R30, R169 ;  /* 0x000000a91ea9723e */ /* 0x000fe200000000ff */
[----:B-1----:R-:W4:Y:S01]  /*1a5b0*/  LD.E R28, desc[UR42][R16.64+0x240] ;  /* 0x0002402a101c7980 */ /* 0x002f22000c101900 */
[----:B------:R-:W-:-:S03]  /*1a5c0*/  F2FP.F16.F32.PACK_AB R170, R59, R170 ;  /* 0x000000aa3baa723e */ /* 0x000fc600000000ff */
[----:B------:R-:W4:Y:S04]  /*1a5d0*/  LD.E R29, desc[UR42][R16.64+0x244] ;  /* 0x0002442a101d7980 */ /* 0x000f28000c101900 */
[----:B------:R-:W4:Y:S04]  /*1a5e0*/  LD.E R30, desc[UR42][R16.64+0x248] ;  /* 0x0002482a101e7980 */ /* 0x000f28000c101900 */
[----:B------:R-:W4:Y:S04]  /*1a5f0*/  LD.E R31, desc[UR42][R16.64+0x24c] ;  /* 0x00024c2a101f7980 */ /* 0x000f28000c101900 */
        /* <DEDUP_REMOVED lines=127> */
[----:B------:R-:W-:Y:S02]  /*1adf0*/  R2UR UR6, R12 ;  /* 0x000000000c0672ca */ /* 0x000fe400000e0000 */
        /* <DEDUP_REMOVED lines=833> */
[----:B------:R-:W4:Y:S04]  /*1e210*/  LD.E R13, desc[UR42][R16.64+0x230] ;  /* 0x0002302a100d7980 */ /* 0x000f28000c101900 */
[----:B----4-:R4:W-:Y:S04]  /*1e220*/  ST.E desc[UR42][R16.64+0x230], R13 ;  /* 0x0002300d10007985 */ /* 0x0109e8000c10192a */
[----:B------:R-:W2:Y:S04]  /*1e230*/  LD.E R15, desc[UR42][R10.64] ;  /* 0x0000002a0a0f7980 */ /* 0x000ea8000c101900 */
[----:B--2---:R2:W-:Y:S04]  /*1e240*/  ST.E desc[UR42][R10.64], R15 ;  /* 0x0000000f0a007985 */ /* 0x0045e8000c10192a */
        /* <DEDUP_REMOVED lines=8> */
[----:B------:R-:W4:Y:S04]  /*1e2d0*/  LD.E R13, desc[UR42][R16.64+0x250] ;  /* 0x0002502a100d7980 */ /* 0x000f28000c101900 */
[----:B------:R-:W4:Y:S04]  /*1e2e0*/  LD.E R33, desc[UR42][R16.64+0x254] ;  /* 0x0002542a10217980 */ /* 0x000f28000c101900 */
[----:B--2---:R-:W2:Y:S04]  /*1e2f0*/  LD.E R11, desc[UR42][R16.64+0x258] ;  /* 0x0002582a100b7980 */ /* 0x004ea8000c101900 */
[----:B------:R-:W2:Y:S04]  /*1e300*/  LD.E R15, desc[UR42][R16.64+0x25c] ;  /* 0x00025c2a100f7980 */ /* 0x000ea8000c101900 */
        /* <DEDUP_REMOVED lines=248> */
.L_x_12973:
[----:B------:R-:W-:Y:S05]  /*1f290*/  BSYNC B0 ;  /* 0x0000000000007941 */ /* 0x000fea0003800000 */
.L_x_12972:
[----:B------:R-:W-:Y:S05]  /*1f2a0*/  @P0 BRA `(.L_x_12974) ;  /* 0xffffff6000480947 */ /* 0x000fea000383ffff */
[----:B01----:R-:W-:-:S07]  /*1f2b0*/  IMAD.MOV.U32 R0, RZ, RZ, R5 ;  /* 0x000000ffff007224 */ /* 0x003fce00078e0005 */
.L_x_12957:
[----:B------:R-:W-:-:S13]  /*1f2c0*/  ISETP.GE.AND P0, PT, R0, R165, PT ;  /* 0x000000a50000720c */ /* 0x000fda0003f06270 */
[----:B------:R-:W-:Y:S05]  /*1f2d0*/  @!P0 BRA `(.L_x_12975) ;  /* 0x000000b000d08947 */ /* 0x000fea0003800000 */
[----:B------:R0:W5:Y:S02]  /*1f2e0*/  LDL.64 R2, [R1+0x178] ;  /* 0x0001780001027983 */ /* 0x0001640000100a00 */
.L_x_13002:
        /* <DEDUP_REMOVED lines=21> */
.L_x_12977:
[----:B------:R-:W-:Y:S05]  /*1f440*/  BSYNC B0 ;  /* 0x0000000000007941 */ /* 0x000fea0003800000 */
.L_x_12976:
        /* <DEDUP_REMOVED lines=13> */
.L_x_12979:
[----:B------:R-:W-:Y:S05]  /*1f520*/  BSYNC B0 ;  /* 0x0000000000007941 */ /* 0x000fea0003800000 */
.L_x_12978:
        /* <DEDUP_REMOVED lines=8> */
.L_x_12981:
[----:B------:R-:W-:Y:S05]  /*1f5b0*/  BSYNC B0 ;  /* 0x0000000000007941 */ /* 0x000fea0003800000 */
.L_x_12980:
[----:B-1---5:R-:W2:Y:S04]  /*1f5c0*/  LD.E R7, desc[UR42][R2.64] ;  /* 0x0000002a02077980 */ /* 0x022ea8000c101900 */
[----:B------:R-:W2:Y:S01]  /*1f5d0*/  LDL.64 R10, [R1+0xa0] ;  /* 0x0000a000010a7983 */ /* 0x000ea20000100a00 */
[----:B------:R-:W-:Y:S05]  /*1f5e0*/  WARPSYNC.ALL ;  /* 0x0000000000007948 */ /* 0x000fea0003800000 */
[----:B------:R-:W3:Y:S04]  /*1f5f0*/  LDL.64 R4, [R1+0x98] ;  /* 0x0000980001047983 */ /* 0x000ee80000100a00 */
[----:B------:R-:W4:Y:S04]  /*1f600*/  LDL.64 R8, [R1+0x98] ;  /* 0x0000980001087983 */ /* 0x000f280000100a00 */
        /* <DEDUP_REMOVED lines=8> */
[----:B------:R-:W-:Y:S01]  /*1f690*/  VIADD R10, R6, 0x2 ;  /* 0x00000002060a7836 */ /* 0x000fe20000000000 */
[----:B------:R1:W-:Y:S01]  /*1f6a0*/  STL [R1+0x80], RZ ;  /* 0x000080ff01007387 */ /* 0x0003e20000100800 */
[----:B---3--:R-:W-:Y:S02]  /*1f6b0*/  R2UR UR4, R4 ;  /* 0x00000000040472ca */ /* 0x008fe400000e0000 */
[----:B------:R-:W-:-:S13]  /*1f6c0*/  R2UR UR5, R5 ;  /* 0x00000000050572ca */ /* 0x000fda00000e0000 */
[----:B------:R-:W-:Y:S01]  /*1f6d0*/  HGMMA.64x96x16.F32 R24, gdesc[UR4], RZ, !UPT, gsb0 ;  /* 0x01600000041879f0 */ /* 0x000fe2000c0008ff */
[----:B----4-:R-:W-:Y:S02]  /*1f6e0*/  VIADD R8, R8, 0x2 ;  /* 0x0000000208087836 */ /* 0x010fe40000000000 */
[----:B------:R-:W-:Y:S01]  /*1f6f0*/  IMAD.MOV.U32 R4, RZ, RZ, 0x1 ;  /* 0x00000001ff047424 */ /* 0x000fe200078e00ff */
[----:B------:R-:W-:Y:S02]  /*1f700*/  R2UR UR6, R10 ;  /* 0x000000000a0672ca */ /* 0x000fe400000e0000 */
[----:B------:R-:W-:Y:S02]  /*1f710*/  R2UR UR7, R11 ;  /* 0x000000000b0772ca */ /* 0x000fe400000e0000 */
[----:B------:R-:W-:Y:S02]  /*1f720*/  R2UR UR4, R8 ;  /* 0x00000000080472ca */ /* 0x000fe400000e0000 */
[----:B------:R-:W-:Y:S01]  /*1f730*/  R2UR UR5, R9 ;  /* 0x00000000090572ca */ /* 0x000fe200000e0000 */
[----:B------:R1:W-:Y:S04]  /*1f740*/  STL [R1+0x80], R4 ;  /* 0x0000800401007387 */ /* 0x0003e80000100800 */
[----:B------:R1:W-:Y:S04]  /*1f750*/  STL [R1+0x80], R4 ;  /* 0x0000800401007387 */ /* 0x0003e80000100800 */
[----:B------:R1:W-:Y:S04]  /*1f760*/  STL [R1+0x80], R4 ;  /* 0x0000800401007387 */ /* 0x0003e80000100800 */
[----:B------:R1:W-:Y:S01]  /*1f770*/  STL [R1+0x80], R4 ;  /* 0x0000800401007387 */ /* 0x0003e20000100800 */
[----:B------:R-:W-:-:S03]  /*1f780*/  WARPGROUP.DEPBAR.LE gsb0, 0x0 ;  /* 0x00008000000079c5 */ /* 0x000fc60000010000 */
[----:B------:R1:W5:Y:S04]  /*1f790*/  LD.E R5, desc[UR42][R2.64] ;  /* 0x0000002a02057980 */ /* 0x000368000c101900 */
[----:B------:R1:W5:Y:S01]  /*1f7a0*/  LD.E R7, desc[UR42][R2.64+0x4] ;  /* 0x0000042a02077980 */ /* 0x000362000c101900 */
[----:B------:R-:W-:-:S06]  /*1f7b0*/  WARPGROUP.ARRIVE ;  /* 0x00000000000079c5 */ /* 0x000fcc0000000000 */
        /* <DEDUP_REMOVED lines=12> */
[----:B--2---:R-:W-:Y:S02]  /*1f880*/  VIADD R14, R14, 0x6 ;  /* 0x000000060e0e7836 */ /* 0x004fe40000000000 */
[----:B------:R-:W-:Y:S01]  /*1f890*/  IMAD.MOV.U32 R9, RZ, RZ, R11 ;  /* 0x000000ffff097224 */ /* 0x000fe200078e000b */
[----:B------:R-:W-:Y:S02]  /*1f8a0*/  R2UR UR6, R8 ;  /* 0x00000000080672ca */ /* 0x000fe400000e0000 */
[----:B------:R-:W-:Y:S02]  /*1f8b0*/  R2UR UR4, R14 ;  /* 0x000000000e0472ca */ /* 0x000fe400000e0000 */
[----:B------:R-:W-:Y:S02]  /*1f8c0*/  R2UR UR7, R9 ;  /* 0x00000000090772ca */ /* 0x000fe400000e0000 */
[----:B------:R-:W-:-:S02]  /*1f8d0*/  R2UR UR5, R15 ;  /* 0x000000000f0572ca */ /* 0x000fc400000e0000 */
[----:B------:R-:W-:Y:S01]  /*1f8e0*/  LOP3.LUT R18, R18, 0x1, RZ, 0xfc, !PT ;  /* 0x0000000112127812 */ /* 0x000fe200078efcff */
[----:B------:R-:W-:Y:S02]  /*1f8f0*/  WARPGROUP.DEPBAR.LE gsb0, 0x0 ;  /* 0x00008000000079c5 */ /* 0x000fe40000010000 */
[----:B------:R-:W-:-:S08]  /*1f900*/  WARPGROUP.ARRIVE ;  /* 0x00000000000079c5 */ /* 0x000fd00000000000 */
[----:B------:R-:W-:Y:S01]  /*1f910*/  HGMMA.64x96x16.F32 R24, gdesc[UR4], R24, gsb0 ;  /* 0x01600000041879f0 */ /* 0x000fe20008000818 */
[----:B------:R-:W-:Y:S01]  /*1f920*/  ISETP.NE.AND P1, PT, R18, 0x3, PT ;  /* 0x000000031200780c */ /* 0x000fe20003f25270 */
[----:B------:R-:W-:Y:S01]  /*1f930*/  BSSY B0, `(.L_x_12983) ;  /* 0x0000004000007945 */ /* 0x000fe20003800000 */
[----:B------:R-:W-:-:S11]  /*1f940*/  WARPGROUP.DEPBAR.LE gsb0, 0x0 ;  /* 0x00008000000079c5 */ /* 0x000fd60000010000 */
[----:B-1----:R-:W-:Y:S05]  /*1f950*/  @!P1 BRA `(.L_x_12984) ;  /* 0x0000000000049947 */ /* 0x002fea0003800000 */
[----:B------:R-:W-:Y:S01]  /*1f960*/  BPT.TRAP 0x1 ;  /* 0x000000040000795c */ /* 0x000fe20000300000 */
.L_x_12984:
[----:B------:R-:W-:Y:S05]  /*1f970*/  BSYNC B0 ;  /* 0x0000000000007941 */ /* 0x000fea0003800000 */
.L_x_12983:
        /* <DEDUP_REMOVED lines=10> */
.L_x_12986:
[----:B------:R-:W-:Y:S05]  /*1fa20*/  BSYNC B0 ;  /* 0x0000000000007941 */ /* 0x000fea0003800000 */
.L_x_12985:
[----:B------:R-:W-:Y:S04]  /*1fa30*/  BSSY B0, `(.L_x_12987) ;  /* 0x0000006000007945 */ /* 0x000fe80003800000 */
[----:B--2---:R-:W-:Y:S05]  /*1fa40*/  @P0 BRA `(.L_x_12988) ;  /* 0x0000000000100947 */ /* 0x004fea0003800000 */
[----:B-----5:R-:W-:Y:S01]  /*1fa50*/  IMAD R6, R6, 0x8, R8 ;  /* 0x0000000806067824 */ /* 0x020fe200078e0208 */
[----:B------:R-:W-:-:S04]  /*1fa60*/  SHF.L.U32 R7, R7, 0x1f, RZ ;  /* 0x0000001f07077819 */ /* 0x000fc800000006ff */
[----:B------:R-:W2:Y:S02]  /*1fa70*/  SYNCS.PHASECHK.TRANS64.TRYWAIT P0, [R6+URZ], R7 ;  /* 0x00000007060075a7 */ /* 0x000ea4000800017f */
[----:B--2---:R-:W-:Y:S05]  /*1fa80*/  @!P0 BRA `(.L_x_12989) ;  /* 0x0000018800188947 */ /* 0x004fea0003800000 */
.L_x_12988:
[----:B------:R-:W-:Y:S05]  /*1fa90*/  BSYNC B0 ;  /* 0x0000000000007941 */ /* 0x000fea0003800000 */
.L_x_12987:
[----:B------:R-:W3:Y:S04]  /*1faa0*/  LD.E R19, desc[UR42][R2.64] ;  /* 0x0000002a02137980 */ /* 0x000ee8000c101900 */
[----:B--2--5:R-:W3:Y:S04]  /*1fab0*/  LDL.64 R6, [R1+0x118] ;  /* 0x0001180001067983 */ /* 0x024ee80000100a00 */
[----:B-1----:R-:W2:Y:S04]  /*1fac0*/  LDL R5, [R1+0x90] ;  /* 0x0000900001057983 */ /* 0x002ea80000100800 */
[----:B------:R-:W4:Y:S04]  /*1fad0*/  LDL.64 R8, [R1+0x110] ;  /* 0x0001100001087983 */ /* 0x000f280000100a00 */
[----:B------:R-:W4:Y:S04]  /*1fae0*/  LDL.64 R10, [R1+0x110] ;  /* 0x00011000010a7983 */ /* 0x000f280000100a00 */
[----:B------:R-:W4:Y:S04]  /*1faf0*/  LDL.64 R12, [R1+0x110] ;  /* 0x00011000010c7983 */ /* 0x000f280000100a00 */
[----:B------:R-:W4:Y:S01]  /*1fb00*/  LDL.64 R14, [R1+0x110] ;  /* 0x00011000010e7983 */ /* 0x000f220000100a00 */
[----:B------:R-:W-:Y:S05]  /*1fb10*/  WARPSYNC.ALL ;  /* 0x0000000000007948 */ /* 0x000fea0003800000 */
[----:B------:R-:W-:Y:S01]  /*1fb20*/  WARPGROUP.ARRIVE ;  /* 0x00000000000079c5 */ /* 0x000fe20000000000 */
[----:B---3--:R-:W-:Y:S01]  /*1fb30*/  IMAD R6, R19, 0xc00, R6 ;  /* 0x00000c0013067824 */ /* 0x008fe200078e0206 */
[----:B------:R-:W-:Y:S01]  /*1fb40*/  R2UR UR7, R7 ;  /* 0x00000000070772ca */ /* 0x000fe200000e0000 */
[----:B------:R-:W3:Y:S01]  /*1fb50*/  LDL.64 R18, [R1+0x110] ;  /* 0x0001100001127983 */ /* 0x000ee20000100a00 */
[----:B--2---:R-:W-:-:S02]  /*1fb60*/  ISETP.NE.U32.AND P0, PT, R5, RZ, PT ;  /* 0x000000ff0500720c */ /* 0x004fc40003f05070 */
[----:B------:R-:W-:Y:S02]  /*1fb70*/  R2UR UR6, R6 ;  /* 0x00000000060672ca */ /* 0x000fe400000e0000 */
[----:B----4-:R-:W-:Y:S02]  /*1fb80*/  R2UR UR4, R8 ;  /* 0x00000000080472ca */ /* 0x010fe400000e0000 */
[----:B------:R-:W-:-:S07]  /*1fb90*/  R2UR UR5, R9 ;  /* 0x00000000090572ca */ /* 0x000fce00000e0000 */
[----:B------:R-:W-:-:S06]  /*1fba0*/  VOTEU.ANY UP0, P0 ;  /* 0x00000000003f7886 */ /* 0x000fcc0000000100 */
[----:B------:R-:W-:Y:S01]  /*1fbb0*/  HGMMA.64x96x16.F32 R24, gdesc[UR4], R24, UP0, gsb0 ;  /* 0x01600000041879f0 */ /* 0x000fe2000b800818 */
[----:B------:R-:W-:Y:S01]  /*1fbc0*/  VIADD R10, R10, 0x2 ;  /* 0x000000020a0a7836 */ /* 0x000fe20000000000 */
[----:B------:R-:W-:Y:S01]  /*1fbd0*/  MOV R9, R7 ;  /* 0x0000000700097202 */ /* 0x000fe20000000f00 */
[----:B------:R-:W-:Y:S01]  /*1fbe0*/  VIADD R8, R6, 0x2 ;  /* 0x0000000206087836 */ /* 0x000fe20000000000 */
[----:B------:R-:W-:Y:S02]  /*1fbf0*/  R2UR UR5, R11 ;  /* 0x000000000b0572ca */ /* 0x000fe400000e0000 */
[----:B------:R-:W-:Y:S02]  /*1fc00*/  R2UR UR7, R9 ;  /* 0x00000000090772ca */ /* 0x000fe400000e0000 */
[----:B------:R-:W-:Y:S02]  /*1fc10*/  R2UR UR6, R8 ;  /* 0x00000000080672ca */ /* 0x000fe400000e0000 */
[----:B------:R-:W-:-:S02]  /*1fc20*/  R2UR UR4, R10 ;  /* 0x000000000a0472ca */ /* 0x000fc400000e0000 */
[----:B------:R-:W2:Y:S01]  /*1fc30*/  LDL.64 R10, [R1+0x110] ;  /* 0x00011000010a7983 */ /* 0x000ea20000100a00 */
[----:B------:R-:W-:Y:S01]  /*1fc40*/  VIADD R12, R12, 0x4 ;  /* 0x000000040c0c7836 */ /* 0x000fe20000000000 */
[----:B------:R-:W-:Y:S02]  /*1fc50*/  WARPGROUP.DEPBAR.LE gsb0, 0x0 ;  /* 0x00008000000079c5 */ /* 0x000fe40000010000 */
[----:B------:R-:W-:-:S07]  /*1fc60*/  WARPGROUP.ARRIVE ;  /* 0x00000000000079c5 */ /* 0x000fce0000000000 */
[----:B------:R-:W-:Y:S01]  /*1fc70*/  HGMMA.64x96x16.F32 R24, gdesc[UR4], R24, gsb0 ;  /* 0x01600000041879f0 */ /* 0x000fe20008000818 */
[----:B------:R-:W-:Y:S02]  /*1fc80*/  VIADD R8, R6, 0x4 ;  /* 0x0000000406087836 */ /* 0x000fe40000000000 */
[----:B------:R-:W-:Y:S01]  /*1fc90*/  IMAD.MOV.U32 R9, RZ, RZ, R7 ;  /* 0x000000ffff097224 */ /* 0x000fe200078e0007 */
[----:B------:R-:W-:Y:S02]  /*1fca0*/  R2UR UR4, R12 ;  /* 0x000000000c0472ca */ /* 0x000fe400000e0000 */
[----:B------:R-:W-:Y:S02]  /*1fcb0*/  R2UR UR6, R8 ;  /* 0x00000000080672ca */ /* 0x000fe400000e0000 */
[----:B------:R-:W-:Y:S02]  /*1fcc0*/  R2UR UR7, R9 ;  /* 0x00000000090772ca */ /* 0x000fe400000e0000 */
[----:B------:R-:W-:-:S02]  /*1fcd0*/  R2UR UR5, R13 ;  /* 0x000000000d0572ca */ /* 0x000fc400000e0000 */
[----:B------:R-:W4:Y:S01]  /*1fce0*/  LDL.64 R12, [R1+0x110] ;  /* 0x00011000010c7983 */ /* 0x000f220000100a00 */
        /* <DEDUP_REMOVED lines=15> */
[----:B---3--:R-:W-:Y:S02]  /*1fde0*/  VIADD R18, R18, 0x400 ;  /* 0x0000040012127836 */ /* 0x008fe40000000000 */
[----:B------:R-:W-:Y:S01]  /*1fdf0*/  IMAD.MOV.U32 R9, RZ, RZ, R7 ;  /* 0x000000ffff097224 */ /* 0x000fe200078e0007 */
[----:B------:R-:W-:Y:S02]  /*1fe00*/  R2UR UR6, R8 ;  /* 0x00000000080672ca */ /* 0x000fe400000e0000 */
[----:B------:R-:W-:Y:S02]  /*1fe10*/  R2UR UR4, R18 ;  /* 0x00000000120472ca */ /* 0x000fe400000e0000 */
[----:B------:R-:W-:Y:S02]  /*1fe20*/  R2UR UR7, R9 ;  /* 0x00000000090772ca */ /* 0x000fe400000e0000 */
[----:B------:R-:W-:-:S02]  /*1fe30*/  R2UR UR5, R19 ;  /* 0x00000000130572ca */ /* 0x000fc400000e0000 */
[----:B------:R-:W3:Y:S01]  /*1fe40*/  LDL.64 R18, [R1+0x110] ;  /* 0x0001100001127983 */ /* 0x000ee20000100a00 */
[----:B--2---:R-:W-:Y:S01]  /*1fe50*/  VIADD R10, R10, 0x402 ;  /* 0x000004020a0a7836 */ /* 0x004fe20000000000 */
        /* <DEDUP_REMOVED lines=9> */
[----:B------:R-:W2:Y:S01]  /*1fef0*/  LDL.64 R10, [R1+0x110] ;  /* 0x00011000010a7983 */ /* 0x000ea20000100a00 */
[----:B----4-:R-:W-:Y:S01]  /*1ff00*/  VIADD R12, R12, 0x404 ;  /* 0x000004040c0c7836 */ /* 0x010fe20000000000 */
        /* <DEDUP_REMOVED lines=21> */
[----:B---3--:R-:W-:Y:S01]  /*20060*/  VIADD R18, R18, 0x800 ;  /* 0x0000080012127836 */ /* 0x008fe20000000000 */
        /* <DEDUP_REMOVED lines=52> */
[----:B------:R-:W-:Y:S01]  /*203b0*/  R2UR UR5, R19 ;  /* 0x00000000130572ca */ /* 0x000fe200000e0000 */
[----:B--2---:R-:W-:-:S02]  /*203c0*/  VIADD R10, R10, 0xc02 ;  /* 0x00000c020a0a7836 */ /* 0x004fc40000000000 */
        /* <DEDUP_REMOVED lines=59> */
[----:B------:R-:W4:Y:S04]  /*20780*/  LDL R74, [R1+0x13c] ;  /* 0x00013c00014a7983 */ /* 0x000f280000100800 */
[----:B------:R-:W2:Y:S04]  /*20790*/  LDL R75, [R1+0x70] ;  /* 0x00007000014b7983 */ /* 0x000ea80000100800 */
[----:B------:R-:W4:Y:S04]  /*207a0*/  LDL.64 R6, [R1+0x160] ;  /* 0x0001600001067983 */ /* 0x000f280000100a00 */
[----:B------:R-:W2:Y:S04]  /*207b0*/  LDL R76, [R1+0x168] ;  /* 0x00016800014c7983 */ /* 0x000ea80000100800 */
[----:B------:R-:W2:Y:S04]  /*207c0*/  LDL.128 R12, [R1+0x150] ;  /* 0x00015000010c7983 */ /* 0x000ea80000100c00 */
[----:B------:R-:W2:Y:S04]  /*207d0*/  LDL.128 R8, [R1+0x140] ;  /* 0x0001400001087983 */ /* 0x000ea80000100c00 */
[----:B---3--:R-:W3:Y:S01]  /*207e0*/  LD.E R72, desc[UR42][R72.64] ;  /* 0x0000002a48487980 */ /* 0x008ee2000c101900 */
[----:B----4-:R-:W-:-:S02]  /*207f0*/  ISETP.NE.AND P1, PT, R6, 0x1, PT ;  /* 0x000000010600780c */ /* 0x010fc40003f25270 */
[----:B--2---:R-:W-:Y:S01]  /*20800*/  ISETP.GE.AND P2, PT, R13, 0x1, PT ;  /* 0x000000010d00780c */ /* 0x004fe20003f46270 */
[----:B------:R-:W-:Y:S01]  /*20810*/  BSSY B0, `(.L_x_12990) ;  /* 0x000009e000007945 */ /* 0x000fe20003800000 */
[-C--:B---3--:R-:W-:Y:S01]  /*20820*/  FMUL.FTZ R20, R25, R72.reuse ;  /* 0x0000004819147220 */ /* 0x088fe20000410000 */
[-C--:B------:R-:W-:Y:S01]  /*20830*/  FMUL.FTZ R25, R31, R72.reuse ;  /* 0x000000481f197220 */ /* 0x080fe20000410000 */
[-C--:B------:R-:W-:Y:S01]  /*20840*/  FMUL.FTZ R31, R43, R72.reuse ;  /* 0x000000482b1f7220 */ /* 0x080fe20000410000 */
[----:B------:R-:W-:Y:S01]  /*20850*/  SHF.R.S32.HI R43, RZ, 0x1f, R74 ;  /* 0x0000001fff2b7819 */ /* 0x000fe2000001144a */
[-C--:B------:R-:W-:Y:S01]  /*20860*/  FMUL.FTZ R21, R28, R72.reuse ;  /* 0x000000481c157220 */ /* 0x080fe20000410000 */
[-C--:B------:R-:W-:Y:S01]  /*20870*/  FMUL.FTZ R28, R38, R72.reuse ;  /* 0x00000048261c7220 */ /* 0x080fe20000410000 */
[-C--:B------:R-:W-:Y:S01]  /*20880*/  FMUL.FTZ R38, R44, R72.reuse ;  /* 0x000000482c267220 */ /* 0x080fe20000410000 */
[----:B------:R-:W-:Y:S01]  /*20890*/  FMUL.FTZ R53, R53, R72 ;  /* 0x0000004835357220 */ /* 0x000fe20000410000 */
[----:B------:R-:W-:-:S03]  /*208a0*/  LEA.HI R44, R43, R74, RZ, 0x7 ;  /* 0x0000004a2b2c7211 */ /* 0x000fc600078f38ff */
[----:B------:R2:W3:Y:S01]  /*208b0*/  MUFU.TANH R83, R53 ;  /* 0x0000003500537308 */ /* 0x0004e20000002400 */
[----:B------:R-:W-:Y:S01]  /*208c0*/  FMUL.FTZ R48, R48, R72 ;  /* 0x0000004830307220 */ /* 0x000fe20000410000 */
[----:B--2---:R-:W-:-:S06]  /*208d0*/  LOP3.LUT R53, R44, 0xffffff80, RZ, 0xc0, !PT ;  /* 0xffffff802c357812 */ /* 0x004fcc00078ec0ff */
[----:B------:R2:W4:Y:S01]  /*208e0*/  MUFU.TANH R79, R48 ;  /* 0x00000030004f7308 */ /* 0x0005220000002400 */
[----:B------:R-:W-:Y:S02]  /*208f0*/  IMAD.IADD R53, R74, 0x1, -R53 ;  /* 0x000000014a357824 */ /* 0x000fe400078e0a35 */
[-C--:B------:R-:W-:Y:S01]  /*20900*/  FMUL.FTZ R5, R24, R72.reuse ;  /* 0x0000004818057220 */ /* 0x080fe20000410000 */
[-C--:B------:R-:W-:Y:S01]  /*20910*/  FMUL.FTZ R24, R30, R72.reuse ;  /* 0x000000481e187220 */ /* 0x080fe20000410000 */
[-C--:B------:R-:W-:Y:S01]  /*20920*/  FMUL.FTZ R73, R29, R72.reuse ;  /* 0x000000481d497220 */ /* 0x080fe20000410000 */
[----:B--2---:R-:W-:Y:S01]  /*20930*/  SHF.R.S32.HI R48, RZ, 0x1f, R53 ;  /* 0x0000001fff307819 */ /* 0x004fe20000011435 */
[-C--:B------:R-:W-:Y:S01]  /*20940*/  FMUL.FTZ R30, R42, R72.reuse ;  /* 0x000000482a1e7220 */ /* 0x080fe20000410000 */
[-C--:B------:R-:W-:Y:S01]  /*20950*/  FMUL.FTZ R29, R39, R72.reuse ;  /* 0x00000048271d7220 */ /* 0x080fe20000410000 */
[-C--:B------:R-:W-:Y:S01]  /*20960*/  FMUL.FTZ R42, R50, R72.reuse ;  /* 0x00000048322a7220 */ /* 0x080fe20000410000 */
[-C--:B------:R-:W-:Y:S01]  /*20970*/  FMUL.FTZ R52, R52, R72.reuse ;  /* 0x0000004834347220 */ /* 0x080fe20000410000 */
[-C--:B------:R-:W-:Y:S01]  /*20980*/  FMUL.FTZ R39, R46, R72.reuse ;  /* 0x000000482e277220 */ /* 0x080fe20000410000 */
[----:B------:R-:W-:Y:S01]  /*20990*/  LEA.HI R50, R48, R53, RZ, 0x2 ;  /* 0x0000003530327211 */ /* 0x000fe200078f10ff */
[-C--:B------:R-:W-:Y:S01]  /*209a0*/  FMUL.FTZ R46, R54, R72.reuse ;  /* 0x00000048362e7220 */ /* 0x080fe20000410000 */
[----:B------:R-:W-:Y:S01]  /*209b0*/  FMUL.FTZ R57, R57, R72 ;  /* 0x0000004839397220 */ /* 0x000fe20000410000 */
[----:B------:R-:W-:Y:S01]  /*209c0*/  LEA.HI R54, R43, R74, RZ, 0x2 ;  /* 0x0000004a2b367211 */ /* 0x000fe200078f10ff */
[----:B------:R2:W0:Y:S01]  /*209d0*/  MUFU.TANH R82, R52 ;  /* 0x0000003400527308 */ /* 0x0004220000002400 */
[----:B------:R-:W-:-:S02]  /*209e0*/  SHF.R.S32.HI R43, RZ, 0x1f, R50 ;  /* 0x0000001fff2b7819 */ /* 0x000fc40000011432 */
[----:B------:R-:W-:-:S05]  /*209f0*/  LEA.HI R48, R48, R53, RZ, 0x5 ;  /* 0x0000003530307211 */ /* 0x000fca00078f28ff */
[----:B------:R1:W0:Y:S01]  /*20a00*/  MUFU.TANH R85, R57 ;  /* 0x0000003900557308 */ /* 0x0002220000002400 */
[----:B--2---:R-:W-:Y:S02]  /*20a10*/  SHF.R.S32.HI R52, RZ, 0x2, R50 ;  /* 0x00000002ff347819 */ /* 0x004fe40000011432 */
[----:B-1----:R-:W-:Y:S02]  /*20a20*/  LOP3.LUT R57, R54, 0xfffffffc, RZ, 0xc0, !PT ;  /* 0xfffffffc36397812 */ /* 0x002fe400078ec0ff */
[----:B------:R-:W-:Y:S02]  /*20a30*/  LEA.HI R54, R43, R52, RZ, 0x3 ;  /* 0x000000342b367211 */ /* 0x000fe400078f18ff */
[----:B------:R-:W-:Y:S01]  /*20a40*/  SHF.R.S32.HI R43, RZ, 0x7, R44 ;  /* 0x00000007ff2b7819 */ /* 0x000fe2000001142c */
[----:B------:R-:W-:Y:S01]  /*20a50*/  IMAD.IADD R74, R74, 0x1, -R57 ;  /* 0x000000014a4a7824 */ /* 0x000fe200078e0a39 */
[----:B------:R-:W-:Y:S02]  /*20a60*/  LOP3.LUT R57, R54, 0xfffffff8, RZ, 0xc0, !PT ;  /* 0xfffffff836397812 */ /* 0x000fe400078ec0ff */
[----:B------:R-:W-:-:S02]  /*20a70*/  LEA.HI R44, R44, R43, RZ, 0x1 ;  /* 0x0000002b2c2c7211 */ /* 0x000fc400078f08ff */
[----:B------:R-:W-:Y:S01]  /*20a80*/  SHF.R.S32.HI R48, RZ, 0x5, R48 ;  /* 0x00000005ff307819 */ /* 0x000fe20000011430 */
[----:B------:R-:W-:Y:S01]  /*20a90*/  IMAD.IADD R57, R52, 0x1, -R57 ;  /* 0x0000000134397824 */ /* 0x000fe200078e0a39 */
[----:B------:R-:W-:Y:S02]  /*20aa0*/  LOP3.LUT R44, R44, 0x3fffffe, RZ, 0xc0, !PT ;  /* 0x03fffffe2c2c7812 */ /* 0x000fe400078ec0ff */
[----:B------:R-:W-:Y:S01]  /*20ab0*/  LEA.HI R52, R74, R74, RZ, 0x1 ;  /* 0x0000004a4a347211 */ /* 0x000fe200078f08ff */
[----:B------:R-:W-:Y:S01]  /*20ac0*/  IMAD R48, R75, 0x8, R48 ;  /* 0x000000084b307824 */ /* 0x000fe200078e0230 */
[----:B------:R-:W-:Y:S02]  /*20ad0*/  IADD3 R44, R43, -R44, RZ ;  /* 0x8000002c2b2c7210 */ /* 0x000fe40007ffe0ff */
[----:B------:R-:W-:Y:S01]  /*20ae0*/  LOP3.LUT R43, R52, 0x1ffffffe, RZ, 0xc0, !PT ;  /* 0x1ffffffe342b7812 */ /* 0x000fe200078ec0ff */
[----:B------:R-:W-:-:S04]  /*20af0*/  IMAD.U32 R57, R48, 0x10, R57 ;  /* 0x0000001030397824 */ /* 0x000fc800078e0039 */
[----:B------:R-:W-:Y:S02]  /*20b00*/  IMAD.IADD R74, R74, 0x1, -R43 ;  /* 0x000000014a4a7824 */ /* 0x000fe400078e0a2b */
[----:B------:R-:W-:-:S04]  /*20b10*/  IMAD R57, R44, 0x40, R57 ;  /* 0x000000402c397824 */ /* 0x000fc800078e0239 */
[----:B------:R-:W-:-:S04]  /*20b20*/  IMAD R6, R74, 0x8, R57 ;  /* 0x000000084a067824 */ /* 0x000fc800078e0239 */
[----:B------:R-:W-:-:S05]  /*20b30*/  @P1 IMAD.HI.U32 R7, R6, R7, RZ ;  /* 0x0000000706071227 */ /* 0x000fca00078e00ff */
[----:B------:R-:W-:Y:S01]  /*20b40*/  @P1 SHF.R.U32.HI R6, RZ, R76, R7 ;  /* 0x0000004cff061219 */ /* 0x000fe20000011607 */
[-C--:B------:R-:W-:Y:S01]  /*20b50*/  FMUL.FTZ R18, R26, R72.reuse ;  /* 0x000000481a127220 */ /* 0x080fe20000410000 */
[-C--:B------:R-:W-:Y:S01]  /*20b60*/  FMUL.FTZ R19, R27, R72.reuse ;  /* 0x000000481b137220 */ /* 0x080fe20000410000 */
[----:B------:R-:W-:Y:S01]  /*20b70*/  LOP3.LUT R50, R50, 0x7ffffffc, RZ, 0xc0, !PT ;  /* 0x7ffffffc32327812 */ /* 0x000fe200078ec0ff */
[-C--:B------:R-:W-:Y:S01]  /*20b80*/  FMUL.FTZ R26, R34, R72.reuse ;  /* 0x00000048221a7220 */ /* 0x080fe20000410000 */
[----:B------:R-:W1:Y:S01]  /*20b90*/  SHFL.IDX PT, R52, R6, RZ, 0x1c1f ;  /* 0x001c1fff06347589 */ /* 0x000e6200000e0000 */
        /* <DEDUP_REMOVED lines=13> */
[----:B------:R-:W-:Y:S02]  /*20c70*/  IMAD.IADD R50, R53, 0x1, -R50 ;  /* 0x0000000135327824 */ /* 0x000fe400078e0a32 */
        /* <DEDUP_REMOVED lines=10> */
[----:B------:R-:W-:Y:S01]  /*20d20*/  FMUL.FTZ R48, R70, R72 ;  /* 0x0000004846307220 */ /* 0x000fe20000410000 */
[----:B------:R-:W-:-:S02]  /*20d30*/  IMAD R7, R0, R7, 0x1 ;  /* 0x0000000100077424 */ /* 0x000fc400078e0207 */
        /* <DEDUP_REMOVED lines=53> */
[----:B------:R-:W-:Y:S02]  /*21090*/  VIADD R86, R7, 0xffffffff ;  /* 0xffffffff07567836 */ /* 0x000fe40000000000 */
[----:B------:R-:W-:Y:S02]  /*210a0*/  IMAD R75, R0, -0x60, R12 ;  /* 0xffffffa0004b7824 */ /* 0x000fe400078e020c */
[--C-:B-1----:R-:W-:Y:S02]  /*210b0*/  IMAD.IADD R80, R71, 0x1, R52.reuse ;  /* 0x0000000147507824 */ /* 0x102fe400078e0234 */
[----:B------:R-:W-:Y:S01]  /*210c0*/  IMAD.IADD R7, R57, 0x1, R52 ;  /* 0x0000000139077824 */ /* 0x000fe200078e0234 */
[----:B--234-:R-:W-:Y:S06]  /*210d0*/  @!P2 BRA `(.L_x_12991) ;  /* 0x000000000044a947 */ /* 0x01cfec0003800000 */
        /* <DEDUP_REMOVED lines=10> */
.L_x_12993:
[----:B------:R-:W-:-:S13]  /*21180*/  ISETP.NE.AND P1, PT, R13, 0x1, PT ;  /* 0x000000010d00780c */ /* 0x000fda0003f25270 */
[----:B------:R-:W-:-:S05]  /*21190*/  @P1 IMAD.HI.U32 R12, R10, R14, RZ ;  /* 0x0000000e0a0c1227 */ /* 0x000fca00078e00ff */
[----:B------:R-:W-:-:S07]  /*211a0*/  @P1 SHF.R.U32.HI R10, RZ, R15, R12 ;  /* 0x0000000fff0a1219 */ /* 0x000fce000001160c */
.L_x_12994:
[----:B------:R-:W-:Y:S05]  /*211b0*/  BSYNC B1 ;  /* 0x0000000000017941 */ /* 0x000fea0003800000 */
.L_x_12992:
[----:B------:R-:W-:-:S05]  /*211c0*/  IMAD R10, R10, R13, R86 ;  /* 0x0000000d0a0a7224 */ /* 0x000fca00078e0256 */
[----:B------:R-:W-:Y:S02]  /*211d0*/  VIMNMX R7, R7, R10, !PT ;  /* 0x0000000a07077248 */ /* 0x000fe40007fe0100 */
[----:B------:R-:W-:-:S07]  /*211e0*/  VIADDMNMX R80, R10, R13, R80, PT ;  /* 0x0000000d0a507246 */ /* 0x000fce0003800150 */
.L_x_12991:
[----:B------:R-:W-:Y:S05]  /*211f0*/  BSYNC B0 ;  /* 0x0000000000007941 */ /* 0x000fea0003800000 */
.L_x_12990:
        /* <DEDUP_REMOVED lines=131> */
.L_x_12998:
[----:B------:R-:W-:-:S13]  /*21a30*/  ISETP.NE.AND P6, PT, R13, 0x1, PT ;  /* 0x000000010d00780c */ /* 0x000fda0003fc5270 */
[----:B------:R-:W-:-:S05]  /*21a40*/  @P6 IMAD.HI.U32 R14, R8, R14, RZ ;  /* 0x0000000e080e6227 */ /* 0x000fca00078e00ff */
[----:B------:R-:W-:-:S07]  /*21a50*/  @P6 SHF.R.U32.HI R8, RZ, R15, R14 ;  /* 0x0000000fff086219 */ /* 0x000fce000001160e */
.L_x_12999:
[----:B------:R-:W-:Y:S05]  /*21a60*/  BSYNC B1 ;  /* 0x0000000000017941 */ /* 0x000fea0003800000 */
.L_x_12997:
[----:B------:R-:W-:-:S05]  /*21a70*/  IMAD R8, R8, R13, R86 ;  /* 0x0000000d08087224 */ /* 0x000fca00078e0256 */
[----:B------:R-:W-:Y:S02]  /*21a80*/  VIADDMNMX R80, R8, R13, R80, PT ;  /* 0x0000000d08507246 */ /* 0x000fe40003800150 */
[----:B------:R-:W-:-:S07]  /*21a90*/  VIMNMX R57, R57, R8, !PT ;  /* 0x0000000839397248 */ /* 0x000fce0007fe0100 */
.L_x_12996:
[----:B------:R-:W-:Y:S05]  /*21aa0*/  BSYNC B0 ;  /* 0x0000000000007941 */ /* 0x000fea0003800000 */
.L_x_12995:
        /* <DEDUP_REMOVED lines=70> */
[----:B------:R-:W3:Y:S03]  /*21f10*/  LD.E R49, desc[UR42][R16.64+0x450] ;  /* 0x0004502a10317980 */ /* 0x000ee6000c101900 */
[----:B------:R-:W-:-:S04]  /*21f20*/  ISETP.GT.AND P5, PT, R57, 0x41, !P5 ;  /* 0x000000413900780c */ /* 0x000fc80006fa4270 */
[----:B------:R-:W-:-:S04]  /*21f30*/  ISETP.LT.OR P5, PT, R80, 0x42, P5 ;  /* 0x000000425000780c */ /* 0x000fc80002fa1670 */
[----:B------:R-:W-:Y:S02]  /*21f40*/  FSEL R8, R51, -INF , !P5 ;  /* 0xff80000033087808 */ /* 0x000fe40006800000 */
[C---:B------:R-:W-:Y:S01]  /*21f50*/  ISETP.GT.AND P5, PT, R57.reuse, 0x48, !P6 ;  /* 0x000000483900780c */ /* 0x040fe200077a4270 */
[----:B------:R-:W4:Y:S01]  /*21f60*/  LD.E R51, desc[UR42][R16.64+0x454] ;  /* 0x0004542a10337980 */ /* 0x000f22000c101900 */
[----:B------:R-:W-:Y:S02]  /*21f70*/  ISETP.GT.AND P1, PT, R57, 0x49, !P1 ;  /* 0x000000493900780c */ /* 0x000fe40004f24270 */
[----:B------:R-:W-:Y:S02]  /*21f80*/  ISETP.LT.OR P5, PT, R80, 0x49, P5 ;  /* 0x000000495000780c */ /* 0x000fe40002fa1670 */
[----:B--2---:R-:W-:Y:S02]  /*21f90*/  FMNMX.FTZ R19, R168, R6, !PT ;  /* 0x00000006a8137209 */ /* 0x004fe40007810000 */
[----:B------:R-:W-:-:S02]  /*21fa0*/  FSEL R9, R55, -INF , !P5 ;  /* 0xff80000037097808 */ /* 0x000fc40006800000 */
[----:B------:R-:W-:Y:S02]  /*21fb0*/  FMNMX.FTZ R19, R78, R19, !PT ;  /* 0x000000134e137209 */ /* 0x000fe40007810000 */
[C---:B------:R-:W-:Y:S02]  /*21fc0*/  ISETP.GT.AND P2, PT, R57.reuse, 0x50, !P2 ;  /* 0x000000503900780c */ /* 0x040fe40005744270 */
[----:B------:R-:W-:Y:S02]  /*21fd0*/  FMNMX.FTZ R19, R76, R19, !PT ;  /* 0x000000134c137209 */ /* 0x000fe40007810000 */
[----:B------:R-:W-:Y:S02]  /*21fe0*/  ISETP.GT.AND P3, PT, R57, 0x51, !P3 ;  /* 0x000000513900780c */ /* 0x000fe40005f64270 */
[----:B------:R-:W-:Y:S02]  /*21ff0*/  FMNMX.FTZ R19, R74, R19, !PT ;  /* 0x000000134a137209 */ /* 0x000fe40007810000 */
[----:B------:R-:W-:-:S02]  /*22000*/  ISETP.NE.AND P6, PT, R59, RZ, PT ;  /* 0x000000ff3b00720c */ /* 0x000fc40003fc5270 */
        /* <DEDUP_REMOVED lines=31> */
[----:B------:R-:W-:Y:S01]  /*22200*/  FMNMX.FTZ R42, R31, R42, !PT ;  /* 0x0000002a1f2a7209 */ /* 0x000fe20007810000 */
[----:B------:R-:W0:Y:S03]  /*22210*/  SHFL.BFLY PT, R46, R39, 0x1, 0x1f ;  /* 0x0c201f00272e7f89 */ /* 0x000e2600000e0000 */
[----:B------:R-:W-:-:S04]  /*22220*/  FMNMX.FTZ R19, R27, R42, !PT ;  /* 0x0000002a1b137209 */ /* 0x000fc80007810000 */
[----:B------:R-:W-:-:S04]  /*22230*/  FMNMX.FTZ R42, R26, R19, !PT ;  /* 0x000000131a2a7209 */ /* 0x000fc80007810000 */
[----:B------:R-:W-:-:S04]  /*22240*/  FMNMX.FTZ R19, R25, R42, !PT ;  /* 0x0000002a19137209 */ /* 0x000fc80007810000 */
[----:B------:R-:W-:-:S04]  /*22250*/  FMNMX.FTZ R19, R24, R19, !PT ;  /* 0x0000001318137209 */ /* 0x000fc80007810000 */
[----:B------:R-:W-:-:S04]  /*22260*/  FMNMX.FTZ R42, R18, R19, !PT ;  /* 0x00000013122a7209 */ /* 0x000fc80007810000 */
[----:B------:R-:W-:-:S04]  /*22270*/  FMNMX.FTZ R19, R15, R42, !PT ;  /* 0x0000002a0f137209 */ /* 0x000fc80007810000 */
[----:B------:R-:W-:Y:S02]  /*22280*/  FMNMX.FTZ R19, R14, R19, !PT ;  /* 0x000000130e137209 */ /* 0x000fe40007810000 */
[----:B0-----:R-:W-:Y:S02]  /*22290*/  FMNMX.FTZ R45, R39, R46, !PT ;  /* 0x0000002e272d7209 */ /* 0x001fe40007810000 */
[C---:B------:R-:W-:Y:S02]  /*222a0*/  ISETP.LT.OR P1, PT, R80.reuse, 0x4a, P1 ;  /* 0x0000004a5000780c */ /* 0x040fe40000f21670 */
[C---:B------:R-:W-:Y:S02]  /*222b0*/  ISETP.LT.OR P2, PT, R80.reuse, 0x51, P2 ;  /* 0x000000515000780c */ /* 0x040fe40001741670 */
[----:B------:R-:W-:Y:S02]  /*222c0*/  ISETP.GT.AND P4, PT, R57, 0x58, !P4 ;  /* 0x000000583900780c */ /* 0x000fe40006784270 */
[----:B------:R-:W-:Y:S01]  /*222d0*/  ISETP.LT.OR P3, PT, R80, 0x52, P3 ;  /* 0x000000525000780c */ /* 0x000fe20001f61670 */
[----:B------:R-:W-:Y:S01]  /*222e0*/  ST.E desc[UR42][R16.64+0x440], R41 ;  /* 0x0004402910007985 */ /* 0x000fe2000c10192a */
[----:B------:R-:W-:-:S02]  /*222f0*/  FMNMX.FTZ R46, R8, R19, !PT ;  /* 0x00000013082e7209 */ /* 0x000fc40007810000 */
[----:B------:R-:W-:Y:S01]  /*22300*/  FSEL R42, R32, -INF , !P1 ;  /* 0xff800000202a7808 */ /* 0x000fe20004800000 */
[----:B------:R-:W2:Y:S01]  /*22310*/  LD.E R39, desc[UR42][R16.64+0x460] ;  /* 0x0004602a10277980 */ /* 0x000ea2000c101900 */
[----:B------:R-:W-:Y:S02]  /*22320*/  FMNMX.FTZ R19, R9, R46, !PT ;  /* 0x0000002e09137209 */ /* 0x000fe40007810000 */
[----:B------:R-:W-:Y:S02]  /*22330*/  FSEL R32, R43, -INF , !P2 ;  /* 0xff8000002b207808 */ /* 0x000fe40005000000 */
[----:B------:R-:W-:Y:S02]  /*22340*/  FMNMX.FTZ R19, R42, R19, !PT ;  /* 0x000000132a137209 */ /* 0x000fe40007810000 */
[----:B------:R-:W-:Y:S02]  /*22350*/  ISETP.LT.OR P4, PT, R80, 0x59, P4 ;  /* 0x000000595000780c */ /* 0x000fe40002781670 */
[----:B------:R-:W-:Y:S01]  /*22360*/  FSEL R44, R44, -INF , !P3 ;  /* 0xff8000002c2c7808 */ /* 0x000fe20005800000 */
[----:B------:R0:W-:Y:S01]  /*22370*/  ST.E desc[UR42][R16.64+0x440], R45 ;  /* 0x0004402d10007985 */ /* 0x0001e2000c10192a */
[----:B------:R-:W-:-:S02]  /*22380*/  ISETP.GT.AND P1, PT, R57, 0x59, !P6 ;  /* 0x000000593900780c */ /* 0x000fc40007724270 */
[----:B------:R-:W-:Y:S01]  /*22390*/  FMNMX.FTZ R19, R32, R19, !PT ;  /* 0x0000001320137209 */ /* 0x000fe20007810000 */
[----:B------:R-:W2:Y:S01]  /*223a0*/  LD.E R82, desc[UR42][R16.64+0x440] ;  /* 0x0004402a10527980 */ /* 0x000ea2000c101900 */
[----:B------:R-:W-:Y:S02]  /*223b0*/  ISETP.LT.OR P1, PT, R80, 0x5a, P1 ;  /* 0x0000005a5000780c */ /* 0x000fe40000f21670 */
[----:B------:R-:W-:Y:S01]  /*223c0*/  FSEL R46, R48, -INF , !P4 ;  /* 0xff800000302e7808 */ /* 0x000fe20006000000 */
[----:B------:R-:W5:Y:S01]  /*223d0*/  LD.E R43, desc[UR42][R16.64+0x230] ;  /* 0x0002302a102b7980 */ /* 0x000f62000c101900 */
[----:B------:R-:W-:Y:S02]  /*223e0*/  FMNMX.FTZ R19, R44, R19, !PT ;  /* 0x000000132c137209 */ /* 0x000fe40007810000 */
[----:B------:R-:W-:Y:S02]  /*223f0*/  FSEL R48, R53, -INF , !P1 ;  /* 0xff80000035307808 */ /* 0x000fe40004800000 */
[----:B------:R-:W-:-:S04]  /*22400*/  FMNMX.FTZ R19, R46, R19, !PT ;  /* 0x000000132e137209 */ /* 0x000fc80007810000 */
[----:B------:R-:W-:-:S05]  /*22410*/  FMNMX.FTZ R19, R48, R19, !PT ;  /* 0x0000001330137209 */ /* 0x000fca0007810000 */
[----:B------:R-:W-:Y:S04]  /*22420*/  ST.E desc[UR42][R16.64+0x444], R19 ;  /* 0x0004441310007985 */ /* 0x000fe8000c10192a */
[----:B0-----:R-:W3:Y:S01]  /*22430*/  LD.E R45, desc[UR42][R16.64+0x444] ;  /* 0x0004442a102d7980 */ /* 0x001ee2000c101900 */
[----:B------:R-:W-:-:S04]  /*22440*/  UIADD3 UR4, UP0, UR37, 0x230, URZ ;  /* 0x0000023025047890 */ /* 0x000fc8000ff1e03f */
[----:B------:R-:W-:Y:S02]  /*22450*/  ULOP3.LUT UR5, UR4, 0x4, URZ, 0xfc, !UPT ;  /* 0x0000000404057892 */ /* 0x000fe4000f8efc3f */
[----:B------:R-:W-:Y:S01]  /*22460*/  UIADD3.X UR7, URZ, UR36, URZ, UP0, !UPT ;  /* 0x000000243f077290 */ /* 0x000fe200087fe43f */
[C---:B--2---:R-:W-:Y:S01]  /*22470*/  FMUL.FTZ R41, R82.reuse, R39 ;  /* 0x0000002752297220 */ /* 0x044fe20000410000 */
[----:B------:R-:W-:-:S04]  /*22480*/  FSETP.NEU.FTZ.AND P1, PT, R82, -INF , PT ;  /* 0xff8000005200780b */ /* 0x000fc80003f3d000 */
[----:B------:R-:W-:-:S05]  /*22490*/  FSEL R47, R41, RZ, P1 ;  /* 0x000000ff292f7208 */ /* 0x000fca0000800000 */
[-CC-:B------:R-:W-:Y:S02]  /*224a0*/  FFMA.FTZ R205, R56, R39.reuse, -R47.reuse ;  /* 0x0000002738cd7223 */ /* 0x180fe4000001082f */
[----:B---3--:R-:W0:Y:S01]  /*224b0*/  SHFL.BFLY PT, R56, R45, 0x2, 0x1f ;  /* 0x0c401f002d387f89 */ /* 0x008e2200000e0000 */
[----:B------:R-:W-:Y:S01]  /*224c0*/  FFMA.FTZ R185, R11, R39, -R47 ;  /* 0x000000270bb97223 */ /* 0x000fe2000001082f */
[----:B0-----:R-:W-:-:S05]  /*224d0*/  FMNMX.FTZ R56, R45, R56, !PT ;  /* 0x000000382d387209 */ /* 0x001fca0007810000 */
[----:B------:R-:W0:Y:S01]  /*224e0*/  SHFL.BFLY PT, R19, R56, 0x1, 0x1f ;  /* 0x0c201f0038137f89 */ /* 0x000e2200000e0000 */
[----:B------:R-:W-:Y:S01]  /*224f0*/  FSEL R11, R82, RZ, P1 ;  /* 0x000000ff520b7208 */ /* 0x000fe20000800000 */
[----:B------:R-:W-:-:S04]  /*22500*/  FFMA.FTZ R194, R20, R39, -R47 ;  /* 0x0000002714c27223 */ /* 0x000fc8000001082f */
[----:B------:R-:W-:Y:S01]  /*22510*/  FADD.FTZ R6, R6, -R11 ;  /* 0x8000000b06067221 */ /* 0x000fe20000010000 */
[----:B------:R-:W-:-:S03]  /*22520*/  FFMA.FTZ R20, R5, R39, -R47 ;  /* 0x0000002705147223 */ /* 0x000fc6000001082f */
[-C--:B------:R-:W-:Y:S01]  /*22530*/  FMUL.FTZ R6, R6, R39.reuse ;  /* 0x0000002706067220 */ /* 0x080fe20000410000 */
[----:B------:R-:W-:-:S03]  /*22540*/  FFMA.FTZ R196, R40, R39, -R47 ;  /* 0x0000002728c47223 */ /* 0x000fc6000001082f */
[----:B------:R1:W-:Y:S01]  /*22550*/  MUFU.EX2 R11, R6 ;  /* 0x00000006000b7308 */ /* 0x0003e20000000800 */
[----:B0-----:R-:W-:-:S04]  /*22560*/  FMNMX.FTZ R56, R56, R19, !PT ;  /* 0x0000001338387209 */ /* 0x001fc80007810000 */
[C---:B------:R-:W-:Y:S01]  /*22570*/  FSETP.NEU.FTZ.AND P1, PT, R56.reuse, -INF , PT ;  /* 0xff8000003800780b */ /* 0x040fe20003f3d000 */
[----:B------:R-:W-:-:S03]  /*22580*/  FMUL.FTZ R5, R56, R39 ;  /* 0x0000002738057220 */ /* 0x000fc60000410000 */
[----:B-1----:R-:W-:Y:S02]  /*22590*/  FSEL R6, R56, RZ, P1 ;  /* 0x000000ff38067208 */ /* 0x002fe40000800000 */
[----:B------:R-:W-:Y:S01]  /*225a0*/  FSEL R40, R5, RZ, P1 ;  /* 0x000000ff05287208 */ /* 0x000fe20000800000 */
[-CC-:B------:R-:W-:Y:S02]  /*225b0*/  FFMA.FTZ R168, R168, R39.reuse, -R47.reuse ;  /* 0x00000027a8a87223 */ /* 0x180fe4000001082f */
[----:B------:R-:W-:Y:S01]  /*225c0*/  FADD.FTZ R6, R7, -R6 ;  /* 0x8000000607067221 */ /* 0x000fe20000010000 */
[-CC-:B------:R-:W-:Y:S01]  /*225d0*/  FFMA.FTZ R10, R10, R39.reuse, -R47.reuse ;  /* 0x000000270a0a7223 */ /* 0x180fe2000001082f */
[-CC-:B------:R-:W-:Y:S01]  /*225e0*/  FFMA.FTZ R169, R34, R39.reuse, -R40.reuse ;  /* 0x0000002722a97223 */ /* 0x180fe20000010828 */
[-CC-:B------:R-:W-:Y:S01]  /*225f0*/  FFMA.FTZ R41, R78, R39.reuse, -R47.reuse ;  /* 0x000000274e297223 */ /* 0x180fe2000001082f */
[----:B------:R-:W-:Y:S01]  /*22600*/  FMUL.FTZ R6, R39, R6 ;  /* 0x0000000627067220 */ /* 0x000fe20000410000 */
[-CC-:B------:R-:W-:Y:S01]  /*22610*/  FFMA.FTZ R13, R13, R39.reuse, -R40.reuse ;  /* 0x000000270d0d7223 */ /* 0x180fe20000010828 */
[----:B------:R-:W0:Y:S01]  /*22620*/  MUFU.EX2 R168, R168 ;  /* 0x000000a800a87308 */ /* 0x000e220000000800 */
[-CC-:B------:R-:W-:Y:S01]  /*22630*/  FFMA.FTZ R170, R76, R39.reuse, -R47.reuse ;  /* 0x000000274caa7223 */ /* 0x180fe2000001082f */
[-C--:B------:R-:W-:Y:S01]  /*22640*/  FFMA.FTZ R171, R37, R39.reuse, -R40 ;  /* 0x0000002725ab7223 */ /* 0x080fe20000010828 */
[----:B------:R-:W-:-:S05]  /*22650*/  FFMA.FTZ R191, R21, R39, -R47 ;  /* 0x0000002715bf7223 */ /* 0x000fca000001082f */
[----:B------:R-:W-:Y:S01]  /*22660*/  MUFU.EX2 R19, R10 ;  /* 0x0000000a00137308 */ /* 0x000fe20000000800 */
[-CC-:B------:R-:W-:Y:S01]  /*22670*/  FFMA.FTZ R230, R74, R39.reuse, -R47.reuse ;  /* 0x000000274ae67223 */ /* 0x180fe2000001082f */
[----:B------:R-:W-:-:S06]  /*22680*/  FFMA.FTZ R21, R12, R39, -R47 ;  /* 0x000000270c157223 */ /* 0x000fcc000001082f */
[----:B------:R-:W-:Y:S01]  /*22690*/  MUFU.EX2 R169, R169 ;  /* 0x000000a900a97308 */ /* 0x000fe20000000800 */
[----:B------:R-:W-:-:S07]  /*226a0*/  FFMA.FTZ R12, R38, R39, -R40 ;  /* 0x00000027260c7223 */ /* 0x000fce0000010828 */
[----:B------:R-:W4:Y:S01]  /*226b0*/  MUFU.EX2 R10, R6 ;  /* 0x00000006000a7308 */ /* 0x000f220000000800 */
[----:B------:R-:W-:-:S07]  /*226c0*/  FFMA.FTZ R228, R72, R39, -R47 ;  /* 0x0000002748e47223 */ /* 0x000fce000001082f */
[----:B------:R-:W1:Y:S01]  /*226d0*/  MUFU.EX2 R41, R41 ;  /* 0x0000002900297308 */ /* 0x000e620000000800 */
[----:B------:R-:W-:-:S07]  /*226e0*/  FFMA.FTZ R217, R36, R39, -R40 ;  /* 0x0000002724d97223 */ /* 0x000fce0000010828 */
[----:B------:R-:W2:Y:S01]  /*226f0*/  MUFU.EX2 R13, R13 ;  /* 0x0000000d000d7308 */ /* 0x000ea20000000800 */
[----:B------:R-:W-:-:S07]  /*22700*/  FFMA.FTZ R229, R70, R39, -R47 ;  /* 0x0000002746e57223 */ /* 0x000fce000001082f */
[----:B------:R-:W3:Y:S01]  /*22710*/  MUFU.EX2 R170, R170 ;  /* 0x000000aa00aa7308 */ /* 0x000ee20000000800 */
[----:B------:R-:W-:-:S07]  /*22720*/  FFMA.FTZ R218, R35, R39, -R40 ;  /* 0x0000002723da7223 */ /* 0x000fce0000010828 */
[----:B------:R-:W5:Y:S01]  /*22730*/  MUFU.EX2 R171, R171 ;  /* 0x000000ab00ab7308 */ /* 0x000f620000000800 */
[-CC-:B------:R-:W-:Y:S01]  /*22740*/  FFMA.FTZ R197, R18, R39.reuse, -R40.reuse ;  /* 0x0000002712c57223 */ /* 0x180fe20000010828 */
[----:B------:R-:W-:Y:S01]  /*22750*/  FFMA.FTZ R200, R24, R39, -R40 ;  /* 0x0000002718c87223 */ /* 0x000fe20000010828 */
[----:B0-----:R-:W-:-:S05]  /*22760*/  FFMA.FTZ R18, R11, R49, R168 ;  /* 0x000000310b127223 */ /* 0x001fca00000100a8 */
[----:B------:R-:W0:Y:S01]  /*22770*/  MUFU.EX2 R230, R230 ;  /* 0x000000e600e67308 */ /* 0x000e220000000800 */
[----:B------:R-:W-:Y:S01]  /*22780*/  FFMA.FTZ R219, R68, R39, -R47 ;  /* 0x0000002744db7223 */ /* 0x000fe2000001082f */
[----:B----4-:R-:W-:-:S06]  /*22790*/  FFMA.FTZ R24, R10, R51, R169 ;  /* 0x000000330a187223 */ /* 0x010fcc00000100a9 */
[----:B------:R-:W4:Y:S01]  /*227a0*/  MUFU.EX2 R12, R12 ;  /* 0x0000000c000c7308 */ /* 0x000f220000000800 */
[----:B------:R-:W-:Y:S01]  /*227b0*/  FFMA.FTZ R215, R28, R39, -R40 ;  /* 0x000000271cd77223 */ /* 0x000fe20000010828 */
[----:B-1----:R-:W-:-:S06]  /*227c0*/  FADD.FTZ R5, R41, R18 ;  /* 0x0000001229057221 */ /* 0x002fcc0000010000 */
[----:B------:R-:W1:Y:S01]  /*227d0*/  MUFU.EX2 R228, R228 ;  /* 0x000000e400e47308 */ /* 0x000e620000000800 */
[----:B------:R-:W-:Y:S01]  /*227e0*/  FFMA.FTZ R225, R66, R39, -R47 ;  /* 0x0000002742e17223 */ /* 0x000fe2000001082f */
[----:B--2---:R-:W-:-:S06]  /*227f0*/  FADD.FTZ R24, R13, R24 ;  /* 0x000000180d187221 */ /* 0x004fcc0000010000 */
[----:B------:R-:W2:Y:S01]  /*22800*/  MUFU.EX2 R217, R217 ;  /* 0x000000d900d97308 */ /* 0x000ea20000000800 */
[----:B------:R-:W-:Y:S01]  /*22810*/  FFMA.FTZ R216, R29, R39, -R40 ;  /* 0x000000271dd87223 */ /* 0x000fe20000010828 */
[----:B---3--:R-:W-:-:S06]  /*22820*/  FADD.FTZ R5, R170, R5 ;  /* 0x00000005aa057221 */ /* 0x008fcc0000010000 */
[----:B------:R-:W3:Y:S01]  /*22830*/  MUFU.EX2 R229, R229 ;  /* 0x000000e500e57308 */ /* 0x000ee20000000800 */
[----:B------:R-:W-:Y:S01]  /*22840*/  FFMA.FTZ R214, R64, R39, -R47 ;  /* 0x0000002740d67223 */ /* 0x000fe2000001082f */
[----:B-----5:R-:W-:-:S06]  /*22850*/  FADD.FTZ R7, R171, R24 ;  /* 0x00000018ab077221 */ /* 0x020fcc0000010000 */
[----:B------:R-:W5:Y:S01]  /*22860*/  MUFU.EX2 R218, R218 ;  /* 0x000000da00da7308 */ /* 0x000f620000000800 */
[----:B------:R-:W-:Y:S01]  /*22870*/  FFMA.FTZ R208, R30, R39, -R40 ;  /* 0x000000271ed07223 */ /* 0x000fe20000010828 */
[----:B0-----:R-:W-:-:S06]  /*22880*/  FADD.FTZ R5, R230, R5 ;  /* 0x00000005e6057221 */ /* 0x001fcc0000010000 */
[----:B------:R-:W0:Y:S01]  /*22890*/  MUFU.EX2 R219, R219 ;  /* 0x000000db00db7308 */ /* 0x000e220000000800 */
[----:B------:R-:W-:Y:S01]  /*228a0*/  FFMA.FTZ R213, R62, R39, -R47 ;  /* 0x000000273ed57223 */ /* 0x000fe2000001082f */
[----:B----4-:R-:W-:-:S06]  /*228b0*/  FADD.FTZ R6, R12, R7 ;  /* 0x000000070c067221 */ /* 0x010fcc0000010000 */
[----:B------:R-:W4:Y:S01]  /*228c0*/  MUFU.EX2 R215, R215 ;  /* 0x000000d700d77308 */ /* 0x000f220000000800 */
[-CC-:B------:R-:W-:Y:S01]  /*228d0*/  FFMA.FTZ R209, R31, R39.reuse, -R40.reuse ;  /* 0x000000271fd17223 */ /* 0x180fe20000010828 */
[----:B------:R-:W-:Y:S01]  /*228e0*/  FFMA.FTZ R189, R14, R39, -R40 ;  /* 0x000000270ebd7223 */ /* 0x000fe20000010828 */
[----:B-1----:R-:W-:-:S05]  /*228f0*/  FADD.FTZ R14, R228, R5 ;  /* 0x00000005e40e7221 */ /* 0x002fca0000010000 */
        /* <DEDUP_REMOVED lines=13> */
[----:B----4-:R-:W-:Y:S01]  /*229d0*/  FADD.FTZ R5, R215, R6 ;  /* 0x00000006d7057221 */ /* 0x010fe20000010000 */
[----:B------:R-:W-:-:S06]  /*229e0*/  FFMA.FTZ R199, R25, R39, -R40 ;  /* 0x0000002719c77223 */ /* 0x000fcc0000010828 */
[----:B------:R-:W4:Y:S01]  /*229f0*/  MUFU.EX2 R209, R209 ;  /* 0x000000d100d17308 */ /* 0x000f220000000800 */
[----:B-1----:R-:W-:Y:S01]  /*22a00*/  FADD.FTZ R7, R225, R14 ;  /* 0x0000000ee1077221 */ /* 0x002fe20000010000 */
[----:B------:R-:W-:-:S06]  /*22a10*/  FFMA.FTZ R204, R54, R39, -R47 ;  /* 0x0000002736cc7223 */ /* 0x000fcc000001082f */
[----:B------:R-:W1:Y:S01]  /*22a20*/  MUFU.EX2 R211, R211 ;  /* 0x000000d300d37308 */ /* 0x000e620000000800 */
[----:B--2---:R-:W-:-:S07]  /*22a30*/  FADD.FTZ R5, R216, R5 ;  /* 0x00000005d8057221 */ /* 0x004fce0000010000 */
[----:B------:R-:W2:Y:S01]  /*22a40*/  MUFU.EX2 R206, R206 ;  /* 0x000000ce00ce7308 */ /* 0x000ea20000000800 */
[----:B------:R-:W-:Y:S01]  /*22a50*/  FFMA.FTZ R190, R8, R39, -R40 ;  /* 0x0000002708be7223 */ /* 0x000fe20000010828 */
[----:B---3--:R-:W-:-:S06]  /*22a60*/  FADD.FTZ R6, R214, R7 ;  /* 0x00000007d6067221 */ /* 0x008fcc0000010000 */
[----:B------:R-:W3:Y:S01]  /*22a70*/  MUFU.EX2 R212, R212 ;  /* 0x000000d400d47308 */ /* 0x000ee20000000800 */
[----:B------:R-:W-:Y:S01]  /*22a80*/  FFMA.FTZ R202, R52, R39, -R47 ;  /* 0x0000002734ca7223 */ /* 0x000fe2000001082f */
[----:B-----5:R-:W-:-:S06]  /*22a90*/  FADD.FTZ R8, R208, R5 ;  /* 0x00000005d0087221 */ /* 0x020fcc0000010000 */
[----:B------:R-:W5:Y:S01]  /*22aa0*/  MUFU.EX2 R207, R207 ;  /* 0x000000cf00cf7308 */ /* 0x000f620000000800 */
[----:B0-----:R-:W-:Y:S01]  /*22ab0*/  FADD.FTZ R6, R213, R6 ;  /* 0x00000006d5067221 */ /* 0x001fe20000010000 */
[----:B------:R-:W-:-:S06]  /*22ac0*/  FFMA.FTZ R203, R50, R39, -R47 ;  /* 0x0000002732cb7223 */ /* 0x000fcc000001082f */
[----:B------:R-:W0:Y:S01]  /*22ad0*/  MUFU.EX2 R205, R205 ;  /* 0x000000cd00cd7308 */ /* 0x000e220000000800 */
[----:B----4-:R-:W-:Y:S01]  /*22ae0*/  FADD.FTZ R5, R209, R8 ;  /* 0x00000008d1057221 */ /* 0x010fe20000010000 */
[----:B------:R-:W-:-:S06]  /*22af0*/  FFMA.FTZ R198, R15, R39, -R40 ;  /* 0x000000270fc67223 */ /* 0x000fcc0000010828 */
[----:B------:R-:W4:Y:S01]  /*22b00*/  MUFU.EX2 R199, R199 ;  /* 0x000000c700c77308 */ /* 0x000f220000000800 */
[----:B-1----:R-:W-:Y:S01]  /*22b10*/  FADD.FTZ R7, R211, R6 ;  /* 0x00000006d3077221 */ /* 0x002fe20000010000 */
[----:B--2---:R-:W-:-:S06]  /*22b20*/  FADD.FTZ R6, R206, R5 ;  /* 0x00000005ce067221 */ /* 0x004fcc0000010000 */
[----:B------:R-:W1:Y:S08]  /*22b30*/  MUFU.EX2 R204, R204 ;  /* 0x000000cc00cc7308 */ /* 0x000e700000000800 */
[----:B------:R-:W2:Y:S01]  /*22b40*/  MUFU.EX2 R200, R200 ;  /* 0x000000c800c87308 */ /* 0x000ea20000000800 */
[----:B---3--:R-:W-:Y:S01]  /*22b50*/  FADD.FTZ R8, R212, R7 ;  /* 0x00000007d4087221 */ /* 0x008fe20000010000 */
[----:B-----5:R-:W-:-:S06]  /*22b60*/  FADD.FTZ R6, R207, R6 ;  /* 0x00000006cf067221 */ /* 0x020fcc0000010000 */
[----:B------:R-:W3:Y:S01]  /*22b70*/  MUFU.EX2 R202, R202 ;  /* 0x000000ca00ca7308 */ /* 0x000ee20000000800 */
[----:B------:R-:W-:-:S07]  /*22b80*/  FFMA.FTZ R195, R33, R39, -R47 ;  /* 0x0000002721c37223 */ /* 0x000fce000001082f */
[----:B------:R-:W5:Y:S01]  /*22b90*/  MUFU.EX2 R197, R197 ;  /* 0x000000c500c57308 */ /* 0x000f620000000800 */
[----:B0-----:R-:W-:Y:S01]  /*22ba0*/  FADD.FTZ R5, R205, R8 ;  /* 0x00000008cd057221 */ /* 0x001fe20000010000 */
[----:B----4-:R-:W-:-:S06]  /*22bb0*/  FADD.FTZ R7, R199, R6 ;  /* 0x00000006c7077221 */ /* 0x010fcc0000010000 */
[----:B------:R-:W0:Y:S01]  /*22bc0*/  MUFU.EX2 R203, R203 ;  /* 0x000000cb00cb7308 */ /* 0x000e220000000800 */
[----:B------:R-:W-:-:S07]  /*22bd0*/  FFMA.FTZ R186, R9, R39, -R40 ;  /* 0x0000002709ba7223 */ /* 0x000fce0000010828 */
[----:B------:R-:W4:Y:S01]  /*22be0*/  MUFU.EX2 R198, R198 ;  /* 0x000000c600c67308 */ /* 0x000f220000000800 */
[----:B-1----:R-:W-:Y:S01]  /*22bf0*/  FADD.FTZ R5, R204, R5 ;  /* 0x00000005cc057221 */ /* 0x002fe20000010000 */
[----:B--2---:R-:W-:-:S06]  /*22c00*/  FADD.FTZ R6, R200, R7 ;  /* 0x00000007c8067221 */ /* 0x004fcc0000010000 */
[----:B------:R-:W1:Y:S01]  /*22c10*/  MUFU.EX2 R196, R196 ;  /* 0x000000c400c47308 */ /* 0x000e620000000800 */
[----:B------:R-:W-:-:S07]  /*22c20*/  FFMA.FTZ R187, R42, R39, -R40 ;  /* 0x000000272abb7223 */ /* 0x000fce0000010828 */
        /* <DEDUP_REMOVED lines=23> */
[----:B------:R-:W0:Y:S08]  /*22da0*/  MUFU.EX2 R185, R185 ;  /* 0x000000b900b97308 */ /* 0x000e300000000800 */
[----:B------:R-:W4:Y:S01]  /*22db0*/  MUFU.EX2 R18, R18 ;  /* 0x0000001200127308 */ /* 0x000f220000000800 */
[----:B-1----:R-:W-:Y:S01]  /*22dc0*/  FADD.FTZ R8, R194, R9 ;  /* 0x00000009c2087221 */ /* 0x002fe20000010000 */
[----:B--2---:R-:W-:-:S06]  /*22dd0*/  FADD.FTZ R6, R187, R6 ;  /* 0x00000006bb067221 */ /* 0x004fcc0000010000 */
[----:B------:R-:W1:Y:S01]  /*22de0*/  MUFU.EX2 R5, R5 ;  /* 0x0000000500057308 */ /* 0x000e620000000800 */
[----:B---3--:R-:W-:Y:S01]  /*22df0*/  FADD.FTZ R8, R21, R8 ;  /* 0x0000000815087221 */ /* 0x008fe20000010000 */
[----:B-----5:R-:W-:-:S06]  /*22e00*/  FADD.FTZ R7, R15, R6 ;  /* 0x000000060f077221 */ /* 0x020fcc0000010000 */
[----:B------:R-:W2:Y:S08]  /*22e10*/  MUFU.EX2 R20, R20 ;  /* 0x0000001400147308 */ /* 0x000eb00000000800 */
[----:B------:R-:W3:Y:S01]  /*22e20*/  MUFU.EX2 R14, R14 ;  /* 0x0000000e000e7308 */ /* 0x000ee20000000800 */
[----:B0-----:R-:W-:Y:S01]  /*22e30*/  FADD.FTZ R8, R185, R8 ;  /* 0x00000008b9087221 */ /* 0x001fe20000010000 */
[----:B----4-:R-:W-:-:S03]  /*22e40*/  FADD.FTZ R6, R18, R7 ;  /* 0x0000000712067221 */ /* 0x010fc60000010000 */
[----:B------:R-:W-:Y:S01]  /*22e50*/  FADD.FTZ R7, R19, R8 ;  /* 0x0000000813077221 */ /* 0x000fe20000010000 */
[----:B-1----:R-:W-:Y:S01]  /*22e60*/  FADD.FTZ R9, R5, R6 ;  /* 0x0000000605097221 */ /* 0x002fe20000010000 */
[C---:B------:R-:W-:Y:S01]  /*22e70*/  FMUL.FTZ R43, R11.reuse, R43 ;  /* 0x0000002b0b2b7220 */ /* 0x040fe20000410000 */
[----:B------:R-:W-:Y:S02]  /*22e80*/  IMAD.U32 R8, RZ, RZ, UR5 ;  /* 0x00000005ff087e24 */ /* 0x000fe4000f8e00ff */
[----:B--2---:R-:W-:Y:S01]  /*22e90*/  FADD.FTZ R7, R20, R7 ;  /* 0x0000000714077221 */ /* 0x004fe20000010000 */
[----:B------:R0:W-:Y:S01]  /*22ea0*/  ST.E desc[UR42][R16.64+0x444], R56 ;  /* 0x0004443810007985 */ /* 0x0001e2000c10192a */
[----:B---3--:R-:W-:Y:S01]  /*22eb0*/  FADD.FTZ R25, R14, R9 ;  /* 0x000000090e197221 */ /* 0x008fe20000010000 */
[----:B------:R-:W-:Y:S02]  /*22ec0*/  IMAD.U32 R9, RZ, RZ, UR7 ;  /* 0x00000007ff097e24 */ /* 0x000fe4000f8e00ff */
[----:B------:R1:W-:Y:S04]  /*22ed0*/  ST.E desc[UR42][R16.64+0x450], R7 ;  /* 0x0004500710007985 */ /* 0x0003e8000c10192a */
[----:B------:R2:W-:Y:S04]  /*22ee0*/  ST.E desc[UR42][R16.64+0x454], R25 ;  /* 0x0004541910007985 */ /* 0x0005e8000c10192a */
[----:B------:R-:W-:Y:S04]  /*22ef0*/  ST.E desc[UR42][R16.64+0x230], R43 ;  /* 0x0002302b10007985 */ /* 0x000fe8000c10192a */
[----:B------:R-:W3:Y:S02]  /*22f00*/  LD.E R6, desc[UR42][R8.64] ;  /* 0x0000002a08067980 */ /* 0x000ee4000c101900 */
[----:B---3--:R-:W-:-:S05]  /*22f10*/  FMUL.FTZ R27, R11, R6 ;  /* 0x000000060b1b7220 */ /* 0x008fca0000410000 */
[----:B------:R3:W-:Y:S04]  /*22f20*/  ST.E desc[UR42][R8.64], R27 ;  /* 0x0000001b08007985 */ /* 0x0007e8000c10192a */
[----:B------:R-:W1:Y:S04]  /*22f30*/  LD.E R6, desc[UR42][R16.64+0x240] ;  /* 0x0002402a10067980 */ /* 0x000e68000c101900 */
[----:B------:R-:W4:Y:S04]  /*22f40*/  LD.E R144, desc[UR42][R16.64+0x424] ;  /* 0x0004242a10907980 */ /* 0x000f28000c101900 */
[----:B------:R-:W2:Y:S04]  /*22f50*/  LD.E R24, desc[UR42][R16.64+0x244] ;  /* 0x0002442a10187980 */ /* 0x000ea8000c101900 */
[----:B------:R-:W3:Y:S04]  /*22f60*/  LD.E R26, desc[UR42][R16.64+0x250] ;  /* 0x0002502a101a7980 */ /* 0x000ee8000c101900 */
        /* <DEDUP_REMOVED lines=59> */
[C---:B-1----:R-:W-:Y:S01]  /*23320*/  FMUL.FTZ R7, R11.reuse, R6 ;  /* 0x000000060b077220 */ /* 0x042fe20000410000 */
[----:B----4-:R-:W-:-:S04]  /*23330*/  FMUL.FTZ R37, R11, R144 ;  /* 0x000000900b257220 */ /* 0x010fc80000410000 */
[----:B------:R0:W-:Y:S01]  /*23340*/  ST.E desc[UR42][R16.64+0x240], R7 ;  /* 0x0002400710007985 */ /* 0x0001e2000c10192a */
[C---:B--2---:R-:W-:Y:S01]  /*23350*/  FMUL.FTZ R25, R11.reuse, R24 ;  /* 0x000000180b197220 */ /* 0x044fe20000410000 */
[C---:B---3--:R-:W-:Y:S01]  /*23360*/  FMUL.FTZ R27, R11.reuse, R26 ;  /* 0x0000001a0b1b7220 */ /* 0x048fe20000410000 */
[C---:B-----5:R-:W-:Y:S01]  /*23370*/  FMUL.FTZ R29, R11.reuse, R28 ;  /* 0x0000001c0b1d7220 */ /* 0x060fe20000410000 */
[C---:B------:R-:W-:Y:S01]  /*23380*/  FMUL.FTZ R31, R11.reuse, R30 ;  /* 0x0000001e0b1f7220 */ /* 0x040fe20000410000 */
[----:B------:R-:W-:Y:S01]  /*23390*/  ST.E desc[UR42][R16.64+0x424], R37 ;  /* 0x0004242510007985 */ /* 0x000fe2000c10192a */
[----:B0-----:R-:W-:-:S03]  /*233a0*/  FMUL.FTZ R7, R11, R36 ;  /* 0x000000240b077220 */ /* 0x001fc60000410000 */
        /* <DEDUP_REMOVED lines=9> */
[C---:B------:R-:W-:Y:S01]  /*23440*/  FMUL.FTZ R39, R11.reuse, R42 ;  /* 0x0000002a0b277220 */ /* 0x040fe20000410000 */
[C---:B-1----:R-:W-:Y:S01]  /*23450*/  FMUL.FTZ R27, R11.reuse, R44 ;  /* 0x0000002c0b1b7220 */ /* 0x042fe20000410000 */
[C---:B--2---:R-:W-:Y:S01]  /*23460*/  FMUL.FTZ R29, R11.reuse, R46 ;  /* 0x0000002e0b1d7220 */ /* 0x044fe20000410000 */
[C---:B---3--:R-:W-:Y:S01]  /*23470*/  FMUL.FTZ R31, R11.reuse, R48 ;  /* 0x000000300b1f7220 */ /* 0x048fe20000410000 */
[----:B------:R1:W-:Y:S01]  /*23480*/  ST.E desc[UR42][R16.64+0x264], R33 ;  /* 0x0002642110007985 */ /* 0x0003e2000c10192a */
[----:B0-----:R-:W-:-:S03]  /*23490*/  FMUL.FTZ R7, R11, R54 ;  /* 0x000000360b077220 */ /* 0x001fc60000410000 */
[----:B------:R0:W-:Y:S04]  /*234a0*/  ST.E desc[UR42][R16.64+0x270], R35 ;  /* 0x0002702310007985 */ /* 0x0001e8000c10192a */
[----:B------:R2:W-:Y:S04]  /*234b0*/  ST.E desc[UR42][R16.64+0x280], R25 ;  /* 0x0002801910007985 */ /* 0x0005e8000c10192a */
[----:B------:R3:W-:Y:S01]  /*234c0*/  ST.E desc[UR42][R16.64+0x284], R37 ;  /* 0x0002842510007985 */ /* 0x0007e2000c10192a */
[----:B-1----:R-:W-:-:S03]  /*234d0*/  FMUL.FTZ R33, R11, R50 ;  /* 0x000000320b217220 */ /* 0x002fc60000410000 */
[----:B------:R1:W-:Y:S01]  /*234e0*/  ST.E desc[UR42][R16.64+0x290], R39 ;  /* 0x0002902710007985 */ /* 0x0003e2000c10192a */
[----:B0-----:R-:W-:-:S03]  /*234f0*/  FMUL.FTZ R35, R11, R52 ;  /* 0x000000340b237220 */ /* 0x001fc60000410000 */
[----:B------:R0:W-:Y:S01]  /*23500*/  ST.E desc[UR42][R16.64+0x294], R27 ;  /* 0x0002941b10007985 */ /* 0x0001e2000c10192a */
[----:B--2---:R-:W-:-:S03]  /*23510*/  FMUL.FTZ R25, R11, R56 ;  /* 0x000000380b197220 */ /* 0x004fc60000410000 */
[----:B------:R2:W-:Y:S01]  /*23520*/  ST.E desc[UR42][R16.64+0x2a0], R29 ;  /* 0x0002a01d10007985 */ /* 0x0005e2000c10192a */
[----:B---3--:R-:W-:-:S03]  /*23530*/  FMUL.FTZ R37, R11, R60 ;  /* 0x0000003c0b257220 */ /* 0x008fc60000410000 */
[----:B------:R3:W-:Y:S01]  /*23540*/  ST.E desc[UR42][R16.64+0x2a4], R31 ;  /* 0x0002a41f10007985 */ /* 0x0007e2000c10192a */
[C---:B-1----:R-:W-:Y:S01]  /*23550*/  FMUL.FTZ R39, R11.reuse, R62 ;  /* 0x0000003e0b277220 */ /* 0x042fe20000410000 */
[C---:B0-----:R-:W-:Y:S02]  /*23560*/  FMUL.FTZ R27, R11.reuse, R58 ;  /* 0x0000003a0b1b7220 */ /* 0x041fe40000410000 */
[----:B------:R0:W-:Y:S01]  /*23570*/  ST.E desc[UR42][R16.64+0x2c0], R7 ;  /* 0x0002c00710007985 */ /* 0x0001e2000c10192a */
[C---:B--2---:R-:W-:Y:S01]  /*23580*/  FMUL.FTZ R29, R11.reuse, R64 ;  /* 0x000000400b1d7220 */ /* 0x044fe20000410000 */
[C---:B---3--:R-:W-:Y:S02]  /*23590*/  FMUL.FTZ R31, R11.reuse, R66 ;  /* 0x000000420b1f7220 */ /* 0x048fe40000410000 */
[----:B------:R1:W-:Y:S01]  /*235a0*/  ST.E desc[UR42][R16.64+0x2b0], R33 ;  /* 0x0002b02110007985 */ /* 0x0003e2000c10192a */
[----:B0-----:R-:W-:-:S03]  /*235b0*/  FMUL.FTZ R7, R11, R68 ;  /* 0x000000440b077220 */ /* 0x001fc60000410000 */
[----:B------:R0:W-:Y:S04]  /*235c0*/  ST.E desc[UR42][R16.64+0x2b4], R35 ;  /* 0x0002b42310007985 */ /* 0x0001e8000c10192a */
[----:B------:R2:W-:Y:S01]  /*235d0*/  ST.E desc[UR42][R16.64+0x2c4], R25 ;  /* 0x0002c41910007985 */ /* 0x0005e2000c10192a */
[----:B-1----:R-:W-:-:S03]  /*235e0*/  FMUL.FTZ R33, R11, R70 ;  /* 0x000000460b217220 */ /* 0x002fc60000410000 */
[----:B------:R1:W-:Y:S04]  /*235f0*/  ST.E desc[UR42][R16.64+0x2d0], R27 ;  /* 0x0002d01b10007985 */ /* 0x0003e8000c10192a */
[----:B------:R3:W-:Y:S01]  /*23600*/  ST.E desc[UR42][R16.64+0x2d4], R37 ;  /* 0x0002d42510007985 */ /* 0x0007e2000c10192a */
[----:B0-----:R-:W-:-:S03]  /*23610*/  FMUL.FTZ R35, R11, R72 ;  /* 0x000000480b237220 */ /* 0x001fc60000410000 */
[----:B------:R0:W-:Y:S01]  /*23620*/  ST.E desc[UR42][R16.64+0x2e0], R39 ;  /* 0x0002e02710007985 */ /* 0x0001e2000c10192a */
[----:B--2---:R-:W-:-:S03]  /*23630*/  FMUL.FTZ R25, R11, R74 ;  /* 0x0000004a0b197220 */ /* 0x004fc60000410000 */
[----:B------:R2:W-:Y:S01]  /*23640*/  ST.E desc[UR42][R16.64+0x2e4], R29 ;  /* 0x0002e41d10007985 */ /* 0x0005e2000c10192a */
[----:B-1----:R-:W-:-:S03]  /*23650*/  FMUL.FTZ R27, R11, R76 ;  /* 0x0000004c0b1b7220 */ /* 0x002fc60000410000 */
[----:B------:R1:W-:Y:S01]  /*23660*/  ST.E desc[UR42][R16.64+0x2f0], R31 ;  /* 0x0002f01f10007985 */ /* 0x0003e2000c10192a */
[C---:B---3--:R-:W-:Y:S01]  /*23670*/  FMUL.FTZ R37, R11.reuse, R80 ;  /* 0x000000500b257220 */ /* 0x048fe20000410000 */
[C---:B0-----:R-:W-:Y:S02]  /*23680*/  FMUL.FTZ R39, R11.reuse, R82 ;  /* 0x000000520b277220 */ /* 0x041fe40000410000 */
[----:B------:R0:W-:Y:S01]  /*23690*/  ST.E desc[UR42][R16.64+0x2f4], R7 ;  /* 0x0002f40710007985 */ /* 0x0001e2000c10192a */
[C---:B--2---:R-:W-:Y:S01]  /*236a0*/  FMUL.FTZ R29, R11.reuse, R78 ;  /* 0x0000004e0b1d7220 */ /* 0x044fe20000410000 */
[C---:B-1----:R-:W-:Y:S02]  /*236b0*/  FMUL.FTZ R31, R11.reuse, R84 ;  /* 0x000000540b1f7220 */ /* 0x042fe40000410000 */
        /* <DEDUP_REMOVED lines=38> */
[----:B------:R0:W-:Y:S01]  /*23920*/  ST.E desc[UR42][R16.64+0x394], R27 ;  /* 0x0003941b10007985 */ /* 0x0001e2000c10192a */
[----:B------:R-:W-:-:S03]  /*23930*/  IMAD.U32 R6, RZ, RZ, UR5 ;  /* 0x00000005ff067e24 */ /* 0x000fc6000f8e00ff */
[----:B------:R2:W-:Y:S01]  /*23940*/  ST.E desc[UR42][R16.64+0x3a0], R33 ;  /* 0x0003a02110007985 */ /* 0x0005e2000c10192a */
[----:B-1----:R-:W-:-:S03]  /*23950*/  FMUL.FTZ R25, R11, R124 ;  /* 0x0000007c0b197220 */ /* 0x002fc60000410000 */
[----:B------:R1:W-:Y:S01]  /*23960*/  ST.E desc[UR42][R16.64+0x3a4], R35 ;  /* 0x0003a42310007985 */ /* 0x0003e2000c10192a */
[----:B------:R-:W-:-:S03]  /*23970*/  FMUL.FTZ R43, R11, R140 ;  /* 0x0000008c0b2b7220 */ /* 0x000fc60000410000 */
        /* <DEDUP_REMOVED lines=11> */
[C---:B-1----:R-:W-:Y:S01]  /*23a30*/  FMUL.FTZ R39, R11.reuse, R138 ;  /* 0x0000008a0b277220 */ /* 0x042fe20000410000 */
[----:B------:R-:W-:Y:S01]  /*23a40*/  FMUL.FTZ R11, R11, R142 ;  /* 0x0000008e0b0b7220 */ /* 0x000fe20000410000 */
[----:B0-----:R-:W-:Y:S01]  /*23a50*/  IMAD.U32 R7, RZ, RZ, UR7 ;  /* 0x00000007ff077e24 */ /* 0x001fe2000f8e00ff */
        /* <DEDUP_REMOVED lines=9> */
[----:B------:R3:W-:Y:S04]  /*23af0*/  ST.E desc[UR42][R16.64+0x420], R11 ;  /* 0x0004200b10007985 */ /* 0x0007e8000c10192a */
[----:B0-----:R-:W1:Y:S01]  /*23b00*/  LD.E R25, desc[UR42][R6.64] ;  /* 0x0000002a06197980 */ /* 0x001e62000c101900 */
[----:B------:R-:W-:-:S06]  /*23b10*/  ULOP3.LUT UR6, UR4, 0xc, URZ, 0xfc, !UPT ;  /* 0x0000000c04067892 */ /* 0x000fcc000f8efc3f */
[----:B------:R-:W-:Y:S02]  /*23b20*/  IMAD.U32 R24, RZ, RZ, UR6 ;  /* 0x00000006ff187e24 */ /* 0x000fe4000f8e00ff */
[----:B-1----:R-:W-:Y:S01]  /*23b30*/  FMUL.FTZ R29, R10, R25 ;  /* 0x000000190a1d7220 */ /* 0x002fe20000410000 */
[----:B------:R-:W-:-:S04]  /*23b40*/  IMAD.U32 R25, RZ, RZ, UR7 ;  /* 0x00000007ff197e24 */ /* 0x000fc8000f8e00ff */
[----:B------:R0:W-:Y:S04]  /*23b50*/  ST.E desc[UR42][R6.64], R29 ;  /* 0x0000001d06007985 */ /* 0x0001e8000c10192a */
[----:B------:R-:W2:Y:S01]  /*23b60*/  LD.E R25, desc[UR42][R24.64] ;  /* 0x0000002a18197980 */ /* 0x000ea2000c101900 */
[----:B------:R-:W-:Y:S02]  /*23b70*/  IMAD.U32 R26, RZ, RZ, UR6 ;  /* 0x00000006ff1a7e24 */ /* 0x000fe4000f8e00ff */
[----:B------:R-:W-:Y:S02]  /*23b80*/  IMAD.U32 R27, RZ, RZ, UR7 ;  /* 0x00000007ff1b7e24 */ /* 0x000fe4000f8e00ff */
[----:B--2---:R-:W-:-:S05]  /*23b90*/  FMUL.FTZ R31, R10, R25 ;  /* 0x000000190a1f7220 */ /* 0x004fca0000410000 */
[----:B------:R1:W-:Y:S04]  /*23ba0*/  ST.E desc[UR42][R26.64], R31 ;  /* 0x0000001f1a007985 */ /* 0x0003e8000c10192a */
[----:B------:R-:W2:Y:S04]  /*23bb0*/  LD.E R147, desc[UR42][R16.64+0x42c] ;  /* 0x00042c2a10937980 */ /* 0x000ea8000c101900 */
[----:B---3--:R-:W3:Y:S04]  /*23bc0*/  LD.E R11, desc[UR42][R16.64+0x248] ;  /* 0x0002482a100b7980 */ /* 0x008ee8000c101900 */
[----:B------:R-:W4:Y:S04]  /*23bd0*/  LD.E R33, desc[UR42][R16.64+0x24c] ;  /* 0x00024c2a10217980 */ /* 0x000f28000c101900 */
[----:B------:R-:W5:Y:S04]  /*23be0*/  LD.E R35, desc[UR42][R16.64+0x258] ;  /* 0x0002582a10237980 */ /* 0x000f68000c101900 */
[----:B------:R-:W5:Y:S04]  /*23bf0*/  LD.E R37, desc[UR42][R16.64+0x25c] ;  /* 0x00025c2a10257980 */ /* 0x000f68000c101900 */
[----:B------:R-:W5:Y:S04]  /*23c00*/  LD.E R39, desc[UR42][R16.64+0x268] ;  /* 0x0002682a10277980 */ /* 0x000f68000c101900 */
        /* <DEDUP_REMOVED lines=182> */
[----:B------:R-:W3:Y:S04]  /*24770*/  LD.E R25, desc[UR42][R2.64] ;  /* 0x0000002a02197980 */ /* 0x000ee8000c101900 */
[----:B------:R-:W3:Y:S04]  /*24780*/  LD.E.64 R10, desc[UR42][R16.64+0xa8] ;  /* 0x0000a82a100a7980 */ /* 0x000ee8000c101b00 */
[----:B--2---:R0:W-:Y:S04]  /*24790*/  ST.E desc[UR42][R16.64+0x230], R31 ;  /* 0x0002301f10007985 */ /* 0x0041e8000c10192a */
[----:B------:R-:W2:Y:S01]  /*247a0*/  LD.E R33, desc[UR42][R8.64] ;  /* 0x0000002a08217980 */ /* 0x000ea2000c101900 */
[----:B------:R-:W-:-:S03]  /*247b0*/  IMAD.U32 R27, RZ, RZ, UR7 ;  /* 0x00000007ff1b7e24 */ /* 0x000fc6000f8e00ff */
[----:B--2---:R2:W-:Y:S04]  /*247c0*/  ST.E desc[UR42][R8.64], R33 ;  /* 0x0000002108007985 */ /* 0x0045e8000c10192a */
[----:B------:R-:W4:Y:S01]  /*247d0*/  LD.E R35, desc[UR42][R6.64] ;  /* 0x0000002a06237980 */ /* 0x000f22000c101900 */
[----:B------:R-:W-:Y:S02]  /*247e0*/  IMAD.U32 R28, RZ, RZ, UR6 ;  /* 0x00000006ff1c7e24 */ /* 0x000fe4000f8e00ff */
[----:B------:R-:W-:Y:S01]  /*247f0*/  IMAD.U32 R29, RZ, RZ, UR7 ;  /* 0x00000007ff1d7e24 */ /* 0x000fe2000f8e00ff */
[----:B----4-:R4:W-:Y:S04]  /*24800*/  ST.E desc[UR42][R6.64], R35 ;  /* 0x0000002306007985 */ /* 0x0109e8000c10192a */
[----:B------:R-:W5:Y:S04]  /*24810*/  LD.E R27, desc[UR42][R26.64] ;  /* 0x0000002a1a1b7980 */ /* 0x000f68000c101900 */
[----:B-----5:R5:W-:Y:S04]  /*24820*/  ST.E desc[UR42][R28.64], R27 ;  /* 0x0000001b1c007985 */ /* 0x020be8000c10192a */
[----:B------:R-:W3:Y:S04]  /*24830*/  LD.E R37, desc[UR42][R16.64+0x240] ;  /* 0x0002402a10257980 */ /* 0x000ee8000c101900 */
[----:B0-----:R-:W3:Y:S04]  /*24840*/  LD.E R31, desc[UR42][R16.64+0x244] ;  /* 0x0002442a101f7980 */ /* 0x001ee8000c101900 */
[----:B------:R-:W3:Y:S04]  /*24850*/  LD.E R39, desc[UR42][R16.64+0x248] ;  /* 0x0002482a10277980 */ /* 0x000ee8000c101900 */
[----:B------:R-:W3:Y:S04]  /*24860*/  LD.E R43, desc[UR42][R16.64+0x24c] ;  /* 0x00024c2a102b7980 */ /* 0x000ee8000c101900 */
[----:B--2---:R-:W2:Y:S04]  /*24870*/  LD.E R33, desc[UR42][R16.64+0x250] ;  /* 0x0002502a10217980 */ /* 0x004ea8000c101900 */
[----:B------:R-:W2:Y:S04]  /*24880*/  LD.E R45, desc[UR42][R16.64+0x254] ;  /* 0x0002542a102d7980 */ /* 0x000ea8000c101900 */
[----:B------:R-:W2:Y:S04]  /*24890*/  LD.E R47, desc[UR42][R16.64+0x258] ;  /* 0x0002582a102f7980 */ /* 0x000ea8000c101900 */
[----:B----4-:R-:W4:Y:S04]  /*248a0*/  LD.E R35, desc[UR42][R16.64+0x25c] ;  /* 0x00025c2a10237980 */ /* 0x010f28000c101900 */
[----:B------:R-:W4:Y:S04]  /*248b0*/  LD.E R49, desc[UR42][R16.64+0x260] ;  /* 0x0002602a10317980 */ /* 0x000f28000c101900 */
        /* <DEDUP_REMOVED lines=115> */
[----:B---3--:R-:W-:Y:S04]  /*24ff0*/  ST.E desc[UR42][R16.64+0x240], R37 ;  /* 0x0002402510007985 */ /* 0x008fe8000c10192a */
[----:B------:R-:W-:Y:S04]  /*25000*/  ST.E desc[UR42][R16.64+0x244], R31 ;  /* 0x0002441f10007985 */ /* 0x000fe8000c10192a */
[----:B------:R-:W-:Y:S04]  /*25010*/  ST.E desc[UR42][R16.64+0x248], R39 ;  /* 0x0002482710007985 */ /* 0x000fe8000c10192a */
[----:B------:R-:W-:Y:S04]  /*25020*/  ST.E desc[UR42][R16.64+0x24c], R43 ;  /* 0x00024c2b10007985 */ /* 0x000fe8000c10192a */
[----:B--2---:R-:W-:Y:S04]  /*25030*/  ST.E desc[UR42][R16.64+0x250], R33 ;  /* 0x0002502110007985 */ /* 0x004fe8000c10192a */
[----:B------:R-:W-:Y:S04]  /*25040*/  ST.E desc[UR42][R16.64+0x254], R45 ;  /* 0x0002542d10007985 */ /* 0x000fe8000c10192a */
[----:B------:R-:W-:Y:S04]  /*25050*/  ST.E desc[UR42][R16.64+0x258], R47 ;  /* 0x0002582f10007985 */ /* 0x000fe8000c10192a */
[----:B----4-:R-:W-:Y:S04]  /*25060*/  ST.E desc[UR42][R16.64+0x25c], R35 ;  /* 0x00025c2310007985 */ /* 0x010fe8000c10192a */
[----:B------:R-:W-:Y:S04]  /*25070*/  ST.E desc[UR42][R16.64+0x260], R49 ;  /* 0x0002603110007985 */ /* 0x000fe8000c10192a */
        /* <DEDUP_REMOVED lines=116> */
[----:B------:R-:W-:-:S02]  /*257c0*/  IMAD.U32 R27, RZ, RZ, UR7 ;  /* 0x00000007ff1b7e24 */ /* 0x000fc4000f8e00ff */
[----:B--2---:R-:W-:Y:S01]  /*257d0*/  IMAD.U32 R26, RZ, RZ, UR6 ;  /* 0x00000006ff1a7e24 */ /* 0x004fe2000f8e00ff */
[----:B------:R-:W-:Y:S01]  /*257e0*/  F2FP.F16.F32.PACK_AB R168, R41, R168 ;  /* 0x000000a829a8723e */ /* 0x000fe200000000ff */
[----:B------:R-:W-:Y:S01]  /*257f0*/  IMAD R10, R25, 0xc00, R10 ;  /* 0x00000c00190a7824 */ /* 0x000fe200078e020a */
[----:B---3--:R-:W2:Y:S04]  /*25800*/  LD.E R28, desc[UR42][R16.64+0x240] ;  /* 0x0002402a101c7980 */ /* 0x008ea8000c101900 */
[----:B------:R-:W2:Y:S04]  /*25810*/  LD.E R27, desc[UR42][R26.64] ;  /* 0x0000002a1a1b7980 */ /* 0x000ea8000c101900 */
[----:B------:R-:W2:Y:S04]  /*25820*/  LD.E R29, desc[UR42][R16.64+0x244] ;  /* 0x0002442a101d7980 */ /* 0x000ea8000c101900 */
[----:B----4-:R-:W2:Y:S04]  /*25830*/  LD.E R30, desc[UR42][R16.64+0x248] ;  /* 0x0002482a101e7980 */ /* 0x010ea8000c101900 */
[----:B------:R-:W2:Y:S04]  /*25840*/  LD.E R31, desc[UR42][R16.64+0x24c] ;  /* 0x00024c2a101f7980 */ /* 0x000ea8000c101900 */
[----:B-----5:R-:W2:Y:S04]  /*25850*/  LD.E R32, desc[UR42][R16.64+0x250] ;  /* 0x0002502a10207980 */ /* 0x020ea8000c101900 */
[----:B------:R-:W2:Y:S04]  /*25860*/  LD.E R33, desc[UR42][R16.64+0x254] ;  /* 0x0002542a10217980 */ /* 0x000ea8000c101900 */
[----:B-1----:R-:W2:Y:S04]  /*25870*/  LD.E R34, desc[UR42][R16.64+0x258] ;  /* 0x0002582a10227980 */ /* 0x002ea8000c101900 */
        /* <DEDUP_REMOVED lines=124> */
[----:B------:R-:W-:Y:S02]  /*26040*/  F2FP.F16.F32.PACK_AB R169, R13, R169 ;  /* 0x000000a90da9723e */ /* 0x000fe400000000ff */
[----:B------:R-:W-:Y:S01]  /*26050*/  F2FP.F16.F32.PACK_AB R171, R12, R171 ;  /* 0x000000ab0cab723e */ /* 0x000fe200000000ff */
[----:B------:R-:W-:Y:S01]  /*26060*/  VOTEU.ANY UP0, P1 ;  /* 0x00000000003f7886 */ /* 0x000fe20000800100 */
[----:B------:R-:W-:Y:S02]  /*26070*/  VIADD R12, R10, 0x80 ;  /* 0x000000800a0c7836 */ /* 0x000fe40000000000 */
[----:B------:R-:W-:Y:S01]  /*26080*/  IMAD.MOV.U32 R13, RZ, RZ, R11 ;  /* 0x000000ffff0d7224 */ /* 0x000fe200078e000b */
[----:B--2---:R-:W-:-:S06]  /*26090*/  WARPGROUP.ARRIVE ;  /* 0x00000000000079c5 */ /* 0x004fcc0000000000 */
[----:B------:R-:W-:Y:S01]  /*260a0*/  HGMMA.64x256x16.F32 R24, R168, gdesc[UR8].tnspB, R24, UP0, gsb0 ;  /* 0x43e00008a8187df0 */ /* 0x000fe2000b800818 */
[----:B------:R-:W-:Y:S01]  /*260b0*/  R2UR UR10, R12 ;  /* 0x000000000c0a72ca */ /* 0x000fe200000e0000 */
[----:B------:R-:W-:Y:S01]  /*260c0*/  IMAD.U32 R12, RZ, RZ, UR6 ;  /* 0x00000006ff0c7e24 */ /* 0x000fe2000f8e00ff */
[----:B------:R-:W-:Y:S01]  /*260d0*/  R2UR UR11, R13 ;  /* 0x000000000d0b72ca */ /* 0x000fe200000e0000 */
[----:B------:R-:W-:Y:S01]  /*260e0*/  IMAD.U32 R13, RZ, RZ, UR7 ;  /* 0x00000007ff0d7e24 */ /* 0x000fe2000f8e00ff */
        /* <DEDUP_REMOVED lines=135> */
[----:B------:R-:W-:Y:S02]  /*26960*/  VIADD R12, R10, 0x100 ;  /* 0x000001000a0c7836 */ /* 0x000fe40000000000 */
[----:B------:R-:W-:Y:S01]  /*26970*/  IMAD.MOV.U32 R13, RZ, RZ, R11 ;  /* 0x000000ffff0d7224 */ /* 0x000fe200078e000b */
[----:B------:R-:W-:Y:S02]  /*26980*/  STL [R1+0x88], R4 ;  /* 0x0000880401007387 */ /* 0x000fe40000100800 */
[----:B------:R-:W-:Y:S01]  /*26990*/  R2UR UR10, R12 ;  /* 0x000000000c0a72ca */ /* 0x000fe200000e0000 */
[----:B------:R-:W-:Y:S01]  /*269a0*/  IMAD.U32 R12, RZ, RZ, UR6 ;  /* 0x00000006ff0c7e24 */ /* 0x000fe2000f8e00ff */
[----:B------:R-:W-:Y:S01]  /*269b0*/  R2UR UR11, R13 ;  /* 0x000000000d0b72ca */ /* 0x000fe200000e0000 */
[----:B------:R-:W-:Y:S01]  /*269c0*/  IMAD.U32 R13, RZ, RZ, UR7 ;  /* 0x00000007ff0d7e24 */ /* 0x000fe2000f8e00ff */
[----:B------:R-:W-:-:S02]  /*269d0*/  WARPGROUP.DEPBAR.LE gsb0, 0x0 ;  /* 0x00008000000079c5 */ /* 0x000fc40000010000 */
[----:B------:R-:W-:Y:S01]  /*269e0*/  ST.E desc[UR42][R16.64+0x230], R24 ;  /* 0x0002301810007985 */ /* 0x000fe2000c10192a */
[----:B------:R-:W-:Y:S02]  /*269f0*/  F2FP.F16.F32.PACK_AB R168, R213, R214 ;  /* 0x000000d6d5a8723e */ /* 0x000fe400000000ff */
        /* <DEDUP_REMOVED lines=280> */
[----:B------:R-:W-:Y:S02]  /*27b80*/  IMAD.U32 R13, RZ, RZ, UR7 ;  /* 0x00000007ff0d7e24 */ /* 0x000fe4000f8e00ff */
[----:B------:R-:W-:Y:S01]  /*27b90*/  VIADD R10, R10, 0x280 ;  /* 0x000002800a0a7836 */ /* 0x000fe20000000000 */
        /* <DEDUP_REMOVED lines=136> */
[----:B------:R-:W-:Y:S01]  /*28420*/  IMAD.U32 R10, RZ, RZ, UR6 ;  /* 0x00000006ff0a7e24 */ /* 0x000fe2000f8e00ff */
[----:B------:R-:W-:Y:S01]  /*28430*/  R2UR UR11, R11 ;  /* 0x000000000b0b72ca */ /* 0x000fe200000e0000 */
[----:B------:R-:W-:Y:S01]  /*28440*/  IMAD.U32 R11, RZ, RZ, UR7 ;  /* 0x00000007ff0b7e24 */ /* 0x000fe2000f8e00ff */
[----:B------:R-:W-:Y:S01]  /*28450*/  STL [R1+0x88], R4 ;  /* 0x0000880401007387 */ /* 0x000fe20000100800 */
[----:B------:R-:W-:-:S03]  /*28460*/  WARPGROUP.DEPBAR.LE gsb0, 0x0 ;  /* 0x00008000000079c5 */ /* 0x000fc60000010000 */
        /* <DEDUP_REMOVED lines=135> */
[----:B------:R-:W-:Y:S01]  /*28ce0*/  MOV R11, UR7 ;  /* 0x00000007000b7c02 */ /* 0x000fe20008000f00 */
[----:B------:R-:W-:Y:S01]  /*28cf0*/  STL [R1+0x88], R4 ;  /* 0x0000880401007387 */ /* 0x000fe20000100800 */
[----:B------:R-:W-:-:S03]  /*28d00*/  WARPGROUP.DEPBAR.LE gsb0, 0x0 ;  /* 0x00008000000079c5 */ /* 0x000fc60000010000 */
        /* <DEDUP_REMOVED lines=129> */
[----:B------:R-:W2:Y:S04]  /*29520*/  LD.E R5, desc[UR42][R16.64+0x230] ;  /* 0x0002302a10057980 */ /* 0x000ea8000c101900 */
[----:B--2---:R1:W-:Y:S04]  /*29530*/  ST.E desc[UR42][R16.64+0x230], R5 ;  /* 0x0002300510007985 */ /* 0x0043e8000c10192a */
[----:B0-----:R-:W2:Y:S01]  /*29540*/  LD.E R11, desc[UR42][R8.64] ;  /* 0x0000002a080b7980 */ /* 0x001ea2000c101900 */
[----:B------:R-:W-:-:S02]  /*29550*/  IMAD.U32 R14, RZ, RZ, UR6 ;  /* 0x00000006ff0e7e24 */ /* 0x000fc4000f8e00ff */
        /* <DEDUP_REMOVED lines=264> */
.L_x_13001:
[----:B------:R-:W-:Y:S05]  /*2a5e0*/  BSYNC B0 ;  /* 0x0000000000007941 */ /* 0x000fea0003800000 */
.L_x_13000:
[C---:B------:R-:W-:Y:S01]  /*2a5f0*/  ISETP.GT.AND P0, PT, R0.reuse, R165, PT ;  /* 0x000000a50000720c */ /* 0x040fe20003f04270 */
[----:B------:R-:W-:-:S12]  /*2a600*/  VIADD R0, R0, 0xffffffff ;  /* 0xffffffff00007836 */ /* 0x000fd80000000000 */
[----:B------:R-:W-:Y:S05]  /*2a610*/  @P0 BRA `(.L_x_13002) ;  /* 0xffffff4c00340947 */ /* 0x000fea000383ffff */
.L_x_12975:
[----:B0-----:R-:W2:Y:S01]  /*2a620*/  LDL R5, [R1+0x450] ;  /* 0x0004500001057983 */ /* 0x001ea20000100800 */
[----:B------:R-:W-:Y:S05]  /*2a630*/  WARPSYNC.ALL ;  /* 0x0000000000007948 */ /* 0x000fea0003800000 */
[----:B------:R-:W3:Y:S04]  /*2a640*/  LDL R6, [R1+0x454] ;  /* 0x0004540001067983 */ /* 0x000ee80000100800 */
[----:B------:R-:W4:Y:S04]  /*2a650*/  LDL R136, [R1+0x218] ;  /* 0x0002180001887983 */ /* 0x000f280000100800 */
        /* <DEDUP_REMOVED lines=62> */
[----:B--2---:R-:W0:Y:S02]  /*2aa40*/  SHFL.BFLY PT, R0, R5, 0x2, 0x1f ;  /* 0x0c401f0005007f89 */ /* 0x004e2400000e0000 */
[----:B0-----:R-:W-:-:S05]  /*2aa50*/  FADD.FTZ R0, R5, R0 ;  /* 0x0000000005007221 */ /* 0x001fca0000010000 */
[----:B------:R-:W0:Y:S02]  /*2aa60*/  SHFL.BFLY PT, R3, R0, 0x1, 0x1f ;  /* 0x0c201f0000037f89 */ /* 0x000e2400000e0000 */
[----:B0-----:R-:W-:Y:S01]  /*2aa70*/  FADD.FTZ R2, R0, R3 ;  /* 0x0000000300027221 */ /* 0x001fe20000010000 */
[----:B----4-:R-:W-:Y:S01]  /*2aa80*/  VIADD R136, R136, 0x1 ;  /* 0x0000000188887836 */ /* 0x010fe20000000000 */
[----:B------:R-:W2:Y:S04]  /*2aa90*/  LDL R0, [R1+0x224] ;  /* 0x0002240001007983 */ /* 0x000ea80000100800 */
[----:B------:R-:W-:Y:S04]  /*2aaa0*/  STL [R1+0x450], R2 ;  /* 0x0004500201007387 */ /* 0x000fe80000100800 */
[----:B------:R-:W4:Y:S04]  /*2aab0*/  LDL R147, [R1+0x450] ;  /* 0x0004500001937983 */ /* 0x000f280000100800 */
[----:B---3--:R-:W0:Y:S02]  /*2aac0*/  SHFL.BFLY PT, R3, R6, 0x2, 0x1f ;  /* 0x0c401f0006037f89 */ /* 0x008e2400000e0000 */
[----:B0-----:R-:W-:Y:S01]  /*2aad0*/  FADD.FTZ R3, R3, R6 ;  /* 0x0000000603037221 */ /* 0x001fe20000010000 */
[----:B------:R-:W-:Y:S01]  /*2aae0*/  ISETP.NE.AND P2, PT, R136, 0x2, PT ;  /* 0x000000028800780c */ /* 0x000fe20003f45270 */
[----:B------:R-:W3:Y:S04]  /*2aaf0*/  LDL.64 R6, [R1+0x418] ;  /* 0x0004180001067983 */ /* 0x000ee80000100a00 */
[----:B-1----:R-:W0:Y:S08]  /*2ab00*/  SHFL.BFLY PT, R4, R3, 0x1, 0x1f ;  /* 0x0c201f0003047f89 */ /* 0x002e3000000e0000 */
[----:B------:R-:W5:Y:S01]  /*2ab10*/  @!P2 LDL R134, [R1+0x21c] ;  /* 0x00021c000186a983 */ /* 0x000f620000100800 */
[----:B0-----:R-:W-:-:S03]  /*2ab20*/  FADD.FTZ R140, R3, R4 ;  /* 0x00000004038c7221 */ /* 0x001fc60000010000 */
[----:B------:R-:W3:Y:S02]  /*2ab30*/  LDL.64 R4, [R1+0x408] ;  /* 0x0004080001047983 */ /* 0x000ee40000100a00 */
[----:B------:R-:W-:Y:S02]  /*2ab40*/  FSETP.NE.FTZ.AND P1, PT, R140, RZ, PT ;  /* 0x000000ff8c00720b */ /* 0x000fe40003f35000 */
[----:B------:R-:W3:Y:S11]  /*2ab50*/  LDL.64 R2, [R1+0x428] ;  /* 0x0004280001027983 */ /* 0x000ef60000100a00 */
[----:B------:R-:W3:Y:S04]  /*2ab60*/  @P1 LDL R143, [R1+0x460] ;  /* 0x00046000018f1983 */ /* 0x000ee80000100800 */
[----:B------:R-:W3:Y:S01]  /*2ab70*/  @P1 LDL R145, [R1+0x444] ;  /* 0x0004440001911983 */ /* 0x000ee20000100800 */
[----:B------:R-:W-:-:S02]  /*2ab80*/  IMAD.MOV.U32 R142, RZ, RZ, -0x800000 ;  /* 0xff800000ff8e7424 */ /* 0x000fc400078e00ff */
[----:B------:R-:W-:Y:S02]  /*2ab90*/  IMAD.MOV.U32 R137, RZ, RZ, RZ ;  /* 0x000000ffff897224 */ /* 0x000fe400078e00ff */
[----:B------:R-:W-:Y:S01]  /*2aba0*/  IMAD.MOV.U32 R144, RZ, RZ, -0x800000 ;  /* 0xff800000ff907424 */ /* 0x000fe200078e00ff */
[----:B------:R0:W-:Y:S08]  /*2abb0*/  BAR.ARV R188, 0x100 ;  /* 0x000400bc0000751d */ /* 0x0001f00000002000 */
[----:B------:R-:W-:Y:S06]  /*2abc0*/  BAR.ARV 0x8, 0x180 ;  /* 0x0206000000007b1d */ /* 0x000fec0000002000 */
[----:B----4-:R-:W-:-:S13]  /*2abd0*/  FSETP.NE.FTZ.AND P0, PT, R147, RZ, PT ;  /* 0x000000ff9300720b */ /* 0x010fda0003f15000 */
[----:B------:R-:W4:Y:S04]  /*2abe0*/  @P0 LDL R138, [R1+0x460] ;  /* 0x00046000018a0983 */ /* 0x000f280000100800 */
[----:B------:R-:W3:Y:S01]  /*2abf0*/  @P0 LDL R139, [R1+0x440] ;  /* 0x00044000018b0983 */ /* 0x000ee20000100800 */
[----:B------:R-:W1:Y:S02]  /*2ac00*/  @P0 MUFU.LG2 R141, R147 ;  /* 0x00000093008d0308 */ /* 0x000e640000000c00 */
[----:B-1----:R-:W-:-:S06]  /*2ac10*/  @P0 FMUL.FTZ R141, R141, 0.69314718246459960938 ;  /* 0x3f3172188d8d0820 */ /* 0x002fcc0000410000 */
[----:B------:R-:W-:Y:S08]  /*2ac20*/  @P1 MUFU.LG2 R146, R140 ;  /* 0x0000008c00921308 */ /* 0x000ff00000000c00 */
[----:B------:R-:W1:Y:S01]  /*2ac30*/  @P0 MUFU.RCP R137, R147 ;  /* 0x0000009300890308 */ /* 0x000e620000001000 */
[----:B-----5:R-:W-:Y:S01]  /*2ac40*/  @!P2 LOP3.LUT R134, R134, 0x1, RZ, 0x3c, !PT ;  /* 0x000000018686a812 */ /* 0x020fe200078e3cff */
[----:B--2---:R-:W-:Y:S01]  /*2ac50*/  VIADD R0, R0, 0x1 ;  /* 0x0000000100007836 */ /* 0x004fe20000000000 */
        /* <DEDUP_REMOVED lines=101> */
[----:B----4-:R-:W-:-:S04]  /*2b2b0*/  @P0 FMUL.FTZ R138, R138, 0.69314718246459960938 ;  /* 0x3f3172188a8a0820 */ /* 0x010fc80000410000 */
[----:B---3--:R-:W-:Y:S01]  /*2b2c0*/  @P0 FFMA.FTZ R142, R138, R139, R141 ;  /* 0x0000008b8a8e0223 */ /* 0x008fe2000001008d */
        /* <DEDUP_REMOVED lines=106> */
.L_x_12885:
[----:B------:R-:W-:Y:S05]  /*2b970*/  WARPSYNC.ALL ;  /* 0x0000000000007948 */ /* 0x000fea0003800000 */
[----:B------:R-:W1:Y:S08]  /*2b980*/  S2UR UR5, SR_CgaCtaId ;  /* 0x00000000000579c3 */ /* 0x000e700000008800 */
[----:B------:R-:W-:Y:S06]  /*2b990*/  BAR.SYNC.DEFER_BLOCKING 0x5, 0x180 ;  /* 0x0146000000007b1d */ /* 0x000fec0000010000 */
[----:B------:R-:W-:Y:S01]  /*2b9a0*/  UMOV UR4, 0x400 ;  /* 0x0000040000047882 */ /* 0x000fe20000000000 */
[----:B------:R-:W-:Y:S01]  /*2b9b0*/  BSSY B0, `(.L_x_13003) ;  /* 0x00002e3000007945 */ /* 0x000fe20003800000 */
[----:B-1----:R-:W-:-:S06]  /*2b9c0*/  ULEA UR4, UR5, UR4, 0x18 ;  /* 0x0000000405047291 */ /* 0x002fcc000f8ec03f */
[----:B0-----:R-:W-:-:S05]  /*2b9d0*/  IMAD.U32 R144, RZ, RZ, UR4 ;  /* 0x00000004ff907e24 */ /* 0x001fca000f8e00ff */
[----:B------:R0:W1:Y:S01]  /*2b9e0*/  LDS.128 R120, [R144+0x324d0] ;  /* 0x0324d00090787984 */ /* 0x0000620000000c00 */
[----:B------:R-:W-:Y:S06]  /*2b9f0*/  BAR.ARV 0x4, 0x180 ;  /* 0x0106000000007b1d */ /* 0x000fec0000002000 */
[----:B------:R-:W-:Y:S05]  /*2ba00*/  @P0 BRA `(.L_x_13004) ;  /* 0x0000002000280947 */ /* 0x000fea0003800000 */
        /* <DEDUP_REMOVED lines=32> */
[----:B------:R-:W0:Y:S01]  /*2bc10*/  S2R R19, SR_SWINHI ;  /* 0x0000000000137919 */ /* 0x000e220000002f00 */
[----:B------:R-:W-:Y:S05]  /*2bc20*/  WARPSYNC.ALL ;  /* 0x0000000000007948 */ /* 0x000fea0003800000 */
[----:B------:R-:W-:Y:S01]  /*2bc30*/  ULDC.64 UR4, c[0x0][0xd00] ;  /* 0x0003400000047ab9 */ /* 0x000fe20000000a00 */
[----:B-----5:R-:W-:-:S02]  /*2bc40*/  MOV R2, R144 ;  /* 0x0000009000027202 */ /* 0x020fc40000000f00 */
[----:B0-----:R-:W-:-:S03]  /*2bc50*/  MOV R3, R19 ;  /* 0x0000001300037202 */ /* 0x001fc60000000f00 */
[----:B------:R-:W-:-:S03]  /*2bc60*/  IMAD.WIDE R18, R235, 0x2, R2 ;  /* 0x00000002eb127825 */ /* 0x000fc600078e0202 */
[----:B------:R-:W-:-:S04]  /*2bc70*/  IADD3 R0, P1, R18, 0x20, RZ ;  /* 0x0000002012007810 */ /* 0x000fc80007f3e0ff */
[----:B------:R-:W-:Y:S02]  /*2bc80*/  LOP3.LUT R213, R0, 0x380, RZ, 0xc0, !PT ;  /* 0x0000038000d57812 */ /* 0x000fe400078ec0ff */
[C---:B------:R-:W-:Y:S02]  /*2bc90*/  IADD3 R146, P3, R18.reuse, 0x60, RZ ;  /* 0x0000006012927810 */ /* 0x040fe40007f7e0ff */
[----:B------:R-:W-:Y:S02]  /*2bca0*/  SHF.R.U64 R213, R213, 0x3, RZ ;  /* 0x00000003d5d57819 */ /* 0x000fe400000012ff */
[C---:B------:R-:W-:Y:S02]  /*2bcb0*/  IADD3 R148, P2, R18.reuse, 0x40, RZ ;  /* 0x0000004012947810 */ /* 0x040fe40007f5e0ff */
[C---:B------:R-:W-:Y:S01]  /*2bcc0*/  IADD3 R20, P4, R18.reuse, 0x4000, RZ ;  /* 0x0000400012147810 */ /* 0x040fe20007f9e0ff */
[----:B------:R-:W-:Y:S01]  /*2bcd0*/  IMAD.X R207, RZ, RZ, R19, P1 ;  /* 0x000000ffffcf7224 */ /* 0x000fe200008e0613 */
[----:B------:R-:W-:-:S02]  /*2bce0*/  IADD3 R145, P0, R18, 0x4040, RZ ;  /* 0x0000404012917810 */ /* 0x000fc40007f1e0ff */
[----:B------:R-:W-:Y:S02]  /*2bcf0*/  IADD3 R170, P1, R18, 0x4060, RZ ;  /* 0x0000406012aa7810 */ /* 0x000fe40007f3e0ff */
[----:B------:R-:W-:Y:S02]  /*2bd00*/  LOP3.LUT R190, R146, 0x380, RZ, 0xc0, !PT ;  /* 0x0000038092be7812 */ /* 0x000fe400078ec0ff */
[----:B------:R-:W-:Y:S02]  /*2bd10*/  LOP3.LUT R206, R213, R0, RZ, 0x3c, !PT ;  /* 0x00000000d5ce7212 */ /* 0x000fe400078e3cff */
[----:B------:R-:W-:Y:S02]  /*2bd20*/  LOP3.LUT R186, R148, 0x380, RZ, 0xc0, !PT ;  /* 0x0000038094ba7812 */ /* 0x000fe400078ec0ff */
[----:B------:R-:W-:Y:S02]  /*2bd30*/  LOP3.LUT R213, R20, 0x380, RZ, 0xc0, !PT ;  /* 0x0000038014d57812 */ /* 0x000fe400078ec0ff */
[----:B------:R-:W-:Y:S01]  /*2bd40*/  LOP3.LUT R0, R145, 0x380, RZ, 0xc0, !PT ;  /* 0x0000038091007812 */ /* 0x000fe200078ec0ff */
[--C-:B------:R-:W-:Y:S01]  /*2bd50*/  IMAD.X R203, RZ, RZ, R19.reuse, P3 ;  /* 0x000000ffffcb7224 */ /* 0x100fe200018e0613 */
[----:B------:R-:W-:Y:S01]  /*2bd60*/  SHF.R.U64 R217, R190, 0x3, RZ ;  /* 0x00000003bed97819 */ /* 0x000fe200000012ff */
[--C-:B------:R-:W-:Y:S01]  /*2bd70*/  IMAD.X R191, RZ, RZ, R19.reuse, P1 ;  /* 0x000000ffffbf7224 */ /* 0x100fe200008e0613 */
[----:B------:R-:W-:Y:S01]  /*2bd80*/  SHF.R.U64 R215, R186, 0x3, RZ ;  /* 0x00000003bad77819 */ /* 0x000fe200000012ff */
[----:B------:R-:W-:Y:S01]  /*2bd90*/  IMAD.X R199, RZ, RZ, R19, P4 ;  /* 0x000000ffffc77224 */ /* 0x000fe200020e0613 */
[----:B------:R-:W-:-:S02]  /*2bda0*/  SHF.R.U64 R213, R213, 0x3, RZ ;  /* 0x00000003d5d57819 */ /* 0x000fc400000012ff */
[C---:B-1----:R-:W-:Y:S02]  /*2bdb0*/  IADD3 R120, P5, R18.reuse, 0x4020, RZ ;  /* 0x0000402012787810 */ /* 0x042fe40007fbe0ff */
[C---:B------:R-:W-:Y:S02]  /*2bdc0*/  IADD3 R168, P3, R18.reuse, 0x8020, RZ ;  /* 0x0000802012a87810 */ /* 0x040fe40007f7e0ff */
[----:B------:R-:W-:Y:S02]  /*2bdd0*/  IADD3 R189, P1, R18, 0xc020, RZ ;  /* 0x0000c02012bd7810 */ /* 0x000fe40007f3e0ff */
[----:B------:R-:W-:Y:S01]  /*2bde0*/  SHF.R.U64 R0, R0, 0x3, RZ ;  /* 0x0000000300007819 */ /* 0x000fe200000012ff */
[----:B------:R-:W-:Y:S01]  /*2bdf0*/  IMAD.X R205, RZ, RZ, R19, P2 ;  /* 0x000000ffffcd7224 */ /* 0x000fe200010e0613 */
[C---:B------:R-:W-:Y:S02]  /*2be00*/  IADD3 R211, P4, R18.reuse, 0x8040, RZ ;  /* 0x0000804012d37810 */ /* 0x040fe40007f9e0ff */
[----:B------:R-:W-:-:S02]  /*2be10*/  LOP3.LUT R21, R18, 0x380, RZ, 0xc0, !PT ;  /* 0x0000038012157812 */ /* 0x000fc400078ec0ff */
[----:B------:R-:W-:Y:S02]  /*2be20*/  LOP3.LUT R202, R217, R146, RZ, 0x3c, !PT ;  /* 0x00000092d9ca7212 */ /* 0x000fe400078e3cff */
[----:B------:R-:W-:Y:S02]  /*2be30*/  IADD3 R150, P2, R18, 0x8000, RZ ;  /* 0x0000800012967810 */ /* 0x000fe40007f5e0ff */
[----:B------:R-:W-:Y:S02]  /*2be40*/  LOP3.LUT R204, R215, R148, RZ, 0x3c, !PT ;  /* 0x00000094d7cc7212 */ /* 0x000fe400078e3cff */
[----:B------:R-:W-:Y:S02]  /*2be50*/  LOP3.LUT R217, R170, 0x380, RZ, 0xc0, !PT ;  /* 0x00000380aad97812 */ /* 0x000fe400078ec0ff */
[----:B------:R-:W-:Y:S01]  /*2be60*/  LOP3.LUT R198, R213, R20, RZ, 0x3c, !PT ;  /* 0x00000014d5c67212 */ /* 0x000fe200078e3cff */
[----:B------:R-:W-:Y:S01]  /*2be70*/  IMAD.X R147, RZ, RZ, R19, P1 ;  /* 0x000000ffff937224 */ /* 0x000fe200008e0613 */
[----:B------:R-:W-:-:S02]  /*2be80*/  LOP3.LUT R215, R120, 0x380, RZ, 0xc0, !PT ;  /* 0x0000038078d77812 */ /* 0x000fc400078ec0ff */
[----:B------:R-:W-:Y:S02]  /*2be90*/  LOP3.LUT R194, R0, R145, RZ, 0x3c, !PT ;  /* 0x0000009100c27212 */ /* 0x000fe400078e3cff */
[----:B------:R-:W-:Y:S01]  /*2bea0*/  LOP3.LUT R213, R168, 0x380, RZ, 0xc0, !PT ;  /* 0x00000380a8d57812 */ /* 0x000fe200078ec0ff */
[--C-:B------:R-:W-:Y:S01]  /*2beb0*/  IMAD.X R195, RZ, RZ, R19.reuse, P0 ;  /* 0x000000ffffc37224 */ /* 0x100fe200000e0613 */
[----:B------:R-:W-:Y:S02]  /*2bec0*/  LOP3.LUT R0, R211, 0x380, RZ, 0xc0, !PT ;  /* 0x00000380d3007812 */ /* 0x000fe400078ec0ff */
[----:B------:R-:W-:Y:S02]  /*2bed0*/  SHF.R.U64 R209, R21, 0x3, RZ ;  /* 0x0000000315d17819 */ /* 0x000fe400000012ff */
[----:B------:R-:W-:Y:S01]  /*2bee0*/  ISETP.NE.U32.AND P1, PT, RZ, UR4, PT ;  /* 0x00000004ff007c0c */ /* 0x000fe2000bf25070 */
[--C-:B------:R-:W-:Y:S01]  /*2bef0*/  IMAD.X R197, RZ, RZ, R19.reuse, P5 ;  /* 0x000000ffffc57224 */ /* 0x100fe200028e0613 */
[----:B------:R-:W-:Y:S01]  /*2bf00*/  IADD3 R165, P0, R18, 0xc000, RZ ;  /* 0x0000c00012a57810 */ /* 0x000fe20007f1e0ff */
[--C-:B------:R-:W-:Y:S01]  /*2bf10*/  IMAD.X R187, RZ, RZ, R19.reuse, P2 ;  /* 0x000000ffffbb7224 */ /* 0x100fe200010e0613 */
[----:B------:R-:W-:Y:S01]  /*2bf20*/  SHF.R.U64 R217, R217, 0x3, RZ ;  /* 0x00000003d9d97819 */ /* 0x000fe200000012ff */
[----:B------:R-:W-:Y:S01]  /*2bf30*/  IMAD.X R171, RZ, RZ, R19, P3 ;  /* 0x000000ffffab7224 */ /* 0x000fe200018e0613 */
[----:B------:R-:W-:-:S02]  /*2bf40*/  LOP3.LUT R145, R150, 0x380, RZ, 0xc0, !PT ;  /* 0x0000038096917812 */ /* 0x000fc400078ec0ff */
[----:B------:R-:W-:Y:S02]  /*2bf50*/  SHF.R.U64 R215, R215, 0x3, RZ ;  /* 0x00000003d7d77819 */ /* 0x000fe400000012ff */
[----:B------:R-:W-:Y:S02]  /*2bf60*/  SHF.R.U64 R213, R213, 0x3, RZ ;  /* 0x00000003d5d57819 */ /* 0x000fe400000012ff */
[C---:B------:R-:W-:Y:S02]  /*2bf70*/  IADD3 R208, P5, R18.reuse, 0x8060, RZ ;  /* 0x0000806012d07810 */ /* 0x040fe40007fbe0ff */
[C---:B------:R-:W-:Y:S02]  /*2bf80*/  IADD3 R200, P2, R18.reuse, 0xc040, RZ ;  /* 0x0000c04012c87810 */ /* 0x040fe40007f5e0ff */
[----:B------:R-:W-:Y:S02]  /*2bf90*/  IADD3 R185, P3, R18, 0xc060, RZ ;  /* 0x0000c06012b97810 */ /* 0x000fe40007f7e0ff */
[----:B------:R-:W-:-:S02]  /*2bfa0*/  SHF.R.U64 R0, R0, 0x3, RZ ;  /* 0x0000000300007819 */ /* 0x000fc400000012ff */
[----:B------:R-:W-:Y:S02]  /*2bfb0*/  LOP3.LUT R18, R209, R18, RZ, 0x3c, !PT ;  /* 0x00000012d1127212 */ /* 0x000fe400078e3cff */
[----:B------:R-:W-:Y:S01]  /*2bfc0*/  ISETP.NE.AND.EX P1, PT, RZ, UR5, PT, P1 ;  /* 0x00000005ff007c0c */ /* 0x000fe2000bf25310 */
[----:B------:R-:W-:Y:S01]  /*2bfd0*/  ULDC.64 UR4, c[0x0][0xd08] ;  /* 0x0003420000047ab9 */ /* 0x000fe20000000a00 */
[----:B------:R-:W-:Y:S01]  /*2bfe0*/  LOP3.LUT R190, R217, R170, RZ, 0x3c, !PT ;  /* 0x000000aad9be7212 */ /* 0x000fe200078e3cff */
[----:B------:R-:W-:Y:S01]  /*2bff0*/  IMAD.X R149, RZ, RZ, R19, P0 ;  /* 0x000000ffff957224 */ /* 0x000fe200000e0613 */
[----:B------:R-:W-:Y:S02]  /*2c000*/  SHF.R.U64 R145, R145, 0x3, RZ ;  /* 0x0000000391917819 */ /* 0x000fe400000012ff */
[----:B------:R-:W-:Y:S02]  /*2c010*/  LOP3.LUT R196, R215, R120, RZ, 0x3c, !PT ;  /* 0x00000078d7c47212 */ /* 0x000fe400078e3cff */
[----:B------:R-:W-:-:S02]  /*2c020*/  LOP3.LUT R170, R213, R168, RZ, 0x3c, !PT ;  /* 0x000000a8d5aa7212 */ /* 0x000fc400078e3cff */
[----:B------:R-:W-:Y:S02]  /*2c030*/  LOP3.LUT R215, R208, 0x380, RZ, 0xc0, !PT ;  /* 0x00000380d0d77812 */ /* 0x000fe400078ec0ff */
[----:B------:R-:W-:Y:S02]  /*2c040*/  LOP3.LUT R168, R0, R211, RZ, 0x3c, !PT ;  /* 0x000000d300a87212 */ /* 0x000fe400078e3cff */
[----:B------:R-:W-:Y:S02]  /*2c050*/  ISETP.NE.U32.AND P0, PT, RZ, UR4, PT ;  /* 0x00000004ff007c0c */ /* 0x000fe4000bf05070 */
[----:B------:R-:W-:Y:S02]  /*2c060*/  LOP3.LUT R0, R165, 0x380, RZ, 0xc0, !PT ;  /* 0x00000380a5007812 */ /* 0x000fe400078ec0ff */
[----:B------:R-:W-:Y:S02]  /*2c070*/  MOV R18, R18 ;  /* 0x0000001200127202 */ /* 0x000fe40000000f00 */
[----:B------:R-:W-:-:S02]  /*2c080*/  LOP3.LUT R186, R145, R150, RZ, 0x3c, !PT ;  /* 0x0000009691ba7212 */ /* 0x000fc400078e3cff */
[----:B------:R-:W-:Y:S02]  /*2c090*/  LOP3.LUT R20, R189, 0x380, RZ, 0xc0, !PT ;  /* 0x00000380bd147812 */ /* 0x000fe400078ec0ff */
[----:B------:R-:W-:Y:S02]  /*2c0a0*/  MOV R206, R206 ;  /* 0x000000ce00ce7202 */ /* 0x000fe40000000f00 */
[----:B------:R-:W-:Y:S02]  /*2c0b0*/  LOP3.LUT R145, R200, 0x380, RZ, 0xc0, !PT ;  /* 0x00000380c8917812 */ /* 0x000fe400078ec0ff */
[----:B------:R-:W-:Y:S02]  /*2c0c0*/  MOV R204, R204 ;  /* 0x000000cc00cc7202 */ /* 0x000fe40000000f00 */
[----:B------:R-:W-:Y:S02]  /*2c0d0*/  SHF.R.U64 R215, R215, 0x3, RZ ;  /* 0x00000003d7d77819 */ /* 0x000fe400000012ff */
[----:B------:R-:W-:-:S02]  /*2c0e0*/  LOP3.LUT R120, R185, 0x380, RZ, 0xc0, !PT ;  /* 0x00000380b9787812 */ /* 0x000fc400078ec0ff */
[----:B------:R-:W-:Y:S02]  /*2c0f0*/  MOV R202, R202 ;  /* 0x000000ca00ca7202 */ /* 0x000fe40000000f00 */
[----:B------:R-:W-:Y:S02]  /*2c100*/  ISETP.NE.AND.EX P0, PT, RZ, UR5, PT, P0 ;  /* 0x00000005ff007c0c */ /* 0x000fe4000bf05300 */
        /* <DEDUP_REMOVED lines=20> */
[----:B------:R-:W-:Y:S01]  /*2c250*/  IMAD.X R169, RZ, RZ, R19, P4 ;  /* 0x000000ffffa97224 */ /* 0x000fe200020e0613 */
[----:B------:R-:W-:Y:S01]  /*2c260*/  SHF.R.U64 R0, R0, 0x3, RZ ;  /* 0x0000000300007819 */ /* 0x000fe200000012ff */
[----:B------:R0:W-:Y:S01]  /*2c270*/  STSM.16.M88.4 [R18], R140 ;  /* 0x0000008c12007844 */ /* 0x0001e20000000200 */
[----:B------:R-:W-:Y:S02]  /*2c280*/  MOV R198, R198 ;  /* 0x000000c600c67202 */ /* 0x000fe40000000f00 */
        /* <DEDUP_REMOVED lines=12> */
[----:B------:R1:W-:Y:S01]  /*2c350*/  STSM.16.M88.4 [R204], R124 ;  /* 0x0000007ccc007844 */ /* 0x0003e20000000200 */
[----:B------:R-:W-:Y:S02]  /*2c360*/  SHF.R.U64 R145, R145, 0x3, RZ ;  /* 0x0000000391917819 */ /* 0x000fe400000012ff */
[----:B------:R-:W-:Y:S02]  /*2c370*/  MOV R194, R194 ;  /* 0x000000c200c27202 */ /* 0x000fe40000000f00 */
[----:B------:R-:W-:-:S02]  /*2c380*/  F2FP.F16.F32.PACK_AB R90, R85, R84 ;  /* 0x00000054555a723e */ /* 0x000fc400000000ff */
[----:B------:R-:W-:Y:S02]  /*2c390*/  F2FP.F16.F32.PACK_AB R91, R87, R86 ;  /* 0x00000056575b723e */ /* 0x000fe400000000ff */
[----:B------:R-:W-:Y:S02]  /*2c3a0*/  F2FP.F16.F32.PACK_AB R81, R83, R82 ;  /* 0x000000525351723e */ /* 0x000fe400000000ff */
[----:B------:R-:W-:Y:S01]  /*2c3b0*/  F2FP.F16.F32.PACK_AB R72, R73, R72 ;  /* 0x000000484948723e */ /* 0x000fe200000000ff */
[----:B------:R1:W-:Y:S01]  /*2c3c0*/  STSM.16.M88.4 [R202], R112 ;  /* 0x00000070ca007844 */ /* 0x0003e20000000200 */
[----:B------:R-:W-:Y:S02]  /*2c3d0*/  LOP3.LUT R150, R215, R208, RZ, 0x3c, !PT ;  /* 0x000000d0d7967212 */ /* 0x000fe400078e3cff */
[----:B------:R-:W-:Y:S02]  /*2c3e0*/  SHF.R.U64 R120, R120, 0x3, RZ ;  /* 0x0000000378787819 */ /* 0x000fe400000012ff */
[----:B------:R-:W-:-:S02]  /*2c3f0*/  MOV R190, R190 ;  /* 0x000000be00be7202 */ /* 0x000fc40000000f00 */
[----:B------:R-:W-:Y:S02]  /*2c400*/  F2FP.F16.F32.PACK_AB R82, R77, R76 ;  /* 0x0000004c4d52723e */ /* 0x000fe400000000ff */
[----:B------:R-:W-:Y:S02]  /*2c410*/  F2FP.F16.F32.PACK_AB R83, R79, R78 ;  /* 0x0000004e4f53723e */ /* 0x000fe400000000ff */
[----:B------:R-:W-:Y:S02]  /*2c420*/  F2FP.F16.F32.PACK_AB R73, R75, R74 ;  /* 0x0000004a4b49723e */ /* 0x000fe400000000ff */
[----:B------:R-:W-:Y:S01]  /*2c430*/  F2FP.F16.F32.PACK_AB R64, R65, R64 ;  /* 0x000000404140723e */ /* 0x000fe200000000ff */
[----:B------:R-:W-:Y:S01]  /*2c440*/  IMAD.X R21, RZ, RZ, R19, P2 ;  /* 0x000000ffff157224 */ /* 0x000fe200010e0613 */
[----:B------:R-:W-:Y:S01]  /*2c450*/  LOP3.LUT R148, R0, R165, RZ, 0x3c, !PT ;  /* 0x000000a500947212 */ /* 0x000fe200078e3cff */
[----:B------:R1:W-:Y:S01]  /*2c460*/  STSM.16.M88.4 [R198], R104 ;  /* 0x00000068c6007844 */ /* 0x0003e20000000200 */
        /* <DEDUP_REMOVED lines=13> */
[----:B------:R1:W-:Y:S01]  /*2c540*/  STSM.16.M88.4 [R194], R88 ;  /* 0x00000058c2007844 */ /* 0x0003e20000000200 */
[----:B------:R-:W-:Y:S02]  /*2c550*/  LOP3.LUT R20, R145, R200, RZ, 0x3c, !PT ;  /* 0x000000c891147212 */ /* 0x000fe400078e3cff */
        /* <DEDUP_REMOVED lines=13> */
[----:B------:R-:W-:Y:S01]  /*2c630*/  MOV R148, R148 ;  /* 0x0000009400947202 */ /* 0x000fe20000000f00 */
[----:B------:R-:W2:Y:S01]  /*2c640*/  LDC.64 R44, c[0x0][0xd00] ;  /* 0x00034000ff2c7b82 */ /* 0x000ea20000000a00 */
[----:B------:R-:W-:-:S02]  /*2c650*/  F2FP.F16.F32.PACK_AB R42, R37, R36 ;  /* 0x00000024252a723e */ /* 0x000fc400000000ff */
[----:B------:R-:W-:Y:S02]  /*2c660*/  F2FP.F16.F32.PACK_AB R43, R39, R38 ;  /* 0x00000026272b723e */ /* 0x000fe400000000ff */
[----:B------:R-:W-:Y:S02]  /*2c670*/  F2FP.F16.F32.PACK_AB R33, R35, R34 ;  /* 0x000000222321723e */ /* 0x000fe400000000ff */
[----:B------:R-:W-:Y:S01]  /*2c680*/  F2FP.F16.F32.PACK_AB R24, R25, R24 ;  /* 0x000000181918723e */ /* 0x000fe200000000ff */
[----:B------:R1:W-:Y:S01]  /*2c690*/  STSM.16.M88.4 [R170], R64 ;  /* 0x00000040aa007844 */ /* 0x0003e20000000200 */
[----:B------:R-:W-:Y:S02]  /*2c6a0*/  MOV R146, R146 ;  /* 0x0000009200927202 */ /* 0x000fe40000000f00 */
        /* <DEDUP_REMOVED lines=8> */
[----:B------:R-:W-:Y:S01]  /*2c730*/  F2FP.F16.F32.PACK_AB R9, R11, R10 ;  /* 0x0000000a0b09723e */ /* 0x000fe200000000ff */
[----:B------:R1:W-:Y:S01]  /*2c740*/  STSM.16.M88.4 [R150], R48 ;  /* 0x0000003096007844 */ /* 0x0003e20000000200 */
[----:B------:R-:W-:Y:S01]  /*2c750*/  MOV R208, R208 ;  /* 0x000000d000d07202 */ /* 0x000fe20000000f00 */
[----:B------:R-:W-:Y:S01]  /*2c760*/  ULDC UR4, c[0x0][0xb88] ;  /* 0x0002e20000047ab9 */ /* 0x000fe20000000800 */
[----:B------:R-:W-:Y:S01]  /*2c770*/  F2FP.F16.F32.PACK_AB R10, R5, R4 ;  /* 0x00000004050a723e */ /* 0x000fe200000000ff */
[----:B0-----:R-:W-:Y:S01]  /*2c780*/  IMAD.MOV.U32 R18, RZ, RZ, RZ ;  /* 0x000000ffff127224 */ /* 0x001fe200078e00ff */
[----:B------:R-:W-:Y:S01]  /*2c790*/  F2FP.F16.F32.PACK_AB R11, R7, R6 ;  /* 0x00000006070b723e */ /* 0x000fe200000000ff */
[----:B------:R-:W0:Y:S01]  /*2c7a0*/  @P0 LDC.64 R4, c[0x0][0xd08] ;  /* 0x00034200ff040b82 */ /* 0x000e220000000a00 */
[----:B------:R1:W-:Y:S04]  /*2c7b0*/  STSM.16.M88.4 [R148], R40 ;  /* 0x0000002894007844 */ /* 0x0003e80000000200 */
[----:B------:R1:W-:Y:S01]  /*2c7c0*/  STSM.16.M88.4 [R146], R32 ;  /* 0x0000002092007844 */ /* 0x0003e20000000200 */
[----:B--2---:R-:W-:-:S02]  /*2c7d0*/  IMAD.WIDE R44, R179, 0x4, R44 ;  /* 0x00000004b32c7825 */ /* 0x004fc400078e022c */
[----:B------:R-:W2:Y:S01]  /*2c7e0*/  LDC R21, c[0x0][0xce8] ;  /* 0x00033a00ff157b82 */ /* 0x000ea20000000800 */
[----:B------:R1:W-:Y:S04]  /*2c7f0*/  STSM.16.M88.4 [R20], R24 ;  /* 0x0000001814007844 */ /* 0x0003e80000000200 */
[----:B------:R1:W-:Y:S03]  /*2c800*/  STSM.16.M88.4 [R208], R8 ;  /* 0x00000008d0007844 */ /* 0x0003e60000000200 */
[----:B------:R-:W-:Y:S01]  /*2c810*/  BAR.SYNC.DEFER_BLOCKING 0x1, 0x100 ;  /* 0x0044000000007b1d */ /* 0x000fe20000010000 */
[----:B------:R-:W-:Y:S02]  /*2c820*/  IMAD.U32 R0, RZ, RZ, UR4 ;  /* 0x00000004ff007e24 */ /* 0x000fe4000f8e00ff */
[----:B0-----:R-:W-:-:S03]  /*2c830*/  @P0 IMAD.WIDE R4, R179, 0x4, R4 ;  /* 0x00000004b3040825 */ /* 0x001fc600078e0204 */
[----:B------:R1:W5:Y:S04]  /*2c840*/  @P1 LDG.E R18, desc[UR42][R44.64] ;  /* 0x0000002a2c121981 */ /* 0x000368000c1e1900 */
[----:B------:R1:W5:Y:S01]  /*2c850*/  @P0 LDG.E R0, desc[UR42][R4.64] ;  /* 0x0000002a04000981 */ /* 0x000362000c1e1900 */
[----:B------:R-:W-:Y:S05]  /*2c860*/  @P0 BRA `(.L_x_13005) ;  /* 0x0000000000100947 */ /* 0x000fea0003800000 */
[----:B------:R-:W-:Y:S05]  /*2c870*/  @!P1 BRA `(.L_x_13005) ;  /* 0x00000000000c9947 */ /* 0x000fea0003800000 */
[----:B-1----:R-:W3:Y:S04]  /*2c880*/  LDG.E R5, desc[UR42][R44.64] ;  /* 0x0000002a2c057981 */ /* 0x002ee8000c1e1900 */
[----:B-----5:R-:W3:Y:S02]  /*2c890*/  LDG.E R0, desc[UR42][R44.64+0x4] ;  /* 0x0000042a2c007981 */ /* 0x020ee4000c1e1900 */
[----:B---3--:R-:W-:-:S07]  /*2c8a0*/  IMAD.IADD R0, R0, 0x1, -R5 ;  /* 0x0000000100007824 */ /* 0x008fce00078e0a05 */
.L_x_13005:
[----:B-12--5:R-:W-:Y:S01]  /*2c8b0*/  IMAD R20, R0, R21, RZ ;  /* 0x0000001500147224 */ /* 0x026fe200078e02ff */
[----:B------:R-:W-:Y:S01]  /*2c8c0*/  LOP3.LUT P0, RZ, R226, 0x3, RZ, 0xc0, !PT ;  /* 0x00000003e2ff7812 */ /* 0x000fe2000780c0ff */
[--C-:B------:R-:W-:Y:S01]  /*2c8d0*/  IMAD.IADD R15, R192, 0x1, R177.reuse ;  /* 0x00000001c00f7824 */ /* 0x100fe200078e02b1 */
[----:B------:R-:W-:Y:S01]  /*2c8e0*/  ISETP.NE.AND P2, PT, R21, 0x1, PT ;  /* 0x000000011500780c */ /* 0x000fe20003f45270 */
[----:B------:R-:W-:Y:S01]  /*2c8f0*/  IMAD.IADD R8, R234, 0x1, R177 ;  /* 0x00000001ea087824 */ /* 0x000fe200078e02b1 */
[----:B------:R-:W-:Y:S02]  /*2c900*/  ULDC.64 UR4, c[0x0][0xc90] ;  /* 0x0003240000047ab9 */ /* 0x000fe40000000a00 */
[----:B------:R-:W-:-:S09]  /*2c910*/  ISETP.GE.OR P3, PT, R15, R20, P0 ;  /* 0x000000140f00720c */ /* 0x000fd20000766670 */
[----:B------:R-:W0:Y:S04]  /*2c920*/  @P2 LDC R5, c[0x0][0xcec] ;  /* 0x00033b00ff052b82 */ /* 0x000e280000000800 */
[----:B------:R-:W2:Y:S01]  /*2c930*/  @!P3 LDL R11, [R1+0x450] ;  /* 0x00045000010bb983 */ /* 0x000ea20000100800 */
[----:B------:R-:W-:Y:S01]  /*2c940*/  SHF.R.S32.HI R0, RZ, 0x1f, R178 ;  /* 0x0000001fff007819 */ /* 0x000fe200000114b2 */
[----:B------:R-:W-:Y:S01]  /*2c950*/  IMAD.MOV.U32 R4, RZ, RZ, R8 ;  /* 0x000000ffff047224 */ /* 0x000fe200078e0008 */
[----:B------:R-:W-:Y:S01]  /*2c960*/  SHF.R.S32.HI R19, RZ, 0x1f, R18 ;  /* 0x0000001fff137819 */ /* 0x000fe20000011412 */
[----:B------:R-:W1:Y:S01]  /*2c970*/  @P2 LDC R6, c[0x0][0xcf0] ;  /* 0x00033c00ff062b82 */ /* 0x000e620000000800 */
[----:B------:R-:W-:Y:S01]  /*2c980*/  SHF.R.S32.HI R76, RZ, 0x1f, R179 ;  /* 0x0000001fff4c7819 */ /* 0x000fe200000114b3 */
[----:B------:R-:W-:Y:S01]  /*2c990*/  IMAD R7, R0, UR4, RZ ;  /* 0x0000000400077c24 */ /* 0x000fe2000f8e02ff */
[----:B------:R-:W-:-:S02]  /*2c9a0*/  SEL R77, R179, RZ, !P1 ;  /* 0x000000ffb34d7207 */ /* 0x000fc40004800000 */
[----:B------:R-:W-:-:S03]  /*2c9b0*/  SEL R76, R76, RZ, !P1 ;  /* 0x000000ff4c4c7207 */ /* 0x000fc60004800000 */
[----:B------:R-:W3:Y:S01]  /*2c9c0*/  @P2 LDC R79, c[0x0][0xcec] ;  /* 0x00033b00ff4f2b82 */ /* 0x000ee20000000800 */
[----:B0-----:R-:W-:-:S07]  /*2c9d0*/  @P2 IMAD.HI.U32 R5, R8, R5, RZ ;  /* 0x0000000508052227 */ /* 0x001fce00078e00ff */
[----:B------:R-:W0:Y:S01]  /*2c9e0*/  @P2 LDC R81, c[0x0][0xcf0] ;  /* 0x00033c00ff512b82 */ /* 0x000e220000000800 */
[----:B-1----:R-:W-:Y:S01]  /*2c9f0*/  @P2 SHF.R.U32.HI R4, RZ, R6, R5 ;  /* 0x00000006ff042219 */ /* 0x002fe20000011605 */
[C---:B------:R-:W-:Y:S02]  /*2ca00*/  IMAD R5, R178.reuse, UR5, R7 ;  /* 0x00000005b2057c24 */ /* 0x040fe4000f8e0207 */
[----:B------:R-:W-:Y:S01]  /*2ca10*/  IMAD.WIDE.U32 R6, R178, UR4, R18 ;  /* 0x00000004b2067c25 */ /* 0x000fe2000f8e0012 */
[----:B------:R-:W-:Y:S01]  /*2ca20*/  ULDC.64 UR4, c[0x0][0xc98] ;  /* 0x0003260000047ab9 */ /* 0x000fe20000000a00 */
[--C-:B------:R-:W-:Y:S02]  /*2ca30*/  SHF.R.S32.HI R13, RZ, 0x1f, R4.reuse ;  /* 0x0000001fff0d7819 */ /* 0x100fe40000011404 */
[----:B------:R-:W-:Y:S02]  /*2ca40*/  IMAD.MOV R9, RZ, RZ, -R4 ;  /* 0x000000ffff097224 */ /* 0x000fe400078e0a04 */
[----:B------:R-:W-:-:S02]  /*2ca50*/  IMAD.IADD R7, R7, 0x1, R5 ;  /* 0x0000000107077824 */ /* 0x000fc400078e0205 */
[----:B------:R-:W-:Y:S02]  /*2ca60*/  IMAD R9, R21, R9, R8 ;  /* 0x0000000915097224 */ /* 0x000fe400078e0208 */
[----:B------:R-:W-:Y:S02]  /*2ca70*/  IMAD R8, R76, UR4, RZ ;  /* 0x000000044c087c24 */ /* 0x000fe4000f8e02ff */
[----:B------:R-:W-:Y:S01]  /*2ca80*/  IMAD.WIDE.U32 R6, R77, UR4, R6 ;  /* 0x000000044d067c25 */ /* 0x000fe2000f8e0006 */
[----:B------:R-:W-:-:S03]  /*2ca90*/  SHF.R.S32.HI R5, RZ, 0x1f, R9 ;  /* 0x0000001fff057819 */ /* 0x000fc60000011409 */
[----:B------:R-:W-:Y:S01]  /*2caa0*/  IMAD R8, R77, UR5, R8 ;  /* 0x000000054d087c24 */ /* 0x000fe2000f8e0208 */
[----:B------:R-:W-:Y:S01]  /*2cab0*/  IADD3 R4, P1, R4, R6, RZ ;  /* 0x0000000604047210 */ /* 0x000fe20007f3e0ff */
[----:B------:R-:W-:Y:S02]  /*2cac0*/  ULDC.64 UR4, c[0x0][0xc88] ;  /* 0x0003220000047ab9 */ /* 0x000fe40000000a00 */
[----:B------:R-:W-:Y:S01]  /*2cad0*/  IMAD R6, R5, UR4, RZ ;  /* 0x0000000405067c24 */ /* 0x000fe2000f8e02ff */
[----:B------:R-:W-:-:S03]  /*2cae0*/  IADD3.X R5, R13, R7, R8, P1, !PT ;  /* 0x000000070d057210 */ /* 0x000fc60000ffe408 */
[C---:B------:R-:W-:Y:S02]  /*2caf0*/  IMAD R7, R9.reuse, UR5, R6 ;  /* 0x0000000509077c24 */ /* 0x040fe4000f8e0206 */
[----:B------:R-:W-:Y:S01]  /*2cb00*/  IMAD.WIDE.U32 R4, R9, UR4, R4 ;  /* 0x0000000409047c25 */ /* 0x000fe2000f8e0004 */
[----:B------:R-:W-:-:S03]  /*2cb10*/  ULDC.64 UR4, c[0x0][0xc50] ;  /* 0x0003140000047ab9 */ /* 0x000fc60000000a00 */
[----:B------:R-:W-:Y:S01]  /*2cb20*/  IMAD.IADD R5, R5, 0x1, R7 ;  /* 0x0000000105057824 */ /* 0x000fe200078e0207 */
[----:B------:R-:W-:-:S04]  /*2cb30*/  LEA R10, P1, R4, UR4, 0x2 ;  /* 0x00000004040a7c11 */ /* 0x000fc8000f8210ff */
[----:B------:R-:W-:Y:S01]  /*2cb40*/  LEA.HI.X R4, R4, UR5, R5, 0x2, P1 ;  /* 0x0000000504047c11 */ /* 0x000fe200088f1405 */
[----:B------:R-:W-:Y:S01]  /*2cb50*/  SHFL.IDX PT, R6, R10, RZ, 0x1c1f ;  /* 0x001c1fff0a067589 */ /* 0x000fe200000e0000 */
[----:B------:R-:W-:Y:S01]  /*2cb60*/  VIADD R5, R15, 0x8 ;  /* 0x000000080f057836 */ /* 0x000fe20000000000 */
[----:B------:R-:W-:Y:S02]  /*2cb70*/  ULDC.64 UR4, c[0x0][0xba0] ;  /* 0x0002e80000047ab9 */ /* 0x000fe40000000a00 */
[----:B------:R-:W2:Y:S02]  /*2cb80*/  SHFL.IDX PT, R7, R4, RZ, 0x1c1f ;  /* 0x001c1fff04077589 */ /* 0x000ea400000e0000 */
[----:B------:R-:W-:Y:S02]  /*2cb90*/  ISETP.GE.OR P0, PT, R5, R20, P0 ;  /* 0x000000140500720c */ /* 0x000fe40000706670 */
[----:B--2---:R1:W-:Y:S11]  /*2cba0*/  @!P3 ST.E desc[UR42][R6.64], R11 ;  /* 0x0000000b0600b985 */ /* 0x0043f6000c10192a */
[----:B------:R-:W2:Y:S01]  /*2cbb0*/  @!P0 LDL R59, [R1+0x454] ;  /* 0x00045400013b8983 */ /* 0x000ea20000100800 */
[----:B------:R-:W-:-:S03]  /*2cbc0*/  IMAD R5, R210, 0x40, R160 ;  /* 0x00000040d2057824 */ /* 0x000fc600078e02a0 */
[----:B------:R-:W-:Y:S01]  /*2cbd0*/  SHFL.IDX PT, R54, R10, 0x1, 0x1c1f ;  /* 0x003c1f000a367f89 */ /* 0x000fe200000e0000 */
[----:B------:R-:W-:-:S03]  /*2cbe0*/  IMAD.WIDE R2, R5, 0x2, R2 ;  /* 0x0000000205027825 */ /* 0x000fc600078e0202 */
[----:B------:R4:W2:Y:S01]  /*2cbf0*/  SHFL.IDX PT, R55, R4, 0x1, 0x1c1f ;  /* 0x003c1f0004377f89 */ /* 0x0008a200000e0000 */
[C---:B------:R-:W-:Y:S02]  /*2cc00*/  IADD3 R25, P4, R2.reuse, 0x3000, RZ ;  /* 0x0000300002197810 */ /* 0x040fe40007f9e0ff */
[C---:B------:R-:W-:Y:S02]  /*2cc10*/  IADD3 R9, P1, R2.reuse, 0x1000, RZ ;  /* 0x0000100002097810 */ /* 0x040fe40007f3e0ff */
[----:B------:R-:W-:Y:S02]  /*2cc20*/  IADD3 R13, P5, R2, 0x2000, RZ ;  /* 0x00002000020d7810 */ /* 0x000fe40007fbe0ff */
[----:B------:R-:W-:Y:S02]  /*2cc30*/  LOP3.LUT R24, R25, 0x380, RZ, 0xc0, !PT ;  /* 0x0000038019187812 */ /* 0x000fe400078ec0ff */
[----:B------:R-:W-:Y:S02]  /*2cc40*/  LOP3.LUT R8, R9, 0x380, RZ, 0xc0, !PT ;  /* 0x0000038009087812 */ /* 0x000fe400078ec0ff */
[----:B------:R-:W-:-:S02]  /*2cc50*/  LOP3.LUT R12, R13, 0x380, RZ, 0xc0, !PT ;  /* 0x000003800d0c7812 */ /* 0x000fc400078ec0ff */
        /* <DEDUP_REMOVED lines=27> */
[----:B------:R-:W-:Y:S01]  /*2ce10*/  IMAD.X R37, RZ, RZ, R3, P5 ;  /* 0x000000ffff257224 */ /* 0x000fe200028e0603 */
[----:B------:R-:W-:Y:S02]  /*2ce20*/  IADD3.X R41, RZ, R3, RZ, P4, !PT ;  /* 0x00000003ff297210 */ /* 0x000fe400027fe4ff */
[C---:B------:R-:W-:Y:S02]  /*2ce30*/  IADD3 R57, P4, R2.reuse, 0xb000, RZ ;  /* 0x0000b00002397810 */ /* 0x040fe40007f9e0ff */
[----:B------:R-:W-:-:S02]  /*2ce40*/  IADD3 R45, P3, R2, 0x8000, RZ ;  /* 0x00008000022d7810 */ /* 0x000fc40007f7e0ff */
[C---:B------:R-:W-:Y:S02]  /*2ce50*/  IADD3 R49, P1, R2.reuse, 0x9000, RZ ;  /* 0x0000900002317810 */ /* 0x040fe40007f3e0ff */
[----:B------:R-:W-:Y:S02]  /*2ce60*/  IADD3 R53, P5, R2, 0xa000, RZ ;  /* 0x0000a00002357810 */ /* 0x000fe40007fbe0ff */
        /* <DEDUP_REMOVED lines=20> */
[C---:B------:R-:W-:Y:S02]  /*2cfb0*/  IADD3 R69, P5, R2.reuse, 0xe000, RZ ;  /* 0x0000e00002457810 */ /* 0x040fe40007fbe0ff */
[----:B-1----:R-:W-:Y:S02]  /*2cfc0*/  LOP3.LUT R7, R2, 0x380, RZ, 0xc0, !PT ;  /* 0x0000038002077812 */ /* 0x002fe400078ec0ff */
[----:B----4-:R-:W-:Y:S02]  /*2cfd0*/  LOP3.LUT R4, R5, 0x380, RZ, 0xc0, !PT ;  /* 0x0000038005047812 */ /* 0x010fe400078ec0ff */
        /* <DEDUP_REMOVED lines=9> */
[----:B------:R-:W-:Y:S01]  /*2d070*/  LOP3.LUT R60, R60, R61, RZ, 0x3c, !PT ;  /* 0x0000003d3c3c7212 */ /* 0x000fe200078e3cff */
[--C-:B------:R-:W-:Y:S01]  /*2d080*/  IMAD.X R61, RZ, RZ, R3.reuse, P3 ;  /* 0x000000ffff3d7224 */ /* 0x100fe200018e0603 */
[----:B------:R-:W-:Y:S01]  /*2d090*/  LOP3.LUT R64, R64, R65, RZ, 0x3c, !PT ;  /* 0x0000004140407212 */ /* 0x000fe200078e3cff */
[--C-:B------:R-:W-:Y:S01]  /*2d0a0*/  IMAD.X R65, RZ, RZ, R3.reuse, P1 ;  /* 0x000000ffff417224 */ /* 0x100fe200008e0603 */
[----:B------:R-:W-:Y:S01]  /*2d0b0*/  LOP3.LUT R68, R68, R69, RZ, 0x3c, !PT ;  /* 0x0000004544447212 */ /* 0x000fe200078e3cff */
[----:B------:R-:W-:Y:S01]  /*2d0c0*/  IMAD.X R69, RZ, RZ, R3, P5 ;  /* 0x000000ffff457224 */ /* 0x000fe200028e0603 */
[----:B------:R-:W-:Y:S01]  /*2d0d0*/  LOP3.LUT R72, R4, R5, RZ, 0x3c, !PT ;  /* 0x0000000504487212 */ /* 0x000fe200078e3cff */
[----:B------:R-:W-:-:S02]  /*2d0e0*/  IMAD.IADD R78, R220, 0x1, R177 ;  /* 0x00000001dc4e7824 */ /* 0x000fc400078e02b1 */
[----:B------:R-:W-:Y:S01]  /*2d0f0*/  IMAD.IADD R177, R210, 0x1, R177 ;  /* 0x00000001d2b17824 */ /* 0x000fe200078e02b1 */
[----:B------:R-:W-:Y:S01]  /*2d100*/  BSSY B1, `(.L_x_13006) ;  /* 0x0000056000017945 */ /* 0x000fe20003800000 */
[----:B--2---:R1:W-:Y:S04]  /*2d110*/  @!P0 ST.E desc[UR42][R54.64], R59 ;  /* 0x0000003b36008985 */ /* 0x0043e8000c10192a */
[----:B------:R2:W5:Y:S04]  /*2d120*/  LD.E.128 R4, desc[UR42][R2.64] ;  /* 0x0000002a02047980 */ /* 0x000568000c101d00 */
        /* <DEDUP_REMOVED lines=11> */
[----:B------:R-:W-:-:S03]  /*2d1e0*/  IMAD.WIDE.U32 R2, R178, UR4, R2 ;  /* 0x00000004b2027c25 */ /* 0x000fc6000f8e0002 */
[----:B------:R-:W5:Y:S01]  /*2d1f0*/  LD.E.128 R36, desc[UR42][R36.64] ;  /* 0x0000002a24247980 */ /* 0x000f62000c101d00 */
[----:B------:R-:W-:Y:S01]  /*2d200*/  IMAD R19, R178, UR5, R19 ;  /* 0x00000005b2137c24 */ /* 0x000fe2000f8e0213 */
[----:B------:R-:W-:Y:S01]  /*2d210*/  ULDC.64 UR4, c[0x0][0xbf0] ;  /* 0x0002fc0000047ab9 */ /* 0x000fe20000000a00 */
[----:B---3--:R-:W-:Y:S01]  /*2d220*/  @P2 IMAD.HI.U32 R0, R78, R79, RZ ;  /* 0x0000004f4e002227 */ /* 0x008fe200078e00ff */
[----:B------:R-:W5:Y:S03]  /*2d230*/  LD.E.128 R40, desc[UR42][R40.64] ;  /* 0x0000002a28287980 */ /* 0x000f66000c101d00 */
[----:B------:R-:W-:Y:S01]  /*2d240*/  IMAD.IADD R3, R3, 0x1, R19 ;  /* 0x0000000103037824 */ /* 0x000fe200078e0213 */
[----:B------:R-:W5:Y:S01]  /*2d250*/  LD.E.128 R44, desc[UR42][R44.64] ;  /* 0x0000002a2c2c7980 */ /* 0x000f62000c101d00 */
[----:B------:R-:W-:Y:S01]  /*2d260*/  IMAD.MOV.U32 R19, RZ, RZ, R78 ;  /* 0x000000ffff137224 */ /* 0x000fe200078e004e */
[----:B0-----:R-:W-:Y:S01]  /*2d270*/  @P2 SHF.R.U32.HI R19, RZ, R81, R0 ;  /* 0x00000051ff132219 */ /* 0x001fe20000011600 */
[----:B------:R-:W-:Y:S01]  /*2d280*/  IMAD R76, R76, UR4, RZ ;  /* 0x000000044c4c7c24 */ /* 0x000fe2000f8e02ff */
[----:B------:R-:W5:Y:S02]  /*2d290*/  LD.E.128 R48, desc[UR42][R48.64] ;  /* 0x0000002a30307980 */ /* 0x000f64000c101d00 */
[--C-:B------:R-:W-:Y:S01]  /*2d2a0*/  SHF.R.S32.HI R0, RZ, 0x1f, R19.reuse ;  /* 0x0000001fff007819 */ /* 0x100fe20000011413 */
[----:B------:R-:W-:Y:S01]  /*2d2b0*/  IMAD.MOV R18, RZ, RZ, -R19 ;  /* 0x000000ffff127224 */ /* 0x000fe200078e0a13 */
[----:B-1----:R-:W5:Y:S01]  /*2d2c0*/  LD.E.128 R52, desc[UR42][R52.64] ;  /* 0x0000002a34347980 */ /* 0x002f62000c101d00 */
[----:B------:R-:W-:-:S02]  /*2d2d0*/  IMAD R79, R77, UR5, R76 ;  /* 0x000000054d4f7c24 */ /* 0x000fc4000f8e024c */
[----:B------:R-:W-:Y:S01]  /*2d2e0*/  IMAD.WIDE.U32 R2, R77, UR4, R2 ;  /* 0x000000044d027c25 */ /* 0x000fe2000f8e0002 */
[----:B------:R-:W-:Y:S01]  /*2d2f0*/  ULDC.64 UR4, c[0x0][0xbe0] ;  /* 0x0002f80000047ab9 */ /* 0x000fe20000000a00 */
[----:B------:R-:W5:Y:S02]  /*2d300*/  LD.E.128 R56, desc[UR42][R56.64] ;  /* 0x0000002a38387980 */ /* 0x000f64000c101d00 */
[----:B------:R-:W-:Y:S02]  /*2d310*/  IMAD R0, R0, UR4, RZ ;  /* 0x0000000400007c24 */ /* 0x000fe4000f8e02ff */
[----:B------:R-:W-:Y:S01]  /*2d320*/  IMAD R21, R21, R18, R78 ;  /* 0x0000001215157224 */ /* 0x000fe200078e024e */
[----:B------:R-:W5:Y:S01]  /*2d330*/  LD.E.128 R60, desc[UR42][R60.64] ;  /* 0x0000002a3c3c7980 */ /* 0x000f62000c101d00 */
[----:B------:R-:W-:-:S03]  /*2d340*/  IMAD.IADD R3, R3, 0x1, R79 ;  /* 0x0000000103037824 */ /* 0x000fc600078e024f */
[----:B------:R-:W5:Y:S01]  /*2d350*/  LD.E.128 R64, desc[UR42][R64.64] ;  /* 0x0000002a40407980 */ /* 0x000f62000c101d00 */
[----:B------:R-:W-:-:S03]  /*2d360*/  IMAD R77, R19, UR5, R0 ;  /* 0x00000005134d7c24 */ /* 0x000fc6000f8e0200 */
[----:B------:R-:W5:Y:S01]  /*2d370*/  LD.E.128 R68, desc[UR42][R68.64] ;  /* 0x0000002a44447980 */ /* 0x000f62000c101d00 */
[----:B------:R-:W-:-:S03]  /*2d380*/  SHF.R.S32.HI R0, RZ, 0x1f, R21 ;  /* 0x0000001fff007819 */ /* 0x000fc60000011415 */
[----:B------:R-:W5:Y:S01]  /*2d390*/  LD.E.128 R72, desc[UR42][R72.64] ;  /* 0x0000002a48487980 */ /* 0x000f62000c101d00 */
[----:B------:R-:W-:Y:S01]  /*2d3a0*/  IMAD.WIDE.U32 R2, R19, UR4, R2 ;  /* 0x0000000413027c25 */ /* 0x000fe2000f8e0002 */
[----:B------:R-:W-:Y:S01]  /*2d3b0*/  ULDC.64 UR4, c[0x0][0xbd8] ;  /* 0x0002f60000047ab9 */ /* 0x000fe20000000a00 */
[----:B------:R-:W-:Y:S01]  /*2d3c0*/  ISETP.GE.AND P2, PT, R177, R20, PT ;  /* 0x00000014b100720c */ /* 0x000fe20003f46270 */
        /* <DEDUP_REMOVED lines=8> */
[----:B------:R-:W-:-:S04]  /*2d450*/  IMAD.WIDE.U32 R2, R21, UR4, R2 ;  /* 0x0000000415027c25 */ /* 0x000fc8000f8e0002 */
[----:B------:R-:W-:Y:S01]  /*2d460*/  IMAD R77, R21, UR5, R0 ;  /* 0x00000005154d7c24 */ /* 0x000fe2000f8e0200 */
[----:B------:R-:W-:Y:S01]  /*2d470*/  ULDC.64 UR4, c[0x0][0xb80] ;  /* 0x0002e00000047ab9 */ /* 0x000fe20000000a00 */
[----:B------:R-:W-:Y:S01]  /*2d480*/  VIADD R0, R144, 0x32420 ;  /* 0x0003242090007836 */ /* 0x000fe20000000000 */
[C---:B------:R-:W-:Y:S01]  /*2d490*/  LEA R21, P3, R2.reuse, UR4, 0x1 ;  /* 0x0000000402157c11 */ /* 0x040fe2000f8608ff */
[----:B------:R-:W-:Y:S02]  /*2d4a0*/  IMAD.IADD R3, R3, 0x1, R77 ;  /* 0x0000000103037824 */ /* 0x000fe400078e024d */
[----:B------:R-:W-:Y:S01]  /*2d4b0*/  VIADD R19, R177, 0x20 ;  /* 0x00000020b1137836 */ /* 0x000fe20000000000 */
[----:B------:R-:W-:Y:S01]  /*2d4c0*/  PRMT R0, RZ, 0x654, R0 ;  /* 0x00000654ff007816 */ /* 0x000fe20000000000 */
[----:B0-----:R0:W1:Y:S01]  /*2d4d0*/  SHFL.IDX PT, R78, R21, RZ, 0x181f ;  /* 0x00181fff154e7589 */ /* 0x00106200000e0000 */
[----:B------:R-:W-:Y:S02]  /*2d4e0*/  LEA.HI.X R80, R2, UR5, R3, 0x1, P3 ;  /* 0x0000000502507c11 */ /* 0x000fe400098f0c03 */
[-C--:B------:R-:W-:Y:S01]  /*2d4f0*/  ISETP.GE.AND P1, PT, R19, R20.reuse, PT ;  /* 0x000000141300720c */ /* 0x080fe20003f26270 */
[----:B------:R-:W-:Y:S01]  /*2d500*/  VIADD R19, R177, 0x40 ;  /* 0x00000040b1137836 */ /* 0x000fe20000000000 */
[----:B------:R2:W-:Y:S04]  /*2d510*/  SYNCS.ARRIVE.TRANS64.RED.A1T0 RZ, [R0+URZ], RZ ;  /* 0x000000ff00ff79a7 */ /* 0x0005e8000810043f */
[----:B------:R-:W-:Y:S01]  /*2d520*/  ISETP.GE.AND P0, PT, R19, R20, PT ;  /* 0x000000141300720c */ /* 0x000fe20003f06270 */
[----:B--2---:R0:W2:Y:S01]  /*2d530*/  SHFL.IDX PT, R0, R80, RZ, 0x181f ;  /* 0x00181fff50007589 */ /* 0x0040a200000e0000 */
[----:B------:R-:W-:Y:S11]  /*2d540*/  @P2 BRA `(.L_x_13007) ;  /* 0x0000000000442947 */ /* 0x000ff60003800000 */
[----:B------:R-:W-:Y:S02]  /*2d550*/  ULDC UR4, c[0x0][0xbc8] ;  /* 0x0002f20000047ab9 */ /* 0x000fe40000000800 */
[----:B------:R-:W-:Y:S02]  /*2d560*/  ISETP.GE.AND P2, PT, R160, UR4, PT ;  /* 0x00000004a0007c0c */ /* 0x000fe4000bf46270 */
[----:B------:R-:W-:Y:S02]  /*2d570*/  ISETP.GE.AND P3, PT, R162, UR4, PT ;  /* 0x00000004a2007c0c */ /* 0x000fe4000bf66270 */
[----:B------:R-:W-:-:S09]  /*2d580*/  ISETP.GE.AND P4, PT, R161, UR4, PT ;  /* 0x00000004a1007c0c */ /* 0x000fd2000bf86270 */
[----:B-1----:R-:W-:-:S04]  /*2d590*/  @!P2 LEA R2, P5, R160, R78, 0x1 ;  /* 0x0000004ea002a211 */ /* 0x002fc800078a08ff */
[----:B--2---:R-:W-:Y:S02]  /*2d5a0*/  @!P2 LEA.HI.X R3, R160, R0, R184, 0x1, P5 ;  /* 0x00000000a003a211 */ /* 0x004fe400028f0cb8 */
        /* <DEDUP_REMOVED lines=11> */
.L_x_13007:
[----:B------:R-:W-:Y:S05]  /*2d660*/  BSYNC B1 ;  /* 0x0000000000017941 */ /* 0x000fea0003800000 */
.L_x_13006:
        /* <DEDUP_REMOVED lines=11> */
[----:B-----5:R-:W-:-:S03]  /*2d720*/  @!P3 LEA R4, P5, R162, R18, 0x1 ;  /* 0x00000012a204b211 */ /* 0x020fc600078a08ff */
        /* <DEDUP_REMOVED lines=9> */
.L_x_13009:
[----:B------:R-:W-:Y:S05]  /*2d7c0*/  BSYNC B1 ;  /* 0x0000000000017941 */ /* 0x000fea0003800000 */
.L_x_13008:
        /* <DEDUP_REMOVED lines=10> */
[----:B------:R-:W-:Y:S02]  /*2d870*/  @!P2 LEA R4, P4, R162, R8, 0x1 ;  /* 0x00000008a204a211 */ /* 0x000fe400078808ff */
        /* <DEDUP_REMOVED lines=10> */
.L_x_13011:
[----:B------:R-:W-:Y:S05]  /*2d920*/  BSYNC B1 ;  /* 0x0000000000017941 */ /* 0x000fea0003800000 */
.L_x_13010:
[----:B0-----:R-:W-:Y:S01]  /*2d930*/  VIADD R3, R177, 0x60 ;  /* 0x00000060b1037836 */ /* 0x001fe20000000000 */
[----:B--2-4-:R-:W2:Y:S04]  /*2d940*/  SHFL.IDX PT, R80, R80, 0x3, 0x181f ;  /* 0x00781f0050507f89 */ /* 0x014ea800000e0000 */
[----:B------:R-:W-:Y:S01]  /*2d950*/  ISETP.GE.AND P0, PT, R3, R20, PT ;  /* 0x000000140300720c */ /* 0x000fe20003f06270 */
[----:B------:R-:W4:-:S12]  /*2d960*/  SHFL.IDX PT, R21, R21, 0x3, 0x181f ;  /* 0x00781f0015157f89 */ /* 0x000f1800000e0000 */
[----:B------:R-:W-:Y:S05]  /*2d970*/  @P0 BRA `(.L_x_13012) ;  /* 0x0000000c00980947 */ /* 0x000fea0003800000 */
[----:B------:R-:W-:Y:S02]  /*2d980*/  ULDC UR4, c[0x0][0xbc8] ;  /* 0x0002f20000047ab9 */ /* 0x000fe40000000800 */
[----:B------:R-:W-:Y:S02]  /*2d990*/  ISETP.GE.AND P3, PT, R160, UR4, PT ;  /* 0x00000004a0007c0c */ /* 0x000fe4000bf66270 */
[----:B------:R-:W-:Y:S02]  /*2d9a0*/  ISETP.GE.AND P4, PT, R162, UR4, PT ;  /* 0x00000004a2007c0c */ /* 0x000fe4000bf86270 */
[----:B------:R-:W-:-:S09]  /*2d9b0*/  ISETP.GE.AND P5, PT, R161, UR4, PT ;  /* 0x00000004a1007c0c */ /* 0x000fd2000bfa6270 */
[-C--:B----4-:R-:W-:Y:S02]  /*2d9c0*/  @!P3 LEA R2, P0, R160, R21.reuse, 0x1 ;  /* 0x00000015a002b211 */ /* 0x090fe400078008ff */
[-C--:B------:R-:W-:Y:S02]  /*2d9d0*/  @!P4 LEA R4, P1, R162, R21.reuse, 0x1 ;  /* 0x00000015a204c211 */ /* 0x080fe400078208ff */
[C---:B------:R-:W-:Y:S02]  /*2d9e0*/  @!P5 LEA R6, P2, R161.reuse, R21, 0x1 ;  /* 0x00000015a106d211 */ /* 0x040fe400078408ff */
[-C--:B--2---:R-:W-:Y:S02]  /*2d9f0*/  @!P3 LEA.HI.X R3, R160, R80.reuse, R184, 0x1, P0 ;  /* 0x00000050a003b211 */ /* 0x084fe400000f0cb8 */
        /* <DEDUP_REMOVED lines=11> */
.L_x_13004:
[----:B------:R-:W-:Y:S01]  /*2dab0*/  ULDC.64 UR4, c[0x0][0xd00] ;  /* 0x0003400000047ab9 */ /* 0x000fe20000000a00 */
[----:B-----5:R-:W2:Y:S01]  /*2dac0*/  LDC.64 R2, c[0x0][0xd00] ;  /* 0x00034000ff027b82 */ /* 0x020ea20000000a00 */
[----:B------:R-:W-:Y:S01]  /*2dad0*/  ISETP.NE.U32.AND P0, PT, RZ, UR4, PT ;  /* 0x00000004ff007c0c */ /* 0x000fe2000bf05070 */
[----:B------:R-:W-:-:S03]  /*2dae0*/  IMAD.MOV.U32 R0, RZ, RZ, RZ ;  /* 0x000000ffff007224 */ /* 0x000fc600078e00ff */
[----:B------:R-:W-:Y:S01]  /*2daf0*/  ISETP.NE.AND.EX P0, PT, RZ, UR5, PT, P0 ;  /* 0x00000005ff007c0c */ /* 0x000fe2000bf05300 */
[----:B------:R-:W-:Y:S02]  /*2db00*/  ULDC.64 UR4, c[0x0][0xd08] ;  /* 0x0003420000047ab9 */ /* 0x000fe40000000a00 */
[----:B------:R-:W-:Y:S01]  /*2db10*/  ISETP.NE.U32.AND P1, PT, RZ, UR4, PT ;  /* 0x00000004ff007c0c */ /* 0x000fe2000bf25070 */
[----:B------:R-:W3:Y:S03]  /*2db20*/  LDC R21, c[0x0][0xce8] ;  /* 0x00033a00ff157b82 */ /* 0x000ee60000000800 */
        /* <DEDUP_REMOVED lines=8> */
[----:B---3--:R-:W-:Y:S02]  /*2dbb0*/  ISETP.NE.AND P2, PT, R21, 0x1, PT ;  /* 0x000000011500780c */ /* 0x008fe40003f45270 */
[----:B------:R-:W-:Y:S02]  /*2dbc0*/  ISETP.GE.AND P3, PT, R201, 0x80, PT ;  /* 0x00000080c900780c */ /* 0x000fe40003f66270 */
[----:B------:R-:W-:-:S09]  /*2dbd0*/  SHF.R.S32.HI R7, RZ, 0x1f, R179 ;  /* 0x0000001fff077819 */ /* 0x000fd200000114b3 */
[----:B------:R-:W2:Y:S01]  /*2dbe0*/  @P2 LDC R25, c[0x0][0xcec] ;  /* 0x00033b00ff192b82 */ /* 0x000ea20000000800 */
[----:B----4-:R-:W-:Y:S05]  /*2dbf0*/  @P1 BRA `(.L_x_13013) ;  /* 0x0000000000101947 */ /* 0x010fea0003800000 */
[----:B------:R-:W-:Y:S05]  /*2dc00*/  @!P0 BRA `(.L_x_13013) ;  /* 0x00000000000c8947 */ /* 0x000fea0003800000 */
[----:B------:R-:W3:Y:S04]  /*2dc10*/  LDG.E R5, desc[UR42][R2.64] ;  /* 0x0000002a02057981 */ /* 0x000ee8000c1e1900 */
[----:B-----5:R-:W3:Y:S02]  /*2dc20*/  LDG.E R6, desc[UR42][R2.64+0x4] ;  /* 0x0000042a02067981 */ /* 0x020ee4000c1e1900 */
[----:B---3--:R-:W-:-:S07]  /*2dc30*/  IMAD.IADD R6, R6, 0x1, -R5 ;  /* 0x0000000106067824 */ /* 0x008fce00078e0a05 */
.L_x_13013:
        /* <DEDUP_REMOVED lines=8> */
[----:B----4-:R-:W-:Y:S01]  /*2dcc0*/  IMAD R2, R6, R9, RZ ;  /* 0x0000000906027224 */ /* 0x010fe200078e02ff */
        /* <DEDUP_REMOVED lines=36> */
.L_x_13015:
[----:B------:R-:W-:Y:S05]  /*2df10*/  BSYNC B1 ;  /* 0x0000000000017941 */ /* 0x000fea0003800000 */
.L_x_13014:
[----:B------:R-:W4:Y:S01]  /*2df20*/  @P2 LDC R9, c[0x0][0xcf0] ;  /* 0x00033c00ff092b82 */ /* 0x000f220000000800 */
[----:B------:R-:W-:Y:S01]  /*2df30*/  ULDC.64 UR4, c[0x0][0xba0] ;  /* 0x0002e80000047ab9 */ /* 0x000fe20000000a00 */
[----:B------:R-:W-:Y:S02]  /*2df40*/  IMAD.IADD R8, R220, 0x1, R177 ;  /* 0x00000001dc087824 */ /* 0x000fe400078e02b1 */
[----:B---3--:R-:W-:-:S04]  /*2df50*/  IMAD R3, R11, UR4, RZ ;  /* 0x000000040b037c24 */ /* 0x008fc8000f8e02ff */
[C---:B------:R-:W-:Y:S02]  /*2df60*/  IMAD R5, R0.reuse, UR5, R3 ;  /* 0x0000000500057c24 */ /* 0x040fe4000f8e0203 */
[----:B------:R-:W-:Y:S01]  /*2df70*/  IMAD.WIDE.U32 R2, R0, UR4, RZ ;  /* 0x0000000400027c25 */ /* 0x000fe2000f8e00ff */
[----:B------:R-:W-:-:S03]  /*2df80*/  ULDC.64 UR4, c[0x0][0xbe8] ;  /* 0x0002fa0000047ab9 */ /* 0x000fc60000000a00 */
[----:B------:R-:W-:Y:S02]  /*2df90*/  IMAD.IADD R3, R3, 0x1, R5 ;  /* 0x0000000103037824 */ /* 0x000fe400078e0205 */
[----:B------:R-:W-:Y:S02]  /*2dfa0*/  IMAD R5, R10, UR4, RZ ;  /* 0x000000040a057c24 */ /* 0x000fe4000f8e02ff */
[----:B--2---:R-:W-:-:S04]  /*2dfb0*/  @P2 IMAD.HI.U32 R0, R8, R25, RZ ;  /* 0x0000001908002227 */ /* 0x004fc800078e00ff */
[C---:B------:R-:W-:Y:S02]  /*2dfc0*/  IMAD R7, R178.reuse, UR5, R5 ;  /* 0x00000005b2077c24 */ /* 0x040fe4000f8e0205 */
        /* <DEDUP_REMOVED lines=30> */
.L_x_13242:
[----:B------:R-:W-:Y:S01]  /*2e1b0*/  IMAD R21, R6, R21, RZ ;  /* 0x0000001506157224 */ /* 0x000fe200078e02ff */
[----:B------:R-:W-:Y:S01]  /*2e1c0*/  BSSY B1, `(.L_x_13017) ;  /* 0x0000015000017945 */ /* 0x000fe20003800000 */
[----:B------:R-:W-:-:S05]  /*2e1d0*/  IMAD.IADD R6, R210, 0x1, R177 ;  /* 0x00000001d2067824 */ /* 0x000fca00078e02b1 */
[----:B------:R-:W-:-:S13]  /*2e1e0*/  ISETP.GE.AND P0, PT, R6, R21, PT ;  /* 0x000000150600720c */ /* 0x000fda0003f06270 */
[----:B------:R-:W-:Y:S05]  /*2e1f0*/  @P0 BRA `(.L_x_13018) ;  /* 0x0000000000440947 */ /* 0x000fea0003800000 */
[----:B------:R-:W-:Y:S02]  /*2e200*/  ULDC UR4, c[0x0][0xbc8] ;  /* 0x0002f20000047ab9 */ /* 0x000fe40000000800 */
[----:B------:R-:W-:Y:S02]  /*2e210*/  ISETP.GE.AND P3, PT, R160, UR4, PT ;  /* 0x00000004a0007c0c */ /* 0x000fe4000bf66270 */
[----:B------:R-:W-:Y:S02]  /*2e220*/  ISETP.GE.AND P2, PT, R162, UR4, PT ;  /* 0x00000004a2007c0c */ /* 0x000fe4000bf46270 */
[----:B------:R-:W-:Y:S02]  /*2e230*/  ISETP.GE.AND P1, PT, R161, UR4, PT ;  /* 0x00000004a1007c0c */ /* 0x000fe4000bf26270 */
[----:B------:R-:W-:-:S07]  /*2e240*/  ISETP.GE.AND P0, PT, R163, UR4, PT ;  /* 0x00000004a3007c0c */ /* 0x000fce000bf06270 */
[-C--:B----4-:R-:W-:Y:S02]  /*2e250*/  @!P3 LEA R4, P5, R160, R14.reuse, 0x1 ;  /* 0x0000000ea004b211 */ /* 0x090fe400078a08ff */
[----:B------:R-:W-:Y:S02]  /*2e260*/  @!P2 LEA R8, P4, R162, R14, 0x1 ;  /* 0x0000000ea208a211 */ /* 0x000fe400078808ff */
        /* <DEDUP_REMOVED lines=10> */
.L_x_13018:
[----:B------:R-:W-:Y:S05]  /*2e310*/  BSYNC B1 ;  /* 0x0000000000017941 */ /* 0x000fea0003800000 */
.L_x_13017:
[----:B------:R-:W-:-:S03]  /*2e320*/  UMOV UR4, 0xffffffff ;  /* 0xffffffff00047882 */ /* 0x000fc60000000000 */
[----:B------:R-:W-:Y:S05]  /*2e330*/  BRA.DIV UR4, `(.L_x_13019) ;  /* 0x000000a204347947 */ /* 0x000fea000b800000 */
[----:B---3--:R3:W0:Y:S04]  /*2e340*/  SHFL.IDX PT, R0, R3, 0x1, 0x181f ;  /* 0x00381f0003007f89 */ /* 0x00862800000e0000 */
[----:B----4-:R3:W4:Y:S02]  /*2e350*/  SHFL.IDX PT, R14, R2, 0x1, 0x181f ;  /* 0x00381f00020e7f89 */ /* 0x01072400000e0000 */
.L_x_13246:
[----:B------:R-:W-:Y:S01]  /*2e360*/  VIADD R4, R6, 0x20 ;  /* 0x0000002006047836 */ /* 0x000fe20000000000 */
[----:B------:R-:W-:Y:S04]  /*2e370*/  BSSY B1, `(.L_x_13020) ;  /* 0x0000014000017945 */ /* 0x000fe80003800000 */
        /* <DEDUP_REMOVED lines=9> */
[----:B0-----:R-:W-:Y:S02]  /*2e410*/  @!P3 LEA.HI.X R5, R160, R0, R184, 0x1, P5 ;  /* 0x00000000a005b211 */ /* 0x001fe400028f0cb8 */
        /* <DEDUP_REMOVED lines=9> */
.L_x_13021:
[----:B------:R-:W-:Y:S05]  /*2e4b0*/  BSYNC B1 ;  /* 0x0000000000017941 */ /* 0x000fea0003800000 */
.L_x_13020:
[----:B------:R-:W-:-:S03]  /*2e4c0*/  UMOV UR4, 0xffffffff ;  /* 0xffffffff00047882 */ /* 0x000fc60000000000 */
[----:B------:R-:W-:Y:S05]  /*2e4d0*/  BRA.DIV UR4, `(.L_x_13022) ;  /* 0x000000a204147947 */ /* 0x000fea000b800000 */
[----:B0-----:R0:W0:Y:S04]  /*2e4e0*/  SHFL.IDX PT, R0, R3, 0x2, 0x181f ;  /* 0x00581f0003007f89 */ /* 0x00102800000e0000 */
[----:B----4-:R4:W0:Y:S02]  /*2e4f0*/  SHFL.IDX PT, R14, R2, 0x2, 0x181f ;  /* 0x00581f00020e7f89 */ /* 0x01082400000e0000 */
.L_x_13250:
        /* <DEDUP_REMOVED lines=9> */
[-C--:B0-----:R-:W-:Y:S02]  /*2e590*/  @!P3 LEA R4, P5, R160, R14.reuse, 0x1 ;  /* 0x0000000ea004b211 */ /* 0x081fe400078a08ff */
[----:B------:R-:W-:Y:S02]  /*2e5a0*/  @!P2 LEA R8, P4, R162, R14, 0x1 ;  /* 0x0000000ea208a211 */ /* 0x000fe400078808ff */
[----:B------:R-:W-:Y:S02]  /*2e5b0*/  @!P3 LEA.HI.X R5, R160, R0, R184, 0x1, P5 ;  /* 0x00000000a005b211 */ /* 0x000fe400028f0cb8 */
        /* <DEDUP_REMOVED lines=9> */
.L_x_13024:
[----:B------:R-:W-:Y:S05]  /*2e650*/  BSYNC B1 ;  /* 0x0000000000017941 */ /* 0x000fea0003800000 */
.L_x_13023:
[----:B------:R-:W-:-:S03]  /*2e660*/  UMOV UR4, 0xffffffff ;  /* 0xffffffff00047882 */ /* 0x000fc60000000000 */
[----:B------:R-:W-:Y:S05]  /*2e670*/  BRA.DIV UR4, `(.L_x_13025) ;  /* 0x0000009e04f47947 */ /* 0x000fea000b800000 */
[----:B0-----:R0:W0:Y:S04]  /*2e680*/  SHFL.IDX PT, R0, R3, 0x3, 0x181f ;  /* 0x00781f0003007f89 */ /* 0x00102800000e0000 */
[----:B------:R0:W0:Y:S02]  /*2e690*/  SHFL.IDX PT, R14, R2, 0x3, 0x181f ;  /* 0x00781f00020e7f89 */ /* 0x00002400000e0000 */
.L_x_13254:
[----:B0-234-:R-:W-:-:S05]  /*2e6a0*/  VIADD R2, R6, 0x60 ;  /* 0x0000006006027836 */ /* 0x01dfca0000000000 */
[----:B------:R-:W-:-:S13]  /*2e6b0*/  ISETP.GE.AND P0, PT, R2, R21, PT ;  /* 0x000000150200720c */ /* 0x000fda0003f06270 */
[----:B------:R-:W-:Y:S05]  /*2e6c0*/  @P0 BRA `(.L_x_13012) ;  /* 0x0000000000440947 */ /* 0x000fea0003800000 */
[----:B------:R-:W-:Y:S02]  /*2e6d0*/  ULDC UR4, c[0x0][0xbc8] ;  /* 0x0002f20000047ab9 */ /* 0x000fe40000000800 */
[----:B------:R-:W-:Y:S02]  /*2e6e0*/  ISETP.GE.AND P3, PT, R160, UR4, PT ;  /* 0x00000004a0007c0c */ /* 0x000fe4000bf66270 */
[----:B------:R-:W-:Y:S02]  /*2e6f0*/  ISETP.GE.AND P2, PT, R162, UR4, PT ;  /* 0x00000004a2007c0c */ /* 0x000fe4000bf46270 */
[----:B------:R-:W-:Y:S02]  /*2e700*/  ISETP.GE.AND P1, PT, R161, UR4, PT ;  /* 0x00000004a1007c0c */ /* 0x000fe4000bf26270 */
[----:B------:R-:W-:-:S07]  /*2e710*/  ISETP.GE.AND P0, PT, R163, UR4, PT ;  /* 0x00000004a3007c0c */ /* 0x000fce000bf06270 */
[-C--:B------:R-:W-:Y:S02]  /*2e720*/  @!P3 LEA R2, P5, R160, R14.reuse, 0x1 ;  /* 0x0000000ea002b211 */ /* 0x080fe400078a08ff */
        /* <DEDUP_REMOVED lines=11> */
.L_x_13012:
[----:B------:R-:W-:Y:S05]  /*2e7e0*/  BSYNC B0 ;  /* 0x0000000000007941 */ /* 0x000fea0003800000 */
.L_x_13003:
[----:B------:R-:W-:Y:S02]  /*2e7f0*/  ULDC UR4, c[0x0][0xd3c] ;  /* 0x00034f0000047ab9 */ /* 0x000fe40000000800 */
[----:B-1----:R-:W-:-:S13]  /*2e800*/  ISETP.GE.AND P0, PT, R123, UR4, PT ;  /* 0x000000047b007c0c */ /* 0x002fda000bf06270 */
[----:B------:R-:W-:Y:S05]  /*2e810*/  @!P0 BRA `(.L_x_13026) ;  /* 0xfffffd2800708947 */ /* 0x000fea000383ffff */
[----:B------:R-:W-:Y:S05]  /*2e820*/  BRA `(.L_x_12811) ;  /* 0x0000008c00607947 */ /* 0x000fea0003800000 */
.L_x_12809:
        /* <DEDUP_REMOVED lines=18> */
.L_x_13027:
        /* <DEDUP_REMOVED lines=42> */
.L_x_13033:
        /* <DEDUP_REMOVED lines=12> */
.L_x_13032:
[----:B------:R-:W-:Y:S05]  /*2ecb0*/  BSYNC B0 ;  /* 0x0000000000007941 */ /* 0x000fea0003800000 */
.L_x_13031:
        /* <DEDUP_REMOVED lines=21> */
.L_x_13029:
        /* <DEDUP_REMOVED lines=20> */
.L_x_13034:
        /* <DEDUP_REMOVED lines=56> */
.L_x_13030:
[----:B------:R-:W-:Y:S02]  /*2f2d0*/  IMAD.MOV.U32 R17, RZ, RZ, RZ ;  /* 0x000000ffff117224 */ /* 0x000fe400078e00ff */
[----:B------:R-:W-:Y:S02]  /*2f2e0*/  IMAD.U32 R16, RZ, RZ, UR6 ;  /* 0x00000006ff107e24 */ /* 0x000fe4000f8e00ff */
[----:B------:R-:W-:-:S07]  /*2f2f0*/  IMAD.MOV.U32 R18, RZ, RZ, RZ ;  /* 0x000000ffff127224 */ /* 0x000fce00078e00ff */
.L_x_13035:
[----:B------:R-:W-:-:S13]  /*2f300*/  ISETP.NE.AND P0, PT, R0, RZ, PT ;  /* 0x000000ff0000720c */ /* 0x000fda0003f05270 */
[----:B------:R-:W1:Y:S01]  /*2f310*/  @!P0 S2R R3, SR_CgaCtaId ;  /* 0x0000000000038919 */ /* 0x000e620000008800 */
[----:B------:R-:W-:-:S04]  /*2f320*/  @!P0 MOV R0, 0x400 ;  /* 0x0000040000008802 */ /* 0x000fc80000000f00 */
[----:B-1----:R-:W-:-:S05]  /*2f330*/  @!P0 LEA R0, R3, R0, 0x18 ;  /* 0x0000000003008211 */ /* 0x002fca00078ec0ff */
[----:B------:R2:W-:Y:S01]  /*2f340*/  @!P0 STS.128 [R0+0x324d0], R16 ;  /* 0x0324d01000008388 */ /* 0x0005e20000000c00 */
[----:B------:R-:W-:Y:S06]  /*2f350*/  BAR.ARV 0x5, 0x180 ;  /* 0x0146000000007b1d */ /* 0x000fec0000002000 */
.L_x_13028:
        /* <DEDUP_REMOVED lines=25> */
[----:B------:R-:W-:Y:S02]  /*2f4f0*/  SHF.R.U32.HI R5, RZ, 0x3, R4 ;  /* 0x00000003ff057819 */ /* 0x000fe40000011604 */
[----:B------:R-:W-:Y:S02]  /*2f500*/  MOV R4, UR4 ;  /* 0x0000000400047c02 */ /* 0x000fe40008000f00 */
[----:B------:R-:W-:-:S03]  /*2f510*/  LOP3.LUT R5, R5, 0x70, R3, 0xf8, !PT ;  /* 0x0000007005057812 */ /* 0x000fc600078ef803 */
[----:B------:R0:W-:Y:S01]  /*2f520*/  STL [R1+0x470], R4 ;  /* 0x0004700401007387 */ /* 0x0001e20000100800 */
[----:B------:R-:W-:Y:S02]  /*2f530*/  IMAD R3, R2, 0x2, R4 ;  /* 0x0000000202037824 */ /* 0x000fe400078e0204 */
[----:B------:R-:W-:-:S03]  /*2f540*/  IMAD.MOV.U32 R2, RZ, RZ, 0x1 ;  /* 0x00000001ff027424 */ /* 0x000fc600078e00ff */
[----:B------:R1:W-:Y:S01]  /*2f550*/  STL [R1+0x480], R3 ;  /* 0x0004800301007387 */ /* 0x0003e20000100800 */
[----:B0-----:R-:W-:-:S03]  /*2f560*/  IMAD.MOV.U32 R4, RZ, RZ, 0x1 ;  /* 0x00000001ff047424 */ /* 0x001fc600078e00ff */
[----:B------:R0:W-:Y:S04]  /*2f570*/  STL [R1+0x488], R2 ;  /* 0x0004880201007387 */ /* 0x0001e80000100800 */
[----:B------:R2:W-:Y:S01]  /*2f580*/  STL [R1+0x484], R4 ;  /* 0x0004840401007387 */ /* 0x0005e20000100800 */
[C---:B-1----:R-:W-:Y:S02]  /*2f590*/  LOP3.LUT R3, R0.reuse, 0x40, RZ, 0xfc, !PT ;  /* 0x0000004000037812 */ /* 0x042fe400078efcff */
[C---:B0-----:R-:W-:Y:S02]  /*2f5a0*/  LOP3.LUT R2, R0.reuse, 0x80, RZ, 0xfc, !PT ;  /* 0x0000008000027812 */ /* 0x041fe400078efcff */
[----:B------:R-:W-:-:S07]  /*2f5b0*/  LOP3.LUT R0, R0, 0xc0, RZ, 0xfc, !PT ;  /* 0x000000c000007812 */ /* 0x000fce00078efcff */
.L_x_13198:
        /* <DEDUP_REMOVED lines=9> */
[----:B-12---:R-:W1:Y:S08]  /*2f650*/  LDC.64 R4, c[0x0][0xb00] ;  /* 0x0002c000ff047b82 */ /* 0x006e700000000a00 */
[----:B------:R-:W2:Y:S02]  /*2f660*/  @P0 LDC.64 R2, c[0x0][0xb20] ;  /* 0x0002c800ff020b82 */ /* 0x000ea40000000a00 */
[----:B--2---:R-:W-:-:S05]  /*2f670*/  @P0 IMAD.WIDE R2, R19, 0x4, R2 ;  /* 0x0000000413020825 */ /* 0x004fca00078e0202 */
[----:B-----5:R2:W5:Y:S01]  /*2f680*/  @P0 LDG.E R6, desc[UR42][R2.64] ;  /* 0x0000002a02060981 */ /* 0x020562000c1e1900 */
        /* <DEDUP_REMOVED lines=36> */
[----:B---3--:R-:W-:Y:S06]  /*2f8d0*/  @P0 BRA `(.L_x_13037) ;  /* 0x0000000000140947 */ /* 0x008fec0003800000 */
[----:B------:R-:W-:Y:S05]  /*2f8e0*/  @!P3 BRA `(.L_x_13037) ;  /* 0x000000000010b947 */ /* 0x000fea0003800000 */
[----:B------:R-:W2:Y:S04]  /*2f8f0*/  LDG.E R9, desc[UR42][R12.64] ;  /* 0x0000002a0c097981 */ /* 0x000ea8000c1e1900 */
[----:B------:R-:W2:Y:S02]  /*2f900*/  LDG.E R12, desc[UR42][R12.64+0x4] ;  /* 0x0000042a0c0c7981 */ /* 0x000ea4000c1e1900 */
[----:B--2---:R-:W-:-:S05]  /*2f910*/  IMAD.IADD R11, R12, 0x1, -R9 ;  /* 0x000000010c0b7824 */ /* 0x004fca00078e0a09 */
[----:B------:R0:W-:Y:S02]  /*2f920*/  STL [R1+0x4b0], R11 ;  /* 0x0004b00b01007387 */ /* 0x0001e40000100800 */
.L_x_13037:
        /* <DEDUP_REMOVED lines=10> */
.L_x_13038:
[----:B------:R-:W-:Y:S05]  /*2f9d0*/  @!P1 BRA `(.L_x_13039) ;  /* 0x00000000000c9947 */ /* 0x000fea0003800000 */
[----:B------:R-:W2:Y:S04]  /*2f9e0*/  LDG.E R7, desc[UR42][R4.64] ;  /* 0x0000002a04077981 */ /* 0x000ea8000c1e1900 */
[----:B------:R-:W2:Y:S02]  /*2f9f0*/  LDG.E R4, desc[UR42][R4.64+0x4] ;  /* 0x0000042a04047981 */ /* 0x000ea4000c1e1900 */
[----:B--2---:R-:W-:-:S07]  /*2fa00*/  IMAD.IADD R7, R4, 0x1, -R7 ;  /* 0x0000000104077824 */ /* 0x004fce00078e0a07 */
.L_x_13039:
        /* <DEDUP_REMOVED lines=35> */
.L_x_13042:
[----:B------:R-:W-:-:S13]  /*2fc40*/  ISETP.NE.AND P0, PT, R3, 0x1, PT ;  /* 0x000000010300780c */ /* 0x000fda0003f05270 */
[----:B------:R-:W1:Y:S02]  /*2fc50*/  @P0 LDC.64 R4, c[0x0][0xae0] ;  /* 0x0002b800ff040b82 */ /* 0x000e640000000a00 */
[----:B-1----:R-:W-:-:S05]  /*2fc60*/  @P0 IMAD.HI.U32 R4, R2, R4, RZ ;  /* 0x0000000402040227 */ /* 0x002fca00078e00ff */
[----:B------:R-:W-:-:S07]  /*2fc70*/  @P0 SHF.R.U32.HI R2, RZ, R5, R4 ;  /* 0x00000005ff020219 */ /* 0x000fce0000011604 */
.L_x_13043:
[----:B------:R-:W-:Y:S05]  /*2fc80*/  BSYNC B0 ;  /* 0x0000000000007941 */ /* 0x000fea0003800000 */
.L_x_13041:
[----:B------:R-:W-:-:S05]  /*2fc90*/  IMAD R2, R2, R3, R3 ;  /* 0x0000000302027224 */ /* 0x000fca00078e0203 */
[----:B------:R-:W-:-:S07]  /*2fca0*/  VIMNMX R8, R8, R2, PT ;  /* 0x0000000208087248 */ /* 0x000fce0003fe0100 */
.L_x_13040:
        /* <DEDUP_REMOVED lines=20> */
.L_x_13046:
[----:B------:R-:W-:-:S13]  /*2fdf0*/  ISETP.NE.AND P0, PT, R3, 0x1, PT ;  /* 0x000000010300780c */ /* 0x000fda0003f05270 */
[----:B------:R-:W1:Y:S02]  /*2fe00*/  @P0 LDC.64 R4, c[0x0][0xae0] ;  /* 0x0002b800ff040b82 */ /* 0x000e640000000a00 */
[----:B-1----:R-:W-:-:S05]  /*2fe10*/  @P0 IMAD.HI.U32 R4, R2, R4, RZ ;  /* 0x0000000402040227 */ /* 0x002fca00078e00ff */
[----:B------:R-:W-:-:S07]  /*2fe20*/  @P0 SHF.R.U32.HI R2, RZ, R5, R4 ;  /* 0x00000005ff020219 */ /* 0x000fce0000011604 */
.L_x_13047:
[----:B------:R-:W-:Y:S05]  /*2fe30*/  BSYNC B0 ;  /* 0x0000000000007941 */ /* 0x000fea0003800000 */
.L_x_13045:
[----:B------:R-:W-:-:S05]  /*2fe40*/  IMAD R2, R2, R3, RZ ;  /* 0x0000000302027224 */ /* 0x000fca00078e02ff */
[----:B------:R-:W-:-:S07]  /*2fe50*/  VIMNMX R6, R6, R2, !PT ;  /* 0x0000000206067248 */ /* 0x000fce0007fe0100 */
.L_x_13044:
        /* <DEDUP_REMOVED lines=32> */
.L_x_13257:
[----:B--2---:R-:W-:Y:S02]  /*30060*/  ISETP.NE.AND P0, PT, R14, RZ, PT ;  /* 0x000000ff0e00720c */ /* 0x004fe40003f05270 */
[----:B------:R-:W-:-:S11]  /*30070*/  PLOP3.LUT P6, PT, PT, PT, PT, 0x8, 0x0 ;  /* 0x000000000000781c */ /* 0x000fd60003fce170 */
[----:B------:R-:W-:Y:S05]  /*30080*/  @P0 BRA `(.L_x_13051) ;  /* 0x00000000000c0947 */ /* 0x000fea0003800000 */
[----:B------:R-:W-:-:S03]  /*30090*/  UMOV UR4, 0xffffffff ;  /* 0xffffffff00047882 */ /* 0x000fc60000000000 */
[----:B------:R-:W-:Y:S05]  /*300a0*/  BRA.DIV UR4, `(.L_x_13052) ;  /* 0x0000008604e47947 */ /* 0x000fea000b800000 */
[----:B------:R-:W-:-:S13]  /*300b0*/  ELECT P6, URZ, PT ;  /* 0x00000000003f782f */ /* 0x000fda00038c0000 */
.L_x_13051:
        /* <DEDUP_REMOVED lines=10> */
.L_x_13260:
[----:B------:R-:W-:Y:S05]  /*30160*/  BSYNC B1 ;  /* 0x0000000000017941 */ /* 0x000fea0003800000 */
.L_x_13053:
[----:B------:R-:W-:Y:S04]  /*30170*/  BSSY B1, `(.L_x_13055) ;  /* 0x0000083000017945 */ /* 0x000fe80003800000 */
[----:B------:R-:W-:Y:S05]  /*30180*/  @!P6 BRA `(.L_x_13056) ;  /* 0x000000080004e947 */ /* 0x000fea0003800000 */
[----:B------:R-:W2:Y:S04]  /*30190*/  LDL R6, [R1+0x470] ;  /* 0x0004700001067983 */ /* 0x000ea80000100800 */
[----:B------:R-:W3:Y:S01]  /*301a0*/  LDL R7, [R1+0x478] ;  /* 0x0004780001077983 */ /* 0x000ee20000100800 */
[----:B-1----:R-:W1:Y:S01]  /*301b0*/  S2R R5, SR_TID.X ;  /* 0x0000000000057919 */ /* 0x002e620000002100 */
[----:B--2---:R-:W-:Y:S02]  /*301c0*/  IMAD.MOV.U32 R9, RZ, RZ, R6 ;  /* 0x000000ffff097224 */ /* 0x004fe400078e0006 */
[----:B------:R-:W2:Y:S02]  /*301d0*/  LDL R6, [R1+0x488] ;  /* 0x0004880001067983 */ /* 0x000ea40000100800 */
[----:B---3--:R-:W-:Y:S01]  /*301e0*/  IMAD R4, R7, 0x8, R9 ;  /* 0x0000000807047824 */ /* 0x008fe200078e0209 */
[----:B-1----:R-:W-:Y:S01]  /*301f0*/  LOP3.LUT R5, R5, 0x7f, RZ, 0xc0, !PT ;  /* 0x0000007f05057812 */ /* 0x002fe200078ec0ff */
[----:B------:R-:W-:Y:S03]  /*30200*/  BSSY B2, `(.L_x_13057) ;  /* 0x0000005000027945 */ /* 0x000fe60003800000 */
[----:B------:R-:W-:-:S02]  /*30210*/  ISETP.NE.AND P1, PT, R5, RZ, PT ;  /* 0x000000ff0500720c */ /* 0x000fc40003f25270 */
[----:B--2---:R-:W-:-:S04]  /*30220*/  SHF.L.U32 R9, R6, 0x1f, RZ ;  /* 0x0000001f06097819 */ /* 0x004fc800000006ff */
[----:B------:R-:W1:Y:S02]  /*30230*/  SYNCS.PHASECHK.TRANS64.TRYWAIT P0, [R4+URZ+0x324a0], R9 ;  /* 0x0324a009040075a7 */ /* 0x000e64000800017f */
[----:B-1----:R-:W-:Y:S05]  /*30240*/  @!P0 BRA `(.L_x_13058) ;  /* 0x0000008400b48947 */ /* 0x002fea0003800000 */
.L_x_13261:
[----:B------:R-:W-:Y:S05]  /*30250*/  BSYNC B2 ;  /* 0x0000000000027941 */ /* 0x000fea0003800000 */
.L_x_13057:
        /* <DEDUP_REMOVED lines=9> */
.L_x_13060:
[----:B------:R-:W-:Y:S05]  /*302f0*/  BSYNC B2 ;  /* 0x0000000000027941 */ /* 0x000fea0003800000 */
.L_x_13059:
        /* <DEDUP_REMOVED lines=14> */
.L_x_13061:
        /* <DEDUP_REMOVED lines=13> */
.L_x_13262:
[----:B------:R-:W-:Y:S05]  /*304b0*/  BSYNC B2 ;  /* 0x0000000000027941 */ /* 0x000fea0003800000 */
.L_x_13062:
        /* <DEDUP_REMOVED lines=11> */
.L_x_13065:
[----:B------:R-:W-:Y:S05]  /*30570*/  BSYNC B2 ;  /* 0x0000000000027941 */ /* 0x000fea0003800000 */
.L_x_13064:
        /* <DEDUP_REMOVED lines=11> */
.L_x_13066:
        /* <DEDUP_REMOVED lines=15> */
.L_x_13067:
        /* <DEDUP_REMOVED lines=15> */
.L_x_13068:
        /* <DEDUP_REMOVED lines=15> */
.L_x_13069:
        /* <DEDUP_REMOVED lines=10> */
.L_x_13056:
[----:B------:R-:W-:Y:S05]  /*309a0*/  BSYNC B1 ;  /* 0x0000000000017941 */ /* 0x000fea0003800000 */
.L_x_13055:
[----:B------:R-:W2:Y:S04]  /*309b0*/  LDL.LU R6, [R1+0x478] ;  /* 0x0004780001067983 */ /* 0x000ea80000300800 */
[----:B------:R-:W3:Y:S01]  /*309c0*/  LDL.LU R9, [R1+0x488] ;  /* 0x0004880001097983 */ /* 0x000ee20000300800 */
[----:B-1----:R-:W-:Y:S01]  /*309d0*/  VIADD R4, R8, 0xfffffffe ;  /* 0xfffffffe08047836 */ /* 0x002fe20000000000 */
        /* <DEDUP_REMOVED lines=10> */
.L_x_13085:
        /* <DEDUP_REMOVED lines=14> */
.L_x_13263:
[----:B------:R-:W-:Y:S05]  /*30b60*/  BSYNC B2 ;  /* 0x0000000000027941 */ /* 0x000fea0003800000 */
.L_x_13072:
        /* <DEDUP_REMOVED lines=9> */
.L_x_13075:
[----:B------:R-:W-:Y:S05]  /*30c00*/  BSYNC B2 ;  /* 0x0000000000027941 */ /* 0x000fea0003800000 */
.L_x_13074:
        /* <DEDUP_REMOVED lines=13> */
.L_x_13076:
        /* <DEDUP_REMOVED lines=13> */
.L_x_13264:
[----:B------:R-:W-:Y:S05]  /*30db0*/  BSYNC B2 ;  /* 0x0000000000027941 */ /* 0x000fea0003800000 */
.L_x_13077:
        /* <DEDUP_REMOVED lines=11> */
.L_x_13080:
[----:B------:R-:W-:Y:S05]  /*30e70*/  BSYNC B2 ;  /* 0x0000000000027941 */ /* 0x000fea0003800000 */
.L_x_13079:
        /* <DEDUP_REMOVED lines=11> */
.L_x_13081:
        /* <DEDUP_REMOVED lines=15> */
.L_x_13082:
        /* <DEDUP_REMOVED lines=15> */
.L_x_13083:
        /* <DEDUP_REMOVED lines=15> */
.L_x_13084:
        /* <DEDUP_REMOVED lines=10> */
.L_x_13071:
[----:B------:R-:W-:Y:S05]  /*312a0*/  BSYNC B1 ;  /* 0x0000000000017941 */ /* 0x000fea0003800000 */
.L_x_13070:
[----:B-1----:R-:W2:Y:S04]  /*312b0*/  LDL.LU R9, [R1+0x478] ;  /* 0x0004780001097983 */ /* 0x002ea80000300800 */
[----:B------:R-:W3:Y:S01]  /*312c0*/  LDL.LU R7, [R1+0x488] ;  /* 0x0004880001077983 */ /* 0x000ee20000300800 */
        /* <DEDUP_REMOVED lines=10> */
.L_x_13049:
[----:B------:R-:W-:Y:S05]  /*31370*/  BSYNC B0 ;  /* 0x0000000000007941 */ /* 0x000fea0003800000 */
.L_x_13048:
        /* <DEDUP_REMOVED lines=9> */
[----:B----4-:R-:W-:-:S05]  /*31410*/  @P1 SHF.R.U32.HI R2, RZ, R3, R0 ;  /* 0x00000003ff021219 */ /* 0x010fca0000011600 */
[----:B------:R-:W-:Y:S02]  /*31420*/  IMAD.IADD R0, R17, 0x1, R2 ;  /* 0x0000000111007824 */ /* 0x000fe400078e0202 */
[----:B------:R-:W2:Y:S02]  /*31430*/  LDC.64 R2, c[0x0][0xad8] ;  /* 0x0002b600ff027b82 */ /* 0x000ea40000000a00 */
[----:B--2---:R-:W-:Y:S01]  /*31440*/  ISETP.GE.AND P2, PT, R3, 0x1, PT ;  /* 0x000000010300780c */ /* 0x004fe20003f46270 */
[----:B------:R-:W-:-:S12]  /*31450*/  IMAD.IADD R2, R0, 0x1, R2 ;  /* 0x0000000100027824 */ /* 0x000fd800078e0202 */
        /* <DEDUP_REMOVED lines=12> */
.L_x_13088:
[----:B------:R-:W-:-:S13]  /*31520*/  ISETP.NE.AND P0, PT, R3, 0x1, PT ;  /* 0x000000010300780c */ /* 0x000fda0003f05270 */
[----:B-1----:R-:W1:Y:S02]  /*31530*/  @P0 LDC.64 R4, c[0x0][0xae0] ;  /* 0x0002b800ff040b82 */ /* 0x002e640000000a00 */
[----:B-1----:R-:W-:-:S05]  /*31540*/  @P0 IMAD.HI.U32 R4, R6, R4, RZ ;  /* 0x0000000406040227 */ /* 0x002fca00078e00ff */
[----:B------:R-:W-:-:S07]  /*31550*/  @P0 SHF.R.U32.HI R6, RZ, R5, R4 ;  /* 0x00000005ff060219 */ /* 0x000fce0000011604 */
.L_x_13089:
[----:B------:R-:W-:Y:S05]  /*31560*/  BSYNC B0 ;  /* 0x0000000000007941 */ /* 0x000fea0003800000 */
.L_x_13087:
[----:B------:R-:W-:-:S05]  /*31570*/  IMAD R6, R6, R3, R3 ;  /* 0x0000000306067224 */ /* 0x000fca00078e0203 */
[----:B------:R-:W-:-:S07]  /*31580*/  VIMNMX R2, R2, R6, PT ;  /* 0x0000000602027248 */ /* 0x000fce0003fe0100 */
.L_x_13086:
        /* <DEDUP_REMOVED lines=25> */
.L_x_13092:
[----:B------:R-:W-:-:S13]  /*31720*/  ISETP.NE.AND P0, PT, R3, 0x1, PT ;  /* 0x000000010300780c */ /* 0x000fda0003f05270 */
[----:B-1----:R-:W1:Y:S02]  /*31730*/  @P0 LDC.64 R4, c[0x0][0xae0] ;  /* 0x0002b800ff040b82 */ /* 0x002e640000000a00 */
[----:B-1----:R-:W-:-:S05]  /*31740*/  @P0 IMAD.HI.U32 R4, R0, R4, RZ ;  /* 0x0000000400040227 */ /* 0x002fca00078e00ff */
[----:B------:R-:W-:-:S07]  /*31750*/  @P0 SHF.R.U32.HI R0, RZ, R5, R4 ;  /* 0x00000005ff000219 */ /* 0x000fce0000011604 */
.L_x_13093:
[----:B------:R-:W-:Y:S05]  /*31760*/  BSYNC B0 ;  /* 0x0000000000007941 */ /* 0x000fea0003800000 */
.L_x_13091:
[----:B------:R-:W-:-:S05]  /*31770*/  IMAD R0, R0, R3, RZ ;  /* 0x0000000300007224 */ /* 0x000fca00078e02ff */
[----:B------:R-:W-:-:S07]  /*31780*/  VIMNMX R2, R2, R0, !PT ;  /* 0x0000000002027248 */ /* 0x000fce0007fe0100 */
.L_x_13090:
        /* <DEDUP_REMOVED lines=14> */
[----:B-1----:R-:W1:Y:S01]  /*31870*/  LDC.64 R4, c[0x0][0xd60] ;  /* 0x00035800ff047b82 */ /* 0x002e620000000a00 */
[----:B------:R-:W2:Y:S08]  /*31880*/  FLO.U32 R0, UR4 ;  /* 0x0000000400007d00 */ /* 0x000eb000080e0000 */
[----:B------:R-:W1:Y:S01]  /*31890*/  POPC R2, UR4 ;  /* 0x0000000400027d09 */ /* 0x000e620008000000 */
[----:B--2---:R-:W-:-:S13]  /*318a0*/  ISETP.EQ.U32.AND P0, PT, R0, R3, PT ;  /* 0x000000030000720c */ /* 0x004fda0003f02070 */
[----:B-1----:R-:W2:Y:S01]  /*318b0*/  @P0 ATOMG.E.ADD.STRONG.GPU PT, R5, desc[UR42][R4.64], R2 ;  /* 0x00000002040509a8 */ /* 0x002ea200081ee1ea */
[----:B------:R-:W1:Y:S02]  /*318c0*/  S2R R3, SR_LTMASK ;  /* 0x0000000000037919 */ /* 0x000e640000003900 */
[----:B-1----:R-:W-:-:S06]  /*318d0*/  LOP3.LUT R3, R3, UR4, RZ, 0xc0, !PT ;  /* 0x0000000403037c12 */ /* 0x002fcc000f8ec0ff */
[----:B------:R-:W1:Y:S01]  /*318e0*/  POPC R3, R3 ;  /* 0x0000000300037309 */ /* 0x000e620000000000 */
[----:B--2---:R-:W1:Y:S02]  /*318f0*/  SHFL.IDX PT, R0, R5, R0, 0x1f ;  /* 0x00001f0005007589 */ /* 0x004e6400000e0000 */
[----:B-1----:R-:W-:Y:S01]  /*31900*/  IADD3 R16, R0, UR39, R3 ;  /* 0x0000002700107c10 */ /* 0x002fe2000fffe003 */
[----:B------:R-:W-:Y:S06]  /*31910*/  BRA `(.L_x_13096) ;  /* 0x0000004c001c7947 */ /* 0x000fec0003800000 */
.L_x_13095:
        /* <DEDUP_REMOVED lines=11> */
[----:B-1----:R-:W-:Y:S02]  /*319d0*/  IMAD.U32 R5, RZ, RZ, UR7 ;  /* 0x00000007ff057e24 */ /* 0x002fe4000f8e00ff */
        /* <DEDUP_REMOVED lines=8> */
[----:B--2---:R-:W-:Y:S05]  /*31a60*/  CALL.ABS.NOINC R2 ;  /* 0x0000000002007343 */ /* 0x004fea0003c00000 */
.L_x_13098:
[----:B------:R-:W-:Y:S05]  /*31a70*/  BSYNC B6 ;  /* 0x0000000000067941 */ /* 0x000fea0003800000 */
.L_x_13097:
        /* <DEDUP_REMOVED lines=20> */
.L_x_13101:
        /* <DEDUP_REMOVED lines=15> */
.L_x_13100:
[----:B------:R-:W-:Y:S05]  /*31cb0*/  BSYNC B6 ;  /* 0x0000000000067941 */ /* 0x000fea0003800000 */
.L_x_13099:
        /* <DEDUP_REMOVED lines=8> */
[----:B------:R3:W4:Y:S02]  /*31d40*/  @P0 LDG.E R7, desc[UR42][R2.64] ;  /* 0x0000002a02070981 */ /* 0x000724000c1e1900 */
[----:B---3--:R-:W3:Y:S02]  /*31d50*/  LDC.64 R2, c[0x0][0x418] ;  /* 0x00010600ff027b82 */ /* 0x008ee40000000a00 */
[----:B---3--:R-:W-:Y:S01]  /*31d60*/  LOP3.LUT P0, RZ, R2, UR4, RZ, 0xfc, !PT ;  /* 0x0000000402ff7c12 */ /* 0x008fe2000f80fcff */
[----:B------:R-:W-:-:S03]  /*31d70*/  UMOV UR4, 0xffffffff ;  /* 0xffffffff00047882 */ /* 0x000fc60000000000 */
[----:B------:R-:W-:Y:S01]  /*31d80*/  LOP3.LUT P0, RZ, R3, UR5, RZ, 0xfc, P0 ;  /* 0x0000000503ff7c12 */ /* 0x000fe2000800fcff */
[----:B--2---:R-:W-:Y:S01]  /*31d90*/  VIADD R0, R17, 0xffffffff ;  /* 0xffffffff11007836 */ /* 0x004fe20000000000 */
        /* <DEDUP_REMOVED lines=9> */
.L_x_13267:
        /* <DEDUP_REMOVED lines=11> */
.L_x_13270:
[----:B------:R-:W-:Y:S05]  /*31ee0*/  @!P6 BRA `(.L_x_13103) ;  /* 0x00000004000ce947 */ /* 0x000fea0003800000 */
[----:B------:R-:W-:-:S04]  /*31ef0*/  ISETP.NE.U32.AND P0, PT, R2, RZ, PT ;  /* 0x000000ff0200720c */ /* 0x000fc80003f05070 */
[----:B------:R-:W-:-:S13]  /*31f00*/  ISETP.NE.AND.EX P0, PT, R3, RZ, PT, P0 ;  /* 0x000000ff0300720c */ /* 0x000fda0003f05300 */
[----:B------:R-:W-:Y:S05]  /*31f10*/  @!P0 BRA `(.L_x_13105) ;  /* 0x0000000000508947 */ /* 0x000fea0003800000 */
[----:B------:R-:W3:Y:S01]  /*31f20*/  LDC R6, c[0x0][0x43c] ;  /* 0x00010f00ff067b82 */ /* 0x000ee20000000800 */
[----:B-1----:R-:W-:Y:S01]  /*31f30*/  IMAD.MOV.U32 R9, RZ, RZ, R0 ;  /* 0x000000ffff097224 */ /* 0x002fe200078e0000 */
[----:B------:R-:W-:-:S03]  /*31f40*/  ULDC.64 UR4, c[0x0][0x428] ;  /* 0x00010a0000047ab9 */ /* 0x000fc60000000a00 */
[----:B----4-:R-:W-:Y:S01]  /*31f50*/  IMAD.MOV.U32 R0, RZ, RZ, R9 ;  /* 0x000000ffff007224 */ /* 0x010fe200078e0009 */
[----:B---3--:R-:W-:-:S13]  /*31f60*/  ISETP.NE.AND P0, PT, R6, 0x1, PT ;  /* 0x000000010600780c */ /* 0x008fda0003f05270 */
        /* <DEDUP_REMOVED lines=15> */
.L_x_13105:
[----:B--2---:R-:W2:Y:S04]  /*32060*/  LDL R7, [R1+0x470] ;  /* 0x0004700001077983 */ /* 0x004ea80000100800 */
[----:B----4-:R-:W2:Y:S04]  /*32070*/  LDL R0, [R1+0x474] ;  /* 0x0004740001007983 */ /* 0x010ea80000100800 */
[----:B---3--:R-:W3:Y:S01]  /*32080*/  LDL R2, [R1+0x484] ;  /* 0x0004840001027983 */ /* 0x008ee20000100800 */
[----:B--2---:R-:W-:Y:S01]  /*32090*/  IMAD R0, R0, 0x8, R7 ;  /* 0x0000000800007824 */ /* 0x004fe200078e0207 */
[----:B---3--:R-:W-:-:S04]  /*320a0*/  SHF.L.U32 R2, R2, 0x1f, RZ ;  /* 0x0000001f02027819 */ /* 0x008fc800000006ff */
[----:B------:R-:W2:Y:S02]  /*320b0*/  SYNCS.PHASECHK.TRANS64.TRYWAIT P0, [R0+URZ+0x32440], R2 ;  /* 0x03244002000075a7 */ /* 0x000ea4000800017f */
[----:B--2---:R-:W-:Y:S05]  /*320c0*/  @!P0 BRA `(.L_x_13106) ;  /* 0x0000006800b88947 */ /* 0x004fea0003800000 */
.L_x_13271:
        /* <DEDUP_REMOVED lines=11> */
.L_x_13107:
[----:B------:R-:W3:Y:S04]  /*32180*/  LDL R6, [R1+0x470] ;  /* 0x0004700001067983 */ /* 0x000ee80000100800 */
[----:B-1----:R-:W3:Y:S04]  /*32190*/  LDL R5, [R1+0x474] ;  /* 0x0004740001057983 */ /* 0x002ee80000100800 */
        /* <DEDUP_REMOVED lines=24> */
.L_x_13103:
        /* <DEDUP_REMOVED lines=26> */
[----:B-1----:R-:W-:Y:S02]  /*324c0*/  IMAD.U32 R5, RZ, RZ, UR5 ;  /* 0x00000005ff057e24 */ /* 0x002fe4000f8e00ff */
[----:B------:R-:W-:Y:S02]  /*324d0*/  IMAD.U32 R6, RZ, RZ, UR6 ;  /* 0x00000006ff067e24 */ /* 0x000fe4000f8e00ff */
[----:B--2---:R-:W-:-:S02]  /*324e0*/  IMAD.U32 R7, RZ, RZ, UR7 ;  /* 0x00000007ff077e24 */ /* 0x004fc4000f8e00ff */
[----:B------:R-:W-:Y:S02]  /*324f0*/  IMAD.U32 R10, RZ, RZ, UR8 ;  /* 0x00000008ff0a7e24 */ /* 0x000fe4000f8e00ff */
[----:B0-----:R-:W-:Y:S02]  /*32500*/  IMAD.U32 R11, RZ, RZ, UR9 ;  /* 0x00000009ff0b7e24 */ /* 0x001fe4000f8e00ff */
[----:B------:R-:W-:Y:S02]  /*32510*/  IMAD.MOV.U32 R8, RZ, RZ, 0x70 ;  /* 0x00000070ff087424 */ /* 0x000fe400078e00ff */
[----:B------:R-:W-:Y:S02]  /*32520*/  IMAD.MOV.U32 R12, RZ, RZ, 0x1 ;  /* 0x00000001ff0c7424 */ /* 0x000fe400078e00ff */
[----:B------:R-:W-:-:S07]  /*32530*/  IMAD.MOV.U32 R13, RZ, RZ, RZ ;  /* 0x000000ffff0d7224 */ /* 0x000fce00078e00ff */
[----:B------:R-:W-:-:S07]  /*32540*/  LEPC R20, `(.L_x_13109) ;  /* 0x000000001014794e */ /* 0x000fce0000000000 */
[----:B---34-:R-:W-:Y:S05]  /*32550*/  CALL.ABS.NOINC R2 ;  /* 0x0000000002007343 */ /* 0x018fea0003c00000 */
.L_x_13109:
[----:B------:R-:W-:Y:S05]  /*32560*/  BSYNC B6 ;  /* 0x0000000000067941 */ /* 0x000fea0003800000 */
.L_x_13108:
[----:B0-----:R-:W4:Y:S01]  /*32570*/  LDL R11, [R1+0x498] ;  /* 0x00049800010b7983 */ /* 0x001f220000100800 */
[----:B--2---:R-:W0:Y:S01]  /*32580*/  LDC R7, c[0x0][0x448] ;  /* 0x00011200ff077b82 */ /* 0x004e220000000800 */
[----:B------:R-:W-:Y:S01]  /*32590*/  ULDC.64 UR4, c[0x0][0x298] ;  /* 0x0000a60000047ab9 */ /* 0x000fe20000000a00 */
[----:B------:R-:W-:Y:S01]  /*325a0*/  ULDC.64 UR6, c[0x0][0x280] ;  /* 0x0000a00000067ab9 */ /* 0x000fe20000000a00 */
[----:B------:R-:W2:Y:S04]  /*325b0*/  LDL R4, [R1+0x4b8] ;  /* 0x0004b80001047983 */ /* 0x000ea80000100800 */
[----:B------:R-:W2:Y:S04]  /*325c0*/  LDL R10, [R1+0x4ac] ;  /* 0x0004ac00010a7983 */ /* 0x000ea80000100800 */
[----:B-1----:R-:W2:Y:S01]  /*325d0*/  LDL R9, [R1+0x4c8] ;  /* 0x0004c80001097983 */ /* 0x002ea20000100800 */
[----:B------:R-:W1:Y:S01]  /*325e0*/  S2R R2, SR_TID.X ;  /* 0x0000000000027919 */ /* 0x000e620000002100 */
[----:B---3--:R-:W3:Y:S02]  /*325f0*/  S2R R0, SR_TID.X ;  /* 0x0000000000007919 */ /* 0x008ee40000002100 */
[----:B------:R-:W2:Y:S01]  /*32600*/  LDL R8, [R1+0x4cc] ;  /* 0x0004cc0001087983 */ /* 0x000ea20000100800 */
[----:B0-----:R-:W-:-:S03]  /*32610*/  ISETP.NE.AND P0, PT, R7, 0x1, PT ;  /* 0x000000010700780c */ /* 0x001fc60003f05270 */
[----:B------:R-:W2:Y:S10]  /*32620*/  LDL R6, [R1+0x4b4] ;  /* 0x0004b40001067983 */ /* 0x000eb40000100800 */
[----:B------:R-:W0:Y:S01]  /*32630*/  @P0 LDC R3, c[0x0][0x450] ;  /* 0x00011400ff030b82 */ /* 0x000e220000000800 */
[----:B-1----:R-:W-:-:S04]  /*32640*/  LOP3.LUT R2, R2, 0x7f, RZ, 0xc0, !PT ;  /* 0x0000007f02027812 */ /* 0x002fc800078ec0ff */
[----:B------:R-:W-:Y:S01]  /*32650*/  SHF.R.U32.HI R2, RZ, 0x3, R2 ;  /* 0x00000003ff027819 */ /* 0x000fe20000011602 */
[----:B---3--:R-:W-:-:S05]  /*32660*/  IMAD.SHL.U32 R0, R0, 0x10, RZ ;  /* 0x0000001000007824 */ /* 0x008fca00078e00ff */
[----:B------:R-:W-:Y:S02]  /*32670*/  LOP3.LUT R0, R2, 0x70, R0, 0xf8, !PT ;  /* 0x0000007002007812 */ /* 0x000fe400078ef800 */
[----:B------:R-:W1:Y:S03]  /*32680*/  @P0 LDC R2, c[0x0][0x44c] ;  /* 0x00011300ff020b82 */ /* 0x000e660000000800 */
[----:B----4-:R-:W-:-:S04]  /*32690*/  IMAD.IADD R5, R0, 0x1, R11 ;  /* 0x0000000100057824 */ /* 0x010fc800078e020b */
[----:B-1----:R-:W-:-:S04]  /*326a0*/  @P0 IMAD.HI.U32 R2, R5, R2, RZ ;  /* 0x0000000205020227 */ /* 0x002fc800078e00ff */
[----:B------:R-:W-:Y:S01]  /*326b0*/  IMAD.MOV.U32 R0, RZ, RZ, R5 ;  /* 0x000000ffff007224 */ /* 0x000fe200078e0005 */
[----:B0-----:R-:W-:Y:S01]  /*326c0*/  @P0 SHF.R.U32.HI R0, RZ, R3, R2 ;  /* 0x00000003ff000219 */ /* 0x001fe20000011602 */
[----:B--2---:R-:W-:-:S04]  /*326d0*/  IMAD R2, R4, UR4, RZ ;  /* 0x0000000404027c24 */ /* 0x004fc8000f8e02ff */
        /* <DEDUP_REMOVED lines=44> */
[----:B--2---:R-:W-:-:S03]  /*329a0*/  IMAD R0, R11, R7, RZ ;  /* 0x000000070b007224 */ /* 0x004fc600078e02ff */
[----:B------:R-:W-:Y:S01]  /*329b0*/  SHFL.IDX PT, R7, R2, 0x1, 0x181f ;  /* 0x00381f0002077f89 */ /* 0x000fe200000e0000 */
[----:B---3--:R-:W-:-:S03]  /*329c0*/  IMAD.IADD R8, R8, 0x1, R6 ;  /* 0x0000000108087824 */ /* 0x008fc600078e0206 */
[----:B------:R-:W2:Y:S01]  /*329d0*/  SHFL.IDX PT, R6, R3, 0x1, 0x181f ;  /* 0x00381f0003067f89 */ /* 0x000ea200000e0000 */
[C---:B------:R-:W-:Y:S01]  /*329e0*/  VIADD R11, R8.reuse, 0x10 ;  /* 0x00000010080b7836 */ /* 0x040fe20000000000 */
[-C--:B------:R-:W-:Y:S02]  /*329f0*/  ISETP.GE.AND P1, PT, R8, R0.reuse, PT ;  /* 0x000000000800720c */ /* 0x080fe40003f26270 */
[----:B------:R-:W-:Y:S02]  /*32a00*/  STL [R1+0x498], R8 ;  /* 0x0004980801007387 */ /* 0x000fe40000100800 */
[----:B------:R-:W-:Y:S02]  /*32a10*/  ISETP.GE.AND P2, PT, R11, R0, PT ;  /* 0x000000000b00720c */ /* 0x000fe40003f46270 */
[----:B------:R3:W-:Y:S07]  /*32a20*/  STL [R1+0x4c0], R11 ;  /* 0x0004c00b01007387 */ /* 0x0007ee0000100800 */
[----:B0-----:R-:W-:Y:S01]  /*32a30*/  @!P1 LEA R5, P3, R10, R5, 0x1 ;  /* 0x000000050a059211 */ /* 0x001fe200078608ff */
[----:B---3--:R-:W-:-:S04]  /*32a40*/  VIADD R11, R8, 0x20 ;  /* 0x00000020080b7836 */ /* 0x008fc80000000000 */
        /* <DEDUP_REMOVED lines=8> */
[----:B------:R-:W-:Y:S01]  /*32ad0*/  @!P2 IMAD.X R4, RZ, RZ, R7, P1 ;  /* 0x000000ffff04a224 */ /* 0x000fe200008e0607 */
        /* <DEDUP_REMOVED lines=58> */
.L_x_13288:
        /* <DEDUP_REMOVED lines=13> */
.L_x_13111:
        /* <DEDUP_REMOVED lines=38> */
.L_x_13113:
[----:B------:R-:W-:Y:S05]  /*331b0*/  BSYNC B6 ;  /* 0x0000000000067941 */ /* 0x000fea0003800000 */
.L_x_13112:
        /* <DEDUP_REMOVED lines=61> */
[----:B------:R-:W-:Y:S04]  /*33590*/  SHFL.IDX PT, R6, R0, RZ, 0x181f ;  /* 0x00181fff00067589 */ /* 0x000fe800000e0000 */
[----:B------:R-:W5:Y:S01]  /*335a0*/  LDL.LU R12, [R1+0x4d4] ;  /* 0x0004d400010c7983 */ /* 0x000f620000300800 */
[----:B--2---:R-:W-:-:S03]  /*335b0*/  IMAD R3, R10, R7, RZ ;  /* 0x000000070a037224 */ /* 0x004fc600078e02ff */
[----:B------:R-:W2:Y:S02]  /*335c0*/  LDL.LU R10, [R1+0x4d0] ;  /* 0x0004d000010a7983 */ /* 0x000ea40000300800 */
[-C--:B---3--:R-:W-:Y:S02]  /*335d0*/  ISETP.GE.AND P4, PT, R4, R3.reuse, PT ;  /* 0x000000030400720c */ /* 0x088fe40003f86270 */
[----:B------:R-:W0:Y:S01]  /*335e0*/  SHFL.IDX PT, R4, R2, RZ, 0x181f ;  /* 0x00181fff02047589 */ /* 0x000e2200000e0000 */
[----:B----4-:R-:W-:-:S13]  /*335f0*/  ISETP.GE.AND P5, PT, R5, R3, PT ;  /* 0x000000030500720c */ /* 0x010fda0003fa6270 */
        /* <DEDUP_REMOVED lines=84> */
[----:B-1----:R0:W-:Y:S02]  /*33b40*/  @!P4 LDGSTS.E.BYPASS.LTC128B.128 [R9+0x31400], desc[UR42][R4.64+0x180], !P0 ;  /* 0x314001800409cfae */ /* 0x0021e4000c101d6a */
.L_x_13306:
        /* <DEDUP_REMOVED lines=14> */
.L_x_13116:
[----:B------:R-:W-:Y:S05]  /*33c30*/  BSYNC B0 ;  /* 0x0000000000007941 */ /* 0x000fea0003800000 */
.L_x_13115:
[----:B------:R3:W5:Y:S01]  /*33c40*/  LDL R8, [R1+0x470] ;  /* 0x0004700001087983 */ /* 0x0007620000100800 */
[----:B------:R-:W-:Y:S01]  /*33c50*/  PLOP3.LUT P0, PT, PT, PT, PT, 0x80, 0x0 ;  /* 0x000000000000781c */ /* 0x000fe20003f0f070 */
[----:B------:R-:W-:-:S12]  /*33c60*/  NOP ;  /* 0x0000000000007918 */ /* 0x000fd80000000000 */
.L_x_13117:
[----:B0-----:R-:W4:Y:S01]  /*33c70*/  LDL R2, [R1+0x470] ;  /* 0x0004700001027983 */ /* 0x001f220000100800 */
        /* <DEDUP_REMOVED lines=16> */
[----:B------:R-:W4:Y:S03]  /*33d80*/  SYNCS.PHASECHK.TRANS64.TRYWAIT P0, [R2+URZ+0x32420], R0 ;  /* 0x03242000020075a7 */ /* 0x000f26000800017f */
[----:B0---4-:R-:W-:Y:S05]  /*33d90*/  @!P0 BRA `(.L_x_13119) ;  /* 0x0000006400d88947 */ /* 0x011fea0003800000 */
.L_x_13307:
[----:B------:R-:W-:Y:S05]  /*33da0*/  BSYNC B0 ;  /* 0x0000000000007941 */ /* 0x000fea0003800000 */
.L_x_13118:
[----:B0-----:R-:W4:Y:S01]  /*33db0*/  LDL R2, [R1+0x49c] ;  /* 0x00049c0001027983 */ /* 0x001f220000100800 */
[----:B------:R-:W-:Y:S01]  /*33dc0*/  BSSY B0, `(.L_x_13120) ;  /* 0x000005f000007945 */ /* 0x000fe20003800000 */
[----:B----4-:R-:W-:-:S13]  /*33dd0*/  LOP3.LUT P0, RZ, R2, 0x1, RZ, 0xc0, !PT ;  /* 0x0000000102ff7812 */ /* 0x010fda000780c0ff */
[----:B------:R-:W-:Y:S05]  /*33de0*/  @!P0 BRA `(.L_x_13121) ;  /* 0x0000000400708947 */ /* 0x000fea0003800000 */
[----:B------:R-:W4:Y:S04]  /*33df0*/  LDL R2, [R1+0x470] ;  /* 0x0004700001027983 */ /* 0x000f280000100800 */
[----:B-1----:R-:W2:Y:S01]  /*33e00*/  LDL R4, [R1+0x484] ;  /* 0x0004840001047983 */ /* 0x002ea20000100800 */
        /* <DEDUP_REMOVED lines=10> */
.L_x_13308:
[----:B------:R-:W-:Y:S05]  /*33eb0*/  BSYNC B1 ;  /* 0x0000000000017941 */ /* 0x000fea0003800000 */
.L_x_13122:
        /* <DEDUP_REMOVED lines=9> */
.L_x_13125:
[----:B------:R-:W-:Y:S05]  /*33f50*/  BSYNC B1 ;  /* 0x0000000000017941 */ /* 0x000fea0003800000 */
.L_x_13124:
[----:B------:R-:W2:Y:S04]  /*33f60*/  LDL R5, [R1+0x470] ;  /* 0x0004700001057983 */ /* 0x000ea80000100800 */
[----:B0-----:R-:W2:Y:S04]  /*33f70*/  LDL R0, [R1+0x474] ;  /* 0x0004740001007983 */ /* 0x001ea80000100800 */
        /* <DEDUP_REMOVED lines=12> */
.L_x_13126:
        /* <DEDUP_REMOVED lines=15> */
.L_x_13127:
        /* <DEDUP_REMOVED lines=15> */
.L_x_13128:
        /* <DEDUP_REMOVED lines=15> */
.L_x_13129:
        /* <DEDUP_REMOVED lines=10> */
.L_x_13121:
[----:B------:R-:W-:Y:S05]  /*343b0*/  BSYNC B0 ;  /* 0x0000000000007941 */ /* 0x000fea0003800000 */
.L_x_13120:
[----:B-1----:R-:W4:Y:S04]  /*343c0*/  LDL R4, [R1+0x4a0] ;  /* 0x0004a00001047983 */ /* 0x002f280000100800 */
[----:B------:R-:W2:Y:S01]  /*343d0*/  LDL R5, [R1+0x494] ;  /* 0x0004940001057983 */ /* 0x000ea20000100800 */
[----:B------:R-:W-:Y:S01]  /*343e0*/  BSSY B0, `(.L_x_13130) ;  /* 0x00001ff000007945 */ /* 0x000fe20003800000 */
[----:B----4-:R-:W-:-:S05]  /*343f0*/  VIADD R0, R4, 0xfffffffe ;  /* 0xfffffffe04007836 */ /* 0x010fca0000000000 */
[----:B--2---:R-:W-:-:S13]  /*34400*/  ISETP.GE.AND P0, PT, R0, R5, PT ;  /* 0x000000050000720c */ /* 0x004fda0003f06270 */
        /* <DEDUP_REMOVED lines=9> */
[----:B------:R-:W2:Y:S04]  /*344a0*/  LDL.LU R4, [R1+0x474] ;  /* 0x0004740001047983 */ /* 0x000ea80000300800 */
[----:B------:R-:W4:Y:S04]  /*344b0*/  LDL.LU R7, [R1+0x484] ;  /* 0x0004840001077983 */ /* 0x000f280000300800 */
[----:B------:R-:W3:Y:S01]  /*344c0*/  LDL R5, [R1+0x49c] ;  /* 0x00049c0001057983 */ /* 0x000ee20000100800 */
[----:B------:R-:W-:Y:S01]  /*344d0*/  BSSY B1, `(.L_x_13134) ;  /* 0x000009f000017945 */ /* 0x000fe20003800000 */
[----:B--2---:R-:W-:-:S04]  /*344e0*/  IADD3 R2, R4, 0x1, RZ ;  /* 0x0000000104027810 */ /* 0x004fc80007ffe0ff */
[----:B------:R-:W-:-:S04]  /*344f0*/  ISETP.NE.AND P0, PT, R2, 0x2, PT ;  /* 0x000000020200780c */ /* 0x000fc80003f05270 */
[----:B------:R-:W-:Y:S02]  /*34500*/  SEL R3, RZ, 0x1, P0 ;  /* 0x00000001ff037807 */ /* 0x000fe40000000000 */
[----:B-----5:R-:W-:Y:S02]  /*34510*/  SEL R8, R2, RZ, P0 ;  /* 0x000000ff02087207 */ /* 0x020fe40000000000 */
[----:B----4-:R-:W-:-:S03]  /*34520*/  LOP3.LUT R7, R7, R3, RZ, 0x3c, !PT ;  /* 0x0000000307077212 */ /* 0x010fc600078e3cff */
[----:B------:R0:W-:Y:S04]  /*34530*/  STL [R1+0x474], R8 ;  /* 0x0004740801007387 */ /* 0x0001e80000100800 */
[----:B------:R0:W-:Y:S01]  /*34540*/  STL [R1+0x484], R7 ;  /* 0x0004840701007387 */ /* 0x0001e20000100800 */
[----:B---3--:R-:W-:-:S13]  /*34550*/  LOP3.LUT P2, RZ, R5, 0x1, RZ, 0xc0, !PT ;  /* 0x0000000105ff7812 */ /* 0x008fda000784c0ff */
        /* <DEDUP_REMOVED lines=24> */
.L_x_13136:
[----:B------:R-:W2:Y:S01]  /*346e0*/  LDL R2, [R1+0x470] ;  /* 0x0004700001027983 */ /* 0x000ea20000100800 */
[----:B0-----:R-:W-:Y:S01]  /*346f0*/  SHF.L.U32 R5, R7, 0x1f, RZ ;  /* 0x0000001f07057819 */ /* 0x001fe200000006ff */
[----:B------:R-:W0:Y:S01]  /*34700*/  S2R R3, SR_TID.X ;  /* 0x0000000000037919 */ /* 0x000e220000002100 */
[----:B------:R-:W-:Y:S01]  /*34710*/  BSSY B3, `(.L_x_13137) ;  /* 0x0000006000037945 */ /* 0x000fe20003800000 */
[----:B0-----:R-:W-:-:S04]  /*34720*/  LOP3.LUT R3, R3, 0x7f, RZ, 0xc0, !PT ;  /* 0x0000007f03037812 */ /* 0x001fc800078ec0ff */
[----:B------:R-:W-:Y:S01]  /*34730*/  ISETP.NE.AND P1, PT, R3, RZ, PT ;  /* 0x000000ff0300720c */ /* 0x000fe20003f25270 */
[----:B--2---:R-:W-:-:S04]  /*34740*/  IMAD R2, R8, 0x8, R2 ;  /* 0x0000000808027824 */ /* 0x004fc800078e0202 */
[----:B------:R-:W0:Y:S02]  /*34750*/  SYNCS.PHASECHK.TRANS64.TRYWAIT P0, [R2+URZ+0x32440], R5 ;  /* 0x03244005020075a7 */ /* 0x000e24000800017f */
[----:B0-----:R-:W-:Y:S06]  /*34760*/  @!P0 BRA `(.L_x_13138) ;  /* 0x0000005c00908947 */ /* 0x001fec0003800000 */
.L_x_13309:
[----:B------:R-:W-:Y:S05]  /*34770*/  BSYNC B3 ;  /* 0x0000000000037941 */ /* 0x000fea0003800000 */
.L_x_13137:
        /* <DEDUP_REMOVED lines=9> */
.L_x_13140:
[----:B------:R-:W-:Y:S05]  /*34810*/  BSYNC B3 ;  /* 0x0000000000037941 */ /* 0x000fea0003800000 */
.L_x_13139:
        /* <DEDUP_REMOVED lines=14> */
.L_x_13141:
        /* <DEDUP_REMOVED lines=13> */
.L_x_13310:
[----:B------:R-:W-:Y:S05]  /*349d0*/  BSYNC B3 ;  /* 0x0000000000037941 */ /* 0x000fea0003800000 */
.L_x_13142:
        /* <DEDUP_REMOVED lines=11> */
.L_x_13145:
[----:B------:R-:W-:Y:S05]  /*34a90*/  BSYNC B3 ;  /* 0x0000000000037941 */ /* 0x000fea0003800000 */
.L_x_13144:
        /* <DEDUP_REMOVED lines=11> */
.L_x_13146:
        /* <DEDUP_REMOVED lines=15> */
.L_x_13147:
        /* <DEDUP_REMOVED lines=15> */
.L_x_13148:
        /* <DEDUP_REMOVED lines=15> */
.L_x_13149:
        /* <DEDUP_REMOVED lines=10> */
.L_x_13135:
[----:B------:R-:W-:Y:S05]  /*34ec0*/  BSYNC B1 ;  /* 0x0000000000017941 */ /* 0x000fea0003800000 */
.L_x_13134:
[----:B------:R-:W2:Y:S02]  /*34ed0*/  LDL R4, [R1+0x4a0] ;  /* 0x0004a00001047983 */ /* 0x000ea40000100800 */
[----:B--2---:R-:W-:-:S07]  /*34ee0*/  VIADD R0, R4, 0xfffffffd ;  /* 0xfffffffd04007836 */ /* 0x004fce0000000000 */
.L_x_13133:
[----:B------:R-:W-:Y:S05]  /*34ef0*/  BSYNC B2 ;  /* 0x0000000000027941 */ /* 0x000fea0003800000 */
.L_x_13132:
[----:B------:R-:W2:Y:S01]  /*34f00*/  LDL.LU R2, [R1+0x4a0] ;  /* 0x0004a00001027983 */ /* 0x000ea20000300800 */
[----:B------:R-:W-:Y:S01]  /*34f10*/  VIADD R6, R6, 0xfffffffe ;  /* 0xfffffffe06067836 */ /* 0x000fe20000000000 */
[----:B--2---:R-:W-:-:S04]  /*34f20*/  LOP3.LUT R2, RZ, R2, RZ, 0x33, !PT ;  /* 0x00000002ff027212 */ /* 0x004fc800078e33ff */
[----:B------:R-:W-:-:S13]  /*34f30*/  ISETP.NE.AND P0, PT, R6, R2, PT ;  /* 0x000000020600720c */ /* 0x000fda0003f05270 */
[----:B------:R-:W-:Y:S05]  /*34f40*/  @!P0 BRA `(.L_x_13131) ;  /* 0x0000001400208947 */ /* 0x000fea0003800000 */
.L_x_13182:
[----:B------:R-:W2:Y:S04]  /*34f50*/  LDL R4, [R1+0x49c] ;  /* 0x00049c0001047983 */ /* 0x000ea80000100800 */
[----:B------:R-:W4:Y:S04]  /*34f60*/  LDL.LU R3, [R1+0x474] ;  /* 0x0004740001037983 */ /* 0x000f280000300800 */
[----:B------:R-:W3:Y:S01]  /*34f70*/  LDL.LU R2, [R1+0x484] ;  /* 0x0004840001027983 */ /* 0x000ee20000300800 */
        /* <DEDUP_REMOVED lines=33> */
.L_x_13152:
        /* <DEDUP_REMOVED lines=9> */
.L_x_13311:
[----:B------:R-:W-:Y:S05]  /*35220*/  BSYNC B2 ;  /* 0x0000000000027941 */ /* 0x000fea0003800000 */
.L_x_13153:
        /* <DEDUP_REMOVED lines=9> */
.L_x_13156:
[----:B------:R-:W-:Y:S05]  /*352c0*/  BSYNC B2 ;  /* 0x0000000000027941 */ /* 0x000fea0003800000 */
.L_x_13155:
        /* <DEDUP_REMOVED lines=13> */
.L_x_13157:
        /* <DEDUP_REMOVED lines=13> */
.L_x_13312:
[----:B------:R-:W-:Y:S05]  /*35470*/  BSYNC B2 ;  /* 0x0000000000027941 */ /* 0x000fea0003800000 */
.L_x_13158:
        /* <DEDUP_REMOVED lines=11> */
.L_x_13161:
[----:B------:R-:W-:Y:S05]  /*35530*/  BSYNC B2 ;  /* 0x0000000000027941 */ /* 0x000fea0003800000 */
.L_x_13160:
        /* <DEDUP_REMOVED lines=10> */
.L_x_13162:
        /* <DEDUP_REMOVED lines=15> */
.L_x_13163:
        /* <DEDUP_REMOVED lines=15> */
.L_x_13164:
        /* <DEDUP_REMOVED lines=15> */
.L_x_13165:
        /* <DEDUP_REMOVED lines=10> */
.L_x_13151:
[----:B------:R-:W-:Y:S05]  /*35950*/  BSYNC B1 ;  /* 0x0000000000017941 */ /* 0x000fea0003800000 */
.L_x_13150:
        /* <DEDUP_REMOVED lines=36> */
.L_x_13168:
        /* <DEDUP_REMOVED lines=9> */
.L_x_13313:
[----:B------:R-:W-:Y:S05]  /*35c30*/  BSYNC B2 ;  /* 0x0000000000027941 */ /* 0x000fea0003800000 */
.L_x_13169:
        /* <DEDUP_REMOVED lines=9> */
.L_x_13172:
[----:B------:R-:W-:Y:S05]  /*35cd0*/  BSYNC B2 ;  /* 0x0000000000027941 */ /* 0x000fea0003800000 */
.L_x_13171:
        /* <DEDUP_REMOVED lines=14> */
.L_x_13173:
        /* <DEDUP_REMOVED lines=13> */
.L_x_13314:
[----:B------:R-:W-:Y:S05]  /*35e90*/  BSYNC B2 ;  /* 0x0000000000027941 */ /* 0x000fea0003800000 */
.L_x_13174:
        /* <DEDUP_REMOVED lines=11> */
.L_x_13177:
[----:B------:R-:W-:Y:S05]  /*35f50*/  BSYNC B2 ;  /* 0x0000000000027941 */ /* 0x000fea0003800000 */
.L_x_13176:
        /* <DEDUP_REMOVED lines=11> */
.L_x_13178:
        /* <DEDUP_REMOVED lines=15> */
.L_x_13179:
        /* <DEDUP_REMOVED lines=15> */
.L_x_13180:
        /* <DEDUP_REMOVED lines=15> */
.L_x_13181:
        /* <DEDUP_REMOVED lines=10> */
.L_x_13167:
[----:B------:R-:W-:Y:S05]  /*36380*/  BSYNC B1 ;  /* 0x0000000000017941 */ /* 0x000fea0003800000 */
.L_x_13166:
[----:B------:R-:W2:Y:S01]  /*36390*/  LDL R5, [R1+0x494] ;  /* 0x0004940001057983 */ /* 0x000ea20000100800 */
[----:B------:R-:W-:Y:S01]  /*363a0*/  VIADD R0, R0, 0xfffffffe ;  /* 0xfffffffe00007836 */ /* 0x000fe20000000000 */
[----:B--2---:R-:W-:-:S13]  /*363b0*/  ISETP.GT.AND P0, PT, R6, R5, PT ;  /* 0x000000050600720c */ /* 0x004fda0003f04270 */
[----:B------:R-:W-:Y:S05]  /*363c0*/  @P0 BRA `(.L_x_13182) ;  /* 0xffffffe800e00947 */ /* 0x000fea000383ffff */
.L_x_13131:
[----:B------:R-:W-:Y:S05]  /*363d0*/  BSYNC B0 ;  /* 0x0000000000007941 */ /* 0x000fea0003800000 */
.L_x_13130:
[----:B------:R-:W2:Y:S04]  /*363e0*/  LDL.LU R4, [R1+0x474] ;  /* 0x0004740001047983 */ /* 0x000ea80000300800 */
[----:B------:R-:W4:Y:S01]  /*363f0*/  LDL.LU R3, [R1+0x484] ;  /* 0x0004840001037983 */ /* 0x000f220000300800 */
[----:B------:R-:W0:Y:S01]  /*36400*/  S2R R2, SR_TID.X ;  /* 0x0000000000027919 */ /* 0x000e220000002100 */
[----:B------:R-:W-:Y:S01]  /*36410*/  BSSY B0, `(.L_x_13183) ;  /* 0x0000015000007945 */ /* 0x000fe20003800000 */
[----:B0-----:R-:W-:-:S04]  /*36420*/  LOP3.LUT R2, R2, 0x7f, RZ, 0xc0, !PT ;  /* 0x0000007f02027812 */ /* 0x001fc800078ec0ff */
[----:B------:R-:W-:Y:S01]  /*36430*/  ISETP.NE.AND P1, PT, R2, RZ, PT ;  /* 0x000000ff0200720c */ /* 0x000fe20003f25270 */
[----:B--2---:R-:W-:-:S05]  /*36440*/  VIADD R0, R4, 0x1 ;  /* 0x0000000104007836 */ /* 0x004fca0000000000 */
        /* <DEDUP_REMOVED lines=16> */
[----:B0-----:R-:W-:-:S07]  /*36550*/  IADD3 R16, R2, UR39, R7 ;  /* 0x0000002702107c10 */ /* 0x001fce000fffe007 */
.L_x_13184:
[----:B------:R-:W-:Y:S05]  /*36560*/  BSYNC B0 ;  /* 0x0000000000007941 */ /* 0x000fea0003800000 */
.L_x_13183:
[----:B------:R-:W-:-:S05]  /*36570*/  SEL R0, R0, RZ, P0 ;  /* 0x000000ff00007207 */ /* 0x000fca0000000000 */
[----:B------:R1:W-:Y:S02]  /*36580*/  STL [R1+0x474], R0 ;  /* 0x0004740001007387 */ /* 0x0003e40000100800 */
.L_x_13096:
[----:B------:R-:W-:Y:S05]  /*36590*/  BSYNC B7 ;  /* 0x0000000000077941 */ /* 0x000fea0003800000 */
.L_x_13094:
[----:B-1----:R-:W2:Y:S02]  /*365a0*/  LDL R0, [R1+0x49c] ;  /* 0x00049c0001007983 */ /* 0x002ea40000100800 */
[----:B--2---:R-:W-:-:S13]  /*365b0*/  LOP3.LUT P0, RZ, R0, 0x40, RZ, 0xc0, !PT ;  /* 0x0000004000ff7812 */ /* 0x004fda000780c0ff */
[----:B------:R-:W-:Y:S05]  /*365c0*/  @!P0 BRA `(.L_x_13185) ;  /* 0x0000000000288947 */ /* 0x000fea0003800000 */
[----:B------:R-:W-:Y:S05]  /*365d0*/  WARPSYNC.ALL ;  /* 0x0000000000007948 */ /* 0x000fea0003800000 */
[----:B------:R-:W1:Y:S08]  /*365e0*/  S2UR UR5, SR_CgaCtaId ;  /* 0x00000000000579c3 */ /* 0x000e700000008800 */
[----:B------:R-:W-:Y:S06]  /*365f0*/  BAR.SYNC.DEFER_BLOCKING 0x5, 0x180 ;  /* 0x0146000000007b1d */ /* 0x000fec0000010000 */
[----:B------:R-:W-:-:S02]  /*36600*/  UMOV UR4, 0x400 ;  /* 0x0000040000047882 */ /* 0x000fc40000000000 */
[----:B-1----:R-:W-:-:S06]  /*36610*/  ULEA UR4, UR5, UR4, 0x18 ;  /* 0x0000000405047291 */ /* 0x002fcc000f8ec03f */
[----:B------:R-:W-:-:S05]  /*36620*/  IMAD.U32 R0, RZ, RZ, UR4 ;  /* 0x00000004ff007e24 */ /* 0x000fca000f8e00ff */
[----:B------:R1:W2:Y:S04]  /*36630*/  LDS.128 R16, [R0+0x324d0] ;  /* 0x0324d00000107984 */ /* 0x0002a80000000c00 */
[----:B------:R1:W-:Y:S01]  /*36640*/  STL [R1+0x470], R0 ;  /* 0x0004700001007387 */ /* 0x0003e20000100800 */
[----:B------:R-:W-:Y:S06]  /*36650*/  BAR.ARV 0x4, 0x180 ;  /* 0x0106000000007b1d */ /* 0x000fec0000002000 */
[----:B------:R-:W-:Y:S05]  /*36660*/  BRA `(.L_x_13186) ;  /* 0x0000000800d87947 */ /* 0x000fea0003800000 */
.L_x_13185:
        /* <DEDUP_REMOVED lines=22> */
[----:B------:R-:W-:Y:S04]  /*367d0*/  SHFL.IDX PT, R0, R16, RZ, 0x1f ;  /* 0x00001fff10007589 */ /* 0x000fe800000e0000 */
        /* <DEDUP_REMOVED lines=13> */
.L_x_13324:
[----:B------:R-:W-:Y:S02]  /*368b0*/  ULDC UR4, c[0x0][0xd38] ;  /* 0x00034e0000047ab9 */ /* 0x000fe40000000800 */
[----:B------:R-:W-:-:S04]  /*368c0*/  IMAD.U32 R4, RZ, RZ, UR4 ;  /* 0x00000004ff047e24 */ /* 0x000fc8000f8e00ff */
[----:B-1----:R-:W-:-:S04]  /*368d0*/  IMAD R16, R16, R4, RZ ;  /* 0x0000000410107224 */ /* 0x002fc800078e02ff */
[----:B------:R-:W-:-:S05]  /*368e0*/  IMAD.IADD R5, R5, 0x1, R16 ;  /* 0x0000000105057824 */ /* 0x000fca00078e0210 */
[----:B------:R-:W-:-:S13]  /*368f0*/  ISETP.GT.AND P6, PT, R5, R0, PT ;  /* 0x000000000500720c */ /* 0x000fda0003fc4270 */
[----:B------:R-:W-:Y:S05]  /*36900*/  @P6 BRA `(.L_x_13188) ;  /* 0x00000000009c6947 */ /* 0x000fea0003800000 */
.L_x_13193:
        /* <DEDUP_REMOVED lines=14> */
.L_x_13191:
[----:B------:R-:W-:Y:S05]  /*369f0*/  BSYNC B0 ;  /* 0x0000000000007941 */ /* 0x000fea0003800000 */
.L_x_13190:
        /* <DEDUP_REMOVED lines=18> */
.L_x_13332:
[----:B------:R-:W-:Y:S02]  /*36b20*/  ULDC UR4, c[0x0][0xd38] ;  /* 0x00034e0000047ab9 */ /* 0x000fe40000000800 */
[----:B------:R-:W-:-:S04]  /*36b30*/  IMAD.U32 R4, RZ, RZ, UR4 ;  /* 0x00000004ff047e24 */ /* 0x000fc8000f8e00ff */
[----:B-1----:R-:W-:-:S04]  /*36b40*/  IMAD R16, R16, R4, RZ ;  /* 0x0000000410107224 */ /* 0x002fc800078e02ff */
[----:B------:R-:W-:-:S05]  /*36b50*/  IMAD.IADD R5, R16, 0x1, R5 ;  /* 0x0000000110057824 */ /* 0x000fca00078e0205 */
[----:B------:R-:W-:-:S13]  /*36b60*/  ISETP.GT.AND P6, PT, R5, R0, PT ;  /* 0x000000000500720c */ /* 0x000fda0003fc4270 */
[----:B------:R-:W-:Y:S05]  /*36b70*/  @!P6 BRA `(.L_x_13193) ;  /* 0xfffffffc0064e947 */ /* 0x000fea000383ffff */
.L_x_13188:
        /* <DEDUP_REMOVED lines=8> */
.L_x_13336:
[----:B------:R-:W-:Y:S01]  /*36c00*/  ISETP.NE.AND P0, PT, R5, RZ, PT ;  /* 0x000000ff0500720c */ /* 0x000fe20003f05270 */
[----:B------:R-:W-:-:S12]  /*36c10*/  IMAD.MOV.U32 R5, RZ, RZ, RZ ;  /* 0x000000ffff057224 */ /* 0x000fd800078e00ff */
[----:B------:R-:W-:Y:S05]  /*36c20*/  @!P0 BRA `(.L_x_13195) ;  /* 0x0000000000148947 */ /* 0x000fea0003800000 */
[----:B------:R-:W-:Y:S01]  /*36c30*/  UMOV UR4, 0xffffffff ;  /* 0xffffffff00047882 */ /* 0x000fe20000000000 */
[----:B------:R-:W-:Y:S02]  /*36c40*/  VIADD R12, R6, 0xffffffff ;  /* 0xffffffff060c7836 */ /* 0x000fe40000000000 */
[----:B------:R-:W-:Y:S05]  /*36c50*/  BRA.DIV UR4, `(.L_x_13196) ;  /* 0x0000004604287947 */ /* 0x000fea000b800000 */
[----:B0-----:R0:W4:Y:S02]  /*36c60*/  SHFL.IDX PT, R2, R2, R12, 0x1f ;  /* 0x00001f0c02027589 */ /* 0x00112400000e0000 */
.L_x_13339:
[----:B----4-:R-:W-:-:S07]  /*36c70*/  IMAD.MOV.U32 R5, RZ, RZ, R2 ;  /* 0x000000ffff057224 */ /* 0x010fce00078e0002 */
.L_x_13195:
        /* <DEDUP_REMOVED lines=39> */
[----:B0-----:R-:W-:-:S06]  /*36ef0*/  IADD3 R3, R3, 0xffffffe, RZ ;  /* 0x0ffffffe03037810 */ /* 0x001fcc0007ffe0ff */
        /* <DEDUP_REMOVED lines=26> */
.L_x_13189:
[----:B------:R-:W-:Y:S01]  /*370a0*/  UMOV UR4, URZ ;  /* 0x0000003f00047c82 */ /* 0x000fe20008000000 */
[----:B------:R-:W-:Y:S01]  /*370b0*/  UMOV UR5, URZ ;  /* 0x0000003f00057c82 */ /* 0x000fe20008000000 */
[----:B------:R-:W-:Y:S01]  /*370c0*/  ULDC UR6, c[0x0][0xd3c] ;  /* 0x00034f0000067ab9 */ /* 0x000fe20000000800 */
[----:B------:R-:W-:Y:S02]  /*370d0*/  IMAD.MOV.U32 R16, RZ, RZ, R0 ;  /* 0x000000ffff107224 */ /* 0x000fe400078e0000 */
[----:B------:R-:W-:Y:S02]  /*370e0*/  IMAD.U32 R17, RZ, RZ, UR4 ;  /* 0x00000004ff117e24 */ /* 0x000fe4000f8e00ff */
[----:B------:R-:W-:Y:S02]  /*370f0*/  IMAD.U32 R18, RZ, RZ, UR5 ;  /* 0x00000005ff127e24 */ /* 0x000fe4000f8e00ff */
[----:B------:R-:W-:-:S07]  /*37100*/  IMAD.U32 R19, RZ, RZ, UR6 ;  /* 0x00000006ff137e24 */ /* 0x000fce000f8e00ff */
.L_x_13197:
        /* <DEDUP_REMOVED lines=12> */
.L_x_13186:
[----:B------:R-:W-:Y:S02]  /*371d0*/  ULDC UR4, c[0x0][0xd3c] ;  /* 0x00034f0000047ab9 */ /* 0x000fe40000000800 */
[----:B--2---:R-:W-:-:S13]  /*371e0*/  ISETP.GE.AND P0, PT, R19, UR4, PT ;  /* 0x0000000413007c0c */ /* 0x004fda000bf06270 */
[----:B------:R-:W-:Y:S05]  /*371f0*/  @!P0 BRA `(.L_x_13198) ;  /* 0xffffff8000f08947 */ /* 0x000fea000383ffff */
[----:B------:R-:W-:Y:S05]  /*37200*/  BSYNC B8 ;  /* 0x0000000000087941 */ /* 0x000fea0003800000 */
.L_x_13036:
[----:B-1----:R-:W2:Y:S01]  /*37210*/  LDL.LU R0, [R1+0x4e4] ;  /* 0x0004e40001007983 */ /* 0x002ea20000300800 */
[----:B------:R-:W-:Y:S01]  /*37220*/  BSSY B0, `(.L_x_13199) ;  /* 0x000000b000007945 */ /* 0x000fe20003800000 */
[----:B------:R-:W1:Y:S01]  /*37230*/  S2R R5, SR_CgaCtaId ;  /* 0x0000000000057919 */ /* 0x000e620000008800 */
        /* <DEDUP_REMOVED lines=9> */
.L_x_13340:
[----:B------:R-:W-:Y:S05]  /*372d0*/  BSYNC B0 ;  /* 0x0000000000007941 */ /* 0x000fea0003800000 */
.L_x_13199:
[----:B------:R-:W-:-:S03]  /*372e0*/  UMOV UR4, 0xffffffff ;  /* 0xffffffff00047882 */ /* 0x000fc60000000000 */
[----:B------:R-:W-:Y:S05]  /*372f0*/  BRA.DIV UR4, `(.L_x_13201) ;  /* 0x0000003e04bc7947 */ /* 0x000fea000b800000 */
[----:B------:R-:W1:Y:S02]  /*37300*/  S2R R2, SR_TID.X ;  /* 0x0000000000027919 */ /* 0x000e640000002100 */
[----:B-1----:R-:W-:-:S04]  /*37310*/  SHF.R.U32.HI R2, RZ, 0x5, R2 ;  /* 0x00000005ff027819 */ /* 0x002fc80000011602 */
[----:B------:R-:W-:-:S05]  /*37320*/  LOP3.LUT R2, R2, 0x3, RZ, 0xc0, !PT ;  /* 0x0000000302027812 */ /* 0x000fca00078ec0ff */
[----:B------:R1:W2:Y:S02]  /*37330*/  SHFL.IDX PT, R14, R2, RZ, 0x1f ;  /* 0x00001fff020e7589 */ /* 0x0002a400000e0000 */
.L_x_13343:
[----:B--2---:R-:W-:-:S13]  /*37340*/  ISETP.NE.AND P0, PT, R14, RZ, PT ;  /* 0x000000ff0e00720c */ /* 0x004fda0003f05270 */
[----:B------:R-:W-:Y:S05]  /*37350*/  @P0 BRA `(.L_x_12811) ;  /* 0x0000000000940947 */ /* 0x000fea0003800000 */
[----:B------:R-:W-:-:S03]  /*37360*/  UMOV UR4, 0xffffffff ;  /* 0xffffffff00047882 */ /* 0x000fc60000000000 */
[----:B------:R-:W-:Y:S05]  /*37370*/  BRA.DIV UR4, `(.L_x_13202) ;  /* 0x0000003e04d07947 */ /* 0x000fea000b800000 */
[----:B------:R-:W-:-:S13]  /*37380*/  ELECT P6, URZ, PT ;  /* 0x00000000003f782f */ /* 0x000fda00038c0000 */
.L_x_13346:
[----:B------:R-:W-:Y:S05]  /*37390*/  @!P6 BRA `(.L_x_12811) ;  /* 0x000000000084e947 */ /* 0x000fea0003800000 */
[----:B------:R-:W-:-:S06]  /*373a0*/  ULOP3.LUT UR4, UR38, 0x2, URZ, 0xfc, !UPT ;  /* 0x0000000226047892 */ /* 0x000fcc000f8efc3f */
[----:B-1----:R-:W-:-:S05]  /*373b0*/  IMAD.U32 R2, RZ, RZ, UR4 ;  /* 0x00000004ff027e24 */ /* 0x002fca000f8e00ff */
[----:B------:R-:W-:-:S13]  /*373c0*/  ISETP.NE.AND P2, PT, R2, 0x3, PT ;  /* 0x000000030200780c */ /* 0x000fda0003f45270 */
[----:B------:R-:W-:Y:S05]  /*373d0*/  @!P2 BRA `(.L_x_13203) ;  /* 0x000000000004a947 */ /* 0x000fea0003800000 */
[----:B------:R-:W-:Y:S01]  /*373e0*/  BPT.TRAP 0x1 ;  /* 0x000000040000795c */ /* 0x000fe20000300000 */
.L_x_13203:
[----:B0-----:R-:W2:Y:S04]  /*373f0*/  LDL R3, [R1+0x474] ;  /* 0x0004740001037983 */ /* 0x001ea80000100800 */
[----:B------:R-:W4:Y:S01]  /*37400*/  LDL.LU R7, [R1+0x484] ;  /* 0x0004840001077983 */ /* 0x000f220000300800 */
[----:B------:R-:W-:-:S04]  /*37410*/  VIADD R2, R0, 0x32440 ;  /* 0x0003244000027836 */ /* 0x000fc80000000000 */
[C---:B--2---:R-:W-:Y:S02]  /*37420*/  IMAD R6, R3.reuse, 0x8, R2 ;  /* 0x0000000803067824 */ /* 0x044fe400078e0202 */
        /* <DEDUP_REMOVED lines=10> */
.L_x_13347:
[----:B------:R-:W1:Y:S02]  /*374d0*/  SYNCS.PHASECHK.TRANS64.TRYWAIT P0, [R7+URZ], R2 ;  /* 0x00000002070075a7 */ /* 0x000e64000800017f */
[----:B-1----:R-:W-:Y:S05]  /*374e0*/  @!P0 BRA `(.L_x_13205) ;  /* 0x0000003c00a88947 */ /* 0x002fea0003800000 */
.L_x_13348:
[----:B------:R-:W-:Y:S05]  /*374f0*/  @!P2 BRA `(.L_x_13206) ;  /* 0x000000000004a947 */ /* 0x000fea0003800000 */
[----:B------:R-:W-:Y:S01]  /*37500*/  BPT.TRAP 0x1 ;  /* 0x000000040000795c */ /* 0x000fe20000300000 */
.L_x_13206:
[----:B------:R-:W2:Y:S01]  /*37510*/  LDL.LU R4, [R1+0x474] ;  /* 0x0004740001047983 */ /* 0x000ea20000300800 */
[----:B------:R-:W-:-:S04]  /*37520*/  VIADD R0, R0, 0x32460 ;  /* 0x0003246000007836 */ /* 0x000fc80000000000 */
[----:B--2---:R-:W-:-:S04]  /*37530*/  IMAD R4, R4, 0x8, R0 ;  /* 0x0000000804047824 */ /* 0x004fc800078e0200 */
[----:B------:R-:W2:Y:S02]  /*37540*/  SYNCS.PHASECHK.TRANS64.TRYWAIT P0, [R4+URZ], R5 ;  /* 0x00000005040075a7 */ /* 0x000ea4000800017f */
[----:B--2---:R-:W-:Y:S05]  /*37550*/  @!P0 BRA `(.L_x_13207) ;  /* 0x0000003c00a08947 */ /* 0x004fea0003800000 */
.L_x_13349:
[----:B------:R-:W-:-:S07]  /*37560*/  IMAD R3, R3, 0x8, R0 ;  /* 0x0000000803037824 */ /* 0x000fce00078e0200 */
.L_x_13208:
[----:B----4-:R4:W0:Y:S02]  /*37570*/  SYNCS.PHASECHK.TRANS64.TRYWAIT P0, [R3+URZ], R2 ;  /* 0x00000002030075a7 */ /* 0x010824000800017f */
[----:B0-----:R-:W-:Y:S05]  /*37580*/  @!P0 NANOSLEEP.SYNCS 0x989680 ;  /* 0x009896800000895d */ /* 0x001fea0003900000 */
[----:B------:R-:W0:Y:S02]  /*37590*/  @!P0 SYNCS.PHASECHK.TRANS64 P0, [R3+URZ], R2 ;  /* 0x00000002030085a7 */ /* 0x000e24000800007f */
[----:B0-----:R-:W-:Y:S05]  /*375a0*/  @!P0 BRA `(.L_x_13208) ;  /* 0xfffffffc00f08947 */ /* 0x001fea000383ffff */
.L_x_12811:
[----:B------:R-:W-:Y:S05]  /*375b0*/  BSYNC B9 ;  /* 0x0000000000097941 */ /* 0x000fea0003800000 */
.L_x_12808:
[----:B------:R-:W-:Y:S05]  /*375c0*/  EXIT ;  /* 0x000000000000794d */ /* 0x000fea0003800000 */
.L_x_12837:
[----:B0-----:R0:W1:Y:S02]  /*375d0*/  SYNCS.PHASECHK.TRANS64.TRYWAIT P6, [R89+URZ+0x32490], R100 ;  /* 0x03249064590075a7 */ /* 0x00106400080c017f */
[----:B-1----:R-:W-:Y:S05]  /*375e0*/  @!P6 NANOSLEEP.SYNCS 0x989680 ;  /* 0x009896800000e95d */ /* 0x002fea0003900000 */
[----:B------:R-:W1:Y:S02]  /*375f0*/  @!P6 SYNCS.PHASECHK.TRANS64 P6, [R89+URZ+0x32490], R100 ;  /* 0x032490645900e5a7 */ /* 0x000e6400080c007f */
[----:B-1----:R-:W-:Y:S05]  /*37600*/  @!P6 BRA `(.L_x_12837) ;  /* 0xfffffffc00f0e947 */ /* 0x002fea000383ffff */
[----:B------:R-:W-:Y:S05]  /*37610*/  BRA `(.L_x_13209) ;  /* 0xfffffcb800887947 */ /* 0x000fea000383ffff */
.L_x_12855:
[----:B0-----:R0:W1:Y:S02]  /*37620*/  SYNCS.PHASECHK.TRANS64.TRYWAIT P5, [R89+URZ+0x32490], R100 ;  /* 0x03249064590075a7 */ /* 0x00106400080a017f */
[----:B-1----:R-:W-:Y:S05]  /*37630*/  @!P5 NANOSLEEP.SYNCS 0x989680 ;  /* 0x009896800000d95d */ /* 0x002fea0003900000 */
[----:B------:R-:W1:Y:S02]  /*37640*/  @!P5 SYNCS.PHASECHK.TRANS64 P5, [R89+URZ+0x32490], R100 ;  /* 0x032490645900d5a7 */ /* 0x000e6400080a007f */
[----:B-1----:R-:W-:Y:S05]  /*37650*/  @!P5 BRA `(.L_x_12855) ;  /* 0xfffffffc00f0d947 */ /* 0x002fea000383ffff */
[----:B------:R-:W-:Y:S05]  /*37660*/  BRA `(.L_x_13210) ;  /* 0xfffffcc800c87947 */ /* 0x000fea000383ffff */
.L_x_12864:
[----:B0-----:R0:W1:Y:S02]  /*37670*/  SYNCS.PHASECHK.TRANS64.TRYWAIT P4, [R89+URZ+0x32490], R100 ;  /* 0x03249064590075a7 */ /* 0x001064000808017f */
[----:B-1----:R-:W-:Y:S05]  /*37680*/  @!P4 NANOSLEEP.SYNCS 0x989680 ;  /* 0x009896800000c95d */ /* 0x002fea0003900000 */
[----:B------:R-:W1:Y:S02]  /*37690*/  @!P4 SYNCS.PHASECHK.TRANS64 P4, [R89+URZ+0x32490], R100 ;  /* 0x032490645900c5a7 */ /* 0x000e64000808007f */
[----:B-1----:R-:W-:Y:S05]  /*376a0*/  @!P4 BRA `(.L_x_12864) ;  /* 0xfffffffc00f0c947 */ /* 0x002fea000383ffff */
[----:B------:R-:W-:Y:S05]  /*376b0*/  BRA `(.L_x_13211) ;  /* 0xfffffcd800b87947 */ /* 0x000fea000383ffff */
.L_x_12870:
[----:B-1----:R1:W2:Y:S02]  /*376c0*/  SYNCS.PHASECHK.TRANS64.TRYWAIT P3, [R89+URZ+0x324b0], R100 ;  /* 0x0324b064590075a7 */ /* 0x0022a4000806017f */
[----:B--2---:R-:W-:Y:S05]  /*376d0*/  @!P3 NANOSLEEP.SYNCS 0x989680 ;  /* 0x009896800000b95d */ /* 0x004fea0003900000 */
[----:B------:R-:W2:Y:S02]  /*376e0*/  @!P3 SYNCS.PHASECHK.TRANS64 P3, [R89+URZ+0x324b0], R100 ;  /* 0x0324b0645900b5a7 */ /* 0x000ea4000806007f */
[----:B--2---:R-:W-:Y:S05]  /*376f0*/  @!P3 BRA `(.L_x_12870) ;  /* 0xfffffffc00f0b947 */ /* 0x004fea000383ffff */
[----:B------:R-:W-:Y:S05]  /*37700*/  BRA `(.L_x_13212) ;  /* 0xfffffcdc00487947 */ /* 0x000fea000383ffff */
.L_x_12886:
        /* <DEDUP_REMOVED lines=8> */
.L_x_13214:
[----:B------:R-:W-:Y:S05]  /*37790*/  BSYNC B0 ;  /* 0x0000000000007941 */ /* 0x000fea0003800000 */
.L_x_13213:
[----:B------:R-:W-:Y:S05]  /*377a0*/  BRA `(.L_x_13215) ;  /* 0xfffffcec00887947 */ /* 0x000fea000383ffff */
.L_x_12898:
        /* <DEDUP_REMOVED lines=8> */
.L_x_13217:
[----:B------:R-:W-:Y:S05]  /*37830*/  BSYNC B1 ;  /* 0x0000000000017941 */ /* 0x000fea0003800000 */
.L_x_13216:
        /* <DEDUP_REMOVED lines=8> */
.L_x_13218:
[----:B------:R-:W-:Y:S02]  /*378c0*/  IMAD.MOV.U32 R13, RZ, RZ, R7 ;  /* 0x000000ffff0d7224 */ /* 0x000fe400078e0007 */
[----:B------:R-:W-:-:S07]  /*378d0*/  IMAD.MOV.U32 R2, RZ, RZ, R14 ;  /* 0x000000ffff027224 */ /* 0x000fce00078e000e */
[----:B------:R-:W-:Y:S05]  /*378e0*/  WARPSYNC.COLLECTIVE R15, `(.L_x_13219) ;  /* 0x000000000f087348 */ /* 0x000fea0003c00000 */
[----:B------:R0:W1:Y:S02]  /*378f0*/  SHFL.IDX P6, R14, R13, R12, R11 ;  /* 0x0000000c0d0e7389 */ /* 0x00006400000c000b */
[----:B01----:R-:W-:Y:S01]  /*37900*/  ENDCOLLECTIVE ;  /* 0x000000000000791b */ /* 0x003fe20003800000 */
.L_x_13219:
[----:B------:R-:W-:Y:S02]  /*37910*/  IMAD.MOV.U32 R13, RZ, RZ, R8 ;  /* 0x000000ffff0d7224 */ /* 0x000fe400078e0008 */
[----:B------:R-:W-:-:S07]  /*37920*/  IMAD.MOV.U32 R5, RZ, RZ, R14 ;  /* 0x000000ffff057224 */ /* 0x000fce00078e000e */
[----:B------:R-:W-:Y:S05]  /*37930*/  WARPSYNC.COLLECTIVE R15, `(.L_x_13220) ;  /* 0x000000000f087348 */ /* 0x000fea0003c00000 */
[----:B------:R0:W1:Y:S02]  /*37940*/  SHFL.IDX P6, R14, R13, R12, R11 ;  /* 0x0000000c0d0e7389 */ /* 0x00006400000c000b */
[----:B01----:R-:W-:Y:S01]  /*37950*/  ENDCOLLECTIVE ;  /* 0x000000000000791b */ /* 0x003fe20003800000 */
.L_x_13220:
[----:B------:R-:W-:Y:S05]  /*37960*/  BRA `(.L_x_13221) ;  /* 0xfffffcf800687947 */ /* 0x000fea000383ffff */
.L_x_12901:
        /* <DEDUP_REMOVED lines=8> */
.L_x_13223:
[----:B------:R-:W-:Y:S05]  /*379f0*/  BSYNC B1 ;  /* 0x0000000000017941 */ /* 0x000fea0003800000 */
.L_x_13222:
        /* <DEDUP_REMOVED lines=8> */
.L_x_13224:
[----:B------:R-:W-:Y:S02]  /*37a80*/  IMAD.MOV.U32 R13, RZ, RZ, R7 ;  /* 0x000000ffff0d7224 */ /* 0x000fe400078e0007 */
[----:B------:R-:W-:-:S07]  /*37a90*/  IMAD.MOV.U32 R4, RZ, RZ, R14 ;  /* 0x000000ffff047224 */ /* 0x000fce00078e000e */
[----:B------:R-:W-:Y:S05]  /*37aa0*/  WARPSYNC.COLLECTIVE R15, `(.L_x_13225) ;  /* 0x000000000f087348 */ /* 0x000fea0003c00000 */
[----:B------:R0:W1:Y:S02]  /*37ab0*/  SHFL.IDX P6, R14, R13, R12, R11 ;  /* 0x0000000c0d0e7389 */ /* 0x00006400000c000b */
[----:B01----:R-:W-:Y:S01]  /*37ac0*/  ENDCOLLECTIVE ;  /* 0x000000000000791b */ /* 0x003fe20003800000 */
.L_x_13225:
[----:B------:R-:W-:Y:S02]  /*37ad0*/  IMAD.MOV.U32 R13, RZ, RZ, R8 ;  /* 0x000000ffff0d7224 */ /* 0x000fe400078e0008 */
[----:B------:R-:W-:-:S07]  /*37ae0*/  IMAD.MOV.U32 R7, RZ, RZ, R14 ;  /* 0x000000ffff077224 */ /* 0x000fce00078e000e */
[----:B------:R-:W-:Y:S05]  /*37af0*/  WARPSYNC.COLLECTIVE R15, `(.L_x_13226) ;  /* 0x000000000f087348 */ /* 0x000fea0003c00000 */
[----:B------:R0:W1:Y:S02]  /*37b00*/  SHFL.IDX P6, R14, R13, R12, R11 ;  /* 0x0000000c0d0e7389 */ /* 0x00006400000c000b */
[----:B01----:R-:W-:Y:S01]  /*37b10*/  ENDCOLLECTIVE ;  /* 0x000000000000791b */ /* 0x003fe20003800000 */
.L_x_13226:
[----:B------:R-:W-:Y:S05]  /*37b20*/  BRA `(.L_x_13227) ;  /* 0xfffffcf800c07947 */ /* 0x000fea000383ffff */
.L_x_12905:
[----:B------:R0:W0:Y:S02]  /*37b30*/  SYNCS.PHASECHK.TRANS64.TRYWAIT P0, [R144+URZ+0x32400], R13 ;  /* 0x0324000d900075a7 */ /* 0x000024000800017f */
[----:B0-----:R-:W-:Y:S05]  /*37b40*/  @!P0 NANOSLEEP.SYNCS 0x989680 ;  /* 0x009896800000895d */ /* 0x001fea0003900000 */
[----:B------:R-:W0:Y:S02]  /*37b50*/  @!P0 SYNCS.PHASECHK.TRANS64 P0, [R144+URZ+0x32400], R13 ;  /* 0x0324000d900085a7 */ /* 0x000e24000800007f */
[----:B0-----:R-:W-:Y:S05]  /*37b60*/  @!P0 BRA `(.L_x_12905) ;  /* 0xfffffffc00f08947 */ /* 0x001fea000383ffff */
[----:B------:R-:W-:Y:S05]  /*37b70*/  BRA `(.L_x_13228) ;  /* 0xfffffcfc003c7947 */ /* 0x000fea000383ffff */
.L_x_12913:
        /* <DEDUP_REMOVED lines=9> */
.L_x_13230:
[----:B------:R-:W-:Y:S05]  /*37c10*/  BSYNC B1 ;  /* 0x0000000000017941 */ /* 0x000fea0003800000 */
.L_x_13229:
        /* <DEDUP_REMOVED lines=10> */
.L_x_13231:
        /* <DEDUP_REMOVED lines=8> */
.L_x_13232:
[----:B------:R-:W-:-:S05]  /*37d40*/  @!P1 IADD3 R6, P2, R3, R5, RZ ;  /* 0x0000000503069210 */ /* 0x000fca0007f5e0ff */
[----:B------:R-:W-:-:S05]  /*37d50*/  @!P1 IMAD.X R7, R2, 0x1, R9, P2 ;  /* 0x0000000102079824 */ /* 0x000fca00010e0609 */
[----:B------:R0:W5:Y:S01]  /*37d60*/  @!P1 LD.E.128 R24, desc[UR42][R6.64] ;  /* 0x0000002a06189980 */ /* 0x000162000c101d00 */
[----:B------:R-:W-:Y:S02]  /*37d70*/  IMAD.MOV.U32 R13, RZ, RZ, R64 ;  /* 0x000000ffff0d7224 */ /* 0x000fe400078e0040 */
[----:B------:R-:W-:-:S07]  /*37d80*/  IMAD.MOV.U32 R4, RZ, RZ, R14 ;  /* 0x000000ffff047224 */ /* 0x000fce00078e000e */
[----:B0----5:R-:W-:Y:S05]  /*37d90*/  WARPSYNC.COLLECTIVE R15, `(.L_x_13233) ;  /* 0x000000000f087348 */ /* 0x021fea0003c00000 */
[----:B------:R1:W2:Y:S02]  /*37da0*/  SHFL.IDX P6, R14, R13, R12, R11 ;  /* 0x0000000c0d0e7389 */ /* 0x0002a400000c000b */
[----:B012--5:R-:W-:Y:S01]  /*37db0*/  ENDCOLLECTIVE ;  /* 0x000000000000791b */ /* 0x027fe20003800000 */
.L_x_13233:
        /* <DEDUP_REMOVED lines=10> */
.L_x_13234:
[----:B------:R-:W-:Y:S01]  /*37e60*/  CS2R R62, SRZ ;  /* 0x00000000003e7805 */ /* 0x000fe2000001ff00 */
[----:B------:R-:W-:Y:S01]  /*37e70*/  IMAD.MOV.U32 R13, RZ, RZ, R8 ;  /* 0x000000ffff0d7224 */ /* 0x000fe200078e0008 */
[----:B------:R-:W-:Y:S02]  /*37e80*/  CS2R R60, SRZ ;  /* 0x00000000003c7805 */ /* 0x000fe4000001ff00 */
[----:B------:R-:W-:Y:S01]  /*37e90*/  CS2R R20, SRZ ;  /* 0x0000000000147805 */ /* 0x000fe2000001ff00 */
[----:B------:R-:W-:Y:S02]  /*37ea0*/  @!P1 IMAD.MOV.U32 R62, RZ, RZ, R24 ;  /* 0x000000ffff3e9224 */ /* 0x000fe400078e0018 */
[----:B------:R-:W-:-:S07]  /*37eb0*/  IMAD.MOV.U32 R24, RZ, RZ, R14 ;  /* 0x000000ffff187224 */ /* 0x000fce00078e000e */
[----:B------:R-:W-:Y:S05]  /*37ec0*/  WARPSYNC.COLLECTIVE R15, `(.L_x_13235) ;  /* 0x000000000f087348 */ /* 0x000fea0003c00000 */
[----:B------:R0:W1:Y:S02]  /*37ed0*/  SHFL.IDX P6, R14, R13, R12, R11 ;  /* 0x0000000c0d0e7389 */ /* 0x00006400000c000b */
[----:B01----:R-:W-:Y:S01]  /*37ee0*/  ENDCOLLECTIVE ;  /* 0x000000000000791b */ /* 0x003fe20003800000 */
.L_x_13235:
[----:B------:R-:W-:Y:S02]  /*37ef0*/  @!P1 IMAD.MOV.U32 R63, RZ, RZ, R25 ;  /* 0x000000ffff3f9224 */ /* 0x000fe400078e0019 */
[----:B------:R-:W-:Y:S02]  /*37f00*/  IMAD.MOV.U32 R13, RZ, RZ, R65 ;  /* 0x000000ffff0d7224 */ /* 0x000fe400078e0041 */
[----:B------:R-:W-:-:S07]  /*37f10*/  IMAD.MOV.U32 R25, RZ, RZ, R14 ;  /* 0x000000ffff197224 */ /* 0x000fce00078e000e */
[----:B------:R-:W-:Y:S05]  /*37f20*/  WARPSYNC.COLLECTIVE R15, `(.L_x_13236) ;  /* 0x000000000f087348 */ /* 0x000fea0003c00000 */
[----:B------:R0:W1:Y:S02]  /*37f30*/  SHFL.IDX P6, R14, R13, R12, R11 ;  /* 0x0000000c0d0e7389 */ /* 0x00006400000c000b */
[----:B01----:R-:W-:Y:S01]  /*37f40*/  ENDCOLLECTIVE ;  /* 0x000000000000791b */ /* 0x003fe20003800000 */
.L_x_13236:
[----:B------:R-:W-:Y:S02]  /*37f50*/  @!P1 IMAD.MOV.U32 R60, RZ, RZ, R26 ;  /* 0x000000ffff3c9224 */ /* 0x000fe400078e001a */
[----:B------:R-:W-:Y:S02]  /*37f60*/  @!P1 IMAD.MOV.U32 R61, RZ, RZ, R27 ;  /* 0x000000ffff3d9224 */ /* 0x000fe400078e001b */
[----:B------:R-:W-:Y:S02]  /*37f70*/  IMAD.MOV.U32 R2, RZ, RZ, R60 ;  /* 0x000000ffff027224 */ /* 0x000fe400078e003c */
[----:B------:R-:W-:Y:S02]  /*37f80*/  IMAD.MOV.U32 R13, RZ, RZ, R64 ;  /* 0x000000ffff0d7224 */ /* 0x000fe400078e0040 */
[----:B------:R-:W-:Y:S02]  /*37f90*/  IMAD.MOV.U32 R3, RZ, RZ, R61 ;  /* 0x000000ffff037224 */ /* 0x000fe400078e003d */
[----:B------:R-:W-:-:S07]  /*37fa0*/  IMAD.MOV.U32 R26, RZ, RZ, R14 ;  /* 0x000000ffff1a7224 */ /* 0x000fce00078e000e */
[----:B------:R-:W-:Y:S05]  /*37fb0*/  WARPSYNC.COLLECTIVE R15, `(.L_x_13237) ;  /* 0x000000000f087348 */ /* 0x000fea0003c00000 */
[----:B------:R0:W1:Y:S02]  /*37fc0*/  SHFL.IDX P6, R14, R13, R12, R11 ;  /* 0x0000000c0d0e7389 */ /* 0x00006400000c000b */
[----:B01----:R-:W-:Y:S01]  /*37fd0*/  ENDCOLLECTIVE ;  /* 0x000000000000791b */ /* 0x003fe20003800000 */
.L_x_13237:
[----:B------:R-:W-:Y:S02]  /*37fe0*/  PRMT R76, R2, 0x5410, R3 ;  /* 0x00005410024c7816 */ /* 0x000fe40000000003 */
[----:B------:R-:W-:Y:S01]  /*37ff0*/  CS2R R2, SRZ ;  /* 0x0000000000027805 */ /* 0x000fe2000001ff00 */
[----:B------:R-:W-:Y:S02]  /*38000*/  @!P1 IMAD.MOV.U32 R20, RZ, RZ, R4 ;  /* 0x000000ffff149224 */ /* 0x000fe400078e0004 */
[----:B------:R-:W-:Y:S02]  /*38010*/  @!P1 IMAD.MOV.U32 R21, RZ, RZ, R5 ;  /* 0x000000ffff159224 */ /* 0x000fe400078e0005 */
[----:B------:R-:W-:Y:S02]  /*38020*/  @!P1 IMAD.MOV.U32 R2, RZ, RZ, R6 ;  /* 0x000000ffff029224 */ /* 0x000fe400078e0006 */
[----:B------:R-:W-:Y:S02]  /*38030*/  @!P1 IMAD.MOV.U32 R3, RZ, RZ, R7 ;  /* 0x000000ffff039224 */ /* 0x000fe400078e0007 */
[----:B------:R-:W-:-:S02]  /*38040*/  IMAD.MOV.U32 R6, RZ, RZ, R20 ;  /* 0x000000ffff067224 */ /* 0x000fc400078e0014 */
[----:B------:R-:W-:Y:S01]  /*38050*/  IMAD.MOV.U32 R7, RZ, RZ, R21 ;  /* 0x000000ffff077224 */ /* 0x000fe200078e0015 */
[----:B------:R-:W-:Y:S01]  /*38060*/  MOV R4, R2 ;  /* 0x0000000200047202 */ /* 0x000fe20000000f00 */
[----:B------:R-:W-:Y:S02]  /*38070*/  IMAD.MOV.U32 R8, RZ, RZ, R62 ;  /* 0x000000ffff087224 */ /* 0x000fe400078e003e */
[----:B------:R-:W-:Y:S02]  /*38080*/  IMAD.MOV.U32 R9, RZ, RZ, R63 ;  /* 0x000000ffff097224 */ /* 0x000fe400078e003f */
[----:B------:R-:W-:Y:S01]  /*38090*/  IMAD.MOV.U32 R5, RZ, RZ, R3 ;  /* 0x000000ffff057224 */ /* 0x000fe200078e0003 */
[----:B------:R-:W-:Y:S02]  /*380a0*/  PRMT R74, R6, 0x7610, R74 ;  /* 0x00007610064a7816 */ /* 0x000fe4000000004a */
[----:B------:R-:W-:Y:S02]  /*380b0*/  PRMT R71, R7, 0x7610, R71 ;  /* 0x0000761007477816 */ /* 0x000fe40000000047 */
[----:B------:R-:W-:-:S02]  /*380c0*/  CS2R R6, SRZ ;  /* 0x0000000000067805 */ /* 0x000fc4000001ff00 */
[----:B------:R-:W-:Y:S02]  /*380d0*/  PRMT R66, R8, 0x5410, R9 ;  /* 0x0000541008427816 */ /* 0x000fe40000000009 */
[----:B------:R-:W-:Y:S02]  /*380e0*/  PRMT R65, R65, 0x5410, R4 ;  /* 0x0000541041417816 */ /* 0x000fe40000000004 */
[----:B------:R-:W-:Y:S01]  /*380f0*/  PRMT R85, R5, 0x7610, R85 ;  /* 0x0000761005557816 */ /* 0x000fe20000000055 */
[----:B------:R-:W-:Y:S06]  /*38100*/  BRA `(.L_x_13238) ;  /* 0xfffffd0800647947 */ /* 0x000fec000383ffff */
.L_x_12917:
[----:B0-----:R0:W1:Y:S02]  /*38110*/  SYNCS.PHASECHK.TRANS64.TRYWAIT P1, [R144+URZ+0x32400], R13 ;  /* 0x0324000d900075a7 */ /* 0x001064000802017f */
[----:B-1----:R-:W-:Y:S05]  /*38120*/  @!P1 NANOSLEEP.SYNCS 0x989680 ;  /* 0x009896800000995d */ /* 0x002fea0003900000 */
[----:B------:R-:W1:Y:S02]  /*38130*/  @!P1 SYNCS.PHASECHK.TRANS64 P1, [R144+URZ+0x32400], R13 ;  /* 0x0324000d900095a7 */ /* 0x000e64000802007f */
[----:B-1----:R-:W-:Y:S05]  /*38140*/  @!P1 BRA `(.L_x_12917) ;  /* 0xfffffffc00f09947 */ /* 0x002fea000383ffff */
[----:B------:R-:W-:Y:S05]  /*38150*/  BRA `(.L_x_13239) ;  /* 0xfffffd0800c07947 */ /* 0x000fea000383ffff */
.L_x_12932:
[----:B0-----:R0:W1:Y:S02]  /*38160*/  SYNCS.PHASECHK.TRANS64.TRYWAIT P0, [R2+URZ], R7 ;  /* 0x00000007020075a7 */ /* 0x001064000800017f */
[----:B-1----:R-:W-:Y:S05]  /*38170*/  @!P0 NANOSLEEP.SYNCS 0x989680 ;  /* 0x009896800000895d */ /* 0x002fea0003900000 */
[----:B------:R-:W1:Y:S02]  /*38180*/  @!P0 SYNCS.PHASECHK.TRANS64 P0, [R2+URZ], R7 ;  /* 0x00000007020085a7 */ /* 0x000e64000800007f */
[----:B-1----:R-:W-:Y:S05]  /*38190*/  @!P0 BRA `(.L_x_12932) ;  /* 0xfffffffc00f08947 */ /* 0x002fea000383ffff */
[----:B------:R-:W-:Y:S05]  /*381a0*/  BRA `(.L_x_12931) ;  /* 0xfffffd2000347947 */ /* 0x000fea000383ffff */
.L_x_12939:
[----:B0-----:R0:W1:Y:S02]  /*381b0*/  SYNCS.PHASECHK.TRANS64.TRYWAIT P0, [R4+URZ], R5 ;  /* 0x00000005040075a7 */ /* 0x001064000800017f */
[----:B-1----:R-:W-:Y:S05]  /*381c0*/  @!P0 NANOSLEEP.SYNCS 0x989680 ;  /* 0x009896800000895d */ /* 0x002fea0003900000 */
[----:B------:R-:W1:Y:S02]  /*381d0*/  @!P0 SYNCS.PHASECHK.TRANS64 P0, [R4+URZ], R5 ;  /* 0x00000005040085a7 */ /* 0x000e64000800007f */
[----:B-1----:R-:W-:Y:S05]  /*381e0*/  @!P0 BRA `(.L_x_12939) ;  /* 0xfffffffc00f08947 */ /* 0x002fea000383ffff */
[----:B------:R-:W-:Y:S05]  /*381f0*/  BRA `(.L_x_12938) ;  /* 0xfffffd2400587947 */ /* 0x000fea000383ffff */
.L_x_12964:
[----:B-1----:R1:W2:Y:S02]  /*38200*/  SYNCS.PHASECHK.TRANS64.TRYWAIT P1, [R0+URZ], R9 ;  /* 0x00000009000075a7 */ /* 0x0022a4000802017f */
[----:B--2---:R-:W-:Y:S05]  /*38210*/  @!P1 NANOSLEEP.SYNCS 0x989680 ;  /* 0x009896800000995d */ /* 0x004fea0003900000 */
[----:B------:R-:W2:Y:S02]  /*38220*/  @!P1 SYNCS.PHASECHK.TRANS64 P1, [R0+URZ], R9 ;  /* 0x00000009000095a7 */ /* 0x000ea4000802007f */
[----:B--2---:R-:W-:Y:S05]  /*38230*/  @!P1 BRA `(.L_x_12964) ;  /* 0xfffffffc00f09947 */ /* 0x004fea000383ffff */
[----:B------:R-:W-:Y:S05]  /*38240*/  BRA `(.L_x_12963) ;  /* 0xfffffdd4001c7947 */ /* 0x000fea000383ffff */
.L_x_12971:
[----:B-1----:R1:W2:Y:S02]  /*38250*/  SYNCS.PHASECHK.TRANS64.TRYWAIT P1, [R6+URZ], R7 ;  /* 0x00000007060075a7 */ /* 0x0022a4000802017f */
[----:B--2---:R-:W-:Y:S05]  /*38260*/  @!P1 NANOSLEEP.SYNCS 0x989680 ;  /* 0x009896800000995d */ /* 0x004fea0003900000 */
[----:B------:R-:W2:Y:S02]  /*38270*/  @!P1 SYNCS.PHASECHK.TRANS64 P1, [R6+URZ], R7 ;  /* 0x00000007060095a7 */ /* 0x000ea4000802007f */
[----:B--2---:R-:W-:Y:S05]  /*38280*/  @!P1 BRA `(.L_x_12971) ;  /* 0xfffffffc00f09947 */ /* 0x004fea000383ffff */
[----:B------:R-:W-:Y:S05]  /*38290*/  BRA `(.L_x_12970) ;  /* 0xfffffdd800407947 */ /* 0x000fea000383ffff */
.L_x_12982:
[----:B-1----:R1:W2:Y:S02]  /*382a0*/  SYNCS.PHASECHK.TRANS64.TRYWAIT P0, [R6+URZ], R7 ;  /* 0x00000007060075a7 */ /* 0x0022a4000800017f */
[----:B--2---:R-:W-:Y:S05]  /*382b0*/  @!P0 NANOSLEEP.SYNCS 0x989680 ;  /* 0x009896800000895d */ /* 0x004fea0003900000 */
[----:B------:R-:W2:Y:S02]  /*382c0*/  @!P0 SYNCS.PHASECHK.TRANS64 P0, [R6+URZ], R7 ;  /* 0x00000007060085a7 */ /* 0x000ea4000800007f */
[----:B--2---:R-:W-:Y:S05]  /*382d0*/  @!P0 BRA `(.L_x_12982) ;  /* 0xfffffffc00f08947 */ /* 0x004fea000383ffff */
[----:B------:R-:W-:Y:S05]  /*382e0*/  BRA `(.L_x_12981) ;  /* 0xfffffe7000b07947 */ /* 0x000fea000383ffff */
.L_x_12989:
[----:B--2---:R2:W3:Y:S02]  /*382f0*/  SYNCS.PHASECHK.TRANS64.TRYWAIT P0, [R6+URZ], R7 ;  /* 0x00000007060075a7 */ /* 0x0044e4000800017f */
[----:B---3--:R-:W-:Y:S05]  /*38300*/  @!P0 NANOSLEEP.SYNCS 0x989680 ;  /* 0x009896800000895d */ /* 0x008fea0003900000 */
[----:B------:R-:W3:Y:S02]  /*38310*/  @!P0 SYNCS.PHASECHK.TRANS64 P0, [R6+URZ], R7 ;  /* 0x00000007060085a7 */ /* 0x000ee4000800007f */
[----:B---3--:R-:W-:Y:S05]  /*38320*/  @!P0 BRA `(.L_x_12989) ;  /* 0xfffffffc00f08947 */ /* 0x008fea000383ffff */
[----:B------:R-:W-:Y:S05]  /*38330*/  BRA `(.L_x_12988) ;  /* 0xfffffe7400d47947 */ /* 0x000fea000383ffff */
.L_x_13016:
[----:B------:R-:W-:Y:S02]  /*38340*/  IMAD.MOV.U32 R13, RZ, RZ, R3 ;  /* 0x000000ffff0d7224 */ /* 0x000fe400078e0003 */
[----:B------:R-:W-:Y:S02]  /*38350*/  IMAD.MOV.U32 R12, RZ, RZ, RZ ;  /* 0x000000ffff0c7224 */ /* 0x000fe400078e00ff */
[----:B------:R-:W-:Y:S02]  /*38360*/  IMAD.MOV.U32 R11, RZ, RZ, 0x181f ;  /* 0x0000181fff0b7424 */ /* 0x000fe400078e00ff */
[----:B------:R-:W-:-:S07]  /*38370*/  IMAD.MOV.U32 R15, RZ, RZ, -0x1 ;  /* 0xffffffffff0f7424 */ /* 0x000fce00078e00ff */
[----:B01----:R-:W-:Y:S05]  /*38380*/  WARPSYNC.COLLECTIVE R15, `(.L_x_13240) ;  /* 0x000000000f087348 */ /* 0x003fea0003c00000 */
[----:B------:R2:W3:Y:S02]  /*38390*/  SHFL.IDX P6, R14, R13, R12, R11 ;  /* 0x0000000c0d0e7389 */ /* 0x0004e400000c000b */
[----:B0123--:R-:W-:Y:S01]  /*383a0*/  ENDCOLLECTIVE ;  /* 0x000000000000791b */ /* 0x00ffe20003800000 */
.L_x_13240:
[----:B------:R-:W-:Y:S02]  /*383b0*/  IMAD.MOV.U32 R13, RZ, RZ, R2 ;  /* 0x000000ffff0d7224 */ /* 0x000fe400078e0002 */
[----:B------:R-:W-:-:S07]  /*383c0*/  IMAD.MOV.U32 R0, RZ, RZ, R14 ;  /* 0x000000ffff007224 */ /* 0x000fce00078e000e */
[----:B------:R-:W-:Y:S05]  /*383d0*/  WARPSYNC.COLLECTIVE R15, `(.L_x_13241) ;  /* 0x000000000f087348 */ /* 0x000fea0003c00000 */
[----:B------:R0:W1:Y:S02]  /*383e0*/  SHFL.IDX P6, R14, R13, R12, R11 ;  /* 0x0000000c0d0e7389 */ /* 0x00006400000c000b */
[----:B01----:R-:W-:Y:S01]  /*383f0*/  ENDCOLLECTIVE ;  /* 0x000000000000791b */ /* 0x003fe20003800000 */
.L_x_13241:
[----:B------:R-:W-:Y:S05]  /*38400*/  BRA `(.L_x_13242) ;  /* 0xffffff5c00687947 */ /* 0x000fea000383ffff */
.L_x_13019:
[----:B------:R-:W-:Y:S01]  /*38410*/  BSSY B1, `(.L_x_13243) ;  /* 0x0000008000017945 */ /* 0x000fe20003800000 */
[----:B------:R-:W-:Y:S02]  /*38420*/  IMAD.MOV.U32 R13, RZ, RZ, R3 ;  /* 0x000000ffff0d7224 */ /* 0x000fe400078e0003 */
[----:B------:R-:W-:Y:S02]  /*38430*/  IMAD.MOV.U32 R12, RZ, RZ, 0x1 ;  /* 0x00000001ff0c7424 */ /* 0x000fe400078e00ff */
[----:B---3--:R-:W-:Y:S02]  /*38440*/  IMAD.MOV.U32 R11, RZ, RZ, 0x181f ;  /* 0x0000181fff0b7424 */ /* 0x008fe400078e00ff */
[----:B------:R-:W-:-:S07]  /*38450*/  IMAD.MOV.U32 R15, RZ, RZ, -0x1 ;  /* 0xffffffffff0f7424 */ /* 0x000fce00078e00ff */
[----:B012-4-:R-:W-:Y:S05]  /*38460*/  WARPSYNC.COLLECTIVE R15, `(.L_x_13244) ;  /* 0x000000000f087348 */ /* 0x017fea0003c00000 */
[----:B----4-:R3:W4:Y:S02]  /*38470*/  SHFL.IDX P6, R14, R13, R12, R11 ;  /* 0x0000000c0d0e7389 */ /* 0x01072400000c000b */
[----:B01234-:R-:W-:Y:S01]  /*38480*/  ENDCOLLECTIVE ;  /* 0x000000000000791b */ /* 0x01ffe20003800000 */
.L_x_13244:
[----:B------:R-:W-:Y:S05]  /*38490*/  BSYNC B1 ;  /* 0x0000000000017941 */ /* 0x000fea0003800000 */
.L_x_13243:
        /* <DEDUP_REMOVED lines=8> */
.L_x_13245:
[----:B------:R-:W-:Y:S05]  /*38520*/  BRA `(.L_x_13246) ;  /* 0xffffff5c008c7947 */ /* 0x000fea000383ffff */
.L_x_13022:
[----:B------:R-:W-:Y:S01]  /*38530*/  BSSY B1, `(.L_x_13247) ;  /* 0x0000008000017945 */ /* 0x000fe20003800000 */
[----:B------:R-:W-:Y:S02]  /*38540*/  IMAD.MOV.U32 R13, RZ, RZ, R3 ;  /* 0x000000ffff0d7224 */ /* 0x000fe400078e0003 */
[----:B------:R-:W-:Y:S02]  /*38550*/  IMAD.MOV.U32 R12, RZ, RZ, 0x2 ;  /* 0x00000002ff0c7424 */ /* 0x000fe400078e00ff */
[----:B0-----:R-:W-:Y:S02]  /*38560*/  IMAD.MOV.U32 R11, RZ, RZ, 0x181f ;  /* 0x0000181fff0b7424 */ /* 0x001fe400078e00ff */
[----:B------:R-:W-:-:S07]  /*38570*/  IMAD.MOV.U32 R15, RZ, RZ, -0x1 ;  /* 0xffffffffff0f7424 */ /* 0x000fce00078e00ff */
[----:B-1234-:R-:W-:Y:S05]  /*38580*/  WARPSYNC.COLLECTIVE R15, `(.L_x_13248) ;  /* 0x000000000f087348 */ /* 0x01efea0003c00000 */
[----:B----4-:R0:W4:Y:S02]  /*38590*/  SHFL.IDX P6, R14, R13, R12, R11 ;  /* 0x0000000c0d0e7389 */ /* 0x01012400000c000b */
[----:B01234-:R-:W-:Y:S01]  /*385a0*/  ENDCOLLECTIVE ;  /* 0x000000000000791b */ /* 0x01ffe20003800000 */
.L_x_13248:
[----:B------:R-:W-:Y:S05]  /*385b0*/  BSYNC B1 ;  /* 0x0000000000017941 */ /* 0x000fea0003800000 */
.L_x_13247:
        /* <DEDUP_REMOVED lines=8> */
.L_x_13249:
[----:B------:R-:W-:Y:S05]  /*38640*/  BRA `(.L_x_13250) ;  /* 0xffffff5c00ac7947 */ /* 0x000fea000383ffff */
.L_x_13025:
[----:B------:R-:W-:Y:S01]  /*38650*/  BSSY B1, `(.L_x_13251) ;  /* 0x0000008000017945 */ /* 0x000fe20003800000 */
[----:B------:R-:W-:Y:S02]  /*38660*/  IMAD.MOV.U32 R13, RZ, RZ, R3 ;  /* 0x000000ffff0d7224 */ /* 0x000fe400078e0003 */
[----:B------:R-:W-:Y:S02]  /*38670*/  IMAD.MOV.U32 R12, RZ, RZ, 0x3 ;  /* 0x00000003ff0c7424 */ /* 0x000fe400078e00ff */
[----:B0-----:R-:W-:Y:S02]  /*38680*/  IMAD.MOV.U32 R11, RZ, RZ, 0x181f ;  /* 0x0000181fff0b7424 */ /* 0x001fe400078e00ff */
[----:B------:R-:W-:-:S07]  /*38690*/  IMAD.MOV.U32 R15, RZ, RZ, -0x1 ;  /* 0xffffffffff0f7424 */ /* 0x000fce00078e00ff */
[----:B-1234-:R-:W-:Y:S05]  /*386a0*/  WARPSYNC.COLLECTIVE R15, `(.L_x_13252) ;  /* 0x000000000f087348 */ /* 0x01efea0003c00000 */
[----:B------:R0:W0:Y:S02]  /*386b0*/  SHFL.IDX P6, R14, R13, R12, R11 ;  /* 0x0000000c0d0e7389 */ /* 0x00002400000c000b */
[----:B01234-:R-:W-:Y:S01]  /*386c0*/  ENDCOLLECTIVE ;  /* 0x000000000000791b */ /* 0x01ffe20003800000 */
.L_x_13252:
[----:B------:R-:W-:Y:S05]  /*386d0*/  BSYNC B1 ;  /* 0x0000000000017941 */ /* 0x000fea0003800000 */
.L_x_13251:
        /* <DEDUP_REMOVED lines=8> */
.L_x_13253:
[----:B------:R-:W-:Y:S05]  /*38760*/  BRA `(.L_x_13254) ;  /* 0xffffff5c00cc7947 */ /* 0x000fea000383ffff */
.L_x_13050:
        /* <DEDUP_REMOVED lines=11> */
.L_x_13256:
[----:B------:R-:W-:Y:S05]  /*38820*/  BSYNC B1 ;  /* 0x0000000000017941 */ /* 0x000fea0003800000 */
.L_x_13255:
[----:B------:R-:W-:Y:S05]  /*38830*/  BRA `(.L_x_13257) ;  /* 0xffffff7800087947 */ /* 0x000fea000383ffff */
.L_x_13052:
[----:B------:R-:W-:Y:S01]  /*38840*/  BSSY B1, `(.L_x_13258) ;  /* 0x0000006000017945 */ /* 0x000fe20003800000 */
[----:B------:R-:W-:-:S07]  /*38850*/  IMAD.MOV.U32 R15, RZ, RZ, -0x1 ;  /* 0xffffffffff0f7424 */ /* 0x000fce00078e00ff */
[----:B01----:R-:W-:Y:S05]  /*38860*/  WARPSYNC.COLLECTIVE R15, `(.L_x_13259) ;  /* 0x000000000f0c7348 */ /* 0x003fea0003c00000 */
[----:B------:R-:W-:Y:S02]  /*38870*/  ELECT P6, UR62, PT ;  /* 0x00000000003e782f */ /* 0x000fe400038c0000 */
[----:B------:R-:W-:Y:S01]  /*38880*/  MOV R14, UR62 ;  /* 0x0000003e000e7c02 */ /* 0x000fe20008000f00 */
[----:B01----:R-:W-:Y:S10]  /*38890*/  ENDCOLLECTIVE ;  /* 0x000000000000791b */ /* 0x003ff40003800000 */
.L_x_13259:
[----:B------:R-:W-:Y:S05]  /*388a0*/  BSYNC B1 ;  /* 0x0000000000017941 */ /* 0x000fea0003800000 */
.L_x_13258:
[----:B------:R-:W-:Y:S05]  /*388b0*/  BRA `(.L_x_13051) ;  /* 0xffffff7800007947 */ /* 0x000fea000383ffff */
.L_x_13054:
[----:B-1----:R-:W2:Y:S02]  /*388c0*/  LDL R5, [R1+0x470] ;  /* 0x0004700001057983 */ /* 0x002ea40000100800 */
[----:B--2---:R1:W2:Y:S02]  /*388d0*/  SYNCS.PHASECHK.TRANS64.TRYWAIT P0, [R5+URZ+0x32420], R4 ;  /* 0x03242004050075a7 */ /* 0x0042a4000800017f */
[----:B--2---:R-:W-:Y:S05]  /*388e0*/  @!P0 NANOSLEEP.SYNCS 0x989680 ;  /* 0x009896800000895d */ /* 0x004fea0003900000 */
[----:B------:R-:W2:Y:S02]  /*388f0*/  @!P0 SYNCS.PHASECHK.TRANS64 P0, [R5+URZ+0x32420], R4 ;  /* 0x03242004050085a7 */ /* 0x000ea4000800007f */
[----:B--2---:R-:W-:Y:S05]  /*38900*/  @!P0 BRA `(.L_x_13054) ;  /* 0xfffffffc00ec8947 */ /* 0x004fea000383ffff */
[----:B------:R-:W-:Y:S05]  /*38910*/  BRA `(.L_x_13260) ;  /* 0xffffff7800107947 */ /* 0x000fea000383ffff */
.L_x_13058:
[----:B-1----:R1:W2:Y:S02]  /*38920*/  SYNCS.PHASECHK.TRANS64.TRYWAIT P0, [R4+URZ+0x324a0], R9 ;  /* 0x0324a009040075a7 */ /* 0x0022a4000800017f */
[----:B--2---:R-:W-:Y:S05]  /*38930*/  @!P0 NANOSLEEP.SYNCS 0x989680 ;  /* 0x009896800000895d */ /* 0x004fea0003900000 */
[----:B------:R-:W2:Y:S02]  /*38940*/  @!P0 SYNCS.PHASECHK.TRANS64 P0, [R4+URZ+0x324a0], R9 ;  /* 0x0324a009040085a7 */ /* 0x000ea4000800007f */
[----:B--2---:R-:W-:Y:S05]  /*38950*/  @!P0 BRA `(.L_x_13058) ;  /* 0xfffffffc00f08947 */ /* 0x004fea000383ffff */
[----:B------:R-:W-:Y:S05]  /*38960*/  BRA `(.L_x_13261) ;  /* 0xffffff7800387947 */ /* 0x000fea000383ffff */
.L_x_13063:
[----:B--2---:R2:W3:Y:S02]  /*38970*/  SYNCS.PHASECHK.TRANS64.TRYWAIT P0, [R4+URZ+0x324c0], R9 ;  /* 0x0324c009040075a7 */ /* 0x0044e4000800017f */
[----:B---3--:R-:W-:Y:S05]  /*38980*/  @!P0 NANOSLEEP.SYNCS 0x989680 ;  /* 0x009896800000895d */ /* 0x008fea0003900000 */
[----:B------:R-:W3:Y:S02]  /*38990*/  @!P0 SYNCS.PHASECHK.TRANS64 P0, [R4+URZ+0x324c0], R9 ;  /* 0x0324c009040085a7 */ /* 0x000ee4000800007f */
[----:B---3--:R-:W-:Y:S05]  /*389a0*/  @!P0 BRA `(.L_x_13063) ;  /* 0xfffffffc00f08947 */ /* 0x008fea000383ffff */
[----:B------:R-:W-:Y:S05]  /*389b0*/  BRA `(.L_x_13262) ;  /* 0xffffff7800bc7947 */ /* 0x000fea000383ffff */
.L_x_13073:
[----:B-1----:R1:W2:Y:S02]  /*389c0*/  SYNCS.PHASECHK.TRANS64.TRYWAIT P1, [R5+URZ+0x324a0], R6 ;  /* 0x0324a006050075a7 */ /* 0x0022a4000802017f */
[----:B--2---:R-:W-:Y:S05]  /*389d0*/  @!P1 NANOSLEEP.SYNCS 0x989680 ;  /* 0x009896800000995d */ /* 0x004fea0003900000 */
[----:B------:R-:W2:Y:S02]  /*389e0*/  @!P1 SYNCS.PHASECHK.TRANS64 P1, [R5+URZ+0x324a0], R6 ;  /* 0x0324a006050095a7 */ /* 0x000ea4000802007f */
[----:B--2---:R-:W-:Y:S05]  /*389f0*/  @!P1 BRA `(.L_x_13073) ;  /* 0xfffffffc00f09947 */ /* 0x004fea000383ffff */
[----:B------:R-:W-:Y:S05]  /*38a00*/  BRA `(.L_x_13263) ;  /* 0xffffff8000547947 */ /* 0x000fea000383ffff */
.L_x_13078:
[----:B--2---:R2:W3:Y:S02]  /*38a10*/  SYNCS.PHASECHK.TRANS64.TRYWAIT P1, [R5+URZ+0x324c0], R6 ;  /* 0x0324c006050075a7 */ /* 0x0044e4000802017f */
[----:B---3--:R-:W-:Y:S05]  /*38a20*/  @!P1 NANOSLEEP.SYNCS 0x989680 ;  /* 0x009896800000995d */ /* 0x008fea0003900000 */
[----:B------:R-:W3:Y:S02]  /*38a30*/  @!P1 SYNCS.PHASECHK.TRANS64 P1, [R5+URZ+0x324c0], R6 ;  /* 0x0324c006050095a7 */ /* 0x000ee4000802007f */
[----:B---3--:R-:W-:Y:S05]  /*38a40*/  @!P1 BRA `(.L_x_13078) ;  /* 0xfffffffc00f09947 */ /* 0x008fea000383ffff */
[----:B------:R-:W-:Y:S05]  /*38a50*/  BRA `(.L_x_13264) ;  /* 0xffffff8000d47947 */ /* 0x000fea000383ffff */
.L_x_13102:
[----:B------:R-:W3:Y:S01]  /*38a60*/  S2R R4, SR_TID.X ;  /* 0x0000000000047919 */ /* 0x000ee20000002100 */
[----:B------:R-:W-:Y:S01]  /*38a70*/  BSSY B0, `(.L_x_13265) ;  /* 0x000000a000007945 */ /* 0x000fe20003800000 */
[----:B------:R-:W-:Y:S02]  /*38a80*/  IMAD.MOV.U32 R12, RZ, RZ, RZ ;  /* 0x000000ffff0c7224 */ /* 0x000fe400078e00ff */
[----:B0-----:R-:W-:Y:S02]  /*38a90*/  IMAD.MOV.U32 R11, RZ, RZ, 0x1f ;  /* 0x0000001fff0b7424 */ /* 0x001fe400078e00ff */
[----:B------:R-:W-:Y:S01]  /*38aa0*/  IMAD.MOV.U32 R15, RZ, RZ, -0x1 ;  /* 0xffffffffff0f7424 */ /* 0x000fe200078e00ff */
[----:B---3--:R-:W-:-:S04]  /*38ab0*/  SHF.R.U32.HI R4, RZ, 0x5, R4 ;  /* 0x00000005ff047819 */ /* 0x008fc80000011604 */
[----:B------:R-:W-:-:S05]  /*38ac0*/  LOP3.LUT R4, R4, 0x3, RZ, 0xc0, !PT ;  /* 0x0000000304047812 */ /* 0x000fca00078ec0ff */
[----:B------:R-:W-:-:S07]  /*38ad0*/  IMAD.MOV.U32 R13, RZ, RZ, R4 ;  /* 0x000000ffff0d7224 */ /* 0x000fce00078e0004 */
[----:B-12---:R-:W-:Y:S05]  /*38ae0*/  WARPSYNC.COLLECTIVE R15, `(.L_x_13266) ;  /* 0x000000000f087348 */ /* 0x006fea0003c00000 */
[----:B------:R0:W3:Y:S02]  /*38af0*/  SHFL.IDX P6, R14, R13, R12, R11 ;  /* 0x0000000c0d0e7389 */ /* 0x0000e400000c000b */
[----:B0123--:R-:W-:Y:S01]  /*38b00*/  ENDCOLLECTIVE ;  /* 0x000000000000791b */ /* 0x00ffe20003800000 */
.L_x_13266:
[----:B------:R-:W-:Y:S05]  /*38b10*/  BSYNC B0 ;  /* 0x0000000000007941 */ /* 0x000fea0003800000 */
.L_x_13265:
[----:B------:R-:W-:Y:S05]  /*38b20*/  BRA `(.L_x_13267) ;  /* 0xffffff9000c07947 */ /* 0x000fea000383ffff */
.L_x_13104:
[----:B------:R-:W-:Y:S01]  /*38b30*/  BSSY B0, `(.L_x_13268) ;  /* 0x0000006000007945 */ /* 0x000fe20003800000 */
[----:B------:R-:W-:-:S07]  /*38b40*/  IMAD.MOV.U32 R15, RZ, RZ, -0x1 ;  /* 0xffffffffff0f7424 */ /* 0x000fce00078e00ff */
[----:B012-4-:R-:W-:Y:S05]  /*38b50*/  WARPSYNC.COLLECTIVE R15, `(.L_x_13269) ;  /* 0x000000000f0c7348 */ /* 0x017fea0003c00000 */
[----:B------:R-:W-:Y:S02]  /*38b60*/  ELECT P6, UR62, PT ;  /* 0x00000000003e782f */ /* 0x000fe400038c0000 */
[----:B------:R-:W-:Y:S01]  /*38b70*/  MOV R14, UR62 ;  /* 0x0000003e000e7c02 */ /* 0x000fe20008000f00 */
[----:B012-4-:R-:W-:Y:S10]  /*38b80*/  ENDCOLLECTIVE ;  /* 0x000000000000791b */ /* 0x017ff40003800000 */
.L_x_13269:
[----:B------:R-:W-:Y:S05]  /*38b90*/  BSYNC B0 ;  /* 0x0000000000007941 */ /* 0x000fea0003800000 */
.L_x_13268:
[----:B------:R-:W-:Y:S05]  /*38ba0*/  BRA `(.L_x_13270) ;  /* 0xffffff9000cc7947 */ /* 0x000fea000383ffff */
.L_x_13106:
[----:B--2---:R2:W3:Y:S02]  /*38bb0*/  SYNCS.PHASECHK.TRANS64.TRYWAIT P0, [R0+URZ+0x32440], R2 ;  /* 0x03244002000075a7 */ /* 0x0044e4000800017f */
[----:B---3--:R-:W-:Y:S05]  /*38bc0*/  @!P0 NANOSLEEP.SYNCS 0x989680 ;  /* 0x009896800000895d */ /* 0x008fea0003900000 */
[----:B------:R-:W3:Y:S02]  /*38bd0*/  @!P0 SYNCS.PHASECHK.TRANS64 P0, [R0+URZ+0x32440], R2 ;  /* 0x03244002000085a7 */ /* 0x000ee4000800007f */
[----:B---3--:R-:W-:Y:S05]  /*38be0*/  @!P0 BRA `(.L_x_13106) ;  /* 0xfffffffc00f08947 */ /* 0x008fea000383ffff */
[----:B------:R-:W-:Y:S05]  /*38bf0*/  BRA `(.L_x_13271) ;  /* 0xffffff9400347947 */ /* 0x000fea000383ffff */
.L_x_13110:
[----:B------:R0:W5:Y:S01]  /*38c00*/  LDL R0, [R1+0x4b0] ;  /* 0x0004b00001007983 */ /* 0x0001620000100800 */
[----:B------:R-:W-:Y:S01]  /*38c10*/  MOV R6, R11 ;  /* 0x0000000b00067202 */ /* 0x000fe20000000f00 */
        /* <DEDUP_REMOVED lines=8> */
.L_x_13272:
[----:B------:R0:W-:Y:S01]  /*38ca0*/  STL [R1+0x498], R8 ;  /* 0x0004980801007387 */ /* 0x0001e20000100800 */
[----:B------:R-:W-:Y:S02]  /*38cb0*/  IMAD.MOV.U32 R13, RZ, RZ, R3 ;  /* 0x000000ffff0d7224 */ /* 0x000fe400078e0003 */
[----:B------:R-:W-:-:S07]  /*38cc0*/  IMAD.MOV.U32 R4, RZ, RZ, R14 ;  /* 0x000000ffff047224 */ /* 0x000fce00078e000e */
[----:B0-----:R-:W-:Y:S05]  /*38cd0*/  WARPSYNC.COLLECTIVE R15, `(.L_x_13273) ;  /* 0x000000000f087348 */ /* 0x001fea0003c00000 */
[----:B------:R1:W2:Y:S02]  /*38ce0*/  SHFL.IDX P6, R14, R13, R12, R11 ;  /* 0x0000000c0d0e7389 */ /* 0x0002a400000c000b */
[----:B012---:R-:W-:Y:S01]  /*38cf0*/  ENDCOLLECTIVE ;  /* 0x000000000000791b */ /* 0x007fe20003800000 */
.L_x_13273:
[----:B------:R-:W-:Y:S02]  /*38d00*/  IMAD.MOV.U32 R13, RZ, RZ, R2 ;  /* 0x000000ffff0d7224 */ /* 0x000fe400078e0002 */
[----:B------:R-:W-:Y:S02]  /*38d10*/  IMAD.MOV.U32 R12, RZ, RZ, 0x1 ;  /* 0x00000001ff0c7424 */ /* 0x000fe400078e00ff */
[----:B------:R-:W-:-:S07]  /*38d20*/  IMAD.MOV.U32 R5, RZ, RZ, R14 ;  /* 0x000000ffff057224 */ /* 0x000fce00078e000e */
[----:B------:R-:W-:Y:S05]  /*38d30*/  WARPSYNC.COLLECTIVE R15, `(.L_x_13274) ;  /* 0x000000000f087348 */ /* 0x000fea0003c00000 */
[----:B------:R0:W1:Y:S02]  /*38d40*/  SHFL.IDX P6, R14, R13, R12, R11 ;  /* 0x0000000c0d0e7389 */ /* 0x00006400000c000b */
[----:B01----:R-:W-:Y:S01]  /*38d50*/  ENDCOLLECTIVE ;  /* 0x000000000000791b */ /* 0x003fe20003800000 */
.L_x_13274:
[----:B------:R-:W-:Y:S02]  /*38d60*/  IMAD.MOV.U32 R13, RZ, RZ, R3 ;  /* 0x000000ffff0d7224 */ /* 0x000fe400078e0003 */
[----:B------:R-:W-:Y:S02]  /*38d70*/  IMAD R0, R0, R7, RZ ;  /* 0x0000000700007224 */ /* 0x000fe400078e02ff */
[----:B------:R-:W-:-:S07]  /*38d80*/  IMAD.MOV.U32 R7, RZ, RZ, R14 ;  /* 0x000000ffff077224 */ /* 0x000fce00078e000e */
[----:B------:R-:W-:Y:S05]  /*38d90*/  WARPSYNC.COLLECTIVE R15, `(.L_x_13275) ;  /* 0x000000000f087348 */ /* 0x000fea0003c00000 */
[----:B------:R0:W1:Y:S02]  /*38da0*/  SHFL.IDX P6, R14, R13, R12, R11 ;  /* 0x0000000c0d0e7389 */ /* 0x00006400000c000b */
[----:B01----:R-:W-:Y:S01]  /*38db0*/  ENDCOLLECTIVE ;  /* 0x000000000000791b */ /* 0x003fe20003800000 */
.L_x_13275:
        /* <DEDUP_REMOVED lines=10> */
.L_x_13276:
        /* <DEDUP_REMOVED lines=15> */
.L_x_13277:
        /* <DEDUP_REMOVED lines=19> */
.L_x_13278:
        /* <DEDUP_REMOVED lines=10> */
.L_x_13279:
        /* <DEDUP_REMOVED lines=13> */
.L_x_13280:
        /* <DEDUP_REMOVED lines=10> */
.L_x_13281:
        /* <DEDUP_REMOVED lines=13> */
.L_x_13282:
        /* <DEDUP_REMOVED lines=10> */
.L_x_13283:
        /* <DEDUP_REMOVED lines=13> */
.L_x_13284:
[----:B------:R-:W-:-:S05]  /*394d0*/  @!P1 LEA R5, P2, R10, R4, 0x1 ;  /* 0x000000040a059211 */ /* 0x000fca00078408ff */
[----:B------:R-:W-:-:S05]  /*394e0*/  @!P1 IMAD.X R4, RZ, RZ, R6, P2 ;  /* 0x000000ffff049224 */ /* 0x000fca00010e0606 */
[----:B------:R-:W-:Y:S01]  /*394f0*/  @!P1 LOP3.LUT R5, R5, R4, RZ, 0x3c, !PT ;  /* 0x0000000405059212 */ /* 0x000fe200078e3cff */
[----:B------:R-:W-:-:S03]  /*39500*/  IMAD.MOV.U32 R13, RZ, RZ, R3 ;  /* 0x000000ffff0d7224 */ /* 0x000fc600078e0003 */
[----:B------:R-:W-:-:S04]  /*39510*/  @!P1 LOP3.LUT R4, R5, R4, RZ, 0x3c, !PT ;  /* 0x0000000405049212 */ /* 0x000fc800078e3cff */
[----:B------:R-:W-:Y:S02]  /*39520*/  @!P1 LOP3.LUT R5, R5, R4, RZ, 0x3c, !PT ;  /* 0x0000000405059212 */ /* 0x000fe400078e3cff */
[----:B------:R-:W-:-:S07]  /*39530*/  MOV R6, R14 ;  /* 0x0000000e00067202 */ /* 0x000fce0000000f00 */
[----:B------:R-:W-:Y:S05]  /*39540*/  WARPSYNC.COLLECTIVE R15, `(.L_x_13285) ;  /* 0x000000000f087348 */ /* 0x000fea0003c00000 */
[----:B------:R0:W1:Y:S02]  /*39550*/  SHFL.IDX P6, R14, R13, R12, R11 ;  /* 0x0000000c0d0e7389 */ /* 0x00006400000c000b */
[----:B01----:R-:W-:Y:S01]  /*39560*/  ENDCOLLECTIVE ;  /* 0x000000000000791b */ /* 0x003fe20003800000 */
.L_x_13285:
        /* <DEDUP_REMOVED lines=11> */
.L_x_13286:
        /* <DEDUP_REMOVED lines=14> */
.L_x_13287:
[----:B------:R-:W-:Y:S01]  /*39700*/  IMAD.MOV.U32 R3, RZ, RZ, R14 ;  /* 0x000000ffff037224 */ /* 0x000fe200078e000e */
[----:B------:R-:W-:Y:S06]  /*39710*/  BRA `(.L_x_13288) ;  /* 0xffffff9400d87947 */ /* 0x000fec000383ffff */
.L_x_13114:
        /* <DEDUP_REMOVED lines=36> */
.L_x_13290:
[----:B------:R-:W-:Y:S05]  /*39960*/  BSYNC B0 ;  /* 0x0000000000007941 */ /* 0x000fea0003800000 */
.L_x_13289:
        /* <DEDUP_REMOVED lines=10> */
.L_x_13291:
        /* <DEDUP_REMOVED lines=16> */
.L_x_13292:
        /* <DEDUP_REMOVED lines=15> */
.L_x_13293:
        /* <DEDUP_REMOVED lines=9> */
.L_x_13294:
        /* <DEDUP_REMOVED lines=15> */
.L_x_13295:
        /* <DEDUP_REMOVED lines=9> */
.L_x_13296:
        /* <DEDUP_REMOVED lines=15> */
.L_x_13297:
        /* <DEDUP_REMOVED lines=9> */
.L_x_13298:
        /* <DEDUP_REMOVED lines=15> */
.L_x_13299:
        /* <DEDUP_REMOVED lines=9> */
.L_x_13300:
        /* <DEDUP_REMOVED lines=10> */
[----:B------:R-:W-:-:S07]  /*3a1b0*/  MOV R6, R14 ;  /* 0x0000000e00067202 */ /* 0x000fce0000000f00 */
[----:B0-----:R-:W-:Y:S05]  /*3a1c0*/  WARPSYNC.COLLECTIVE R15, `(.L_x_13301) ;  /* 0x000000000f087348 */ /* 0x001fea0003c00000 */
[----:B------:R1:W2:Y:S02]  /*3a1d0*/  SHFL.IDX P6, R14, R13, R12, R11 ;  /* 0x0000000c0d0e7389 */ /* 0x0002a400000c000b */
[----:B012---:R-:W-:Y:S01]  /*3a1e0*/  ENDCOLLECTIVE ;  /* 0x000000000000791b */ /* 0x007fe20003800000 */
.L_x_13301:
        /* <DEDUP_REMOVED lines=19> */
.L_x_13302:
[----:B------:R-:W-:Y:S02]  /*3a320*/  IMAD.MOV.U32 R13, RZ, RZ, R2 ;  /* 0x000000ffff0d7224 */ /* 0x000fe400078e0002 */
[----:B------:R-:W-:-:S07]  /*3a330*/  IMAD.MOV.U32 R6, RZ, RZ, R14 ;  /* 0x000000ffff067224 */ /* 0x000fce00078e000e */
[----:B------:R-:W-:Y:S05]  /*3a340*/  WARPSYNC.COLLECTIVE R15, `(.L_x_13303) ;  /* 0x000000000f087348 */ /* 0x000fea0003c00000 */
[----:B------:R0:W1:Y:S02]  /*3a350*/  SHFL.IDX P6, R14, R13, R12, R11 ;  /* 0x0000000c0d0e7389 */ /* 0x00006400000c000b */
[----:B01----:R-:W-:Y:S01]  /*3a360*/  ENDCOLLECTIVE ;  /* 0x000000000000791b */ /* 0x003fe20003800000 */
.L_x_13303:
[----:B------:R-:W-:Y:S02]  /*3a370*/  IMAD.MOV.U32 R13, RZ, RZ, R0 ;  /* 0x000000ffff0d7224 */ /* 0x000fe400078e0000 */
[----:B------:R-:W-:Y:S02]  /*3a380*/  IMAD.MOV.U32 R12, RZ, RZ, 0x7 ;  /* 0x00000007ff0c7424 */ /* 0x000fe400078e00ff */
[----:B------:R-:W-:-:S07]  /*3a390*/  IMAD.MOV.U32 R4, RZ, RZ, R14 ;  /* 0x000000ffff047224 */ /* 0x000fce00078e000e */
[----:B------:R-:W-:Y:S05]  /*3a3a0*/  WARPSYNC.COLLECTIVE R15, `(.L_x_13304) ;  /* 0x000000000f087348 */ /* 0x000fea0003c00000 */
[----:B------:R0:W1:Y:S02]  /*3a3b0*/  SHFL.IDX P6, R14, R13, R12, R11 ;  /* 0x0000000c0d0e7389 */ /* 0x00006400000c000b */
[----:B01----:R-:W-:Y:S01]  /*3a3c0*/  ENDCOLLECTIVE ;  /* 0x000000000000791b */ /* 0x003fe20003800000 */
.L_x_13304:
        /* <DEDUP_REMOVED lines=10> */
.L_x_13305:
        /* <DEDUP_REMOVED lines=9> */
.L_x_13119:
[----:B0-----:R-:W4:Y:S02]  /*3a500*/  LDL R2, [R1+0x470] ;  /* 0x0004700001027983 */ /* 0x001f240000100800 */
[----:B----4-:R0:W4:Y:S02]  /*3a510*/  SYNCS.PHASECHK.TRANS64.TRYWAIT P0, [R2+URZ+0x32420], R0 ;  /* 0x03242000020075a7 */ /* 0x010124000800017f */
[----:B----4-:R-:W-:Y:S05]  /*3a520*/  @!P0 NANOSLEEP.SYNCS 0x989680 ;  /* 0x009896800000895d */ /* 0x010fea0003900000 */
[----:B------:R-:W4:Y:S02]  /*3a530*/  @!P0 SYNCS.PHASECHK.TRANS64 P0, [R2+URZ+0x32420], R0 ;  /* 0x03242000020085a7 */ /* 0x000f24000800007f */
[----:B----4-:R-:W-:Y:S05]  /*3a540*/  @!P0 BRA `(.L_x_13119) ;  /* 0xfffffffc00ec8947 */ /* 0x010fea000383ffff */
[----:B------:R-:W-:Y:S05]  /*3a550*/  BRA `(.L_x_13307) ;  /* 0xffffff9800107947 */ /* 0x000fea000383ffff */
.L_x_13123:
[----:B0-----:R0:W1:Y:S02]  /*3a560*/  SYNCS.PHASECHK.TRANS64.TRYWAIT P0, [R2+URZ+0x32460], R0 ;  /* 0x03246000020075a7 */ /* 0x001064000800017f */
[----:B-1----:R-:W-:Y:S05]  /*3a570*/  @!P0 NANOSLEEP.SYNCS 0x989680 ;  /* 0x009896800000895d */ /* 0x002fea0003900000 */
[----:B------:R-:W1:Y:S02]  /*3a580*/  @!P0 SYNCS.PHASECHK.TRANS64 P0, [R2+URZ+0x32460], R0 ;  /* 0x03246000020085a7 */ /* 0x000e64000800007f */
[----:B-1----:R-:W-:Y:S05]  /*3a590*/  @!P0 BRA `(.L_x_13123) ;  /* 0xfffffffc00f08947 */ /* 0x002fea000383ffff */
[----:B------:R-:W-:Y:S05]  /*3a5a0*/  BRA `(.L_x_13308) ;  /* 0xffffff9800407947 */ /* 0x000fea000383ffff */
.L_x_13138:
[----:B0-----:R0:W1:Y:S02]  /*3a5b0*/  SYNCS.PHASECHK.TRANS64.TRYWAIT P0, [R2+URZ+0x32440], R5 ;  /* 0x03244005020075a7 */ /* 0x001064000800017f */
[----:B-1----:R-:W-:Y:S05]  /*3a5c0*/  @!P0 NANOSLEEP.SYNCS 0x989680 ;  /* 0x009896800000895d */ /* 0x002fea0003900000 */
[----:B------:R-:W1:Y:S02]  /*3a5d0*/  @!P0 SYNCS.PHASECHK.TRANS64 P0, [R2+URZ+0x32440], R5 ;  /* 0x03244005020085a7 */ /* 0x000e64000800007f */
[----:B-1----:R-:W-:Y:S05]  /*3a5e0*/  @!P0 BRA `(.L_x_13138) ;  /* 0xfffffffc00f08947 */ /* 0x002fea000383ffff */
[----:B------:R-:W-:Y:S05]  /*3a5f0*/  BRA `(.L_x_13309) ;  /* 0xffffffa0005c7947 */ /* 0x000fea000383ffff */
.L_x_13143:
[----:B-1----:R1:W2:Y:S02]  /*3a600*/  SYNCS.PHASECHK.TRANS64.TRYWAIT P0, [R2+URZ+0x32460], R5 ;  /* 0x03246005020075a7 */ /* 0x0022a4000800017f */
[----:B--2---:R-:W-:Y:S05]  /*3a610*/  @!P0 NANOSLEEP.SYNCS 0x989680 ;  /* 0x009896800000895d */ /* 0x004fea0003900000 */
[----:B------:R-:W2:Y:S02]  /*3a620*/  @!P0 SYNCS.PHASECHK.TRANS64 P0, [R2+URZ+0x32460], R5 ;  /* 0x03246005020085a7 */ /* 0x000ea4000800007f */
[----:B--2---:R-:W-:Y:S05]  /*3a630*/  @!P0 BRA `(.L_x_13143) ;  /* 0xfffffffc00f08947 */ /* 0x004fea000383ffff */
[----:B------:R-:W-:Y:S05]  /*3a640*/  BRA `(.L_x_13310) ;  /* 0xffffffa000e07947 */ /* 0x000fea000383ffff */
.L_x_13154:
[----:B0-----:R0:W1:Y:S02]  /*3a650*/  SYNCS.PHASECHK.TRANS64.TRYWAIT P0, [R3+URZ+0x32440], R2 ;  /* 0x03244002030075a7 */ /* 0x001064000800017f */
[----:B-1----:R-:W-:Y:S05]  /*3a660*/  @!P0 NANOSLEEP.SYNCS 0x989680 ;  /* 0x009896800000895d */ /* 0x002fea0003900000 */
[----:B------:R-:W1:Y:S02]  /*3a670*/  @!P0 SYNCS.PHASECHK.TRANS64 P0, [R3+URZ+0x32440], R2 ;  /* 0x03244002030085a7 */ /* 0x000e64000800007f */
[----:B-1----:R-:W-:Y:S05]  /*3a680*/  @!P0 BRA `(.L_x_13154) ;  /* 0xfffffffc00f08947 */ /* 0x002fea000383ffff */
[----:B------:R-:W-:Y:S05]  /*3a690*/  BRA `(.L_x_13311) ;  /* 0xffffffa800e07947 */ /* 0x000fea000383ffff */
.L_x_13159:
[----:B-1----:R1:W2:Y:S02]  /*3a6a0*/  SYNCS.PHASECHK.TRANS64.TRYWAIT P0, [R3+URZ+0x32460], R2 ;  /* 0x03246002030075a7 */ /* 0x0022a4000800017f */
[----:B--2---:R-:W-:Y:S05]  /*3a6b0*/  @!P0 NANOSLEEP.SYNCS 0x989680 ;  /* 0x009896800000895d */ /* 0x004fea0003900000 */
[----:B------:R-:W2:Y:S02]  /*3a6c0*/  @!P0 SYNCS.PHASECHK.TRANS64 P0, [R3+URZ+0x32460], R2 ;  /* 0x03246002030085a7 */ /* 0x000ea4000800007f */
[----:B--2---:R-:W-:Y:S05]  /*3a6d0*/  @!P0 BRA `(.L_x_13159) ;  /* 0xfffffffc00f08947 */ /* 0x004fea000383ffff */
[----:B------:R-:W-:Y:S05]  /*3a6e0*/  BRA `(.L_x_13312) ;  /* 0xffffffac00607947 */ /* 0x000fea000383ffff */
.L_x_13170:
[----:B0-----:R0:W1:Y:S02]  /*3a6f0*/  SYNCS.PHASECHK.TRANS64.TRYWAIT P0, [R3+URZ+0x32440], R2 ;  /* 0x03244002030075a7 */ /* 0x001064000800017f */
[----:B-1----:R-:W-:Y:S05]  /*3a700*/  @!P0 NANOSLEEP.SYNCS 0x989680 ;  /* 0x009896800000895d */ /* 0x002fea0003900000 */
[----:B------:R-:W1:Y:S02]  /*3a710*/  @!P0 SYNCS.PHASECHK.TRANS64 P0, [R3+URZ+0x32440], R2 ;  /* 0x03244002030085a7 */ /* 0x000e64000800007f */
[----:B-1----:R-:W-:Y:S05]  /*3a720*/  @!P0 BRA `(.L_x_13170) ;  /* 0xfffffffc00f08947 */ /* 0x002fea000383ffff */
[----:B------:R-:W-:Y:S05]  /*3a730*/  BRA `(.L_x_13313) ;  /* 0xffffffb4003c7947 */ /* 0x000fea000383ffff */
.L_x_13175:
[----:B-1----:R1:W2:Y:S02]  /*3a740*/  SYNCS.PHASECHK.TRANS64.TRYWAIT P0, [R3+URZ+0x32460], R2 ;  /* 0x03246002030075a7 */ /* 0x0022a4000800017f */
[----:B--2---:R-:W-:Y:S05]  /*3a750*/  @!P0 NANOSLEEP.SYNCS 0x989680 ;  /* 0x009896800000895d */ /* 0x004fea0003900000 */
[----:B------:R-:W2:Y:S02]  /*3a760*/  @!P0 SYNCS.PHASECHK.TRANS64 P0, [R3+URZ+0x32460], R2 ;  /* 0x03246002030085a7 */ /* 0x000ea4000800007f */
[----:B--2---:R-:W-:Y:S05]  /*3a770*/  @!P0 BRA `(.L_x_13175) ;  /* 0xfffffffc00f08947 */ /* 0x004fea000383ffff */
[----:B------:R-:W-:Y:S05]  /*3a780*/  BRA `(.L_x_13314) ;  /* 0xffffffb400c07947 */ /* 0x000fea000383ffff */
.L_x_13187:
[----:B------:R-:W-:Y:S01]  /*3a790*/  BSSY B0, `(.L_x_13315) ;  /* 0x0000008000007945 */ /* 0x000fe20003800000 */
[----:B------:R-:W-:Y:S02]  /*3a7a0*/  IMAD.MOV.U32 R13, RZ, RZ, R16 ;  /* 0x000000ffff0d7224 */ /* 0x000fe400078e0010 */
[----:B------:R-:W-:Y:S02]  /*3a7b0*/  IMAD.MOV.U32 R12, RZ, RZ, RZ ;  /* 0x000000ffff0c7224 */ /* 0x000fe400078e00ff */
[----:B0-----:R-:W-:Y:S02]  /*3a7c0*/  IMAD.MOV.U32 R11, RZ, RZ, 0x1f ;  /* 0x0000001fff0b7424 */ /* 0x001fe400078e00ff */
[----:B------:R-:W-:-:S07]  /*3a7d0*/  IMAD.MOV.U32 R15, RZ, RZ, -0x1 ;  /* 0xffffffffff0f7424 */ /* 0x000fce00078e00ff */
[----:B---3-5:R-:W-:Y:S05]  /*3a7e0*/  WARPSYNC.COLLECTIVE R15, `(.L_x_13316) ;  /* 0x000000000f087348 */ /* 0x028fea0003c00000 */
[----:B------:R0:W1:Y:S02]  /*3a7f0*/  SHFL.IDX P6, R14, R13, R12, R11 ;  /* 0x0000000c0d0e7389 */ /* 0x00006400000c000b */
[----:B01-3-5:R-:W-:Y:S01]  /*3a800*/  ENDCOLLECTIVE ;  /* 0x000000000000791b */ /* 0x02bfe20003800000 */
.L_x_13316:
[----:B------:R-:W-:Y:S05]  /*3a810*/  BSYNC B0 ;  /* 0x0000000000007941 */ /* 0x000fea0003800000 */
.L_x_13315:
        /* <DEDUP_REMOVED lines=9> */
.L_x_13317:
        /* <DEDUP_REMOVED lines=18> */
.L_x_13318:
        /* <DEDUP_REMOVED lines=8> */
.L_x_13319:
        /* <DEDUP_REMOVED lines=8> */
.L_x_13320:
        /* <DEDUP_REMOVED lines=8> */
.L_x_13321:
        /* <DEDUP_REMOVED lines=8> */
.L_x_13322:
[----:B------:R-:W-:Y:S02]  /*3abd0*/  IMAD.MOV.U32 R12, RZ, RZ, 0x1f ;  /* 0x0000001fff0c7424 */ /* 0x000fe400078e00ff */
        /* <DEDUP_REMOVED lines=8> */
.L_x_13323:
[----:B------:R-:W-:Y:S01]  /*3ac60*/  IMAD.MOV.U32 R16, RZ, RZ, R14 ;  /* 0x000000ffff107224 */ /* 0x000fe200078e000e */
[----:B------:R-:W-:Y:S06]  /*3ac70*/  BRA `(.L_x_13324) ;  /* 0xffffffbc000c7947 */ /* 0x000fec000383ffff */
.L_x_13192:
[----:B------:R-:W-:Y:S01]  /*3ac80*/  BSSY B0, `(.L_x_13325) ;  /* 0x0000008000007945 */ /* 0x000fe20003800000 */
[----:B-----5:R-:W-:Y:S02]  /*3ac90*/  IMAD.MOV.U32 R13, RZ, RZ, R3 ;  /* 0x000000ffff0d7224 */ /* 0x020fe400078e0003 */
[----:B------:R-:W-:Y:S02]  /*3aca0*/  IMAD.MOV.U32 R12, RZ, RZ, 0x1 ;  /* 0x00000001ff0c7424 */ /* 0x000fe400078e00ff */
[----:B------:R-:W-:Y:S02]  /*3acb0*/  IMAD.MOV.U32 R11, RZ, RZ, RZ ;  /* 0x000000ffff0b7224 */ /* 0x000fe400078e00ff */
[----:B------:R-:W-:-:S07]  /*3acc0*/  IMAD.MOV.U32 R15, RZ, RZ, -0x1 ;  /* 0xffffffffff0f7424 */ /* 0x000fce00078e00ff */
[----:B0--3--:R-:W-:Y:S05]  /*3acd0*/  WARPSYNC.COLLECTIVE R15, `(.L_x_13326) ;  /* 0x000000000f087348 */ /* 0x009fea0003c00000 */
[----:B------:R1:W2:Y:S02]  /*3ace0*/  SHFL.UP P6, R14, R13, R12, R11 ;  /* 0x0400000c0d0e7389 */ /* 0x0002a400000c000b */
[----:B0123--:R-:W-:Y:S01]  /*3acf0*/  ENDCOLLECTIVE ;  /* 0x000000000000791b */ /* 0x00ffe20003800000 */
.L_x_13326:
[----:B------:R-:W-:Y:S05]  /*3ad00*/  BSYNC B0 ;  /* 0x0000000000007941 */ /* 0x000fea0003800000 */
.L_x_13325:
        /* <DEDUP_REMOVED lines=10> */
.L_x_13327:
        /* <DEDUP_REMOVED lines=8> */
.L_x_13328:
        /* <DEDUP_REMOVED lines=8> */
.L_x_13329:
        /* <DEDUP_REMOVED lines=8> */
.L_x_13330:
        /* <DEDUP_REMOVED lines=9> */
.L_x_13331:
[----:B------:R-:W-:Y:S01]  /*3afc0*/  IMAD.MOV.U32 R16, RZ, RZ, R14 ;  /* 0x000000ffff107224 */ /* 0x000fe200078e000e */
[----:B------:R-:W-:Y:S06]  /*3afd0*/  BRA `(.L_x_13332) ;  /* 0xffffffb800d07947 */ /* 0x000fec000383ffff */
.L_x_13194:
[----:B------:R-:W-:Y:S01]  /*3afe0*/  BSSY B0, `(.L_x_13333) ;  /* 0x0000006000007945 */ /* 0x000fe20003800000 */
[----:B------:R-:W-:Y:S01]  /*3aff0*/  PLOP3.LUT P6, PT, P6, PT, PT, 0x8, 0x0 ;  /* 0x000000000000781c */ /* 0x000fe200037ce170 */
[----:B------:R-:W-:-:S12]  /*3b000*/  IMAD.MOV.U32 R15, RZ, RZ, -0x1 ;  /* 0xffffffffff0f7424 */ /* 0x000fd800078e00ff */
[----:B0--3-5:R-:W-:Y:S05]  /*3b010*/  WARPSYNC.COLLECTIVE R15, `(.L_x_13334) ;  /* 0x000000000f087348 */ /* 0x029fea0003c00000 */
[----:B------:R-:W-:Y:S01]  /*3b020*/  VOTE.ANY R14, PT, P6 ;  /* 0x00000000000e7806 */ /* 0x000fe200030e0100 */
[----:B0--3-5:R-:W-:Y:S06]  /*3b030*/  ENDCOLLECTIVE ;  /* 0x000000000000791b */ /* 0x029fec0003800000 */
.L_x_13334:
[----:B------:R-:W-:Y:S05]  /*3b040*/  BSYNC B0 ;  /* 0x0000000000007941 */ /* 0x000fea0003800000 */
.L_x_13333:
        /* <DEDUP_REMOVED lines=9> */
.L_x_13335:
[----:B------:R-:W-:Y:S01]  /*3b0e0*/  IMAD.MOV.U32 R17, RZ, RZ, R14 ;  /* 0x000000ffff117224 */ /* 0x000fe200078e000e */
[----:B------:R-:W-:Y:S06]  /*3b0f0*/  BRA `(.L_x_13336) ;  /* 0xffffffb800c07947 */ /* 0x000fec000383ffff */
.L_x_13196:
[----:B------:R-:W-:Y:S01]  /*3b100*/  BSSY B0, `(.L_x_13337) ;  /* 0x0000007000007945 */ /* 0x000fe20003800000 */
[----:B------:R-:W-:Y:S02]  /*3b110*/  IMAD.MOV.U32 R13, RZ, RZ, R2 ;  /* 0x000000ffff0d7224 */ /* 0x000fe400078e0002 */
[----:B------:R-:W-:Y:S02]  /*3b120*/  IMAD.MOV.U32 R11, RZ, RZ, 0x1f ;  /* 0x0000001fff0b7424 */ /* 0x000fe400078e00ff */
[----:B------:R-:W-:-:S07]  /*3b130*/  IMAD.MOV.U32 R15, RZ, RZ, -0x1 ;  /* 0xffffffffff0f7424 */ /* 0x000fce00078e00ff */
[----:B0123-5:R-:W-:Y:S05]  /*3b140*/  WARPSYNC.COLLECTIVE R15, `(.L_x_13338) ;  /* 0x000000000f087348 */ /* 0x02ffea0003c00000 */
[----:B------:R4:W0:Y:S02]  /*3b150*/  SHFL.IDX P6, R14, R13, R12, R11 ;  /* 0x0000000c0d0e7389 */ /* 0x00082400000c000b */
[----:B012345:R-:W-:Y:S01]  /*3b160*/  ENDCOLLECTIVE ;  /* 0x000000000000791b */ /* 0x03ffe20003800000 */
.L_x_13338:
[----:B------:R-:W-:Y:S05]  /*3b170*/  BSYNC B0 ;  /* 0x0000000000007941 */ /* 0x000fea0003800000 */
.L_x_13337:
[----:B------:R-:W-:Y:S01]  /*3b180*/  IMAD.MOV.U32 R2, RZ, RZ, R14 ;  /* 0x000000ffff027224 */ /* 0x000fe200078e000e */
[----:B------:R-:W-:Y:S06]  /*3b190*/  BRA `(.L_x_13339) ;  /* 0xffffffb800b47947 */ /* 0x000fec000383ffff */
.L_x_13200:
[----:B0-----:R0:W1:Y:S02]  /*3b1a0*/  SYNCS.PHASECHK.TRANS64.TRYWAIT P0, [R0+URZ+0x32420], R3 ;  /* 0x03242003000075a7 */ /* 0x001064000800017f */
[----:B-1----:R-:W-:Y:S05]  /*3b1b0*/  @!P0 NANOSLEEP.SYNCS 0x989680 ;  /* 0x009896800000895d */ /* 0x002fea0003900000 */
[----:B------:R-:W1:Y:S02]  /*3b1c0*/  @!P0 SYNCS.PHASECHK.TRANS64 P0, [R0+URZ+0x32420], R3 ;  /* 0x03242003000085a7 */ /* 0x000e64000800007f */
[----:B-1----:R-:W-:Y:S05]  /*3b1d0*/  @!P0 BRA `(.L_x_13200) ;  /* 0xfffffffc00f08947 */ /* 0x002fea000383ffff */
[----:B------:R-:W-:Y:S05]  /*3b1e0*/  BRA `(.L_x_13340) ;  /* 0xffffffc000387947 */ /* 0x000fea000383ffff */
.L_x_13201:
[----:B------:R-:W1:Y:S01]  /*3b1f0*/  S2R R2, SR_TID.X ;  /* 0x0000000000027919 */ /* 0x000e620000002100 */
[----:B------:R-:W-:Y:S01]  /*3b200*/  BSSY B0, `(.L_x_13341) ;  /* 0x000000a000007945 */ /* 0x000fe20003800000 */
[----:B------:R-:W-:Y:S01]  /*3b210*/  IMAD.MOV.U32 R12, RZ, RZ, RZ ;  /* 0x000000ffff0c7224 */ /* 0x000fe200078e00ff */
[----:B------:R-:W-:Y:S01]  /*3b220*/  MOV R15, 0xffffffff ;  /* 0xffffffff000f7802 */ /* 0x000fe20000000f00 */
[----:B------:R-:W-:Y:S01]  /*3b230*/  IMAD.MOV.U32 R11, RZ, RZ, 0x1f ;  /* 0x0000001fff0b7424 */ /* 0x000fe200078e00ff */
[----:B-1----:R-:W-:-:S04]  /*3b240*/  SHF.R.U32.HI R2, RZ, 0x5, R2 ;  /* 0x00000005ff027819 */ /* 0x002fc80000011602 */
[----:B------:R-:W-:-:S05]  /*3b250*/  LOP3.LUT R2, R2, 0x3, RZ, 0xc0, !PT ;  /* 0x0000000302027812 */ /* 0x000fca00078ec0ff */
[----:B------:R-:W-:-:S07]  /*3b260*/  IMAD.MOV.U32 R13, RZ, RZ, R2 ;  /* 0x000000ffff0d7224 */ /* 0x000fce00078e0002 */
[----:B0--3-5:R-:W-:Y:S05]  /*3b270*/  WARPSYNC.COLLECTIVE R15, `(.L_x_13342) ;  /* 0x000000000f087348 */ /* 0x029fea0003c00000 */
[----:B------:R1:W2:Y:S02]  /*3b280*/  SHFL.IDX P6, R14, R13, R12, R11 ;  /* 0x0000000c0d0e7389 */ /* 0x0002a400000c000b */
[----:B0123-5:R-:W-:Y:S01]  /*3b290*/  ENDCOLLECTIVE ;  /* 0x000000000000791b */ /* 0x02ffe20003800000 */
.L_x_13342:
[----:B------:R-:W-:Y:S05]  /*3b2a0*/  BSYNC B0 ;  /* 0x0000000000007941 */ /* 0x000fea0003800000 */
.L_x_13341:
[----:B------:R-:W-:Y:S05]  /*3b2b0*/  BRA `(.L_x_13343) ;  /* 0xffffffc000207947 */ /* 0x000fea000383ffff */
.L_x_13202:
[----:B------:R-:W-:Y:S01]  /*3b2c0*/  BSSY B0, `(.L_x_13344) ;  /* 0x0000006000007945 */ /* 0x000fe20003800000 */
[----:B------:R-:W-:-:S07]  /*3b2d0*/  IMAD.MOV.U32 R15, RZ, RZ, -0x1 ;  /* 0xffffffffff0f7424 */ /* 0x000fce00078e00ff */
[----:B01-3-5:R-:W-:Y:S05]  /*3b2e0*/  WARPSYNC.COLLECTIVE R15, `(.L_x_13345) ;  /* 0x000000000f0c7348 */ /* 0x02bfea0003c00000 */
[----:B------:R-:W-:Y:S02]  /*3b2f0*/  ELECT P6, UR62, PT ;  /* 0x00000000003e782f */ /* 0x000fe400038c0000 */
[----:B------:R-:W-:Y:S01]  /*3b300*/  MOV R14, UR62 ;  /* 0x0000003e000e7c02 */ /* 0x000fe20008000f00 */
[----:B01-3-5:R-:W-:Y:S10]  /*3b310*/  ENDCOLLECTIVE ;  /* 0x000000000000791b */ /* 0x02bff40003800000 */
.L_x_13345:
[----:B------:R-:W-:Y:S05]  /*3b320*/  BSYNC B0 ;  /* 0x0000000000007941 */ /* 0x000fea0003800000 */
.L_x_13344:
[----:B------:R-:W-:Y:S05]  /*3b330*/  BRA `(.L_x_13346) ;  /* 0xffffffc000147947 */ /* 0x000fea000383ffff */
.L_x_13204:
[----:B0-----:R0:W1:Y:S02]  /*3b340*/  SYNCS.PHASECHK.TRANS64.TRYWAIT P0, [R6+URZ], R5 ;  /* 0x00000005060075a7 */ /* 0x001064000800017f */
[----:B-1----:R-:W-:Y:S05]  /*3b350*/  @!P0 NANOSLEEP.SYNCS 0x989680 ;  /* 0x009896800000895d */ /* 0x002fea0003900000 */
[----:B------:R-:W1:Y:S02]  /*3b360*/  @!P0 SYNCS.PHASECHK.TRANS64 P0, [R6+URZ], R5 ;  /* 0x00000005060085a7 */ /* 0x000e64000800007f */
[----:B-1----:R-:W-:Y:S05]  /*3b370*/  @!P0 BRA `(.L_x_13204) ;  /* 0xfffffffc00f08947 */ /* 0x002fea000383ffff */
[----:B------:R-:W-:Y:S05]  /*3b380*/  BRA `(.L_x_13347) ;  /* 0xffffffc000507947 */ /* 0x000fea000383ffff */
.L_x_13205:
[----:B-1----:R1:W2:Y:S02]  /*3b390*/  SYNCS.PHASECHK.TRANS64.TRYWAIT P0, [R7+URZ], R2 ;  /* 0x00000002070075a7 */ /* 0x0022a4000800017f */
[----:B--2---:R-:W-:Y:S05]  /*3b3a0*/  @!P0 NANOSLEEP.SYNCS 0x989680 ;  /* 0x009896800000895d */ /* 0x004fea0003900000 */
[----:B------:R-:W2:Y:S02]  /*3b3b0*/  @!P0 SYNCS.PHASECHK.TRANS64 P0, [R7+URZ], R2 ;  /* 0x00000002070085a7 */ /* 0x000ea4000800007f */
[----:B--2---:R-:W-:Y:S05]  /*3b3c0*/  @!P0 BRA `(.L_x_13205) ;  /* 0xfffffffc00f08947 */ /* 0x004fea000383ffff */
[----:B------:R-:W-:Y:S05]  /*3b3d0*/  BRA `(.L_x_13348) ;  /* 0xffffffc000447947 */ /* 0x000fea000383ffff */
.L_x_13207:
[----:B--2---:R2:W4:Y:S02]  /*3b3e0*/  SYNCS.PHASECHK.TRANS64.TRYWAIT P0, [R4+URZ], R5 ;  /* 0x00000005040075a7 */ /* 0x004524000800017f */
[----:B----4-:R-:W-:Y:S05]  /*3b3f0*/  @!P0 NANOSLEEP.SYNCS 0x989680 ;  /* 0x009896800000895d */ /* 0x010fea0003900000 */
[----:B------:R-:W4:Y:S02]  /*3b400*/  @!P0 SYNCS.PHASECHK.TRANS64 P0, [R4+URZ], R5 ;  /* 0x00000005040085a7 */ /* 0x000f24000800007f */
[----:B----4-:R-:W-:Y:S05]  /*3b410*/  @!P0 BRA `(.L_x_13207) ;  /* 0xfffffffc00f08947 */ /* 0x010fea000383ffff */
[----:B------:R-:W-:Y:S05]  /*3b420*/  BRA `(.L_x_13349) ;  /* 0xffffffc0004c7947 */ /* 0x000fea000383ffff */
        .type           $_ZN7cutlass13device_kernelIN5flash11enable_sm90INS1_16FlashAttnFwdSm90INS1_25CollectiveMainloopFwdSm90ILi2EN4cute5tupleIJNS5_1CILi1EEES8_S8_EEENS6_IJNS7_ILi128EEENS7_ILi96EEENS7_ILi64EEEEEELi256ENS_6half_tEfNS_4arch4Sm90ELb0ELb1ELb1ELb1ELb0ELb1ELb1ELb1ELb0ELb1ELb0ELb0EEENS1_21CollectiveEpilogueFwdINS6_IJSA_NS7_ILi256EEESB_EEES9_SE_SG_Li256ELb1ELb1ELb0ELb0EEENS1_36VarlenDynamicPersistentTileSchedulerILi128ELi96ELi256ELi128ELb0ELb1ELb1ELb1ELb0ELb1EEEEEEEEEvNT_6ParamsE$_ZZN5flash25CollectiveMainloopFwdSm90ILi2EN4cute5tupleIJNS1_1CILi1EEES4_S4_EEENS2_IJNS3_ILi128EEENS3_ILi96EEENS3_ILi64EEEEEELi256EN7cutlass6half_tEfNSA_4arch4Sm90ELb0ELb1ELb1ELb1ELb0ELb1ELb1ELb1ELb0ELb1ELb0ELb0EE3mmaINS_16FlashAttnFwdSm90ISE_NS_21CollectiveEpilogueFwdINS2_IJS6_NS3_ILi256EEES7_EEES5_SB_SD_Li256ELb1ELb1ELb0ELb0EEENS_36VarlenDynamicPersistentTileSchedulerILi128ELi96ELi256ELi128ELb0ELb1ELb1ELb1ELb0ELb1EEEE13SharedStorageENS1_6TensorINS1_11ArrayEngineIfLm128EEENS1_6LayoutINS2_IJNS2_IJNS3_ILi2EEEST_NS3_ILi32EEEEEES4_S4_EEENS2_IJNS2_IJS4_ST_NS3_ILi4EEEEEENS3_ILi0EEESZ_EEEEEEENS_7SoftmaxILi2ELi0EEEEEbRKNSE_6ParamsENSA_25PipelineTmaAsyncNoClusterILi2ENSA_16PipelineTmaAsyncILi2EEEEES1B_RNSA_13PipelineStateILj2EEERT0_RT1_iRiRKNS_16SeqlenInfoQKNewKILb1ELb1EEENS2_IJiiiiEEERT_ENKUliT_T0_T1_E_clIZSF_ISO_S12_S14_EbS17_S1B_S1B_S1E_S1G_S1I_iS1J_S1N_S1O_S1Q_EUlRS1R_iE0_NS3_ILb1EEES1Y_EEDaiS1R_S1S_S1T_,@function
        .size           $_ZN7cutlass13device_kernelIN5flash11enable_sm90INS1_16FlashAttnFwdSm90INS1_25CollectiveMainloopFwdSm90ILi2EN4cute5tupleIJNS5_1CILi1EEES8_S8_EEENS6_IJNS7_ILi128EEENS7_ILi96EEENS7_ILi64EEEEEELi256ENS_6half_tEfNS_4arch4Sm90ELb0ELb1ELb1ELb1ELb0ELb1ELb1ELb1ELb0ELb1ELb0ELb0EEENS1_21CollectiveEpilogueFwdINS6_IJSA_NS7_ILi256EEESB_EEES9_SE_SG_Li256ELb1ELb1ELb0ELb0EEENS1_36VarlenDynamicPersistentTileSchedulerILi128ELi96ELi256ELi128ELb0ELb1ELb1ELb1ELb0ELb1EEEEEEEEEvNT_6ParamsE$_ZZN5flash25CollectiveMainloopFwdSm90ILi2EN4cute5tupleIJNS1_1CILi1EEES4_S4_EEENS2_IJNS3_ILi128EEENS3_ILi96EEENS3_ILi64EEEEEELi256EN7cutlass6half_tEfNSA_4arch4Sm90ELb0ELb1ELb1ELb1ELb0ELb1ELb1ELb1ELb0ELb1ELb0ELb0EE3mmaINS_16FlashAttnFwdSm90ISE_NS_21CollectiveEpilogueFwdINS2_IJS6_NS3_ILi256EEES7_EEES5_SB_SD_Li256ELb1ELb1ELb0ELb0EEENS_36VarlenDynamicPersistentTileSchedulerILi128ELi96ELi256ELi128ELb0ELb1ELb1ELb1ELb0ELb1EEEE13SharedStorageENS1_6TensorINS1_11ArrayEngineIfLm128EEENS1_6LayoutINS2_IJNS2_IJNS3_ILi2EEEST_NS3_ILi32EEEEEES4_S4_EEENS2_IJNS2_IJS4_ST_NS3_ILi4EEEEEENS3_ILi0EEESZ_EEEEEEENS_7SoftmaxILi2ELi0EEEEEbRKNSE_6ParamsENSA_25PipelineTmaAsyncNoClusterILi2ENSA_16PipelineTmaAsyncILi2EEEEES1B_RNSA_13PipelineStateILj2EEERT0_RT1_iRiRKNS_16SeqlenInfoQKNewKILb1ELb1EEENS2_IJiiiiEEERT_ENKUliT_T0_T1_E_clIZSF_ISO_S12_S14_EbS17_S1B_S1B_S1E_S1G_S1I_iS1J_S1N_S1O_S1Q_EUlRS1R_iE0_NS3_ILb1EEES1Y_EEDaiS1R_S1S_S1T_,(.L_x_15318 - $_ZN7cutlass13device_kernelIN5flash11enable_sm90INS1_16FlashAttnFwdSm90INS1_25CollectiveMainloopFwdSm90ILi2EN4cute5tupleIJNS5_1CILi1EEES8_S8_EEENS6_IJNS7_ILi128EEENS7_ILi96EEENS7_ILi64EEEEEELi256ENS_6half_tEfNS_4arch4Sm90ELb0ELb1ELb1ELb1ELb0ELb1ELb1ELb1ELb0ELb1ELb0ELb0EEENS1_21CollectiveEpilogueFwdINS6_IJSA_NS7_ILi256EEESB_EEES9_SE_SG_Li256ELb1ELb1ELb0ELb0EEENS1_36VarlenDynamicPersistentTileSchedulerILi128ELi96ELi256ELi128ELb0ELb1ELb1ELb1ELb0ELb1EEEEEEEEEvNT_6ParamsE$_ZZN5flash25CollectiveMainloopFwdSm90ILi2EN4cute5tupleIJNS1_1CILi1EEES4_S4_EEENS2_IJNS3_ILi128EEENS3_ILi96EEENS3_ILi64EEEEEELi256EN7cutlass6half_tEfNSA_4arch4Sm90ELb0ELb1ELb1ELb1ELb0ELb1ELb1ELb1ELb0ELb1ELb0ELb0EE3mmaINS_16FlashAttnFwdSm90ISE_NS_21CollectiveEpilogueFwdINS2_IJS6_NS3_ILi256EEES7_EEES5_SB_SD_Li256ELb1ELb1ELb0ELb0EEENS_36VarlenDynamicPersistentTileSchedulerILi128ELi96ELi256ELi128ELb0ELb1ELb1ELb1ELb0ELb1EEEE13SharedStorageENS1_6TensorINS1_11ArrayEngineIfLm128EEENS1_6LayoutINS2_IJNS2_IJNS3_ILi2EEEST_NS3_ILi32EEEEEES4_S4_EEENS2_IJNS2_IJS4_ST_NS3_ILi4EEEEEENS3_ILi0EEESZ_EEEEEEENS_7SoftmaxILi2ELi0EEEEEbRKNSE_6ParamsENSA_25PipelineTmaAsyncNoClusterILi2ENSA_16PipelineTmaAsyncILi2EEEEES1B_RNSA_13PipelineStateILj2EEERT0_RT1_iRiRKNS_16SeqlenInfoQKNewKILb1ELb1EEENS2_IJiiiiEEERT_ENKUliT_T0_T1_E_clIZSF_ISO_S12_S14_EbS17_S1B_S1B_S1E_S1G_S1I_iS1J_S1N_S1O_S1Q_EUlRS1R_iE0_NS3_ILb1EEES1Y_EEDaiS1R_S1S_S1T_)
$_ZN7cutlass13device_kernelIN5flash11enable_sm90INS1_16FlashAttnFwdSm90INS1_25CollectiveMainloopFwdSm90ILi2EN4cute5tupleIJNS5_1CILi1EEES8_S8_EEENS6_IJNS7_ILi128EEENS7_ILi96EEENS7_ILi64EEEEEELi256ENS_6half_tEfNS_4arch4Sm90ELb0ELb1ELb1ELb1ELb0ELb1ELb1ELb1ELb0ELb1ELb0ELb0EEENS1_21CollectiveEpilogueFwdINS6_IJSA_NS7_ILi256EEESB_EEES9_SE_SG_Li256ELb1ELb1ELb0ELb0EEENS1_36VarlenDynamicPersistentTileSchedulerILi128ELi96ELi256ELi128ELb0ELb1ELb1ELb1ELb0ELb1EEEEEEEEEvNT_6ParamsE$_ZZN5flash25CollectiveMainloopFwdSm90ILi2EN4cute5tupleIJNS1_1CILi1EEES4_S4_EEENS2_IJNS3_ILi128EEENS3_ILi96EEENS3_ILi64EEEEEELi256EN7cutlass6half_tEfNSA_4arch4Sm90ELb0ELb1ELb1ELb1ELb0ELb1ELb1ELb1ELb0ELb1ELb0ELb0EE3mmaINS_16FlashAttnFwdSm90ISE_NS_21CollectiveEpilogueFwdINS2_IJS6_NS3_ILi256EEES7_EEES5_SB_SD_Li256ELb1ELb1ELb0ELb0EEENS_36VarlenDynamicPersistentTileSchedulerILi128ELi96ELi256ELi128ELb0ELb1ELb1ELb1ELb0ELb1EEEE13SharedStorageENS1_6TensorINS1_11ArrayEngineIfLm128EEENS1_6LayoutINS2_IJNS2_IJNS3_ILi2EEEST_NS3_ILi32EEEEEES4_S4_EEENS2_IJNS2_IJS4_ST_NS3_ILi4EEEEEENS3_ILi0EEESZ_EEEEEEENS_7SoftmaxILi2ELi0EEEEEbRKNSE_6ParamsENSA_25PipelineTmaAsyncNoClusterILi2ENSA_16PipelineTmaAsyncILi2EEEEES1B_RNSA_13PipelineStateILj2EEERT0_RT1_iRiRKNS_16SeqlenInfoQKNewKILb1ELb1EEENS2_IJiiiiEEERT_ENKUliT_T0_T1_E_clIZSF_ISO_S12_S14_EbS17_S1B_S1B_S1E_S1G_S1I_iS1J_S1N_S1O_S1Q_EUlRS1R_iE0_NS3_ILb1EEES1Y_EEDaiS1R_S1S_S1T_:
[----:B------:R-:W-:Y:S01]  /*3b430*/  R2UR UR5, R2 ;  /* 0x00000000020572ca */ /* 0x000fe200000e0000 */
[----:B------:R-:W-:-:S12]  /*3b440*/  ULDC UR4, c[0x0][0x20] ;  /* 0x0000080000047ab9 */ /* 0x000fd80000000800 */
[----:B------:R-:W-:-:S09]  /*3b450*/  UIADD3 UR4, -UR4, UR5, URZ ;  /* 0x0000000504047290 */ /* 0x000fd2000fffe13f */
[----:B------:R-:W2:Y:S04]  /*3b460*/  LDL.64 R6, [UR4+0x18] ;  /* 0x00001804ff067983 */ /* 0x000ea80008100a00 */
[----:B------:R-:W3:Y:S01]  /*3b470*/  LDL.64 R4, [UR4] ;  /* 0x00000004ff047983 */ /* 0x000ee20008100a00 */
[----:B------:R-:W-:-:S03]  /*3b480*/  ULDC.64 UR6, c[0x0][0x208] ;  /* 0x0000820000067ab9 */ /* 0x000fc60000000a00 */
[----:B--2---:R-:W2:Y:S04]  /*3b490*/  LD.E R2, desc[UR6][R6.64+0x1c] ;  /* 0x00001c0606027980 */ /* 0x004ea8000c101900 */
[----:B---3--:R0:W5:Y:S04]  /*3b4a0*/  LD.E R10, desc[UR6][R4.64] ;  /* 0x00000006040a7980 */ /* 0x008168000c101900 */
[----:B------:R0:W5:Y:S01]  /*3b4b0*/  LD.E R11, desc[UR6][R4.64+0x4] ;  /* 0x00000406040b7980 */ /* 0x000162000c101900 */
[----:B------:R-:W-:Y:S01]  /*3b4c0*/  BSSY B1, `(.L_x_13350) ;  /* 0x0000007000017945 */ /* 0x000fe20003800000 */
[----:B------:R-:W-:Y:S01]  /*3b4d0*/  IMAD.MOV.U32 R3, RZ, RZ, R55 ;  /* 0x000000ffff037224 */ /* 0x000fe200078e0037 */
[----:B--2---:R-:W-:-:S04]  /*3b4e0*/  LOP3.LUT R2, R2, 0x1, RZ, 0xfc, !PT ;  /* 0x0000000102027812 */ /* 0x004fc800078efcff */
[----:B------:R-:W-:Y:S01]  /*3b4f0*/  ISETP.NE.AND P0, PT, R2, 0x3, PT ;  /* 0x000000030200780c */ /* 0x000fe20003f05270 */
[----:B------:R-:W-:-:S12]  /*3b500*/  IMAD.MOV.U32 R2, RZ, RZ, R40 ;  /* 0x000000ffff027224 */ /* 0x000fd800078e0028 */
[----:B0-----:R-:W-:Y:S05]  /*3b510*/  @!P0 BRA `(.L_x_13351) ;  /* 0x0000000000048947 */ /* 0x001fea0003800000 */
[----:B------:R-:W-:Y:S01]  /*3b520*/  BPT.TRAP 0x1 ;  /* 0x000000040000795c */ /* 0x000fe20000300000 */
.L_x_13351:
[----:B------:R-:W-:Y:S05]  /*3b530*/  BSYNC B1 ;  /* 0x0000000000017941 */ /* 0x000fea0003800000 */
.L_x_13350:
        /* <DEDUP_REMOVED lines=13> */
.L_x_13353:
[----:B------:R-:W-:Y:S05]  /*3b610*/  BSYNC B1 ;  /* 0x0000000000017941 */ /* 0x000fea0003800000 */
.L_x_13352:
        /* <DEDUP_REMOVED lines=8> */
.L_x_13355:
[----:B------:R-:W-:Y:S05]  /*3b6a0*/  BSYNC B1 ;  /* 0x0000000000017941 */ /* 0x000fea0003800000 */
.L_x_13354:
[----:B0----5:R-:W2:Y:S04]  /*3b6b0*/  LDL.64 R8, [UR4] ;  /* 0x00000004ff087983 */ /* 0x021ea80008100a00 */
[----:B------:R-:W3:Y:S04]  /*3b6c0*/  LDL.64 R6, [UR4+0x28] ;  /* 0x00002804ff067983 */ /* 0x000ee80008100a00 */
[----:B------:R-:W4:Y:S04]  /*3b6d0*/  LDL.64 R4, [UR4+0x20] ;  /* 0x00002004ff047983 */ /* 0x000f280008100a00 */
[----:B------:R-:W4:Y:S04]  /*3b6e0*/  LDL.64 R10, [UR4+0x8] ;  /* 0x00000804ff0a7983 */ /* 0x000f280008100a00 */
[----:B--2---:R-:W2:Y:S04]  /*3b6f0*/  LD.E R9, desc[UR6][R8.64] ;  /* 0x0000000608097980 */ /* 0x004ea8000c101900 */
[----:B---3--:R-:W2:Y:S01]  /*3b700*/  LD.E.64 R12, desc[UR6][R6.64] ;  /* 0x00000006060c7980 */ /* 0x008ea2000c101b00 */
[----:B------:R-:W-:Y:S05]  /*3b710*/  WARPSYNC.ALL ;  /* 0x0000000000007948 */ /* 0x000fea0003800000 */
[----:B----4-:R0:W-:Y:S04]  /*3b720*/  ST.E desc[UR6][R10.64], RZ ;  /* 0x000000ff0a007985 */ /* 0x0101e8000c101906 */
[----:B------:R-:W3:Y:S01]  /*3b730*/  LD.E.64 R6, desc[UR6][R4.64] ;  /* 0x0000000604067980 */ /* 0x000ee2000c101b00 */
[----:B--2---:R-:W-:Y:S01]  /*3b740*/  IMAD R8, R9, 0x300, R12 ;  /* 0x0000030009087824 */ /* 0x004fe200078e020c */
[----:B------:R-:W-:Y:S01]  /*3b750*/  WARPGROUP.ARRIVE ;  /* 0x00000000000079c5 */ /* 0x000fe20000000000 */
[----:B------:R-:W-:-:S02]  /*3b760*/  IMAD.MOV.U32 R9, RZ, RZ, R13 ;  /* 0x000000ffff097224 */ /* 0x000fc400078e000d */
[----:B------:R-:W-:Y:S01]  /*3b770*/  IMAD.MOV.U32 R225, RZ, RZ, 0x1 ;  /* 0x00000001ffe17424 */ /* 0x000fe200078e00ff */
        /* <DEDUP_REMOVED lines=10> */
[----:B------:R-:W-:-:S03]  /*3b820*/  WARPGROUP.ARRIVE ;  /* 0x00000000000079c5 */ /* 0x000fc60000000000 */
        /* <DEDUP_REMOVED lines=21> */
[----:B------:R-:W-:-:S03]  /*3b980*/  IMAD.MOV.U32 R9, RZ, RZ, R13 ;  /* 0x000000ffff097224 */ /* 0x000fc600078e000d */
        /* <DEDUP_REMOVED lines=8> */
[----:B------:R-:W2:Y:S04]  /*3ba10*/  LDL.64 R6, [UR4+0x38] ;  /* 0x00003804ff067983 */ /* 0x000ea80008100a00 */
[----:B------:R-:W3:Y:S04]  /*3ba20*/  LDL.64 R4, [UR4+0x30] ;  /* 0x00003004ff047983 */ /* 0x000ee80008100a00 */
        /* <DEDUP_REMOVED lines=9> */
.L_x_13381:
[----:B------:R-:W-:Y:S05]  /*3bac0*/  BSYNC B1 ;  /* 0x0000000000017941 */ /* 0x000fea0003800000 */
.L_x_13357:
[----:B------:R-:W2:Y:S04]  /*3bad0*/  LDL.64 R6, [UR4+0x40] ;  /* 0x00004004ff067983 */ /* 0x000ea80008100a00 */
[----:B0-----:R-:W3:Y:S04]  /*3bae0*/  LDL.64 R4, [UR4] ;  /* 0x00000004ff047983 */ /* 0x001ee80008100a00 */
[----:B--2---:R-:W2:Y:S04]  /*3baf0*/  LD.E R8, desc[UR6][R6.64+0x1c] ;  /* 0x00001c0606087980 */ /* 0x004ea8000c101900 */
[----:B---3--:R0:W5:Y:S04]  /*3bb00*/  LD.E R10, desc[UR6][R4.64] ;  /* 0x00000006040a7980 */ /* 0x008168000c101900 */
[----:B------:R0:W5:Y:S01]  /*3bb10*/  LD.E R11, desc[UR6][R4.64+0x4] ;  /* 0x00000406040b7980 */ /* 0x000162000c101900 */
[----:B------:R-:W-:Y:S01]  /*3bb20*/  BSSY B1, `(.L_x_13359) ;  /* 0x0000005000017945 */ /* 0x000fe20003800000 */
[----:B--2---:R-:W-:-:S04]  /*3bb30*/  LOP3.LUT R8, R8, 0x1, RZ, 0xfc, !PT ;  /* 0x0000000108087812 */ /* 0x004fc800078efcff */
[----:B------:R-:W-:-:S13]  /*3bb40*/  ISETP.NE.AND P0, PT, R8, 0x3, PT ;  /* 0x000000030800780c */ /* 0x000fda0003f05270 */
[----:B0-----:R-:W-:Y:S05]  /*3bb50*/  @!P0 BRA `(.L_x_13360) ;  /* 0x0000000000048947 */ /* 0x001fea0003800000 */
[----:B------:R-:W-:Y:S01]  /*3bb60*/  BPT.TRAP 0x1 ;  /* 0x000000040000795c */ /* 0x000fe20000300000 */
.L_x_13360:
[----:B------:R-:W-:Y:S05]  /*3bb70*/  BSYNC B1 ;  /* 0x0000000000017941 */ /* 0x000fea0003800000 */
.L_x_13359:
        /* <DEDUP_REMOVED lines=13> */
.L_x_13362:
[----:B------:R-:W-:Y:S05]  /*3bc50*/  BSYNC B1 ;  /* 0x0000000000017941 */ /* 0x000fea0003800000 */
.L_x_13361:
        /* <DEDUP_REMOVED lines=8> */
.L_x_13364:
[----:B------:R-:W-:Y:S05]  /*3bce0*/  BSYNC B1 ;  /* 0x0000000000017941 */ /* 0x000fea0003800000 */
.L_x_13363:
[----:B------:R-:W2:Y:S04]  /*3bcf0*/  LDL.64 R12, [UR4] ;  /* 0x00000004ff0c7983 */ /* 0x000ea80008100a00 */
[----:B------:R-:W3:Y:S04]  /*3bd00*/  LDL.64 R10, [UR4+0x58] ;  /* 0x00005804ff0a7983 */ /* 0x000ee80008100a00 */
[----:B------:R-:W4:Y:S04]  /*3bd10*/  LDL.64 R4, [UR4+0x48] ;  /* 0x00004804ff047983 */ /* 0x000f280008100a00 */
[----:B0----5:R-:W4:Y:S04]  /*3bd20*/  LDL.64 R8, [UR4+0x50] ;  /* 0x00005004ff087983 */ /* 0x021f280008100a00 */
[----:B------:R-:W4:Y:S04]  /*3bd30*/  LDL.LU R19, [R1+0x49c] ;  /* 0x00049c0001137983 */ /* 0x000f280000300800 */
[----:B--2---:R-:W2:Y:S04]  /*3bd40*/  LD.E R13, desc[UR6][R12.64] ;  /* 0x000000060c0d7980 */ /* 0x004ea8000c101900 */
[----:B---3--:R-:W2:Y:S04]  /*3bd50*/  LD.E.64 R6, desc[UR6][R10.64] ;  /* 0x000000060a067980 */ /* 0x008ea8000c101b00 */
[----:B----4-:R-:W3:Y:S04]  /*3bd60*/  LD.E R18, desc[UR6][R4.64] ;  /* 0x0000000604127980 */ /* 0x010ee8000c101900 */
[----:B------:R-:W4:Y:S01]  /*3bd70*/  LD.E.64 R14, desc[UR6][R8.64] ;  /* 0x00000006080e7980 */ /* 0x000f22000c101b00 */
[----:B------:R-:W-:Y:S05]  /*3bd80*/  WARPSYNC.ALL ;  /* 0x0000000000007948 */ /* 0x000fea0003800000 */
[----:B------:R-:W-:Y:S01]  /*3bd90*/  WARPGROUP.ARRIVE ;  /* 0x00000000000079c5 */ /* 0x000fe20000000000 */
[----:B--2---:R-:W-:Y:S01]  /*3bda0*/  IMAD R6, R13, 0xc00, R6 ;  /* 0x00000c000d067824 */ /* 0x004fe200078e0206 */
[----:B---3--:R-:W-:-:S04]  /*3bdb0*/  ISETP.NE.U32.AND P0, PT, R18, RZ, PT ;  /* 0x000000ff1200720c */ /* 0x008fc80003f05070 */
[----:B------:R-:W-:Y:S02]  /*3bdc0*/  R2UR UR10, R6 ;  /* 0x00000000060a72ca */ /* 0x000fe400000e0000 */
[----:B----4-:R-:W-:Y:S02]  /*3bdd0*/  R2UR UR8, R14 ;  /* 0x000000000e0872ca */ /* 0x010fe400000e0000 */
[----:B------:R-:W-:Y:S02]  /*3bde0*/  R2UR UR9, R15 ;  /* 0x000000000f0972ca */ /* 0x000fe400000e0000 */
[----:B------:R-:W-:-:S03]  /*3bdf0*/  R2UR UR11, R7 ;  /* 0x00000000070b72ca */ /* 0x000fc600000e0000 */
[----:B------:R-:W-:-:S10]  /*3be00*/  VOTEU.ANY UP0, P0 ;  /* 0x00000000003f7886 */ /* 0x000fd40000000100 */
        /* <DEDUP_REMOVED lines=112> */
[----:B------:R-:W-:Y:S01]  /*3c510*/  VIADD R12, R6, 0x604 ;  /* 0x00000604060c7836 */ /* 0x000fe20000000000 */
[----:B------:R-:W-:-:S04]  /*3c520*/  MOV R13, R7 ;  /* 0x00000007000d7202 */ /* 0x000fc80000000f00 */
        /* <DEDUP_REMOVED lines=63> */
[----:B------:R-:W0:Y:S02]  /*3c920*/  S2R R232, SR_TID.X ;  /* 0x0000000000e87919 */ /* 0x000e240000002100 */
        /* <DEDUP_REMOVED lines=8> */
[----:B------:R-:W2:Y:S04]  /*3c9b0*/  @!P1 LDL.64 R6, [UR4+0x18] ;  /* 0x00001804ff069983 */ /* 0x000ea80008100a00 */
[----:B------:R-:W3:Y:S01]  /*3c9c0*/  @!P1 LDL.64 R8, [UR4] ;  /* 0x00000004ff089983 */ /* 0x000ee20008100a00 */
[----:B------:R-:W-:-:S04]  /*3c9d0*/  SHF.R.U32.HI R10, RZ, 0x7, R232 ;  /* 0x00000007ff0a7819 */ /* 0x000fc800000116e8 */
[----:B------:R-:W-:-:S05]  /*3c9e0*/  IADD3 R12, -R10, 0xb, RZ ;  /* 0x0000000b0a0c7810 */ /* 0x000fca0007ffe1ff */
[----:B------:R1:W-:Y:S06]  /*3c9f0*/  BAR.ARV R12, 0x100 ;  /* 0x0004000c0000751d */ /* 0x0003ec0000002000 */
[----:B--2---:R-:W2:Y:S04]  /*3ca00*/  @!P1 LD.E.64 R6, desc[UR6][R6.64+0x30] ;  /* 0x0000300606069980 */ /* 0x004ea8000c101b00 */
[----:B---3--:R-:W3:Y:S01]  /*3ca10*/  @!P1 LD.E R8, desc[UR6][R8.64] ;  /* 0x0000000608089980 */ /* 0x008ee2000c101900 */
[----:B--2---:R-:W-:-:S05]  /*3ca20*/  @!P1 MOV R11, R6 ;  /* 0x00000006000b9202 */ /* 0x004fca0000000f00 */
[----:B---3--:R-:W-:-:S05]  /*3ca30*/  @!P1 IMAD R10, R8, 0x8, R11 ;  /* 0x00000008080a9824 */ /* 0x008fca00078e020b */
[----:B------:R-:W-:-:S04]  /*3ca40*/  @!P1 PRMT R10, RZ, 0x654, R10 ;  /* 0x00000654ff0a9816 */ /* 0x000fc8000000000a */
[----:B------:R2:W-:Y:S01]  /*3ca50*/  @!P1 SYNCS.ARRIVE.TRANS64.RED.A1T0 RZ, [R10+URZ], RZ ;  /* 0x000000ff0aff99a7 */ /* 0x0005e2000810043f */
[----:B0-----:R-:W3:Y:S04]  /*3ca60*/  LD.E R4, desc[UR6][R2.64+0x24] ;  /* 0x0000240602047980 */ /* 0x001ee8000c101900 */
[----:B------:R-:W4:Y:S04]  /*3ca70*/  LD.E R74, desc[UR6][R2.64] ;  /* 0x00000006024a7980 */ /* 0x000f28000c101900 */
[----:B--2---:R-:W2:Y:S04]  /*3ca80*/  LDL.64 R10, [UR4+0x68] ;  /* 0x00006804ff0a7983 */ /* 0x004ea80008100a00 */
[----:B------:R0:W4:Y:S04]  /*3ca90*/  LD.E R76, desc[UR6][R72.64] ;  /* 0x00000006484c7980 */ /* 0x000128000c101900 */
[----:B------:R-:W4:Y:S04]  /*3caa0*/  LD.E R5, desc[UR6][R2.64+0x8] ;  /* 0x0000080602057980 */ /* 0x000f28000c101900 */
[----:B------:R-:W4:Y:S01]  /*3cab0*/  LD.E R7, desc[UR6][R2.64+0x18] ;  /* 0x0000180602077980 */ /* 0x000f22000c101900 */
[----:B------:R-:W-:-:S03]  /*3cac0*/  LOP3.LUT R19, R19, 0xfff7ffff, RZ, 0xc0, !PT ;  /* 0xfff7ffff13137812 */ /* 0x000fc600078ec0ff */
[----:B------:R-:W4:Y:S04]  /*3cad0*/  LD.E R72, desc[UR6][R2.64+0xc] ;  /* 0x00000c0602487980 */ /* 0x000f28000c101900 */
[----:B------:R-:W4:Y:S04]  /*3cae0*/  LD.E R6, desc[UR6][R2.64+0x4] ;  /* 0x0000040602067980 */ /* 0x000f28000c101900 */
[----:B------:R-:W4:Y:S04]  /*3caf0*/  LD.E R15, desc[UR6][R2.64+0x10] ;  /* 0x00001006020f7980 */ /* 0x000f28000c101900 */
[----:B--2---:R-:W2:Y:S01]  /*3cb00*/  LD.E.64 R10, desc[UR6][R10.64] ;  /* 0x000000060a0a7980 */ /* 0x004ea2000c101b00 */
[----:B---3--:R-:W-:-:S13]  /*3cb10*/  ISETP.NE.AND P0, PT, R4, 0x1, PT ;  /* 0x000000010400780c */ /* 0x008fda0003f05270 */
[----:B------:R-:W3:Y:S04]  /*3cb20*/  @P0 LD.E R75, desc[UR6][R2.64+0x28] ;  /* 0x00002806024b0980 */ /* 0x000ee8000c101900 */
[----:B------:R-:W3:Y:S01]  /*3cb30*/  @P0 LD.E R78, desc[UR6][R2.64+0x2c] ;  /* 0x00002c06024e0980 */ /* 0x000ee2000c101900 */
[----:B------:R-:W-:-:S05]  /*3cb40*/  @P1 LOP3.LUT R19, R19, 0x80000, RZ, 0xfc, !PT ;  /* 0x0008000013131812 */ /* 0x000fca00078efcff */
[----:B------:R1:W-:Y:S04]  /*3cb50*/  STL [R1+0x49c], R19 ;  /* 0x00049c1301007387 */ /* 0x0003e80000100800 */
[----:B-1----:R-:W3:Y:S04]  /*3cb60*/  LD.E R19, desc[UR6][R2.64+0x14] ;  /* 0x0000140602137980 */ /* 0x002ee8000c101900 */
[----:B--2---:R-:W2:Y:S01]  /*3cb70*/  LD.E R14, desc[UR6][R10.64] ;  /* 0x000000060a0e7980 */ /* 0x004ea2000c101900 */
[----:B----4-:R-:W-:Y:S01]  /*3cb80*/  ISETP.GE.AND P1, PT, R7, 0x1, PT ;  /* 0x000000010700780c */ /* 0x010fe20003f26270 */
[----:B------:R-:W-:Y:S01]  /*3cb90*/  BSSY B1, `(.L_x_13366) ;  /* 0x00000a8000017945 */ /* 0x000fe20003800000 */
[-C--:B--2---:R-:W-:Y:S01]  /*3cba0*/  FMUL.FTZ R20, R39, R14.reuse ;  /* 0x0000000e27147220 */ /* 0x084fe20000410000 */
[-C--:B------:R-:W-:Y:S01]  /*3cbb0*/  FMUL.FTZ R39, R41, R14.reuse ;  /* 0x0000000e29277220 */ /* 0x080fe20000410000 */
[-C--:B------:R-:W-:Y:S01]  /*3cbc0*/  FMUL.FTZ R41, R45, R14.reuse ;  /* 0x0000000e2d297220 */ /* 0x080fe20000410000 */
[----:B------:R-:W-:Y:S01]  /*3cbd0*/  SHF.R.S32.HI R45, RZ, 0x1f, R74 ;  /* 0x0000001fff2d7819 */ /* 0x000fe2000001144a */
[-C--:B------:R-:W-:Y:S01]  /*3cbe0*/  FMUL.FTZ R18, R38, R14.reuse ;  /* 0x0000000e26127220 */ /* 0x080fe20000410000 */
[-C--:B------:R-:W-:Y:S01]  /*3cbf0*/  FMUL.FTZ R38, R40, R14.reuse ;  /* 0x0000000e28267220 */ /* 0x080fe20000410000 */
[----:B------:R-:W-:Y:S01]  /*3cc00*/  FMUL.FTZ R40, R44, R14 ;  /* 0x0000000e2c287220 */ /* 0x000fe20000410000 */
[----:B------:R-:W-:Y:S01]  /*3cc10*/  LEA.HI R44, R45, R74, RZ, 0x7 ;  /* 0x0000004a2d2c7211 */ /* 0x000fe200078f38ff */
[-C--:B------:R-:W-:Y:S01]  /*3cc20*/  FMUL.FTZ R9, R27, R14.reuse ;  /* 0x0000000e1b097220 */ /* 0x080fe20000410000 */
[-C--:B------:R-:W-:Y:S01]  /*3cc30*/  FMUL.FTZ R27, R29, R14.reuse ;  /* 0x0000000e1d1b7220 */ /* 0x080fe20000410000 */
[-C--:B------:R-:W-:Y:S01]  /*3cc40*/  FMUL.FTZ R29, R47, R14.reuse ;  /* 0x0000000e2f1d7220 */ /* 0x080fe20000410000 */
[----:B------:R-:W-:Y:S01]  /*3cc50*/  LOP3.LUT R47, R44, 0xffffff80, RZ, 0xc0, !PT ;  /* 0xffffff802c2f7812 */ /* 0x000fe200078ec0ff */
[-C--:B------:R-:W-:Y:S01]  /*3cc60*/  FMUL.FTZ R4, R26, R14.reuse ;  /* 0x0000000e1a047220 */ /* 0x080fe20000410000 */
[-C--:B------:R-:W-:Y:S01]  /*3cc70*/  FMUL.FTZ R26, R28, R14.reuse ;  /* 0x0000000e1c1a7220 */ /* 0x080fe20000410000 */
[----:B------:R-:W-:-:S02]  /*3cc80*/  FMUL.FTZ R28, R46, R14 ;  /* 0x0000000e2e1c7220 */ /* 0x000fc40000410000 */
[----:B------:R-:W-:Y:S01]  /*3cc90*/  IMAD.IADD R46, R74, 0x1, -R47 ;  /* 0x000000014a2e7824 */ /* 0x000fe200078e0a2f */
[----:B------:R-:W-:Y:S01]  /*3cca0*/  LEA.HI R47, R45, R74, RZ, 0x2 ;  /* 0x0000004a2d2f7211 */ /* 0x000fe200078f10ff */
[-C--:B------:R-:W-:Y:S01]  /*3ccb0*/  FMUL.FTZ R52, R52, R14.reuse ;  /* 0x0000000e34347220 */ /* 0x080fe20000410000 */
[-C--:B------:R-:W-:Y:S01]  /*3ccc0*/  FMUL.FTZ R13, R35, R14.reuse ;  /* 0x0000000e230d7220 */ /* 0x080fe20000410000 */
[-C--:B------:R-:W-:Y:S01]  /*3ccd0*/  FMUL.FTZ R35, R51, R14.reuse ;  /* 0x0000000e33237220 */ /* 0x080fe20000410000 */
[----:B------:R-:W-:Y:S01]  /*3cce0*/  SHF.R.S32.HI R45, RZ, 0x1f, R46 ;  /* 0x0000001fff2d7819 */ /* 0x000fe2000001142e */
[----:B0-----:R0:W1:Y:S01]  /*3ccf0*/  MUFU.TANH R73, R52 ;  /* 0x0000003400497308 */ /* 0x0010620000002400 */
[----:B------:R-:W-:Y:S01]  /*3cd00*/  LOP3.LUT R51, R47, 0xfffffffc, RZ, 0xc0, !PT ;  /* 0xfffffffc2f337812 */ /* 0x000fe200078ec0ff */
[-C--:B------:R-:W-:Y:S01]  /*3cd10*/  FMUL.FTZ R53, R53, R14.reuse ;  /* 0x0000000e35357220 */ /* 0x080fe20000410000 */
[-C--:B------:R-:W-:Y:S01]  /*3cd20*/  FMUL.FTZ R12, R34, R14.reuse ;  /* 0x0000000e220c7220 */ /* 0x080fe20000410000 */
[----:B------:R-:W-:-:S02]  /*3cd30*/  FMUL.FTZ R34, R54, R14 ;  /* 0x0000000e36227220 */ /* 0x000fc40000410000 */
[----:B------:R-:W-:Y:S01]  /*3cd40*/  IMAD.IADD R74, R74, 0x1, -R51 ;  /* 0x000000014a4a7824 */ /* 0x000fe200078e0a33 */
[CC--:B0-----:R-:W-:Y:S01]  /*3cd50*/  LEA.HI R52, R45.reuse, R46.reuse, RZ, 0x2 ;  /* 0x0000002e2d347211 */ /* 0x0c1fe200078f10ff */
[----:B------:R0:W2:Y:S03]  /*3cd60*/  MUFU.TANH R77, R53 ;  /* 0x00000035004d7308 */ /* 0x0000a60000002400 */
[--C-:B------:R-:W-:Y:S02]  /*3cd70*/  SHF.R.S32.HI R51, RZ, 0x2, R52.reuse ;  /* 0x00000002ff337819 */ /* 0x100fe40000011434 */
[----:B------:R-:W-:Y:S02]  /*3cd80*/  SHF.R.S32.HI R54, RZ, 0x1f, R52 ;  /* 0x0000001fff367819 */ /* 0x000fe40000011434 */
[----:B0-----:R-:W-:Y:S02]  /*3cd90*/  LEA.HI R53, R45, R46, RZ, 0x5 ;  /* 0x0000002e2d357211 */ /* 0x001fe400078f28ff */
[----:B------:R-:W-:-:S02]  /*3cda0*/  SHF.R.S32.HI R45, RZ, 0x7, R44 ;  /* 0x00000007ff2d7819 */ /* 0x000fc4000001142c */
[----:B------:R-:W-:Y:S02]  /*3cdb0*/  LEA.HI R54, R54, R51, RZ, 0x3 ;  /* 0x0000003336367211 */ /* 0x000fe400078f18ff */
[----:B------:R-:W-:Y:S01]  /*3cdc0*/  SHF.R.S32.HI R53, RZ, 0x5, R53 ;  /* 0x00000005ff357819 */ /* 0x000fe20000011435 */
[-C--:B------:R-:W-:Y:S01]  /*3cdd0*/  FMUL.FTZ R11, R31, R14.reuse ;  /* 0x0000000e1f0b7220 */ /* 0x080fe20000410000 */
[----:B------:R-:W-:Y:S01]  /*3cde0*/  LEA.HI R44, R44, R45, RZ, 0x1 ;  /* 0x0000002d2c2c7211 */ /* 0x000fe200078f08ff */
[-C--:B------:R-:W-:Y:S01]  /*3cdf0*/  FMUL.FTZ R31, R33, R14.reuse ;  /* 0x0000000e211f7220 */ /* 0x080fe20000410000 */
[----:B------:R-:W-:Y:S01]  /*3ce00*/  LOP3.LUT R54, R54, 0xfffffff8, RZ, 0xc0, !PT ;  /* 0xfffffff836367812 */ /* 0x000fe200078ec0ff */
[----:B------:R-:W-:Y:S01]  /*3ce10*/  FMUL.FTZ R33, R55, R14 ;  /* 0x0000000e37217220 */ /* 0x000fe20000410000 */
[----:B------:R-:W-:Y:S01]  /*3ce20*/  IMAD R55, R76, 0x8, R53 ;  /* 0x000000084c377824 */ /* 0x000fe200078e0235 */
[----:B------:R-:W-:Y:S02]  /*3ce30*/  LOP3.LUT R44, R44, 0x3fffffe, RZ, 0xc0, !PT ;  /* 0x03fffffe2c2c7812 */ /* 0x000fe400078ec0ff */
[----:B------:R-:W-:Y:S01]  /*3ce40*/  LEA.HI R53, R74, R74, RZ, 0x1 ;  /* 0x0000004a4a357211 */ /* 0x000fe200078f08ff */
[----:B------:R-:W-:-:S02]  /*3ce50*/  IMAD.IADD R54, R51, 0x1, -R54 ;  /* 0x0000000133367824 */ /* 0x000fc400078e0a36 */
[----:B------:R-:W-:Y:S01]  /*3ce60*/  IMAD.IADD R44, R45, 0x1, -R44 ;  /* 0x000000012d2c7824 */ /* 0x000fe200078e0a2c */
[----:B------:R-:W-:Y:S01]  /*3ce70*/  LOP3.LUT R53, R53, 0x1ffffffe, RZ, 0xc0, !PT ;  /* 0x1ffffffe35357812 */ /* 0x000fe200078ec0ff */
[----:B------:R-:W-:-:S04]  /*3ce80*/  IMAD.U32 R45, R55, 0x10, R54 ;  /* 0x00000010372d7824 */ /* 0x000fc800078e0036 */
[----:B------:R-:W-:Y:S02]  /*3ce90*/  IMAD.IADD R53, R74, 0x1, -R53 ;  /* 0x000000014a357824 */ /* 0x000fe400078e0a35 */
[----:B------:R-:W-:-:S04]  /*3cea0*/  IMAD R44, R44, 0x40, R45 ;  /* 0x000000402c2c7824 */ /* 0x000fc800078e022d */
[----:B------:R-:W-:-:S04]  /*3ceb0*/  IMAD R44, R53, 0x8, R44 ;  /* 0x00000008352c7824 */ /* 0x000fc800078e022c */
[----:B---3--:R-:W-:-:S05]  /*3cec0*/  @P0 IMAD.HI.U32 R75, R44, R75, RZ ;  /* 0x0000004b2c4b0227 */ /* 0x008fca00078e00ff */
[----:B------:R-:W-:Y:S01]  /*3ced0*/  @P0 SHF.R.U32.HI R44, RZ, R78, R75 ;  /* 0x0000004eff2c0219 */ /* 0x000fe2000001164b */
[-C--:B------:R-:W-:Y:S01]  /*3cee0*/  FMUL.FTZ R57, R57, R14.reuse ;  /* 0x0000000e39397220 */ /* 0x080fe20000410000 */
[----:B------:R-:W-:Y:S01]  /*3cef0*/  LOP3.LUT R45, R52, 0x7ffffffc, RZ, 0xc0, !PT ;  /* 0x7ffffffc342d7812 */ /* 0x000fe200078ec0ff */
[-C--:B------:R-:W-:Y:S02]  /*3cf00*/  FMUL.FTZ R10, R30, R14.reuse ;  /* 0x0000000e1e0a7220 */ /* 0x080fe40000410000 */
[----:B------:R-:W0:Y:S01]  /*3cf10*/  SHFL.IDX PT, R54, R44, RZ, 0x1c1f ;  /* 0x001c1fff2c367589 */ /* 0x000e2200000e0000 */
[-C--:B------:R-:W-:Y:S01]  /*3cf20*/  FMUL.FTZ R8, R24, R14.reuse ;  /* 0x0000000e18087220 */ /* 0x080fe20000410000 */
[-C--:B------:R-:W-:Y:S01]  /*3cf30*/  FMUL.FTZ R21, R25, R14.reuse ;  /* 0x0000000e19157220 */ /* 0x080fe20000410000 */
[-C--:B------:R-:W-:Y:S01]  /*3cf40*/  FMUL.FTZ R30, R32, R14.reuse ;  /* 0x0000000e201e7220 */ /* 0x080fe20000410000 */
[----:B------:R-:W-:Y:S02]  /*3cf50*/  IMAD R52, R0, -0x60, R5 ;  /* 0xffffffa000347824 */ /* 0x000fe400078e0205 */
[-C--:B------:R-:W-:Y:S01]  /*3cf60*/  FMUL.FTZ R32, R36, R14.reuse ;  /* 0x0000000e24207220 */ /* 0x080fe20000410000 */
[-C--:B------:R-:W-:Y:S01]  /*3cf70*/  FMUL.FTZ R24, R42, R14.reuse ;  /* 0x0000000e2a187220 */ /* 0x080fe20000410000 */
[-C--:B------:R-:W-:Y:S01]  /*3cf80*/  FMUL.FTZ R25, R43, R14.reuse ;  /* 0x0000000e2b197220 */ /* 0x080fe20000410000 */
[-C--:B------:R-:W-:Y:S01]  /*3cf90*/  FMUL.FTZ R42, R48, R14.reuse ;  /* 0x0000000e302a7220 */ /* 0x080fe20000410000 */
[-C--:B------:R-:W-:Y:S01]  /*3cfa0*/  FMUL.FTZ R43, R49, R14.reuse ;  /* 0x0000000e312b7220 */ /* 0x080fe20000410000 */
[-C--:B------:R-:W-:Y:S01]  /*3cfb0*/  FMUL.FTZ R36, R50, R14.reuse ;  /* 0x0000000e32247220 */ /* 0x080fe20000410000 */
[----:B------:R3:W4:Y:S01]  /*3cfc0*/  MUFU.TANH R80, R57 ;  /* 0x0000003900507308 */ /* 0x0007220000002400 */
        /* <DEDUP_REMOVED lines=11> */
[-C--:B---3--:R-:W-:Y:S01]  /*3d080*/  FMUL.FTZ R57, R71, R14.reuse ;  /* 0x0000000e47397220 */ /* 0x088fe20000410000 */
[----:B------:R-:W-:Y:S02]  /*3d090*/  VIADD R46, R52, 0x1 ;  /* 0x00000001342e7836 */ /* 0x000fe40000000000 */
[-C--:B------:R-:W-:Y:S01]  /*3d0a0*/  FMUL.FTZ R56, R56, R14.reuse ;  /* 0x0000000e38387220 */ /* 0x080fe20000410000 */
[-C--:B------:R-:W-:Y:S01]  /*3d0b0*/  FMUL.FTZ R60, R60, R14.reuse ;  /* 0x0000000e3c3c7220 */ /* 0x080fe20000410000 */
[-C--:B------:R-:W-:Y:S01]  /*3d0c0*/  FMUL.FTZ R64, R64, R14.reuse ;  /* 0x0000000e40407220 */ /* 0x080fe20000410000 */
[-C--:B------:R-:W-:Y:S01]  /*3d0d0*/  FMUL.FTZ R68, R68, R14.reuse ;  /* 0x0000000e44447220 */ /* 0x080fe20000410000 */
[----:B------:R-:W-:Y:S01]  /*3d0e0*/  FMUL.FTZ R61, R61, R14 ;  /* 0x0000000e3d3d7220 */ /* 0x000fe20000410000 */
[----:B------:R-:W-:Y:S01]  /*3d0f0*/  IMAD R59, R45, -0x2, R46 ;  /* 0xfffffffe2d3b7824 */ /* 0x000fe200078e022e */
[----:B------:R-:W3:Y:S03]  /*3d100*/  MUFU.TANH R8, R8 ;  /* 0x0000000800087308 */ /* 0x000ee60000002400 */
[----:B------:R-:W-:-:S05]  /*3d110*/  IMAD.IADD R14, R59, 0x1, -R6 ;  /* 0x000000013b0e7824 */ /* 0x000fca00078e0a06 */
[----:B------:R-:W0:Y:S01]  /*3d120*/  MUFU.TANH R21, R21 ;  /* 0x0000001500157308 */ /* 0x000e220000002400 */
[----:B------:R-:W-:-:S07]  /*3d130*/  IMAD.SHL.U32 R59, R45, 0x2, RZ ;  /* 0x000000022d3b7824 */ /* 0x000fce00078e00ff */
        /* <DEDUP_REMOVED lines=44> */
[----:B------:R1:W2:Y:S01]  /*3d400*/  MUFU.TANH R82, R61 ;  /* 0x0000003d00527308 */ /* 0x0002a20000002400 */
[C---:B------:R-:W-:Y:S01]  /*3d410*/  IMAD R75, R0.reuse, -0x60, -R59 ;  /* 0xffffffa0004b7824 */ /* 0x040fe200078e0a3b */
[----:B-1----:R-:W-:Y:S01]  /*3d420*/  LOP3.LUT R61, RZ, R72, RZ, 0x33, !PT ;  /* 0x00000048ff3d7212 */ /* 0x002fe200078e33ff */
[----:B------:R-:W-:-:S04]  /*3d430*/  IMAD R59, R0, -0x60, R19 ;  /* 0xffffffa0003b7824 */ /* 0x000fc800078e0213 */
[----:B------:R-:W-:Y:S01]  /*3d440*/  IMAD.IADD R61, R14, 0x1, R61 ;  /* 0x000000010e3d7824 */ /* 0x000fe200078e023d */
[----:B0-----:R-:W-:-:S03]  /*3d450*/  VIADDMNMX R76, R54, R78, R71, PT ;  /* 0x0000004e364c7246 */ /* 0x001fc60003800147 */
        /* <DEDUP_REMOVED lines=10> */
[----:B------:R-:W2:Y:S04]  /*3d500*/  LD.E R15, desc[UR6][R2.64+0x1c] ;  /* 0x00001c06020f7980 */ /* 0x000ea8000c101900 */
[----:B------:R-:W3:Y:S01]  /*3d510*/  LD.E R45, desc[UR6][R2.64+0x20] ;  /* 0x00002006022d7980 */ /* 0x000ee2000c101900 */
[----:B--2---:R-:W-:-:S05]  /*3d520*/  IMAD.HI.U32 R0, R0, R15, RZ ;  /* 0x0000000f00007227 */ /* 0x004fca00078e00ff */
[----:B---3--:R-:W-:-:S07]  /*3d530*/  SHF.R.U32.HI R0, RZ, R45, R0 ;  /* 0x0000002dff007219 */ /* 0x008fce0000011600 */
.L_x_13371:
[----:B------:R-:W-:Y:S05]  /*3d540*/  BSYNC B3 ;  /* 0x0000000000037941 */ /* 0x000fea0003800000 */
.L_x_13370:
[----:B------:R-:W-:Y:S01]  /*3d550*/  LOP3.LUT R0, RZ, R0, RZ, 0x33, !PT ;  /* 0x00000000ff007212 */ /* 0x000fe200078e33ff */
[----:B------:R-:W-:Y:S06]  /*3d560*/  BRA `(.L_x_13372) ;  /* 0x0000000000187947 */ /* 0x000fec0003800000 */
.L_x_13369:
[----:B------:R-:W-:-:S13]  /*3d570*/  ISETP.NE.AND P0, PT, R7, 0x1, PT ;  /* 0x000000010700780c */ /* 0x000fda0003f05270 */
[----:B------:R-:W-:Y:S05]  /*3d580*/  @!P0 BRA `(.L_x_13372) ;  /* 0x0000000000108947 */ /* 0x000fea0003800000 */
[----:B------:R-:W2:Y:S04]  /*3d590*/  LD.E R15, desc[UR6][R2.64+0x1c] ;  /* 0x00001c06020f7980 */ /* 0x000ea8000c101900 */
[----:B------:R-:W3:Y:S01]  /*3d5a0*/  LD.E R45, desc[UR6][R2.64+0x20] ;  /* 0x00002006022d7980 */ /* 0x000ee2000c101900 */
[----:B--2---:R-:W-:-:S05]  /*3d5b0*/  IMAD.HI.U32 R0, R0, R15, RZ ;  /* 0x0000000f00007227 */ /* 0x004fca00078e00ff */
[----:B---3--:R-:W-:-:S07]  /*3d5c0*/  SHF.R.U32.HI R0, RZ, R45, R0 ;  /* 0x0000002dff007219 */ /* 0x008fce0000011600 */
.L_x_13372:
[----:B------:R-:W-:Y:S05]  /*3d5d0*/  BSYNC B2 ;  /* 0x0000000000027941 */ /* 0x000fea0003800000 */
.L_x_13368:
[----:B------:R-:W-:-:S05]  /*3d5e0*/  IMAD R0, R7, R0, R75 ;  /* 0x0000000007007224 */ /* 0x000fca00078e024b */
[----:B------:R-:W-:Y:S02]  /*3d5f0*/  VIMNMX R19, R19, R0, !PT ;  /* 0x0000000013137248 */ /* 0x000fe40007fe0100 */
[----:B------:R-:W-:-:S07]  /*3d600*/  VIADDMNMX R76, R0, R7, R76, PT ;  /* 0x00000007004c7246 */ /* 0x000fce000380014c */
.L_x_13367:
[----:B------:R-:W-:Y:S05]  /*3d610*/  BSYNC B1 ;  /* 0x0000000000017941 */ /* 0x000fea0003800000 */
.L_x_13366:
        /* <DEDUP_REMOVED lines=112> */
[----:B0-----:R-:W-:-:S03]  /*3dd20*/  IMAD.IADD R59, R61, 0x1, R44 ;  /* 0x000000013d3b7824 */ /* 0x001fc600078e022c */
        /* <DEDUP_REMOVED lines=19> */
.L_x_13378:
[----:B------:R-:W-:Y:S05]  /*3de60*/  BSYNC B3 ;  /* 0x0000000000037941 */ /* 0x000fea0003800000 */
.L_x_13377:
[----:B------:R-:W-:Y:S01]  /*3de70*/  LOP3.LUT R6, RZ, R6, RZ, 0x33, !PT ;  /* 0x00000006ff067212 */ /* 0x000fe200078e33ff */
[----:B------:R-:W-:Y:S06]  /*3de80*/  BRA `(.L_x_13379) ;  /* 0x0000000000187947 */ /* 0x000fec0003800000 */
.L_x_13376:
[----:B------:R-:W-:-:S13]  /*3de90*/  ISETP.NE.AND P6, PT, R7, 0x1, PT ;  /* 0x000000010700780c */ /* 0x000fda0003fc5270 */
[----:B------:R-:W-:Y:S05]  /*3dea0*/  @!P6 BRA `(.L_x_13379) ;  /* 0x000000000010e947 */ /* 0x000fea0003800000 */
[----:B------:R-:W2:Y:S04]  /*3deb0*/  LD.E R5, desc[UR6][R2.64+0x1c] ;  /* 0x00001c0602057980 */ /* 0x000ea8000c101900 */
[----:B------:R-:W3:Y:S01]  /*3dec0*/  LD.E R37, desc[UR6][R2.64+0x20] ;  /* 0x0000200602257980 */ /* 0x000ee2000c101900 */
[----:B--2---:R-:W-:-:S05]  /*3ded0*/  IMAD.HI.U32 R6, R6, R5, RZ ;  /* 0x0000000506067227 */ /* 0x004fca00078e00ff */
[----:B---3--:R-:W-:-:S07]  /*3dee0*/  SHF.R.U32.HI R6, RZ, R37, R6 ;  /* 0x00000025ff067219 */ /* 0x008fce0000011606 */
.L_x_13379:
[----:B------:R-:W-:Y:S05]  /*3def0*/  BSYNC B2 ;  /* 0x0000000000027941 */ /* 0x000fea0003800000 */
.L_x_13375:
[----:B------:R-:W-:-:S05]  /*3df00*/  IMAD R6, R7, R6, R75 ;  /* 0x0000000607067224 */ /* 0x000fca00078e024b */
[----:B------:R-:W-:Y:S02]  /*3df10*/  VIADDMNMX R76, R6, R7, R76, PT ;  /* 0x00000007064c7246 */ /* 0x000fe4000380014c */
[----:B------:R-:W-:-:S07]  /*3df20*/  VIMNMX R59, R59, R6, !PT ;  /* 0x000000063b3b7248 */ /* 0x000fce0007fe0100 */
.L_x_13374:
[----:B------:R-:W-:Y:S05]  /*3df30*/  BSYNC B1 ;  /* 0x0000000000017941 */ /* 0x000fea0003800000 */
.L_x_13373:
[C---:B------:R-:W-:Y:S01]  /*3df40*/  ISETP.GT.AND P0, PT, R59.reuse, 0x1, !P0 ;  /* 0x000000013b00780c */ /* 0x040fe20004704270 */
[----:B------:R-:W2:Y:S01]  /*3df50*/  LDL.64 R2, [UR4+0x70] ;  /* 0x00007004ff027983 */ /* 0x000ea20008100a00 */
        /* <DEDUP_REMOVED lines=70> */
[C---:B------:R-:W-:Y:S02]  /*3e3c0*/  ISETP.GT.AND P0, PT, R59.reuse, RZ, !P6 ;  /* 0x000000ff3b00720c */ /* 0x040fe40007704270 */
[C---:B------:R-:W-:Y:S02]  /*3e3d0*/  ISETP.GT.AND P2, PT, R59.reuse, 0x49, !P2 ;  /* 0x000000493b00780c */ /* 0x040fe40005744270 */
[----:B------:R-:W-:Y:S02]  /*3e3e0*/  ISETP.LT.OR P0, PT, R76, 0x1, P0 ;  /* 0x000000014c00780c */ /* 0x000fe40000701670 */
[----:B------:R-:W-:Y:S02]  /*3e3f0*/  ISETP.GT.AND P3, PT, R59, 0x50, !P3 ;  /* 0x000000503b00780c */ /* 0x000fe40005f64270 */
[----:B------:R-:W-:-:S02]  /*3e400*/  FSEL R24, R4, -INF , !P0 ;  /* 0xff80000004187808 */ /* 0x000fc40004000000 */
[----:B------:R-:W-:Y:S02]  /*3e410*/  ISETP.GT.AND P4, PT, R59, 0x51, !P4 ;  /* 0x000000513b00780c */ /* 0x000fe40006784270 */
[----:B------:R-:W-:Y:S02]  /*3e420*/  FMNMX.FTZ R7, R24, R5, !PT ;  /* 0x0000000518077209 */ /* 0x000fe40007810000 */
[----:B------:R-:W-:Y:S02]  /*3e430*/  ISETP.NE.AND P6, PT, R63, RZ, PT ;  /* 0x000000ff3f00720c */ /* 0x000fe40003fc5270 */
        /* <DEDUP_REMOVED lines=15> */
[----:B------:R-:W-:Y:S02]  /*3e530*/  ISETP.LT.OR P2, PT, R76, 0x4a, P2 ;  /* 0x0000004a4c00780c */ /* 0x000fe40001741670 */
[----:B------:R-:W-:Y:S02]  /*3e540*/  FMNMX.FTZ R6, R18, R7, !PT ;  /* 0x0000000712067209 */ /* 0x000fe40007810000 */
[----:B------:R-:W-:Y:S02]  /*3e550*/  ISETP.LT.OR P3, PT, R76, 0x51, P3 ;  /* 0x000000514c00780c */ /* 0x000fe40001f61670 */
[----:B------:R-:W-:Y:S02]  /*3e560*/  FSEL R4, R47, -INF , !P2 ;  /* 0xff8000002f047808 */ /* 0x000fe40005000000 */
[----:B------:R-:W-:-:S02]  /*3e570*/  FMNMX.FTZ R7, R29, R6, !PT ;  /* 0x000000061d077209 */ /* 0x000fc40007810000 */
[----:B------:R-:W-:Y:S02]  /*3e580*/  ISETP.GT.AND P5, PT, R59, 0x58, !P5 ;  /* 0x000000583b00780c */ /* 0x000fe40006fa4270 */
[----:B------:R-:W-:Y:S02]  /*3e590*/  ISETP.LT.OR P4, PT, R76, 0x52, P4 ;  /* 0x000000524c00780c */ /* 0x000fe40002781670 */
[----:B------:R-:W-:Y:S02]  /*3e5a0*/  FSEL R47, R51, -INF , !P3 ;  /* 0xff800000332f7808 */ /* 0x000fe40005800000 */
[----:B------:R-:W-:Y:S02]  /*3e5b0*/  FMNMX.FTZ R6, R4, R7, !PT ;  /* 0x0000000704067209 */ /* 0x000fe40007810000 */
[----:B------:R-:W-:Y:S02]  /*3e5c0*/  ISETP.GT.AND P0, PT, R59, 0x59, !P6 ;  /* 0x000000593b00780c */ /* 0x000fe40007704270 */
[----:B------:R-:W-:-:S02]  /*3e5d0*/  ISETP.LT.OR P5, PT, R76, 0x59, P5 ;  /* 0x000000594c00780c */ /* 0x000fc40002fa1670 */
[----:B------:R-:W-:Y:S02]  /*3e5e0*/  FSEL R48, R53, -INF , !P4 ;  /* 0xff80000035307808 */ /* 0x000fe40006000000 */
[----:B------:R-:W-:Y:S02]  /*3e5f0*/  FMNMX.FTZ R7, R47, R6, !PT ;  /* 0x000000062f077209 */ /* 0x000fe40007810000 */
[----:B------:R-:W-:Y:S02]  /*3e600*/  ISETP.LT.OR P0, PT, R76, 0x5a, P0 ;  /* 0x0000005a4c00780c */ /* 0x000fe40000701670 */
[----:B------:R-:W-:Y:S02]  /*3e610*/  FSEL R49, R55, -INF , !P5 ;  /* 0xff80000037317808 */ /* 0x000fe40006800000 */
[----:B------:R-:W-:Y:S02]  /*3e620*/  FMNMX.FTZ R6, R48, R7, !PT ;  /* 0x0000000730067209 */ /* 0x000fe40007810000 */
[----:B------:R-:W-:-:S02]  /*3e630*/  FSEL R50, R57, -INF , !P0 ;  /* 0xff80000039327808 */ /* 0x000fc40004000000 */
[----:B------:R-:W-:-:S04]  /*3e640*/  FMNMX.FTZ R7, R49, R6, !PT ;  /* 0x0000000631077209 */ /* 0x000fc80007810000 */
[----:B------:R-:W-:-:S05]  /*3e650*/  FMNMX.FTZ R9, R50, R7, !PT ;  /* 0x0000000732097209 */ /* 0x000fca0007810000 */
[----:B--2---:R0:W-:Y:S04]  /*3e660*/  ST.E desc[UR6][R2.64+0x4], R9 ;  /* 0x0000040902007985 */ /* 0x0041e8000c101906 */
        /* <DEDUP_REMOVED lines=23> */
[----:B0-----:R-:W-:-:S05]  /*3e7e0*/  FMNMX.FTZ R9, R19, R6, !PT ;  /* 0x0000000613097209 */ /* 0x001fca0007810000 */
[----:B------:R-:W0:Y:S02]  /*3e7f0*/  SHFL.BFLY PT, R6, R9, 0x2, 0x1f ;  /* 0x0c401f0009067f89 */ /* 0x000e2400000e0000 */
[----:B0-----:R-:W-:-:S05]  /*3e800*/  FMNMX.FTZ R10, R9, R6, !PT ;  /* 0x00000006090a7209 */ /* 0x001fca0007810000 */
[----:B------:R-:W0:Y:S04]  /*3e810*/  SHFL.BFLY PT, R7, R10, 0x1, 0x1f ;  /* 0x0c201f000a077f89 */ /* 0x000e2800000e0000 */
[----:B------:R-:W-:Y:S01]  /*3e820*/  ST.E desc[UR6][R2.64], R9 ;  /* 0x0000000902007985 */ /* 0x000fe2000c101906 */
[----:B0-----:R-:W-:-:S05]  /*3e830*/  FMNMX.FTZ R11, R10, R7, !PT ;  /* 0x000000070a0b7209 */ /* 0x001fca0007810000 */
[----:B------:R-:W-:Y:S04]  /*3e840*/  ST.E desc[UR6][R2.64], R11 ;  /* 0x0000000b02007985 */ /* 0x000fe8000c101906 */
[----:B--2---:R-:W0:Y:S02]  /*3e850*/  SHFL.BFLY PT, R28, R13, 0x2, 0x1f ;  /* 0x0c401f000d1c7f89 */ /* 0x004e2400000e0000 */
[----:B0-----:R-:W-:-:S05]  /*3e860*/  FMNMX.FTZ R28, R13, R28, !PT ;  /* 0x0000001c0d1c7209 */ /* 0x001fca0007810000 */
[----:B------:R-:W0:Y:S02]  /*3e870*/  SHFL.BFLY PT, R25, R28, 0x1, 0x1f ;  /* 0x0c201f001c197f89 */ /* 0x000e2400000e0000 */
[----:B0-----:R-:W-:-:S05]  /*3e880*/  FMNMX.FTZ R25, R28, R25, !PT ;  /* 0x000000191c197209 */ /* 0x001fca0007810000 */
[----:B------:R0:W-:Y:S04]  /*3e890*/  ST.E desc[UR6][R2.64+0x4], R25 ;  /* 0x0000041902007985 */ /* 0x0001e8000c101906 */
[----:B------:R-:W2:Y:S04]  /*3e8a0*/  LDL.64 R6, [UR4+0x70] ;  /* 0x00007004ff067983 */ /* 0x000ea80008100a00 */
        /* <DEDUP_REMOVED lines=8> */
[----:B------:R-:W-:Y:S01]  /*3e930*/  FMUL.FTZ R0, R51, R78 ;  /* 0x0000004e33007220 */ /* 0x000fe20000410000 */
[----:B------:R-:W-:-:S04]  /*3e940*/  FFMA.FTZ R168, R8, R51, -R13 ;  /* 0x0000003308a87223 */ /* 0x000fc8000001080d */
[----:B0-----:R-:W-:Y:S01]  /*3e950*/  FSEL R2, R0, RZ, P0 ;  /* 0x000000ff00027208 */ /* 0x001fe20000000000 */
[-CC-:B------:R-:W-:Y:S01]  /*3e960*/  FFMA.FTZ R28, R74, R51.reuse, -R13.reuse ;  /* 0x000000334a1c7223 */ /* 0x180fe2000001080d */
[----:B------:R-:W-:-:S03]  /*3e970*/  FFMA.FTZ R26, R26, R51, -R13 ;  /* 0x000000331a1a7223 */ /* 0x000fc6000001080d */
[-CC-:B------:R-:W-:Y:S01]  /*3e980*/  FFMA.FTZ R25, R24, R51.reuse, -R2.reuse ;  /* 0x0000003318197223 */ /* 0x180fe20000010802 */
[-CC-:B------:R-:W-:Y:S01]  /*3e990*/  FFMA.FTZ R169, R5, R51.reuse, -R2.reuse ;  /* 0x0000003305a97223 */ /* 0x180fe20000010802 */
[-CC-:B------:R-:W-:Y:S01]  /*3e9a0*/  FFMA.FTZ R24, R44, R51.reuse, -R2.reuse ;  /* 0x000000332c187223 */ /* 0x180fe20000010802 */
[----:B------:R-:W-:Y:S01]  /*3e9b0*/  MUFU.EX2 R168, R168 ;  /* 0x000000a800a87308 */ /* 0x000fe20000000800 */
[-C--:B------:R-:W-:Y:S01]  /*3e9c0*/  FFMA.FTZ R170, R72, R51.reuse, -R13 ;  /* 0x0000003348aa7223 */ /* 0x080fe2000001080d */
[----:B------:R-:W-:-:S06]  /*3e9d0*/  FFMA.FTZ R171, R45, R51, -R2 ;  /* 0x000000332dab7223 */ /* 0x000fcc0000010802 */
[----:B------:R-:W0:Y:S01]  /*3e9e0*/  MUFU.EX2 R28, R28 ;  /* 0x0000001c001c7308 */ /* 0x000e220000000800 */
[-CC-:B------:R-:W-:Y:S01]  /*3e9f0*/  FFMA.FTZ R9, R70, R51.reuse, -R13.reuse ;  /* 0x0000003346097223 */ /* 0x180fe2000001080d */
[-CC-:B------:R-:W-:Y:S01]  /*3ea00*/  FFMA.FTZ R8, R68, R51.reuse, -R13.reuse ;  /* 0x0000003344087223 */ /* 0x180fe2000001080d */
[----:B------:R-:W-:-:S05]  /*3ea10*/  FFMA.FTZ R11, R66, R51, -R13 ;  /* 0x00000033420b7223 */ /* 0x000fca000001080d */
[----:B------:R-:W-:Y:S01]  /*3ea20*/  MUFU.EX2 R25, R25 ;  /* 0x0000001900197308 */ /* 0x000fe20000000800 */
[-CC-:B------:R-:W-:Y:S01]  /*3ea30*/  FFMA.FTZ R10, R64, R51.reuse, -R13.reuse ;  /* 0x00000033400a7223 */ /* 0x180fe2000001080d */
[-CC-:B------:R-:W-:Y:S01]  /*3ea40*/  FFMA.FTZ R195, R62, R51.reuse, -R13.reuse ;  /* 0x000000333ec37223 */ /* 0x180fe2000001080d */
[----:B------:R-:W-:-:S05]  /*3ea50*/  FFMA.FTZ R194, R60, R51, -R13 ;  /* 0x000000333cc27223 */ /* 0x000fca000001080d */
[----:B------:R-:W1:Y:S01]  /*3ea60*/  MUFU.EX2 R169, R169 ;  /* 0x000000a900a97308 */ /* 0x000e620000000800 */
[-CC-:B------:R-:W-:Y:S01]  /*3ea70*/  FFMA.FTZ R197, R58, R51.reuse, -R13.reuse ;  /* 0x000000333ac57223 */ /* 0x180fe2000001080d */
[-CC-:B------:R-:W-:Y:S01]  /*3ea80*/  FFMA.FTZ R196, R56, R51.reuse, -R13.reuse ;  /* 0x0000003338c47223 */ /* 0x180fe2000001080d */
[-CC-:B------:R-:W-:Y:S01]  /*3ea90*/  FFMA.FTZ R203, R54, R51.reuse, -R13.reuse ;  /* 0x0000003336cb7223 */ /* 0x180fe2000001080d */
[-CC-:B------:R-:W-:Y:S01]  /*3eaa0*/  FFMA.FTZ R202, R52, R51.reuse, -R13.reuse ;  /* 0x0000003334ca7223 */ /* 0x180fe2000001080d */
[-CC-:B------:R-:W-:Y:S01]  /*3eab0*/  FFMA.FTZ R205, R46, R51.reuse, -R13.reuse ;  /* 0x000000332ecd7223 */ /* 0x180fe2000001080d */
[-CC-:B------:R-:W-:Y:S02]  /*3eac0*/  FFMA.FTZ R204, R32, R51.reuse, -R13.reuse ;  /* 0x0000003320cc7223 */ /* 0x180fe4000001080d */
[----:B------:R-:W2:Y:S01]  /*3ead0*/  MUFU.EX2 R26, R26 ;  /* 0x0000001a001a7308 */ /* 0x000ea20000000800 */
        /* <DEDUP_REMOVED lines=8> */
[-CC-:B------:R-:W-:Y:S01]  /*3eb60*/  FFMA.FTZ R13, R43, R51.reuse, -R2.reuse ;  /* 0x000000332b0d7223 */ /* 0x180fe20000010802 */
[----:B------:R-:W-:-:S06]  /*3eb70*/  FFMA.FTZ R12, R12, R51, -R2 ;  /* 0x000000330c0c7223 */ /* 0x000fcc0000010802 */
[----:B------:R-:W4:Y:S01]  /*3eb80*/  MUFU.EX2 R170, R170 ;  /* 0x000000aa00aa7308 */ /* 0x000f220000000800 */
        /* <DEDUP_REMOVED lines=8> */
[----:B---3--:R-:W-:-:S06]  /*3ec10*/  FADD.FTZ R30, R24, R5 ;  /* 0x00000005181e7221 */ /* 0x008fcc0000010000 */
[----:B------:R-:W2:Y:S01]  /*3ec20*/  MUFU.EX2 R8, R8 ;  /* 0x0000000800087308 */ /* 0x000ea20000000800 */
[----:B------:R-:W-:-:S07]  /*3ec30*/  FFMA.FTZ R0, R40, R51, -R2 ;  /* 0x0000003328007223 */ /* 0x000fce0000010802 */
[----:B------:R-:W3:Y:S01]  /*3ec40*/  MUFU.EX2 R12, R12 ;  /* 0x0000000c000c7308 */ /* 0x000ee20000000800 */
[----:B----4-:R-:W-:Y:S01]  /*3ec50*/  FADD.FTZ R32, R170, R3 ;  /* 0x00000003aa207221 */ /* 0x010fe20000010000 */
[----:B-----5:R-:W-:-:S06]  /*3ec60*/  FADD.FTZ R30, R171, R30 ;  /* 0x0000001eab1e7221 */ /* 0x020fcc0000010000 */
        /* <DEDUP_REMOVED lines=8> */
[----:B------:R-:W-:Y:S01]  /*3ecf0*/  FFMA.FTZ R215, R20, R51, -R2 ;  /* 0x0000003314d77223 */ /* 0x000fe20000010802 */
[----:B--2---:R-:W-:-:S06]  /*3ed00*/  FADD.FTZ R20, R8, R3 ;  /* 0x0000000308147221 */ /* 0x004fcc0000010000 */
[----:B------:R-:W2:Y:S01]  /*3ed10*/  MUFU.EX2 R195, R195 ;  /* 0x000000c300c37308 */ /* 0x000ea20000000800 */
[----:B---3--:R-:W-:Y:S01]  /*3ed20*/  FADD.FTZ R30, R12, R5 ;  /* 0x000000050c1e7221 */ /* 0x008fe20000010000 */
[----:B------:R-:W-:-:S06]  /*3ed30*/  FFMA.FTZ R199, R39, R51, -R2 ;  /* 0x0000003327c77223 */ /* 0x000fcc0000010802 */
        /* <DEDUP_REMOVED lines=21> */
[----:B------:R-:W-:Y:S01]  /*3ee90*/  FFMA.FTZ R19, R4, R51, -R2 ;  /* 0x0000003304137223 */ /* 0x000fe20000010802 */
[----:B0-----:R-:W-:-:S06]  /*3eea0*/  FADD.FTZ R3, R197, R30 ;  /* 0x0000001ec5037221 */ /* 0x001fcc0000010000 */
[----:B------:R-:W0:Y:S01]  /*3eeb0*/  MUFU.EX2 R202, R202 ;  /* 0x000000ca00ca7308 */ /* 0x000e220000000800 */
[----:B-1----:R-:W-:-:S07]  /*3eec0*/  FADD.FTZ R4, R200, R5 ;  /* 0x00000005c8047221 */ /* 0x002fce0000010000 */
        /* <DEDUP_REMOVED lines=13> */
[----:B------:R-:W0:Y:S08]  /*3efa0*/  MUFU.EX2 R212, R212 ;  /* 0x000000d400d47308 */ /* 0x000e300000000800 */
        /* <DEDUP_REMOVED lines=23> */
[----:B------:R-:W4:Y:S08]  /*3f120*/  MUFU.EX2 R216, R216 ;  /* 0x000000d800d87308 */ /* 0x000f300000000800 */
[----:B------:R-:W5:Y:S01]  /*3f130*/  MUFU.EX2 R21, R21 ;  /* 0x0000001500157308 */ /* 0x000f620000000800 */
[----:B0-----:R-:W-:Y:S01]  /*3f140*/  FADD.FTZ R2, R213, R2 ;  /* 0x00000002d5027221 */ /* 0x001fe20000010000 */
[----:B-1----:R-:W-:-:S06]  /*3f150*/  FADD.FTZ R4, R19, R4 ;  /* 0x0000000413047221 */ /* 0x002fcc0000010000 */
[----:B------:R-:W0:Y:S08]  /*3f160*/  MUFU.EX2 R219, R219 ;  /* 0x000000db00db7308 */ /* 0x000e300000000800 */
[----:B------:R-:W1:Y:S01]  /*3f170*/  MUFU.EX2 R191, R191 ;  /* 0x000000bf00bf7308 */ /* 0x000e620000000800 */
[----:B--2---:R-:W-:Y:S01]  /*3f180*/  FADD.FTZ R3, R217, R2 ;  /* 0x00000002d9037221 */ /* 0x004fe20000010000 */
[----:B---3--:R-:W-:-:S06]  /*3f190*/  FADD.FTZ R4, R189, R4 ;  /* 0x00000004bd047221 */ /* 0x008fcc0000010000 */
[----:B------:R-:W2:Y:S08]  /*3f1a0*/  MUFU.EX2 R218, R218 ;  /* 0x000000da00da7308 */ /* 0x000eb00000000800 */
[----:B------:R-:W3:Y:S01]  /*3f1b0*/  MUFU.EX2 R190, R190 ;  /* 0x000000be00be7308 */ /* 0x000ee20000000800 */
[----:B----4-:R-:W-:Y:S01]  /*3f1c0*/  FADD.FTZ R2, R216, R3 ;  /* 0x00000003d8027221 */ /* 0x010fe20000010000 */
[----:B-----5:R-:W-:-:S03]  /*3f1d0*/  FADD.FTZ R4, R21, R4 ;  /* 0x0000000415047221 */ /* 0x020fc60000010000 */
[----:B0-----:R-:W-:Y:S01]  /*3f1e0*/  FADD.FTZ R3, R219, R2 ;  /* 0x00000002db037221 */ /* 0x001fe20000010000 */
[----:B-1----:R-:W-:-:S03]  /*3f1f0*/  FADD.FTZ R5, R191, R4 ;  /* 0x00000004bf057221 */ /* 0x002fc60000010000 */
[----:B--2---:R-:W-:Y:S01]  /*3f200*/  FADD.FTZ R31, R218, R3 ;  /* 0x00000003da1f7221 */ /* 0x004fe20000010000 */
[----:B---3--:R-:W-:-:S04]  /*3f210*/  FADD.FTZ R33, R190, R5 ;  /* 0x00000005be217221 */ /* 0x008fc80000010000 */
[----:B------:R-:W-:Y:S04]  /*3f220*/  ST.E desc[UR6][R6.64+0x10], R31 ;  /* 0x0000101f06007985 */ /* 0x000fe8000c101906 */
[----:B------:R0:W-:Y:S04]  /*3f230*/  ST.E desc[UR6][R6.64+0x14], R33 ;  /* 0x0000142106007985 */ /* 0x0001e8000c101906 */
[----:B------:R-:W2:Y:S04]  /*3f240*/  LDL.64 R36, [UR4] ;  /* 0x00000004ff247983 */ /* 0x000ea80008100a00 */
[----:B------:R-:W3:Y:S01]  /*3f250*/  LDL.64 R38, [UR4+0x98] ;  /* 0x00009804ff267983 */ /* 0x000ee20008100a00 */
[----:B------:R-:W-:-:S03]  /*3f260*/  LEA.HI R34, R232, 0x8, RZ, 0x19 ;  /* 0x00000008e8227811 */ /* 0x000fc600078fc8ff */
[----:B------:R-:W4:Y:S02]  /*3f270*/  LDL.64 R2, [UR4+0x80] ;  /* 0x00008004ff027983 */ /* 0x000f240008100a00 */
[----:B------:R1:W-:Y:S06]  /*3f280*/  BAR.SYNC.DEFER_BLOCKING R34, 0x100 ;  /* 0x000400220000751d */ /* 0x0003ec0000010000 */
[----:B0-----:R-:W5:Y:S04]  /*3f290*/  LDL.64 R6, [UR4+0x88] ;  /* 0x00008804ff067983 */ /* 0x001f680008100a00 */
[----:B--2---:R-:W2:Y:S04]  /*3f2a0*/  LD.E R37, desc[UR6][R36.64] ;  /* 0x0000000624257980 */ /* 0x004ea8000c101900 */
[----:B---3--:R-:W2:Y:S04]  /*3f2b0*/  LD.E.64 R4, desc[UR6][R38.64] ;  /* 0x0000000626047980 */ /* 0x008ea8000c101b00 */
[----:B----4-:R-:W3:Y:S04]  /*3f2c0*/  LD.E R27, desc[UR6][R2.64] ;  /* 0x00000006021b7980 */ /* 0x010ee8000c101900 */
[----:B------:R-:W4:Y:S04]  /*3f2d0*/  LD.E R29, desc[UR6][R2.64+0x4] ;  /* 0x00000406021d7980 */ /* 0x000f28000c101900 */
        /* <DEDUP_REMOVED lines=72> */
[----:B--2---:R-:W-:-:S03]  /*3f760*/  IMAD R4, R37, 0xc00, R4 ;  /* 0x00000c0025047824 */ /* 0x004fc600078e0204 */
        /* <DEDUP_REMOVED lines=58> */
[----:B------:R-:W-:Y:S02]  /*3fb10*/  F2FP.F16.F32.PACK_AB R169, R169, R25 ;  /* 0x00000019a9a9723e */ /* 0x000fe400000000ff */
[----:B------:R-:W-:Y:S01]  /*3fb20*/  F2FP.F16.F32.PACK_AB R171, R171, R24 ;  /* 0x00000018abab723e */ /* 0x000fe200000000ff */
        /* <DEDUP_REMOVED lines=128> */
[----:B------:R-:W-:Y:S01]  /*40330*/  ST.E desc[UR6][R6.64], RZ ;  /* 0x000000ff06007985 */ /* 0x000fe2000c101906 */
[----:B0-----:R-:W-:-:S06]  /*40340*/  WARPGROUP.ARRIVE ;  /* 0x00000000000079c5 */ /* 0x001fcc0000000000 */
[----:B------:R-:W-:Y:S03]  /*40350*/  HGMMA.64x256x16.F32 R24, R168, gdesc[UR8].tnspB, RZ, !UPT, gsb0 ;  /* 0x43e00008a8187df0 */ /* 0x000fe6000c0008ff */
[----:B------:R-:W-:Y:S02]  /*40360*/  WARPGROUP.DEPBAR.LE gsb0, 0x0 ;  /* 0x00008000000079c5 */ /* 0x000fe40000010000 */
        /* <DEDUP_REMOVED lines=129> */
[----:B0-----:R-:W5:Y:S04]  /*40b80*/  LD.E R24, desc[UR6][R2.64] ;  /* 0x0000000602187980 */ /* 0x001f68000c101900 */
[----:B-1----:R-:W5:Y:S04]  /*40b90*/  LD.E R25, desc[UR6][R2.64+0x4] ;  /* 0x0000040602197980 */ /* 0x002f68000c101900 */
[----:B--2---:R-:W2:Y:S04]  /*40ba0*/  LD.E R26, desc[UR6][R2.64+0x8] ;  /* 0x00000806021a7980 */ /* 0x004ea8000c101900 */
[----:B---3--:R-:W2:Y:S04]  /*40bb0*/  LD.E R27, desc[UR6][R2.64+0xc] ;  /* 0x00000c06021b7980 */ /* 0x008ea8000c101900 */
[----:B----4-:R-:W2:Y:S04]  /*40bc0*/  LD.E R28, desc[UR6][R2.64+0x10] ;  /* 0x00001006021c7980 */ /* 0x010ea8000c101900 */
        /* <DEDUP_REMOVED lines=130> */
[----:B------:R-:W-:-:S04]  /*413f0*/  F2FP.F16.F32.PACK_AB R171, R14, R15 ;  /* 0x0000000f0eab723e */ /* 0x000fc800000000ff */
[----:B--2---:R-:W-:-:S06]  /*41400*/  WARPGROUP.ARRIVE ;  /* 0x00000000000079c5 */ /* 0x004fcc0000000000 */
[----:B------:R-:W-:Y:S03]  /*41410*/  HGMMA.64x256x16.F32 R24, R168, gdesc[UR8].tnspB, R24, gsb0 ;  /* 0x43e00008a8187df0 */ /* 0x000fe60008000818 */
        /* <DEDUP_REMOVED lines=1457> */
[----:B------:R-:W-:-:S13]  /*46f30*/  LOP3.LUT P6, RZ, R232, 0x7f, RZ, 0xc0, !PT ;  /* 0x0000007fe8ff7812 */ /* 0x000fda00078cc0ff */
[----:B0-----:R-:W-:Y:S05]  /*46f40*/  @P6 BRA `(.L_x_13380) ;  /* 0x0000000000206947 */ /* 0x001fea0003800000 */
[----:B------:R-:W2:Y:S04]  /*46f50*/  LDL.64 R2, [UR4+0x40] ;  /* 0x00004004ff027983 */ /* 0x000ea80008100a00 */
[----:B------:R-:W3:Y:S04]  /*46f60*/  LDL.64 R4, [UR4] ;  /* 0x00000004ff047983 */ /* 0x000ee80008100a00 */
[----:B--2---:R-:W2:Y:S04]  /*46f70*/  LD.E.64 R2, desc[UR6][R2.64+0x30] ;  /* 0x0000300602027980 */ /* 0x004ea8000c101b00 */
[----:B---3--:R-:W3:Y:S01]  /*46f80*/  LD.E R4, desc[UR6][R4.64] ;  /* 0x0000000604047980 */ /* 0x008ee2000c101900 */
[----:B--2---:R-:W-:-:S05]  /*46f90*/  MOV R7, R2 ;  /* 0x0000000200077202 */ /* 0x004fca0000000f00 */
[----:B---3--:R-:W-:-:S05]  /*46fa0*/  IMAD R0, R4, 0x8, R7 ;  /* 0x0000000804007824 */ /* 0x008fca00078e0207 */
[----:B------:R-:W-:-:S04]  /*46fb0*/  PRMT R0, RZ, 0x654, R0 ;  /* 0x00000654ff007816 */ /* 0x000fc80000000000 */
[----:B------:R0:W-:Y:S03]  /*46fc0*/  SYNCS.ARRIVE.TRANS64.RED.A1T0 RZ, [R0+URZ], RZ ;  /* 0x000000ff00ff79a7 */ /* 0x0001e6000810043f */
.L_x_13380:
[----:B------:R-:W-:-:S04]  /*46fd0*/  IMAD.MOV.U32 R237, RZ, RZ, 0x0 ;  /* 0x00000000ffed7424 */ /* 0x000fc800078e00ff */
[----:B0-----:R-:W-:Y:S05]  /*46fe0*/  RET.REL.NODEC R236 `(_ZN7cutlass13device_kernelIN5flash11enable_sm90INS1_16FlashAttnFwdSm90INS1_25CollectiveMainloopFwdSm90ILi2EN4cute5tupleIJNS5_1CILi1EEES8_S8_EEENS6_IJNS7_ILi128EEENS7_ILi96EEENS7_ILi64EEEEEELi256ENS_6half_tEfNS_4arch4Sm90ELb0ELb1ELb1ELb1ELb0ELb1ELb1ELb1ELb0ELb1ELb0ELb0EEENS1_21CollectiveEpilogueFwdINS6_IJSA_NS7_ILi256EEESB_EEES9_SE_SG_Li256ELb1ELb1ELb0ELb0EEENS1_36VarlenDynamicPersistentTileSchedulerILi128ELi96ELi256ELi128ELb0ELb1ELb1ELb1ELb0ELb1EEEEEEEEEvNT_6ParamsE) ;  /* 0xfffffb90ec047950 */ /* 0x001fea0003c3ffff */
.L_x_13356:
[----:B0-----:R0:W1:Y:S02]  /*46ff0*/  SYNCS.PHASECHK.TRANS64.TRYWAIT P0, [R8+URZ], R9 ;  /* 0x00000009080075a7 */ /* 0x001064000800017f */
[----:B-1----:R-:W-:Y:S05]  /*47000*/  @!P0 NANOSLEEP.SYNCS 0x989680 ;  /* 0x009896800000895d */ /* 0x002fea0003900000 */
[----:B------:R-:W1:Y:S02]  /*47010*/  @!P0 SYNCS.PHASECHK.TRANS64 P0, [R8+URZ], R9 ;  /* 0x00000009080085a7 */ /* 0x000e64000800007f */
[----:B-1----:R-:W-:Y:S05]  /*47020*/  @!P0 BRA `(.L_x_13356) ;  /* 0xfffffffc00f08947 */ /* 0x002fea000383ffff */
[----:B------:R-:W-:Y:S05]  /*47030*/  BRA `(.L_x_13355) ;  /* 0xffffff4400987947 */ /* 0x000fea000383ffff */
.L_x_13358:
[----:B0-----:R0:W1:Y:S02]  /*47040*/  SYNCS.PHASECHK.TRANS64.TRYWAIT P0, [R4+URZ+0x32410], R9 ;  /* 0x03241009040075a7 */ /* 0x001064000800017f */
[----:B-1----:R-:W-:Y:S05]  /*47050*/  @!P0 NANOSLEEP.SYNCS 0x989680 ;  /* 0x009896800000895d */ /* 0x002fea0003900000 */
[----:B------:R-:W1:Y:S02]  /*47060*/  @!P0 SYNCS.PHASECHK.TRANS64 P0, [R4+URZ+0x32410], R9 ;  /* 0x03241009040085a7 */ /* 0x000e64000800007f */
[----:B-1----:R-:W-:Y:S05]  /*47070*/  @!P0 BRA `(.L_x_13358) ;  /* 0xfffffffc00f08947 */ /* 0x002fea000383ffff */
[----:B------:R-:W-:Y:S05]  /*47080*/  BRA `(.L_x_13381) ;  /* 0xffffff48008c7947 */ /* 0x000fea000383ffff */
.L_x_13365:
[----:B0-----:R0:W1:Y:S02]  /*47090*/  SYNCS.PHASECHK.TRANS64.TRYWAIT P0, [R8+URZ], R9 ;  /* 0x00000009080075a7 */ /* 0x001064000800017f */
[----:B-1----:R-:W-:Y:S05]  /*470a0*/  @!P0 NANOSLEEP.SYNCS 0x989680 ;  /* 0x009896800000895d */ /* 0x002fea0003900000 */
[----:B------:R-:W1:Y:S02]  /*470b0*/  @!P0 SYNCS.PHASECHK.TRANS64 P0, [R8+URZ], R9 ;  /* 0x00000009080085a7 */ /* 0x000e64000800007f */
[----:B-1----:R-:W-:Y:S05]  /*470c0*/  @!P0 BRA `(.L_x_13365) ;  /* 0xfffffffc00f08947 */ /* 0x002fea000383ffff */
[----:B------:R-:W-:Y:S05]  /*470d0*/  BRA `(.L_x_13364) ;  /* 0xffffff4c00007947 */ /* 0x000fea000383ffff */
.L_x_13382:
        /* <DEDUP_REMOVED lines=10> */
.L_x_15318:


//--------------------- .text._ZN7cutlass13device_kernelIN5flash11enable_sm90INS1_16FlashAttnFwdSm90INS1_25CollectiveMainloopFwdSm90ILi2EN4cute5tupleIJNS5_1CILi1EEES8_S8_EEENS6_IJNS7_ILi128EEENS7_ILi96EEENS7_ILi64EEEEEELi256ENS_6half_tEfNS_4arch4Sm90ELb1ELb0ELb1ELb0ELb0ELb0ELb0ELb1ELb0ELb1ELb0ELb0EEENS1_21CollectiveEpilogueFwdINS6_IJSA_NS7_ILi256EEESB_EEES9_SE_SG_Li256ELb0ELb1ELb0ELb0EEENS1_30DynamicPersistentTileSchedulerILi256ELi128ELb0ELb1ELb1EEEEEEEEEvNT_6ParamsE --------------------------
	.section	.text._ZN7cutlass13device_kernelIN5flash11enable_sm90INS1_16FlashAttnFwdSm90INS1_25CollectiveMainloopFwdSm90ILi2EN4cute5tupleIJNS5_1CILi1EEES8_S8_EEENS6_IJNS7_ILi128EEENS7_ILi96EEENS7_ILi64EEEEEELi256ENS_6half_tEfNS_4arch4Sm90ELb1ELb0ELb1ELb0ELb0ELb0ELb0ELb1ELb0ELb1ELb0ELb0EEENS1_21CollectiveEpilogueFwdINS6_IJSA_NS7_ILi256EEESB_EEES9_SE_SG_Li256ELb0ELb1ELb0ELb0EEENS1_30DynamicPersistentTileSchedulerILi256ELi128ELb0ELb1ELb1EEEEEEEEEvNT_6ParamsE,"ax",@progbits
	.align	128
.text._ZN7cutlass13device_kernelIN5flash11enable_sm90INS1_16FlashAttnFwdSm90INS1_25CollectiveMainloopFwdSm90ILi2EN4cute5tupleIJNS5_1CILi1EEES8_S8_EEENS6_IJNS7_ILi128EEENS7_ILi96EEENS7_ILi64EEEEEELi256ENS_6half_tEfNS_4arch4Sm90ELb1ELb0ELb1ELb0ELb0ELb0ELb0ELb1ELb0ELb1ELb0ELb0EEENS1_21CollectiveEpilogueFwdINS6_IJSA_NS7_ILi256EEESB_EEES9_SE_SG_Li256ELb0ELb1ELb0ELb0EEENS1_30DynamicPersistentTileSchedulerILi256ELi128ELb0ELb1ELb1EEEEEEEEEvNT_6ParamsE:
        .type           _ZN7cutlass13device_kernelIN5flash11enable_sm90INS1_16FlashAttnFwdSm90INS1_25CollectiveMainloopFwdSm90ILi2EN4cute5tupleIJNS5_1CILi1EEES8_S8_EEENS6_IJNS7_ILi128EEENS7_ILi96EEENS7_ILi64EEEEEELi256ENS_6half_tEfNS_4arch4Sm90ELb1ELb0ELb1ELb0ELb0ELb0ELb0ELb1ELb0ELb1ELb0ELb0EEENS1_21CollectiveEpilogueFwdINS6_IJSA_NS7_ILi256EEESB_EEES9_SE_SG_Li256ELb0ELb1ELb0ELb0EEENS1_30DynamicPersistentTileSchedulerILi256ELi128ELb0ELb1ELb1EEEEEEEEEvNT_6ParamsE,@function
        .size           _ZN7cutlass13device_kernelIN5flash11enable_sm90INS1_16FlashAttnFwdSm90INS1_25CollectiveMainloopFwdSm90ILi2EN4cute5tupleIJNS5_1CILi1EEES8_S8_EEENS6_IJNS7_ILi128EEENS7_ILi96EEENS7_ILi64EEEEEELi256ENS_6half_tEfNS_4arch4Sm90ELb1ELb0ELb1ELb0ELb0ELb0ELb0ELb1ELb0ELb1ELb0ELb0EEENS1_21CollectiveEpilogueFwdINS6_IJSA_NS7_ILi256EEESB_EEES9_SE_SG_Li256ELb0ELb1ELb0ELb0EEENS1_30DynamicPersistentTileSchedulerILi256ELi128ELb0ELb1ELb1EEEEEEEEEvNT_6ParamsE,(.L_x_15320 - _ZN7cutlass13device_kernelIN5flash11enable_sm90INS1_16FlashAttnFwdSm90INS1_25CollectiveMainloopFwdSm90ILi2EN4cute5tupleIJNS5_1CILi1EEES8_S8_EEENS6_IJNS7_ILi128EEENS7_ILi96EEENS7_ILi64EEEEEELi256ENS_6half_tEfNS_4arch4Sm90ELb1ELb0ELb1ELb0ELb0ELb0ELb0ELb1ELb0ELb1ELb0ELb0EEENS1_21CollectiveEpilogueFwdINS6_IJSA_NS7_ILi256EEESB_EEES9_SE_SG_Li256ELb0ELb1ELb0ELb0EEENS1_30DynamicPersistentTileSchedulerILi256ELi128ELb0ELb1ELb1EEEEEEEEEvNT_6ParamsE)
        .other          _ZN7cutlass13device_kernelIN5flash11enable_sm90INS1_16FlashAttnFwdSm90INS1_25CollectiveMainloopFwdSm90ILi2EN4cute5tupleIJNS5_1CILi1EEES8_S8_EEENS6_IJNS7_ILi128EEENS7_ILi96EEENS7_ILi64EEEEEELi256ENS_6half_tEfNS_4arch4Sm90ELb1ELb0ELb1ELb0ELb0ELb0ELb0ELb1ELb0ELb1ELb0ELb0EEENS1_21CollectiveEpilogueFwdINS6_IJSA_NS7_ILi256EEESB_EEES9_SE_SG_Li256ELb0ELb1ELb0ELb0EEENS1_30DynamicPersistentTileSchedulerILi256ELi128ELb0ELb1ELb1EEEEEEEEEvNT_6ParamsE,@"STO_CUDA_ENTRY STV_DEFAULT"
_ZN7cutlass13device_kernelIN5flash11enable_sm90INS1_16FlashAttnFwdSm90INS1_25CollectiveMainloopFwdSm90ILi2EN4cute5tupleIJNS5_1CILi1EEES8_S8_EEENS6_IJNS7_ILi128EEENS7_ILi96EEENS7_ILi64EEEEEELi256ENS_6half_tEfNS_4arch4Sm90ELb1ELb0ELb1ELb0ELb0ELb0ELb0ELb1ELb0ELb1ELb0ELb0EEENS1_21CollectiveEpilogueFwdINS6_IJSA_NS7_ILi256EEESB_EEES9_SE_SG_Li256ELb0ELb1ELb0ELb0EEENS1_30DynamicPersistentTileSchedulerILi256ELi128ELb0ELb1ELb1EEEEEEEEEvNT_6ParamsE:
        /* <DEDUP_REMOVED lines=18> */
.L_x_13384:
[----:B------:R-:W-:Y:S05]  /*0120*/  BSYNC B0 ;  /* 0x0000000000007941 */ /* 0x000fea0003800000 */
.L_x_13383:
        /* <DEDUP_REMOVED lines=41> */
.L_x_13385:
        /* <DEDUP_REMOVED lines=22> */
.L_x_13386:
        /* <DEDUP_REMOVED lines=18> */
.L_x_13387:
        /* <DEDUP_REMOVED lines=22> */
.L_x_13388:
        /* <DEDUP_REMOVED lines=22> */
.L_x_13389:
[----:B------:R-:W-:Y:S01]  /*0900*/  PLOP3.LUT P0, PT, PT, PT, UP0, 0x80, 0x0 ;  /* 0x000000000000781c */ /* 0x000fe20003f0f008 */
[----:B------:R-:W-:Y:S01]  /*0910*/  UMOV UR40, 0x1 ;  /* 0x0000000100287882 */ /* 0x000fe20000000000 */
[----:B------:R-:W-:Y:S01]  /*0920*/  NOP ;  /* 0x0000000000007918 */ /* 0x000fe20000000000 */
[----:B------:R-:W-:Y:S01]  /*0930*/  USEL UR40, UR40, 0x2, !UP0 ;  /* 0x0000000228287887 */ /* 0x000fe2000c000000 */
[----:B------:R-:W-:Y:S01]  /*0940*/  ULDC.64 UR46, c[0x0][0x208] ;  /* 0x00008200002e7ab9 */ /* 0x000fe20000000a00 */
[----:B012-4-:R-:W-:Y:S08]  /*0950*/  BAR.SYNC.DEFER_BLOCKING 0x0 ;  /* 0x0000000000007b1d */ /* 0x017ff00000010000 */
[----:B------:R-:W-:Y:S05]  /*0960*/  @!P0 BRA `(.L_x_13390) ;  /* 0x000000b400488947 */ /* 0x000fea0003800000 */
.L_x_13391:
        /* <DEDUP_REMOVED lines=39> */
[----:B------:R-:W-:Y:S02]  /*0be0*/  LEA.HI R3, R3, R212, RZ, 0x3 ;  /* 0x000000d403037211 */ /* 0x000fe400078f18ff */
[----:B------:R-:W-:Y:S01]  /*0bf0*/  LEA.HI R11, R11, R8, RZ, 0x3 ;  /* 0x000000080b0b7211 */ /* 0x000fe200078f18ff */
[----:B------:R-:W-:Y:S01]  /*0c00*/  IMAD.IADD R7, R212, 0x1, -R7 ;  /* 0x00000001d4077824 */ /* 0x000fe200078e0a07 */
[----:B------:R-:W-:Y:S02]  /*0c10*/  SHF.R.S32.HI R205, RZ, 0x7, R0 ;  /* 0x00000007ffcd7819 */ /* 0x000fe40000011400 */
[----:B------:R-:W-:-:S02]  /*0c20*/  LOP3.LUT R4, R4, 0xfffffc00, RZ, 0xc0, !PT ;  /* 0xfffffc0004047812 */ /* 0x000fc400078ec0ff */
[----:B------:R-:W-:Y:S02]  /*0c30*/  LOP3.LUT R23, R3, 0xfffffff8, RZ, 0xc0, !PT ;  /* 0xfffffff803177812 */ /* 0x000fe400078ec0ff */
[----:B------:R-:W-:Y:S01]  /*0c40*/  LOP3.LUT R11, R11, 0xfffffff8, RZ, 0xc0, !PT ;  /* 0xfffffff80b0b7812 */ /* 0x000fe200078ec0ff */
[----:B------:R-:W-:Y:S01]  /*0c50*/  IMAD R5, R5, 0x40, R4 ;  /* 0x0000004005057824 */ /* 0x000fe200078e0204 */
        /* <DEDUP_REMOVED lines=25> */
.L_x_13442:
        /* <DEDUP_REMOVED lines=21> */
.L_x_13392:
[----:B------:R-:W-:Y:S01]  /*0f40*/  ULDC UR8, c[0x0][0xc54] ;  /* 0x0003150000087ab9 */ /* 0x000fe20000000800 */
[----:B------:R-:W-:Y:S01]  /*0f50*/  UMOV UR4, UR9 ;  /* 0x0000000900047c82 */ /* 0x000fe20008000000 */
[----:B------:R-:W-:-:S11]  /*0f60*/  UISETP.NE.AND UP0, UPT, UR8, 0x1, UPT ;  /* 0x000000010800788c */ /* 0x000fd6000bf05270 */
[----:B------:R-:W-:Y:S02]  /*0f70*/  @UP0 ULDC.64 UR10, c[0x0][0xc58] ;  /* 0x00031600000a0ab9 */ /* 0x000fe40000000a00 */
[----:B------:R-:W-:-:S04]  /*0f80*/  UIMAD.WIDE.U32 UR6, UR9, UR10, URZ ;  /* 0x0000000a090672a5 */ /* 0x000fc8000f8e003f */
[----:B------:R-:W-:-:S04]  /*0f90*/  @UP0 USHF.R.U32.HI UR4, URZ, UR11, UR7 ;  /* 0x0000000b3f040299 */ /* 0x000fc80008011607 */
[----:B------:R-:W-:-:S12]  /*0fa0*/  UIMAD UR6, UR4, UR8, URZ ;  /* 0x00000008040672a4 */ /* 0x000fd8000f8e023f */
.L_x_13393:
[----:B------:R-:W-:Y:S01]  /*0fb0*/  ULOP3.LUT UR4, URZ, UR4, URZ, 0x33, !UPT ;  /* 0x000000043f047292 */ /* 0x000fe2000f8e333f */
[----:B------:R-:W-:Y:S01]  /*0fc0*/  PLOP3.LUT P0, PT, PT, PT, PT, 0x80, 0x0 ;  /* 0x000000000000781c */ /* 0x000fe20003f0f070 */
[----:B------:R-:W-:Y:S01]  /*0fd0*/  UIADD3 UR10, UR9, -UR6, URZ ;  /* 0x80000006090a7290 */ /* 0x000fe2000fffe03f */
[----:B------:R-:W-:Y:S01]  /*0fe0*/  CS2R R4, SRZ ;  /* 0x0000000000047805 */ /* 0x000fe2000001ff00 */
[----:B------:R-:W-:Y:S01]  /*0ff0*/  ULDC UR7, c[0x0][0x448] ;  /* 0x0001120000077ab9 */ /* 0x000fe20000000800 */
[----:B------:R-:W-:Y:S01]  /*1000*/  ULDC UR6, c[0x0][0xc3c] ;  /* 0x00030f0000067ab9 */ /* 0x000fe20000000800 */
[----:B------:R-:W-:Y:S01]  /*1010*/  UISETP.NE.AND UP2, UPT, UR7, 0x1, UPT ;  /* 0x000000010700788c */ /* 0x000fe2000bf45270 */
[----:B------:R-:W-:Y:S01]  /*1020*/  CS2R R6, SRZ ;  /* 0x0000000000067805 */ /* 0x000fe2000001ff00 */
[----:B------:R-:W-:Y:S01]  /*1030*/  UIADD3 UR4, UR4, UR6, URZ ;  /* 0x0000000604047290 */ /* 0x000fe2000fffe03f */
[----:B------:R-:W-:Y:S01]  /*1040*/  CS2R R180, SRZ ;  /* 0x0000000000b47805 */ /* 0x000fe2000001ff00 */
[----:B------:R-:W-:Y:S01]  /*1050*/  ULDC.64 UR12, c[0x0][0x418] ;  /* 0x00010600000c7ab9 */ /* 0x000fe20000000a00 */
[----:B------:R-:W-:Y:S01]  /*1060*/  ULDC UR43, c[0x0][0x424] ;  /* 0x00010900002b7ab9 */ /* 0x000fe20000000800 */
[----:B------:R-:W-:Y:S01]  /*1070*/  UISETP.NE.U32.AND UP0, UPT, UR12, URZ, UPT ;  /* 0x0000003f0c00728c */ /* 0x000fe2000bf05070 */
[----:B------:R-:W-:Y:S01]  /*1080*/  CS2R R148, SRZ ;  /* 0x0000000000947805 */ /* 0x000fe2000001ff00 */
[----:B------:R-:W-:Y:S01]  /*1090*/  USHF.L.U32 UR44, UR4, 0x7, URZ ;  /* 0x00000007042c7899 */ /* 0x000fe2000800063f */
[----:B------:R-:W-:Y:S01]  /*10a0*/  CS2R R178, SRZ ;  /* 0x0000000000b27805 */ /* 0x000fe2000001ff00 */
[----:B------:R-:W-:Y:S01]  /*10b0*/  UISETP.NE.AND.EX UP0, UPT, UR13, URZ, UPT, UP0 ;  /* 0x0000003f0d00728c */ /* 0x000fe2000bf05300 */
[----:B------:R-:W-:Y:S01]  /*10c0*/  CS2R R144, SRZ ;  /* 0x0000000000907805 */ /* 0x000fe2000001ff00 */
[----:B------:R-:W-:Y:S01]  /*10d0*/  UIADD3 UR4, UR44, 0x7f, URZ ;  /* 0x0000007f2c047890 */ /* 0x000fe2000fffe03f */
[----:B------:R-:W-:Y:S01]  /*10e0*/  CS2R R176, SRZ ;  /* 0x0000000000b07805 */ /* 0x000fe2000001ff00 */
        /* <DEDUP_REMOVED lines=18> */
[----:B------:R-:W-:Y:S01]  /*1210*/  UIMAD.WIDE UR6, UR6, 0x2aaaaaab, URZ ;  /* 0x2aaaaaab060678a5 */ /* 0x000fe2000f8e023f */
[----:B------:R-:W-:Y:S01]  /*1220*/  CS2R R128, SRZ ;  /* 0x0000000000807805 */ /* 0x000fe2000001ff00 */
[----:B------:R-:W-:Y:S01]  /*1230*/  UIMAD.WIDE UR8, UR8, 0x2aaaaaab, URZ ;  /* 0x2aaaaaab080878a5 */ /* 0x000fe2000f8e023f */
[----:B------:R-:W-:Y:S01]  /*1240*/  CS2R R108, SRZ ;  /* 0x00000000006c7805 */ /* 0x000fe2000001ff00 */
[----:B------:R-:W-:Y:S01]  /*1250*/  ULDC UR11, c[0x0][0xc54] ;  /* 0x00031500000b7ab9 */ /* 0x000fe20000000800 */
[----:B------:R-:W-:Y:S01]  /*1260*/  USHF.R.U32.HI UR4, URZ, 0x1f, UR7 ;  /* 0x0000001f3f047899 */ /* 0x000fe20008011607 */
[----:B------:R-:W-:Y:S01]  /*1270*/  CS2R R104, SRZ ;  /* 0x0000000000687805 */ /* 0x000fe2000001ff00 */
[----:B------:R-:W-:Y:S01]  /*1280*/  UIMAD UR11, UR5, UR11, UR10 ;  /* 0x0000000b050b72a4 */ /* 0x000fe2000f8e020a */
[----:B------:R-:W-:Y:S01]  /*1290*/  CS2R R124, SRZ ;  /* 0x00000000007c7805 */ /* 0x000fe2000001ff00 */
[----:B------:R-:W-:Y:S01]  /*12a0*/  USHF.R.U32.HI UR5, URZ, 0x1f, UR9 ;  /* 0x0000001f3f057899 */ /* 0x000fe20008011609 */
[----:B------:R-:W-:Y:S01]  /*12b0*/  CS2R R100, SRZ ;  /* 0x0000000000647805 */ /* 0x000fe2000001ff00 */
[----:B------:R-:W-:Y:S01]  /*12c0*/  ULEA.HI.SX32 UR7, UR7, UR4, 0x1c ;  /* 0x0000000407077291 */ /* 0x000fe2000f8fe23f */
[----:B------:R-:W-:Y:S01]  /*12d0*/  CS2R R96, SRZ ;  /* 0x0000000000607805 */ /* 0x000fe2000001ff00 */
[----:B------:R-:W-:Y:S01]  /*12e0*/  ULEA.HI.SX32 UR9, UR9, UR5, 0x1c ;  /* 0x0000000509097291 */ /* 0x000fe2000f8fe23f */
[----:B------:R-:W-:Y:S01]  /*12f0*/  IMAD.MOV.U32 R202, RZ, RZ, RZ ;  /* 0x000000ffffca7224 */ /* 0x000fe200078e00ff */
[----:B------:R-:W-:Y:S01]  /*1300*/  ULDC UR39, c[0x0][0xc48] ;  /* 0x0003120000277ab9 */ /* 0x000fe20000000800 */
[----:B------:R-:W-:Y:S01]  /*1310*/  UMOV UR42, UR11 ;  /* 0x0000000b002a7c82 */ /* 0x000fe20008000000 */
[----:B------:R-:W-:Y:S01]  /*1320*/  UISETP.LT.AND UP0, UPT, UR7, UR9, UPT ;  /* 0x000000090700728c */ /* 0x000fe2000bf01270 */
[----:B------:R-:W-:Y:S01]  /*1330*/  CS2R R92, SRZ ;  /* 0x00000000005c7805 */ /* 0x000fe2000001ff00 */
[----:B------:R-:W-:Y:S01]  /*1340*/  UISETP.NE.AND UP1, UPT, UR39, 0x1, UPT ;  /* 0x000000012700788c */ /* 0x000fe2000bf25270 */
[----:B------:R-:W-:Y:S01]  /*1350*/  CS2R R88, SRZ ;  /* 0x0000000000587805 */ /* 0x000fe2000001ff00 */
[----:B------:R-:W-:Y:S01]  /*1360*/  USEL UR41, UR7, UR9, UP0 ;  /* 0x0000000907297287 */ /* 0x000fe20008000000 */
[----:B------:R-:W-:Y:S01]  /*1370*/  IMAD.MOV.U32 R201, RZ, RZ, RZ ;  /* 0x000000ffffc97224 */ /* 0x000fe200078e00ff */
[----:B------:R-:W-:-:S02]  /*1380*/  CS2R R84, SRZ ;  /* 0x0000000000547805 */ /* 0x000fc4000001ff00 */
[----:B------:R-:W-:Y:S01]  /*1390*/  CS2R R80, SRZ ;  /* 0x0000000000507805 */ /* 0x000fe2000001ff00 */
[----:B------:R-:W-:Y:S01]  /*13a0*/  UISETP.GE.AND UP0, UPT, UR41, 0x1, UPT ;  /* 0x000000012900788c */ /* 0x000fe2000bf06270 */
[----:B------:R-:W-:Y:S02]  /*13b0*/  CS2R R198, SRZ ;  /* 0x0000000000c67805 */ /* 0x000fe4000001ff00 */
[----:B------:R-:W-:Y:S02]  /*13c0*/  CS2R R76, SRZ ;  /* 0x00000000004c7805 */ /* 0x000fe4000001ff00 */
[----:B------:R-:W-:Y:S02]  /*13d0*/  CS2R R72, SRZ ;  /* 0x0000000000487805 */ /* 0x000fe4000001ff00 */
[----:B------:R-:W-:Y:S01]  /*13e0*/  CS2R R68, SRZ ;  /* 0x0000000000447805 */ /* 0x000fe2000001ff00 */
[----:B------:R-:W-:Y:S01]  /*13f0*/  @UP1 ULDC UR10, c[0x0][0xc4c] ;  /* 0x00031300000a1ab9 */ /* 0x000fe20000000800 */
[----:B------:R-:W-:Y:S01]  /*1400*/  PLOP3.LUT P1, PT, PT, PT, UP0, 0x80, 0x0 ;  /* 0x000000000000781c */ /* 0x000fe20003f2f008 */
[----:B------:R-:W-:Y:S01]  /*1410*/  UIMAD.WIDE.U32 UR4, UR11, UR10, URZ ;  /* 0x0000000a0b0472a5 */ /* 0x000fe2000f8e003f */
[----:B------:R-:W-:Y:S01]  /*1420*/  CS2R R64, SRZ ;  /* 0x0000000000407805 */ /* 0x000fe2000001ff00 */
[----:B------:R-:W-:Y:S01]  /*1430*/  @UP1 ULDC UR6, c[0x0][0xc50] ;  /* 0x0003140000061ab9 */ /* 0x000fe20000000800 */
[----:B------:R-:W-:Y:S01]  /*1440*/  CS2R R196, SRZ ;  /* 0x0000000000c47805 */ /* 0x000fe2000001ff00 */
[----:B------:R-:W-:Y:S01]  /*1450*/  @UP1 USHF.R.U32.HI UR42, URZ, UR6, UR5 ;  /* 0x000000063f2a1299 */ /* 0x000fe20008011605 */
[----:B------:R-:W-:-:S02]  /*1460*/  CS2R R60, SRZ ;  /* 0x00000000003c7805 */ /* 0x000fc4000001ff00 */
[----:B------:R-:W-:Y:S02]  /*1470*/  CS2R R56, SRZ ;  /* 0x0000000000387805 */ /* 0x000fe4000001ff00 */
[----:B------:R-:W-:Y:S01]  /*1480*/  CS2R R52, SRZ ;  /* 0x0000000000347805 */ /* 0x000fe2000001ff00 */
[----:B------:R-:W-:Y:S01]  /*1490*/  UIADD3 UR4, -UR42, URZ, URZ ;  /* 0x0000003f2a047290 */ /* 0x000fe2000fffe13f */
        /* <DEDUP_REMOVED lines=64> */
.L_x_13395:
        /* <DEDUP_REMOVED lines=13> */
.L_x_13546:
[----:B0-----:R-:W-:Y:S01]  /*1970*/  IMAD.U32 R0, RZ, RZ, UR45 ;  /* 0x0000002dff007e24 */ /* 0x001fe2000f8e00ff */
[----:B------:R-:W-:Y:S05]  /*1980*/  WARPSYNC.ALL ;  /* 0x0000000000007948 */ /* 0x000fea0003800000 */
[----:B------:R0:W-:Y:S01]  /*1990*/  BAR.SYNC.DEFER_BLOCKING R8, 0x100 ;  /* 0x000400080000751d */ /* 0x0001e20000010000 */
[----:B------:R-:W-:-:S13]  /*19a0*/  ISETP.NE.AND P0, PT, R0, 0x3, PT ;  /* 0x000000030000780c */ /* 0x000fda0003f05270 */
[----:B0-----:R-:W-:Y:S05]  /*19b0*/  @!P0 BRA `(.L_x_13397) ;  /* 0x0000000000048947 */ /* 0x001fea0003800000 */
[----:B------:R-:W-:Y:S01]  /*19c0*/  BPT.TRAP 0x1 ;  /* 0x000000040000795c */ /* 0x000fe20000300000 */
.L_x_13397:
[----:B------:R-:W-:Y:S02]  /*19d0*/  IMAD.U32 R11, RZ, RZ, UR37 ;  /* 0x00000025ff0b7e24 */ /* 0x000fe4000f8e00ff */
[----:B------:R-:W-:-:S03]  /*19e0*/  IMAD.U32 R6, RZ, RZ, UR36 ;  /* 0x00000024ff067e24 */ /* 0x000fc6000f8e00ff */
[----:B------:R-:W-:Y:S01]  /*19f0*/  SHF.L.U32 R11, R11, 0x1f, RZ ;  /* 0x0000001f0b0b7819 */ /* 0x000fe200000006ff */
[----:B------:R-:W-:-:S04]  /*1a00*/  IMAD R6, R6, 0x8, R7 ;  /* 0x0000000806067824 */ /* 0x000fc800078e0207 */
[----:B------:R0:W1:Y:S01]  /*1a10*/  SYNCS.PHASECHK.TRANS64.TRYWAIT P1, [R6+URZ+0x22830], R11 ;  /* 0x0228300b060075a7 */ /* 0x000062000802017f */
[----:B------:R-:W-:Y:S05]  /*1a20*/  @!P0 BRA `(.L_x_13398) ;  /* 0x0000000000048947 */ /* 0x000fea0003800000 */
[----:B------:R-:W-:Y:S01]  /*1a30*/  BPT.TRAP 0x1 ;  /* 0x000000040000795c */ /* 0x000fe20000300000 */
.L_x_13398:
[----:B-1----:R-:W-:Y:S05]  /*1a40*/  @P1 BRA `(.L_x_13399) ;  /* 0x0000000000081947 */ /* 0x002fea0003800000 */
[----:B------:R-:W1:Y:S02]  /*1a50*/  SYNCS.PHASECHK.TRANS64.TRYWAIT P1, [R6+URZ+0x22830], R11 ;  /* 0x0228300b060075a7 */ /* 0x000e64000802017f */
[----:B-1----:R-:W-:Y:S05]  /*1a60*/  @!P1 BRA `(.L_x_13400) ;  /* 0x000000ec000c9947 */ /* 0x002fea0003800000 */
.L_x_13399:
        /* <DEDUP_REMOVED lines=10> */
[----:B------:R-:W-:Y:S01]  /*1b10*/  VIADD R0, R16, UR44 ;  /* 0x0000002c10007c36 */ /* 0x000fe20008000000 */
        /* <DEDUP_REMOVED lines=14> */
[----:B------:R-:W-:Y:S02]  /*1c00*/  ULDC UR7, c[0x0][0x9d8] ;  /* 0x0002760000077ab9 */ /* 0x000fe40000000800 */
        /* <DEDUP_REMOVED lines=9> */
[----:B------:R-:W3:Y:S04]  /*1ca0*/  SHFL.IDX PT, R5, R0, 0x1, 0x1c1f ;  /* 0x003c1f0000057f89 */ /* 0x000ee800000e0000 */
[----:B------:R-:W4:Y:S01]  /*1cb0*/  SHFL.IDX PT, R0, R0, RZ, 0x1c1f ;  /* 0x001c1fff00007589 */ /* 0x000f2200000e0000 */
[----:B------:R-:W-:-:S02]  /*1cc0*/  WARPGROUP.DEPBAR.LE gsb0, 0x0 ;  /* 0x00008000000079c5 */ /* 0x000fc40000010000 */
[----:B------:R-:W-:-:S06]  /*1cd0*/  WARPGROUP.ARRIVE ;  /* 0x00000000000079c5 */ /* 0x000fcc0000000000 */
[----:B------:R-:W-:Y:S01]  /*1ce0*/  HGMMA.64x96x16.F32 R24, gdesc[UR8], R24, gsb0 ;  /* 0x01600000081879f0 */ /* 0x000fe20008000818 */
[----:B------:R-:W-:Y:S02]  /*1cf0*/  ULDC UR10, c[0x0][0x988] ;  /* 0x00026200000a7ab9 */ /* 0x000fe40000000800 */
[----:B------:R-:W-:Y:S02]  /*1d00*/  WARPGROUP.DEPBAR.LE gsb0, 0x0 ;  /* 0x00008000000079c5 */ /* 0x000fe40000010000 */
[----:B------:R-:W-:-:S06]  /*1d10*/  WARPGROUP.ARRIVE ;  /* 0x00000000000079c5 */ /* 0x000fcc0000000000 */
[----:B------:R-:W-:Y:S01]  /*1d20*/  HGMMA.64x96x16.F32 R24, gdesc[UR12], R24, gsb0 ;  /* 0x016000000c1879f0 */ /* 0x000fe20008000818 */
[----:B------:R-:W-:Y:S01]  /*1d30*/  ULDC UR14, c[0x0][0x2f0] ;  /* 0x0000bc00000e7ab9 */ /* 0x000fe20000000800 */
[----:B------:R-:W-:Y:S01]  /*1d40*/  ULDC UR15, c[0x0][0x288] ;  /* 0x0000a200000f7ab9 */ /* 0x000fe20000000800 */
[----:B------:R-:W-:-:S06]  /*1d50*/  UIMAD UR6, UR43, UR14, UR6 ;  /* 0x0000000e2b0672a4 */ /* 0x000fcc000f8e0206 */
[----:B------:R-:W-:-:S04]  /*1d60*/  IMAD.U32 R4, RZ, RZ, UR6 ;  /* 0x00000006ff047e24 */ /* 0x000fc8000f8e00ff */
[----:B------:R-:W-:Y:S02]  /*1d70*/  IMAD R3, R17, -0x2, R4 ;  /* 0xfffffffe11037824 */ /* 0x000fe400078e0204 */
[----:B------:R-:W-:-:S05]  /*1d80*/  IMAD.U32 R4, RZ, RZ, UR15 ;  /* 0x0000000fff047e24 */ /* 0x000fca000f8e00ff */
[----:B------:R-:W-:-:S04]  /*1d90*/  IADD3 R4, R3, 0x1, -R4 ;  /* 0x0000000103047810 */ /* 0x000fc80007ffe804 */
[-CC-:B---3--:R-:W-:Y:S02]  /*1da0*/  VIADDMNMX R5, R5, R4.reuse, R3.reuse, PT ;  /* 0x0000000405057246 */ /* 0x188fe40003800103 */
[----:B----4-:R-:W-:Y:S02]  /*1db0*/  VIADDMNMX R3, R0, R4, R3, PT ;  /* 0x0000000400037246 */ /* 0x010fe40003800103 */
[C---:B------:R-:W-:Y:S02]  /*1dc0*/  ISETP.GT.AND P2, PT, R5.reuse, RZ, PT ;  /* 0x000000ff0500720c */ /* 0x040fe40003f44270 */
[C---:B------:R-:W-:Y:S02]  /*1dd0*/  ISETP.GT.AND P3, PT, R5.reuse, 0x1, PT ;  /* 0x000000010500780c */ /* 0x040fe40003f64270 */
[----:B------:R-:W-:Y:S02]  /*1de0*/  ISETP.GT.AND P4, PT, R5, 0x8, PT ;  /* 0x000000080500780c */ /* 0x000fe40003f84270 */
[----:B------:R-:W-:-:S02]  /*1df0*/  ISETP.GT.AND P5, PT, R3, RZ, PT ;  /* 0x000000ff0300720c */ /* 0x000fc40003fa4270 */
[----:B------:R-:W-:Y:S01]  /*1e00*/  ISETP.GT.AND P6, PT, R3, 0x1, PT ;  /* 0x000000010300780c */ /* 0x000fe20003fc4270 */
        /* <DEDUP_REMOVED lines=32> */
[----:B------:R-:W-:Y:S01]  /*2010*/  MUFU.TANH R12, R25 ;  /* 0x00000019000c7308 */ /* 0x000fe20000002400 */
[----:B----4-:R-:W-:Y:S01]  /*2020*/  FSEL R20, R20, -INF , P3 ;  /* 0xff80000014147808 */ /* 0x010fe20001800000 */
[----:B------:R-:W-:Y:S01]  /*2030*/  FMUL.FTZ R59, R59, UR7 ;  /* 0x000000073b3b7c20 */ /* 0x000fe20008410000 */
[----:B------:R-:W-:Y:S01]  /*2040*/  ISETP.GT.AND P3, PT, R5, 0x10, PT ;  /* 0x000000100500780c */ /* 0x000fe20003f64270 */
[----:B------:R-:W-:Y:S01]  /*2050*/  FMUL.FTZ R62, R62, UR7 ;  /* 0x000000073e3e7c20 */ /* 0x000fe20008410000 */
[----:B------:R-:W-:Y:S01]  /*2060*/  FMNMX.FTZ R10, R13, R20, !PT ;  /* 0x000000140d0a7209 */ /* 0x000fe20007810000 */
[----:B------:R-:W-:Y:S01]  /*2070*/  FMUL.FTZ R63, R63, UR7 ;  /* 0x000000073f3f7c20 */ /* 0x000fe20008410000 */
[----:B------:R-:W-:Y:S01]  /*2080*/  FMUL.FTZ R66, R66, UR7 ;  /* 0x0000000742427c20 */ /* 0x000fe20008410000 */
[----:B------:R-:W3:Y:S01]  /*2090*/  MUFU.TANH R25, R31 ;  /* 0x0000001f00197308 */ /* 0x000ee20000002400 */
[----:B-----5:R-:W-:Y:S01]  /*20a0*/  FSEL R21, R21, -INF , P4 ;  /* 0xff80000015157808 */ /* 0x020fe20002000000 */
[----:B------:R-:W-:Y:S01]  /*20b0*/  FMUL.FTZ R67, R67, UR7 ;  /* 0x0000000743437c20 */ /* 0x000fe20008410000 */
[----:B------:R-:W-:Y:S01]  /*20c0*/  FMUL.FTZ R70, R70, UR7 ;  /* 0x0000000746467c20 */ /* 0x000fe20008410000 */
[----:B------:R-:W-:Y:S01]  /*20d0*/  FMUL.FTZ R71, R71, UR7 ;  /* 0x0000000747477c20 */ /* 0x000fe20008410000 */
[----:B------:R-:W-:Y:S01]  /*20e0*/  FMNMX.FTZ R10, R21, R10, !PT ;  /* 0x0000000a150a7209 */ /* 0x000fe20007810000 */
[----:B------:R-:W-:Y:S01]  /*20f0*/  FMUL.FTZ R24, R24, UR7 ;  /* 0x0000000718187c20 */ /* 0x000fe20008410000 */
[----:B------:R-:W-:Y:S01]  /*2100*/  FMUL.FTZ R28, R28, UR7 ;  /* 0x000000071c1c7c20 */ /* 0x000fe20008410000 */
[----:B------:R-:W4:Y:S01]  /*2110*/  MUFU.TANH R34, R34 ;  /* 0x0000002200227308 */ /* 0x000f220000002400 */
[----:B------:R-:W-:Y:S01]  /*2120*/  FMUL.FTZ R32, R32, UR7 ;  /* 0x0000000720207c20 */ /* 0x000fe20008410000 */
[----:B------:R-:W-:Y:S01]  /*2130*/  FMUL.FTZ R36, R36, UR7 ;  /* 0x0000000724247c20 */ /* 0x000fe20008410000 */
[----:B------:R-:W-:Y:S01]  /*2140*/  ISETP.GT.AND P4, PT, R3, 0x8, PT ;  /* 0x000000080300780c */ /* 0x000fe20003f84270 */
[----:B------:R-:W-:Y:S01]  /*2150*/  FMUL.FTZ R48, R48, UR7 ;  /* 0x0000000730307c20 */ /* 0x000fe20008410000 */
[----:B------:R-:W-:Y:S01]  /*2160*/  FMUL.FTZ R44, R44, UR7 ;  /* 0x000000072c2c7c20 */ /* 0x000fe20008410000 */
[----:B------:R-:W-:Y:S01]  /*2170*/  FMUL.FTZ R45, R45, UR7 ;  /* 0x000000072d2d7c20 */ /* 0x000fe20008410000 */
[----:B------:R-:W-:Y:S01]  /*2180*/  FMUL.FTZ R49, R49, UR7 ;  /* 0x0000000731317c20 */ /* 0x000fe20008410000 */
[----:B------:R-:W-:Y:S01]  /*2190*/  MUFU.TANH R14, R29 ;  /* 0x0000001d000e7308 */ /* 0x000fe20000002400 */
[----:B---3--:R-:W-:Y:S01]  /*21a0*/  FSEL R25, R25, -INF , P2 ;  /* 0xff80000019197808 */ /* 0x008fe20001000000 */
[----:B------:R-:W-:Y:S01]  /*21b0*/  FMUL.FTZ R52, R52, UR7 ;  /* 0x0000000734347c20 */ /* 0x000fe20008410000 */
[----:B------:R-:W-:Y:S01]  /*21c0*/  ISETP.GT.AND P2, PT, R5, 0x11, PT ;  /* 0x000000110500780c */ /* 0x000fe20003f44270 */
        /* <DEDUP_REMOVED lines=9> */
[----:B------:R-:W-:Y:S01]  /*2260*/  FMNMX.FTZ R10, R27, R10, !PT ;  /* 0x0000000a1b0a7209 */ /* 0x000fe20007810000 */
[----:B------:R-:W-:Y:S01]  /*2270*/  FMUL.FTZ R64, R64, UR7 ;  /* 0x0000000740407c20 */ /* 0x000fe20008410000 */
[----:B------:R-:W-:Y:S01]  /*2280*/  FMUL.FTZ R65, R65, UR7 ;  /* 0x0000000741417c20 */ /* 0x000fe20008410000 */
[----:B------:R-:W4:Y:S01]  /*2290*/  MUFU.TANH R38, R38 ;  /* 0x0000002600267308 */ /* 0x000f220000002400 */
[----:B------:R-:W-:Y:S01]  /*22a0*/  FMUL.FTZ R68, R68, UR7 ;  /* 0x0000000744447c20 */ /* 0x000fe20008410000 */
[----:B------:R-:W-:-:S06]  /*22b0*/  FMUL.FTZ R69, R69, UR7 ;  /* 0x0000000745457c20 */ /* 0x000fcc0008410000 */
[----:B------:R-:W-:Y:S01]  /*22c0*/  MUFU.TANH R72, R33 ;  /* 0x0000002100487308 */ /* 0x000fe20000002400 */
[----:B---3--:R-:W-:Y:S02]  /*22d0*/  FSEL R29, R29, -INF , P2 ;  /* 0xff8000001d1d7808 */ /* 0x008fe40001000000 */
[----:B------:R-:W-:Y:S02]  /*22e0*/  ISETP.GT.AND P2, PT, R5, 0x19, PT ;  /* 0x000000190500780c */ /* 0x000fe40003f44270 */
[----:B------:R-:W-:-:S03]  /*22f0*/  FMNMX.FTZ R10, R29, R10, !PT ;  /* 0x0000000a1d0a7209 */ /* 0x000fc60007810000 */
[----:B------:R-:W3:Y:S01]  /*2300*/  MUFU.TANH R33, R39 ;  /* 0x0000002700217308 */ /* 0x000ee20000002400 */
[----:B----4-:R-:W-:Y:S02]  /*2310*/  FSEL R31, R38, -INF , P3 ;  /* 0xff800000261f7808 */ /* 0x010fe40001800000 */
[----:B------:R-:W-:Y:S02]  /*2320*/  ISETP.GT.AND P3, PT, R5, 0x20, PT ;  /* 0x000000200500780c */ /* 0x000fe40003f64270 */
[----:B------:R-:W-:-:S03]  /*2330*/  FMNMX.FTZ R10, R31, R10, !PT ;  /* 0x0000000a1f0a7209 */ /* 0x000fc60007810000 */
[----:B------:R-:W4:Y:S08]  /*2340*/  MUFU.TANH R42, R42 ;  /* 0x0000002a002a7308 */ /* 0x000f300000002400 */
[----:B------:R-:W-:Y:S01]  /*2350*/  MUFU.TANH R73, R37 ;  /* 0x0000002500497308 */ /* 0x000fe20000002400 */
[----:B---3--:R-:W-:Y:S02]  /*2360*/  FSEL R33, R33, -INF , P2 ;  /* 0xff80000021217808 */ /* 0x008fe40001000000 */
[----:B------:R-:W-:-:S02]  /*2370*/  ISETP.GT.AND P2, PT, R5, 0x21, PT ;  /* 0x000000210500780c */ /* 0x000fc40003f44270 */
[----:B------:R-:W-:-:S03]  /*2380*/  FMNMX.FTZ R10, R33, R10, !PT ;  /* 0x0000000a210a7209 */ /* 0x000fc60007810000 */
[----:B------:R-:W3:Y:S01]  /*2390*/  MUFU.TANH R37, R43 ;  /* 0x0000002b00257308 */ /* 0x000ee20000002400 */
[----:B----4-:R-:W-:Y:S02]  /*23a0*/  FSEL R35, R42, -INF , P3 ;  /* 0xff8000002a237808 */ /* 0x010fe40001800000 */
[----:B------:R-:W-:Y:S02]  /*23b0*/  ISETP.GT.AND P3, PT, R5, 0x28, PT ;  /* 0x000000280500780c */ /* 0x000fe40003f64270 */
[----:B------:R-:W-:-:S03]  /*23c0*/  FMNMX.FTZ R10, R35, R10, !PT ;  /* 0x0000000a230a7209 */ /* 0x000fc60007810000 */
[----:B------:R-:W4:Y:S08]  /*23d0*/  MUFU.TANH R46, R46 ;  /* 0x0000002e002e7308 */ /* 0x000f300000002400 */
[----:B------:R-:W5:Y:S01]  /*23e0*/  MUFU.TANH R39, R47 ;  /* 0x0000002f00277308 */ /* 0x000f620000002400 */
[----:B---3--:R-:W-:Y:S02]  /*23f0*/  FSEL R37, R37, -INF , P2 ;  /* 0xff80000025257808 */ /* 0x008fe40001000000 */
[----:B------:R-:W-:-:S02]  /*2400*/  ISETP.GT.AND P2, PT, R5, 0x29, PT ;  /* 0x000000290500780c */ /* 0x000fc40003f44270 */
[----:B------:R-:W-:-:S03]  /*2410*/  FMNMX.FTZ R9, R37, R10, !PT ;  /* 0x0000000a25097209 */ /* 0x000fc60007810000 */
[----:B------:R-:W-:Y:S01]  /*2420*/  MUFU.TANH R74, R40 ;  /* 0x00000028004a7308 */ /* 0x000fe20000002400 */
[----:B----4-:R-:W-:Y:S02]  /*2430*/  FSEL R38, R46, -INF , P3 ;  /* 0xff8000002e267808 */ /* 0x010fe40001800000 */
[----:B------:R-:W-:Y:S02]  /*2440*/  ISETP.GT.AND P3, PT, R5, 0x30, PT ;  /* 0x000000300500780c */ /* 0x000fe40003f64270 */
[----:B------:R-:W-:-:S03]  /*2450*/  FMNMX.FTZ R10, R38, R9, !PT ;  /* 0x00000009260a7209 */ /* 0x000fc60007810000 */
[----:B------:R-:W3:Y:S01]  /*2460*/  MUFU.TANH R40, R50 ;  /* 0x0000003200287308 */ /* 0x000ee20000002400 */
[----:B-----5:R-:W-:Y:S02]  /*2470*/  FSEL R39, R39, -INF , P2 ;  /* 0xff80000027277808 */ /* 0x020fe40001000000 */
[----:B------:R-:W-:Y:S02]  /*2480*/  ISETP.GT.AND P2, PT, R5, 0x31, PT ;  /* 0x000000310500780c */ /* 0x000fe40003f44270 */
[----:B------:R-:W-:-:S03]  /*2490*/  FMNMX.FTZ R9, R39, R10, !PT ;  /* 0x0000000a27097209 */ /* 0x000fc60007810000 */
[----:B------:R-:W-:Y:S08]  /*24a0*/  MUFU.TANH R75, R41 ;  /* 0x00000029004b7308 */ /* 0x000ff00000002400 */
[----:B------:R-:W4:Y:S01]  /*24b0*/  MUFU.TANH R41, R51 ;  /* 0x0000003300297308 */ /* 0x000f220000002400 */
[----:B---3--:R-:W-:Y:S02]  /*24c0*/  FSEL R40, R40, -INF , P3 ;  /* 0xff80000028287808 */ /* 0x008fe40001800000 */
[----:B------:R-:W-:-:S02]  /*24d0*/  ISETP.GT.AND P3, PT, R5, 0x38, PT ;  /* 0x000000380500780c */ /* 0x000fc40003f64270 */
[----:B------:R-:W-:-:S03]  /*24e0*/  FMNMX.FTZ R10, R40, R9, !PT ;  /* 0x00000009280a7209 */ /* 0x000fc60007810000 */
[----:B------:R-:W3:Y:S08]  /*24f0*/  MUFU.TANH R54, R54 ;  /* 0x0000003600367308 */ /* 0x000ef00000002400 */
[----:B------:R-:W5:Y:S01]  /*2500*/  MUFU.TANH R43, R55 ;  /* 0x00000037002b7308 */ /* 0x000f620000002400 */
[----:B----4-:R-:W-:Y:S02]  /*2510*/  FSEL R41, R41, -INF , P2 ;  /* 0xff80000029297808 */ /* 0x010fe40001000000 */
[----:B------:R-:W-:-:S02]  /*2520*/  ISETP.GT.AND P2, PT, R5, 0x39, PT ;  /* 0x000000390500780c */ /* 0x000fc40003f44270 */
[----:B------:R-:W-:-:S03]  /*2530*/  FMNMX.FTZ R9, R41, R10, !PT ;  /* 0x0000000a29097209 */ /* 0x000fc60007810000 */
[----:B------:R-:W4:Y:S01]  /*2540*/  MUFU.TANH R58, R58 ;  /* 0x0000003a003a7308 */ /* 0x000f220000002400 */
[----:B---3--:R-:W-:Y:S02]  /*2550*/  FSEL R42, R54, -INF , P3 ;  /* 0xff800000362a7808 */ /* 0x008fe40001800000 */
[----:B------:R-:W-:Y:S02]  /*2560*/  ISETP.GT.AND P3, PT, R5, 0x40, PT ;  /* 0x000000400500780c */ /* 0x000fe40003f64270 */
[----:B------:R-:W-:-:S03]  /*2570*/  FMNMX.FTZ R10, R42, R9, !PT ;  /* 0x000000092a0a7209 */ /* 0x000fc60007810000 */
[----:B------:R-:W3:Y:S01]  /*2580*/  MUFU.TANH R47, R59 ;  /* 0x0000003b002f7308 */ /* 0x000ee20000002400 */
[----:B-----5:R-:W-:Y:S02]  /*2590*/  FSEL R43, R43, -INF , P2 ;  /* 0xff8000002b2b7808 */ /* 0x020fe40001000000 */
[----:B------:R-:W-:Y:S02]  /*25a0*/  ISETP.GT.AND P2, PT, R5, 0x41, PT ;  /* 0x000000410500780c */ /* 0x000fe40003f44270 */
[----:B------:R-:W-:-:S03]  /*25b0*/  FMNMX.FTZ R9, R43, R10, !PT ;  /* 0x0000000a2b097209 */ /* 0x000fc60007810000 */
[----:B------:R-:W5:Y:S01]  /*25c0*/  MUFU.TANH R50, R62 ;  /* 0x0000003e00327308 */ /* 0x000f620000002400 */
[----:B----4-:R-:W-:Y:S02]  /*25d0*/  FSEL R46, R58, -INF , P3 ;  /* 0xff8000003a2e7808 */ /* 0x010fe40001800000 */
[----:B------:R-:W-:Y:S02]  /*25e0*/  ISETP.GT.AND P3, PT, R5, 0x48, PT ;  /* 0x000000480500780c */ /* 0x000fe40003f64270 */
        /* <DEDUP_REMOVED lines=30> */
[----:B-----5:R-:W-:Y:S01]  /*27d0*/  FSEL R4, R24, -INF , P5 ;  /* 0xff80000018047808 */ /* 0x020fe20002800000 */
[----:B------:R-:W5:Y:S06]  /*27e0*/  SHFL.BFLY PT, R5, R10, 0x2, 0x1f ;  /* 0x0c401f000a057f89 */ /* 0x000f6c00000e0000 */
[----:B------:R-:W0:Y:S01]  /*27f0*/  MUFU.TANH R36, R36 ;  /* 0x0000002400247308 */ /* 0x000e220000002400 */
[----:B----4-:R-:W-:-:S07]  /*2800*/  FSEL R9, R28, -INF , P4 ;  /* 0xff8000001c097808 */ /* 0x010fce0002000000 */
[----:B------:R4:W-:Y:S08]  /*2810*/  MUFU.TANH R62, R48 ;  /* 0x00000030003e7308 */ /* 0x0009f00000002400 */
[----:B------:R-:W1:Y:S01]  /*2820*/  MUFU.TANH R44, R44 ;  /* 0x0000002c002c7308 */ /* 0x000e620000002400 */
[----:B-----5:R-:W-:-:S05]  /*2830*/  FMNMX.FTZ R5, R10, R5, !PT ;  /* 0x000000050a057209 */ /* 0x020fca0007810000 */
[----:B------:R-:W5:Y:S02]  /*2840*/  SHFL.BFLY PT, R10, R5, 0x1, 0x1f ;  /* 0x0c201f00050a7f89 */ /* 0x000f6400000e0000 */
[----:B------:R2:W1:Y:S08]  /*2850*/  MUFU.TANH R34, R45 ;  /* 0x0000002d00227308 */ /* 0x0004700000002400 */
[----:B------:R-:W1:Y:S08]  /*2860*/  MUFU.TANH R49, R49 ;  /* 0x0000003100317308 */ /* 0x000e700000002400 */
[----:B------:R-:W1:Y:S01]  /*2870*/  MUFU.TANH R63, R52 ;  /* 0x00000034003f7308 */ /* 0x000e620000002400 */
[----:B-----5:R-:W-:-:S07]  /*2880*/  FMNMX.FTZ R0, R5, R10, !PT ;  /* 0x0000000a05007209 */ /* 0x020fce0007810000 */
[----:B------:R-:W5:Y:S01]  /*2890*/  MUFU.TANH R53, R53 ;  /* 0x0000003500357308 */ /* 0x000f620000002400 */
[----:B------:R-:W-:Y:S02]  /*28a0*/  FSEL R5, R12, -INF , P6 ;  /* 0xff8000000c057808 */ /* 0x000fe40003000000 */
[C---:B------:R-:W-:Y:S01]  /*28b0*/  FSETP.NEU.FTZ.AND P5, PT, R0.reuse, -INF , PT ;  /* 0xff8000000000780b */ /* 0x040fe20003fbd000 */
[----:B------:R-:W-:Y:S01]  /*28c0*/  FMUL.FTZ R10, R0, UR10 ;  /* 0x0000000a000a7c20 */ /* 0x000fe20008410000 */
[----:B------:R-:W-:-:S03]  /*28d0*/  FMNMX.FTZ R12, R4, R5, !PT ;  /* 0x00000005040c7209 */ /* 0x000fc60007810000 */
[----:B------:R-:W5:Y:S01]  /*28e0*/  MUFU.TANH R66, R56 ;  /* 0x0000003800427308 */ /* 0x000f620000002400 */
[----:B----4-:R-:W-:Y:S02]  /*28f0*/  FSEL R48, R10, RZ, P5 ;  /* 0x000000ff0a307208 */ /* 0x010fe40002800000 */
[----:B------:R-:W-:Y:S02]  /*2900*/  FSEL R10, R14, -INF , P3 ;  /* 0xff8000000e0a7808 */ /* 0x000fe40001800000 */
[----:B------:R-:W-:Y:S01]  /*2910*/  FMNMX.FTZ R15, R9, R12, !PT ;  /* 0x0000000c090f7209 */ /* 0x000fe20007810000 */
[--C-:B------:R-:W-:Y:S01]  /*2920*/  FFMA.FTZ R153, R13, UR10, -R48.reuse ;  /* 0x0000000a0d997c23 */ /* 0x100fe20008010830 */
[----:B------:R-:W-:Y:S01]  /*2930*/  ISETP.GT.AND P3, PT, R3, 0x11, PT ;  /* 0x000000110300780c */ /* 0x000fe20003f64270 */
[--C-:B------:R-:W-:Y:S01]  /*2940*/  FFMA.FTZ R28, R20, UR10, -R48.reuse ;  /* 0x0000000a141c7c23 */ /* 0x100fe20008010830 */
[----:B---3--:R-:W-:Y:S01]  /*2950*/  FSEL R12, R32, -INF , P2 ;  /* 0xff800000200c7808 */ /* 0x008fe20001000000 */
[--C-:B------:R-:W-:Y:S01]  /*2960*/  FFMA.FTZ R30, R21, UR10, -R48.reuse ;  /* 0x0000000a151e7c23 */ /* 0x100fe20008010830 */
[----:B------:R-:W-:Y:S01]  /*2970*/  FMNMX.FTZ R15, R10, R15, !PT ;  /* 0x0000000f0a0f7209 */ /* 0x000fe20007810000 */
[----:B------:R3:W-:Y:S01]  /*2980*/  MUFU.EX2 R52, R28 ;  /* 0x0000001c00347308 */ /* 0x0007e20000000800 */
[----:B------:R-:W-:Y:S01]  /*2990*/  ISETP.GT.AND P2, PT, R3, 0x18, PT ;  /* 0x000000180300780c */ /* 0x000fe20003f44270 */
[--C-:B------:R-:W-:Y:S01]  /*29a0*/  FFMA.FTZ R32, R25, UR10, -R48.reuse ;  /* 0x0000000a19207c23 */ /* 0x100fe20008010830 */
[----:B------:R-:W-:Y:S01]  /*29b0*/  FSEL R13, R72, -INF , P3 ;  /* 0xff800000480d7808 */ /* 0x000fe20001800000 */
[--C-:B------:R-:W-:Y:S01]  /*29c0*/  FFMA.FTZ R38, R38, UR10, -R48.reuse ;  /* 0x0000000a26267c23 */ /* 0x100fe20008010830 */
[----:B------:R-:W-:Y:S01]  /*29d0*/  FMNMX.FTZ R24, R12, R15, !PT ;  /* 0x0000000f0c187209 */ /* 0x000fe20007810000 */
[--C-:B------:R-:W-:Y:S01]  /*29e0*/  FFMA.FTZ R39, R39, UR10, -R48.reuse ;  /* 0x0000000a27277c23 */ /* 0x100fe20008010830 */
[----:B------:R-:W-:Y:S01]  /*29f0*/  ISETP.GT.AND P3, PT, R3, 0x19, PT ;  /* 0x000000190300780c */ /* 0x000fe20003f64270 */
[----:B------:R-:W4:Y:S01]  /*2a00*/  MUFU.TANH R57, R57 ;  /* 0x0000003900397308 */ /* 0x000f220000002400 */
[----:B0-----:R-:W-:Y:S01]  /*2a10*/  FSEL R14, R36, -INF , P2 ;  /* 0xff800000240e7808 */ /* 0x001fe20001000000 */
[--C-:B------:R-:W-:Y:S01]  /*2a20*/  FFMA.FTZ R36, R29, UR10, -R48.reuse ;  /* 0x0000000a1d247c23 */ /* 0x100fe20008010830 */
[----:B--2---:R-:W-:Y:S01]  /*2a30*/  FMNMX.FTZ R45, R13, R24, !PT ;  /* 0x000000180d2d7209 */ /* 0x004fe20007810000 */
[--C-:B------:R-:W-:Y:S01]  /*2a40*/  FFMA.FTZ R40, R40, UR10, -R48.reuse ;  /* 0x0000000a28287c23 */ /* 0x100fe20008010830 */
[----:B------:R-:W-:Y:S01]  /*2a50*/  ISETP.GT.AND P2, PT, R3, 0x20, PT ;  /* 0x000000200300780c */ /* 0x000fe20003f44270 */
[--C-:B------:R-:W-:Y:S01]  /*2a60*/  FFMA.FTZ R41, R41, UR10, -R48.reuse ;  /* 0x0000000a29297c23 */ /* 0x100fe20008010830 */
[----:B------:R-:W-:Y:S01]  /*2a70*/  FSEL R15, R73, -INF , P3 ;  /* 0xff800000490f7808 */ /* 0x000fe20001800000 */
[----:B------:R0:W-:Y:S01]  /*2a80*/  MUFU.EX2 R155, R30 ;  /* 0x0000001e009b7308 */ /* 0x0001e20000000800 */
[----:B------:R-:W-:Y:S01]  /*2a90*/  FMNMX.FTZ R24, R14, R45, !PT ;  /* 0x0000002d0e187209 */ /* 0x000fe20007810000 */
[--C-:B------:R-:W-:Y:S01]  /*2aa0*/  FFMA.FTZ R42, R42, UR10, -R48.reuse ;  /* 0x0000000a2a2a7c23 */ /* 0x100fe20008010830 */
[----:B------:R-:W-:Y:S01]  /*2ab0*/  ISETP.GT.AND P3, PT, R3, 0x21, PT ;  /* 0x000000210300780c */ /* 0x000fe20003f64270 */
[--C-:B------:R-:W-:Y:S01]  /*2ac0*/  FFMA.FTZ R43, R43, UR10, -R48.reuse ;  /* 0x0000000a2b2b7c23 */ /* 0x100fe20008010830 */
[----:B------:R-:W-:Y:S01]  /*2ad0*/  FSEL R20, R74, -INF , P2 ;  /* 0xff8000004a147808 */ /* 0x000fe20001000000 */
[--C-:B------:R-:W-:Y:S01]  /*2ae0*/  FFMA.FTZ R46, R46, UR10, -R48.reuse ;  /* 0x0000000a2e2e7c23 */ /* 0x100fe20008010830 */
[----:B------:R-:W-:Y:S01]  /*2af0*/  FMNMX.FTZ R45, R15, R24, !PT ;  /* 0x000000180f2d7209 */ /* 0x000fe20007810000 */
[----:B------:R-:W2:Y:S01]  /*2b00*/  MUFU.TANH R67, R60 ;  /* 0x0000003c00437308 */ /* 0x000ea20000002400 */
[----:B------:R-:W-:Y:S01]  /*2b10*/  ISETP.GT.AND P2, PT, R3, 0x28, PT ;  /* 0x000000280300780c */ /* 0x000fe20003f44270 */
[--C-:B------:R-:W-:Y:S01]  /*2b20*/  FFMA.FTZ R47, R47, UR10, -R48.reuse ;  /* 0x0000000a2f2f7c23 */ /* 0x100fe20008010830 */
[----:B------:R-:W-:Y:S01]  /*2b30*/  FSEL R21, R75, -INF , P3 ;  /* 0xff8000004b157808 */ /* 0x000fe20001800000 */
[--C-:B------:R-:W-:Y:S01]  /*2b40*/  FFMA.FTZ R50, R50, UR10, -R48.reuse ;  /* 0x0000000a32327c23 */ /* 0x100fe20008010830 */
[----:B------:R-:W-:Y:S01]  /*2b50*/  FMNMX.FTZ R26, R20, R45, !PT ;  /* 0x0000002d141a7209 */ /* 0x000fe20007810000 */
[--C-:B------:R-:W-:Y:S01]  /*2b60*/  FFMA.FTZ R51, R51, UR10, -R48.reuse ;  /* 0x0000000a33337c23 */ /* 0x100fe20008010830 */
[----:B------:R-:W-:Y:S01]  /*2b70*/  ISETP.GT.AND P3, PT, R3, 0x29, PT ;  /* 0x000000290300780c */ /* 0x000fe20003f64270 */
[----:B------:R-:W2:Y:S01]  /*2b80*/  MUFU.TANH R61, R61 ;  /* 0x0000003d003d7308 */ /* 0x000ea20000002400 */
[----:B-1----:R-:W-:Y:S01]  /*2b90*/  FSEL R24, R44, -INF , P2 ;  /* 0xff8000002c187808 */ /* 0x002fe20001000000 */
[--C-:B------:R-:W-:Y:S01]  /*2ba0*/  FFMA.FTZ R44, R31, UR10, -R48.reuse ;  /* 0x0000000a1f2c7c23 */ /* 0x100fe20008010830 */
[----:B------:R-:W-:Y:S01]  /*2bb0*/  FMNMX.FTZ R45, R21, R26, !PT ;  /* 0x0000001a152d7209 */ /* 0x000fe20007810000 */
[--C-:B------:R-:W-:Y:S01]  /*2bc0*/  FFMA.FTZ R54, R54, UR10, -R48.reuse ;  /* 0x0000000a36367c23 */ /* 0x100fe20008010830 */
[----:B------:R-:W-:Y:S01]  /*2bd0*/  ISETP.GT.AND P2, PT, R3, 0x30, PT ;  /* 0x000000300300780c */ /* 0x000fe20003f44270 */
[--C-:B------:R-:W-:Y:S01]  /*2be0*/  FFMA.FTZ R55, R55, UR10, -R48.reuse ;  /* 0x0000000a37377c23 */ /* 0x100fe20008010830 */
[----:B------:R-:W-:Y:S01]  /*2bf0*/  FSEL R25, R34, -INF , P3 ;  /* 0xff80000022197808 */ /* 0x000fe20001800000 */
[--C-:B------:R-:W-:Y:S01]  /*2c00*/  FFMA.FTZ R34, R27, UR10, -R48.reuse ;  /* 0x0000000a1b227c23 */ /* 0x100fe20008010830 */
[----:B---3--:R-:W-:Y:S01]  /*2c10*/  FMNMX.FTZ R28, R24, R45, !PT ;  /* 0x0000002d181c7209 */ /* 0x008fe20007810000 */
[----:B------:R1:W-:Y:S01]  /*2c20*/  MUFU.EX2 R56, R32 ;  /* 0x0000002000387308 */ /* 0x0003e20000000800 */
[----:B------:R-:W-:Y:S01]  /*2c30*/  ISETP.GT.AND P3, PT, R3, 0x31, PT ;  /* 0x000000310300780c */ /* 0x000fe20003f64270 */
[----:B------:R-:W-:Y:S01]  /*2c40*/  FFMA.FTZ R58, R58, UR10, -R48 ;  /* 0x0000000a3a3a7c23 */ /* 0x000fe20008010830 */
[----:B------:R-:W-:-:S02]  /*2c50*/  FSEL R26, R62, -INF , P2 ;  /* 0xff8000003e1a7808 */ /* 0x000fc40001000000 */
[----:B------:R-:W-:Y:S02]  /*2c60*/  FMNMX.FTZ R45, R25, R28, !PT ;  /* 0x0000001c192d7209 */ /* 0x000fe40007810000 */
[----:B------:R-:W-:Y:S01]  /*2c70*/  ISETP.GT.AND P2, PT, R3, 0x38, PT ;  /* 0x000000380300780c */ /* 0x000fe20003f44270 */
[----:B------:R-:W3:Y:S01]  /*2c80*/  MUFU.TANH R64, R64 ;  /* 0x0000004000407308 */ /* 0x000ee20000002400 */
[----:B------:R-:W-:Y:S01]  /*2c90*/  FSEL R27, R49, -INF , P3 ;  /* 0xff800000311b7808 */ /* 0x000fe20001800000 */
[----:B------:R-:W-:Y:S01]  /*2ca0*/  FFMA.FTZ R49, R33, UR10, -R48 ;  /* 0x0000000a21317c23 */ /* 0x000fe20008010830 */
[----:B0-----:R-:W-:Y:S02]  /*2cb0*/  FMNMX.FTZ R30, R26, R45, !PT ;  /* 0x0000002d1a1e7209 */ /* 0x001fe40007810000 */
[----:B------:R-:W-:Y:S02]  /*2cc0*/  ISETP.GT.AND P3, PT, R3, 0x39, PT ;  /* 0x000000390300780c */ /* 0x000fe40003f64270 */
[----:B------:R-:W-:Y:S01]  /*2cd0*/  FSEL R28, R63, -INF , P2 ;  /* 0xff8000003f1c7808 */ /* 0x000fe20001000000 */
[----:B------:R-:W0:Y:S01]  /*2ce0*/  MUFU.TANH R65, R65 ;  /* 0x0000004100417308 */ /* 0x000e220000002400 */
[----:B------:R-:W-:-:S02]  /*2cf0*/  FMNMX.FTZ R45, R27, R30, !PT ;  /* 0x0000001e1b2d7209 */ /* 0x000fc40007810000 */
[----:B------:R-:W-:Y:S02]  /*2d00*/  ISETP.GT.AND P2, PT, R3, 0x40, PT ;  /* 0x000000400300780c */ /* 0x000fe40003f44270 */
[----:B-----5:R-:W-:Y:S01]  /*2d10*/  FSEL R29, R53, -INF , P3 ;  /* 0xff800000351d7808 */ /* 0x020fe20001800000 */
[----:B------:R-:W-:Y:S01]  /*2d20*/  FFMA.FTZ R53, R35, UR10, -R48 ;  /* 0x0000000a23357c23 */ /* 0x000fe20008010830 */
[----:B-1----:R-:W-:Y:S01]  /*2d30*/  FMNMX.FTZ R32, R28, R45, !PT ;  /* 0x0000002d1c207209 */ /* 0x002fe20007810000 */
[----:B------:R1:W-:Y:S01]  /*2d40*/  MUFU.EX2 R157, R34 ;  /* 0x00000022009d7308 */ /* 0x0003e20000000800 */
[----:B------:R-:W-:Y:S02]  /*2d50*/  ISETP.GT.AND P3, PT, R3, 0x41, PT ;  /* 0x000000410300780c */ /* 0x000fe40003f64270 */
[----:B------:R-:W-:Y:S02]  /*2d60*/  FSEL R30, R66, -INF , P2 ;  /* 0xff800000421e7808 */ /* 0x000fe40001000000 */
[----:B------:R-:W-:-:S02]  /*2d70*/  FMNMX.FTZ R45, R29, R32, !PT ;  /* 0x000000201d2d7209 */ /* 0x000fc40007810000 */
[----:B------:R-:W-:Y:S01]  /*2d80*/  ISETP.GT.AND P2, PT, R3, 0x48, PT ;  /* 0x000000480300780c */ /* 0x000fe20003f44270 */
[----:B------:R-:W5:Y:S01]  /*2d90*/  MUFU.TANH R68, R68 ;  /* 0x0000004400447308 */ /* 0x000f620000002400 */
[----:B----4-:R-:W-:Y:S02]  /*2da0*/  FSEL R31, R57, -INF , P3 ;  /* 0xff800000391f7808 */ /* 0x010fe40001800000 */
[----:B-1----:R-:W-:Y:S02]  /*2db0*/  FMNMX.FTZ R34, R30, R45, !PT ;  /* 0x0000002d1e227209 */ /* 0x002fe40007810000 */
[----:B------:R-:W-:Y:S02]  /*2dc0*/  ISETP.GT.AND P3, PT, R3, 0x49, PT ;  /* 0x000000490300780c */ /* 0x000fe40003f64270 */
[----:B--2---:R-:W-:Y:S01]  /*2dd0*/  FSEL R32, R67, -INF , P2 ;  /* 0xff80000043207808 */ /* 0x004fe20001000000 */
[----:B------:R-:W1:Y:S01]  /*2de0*/  MUFU.TANH R69, R69 ;  /* 0x0000004500457308 */ /* 0x000e620000002400 */
[----:B------:R-:W-:-:S02]  /*2df0*/  FMNMX.FTZ R45, R31, R34, !PT ;  /* 0x000000221f2d7209 */ /* 0x000fc40007810000 */
[----:B------:R-:W-:Y:S02]  /*2e00*/  ISETP.GT.AND P2, PT, R3, 0x50, PT ;  /* 0x000000500300780c */ /* 0x000fe40003f44270 */
[----:B------:R-:W-:Y:S02]  /*2e10*/  FSEL R33, R61, -INF , P3 ;  /* 0xff8000003d217808 */ /* 0x000fe40001800000 */
[C---:B------:R-:W-:Y:S01]  /*2e20*/  ISETP.GT.AND P3, PT, R3.reuse, 0x51, PT ;  /* 0x000000510300780c */ /* 0x040fe20003f64270 */
[----:B------:R2:W-:Y:S01]  /*2e30*/  MUFU.EX2 R60, R36 ;  /* 0x00000024003c7308 */ /* 0x0005e20000000800 */
[----:B---3--:R-:W-:Y:S02]  /*2e40*/  FSEL R34, R64, -INF , P2 ;  /* 0xff80000040227808 */ /* 0x008fe40001000000 */
[----:B------:R-:W-:Y:S02]  /*2e50*/  ISETP.GT.AND P2, PT, R3, 0x58, PT ;  /* 0x000000580300780c */ /* 0x000fe40003f44270 */
[----:B0-----:R-:W-:-:S02]  /*2e60*/  FSEL R35, R65, -INF , P3 ;  /* 0xff80000041237808 */ /* 0x001fc40001800000 */
[----:B------:R-:W-:Y:S01]  /*2e70*/  ISETP.GT.AND P3, PT, R3, 0x59, PT ;  /* 0x000000590300780c */ /* 0x000fe20003f64270 */
[----:B------:R0:W-:Y:S01]  /*2e80*/  MUFU.EX2 R159, R44 ;  /* 0x0000002c009f7308 */ /* 0x0001e20000000800 */
[----:B--2---:R-:W-:-:S04]  /*2e90*/  FMNMX.FTZ R36, R32, R45, !PT ;  /* 0x0000002d20247209 */ /* 0x004fc80007810000 */
[----:B------:R-:W-:Y:S02]  /*2ea0*/  FMNMX.FTZ R45, R33, R36, !PT ;  /* 0x00000024212d7209 */ /* 0x000fe40007810000 */
[----:B-----5:R-:W-:Y:S01]  /*2eb0*/  FSEL R36, R68, -INF , P2 ;  /* 0xff80000044247808 */ /* 0x020fe20001000000 */
[----:B------:R2:W-:Y:S01]  /*2ec0*/  MUFU.EX2 R163, R38 ;  /* 0x0000002600a37308 */ /* 0x0005e20000000800 */
[----:B0-----:R-:W-:Y:S01]  /*2ed0*/  FMNMX.FTZ R44, R34, R45, !PT ;  /* 0x0000002d222c7209 */ /* 0x001fe20007810000 */
[--C-:B------:R-:W-:Y:S01]  /*2ee0*/  FFMA.FTZ R45, R37, UR10, -R48.reuse ;  /* 0x0000000a252d7c23 */ /* 0x100fe20008010830 */
[----:B-1----:R-:W-:Y:S01]  /*2ef0*/  FSEL R37, R69, -INF , P3 ;  /* 0xff80000045257808 */ /* 0x002fe20001800000 */
[----:B------:R-:W-:Y:S01]  /*2f00*/  FFMA.FTZ R48, R59, UR10, -R48 ;  /* 0x0000000a3b307c23 */ /* 0x000fe20008010830 */
[----:B------:R-:W-:-:S03]  /*2f10*/  FMNMX.FTZ R3, R35, R44, !PT ;  /* 0x0000002c23037209 */ /* 0x000fc60007810000 */
[----:B------:R-:W-:Y:S01]  /*2f20*/  MUFU.EX2 R153, R153 ;  /* 0x0000009900997308 */ /* 0x000fe20000000800 */
[----:B------:R-:W-:-:S04]  /*2f30*/  FMNMX.FTZ R44, R36, R3, !PT ;  /* 0x00000003242c7209 */ /* 0x000fc80007810000 */
[----:B------:R-:W-:-:S03]  /*2f40*/  FMNMX.FTZ R44, R37, R44, !PT ;  /* 0x0000002c252c7209 */ /* 0x000fc60007810000 */
[----:B------:R-:W-:Y:S02]  /*2f50*/  MUFU.EX2 R66, R39 ;  /* 0x0000002700427308 */ /* 0x000fe40000000800 */
[----:B------:R-:W2:Y:S06]  /*2f60*/  SHFL.BFLY PT, R3, R44, 0x2, 0x1f ;  /* 0x0c401f002c037f89 */ /* 0x000eac00000e0000 */
[----:B------:R-:W-:Y:S08]  /*2f70*/  MUFU.EX2 R62, R49 ;  /* 0x00000031003e7308 */ /* 0x000ff00000000800 */
[----:B------:R-:W-:Y:S08]  /*2f80*/  MUFU.EX2 R53, R53 ;  /* 0x0000003500357308 */ /* 0x000ff00000000800 */
[----:B------:R-:W0:Y:S01]  /*2f90*/  MUFU.EX2 R64, R45 ;  /* 0x0000002d00407308 */ /* 0x000e220000000800 */
[----:B--2---:R-:W-:-:S05]  /*2fa0*/  FMNMX.FTZ R38, R44, R3, !PT ;  /* 0x000000032c267209 */ /* 0x004fca0007810000 */
        /* <DEDUP_REMOVED lines=9> */
[----:B------:R-:W-:-:S04]  /*3040*/  FMUL.FTZ R38, R3, UR10 ;  /* 0x0000000a03267c20 */ /* 0x000fc80008410000 */
[----:B------:R-:W-:Y:S01]  /*3050*/  MUFU.EX2 R46, R46 ;  /* 0x0000002e002e7308 */ /* 0x000fe20000000800 */
[----:B------:R-:W-:Y:S02]  /*3060*/  FSEL R38, R38, RZ, P2 ;  /* 0x000000ff26267208 */ /* 0x000fe40001000000 */
[----:B------:R-:W-:Y:S02]  /*3070*/  LOP3.LUT P2, RZ, R76, 0x7f, RZ, 0xc0, !PT ;  /* 0x0000007f4cff7812 */ /* 0x000fe4000784c0ff */
[----:B------:R-:W-:Y:S01]  /*3080*/  SHF.R.U32.HI R76, RZ, 0x7, R76 ;  /* 0x00000007ff4c7819 */ /* 0x000fe2000001164c */
[--C-:B------:R-:W-:Y:S01]  /*3090*/  FFMA.FTZ R5, R5, UR10, -R38.reuse ;  /* 0x0000000a05057c23 */ /* 0x100fe20008010826 */
        /* <DEDUP_REMOVED lines=12> */
[----:B------:R-:W2:Y:S01]  /*3160*/  MUFU.EX2 R5, R5 ;  /* 0x0000000500057308 */ /* 0x000ea20000000800 */
[----:B-1----:R-:W-:Y:S01]  /*3170*/  FADD.FTZ R4, R153, R52 ;  /* 0x0000003499047221 */ /* 0x002fe20000010000 */
[--C-:B------:R-:W-:Y:S01]  /*3180*/  FFMA.FTZ R26, R26, UR10, -R38.reuse ;  /* 0x0000000a1a1a7c23 */ /* 0x100fe20008010826 */
[--C-:B------:R-:W-:Y:S01]  /*3190*/  FFMA.FTZ R27, R27, UR10, -R38.reuse ;  /* 0x0000000a1b1b7c23 */ /* 0x100fe20008010826 */
[--C-:B------:R-:W-:Y:S01]  /*31a0*/  FFMA.FTZ R28, R28, UR10, -R38.reuse ;  /* 0x0000000a1c1c7c23 */ /* 0x100fe20008010826 */
[--C-:B------:R-:W-:Y:S01]  /*31b0*/  FFMA.FTZ R29, R29, UR10, -R38.reuse ;  /* 0x0000000a1d1d7c23 */ /* 0x100fe20008010826 */
[--C-:B------:R-:W-:Y:S01]  /*31c0*/  FFMA.FTZ R30, R30, UR10, -R38.reuse ;  /* 0x0000000a1e1e7c23 */ /* 0x100fe20008010826 */
[--C-:B------:R-:W-:Y:S01]  /*31d0*/  FFMA.FTZ R31, R31, UR10, -R38.reuse ;  /* 0x0000000a1f1f7c23 */ /* 0x100fe20008010826 */
[----:B------:R1:W3:Y:S01]  /*31e0*/  MUFU.EX2 R154, R9 ;  /* 0x00000009009a7308 */ /* 0x0002e20000000800 */
[--C-:B------:R-:W-:Y:S01]  /*31f0*/  FFMA.FTZ R32, R32, UR10, -R38.reuse ;  /* 0x0000000a20207c23 */ /* 0x100fe20008010826 */
[--C-:B------:R-:W-:Y:S01]  /*3200*/  FFMA.FTZ R33, R33, UR10, -R38.reuse ;  /* 0x0000000a21217c23 */ /* 0x100fe20008010826 */
[--C-:B------:R-:W-:Y:S01]  /*3210*/  FFMA.FTZ R34, R34, UR10, -R38.reuse ;  /* 0x0000000a22227c23 */ /* 0x100fe20008010826 */
[--C-:B------:R-:W-:Y:S01]  /*3220*/  FFMA.FTZ R35, R35, UR10, -R38.reuse ;  /* 0x0000000a23237c23 */ /* 0x100fe20008010826 */
[--C-:B------:R-:W-:Y:S01]  /*3230*/  FFMA.FTZ R36, R36, UR10, -R38.reuse ;  /* 0x0000000a24247c23 */ /* 0x100fe20008010826 */
[----:B------:R-:W-:Y:S01]  /*3240*/  FFMA.FTZ R37, R37, UR10, -R38 ;  /* 0x0000000a25257c23 */ /* 0x000fe20008010826 */
[----:B0-----:R-:W-:Y:S01]  /*3250*/  F2FP.F16.F32.PACK_AB R167, R43, R42 ;  /* 0x0000002a2ba7723e */ /* 0x001fe200000000ff */
[----:B------:R0:W4:Y:S01]  /*3260*/  MUFU.EX2 R39, R10 ;  /* 0x0000000a00277308 */ /* 0x0001220000000800 */
[----:B-1----:R-:W-:Y:S01]  /*3270*/  FADD.FTZ R9, R155, R4 ;  /* 0x000000049b097221 */ /* 0x002fe20000010000 */
[----:B------:R-:W-:-:S02]  /*3280*/  F2FP.F16.F32.PACK_AB R153, R52, R153 ;  /* 0x000000993499723e */ /* 0x000fc400000000ff */
[C---:B------:R-:W-:Y:S01]  /*3290*/  F2FP.F16.F32.PACK_AB R155, R56.reuse, R155 ;  /* 0x0000009b389b723e */ /* 0x040fe200000000ff */
[----:B------:R-:W-:Y:S01]  /*32a0*/  FADD.FTZ R4, R56, R9 ;  /* 0x0000000938047221 */ /* 0x000fe20000010000 */
[----:B--2---:R-:W-:Y:S01]  /*32b0*/  FADD.FTZ R9, R152, R5 ;  /* 0x0000000598097221 */ /* 0x004fe20000010000 */
[----:B------:R-:W-:Y:S01]  /*32c0*/  F2FP.F16.F32.PACK_AB R152, R5, R152 ;  /* 0x000000980598723e */ /* 0x000fe200000000ff */
[----:B------:R-:W1:Y:S01]  /*32d0*/  MUFU.EX2 R12, R12 ;  /* 0x0000000c000c7308 */ /* 0x000e620000000800 */
[----:B------:R-:W-:Y:S01]  /*32e0*/  FADD.FTZ R45, R157, R4 ;  /* 0x000000049d2d7221 */ /* 0x000fe20000010000 */
[----:B---3--:R-:W-:Y:S01]  /*32f0*/  FADD.FTZ R4, R154, R9 ;  /* 0x000000099a047221 */ /* 0x008fe20000010000 */
[----:B------:R-:W-:Y:S02]  /*3300*/  IADD3 R9, -R76, 0xb, RZ ;  /* 0x0000000b4c097810 */ /* 0x000fe40007ffe1ff */
[C---:B0-----:R-:W-:Y:S01]  /*3310*/  FADD.FTZ R10, R60.reuse, R45 ;  /* 0x0000002d3c0a7221 */ /* 0x041fe20000010000 */
[----:B------:R-:W-:-:S02]  /*3320*/  F2FP.F16.F32.PACK_AB R157, R60, R157 ;  /* 0x0000009d3c9d723e */ /* 0x000fc400000000ff */
[----:B------:R-:W0:Y:S01]  /*3330*/  MUFU.EX2 R13, R13 ;  /* 0x0000000d000d7308 */ /* 0x000e220000000800 */
[----:B------:R-:W-:Y:S01]  /*3340*/  FADD.FTZ R49, R159, R10 ;  /* 0x0000000a9f317221 */ /* 0x000fe20000010000 */
[C---:B----4-:R-:W-:Y:S01]  /*3350*/  FADD.FTZ R45, R39.reuse, R4 ;  /* 0x00000004272d7221 */ /* 0x050fe20000010000 */
[----:B------:R-:W-:Y:S01]  /*3360*/  @!P2 VIADD R4, R6, 0x22840 ;  /* 0x000228400604a836 */ /* 0x000fe20000000000 */
[C---:B------:R-:W-:Y:S01]  /*3370*/  F2FP.F16.F32.PACK_AB R159, R62.reuse, R159 ;  /* 0x0000009f3e9f723e */ /* 0x040fe200000000ff */
[----:B------:R-:W-:Y:S01]  /*3380*/  FADD.FTZ R44, R62, R49 ;  /* 0x000000313e2c7221 */ /* 0x000fe20000010000 */
[----:B------:R-:W-:Y:S02]  /*3390*/  F2FP.F16.F32.PACK_AB R154, R39, R154 ;  /* 0x0000009a279a723e */ /* 0x000fe400000000ff */
[----:B------:R-:W2:Y:S01]  /*33a0*/  MUFU.EX2 R14, R14 ;  /* 0x0000000e000e7308 */ /* 0x000ea20000000800 */
[----:B-1----:R-:W-:Y:S01]  /*33b0*/  FADD.FTZ R10, R12, R45 ;  /* 0x0000002d0c0a7221 */ /* 0x002fe20000010000 */
[----:B------:R-:W-:Y:S01]  /*33c0*/  FADD.FTZ R49, R53, R44 ;  /* 0x0000002c35317221 */ /* 0x000fe20000010000 */
[----:B------:R-:W-:Y:S01]  /*33d0*/  @!P2 PRMT R4, RZ, 0x654, R4 ;  /* 0x00000654ff04a816 */ /* 0x000fe20000000004 */
[----:B------:R1:W-:Y:S06]  /*33e0*/  BAR.ARV R9, 0x100 ;  /* 0x000400090000751d */ /* 0x0003ec0000002000 */
[----:B------:R-:W3:Y:S01]  /*33f0*/  MUFU.EX2 R15, R15 ;  /* 0x0000000f000f7308 */ /* 0x000ee20000000800 */
[C---:B0-----:R-:W-:Y:S01]  /*3400*/  FADD.FTZ R45, R13.reuse, R10 ;  /* 0x0000000a0d2d7221 */ /* 0x041fe20000010000 */
[----:B------:R-:W-:Y:S01]  /*3410*/  FADD.FTZ R44, R64, R49 ;  /* 0x00000031402c7221 */ /* 0x000fe20000010000 */
[----:B------:R0:W-:Y:S01]  /*3420*/  @!P2 SYNCS.ARRIVE.TRANS64.RED.A1T0 RZ, [R4+URZ], RZ ;  /* 0x000000ff04ffa9a7 */ /* 0x0001e2000810043f */
[----:B------:R-:W-:-:S02]  /*3430*/  F2FP.F16.F32.PACK_AB R156, R13, R12 ;  /* 0x0000000c0d9c723e */ /* 0x000fc400000000ff */
[----:B------:R-:W-:Y:S01]  /*3440*/  FADD.FTZ R49, R163, R44 ;  /* 0x0000002ca3317221 */ /* 0x000fe20000010000 */
[----:B--2---:R-:W-:Y:S01]  /*3450*/  FADD.FTZ R10, R14, R45 ;  /* 0x0000002d0e0a7221 */ /* 0x004fe20000010000 */
[----:B------:R-:W0:Y:S01]  /*3460*/  MUFU.EX2 R20, R20 ;  /* 0x0000001400147308 */ /* 0x000e220000000800 */
[C---:B------:R-:W-:Y:S01]  /*3470*/  F2FP.F16.F32.PACK_AB R163, R66.reuse, R163 ;  /* 0x000000a342a3723e */ /* 0x040fe200000000ff */
[----:B------:R-:W-:-:S06]  /*3480*/  FADD.FTZ R49, R66, R49 ;  /* 0x0000003142317221 */ /* 0x000fcc0000010000 */
[----:B------:R-:W2:Y:S01]  /*3490*/  MUFU.EX2 R21, R21 ;  /* 0x0000001500157308 */ /* 0x000ea20000000800 */
[C---:B---3--:R-:W-:Y:S01]  /*34a0*/  FADD.FTZ R45, R15.reuse, R10 ;  /* 0x0000000a0f2d7221 */ /* 0x048fe20000010000 */
[----:B------:R-:W-:Y:S01]  /*34b0*/  FADD.FTZ R10, R40, R49 ;  /* 0x00000031280a7221 */ /* 0x000fe20000010000 */
[----:B------:R-:W-:-:S03]  /*34c0*/  F2FP.F16.F32.PACK_AB R158, R15, R14 ;  /* 0x0000000e0f9e723e */ /* 0x000fc600000000ff */
[----:B------:R-:W-:Y:S02]  /*34d0*/  FADD.FTZ R49, R41, R10 ;  /* 0x0000000a29317221 */ /* 0x000fe40000010000 */
[----:B------:R-:W3:Y:S01]  /*34e0*/  MUFU.EX2 R24, R24 ;  /* 0x0000001800187308 */ /* 0x000ee20000000800 */
[----:B0-----:R-:W-:Y:S01]  /*34f0*/  FADD.FTZ R4, R20, R45 ;  /* 0x0000002d14047221 */ /* 0x001fe20000010000 */
[----:B------:R-:W-:-:S04]  /*3500*/  FADD.FTZ R10, R42, R49 ;  /* 0x000000312a0a7221 */ /* 0x000fc80000010000 */
[----:B------:R-:W-:Y:S02]  /*3510*/  FADD.FTZ R49, R43, R10 ;  /* 0x0000000a2b317221 */ /* 0x000fe40000010000 */
[----:B------:R-:W0:Y:S01]  /*3520*/  MUFU.EX2 R25, R25 ;  /* 0x0000001900197308 */ /* 0x000e220000000800 */
[C---:B--2---:R-:W-:Y:S01]  /*3530*/  FADD.FTZ R45, R21.reuse, R4 ;  /* 0x00000004152d7221 */ /* 0x044fe20000010000 */
[----:B------:R-:W-:Y:S01]  /*3540*/  FADD.FTZ R10, R46, R49 ;  /* 0x000000312e0a7221 */ /* 0x000fe20000010000 */
[----:B------:R-:W-:-:S05]  /*3550*/  F2FP.F16.F32.PACK_AB R160, R21, R20 ;  /* 0x0000001415a0723e */ /* 0x000fca00000000ff */
        /* <DEDUP_REMOVED lines=8> */
[C---:B---3--:R-:W-:Y:S01]  /*35e0*/  FADD.FTZ R45, R27.reuse, R4 ;  /* 0x000000041b2d7221 */ /* 0x048fe20000010000 */
[----:B------:R-:W-:-:S06]  /*35f0*/  F2FP.F16.F32.PACK_AB R164, R27, R26 ;  /* 0x0000001a1ba4723e */ /* 0x000fcc00000000ff */
[----:B------:R-:W3:Y:S01]  /*3600*/  MUFU.EX2 R50, R50 ;  /* 0x0000003200327308 */ /* 0x000ee20000000800 */
[C---:B0-----:R-:W-:Y:S01]  /*3610*/  FADD.FTZ R49, R47.reuse, R10 ;  /* 0x0000000a2f317221 */ /* 0x041fe20000010000 */
[----:B------:R-:W-:-:S06]  /*3620*/  F2FP.F16.F32.PACK_AB R169, R47, R46 ;  /* 0x0000002e2fa9723e */ /* 0x000fcc00000000ff */
[----:B------:R-:W0:Y:S01]  /*3630*/  MUFU.EX2 R29, R29 ;  /* 0x0000001d001d7308 */ /* 0x000e220000000800 */
[----:B--2---:R-:W-:-:S07]  /*3640*/  FADD.FTZ R4, R28, R45 ;  /* 0x0000002d1c047221 */ /* 0x004fce0000010000 */
[----:B------:R-:W2:Y:S01]  /*3650*/  MUFU.EX2 R51, R51 ;  /* 0x0000003300337308 */ /* 0x000ea20000000800 */
[----:B---3--:R-:W-:-:S07]  /*3660*/  FADD.FTZ R10, R50, R49 ;  /* 0x00000031320a7221 */ /* 0x008fce0000010000 */
[----:B------:R-:W3:Y:S01]  /*3670*/  MUFU.EX2 R30, R30 ;  /* 0x0000001e001e7308 */ /* 0x000ee20000000800 */
[C---:B0-----:R-:W-:Y:S01]  /*3680*/  FADD.FTZ R45, R29.reuse, R4 ;  /* 0x000000041d2d7221 */ /* 0x041fe20000010000 */
[----:B------:R-:W-:-:S06]  /*3690*/  F2FP.F16.F32.PACK_AB R166, R29, R28 ;  /* 0x0000001c1da6723e */ /* 0x000fcc00000000ff */
[----:B------:R-:W0:Y:S01]  /*36a0*/  MUFU.EX2 R54, R54 ;  /* 0x0000003600367308 */ /* 0x000e220000000800 */
[C---:B--2---:R-:W-:Y:S01]  /*36b0*/  FADD.FTZ R49, R51.reuse, R10 ;  /* 0x0000000a33317221 */ /* 0x044fe20000010000 */
[----:B------:R-:W-:-:S06]  /*36c0*/  F2FP.F16.F32.PACK_AB R171, R51, R50 ;  /* 0x0000003233ab723e */ /* 0x000fcc00000000ff */
[----:B------:R-:W2:Y:S01]  /*36d0*/  MUFU.EX2 R31, R31 ;  /* 0x0000001f001f7308 */ /* 0x000ea20000000800 */
[----:B---3--:R-:W-:-:S07]  /*36e0*/  FADD.FTZ R4, R30, R45 ;  /* 0x0000002d1e047221 */ /* 0x008fce0000010000 */
[----:B------:R-:W3:Y:S01]  /*36f0*/  MUFU.EX2 R55, R55 ;  /* 0x0000003700377308 */ /* 0x000ee20000000800 */
[----:B0-----:R-:W-:-:S07]  /*3700*/  FADD.FTZ R10, R54, R49 ;  /* 0x00000031360a7221 */ /* 0x001fce0000010000 */
[----:B------:R-:W0:Y:S01]  /*3710*/  MUFU.EX2 R32, R32 ;  /* 0x0000002000207308 */ /* 0x000e220000000800 */
[C---:B--2---:R-:W-:Y:S01]  /*3720*/  FADD.FTZ R41, R31.reuse, R4 ;  /* 0x000000041f297221 */ /* 0x044fe20000010000 */
[----:B------:R-:W-:-:S06]  /*3730*/  F2FP.F16.F32.PACK_AB R168, R31, R30 ;  /* 0x0000001e1fa8723e */ /* 0x000fcc00000000ff */
[----:B------:R-:W2:Y:S01]  /*3740*/  MUFU.EX2 R58, R58 ;  /* 0x0000003a003a7308 */ /* 0x000ea20000000800 */
[C---:B---3--:R-:W-:Y:S01]  /*3750*/  FADD.FTZ R43, R55.reuse, R10 ;  /* 0x0000000a372b7221 */ /* 0x048fe20000010000 */
[----:B------:R-:W-:-:S06]  /*3760*/  F2FP.F16.F32.PACK_AB R173, R55, R54 ;  /* 0x0000003637ad723e */ /* 0x000fcc00000000ff */
[----:B------:R-:W3:Y:S01]  /*3770*/  MUFU.EX2 R33, R33 ;  /* 0x0000002100217308 */ /* 0x000ee20000000800 */
[----:B0-----:R-:W-:-:S07]  /*3780*/  FADD.FTZ R4, R32, R41 ;  /* 0x0000002920047221 */ /* 0x001fce0000010000 */
        /* <DEDUP_REMOVED lines=11> */
[C---:B---3--:R-:W-:Y:S01]  /*3840*/  FADD.FTZ R5, R35.reuse, R10 ;  /* 0x0000000a23057221 */ /* 0x048fe20000010000 */
[----:B------:R-:W-:-:S03]  /*3850*/  F2FP.F16.F32.PACK_AB R172, R35, R34 ;  /* 0x0000002223ac723e */ /* 0x000fc600000000ff */
[----:B0-----:R-:W-:-:S04]  /*3860*/  FADD.FTZ R10, R36, R5 ;  /* 0x00000005240a7221 */ /* 0x001fc80000010000 */
[C---:B--2---:R-:W-:Y:S01]  /*3870*/  FADD.FTZ R5, R37.reuse, R10 ;  /* 0x0000000a25057221 */ /* 0x044fe20000010000 */
[----:B------:R-:W-:Y:S01]  /*3880*/  F2FP.F16.F32.PACK_AB R174, R37, R36 ;  /* 0x0000002425ae723e */ /* 0x000fe200000000ff */
[----:B-1----:R-:W-:Y:S06]  /*3890*/  @!P0 BRA `(.L_x_13401) ;  /* 0x0000000000048947 */ /* 0x002fec0003800000 */
[----:B------:R-:W-:Y:S01]  /*38a0*/  BPT.TRAP 0x1 ;  /* 0x000000040000795c */ /* 0x000fe20000300000 */
.L_x_13401:
[----:B------:R0:W1:Y:S01]  /*38b0*/  SYNCS.PHASECHK.TRANS64.TRYWAIT P3, [R6+URZ+0x22850], R11 ;  /* 0x0228500b060075a7 */ /* 0x000062000806017f */
[----:B------:R-:W-:Y:S05]  /*38c0*/  @!P0 BRA `(.L_x_13402) ;  /* 0x0000000000048947 */ /* 0x000fea0003800000 */
[----:B------:R-:W-:Y:S01]  /*38d0*/  BPT.TRAP 0x1 ;  /* 0x000000040000795c */ /* 0x000fe20000300000 */
.L_x_13402:
[----:B-1----:R-:W-:Y:S05]  /*38e0*/  @P3 BRA `(.L_x_13403) ;  /* 0x0000000000083947 */ /* 0x002fea0003800000 */
[----:B------:R-:W1:Y:S02]  /*38f0*/  SYNCS.PHASECHK.TRANS64.TRYWAIT P3, [R6+URZ+0x22850], R11 ;  /* 0x0228500b060075a7 */ /* 0x000e64000806017f */
[----:B-1----:R-:W-:Y:S05]  /*3900*/  @!P3 BRA `(.L_x_13404) ;  /* 0x000000cc0078b947 */ /* 0x002fea0003800000 */
.L_x_13403:
[----:B------:R-:W-:Y:S01]  /*3910*/  R2UR UR6, R7 ;  /* 0x00000000070672ca */ /* 0x000fe200000e0000 */
[----:B------:R2:W-:Y:S01]  /*3920*/  BAR.SYNC.DEFER_BLOCKING R8, 0x100 ;  /* 0x000400080000751d */ /* 0x0005e20000010000 */
[----:B------:R-:W-:Y:S01]  /*3930*/  UIMAD UR14, UR43, UR14, -UR15 ;  /* 0x0000000e2b0e72a4 */ /* 0x000fe2000f8e0a0f */
[----:B01----:R-:W-:Y:S01]  /*3940*/  @!P2 VIADD R6, R6, 0x22860 ;  /* 0x000228600606a836 */ /* 0x003fe20000000000 */
[----:B------:R-:W-:-:S03]  /*3950*/  UIADD3 UR23, UR41, -0x2, URZ ;  /* 0xfffffffe29177890 */ /* 0x000fc6000fffe03f */
[----:B------:R-:W-:Y:S01]  /*3960*/  UMOV UR7, 0x40000040 ;  /* 0x4000004000077882 */ /* 0x000fe20000000000 */
[----:B------:R-:W-:Y:S01]  /*3970*/  @UP0 ULDC UR18, c[0x0][0x450] ;  /* 0x0001140000120ab9 */ /* 0x000fe20000000800 */
[----:B------:R-:W-:-:S04]  /*3980*/  @!P2 PRMT R6, RZ, 0x654, R6 ;  /* 0x00000654ff06a816 */ /* 0x000fc80000000006 */
        /* <DEDUP_REMOVED lines=43> */
[----:B------:R-:W-:-:S04]  /*3c40*/  UIMAD.WIDE UR6, UR6, 0x2aaaaaab, URZ ;  /* 0x2aaaaaab060678a5 */ /* 0x000fc8000f8e023f */
[----:B------:R-:W-:-:S04]  /*3c50*/  USHF.R.U32.HI UR6, URZ, 0x1f, UR7 ;  /* 0x0000001f3f067899 */ /* 0x000fc80008011607 */
[----:B------:R-:W-:-:S04]  /*3c60*/  ULEA.HI.SX32 UR6, UR7, UR6, 0x1c ;  /* 0x0000000607067291 */ /* 0x000fc8000f8fe23f */
[----:B------:R-:W-:-:S04]  /*3c70*/  UISETP.LT.AND UP1, UPT, URZ, UR6, UPT ;  /* 0x000000063f00728c */ /* 0x000fc8000bf21270 */
[----:B------:R-:W-:-:S04]  /*3c80*/  USEL UR22, URZ, UR6, !UP1 ;  /* 0x000000063f167287 */ /* 0x000fc8000c800000 */
[----:B------:R-:W-:-:S06]  /*3c90*/  UISETP.GE.AND UP1, UPT, UR23, UR22, UPT ;  /* 0x000000161700728c */ /* 0x000fcc000bf26270 */
[----:B------:R-:W-:Y:S01]  /*3ca0*/  PLOP3.LUT P3, PT, PT, PT, UP1, 0x80, 0x0 ;  /* 0x000000000000781c */ /* 0x000fe20003f6f018 */
[----:B------:R-:W-:Y:S02]  /*3cb0*/  WARPGROUP.DEPBAR.LE gsb0, 0x0 ;  /* 0x00008000000079c5 */ /* 0x000fe40000010000 */
[----:B------:R2:W-:Y:S10]  /*3cc0*/  @!P2 SYNCS.ARRIVE.TRANS64.RED.A1T0 RZ, [R6+URZ], RZ ;  /* 0x000000ff06ffa9a7 */ /* 0x0005f4000810043f */
[----:B--2---:R-:W-:Y:S05]  /*3cd0*/  @!P3 BRA `(.L_x_13405) ;  /* 0x0000002800acb947 */ /* 0x004fea0003800000 */
[----:B------:R-:W-:Y:S01]  /*3ce0*/  IMAD.MOV.U32 R7, RZ, RZ, R0 ;  /* 0x000000ffff077224 */ /* 0x000fe200078e0000 */
[----:B------:R-:W-:Y:S01]  /*3cf0*/  ULDC UR25, c[0x0][0x288] ;  /* 0x0000a20000197ab9 */ /* 0x000fe20000000800 */
[----:B------:R-:W-:Y:S01]  /*3d00*/  IMAD.MOV.U32 R8, RZ, RZ, R3 ;  /* 0x000000ffff087224 */ /* 0x000fe200078e0003 */
[----:B------:R-:W-:Y:S01]  /*3d10*/  ULDC UR26, c[0x0][0x9d8] ;  /* 0x00027600001a7ab9 */ /* 0x000fe20000000800 */
[----:B------:R-:W-:-:S05]  /*3d20*/  ULDC UR24, c[0x0][0x988] ;  /* 0x0002620000187ab9 */ /* 0x000fca0000000800 */
.L_x_13414:
[----:B------:R-:W-:-:S04]  /*3d30*/  UIADD3 UR36, UR36, 0x1, URZ ;  /* 0x0000000124247890 */ /* 0x000fc8000fffe03f */
[----:B------:R-:W-:-:S04]  /*3d40*/  UISETP.NE.AND UP1, UPT, UR36, 0x2, UPT ;  /* 0x000000022400788c */ /* 0x000fc8000bf25270 */
[----:B------:R-:W-:Y:S02]  /*3d50*/  USEL UR6, URZ, 0x1, UP1 ;  /* 0x000000013f067887 */ /* 0x000fe40008800000 */
[----:B------:R-:W-:Y:S02]  /*3d60*/  USEL UR36, UR36, URZ, UP1 ;  /* 0x0000003f24247287 */ /* 0x000fe40008800000 */
[----:B------:R-:W-:Y:S01]  /*3d70*/  ULOP3.LUT UR37, UR37, UR6, URZ, 0x3c, !UPT ;  /* 0x0000000625257292 */ /* 0x000fe2000f8e3c3f */
[----:B0-----:R-:W-:Y:S11]  /*3d80*/  @!P0 BRA `(.L_x_13406) ;  /* 0x0000000000048947 */ /* 0x001ff60003800000 */
[----:B------:R-:W-:Y:S01]  /*3d90*/  BPT.TRAP 0x1 ;  /* 0x000000040000795c */ /* 0x000fe20000300000 */
.L_x_13406:
        /* <DEDUP_REMOVED lines=9> */
.L_x_13407:
[----:B-1----:R-:W-:Y:S05]  /*3e30*/  @P3 BRA `(.L_x_13408) ;  /* 0x0000000000083947 */ /* 0x002fea0003800000 */
[----:B------:R-:W1:Y:S02]  /*3e40*/  SYNCS.PHASECHK.TRANS64.TRYWAIT P3, [UR27+0x22830], R6 ;  /* 0x02283006ff0075a7 */ /* 0x000e64000806015b */
[----:B-1----:R-:W-:Y:S05]  /*3e50*/  @!P3 BRA `(.L_x_13409) ;  /* 0x000000c80038b947 */ /* 0x002fea0003800000 */
.L_x_13408:
[----:B------:R-:W-:Y:S01]  /*3e60*/  UIMAD UR6, UR36, 0x300, UR20 ;  /* 0x00000300240678a4 */ /* 0x000fe2000f8e0214 */
[----:B------:R-:W-:Y:S01]  /*3e70*/  WARPGROUP.ARRIVE ;  /* 0x00000000000079c5 */ /* 0x000fe20000000000 */
[----:B------:R-:W-:Y:S01]  /*3e80*/  UMOV UR7, 0x40000040 ;  /* 0x4000004000077882 */ /* 0x000fe20000000000 */
[----:B------:R-:W-:Y:S01]  /*3e90*/  UMOV UR11, 0x40000040 ;  /* 0x40000040000b7882 */ /* 0x000fe20000000000 */
[----:B------:R-:W-:Y:S01]  /*3ea0*/  UIADD3 UR10, UR6, 0x2, URZ ;  /* 0x00000002060a7890 */ /* 0x000fe2000fffe03f */
[----:B------:R-:W-:Y:S01]  /*3eb0*/  VIADD R0, R16, UR44 ;  /* 0x0000002c10007c36 */ /* 0x000fe20008000000 */
[----:B------:R-:W-:Y:S01]  /*3ec0*/  UIADD3 UR14, UR6, 0x4, URZ ;  /* 0x00000004060e7890 */ /* 0x000fe2000fffe03f */
[----:B------:R-:W2:Y:S01]  /*3ed0*/  S2R R216, SR_TID.X ;  /* 0x0000000000d87919 */ /* 0x000ea20000002100 */
[----:B------:R-:W-:Y:S01]  /*3ee0*/  UMOV UR15, 0x40000040 ;  /* 0x40000040000f7882 */ /* 0x000fe20000000000 */
[----:B------:R-:W-:Y:S01]  /*3ef0*/  HGMMA.64x96x16.F32 R152, gdesc[UR4], RZ, !UPT, gsb0 ;  /* 0x01600000049879f0 */ /* 0x000fe2000c0008ff */
[----:B------:R-:W-:Y:S01]  /*3f00*/  UIADD3 UR18, UR6, 0x6, URZ ;  /* 0x0000000606127890 */ /* 0x000fe2000fffe03f */
[----:B------:R-:W-:-:S02]  /*3f10*/  UMOV UR19, 0x40000040 ;  /* 0x4000004000137882 */ /* 0x000fc40000000000 */
[----:B------:R-:W-:Y:S02]  /*3f20*/  @UP0 ULDC UR6, c[0x0][0x44c] ;  /* 0x0001130000060ab9 */ /* 0x000fe40000000800 */
[----:B-1----:R-:W-:Y:S01]  /*3f30*/  @P1 IMAD.HI.U32 R3, R0, UR6, RZ ;  /* 0x0000000600031c27 */ /* 0x002fe2000f8e00ff */
[----:B------:R-:W-:-:S04]  /*3f40*/  @UP0 ULDC UR6, c[0x0][0x450] ;  /* 0x0001140000060ab9 */ /* 0x000fc80000000800 */
[----:B------:R-:W-:Y:S01]  /*3f50*/  @P1 SHF.R.U32.HI R0, RZ, UR6, R3 ;  /* 0x00000006ff001c19 */ /* 0x000fe20008011603 */
[----:B------:R-:W-:Y:S01]  /*3f60*/  UMOV UR6, 0x1 ;  /* 0x0000000100067882 */ /* 0x000fe20000000000 */
[----:B------:R-:W1:Y:S01]  /*3f70*/  LDC R3, c[0x0][0x2f0] ;  /* 0x0000bc00ff037b82 */ /* 0x000e620000000800 */
[----:B------:R-:W-:Y:S02]  /*3f80*/  UIMAD UR6, UR23, -0x60, UR6 ;  /* 0xffffffa0170678a4 */ /* 0x000fe4000f8e0206 */
[----:B------:R-:W3:Y:S01]  /*3f90*/  SHFL.IDX PT, R9, R0, 0x1, 0x1c1f ;  /* 0x003c1f0000097f89 */ /* 0x000ee200000e0000 */
        /* <DEDUP_REMOVED lines=14> */
[----:B------:R-:W-:Y:S02]  /*4080*/  IMAD.MOV.U32 R162, RZ, RZ, -0x2 ;  /* 0xfffffffeffa27424 */ /* 0x000fe400078e00ff */
[----:B------:R-:W-:Y:S01]  /*4090*/  FMUL.FTZ R155, R155, UR26 ;  /* 0x0000001a9b9b7c20 */ /* 0x000fe20008410000 */
[----:B------:R-:W-:Y:S01]  /*40a0*/  FMUL.FTZ R158, R158, UR26 ;  /* 0x0000001a9e9e7c20 */ /* 0x000fe20008410000 */
[----:B------:R-:W-:Y:S01]  /*40b0*/  FMUL.FTZ R14, R159, UR26 ;  /* 0x0000001a9f0e7c20 */ /* 0x000fe20008410000 */
[----:B------:R-:W2:Y:S01]  /*40c0*/  MUFU.TANH R154, R154 ;  /* 0x0000009a009a7308 */ /* 0x000ea20000002400 */
[----:B------:R-:W-:-:S02]  /*40d0*/  IMAD R162, R17, R162, UR6 ;  /* 0x0000000611a27e24 */ /* 0x000fc4000f8e02a2 */
[----:B------:R-:W-:Y:S01]  /*40e0*/  FMUL.FTZ R213, R152, UR26 ;  /* 0x0000001a98d57c20 */ /* 0x000fe20008410000 */
[----:B------:R-:W-:Y:S01]  /*40f0*/  FMUL.FTZ R202, R160, UR26 ;  /* 0x0000001aa0ca7c20 */ /* 0x000fe20008410000 */
[----:B------:R-:W-:Y:S01]  /*4100*/  FMUL.FTZ R160, R169, UR26 ;  /* 0x0000001aa9a07c20 */ /* 0x000fe20008410000 */
[----:B-1----:R-:W-:Y:S02]  /*4110*/  IMAD R162, R3, UR43, R162 ;  /* 0x0000002b03a27c24 */ /* 0x002fe4000f8e02a2 */
[----:B------:R-:W-:Y:S01]  /*4120*/  FMUL.FTZ R169, R163, UR26 ;  /* 0x0000001aa3a97c20 */ /* 0x000fe20008410000 */
[----:B------:R-:W-:Y:S01]  /*4130*/  FMUL.FTZ R201, R161, UR26 ;  /* 0x0000001aa1c97c20 */ /* 0x000fe20008410000 */
[----:B------:R1:W4:Y:S01]  /*4140*/  MUFU.TANH R11, R155 ;  /* 0x0000009b000b7308 */ /* 0x0003220000002400 */
[----:B------:R-:W-:Y:S01]  /*4150*/  FMUL.FTZ R161, R165, UR26 ;  /* 0x0000001aa5a17c20 */ /* 0x000fe20008410000 */
[----:B---3--:R-:W-:Y:S01]  /*4160*/  IADD3 R152, R9, -UR25, R162 ;  /* 0x8000001909987c10 */ /* 0x008fe2000fffe0a2 */
[----:B------:R-:W-:Y:S01]  /*4170*/  FMUL.FTZ R165, R166, UR26 ;  /* 0x0000001aa6a57c20 */ /* 0x000fe20008410000 */
[----:B------:R-:W-:Y:S01]  /*4180*/  FMUL.FTZ R163, R167, UR26 ;  /* 0x0000001aa7a37c20 */ /* 0x000fe20008410000 */
[----:B------:R-:W-:Y:S01]  /*4190*/  FMUL.FTZ R3, R179, UR26 ;  /* 0x0000001ab3037c20 */ /* 0x000fe20008410000 */
[----:B------:R-:W-:Y:S01]  /*41a0*/  ISETP.GT.AND P3, PT, R152, RZ, PT ;  /* 0x000000ff9800720c */ /* 0x000fe20003f64270 */
[----:B------:R-:W-:Y:S01]  /*41b0*/  FMUL.FTZ R214, R156, UR26 ;  /* 0x0000001a9cd67c20 */ /* 0x000fe20008410000 */
[----:B------:R3:W5:Y:S01]  /*41c0*/  MUFU.TANH R15, R158 ;  /* 0x0000009e000f7308 */ /* 0x0007620000002400 */
[----:B------:R-:W-:Y:S01]  /*41d0*/  ISETP.GT.AND P4, PT, R152, 0x1, PT ;  /* 0x000000019800780c */ /* 0x000fe20003f84270 */
[----:B------:R-:W-:Y:S01]  /*41e0*/  FMUL.FTZ R156, R171, UR26 ;  /* 0x0000001aab9c7c20 */ /* 0x000fe20008410000 */
[----:B--2---:R-:W-:Y:S01]  /*41f0*/  FSEL R159, R154, -INF , P3 ;  /* 0xff8000009a9f7808 */ /* 0x004fe20001800000 */
[----:B------:R-:W-:Y:S01]  /*4200*/  FMUL.FTZ R12, R175, UR26 ;  /* 0x0000001aaf0c7c20 */ /* 0x000fe20008410000 */
[----:B------:R-:W-:Y:S01]  /*4210*/  ISETP.GT.AND P3, PT, R152, 0x8, PT ;  /* 0x000000089800780c */ /* 0x000fe20003f64270 */
[----:B-1----:R-:W-:Y:S01]  /*4220*/  FMUL.FTZ R155, R174, UR26 ;  /* 0x0000001aae9b7c20 */ /* 0x002fe20008410000 */
[----:B------:R-:W-:Y:S01]  /*4230*/  FMNMX.FTZ R20, R159, R7, !PT ;  /* 0x000000079f147209 */ /* 0x000fe20007810000 */
[----:B------:R-:W1:Y:S01]  /*4240*/  MUFU.TANH R14, R14 ;  /* 0x0000000e000e7308 */ /* 0x000e620000002400 */
[----:B----4-:R-:W-:Y:S01]  /*4250*/  FSEL R167, R11, -INF , P4 ;  /* 0xff8000000ba77808 */ /* 0x010fe20002000000 */
[----:B---3--:R-:W-:Y:S01]  /*4260*/  FMUL.FTZ R158, R170, UR26 ;  /* 0x0000001aaa9e7c20 */ /* 0x008fe20008410000 */
[----:B------:R-:W-:Y:S01]  /*4270*/  ISETP.GT.AND P4, PT, R152, 0x9, PT ;  /* 0x000000099800780c */ /* 0x000fe20003f84270 */
[----:B------:R-:W-:Y:S01]  /*4280*/  FMUL.FTZ R10, R178, UR26 ;  /* 0x0000001ab20a7c20 */ /* 0x000fe20008410000 */
[----:B------:R-:W-:Y:S01]  /*4290*/  FMNMX.FTZ R20, R167, R20, !PT ;  /* 0x00000014a7147209 */ /* 0x000fe20007810000 */
[----:B------:R-:W-:Y:S01]  /*42a0*/  FMUL.FTZ R9, R182, UR26 ;  /* 0x0000001ab6097c20 */ /* 0x000fe20008410000 */
[----:B------:R-:W-:Y:S01]  /*42b0*/  FMUL.FTZ R11, R183, UR26 ;  /* 0x0000001ab70b7c20 */ /* 0x000fe20008410000 */
[----:B------:R-:W2:Y:S01]  /*42c0*/  MUFU.TANH R13, R13 ;  /* 0x0000000d000d7308 */ /* 0x000ea20000002400 */
[----:B-----5:R-:W-:Y:S01]  /*42d0*/  FSEL R179, R15, -INF , P3 ;  /* 0xff8000000fb37808 */ /* 0x020fe20001800000 */
[----:B------:R-:W-:Y:S01]  /*42e0*/  FMUL.FTZ R186, R186, UR26 ;  /* 0x0000001ababa7c20 */ /* 0x000fe20008410000 */
[----:B------:R-:W-:Y:S01]  /*42f0*/  ISETP.GT.AND P3, PT, R152, 0x10, PT ;  /* 0x000000109800780c */ /* 0x000fe20003f64270 */
        /* <DEDUP_REMOVED lines=37> */
[----:B--2---:R-:W-:-:S02]  /*4550*/  FSEL R163, R163, -INF , P4 ;  /* 0xff800000a3a37808 */ /* 0x004fc40002000000 */
        /* <DEDUP_REMOVED lines=35> */
[----:B--2---:R-:W-:Y:S01]  /*4790*/  FSEL R14, R186, -INF , P3 ;  /* 0xff800000ba0e7808 */ /* 0x004fe20001800000 */
[----:B------:R-:W-:Y:S01]  /*47a0*/  FMUL.FTZ R186, R196, UR26 ;  /* 0x0000001ac4ba7c20 */ /* 0x000fe20008410000 */
[----:B------:R-:W-:Y:S02]  /*47b0*/  ISETP.GT.AND P3, PT, R152, 0x48, PT ;  /* 0x000000489800780c */ /* 0x000fe40003f64270 */
[----:B------:R-:W-:-:S03]  /*47c0*/  FMNMX.FTZ R20, R14, R15, !PT ;  /* 0x0000000f0e147209 */ /* 0x000fc60007810000 */
[----:B------:R-:W2:Y:S01]  /*47d0*/  MUFU.TANH R191, R191 ;  /* 0x000000bf00bf7308 */ /* 0x000ea20000002400 */
[----:B---3--:R-:W-:Y:S01]  /*47e0*/  FSEL R13, R187, -INF , P4 ;  /* 0xff800000bb0d7808 */ /* 0x008fe20002000000 */
[----:B------:R-:W-:Y:S01]  /*47f0*/  FMUL.FTZ R187, R197, UR26 ;  /* 0x0000001ac5bb7c20 */ /* 0x000fe20008410000 */
        /* <DEDUP_REMOVED lines=9> */
[----:B------:R-:W2:Y:S01]  /*4890*/  SHFL.IDX PT, R191, R0, RZ, 0x1c1f ;  /* 0x001c1fff00bf7589 */ /* 0x000ea200000e0000 */
[----:B------:R-:W-:-:S03]  /*48a0*/  FMNMX.FTZ R166, R20, R153, !PT ;  /* 0x0000009914a67209 */ /* 0x000fc60007810000 */
[----:B------:R-:W4:Y:S01]  /*48b0*/  MUFU.TANH R198, R198 ;  /* 0x000000c600c67308 */ /* 0x000f220000002400 */
        /* <DEDUP_REMOVED lines=8> */
[----:B----4-:R-:W-:Y:S02]  /*4940*/  FSEL R152, R198, -INF , P3 ;  /* 0xff800000c6987808 */ /* 0x010fe40001800000 */
[----:B--2---:R-:W-:Y:S02]  /*4950*/  IADD3 R184, R191, -UR25, R162 ;  /* 0x80000019bfb87c10 */ /* 0x004fe4000fffe0a2 */
[----:B------:R-:W-:Y:S01]  /*4960*/  FMNMX.FTZ R166, R152, R173, !PT ;  /* 0x000000ad98a67209 */ /* 0x000fe20007810000 */
[----:B------:R-:W-:Y:S02]  /*4970*/  FMUL.FTZ R173, R176, UR26 ;  /* 0x0000001ab0ad7c20 */ /* 0x000fe40008410000 */
[----:B------:R-:W2:Y:S01]  /*4980*/  MUFU.TANH R215, R215 ;  /* 0x000000d700d77308 */ /* 0x000ea20000002400 */
[----:B---3--:R-:W-:Y:S01]  /*4990*/  FSEL R153, R199, -INF , P4 ;  /* 0xff800000c7997808 */ /* 0x008fe20002000000 */
[----:B------:R-:W-:Y:S01]  /*49a0*/  FMUL.FTZ R176, R180, UR26 ;  /* 0x0000001ab4b07c20 */ /* 0x000fe20008410000 */
[----:B------:R-:W-:Y:S01]  /*49b0*/  ISETP.GT.AND P3, PT, R184, RZ, PT ;  /* 0x000000ffb800720c */ /* 0x000fe20003f64270 */
[----:B------:R-:W-:Y:S01]  /*49c0*/  FMUL.FTZ R180, R188, UR26 ;  /* 0x0000001abcb47c20 */ /* 0x000fe20008410000 */
[----:B------:R-:W-:Y:S01]  /*49d0*/  FMNMX.FTZ R166, R153, R166, !PT ;  /* 0x000000a699a67209 */ /* 0x000fe20007810000 */
[----:B------:R-:W-:Y:S01]  /*49e0*/  IMAD.U32 R199, RZ, RZ, UR27 ;  /* 0x0000001bffc77e24 */ /* 0x000fe2000f8e00ff */
[C---:B------:R-:W-:Y:S01]  /*49f0*/  ISETP.GT.AND P6, PT, R184.reuse, 0x1, PT ;  /* 0x00000001b800780c */ /* 0x040fe20003fc4270 */
[----:B------:R-:W3:Y:S01]  /*4a00*/  MUFU.TANH R214, R214 ;  /* 0x000000d600d67308 */ /* 0x000ee20000002400 */
[----:B-1----:R-:W-:Y:S01]  /*4a10*/  FSEL R213, R213, -INF , P3 ;  /* 0xff800000d5d57808 */ /* 0x002fe20001800000 */
[----:B------:R-:W1:Y:S01]  /*4a20*/  SHFL.BFLY PT, R183, R166, 0x2, 0x1f ;  /* 0x0c401f00a6b77f89 */ /* 0x000e6200000e0000 */
[----:B------:R-:W-:-:S02]  /*4a30*/  ISETP.GT.AND P5, PT, R184, 0x8, PT ;  /* 0x00000008b800780c */ /* 0x000fc40003fa4270 */
[----:B------:R-:W-:Y:S02]  /*4a40*/  FMNMX.FTZ R162, R213, R8, !PT ;  /* 0x00000008d5a27209 */ /* 0x000fe40007810000 */
[C---:B------:R-:W-:Y:S01]  /*4a50*/  ISETP.GT.AND P4, PT, R184.reuse, 0x9, PT ;  /* 0x00000009b800780c */ /* 0x040fe20003f84270 */
[----:B------:R-:W4:Y:S01]  /*4a60*/  MUFU.TANH R203, R203 ;  /* 0x000000cb00cb7308 */ /* 0x000f220000002400 */
[----:B--2---:R-:W-:Y:S02]  /*4a70*/  FSEL R215, R215, -INF , P6 ;  /* 0xff800000d7d77808 */ /* 0x004fe40003000000 */
[----:B------:R-:W-:-:S05]  /*4a80*/  ISETP.GT.AND P3, PT, R184, 0x10, PT ;  /* 0x00000010b800780c */ /* 0x000fca0003f64270 */
[----:B------:R-:W2:Y:S01]  /*4a90*/  MUFU.TANH R202, R202 ;  /* 0x000000ca00ca7308 */ /* 0x000ea20000002400 */
[----:B---3--:R-:W-:-:S07]  /*4aa0*/  FSEL R214, R214, -INF , P5 ;  /* 0xff800000d6d67808 */ /* 0x008fce0002800000 */
[----:B------:R-:W3:Y:S01]  /*4ab0*/  MUFU.TANH R201, R201 ;  /* 0x000000c900c97308 */ /* 0x000ee20000002400 */
[----:B----4-:R-:W-:Y:S02]  /*4ac0*/  FSEL R203, R203, -INF , P4 ;  /* 0xff800000cbcb7808 */ /* 0x010fe40002000000 */
[----:B-1----:R-:W-:Y:S01]  /*4ad0*/  FMNMX.FTZ R168, R166, R183, !PT ;  /* 0x000000b7a6a87209 */ /* 0x002fe20007810000 */
[----:B------:R-:W-:Y:S01]  /*4ae0*/  FMUL.FTZ R183, R189, UR26 ;  /* 0x0000001abdb77c20 */ /* 0x000fe20008410000 */
[----:B------:R-:W-:Y:S02]  /*4af0*/  FMNMX.FTZ R189, R215, R162, !PT ;  /* 0x000000a2d7bd7209 */ /* 0x000fe40007810000 */
[----:B------:R-:W-:Y:S01]  /*4b00*/  ISETP.GT.AND P4, PT, R184, 0x11, PT ;  /* 0x00000011b800780c */ /* 0x000fe20003f84270 */
[----:B------:R-:W1:Y:S01]  /*4b10*/  SHFL.BFLY PT, R195, R168, 0x1, 0x1f ;  /* 0x0c201f00a8c37f89 */ /* 0x000e6200000e0000 */
[----:B------:R-:W4:Y:S01]  /*4b20*/  MUFU.TANH R164, R164 ;  /* 0x000000a400a47308 */ /* 0x000f220000002400 */
[----:B------:R-:W-:-:S02]  /*4b30*/  FMNMX.FTZ R162, R214, R189, !PT ;  /* 0x000000bdd6a27209 */ /* 0x000fc40007810000 */
[----:B--2---:R-:W-:Y:S02]  /*4b40*/  FSEL R202, R202, -INF , P3 ;  /* 0xff800000caca7808 */ /* 0x004fe40001800000 */
[----:B------:R-:W-:Y:S02]  /*4b50*/  FMNMX.FTZ R189, R203, R162, !PT ;  /* 0x000000a2cbbd7209 */ /* 0x000fe40007810000 */
[----:B------:R-:W-:Y:S01]  /*4b60*/  ISETP.GT.AND P3, PT, R184, 0x18, PT ;  /* 0x00000018b800780c */ /* 0x000fe20003f64270 */
[----:B------:R-:W2:Y:S01]  /*4b70*/  MUFU.TANH R161, R161 ;  /* 0x000000a100a17308 */ /* 0x000ea20000002400 */
[----:B---3--:R-:W-:Y:S02]  /*4b80*/  FSEL R201, R201, -INF , P4 ;  /* 0xff800000c9c97808 */ /* 0x008fe40002000000 */
[----:B------:R-:W-:Y:S02]  /*4b90*/  FMNMX.FTZ R162, R202, R189, !PT ;  /* 0x000000bdcaa27209 */ /* 0x000fe40007810000 */
[----:B------:R-:W-:-:S03]  /*4ba0*/  ISETP.GT.AND P4, PT, R184, 0x19, PT ;  /* 0x00000019b800780c */ /* 0x000fc60003f84270 */
[----:B------:R-:W3:Y:S01]  /*4bb0*/  MUFU.TANH R157, R157 ;  /* 0x0000009d009d7308 */ /* 0x000ee20000002400 */
[----:B----4-:R-:W-:Y:S02]  /*4bc0*/  FSEL R164, R164, -INF , P3 ;  /* 0xff800000a4a47808 */ /* 0x010fe40001800000 */
[----:B------:R-:W-:Y:S02]  /*4bd0*/  ISETP.GT.AND P3, PT, R184, 0x20, PT ;  /* 0x00000020b800780c */ /* 0x000fe40003f64270 */
[----:B-1----:R-:W-:-:S03]  /*4be0*/  FMNMX.FTZ R0, R168, R195, !PT ;  /* 0x000000c3a8007209 */ /* 0x002fc60007810000 */
[----:B------:R-:W1:Y:S01]  /*4bf0*/  MUFU.TANH R160, R160 ;  /* 0x000000a000a07308 */ /* 0x000e620000002400 */
[----:B--2---:R-:W-:Y:S02]  /*4c00*/  FSEL R161, R161, -INF , P4 ;  /* 0xff800000a1a17808 */ /* 0x004fe40002000000 */
[C---:B------:R-:W-:Y:S01]  /*4c10*/  FSETP.NEU.FTZ.AND P6, PT, R0.reuse, -INF , PT ;  /* 0xff8000000000780b */ /* 0x040fe20003fdd000 */
[----:B------:R-:W-:Y:S01]  /*4c20*/  FMUL.FTZ R166, R0, UR10 ;  /* 0x0000000a00a67c20 */ /* 0x000fe20008410000 */
[----:B------:R-:W-:-:S03]  /*4c30*/  ISETP.GT.AND P4, PT, R184, 0x21, PT ;  /* 0x00000021b800780c */ /* 0x000fc60003f84270 */
[----:B------:R-:W2:Y:S01]  /*4c40*/  MUFU.TANH R170, R170 ;  /* 0x000000aa00aa7308 */ /* 0x000ea20000002400 */
[----:B------:R-:W-:-:S05]  /*4c50*/  FSEL R166, R166, RZ, P6 ;  /* 0x000000ffa6a67208 */ /* 0x000fca0003000000 */
[--C-:B------:R-:W-:Y:S01]  /*4c60*/  FFMA.FTZ R189, R167, UR10, -R166.reuse ;  /* 0x0000000aa7bd7c23 */ /* 0x100fe200080108a6 */
[----:B------:R-:W-:Y:S01]  /*4c70*/  FMNMX.FTZ R167, R201, R162, !PT ;  /* 0x000000a2c9a77209 */ /* 0x000fe20007810000 */
[----:B------:R-:W4:Y:S01]  /*4c80*/  MUFU.TANH R172, R172 ;  /* 0x000000ac00ac7308 */ /* 0x000f220000002400 */
[--C-:B------:R-:W-:Y:S01]  /*4c90*/  FFMA.FTZ R159, R159, UR10, -R166.reuse ;  /* 0x0000000a9f9f7c23 */ /* 0x100fe200080108a6 */
[--C-:B------:R-:W-:Y:S01]  /*4ca0*/  FFMA.FTZ R169, R169, UR10, -R166.reuse ;  /* 0x0000000aa9a97c23 */ /* 0x100fe200080108a6 */
[----:B------:R-:W-:Y:S01]  /*4cb0*/  FMNMX.FTZ R168, R164, R167, !PT ;  /* 0x000000a7a4a87209 */ /* 0x000fe20007810000 */
[--C-:B------:R-:W-:Y:S01]  /*4cc0*/  FFMA.FTZ R165, R165, UR10, -R166.reuse ;  /* 0x0000000aa5a57c23 */ /* 0x100fe200080108a6 */
[----:B---3--:R-:W-:Y:S01]  /*4cd0*/  FSEL R167, R157, -INF , P3 ;  /* 0xff8000009da77808 */ /* 0x008fe20001800000 */
[--C-:B------:R-:W-:Y:S01]  /*4ce0*/  FFMA.FTZ R157, R179, UR10, -R166.reuse ;  /* 0x0000000ab39d7c23 */ /* 0x100fe200080108a6 */
[----:B------:R-:W-:Y:S01]  /*4cf0*/  FMNMX.FTZ R188, R161, R168, !PT ;  /* 0x000000a8a1bc7209 */ /* 0x000fe20007810000 */
[----:B------:R-:W3:Y:S01]  /*4d00*/  MUFU.TANH R173, R173 ;  /* 0x000000ad00ad7308 */ /* 0x000ee20000002400 */
[----:B------:R-:W-:Y:S01]  /*4d10*/  ISETP.GT.AND P3, PT, R184, 0x28, PT ;  /* 0x00000028b800780c */ /* 0x000fe20003f64270 */
[--C-:B------:R-:W-:Y:S01]  /*4d20*/  FFMA.FTZ R158, R158, UR10, -R166.reuse ;  /* 0x0000000a9e9e7c23 */ /* 0x100fe200080108a6 */
[----:B-1----:R-:W-:Y:S01]  /*4d30*/  FSEL R168, R160, -INF , P4 ;  /* 0xff800000a0a87808 */ /* 0x002fe20002000000 */
[--C-:B------:R-:W-:Y:S01]  /*4d40*/  FFMA.FTZ R160, R171, UR10, -R166.reuse ;  /* 0x0000000aaba07c23 */ /* 0x100fe200080108a6 */
[----:B------:R-:W-:Y:S01]  /*4d50*/  FMNMX.FTZ R179, R167, R188, !PT ;  /* 0x000000bca7b37209 */ /* 0x000fe20007810000 */
[--C-:B------:R-:W-:Y:S01]  /*4d60*/  FFMA.FTZ R10, R10, UR10, -R166.reuse ;  /* 0x0000000a0a0a7c23 */ /* 0x100fe200080108a6 */
[----:B------:R-:W-:Y:S01]  /*4d70*/  ISETP.GT.AND P4, PT, R184, 0x29, PT ;  /* 0x00000029b800780c */ /* 0x000fe20003f84270 */
[----:B------:R-:W1:Y:S01]  /*4d80*/  MUFU.TANH R174, R174 ;  /* 0x000000ae00ae7308 */ /* 0x000e620000002400 */
[----:B--2---:R-:W-:Y:S01]  /*4d90*/  FSEL R170, R170, -INF , P3 ;  /* 0xff800000aaaa7808 */ /* 0x004fe20001800000 */
[--C-:B------:R-:W-:Y:S01]  /*4da0*/  FFMA.FTZ R11, R11, UR10, -R166.reuse ;  /* 0x0000000a0b0b7c23 */ /* 0x100fe200080108a6 */
[----:B------:R-:W-:Y:S01]  /*4db0*/  FMNMX.FTZ R179, R168, R179, !PT ;  /* 0x000000b3a8b37209 */ /* 0x000fe20007810000 */
[--C-:B------:R-:W-:Y:S01]  /*4dc0*/  FFMA.FTZ R14, R14, UR10, -R166.reuse ;  /* 0x0000000a0e0e7c23 */ /* 0x100fe200080108a6 */
[----:B----4-:R-:W-:Y:S01]  /*4dd0*/  FSEL R171, R172, -INF , P4 ;  /* 0xff800000acab7808 */ /* 0x010fe20002000000 */
[--C-:B------:R-:W-:Y:S01]  /*4de0*/  FFMA.FTZ R13, R13, UR10, -R166.reuse ;  /* 0x0000000a0d0d7c23 */ /* 0x100fe200080108a6 */
[----:B------:R-:W-:Y:S01]  /*4df0*/  ISETP.GT.AND P3, PT, R184, 0x30, PT ;  /* 0x00000030b800780c */ /* 0x000fe20003f64270 */
[----:B------:R-:W2:Y:S01]  /*4e00*/  MUFU.TANH R176, R176 ;  /* 0x000000b000b07308 */ /* 0x000ea20000002400 */
[----:B------:R-:W-:Y:S01]  /*4e10*/  FMNMX.FTZ R172, R170, R179, !PT ;  /* 0x000000b3aaac7209 */ /* 0x000fe20007810000 */
[--C-:B------:R-:W-:Y:S01]  /*4e20*/  FFMA.FTZ R15, R15, UR10, -R166.reuse ;  /* 0x0000000a0f0f7c23 */ /* 0x100fe200080108a6 */
[----:B------:R-:W-:Y:S01]  /*4e30*/  ISETP.GT.AND P4, PT, R184, 0x31, PT ;  /* 0x00000031b800780c */ /* 0x000fe20003f84270 */
        /* <DEDUP_REMOVED lines=8> */
[----:B------:R-:W-:Y:S01]  /*4ec0*/  FFMA.FTZ R152, R152, UR10, -R166 ;  /* 0x0000000a98987c23 */ /* 0x000fe200080108a6 */
[----:B------:R-:W-:-:S02]  /*4ed0*/  FMNMX.FTZ R179, R173, R188, !PT ;  /* 0x000000bcadb37209 */ /* 0x000fc40007810000 */
[----:B------:R-:W-:Y:S01]  /*4ee0*/  ISETP.GT.AND P4, PT, R184, 0x39, PT ;  /* 0x00000039b800780c */ /* 0x000fe20003f84270 */
[----:B------:R-:W1:Y:S01]  /*4ef0*/  MUFU.TANH R178, R178 ;  /* 0x000000b200b27308 */ /* 0x000e620000002400 */
[----:B------:R-:W-:-:S07]  /*4f00*/  FMNMX.FTZ R188, R174, R179, !PT ;  /* 0x000000b3aebc7209 */ /* 0x000fce0007810000 */
[----:B------:R-:W4:Y:S08]  /*4f10*/  MUFU.TANH R181, R181 ;  /* 0x000000b500b57308 */ /* 0x000f300000002400 */
[----:B------:R5:W-:Y:S08]  /*4f20*/  MUFU.EX2 R162, R189 ;  /* 0x000000bd00a27308 */ /* 0x000bf00000000800 */
[----:B------:R-:W0:Y:S01]  /*4f30*/  MUFU.TANH R180, R180 ;  /* 0x000000b400b47308 */ /* 0x000e220000002400 */
[----:B-----5:R-:W-:Y:S01]  /*4f40*/  FFMA.FTZ R189, R175, UR10, -R166 ;  /* 0x0000000aafbd7c23 */ /* 0x020fe200080108a6 */
[----:B--2---:R-:W-:-:S02]  /*4f50*/  FSEL R175, R176, -INF , P3 ;  /* 0xff800000b0af7808 */ /* 0x004fc40001800000 */
[----:B------:R-:W-:Y:S02]  /*4f60*/  ISETP.GT.AND P3, PT, R184, 0x40, PT ;  /* 0x00000040b800780c */ /* 0x000fe40003f64270 */
[----:B---3--:R-:W-:Y:S02]  /*4f70*/  FSEL R176, R177, -INF , P4 ;  /* 0xff800000b1b07808 */ /* 0x008fe40002000000 */
[----:B------:R-:W-:Y:S01]  /*4f80*/  MUFU.TANH R183, R183 ;  /* 0x000000b700b77308 */ /* 0x000fe20000002400 */
[----:B------:R-:W-:Y:S02]  /*4f90*/  FMNMX.FTZ R179, R175, R188, !PT ;  /* 0x000000bcafb37209 */ /* 0x000fe40007810000 */
[----:B-1----:R-:W-:Y:S02]  /*4fa0*/  FSEL R177, R178, -INF , P3 ;  /* 0xff800000b2b17808 */ /* 0x002fe40001800000 */
[----:B------:R-:W-:Y:S02]  /*4fb0*/  ISETP.GT.AND P4, PT, R184, 0x41, PT ;  /* 0x00000041b800780c */ /* 0x000fe40003f84270 */
[----:B------:R-:W-:Y:S01]  /*4fc0*/  FMNMX.FTZ R178, R176, R179, !PT ;  /* 0x000000b3b0b27209 */ /* 0x000fe20007810000 */
[----:B------:R-:W1:Y:S01]  /*4fd0*/  MUFU.TANH R182, R182 ;  /* 0x000000b600b67308 */ /* 0x000e620000002400 */
[----:B------:R-:W-:-:S02]  /*4fe0*/  ISETP.GT.AND P3, PT, R184, 0x48, PT ;  /* 0x00000048b800780c */ /* 0x000fc40003f64270 */
[----:B----4-:R-:W-:Y:S02]  /*4ff0*/  FSEL R179, R181, -INF , P4 ;  /* 0xff800000b5b37808 */ /* 0x010fe40002000000 */
[----:B------:R-:W-:Y:S02]  /*5000*/  FMNMX.FTZ R178, R177, R178, !PT ;  /* 0x000000b2b1b27209 */ /* 0x000fe40007810000 */
[----:B------:R-:W-:Y:S01]  /*5010*/  ISETP.GT.AND P4, PT, R184, 0x49, PT ;  /* 0x00000049b800780c */ /* 0x000fe20003f84270 */
[----:B------:R-:W2:Y:S01]  /*5020*/  MUFU.TANH R185, R185 ;  /* 0x000000b900b97308 */ /* 0x000ea20000002400 */
[----:B0-----:R-:W-:Y:S02]  /*5030*/  FSEL R180, R180, -INF , P3 ;  /* 0xff800000b4b47808 */ /* 0x001fe40001800000 */
[----:B------:R-:W-:Y:S02]  /*5040*/  FMNMX.FTZ R181, R179, R178, !PT ;  /* 0x000000b2b3b57209 */ /* 0x000fe40007810000 */
[----:B------:R-:W-:-:S02]  /*5050*/  ISETP.GT.AND P3, PT, R184, 0x50, PT ;  /* 0x00000050b800780c */ /* 0x000fc40003f64270 */
[----:B------:R-:W-:Y:S01]  /*5060*/  FMNMX.FTZ R188, R180, R181, !PT ;  /* 0x000000b5b4bc7209 */ /* 0x000fe20007810000 */
[----:B------:R-:W0:Y:S01]  /*5070*/  MUFU.TANH R186, R186 ;  /* 0x000000ba00ba7308 */ /* 0x000e220000002400 */
[----:B-1----:R-:W-:Y:S02]  /*5080*/  FSEL R181, R182, -INF , P3 ;  /* 0xff800000b6b57808 */ /* 0x002fe40001800000 */
[----:B------:R-:W-:-:S05]  /*5090*/  ISETP.GT.AND P3, PT, R184, 0x58, PT ;  /* 0x00000058b800780c */ /* 0x000fca0003f64270 */
[----:B------:R1:W-:Y:S08]  /*50a0*/  MUFU.EX2 R172, R189 ;  /* 0x000000bd00ac7308 */ /* 0x0003f00000000800 */
[----:B------:R-:W3:Y:S01]  /*50b0*/  MUFU.TANH R187, R187 ;  /* 0x000000bb00bb7308 */ /* 0x000ee20000002400 */
[----:B-1----:R-:W-:Y:S01]  /*50c0*/  FFMA.FTZ R189, R163, UR10, -R166 ;  /* 0x0000000aa3bd7c23 */ /* 0x002fe200080108a6 */
[----:B------:R-:W-:-:S02]  /*50d0*/  FSEL R163, R183, -INF , P4 ;  /* 0xff800000b7a37808 */ /* 0x000fc40002000000 */
[C---:B------:R-:W-:Y:S02]  /*50e0*/  ISETP.GT.AND P4, PT, R184.reuse, 0x51, PT ;  /* 0x00000051b800780c */ /* 0x040fe40003f84270 */
[----:B------:R-:W-:Y:S02]  /*50f0*/  FMNMX.FTZ R188, R163, R188, !PT ;  /* 0x000000bca3bc7209 */ /* 0x000fe40007810000 */
[----:B--2---:R-:W-:Y:S01]  /*5100*/  FSEL R182, R185, -INF , P4 ;  /* 0xff800000b9b67808 */ /* 0x004fe20002000000 */
[----:B------:R1:W-:Y:S01]  /*5110*/  MUFU.EX2 R178, R189 ;  /* 0x000000bd00b27308 */ /* 0x0003e20000000800 */
[----:B------:R-:W-:Y:S02]  /*5120*/  FMNMX.FTZ R183, R181, R188, !PT ;  /* 0x000000bcb5b77209 */ /* 0x000fe40007810000 */
[----:B------:R-:W-:Y:S02]  /*5130*/  ISETP.GT.AND P4, PT, R184, 0x59, PT ;  /* 0x00000059b800780c */ /* 0x000fe40003f84270 */
[----:B0-----:R-:W-:-:S02]  /*5140*/  FSEL R184, R186, -INF , P3 ;  /* 0xff800000bab87808 */ /* 0x001fc40001800000 */
[----:B------:R-:W-:Y:S01]  /*5150*/  FMNMX.FTZ R185, R182, R183, !PT ;  /* 0x000000b7b6b97209 */ /* 0x000fe20007810000 */
[----:B------:R-:W-:Y:S01]  /*5160*/  MUFU.EX2 R159, R159 ;  /* 0x0000009f009f7308 */ /* 0x000fe20000000800 */
[----:B---3--:R-:W-:Y:S01]  /*5170*/  FSEL R186, R187, -INF , P4 ;  /* 0xff800000bbba7808 */ /* 0x008fe20002000000 */
[--C-:B-1----:R-:W-:Y:S01]  /*5180*/  FFMA.FTZ R189, R156, UR10, -R166.reuse ;  /* 0x0000000a9cbd7c23 */ /* 0x102fe200080108a6 */
[----:B------:R-:W-:Y:S01]  /*5190*/  FMNMX.FTZ R185, R184, R185, !PT ;  /* 0x000000b9b8b97209 */ /* 0x000fe20007810000 */
[--C-:B------:R-:W-:Y:S01]  /*51a0*/  FFMA.FTZ R156, R155, UR10, -R166.reuse ;  /* 0x0000000a9b9c7c23 */ /* 0x100fe200080108a6 */
[--C-:B------:R-:W-:Y:S02]  /*51b0*/  FFMA.FTZ R187, R3, UR10, -R166.reuse ;  /* 0x0000000a03bb7c23 */ /* 0x100fe400080108a6 */
[----:B------:R-:W-:Y:S01]  /*51c0*/  FMNMX.FTZ R155, R186, R185, !PT ;  /* 0x000000b9ba9b7209 */ /* 0x000fe20007810000 */
[--C-:B------:R-:W-:Y:S01]  /*51d0*/  FFMA.FTZ R185, R12, UR10, -R166.reuse ;  /* 0x0000000a0cb97c23 */ /* 0x100fe200080108a6 */
[--C-:B------:R-:W-:Y:S01]  /*51e0*/  FFMA.FTZ R12, R9, UR10, -R166.reuse ;  /* 0x0000000a090c7c23 */ /* 0x100fe200080108a6 */
[----:B------:R-:W-:Y:S02]  /*51f0*/  MUFU.EX2 R157, R157 ;  /* 0x0000009d009d7308 */ /* 0x000fe40000000800 */
[----:B------:R-:W0:Y:S06]  /*5200*/  SHFL.BFLY PT, R188, R155, 0x2, 0x1f ;  /* 0x0c401f009bbc7f89 */ /* 0x000e2c00000e0000 */
[----:B------:R1:W-:Y:S08]  /*5210*/  MUFU.EX2 R183, R189 ;  /* 0x000000bd00b77308 */ /* 0x0003f00000000800 */
[----:B------:R-:W-:Y:S01]  /*5220*/  MUFU.EX2 R160, R160 ;  /* 0x000000a000a07308 */ /* 0x000fe20000000800 */
[----:B-1----:R-:W-:-:S07]  /*5230*/  FFMA.FTZ R189, R153, UR10, -R166 ;  /* 0x0000000a99bd7c23 */ /* 0x002fce00080108a6 */
        /* <DEDUP_REMOVED lines=8> */
[----:B------:R-:W-:Y:S02]  /*52c0*/  FSEL R188, R0, RZ, P6 ;  /* 0x000000ff00bc7208 */ /* 0x000fe40003000000 */
[C---:B------:R-:W-:Y:S01]  /*52d0*/  FSETP.NEU.FTZ.AND P3, PT, R3.reuse, -INF , PT ;  /* 0xff8000000300780b */ /* 0x040fe20003f7d000 */
[C---:B------:R-:W-:Y:S02]  /*52e0*/  FMUL.FTZ R196, R3.reuse, UR10 ;  /* 0x0000000a03c47c20 */ /* 0x040fe40008410000 */
[----:B------:R-:W-:Y:S01]  /*52f0*/  FADD.FTZ R188, -R188, R7 ;  /* 0x00000007bcbc7221 */ /* 0x000fe20000010100 */
[----:B------:R-:W-:Y:S01]  /*5300*/  FSEL R9, R3, RZ, P3 ;  /* 0x000000ff03097208 */ /* 0x000fe20001800000 */
[----:B------:R-:W-:Y:S01]  /*5310*/  MUFU.EX2 R10, R10 ;  /* 0x0000000a000a7308 */ /* 0x000fe20000000800 */
[----:B------:R-:W-:Y:S01]  /*5320*/  FSEL R196, R196, RZ, P3 ;  /* 0x000000ffc4c47208 */ /* 0x000fe20001800000 */
[----:B------:R-:W-:-:S02]  /*5330*/  FMUL.FTZ R188, R188, UR10 ;  /* 0x0000000abcbc7c20 */ /* 0x000fc40008410000 */
[----:B------:R-:W-:Y:S02]  /*5340*/  FADD.FTZ R9, -R9, R8 ;  /* 0x0000000809097221 */ /* 0x000fe40000010100 */
[--C-:B------:R-:W-:Y:S01]  /*5350*/  FFMA.FTZ R191, R213, UR10, -R196.reuse ;  /* 0x0000000ad5bf7c23 */ /* 0x100fe200080108c4 */
[--C-:B------:R-:W-:Y:S01]  /*5360*/  FFMA.FTZ R166, R215, UR10, -R196.reuse ;  /* 0x0000000ad7a67c23 */ /* 0x100fe200080108c4 */
[----:B------:R-:W0:Y:S01]  /*5370*/  MUFU.EX2 R188, R188 ;  /* 0x000000bc00bc7308 */ /* 0x000e220000000800 */
[----:B------:R-:W-:Y:S01]  /*5380*/  FMUL.FTZ R8, R9, UR10 ;  /* 0x0000000a09087c20 */ /* 0x000fe20008410000 */
        /* <DEDUP_REMOVED lines=14> */
[----:B------:R-:W1:Y:S01]  /*5470*/  MUFU.EX2 R8, R8 ;  /* 0x0000000800087308 */ /* 0x000e620000000800 */
[----:B0-----:R-:W-:Y:S01]  /*5480*/  FFMA.FTZ R9, R188, R4, R159 ;  /* 0x00000004bc097223 */ /* 0x001fe2000001009f */
[--C-:B------:R-:W-:Y:S01]  /*5490*/  FFMA.FTZ R182, R182, UR10, -R196.reuse ;  /* 0x0000000ab6b67c23 */ /* 0x100fe200080108c4 */
[--C-:B------:R-:W-:Y:S01]  /*54a0*/  FFMA.FTZ R184, R184, UR10, -R196.reuse ;  /* 0x0000000ab8b87c23 */ /* 0x100fe200080108c4 */
[----:B------:R-:W-:Y:S01]  /*54b0*/  FFMA.FTZ R186, R186, UR10, -R196 ;  /* 0x0000000ababa7c23 */ /* 0x000fe200080108c4 */
        /* <DEDUP_REMOVED lines=36> */
[----:B----4-:R-:W-:Y:S01]  /*5700*/  FADD.FTZ R153, R160, R9 ;  /* 0x00000009a0997221 */ /* 0x010fe20000010000 */
[----:B-1----:R-:W-:Y:S01]  /*5710*/  FFMA.FTZ R9, R8, R5, R191 ;  /* 0x0000000508097223 */ /* 0x002fe200000100bf */
[----:B------:R-:W-:Y:S01]  /*5720*/  FFMA.FTZ R5, R175, UR10, -R196 ;  /* 0x0000000aaf057c23 */ /* 0x000fe200080108c4 */
[-C--:B------:R-:W-:Y:S01]  /*5730*/  FMUL.FTZ R83, R83, R188.reuse ;  /* 0x000000bc53537220 */ /* 0x080fe20000410000 */
[----:B------:R-:W-:Y:S01]  /*5740*/  FADD.FTZ R4, R172, R153 ;  /* 0x00000099ac047221 */ /* 0x000fe20000010000 */
[----:B0-----:R-:W-:Y:S01]  /*5750*/  FADD.FTZ R153, R166, R9 ;  /* 0x00000009a6997221 */ /* 0x001fe20000010000 */
[----:B------:R-:W-:Y:S01]  /*5760*/  IADD3 R9, -R216, 0xb, RZ ;  /* 0x0000000bd8097810 */ /* 0x000fe20007ffe1ff */
[----:B------:R-:W0:Y:S01]  /*5770*/  MUFU.EX2 R195, R195 ;  /* 0x000000c300c37308 */ /* 0x000e220000000800 */
[----:B------:R-:W-:Y:S01]  /*5780*/  FADD.FTZ R174, R169, R4 ;  /* 0x00000004a9ae7221 */ /* 0x000fe20000010000 */
[----:B--2---:R-:W-:Y:S01]  /*5790*/  FADD.FTZ R4, R190, R153 ;  /* 0x00000099be047221 */ /* 0x004fe20000010000 */
[-C--:B------:R-:W-:Y:S01]  /*57a0*/  FMUL.FTZ R86, R86, R188.reuse ;  /* 0x000000bc56567220 */ /* 0x080fe20000410000 */
[-C--:B------:R-:W-:Y:S01]  /*57b0*/  FMUL.FTZ R87, R87, R188.reuse ;  /* 0x000000bc57577220 */ /* 0x080fe20000410000 */
[----:B------:R-:W-:Y:S01]  /*57c0*/  FADD.FTZ R155, R165, R174 ;  /* 0x000000aea59b7221 */ /* 0x000fe20000010000 */
[----:B---3--:R-:W-:Y:S01]  /*57d0*/  FADD.FTZ R153, R193, R4 ;  /* 0x00000004c1997221 */ /* 0x008fe20000010000 */
[----:B------:R-:W-:Y:S01]  /*57e0*/  @!P2 VIADD R4, R199, 0x22840 ;  /* 0x00022840c704a836 */ /* 0x000fe20000000000 */
[----:B------:R-:W1:Y:S01]  /*57f0*/  MUFU.EX2 R164, R164 ;  /* 0x000000a400a47308 */ /* 0x000e620000000800 */
[----:B------:R-:W-:Y:S01]  /*5800*/  FADD.FTZ R155, R178, R155 ;  /* 0x0000009bb29b7221 */ /* 0x000fe20000010000 */
[----:B-----5:R-:W-:Y:S01]  /*5810*/  FADD.FTZ R198, R192, R153 ;  /* 0x00000099c0c67221 */ /* 0x020fe20000010000 */
[----:B------:R-:W-:Y:S01]  /*5820*/  FFMA.FTZ R174, R176, UR10, -R196 ;  /* 0x0000000ab0ae7c23 */ /* 0x000fe200080108c4 */
[----:B------:R-:W-:Y:S01]  /*5830*/  @!P2 PRMT R4, RZ, 0x654, R4 ;  /* 0x00000654ff04a816 */ /* 0x000fe20000000004 */
[----:B------:R-:W-:Y:S01]  /*5840*/  FADD.FTZ R202, R158, R155 ;  /* 0x0000009b9eca7221 */ /* 0x000fe20000010000 */
[----:B------:R2:W-:Y:S06]  /*5850*/  BAR.ARV R9, 0x100 ;  /* 0x000400090000751d */ /* 0x0005ec0000002000 */
[----:B------:R-:W3:Y:S01]  /*5860*/  MUFU.EX2 R197, R197 ;  /* 0x000000c500c57308 */ /* 0x000ee20000000800 */
[----:B0-----:R-:W-:Y:S01]  /*5870*/  FADD.FTZ R153, R195, R198 ;  /* 0x000000c6c3997221 */ /* 0x001fe20000010000 */
[----:B------:R-:W-:Y:S01]  /*5880*/  FADD.FTZ R155, R183, R202 ;  /* 0x000000cab79b7221 */ /* 0x000fe20000010000 */
[----:B------:R0:W-:Y:S01]  /*5890*/  @!P2 SYNCS.ARRIVE.TRANS64.RED.A1T0 RZ, [R4+URZ], RZ ;  /* 0x000000ff04ffa9a7 */ /* 0x0001e2000810043f */
[--C-:B------:R-:W-:Y:S01]  /*58a0*/  FFMA.FTZ R176, R177, UR10, -R196.reuse ;  /* 0x0000000ab1b07c23 */ /* 0x100fe200080108c4 */
[----:B-1----:R-:W-:Y:S01]  /*58b0*/  FADD.FTZ R198, R164, R153 ;  /* 0x00000099a4c67221 */ /* 0x002fe20000010000 */
[----:B------:R-:W-:Y:S01]  /*58c0*/  FADD.FTZ R202, R156, R155 ;  /* 0x0000009b9cca7221 */ /* 0x000fe20000010000 */
[--C-:B------:R-:W-:Y:S01]  /*58d0*/  FFMA.FTZ R177, R179, UR10, -R196.reuse ;  /* 0x0000000ab3b17c23 */ /* 0x100fe200080108c4 */
[----:B------:R-:W0:Y:S01]  /*58e0*/  MUFU.EX2 R194, R194 ;  /* 0x000000c200c27308 */ /* 0x000e220000000800 */
[----:B------:R-:W-:Y:S01]  /*58f0*/  FFMA.FTZ R179, R180, UR10, -R196 ;  /* 0x0000000ab4b37c23 */ /* 0x000fe200080108c4 */
[----:B------:R-:W-:Y:S01]  /*5900*/  FADD.FTZ R155, R185, R202 ;  /* 0x000000cab99b7221 */ /* 0x000fe20000010000 */
[----:B------:R-:W-:Y:S01]  /*5910*/  FFMA.FTZ R180, R163, UR10, -R196 ;  /* 0x0000000aa3b47c23 */ /* 0x000fe200080108c4 */
[-C--:B------:R-:W-:Y:S01]  /*5920*/  FMUL.FTZ R90, R90, R188.reuse ;  /* 0x000000bc5a5a7220 */ /* 0x080fe20000410000 */
[-C--:B------:R-:W-:Y:S01]  /*5930*/  FMUL.FTZ R91, R91, R188.reuse ;  /* 0x000000bc5b5b7220 */ /* 0x080fe20000410000 */
[-C--:B------:R-:W-:Y:S01]  /*5940*/  FMUL.FTZ R94, R94, R188.reuse ;  /* 0x000000bc5e5e7220 */ /* 0x080fe20000410000 */
[-C--:B------:R-:W-:Y:S01]  /*5950*/  FMUL.FTZ R95, R95, R188.reuse ;  /* 0x000000bc5f5f7220 */ /* 0x080fe20000410000 */
[----:B------:R-:W1:Y:S01]  /*5960*/  MUFU.EX2 R187, R187 ;  /* 0x000000bb00bb7308 */ /* 0x000e620000000800 */
[----:B---3--:R-:W-:Y:S01]  /*5970*/  FADD.FTZ R153, R197, R198 ;  /* 0x000000c6c5997221 */ /* 0x008fe20000010000 */
[----:B------:R-:W-:Y:S01]  /*5980*/  FADD.FTZ R198, R10, R155 ;  /* 0x0000009b0ac67221 */ /* 0x000fe20000010000 */
        /* <DEDUP_REMOVED lines=40> */
[----:B------:R-:W-:Y:S01]  /*5c10*/  FMUL.FTZ R151, R151, R188 ;  /* 0x000000bc97977220 */ /* 0x000fe20000410000 */
        /* <DEDUP_REMOVED lines=14> */
[----:B------:R-:W-:Y:S01]  /*5d00*/  F2FP.F16.F32.PACK_AB R155, R160, R157 ;  /* 0x0000009da09b723e */ /* 0x000fe200000000ff */
[----:B------:R-:W-:Y:S01]  /*5d10*/  FMUL.FTZ R44, R44, R8 ;  /* 0x000000082c2c7220 */ /* 0x000fe20000410000 */
[----:B------:R-:W-:Y:S01]  /*5d20*/  F2FP.F16.F32.PACK_AB R157, R169, R172 ;  /* 0x000000aca99d723e */ /* 0x000fe200000000ff */
[----:B------:R-:W-:Y:S01]  /*5d30*/  FMUL.FTZ R45, R45, R8 ;  /* 0x000000082d2d7220 */ /* 0x000fe20000410000 */
[----:B------:R-:W-:Y:S01]  /*5d40*/  F2FP.F16.F32.PACK_AB R160, R7, R194 ;  /* 0x000000c207a0723e */ /* 0x000fe200000000ff */
[----:B------:R-:W-:Y:S01]  /*5d50*/  FMUL.FTZ R48, R48, R8 ;  /* 0x0000000830307220 */ /* 0x000fe20000410000 */
[----:B------:R-:W0:Y:S01]  /*5d60*/  MUFU.EX2 R13, R13 ;  /* 0x0000000d000d7308 */ /* 0x000e220000000800 */
[----:B-1----:R-:W-:Y:S01]  /*5d70*/  FADD.FTZ R162, R14, R161 ;  /* 0x000000a10ea27221 */ /* 0x002fe20000010000 */
[----:B------:R-:W-:Y:S01]  /*5d80*/  F2FP.F16.F32.PACK_AB R161, R183, R158 ;  /* 0x0000009eb7a1723e */ /* 0x000fe200000000ff */
        /* <DEDUP_REMOVED lines=36> */
[----:B------:R-:W-:Y:S01]  /*5fd0*/  FMUL.FTZ R104, R104, R8 ;  /* 0x0000000868687220 */ /* 0x000fe20000410000 */
[----:B------:R-:W3:Y:S01]  /*5fe0*/  MUFU.EX2 R176, R176 ;  /* 0x000000b000b07308 */ /* 0x000ee20000000800 */
[----:B0-----:R-:W-:Y:S01]  /*5ff0*/  FADD.FTZ R167, R174, R163 ;  /* 0x000000a3aea77221 */ /* 0x001fe20000010000 */
[----:B------:R-:W-:Y:S01]  /*6000*/  F2FP.F16.F32.PACK_AB R163, R185, R156 ;  /* 0x0000009cb9a3723e */ /* 0x000fe200000000ff */
[----:B------:R-:W-:Y:S01]  /*6010*/  FMUL.FTZ R105, R105, R8 ;  /* 0x0000000869697220 */ /* 0x000fe20000410000 */
[----:B------:R-:W-:Y:S01]  /*6020*/  F2FP.F16.F32.PACK_AB R156, R195, R192 ;  /* 0x000000c0c39c723e */ /* 0x000fe200000000ff */
[-C--:B------:R-:W-:Y:S01]  /*6030*/  FMUL.FTZ R108, R108, R8.reuse ;  /* 0x000000086c6c7220 */ /* 0x080fe20000410000 */
[-C--:B------:R-:W-:Y:S01]  /*6040*/  FMUL.FTZ R109, R109, R8.reuse ;  /* 0x000000086d6d7220 */ /* 0x080fe20000410000 */
[----:B------:R-:W-:Y:S01]  /*6050*/  FMUL.FTZ R112, R112, R8 ;  /* 0x0000000870707220 */ /* 0x000fe20000410000 */
[----:B------:R-:W0:Y:S01]  /*6060*/  MUFU.EX2 R21, R21 ;  /* 0x0000001500157308 */ /* 0x000e220000000800 */
[C---:B-1----:R-:W-:Y:S01]  /*6070*/  FADD.FTZ R158, R20.reuse, R165 ;  /* 0x000000a5149e7221 */ /* 0x042fe20000010000 */
[----:B------:R-:W-:Y:S01]  /*6080*/  F2FP.F16.F32.PACK_AB R165, R187, R10 ;  /* 0x0000000abba5723e */ /* 0x000fe200000000ff */
[-C--:B------:R-:W-:Y:S01]  /*6090*/  FMUL.FTZ R113, R113, R8.reuse ;  /* 0x0000000871717220 */ /* 0x080fe20000410000 */
[----:B------:R-:W-:Y:S01]  /*60a0*/  F2FP.F16.F32.PACK_AB R171, R20, R15 ;  /* 0x0000000f14ab723e */ /* 0x000fe200000000ff */
        /* <DEDUP_REMOVED lines=28> */
[C---:B---3--:R-:W-:Y:S01]  /*6270*/  FADD.FTZ R11, R154.reuse, R169 ;  /* 0x000000a99a0b7221 */ /* 0x048fe20000010000 */
[----:B------:R-:W-:Y:S01]  /*6280*/  F2FP.F16.F32.PACK_AB R169, R13, R14 ;  /* 0x0000000e0da9723e */ /* 0x000fe200000000ff */
[----:B------:R-:W-:Y:S01]  /*6290*/  FMUL.FTZ R149, R149, R8 ;  /* 0x0000000895957220 */ /* 0x000fe20000410000 */
[----:B------:R-:W-:-:S02]  /*62a0*/  F2FP.F16.F32.PACK_AB R173, R154, R21 ;  /* 0x000000159aad723e */ /* 0x000fc400000000ff */
[----:B------:R-:W-:Y:S02]  /*62b0*/  F2FP.F16.F32.PACK_AB R154, R193, R190 ;  /* 0x000000bec19a723e */ /* 0x000fe400000000ff */
        /* <DEDUP_REMOVED lines=13> */
[----:B---3--:R-:W-:Y:S01]  /*6390*/  FADD.FTZ R10, R184, R13 ;  /* 0x0000000db80a7221 */ /* 0x008fe20000010000 */
[C---:B0-----:R-:W-:Y:S01]  /*63a0*/  F2FP.F16.F32.PACK_AB R175, R189.reuse, R152 ;  /* 0x00000098bdaf723e */ /* 0x041fe200000000ff */
[----:B------:R-:W-:Y:S01]  /*63b0*/  FADD.FTZ R4, R189, R4 ;  /* 0x00000004bd047221 */ /* 0x000fe20000010000 */
[----:B------:R-:W-:Y:S02]  /*63c0*/  F2FP.F16.F32.PACK_AB R152, R166, R191 ;  /* 0x000000bfa698723e */ /* 0x000fe400000000ff */
[----:B------:R-:W-:Y:S01]  /*63d0*/  F2FP.F16.F32.PACK_AB R166, R174, R5 ;  /* 0x00000005aea6723e */ /* 0x000fe200000000ff */
[C---:B-1----:R-:W-:Y:S01]  /*63e0*/  FADD.FTZ R5, R11.reuse, R10 ;  /* 0x0000000a0b057221 */ /* 0x042fe20000010000 */
[----:B------:R-:W-:Y:S01]  /*63f0*/  F2FP.F16.F32.PACK_AB R174, R11, R184 ;  /* 0x000000b80bae723e */ /* 0x000fe200000000ff */
[----:B--2---:R-:W-:Y:S06]  /*6400*/  @!P0 BRA `(.L_x_13410) ;  /* 0x0000000000048947 */ /* 0x004fec0003800000 */
[----:B------:R-:W-:Y:S01]  /*6410*/  BPT.TRAP 0x1 ;  /* 0x000000040000795c */ /* 0x000fe20000300000 */
.L_x_13410:
[----:B------:R0:W1:Y:S01]  /*6420*/  SYNCS.PHASECHK.TRANS64.TRYWAIT P3, [UR27+0x22850], R6 ;  /* 0x02285006ff0075a7 */ /* 0x000062000806015b */
[----:B------:R-:W-:Y:S05]  /*6430*/  @!P0 BRA `(.L_x_13411) ;  /* 0x0000000000048947 */ /* 0x000fea0003800000 */
[----:B------:R-:W-:Y:S01]  /*6440*/  BPT.TRAP 0x1 ;  /* 0x000000040000795c */ /* 0x000fe20000300000 */
.L_x_13411:
[----:B-1----:R-:W-:Y:S05]  /*6450*/  @P3 BRA `(.L_x_13412) ;  /* 0x0000000000083947 */ /* 0x002fea0003800000 */
[----:B------:R-:W1:Y:S02]  /*6460*/  SYNCS.PHASECHK.TRANS64.TRYWAIT P3, [UR27+0x22850], R6 ;  /* 0x02285006ff0075a7 */ /* 0x000e64000806015b */
[----:B-1----:R-:W-:Y:S05]  /*6470*/  @!P3 BRA `(.L_x_13413) ;  /* 0x000000a000c8b947 */ /* 0x002fea0003800000 */
.L_x_13412:
[----:B------:R-:W2:Y:S01]  /*6480*/  S2R R7, SR_TID.X ;  /* 0x0000000000077919 */ /* 0x000ea20000002100 */
[----:B------:R-:W-:Y:S01]  /*6490*/  UIMAD UR11, UR36, 0xc00, UR21 ;  /* 0x00000c00240b78a4 */ /* 0x000fe2000f8e0215 */
[----:B-1----:R-:W-:Y:S01]  /*64a0*/  @!P2 VIADD R199, R199, 0x22860 ;  /* 0x00022860c7c7a836 */ /* 0x002fe20000000000 */
[----:B------:R-:W-:Y:S01]  /*64b0*/  UMOV UR7, 0x40000040 ;  /* 0x4000004000077882 */ /* 0x000fe20000000000 */
[----:B------:R-:W-:Y:S01]  /*64c0*/  UISETP.GT.AND UP1, UPT, UR23, UR22, UPT ;  /* 0x000000161700728c */ /* 0x000fe2000bf24270 */
[----:B------:R-:W-:Y:S01]  /*64d0*/  IMAD.MOV.U32 R8, RZ, RZ, R3 ;  /* 0x000000ffff087224 */ /* 0x000fe200078e0003 */
[----:B------:R-:W-:Y:S01]  /*64e0*/  UIADD3 UR23, UR23, -0x1, URZ ;  /* 0xffffffff17177890 */ /* 0x000fe2000fffe03f */
[----:B------:R-:W-:Y:S01]  /*64f0*/  @!P2 PRMT R199, RZ, 0x654, R199 ;  /* 0x00000654ffc7a816 */ /* 0x000fe200000000c7 */
[----:B------:R-:W-:Y:S02]  /*6500*/  UMOV UR6, UR11 ;  /* 0x0000000b00067c82 */ /* 0x000fe40008000000 */
[----:B------:R-:W-:-:S02]  /*6510*/  PLOP3.LUT P3, PT, PT, PT, UP1, 0x80, 0x0 ;  /* 0x000000000000781c */ /* 0x000fc40003f6f018 */
        /* <DEDUP_REMOVED lines=39> */
.L_x_13405:
[----:B------:R-:W-:-:S13]  /*6790*/  ISETP.LE.AND P1, PT, RZ, UR23, PT ;  /* 0x00000017ff007c0c */ /* 0x000fda000bf23270 */
[----:B------:R-:W-:Y:S05]  /*67a0*/  @!P1 BRA `(.L_x_13415) ;  /* 0x0000002000d09947 */ /* 0x000fea0003800000 */
[----:B------:R-:W-:Y:S01]  /*67b0*/  IMAD.MOV.U32 R7, RZ, RZ, R0 ;  /* 0x000000ffff077224 */ /* 0x000fe200078e0000 */
[----:B------:R-:W-:Y:S01]  /*67c0*/  ULDC UR25, c[0x0][0x9d8] ;  /* 0x0002760000197ab9 */ /* 0x000fe20000000800 */
[----:B------:R-:W-:Y:S01]  /*67d0*/  IMAD.MOV.U32 R8, RZ, RZ, R3 ;  /* 0x000000ffff087224 */ /* 0x000fe200078e0003 */
[----:B------:R-:W-:-:S06]  /*67e0*/  ULDC UR22, c[0x0][0x988] ;  /* 0x0002620000167ab9 */ /* 0x000fcc0000000800 */
.L_x_13424:
[----:B------:R-:W-:-:S04]  /*67f0*/  UIADD3 UR36, UR36, 0x1, URZ ;  /* 0x0000000124247890 */ /* 0x000fc8000fffe03f */
[----:B------:R-:W-:-:S04]  /*6800*/  UISETP.NE.AND UP0, UPT, UR36, 0x2, UPT ;  /* 0x000000022400788c */ /* 0x000fc8000bf05270 */
[----:B------:R-:W-:Y:S02]  /*6810*/  USEL UR6, URZ, 0x1, UP0 ;  /* 0x000000013f067887 */ /* 0x000fe40008000000 */
[----:B------:R-:W-:Y:S02]  /*6820*/  USEL UR36, UR36, URZ, UP0 ;  /* 0x0000003f24247287 */ /* 0x000fe40008000000 */
[----:B------:R-:W-:Y:S01]  /*6830*/  ULOP3.LUT UR37, UR37, UR6, URZ, 0x3c, !UPT ;  /* 0x0000000625257292 */ /* 0x000fe2000f8e3c3f */
[----:B-1----:R-:W-:Y:S11]  /*6840*/  @!P0 BRA `(.L_x_13416) ;  /* 0x0000000000048947 */ /* 0x002ff60003800000 */
[----:B------:R-:W-:Y:S01]  /*6850*/  BPT.TRAP 0x1 ;  /* 0x000000040000795c */ /* 0x000fe20000300000 */
.L_x_13416:
[----:B------:R-:W1:Y:S01]  /*6860*/  S2UR UR7, SR_CgaCtaId ;  /* 0x00000000000779c3 */ /* 0x000e620000008800 */
[----:B------:R-:W-:Y:S01]  /*6870*/  UMOV UR6, 0x400 ;  /* 0x0000040000067882 */ /* 0x000fe20000000000 */
[----:B0-----:R-:W-:-:S05]  /*6880*/  IMAD.U32 R6, RZ, RZ, UR37 ;  /* 0x00000025ff067e24 */ /* 0x001fca000f8e00ff */
[----:B------:R-:W-:Y:S01]  /*6890*/  SHF.L.U32 R6, R6, 0x1f, RZ ;  /* 0x0000001f06067819 */ /* 0x000fe200000006ff */
[----:B-1----:R-:W-:-:S04]  /*68a0*/  ULEA UR6, UR7, UR6, 0x18 ;  /* 0x0000000607067291 */ /* 0x002fc8000f8ec03f */
[----:B------:R-:W-:-:S09]  /*68b0*/  ULEA UR24, UR36, UR6, 0x3 ;  /* 0x0000000624187291 */ /* 0x000fd2000f8e183f */
[----:B------:R0:W1:Y:S01]  /*68c0*/  SYNCS.PHASECHK.TRANS64.TRYWAIT P1, [UR24+0x22830], R6 ;  /* 0x02283006ff0075a7 */ /* 0x0000620008020158 */
[----:B------:R-:W-:Y:S05]  /*68d0*/  @!P0 BRA `(.L_x_13417) ;  /* 0x0000000000048947 */ /* 0x000fea0003800000 */
[----:B------:R-:W-:Y:S01]  /*68e0*/  BPT.TRAP 0x1 ;  /* 0x000000040000795c */ /* 0x000fe20000300000 */
.L_x_13417:
[----:B-1----:R-:W-:Y:S05]  /*68f0*/  @P1 BRA `(.L_x_13418) ;  /* 0x0000000000081947 */ /* 0x002fea0003800000 */
[----:B------:R-:W1:Y:S02]  /*6900*/  SYNCS.PHASECHK.TRANS64.TRYWAIT P1, [UR24+0x22830], R6 ;  /* 0x02283006ff0075a7 */ /* 0x000e640008020158 */
[----:B-1----:R-:W-:Y:S05]  /*6910*/  @!P1 BRA `(.L_x_13419) ;  /* 0x0000009c00b49947 */ /* 0x002fea0003800000 */
.L_x_13418:
        /* <DEDUP_REMOVED lines=121> */
[----:B------:R-:W4:Y:S08]  /*70b0*/  MUFU.TANH R14, R14 ;  /* 0x0000000e000e7308 */ /* 0x000f300000002400 */
[----:B------:R-:W5:Y:S08]  /*70c0*/  MUFU.TANH R15, R15 ;  /* 0x0000000f000f7308 */ /* 0x000f700000002400 */
[----:B------:R-:W0:Y:S01]  /*70d0*/  MUFU.TANH R21, R21 ;  /* 0x0000001500157308 */ /* 0x000e220000002400 */
[----:B---3--:R-:W-:Y:S01]  /*70e0*/  FMNMX.FTZ R192, R3, R184, !PT ;  /* 0x000000b803c07209 */ /* 0x008fe20007810000 */
[----:B------:R-:W-:Y:S01]  /*70f0*/  FMUL.FTZ R184, R190, UR25 ;  /* 0x00000019beb87c20 */ /* 0x000fe20008410000 */
[----:B-1----:R-:W-:-:S05]  /*7100*/  FMNMX.FTZ R190, R10, R7, !PT ;  /* 0x000000070abe7209 */ /* 0x002fca0007810000 */
[----:B------:R-:W1:Y:S01]  /*7110*/  MUFU.TANH R153, R153 ;  /* 0x0000009900997308 */ /* 0x000e620000002400 */
[----:B------:R-:W3:Y:S07]  /*7120*/  SHFL.BFLY PT, R3, R192, 0x1, 0x1f ;  /* 0x0c201f00c0037f89 */ /* 0x000eee00000e0000 */
[----:B------:R-:W1:Y:S08]  /*7130*/  MUFU.TANH R155, R155 ;  /* 0x0000009b009b7308 */ /* 0x000e700000002400 */
[----:B------:R-:W1:Y:S08]  /*7140*/  MUFU.TANH R157, R157 ;  /* 0x0000009d009d7308 */ /* 0x000e700000002400 */
[----:B------:R-:W1:Y:S01]  /*7150*/  MUFU.TANH R159, R159 ;  /* 0x0000009f009f7308 */ /* 0x000e620000002400 */
[----:B---3--:R-:W-:-:S05]  /*7160*/  FMNMX.FTZ R3, R192, R3, !PT ;  /* 0x00000003c0037209 */ /* 0x008fca0007810000 */
[C---:B------:R-:W-:Y:S02]  /*7170*/  FMUL.FTZ R201, R3.reuse, UR10 ;  /* 0x0000000a03c97c20 */ /* 0x040fe40008410000 */
[----:B------:R-:W3:Y:S01]  /*7180*/  MUFU.TANH R161, R161 ;  /* 0x000000a100a17308 */ /* 0x000ee20000002400 */
[----:B------:R-:W-:Y:S01]  /*7190*/  FADD.FTZ R8, -R3, R8 ;  /* 0x0000000803087221 */ /* 0x000fe20000010100 */
[--C-:B------:R-:W-:Y:S01]  /*71a0*/  FFMA.FTZ R191, R9, UR10, -R201.reuse ;  /* 0x0000000a09bf7c23 */ /* 0x100fe200080108c9 */
[----:B--2---:R-:W-:Y:S02]  /*71b0*/  FMNMX.FTZ R9, R11, R190, !PT ;  /* 0x000000be0b097209 */ /* 0x004fe40007810000 */
[----:B------:R-:W-:Y:S01]  /*71c0*/  FMUL.FTZ R8, R8, UR10 ;  /* 0x0000000a08087c20 */ /* 0x000fe20008410000 */
[--C-:B------:R-:W-:Y:S01]  /*71d0*/  FFMA.FTZ R12, R12, UR10, -R201.reuse ;  /* 0x0000000a0c0c7c23 */ /* 0x100fe200080108c9 */
[--C-:B------:R-:W-:Y:S01]  /*71e0*/  FFMA.FTZ R193, R152, UR10, -R201.reuse ;  /* 0x0000000a98c17c23 */ /* 0x100fe200080108c9 */
[----:B----4-:R-:W-:Y:S01]  /*71f0*/  FMNMX.FTZ R190, R14, R9, !PT ;  /* 0x000000090ebe7209 */ /* 0x010fe20007810000 */
[--C-:B------:R-:W-:Y:S01]  /*7200*/  FFMA.FTZ R9, R0, UR10, -R201.reuse ;  /* 0x0000000a00097c23 */ /* 0x100fe200080108c9 */
[----:B------:R-:W2:Y:S01]  /*7210*/  MUFU.TANH R163, R163 ;  /* 0x000000a300a37308 */ /* 0x000ea20000002400 */
[--C-:B------:R-:W-:Y:S01]  /*7220*/  FFMA.FTZ R13, R13, UR10, -R201.reuse ;  /* 0x0000000a0d0d7c23 */ /* 0x100fe200080108c9 */
[----:B-----5:R-:W-:Y:S01]  /*7230*/  FMNMX.FTZ R0, R15, R190, !PT ;  /* 0x000000be0f007209 */ /* 0x020fe20007810000 */
[--C-:B------:R-:W-:Y:S01]  /*7240*/  FFMA.FTZ R20, R20, UR10, -R201.reuse ;  /* 0x0000000a14147c23 */ /* 0x100fe200080108c9 */
[--C-:B------:R-:W-:Y:S01]  /*7250*/  FFMA.FTZ R199, R164, UR10, -R201.reuse ;  /* 0x0000000aa4c77c23 */ /* 0x100fe200080108c9 */
[--C-:B------:R-:W-:Y:S01]  /*7260*/  FFMA.FTZ R164, R165, UR10, -R201.reuse ;  /* 0x0000000aa5a47c23 */ /* 0x100fe200080108c9 */
[----:B0-----:R-:W-:Y:S01]  /*7270*/  FMNMX.FTZ R0, R21, R0, !PT ;  /* 0x0000000015007209 */ /* 0x001fe20007810000 */
[--C-:B------:R-:W-:Y:S01]  /*7280*/  FFMA.FTZ R165, R166, UR10, -R201.reuse ;  /* 0x0000000aa6a57c23 */ /* 0x100fe200080108c9 */
[----:B------:R-:W0:Y:S01]  /*7290*/  MUFU.TANH R175, R175 ;  /* 0x000000af00af7308 */ /* 0x000e220000002400 */
[--C-:B------:R-:W-:Y:S01]  /*72a0*/  FFMA.FTZ R166, R167, UR10, -R201.reuse ;  /* 0x0000000aa7a67c23 */ /* 0x100fe200080108c9 */
[----:B-1----:R-:W-:Y:S01]  /*72b0*/  FMNMX.FTZ R0, R153, R0, !PT ;  /* 0x0000000099007209 */ /* 0x002fe20007810000 */
[--C-:B------:R-:W-:Y:S01]  /*72c0*/  FFMA.FTZ R167, R168, UR10, -R201.reuse ;  /* 0x0000000aa8a77c23 */ /* 0x100fe200080108c9 */
[--C-:B------:R-:W-:Y:S01]  /*72d0*/  FFMA.FTZ R168, R169, UR10, -R201.reuse ;  /* 0x0000000aa9a87c23 */ /* 0x100fe200080108c9 */
[--C-:B------:R-:W-:Y:S01]  /*72e0*/  FFMA.FTZ R169, R170, UR10, -R201.reuse ;  /* 0x0000000aaaa97c23 */ /* 0x100fe200080108c9 */
[----:B------:R-:W-:Y:S01]  /*72f0*/  FMNMX.FTZ R0, R155, R0, !PT ;  /* 0x000000009b007209 */ /* 0x000fe20007810000 */
[--C-:B------:R-:W-:Y:S01]  /*7300*/  FFMA.FTZ R192, R154, UR10, -R201.reuse ;  /* 0x0000000a9ac07c23 */ /* 0x100fe200080108c9 */
[----:B------:R-:W1:Y:S01]  /*7310*/  MUFU.TANH R178, R178 ;  /* 0x000000b200b27308 */ /* 0x000e620000002400 */
[--C-:B------:R-:W-:Y:S01]  /*7320*/  FFMA.FTZ R170, R171, UR10, -R201.reuse ;  /* 0x0000000aabaa7c23 */ /* 0x100fe200080108c9 */
[----:B------:R-:W-:Y:S01]  /*7330*/  FMNMX.FTZ R0, R157, R0, !PT ;  /* 0x000000009d007209 */ /* 0x000fe20007810000 */
[--C-:B------:R-:W-:Y:S01]  /*7340*/  FFMA.FTZ R171, R172, UR10, -R201.reuse ;  /* 0x0000000aacab7c23 */ /* 0x100fe200080108c9 */
[--C-:B------:R-:W-:Y:S01]  /*7350*/  FFMA.FTZ R172, R173, UR10, -R201.reuse ;  /* 0x0000000aadac7c23 */ /* 0x100fe200080108c9 */
[--C-:B------:R-:W-:Y:S01]  /*7360*/  FFMA.FTZ R173, R174, UR10, -R201.reuse ;  /* 0x0000000aaead7c23 */ /* 0x100fe200080108c9 */
[----:B------:R-:W-:Y:S01]  /*7370*/  FMNMX.FTZ R0, R159, R0, !PT ;  /* 0x000000009f007209 */ /* 0x000fe20007810000 */
[--C-:B------:R-:W-:Y:S01]  /*7380*/  FFMA.FTZ R195, R156, UR10, -R201.reuse ;  /* 0x0000000a9cc37c23 */ /* 0x100fe200080108c9 */
[----:B------:R-:W4:Y:S01]  /*7390*/  MUFU.TANH R179, R179 ;  /* 0x000000b300b37308 */ /* 0x000f220000002400 */
[--C-:B------:R-:W-:Y:S01]  /*73a0*/  FFMA.FTZ R174, R177, UR10, -R201.reuse ;  /* 0x0000000ab1ae7c23 */ /* 0x100fe200080108c9 */
[----:B---3--:R-:W-:Y:S01]  /*73b0*/  FMNMX.FTZ R0, R161, R0, !PT ;  /* 0x00000000a1007209 */ /* 0x008fe20007810000 */
[--C-:B------:R-:W-:Y:S01]  /*73c0*/  FFMA.FTZ R194, R158, UR10, -R201.reuse ;  /* 0x0000000a9ec27c23 */ /* 0x100fe200080108c9 */
[--C-:B------:R-:W-:Y:S01]  /*73d0*/  FFMA.FTZ R197, R160, UR10, -R201.reuse ;  /* 0x0000000aa0c57c23 */ /* 0x100fe200080108c9 */
[--C-:B------:R-:W-:Y:S01]  /*73e0*/  FFMA.FTZ R162, R162, UR10, -R201.reuse ;  /* 0x0000000aa2a27c23 */ /* 0x100fe200080108c9 */
[----:B--2---:R-:W-:Y:S01]  /*73f0*/  FMNMX.FTZ R0, R163, R0, !PT ;  /* 0x00000000a3007209 */ /* 0x004fe20007810000 */
[----:B------:R-:W-:Y:S01]  /*7400*/  FFMA.FTZ R177, R176, UR10, -R201 ;  /* 0x0000000ab0b17c23 */ /* 0x000fe200080108c9 */
[----:B------:R-:W2:Y:S08]  /*7410*/  MUFU.TANH R180, R180 ;  /* 0x000000b400b47308 */ /* 0x000eb00000002400 */
[----:B------:R-:W3:Y:S08]  /*7420*/  MUFU.TANH R181, R181 ;  /* 0x000000b500b57308 */ /* 0x000ef00000002400 */
[----:B------:R0:W-:Y:S08]  /*7430*/  MUFU.EX2 R190, R9 ;  /* 0x0000000900be7308 */ /* 0x0001f00000000800 */
[----:B------:R-:W5:Y:S01]  /*7440*/  MUFU.TANH R182, R182 ;  /* 0x000000b600b67308 */ /* 0x000f620000002400 */
[----:B0-----:R-:W-:-:S04]  /*7450*/  FMNMX.FTZ R9, R175, R0, !PT ;  /* 0x00000000af097209 */ /* 0x001fc80007810000 */
[----:B-1----:R-:W-:-:S03]  /*7460*/  FMNMX.FTZ R0, R178, R9, !PT ;  /* 0x00000009b2007209 */ /* 0x002fc60007810000 */
[----:B------:R-:W0:Y:S01]  /*7470*/  MUFU.TANH R183, R183 ;  /* 0x000000b700b77308 */ /* 0x000e220000002400 */
[----:B----4-:R-:W-:-:S04]  /*7480*/  FMNMX.FTZ R9, R179, R0, !PT ;  /* 0x00000000b3097209 */ /* 0x010fc80007810000 */
[----:B--2---:R-:W-:-:S03]  /*7490*/  FMNMX.FTZ R0, R180, R9, !PT ;  /* 0x00000009b4007209 */ /* 0x004fc60007810000 */
[----:B------:R-:W1:Y:S01]  /*74a0*/  MUFU.TANH R184, R184 ;  /* 0x000000b800b87308 */ /* 0x000e620000002400 */
[----:B---3--:R-:W-:-:S04]  /*74b0*/  FMNMX.FTZ R9, R181, R0, !PT ;  /* 0x00000000b5097209 */ /* 0x008fc80007810000 */
[----:B-----5:R-:W-:-:S03]  /*74c0*/  FMNMX.FTZ R0, R182, R9, !PT ;  /* 0x00000009b6007209 */ /* 0x020fc60007810000 */
        /* <DEDUP_REMOVED lines=10> */
[----:B------:R-:W1:Y:S01]  /*7570*/  MUFU.EX2 R8, R8 ;  /* 0x0000000800087308 */ /* 0x000e620000000800 */
[----:B--2---:R-:W-:-:S07]  /*7580*/  FMNMX.FTZ R0, R188, R9, !PT ;  /* 0x00000009bc007209 */ /* 0x004fce0007810000 */
[----:B------:R-:W2:Y:S01]  /*7590*/  MUFU.EX2 R191, R191 ;  /* 0x000000bf00bf7308 */ /* 0x000ea20000000800 */
[----:B0-----:R-:W-:-:S05]  /*75a0*/  FMNMX.FTZ R0, R189, R0, !PT ;  /* 0x00000000bd007209 */ /* 0x001fca0007810000 */
[----:B------:R-:W0:Y:S02]  /*75b0*/  SHFL.BFLY PT, R9, R0, 0x2, 0x1f ;  /* 0x0c401f0000097f89 */ /* 0x000e2400000e0000 */
        /* <DEDUP_REMOVED lines=9> */
[----:B--2---:R-:W-:Y:S01]  /*7650*/  FFMA.FTZ R5, R8, R5, R191 ;  /* 0x0000000508057223 */ /* 0x004fe200000100bf */
[-C--:B------:R-:W-:Y:S01]  /*7660*/  FMUL.FTZ R37, R37, R8.reuse ;  /* 0x0000000825257220 */ /* 0x080fe20000410000 */
[-C--:B------:R-:W-:Y:S01]  /*7670*/  FMUL.FTZ R40, R40, R8.reuse ;  /* 0x0000000828287220 */ /* 0x080fe20000410000 */
[-C--:B------:R-:W-:Y:S01]  /*7680*/  FMUL.FTZ R41, R41, R8.reuse ;  /* 0x0000000829297220 */ /* 0x080fe20000410000 */
[----:B------:R-:W-:Y:S01]  /*7690*/  FADD.FTZ R5, R190, R5 ;  /* 0x00000005be057221 */ /* 0x000fe20000010000 */
        /* <DEDUP_REMOVED lines=39> */
[----:B------:R-:W-:Y:S01]  /*7910*/  IADD3 R9, -R203, 0xb, RZ ;  /* 0x0000000bcb097810 */ /* 0x000fe20007ffe1ff */
        /* <DEDUP_REMOVED lines=16> */
[----:B------:R-:W-:Y:S01]  /*7a20*/  FFMA.FTZ R180, R181, UR10, -R152 ;  /* 0x0000000ab5b47c23 */ /* 0x000fe20008010898 */
[----:B------:R-:W-:-:S02]  /*7a30*/  IMAD.U32 R181, RZ, RZ, UR24 ;  /* 0x00000018ffb57e24 */ /* 0x000fc4000f8e00ff */
[--C-:B------:R-:W-:Y:S01]  /*7a40*/  FFMA.FTZ R21, R21, UR10, -R152.reuse ;  /* 0x0000000a15157c23 */ /* 0x100fe20008010898 */
[--C-:B------:R-:W-:Y:S01]  /*7a50*/  FFMA.FTZ R176, R153, UR10, -R152.reuse ;  /* 0x0000000a99b07c23 */ /* 0x100fe20008010898 */
        /* <DEDUP_REMOVED lines=16> */
[----:B------:R-:W2:Y:S01]  /*7b60*/  MUFU.EX2 R14, R14 ;  /* 0x0000000e000e7308 */ /* 0x000ea20000000800 */
[----:B------:R-:W-:-:S02]  /*7b70*/  @!P2 VIADD R153, R181, 0x22840 ;  /* 0x00022840b599a836 */ /* 0x000fc40000000000 */
[----:B0-----:R-:W-:Y:S01]  /*7b80*/  FFMA.FTZ R4, R7, R4, R10 ;  /* 0x0000000407047223 */ /* 0x001fe2000001000a */
[----:B------:R-:W-:Y:S01]  /*7b90*/  FADD.FTZ R5, R13, R152 ;  /* 0x000000980d057221 */ /* 0x000fe20000010000 */
[-C--:B------:R-:W-:Y:S01]  /*7ba0*/  FMUL.FTZ R112, R112, R8.reuse ;  /* 0x0000000870707220 */ /* 0x080fe20000410000 */
[-C--:B------:R-:W-:Y:S01]  /*7bb0*/  FMUL.FTZ R113, R113, R8.reuse ;  /* 0x0000000871717220 */ /* 0x080fe20000410000 */
[----:B------:R-:W-:Y:S01]  /*7bc0*/  @!P2 PRMT R153, RZ, 0x654, R153 ;  /* 0x00000654ff99a816 */ /* 0x000fe20000000099 */
[----:B------:R-:W-:Y:S01]  /*7bd0*/  FADD.FTZ R152, R20, R5 ;  /* 0x0000000514987221 */ /* 0x000fe20000010000 */
[----:B------:R-:W0:Y:S01]  /*7be0*/  MUFU.EX2 R15, R15 ;  /* 0x0000000f000f7308 */ /* 0x000e220000000800 */
[----:B------:R3:W-:Y:S06]  /*7bf0*/  BAR.ARV R9, 0x100 ;  /* 0x000400090000751d */ /* 0x0007ec0000002000 */
[----:B------:R1:W-:Y:S01]  /*7c00*/  @!P2 SYNCS.ARRIVE.TRANS64.RED.A1T0 RZ, [R153+URZ], RZ ;  /* 0x000000ff99ffa9a7 */ /* 0x0003e2000810043f */
[----:B------:R-:W4:Y:S01]  /*7c10*/  MUFU.EX2 R21, R21 ;  /* 0x0000001500157308 */ /* 0x000f220000000800 */
[----:B------:R-:W-:Y:S01]  /*7c20*/  FADD.FTZ R5, R193, R152 ;  /* 0x00000098c1057221 */ /* 0x000fe20000010000 */
[-C--:B------:R-:W-:Y:S01]  /*7c30*/  FMUL.FTZ R116, R116, R8.reuse ;  /* 0x0000000874747220 */ /* 0x080fe20000410000 */
[-C--:B------:R-:W-:Y:S01]  /*7c40*/  FMUL.FTZ R117, R117, R8.reuse ;  /* 0x0000000875757220 */ /* 0x080fe20000410000 */
[-C--:B------:R-:W-:Y:S01]  /*7c50*/  FMUL.FTZ R120, R120, R8.reuse ;  /* 0x0000000878787220 */ /* 0x080fe20000410000 */
[----:B------:R-:W-:Y:S01]  /*7c60*/  FADD.FTZ R152, R192, R5 ;  /* 0x00000005c0987221 */ /* 0x000fe20000010000 */
[-C--:B------:R-:W-:Y:S01]  /*7c70*/  FMUL.FTZ R121, R121, R8.reuse ;  /* 0x0000000879797220 */ /* 0x080fe20000410000 */
[----:B-1----:R-:W-:Y:S01]  /*7c80*/  FADD.FTZ R153, R11, R4 ;  /* 0x000000040b997221 */ /* 0x002fe20000010000 */
[----:B------:R-:W1:Y:S01]  /*7c90*/  MUFU.EX2 R176, R176 ;  /* 0x000000b000b07308 */ /* 0x000e620000000800 */
[----:B------:R-:W-:Y:S01]  /*7ca0*/  FADD.FTZ R5, R195, R152 ;  /* 0x00000098c3057221 */ /* 0x000fe20000010000 */
[-C--:B------:R-:W-:Y:S01]  /*7cb0*/  FMUL.FTZ R124, R124, R8.reuse ;  /* 0x000000087c7c7220 */ /* 0x080fe20000410000 */
[----:B--2---:R-:W-:Y:S01]  /*7cc0*/  FADD.FTZ R4, R14, R153 ;  /* 0x000000990e047221 */ /* 0x004fe20000010000 */
[-C--:B------:R-:W-:Y:S01]  /*7cd0*/  FMUL.FTZ R125, R125, R8.reuse ;  /* 0x000000087d7d7220 */ /* 0x080fe20000410000 */
[----:B------:R-:W-:Y:S01]  /*7ce0*/  FADD.FTZ R152, R194, R5 ;  /* 0x00000005c2987221 */ /* 0x000fe20000010000 */
[-C--:B------:R-:W-:Y:S01]  /*7cf0*/  FMUL.FTZ R128, R128, R8.reuse ;  /* 0x0000000880807220 */ /* 0x080fe20000410000 */
[----:B0-----:R-:W-:Y:S01]  /*7d00*/  FADD.FTZ R4, R15, R4 ;  /* 0x000000040f047221 */ /* 0x001fe20000010000 */
[----:B------:R-:W0:Y:S01]  /*7d10*/  MUFU.EX2 R196, R196 ;  /* 0x000000c400c47308 */ /* 0x000e220000000800 */
[----:B------:R-:W-:Y:S01]  /*7d20*/  FADD.FTZ R5, R197, R152 ;  /* 0x00000098c5057221 */ /* 0x000fe20000010000 */
[-C--:B------:R-:W-:Y:S01]  /*7d30*/  FMUL.FTZ R129, R129, R8.reuse ;  /* 0x0000000881817220 */ /* 0x080fe20000410000 */
[----:B----4-:R-:W-:Y:S01]  /*7d40*/  FADD.FTZ R153, R21, R4 ;  /* 0x0000000415997221 */ /* 0x010fe20000010000 */
        /* <DEDUP_REMOVED lines=100> */
[C---:B-1----:R-:W-:Y:S01]  /*8390*/  FADD.FTZ R5, R167.reuse, R152 ;  /* 0x00000098a7057221 */ /* 0x042fe20000010000 */
        /* <DEDUP_REMOVED lines=9> */
[----:B--2---:R-:W-:Y:S01]  /*8430*/  FADD.FTZ R152, R168, R5 ;  /* 0x00000005a8987221 */ /* 0x004fe20000010000 */
[----:B------:R-:W-:Y:S02]  /*8440*/  F2FP.F16.F32.PACK_AB R159, R201, R196 ;  /* 0x000000c4c99f723e */ /* 0x000fe400000000ff */
[----:B------:R-:W-:Y:S02]  /*8450*/  F2FP.F16.F32.PACK_AB R161, R161, R198 ;  /* 0x000000c6a1a1723e */ /* 0x000fe400000000ff */
[----:B------:R-:W-:-:S02]  /*8460*/  F2FP.F16.F32.PACK_AB R163, R202, R163 ;  /* 0x000000a3caa3723e */ /* 0x000fc400000000ff */
[----:B------:R-:W2:Y:S01]  /*8470*/  MUFU.EX2 R179, R179 ;  /* 0x000000b300b37308 */ /* 0x000ea20000000800 */
[C---:B-1----:R-:W-:Y:S01]  /*8480*/  FADD.FTZ R4, R178.reuse, R153 ;  /* 0x00000099b2047221 */ /* 0x042fe20000010000 */
[----:B------:R-:W-:-:S06]  /*8490*/  F2FP.F16.F32.PACK_AB R165, R178, R175 ;  /* 0x000000afb2a5723e */ /* 0x000fcc00000000ff */
[----:B------:R-:W1:Y:S01]  /*84a0*/  MUFU.EX2 R170, R170 ;  /* 0x000000aa00aa7308 */ /* 0x000e620000000800 */
[C---:B0-----:R-:W-:Y:S01]  /*84b0*/  FADD.FTZ R5, R169.reuse, R152 ;  /* 0x00000098a9057221 */ /* 0x041fe20000010000 */
[----:B------:R-:W-:Y:S02]  /*84c0*/  F2FP.F16.F32.PACK_AB R168, R169, R168 ;  /* 0x000000a8a9a8723e */ /* 0x000fe400000000ff */
[----:B------:R-:W-:-:S04]  /*84d0*/  F2FP.F16.F32.PACK_AB R152, R190, R191 ;  /* 0x000000bfbe98723e */ /* 0x000fc800000000ff */
        /* <DEDUP_REMOVED lines=8> */
[----:B--2---:R-:W-:Y:S01]  /*8560*/  FADD.FTZ R5, R171, R154 ;  /* 0x0000009aab057221 */ /* 0x004fe20000010000 */
[----:B------:R-:W-:Y:S02]  /*8570*/  F2FP.F16.F32.PACK_AB R154, R13, R12 ;  /* 0x0000000c0d9a723e */ /* 0x000fe400000000ff */
[----:B------:R-:W-:-:S04]  /*8580*/  F2FP.F16.F32.PACK_AB R170, R171, R170 ;  /* 0x000000aaabaa723e */ /* 0x000fc800000000ff */
        /* <DEDUP_REMOVED lines=11> */
[----:B0-----:R-:W-:Y:S01]  /*8640*/  FADD.FTZ R4, R184, R153 ;  /* 0x00000099b8047221 */ /* 0x001fe20000010000 */
[----:B------:R-:W-:-:S06]  /*8650*/  F2FP.F16.F32.PACK_AB R153, R11, R10 ;  /* 0x0000000a0b99723e */ /* 0x000fcc00000000ff */
[----:B------:R-:W0:Y:S01]  /*8660*/  MUFU.EX2 R13, R187 ;  /* 0x000000bb000d7308 */ /* 0x000e220000000800 */
[C---:B--2---:R-:W-:Y:S01]  /*8670*/  FADD.FTZ R157, R185.reuse, R4 ;  /* 0x00000004b99d7221 */ /* 0x044fe20000010000 */
[----:B------:R-:W-:-:S06]  /*8680*/  F2FP.F16.F32.PACK_AB R171, R185, R184 ;  /* 0x000000b8b9ab723e */ /* 0x000fcc00000000ff */
[----:B------:R-:W2:Y:S01]  /*8690*/  MUFU.EX2 R174, R174 ;  /* 0x000000ae00ae7308 */ /* 0x000ea20000000800 */
[----:B-1----:R-:W-:Y:S01]  /*86a0*/  FADD.FTZ R4, R186, R157 ;  /* 0x0000009dba047221 */ /* 0x002fe20000010000 */
        /* <DEDUP_REMOVED lines=14> */
.L_x_13420:
[----:B------:R0:W1:Y:S01]  /*8790*/  SYNCS.PHASECHK.TRANS64.TRYWAIT P1, [UR24+0x22850], R6 ;  /* 0x02285006ff0075a7 */ /* 0x0000620008020158 */
[----:B------:R-:W-:Y:S05]  /*87a0*/  @!P0 BRA `(.L_x_13421) ;  /* 0x0000000000048947 */ /* 0x000fea0003800000 */
[----:B------:R-:W-:Y:S01]  /*87b0*/  BPT.TRAP 0x1 ;  /* 0x000000040000795c */ /* 0x000fe20000300000 */
.L_x_13421:
[----:B-1----:R-:W-:Y:S05]  /*87c0*/  @P1 BRA `(.L_x_13422) ;  /* 0x0000000000081947 */ /* 0x002fea0003800000 */
[----:B------:R-:W1:Y:S02]  /*87d0*/  SYNCS.PHASECHK.TRANS64.TRYWAIT P1, [UR24+0x22850], R6 ;  /* 0x02285006ff0075a7 */ /* 0x000e640008020158 */
[----:B-1----:R-:W-:Y:S05]  /*87e0*/  @!P1 BRA `(.L_x_13423) ;  /* 0x0000008000189947 */ /* 0x002fea0003800000 */
.L_x_13422:
[----:B------:R-:W2:Y:S01]  /*87f0*/  S2R R7, SR_TID.X ;  /* 0x0000000000077919 */ /* 0x000ea20000002100 */
[----:B------:R-:W-:Y:S01]  /*8800*/  UIMAD UR11, UR36, 0xc00, UR21 ;  /* 0x00000c00240b78a4 */ /* 0x000fe2000f8e0215 */
[----:B------:R-:W-:Y:S01]  /*8810*/  ISETP.LT.AND P1, PT, RZ, UR23, PT ;  /* 0x00000017ff007c0c */ /* 0x000fe2000bf21270 */
[----:B------:R-:W-:Y:S01]  /*8820*/  UMOV UR7, 0x40000040 ;  /* 0x4000004000077882 */ /* 0x000fe20000000000 */
[----:B-1----:R-:W-:Y:S01]  /*8830*/  @!P2 VIADD R181, R181, 0x22860 ;  /* 0x00022860b5b5a836 */ /* 0x002fe20000000000 */
[----:B------:R-:W-:Y:S01]  /*8840*/  UIADD3 UR23, UR23, -0x1, URZ ;  /* 0xffffffff17177890 */ /* 0x000fe2000fffe03f */
[----:B------:R-:W-:Y:S02]  /*8850*/  IMAD.MOV.U32 R8, RZ, RZ, R3 ;  /* 0x000000ffff087224 */ /* 0x000fe400078e0003 */
[----:B------:R-:W-:Y:S01]  /*8860*/  UMOV UR6, UR11 ;  /* 0x0000000b00067c82 */ /* 0x000fe20008000000 */
[----:B------:R-:W-:Y:S02]  /*8870*/  @!P2 PRMT R181, RZ, 0x654, R181 ;  /* 0x00000654ffb5a816 */ /* 0x000fe400000000b5 */
        /* <DEDUP_REMOVED lines=39> */
.L_x_13415:
[----:B------:R-:W2:Y:S01]  /*8af0*/  SHFL.BFLY PT, R11, R4, 0x2, 0x1f ;  /* 0x0c401f00040b7f89 */ /* 0x000ea200000e0000 */
[----:B------:R-:W-:Y:S01]  /*8b00*/  UIADD3 UR36, UR36, 0x1, URZ ;  /* 0x0000000124247890 */ /* 0x000fe2000fffe03f */
[----:B------:R-:W-:Y:S01]  /*8b10*/  IMAD.U32 R14, RZ, RZ, UR10 ;  /* 0x0000000aff0e7e24 */ /* 0x000fe2000f8e00ff */
[----:B------:R3:W-:Y:S06]  /*8b20*/  BAR.ARV R9, 0x100 ;  /* 0x000400090000751d */ /* 0x0007ec0000002000 */
[----:B------:R-:W-:Y:S02]  /*8b30*/  UISETP.NE.AND UP0, UPT, UR36, 0x2, UPT ;  /* 0x000000022400788c */ /* 0x000fe4000bf05270 */
[----:B------:R-:W-:Y:S06]  /*8b40*/  BAR.ARV 0x8, 0x180 ;  /* 0x0206000000007b1d */ /* 0x000fec0000002000 */
[----:B------:R-:W-:Y:S01]  /*8b50*/  USEL UR4, URZ, 0x1, UP0 ;  /* 0x000000013f047887 */ /* 0x000fe20008000000 */
[----:B------:R-:W-:Y:S01]  /*8b60*/  PLOP3.LUT P0, PT, PT, PT, PT, 0x8, 0x0 ;  /* 0x000000000000781c */ /* 0x000fe20003f0e170 */
[----:B01----:R-:W0:Y:S01]  /*8b70*/  SHFL.BFLY PT, R6, R5, 0x2, 0x1f ;  /* 0x0c401f0005067f89 */ /* 0x003e2200000e0000 */
[----:B------:R-:W-:-:S02]  /*8b80*/  UIADD3 UR38, UR38, 0x1, URZ ;  /* 0x0000000126267890 */ /* 0x000fc4000fffe03f */
[----:B------:R-:W-:Y:S01]  /*8b90*/  USEL UR36, UR36, URZ, UP0 ;  /* 0x0000003f24247287 */ /* 0x000fe20008000000 */
[----:B--2---:R-:W-:Y:S01]  /*8ba0*/  FADD.FTZ R11, R11, R4 ;  /* 0x000000040b0b7221 */ /* 0x004fe20000010000 */
[----:B------:R-:W-:Y:S01]  /*8bb0*/  IMAD.MOV.U32 R4, RZ, RZ, RZ ;  /* 0x000000ffff047224 */ /* 0x000fe200078e00ff */
[----:B------:R-:W-:-:S03]  /*8bc0*/  ULOP3.LUT UR37, UR37, UR4, URZ, 0x3c, !UPT ;  /* 0x0000000425257292 */ /* 0x000fc6000f8e3c3f */
[----:B------:R-:W1:Y:S01]  /*8bd0*/  SHFL.BFLY PT, R8, R11, 0x1, 0x1f ;  /* 0x0c201f000b087f89 */ /* 0x000e6200000e0000 */
[----:B0-----:R-:W-:Y:S01]  /*8be0*/  FADD.FTZ R6, R6, R5 ;  /* 0x0000000506067221 */ /* 0x001fe20000010000 */
[----:B------:R-:W-:-:S04]  /*8bf0*/  IMAD.MOV.U32 R5, RZ, RZ, -0x800000 ;  /* 0xff800000ff057424 */ /* 0x000fc800078e00ff */
[----:B------:R-:W0:Y:S01]  /*8c00*/  SHFL.BFLY PT, R7, R6, 0x1, 0x1f ;  /* 0x0c201f0006077f89 */ /* 0x000e2200000e0000 */
[----:B-1----:R-:W-:Y:S01]  /*8c10*/  FADD.FTZ R10, R11, R8 ;  /* 0x000000080b0a7221 */ /* 0x002fe20000010000 */
[----:B------:R-:W-:-:S04]  /*8c20*/  IMAD.U32 R8, RZ, RZ, UR10 ;  /* 0x0000000aff087e24 */ /* 0x000fc8000f8e00ff */
[----:B------:R-:W-:-:S13]  /*8c30*/  FSETP.NE.FTZ.AND P2, PT, R10, RZ, PT ;  /* 0x000000ff0a00720b */ /* 0x000fda0003f55000 */
[----:B------:R-:W1:Y:S01]  /*8c40*/  @P2 MUFU.RCP R4, R10 ;  /* 0x0000000a00042308 */ /* 0x000e620000001000 */
[----:B------:R-:W-:Y:S01]  /*8c50*/  @P2 FMUL.FTZ R14, R14, 0.69314718246459960938 ;  /* 0x3f3172180e0e2820 */ /* 0x000fe20000410000 */
[----:B0-----:R-:W-:Y:S01]  /*8c60*/  FADD.FTZ R12, R6, R7 ;  /* 0x00000007060c7221 */ /* 0x001fe20000010000 */
[----:B------:R-:W-:Y:S02]  /*8c70*/  IMAD.MOV.U32 R7, RZ, RZ, RZ ;  /* 0x000000ffff077224 */ /* 0x000fe400078e00ff */
[----:B------:R-:W-:Y:S02]  /*8c80*/  IMAD.MOV.U32 R6, RZ, RZ, -0x800000 ;  /* 0xff800000ff067424 */ /* 0x000fe400078e00ff */
[----:B------:R-:W-:Y:S01]  /*8c90*/  FSETP.NE.FTZ.AND P1, PT, R12, RZ, PT ;  /* 0x000000ff0c00720b */ /* 0x000fe20003f35000 */
[----:B------:R-:W0:Y:S01]  /*8ca0*/  @P2 MUFU.LG2 R10, R10 ;  /* 0x0000000a000a2308 */ /* 0x000e220000000c00 */
[-C--:B-1----:R-:W-:Y:S01]  /*8cb0*/  FMUL.FTZ R26, R26, R4.reuse ;  /* 0x000000041a1a7220 */ /* 0x082fe20000410000 */
[-C--:B------:R-:W-:Y:S01]  /*8cc0*/  FMUL.FTZ R34, R34, R4.reuse ;  /* 0x0000000422227220 */ /* 0x080fe20000410000 */
[----:B------:R-:W-:-:S09]  /*8cd0*/  FMUL.FTZ R35, R35, R4 ;  /* 0x0000000423237220 */ /* 0x000fd20000410000 */
[----:B---3--:R-:W1:Y:S01]  /*8ce0*/  @P1 MUFU.LG2 R9, R12 ;  /* 0x0000000c00091308 */ /* 0x008e620000000c00 */
[----:B------:R-:W-:Y:S01]  /*8cf0*/  @P1 FMUL.FTZ R8, R8, 0.69314718246459960938 ;  /* 0x3f31721808081820 */ /* 0x000fe20000410000 */
[-C--:B------:R-:W-:Y:S01]  /*8d00*/  FMUL.FTZ R38, R38, R4.reuse ;  /* 0x0000000426267220 */ /* 0x080fe20000410000 */
[-C--:B------:R-:W-:Y:S01]  /*8d10*/  FMUL.FTZ R39, R39, R4.reuse ;  /* 0x0000000427277220 */ /* 0x080fe20000410000 */
[-C--:B------:R-:W-:Y:S01]  /*8d20*/  FMUL.FTZ R42, R42, R4.reuse ;  /* 0x000000042a2a7220 */ /* 0x080fe20000410000 */
[----:B0-----:R-:W-:Y:S01]  /*8d30*/  @P2 FMUL.FTZ R11, R10, 0.69314718246459960938 ;  /* 0x3f3172180a0b2820 */ /* 0x001fe20000410000 */
        /* <DEDUP_REMOVED lines=126> */
.L_x_13394:
        /* <DEDUP_REMOVED lines=13> */
[----:B------:R-:W-:Y:S01]  /*95f0*/  F2FP.F16.F32.PACK_AB R25, R48, R26 ;  /* 0x0000001a3019723e */ /* 0x000fe200000000ff */
[----:B------:R-:W-:Y:S01]  /*9600*/  BAR.SYNC.DEFER_BLOCKING 0x1, 0x100 ;  /* 0x0044000000007b1d */ /* 0x000fe20000010000 */
[----:B------:R-:W-:Y:S01]  /*9610*/  F2FP.F16.F32.PACK_AB R26, R29, R28 ;  /* 0x0000001c1d1a723e */ /* 0x000fe200000000ff */
[----:B------:R-:W-:Y:S01]  /*9620*/  USHF.R.S32.HI UR12, URZ, 0x1f, UR42 ;  /* 0x0000001f3f0c7899 */ /* 0x000fe2000801142a */
[----:B------:R-:W-:Y:S02]  /*9630*/  F2FP.F16.F32.PACK_AB R27, R44, R27 ;  /* 0x0000001b2c1b723e */ /* 0x000fe400000000ff */
[----:B------:R-:W-:-:S03]  /*9640*/  F2FP.F16.F32.PACK_AB R32, R33, R32 ;  /* 0x000000202120723e */ /* 0x000fc600000000ff */
[----:B------:R-:W1:Y:S01]  /*9650*/  LDC R48, c[0x0][0xbe8] ;  /* 0x0002fa00ff307b82 */ /* 0x000e620000000800 */
[----:B------:R-:W-:Y:S01]  /*9660*/  F2FP.F16.F32.PACK_AB R33, R35, R34 ;  /* 0x000000222321723e */ /* 0x000fe200000000ff */
[----:B------:R-:W-:Y:S01]  /*9670*/  ULDC.64 UR8, c[0x0][0xb90] ;  /* 0x0002e40000087ab9 */ /* 0x000fe20000000a00 */
[----:B------:R-:W-:Y:S01]  /*9680*/  F2FP.F16.F32.PACK_AB R35, R39, R38 ;  /* 0x000000262723723e */ /* 0x000fe200000000ff */
[----:B------:R-:W-:Y:S01]  /*9690*/  VIADD R39, R16, UR44 ;  /* 0x0000002c10277c36 */ /* 0x000fe20008000000 */
[----:B------:R-:W-:Y:S01]  /*96a0*/  UIMAD UR5, UR10, UR8, URZ ;  /* 0x000000080a0572a4 */ /* 0x000fe2000f8e023f */
[----:B------:R-:W-:Y:S01]  /*96b0*/  F2FP.F16.F32.PACK_AB R40, R41, R40 ;  /* 0x000000282928723e */ /* 0x000fe200000000ff */
[----:B------:R-:W-:Y:S01]  /*96c0*/  UIMAD.WIDE.U32 UR6, UR39, UR8, URZ ;  /* 0x00000008270672a5 */ /* 0x000fe2000f8e003f */
[----:B------:R-:W-:Y:S01]  /*96d0*/  F2FP.F16.F32.PACK_AB R34, R37, R36 ;  /* 0x000000242522723e */ /* 0x000fe200000000ff */
[----:B------:R-:W-:Y:S01]  /*96e0*/  UIMAD UR5, UR39, UR9, UR5 ;  /* 0x00000009270572a4 */ /* 0x000fe2000f8e0205 */
[----:B------:R-:W-:Y:S01]  /*96f0*/  F2FP.F16.F32.PACK_AB R41, R43, R42 ;  /* 0x0000002a2b29723e */ /* 0x000fe200000000ff */
[----:B------:R-:W-:Y:S01]  /*9700*/  IMAD.MOV.U32 R36, RZ, RZ, R39 ;  /* 0x000000ffff247224 */ /* 0x000fe200078e0027 */
[----:B------:R-:W-:Y:S01]  /*9710*/  F2FP.F16.F32.PACK_AB R42, R45, R182 ;  /* 0x000000b62d2a723e */ /* 0x000fe200000000ff */
[----:B------:R-:W-:Y:S01]  /*9720*/  ULDC.64 UR8, c[0x0][0xb98] ;  /* 0x0002e60000087ab9 */ /* 0x000fe20000000a00 */
[----:B------:R-:W-:Y:S01]  /*9730*/  F2FP.F16.F32.PACK_AB R43, R47, R46 ;  /* 0x0000002e2f2b723e */ /* 0x000fe200000000ff */
[----:B------:R-:W-:-:S02]  /*9740*/  UIADD3 UR7, UR7, UR5, URZ ;  /* 0x0000000507077290 */ /* 0x000fc4000fffe03f */
[----:B------:R-:W-:Y:S02]  /*9750*/  UIMAD UR5, UR12, UR8, URZ ;  /* 0x000000080c0572a4 */ /* 0x000fe4000f8e023f */
[----:B------:R-:W-:Y:S01]  /*9760*/  UIMAD.WIDE.U32 UR6, UR42, UR8, UR6 ;  /* 0x000000082a0672a5 */ /* 0x000fe2000f8e0006 */
[----:B------:R-:W-:Y:S02]  /*9770*/  MOV R172, R203 ;  /* 0x000000cb00ac7202 */ /* 0x000fe40000000f00 */
[----:B0-----:R-:W-:Y:S01]  /*9780*/  MOV R173, R0 ;  /* 0x0000000000ad7202 */ /* 0x001fe20000000f00 */
[----:B------:R-:W-:-:S03]  /*9790*/  UIMAD UR5, UR42, UR9, UR5 ;  /* 0x000000092a0572a4 */ /* 0x000fc6000f8e0205 */
[----:B------:R-:W-:Y:S01]  /*97a0*/  ULDC.64 UR8, c[0x0][0xae8] ;  /* 0x0002ba0000087ab9 */ /* 0x000fe20000000a00 */
[----:B------:R-:W-:-:S04]  /*97b0*/  IMAD.WIDE R20, R207, 0x2, R172 ;  /* 0x00000002cf147825 */ /* 0x000fc800078e02ac */
[----:B------:R-:W-:Y:S01]  /*97c0*/  IMAD.WIDE R172, R3, 0x2, R172 ;  /* 0x0000000203ac7825 */ /* 0x000fe200078e02ac */
[C---:B------:R-:W-:Y:S02]  /*97d0*/  IADD3 R9, P3, R20.reuse, 0xc060, RZ ;  /* 0x0000c06014097810 */ /* 0x040fe40007f7e0ff */
[C---:B------:R-:W-:Y:S02]  /*97e0*/  IADD3 R115, P0, R20.reuse, 0x8060, RZ ;  /* 0x0000806014737810 */ /* 0x040fe40007f1e0ff */
[----:B------:R-:W-:Y:S02]  /*97f0*/  LOP3.LUT R8, R9, 0x380, RZ, 0xc0, !PT ;  /* 0x0000038009087812 */ /* 0x000fe400078ec0ff */
[----:B------:R-:W-:Y:S01]  /*9800*/  IADD3 R111, P2, R20, 0x8040, RZ ;  /* 0x00008040146f7810 */ /* 0x000fe20007f5e0ff */
[--C-:B------:R-:W-:Y:S01]  /*9810*/  IMAD.X R153, RZ, RZ, R21.reuse, P0 ;  /* 0x000000ffff997224 */ /* 0x100fe200000e0615 */
[----:B------:R-:W-:Y:S02]  /*9820*/  SHF.R.U64 R8, R8, 0x3, RZ ;  /* 0x0000000308087819 */ /* 0x000fe400000012ff */
[----:B------:R-:W-:Y:S01]  /*9830*/  LOP3.LUT R0, R115, 0x380, RZ, 0xc0, !PT ;  /* 0x0000038073007812 */ /* 0x000fe200078ec0ff */
[----:B------:R-:W-:Y:S01]  /*9840*/  IMAD.X R157, RZ, RZ, R21, P2 ;  /* 0x000000ffff9d7224 */ /* 0x000fe200010e0615 */
[----:B------:R-:W-:-:S02]  /*9850*/  LOP3.LUT R147, R20, 0x380, RZ, 0xc0, !PT ;  /* 0x0000038014937812 */ /* 0x000fc400078ec0ff */
[----:B------:R-:W-:Y:S01]  /*9860*/  LOP3.LUT R8, R8, R9, RZ, 0x3c, !PT ;  /* 0x0000000908087212 */ /* 0x000fe200078e3cff */
[--C-:B------:R-:W-:Y:S01]  /*9870*/  IMAD.X R9, RZ, RZ, R21.reuse, P3 ;  /* 0x000000ffff097224 */ /* 0x100fe200018e0615 */
[----:B------:R-:W-:Y:S02]  /*9880*/  IADD3 R12, P2, R20, 0x4000, RZ ;  /* 0x00004000140c7810 */ /* 0x000fe40007f5e0ff */
[----:B------:R-:W-:Y:S02]  /*9890*/  SHF.R.U64 R0, R0, 0x3, RZ ;  /* 0x0000000300007819 */ /* 0x000fe400000012ff */
        /* <DEDUP_REMOVED lines=11> */
[----:B------:R-:W-:Y:S01]  /*9950*/  LOP3.LUT R152, R0, R115, RZ, 0x3c, !PT ;  /* 0x0000007300987212 */ /* 0x000fe200078e3cff */
[----:B------:R-:W-:Y:S01]  /*9960*/  IMAD.X R159, RZ, RZ, R21, P3 ;  /* 0x000000ffff9f7224 */ /* 0x000fe200018e0615 */
[----:B------:R-:W-:-:S02]  /*9970*/  IADD3 R115, P2, R172, 0x7000, RZ ;  /* 0x00007000ac737810 */ /* 0x000fc40007f5e0ff */
        /* <DEDUP_REMOVED lines=13> */
[--C-:B------:R-:W-:Y:S01]  /*9a50*/  IMAD.X R171, RZ, RZ, R21.reuse, P3 ;  /* 0x000000ffffab7224 */ /* 0x100fe200018e0615 */
[----:B------:R-:W-:Y:S01]  /*9a60*/  LOP3.LUT R114, R115, 0x380, RZ, 0xc0, !PT ;  /* 0x0000038073727812 */ /* 0x000fe200078ec0ff */
[----:B------:R-:W-:Y:S01]  /*9a70*/  IMAD.MOV.U32 R147, RZ, RZ, R21 ;  /* 0x000000ffff937224 */ /* 0x000fe200078e0015 */
[----:B------:R-:W-:-:S02]  /*9a80*/  SHF.R.U64 R20, R20, 0x3, RZ ;  /* 0x0000000314147819 */ /* 0x000fc400000012ff */
[----:B------:R-:W-:Y:S02]  /*9a90*/  LOP3.LUT R21, R102, 0x380, RZ, 0xc0, !PT ;  /* 0x0000038066157812 */ /* 0x000fe400078ec0ff */
[----:B------:R-:W-:Y:S02]  /*9aa0*/  SHF.R.U64 R114, R114, 0x3, RZ ;  /* 0x0000000372727819 */ /* 0x000fe400000012ff */
[----:B------:R-:W-:Y:S02]  /*9ab0*/  LOP3.LUT R150, R20, R119, RZ, 0x3c, !PT ;  /* 0x0000007714967212 */ /* 0x000fe400078e3cff */
[----:B------:R-:W-:Y:S02]  /*9ac0*/  LOP3.LUT R20, R107, 0x380, RZ, 0xc0, !PT ;  /* 0x000003806b147812 */ /* 0x000fe400078ec0ff */
[----:B------:R-:W-:Y:S02]  /*9ad0*/  SHF.R.U64 R21, R21, 0x3, RZ ;  /* 0x0000000315157819 */ /* 0x000fe400000012ff */
[----:B------:R-:W-:Y:S01]  /*9ae0*/  LOP3.LUT R114, R114, R115, RZ, 0x3c, !PT ;  /* 0x0000007372727212 */ /* 0x000fe200078e3cff */
[----:B------:R-:W-:Y:S01]  /*9af0*/  IMAD.X R115, RZ, RZ, R173, P2 ;  /* 0x000000ffff737224 */ /* 0x000fe200010e06ad */
[----:B------:R-:W-:-:S02]  /*9b00*/  IADD3 R143, P2, R172, 0xe000, RZ ;  /* 0x0000e000ac8f7810 */ /* 0x000fc40007f5e0ff */
[----:B------:R-:W-:Y:S02]  /*9b10*/  SHF.R.U64 R20, R20, 0x3, RZ ;  /* 0x0000000314147819 */ /* 0x000fe400000012ff */
[----:B------:R-:W-:Y:S02]  /*9b20*/  LOP3.LUT R158, R21, R102, RZ, 0x3c, !PT ;  /* 0x00000066159e7212 */ /* 0x000fe400078e3cff */
[----:B------:R-:W-:Y:S02]  /*9b30*/  LOP3.LUT R21, R98, 0x380, RZ, 0xc0, !PT ;  /* 0x0000038062157812 */ /* 0x000fe400078ec0ff */
[----:B------:R-:W-:Y:S02]  /*9b40*/  LOP3.LUT R142, R143, 0x380, RZ, 0xc0, !PT ;  /* 0x000003808f8e7812 */ /* 0x000fe400078ec0ff */
[----:B------:R-:W-:Y:S02]  /*9b50*/  LOP3.LUT R160, R20, R107, RZ, 0x3c, !PT ;  /* 0x0000006b14a07212 */ /* 0x000fe400078e3cff */
[----:B------:R-:W-:-:S02]  /*9b60*/  LOP3.LUT R20, R103, 0x380, RZ, 0xc0, !PT ;  /* 0x0000038067147812 */ /* 0x000fc400078ec0ff */
[----:B------:R-:W-:Y:S02]  /*9b70*/  SHF.R.U64 R21, R21, 0x3, RZ ;  /* 0x0000000315157819 */ /* 0x000fe400000012ff */
[----:B------:R-:W-:Y:S02]  /*9b80*/  SHF.R.U64 R142, R142, 0x3, RZ ;  /* 0x000000038e8e7819 */ /* 0x000fe400000012ff */
[----:B------:R-:W-:Y:S02]  /*9b90*/  SHF.R.U64 R20, R20, 0x3, RZ ;  /* 0x0000000314147819 */ /* 0x000fe400000012ff */
[----:B------:R-:W-:Y:S02]  /*9ba0*/  LOP3.LUT R162, R21, R98, RZ, 0x3c, !PT ;  /* 0x0000006215a27212 */ /* 0x000fe400078e3cff */
[----:B------:R-:W-:Y:S02]  /*9bb0*/  IADD3 R21, P3, R172, 0x1000, RZ ;  /* 0x00001000ac157810 */ /* 0x000fe40007f7e0ff */
[----:B------:R-:W-:Y:S01]  /*9bc0*/  LOP3.LUT R142, R142, R143, RZ, 0x3c, !PT ;  /* 0x0000008f8e8e7212 */ /* 0x000fe200078e3cff */
[----:B------:R-:W-:Y:S01]  /*9bd0*/  IMAD.X R143, RZ, RZ, R173, P2 ;  /* 0x000000ffff8f7224 */ /* 0x000fe200010e06ad */
[----:B------:R-:W-:-:S02]  /*9be0*/  LOP3.LUT R0, R3, 0x380, RZ, 0xc0, !PT ;  /* 0x0000038003007812 */ /* 0x000fc400078ec0ff */
[----:B-1----:R-:W-:Y:S02]  /*9bf0*/  ISETP.NE.AND P2, PT, R48, 0x1, PT ;  /* 0x000000013000780c */ /* 0x002fe40003f45270 */
[----:B------:R-:W-:Y:S02]  /*9c00*/  LOP3.LUT R166, R20, R103, RZ, 0x3c, !PT ;  /* 0x0000006714a67212 */ /* 0x000fe400078e3cff */
[----:B------:R-:W-:Y:S02]  /*9c10*/  LOP3.LUT R20, R21, 0x380, RZ, 0xc0, !PT ;  /* 0x0000038015147812 */ /* 0x000fe400078ec0ff */
[----:B------:R-:W-:Y:S02]  /*9c20*/  SHF.R.U64 R0, R0, 0x3, RZ ;  /* 0x0000000300007819 */ /* 0x000fe400000012ff */
[----:B------:R-:W-:Y:S02]  /*9c30*/  SHF.R.U64 R20, R20, 0x3, RZ ;  /* 0x0000000314147819 */ /* 0x000fe400000012ff */
[----:B------:R-:W-:-:S02]  /*9c40*/  LOP3.LUT R154, R0, R3, RZ, 0x3c, !PT ;  /* 0x00000003009a7212 */ /* 0x000fc400078e3cff */
[----:B------:R-:W-:Y:S02]  /*9c50*/  MOV R213, R146 ;  /* 0x0000009200d57202 */ /* 0x000fe40000000f00 */
[----:B------:R-:W-:Y:S02]  /*9c60*/  LOP3.LUT R3, R30, 0x380, RZ, 0xc0, !PT ;  /* 0x000003801e037812 */ /* 0x000fe400078ec0ff */
[----:B------:R-:W-:Y:S01]  /*9c70*/  LOP3.LUT R20, R20, R21, RZ, 0x3c, !PT ;  /* 0x0000001514147212 */ /* 0x000fe200078e3cff */
[----:B------:R-:W-:Y:S01]  /*9c80*/  IMAD.X R21, RZ, RZ, R173, P3 ;  /* 0x000000ffff157224 */ /* 0x000fe200018e06ad */
[----:B------:R-:W-:Y:S01]  /*9c90*/  LOP3.LUT R0, R31, 0x380, RZ, 0xc0, !PT ;  /* 0x000003801f007812 */ /* 0x000fe200078ec0ff */
[----:B------:R0:W-:Y:S01]  /*9ca0*/  STSM.16.M88.4 [R213], R24 ;  /* 0x00000018d5007844 */ /* 0x0001e20000000200 */
[----:B------:R-:W-:Y:S02]  /*9cb0*/  SHF.R.U64 R3, R3, 0x3, RZ ;  /* 0x0000000303037819 */ /* 0x000fe400000012ff */
[----:B------:R-:W-:-:S02]  /*9cc0*/  IADD3 R119, P3, R172, 0x8000, RZ ;  /* 0x00008000ac777810 */ /* 0x000fc40007f7e0ff */
[----:B------:R-:W-:Y:S02]  /*9cd0*/  SHF.R.U64 R0, R0, 0x3, RZ ;  /* 0x0000000300007819 */ /* 0x000fe400000012ff */
[----:B------:R-:W-:Y:S02]  /*9ce0*/  LOP3.LUT R168, R3, R30, RZ, 0x3c, !PT ;  /* 0x0000001e03a87212 */ /* 0x000fe400078e3cff */
[----:B------:R-:W-:Y:S02]  /*9cf0*/  LOP3.LUT R118, R119, 0x380, RZ, 0xc0, !PT ;  /* 0x0000038077767812 */ /* 0x000fe400078ec0ff */
[----:B------:R-:W-:Y:S02]  /*9d00*/  LOP3.LUT R3, R12, 0x380, RZ, 0xc0, !PT ;  /* 0x000003800c037812 */ /* 0x000fe400078ec0ff */
[----:B------:R-:W-:Y:S02]  /*9d10*/  LOP3.LUT R164, R0, R31, RZ, 0x3c, !PT ;  /* 0x0000001f00a47212 */ /* 0x000fe400078e3cff */
[----:B------:R-:W-:Y:S01]  /*9d20*/  SHF.R.U64 R118, R118, 0x3, RZ ;  /* 0x0000000376767819 */ /* 0x000fe200000012ff */
[----:B0-----:R-:W0:Y:S01]  /*9d30*/  @P2 LDC R24, c[0x0][0xbec] ;  /* 0x0002fb00ff182b82 */ /* 0x001e220000000800 */
[----:B------:R-:W-:-:S02]  /*9d40*/  LOP3.LUT R106, R111, 0x380, RZ, 0xc0, !PT ;  /* 0x000003806f6a7812 */ /* 0x000fc400078ec0ff */
[----:B------:R-:W-:Y:S02]  /*9d50*/  LOP3.LUT R0, R99, 0x380, RZ, 0xc0, !PT ;  /* 0x0000038063007812 */ /* 0x000fe400078ec0ff */
[----:B------:R-:W-:Y:S02]  /*9d60*/  SHF.R.U64 R3, R3, 0x3, RZ ;  /* 0x0000000303037819 */ /* 0x000fe400000012ff */
[----:B------:R-:W-:Y:S01]  /*9d70*/  LOP3.LUT R118, R118, R119, RZ, 0x3c, !PT ;  /* 0x0000007776767212 */ /* 0x000fe200078e3cff */
[----:B------:R-:W1:Y:S01]  /*9d80*/  @P2 LDC R27, c[0x0][0xbf0] ;  /* 0x0002fc00ff1b2b82 */ /* 0x000e620000000800 */
[----:B------:R-:W-:Y:S01]  /*9d90*/  SHF.R.U64 R106, R106, 0x3, RZ ;  /* 0x000000036a6a7819 */ /* 0x000fe200000012ff */
[----:B------:R-:W-:Y:S01]  /*9da0*/  IMAD.X R119, RZ, RZ, R173, P3 ;  /* 0x000000ffff777224 */ /* 0x000fe200018e06ad */
[----:B------:R-:W-:Y:S02]  /*9db0*/  SHF.R.U64 R0, R0, 0x3, RZ ;  /* 0x0000000300007819 */ /* 0x000fe400000012ff */
[----:B------:R-:W-:-:S02]  /*9dc0*/  LOP3.LUT R12, R3, R12, RZ, 0x3c, !PT ;  /* 0x0000000c030c7212 */ /* 0x000fc400078e3cff */
[C---:B------:R-:W-:Y:S02]  /*9dd0*/  IADD3 R107, P0, R172.reuse, 0x5000, RZ ;  /* 0x00005000ac6b7810 */ /* 0x040fe40007f1e0ff */
[----:B------:R-:W-:Y:S02]  /*9de0*/  IADD3 R3, P3, R172, 0xf000, RZ ;  /* 0x0000f000ac037810 */ /* 0x000fe40007f7e0ff */
[----:B------:R-:W-:Y:S02]  /*9df0*/  LOP3.LUT R10, R127, 0x380, RZ, 0xc0, !PT ;  /* 0x000003807f0a7812 */ /* 0x000fe400078ec0ff */
[----:B------:R-:W-:Y:S01]  /*9e00*/  LOP3.LUT R14, R123, 0x380, RZ, 0xc0, !PT ;  /* 0x000003807b0e7812 */ /* 0x000fe200078ec0ff */
[----:B------:R-:W-:Y:S01]  /*9e10*/  IMAD.X R147, RZ, RZ, R173, P3 ;  /* 0x000000ffff937224 */ /* 0x000fe200018e06ad */
[----:B------:R-:W-:Y:S01]  /*9e20*/  LOP3.LUT R156, R106, R111, RZ, 0x3c, !PT ;  /* 0x0000006f6a9c7212 */ /* 0x000fe200078e3cff */
[----:B0-----:R-:W-:Y:S01]  /*9e30*/  @P2 IMAD.HI.U32 R24, R39, R24, RZ ;  /* 0x0000001827182227 */ /* 0x001fe200078e00ff */
[----:B------:R-:W-:-:S02]  /*9e40*/  LOP3.LUT R170, R0, R99, RZ, 0x3c, !PT ;  /* 0x0000006300aa7212 */ /* 0x000fc400078e3cff */
[----:B------:R-:W-:Y:S02]  /*9e50*/  LOP3.LUT R106, R107, 0x380, RZ, 0xc0, !PT ;  /* 0x000003806b6a7812 */ /* 0x000fe400078ec0ff */
[----:B------:R-:W-:Y:S02]  /*9e60*/  LOP3.LUT R0, R3, 0x380, RZ, 0xc0, !PT ;  /* 0x0000038003007812 */ /* 0x000fe400078ec0ff */
[----:B------:R-:W-:Y:S02]  /*9e70*/  SHF.R.U64 R10, R10, 0x3, RZ ;  /* 0x000000030a0a7819 */ /* 0x000fe400000012ff */
[----:B------:R-:W-:Y:S02]  /*9e80*/  SHF.R.U64 R14, R14, 0x3, RZ ;  /* 0x000000030e0e7819 */ /* 0x000fe400000012ff */
[----:B------:R-:W-:Y:S02]  /*9e90*/  SHF.R.U64 R106, R106, 0x3, RZ ;  /* 0x000000036a6a7819 */ /* 0x000fe400000012ff */
[----:B------:R-:W-:-:S02]  /*9ea0*/  SHF.R.U64 R0, R0, 0x3, RZ ;  /* 0x0000000300007819 */ /* 0x000fc400000012ff */
[----:B------:R-:W-:Y:S02]  /*9eb0*/  LOP3.LUT R10, R10, R127, RZ, 0x3c, !PT ;  /* 0x0000007f0a0a7212 */ /* 0x000fe400078e3cff */
[----:B------:R-:W-:Y:S02]  /*9ec0*/  LOP3.LUT R14, R14, R123, RZ, 0x3c, !PT ;  /* 0x0000007b0e0e7212 */ /* 0x000fe400078e3cff */
[----:B------:R-:W-:Y:S01]  /*9ed0*/  LOP3.LUT R106, R106, R107, RZ, 0x3c, !PT ;  /* 0x0000006b6a6a7212 */ /* 0x000fe200078e3cff */
[----:B------:R-:W-:Y:S01]  /*9ee0*/  IMAD.X R107, RZ, RZ, R173, P0 ;  /* 0x000000ffff6b7224 */ /* 0x000fe200000e06ad */
[----:B------:R-:W-:Y:S02]  /*9ef0*/  LOP3.LUT R146, R0, R3, RZ, 0x3c, !PT ;  /* 0x0000000300927212 */ /* 0x000fe400078e3cff */
[----:B------:R-:W-:Y:S02]  /*9f00*/  MOV R154, R154 ;  /* 0x0000009a009a7202 */ /* 0x000fe40000000f00 */
[----:B------:R-:W-:-:S02]  /*9f10*/  MOV R3, R8 ;  /* 0x0000000800037202 */ /* 0x000fc40000000f00 */
[----:B------:R-:W-:Y:S01]  /*9f20*/  MOV R0, R10 ;  /* 0x0000000a00007202 */ /* 0x000fe20000000f00 */
[----:B------:R-:W-:Y:S01]  /*9f30*/  STSM.16.M88.4 [R154], R32 ;  /* 0x000000209a007844 */ /* 0x000fe20000000200 */
[----:B------:R-:W-:Y:S02]  /*9f40*/  MOV R164, R164 ;  /* 0x000000a400a47202 */ /* 0x000fe40000000f00 */
[----:B------:R-:W-:Y:S02]  /*9f50*/  IADD3 R135, P0, R172, 0xc000, RZ ;  /* 0x0000c000ac877810 */ /* 0x000fe40007f1e0ff */
[----:B------:R-:W-:Y:S01]  /*9f60*/  MOV R44, R14 ;  /* 0x0000000e002c7202 */ /* 0x000fe20000000f00 */
[----:B------:R-:W-:Y:S01]  /*9f70*/  STSM.16.M88.4 [R164], R40 ;  /* 0x00000028a4007844 */ /* 0x000fe20000000200 */
[----:B------:R-:W-:Y:S02]  /*9f80*/  MOV R170, R170 ;  /* 0x000000aa00aa7202 */ /* 0x000fe40000000f00 */
[----:B------:R-:W-:-:S02]  /*9f90*/  F2FP.F16.F32.PACK_AB R8, R49, R183 ;  /* 0x000000b73108723e */ /* 0x000fc400000000ff */
        /* <DEDUP_REMOVED lines=9> */
[----:B-1----:R-:W-:Y:S02]  /*a030*/  @P2 SHF.R.U32.HI R36, RZ, R27, R24 ;  /* 0x0000001bff242219 */ /* 0x002fe40000011618 */
[----:B------:R-:W-:Y:S01]  /*a040*/  LOP3.LUT R134, R135, 0x380, RZ, 0xc0, !PT ;  /* 0x0000038087867812 */ /* 0x000fe200078ec0ff */
[----:B------:R1:W-:Y:S01]  /*a050*/  STSM.16.M88.4 [R25], R12 ;  /* 0x0000000c19007844 */ /* 0x0003e20000000200 */
[----:B------:R-:W-:Y:S01]  /*a060*/  MOV R168, R168 ;  /* 0x000000a800a87202 */ /* 0x000fe20000000f00 */
[----:B------:R-:W-:Y:S01]  /*a070*/  IMAD.MOV R37, RZ, RZ, -R36 ;  /* 0x000000ffff257224 */ /* 0x000fe200078e0a24 */
[----:B------:R-:W-:-:S02]  /*a080*/  IADD3 R111, P1, R172, 0x6000, RZ ;  /* 0x00006000ac6f7810 */ /* 0x000fc40007f3e0ff */
[----:B------:R-:W-:Y:S01]  /*a090*/  MOV R166, R166 ;  /* 0x000000a600a67202 */ /* 0x000fe20000000f00 */
[----:B------:R-:W-:Y:S01]  /*a0a0*/  IMAD R37, R48, R37, R39 ;  /* 0x0000002530257224 */ /* 0x000fe200078e0227 */
[----:B0-----:R-:W-:Y:S02]  /*a0b0*/  F2FP.F16.F32.PACK_AB R8, R65, R187 ;  /* 0x000000bb4108723e */ /* 0x001fe400000000ff */
[----:B------:R-:W-:Y:S02]  /*a0c0*/  F2FP.F16.F32.PACK_AB R9, R67, R66 ;  /* 0x000000424309723e */ /* 0x000fe400000000ff */
[----:B------:R-:W-:Y:S02]  /*a0d0*/  F2FP.F16.F32.PACK_AB R10, R69, R188 ;  /* 0x000000bc450a723e */ /* 0x000fe400000000ff */
[----:B------:R-:W-:Y:S02]  /*a0e0*/  F2FP.F16.F32.PACK_AB R11, R71, R70 ;  /* 0x00000046470b723e */ /* 0x000fe400000000ff */
[----:B------:R-:W-:-:S02]  /*a0f0*/  SHF.R.U64 R134, R134, 0x3, RZ ;  /* 0x0000000386867819 */ /* 0x000fc400000012ff */
        /* <DEDUP_REMOVED lines=11> */
[----:B------:R-:W-:Y:S02]  /*a1b0*/  LOP3.LUT R110, R111, 0x380, RZ, 0xc0, !PT ;  /* 0x000003806f6e7812 */ /* 0x000fe400078ec0ff */
[----:B------:R-:W-:Y:S01]  /*a1c0*/  LOP3.LUT R134, R134, R135, RZ, 0x3c, !PT ;  /* 0x0000008786867212 */ /* 0x000fe200078e3cff */
[----:B------:R-:W-:Y:S01]  /*a1d0*/  IMAD.X R135, RZ, RZ, R173, P0 ;  /* 0x000000ffff877224 */ /* 0x000fe200000e06ad */
[----:B------:R2:W-:Y:S01]  /*a1e0*/  STSM.16.M88.4 [R162], R24 ;  /* 0x00000018a2007844 */ /* 0x0005e20000000200 */
[----:B------:R-:W-:Y:S02]  /*a1f0*/  SHF.R.U64 R110, R110, 0x3, RZ ;  /* 0x000000036e6e7819 */ /* 0x000fe400000012ff */
[----:B0-----:R-:W-:Y:S01]  /*a200*/  F2FP.F16.F32.PACK_AB R9, R52, R7 ;  /* 0x000000073409723e */ /* 0x001fe200000000ff */
[----:B-1----:R-:W-:Y:S01]  /*a210*/  IMAD.U32 R13, RZ, RZ, UR5 ;  /* 0x00000005ff0d7e24 */ /* 0x002fe2000f8e00ff */
[----:B------:R-:W-:Y:S01]  /*a220*/  SHF.R.S32.HI R12, RZ, 0x1f, R36 ;  /* 0x0000001fff0c7819 */ /* 0x000fe20000011424 */
[----:B------:R-:W-:Y:S01]  /*a230*/  ULDC UR5, c[0x0][0xa88] ;  /* 0x0002a20000057ab9 */ /* 0x000fe20000000800 */
[----:B------:R-:W-:-:S02]  /*a240*/  SHF.R.S32.HI R7, RZ, 0x1f, R37 ;  /* 0x0000001fff077819 */ /* 0x000fc40000011425 */
[----:B------:R-:W-:Y:S01]  /*a250*/  LOP3.LUT R110, R110, R111, RZ, 0x3c, !PT ;  /* 0x0000006f6e6e7212 */ /* 0x000fe200078e3cff */
[----:B------:R-:W-:Y:S01]  /*a260*/  IMAD.X R111, RZ, RZ, R173, P1 ;  /* 0x000000ffff6f7224 */ /* 0x000fe200008e06ad */
[----:B------:R-:W-:Y:S02]  /*a270*/  IADD3 R139, P1, R172, 0xd000, RZ ;  /* 0x0000d000ac8b7810 */ /* 0x000fe40007f3e0ff */
[----:B------:R-:W-:Y:S02]  /*a280*/  MOV R160, R160 ;  /* 0x000000a000a07202 */ /* 0x000fe40000000f00 */
[----:B--2---:R-:W-:Y:S01]  /*a290*/  IADD3 R24, P0, R36, UR6, RZ ;  /* 0x0000000624187c10 */ /* 0x004fe2000ff1e0ff */
[----:B------:R-:W-:Y:S01]  /*a2a0*/  VIADD R26, R206, UR44 ;  /* 0x0000002cce1a7c36 */ /* 0x000fe20008000000 */
[----:B------:R-:W-:Y:S02]  /*a2b0*/  F2FP.F16.F32.PACK_AB R32, R89, R193 ;  /* 0x000000c15920723e */ /* 0x000fe400000000ff */
[----:B------:R-:W-:Y:S01]  /*a2c0*/  IADD3.X R25, R12, UR7, R13, P0, !PT ;  /* 0x000000070c197c10 */ /* 0x000fe200087fe40d */
[----:B------:R-:W-:Y:S01]  /*a2d0*/  ULDC.64 UR6, c[0x0][0xb88] ;  /* 0x0002e20000067ab9 */ /* 0x000fe20000000a00 */
[----:B------:R-:W-:Y:S01]  /*a2e0*/  F2FP.F16.F32.PACK_AB R33, R91, R90 ;  /* 0x0000005a5b21723e */ /* 0x000fe200000000ff */
[----:B------:R-:W-:Y:S01]  /*a2f0*/  IMAD R12, R7, UR6, RZ ;  /* 0x00000006070c7c24 */ /* 0x000fe2000f8e02ff */
[----:B------:R-:W-:Y:S01]  /*a300*/  F2FP.F16.F32.PACK_AB R34, R93, R194 ;  /* 0x000000c25d22723e */ /* 0x000fe200000000ff */
[----:B------:R-:W-:Y:S01]  /*a310*/  IMAD.WIDE.U32 R24, R37, UR6, R24 ;  /* 0x0000000625187c25 */ /* 0x000fe2000f8e0018 */
[----:B------:R-:W-:-:S02]  /*a320*/  F2FP.F16.F32.PACK_AB R35, R95, R94 ;  /* 0x0000005e5f23723e */ /* 0x000fc400000000ff */
[----:B------:R-:W-:Y:S01]  /*a330*/  MOV R158, R158 ;  /* 0x0000009e009e7202 */ /* 0x000fe20000000f00 */
[----:B------:R-:W-:Y:S01]  /*a340*/  IMAD R37, R37, UR7, R12 ;  /* 0x0000000725257c24 */ /* 0x000fe2000f8e020c */
[----:B------:R-:W-:Y:S01]  /*a350*/  F2FP.F16.F32.PACK_AB R8, R97, R195 ;  /* 0x000000c36108723e */ /* 0x000fe200000000ff */
[----:B------:R0:W-:Y:S01]  /*a360*/  STSM.16.M88.4 [R160], R32 ;  /* 0x00000020a0007844 */ /* 0x0001e20000000200 */
[----:B------:R-:W-:Y:S01]  /*a370*/  F2FP.F16.F32.PACK_AB R10, R101, R196 ;  /* 0x000000c4650a723e */ /* 0x000fe200000000ff */
[----:B------:R-:W-:Y:S01]  /*a380*/  ULDC.64 UR6, c[0x0][0xb50] ;  /* 0x0002d40000067ab9 */ /* 0x000fe20000000a00 */
[----:B------:R-:W-:Y:S01]  /*a390*/  F2FP.F16.F32.PACK_AB R11, R60, R56 ;  /* 0x000000383c0b723e */ /* 0x000fe200000000ff */
[----:B------:R-:W-:Y:S01]  /*a3a0*/  IMAD R7, R48, UR5, RZ ;  /* 0x0000000530077c24 */ /* 0x000fe2000f8e02ff */
[----:B------:R-:W-:Y:S02]  /*a3b0*/  LOP3.LUT R138, R139, 0x380, RZ, 0xc0, !PT ;  /* 0x000003808b8a7812 */ /* 0x000fe400078ec0ff */
[----:B------:R-:W-:Y:S01]  /*a3c0*/  LOP3.LUT P0, RZ, R204, 0x3, RZ, 0xc0, !PT ;  /* 0x00000003ccff7812 */ /* 0x000fe2000780c0ff */
[----:B------:R1:W-:Y:S01]  /*a3d0*/  STSM.16.M88.4 [R158], R8 ;  /* 0x000000089e007844 */ /* 0x0003e20000000200 */
[----:B------:R-:W-:-:S02]  /*a3e0*/  SHF.R.U64 R138, R138, 0x3, RZ ;  /* 0x000000038a8a7819 */ /* 0x000fc400000012ff */
[----:B------:R-:W-:Y:S02]  /*a3f0*/  MOV R156, R156 ;  /* 0x0000009c009c7202 */ /* 0x000fe40000000f00 */
[----:B------:R-:W-:Y:S02]  /*a400*/  F2FP.F16.F32.PACK_AB R12, R105, R197 ;  /* 0x000000c5690c723e */ /* 0x000fe400000000ff */
[----:B------:R-:W-:Y:S02]  /*a410*/  F2FP.F16.F32.PACK_AB R13, R68, R64 ;  /* 0x00000040440d723e */ /* 0x000fe400000000ff */
[----:B0-----:R-:W-:Y:S02]  /*a420*/  LEA R34, P3, R24, UR6, 0x2 ;  /* 0x0000000618227c11 */ /* 0x001fe4000f8610ff */
[----:B------:R-:W-:Y:S02]  /*a430*/  F2FP.F16.F32.PACK_AB R14, R109, R198 ;  /* 0x000000c66d0e723e */ /* 0x000fe400000000ff */
[----:B------:R-:W-:Y:S01]  /*a440*/  F2FP.F16.F32.PACK_AB R15, R76, R72 ;  /* 0x000000484c0f723e */ /* 0x000fe200000000ff */
[----:B------:R-:W-:Y:S01]  /*a450*/  SHFL.IDX PT, R46, R34, RZ, 0x1c1f ;  /* 0x001c1fff222e7589 */ /* 0x000fe200000e0000 */
[----:B------:R-:W-:Y:S01]  /*a460*/  LOP3.LUT R138, R138, R139, RZ, 0x3c, !PT ;  /* 0x0000008b8a8a7212 */ /* 0x000fe200078e3cff */
[----:B-1----:R-:W-:Y:S01]  /*a470*/  IMAD.IADD R9, R25, 0x1, R37 ;  /* 0x0000000119097824 */ /* 0x002fe200078e0225 */
[----:B------:R-:W-:Y:S01]  /*a480*/  MOV R152, R152 ;  /* 0x0000009800987202 */ /* 0x000fe20000000f00 */
[----:B------:R-:W-:Y:S01]  /*a490*/  VIADD R8, R26, 0x8 ;  /* 0x000000081a087836 */ /* 0x000fe20000000000 */
[----:B------:R0:W-:Y:S01]  /*a4a0*/  STSM.16.M88.4 [R156], R12 ;  /* 0x0000000c9c007844 */ /* 0x0001e20000000200 */
[----:B------:R-:W-:Y:S01]  /*a4b0*/  IMAD.X R139, RZ, RZ, R173, P1 ;  /* 0x000000ffff8b7224 */ /* 0x000fe200008e06ad */
[----:B------:R-:W-:-:S02]  /*a4c0*/  LEA.HI.X R35, R24, UR7, R9, 0x2, P3 ;  /* 0x0000000718237c11 */ /* 0x000fc400098f1409 */
[-C--:B------:R-:W-:Y:S01]  /*a4d0*/  ISETP.GE.OR P1, PT, R26, R7.reuse, P0 ;  /* 0x000000071a00720c */ /* 0x080fe20000726670 */
[----:B------:R-:W-:Y:S01]  /*a4e0*/  SHFL.IDX PT, R50, R34, 0x1, 0x1c1f ;  /* 0x003c1f0022327f89 */ /* 0x000fe200000e0000 */
[----:B------:R-:W-:Y:S02]  /*a4f0*/  ISETP.GE.OR P0, PT, R8, R7, P0 ;  /* 0x000000070800720c */ /* 0x000fe40000706670 */
[----:B------:R-:W-:Y:S01]  /*a500*/  F2FP.F16.F32.PACK_AB R8, R113, R199 ;  /* 0x000000c77108723e */ /* 0x000fe200000000ff */
[----:B------:R-:W1:Y:S01]  /*a510*/  SHFL.IDX PT, R47, R35, RZ, 0x1c1f ;  /* 0x001c1fff232f7589 */ /* 0x000e6200000e0000 */
[----:B------:R-:W-:Y:S02]  /*a520*/  F2FP.F16.F32.PACK_AB R9, R84, R80 ;  /* 0x000000505409723e */ /* 0x000fe400000000ff */
[----:B------:R-:W-:Y:S01]  /*a530*/  F2FP.F16.F32.PACK_AB R10, R117, R201 ;  /* 0x000000c9750a723e */ /* 0x000fe200000000ff */
[----:B------:R-:W2:Y:S01]  /*a540*/  SHFL.IDX PT, R51, R35, 0x1, 0x1c1f ;  /* 0x003c1f0023337f89 */ /* 0x000ea200000e0000 */
[----:B------:R-:W-:-:S02]  /*a550*/  F2FP.F16.F32.PACK_AB R11, R92, R88 ;  /* 0x000000585c0b723e */ /* 0x000fc400000000ff */
[----:B------:R-:W-:Y:S02]  /*a560*/  MOV R150, R150 ;  /* 0x0000009600967202 */ /* 0x000fe40000000f00 */
[----:B0-----:R-:W-:Y:S01]  /*a570*/  F2FP.F16.F32.PACK_AB R12, R121, R202 ;  /* 0x000000ca790c723e */ /* 0x001fe200000000ff */
[----:B------:R0:W-:Y:S01]  /*a580*/  STSM.16.M88.4 [R152], R8 ;  /* 0x0000000898007844 */ /* 0x0001e20000000200 */
        /* <DEDUP_REMOVED lines=8> */
[----:B------:R-:W-:Y:S01]  /*a610*/  F2FP.F16.F32.PACK_AB R32, R137, R136 ;  /* 0x000000888920723e */ /* 0x000fe200000000ff */
[----:B0-----:R-:W0:Y:S01]  /*a620*/  @P2 LDC R9, c[0x0][0xbf0] ;  /* 0x0002fc00ff092b82 */ /* 0x001e220000000800 */
        /* <DEDUP_REMOVED lines=9> */
[----:B------:R-:W-:-:S02]  /*a6c0*/  IADD3 R31, P4, R172, 0x2000, RZ ;  /* 0x00002000ac1f7810 */ /* 0x000fc40007f9e0ff */
[C---:B------:R-:W-:Y:S01]  /*a6d0*/  IADD3 R99, P5, R172.reuse, 0x3000, RZ ;  /* 0x00003000ac637810 */ /* 0x040fe20007fbe0ff */
[----:B------:R-:W-:Y:S01]  /*a6e0*/  STSM.16.M88.4 [R3], R56 ;  /* 0x0000003803007844 */ /* 0x000fe20000000200 */
[----:B------:R-:W-:Y:S02]  /*a6f0*/  IADD3 R103, P6, R172, 0x4000, RZ ;  /* 0x00004000ac677810 */ /* 0x000fe40007fde0ff */
[----:B------:R-:W-:Y:S01]  /*a700*/  LOP3.LUT R30, R31, 0x380, RZ, 0xc0, !PT ;  /* 0x000003801f1e7812 */ /* 0x000fe200078ec0ff */
[----:B------:R-:W-:Y:S01]  /*a710*/  BAR.SYNC.DEFER_BLOCKING 0x1, 0x100 ;  /* 0x0044000000007b1d */ /* 0x000fe20000010000 */
[----:B------:R-:W-:Y:S02]  /*a720*/  LOP3.LUT R98, R99, 0x380, RZ, 0xc0, !PT ;  /* 0x0000038063627812 */ /* 0x000fe400078ec0ff */
[----:B------:R-:W-:Y:S01]  /*a730*/  LOP3.LUT R102, R103, 0x380, RZ, 0xc0, !PT ;  /* 0x0000038067667812 */ /* 0x000fe200078ec0ff */
[----:B---3--:R-:W-:Y:S01]  /*a740*/  IMAD R0, R23, 0x20, R200 ;  /* 0x0000002017007824 */ /* 0x008fe200078e02c8 */
[----:B------:R-:W-:-:S02]  /*a750*/  SHF.R.U64 R30, R30, 0x3, RZ ;  /* 0x000000031e1e7819 */ /* 0x000fc400000012ff */
[----:B------:R-:W-:Y:S02]  /*a760*/  SHF.R.U64 R98, R98, 0x3, RZ ;  /* 0x0000000362627819 */ /* 0x000fe400000012ff */
[----:B------:R-:W-:Y:S01]  /*a770*/  SHF.R.U64 R102, R102, 0x3, RZ ;  /* 0x0000000366667819 */ /* 0x000fe200000012ff */
[----:B------:R-:W-:Y:S01]  /*a780*/  UIMAD UR5, UR10, UR8, URZ ;  /* 0x000000080a0572a4 */ /* 0x000fe2000f8e023f */
[----:B------:R-:W-:Y:S01]  /*a790*/  LOP3.LUT R30, R30, R31, RZ, 0x3c, !PT ;  /* 0x0000001f1e1e7212 */ /* 0x000fe200078e3cff */
[--C-:B------:R-:W-:Y:S01]  /*a7a0*/  IMAD.X R31, RZ, RZ, R173.reuse, P4 ;  /* 0x000000ffff1f7224 */ /* 0x100fe200020e06ad */
[----:B------:R-:W-:Y:S01]  /*a7b0*/  LOP3.LUT R98, R98, R99, RZ, 0x3c, !PT ;  /* 0x0000006362627212 */ /* 0x000fe200078e3cff */
[--C-:B------:R-:W-:Y:S01]  /*a7c0*/  IMAD.X R99, RZ, RZ, R173.reuse, P5 ;  /* 0x000000ffff637224 */ /* 0x100fe200028e06ad */
[----:B------:R-:W-:Y:S01]  /*a7d0*/  LOP3.LUT R102, R102, R103, RZ, 0x3c, !PT ;  /* 0x0000006766667212 */ /* 0x000fe200078e3cff */
[----:B------:R-:W-:Y:S01]  /*a7e0*/  IMAD.X R103, RZ, RZ, R173, P6 ;  /* 0x000000ffff677224 */ /* 0x000fe200030e06ad */
[----:B------:R-:W-:-:S02]  /*a7f0*/  IADD3 R123, P4, R172, 0x9000, RZ ;  /* 0x00009000ac7b7810 */ /* 0x000fc40007f9e0ff */
[C---:B------:R-:W-:Y:S01]  /*a800*/  LOP3.LUT R29, R172.reuse, 0x380, RZ, 0xc0, !PT ;  /* 0x00000380ac1d7812 */ /* 0x040fe200078ec0ff */
[----:B-1----:R-:W-:Y:S01]  /*a810*/  @!P1 ST.E desc[UR46][R46.64], R6 ;  /* 0x000000062e009985 */ /* 0x002fe2000c10192e */
[C---:B------:R-:W-:Y:S01]  /*a820*/  IADD3 R127, P5, R172.reuse, 0xa000, RZ ;  /* 0x0000a000ac7f7810 */ /* 0x040fe20007fbe0ff */
[----:B------:R-:W-:Y:S01]  /*a830*/  UIMAD.WIDE.U32 UR6, UR39, UR8, URZ ;  /* 0x00000008270672a5 */ /* 0x000fe2000f8e003f */
[----:B------:R-:W-:Y:S01]  /*a840*/  IADD3 R131, P6, R172, 0xb000, RZ ;  /* 0x0000b000ac837810 */ /* 0x000fe20007fde0ff */
[----:B--2---:R1:W-:Y:S01]  /*a850*/  @!P0 ST.E desc[UR46][R50.64], R5 ;  /* 0x0000000532008985 */ /* 0x0043e2000c10192e */
[----:B------:R-:W-:Y:S01]  /*a860*/  UIMAD UR5, UR39, UR9, UR5 ;  /* 0x00000009270572a4 */ /* 0x000fe2000f8e0205 */
[----:B------:R-:W-:Y:S01]  /*a870*/  LOP3.LUT R122, R123, 0x380, RZ, 0xc0, !PT ;  /* 0x000003807b7a7812 */ /* 0x000fe200078ec0ff */
[----:B------:R-:W-:Y:S01]  /*a880*/  ULDC.64 UR10, c[0x0][0xaf0] ;  /* 0x0002bc00000a7ab9 */ /* 0x000fe20000000a00 */
[----:B------:R-:W-:Y:S02]  /*a890*/  LOP3.LUT R126, R127, 0x380, RZ, 0xc0, !PT ;  /* 0x000003807f7e7812 */ /* 0x000fe400078ec0ff */
[----:B------:R-:W-:-:S02]  /*a8a0*/  LOP3.LUT R130, R131, 0x380, RZ, 0xc0, !PT ;  /* 0x0000038083827812 */ /* 0x000fc400078ec0ff */
[----:B------:R-:W-:Y:S01]  /*a8b0*/  SHF.R.U64 R29, R29, 0x3, RZ ;  /* 0x000000031d1d7819 */ /* 0x000fe200000012ff */
[----:B-1----:R-:W1:Y:S01]  /*a8c0*/  @P2 LDC R5, c[0x0][0xbec] ;  /* 0x0002fb00ff052b82 */ /* 0x002e620000000800 */
[----:B------:R-:W-:Y:S01]  /*a8d0*/  VIADD R6, R0, UR44 ;  /* 0x0000002c00067c36 */ /* 0x000fe20008000000 */
[----:B------:R-:W-:Y:S01]  /*a8e0*/  UIMAD UR8, UR12, UR10, URZ ;  /* 0x0000000a0c0872a4 */ /* 0x000fe2000f8e023f */
[----:B------:R-:W-:Y:S01]  /*a8f0*/  SHF.R.U64 R122, R122, 0x3, RZ ;  /* 0x000000037a7a7819 */ /* 0x000fe200000012ff */
[----:B------:R-:W-:Y:S01]  /*a900*/  UIADD3 UR7, UR7, UR5, URZ ;  /* 0x0000000507077290 */ /* 0x000fe2000fffe03f */
[----:B------:R-:W-:Y:S01]  /*a910*/  IMAD.MOV.U32 R3, RZ, RZ, R6 ;  /* 0x000000ffff037224 */ /* 0x000fe200078e0006 */
[----:B------:R-:W-:Y:S01]  /*a920*/  UIMAD UR5, UR42, UR11, UR8 ;  /* 0x0000000b2a0572a4 */ /* 0x000fe2000f8e0208 */
[----:B------:R-:W-:Y:S01]  /*a930*/  SHF.R.U64 R126, R126, 0x3, RZ ;  /* 0x000000037e7e7819 */ /* 0x000fe200000012ff */
[----:B------:R-:W-:Y:S01]  /*a940*/  UIMAD.WIDE.U32 UR42, UR42, UR10, UR6 ;  /* 0x0000000a2a2a72a5 */ /* 0x000fe2000f8e0006 */
[----:B------:R-:W-:Y:S01]  /*a950*/  SHF.R.U64 R130, R130, 0x3, RZ ;  /* 0x0000000382827819 */ /* 0x000fe200000012ff */
[----:B------:R2:W5:Y:S01]  /*a960*/  LD.E.128 R40, desc[UR46][R20.64] ;  /* 0x0000002e14287980 */ /* 0x000562000c101d00 */
[----:B------:R-:W-:Y:S01]  /*a970*/  LOP3.LUT R122, R122, R123, RZ, 0x3c, !PT ;  /* 0x0000007b7a7a7212 */ /* 0x000fe200078e3cff */
[----:B------:R-:W-:Y:S01]  /*a980*/  UIADD3 UR5, UR43, UR5, URZ ;  /* 0x000000052b057290 */ /* 0x000fe2000fffe03f */
[----:B------:R-:W-:Y:S01]  /*a990*/  LOP3.LUT R126, R126, R127, RZ, 0x3c, !PT ;  /* 0x0000007f7e7e7212 */ /* 0x000fe200078e3cff */
[--C-:B------:R-:W-:Y:S01]  /*a9a0*/  IMAD.X R123, RZ, RZ, R173.reuse, P4 ;  /* 0x000000ffff7b7224 */ /* 0x100fe200020e06ad */
[----:B------:R-:W-:Y:S01]  /*a9b0*/  LOP3.LUT R130, R130, R131, RZ, 0x3c, !PT ;  /* 0x0000008382827212 */ /* 0x000fe200078e3cff */
[--C-:B------:R-:W-:Y:S01]  /*a9c0*/  IMAD.X R127, RZ, RZ, R173.reuse, P5 ;  /* 0x000000ffff7f7224 */ /* 0x100fe200028e06ad */
[----:B------:R-:W-:Y:S01]  /*a9d0*/  LOP3.LUT R28, R29, R172, RZ, 0x3c, !PT ;  /* 0x000000ac1d1c7212 */ /* 0x000fe200078e3cff */
[--C-:B------:R-:W-:Y:S01]  /*a9e0*/  IMAD.X R131, RZ, RZ, R173.reuse, P6 ;  /* 0x000000ffff837224 */ /* 0x100fe200030e06ad */
[----:B------:R-:W-:Y:S01]  /*a9f0*/  ULDC.64 UR6, c[0x0][0xae0] ;  /* 0x0002b80000067ab9 */ /* 0x000fe20000000a00 */
[----:B------:R-:W-:Y:S01]  /*aa00*/  IMAD.MOV.U32 R29, RZ, RZ, R173 ;  /* 0x000000ffff1d7224 */ /* 0x000fe200078e00ad */
[----:B------:R2:W5:Y:S01]  /*aa10*/  LD.E.128 R52, desc[UR46][R30.64] ;  /* 0x0000002e1e347980 */ /* 0x000562000c101d00 */
[----:B-1----:R-:W-:-:S03]  /*aa20*/  @P2 IMAD.HI.U32 R0, R6, R5, RZ ;  /* 0x0000000506002227 */ /* 0x002fc600078e00ff */
[----:B------:R2:W5:Y:S02]  /*aa30*/  LD.E.128 R36, desc[UR46][R28.64] ;  /* 0x0000002e1c247980 */ /* 0x000564000c101d00 */
[----:B0-----:R-:W-:Y:S01]  /*aa40*/  @P2 SHF.R.U32.HI R3, RZ, R9, R0 ;  /* 0x00000009ff032219 */ /* 0x001fe20000011600 */
[----:B------:R-:W-:Y:S01]  /*aa50*/  IMAD.U32 R4, RZ, RZ, UR42 ;  /* 0x0000002aff047e24 */ /* 0x000fe2000f8e00ff */
        /* <DEDUP_REMOVED lines=67> */
.L_x_13428:
[----:B------:R-:W-:Y:S05]  /*ae90*/  BSYNC B1 ;  /* 0x0000000000017941 */ /* 0x000fea0003800000 */
.L_x_13427:
[----:B-1-3--:R1:W3:Y:S01]  /*aea0*/  SHFL.IDX PT, R13, R3, 0x1, 0x181f ;  /* 0x00381f00030d7f89 */ /* 0x00a2e200000e0000 */
[----:B------:R-:W-:Y:S03]  /*aeb0*/  BSSY B1, `(.L_x_13429) ;  /* 0x0000014000017945 */ /* 0x000fe60003800000 */
[----:B------:R1:W4:Y:S01]  /*aec0*/  SHFL.IDX PT, R11, R6, 0x1, 0x181f ;  /* 0x00381f00060b7f89 */ /* 0x00032200000e0000 */
[----:B------:R-:W-:Y:S05]  /*aed0*/  @P1 BRA `(.L_x_13430) ;  /* 0x0000000000441947 */ /* 0x000fea0003800000 */
[----:B------:R-:W-:Y:S02]  /*aee0*/  ULDC UR5, c[0x0][0xac8] ;  /* 0x0002b20000057ab9 */ /* 0x000fe40000000800 */
[----:B------:R-:W-:Y:S02]  /*aef0*/  ISETP.GE.AND P4, PT, R2, UR5, PT ;  /* 0x0000000502007c0c */ /* 0x000fe4000bf86270 */
[----:B------:R-:W-:Y:S02]  /*af00*/  ISETP.GE.AND P3, PT, R19, UR5, PT ;  /* 0x0000000513007c0c */ /* 0x000fe4000bf66270 */
[----:B------:R-:W-:Y:S02]  /*af10*/  ISETP.GE.AND P2, PT, R18, UR5, PT ;  /* 0x0000000512007c0c */ /* 0x000fe4000bf46270 */
[----:B------:R-:W-:-:S07]  /*af20*/  ISETP.GE.AND P1, PT, R22, UR5, PT ;  /* 0x0000000516007c0c */ /* 0x000fce000bf26270 */
[CC--:B----4-:R-:W-:Y:S02]  /*af30*/  @!P4 LEA R4, P6, R2.reuse, R11.reuse, 0x1 ;  /* 0x0000000b0204c211 */ /* 0x0d0fe400078c08ff */
[C---:B------:R-:W-:Y:S02]  /*af40*/  @!P3 LEA R8, P5, R19.reuse, R11, 0x1 ;  /* 0x0000000b1308b211 */ /* 0x040fe400078a08ff */
[----:B---3--:R-:W-:Y:S02]  /*af50*/  @!P4 LEA.HI.X R5, R2, R13, R211, 0x1, P6 ;  /* 0x0000000d0205c211 */ /* 0x008fe400030f0cd3 */
        /* <DEDUP_REMOVED lines=9> */
.L_x_13430:
[----:B------:R-:W-:Y:S05]  /*aff0*/  BSYNC B1 ;  /* 0x0000000000017941 */ /* 0x000fea0003800000 */
.L_x_13429:
[----:B---3--:R3:W0:Y:S01]  /*b000*/  SHFL.IDX PT, R13, R3, 0x2, 0x181f ;  /* 0x00581f00030d7f89 */ /* 0x00862200000e0000 */
        /* <DEDUP_REMOVED lines=14> */
[----:B-----5:R0:W-:Y:S01]  /*b0f0*/  @!P3 ST.E.128 desc[UR46][R4.64], R52 ;  /* 0x000000340400b985 */ /* 0x0201e2000c101d2e */
[----:B----4-:R-:W-:-:S02]  /*b100*/  @!P1 LEA.HI.X R11, R18, R13, R209, 0x1, P4 ;  /* 0x0000000d120b9211 */ /* 0x010fc400020f0cd1 */
[----:B------:R-:W-:Y:S01]  /*b110*/  @!P0 LEA.HI.X R13, R22, R13, R208, 0x1, P6 ;  /* 0x0000000d160d8211 */ /* 0x000fe200030f0cd0 */
[----:B------:R0:W-:Y:S04]  /*b120*/  @!P2 ST.E.128 desc[UR46][R8.64], R108 ;  /* 0x0000006c0800a985 */ /* 0x0001e8000c101d2e */
[----:B------:R0:W-:Y:S04]  /*b130*/  @!P1 ST.E.128 desc[UR46][R10.64], R124 ;  /* 0x0000007c0a009985 */ /* 0x0001e8000c101d2e */
[----:B------:R0:W-:Y:S02]  /*b140*/  @!P0 ST.E.128 desc[UR46][R12.64], R140 ;  /* 0x0000008c0c008985 */ /* 0x0001e4000c101d2e */
.L_x_13432:
[----:B------:R-:W-:Y:S05]  /*b150*/  BSYNC B1 ;  /* 0x0000000000017941 */ /* 0x000fea0003800000 */
.L_x_13431:
[----:B------:R-:W-:Y:S01]  /*b160*/  VIADD R0, R14, 0x60 ;  /* 0x000000600e007836 */ /* 0x000fe20000000000 */
[----:B-123--:R-:W1:Y:S04]  /*b170*/  SHFL.IDX PT, R3, R3, 0x3, 0x181f ;  /* 0x00781f0003037f89 */ /* 0x00ee6800000e0000 */
[----:B------:R-:W-:Y:S01]  /*b180*/  ISETP.GE.AND P0, PT, R0, R7, PT ;  /* 0x000000070000720c */ /* 0x000fe20003f06270 */
[----:B0---4-:R0:W2:-:S12]  /*b190*/  SHFL.IDX PT, R11, R6, 0x3, 0x181f ;  /* 0x00781f00060b7f89 */ /* 0x01109800000e0000 */
        /* <DEDUP_REMOVED lines=20> */
.L_x_13426:
        /* <DEDUP_REMOVED lines=50> */
.L_x_13435:
[----:B------:R-:W-:Y:S05]  /*b600*/  BSYNC B1 ;  /* 0x0000000000017941 */ /* 0x000fea0003800000 */
.L_x_13434:
        /* <DEDUP_REMOVED lines=11> */
[----:B-1----:R-:W-:-:S03]  /*b6c0*/  @P1 SHF.R.U32.HI R3, RZ, R11, R0 ;  /* 0x0000000bff031219 */ /* 0x002fc60000011600 */
[----:B------:R-:W-:Y:S01]  /*b6d0*/  UIMAD UR5, UR42, UR11, UR5 ;  /* 0x0000000b2a0572a4 */ /* 0x000fe2000f8e0205 */
[--C-:B------:R-:W-:Y:S01]  /*b6e0*/  SHF.R.S32.HI R0, RZ, 0x1f, R3.reuse ;  /* 0x0000001fff007819 */ /* 0x100fe20000011403 */
[----:B------:R-:W-:Y:S01]  /*b6f0*/  UIMAD.WIDE.U32 UR42, UR42, UR10, UR6 ;  /* 0x0000000a2a2a72a5 */ /* 0x000fe2000f8e0006 */
[----:B------:R-:W-:Y:S02]  /*b700*/  IMAD.MOV R7, RZ, RZ, -R3 ;  /* 0x000000ffff077224 */ /* 0x000fe400078e0a03 */
[----:B------:R-:W-:Y:S01]  /*b710*/  ULDC.64 UR6, c[0x0][0xae0] ;  /* 0x0002b80000067ab9 */ /* 0x000fe20000000a00 */
[----:B------:R-:W-:Y:S01]  /*b720*/  UIADD3 UR5, UR43, UR5, URZ ;  /* 0x000000052b057290 */ /* 0x000fe2000fffe03f */
[----:B------:R-:W-:Y:S02]  /*b730*/  IMAD R0, R0, UR6, RZ ;  /* 0x0000000600007c24 */ /* 0x000fe4000f8e02ff */
[----:B------:R-:W-:Y:S02]  /*b740*/  IMAD R7, R10, R7, R8 ;  /* 0x000000070a077224 */ /* 0x000fe400078e0208 */
[----:B------:R-:W-:-:S02]  /*b750*/  IMAD.U32 R5, RZ, RZ, UR43 ;  /* 0x0000002bff057e24 */ /* 0x000fc4000f8e00ff */
[----:B------:R-:W-:Y:S02]  /*b760*/  IMAD.U32 R4, RZ, RZ, UR42 ;  /* 0x0000002aff047e24 */ /* 0x000fe4000f8e00ff */
[----:B------:R-:W-:Y:S01]  /*b770*/  IMAD.U32 R5, RZ, RZ, UR5 ;  /* 0x00000005ff057e24 */ /* 0x000fe2000f8e00ff */
[----:B------:R-:W-:Y:S01]  /*b780*/  ULDC UR5, c[0x0][0xa88] ;  /* 0x0002a20000057ab9 */ /* 0x000fe20000000800 */
[C---:B------:R-:W-:Y:S01]  /*b790*/  IMAD R9, R3.reuse, UR7, R0 ;  /* 0x0000000703097c24 */ /* 0x040fe2000f8e0200 */
[----:B------:R-:W-:Y:S01]  /*b7a0*/  SHF.R.S32.HI R0, RZ, 0x1f, R7 ;  /* 0x0000001fff007819 */ /* 0x000fe20000011407 */
[----:B------:R-:W-:Y:S01]  /*b7b0*/  IMAD.WIDE.U32 R4, R3, UR6, R4 ;  /* 0x0000000603047c25 */ /* 0x000fe2000f8e0004 */
[----:B------:R-:W-:-:S03]  /*b7c0*/  ULDC.64 UR6, c[0x0][0xad8] ;  /* 0x0002b60000067ab9 */ /* 0x000fc60000000a00 */
        /* <DEDUP_REMOVED lines=35> */
.L_x_13437:
[----:B------:R-:W-:Y:S05]  /*ba00*/  BSYNC B1 ;  /* 0x0000000000017941 */ /* 0x000fea0003800000 */
.L_x_13436:
        /* <DEDUP_REMOVED lines=21> */
.L_x_13439:
[----:B------:R-:W-:Y:S05]  /*bb60*/  BSYNC B1 ;  /* 0x0000000000017941 */ /* 0x000fea0003800000 */
.L_x_13438:
        /* <DEDUP_REMOVED lines=21> */
.L_x_13441:
[----:B------:R-:W-:Y:S05]  /*bcc0*/  BSYNC B1 ;  /* 0x0000000000017941 */ /* 0x000fea0003800000 */
.L_x_13440:
[----:B------:R-:W-:Y:S01]  /*bcd0*/  VIADD R0, R8, 0x60 ;  /* 0x0000006008007836 */ /* 0x000fe20000000000 */
[----:B0-----:R0:W0:Y:S04]  /*bce0*/  SHFL.IDX PT, R3, R7, 0x3, 0x181f ;  /* 0x00781f0007037f89 */ /* 0x00102800000e0000 */
[----:B------:R-:W-:Y:S01]  /*bcf0*/  ISETP.GE.AND P0, PT, R0, R9, PT ;  /* 0x000000090000720c */ /* 0x000fe20003f06270 */
[----:B-1-3--:R1:W3:-:S12]  /*bd00*/  SHFL.IDX PT, R5, R6, 0x3, 0x181f ;  /* 0x00781f0006057f89 */ /* 0x00a2d800000e0000 */
[----:B-1----:R-:W-:Y:S05]  /*bd10*/  @P0 BRA `(.L_x_13433) ;  /* 0x0000000000440947 */ /* 0x002fea0003800000 */
[----:B------:R-:W-:Y:S02]  /*bd20*/  ULDC UR5, c[0x0][0xac8] ;  /* 0x0002b20000057ab9 */ /* 0x000fe40000000800 */
[----:B------:R-:W-:Y:S02]  /*bd30*/  ISETP.GE.AND P3, PT, R2, UR5, PT ;  /* 0x0000000502007c0c */ /* 0x000fe4000bf66270 */
[----:B------:R-:W-:Y:S02]  /*bd40*/  ISETP.GE.AND P2, PT, R19, UR5, PT ;  /* 0x0000000513007c0c */ /* 0x000fe4000bf46270 */
[----:B------:R-:W-:Y:S02]  /*bd50*/  ISETP.GE.AND P1, PT, R18, UR5, PT ;  /* 0x0000000512007c0c */ /* 0x000fe4000bf26270 */
[----:B------:R-:W-:-:S07]  /*bd60*/  ISETP.GE.AND P0, PT, R22, UR5, PT ;  /* 0x0000000516007c0c */ /* 0x000fce000bf06270 */
[-C--:B--234-:R-:W-:Y:S02]  /*bd70*/  @!P3 LEA R6, P6, R2, R5.reuse, 0x1 ;  /* 0x000000050206b211 */ /* 0x09cfe400078c08ff */
        /* <DEDUP_REMOVED lines=11> */
.L_x_13433:
[----:B------:R-:W-:Y:S05]  /*be30*/  BSYNC B0 ;  /* 0x0000000000007941 */ /* 0x000fea0003800000 */
.L_x_13425:
[----:B------:R-:W-:Y:S02]  /*be40*/  ULDC UR5, c[0x0][0xc38] ;  /* 0x00030e0000057ab9 */ /* 0x000fe40000000800 */
[----:B------:R-:W-:-:S06]  /*be50*/  UISETP.GE.AND UP0, UPT, UR4, UR5, UPT ;  /* 0x000000050400728c */ /* 0x000fcc000bf06270 */
[----:B------:R-:W-:-:S13]  /*be60*/  PLOP3.LUT P0, PT, PT, PT, UP0, 0x80, 0x0 ;  /* 0x000000000000781c */ /* 0x000fda0003f0f008 */
[----:B------:R-:W-:Y:S05]  /*be70*/  @!P0 BRA `(.L_x_13442) ;  /* 0xffffff4c00dc8947 */ /* 0x000fea000383ffff */
[----:B------:R-:W-:Y:S05]  /*be80*/  EXIT ;  /* 0x000000000000794d */ /* 0x000fea0003800000 */
.L_x_13390:
        /* <DEDUP_REMOVED lines=40> */
.L_x_13533:
        /* <DEDUP_REMOVED lines=23> */
.L_x_13444:
[----:B------:R-:W-:Y:S01]  /*c280*/  ULDC UR9, c[0x0][0xc54] ;  /* 0x0003150000097ab9 */ /* 0x000fe20000000800 */
[----:B------:R-:W-:Y:S01]  /*c290*/  UMOV UR5, UR8 ;  /* 0x0000000800057c82 */ /* 0x000fe20008000000 */
[----:B------:R-:W-:-:S11]  /*c2a0*/  UISETP.NE.AND UP0, UPT, UR9, 0x1, UPT ;  /* 0x000000010900788c */ /* 0x000fd6000bf05270 */
[----:B------:R-:W-:Y:S02]  /*c2b0*/  @UP0 ULDC.64 UR10, c[0x0][0xc58] ;  /* 0x00031600000a0ab9 */ /* 0x000fe40000000a00 */
[----:B------:R-:W-:-:S04]  /*c2c0*/  UIMAD.WIDE.U32 UR6, UR8, UR10, URZ ;  /* 0x0000000a080672a5 */ /* 0x000fc8000f8e003f */
[----:B------:R-:W-:-:S04]  /*c2d0*/  @UP0 USHF.R.U32.HI UR5, URZ, UR11, UR7 ;  /* 0x0000000b3f050299 */ /* 0x000fc80008011607 */
[----:B------:R-:W-:-:S12]  /*c2e0*/  UIMAD UR6, UR5, UR9, URZ ;  /* 0x00000009050672a4 */ /* 0x000fd8000f8e023f */
.L_x_13445:
[----:B------:R-:W-:Y:S01]  /*c2f0*/  ULOP3.LUT UR39, URZ, UR5, URZ, 0x33, !UPT ;  /* 0x000000053f277292 */ /* 0x000fe2000f8e333f */
[----:B------:R-:W-:Y:S01]  /*c300*/  BSSY B7, `(.L_x_13446) ;  /* 0x00003dc000077945 */ /* 0x000fe20003800000 */
[----:B------:R-:W-:Y:S01]  /*c310*/  ULDC UR7, c[0x0][0x448] ;  /* 0x0001120000077ab9 */ /* 0x000fe20000000800 */
[----:B------:R-:W-:Y:S01]  /*c320*/  ULDC UR5, c[0x0][0xc3c] ;  /* 0x00030f0000057ab9 */ /* 0x000fe20000000800 */
[----:B------:R-:W-:Y:S02]  /*c330*/  UISETP.NE.AND UP1, UPT, UR7, 0x1, UPT ;  /* 0x000000010700788c */ /* 0x000fe4000bf25270 */
[----:B------:R-:W-:Y:S01]  /*c340*/  UIADD3 UR39, UR39, UR5, URZ ;  /* 0x0000000527277290 */ /* 0x000fe2000fffe03f */
[----:B------:R-:W-:Y:S01]  /*c350*/  ULDC.64 UR10, c[0x0][0x418] ;  /* 0x00010600000a7ab9 */ /* 0x000fe20000000a00 */
[----:B------:R-:W-:Y:S02]  /*c360*/  UIADD3 UR5, UR8, -UR6, URZ ;  /* 0x8000000608057290 */ /* 0x000fe4000fffe03f */
[----:B------:R-:W-:-:S02]  /*c370*/  UISETP.NE.U32.AND UP0, UPT, UR10, URZ, UPT ;  /* 0x0000003f0a00728c */ /* 0x000fc4000bf05070 */
[----:B------:R-:W-:Y:S02]  /*c380*/  USHF.L.U32 UR8, UR39, 0x7, URZ ;  /* 0x0000000727087899 */ /* 0x000fe4000800063f */
[----:B------:R-:W-:Y:S01]  /*c390*/  UISETP.NE.AND.EX UP0, UPT, UR11, URZ, UPT, UP0 ;  /* 0x0000003f0b00728c */ /* 0x000fe2000bf05300 */
[----:B------:R-:W-:Y:S01]  /*c3a0*/  ULDC UR7, c[0x0][0x288] ;  /* 0x0000a20000077ab9 */ /* 0x000fe20000000800 */
        /* <DEDUP_REMOVED lines=12> */
[----:B------:R-:W-:Y:S02]  /*c470*/  UIMAD.WIDE UR6, UR6, 0x2aaaaaab, URZ ;  /* 0x2aaaaaab060678a5 */ /* 0x000fe4000f8e023f */
[----:B------:R-:W-:Y:S02]  /*c480*/  UIMAD.WIDE UR8, UR8, 0x2aaaaaab, URZ ;  /* 0x2aaaaaab080878a5 */ /* 0x000fe4000f8e023f */
[----:B------:R-:W-:-:S02]  /*c490*/  USHF.R.U32.HI UR12, URZ, 0x1f, UR7 ;  /* 0x0000001f3f0c7899 */ /* 0x000fc40008011607 */
[----:B------:R-:W-:Y:S01]  /*c4a0*/  USHF.R.U32.HI UR6, URZ, 0x1f, UR9 ;  /* 0x0000001f3f067899 */ /* 0x000fe20008011609 */
[----:B------:R-:W-:Y:S01]  /*c4b0*/  ULDC UR11, c[0x0][0xc48] ;  /* 0x00031200000b7ab9 */ /* 0x000fe20000000800 */
[----:B------:R-:W-:Y:S02]  /*c4c0*/  ULEA.HI.SX32 UR12, UR7, UR12, 0x1c ;  /* 0x0000000c070c7291 */ /* 0x000fe4000f8fe23f */
[----:B------:R-:W-:Y:S02]  /*c4d0*/  ULEA.HI.SX32 UR6, UR9, UR6, 0x1c ;  /* 0x0000000609067291 */ /* 0x000fe4000f8fe23f */
        /* <DEDUP_REMOVED lines=32> */
.L_x_13447:
        /* <DEDUP_REMOVED lines=20> */
.L_x_13450:
[----:B------:R-:W-:Y:S05]  /*c820*/  BSYNC B6 ;  /* 0x0000000000067941 */ /* 0x000fea0003800000 */
.L_x_13449:
        /* <DEDUP_REMOVED lines=20> */
.L_x_13453:
        /* <DEDUP_REMOVED lines=15> */
.L_x_13452:
[----:B------:R-:W-:Y:S05]  /*ca60*/  BSYNC B6 ;  /* 0x0000000000067941 */ /* 0x000fea0003800000 */
.L_x_13451:
        /* <DEDUP_REMOVED lines=26> */
.L_x_13548:
        /* <DEDUP_REMOVED lines=9> */
.L_x_13551:
        /* <DEDUP_REMOVED lines=22> */
.L_x_13457:
        /* <DEDUP_REMOVED lines=8> */
.L_x_13552:
        /* <DEDUP_REMOVED lines=8> */
.L_x_13459:
        /* <DEDUP_REMOVED lines=16> */
[----:B------:R-:W-:-:S09]  /*d000*/  UIMAD UR35, UR35, 0x60, URZ ;  /* 0x00000060232378a4 */ /* 0x000fd2000f8e023f */
[----:B------:R1:W-:Y:S02]  /*d010*/  UTMALDG.4D [UR32], [UR4], desc[UR6] ;  /* 0x00000620040075b4 */ /* 0x0003e40008019000 */
[----:B-1----:R-:W-:Y:S01]  /*d020*/  NOP ;  /* 0x0000000000007918 */ /* 0x002fe20000000000 */
.L_x_13455:
        /* <DEDUP_REMOVED lines=22> */
.L_x_13461:
[----:B------:R-:W-:Y:S05]  /*d190*/  BSYNC B6 ;  /* 0x0000000000067941 */ /* 0x000fea0003800000 */
.L_x_13460:
        /* <DEDUP_REMOVED lines=57> */
[----:B------:R-:W-:Y:S01]  /*d530*/  IMAD.U32 R4, RZ, RZ, UR39 ;  /* 0x00000027ff047e24 */ /* 0x000fe2000f8e00ff */
[----:B------:R-:W-:Y:S01]  /*d540*/  ULDC UR4, c[0x0][0x288] ;  /* 0x0000a20000047ab9 */ /* 0x000fe20000000800 */
[----:B------:R-:W1:Y:S01]  /*d550*/  S2R R8, SR_TID.X ;  /* 0x0000000000087919 */ /* 0x000e620000002100 */
[----:B------:R-:W-:Y:S01]  /*d560*/  IMAD R3, R7, UR4, RZ ;  /* 0x0000000407037c24 */ /* 0x000fe2000f8e02ff */
[----:B------:R-:W-:Y:S01]  /*d570*/  SHFL.IDX PT, R9, R2, 0x1, 0x181f ;  /* 0x00381f0002097f89 */ /* 0x000fe200000e0000 */
[----:B0-----:R-:W-:-:S04]  /*d580*/  LOP3.LUT R6, R6, 0x7f, RZ, 0xc0, !PT ;  /* 0x0000007f06067812 */ /* 0x001fc800078ec0ff */
[----:B------:R-:W-:Y:S01]  /*d590*/  SHF.R.U32.HI R6, RZ, 0x3, R6 ;  /* 0x00000003ff067819 */ /* 0x000fe20000011606 */
[----:B-1----:R-:W-:Y:S02]  /*d5a0*/  IMAD.SHL.U32 R11, R8, 0x8, RZ ;  /* 0x00000008080b7824 */ /* 0x002fe400078e00ff */
[----:B------:R-:W-:Y:S02]  /*d5b0*/  SHFL.IDX PT, R8, R0, 0x1, 0x181f ;  /* 0x00381f0000087f89 */ /* 0x000fe400000e0000 */
[----:B------:R-:W-:Y:S01]  /*d5c0*/  IMAD R4, R4, 0x80, R6 ;  /* 0x0000008004047824 */ /* 0x000fe200078e0206 */
[----:B------:R-:W-:Y:S01]  /*d5d0*/  LOP3.LUT R11, R11, 0x38, RZ, 0xc0, !PT ;  /* 0x000000380b0b7812 */ /* 0x000fe200078ec0ff */
[----:B------:R-:W0:Y:S02]  /*d5e0*/  SHFL.IDX PT, R6, R0, RZ, 0x181f ;  /* 0x00181fff00067589 */ /* 0x000e2400000e0000 */
[C---:B------:R-:W-:Y:S01]  /*d5f0*/  VIADD R5, R4.reuse, 0x10 ;  /* 0x0000001004057836 */ /* 0x040fe20000000000 */
[----:B------:R-:W-:-:S04]  /*d600*/  ISETP.GE.AND P3, PT, R4, R3, PT ;  /* 0x000000030400720c */ /* 0x000fc80003f66270 */
[----:B------:R-:W-:Y:S02]  /*d610*/  ISETP.GE.AND P1, PT, R5, R3, PT ;  /* 0x000000030500720c */ /* 0x000fe40003f26270 */
[----:B------:R-:W1:Y:S07]  /*d620*/  SHFL.IDX PT, R5, R2, RZ, 0x181f ;  /* 0x00181fff02057589 */ /* 0x000e6e00000e0000 */
[----:B0-----:R-:W-:-:S05]  /*d630*/  @!P3 LEA R6, P2, R11, R6, 0x1 ;  /* 0x000000060b06b211 */ /* 0x001fca00078408ff */
[----:B-1----:R-:W-:-:S04]  /*d640*/  @!P3 IMAD.X R5, RZ, RZ, R5, P2 ;  /* 0x000000ffff05b224 */ /* 0x002fc800010e0605 */
        /* <DEDUP_REMOVED lines=47> */
.L_x_13569:
[----:B0-----:R-:W0:Y:S01]  /*d940*/  S2R R2, SR_TID.X ;  /* 0x0000000000027919 */ /* 0x001e220000002100 */
[----:B------:R-:W-:-:S05]  /*d950*/  VIADD R4, R4, 0x70 ;  /* 0x0000007004047836 */ /* 0x000fca0000000000 */
[----:B------:R-:W-:Y:S01]  /*d960*/  ISETP.GE.AND P1, PT, R4, R3, PT ;  /* 0x000000030400720c */ /* 0x000fe20003f26270 */
[----:B0-----:R-:W-:-:S05]  /*d970*/  IMAD.SHL.U32 R2, R2, 0x8, RZ ;  /* 0x0000000802027824 */ /* 0x001fca00078e00ff */
[----:B------:R-:W-:-:S07]  /*d980*/  LOP3.LUT R2, R2, 0x38, RZ, 0xc0, !PT ;  /* 0x0000003802027812 */ /* 0x000fce00078ec0ff */
[----:B------:R-:W-:-:S05]  /*d990*/  @!P1 LEA R2, P2, R2, R0, 0x1 ;  /* 0x0000000002029211 */ /* 0x000fca00078408ff */
[----:B--2---:R-:W-:-:S05]  /*d9a0*/  @!P1 IMAD.X R3, RZ, RZ, R5, P2 ;  /* 0x000000ffff039224 */ /* 0x004fca00010e0605 */
[----:B------:R-:W-:Y:S01]  /*d9b0*/  @!PT LDS RZ, [RZ] ;  /* 0x00000000fffff984 */ /* 0x000fe20000000800 */
[----:B------:R-:W-:Y:S01]  /*d9c0*/  @!PT LDS RZ, [RZ] ;  /* 0x00000000fffff984 */ /* 0x000fe20000000800 */
[----:B------:R-:W-:Y:S01]  /*d9d0*/  @!PT LDS RZ, [RZ] ;  /* 0x00000000fffff984 */ /* 0x000fe20000000800 */
[----:B------:R0:W-:Y:S01]  /*d9e0*/  @!P1 LDGSTS.E.BYPASS.LTC128B.128 [R10+0x1bc00], desc[UR46][R2.64], !P0 ;  /* 0x1bc00000020a9fae */ /* 0x0001e2000c101d6e */
[----:B------:R-:W-:Y:S01]  /*d9f0*/  PLOP3.LUT P0, PT, PT, PT, PT, 0x80, 0x0 ;  /* 0x000000000000781c */ /* 0x000fe20003f0f070 */
[----:B------:R-:W-:-:S12]  /*da00*/  NOP ;  /* 0x0000000000007918 */ /* 0x000fd80000000000 */
.L_x_13463:
        /* <DEDUP_REMOVED lines=18> */
.L_x_13570:
[----:B------:R-:W-:Y:S05]  /*db30*/  BSYNC B0 ;  /* 0x0000000000007941 */ /* 0x000fea0003800000 */
.L_x_13464:
[----:B------:R-:W2:Y:S01]  /*db40*/  LDL R2, [R1+0x8] ;  /* 0x0000080001027983 */ /* 0x000ea20000100800 */
[----:B------:R-:W-:Y:S01]  /*db50*/  BSSY B0, `(.L_x_13466) ;  /* 0x0000059000007945 */ /* 0x000fe20003800000 */
[----:B--2---:R-:W-:-:S13]  /*db60*/  ISETP.NE.AND P0, PT, R2, RZ, PT ;  /* 0x000000ff0200720c */ /* 0x004fda0003f05270 */
[----:B------:R-:W-:Y:S05]  /*db70*/  @!P0 BRA `(.L_x_13467) ;  /* 0x0000000400588947 */ /* 0x000fea0003800000 */
[----:B------:R-:W2:Y:S01]  /*db80*/  LDL R3, [R1] ;  /* 0x0000000001037983 */ /* 0x000ea20000100800 */
[----:B------:R-:W1:Y:S02]  /*db90*/  S2R R2, SR_TID.X ;  /* 0x0000000000027919 */ /* 0x000e640000002100 */
[----:B-1----:R-:W-:Y:S01]  /*dba0*/  LOP3.LUT R4, R2, 0x7f, RZ, 0xc0, !PT ;  /* 0x0000007f02047812 */ /* 0x002fe200078ec0ff */
[----:B------:R-:W-:Y:S01]  /*dbb0*/  IMAD R2, R18, 0x8, R17 ;  /* 0x0000000812027824 */ /* 0x000fe200078e0211 */
[----:B------:R-:W-:Y:S02]  /*dbc0*/  BSSY B1, `(.L_x_13468) ;  /* 0x0000005000017945 */ /* 0x000fe40003800000 */
[----:B------:R-:W-:Y:S02]  /*dbd0*/  ISETP.NE.AND P1, PT, R4, RZ, PT ;  /* 0x000000ff0400720c */ /* 0x000fe40003f25270 */
[----:B--2---:R-:W-:-:S04]  /*dbe0*/  SHF.L.U32 R3, R3, 0x1f, RZ ;  /* 0x0000001f03037819 */ /* 0x004fc800000006ff */
[----:B------:R-:W1:Y:S02]  /*dbf0*/  SYNCS.PHASECHK.TRANS64.TRYWAIT P0, [R2+URZ+0x22860], R3 ;  /* 0x02286003020075a7 */ /* 0x000e64000800017f */
[----:B-1----:R-:W-:Y:S05]  /*dc00*/  @!P0 BRA `(.L_x_13469) ;  /* 0x00000038001c8947 */ /* 0x002fea0003800000 */
.L_x_13571:
[----:B------:R-:W-:Y:S05]  /*dc10*/  BSYNC B1 ;  /* 0x0000000000017941 */ /* 0x000fea0003800000 */
.L_x_13468:
[----:B------:R-:W-:Y:S04]  /*dc20*/  BSSY B1, `(.L_x_13470) ;  /* 0x0000009000017945 */ /* 0x000fe80003800000 */
[----:B------:R-:W-:Y:S05]  /*dc30*/  @P1 BRA `(.L_x_13471) ;  /* 0x00000000001c1947 */ /* 0x000fea0003800000 */
[----:B0-----:R-:W0:Y:S01]  /*dc40*/  S2R R0, SR_TID.X ;  /* 0x0000000000007919 */ /* 0x001e220000002100 */
[----:B-1----:R-:W-:-:S04]  /*dc50*/  IMAD.MOV.U32 R3, RZ, RZ, 0xc000 ;  /* 0x0000c000ff037424 */ /* 0x002fc800078e00ff */
[----:B------:R2:W-:Y:S01]  /*dc60*/  SYNCS.ARRIVE.TRANS64 RZ, [R2+URZ+0x22850], R3 ;  /* 0x0228500302ff79a7 */ /* 0x0005e2000800003f */
[----:B0-----:R-:W-:-:S04]  /*dc70*/  LOP3.LUT R0, R0, 0x1f, RZ, 0xc0, !PT ;  /* 0x0000001f00007812 */ /* 0x001fc800078ec0ff */
[----:B------:R-:W-:-:S13]  /*dc80*/  ISETP.NE.AND P0, PT, R0, RZ, PT ;  /* 0x000000ff0000720c */ /* 0x000fda0003f05270 */
[----:B--2---:R-:W-:Y:S05]  /*dc90*/  @!P0 BRA `(.L_x_13471) ;  /* 0x0000000000048947 */ /* 0x004fea0003800000 */
[----:B------:R-:W-:Y:S01]  /*dca0*/  BPT.TRAP 0x1 ;  /* 0x000000040000795c */ /* 0x000fe20000300000 */
.L_x_13471:
[----:B------:R-:W-:Y:S05]  /*dcb0*/  BSYNC B1 ;  /* 0x0000000000017941 */ /* 0x000fea0003800000 */
.L_x_13470:
[----:B-1----:R-:W2:Y:S01]  /*dcc0*/  LDL.LU R3, [R1+0x18] ;  /* 0x0000180001037983 */ /* 0x002ea20000300800 */
        /* <DEDUP_REMOVED lines=10> */
.L_x_13472:
        /* <DEDUP_REMOVED lines=15> */
.L_x_13473:
        /* <DEDUP_REMOVED lines=15> */
.L_x_13474:
        /* <DEDUP_REMOVED lines=15> */
.L_x_13475:
        /* <DEDUP_REMOVED lines=10> */
.L_x_13467:
[----:B------:R-:W-:Y:S05]  /*e0e0*/  BSYNC B0 ;  /* 0x0000000000007941 */ /* 0x000fea0003800000 */
.L_x_13466:
        /* <DEDUP_REMOVED lines=34> */
[----:B------:R-:W-:Y:S02]  /*e310*/  IMAD R0, R0, R3, R6 ;  /* 0x0000000300007224 */ /* 0x000fe400078e0206 */
[----:B------:R-:W1:Y:S01]  /*e320*/  LDC.64 R2, c[0x0][0x418] ;  /* 0x00010600ff027b82 */ /* 0x000e620000000a00 */
[----:B--2---:R-:W-:Y:S01]  /*e330*/  IMAD R7, R5, UR4, RZ ;  /* 0x0000000405077c24 */ /* 0x004fe2000f8e02ff */
[----:B------:R-:W-:-:S03]  /*e340*/  SHF.R.S32.HI R5, RZ, 0x1f, R4 ;  /* 0x0000001fff057819 */ /* 0x000fc60000011404 */
[C---:B------:R-:W-:Y:S02]  /*e350*/  IMAD R7, R19.reuse, UR5, R7 ;  /* 0x0000000513077c24 */ /* 0x040fe4000f8e0207 */
[----:B------:R-:W-:-:S04]  /*e360*/  IMAD.WIDE.U32 R4, R19, UR4, R4 ;  /* 0x0000000413047c25 */ /* 0x000fc8000f8e0004 */
[----:B------:R-:W-:Y:S01]  /*e370*/  IMAD.IADD R7, R7, 0x1, R5 ;  /* 0x0000000107077824 */ /* 0x000fe200078e0205 */
[----:B-1----:R-:W-:-:S04]  /*e380*/  LEA R2, P0, R4, R2, 0x2 ;  /* 0x0000000204027211 */ /* 0x002fc800078010ff */
[----:B------:R-:W-:-:S05]  /*e390*/  LEA.HI.X R3, R4, R3, R7, 0x2, P0 ;  /* 0x0000000304037211 */ /* 0x000fca00000f1407 */
[----:B------:R1:W5:Y:S04]  /*e3a0*/  LDG.E R16, desc[UR46][R2.64] ;  /* 0x0000002e02107981 */ /* 0x000368000c1e1900 */
.L_x_13480:
        /* <DEDUP_REMOVED lines=8> */
.L_x_13572:
[----:B------:R-:W-:Y:S05]  /*e430*/  BSYNC B1 ;  /* 0x0000000000017941 */ /* 0x000fea0003800000 */
.L_x_13481:
        /* <DEDUP_REMOVED lines=9> */
.L_x_13484:
[----:B------:R-:W-:Y:S05]  /*e4d0*/  BSYNC B1 ;  /* 0x0000000000017941 */ /* 0x000fea0003800000 */
.L_x_13483:
[----:B------:R-:W-:Y:S01]  /*e4e0*/  IMAD R0, R0, 0x60, RZ ;  /* 0x0000006000007824 */ /* 0x000fe200078e02ff */
        /* <DEDUP_REMOVED lines=11> */
.L_x_13485:
        /* <DEDUP_REMOVED lines=12> */
.L_x_13573:
[----:B------:R-:W-:Y:S05]  /*e660*/  BSYNC B1 ;  /* 0x0000000000017941 */ /* 0x000fea0003800000 */
.L_x_13486:
        /* <DEDUP_REMOVED lines=11> */
.L_x_13489:
[----:B------:R-:W-:Y:S05]  /*e720*/  BSYNC B1 ;  /* 0x0000000000017941 */ /* 0x000fea0003800000 */
.L_x_13488:
        /* <DEDUP_REMOVED lines=10> */
.L_x_13490:
        /* <DEDUP_REMOVED lines=15> */
.L_x_13491:
        /* <DEDUP_REMOVED lines=15> */
.L_x_13492:
        /* <DEDUP_REMOVED lines=15> */
.L_x_13493:
        /* <DEDUP_REMOVED lines=9> */
.L_x_13479:
[----:B------:R-:W-:Y:S05]  /*eb30*/  BSYNC B0 ;  /* 0x0000000000007941 */ /* 0x000fea0003800000 */
.L_x_13478:
[----:B------:R-:W-:-:S06]  /*eb40*/  UIADD3 UR4, UR38, -0x3, URZ ;  /* 0xfffffffd26047890 */ /* 0x000fcc000fffe03f */
[----:B------:R-:W-:-:S07]  /*eb50*/  IMAD.U32 R0, RZ, RZ, UR4 ;  /* 0x00000004ff007e24 */ /* 0x000fce000f8e00ff */
.L_x_13477:
[----:B------:R-:W-:Y:S01]  /*eb60*/  ISETP.NE.AND P0, PT, R6, RZ, PT ;  /* 0x000000ff0600720c */ /* 0x000fe20003f05270 */
[----:B------:R-:W-:-:S12]  /*eb70*/  BSSY B0, `(.L_x_13476) ;  /* 0x000013a000007945 */ /* 0x000fd80003800000 */
[----:B------:R-:W-:Y:S05]  /*eb80*/  @!P0 BRA `(.L_x_13494) ;  /* 0x0000001000e08947 */ /* 0x000fea0003800000 */
.L_x_13527:
[----:B------:R-:W2:Y:S04]  /*eb90*/  LDL R3, [R1+0x8] ;  /* 0x0000080001037983 */ /* 0x000ea80000100800 */
[----:B------:R-:W3:Y:S01]  /*eba0*/  LDL.LU R2, [R1] ;  /* 0x0000000001027983 */ /* 0x000ee20000300800 */
[----:B------:R-:W-:Y:S01]  /*ebb0*/  VIADD R6, R18, 0x1 ;  /* 0x0000000112067836 */ /* 0x000fe20000000000 */
[----:B------:R-:W-:Y:S05]  /*ebc0*/  YIELD ;  /* 0x0000000000007946 */ /* 0x000fea0003800000 */
[----:B------:R-:W-:Y:S01]  /*ebd0*/  ISETP.NE.AND P0, PT, R6, 0x2, PT ;  /* 0x000000020600780c */ /* 0x000fe20003f05270 */
[----:B------:R-:W-:Y:S03]  /*ebe0*/  BSSY B1, `(.L_x_13495) ;  /* 0x0000095000017945 */ /* 0x000fe60003800000 */
[----:B-1----:R-:W-:-:S02]  /*ebf0*/  SEL R7, RZ, 0x1, P0 ;  /* 0x00000001ff077807 */ /* 0x002fc40000000000 */
        /* <DEDUP_REMOVED lines=27> */
.L_x_13497:
        /* <DEDUP_REMOVED lines=8> */
.L_x_13574:
[----:B------:R-:W-:Y:S05]  /*ee30*/  BSYNC B2 ;  /* 0x0000000000027941 */ /* 0x000fea0003800000 */
.L_x_13498:
        /* <DEDUP_REMOVED lines=9> */
.L_x_13501:
[----:B------:R-:W-:Y:S05]  /*eed0*/  BSYNC B2 ;  /* 0x0000000000027941 */ /* 0x000fea0003800000 */
.L_x_13500:
        /* <DEDUP_REMOVED lines=11> */
.L_x_13502:
        /* <DEDUP_REMOVED lines=13> */
.L_x_13575:
[----:B------:R-:W-:Y:S05]  /*f060*/  BSYNC B2 ;  /* 0x0000000000027941 */ /* 0x000fea0003800000 */
.L_x_13503:
        /* <DEDUP_REMOVED lines=11> */
.L_x_13506:
[----:B------:R-:W-:Y:S05]  /*f120*/  BSYNC B2 ;  /* 0x0000000000027941 */ /* 0x000fea0003800000 */
.L_x_13505:
        /* <DEDUP_REMOVED lines=9> */
.L_x_13507:
        /* <DEDUP_REMOVED lines=15> */
.L_x_13508:
        /* <DEDUP_REMOVED lines=15> */
.L_x_13509:
        /* <DEDUP_REMOVED lines=15> */
.L_x_13510:
        /* <DEDUP_REMOVED lines=10> */
.L_x_13496:
[----:B------:R-:W-:Y:S05]  /*f530*/  BSYNC B1 ;  /* 0x0000000000017941 */ /* 0x000fea0003800000 */
.L_x_13495:
        /* <DEDUP_REMOVED lines=11> */
[----:B------:R-:W-:Y:S01]  /*f5f0*/  VIADD R6, R0, 0xffffffff ;  /* 0xffffffff00067836 */ /* 0x000fe20000000000 */
[----:B--2---:R-:W-:-:S13]  /*f600*/  ISETP.NE.AND P2, PT, R3, RZ, PT ;  /* 0x000000ff0300720c */ /* 0x004fda0003f45270 */
[----:B------:R-:W-:Y:S05]  /*f610*/  @!P2 BRA `(.L_x_13513) ;  /* 0x00000000004ca947 */ /* 0x000fea0003800000 */
[----:B------:R-:W2:Y:S01]  /*f620*/  LDL R9, [R1+0x4] ;  /* 0x0000040001097983 */ /* 0x000ea20000100800 */
[----:B------:R-:W3:Y:S01]  /*f630*/  LDC R4, c[0x0][0x43c] ;  /* 0x00010f00ff047b82 */ /* 0x000ee20000000800 */
[----:B------:R-:W-:Y:S01]  /*f640*/  ULDC.64 UR4, c[0x0][0x428] ;  /* 0x00010a0000047ab9 */ /* 0x000fe20000000a00 */
[----:B---3--:R-:W-:-:S13]  /*f650*/  ISETP.NE.AND P0, PT, R4, 0x1, PT ;  /* 0x000000010400780c */ /* 0x008fda0003f05270 */
        /* <DEDUP_REMOVED lines=15> */
.L_x_13513:
[----:B------:R-:W3:Y:S01]  /*f750*/  S2R R2, SR_TID.X ;  /* 0x0000000000027919 */ /* 0x000ee20000002100 */
[----:B--2---:R-:W-:Y:S01]  /*f760*/  IMAD R4, R18, 0x8, R17 ;  /* 0x0000000812047824 */ /* 0x004fe200078e0211 */
[----:B------:R-:W-:Y:S01]  /*f770*/  BSSY B2, `(.L_x_13514) ;  /* 0x0000006000027945 */ /* 0x000fe20003800000 */
[----:B---3--:R-:W-:Y:S02]  /*f780*/  LOP3.LUT R3, R2, 0x7f, RZ, 0xc0, !PT ;  /* 0x0000007f02037812 */ /* 0x008fe400078ec0ff */
[----:B------:R-:W-:Y:S02]  /*f790*/  SHF.L.U32 R2, R7, 0x1f, RZ ;  /* 0x0000001f07027819 */ /* 0x000fe400000006ff */
[----:B------:R-:W-:Y:S02]  /*f7a0*/  ISETP.NE.AND P1, PT, R3, RZ, PT ;  /* 0x000000ff0300720c */ /* 0x000fe40003f25270 */
[----:B------:R-:W2:Y:S02]  /*f7b0*/  SYNCS.PHASECHK.TRANS64.TRYWAIT P0, [R4+URZ+0x22840], R2 ;  /* 0x02284002040075a7 */ /* 0x000ea4000800017f */
[----:B--2---:R-:W-:Y:S09]  /*f7c0*/  @!P0 BRA `(.L_x_13515) ;  /* 0x0000001c00908947 */ /* 0x004ff20003800000 */
.L_x_13576:
[----:B------:R-:W-:Y:S05]  /*f7d0*/  BSYNC B2 ;  /* 0x0000000000027941 */ /* 0x000fea0003800000 */
.L_x_13514:
        /* <DEDUP_REMOVED lines=9> */
.L_x_13517:
[----:B------:R-:W-:Y:S05]  /*f870*/  BSYNC B2 ;  /* 0x0000000000027941 */ /* 0x000fea0003800000 */
.L_x_13516:
[----:B------:R-:W-:Y:S01]  /*f880*/  IMAD.MOV.U32 R5, RZ, RZ, RZ ;  /* 0x000000ffff057224 */ /* 0x000fe200078e00ff */
[----:B------:R-:W-:Y:S01]  /*f890*/  UIADD3 UR4, UP0, UR44, 0x370, URZ ;  /* 0x000003702c047890 */ /* 0x000fe2000ff1e03f */
[----:B-1----:R-:W-:Y:S01]  /*f8a0*/  IMAD R7, R18, 0x3000, R17 ;  /* 0x0000300012077824 */ /* 0x002fe200078e0211 */
        /* <DEDUP_REMOVED lines=8> */
.L_x_13518:
        /* <DEDUP_REMOVED lines=13> */
.L_x_13577:
[----:B------:R-:W-:Y:S05]  /*fa00*/  BSYNC B2 ;  /* 0x0000000000027941 */ /* 0x000fea0003800000 */
.L_x_13519:
        /* <DEDUP_REMOVED lines=11> */
.L_x_13522:
[----:B------:R-:W-:Y:S05]  /*fac0*/  BSYNC B2 ;  /* 0x0000000000027941 */ /* 0x000fea0003800000 */
.L_x_13521:
        /* <DEDUP_REMOVED lines=9> */
.L_x_13523:
        /* <DEDUP_REMOVED lines=15> */
.L_x_13524:
        /* <DEDUP_REMOVED lines=15> */
.L_x_13525:
        /* <DEDUP_REMOVED lines=15> */
.L_x_13526:
        /* <DEDUP_REMOVED lines=10> */
.L_x_13512:
[----:B------:R-:W-:Y:S05]  /*fed0*/  BSYNC B1 ;  /* 0x0000000000017941 */ /* 0x000fea0003800000 */
.L_x_13511:
[C---:B------:R-:W-:Y:S01]  /*fee0*/  ISETP.GT.AND P0, PT, R0.reuse, 0x1, PT ;  /* 0x000000010000780c */ /* 0x040fe20003f04270 */
[----:B------:R-:W-:-:S12]  /*fef0*/  VIADD R0, R0, 0xfffffffe ;  /* 0xfffffffe00007836 */ /* 0x000fd80000000000 */
[----:B------:R-:W-:Y:S05]  /*ff00*/  @P0 BRA `(.L_x_13527) ;  /* 0xffffffec00200947 */ /* 0x000fea000383ffff */
.L_x_13494:
[----:B------:R-:W-:Y:S05]  /*ff10*/  BSYNC B0 ;  /* 0x0000000000007941 */ /* 0x000fea0003800000 */
.L_x_13476:
        /* <DEDUP_REMOVED lines=11> */
[----:B------:R-:W2:Y:S01]  /*ffd0*/  S2R R5, SR_LANEID ;  /* 0x0000000000057919 */ /* 0x000ea20000000000 */
[----:B------:R-:W-:Y:S01]  /*ffe0*/  VOTEU.ANY UR4, UPT, PT ;  /* 0x0000000000047886 */ /* 0x000fe200038e0100 */
[----:B0-----:R-:W0:Y:S01]  /*fff0*/  LDC.64 R2, c[0x0][0xc80] ;  /* 0x00032000ff027b82 */ /* 0x001e220000000a00 */
[----:B------:R-:W2:Y:S02]  /*10000*/  FLO.U32 R0, UR4 ;  /* 0x0000000400007d00 */ /* 0x000ea400080e0000 */
[----:B--2---:R-:W-:-:S06]  /*10010*/  ISETP.EQ.U32.AND P2, PT, R0, R5, PT ;  /* 0x000000050000720c */ /* 0x004fcc0003f42070 */
[----:B------:R-:W0:Y:S07]  /*10020*/  POPC R5, UR4 ;  /* 0x0000000400057d09 */ /* 0x000e2e0008000000 */
[----:B0-----:R-:W2:Y:S01]  /*10030*/  @P2 ATOMG.E.ADD.STRONG.GPU PT, R3, desc[UR46][R2.64], R5 ;  /* 0x00000005020329a8 */ /* 0x001ea200081ee1ee */
[----:B------:R-:W0:Y:S02]  /*10040*/  S2R R4, SR_LTMASK ;  /* 0x0000000000047919 */ /* 0x000e240000003900 */
[----:B0-----:R-:W-:-:S04]  /*10050*/  LOP3.LUT R4, R4, UR4, RZ, 0xc0, !PT ;  /* 0x0000000404047c12 */ /* 0x001fc8000f8ec0ff */
[----:B-1----:R-:W0:Y:S01]  /*10060*/  POPC R7, R4 ;  /* 0x0000000400077309 */ /* 0x002e220000000000 */
[----:B--2---:R-:W0:Y:S02]  /*10070*/  SHFL.IDX PT, R0, R3, R0, 0x1f ;  /* 0x00001f0003007589 */ /* 0x004e2400000e0000 */
[----:B0-----:R-:W-:-:S05]  /*10080*/  IADD3 R0, R0, UR41, R7 ;  /* 0x0000002900007c10 */ /* 0x001fca000fffe007 */
[----:B------:R2:W-:Y:S02]  /*10090*/  STL [R1+0x10], R0 ;  /* 0x0000100001007387 */ /* 0x0005e40000100800 */
.L_x_13529:
[----:B------:R-:W-:Y:S05]  /*100a0*/  BSYNC B0 ;  /* 0x0000000000007941 */ /* 0x000fea0003800000 */
.L_x_13528:
[----:B------:R-:W-:-:S07]  /*100b0*/  SEL R18, R18, RZ, P1 ;  /* 0x000000ff12127207 */ /* 0x000fce0000800000 */
.L_x_13448:
[----:B------:R-:W-:Y:S05]  /*100c0*/  BSYNC B7 ;  /* 0x0000000000077941 */ /* 0x000fea0003800000 */
.L_x_13446:
[----:B0-2---:R-:W2:Y:S04]  /*100d0*/  LDL R0, [R1+0x20] ;  /* 0x0000200001007983 */ /* 0x005ea80000100800 */
        /* <DEDUP_REMOVED lines=13> */
.L_x_13530:
[----:B------:R-:W-:-:S03]  /*101b0*/  UMOV UR4, 0xffffffff ;  /* 0xffffffff00047882 */ /* 0x000fc60000000000 */
[----:B------:R-:W-:Y:S05]  /*101c0*/  BRA.DIV UR4, `(.L_x_13532) ;  /* 0x0000001604387947 */ /* 0x000fea000b800000 */
[----:B-----5:R0:W2:Y:S02]  /*101d0*/  SHFL.IDX PT, R14, R2, RZ, 0x1f ;  /* 0x00001fff020e7589 */ /* 0x0200a400000e0000 */
.L_x_13580:
[----:B------:R-:W3:Y:S01]  /*101e0*/  @!P0 S2R R3, SR_CgaCtaId ;  /* 0x0000000000038919 */ /* 0x000ee20000008800 */
[----:B------:R-:W-:Y:S05]  /*101f0*/  WARPSYNC.ALL ;  /* 0x0000000000007948 */ /* 0x000fea0003800000 */
[----:B------:R-:W-:Y:S01]  /*10200*/  BAR.SYNC.DEFER_BLOCKING 0x4, 0x180 ;  /* 0x0106000000007b1d */ /* 0x000fe20000010000 */
[----:B------:R-:W-:-:S05]  /*10210*/  @!P0 MOV R0, 0x400 ;  /* 0x0000040000008802 */ /* 0x000fca0000000f00 */
[----:B--2---:R2:W-:Y:S01]  /*10220*/  STL [R1+0x10], R14 ;  /* 0x0000100e01007387 */ /* 0x0045e20000100800 */
[----:B---3--:R-:W-:-:S05]  /*10230*/  @!P0 LEA R17, R3, R0, 0x18 ;  /* 0x0000000003118211 */ /* 0x008fca00078ec0ff */
[----:B------:R2:W-:Y:S01]  /*10240*/  @!P0 STS [R17+0x228d0], R2 ;  /* 0x0228d00211008388 */ /* 0x0005e20000000800 */
[----:B------:R-:W-:Y:S06]  /*10250*/  BAR.ARV 0x5, 0x180 ;  /* 0x0146000000007b1d */ /* 0x000fec0000002000 */
.L_x_13531:
[----:B------:R-:W3:Y:S01]  /*10260*/  LDL R0, [R1+0x10] ;  /* 0x0000100001007983 */ /* 0x000ee20000100800 */
[----:B------:R-:W-:Y:S02]  /*10270*/  ULDC UR4, c[0x0][0xc38] ;  /* 0x00030e0000047ab9 */ /* 0x000fe40000000800 */
[----:B---3--:R-:W-:-:S13]  /*10280*/  ISETP.GE.AND P0, PT, R0, UR4, PT ;  /* 0x0000000400007c0c */ /* 0x008fda000bf06270 */
[----:B------:R-:W-:Y:S05]  /*10290*/  @!P0 BRA `(.L_x_13533) ;  /* 0xffffffbc009c8947 */ /* 0x000fea000383ffff */
.L_x_13443:
        /* <DEDUP_REMOVED lines=12> */
.L_x_13581:
[----:B------:R-:W-:Y:S05]  /*10360*/  BSYNC B0 ;  /* 0x0000000000007941 */ /* 0x000fea0003800000 */
.L_x_13534:
[----:B------:R-:W-:-:S03]  /*10370*/  UMOV UR4, 0xffffffff ;  /* 0xffffffff00047882 */ /* 0x000fc60000000000 */
[----:B------:R-:W-:Y:S05]  /*10380*/  BRA.DIV UR4, `(.L_x_13536) ;  /* 0x0000001604047947 */ /* 0x000fea000b800000 */
[----:B------:R-:W1:Y:S02]  /*10390*/  S2R R2, SR_TID.X ;  /* 0x0000000000027919 */ /* 0x000e640000002100 */
[----:B-1----:R-:W-:-:S04]  /*103a0*/  SHF.R.U32.HI R2, RZ, 0x5, R2 ;  /* 0x00000005ff027819 */ /* 0x002fc80000011602 */
[----:B------:R-:W-:-:S05]  /*103b0*/  LOP3.LUT R2, R2, 0x3, RZ, 0xc0, !PT ;  /* 0x0000000302027812 */ /* 0x000fca00078ec0ff */
[----:B------:R1:W2:Y:S02]  /*103c0*/  SHFL.IDX PT, R14, R2, RZ, 0x1f ;  /* 0x00001fff020e7589 */ /* 0x0002a400000e0000 */
.L_x_13584:
[----:B--2---:R-:W-:Y:S01]  /*103d0*/  ISETP.NE.AND P0, PT, R14, RZ, PT ;  /* 0x000000ff0e00720c */ /* 0x004fe20003f05270 */
[----:B------:R-:W-:-:S12]  /*103e0*/  BSSY B0, `(.L_x_13537) ;  /* 0x0000025000007945 */ /* 0x000fd80003800000 */
[----:B------:R-:W-:Y:S05]  /*103f0*/  @P0 BRA `(.L_x_13538) ;  /* 0x00000000008c0947 */ /* 0x000fea0003800000 */
[----:B------:R-:W-:-:S03]  /*10400*/  UMOV UR4, 0xffffffff ;  /* 0xffffffff00047882 */ /* 0x000fc60000000000 */
[----:B------:R-:W-:Y:S05]  /*10410*/  BRA.DIV UR4, `(.L_x_13539) ;  /* 0x0000001604147947 */ /* 0x000fea000b800000 */
[----:B------:R-:W-:-:S13]  /*10420*/  ELECT P6, URZ, PT ;  /* 0x00000000003f782f */ /* 0x000fda00038c0000 */
.L_x_13587:
[----:B------:R-:W-:Y:S05]  /*10430*/  @!P6 BRA `(.L_x_13538) ;  /* 0x00000000007ce947 */ /* 0x000fea0003800000 */
[----:B------:R-:W-:-:S06]  /*10440*/  ULOP3.LUT UR4, UR40, 0x2, URZ, 0xfc, !UPT ;  /* 0x0000000228047892 */ /* 0x000fcc000f8efc3f */
[----:B-1----:R-:W-:-:S05]  /*10450*/  IMAD.U32 R2, RZ, RZ, UR4 ;  /* 0x00000004ff027e24 */ /* 0x002fca000f8e00ff */
[----:B------:R-:W-:-:S13]  /*10460*/  ISETP.NE.AND P2, PT, R2, 0x3, PT ;  /* 0x000000030200780c */ /* 0x000fda0003f45270 */
[----:B------:R-:W-:Y:S05]  /*10470*/  @!P2 BRA `(.L_x_13540) ;  /* 0x000000000004a947 */ /* 0x000fea0003800000 */
[----:B------:R-:W-:Y:S01]  /*10480*/  BPT.TRAP 0x1 ;  /* 0x000000040000795c */ /* 0x000fe20000300000 */
.L_x_13540:
        /* <DEDUP_REMOVED lines=13> */
.L_x_13588:
[----:B------:R-:W1:Y:S02]  /*10560*/  SYNCS.PHASECHK.TRANS64.TRYWAIT P0, [R3+URZ], R2 ;  /* 0x00000002030075a7 */ /* 0x000e64000800017f */
[----:B-1----:R-:W-:Y:S05]  /*10570*/  @!P0 BRA `(.L_x_13542) ;  /* 0x0000001000f08947 */ /* 0x002fea0003800000 */
.L_x_13589:
[----:B------:R-:W-:Y:S05]  /*10580*/  @!P2 BRA `(.L_x_13543) ;  /* 0x000000000004a947 */ /* 0x000fea0003800000 */
[----:B------:R-:W-:Y:S01]  /*10590*/  BPT.TRAP 0x1 ;  /* 0x000000040000795c */ /* 0x000fe20000300000 */
.L_x_13543:
[----:B-1----:R-:W-:-:S04]  /*105a0*/  VIADD R3, R0, 0x22860 ;  /* 0x0002286000037836 */ /* 0x002fc80000000000 */
[----:B------:R-:W-:-:S04]  /*105b0*/  IMAD R18, R18, 0x8, R3 ;  /* 0x0000000812127824 */ /* 0x000fc800078e0203 */
[----:B------:R-:W1:Y:S02]  /*105c0*/  SYNCS.PHASECHK.TRANS64.TRYWAIT P0, [R18+URZ], R5 ;  /* 0x00000005120075a7 */ /* 0x000e64000800017f */
[----:B-1----:R-:W-:Y:S05]  /*105d0*/  @!P0 BRA `(.L_x_13544) ;  /* 0x0000001000ec8947 */ /* 0x002fea0003800000 */
.L_x_13590:
[----:B------:R-:W-:-:S07]  /*105e0*/  IMAD R3, R4, 0x8, R3 ;  /* 0x0000000804037824 */ /* 0x000fce00078e0203 */
.L_x_13545:
[----:B--2---:R2:W3:Y:S02]  /*105f0*/  SYNCS.PHASECHK.TRANS64.TRYWAIT P0, [R3+URZ], R2 ;  /* 0x00000002030075a7 */ /* 0x0044e4000800017f */
[----:B---3--:R-:W-:Y:S05]  /*10600*/  @!P0 NANOSLEEP.SYNCS 0x989680 ;  /* 0x009896800000895d */ /* 0x008fea0003900000 */
[----:B------:R-:W3:Y:S02]  /*10610*/  @!P0 SYNCS.PHASECHK.TRANS64 P0, [R3+URZ], R2 ;  /* 0x00000002030085a7 */ /* 0x000ee4000800007f */
[----:B---3--:R-:W-:Y:S05]  /*10620*/  @!P0 BRA `(.L_x_13545) ;  /* 0xfffffffc00f08947 */ /* 0x008fea000383ffff */
.L_x_13538:
[----:B------:R-:W-:Y:S05]  /*10630*/  BSYNC B0 ;  /* 0x0000000000007941 */ /* 0x000fea0003800000 */
.L_x_13537:
[----:B------:R-:W-:Y:S05]  /*10640*/  EXIT ;  /* 0x000000000000794d */ /* 0x000fea0003800000 */
.L_x_13396:
[----:B0-----:R0:W1:Y:S02]  /*10650*/  SYNCS.PHASECHK.TRANS64.TRYWAIT P0, [R7+URZ+0x22800], R0 ;  /* 0x02280000070075a7 */ /* 0x001064000800017f */
[----:B-1----:R-:W-:Y:S05]  /*10660*/  @!P0 NANOSLEEP.SYNCS 0x989680 ;  /* 0x009896800000895d */ /* 0x002fea0003900000 */
[----:B------:R-:W1:Y:S02]  /*10670*/  @!P0 SYNCS.PHASECHK.TRANS64 P0, [R7+URZ+0x22800], R0 ;  /* 0x02280000070085a7 */ /* 0x000e64000800007f */
[----:B-1----:R-:W-:Y:S05]  /*10680*/  @!P0 BRA `(.L_x_13396) ;  /* 0xfffffffc00f08947 */ /* 0x002fea000383ffff */
[----:B------:R-:W-:Y:S05]  /*10690*/  BRA `(.L_x_13546) ;  /* 0xffffff1000b47947 */ /* 0x000fea000383ffff */
.L_x_13400:
[----:B-1----:R1:W2:Y:S02]  /*106a0*/  SYNCS.PHASECHK.TRANS64.TRYWAIT P1, [R6+URZ+0x22830], R11 ;  /* 0x0228300b060075a7 */ /* 0x0022a4000802017f */
[----:B--2---:R-:W-:Y:S05]  /*106b0*/  @!P1 NANOSLEEP.SYNCS 0x989680 ;  /* 0x009896800000995d */ /* 0x004fea0003900000 */
[----:B------:R-:W2:Y:S02]  /*106c0*/  @!P1 SYNCS.PHASECHK.TRANS64 P1, [R6+URZ+0x22830], R11 ;  /* 0x0228300b060095a7 */ /* 0x000ea4000802007f */
[----:B--2---:R-:W-:Y:S05]  /*106d0*/  @!P1 BRA `(.L_x_13400) ;  /* 0xfffffffc00f09947 */ /* 0x004fea000383ffff */
[----:B------:R-:W-:Y:S05]  /*106e0*/  BRA `(.L_x_13399) ;  /* 0xffffff1000e07947 */ /* 0x000fea000383ffff */
.L_x_13404:
[----:B-1----:R1:W2:Y:S02]  /*106f0*/  SYNCS.PHASECHK.TRANS64.TRYWAIT P3, [R6+URZ+0x22850], R11 ;  /* 0x0228500b060075a7 */ /* 0x0022a4000806017f */
[----:B--2---:R-:W-:Y:S05]  /*10700*/  @!P3 NANOSLEEP.SYNCS 0x989680 ;  /* 0x009896800000b95d */ /* 0x004fea0003900000 */
[----:B------:R-:W2:Y:S02]  /*10710*/  @!P3 SYNCS.PHASECHK.TRANS64 P3, [R6+URZ+0x22850], R11 ;  /* 0x0228500b0600b5a7 */ /* 0x000ea4000806007f */
[----:B--2---:R-:W-:Y:S05]  /*10720*/  @!P3 BRA `(.L_x_13404) ;  /* 0xfffffffc00f0b947 */ /* 0x004fea000383ffff */
[----:B------:R-:W-:Y:S05]  /*10730*/  BRA `(.L_x_13403) ;  /* 0xffffff3000747947 */ /* 0x000fea000383ffff */
.L_x_13409:
[----:B-1----:R-:W-:-:S04]  /*10740*/  IMAD.U32 R3, RZ, RZ, UR27 ;  /* 0x0000001bff037e24 */ /* 0x002fc8000f8e00ff */
[----:B------:R1:W2:Y:S03]  /*10750*/  SYNCS.PHASECHK.TRANS64.TRYWAIT P3, [R3+URZ+0x22830], R6 ;  /* 0x02283006030075a7 */ /* 0x0002a6000806017f */
[----:B--2---:R-:W-:Y:S05]  /*10760*/  @!P3 NANOSLEEP.SYNCS 0x989680 ;  /* 0x009896800000b95d */ /* 0x004fea0003900000 */
[----:B------:R-:W2:Y:S02]  /*10770*/  @!P3 SYNCS.PHASECHK.TRANS64 P3, [R3+URZ+0x22830], R6 ;  /* 0x022830060300b5a7 */ /* 0x000ea4000806007f */
[----:B--2---:R-:W-:Y:S05]  /*10780*/  @!P3 BRA `(.L_x_13409) ;  /* 0xfffffffc00ecb947 */ /* 0x004fea000383ffff */
[----:B------:R-:W-:Y:S05]  /*10790*/  BRA `(.L_x_13408) ;  /* 0xffffff3400b07947 */ /* 0x000fea000383ffff */
.L_x_13413:
[----:B-1----:R1:W2:Y:S02]  /*107a0*/  SYNCS.PHASECHK.TRANS64.TRYWAIT P3, [R199+URZ+0x22850], R6 ;  /* 0x02285006c70075a7 */ /* 0x0022a4000806017f */
[----:B--2---:R-:W-:Y:S05]  /*107b0*/  @!P3 NANOSLEEP.SYNCS 0x989680 ;  /* 0x009896800000b95d */ /* 0x004fea0003900000 */
[----:B------:R-:W2:Y:S02]  /*107c0*/  @!P3 SYNCS.PHASECHK.TRANS64 P3, [R199+URZ+0x22850], R6 ;  /* 0x02285006c700b5a7 */ /* 0x000ea4000806007f */
[----:B--2---:R-:W-:Y:S05]  /*107d0*/  @!P3 BRA `(.L_x_13413) ;  /* 0xfffffffc00f0b947 */ /* 0x004fea000383ffff */
[----:B------:R-:W-:Y:S05]  /*107e0*/  BRA `(.L_x_13412) ;  /* 0xffffff5c00247947 */ /* 0x000fea000383ffff */
.L_x_13419:
[----:B-1----:R-:W-:-:S04]  /*107f0*/  IMAD.U32 R3, RZ, RZ, UR24 ;  /* 0x00000018ff037e24 */ /* 0x002fc8000f8e00ff */
[----:B------:R1:W2:Y:S03]  /*10800*/  SYNCS.PHASECHK.TRANS64.TRYWAIT P1, [R3+URZ+0x22830], R6 ;  /* 0x02283006030075a7 */ /* 0x0002a6000802017f */
[----:B--2---:R-:W-:Y:S05]  /*10810*/  @!P1 NANOSLEEP.SYNCS 0x989680 ;  /* 0x009896800000995d */ /* 0x004fea0003900000 */
[----:B------:R-:W2:Y:S02]  /*10820*/  @!P1 SYNCS.PHASECHK.TRANS64 P1, [R3+URZ+0x22830], R6 ;  /* 0x02283006030095a7 */ /* 0x000ea4000802007f */
[----:B--2---:R-:W-:Y:S05]  /*10830*/  @!P1 BRA `(.L_x_13419) ;  /* 0xfffffffc00ec9947 */ /* 0x004fea000383ffff */
[----:B------:R-:W-:Y:S05]  /*10840*/  BRA `(.L_x_13418) ;  /* 0xffffff6000347947 */ /* 0x000fea000383ffff */
.L_x_13423:
[----:B-1----:R1:W2:Y:S02]  /*10850*/  SYNCS.PHASECHK.TRANS64.TRYWAIT P1, [R181+URZ+0x22850], R6 ;  /* 0x02285006b50075a7 */ /* 0x0022a4000802017f */
[----:B--2---:R-:W-:Y:S05]  /*10860*/  @!P1 NANOSLEEP.SYNCS 0x989680 ;  /* 0x009896800000995d */ /* 0x004fea0003900000 */
[----:B------:R-:W2:Y:S02]  /*10870*/  @!P1 SYNCS.PHASECHK.TRANS64 P1, [R181+URZ+0x22850], R6 ;  /* 0x02285006b50095a7 */ /* 0x000ea4000802007f */
[----:B--2---:R-:W-:Y:S05]  /*10880*/  @!P1 BRA `(.L_x_13423) ;  /* 0xfffffffc00f09947 */ /* 0x004fea000383ffff */
[----:B------:R-:W-:Y:S05]  /*10890*/  BRA `(.L_x_13422) ;  /* 0xffffff7c00d47947 */ /* 0x000fea000383ffff */
.L_x_13454:
[----:B------:R-:W-:Y:S02]  /*108a0*/  IMAD.MOV.U32 R13, RZ, RZ, R4 ;  /* 0x000000ffff0d7224 */ /* 0x000fe400078e0004 */
[----:B------:R-:W-:Y:S02]  /*108b0*/  IMAD.MOV.U32 R12, RZ, RZ, RZ ;  /* 0x000000ffff0c7224 */ /* 0x000fe400078e00ff */
[----:B------:R-:W-:Y:S02]  /*108c0*/  IMAD.MOV.U32 R11, RZ, RZ, 0x1f ;  /* 0x0000001fff0b7424 */ /* 0x000fe400078e00ff */
[----:B------:R-:W-:-:S07]  /*108d0*/  IMAD.MOV.U32 R15, RZ, RZ, -0x1 ;  /* 0xffffffffff0f7424 */ /* 0x000fce00078e00ff */
[----:B0-----:R-:W-:Y:S05]  /*108e0*/  WARPSYNC.COLLECTIVE R15, `(.L_x_13547) ;  /* 0x000000000f087348 */ /* 0x001fea0003c00000 */
[----:B------:R1:W2:Y:S02]  /*108f0*/  SHFL.IDX P6, R14, R13, R12, R11 ;  /* 0x0000000c0d0e7389 */ /* 0x0002a400000c000b */
[----:B012---:R-:W-:Y:S01]  /*10900*/  ENDCOLLECTIVE ;  /* 0x000000000000791b */ /* 0x007fe20003800000 */
.L_x_13547:
[----:B------:R-:W-:Y:S05]  /*10910*/  BRA `(.L_x_13548) ;  /* 0xffffffc000bc7947 */ /* 0x000fea000383ffff */
.L_x_13456:
[----:B------:R-:W-:Y:S01]  /*10920*/  BSSY B0, `(.L_x_13549) ;  /* 0x0000006000007945 */ /* 0x000fe20003800000 */
[----:B------:R-:W-:-:S07]  /*10930*/  IMAD.MOV.U32 R15, RZ, RZ, -0x1 ;  /* 0xffffffffff0f7424 */ /* 0x000fce00078e00ff */
[----:B0--3--:R-:W-:Y:S05]  /*10940*/  WARPSYNC.COLLECTIVE R15, `(.L_x_13550) ;  /* 0x000000000f0c7348 */ /* 0x009fea0003c00000 */
[----:B------:R-:W-:Y:S02]  /*10950*/  ELECT P6, UR62, PT ;  /* 0x00000000003e782f */ /* 0x000fe400038c0000 */
[----:B------:R-:W-:Y:S01]  /*10960*/  MOV R14, UR62 ;  /* 0x0000003e000e7c02 */ /* 0x000fe20008000f00 */
[----:B0--3--:R-:W-:Y:S10]  /*10970*/  ENDCOLLECTIVE ;  /* 0x000000000000791b */ /* 0x009ff40003800000 */
.L_x_13550:
[----:B------:R-:W-:Y:S05]  /*10980*/  BSYNC B0 ;  /* 0x0000000000007941 */ /* 0x000fea0003800000 */
.L_x_13549:
[----:B------:R-:W-:Y:S05]  /*10990*/  BRA `(.L_x_13551) ;  /* 0xffffffc000c07947 */ /* 0x000fea000383ffff */
.L_x_13458:
[----:B0-----:R0:W1:Y:S02]  /*109a0*/  SYNCS.PHASECHK.TRANS64.TRYWAIT P0, [R3+URZ+0x22840], R0 ;  /* 0x02284000030075a7 */ /* 0x001064000800017f */
[----:B-1----:R-:W-:Y:S05]  /*109b0*/  @!P0 NANOSLEEP.SYNCS 0x989680 ;  /* 0x009896800000895d */ /* 0x002fea0003900000 */
[----:B------:R-:W1:Y:S02]  /*109c0*/  @!P0 SYNCS.PHASECHK.TRANS64 P0, [R3+URZ+0x22840], R0 ;  /* 0x02284000030085a7 */ /* 0x000e64000800007f */
[----:B-1----:R-:W-:Y:S05]  /*109d0*/  @!P0 BRA `(.L_x_13458) ;  /* 0xfffffffc00f08947 */ /* 0x002fea000383ffff */
[----:B------:R-:W-:Y:S05]  /*109e0*/  BRA `(.L_x_13552) ;  /* 0xffffffc400247947 */ /* 0x000fea000383ffff */
.L_x_13462:
[----:B------:R-:W-:Y:S01]  /*109f0*/  IMAD.MOV.U32 R13, RZ, RZ, R2 ;  /* 0x000000ffff0d7224 */ /* 0x000fe200078e0002 */
[----:B------:R-:W-:Y:S01]  /*10a00*/  LOP3.LUT R9, R9, 0x7f, RZ, 0xc0, !PT ;  /* 0x0000007f09097812 */ /* 0x000fe200078ec0ff */
[----:B------:R-:W-:Y:S02]  /*10a10*/  IMAD.MOV.U32 R12, RZ, RZ, RZ ;  /* 0x000000ffff0c7224 */ /* 0x000fe400078e00ff */
[----:B------:R-:W-:Y:S01]  /*10a20*/  IMAD.MOV.U32 R11, RZ, RZ, 0x181f ;  /* 0x0000181fff0b7424 */ /* 0x000fe200078e00ff */
[----:B------:R-:W-:Y:S01]  /*10a30*/  SHF.R.U32.HI R9, RZ, 0x3, R9 ;  /* 0x00000003ff097819 */ /* 0x000fe20000011609 */
[----:B------:R-:W-:Y:S02]  /*10a40*/  IMAD.MOV.U32 R15, RZ, RZ, -0x1 ;  /* 0xffffffffff0f7424 */ /* 0x000fe400078e00ff */
[----:B------:R-:W-:-:S07]  /*10a50*/  IMAD.U32 R4, RZ, RZ, UR39 ;  /* 0x00000027ff047e24 */ /* 0x000fce000f8e00ff */
[----:B-----5:R-:W-:Y:S05]  /*10a60*/  WARPSYNC.COLLECTIVE R15, `(.L_x_13553) ;  /* 0x000000000f087348 */ /* 0x020fea0003c00000 */
[----:B------:R0:W1:Y:S02]  /*10a70*/  SHFL.IDX P6, R14, R13, R12, R11 ;  /* 0x0000000c0d0e7389 */ /* 0x00006400000c000b */
[----:B01---5:R-:W-:Y:S01]  /*10a80*/  ENDCOLLECTIVE ;  /* 0x000000000000791b */ /* 0x023fe20003800000 */
.L_x_13553:
[----:B------:R-:W-:Y:S02]  /*10a90*/  IMAD R4, R4, 0x80, R9 ;  /* 0x0000008004047824 */ /* 0x000fe400078e0209 */
[----:B------:R-:W-:Y:S02]  /*10aa0*/  IMAD.MOV.U32 R13, RZ, RZ, R0 ;  /* 0x000000ffff0d7224 */ /* 0x000fe400078e0000 */
[----:B------:R-:W-:-:S07]  /*10ab0*/  IMAD.MOV.U32 R5, RZ, RZ, R14 ;  /* 0x000000ffff057224 */ /* 0x000fce00078e000e */
[----:B------:R-:W-:Y:S05]  /*10ac0*/  WARPSYNC.COLLECTIVE R15, `(.L_x_13554) ;  /* 0x000000000f087348 */ /* 0x000fea0003c00000 */
[----:B------:R0:W1:Y:S02]  /*10ad0*/  SHFL.IDX P6, R14, R13, R12, R11 ;  /* 0x0000000c0d0e7389 */ /* 0x00006400000c000b */
[----:B01----:R-:W-:Y:S01]  /*10ae0*/  ENDCOLLECTIVE ;  /* 0x000000000000791b */ /* 0x003fe20003800000 */
.L_x_13554:
        /* <DEDUP_REMOVED lines=9> */
.L_x_13555:
[----:B------:R-:W-:Y:S02]  /*10b80*/  @!P1 LEA R6, P2, R8, R6, 0x1 ;  /* 0x0000000608069211 */ /* 0x000fe400078408ff */
[----:B------:R-:W0:Y:S03]  /*10b90*/  S2R R8, SR_TID.X ;  /* 0x0000000000087919 */ /* 0x000e260000002100 */
        /* <DEDUP_REMOVED lines=11> */
[----:B01----:R-:W-:Y:S05]  /*10c50*/  WARPSYNC.COLLECTIVE R15, `(.L_x_13556) ;  /* 0x000000000f087348 */ /* 0x003fea0003c00000 */
[----:B------:R2:W3:Y:S02]  /*10c60*/  SHFL.IDX P6, R14, R13, R12, R11 ;  /* 0x0000000c0d0e7389 */ /* 0x0004e400000c000b */
[----:B0123--:R-:W-:Y:S01]  /*10c70*/  ENDCOLLECTIVE ;  /* 0x000000000000791b */ /* 0x00ffe20003800000 */
.L_x_13556:
        /* <DEDUP_REMOVED lines=8> */
.L_x_13557:
[----:B------:R-:W-:Y:S02]  /*10d00*/  @!P1 LEA R6, P2, R7, R8, 0x1 ;  /* 0x0000000807069211 */ /* 0x000fe400078408ff */
[----:B------:R-:W0:Y:S03]  /*10d10*/  S2R R8, SR_TID.X ;  /* 0x0000000000087919 */ /* 0x000e260000002100 */
[----:B------:R-:W-:-:S05]  /*10d20*/  @!P1 IMAD.X R7, RZ, RZ, R9, P2 ;  /* 0x000000ffff079224 */ /* 0x000fca00010e0609 */
        /* <DEDUP_REMOVED lines=10> */
.L_x_13558:
[----:B------:R-:W-:Y:S02]  /*10dd0*/  IMAD.SHL.U32 R9, R8, 0x8, RZ ;  /* 0x0000000808097824 */ /* 0x000fe400078e00ff */
[----:B------:R-:W-:Y:S02]  /*10de0*/  VIADD R8, R4, 0x60 ;  /* 0x0000006004087836 */ /* 0x000fe40000000000 */
[----:B------:R-:W-:Y:S01]  /*10df0*/  IMAD.MOV.U32 R13, RZ, RZ, R2 ;  /* 0x000000ffff0d7224 */ /* 0x000fe200078e0002 */
[----:B------:R-:W-:Y:S01]  /*10e00*/  LOP3.LUT R9, R9, 0x38, RZ, 0xc0, !PT ;  /* 0x0000003809097812 */ /* 0x000fe200078ec0ff */
[----:B------:R-:W-:Y:S02]  /*10e10*/  IMAD.MOV.U32 R12, RZ, RZ, 0x3 ;  /* 0x00000003ff0c7424 */ /* 0x000fe400078e00ff */
[----:B------:R-:W-:-:S07]  /*10e20*/  IMAD.MOV.U32 R6, RZ, RZ, R14 ;  /* 0x000000ffff067224 */ /* 0x000fce00078e000e */
[----:B------:R-:W-:Y:S05]  /*10e30*/  WARPSYNC.COLLECTIVE R15, `(.L_x_13559) ;  /* 0x000000000f087348 */ /* 0x000fea0003c00000 */
[----:B------:R0:W1:Y:S02]  /*10e40*/  SHFL.IDX P6, R14, R13, R12, R11 ;  /* 0x0000000c0d0e7389 */ /* 0x00006400000c000b */
[----:B01----:R-:W-:Y:S01]  /*10e50*/  ENDCOLLECTIVE ;  /* 0x000000000000791b */ /* 0x003fe20003800000 */
.L_x_13559:
        /* <DEDUP_REMOVED lines=14> */
.L_x_13560:
[----:B------:R-:W-:Y:S02]  /*10f40*/  IMAD.MOV.U32 R13, RZ, RZ, R2 ;  /* 0x000000ffff0d7224 */ /* 0x000fe400078e0002 */
[----:B------:R-:W-:Y:S02]  /*10f50*/  IMAD.MOV.U32 R12, RZ, RZ, 0x4 ;  /* 0x00000004ff0c7424 */ /* 0x000fe400078e00ff */
[----:B------:R-:W-:-:S07]  /*10f60*/  IMAD.MOV.U32 R6, RZ, RZ, R14 ;  /* 0x000000ffff067224 */ /* 0x000fce00078e000e */
[----:B------:R-:W-:Y:S05]  /*10f70*/  WARPSYNC.COLLECTIVE R15, `(.L_x_13561) ;  /* 0x000000000f087348 */ /* 0x000fea0003c00000 */
[----:B------:R0:W1:Y:S02]  /*10f80*/  SHFL.IDX P6, R14, R13, R12, R11 ;  /* 0x0000000c0d0e7389 */ /* 0x00006400000c000b */
[----:B01----:R-:W-:Y:S01]  /*10f90*/  ENDCOLLECTIVE ;  /* 0x000000000000791b */ /* 0x003fe20003800000 */
.L_x_13561:
        /* <DEDUP_REMOVED lines=14> */
.L_x_13562:
[----:B------:R-:W-:Y:S02]  /*11080*/  IMAD.MOV.U32 R13, RZ, RZ, R2 ;  /* 0x000000ffff0d7224 */ /* 0x000fe400078e0002 */
[----:B------:R-:W-:Y:S02]  /*11090*/  IMAD.MOV.U32 R12, RZ, RZ, 0x5 ;  /* 0x00000005ff0c7424 */ /* 0x000fe400078e00ff */
[----:B------:R-:W-:-:S07]  /*110a0*/  IMAD.MOV.U32 R6, RZ, RZ, R14 ;  /* 0x000000ffff067224 */ /* 0x000fce00078e000e */
[----:B------:R-:W-:Y:S05]  /*110b0*/  WARPSYNC.COLLECTIVE R15, `(.L_x_13563) ;  /* 0x000000000f087348 */ /* 0x000fea0003c00000 */
[----:B------:R0:W1:Y:S02]  /*110c0*/  SHFL.IDX P6, R14, R13, R12, R11 ;  /* 0x0000000c0d0e7389 */ /* 0x00006400000c000b */
[----:B01----:R-:W-:Y:S01]  /*110d0*/  ENDCOLLECTIVE ;  /* 0x000000000000791b */ /* 0x003fe20003800000 */
.L_x_13563:
        /* <DEDUP_REMOVED lines=14> */
.L_x_13564:
[----:B------:R-:W-:Y:S02]  /*111c0*/  IMAD.MOV.U32 R13, RZ, RZ, R2 ;  /* 0x000000ffff0d7224 */ /* 0x000fe400078e0002 */
[----:B------:R-:W-:Y:S02]  /*111d0*/  IMAD.MOV.U32 R12, RZ, RZ, 0x6 ;  /* 0x00000006ff0c7424 */ /* 0x000fe400078e00ff */
[----:B------:R-:W-:-:S07]  /*111e0*/  IMAD.MOV.U32 R6, RZ, RZ, R14 ;  /* 0x000000ffff067224 */ /* 0x000fce00078e000e */
[----:B------:R-:W-:Y:S05]  /*111f0*/  WARPSYNC.COLLECTIVE R15, `(.L_x_13565) ;  /* 0x000000000f087348 */ /* 0x000fea0003c00000 */
[----:B------:R0:W1:Y:S02]  /*11200*/  SHFL.IDX P6, R14, R13, R12, R11 ;  /* 0x0000000c0d0e7389 */ /* 0x00006400000c000b */
[----:B01----:R-:W-:Y:S01]  /*11210*/  ENDCOLLECTIVE ;  /* 0x000000000000791b */ /* 0x003fe20003800000 */
.L_x_13565:
        /* <DEDUP_REMOVED lines=13> */
.L_x_13566:
[----:B------:R-:W-:Y:S02]  /*112f0*/  IMAD.MOV.U32 R13, RZ, RZ, R2 ;  /* 0x000000ffff0d7224 */ /* 0x000fe400078e0002 */
[----:B------:R-:W-:Y:S02]  /*11300*/  IMAD.MOV.U32 R12, RZ, RZ, 0x7 ;  /* 0x00000007ff0c7424 */ /* 0x000fe400078e00ff */
[----:B------:R-:W-:-:S07]  /*11310*/  IMAD.MOV.U32 R6, RZ, RZ, R14 ;  /* 0x000000ffff067224 */ /* 0x000fce00078e000e */
[----:B------:R-:W-:Y:S05]  /*11320*/  WARPSYNC.COLLECTIVE R15, `(.L_x_13567) ;  /* 0x000000000f087348 */ /* 0x000fea0003c00000 */
[----:B------:R0:W1:Y:S02]  /*11330*/  SHFL.IDX P6, R14, R13, R12, R11 ;  /* 0x0000000c0d0e7389 */ /* 0x00006400000c000b */
[----:B01----:R-:W-:Y:S01]  /*11340*/  ENDCOLLECTIVE ;  /* 0x000000000000791b */ /* 0x003fe20003800000 */
.L_x_13567:
        /* <DEDUP_REMOVED lines=12> */
.L_x_13568:
[----:B------:R-:W-:Y:S01]  /*11410*/  IMAD.MOV.U32 R0, RZ, RZ, R14 ;  /* 0x000000ffff007224 */ /* 0x000fe200078e000e */
[----:B------:R-:W-:Y:S06]  /*11420*/  BRA `(.L_x_13569) ;  /* 0xffffffc400447947 */ /* 0x000fec000383ffff */
.L_x_13465:
[----:B0-----:R0:W1:Y:S02]  /*11430*/  SYNCS.PHASECHK.TRANS64.TRYWAIT P0, [R17+URZ+0x22820], R0 ;  /* 0x02282000110075a7 */ /* 0x001064000800017f */
[----:B-1----:R-:W-:Y:S05]  /*11440*/  @!P0 NANOSLEEP.SYNCS 0x989680 ;  /* 0x009896800000895d */ /* 0x002fea0003900000 */
[----:B------:R-:W1:Y:S02]  /*11450*/  @!P0 SYNCS.PHASECHK.TRANS64 P0, [R17+URZ+0x22820], R0 ;  /* 0x02282000110085a7 */ /* 0x000e64000800007f */
[----:B-1----:R-:W-:Y:S05]  /*11460*/  @!P0 BRA `(.L_x_13465) ;  /* 0xfffffffc00f08947 */ /* 0x002fea000383ffff */
[----:B------:R-:W-:Y:S05]  /*11470*/  BRA `(.L_x_13570) ;  /* 0xffffffc400ac7947 */ /* 0x000fea000383ffff */
.L_x_13469:
[----:B-1----:R1:W2:Y:S02]  /*11480*/  SYNCS.PHASECHK.TRANS64.TRYWAIT P0, [R2+URZ+0x22860], R3 ;  /* 0x02286003020075a7 */ /* 0x0022a4000800017f */
[----:B--2---:R-:W-:Y:S05]  /*11490*/  @!P0 NANOSLEEP.SYNCS 0x989680 ;  /* 0x009896800000895d */ /* 0x004fea0003900000 */
[----:B------:R-:W2:Y:S02]  /*114a0*/  @!P0 SYNCS.PHASECHK.TRANS64 P0, [R2+URZ+0x22860], R3 ;  /* 0x02286003020085a7 */ /* 0x000ea4000800007f */
[----:B--2---:R-:W-:Y:S05]  /*114b0*/  @!P0 BRA `(.L_x_13469) ;  /* 0xfffffffc00f08947 */ /* 0x004fea000383ffff */
[----:B------:R-:W-:Y:S05]  /*114c0*/  BRA `(.L_x_13571) ;  /* 0xffffffc400d07947 */ /* 0x000fea000383ffff */
.L_x_13482:
[----:B-1----:R1:W2:Y:S02]  /*114d0*/  SYNCS.PHASECHK.TRANS64.TRYWAIT P0, [R3+URZ+0x22840], R2 ;  /* 0x02284002030075a7 */ /* 0x0022a4000800017f */
[----:B--2---:R-:W-:Y:S05]  /*114e0*/  @!P0 NANOSLEEP.SYNCS 0x989680 ;  /* 0x009896800000895d */ /* 0x004fea0003900000 */
[----:B------:R-:W2:Y:S02]  /*114f0*/  @!P0 SYNCS.PHASECHK.TRANS64 P0, [R3+URZ+0x22840], R2 ;  /* 0x02284002030085a7 */ /* 0x000ea4000800007f */
[----:B--2---:R-:W-:Y:S05]  /*11500*/  @!P0 BRA `(.L_x_13482) ;  /* 0xfffffffc00f08947 */ /* 0x004fea000383ffff */
[----:B------:R-:W-:Y:S05]  /*11510*/  BRA `(.L_x_13572) ;  /* 0xffffffcc00c47947 */ /* 0x000fea000383ffff */
.L_x_13487:
[----:B--2---:R2:W3:Y:S02]  /*11520*/  SYNCS.PHASECHK.TRANS64.TRYWAIT P0, [R3+URZ+0x22860], R2 ;  /* 0x02286002030075a7 */ /* 0x0044e4000800017f */
[----:B---3--:R-:W-:Y:S05]  /*11530*/  @!P0 NANOSLEEP.SYNCS 0x989680 ;  /* 0x009896800000895d */ /* 0x008fea0003900000 */
[----:B------:R-:W3:Y:S02]  /*11540*/  @!P0 SYNCS.PHASECHK.TRANS64 P0, [R3+URZ+0x22860], R2 ;  /* 0x02286002030085a7 */ /* 0x000ee4000800007f */
[----:B---3--:R-:W-:Y:S05]  /*11550*/  @!P0 BRA `(.L_x_13487) ;  /* 0xfffffffc00f08947 */ /* 0x008fea000383ffff */
[----:B------:R-:W-:Y:S05]  /*11560*/  BRA `(.L_x_13573) ;  /* 0xffffffd0003c7947 */ /* 0x000fea000383ffff */
.L_x_13499:
[----:B0-----:R0:W1:Y:S02]  /*11570*/  SYNCS.PHASECHK.TRANS64.TRYWAIT P0, [R4+URZ+0x22840], R2 ;  /* 0x02284002040075a7 */ /* 0x001064000800017f */
[----:B-1----:R-:W-:Y:S05]  /*11580*/  @!P0 NANOSLEEP.SYNCS 0x989680 ;  /* 0x009896800000895d */ /* 0x002fea0003900000 */
[----:B------:R-:W1:Y:S02]  /*11590*/  @!P0 SYNCS.PHASECHK.TRANS64 P0, [R4+URZ+0x22840], R2 ;  /* 0x02284002040085a7 */ /* 0x000e64000800007f */
[----:B-1----:R-:W-:Y:S05]  /*115a0*/  @!P0 BRA `(.L_x_13499) ;  /* 0xfffffffc00f08947 */ /* 0x002fea000383ffff */
[----:B------:R-:W-:Y:S05]  /*115b0*/  BRA `(.L_x_13574) ;  /* 0xffffffd8001c7947 */ /* 0x000fea000383ffff */
.L_x_13504:
[----:B-1----:R1:W2:Y:S02]  /*115c0*/  SYNCS.PHASECHK.TRANS64.TRYWAIT P0, [R4+URZ+0x22860], R2 ;  /* 0x02286002040075a7 */ /* 0x0022a4000800017f */
[----:B--2---:R-:W-:Y:S05]  /*115d0*/  @!P0 NANOSLEEP.SYNCS 0x989680 ;  /* 0x009896800000895d */ /* 0x004fea0003900000 */
[----:B------:R-:W2:Y:S02]  /*115e0*/  @!P0 SYNCS.PHASECHK.TRANS64 P0, [R4+URZ+0x22860], R2 ;  /* 0x02286002040085a7 */ /* 0x000ea4000800007f */
[----:B--2---:R-:W-:Y:S05]  /*115f0*/  @!P0 BRA `(.L_x_13504) ;  /* 0xfffffffc00f08947 */ /* 0x004fea000383ffff */
[----:B------:R-:W-:Y:S05]  /*11600*/  BRA `(.L_x_13575) ;  /* 0xffffffd800947947 */ /* 0x000fea000383ffff */
.L_x_13515:
[----:B--2---:R2:W3:Y:S02]  /*11610*/  SYNCS.PHASECHK.TRANS64.TRYWAIT P0, [R4+URZ+0x22840], R2 ;  /* 0x02284002040075a7 */ /* 0x0044e4000800017f */
[----:B---3--:R-:W-:Y:S05]  /*11620*/  @!P0 NANOSLEEP.SYNCS 0x989680 ;  /* 0x009896800000895d */ /* 0x008fea0003900000 */
[----:B------:R-:W3:Y:S02]  /*11630*/  @!P0 SYNCS.PHASECHK.TRANS64 P0, [R4+URZ+0x22840], R2 ;  /* 0x02284002040085a7 */ /* 0x000ee4000800007f */
[----:B---3--:R-:W-:Y:S05]  /*11640*/  @!P0 BRA `(.L_x_13515) ;  /* 0xfffffffc00f08947 */ /* 0x008fea000383ffff */
[----:B------:R-:W-:Y:S05]  /*11650*/  BRA `(.L_x_13576) ;  /* 0xffffffe0005c7947 */ /* 0x000fea000383ffff */
.L_x_13520:
[----:B-1----:R1:W3:Y:S02]  /*11660*/  SYNCS.PHASECHK.TRANS64.TRYWAIT P0, [R4+URZ+0x22860], R2 ;  /* 0x02286002040075a7 */ /* 0x0022e4000800017f */
[----:B---3--:R-:W-:Y:S05]  /*11670*/  @!P0 NANOSLEEP.SYNCS 0x989680 ;  /* 0x009896800000895d */ /* 0x008fea0003900000 */
[----:B------:R-:W3:Y:S02]  /*11680*/  @!P0 SYNCS.PHASECHK.TRANS64 P0, [R4+URZ+0x22860], R2 ;  /* 0x02286002040085a7 */ /* 0x000ee4000800007f */
[----:B---3--:R-:W-:Y:S05]  /*11690*/  @!P0 BRA `(.L_x_13520) ;  /* 0xfffffffc00f08947 */ /* 0x008fea000383ffff */
[----:B------:R-:W-:Y:S05]  /*116a0*/  BRA `(.L_x_13577) ;  /* 0xffffffe000d47947 */ /* 0x000fea000383ffff */
.L_x_13532:
[----:B------:R-:W-:Y:S01]  /*116b0*/  BSSY B0, `(.L_x_13578) ;  /* 0x0000008000007945 */ /* 0x000fe20003800000 */
[----:B-----5:R-:W-:Y:S02]  /*116c0*/  IMAD.MOV.U32 R13, RZ, RZ, R2 ;  /* 0x000000ffff0d7224 */ /* 0x020fe400078e0002 */
[----:B------:R-:W-:Y:S02]  /*116d0*/  IMAD.MOV.U32 R12, RZ, RZ, RZ ;  /* 0x000000ffff0c7224 */ /* 0x000fe400078e00ff */
[----:B------:R-:W-:Y:S02]  /*116e0*/  IMAD.MOV.U32 R11, RZ, RZ, 0x1f ;  /* 0x0000001fff0b7424 */ /* 0x000fe400078e00ff */
[----:B------:R-:W-:-:S07]  /*116f0*/  IMAD.MOV.U32 R15, RZ, RZ, -0x1 ;  /* 0xffffffffff0f7424 */ /* 0x000fce00078e00ff */
[----:B-1----:R-:W-:Y:S05]  /*11700*/  WARPSYNC.COLLECTIVE R15, `(.L_x_13579) ;  /* 0x000000000f087348 */ /* 0x002fea0003c00000 */
[----:B------:R0:W2:Y:S02]  /*11710*/  SHFL.IDX P6, R14, R13, R12, R11 ;  /* 0x0000000c0d0e7389 */ /* 0x0000a400000c000b */
[----:B012---:R-:W-:Y:S01]  /*11720*/  ENDCOLLECTIVE ;  /* 0x000000000000791b */ /* 0x007fe20003800000 */
.L_x_13579:
[----:B------:R-:W-:Y:S05]  /*11730*/  BSYNC B0 ;  /* 0x0000000000007941 */ /* 0x000fea0003800000 */
.L_x_13578:
[----:B------:R-:W-:Y:S05]  /*11740*/  BRA `(.L_x_13580) ;  /* 0xffffffe800a47947 */ /* 0x000fea000383ffff */
.L_x_13535:
[----:B0-----:R0:W1:Y:S02]  /*11750*/  SYNCS.PHASECHK.TRANS64.TRYWAIT P0, [R0+URZ+0x22820], R3 ;  /* 0x02282003000075a7 */ /* 0x001064000800017f */
[----:B-1----:R-:W-:Y:S05]  /*11760*/  @!P0 NANOSLEEP.SYNCS 0x989680 ;  /* 0x009896800000895d */ /* 0x002fea0003900000 */
[----:B------:R-:W1:Y:S02]  /*11770*/  @!P0 SYNCS.PHASECHK.TRANS64 P0, [R0+URZ+0x22820], R3 ;  /* 0x02282003000085a7 */ /* 0x000e64000800007f */
[----:B-1----:R-:W-:Y:S05]  /*11780*/  @!P0 BRA `(.L_x_13535) ;  /* 0xfffffffc00f08947 */ /* 0x002fea000383ffff */
[----:B------:R-:W-:Y:S05]  /*11790*/  BRA `(.L_x_13581) ;  /* 0xffffffe800f07947 */ /* 0x000fea000383ffff */
.L_x_13536:
        /* <DEDUP_REMOVED lines=11> */
.L_x_13583:
[----:B------:R-:W-:Y:S05]  /*11850*/  BSYNC B0 ;  /* 0x0000000000007941 */ /* 0x000fea0003800000 */
.L_x_13582:
[----:B------:R-:W-:Y:S05]  /*11860*/  BRA `(.L_x_13584) ;  /* 0xffffffe800d87947 */ /* 0x000fea000383ffff */
.L_x_13539:
[----:B------:R-:W-:Y:S01]  /*11870*/  BSSY B1, `(.L_x_13585) ;  /* 0x0000006000017945 */ /* 0x000fe20003800000 */
[----:B------:R-:W-:-:S07]  /*11880*/  IMAD.MOV.U32 R15, RZ, RZ, -0x1 ;  /* 0xffffffffff0f7424 */ /* 0x000fce00078e00ff */
[----:B01----:R-:W-:Y:S05]  /*11890*/  WARPSYNC.COLLECTIVE R15, `(.L_x_13586) ;  /* 0x000000000f0c7348 */ /* 0x003fea0003c00000 */
[----:B------:R-:W-:Y:S02]  /*118a0*/  ELECT P6, UR62, PT ;  /* 0x00000000003e782f */ /* 0x000fe400038c0000 */
[----:B------:R-:W-:Y:S01]  /*118b0*/  MOV R14, UR62 ;  /* 0x0000003e000e7c02 */ /* 0x000fe20008000f00 */
[----:B01----:R-:W-:Y:S10]  /*118c0*/  ENDCOLLECTIVE ;  /* 0x000000000000791b */ /* 0x003ff40003800000 */
.L_x_13586:
[----:B------:R-:W-:Y:S05]  /*118d0*/  BSYNC B1 ;  /* 0x0000000000017941 */ /* 0x000fea0003800000 */
.L_x_13585:
[----:B------:R-:W-:Y:S05]  /*118e0*/  BRA `(.L_x_13587) ;  /* 0xffffffe800d07947 */ /* 0x000fea000383ffff */
.L_x_13541:
[----:B0-----:R0:W1:Y:S02]  /*118f0*/  SYNCS.PHASECHK.TRANS64.TRYWAIT P0, [R6+URZ], R5 ;  /* 0x00000005060075a7 */ /* 0x001064000800017f */
[----:B-1----:R-:W-:Y:S05]  /*11900*/  @!P0 NANOSLEEP.SYNCS 0x989680 ;  /* 0x009896800000895d */ /* 0x002fea0003900000 */
[----:B------:R-:W1:Y:S02]  /*11910*/  @!P0 SYNCS.PHASECHK.TRANS64 P0, [R6+URZ], R5 ;  /* 0x00000005060085a7 */ /* 0x000e64000800007f */
[----:B-1----:R-:W-:Y:S05]  /*11920*/  @!P0 BRA `(.L_x_13541) ;  /* 0xfffffffc00f08947 */ /* 0x002fea000383ffff */
[----:B------:R-:W-:Y:S05]  /*11930*/  BRA `(.L_x_13588) ;  /* 0xffffffec00087947 */ /* 0x000fea000383ffff */
.L_x_13542:
[----:B-1----:R1:W2:Y:S02]  /*11940*/  SYNCS.PHASECHK.TRANS64.TRYWAIT P0, [R3+URZ], R2 ;  /* 0x00000002030075a7 */ /* 0x0022a4000800017f */
[----:B--2---:R-:W-:Y:S05]  /*11950*/  @!P0 NANOSLEEP.SYNCS 0x989680 ;  /* 0x009896800000895d */ /* 0x004fea0003900000 */
[----:B------:R-:W2:Y:S02]  /*11960*/  @!P0 SYNCS.PHASECHK.TRANS64 P0, [R3+URZ], R2 ;  /* 0x00000002030085a7 */ /* 0x000ea4000800007f */
[----:B--2---:R-:W-:Y:S05]  /*11970*/  @!P0 BRA `(.L_x_13542) ;  /* 0xfffffffc00f08947 */ /* 0x004fea000383ffff */
[----:B------:R-:W-:Y:S05]  /*11980*/  BRA `(.L_x_13589) ;  /* 0xffffffe800fc7947 */ /* 0x000fea000383ffff */
.L_x_13544:
[----:B-1----:R1:W2:Y:S02]  /*11990*/  SYNCS.PHASECHK.TRANS64.TRYWAIT P0, [R18+URZ], R5 ;  /* 0x00000005120075a7 */ /* 0x0022a4000800017f */
[----:B--2---:R-:W-:Y:S05]  /*119a0*/  @!P0 NANOSLEEP.SYNCS 0x989680 ;  /* 0x009896800000895d */ /* 0x004fea0003900000 */
[----:B------:R-:W2:Y:S02]  /*119b0*/  @!P0 SYNCS.PHASECHK.TRANS64 P0, [R18+URZ], R5 ;  /* 0x00000005120085a7 */ /* 0x000ea4000800007f */
[----:B--2---:R-:W-:Y:S05]  /*119c0*/  @!P0 BRA `(.L_x_13544) ;  /* 0xfffffffc00f08947 */ /* 0x004fea000383ffff */
[----:B------:R-:W-:Y:S05]  /*119d0*/  BRA `(.L_x_13590) ;  /* 0xffffffec00007947 */ /* 0x000fea000383ffff */
.L_x_13591:
        /* <DEDUP_REMOVED lines=10> */
.L_x_15320:


//--------------------- .text._ZN7cutlass13device_kernelIN5flash11enable_sm90INS1_16FlashAttnFwdSm90INS1_25CollectiveMainloopFwdSm90ILi2EN4cute5tupleIJNS5_1CILi1EEES8_S8_EEENS6_IJNS7_ILi128EEENS7_ILi96EEENS7_ILi64EEEEEELi256ENS_6half_tEfNS_4arch4Sm90ELb1ELb0ELb1ELb0ELb0ELb0ELb1ELb1ELb0ELb1ELb0ELb0EEENS1_21CollectiveEpilogueFwdINS6_IJSA_NS7_ILi256EEESB_EEES9_SE_SG_Li256ELb0ELb1ELb0ELb0EEENS1_30DynamicPersistentTileSchedulerILi256ELi128ELb0ELb1ELb1EEEEEEEEEvNT_6ParamsE --------------------------
	.section	.text._ZN7cutlass13device_kernelIN5flash11enable_sm90INS1_16FlashAttnFwdSm90INS1_25CollectiveMainloopFwdSm90ILi2EN4cute5tupleIJNS5_1CILi1EEES8_S8_EEENS6_IJNS7_ILi128EEENS7_ILi96EEENS7_ILi64EEEEEELi256ENS_6half_tEfNS_4arch4Sm90ELb1ELb0ELb1ELb0ELb0ELb0ELb1ELb1ELb0ELb1ELb0ELb0EEENS1_21CollectiveEpilogueFwdINS6_IJSA_NS7_ILi256EEESB_EEES9_SE_SG_Li256ELb0ELb1ELb0ELb0EEENS1_30DynamicPersistentTileSchedulerILi256ELi128ELb0ELb1ELb1EEEEEEEEEvNT_6ParamsE,"ax",@progbits
	.align	128
.text._ZN7cutlass13device_kernelIN5flash11enable_sm90INS1_16FlashAttnFwdSm90INS1_25CollectiveMainloopFwdSm90ILi2EN4cute5tupleIJNS5_1CILi1EEES8_S8_EEENS6_IJNS7_ILi128EEENS7_ILi96EEENS7_ILi64EEEEEELi256ENS_6half_tEfNS_4arch4Sm90ELb1ELb0ELb1ELb0ELb0ELb0ELb1ELb1ELb0ELb1ELb0ELb0EEENS1_21CollectiveEpilogueFwdINS6_IJSA_NS7_ILi256EEESB_EEES9_SE_SG_Li256ELb0ELb1ELb0ELb0EEENS1_30DynamicPersistentTileSchedulerILi256ELi128ELb0ELb1ELb1EEEEEEEEEvNT_6ParamsE:
        .type           _ZN7cutlass13device_kernelIN5flash11enable_sm90INS1_16FlashAttnFwdSm90INS1_25CollectiveMainloopFwdSm90ILi2EN4cute5tupleIJNS5_1CILi1EEES8_S8_EEENS6_IJNS7_ILi128EEENS7_ILi96EEENS7_ILi64EEEEEELi256ENS_6half_tEfNS_4arch4Sm90ELb1ELb0ELb1ELb0ELb0ELb0ELb1ELb1ELb0ELb1ELb0ELb0EEENS1_21CollectiveEpilogueFwdINS6_IJSA_NS7_ILi256EEESB_EEES9_SE_SG_Li256ELb0ELb1ELb0ELb0EEENS1_30DynamicPersistentTileSchedulerILi256ELi128ELb0ELb1ELb1EEEEEEEEEvNT_6ParamsE,@function
        .size           _ZN7cutlass13device_kernelIN5flash11enable_sm90INS1_16FlashAttnFwdSm90INS1_25CollectiveMainloopFwdSm90ILi2EN4cute5tupleIJNS5_1CILi1EEES8_S8_EEENS6_IJNS7_ILi128EEENS7_ILi96EEENS7_ILi64EEEEEELi256ENS_6half_tEfNS_4arch4Sm90ELb1ELb0ELb1ELb0ELb0ELb0ELb1ELb1ELb0ELb1ELb0ELb0EEENS1_21CollectiveEpilogueFwdINS6_IJSA_NS7_ILi256EEESB_EEES9_SE_SG_Li256ELb0ELb1ELb0ELb0EEENS1_30DynamicPersistentTileSchedulerILi256ELi128ELb0ELb1ELb1EEEEEEEEEvNT_6ParamsE,(.L_x_15321 - _ZN7cutlass13device_kernelIN5flash11enable_sm90INS1_16FlashAttnFwdSm90INS1_25CollectiveMainloopFwdSm90ILi2EN4cute5tupleIJNS5_1CILi1EEES8_S8_EEENS6_IJNS7_ILi128EEENS7_ILi96EEENS7_ILi64EEEEEELi256ENS_6half_tEfNS_4arch4Sm90ELb1ELb0ELb1ELb0ELb0ELb0ELb1ELb1ELb0ELb1ELb0ELb0EEENS1_21CollectiveEpilogueFwdINS6_IJSA_NS7_ILi256EEESB_EEES9_SE_SG_Li256ELb0ELb1ELb0ELb0EEENS1_30DynamicPersistentTileSchedulerILi256ELi128ELb0ELb1ELb1EEEEEEEEEvNT_6ParamsE)
        .other          _ZN7cutlass13device_kernelIN5flash11enable_sm90INS1_16FlashAttnFwdSm90INS1_25CollectiveMainloopFwdSm90ILi2EN4cute5tupleIJNS5_1CILi1EEES8_S8_EEENS6_IJNS7_ILi128EEENS7_ILi96EEENS7_ILi64EEEEEELi256ENS_6half_tEfNS_4arch4Sm90ELb1ELb0ELb1ELb0ELb0ELb0ELb1ELb1ELb0ELb1ELb0ELb0EEENS1_21CollectiveEpilogueFwdINS6_IJSA_NS7_ILi256EEESB_EEES9_SE_SG_Li256ELb0ELb1ELb0ELb0EEENS1_30DynamicPersistentTileSchedulerILi256ELi128ELb0ELb1ELb1EEEEEEEEEvNT_6ParamsE,@"STO_CUDA_ENTRY STV_DEFAULT"
_ZN7cutlass13device_kernelIN5flash11enable_sm90INS1_16FlashAttnFwdSm90INS1_25CollectiveMainloopFwdSm90ILi2EN4cute5tupleIJNS5_1CILi1EEES8_S8_EEENS6_IJNS7_ILi128EEENS7_ILi96EEENS7_ILi64EEEEEELi256ENS_6half_tEfNS_4arch4Sm90ELb1ELb0ELb1ELb0ELb0ELb0ELb1ELb1ELb0ELb1ELb0ELb0EEENS1_21CollectiveEpilogueFwdINS6_IJSA_NS7_ILi256EEESB_EEES9_SE_SG_Li256ELb0ELb1ELb0ELb0EEENS1_30DynamicPersistentTileSchedulerILi256ELi128ELb0ELb1ELb1EEEEEEEEEvNT_6ParamsE:
        /* <DEDUP_REMOVED lines=18> */
.L_x_13593:
[----:B------:R-:W-:Y:S05]  /*0120*/  BSYNC B0 ;  /* 0x0000000000007941 */ /* 0x000fea0003800000 */
.L_x_13592:
        /* <DEDUP_REMOVED lines=43> */
.L_x_13594:
        /* <DEDUP_REMOVED lines=22> */
.L_x_13595:
        /* <DEDUP_REMOVED lines=18> */
.L_x_13596:
        /* <DEDUP_REMOVED lines=22> */
.L_x_13597:
        /* <DEDUP_REMOVED lines=22> */
.L_x_13598:
[----:B0-----:R-:W-:Y:S01]  /*0920*/  UMOV UR4, 0x1 ;  /* 0x0000000100047882 */ /* 0x001fe20000000000 */
[----:B------:R-:W-:Y:S01]  /*0930*/  PLOP3.LUT P0, PT, PT, PT, UP0, 0x80, 0x0 ;  /* 0x000000000000781c */ /* 0x000fe20003f0f008 */
[----:B------:R-:W-:Y:S01]  /*0940*/  USEL UR4, UR4, 0x2, !UP0 ;  /* 0x0000000204047887 */ /* 0x000fe2000c000000 */
[----:B------:R-:W-:-:S05]  /*0950*/  NOP ;  /* 0x0000000000007918 */ /* 0x000fca0000000000 */
[----:B------:R-:W-:-:S05]  /*0960*/  IMAD.U32 R2, RZ, RZ, UR4 ;  /* 0x00000004ff027e24 */ /* 0x000fca000f8e00ff */
[----:B------:R0:W-:Y:S01]  /*0970*/  STL [R1+0x4c], R2 ;  /* 0x00004c0201007387 */ /* 0x0001e20000100800 */
[----:B-123--:R-:W-:Y:S06]  /*0980*/  BAR.SYNC.DEFER_BLOCKING 0x0 ;  /* 0x0000000000007b1d */ /* 0x00efec0000010000 */
[----:B------:R-:W-:Y:S05]  /*0990*/  @!P0 BRA `(.L_x_13599) ;  /* 0x000000c800ec8947 */ /* 0x000fea0003800000 */
.L_x_13600:
[----:B------:R-:W-:-:S08]  /*09a0*/  NOP ;  /* 0x0000000000007918 */ /* 0x000fd00000000000 */
[----:B------:R-:W1:Y:S02]  /*09b0*/  USETMAXREG.TRY_ALLOC.CTAPOOL UP0, 0xf0 ;  /* 0x000000f0000079c8 */ /* 0x000e640008000600 */
[----:B-1----:R-:W-:-:S13]  /*09c0*/  PLOP3.LUT P0, PT, PT, PT, UP0, 0x80, 0x0 ;  /* 0x000000000000781c */ /* 0x002fda0003f0f008 */
[----:B------:R-:W-:Y:S05]  /*09d0*/  @!P0 BRA `(.L_x_13600) ;  /* 0xfffffffc00f08947 */ /* 0x000fea000383ffff */
[----:B------:R-:W1:Y:S01]  /*09e0*/  S2R R0, SR_TID.X ;  /* 0x0000000000007919 */ /* 0x000e620000002100 */
[----:B------:R-:W2:Y:S08]  /*09f0*/  S2UR UR4, SR_CTAID.X ;  /* 0x00000000000479c3 */ /* 0x000eb00000002500 */
[----:B------:R-:W-:Y:S08]  /*0a00*/  BAR.ARV 0x4, 0x180 ;  /* 0x0106000000007b1d */ /* 0x000ff00000002000 */
[----:B------:R-:W-:Y:S06]  /*0a10*/  BAR.ARV 0x8, 0x180 ;  /* 0x0206000000007b1d */ /* 0x000fec0000002000 */
[----:B-1----:R-:W-:-:S04]  /*0a20*/  SHF.R.U32.HI R0, RZ, 0x7, R0 ;  /* 0x00000007ff007819 */ /* 0x002fc80000011600 */
[----:B------:R-:W-:Y:S02]  /*0a30*/  ISETP.NE.AND P0, PT, R0, 0x1, PT ;  /* 0x000000010000780c */ /* 0x000fe40003f05270 */
[----:B------:R-:W2:Y:S11]  /*0a40*/  LDC R0, c[0x0][0xd38] ;  /* 0x00034e00ff007b82 */ /* 0x000eb60000000800 */
[----:B------:R-:W-:Y:S06]  /*0a50*/  @!P0 BAR.ARV 0x9, 0x100 ;  /* 0x0244000000008b1d */ /* 0x000fec0000002000 */
[----:B--2---:R-:W-:-:S13]  /*0a60*/  ISETP.LE.AND P0, PT, R0, UR4, PT ;  /* 0x0000000400007c0c */ /* 0x004fda000bf03270 */
[----:B------:R-:W-:Y:S05]  /*0a70*/  @P0 EXIT ;  /* 0x000000000000094d */ /* 0x000fea0003800000 */
[----:B------:R-:W2:Y:S01]  /*0a80*/  LDL R3, [R1+0x4c] ;  /* 0x00004c0001037983 */ /* 0x000ea20000100800 */
[----:B------:R-:W-:Y:S01]  /*0a90*/  UMOV UR37, URZ ;  /* 0x0000003f00257c82 */ /* 0x000fe20008000000 */
[----:B------:R-:W-:Y:S01]  /*0aa0*/  UMOV UR36, URZ ;  /* 0x0000003f00247c82 */ /* 0x000fe20008000000 */
[----:B0-----:R-:W0:Y:S02]  /*0ab0*/  S2R R2, SR_TID.X ;  /* 0x0000000000027919 */ /* 0x001e240000002100 */
[----:B0-----:R-:W-:Y:S01]  /*0ac0*/  VIADD R234, R2, 0xffffff80 ;  /* 0xffffff8002ea7836 */ /* 0x001fe20000000000 */
[----:B--2---:R-:W-:-:S04]  /*0ad0*/  R2UR UR5, R3 ;  /* 0x00000000030572ca */ /* 0x004fc800000e0000 */
[----:B------:R-:W-:-:S04]  /*0ae0*/  SHF.R.S32.HI R3, RZ, 0x1f, R234 ;  /* 0x0000001fff037819 */ /* 0x000fc800000114ea */
[CC--:B------:R-:W-:Y:S02]  /*0af0*/  LEA.HI R5, R3.reuse, R234.reuse, RZ, 0x7 ;  /* 0x000000ea03057211 */ /* 0x0c0fe400078f38ff */
[-C--:B------:R-:W-:Y:S02]  /*0b00*/  LEA.HI R0, R3, R234.reuse, RZ, 0x4 ;  /* 0x000000ea03007211 */ /* 0x080fe400078f20ff */
        /* <DEDUP_REMOVED lines=10> */
[----:B------:R-:W-:Y:S01]  /*0bb0*/  LOP3.LUT R0, R0, 0x1ffffffe, RZ, 0xc0, !PT ;  /* 0x1ffffffe00007812 */ /* 0x000fe200078ec0ff */
[----:B------:R-:W-:Y:S01]  /*0bc0*/  IMAD.U32 R229, RZ, RZ, UR5 ;  /* 0x00000005ffe57e24 */ /* 0x000fe2000f8e00ff */
[----:B------:R-:W-:Y:S01]  /*0bd0*/  LEA.HI R6, R4, R225, RZ, 0x2 ;  /* 0x000000e104067211 */ /* 0x000fe200078f10ff */
[----:B------:R-:W-:Y:S01]  /*0be0*/  UMOV UR5, URZ ;  /* 0x0000003f00057c82 */ /* 0x000fe20008000000 */
[----:B------:R-:W-:Y:S01]  /*0bf0*/  LEA.HI R10, R3, R234, RZ, 0x2 ;  /* 0x000000ea030a7211 */ /* 0x000fe200078f10ff */
[----:B------:R-:W-:Y:S01]  /*0c00*/  IMAD.IADD R0, R9, 0x1, -R0 ;  /* 0x0000000109007824 */ /* 0x000fe200078e0a00 */
[--C-:B------:R-:W-:Y:S01]  /*0c10*/  SHF.R.S32.HI R8, RZ, 0x2, R6.reuse ;  /* 0x00000002ff087819 */ /* 0x100fe20000011406 */
[----:B------:R-:W-:Y:S01]  /*0c20*/  IMAD.U32 R224, RZ, RZ, UR5 ;  /* 0x00000005ffe07e24 */ /* 0x000fe2000f8e00ff */
        /* <DEDUP_REMOVED lines=8> */
[----:B------:R-:W-:Y:S01]  /*0cb0*/  LEA.HI R3, R3, R234, RZ, 0x3 ;  /* 0x000000ea03037211 */ /* 0x000fe200078f18ff */
[----:B------:R-:W-:Y:S01]  /*0cc0*/  IMAD R228, R0, 0x8, R7 ;  /* 0x0000000800e47824 */ /* 0x000fe200078e0207 */
[----:B------:R-:W-:-:S02]  /*0cd0*/  LOP3.LUT R11, R11, 0xfffffff8, RZ, 0xc0, !PT ;  /* 0xfffffff80b0b7812 */ /* 0x000fc400078ec0ff */
[----:B------:R-:W-:Y:S02]  /*0ce0*/  LEA.HI R4, R4, R225, RZ, 0x5 ;  /* 0x000000e104047211 */ /* 0x000fe400078f28ff */
[----:B------:R-:W-:Y:S01]  /*0cf0*/  LOP3.LUT R9, R5, 0x3fffffe, RZ, 0xc0, !PT ;  /* 0x03fffffe05097812 */ /* 0x000fe200078ec0ff */
[----:B------:R-:W-:Y:S01]  /*0d00*/  IMAD.IADD R11, R8, 0x1, -R11 ;  /* 0x00000001080b7824 */ /* 0x000fe200078e0a0b */
[----:B------:R-:W-:Y:S02]  /*0d10*/  LOP3.LUT R5, R3, 0xfffffff8, RZ, 0xc0, !PT ;  /* 0xfffffff803057812 */ /* 0x000fe400078ec0ff */
[----:B------:R-:W-:Y:S01]  /*0d20*/  SHF.R.S32.HI R4, RZ, 0x5, R4 ;  /* 0x00000005ff047819 */ /* 0x000fe20000011404 */
[----:B------:R-:W-:Y:S01]  /*0d30*/  IMAD.IADD R9, R226, 0x1, -R9 ;  /* 0x00000001e2097824 */ /* 0x000fe200078e0a09 */
[----:B------:R-:W-:Y:S01]  /*0d40*/  LEA.HI R8, R2, R2, RZ, 0x1 ;  /* 0x0000000202087211 */ /* 0x000fe200078f08ff */
[----:B------:R-:W-:Y:S01]  /*0d50*/  IMAD.IADD R206, R234, 0x1, -R5 ;  /* 0x00000001eace7824 */ /* 0x000fe200078e0a05 */
[----:B------:R-:W-:Y:S01]  /*0d60*/  LOP3.LUT R202, R6, 0x7ffffffc, RZ, 0xc0, !PT ;  /* 0x7ffffffc06ca7812 */ /* 0x000fe200078ec0ff */
[----:B------:R-:W-:Y:S01]  /*0d70*/  IMAD R4, R4, 0x10, R11 ;  /* 0x0000001004047824 */ /* 0x000fe200078e020b */
[----:B------:R-:W-:Y:S01]  /*0d80*/  LOP3.LUT R11, R8, 0x1ffffffe, RZ, 0xc0, !PT ;  /* 0x1ffffffe080b7812 */ /* 0x000fe200078ec0ff */
[----:B------:R-:W-:Y:S01]  /*0d90*/  IMAD.SHL.U32 R200, R206, 0x8, RZ ;  /* 0x00000008cec87824 */ /* 0x000fe200078e00ff */
[----:B------:R-:W-:Y:S01]  /*0da0*/  SHF.R.S32.HI R219, RZ, 0x3, R3 ;  /* 0x00000003ffdb7819 */ /* 0x000fe20000011403 */
[----:B------:R-:W-:-:S02]  /*0db0*/  IMAD R227, R9, 0x40, R4 ;  /* 0x0000004009e37824 */ /* 0x000fc400078e0204 */
[C---:B------:R-:W-:Y:S01]  /*0dc0*/  VIADD R204, R200.reuse, 0x40 ;  /* 0x00000040c8cc7836 */ /* 0x040fe20000000000 */
[----:B------:R-:W-:Y:S01]  /*0dd0*/  SHF.R.S32.HI R233, RZ, 0x1f, R200 ;  /* 0x0000001fffe97819 */ /* 0x000fe200000114c8 */
[C---:B------:R-:W-:Y:S02]  /*0de0*/  VIADD R203, R200.reuse, 0x80 ;  /* 0x00000080c8cb7836 */ /* 0x040fe40000000000 */
[----:B------:R-:W-:Y:S01]  /*0df0*/  VIADD R205, R200, 0xc0 ;  /* 0x000000c0c8cd7836 */ /* 0x000fe20000000000 */
[----:B------:R-:W-:Y:S01]  /*0e00*/  SHF.R.S32.HI R232, RZ, 0x1f, R204 ;  /* 0x0000001fffe87819 */ /* 0x000fe200000114cc */
[----:B------:R-:W-:Y:S01]  /*0e10*/  IMAD.IADD R2, R2, 0x1, -R11 ;  /* 0x0000000102027824 */ /* 0x000fe200078e0a0b */
[----:B------:R-:W-:Y:S01]  /*0e20*/  SHF.R.S32.HI R231, RZ, 0x1f, R203 ;  /* 0x0000001fffe77819 */ /* 0x000fe200000114cb */
[----:B------:R-:W-:Y:S01]  /*0e30*/  IMAD.IADD R202, R225, 0x1, -R202 ;  /* 0x00000001e1ca7824 */ /* 0x000fe200078e0aca */
[----:B------:R-:W-:Y:S01]  /*0e40*/  SHF.R.S32.HI R230, RZ, 0x1f, R205 ;  /* 0x0000001fffe67819 */ /* 0x000fe200000114cd */
[----:B------:R-:W-:-:S07]  /*0e50*/  IMAD R201, R2, 0x8, R227 ;  /* 0x0000000802c97824 */ /* 0x000fce00078e02e3 */
.L_x_13652:
        /* <DEDUP_REMOVED lines=21> */
.L_x_13601:
[----:B------:R-:W-:Y:S01]  /*0fb0*/  ULDC UR7, c[0x0][0xd54] ;  /* 0x0003550000077ab9 */ /* 0x000fe20000000800 */
[----:B------:R-:W-:Y:S01]  /*0fc0*/  UMOV UR6, UR9 ;  /* 0x0000000900067c82 */ /* 0x000fe20008000000 */
[----:B------:R-:W-:-:S11]  /*0fd0*/  UISETP.NE.AND UP0, UPT, UR7, 0x1, UPT ;  /* 0x000000010700788c */ /* 0x000fd6000bf05270 */
[----:B------:R-:W-:Y:S02]  /*0fe0*/  @UP0 ULDC.64 UR10, c[0x0][0xd58] ;  /* 0x00035600000a0ab9 */ /* 0x000fe40000000a00 */
[----:B------:R-:W-:-:S04]  /*0ff0*/  UIMAD.WIDE.U32 UR4, UR9, UR10, URZ ;  /* 0x0000000a090472a5 */ /* 0x000fc8000f8e003f */
[----:B------:R-:W-:-:S04]  /*1000*/  @UP0 USHF.R.U32.HI UR6, URZ, UR11, UR5 ;  /* 0x0000000b3f060299 */ /* 0x000fc80008011605 */
[----:B------:R-:W-:-:S12]  /*1010*/  UIMAD UR4, UR6, UR7, URZ ;  /* 0x00000007060472a4 */ /* 0x000fd8000f8e023f */
.L_x_13602:
[----:B------:R-:W0:Y:S01]  /*1020*/  LDC R0, c[0x0][0x448] ;  /* 0x00011200ff007b82 */ /* 0x000e220000000800 */
[----:B------:R-:W-:Y:S01]  /*1030*/  ULOP3.LUT UR5, URZ, UR6, URZ, 0x33, !UPT ;  /* 0x000000063f057292 */ /* 0x000fe2000f8e333f */
[----:B------:R-:W-:Y:S01]  /*1040*/  CS2R R170, SRZ ;  /* 0x0000000000aa7805 */ /* 0x000fe2000001ff00 */
[----:B------:R-:W-:Y:S01]  /*1050*/  ULDC.64 UR10, c[0x0][0x418] ;  /* 0x00010600000a7ab9 */ /* 0x000fe20000000a00 */
[----:B------:R-:W-:Y:S01]  /*1060*/  ULDC UR6, c[0x0][0xd3c] ;  /* 0x00034f0000067ab9 */ /* 0x000fe20000000800 */
[----:B------:R-:W-:Y:S01]  /*1070*/  UISETP.NE.U32.AND UP0, UPT, UR10, URZ, UPT ;  /* 0x0000003f0a00728c */ /* 0x000fe2000bf05070 */
[----:B------:R-:W-:Y:S01]  /*1080*/  CS2R R148, SRZ ;  /* 0x0000000000947805 */ /* 0x000fe2000001ff00 */
[----:B------:R-:W-:Y:S01]  /*1090*/  UIADD3 UR5, UR5, UR6, URZ ;  /* 0x0000000605057290 */ /* 0x000fe2000fffe03f */
[----:B------:R-:W-:Y:S01]  /*10a0*/  CS2R R168, SRZ ;  /* 0x0000000000a87805 */ /* 0x000fe2000001ff00 */
[----:B------:R-:W-:Y:S01]  /*10b0*/  UISETP.NE.AND.EX UP0, UPT, UR11, URZ, UPT, UP0 ;  /* 0x0000003f0b00728c */ /* 0x000fe2000bf05300 */
[----:B------:R-:W-:Y:S01]  /*10c0*/  CS2R R144, SRZ ;  /* 0x0000000000907805 */ /* 0x000fe2000001ff00 */
[----:B------:R-:W-:Y:S01]  /*10d0*/  USHF.L.U32 UR38, UR5, 0x7, URZ ;  /* 0x0000000705267899 */ /* 0x000fe2000800063f */
[----:B------:R-:W-:Y:S01]  /*10e0*/  CS2R R166, SRZ ;  /* 0x0000000000a67805 */ /* 0x000fe2000001ff00 */
[----:B------:R-:W-:Y:S01]  /*10f0*/  ULDC UR61, c[0x0][0x424] ;  /* 0x00010900003d7ab9 */ /* 0x000fe20000000800 */
[----:B------:R-:W-:Y:S01]  /*1100*/  ULDC UR5, c[0x0][0x288] ;  /* 0x0000a20000057ab9 */ /* 0x000fe20000000800 */
[----:B------:R-:W-:Y:S01]  /*1110*/  UIADD3 UR7, UR38, 0x7f, URZ ;  /* 0x0000007f26077890 */ /* 0x000fe2000fffe03f */
[----:B------:R-:W-:Y:S01]  /*1120*/  CS2R R140, SRZ ;  /* 0x00000000008c7805 */ /* 0x000fe2000001ff00 */
[----:B------:R-:W-:Y:S01]  /*1130*/  UIADD3 UR5, -UR5, 0x60, URZ ;  /* 0x0000006005057890 */ /* 0x000fe2000fffe13f */
[----:B------:R-:W-:Y:S01]  /*1140*/  CS2R R120, SRZ ;  /* 0x0000000000787805 */ /* 0x000fe2000001ff00 */
[----:B------:R-:W-:Y:S01]  /*1150*/  USEL UR61, UR61, 0x1, UP0 ;  /* 0x000000013d3d7887 */ /* 0x000fe20008000000 */
[----:B------:R-:W-:Y:S01]  /*1160*/  CS2R R136, SRZ ;  /* 0x0000000000887805 */ /* 0x000fe2000001ff00 */
[----:B------:R-:W-:Y:S01]  /*1170*/  ULDC UR6, c[0x0][0x2f0] ;  /* 0x0000bc0000067ab9 */ /* 0x000fe20000000800 */
[----:B------:R-:W-:Y:S01]  /*1180*/  UIADD3 UR4, UR9, -UR4, URZ ;  /* 0x8000000409047290 */ /* 0x000fe2000fffe03f */
[----:B------:R-:W-:-:S02]  /*1190*/  CS2R R116, SRZ ;  /* 0x0000000000747805 */ /* 0x000fc4000001ff00 */
[----:B0-----:R-:W-:Y:S01]  /*11a0*/  ISETP.NE.AND P0, PT, R0, 0x1, PT ;  /* 0x000000010000780c */ /* 0x001fe20003f05270 */
[----:B------:R-:W-:Y:S01]  /*11b0*/  IMAD.U32 R0, RZ, RZ, UR7 ;  /* 0x00000007ff007e24 */ /* 0x000fe2000f8e00ff */
[----:B------:R-:W-:Y:S01]  /*11c0*/  UIMAD UR5, UR61, UR6, UR5 ;  /* 0x000000063d0572a4 */ /* 0x000fe2000f8e0205 */
[----:B------:R-:W-:Y:S01]  /*11d0*/  CS2R R112, SRZ ;  /* 0x0000000000707805 */ /* 0x000fe2000001ff00 */
[----:B------:R-:W-:Y:S01]  /*11e0*/  UIMAD UR6, UR61, UR6, 0x5f ;  /* 0x0000005f3d0674a4 */ /* 0x000fe2000f8e0206 */
[----:B------:R-:W-:Y:S01]  /*11f0*/  CS2R R132, SRZ ;  /* 0x0000000000847805 */ /* 0x000fe2000001ff00 */
[----:B------:R-:W-:Y:S01]  /*1200*/  ULDC UR9, c[0x0][0xd48] ;  /* 0x0003520000097ab9 */ /* 0x000fe20000000800 */
[----:B------:R-:W-:Y:S01]  /*1210*/  CS2R R108, SRZ ;  /* 0x00000000006c7805 */ /* 0x000fe2000001ff00 */
[----:B------:R-:W-:Y:S01]  /*1220*/  UISETP.NE.AND UP0, UPT, UR9, 0x1, UPT ;  /* 0x000000010900788c */ /* 0x000fe2000bf05270 */
[----:B------:R-:W-:Y:S02]  /*1230*/  CS2R R104, SRZ ;  /* 0x0000000000687805 */ /* 0x000fe4000001ff00 */
[----:B------:R-:W-:-:S02]  /*1240*/  CS2R R128, SRZ ;  /* 0x0000000000807805 */ /* 0x000fc4000001ff00 */
[----:B------:R-:W-:Y:S02]  /*1250*/  CS2R R100, SRZ ;  /* 0x0000000000647805 */ /* 0x000fe4000001ff00 */
[----:B------:R-:W-:Y:S01]  /*1260*/  CS2R R96, SRZ ;  /* 0x0000000000607805 */ /* 0x000fe2000001ff00 */
[----:B------:R-:W0:Y:S01]  /*1270*/  @P0 LDC R2, c[0x0][0x44c] ;  /* 0x00011300ff020b82 */ /* 0x000e220000000800 */
[----:B------:R-:W-:Y:S02]  /*1280*/  CS2R R124, SRZ ;  /* 0x00000000007c7805 */ /* 0x000fe4000001ff00 */
[----:B------:R-:W-:Y:S02]  /*1290*/  CS2R R92, SRZ ;  /* 0x00000000005c7805 */ /* 0x000fe4000001ff00 */
[----:B------:R-:W-:Y:S02]  /*12a0*/  CS2R R88, SRZ ;  /* 0x0000000000587805 */ /* 0x000fe4000001ff00 */
        /* <DEDUP_REMOVED lines=21> */
[----:B------:R-:W-:Y:S01]  /*1400*/  UIMAD.WIDE UR6, UR6, 0x2aaaaaab, URZ ;  /* 0x2aaaaaab060678a5 */ /* 0x000fe2000f8e023f */
[----:B------:R-:W-:-:S02]  /*1410*/  CS2R R86, SRZ ;  /* 0x0000000000567805 */ /* 0x000fc4000001ff00 */
[----:B------:R-:W-:Y:S02]  /*1420*/  CS2R R82, SRZ ;  /* 0x0000000000527805 */ /* 0x000fe4000001ff00 */
[----:B------:R-:W-:Y:S01]  /*1430*/  CS2R R182, SRZ ;  /* 0x0000000000b67805 */ /* 0x000fe2000001ff00 */
[----:B------:R-:W-:Y:S01]  /*1440*/  USHF.R.U32.HI UR6, URZ, 0x1f, UR7 ;  /* 0x0000001f3f067899 */ /* 0x000fe20008011607 */
[----:B------:R-:W-:Y:S02]  /*1450*/  CS2R R78, SRZ ;  /* 0x00000000004e7805 */ /* 0x000fe4000001ff00 */
[----:B------:R-:W-:Y:S02]  /*1460*/  CS2R R74, SRZ ;  /* 0x00000000004a7805 */ /* 0x000fe4000001ff00 */
[----:B-1----:R-:W-:Y:S01]  /*1470*/  @P0 SHF.R.U32.HI R0, RZ, R3, R2 ;  /* 0x00000003ff000219 */ /* 0x002fe20000011602 */
[----:B------:R-:W-:Y:S01]  /*1480*/  ULEA.HI.SX32 UR6, UR7, UR6, 0x1c ;  /* 0x0000000607067291 */ /* 0x000fe2000f8fe23f */
[----:B------:R-:W-:-:S02]  /*1490*/  PLOP3.LUT P0, PT, PT, PT, PT, 0x80, 0x0 ;  /* 0x000000000000781c */ /* 0x000fc40003f0f070 */
[----:B------:R-:W-:Y:S01]  /*14a0*/  CS2R R180, SRZ ;  /* 0x0000000000b47805 */ /* 0x000fe2000001ff00 */
[----:B------:R-:W-:Y:S01]  /*14b0*/  @UP0 ULDC UR7, c[0x0][0xd50] ;  /* 0x0003540000070ab9 */ /* 0x000fe20000000800 */
[----:B------:R-:W-:Y:S01]  /*14c0*/  VIADD R0, R0, UR5 ;  /* 0x0000000500007c36 */ /* 0x000fe20008000000 */
[----:B------:R-:W-:Y:S01]  /*14d0*/  ULDC UR5, c[0x0][0xd54] ;  /* 0x0003550000057ab9 */ /* 0x000fe20000000800 */
[----:B------:R-:W-:Y:S01]  /*14e0*/  CS2R R70, SRZ ;  /* 0x0000000000467805 */ /* 0x000fe2000001ff00 */
[----:B------:R-:W-:Y:S01]  /*14f0*/  UIMAD UR8, UR8, UR5, UR4 ;  /* 0x00000005080872a4 */ /* 0x000fe2000f8e0204 */
[----:B------:R-:W-:Y:S01]  /*1500*/  IMAD.HI R0, R0, 0x2aaaaaab, RZ ;  /* 0x2aaaaaab00007827 */ /* 0x000fe200078e02ff */
[----:B------:R-:W-:Y:S01]  /*1510*/  CS2R R66, SRZ ;  /* 0x0000000000427805 */ /* 0x000fe2000001ff00 */
[----:B------:R-:W-:Y:S01]  /*1520*/  @UP0 ULDC UR4, c[0x0][0xd4c] ;  /* 0x0003530000040ab9 */ /* 0x000fe20000000800 */
[----:B------:R-:W-:Y:S01]  /*1530*/  CS2R R178, SRZ ;  /* 0x0000000000b27805 */ /* 0x000fe2000001ff00 */
[----:B------:R-:W-:Y:S01]  /*1540*/  UIMAD.WIDE.U32 UR4, UR8, UR4, URZ ;  /* 0x00000004080472a5 */ /* 0x000fe2000f8e003f */
[----:B------:R-:W-:Y:S01]  /*1550*/  SHF.R.U32.HI R3, RZ, 0x1f, R0 ;  /* 0x0000001fff037819 */ /* 0x000fe20000011600 */
[----:B------:R-:W-:Y:S01]  /*1560*/  UMOV UR12, UR8 ;  /* 0x00000008000c7c82 */ /* 0x000fe20008000000 */
[----:B------:R-:W-:Y:S01]  /*1570*/  CS2R R62, SRZ ;  /* 0x00000000003e7805 */ /* 0x000fe2000001ff00 */
[----:B------:R-:W-:Y:S01]  /*1580*/  @UP0 USHF.R.U32.HI UR12, URZ, UR7, UR5 ;  /* 0x000000073f0c0299 */ /* 0x000fe20008011605 */
[----:B------:R-:W-:-:S02]  /*1590*/  LEA.HI.SX32 R156, R0, R3, 0x1c ;  /* 0x00000003009c7211 */ /* 0x000fc400078fe2ff */
[----:B------:R-:W-:Y:S01]  /*15a0*/  CS2R R2, SRZ ;  /* 0x0000000000027805 */ /* 0x000fe2000001ff00 */
[----:B------:R-:W-:Y:S01]  /*15b0*/  IMAD.MOV.U32 R0, RZ, RZ, RZ ;  /* 0x000000ffff007224 */ /* 0x000fe200078e00ff */
[----:B------:R-:W-:Y:S01]  /*15c0*/  UIADD3 UR4, -UR12, URZ, URZ ;  /* 0x0000003f0c047290 */ /* 0x000fe2000fffe13f */
[----:B------:R-:W-:Y:S01]  /*15d0*/  VIMNMX R156, R156, UR6, PT ;  /* 0x000000069c9c7c48 */ /* 0x000fe2000bfe0100 */
[----:B------:R-:W-:Y:S01]  /*15e0*/  IMAD.U32 R218, RZ, RZ, UR12 ;  /* 0x0000000cffda7e24 */ /* 0x000fe2000f8e00ff */
[----:B------:R-:W-:Y:S01]  /*15f0*/  CS2R R58, SRZ ;  /* 0x00000000003a7805 */ /* 0x000fe2000001ff00 */
[----:B------:R-:W-:Y:S01]  /*1600*/  UIMAD UR4, UR9, UR4, UR8 ;  /* 0x00000004090472a4 */ /* 0x000fe2000f8e0208 */
[----:B------:R-:W-:Y:S02]  /*1610*/  ISETP.GE.AND P1, PT, R156, 0x1, PT ;  /* 0x000000019c00780c */ /* 0x000fe40003f26270 */
[----:B------:R-:W-:Y:S02]  /*1620*/  CS2R R176, SRZ ;  /* 0x0000000000b07805 */ /* 0x000fe4000001ff00 */
[----:B------:R-:W-:-:S02]  /*1630*/  CS2R R54, SRZ ;  /* 0x0000000000367805 */ /* 0x000fc4000001ff00 */
[----:B------:R-:W-:Y:S02]  /*1640*/  CS2R R50, SRZ ;  /* 0x0000000000327805 */ /* 0x000fe4000001ff00 */
[----:B------:R-:W-:Y:S01]  /*1650*/  CS2R R174, SRZ ;  /* 0x0000000000ae7805 */ /* 0x000fe2000001ff00 */
        /* <DEDUP_REMOVED lines=25> */
[----:B------:R-:W-:Y:S02]  /*17f0*/  USHF.R.U32.HI UR4, URZ, 0x4, UR5 ;  /* 0x000000043f047899 */ /* 0x000fe40008011605 */
[----:B------:R-:W-:Y:S02]  /*1800*/  UIADD3 UR5, UR5, 0xa000, URZ ;  /* 0x0000a00005057890 */ /* 0x000fe4000fffe03f */
[----:B------:R-:W-:Y:S02]  /*1810*/  ULOP3.LUT UR4, UR4, 0x3fff, URZ, 0xc0, !UPT ;  /* 0x00003fff04047892 */ /* 0x000fe4000f8ec03f */
[----:B------:R-:W-:Y:S02]  /*1820*/  USHF.R.U32.HI UR5, URZ, 0x4, UR5 ;  /* 0x000000043f057899 */ /* 0x000fe40008011605 */
[----:B------:R-:W-:Y:S02]  /*1830*/  ULOP3.LUT UR39, UR4, 0x10000, URZ, 0xfc, !UPT ;  /* 0x0001000004277892 */ /* 0x000fe4000f8efc3f */
[----:B------:R-:W-:-:S03]  /*1840*/  ULOP3.LUT UR40, UR5, 0x3fff, URZ, 0xc0, !UPT ;  /* 0x00003fff05287892 */ /* 0x000fc6000f8ec03f */
[----:B------:R-:W-:Y:S02]  /*1850*/  UMOV UR5, 0x40000040 ;  /* 0x4000004000057882 */ /* 0x000fe40000000000 */
[----:B------:R-:W-:Y:S01]  /*1860*/  UMOV UR4, UR39 ;  /* 0x0000002700047c82 */ /* 0x000fe20008000000 */
[----:B------:R-:W-:Y:S02]  /*1870*/  IMAD.U32 R23, RZ, RZ, UR5 ;  /* 0x00000005ff177e24 */ /* 0x000fe4000f8e00ff */
[----:B------:R-:W-:Y:S01]  /*1880*/  IMAD.U32 R22, RZ, RZ, UR4 ;  /* 0x00000004ff167e24 */ /* 0x000fe2000f8e00ff */
        /* <DEDUP_REMOVED lines=17> */
.L_x_13604:
[----:B------:R-:W-:Y:S01]  /*19a0*/  R2UR UR5, R224 ;  /* 0x00000000e00572ca */ /* 0x000fe200000e0000 */
[----:B------:R-:W0:Y:S01]  /*19b0*/  S2R R3, SR_CgaCtaId ;  /* 0x0000000000037919 */ /* 0x000e220000008800 */
[----:B------:R-:W-:Y:S01]  /*19c0*/  MOV R0, 0x400 ;  /* 0x0000040000007802 */ /* 0x000fe20000000f00 */
[----:B------:R-:W1:Y:S10]  /*19d0*/  S2R R16, SR_TID.X ;  /* 0x0000000000107919 */ /* 0x000e740000002100 */
[----:B------:R-:W-:-:S04]  /*19e0*/  ULEA.HI UR4, UR5, UR5, URZ, 0x1 ;  /* 0x0000000505047291 */ /* 0x000fc8000f8f083f */
[----:B------:R-:W-:-:S04]  /*19f0*/  ULOP3.LUT UR4, UR4, 0xfffffffe, URZ, 0xc0, !UPT ;  /* 0xfffffffe04047892 */ /* 0x000fc8000f8ec03f */
[----:B------:R-:W-:-:S06]  /*1a00*/  UIADD3 UR4, UR5, -UR4, URZ ;  /* 0x8000000405047290 */ /* 0x000fcc000fffe03f */
[----:B------:R-:W-:-:S05]  /*1a10*/  IMAD.U32 R2, RZ, RZ, UR4 ;  /* 0x00000004ff027e24 */ /* 0x000fca000f8e00ff */
[----:B------:R-:W-:Y:S02]  /*1a20*/  SHF.L.U32 R2, R2, 0x1f, RZ ;  /* 0x0000001f02027819 */ /* 0x000fe400000006ff */
[----:B0-----:R-:W-:Y:S02]  /*1a30*/  LEA R5, R3, R0, 0x18 ;  /* 0x0000000003057211 */ /* 0x001fe400078ec0ff */
[----:B-1----:R-:W-:Y:S02]  /*1a40*/  SHF.R.U32.HI R16, RZ, 0x7, R16 ;  /* 0x00000007ff107819 */ /* 0x002fe40000011610 */
[----:B------:R-:W0:Y:S03]  /*1a50*/  SYNCS.PHASECHK.TRANS64.TRYWAIT P0, [R5+URZ+0x32400], R2 ;  /* 0x03240002050075a7 */ /* 0x000e26000800017f */
[----:B------:R-:W-:Y:S01]  /*1a60*/  VIADD R178, R16, 0x8 ;  /* 0x0000000810b27836 */ /* 0x000fe20000000000 */
[----:B0-----:R-:W-:Y:S06]  /*1a70*/  @!P0 BRA `(.L_x_13605) ;  /* 0x0000010c00f88947 */ /* 0x001fec0003800000 */
.L_x_13762:
[----:B------:R-:W-:Y:S05]  /*1a80*/  WARPSYNC.ALL ;  /* 0x0000000000007948 */ /* 0x000fea0003800000 */
[----:B------:R-:W-:Y:S01]  /*1a90*/  R2UR UR4, R229 ;  /* 0x00000000e50472ca */ /* 0x000fe200000e0000 */
[----:B------:R1:W-:-:S12]  /*1aa0*/  BAR.SYNC.DEFER_BLOCKING R178, 0x100 ;  /* 0x000400b20000751d */ /* 0x0003d80000010000 */
[----:B------:R-:W-:-:S05]  /*1ab0*/  IMAD.U32 R0, RZ, RZ, UR4 ;  /* 0x00000004ff007e24 */ /* 0x000fca000f8e00ff */
[----:B------:R-:W-:-:S13]  /*1ac0*/  ISETP.NE.AND P0, PT, R0, 0x3, PT ;  /* 0x000000030000780c */ /* 0x000fda0003f05270 */
[----:B-1----:R-:W-:Y:S05]  /*1ad0*/  @!P0 BRA `(.L_x_13606) ;  /* 0x0000000000048947 */ /* 0x002fea0003800000 */
[----:B------:R-:W-:Y:S01]  /*1ae0*/  BPT.TRAP 0x1 ;  /* 0x000000040000795c */ /* 0x000fe20000300000 */
.L_x_13606:
[----:B------:R-:W-:Y:S02]  /*1af0*/  IMAD.U32 R3, RZ, RZ, UR37 ;  /* 0x00000025ff037e24 */ /* 0x000fe4000f8e00ff */
[----:B------:R-:W-:-:S03]  /*1b00*/  IMAD.U32 R0, RZ, RZ, UR36 ;  /* 0x00000024ff007e24 */ /* 0x000fc6000f8e00ff */
[----:B------:R-:W-:Y:S01]  /*1b10*/  SHF.L.U32 R3, R3, 0x1f, RZ ;  /* 0x0000001f03037819 */ /* 0x000fe200000006ff */
[----:B------:R-:W-:-:S04]  /*1b20*/  IMAD R0, R0, 0x8, R5 ;  /* 0x0000000800007824 */ /* 0x000fc800078e0205 */
[----:B------:R1:W2:Y:S01]  /*1b30*/  SYNCS.PHASECHK.TRANS64.TRYWAIT P1, [R0+URZ+0x32430], R3 ;  /* 0x03243003000075a7 */ /* 0x0002a2000802017f */
[----:B------:R-:W-:Y:S05]  /*1b40*/  @!P0 BRA `(.L_x_13607) ;  /* 0x0000000000048947 */ /* 0x000fea0003800000 */
[----:B------:R-:W-:Y:S01]  /*1b50*/  BPT.TRAP 0x1 ;  /* 0x000000040000795c */ /* 0x000fe20000300000 */
.L_x_13607:
[----:B--2---:R-:W-:Y:S05]  /*1b60*/  @P1 BRA `(.L_x_13608) ;  /* 0x0000000000081947 */ /* 0x004fea0003800000 */
[----:B------:R-:W2:Y:S02]  /*1b70*/  SYNCS.PHASECHK.TRANS64.TRYWAIT P1, [R0+URZ+0x32430], R3 ;  /* 0x03243003000075a7 */ /* 0x000ea4000802017f */
[----:B--2---:R-:W-:Y:S05]  /*1b80*/  @!P1 BRA `(.L_x_13609) ;  /* 0x0000010c00c89947 */ /* 0x004fea0003800000 */
.L_x_13608:
[----:B------:R-:W-:Y:S01]  /*1b90*/  R2UR UR4, R5 ;  /* 0x00000000050472ca */ /* 0x000fe200000e0000 */
[----:B------:R-:W-:Y:S01]  /*1ba0*/  WARPGROUP.ARRIVE ;  /* 0x00000000000079c5 */ /* 0x000fe20000000000 */
[----:B------:R-:W-:Y:S01]  /*1bb0*/  UMOV UR8, UR39 ;  /* 0x0000002700087c82 */ /* 0x000fe20008000000 */
[----:B------:R-:W-:Y:S01]  /*1bc0*/  UMOV UR9, 0x40000040 ;  /* 0x4000004000097882 */ /* 0x000fe20000000000 */
[----:B------:R-:W-:Y:S01]  /*1bd0*/  UMOV UR11, 0x40000040 ;  /* 0x40000040000b7882 */ /* 0x000fe20000000000 */
[----:B------:R-:W-:-:S08]  /*1be0*/  UIADD3 UR5, UR39, 0x2, URZ ;  /* 0x0000000227057890 */ /* 0x000fd0000fffe03f */
[----:B------:R-:W-:-:S04]  /*1bf0*/  UIADD3 UR4, UR4, 0x1c400, URZ ;  /* 0x0001c40004047890 */ /* 0x000fc8000fffe03f */
[----:B------:R-:W-:-:S04]  /*1c00*/  USHF.R.U32.HI UR4, URZ, 0x4, UR4 ;  /* 0x000000043f047899 */ /* 0x000fc80008011604 */
[----:B------:R-:W-:-:S04]  /*1c10*/  ULOP3.LUT UR4, UR4, 0x3fff, URZ, 0xc0, !UPT ;  /* 0x00003fff04047892 */ /* 0x000fc8000f8ec03f */
[----:B------:R-:W-:-:S04]  /*1c20*/  ULOP3.LUT UR60, UR4, 0x10000, URZ, 0xfc, !UPT ;  /* 0x00010000043c7892 */ /* 0x000fc8000f8efc3f */
[----:B------:R-:W-:-:S04]  /*1c30*/  UIMAD UR4, UR36, 0x300, UR60 ;  /* 0x00000300240478a4 */ /* 0x000fc8000f8e023c */
[----:B------:R-:W-:-:S03]  /*1c40*/  UIADD3 UR6, UR4, 0x2, URZ ;  /* 0x0000000204067890 */ /* 0x000fc6000fffe03f */
[----:B------:R-:W-:Y:S02]  /*1c50*/  UMOV UR10, UR4 ;  /* 0x00000004000a7c82 */ /* 0x000fe40008000000 */
        /* <DEDUP_REMOVED lines=35> */
.L_x_13763:
[----:B------:R-:W-:Y:S05]  /*1e90*/  @!P0 BRA `(.L_x_13611) ;  /* 0x0000000000048947 */ /* 0x000fea0003800000 */
[----:B------:R-:W-:Y:S01]  /*1ea0*/  BPT.TRAP 0x1 ;  /* 0x000000040000795c */ /* 0x000fe20000300000 */
.L_x_13611:
[----:B------:R4:W0:Y:S01]  /*1eb0*/  SYNCS.PHASECHK.TRANS64.TRYWAIT P1, [R0+URZ+0x32450], R3 ;  /* 0x03245003000075a7 */ /* 0x000822000802017f */
[----:B------:R-:W-:Y:S05]  /*1ec0*/  @!P0 BRA `(.L_x_13612) ;  /* 0x0000000000048947 */ /* 0x000fea0003800000 */
[----:B------:R-:W-:Y:S01]  /*1ed0*/  BPT.TRAP 0x1 ;  /* 0x000000040000795c */ /* 0x000fe20000300000 */
.L_x_13612:
[----:B0-----:R-:W-:Y:S05]  /*1ee0*/  @P1 BRA `(.L_x_13613) ;  /* 0x0000000000081947 */ /* 0x001fea0003800000 */
[----:B------:R-:W0:Y:S02]  /*1ef0*/  SYNCS.PHASECHK.TRANS64.TRYWAIT P1, [R0+URZ+0x32450], R3 ;  /* 0x03245003000075a7 */ /* 0x000e24000802017f */
[----:B0-----:R-:W-:Y:S05]  /*1f00*/  @!P1 BRA `(.L_x_13614) ;  /* 0x0000010c00109947 */ /* 0x001fea0003800000 */
.L_x_13613:
[----:B------:R-:W-:Y:S01]  /*1f10*/  R2UR UR4, R5 ;  /* 0x00000000050472ca */ /* 0x000fe200000e0000 */
[----:B------:R-:W-:Y:S01]  /*1f20*/  WARPGROUP.ARRIVE ;  /* 0x00000000000079c5 */ /* 0x000fe20000000000 */
[----:B------:R-:W-:Y:S01]  /*1f30*/  UMOV UR9, 0x40000040 ;  /* 0x4000004000097882 */ /* 0x000fe20000000000 */
[----:B------:R-:W-:Y:S01]  /*1f40*/  UMOV UR11, 0x40000040 ;  /* 0x40000040000b7882 */ /* 0x000fe20000000000 */
[----:B------:R-:W-:Y:S01]  /*1f50*/  UMOV UR13, 0x40000040 ;  /* 0x40000040000d7882 */ /* 0x000fe20000000000 */
[----:B------:R-:W-:Y:S01]  /*1f60*/  UMOV UR15, 0x40000040 ;  /* 0x40000040000f7882 */ /* 0x000fe20000000000 */
[----:B------:R-:W-:Y:S01]  /*1f70*/  IMAD.U32 R9, RZ, RZ, UR13 ;  /* 0x0000000dff097e24 */ /* 0x000fe2000f8e00ff */
[----:B------:R-:W-:Y:S01]  /*1f80*/  UMOV UR57, 0x40000040 ;  /* 0x4000004000397882 */ /* 0x000fe20000000000 */
[----:B------:R-:W-:Y:S01]  /*1f90*/  UMOV UR59, 0x40000040 ;  /* 0x40000040003b7882 */ /* 0x000fe20000000000 */
[----:B------:R-:W-:Y:S01]  /*1fa0*/  IMAD.U32 R11, RZ, RZ, UR9 ;  /* 0x00000009ff0b7e24 */ /* 0x000fe2000f8e00ff */
[----:B------:R-:W-:Y:S01]  /*1fb0*/  UMOV UR17, 0x40000040 ;  /* 0x4000004000117882 */ /* 0x000fe20000000000 */
[----:B------:R-:W-:Y:S01]  /*1fc0*/  UMOV UR19, 0x40000040 ;  /* 0x4000004000137882 */ /* 0x000fe20000000000 */
[----:B------:R-:W-:Y:S01]  /*1fd0*/  UMOV UR21, 0x40000040 ;  /* 0x4000004000157882 */ /* 0x000fe20000000000 */
[----:B------:R-:W-:Y:S01]  /*1fe0*/  UIADD3 UR4, UR4, 0x400, URZ ;  /* 0x0000040004047890 */ /* 0x000fe2000fffe03f */
[----:B------:R-:W0:Y:S01]  /*1ff0*/  LDC R12, c[0x0][0x448] ;  /* 0x00011200ff0c7b82 */ /* 0x000e220000000800 */
[----:B------:R-:W-:Y:S01]  /*2000*/  UMOV UR23, 0x40000040 ;  /* 0x4000004000177882 */ /* 0x000fe20000000000 */
[----:B------:R-:W-:Y:S01]  /*2010*/  UMOV UR25, 0x40000040 ;  /* 0x4000004000197882 */ /* 0x000fe20000000000 */
[----:B------:R-:W-:Y:S01]  /*2020*/  USHF.R.U32.HI UR4, URZ, 0x4, UR4 ;  /* 0x000000043f047899 */ /* 0x000fe20008011604 */
[----:B------:R-:W-:Y:S01]  /*2030*/  VIADD R13, R201, UR38 ;  /* 0x00000026c90d7c36 */ /* 0x000fe20008000000 */
[----:B------:R-:W-:Y:S01]  /*2040*/  UMOV UR27, 0x40000040 ;  /* 0x40000040001b7882 */ /* 0x000fe20000000000 */
[----:B------:R-:W-:Y:S01]  /*2050*/  UMOV UR29, 0x40000040 ;  /* 0x40000040001d7882 */ /* 0x000fe20000000000 */
[----:B------:R-:W-:Y:S01]  /*2060*/  ULOP3.LUT UR7, UR4, 0x3fff, URZ, 0xc0, !UPT ;  /* 0x00003fff04077892 */ /* 0x000fe2000f8ec03f */
[----:B------:R-:W5:Y:S01]  /*2070*/  S2R R78, SR_TID.X ;  /* 0x00000000004e7919 */ /* 0x000f620000002100 */
[----:B------:R-:W-:-:S02]  /*2080*/  ULOP3.LUT UR4, UR40, 0x10000, URZ, 0xfc, !UPT ;  /* 0x0001000028047892 */ /* 0x000fc4000f8efc3f */
[----:B------:R-:W-:Y:S02]  /*2090*/  ULOP3.LUT UR39, UR7, 0x10000, URZ, 0xfc, !UPT ;  /* 0x0001000007277892 */ /* 0x000fe4000f8efc3f */
[----:B------:R-:W-:Y:S02]  /*20a0*/  UIADD3 UR6, UR4, 0x2, URZ ;  /* 0x0000000204067890 */ /* 0x000fe4000fffe03f */
[----:B------:R-:W-:Y:S01]  /*20b0*/  UIMAD UR5, UR36, 0xc00, UR39 ;  /* 0x00000c00240578a4 */ /* 0x000fe2000f8e0227 */
[----:B------:R-:W-:Y:S01]  /*20c0*/  UMOV UR8, UR4 ;  /* 0x0000000400087c82 */ /* 0x000fe20008000000 */
[----:B------:R-:W-:Y:S01]  /*20d0*/  UIADD3 UR56, UR4, 0x400, URZ ;  /* 0x0000040004387890 */ /* 0x000fe2000fffe03f */
[----:B------:R-:W-:Y:S02]  /*20e0*/  IMAD.U32 R10, RZ, RZ, UR8 ;  /* 0x00000008ff0a7e24 */ /* 0x000fe4000f8e00ff */
[----:B------:R-:W-:Y:S01]  /*20f0*/  UMOV UR12, UR6 ;  /* 0x00000006000c7c82 */ /* 0x000fe20008000000 */
[----:B------:R-:W-:Y:S01]  /*2100*/  UIADD3 UR6, UR4, 0x4, URZ ;  /* 0x0000000404067890 */ /* 0x000fe2000fffe03f */
[----:B------:R-:W-:Y:S01]  /*2110*/  IMAD.U32 R8, RZ, RZ, UR12 ;  /* 0x0000000cff087e24 */ /* 0x000fe2000f8e00ff */
[----:B------:R-:W-:Y:S01]  /*2120*/  UMOV UR10, UR5 ;  /* 0x00000005000a7c82 */ /* 0x000fe20008000000 */
[----:B------:R-:W-:Y:S01]  /*2130*/  UIADD3 UR58, UR5, 0x300, URZ ;  /* 0x00000300053a7890 */ /* 0x000fe2000fffe03f */
[----:B------:R-:W-:Y:S01]  /*2140*/  HGMMA.64x96x16.F32 R24, gdesc[UR8], R24, gsb0 ;  /* 0x01600000081879f0 */ /* 0x000fe20008000818 */
[----:B------:R-:W-:Y:S01]  /*2150*/  UIADD3 UR8, UR5, 0x2, URZ ;  /* 0x0000000205087890 */ /* 0x000fe2000fffe03f */
[----:B0-----:R-:W-:Y:S01]  /*2160*/  ISETP.NE.AND P1, PT, R12, 0x1, PT ;  /* 0x000000010c00780c */ /* 0x001fe20003f25270 */
[----:B------:R-:W-:Y:S01]  /*2170*/  UIADD3 UR10, UR5, 0x302, URZ ;  /* 0x00000302050a7890 */ /* 0x000fe2000fffe03f */
[----:B------:R-:W0:Y:S01]  /*2180*/  LDC R12, c[0x0][0x2f0] ;  /* 0x0000bc00ff0c7b82 */ /* 0x000e220000000800 */
[----:B------:R-:W-:Y:S01]  /*2190*/  UMOV UR9, 0x40000040 ;  /* 0x4000004000097882 */ /* 0x000fe20000000000 */
[----:B------:R-:W-:Y:S01]  /*21a0*/  UMOV UR11, 0x40000040 ;  /* 0x40000040000b7882 */ /* 0x000fe20000000000 */
[----:B------:R-:W-:Y:S01]  /*21b0*/  UIADD3 UR16, UR4, 0x406, URZ ;  /* 0x0000040604107890 */ /* 0x000fe2000fffe03f */
[----:B------:R-:W-:Y:S01]  /*21c0*/  UMOV UR14, UR8 ;  /* 0x00000008000e7c82 */ /* 0x000fe20008000000 */
[----:B------:R-:W-:-:S02]  /*21d0*/  UIADD3 UR8, UR5, 0x4, URZ ;  /* 0x0000000405087890 */ /* 0x000fc4000fffe03f */
[----:B------:R-:W-:Y:S02]  /*21e0*/  UIADD3 UR18, UR5, 0x306, URZ ;  /* 0x0000030605127890 */ /* 0x000fe4000fffe03f */
[----:B------:R-:W-:Y:S02]  /*21f0*/  UIADD3 UR20, UR4, 0x800, URZ ;  /* 0x0000080004147890 */ /* 0x000fe4000fffe03f */
[----:B------:R-:W1:Y:S01]  /*2200*/  @P1 LDC R20, c[0x0][0x44c] ;  /* 0x00011300ff141b82 */ /* 0x000e620000000800 */
[----:B------:R-:W-:Y:S02]  /*2210*/  UIADD3 UR22, UR5, 0x600, URZ ;  /* 0x0000060005167890 */ /* 0x000fe4000fffe03f */
[----:B------:R-:W-:Y:S02]  /*2220*/  UIADD3 UR24, UR4, 0x802, URZ ;  /* 0x0000080204187890 */ /* 0x000fe4000fffe03f */
[----:B------:R-:W-:Y:S02]  /*2230*/  UIADD3 UR26, UR5, 0x602, URZ ;  /* 0x00000602051a7890 */ /* 0x000fe4000fffe03f */
[----:B------:R-:W-:-:S02]  /*2240*/  UIADD3 UR28, UR4, 0x804, URZ ;  /* 0x00000804041c7890 */ /* 0x000fc4000fffe03f */
[----:B------:R-:W-:Y:S01]  /*2250*/  UIADD3 UR30, UR5, 0x604, URZ ;  /* 0x00000604051e7890 */ /* 0x000fe2000fffe03f */
        /* <DEDUP_REMOVED lines=10> */
[----:B-1----:R-:W-:Y:S01]  /*2300*/  @P1 IMAD.HI.U32 R21, R13, R20, RZ ;  /* 0x000000140d151227 */ /* 0x002fe200078e00ff */
[----:B------:R-:W-:Y:S01]  /*2310*/  UIADD3 UR46, UR5, 0x902, URZ ;  /* 0x00000902052e7890 */ /* 0x000fe2000fffe03f */
[----:B------:R-:W-:Y:S01]  /*2320*/  UMOV UR45, 0x40000040 ;  /* 0x40000040002d7882 */ /* 0x000fe20000000000 */
[----:B------:R-:W-:Y:S01]  /*2330*/  UMOV UR47, 0x40000040 ;  /* 0x40000040002f7882 */ /* 0x000fe20000000000 */
[----:B------:R-:W-:Y:S01]  /*2340*/  UIADD3 UR48, UR4, 0xc04, URZ ;  /* 0x00000c0404307890 */ /* 0x000fe2000fffe03f */
[----:B------:R-:W-:Y:S01]  /*2350*/  IMAD.MOV.U32 R20, RZ, RZ, R13 ;  /* 0x000000ffff147224 */ /* 0x000fe200078e000d */
[----:B------:R-:W-:Y:S01]  /*2360*/  UIADD3 UR50, UR5, 0x904, URZ ;  /* 0x0000090405327890 */ /* 0x000fe2000fffe03f */
[----:B------:R-:W1:Y:S01]  /*2370*/  LDC R13, c[0x0][0x288] ;  /* 0x0000a200ff0d7b82 */ /* 0x000e620000000800 */
[----:B------:R-:W-:Y:S01]  /*2380*/  UMOV UR49, 0x40000040 ;  /* 0x4000004000317882 */ /* 0x000fe20000000000 */
[----:B------:R-:W-:Y:S01]  /*2390*/  UMOV UR51, 0x40000040 ;  /* 0x4000004000337882 */ /* 0x000fe20000000000 */
[----:B------:R-:W-:Y:S01]  /*23a0*/  UMOV UR53, 0x40000040 ;  /* 0x4000004000357882 */ /* 0x000fe20000000000 */
[----:B------:R-:W-:Y:S01]  /*23b0*/  UMOV UR55, 0x40000040 ;  /* 0x4000004000377882 */ /* 0x000fe20000000000 */
[----:B------:R-:W-:Y:S01]  /*23c0*/  ULOP3.LUT UR7, UR7, 0x3000000, URZ, 0xfc, !UPT ;  /* 0x0300000007077892 */ /* 0x000fe2000f8efc3f */
[----:B--2-4-:R-:W-:Y:S01]  /*23d0*/  IMAD.U32 R3, RZ, RZ, UR53 ;  /* 0x00000035ff037e24 */ /* 0x014fe2000f8e00ff */
        /* <DEDUP_REMOVED lines=20> */
[----:B------:R-:W-:Y:S01]  /*2520*/  ULDC UR6, c[0x0][0xa80] ;  /* 0x0002a00000067ab9 */ /* 0x000fe20000000800 */
[----:B---3--:R-:W-:Y:S01]  /*2530*/  IMAD.U32 R5, RZ, RZ, UR13 ;  /* 0x0000000dff057e24 */ /* 0x008fe2000f8e00ff */
        /* <DEDUP_REMOVED lines=12> */
[----:B------:R-:W-:Y:S01]  /*2600*/  IMAD.U32 R2, RZ, RZ, UR52 ;  /* 0x00000034ff027e24 */ /* 0x000fe2000f8e00ff */
[----:B------:R-:W-:Y:S02]  /*2610*/  WARPGROUP.DEPBAR.LE gsb0, 0x0 ;  /* 0x00008000000079c5 */ /* 0x000fe40000010000 */
[----:B------:R-:W-:-:S06]  /*2620*/  WARPGROUP.ARRIVE ;  /* 0x00000000000079c5 */ /* 0x000fcc0000000000 */
[----:B------:R-:W-:Y:S03]  /*2630*/  HGMMA.64x96x16.F32 R24, gdesc[UR56], R24, gsb0 ;  /* 0x01600000381879f0 */ /* 0x000fe60008000818 */
        /* <DEDUP_REMOVED lines=39> */
[----:B------:R2:W3:Y:S01]  /*28b0*/  MUFU.TANH R72, R24 ;  /* 0x0000001800487308 */ /* 0x0004e20000002400 */
        /* <DEDUP_REMOVED lines=8> */
[----:B--2---:R-:W2:Y:S01]  /*2940*/  @P1 LDC R24, c[0x0][0x450] ;  /* 0x00011400ff181b82 */ /* 0x004ea20000000800 */
        /* <DEDUP_REMOVED lines=23> */
[----:B--2---:R-:W-:Y:S01]  /*2ac0*/  @P1 SHF.R.U32.HI R20, RZ, R24, R21 ;  /* 0x00000018ff141219 */ /* 0x004fe20000011615 */
[----:B------:R-:W-:-:S02]  /*2ad0*/  IMAD.MOV.U32 R21, RZ, RZ, -0x60 ;  /* 0xffffffa0ff157424 */ /* 0x000fc400078e00ff */
[----:B------:R-:W-:Y:S01]  /*2ae0*/  FMUL.FTZ R42, R42, UR4 ;  /* 0x000000042a2a7c20 */ /* 0x000fe20008410000 */
[----:B------:R-:W-:Y:S01]  /*2af0*/  FMUL.FTZ R43, R43, UR4 ;  /* 0x000000042b2b7c20 */ /* 0x000fe20008410000 */
[----:B------:R-:W-:Y:S01]  /*2b00*/  FMUL.FTZ R46, R46, UR4 ;  /* 0x000000042e2e7c20 */ /* 0x000fe20008410000 */
[----:B----4-:R-:W2:Y:S01]  /*2b10*/  SHFL.IDX PT, R25, R20, RZ, 0x1c1f ;  /* 0x001c1fff14197589 */ /* 0x010ea200000e0000 */
[----:B------:R-:W-:Y:S01]  /*2b20*/  IMAD R21, R156, R21, 0x60 ;  /* 0x000000609c157424 */ /* 0x000fe200078e0215 */
[----:B------:R-:W-:Y:S01]  /*2b30*/  MUFU.TANH R36, R36 ;  /* 0x0000002400247308 */ /* 0x000fe20000002400 */
[----:B------:R-:W-:Y:S01]  /*2b40*/  FMUL.FTZ R47, R47, UR4 ;  /* 0x000000042f2f7c20 */ /* 0x000fe20008410000 */
[----:B------:R-:W4:Y:S01]  /*2b50*/  SHFL.IDX PT, R20, R20, 0x1, 0x1c1f ;  /* 0x003c1f0014147f89 */ /* 0x000f2200000e0000 */
[----:B0-----:R-:W-:Y:S02]  /*2b60*/  IMAD R21, R12, UR61, R21 ;  /* 0x0000003d0c157c24 */ /* 0x001fe4000f8e0215 */
[----:B------:R-:W-:Y:S01]  /*2b70*/  FMUL.FTZ R50, R50, UR4 ;  /* 0x0000000432327c20 */ /* 0x000fe20008410000 */
[----:B------:R-:W-:Y:S01]  /*2b80*/  FMUL.FTZ R51, R51, UR4 ;  /* 0x0000000433337c20 */ /* 0x000fe20008410000 */
[----:B------:R-:W-:Y:S01]  /*2b90*/  FMUL.FTZ R54, R54, UR4 ;  /* 0x0000000436367c20 */ /* 0x000fe20008410000 */
[----:B------:R-:W-:Y:S01]  /*2ba0*/  IMAD R24, R202, -0x2, R21 ;  /* 0xfffffffeca187824 */ /* 0x000fe200078e0215 */
[----:B------:R-:W0:Y:S01]  /*2bb0*/  MUFU.TANH R41, R41 ;  /* 0x0000002900297308 */ /* 0x000e220000002400 */
[----:B------:R-:W-:Y:S01]  /*2bc0*/  FMUL.FTZ R55, R55, UR4 ;  /* 0x0000000437377c20 */ /* 0x000fe20008410000 */
[----:B------:R-:W-:Y:S01]  /*2bd0*/  FMUL.FTZ R58, R58, UR4 ;  /* 0x000000043a3a7c20 */ /* 0x000fe20008410000 */
[----:B------:R-:W-:Y:S01]  /*2be0*/  FMUL.FTZ R59, R59, UR4 ;  /* 0x000000043b3b7c20 */ /* 0x000fe20008410000 */
[--C-:B-1----:R-:W-:Y:S01]  /*2bf0*/  IADD3 R21, R24, 0x1, -R13.reuse ;  /* 0x0000000118157810 */ /* 0x102fe20007ffe80d */
        /* <DEDUP_REMOVED lines=8> */
[----:B------:R-:W-:Y:S01]  /*2c80*/  UIMAD UR4, UR36, 0xc00, UR7 ;  /* 0x00000c00240478a4 */ /* 0x000fe2000f8e0207 */
[----:B--2---:R-:W-:Y:S01]  /*2c90*/  VIADDMNMX R25, R25, R21, R24, PT ;  /* 0x0000001519197246 */ /* 0x004fe20003800118 */
[----:B------:R-:W-:Y:S01]  /*2ca0*/  IMAD R13, R12, UR61, -R13 ;  /* 0x0000003d0c0d7c24 */ /* 0x000fe2000f8e0a0d */
[----:B------:R2:W-:Y:S02]  /*2cb0*/  MUFU.TANH R76, R29 ;  /* 0x0000001d004c7308 */ /* 0x0005e40000002400 */
[----:B------:R-:W-:-:S02]  /*2cc0*/  ISETP.GT.AND P6, PT, R25, RZ, PT ;  /* 0x000000ff1900720c */ /* 0x000fc40003fc4270 */
[----:B----4-:R-:W-:Y:S01]  /*2cd0*/  VIADDMNMX R20, R20, R21, R24, PT ;  /* 0x0000001514147246 */ /* 0x010fe20003800118 */
[----:B------:R-:W-:Y:S01]  /*2ce0*/  UMOV UR10, UR4 ;  /* 0x00000004000a7c82 */ /* 0x000fe20008000000 */
[C---:B------:R-:W-:Y:S02]  /*2cf0*/  ISETP.GT.AND P5, PT, R25.reuse, 0x1, PT ;  /* 0x000000011900780c */ /* 0x040fe40003fa4270 */
[----:B------:R-:W4:Y:S01]  /*2d00*/  MUFU.TANH R37, R37 ;  /* 0x0000002500257308 */ /* 0x000f220000002400 */
[----:B---3--:R-:W-:Y:S02]  /*2d10*/  FSEL R21, R72, -INF , P6 ;  /* 0xff80000048157808 */ /* 0x008fe40003000000 */
[C---:B------:R-:W-:Y:S02]  /*2d20*/  ISETP.GT.AND P3, PT, R25.reuse, 0x10, PT ;  /* 0x000000101900780c */ /* 0x040fe40003f64270 */
[C---:B------:R-:W-:Y:S02]  /*2d30*/  ISETP.GT.AND P6, PT, R25.reuse, 0x11, PT ;  /* 0x000000111900780c */ /* 0x040fe40003fc4270 */
[----:B------:R-:W-:Y:S01]  /*2d40*/  ISETP.GT.AND P2, PT, R25, 0x8, PT ;  /* 0x000000081900780c */ /* 0x000fe20003f44270 */
[----:B------:R-:W-:Y:S01]  /*2d50*/  MUFU.TANH R45, R45 ;  /* 0x0000002d002d7308 */ /* 0x000fe20000002400 */
[----:B-----5:R-:W-:-:S02]  /*2d60*/  FSEL R183, R32, -INF , P3 ;  /* 0xff80000020b77808 */ /* 0x020fc40001800000 */
[----:B------:R-:W-:Y:S02]  /*2d70*/  FSEL R177, R33, -INF , P6 ;  /* 0xff80000021b17808 */ /* 0x000fe40003000000 */
[C---:B------:R-:W-:Y:S02]  /*2d80*/  ISETP.GT.AND P3, PT, R25.reuse, 0x21, PT ;  /* 0x000000211900780c */ /* 0x040fe40003f64270 */
[C---:B------:R-:W-:Y:S01]  /*2d90*/  ISETP.GT.AND P6, PT, R25.reuse, 0x28, PT ;  /* 0x000000281900780c */ /* 0x040fe20003fc4270 */
[----:B------:R-:W3:Y:S01]  /*2da0*/  MUFU.TANH R52, R52 ;  /* 0x0000003400347308 */ /* 0x000ee20000002400 */
[C---:B------:R-:W-:Y:S02]  /*2db0*/  ISETP.GT.AND P4, PT, R25.reuse, 0x9, PT ;  /* 0x000000091900780c */ /* 0x040fe40003f84270 */
[----:B--2---:R-:W-:Y:S02]  /*2dc0*/  FSEL R29, R28, -INF , P2 ;  /* 0xff8000001c1d7808 */ /* 0x004fe40001000000 */
[----:B------:R-:W-:-:S02]  /*2dd0*/  ISETP.GT.AND P2, PT, R25, 0x19, PT ;  /* 0x000000191900780c */ /* 0x000fc40003f44270 */
[----:B0-----:R-:W-:Y:S01]  /*2de0*/  FSEL R189, R41, -INF , P3 ;  /* 0xff80000029bd7808 */ /* 0x001fe20001800000 */
[----:B------:R-:W0:Y:S01]  /*2df0*/  MUFU.TANH R53, R53 ;  /* 0x0000003500357308 */ /* 0x000e220000002400 */
[----:B-1----:R-:W-:Y:S02]  /*2e00*/  FSEL R187, R44, -INF , P6 ;  /* 0xff8000002cbb7808 */ /* 0x002fe40003000000 */
[C---:B------:R-:W-:Y:S02]  /*2e10*/  ISETP.GT.AND P3, PT, R25.reuse, 0x38, PT ;  /* 0x000000381900780c */ /* 0x040fe40003f64270 */
[----:B------:R-:W-:Y:S02]  /*2e20*/  ISETP.GT.AND P6, PT, R25, 0x39, PT ;  /* 0x000000391900780c */ /* 0x000fe40003fc4270 */
[----:B----4-:R-:W-:Y:S01]  /*2e30*/  FSEL R179, R37, -INF , P2 ;  /* 0xff80000025b37808 */ /* 0x010fe20001000000 */
[----:B------:R-:W-:Y:S01]  /*2e40*/  MUFU.TANH R40, R40 ;  /* 0x0000002800287308 */ /* 0x000fe20000002400 */
[----:B------:R-:W-:-:S02]  /*2e50*/  ISETP.GT.AND P2, PT, R25, 0x30, PT ;  /* 0x000000301900780c */ /* 0x000fc40003f44270 */
[----:B---3--:R-:W-:Y:S02]  /*2e60*/  FSEL R214, R52, -INF , P3 ;  /* 0xff80000034d67808 */ /* 0x008fe40001800000 */
[----:B------:R-:W-:-:S03]  /*2e70*/  ISETP.GT.AND P3, PT, R25, 0x49, PT ;  /* 0x000000491900780c */ /* 0x000fc60003f64270 */
[----:B------:R-:W1:Y:S01]  /*2e80*/  MUFU.TANH R48, R48 ;  /* 0x0000003000307308 */ /* 0x000e620000002400 */
[----:B0-----:R-:W-:Y:S02]  /*2e90*/  FSEL R215, R53, -INF , P6 ;  /* 0xff80000035d77808 */ /* 0x001fe40003000000 */
[----:B------:R-:W-:-:S05]  /*2ea0*/  ISETP.GT.AND P6, PT, R25, 0x50, PT ;  /* 0x000000501900780c */ /* 0x000fca0003fc4270 */
[----:B------:R-:W-:Y:S08]  /*2eb0*/  MUFU.TANH R56, R56 ;  /* 0x0000003800387308 */ /* 0x000ff00000002400 */
[----:B------:R0:W-:Y:S01]  /*2ec0*/  MUFU.TANH R75, R27 ;  /* 0x0000001b004b7308 */ /* 0x0001e20000002400 */
[----:B-1----:R-:W-:Y:S02]  /*2ed0*/  FSEL R212, R48, -INF , P2 ;  /* 0xff80000030d47808 */ /* 0x002fe40001000000 */
[----:B------:R-:W-:-:S05]  /*2ee0*/  ISETP.GT.AND P2, PT, R25, 0x41, PT ;  /* 0x000000411900780c */ /* 0x000fca0003f44270 */
[----:B------:R-:W1:Y:S01]  /*2ef0*/  MUFU.TANH R61, R61 ;  /* 0x0000003d003d7308 */ /* 0x000e620000002400 */
[----:B0-----:R-:W-:Y:S02]  /*2f00*/  FSEL R27, R73, -INF , P5 ;  /* 0xff800000491b7808 */ /* 0x001fe40002800000 */
[----:B------:R-:W-:-:S04]  /*2f10*/  ISETP.GT.AND P5, PT, R25, 0x18, PT ;  /* 0x000000181900780c */ /* 0x000fc80003fa4270 */
[----:B------:R-:W-:Y:S01]  /*2f20*/  FSEL R181, R36, -INF , P5 ;  /* 0xff80000024b57808 */ /* 0x000fe20002800000 */
[----:B------:R-:W0:Y:S01]  /*2f30*/  MUFU.TANH R64, R64 ;  /* 0x0000004000407308 */ /* 0x000e220000002400 */
[----:B------:R-:W-:-:S04]  /*2f40*/  ISETP.GT.AND P5, PT, R25, 0x29, PT ;  /* 0x000000291900780c */ /* 0x000fc80003fa4270 */
[----:B------:R-:W-:Y:S02]  /*2f50*/  FSEL R185, R45, -INF , P5 ;  /* 0xff8000002db97808 */ /* 0x000fe40002800000 */
[----:B------:R-:W-:Y:S01]  /*2f60*/  ISETP.GT.AND P5, PT, R25, 0x40, PT ;  /* 0x000000401900780c */ /* 0x000fe20003fa4270 */
[----:B------:R-:W-:Y:S01]  /*2f70*/  MUFU.TANH R49, R49 ;  /* 0x0000003100317308 */ /* 0x000fe20000002400 */
[----:B-1----:R-:W-:Y:S02]  /*2f80*/  FSEL R195, R61, -INF , P3 ;  /* 0xff8000003dc37808 */ /* 0x002fe40001800000 */
[----:B------:R-:W-:Y:S02]  /*2f90*/  FSEL R198, R56, -INF , P5 ;  /* 0xff80000038c67808 */ /* 0x000fe40002800000 */
[----:B------:R-:W-:Y:S02]  /*2fa0*/  ISETP.GT.AND P5, PT, R25, 0x51, PT ;  /* 0x000000511900780c */ /* 0x000fe40003fa4270 */
[----:B------:R-:W-:Y:S01]  /*2fb0*/  ISETP.GT.AND P3, PT, R20, RZ, PT ;  /* 0x000000ff1400720c */ /* 0x000fe20003f64270 */
[----:B------:R-:W1:Y:S01]  /*2fc0*/  MUFU.TANH R57, R57 ;  /* 0x0000003900397308 */ /* 0x000e620000002400 */
[----:B0-----:R-:W-:-:S02]  /*2fd0*/  FSEL R166, R64, -INF , P6 ;  /* 0xff80000040a67808 */ /* 0x001fc40003000000 */
[----:B------:R-:W-:-:S05]  /*2fe0*/  ISETP.GT.AND P6, PT, R20, 0x1, PT ;  /* 0x000000011400780c */ /* 0x000fca0003fc4270 */
[----:B------:R-:W0:Y:S08]  /*2ff0*/  MUFU.TANH R65, R65 ;  /* 0x0000004100417308 */ /* 0x000e300000002400 */
[----:B------:R2:W3:Y:S01]  /*3000*/  MUFU.TANH R74, R26 ;  /* 0x0000001a004a7308 */ /* 0x0004e20000002400 */
[----:B-1----:R-:W-:Y:S02]  /*3010*/  FSEL R190, R57, -INF , P2 ;  /* 0xff80000039be7808 */ /* 0x002fe40001000000 */
[----:B------:R-:W-:-:S05]  /*3020*/  ISETP.GT.AND P2, PT, R25, 0x58, PT ;  /* 0x000000581900780c */ /* 0x000fca0003f44270 */
[----:B------:R-:W-:Y:S01]  /*3030*/  MUFU.TANH R60, R60 ;  /* 0x0000003c003c7308 */ /* 0x000fe20000002400 */
[----:B--2---:R-:W-:Y:S02]  /*3040*/  FMNMX.FTZ R26, R21, R27, !PT ;  /* 0x0000001b151a7209 */ /* 0x004fe40007810000 */
[----:B0-----:R-:W-:Y:S02]  /*3050*/  FSEL R167, R65, -INF , P5 ;  /* 0xff80000041a77808 */ /* 0x001fe40002800000 */
[----:B------:R-:W-:Y:S02]  /*3060*/  FMNMX.FTZ R28, R29, R26, !PT ;  /* 0x0000001a1d1c7209 */ /* 0x000fe40007810000 */
[----:B------:R-:W-:Y:S01]  /*3070*/  ISETP.GT.AND P5, PT, R20, 0x8, PT ;  /* 0x000000081400780c */ /* 0x000fe20003fa4270 */
[----:B------:R0:W-:Y:S01]  /*3080*/  MUFU.TANH R77, R31 ;  /* 0x0000001f004d7308 */ /* 0x0001e20000002400 */
[----:B---3--:R-:W-:Y:S02]  /*3090*/  FSEL R24, R74, -INF , P3 ;  /* 0xff8000004a187808 */ /* 0x008fe40001800000 */
[----:B------:R-:W-:-:S02]  /*30a0*/  FSEL R26, R75, -INF , P6 ;  /* 0xff8000004b1a7808 */ /* 0x000fc40003000000 */
[C---:B------:R-:W-:Y:S02]  /*30b0*/  ISETP.GT.AND P3, PT, R20.reuse, 0x10, PT ;  /* 0x000000101400780c */ /* 0x040fe40003f64270 */
[----:B------:R-:W-:Y:S01]  /*30c0*/  ISETP.GT.AND P6, PT, R20, 0x11, PT ;  /* 0x000000111400780c */ /* 0x000fe20003fc4270 */
[----:B------:R-:W1:Y:S01]  /*30d0*/  MUFU.TANH R68, R68 ;  /* 0x0000004400447308 */ /* 0x000e620000002400 */
[----:B0-----:R-:W-:Y:S02]  /*30e0*/  FSEL R31, R76, -INF , P4 ;  /* 0xff8000004c1f7808 */ /* 0x001fe40002000000 */
[----:B------:R-:W-:Y:S02]  /*30f0*/  ISETP.GT.AND P4, PT, R25, 0x20, PT ;  /* 0x000000201900780c */ /* 0x000fe40003f84270 */
[----:B------:R-:W-:Y:S02]  /*3100*/  FMNMX.FTZ R32, R31, R28, !PT ;  /* 0x0000001c1f207209 */ /* 0x000fe40007810000 */
[----:B------:R-:W-:Y:S01]  /*3110*/  FSEL R199, R40, -INF , P4 ;  /* 0xff80000028c77808 */ /* 0x000fe20002000000 */
[----:B------:R-:W0:Y:S01]  /*3120*/  MUFU.TANH R30, R30 ;  /* 0x0000001e001e7308 */ /* 0x000e220000002400 */
[----:B------:R-:W-:-:S02]  /*3130*/  ISETP.GT.AND P4, PT, R25, 0x31, PT ;  /* 0x000000311900780c */ /* 0x000fc40003f84270 */
[----:B------:R-:W-:Y:S02]  /*3140*/  FMNMX.FTZ R32, R183, R32, !PT ;  /* 0x00000020b7207209 */ /* 0x000fe40007810000 */
[----:B------:R-:W-:Y:S02]  /*3150*/  FSEL R213, R49, -INF , P4 ;  /* 0xff80000031d57808 */ /* 0x000fe40002000000 */
[C---:B------:R-:W-:Y:S01]  /*3160*/  ISETP.GT.AND P4, PT, R25.reuse, 0x48, PT ;  /* 0x000000481900780c */ /* 0x040fe20003f84270 */
[----:B------:R-:W2:Y:S01]  /*3170*/  MUFU.TANH R34, R34 ;  /* 0x0000002200227308 */ /* 0x000ea20000002400 */
[----:B-1----:R-:W-:Y:S02]  /*3180*/  FSEL R168, R68, -INF , P2 ;  /* 0xff80000044a87808 */ /* 0x002fe40001000000 */
[----:B------:R-:W-:Y:S02]  /*3190*/  FSEL R193, R60, -INF , P4 ;  /* 0xff8000003cc17808 */ /* 0x000fe40002000000 */
[----:B------:R-:W-:-:S02]  /*31a0*/  ISETP.GT.AND P4, PT, R25, 0x59, PT ;  /* 0x000000591900780c */ /* 0x000fc40003f84270 */
[----:B------:R-:W-:Y:S01]  /*31b0*/  ISETP.GT.AND P2, PT, R20, 0x9, PT ;  /* 0x000000091400780c */ /* 0x000fe20003f44270 */
[----:B------:R-:W1:Y:S01]  /*31c0*/  MUFU.TANH R35, R35 ;  /* 0x0000002300237308 */ /* 0x000e620000002400 */
[----:B0-----:R-:W-:Y:S02]  /*31d0*/  FSEL R28, R30, -INF , P5 ;  /* 0xff8000001e1c7808 */ /* 0x001fe40002800000 */
[----:B------:R-:W-:Y:S02]  /*31e0*/  FMNMX.FTZ R32, R177, R32, !PT ;  /* 0x00000020b1207209 */ /* 0x000fe40007810000 */
[----:B------:R-:W-:Y:S02]  /*31f0*/  FMNMX.FTZ R25, R24, R26, !PT ;  /* 0x0000001a18197209 */ /* 0x000fe40007810000 */
[----:B------:R-:W-:Y:S01]  /*3200*/  FSEL R30, R77, -INF , P2 ;  /* 0xff8000004d1e7808 */ /* 0x000fe20001000000 */
[----:B------:R-:W0:Y:S01]  /*3210*/  MUFU.TANH R38, R38 ;  /* 0x0000002600267308 */ /* 0x000e220000002400 */
[----:B------:R-:W-:-:S02]  /*3220*/  FMNMX.FTZ R32, R181, R32, !PT ;  /* 0x00000020b5207209 */ /* 0x000fc40007810000 */
[----:B------:R-:W-:Y:S02]  /*3230*/  FMNMX.FTZ R25, R28, R25, !PT ;  /* 0x000000191c197209 */ /* 0x000fe40007810000 */
[----:B--2---:R-:W-:Y:S02]  /*3240*/  FSEL R180, R34, -INF , P3 ;  /* 0xff80000022b47808 */ /* 0x004fe40001800000 */
[----:B------:R-:W-:Y:S01]  /*3250*/  FMNMX.FTZ R32, R179, R32, !PT ;  /* 0x00000020b3207209 */ /* 0x000fe20007810000 */
[----:B------:R-:W2:Y:S01]  /*3260*/  MUFU.TANH R39, R39 ;  /* 0x0000002700277308 */ /* 0x000ea20000002400 */
[----:B------:R-:W-:Y:S02]  /*3270*/  FMNMX.FTZ R25, R30, R25, !PT ;  /* 0x000000191e197209 */ /* 0x000fe40007810000 */
[----:B------:R-:W-:Y:S02]  /*3280*/  ISETP.GT.AND P5, PT, R20, 0x18, PT ;  /* 0x000000181400780c */ /* 0x000fe40003fa4270 */
[----:B-1----:R-:W-:-:S02]  /*3290*/  FSEL R188, R35, -INF , P6 ;  /* 0xff80000023bc7808 */ /* 0x002fc40003000000 */
[----:B------:R-:W-:Y:S01]  /*32a0*/  FMNMX.FTZ R32, R199, R32, !PT ;  /* 0x00000020c7207209 */ /* 0x000fe20007810000 */
[----:B------:R-:W1:Y:S01]  /*32b0*/  MUFU.TANH R42, R42 ;  /* 0x0000002a002a7308 */ /* 0x000e620000002400 */
[----:B------:R-:W-:Y:S02]  /*32c0*/  FMNMX.FTZ R25, R180, R25, !PT ;  /* 0x00000019b4197209 */ /* 0x000fe40007810000 */
[----:B------:R-:W-:Y:S02]  /*32d0*/  ISETP.GT.AND P2, PT, R20, 0x19, PT ;  /* 0x000000191400780c */ /* 0x000fe40003f44270 */
[----:B0-----:R-:W-:Y:S02]  /*32e0*/  FSEL R182, R38, -INF , P5 ;  /* 0xff80000026b67808 */ /* 0x001fe40002800000 */
[----:B------:R-:W-:Y:S01]  /*32f0*/  FMNMX.FTZ R32, R189, R32, !PT ;  /* 0x00000020bd207209 */ /* 0x000fe20007810000 */
[----:B------:R-:W0:Y:S01]  /*3300*/  MUFU.TANH R43, R43 ;  /* 0x0000002b002b7308 */ /* 0x000e220000002400 */
[----:B------:R-:W-:-:S02]  /*3310*/  FMNMX.FTZ R25, R188, R25, !PT ;  /* 0x00000019bc197209 */ /* 0x000fc40007810000 */
[----:B------:R-:W-:Y:S02]  /*3320*/  ISETP.GT.AND P3, PT, R20, 0x20, PT ;  /* 0x000000201400780c */ /* 0x000fe40003f64270 */
        /* <DEDUP_REMOVED lines=40> */
[----:B------:R-:W-:Y:S02]  /*35b0*/  FMNMX.FTZ R34, R193, R34, !PT ;  /* 0x00000022c1227209 */ /* 0x000fe40007810000 */
[----:B0-----:R-:W-:Y:S01]  /*35c0*/  FSEL R211, R55, -INF , P2 ;  /* 0xff80000037d37808 */ /* 0x001fe20001000000 */
[----:B------:R-:W0:Y:S01]  /*35d0*/  MUFU.TANH R62, R62 ;  /* 0x0000003e003e7308 */ /* 0x000e220000002400 */
[----:B------:R-:W-:-:S02]  /*35e0*/  FMNMX.FTZ R32, R210, R25, !PT ;  /* 0x00000019d2207209 */ /* 0x000fc40007810000 */
[----:B------:R-:W-:Y:S02]  /*35f0*/  ISETP.GT.AND P6, PT, R20, 0x41, PT ;  /* 0x000000411400780c */ /* 0x000fe40003fc4270 */
[----:B------:R-:W-:Y:S02]  /*3600*/  FMNMX.FTZ R25, R195, R34, !PT ;  /* 0x00000022c3197209 */ /* 0x000fe40007810000 */
[----:B--2---:R-:W-:Y:S01]  /*3610*/  FSEL R197, R58, -INF , P3 ;  /* 0xff8000003ac57808 */ /* 0x004fe20001800000 */
[----:B------:R-:W2:Y:S01]  /*3620*/  MUFU.TANH R63, R63 ;  /* 0x0000003f003f7308 */ /* 0x000ea20000002400 */
[----:B------:R-:W-:Y:S02]  /*3630*/  FMNMX.FTZ R32, R211, R32, !PT ;  /* 0x00000020d3207209 */ /* 0x000fe40007810000 */
[----:B------:R-:W-:Y:S02]  /*3640*/  ISETP.GT.AND P5, PT, R20, 0x48, PT ;  /* 0x000000481400780c */ /* 0x000fe40003fa4270 */
[----:B------:R-:W-:-:S02]  /*3650*/  FMNMX.FTZ R34, R166, R25, !PT ;  /* 0x00000019a6227209 */ /* 0x000fc40007810000 */
[----:B-1----:R-:W-:Y:S01]  /*3660*/  FSEL R191, R59, -INF , P6 ;  /* 0xff8000003bbf7808 */ /* 0x002fe20003000000 */
        /* <DEDUP_REMOVED lines=11> */
[----:B-1----:R-:W-:Y:S02]  /*3720*/  FSEL R169, R69, -INF , P4 ;  /* 0xff80000045a97808 */ /* 0x002fe40002000000 */
[----:B------:R-:W-:Y:S02]  /*3730*/  FMNMX.FTZ R25, R194, R25, !PT ;  /* 0x00000019c2197209 */ /* 0x000fe40007810000 */
[----:B------:R-:W-:-:S02]  /*3740*/  FMNMX.FTZ R33, R169, R32, !PT ;  /* 0x00000020a9217209 */ /* 0x000fc40007810000 */
[----:B------:R-:W-:Y:S01]  /*3750*/  ISETP.GT.AND P2, PT, R20, 0x51, PT ;  /* 0x000000511400780c */ /* 0x000fe20003f44270 */
[----:B------:R-:W1:Y:S01]  /*3760*/  MUFU.TANH R70, R70 ;  /* 0x0000004600467308 */ /* 0x000e620000002400 */
[----:B0-----:R-:W-:Y:S01]  /*3770*/  FSEL R170, R66, -INF , P3 ;  /* 0xff80000042aa7808 */ /* 0x001fe20001800000 */
[----:B------:R-:W0:Y:S01]  /*3780*/  SHFL.BFLY PT, R34, R33, 0x2, 0x1f ;  /* 0x0c401f0021227f89 */ /* 0x000e2200000e0000 */
[----:B------:R-:W-:Y:S02]  /*3790*/  FMNMX.FTZ R25, R196, R25, !PT ;  /* 0x00000019c4197209 */ /* 0x000fe40007810000 */
[----:B------:R-:W-:Y:S02]  /*37a0*/  ISETP.GT.AND P3, PT, R20, 0x58, PT ;  /* 0x000000581400780c */ /* 0x000fe40003f64270 */
[----:B------:R-:W-:Y:S01]  /*37b0*/  FMNMX.FTZ R32, R170, R25, !PT ;  /* 0x00000019aa207209 */ /* 0x000fe20007810000 */
[----:B------:R-:W3:Y:S01]  /*37c0*/  MUFU.TANH R71, R71 ;  /* 0x0000004700477308 */ /* 0x000ee20000002400 */
[----:B--2---:R-:W-:-:S02]  /*37d0*/  FSEL R171, R67, -INF , P2 ;  /* 0xff80000043ab7808 */ /* 0x004fc40001000000 */
[----:B------:R-:W-:Y:S02]  /*37e0*/  ISETP.GT.AND P2, PT, R20, 0x59, PT ;  /* 0x000000591400780c */ /* 0x000fe40003f44270 */
[----:B------:R-:W-:Y:S02]  /*37f0*/  FMNMX.FTZ R25, R171, R32, !PT ;  /* 0x00000020ab197209 */ /* 0x000fe40007810000 */
[----:B-1----:R-:W-:-:S04]  /*3800*/  FSEL R172, R70, -INF , P3 ;  /* 0xff80000046ac7808 */ /* 0x002fc80001800000 */
[----:B------:R-:W-:Y:S02]  /*3810*/  FMNMX.FTZ R20, R172, R25, !PT ;  /* 0x00000019ac147209 */ /* 0x000fe40007810000 */
[----:B---3--:R-:W-:Y:S02]  /*3820*/  FSEL R173, R71, -INF , P2 ;  /* 0xff80000047ad7808 */ /* 0x008fe40001000000 */
[----:B0-----:R-:W-:Y:S02]  /*3830*/  FMNMX.FTZ R34, R33, R34, !PT ;  /* 0x0000002221227209 */ /* 0x001fe40007810000 */
[----:B------:R-:W-:-:S03]  /*3840*/  FMNMX.FTZ R25, R173, R20, !PT ;  /* 0x00000014ad197209 */ /* 0x000fc60007810000 */
[----:B------:R-:W-:Y:S04]  /*3850*/  SHFL.BFLY PT, R33, R34, 0x1, 0x1f ;  /* 0x0c201f0022217f89 */ /* 0x000fe800000e0000 */
[----:B------:R-:W0:Y:S02]  /*3860*/  SHFL.BFLY PT, R20, R25, 0x2, 0x1f ;  /* 0x0c401f0019147f89 */ /* 0x000e2400000e0000 */
[----:B0-----:R-:W-:Y:S02]  /*3870*/  FMNMX.FTZ R32, R25, R20, !PT ;  /* 0x0000001419207209 */ /* 0x001fe40007810000 */
[----:B------:R-:W-:-:S03]  /*3880*/  FMNMX.FTZ R20, R34, R33, !PT ;  /* 0x0000002122147209 */ /* 0x000fc60007810000 */
[----:B------:R-:W0:Y:S01]  /*3890*/  SHFL.BFLY PT, R35, R32, 0x1, 0x1f ;  /* 0x0c201f0020237f89 */ /* 0x000e2200000e0000 */
[C---:B------:R-:W-:Y:S01]  /*38a0*/  FSETP.NEU.FTZ.AND P2, PT, R20.reuse, -INF , PT ;  /* 0xff8000001400780b */ /* 0x040fe20003f5d000 */
[----:B------:R-:W-:-:S05]  /*38b0*/  FMUL.FTZ R174, R20, UR6 ;  /* 0x0000000614ae7c20 */ /* 0x000fca0008410000 */
        /* <DEDUP_REMOVED lines=13> */
[----:B0-----:R-:W-:Y:S01]  /*3990*/  FMNMX.FTZ R21, R32, R35, !PT ;  /* 0x0000002320157209 */ /* 0x001fe20007810000 */
[--C-:B------:R-:W-:Y:S01]  /*39a0*/  FFMA.FTZ R215, R215, UR6, -R174.reuse ;  /* 0x00000006d7d77c23 */ /* 0x100fe200080108ae */
[----:B------:R-:W0:Y:S01]  /*39b0*/  MUFU.EX2 R159, R159 ;  /* 0x0000009f009f7308 */ /* 0x000e220000000800 */
[--C-:B------:R-:W-:Y:S01]  /*39c0*/  FFMA.FTZ R217, R190, UR6, -R174.reuse ;  /* 0x00000006bed97c23 */ /* 0x100fe200080108ae */
[C---:B------:R-:W-:Y:S01]  /*39d0*/  FSETP.NEU.FTZ.AND P2, PT, R21.reuse, -INF , PT ;  /* 0xff8000001500780b */ /* 0x040fe20003f5d000 */
[----:B------:R-:W-:Y:S01]  /*39e0*/  FMUL.FTZ R175, R21, UR6 ;  /* 0x0000000615af7c20 */ /* 0x000fe20008410000 */
[--C-:B------:R-:W-:Y:S01]  /*39f0*/  FFMA.FTZ R190, R193, UR6, -R174.reuse ;  /* 0x00000006c1be7c23 */ /* 0x100fe200080108ae */
[--C-:B------:R-:W-:Y:S01]  /*3a00*/  FFMA.FTZ R193, R195, UR6, -R174.reuse ;  /* 0x00000006c3c17c23 */ /* 0x100fe200080108ae */
[----:B------:R-:W-:-:S02]  /*3a10*/  FFMA.FTZ R198, R198, UR6, -R174 ;  /* 0x00000006c6c67c23 */ /* 0x000fc400080108ae */
[----:B------:R-:W-:Y:S01]  /*3a20*/  FSEL R175, R175, RZ, P2 ;  /* 0x000000ffafaf7208 */ /* 0x000fe20001000000 */
[----:B------:R-:W-:Y:S01]  /*3a30*/  MUFU.EX2 R160, R160 ;  /* 0x000000a000a07308 */ /* 0x000fe20000000800 */
[----:B------:R-:W-:Y:S02]  /*3a40*/  LOP3.LUT P2, RZ, R78, 0x7f, RZ, 0xc0, !PT ;  /* 0x0000007f4eff7812 */ /* 0x000fe4000784c0ff */
[----:B------:R-:W-:Y:S01]  /*3a50*/  SHF.R.U32.HI R78, RZ, 0x7, R78 ;  /* 0x00000007ff4e7819 */ /* 0x000fe2000001164e */
[--C-:B------:R-:W-:Y:S01]  /*3a60*/  FFMA.FTZ R162, R24, UR6, -R175.reuse ;  /* 0x0000000618a27c23 */ /* 0x100fe200080108af */
[--C-:B------:R-:W-:Y:S01]  /*3a70*/  FFMA.FTZ R163, R26, UR6, -R175.reuse ;  /* 0x000000061aa37c23 */ /* 0x100fe200080108af */
[--C-:B------:R-:W-:Y:S01]  /*3a80*/  FFMA.FTZ R164, R28, UR6, -R175.reuse ;  /* 0x000000061ca47c23 */ /* 0x100fe200080108af */
[----:B------:R-:W-:Y:S01]  /*3a90*/  IADD3 R157, -R78, 0xb, RZ ;  /* 0x0000000b4e9d7810 */ /* 0x000fe20007ffe1ff */
[--C-:B------:R-:W-:Y:S01]  /*3aa0*/  FFMA.FTZ R165, R30, UR6, -R175.reuse ;  /* 0x000000061ea57c23 */ /* 0x100fe200080108af */
[----:B------:R-:W1:Y:S01]  /*3ab0*/  MUFU.EX2 R161, R161 ;  /* 0x000000a100a17308 */ /* 0x000e620000000800 */
[----:B0-----:R-:W-:Y:S01]  /*3ac0*/  F2FP.F16.F32.PACK_AB R152, R159, R158 ;  /* 0x0000009e9f98723e */ /* 0x001fe200000000ff */
[--C-:B------:R-:W-:Y:S01]  /*3ad0*/  FFMA.FTZ R180, R180, UR6, -R175.reuse ;  /* 0x00000006b4b47c23 */ /* 0x100fe200080108af */
[--C-:B------:R-:W-:Y:S01]  /*3ae0*/  FFMA.FTZ R182, R182, UR6, -R175.reuse ;  /* 0x00000006b6b67c23 */ /* 0x100fe200080108af */
[----:B------:R-:W-:Y:S01]  /*3af0*/  FFMA.FTZ R183, R184, UR6, -R175 ;  /* 0x00000006b8b77c23 */ /* 0x000fe200080108af */
[----:B------:R-:W-:-:S02]  /*3b00*/  @!P2 VIADD R24, R0, 0x32440 ;  /* 0x000324400018a836 */ /* 0x000fc40000000000 */
[--C-:B------:R-:W-:Y:S01]  /*3b10*/  FFMA.FTZ R184, R199, UR6, -R174.reuse ;  /* 0x00000006c7b87c23 */ /* 0x100fe200080108ae */
[----:B------:R-:W-:Y:S01]  /*3b20*/  FFMA.FTZ R199, R189, UR6, -R174 ;  /* 0x00000006bdc77c23 */ /* 0x000fe200080108ae */
[----:B------:R-:W-:Y:S01]  /*3b30*/  MUFU.EX2 R162, R162 ;  /* 0x000000a200a27308 */ /* 0x000fe20000000800 */
[--C-:B------:R-:W-:Y:S01]  /*3b40*/  FFMA.FTZ R186, R186, UR6, -R175.reuse ;  /* 0x00000006baba7c23 */ /* 0x100fe200080108af */
[----:B------:R-:W-:Y:S01]  /*3b50*/  @!P2 PRMT R24, RZ, 0x654, R24 ;  /* 0x00000654ff18a816 */ /* 0x000fe20000000018 */
[----:B------:R0:W-:Y:S06]  /*3b60*/  BAR.ARV R157, 0x100 ;  /* 0x0004009d0000751d */ /* 0x0001ec0000002000 */
[----:B------:R2:W-:Y:S01]  /*3b70*/  @!P2 SYNCS.ARRIVE.TRANS64.RED.A1T0 RZ, [R24+URZ], RZ ;  /* 0x000000ff18ffa9a7 */ /* 0x0005e2000810043f */
[----:B------:R-:W3:Y:S01]  /*3b80*/  MUFU.EX2 R163, R163 ;  /* 0x000000a300a37308 */ /* 0x000ee20000000800 */
[----:B------:R4:W-:Y:S01]  /*3b90*/  BAR.SYNC.DEFER_BLOCKING R178, 0x100 ;  /* 0x000400b20000751d */ /* 0x0009e20000010000 */
[----:B-1----:R-:W-:Y:S01]  /*3ba0*/  F2FP.F16.F32.PACK_AB R154, R161, R160 ;  /* 0x000000a0a19a723e */ /* 0x002fe200000000ff */
[--C-:B------:R-:W-:Y:S01]  /*3bb0*/  FFMA.FTZ R187, R220, UR6, -R175.reuse ;  /* 0x00000006dcbb7c23 */ /* 0x100fe200080108af */
[--C-:B------:R-:W-:Y:S01]  /*3bc0*/  FFMA.FTZ R189, R216, UR6, -R175.reuse ;  /* 0x00000006d8bd7c23 */ /* 0x100fe200080108af */
[--C-:B------:R-:W-:Y:S01]  /*3bd0*/  FFMA.FTZ R208, R208, UR6, -R175.reuse ;  /* 0x00000006d0d07c23 */ /* 0x100fe200080108af */
[--C-:B------:R-:W-:Y:S01]  /*3be0*/  FFMA.FTZ R209, R209, UR6, -R175.reuse ;  /* 0x00000006d1d17c23 */ /* 0x100fe200080108af */
[--C-:B------:R-:W-:Y:S01]  /*3bf0*/  FFMA.FTZ R210, R210, UR6, -R175.reuse ;  /* 0x00000006d2d27c23 */ /* 0x100fe200080108af */
[----:B------:R-:W-:Y:S01]  /*3c00*/  MUFU.EX2 R164, R164 ;  /* 0x000000a400a47308 */ /* 0x000fe20000000800 */
[--C-:B----4-:R-:W-:Y:S01]  /*3c10*/  FFMA.FTZ R178, R181, UR6, -R174.reuse ;  /* 0x00000006b5b27c23 */ /* 0x110fe200080108ae */
[--C-:B------:R-:W-:Y:S01]  /*3c20*/  FFMA.FTZ R181, R188, UR6, -R175.reuse ;  /* 0x00000006bcb57c23 */ /* 0x100fe200080108af */
[--C-:B------:R-:W-:Y:S01]  /*3c30*/  FFMA.FTZ R188, R185, UR6, -R174.reuse ;  /* 0x00000006b9bc7c23 */ /* 0x100fe200080108ae */
[--C-:B------:R-:W-:Y:S01]  /*3c40*/  FFMA.FTZ R185, R222, UR6, -R175.reuse ;  /* 0x00000006deb97c23 */ /* 0x100fe200080108af */
[--C-:B------:R-:W-:Y:S01]  /*3c50*/  FFMA.FTZ R211, R211, UR6, -R175.reuse ;  /* 0x00000006d3d37c23 */ /* 0x100fe200080108af */
[--C-:B------:R-:W-:Y:S01]  /*3c60*/  FFMA.FTZ R216, R191, UR6, -R175.reuse ;  /* 0x00000006bfd87c23 */ /* 0x100fe200080108af */
[--C-:B------:R-:W-:Y:S01]  /*3c70*/  FFMA.FTZ R191, R194, UR6, -R175.reuse ;  /* 0x00000006c2bf7c23 */ /* 0x100fe200080108af */
[----:B------:R-:W1:Y:S01]  /*3c80*/  MUFU.EX2 R165, R165 ;  /* 0x000000a500a57308 */ /* 0x000e620000000800 */
[----:B---3--:R-:W-:Y:S01]  /*3c90*/  F2FP.F16.F32.PACK_AB R153, R163, R162 ;  /* 0x000000a2a399723e */ /* 0x008fe200000000ff */
[--C-:B------:R-:W-:Y:S01]  /*3ca0*/  FFMA.FTZ R195, R197, UR6, -R175.reuse ;  /* 0x00000006c5c37c23 */ /* 0x100fe200080108af */
[--C-:B------:R-:W-:Y:S01]  /*3cb0*/  FFMA.FTZ R194, R196, UR6, -R175.reuse ;  /* 0x00000006c4c27c23 */ /* 0x100fe200080108af */
[--C-:B------:R-:W-:Y:S01]  /*3cc0*/  FFMA.FTZ R197, R166, UR6, -R174.reuse ;  /* 0x00000006a6c57c23 */ /* 0x100fe200080108ae */
[--C-:B------:R-:W-:Y:S01]  /*3cd0*/  FFMA.FTZ R166, R167, UR6, -R174.reuse ;  /* 0x00000006a7a67c23 */ /* 0x100fe200080108ae */
[--C-:B------:R-:W-:Y:S01]  /*3ce0*/  FFMA.FTZ R167, R168, UR6, -R174.reuse ;  /* 0x00000006a8a77c23 */ /* 0x100fe200080108ae */
[----:B------:R-:W-:Y:S01]  /*3cf0*/  FFMA.FTZ R168, R169, UR6, -R174 ;  /* 0x00000006a9a87c23 */ /* 0x000fe200080108ae */
[----:B------:R-:W-:Y:S01]  /*3d00*/  MUFU.EX2 R176, R176 ;  /* 0x000000b000b07308 */ /* 0x000fe20000000800 */
[--C-:B------:R-:W-:Y:S01]  /*3d10*/  FFMA.FTZ R169, R171, UR6, -R175.reuse ;  /* 0x00000006aba97c23 */ /* 0x100fe200080108af */
[--C-:B------:R-:W-:Y:S01]  /*3d20*/  FFMA.FTZ R171, R172, UR6, -R175.reuse ;  /* 0x00000006acab7c23 */ /* 0x100fe200080108af */
[--C-:B------:R-:W-:Y:S01]  /*3d30*/  FFMA.FTZ R170, R170, UR6, -R175.reuse ;  /* 0x00000006aaaa7c23 */ /* 0x100fe200080108af */
[----:B------:R-:W-:Y:S01]  /*3d40*/  FFMA.FTZ R172, R173, UR6, -R175 ;  /* 0x00000006adac7c23 */ /* 0x000fe200080108af */
[----:B------:R-:W-:Y:S01]  /*3d50*/  FADD.FTZ R159, R158, R159 ;  /* 0x0000009f9e9f7221 */ /* 0x000fe20000010000 */
[----:B------:R-:W-:Y:S01]  /*3d60*/  FADD.FTZ R163, R162, R163 ;  /* 0x000000a3a2a37221 */ /* 0x000fe20000010000 */
[----:B------:R-:W-:Y:S01]  /*3d70*/  @!P2 VIADD R0, R0, 0x32460 ;  /* 0x000324600000a836 */ /* 0x000fe20000000000 */
[----:B------:R-:W3:Y:S01]  /*3d80*/  MUFU.EX2 R177, R177 ;  /* 0x000000b100b17308 */ /* 0x000ee20000000800 */
[----:B-1----:R-:W-:Y:S01]  /*3d90*/  F2FP.F16.F32.PACK_AB R155, R165, R164 ;  /* 0x000000a4a59b723e */ /* 0x002fe200000000ff */
[----:B------:R-:W-:Y:S01]  /*3da0*/  FADD.FTZ R160, R160, R159 ;  /* 0x0000009fa0a07221 */ /* 0x000fe20000010000 */
[----:B------:R-:W-:Y:S01]  /*3db0*/  FADD.FTZ R164, R164, R163 ;  /* 0x000000a3a4a47221 */ /* 0x000fe20000010000 */
[----:B------:R-:W-:Y:S01]  /*3dc0*/  @!P2 PRMT R0, RZ, 0x654, R0 ;  /* 0x00000654ff00a816 */ /* 0x000fe20000000000 */
[----:B--2---:R-:W-:Y:S01]  /*3dd0*/  WARPGROUP.ARRIVE ;  /* 0x00000000000079c5 */ /* 0x004fe20000000000 */
[----:B------:R-:W-:Y:S01]  /*3de0*/  FADD.FTZ R161, R161, R160 ;  /* 0x000000a0a1a17221 */ /* 0x000fe20000010000 */
[----:B------:R-:W-:Y:S01]  /*3df0*/  FADD.FTZ R165, R165, R164 ;  /* 0x000000a4a5a57221 */ /* 0x000fe20000010000 */
[----:B------:R-:W-:Y:S03]  /*3e00*/  MUFU.EX2 R178, R178 ;  /* 0x000000b200b27308 */ /* 0x000fe60000000800 */
[----:B------:R-:W-:Y:S01]  /*3e10*/  HGMMA.64x256x16.F32 R24, R152, gdesc[UR8].tnspB, RZ, !UPT, gsb0 ;  /* 0x43e0000898187df0 */ /* 0x000fe2000c0008ff */
[----:B------:R-:W-:Y:S01]  /*3e20*/  UIADD3 UR10, UR4, 0x80, URZ ;  /* 0x00000080040a7890 */ /* 0x000fe2000fffe03f */
[----:B------:R-:W-:-:S03]  /*3e30*/  UMOV UR11, 0x40000040 ;  /* 0x40000040000b7882 */ /* 0x000fc60000000000 */
[----:B------:R-:W-:Y:S08]  /*3e40*/  MUFU.EX2 R179, R179 ;  /* 0x000000b300b37308 */ /* 0x000ff00000000800 */
[----:B------:R-:W-:Y:S08]  /*3e50*/  MUFU.EX2 R180, R180 ;  /* 0x000000b400b47308 */ /* 0x000ff00000000800 */
[----:B------:R-:W1:Y:S08]  /*3e60*/  MUFU.EX2 R181, R181 ;  /* 0x000000b500b57308 */ /* 0x000e700000000800 */
[----:B------:R-:W-:Y:S08]  /*3e70*/  MUFU.EX2 R182, R182 ;  /* 0x000000b600b67308 */ /* 0x000ff00000000800 */
[----:B------:R-:W2:Y:S08]  /*3e80*/  MUFU.EX2 R183, R183 ;  /* 0x000000b700b77308 */ /* 0x000eb00000000800 */
[----:B------:R-:W-:Y:S08]  /*3e90*/  MUFU.EX2 R184, R184 ;  /* 0x000000b800b87308 */ /* 0x000ff00000000800 */
[----:B------:R-:W4:Y:S08]  /*3ea0*/  MUFU.EX2 R199, R199 ;  /* 0x000000c700c77308 */ /* 0x000f300000000800 */
[----:B------:R-:W-:Y:S08]  /*3eb0*/  MUFU.EX2 R192, R192 ;  /* 0x000000c000c07308 */ /* 0x000ff00000000800 */
[----:B------:R-:W-:Y:S08]  /*3ec0*/  MUFU.EX2 R188, R188 ;  /* 0x000000bc00bc7308 */ /* 0x000ff00000000800 */
[----:B------:R-:W-:Y:S08]  /*3ed0*/  MUFU.EX2 R185, R185 ;  /* 0x000000b900b97308 */ /* 0x000ff00000000800 */
[----:B------:R-:W5:Y:S08]  /*3ee0*/  MUFU.EX2 R186, R186 ;  /* 0x000000ba00ba7308 */ /* 0x000f700000000800 */
[----:B------:R-:W-:Y:S08]  /*3ef0*/  MUFU.EX2 R187, R187 ;  /* 0x000000bb00bb7308 */ /* 0x000ff00000000800 */
[----:B------:R-:W0:Y:S08]  /*3f00*/  MUFU.EX2 R189, R189 ;  /* 0x000000bd00bd7308 */ /* 0x000e300000000800 */
[----:B------:R-:W-:Y:S08]  /*3f10*/  MUFU.EX2 R212, R212 ;  /* 0x000000d400d47308 */ /* 0x000ff00000000800 */
[----:B------:R-:W0:Y:S08]  /*3f20*/  MUFU.EX2 R213, R213 ;  /* 0x000000d500d57308 */ /* 0x000e300000000800 */
[----:B------:R-:W-:Y:S08]  /*3f30*/  MUFU.EX2 R214, R214 ;  /* 0x000000d600d67308 */ /* 0x000ff00000000800 */
[----:B------:R-:W-:Y:S08]  /*3f40*/  MUFU.EX2 R215, R215 ;  /* 0x000000d700d77308 */ /* 0x000ff00000000800 */
[----:B------:R-:W-:Y:S08]  /*3f50*/  MUFU.EX2 R208, R208 ;  /* 0x000000d000d07308 */ /* 0x000ff00000000800 */
[----:B------:R-:W0:Y:S08]  /*3f60*/  MUFU.EX2 R209, R209 ;  /* 0x000000d100d17308 */ /* 0x000e300000000800 */
        /* <DEDUP_REMOVED lines=14> */
[----:B------:R-:W-:Y:S01]  /*4050*/  MUFU.EX2 R170, R170 ;  /* 0x000000aa00aa7308 */ /* 0x000fe20000000800 */
[----:B------:R-:W-:-:S02]  /*4060*/  WARPGROUP.DEPBAR.LE gsb0, 0x0 ;  /* 0x00008000000079c5 */ /* 0x000fc40000010000 */
[----:B---3--:R-:W-:Y:S01]  /*4070*/  F2FP.F16.F32.PACK_AB R152, R177, R176 ;  /* 0x000000b0b198723e */ /* 0x008fe200000000ff */
[----:B------:R-:W-:Y:S01]  /*4080*/  FADD.FTZ R176, R176, R161 ;  /* 0x000000a1b0b07221 */ /* 0x000fe20000010000 */
[----:B-1----:R-:W-:Y:S01]  /*4090*/  F2FP.F16.F32.PACK_AB R153, R181, R180 ;  /* 0x000000b4b599723e */ /* 0x002fe200000000ff */
[----:B------:R-:W-:Y:S01]  /*40a0*/  FADD.FTZ R180, R180, R165 ;  /* 0x000000a5b4b47221 */ /* 0x000fe20000010000 */
[----:B------:R-:W-:Y:S01]  /*40b0*/  F2FP.F16.F32.PACK_AB R154, R179, R178 ;  /* 0x000000b2b39a723e */ /* 0x000fe200000000ff */
[----:B------:R-:W1:Y:S01]  /*40c0*/  MUFU.EX2 R169, R169 ;  /* 0x000000a900a97308 */ /* 0x000e620000000800 */
[----:B--2---:R-:W-:Y:S01]  /*40d0*/  F2FP.F16.F32.PACK_AB R155, R183, R182 ;  /* 0x000000b6b79b723e */ /* 0x004fe200000000ff */
        /* <DEDUP_REMOVED lines=19> */
[----:B0-----:R-:W-:Y:S01]  /*4210*/  F2FP.F16.F32.PACK_AB R155, R189, R187 ;  /* 0x000000bbbd9b723e */ /* 0x001fe200000000ff */
        /* <DEDUP_REMOVED lines=46> */
[C---:B-1----:R-:W-:Y:S01]  /*4500*/  F2FP.F16.F32.PACK_AB R153, R169.reuse, R170 ;  /* 0x000000aaa999723e */ /* 0x042fe200000000ff */
[----:B------:R-:W-:Y:S01]  /*4510*/  FADD.FTZ R170, R170, R191 ;  /* 0x000000bfaaaa7221 */ /* 0x000fe20000010000 */
[----:B------:R-:W-:Y:S01]  /*4520*/  F2FP.F16.F32.PACK_AB R154, R168, R167 ;  /* 0x000000a7a89a723e */ /* 0x000fe200000000ff */
[----:B------:R-:W-:Y:S01]  /*4530*/  FADD.FTZ R166, R166, R197 ;  /* 0x000000c5a6a67221 */ /* 0x000fe20000010000 */
[----:B--2---:R-:W-:Y:S01]  /*4540*/  F2FP.F16.F32.PACK_AB R155, R172, R171 ;  /* 0x000000abac9b723e */ /* 0x004fe200000000ff */
[----:B------:R-:W-:-:S02]  /*4550*/  FADD.FTZ R170, R169, R170 ;  /* 0x000000aaa9aa7221 */ /* 0x000fc40000010000 */
[----:B------:R-:W-:Y:S01]  /*4560*/  FADD.FTZ R167, R167, R166 ;  /* 0x000000a6a7a77221 */ /* 0x000fe20000010000 */
[----:B------:R-:W-:Y:S01]  /*4570*/  WARPGROUP.ARRIVE ;  /* 0x00000000000079c5 */ /* 0x000fe20000000000 */
[----:B------:R-:W-:-:S04]  /*4580*/  FADD.FTZ R171, R171, R170 ;  /* 0x000000aaabab7221 */ /* 0x000fc80000010000 */
[----:B------:R-:W-:-:S08]  /*4590*/  FADD.FTZ R12, R172, R171 ;  /* 0x000000abac0c7221 */ /* 0x000fd00000010000 */
[----:B------:R-:W-:Y:S03]  /*45a0*/  HGMMA.64x256x16.F32 R24, R152, gdesc[UR8].tnspB, R24, gsb0 ;  /* 0x43e0000898187df0 */ /* 0x000fe60008000818 */
[----:B------:R-:W-:Y:S02]  /*45b0*/  WARPGROUP.DEPBAR.LE gsb0, 0x0 ;  /* 0x00008000000079c5 */ /* 0x000fe40000010000 */
[----:B------:R-:W0:Y:S01]  /*45c0*/  @P1 LDC R153, c[0x0][0x44c] ;  /* 0x00011300ff991b82 */ /* 0x000e220000000800 */
[----:B------:R-:W-:-:S07]  /*45d0*/  IMAD.U32 R152, RZ, RZ, UR38 ;  /* 0x00000026ff987e24 */ /* 0x000fce000f8e00ff */
[----:B------:R-:W1:Y:S01]  /*45e0*/  @P1 LDC R154, c[0x0][0x450] ;  /* 0x00011400ff9a1b82 */ /* 0x000e620000000800 */
[----:B------:R2:W-:Y:S01]  /*45f0*/  @!P2 SYNCS.ARRIVE.TRANS64.RED.A1T0 RZ, [R0+URZ], RZ ;  /* 0x000000ff00ffa9a7 */ /* 0x0005e2000810043f */
[----:B0-----:R-:W-:-:S05]  /*4600*/  @P1 IMAD.HI.U32 R153, R153, UR38, RZ ;  /* 0x0000002699991c27 */ /* 0x001fca000f8e00ff */
[----:B-1----:R-:W-:-:S05]  /*4610*/  @P1 SHF.R.U32.HI R152, RZ, R154, R153 ;  /* 0x0000009aff981219 */ /* 0x002fca0000011699 */
[----:B------:R-:W-:-:S04]  /*4620*/  IMAD.IADD R13, R13, 0x1, R152 ;  /* 0x000000010d0d7824 */ /* 0x000fc800078e0298 */
[----:B------:R-:W-:-:S05]  /*4630*/  IMAD.HI R13, R13, 0x2aaaaaab, RZ ;  /* 0x2aaaaaab0d0d7827 */ /* 0x000fca00078e02ff */
[----:B--2---:R-:W-:-:S04]  /*4640*/  SHF.R.U32.HI R0, RZ, 0x1f, R13 ;  /* 0x0000001fff007819 */ /* 0x004fc8000001160d */
[----:B------:R-:W-:Y:S01]  /*4650*/  LEA.HI.SX32 R0, R13, R0, 0x1c ;  /* 0x000000000d007211 */ /* 0x000fe200078fe2ff */
[----:B------:R-:W-:-:S03]  /*4660*/  VIADD R13, R156, 0xfffffffe ;  /* 0xfffffffe9c0d7836 */ /* 0x000fc60000000000 */
[----:B------:R-:W-:Y:S01]  /*4670*/  VIMNMX R208, RZ, R0, !PT ;  /* 0x00000000ffd07248 */ /* 0x000fe20007fe0100 */
[----:B------:R-:W-:-:S03]  /*4680*/  FADD.FTZ R0, R168, R167 ;  /* 0x000000a7a8007221 */ /* 0x000fc60000010000 */
[----:B------:R-:W-:-:S13]  /*4690*/  ISETP.GE.AND P3, PT, R13, R208, PT ;  /* 0x000000d00d00720c */ /* 0x000fda0003f66270 */
[----:B------:R-:W-:Y:S05]  /*46a0*/  @!P3 BRA `(.L_x_13615) ;  /* 0x00000030001cb947 */ /* 0x000fea0003800000 */
[----:B------:R-:W-:Y:S02]  /*46b0*/  IMAD.MOV.U32 R210, RZ, RZ, R21 ;  /* 0x000000ffffd27224 */ /* 0x000fe400078e0015 */
[----:B------:R-:W-:-:S07]  /*46c0*/  IMAD.MOV.U32 R209, RZ, RZ, R20 ;  /* 0x000000ffffd17224 */ /* 0x000fce00078e0014 */
.L_x_13624:
[----:B------:R-:W-:-:S04]  /*46d0*/  UIADD3 UR36, UR36, 0x1, URZ ;  /* 0x0000000124247890 */ /* 0x000fc8000fffe03f */
[----:B------:R-:W-:-:S04]  /*46e0*/  UISETP.NE.AND UP0, UPT, UR36, 0x2, UPT ;  /* 0x000000022400788c */ /* 0x000fc8000bf05270 */
[----:B------:R-:W-:Y:S02]  /*46f0*/  USEL UR4, URZ, 0x1, UP0 ;  /* 0x000000013f047887 */ /* 0x000fe40008000000 */
[----:B------:R-:W-:Y:S02]  /*4700*/  USEL UR36, UR36, URZ, UP0 ;  /* 0x0000003f24247287 */ /* 0x000fe40008000000 */
[----:B------:R-:W-:Y:S01]  /*4710*/  ULOP3.LUT UR37, UR37, UR4, URZ, 0x3c, !UPT ;  /* 0x0000000425257292 */ /* 0x000fe2000f8e3c3f */
[----:B0-----:R-:W-:Y:S11]  /*4720*/  @!P0 BRA `(.L_x_13616) ;  /* 0x0000000000048947 */ /* 0x001ff60003800000 */
[----:B------:R-:W-:Y:S01]  /*4730*/  BPT.TRAP 0x1 ;  /* 0x000000040000795c */ /* 0x000fe20000300000 */
.L_x_13616:
        /* <DEDUP_REMOVED lines=9> */
.L_x_13617:
[----:B-1----:R-:W-:Y:S05]  /*47d0*/  @P3 BRA `(.L_x_13618) ;  /* 0x0000000000083947 */ /* 0x002fea0003800000 */
[----:B------:R-:W1:Y:S02]  /*47e0*/  SYNCS.PHASECHK.TRANS64.TRYWAIT P3, [UR4+0x32430], R20 ;  /* 0x03243014ff0075a7 */ /* 0x000e640008060144 */
[----:B-1----:R-:W-:Y:S05]  /*47f0*/  @!P3 BRA `(.L_x_13619) ;  /* 0x000000e000e8b947 */ /* 0x002fea0003800000 */
.L_x_13618:
[----:B------:R-:W-:Y:S01]  /*4800*/  R2UR UR52, R22 ;  /* 0x00000000163472ca */ /* 0x000fe200000e0000 */
[----:B------:R-:W-:Y:S01]  /*4810*/  UIMAD UR5, UR36, 0x300, UR60 ;  /* 0x00000300240578a4 */ /* 0x000fe2000f8e023c */
[----:B------:R-:W-:Y:S01]  /*4820*/  R2UR UR53, R23 ;  /* 0x00000000173572ca */ /* 0x000fe200000e0000 */
[----:B------:R-:W-:Y:S01]  /*4830*/  WARPGROUP.ARRIVE ;  /* 0x00000000000079c5 */ /* 0x000fe20000000000 */
        /* <DEDUP_REMOVED lines=27> */
.L_x_13620:
[----:B------:R2:W3:Y:S01]  /*49f0*/  SYNCS.PHASECHK.TRANS64.TRYWAIT P3, [UR4+0x32450], R20 ;  /* 0x03245014ff0075a7 */ /* 0x0004e20008060144 */
[----:B------:R-:W-:Y:S05]  /*4a00*/  @!P0 BRA `(.L_x_13621) ;  /* 0x0000000000048947 */ /* 0x000fea0003800000 */
[----:B------:R-:W-:Y:S01]  /*4a10*/  BPT.TRAP 0x1 ;  /* 0x000000040000795c */ /* 0x000fe20000300000 */
.L_x_13621:
[----:B---3--:R-:W-:Y:S05]  /*4a20*/  @P3 BRA `(.L_x_13622) ;  /* 0x0000000000083947 */ /* 0x008fea0003800000 */
[----:B------:R-:W3:Y:S02]  /*4a30*/  SYNCS.PHASECHK.TRANS64.TRYWAIT P3, [UR4+0x32450], R20 ;  /* 0x03245014ff0075a7 */ /* 0x000ee40008060144 */
[----:B---3--:R-:W-:Y:S05]  /*4a40*/  @!P3 BRA `(.L_x_13623) ;  /* 0x000000e0006cb947 */ /* 0x008fea0003800000 */
.L_x_13622:
[----:B------:R-:W-:Y:S01]  /*4a50*/  R2UR UR52, R10 ;  /* 0x000000000a3472ca */ /* 0x000fe200000e0000 */
[----:B------:R-:W-:Y:S01]  /*4a60*/  UIMAD UR5, UR36, 0xc00, UR39 ;  /* 0x00000c00240578a4 */ /* 0x000fe2000f8e0227 */
[----:B------:R-:W-:Y:S01]  /*4a70*/  R2UR UR53, R11 ;  /* 0x000000000b3572ca */ /* 0x000fe200000e0000 */
[----:B------:R-:W-:Y:S01]  /*4a80*/  WARPGROUP.ARRIVE ;  /* 0x00000000000079c5 */ /* 0x000fe20000000000 */
[----:B------:R-:W-:Y:S01]  /*4a90*/  UMOV UR55, 0x40000040 ;  /* 0x4000004000377882 */ /* 0x000fe20000000000 */
[----:B------:R-:W-:Y:S01]  /*4aa0*/  UIADD3 UR10, UR5, 0x302, URZ ;  /* 0x00000302050a7890 */ /* 0x000fe2000fffe03f */
[----:B------:R-:W3:Y:S01]  /*4ab0*/  @P1 LDC R211, c[0x0][0x44c] ;  /* 0x00011300ffd31b82 */ /* 0x000ee20000000800 */
[----:B------:R-:W-:Y:S01]  /*4ac0*/  UMOV UR11, 0x40000040 ;  /* 0x40000040000b7882 */ /* 0x000fe20000000000 */
[----:B------:R-:W-:Y:S01]  /*4ad0*/  UMOV UR54, UR5 ;  /* 0x0000000500367c82 */ /* 0x000fe20008000000 */
[----:B------:R-:W-:Y:S01]  /*4ae0*/  UIADD3 UR14, UR5, 0x304, URZ ;  /* 0x00000304050e7890 */ /* 0x000fe2000fffe03f */
[----:B------:R-:W-:Y:S01]  /*4af0*/  VIADD R212, R201, UR38 ;  /* 0x00000026c9d47c36 */ /* 0x000fe20008000000 */
[----:B------:R-:W-:Y:S01]  /*4b00*/  UMOV UR15, 0x40000040 ;  /* 0x40000040000f7882 */ /* 0x000fe20000000000 */
[----:B------:R-:W-:Y:S01]  /*4b10*/  UIADD3 UR18, UR5, 0x306, URZ ;  /* 0x0000030605127890 */ /* 0x000fe2000fffe03f */
[----:B------:R-:W4:Y:S01]  /*4b20*/  S2R R235, SR_TID.X ;  /* 0x0000000000eb7919 */ /* 0x000f220000002100 */
[----:B------:R-:W-:Y:S01]  /*4b30*/  UMOV UR19, 0x40000040 ;  /* 0x4000004000137882 */ /* 0x000fe20000000000 */
[----:B------:R-:W-:Y:S01]  /*4b40*/  HGMMA.64x96x16.F32 R152, gdesc[UR52], R152, gsb0 ;  /* 0x01600000349879f0 */ /* 0x000fe20008000898 */
[----:B------:R-:W-:Y:S01]  /*4b50*/  R2UR UR52, R8 ;  /* 0x00000000083472ca */ /* 0x000fe200000e0000 */
[----:B------:R-:W-:Y:S01]  /*4b60*/  UIADD3 UR54, UR5, 0x2, URZ ;  /* 0x0000000205367890 */ /* 0x000fe2000fffe03f */
[----:B------:R-:W-:Y:S01]  /*4b70*/  R2UR UR53, R9 ;  /* 0x00000000093572ca */ /* 0x000fe200000e0000 */
[----:B------:R-:W-:Y:S01]  /*4b80*/  UMOV UR55, 0x40000040 ;  /* 0x4000004000377882 */ /* 0x000fe20000000000 */
[----:B------:R-:W-:Y:S01]  /*4b90*/  UIADD3 UR22, UR5, 0x600, URZ ;  /* 0x0000060005167890 */ /* 0x000fe2000fffe03f */
[----:B------:R-:W5:Y:S01]  /*4ba0*/  @P1 LDC R214, c[0x0][0x450] ;  /* 0x00011400ffd61b82 */ /* 0x000f620000000800 */
[----:B------:R-:W-:Y:S01]  /*4bb0*/  UMOV UR23, 0x40000040 ;  /* 0x4000004000177882 */ /* 0x000fe20000000000 */
[----:B------:R-:W-:Y:S01]  /*4bc0*/  UIADD3 UR26, UR5, 0x602, URZ ;  /* 0x00000602051a7890 */ /* 0x000fe2000fffe03f */
[----:B------:R-:W-:Y:S01]  /*4bd0*/  UMOV UR27, 0x40000040 ;  /* 0x40000040001b7882 */ /* 0x000fe20000000000 */
[----:B------:R-:W-:Y:S01]  /*4be0*/  UIADD3 UR30, UR5, 0x604, URZ ;  /* 0x00000604051e7890 */ /* 0x000fe2000fffe03f */
[----:B------:R-:W-:Y:S01]  /*4bf0*/  UMOV UR31, 0x40000040 ;  /* 0x40000040001f7882 */ /* 0x000fe20000000000 */
[----:B------:R-:W-:Y:S01]  /*4c00*/  UIADD3 UR34, UR5, 0x606, URZ ;  /* 0x0000060605227890 */ /* 0x000fe2000fffe03f */
[----:B---3--:R-:W-:Y:S01]  /*4c10*/  @P1 IMAD.HI.U32 R211, R212, R211, RZ ;  /* 0x000000d3d4d31227 */ /* 0x008fe200078e00ff */
[----:B------:R-:W-:Y:S01]  /*4c20*/  UMOV UR35, 0x40000040 ;  /* 0x4000004000237882 */ /* 0x000fe20000000000 */
[----:B------:R-:W-:Y:S01]  /*4c30*/  UIADD3 UR42, UR5, 0x900, URZ ;  /* 0x00000900052a7890 */ /* 0x000fe2000fffe03f */
[----:B------:R-:W-:Y:S01]  /*4c40*/  UMOV UR43, 0x40000040 ;  /* 0x40000040002b7882 */ /* 0x000fe20000000000 */
[----:B------:R-:W-:Y:S01]  /*4c50*/  UIADD3 UR46, UR5, 0x902, URZ ;  /* 0x00000902052e7890 */ /* 0x000fe2000fffe03f */
[----:B------:R-:W-:Y:S01]  /*4c60*/  UMOV UR47, 0x40000040 ;  /* 0x40000040002f7882 */ /* 0x000fe20000000000 */
[----:B------:R-:W-:Y:S01]  /*4c70*/  UIADD3 UR50, UR5, 0x904, URZ ;  /* 0x0000090405327890 */ /* 0x000fe2000fffe03f */
[----:B------:R-:W-:Y:S01]  /*4c80*/  UMOV UR51, 0x40000040 ;  /* 0x4000004000337882 */ /* 0x000fe20000000000 */
[----:B------:R-:W-:Y:S01]  /*4c90*/  ULDC UR6, c[0x0][0x288] ;  /* 0x0000a20000067ab9 */ /* 0x000fe20000000800 */
[----:B-----5:R-:W-:Y:S01]  /*4ca0*/  @P1 SHF.R.U32.HI R212, RZ, R214, R211 ;  /* 0x000000d6ffd41219 */ /* 0x020fe200000116d3 */
[----:B------:R-:W-:Y:S01]  /*4cb0*/  IMAD.MOV.U32 R214, RZ, RZ, -0x60 ;  /* 0xffffffa0ffd67424 */ /* 0x000fe200078e00ff */
[----:B------:R-:W3:Y:S01]  /*4cc0*/  LDC R211, c[0x0][0x2f0] ;  /* 0x0000bc00ffd37b82 */ /* 0x000ee20000000800 */
[----:B----4-:R-:W-:Y:S01]  /*4cd0*/  SHF.R.U32.HI R235, RZ, 0x7, R235 ;  /* 0x00000007ffeb7819 */ /* 0x010fe200000116eb */
        /* <DEDUP_REMOVED lines=17> */
[----:B------:R-:W-:Y:S01]  /*4df0*/  UIADD3 UR54, UR5, 0x300, URZ ;  /* 0x0000030005367890 */ /* 0x000fe2000fffe03f */
[----:B------:R-:W-:Y:S01]  /*4e00*/  UMOV UR55, 0x40000040 ;  /* 0x4000004000377882 */ /* 0x000fe20000000000 */
[----:B------:R-:W-:Y:S01]  /*4e10*/  UMOV UR52, UR56 ;  /* 0x0000003800347c82 */ /* 0x000fe20008000000 */
[----:B------:R-:W-:Y:S01]  /*4e20*/  UMOV UR53, UR57 ;  /* 0x0000003900357c82 */ /* 0x000fe20008000000 */
[----:B------:R-:W-:Y:S02]  /*4e30*/  WARPGROUP.DEPBAR.LE gsb0, 0x0 ;  /* 0x00008000000079c5 */ /* 0x000fe40000010000 */
[----:B------:R-:W-:-:S06]  /*4e40*/  WARPGROUP.ARRIVE ;  /* 0x00000000000079c5 */ /* 0x000fcc0000000000 */
        /* <DEDUP_REMOVED lines=41> */
[----:B012---:R-:W-:Y:S01]  /*50e0*/  FMUL.FTZ R20, R152, UR5 ;  /* 0x0000000598147c20 */ /* 0x007fe20008410000 */
        /* <DEDUP_REMOVED lines=24> */
[----:B------:R-:W-:Y:S01]  /*5270*/  IMAD R197, R13, R214, 0x1 ;  /* 0x000000010dc57424 */ /* 0x000fe200078e02d6 */
[----:B------:R-:W1:Y:S01]  /*5280*/  MUFU.TANH R20, R20 ;  /* 0x0000001400147308 */ /* 0x000e620000002400 */
[----:B------:R-:W-:Y:S01]  /*5290*/  FMUL.FTZ R170, R170, UR5 ;  /* 0x00000005aaaa7c20 */ /* 0x000fe20008410000 */
[----:B------:R-:W2:Y:S01]  /*52a0*/  SHFL.IDX PT, R212, R212, 0x1, 0x1c1f ;  /* 0x003c1f00d4d47f89 */ /* 0x000ea200000e0000 */
[----:B------:R-:W-:-:S02]  /*52b0*/  IMAD R214, R202, -0x2, R197 ;  /* 0xfffffffecad67824 */ /* 0x000fc400078e02c5 */
[----:B------:R-:W-:Y:S01]  /*52c0*/  FMUL.FTZ R217, R171, UR5 ;  /* 0x00000005abd97c20 */ /* 0x000fe20008410000 */
[----:B------:R-:W-:Y:S01]  /*52d0*/  FMUL.FTZ R167, R167, UR5 ;  /* 0x00000005a7a77c20 */ /* 0x000fe20008410000 */
[----:B------:R-:W-:Y:S01]  /*52e0*/  FMUL.FTZ R197, R175, UR5 ;  /* 0x00000005afc57c20 */ /* 0x000fe20008410000 */
[----:B---3--:R-:W-:Y:S01]  /*52f0*/  IMAD R211, R211, UR61, R214 ;  /* 0x0000003dd3d37c24 */ /* 0x008fe2000f8e02d6 */
[----:B------:R-:W-:Y:S01]  /*5300*/  MUFU.TANH R21, R21 ;  /* 0x0000001500157308 */ /* 0x000fe20000002400 */
[----:B------:R-:W-:Y:S01]  /*5310*/  FMUL.FTZ R154, R154, UR5 ;  /* 0x000000059a9a7c20 */ /* 0x000fe20008410000 */
[----:B------:R-:W-:Y:S01]  /*5320*/  FMUL.FTZ R158, R158, UR5 ;  /* 0x000000059e9e7c20 */ /* 0x000fe20008410000 */
[----:B------:R-:W-:Y:S01]  /*5330*/  FMUL.FTZ R155, R155, UR5 ;  /* 0x000000059b9b7c20 */ /* 0x000fe20008410000 */
[--C-:B0-----:R-:W-:Y:S01]  /*5340*/  IADD3 R196, R196, -UR6, R211.reuse ;  /* 0x80000006c4c47c10 */ /* 0x101fe2000fffe0d3 */
[----:B------:R-:W-:Y:S01]  /*5350*/  FMUL.FTZ R159, R159, UR5 ;  /* 0x000000059f9f7c20 */ /* 0x000fe20008410000 */
[----:B------:R-:W-:Y:S01]  /*5360*/  FMUL.FTZ R162, R162, UR5 ;  /* 0x00000005a2a27c20 */ /* 0x000fe20008410000 */
[----:B------:R-:W-:Y:S01]  /*5370*/  FMUL.FTZ R220, R174, UR5 ;  /* 0x00000005aedc7c20 */ /* 0x000fe20008410000 */
[----:B------:R-:W0:Y:S01]  /*5380*/  MUFU.TANH R152, R152 ;  /* 0x0000009800987308 */ /* 0x000e220000002400 */
[C---:B------:R-:W-:Y:S01]  /*5390*/  ISETP.GT.AND P6, PT, R196.reuse, RZ, PT ;  /* 0x000000ffc400720c */ /* 0x040fe20003fc4270 */
[----:B------:R-:W-:Y:S01]  /*53a0*/  FMUL.FTZ R163, R163, UR5 ;  /* 0x00000005a3a37c20 */ /* 0x000fe20008410000 */
[----:B------:R-:W-:Y:S01]  /*53b0*/  ISETP.GT.AND P5, PT, R196, 0x1, PT ;  /* 0x00000001c400780c */ /* 0x000fe20003fa4270 */
[----:B------:R-:W-:Y:S01]  /*53c0*/  FMUL.FTZ R166, R166, UR5 ;  /* 0x00000005a6a67c20 */ /* 0x000fe20008410000 */
[----:B------:R-:W-:Y:S01]  /*53d0*/  ISETP.GT.AND P3, PT, R196, 0x8, PT ;  /* 0x00000008c400780c */ /* 0x000fe20003f64270 */
[----:B------:R-:W-:Y:S01]  /*53e0*/  FMUL.FTZ R178, R178, UR5 ;  /* 0x00000005b2b27c20 */ /* 0x000fe20008410000 */
[----:B------:R-:W-:Y:S01]  /*53f0*/  ISETP.GT.AND P4, PT, R196, 0x9, PT ;  /* 0x00000009c400780c */ /* 0x000fe20003f84270 */
[----:B------:R-:W3:Y:S01]  /*5400*/  MUFU.TANH R153, R153 ;  /* 0x0000009900997308 */ /* 0x000ee20000002400 */
[----:B-1----:R-:W-:Y:S01]  /*5410*/  FSEL R171, R20, -INF , P6 ;  /* 0xff80000014ab7808 */ /* 0x002fe20003000000 */
[----:B------:R-:W-:Y:S01]  /*5420*/  FMUL.FTZ R179, R179, UR5 ;  /* 0x00000005b3b37c20 */ /* 0x000fe20008410000 */
[----:B------:R-:W-:Y:S01]  /*5430*/  ISETP.GT.AND P6, PT, R196, 0x10, PT ;  /* 0x00000010c400780c */ /* 0x000fe20003fc4270 */
[----:B------:R-:W-:Y:S01]  /*5440*/  FMUL.FTZ R182, R182, UR5 ;  /* 0x00000005b6b67c20 */ /* 0x000fe20008410000 */
[----:B--2---:R-:W-:Y:S01]  /*5450*/  IADD3 R174, R212, -UR6, R211 ;  /* 0x80000006d4ae7c10 */ /* 0x004fe2000fffe0d3 */
        /* <DEDUP_REMOVED lines=15> */
[----:B------:R-:W-:-:S03]  /*5550*/  ULDC UR6, c[0x0][0xa80] ;  /* 0x0002a00000067ab9 */ /* 0x000fc60000000800 */
[----:B------:R-:W0:Y:S01]  /*5560*/  MUFU.TANH R160, R160 ;  /* 0x000000a000a07308 */ /* 0x000e220000002400 */
[----:B-1----:R-:W-:Y:S02]  /*5570*/  FSEL R156, R156, -INF , P6 ;  /* 0xff8000009c9c7808 */ /* 0x002fe40003000000 */
[----:B------:R-:W-:-:S05]  /*5580*/  ISETP.GT.AND P6, PT, R196, 0x20, PT ;  /* 0x00000020c400780c */ /* 0x000fca0003fc4270 */
[----:B------:R-:W1:Y:S08]  /*5590*/  MUFU.TANH R161, R161 ;  /* 0x000000a100a17308 */ /* 0x000e700000002400 */
[----:B------:R-:W2:Y:S01]  /*55a0*/  MUFU.TANH R164, R164 ;  /* 0x000000a400a47308 */ /* 0x000ea20000002400 */
[----:B0-----:R-:W-:Y:S02]  /*55b0*/  FSEL R160, R160, -INF , P3 ;  /* 0xff800000a0a07808 */ /* 0x001fe40001800000 */
[----:B------:R-:W-:-:S05]  /*55c0*/  ISETP.GT.AND P3, PT, R196, 0x28, PT ;  /* 0x00000028c400780c */ /* 0x000fca0003f64270 */
[----:B------:R-:W-:Y:S01]  /*55d0*/  MUFU.TANH R165, R165 ;  /* 0x000000a500a57308 */ /* 0x000fe20000002400 */
[----:B-1----:R-:W-:Y:S02]  /*55e0*/  FSEL R161, R161, -INF , P4 ;  /* 0xff800000a1a17808 */ /* 0x002fe40002000000 */
[----:B------:R-:W-:-:S05]  /*55f0*/  ISETP.GT.AND P4, PT, R196, 0x29, PT ;  /* 0x00000029c400780c */ /* 0x000fca0003f84270 */
[----:B------:R-:W0:Y:S01]  /*5600*/  MUFU.TANH R168, R168 ;  /* 0x000000a800a87308 */ /* 0x000e220000002400 */
[----:B--2---:R-:W-:Y:S02]  /*5610*/  FSEL R164, R164, -INF , P6 ;  /* 0xff800000a4a47808 */ /* 0x004fe40003000000 */
        /* <DEDUP_REMOVED lines=12> */
[----:B------:R2:W-:Y:S01]  /*56e0*/  MUFU.TANH R20, R170 ;  /* 0x000000aa00147308 */ /* 0x0005e20000002400 */
[----:B0-----:R-:W-:Y:S02]  /*56f0*/  FSEL R176, R176, -INF , P3 ;  /* 0xff800000b0b07808 */ /* 0x001fe40001800000 */
[----:B------:R-:W-:-:S05]  /*5700*/  ISETP.GT.AND P3, PT, R196, 0x48, PT ;  /* 0x00000048c400780c */ /* 0x000fca0003f64270 */
[----:B------:R-:W0:Y:S01]  /*5710*/  MUFU.TANH R180, R180 ;  /* 0x000000b400b47308 */ /* 0x000e220000002400 */
[----:B--2---:R-:W-:Y:S02]  /*5720*/  FSEL R170, R21, -INF , P5 ;  /* 0xff80000015aa7808 */ /* 0x004fe40002800000 */
[C---:B------:R-:W-:Y:S02]  /*5730*/  ISETP.GT.AND P5, PT, R196.reuse, 0x11, PT ;  /* 0x00000011c400780c */ /* 0x040fe40003fa4270 */
[----:B------:R-:W-:Y:S02]  /*5740*/  FMNMX.FTZ R21, R171, R209, !PT ;  /* 0x000000d1ab157209 */ /* 0x000fe40007810000 */
[----:B-1----:R-:W-:Y:S01]  /*5750*/  FSEL R177, R177, -INF , P4 ;  /* 0xff800000b1b17808 */ /* 0x002fe20002000000 */
[----:B------:R-:W-:Y:S01]  /*5760*/  MUFU.TANH R181, R181 ;  /* 0x000000b500b57308 */ /* 0x000fe20000002400 */
[----:B------:R-:W-:Y:S02]  /*5770*/  ISETP.GT.AND P4, PT, R196, 0x49, PT ;  /* 0x00000049c400780c */ /* 0x000fe40003f84270 */
[----:B------:R-:W-:-:S05]  /*5780*/  FMNMX.FTZ R21, R170, R21, !PT ;  /* 0x00000015aa157209 */ /* 0x000fca0007810000 */
[----:B------:R-:W1:Y:S01]  /*5790*/  MUFU.TANH R184, R184 ;  /* 0x000000b800b87308 */ /* 0x000e620000002400 */
[----:B0-----:R-:W-:Y:S02]  /*57a0*/  FSEL R180, R180, -INF , P6 ;  /* 0xff800000b4b47808 */ /* 0x001fe40003000000 */
[----:B------:R-:W-:-:S05]  /*57b0*/  ISETP.GT.AND P6, PT, R196, 0x50, PT ;  /* 0x00000050c400780c */ /* 0x000fca0003fc4270 */
[----:B------:R-:W0:Y:S08]  /*57c0*/  MUFU.TANH R185, R185 ;  /* 0x000000b900b97308 */ /* 0x000e300000002400 */
[----:B------:R2:W-:Y:S01]  /*57d0*/  MUFU.TANH R175, R167 ;  /* 0x000000a700af7308 */ /* 0x0005e20000002400 */
[----:B-1----:R-:W-:Y:S02]  /*57e0*/  FSEL R184, R184, -INF , P3 ;  /* 0xff800000b8b87808 */ /* 0x002fe40001800000 */
[----:B------:R-:W-:-:S05]  /*57f0*/  ISETP.GT.AND P3, PT, R196, 0x58, PT ;  /* 0x00000058c400780c */ /* 0x000fca0003f64270 */
[----:B------:R-:W1:Y:S01]  /*5800*/  MUFU.TANH R188, R188 ;  /* 0x000000bc00bc7308 */ /* 0x000e620000002400 */
[----:B--2---:R-:W-:Y:S02]  /*5810*/  FSEL R167, R157, -INF , P5 ;  /* 0xff8000009da77808 */ /* 0x004fe40002800000 */
[C---:B------:R-:W-:Y:S02]  /*5820*/  ISETP.GT.AND P5, PT, R196.reuse, 0x21, PT ;  /* 0x00000021c400780c */ /* 0x040fe40003fa4270 */
[----:B0-----:R-:W-:Y:S02]  /*5830*/  FSEL R185, R185, -INF , P4 ;  /* 0xff800000b9b97808 */ /* 0x001fe40002000000 */
[----:B------:R-:W-:Y:S01]  /*5840*/  FSEL R165, R165, -INF , P5 ;  /* 0xff800000a5a57808 */ /* 0x000fe20002800000 */
[----:B------:R-:W0:Y:S01]  /*5850*/  MUFU.TANH R192, R192 ;  /* 0x000000c000c07308 */ /* 0x000e220000002400 */
[C---:B------:R-:W-:Y:S02]  /*5860*/  ISETP.GT.AND P5, PT, R196.reuse, 0x31, PT ;  /* 0x00000031c400780c */ /* 0x040fe40003fa4270 */
[----:B------:R-:W-:-:S02]  /*5870*/  ISETP.GT.AND P4, PT, R196, 0x59, PT ;  /* 0x00000059c400780c */ /* 0x000fc40003f84270 */
[----:B------:R-:W-:Y:S02]  /*5880*/  FSEL R173, R173, -INF , P5 ;  /* 0xff800000adad7808 */ /* 0x000fe40002800000 */
[----:B------:R-:W-:Y:S01]  /*5890*/  ISETP.GT.AND P5, PT, R196, 0x41, PT ;  /* 0x00000041c400780c */ /* 0x000fe20003fa4270 */
[----:B------:R-:W2:Y:S01]  /*58a0*/  MUFU.TANH R189, R189 ;  /* 0x000000bd00bd7308 */ /* 0x000ea20000002400 */
[----:B-1----:R-:W-:Y:S02]  /*58b0*/  FSEL R188, R188, -INF , P6 ;  /* 0xff800000bcbc7808 */ /* 0x002fe40003000000 */
[----:B------:R-:W-:Y:S02]  /*58c0*/  FSEL R181, R181, -INF , P5 ;  /* 0xff800000b5b57808 */ /* 0x000fe40002800000 */
[----:B------:R-:W-:Y:S02]  /*58d0*/  ISETP.GT.AND P5, PT, R196, 0x51, PT ;  /* 0x00000051c400780c */ /* 0x000fe40003fa4270 */
[----:B------:R-:W-:Y:S01]  /*58e0*/  FMNMX.FTZ R196, R152, R21, !PT ;  /* 0x0000001598c47209 */ /* 0x000fe20007810000 */
[----:B------:R-:W1:Y:S01]  /*58f0*/  MUFU.TANH R193, R193 ;  /* 0x000000c100c17308 */ /* 0x000e620000002400 */
[----:B------:R-:W-:-:S02]  /*5900*/  ISETP.GT.AND P6, PT, R174, RZ, PT ;  /* 0x000000ffae00720c */ /* 0x000fc40003fc4270 */
[----:B------:R-:W-:Y:S02]  /*5910*/  FMNMX.FTZ R21, R153, R196, !PT ;  /* 0x000000c499157209 */ /* 0x000fe40007810000 */
[----:B0-----:R-:W-:Y:S02]  /*5920*/  FSEL R192, R192, -INF , P3 ;  /* 0xff800000c0c07808 */ /* 0x001fe40001800000 */
[C---:B------:R-:W-:Y:S01]  /*5930*/  ISETP.GT.AND P3, PT, R174.reuse, 0x8, PT ;  /* 0x00000008ae00780c */ /* 0x040fe20003f64270 */
[----:B------:R-:W0:Y:S01]  /*5940*/  MUFU.TANH R154, R154 ;  /* 0x0000009a009a7308 */ /* 0x000e220000002400 */
[----:B--2---:R-:W-:Y:S02]  /*5950*/  FSEL R189, R189, -INF , P5 ;  /* 0xff800000bdbd7808 */ /* 0x004fe40002800000 */
[----:B------:R-:W-:Y:S02]  /*5960*/  ISETP.GT.AND P5, PT, R174, 0x1, PT ;  /* 0x00000001ae00780c */ /* 0x000fe40003fa4270 */
[----:B------:R-:W-:-:S03]  /*5970*/  FMNMX.FTZ R212, R156, R21, !PT ;  /* 0x000000159cd47209 */ /* 0x000fc60007810000 */
[----:B------:R-:W2:Y:S01]  /*5980*/  MUFU.TANH R158, R158 ;  /* 0x0000009e009e7308 */ /* 0x000ea20000002400 */
[----:B-1----:R-:W-:Y:S02]  /*5990*/  FSEL R193, R193, -INF , P4 ;  /* 0xff800000c1c17808 */ /* 0x002fe40002000000 */
[----:B------:R-:W-:-:S05]  /*59a0*/  ISETP.GT.AND P4, PT, R174, 0x9, PT ;  /* 0x00000009ae00780c */ /* 0x000fca0003f84270 */
[----:B------:R-:W1:Y:S01]  /*59b0*/  MUFU.TANH R155, R155 ;  /* 0x0000009b009b7308 */ /* 0x000e620000002400 */
[----:B0-----:R-:W-:Y:S02]  /*59c0*/  FSEL R157, R154, -INF , P6 ;  /* 0xff8000009a9d7808 */ /* 0x001fe40003000000 */
[----:B------:R-:W-:-:S05]  /*59d0*/  ISETP.GT.AND P6, PT, R174, 0x10, PT ;  /* 0x00000010ae00780c */ /* 0x000fca0003fc4270 */
[----:B------:R-:W0:Y:S01]  /*59e0*/  MUFU.TANH R159, R159 ;  /* 0x0000009f009f7308 */ /* 0x000e220000002400 */
[----:B--2---:R-:W-:Y:S02]  /*59f0*/  FSEL R154, R158, -INF , P3 ;  /* 0xff8000009e9a7808 */ /* 0x004fe40001800000 */
[----:B------:R-:W-:Y:S02]  /*5a00*/  FMNMX.FTZ R158, R157, R210, !PT ;  /* 0x000000d29d9e7209 */ /* 0x000fe40007810000 */
[----:B------:R-:W-:-:S03]  /*5a10*/  ISETP.GT.AND P3, PT, R174, 0x18, PT ;  /* 0x00000018ae00780c */ /* 0x000fc60003f64270 */
[----:B------:R-:W2:Y:S01]  /*5a20*/  MUFU.TANH R162, R162 ;  /* 0x000000a200a27308 */ /* 0x000ea20000002400 */
[----:B-1----:R-:W-:Y:S02]  /*5a30*/  FSEL R155, R155, -INF , P5 ;  /* 0xff8000009b9b7808 */ /* 0x002fe40002800000 */
[----:B------:R-:W-:Y:S02]  /*5a40*/  ISETP.GT.AND P5, PT, R174, 0x11, PT ;  /* 0x00000011ae00780c */ /* 0x000fe40003fa4270 */
[----:B------:R-:W-:-:S03]  /*5a50*/  FMNMX.FTZ R21, R155, R158, !PT ;  /* 0x0000009e9b157209 */ /* 0x000fc60007810000 */
[----:B------:R-:W1:Y:S01]  /*5a60*/  MUFU.TANH R163, R163 ;  /* 0x000000a300a37308 */ /* 0x000e620000002400 */
[----:B0-----:R-:W-:Y:S02]  /*5a70*/  FSEL R223, R159, -INF , P4 ;  /* 0xff8000009fdf7808 */ /* 0x001fe40002000000 */
[----:B------:R-:W-:Y:S02]  /*5a80*/  FMNMX.FTZ R159, R167, R212, !PT ;  /* 0x000000d4a79f7209 */ /* 0x000fe40007810000 */
[----:B------:R-:W-:Y:S02]  /*5a90*/  FMNMX.FTZ R158, R154, R21, !PT ;  /* 0x000000159a9e7209 */ /* 0x000fe40007810000 */
[----:B------:R-:W-:Y:S01]  /*5aa0*/  ISETP.GT.AND P4, PT, R174, 0x19, PT ;  /* 0x00000019ae00780c */ /* 0x000fe20003f84270 */
[----:B------:R-:W0:Y:S01]  /*5ab0*/  MUFU.TANH R166, R166 ;  /* 0x000000a600a67308 */ /* 0x000e220000002400 */
[----:B--2---:R-:W-:Y:S02]  /*5ac0*/  FSEL R196, R162, -INF , P6 ;  /* 0xff800000a2c47808 */ /* 0x004fe40003000000 */
[----:B------:R-:W-:-:S02]  /*5ad0*/  FMNMX.FTZ R162, R160, R159, !PT ;  /* 0x0000009fa0a27209 */ /* 0x000fc40007810000 */
[----:B------:R-:W-:Y:S02]  /*5ae0*/  FMNMX.FTZ R21, R223, R158, !PT ;  /* 0x0000009edf157209 */ /* 0x000fe40007810000 */
[----:B------:R-:W-:Y:S01]  /*5af0*/  FMNMX.FTZ R159, R161, R162, !PT ;  /* 0x000000a2a19f7209 */ /* 0x000fe20007810000 */
[----:B------:R-:W2:Y:S01]  /*5b00*/  MUFU.TANH R217, R217 ;  /* 0x000000d900d97308 */ /* 0x000ea20000002400 */
[----:B-1----:R-:W-:Y:S02]  /*5b10*/  FSEL R213, R163, -INF , P5 ;  /* 0xff800000a3d57808 */ /* 0x002fe40002800000 */
[----:B------:R-:W-:Y:S02]  /*5b20*/  FMNMX.FTZ R162, R164, R159, !PT ;  /* 0x0000009fa4a27209 */ /* 0x000fe40007810000 */
[----:B------:R-:W-:Y:S02]  /*5b30*/  FMNMX.FTZ R158, R196, R21, !PT ;  /* 0x00000015c49e7209 */ /* 0x000fe40007810000 */
[----:B------:R-:W-:Y:S01]  /*5b40*/  FMNMX.FTZ R159, R165, R162, !PT ;  /* 0x000000a2a59f7209 */ /* 0x000fe20007810000 */
[----:B------:R-:W1:Y:S01]  /*5b50*/  MUFU.TANH R220, R220 ;  /* 0x000000dc00dc7308 */ /* 0x000e620000002400 */
[----:B0-----:R-:W-:-:S02]  /*5b60*/  FSEL R216, R166, -INF , P3 ;  /* 0xff800000a6d87808 */ /* 0x001fc40001800000 */
[----:B------:R-:W-:Y:S02]  /*5b70*/  FMNMX.FTZ R21, R213, R158, !PT ;  /* 0x0000009ed5157209 */ /* 0x000fe40007810000 */
[----:B------:R-:W-:Y:S02]  /*5b80*/  FMNMX.FTZ R158, R168, R159, !PT ;  /* 0x0000009fa89e7209 */ /* 0x000fe40007810000 */
[----:B------:R-:W-:Y:S01]  /*5b90*/  ISETP.GT.AND P6, PT, R174, 0x20, PT ;  /* 0x00000020ae00780c */ /* 0x000fe20003fc4270 */
[----:B------:R-:W0:Y:S01]  /*5ba0*/  MUFU.TANH R197, R197 ;  /* 0x000000c500c57308 */ /* 0x000e220000002400 */
[----:B------:R-:W-:Y:S02]  /*5bb0*/  FSEL R222, R175, -INF , P4 ;  /* 0xff800000afde7808 */ /* 0x000fe40002000000 */
[----:B------:R-:W-:Y:S02]  /*5bc0*/  FMNMX.FTZ R21, R216, R21, !PT ;  /* 0x00000015d8157209 */ /* 0x000fe40007810000 */
[----:B------:R-:W-:-:S02]  /*5bd0*/  FMNMX.FTZ R159, R169, R158, !PT ;  /* 0x0000009ea99f7209 */ /* 0x000fc40007810000 */
[----:B------:R-:W-:Y:S01]  /*5be0*/  ISETP.GT.AND P5, PT, R174, 0x21, PT ;  /* 0x00000021ae00780c */ /* 0x000fe20003fa4270 */
[----:B------:R-:W3:Y:S01]  /*5bf0*/  MUFU.TANH R178, R178 ;  /* 0x000000b200b27308 */ /* 0x000ee20000002400 */
[----:B------:R-:W-:Y:S02]  /*5c00*/  FSEL R214, R20, -INF , P6 ;  /* 0xff80000014d67808 */ /* 0x000fe40003000000 */
[----:B------:R-:W-:Y:S02]  /*5c10*/  FMNMX.FTZ R21, R222, R21, !PT ;  /* 0x00000015de157209 */ /* 0x000fe40007810000 */
[----:B------:R-:W-:Y:S02]  /*5c20*/  FMNMX.FTZ R162, R172, R159, !PT ;  /* 0x0000009faca27209 */ /* 0x000fe40007810000 */
[----:B------:R-:W-:Y:S01]  /*5c30*/  ISETP.GT.AND P3, PT, R174, 0x28, PT ;  /* 0x00000028ae00780c */ /* 0x000fe20003f64270 */
[----:B------:R-:W4:Y:S01]  /*5c40*/  MUFU.TANH R179, R179 ;  /* 0x000000b300b37308 */ /* 0x000f220000002400 */
[----:B--2---:R-:W-:-:S02]  /*5c50*/  FSEL R217, R217, -INF , P5 ;  /* 0xff800000d9d97808 */ /* 0x004fc40002800000 */
[----:B------:R-:W-:Y:S02]  /*5c60*/  FMNMX.FTZ R158, R214, R21, !PT ;  /* 0x00000015d69e7209 */ /* 0x000fe40007810000 */
[----:B------:R-:W-:Y:S02]  /*5c70*/  FMNMX.FTZ R163, R173, R162, !PT ;  /* 0x000000a2ada37209 */ /* 0x000fe40007810000 */
[----:B------:R-:W-:Y:S01]  /*5c80*/  ISETP.GT.AND P4, PT, R174, 0x29, PT ;  /* 0x00000029ae00780c */ /* 0x000fe20003f84270 */
[----:B------:R-:W2:Y:S01]  /*5c90*/  MUFU.TANH R182, R182 ;  /* 0x000000b600b67308 */ /* 0x000ea20000002400 */
[----:B-1----:R-:W-:Y:S02]  /*5ca0*/  FSEL R220, R220, -INF , P3 ;  /* 0xff800000dcdc7808 */ /* 0x002fe40001800000 */
[----:B------:R-:W-:Y:S02]  /*5cb0*/  FMNMX.FTZ R159, R217, R158, !PT ;  /* 0x0000009ed99f7209 */ /* 0x000fe40007810000 */
[----:B------:R-:W-:-:S02]  /*5cc0*/  FMNMX.FTZ R162, R176, R163, !PT ;  /* 0x000000a3b0a27209 */ /* 0x000fc40007810000 */
[----:B------:R-:W-:Y:S01]  /*5cd0*/  ISETP.GT.AND P6, PT, R174, 0x30, PT ;  /* 0x00000030ae00780c */ /* 0x000fe20003fc4270 */
[----:B------:R-:W1:Y:S01]  /*5ce0*/  MUFU.TANH R183, R183 ;  /* 0x000000b700b77308 */ /* 0x000e620000002400 */
[----:B0-----:R-:W-:Y:S02]  /*5cf0*/  FSEL R221, R197, -INF , P4 ;  /* 0xff800000c5dd7808 */ /* 0x001fe40002000000 */
[----:B------:R-:W-:Y:S02]  /*5d00*/  FMNMX.FTZ R158, R220, R159, !PT ;  /* 0x0000009fdc9e7209 */ /* 0x000fe40007810000 */
[----:B------:R-:W-:Y:S02]  /*5d10*/  FMNMX.FTZ R159, R177, R162, !PT ;  /* 0x000000a2b19f7209 */ /* 0x000fe40007810000 */
[----:B------:R-:W-:Y:S01]  /*5d20*/  ISETP.GT.AND P5, PT, R174, 0x31, PT ;  /* 0x00000031ae00780c */ /* 0x000fe20003fa4270 */
[----:B------:R-:W0:Y:S01]  /*5d30*/  MUFU.TANH R186, R186 ;  /* 0x000000ba00ba7308 */ /* 0x000e220000002400 */
[----:B---3--:R-:W-:-:S02]  /*5d40*/  FSEL R197, R178, -INF , P6 ;  /* 0xff800000b2c57808 */ /* 0x008fc40003000000 */
[----:B------:R-:W-:Y:S02]  /*5d50*/  FMNMX.FTZ R158, R221, R158, !PT ;  /* 0x0000009edd9e7209 */ /* 0x000fe40007810000 */
[----:B------:R-:W-:Y:S02]  /*5d60*/  FMNMX.FTZ R166, R180, R159, !PT ;  /* 0x0000009fb4a67209 */ /* 0x000fe40007810000 */
[----:B------:R-:W-:Y:S01]  /*5d70*/  ISETP.GT.AND P3, PT, R174, 0x38, PT ;  /* 0x00000038ae00780c */ /* 0x000fe20003f64270 */
[----:B------:R-:W3:Y:S01]  /*5d80*/  MUFU.TANH R187, R187 ;  /* 0x000000bb00bb7308 */ /* 0x000ee20000002400 */
[----:B----4-:R-:W-:Y:S02]  /*5d90*/  FSEL R211, R179, -INF , P5 ;  /* 0xff800000b3d37808 */ /* 0x010fe40002800000 */
[----:B------:R-:W-:Y:S02]  /*5da0*/  FMNMX.FTZ R158, R197, R158, !PT ;  /* 0x0000009ec59e7209 */ /* 0x000fe40007810000 */
[----:B------:R-:W-:-:S02]  /*5db0*/  FMNMX.FTZ R163, R181, R166, !PT ;  /* 0x000000a6b5a37209 */ /* 0x000fc40007810000 */
[----:B------:R-:W-:Y:S01]  /*5dc0*/  ISETP.GT.AND P4, PT, R174, 0x39, PT ;  /* 0x00000039ae00780c */ /* 0x000fe20003f84270 */
[----:B------:R3:W4:Y:S01]  /*5dd0*/  MUFU.TANH R20, R190 ;  /* 0x000000be00147308 */ /* 0x0007220000002400 */
[----:B--2---:R-:W-:Y:S02]  /*5de0*/  FSEL R212, R182, -INF , P3 ;  /* 0xff800000b6d47808 */ /* 0x004fe40001800000 */
[----:B------:R-:W-:Y:S02]  /*5df0*/  FMNMX.FTZ R159, R211, R158, !PT ;  /* 0x0000009ed39f7209 */ /* 0x000fe40007810000 */
[----:B------:R-:W-:Y:S02]  /*5e00*/  FMNMX.FTZ R166, R184, R163, !PT ;  /* 0x000000a3b8a67209 */ /* 0x000fe40007810000 */
[----:B------:R-:W-:Y:S01]  /*5e10*/  ISETP.GT.AND P6, PT, R174, 0x40, PT ;  /* 0x00000040ae00780c */ /* 0x000fe20003fc4270 */
[----:B------:R4:W2:Y:S01]  /*5e20*/  MUFU.TANH R21, R191 ;  /* 0x000000bf00157308 */ /* 0x0008a20000002400 */
[----:B-1----:R-:W-:-:S02]  /*5e30*/  FSEL R215, R183, -INF , P4 ;  /* 0xff800000b7d77808 */ /* 0x002fc40002000000 */
[----:B------:R-:W-:Y:S02]  /*5e40*/  FMNMX.FTZ R158, R212, R159, !PT ;  /* 0x0000009fd49e7209 */ /* 0x000fe40007810000 */
[----:B------:R-:W-:Y:S02]  /*5e50*/  FMNMX.FTZ R159, R185, R166, !PT ;  /* 0x000000a6b99f7209 */ /* 0x000fe40007810000 */
[----:B------:R-:W-:Y:S01]  /*5e60*/  ISETP.GT.AND P5, PT, R174, 0x41, PT ;  /* 0x00000041ae00780c */ /* 0x000fe20003fa4270 */
[----:B------:R-:W1:Y:S01]  /*5e70*/  MUFU.TANH R162, R194 ;  /* 0x000000c200a27308 */ /* 0x000e620000002400 */
[----:B0-----:R-:W-:Y:S02]  /*5e80*/  FSEL R183, R186, -INF , P6 ;  /* 0xff800000bab77808 */ /* 0x001fe40003000000 */
[----:B------:R-:W-:Y:S02]  /*5e90*/  FMNMX.FTZ R166, R215, R158, !PT ;  /* 0x0000009ed7a67209 */ /* 0x000fe40007810000 */
[----:B------:R-:W-:-:S02]  /*5ea0*/  FMNMX.FTZ R178, R188, R159, !PT ;  /* 0x0000009fbcb27209 */ /* 0x000fc40007810000 */
[C---:B------:R-:W-:Y:S01]  /*5eb0*/  ISETP.GT.AND P3, PT, R174.reuse, 0x48, PT ;  /* 0x00000048ae00780c */ /* 0x040fe20003f64270 */
[----:B------:R-:W0:Y:S01]  /*5ec0*/  MUFU.TANH R163, R195 ;  /* 0x000000c300a37308 */ /* 0x000e220000002400 */
[----:B---3--:R-:W-:Y:S01]  /*5ed0*/  FSEL R190, R187, -INF , P5 ;  /* 0xff800000bbbe7808 */ /* 0x008fe20002800000 */
[----:B------:R-:W-:Y:S01]  /*5ee0*/  IMAD.U32 R187, RZ, RZ, UR4 ;  /* 0x00000004ffbb7e24 */ /* 0x000fe2000f8e00ff */
[----:B------:R-:W-:Y:S01]  /*5ef0*/  FMNMX.FTZ R159, R183, R166, !PT ;  /* 0x000000a6b79f7209 */ /* 0x000fe20007810000 */
[----:B------:R-:W-:Y:S01]  /*5f00*/  UIMAD UR4, UR36, 0xc00, UR7 ;  /* 0x00000c00240478a4 */ /* 0x000fe2000f8e0207 */
[----:B------:R-:W-:Y:S02]  /*5f10*/  FMNMX.FTZ R175, R189, R178, !PT ;  /* 0x000000b2bdaf7209 */ /* 0x000fe40007810000 */
[----:B------:R-:W-:Y:S01]  /*5f20*/  ISETP.GT.AND P4, PT, R174, 0x49, PT ;  /* 0x00000049ae00780c */ /* 0x000fe20003f84270 */
[----:B------:R2:W3:Y:S01]  /*5f30*/  MUFU.TANH R158, R198 ;  /* 0x000000c6009e7308 */ /* 0x0004e20000002400 */
[----:B----4-:R-:W-:-:S02]  /*5f40*/  FSEL R191, R20, -INF , P3 ;  /* 0xff80000014bf7808 */ /* 0x010fc40001800000 */
[----:B------:R-:W-:Y:S01]  /*5f50*/  FMNMX.FTZ R20, R190, R159, !PT ;  /* 0x0000009fbe147209 */ /* 0x000fe20007810000 */
[----:B------:R-:W-:Y:S01]  /*5f60*/  UMOV UR10, UR4 ;  /* 0x00000004000a7c82 */ /* 0x000fe20008000000 */
[----:B------:R-:W-:Y:S02]  /*5f70*/  FMNMX.FTZ R166, R192, R175, !PT ;  /* 0x000000afc0a67209 */ /* 0x000fe40007810000 */
[C---:B------:R-:W-:Y:S01]  /*5f80*/  ISETP.GT.AND P5, PT, R174.reuse, 0x50, PT ;  /* 0x00000050ae00780c */ /* 0x040fe20003fa4270 */
[----:B------:R-:W4:Y:S01]  /*5f90*/  MUFU.TANH R175, R199 ;  /* 0x000000c700af7308 */ /* 0x000f220000002400 */
[----:B--2---:R-:W-:Y:S02]  /*5fa0*/  FSEL R198, R21, -INF , P4 ;  /* 0xff80000015c67808 */ /* 0x004fe40002000000 */
[----:B------:R-:W-:Y:S02]  /*5fb0*/  FMNMX.FTZ R21, R191, R20, !PT ;  /* 0x00000014bf157209 */ /* 0x000fe40007810000 */
[----:B------:R-:W-:-:S02]  /*5fc0*/  ISETP.GT.AND P3, PT, R174, 0x51, PT ;  /* 0x00000051ae00780c */ /* 0x000fc40003f64270 */
[----:B-1----:R-:W-:Y:S02]  /*5fd0*/  FSEL R162, R162, -INF , P5 ;  /* 0xff800000a2a27808 */ /* 0x002fe40002800000 */
[----:B------:R-:W-:Y:S02]  /*5fe0*/  FMNMX.FTZ R21, R198, R21, !PT ;  /* 0x00000015c6157209 */ /* 0x000fe40007810000 */
[----:B------:R-:W-:Y:S02]  /*5ff0*/  FMNMX.FTZ R20, R193, R166, !PT ;  /* 0x000000a6c1147209 */ /* 0x000fe40007810000 */
[----:B------:R-:W-:Y:S02]  /*6000*/  ISETP.GT.AND P4, PT, R174, 0x58, PT ;  /* 0x00000058ae00780c */ /* 0x000fe40003f84270 */
[----:B0-----:R-:W-:Y:S01]  /*6010*/  FSEL R163, R163, -INF , P3 ;  /* 0xff800000a3a37808 */ /* 0x001fe20001800000 */
[----:B------:R-:W0:Y:S01]  /*6020*/  SHFL.BFLY PT, R159, R20, 0x2, 0x1f ;  /* 0x0c401f00149f7f89 */ /* 0x000e2200000e0000 */
[----:B------:R-:W-:-:S02]  /*6030*/  FMNMX.FTZ R166, R162, R21, !PT ;  /* 0x00000015a2a67209 */ /* 0x000fc40007810000 */
[----:B------:R-:W-:Y:S02]  /*6040*/  ISETP.GT.AND P3, PT, R174, 0x59, PT ;  /* 0x00000059ae00780c */ /* 0x000fe40003f64270 */
[----:B---3--:R-:W-:Y:S02]  /*6050*/  FSEL R174, R158, -INF , P4 ;  /* 0xff8000009eae7808 */ /* 0x008fe40002000000 */
[----:B------:R-:W-:Y:S02]  /*6060*/  FMNMX.FTZ R21, R163, R166, !PT ;  /* 0x000000a6a3157209 */ /* 0x000fe40007810000 */
[----:B----4-:R-:W-:Y:S02]  /*6070*/  FSEL R175, R175, -INF , P3 ;  /* 0xff800000afaf7808 */ /* 0x010fe40001800000 */
[----:B------:R-:W-:-:S04]  /*6080*/  FMNMX.FTZ R158, R174, R21, !PT ;  /* 0x00000015ae9e7209 */ /* 0x000fc80007810000 */
[----:B------:R-:W-:-:S05]  /*6090*/  FMNMX.FTZ R158, R175, R158, !PT ;  /* 0x0000009eaf9e7209 */ /* 0x000fca0007810000 */
[----:B------:R-:W1:Y:S01]  /*60a0*/  SHFL.BFLY PT, R21, R158, 0x2, 0x1f ;  /* 0x0c401f009e157f89 */ /* 0x000e6200000e0000 */
[----:B0-----:R-:W-:-:S05]  /*60b0*/  FMNMX.FTZ R159, R20, R159, !PT ;  /* 0x0000009f149f7209 */ /* 0x001fca0007810000 */
[----:B------:R-:W0:Y:S01]  /*60c0*/  SHFL.BFLY PT, R20, R159, 0x1, 0x1f ;  /* 0x0c201f009f147f89 */ /* 0x000e2200000e0000 */
[----:B-1----:R-:W-:-:S05]  /*60d0*/  FMNMX.FTZ R166, R158, R21, !PT ;  /* 0x000000159ea67209 */ /* 0x002fca0007810000 */
[----:B------:R-:W1:Y:S01]  /*60e0*/  SHFL.BFLY PT, R21, R166, 0x1, 0x1f ;  /* 0x0c201f00a6157f89 */ /* 0x000e6200000e0000 */
[----:B0-----:R-:W-:-:S04]  /*60f0*/  FMNMX.FTZ R20, R159, R20, !PT ;  /* 0x000000149f147209 */ /* 0x001fc80007810000 */
        /* <DEDUP_REMOVED lines=8> */
[----:B-1----:R-:W-:Y:S01]  /*6180*/  FMNMX.FTZ R21, R166, R21, !PT ;  /* 0x00000015a6157209 */ /* 0x002fe20007810000 */
[--C-:B------:R-:W-:Y:S01]  /*6190*/  FFMA.FTZ R166, R152, UR6, -R178.reuse ;  /* 0x0000000698a67c23 */ /* 0x100fe200080108b2 */
[----:B------:R-:W-:Y:S01]  /*61a0*/  FSEL R152, R20, RZ, P3 ;  /* 0x000000ff14987208 */ /* 0x000fe20001800000 */
[----:B------:R0:W-:Y:S01]  /*61b0*/  MUFU.EX2 R158, R171 ;  /* 0x000000ab009e7308 */ /* 0x0001e20000000800 */
[C---:B------:R-:W-:Y:S01]  /*61c0*/  FSETP.NEU.FTZ.AND P4, PT, R21.reuse, -INF , PT ;  /* 0xff8000001500780b */ /* 0x040fe20003f9d000 */
[C---:B------:R-:W-:Y:S01]  /*61d0*/  FMUL.FTZ R199, R21.reuse, UR6 ;  /* 0x0000000615c77c20 */ /* 0x040fe20008410000 */
[----:B------:R-:W-:Y:S01]  /*61e0*/  FFMA.FTZ R160, R160, UR6, -R178 ;  /* 0x00000006a0a07c23 */ /* 0x000fe200080108b2 */
[----:B------:R-:W-:Y:S01]  /*61f0*/  FADD.FTZ R152, -R152, R209 ;  /* 0x000000d198987221 */ /* 0x000fe20000010100 */
[----:B------:R-:W-:Y:S01]  /*6200*/  FSEL R153, R21, RZ, P4 ;  /* 0x000000ff15997208 */ /* 0x000fe20002000000 */
[----:B------:R-:W-:Y:S01]  /*6210*/  VIADD R209, R235, 0x8 ;  /* 0x00000008ebd17836 */ /* 0x000fe20000000000 */
[----:B------:R-:W-:Y:S01]  /*6220*/  FSEL R199, R199, RZ, P4 ;  /* 0x000000ffc7c77208 */ /* 0x000fe20002000000 */
[----:B------:R-:W-:Y:S01]  /*6230*/  FMUL.FTZ R194, R152, UR6 ;  /* 0x0000000698c27c20 */ /* 0x000fe20008410000 */
[----:B------:R-:W-:-:S02]  /*6240*/  @!P2 VIADD R152, R187, 0x32440 ;  /* 0x00032440bb98a836 */ /* 0x000fc40000000000 */
[----:B------:R-:W-:Y:S01]  /*6250*/  FADD.FTZ R153, -R153, R210 ;  /* 0x000000d299997221 */ /* 0x000fe20000010100 */
[----:B------:R-:W1:Y:S01]  /*6260*/  MUFU.EX2 R159, R159 ;  /* 0x0000009f009f7308 */ /* 0x000e620000000800 */
[--C-:B0-----:R-:W-:Y:S01]  /*6270*/  FFMA.FTZ R171, R157, UR6, -R199.reuse ;  /* 0x000000069dab7c23 */ /* 0x101fe200080108c7 */
[----:B------:R-:W-:Y:S01]  /*6280*/  IADD3 R157, -R235, 0xb, RZ ;  /* 0x0000000beb9d7810 */ /* 0x000fe20007ffe1ff */
[----:B------:R-:W-:Y:S01]  /*6290*/  FMUL.FTZ R195, R153, UR6 ;  /* 0x0000000699c37c20 */ /* 0x000fe20008410000 */
[----:B------:R-:W-:Y:S01]  /*62a0*/  @!P2 PRMT R152, RZ, 0x654, R152 ;  /* 0x00000654ff98a816 */ /* 0x000fe20000000098 */
[--C-:B------:R-:W-:Y:S01]  /*62b0*/  FFMA.FTZ R179, R155, UR6, -R199.reuse ;  /* 0x000000069bb37c23 */ /* 0x100fe200080108c7 */
[--C-:B------:R-:W-:Y:S01]  /*62c0*/  FFMA.FTZ R182, R154, UR6, -R199.reuse ;  /* 0x000000069ab67c23 */ /* 0x100fe200080108c7 */
[--C-:B------:R-:W-:Y:S01]  /*62d0*/  FFMA.FTZ R186, R223, UR6, -R199.reuse ;  /* 0x00000006dfba7c23 */ /* 0x100fe200080108c7 */
[----:B------:R0:W-:Y:S06]  /*62e0*/  BAR.ARV R157, 0x100 ;  /* 0x0004009d0000751d */ /* 0x0001ec0000002000 */
[----:B------:R1:W-:Y:S01]  /*62f0*/  @!P2 SYNCS.ARRIVE.TRANS64.RED.A1T0 RZ, [R152+URZ], RZ ;  /* 0x000000ff98ffa9a7 */ /* 0x0003e2000810043f */
[----:B------:R-:W2:Y:S01]  /*6300*/  MUFU.EX2 R194, R194 ;  /* 0x000000c200c27308 */ /* 0x000ea20000000800 */
[----:B------:R3:W-:Y:S01]  /*6310*/  BAR.SYNC.DEFER_BLOCKING R209, 0x100 ;  /* 0x000400d10000751d */ /* 0x0007e20000010000 */
[--C-:B------:R-:W-:Y:S01]  /*6320*/  FFMA.FTZ R161, R161, UR6, -R178.reuse ;  /* 0x00000006a1a17c23 */ /* 0x100fe200080108b2 */
[--C-:B------:R-:W-:Y:S01]  /*6330*/  FFMA.FTZ R196, R196, UR6, -R199.reuse ;  /* 0x00000006c4c47c23 */ /* 0x100fe200080108c7 */
[--C-:B------:R-:W-:Y:S01]  /*6340*/  FFMA.FTZ R210, R216, UR6, -R199.reuse ;  /* 0x00000006d8d27c23 */ /* 0x100fe200080108c7 */
[--C-:B------:R-:W-:Y:S01]  /*6350*/  FFMA.FTZ R216, R217, UR6, -R199.reuse ;  /* 0x00000006d9d87c23 */ /* 0x100fe200080108c7 */
[--C-:B------:R-:W-:Y:S01]  /*6360*/  FFMA.FTZ R217, R220, UR6, -R199.reuse ;  /* 0x00000006dcd97c23 */ /* 0x100fe200080108c7 */
[----:B-1----:R-:W-:Y:S01]  /*6370*/  F2FP.F16.F32.PACK_AB R152, R159, R158 ;  /* 0x0000009e9f98723e */ /* 0x002fe200000000ff */
[----:B------:R-:W1:Y:S01]  /*6380*/  MUFU.EX2 R195, R195 ;  /* 0x000000c300c37308 */ /* 0x000e620000000800 */
[--C-:B---3--:R-:W-:Y:S01]  /*6390*/  FFMA.FTZ R209, R213, UR6, -R199.reuse ;  /* 0x00000006d5d17c23 */ /* 0x108fe200080108c7 */
[--C-:B------:R-:W-:Y:S01]  /*63a0*/  FFMA.FTZ R213, R222, UR6, -R199.reuse ;  /* 0x00000006ded57c23 */ /* 0x100fe200080108c7 */
[--C-:B------:R-:W-:Y:S01]  /*63b0*/  FFMA.FTZ R164, R164, UR6, -R178.reuse ;  /* 0x00000006a4a47c23 */ /* 0x100fe200080108b2 */
[--C-:B------:R-:W-:Y:S01]  /*63c0*/  FFMA.FTZ R165, R165, UR6, -R178.reuse ;  /* 0x00000006a5a57c23 */ /* 0x100fe200080108b2 */
[--C-:B------:R-:W-:Y:S01]  /*63d0*/  FFMA.FTZ R168, R168, UR6, -R178.reuse ;  /* 0x00000006a8a87c23 */ /* 0x100fe200080108b2 */
[--C-:B------:R-:W-:Y:S01]  /*63e0*/  FFMA.FTZ R169, R169, UR6, -R178.reuse ;  /* 0x00000006a9a97c23 */ /* 0x100fe200080108b2 */
[--C-:B------:R-:W-:Y:S01]  /*63f0*/  FFMA.FTZ R214, R214, UR6, -R199.reuse ;  /* 0x00000006d6d67c23 */ /* 0x100fe200080108c7 */
        /* <DEDUP_REMOVED lines=135> */
[----:B------:R-:W-:Y:S01]  /*6c70*/  MUFU.EX2 R156, R156 ;  /* 0x0000009c009c7308 */ /* 0x000fe20000000800 */
[----:B---3--:R-:W-:Y:S01]  /*6c80*/  F2FP.F16.F32.PACK_AB R153, R179, R171 ;  /* 0x000000abb399723e */ /* 0x008fe200000000ff */
[--C-:B------:R-:W-:Y:S01]  /*6c90*/  FFMA.FTZ R220, R221, UR6, -R199.reuse ;  /* 0x00000006dddc7c23 */ /* 0x100fe200080108c7 */
[----:B----4-:R-:W-:Y:S01]  /*6ca0*/  F2FP.F16.F32.PACK_AB R155, R186, R182 ;  /* 0x000000b6ba9b723e */ /* 0x010fe200000000ff */
[--C-:B------:R-:W-:Y:S01]  /*6cb0*/  FFMA.FTZ R172, R172, UR6, -R178.reuse ;  /* 0x00000006acac7c23 */ /* 0x100fe200080108b2 */
[--C-:B------:R-:W-:Y:S01]  /*6cc0*/  FFMA.FTZ R173, R173, UR6, -R178.reuse ;  /* 0x00000006adad7c23 */ /* 0x100fe200080108b2 */
[--C-:B------:R-:W-:Y:S01]  /*6cd0*/  FFMA.FTZ R176, R176, UR6, -R178.reuse ;  /* 0x00000006b0b07c23 */ /* 0x100fe200080108b2 */
[----:B------:R-:W-:Y:S01]  /*6ce0*/  WARPGROUP.ARRIVE ;  /* 0x00000000000079c5 */ /* 0x000fe20000000000 */
[----:B------:R-:W1:Y:S01]  /*6cf0*/  MUFU.EX2 R167, R167 ;  /* 0x000000a700a77308 */ /* 0x000e620000000800 */
[--C-:B------:R-:W-:Y:S01]  /*6d00*/  FFMA.FTZ R177, R177, UR6, -R178.reuse ;  /* 0x00000006b1b17c23 */ /* 0x100fe200080108b2 */
[--C-:B------:R-:W-:Y:S01]  /*6d10*/  FFMA.FTZ R197, R197, UR6, -R199.reuse ;  /* 0x00000006c5c57c23 */ /* 0x100fe200080108c7 */
[--C-:B------:R-:W-:Y:S01]  /*6d20*/  FFMA.FTZ R211, R211, UR6, -R199.reuse ;  /* 0x00000006d3d37c23 */ /* 0x100fe200080108c7 */
[--C-:B------:R-:W-:Y:S01]  /*6d30*/  FFMA.FTZ R212, R212, UR6, -R199.reuse ;  /* 0x00000006d4d47c23 */ /* 0x100fe200080108c7 */
[----:B------:R-:W-:Y:S01]  /*6d40*/  HGMMA.64x256x16.F32 R24, R152, gdesc[UR8].tnspB, R24, gsb0 ;  /* 0x43e0000898187df0 */ /* 0x000fe20008000818 */
[----:B------:R-:W-:Y:S01]  /*6d50*/  UIADD3 UR10, UR4, 0x80, URZ ;  /* 0x00000080040a7890 */ /* 0x000fe2000fffe03f */
[--C-:B------:R-:W-:Y:S01]  /*6d60*/  FFMA.FTZ R215, R215, UR6, -R199.reuse ;  /* 0x00000006d7d77c23 */ /* 0x100fe200080108c7 */
[----:B------:R-:W-:Y:S01]  /*6d70*/  MUFU.EX2 R160, R160 ;  /* 0x000000a000a07308 */ /* 0x000fe20000000800 */
[----:B------:R-:W-:Y:S01]  /*6d80*/  UMOV UR11, 0x40000040 ;  /* 0x40000040000b7882 */ /* 0x000fe20000000000 */
        /* <DEDUP_REMOVED lines=20> */
[----:B------:R-:W-:Y:S01]  /*6ed0*/  ISETP.GT.AND P3, PT, R13, R208, PT ;  /* 0x000000d00d00720c */ /* 0x000fe20003f64270 */
[----:B------:R-:W-:Y:S01]  /*6ee0*/  @!P2 VIADD R187, R187, 0x32460 ;  /* 0x00032460bbbba836 */ /* 0x000fe20000000000 */
[----:B------:R-:W2:Y:S01]  /*6ef0*/  MUFU.EX2 R209, R209 ;  /* 0x000000d100d17308 */ /* 0x000ea20000000800 */
[----:B------:R-:W-:Y:S01]  /*6f00*/  FADD.FTZ R159, R159, R0 ;  /* 0x000000009f9f7221 */ /* 0x000fe20000010000 */
[----:B------:R-:W-:Y:S01]  /*6f10*/  FADD.FTZ R179, R179, R12 ;  /* 0x0000000cb3b37221 */ /* 0x000fe20000010000 */
[----:B------:R-:W-:Y:S01]  /*6f20*/  VIADD R13, R13, 0xffffffff ;  /* 0xffffffff0d0d7836 */ /* 0x000fe20000000000 */
[----:B------:R-:W-:Y:S01]  /*6f30*/  @!P2 PRMT R187, RZ, 0x654, R187 ;  /* 0x00000654ffbba816 */ /* 0x000fe200000000bb */
[----:B------:R-:W-:Y:S01]  /*6f40*/  FADD.FTZ R159, R166, R159 ;  /* 0x0000009fa69f7221 */ /* 0x000fe20000010000 */
[----:B------:R-:W-:-:S02]  /*6f50*/  FADD.FTZ R179, R182, R179 ;  /* 0x000000b3b6b37221 */ /* 0x000fc40000010000 */
[----:B------:R-:W-:Y:S01]  /*6f60*/  MUFU.EX2 R210, R210 ;  /* 0x000000d200d27308 */ /* 0x000fe20000000800 */
[----:B------:R-:W-:Y:S01]  /*6f70*/  FADD.FTZ R159, R170, R159 ;  /* 0x0000009faa9f7221 */ /* 0x000fe20000010000 */
[----:B------:R-:W-:-:S06]  /*6f80*/  FADD.FTZ R179, R186, R179 ;  /* 0x000000b3bab37221 */ /* 0x000fcc0000010000 */
[----:B------:R-:W3:Y:S08]  /*6f90*/  MUFU.EX2 R213, R213 ;  /* 0x000000d500d57308 */ /* 0x000ef00000000800 */
[----:B------:R-:W-:Y:S08]  /*6fa0*/  MUFU.EX2 R164, R164 ;  /* 0x000000a400a47308 */ /* 0x000ff00000000800 */
[----:B------:R-:W-:Y:S08]  /*6fb0*/  MUFU.EX2 R165, R165 ;  /* 0x000000a500a57308 */ /* 0x000ff00000000800 */
[----:B------:R-:W-:Y:S08]  /*6fc0*/  MUFU.EX2 R168, R168 ;  /* 0x000000a800a87308 */ /* 0x000ff00000000800 */
[----:B------:R-:W-:Y:S08]  /*6fd0*/  MUFU.EX2 R169, R169 ;  /* 0x000000a900a97308 */ /* 0x000ff00000000800 */
[----:B------:R-:W4:Y:S08]  /*6fe0*/  MUFU.EX2 R214, R214 ;  /* 0x000000d600d67308 */ /* 0x000f300000000800 */
[----:B------:R-:W5:Y:S08]  /*6ff0*/  MUFU.EX2 R216, R216 ;  /* 0x000000d800d87308 */ /* 0x000f700000000800 */
[----:B------:R-:W-:Y:S08]  /*7000*/  MUFU.EX2 R217, R217 ;  /* 0x000000d900d97308 */ /* 0x000ff00000000800 */
[----:B------:R-:W0:Y:S08]  /*7010*/  MUFU.EX2 R220, R220 ;  /* 0x000000dc00dc7308 */ /* 0x000e300000000800 */
[----:B------:R-:W-:Y:S08]  /*7020*/  MUFU.EX2 R172, R172 ;  /* 0x000000ac00ac7308 */ /* 0x000ff00000000800 */
[----:B------:R-:W-:Y:S08]  /*7030*/  MUFU.EX2 R173, R173 ;  /* 0x000000ad00ad7308 */ /* 0x000ff00000000800 */
[----:B------:R-:W-:Y:S08]  /*7040*/  MUFU.EX2 R176, R176 ;  /* 0x000000b000b07308 */ /* 0x000ff00000000800 */
[----:B------:R-:W-:Y:S08]  /*7050*/  MUFU.EX2 R177, R177 ;  /* 0x000000b100b17308 */ /* 0x000ff00000000800 */
[----:B------:R-:W0:Y:S08]  /*7060*/  MUFU.EX2 R197, R197 ;  /* 0x000000c500c57308 */ /* 0x000e300000000800 */
        /* <DEDUP_REMOVED lines=14> */
[----:B------:R-:W-:Y:S01]  /*7150*/  MUFU.EX2 R193, R193 ;  /* 0x000000c100c17308 */ /* 0x000fe20000000800 */
[----:B------:R-:W-:-:S02]  /*7160*/  WARPGROUP.DEPBAR.LE gsb0, 0x0 ;  /* 0x00008000000079c5 */ /* 0x000fc40000010000 */
[----:B-1----:R-:W-:Y:S01]  /*7170*/  F2FP.F16.F32.PACK_AB R152, R167, R156 ;  /* 0x0000009ca798723e */ /* 0x002fe200000000ff */
        /* <DEDUP_REMOVED lines=9> */
[----:B------:R-:W1:Y:S01]  /*7210*/  MUFU.EX2 R163, R163 ;  /* 0x000000a300a37308 */ /* 0x000e620000000800 */
[----:B------:R-:W-:Y:S01]  /*7220*/  FADD.FTZ R160, R160, R167 ;  /* 0x000000a7a0a07221 */ /* 0x000fe20000010000 */
[----:B------:R-:W-:Y:S01]  /*7230*/  FADD.FTZ R210, R210, R209 ;  /* 0x000000d1d2d27221 */ /* 0x000fe20000010000 */
[----:B------:R-:W-:-:S02]  /*7240*/  IMAD.MOV.U32 R209, RZ, RZ, R20 ;  /* 0x000000ffffd17224 */ /* 0x000fc400078e0014 */
[----:B------:R-:W-:Y:S01]  /*7250*/  HGMMA.64x256x16.F32 R24, R152, gdesc[UR8].tnspB, R24, gsb0 ;  /* 0x43e0000898187df0 */ /* 0x000fe20008000818 */
[----:B------:R-:W-:Y:S01]  /*7260*/  UIADD3 UR10, UR4, 0x100, URZ ;  /* 0x00000100040a7890 */ /* 0x000fe2000fffe03f */
[----:B------:R-:W-:Y:S01]  /*7270*/  FADD.FTZ R161, R161, R160 ;  /* 0x000000a0a1a17221 */ /* 0x000fe20000010000 */
[----:B------:R-:W-:Y:S01]  /*7280*/  UMOV UR11, 0x40000040 ;  /* 0x40000040000b7882 */ /* 0x000fe20000000000 */
[----:B------:R-:W-:Y:S01]  /*7290*/  MUFU.EX2 R174, R174 ;  /* 0x000000ae00ae7308 */ /* 0x000fe20000000800 */
[----:B------:R-:W-:Y:S01]  /*72a0*/  FADD.FTZ R213, R213, R210 ;  /* 0x000000d2d5d57221 */ /* 0x000fe20000010000 */
[----:B------:R-:W-:-:S03]  /*72b0*/  IMAD.MOV.U32 R210, RZ, RZ, R21 ;  /* 0x000000ffffd27224 */ /* 0x000fc600078e0015 */
[----:B----4-:R-:W-:-:S03]  /*72c0*/  FADD.FTZ R213, R214, R213 ;  /* 0x000000d5d6d57221 */ /* 0x010fc60000010000 */
[----:B------:R-:W2:Y:S01]  /*72d0*/  MUFU.EX2 R175, R175 ;  /* 0x000000af00af7308 */ /* 0x000ea20000000800 */
[----:B------:R-:W-:Y:S02]  /*72e0*/  WARPGROUP.DEPBAR.LE gsb0, 0x0 ;  /* 0x00008000000079c5 */ /* 0x000fe40000010000 */
[----:B------:R-:W-:Y:S01]  /*72f0*/  F2FP.F16.F32.PACK_AB R152, R165, R164 ;  /* 0x000000a4a598723e */ /* 0x000fe200000000ff */
[----:B------:R-:W-:Y:S01]  /*7300*/  FADD.FTZ R164, R164, R161 ;  /* 0x000000a1a4a47221 */ /* 0x000fe20000010000 */
[C---:B-----5:R-:W-:Y:S01]  /*7310*/  F2FP.F16.F32.PACK_AB R153, R216.reuse, R214 ;  /* 0x000000d6d899723e */ /* 0x060fe200000000ff */
        /* <DEDUP_REMOVED lines=16> */
[C---:B------:R-:W-:Y:S01]  /*7420*/  F2FP.F16.F32.PACK_AB R153, R211.reuse, R197 ;  /* 0x000000c5d399723e */ /* 0x040fe200000000ff */
[----:B------:R-:W-:Y:S01]  /*7430*/  FADD.FTZ R211, R211, R220 ;  /* 0x000000dcd3d37221 */ /* 0x000fe20000010000 */
[----:B------:R-:W-:Y:S01]  /*7440*/  F2FP.F16.F32.PACK_AB R154, R177, R176 ;  /* 0x000000b0b19a723e */ /* 0x000fe200000000ff */
[----:B------:R-:W-:Y:S01]  /*7450*/  FADD.FTZ R173, R173, R172 ;  /* 0x000000acadad7221 */ /* 0x000fe20000010000 */
[C---:B------:R-:W-:Y:S01]  /*7460*/  F2FP.F16.F32.PACK_AB R155, R215.reuse, R212 ;  /* 0x000000d4d79b723e */ /* 0x040fe200000000ff */
[----:B------:R-:W-:Y:S02]  /*7470*/  FADD.FTZ R212, R212, R211 ;  /* 0x000000d3d4d47221 */ /* 0x000fe40000010000 */
[----:B------:R-:W-:Y:S01]  /*7480*/  FADD.FTZ R176, R176, R173 ;  /* 0x000000adb0b07221 */ /* 0x000fe20000010000 */
[----:B------:R-:W-:Y:S01]  /*7490*/  WARPGROUP.ARRIVE ;  /* 0x00000000000079c5 */ /* 0x000fe20000000000 */
[----:B------:R-:W-:-:S02]  /*74a0*/  FADD.FTZ R212, R215, R212 ;  /* 0x000000d4d7d47221 */ /* 0x000fc40000010000 */
        /* <DEDUP_REMOVED lines=24> */
[----:B-1----:R-:W-:Y:S01]  /*7630*/  F2FP.F16.F32.PACK_AB R153, R163, R162 ;  /* 0x000000a2a399723e */ /* 0x002fe200000000ff */
        /* <DEDUP_REMOVED lines=14> */
.L_x_13615:
[----:B------:R-:W-:-:S13]  /*7720*/  ISETP.GE.AND P1, PT, R13, RZ, PT ;  /* 0x000000ff0d00720c */ /* 0x000fda0003f26270 */
[----:B------:R-:W-:Y:S05]  /*7730*/  @!P1 BRA `(.L_x_13625) ;  /* 0x0000002800489947 */ /* 0x000fea0003800000 */
[----:B------:R-:W-:Y:S01]  /*7740*/  IMAD.MOV.U32 R209, RZ, RZ, R21 ;  /* 0x000000ffffd17224 */ /* 0x000fe200078e0015 */
[----:B------:R-:W-:Y:S01]  /*7750*/  ULDC UR4, c[0x0][0xad0] ;  /* 0x0002b40000047ab9 */ /* 0x000fe20000000800 */
[----:B------:R-:W-:-:S07]  /*7760*/  IMAD.MOV.U32 R208, RZ, RZ, R20 ;  /* 0x000000ffffd07224 */ /* 0x000fce00078e0014 */
.L_x_13634:
[----:B------:R-:W-:-:S04]  /*7770*/  UIADD3 UR36, UR36, 0x1, URZ ;  /* 0x0000000124247890 */ /* 0x000fc8000fffe03f */
[----:B------:R-:W-:-:S04]  /*7780*/  UISETP.NE.AND UP0, UPT, UR36, 0x2, UPT ;  /* 0x000000022400788c */ /* 0x000fc8000bf05270 */
[----:B------:R-:W-:Y:S02]  /*7790*/  USEL UR5, URZ, 0x1, UP0 ;  /* 0x000000013f057887 */ /* 0x000fe40008000000 */
[----:B------:R-:W-:Y:S02]  /*77a0*/  USEL UR36, UR36, URZ, UP0 ;  /* 0x0000003f24247287 */ /* 0x000fe40008000000 */
[----:B------:R-:W-:Y:S01]  /*77b0*/  ULOP3.LUT UR37, UR37, UR5, URZ, 0x3c, !UPT ;  /* 0x0000000525257292 */ /* 0x000fe2000f8e3c3f */
[----:B-1----:R-:W-:Y:S11]  /*77c0*/  @!P0 BRA `(.L_x_13626) ;  /* 0x0000000000048947 */ /* 0x002ff60003800000 */
[----:B------:R-:W-:Y:S01]  /*77d0*/  BPT.TRAP 0x1 ;  /* 0x000000040000795c */ /* 0x000fe20000300000 */
.L_x_13626:
        /* <DEDUP_REMOVED lines=9> */
.L_x_13627:
[----:B--2---:R-:W-:Y:S05]  /*7870*/  @P1 BRA `(.L_x_13628) ;  /* 0x0000000000081947 */ /* 0x004fea0003800000 */
[----:B------:R-:W2:Y:S02]  /*7880*/  SYNCS.PHASECHK.TRANS64.TRYWAIT P1, [UR5+0x32430], R20 ;  /* 0x03243014ff0075a7 */ /* 0x000ea40008020145 */
[----:B--2---:R-:W-:Y:S05]  /*7890*/  @!P1 BRA `(.L_x_13629) ;  /* 0x000000b000f09947 */ /* 0x004fea0003800000 */
.L_x_13628:
[----:B------:R-:W-:Y:S01]  /*78a0*/  R2UR UR52, R22 ;  /* 0x00000000163472ca */ /* 0x000fe200000e0000 */
[----:B------:R-:W-:Y:S01]  /*78b0*/  UIMAD UR6, UR36, 0x300, UR60 ;  /* 0x00000300240678a4 */ /* 0x000fe2000f8e023c */
[----:B------:R-:W-:Y:S01]  /*78c0*/  R2UR UR53, R23 ;  /* 0x00000000173572ca */ /* 0x000fe200000e0000 */
[----:B0-----:R-:W-:Y:S01]  /*78d0*/  WARPGROUP.ARRIVE ;  /* 0x00000000000079c5 */ /* 0x001fe20000000000 */
        /* <DEDUP_REMOVED lines=27> */
.L_x_13630:
[----:B------:R0:W3:Y:S01]  /*7a90*/  SYNCS.PHASECHK.TRANS64.TRYWAIT P1, [UR5+0x32450], R20 ;  /* 0x03245014ff0075a7 */ /* 0x0000e20008020145 */
[----:B------:R-:W-:Y:S05]  /*7aa0*/  @!P0 BRA `(.L_x_13631) ;  /* 0x0000000000048947 */ /* 0x000fea0003800000 */
[----:B------:R-:W-:Y:S01]  /*7ab0*/  BPT.TRAP 0x1 ;  /* 0x000000040000795c */ /* 0x000fe20000300000 */
.L_x_13631:
[----:B---3--:R-:W-:Y:S05]  /*7ac0*/  @P1 BRA `(.L_x_13632) ;  /* 0x0000000000081947 */ /* 0x008fea0003800000 */
[----:B------:R-:W3:Y:S02]  /*7ad0*/  SYNCS.PHASECHK.TRANS64.TRYWAIT P1, [UR5+0x32450], R20 ;  /* 0x03245014ff0075a7 */ /* 0x000ee40008020145 */
[----:B---3--:R-:W-:Y:S05]  /*7ae0*/  @!P1 BRA `(.L_x_13633) ;  /* 0x000000b000749947 */ /* 0x008fea0003800000 */
.L_x_13632:
        /* <DEDUP_REMOVED lines=10> */
[C---:B------:R-:W-:Y:S01]  /*7b90*/  ISETP.GT.AND P1, PT, R13.reuse, RZ, PT ;  /* 0x000000ff0d00720c */ /* 0x040fe20003f24270 */
[----:B------:R-:W-:Y:S01]  /*7ba0*/  UMOV UR15, 0x40000040 ;  /* 0x40000040000f7882 */ /* 0x000fe20000000000 */
[----:B------:R-:W-:Y:S01]  /*7bb0*/  UIADD3 UR18, UR6, 0x306, URZ ;  /* 0x0000030606127890 */ /* 0x000fe2000fffe03f */
[----:B------:R-:W-:Y:S01]  /*7bc0*/  VIADD R13, R13, 0xffffffff ;  /* 0xffffffff0d0d7836 */ /* 0x000fe20000000000 */
        /* <DEDUP_REMOVED lines=85> */
[----:B--2---:R-:W-:Y:S01]  /*8120*/  FMUL.FTZ R21, R152, UR4 ;  /* 0x0000000498157c20 */ /* 0x004fe20008410000 */
        /* <DEDUP_REMOVED lines=99> */
[----:B------:R-:W-:-:S05]  /*8760*/  FMUL.FTZ R196, R195, UR4 ;  /* 0x00000004c3c47c20 */ /* 0x000fca0008410000 */
        /* <DEDUP_REMOVED lines=38> */
[----:B-1----:R-:W-:-:S05]  /*89d0*/  FMNMX.FTZ R194, R193, R194, !PT ;  /* 0x000000c2c1c27209 */ /* 0x002fca0007810000 */
[----:B------:R-:W1:Y:S02]  /*89e0*/  SHFL.BFLY PT, R197, R194, 0x2, 0x1f ;  /* 0x0c401f00c2c57f89 */ /* 0x000e6400000e0000 */
[----:B------:R-:W3:Y:S01]  /*89f0*/  MUFU.TANH R212, R212 ;  /* 0x000000d400d47308 */ /* 0x000ee20000002400 */
[----:B--2---:R-:W-:-:S04]  /*8a00*/  FMNMX.FTZ R195, R196, R195, !PT ;  /* 0x000000c3c4c37209 */ /* 0x004fc80007810000 */
[----:B0-----:R-:W-:-:S04]  /*8a10*/  FMNMX.FTZ R195, R198, R195, !PT ;  /* 0x000000c3c6c37209 */ /* 0x001fc80007810000 */
[----:B---3--:R-:W-:-:S05]  /*8a20*/  FMNMX.FTZ R195, R212, R195, !PT ;  /* 0x000000c3d4c37209 */ /* 0x008fca0007810000 */
[----:B------:R-:W0:Y:S01]  /*8a30*/  SHFL.BFLY PT, R214, R195, 0x2, 0x1f ;  /* 0x0c401f00c3d67f89 */ /* 0x000e2200000e0000 */
[----:B-1----:R-:W-:-:S05]  /*8a40*/  FMNMX.FTZ R197, R194, R197, !PT ;  /* 0x000000c5c2c57209 */ /* 0x002fca0007810000 */
[----:B------:R-:W1:Y:S01]  /*8a50*/  SHFL.BFLY PT, R20, R197, 0x1, 0x1f ;  /* 0x0c201f00c5147f89 */ /* 0x000e6200000e0000 */
[----:B0-----:R-:W-:-:S05]  /*8a60*/  FMNMX.FTZ R214, R195, R214, !PT ;  /* 0x000000d6c3d67209 */ /* 0x001fca0007810000 */
[----:B------:R-:W0:Y:S01]  /*8a70*/  SHFL.BFLY PT, R199, R214, 0x1, 0x1f ;  /* 0x0c201f00d6c77f89 */ /* 0x000e2200000e0000 */
[----:B-1----:R-:W-:-:S05]  /*8a80*/  FMNMX.FTZ R20, R197, R20, !PT ;  /* 0x00000014c5147209 */ /* 0x002fca0007810000 */
[C---:B------:R-:W-:Y:S01]  /*8a90*/  FADD.FTZ R194, -R20.reuse, R208 ;  /* 0x000000d014c27221 */ /* 0x040fe20000010100 */
[----:B------:R-:W-:-:S03]  /*8aa0*/  FMUL.FTZ R208, R20, UR6 ;  /* 0x0000000614d07c20 */ /* 0x000fc60008410000 */
[----:B------:R-:W-:Y:S01]  /*8ab0*/  FMUL.FTZ R194, R194, UR6 ;  /* 0x00000006c2c27c20 */ /* 0x000fe20008410000 */
[--C-:B------:R-:W-:Y:S01]  /*8ac0*/  FFMA.FTZ R215, R21, UR6, -R208.reuse ;  /* 0x0000000615d77c23 */ /* 0x100fe200080108d0 */
[--C-:B------:R-:W-:Y:S01]  /*8ad0*/  FFMA.FTZ R197, R152, UR6, -R208.reuse ;  /* 0x0000000698c57c23 */ /* 0x100fe200080108d0 */
[--C-:B------:R-:W-:Y:S01]  /*8ae0*/  FFMA.FTZ R213, R157, UR6, -R208.reuse ;  /* 0x000000069dd57c23 */ /* 0x100fe200080108d0 */
[----:B------:R-:W-:Y:S01]  /*8af0*/  IADD3 R157, -R220, 0xb, RZ ;  /* 0x0000000bdc9d7810 */ /* 0x000fe20007ffe1ff */
        /* <DEDUP_REMOVED lines=9> */
[----:B0-----:R-:W-:Y:S01]  /*8b90*/  FMNMX.FTZ R21, R214, R199, !PT ;  /* 0x000000c7d6157209 */ /* 0x001fe20007810000 */
[----:B-1----:R-:W-:Y:S01]  /*8ba0*/  IMAD.U32 R215, RZ, RZ, UR5 ;  /* 0x00000005ffd77e24 */ /* 0x002fe2000f8e00ff */
[----:B------:R-:W-:Y:S01]  /*8bb0*/  UIMAD UR5, UR36, 0xc00, UR7 ;  /* 0x00000c00240578a4 */ /* 0x000fe2000f8e0207 */
[--C-:B------:R-:W-:Y:S01]  /*8bc0*/  FFMA.FTZ R169, R169, UR6, -R208.reuse ;  /* 0x00000006a9a97c23 */ /* 0x100fe200080108d0 */
[--C-:B------:R-:W-:Y:S01]  /*8bd0*/  FFMA.FTZ R171, R171, UR6, -R208.reuse ;  /* 0x00000006abab7c23 */ /* 0x100fe200080108d0 */
[C---:B------:R-:W-:Y:S01]  /*8be0*/  FADD.FTZ R152, -R21.reuse, R209 ;  /* 0x000000d115987221 */ /* 0x040fe20000010100 */
[----:B------:R-:W-:Y:S01]  /*8bf0*/  FMUL.FTZ R217, R21, UR6 ;  /* 0x0000000615d97c20 */ /* 0x000fe20008410000 */
[----:B------:R-:W-:Y:S01]  /*8c00*/  MUFU.EX2 R197, R197 ;  /* 0x000000c500c57308 */ /* 0x000fe20000000800 */
[----:B------:R-:W-:Y:S01]  /*8c10*/  FFMA.FTZ R170, R170, UR6, -R208 ;  /* 0x00000006aaaa7c23 */ /* 0x000fe200080108d0 */
[----:B------:R-:W-:Y:S01]  /*8c20*/  FMUL.FTZ R209, R152, UR6 ;  /* 0x0000000698d17c20 */ /* 0x000fe20008410000 */
[----:B------:R-:W-:-:S02]  /*8c30*/  @!P2 VIADD R152, R215, 0x32440 ;  /* 0x00032440d798a836 */ /* 0x000fc40000000000 */
[--C-:B------:R-:W-:Y:S01]  /*8c40*/  FFMA.FTZ R214, R153, UR6, -R217.reuse ;  /* 0x0000000699d67c23 */ /* 0x100fe200080108d9 */
[----:B------:R-:W-:Y:S02]  /*8c50*/  VIADD R153, R220, 0x8 ;  /* 0x00000008dc997836 */ /* 0x000fe40000000000 */
[--C-:B------:R-:W-:Y:S01]  /*8c60*/  FFMA.FTZ R216, R154, UR6, -R217.reuse ;  /* 0x000000069ad87c23 */ /* 0x100fe200080108d9 */
[--C-:B------:R-:W-:Y:S01]  /*8c70*/  FFMA.FTZ R210, R210, UR6, -R217.reuse ;  /* 0x00000006d2d27c23 */ /* 0x100fe200080108d9 */
[----:B------:R-:W-:Y:S01]  /*8c80*/  @!P2 PRMT R152, RZ, 0x654, R152 ;  /* 0x00000654ff98a816 */ /* 0x000fe20000000098 */
[--C-:B------:R-:W-:Y:S01]  /*8c90*/  FFMA.FTZ R211, R211, UR6, -R217.reuse ;  /* 0x00000006d3d37c23 */ /* 0x100fe200080108d9 */
[----:B------:R1:W-:Y:S06]  /*8ca0*/  BAR.ARV R157, 0x100 ;  /* 0x0004009d0000751d */ /* 0x0003ec0000002000 */
[----:B------:R0:W-:Y:S01]  /*8cb0*/  @!P2 SYNCS.ARRIVE.TRANS64.RED.A1T0 RZ, [R152+URZ], RZ ;  /* 0x000000ff98ffa9a7 */ /* 0x0001e2000810043f */
        /* <DEDUP_REMOVED lines=136> */
[----:B0-----:R-:W-:Y:S01]  /*9540*/  F2FP.F16.F32.PACK_AB R152, R197, R195 ;  /* 0x000000c3c598723e */ /* 0x001fe200000000ff */
[----:B------:R-:W-:Y:S01]  /*9550*/  UMOV UR10, UR5 ;  /* 0x00000005000a7c82 */ /* 0x000fe20008000000 */
[----:B--2---:R-:W-:Y:S01]  /*9560*/  F2FP.F16.F32.PACK_AB R154, R213, R199 ;  /* 0x000000c7d59a723e */ /* 0x004fe200000000ff */
[--C-:B------:R-:W-:Y:S01]  /*9570*/  FFMA.FTZ R159, R159, UR6, -R217.reuse ;  /* 0x000000069f9f7c23 */ /* 0x100fe200080108d9 */
[----:B----4-:R-:W-:Y:S01]  /*9580*/  F2FP.F16.F32.PACK_AB R153, R216, R214 ;  /* 0x000000d6d899723e */ /* 0x010fe200000000ff */
[--C-:B------:R-:W-:Y:S01]  /*9590*/  FFMA.FTZ R160, R160, UR6, -R217.reuse ;  /* 0x00000006a0a07c23 */ /* 0x100fe200080108d9 */
[----:B-----5:R-:W-:Y:S01]  /*95a0*/  F2FP.F16.F32.PACK_AB R155, R211, R210 ;  /* 0x000000d2d39b723e */ /* 0x020fe200000000ff */
[--C-:B------:R-:W-:Y:S01]  /*95b0*/  FFMA.FTZ R165, R165, UR6, -R217.reuse ;  /* 0x00000006a5a57c23 */ /* 0x100fe200080108d9 */
[--C-:B------:R-:W-:Y:S01]  /*95c0*/  FFMA.FTZ R167, R167, UR6, -R217.reuse ;  /* 0x00000006a7a77c23 */ /* 0x100fe200080108d9 */
[----:B------:R-:W0:Y:S01]  /*95d0*/  MUFU.EX2 R156, R156 ;  /* 0x0000009c009c7308 */ /* 0x000e220000000800 */
[----:B------:R-:W-:Y:S01]  /*95e0*/  WARPGROUP.ARRIVE ;  /* 0x00000000000079c5 */ /* 0x000fe20000000000 */
[--C-:B------:R-:W-:Y:S01]  /*95f0*/  FFMA.FTZ R166, R166, UR6, -R217.reuse ;  /* 0x00000006a6a67c23 */ /* 0x100fe200080108d9 */
[--C-:B------:R-:W-:Y:S01]  /*9600*/  FFMA.FTZ R168, R168, UR6, -R217.reuse ;  /* 0x00000006a8a87c23 */ /* 0x100fe200080108d9 */
[--C-:B------:R-:W-:Y:S01]  /*9610*/  FFMA.FTZ R173, R173, UR6, -R217.reuse ;  /* 0x00000006adad7c23 */ /* 0x100fe200080108d9 */
[--C-:B------:R-:W-:Y:S01]  /*9620*/  FFMA.FTZ R175, R175, UR6, -R217.reuse ;  /* 0x00000006afaf7c23 */ /* 0x100fe200080108d9 */
[--C-:B------:R-:W-:Y:S01]  /*9630*/  FFMA.FTZ R172, R172, UR6, -R208.reuse ;  /* 0x00000006acac7c23 */ /* 0x100fe200080108d0 */
[----:B------:R-:W-:Y:S01]  /*9640*/  HGMMA.64x256x16.F32 R24, R152, gdesc[UR8].tnspB, R24, gsb0 ;  /* 0x43e0000898187df0 */ /* 0x000fe20008000818 */
[----:B------:R-:W2:Y:S01]  /*9650*/  MUFU.EX2 R158, R158 ;  /* 0x0000009e009e7308 */ /* 0x000ea20000000800 */
[----:B------:R-:W-:Y:S01]  /*9660*/  UIADD3 UR10, UR5, 0x80, URZ ;  /* 0x00000080050a7890 */ /* 0x000fe2000fffe03f */
[--C-:B------:R-:W-:Y:S01]  /*9670*/  FFMA.FTZ R177, R177, UR6, -R208.reuse ;  /* 0x00000006b1b17c23 */ /* 0x100fe200080108d0 */
[----:B------:R-:W-:Y:S01]  /*9680*/  UMOV UR11, 0x40000040 ;  /* 0x40000040000b7882 */ /* 0x000fe20000000000 */
        /* <DEDUP_REMOVED lines=12> */
[----:B------:R-:W3:Y:S01]  /*9750*/  MUFU.EX2 R163, R163 ;  /* 0x000000a300a37308 */ /* 0x000ee20000000800 */
        /* <DEDUP_REMOVED lines=11> */
[----:B------:R-:W-:Y:S01]  /*9810*/  FFMA.FTZ R0, R194, R0, R195 ;  /* 0x00000000c2007223 */ /* 0x000fe200000100c3 */
[----:B------:R-:W-:Y:S01]  /*9820*/  FFMA.FTZ R209, R209, R12, R214 ;  /* 0x0000000cd1d17223 */ /* 0x000fe200000100d6 */
[----:B------:R-:W-:-:S02]  /*9830*/  @!P2 VIADD R215, R215, 0x32460 ;  /* 0x00032460d7d7a836 */ /* 0x000fc40000000000 */
[----:B------:R-:W4:Y:S01]  /*9840*/  MUFU.EX2 R160, R160 ;  /* 0x000000a000a07308 */ /* 0x000f220000000800 */
[----:B------:R-:W-:Y:S01]  /*9850*/  FADD.FTZ R0, R197, R0 ;  /* 0x00000000c5007221 */ /* 0x000fe20000010000 */
[----:B------:R-:W-:Y:S01]  /*9860*/  FADD.FTZ R209, R216, R209 ;  /* 0x000000d1d8d17221 */ /* 0x000fe20000010000 */
[----:B------:R-:W-:Y:S01]  /*9870*/  @!P2 PRMT R215, RZ, 0x654, R215 ;  /* 0x00000654ffd7a816 */ /* 0x000fe200000000d7 */
[----:B------:R-:W-:Y:S02]  /*9880*/  IMAD.MOV.U32 R208, RZ, RZ, R20 ;  /* 0x000000ffffd07224 */ /* 0x000fe400078e0014 */
[----:B------:R-:W-:Y:S01]  /*9890*/  FADD.FTZ R0, R199, R0 ;  /* 0x00000000c7007221 */ /* 0x000fe20000010000 */
[----:B------:R-:W-:Y:S01]  /*98a0*/  FADD.FTZ R210, R210, R209 ;  /* 0x000000d1d2d27221 */ /* 0x000fe20000010000 */
[----:B------:R-:W-:Y:S01]  /*98b0*/  IMAD.MOV.U32 R209, RZ, RZ, R21 ;  /* 0x000000ffffd17224 */ /* 0x000fe200078e0015 */
[----:B------:R-:W-:Y:S01]  /*98c0*/  MUFU.EX2 R165, R165 ;  /* 0x000000a500a57308 */ /* 0x000fe20000000800 */
[----:B------:R-:W-:Y:S01]  /*98d0*/  FADD.FTZ R213, R213, R0 ;  /* 0x00000000d5d57221 */ /* 0x000fe20000010000 */
[----:B------:R-:W-:-:S03]  /*98e0*/  FADD.FTZ R210, R211, R210 ;  /* 0x000000d2d3d27221 */ /* 0x000fc60000010000 */
[----:B0-----:R-:W-:-:S03]  /*98f0*/  FADD.FTZ R213, R156, R213 ;  /* 0x000000d59cd57221 */ /* 0x001fc60000010000 */
[----:B------:R-:W0:Y:S08]  /*9900*/  MUFU.EX2 R167, R167 ;  /* 0x000000a700a77308 */ /* 0x000e300000000800 */
[----:B------:R-:W5:Y:S08]  /*9910*/  MUFU.EX2 R162, R162 ;  /* 0x000000a200a27308 */ /* 0x000f700000000800 */
[----:B------:R-:W-:Y:S08]  /*9920*/  MUFU.EX2 R164, R164 ;  /* 0x000000a400a47308 */ /* 0x000ff00000000800 */
[----:B------:R-:W-:Y:S08]  /*9930*/  MUFU.EX2 R169, R169 ;  /* 0x000000a900a97308 */ /* 0x000ff00000000800 */
[----:B------:R-:W-:Y:S08]  /*9940*/  MUFU.EX2 R171, R171 ;  /* 0x000000ab00ab7308 */ /* 0x000ff00000000800 */
[----:B------:R-:W1:Y:S08]  /*9950*/  MUFU.EX2 R166, R166 ;  /* 0x000000a600a67308 */ /* 0x000e700000000800 */
[----:B------:R-:W1:Y:S08]  /*9960*/  MUFU.EX2 R168, R168 ;  /* 0x000000a800a87308 */ /* 0x000e700000000800 */
[----:B------:R-:W-:Y:S08]  /*9970*/  MUFU.EX2 R173, R173 ;  /* 0x000000ad00ad7308 */ /* 0x000ff00000000800 */
[----:B------:R-:W1:Y:S08]  /*9980*/  MUFU.EX2 R175, R175 ;  /* 0x000000af00af7308 */ /* 0x000e700000000800 */
        /* <DEDUP_REMOVED lines=20> */
[----:B--2---:R-:W-:-:S05]  /*9ad0*/  F2FP.F16.F32.PACK_AB R152, R158, R156 ;  /* 0x0000009c9e98723e */ /* 0x004fca00000000ff */
[----:B------:R-:W2:Y:S01]  /*9ae0*/  MUFU.EX2 R193, R193 ;  /* 0x000000c100c17308 */ /* 0x000ea20000000800 */
[----:B---3--:R-:W-:Y:S01]  /*9af0*/  F2FP.F16.F32.PACK_AB R154, R163, R161 ;  /* 0x000000a1a39a723e */ /* 0x008fe200000000ff */
[----:B------:R-:W-:Y:S01]  /*9b00*/  FADD.FTZ R158, R158, R213 ;  /* 0x000000d59e9e7221 */ /* 0x000fe20000010000 */
[C---:B----4-:R-:W-:Y:S01]  /*9b10*/  F2FP.F16.F32.PACK_AB R153, R160.reuse, R159 ;  /* 0x0000009fa099723e */ /* 0x050fe200000000ff */
[----:B------:R-:W-:Y:S01]  /*9b20*/  FADD.FTZ R159, R159, R210 ;  /* 0x000000d29f9f7221 */ /* 0x000fe20000010000 */
[----:B0-----:R-:W-:Y:S01]  /*9b30*/  F2FP.F16.F32.PACK_AB R155, R167, R165 ;  /* 0x000000a5a79b723e */ /* 0x001fe200000000ff */
[----:B------:R-:W-:Y:S02]  /*9b40*/  FADD.FTZ R158, R161, R158 ;  /* 0x0000009ea19e7221 */ /* 0x000fe40000010000 */
[----:B------:R-:W-:Y:S01]  /*9b50*/  MUFU.EX2 R190, R190 ;  /* 0x000000be00be7308 */ /* 0x000fe20000000800 */
[----:B------:R-:W-:Y:S01]  /*9b60*/  WARPGROUP.ARRIVE ;  /* 0x00000000000079c5 */ /* 0x000fe20000000000 */
[----:B------:R-:W-:Y:S01]  /*9b70*/  FADD.FTZ R160, R160, R159 ;  /* 0x0000009fa0a07221 */ /* 0x000fe20000010000 */
[----:B------:R-:W-:-:S03]  /*9b80*/  FADD.FTZ R163, R163, R158 ;  /* 0x0000009ea3a37221 */ /* 0x000fc60000010000 */
[----:B------:R-:W-:Y:S01]  /*9b90*/  FADD.FTZ R160, R165, R160 ;  /* 0x000000a0a5a07221 */ /* 0x000fe20000010000 */
[----:B------:R-:W-:Y:S01]  /*9ba0*/  HGMMA.64x256x16.F32 R24, R152, gdesc[UR8].tnspB, R24, gsb0 ;  /* 0x43e0000898187df0 */ /* 0x000fe20008000818 */
[----:B------:R-:W-:Y:S01]  /*9bb0*/  UIADD3 UR10, UR5, 0x100, URZ ;  /* 0x00000100050a7890 */ /* 0x000fe2000fffe03f */
[----:B------:R-:W0:Y:S01]  /*9bc0*/  MUFU.EX2 R223, R223 ;  /* 0x000000df00df7308 */ /* 0x000e220000000800 */
[----:B------:R-:W-:Y:S01]  /*9bd0*/  UMOV UR11, 0x40000040 ;  /* 0x40000040000b7882 */ /* 0x000fe20000000000 */
[----:B------:R-:W-:Y:S01]  /*9be0*/  FADD.FTZ R167, R167, R160 ;  /* 0x000000a0a7a77221 */ /* 0x000fe20000010000 */
[----:B-----5:R-:W-:-:S03]  /*9bf0*/  FADD.FTZ R163, R162, R163 ;  /* 0x000000a3a2a37221 */ /* 0x020fc60000010000 */
[----:B-1----:R-:W-:Y:S02]  /*9c00*/  FADD.FTZ R167, R166, R167 ;  /* 0x000000a7a6a77221 */ /* 0x002fe40000010000 */
[----:B------:R-:W-:Y:S08]  /*9c10*/  MUFU.EX2 R192, R192 ;  /* 0x000000c000c07308 */ /* 0x000ff00000000800 */
[----:B------:R-:W1:Y:S01]  /*9c20*/  MUFU.EX2 R217, R217 ;  /* 0x000000d900d97308 */ /* 0x000e620000000800 */
[----:B------:R-:W-:-:S02]  /*9c30*/  WARPGROUP.DEPBAR.LE gsb0, 0x0 ;  /* 0x00008000000079c5 */ /* 0x000fc40000010000 */
[C---:B------:R-:W-:Y:S01]  /*9c40*/  F2FP.F16.F32.PACK_AB R152, R164.reuse, R162 ;  /* 0x000000a2a498723e */ /* 0x040fe200000000ff */
[----:B------:R-:W-:Y:S01]  /*9c50*/  FADD.FTZ R164, R164, R163 ;  /* 0x000000a3a4a47221 */ /* 0x000fe20000010000 */
[----:B------:R-:W-:Y:S02]  /*9c60*/  F2FP.F16.F32.PACK_AB R154, R171, R169 ;  /* 0x000000a9ab9a723e */ /* 0x000fe400000000ff */
[C---:B------:R-:W-:Y:S01]  /*9c70*/  F2FP.F16.F32.PACK_AB R153, R168.reuse, R166 ;  /* 0x000000a6a899723e */ /* 0x040fe200000000ff */
[----:B------:R-:W-:Y:S01]  /*9c80*/  FADD.FTZ R168, R168, R167 ;  /* 0x000000a7a8a87221 */ /* 0x000fe20000010000 */
[----:B------:R-:W-:Y:S01]  /*9c90*/  F2FP.F16.F32.PACK_AB R155, R175, R173 ;  /* 0x000000adaf9b723e */ /* 0x000fe200000000ff */
[----:B------:R-:W-:Y:S02]  /*9ca0*/  FADD.FTZ R164, R169, R164 ;  /* 0x000000a4a9a47221 */ /* 0x000fe40000010000 */
[----:B------:R-:W-:Y:S01]  /*9cb0*/  FADD.FTZ R168, R173, R168 ;  /* 0x000000a8ada87221 */ /* 0x000fe20000010000 */
[----:B------:R-:W-:Y:S01]  /*9cc0*/  WARPGROUP.ARRIVE ;  /* 0x00000000000079c5 */ /* 0x000fe20000000000 */
[----:B------:R-:W-:-:S02]  /*9cd0*/  FADD.FTZ R171, R171, R164 ;  /* 0x000000a4abab7221 */ /* 0x000fc40000010000 */
[----:B------:R-:W-:Y:S02]  /*9ce0*/  FADD.FTZ R175, R175, R168 ;  /* 0x000000a8afaf7221 */ /* 0x000fe40000010000 */
[----:B------:R-:W-:Y:S01]  /*9cf0*/  FADD.FTZ R171, R170, R171 ;  /* 0x000000abaaab7221 */ /* 0x000fe20000010000 */
[----:B------:R-:W-:Y:S01]  /*9d00*/  HGMMA.64x256x16.F32 R24, R152, gdesc[UR8].tnspB, R24, gsb0 ;  /* 0x43e0000898187df0 */ /* 0x000fe20008000818 */
[----:B------:R-:W-:Y:S01]  /*9d10*/  UIADD3 UR10, UR5, 0x180, URZ ;  /* 0x00000180050a7890 */ /* 0x000fe2000fffe03f */
[----:B------:R-:W-:Y:S01]  /*9d20*/  FADD.FTZ R175, R174, R175 ;  /* 0x000000afaeaf7221 */ /* 0x000fe20000010000 */
[----:B------:R-:W-:Y:S01]  /*9d30*/  UMOV UR11, 0x40000040 ;  /* 0x40000040000b7882 */ /* 0x000fe20000000000 */
[----:B------:R-:W-:Y:S02]  /*9d40*/  WARPGROUP.DEPBAR.LE gsb0, 0x0 ;  /* 0x00008000000079c5 */ /* 0x000fe40000010000 */
[C---:B------:R-:W-:Y:S01]  /*9d50*/  F2FP.F16.F32.PACK_AB R152, R172.reuse, R170 ;  /* 0x000000aaac98723e */ /* 0x040fe200000000ff */
[----:B------:R-:W-:Y:S01]  /*9d60*/  FADD.FTZ R172, R172, R171 ;  /* 0x000000abacac7221 */ /* 0x000fe20000010000 */
[----:B------:R-:W-:-:S02]  /*9d70*/  F2FP.F16.F32.PACK_AB R154, R179, R177 ;  /* 0x000000b1b39a723e */ /* 0x000fc400000000ff */
[C---:B------:R-:W-:Y:S01]  /*9d80*/  F2FP.F16.F32.PACK_AB R153, R176.reuse, R174 ;  /* 0x000000aeb099723e */ /* 0x040fe200000000ff */
[----:B------:R-:W-:Y:S01]  /*9d90*/  FADD.FTZ R176, R176, R175 ;  /* 0x000000afb0b07221 */ /* 0x000fe20000010000 */
[----:B------:R-:W-:Y:S01]  /*9da0*/  F2FP.F16.F32.PACK_AB R155, R183, R181 ;  /* 0x000000b5b79b723e */ /* 0x000fe200000000ff */
[----:B------:R-:W-:Y:S02]  /*9db0*/  FADD.FTZ R172, R177, R172 ;  /* 0x000000acb1ac7221 */ /* 0x000fe40000010000 */
[----:B------:R-:W-:Y:S01]  /*9dc0*/  FADD.FTZ R176, R181, R176 ;  /* 0x000000b0b5b07221 */ /* 0x000fe20000010000 */
[----:B------:R-:W-:Y:S01]  /*9dd0*/  WARPGROUP.ARRIVE ;  /* 0x00000000000079c5 */ /* 0x000fe20000000000 */
[----:B------:R-:W-:Y:S02]  /*9de0*/  FADD.FTZ R179, R179, R172 ;  /* 0x000000acb3b37221 */ /* 0x000fe40000010000 */
[----:B------:R-:W-:-:S09]  /*9df0*/  FADD.FTZ R183, R183, R176 ;  /* 0x000000b0b7b77221 */ /* 0x000fd20000010000 */
[----:B------:R-:W-:Y:S01]  /*9e00*/  HGMMA.64x256x16.F32 R24, R152, gdesc[UR8].tnspB, R24, gsb0 ;  /* 0x43e0000898187df0 */ /* 0x000fe20008000818 */
[----:B------:R-:W-:Y:S01]  /*9e10*/  UIADD3 UR10, UR5, 0x200, URZ ;  /* 0x00000200050a7890 */ /* 0x000fe2000fffe03f */
[----:B------:R-:W-:Y:S01]  /*9e20*/  UMOV UR11, 0x40000040 ;  /* 0x40000040000b7882 */ /* 0x000fe20000000000 */
[----:B------:R-:W-:Y:S02]  /*9e30*/  WARPGROUP.DEPBAR.LE gsb0, 0x0 ;  /* 0x00008000000079c5 */ /* 0x000fe40000010000 */
[----:B------:R-:W-:Y:S01]  /*9e40*/  F2FP.F16.F32.PACK_AB R152, R221, R178 ;  /* 0x000000b2dd98723e */ /* 0x000fe200000000ff */
[----:B------:R-:W-:Y:S01]  /*9e50*/  FADD.FTZ R178, R178, R179 ;  /* 0x000000b3b2b27221 */ /* 0x000fe20000010000 */
[----:B------:R-:W-:Y:S02]  /*9e60*/  F2FP.F16.F32.PACK_AB R154, R185, R180 ;  /* 0x000000b4b99a723e */ /* 0x000fe400000000ff */
        /* <DEDUP_REMOVED lines=11> */
[----:B------:R-:W-:Y:S01]  /*9f20*/  FADD.FTZ R189, R189, R184 ;  /* 0x000000b8bdbd7221 */ /* 0x000fe20000010000 */
[----:B------:R-:W-:Y:S01]  /*9f30*/  UMOV UR11, 0x40000040 ;  /* 0x40000040000b7882 */ /* 0x000fe20000000000 */
[----:B------:R-:W-:Y:S02]  /*9f40*/  WARPGROUP.DEPBAR.LE gsb0, 0x0 ;  /* 0x00008000000079c5 */ /* 0x000fe40000010000 */
[----:B------:R-:W-:Y:S01]  /*9f50*/  F2FP.F16.F32.PACK_AB R152, R191, R186 ;  /* 0x000000babf98723e */ /* 0x000fe200000000ff */
[----:B------:R-:W-:Y:S01]  /*9f60*/  FADD.FTZ R186, R186, R185 ;  /* 0x000000b9baba7221 */ /* 0x000fe20000010000 */
[----:B--2---:R-:W-:Y:S02]  /*9f70*/  F2FP.F16.F32.PACK_AB R154, R193, R188 ;  /* 0x000000bcc19a723e */ /* 0x004fe400000000ff */
[----:B0-----:R-:W-:Y:S01]  /*9f80*/  F2FP.F16.F32.PACK_AB R153, R223, R190 ;  /* 0x000000bedf99723e */ /* 0x001fe200000000ff */
[----:B------:R-:W-:Y:S01]  /*9f90*/  FADD.FTZ R190, R190, R189 ;  /* 0x000000bdbebe7221 */ /* 0x000fe20000010000 */
[----:B-1----:R-:W-:Y:S01]  /*9fa0*/  F2FP.F16.F32.PACK_AB R155, R217, R192 ;  /* 0x000000c0d99b723e */ /* 0x002fe200000000ff */
[----:B------:R-:W-:-:S02]  /*9fb0*/  FADD.FTZ R191, R191, R186 ;  /* 0x000000babfbf7221 */ /* 0x000fc40000010000 */
[----:B------:R-:W-:Y:S01]  /*9fc0*/  FADD.FTZ R223, R223, R190 ;  /* 0x000000bedfdf7221 */ /* 0x000fe20000010000 */
[----:B------:R-:W-:Y:S01]  /*9fd0*/  WARPGROUP.ARRIVE ;  /* 0x00000000000079c5 */ /* 0x000fe20000000000 */
[----:B------:R-:W-:Y:S02]  /*9fe0*/  FADD.FTZ R0, R188, R191 ;  /* 0x000000bfbc007221 */ /* 0x000fe40000010000 */
[----:B------:R-:W-:Y:S02]  /*9ff0*/  FADD.FTZ R12, R192, R223 ;  /* 0x000000dfc00c7221 */ /* 0x000fe40000010000 */
[----:B------:R-:W-:-:S07]  /*a000*/  FADD.FTZ R0, R193, R0 ;  /* 0x00000000c1007221 */ /* 0x000fce0000010000 */
[----:B------:R-:W-:Y:S01]  /*a010*/  HGMMA.64x256x16.F32 R24, R152, gdesc[UR8].tnspB, R24, gsb0 ;  /* 0x43e0000898187df0 */ /* 0x000fe20008000818 */
[----:B------:R-:W-:Y:S02]  /*a020*/  FADD.FTZ R12, R217, R12 ;  /* 0x0000000cd90c7221 */ /* 0x000fe40000010000 */
[----:B------:R-:W-:Y:S02]  /*a030*/  WARPGROUP.DEPBAR.LE gsb0, 0x0 ;  /* 0x00008000000079c5 */ /* 0x000fe40000010000 */
[----:B------:R1:W-:Y:S01]  /*a040*/  @!P2 SYNCS.ARRIVE.TRANS64.RED.A1T0 RZ, [R215+URZ], RZ ;  /* 0x000000ffd7ffa9a7 */ /* 0x0003e2000810043f */
[----:B------:R-:W-:Y:S05]  /*a050*/  @P1 BRA `(.L_x_13634) ;  /* 0xffffffd400c41947 */ /* 0x000fea000383ffff */
.L_x_13625:
[----:B------:R-:W2:Y:S01]  /*a060*/  SHFL.BFLY PT, R3, R0, 0x2, 0x1f ;  /* 0x0c401f0000037f89 */ /* 0x000ea200000e0000 */
[----:B------:R-:W-:Y:S01]  /*a070*/  IMAD.MOV.U32 R4, RZ, RZ, RZ ;  /* 0x000000ffff047224 */ /* 0x000fe200078e00ff */
[----:B------:R-:W-:Y:S01]  /*a080*/  R2UR UR4, R224 ;  /* 0x00000000e00472ca */ /* 0x000fe200000e0000 */
[----:B------:R-:W-:Y:S01]  /*a090*/  UIADD3 UR36, UR36, 0x1, URZ ;  /* 0x0000000124247890 */ /* 0x000fe2000fffe03f */
[----:B------:R-:W3:Y:S01]  /*a0a0*/  SHFL.BFLY PT, R5, R12, 0x2, 0x1f ;  /* 0x0c401f000c057f89 */ /* 0x000ee200000e0000 */
[----:B------:R-:W-:Y:S01]  /*a0b0*/  IMAD.U32 R9, RZ, RZ, UR6 ;  /* 0x00000006ff097e24 */ /* 0x000fe2000f8e00ff */
[----:B------:R4:W-:Y:S06]  /*a0c0*/  BAR.ARV R157, 0x100 ;  /* 0x0004009d0000751d */ /* 0x0009ec0000002000 */
[----:B------:R-:W-:-:S02]  /*a0d0*/  UISETP.NE.AND UP0, UPT, UR36, 0x2, UPT ;  /* 0x000000022400788c */ /* 0x000fc4000bf05270 */
[----:B------:R-:W-:Y:S06]  /*a0e0*/  BAR.ARV 0x8, 0x180 ;  /* 0x0206000000007b1d */ /* 0x000fec0000002000 */
[----:B------:R-:W-:Y:S01]  /*a0f0*/  UIADD3 UR4, UR4, 0x1, URZ ;  /* 0x0000000104047890 */ /* 0x000fe2000fffe03f */
[----:B------:R-:W-:Y:S01]  /*a100*/  PLOP3.LUT P0, PT, PT, PT, PT, 0x8, 0x0 ;  /* 0x000000000000781c */ /* 0x000fe20003f0e170 */
[----:B--2---:R-:W-:Y:S01]  /*a110*/  FADD.FTZ R3, R3, R0 ;  /* 0x0000000003037221 */ /* 0x004fe20000010000 */
[----:B------:R-:W-:Y:S01]  /*a120*/  IMAD.MOV.U32 R0, RZ, RZ, RZ ;  /* 0x000000ffff007224 */ /* 0x000fe200078e00ff */
[----:B------:R-:W-:Y:S01]  /*a130*/  USEL UR36, UR36, URZ, UP0 ;  /* 0x0000003f24247287 */ /* 0x000fe20008000000 */
[----:B---3--:R-:W-:-:S02]  /*a140*/  FADD.FTZ R5, R5, R12 ;  /* 0x0000000c05057221 */ /* 0x008fc40000010000 */
[----:B------:R-:W2:Y:S01]  /*a150*/  SHFL.BFLY PT, R2, R3, 0x1, 0x1f ;  /* 0x0c201f0003027f89 */ /* 0x000ea200000e0000 */
[----:B------:R-:W-:Y:S01]  /*a160*/  IMAD.U32 R224, RZ, RZ, UR4 ;  /* 0x00000004ffe07e24 */ /* 0x000fe2000f8e00ff */
[----:B------:R-:W-:-:S04]  /*a170*/  USEL UR4, URZ, 0x1, UP0 ;  /* 0x000000013f047887 */ /* 0x000fc80008000000 */
[----:B------:R-:W-:Y:S01]  /*a180*/  ULOP3.LUT UR37, UR37, UR4, URZ, 0x3c, !UPT ;  /* 0x0000000425257292 */ /* 0x000fe2000f8e3c3f */
[----:B--2---:R-:W-:Y:S01]  /*a190*/  FADD.FTZ R7, R3, R2 ;  /* 0x0000000203077221 */ /* 0x004fe20000010000 */
[----:B------:R-:W-:Y:S01]  /*a1a0*/  IMAD.MOV.U32 R3, RZ, RZ, -0x800000 ;  /* 0xff800000ff037424 */ /* 0x000fe200078e00ff */
[----:B------:R-:W2:Y:S03]  /*a1b0*/  SHFL.BFLY PT, R2, R5, 0x1, 0x1f ;  /* 0x0c201f0005027f89 */ /* 0x000ea600000e0000 */
[----:B------:R-:W-:-:S13]  /*a1c0*/  FSETP.NE.FTZ.AND P1, PT, R7, RZ, PT ;  /* 0x000000ff0700720b */ /* 0x000fda0003f35000 */
[----:B------:R-:W3:Y:S01]  /*a1d0*/  @P1 MUFU.RCP R4, R7 ;  /* 0x0000000700041308 */ /* 0x000ee20000001000 */
[----:B--2---:R-:W-:Y:S01]  /*a1e0*/  FADD.FTZ R6, R5, R2 ;  /* 0x0000000205067221 */ /* 0x004fe20000010000 */
[----:B------:R-:W-:Y:S02]  /*a1f0*/  IMAD.U32 R5, RZ, RZ, UR6 ;  /* 0x00000006ff057e24 */ /* 0x000fe4000f8e00ff */
[----:B------:R-:W-:Y:S02]  /*a200*/  IMAD.MOV.U32 R2, RZ, RZ, -0x800000 ;  /* 0xff800000ff027424 */ /* 0x000fe400078e00ff */
[----:B------:R-:W-:Y:S01]  /*a210*/  FSETP.NE.FTZ.AND P2, PT, R6, RZ, PT ;  /* 0x000000ff0600720b */ /* 0x000fe20003f55000 */
[----:B------:R-:W-:Y:S01]  /*a220*/  @P1 FMUL.FTZ R5, R5, 0.69314718246459960938 ;  /* 0x3f31721805051820 */ /* 0x000fe20000410000 */
        /* <DEDUP_REMOVED lines=64> */
[----:B------:R-:W0:Y:S01]  /*a630*/  @P2 MUFU.RCP R0, R6 ;  /* 0x0000000600002308 */ /* 0x000e220000001000 */
[----:B------:R-:W-:-:S07]  /*a640*/  @P2 FMUL.FTZ R9, R9, 0.69314718246459960938 ;  /* 0x3f31721809092820 */ /* 0x000fce0000410000 */
[----:B------:R-:W2:Y:S08]  /*a650*/  @P1 MUFU.LG2 R4, R7 ;  /* 0x0000000700041308 */ /* 0x000eb00000000c00 */
        /* <DEDUP_REMOVED lines=68> */
[----:B----4-:R-:W-:-:S07]  /*aaa0*/  @P2 FFMA.FTZ R2, R9, R21, R6 ;  /* 0x0000001509022223 */ /* 0x010fce0000010006 */
.L_x_13603:
        /* <DEDUP_REMOVED lines=10> */
[----:B------:R-:W2:Y:S01]  /*ab50*/  LDC R195, c[0x0][0xce8] ;  /* 0x00033a00ffc37b82 */ /* 0x000ea20000000800 */
[----:B------:R-:W-:Y:S01]  /*ab60*/  F2FP.F16.F32.PACK_AB R24, R25, R24 ;  /* 0x000000181918723e */ /* 0x000fe200000000ff */
[----:B------:R-:W-:Y:S01]  /*ab70*/  ULDC.64 UR8, c[0x0][0xc90] ;  /* 0x0003240000087ab9 */ /* 0x000fe20000000a00 */
[----:B------:R-:W-:Y:S01]  /*ab80*/  F2FP.F16.F32.PACK_AB R25, R40, R26 ;  /* 0x0000001a2819723e */ /* 0x000fe200000000ff */
[----:B------:R-:W-:Y:S01]  /*ab90*/  ULDC.64 UR14, c[0x0][0x208] ;  /* 0x00008200000e7ab9 */ /* 0x000fe20000000a00 */
[----:B------:R-:W-:Y:S02]  /*aba0*/  F2FP.F16.F32.PACK_AB R26, R29, R28 ;  /* 0x0000001c1d1a723e */ /* 0x000fe400000000ff */
[----:B------:R-:W-:Y:S02]  /*abb0*/  F2FP.F16.F32.PACK_AB R27, R27, R30 ;  /* 0x0000001e1b1b723e */ /* 0x000fe400000000ff */
[----:B------:R-:W-:-:S02]  /*abc0*/  R2UR UR11, R207 ;  /* 0x00000000cf0b72ca */ /* 0x000fc400000e0000 */
[----:B------:R-:W-:Y:S02]  /*abd0*/  R2UR UR13, R218 ;  /* 0x00000000da0d72ca */ /* 0x000fe400000e0000 */
[----:B------:R-:W-:Y:S02]  /*abe0*/  F2FP.F16.F32.PACK_AB R32, R33, R32 ;  /* 0x000000202120723e */ /* 0x000fe400000000ff */
[----:B------:R-:W-:Y:S02]  /*abf0*/  F2FP.F16.F32.PACK_AB R33, R35, R34 ;  /* 0x000000222321723e */ /* 0x000fe400000000ff */
[----:B------:R-:W-:Y:S01]  /*ac00*/  F2FP.F16.F32.PACK_AB R34, R37, R172 ;  /* 0x000000ac2522723e */ /* 0x000fe200000000ff */
[----:B------:R-:W-:Y:S01]  /*ac10*/  VIADD R37, R201, UR38 ;  /* 0x00000026c9257c36 */ /* 0x000fe20008000000 */
[----:B------:R-:W-:Y:S02]  /*ac20*/  F2FP.F16.F32.PACK_AB R35, R39, R38 ;  /* 0x000000262723723e */ /* 0x000fe400000000ff */
[----:B------:R-:W-:Y:S01]  /*ac30*/  F2FP.F16.F32.PACK_AB R136, R137, R136 ;  /* 0x000000888988723e */ /* 0x000fe200000000ff */
[----:B------:R-:W-:Y:S01]  /*ac40*/  USHF.R.S32.HI UR10, URZ, 0x1f, UR11 ;  /* 0x0000001f3f0a7899 */ /* 0x000fe2000801140b */
[----:B------:R-:W-:Y:S01]  /*ac50*/  F2FP.F16.F32.PACK_AB R137, R166, R120 ;  /* 0x00000078a689723e */ /* 0x000fe200000000ff */
[----:B------:R-:W-:Y:S01]  /*ac60*/  UIMAD.WIDE.U32 UR6, UR11, UR8, URZ ;  /* 0x000000080b0672a5 */ /* 0x000fe2000f8e003f */
[----:B------:R-:W-:Y:S01]  /*ac70*/  F2FP.F16.F32.PACK_AB R169, R170, R169 ;  /* 0x000000a9aaa9723e */ /* 0x000fe200000000ff */
[----:B------:R-:W-:Y:S01]  /*ac80*/  UIMAD UR5, UR10, UR8, URZ ;  /* 0x000000080a0572a4 */ /* 0x000fe2000f8e023f */
[----:B------:R-:W-:Y:S01]  /*ac90*/  F2FP.F16.F32.PACK_AB R170, R149, R148 ;  /* 0x0000009495aa723e */ /* 0x000fe200000000ff */
[----:B------:R-:W-:Y:S01]  /*aca0*/  USHF.R.S32.HI UR12, URZ, 0x1f, UR13 ;  /* 0x0000001f3f0c7899 */ /* 0x000fe2000801140d */
[----:B------:R-:W-:Y:S01]  /*acb0*/  F2FP.F16.F32.PACK_AB R171, R0, R171 ;  /* 0x000000ab00ab723e */ /* 0x000fe200000000ff */
[----:B------:R-:W-:Y:S01]  /*acc0*/  UIMAD UR5, UR11, UR9, UR5 ;  /* 0x000000090b0572a4 */ /* 0x000fe2000f8e0205 */
[----:B------:R-:W-:-:S02]  /*acd0*/  MOV R162, R194 ;  /* 0x000000c200a27202 */ /* 0x000fc40000000f00 */
[----:B0-----:R-:W-:Y:S01]  /*ace0*/  MOV R163, R5 ;  /* 0x0000000500a37202 */ /* 0x001fe20000000f00 */
[----:B------:R-:W-:Y:S01]  /*acf0*/  IMAD R5, R219, 0x40, R200 ;  /* 0x00000040db057824 */ /* 0x000fe200078e02c8 */
[----:B------:R-:W-:Y:S01]  /*ad00*/  ULDC.64 UR8, c[0x0][0xc98] ;  /* 0x0003260000087ab9 */ /* 0x000fe20000000a00 */
[----:B------:R-:W-:Y:S01]  /*ad10*/  UIADD3 UR7, UR7, UR5, URZ ;  /* 0x0000000507077290 */ /* 0x000fe2000fffe03f */
[--C-:B------:R-:W-:Y:S01]  /*ad20*/  IMAD.WIDE R16, R228, 0x2, R162.reuse ;  /* 0x00000002e4107825 */ /* 0x100fe200078e02a2 */
[----:B------:R-:W-:Y:S02]  /*ad30*/  UIMAD UR5, UR12, UR8, URZ ;  /* 0x000000080c0572a4 */ /* 0x000fe4000f8e023f */
[----:B------:R-:W-:Y:S01]  /*ad40*/  UIMAD.WIDE.U32 UR6, UR13, UR8, UR6 ;  /* 0x000000080d0672a5 */ /* 0x000fe2000f8e0006 */
[----:B------:R-:W-:Y:S01]  /*ad50*/  IMAD.WIDE R162, R5, 0x2, R162 ;  /* 0x0000000205a27825 */ /* 0x000fe200078e02a2 */
[C---:B------:R-:W-:Y:S01]  /*ad60*/  IADD3 R23, P0, R16.reuse, 0x8060, RZ ;  /* 0x0000806010177810 */ /* 0x040fe20007f1e0ff */
[----:B------:R-:W-:Y:S01]  /*ad70*/  UIMAD UR5, UR13, UR9, UR5 ;  /* 0x000000090d0572a4 */ /* 0x000fe2000f8e0205 */
[----:B------:R-:W-:-:S02]  /*ad80*/  IADD3 R7, P3, R16, 0xc060, RZ ;  /* 0x0000c06010077810 */ /* 0x000fc40007f7e0ff */
        /* <DEDUP_REMOVED lines=8> */
[----:B------:R-:W-:Y:S02]  /*ae10*/  LOP3.LUT R4, R7, 0x380, RZ, 0xc0, !PT ;  /* 0x0000038007047812 */ /* 0x000fe400078ec0ff */
[----:B------:R-:W-:Y:S01]  /*ae20*/  IADD3 R12, P2, R16, 0x4000, RZ ;  /* 0x00004000100c7810 */ /* 0x000fe20007f5e0ff */
[----:B------:R-:W-:Y:S01]  /*ae30*/  IMAD.X R147, RZ, RZ, R17, P3 ;  /* 0x000000ffff937224 */ /* 0x000fe200018e0611 */
[----:B------:R-:W-:-:S02]  /*ae40*/  LOP3.LUT R14, R14, R23, RZ, 0x3c, !PT ;  /* 0x000000170e0e7212 */ /* 0x000fc400078e3cff */
[----:B------:R-:W-:Y:S01]  /*ae50*/  LOP3.LUT R23, R106, 0x380, RZ, 0xc0, !PT ;  /* 0x000003806a177812 */ /* 0x000fe200078ec0ff */
[--C-:B------:R-:W-:Y:S01]  /*ae60*/  IMAD.X R13, RZ, RZ, R17.reuse, P2 ;  /* 0x000000ffff0d7224 */ /* 0x100fe200010e0611 */
[----:B------:R-:W-:Y:S02]  /*ae70*/  SHF.R.U64 R4, R4, 0x3, RZ ;  /* 0x0000000304047819 */ /* 0x000fe400000012ff */
[C---:B------:R-:W-:Y:S02]  /*ae80*/  IADD3 R103, P4, R16.reuse, 0xc040, RZ ;  /* 0x0000c04010677810 */ /* 0x040fe40007f9e0ff */
[C---:B------:R-:W-:Y:S02]  /*ae90*/  IADD3 R99, P5, R16.reuse, 0xc020, RZ ;  /* 0x0000c02010637810 */ /* 0x040fe40007fbe0ff */
[C---:B------:R-:W-:Y:S02]  /*aea0*/  IADD3 R31, P6, R16.reuse, 0xc000, RZ ;  /* 0x0000c000101f7810 */ /* 0x040fe40007fde0ff */
[C---:B------:R-:W-:Y:S01]  /*aeb0*/  IADD3 R19, P1, R16.reuse, 0x20, RZ ;  /* 0x0000002010137810 */ /* 0x040fe20007f3e0ff */
[--C-:B------:R-:W-:Y:S01]  /*aec0*/  IMAD.X R9, RZ, RZ, R17.reuse, P5 ;  /* 0x000000ffff097224 */ /* 0x100fe200028e0611 */
[----:B------:R-:W-:Y:S01]  /*aed0*/  SHF.R.U64 R23, R23, 0x3, RZ ;  /* 0x0000000317177819 */ /* 0x000fe200000012ff */
[--C-:B------:R-:W-:Y:S01]  /*aee0*/  IMAD.X R11, RZ, RZ, R17.reuse, P6 ;  /* 0x000000ffff0b7224 */ /* 0x100fe200030e0611 */
[----:B------:R-:W-:Y:S01]  /*aef0*/  LOP3.LUT R165, R16, 0x380, RZ, 0xc0, !PT ;  /* 0x0000038010a57812 */ /* 0x000fe200078ec0ff */
[----:B------:R-:W-:Y:S01]  /*af00*/  IMAD.X R139, RZ, RZ, R17, P1 ;  /* 0x000000ffff8b7224 */ /* 0x000fe200008e0611 */
[----:B------:R-:W-:-:S02]  /*af10*/  IADD3 R107, P2, R162, 0x7000, RZ ;  /* 0x00007000a26b7810 */ /* 0x000fc40007f5e0ff */
[----:B------:R-:W-:Y:S01]  /*af20*/  LOP3.LUT R4, R4, R7, RZ, 0x3c, !PT ;  /* 0x0000000704047212 */ /* 0x000fe200078e3cff */
[--C-:B------:R-:W-:Y:S01]  /*af30*/  IMAD.X R7, RZ, RZ, R17.reuse, P4 ;  /* 0x000000ffff077224 */ /* 0x100fe200020e0611 */
[----:B------:R-:W-:Y:S02]  /*af40*/  LOP3.LUT R146, R23, R106, RZ, 0x3c, !PT ;  /* 0x0000006a17927212 */ /* 0x000fe400078e3cff */
        /* <DEDUP_REMOVED lines=13> */
[--C-:B------:R-:W-:Y:S01]  /*b020*/  IMAD.X R161, RZ, RZ, R17.reuse, P3 ;  /* 0x000000ffffa17224 */ /* 0x100fe200018e0611 */
[----:B------:R-:W-:Y:S01]  /*b030*/  LOP3.LUT R164, R165, R16, RZ, 0x3c, !PT ;  /* 0x00000010a5a47212 */ /* 0x000fe200078e3cff */
[----:B------:R-:W-:Y:S01]  /*b040*/  IMAD.MOV.U32 R165, RZ, RZ, R17 ;  /* 0x000000ffffa57224 */ /* 0x000fe200078e0011 */
[----:B------:R-:W-:-:S02]  /*b050*/  SHF.R.U64 R106, R106, 0x3, RZ ;  /* 0x000000036a6a7819 */ /* 0x000fc400000012ff */
[----:B------:R-:W-:Y:S02]  /*b060*/  LOP3.LUT R17, R102, 0x380, RZ, 0xc0, !PT ;  /* 0x0000038066117812 */ /* 0x000fe400078ec0ff */
[----:B------:R-:W-:Y:S01]  /*b070*/  LOP3.LUT R106, R106, R107, RZ, 0x3c, !PT ;  /* 0x0000006b6a6a7212 */ /* 0x000fe200078e3cff */
[----:B------:R-:W-:Y:S01]  /*b080*/  IMAD.X R107, RZ, RZ, R163, P2 ;  /* 0x000000ffff6b7224 */ /* 0x000fe200010e06a3 */
[----:B------:R-:W-:Y:S02]  /*b090*/  LOP3.LUT R16, R19, 0x380, RZ, 0xc0, !PT ;  /* 0x0000038013107812 */ /* 0x000fe400078ec0ff */
[----:B------:R-:W-:Y:S02]  /*b0a0*/  SHF.R.U64 R17, R17, 0x3, RZ ;  /* 0x0000000311117819 */ /* 0x000fe400000012ff */
[----:B------:R-:W-:Y:S02]  /*b0b0*/  IADD3 R135, P2, R162, 0xe000, RZ ;  /* 0x0000e000a2877810 */ /* 0x000fe40007f5e0ff */
[----:B------:R-:W-:-:S02]  /*b0c0*/  SHF.R.U64 R16, R16, 0x3, RZ ;  /* 0x0000000310107819 */ /* 0x000fc400000012ff */
[----:B------:R-:W-:Y:S02]  /*b0d0*/  LOP3.LUT R150, R17, R102, RZ, 0x3c, !PT ;  /* 0x0000006611967212 */ /* 0x000fe400078e3cff */
[----:B------:R-:W-:Y:S02]  /*b0e0*/  LOP3.LUT R134, R135, 0x380, RZ, 0xc0, !PT ;  /* 0x0000038087867812 */ /* 0x000fe400078ec0ff */
[----:B------:R-:W-:Y:S02]  /*b0f0*/  LOP3.LUT R17, R20, 0x380, RZ, 0xc0, !PT ;  /* 0x0000038014117812 */ /* 0x000fe400078ec0ff */
[----:B------:R-:W-:Y:S02]  /*b100*/  LOP3.LUT R138, R16, R19, RZ, 0x3c, !PT ;  /* 0x00000013108a7212 */ /* 0x000fe400078e3cff */
[----:B------:R-:W-:Y:S02]  /*b110*/  LOP3.LUT R23, R98, 0x380, RZ, 0xc0, !PT ;  /* 0x0000038062177812 */ /* 0x000fe400078ec0ff */
[----:B------:R-:W-:-:S02]  /*b120*/  LOP3.LUT R16, R21, 0x380, RZ, 0xc0, !PT ;  /* 0x0000038015107812 */ /* 0x000fc400078ec0ff */
[----:B------:R-:W-:Y:S02]  /*b130*/  SHF.R.U64 R134, R134, 0x3, RZ ;  /* 0x0000000386867819 */ /* 0x000fe400000012ff */
[----:B------:R-:W-:Y:S02]  /*b140*/  SHF.R.U64 R17, R17, 0x3, RZ ;  /* 0x0000000311117819 */ /* 0x000fe400000012ff */
[----:B------:R-:W-:Y:S02]  /*b150*/  LOP3.LUT R19, R22, 0x380, RZ, 0xc0, !PT ;  /* 0x0000038016137812 */ /* 0x000fe400078ec0ff */
[----:B------:R-:W-:Y:S02]  /*b160*/  SHF.R.U64 R23, R23, 0x3, RZ ;  /* 0x0000000317177819 */ /* 0x000fe400000012ff */
[----:B------:R-:W-:Y:S02]  /*b170*/  SHF.R.U64 R16, R16, 0x3, RZ ;  /* 0x0000000310107819 */ /* 0x000fe400000012ff */
[----:B------:R-:W-:Y:S01]  /*b180*/  LOP3.LUT R134, R134, R135, RZ, 0x3c, !PT ;  /* 0x0000008786867212 */ /* 0x000fe200078e3cff */
[----:B------:R-:W-:Y:S01]  /*b190*/  IMAD.X R135, RZ, RZ, R163, P2 ;  /* 0x000000ffff877224 */ /* 0x000fe200010e06a3 */
[----:B------:R-:W-:-:S02]  /*b1a0*/  LOP3.LUT R158, R17, R20, RZ, 0x3c, !PT ;  /* 0x00000014119e7212 */ /* 0x000fc400078e3cff */
[----:B------:R-:W-:Y:S02]  /*b1b0*/  LOP3.LUT R10, R31, 0x380, RZ, 0xc0, !PT ;  /* 0x000003801f0a7812 */ /* 0x000fe400078ec0ff */
[----:B------:R-:W-:Y:S02]  /*b1c0*/  IADD3 R17, P3, R162, 0x1000, RZ ;  /* 0x00001000a2117810 */ /* 0x000fe40007f7e0ff */
[----:B--2---:R-:W-:Y:S02]  /*b1d0*/  ISETP.NE.AND P2, PT, R195, 0x1, PT ;  /* 0x00000001c300780c */ /* 0x004fe40003f45270 */
[----:B------:R-:W-:Y:S02]  /*b1e0*/  SHF.R.U64 R19, R19, 0x3, RZ ;  /* 0x0000000313137819 */ /* 0x000fe400000012ff */
[----:B------:R-:W-:Y:S02]  /*b1f0*/  LOP3.LUT R152, R23, R98, RZ, 0x3c, !PT ;  /* 0x0000006217987212 */ /* 0x000fe400078e3cff */
[----:B------:R-:W-:-:S02]  /*b200*/  LOP3.LUT R154, R16, R21, RZ, 0x3c, !PT ;  /* 0x00000015109a7212 */ /* 0x000fc400078e3cff */
[----:B------:R-:W-:Y:S02]  /*b210*/  LOP3.LUT R6, R103, 0x380, RZ, 0xc0, !PT ;  /* 0x0000038067067812 */ /* 0x000fe400078ec0ff */
[----:B------:R-:W-:Y:S02]  /*b220*/  LOP3.LUT R8, R99, 0x380, RZ, 0xc0, !PT ;  /* 0x0000038063087812 */ /* 0x000fe400078ec0ff */
[----:B------:R-:W-:Y:S02]  /*b230*/  IADD3 R20, P4, R162, 0x2000, RZ ;  /* 0x00002000a2147810 */ /* 0x000fe40007f9e0ff */
[----:B------:R-:W-:Y:S02]  /*b240*/  LOP3.LUT R23, R12, 0x380, RZ, 0xc0, !PT ;  /* 0x000003800c177812 */ /* 0x000fe400078ec0ff */
[----:B------:R-:W-:Y:S02]  /*b250*/  LOP3.LUT R21, R18, 0x380, RZ, 0xc0, !PT ;  /* 0x0000038012157812 */ /* 0x000fe400078ec0ff */
[----:B------:R-:W-:-:S02]  /*b260*/  SHF.R.U64 R10, R10, 0x3, RZ ;  /* 0x000000030a0a7819 */ /* 0x000fc400000012ff */
[----:B------:R-:W-:Y:S02]  /*b270*/  LOP3.LUT R16, R17, 0x380, RZ, 0xc0, !PT ;  /* 0x0000038011107812 */ /* 0x000fe400078ec0ff */
[----:B------:R-:W-:Y:S02]  /*b280*/  LOP3.LUT R156, R19, R22, RZ, 0x3c, !PT ;  /* 0x00000016139c7212 */ /* 0x000fe400078e3cff */
[----:B------:R-:W-:Y:S02]  /*b290*/  SHF.R.U64 R6, R6, 0x3, RZ ;  /* 0x0000000306067819 */ /* 0x000fe400000012ff */
[----:B------:R-:W-:Y:S02]  /*b2a0*/  SHF.R.U64 R8, R8, 0x3, RZ ;  /* 0x0000000308087819 */ /* 0x000fe400000012ff */
[----:B------:R-:W-:Y:S02]  /*b2b0*/  LOP3.LUT R19, R20, 0x380, RZ, 0xc0, !PT ;  /* 0x0000038014137812 */ /* 0x000fe400078ec0ff */
[----:B------:R-:W-:-:S02]  /*b2c0*/  SHF.R.U64 R23, R23, 0x3, RZ ;  /* 0x0000000317177819 */ /* 0x000fc400000012ff */
[----:B------:R-:W-:Y:S02]  /*b2d0*/  SHF.R.U64 R21, R21, 0x3, RZ ;  /* 0x0000000315157819 */ /* 0x000fe400000012ff */
[----:B------:R-:W-:Y:S01]  /*b2e0*/  MOV R196, R164 ;  /* 0x000000a400c47202 */ /* 0x000fe20000000f00 */
[----:B------:R-:W-:Y:S01]  /*b2f0*/  BAR.SYNC.DEFER_BLOCKING 0x1, 0x100 ;  /* 0x0044000000007b1d */ /* 0x000fe20000010000 */
[----:B------:R-:W-:Y:S02]  /*b300*/  LOP3.LUT R10, R10, R31, RZ, 0x3c, !PT ;  /* 0x0000001f0a0a7212 */ /* 0x000fe400078e3cff */
[----:B------:R-:W-:Y:S02]  /*b310*/  SHF.R.U64 R16, R16, 0x3, RZ ;  /* 0x0000000310107819 */ /* 0x000fe400000012ff */
[----:B------:R-:W-:Y:S02]  /*b320*/  LOP3.LUT R31, R110, 0x380, RZ, 0xc0, !PT ;  /* 0x000003806e1f7812 */ /* 0x000fe400078ec0ff */
[----:B------:R-:W-:-:S02]  /*b330*/  LOP3.LUT R6, R6, R103, RZ, 0x3c, !PT ;  /* 0x0000006706067212 */ /* 0x000fc400078e3cff */
[----:B------:R-:W-:Y:S02]  /*b340*/  LOP3.LUT R8, R8, R99, RZ, 0x3c, !PT ;  /* 0x0000006308087212 */ /* 0x000fe400078e3cff */
[----:B------:R-:W-:Y:S02]  /*b350*/  SHF.R.U64 R19, R19, 0x3, RZ ;  /* 0x0000000313137819 */ /* 0x000fe400000012ff */
[----:B------:R-:W-:Y:S02]  /*b360*/  LOP3.LUT R12, R23, R12, RZ, 0x3c, !PT ;  /* 0x0000000c170c7212 */ /* 0x000fe400078e3cff */
[----:B------:R-:W-:Y:S02]  /*b370*/  LOP3.LUT R160, R21, R18, RZ, 0x3c, !PT ;  /* 0x0000001215a07212 */ /* 0x000fe400078e3cff */
[----:B------:R-:W-:Y:S01]  /*b380*/  LOP3.LUT R16, R16, R17, RZ, 0x3c, !PT ;  /* 0x0000001110107212 */ /* 0x000fe200078e3cff */
[----:B------:R-:W-:Y:S01]  /*b390*/  IMAD.X R17, RZ, RZ, R163, P3 ;  /* 0x000000ffff117224 */ /* 0x000fe200018e06a3 */
[----:B------:R-:W-:-:S02]  /*b3a0*/  IADD3 R21, P5, R162, 0x3000, RZ ;  /* 0x00003000a2157810 */ /* 0x000fc40007fbe0ff */
[C---:B------:R-:W-:Y:S02]  /*b3b0*/  IADD3 R23, P6, R162.reuse, 0x4000, RZ ;  /* 0x00004000a2177810 */ /* 0x040fe40007fde0ff */
[C---:B------:R-:W-:Y:S01]  /*b3c0*/  IADD3 R99, P0, R162.reuse, 0x5000, RZ ;  /* 0x00005000a2637810 */ /* 0x040fe20007f1e0ff */
[----:B------:R0:W-:Y:S01]  /*b3d0*/  STSM.16.M88.4 [R196], R24 ;  /* 0x00000018c4007844 */ /* 0x0001e20000000200 */
[C---:B------:R-:W-:Y:S02]  /*b3e0*/  IADD3 R103, P1, R162.reuse, 0x6000, RZ ;  /* 0x00006000a2677810 */ /* 0x040fe40007f3e0ff */
[----:B------:R-:W-:Y:S02]  /*b3f0*/  SHF.R.U64 R31, R31, 0x3, RZ ;  /* 0x000000031f1f7819 */ /* 0x000fe400000012ff */
[----:B------:R-:W-:Y:S02]  /*b400*/  IADD3 R111, P3, R162, 0x8000, RZ ;  /* 0x00008000a26f7810 */ /* 0x000fe40007f7e0ff */
[----:B------:R-:W-:Y:S01]  /*b410*/  LOP3.LUT R18, R19, R20, RZ, 0x3c, !PT ;  /* 0x0000001413127212 */ /* 0x000fe200078e3cff */
[----:B------:R-:W-:Y:S01]  /*b420*/  IMAD.X R19, RZ, RZ, R163, P4 ;  /* 0x000000ffff137224 */ /* 0x000fe200020e06a3 */
[----:B------:R-:W-:-:S02]  /*b430*/  LOP3.LUT R20, R21, 0x380, RZ, 0xc0, !PT ;  /* 0x0000038015147812 */ /* 0x000fc400078ec0ff */
[----:B------:R-:W-:Y:S02]  /*b440*/  LOP3.LUT R22, R23, 0x380, RZ, 0xc0, !PT ;  /* 0x0000038017167812 */ /* 0x000fe400078ec0ff */
[----:B------:R-:W-:Y:S02]  /*b450*/  LOP3.LUT R98, R99, 0x380, RZ, 0xc0, !PT ;  /* 0x0000038063627812 */ /* 0x000fe400078ec0ff */
[----:B------:R-:W-:Y:S01]  /*b460*/  LOP3.LUT R102, R103, 0x380, RZ, 0xc0, !PT ;  /* 0x0000038067667812 */ /* 0x000fe200078ec0ff */
[----:B0-----:R-:W0:Y:S01]  /*b470*/  @P2 LDC R24, c[0x0][0xcec] ;  /* 0x00033b00ff182b82 */ /* 0x001e220000000800 */
[----:B------:R-:W-:Y:S02]  /*b480*/  LOP3.LUT R142, R31, R110, RZ, 0x3c, !PT ;  /* 0x0000006e1f8e7212 */ /* 0x000fe400078e3cff */
[----:B------:R-:W-:Y:S02]  /*b490*/  LOP3.LUT R110, R111, 0x380, RZ, 0xc0, !PT ;  /* 0x000003806f6e7812 */ /* 0x000fe400078ec0ff */
[----:B------:R-:W-:-:S02]  /*b4a0*/  SHF.R.U64 R20, R20, 0x3, RZ ;  /* 0x0000000314147819 */ /* 0x000fc400000012ff */
[----:B------:R-:W-:Y:S01]  /*b4b0*/  SHF.R.U64 R22, R22, 0x3, RZ ;  /* 0x0000000316167819 */ /* 0x000fe200000012ff */
[----:B------:R-:W2:Y:S01]  /*b4c0*/  @P2 LDC R27, c[0x0][0xcf0] ;  /* 0x00033c00ff1b2b82 */ /* 0x000ea20000000800 */
        /* <DEDUP_REMOVED lines=11> */
[C---:B------:R-:W-:Y:S01]  /*b580*/  IADD3 R115, P4, R162.reuse, 0x9000, RZ ;  /* 0x00009000a2737810 */ /* 0x040fe20007f9e0ff */
[----:B0-----:R-:W-:Y:S01]  /*b590*/  @P2 IMAD.HI.U32 R24, R37, R24, RZ ;  /* 0x0000001825182227 */ /* 0x001fe200078e00ff */
[----:B------:R-:W-:-:S02]  /*b5a0*/  IADD3 R119, P5, R162, 0xa000, RZ ;  /* 0x0000a000a2777810 */ /* 0x000fc40007fbe0ff */
[----:B------:R-:W-:Y:S01]  /*b5b0*/  LOP3.LUT R110, R110, R111, RZ, 0x3c, !PT ;  /* 0x0000006f6e6e7212 */ /* 0x000fe200078e3cff */
[----:B------:R-:W-:Y:S01]  /*b5c0*/  IMAD.X R111, RZ, RZ, R163, P3 ;  /* 0x000000ffff6f7224 */ /* 0x000fe200018e06a3 */
        /* <DEDUP_REMOVED lines=18> */
[----:B------:R-:W-:Y:S02]  /*b6f0*/  MOV R138, R138 ;  /* 0x0000008a008a7202 */ /* 0x000fe40000000f00 */
        /* <DEDUP_REMOVED lines=13> */
[----:B------:R-:W-:Y:S01]  /*b7d0*/  MOV R40, R4 ;  /* 0x0000000400287202 */ /* 0x000fe20000000f00 */
[----:B------:R0:W-:Y:S01]  /*b7e0*/  STSM.16.M88.4 [R138], R32 ;  /* 0x000000208a007844 */ /* 0x0001e20000000200 */
[----:B------:R-:W-:-:S02]  /*b7f0*/  MOV R162, R6 ;  /* 0x0000000600a27202 */ /* 0x000fc40000000f00 */
[----:B------:R-:W-:Y:S02]  /*b800*/  LOP3.LUT R30, R30, R165, RZ, 0x3c, !PT ;  /* 0x000000a51e1e7212 */ /* 0x000fe400078e3cff */
        /* <DEDUP_REMOVED lines=21> */
[----:B--2---:R-:W-:Y:S02]  /*b960*/  @P2 SHF.R.U32.HI R32, RZ, R27, R24 ;  /* 0x0000001bff202219 */ /* 0x004fe40000011618 */
        /* <DEDUP_REMOVED lines=9> */
[----:B---3--:R-:W-:Y:S01]  /*ba00*/  F2FP.F16.F32.PACK_AB R8, R73, R181 ;  /* 0x000000b54908723e */ /* 0x008fe200000000ff */
[----:B------:R-:W-:Y:S01]  /*ba10*/  STSM.16.M88.4 [R158], R4 ;  /* 0x000000049e007844 */ /* 0x000fe20000000200 */
[----:B------:R-:W-:Y:S02]  /*ba20*/  F2FP.F16.F32.PACK_AB R9, R75, R74 ;  /* 0x0000004a4b09723e */ /* 0x000fe400000000ff */
[----:B------:R-:W-:Y:S02]  /*ba30*/  F2FP.F16.F32.PACK_AB R10, R77, R182 ;  /* 0x000000b64d0a723e */ /* 0x000fe400000000ff */
[----:B------:R-:W-:Y:S02]  /*ba40*/  F2FP.F16.F32.PACK_AB R11, R79, R78 ;  /* 0x0000004e4f0b723e */ /* 0x000fe400000000ff */
[----:B------:R-:W-:-:S02]  /*ba50*/  MOV R152, R152 ;  /* 0x0000009800987202 */ /* 0x000fc40000000f00 */
[----:B--2---:R-:W-:Y:S01]  /*ba60*/  F2FP.F16.F32.PACK_AB R12, R81, R183 ;  /* 0x000000b7510c723e */ /* 0x004fe200000000ff */
        /* <DEDUP_REMOVED lines=19> */
[----:B--2---:R-:W-:Y:S01]  /*bba0*/  VIADD R14, R227, UR38 ;  /* 0x00000026e30e7c36 */ /* 0x004fe20008000000 */
        /* <DEDUP_REMOVED lines=14> */
[----:B------:R-:W-:Y:S02]  /*bc90*/  F2FP.F16.F32.PACK_AB R10, R109, R190 ;  /* 0x000000be6d0a723e */ /* 0x000fe400000000ff */
[----:B------:R-:W-:Y:S02]  /*bca0*/  F2FP.F16.F32.PACK_AB R11, R68, R64 ;  /* 0x00000040440b723e */ /* 0x000fe400000000ff */
[----:B0-----:R-:W-:Y:S02]  /*bcb0*/  LEA R24, P3, R12, UR6, 0x2 ;  /* 0x000000060c187c11 */ /* 0x001fe4000f8610ff */
[-C--:B------:R-:W-:Y:S01]  /*bcc0*/  ISETP.GE.OR P1, PT, R14, R41.reuse, P0 ;  /* 0x000000290e00720c */ /* 0x080fe20000726670 */
[----:B------:R0:W-:Y:S01]  /*bcd0*/  STSM.16.M88.4 [R142], R8 ;  /* 0x000000088e007844 */ /* 0x0001e20000000200 */
[----:B------:R-:W-:Y:S01]  /*bce0*/  F2FP.F16.F32.PACK_AB R15, R116, R112 ;  /* 0x00000070740f723e */ /* 0x000fe200000000ff */
[----:B--2---:R-:W-:Y:S01]  /*bcf0*/  VIADD R4, R14, 0x8 ;  /* 0x000000080e047836 */ /* 0x004fe20000000000 */
        /* <DEDUP_REMOVED lines=9> */
[----:B------:R-:W2:Y:S01]  /*bd90*/  SHFL.IDX PT, R43, R25, RZ, 0x1c1f ;  /* 0x001c1fff192b7589 */ /* 0x000ea200000e0000 */
[----:B0-----:R-:W-:Y:S02]  /*bda0*/  F2FP.F16.F32.PACK_AB R8, R121, R193 ;  /* 0x000000c17908723e */ /* 0x001fe400000000ff */
[----:B------:R-:W-:Y:S01]  /*bdb0*/  F2FP.F16.F32.PACK_AB R9, R92, R88 ;  /* 0x000000585c09723e */ /* 0x000fe200000000ff */
[----:B------:R-:W-:Y:S01]  /*bdc0*/  STSM.16.M88.4 [R165], R4 ;  /* 0x00000004a5007844 */ /* 0x000fe20000000200 */
[----:B------:R-:W-:-:S02]  /*bdd0*/  F2FP.F16.F32.PACK_AB R10, R125, R124 ;  /* 0x0000007c7d0a723e */ /* 0x000fc400000000ff */
[----:B------:R-:W-:Y:S01]  /*bde0*/  F2FP.F16.F32.PACK_AB R11, R100, R96 ;  /* 0x00000060640b723e */ /* 0x000fe200000000ff */
[----:B------:R-:W0:Y:S01]  /*bdf0*/  SHFL.IDX PT, R45, R25, 0x1, 0x1c1f ;  /* 0x003c1f00192d7f89 */ /* 0x000e2200000e0000 */
[----:B------:R-:W-:Y:S02]  /*be00*/  F2FP.F16.F32.PACK_AB R12, R129, R128 ;  /* 0x00000080810c723e */ /* 0x000fe400000000ff */
[----:B------:R-:W-:Y:S01]  /*be10*/  F2FP.F16.F32.PACK_AB R13, R108, R104 ;  /* 0x000000686c0d723e */ /* 0x000fe200000000ff */
[----:B------:R-:W-:Y:S01]  /*be20*/  STSM.16.M88.4 [R164], R8 ;  /* 0x00000008a4007844 */ /* 0x000fe20000000200 */
[----:B------:R-:W-:Y:S02]  /*be30*/  F2FP.F16.F32.PACK_AB R14, R133, R132 ;  /* 0x00000084850e723e */ /* 0x000fe400000000ff */
[----:B------:R-:W-:Y:S02]  /*be40*/  F2FP.F16.F32.PACK_AB R138, R141, R140 ;  /* 0x0000008c8d8a723e */ /* 0x000fe400000000ff */
[----:B------:R-:W-:Y:S01]  /*be50*/  F2FP.F16.F32.PACK_AB R139, R168, R167 ;  /* 0x000000a7a88b723e */ /* 0x000fe200000000ff */
[----:B------:R3:W-:Y:S01]  /*be60*/  STSM.16.M88.4 [R163], R12 ;  /* 0x0000000ca3007844 */ /* 0x0007e20000000200 */
[----:B------:R-:W-:-:S03]  /*be70*/  F2FP.F16.F32.PACK_AB R168, R145, R144 ;  /* 0x0000009091a8723e */ /* 0x000fc600000000ff */
[----:B------:R-:W-:Y:S04]  /*be80*/  STSM.16.M88.4 [R162], R136 ;  /* 0x00000088a2007844 */ /* 0x000fe80000000200 */
[----:B------:R-:W-:Y:S01]  /*be90*/  STSM.16.M88.4 [R40], R168 ;  /* 0x000000a828007844 */ /* 0x000fe20000000200 */
[----:B------:R-:W-:Y:S08]  /*bea0*/  BAR.SYNC.DEFER_BLOCKING 0x1, 0x100 ;  /* 0x0044000000007b1d */ /* 0x000ff00000010000 */
[----:B---3--:R-:W3:Y:S01]  /*beb0*/  @P2 LDC R15, c[0x0][0xcf0] ;  /* 0x00033c00ff0f2b82 */ /* 0x008ee20000000800 */
[----:B------:R-:W-:Y:S01]  /*bec0*/  IMAD R0, R206, 0x20, R219 ;  /* 0x00000020ce007824 */ /* 0x000fe200078e02db */
[----:B--2---:R2:W-:Y:S01]  /*bed0*/  @!P1 ST.E desc[UR14][R42.64], R3 ;  /* 0x000000032a009985 */ /* 0x0045e2000c10190e */
[----:B------:R-:W-:-:S02]  /*bee0*/  UIMAD UR5, UR10, UR8, URZ ;  /* 0x000000080a0572a4 */ /* 0x000fc4000f8e023f */
[----:B------:R-:W-:Y:S01]  /*bef0*/  VIADD R14, R0, UR38 ;  /* 0x00000026000e7c36 */ /* 0x000fe20008000000 */
[----:B------:R-:W-:Y:S01]  /*bf00*/  UIMAD.WIDE.U32 UR6, UR11, UR8, URZ ;  /* 0x000000080b0672a5 */ /* 0x000fe2000f8e003f */
[----:B0-----:R0:W-:Y:S01]  /*bf10*/  @!P0 ST.E desc[UR14][R44.64], R2 ;  /* 0x000000022c008985 */ /* 0x0011e2000c10190e */
[----:B--2---:R-:W2:Y:S01]  /*bf20*/  @P2 LDC R3, c[0x0][0xcec] ;  /* 0x00033b00ff032b82 */ /* 0x004ea20000000800 */
[----:B------:R-:W-:Y:S01]  /*bf30*/  UIMAD UR5, UR11, UR9, UR5 ;  /* 0x000000090b0572a4 */ /* 0x000fe2000f8e0205 */
[----:B------:R-:W-:Y:S01]  /*bf40*/  IMAD.MOV.U32 R13, RZ, RZ, R14 ;  /* 0x000000ffff0d7224 */ /* 0x000fe200078e000e */
[----:B------:R-:W5:Y:S01]  /*bf50*/  LD.E.128 R24, desc[UR14][R28.64] ;  /* 0x0000000e1c187980 */ /* 0x000f62000c101d00 */
[----:B------:R-:W-:Y:S01]  /*bf60*/  ULDC.64 UR10, c[0x0][0xbf0] ;  /* 0x0002fc00000a7ab9 */ /* 0x000fe20000000a00 */
[----:B------:R-:W-:Y:S02]  /*bf70*/  UIADD3 UR7, UR7, UR5, URZ ;  /* 0x0000000507077290 */ /* 0x000fe4000fffe03f */
[----:B------:R-:W-:Y:S01]  /*bf80*/  UIMAD UR8, UR12, UR10, URZ ;  /* 0x0000000a0c0872a4 */ /* 0x000fe2000f8e023f */
[----:B------:R-:W5:Y:S01]  /*bf90*/  LD.E.128 R32, desc[UR14][R16.64] ;  /* 0x0000000e10207980 */ /* 0x000f62000c101d00 */
[----:B------:R-:W-:-:S02]  /*bfa0*/  UIMAD.WIDE.U32 UR6, UR13, UR10, UR6 ;  /* 0x0000000a0d0672a5 */ /* 0x000fc4000f8e0006 */
[----:B------:R-:W-:Y:S01]  /*bfb0*/  UIMAD UR5, UR13, UR11, UR8 ;  /* 0x0000000b0d0572a4 */ /* 0x000fe2000f8e0208 */
[----:B------:R-:W5:Y:S02]  /*bfc0*/  LD.E.128 R36, desc[UR14][R18.64] ;  /* 0x0000000e12247980 */ /* 0x000f64000c101d00 */
[----:B------:R-:W-:Y:S02]  /*bfd0*/  ULDC.64 UR8, c[0x0][0xbe0] ;  /* 0x0002f80000087ab9 */ /* 0x000fe40000000a00 */
[----:B------:R4:W5:Y:S04]  /*bfe0*/  LD.E.128 R4, desc[UR14][R20.64] ;  /* 0x0000000e14047980 */ /* 0x000968000c101d00 */
[----:B------:R0:W5:Y:S01]  /*bff0*/  LD.E.128 R8, desc[UR14][R22.64] ;  /* 0x0000000e16087980 */ /* 0x000162000c101d00 */
[----:B--2---:R-:W-:-:S03]  /*c000*/  @P2 IMAD.HI.U32 R0, R14, R3, RZ ;  /* 0x000000030e002227 */ /* 0x004fc600078e00ff */
[----:B------:R-:W5:Y:S02]  /*c010*/  LD.E.128 R96, desc[UR14][R98.64] ;  /* 0x0000000e62607980 */ /* 0x000f64000c101d00 */
[----:B---3--:R-:W-:Y:S01]  /*c020*/  @P2 SHF.R.U32.HI R13, RZ, R15, R0 ;  /* 0x0000000fff0d2219 */ /* 0x008fe20000011600 */
[----:B------:R-:W-:Y:S01]  /*c030*/  UIADD3 UR5, UR7, UR5, URZ ;  /* 0x0000000507057290 */ /* 0x000fe2000fffe03f */
        /* <DEDUP_REMOVED lines=8> */
[----:B0-----:R-:W-:Y:S01]  /*c0c0*/  IMAD.U32 R2, RZ, RZ, UR6 ;  /* 0x00000006ff027e24 */ /* 0x001fe2000f8e00ff */
        /* <DEDUP_REMOVED lines=21> */
[----:B----4-:R-:W-:-:S02]  /*c220*/  VIADD R20, R219, UR38 ;  /* 0x00000026db147c36 */ /* 0x010fc40008000000 */
        /* <DEDUP_REMOVED lines=11> */
[----:B0-----:R0:W2:Y:S01]  /*c2e0*/  SHFL.IDX PT, R16, R18, RZ, 0x181f ;  /* 0x00181fff12107589 */ /* 0x0010a200000e0000 */
[----:B------:R-:W-:-:S02]  /*c2f0*/  PRMT R194, RZ, 0x654, R194 ;  /* 0x00000654ffc27816 */ /* 0x000fc400000000c2 */
[----:B------:R-:W-:Y:S02]  /*c300*/  ISETP.GE.AND P0, PT, R0, R41, PT ;  /* 0x000000290000720c */ /* 0x000fe40003f06270 */
[----:B------:R0:W3:Y:S01]  /*c310*/  SHFL.IDX PT, R0, R19, RZ, 0x181f ;  /* 0x00181fff13007589 */ /* 0x0000e200000e0000 */
[----:B------:R0:W-:Y:S01]  /*c320*/  SYNCS.ARRIVE.TRANS64.RED.A1T0 RZ, [R194+URZ], RZ ;  /* 0x000000ffc2ff79a7 */ /* 0x0001e2000810043f */
[----:B------:R-:W-:Y:S09]  /*c330*/  @P2 BRA `(.L_x_13638) ;  /* 0x0000000000482947 */ /* 0x000ff20003800000 */
[----:B------:R-:W-:Y:S01]  /*c340*/  ULDC UR5, c[0x0][0xbc8] ;  /* 0x0002f20000057ab9 */ /* 0x000fe20000000800 */
[----:B------:R-:W-:Y:S01]  /*c350*/  ULDC.64 UR6, c[0x0][0x208] ;  /* 0x0000820000067ab9 */ /* 0x000fe20000000a00 */
[----:B------:R-:W-:Y:S02]  /*c360*/  ISETP.GE.AND P5, PT, R200, UR5, PT ;  /* 0x00000005c8007c0c */ /* 0x000fe4000bfa6270 */
[----:B------:R-:W-:Y:S02]  /*c370*/  ISETP.GE.AND P4, PT, R204, UR5, PT ;  /* 0x00000005cc007c0c */ /* 0x000fe4000bf86270 */
[----:B------:R-:W-:Y:S02]  /*c380*/  ISETP.GE.AND P3, PT, R203, UR5, PT ;  /* 0x00000005cb007c0c */ /* 0x000fe4000bf66270 */
[----:B------:R-:W-:-:S07]  /*c390*/  ISETP.GE.AND P2, PT, R205, UR5, PT ;  /* 0x00000005cd007c0c */ /* 0x000fce000bf46270 */
[----:B--2---:R-:W-:-:S04]  /*c3a0*/  @!P5 LEA R2, P6, R200, R16, 0x1 ;  /* 0x00000010c802d211 */ /* 0x004fc800078c08ff */
[----:B---3--:R-:W-:Y:S02]  /*c3b0*/  @!P5 LEA.HI.X R3, R200, R0, R233, 0x1, P6 ;  /* 0x00000000c803d211 */ /* 0x008fe400030f0ce9 */
        /* <DEDUP_REMOVED lines=10> */
.L_x_13638:
[----:B------:R-:W-:Y:S05]  /*c460*/  BSYNC B1 ;  /* 0x0000000000017941 */ /* 0x000fea0003800000 */
.L_x_13637:
[----:B---3--:R3:W0:Y:S01]  /*c470*/  SHFL.IDX PT, R0, R19, 0x1, 0x181f ;  /* 0x00381f0013007f89 */ /* 0x00862200000e0000 */
[----:B------:R-:W-:Y:S03]  /*c480*/  BSSY B1, `(.L_x_13639) ;  /* 0x0000015000017945 */ /* 0x000fe60003800000 */
[----:B----4-:R3:W4:Y:S01]  /*c490*/  SHFL.IDX PT, R12, R18, 0x1, 0x181f ;  /* 0x00381f00120c7f89 */ /* 0x01072200000e0000 */
[----:B------:R-:W-:Y:S05]  /*c4a0*/  @P1 BRA `(.L_x_13640) ;  /* 0x0000000000481947 */ /* 0x000fea0003800000 */
[----:B------:R-:W-:Y:S01]  /*c4b0*/  ULDC UR5, c[0x0][0xbc8] ;  /* 0x0002f20000057ab9 */ /* 0x000fe20000000800 */
[----:B------:R-:W-:Y:S01]  /*c4c0*/  ULDC.64 UR6, c[0x0][0x208] ;  /* 0x0000820000067ab9 */ /* 0x000fe20000000a00 */
[----:B------:R-:W-:Y:S02]  /*c4d0*/  ISETP.GE.AND P4, PT, R200, UR5, PT ;  /* 0x00000005c8007c0c */ /* 0x000fe4000bf86270 */
[----:B------:R-:W-:Y:S02]  /*c4e0*/  ISETP.GE.AND P3, PT, R204, UR5, PT ;  /* 0x00000005cc007c0c */ /* 0x000fe4000bf66270 */
[----:B------:R-:W-:Y:S02]  /*c4f0*/  ISETP.GE.AND P2, PT, R203, UR5, PT ;  /* 0x00000005cb007c0c */ /* 0x000fe4000bf46270 */
[----:B------:R-:W-:-:S07]  /*c500*/  ISETP.GE.AND P1, PT, R205, UR5, PT ;  /* 0x00000005cd007c0c */ /* 0x000fce000bf26270 */
[-C--:B----4-:R-:W-:Y:S02]  /*c510*/  @!P4 LEA R2, P6, R200, R12.reuse, 0x1 ;  /* 0x0000000cc802c211 */ /* 0x090fe400078c08ff */
[----:B-----5:R-:W-:Y:S02]  /*c520*/  @!P3 LEA R8, P5, R204, R12, 0x1 ;  /* 0x0000000ccc08b211 */ /* 0x020fe400078a08ff */
        /* <DEDUP_REMOVED lines=10> */
.L_x_13640:
[----:B------:R-:W-:Y:S05]  /*c5d0*/  BSYNC B1 ;  /* 0x0000000000017941 */ /* 0x000fea0003800000 */
.L_x_13639:
[----:B0-----:R0:W0:Y:S01]  /*c5e0*/  SHFL.IDX PT, R0, R19, 0x2, 0x181f ;  /* 0x00581f0013007f89 */ /* 0x00102200000e0000 */
[----:B------:R-:W-:Y:S03]  /*c5f0*/  BSSY B1, `(.L_x_13641) ;  /* 0x0000015000017945 */ /* 0x000fe60003800000 */
[----:B----4-:R4:W0:Y:S01]  /*c600*/  SHFL.IDX PT, R12, R18, 0x2, 0x181f ;  /* 0x00581f00120c7f89 */ /* 0x01082200000e0000 */
[----:B------:R-:W-:Y:S05]  /*c610*/  @P0 BRA `(.L_x_13642) ;  /* 0x0000000000480947 */ /* 0x000fea0003800000 */
[----:B------:R-:W-:Y:S01]  /*c620*/  ULDC UR5, c[0x0][0xbc8] ;  /* 0x0002f20000057ab9 */ /* 0x000fe20000000800 */
[----:B------:R-:W-:Y:S01]  /*c630*/  ULDC.64 UR6, c[0x0][0x208] ;  /* 0x0000820000067ab9 */ /* 0x000fe20000000a00 */
[----:B------:R-:W-:Y:S02]  /*c640*/  ISETP.GE.AND P3, PT, R200, UR5, PT ;  /* 0x00000005c8007c0c */ /* 0x000fe4000bf66270 */
[----:B------:R-:W-:Y:S02]  /*c650*/  ISETP.GE.AND P2, PT, R204, UR5, PT ;  /* 0x00000005cc007c0c */ /* 0x000fe4000bf46270 */
[----:B------:R-:W-:Y:S02]  /*c660*/  ISETP.GE.AND P1, PT, R203, UR5, PT ;  /* 0x00000005cb007c0c */ /* 0x000fe4000bf26270 */
[----:B------:R-:W-:-:S07]  /*c670*/  ISETP.GE.AND P0, PT, R205, UR5, PT ;  /* 0x00000005cd007c0c */ /* 0x000fce000bf06270 */
[-C--:B0-----:R-:W-:Y:S02]  /*c680*/  @!P3 LEA R2, P6, R200, R12.reuse, 0x1 ;  /* 0x0000000cc802b211 */ /* 0x081fe400078c08ff */
[-C--:B-----5:R-:W-:Y:S02]  /*c690*/  @!P2 LEA R8, P5, R204, R12.reuse, 0x1 ;  /* 0x0000000ccc08a211 */ /* 0x0a0fe400078a08ff */
        /* <DEDUP_REMOVED lines=10> */
.L_x_13642:
[----:B------:R-:W-:Y:S05]  /*c740*/  BSYNC B1 ;  /* 0x0000000000017941 */ /* 0x000fea0003800000 */
.L_x_13641:
[----:B0-----:R-:W-:Y:S01]  /*c750*/  VIADD R0, R20, 0x60 ;  /* 0x0000006014007836 */ /* 0x001fe20000000000 */
[----:B---3--:R-:W0:Y:S04]  /*c760*/  SHFL.IDX PT, R19, R19, 0x3, 0x181f ;  /* 0x00781f0013137f89 */ /* 0x008e2800000e0000 */
[----:B------:R-:W-:Y:S01]  /*c770*/  ISETP.GE.AND P0, PT, R0, R41, PT ;  /* 0x000000290000720c */ /* 0x000fe20003f06270 */
[----:B----4-:R-:W3:-:S12]  /*c780*/  SHFL.IDX PT, R18, R18, 0x3, 0x181f ;  /* 0x00781f0012127f89 */ /* 0x010ed800000e0000 */
[----:B------:R-:W-:Y:S05]  /*c790*/  @P0 BRA `(.L_x_13643) ;  /* 0x0000000c00540947 */ /* 0x000fea0003800000 */
[----:B------:R-:W-:Y:S01]  /*c7a0*/  ULDC UR5, c[0x0][0xbc8] ;  /* 0x0002f20000057ab9 */ /* 0x000fe20000000800 */
[----:B------:R-:W-:Y:S01]  /*c7b0*/  ULDC.64 UR6, c[0x0][0x208] ;  /* 0x0000820000067ab9 */ /* 0x000fe20000000a00 */
[----:B------:R-:W-:Y:S02]  /*c7c0*/  ISETP.GE.AND P3, PT, R200, UR5, PT ;  /* 0x00000005c8007c0c */ /* 0x000fe4000bf66270 */
[----:B------:R-:W-:Y:S02]  /*c7d0*/  ISETP.GE.AND P4, PT, R204, UR5, PT ;  /* 0x00000005cc007c0c */ /* 0x000fe4000bf86270 */
[----:B------:R-:W-:-:S09]  /*c7e0*/  ISETP.GE.AND P5, PT, R203, UR5, PT ;  /* 0x00000005cb007c0c */ /* 0x000fd2000bfa6270 */
[-C--:B---3--:R-:W-:Y:S02]  /*c7f0*/  @!P3 LEA R2, P0, R200, R18.reuse, 0x1 ;  /* 0x00000012c802b211 */ /* 0x088fe400078008ff */
[-C--:B-----5:R-:W-:Y:S02]  /*c800*/  @!P4 LEA R8, P1, R204, R18.reuse, 0x1 ;  /* 0x00000012cc08c211 */ /* 0x0a0fe400078208ff */
[-C--:B0-----:R-:W-:Y:S02]  /*c810*/  @!P3 LEA.HI.X R3, R200, R19.reuse, R233, 0x1, P0 ;  /* 0x00000013c803b211 */ /* 0x081fe400000f0ce9 */
[----:B------:R-:W-:Y:S02]  /*c820*/  ISETP.GE.AND P0, PT, R205, UR5, PT ;  /* 0x00000005cd007c0c */ /* 0x000fe4000bf06270 */
[----:B------:R-:W-:Y:S01]  /*c830*/  @!P5 LEA R10, P2, R203, R18, 0x1 ;  /* 0x00000012cb0ad211 */ /* 0x000fe200078408ff */
[----:B------:R0:W-:Y:S01]  /*c840*/  @!P3 ST.E.128 desc[UR6][R2.64], R4 ;  /* 0x000000040200b985 */ /* 0x0001e2000c101d06 */
[----:B------:R-:W-:-:S02]  /*c850*/  @!P4 LEA.HI.X R9, R204, R19, R232, 0x1, P1 ;  /* 0x00000013cc09c211 */ /* 0x000fc400008f0ce8 */
[----:B------:R-:W-:-:S03]  /*c860*/  @!P5 LEA.HI.X R11, R203, R19, R231, 0x1, P2 ;  /* 0x00000013cb0bd211 */ /* 0x000fc600010f0ce7 */
[----:B------:R0:W-:Y:S04]  /*c870*/  @!P4 ST.E.128 desc[UR6][R8.64], R104 ;  /* 0x000000680800c985 */ /* 0x0001e8000c101d06 */
[----:B------:R0:W-:Y:S01]  /*c880*/  @!P5 ST.E.128 desc[UR6][R10.64], R120 ;  /* 0x000000780a00d985 */ /* 0x0001e2000c101d06 */
[----:B------:R-:W-:Y:S05]  /*c890*/  @P0 BRA `(.L_x_13643) ;  /* 0x0000000c00140947 */ /* 0x000fea0003800000 */
[----:B0-----:R-:W-:Y:S01]  /*c8a0*/  LEA R2, P0, R205, R18, 0x1 ;  /* 0x00000012cd027211 */ /* 0x001fe200078008ff */
[----:B------:R-:W-:-:S03]  /*c8b0*/  ULDC.64 UR6, c[0x0][0x208] ;  /* 0x0000820000067ab9 */ /* 0x000fc60000000a00 */
[----:B------:R-:W-:-:S05]  /*c8c0*/  LEA.HI.X R3, R205, R19, R230, 0x1, P0 ;  /* 0x00000013cd037211 */ /* 0x000fca00000f0ce6 */
[----:B------:R0:W-:Y:S01]  /*c8d0*/  ST.E.128 desc[UR6][R2.64], R28 ;  /* 0x0000001c02007985 */ /* 0x0001e2000c101d06 */
[----:B------:R-:W-:Y:S05]  /*c8e0*/  BRA `(.L_x_13643) ;  /* 0x0000000c00007947 */ /* 0x000fea0003800000 */
.L_x_13636:
[----:B------:R-:W0:Y:S01]  /*c8f0*/  LDC R8, c[0x0][0xce8] ;  /* 0x00033a00ff087b82 */ /* 0x000e220000000800 */
[----:B------:R-:W-:Y:S01]  /*c900*/  R2UR UR6, R207 ;  /* 0x00000000cf0672ca */ /* 0x000fe200000e0000 */
[----:B------:R-:W-:Y:S01]  /*c910*/  BSSY B1, `(.L_x_13644) ;  /* 0x0000035000017945 */ /* 0x000fe20003800000 */
[----:B------:R-:W-:Y:S01]  /*c920*/  R2UR UR5, R218 ;  /* 0x00000000da0572ca */ /* 0x000fe200000e0000 */
[----:B------:R-:W-:Y:S01]  /*c930*/  IMAD R6, R206, 0x20, R219 ;  /* 0x00000020ce067824 */ /* 0x000fe200078e02db */
[----:B------:R-:W-:-:S09]  /*c940*/  ISETP.GE.AND P0, PT, R234, 0x80, PT ;  /* 0x00000080ea00780c */ /* 0x000fd20003f06270 */
[----:B------:R-:W-:Y:S02]  /*c950*/  USHF.R.S32.HI UR8, URZ, 0x1f, UR6 ;  /* 0x0000001f3f087899 */ /* 0x000fe40008011406 */
[----:B------:R-:W-:Y:S01]  /*c960*/  USHF.R.S32.HI UR9, URZ, 0x1f, UR5 ;  /* 0x0000001f3f097899 */ /* 0x000fe20008011405 */
[----:B0-----:R-:W-:-:S13]  /*c970*/  ISETP.NE.AND P1, PT, R8, 0x1, PT ;  /* 0x000000010800780c */ /* 0x001fda0003f25270 */
[----:B------:R-:W0:Y:S08]  /*c980*/  @P1 LDC R9, c[0x0][0xcec] ;  /* 0x00033b00ff091b82 */ /* 0x000e300000000800 */
[----:B------:R-:W2:Y:S01]  /*c990*/  @P1 LDC R11, c[0x0][0xcf0] ;  /* 0x00033c00ff0b1b82 */ /* 0x000ea20000000800 */
[----:B------:R-:W-:Y:S05]  /*c9a0*/  @P0 BRA `(.L_x_13645) ;  /* 0x0000000000ac0947 */ /* 0x000fea0003800000 */
[----:B------:R-:W3:Y:S01]  /*c9b0*/  S2R R0, SR_TID.X ;  /* 0x0000000000007919 */ /* 0x000ee20000002100 */
[----:B------:R-:W4:Y:S01]  /*c9c0*/  LDC R3, c[0x0][0xce8] ;  /* 0x00033a00ff037b82 */ /* 0x000f220000000800 */
[----:B------:R-:W-:Y:S01]  /*c9d0*/  IMAD.U32 R4, RZ, RZ, UR38 ;  /* 0x00000026ff047e24 */ /* 0x000fe2000f8e00ff */
[----:B------:R-:W-:Y:S02]  /*c9e0*/  ULDC UR5, c[0x0][0xb88] ;  /* 0x0002e20000057ab9 */ /* 0x000fe40000000800 */
[----:B----4-:R-:W-:Y:S02]  /*c9f0*/  IMAD R5, R3, UR5, RZ ;  /* 0x0000000503057c24 */ /* 0x010fe4000f8e02ff */
[----:B---3--:R-:W-:-:S04]  /*ca00*/  IADD3 R4, R4, -0x80, R0 ;  /* 0xffffff8004047810 */ /* 0x008fc80007ffe000 */
[----:B------:R-:W-:-:S13]  /*ca10*/  ISETP.GE.AND P0, PT, R4, R5, PT ;  /* 0x000000050400720c */ /* 0x000fda0003f06270 */
[----:B------:R-:W-:Y:S05]  /*ca20*/  @P0 BRA `(.L_x_13645) ;  /* 0x00000000008c0947 */ /* 0x000fea0003800000 */
[----:B------:R-:W-:Y:S01]  /*ca30*/  ISETP.NE.AND P0, PT, R3, 0x1, PT ;  /* 0x000000010300780c */ /* 0x000fe20003f05270 */
[----:B------:R-:W-:Y:S01]  /*ca40*/  ULDC.64 UR10, c[0x0][0xc90] ;  /* 0x00032400000a7ab9 */ /* 0x000fe20000000a00 */
[----:B------:R-:W-:Y:S01]  /*ca50*/  R2UR UR13, R207 ;  /* 0x00000000cf0d72ca */ /* 0x000fe200000e0000 */
[----:B------:R-:W-:Y:S01]  /*ca60*/  UIMAD UR5, UR8, UR10, URZ ;  /* 0x0000000a080572a4 */ /* 0x000fe2000f8e023f */
[----:B------:R-:W-:Y:S01]  /*ca70*/  R2UR UR12, R218 ;  /* 0x00000000da0c72ca */ /* 0x000fe200000e0000 */
[----:B------:R-:W-:-:S08]  /*ca80*/  IMAD.MOV.U32 R2, RZ, RZ, R4 ;  /* 0x000000ffff027224 */ /* 0x000fd000078e0004 */
[----:B------:R-:W3:Y:S02]  /*ca90*/  @P0 LDC R5, c[0x0][0xcec] ;  /* 0x00033b00ff050b82 */ /* 0x000ee40000000800 */
[----:B------:R-:W-:Y:S02]  /*caa0*/  UIMAD.WIDE.U32 UR6, UR13, UR10, URZ ;  /* 0x0000000a0d0672a5 */ /* 0x000fe4000f8e003f */
[----:B------:R-:W-:-:S03]  /*cab0*/  UIMAD UR5, UR13, UR11, UR5 ;  /* 0x0000000b0d0572a4 */ /* 0x000fc6000f8e0205 */
[----:B------:R-:W-:Y:S01]  /*cac0*/  ULDC.64 UR10, c[0x0][0xc98] ;  /* 0x00032600000a7ab9 */ /* 0x000fe20000000a00 */
[----:B------:R-:W4:Y:S01]  /*cad0*/  @P0 LDC R7, c[0x0][0xcf0] ;  /* 0x00033c00ff070b82 */ /* 0x000f220000000800 */
[----:B------:R-:W-:Y:S02]  /*cae0*/  UIADD3 UR7, UR7, UR5, URZ ;  /* 0x0000000507077290 */ /* 0x000fe4000fffe03f */
[----:B------:R-:W-:Y:S02]  /*caf0*/  UIMAD UR5, UR9, UR10, URZ ;  /* 0x0000000a090572a4 */ /* 0x000fe4000f8e023f */
[----:B------:R-:W-:Y:S02]  /*cb00*/  UIMAD.WIDE.U32 UR6, UR12, UR10, UR6 ;  /* 0x0000000a0c0672a5 */ /* 0x000fe4000f8e0006 */
[----:B------:R-:W-:-:S03]  /*cb10*/  UIMAD UR5, UR12, UR11, UR5 ;  /* 0x0000000b0c0572a4 */ /* 0x000fc6000f8e0205 */
[----:B------:R-:W-:Y:S01]  /*cb20*/  ULDC.64 UR10, c[0x0][0xc88] ;  /* 0x00032200000a7ab9 */ /* 0x000fe20000000a00 */
[----:B------:R-:W-:Y:S01]  /*cb30*/  ULDC.64 UR12, c[0x0][0x208] ;  /* 0x00008200000c7ab9 */ /* 0x000fe20000000a00 */
[----:B---3--:R-:W-:-:S05]  /*cb40*/  @P0 IMAD.HI.U32 R0, R4, R5, RZ ;  /* 0x0000000504000227 */ /* 0x008fca00078e00ff */
[----:B----4-:R-:W-:-:S05]  /*cb50*/  @P0 SHF.R.U32.HI R2, RZ, R7, R0 ;  /* 0x00000007ff020219 */ /* 0x010fca0000011600 */
        /* <DEDUP_REMOVED lines=16> */
.L_x_13645:
[----:B------:R-:W-:Y:S05]  /*cc60*/  BSYNC B1 ;  /* 0x0000000000017941 */ /* 0x000fea0003800000 */
.L_x_13644:
[----:B------:R-:W-:Y:S01]  /*cc70*/  R2UR UR13, R207 ;  /* 0x00000000cf0d72ca */ /* 0x000fe200000e0000 */
[----:B------:R-:W-:Y:S01]  /*cc80*/  ULDC.64 UR10, c[0x0][0xbe8] ;  /* 0x0002fa00000a7ab9 */ /* 0x000fe20000000a00 */
[----:B------:R-:W-:Y:S01]  /*cc90*/  R2UR UR12, R218 ;  /* 0x00000000da0c72ca */ /* 0x000fe200000e0000 */
[----:B------:R-:W-:Y:S01]  /*cca0*/  UIMAD UR5, UR8, UR10, URZ ;  /* 0x0000000a080572a4 */ /* 0x000fe2000f8e023f */
[----:B------:R-:W-:Y:S01]  /*ccb0*/  VIADD R6, R6, UR38 ;  /* 0x0000002606067c36 */ /* 0x000fe20008000000 */
[----:B------:R-:W-:Y:S03]  /*ccc0*/  BSSY B1, `(.L_x_13646) ;  /* 0x000003d000017945 */ /* 0x000fe60003800000 */
[----:B0-----:R-:W-:-:S04]  /*ccd0*/  @P1 IMAD.HI.U32 R0, R6, R9, RZ ;  /* 0x0000000906001227 */ /* 0x001fc800078e00ff */
[----:B---3--:R-:W-:Y:S01]  /*cce0*/  IMAD.MOV.U32 R5, RZ, RZ, R6 ;  /* 0x000000ffff057224 */ /* 0x008fe200078e0006 */
[----:B------:R-:W-:Y:S01]  /*ccf0*/  UIMAD.WIDE.U32 UR6, UR13, UR10, URZ ;  /* 0x0000000a0d0672a5 */ /* 0x000fe2000f8e003f */
[----:B--2---:R-:W-:Y:S01]  /*cd00*/  @P1 SHF.R.U32.HI R5, RZ, R11, R0 ;  /* 0x0000000bff051219 */ /* 0x004fe20000011600 */
[----:B------:R-:W-:-:S03]  /*cd10*/  UIMAD UR5, UR13, UR11, UR5 ;  /* 0x0000000b0d0572a4 */ /* 0x000fc6000f8e0205 */
[----:B------:R-:W-:Y:S01]  /*cd20*/  ULDC.64 UR10, c[0x0][0xbf0] ;  /* 0x0002fc00000a7ab9 */ /* 0x000fe20000000a00 */
[----:B------:R-:W-:Y:S01]  /*cd30*/  UIADD3 UR7, UR7, UR5, URZ ;  /* 0x0000000507077290 */ /* 0x000fe2000fffe03f */
[--C-:B------:R-:W-:Y:S01]  /*cd40*/  SHF.R.S32.HI R0, RZ, 0x1f, R5.reuse ;  /* 0x0000001fff007819 */ /* 0x100fe20000011405 */
[----:B------:R-:W-:Y:S01]  /*cd50*/  UIMAD UR5, UR9, UR10, URZ ;  /* 0x0000000a090572a4 */ /* 0x000fe2000f8e023f */
[----:B------:R-:W-:Y:S01]  /*cd60*/  IMAD.MOV R7, RZ, RZ, -R5 ;  /* 0x000000ffff077224 */ /* 0x000fe200078e0a05 */
[----:B------:R-:W-:Y:S02]  /*cd70*/  UIMAD.WIDE.U32 UR6, UR12, UR10, UR6 ;  /* 0x0000000a0c0672a5 */ /* 0x000fe4000f8e0006 */
[----:B------:R-:W-:Y:S01]  /*cd80*/  UIMAD UR5, UR12, UR11, UR5 ;  /* 0x0000000b0c0572a4 */ /* 0x000fe2000f8e0205 */
[----:B------:R-:W-:Y:S01]  /*cd90*/  IMAD R7, R8, R7, R6 ;  /* 0x0000000708077224 */ /* 0x000fe200078e0206 */
[----:B------:R-:W-:Y:S01]  /*cda0*/  ULDC.64 UR8, c[0x0][0xbe0] ;  /* 0x0002f80000087ab9 */ /* 0x000fe20000000a00 */
[----:B------:R-:W-:Y:S01]  /*cdb0*/  VIADD R6, R219, UR38 ;  /* 0x00000026db067c36 */ /* 0x000fe20008000000 */
[----:B------:R-:W-:Y:S01]  /*cdc0*/  UIADD3 UR5, UR7, UR5, URZ ;  /* 0x0000000507057290 */ /* 0x000fe2000fffe03f */
[----:B------:R-:W-:-:S02]  /*cdd0*/  IMAD R0, R0, UR8, RZ ;  /* 0x0000000800007c24 */ /* 0x000fc4000f8e02ff */
[----:B------:R-:W-:Y:S02]  /*cde0*/  IMAD.U32 R3, RZ, RZ, UR7 ;  /* 0x00000007ff037e24 */ /* 0x000fe4000f8e00ff */
        /* <DEDUP_REMOVED lines=42> */
.L_x_13647:
[----:B------:R-:W-:Y:S05]  /*d090*/  BSYNC B1 ;  /* 0x0000000000017941 */ /* 0x000fea0003800000 */
.L_x_13646:
[----:B---3--:R3:W0:Y:S01]  /*d0a0*/  SHFL.IDX PT, R0, R5, 0x1, 0x181f ;  /* 0x00381f0005007f89 */ /* 0x00862200000e0000 */
[----:B------:R-:W-:Y:S03]  /*d0b0*/  BSSY B1, `(.L_x_13648) ;  /* 0x0000015000017945 */ /* 0x000fe60003800000 */
[----:B--2-4-:R3:W2:Y:S01]  /*d0c0*/  SHFL.IDX PT, R2, R4, 0x1, 0x181f ;  /* 0x00381f0004027f89 */ /* 0x0146a200000e0000 */
[----:B------:R-:W-:Y:S05]  /*d0d0*/  @P1 BRA `(.L_x_13649) ;  /* 0x0000000000481947 */ /* 0x000fea0003800000 */
[----:B------:R-:W-:Y:S01]  /*d0e0*/  ULDC UR5, c[0x0][0xbc8] ;  /* 0x0002f20000057ab9 */ /* 0x000fe20000000800 */
[----:B------:R-:W-:Y:S01]  /*d0f0*/  ULDC.64 UR6, c[0x0][0x208] ;  /* 0x0000820000067ab9 */ /* 0x000fe20000000a00 */
[----:B------:R-:W-:Y:S02]  /*d100*/  ISETP.GE.AND P4, PT, R200, UR5, PT ;  /* 0x00000005c8007c0c */ /* 0x000fe4000bf86270 */
[----:B------:R-:W-:Y:S02]  /*d110*/  ISETP.GE.AND P3, PT, R204, UR5, PT ;  /* 0x00000005cc007c0c */ /* 0x000fe4000bf66270 */
[----:B------:R-:W-:Y:S02]  /*d120*/  ISETP.GE.AND P2, PT, R203, UR5, PT ;  /* 0x00000005cb007c0c */ /* 0x000fe4000bf46270 */
[----:B------:R-:W-:-:S07]  /*d130*/  ISETP.GE.AND P1, PT, R205, UR5, PT ;  /* 0x00000005cd007c0c */ /* 0x000fce000bf26270 */
[-C--:B--2---:R-:W-:Y:S02]  /*d140*/  @!P4 LEA R10, P6, R200, R2.reuse, 0x1 ;  /* 0x00000002c80ac211 */ /* 0x084fe400078c08ff */
        /* <DEDUP_REMOVED lines=11> */
.L_x_13649:
[----:B------:R-:W-:Y:S05]  /*d200*/  BSYNC B1 ;  /* 0x0000000000017941 */ /* 0x000fea0003800000 */
.L_x_13648:
[----:B0-----:R0:W0:Y:S01]  /*d210*/  SHFL.IDX PT, R0, R5, 0x2, 0x181f ;  /* 0x00581f0005007f89 */ /* 0x00102200000e0000 */
[----:B------:R-:W-:Y:S03]  /*d220*/  BSSY B1, `(.L_x_13650) ;  /* 0x0000015000017945 */ /* 0x000fe60003800000 */
[----:B--2-4-:R2:W4:Y:S01]  /*d230*/  SHFL.IDX PT, R2, R4, 0x2, 0x181f ;  /* 0x00581f0004027f89 */ /* 0x01452200000e0000 */
        /* <DEDUP_REMOVED lines=19> */
.L_x_13651:
[----:B------:R-:W-:Y:S05]  /*d370*/  BSYNC B1 ;  /* 0x0000000000017941 */ /* 0x000fea0003800000 */
.L_x_13650:
[----:B0-----:R-:W-:Y:S01]  /*d380*/  VIADD R3, R6, 0x60 ;  /* 0x0000006006037836 */ /* 0x001fe20000000000 */
[----:B------:R0:W0:Y:S04]  /*d390*/  SHFL.IDX PT, R0, R5, 0x3, 0x181f ;  /* 0x00781f0005007f89 */ /* 0x00002800000e0000 */
[----:B------:R-:W-:Y:S01]  /*d3a0*/  ISETP.GE.AND P0, PT, R3, R9, PT ;  /* 0x000000090300720c */ /* 0x000fe20003f06270 */
[----:B----4-:R4:W0:-:S12]  /*d3b0*/  SHFL.IDX PT, R2, R4, 0x3, 0x181f ;  /* 0x00781f0004027f89 */ /* 0x01081800000e0000 */
[----:B----4-:R-:W-:Y:S05]  /*d3c0*/  @P0 BRA `(.L_x_13643) ;  /* 0x0000000000480947 */ /* 0x010fea0003800000 */
[----:B------:R-:W-:Y:S01]  /*d3d0*/  ULDC UR5, c[0x0][0xbc8] ;  /* 0x0002f20000057ab9 */ /* 0x000fe20000000800 */
[----:B------:R-:W-:Y:S01]  /*d3e0*/  ULDC.64 UR6, c[0x0][0x208] ;  /* 0x0000820000067ab9 */ /* 0x000fe20000000a00 */
[----:B------:R-:W-:Y:S02]  /*d3f0*/  ISETP.GE.AND P3, PT, R200, UR5, PT ;  /* 0x00000005c8007c0c */ /* 0x000fe4000bf66270 */
[----:B------:R-:W-:Y:S02]  /*d400*/  ISETP.GE.AND P2, PT, R204, UR5, PT ;  /* 0x00000005cc007c0c */ /* 0x000fe4000bf46270 */
[----:B------:R-:W-:Y:S02]  /*d410*/  ISETP.GE.AND P1, PT, R203, UR5, PT ;  /* 0x00000005cb007c0c */ /* 0x000fe4000bf26270 */
[----:B------:R-:W-:-:S07]  /*d420*/  ISETP.GE.AND P0, PT, R205, UR5, PT ;  /* 0x00000005cd007c0c */ /* 0x000fce000bf06270 */
[-C--:B0-23--:R-:W-:Y:S02]  /*d430*/  @!P3 LEA R4, P6, R200, R2.reuse, 0x1 ;  /* 0x00000002c804b211 */ /* 0x08dfe400078c08ff */
[-C--:B------:R-:W-:Y:S02]  /*d440*/  @!P2 LEA R6, P5, R204, R2.reuse, 0x1 ;  /* 0x00000002cc06a211 */ /* 0x080fe400078a08ff */
[----:B------:R-:W-:Y:S02]  /*d450*/  @!P1 LEA R8, P4, R203, R2, 0x1 ;  /* 0x00000002cb089211 */ /* 0x000fe400078808ff */
[----:B------:R-:W-:Y:S02]  /*d460*/  @!P3 LEA.HI.X R5, R200, R0, R233, 0x1, P6 ;  /* 0x00000000c805b211 */ /* 0x000fe400030f0ce9 */
        /* <DEDUP_REMOVED lines=8> */
.L_x_13643:
[----:B------:R-:W-:Y:S05]  /*d4f0*/  BSYNC B0 ;  /* 0x0000000000007941 */ /* 0x000fea0003800000 */
.L_x_13635:
[----:B------:R-:W-:Y:S02]  /*d500*/  ULDC UR5, c[0x0][0xd38] ;  /* 0x00034e0000057ab9 */ /* 0x000fe40000000800 */
[----:B------:R-:W-:-:S06]  /*d510*/  UISETP.GE.AND UP0, UPT, UR4, UR5, UPT ;  /* 0x000000050400728c */ /* 0x000fcc000bf06270 */
[----:B------:R-:W-:-:S13]  /*d520*/  PLOP3.LUT P0, PT, PT, PT, UP0, 0x80, 0x0 ;  /* 0x000000000000781c */ /* 0x000fda0003f0f008 */
[----:B------:R-:W-:Y:S05]  /*d530*/  @!P0 BRA `(.L_x_13652) ;  /* 0xffffff3800488947 */ /* 0x000fea000383ffff */
[----:B------:R-:W-:Y:S05]  /*d540*/  EXIT ;  /* 0x000000000000794d */ /* 0x000fea0003800000 */
.L_x_13599:
[----:B------:R-:W-:-:S08]  /*d550*/  NOP ;  /* 0x0000000000007918 */ /* 0x000fd00000000000 */
[----:B0-----:R-:W0:-:S00]  /*d560*/  USETMAXREG.DEALLOC.CTAPOOL 0x18 ;  /* 0x00000018000079c8 */ /* 0x001e0000080e0500 */
        /* <DEDUP_REMOVED lines=37> */
[----:B------:R-:W-:Y:S04]  /*d7c0*/  STL [R1+0x38], RZ ;  /* 0x000038ff01007387 */ /* 0x000fe80000100800 */
[----:B------:R1:W-:Y:S01]  /*d7d0*/  STL [R1+0x8], R2 ;  /* 0x0000080201007387 */ /* 0x0003e20000100800 */
[----:B0-----:R-:W-:-:S02]  /*d7e0*/  LOP3.LUT R3, R0, 0x40, RZ, 0xfc, !PT ;  /* 0x0000004000037812 */ /* 0x001fc400078efcff */
[C---:B-1----:R-:W-:Y:S02]  /*d7f0*/  LOP3.LUT R2, R0.reuse, 0x80, RZ, 0xfc, !PT ;  /* 0x0000008000027812 */ /* 0x042fe400078efcff */
[----:B------:R-:W-:-:S07]  /*d800*/  LOP3.LUT R0, R0, 0xc0, RZ, 0xfc, !PT ;  /* 0x000000c000007812 */ /* 0x000fce00078efcff */
.L_x_13749:
        /* <DEDUP_REMOVED lines=23> */
.L_x_13654:
[----:B------:R-:W-:Y:S01]  /*d980*/  ULDC UR9, c[0x0][0xd54] ;  /* 0x0003550000097ab9 */ /* 0x000fe20000000800 */
[----:B------:R-:W-:Y:S01]  /*d990*/  UMOV UR5, UR8 ;  /* 0x0000000800057c82 */ /* 0x000fe20008000000 */
[----:B------:R-:W-:-:S11]  /*d9a0*/  UISETP.NE.AND UP0, UPT, UR9, 0x1, UPT ;  /* 0x000000010900788c */ /* 0x000fd6000bf05270 */
[----:B------:R-:W-:Y:S02]  /*d9b0*/  @UP0 ULDC.64 UR10, c[0x0][0xd58] ;  /* 0x00035600000a0ab9 */ /* 0x000fe40000000a00 */
[----:B------:R-:W-:-:S04]  /*d9c0*/  UIMAD.WIDE.U32 UR6, UR8, UR10, URZ ;  /* 0x0000000a080672a5 */ /* 0x000fc8000f8e003f */
[----:B------:R-:W-:-:S04]  /*d9d0*/  @UP0 USHF.R.U32.HI UR5, URZ, UR11, UR7 ;  /* 0x0000000b3f050299 */ /* 0x000fc80008011607 */
[----:B------:R-:W-:-:S12]  /*d9e0*/  UIMAD UR6, UR5, UR9, URZ ;  /* 0x00000009050672a4 */ /* 0x000fd8000f8e023f */
.L_x_13655:
        /* <DEDUP_REMOVED lines=64> */
.L_x_13657:
        /* <DEDUP_REMOVED lines=20> */
.L_x_13660:
[----:B------:R-:W-:Y:S05]  /*df30*/  BSYNC B6 ;  /* 0x0000000000067941 */ /* 0x000fea0003800000 */
.L_x_13659:
        /* <DEDUP_REMOVED lines=20> */
.L_x_13663:
        /* <DEDUP_REMOVED lines=15> */
.L_x_13662:
[----:B------:R-:W-:Y:S05]  /*e170*/  BSYNC B6 ;  /* 0x0000000000067941 */ /* 0x000fea0003800000 */
.L_x_13661:
        /* <DEDUP_REMOVED lines=28> */
.L_x_13765:
        /* <DEDUP_REMOVED lines=9> */
.L_x_13768:
[----:B------:R-:W-:Y:S05]  /*e3d0*/  @!P6 BRA `(.L_x_13665) ;  /* 0x0000000000e4e947 */ /* 0x000fea0003800000 */
[----:B------:R-:W-:Y:S01]  /*e3e0*/  IMAD.MOV.U32 R16, RZ, RZ, R7 ;  /* 0x000000ffff107224 */ /* 0x000fe200078e0007 */
[----:B------:R-:W-:Y:S06]  /*e3f0*/  @!P1 BRA `(.L_x_13667) ;  /* 0x0000000000509947 */ /* 0x000fec0003800000 */
[----:B------:R-:W2:Y:S01]  /*e400*/  LDC R6, c[0x0][0x43c] ;  /* 0x00010f00ff067b82 */ /* 0x000ea20000000800 */
[----:B------:R-:W-:Y:S01]  /*e410*/  IMAD.MOV.U32 R9, RZ, RZ, R0 ;  /* 0x000000ffff097224 */ /* 0x000fe200078e0000 */
[----:B------:R-:W-:Y:S01]  /*e420*/  ULDC.64 UR4, c[0x0][0x428] ;  /* 0x00010a0000047ab9 */ /* 0x000fe20000000a00 */
        /* <DEDUP_REMOVED lines=17> */
.L_x_13667:
[----:B--2---:R-:W2:Y:S01]  /*e540*/  LDL R2, [R1+0x8] ;  /* 0x0000080001027983 */ /* 0x004ea20000100800 */
[----:B------:R-:W-:Y:S01]  /*e550*/  IMAD R0, R19, 0x8, R17 ;  /* 0x0000000813007824 */ /* 0x000fe200078e0211 */
[----:B--2---:R-:W-:-:S04]  /*e560*/  SHF.L.U32 R2, R2, 0x1f, RZ ;  /* 0x0000001f02027819 */ /* 0x004fc800000006ff */
[----:B------:R-:W2:Y:S02]  /*e570*/  SYNCS.PHASECHK.TRANS64.TRYWAIT P0, [R0+URZ+0x32440], R2 ;  /* 0x03244002000075a7 */ /* 0x000ea4000800017f */
[----:B--2---:R-:W-:Y:S05]  /*e580*/  @!P0 BRA `(.L_x_13668) ;  /* 0x0000004800248947 */ /* 0x004fea0003800000 */
.L_x_13769:
        /* <DEDUP_REMOVED lines=11> */
.L_x_13669:
        /* <DEDUP_REMOVED lines=16> */
[----:B------:R-:W-:-:S09]  /*e740*/  UIMAD UR35, UR35, 0x60, URZ ;  /* 0x00000060232378a4 */ /* 0x000fd2000f8e023f */
[----:B------:R2:W-:Y:S02]  /*e750*/  UTMALDG.4D [UR32], [UR4], desc[UR6] ;  /* 0x00000620040075b4 */ /* 0x0005e40008019000 */
[----:B--2---:R-:W-:Y:S01]  /*e760*/  NOP ;  /* 0x0000000000007918 */ /* 0x004fe20000000000 */
.L_x_13665:
        /* <DEDUP_REMOVED lines=24> */
.L_x_13671:
[----:B------:R-:W-:Y:S05]  /*e8f0*/  BSYNC B6 ;  /* 0x0000000000067941 */ /* 0x000fea0003800000 */
.L_x_13670:
[----:B------:R-:W2:Y:S01]  /*e900*/  S2R R2, SR_TID.X ;  /* 0x0000000000027919 */ /* 0x000ea20000002100 */
[----:B------:R-:W3:Y:S01]  /*e910*/  LDC R6, c[0x0][0x448] ;  /* 0x00011200ff067b82 */ /* 0x000ee20000000800 */
        /* <DEDUP_REMOVED lines=11> */
[----:B---3--:R-:W-:Y:S01]  /*e9d0*/  ISETP.NE.AND P0, PT, R6, 0x1, PT ;  /* 0x000000010600780c */ /* 0x008fe20003f05270 */
[----:B------:R-:W-:Y:S01]  /*e9e0*/  IMAD.U32 R5, RZ, RZ, UR5 ;  /* 0x00000005ff057e24 */ /* 0x000fe2000f8e00ff */
[----:B--2---:R-:W-:Y:S01]  /*e9f0*/  LOP3.LUT R0, R2, 0x7f, RZ, 0xc0, !PT ;  /* 0x0000007f02007812 */ /* 0x004fe200078ec0ff */
[----:B-1----:R-:W-:-:S03]  /*ea00*/  IMAD.SHL.U32 R4, R4, 0x10, RZ ;  /* 0x0000001004047824 */ /* 0x002fc600078e00ff */
[----:B------:R-:W-:-:S07]  /*ea10*/  SHF.R.U32.HI R0, RZ, 0x3, R0 ;  /* 0x00000003ff007819 */ /* 0x000fce0000011600 */
[----:B------:R-:W1:Y:S01]  /*ea20*/  @P0 LDC R3, c[0x0][0x44c] ;  /* 0x00011300ff030b82 */ /* 0x000e620000000800 */
[----:B------:R-:W-:Y:S01]  /*ea30*/  LOP3.LUT R4, R0, 0x70, R4, 0xf8, !PT ;  /* 0x0000007000047812 */ /* 0x000fe200078ef804 */
[----:B------:R-:W-:-:S04]  /*ea40*/  IMAD.U32 R0, RZ, RZ, UR42 ;  /* 0x0000002aff007e24 */ /* 0x000fc8000f8e00ff */
[----:B0-----:R-:W-:Y:S02]  /*ea50*/  IMAD R7, R0, 0x80, R4 ;  /* 0x0000008000077824 */ /* 0x001fe400078e0204 */
[----:B------:R-:W0:Y:S01]  /*ea60*/  @P0 LDC R2, c[0x0][0x450] ;  /* 0x00011400ff020b82 */ /* 0x000e220000000800 */
[----:B------:R-:W-:Y:S01]  /*ea70*/  IMAD.U32 R4, RZ, RZ, UR4 ;  /* 0x00000004ff047e24 */ /* 0x000fe2000f8e00ff */
[----:B------:R-:W-:Y:S01]  /*ea80*/  ULDC.64 UR4, c[0x0][0x2d0] ;  /* 0x0000b40000047ab9 */ /* 0x000fe20000000a00 */
[----:B------:R-:W-:Y:S01]  /*ea90*/  IMAD.MOV.U32 R0, RZ, RZ, R7 ;  /* 0x000000ffff007224 */ /* 0x000fe200078e0007 */
[----:B------:R2:W-:Y:S04]  /*eaa0*/  STL [R1+0x18], R7 ;  /* 0x0000180701007387 */ /* 0x0005e80000100800 */
[----:B------:R3:W5:Y:S01]  /*eab0*/  LDL R8, [R1+0x4] ;  /* 0x0000040001087983 */ /* 0x0007620000100800 */
[----:B-1----:R-:W-:-:S05]  /*eac0*/  @P0 IMAD.HI.U32 R3, R7, R3, RZ ;  /* 0x0000000307030227 */ /* 0x002fca00078e00ff */
[----:B0-----:R-:W-:Y:S01]  /*ead0*/  @P0 SHF.R.U32.HI R0, RZ, R2, R3 ;  /* 0x00000002ff000219 */ /* 0x001fe20000011603 */
        /* <DEDUP_REMOVED lines=27> */
[----:B------:R-:W-:Y:S01]  /*ec90*/  ULDC UR4, c[0x0][0x288] ;  /* 0x0000a20000047ab9 */ /* 0x000fe20000000800 */
[----:B------:R-:W0:Y:S01]  /*eca0*/  SHFL.IDX PT, R5, R0, RZ, 0x181f ;  /* 0x00181fff00057589 */ /* 0x000e2200000e0000 */
[----:B------:R-:W-:Y:S01]  /*ecb0*/  IMAD R2, R6, UR4, RZ ;  /* 0x0000000406027c24 */ /* 0x000fe2000f8e02ff */
[----:B------:R-:W-:Y:S01]  /*ecc0*/  ULDC.64 UR6, c[0x0][0x208] ;  /* 0x0000820000067ab9 */ /* 0x000fe20000000a00 */
[----:B------:R-:W-:Y:S01]  /*ecd0*/  IMAD.U32 R6, RZ, RZ, UR42 ;  /* 0x0000002aff067e24 */ /* 0x000fe2000f8e00ff */
[----:B------:R-:W1:Y:S03]  /*ece0*/  SHFL.IDX PT, R4, R3, RZ, 0x181f ;  /* 0x00181fff03047589 */ /* 0x000e6600000e0000 */
[----:B------:R-:W-:Y:S01]  /*ecf0*/  IMAD R10, R6, 0x80, R10 ;  /* 0x00000080060a7824 */ /* 0x000fe200078e020a */
[----:B------:R-:W-:Y:S03]  /*ed00*/  SHFL.IDX PT, R7, R3, 0x1, 0x181f ;  /* 0x00381f0003077f89 */ /* 0x000fe600000e0000 */
[C---:B------:R-:W-:Y:S01]  /*ed10*/  VIADD R11, R10.reuse, 0x10 ;  /* 0x000000100a0b7836 */ /* 0x040fe20000000000 */
[-C--:B------:R-:W-:Y:S01]  /*ed20*/  ISETP.GE.AND P3, PT, R10, R2.reuse, PT ;  /* 0x000000020a00720c */ /* 0x080fe20003f66270 */
[----:B------:R-:W2:Y:S03]  /*ed30*/  SHFL.IDX PT, R6, R0, 0x1, 0x181f ;  /* 0x00381f0000067f89 */ /* 0x000ea600000e0000 */
[----:B------:R-:W-:Y:S01]  /*ed40*/  ISETP.GE.AND P1, PT, R11, R2, PT ;  /* 0x000000020b00720c */ /* 0x000fe20003f26270 */
[----:B------:R-:W-:Y:S04]  /*ed50*/  STL [R1+0x10], R10 ;  /* 0x0000100a01007387 */ /* 0x000fe80000100800 */
[----:B------:R3:W-:Y:S04]  /*ed60*/  STL [R1+0x20], R11 ;  /* 0x0000200b01007387 */ /* 0x0007e80000100800 */
[----:B0-----:R-:W-:-:S05]  /*ed70*/  @!P3 LEA R5, P2, R9, R5, 0x1 ;  /* 0x000000050905b211 */ /* 0x001fca00078408ff */
[----:B-1----:R-:W-:Y:S02]  /*ed80*/  @!P3 IMAD.X R4, RZ, RZ, R4, P2 ;  /* 0x000000ffff04b224 */ /* 0x002fe400010e0604 */
[----:B---3--:R-:W-:-:S03]  /*ed90*/  VIADD R11, R10, 0x20 ;  /* 0x000000200a0b7836 */ /* 0x008fc60000000000 */
[-C--:B------:R-:W-:Y:S02]  /*eda0*/  @!P3 LOP3.LUT R5, R5, R4.reuse, RZ, 0x3c, !PT ;  /* 0x000000040505b212 */ /* 0x080fe400078e3cff */
[----:B------:R-:W-:Y:S02]  /*edb0*/  STL [R1+0x24], R11 ;  /* 0x0000240b01007387 */ /* 0x000fe40000100800 */
[----:B------:R-:W-:-:S04]  /*edc0*/  @!P3 LOP3.LUT R4, R5, R4, RZ, 0x3c, !PT ;  /* 0x000000040504b212 */ /* 0x000fc800078e3cff */
[----:B------:R-:W-:-:S05]  /*edd0*/  @!P3 LOP3.LUT R5, R5, R4, RZ, 0x3c, !PT ;  /* 0x000000040505b212 */ /* 0x000fca00078e3cff */
[----:B-----5:R2:W-:Y:S02]  /*ede0*/  @!P3 LDGSTS.E.BYPASS.LTC128B.128 [R8+0x18400], desc[UR6][R4.64], !P0 ;  /* 0x184000000408bfae */ /* 0x0205e4000c101d46 */
[----:B--2---:R-:W-:Y:S02]  /*edf0*/  @!P1 LEA R4, P2, R9, R6, 0x1 ;  /* 0x0000000609049211 */ /* 0x004fe400078408ff */
[----:B------:R-:W-:Y:S03]  /*ee00*/  SHFL.IDX PT, R6, R3, 0x3, 0x181f ;  /* 0x00781f0003067f89 */ /* 0x000fe600000e0000 */
[----:B------:R-:W-:Y:S02]  /*ee10*/  @!P1 IMAD.X R5, RZ, RZ, R7, P2 ;  /* 0x000000ffff059224 */ /* 0x000fe400010e0607 */
        /* <DEDUP_REMOVED lines=55> */
.L_x_13786:
[----:B0-----:R-:W2:Y:S01]  /*f190*/  LDL R4, [R1+0x10] ;  /* 0x0000100001047983 */ /* 0x001ea20000100800 */
[----:B------:R-:W-:Y:S01]  /*f1a0*/  ULDC.64 UR4, c[0x0][0x208] ;  /* 0x0000820000047ab9 */ /* 0x000fe20000000a00 */
        /* <DEDUP_REMOVED lines=11> */
.L_x_13673:
        /* <DEDUP_REMOVED lines=35> */
.L_x_13675:
[----:B------:R-:W-:Y:S05]  /*f490*/  BSYNC B6 ;  /* 0x0000000000067941 */ /* 0x000fea0003800000 */
.L_x_13674:
        /* <DEDUP_REMOVED lines=60> */
[----:B------:R-:W-:Y:S01]  /*f860*/  SHFL.IDX PT, R2, R4, RZ, 0x181f ;  /* 0x00181fff04027589 */ /* 0x000fe200000e0000 */
[----:B------:R-:W-:-:S03]  /*f870*/  ULDC.64 UR6, c[0x0][0x208] ;  /* 0x0000820000067ab9 */ /* 0x000fc60000000a00 */
[----:B------:R-:W-:Y:S01]  /*f880*/  SHFL.IDX PT, R6, R4, 0x1, 0x181f ;  /* 0x00381f0004067f89 */ /* 0x000fe200000e0000 */
[----:B--2---:R-:W-:-:S03]  /*f890*/  ISETP.GE.AND P5, PT, R10, R0, PT ;  /* 0x000000000a00720c */ /* 0x004fc60003fa6270 */
[----:B------:R-:W2:Y:S01]  /*f8a0*/  LDL.LU R10, [R1+0x28] ;  /* 0x00002800010a7983 */ /* 0x000ea20000300800 */
[----:B---3--:R-:W-:-:S03]  /*f8b0*/  ISETP.GE.AND P4, PT, R3, R0, PT ;  /* 0x000000000300720c */ /* 0x008fc60003f86270 */
[----:B------:R-:W0:Y:S04]  /*f8c0*/  SHFL.IDX PT, R3, R5, RZ, 0x181f ;  /* 0x00181fff05037589 */ /* 0x000e2800000e0000 */
[----:B------:R-:W3:Y:S02]  /*f8d0*/  LDL.LU R12, [R1+0x2c] ;  /* 0x00002c00010c7983 */ /* 0x000ee40000300800 */
        /* <DEDUP_REMOVED lines=65> */
.L_x_13804:
[----:B------:R-:W3:Y:S01]  /*fcf0*/  LDL.LU R3, [R1+0x3c] ;  /* 0x00003c0001037983 */ /* 0x000ee20000300800 */
[----:B------:R-:W-:Y:S01]  /*fd00*/  BSSY B0, `(.L_x_13677) ;  /* 0x000000e000007945 */ /* 0x000fe20003800000 */
[----:B---3--:R-:W-:-:S13]  /*fd10*/  ISETP.GE.AND P4, PT, R3, R0, PT ;  /* 0x000000000300720c */ /* 0x008fda0003f86270 */
[----:B------:R-:W-:Y:S05]  /*fd20*/  @P4 BRA `(.L_x_13678) ;  /* 0x00000000002c4947 */ /* 0x000fea0003800000 */
[----:B-1----:R-:W3:Y:S01]  /*fd30*/  LDL R4, [R1+0x4] ;  /* 0x0000040001047983 */ /* 0x002ee20000100800 */
[----:B0-----:R-:W-:Y:S01]  /*fd40*/  LEA R2, P4, R9, R2, 0x1 ;  /* 0x0000000209027211 */ /* 0x001fe200078808ff */
[----:B------:R-:W-:-:S04]  /*fd50*/  ULDC.64 UR4, c[0x0][0x208] ;  /* 0x0000820000047ab9 */ /* 0x000fc80000000a00 */
        /* <DEDUP_REMOVED lines=8> */
.L_x_13678:
[----:B------:R-:W-:Y:S05]  /*fde0*/  BSYNC B0 ;  /* 0x0000000000007941 */ /* 0x000fea0003800000 */
.L_x_13677:
[----:B------:R-:W-:Y:S01]  /*fdf0*/  NOP ;  /* 0x0000000000007918 */ /* 0x000fe20000000000 */
[----:B------:R-:W-:-:S13]  /*fe00*/  PLOP3.LUT P0, PT, PT, PT, PT, 0x80, 0x0 ;  /* 0x000000000000781c */ /* 0x000fda0003f0f070 */
.L_x_13679:
        /* <DEDUP_REMOVED lines=18> */
.L_x_13805:
[----:B------:R-:W-:Y:S05]  /*ff30*/  BSYNC B0 ;  /* 0x0000000000007941 */ /* 0x000fea0003800000 */
.L_x_13680:
[----:B------:R-:W-:Y:S01]  /*ff40*/  LOP3.LUT P0, RZ, R18, 0x2, RZ, 0xc0, !PT ;  /* 0x0000000212ff7812 */ /* 0x000fe2000780c0ff */
[----:B------:R-:W-:-:S12]  /*ff50*/  BSSY B0, `(.L_x_13682) ;  /* 0x0000058000007945 */ /* 0x000fd80003800000 */
        /* <DEDUP_REMOVED lines=10> */
.L_x_13806:
[----:B------:R-:W-:Y:S05]  /*10000*/  BSYNC B1 ;  /* 0x0000000000017941 */ /* 0x000fea0003800000 */
.L_x_13684:
        /* <DEDUP_REMOVED lines=9> */
.L_x_13687:
[----:B------:R-:W-:Y:S05]  /*100a0*/  BSYNC B1 ;  /* 0x0000000000017941 */ /* 0x000fea0003800000 */
.L_x_13686:
        /* <DEDUP_REMOVED lines=11> */
.L_x_13688:
        /* <DEDUP_REMOVED lines=15> */
.L_x_13689:
        /* <DEDUP_REMOVED lines=15> */
.L_x_13690:
        /* <DEDUP_REMOVED lines=15> */
.L_x_13691:
        /* <DEDUP_REMOVED lines=10> */
.L_x_13683:
[----:B------:R-:W-:Y:S05]  /*104d0*/  BSYNC B0 ;  /* 0x0000000000007941 */ /* 0x000fea0003800000 */
.L_x_13682:
[----:B------:R-:W-:-:S06]  /*104e0*/  UISETP.GE.AND UP0, UPT, UR41, 0x2, UPT ;  /* 0x000000022900788c */ /* 0x000fcc000bf06270 */
[----:B------:R-:W-:-:S13]  /*104f0*/  PLOP3.LUT P0, PT, PT, PT, UP0, 0x80, 0x0 ;  /* 0x000000000000781c */ /* 0x000fda0003f0f008 */
[----:B------:R-:W-:Y:S05]  /*10500*/  @!P0 BRA `(.L_x_13692) ;  /* 0x0000001c00808947 */ /* 0x000fea0003800000 */
[----:B------:R-:W-:Y:S02]  /*10510*/  ULOP3.LUT UR4, UR41, 0x1, URZ, 0xc0, !UPT ;  /* 0x0000000129047892 */ /* 0x000fe4000f8ec03f */
[----:B--2---:R-:W-:Y:S02]  /*10520*/  IMAD.U32 R6, RZ, RZ, UR41 ;  /* 0x00000029ff067e24 */ /* 0x004fe4000f8e00ff */
        /* <DEDUP_REMOVED lines=18> */
[----:B-1----:R-:W2:Y:S01]  /*10650*/  LDL R5, [R1+0xc] ;  /* 0x00000c0001057983 */ /* 0x002ea20000100800 */
[----:B------:R-:W1:Y:S03]  /*10660*/  LDC R0, c[0x0][0x43c] ;  /* 0x00010f00ff007b82 */ /* 0x000e660000000800 */
[----:B------:R-:W3:Y:S01]  /*10670*/  LDL R9, [R1] ;  /* 0x0000000001097983 */ /* 0x000ee20000100800 */
[----:B------:R-:W-:Y:S01]  /*10680*/  IMAD.MOV.U32 R4, RZ, RZ, R6 ;  /* 0x000000ffff047224 */ /* 0x000fe200078e0006 */
[----:B------:R-:W-:Y:S01]  /*10690*/  ULDC.64 UR4, c[0x0][0x428] ;  /* 0x00010a0000047ab9 */ /* 0x000fe20000000a00 */
        /* <DEDUP_REMOVED lines=10> */
[C---:B---3--:R-:W-:Y:S02]  /*10740*/  IMAD R7, R9.reuse, UR5, R7 ;  /* 0x0000000509077c24 */ /* 0x048fe4000f8e0207 */
[----:B------:R-:W-:-:S04]  /*10750*/  IMAD.WIDE.U32 R4, R9, UR4, R4 ;  /* 0x0000000409047c25 */ /* 0x000fc8000f8e0004 */
[----:B------:R-:W-:Y:S01]  /*10760*/  IMAD.IADD R7, R7, 0x1, R5 ;  /* 0x0000000107077824 */ /* 0x000fe200078e0205 */
[----:B-1----:R-:W-:-:S04]  /*10770*/  LEA R2, P0, R4, R2, 0x2 ;  /* 0x0000000204027211 */ /* 0x002fc800078010ff */
[----:B------:R-:W-:-:S05]  /*10780*/  LEA.HI.X R3, R4, R3, R7, 0x2, P0 ;  /* 0x0000000304037211 */ /* 0x000fca00000f1407 */
[----:B------:R2:W5:Y:S04]  /*10790*/  LDG.E R16, desc[UR6][R2.64] ;  /* 0x0000000602107981 */ /* 0x000568000c1e1900 */
.L_x_13696:
[----:B--2---:R-:W1:Y:S01]  /*107a0*/  S2R R2, SR_TID.X ;  /* 0x0000000000027919 */ /* 0x004e620000002100 */
[----:B------:R-:W-:Y:S01]  /*107b0*/  IMAD R3, R19, 0x8, R17 ;  /* 0x0000000813037824 */ /* 0x000fe200078e0211 */
[----:B------:R-:W-:Y:S01]  /*107c0*/  BSSY B1, `(.L_x_13697) ;  /* 0x0000006000017945 */ /* 0x000fe20003800000 */
[----:B-1----:R-:W-:Y:S02]  /*107d0*/  LOP3.LUT R4, R2, 0x7f, RZ, 0xc0, !PT ;  /* 0x0000007f02047812 */ /* 0x002fe400078ec0ff */
[----:B------:R-:W-:Y:S02]  /*107e0*/  SHF.L.U32 R2, R8, 0x1f, RZ ;  /* 0x0000001f08027819 */ /* 0x000fe400000006ff */
[----:B------:R-:W-:Y:S02]  /*107f0*/  ISETP.NE.AND P1, PT, R4, RZ, PT ;  /* 0x000000ff0400720c */ /* 0x000fe40003f25270 */
[----:B------:R-:W1:Y:S02]  /*10800*/  SYNCS.PHASECHK.TRANS64.TRYWAIT P0, [R3+URZ+0x32440], R2 ;  /* 0x03244002030075a7 */ /* 0x000e64000800017f */
[----:B-1----:R-:W-:Y:S09]  /*10810*/  @!P0 BRA `(.L_x_13698) ;  /* 0x0000003c00d08947 */ /* 0x002ff20003800000 */
.L_x_13807:
[----:B------:R-:W-:Y:S05]  /*10820*/  BSYNC B1 ;  /* 0x0000000000017941 */ /* 0x000fea0003800000 */
.L_x_13697:
        /* <DEDUP_REMOVED lines=9> */
.L_x_13700:
[----:B------:R-:W-:Y:S05]  /*108c0*/  BSYNC B1 ;  /* 0x0000000000017941 */ /* 0x000fea0003800000 */
.L_x_13699:
        /* <DEDUP_REMOVED lines=12> */
.L_x_13701:
        /* <DEDUP_REMOVED lines=12> */
.L_x_13808:
[----:B------:R-:W-:Y:S05]  /*10a50*/  BSYNC B1 ;  /* 0x0000000000017941 */ /* 0x000fea0003800000 */
.L_x_13702:
        /* <DEDUP_REMOVED lines=11> */
.L_x_13705:
[----:B------:R-:W-:Y:S05]  /*10b10*/  BSYNC B1 ;  /* 0x0000000000017941 */ /* 0x000fea0003800000 */
.L_x_13704:
        /* <DEDUP_REMOVED lines=10> */
.L_x_13706:
        /* <DEDUP_REMOVED lines=15> */
.L_x_13707:
        /* <DEDUP_REMOVED lines=15> */
.L_x_13708:
        /* <DEDUP_REMOVED lines=15> */
.L_x_13709:
        /* <DEDUP_REMOVED lines=8> */
[----:B--2---:R-:W-:Y:S05]  /*10f10*/  @P0 BRA.U.ANY `(.L_x_13709) ;  /* 0xfffffffd00dc0947 */ /* 0x004fea000393ffff */
.L_x_13695:
[----:B------:R-:W-:Y:S05]  /*10f20*/  BSYNC B0 ;  /* 0x0000000000007941 */ /* 0x000fea0003800000 */
.L_x_13694:
[----:B------:R-:W-:-:S06]  /*10f30*/  UIADD3 UR4, UR41, -0x3, URZ ;  /* 0xfffffffd29047890 */ /* 0x000fcc000fffe03f */
[----:B------:R-:W-:-:S07]  /*10f40*/  IMAD.U32 R0, RZ, RZ, UR4 ;  /* 0x00000004ff007e24 */ /* 0x000fce000f8e00ff */
.L_x_13693:
[----:B------:R-:W-:Y:S01]  /*10f50*/  ISETP.NE.AND P0, PT, R6, RZ, PT ;  /* 0x000000ff0600720c */ /* 0x000fe20003f05270 */
[----:B------:R-:W-:-:S12]  /*10f60*/  BSSY B0, `(.L_x_13692) ;  /* 0x000013a000007945 */ /* 0x000fd80003800000 */
[----:B------:R-:W-:Y:S05]  /*10f70*/  @!P0 BRA `(.L_x_13710) ;  /* 0x0000001000e08947 */ /* 0x000fea0003800000 */
.L_x_13743:
[----:B--2---:R-:W2:Y:S01]  /*10f80*/  LDL.LU R2, [R1+0x8] ;  /* 0x0000080001027983 */ /* 0x004ea20000300800 */
        /* <DEDUP_REMOVED lines=15> */
[----:B-1----:R-:W3:Y:S01]  /*11080*/  LDL R5, [R1] ;  /* 0x0000000001057983 */ /* 0x002ee20000100800 */
        /* <DEDUP_REMOVED lines=17> */
.L_x_13713:
        /* <DEDUP_REMOVED lines=8> */
.L_x_13809:
[----:B------:R-:W-:Y:S05]  /*11220*/  BSYNC B2 ;  /* 0x0000000000027941 */ /* 0x000fea0003800000 */
.L_x_13714:
        /* <DEDUP_REMOVED lines=9> */
.L_x_13717:
[----:B------:R-:W-:Y:S05]  /*112c0*/  BSYNC B2 ;  /* 0x0000000000027941 */ /* 0x000fea0003800000 */
.L_x_13716:
        /* <DEDUP_REMOVED lines=11> */
.L_x_13718:
        /* <DEDUP_REMOVED lines=13> */
.L_x_13810:
[----:B------:R-:W-:Y:S05]  /*11450*/  BSYNC B2 ;  /* 0x0000000000027941 */ /* 0x000fea0003800000 */
.L_x_13719:
        /* <DEDUP_REMOVED lines=11> */
.L_x_13722:
[----:B------:R-:W-:Y:S05]  /*11510*/  BSYNC B2 ;  /* 0x0000000000027941 */ /* 0x000fea0003800000 */
.L_x_13721:
        /* <DEDUP_REMOVED lines=9> */
.L_x_13723:
        /* <DEDUP_REMOVED lines=15> */
.L_x_13724:
        /* <DEDUP_REMOVED lines=15> */
.L_x_13725:
        /* <DEDUP_REMOVED lines=15> */
.L_x_13726:
        /* <DEDUP_REMOVED lines=10> */
.L_x_13712:
[----:B------:R-:W-:Y:S05]  /*11920*/  BSYNC B1 ;  /* 0x0000000000017941 */ /* 0x000fea0003800000 */
.L_x_13711:
[----:B------:R-:W-:Y:S01]  /*11930*/  VIADD R6, R6, 0x1 ;  /* 0x0000000106067836 */ /* 0x000fe20000000000 */
[----:B------:R-:W-:Y:S01]  /*11940*/  LOP3.LUT P2, RZ, R18, 0x2, RZ, 0xc0, !PT ;  /* 0x0000000212ff7812 */ /* 0x000fe2000784c0ff */
[----:B------:R-:W-:Y:S03]  /*11950*/  BSSY B1, `(.L_x_13727) ;  /* 0x0000097000017945 */ /* 0x000fe60003800000 */
[----:B------:R-:W-:-:S04]  /*11960*/  ISETP.NE.AND P0, PT, R6, 0x2, PT ;  /* 0x000000020600780c */ /* 0x000fc80003f05270 */
[----:B------:R-:W-:Y:S02]  /*11970*/  SEL R2, RZ, 0x1, P0 ;  /* 0x00000001ff027807 */ /* 0x000fe40000000000 */
[----:B------:R-:W-:Y:S02]  /*11980*/  SEL R19, R6, RZ, P0 ;  /* 0x000000ff06137207 */ /* 0x000fe40000000000 */
[----:B------:R-:W-:-:S05]  /*11990*/  LOP3.LUT R7, R7, R2, RZ, 0x3c, !PT ;  /* 0x0000000207077212 */ /* 0x000fca00078e3cff */
[----:B------:R2:W-:Y:S01]  /*119a0*/  STL [R1+0x8], R7 ;  /* 0x0000080701007387 */ /* 0x0005e20000100800 */
[----:B------:R-:W-:Y:S05]  /*119b0*/  @!P2 BRA `(.L_x_13728) ;  /* 0x000000080040a947 */ /* 0x000fea0003800000 */
[----:B------:R-:W-:Y:S01]  /*119c0*/  LOP3.LUT P2, RZ, R18, 0x1, RZ, 0xc0, !PT ;  /* 0x0000000112ff7812 */ /* 0x000fe2000784c0ff */
[----:B------:R-:W-:-:S12]  /*119d0*/  VIADD R6, R0, 0xffffffff ;  /* 0xffffffff00067836 */ /* 0x000fd80000000000 */
[----:B------:R-:W-:Y:S05]  /*119e0*/  @!P2 BRA `(.L_x_13729) ;  /* 0x000000000054a947 */ /* 0x000fea0003800000 */
[----:B------:R-:W3:Y:S01]  /*119f0*/  LDL R10, [R1+0xc] ;  /* 0x00000c00010a7983 */ /* 0x000ee20000100800 */
[----:B-1----:R-:W1:Y:S01]  /*11a00*/  LDC R4, c[0x0][0x43c] ;  /* 0x00010f00ff047b82 */ /* 0x002e620000000800 */
[----:B------:R-:W-:Y:S02]  /*11a10*/  ULDC.64 UR4, c[0x0][0x428] ;  /* 0x00010a0000047ab9 */ /* 0x000fe40000000a00 */
[----:B------:R-:W4:Y:S01]  /*11a20*/  LDL R9, [R1] ;  /* 0x0000000001097983 */ /* 0x000f220000100800 */
        /* <DEDUP_REMOVED lines=11> */
[----:B------:R-:W-:Y:S01]  /*11ae0*/  IMAD.WIDE.U32 R2, R9, UR4, R2 ;  /* 0x0000000409027c25 */ /* 0x000fe2000f8e0002 */
[----:B------:R-:W-:-:S03]  /*11af0*/  ULDC.64 UR4, c[0x0][0x418] ;  /* 0x0001060000047ab9 */ /* 0x000fc60000000a00 */
[----:B------:R-:W-:Y:S01]  /*11b00*/  IMAD.IADD R3, R4, 0x1, R3 ;  /* 0x0000000104037824 */ /* 0x000fe200078e0203 */
[----:B------:R-:W-:-:S04]  /*11b10*/  LEA R4, P0, R2, UR4, 0x2 ;  /* 0x0000000402047c11 */ /* 0x000fc8000f8010ff */
[----:B------:R-:W-:-:S05]  /*11b20*/  LEA.HI.X R5, R2, UR5, R3, 0x2, P0 ;  /* 0x0000000502057c11 */ /* 0x000fca00080f1403 */
[----:B------:R3:W5:Y:S04]  /*11b30*/  LDG.E R16, desc[UR6][R4.64] ;  /* 0x0000000604107981 */ /* 0x000768000c1e1900 */
.L_x_13729:
[----:B------:R-:W4:Y:S01]  /*11b40*/  S2R R2, SR_TID.X ;  /* 0x0000000000027919 */ /* 0x000f220000002100 */
[----:B-1-3--:R-:W-:Y:S01]  /*11b50*/  IMAD R4, R19, 0x8, R17 ;  /* 0x0000000813047824 */ /* 0x00afe200078e0211 */
[----:B------:R-:W-:Y:S01]  /*11b60*/  BSSY B2, `(.L_x_13730) ;  /* 0x0000006000027945 */ /* 0x000fe20003800000 */
[----:B----4-:R-:W-:Y:S02]  /*11b70*/  LOP3.LUT R3, R2, 0x7f, RZ, 0xc0, !PT ;  /* 0x0000007f02037812 */ /* 0x010fe400078ec0ff */
[----:B------:R-:W-:Y:S02]  /*11b80*/  SHF.L.U32 R2, R7, 0x1f, RZ ;  /* 0x0000001f07027819 */ /* 0x000fe400000006ff */
[----:B------:R-:W-:Y:S02]  /*11b90*/  ISETP.NE.AND P1, PT, R3, RZ, PT ;  /* 0x000000ff0300720c */ /* 0x000fe40003f25270 */
[----:B------:R-:W1:Y:S02]  /*11ba0*/  SYNCS.PHASECHK.TRANS64.TRYWAIT P0, [R4+URZ+0x32440], R2 ;  /* 0x03244002040075a7 */ /* 0x000e64000800017f */
[----:B-1----:R-:W-:Y:S09]  /*11bb0*/  @!P0 BRA `(.L_x_13731) ;  /* 0x0000002c00388947 */ /* 0x002ff20003800000 */
.L_x_13811:
[----:B------:R-:W-:Y:S05]  /*11bc0*/  BSYNC B2 ;  /* 0x0000000000027941 */ /* 0x000fea0003800000 */
.L_x_13730:
        /* <DEDUP_REMOVED lines=9> */
.L_x_13733:
[----:B------:R-:W-:Y:S05]  /*11c60*/  BSYNC B2 ;  /* 0x0000000000027941 */ /* 0x000fea0003800000 */
.L_x_13732:
[----:B--2---:R-:W-:Y:S01]  /*11c70*/  IMAD.MOV.U32 R7, RZ, RZ, RZ ;  /* 0x000000ffff077224 */ /* 0x004fe200078e00ff */
        /* <DEDUP_REMOVED lines=10> */
.L_x_13734:
        /* <DEDUP_REMOVED lines=13> */
.L_x_13812:
[----:B------:R-:W-:Y:S05]  /*11df0*/  BSYNC B2 ;  /* 0x0000000000027941 */ /* 0x000fea0003800000 */
.L_x_13735:
        /* <DEDUP_REMOVED lines=11> */
.L_x_13738:
[----:B------:R-:W-:Y:S05]  /*11eb0*/  BSYNC B2 ;  /* 0x0000000000027941 */ /* 0x000fea0003800000 */
.L_x_13737:
        /* <DEDUP_REMOVED lines=9> */
.L_x_13739:
        /* <DEDUP_REMOVED lines=15> */
.L_x_13740:
        /* <DEDUP_REMOVED lines=15> */
.L_x_13741:
        /* <DEDUP_REMOVED lines=15> */
.L_x_13742:
        /* <DEDUP_REMOVED lines=10> */
.L_x_13728:
[----:B------:R-:W-:Y:S05]  /*122c0*/  BSYNC B1 ;  /* 0x0000000000017941 */ /* 0x000fea0003800000 */
.L_x_13727:
[C---:B------:R-:W-:Y:S01]  /*122d0*/  ISETP.GT.AND P0, PT, R0.reuse, 0x1, PT ;  /* 0x000000010000780c */ /* 0x040fe20003f04270 */
[----:B------:R-:W-:-:S12]  /*122e0*/  VIADD R0, R0, 0xfffffffe ;  /* 0xfffffffe00007836 */ /* 0x000fd80000000000 */
[----:B------:R-:W-:Y:S05]  /*122f0*/  @P0 BRA `(.L_x_13743) ;  /* 0xffffffec00200947 */ /* 0x000fea000383ffff */
.L_x_13710:
[----:B------:R-:W-:Y:S05]  /*12300*/  BSYNC B0 ;  /* 0x0000000000007941 */ /* 0x000fea0003800000 */
.L_x_13692:
        /* <DEDUP_REMOVED lines=14> */
[----:B------:R-:W1:Y:S01]  /*123f0*/  FLO.U32 R0, UR4 ;  /* 0x0000000400007d00 */ /* 0x000e6200080e0000 */
[----:B------:R-:W-:Y:S01]  /*12400*/  ULDC.64 UR6, c[0x0][0x208] ;  /* 0x0000820000067ab9 */ /* 0x000fe20000000a00 */
[----:B-1----:R-:W-:-:S06]  /*12410*/  ISETP.EQ.U32.AND P2, PT, R0, R5, PT ;  /* 0x000000050000720c */ /* 0x002fcc0003f42070 */
[----:B------:R-:W0:Y:S07]  /*12420*/  POPC R5, UR4 ;  /* 0x0000000400057d09 */ /* 0x000e2e0008000000 */
[----:B0-----:R-:W3:Y:S01]  /*12430*/  @P2 ATOMG.E.ADD.STRONG.GPU PT, R3, desc[UR6][R2.64], R5 ;  /* 0x00000005020329a8 */ /* 0x001ee200081ee1c6 */
[----:B------:R-:W0:Y:S02]  /*12440*/  S2R R4, SR_LTMASK ;  /* 0x0000000000047919 */ /* 0x000e240000003900 */
[----:B0-----:R-:W-:-:S04]  /*12450*/  LOP3.LUT R4, R4, UR4, RZ, 0xc0, !PT ;  /* 0x0000000404047c12 */ /* 0x001fc8000f8ec0ff */
[----:B--2---:R-:W0:Y:S01]  /*12460*/  POPC R7, R4 ;  /* 0x0000000400077309 */ /* 0x004e220000000000 */
[----:B---3--:R-:W0:Y:S02]  /*12470*/  SHFL.IDX PT, R0, R3, R0, 0x1f ;  /* 0x00001f0003007589 */ /* 0x008e2400000e0000 */
[----:B0-----:R-:W-:-:S05]  /*12480*/  IADD3 R0, R0, UR44, R7 ;  /* 0x0000002c00007c10 */ /* 0x001fca000fffe007 */
[----:B------:R3:W-:Y:S02]  /*12490*/  STL [R1+0x14], R0 ;  /* 0x0000140001007387 */ /* 0x0007e40000100800 */
.L_x_13745:
[----:B------:R-:W-:Y:S05]  /*124a0*/  BSYNC B0 ;  /* 0x0000000000007941 */ /* 0x000fea0003800000 */
.L_x_13744:
[----:B------:R-:W-:-:S07]  /*124b0*/  SEL R19, R19, RZ, P1 ;  /* 0x000000ff13137207 */ /* 0x000fce0000800000 */
.L_x_13658:
[----:B------:R-:W-:Y:S05]  /*124c0*/  BSYNC B7 ;  /* 0x0000000000077941 */ /* 0x000fea0003800000 */
.L_x_13656:
[----:B0-----:R0:W5:Y:S01]  /*124d0*/  LDL R2, [R1+0x14] ;  /* 0x0000140001027983 */ /* 0x0011620000100800 */
[----:B------:R-:W-:-:S13]  /*124e0*/  LOP3.LUT P1, RZ, R18, 0x80, RZ, 0xc0, !PT ;  /* 0x0000008012ff7812 */ /* 0x000fda000782c0ff */
        /* <DEDUP_REMOVED lines=11> */
.L_x_13746:
[----:B------:R-:W-:-:S03]  /*125a0*/  UMOV UR4, 0xffffffff ;  /* 0xffffffff00047882 */ /* 0x000fc60000000000 */
[----:B------:R-:W-:Y:S05]  /*125b0*/  BRA.DIV UR4, `(.L_x_13748) ;  /* 0x0000002204e07947 */ /* 0x000fea000b800000 */
[----:B-----5:R0:W4:Y:S02]  /*125c0*/  SHFL.IDX PT, R14, R2, RZ, 0x1f ;  /* 0x00001fff020e7589 */ /* 0x02012400000e0000 */
.L_x_13815:
[----:B------:R-:W5:Y:S01]  /*125d0*/  @!P0 S2R R3, SR_CgaCtaId ;  /* 0x0000000000038919 */ /* 0x000f620000008800 */
[----:B------:R-:W-:Y:S05]  /*125e0*/  WARPSYNC.ALL ;  /* 0x0000000000007948 */ /* 0x000fea0003800000 */
[----:B------:R-:W-:Y:S01]  /*125f0*/  BAR.SYNC.DEFER_BLOCKING 0x4, 0x180 ;  /* 0x0106000000007b1d */ /* 0x000fe20000010000 */
[----:B---3--:R-:W-:-:S05]  /*12600*/  @!P0 MOV R0, 0x400 ;  /* 0x0000040000008802 */ /* 0x008fca0000000f00 */
[----:B----4-:R3:W-:Y:S01]  /*12610*/  STL [R1+0x14], R14 ;  /* 0x0000140e01007387 */ /* 0x0107e20000100800 */
[----:B-----5:R-:W-:-:S05]  /*12620*/  @!P0 LEA R17, R3, R0, 0x18 ;  /* 0x0000000003118211 */ /* 0x020fca00078ec0ff */
[----:B------:R3:W-:Y:S01]  /*12630*/  @!P0 STS [R17+0x324d0], R2 ;  /* 0x0324d00211008388 */ /* 0x0007e20000000800 */
[----:B------:R-:W-:Y:S06]  /*12640*/  BAR.ARV 0x5, 0x180 ;  /* 0x0146000000007b1d */ /* 0x000fec0000002000 */
.L_x_13747:
[----:B---3--:R-:W3:Y:S01]  /*12650*/  LDL R0, [R1+0x14] ;  /* 0x0000140001007983 */ /* 0x008ee20000100800 */
[----:B------:R-:W-:Y:S02]  /*12660*/  ULDC UR4, c[0x0][0xd38] ;  /* 0x00034e0000047ab9 */ /* 0x000fe40000000800 */
[----:B---3--:R-:W-:-:S13]  /*12670*/  ISETP.GE.AND P0, PT, R0, UR4, PT ;  /* 0x0000000400007c0c */ /* 0x008fda000bf06270 */
[----:B------:R-:W-:Y:S05]  /*12680*/  @!P0 BRA `(.L_x_13749) ;  /* 0xffffffb000608947 */ /* 0x000fea000383ffff */
.L_x_13653:
[----:B0-----:R-:W3:Y:S01]  /*12690*/  LDL.LU R0, [R1+0x38] ;  /* 0x0000380001007983 */ /* 0x001ee20000300800 */
[----:B------:R-:W-:Y:S01]  /*126a0*/  BSSY B0, `(.L_x_13750) ;  /* 0x000000b000007945 */ /* 0x000fe20003800000 */
[----:B-1----:R-:W0:Y:S01]  /*126b0*/  S2R R5, SR_CgaCtaId ;  /* 0x0000000000057919 */ /* 0x002e220000008800 */
[----:B---3--:R-:W-:-:S05]  /*126c0*/  VIADD R0, R0, 0x1 ;  /* 0x0000000100007836 */ /* 0x008fca0000000000 */
[----:B----4-:R-:W-:-:S04]  /*126d0*/  LEA.HI R2, R0, R0, RZ, 0x1 ;  /* 0x0000000000027211 */ /* 0x010fc800078f08ff */
[----:B------:R-:W-:-:S05]  /*126e0*/  LOP3.LUT R3, R2, 0xfffffffe, RZ, 0xc0, !PT ;  /* 0xfffffffe02037812 */ /* 0x000fca00078ec0ff */
[----:B------:R-:W-:Y:S01]  /*126f0*/  IMAD.IADD R3, R0, 0x1, -R3 ;  /* 0x0000000100037824 */ /* 0x000fe200078e0a03 */
[----:B------:R-:W-:-:S04]  /*12700*/  MOV R0, 0x400 ;  /* 0x0000040000007802 */ /* 0x000fc80000000f00 */
[----:B0-----:R-:W-:Y:S02]  /*12710*/  LEA R0, R5, R0, 0x18 ;  /* 0x0000000005007211 */ /* 0x001fe400078ec0ff */
[----:B------:R-:W-:-:S04]  /*12720*/  SHF.L.U32 R3, R3, 0x1f, RZ ;  /* 0x0000001f03037819 */ /* 0x000fc800000006ff */
[----:B------:R-:W0:Y:S02]  /*12730*/  SYNCS.PHASECHK.TRANS64.TRYWAIT P0, [R0+URZ+0x32420], R3 ;  /* 0x03242003000075a7 */ /* 0x000e24000800017f */
[----:B0-----:R-:W-:Y:S05]  /*12740*/  @!P0 BRA `(.L_x_13751) ;  /* 0x0000002000a48947 */ /* 0x001fea0003800000 */
.L_x_13816:
[----:B------:R-:W-:Y:S05]  /*12750*/  BSYNC B0 ;  /* 0x0000000000007941 */ /* 0x000fea0003800000 */
.L_x_13750:
[----:B------:R-:W-:-:S03]  /*12760*/  UMOV UR4, 0xffffffff ;  /* 0xffffffff00047882 */ /* 0x000fc60000000000 */
[----:B------:R-:W-:Y:S05]  /*12770*/  BRA.DIV UR4, `(.L_x_13752) ;  /* 0x0000002204ac7947 */ /* 0x000fea000b800000 */
[----:B------:R-:W1:Y:S02]  /*12780*/  S2R R2, SR_TID.X ;  /* 0x0000000000027919 */ /* 0x000e640000002100 */
[----:B-1----:R-:W-:-:S04]  /*12790*/  SHF.R.U32.HI R2, RZ, 0x5, R2 ;  /* 0x00000005ff027819 */ /* 0x002fc80000011602 */
[----:B------:R-:W-:-:S05]  /*127a0*/  LOP3.LUT R2, R2, 0x3, RZ, 0xc0, !PT ;  /* 0x0000000302027812 */ /* 0x000fca00078ec0ff */
[----:B------:R1:W3:Y:S02]  /*127b0*/  SHFL.IDX PT, R14, R2, RZ, 0x1f ;  /* 0x00001fff020e7589 */ /* 0x0002e400000e0000 */
.L_x_13819:
[----:B---3--:R-:W-:Y:S01]  /*127c0*/  ISETP.NE.AND P0, PT, R14, RZ, PT ;  /* 0x000000ff0e00720c */ /* 0x008fe20003f05270 */
[----:B------:R-:W-:-:S12]  /*127d0*/  BSSY B0, `(.L_x_13753) ;  /* 0x0000027000007945 */ /* 0x000fd80003800000 */
[----:B------:R-:W-:Y:S05]  /*127e0*/  @P0 BRA `(.L_x_13754) ;  /* 0x0000000000940947 */ /* 0x000fea0003800000 */
[----:B------:R-:W-:-:S03]  /*127f0*/  UMOV UR4, 0xffffffff ;  /* 0xffffffff00047882 */ /* 0x000fc60000000000 */
[----:B------:R-:W-:Y:S05]  /*12800*/  BRA.DIV UR4, `(.L_x_13755) ;  /* 0x0000002204bc7947 */ /* 0x000fea000b800000 */
[----:B------:R-:W-:-:S13]  /*12810*/  ELECT P6, URZ, PT ;  /* 0x00000000003f782f */ /* 0x000fda00038c0000 */
.L_x_13822:
[----:B------:R-:W-:Y:S05]  /*12820*/  @!P6 BRA `(.L_x_13754) ;  /* 0x000000000084e947 */ /* 0x000fea0003800000 */
[----:B-1----:R-:W3:Y:S02]  /*12830*/  LDL R2, [R1+0x4c] ;  /* 0x00004c0001027983 */ /* 0x002ee40000100800 */
[----:B---3--:R-:W-:-:S13]  /*12840*/  R2UR UR4, R2 ;  /* 0x00000000020472ca */ /* 0x008fda00000e0000 */
[----:B------:R-:W-:-:S06]  /*12850*/  ULOP3.LUT UR4, UR4, 0x2, URZ, 0xfc, !UPT ;  /* 0x0000000204047892 */ /* 0x000fcc000f8efc3f */
[----:B------:R-:W-:-:S05]  /*12860*/  IMAD.U32 R2, RZ, RZ, UR4 ;  /* 0x00000004ff027e24 */ /* 0x000fca000f8e00ff */
[----:B------:R-:W-:-:S13]  /*12870*/  ISETP.NE.AND P2, PT, R2, 0x3, PT ;  /* 0x000000030200780c */ /* 0x000fda0003f45270 */
[----:B------:R-:W-:Y:S05]  /*12880*/  @!P2 BRA `(.L_x_13756) ;  /* 0x000000000004a947 */ /* 0x000fea0003800000 */
[----:B------:R-:W-:Y:S01]  /*12890*/  BPT.TRAP 0x1 ;  /* 0x000000040000795c */ /* 0x000fe20000300000 */
.L_x_13756:
[----:B--2---:R-:W2:Y:S01]  /*128a0*/  LDL.LU R7, [R1+0x8] ;  /* 0x0000080001077983 */ /* 0x004ea20000300800 */
        /* <DEDUP_REMOVED lines=12> */
.L_x_13823:
[----:B------:R-:W1:Y:S02]  /*12970*/  SYNCS.PHASECHK.TRANS64.TRYWAIT P0, [R7+URZ], R2 ;  /* 0x00000002070075a7 */ /* 0x000e64000800017f */
[----:B-1----:R-:W-:Y:S05]  /*12980*/  @!P0 BRA `(.L_x_13758) ;  /* 0x0000002000908947 */ /* 0x002fea0003800000 */
.L_x_13824:
[----:B------:R-:W-:Y:S05]  /*12990*/  @!P2 BRA `(.L_x_13759) ;  /* 0x000000000004a947 */ /* 0x000fea0003800000 */
[----:B------:R-:W-:Y:S01]  /*129a0*/  BPT.TRAP 0x1 ;  /* 0x000000040000795c */ /* 0x000fe20000300000 */
.L_x_13759:
[----:B------:R-:W-:-:S04]  /*129b0*/  VIADD R0, R0, 0x32460 ;  /* 0x0003246000007836 */ /* 0x000fc80000000000 */
[----:B------:R-:W-:-:S04]  /*129c0*/  IMAD R4, R19, 0x8, R0 ;  /* 0x0000000813047824 */ /* 0x000fc800078e0200 */
[----:B------:R-:W2:Y:S02]  /*129d0*/  SYNCS.PHASECHK.TRANS64.TRYWAIT P0, [R4+URZ], R5 ;  /* 0x00000005040075a7 */ /* 0x000ea4000800017f */
[----:B--2---:R-:W-:Y:S05]  /*129e0*/  @!P0 BRA `(.L_x_13760) ;  /* 0x00000020008c8947 */ /* 0x004fea0003800000 */
.L_x_13825:
[----:B------:R-:W-:-:S07]  /*129f0*/  IMAD R3, R3, 0x8, R0 ;  /* 0x0000000803037824 */ /* 0x000fce00078e0200 */
.L_x_13761:
[----:B---3--:R3:W4:Y:S02]  /*12a00*/  SYNCS.PHASECHK.TRANS64.TRYWAIT P0, [R3+URZ], R2 ;  /* 0x00000002030075a7 */ /* 0x008724000800017f */
[----:B----4-:R-:W-:Y:S05]  /*12a10*/  @!P0 NANOSLEEP.SYNCS 0x989680 ;  /* 0x009896800000895d */ /* 0x010fea0003900000 */
[----:B------:R-:W4:Y:S02]  /*12a20*/  @!P0 SYNCS.PHASECHK.TRANS64 P0, [R3+URZ], R2 ;  /* 0x00000002030085a7 */ /* 0x000f24000800007f */
[----:B----4-:R-:W-:Y:S05]  /*12a30*/  @!P0 BRA `(.L_x_13761) ;  /* 0xfffffffc00f08947 */ /* 0x010fea000383ffff */
.L_x_13754:
[----:B------:R-:W-:Y:S05]  /*12a40*/  BSYNC B0 ;  /* 0x0000000000007941 */ /* 0x000fea0003800000 */
.L_x_13753:
[----:B------:R-:W-:Y:S05]  /*12a50*/  EXIT ;  /* 0x000000000000794d */ /* 0x000fea0003800000 */
.L_x_13605:
[----:B0-----:R0:W1:Y:S02]  /*12a60*/  SYNCS.PHASECHK.TRANS64.TRYWAIT P0, [R5+URZ+0x32400], R2 ;  /* 0x03240002050075a7 */ /* 0x001064000800017f */
[----:B-1----:R-:W-:Y:S05]  /*12a70*/  @!P0 NANOSLEEP.SYNCS 0x989680 ;  /* 0x009896800000895d */ /* 0x002fea0003900000 */
[----:B------:R-:W1:Y:S02]  /*12a80*/  @!P0 SYNCS.PHASECHK.TRANS64 P0, [R5+URZ+0x32400], R2 ;  /* 0x03240002050085a7 */ /* 0x000e64000800007f */
[----:B-1----:R-:W-:Y:S05]  /*12a90*/  @!P0 BRA `(.L_x_13605) ;  /* 0xfffffffc00f08947 */ /* 0x002fea000383ffff */
[----:B------:R-:W-:Y:S05]  /*12aa0*/  BRA `(.L_x_13762) ;  /* 0xfffffeec00f47947 */ /* 0x000fea000383ffff */
.L_x_13609:
[----:B--2---:R2:W3:Y:S02]  /*12ab0*/  SYNCS.PHASECHK.TRANS64.TRYWAIT P1, [R0+URZ+0x32430], R3 ;  /* 0x03243003000075a7 */ /* 0x0044e4000802017f */
[----:B---3--:R-:W-:Y:S05]  /*12ac0*/  @!P1 NANOSLEEP.SYNCS 0x989680 ;  /* 0x009896800000995d */ /* 0x008fea0003900000 */
[----:B------:R-:W3:Y:S02]  /*12ad0*/  @!P1 SYNCS.PHASECHK.TRANS64 P1, [R0+URZ+0x32430], R3 ;  /* 0x03243003000095a7 */ /* 0x000ee4000802007f */
[----:B---3--:R-:W-:Y:S05]  /*12ae0*/  @!P1 BRA `(.L_x_13609) ;  /* 0xfffffffc00f09947 */ /* 0x008fea000383ffff */
[----:B------:R-:W-:Y:S05]  /*12af0*/  BRA `(.L_x_13608) ;  /* 0xfffffef000247947 */ /* 0x000fea000383ffff */
.L_x_13610:
[----:B---3--:R3:W4:Y:S02]  /*12b00*/  SYNCS.PHASECHK.TRANS64.TRYWAIT P1, [R5+URZ+0x32410], R2 ;  /* 0x03241002050075a7 */ /* 0x008724000802017f */
[----:B----4-:R-:W-:Y:S05]  /*12b10*/  @!P1 NANOSLEEP.SYNCS 0x989680 ;  /* 0x009896800000995d */ /* 0x010fea0003900000 */
[----:B------:R-:W4:Y:S02]  /*12b20*/  @!P1 SYNCS.PHASECHK.TRANS64 P1, [R5+URZ+0x32410], R2 ;  /* 0x03241002050095a7 */ /* 0x000f24000802007f */
[----:B----4-:R-:W-:Y:S05]  /*12b30*/  @!P1 BRA `(.L_x_13610) ;  /* 0xfffffffc00f09947 */ /* 0x010fea000383ffff */
[----:B------:R-:W-:Y:S05]  /*12b40*/  BRA `(.L_x_13763) ;  /* 0xfffffef000d07947 */ /* 0x000fea000383ffff */
.L_x_13614:
[----:B------:R0:W0:Y:S02]  /*12b50*/  SYNCS.PHASECHK.TRANS64.TRYWAIT P1, [R0+URZ+0x32450], R3 ;  /* 0x03245003000075a7 */ /* 0x000024000802017f */
[----:B0-----:R-:W-:Y:S05]  /*12b60*/  @!P1 NANOSLEEP.SYNCS 0x989680 ;  /* 0x009896800000995d */ /* 0x001fea0003900000 */
[----:B------:R-:W0:Y:S02]  /*12b70*/  @!P1 SYNCS.PHASECHK.TRANS64 P1, [R0+URZ+0x32450], R3 ;  /* 0x03245003000095a7 */ /* 0x000e24000802007f */
[----:B0-----:R-:W-:Y:S05]  /*12b80*/  @!P1 BRA `(.L_x_13614) ;  /* 0xfffffffc00f09947 */ /* 0x001fea000383ffff */
[----:B------:R-:W-:Y:S05]  /*12b90*/  BRA `(.L_x_13613) ;  /* 0xfffffef000dc7947 */ /* 0x000fea000383ffff */
.L_x_13619:
[----:B-1----:R-:W-:-:S04]  /*12ba0*/  IMAD.U32 R21, RZ, RZ, UR4 ;  /* 0x00000004ff157e24 */ /* 0x002fc8000f8e00ff */
[----:B------:R1:W2:Y:S03]  /*12bb0*/  SYNCS.PHASECHK.TRANS64.TRYWAIT P3, [R21+URZ+0x32430], R20 ;  /* 0x03243014150075a7 */ /* 0x0002a6000806017f */
[----:B--2---:R-:W-:Y:S05]  /*12bc0*/  @!P3 NANOSLEEP.SYNCS 0x989680 ;  /* 0x009896800000b95d */ /* 0x004fea0003900000 */
[----:B------:R-:W2:Y:S02]  /*12bd0*/  @!P3 SYNCS.PHASECHK.TRANS64 P3, [R21+URZ+0x32430], R20 ;  /* 0x032430141500b5a7 */ /* 0x000ea4000806007f */
[----:B--2---:R-:W-:Y:S05]  /*12be0*/  @!P3 BRA `(.L_x_13619) ;  /* 0xfffffffc00ecb947 */ /* 0x004fea000383ffff */
[----:B------:R-:W-:Y:S05]  /*12bf0*/  BRA `(.L_x_13618) ;  /* 0xffffff1c00007947 */ /* 0x000fea000383ffff */
.L_x_13623:
[----:B-1----:R-:W-:-:S04]  /*12c00*/  IMAD.U32 R21, RZ, RZ, UR4 ;  /* 0x00000004ff157e24 */ /* 0x002fc8000f8e00ff */
[----:B------:R1:W3:Y:S03]  /*12c10*/  SYNCS.PHASECHK.TRANS64.TRYWAIT P3, [R21+URZ+0x32450], R20 ;  /* 0x03245014150075a7 */ /* 0x0002e6000806017f */
[----:B---3--:R-:W-:Y:S05]  /*12c20*/  @!P3 NANOSLEEP.SYNCS 0x989680 ;  /* 0x009896800000b95d */ /* 0x008fea0003900000 */
[----:B------:R-:W3:Y:S02]  /*12c30*/  @!P3 SYNCS.PHASECHK.TRANS64 P3, [R21+URZ+0x32450], R20 ;  /* 0x032450141500b5a7 */ /* 0x000ee4000806007f */
[----:B---3--:R-:W-:Y:S05]  /*12c40*/  @!P3 BRA `(.L_x_13623) ;  /* 0xfffffffc00ecb947 */ /* 0x008fea000383ffff */
[----:B------:R-:W-:Y:S05]  /*12c50*/  BRA `(.L_x_13622) ;  /* 0xffffff1c007c7947 */ /* 0x000fea000383ffff */
.L_x_13629:
[----:B--2---:R-:W-:-:S04]  /*12c60*/  IMAD.U32 R21, RZ, RZ, UR5 ;  /* 0x00000005ff157e24 */ /* 0x004fc8000f8e00ff */
[----:B------:R2:W3:Y:S03]  /*12c70*/  SYNCS.PHASECHK.TRANS64.TRYWAIT P1, [R21+URZ+0x32430], R20 ;  /* 0x03243014150075a7 */ /* 0x0004e6000802017f */
[----:B---3--:R-:W-:Y:S05]  /*12c80*/  @!P1 NANOSLEEP.SYNCS 0x989680 ;  /* 0x009896800000995d */ /* 0x008fea0003900000 */
[----:B------:R-:W3:Y:S02]  /*12c90*/  @!P1 SYNCS.PHASECHK.TRANS64 P1, [R21+URZ+0x32430], R20 ;  /* 0x03243014150095a7 */ /* 0x000ee4000802007f */
[----:B---3--:R-:W-:Y:S05]  /*12ca0*/  @!P1 BRA `(.L_x_13629) ;  /* 0xfffffffc00ec9947 */ /* 0x008fea000383ffff */
[----:B------:R-:W-:Y:S05]  /*12cb0*/  BRA `(.L_x_13628) ;  /* 0xffffff4800f87947 */ /* 0x000fea000383ffff */
.L_x_13633:
[----:B--2---:R-:W-:-:S04]  /*12cc0*/  IMAD.U32 R21, RZ, RZ, UR5 ;  /* 0x00000005ff157e24 */ /* 0x004fc8000f8e00ff */
[----:B------:R2:W3:Y:S03]  /*12cd0*/  SYNCS.PHASECHK.TRANS64.TRYWAIT P1, [R21+URZ+0x32450], R20 ;  /* 0x03245014150075a7 */ /* 0x0004e6000802017f */
[----:B---3--:R-:W-:Y:S05]  /*12ce0*/  @!P1 NANOSLEEP.SYNCS 0x989680 ;  /* 0x009896800000995d */ /* 0x008fea0003900000 */
[----:B------:R-:W3:Y:S02]  /*12cf0*/  @!P1 SYNCS.PHASECHK.TRANS64 P1, [R21+URZ+0x32450], R20 ;  /* 0x03245014150095a7 */ /* 0x000ee4000802007f */
[----:B---3--:R-:W-:Y:S05]  /*12d00*/  @!P1 BRA `(.L_x_13633) ;  /* 0xfffffffc00ec9947 */ /* 0x008fea000383ffff */
[----:B------:R-:W-:Y:S05]  /*12d10*/  BRA `(.L_x_13632) ;  /* 0xffffff4c00747947 */ /* 0x000fea000383ffff */
.L_x_13664:
[----:B------:R-:W-:Y:S02]  /*12d20*/  IMAD.MOV.U32 R13, RZ, RZ, R4 ;  /* 0x000000ffff0d7224 */ /* 0x000fe400078e0004 */
[----:B------:R-:W-:Y:S02]  /*12d30*/  IMAD.MOV.U32 R12, RZ, RZ, RZ ;  /* 0x000000ffff0c7224 */ /* 0x000fe400078e00ff */
[----:B------:R-:W-:Y:S02]  /*12d40*/  IMAD.MOV.U32 R11, RZ, RZ, 0x1f ;  /* 0x0000001fff0b7424 */ /* 0x000fe400078e00ff */
[----:B------:R-:W-:-:S07]  /*12d50*/  IMAD.MOV.U32 R15, RZ, RZ, -0x1 ;  /* 0xffffffffff0f7424 */ /* 0x000fce00078e00ff */
[----:B0-----:R-:W-:Y:S05]  /*12d60*/  WARPSYNC.COLLECTIVE R15, `(.L_x_13764) ;  /* 0x000000000f087348 */ /* 0x001fea0003c00000 */
[----:B------:R1:W2:Y:S02]  /*12d70*/  SHFL.IDX P6, R14, R13, R12, R11 ;  /* 0x0000000c0d0e7389 */ /* 0x0002a400000c000b */
[----:B012---:R-:W-:Y:S01]  /*12d80*/  ENDCOLLECTIVE ;  /* 0x000000000000791b */ /* 0x007fe20003800000 */
.L_x_13764:
[----:B------:R-:W-:Y:S05]  /*12d90*/  BRA `(.L_x_13765) ;  /* 0xffffffb400687947 */ /* 0x000fea000383ffff */
.L_x_13666:
[----:B------:R-:W-:Y:S01]  /*12da0*/  BSSY B0, `(.L_x_13766) ;  /* 0x0000006000007945 */ /* 0x000fe20003800000 */
[----:B------:R-:W-:-:S07]  /*12db0*/  IMAD.MOV.U32 R15, RZ, RZ, -0x1 ;  /* 0xffffffffff0f7424 */ /* 0x000fce00078e00ff */
[----:B01----:R-:W-:Y:S05]  /*12dc0*/  WARPSYNC.COLLECTIVE R15, `(.L_x_13767) ;  /* 0x000000000f0c7348 */ /* 0x003fea0003c00000 */
[----:B------:R-:W-:Y:S02]  /*12dd0*/  ELECT P6, UR62, PT ;  /* 0x00000000003e782f */ /* 0x000fe400038c0000 */
[----:B------:R-:W-:Y:S01]  /*12de0*/  MOV R14, UR62 ;  /* 0x0000003e000e7c02 */ /* 0x000fe20008000f00 */
[----:B01----:R-:W-:Y:S10]  /*12df0*/  ENDCOLLECTIVE ;  /* 0x000000000000791b */ /* 0x003ff40003800000 */
.L_x_13767:
[----:B------:R-:W-:Y:S05]  /*12e00*/  BSYNC B0 ;  /* 0x0000000000007941 */ /* 0x000fea0003800000 */
.L_x_13766:
[----:B------:R-:W-:Y:S05]  /*12e10*/  BRA `(.L_x_13768) ;  /* 0xffffffb4006c7947 */ /* 0x000fea000383ffff */
.L_x_13668:
[----:B--2---:R2:W3:Y:S02]  /*12e20*/  SYNCS.PHASECHK.TRANS64.TRYWAIT P0, [R0+URZ+0x32440], R2 ;  /* 0x03244002000075a7 */ /* 0x0044e4000800017f */
[----:B---3--:R-:W-:Y:S05]  /*12e30*/  @!P0 NANOSLEEP.SYNCS 0x989680 ;  /* 0x009896800000895d */ /* 0x008fea0003900000 */
[----:B------:R-:W3:Y:S02]  /*12e40*/  @!P0 SYNCS.PHASECHK.TRANS64 P0, [R0+URZ+0x32440], R2 ;  /* 0x03244002000085a7 */ /* 0x000ee4000800007f */
[----:B---3--:R-:W-:Y:S05]  /*12e50*/  @!P0 BRA `(.L_x_13668) ;  /* 0xfffffffc00f08947 */ /* 0x008fea000383ffff */
[----:B------:R-:W-:Y:S05]  /*12e60*/  BRA `(.L_x_13769) ;  /* 0xffffffb400c87947 */ /* 0x000fea000383ffff */
.L_x_13672:
        /* <DEDUP_REMOVED lines=8> */
.L_x_13770:
[----:B------:R-:W-:-:S05]  /*12ef0*/  IMAD R10, R7, 0x80, R10 ;  /* 0x00000080070a7824 */ /* 0x000fca00078e020a */
[----:B------:R0:W-:Y:S01]  /*12f00*/  STL [R1+0x10], R10 ;  /* 0x0000100a01007387 */ /* 0x0001e20000100800 */
[----:B------:R-:W-:Y:S02]  /*12f10*/  IMAD.MOV.U32 R13, RZ, RZ, R0 ;  /* 0x000000ffff0d7224 */ /* 0x000fe400078e0000 */
[----:B------:R-:W-:-:S07]  /*12f20*/  IMAD.MOV.U32 R4, RZ, RZ, R14 ;  /* 0x000000ffff047224 */ /* 0x000fce00078e000e */
[----:B0-----:R-:W-:Y:S05]  /*12f30*/  WARPSYNC.COLLECTIVE R15, `(.L_x_13771) ;  /* 0x000000000f087348 */ /* 0x001fea0003c00000 */
[----:B------:R1:W2:Y:S02]  /*12f40*/  SHFL.IDX P6, R14, R13, R12, R11 ;  /* 0x0000000c0d0e7389 */ /* 0x0002a400000c000b */
[----:B012---:R-:W-:Y:S01]  /*12f50*/  ENDCOLLECTIVE ;  /* 0x000000000000791b */ /* 0x007fe20003800000 */
.L_x_13771:
        /* <DEDUP_REMOVED lines=15> */
[----:B------:R0:W-:Y:S02]  /*13050*/  @!P1 LDGSTS.E.BYPASS.LTC128B.128 [R8+0x18400], desc[UR6][R4.64], !P0 ;  /* 0x1840000004089fae */ /* 0x0001e4000c101d46 */
[----:B0-----:R-:W-:Y:S05]  /*13060*/  WARPSYNC.COLLECTIVE R15, `(.L_x_13772) ;  /* 0x000000000f087348 */ /* 0x001fea0003c00000 */
[----:B------:R1:W2:Y:S02]  /*13070*/  SHFL.IDX P6, R14, R13, R12, R11 ;  /* 0x0000000c0d0e7389 */ /* 0x0002a400000c000b */
[----:B012---:R-:W-:Y:S01]  /*13080*/  ENDCOLLECTIVE ;  /* 0x000000000000791b */ /* 0x007fe20003800000 */
.L_x_13772:
[----:B------:R-:W-:-:S05]  /*13090*/  VIADD R5, R10, 0x10 ;  /* 0x000000100a057836 */ /* 0x000fca0000000000 */
[----:B------:R-:W-:Y:S01]  /*130a0*/  ISETP.GE.AND P1, PT, R5, R2, PT ;  /* 0x000000020500720c */ /* 0x000fe20003f26270 */
[----:B------:R-:W-:Y:S01]  /*130b0*/  IMAD.MOV.U32 R13, RZ, RZ, R0 ;  /* 0x000000ffff0d7224 */ /* 0x000fe200078e0000 */
[----:B------:R0:W-:Y:S01]  /*130c0*/  STL [R1+0x20], R5 ;  /* 0x0000200501007387 */ /* 0x0001e20000100800 */
[----:B------:R-:W-:-:S10]  /*130d0*/  IMAD.MOV.U32 R7, RZ, RZ, R14 ;  /* 0x000000ffff077224 */ /* 0x000fd400078e000e */
[----:B0-----:R-:W-:Y:S05]  /*130e0*/  WARPSYNC.COLLECTIVE R15, `(.L_x_13773) ;  /* 0x000000000f087348 */ /* 0x001fea0003c00000 */
[----:B------:R1:W2:Y:S02]  /*130f0*/  SHFL.IDX P6, R14, R13, R12, R11 ;  /* 0x0000000c0d0e7389 */ /* 0x0002a400000c000b */
[----:B012---:R-:W-:Y:S01]  /*13100*/  ENDCOLLECTIVE ;  /* 0x000000000000791b */ /* 0x007fe20003800000 */
.L_x_13773:
[----:B------:R-:W-:Y:S01]  /*13110*/  ULDC.64 UR4, c[0x0][0x208] ;  /* 0x0000820000047ab9 */ /* 0x000fe20000000a00 */
[----:B------:R-:W-:Y:S02]  /*13120*/  IMAD.MOV.U32 R13, RZ, RZ, R3 ;  /* 0x000000ffff0d7224 */ /* 0x000fe400078e0003 */
[----:B------:R-:W-:Y:S02]  /*13130*/  IMAD.MOV.U32 R12, RZ, RZ, 0x2 ;  /* 0x00000002ff0c7424 */ /* 0x000fe400078e00ff */
[----:B------:R-:W-:-:S05]  /*13140*/  IMAD.MOV.U32 R6, RZ, RZ, R14 ;  /* 0x000000ffff067224 */ /* 0x000fca00078e000e */
[----:B------:R-:W-:Y:S01]  /*13150*/  @!P1 LEA R4, P2, R9, R6, 0x1 ;  /* 0x0000000609049211 */ /* 0x000fe200078408ff */
[----:B------:R-:W-:-:S04]  /*13160*/  VIADD R6, R10, 0x20 ;  /* 0x000000200a067836 */ /* 0x000fc80000000000 */
[----:B------:R-:W-:Y:S01]  /*13170*/  @!P1 IMAD.X R5, RZ, RZ, R7, P2 ;  /* 0x000000ffff059224 */ /* 0x000fe200010e0607 */
[----:B------:R0:W-:Y:S01]  /*13180*/  STL [R1+0x24], R6 ;  /* 0x0000240601007387 */ /* 0x0001e20000100800 */
[----:B------:R-:W-:-:S03]  /*13190*/  VIADD R7, R10, 0x30 ;  /* 0x000000300a077836 */ /* 0x000fc60000000000 */
[----:B------:R-:W-:Y:S01]  /*131a0*/  @!PT LDS RZ, [RZ] ;  /* 0x00000000fffff984 */ /* 0x000fe20000000800 */
[----:B------:R-:W-:Y:S01]  /*131b0*/  @!PT LDS RZ, [RZ] ;  /* 0x00000000fffff984 */ /* 0x000fe20000000800 */
[----:B------:R-:W-:Y:S01]  /*131c0*/  @!PT LDS RZ, [RZ] ;  /* 0x00000000fffff984 */ /* 0x000fe20000000800 */
[----:B------:R0:W-:Y:S01]  /*131d0*/  @!P1 LDGSTS.E.BYPASS.LTC128B.128 [R8+0x18c00], desc[UR4][R4.64], !P0 ;  /* 0x18c0000004089fae */ /* 0x0001e2000c101d44 */
[----:B------:R-:W-:-:S13]  /*131e0*/  ISETP.GE.AND P1, PT, R6, R2, PT ;  /* 0x000000020600720c */ /* 0x000fda0003f26270 */
[----:B0-----:R-:W-:Y:S05]  /*131f0*/  WARPSYNC.COLLECTIVE R15, `(.L_x_13774) ;  /* 0x000000000f087348 */ /* 0x001fea0003c00000 */
[----:B------:R1:W2:Y:S02]  /*13200*/  SHFL.IDX P6, R14, R13, R12, R11 ;  /* 0x0000000c0d0e7389 */ /* 0x0002a400000c000b */
[----:B012---:R-:W-:Y:S01]  /*13210*/  ENDCOLLECTIVE ;  /* 0x000000000000791b */ /* 0x007fe20003800000 */
.L_x_13774:
[----:B------:R0:W-:Y:S01]  /*13220*/  STL [R1+0x28], R7 ;  /* 0x0000280701007387 */ /* 0x0001e20000100800 */
[----:B------:R-:W-:Y:S02]  /*13230*/  IMAD.MOV.U32 R13, RZ, RZ, R0 ;  /* 0x000000ffff0d7224 */ /* 0x000fe400078e0000 */
[----:B------:R-:W-:-:S07]  /*13240*/  IMAD.MOV.U32 R4, RZ, RZ, R14 ;  /* 0x000000ffff047224 */ /* 0x000fce00078e000e */
[----:B0-----:R-:W-:Y:S05]  /*13250*/  WARPSYNC.COLLECTIVE R15, `(.L_x_13775) ;  /* 0x000000000f087348 */ /* 0x001fea0003c00000 */
[----:B------:R1:W2:Y:S02]  /*13260*/  SHFL.IDX P6, R14, R13, R12, R11 ;  /* 0x0000000c0d0e7389 */ /* 0x0002a400000c000b */
[----:B012---:R-:W-:Y:S01]  /*13270*/  ENDCOLLECTIVE ;  /* 0x000000000000791b */ /* 0x007fe20003800000 */
.L_x_13775:
        /* <DEDUP_REMOVED lines=18> */
.L_x_13776:
[----:B------:R0:W-:Y:S01]  /*133a0*/  STL [R1+0x2c], R7 ;  /* 0x00002c0701007387 */ /* 0x0001e20000100800 */
[----:B------:R-:W-:Y:S02]  /*133b0*/  IMAD.MOV.U32 R13, RZ, RZ, R0 ;  /* 0x000000ffff0d7224 */ /* 0x000fe400078e0000 */
[----:B------:R-:W-:-:S07]  /*133c0*/  IMAD.MOV.U32 R6, RZ, RZ, R14 ;  /* 0x000000ffff067224 */ /* 0x000fce00078e000e */
[----:B0-----:R-:W-:Y:S05]  /*133d0*/  WARPSYNC.COLLECTIVE R15, `(.L_x_13777) ;  /* 0x000000000f087348 */ /* 0x001fea0003c00000 */
[----:B------:R1:W2:Y:S02]  /*133e0*/  SHFL.IDX P6, R14, R13, R12, R11 ;  /* 0x0000000c0d0e7389 */ /* 0x0002a400000c000b */
[----:B012---:R-:W-:Y:S01]  /*133f0*/  ENDCOLLECTIVE ;  /* 0x000000000000791b */ /* 0x007fe20003800000 */
.L_x_13777:
        /* <DEDUP_REMOVED lines=18> */
.L_x_13778:
[----:B------:R0:W-:Y:S01]  /*13520*/  STL [R1+0x30], R7 ;  /* 0x0000300701007387 */ /* 0x0001e20000100800 */
[----:B------:R-:W-:Y:S02]  /*13530*/  IMAD.MOV.U32 R13, RZ, RZ, R0 ;  /* 0x000000ffff0d7224 */ /* 0x000fe400078e0000 */
[----:B------:R-:W-:-:S07]  /*13540*/  IMAD.MOV.U32 R6, RZ, RZ, R14 ;  /* 0x000000ffff067224 */ /* 0x000fce00078e000e */
[----:B0-----:R-:W-:Y:S05]  /*13550*/  WARPSYNC.COLLECTIVE R15, `(.L_x_13779) ;  /* 0x000000000f087348 */ /* 0x001fea0003c00000 */
[----:B------:R1:W2:Y:S02]  /*13560*/  SHFL.IDX P6, R14, R13, R12, R11 ;  /* 0x0000000c0d0e7389 */ /* 0x0002a400000c000b */
[----:B012---:R-:W-:Y:S01]  /*13570*/  ENDCOLLECTIVE ;  /* 0x000000000000791b */ /* 0x007fe20003800000 */
.L_x_13779:
        /* <DEDUP_REMOVED lines=18> */
.L_x_13780:
[----:B------:R0:W-:Y:S01]  /*136a0*/  STL [R1+0x34], R7 ;  /* 0x0000340701007387 */ /* 0x0001e20000100800 */
[----:B------:R-:W-:Y:S02]  /*136b0*/  IMAD.MOV.U32 R13, RZ, RZ, R0 ;  /* 0x000000ffff0d7224 */ /* 0x000fe400078e0000 */
[----:B------:R-:W-:-:S07]  /*136c0*/  IMAD.MOV.U32 R6, RZ, RZ, R14 ;  /* 0x000000ffff067224 */ /* 0x000fce00078e000e */
[----:B0-----:R-:W-:Y:S05]  /*136d0*/  WARPSYNC.COLLECTIVE R15, `(.L_x_13781) ;  /* 0x000000000f087348 */ /* 0x001fea0003c00000 */
[----:B------:R1:W2:Y:S02]  /*136e0*/  SHFL.IDX P6, R14, R13, R12, R11 ;  /* 0x0000000c0d0e7389 */ /* 0x0002a400000c000b */
[----:B012---:R-:W-:Y:S01]  /*136f0*/  ENDCOLLECTIVE ;  /* 0x000000000000791b */ /* 0x007fe20003800000 */
.L_x_13781:
        /* <DEDUP_REMOVED lines=17> */
.L_x_13782:
[----:B------:R-:W-:Y:S02]  /*13810*/  IMAD.MOV.U32 R13, RZ, RZ, R0 ;  /* 0x000000ffff0d7224 */ /* 0x000fe400078e0000 */
[----:B------:R-:W-:-:S07]  /*13820*/  IMAD.MOV.U32 R6, RZ, RZ, R14 ;  /* 0x000000ffff067224 */ /* 0x000fce00078e000e */
[----:B------:R-:W-:Y:S05]  /*13830*/  WARPSYNC.COLLECTIVE R15, `(.L_x_13783) ;  /* 0x000000000f087348 */ /* 0x000fea0003c00000 */
[----:B------:R0:W1:Y:S02]  /*13840*/  SHFL.IDX P6, R14, R13, R12, R11 ;  /* 0x0000000c0d0e7389 */ /* 0x00006400000c000b */
[----:B01----:R-:W-:Y:S01]  /*13850*/  ENDCOLLECTIVE ;  /* 0x000000000000791b */ /* 0x003fe20003800000 */
.L_x_13783:
        /* <DEDUP_REMOVED lines=16> */
.L_x_13784:
[----:B------:R-:W-:Y:S02]  /*13960*/  IMAD.MOV.U32 R13, RZ, RZ, R0 ;  /* 0x000000ffff0d7224 */ /* 0x000fe400078e0000 */
[----:B------:R-:W-:-:S07]  /*13970*/  IMAD.MOV.U32 R3, RZ, RZ, R14 ;  /* 0x000000ffff037224 */ /* 0x000fce00078e000e */
[----:B------:R-:W-:Y:S05]  /*13980*/  WARPSYNC.COLLECTIVE R15, `(.L_x_13785) ;  /* 0x000000000f087348 */ /* 0x000fea0003c00000 */
[----:B------:R0:W1:Y:S02]  /*13990*/  SHFL.IDX P6, R14, R13, R12, R11 ;  /* 0x0000000c0d0e7389 */ /* 0x00006400000c000b */
[----:B01----:R-:W-:Y:S01]  /*139a0*/  ENDCOLLECTIVE ;  /* 0x000000000000791b */ /* 0x003fe20003800000 */
.L_x_13785:
[----:B------:R-:W-:Y:S01]  /*139b0*/  IMAD.MOV.U32 R0, RZ, RZ, R14 ;  /* 0x000000ffff007224 */ /* 0x000fe200078e000e */
[----:B------:R-:W-:Y:S06]  /*139c0*/  BRA `(.L_x_13786) ;  /* 0xffffffb400f07947 */ /* 0x000fec000383ffff */
.L_x_13676:
        /* <DEDUP_REMOVED lines=8> */
.L_x_13788:
[----:B------:R-:W-:Y:S05]  /*13a50*/  BSYNC B0 ;  /* 0x0000000000007941 */ /* 0x000fea0003800000 */
.L_x_13787:
        /* <DEDUP_REMOVED lines=11> */
.L_x_13789:
[----:B------:R-:W-:Y:S01]  /*13b10*/  ULDC UR4, c[0x0][0x288] ;  /* 0x0000a20000047ab9 */ /* 0x000fe20000000800 */
[----:B------:R-:W2:Y:S04]  /*13b20*/  LDL.LU R13, [R1+0x10] ;  /* 0x00001000010d7983 */ /* 0x000ea80000300800 */
[----:B------:R-:W3:Y:S04]  /*13b30*/  LDL.LU R12, [R1+0x20] ;  /* 0x00002000010c7983 */ /* 0x000ee80000300800 */
[----:B------:R-:W4:Y:S04]  /*13b40*/  LDL.LU R11, [R1+0x24] ;  /* 0x00002400010b7983 */ /* 0x000f280000300800 */
[----:B------:R-:W5:Y:S01]  /*13b50*/  LDL.LU R15, [R1+0x28] ;  /* 0x00002800010f7983 */ /* 0x000f620000300800 */
[----:B------:R-:W-:Y:S01]  /*13b60*/  IMAD R0, R8, UR4, RZ ;  /* 0x0000000408007c24 */ /* 0x000fe2000f8e02ff */
[----:B------:R-:W-:Y:S01]  /*13b70*/  LOP3.LUT R18, R18, 0xffffffbf, RZ, 0xc0, !PT ;  /* 0xffffffbf12127812 */ /* 0x000fe200078ec0ff */
[----:B------:R-:W-:Y:S01]  /*13b80*/  IMAD.MOV.U32 R3, RZ, RZ, R14 ;  /* 0x000000ffff037224 */ /* 0x000fe200078e000e */
[----:B------:R-:W-:-:S02]  /*13b90*/  ULDC.64 UR6, c[0x0][0x208] ;  /* 0x0000820000067ab9 */ /* 0x000fc40000000a00 */
[-C--:B--2---:R-:W-:Y:S02]  /*13ba0*/  ISETP.GE.AND P4, PT, R13, R0.reuse, PT ;  /* 0x000000000d00720c */ /* 0x084fe40003f86270 */
[-C--:B---3--:R-:W-:Y:S02]  /*13bb0*/  ISETP.GE.AND P6, PT, R12, R0.reuse, PT ;  /* 0x000000000c00720c */ /* 0x088fe40003fc6270 */
[----:B----4-:R-:W-:-:S11]  /*13bc0*/  ISETP.GE.AND P5, PT, R11, R0, PT ;  /* 0x000000000b00720c */ /* 0x010fd60003fa6270 */
[----:B------:R-:W-:Y:S02]  /*13bd0*/  @P6 LOP3.LUT R18, R18, 0x40, RZ, 0xfc, !PT ;  /* 0x0000004012126812 */ /* 0x000fe400078efcff */
[----:B-----5:R-:W-:Y:S02]  /*13be0*/  ISETP.GE.AND P6, PT, R15, R0, PT ;  /* 0x000000000f00720c */ /* 0x020fe40003fc6270 */
[----:B------:R-:W-:-:S04]  /*13bf0*/  LOP3.LUT R18, R18, 0xffffffdf, RZ, 0xc0, !PT ;  /* 0xffffffdf12127812 */ /* 0x000fc800078ec0ff */
[----:B------:R-:W-:Y:S02]  /*13c00*/  @P5 LOP3.LUT R18, R18, 0x20, RZ, 0xfc, !PT ;  /* 0x0000002012125812 */ /* 0x000fe400078efcff */
[-C--:B------:R-:W-:Y:S02]  /*13c10*/  ISETP.GE.AND P5, PT, R7, R0.reuse, PT ;  /* 0x000000000700720c */ /* 0x080fe40003fa6270 */
[----:B------:R-:W2:Y:S01]  /*13c20*/  LDL R7, [R1+0x4] ;  /* 0x0000040001077983 */ /* 0x000ea20000100800 */
[----:B------:R-:W-:Y:S01]  /*13c30*/  LOP3.LUT R18, R18, 0xffffffef, RZ, 0xc0, !PT ;  /* 0xffffffef12127812 */ /* 0x000fe200078ec0ff */
[----:B------:R-:W-:Y:S02]  /*13c40*/  IMAD.MOV.U32 R13, RZ, RZ, R4 ;  /* 0x000000ffff0d7224 */ /* 0x000fe400078e0004 */
[----:B------:R-:W-:Y:S01]  /*13c50*/  IMAD.MOV.U32 R12, RZ, RZ, 0x1 ;  /* 0x00000001ff0c7424 */ /* 0x000fe200078e00ff */
[----:B------:R-:W-:Y:S01]  /*13c60*/  @P6 LOP3.LUT R18, R18, 0x10, RZ, 0xfc, !PT ;  /* 0x0000001012126812 */ /* 0x000fe200078efcff */
[----:B------:R-:W-:Y:S01]  /*13c70*/  IMAD.MOV.U32 R11, RZ, RZ, 0x181f ;  /* 0x0000181fff0b7424 */ /* 0x000fe200078e00ff */
[----:B------:R-:W-:Y:S01]  /*13c80*/  ISETP.GE.AND P6, PT, R10, R0, PT ;  /* 0x000000000a00720c */ /* 0x000fe20003fc6270 */
[----:B------:R-:W-:Y:S01]  /*13c90*/  IMAD.MOV.U32 R15, RZ, RZ, -0x1 ;  /* 0xffffffffff0f7424 */ /* 0x000fe200078e00ff */
        /* <DEDUP_REMOVED lines=18> */
[----:B------:R0:W-:Y:S04]  /*13dc0*/  @!P4 LDGSTS.E.BYPASS.LTC128B.128 [R7+0x2a400], desc[UR6][R2.64+0x100], !P2 ;  /* 0x2a4001000207cfae */ /* 0x0001e8000d101d46 */
[----:B------:R0:W-:Y:S01]  /*13dd0*/  @!P4 LDGSTS.E.BYPASS.LTC128B.128 [R7+0x2e400], desc[UR6][R2.64+0x180], !P3 ;  /* 0x2e4001800207cfae */ /* 0x0001e2000d901d46 */
[----:B------:R-:W-:-:S13]  /*13de0*/  LOP3.LUT P4, RZ, R18, 0x40, RZ, 0xc0, !PT ;  /* 0x0000004012ff7812 */ /* 0x000fda000788c0ff */
[----:B0-----:R-:W-:Y:S05]  /*13df0*/  WARPSYNC.COLLECTIVE R15, `(.L_x_13790) ;  /* 0x000000000f087348 */ /* 0x001fea0003c00000 */
[----:B------:R1:W2:Y:S02]  /*13e00*/  SHFL.IDX P6, R14, R13, R12, R11 ;  /* 0x0000000c0d0e7389 */ /* 0x0002a400000c000b */
[----:B012---:R-:W-:Y:S01]  /*13e10*/  ENDCOLLECTIVE ;  /* 0x000000000000791b */ /* 0x007fe20003800000 */
.L_x_13790:
[----:B------:R-:W-:Y:S02]  /*13e20*/  IMAD.MOV.U32 R13, RZ, RZ, R5 ;  /* 0x000000ffff0d7224 */ /* 0x000fe400078e0005 */
[----:B------:R-:W-:-:S07]  /*13e30*/  IMAD.MOV.U32 R6, RZ, RZ, R14 ;  /* 0x000000ffff067224 */ /* 0x000fce00078e000e */
[----:B------:R-:W-:Y:S05]  /*13e40*/  WARPSYNC.COLLECTIVE R15, `(.L_x_13791) ;  /* 0x000000000f087348 */ /* 0x000fea0003c00000 */
[----:B------:R0:W1:Y:S02]  /*13e50*/  SHFL.IDX P6, R14, R13, R12, R11 ;  /* 0x0000000c0d0e7389 */ /* 0x00006400000c000b */
[----:B01----:R-:W-:Y:S01]  /*13e60*/  ENDCOLLECTIVE ;  /* 0x000000000000791b */ /* 0x003fe20003800000 */
.L_x_13791:
[----:B------:R-:W-:Y:S01]  /*13e70*/  ULDC.64 UR4, c[0x0][0x208] ;  /* 0x0000820000047ab9 */ /* 0x000fe20000000a00 */
        /* <DEDUP_REMOVED lines=11> */
[----:B------:R0:W-:Y:S01]  /*13f30*/  @!P4 LDGSTS.E.BYPASS.LTC128B.128 [R7+0x2ec00], desc[UR4][R2.64+0x180], !P3 ;  /* 0x2ec001800207cfae */ /* 0x0001e2000d901d44 */
[----:B------:R-:W-:-:S13]  /*13f40*/  LOP3.LUT P4, RZ, R18, 0x10, RZ, 0xc0, !PT ;  /* 0x0000001012ff7812 */ /* 0x000fda000788c0ff */
[----:B0-----:R-:W-:Y:S05]  /*13f50*/  WARPSYNC.COLLECTIVE R15, `(.L_x_13792) ;  /* 0x000000000f087348 */ /* 0x001fea0003c00000 */
[----:B------:R1:W2:Y:S02]  /*13f60*/  SHFL.IDX P6, R14, R13, R12, R11 ;  /* 0x0000000c0d0e7389 */ /* 0x0002a400000c000b */
[----:B012---:R-:W-:Y:S01]  /*13f70*/  ENDCOLLECTIVE ;  /* 0x000000000000791b */ /* 0x007fe20003800000 */
.L_x_13792:
[----:B------:R-:W-:Y:S02]  /*13f80*/  IMAD.MOV.U32 R13, RZ, RZ, R5 ;  /* 0x000000ffff0d7224 */ /* 0x000fe400078e0005 */
[----:B------:R-:W-:-:S07]  /*13f90*/  IMAD.MOV.U32 R6, RZ, RZ, R14 ;  /* 0x000000ffff067224 */ /* 0x000fce00078e000e */
[----:B------:R-:W-:Y:S05]  /*13fa0*/  WARPSYNC.COLLECTIVE R15, `(.L_x_13793) ;  /* 0x000000000f087348 */ /* 0x000fea0003c00000 */
[----:B------:R0:W1:Y:S02]  /*13fb0*/  SHFL.IDX P6, R14, R13, R12, R11 ;  /* 0x0000000c0d0e7389 */ /* 0x00006400000c000b */
[----:B01----:R-:W-:Y:S01]  /*13fc0*/  ENDCOLLECTIVE ;  /* 0x000000000000791b */ /* 0x003fe20003800000 */
.L_x_13793:
        /* <DEDUP_REMOVED lines=17> */
.L_x_13794:
[----:B------:R-:W-:Y:S02]  /*140e0*/  IMAD.MOV.U32 R13, RZ, RZ, R5 ;  /* 0x000000ffff0d7224 */ /* 0x000fe400078e0005 */
[----:B------:R-:W-:-:S07]  /*140f0*/  IMAD.MOV.U32 R6, RZ, RZ, R14 ;  /* 0x000000ffff067224 */ /* 0x000fce00078e000e */
[----:B------:R-:W-:Y:S05]  /*14100*/  WARPSYNC.COLLECTIVE R15, `(.L_x_13795) ;  /* 0x000000000f087348 */ /* 0x000fea0003c00000 */
[----:B------:R0:W1:Y:S02]  /*14110*/  SHFL.IDX P6, R14, R13, R12, R11 ;  /* 0x0000000c0d0e7389 */ /* 0x00006400000c000b */
[----:B01----:R-:W-:Y:S01]  /*14120*/  ENDCOLLECTIVE ;  /* 0x000000000000791b */ /* 0x003fe20003800000 */
.L_x_13795:
        /* <DEDUP_REMOVED lines=17> */
.L_x_13796:
[----:B------:R-:W-:Y:S02]  /*14240*/  IMAD.MOV.U32 R13, RZ, RZ, R5 ;  /* 0x000000ffff0d7224 */ /* 0x000fe400078e0005 */
[----:B------:R-:W-:-:S07]  /*14250*/  IMAD.MOV.U32 R6, RZ, RZ, R14 ;  /* 0x000000ffff067224 */ /* 0x000fce00078e000e */
[----:B------:R-:W-:Y:S05]  /*14260*/  WARPSYNC.COLLECTIVE R15, `(.L_x_13797) ;  /* 0x000000000f087348 */ /* 0x000fea0003c00000 */
[----:B------:R0:W1:Y:S02]  /*14270*/  SHFL.IDX P6, R14, R13, R12, R11 ;  /* 0x0000000c0d0e7389 */ /* 0x00006400000c000b */
[----:B01----:R-:W-:Y:S01]  /*14280*/  ENDCOLLECTIVE ;  /* 0x000000000000791b */ /* 0x003fe20003800000 */
.L_x_13797:
[----:B------:R-:W-:Y:S01]  /*14290*/  ULDC.64 UR4, c[0x0][0x208] ;  /* 0x0000820000047ab9 */ /* 0x000fe20000000a00 */
        /* <DEDUP_REMOVED lines=17> */
.L_x_13798:
[----:B------:R-:W-:Y:S02]  /*143b0*/  IMAD.MOV.U32 R13, RZ, RZ, R5 ;  /* 0x000000ffff0d7224 */ /* 0x000fe400078e0005 */
[----:B------:R-:W-:-:S07]  /*143c0*/  IMAD.MOV.U32 R6, RZ, RZ, R14 ;  /* 0x000000ffff067224 */ /* 0x000fce00078e000e */
[----:B------:R-:W-:Y:S05]  /*143d0*/  WARPSYNC.COLLECTIVE R15, `(.L_x_13799) ;  /* 0x000000000f087348 */ /* 0x000fea0003c00000 */
[----:B------:R0:W1:Y:S02]  /*143e0*/  SHFL.IDX P6, R14, R13, R12, R11 ;  /* 0x0000000c0d0e7389 */ /* 0x00006400000c000b */
[----:B01----:R-:W-:Y:S01]  /*143f0*/  ENDCOLLECTIVE ;  /* 0x000000000000791b */ /* 0x003fe20003800000 */
.L_x_13799:
        /* <DEDUP_REMOVED lines=16> */
.L_x_13800:
[----:B------:R-:W-:Y:S02]  /*14500*/  IMAD.MOV.U32 R13, RZ, RZ, R5 ;  /* 0x000000ffff0d7224 */ /* 0x000fe400078e0005 */
[----:B------:R-:W-:-:S07]  /*14510*/  IMAD.MOV.U32 R6, RZ, RZ, R14 ;  /* 0x000000ffff067224 */ /* 0x000fce00078e000e */
[----:B------:R-:W-:Y:S05]  /*14520*/  WARPSYNC.COLLECTIVE R15, `(.L_x_13801) ;  /* 0x000000000f087348 */ /* 0x000fea0003c00000 */
[----:B------:R0:W1:Y:S02]  /*14530*/  SHFL.IDX P6, R14, R13, R12, R11 ;  /* 0x0000000c0d0e7389 */ /* 0x00006400000c000b */
[----:B01----:R-:W-:Y:S01]  /*14540*/  ENDCOLLECTIVE ;  /* 0x000000000000791b */ /* 0x003fe20003800000 */
.L_x_13801:
        /* <DEDUP_REMOVED lines=16> */
.L_x_13802:
[----:B------:R-:W-:Y:S02]  /*14650*/  IMAD.MOV.U32 R13, RZ, RZ, R5 ;  /* 0x000000ffff0d7224 */ /* 0x000fe400078e0005 */
[----:B------:R-:W-:-:S07]  /*14660*/  IMAD.MOV.U32 R6, RZ, RZ, R14 ;  /* 0x000000ffff067224 */ /* 0x000fce00078e000e */
[----:B------:R-:W-:Y:S05]  /*14670*/  WARPSYNC.COLLECTIVE R15, `(.L_x_13803) ;  /* 0x000000000f087348 */ /* 0x000fea0003c00000 */
[----:B------:R0:W1:Y:S02]  /*14680*/  SHFL.IDX P6, R14, R13, R12, R11 ;  /* 0x0000000c0d0e7389 */ /* 0x00006400000c000b */
[----:B01----:R-:W-:Y:S01]  /*14690*/  ENDCOLLECTIVE ;  /* 0x000000000000791b */ /* 0x003fe20003800000 */
.L_x_13803:
[----:B------:R-:W-:Y:S01]  /*146a0*/  IMAD.MOV.U32 R2, RZ, RZ, R14 ;  /* 0x000000ffff027224 */ /* 0x000fe200078e000e */
[----:B------:R-:W-:Y:S06]  /*146b0*/  BRA `(.L_x_13804) ;  /* 0xffffffb4008c7947 */ /* 0x000fec000383ffff */
.L_x_13681:
[----:B0-----:R0:W3:Y:S02]  /*146c0*/  SYNCS.PHASECHK.TRANS64.TRYWAIT P0, [R17+URZ+0x32420], R0 ;  /* 0x03242000110075a7 */ /* 0x0010e4000800017f */
[----:B---3--:R-:W-:Y:S05]  /*146d0*/  @!P0 NANOSLEEP.SYNCS 0x989680 ;  /* 0x009896800000895d */ /* 0x008fea0003900000 */
[----:B------:R-:W3:Y:S02]  /*146e0*/  @!P0 SYNCS.PHASECHK.TRANS64 P0, [R17+URZ+0x32420], R0 ;  /* 0x03242000110085a7 */ /* 0x000ee4000800007f */
[----:B---3--:R-:W-:Y:S05]  /*146f0*/  @!P0 BRA `(.L_x_13681) ;  /* 0xfffffffc00f08947 */ /* 0x008fea000383ffff */
[----:B------:R-:W-:Y:S05]  /*14700*/  BRA `(.L_x_13805) ;  /* 0xffffffb800087947 */ /* 0x000fea000383ffff */
.L_x_13685:
[----:B0-----:R0:W1:Y:S02]  /*14710*/  SYNCS.PHASECHK.TRANS64.TRYWAIT P0, [R2+URZ+0x32460], R0 ;  /* 0x03246000020075a7 */ /* 0x001064000800017f */
[----:B-1----:R-:W-:Y:S05]  /*14720*/  @!P0 NANOSLEEP.SYNCS 0x989680 ;  /* 0x009896800000895d */ /* 0x002fea0003900000 */
[----:B------:R-:W1:Y:S02]  /*14730*/  @!P0 SYNCS.PHASECHK.TRANS64 P0, [R2+URZ+0x32460], R0 ;  /* 0x03246000020085a7 */ /* 0x000e64000800007f */
[----:B-1----:R-:W-:Y:S05]  /*14740*/  @!P0 BRA `(.L_x_13685) ;  /* 0xfffffffc00f08947 */ /* 0x002fea000383ffff */
[----:B------:R-:W-:Y:S05]  /*14750*/  BRA `(.L_x_13806) ;  /* 0xffffffb800287947 */ /* 0x000fea000383ffff */
.L_x_13698:
[----:B-1----:R1:W2:Y:S02]  /*14760*/  SYNCS.PHASECHK.TRANS64.TRYWAIT P0, [R3+URZ+0x32440], R2 ;  /* 0x03244002030075a7 */ /* 0x0022a4000800017f */
[----:B--2---:R-:W-:Y:S05]  /*14770*/  @!P0 NANOSLEEP.SYNCS 0x989680 ;  /* 0x009896800000895d */ /* 0x004fea0003900000 */
[----:B------:R-:W2:Y:S02]  /*14780*/  @!P0 SYNCS.PHASECHK.TRANS64 P0, [R3+URZ+0x32440], R2 ;  /* 0x03244002030085a7 */ /* 0x000ea4000800007f */
[----:B--2---:R-:W-:Y:S05]  /*14790*/  @!P0 BRA `(.L_x_13698) ;  /* 0xfffffffc00f08947 */ /* 0x004fea000383ffff */
[----:B------:R-:W-:Y:S05]  /*147a0*/  BRA `(.L_x_13807) ;  /* 0xffffffc0001c7947 */ /* 0x000fea000383ffff */
.L_x_13703:
[----:B--2---:R2:W3:Y:S02]  /*147b0*/  SYNCS.PHASECHK.TRANS64.TRYWAIT P0, [R3+URZ+0x32460], R2 ;  /* 0x03246002030075a7 */ /* 0x0044e4000800017f */
[----:B---3--:R-:W-:Y:S05]  /*147c0*/  @!P0 NANOSLEEP.SYNCS 0x989680 ;  /* 0x009896800000895d */ /* 0x008fea0003900000 */
[----:B------:R-:W3:Y:S02]  /*147d0*/  @!P0 SYNCS.PHASECHK.TRANS64 P0, [R3+URZ+0x32460], R2 ;  /* 0x03246002030085a7 */ /* 0x000ee4000800007f */
[----:B---3--:R-:W-:Y:S05]  /*147e0*/  @!P0 BRA `(.L_x_13703) ;  /* 0xfffffffc00f08947 */ /* 0x008fea000383ffff */
[----:B------:R-:W-:Y:S05]  /*147f0*/  BRA `(.L_x_13808) ;  /* 0xffffffc000947947 */ /* 0x000fea000383ffff */
.L_x_13715:
[----:B0-----:R0:W1:Y:S02]  /*14800*/  SYNCS.PHASECHK.TRANS64.TRYWAIT P0, [R4+URZ+0x32440], R2 ;  /* 0x03244002040075a7 */ /* 0x001064000800017f */
[----:B-1----:R-:W-:Y:S05]  /*14810*/  @!P0 NANOSLEEP.SYNCS 0x989680 ;  /* 0x009896800000895d */ /* 0x002fea0003900000 */
[----:B------:R-:W1:Y:S02]  /*14820*/  @!P0 SYNCS.PHASECHK.TRANS64 P0, [R4+URZ+0x32440], R2 ;  /* 0x03244002040085a7 */ /* 0x000e64000800007f */
[----:B-1----:R-:W-:Y:S05]  /*14830*/  @!P0 BRA `(.L_x_13715) ;  /* 0xfffffffc00f08947 */ /* 0x002fea000383ffff */
[----:B------:R-:W-:Y:S05]  /*14840*/  BRA `(.L_x_13809) ;  /* 0xffffffc800747947 */ /* 0x000fea000383ffff */
.L_x_13720:
[----:B-1----:R1:W2:Y:S02]  /*14850*/  SYNCS.PHASECHK.TRANS64.TRYWAIT P0, [R4+URZ+0x32460], R2 ;  /* 0x03246002040075a7 */ /* 0x0022a4000800017f */
[----:B--2---:R-:W-:Y:S05]  /*14860*/  @!P0 NANOSLEEP.SYNCS 0x989680 ;  /* 0x009896800000895d */ /* 0x004fea0003900000 */
[----:B------:R-:W2:Y:S02]  /*14870*/  @!P0 SYNCS.PHASECHK.TRANS64 P0, [R4+URZ+0x32460], R2 ;  /* 0x03246002040085a7 */ /* 0x000ea4000800007f */
[----:B--2---:R-:W-:Y:S05]  /*14880*/  @!P0 BRA `(.L_x_13720) ;  /* 0xfffffffc00f08947 */ /* 0x004fea000383ffff */
[----:B------:R-:W-:Y:S05]  /*14890*/  BRA `(.L_x_13810) ;  /* 0xffffffc800ec7947 */ /* 0x000fea000383ffff */
.L_x_13731:
[----:B-1----:R1:W3:Y:S02]  /*148a0*/  SYNCS.PHASECHK.TRANS64.TRYWAIT P0, [R4+URZ+0x32440], R2 ;  /* 0x03244002040075a7 */ /* 0x0022e4000800017f */
[----:B---3--:R-:W-:Y:S05]  /*148b0*/  @!P0 NANOSLEEP.SYNCS 0x989680 ;  /* 0x009896800000895d */ /* 0x008fea0003900000 */
[----:B------:R-:W3:Y:S02]  /*148c0*/  @!P0 SYNCS.PHASECHK.TRANS64 P0, [R4+URZ+0x32440], R2 ;  /* 0x03244002040085a7 */ /* 0x000ee4000800007f */
[----:B---3--:R-:W-:Y:S05]  /*148d0*/  @!P0 BRA `(.L_x_13731) ;  /* 0xfffffffc00f08947 */ /* 0x008fea000383ffff */
[----:B------:R-:W-:Y:S05]  /*148e0*/  BRA `(.L_x_13811) ;  /* 0xffffffd000b47947 */ /* 0x000fea000383ffff */
.L_x_13736:
[----:B--2---:R2:W3:Y:S02]  /*148f0*/  SYNCS.PHASECHK.TRANS64.TRYWAIT P0, [R4+URZ+0x32460], R2 ;  /* 0x03246002040075a7 */ /* 0x0044e4000800017f */
[----:B---3--:R-:W-:Y:S05]  /*14900*/  @!P0 NANOSLEEP.SYNCS 0x989680 ;  /* 0x009896800000895d */ /* 0x008fea0003900000 */
[----:B------:R-:W3:Y:S02]  /*14910*/  @!P0 SYNCS.PHASECHK.TRANS64 P0, [R4+URZ+0x32460], R2 ;  /* 0x03246002040085a7 */ /* 0x000ee4000800007f */
[----:B---3--:R-:W-:Y:S05]  /*14920*/  @!P0 BRA `(.L_x_13736) ;  /* 0xfffffffc00f08947 */ /* 0x008fea000383ffff */
[----:B------:R-:W-:Y:S05]  /*14930*/  BRA `(.L_x_13812) ;  /* 0xffffffd4002c7947 */ /* 0x000fea000383ffff */
.L_x_13748:
[----:B------:R-:W-:Y:S01]  /*14940*/  BSSY B0, `(.L_x_13813) ;  /* 0x0000008000007945 */ /* 0x000fe20003800000 */
[----:B-----5:R-:W-:Y:S02]  /*14950*/  IMAD.MOV.U32 R13, RZ, RZ, R2 ;  /* 0x000000ffff0d7224 */ /* 0x020fe400078e0002 */
[----:B------:R-:W-:Y:S02]  /*14960*/  IMAD.MOV.U32 R12, RZ, RZ, RZ ;  /* 0x000000ffff0c7224 */ /* 0x000fe400078e00ff */
[----:B------:R-:W-:Y:S02]  /*14970*/  IMAD.MOV.U32 R11, RZ, RZ, 0x1f ;  /* 0x0000001fff0b7424 */ /* 0x000fe400078e00ff */
[----:B------:R-:W-:-:S07]  /*14980*/  IMAD.MOV.U32 R15, RZ, RZ, -0x1 ;  /* 0xffffffffff0f7424 */ /* 0x000fce00078e00ff */
[----:B-123--:R-:W-:Y:S05]  /*14990*/  WARPSYNC.COLLECTIVE R15, `(.L_x_13814) ;  /* 0x000000000f087348 */ /* 0x00efea0003c00000 */
[----:B------:R0:W4:Y:S02]  /*149a0*/  SHFL.IDX P6, R14, R13, R12, R11 ;  /* 0x0000000c0d0e7389 */ /* 0x00012400000c000b */
[----:B01234-:R-:W-:Y:S01]  /*149b0*/  ENDCOLLECTIVE ;  /* 0x000000000000791b */ /* 0x01ffe20003800000 */
.L_x_13814:
[----:B------:R-:W-:Y:S05]  /*149c0*/  BSYNC B0 ;  /* 0x0000000000007941 */ /* 0x000fea0003800000 */
.L_x_13813:
[----:B------:R-:W-:Y:S05]  /*149d0*/  BRA `(.L_x_13815) ;  /* 0xffffffd800fc7947 */ /* 0x000fea000383ffff */
.L_x_13751:
[----:B0-----:R0:W1:Y:S02]  /*149e0*/  SYNCS.PHASECHK.TRANS64.TRYWAIT P0, [R0+URZ+0x32420], R3 ;  /* 0x03242003000075a7 */ /* 0x001064000800017f */
[----:B-1----:R-:W-:Y:S05]  /*149f0*/  @!P0 NANOSLEEP.SYNCS 0x989680 ;  /* 0x009896800000895d */ /* 0x002fea0003900000 */
[----:B------:R-:W1:Y:S02]  /*14a00*/  @!P0 SYNCS.PHASECHK.TRANS64 P0, [R0+URZ+0x32420], R3 ;  /* 0x03242003000085a7 */ /* 0x000e64000800007f */
[----:B-1----:R-:W-:Y:S05]  /*14a10*/  @!P0 BRA `(.L_x_13751) ;  /* 0xfffffffc00f08947 */ /* 0x002fea000383ffff */
[----:B------:R-:W-:Y:S05]  /*14a20*/  BRA `(.L_x_13816) ;  /* 0xffffffdc00487947 */ /* 0x000fea000383ffff */
.L_x_13752:
        /* <DEDUP_REMOVED lines=11> */
.L_x_13818:
[----:B------:R-:W-:Y:S05]  /*14ae0*/  BSYNC B0 ;  /* 0x0000000000007941 */ /* 0x000fea0003800000 */
.L_x_13817:
[----:B------:R-:W-:Y:S05]  /*14af0*/  BRA `(.L_x_13819) ;  /* 0xffffffdc00307947 */ /* 0x000fea000383ffff */
.L_x_13755:
[----:B------:R-:W-:Y:S01]  /*14b00*/  BSSY B1, `(.L_x_13820) ;  /* 0x0000006000017945 */ /* 0x000fe20003800000 */
[----:B------:R-:W-:-:S07]  /*14b10*/  IMAD.MOV.U32 R15, RZ, RZ, -0x1 ;  /* 0xffffffffff0f7424 */ /* 0x000fce00078e00ff */
[----:B012---:R-:W-:Y:S05]  /*14b20*/  WARPSYNC.COLLECTIVE R15, `(.L_x_13821) ;  /* 0x000000000f0c7348 */ /* 0x007fea0003c00000 */
[----:B------:R-:W-:Y:S02]  /*14b30*/  ELECT P6, UR62, PT ;  /* 0x00000000003e782f */ /* 0x000fe400038c0000 */
[----:B------:R-:W-:Y:S01]  /*14b40*/  MOV R14, UR62 ;  /* 0x0000003e000e7c02 */ /* 0x000fe20008000f00 */
[----:B012---:R-:W-:Y:S10]  /*14b50*/  ENDCOLLECTIVE ;  /* 0x000000000000791b */ /* 0x007ff40003800000 */
.L_x_13821:
[----:B------:R-:W-:Y:S05]  /*14b60*/  BSYNC B1 ;  /* 0x0000000000017941 */ /* 0x000fea0003800000 */
.L_x_13820:
[----:B------:R-:W-:Y:S05]  /*14b70*/  BRA `(.L_x_13822) ;  /* 0xffffffdc00287947 */ /* 0x000fea000383ffff */
.L_x_13757:
[----:B0-----:R0:W1:Y:S02]  /*14b80*/  SYNCS.PHASECHK.TRANS64.TRYWAIT P0, [R6+URZ], R5 ;  /* 0x00000005060075a7 */ /* 0x001064000800017f */
[----:B-1----:R-:W-:Y:S05]  /*14b90*/  @!P0 NANOSLEEP.SYNCS 0x989680 ;  /* 0x009896800000895d */ /* 0x002fea0003900000 */
[----:B------:R-:W1:Y:S02]  /*14ba0*/  @!P0 SYNCS.PHASECHK.TRANS64 P0, [R6+URZ], R5 ;  /* 0x00000005060085a7 */ /* 0x000e64000800007f */
[----:B-1----:R-:W-:Y:S05]  /*14bb0*/  @!P0 BRA `(.L_x_13757) ;  /* 0xfffffffc00f08947 */ /* 0x002fea000383ffff */
[----:B------:R-:W-:Y:S05]  /*14bc0*/  BRA `(.L_x_13823) ;  /* 0xffffffdc00687947 */ /* 0x000fea000383ffff */
.L_x_13758:
[----:B-1----:R1:W2:Y:S02]  /*14bd0*/  SYNCS.PHASECHK.TRANS64.TRYWAIT P0, [R7+URZ], R2 ;  /* 0x00000002070075a7 */ /* 0x0022a4000800017f */
[----:B--2---:R-:W-:Y:S05]  /*14be0*/  @!P0 NANOSLEEP.SYNCS 0x989680 ;  /* 0x009896800000895d */ /* 0x004fea0003900000 */
[----:B------:R-:W2:Y:S02]  /*14bf0*/  @!P0 SYNCS.PHASECHK.TRANS64 P0, [R7+URZ], R2 ;  /* 0x00000002070085a7 */ /* 0x000ea4000800007f */
[----:B--2---:R-:W-:Y:S05]  /*14c00*/  @!P0 BRA `(.L_x_13758) ;  /* 0xfffffffc00f08947 */ /* 0x004fea000383ffff */
[----:B------:R-:W-:Y:S05]  /*14c10*/  BRA `(.L_x_13824) ;  /* 0xffffffdc005c7947 */ /* 0x000fea000383ffff */
.L_x_13760:
[----:B--2---:R2:W3:Y:S02]  /*14c20*/  SYNCS.PHASECHK.TRANS64.TRYWAIT P0, [R4+URZ], R5 ;  /* 0x00000005040075a7 */ /* 0x0044e4000800017f */
[----:B---3--:R-:W-:Y:S05]  /*14c30*/  @!P0 NANOSLEEP.SYNCS 0x989680 ;  /* 0x009896800000895d */ /* 0x008fea0003900000 */
[----:B------:R-:W3:Y:S02]  /*14c40*/  @!P0 SYNCS.PHASECHK.TRANS64 P0, [R4+URZ], R5 ;  /* 0x00000005040085a7 */ /* 0x000ee4000800007f */
[----:B---3--:R-:W-:Y:S05]  /*14c50*/  @!P0 BRA `(.L_x_13760) ;  /* 0xfffffffc00f08947 */ /* 0x008fea000383ffff */
[----:B------:R-:W-:Y:S05]  /*14c60*/  BRA `(.L_x_13825) ;  /* 0xffffffdc00607947 */ /* 0x000fea000383ffff */
.L_x_13826:
        /* <DEDUP_REMOVED lines=9> */
.L_x_15321:


//--------------------- .text._ZN7cutlass13device_kernelIN5flash11enable_sm90INS1_16FlashAttnFwdSm90INS1_25CollectiveMainloopFwdSm90ILi2EN4cute5tupleIJNS5_1CILi1EEES8_S8_EEENS6_IJNS7_ILi128EEENS7_ILi96EEENS7_ILi64EEEEEELi256ENS_6half_tEfNS_4arch4Sm90ELb1ELb0ELb1ELb1ELb0ELb0ELb0ELb1ELb0ELb1ELb0ELb0EEENS1_21CollectiveEpilogueFwdINS6_IJSA_NS7_ILi256EEESB_EEES9_SE_SG_Li256ELb1ELb1ELb0ELb0EEENS1_36VarlenDynamicPersistentTileSchedulerILi128ELi96ELi256ELi128ELb0ELb1ELb1ELb1ELb1ELb1EEEEEEEEEvNT_6ParamsE --------------------------
	.section	.text._ZN7cutlass13device_kernelIN5flash11enable_sm90INS1_16FlashAttnFwdSm90INS1_25CollectiveMainloopFwdSm90ILi2EN4cute5tupleIJNS5_1CILi1EEES8_S8_EEENS6_IJNS7_ILi128EEENS7_ILi96EEENS7_ILi64EEEEEELi256ENS_6half_tEfNS_4arch4Sm90ELb1ELb0ELb1ELb1ELb0ELb0ELb0ELb1ELb0ELb1ELb0ELb0EEENS1_21CollectiveEpilogueFwdINS6_IJSA_NS7_ILi256EEESB_EEES9_SE_SG_Li256ELb1ELb1ELb0ELb0EEENS1_36VarlenDynamicPersistentTileSchedulerILi128ELi96ELi256ELi128ELb0ELb1ELb1ELb1ELb1ELb1EEEEEEEEEvNT_6ParamsE,"ax",@progbits
	.align	128
.text._ZN7cutlass13device_kernelIN5flash11enable_sm90INS1_16FlashAttnFwdSm90INS1_25CollectiveMainloopFwdSm90ILi2EN4cute5tupleIJNS5_1CILi1EEES8_S8_EEENS6_IJNS7_ILi128EEENS7_ILi96EEENS7_ILi64EEEEEELi256ENS_6half_tEfNS_4arch4Sm90ELb1ELb0ELb1ELb1ELb0ELb0ELb0ELb1ELb0ELb1ELb0ELb0EEENS1_21CollectiveEpilogueFwdINS6_IJSA_NS7_ILi256EEESB_EEES9_SE_SG_Li256ELb1ELb1ELb0ELb0EEENS1_36VarlenDynamicPersistentTileSchedulerILi128ELi96ELi256ELi128ELb0ELb1ELb1ELb1ELb1ELb1EEEEEEEEEvNT_6ParamsE:
        .type           _ZN7cutlass13device_kernelIN5flash11enable_sm90INS1_16FlashAttnFwdSm90INS1_25CollectiveMainloopFwdSm90ILi2EN4cute5tupleIJNS5_1CILi1EEES8_S8_EEENS6_IJNS7_ILi128EEENS7_ILi96EEENS7_ILi64EEEEEELi256ENS_6half_tEfNS_4arch4Sm90ELb1ELb0ELb1ELb1ELb0ELb0ELb0ELb1ELb0ELb1ELb0ELb0EEENS1_21CollectiveEpilogueFwdINS6_IJSA_NS7_ILi256EEESB_EEES9_SE_SG_Li256ELb1ELb1ELb0ELb0EEENS1_36VarlenDynamicPersistentTileSchedulerILi128ELi96ELi256ELi128ELb0ELb1ELb1ELb1ELb1ELb1EEEEEEEEEvNT_6ParamsE,@function
        .size           _ZN7cutlass13device_kernelIN5flash11enable_sm90INS1_16FlashAttnFwdSm90INS1_25CollectiveMainloopFwdSm90ILi2EN4cute5tupleIJNS5_1CILi1EEES8_S8_EEENS6_IJNS7_ILi128EEENS7_ILi96EEENS7_ILi64EEEEEELi256ENS_6half_tEfNS_4arch4Sm90ELb1ELb0ELb1ELb1ELb0ELb0ELb0ELb1ELb0ELb1ELb0ELb0EEENS1_21CollectiveEpilogueFwdINS6_IJSA_NS7_ILi256EEESB_EEES9_SE_SG_Li256ELb1ELb1ELb0ELb0EEENS1_36VarlenDynamicPersistentTileSchedulerILi128ELi96ELi256ELi128ELb0ELb1ELb1ELb1ELb1ELb1EEEEEEEEEvNT_6ParamsE,(.L_x_15322 - _ZN7cutlass13device_kernelIN5flash11enable_sm90INS1_16FlashAttnFwdSm90INS1_25CollectiveMainloopFwdSm90ILi2EN4cute5tupleIJNS5_1CILi1EEES8_S8_EEENS6_IJNS7_ILi128EEENS7_ILi96EEENS7_ILi64EEEEEELi256ENS_6half_tEfNS_4arch4Sm90ELb1ELb0ELb1ELb1ELb0ELb0ELb0ELb1ELb0ELb1ELb0ELb0EEENS1_21CollectiveEpilogueFwdINS6_IJSA_NS7_ILi256EEESB_EEES9_SE_SG_Li256ELb1ELb1ELb0ELb0EEENS1_36VarlenDynamicPersistentTileSchedulerILi128ELi96ELi256ELi128ELb0ELb1ELb1ELb1ELb1ELb1EEEEEEEEEvNT_6ParamsE)
        .other          _ZN7cutlass13device_kernelIN5flash11enable_sm90INS1_16FlashAttnFwdSm90INS1_25CollectiveMainloopFwdSm90ILi2EN4cute5tupleIJNS5_1CILi1EEES8_S8_EEENS6_IJNS7_ILi128EEENS7_ILi96EEENS7_ILi64EEEEEELi256ENS_6half_tEfNS_4arch4Sm90ELb1ELb0ELb1ELb1ELb0ELb0ELb0ELb1ELb0ELb1ELb0ELb0EEENS1_21CollectiveEpilogueFwdINS6_IJSA_NS7_ILi256EEESB_EEES9_SE_SG_Li256ELb1ELb1ELb0ELb0EEENS1_36VarlenDynamicPersistentTileSchedulerILi128ELi96ELi256ELi128ELb0ELb1ELb1ELb1ELb1ELb1EEEEEEEEEvNT_6ParamsE,@"STO_CUDA_ENTRY STV_DEFAULT"
_ZN7cutlass13device_kernelIN5flash11enable_sm90INS1_16FlashAttnFwdSm90INS1_25CollectiveMainloopFwdSm90ILi2EN4cute5tupleIJNS5_1CILi1EEES8_S8_EEENS6_IJNS7_ILi128EEENS7_ILi96EEENS7_ILi64EEEEEELi256ENS_6half_tEfNS_4arch4Sm90ELb1ELb0ELb1ELb1ELb0ELb0ELb0ELb1ELb0ELb1ELb0ELb0EEENS1_21CollectiveEpilogueFwdINS6_IJSA_NS7_ILi256EEESB_EEES9_SE_SG_Li256ELb1ELb1ELb0ELb0EEENS1_36VarlenDynamicPersistentTileSchedulerILi128ELi96ELi256ELi128ELb0ELb1ELb1ELb1ELb1ELb1EEEEEEEEEvNT_6ParamsE:
        /* <DEDUP_REMOVED lines=18> */
.L_x_13828:
[----:B------:R-:W-:Y:S05]  /*0120*/  BSYNC B0 ;  /* 0x0000000000007941 */ /* 0x000fea0003800000 */
.L_x_13827:
        /* <DEDUP_REMOVED lines=41> */
.L_x_13829:
        /* <DEDUP_REMOVED lines=22> */
.L_x_13830:
        /* <DEDUP_REMOVED lines=18> */
.L_x_13831:
        /* <DEDUP_REMOVED lines=22> */
.L_x_13832:
        /* <DEDUP_REMOVED lines=22> */
.L_x_13833:
[----:B------:R-:W-:Y:S01]  /*0900*/  PLOP3.LUT P0, PT, PT, PT, UP0, 0x80, 0x0 ;  /* 0x000000000000781c */ /* 0x000fe20003f0f008 */
[----:B------:R-:W-:Y:S01]  /*0910*/  UMOV UR36, 0x1 ;  /* 0x0000000100247882 */ /* 0x000fe20000000000 */
[----:B------:R-:W-:Y:S01]  /*0920*/  NOP ;  /* 0x0000000000007918 */ /* 0x000fe20000000000 */
[----:B------:R-:W-:Y:S01]  /*0930*/  USEL UR36, UR36, 0x2, !UP0 ;  /* 0x0000000224247887 */ /* 0x000fe2000c000000 */
[----:B------:R-:W-:Y:S01]  /*0940*/  ULDC.64 UR40, c[0x0][0x208] ;  /* 0x0000820000287ab9 */ /* 0x000fe20000000a00 */
[----:B012-4-:R-:W-:Y:S08]  /*0950*/  BAR.SYNC.DEFER_BLOCKING 0x0 ;  /* 0x0000000000007b1d */ /* 0x017ff00000010000 */
[----:B------:R-:W-:Y:S05]  /*0960*/  @!P0 BRA `(.L_x_13834) ;  /* 0x000000b800c48947 */ /* 0x000fea0003800000 */
.L_x_13835:
        /* <DEDUP_REMOVED lines=79> */
.L_x_13889:
[----:B0-23--:R-:W0:Y:S01]  /*0e60*/  LDC.64 R4, c[0x0][0xc88] ;  /* 0x00032200ff047b82 */ /* 0x00de220000000a00 */
[----:B------:R-:W-:Y:S01]  /*0e70*/  ULDC.64 UR8, c[0x0][0xa28] ;  /* 0x00028a0000087ab9 */ /* 0x000fe20000000a00 */
[----:B------:R-:W-:Y:S01]  /*0e80*/  ULDC.64 UR10, c[0x0][0xa18] ;  /* 0x00028600000a7ab9 */ /* 0x000fe20000000a00 */
[----:B------:R-:W-:Y:S01]  /*0e90*/  ULDC UR4, c[0x0][0x424] ;  /* 0x0001090000047ab9 */ /* 0x000fe20000000800 */
        /* <DEDUP_REMOVED lines=21> */
[----:B------:R-:W3:Y:S01]  /*0ff0*/  @P2 LDG.E R6, desc[UR40][R6.64] ;  /* 0x0000002806062981 */ /* 0x000ee2000c1e1900 */
        /* <DEDUP_REMOVED lines=12> */
[----:B-1--4-:R-:W-:-:S14]  /*10c0*/  @P2 BRA `(.L_x_13836) ;  /* 0x0000000000342947 */ /* 0x012fdc0003800000 */
        /* <DEDUP_REMOVED lines=13> */
.L_x_13836:
        /* <DEDUP_REMOVED lines=8> */
.L_x_13837:
        /* <DEDUP_REMOVED lines=13> */
.L_x_13838:
[----:B------:R-:W-:Y:S01]  /*12f0*/  UIADD3 UR42, -UR42, UR4, URZ ;  /* 0x000000042a2a7290 */ /* 0x000fe2000fffe13f */
[----:B------:R-:W-:Y:S01]  /*1300*/  PLOP3.LUT P0, PT, PT, PT, PT, 0x80, 0x0 ;  /* 0x000000000000781c */ /* 0x000fe20003f0f070 */
[----:B------:R-:W-:Y:S01]  /*1310*/  USHF.L.U32 UR39, UR5, 0x7, URZ ;  /* 0x0000000705277899 */ /* 0x000fe2000800063f */
[----:B------:R-:W-:Y:S01]  /*1320*/  IMAD.MOV.U32 R3, RZ, RZ, RZ ;  /* 0x000000ffff037224 */ /* 0x000fe200078e00ff */
[----:B------:R-:W-:Y:S01]  /*1330*/  ULDC UR4, c[0x0][0x448] ;  /* 0x0001120000047ab9 */ /* 0x000fe20000000800 */
[----:B------:R-:W-:Y:S01]  /*1340*/  UIADD3 UR7, UR42, 0x60, -UR44 ;  /* 0x000000602a077890 */ /* 0x000fe2000fffe82c */
[----:B------:R-:W-:Y:S01]  /*1350*/  CS2R R8, SRZ ;  /* 0x0000000000087805 */ /* 0x000fe2000001ff00 */
[----:B------:R-:W-:Y:S01]  /*1360*/  UISETP.NE.AND UP0, UPT, UR4, 0x1, UPT ;  /* 0x000000010400788c */ /* 0x000fe2000bf05270 */
[----:B------:R-:W-:Y:S01]  /*1370*/  IMAD.MOV.U32 R0, RZ, RZ, RZ ;  /* 0x000000ffff007224 */ /* 0x000fe200078e00ff */
[----:B------:R-:W-:Y:S01]  /*1380*/  UIADD3 UR6, UR39, 0x7f, URZ ;  /* 0x0000007f27067890 */ /* 0x000fe2000fffe03f */
[----:B------:R-:W-:Y:S01]  /*1390*/  IMAD.MOV.U32 R150, RZ, RZ, RZ ;  /* 0x000000ffff967224 */ /* 0x000fe200078e00ff */
[----:B------:R-:W-:-:S02]  /*13a0*/  CS2R R148, SRZ ;  /* 0x0000000000947805 */ /* 0x000fc4000001ff00 */
[----:B------:R-:W-:Y:S02]  /*13b0*/  CS2R R146, SRZ ;  /* 0x0000000000927805 */ /* 0x000fe4000001ff00 */
[----:B------:R-:W-:Y:S02]  /*13c0*/  CS2R R144, SRZ ;  /* 0x0000000000907805 */ /* 0x000fe4000001ff00 */
[----:B------:R-:W-:Y:S02]  /*13d0*/  CS2R R142, SRZ ;  /* 0x00000000008e7805 */ /* 0x000fe4000001ff00 */
[----:B------:R-:W-:Y:S02]  /*13e0*/  CS2R R140, SRZ ;  /* 0x00000000008c7805 */ /* 0x000fe4000001ff00 */
[----:B------:R-:W-:Y:S02]  /*13f0*/  CS2R R138, SRZ ;  /* 0x00000000008a7805 */ /* 0x000fe4000001ff00 */
[----:B------:R-:W-:Y:S01]  /*1400*/  CS2R R136, SRZ ;  /* 0x0000000000887805 */ /* 0x000fe2000001ff00 */
[----:B------:R-:W-:Y:S01]  /*1410*/  @UP0 ULDC UR4, c[0x0][0x44c] ;  /* 0x0001130000040ab9 */ /* 0x000fe20000000800 */
[----:B------:R-:W-:Y:S01]  /*1420*/  @UP0 ULDC UR8, c[0x0][0x450] ;  /* 0x0001140000080ab9 */ /* 0x000fe20000000800 */
[----:B------:R-:W-:Y:S01]  /*1430*/  UIMAD.WIDE.U32 UR4, UR6, UR4, URZ ;  /* 0x00000004060472a5 */ /* 0x000fe2000f8e003f */
[----:B------:R-:W-:Y:S01]  /*1440*/  CS2R R134, SRZ ;  /* 0x0000000000867805 */ /* 0x000fe2000001ff00 */
[----:B------:R-:W-:Y:S01]  /*1450*/  UIADD3 UR4, UR42, 0x5f, URZ ;  /* 0x0000005f2a047890 */ /* 0x000fe2000fffe03f */
[----:B------:R-:W-:Y:S01]  /*1460*/  CS2R R132, SRZ ;  /* 0x0000000000847805 */ /* 0x000fe2000001ff00 */
[----:B------:R-:W-:Y:S01]  /*1470*/  @UP0 USHF.R.U32.HI UR6, URZ, UR8, UR5 ;  /* 0x000000083f060299 */ /* 0x000fe20008011605 */
[----:B------:R-:W-:Y:S01]  /*1480*/  CS2R R130, SRZ ;  /* 0x0000000000827805 */ /* 0x000fe2000001ff00 */
[----:B------:R-:W-:Y:S01]  /*1490*/  UIMAD.WIDE UR4, UR4, 0x2aaaaaab, URZ ;  /* 0x2aaaaaab040478a5 */ /* 0x000fe2000f8e023f */
[----:B------:R-:W-:Y:S01]  /*14a0*/  CS2R R128, SRZ ;  /* 0x0000000000807805 */ /* 0x000fe2000001ff00 */
[----:B------:R-:W-:Y:S01]  /*14b0*/  UIADD3 UR6, UR7, UR6, URZ ;  /* 0x0000000607067290 */ /* 0x000fe2000fffe03f */
[----:B------:R-:W-:Y:S01]  /*14c0*/  CS2R R126, SRZ ;  /* 0x00000000007e7805 */ /* 0x000fe2000001ff00 */
[----:B------:R-:W-:Y:S01]  /*14d0*/  USHF.R.U32.HI UR4, URZ, 0x1f, UR5 ;  /* 0x0000001f3f047899 */ /* 0x000fe20008011605 */
[----:B------:R-:W-:Y:S01]  /*14e0*/  CS2R R124, SRZ ;  /* 0x00000000007c7805 */ /* 0x000fe2000001ff00 */
[----:B------:R-:W-:Y:S01]  /*14f0*/  UIMAD.WIDE UR6, UR6, 0x2aaaaaab, URZ ;  /* 0x2aaaaaab060678a5 */ /* 0x000fe2000f8e023f */
[----:B------:R-:W-:Y:S01]  /*1500*/  CS2R R122, SRZ ;  /* 0x00000000007a7805 */ /* 0x000fe2000001ff00 */
[----:B------:R-:W-:Y:S01]  /*1510*/  ULEA.HI.SX32 UR4, UR5, UR4, 0x1c ;  /* 0x0000000405047291 */ /* 0x000fe2000f8fe23f */
[----:B------:R-:W-:Y:S01]  /*1520*/  CS2R R120, SRZ ;  /* 0x0000000000787805 */ /* 0x000fe2000001ff00 */
[----:B------:R-:W-:Y:S01]  /*1530*/  USHF.R.U32.HI UR6, URZ, 0x1f, UR7 ;  /* 0x0000001f3f067899 */ /* 0x000fe20008011607 */
[----:B------:R-:W-:-:S02]  /*1540*/  CS2R R118, SRZ ;  /* 0x0000000000767805 */ /* 0x000fc4000001ff00 */
[----:B------:R-:W-:Y:S02]  /*1550*/  CS2R R116, SRZ ;  /* 0x0000000000747805 */ /* 0x000fe4000001ff00 */
[----:B------:R-:W-:Y:S01]  /*1560*/  CS2R R114, SRZ ;  /* 0x0000000000727805 */ /* 0x000fe2000001ff00 */
[----:B------:R-:W-:Y:S01]  /*1570*/  ULEA.HI.SX32 UR6, UR7, UR6, 0x1c ;  /* 0x0000000607067291 */ /* 0x000fe2000f8fe23f */
[----:B------:R-:W-:Y:S02]  /*1580*/  CS2R R112, SRZ ;  /* 0x0000000000707805 */ /* 0x000fe4000001ff00 */
[----:B------:R-:W-:Y:S02]  /*1590*/  CS2R R110, SRZ ;  /* 0x00000000006e7805 */ /* 0x000fe4000001ff00 */
[----:B------:R-:W-:Y:S01]  /*15a0*/  CS2R R108, SRZ ;  /* 0x00000000006c7805 */ /* 0x000fe2000001ff00 */
[----:B------:R-:W-:Y:S01]  /*15b0*/  UISETP.LT.AND UP0, UPT, UR4, UR6, UPT ;  /* 0x000000060400728c */ /* 0x000fe2000bf01270 */
[----:B------:R-:W-:Y:S01]  /*15c0*/  IMAD.MOV.U32 R172, RZ, RZ, RZ ;  /* 0x000000ffffac7224 */ /* 0x000fe200078e00ff */
        /* <DEDUP_REMOVED lines=43> */
[----:B------:R-:W-:Y:S01]  /*1880*/  IMAD.MOV.U32 R12, RZ, RZ, RZ ;  /* 0x000000ffff0c7224 */ /* 0x000fe200078e00ff */
        /* <DEDUP_REMOVED lines=33> */
.L_x_13840:
        /* <DEDUP_REMOVED lines=13> */
.L_x_14014:
[----:B0-----:R-:W-:Y:S01]  /*1b70*/  IMAD.U32 R0, RZ, RZ, UR48 ;  /* 0x00000030ff007e24 */ /* 0x001fe2000f8e00ff */
[----:B------:R-:W-:Y:S05]  /*1b80*/  WARPSYNC.ALL ;  /* 0x0000000000007948 */ /* 0x000fea0003800000 */
[----:B------:R0:W-:Y:S01]  /*1b90*/  BAR.SYNC.DEFER_BLOCKING R8, 0x100 ;  /* 0x000400080000751d */ /* 0x0001e20000010000 */
[----:B------:R-:W-:-:S13]  /*1ba0*/  ISETP.NE.AND P0, PT, R0, 0x3, PT ;  /* 0x000000030000780c */ /* 0x000fda0003f05270 */
[----:B0-----:R-:W-:Y:S05]  /*1bb0*/  @!P0 BRA `(.L_x_13842) ;  /* 0x0000000000048947 */ /* 0x001fea0003800000 */
[----:B------:R-:W-:Y:S01]  /*1bc0*/  BPT.TRAP 0x1 ;  /* 0x000000040000795c */ /* 0x000fe20000300000 */
.L_x_13842:
[----:B------:R-:W-:Y:S02]  /*1bd0*/  IMAD.U32 R11, RZ, RZ, UR38 ;  /* 0x00000026ff0b7e24 */ /* 0x000fe4000f8e00ff */
[----:B------:R-:W-:-:S03]  /*1be0*/  IMAD.U32 R6, RZ, RZ, UR37 ;  /* 0x00000025ff067e24 */ /* 0x000fc6000f8e00ff */
[----:B------:R-:W-:Y:S01]  /*1bf0*/  SHF.L.U32 R11, R11, 0x1f, RZ ;  /* 0x0000001f0b0b7819 */ /* 0x000fe200000006ff */
[----:B------:R-:W-:-:S04]  /*1c00*/  IMAD R6, R6, 0x8, R7 ;  /* 0x0000000806067824 */ /* 0x000fc800078e0207 */
[----:B------:R0:W1:Y:S01]  /*1c10*/  SYNCS.PHASECHK.TRANS64.TRYWAIT P1, [R6+URZ+0x22830], R11 ;  /* 0x0228300b060075a7 */ /* 0x000062000802017f */
[----:B------:R-:W-:Y:S05]  /*1c20*/  @!P0 BRA `(.L_x_13843) ;  /* 0x0000000000048947 */ /* 0x000fea0003800000 */
[----:B------:R-:W-:Y:S01]  /*1c30*/  BPT.TRAP 0x1 ;  /* 0x000000040000795c */ /* 0x000fe20000300000 */
.L_x_13843:
[----:B-1----:R-:W-:Y:S05]  /*1c40*/  @P1 BRA `(.L_x_13844) ;  /* 0x0000000000081947 */ /* 0x002fea0003800000 */
[----:B------:R-:W1:Y:S02]  /*1c50*/  SYNCS.PHASECHK.TRANS64.TRYWAIT P1, [R6+URZ+0x22830], R11 ;  /* 0x0228300b060075a7 */ /* 0x000e64000802017f */
[----:B-1----:R-:W-:Y:S05]  /*1c60*/  @!P1 BRA `(.L_x_13845) ;  /* 0x0000010c00209947 */ /* 0x002fea0003800000 */
.L_x_13844:
        /* <DEDUP_REMOVED lines=8> */
[----:B------:R-:W-:Y:S01]  /*1cf0*/  VIADD R0, R16, UR39 ;  /* 0x0000002710007c36 */ /* 0x000fe20008000000 */
[----:B------:R-:W-:Y:S01]  /*1d00*/  UMOV UR9, 0x40000040 ;  /* 0x4000004000097882 */ /* 0x000fe20000000000 */
[----:B------:R-:W-:Y:S01]  /*1d10*/  UMOV UR11, 0x40000040 ;  /* 0x40000040000b7882 */ /* 0x000fe20000000000 */
[----:B------:R-:W-:Y:S01]  /*1d20*/  UIADD3 UR12, UR16, 0x6, URZ ;  /* 0x00000006100c7890 */ /* 0x000fe2000fffe03f */
[----:B------:R-:W2:Y:S01]  /*1d30*/  S2R R76, SR_TID.X ;  /* 0x00000000004c7919 */ /* 0x000ea20000002100 */
[----:B------:R-:W-:Y:S01]  /*1d40*/  UIADD3 UR4, UR4, 0x1c400, URZ ;  /* 0x0001c40004047890 */ /* 0x000fe2000fffe03f */
[----:B------:R-:W-:Y:S01]  /*1d50*/  UMOV UR13, 0x40000040 ;  /* 0x40000040000d7882 */ /* 0x000fe20000000000 */
[----:B------:R-:W-:-:S02]  /*1d60*/  UMOV UR15, 0x40000040 ;  /* 0x40000040000f7882 */ /* 0x000fc40000000000 */
[----:B------:R-:W-:-:S04]  /*1d70*/  USHF.R.U32.HI UR4, URZ, 0x4, UR4 ;  /* 0x000000043f047899 */ /* 0x000fc80008011604 */
[----:B------:R-:W-:-:S04]  /*1d80*/  ULOP3.LUT UR4, UR4, 0x3fff, URZ, 0xc0, !UPT ;  /* 0x00003fff04047892 */ /* 0x000fc8000f8ec03f */
[----:B------:R-:W-:Y:S02]  /*1d90*/  ULOP3.LUT UR20, UR4, 0x10000, URZ, 0xfc, !UPT ;  /* 0x0001000004147892 */ /* 0x000fe4000f8efc3f */
[----:B------:R-:W-:Y:S02]  /*1da0*/  UIADD3 UR4, UR16, 0x2, URZ ;  /* 0x0000000210047890 */ /* 0x000fe4000fffe03f */
[----:B------:R-:W-:-:S04]  /*1db0*/  UIMAD UR18, UR37, 0x300, UR20 ;  /* 0x00000300251278a4 */ /* 0x000fc8000f8e0214 */
[----:B------:R-:W-:Y:S02]  /*1dc0*/  UIADD3 UR6, UR18, 0x2, URZ ;  /* 0x0000000212067890 */ /* 0x000fe4000fffe03f */
[----:B------:R-:W-:Y:S02]  /*1dd0*/  UIADD3 UR10, UR18, 0x4, URZ ;  /* 0x00000004120a7890 */ /* 0x000fe4000fffe03f */
[----:B------:R-:W-:Y:S02]  /*1de0*/  UIADD3 UR14, UR18, 0x6, URZ ;  /* 0x00000006120e7890 */ /* 0x000fe4000fffe03f */
[----:B------:R-:W-:Y:S03]  /*1df0*/  HGMMA.64x96x16.F32 R24, gdesc[UR16], RZ, !UPT, gsb0 ;  /* 0x01600000101879f0 */ /* 0x000fe6000c0008ff */
[----:B------:R-:W-:Y:S02]  /*1e00*/  WARPGROUP.DEPBAR.LE gsb0, 0x0 ;  /* 0x00008000000079c5 */ /* 0x000fe40000010000 */
[----:B------:R-:W-:-:S06]  /*1e10*/  WARPGROUP.ARRIVE ;  /* 0x00000000000079c5 */ /* 0x000fcc0000000000 */
[----:B------:R-:W-:Y:S01]  /*1e20*/  HGMMA.64x96x16.F32 R24, gdesc[UR4], R24, gsb0 ;  /* 0x01600000041879f0 */ /* 0x000fe20008000818 */
[----:B------:R-:W-:Y:S01]  /*1e30*/  ULDC UR6, c[0x0][0x448] ;  /* 0x0001120000067ab9 */ /* 0x000fe20000000800 */
[----:B------:R-:W-:Y:S01]  /*1e40*/  ULDC UR7, c[0x0][0x9d8] ;  /* 0x0002760000077ab9 */ /* 0x000fe20000000800 */
[----:B------:R-:W-:-:S06]  /*1e50*/  UISETP.NE.AND UP0, UPT, UR6, 0x1, UPT ;  /* 0x000000010600788c */ /* 0x000fcc000bf05270 */
[----:B------:R-:W-:-:S05]  /*1e60*/  PLOP3.LUT P1, PT, PT, PT, UP0, 0x80, 0x0 ;  /* 0x000000000000781c */ /* 0x000fca0003f2f008 */
[----:B------:R-:W-:-:S08]  /*1e70*/  @UP0 ULDC UR6, c[0x0][0x44c] ;  /* 0x0001130000060ab9 */ /* 0x000fd00000000800 */
[----:B------:R-:W-:Y:S01]  /*1e80*/  @P1 IMAD.HI.U32 R3, R0, UR6, RZ ;  /* 0x0000000600031c27 */ /* 0x000fe2000f8e00ff */
[----:B------:R-:W-:-:S04]  /*1e90*/  @UP0 ULDC UR6, c[0x0][0x450] ;  /* 0x0001140000060ab9 */ /* 0x000fc80000000800 */
[----:B------:R-:W-:Y:S01]  /*1ea0*/  @P1 SHF.R.U32.HI R0, RZ, UR6, R3 ;  /* 0x00000006ff001c19 */ /* 0x000fe20008011603 */
[----:B------:R-:W-:-:S04]  /*1eb0*/  UIMAD UR6, UR49, -0x60, UR42 ;  /* 0xffffffa0310678a4 */ /* 0x000fc8000f8e022a */
[----:B------:R-:W3:Y:S01]  /*1ec0*/  SHFL.IDX PT, R5, R0, 0x1, 0x1c1f ;  /* 0x003c1f0000057f89 */ /* 0x000ee200000e0000 */
[----:B------:R-:W-:-:S03]  /*1ed0*/  UIADD3 UR6, UR6, 0x60, URZ ;  /* 0x0000006006067890 */ /* 0x000fc6000fffe03f */
[----:B------:R-:W4:Y:S03]  /*1ee0*/  SHFL.IDX PT, R0, R0, RZ, 0x1c1f ;  /* 0x001c1fff00007589 */ /* 0x000f2600000e0000 */
[----:B------:R-:W-:-:S04]  /*1ef0*/  IMAD.U32 R4, RZ, RZ, UR6 ;  /* 0x00000006ff047e24 */ /* 0x000fc8000f8e00ff */
[----:B------:R-:W-:Y:S02]  /*1f00*/  IMAD R3, R17, -0x2, R4 ;  /* 0xfffffffe11037824 */ /* 0x000fe400078e0204 */
[----:B------:R-:W-:-:S05]  /*1f10*/  IMAD.U32 R4, RZ, RZ, UR44 ;  /* 0x0000002cff047e24 */ /* 0x000fca000f8e00ff */
[----:B------:R-:W-:-:S04]  /*1f20*/  IADD3 R4, -R4, 0x1, R3 ;  /* 0x0000000104047810 */ /* 0x000fc80007ffe103 */
[----:B---3--:R-:W-:-:S04]  /*1f30*/  VIADDMNMX R5, R5, R4, R3, PT ;  /* 0x0000000405057246 */ /* 0x008fc80003800103 */
[C---:B------:R-:W-:Y:S02]  /*1f40*/  ISETP.GT.AND P2, PT, R5.reuse, RZ, PT ;  /* 0x000000ff0500720c */ /* 0x040fe40003f44270 */
[C---:B------:R-:W-:Y:S02]  /*1f50*/  ISETP.GT.AND P3, PT, R5.reuse, 0x1, PT ;  /* 0x000000010500780c */ /* 0x040fe40003f64270 */
[----:B------:R-:W-:Y:S02]  /*1f60*/  ISETP.GT.AND P4, PT, R5, 0x8, PT ;  /* 0x000000080500780c */ /* 0x000fe40003f84270 */
[----:B----4-:R-:W-:-:S04]  /*1f70*/  VIADDMNMX R3, R0, R4, R3, PT ;  /* 0x0000000400037246 */ /* 0x010fc80003800103 */
[C---:B------:R-:W-:Y:S02]  /*1f80*/  ISETP.GT.AND P5, PT, R3.reuse, RZ, PT ;  /* 0x000000ff0300720c */ /* 0x040fe40003fa4270 */
[----:B------:R-:W-:Y:S01]  /*1f90*/  ISETP.GT.AND P6, PT, R3, 0x1, PT ;  /* 0x000000010300780c */ /* 0x000fe20003fc4270 */
        /* <DEDUP_REMOVED lines=59> */
[----:B------:R-:W-:Y:S01]  /*2350*/  FSEL R0, R12, -INF , P5 ;  /* 0xff8000000c007808 */ /* 0x000fe20002800000 */
        /* <DEDUP_REMOVED lines=17> */
[----:B---3--:R-:W-:-:S02]  /*2470*/  FSEL R28, R28, -INF , P3 ;  /* 0xff8000001c1c7808 */ /* 0x008fc40001800000 */
        /* <DEDUP_REMOVED lines=25> */
[----:B------:R-:W-:Y:S01]  /*2610*/  MUFU.TANH R74, R40 ;  /* 0x00000028004a7308 */ /* 0x000fe20000002400 */
[----:B---3--:R-:W-:Y:S02]  /*2620*/  FSEL R38, R38, -INF , P3 ;  /* 0xff80000026267808 */ /* 0x008fe40001800000 */
        /* <DEDUP_REMOVED lines=59> */
[----:B------:R0:W-:Y:S08]  /*29e0*/  MUFU.TANH R35, R45 ;  /* 0x0000002d00237308 */ /* 0x0001f00000002400 */
[----:B------:R1:W2:Y:S08]  /*29f0*/  MUFU.TANH R31, R44 ;  /* 0x0000002c001f7308 */ /* 0x0002b00000002400 */
[----:B------:R-:W2:Y:S01]  /*2a00*/  MUFU.TANH R62, R48 ;  /* 0x00000030003e7308 */ /* 0x000ea20000002400 */
[----:B-----5:R-:W-:-:S05]  /*2a10*/  FMNMX.FTZ R5, R10, R5, !PT ;  /* 0x000000050a057209 */ /* 0x020fca0007810000 */
[----:B------:R-:W5:Y:S02]  /*2a20*/  SHFL.BFLY PT, R10, R5, 0x1, 0x1f ;  /* 0x0c201f00050a7f89 */ /* 0x000f6400000e0000 */
[----:B------:R-:W2:Y:S08]  /*2a30*/  MUFU.TANH R49, R49 ;  /* 0x0000003100317308 */ /* 0x000eb00000002400 */
[----:B------:R-:W2:Y:S08]  /*2a40*/  MUFU.TANH R63, R52 ;  /* 0x00000034003f7308 */ /* 0x000eb00000002400 */
[----:B------:R-:W2:Y:S01]  /*2a50*/  MUFU.TANH R53, R53 ;  /* 0x0000003500357308 */ /* 0x000ea20000002400 */
[----:B-----5:R-:W-:-:S07]  /*2a60*/  FMNMX.FTZ R4, R5, R10, !PT ;  /* 0x0000000a05047209 */ /* 0x020fce0007810000 */
[----:B------:R-:W5:Y:S01]  /*2a70*/  MUFU.TANH R66, R56 ;  /* 0x0000003800427308 */ /* 0x000f620000002400 */
[----:B------:R-:W-:Y:S02]  /*2a80*/  FSEL R10, R13, -INF , P4 ;  /* 0xff8000000d0a7808 */ /* 0x000fe40002000000 */
[C---:B------:R-:W-:Y:S01]  /*2a90*/  FSETP.NEU.FTZ.AND P5, PT, R4.reuse, -INF , PT ;  /* 0xff8000000400780b */ /* 0x040fe20003fbd000 */
[----:B------:R-:W-:Y:S01]  /*2aa0*/  FMUL.FTZ R12, R4, UR10 ;  /* 0x0000000a040c7c20 */ /* 0x000fe20008410000 */
[----:B------:R-:W-:Y:S02]  /*2ab0*/  FMNMX.FTZ R5, R0, R9, !PT ;  /* 0x0000000900057209 */ /* 0x000fe40007810000 */
[----:B------:R-:W-:Y:S01]  /*2ac0*/  FSEL R13, R15, -INF , P2 ;  /* 0xff8000000f0d7808 */ /* 0x000fe20001000000 */
[----:B------:R-:W5:Y:S01]  /*2ad0*/  MUFU.TANH R57, R57 ;  /* 0x0000003900397308 */ /* 0x000f620000002400 */
[----:B0-----:R-:W-:Y:S02]  /*2ae0*/  FSEL R45, R12, RZ, P5 ;  /* 0x000000ff0c2d7208 */ /* 0x001fe40002800000 */
[----:B----4-:R-:W-:-:S02]  /*2af0*/  FSEL R12, R29, -INF , P3 ;  /* 0xff8000001d0c7808 */ /* 0x010fc40001800000 */
[----:B------:R-:W-:Y:S01]  /*2b00*/  FMNMX.FTZ R5, R10, R5, !PT ;  /* 0x000000050a057209 */ /* 0x000fe20007810000 */
[--C-:B------:R-:W-:Y:S01]  /*2b10*/  FFMA.FTZ R153, R14, UR10, -R45.reuse ;  /* 0x0000000a0e997c23 */ /* 0x100fe2000801082d */
[----:B------:R-:W-:Y:S01]  /*2b20*/  ISETP.GT.AND P3, PT, R3, 0x11, PT ;  /* 0x000000110300780c */ /* 0x000fe20003f64270 */
[--C-:B------:R-:W-:Y:S01]  /*2b30*/  FFMA.FTZ R25, R21, UR10, -R45.reuse ;  /* 0x0000000a15197c23 */ /* 0x100fe2000801082d */
[----:B------:R-:W-:Y:S01]  /*2b40*/  FMNMX.FTZ R20, R12, R5, !PT ;  /* 0x000000050c147209 */ /* 0x000fe20007810000 */
[--C-:B------:R-:W-:Y:S01]  /*2b50*/  FFMA.FTZ R27, R24, UR10, -R45.reuse ;  /* 0x0000000a181b7c23 */ /* 0x100fe2000801082d */
[----:B------:R-:W-:Y:S01]  /*2b60*/  ISETP.GT.AND P2, PT, R3, 0x18, PT ;  /* 0x000000180300780c */ /* 0x000fe20003f44270 */
[----:B------:R2:W-:Y:S01]  /*2b70*/  MUFU.EX2 R48, R25 ;  /* 0x0000001900307308 */ /* 0x0005e20000000800 */
[----:B---3--:R-:W-:Y:S01]  /*2b80*/  FSEL R14, R33, -INF , P3 ;  /* 0xff800000210e7808 */ /* 0x008fe20001800000 */
[--C-:B------:R-:W-:Y:S01]  /*2b90*/  FFMA.FTZ R29, R26, UR10, -R45.reuse ;  /* 0x0000000a1a1d7c23 */ /* 0x100fe2000801082d */
[----:B------:R-:W-:Y:S01]  /*2ba0*/  FMNMX.FTZ R5, R13, R20, !PT ;  /* 0x000000140d057209 */ /* 0x000fe20007810000 */
[--C-:B------:R-:W-:Y:S01]  /*2bb0*/  FFMA.FTZ R33, R30, UR10, -R45.reuse ;  /* 0x0000000a1e217c23 */ /* 0x100fe2000801082d */
[----:B------:R-:W-:Y:S01]  /*2bc0*/  ISETP.GT.AND P3, PT, R3, 0x19, PT ;  /* 0x000000190300780c */ /* 0x000fe20003f64270 */
[--C-:B------:R-:W-:Y:S01]  /*2bd0*/  FFMA.FTZ R38, R38, UR10, -R45.reuse ;  /* 0x0000000a26267c23 */ /* 0x100fe2000801082d */
[----:B------:R-:W-:Y:S01]  /*2be0*/  FSEL R15, R72, -INF , P2 ;  /* 0xff800000480f7808 */ /* 0x000fe20001000000 */
[----:B------:R0:W-:Y:S01]  /*2bf0*/  MUFU.EX2 R155, R27 ;  /* 0x0000001b009b7308 */ /* 0x0001e20000000800 */
[----:B-1----:R-:W-:Y:S01]  /*2c00*/  FMNMX.FTZ R44, R14, R5, !PT ;  /* 0x000000050e2c7209 */ /* 0x002fe20007810000 */
[--C-:B------:R-:W-:Y:S01]  /*2c10*/  FFMA.FTZ R39, R39, UR10, -R45.reuse ;  /* 0x0000000a27277c23 */ /* 0x100fe2000801082d */
[----:B------:R-:W-:Y:S01]  /*2c20*/  ISETP.GT.AND P2, PT, R3, 0x20, PT ;  /* 0x000000200300780c */ /* 0x000fe20003f44270 */
[--C-:B------:R-:W-:Y:S01]  /*2c30*/  FFMA.FTZ R41, R41, UR10, -R45.reuse ;  /* 0x0000000a29297c23 */ /* 0x100fe2000801082d */
[----:B------:R-:W-:Y:S01]  /*2c40*/  FSEL R20, R73, -INF , P3 ;  /* 0xff80000049147808 */ /* 0x000fe20001800000 */
[--C-:B------:R-:W-:Y:S01]  /*2c50*/  FFMA.FTZ R40, R40, UR10, -R45.reuse ;  /* 0x0000000a28287c23 */ /* 0x100fe2000801082d */
[----:B------:R-:W-:Y:S01]  /*2c60*/  FMNMX.FTZ R5, R15, R44, !PT ;  /* 0x0000002c0f057209 */ /* 0x000fe20007810000 */
[----:B------:R-:W-:Y:S01]  /*2c70*/  MUFU.TANH R60, R60 ;  /* 0x0000003c003c7308 */ /* 0x000fe20000002400 */
[----:B------:R-:W-:Y:S01]  /*2c80*/  ISETP.GT.AND P3, PT, R3, 0x21, PT ;  /* 0x000000210300780c */ /* 0x000fe20003f64270 */
[--C-:B------:R-:W-:Y:S01]  /*2c90*/  FFMA.FTZ R42, R42, UR10, -R45.reuse ;  /* 0x0000000a2a2a7c23 */ /* 0x100fe2000801082d */
[----:B------:R-:W-:Y:S01]  /*2ca0*/  FSEL R21, R74, -INF , P2 ;  /* 0xff8000004a157808 */ /* 0x000fe20001000000 */
[--C-:B------:R-:W-:Y:S01]  /*2cb0*/  FFMA.FTZ R43, R43, UR10, -R45.reuse ;  /* 0x0000000a2b2b7c23 */ /* 0x100fe2000801082d */
[----:B------:R-:W-:Y:S01]  /*2cc0*/  FMNMX.FTZ R44, R20, R5, !PT ;  /* 0x00000005142c7209 */ /* 0x000fe20007810000 */
[--C-:B------:R-:W-:Y:S01]  /*2cd0*/  FFMA.FTZ R46, R46, UR10, -R45.reuse ;  /* 0x0000000a2e2e7c23 */ /* 0x100fe2000801082d */
[----:B------:R-:W-:Y:S01]  /*2ce0*/  ISETP.GT.AND P2, PT, R3, 0x28, PT ;  /* 0x000000280300780c */ /* 0x000fe20003f44270 */
[----:B------:R1:W-:Y:S01]  /*2cf0*/  MUFU.EX2 R52, R29 ;  /* 0x0000001d00347308 */ /* 0x0003e20000000800 */
[----:B------:R-:W-:Y:S01]  /*2d00*/  FSEL R24, R75, -INF , P3 ;  /* 0xff8000004b187808 */ /* 0x000fe20001800000 */
[--C-:B------:R-:W-:Y:S01]  /*2d10*/  FFMA.FTZ R47, R47, UR10, -R45.reuse ;  /* 0x0000000a2f2f7c23 */ /* 0x100fe2000801082d */
[----:B------:R-:W-:Y:S01]  /*2d20*/  FMNMX.FTZ R5, R21, R44, !PT ;  /* 0x0000002c15057209 */ /* 0x000fe20007810000 */
[--C-:B------:R-:W-:Y:S01]  /*2d30*/  FFMA.FTZ R50, R50, UR10, -R45.reuse ;  /* 0x0000000a32327c23 */ /* 0x100fe2000801082d */
[----:B------:R-:W-:Y:S01]  /*2d40*/  ISETP.GT.AND P3, PT, R3, 0x29, PT ;  /* 0x000000290300780c */ /* 0x000fe20003f64270 */
[--C-:B------:R-:W-:Y:S01]  /*2d50*/  FFMA.FTZ R51, R51, UR10, -R45.reuse ;  /* 0x0000000a33337c23 */ /* 0x100fe2000801082d */
[----:B--2---:R-:W-:Y:S01]  /*2d60*/  FSEL R25, R31, -INF , P2 ;  /* 0xff8000001f197808 */ /* 0x004fe20001000000 */
        /* <DEDUP_REMOVED lines=10> */
[----:B------:R-:W-:Y:S01]  /*2e10*/  MUFU.TANH R64, R64 ;  /* 0x0000004000407308 */ /* 0x000fe20000002400 */
[----:B0-----:R-:W-:Y:S01]  /*2e20*/  FSEL R27, R62, -INF , P2 ;  /* 0xff8000003e1b7808 */ /* 0x001fe20001000000 */
[----:B------:R-:W-:Y:S01]  /*2e30*/  FFMA.FTZ R58, R58, UR10, -R45 ;  /* 0x0000000a3a3a7c23 */ /* 0x000fe2000801082d */
[----:B------:R-:W-:-:S02]  /*2e40*/  FMNMX.FTZ R44, R26, R5, !PT ;  /* 0x000000051a2c7209 */ /* 0x000fc40007810000 */
[----:B------:R-:W-:Y:S02]  /*2e50*/  ISETP.GT.AND P2, PT, R3, 0x38, PT ;  /* 0x000000380300780c */ /* 0x000fe40003f44270 */
[----:B------:R-:W-:Y:S01]  /*2e60*/  FSEL R28, R49, -INF , P3 ;  /* 0xff800000311c7808 */ /* 0x000fe20001800000 */
[----:B------:R5:W-:Y:S01]  /*2e70*/  MUFU.EX2 R157, R31 ;  /* 0x0000001f009d7308 */ /* 0x000be20000000800 */
[----:B------:R-:W-:Y:S01]  /*2e80*/  FMNMX.FTZ R5, R27, R44, !PT ;  /* 0x0000002c1b057209 */ /* 0x000fe20007810000 */
[----:B------:R-:W-:Y:S01]  /*2e90*/  FFMA.FTZ R49, R34, UR10, -R45 ;  /* 0x0000000a22317c23 */ /* 0x000fe2000801082d */
[----:B------:R-:W-:Y:S02]  /*2ea0*/  ISETP.GT.AND P3, PT, R3, 0x39, PT ;  /* 0x000000390300780c */ /* 0x000fe40003f64270 */
[----:B-1----:R-:W-:Y:S02]  /*2eb0*/  FSEL R29, R63, -INF , P2 ;  /* 0xff8000003f1d7808 */ /* 0x002fe40001000000 */
[----:B------:R-:W-:Y:S01]  /*2ec0*/  FMNMX.FTZ R44, R28, R5, !PT ;  /* 0x000000051c2c7209 */ /* 0x000fe20007810000 */
[----:B------:R-:W0:Y:S01]  /*2ed0*/  MUFU.TANH R65, R65 ;  /* 0x0000004100417308 */ /* 0x000e220000002400 */
[----:B------:R-:W-:-:S02]  /*2ee0*/  ISETP.GT.AND P2, PT, R3, 0x40, PT ;  /* 0x000000400300780c */ /* 0x000fc40003f44270 */
[----:B------:R-:W-:Y:S01]  /*2ef0*/  FSEL R30, R53, -INF , P3 ;  /* 0xff800000351e7808 */ /* 0x000fe20001800000 */
[----:B------:R-:W-:Y:S01]  /*2f00*/  FFMA.FTZ R53, R36, UR10, -R45 ;  /* 0x0000000a24357c23 */ /* 0x000fe2000801082d */
[----:B------:R-:W-:Y:S02]  /*2f10*/  FMNMX.FTZ R5, R29, R44, !PT ;  /* 0x0000002c1d057209 */ /* 0x000fe40007810000 */
[C---:B------:R-:W-:Y:S01]  /*2f20*/  ISETP.GT.AND P3, PT, R3.reuse, 0x41, PT ;  /* 0x000000410300780c */ /* 0x040fe20003f64270 */
[----:B------:R-:W1:Y:S01]  /*2f30*/  MUFU.TANH R68, R68 ;  /* 0x0000004400447308 */ /* 0x000e620000002400 */
[----:B-----5:R-:W-:Y:S02]  /*2f40*/  FSEL R31, R66, -INF , P2 ;  /* 0xff800000421f7808 */ /* 0x020fe40001000000 */
[----:B------:R-:W-:Y:S02]  /*2f50*/  FMNMX.FTZ R44, R30, R5, !PT ;  /* 0x000000051e2c7209 */ /* 0x000fe40007810000 */
[----:B------:R-:W-:-:S02]  /*2f60*/  ISETP.GT.AND P2, PT, R3, 0x48, PT ;  /* 0x000000480300780c */ /* 0x000fc40003f44270 */
[----:B------:R-:W-:Y:S01]  /*2f70*/  FSEL R32, R57, -INF , P3 ;  /* 0xff80000039207808 */ /* 0x000fe20001800000 */
[----:B------:R3:W-:Y:S01]  /*2f80*/  MUFU.EX2 R56, R33 ;  /* 0x0000002100387308 */ /* 0x0007e20000000800 */
[----:B------:R-:W-:Y:S02]  /*2f90*/  FMNMX.FTZ R5, R31, R44, !PT ;  /* 0x0000002c1f057209 */ /* 0x000fe40007810000 */
[----:B------:R-:W-:Y:S02]  /*2fa0*/  ISETP.GT.AND P3, PT, R3, 0x49, PT ;  /* 0x000000490300780c */ /* 0x000fe40003f64270 */
[----:B------:R-:W-:Y:S02]  /*2fb0*/  FMNMX.FTZ R44, R32, R5, !PT ;  /* 0x00000005202c7209 */ /* 0x000fe40007810000 */
[----:B--2---:R-:W-:Y:S01]  /*2fc0*/  FSEL R34, R61, -INF , P3 ;  /* 0xff8000003d227808 */ /* 0x004fe20001800000 */
[----:B------:R-:W2:Y:S01]  /*2fd0*/  MUFU.TANH R69, R69 ;  /* 0x0000004500457308 */ /* 0x000ea20000002400 */
[----:B---3--:R-:W-:-:S02]  /*2fe0*/  FSEL R33, R60, -INF , P2 ;  /* 0xff8000003c217808 */ /* 0x008fc40001000000 */
[----:B------:R-:W-:Y:S02]  /*2ff0*/  ISETP.GT.AND P2, PT, R3, 0x50, PT ;  /* 0x000000500300780c */ /* 0x000fe40003f44270 */
[----:B------:R-:W-:Y:S02]  /*3000*/  FMNMX.FTZ R5, R33, R44, !PT ;  /* 0x0000002c21057209 */ /* 0x000fe40007810000 */
[----:B------:R-:W-:Y:S01]  /*3010*/  ISETP.GT.AND P3, PT, R3, 0x51, PT ;  /* 0x000000510300780c */ /* 0x000fe20003f64270 */
[----:B------:R3:W-:Y:S01]  /*3020*/  MUFU.EX2 R159, R35 ;  /* 0x00000023009f7308 */ /* 0x0007e20000000800 */
[----:B------:R-:W-:Y:S02]  /*3030*/  FMNMX.FTZ R44, R34, R5, !PT ;  /* 0x00000005222c7209 */ /* 0x000fe40007810000 */
[----:B0-----:R-:W-:Y:S02]  /*3040*/  FSEL R36, R65, -INF , P3 ;  /* 0xff80000041247808 */ /* 0x001fe40001800000 */
[----:B------:R-:W-:-:S03]  /*3050*/  ISETP.GT.AND P3, PT, R3, 0x59, PT ;  /* 0x000000590300780c */ /* 0x000fc60003f64270 */
[----:B------:R0:W-:Y:S01]  /*3060*/  MUFU.EX2 R60, R49 ;  /* 0x00000031003c7308 */ /* 0x0001e20000000800 */
[----:B---3--:R-:W-:Y:S02]  /*3070*/  FSEL R35, R64, -INF , P2 ;  /* 0xff80000040237808 */ /* 0x008fe40001000000 */
[----:B------:R-:W-:Y:S02]  /*3080*/  ISETP.GT.AND P2, PT, R3, 0x58, PT ;  /* 0x000000580300780c */ /* 0x000fe40003f44270 */
[----:B------:R-:W-:Y:S02]  /*3090*/  FMNMX.FTZ R5, R35, R44, !PT ;  /* 0x0000002c23057209 */ /* 0x000fe40007810000 */
[----:B-1----:R-:W-:Y:S01]  /*30a0*/  FSEL R3, R68, -INF , P2 ;  /* 0xff80000044037808 */ /* 0x002fe20001000000 */
[----:B------:R1:W-:Y:S01]  /*30b0*/  MUFU.EX2 R163, R38 ;  /* 0x0000002600a37308 */ /* 0x0003e20000000800 */
[----:B------:R-:W-:Y:S01]  /*30c0*/  FMNMX.FTZ R44, R36, R5, !PT ;  /* 0x00000005242c7209 */ /* 0x000fe20007810000 */
[--C-:B0-----:R-:W-:Y:S01]  /*30d0*/  FFMA.FTZ R49, R37, UR10, -R45.reuse ;  /* 0x0000000a25317c23 */ /* 0x101fe2000801082d */
[----:B--2---:R-:W-:Y:S01]  /*30e0*/  FSEL R37, R69, -INF , P3 ;  /* 0xff80000045257808 */ /* 0x004fe20001800000 */
[----:B------:R-:W-:Y:S01]  /*30f0*/  FFMA.FTZ R45, R59, UR10, -R45 ;  /* 0x0000000a3b2d7c23 */ /* 0x000fe2000801082d */
[----:B------:R-:W-:-:S03]  /*3100*/  FMNMX.FTZ R44, R3, R44, !PT ;  /* 0x0000002c032c7209 */ /* 0x000fc60007810000 */
[----:B------:R-:W-:Y:S01]  /*3110*/  MUFU.EX2 R153, R153 ;  /* 0x0000009900997308 */ /* 0x000fe20000000800 */
[----:B------:R-:W-:-:S05]  /*3120*/  FMNMX.FTZ R44, R37, R44, !PT ;  /* 0x0000002c252c7209 */ /* 0x000fca0007810000 */
[----:B------:R-:W1:Y:S02]  /*3130*/  SHFL.BFLY PT, R5, R44, 0x2, 0x1f ;  /* 0x0c401f002c057f89 */ /* 0x000e6400000e0000 */
[----:B------:R-:W-:Y:S08]  /*3140*/  MUFU.EX2 R64, R39 ;  /* 0x0000002700407308 */ /* 0x000ff00000000800 */
[----:B------:R-:W-:Y:S08]  /*3150*/  MUFU.EX2 R165, R41 ;  /* 0x0000002900a57308 */ /* 0x000ff00000000800 */
[----:B------:R-:W-:Y:S01]  /*3160*/  MUFU.EX2 R62, R49 ;  /* 0x00000031003e7308 */ /* 0x000fe20000000800 */
[----:B-1----:R-:W-:-:S07]  /*3170*/  FMNMX.FTZ R38, R44, R5, !PT ;  /* 0x000000052c267209 */ /* 0x002fce0007810000 */
[----:B------:R-:W0:Y:S01]  /*3180*/  MUFU.EX2 R53, R53 ;  /* 0x0000003500357308 */ /* 0x000e220000000800 */
[----:B------:R-:W1:Y:S07]  /*3190*/  SHFL.BFLY PT, R5, R38, 0x1, 0x1f ;  /* 0x0c201f0026057f89 */ /* 0x000e6e00000e0000 */
[----:B------:R-:W-:Y:S08]  /*31a0*/  MUFU.EX2 R40, R40 ;  /* 0x0000002800287308 */ /* 0x000ff00000000800 */
[----:B------:R-:W-:Y:S01]  /*31b0*/  MUFU.EX2 R42, R42 ;  /* 0x0000002a002a7308 */ /* 0x000fe20000000800 */
[----:B0-----:R-:W-:-:S07]  /*31c0*/  F2FP.F16.F32.PACK_AB R161, R62, R53 ;  /* 0x000000353ea1723e */ /* 0x001fce00000000ff */
[----:B------:R-:W-:Y:S01]  /*31d0*/  MUFU.EX2 R43, R43 ;  /* 0x0000002b002b7308 */ /* 0x000fe20000000800 */
[----:B-1----:R-:W-:-:S04]  /*31e0*/  FMNMX.FTZ R5, R38, R5, !PT ;  /* 0x0000000526057209 */ /* 0x002fc80007810000 */
[C---:B------:R-:W-:Y:S01]  /*31f0*/  FSETP.NEU.FTZ.AND P2, PT, R5.reuse, -INF , PT ;  /* 0xff8000000500780b */ /* 0x040fe20003f5d000 */
[----:B------:R-:W-:Y:S02]  /*3200*/  FMUL.FTZ R38, R5, UR10 ;  /* 0x0000000a05267c20 */ /* 0x000fe40008410000 */
[----:B------:R-:W-:Y:S03]  /*3210*/  MUFU.EX2 R46, R46 ;  /* 0x0000002e002e7308 */ /* 0x000fe60000000800 */
[----:B------:R-:W-:Y:S02]  /*3220*/  FSEL R38, R38, RZ, P2 ;  /* 0x000000ff26267208 */ /* 0x000fe40001000000 */
[----:B------:R-:W-:Y:S02]  /*3230*/  LOP3.LUT P2, RZ, R76, 0x7f, RZ, 0xc0, !PT ;  /* 0x0000007f4cff7812 */ /* 0x000fe4000784c0ff */
[----:B------:R-:W-:Y:S01]  /*3240*/  SHF.R.U32.HI R76, RZ, 0x7, R76 ;  /* 0x00000007ff4c7819 */ /* 0x000fe2000001164c */
        /* <DEDUP_REMOVED lines=12> */
[----:B------:R1:W2:Y:S01]  /*3310*/  MUFU.EX2 R39, R9 ;  /* 0x0000000900277308 */ /* 0x0002a20000000800 */
[----:B0-----:R-:W-:Y:S01]  /*3320*/  FADD.FTZ R0, R153, R48 ;  /* 0x0000003099007221 */ /* 0x001fe20000010000 */
[--C-:B------:R-:W-:Y:S01]  /*3330*/  FFMA.FTZ R26, R26, UR10, -R38.reuse ;  /* 0x0000000a1a1a7c23 */ /* 0x100fe20008010826 */
[--C-:B------:R-:W-:Y:S01]  /*3340*/  FFMA.FTZ R27, R27, UR10, -R38.reuse ;  /* 0x0000000a1b1b7c23 */ /* 0x100fe20008010826 */
[--C-:B------:R-:W-:Y:S01]  /*3350*/  FFMA.FTZ R28, R28, UR10, -R38.reuse ;  /* 0x0000000a1c1c7c23 */ /* 0x100fe20008010826 */
[--C-:B------:R-:W-:Y:S01]  /*3360*/  FFMA.FTZ R29, R29, UR10, -R38.reuse ;  /* 0x0000000a1d1d7c23 */ /* 0x100fe20008010826 */
[--C-:B------:R-:W-:Y:S01]  /*3370*/  FFMA.FTZ R30, R30, UR10, -R38.reuse ;  /* 0x0000000a1e1e7c23 */ /* 0x100fe20008010826 */
[----:B------:R-:W-:Y:S01]  /*3380*/  FFMA.FTZ R31, R31, UR10, -R38 ;  /* 0x0000000a1f1f7c23 */ /* 0x000fe20008010826 */
[----:B------:R-:W0:Y:S01]  /*3390*/  MUFU.EX2 R10, R10 ;  /* 0x0000000a000a7308 */ /* 0x000e220000000800 */
[----:B-1----:R-:W-:Y:S01]  /*33a0*/  FADD.FTZ R9, R155, R0 ;  /* 0x000000009b097221 */ /* 0x002fe20000010000 */
[--C-:B------:R-:W-:Y:S01]  /*33b0*/  FFMA.FTZ R32, R32, UR10, -R38.reuse ;  /* 0x0000000a20207c23 */ /* 0x100fe20008010826 */
[--C-:B------:R-:W-:Y:S01]  /*33c0*/  FFMA.FTZ R33, R33, UR10, -R38.reuse ;  /* 0x0000000a21217c23 */ /* 0x100fe20008010826 */
[--C-:B------:R-:W-:Y:S01]  /*33d0*/  FFMA.FTZ R34, R34, UR10, -R38.reuse ;  /* 0x0000000a22227c23 */ /* 0x100fe20008010826 */
[----:B------:R-:W-:Y:S01]  /*33e0*/  FADD.FTZ R0, R52, R9 ;  /* 0x0000000934007221 */ /* 0x000fe20000010000 */
[--C-:B------:R-:W-:Y:S01]  /*33f0*/  FFMA.FTZ R35, R35, UR10, -R38.reuse ;  /* 0x0000000a23237c23 */ /* 0x100fe20008010826 */
[----:B------:R-:W-:Y:S01]  /*3400*/  FFMA.FTZ R36, R36, UR10, -R38 ;  /* 0x0000000a24247c23 */ /* 0x000fe20008010826 */
[----:B------:R1:W3:Y:S01]  /*3410*/  MUFU.EX2 R41, R12 ;  /* 0x0000000c00297308 */ /* 0x0002e20000000800 */
[----:B------:R-:W-:Y:S01]  /*3420*/  FADD.FTZ R49, R157, R0 ;  /* 0x000000009d317221 */ /* 0x000fe20000010000 */
[----:B--2---:R-:W-:Y:S01]  /*3430*/  FADD.FTZ R9, R152, R39 ;  /* 0x0000002798097221 */ /* 0x004fe20000010000 */
[--C-:B------:R-:W-:Y:S01]  /*3440*/  FFMA.FTZ R3, R3, UR10, -R38.reuse ;  /* 0x0000000a03037c23 */ /* 0x100fe20008010826 */
[----:B------:R-:W-:Y:S01]  /*3450*/  FFMA.FTZ R37, R37, UR10, -R38 ;  /* 0x0000000a25257c23 */ /* 0x000fe20008010826 */
[----:B------:R-:W-:-:S02]  /*3460*/  F2FP.F16.F32.PACK_AB R167, R43, R42 ;  /* 0x0000002a2ba7723e */ /* 0x000fc400000000ff */
[----:B------:R-:W-:Y:S01]  /*3470*/  F2FP.F16.F32.PACK_AB R153, R48, R153 ;  /* 0x000000993099723e */ /* 0x000fe200000000ff */
[----:B------:R-:W2:Y:S01]  /*3480*/  MUFU.EX2 R13, R13 ;  /* 0x0000000d000d7308 */ /* 0x000ea20000000800 */
[----:B-1----:R-:W-:Y:S01]  /*3490*/  FADD.FTZ R12, R56, R49 ;  /* 0x00000031380c7221 */ /* 0x002fe20000010000 */
[----:B0-----:R-:W-:Y:S01]  /*34a0*/  FADD.FTZ R0, R10, R9 ;  /* 0x000000090a007221 */ /* 0x001fe20000010000 */
[----:B------:R-:W-:Y:S02]  /*34b0*/  IADD3 R9, -R76, 0xb, RZ ;  /* 0x0000000b4c097810 */ /* 0x000fe40007ffe1ff */
[----:B------:R-:W-:Y:S01]  /*34c0*/  FADD.FTZ R49, R159, R12 ;  /* 0x0000000c9f317221 */ /* 0x000fe20000010000 */
[----:B------:R-:W-:Y:S02]  /*34d0*/  F2FP.F16.F32.PACK_AB R155, R52, R155 ;  /* 0x0000009b349b723e */ /* 0x000fe400000000ff */
[----:B------:R-:W0:Y:S01]  /*34e0*/  MUFU.EX2 R14, R14 ;  /* 0x0000000e000e7308 */ /* 0x000e220000000800 */
[C---:B---3--:R-:W-:Y:S01]  /*34f0*/  FADD.FTZ R12, R41.reuse, R0 ;  /* 0x00000000290c7221 */ /* 0x048fe20000010000 */
[----:B------:R-:W-:Y:S01]  /*3500*/  FADD.FTZ R44, R60, R49 ;  /* 0x000000313c2c7221 */ /* 0x000fe20000010000 */
[----:B------:R-:W-:Y:S01]  /*3510*/  @!P2 VIADD R0, R6, 0x22840 ;  /* 0x000228400600a836 */ /* 0x000fe20000000000 */
[----:B------:R-:W-:-:S02]  /*3520*/  F2FP.F16.F32.PACK_AB R154, R41, R10 ;  /* 0x0000000a299a723e */ /* 0x000fc400000000ff */
[----:B------:R-:W-:Y:S01]  /*3530*/  FADD.FTZ R57, R53, R44 ;  /* 0x0000002c35397221 */ /* 0x000fe20000010000 */
[----:B------:R-:W-:Y:S01]  /*3540*/  F2FP.F16.F32.PACK_AB R157, R56, R157 ;  /* 0x0000009d389d723e */ /* 0x000fe200000000ff */
[----:B------:R-:W1:Y:S01]  /*3550*/  MUFU.EX2 R15, R15 ;  /* 0x0000000f000f7308 */ /* 0x000e620000000800 */
[----:B--2---:R-:W-:Y:S01]  /*3560*/  FADD.FTZ R49, R13, R12 ;  /* 0x0000000c0d317221 */ /* 0x004fe20000010000 */
[----:B------:R-:W-:Y:S01]  /*3570*/  FADD.FTZ R44, R62, R57 ;  /* 0x000000393e2c7221 */ /* 0x000fe20000010000 */
[----:B------:R-:W-:Y:S01]  /*3580*/  @!P2 PRMT R0, RZ, 0x654, R0 ;  /* 0x00000654ff00a816 */ /* 0x000fe20000000000 */
[----:B------:R2:W-:Y:S06]  /*3590*/  BAR.ARV R9, 0x100 ;  /* 0x000400090000751d */ /* 0x0005ec0000002000 */
[----:B------:R-:W3:Y:S01]  /*35a0*/  MUFU.EX2 R20, R20 ;  /* 0x0000001400147308 */ /* 0x000ee20000000800 */
[----:B0-----:R-:W-:Y:S01]  /*35b0*/  FADD.FTZ R12, R14, R49 ;  /* 0x000000310e0c7221 */ /* 0x001fe20000010000 */
[----:B------:R-:W-:Y:S01]  /*35c0*/  FADD.FTZ R57, R163, R44 ;  /* 0x0000002ca3397221 */ /* 0x000fe20000010000 */
[----:B------:R0:W-:Y:S01]  /*35d0*/  @!P2 SYNCS.ARRIVE.TRANS64.RED.A1T0 RZ, [R0+URZ], RZ ;  /* 0x000000ff00ffa9a7 */ /* 0x0001e2000810043f */
[----:B------:R-:W-:-:S02]  /*35e0*/  F2FP.F16.F32.PACK_AB R159, R60, R159 ;  /* 0x0000009f3c9f723e */ /* 0x000fc400000000ff */
[C---:B------:R-:W-:Y:S01]  /*35f0*/  FADD.FTZ R57, R64.reuse, R57 ;  /* 0x0000003940397221 */ /* 0x040fe20000010000 */
[----:B-1----:R-:W-:Y:S01]  /*3600*/  FADD.FTZ R49, R15, R12 ;  /* 0x0000000c0f317221 */ /* 0x002fe20000010000 */
[----:B------:R-:W1:Y:S01]  /*3610*/  MUFU.EX2 R21, R21 ;  /* 0x0000001500157308 */ /* 0x000e620000000800 */
[----:B------:R-:W-:Y:S02]  /*3620*/  F2FP.F16.F32.PACK_AB R163, R64, R163 ;  /* 0x000000a340a3723e */ /* 0x000fe400000000ff */
[----:B------:R-:W-:Y:S02]  /*3630*/  F2FP.F16.F32.PACK_AB R152, R39, R152 ;  /* 0x000000982798723e */ /* 0x000fe400000000ff */
[----:B------:R-:W-:-:S03]  /*3640*/  F2FP.F16.F32.PACK_AB R156, R14, R13 ;  /* 0x0000000d0e9c723e */ /* 0x000fc600000000ff */
[----:B------:R-:W0:Y:S01]  /*3650*/  MUFU.EX2 R24, R24 ;  /* 0x0000001800187308 */ /* 0x000e220000000800 */
[C---:B---3--:R-:W-:Y:S01]  /*3660*/  FADD.FTZ R12, R20.reuse, R49 ;  /* 0x00000031140c7221 */ /* 0x048fe20000010000 */
[----:B------:R-:W-:-:S06]  /*3670*/  F2FP.F16.F32.PACK_AB R158, R20, R15 ;  /* 0x0000000f149e723e */ /* 0x000fcc00000000ff */
[----:B------:R-:W3:Y:S01]  /*3680*/  MUFU.EX2 R25, R25 ;  /* 0x0000001900197308 */ /* 0x000ee20000000800 */
[----:B-1----:R-:W-:Y:S01]  /*3690*/  FADD.FTZ R49, R21, R12 ;  /* 0x0000000c15317221 */ /* 0x002fe20000010000 */
[----:B------:R-:W-:-:S04]  /*36a0*/  FADD.FTZ R12, R40, R57 ;  /* 0x00000039280c7221 */ /* 0x000fc80000010000 */
[C---:B------:R-:W-:Y:S01]  /*36b0*/  FADD.FTZ R57, R165.reuse, R12 ;  /* 0x0000000ca5397221 */ /* 0x040fe20000010000 */
[----:B------:R-:W-:Y:S01]  /*36c0*/  F2FP.F16.F32.PACK_AB R165, R165, R40 ;  /* 0x00000028a5a5723e */ /* 0x000fe200000000ff */
[----:B------:R-:W1:Y:S01]  /*36d0*/  MUFU.EX2 R26, R26 ;  /* 0x0000001a001a7308 */ /* 0x000e620000000800 */
        /* <DEDUP_REMOVED lines=8> */
[C---:B-1----:R-:W-:Y:S01]  /*3760*/  FADD.FTZ R0, R26.reuse, R49 ;  /* 0x000000311a007221 */ /* 0x042fe20000010000 */
[----:B------:R-:W-:-:S06]  /*3770*/  F2FP.F16.F32.PACK_AB R162, R26, R25 ;  /* 0x000000191aa2723e */ /* 0x000fcc00000000ff */
[----:B------:R-:W1:Y:S01]  /*3780*/  MUFU.EX2 R29, R29 ;  /* 0x0000001d001d7308 */ /* 0x000e620000000800 */
[----:B0-----:R-:W-:-:S07]  /*3790*/  FADD.FTZ R49, R27, R0 ;  /* 0x000000001b317221 */ /* 0x001fce0000010000 */
[----:B------:R-:W0:Y:S01]  /*37a0*/  MUFU.EX2 R47, R47 ;  /* 0x0000002f002f7308 */ /* 0x000e220000000800 */
[C---:B---3--:R-:W-:Y:S01]  /*37b0*/  FADD.FTZ R0, R28.reuse, R49 ;  /* 0x000000311c007221 */ /* 0x048fe20000010000 */
[----:B------:R-:W-:-:S06]  /*37c0*/  F2FP.F16.F32.PACK_AB R164, R28, R27 ;  /* 0x0000001b1ca4723e */ /* 0x000fcc00000000ff */
[----:B------:R-:W3:Y:S01]  /*37d0*/  MUFU.EX2 R30, R30 ;  /* 0x0000001e001e7308 */ /* 0x000ee20000000800 */
[----:B-1----:R-:W-:-:S07]  /*37e0*/  FADD.FTZ R49, R29, R0 ;  /* 0x000000001d317221 */ /* 0x002fce0000010000 */
[----:B------:R-:W1:Y:S01]  /*37f0*/  MUFU.EX2 R50, R50 ;  /* 0x0000003200327308 */ /* 0x000e620000000800 */
[C---:B0-----:R-:W-:Y:S01]  /*3800*/  FADD.FTZ R57, R47.reuse, R12 ;  /* 0x0000000c2f397221 */ /* 0x041fe20000010000 */
[----:B------:R-:W-:-:S06]  /*3810*/  F2FP.F16.F32.PACK_AB R169, R47, R46 ;  /* 0x0000002e2fa9723e */ /* 0x000fcc00000000ff */
[----:B------:R-:W0:Y:S01]  /*3820*/  MUFU.EX2 R31, R31 ;  /* 0x0000001f001f7308 */ /* 0x000e220000000800 */
[C---:B---3--:R-:W-:Y:S01]  /*3830*/  FADD.FTZ R0, R30.reuse, R49 ;  /* 0x000000311e007221 */ /* 0x048fe20000010000 */
[----:B------:R-:W-:-:S06]  /*3840*/  F2FP.F16.F32.PACK_AB R166, R30, R29 ;  /* 0x0000001d1ea6723e */ /* 0x000fcc00000000ff */
[----:B------:R-:W3:Y:S01]  /*3850*/  MUFU.EX2 R51, R51 ;  /* 0x0000003300337308 */ /* 0x000ee20000000800 */
[----:B-1----:R-:W-:-:S07]  /*3860*/  FADD.FTZ R12, R50, R57 ;  /* 0x00000039320c7221 */ /* 0x002fce0000010000 */
[----:B------:R-:W1:Y:S01]  /*3870*/  MUFU.EX2 R32, R32 ;  /* 0x0000002000207308 */ /* 0x000e620000000800 */
[----:B0-----:R-:W-:-:S07]  /*3880*/  FADD.FTZ R49, R31, R0 ;  /* 0x000000001f317221 */ /* 0x001fce0000010000 */
[----:B------:R-:W0:Y:S01]  /*3890*/  MUFU.EX2 R54, R54 ;  /* 0x0000003600367308 */ /* 0x000e220000000800 */
[C---:B---3--:R-:W-:Y:S01]  /*38a0*/  FADD.FTZ R53, R51.reuse, R12 ;  /* 0x0000000c33357221 */ /* 0x048fe20000010000 */
[----:B------:R-:W-:-:S06]  /*38b0*/  F2FP.F16.F32.PACK_AB R171, R51, R50 ;  /* 0x0000003233ab723e */ /* 0x000fcc00000000ff */
[----:B------:R-:W3:Y:S01]  /*38c0*/  MUFU.EX2 R33, R33 ;  /* 0x0000002100217308 */ /* 0x000ee20000000800 */
[C---:B-1----:R-:W-:Y:S01]  /*38d0*/  FADD.FTZ R0, R32.reuse, R49 ;  /* 0x0000003120007221 */ /* 0x042fe20000010000 */
[----:B------:R-:W-:-:S06]  /*38e0*/  F2FP.F16.F32.PACK_AB R168, R32, R31 ;  /* 0x0000001f20a8723e */ /* 0x000fcc00000000ff */
[----:B------:R-:W1:Y:S01]  /*38f0*/  MUFU.EX2 R55, R55 ;  /* 0x0000003700377308 */ /* 0x000e620000000800 */
[----:B0-----:R-:W-:-:S07]  /*3900*/  FADD.FTZ R12, R54, R53 ;  /* 0x00000035360c7221 */ /* 0x001fce0000010000 */
[----:B------:R-:W0:Y:S01]  /*3910*/  MUFU.EX2 R34, R34 ;  /* 0x0000002200227308 */ /* 0x000e220000000800 */
[----:B---3--:R-:W-:-:S07]  /*3920*/  FADD.FTZ R43, R33, R0 ;  /* 0x00000000212b7221 */ /* 0x008fce0000010000 */
[----:B------:R-:W-:Y:S01]  /*3930*/  MUFU.EX2 R35, R35 ;  /* 0x0000002300237308 */ /* 0x000fe20000000800 */
[C---:B-1----:R-:W-:Y:S01]  /*3940*/  FADD.FTZ R49, R55.reuse, R12 ;  /* 0x0000000c37317221 */ /* 0x042fe20000010000 */
[----:B------:R-:W-:-:S06]  /*3950*/  F2FP.F16.F32.PACK_AB R173, R55, R54 ;  /* 0x0000003637ad723e */ /* 0x000fcc00000000ff */
[----:B------:R-:W1:Y:S01]  /*3960*/  MUFU.EX2 R36, R36 ;  /* 0x0000002400247308 */ /* 0x000e620000000800 */
[C---:B0-----:R-:W-:Y:S01]  /*3970*/  FADD.FTZ R12, R34.reuse, R43 ;  /* 0x0000002b220c7221 */ /* 0x041fe20000010000 */
[----:B------:R-:W-:-:S06]  /*3980*/  F2FP.F16.F32.PACK_AB R170, R34, R33 ;  /* 0x0000002122aa723e */ /* 0x000fcc00000000ff */
[----:B------:R-:W0:Y:S08]  /*3990*/  MUFU.EX2 R58, R58 ;  /* 0x0000003a003a7308 */ /* 0x000e300000000800 */
[----:B------:R3:W4:Y:S01]  /*39a0*/  MUFU.EX2 R174, R3 ;  /* 0x0000000300ae7308 */ /* 0x0007220000000800 */
[----:B-1----:R-:W-:-:S07]  /*39b0*/  F2FP.F16.F32.PACK_AB R172, R36, R35 ;  /* 0x0000002324ac723e */ /* 0x002fce00000000ff */
[----:B------:R-:W1:Y:S01]  /*39c0*/  MUFU.EX2 R45, R45 ;  /* 0x0000002d002d7308 */ /* 0x000e620000000800 */
[----:B---3--:R-:W-:Y:S01]  /*39d0*/  FADD.FTZ R3, R35, R12 ;  /* 0x0000000c23037221 */ /* 0x008fe20000010000 */
[----:B0-----:R-:W-:-:S03]  /*39e0*/  FADD.FTZ R0, R58, R49 ;  /* 0x000000313a007221 */ /* 0x001fc60000010000 */
[----:B------:R-:W-:-:S03]  /*39f0*/  FADD.FTZ R3, R36, R3 ;  /* 0x0000000324037221 */ /* 0x000fc60000010000 */
[----:B------:R-:W0:Y:S01]  /*3a00*/  MUFU.EX2 R37, R37 ;  /* 0x0000002500257308 */ /* 0x000e220000000800 */
[----:B----4-:R-:W-:Y:S01]  /*3a10*/  FADD.FTZ R10, R174, R3 ;  /* 0x00000003ae0a7221 */ /* 0x010fe20000010000 */
[C---:B-1----:R-:W-:Y:S01]  /*3a20*/  FADD.FTZ R0, R45.reuse, R0 ;  /* 0x000000002d007221 */ /* 0x042fe20000010000 */
[----:B------:R-:W-:Y:S02]  /*3a30*/  F2FP.F16.F32.PACK_AB R175, R45, R58 ;  /* 0x0000003a2daf723e */ /* 0x000fe400000000ff */
[C---:B0-----:R-:W-:Y:S01]  /*3a40*/  FADD.FTZ R3, R37.reuse, R10 ;  /* 0x0000000a25037221 */ /* 0x041fe20000010000 */
[----:B------:R-:W-:Y:S01]  /*3a50*/  F2FP.F16.F32.PACK_AB R174, R37, R174 ;  /* 0x000000ae25ae723e */ /* 0x000fe200000000ff */
[----:B--2---:R-:W-:Y:S06]  /*3a60*/  @!P0 BRA `(.L_x_13846) ;  /* 0x0000000000048947 */ /* 0x004fec0003800000 */
[----:B------:R-:W-:Y:S01]  /*3a70*/  BPT.TRAP 0x1 ;  /* 0x000000040000795c */ /* 0x000fe20000300000 */
.L_x_13846:
[----:B------:R0:W1:Y:S01]  /*3a80*/  SYNCS.PHASECHK.TRANS64.TRYWAIT P3, [R6+URZ+0x22850], R11 ;  /* 0x0228500b060075a7 */ /* 0x000062000806017f */
[----:B------:R-:W-:Y:S05]  /*3a90*/  @!P0 BRA `(.L_x_13847) ;  /* 0x0000000000048947 */ /* 0x000fea0003800000 */
[----:B------:R-:W-:Y:S01]  /*3aa0*/  BPT.TRAP 0x1 ;  /* 0x000000040000795c */ /* 0x000fe20000300000 */
.L_x_13847:
[----:B-1----:R-:W-:Y:S05]  /*3ab0*/  @P3 BRA `(.L_x_13848) ;  /* 0x0000000000083947 */ /* 0x002fea0003800000 */
[----:B------:R-:W1:Y:S02]  /*3ac0*/  SYNCS.PHASECHK.TRANS64.TRYWAIT P3, [R6+URZ+0x22850], R11 ;  /* 0x0228500b060075a7 */ /* 0x000e64000806017f */
[----:B-1----:R-:W-:Y:S05]  /*3ad0*/  @!P3 BRA `(.L_x_13849) ;  /* 0x000000ec0098b947 */ /* 0x002fea0003800000 */
.L_x_13848:
[----:B------:R-:W-:Y:S01]  /*3ae0*/  R2UR UR6, R7 ;  /* 0x00000000070672ca */ /* 0x000fe200000e0000 */
[----:B------:R2:W-:Y:S01]  /*3af0*/  BAR.SYNC.DEFER_BLOCKING R8, 0x100 ;  /* 0x000400080000751d */ /* 0x0005e20000010000 */
[----:B------:R-:W-:Y:S01]  /*3b00*/  UIADD3 UR23, UR49, -0x2, URZ ;  /* 0xfffffffe31177890 */ /* 0x000fe2000fffe03f */
[----:B01----:R-:W-:-:S04]  /*3b10*/  @!P2 VIADD R6, R6, 0x22860 ;  /* 0x000228600606a836 */ /* 0x003fc80000000000 */
        /* <DEDUP_REMOVED lines=59> */
[----:B------:R-:W-:-:S06]  /*3ed0*/  ULDC UR24, c[0x0][0x988] ;  /* 0x0002620000187ab9 */ /* 0x000fcc0000000800 */
.L_x_13859:
[----:B------:R-:W-:-:S04]  /*3ee0*/  UIADD3 UR37, UR37, 0x1, URZ ;  /* 0x0000000125257890 */ /* 0x000fc8000fffe03f */
[----:B------:R-:W-:-:S04]  /*3ef0*/  UISETP.NE.AND UP1, UPT, UR37, 0x2, UPT ;  /* 0x000000022500788c */ /* 0x000fc8000bf25270 */
[----:B------:R-:W-:Y:S02]  /*3f00*/  USEL UR6, URZ, 0x1, UP1 ;  /* 0x000000013f067887 */ /* 0x000fe40008800000 */
[----:B------:R-:W-:Y:S02]  /*3f10*/  USEL UR37, UR37, URZ, UP1 ;  /* 0x0000003f25257287 */ /* 0x000fe40008800000 */
[----:B------:R-:W-:Y:S01]  /*3f20*/  ULOP3.LUT UR38, UR38, UR6, URZ, 0x3c, !UPT ;  /* 0x0000000626267292 */ /* 0x000fe2000f8e3c3f */
[----:B0-----:R-:W-:Y:S11]  /*3f30*/  @!P0 BRA `(.L_x_13851) ;  /* 0x0000000000048947 */ /* 0x001ff60003800000 */
[----:B------:R-:W-:Y:S01]  /*3f40*/  BPT.TRAP 0x1 ;  /* 0x000000040000795c */ /* 0x000fe20000300000 */
.L_x_13851:
        /* <DEDUP_REMOVED lines=9> */
.L_x_13852:
[----:B-1----:R-:W-:Y:S05]  /*3fe0*/  @P3 BRA `(.L_x_13853) ;  /* 0x0000000000083947 */ /* 0x002fea0003800000 */
[----:B------:R-:W1:Y:S02]  /*3ff0*/  SYNCS.PHASECHK.TRANS64.TRYWAIT P3, [UR26+0x22830], R6 ;  /* 0x02283006ff0075a7 */ /* 0x000e64000806015a */
[----:B-1----:R-:W-:Y:S05]  /*4000*/  @!P3 BRA `(.L_x_13854) ;  /* 0x000000e80060b947 */ /* 0x002fea0003800000 */
.L_x_13853:
        /* <DEDUP_REMOVED lines=11> */
[----:B------:R-:W-:Y:S01]  /*40c0*/  UMOV UR15, 0x40000040 ;  /* 0x40000040000f7882 */ /* 0x000fe20000000000 */
[----:B--2---:R-:W-:Y:S01]  /*40d0*/  SHF.R.U32.HI R216, RZ, 0x7, R216 ;  /* 0x00000007ffd87819 */ /* 0x004fe200000116d8 */
[----:B------:R-:W-:-:S02]  /*40e0*/  WARPGROUP.DEPBAR.LE gsb0, 0x0 ;  /* 0x00008000000079c5 */ /* 0x000fc40000010000 */
[----:B------:R-:W-:-:S06]  /*40f0*/  WARPGROUP.ARRIVE ;  /* 0x00000000000079c5 */ /* 0x000fcc0000000000 */
[----:B------:R-:W-:Y:S01]  /*4100*/  HGMMA.64x96x16.F32 R152, gdesc[UR4], R152, gsb0 ;  /* 0x01600000049879f0 */ /* 0x000fe20008000898 */
[----:B------:R-:W-:Y:S02]  /*4110*/  @UP0 ULDC UR6, c[0x0][0x44c] ;  /* 0x0001130000060ab9 */ /* 0x000fe40000000800 */
[----:B-1----:R-:W-:Y:S01]  /*4120*/  @P1 IMAD.HI.U32 R5, R4, UR6, RZ ;  /* 0x0000000604051c27 */ /* 0x002fe2000f8e00ff */
[----:B------:R-:W-:-:S04]  /*4130*/  @UP0 ULDC UR6, c[0x0][0x450] ;  /* 0x0001140000060ab9 */ /* 0x000fc80000000800 */
[----:B------:R-:W-:Y:S01]  /*4140*/  @P1 SHF.R.U32.HI R4, RZ, UR6, R5 ;  /* 0x00000006ff041c19 */ /* 0x000fe20008011605 */
[----:B------:R-:W-:Y:S01]  /*4150*/  UMOV UR6, 0x1 ;  /* 0x0000000100067882 */ /* 0x000fe20000000000 */
[----:B------:R-:W-:Y:S01]  /*4160*/  IMAD.U32 R5, RZ, RZ, UR44 ;  /* 0x0000002cff057e24 */ /* 0x000fe2000f8e00ff */
[----:B------:R-:W-:Y:S02]  /*4170*/  UIMAD UR6, UR23, -0x60, UR6 ;  /* 0xffffffa0170678a4 */ /* 0x000fe4000f8e0206 */
[----:B------:R-:W1:Y:S01]  /*4180*/  SHFL.IDX PT, R9, R4, 0x1, 0x1c1f ;  /* 0x003c1f0004097f89 */ /* 0x000e6200000e0000 */
        /* <DEDUP_REMOVED lines=14> */
[----:B------:R-:W-:Y:S01]  /*4270*/  IMAD R162, R17, R162, UR6 ;  /* 0x0000000611a27e24 */ /* 0x000fe2000f8e02a2 */
[----:B------:R-:W2:Y:S01]  /*4280*/  MUFU.TANH R154, R154 ;  /* 0x0000009a009a7308 */ /* 0x000ea20000002400 */
[----:B------:R-:W-:Y:S01]  /*4290*/  FMUL.FTZ R213, R152, UR25 ;  /* 0x0000001998d57c20 */ /* 0x000fe20008410000 */
[----:B------:R-:W-:Y:S01]  /*42a0*/  FMUL.FTZ R211, R160, UR25 ;  /* 0x00000019a0d37c20 */ /* 0x000fe20008410000 */
[----:B------:R-:W-:Y:S01]  /*42b0*/  FMUL.FTZ R160, R169, UR25 ;  /* 0x00000019a9a07c20 */ /* 0x000fe20008410000 */
[----:B------:R-:W-:Y:S01]  /*42c0*/  IADD3 R162, -R5, UR42, R162 ;  /* 0x0000002a05a27c10 */ /* 0x000fe2000fffe1a2 */
[----:B------:R-:W-:Y:S01]  /*42d0*/  FMUL.FTZ R169, R163, UR25 ;  /* 0x00000019a3a97c20 */ /* 0x000fe20008410000 */
[----:B------:R-:W-:Y:S01]  /*42e0*/  FMUL.FTZ R210, R161, UR25 ;  /* 0x00000019a1d27c20 */ /* 0x000fe20008410000 */
[----:B------:R-:W-:Y:S01]  /*42f0*/  FMUL.FTZ R161, R165, UR25 ;  /* 0x00000019a5a17c20 */ /* 0x000fe20008410000 */
[----:B------:R3:W4:Y:S01]  /*4300*/  MUFU.TANH R11, R155 ;  /* 0x0000009b000b7308 */ /* 0x0007220000002400 */
[----:B-1----:R-:W-:-:S02]  /*4310*/  IMAD.IADD R152, R162, 0x1, R9 ;  /* 0x00000001a2987824 */ /* 0x002fc400078e0209 */
[----:B------:R-:W-:Y:S01]  /*4320*/  FMUL.FTZ R165, R166, UR25 ;  /* 0x00000019a6a57c20 */ /* 0x000fe20008410000 */
[----:B------:R-:W-:Y:S01]  /*4330*/  FMUL.FTZ R163, R167, UR25 ;  /* 0x00000019a7a37c20 */ /* 0x000fe20008410000 */
[----:B------:R-:W-:Y:S01]  /*4340*/  FMUL.FTZ R5, R179, UR25 ;  /* 0x00000019b3057c20 */ /* 0x000fe20008410000 */
[----:B------:R-:W-:Y:S01]  /*4350*/  FMUL.FTZ R214, R156, UR25 ;  /* 0x000000199cd67c20 */ /* 0x000fe20008410000 */
[C---:B------:R-:W-:Y:S01]  /*4360*/  ISETP.GT.AND P3, PT, R152.reuse, RZ, PT ;  /* 0x000000ff9800720c */ /* 0x040fe20003f64270 */
[----:B------:R-:W-:Y:S01]  /*4370*/  FMUL.FTZ R156, R171, UR25 ;  /* 0x00000019ab9c7c20 */ /* 0x000fe20008410000 */
[----:B------:R1:W5:Y:S01]  /*4380*/  MUFU.TANH R15, R158 ;  /* 0x0000009e000f7308 */ /* 0x0003620000002400 */
[----:B------:R-:W-:Y:S01]  /*4390*/  ISETP.GT.AND P4, PT, R152, 0x1, PT ;  /* 0x000000019800780c */ /* 0x000fe20003f84270 */
[----:B------:R-:W-:Y:S01]  /*43a0*/  FMUL.FTZ R12, R175, UR25 ;  /* 0x00000019af0c7c20 */ /* 0x000fe20008410000 */
[----:B--2---:R-:W-:Y:S01]  /*43b0*/  FSEL R159, R154, -INF , P3 ;  /* 0xff8000009a9f7808 */ /* 0x004fe20001800000 */
[----:B---3--:R-:W-:Y:S01]  /*43c0*/  FMUL.FTZ R155, R174, UR25 ;  /* 0x00000019ae9b7c20 */ /* 0x008fe20008410000 */
[----:B------:R-:W-:Y:S01]  /*43d0*/  ISETP.GT.AND P3, PT, R152, 0x8, PT ;  /* 0x000000089800780c */ /* 0x000fe20003f64270 */
[----:B------:R-:W-:Y:S01]  /*43e0*/  FMUL.FTZ R10, R178, UR25 ;  /* 0x00000019b20a7c20 */ /* 0x000fe20008410000 */
[----:B------:R-:W-:Y:S01]  /*43f0*/  FMNMX.FTZ R20, R159, R7, !PT ;  /* 0x000000079f147209 */ /* 0x000fe20007810000 */
[----:B------:R-:W2:Y:S01]  /*4400*/  MUFU.TANH R14, R14 ;  /* 0x0000000e000e7308 */ /* 0x000ea20000002400 */
[----:B----4-:R-:W-:Y:S01]  /*4410*/  FSEL R167, R11, -INF , P4 ;  /* 0xff8000000ba77808 */ /* 0x010fe20002000000 */
[----:B-1----:R-:W-:Y:S01]  /*4420*/  FMUL.FTZ R158, R170, UR25 ;  /* 0x00000019aa9e7c20 */ /* 0x002fe20008410000 */
[----:B------:R-:W-:Y:S01]  /*4430*/  ISETP.GT.AND P4, PT, R152, 0x9, PT ;  /* 0x000000099800780c */ /* 0x000fe20003f84270 */
[----:B------:R-:W-:Y:S01]  /*4440*/  FMUL.FTZ R9, R182, UR25 ;  /* 0x00000019b6097c20 */ /* 0x000fe20008410000 */
[----:B------:R-:W-:Y:S01]  /*4450*/  FMNMX.FTZ R20, R167, R20, !PT ;  /* 0x00000014a7147209 */ /* 0x000fe20007810000 */
[----:B------:R-:W-:Y:S01]  /*4460*/  FMUL.FTZ R11, R183, UR25 ;  /* 0x00000019b70b7c20 */ /* 0x000fe20008410000 */
[----:B------:R-:W-:Y:S01]  /*4470*/  FMUL.FTZ R186, R186, UR25 ;  /* 0x00000019baba7c20 */ /* 0x000fe20008410000 */
[----:B------:R-:W1:Y:S01]  /*4480*/  MUFU.TANH R13, R13 ;  /* 0x0000000d000d7308 */ /* 0x000e620000002400 */
        /* <DEDUP_REMOVED lines=40> */
[----:B-1----:R-:W-:-:S02]  /*4710*/  FSEL R163, R163, -INF , P4 ;  /* 0xff800000a3a37808 */ /* 0x002fc40002000000 */
[----:B------:R-:W-:Y:S02]  /*4720*/  ISETP.GT.AND P4, PT, R152, 0x21, PT ;  /* 0x000000219800780c */ /* 0x000fe40003f84270 */
[----:B------:R-:W-:-:S03]  /*4730*/  FMNMX.FTZ R13, R163, R20, !PT ;  /* 0x00000014a30d7209 */ /* 0x000fc60007810000 */
[----:B------:R-:W1:Y:S01]  /*4740*/  MUFU.TANH R155, R155 ;  /* 0x0000009b009b7308 */ /* 0x000e620000002400 */
[----:B---3--:R-:W-:Y:S02]  /*4750*/  FSEL R158, R158, -INF , P3 ;  /* 0xff8000009e9e7808 */ /* 0x008fe40001800000 */
[----:B------:R-:W-:Y:S02]  /*4760*/  ISETP.GT.AND P3, PT, R152, 0x28, PT ;  /* 0x000000289800780c */ /* 0x000fe40003f64270 */
[----:B------:R-:W-:-:S03]  /*4770*/  FMNMX.FTZ R13, R158, R13, !PT ;  /* 0x0000000d9e0d7209 */ /* 0x000fc60007810000 */
[----:B------:R-:W3:Y:S01]  /*4780*/  MUFU.TANH R12, R12 ;  /* 0x0000000c000c7308 */ /* 0x000ee20000002400 */
[----:B--2---:R-:W-:Y:S02]  /*4790*/  FSEL R156, R156, -INF , P4 ;  /* 0xff8000009c9c7808 */ /* 0x004fe40002000000 */
[----:B------:R-:W-:Y:S02]  /*47a0*/  ISETP.GT.AND P4, PT, R152, 0x29, PT ;  /* 0x000000299800780c */ /* 0x000fe40003f84270 */
[----:B------:R-:W-:-:S03]  /*47b0*/  FMNMX.FTZ R14, R156, R13, !PT ;  /* 0x0000000d9c0e7209 */ /* 0x000fc60007810000 */
[----:B------:R-:W2:Y:S01]  /*47c0*/  MUFU.TANH R10, R10 ;  /* 0x0000000a000a7308 */ /* 0x000ea20000002400 */
[----:B-1----:R-:W-:Y:S02]  /*47d0*/  FSEL R155, R155, -INF , P3 ;  /* 0xff8000009b9b7808 */ /* 0x002fe40001800000 */
        /* <DEDUP_REMOVED lines=23> */
[----:B-1----:R-:W-:Y:S01]  /*4950*/  FSEL R14, R186, -INF , P3 ;  /* 0xff800000ba0e7808 */ /* 0x002fe20001800000 */
[----:B------:R-:W-:Y:S01]  /*4960*/  FMUL.FTZ R186, R196, UR25 ;  /* 0x00000019c4ba7c20 */ /* 0x000fe20008410000 */
[----:B------:R-:W-:Y:S02]  /*4970*/  ISETP.GT.AND P3, PT, R152, 0x48, PT ;  /* 0x000000489800780c */ /* 0x000fe40003f64270 */
[----:B------:R-:W-:-:S03]  /*4980*/  FMNMX.FTZ R20, R14, R15, !PT ;  /* 0x0000000f0e147209 */ /* 0x000fc60007810000 */
[----:B------:R-:W1:Y:S01]  /*4990*/  MUFU.TANH R191, R191 ;  /* 0x000000bf00bf7308 */ /* 0x000e620000002400 */
[----:B---3--:R-:W-:Y:S01]  /*49a0*/  FSEL R13, R187, -INF , P4 ;  /* 0xff800000bb0d7808 */ /* 0x008fe20002000000 */
[----:B------:R-:W-:Y:S01]  /*49b0*/  FMUL.FTZ R187, R197, UR25 ;  /* 0x00000019c5bb7c20 */ /* 0x000fe20008410000 */
        /* <DEDUP_REMOVED lines=19> */
[----:B-1----:R-:W-:-:S04]  /*4af0*/  FSEL R152, R198, -INF , P3 ;  /* 0xff800000c6987808 */ /* 0x002fc80001800000 */
[----:B------:R-:W-:Y:S01]  /*4b00*/  FMNMX.FTZ R166, R152, R173, !PT ;  /* 0x000000ad98a67209 */ /* 0x000fe20007810000 */
[----:B------:R-:W-:Y:S01]  /*4b10*/  FMUL.FTZ R173, R176, UR25 ;  /* 0x00000019b0ad7c20 */ /* 0x000fe20008410000 */
[----:B------:R-:W-:Y:S01]  /*4b20*/  FMUL.FTZ R176, R180, UR25 ;  /* 0x00000019b4b07c20 */ /* 0x000fe20008410000 */
[----:B------:R-:W1:Y:S01]  /*4b30*/  MUFU.TANH R215, R215 ;  /* 0x000000d700d77308 */ /* 0x000e620000002400 */
[----:B---3--:R-:W-:Y:S01]  /*4b40*/  FSEL R153, R199, -INF , P4 ;  /* 0xff800000c7997808 */ /* 0x008fe20002000000 */
[----:B------:R-:W-:Y:S01]  /*4b50*/  FMUL.FTZ R180, R188, UR25 ;  /* 0x00000019bcb47c20 */ /* 0x000fe20008410000 */
[----:B------:R-:W-:Y:S02]  /*4b60*/  IMAD.U32 R199, RZ, RZ, UR26 ;  /* 0x0000001affc77e24 */ /* 0x000fe4000f8e00ff */
[----:B------:R-:W-:-:S03]  /*4b70*/  FMNMX.FTZ R166, R153, R166, !PT ;  /* 0x000000a699a67209 */ /* 0x000fc60007810000 */
[----:B------:R-:W3:Y:S02]  /*4b80*/  MUFU.TANH R214, R214 ;  /* 0x000000d600d67308 */ /* 0x000ee40000002400 */
[----:B------:R-:W4:Y:S06]  /*4b90*/  SHFL.BFLY PT, R183, R166, 0x2, 0x1f ;  /* 0x0c401f00a6b77f89 */ /* 0x000f2c00000e0000 */
[----:B------:R-:W5:Y:S08]  /*4ba0*/  MUFU.TANH R212, R212 ;  /* 0x000000d400d47308 */ /* 0x000f700000002400 */
[----:B------:R-:W0:Y:S08]  /*4bb0*/  MUFU.TANH R211, R211 ;  /* 0x000000d300d37308 */ /* 0x000e300000002400 */
[----:B------:R-:W0:Y:S01]  /*4bc0*/  MUFU.TANH R210, R210 ;  /* 0x000000d200d27308 */ /* 0x000e220000002400 */
[----:B----4-:R-:W-:-:S02]  /*4bd0*/  FMNMX.FTZ R168, R166, R183, !PT ;  /* 0x000000b7a6a87209 */ /* 0x010fc40007810000 */
[----:B------:R-:W4:Y:S04]  /*4be0*/  SHFL.IDX PT, R183, R4, RZ, 0x1c1f ;  /* 0x001c1fff04b77589 */ /* 0x000f2800000e0000 */
[----:B------:R-:W2:Y:S01]  /*4bf0*/  SHFL.BFLY PT, R191, R168, 0x1, 0x1f ;  /* 0x0c201f00a8bf7f89 */ /* 0x000ea200000e0000 */
[----:B------:R-:W0:Y:S08]  /*4c00*/  MUFU.TANH R164, R164 ;  /* 0x000000a400a47308 */ /* 0x000e300000002400 */
[----:B------:R-:W0:Y:S08]  /*4c10*/  MUFU.TANH R161, R161 ;  /* 0x000000a100a17308 */ /* 0x000e300000002400 */
[----:B------:R-:W0:Y:S01]  /*4c20*/  MUFU.TANH R157, R157 ;  /* 0x0000009d009d7308 */ /* 0x000e220000002400 */
[----:B----4-:R-:W-:Y:S01]  /*4c30*/  IMAD.IADD R183, R162, 0x1, R183 ;  /* 0x00000001a2b77824 */ /* 0x010fe200078e02b7 */
[----:B--2---:R-:W-:-:S06]  /*4c40*/  FMNMX.FTZ R4, R168, R191, !PT ;  /* 0x000000bfa8047209 */ /* 0x004fcc0007810000 */
[----:B------:R-:W2:Y:S01]  /*4c50*/  MUFU.TANH R160, R160 ;  /* 0x000000a000a07308 */ /* 0x000ea20000002400 */
[C---:B------:R-:W-:Y:S02]  /*4c60*/  ISETP.GT.AND P3, PT, R183.reuse, RZ, PT ;  /* 0x000000ffb700720c */ /* 0x040fe40003f64270 */
[----:B------:R-:W-:Y:S01]  /*4c70*/  ISETP.GT.AND P6, PT, R183, 0x1, PT ;  /* 0x00000001b700780c */ /* 0x000fe20003fc4270 */
[----:B------:R-:W-:Y:S01]  /*4c80*/  FMUL.FTZ R166, R4, UR10 ;  /* 0x0000000a04a67c20 */ /* 0x000fe20008410000 */
[----:B------:R-:W-:Y:S02]  /*4c90*/  FSEL R213, R213, -INF , P3 ;  /* 0xff800000d5d57808 */ /* 0x000fe40001800000 */
[----:B------:R-:W-:Y:S01]  /*4ca0*/  ISETP.GT.AND P5, PT, R183, 0x8, PT ;  /* 0x00000008b700780c */ /* 0x000fe20003fa4270 */
[----:B------:R-:W4:Y:S01]  /*4cb0*/  MUFU.TANH R170, R170 ;  /* 0x000000aa00aa7308 */ /* 0x000f220000002400 */
[----:B-1----:R-:W-:Y:S02]  /*4cc0*/  FSEL R215, R215, -INF , P6 ;  /* 0xff800000d7d77808 */ /* 0x002fe40003000000 */
[----:B------:R-:W-:-:S02]  /*4cd0*/  FMNMX.FTZ R162, R213, R8, !PT ;  /* 0x00000008d5a27209 */ /* 0x000fc40007810000 */
[----:B------:R-:W-:Y:S02]  /*4ce0*/  ISETP.GT.AND P4, PT, R183, 0x9, PT ;  /* 0x00000009b700780c */ /* 0x000fe40003f84270 */
[----:B---3--:R-:W-:Y:S01]  /*4cf0*/  FSEL R214, R214, -INF , P5 ;  /* 0xff800000d6d67808 */ /* 0x008fe20002800000 */
[----:B------:R-:W1:Y:S01]  /*4d00*/  MUFU.TANH R172, R172 ;  /* 0x000000ac00ac7308 */ /* 0x000e620000002400 */
[----:B------:R-:W-:Y:S02]  /*4d10*/  FMNMX.FTZ R189, R215, R162, !PT ;  /* 0x000000a2d7bd7209 */ /* 0x000fe40007810000 */
[C---:B------:R-:W-:Y:S02]  /*4d20*/  ISETP.GT.AND P3, PT, R183.reuse, 0x10, PT ;  /* 0x00000010b700780c */ /* 0x040fe40003f64270 */
[----:B-----5:R-:W-:Y:S02]  /*4d30*/  FSEL R212, R212, -INF , P4 ;  /* 0xff800000d4d47808 */ /* 0x020fe40002000000 */
[----:B------:R-:W-:Y:S01]  /*4d40*/  FMNMX.FTZ R189, R214, R189, !PT ;  /* 0x000000bdd6bd7209 */ /* 0x000fe20007810000 */
[----:B------:R-:W3:Y:S01]  /*4d50*/  MUFU.TANH R173, R173 ;  /* 0x000000ad00ad7308 */ /* 0x000ee20000002400 */
[----:B------:R-:W-:-:S02]  /*4d60*/  ISETP.GT.AND P4, PT, R183, 0x11, PT ;  /* 0x00000011b700780c */ /* 0x000fc40003f84270 */
[----:B0-----:R-:W-:Y:S02]  /*4d70*/  FSEL R211, R211, -INF , P3 ;  /* 0xff800000d3d37808 */ /* 0x001fe40001800000 */
[----:B------:R-:W-:Y:S02]  /*4d80*/  FMNMX.FTZ R162, R212, R189, !PT ;  /* 0x000000bdd4a27209 */ /* 0x000fe40007810000 */
[----:B------:R-:W-:Y:S01]  /*4d90*/  ISETP.GT.AND P3, PT, R183, 0x18, PT ;  /* 0x00000018b700780c */ /* 0x000fe20003f64270 */
[----:B------:R-:W0:Y:S01]  /*4da0*/  MUFU.TANH R174, R174 ;  /* 0x000000ae00ae7308 */ /* 0x000e220000002400 */
[----:B------:R-:W-:Y:S02]  /*4db0*/  FSEL R210, R210, -INF , P4 ;  /* 0xff800000d2d27808 */ /* 0x000fe40002000000 */
[----:B------:R-:W-:Y:S02]  /*4dc0*/  FMNMX.FTZ R189, R211, R162, !PT ;  /* 0x000000a2d3bd7209 */ /* 0x000fe40007810000 */
[----:B------:R-:W-:-:S02]  /*4dd0*/  FSETP.NEU.FTZ.AND P6, PT, R4, -INF , PT ;  /* 0xff8000000400780b */ /* 0x000fc40003fdd000 */
[C---:B------:R-:W-:Y:S01]  /*4de0*/  ISETP.GT.AND P4, PT, R183.reuse, 0x19, PT ;  /* 0x00000019b700780c */ /* 0x040fe20003f84270 */
[----:B------:R-:W5:Y:S01]  /*4df0*/  MUFU.TANH R176, R176 ;  /* 0x000000b000b07308 */ /* 0x000f620000002400 */
[----:B------:R-:W-:Y:S02]  /*4e00*/  FSEL R164, R164, -INF , P3 ;  /* 0xff800000a4a47808 */ /* 0x000fe40001800000 */
[----:B------:R-:W-:Y:S02]  /*4e10*/  FMNMX.FTZ R189, R210, R189, !PT ;  /* 0x000000bdd2bd7209 */ /* 0x000fe40007810000 */
[----:B------:R-:W-:Y:S02]  /*4e20*/  FSEL R166, R166, RZ, P6 ;  /* 0x000000ffa6a67208 */ /* 0x000fe40003000000 */
[----:B------:R-:W-:Y:S01]  /*4e30*/  ISETP.GT.AND P3, PT, R183, 0x20, PT ;  /* 0x00000020b700780c */ /* 0x000fe20003f64270 */
[----:B------:R-:W5:Y:S01]  /*4e40*/  MUFU.TANH R177, R177 ;  /* 0x000000b100b17308 */ /* 0x000f620000002400 */
[----:B------:R-:W-:Y:S01]  /*4e50*/  FSEL R161, R161, -INF , P4 ;  /* 0xff800000a1a17808 */ /* 0x000fe20002000000 */
[--C-:B------:R-:W-:Y:S01]  /*4e60*/  FFMA.FTZ R162, R167, UR10, -R166.reuse ;  /* 0x0000000aa7a27c23 */ /* 0x100fe200080108a6 */
[----:B------:R-:W-:Y:S01]  /*4e70*/  FMNMX.FTZ R168, R164, R189, !PT ;  /* 0x000000bda4a87209 */ /* 0x000fe20007810000 */
[--C-:B------:R-:W-:Y:S01]  /*4e80*/  FFMA.FTZ R189, R175, UR10, -R166.reuse ;  /* 0x0000000aafbd7c23 */ /* 0x100fe200080108a6 */
[----:B------:R-:W-:Y:S01]  /*4e90*/  ISETP.GT.AND P4, PT, R183, 0x21, PT ;  /* 0x00000021b700780c */ /* 0x000fe20003f84270 */
[--C-:B------:R-:W-:Y:S01]  /*4ea0*/  FFMA.FTZ R159, R159, UR10, -R166.reuse ;  /* 0x0000000a9f9f7c23 */ /* 0x100fe200080108a6 */
[----:B------:R-:W-:Y:S01]  /*4eb0*/  FSEL R167, R157, -INF , P3 ;  /* 0xff8000009da77808 */ /* 0x000fe20001800000 */
[--C-:B------:R-:W-:Y:S01]  /*4ec0*/  FFMA.FTZ R157, R179, UR10, -R166.reuse ;  /* 0x0000000ab39d7c23 */ /* 0x100fe200080108a6 */
[----:B------:R-:W-:Y:S01]  /*4ed0*/  FMNMX.FTZ R188, R161, R168, !PT ;  /* 0x000000a8a1bc7209 */ /* 0x000fe20007810000 */
[----:B------:R-:W5:Y:S01]  /*4ee0*/  MUFU.TANH R178, R178 ;  /* 0x000000b200b27308 */ /* 0x000f620000002400 */
[----:B------:R-:W-:Y:S01]  /*4ef0*/  ISETP.GT.AND P3, PT, R183, 0x28, PT ;  /* 0x00000028b700780c */ /* 0x000fe20003f64270 */
[--C-:B------:R-:W-:Y:S01]  /*4f00*/  FFMA.FTZ R169, R169, UR10, -R166.reuse ;  /* 0x0000000aa9a97c23 */ /* 0x100fe200080108a6 */
[----:B--2---:R-:W-:Y:S01]  /*4f10*/  FSEL R168, R160, -INF , P4 ;  /* 0xff800000a0a87808 */ /* 0x004fe20002000000 */
[--C-:B------:R-:W-:Y:S01]  /*4f20*/  FFMA.FTZ R160, R171, UR10, -R166.reuse ;  /* 0x0000000aaba07c23 */ /* 0x100fe200080108a6 */
[----:B------:R-:W-:Y:S01]  /*4f30*/  FMNMX.FTZ R179, R167, R188, !PT ;  /* 0x000000bca7b37209 */ /* 0x000fe20007810000 */
[--C-:B------:R-:W-:Y:S01]  /*4f40*/  FFMA.FTZ R165, R165, UR10, -R166.reuse ;  /* 0x0000000aa5a57c23 */ /* 0x100fe200080108a6 */
[----:B------:R-:W-:Y:S01]  /*4f50*/  ISETP.GT.AND P4, PT, R183, 0x29, PT ;  /* 0x00000029b700780c */ /* 0x000fe20003f84270 */
[----:B------:R-:W2:Y:S01]  /*4f60*/  MUFU.TANH R181, R181 ;  /* 0x000000b500b57308 */ /* 0x000ea20000002400 */
[----:B----4-:R-:W-:Y:S01]  /*4f70*/  FSEL R170, R170, -INF , P3 ;  /* 0xff800000aaaa7808 */ /* 0x010fe20001800000 */
[--C-:B------:R-:W-:Y:S01]  /*4f80*/  FFMA.FTZ R158, R158, UR10, -R166.reuse ;  /* 0x0000000a9e9e7c23 */ /* 0x100fe200080108a6 */
[----:B------:R-:W-:Y:S01]  /*4f90*/  FMNMX.FTZ R179, R168, R179, !PT ;  /* 0x000000b3a8b37209 */ /* 0x000fe20007810000 */
[--C-:B------:R-:W-:Y:S01]  /*4fa0*/  FFMA.FTZ R10, R10, UR10, -R166.reuse ;  /* 0x0000000a0a0a7c23 */ /* 0x100fe200080108a6 */
[----:B-1----:R-:W-:Y:S01]  /*4fb0*/  FSEL R171, R172, -INF , P4 ;  /* 0xff800000acab7808 */ /* 0x002fe20002000000 */
[--C-:B------:R-:W-:Y:S01]  /*4fc0*/  FFMA.FTZ R11, R11, UR10, -R166.reuse ;  /* 0x0000000a0b0b7c23 */ /* 0x100fe200080108a6 */
[C---:B------:R-:W-:Y:S01]  /*4fd0*/  ISETP.GT.AND P3, PT, R183.reuse, 0x30, PT ;  /* 0x00000030b700780c */ /* 0x040fe20003f64270 */
[----:B------:R-:W1:Y:S01]  /*4fe0*/  MUFU.TANH R180, R180 ;  /* 0x000000b400b47308 */ /* 0x000e620000002400 */
        /* <DEDUP_REMOVED lines=10> */
[----:B0-----:R-:W-:Y:S01]  /*5090*/  FSEL R174, R174, -INF , P4 ;  /* 0xff800000aeae7808 */ /* 0x001fe20002000000 */
[--C-:B------:R-:W-:Y:S01]  /*50a0*/  FFMA.FTZ R21, R21, UR10, -R166.reuse ;  /* 0x0000000a15157c23 */ /* 0x100fe200080108a6 */
[----:B------:R-:W-:Y:S01]  /*50b0*/  FMNMX.FTZ R179, R173, R188, !PT ;  /* 0x000000bcadb37209 */ /* 0x000fe20007810000 */
[--C-:B------:R-:W-:Y:S01]  /*50c0*/  FFMA.FTZ R154, R154, UR10, -R166.reuse ;  /* 0x0000000a9a9a7c23 */ /* 0x100fe200080108a6 */
[----:B------:R-:W-:Y:S01]  /*50d0*/  ISETP.GT.AND P4, PT, R183, 0x39, PT ;  /* 0x00000039b700780c */ /* 0x000fe20003f84270 */
[----:B------:R-:W0:Y:S01]  /*50e0*/  MUFU.TANH R182, R182 ;  /* 0x000000b600b67308 */ /* 0x000e220000002400 */
[----:B-----5:R-:W-:Y:S01]  /*50f0*/  FSEL R175, R176, -INF , P3 ;  /* 0xff800000b0af7808 */ /* 0x020fe20001800000 */
[----:B------:R-:W-:Y:S01]  /*5100*/  FFMA.FTZ R152, R152, UR10, -R166 ;  /* 0x0000000a98987c23 */ /* 0x000fe200080108a6 */
[----:B------:R-:W-:-:S02]  /*5110*/  FMNMX.FTZ R188, R174, R179, !PT ;  /* 0x000000b3aebc7209 */ /* 0x000fc40007810000 */
[----:B------:R-:W-:Y:S02]  /*5120*/  ISETP.GT.AND P3, PT, R183, 0x40, PT ;  /* 0x00000040b700780c */ /* 0x000fe40003f64270 */
[----:B------:R-:W-:Y:S01]  /*5130*/  FSEL R176, R177, -INF , P4 ;  /* 0xff800000b1b07808 */ /* 0x000fe20002000000 */
[----:B------:R-:W4:Y:S01]  /*5140*/  MUFU.TANH R185, R185 ;  /* 0x000000b900b97308 */ /* 0x000f220000002400 */
[----:B------:R-:W-:Y:S01]  /*5150*/  FMNMX.FTZ R179, R175, R188, !PT ;  /* 0x000000bcafb37209 */ /* 0x000fe20007810000 */
[----:B------:R-:W-:Y:S01]  /*5160*/  FFMA.FTZ R188, R163, UR10, -R166 ;  /* 0x0000000aa3bc7c23 */ /* 0x000fe200080108a6 */
[----:B------:R-:W-:Y:S02]  /*5170*/  FSEL R177, R178, -INF , P3 ;  /* 0xff800000b2b17808 */ /* 0x000fe40001800000 */
[C---:B------:R-:W-:Y:S02]  /*5180*/  ISETP.GT.AND P4, PT, R183.reuse, 0x41, PT ;  /* 0x00000041b700780c */ /* 0x040fe40003f84270 */
[----:B------:R-:W-:Y:S01]  /*5190*/  FMNMX.FTZ R178, R176, R179, !PT ;  /* 0x000000b3b0b27209 */ /* 0x000fe20007810000 */
[----:B------:R-:W5:Y:S01]  /*51a0*/  MUFU.TANH R186, R186 ;  /* 0x000000ba00ba7308 */ /* 0x000f620000002400 */
[----:B------:R-:W-:-:S02]  /*51b0*/  ISETP.GT.AND P3, PT, R183, 0x48, PT ;  /* 0x00000048b700780c */ /* 0x000fc40003f64270 */
[----:B--2---:R-:W-:Y:S02]  /*51c0*/  FSEL R179, R181, -INF , P4 ;  /* 0xff800000b5b37808 */ /* 0x004fe40002000000 */
[----:B------:R-:W-:Y:S02]  /*51d0*/  FMNMX.FTZ R178, R177, R178, !PT ;  /* 0x000000b2b1b27209 */ /* 0x000fe40007810000 */
[----:B------:R-:W-:Y:S01]  /*51e0*/  ISETP.GT.AND P4, PT, R183, 0x49, PT ;  /* 0x00000049b700780c */ /* 0x000fe20003f84270 */
[----:B------:R-:W2:Y:S01]  /*51f0*/  MUFU.TANH R187, R187 ;  /* 0x000000bb00bb7308 */ /* 0x000ea20000002400 */
[----:B-1----:R-:W-:Y:S02]  /*5200*/  FSEL R180, R180, -INF , P3 ;  /* 0xff800000b4b47808 */ /* 0x002fe40001800000 */
[----:B------:R-:W-:Y:S02]  /*5210*/  FMNMX.FTZ R181, R179, R178, !PT ;  /* 0x000000b2b3b57209 */ /* 0x000fe40007810000 */
[----:B---3--:R-:W-:-:S02]  /*5220*/  FSEL R163, R184, -INF , P4 ;  /* 0xff800000b8a37808 */ /* 0x008fc40002000000 */
[C---:B------:R-:W-:Y:S01]  /*5230*/  ISETP.GT.AND P3, PT, R183.reuse, 0x50, PT ;  /* 0x00000050b700780c */ /* 0x040fe20003f64270 */
[----:B------:R-:W-:Y:S01]  /*5240*/  MUFU.EX2 R178, R188 ;  /* 0x000000bc00b27308 */ /* 0x000fe20000000800 */
[----:B------:R-:W-:Y:S02]  /*5250*/  FMNMX.FTZ R184, R180, R181, !PT ;  /* 0x000000b5b4b87209 */ /* 0x000fe40007810000 */
[----:B------:R-:W-:Y:S02]  /*5260*/  ISETP.GT.AND P4, PT, R183, 0x51, PT ;  /* 0x00000051b700780c */ /* 0x000fe40003f84270 */
[----:B0-----:R-:W-:Y:S02]  /*5270*/  FSEL R181, R182, -INF , P3 ;  /* 0xff800000b6b57808 */ /* 0x001fe40001800000 */
[----:B------:R-:W-:Y:S01]  /*5280*/  FMNMX.FTZ R184, R163, R184, !PT ;  /* 0x000000b8a3b87209 */ /* 0x000fe20007810000 */
[----:B------:R0:W-:Y:S01]  /*5290*/  MUFU.EX2 R172, R189 ;  /* 0x000000bd00ac7308 */ /* 0x0001e20000000800 */
[----:B----4-:R-:W-:-:S02]  /*52a0*/  FSEL R182, R185, -INF , P4 ;  /* 0xff800000b9b67808 */ /* 0x010fc40002000000 */
[----:B------:R-:W-:Y:S02]  /*52b0*/  ISETP.GT.AND P3, PT, R183, 0x58, PT ;  /* 0x00000058b700780c */ /* 0x000fe40003f64270 */
[----:B------:R-:W-:Y:S02]  /*52c0*/  FMNMX.FTZ R185, R181, R184, !PT ;  /* 0x000000b8b5b97209 */ /* 0x000fe40007810000 */
[----:B------:R-:W-:Y:S01]  /*52d0*/  ISETP.GT.AND P4, PT, R183, 0x59, PT ;  /* 0x00000059b700780c */ /* 0x000fe20003f84270 */
[--C-:B------:R-:W-:Y:S01]  /*52e0*/  FFMA.FTZ R183, R156, UR10, -R166.reuse ;  /* 0x0000000a9cb77c23 */ /* 0x100fe200080108a6 */
[----:B-----5:R-:W-:Y:S01]  /*52f0*/  FSEL R184, R186, -INF , P3 ;  /* 0xff800000bab87808 */ /* 0x020fe20001800000 */
[--C-:B------:R-:W-:Y:S01]  /*5300*/  FFMA.FTZ R156, R155, UR10, -R166.reuse ;  /* 0x0000000a9b9c7c23 */ /* 0x100fe200080108a6 */
[----:B------:R-:W-:Y:S01]  /*5310*/  FMNMX.FTZ R185, R182, R185, !PT ;  /* 0x000000b9b6b97209 */ /* 0x000fe20007810000 */
[--C-:B0-----:R-:W-:Y:S01]  /*5320*/  FFMA.FTZ R189, R153, UR10, -R166.reuse ;  /* 0x0000000a99bd7c23 */ /* 0x101fe200080108a6 */
[----:B--2---:R-:W-:Y:S01]  /*5330*/  FSEL R186, R187, -INF , P4 ;  /* 0xff800000bbba7808 */ /* 0x004fe20002000000 */
[--C-:B------:R-:W-:Y:S01]  /*5340*/  FFMA.FTZ R187, R5, UR10, -R166.reuse ;  /* 0x0000000a05bb7c23 */ /* 0x100fe200080108a6 */
[----:B------:R-:W-:Y:S01]  /*5350*/  FMNMX.FTZ R185, R184, R185, !PT ;  /* 0x000000b9b8b97209 */ /* 0x000fe20007810000 */
[----:B------:R-:W-:Y:S03]  /*5360*/  MUFU.EX2 R159, R159 ;  /* 0x0000009f009f7308 */ /* 0x000fe60000000800 */
[----:B------:R-:W-:Y:S01]  /*5370*/  FMNMX.FTZ R155, R186, R185, !PT ;  /* 0x000000b9ba9b7209 */ /* 0x000fe20007810000 */
[--C-:B------:R-:W-:Y:S01]  /*5380*/  FFMA.FTZ R185, R12, UR10, -R166.reuse ;  /* 0x0000000a0cb97c23 */ /* 0x100fe200080108a6 */
[----:B------:R-:W-:-:S03]  /*5390*/  FFMA.FTZ R12, R9, UR10, -R166 ;  /* 0x0000000a090c7c23 */ /* 0x000fc600080108a6 */
        /* <DEDUP_REMOVED lines=10> */
[----:B0-----:R-:W-:-:S02]  /*5440*/  FMNMX.FTZ R5, R188, R5, !PT ;  /* 0x00000005bc057209 */ /* 0x001fc40007810000 */
[----:B------:R-:W-:Y:S02]  /*5450*/  FSEL R188, R4, RZ, P6 ;  /* 0x000000ff04bc7208 */ /* 0x000fe40003000000 */
[C---:B------:R-:W-:Y:S01]  /*5460*/  FSETP.NEU.FTZ.AND P3, PT, R5.reuse, -INF , PT ;  /* 0xff8000000500780b */ /* 0x040fe20003f7d000 */
[----:B------:R-:W-:Y:S02]  /*5470*/  FMUL.FTZ R9, R5, UR10 ;  /* 0x0000000a05097c20 */ /* 0x000fe40008410000 */
[----:B------:R-:W-:Y:S01]  /*5480*/  MUFU.EX2 R156, R156 ;  /* 0x0000009c009c7308 */ /* 0x000fe20000000800 */
[----:B------:R-:W-:Y:S02]  /*5490*/  FADD.FTZ R188, -R188, R7 ;  /* 0x00000007bcbc7221 */ /* 0x000fe40000010100 */
[----:B------:R-:W-:Y:S02]  /*54a0*/  FSEL R153, R9, RZ, P3 ;  /* 0x000000ff09997208 */ /* 0x000fe40001800000 */
[----:B------:R-:W-:Y:S01]  /*54b0*/  FMUL.FTZ R188, R188, UR10 ;  /* 0x0000000abcbc7c20 */ /* 0x000fe20008410000 */
[----:B------:R-:W-:-:S02]  /*54c0*/  FSEL R9, R5, RZ, P3 ;  /* 0x000000ff05097208 */ /* 0x000fc40001800000 */
[----:B------:R-:W-:Y:S01]  /*54d0*/  MUFU.EX2 R185, R185 ;  /* 0x000000b900b97308 */ /* 0x000fe20000000800 */
[--C-:B------:R-:W-:Y:S01]  /*54e0*/  FFMA.FTZ R191, R213, UR10, -R153.reuse ;  /* 0x0000000ad5bf7c23 */ /* 0x100fe20008010899 */
[--C-:B------:R-:W-:Y:S01]  /*54f0*/  FFMA.FTZ R166, R215, UR10, -R153.reuse ;  /* 0x0000000ad7a67c23 */ /* 0x100fe20008010899 */
[----:B------:R-:W-:Y:S01]  /*5500*/  FADD.FTZ R9, -R9, R8 ;  /* 0x0000000809097221 */ /* 0x000fe20000010100 */
[--C-:B------:R-:W-:Y:S01]  /*5510*/  FFMA.FTZ R190, R214, UR10, -R153.reuse ;  /* 0x0000000ad6be7c23 */ /* 0x100fe20008010899 */
[--C-:B------:R-:W-:Y:S01]  /*5520*/  FFMA.FTZ R193, R212, UR10, -R153.reuse ;  /* 0x0000000ad4c17c23 */ /* 0x100fe20008010899 */
[--C-:B------:R-:W-:Y:S01]  /*5530*/  FFMA.FTZ R155, R168, UR10, -R153.reuse ;  /* 0x0000000aa89b7c23 */ /* 0x100fe20008010899 */
[----:B------:R-:W-:Y:S01]  /*5540*/  FMUL.FTZ R8, R9, UR10 ;  /* 0x0000000a09087c20 */ /* 0x000fe20008410000 */
        /* <DEDUP_REMOVED lines=14> */
[----:B------:R-:W-:-:S02]  /*5630*/  FFMA.FTZ R186, R186, UR10, -R153 ;  /* 0x0000000ababa7c23 */ /* 0x000fc40008010899 */
[----:B------:R-:W1:Y:S01]  /*5640*/  MUFU.EX2 R8, R8 ;  /* 0x0000000800087308 */ /* 0x000e620000000800 */
        /* <DEDUP_REMOVED lines=66> */
[----:B------:R-:W-:Y:S01]  /*5a70*/  FFMA.FTZ R176, R177, UR10, -R153 ;  /* 0x0000000ab1b07c23 */ /* 0x000fe20008010899 */
[----:B-1----:R-:W-:Y:S01]  /*5a80*/  FADD.FTZ R196, R164, R155 ;  /* 0x0000009ba4c47221 */ /* 0x002fe20000010000 */
[----:B------:R-:W-:Y:S01]  /*5a90*/  FADD.FTZ R198, R156, R161 ;  /* 0x000000a19cc67221 */ /* 0x000fe20000010000 */
[--C-:B------:R-:W-:Y:S01]  /*5aa0*/  FFMA.FTZ R177, R179, UR10, -R153.reuse ;  /* 0x0000000ab3b17c23 */ /* 0x100fe20008010899 */
[----:B------:R-:W0:Y:S01]  /*5ab0*/  MUFU.EX2 R194, R194 ;  /* 0x000000c200c27308 */ /* 0x000e220000000800 */
[--C-:B------:R-:W-:Y:S01]  /*5ac0*/  FFMA.FTZ R179, R180, UR10, -R153.reuse ;  /* 0x0000000ab4b37c23 */ /* 0x100fe20008010899 */
[----:B------:R-:W-:Y:S01]  /*5ad0*/  FADD.FTZ R161, R185, R198 ;  /* 0x000000c6b9a17221 */ /* 0x000fe20000010000 */
[----:B------:R-:W-:Y:S01]  /*5ae0*/  FFMA.FTZ R180, R163, UR10, -R153 ;  /* 0x0000000aa3b47c23 */ /* 0x000fe20008010899 */
[----:B------:R-:W-:Y:S01]  /*5af0*/  F2FP.F16.F32.PACK_AB R153, R162, R159 ;  /* 0x0000009fa299723e */ /* 0x000fe200000000ff */
[-C--:B------:R-:W-:Y:S01]  /*5b00*/  FMUL.FTZ R95, R95, R188.reuse ;  /* 0x000000bc5f5f7220 */ /* 0x080fe20000410000 */
[----:B------:R-:W-:Y:S01]  /*5b10*/  F2FP.F16.F32.PACK_AB R159, R178, R165 ;  /* 0x000000a5b29f723e */ /* 0x000fe200000000ff */
        /* <DEDUP_REMOVED lines=38> */
[----:B------:R-:W-:Y:S01]  /*5d80*/  FMUL.FTZ R151, R151, R188 ;  /* 0x000000bc97977220 */ /* 0x000fe20000410000 */
        /* <DEDUP_REMOVED lines=28> */
[----:B------:R-:W-:Y:S01]  /*5f50*/  F2FP.F16.F32.PACK_AB R155, R160, R157 ;  /* 0x0000009da09b723e */ /* 0x000fe200000000ff */
[----:B------:R-:W-:Y:S01]  /*5f60*/  FMUL.FTZ R64, R64, R8 ;  /* 0x0000000840407220 */ /* 0x000fe20000410000 */
[----:B------:R-:W-:Y:S01]  /*5f70*/  F2FP.F16.F32.PACK_AB R157, R169, R172 ;  /* 0x000000aca99d723e */ /* 0x000fe200000000ff */
[----:B------:R-:W-:Y:S01]  /*5f80*/  FMUL.FTZ R65, R65, R8 ;  /* 0x0000000841417220 */ /* 0x000fe20000410000 */
[----:B------:R-:W-:Y:S01]  /*5f90*/  F2FP.F16.F32.PACK_AB R160, R7, R194 ;  /* 0x000000c207a0723e */ /* 0x000fe200000000ff */
        /* <DEDUP_REMOVED lines=36> */
[-C--:B------:R-:W-:Y:S01]  /*61e0*/  FMUL.FTZ R116, R116, R8.reuse ;  /* 0x0000000874747220 */ /* 0x080fe20000410000 */
[-C--:B------:R-:W-:Y:S01]  /*61f0*/  FMUL.FTZ R117, R117, R8.reuse ;  /* 0x0000000875757220 */ /* 0x080fe20000410000 */
[-C--:B------:R-:W-:Y:S01]  /*6200*/  FMUL.FTZ R120, R120, R8.reuse ;  /* 0x0000000878787220 */ /* 0x080fe20000410000 */
[-C--:B------:R-:W-:Y:S01]  /*6210*/  FMUL.FTZ R121, R121, R8.reuse ;  /* 0x0000000879797220 */ /* 0x080fe20000410000 */
[----:B------:R-:W-:Y:S01]  /*6220*/  FMUL.FTZ R124, R124, R8 ;  /* 0x000000087c7c7220 */ /* 0x000fe20000410000 */
[----:B------:R-:W0:Y:S01]  /*6230*/  MUFU.EX2 R176, R176 ;  /* 0x000000b000b07308 */ /* 0x000e220000000800 */
[----:B-1----:R-:W-:Y:S01]  /*6240*/  FADD.FTZ R167, R174, R163 ;  /* 0x000000a3aea77221 */ /* 0x002fe20000010000 */
[----:B------:R-:W-:Y:S01]  /*6250*/  F2FP.F16.F32.PACK_AB R163, R185, R156 ;  /* 0x0000009cb9a3723e */ /* 0x000fe200000000ff */
[----:B------:R-:W-:Y:S01]  /*6260*/  FMUL.FTZ R125, R125, R8 ;  /* 0x000000087d7d7220 */ /* 0x000fe20000410000 */
[----:B------:R-:W-:Y:S01]  /*6270*/  F2FP.F16.F32.PACK_AB R156, R195, R192 ;  /* 0x000000c0c39c723e */ /* 0x000fe200000000ff */
[-C--:B------:R-:W-:Y:S01]  /*6280*/  FMUL.FTZ R128, R128, R8.reuse ;  /* 0x0000000880807220 */ /* 0x080fe20000410000 */
[-C--:B------:R-:W-:Y:S01]  /*6290*/  FMUL.FTZ R129, R129, R8.reuse ;  /* 0x0000000881817220 */ /* 0x080fe20000410000 */
[----:B------:R-:W-:Y:S01]  /*62a0*/  FMUL.FTZ R132, R132, R8 ;  /* 0x0000000884847220 */ /* 0x000fe20000410000 */
[----:B------:R-:W1:Y:S01]  /*62b0*/  MUFU.EX2 R21, R21 ;  /* 0x0000001500157308 */ /* 0x000e620000000800 */
[C---:B---3--:R-:W-:Y:S01]  /*62c0*/  FADD.FTZ R158, R20.reuse, R165 ;  /* 0x000000a5149e7221 */ /* 0x048fe20000010000 */
[----:B------:R-:W-:Y:S01]  /*62d0*/  F2FP.F16.F32.PACK_AB R165, R187, R10 ;  /* 0x0000000abba5723e */ /* 0x000fe200000000ff */
[-C--:B------:R-:W-:Y:S01]  /*62e0*/  FMUL.FTZ R133, R133, R8.reuse ;  /* 0x0000000885857220 */ /* 0x080fe20000410000 */
[----:B------:R-:W-:Y:S01]  /*62f0*/  F2FP.F16.F32.PACK_AB R171, R20, R15 ;  /* 0x0000000f14ab723e */ /* 0x000fe200000000ff */
        /* <DEDUP_REMOVED lines=13> */
[----:B------:R-:W-:-:S02]  /*63d0*/  F2FP.F16.F32.PACK_AB R158, R197, R164 ;  /* 0x000000a4c59e723e */ /* 0x000fc400000000ff */
[----:B------:R-:W-:-:S04]  /*63e0*/  F2FP.F16.F32.PACK_AB R164, R213, R170 ;  /* 0x000000aad5a4723e */ /* 0x000fc800000000ff */
[----:B------:R-:W1:Y:S01]  /*63f0*/  MUFU.EX2 R179, R179 ;  /* 0x000000b300b37308 */ /* 0x000e620000000800 */
[C---:B---3--:R-:W-:Y:S01]  /*6400*/  FADD.FTZ R0, R177.reuse, R0 ;  /* 0x00000000b1007221 */ /* 0x048fe20000010000 */
[----:B------:R-:W-:-:S06]  /*6410*/  F2FP.F16.F32.PACK_AB R168, R177, R176 ;  /* 0x000000b0b1a8723e */ /* 0x000fcc00000000ff */
[----:B------:R-:W3:Y:S01]  /*6420*/  MUFU.EX2 R152, R152 ;  /* 0x0000009800987308 */ /* 0x000ee20000000800 */
[C---:B0-----:R-:W-:Y:S01]  /*6430*/  FADD.FTZ R11, R154.reuse, R169 ;  /* 0x000000a99a0b7221 */ /* 0x041fe20000010000 */
[----:B------:R-:W-:Y:S02]  /*6440*/  F2FP.F16.F32.PACK_AB R169, R13, R14 ;  /* 0x0000000e0da9723e */ /* 0x000fe400000000ff */
[----:B------:R-:W-:Y:S02]  /*6450*/  F2FP.F16.F32.PACK_AB R173, R154, R21 ;  /* 0x000000159aad723e */ /* 0x000fe400000000ff */
[----:B------:R-:W-:Y:S02]  /*6460*/  F2FP.F16.F32.PACK_AB R154, R193, R190 ;  /* 0x000000bec19a723e */ /* 0x000fe400000000ff */
        /* <DEDUP_REMOVED lines=13> */
[----:B0-----:R-:W-:Y:S01]  /*6540*/  FADD.FTZ R10, R184, R13 ;  /* 0x0000000db80a7221 */ /* 0x001fe20000010000 */
[C---:B-1----:R-:W-:Y:S01]  /*6550*/  F2FP.F16.F32.PACK_AB R175, R189.reuse, R152 ;  /* 0x00000098bdaf723e */ /* 0x042fe200000000ff */
[----:B------:R-:W-:Y:S01]  /*6560*/  FADD.FTZ R0, R189, R0 ;  /* 0x00000000bd007221 */ /* 0x000fe20000010000 */
[----:B------:R-:W-:Y:S02]  /*6570*/  F2FP.F16.F32.PACK_AB R152, R166, R191 ;  /* 0x000000bfa698723e */ /* 0x000fe400000000ff */
[----:B------:R-:W-:Y:S01]  /*6580*/  F2FP.F16.F32.PACK_AB R166, R174, R3 ;  /* 0x00000003aea6723e */ /* 0x000fe200000000ff */
[C---:B---3--:R-:W-:Y:S01]  /*6590*/  FADD.FTZ R3, R11.reuse, R10 ;  /* 0x0000000a0b037221 */ /* 0x048fe20000010000 */
[----:B------:R-:W-:Y:S01]  /*65a0*/  F2FP.F16.F32.PACK_AB R174, R11, R184 ;  /* 0x000000b80bae723e */ /* 0x000fe200000000ff */
[----:B--2---:R-:W-:Y:S06]  /*65b0*/  @!P0 BRA `(.L_x_13855) ;  /* 0x0000000000048947 */ /* 0x004fec0003800000 */
[----:B------:R-:W-:Y:S01]  /*65c0*/  BPT.TRAP 0x1 ;  /* 0x000000040000795c */ /* 0x000fe20000300000 */
.L_x_13855:
[----:B------:R0:W1:Y:S01]  /*65d0*/  SYNCS.PHASECHK.TRANS64.TRYWAIT P3, [UR26+0x22850], R6 ;  /* 0x02285006ff0075a7 */ /* 0x000062000806015a */
[----:B------:R-:W-:Y:S05]  /*65e0*/  @!P0 BRA `(.L_x_13856) ;  /* 0x0000000000048947 */ /* 0x000fea0003800000 */
[----:B------:R-:W-:Y:S01]  /*65f0*/  BPT.TRAP 0x1 ;  /* 0x000000040000795c */ /* 0x000fe20000300000 */
.L_x_13856:
[----:B-1----:R-:W-:Y:S05]  /*6600*/  @P3 BRA `(.L_x_13857) ;  /* 0x0000000000083947 */ /* 0x002fea0003800000 */
[----:B------:R-:W1:Y:S02]  /*6610*/  SYNCS.PHASECHK.TRANS64.TRYWAIT P3, [UR26+0x22850], R6 ;  /* 0x02285006ff0075a7 */ /* 0x000e64000806015a */
[----:B-1----:R-:W-:Y:S05]  /*6620*/  @!P3 BRA `(.L_x_13858) ;  /* 0x000000c000f0b947 */ /* 0x002fea0003800000 */
.L_x_13857:
        /* <DEDUP_REMOVED lines=49> */
.L_x_13850:
[----:B------:R-:W-:-:S13]  /*6940*/  ISETP.LE.AND P1, PT, RZ, UR23, PT ;  /* 0x00000017ff007c0c */ /* 0x000fda000bf23270 */
[----:B------:R-:W-:Y:S05]  /*6950*/  @!P1 BRA `(.L_x_13860) ;  /* 0x0000002000d09947 */ /* 0x000fea0003800000 */
[----:B------:R-:W-:Y:S01]  /*6960*/  IMAD.MOV.U32 R7, RZ, RZ, R4 ;  /* 0x000000ffff077224 */ /* 0x000fe200078e0004 */
[----:B------:R-:W-:Y:S01]  /*6970*/  ULDC UR24, c[0x0][0x9d8] ;  /* 0x0002760000187ab9 */ /* 0x000fe20000000800 */
[----:B------:R-:W-:Y:S01]  /*6980*/  IMAD.MOV.U32 R8, RZ, RZ, R5 ;  /* 0x000000ffff087224 */ /* 0x000fe200078e0005 */
[----:B------:R-:W-:-:S06]  /*6990*/  ULDC UR22, c[0x0][0x988] ;  /* 0x0002620000167ab9 */ /* 0x000fcc0000000800 */
.L_x_13869:
[----:B------:R-:W-:-:S04]  /*69a0*/  UIADD3 UR37, UR37, 0x1, URZ ;  /* 0x0000000125257890 */ /* 0x000fc8000fffe03f */
[----:B------:R-:W-:-:S04]  /*69b0*/  UISETP.NE.AND UP0, UPT, UR37, 0x2, UPT ;  /* 0x000000022500788c */ /* 0x000fc8000bf05270 */
[----:B------:R-:W-:Y:S02]  /*69c0*/  USEL UR6, URZ, 0x1, UP0 ;  /* 0x000000013f067887 */ /* 0x000fe40008000000 */
[----:B------:R-:W-:Y:S02]  /*69d0*/  USEL UR37, UR37, URZ, UP0 ;  /* 0x0000003f25257287 */ /* 0x000fe40008000000 */
[----:B------:R-:W-:Y:S01]  /*69e0*/  ULOP3.LUT UR38, UR38, UR6, URZ, 0x3c, !UPT ;  /* 0x0000000626267292 */ /* 0x000fe2000f8e3c3f */
[----:B-1----:R-:W-:Y:S11]  /*69f0*/  @!P0 BRA `(.L_x_13861) ;  /* 0x0000000000048947 */ /* 0x002ff60003800000 */
[----:B------:R-:W-:Y:S01]  /*6a00*/  BPT.TRAP 0x1 ;  /* 0x000000040000795c */ /* 0x000fe20000300000 */
.L_x_13861:
        /* <DEDUP_REMOVED lines=9> */
.L_x_13862:
[----:B-1----:R-:W-:Y:S05]  /*6aa0*/  @P1 BRA `(.L_x_13863) ;  /* 0x0000000000081947 */ /* 0x002fea0003800000 */
[----:B------:R-:W1:Y:S02]  /*6ab0*/  SYNCS.PHASECHK.TRANS64.TRYWAIT P1, [UR25+0x22830], R6 ;  /* 0x02283006ff0075a7 */ /* 0x000e640008020159 */
[----:B-1----:R-:W-:Y:S05]  /*6ac0*/  @!P1 BRA `(.L_x_13864) ;  /* 0x000000bc00dc9947 */ /* 0x002fea0003800000 */
.L_x_13863:
        /* <DEDUP_REMOVED lines=487> */
.L_x_13865:
[----:B------:R0:W1:Y:S01]  /*8940*/  SYNCS.PHASECHK.TRANS64.TRYWAIT P1, [UR25+0x22850], R6 ;  /* 0x02285006ff0075a7 */ /* 0x0000620008020159 */
[----:B------:R-:W-:Y:S05]  /*8950*/  @!P0 BRA `(.L_x_13866) ;  /* 0x0000000000048947 */ /* 0x000fea0003800000 */
[----:B------:R-:W-:Y:S01]  /*8960*/  BPT.TRAP 0x1 ;  /* 0x000000040000795c */ /* 0x000fe20000300000 */
.L_x_13866:
[----:B-1----:R-:W-:Y:S05]  /*8970*/  @P1 BRA `(.L_x_13867) ;  /* 0x0000000000081947 */ /* 0x002fea0003800000 */
[----:B------:R-:W1:Y:S02]  /*8980*/  SYNCS.PHASECHK.TRANS64.TRYWAIT P1, [UR25+0x22850], R6 ;  /* 0x02285006ff0075a7 */ /* 0x000e640008020159 */
[----:B-1----:R-:W-:Y:S05]  /*8990*/  @!P1 BRA `(.L_x_13868) ;  /* 0x000000a000409947 */ /* 0x002fea0003800000 */
.L_x_13867:
        /* <DEDUP_REMOVED lines=48> */
.L_x_13860:
[----:B01----:R-:W0:Y:S01]  /*8ca0*/  SHFL.BFLY PT, R6, R3, 0x2, 0x1f ;  /* 0x0c401f0003067f89 */ /* 0x003e2200000e0000 */
[----:B------:R-:W-:Y:S01]  /*8cb0*/  UIADD3 UR37, UR37, 0x1, URZ ;  /* 0x0000000125257890 */ /* 0x000fe2000fffe03f */
[----:B------:R-:W-:Y:S01]  /*8cc0*/  IMAD.U32 R20, RZ, RZ, UR10 ;  /* 0x0000000aff147e24 */ /* 0x000fe2000f8e00ff */
[----:B------:R1:W-:Y:S06]  /*8cd0*/  BAR.ARV R9, 0x100 ;  /* 0x000400090000751d */ /* 0x0003ec0000002000 */
[----:B------:R-:W-:Y:S02]  /*8ce0*/  UISETP.NE.AND UP0, UPT, UR37, 0x2, UPT ;  /* 0x000000022500788c */ /* 0x000fe4000bf05270 */
[----:B------:R-:W-:Y:S06]  /*8cf0*/  BAR.ARV 0x8, 0x180 ;  /* 0x0206000000007b1d */ /* 0x000fec0000002000 */
[----:B------:R-:W-:Y:S01]  /*8d00*/  USEL UR4, URZ, 0x1, UP0 ;  /* 0x000000013f047887 */ /* 0x000fe20008000000 */
[----:B------:R-:W-:Y:S01]  /*8d10*/  PLOP3.LUT P0, PT, PT, PT, PT, 0x8, 0x0 ;  /* 0x000000000000781c */ /* 0x000fe20003f0e170 */
[----:B------:R-:W2:Y:S01]  /*8d20*/  SHFL.BFLY PT, R11, R0, 0x2, 0x1f ;  /* 0x0c401f00000b7f89 */ /* 0x000ea200000e0000 */
[----:B------:R-:W-:-:S02]  /*8d30*/  UIADD3 UR47, UR47, 0x1, URZ ;  /* 0x000000012f2f7890 */ /* 0x000fc4000fffe03f */
[----:B------:R-:W-:Y:S01]  /*8d40*/  USEL UR37, UR37, URZ, UP0 ;  /* 0x0000003f25257287 */ /* 0x000fe20008000000 */
[----:B0-----:R-:W-:Y:S01]  /*8d50*/  FADD.FTZ R6, R6, R3 ;  /* 0x0000000306067221 */ /* 0x001fe20000010000 */
[----:B------:R-:W-:Y:S01]  /*8d60*/  IMAD.MOV.U32 R3, RZ, RZ, -0x800000 ;  /* 0xff800000ff037424 */ /* 0x000fe200078e00ff */
[----:B------:R-:W-:-:S03]  /*8d70*/  ULOP3.LUT UR38, UR38, UR4, URZ, 0x3c, !UPT ;  /* 0x0000000426267292 */ /* 0x000fc6000f8e3c3f */
[----:B------:R-:W0:Y:S01]  /*8d80*/  SHFL.BFLY PT, R7, R6, 0x1, 0x1f ;  /* 0x0c201f0006077f89 */ /* 0x000e2200000e0000 */
[----:B--2---:R-:W-:Y:S01]  /*8d90*/  FADD.FTZ R11, R11, R0 ;  /* 0x000000000b0b7221 */ /* 0x004fe20000010000 */
[----:B------:R-:W-:-:S04]  /*8da0*/  IMAD.MOV.U32 R0, RZ, RZ, RZ ;  /* 0x000000ffff007224 */ /* 0x000fc800078e00ff */
[----:B------:R-:W2:Y:S01]  /*8db0*/  SHFL.BFLY PT, R8, R11, 0x1, 0x1f ;  /* 0x0c201f000b087f89 */ /* 0x000ea200000e0000 */
[----:B0-----:R-:W-:Y:S01]  /*8dc0*/  FADD.FTZ R13, R6, R7 ;  /* 0x00000007060d7221 */ /* 0x001fe20000010000 */
[----:B------:R-:W-:Y:S02]  /*8dd0*/  IMAD.MOV.U32 R7, RZ, RZ, RZ ;  /* 0x000000ffff077224 */ /* 0x000fe400078e00ff */
[----:B------:R-:W-:Y:S02]  /*8de0*/  IMAD.U32 R6, RZ, RZ, UR10 ;  /* 0x0000000aff067e24 */ /* 0x000fe4000f8e00ff */
[----:B------:R-:W-:-:S13]  /*8df0*/  FSETP.NE.FTZ.AND P1, PT, R13, RZ, PT ;  /* 0x000000ff0d00720b */ /* 0x000fda0003f35000 */
[----:B------:R-:W0:Y:S01]  /*8e00*/  @P1 MUFU.RCP R7, R13 ;  /* 0x0000000d00071308 */ /* 0x000e220000001000 */
[----:B------:R-:W-:Y:S01]  /*8e10*/  @P1 FMUL.FTZ R6, R6, 0.69314718246459960938 ;  /* 0x3f31721806061820 */ /* 0x000fe20000410000 */
[----:B--2---:R-:W-:Y:S01]  /*8e20*/  FADD.FTZ R14, R11, R8 ;  /* 0x000000080b0e7221 */ /* 0x004fe20000010000 */
[----:B------:R-:W-:-:S04]  /*8e30*/  IMAD.MOV.U32 R8, RZ, RZ, -0x800000 ;  /* 0xff800000ff087424 */ /* 0x000fc800078e00ff */
[----:B------:R-:W-:Y:S01]  /*8e40*/  FSETP.NE.FTZ.AND P2, PT, R14, RZ, PT ;  /* 0x000000ff0e00720b */ /* 0x000fe20003f55000 */
        /* <DEDUP_REMOVED lines=64> */
[----:B------:R-:W0:Y:S01]  /*9250*/  @P2 MUFU.LG2 R11, R14 ;  /* 0x0000000e000b2308 */ /* 0x000e220000000c00 */
[----:B------:R-:W-:-:S07]  /*9260*/  @P2 FMUL.FTZ R20, R20, 0.69314718246459960938 ;  /* 0x3f31721814142820 */ /* 0x000fce0000410000 */
[----:B------:R-:W2:Y:S08]  /*9270*/  @P1 MUFU.LG2 R7, R13 ;  /* 0x0000000d00071308 */ /* 0x000eb00000000c00 */
[----:B------:R-:W3:Y:S01]  /*9280*/  @P2 MUFU.RCP R0, R14 ;  /* 0x0000000e00002308 */ /* 0x000ee20000001000 */
[----:B0-----:R-:W-:-:S04]  /*9290*/  @P2 FMUL.FTZ R11, R11, 0.69314718246459960938 ;  /* 0x3f3172180b0b2820 */ /* 0x001fc80000410000 */
[----:B------:R-:W-:Y:S01]  /*92a0*/  @P2 FFMA.FTZ R3, R20, R4, R11 ;  /* 0x0000000414032223 */ /* 0x000fe2000001000b */
[----:B--2---:R-:W-:-:S04]  /*92b0*/  @P1 FMUL.FTZ R7, R7, 0.69314718246459960938 ;  /* 0x3f31721807071820 */ /* 0x004fc80000410000 */
[----:B------:R-:W-:Y:S01]  /*92c0*/  @P1 FFMA.FTZ R8, R6, R5, R7 ;  /* 0x0000000506081223 */ /* 0x000fe20000010007 */
        /* <DEDUP_REMOVED lines=64> */
.L_x_13839:
        /* <DEDUP_REMOVED lines=99> */
[----:B------:R-:W-:-:S02]  /*9d00*/  LOP3.LUT R46, R46, R183, RZ, 0x3c, !PT ;  /* 0x000000b72e2e7212 */ /* 0x000fc400078e3cff */
[----:B------:R-:W-:Y:S02]  /*9d10*/  SHF.R.U64 R78, R78, 0x3, RZ ;  /* 0x000000034e4e7819 */ /* 0x000fe400000012ff */
[----:B------:R-:W-:Y:S02]  /*9d20*/  LOP3.LUT R12, R6, 0x380, RZ, 0xc0, !PT ;  /* 0x00000380060c7812 */ /* 0x000fe400078ec0ff */
[----:B------:R-:W-:Y:S02]  /*9d30*/  LOP3.LUT R107, R174, 0x380, RZ, 0xc0, !PT ;  /* 0x00000380ae6b7812 */ /* 0x000fe400078ec0ff */
[----:B------:R-:W-:Y:S02]  /*9d40*/  MOV R15, R14 ;  /* 0x0000000e000f7202 */ /* 0x000fe40000000f00 */
[----:B------:R-:W-:Y:S02]  /*9d50*/  LOP3.LUT R54, R54, R185, RZ, 0x3c, !PT ;  /* 0x000000b936367212 */ /* 0x000fe400078e3cff */
[----:B------:R-:W-:-:S02]  /*9d60*/  SHF.R.U64 R86, R86, 0x3, RZ ;  /* 0x0000000356567819 */ /* 0x000fc400000012ff */
[----:B------:R-:W-:Y:S02]  /*9d70*/  MOV R20, R20 ;  /* 0x0000001400147202 */ /* 0x000fe40000000f00 */
[----:B------:R-:W-:Y:S02]  /*9d80*/  LOP3.LUT R62, R62, R187, RZ, 0x3c, !PT ;  /* 0x000000bb3e3e7212 */ /* 0x000fe400078e3cff */
[----:B------:R-:W-:Y:S02]  /*9d90*/  SHF.R.U64 R94, R94, 0x3, RZ ;  /* 0x000000035e5e7819 */ /* 0x000fe400000012ff */
[----:B------:R-:W-:Y:S02]  /*9da0*/  LOP3.LUT R102, R173, 0x380, RZ, 0xc0, !PT ;  /* 0x00000380ad667812 */ /* 0x000fe400078ec0ff */
[----:B------:R-:W-:Y:S01]  /*9db0*/  MOV R30, R30 ;  /* 0x0000001e001e7202 */ /* 0x000fe20000000f00 */
[----:B------:R-:W-:Y:S01]  /*9dc0*/  STSM.16.M88.4 [R106], R24 ;  /* 0x000000186a007844 */ /* 0x000fe20000000200 */
[----:B------:R-:W-:-:S02]  /*9dd0*/  LOP3.LUT R70, R70, R189, RZ, 0x3c, !PT ;  /* 0x000000bd46467212 */ /* 0x000fc400078e3cff */
[----:B------:R-:W-:Y:S01]  /*9de0*/  LOP3.LUT R98, R98, R197, RZ, 0x3c, !PT ;  /* 0x000000c562627212 */ /* 0x000fe200078e3cff */
[----:B------:R-:W-:Y:S01]  /*9df0*/  STSM.16.M88.4 [R15], R32 ;  /* 0x000000200f007844 */ /* 0x000fe20000000200 */
[----:B------:R-:W-:Y:S02]  /*9e00*/  MOV R38, R38 ;  /* 0x0000002600267202 */ /* 0x000fe40000000f00 */
[----:B------:R-:W-:Y:S01]  /*9e10*/  F2FP.F16.F32.PACK_AB R59, R157, R59 ;  /* 0x0000003b9d3b723e */ /* 0x000fe200000000ff */
[----:B------:R-:W-:Y:S01]  /*9e20*/  STSM.16.M88.4 [R20], R40 ;  /* 0x0000002814007844 */ /* 0x000fe20000000200 */
[----:B------:R-:W-:Y:S02]  /*9e30*/  F2FP.F16.F32.PACK_AB R65, R156, R66 ;  /* 0x000000429c41723e */ /* 0x000fe400000000ff */
[----:B------:R-:W-:Y:S01]  /*9e40*/  F2FP.F16.F32.PACK_AB R72, R73, R72 ;  /* 0x000000484948723e */ /* 0x000fe200000000ff */
[----:B------:R-:W-:Y:S01]  /*9e50*/  STSM.16.M88.4 [R30], R48 ;  /* 0x000000301e007844 */ /* 0x000fe20000000200 */
[----:B------:R-:W-:-:S02]  /*9e60*/  LOP3.LUT R78, R78, R191, RZ, 0x3c, !PT ;  /* 0x000000bf4e4e7212 */ /* 0x000fc400078e3cff */
[----:B------:R-:W-:Y:S01]  /*9e70*/  SHF.R.U64 R29, R12, 0x3, RZ ;  /* 0x000000030c1d7819 */ /* 0x000fe200000012ff */
        /* <DEDUP_REMOVED lines=15> */
[----:B------:R-:W-:Y:S02]  /*9f70*/  LOP3.LUT R94, R94, R195, RZ, 0x3c, !PT ;  /* 0x000000c35e5e7212 */ /* 0x000fe400078e3cff */
[----:B------:R-:W-:Y:S02]  /*9f80*/  SHF.R.U64 R12, R102, 0x3, RZ ;  /* 0x00000003660c7819 */ /* 0x000fe400000012ff */
[----:B------:R-:W-:Y:S02]  /*9f90*/  MOV R62, R62 ;  /* 0x0000003e003e7202 */ /* 0x000fe40000000f00 */
[----:B------:R-:W-:Y:S02]  /*9fa0*/  F2FP.F16.F32.PACK_AB R82, R85, R84 ;  /* 0x000000545552723e */ /* 0x000fe400000000ff */
[----:B------:R-:W-:-:S02]  /*9fb0*/  F2FP.F16.F32.PACK_AB R83, R9, R83 ;  /* 0x000000530953723e */ /* 0x000fc400000000ff */
[----:B------:R-:W-:Y:S02]  /*9fc0*/  F2FP.F16.F32.PACK_AB R89, R91, R90 ;  /* 0x0000005a5b59723e */ /* 0x000fe400000000ff */
[----:B------:R-:W-:Y:S01]  /*9fd0*/  MOV R70, R70 ;  /* 0x0000004600467202 */ /* 0x000fe20000000f00 */
[----:B------:R0:W-:Y:S01]  /*9fe0*/  STSM.16.M88.4 [R62], R80 ;  /* 0x000000503e007844 */ /* 0x0001e20000000200 */
[----:B------:R-:W-:Y:S02]  /*9ff0*/  MOV R14, R98 ;  /* 0x00000062000e7202 */ /* 0x000fe40000000f00 */
[----:B------:R-:W-:Y:S02]  /*a000*/  F2FP.F16.F32.PACK_AB R90, R93, R92 ;  /* 0x0000005c5d5a723e */ /* 0x000fe400000000ff */
[----:B------:R-:W-:Y:S02]  /*a010*/  F2FP.F16.F32.PACK_AB R91, R166, R165 ;  /* 0x000000a5a65b723e */ /* 0x000fe400000000ff */
[----:B------:R-:W-:-:S02]  /*a020*/  F2FP.F16.F32.PACK_AB R96, R97, R96 ;  /* 0x000000606160723e */ /* 0x000fc400000000ff */
[----:B------:R-:W-:Y:S01]  /*a030*/  LOP3.LUT R102, R29, R6, RZ, 0x3c, !PT ;  /* 0x000000061d667212 */ /* 0x000fe200078e3cff */
[----:B------:R-:W-:Y:S01]  /*a040*/  STSM.16.M88.4 [R70], R88 ;  /* 0x0000005846007844 */ /* 0x000fe20000000200 */
[----:B------:R-:W-:Y:S02]  /*a050*/  LOP3.LUT R10, R107, R174, RZ, 0x3c, !PT ;  /* 0x000000ae6b0a7212 */ /* 0x000fe400078e3cff */
[----:B------:R-:W-:Y:S02]  /*a060*/  MOV R78, R78 ;  /* 0x0000004e004e7202 */ /* 0x000fe40000000f00 */
[----:B------:R-:W-:Y:S02]  /*a070*/  F2FP.F16.F32.PACK_AB R97, R168, R167 ;  /* 0x000000a7a861723e */ /* 0x000fe400000000ff */
[----:B------:R-:W-:Y:S02]  /*a080*/  F2FP.F16.F32.PACK_AB R104, R105, R104 ;  /* 0x000000686968723e */ /* 0x000fe400000000ff */
[----:B------:R-:W-:-:S02]  /*a090*/  F2FP.F16.F32.PACK_AB R112, R113, R112 ;  /* 0x000000707170723e */ /* 0x000fc400000000ff */
[----:B------:R-:W-:Y:S02]  /*a0a0*/  F2FP.F16.F32.PACK_AB R120, R121, R120 ;  /* 0x000000787978723e */ /* 0x000fe400000000ff */
[----:B------:R-:W-:Y:S02]  /*a0b0*/  F2FP.F16.F32.PACK_AB R128, R129, R128 ;  /* 0x000000808180723e */ /* 0x000fe400000000ff */
[----:B------:R-:W-:Y:S02]  /*a0c0*/  F2FP.F16.F32.PACK_AB R136, R137, R136 ;  /* 0x000000888988723e */ /* 0x000fe400000000ff */
[----:B------:R-:W-:Y:S01]  /*a0d0*/  F2FP.F16.F32.PACK_AB R144, R145, R144 ;  /* 0x000000909190723e */ /* 0x000fe200000000ff */
[----:B------:R-:W-:Y:S01]  /*a0e0*/  ULDC UR7, c[0x0][0xa88] ;  /* 0x0002a20000077ab9 */ /* 0x000fe20000000800 */
[----:B------:R-:W-:Y:S01]  /*a0f0*/  F2FP.F16.F32.PACK_AB R98, R101, R100 ;  /* 0x000000646562723e */ /* 0x000fe200000000ff */
[----:B------:R-:W-:Y:S01]  /*a100*/  UMOV UR4, URZ ;  /* 0x0000003f00047c82 */ /* 0x000fe20008000000 */
[----:B------:R-:W-:Y:S01]  /*a110*/  F2FP.F16.F32.PACK_AB R99, R170, R169 ;  /* 0x000000a9aa63723e */ /* 0x000fe200000000ff */
[----:B0-----:R-:W0:Y:S01]  /*a120*/  LDC R81, c[0x0][0xbe8] ;  /* 0x0002fa00ff517b82 */ /* 0x001e220000000800 */
[----:B------:R-:W-:-:S02]  /*a130*/  MOV R86, R86 ;  /* 0x0000005600567202 */ /* 0x000fc40000000f00 */
[----:B------:R-:W-:Y:S01]  /*a140*/  F2FP.F16.F32.PACK_AB R105, R172, R171 ;  /* 0x000000abac69723e */ /* 0x000fe200000000ff */
[----:B------:R-:W-:Y:S01]  /*a150*/  STSM.16.M88.4 [R78], R96 ;  /* 0x000000604e007844 */ /* 0x000fe20000000200 */
        /* <DEDUP_REMOVED lines=13> */
[----:B------:R-:W-:Y:S01]  /*a230*/  MOV R102, R102 ;  /* 0x0000006600667202 */ /* 0x000fe20000000f00 */
[----:B------:R1:W-:Y:S01]  /*a240*/  STSM.16.M88.4 [R14], R120 ;  /* 0x000000780e007844 */ /* 0x0003e20000000200 */
[----:B------:R-:W-:Y:S02]  /*a250*/  F2FP.F16.F32.PACK_AB R130, R133, R132 ;  /* 0x000000848582723e */ /* 0x000fe400000000ff */
        /* <DEDUP_REMOVED lines=14> */
[----:B------:R-:W-:-:S03]  /*a340*/  PLOP3.LUT P0, PT, PT, PT, UP0, 0x80, 0x0 ;  /* 0x000000000000781c */ /* 0x000fc60003f0f008 */
[----:B------:R2:W-:Y:S01]  /*a350*/  STSM.16.M88.4 [R12], R144 ;  /* 0x000000900c007844 */ /* 0x0005e20000000200 */
[----:B------:R-:W-:Y:S09]  /*a360*/  BAR.SYNC.DEFER_BLOCKING 0x1, 0x100 ;  /* 0x0044000000007b1d */ /* 0x000ff20000010000 */
[----:B------:R-:W3:Y:S01]  /*a370*/  @P0 LDG.E R0, desc[UR40][R10.64] ;  /* 0x000000280a000981 */ /* 0x000ee2000c1e1900 */
[----:B------:R-:W-:Y:S01]  /*a380*/  UISETP.NE.U32.AND UP1, UPT, UR8, URZ, UPT ;  /* 0x0000003f0800728c */ /* 0x000fe2000bf25070 */
[----:B0-----:R-:W-:-:S03]  /*a390*/  ISETP.NE.AND P1, PT, R81, 0x1, PT ;  /* 0x000000015100780c */ /* 0x001fc60003f25270 */
[----:B------:R-:W-:-:S06]  /*a3a0*/  UISETP.NE.AND.EX UP1, UPT, UR9, URZ, UPT, UP1 ;  /* 0x0000003f0900728c */ /* 0x000fcc000bf25310 */
[----:B------:R-:W-:-:S04]  /*a3b0*/  PLOP3.LUT P2, PT, PT, PT, UP1, 0x80, 0x0 ;  /* 0x000000000000781c */ /* 0x000fc80003f4f018 */
[----:B------:R-:W0:Y:S01]  /*a3c0*/  @P1 LDC R9, c[0x0][0xbec] ;  /* 0x0002fb00ff091b82 */ /* 0x000e220000000800 */
[----:B------:R-:W-:-:S04]  /*a3d0*/  @UP1 ULEA UR8, UP2, UR46, UR8, 0x2 ;  /* 0x000000082e081291 */ /* 0x000fc8000f84103f */
[----:B------:R-:W-:Y:S02]  /*a3e0*/  @UP1 ULEA.HI.X UR9, UR46, UR9, UR45, 0x2, UP2 ;  /* 0x000000092e091291 */ /* 0x000fe400090f142d */
[----:B-1----:R-:W-:Y:S01]  /*a3f0*/  IMAD.U32 R14, RZ, RZ, UR8 ;  /* 0x00000008ff0e7e24 */ /* 0x002fe2000f8e00ff */
[----:B------:R-:W1:Y:S03]  /*a400*/  @P1 LDC R13, c[0x0][0xbf0] ;  /* 0x0002fc00ff0d1b82 */ /* 0x000e660000000800 */
        /* <DEDUP_REMOVED lines=9> */
.L_x_13872:
[----:B------:R-:W-:Y:S01]  /*a4a0*/  USHF.R.S32.HI UR14, URZ, 0x1f, UR43 ;  /* 0x0000001f3f0e7899 */ /* 0x000fe2000801142b */
[----:B--2---:R-:W-:Y:S01]  /*a4b0*/  VIADD R12, R16, UR39 ;  /* 0x00000027100c7c36 */ /* 0x004fe20008000000 */
[----:B------:R-:W-:Y:S01]  /*a4c0*/  ULDC.64 UR12, c[0x0][0xb90] ;  /* 0x0002e400000c7ab9 */ /* 0x000fe20000000a00 */
[----:B------:R-:W-:Y:S01]  /*a4d0*/  USHF.R.S32.HI UR11, URZ, 0x1f, UR4 ;  /* 0x0000001f3f0b7899 */ /* 0x000fe20008011404 */
[----:B------:R-:W-:Y:S01]  /*a4e0*/  VIADD R26, R203, UR39 ;  /* 0x00000027cb1a7c36 */ /* 0x000fe20008000000 */
        /* <DEDUP_REMOVED lines=9> */
[----:B------:R-:W-:Y:S01]  /*a580*/  IMAD R9, R200, 0x40, R2 ;  /* 0x00000040c8097824 */ /* 0x000fe200078e0202 */
[----:B------:R-:W-:Y:S01]  /*a590*/  ULDC.64 UR12, c[0x0][0xb98] ;  /* 0x0002e600000c7ab9 */ /* 0x000fe20000000a00 */
[----:B------:R-:W-:Y:S01]  /*a5a0*/  UIADD3 UR9, UR9, UR7, URZ ;  /* 0x0000000709097290 */ /* 0x000fe2000fffe03f */
[----:B------:R-:W-:Y:S01]  /*a5b0*/  IMAD.MOV R6, RZ, RZ, -R10 ;  /* 0x000000ffff067224 */ /* 0x000fe200078e0a0a */
[----:B------:R-:W-:Y:S01]  /*a5c0*/  UIMAD UR7, UR45, UR12, URZ ;  /* 0x0000000c2d0772a4 */ /* 0x000fe2000f8e023f */
[----:B------:R-:W-:Y:S01]  /*a5d0*/  IMAD.WIDE R4, R9, 0x2, R4 ;  /* 0x0000000209047825 */ /* 0x000fe200078e0204 */
[----:B------:R-:W-:Y:S01]  /*a5e0*/  UIMAD.WIDE.U32 UR8, UR46, UR12, UR8 ;  /* 0x0000000c2e0872a5 */ /* 0x000fe2000f8e0008 */
[----:B------:R-:W-:Y:S01]  /*a5f0*/  SHF.R.S32.HI R11, RZ, 0x1f, R10 ;  /* 0x0000001fff0b7819 */ /* 0x000fe2000001140a */
[----:B------:R-:W-:Y:S01]  /*a600*/  UIMAD UR7, UR46, UR13, UR7 ;  /* 0x0000000d2e0772a4 */ /* 0x000fe2000f8e0207 */
[----:B------:R-:W-:Y:S01]  /*a610*/  IMAD R9, R81, R6, R12 ;  /* 0x0000000651097224 */ /* 0x000fe200078e020c */
[----:B------:R-:W-:Y:S01]  /*a620*/  IADD3 R37, P2, R4, 0x5000, RZ ;  /* 0x0000500004257810 */ /* 0x000fe20007f5e0ff */
[----:B-----5:R-:W-:Y:S01]  /*a630*/  IMAD R85, R0, R81, RZ ;  /* 0x0000005100557224 */ /* 0x020fe200078e02ff */
[----:B------:R-:W-:Y:S01]  /*a640*/  IADD3 R10, P0, R10, UR8, RZ ;  /* 0x000000080a0a7c10 */ /* 0x000fe2000ff1e0ff */
[----:B------:R-:W-:Y:S01]  /*a650*/  ULDC.64 UR12, c[0x0][0xaa0] ;  /* 0x0002a800000c7ab9 */ /* 0x000fe20000000a00 */
[----:B------:R-:W-:Y:S01]  /*a660*/  IMAD.U32 R12, RZ, RZ, UR7 ;  /* 0x00000007ff0c7e24 */ /* 0x000fe2000f8e00ff */
[----:B------:R-:W-:-:S02]  /*a670*/  SHF.R.S32.HI R6, RZ, 0x1f, R9 ;  /* 0x0000001fff067819 */ /* 0x000fc40000011409 */
[C---:B------:R-:W-:Y:S02]  /*a680*/  IADD3 R25, P5, R4.reuse, 0x1000, RZ ;  /* 0x0000100004197810 */ /* 0x040fe40007fbe0ff */
[----:B------:R-:W-:Y:S01]  /*a690*/  IADD3.X R11, R11, UR9, R12, P0, !PT ;  /* 0x000000090b0b7c10 */ /* 0x000fe200087fe40c */
[----:B------:R-:W-:Y:S01]  /*a6a0*/  ULDC.64 UR8, c[0x0][0xb88] ;  /* 0x0002e20000087ab9 */ /* 0x000fe20000000a00 */
[----:B------:R-:W-:Y:S01]  /*a6b0*/  IADD3 R29, P4, R4, 0x2000, RZ ;  /* 0x00002000041d7810 */ /* 0x000fe20007f9e0ff */
[----:B------:R-:W-:Y:S01]  /*a6c0*/  IMAD R6, R6, UR8, RZ ;  /* 0x0000000806067c24 */ /* 0x000fe2000f8e02ff */
[----:B------:R-:W-:Y:S01]  /*a6d0*/  LOP3.LUT R36, R37, 0x380, RZ, 0xc0, !PT ;  /* 0x0000038025247812 */ /* 0x000fe200078ec0ff */
[----:B------:R-:W-:Y:S01]  /*a6e0*/  IMAD.WIDE.U32 R10, R9, UR8, R10 ;  /* 0x00000008090a7c25 */ /* 0x000fe2000f8e000a */
[----:B------:R-:W-:Y:S02]  /*a6f0*/  LOP3.LUT R24, R25, 0x380, RZ, 0xc0, !PT ;  /* 0x0000038019187812 */ /* 0x000fe400078ec0ff */
[----:B------:R-:W-:Y:S01]  /*a700*/  LOP3.LUT R28, R29, 0x380, RZ, 0xc0, !PT ;  /* 0x000003801d1c7812 */ /* 0x000fe200078ec0ff */
[----:B------:R-:W-:Y:S01]  /*a710*/  IMAD R13, R9, UR9, R6 ;  /* 0x00000009090d7c24 */ /* 0x000fe2000f8e0206 */
[----:B------:R-:W-:Y:S01]  /*a720*/  ULDC.64 UR8, c[0x0][0xb50] ;  /* 0x0002d40000087ab9 */ /* 0x000fe20000000a00 */
[----:B------:R-:W-:Y:S01]  /*a730*/  SHF.R.U64 R36, R36, 0x3, RZ ;  /* 0x0000000324247819 */ /* 0x000fe200000012ff */
[----:B------:R-:W-:Y:S01]  /*a740*/  VIADD R6, R26, 0x8 ;  /* 0x000000081a067836 */ /* 0x000fe20000000000 */
[----:B------:R-:W-:Y:S01]  /*a750*/  LEA R12, P0, R10, UR8, 0x2 ;  /* 0x000000080a0c7c11 */ /* 0x000fe2000f8010ff */
[----:B------:R-:W-:Y:S01]  /*a760*/  IMAD.IADD R9, R11, 0x1, R13 ;  /* 0x000000010b097824 */ /* 0x000fe200078e020d */
[----:B------:R-:W-:-:S02]  /*a770*/  IADD3 R57, P3, R4, 0x4000, RZ ;  /* 0x0000400004397810 */ /* 0x000fc40007f7e0ff */
[----:B------:R-:W-:Y:S01]  /*a780*/  SHF.R.U64 R24, R24, 0x3, RZ ;  /* 0x0000000318187819 */ /* 0x000fe200000012ff */
[----:B------:R-:W-:Y:S01]  /*a790*/  SHFL.IDX PT, R20, R12, RZ, 0x1c1f ;  /* 0x001c1fff0c147589 */ /* 0x000fe200000e0000 */
[----:B------:R-:W-:Y:S02]  /*a7a0*/  LEA.HI.X R14, R10, UR9, R9, 0x2, P0 ;  /* 0x000000090a0e7c11 */ /* 0x000fe400080f1409 */
[----:B------:R-:W-:Y:S01]  /*a7b0*/  IADD3 R33, P0, R4, 0x3000, RZ ;  /* 0x0000300004217810 */ /* 0x000fe20007f1e0ff */
[----:B------:R-:W-:Y:S01]  /*a7c0*/  SHFL.IDX PT, R50, R12, 0x1, 0x1c1f ;  /* 0x003c1f000c327f89 */ /* 0x000fe200000e0000 */
[----:B------:R-:W-:Y:S02]  /*a7d0*/  SHF.R.U64 R28, R28, 0x3, RZ ;  /* 0x000000031c1c7819 */ /* 0x000fe400000012ff */
[----:B------:R-:W-:Y:S01]  /*a7e0*/  LOP3.LUT R32, R33, 0x380, RZ, 0xc0, !PT ;  /* 0x0000038021207812 */ /* 0x000fe200078ec0ff */
[----:B------:R-:W0:Y:S01]  /*a7f0*/  SHFL.IDX PT, R21, R14, RZ, 0x1c1f ;  /* 0x001c1fff0e157589 */ /* 0x000e2200000e0000 */
[----:B------:R-:W-:Y:S01]  /*a800*/  LOP3.LUT R36, R36, R37, RZ, 0x3c, !PT ;  /* 0x0000002524247212 */ /* 0x000fe200078e3cff */
[----:B------:R-:W-:Y:S01]  /*a810*/  IMAD.X R37, RZ, RZ, R5, P2 ;  /* 0x000000ffff257224 */ /* 0x000fe200010e0605 */
[----:B------:R-:W-:Y:S01]  /*a820*/  SHF.R.U64 R32, R32, 0x3, RZ ;  /* 0x0000000320207819 */ /* 0x000fe200000012ff */
[----:B------:R-:W1:Y:S01]  /*a830*/  SHFL.IDX PT, R51, R14, 0x1, 0x1c1f ;  /* 0x003c1f000e337f89 */ /* 0x000e6200000e0000 */
[----:B------:R-:W-:-:S02]  /*a840*/  LOP3.LUT R56, R57, 0x380, RZ, 0xc0, !PT ;  /* 0x0000038039387812 */ /* 0x000fc400078ec0ff */
[----:B------:R-:W-:Y:S01]  /*a850*/  LOP3.LUT R32, R32, R33, RZ, 0x3c, !PT ;  /* 0x0000002120207212 */ /* 0x000fe200078e3cff */
[--C-:B------:R-:W-:Y:S01]  /*a860*/  IMAD.X R33, RZ, RZ, R5.reuse, P0 ;  /* 0x000000ffff217224 */ /* 0x100fe200000e0605 */
[----:B------:R-:W-:Y:S02]  /*a870*/  IADD3 R61, P0, R4, 0x9000, RZ ;  /* 0x00009000043d7810 */ /* 0x000fe40007f1e0ff */
[----:B------:R-:W-:Y:S01]  /*a880*/  LOP3.LUT R24, R24, R25, RZ, 0x3c, !PT ;  /* 0x0000001918187212 */ /* 0x000fe200078e3cff */
[--C-:B------:R-:W-:Y:S01]  /*a890*/  IMAD.X R25, RZ, RZ, R5.reuse, P5 ;  /* 0x000000ffff197224 */ /* 0x100fe200028e0605 */
[----:B------:R-:W-:Y:S01]  /*a8a0*/  LOP3.LUT R28, R28, R29, RZ, 0x3c, !PT ;  /* 0x0000001d1c1c7212 */ /* 0x000fe200078e3cff */
[----:B------:R-:W-:Y:S01]  /*a8b0*/  IMAD.X R29, RZ, RZ, R5, P4 ;  /* 0x000000ffff1d7224 */ /* 0x000fe200020e0605 */
[----:B------:R-:W-:Y:S02]  /*a8c0*/  LOP3.LUT R60, R61, 0x380, RZ, 0xc0, !PT ;  /* 0x000003803d3c7812 */ /* 0x000fe400078ec0ff */
[----:B------:R-:W-:-:S02]  /*a8d0*/  IADD3 R11, P2, R4, 0xb000, RZ ;  /* 0x0000b000040b7810 */ /* 0x000fc40007f5e0ff */
[C---:B------:R-:W-:Y:S02]  /*a8e0*/  IADD3 R41, P6, R4.reuse, 0x6000, RZ ;  /* 0x0000600004297810 */ /* 0x040fe40007fde0ff */
[C---:B------:R-:W-:Y:S02]  /*a8f0*/  IADD3 R45, P5, R4.reuse, 0x7000, RZ ;  /* 0x00007000042d7810 */ /* 0x040fe40007fbe0ff */
[----:B------:R-:W-:Y:S02]  /*a900*/  IADD3 R69, P4, R4, 0x8000, RZ ;  /* 0x0000800004457810 */ /* 0x000fe40007f9e0ff */
[----:B------:R-:W-:Y:S02]  /*a910*/  SHF.R.U64 R56, R56, 0x3, RZ ;  /* 0x0000000338387819 */ /* 0x000fe400000012ff */
[----:B------:R-:W-:Y:S02]  /*a920*/  SHF.R.U64 R60, R60, 0x3, RZ ;  /* 0x000000033c3c7819 */ /* 0x000fe400000012ff */
[----:B------:R-:W-:-:S02]  /*a930*/  LOP3.LUT R10, R11, 0x380, RZ, 0xc0, !PT ;  /* 0x000003800b0a7812 */ /* 0x000fc400078ec0ff */
[----:B------:R-:W-:Y:S02]  /*a940*/  LOP3.LUT R40, R41, 0x380, RZ, 0xc0, !PT ;  /* 0x0000038029287812 */ /* 0x000fe400078ec0ff */
[----:B------:R-:W-:Y:S02]  /*a950*/  LOP3.LUT R44, R45, 0x380, RZ, 0xc0, !PT ;  /* 0x000003802d2c7812 */ /* 0x000fe400078ec0ff */
[----:B------:R-:W-:Y:S02]  /*a960*/  LOP3.LUT R68, R69, 0x380, RZ, 0xc0, !PT ;  /* 0x0000038045447812 */ /* 0x000fe400078ec0ff */
[----:B------:R-:W-:Y:S01]  /*a970*/  LOP3.LUT R56, R56, R57, RZ, 0x3c, !PT ;  /* 0x0000003938387212 */ /* 0x000fe200078e3cff */
[--C-:B------:R-:W-:Y:S01]  /*a980*/  IMAD.X R57, RZ, RZ, R5.reuse, P3 ;  /* 0x000000ffff397224 */ /* 0x100fe200018e0605 */
[----:B------:R-:W-:Y:S01]  /*a990*/  LOP3.LUT R60, R60, R61, RZ, 0x3c, !PT ;  /* 0x0000003d3c3c7212 */ /* 0x000fe200078e3cff */
[----:B------:R-:W-:Y:S01]  /*a9a0*/  IMAD.X R61, RZ, RZ, R5, P0 ;  /* 0x000000ffff3d7224 */ /* 0x000fe200000e0605 */
[----:B------:R-:W-:-:S02]  /*a9b0*/  SHF.R.U64 R10, R10, 0x3, RZ ;  /* 0x000000030a0a7819 */ /* 0x000fc400000012ff */
[----:B------:R-:W-:Y:S02]  /*a9c0*/  IADD3 R49, P3, R4, 0xa000, RZ ;  /* 0x0000a00004317810 */ /* 0x000fe40007f7e0ff */
        /* <DEDUP_REMOVED lines=36> */
[----:B------:R-:W-:Y:S01]  /*ac10*/  UIMAD UR7, UR4, UR13, UR7 ;  /* 0x0000000d040772a4 */ /* 0x000fe2000f8e0207 */
[----:B------:R-:W-:Y:S01]  /*ac20*/  LOP3.LUT R4, R13, R4, RZ, 0x3c, !PT ;  /* 0x000000040d047212 */ /* 0x000fe200078e3cff */
[----:B------:R-:W-:Y:S01]  /*ac30*/  ULDC.64 UR10, c[0x0][0xae8] ;  /* 0x0002ba00000a7ab9 */ /* 0x000fe20000000a00 */
        /* <DEDUP_REMOVED lines=8> */
[----:B------:R-:W-:-:S02]  /*acc0*/  UIADD3 UR9, UR9, UR7, URZ ;  /* 0x0000000709097290 */ /* 0x000fc4000fffe03f */
[----:B------:R-:W-:Y:S01]  /*acd0*/  UIMAD UR4, UR14, UR10, URZ ;  /* 0x0000000a0e0472a4 */ /* 0x000fe2000f8e023f */
[----:B------:R-:W-:Y:S01]  /*ace0*/  SHF.R.U64 R0, R0, 0x3, RZ ;  /* 0x0000000300007819 */ /* 0x000fe200000012ff */
[----:B------:R-:W5:Y:S03]  /*acf0*/  LD.E.128 R24, desc[UR40][R24.64] ;  /* 0x0000002818187980 */ /* 0x000f66000c101d00 */
[----:B------:R-:W-:Y:S01]  /*ad00*/  LOP3.LUT R52, R0, R9, RZ, 0x3c, !PT ;  /* 0x0000000900347212 */ /* 0x000fe200078e3cff */
[----:B--2---:R-:W2:Y:S01]  /*ad10*/  @P1 LDC R5, c[0x0][0xbec] ;  /* 0x0002fb00ff051b82 */ /* 0x004ea20000000800 */
[----:B------:R-:W-:Y:S01]  /*ad20*/  IMAD R0, R23, 0x20, R200 ;  /* 0x0000002017007824 */ /* 0x000fe200078e02c8 */
[----:B------:R-:W-:Y:S01]  /*ad30*/  UIMAD UR4, UR43, UR11, UR4 ;  /* 0x0000000b2b0472a4 */ /* 0x000fe2000f8e0204 */
[----:B------:R-:W5:Y:S01]  /*ad40*/  LD.E.128 R28, desc[UR40][R28.64] ;  /* 0x000000281c1c7980 */ /* 0x000f62000c101d00 */
[----:B------:R-:W-:Y:S01]  /*ad50*/  UIMAD.WIDE.U32 UR8, UR43, UR10, UR8 ;  /* 0x0000000a2b0872a5 */ /* 0x000fe2000f8e0008 */
[----:B------:R-:W-:-:S02]  /*ad60*/  VIADD R20, R0, UR39 ;  /* 0x0000002700147c36 */ /* 0x000fc40008000000 */
[----:B------:R-:W-:Y:S01]  /*ad70*/  ULDC.64 UR10, c[0x0][0xaf0] ;  /* 0x0002bc00000a7ab9 */ /* 0x000fe20000000a00 */
[----:B------:R-:W-:Y:S01]  /*ad80*/  UIADD3 UR9, UR9, UR4, URZ ;  /* 0x0000000409097290 */ /* 0x000fe2000fffe03f */
[----:B------:R-:W5:Y:S01]  /*ad90*/  LD.E.128 R32, desc[UR40][R32.64] ;  /* 0x0000002820207980 */ /* 0x000f62000c101d00 */
[----:B------:R-:W-:Y:S01]  /*ada0*/  UIMAD UR4, UR45, UR10, URZ ;  /* 0x0000000a2d0472a4 */ /* 0x000fe2000f8e023f */
[----:B-1----:R-:W-:Y:S01]  /*adb0*/  IMAD.MOV.U32 R3, RZ, RZ, R20 ;  /* 0x000000ffff037224 */ /* 0x002fe200078e0014 */
[----:B------:R-:W-:Y:S01]  /*adc0*/  UIMAD.WIDE.U32 UR8, UR46, UR10, UR8 ;  /* 0x0000000a2e0872a5 */ /* 0x000fe2000f8e0008 */
[----:B------:R-:W5:Y:S01]  /*add0*/  LD.E.128 R56, desc[UR40][R56.64] ;  /* 0x0000002838387980 */ /* 0x000f62000c101d00 */
[----:B------:R-:W-:-:S03]  /*ade0*/  UIMAD UR4, UR46, UR11, UR4 ;  /* 0x0000000b2e0472a4 */ /* 0x000fc6000f8e0204 */
[----:B------:R-:W-:Y:S01]  /*adf0*/  ULDC.64 UR10, c[0x0][0xae0] ;  /* 0x0002b800000a7ab9 */ /* 0x000fe20000000a00 */
[----:B------:R-:W5:Y:S04]  /*ae00*/  LD.E.128 R36, desc[UR40][R36.64] ;  /* 0x0000002824247980 */ /* 0x000f68000c101d00 */
[----:B------:R-:W5:Y:S01]  /*ae10*/  LD.E.128 R40, desc[UR40][R40.64] ;  /* 0x0000002828287980 */ /* 0x000f62000c101d00 */
[----:B--2---:R-:W-:-:S03]  /*ae20*/  @P1 IMAD.HI.U32 R0, R20, R5, RZ ;  /* 0x0000000514001227 */ /* 0x004fc600078e00ff */
[----:B------:R-:W5:Y:S02]  /*ae30*/  LD.E.128 R44, desc[UR40][R44.64] ;  /* 0x000000282c2c7980 */ /* 0x000f64000c101d00 */
[----:B0-----:R-:W-:Y:S01]  /*ae40*/  @P1 SHF.R.U32.HI R3, RZ, R21, R0 ;  /* 0x00000015ff031219 */ /* 0x001fe20000011600 */
        /* <DEDUP_REMOVED lines=64> */
.L_x_13874:
[----:B------:R-:W-:Y:S05]  /*b250*/  BSYNC B1 ;  /* 0x0000000000017941 */ /* 0x000fea0003800000 */
.L_x_13873:
        /* <DEDUP_REMOVED lines=21> */
.L_x_13876:
[----:B------:R-:W-:Y:S05]  /*b3b0*/  BSYNC B1 ;  /* 0x0000000000017941 */ /* 0x000fea0003800000 */
.L_x_13875:
        /* <DEDUP_REMOVED lines=21> */
.L_x_13878:
[----:B------:R-:W-:Y:S05]  /*b510*/  BSYNC B1 ;  /* 0x0000000000017941 */ /* 0x000fea0003800000 */
.L_x_13877:
[----:B------:R-:W-:Y:S01]  /*b520*/  VIADD R0, R84, 0x60 ;  /* 0x0000006054007836 */ /* 0x000fe20000000000 */
[----:B0--3--:R-:W0:Y:S04]  /*b530*/  SHFL.IDX PT, R3, R3, 0x3, 0x181f ;  /* 0x00781f0003037f89 */ /* 0x009e2800000e0000 */
[----:B------:R-:W-:Y:S01]  /*b540*/  ISETP.GE.AND P0, PT, R0, R85, PT ;  /* 0x000000550000720c */ /* 0x000fe20003f06270 */
[----:B----4-:R3:W4:-:S12]  /*b550*/  SHFL.IDX PT, R21, R6, 0x3, 0x181f ;  /* 0x00781f0006157f89 */ /* 0x01071800000e0000 */
[----:B---3--:R-:W-:Y:S05]  /*b560*/  @P0 BRA `(.L_x_13879) ;  /* 0x0000000c00b00947 */ /* 0x008fea0003800000 */
[----:B------:R-:W-:Y:S02]  /*b570*/  ULDC UR4, c[0x0][0xac8] ;  /* 0x0002b20000047ab9 */ /* 0x000fe40000000800 */
[----:B------:R-:W-:Y:S02]  /*b580*/  ISETP.GE.AND P3, PT, R2, UR4, PT ;  /* 0x0000000402007c0c */ /* 0x000fe4000bf66270 */
[----:B------:R-:W-:Y:S02]  /*b590*/  ISETP.GE.AND P4, PT, R19, UR4, PT ;  /* 0x0000000413007c0c */ /* 0x000fe4000bf86270 */
[----:B------:R-:W-:-:S09]  /*b5a0*/  ISETP.GE.AND P5, PT, R18, UR4, PT ;  /* 0x0000000412007c0c */ /* 0x000fd2000bfa6270 */
[-C--:B----4-:R-:W-:Y:S02]  /*b5b0*/  @!P3 LEA R4, P0, R2, R21.reuse, 0x1 ;  /* 0x000000150204b211 */ /* 0x090fe400078008ff */
        /* <DEDUP_REMOVED lines=14> */
.L_x_13871:
        /* <DEDUP_REMOVED lines=35> */
.L_x_13880:
        /* <DEDUP_REMOVED lines=45> */
.L_x_13882:
[----:B------:R-:W-:Y:S05]  /*bba0*/  BSYNC B1 ;  /* 0x0000000000017941 */ /* 0x000fea0003800000 */
.L_x_13881:
[----:B------:R-:W1:Y:S01]  /*bbb0*/  @P0 LDC R5, c[0x0][0xbf0] ;  /* 0x0002fc00ff050b82 */ /* 0x000e620000000800 */
[----:B------:R-:W-:Y:S01]  /*bbc0*/  ULDC.64 UR12, c[0x0][0xaa0] ;  /* 0x0002a800000c7ab9 */ /* 0x000fe20000000a00 */
[----:B0-----:R-:W-:Y:S01]  /*bbd0*/  IMAD R3, R23, 0x20, R200 ;  /* 0x0000002017037824 */ /* 0x001fe200078e02c8 */
[----:B------:R-:W-:Y:S01]  /*bbe0*/  UIMAD UR7, UR10, UR12, URZ ;  /* 0x0000000c0a0772a4 */ /* 0x000fe2000f8e023f */
[----:B------:R-:W-:Y:S01]  /*bbf0*/  BSSY B1, `(.L_x_13883) ;  /* 0x0000041000017945 */ /* 0x000fe20003800000 */
[----:B------:R-:W-:Y:S01]  /*bc00*/  UIMAD.WIDE.U32 UR8, UR4, UR12, URZ ;  /* 0x0000000c040872a5 */ /* 0x000fe2000f8e003f */
[----:B------:R-:W-:Y:S01]  /*bc10*/  VIADD R8, R3, UR39 ;  /* 0x0000002703087c36 */ /* 0x000fe20008000000 */
[----:B------:R-:W-:-:S03]  /*bc20*/  UIMAD UR7, UR4, UR13, UR7 ;  /* 0x0000000d040772a4 */ /* 0x000fc6000f8e0207 */
[----:B------:R-:W-:Y:S01]  /*bc30*/  ULDC.64 UR12, c[0x0][0xae8] ;  /* 0x0002ba00000c7ab9 */ /* 0x000fe20000000a00 */
[----:B------:R-:W-:Y:S01]  /*bc40*/  UIADD3 UR9, UR9, UR7, URZ ;  /* 0x0000000709097290 */ /* 0x000fe2000fffe03f */
[----:B------:R-:W-:Y:S01]  /*bc50*/  @P0 IMAD.HI.U32 R4, R8, R11, RZ ;  /* 0x0000000b08040227 */ /* 0x000fe200078e00ff */
[----:B------:R-:W-:Y:S02]  /*bc60*/  UIMAD UR4, UR11, UR12, URZ ;  /* 0x0000000c0b0472a4 */ /* 0x000fe4000f8e023f */
        /* <DEDUP_REMOVED lines=57> */
.L_x_13884:
[----:B------:R-:W-:Y:S05]  /*c000*/  BSYNC B1 ;  /* 0x0000000000017941 */ /* 0x000fea0003800000 */
.L_x_13883:
        /* <DEDUP_REMOVED lines=21> */
.L_x_13886:
[----:B------:R-:W-:Y:S05]  /*c160*/  BSYNC B1 ;  /* 0x0000000000017941 */ /* 0x000fea0003800000 */
.L_x_13885:
        /* <DEDUP_REMOVED lines=21> */
.L_x_13888:
[----:B------:R-:W-:Y:S05]  /*c2c0*/  BSYNC B1 ;  /* 0x0000000000017941 */ /* 0x000fea0003800000 */
.L_x_13887:
        /* <DEDUP_REMOVED lines=22> */
.L_x_13879:
[----:B------:R-:W-:Y:S05]  /*c430*/  BSYNC B0 ;  /* 0x0000000000007941 */ /* 0x000fea0003800000 */
.L_x_13870:
[----:B------:R-:W-:Y:S02]  /*c440*/  ULDC UR4, c[0x0][0xc3c] ;  /* 0x00030f0000047ab9 */ /* 0x000fe40000000800 */
[----:B------:R-:W-:-:S13]  /*c450*/  ISETP.GE.AND P0, PT, R7, UR4, PT ;  /* 0x0000000407007c0c */ /* 0x000fda000bf06270 */
[----:B------:R-:W-:Y:S05]  /*c460*/  @!P0 BRA `(.L_x_13889) ;  /* 0xffffff48007c8947 */ /* 0x000fea000383ffff */
[----:B------:R-:W-:Y:S05]  /*c470*/  EXIT ;  /* 0x000000000000794d */ /* 0x000fea0003800000 */
.L_x_13834:
        /* <DEDUP_REMOVED lines=16> */
.L_x_13890:
        /* <DEDUP_REMOVED lines=42> */
.L_x_13896:
        /* <DEDUP_REMOVED lines=12> */
.L_x_13895:
[----:B------:R-:W-:Y:S05]  /*c8e0*/  BSYNC B0 ;  /* 0x0000000000007941 */ /* 0x000fea0003800000 */
.L_x_13894:
        /* <DEDUP_REMOVED lines=21> */
.L_x_13892:
        /* <DEDUP_REMOVED lines=20> */
.L_x_13897:
        /* <DEDUP_REMOVED lines=56> */
.L_x_13893:
[----:B------:R-:W-:Y:S02]  /*cf00*/  IMAD.MOV.U32 R17, RZ, RZ, RZ ;  /* 0x000000ffff117224 */ /* 0x000fe400078e00ff */
[----:B------:R-:W-:Y:S02]  /*cf10*/  IMAD.U32 R16, RZ, RZ, UR6 ;  /* 0x00000006ff107e24 */ /* 0x000fe4000f8e00ff */
[----:B------:R-:W-:-:S07]  /*cf20*/  IMAD.MOV.U32 R18, RZ, RZ, RZ ;  /* 0x000000ffff127224 */ /* 0x000fce00078e00ff */
.L_x_13898:
[----:B------:R-:W-:-:S13]  /*cf30*/  ISETP.NE.AND P0, PT, R0, RZ, PT ;  /* 0x000000ff0000720c */ /* 0x000fda0003f05270 */
[----:B------:R-:W1:Y:S01]  /*cf40*/  @!P0 S2R R3, SR_CgaCtaId ;  /* 0x0000000000038919 */ /* 0x000e620000008800 */
[----:B------:R-:W-:-:S04]  /*cf50*/  @!P0 MOV R0, 0x400 ;  /* 0x0000040000008802 */ /* 0x000fc80000000f00 */
[----:B-1----:R-:W-:-:S05]  /*cf60*/  @!P0 LEA R0, R3, R0, 0x18 ;  /* 0x0000000003008211 */ /* 0x002fca00078ec0ff */
[----:B------:R1:W-:Y:S01]  /*cf70*/  @!P0 STS.128 [R0+0x228d0], R16 ;  /* 0x0228d01000008388 */ /* 0x0003e20000000c00 */
[----:B------:R-:W-:Y:S06]  /*cf80*/  BAR.ARV 0x5, 0x180 ;  /* 0x0146000000007b1d */ /* 0x000fec0000002000 */
.L_x_13891:
        /* <DEDUP_REMOVED lines=31> */
.L_x_14001:
[----:B01--4-:R-:W0:Y:S02]  /*d180*/  LDC.64 R2, c[0x0][0xc88] ;  /* 0x00032200ff027b82 */ /* 0x013e240000000a00 */
        /* <DEDUP_REMOVED lines=55> */
.L_x_13900:
        /* <DEDUP_REMOVED lines=12> */
.L_x_13901:
[----:B------:R-:W-:Y:S05]  /*d5c0*/  @!P0 BRA `(.L_x_13902) ;  /* 0x00000000000c8947 */ /* 0x000fea0003800000 */
[----:B------:R-:W2:Y:S04]  /*d5d0*/  LDG.E R6, desc[UR40][R4.64] ;  /* 0x0000002804067981 */ /* 0x000ea8000c1e1900 */
[----:B------:R-:W2:Y:S02]  /*d5e0*/  LDG.E R4, desc[UR40][R4.64+0x4] ;  /* 0x0000042804047981 */ /* 0x000ea4000c1e1900 */
[----:B--2---:R-:W-:-:S07]  /*d5f0*/  IMAD.IADD R6, R4, 0x1, -R6 ;  /* 0x0000000104067824 */ /* 0x004fce00078e0a06 */
.L_x_13902:
        /* <DEDUP_REMOVED lines=11> */
[----:B------:R-:W-:-:S03]  /*d6b0*/  IADD3 R6, R6, 0x60, -R9 ;  /* 0x0000006006067810 */ /* 0x000fc60007ffe809 */
[----:B------:R-:W-:-:S04]  /*d6c0*/  IMAD.HI R2, R2, 0x2aaaaaab, RZ ;  /* 0x2aaaaaab02027827 */ /* 0x000fc800078e02ff */
[----:B------:R-:W-:Y:S01]  /*d6d0*/  IMAD.IADD R0, R6, 0x1, R0 ;  /* 0x0000000106007824 */ /* 0x000fe200078e0200 */
[----:B------:R-:W-:-:S03]  /*d6e0*/  SHF.R.U32.HI R3, RZ, 0x1f, R2 ;  /* 0x0000001fff037819 */ /* 0x000fc60000011602 */
[----:B------:R-:W-:Y:S01]  /*d6f0*/  IMAD.HI R0, R0, 0x2aaaaaab, RZ ;  /* 0x2aaaaaab00007827 */ /* 0x000fe200078e02ff */
[----:B------:R-:W-:-:S04]  /*d700*/  LEA.HI.SX32 R3, R2, R3, 0x1c ;  /* 0x0000000302037211 */ /* 0x000fc800078fe2ff */
[----:B------:R-:W-:-:S04]  /*d710*/  SHF.R.U32.HI R2, RZ, 0x1f, R0 ;  /* 0x0000001fff027819 */ /* 0x000fc80000011600 */
[----:B------:R-:W-:-:S04]  /*d720*/  LEA.HI.SX32 R2, R0, R2, 0x1c ;  /* 0x0000000200027211 */ /* 0x000fc800078fe2ff */
        /* <DEDUP_REMOVED lines=21> */
.L_x_13904:
        /* <DEDUP_REMOVED lines=21> */
.L_x_13907:
[----:B------:R-:W-:Y:S05]  /*d9d0*/  BSYNC B6 ;  /* 0x0000000000067941 */ /* 0x000fea0003800000 */
.L_x_13906:
        /* <DEDUP_REMOVED lines=21> */
.L_x_13910:
        /* <DEDUP_REMOVED lines=16> */
.L_x_13909:
[----:B------:R-:W-:Y:S05]  /*dc30*/  BSYNC B6 ;  /* 0x0000000000067941 */ /* 0x000fea0003800000 */
.L_x_13908:
        /* <DEDUP_REMOVED lines=25> */
.L_x_14017:
        /* <DEDUP_REMOVED lines=10> */
.L_x_14020:
        /* <DEDUP_REMOVED lines=25> */
.L_x_13914:
[----:B------:R-:W5:Y:S04]  /*e000*/  LDL R7, [R1+0x4] ;  /* 0x0000040001077983 */ /* 0x000f680000100800 */
[----:B---34-:R-:W5:Y:S04]  /*e010*/  LDL R0, [R1+0x8] ;  /* 0x0000080001007983 */ /* 0x018f680000100800 */
[----:B------:R-:W3:Y:S01]  /*e020*/  LDL R2, [R1+0x10] ;  /* 0x0000100001027983 */ /* 0x000ee20000100800 */
[----:B-----5:R-:W-:Y:S01]  /*e030*/  IMAD R0, R0, 0x8, R7 ;  /* 0x0000000800007824 */ /* 0x020fe200078e0207 */
[----:B---3--:R-:W-:-:S04]  /*e040*/  SHF.L.U32 R2, R2, 0x1f, RZ ;  /* 0x0000001f02027819 */ /* 0x008fc800000006ff */
[----:B------:R-:W3:Y:S02]  /*e050*/  SYNCS.PHASECHK.TRANS64.TRYWAIT P0, [R0+URZ+0x22840], R2 ;  /* 0x02284002000075a7 */ /* 0x000ee4000800017f */
[----:B---3--:R-:W-:Y:S05]  /*e060*/  @!P0 BRA `(.L_x_13915) ;  /* 0x0000004800f48947 */ /* 0x008fea0003800000 */
.L_x_14021:
        /* <DEDUP_REMOVED lines=11> */
.L_x_13916:
        /* <DEDUP_REMOVED lines=21> */
[----:B------:R-:W-:-:S03]  /*e270*/  UIMAD UR11, UR11, 0x60, UR4 ;  /* 0x000000600b0b78a4 */ /* 0x000fc6000f8e0204 */
[----:B------:R-:W-:-:S06]  /*e280*/  UMOV UR4, 0x0 ;  /* 0x0000000000047882 */ /* 0x000fcc0000000000 */
[----:B------:R4:W-:Y:S02]  /*e290*/  UTMALDG.4D [UR8], [UR6], desc[UR4] ;  /* 0x00000408060075b4 */ /* 0x0009e40008019000 */
[----:B----4-:R-:W-:Y:S01]  /*e2a0*/  NOP ;  /* 0x0000000000007918 */ /* 0x010fe20000000000 */
.L_x_13912:
        /* <DEDUP_REMOVED lines=43> */
.L_x_13918:
[----:B------:R-:W-:Y:S05]  /*e560*/  BSYNC B6 ;  /* 0x0000000000067941 */ /* 0x000fea0003800000 */
.L_x_13917:
        /* <DEDUP_REMOVED lines=10> */
[----:B------:R-:W1:Y:S02]  /*e610*/  S2R R8, SR_TID.X ;  /* 0x0000000000087919 */ /* 0x000e640000002100 */
[C---:B-1----:R-:W-:Y:S01]  /*e620*/  IMAD.SHL.U32 R10, R8.reuse, 0x8, RZ ;  /* 0x00000008080a7824 */ /* 0x042fe200078e00ff */
[----:B------:R-:W-:-:S04]  /*e630*/  LOP3.LUT R8, R8, 0x7f, RZ, 0xc0, !PT ;  /* 0x0000007f08087812 */ /* 0x000fc800078ec0ff */
[----:B------:R-:W-:Y:S02]  /*e640*/  LOP3.LUT R10, R10, 0x38, RZ, 0xc0, !PT ;  /* 0x000000380a0a7812 */ /* 0x000fe400078ec0ff */
[----:B------:R-:W-:Y:S01]  /*e650*/  SHF.R.U32.HI R8, RZ, 0x3, R8 ;  /* 0x00000003ff087819 */ /* 0x000fe20000011608 */
[----:B--2---:R-:W-:Y:S02]  /*e660*/  IMAD.MOV.U32 R3, RZ, RZ, R5 ;  /* 0x000000ffff037224 */ /* 0x004fe400078e0005 */
        /* <DEDUP_REMOVED lines=43> */
[----:B------:R-:W0:Y:S01]  /*e920*/  SHFL.IDX PT, R5, R2, RZ, 0x181f ;  /* 0x00181fff02057589 */ /* 0x000e2200000e0000 */
[----:B--2---:R-:W-:-:S03]  /*e930*/  IMAD R3, R4, R7, RZ ;  /* 0x0000000704037224 */ /* 0x004fc600078e02ff */
[----:B------:R-:W1:Y:S02]  /*e940*/  SHFL.IDX PT, R4, R0, RZ, 0x181f ;  /* 0x00181fff00047589 */ /* 0x000e6400000e0000 */
[----:B------:R-:W-:-:S13]  /*e950*/  ISETP.GE.AND P1, PT, R17, R3, PT ;  /* 0x000000031100720c */ /* 0x000fda0003f26270 */
[----:B0-----:R-:W-:-:S05]  /*e960*/  @!P1 LEA R5, P2, R10, R5, 0x1 ;  /* 0x000000050a059211 */ /* 0x001fca00078408ff */
[----:B-1----:R-:W-:-:S05]  /*e970*/  @!P1 IMAD.X R4, RZ, RZ, R4, P2 ;  /* 0x000000ffff049224 */ /* 0x002fca00010e0604 */
[----:B------:R-:W-:-:S04]  /*e980*/  @!P1 LOP3.LUT R5, R5, R4, RZ, 0x3c, !PT ;  /* 0x0000000405059212 */ /* 0x000fc800078e3cff */
[----:B------:R-:W-:-:S04]  /*e990*/  @!P1 LOP3.LUT R4, R5, R4, RZ, 0x3c, !PT ;  /* 0x0000000405049212 */ /* 0x000fc800078e3cff */
[----:B------:R-:W-:-:S05]  /*e9a0*/  @!P1 LOP3.LUT R5, R5, R4, RZ, 0x3c, !PT ;  /* 0x0000000405059212 */ /* 0x000fca00078e3cff */
[----:B------:R-:W-:Y:S01]  /*e9b0*/  @!PT LDS RZ, [RZ] ;  /* 0x00000000fffff984 */ /* 0x000fe20000000800 */
[----:B-----5:R0:W-:Y:S02]  /*e9c0*/  @!P1 LDGSTS.E.BYPASS.LTC128B.128 [R9+0x18400], desc[UR40][R4.64], !P0 ;  /* 0x1840000004099fae */ /* 0x0201e4000c101d68 */
        /* <DEDUP_REMOVED lines=61> */
[----:B--2---:R1:W-:Y:S02]  /*eda0*/  @!P1 LDGSTS.E.BYPASS.LTC128B.128 [R9+0x1b400], desc[UR40][R4.64], !P0 ;  /* 0x1b40000004099fae */ /* 0x0043e4000c101d68 */
.L_x_14038:
[----:B------:R2:W5:Y:S01]  /*edb0*/  LDL R8, [R1+0x4] ;  /* 0x0000040001087983 */ /* 0x0005620000100800 */
        /* <DEDUP_REMOVED lines=10> */
.L_x_13920:
        /* <DEDUP_REMOVED lines=18> */
[----:B--23--:R-:W-:Y:S05]  /*ef80*/  @!P0 BRA `(.L_x_13922) ;  /* 0x0000004400e88947 */ /* 0x00cfea0003800000 */
.L_x_14039:
[----:B------:R-:W-:Y:S05]  /*ef90*/  BSYNC B0 ;  /* 0x0000000000007941 */ /* 0x000fea0003800000 */
.L_x_13921:
[----:B--2---:R-:W2:Y:S01]  /*efa0*/  LDL R2, [R1+0x18] ;  /* 0x0000180001027983 */ /* 0x004ea20000100800 */
[----:B------:R-:W-:Y:S01]  /*efb0*/  BSSY B0, `(.L_x_13923) ;  /* 0x0000063000007945 */ /* 0x000fe20003800000 */
[----:B--2---:R-:W-:-:S13]  /*efc0*/  ISETP.NE.AND P0, PT, R2, RZ, PT ;  /* 0x000000ff0200720c */ /* 0x004fda0003f05270 */
[----:B------:R-:W-:Y:S05]  /*efd0*/  @!P0 BRA `(.L_x_13924) ;  /* 0x0000000400808947 */ /* 0x000fea0003800000 */
[----:B------:R-:W2:Y:S04]  /*efe0*/  LDL R2, [R1+0x4] ;  /* 0x0000040001027983 */ /* 0x000ea80000100800 */
[----:B01----:R-:W3:Y:S01]  /*eff0*/  LDL R4, [R1+0x10] ;  /* 0x0000100001047983 */ /* 0x003ee20000100800 */
        /* <DEDUP_REMOVED lines=10> */
.L_x_14040:
[----:B------:R-:W-:Y:S05]  /*f0a0*/  BSYNC B1 ;  /* 0x0000000000017941 */ /* 0x000fea0003800000 */
.L_x_13925:
        /* <DEDUP_REMOVED lines=9> */
.L_x_13928:
[----:B------:R-:W-:Y:S05]  /*f140*/  BSYNC B1 ;  /* 0x0000000000017941 */ /* 0x000fea0003800000 */
.L_x_13927:
        /* <DEDUP_REMOVED lines=14> */
.L_x_13929:
        /* <DEDUP_REMOVED lines=16> */
.L_x_13930:
        /* <DEDUP_REMOVED lines=16> */
.L_x_13931:
        /* <DEDUP_REMOVED lines=16> */
.L_x_13932:
        /* <DEDUP_REMOVED lines=11> */
.L_x_13924:
[----:B------:R-:W-:Y:S05]  /*f5e0*/  BSYNC B0 ;  /* 0x0000000000007941 */ /* 0x000fea0003800000 */
.L_x_13923:
[----:B01----:R-:W2:Y:S01]  /*f5f0*/  LDL R4, [R1+0x2c] ;  /* 0x00002c0001047983 */ /* 0x003ea20000100800 */
        /* <DEDUP_REMOVED lines=47> */
.L_x_13939:
        /* <DEDUP_REMOVED lines=9> */
.L_x_14041:
[----:B------:R-:W-:Y:S05]  /*f980*/  BSYNC B3 ;  /* 0x0000000000037941 */ /* 0x000fea0003800000 */
.L_x_13940:
        /* <DEDUP_REMOVED lines=9> */
.L_x_13943:
[----:B------:R-:W-:Y:S05]  /*fa20*/  BSYNC B3 ;  /* 0x0000000000037941 */ /* 0x000fea0003800000 */
.L_x_13942:
        /* <DEDUP_REMOVED lines=14> */
.L_x_13944:
        /* <DEDUP_REMOVED lines=14> */
.L_x_14042:
[----:B------:R-:W-:Y:S05]  /*fbf0*/  BSYNC B3 ;  /* 0x0000000000037941 */ /* 0x000fea0003800000 */
.L_x_13945:
        /* <DEDUP_REMOVED lines=11> */
.L_x_13948:
[----:B------:R-:W-:Y:S05]  /*fcb0*/  BSYNC B3 ;  /* 0x0000000000037941 */ /* 0x000fea0003800000 */
.L_x_13947:
        /* <DEDUP_REMOVED lines=11> */
.L_x_13949:
        /* <DEDUP_REMOVED lines=16> */
.L_x_13950:
        /* <DEDUP_REMOVED lines=16> */
.L_x_13951:
        /* <DEDUP_REMOVED lines=16> */
.L_x_13952:
        /* <DEDUP_REMOVED lines=11> */
.L_x_13938:
[----:B------:R-:W-:Y:S05]  /*10120*/  BSYNC B1 ;  /* 0x0000000000017941 */ /* 0x000fea0003800000 */
.L_x_13937:
[----:B------:R-:W2:Y:S02]  /*10130*/  LDL.LU R5, [R1+0x2c] ;  /* 0x00002c0001057983 */ /* 0x000ea40000300800 */
[----:B--2---:R-:W-:-:S07]  /*10140*/  VIADD R0, R5, 0xfffffffd ;  /* 0xfffffffd05007836 */ /* 0x004fce0000000000 */
.L_x_13936:
[----:B------:R-:W-:Y:S05]  /*10150*/  BSYNC B2 ;  /* 0x0000000000027941 */ /* 0x000fea0003800000 */
.L_x_13935:
[----:B------:R-:W-:-:S13]  /*10160*/  ISETP.NE.AND P0, PT, R4, RZ, PT ;  /* 0x000000ff0400720c */ /* 0x000fda0003f05270 */
[----:B------:R-:W-:Y:S05]  /*10170*/  @!P0 BRA `(.L_x_13934) ;  /* 0x0000001400488947 */ /* 0x000fea0003800000 */
.L_x_13985:
        /* <DEDUP_REMOVED lines=37> */
.L_x_13955:
        /* <DEDUP_REMOVED lines=9> */
.L_x_14043:
[----:B------:R-:W-:Y:S05]  /*10460*/  BSYNC B2 ;  /* 0x0000000000027941 */ /* 0x000fea0003800000 */
.L_x_13956:
        /* <DEDUP_REMOVED lines=9> */
.L_x_13959:
[----:B------:R-:W-:Y:S05]  /*10500*/  BSYNC B2 ;  /* 0x0000000000027941 */ /* 0x000fea0003800000 */
.L_x_13958:
        /* <DEDUP_REMOVED lines=13> */
.L_x_13960:
        /* <DEDUP_REMOVED lines=14> */
.L_x_14044:
[----:B------:R-:W-:Y:S05]  /*106c0*/  BSYNC B2 ;  /* 0x0000000000027941 */ /* 0x000fea0003800000 */
.L_x_13961:
        /* <DEDUP_REMOVED lines=11> */
.L_x_13964:
[----:B------:R-:W-:Y:S05]  /*10780*/  BSYNC B2 ;  /* 0x0000000000027941 */ /* 0x000fea0003800000 */
.L_x_13963:
        /* <DEDUP_REMOVED lines=10> */
.L_x_13965:
        /* <DEDUP_REMOVED lines=16> */
.L_x_13966:
        /* <DEDUP_REMOVED lines=16> */
.L_x_13967:
        /* <DEDUP_REMOVED lines=16> */
.L_x_13968:
        /* <DEDUP_REMOVED lines=11> */
.L_x_13954:
[----:B------:R-:W-:Y:S05]  /*10be0*/  BSYNC B1 ;  /* 0x0000000000017941 */ /* 0x000fea0003800000 */
.L_x_13953:
[----:B------:R-:W2:Y:S01]  /*10bf0*/  LDL R2, [R1+0x18] ;  /* 0x0000180001027983 */ /* 0x000ea20000100800 */
[----:B------:R-:W-:Y:S01]  /*10c00*/  VIADD R7, R7, 0x1 ;  /* 0x0000000107077836 */ /* 0x000fe20000000000 */
[----:B------:R-:W-:Y:S04]  /*10c10*/  BSSY B1, `(.L_x_13969) ;  /* 0x00000a5000017945 */ /* 0x000fe80003800000 */
[----:B------:R-:W-:-:S04]  /*10c20*/  ISETP.NE.AND P0, PT, R7, 0x2, PT ;  /* 0x000000020700780c */ /* 0x000fc80003f05270 */
[----:B0-----:R-:W-:Y:S02]  /*10c30*/  SEL R9, R7, RZ, P0 ;  /* 0x000000ff07097207 */ /* 0x001fe40000000000 */
[----:B--2---:R-:W-:Y:S02]  /*10c40*/  ISETP.NE.AND P2, PT, R2, RZ, PT ;  /* 0x000000ff0200720c */ /* 0x004fe40003f45270 */
        /* <DEDUP_REMOVED lines=30> */
.L_x_13971:
        /* <DEDUP_REMOVED lines=9> */
.L_x_14045:
[----:B------:R-:W-:Y:S05]  /*10ec0*/  BSYNC B2 ;  /* 0x0000000000027941 */ /* 0x000fea0003800000 */
.L_x_13972:
        /* <DEDUP_REMOVED lines=9> */
.L_x_13975:
[----:B------:R-:W-:Y:S05]  /*10f60*/  BSYNC B2 ;  /* 0x0000000000027941 */ /* 0x000fea0003800000 */
.L_x_13974:
        /* <DEDUP_REMOVED lines=14> */
.L_x_13976:
        /* <DEDUP_REMOVED lines=14> */
.L_x_14046:
[----:B------:R-:W-:Y:S05]  /*11130*/  BSYNC B2 ;  /* 0x0000000000027941 */ /* 0x000fea0003800000 */
.L_x_13977:
        /* <DEDUP_REMOVED lines=11> */
.L_x_13980:
[----:B------:R-:W-:Y:S05]  /*111f0*/  BSYNC B2 ;  /* 0x0000000000027941 */ /* 0x000fea0003800000 */
.L_x_13979:
        /* <DEDUP_REMOVED lines=11> */
.L_x_13981:
        /* <DEDUP_REMOVED lines=16> */
.L_x_13982:
        /* <DEDUP_REMOVED lines=16> */
.L_x_13983:
        /* <DEDUP_REMOVED lines=16> */
.L_x_13984:
        /* <DEDUP_REMOVED lines=11> */
.L_x_13970:
[----:B------:R-:W-:Y:S05]  /*11660*/  BSYNC B1 ;  /* 0x0000000000017941 */ /* 0x000fea0003800000 */
.L_x_13969:
[C---:B------:R-:W-:Y:S01]  /*11670*/  ISETP.GT.AND P0, PT, R0.reuse, 0x1, PT ;  /* 0x000000010000780c */ /* 0x040fe20003f04270 */
[----:B------:R-:W-:-:S12]  /*11680*/  VIADD R0, R0, 0xfffffffe ;  /* 0xfffffffe00007836 */ /* 0x000fd80000000000 */
[----:B------:R-:W-:Y:S05]  /*11690*/  @P0 BRA `(.L_x_13985) ;  /* 0xffffffe800b80947 */ /* 0x000fea000383ffff */
.L_x_13934:
[----:B------:R-:W-:Y:S05]  /*116a0*/  BSYNC B0 ;  /* 0x0000000000007941 */ /* 0x000fea0003800000 */
.L_x_13933:
        /* <DEDUP_REMOVED lines=21> */
[----:B------:R-:W1:Y:S01]  /*11800*/  POPC R7, R6 ;  /* 0x0000000600077309 */ /* 0x000e620000000000 */
[----:B--2---:R-:W1:Y:S02]  /*11810*/  SHFL.IDX PT, R4, R3, R4, 0x1f ;  /* 0x00001f0403047589 */ /* 0x004e6400000e0000 */
[----:B-1----:R-:W-:-:S07]  /*11820*/  IADD3 R16, R4, UR37, R7 ;  /* 0x0000002504107c10 */ /* 0x002fce000fffe007 */
.L_x_13987:
[----:B------:R-:W-:Y:S05]  /*11830*/  BSYNC B0 ;  /* 0x0000000000007941 */ /* 0x000fea0003800000 */
.L_x_13986:
[----:B------:R-:W-:-:S05]  /*11840*/  SEL R0, R0, RZ, P0 ;  /* 0x000000ff00007207 */ /* 0x000fca0000000000 */
[----:B------:R2:W-:Y:S02]  /*11850*/  STL [R1+0x8], R0 ;  /* 0x0000080001007387 */ /* 0x0005e40000100800 */
.L_x_13905:
[----:B------:R-:W-:Y:S05]  /*11860*/  BSYNC B7 ;  /* 0x0000000000077941 */ /* 0x000fea0003800000 */
.L_x_13903:
        /* <DEDUP_REMOVED lines=13> */
.L_x_13988:
        /* <DEDUP_REMOVED lines=36> */
.L_x_14056:
[----:B------:R-:W-:Y:S02]  /*11b80*/  ULDC UR4, c[0x0][0xc38] ;  /* 0x00030e0000047ab9 */ /* 0x000fe40000000800 */
[----:B------:R-:W-:-:S04]  /*11b90*/  IMAD.U32 R4, RZ, RZ, UR4 ;  /* 0x00000004ff047e24 */ /* 0x000fc8000f8e00ff */
[----:B--2---:R-:W-:-:S04]  /*11ba0*/  IMAD R14, R14, R4, RZ ;  /* 0x000000040e0e7224 */ /* 0x004fc800078e02ff */
[----:B------:R-:W-:-:S05]  /*11bb0*/  IMAD.IADD R5, R5, 0x1, R14 ;  /* 0x0000000105057824 */ /* 0x000fca00078e020e */
[----:B------:R-:W-:-:S13]  /*11bc0*/  ISETP.GT.AND P6, PT, R5, R0, PT ;  /* 0x000000000500720c */ /* 0x000fda0003fc4270 */
[----:B------:R-:W-:Y:S05]  /*11bd0*/  @P6 BRA `(.L_x_13991) ;  /* 0x00000000009c6947 */ /* 0x000fea0003800000 */
.L_x_13996:
        /* <DEDUP_REMOVED lines=14> */
.L_x_13994:
[----:B------:R-:W-:Y:S05]  /*11cc0*/  BSYNC B0 ;  /* 0x0000000000007941 */ /* 0x000fea0003800000 */
.L_x_13993:
        /* <DEDUP_REMOVED lines=18> */
.L_x_14064:
[----:B------:R-:W-:Y:S02]  /*11df0*/  ULDC UR4, c[0x0][0xc38] ;  /* 0x00030e0000047ab9 */ /* 0x000fe40000000800 */
[----:B------:R-:W-:-:S04]  /*11e00*/  IMAD.U32 R4, RZ, RZ, UR4 ;  /* 0x00000004ff047e24 */ /* 0x000fc8000f8e00ff */
[----:B--2---:R-:W-:-:S04]  /*11e10*/  IMAD R14, R14, R4, RZ ;  /* 0x000000040e0e7224 */ /* 0x004fc800078e02ff */
[----:B------:R-:W-:-:S05]  /*11e20*/  IMAD.IADD R5, R14, 0x1, R5 ;  /* 0x000000010e057824 */ /* 0x000fca00078e0205 */
[----:B------:R-:W-:-:S13]  /*11e30*/  ISETP.GT.AND P6, PT, R5, R0, PT ;  /* 0x000000000500720c */ /* 0x000fda0003fc4270 */
[----:B------:R-:W-:Y:S05]  /*11e40*/  @!P6 BRA `(.L_x_13996) ;  /* 0xfffffffc0064e947 */ /* 0x000fea000383ffff */
.L_x_13991:
        /* <DEDUP_REMOVED lines=8> */
.L_x_14068:
[----:B------:R-:W-:Y:S01]  /*11ed0*/  ISETP.NE.AND P0, PT, R5, RZ, PT ;  /* 0x000000ff0500720c */ /* 0x000fe20003f05270 */
[----:B------:R-:W-:-:S12]  /*11ee0*/  IMAD.MOV.U32 R5, RZ, RZ, RZ ;  /* 0x000000ffff057224 */ /* 0x000fd800078e00ff */
[----:B------:R-:W-:Y:S05]  /*11ef0*/  @!P0 BRA `(.L_x_13998) ;  /* 0x0000000000108947 */ /* 0x000fea0003800000 */
[----:B------:R-:W-:Y:S01]  /*11f00*/  UMOV UR4, 0xffffffff ;  /* 0xffffffff00047882 */ /* 0x000fe20000000000 */
[----:B------:R-:W-:Y:S02]  /*11f10*/  VIADD R12, R6, 0xffffffff ;  /* 0xffffffff060c7836 */ /* 0x000fe40000000000 */
[----:B------:R-:W-:Y:S05]  /*11f20*/  BRA.DIV UR4, `(.L_x_13999) ;  /* 0x0000002204cc7947 */ /* 0x000fea000b800000 */
[----:B------:R4:W0:Y:S02]  /*11f30*/  SHFL.IDX PT, R5, R3, R12, 0x1f ;  /* 0x00001f0c03057589 */ /* 0x00082400000e0000 */
.L_x_13998:
[----:B-12-4-:R-:W1:Y:S01]  /*11f40*/  LDC.64 R2, c[0x0][0xc90] ;  /* 0x00032400ff027b82 */ /* 0x016e620000000a00 */
[----:B------:R-:W-:-:S04]  /*11f50*/  IMAD.IADD R19, R6, 0x1, R19 ;  /* 0x0000000106137824 */ /* 0x000fc800078e0213 */
[----:B-1----:R-:W-:-:S05]  /*11f60*/  IMAD.WIDE R2, R19, 0x4, R2 ;  /* 0x0000000413027825 */ /* 0x002fca00078e0202 */
[----:B------:R-:W3:Y:S01]  /*11f70*/  LDG.E R7, desc[UR40][R2.64] ;  /* 0x0000002802077981 */ /* 0x000ee2000c1e1900 */
[----:B0-----:R-:W-:-:S04]  /*11f80*/  IMAD R16, R5, R4, R16 ;  /* 0x0000000405107224 */ /* 0x001fc800078e0210 */
        /* <DEDUP_REMOVED lines=61> */
.L_x_13992:
[----:B------:R-:W-:Y:S01]  /*12360*/  UMOV UR4, URZ ;  /* 0x0000003f00047c82 */ /* 0x000fe20008000000 */
[----:B------:R-:W-:Y:S01]  /*12370*/  UMOV UR5, URZ ;  /* 0x0000003f00057c82 */ /* 0x000fe20008000000 */
[----:B------:R-:W-:Y:S01]  /*12380*/  ULDC UR6, c[0x0][0xc3c] ;  /* 0x00030f0000067ab9 */ /* 0x000fe20000000800 */
[----:B------:R-:W-:Y:S02]  /*12390*/  IMAD.MOV.U32 R16, RZ, RZ, R0 ;  /* 0x000000ffff107224 */ /* 0x000fe400078e0000 */
[----:B------:R-:W-:Y:S02]  /*123a0*/  IMAD.U32 R17, RZ, RZ, UR4 ;  /* 0x00000004ff117e24 */ /* 0x000fe4000f8e00ff */
[----:B------:R-:W-:Y:S02]  /*123b0*/  IMAD.U32 R18, RZ, RZ, UR5 ;  /* 0x00000005ff127e24 */ /* 0x000fe4000f8e00ff */
[----:B------:R-:W-:-:S07]  /*123c0*/  IMAD.U32 R19, RZ, RZ, UR6 ;  /* 0x00000006ff137e24 */ /* 0x000fce000f8e00ff */
.L_x_14000:
[----:B------:R4:W2:Y:S01]  /*123d0*/  LDL R2, [R1+0x4] ;  /* 0x0000040001027983 */ /* 0x0008a20000100800 */
[----:B------:R-:W3:Y:S01]  /*123e0*/  S2R R0, SR_TID.X ;  /* 0x0000000000007919 */ /* 0x000ee20000002100 */
[----:B------:R-:W-:Y:S05]  /*123f0*/  WARPSYNC.ALL ;  /* 0x0000000000007948 */ /* 0x000fea0003800000 */
[----:B---3--:R-:W-:Y:S01]  /*12400*/  LOP3.LUT R0, R0, 0x1f, RZ, 0xc0, !PT ;  /* 0x0000001f00007812 */ /* 0x008fe200078ec0ff */
[----:B------:R-:W-:Y:S03]  /*12410*/  BAR.SYNC.DEFER_BLOCKING 0x4, 0x180 ;  /* 0x0106000000007b1d */ /* 0x000fe60000010000 */
[----:B------:R-:W-:-:S13]  /*12420*/  ISETP.NE.AND P0, PT, R0, RZ, PT ;  /* 0x000000ff0000720c */ /* 0x000fda0003f05270 */
[----:B-1----:R-:W2:Y:S01]  /*12430*/  @!P0 S2R R3, SR_CgaCtaId ;  /* 0x0000000000038919 */ /* 0x002ea20000008800 */
[----:B------:R-:W-:-:S04]  /*12440*/  @!P0 MOV R0, 0x400 ;  /* 0x0000040000008802 */ /* 0x000fc80000000f00 */
[----:B--2---:R-:W-:-:S05]  /*12450*/  @!P0 LEA R2, R3, R0, 0x18 ;  /* 0x0000000003028211 */ /* 0x004fca00078ec0ff */
[----:B------:R4:W-:Y:S04]  /*12460*/  @!P0 STS.128 [R2+0x228d0], R16 ;  /* 0x0228d01002008388 */ /* 0x0009e80000000c00 */
[----:B------:R4:W-:Y:S01]  /*12470*/  @!P0 STL [R1+0x4], R2 ;  /* 0x0000040201008387 */ /* 0x0009e20000100800 */
[----:B------:R-:W-:Y:S06]  /*12480*/  BAR.ARV 0x5, 0x180 ;  /* 0x0146000000007b1d */ /* 0x000fec0000002000 */
.L_x_13989:
[----:B------:R-:W-:Y:S02]  /*12490*/  ULDC UR4, c[0x0][0xc3c] ;  /* 0x00030f0000047ab9 */ /* 0x000fe40000000800 */
[----:B---3--:R-:W-:-:S13]  /*124a0*/  ISETP.GE.AND P0, PT, R19, UR4, PT ;  /* 0x0000000413007c0c */ /* 0x008fda000bf06270 */
[----:B------:R-:W-:Y:S05]  /*124b0*/  @!P0 BRA `(.L_x_14001) ;  /* 0xffffffac00308947 */ /* 0x000fea000383ffff */
[----:B------:R-:W-:Y:S05]  /*124c0*/  BSYNC B8 ;  /* 0x0000000000087941 */ /* 0x000fea0003800000 */
.L_x_13899:
[----:B--2---:R-:W2:Y:S01]  /*124d0*/  LDL.LU R0, [R1+0x3c] ;  /* 0x00003c0001007983 */ /* 0x004ea20000300800 */
[----:B------:R-:W-:Y:S01]  /*124e0*/  BSSY B0, `(.L_x_14002) ;  /* 0x000000b000007945 */ /* 0x000fe20003800000 */
[----:B------:R-:W3:Y:S01]  /*124f0*/  S2R R5, SR_CgaCtaId ;  /* 0x0000000000057919 */ /* 0x000ee20000008800 */
[----:B--2---:R-:W-:-:S05]  /*12500*/  VIADD R0, R0, 0x1 ;  /* 0x0000000100007836 */ /* 0x004fca0000000000 */
[----:B----4-:R-:W-:-:S04]  /*12510*/  LEA.HI R2, R0, R0, RZ, 0x1 ;  /* 0x0000000000027211 */ /* 0x010fc800078f08ff */
[----:B-1----:R-:W-:-:S05]  /*12520*/  LOP3.LUT R3, R2, 0xfffffffe, RZ, 0xc0, !PT ;  /* 0xfffffffe02037812 */ /* 0x002fca00078ec0ff */
[----:B------:R-:W-:Y:S01]  /*12530*/  IMAD.IADD R3, R0, 0x1, -R3 ;  /* 0x0000000100037824 */ /* 0x000fe200078e0a03 */
[----:B------:R-:W-:-:S04]  /*12540*/  MOV R0, 0x400 ;  /* 0x0000040000007802 */ /* 0x000fc80000000f00 */
[----:B---3--:R-:W-:Y:S02]  /*12550*/  LEA R0, R5, R0, 0x18 ;  /* 0x0000000005007211 */ /* 0x008fe400078ec0ff */
[----:B------:R-:W-:-:S04]  /*12560*/  SHF.L.U32 R3, R3, 0x1f, RZ ;  /* 0x0000001f03037819 */ /* 0x000fc800000006ff */
[----:B------:R-:W1:Y:S02]  /*12570*/  SYNCS.PHASECHK.TRANS64.TRYWAIT P0, [R0+URZ+0x22820], R3 ;  /* 0x02282003000075a7 */ /* 0x000e64000800017f */
[----:B-1----:R-:W-:Y:S05]  /*12580*/  @!P0 BRA `(.L_x_14003) ;  /* 0x0000001c005c8947 */ /* 0x002fea0003800000 */
.L_x_14071:
[----:B------:R-:W-:Y:S05]  /*12590*/  BSYNC B0 ;  /* 0x0000000000007941 */ /* 0x000fea0003800000 */
.L_x_14002:
[----:B------:R-:W-:-:S03]  /*125a0*/  UMOV UR4, 0xffffffff ;  /* 0xffffffff00047882 */ /* 0x000fc60000000000 */
[----:B------:R-:W-:Y:S05]  /*125b0*/  BRA.DIV UR4, `(.L_x_14004) ;  /* 0x0000001e04647947 */ /* 0x000fea000b800000 */
[----:B------:R-:W2:Y:S02]  /*125c0*/  S2R R2, SR_TID.X ;  /* 0x0000000000027919 */ /* 0x000ea40000002100 */
[----:B--2---:R-:W-:-:S04]  /*125d0*/  SHF.R.U32.HI R2, RZ, 0x5, R2 ;  /* 0x00000005ff027819 */ /* 0x004fc80000011602 */
[----:B------:R-:W-:-:S05]  /*125e0*/  LOP3.LUT R2, R2, 0x3, RZ, 0xc0, !PT ;  /* 0x0000000302027812 */ /* 0x000fca00078ec0ff */
[----:B------:R2:W3:Y:S02]  /*125f0*/  SHFL.IDX PT, R14, R2, RZ, 0x1f ;  /* 0x00001fff020e7589 */ /* 0x0004e400000e0000 */
.L_x_14074:
[----:B---3--:R-:W-:Y:S01]  /*12600*/  ISETP.NE.AND P0, PT, R14, RZ, PT ;  /* 0x000000ff0e00720c */ /* 0x008fe20003f05270 */
[----:B------:R-:W-:-:S12]  /*12610*/  BSSY B0, `(.L_x_14005) ;  /* 0x0000027000007945 */ /* 0x000fd80003800000 */
[----:B------:R-:W-:Y:S05]  /*12620*/  @P0 BRA `(.L_x_14006) ;  /* 0x0000000000940947 */ /* 0x000fea0003800000 */
[----:B------:R-:W-:-:S03]  /*12630*/  UMOV UR4, 0xffffffff ;  /* 0xffffffff00047882 */ /* 0x000fc60000000000 */
[----:B------:R-:W-:Y:S05]  /*12640*/  BRA.DIV UR4, `(.L_x_14007) ;  /* 0x0000001e04747947 */ /* 0x000fea000b800000 */
[----:B------:R-:W-:-:S13]  /*12650*/  ELECT P6, URZ, PT ;  /* 0x00000000003f782f */ /* 0x000fda00038c0000 */
.L_x_14077:
[----:B------:R-:W-:Y:S05]  /*12660*/  @!P6 BRA `(.L_x_14006) ;  /* 0x000000000084e947 */ /* 0x000fea0003800000 */
[----:B------:R-:W-:-:S06]  /*12670*/  ULOP3.LUT UR4, UR36, 0x2, URZ, 0xfc, !UPT ;  /* 0x0000000224047892 */ /* 0x000fcc000f8efc3f */
[----:B--2---:R-:W-:-:S05]  /*12680*/  IMAD.U32 R2, RZ, RZ, UR4 ;  /* 0x00000004ff027e24 */ /* 0x004fca000f8e00ff */
[----:B------:R-:W-:-:S13]  /*12690*/  ISETP.NE.AND P2, PT, R2, 0x3, PT ;  /* 0x000000030200780c */ /* 0x000fda0003f45270 */
[----:B------:R-:W-:Y:S05]  /*126a0*/  @!P2 BRA `(.L_x_14008) ;  /* 0x000000000004a947 */ /* 0x000fea0003800000 */
[----:B------:R-:W-:Y:S01]  /*126b0*/  BPT.TRAP 0x1 ;  /* 0x000000040000795c */ /* 0x000fe20000300000 */
.L_x_14008:
[----:B-1----:R-:W2:Y:S04]  /*126c0*/  LDL R3, [R1+0x8] ;  /* 0x0000080001037983 */ /* 0x002ea80000100800 */
[----:B------:R-:W3:Y:S01]  /*126d0*/  LDL.LU R7, [R1+0x10] ;  /* 0x0000100001077983 */ /* 0x000ee20000300800 */
[----:B------:R-:W-:-:S04]  /*126e0*/  VIADD R2, R0, 0x22840 ;  /* 0x0002284000027836 */ /* 0x000fc80000000000 */
[C---:B--2---:R-:W-:Y:S02]  /*126f0*/  IMAD R6, R3.reuse, 0x8, R2 ;  /* 0x0000000803067824 */ /* 0x044fe400078e0202 */
[----:B------:R-:W-:Y:S01]  /*12700*/  VIADD R3, R3, 0x1 ;  /* 0x0000000103037836 */ /* 0x000fe20000000000 */
[----:B---3--:R-:W-:-:S04]  /*12710*/  SHF.L.U32 R5, R7, 0x1f, RZ ;  /* 0x0000001f07057819 */ /* 0x008fc800000006ff */
[C---:B------:R-:W-:Y:S01]  /*12720*/  ISETP.NE.AND P1, PT, R3.reuse, 0x2, PT ;  /* 0x000000020300780c */ /* 0x040fe20003f25270 */
[----:B------:R-:W1:Y:S03]  /*12730*/  SYNCS.PHASECHK.TRANS64.TRYWAIT P0, [R6+URZ], R5 ;  /* 0x00000005060075a7 */ /* 0x000e66000800017f */
[----:B------:R-:W-:Y:S02]  /*12740*/  SEL R4, RZ, 0x1, P1 ;  /* 0x00000001ff047807 */ /* 0x000fe40000800000 */
[----:B------:R-:W-:Y:S02]  /*12750*/  SEL R3, R3, RZ, P1 ;  /* 0x000000ff03037207 */ /* 0x000fe40000800000 */
[----:B------:R-:W-:-:S03]  /*12760*/  LOP3.LUT R4, R7, R4, RZ, 0x3c, !PT ;  /* 0x0000000407047212 */ /* 0x000fc600078e3cff */
[----:B------:R-:W-:Y:S01]  /*12770*/  IMAD R7, R3, 0x8, R2 ;  /* 0x0000000803077824 */ /* 0x000fe200078e0202 */
[----:B------:R-:W-:Y:S01]  /*12780*/  SHF.L.U32 R2, R4, 0x1f, RZ ;  /* 0x0000001f04027819 */ /* 0x000fe200000006ff */
[----:B-1----:R-:W-:Y:S06]  /*12790*/  @!P0 BRA `(.L_x_14009) ;  /* 0x0000001c00408947 */ /* 0x002fec0003800000 */
.L_x_14078:
[----:B------:R-:W2:Y:S02]  /*127a0*/  SYNCS.PHASECHK.TRANS64.TRYWAIT P0, [R7+URZ], R2 ;  /* 0x00000002070075a7 */ /* 0x000ea4000800017f */
[----:B--2---:R-:W-:Y:S05]  /*127b0*/  @!P0 BRA `(.L_x_14010) ;  /* 0x0000001c004c8947 */ /* 0x004fea0003800000 */
.L_x_14079:
[----:B------:R-:W-:Y:S05]  /*127c0*/  @!P2 BRA `(.L_x_14011) ;  /* 0x000000000004a947 */ /* 0x000fea0003800000 */
[----:B------:R-:W-:Y:S01]  /*127d0*/  BPT.TRAP 0x1 ;  /* 0x000000040000795c */ /* 0x000fe20000300000 */
.L_x_14011:
[----:B------:R-:W3:Y:S01]  /*127e0*/  LDL.LU R4, [R1+0x8] ;  /* 0x0000080001047983 */ /* 0x000ee20000300800 */
[----:B------:R-:W-:-:S04]  /*127f0*/  VIADD R0, R0, 0x22860 ;  /* 0x0002286000007836 */ /* 0x000fc80000000000 */
[----:B---3--:R-:W-:-:S04]  /*12800*/  IMAD R4, R4, 0x8, R0 ;  /* 0x0000000804047824 */ /* 0x008fc800078e0200 */
[----:B------:R-:W3:Y:S02]  /*12810*/  SYNCS.PHASECHK.TRANS64.TRYWAIT P0, [R4+URZ], R5 ;  /* 0x00000005040075a7 */ /* 0x000ee4000800017f */
[----:B---3--:R-:W-:Y:S05]  /*12820*/  @!P0 BRA `(.L_x_14012) ;  /* 0x0000001c00448947 */ /* 0x008fea0003800000 */
.L_x_14080:
[----:B------:R-:W-:-:S07]  /*12830*/  IMAD R3, R3, 0x8, R0 ;  /* 0x0000000803037824 */ /* 0x000fce00078e0200 */
.L_x_14013:
[----:B----4-:R4:W0:Y:S02]  /*12840*/  SYNCS.PHASECHK.TRANS64.TRYWAIT P0, [R3+URZ], R2 ;  /* 0x00000002030075a7 */ /* 0x010824000800017f */
[----:B0-----:R-:W-:Y:S05]  /*12850*/  @!P0 NANOSLEEP.SYNCS 0x989680 ;  /* 0x009896800000895d */ /* 0x001fea0003900000 */
[----:B------:R-:W0:Y:S02]  /*12860*/  @!P0 SYNCS.PHASECHK.TRANS64 P0, [R3+URZ], R2 ;  /* 0x00000002030085a7 */ /* 0x000e24000800007f */
[----:B0-----:R-:W-:Y:S05]  /*12870*/  @!P0 BRA `(.L_x_14013) ;  /* 0xfffffffc00f08947 */ /* 0x001fea000383ffff */
.L_x_14006:
[----:B------:R-:W-:Y:S05]  /*12880*/  BSYNC B0 ;  /* 0x0000000000007941 */ /* 0x000fea0003800000 */
.L_x_14005:
[----:B------:R-:W-:Y:S05]  /*12890*/  EXIT ;  /* 0x000000000000794d */ /* 0x000fea0003800000 */
.L_x_13841:
[----:B0-----:R0:W1:Y:S02]  /*128a0*/  SYNCS.PHASECHK.TRANS64.TRYWAIT P0, [R7+URZ+0x22800], R0 ;  /* 0x02280000070075a7 */ /* 0x001064000800017f */
[----:B-1----:R-:W-:Y:S05]  /*128b0*/  @!P0 NANOSLEEP.SYNCS 0x989680 ;  /* 0x009896800000895d */ /* 0x002fea0003900000 */
[----:B------:R-:W1:Y:S02]  /*128c0*/  @!P0 SYNCS.PHASECHK.TRANS64 P0, [R7+URZ+0x22800], R0 ;  /* 0x02280000070085a7 */ /* 0x000e64000800007f */
[----:B-1----:R-:W-:Y:S05]  /*128d0*/  @!P0 BRA `(.L_x_13841) ;  /* 0xfffffffc00f08947 */ /* 0x002fea000383ffff */
[----:B------:R-:W-:Y:S05]  /*128e0*/  BRA `(.L_x_14014) ;  /* 0xfffffef000a07947 */ /* 0x000fea000383ffff */
.L_x_13845:
[----:B-1----:R1:W2:Y:S02]  /*128f0*/  SYNCS.PHASECHK.TRANS64.TRYWAIT P1, [R6+URZ+0x22830], R11 ;  /* 0x0228300b060075a7 */ /* 0x0022a4000802017f */
[----:B--2---:R-:W-:Y:S05]  /*12900*/  @!P1 NANOSLEEP.SYNCS 0x989680 ;  /* 0x009896800000995d */ /* 0x004fea0003900000 */
[----:B------:R-:W2:Y:S02]  /*12910*/  @!P1 SYNCS.PHASECHK.TRANS64 P1, [R6+URZ+0x22830], R11 ;  /* 0x0228300b060095a7 */ /* 0x000ea4000802007f */
[----:B--2---:R-:W-:Y:S05]  /*12920*/  @!P1 BRA `(.L_x_13845) ;  /* 0xfffffffc00f09947 */ /* 0x004fea000383ffff */
[----:B------:R-:W-:Y:S05]  /*12930*/  BRA `(.L_x_13844) ;  /* 0xfffffef000cc7947 */ /* 0x000fea000383ffff */
.L_x_13849:
[----:B-1----:R1:W2:Y:S02]  /*12940*/  SYNCS.PHASECHK.TRANS64.TRYWAIT P3, [R6+URZ+0x22850], R11 ;  /* 0x0228500b060075a7 */ /* 0x0022a4000806017f */
[----:B--2---:R-:W-:Y:S05]  /*12950*/  @!P3 NANOSLEEP.SYNCS 0x989680 ;  /* 0x009896800000b95d */ /* 0x004fea0003900000 */
[----:B------:R-:W2:Y:S02]  /*12960*/  @!P3 SYNCS.PHASECHK.TRANS64 P3, [R6+URZ+0x22850], R11 ;  /* 0x0228500b0600b5a7 */ /* 0x000ea4000806007f */
[----:B--2---:R-:W-:Y:S05]  /*12970*/  @!P3 BRA `(.L_x_13849) ;  /* 0xfffffffc00f0b947 */ /* 0x004fea000383ffff */
[----:B------:R-:W-:Y:S05]  /*12980*/  BRA `(.L_x_13848) ;  /* 0xffffff1000547947 */ /* 0x000fea000383ffff */
.L_x_13854:
[----:B-1----:R-:W-:-:S04]  /*12990*/  IMAD.U32 R5, RZ, RZ, UR26 ;  /* 0x0000001aff057e24 */ /* 0x002fc8000f8e00ff */
[----:B------:R1:W2:Y:S03]  /*129a0*/  SYNCS.PHASECHK.TRANS64.TRYWAIT P3, [R5+URZ+0x22830], R6 ;  /* 0x02283006050075a7 */ /* 0x0002a6000806017f */
[----:B--2---:R-:W-:Y:S05]  /*129b0*/  @!P3 NANOSLEEP.SYNCS 0x989680 ;  /* 0x009896800000b95d */ /* 0x004fea0003900000 */
[----:B------:R-:W2:Y:S02]  /*129c0*/  @!P3 SYNCS.PHASECHK.TRANS64 P3, [R5+URZ+0x22830], R6 ;  /* 0x022830060500b5a7 */ /* 0x000ea4000806007f */
[----:B--2---:R-:W-:Y:S05]  /*129d0*/  @!P3 BRA `(.L_x_13854) ;  /* 0xfffffffc00ecb947 */ /* 0x004fea000383ffff */
[----:B------:R-:W-:Y:S05]  /*129e0*/  BRA `(.L_x_13853) ;  /* 0xffffff1400887947 */ /* 0x000fea000383ffff */
.L_x_13858:
[----:B-1----:R1:W2:Y:S02]  /*129f0*/  SYNCS.PHASECHK.TRANS64.TRYWAIT P3, [R199+URZ+0x22850], R6 ;  /* 0x02285006c70075a7 */ /* 0x0022a4000806017f */
[----:B--2---:R-:W-:Y:S05]  /*12a00*/  @!P3 NANOSLEEP.SYNCS 0x989680 ;  /* 0x009896800000b95d */ /* 0x004fea0003900000 */
[----:B------:R-:W2:Y:S02]  /*12a10*/  @!P3 SYNCS.PHASECHK.TRANS64 P3, [R199+URZ+0x22850], R6 ;  /* 0x02285006c700b5a7 */ /* 0x000ea4000806007f */
[----:B--2---:R-:W-:Y:S05]  /*12a20*/  @!P3 BRA `(.L_x_13858) ;  /* 0xfffffffc00f0b947 */ /* 0x004fea000383ffff */
[----:B------:R-:W-:Y:S05]  /*12a30*/  BRA `(.L_x_13857) ;  /* 0xffffff3800fc7947 */ /* 0x000fea000383ffff */
.L_x_13864:
[----:B-1----:R-:W-:-:S04]  /*12a40*/  IMAD.U32 R5, RZ, RZ, UR25 ;  /* 0x00000019ff057e24 */ /* 0x002fc8000f8e00ff */
[----:B------:R1:W2:Y:S03]  /*12a50*/  SYNCS.PHASECHK.TRANS64.TRYWAIT P1, [R5+URZ+0x22830], R6 ;  /* 0x02283006050075a7 */ /* 0x0002a6000802017f */
[----:B--2---:R-:W-:Y:S05]  /*12a60*/  @!P1 NANOSLEEP.SYNCS 0x989680 ;  /* 0x009896800000995d */ /* 0x004fea0003900000 */
[----:B------:R-:W2:Y:S02]  /*12a70*/  @!P1 SYNCS.PHASECHK.TRANS64 P1, [R5+URZ+0x22830], R6 ;  /* 0x02283006050095a7 */ /* 0x000ea4000802007f */
[----:B--2---:R-:W-:Y:S05]  /*12a80*/  @!P1 BRA `(.L_x_13864) ;  /* 0xfffffffc00ec9947 */ /* 0x004fea000383ffff */
[----:B------:R-:W-:Y:S05]  /*12a90*/  BRA `(.L_x_13863) ;  /* 0xffffff40000c7947 */ /* 0x000fea000383ffff */
.L_x_13868:
[----:B-1----:R1:W2:Y:S02]  /*12aa0*/  SYNCS.PHASECHK.TRANS64.TRYWAIT P1, [R181+URZ+0x22850], R6 ;  /* 0x02285006b50075a7 */ /* 0x0022a4000802017f */
[----:B--2---:R-:W-:Y:S05]  /*12ab0*/  @!P1 NANOSLEEP.SYNCS 0x989680 ;  /* 0x009896800000995d */ /* 0x004fea0003900000 */
[----:B------:R-:W2:Y:S02]  /*12ac0*/  @!P1 SYNCS.PHASECHK.TRANS64 P1, [R181+URZ+0x22850], R6 ;  /* 0x02285006b50095a7 */ /* 0x000ea4000802007f */
[----:B--2---:R-:W-:Y:S05]  /*12ad0*/  @!P1 BRA `(.L_x_13868) ;  /* 0xfffffffc00f09947 */ /* 0x004fea000383ffff */
[----:B------:R-:W-:Y:S05]  /*12ae0*/  BRA `(.L_x_13867) ;  /* 0xffffff5c00ac7947 */ /* 0x000fea000383ffff */
.L_x_13911:
        /* <DEDUP_REMOVED lines=11> */
.L_x_14016:
[----:B------:R-:W-:Y:S05]  /*12ba0*/  BSYNC B0 ;  /* 0x0000000000007941 */ /* 0x000fea0003800000 */
.L_x_14015:
[----:B------:R-:W-:Y:S05]  /*12bb0*/  BRA `(.L_x_14017) ;  /* 0xffffffb000847947 */ /* 0x000fea000383ffff */
.L_x_13913:
[----:B------:R-:W-:Y:S01]  /*12bc0*/  BSSY B0, `(.L_x_14018) ;  /* 0x0000006000007945 */ /* 0x000fe20003800000 */
[----:B------:R-:W-:-:S07]  /*12bd0*/  IMAD.MOV.U32 R15, RZ, RZ, -0x1 ;  /* 0xffffffffff0f7424 */ /* 0x000fce00078e00ff */
[----:B0123--:R-:W-:Y:S05]  /*12be0*/  WARPSYNC.COLLECTIVE R15, `(.L_x_14019) ;  /* 0x000000000f0c7348 */ /* 0x00ffea0003c00000 */
[----:B------:R-:W-:Y:S02]  /*12bf0*/  ELECT P6, UR62, PT ;  /* 0x00000000003e782f */ /* 0x000fe400038c0000 */
[----:B------:R-:W-:Y:S01]  /*12c00*/  MOV R14, UR62 ;  /* 0x0000003e000e7c02 */ /* 0x000fe20008000f00 */
[----:B0123--:R-:W-:Y:S10]  /*12c10*/  ENDCOLLECTIVE ;  /* 0x000000000000791b */ /* 0x00fff40003800000 */
.L_x_14019:
[----:B------:R-:W-:Y:S05]  /*12c20*/  BSYNC B0 ;  /* 0x0000000000007941 */ /* 0x000fea0003800000 */
.L_x_14018:
[----:B------:R-:W-:Y:S05]  /*12c30*/  BRA `(.L_x_14020) ;  /* 0xffffffb0008c7947 */ /* 0x000fea000383ffff */
.L_x_13915:
[----:B---3--:R3:W4:Y:S02]  /*12c40*/  SYNCS.PHASECHK.TRANS64.TRYWAIT P0, [R0+URZ+0x22840], R2 ;  /* 0x02284002000075a7 */ /* 0x008724000800017f */
[----:B----4-:R-:W-:Y:S05]  /*12c50*/  @!P0 NANOSLEEP.SYNCS 0x989680 ;  /* 0x009896800000895d */ /* 0x010fea0003900000 */
[----:B------:R-:W4:Y:S02]  /*12c60*/  @!P0 SYNCS.PHASECHK.TRANS64 P0, [R0+URZ+0x22840], R2 ;  /* 0x02284002000085a7 */ /* 0x000f24000800007f */
[----:B----4-:R-:W-:Y:S05]  /*12c70*/  @!P0 BRA `(.L_x_13915) ;  /* 0xfffffffc00f08947 */ /* 0x010fea000383ffff */
[----:B------:R-:W-:Y:S05]  /*12c80*/  BRA `(.L_x_14021) ;  /* 0xffffffb000f87947 */ /* 0x000fea000383ffff */
.L_x_13919:
[----:B------:R-:W2:Y:S01]  /*12c90*/  LDL.LU R11, [R1+0x34] ;  /* 0x00003400010b7983 */ /* 0x000ea20000300800 */
[----:B------:R-:W-:Y:S02]  /*12ca0*/  IMAD.MOV.U32 R13, RZ, RZ, R0 ;  /* 0x000000ffff0d7224 */ /* 0x000fe400078e0000 */
[----:B------:R-:W-:Y:S02]  /*12cb0*/  IMAD.MOV.U32 R12, RZ, RZ, RZ ;  /* 0x000000ffff0c7224 */ /* 0x000fe400078e00ff */
[----:B------:R-:W-:Y:S02]  /*12cc0*/  IMAD.MOV.U32 R15, RZ, RZ, -0x1 ;  /* 0xffffffffff0f7424 */ /* 0x000fe400078e00ff */
[----:B------:R-:W-:-:S04]  /*12cd0*/  IMAD R17, R17, 0x80, R8 ;  /* 0x0000008011117824 */ /* 0x000fc800078e0208 */
[----:B------:R-:W-:Y:S02]  /*12ce0*/  VIADD R6, R17, 0x60 ;  /* 0x0000006011067836 */ /* 0x000fe40000000000 */
[----:B--2---:R-:W-:Y:S02]  /*12cf0*/  IMAD R3, R11, R7, RZ ;  /* 0x000000070b037224 */ /* 0x004fe400078e02ff */
[----:B------:R-:W-:-:S03]  /*12d00*/  IMAD.MOV.U32 R11, RZ, RZ, 0x181f ;  /* 0x0000181fff0b7424 */ /* 0x000fc600078e00ff */
[----:B------:R-:W-:-:S13]  /*12d10*/  ISETP.GE.AND P1, PT, R17, R3, PT ;  /* 0x000000031100720c */ /* 0x000fda0003f26270 */
[----:B-----5:R-:W-:Y:S05]  /*12d20*/  WARPSYNC.COLLECTIVE R15, `(.L_x_14022) ;  /* 0x000000000f087348 */ /* 0x020fea0003c00000 */
[----:B------:R0:W1:Y:S02]  /*12d30*/  SHFL.IDX P6, R14, R13, R12, R11 ;  /* 0x0000000c0d0e7389 */ /* 0x00006400000c000b */
[----:B01---5:R-:W-:Y:S01]  /*12d40*/  ENDCOLLECTIVE ;  /* 0x000000000000791b */ /* 0x023fe20003800000 */
.L_x_14022:
[----:B------:R-:W-:Y:S02]  /*12d50*/  IMAD.MOV.U32 R13, RZ, RZ, R2 ;  /* 0x000000ffff0d7224 */ /* 0x000fe400078e0002 */
[----:B------:R-:W-:-:S07]  /*12d60*/  IMAD.MOV.U32 R4, RZ, RZ, R14 ;  /* 0x000000ffff047224 */ /* 0x000fce00078e000e */
[----:B------:R-:W-:Y:S05]  /*12d70*/  WARPSYNC.COLLECTIVE R15, `(.L_x_14023) ;  /* 0x000000000f087348 */ /* 0x000fea0003c00000 */
[----:B------:R0:W1:Y:S02]  /*12d80*/  SHFL.IDX P6, R14, R13, R12, R11 ;  /* 0x0000000c0d0e7389 */ /* 0x00006400000c000b */
[----:B01----:R-:W-:Y:S01]  /*12d90*/  ENDCOLLECTIVE ;  /* 0x000000000000791b */ /* 0x003fe20003800000 */
.L_x_14023:
[----:B------:R-:W-:Y:S02]  /*12da0*/  IMAD.MOV.U32 R13, RZ, RZ, R0 ;  /* 0x000000ffff0d7224 */ /* 0x000fe400078e0000 */
[----:B------:R-:W-:Y:S02]  /*12db0*/  IMAD.MOV.U32 R12, RZ, RZ, 0x1 ;  /* 0x00000001ff0c7424 */ /* 0x000fe400078e00ff */
[----:B------:R-:W-:-:S07]  /*12dc0*/  IMAD.MOV.U32 R5, RZ, RZ, R14 ;  /* 0x000000ffff057224 */ /* 0x000fce00078e000e */
[----:B------:R-:W-:Y:S05]  /*12dd0*/  WARPSYNC.COLLECTIVE R15, `(.L_x_14024) ;  /* 0x000000000f087348 */ /* 0x000fea0003c00000 */
[----:B------:R0:W1:Y:S02]  /*12de0*/  SHFL.IDX P6, R14, R13, R12, R11 ;  /* 0x0000000c0d0e7389 */ /* 0x00006400000c000b */
[----:B01----:R-:W-:Y:S01]  /*12df0*/  ENDCOLLECTIVE ;  /* 0x000000000000791b */ /* 0x003fe20003800000 */
.L_x_14024:
        /* <DEDUP_REMOVED lines=16> */
.L_x_14025:
[----:B------:R-:W-:Y:S02]  /*12f00*/  IMAD.MOV.U32 R13, RZ, RZ, R0 ;  /* 0x000000ffff0d7224 */ /* 0x000fe400078e0000 */
[----:B------:R-:W-:Y:S02]  /*12f10*/  IMAD.MOV.U32 R12, RZ, RZ, 0x2 ;  /* 0x00000002ff0c7424 */ /* 0x000fe400078e00ff */
[----:B------:R-:W-:-:S07]  /*12f20*/  IMAD.MOV.U32 R5, RZ, RZ, R14 ;  /* 0x000000ffff057224 */ /* 0x000fce00078e000e */
[----:B------:R-:W-:Y:S05]  /*12f30*/  WARPSYNC.COLLECTIVE R15, `(.L_x_14026) ;  /* 0x000000000f087348 */ /* 0x000fea0003c00000 */
[----:B------:R0:W1:Y:S02]  /*12f40*/  SHFL.IDX P6, R14, R13, R12, R11 ;  /* 0x0000000c0d0e7389 */ /* 0x00006400000c000b */
[----:B01----:R-:W-:Y:S01]  /*12f50*/  ENDCOLLECTIVE ;  /* 0x000000000000791b */ /* 0x003fe20003800000 */
.L_x_14026:
        /* <DEDUP_REMOVED lines=16> */
.L_x_14027:
[----:B------:R-:W-:Y:S02]  /*13060*/  IMAD.MOV.U32 R13, RZ, RZ, R0 ;  /* 0x000000ffff0d7224 */ /* 0x000fe400078e0000 */
[----:B------:R-:W-:Y:S02]  /*13070*/  IMAD.MOV.U32 R12, RZ, RZ, 0x3 ;  /* 0x00000003ff0c7424 */ /* 0x000fe400078e00ff */
[----:B------:R-:W-:-:S07]  /*13080*/  IMAD.MOV.U32 R5, RZ, RZ, R14 ;  /* 0x000000ffff057224 */ /* 0x000fce00078e000e */
[----:B------:R-:W-:Y:S05]  /*13090*/  WARPSYNC.COLLECTIVE R15, `(.L_x_14028) ;  /* 0x000000000f087348 */ /* 0x000fea0003c00000 */
[----:B------:R0:W1:Y:S02]  /*130a0*/  SHFL.IDX P6, R14, R13, R12, R11 ;  /* 0x0000000c0d0e7389 */ /* 0x00006400000c000b */
[----:B01----:R-:W-:Y:S01]  /*130b0*/  ENDCOLLECTIVE ;  /* 0x000000000000791b */ /* 0x003fe20003800000 */
.L_x_14028:
        /* <DEDUP_REMOVED lines=16> */
.L_x_14029:
[----:B------:R-:W-:Y:S02]  /*131c0*/  IMAD.MOV.U32 R13, RZ, RZ, R0 ;  /* 0x000000ffff0d7224 */ /* 0x000fe400078e0000 */
[----:B------:R-:W-:Y:S02]  /*131d0*/  IMAD.MOV.U32 R12, RZ, RZ, 0x4 ;  /* 0x00000004ff0c7424 */ /* 0x000fe400078e00ff */
[----:B------:R-:W-:-:S07]  /*131e0*/  IMAD.MOV.U32 R5, RZ, RZ, R14 ;  /* 0x000000ffff057224 */ /* 0x000fce00078e000e */
[----:B------:R-:W-:Y:S05]  /*131f0*/  WARPSYNC.COLLECTIVE R15, `(.L_x_14030) ;  /* 0x000000000f087348 */ /* 0x000fea0003c00000 */
[----:B------:R0:W1:Y:S02]  /*13200*/  SHFL.IDX P6, R14, R13, R12, R11 ;  /* 0x0000000c0d0e7389 */ /* 0x00006400000c000b */
[----:B01----:R-:W-:Y:S01]  /*13210*/  ENDCOLLECTIVE ;  /* 0x000000000000791b */ /* 0x003fe20003800000 */
.L_x_14030:
        /* <DEDUP_REMOVED lines=16> */
.L_x_14031:
[----:B------:R-:W-:Y:S02]  /*13320*/  IMAD.MOV.U32 R13, RZ, RZ, R0 ;  /* 0x000000ffff0d7224 */ /* 0x000fe400078e0000 */
[----:B------:R-:W-:Y:S02]  /*13330*/  IMAD.MOV.U32 R12, RZ, RZ, 0x5 ;  /* 0x00000005ff0c7424 */ /* 0x000fe400078e00ff */
[----:B------:R-:W-:-:S07]  /*13340*/  IMAD.MOV.U32 R5, RZ, RZ, R14 ;  /* 0x000000ffff057224 */ /* 0x000fce00078e000e */
[----:B------:R-:W-:Y:S05]  /*13350*/  WARPSYNC.COLLECTIVE R15, `(.L_x_14032) ;  /* 0x000000000f087348 */ /* 0x000fea0003c00000 */
[----:B------:R0:W1:Y:S02]  /*13360*/  SHFL.IDX P6, R14, R13, R12, R11 ;  /* 0x0000000c0d0e7389 */ /* 0x00006400000c000b */
[----:B01----:R-:W-:Y:S01]  /*13370*/  ENDCOLLECTIVE ;  /* 0x000000000000791b */ /* 0x003fe20003800000 */
.L_x_14032:
        /* <DEDUP_REMOVED lines=16> */
.L_x_14033:
[----:B------:R-:W-:Y:S02]  /*13480*/  IMAD.MOV.U32 R13, RZ, RZ, R0 ;  /* 0x000000ffff0d7224 */ /* 0x000fe400078e0000 */
[----:B------:R-:W-:Y:S02]  /*13490*/  IMAD.MOV.U32 R12, RZ, RZ, 0x6 ;  /* 0x00000006ff0c7424 */ /* 0x000fe400078e00ff */
[----:B------:R-:W-:-:S07]  /*134a0*/  IMAD.MOV.U32 R5, RZ, RZ, R14 ;  /* 0x000000ffff057224 */ /* 0x000fce00078e000e */
[----:B------:R-:W-:Y:S05]  /*134b0*/  WARPSYNC.COLLECTIVE R15, `(.L_x_14034) ;  /* 0x000000000f087348 */ /* 0x000fea0003c00000 */
[----:B------:R0:W1:Y:S02]  /*134c0*/  SHFL.IDX P6, R14, R13, R12, R11 ;  /* 0x0000000c0d0e7389 */ /* 0x00006400000c000b */
[----:B01----:R-:W-:Y:S01]  /*134d0*/  ENDCOLLECTIVE ;  /* 0x000000000000791b */ /* 0x003fe20003800000 */
.L_x_14034:
        /* <DEDUP_REMOVED lines=15> */
.L_x_14035:
[----:B------:R-:W-:Y:S02]  /*135d0*/  IMAD.MOV.U32 R13, RZ, RZ, R0 ;  /* 0x000000ffff0d7224 */ /* 0x000fe400078e0000 */
[----:B------:R-:W-:Y:S02]  /*135e0*/  IMAD.MOV.U32 R12, RZ, RZ, 0x7 ;  /* 0x00000007ff0c7424 */ /* 0x000fe400078e00ff */
[----:B------:R-:W-:-:S07]  /*135f0*/  IMAD.MOV.U32 R5, RZ, RZ, R14 ;  /* 0x000000ffff057224 */ /* 0x000fce00078e000e */
[----:B------:R-:W-:Y:S05]  /*13600*/  WARPSYNC.COLLECTIVE R15, `(.L_x_14036) ;  /* 0x000000000f087348 */ /* 0x000fea0003c00000 */
[----:B------:R0:W1:Y:S02]  /*13610*/  SHFL.IDX P6, R14, R13, R12, R11 ;  /* 0x0000000c0d0e7389 */ /* 0x00006400000c000b */
[----:B01----:R-:W-:Y:S01]  /*13620*/  ENDCOLLECTIVE ;  /* 0x000000000000791b */ /* 0x003fe20003800000 */
.L_x_14036:
        /* <DEDUP_REMOVED lines=10> */
.L_x_14037:
[----:B------:R-:W-:Y:S01]  /*136d0*/  @!PT LDS RZ, [RZ] ;  /* 0x00000000fffff984 */ /* 0x000fe20000000800 */
[----:B------:R-:W-:Y:S01]  /*136e0*/  @!PT LDS RZ, [RZ] ;  /* 0x00000000fffff984 */ /* 0x000fe20000000800 */
[----:B------:R-:W-:Y:S01]  /*136f0*/  @!PT LDS RZ, [RZ] ;  /* 0x00000000fffff984 */ /* 0x000fe20000000800 */
[----:B------:R0:W-:Y:S01]  /*13700*/  @!P1 LDGSTS.E.BYPASS.LTC128B.128 [R9+0x1b400], desc[UR40][R4.64], !P0 ;  /* 0x1b40000004099fae */ /* 0x0001e2000c101d68 */
[----:B------:R-:W-:Y:S01]  /*13710*/  IMAD.MOV.U32 R2, RZ, RZ, R14 ;  /* 0x000000ffff027224 */ /* 0x000fe200078e000e */
[----:B------:R-:W-:Y:S06]  /*13720*/  BRA `(.L_x_14038) ;  /* 0xffffffb400a07947 */ /* 0x000fec000383ffff */
.L_x_13922:
[----:B--2---:R-:W2:Y:S02]  /*13730*/  LDL R2, [R1+0x4] ;  /* 0x0000040001027983 */ /* 0x004ea40000100800 */
[----:B--2---:R2:W3:Y:S02]  /*13740*/  SYNCS.PHASECHK.TRANS64.TRYWAIT P0, [R2+URZ+0x22820], R0 ;  /* 0x02282000020075a7 */ /* 0x0044e4000800017f */
[----:B---3--:R-:W-:Y:S05]  /*13750*/  @!P0 NANOSLEEP.SYNCS 0x989680 ;  /* 0x009896800000895d */ /* 0x008fea0003900000 */
[----:B------:R-:W3:Y:S02]  /*13760*/  @!P0 SYNCS.PHASECHK.TRANS64 P0, [R2+URZ+0x22820], R0 ;  /* 0x02282000020085a7 */ /* 0x000ee4000800007f */
[----:B---3--:R-:W-:Y:S05]  /*13770*/  @!P0 BRA `(.L_x_13922) ;  /* 0xfffffffc00ec8947 */ /* 0x008fea000383ffff */
[----:B------:R-:W-:Y:S05]  /*13780*/  BRA `(.L_x_14039) ;  /* 0xffffffb800007947 */ /* 0x000fea000383ffff */
.L_x_13926:
[----:B0-----:R0:W1:Y:S02]  /*13790*/  SYNCS.PHASECHK.TRANS64.TRYWAIT P0, [R2+URZ+0x22860], R0 ;  /* 0x02286000020075a7 */ /* 0x001064000800017f */
[----:B-1----:R-:W-:Y:S05]  /*137a0*/  @!P0 NANOSLEEP.SYNCS 0x989680 ;  /* 0x009896800000895d */ /* 0x002fea0003900000 */
[----:B------:R-:W1:Y:S02]  /*137b0*/  @!P0 SYNCS.PHASECHK.TRANS64 P0, [R2+URZ+0x22860], R0 ;  /* 0x02286000020085a7 */ /* 0x000e64000800007f */
[----:B-1----:R-:W-:Y:S05]  /*137c0*/  @!P0 BRA `(.L_x_13926) ;  /* 0xfffffffc00f08947 */ /* 0x002fea000383ffff */
[----:B------:R-:W-:Y:S05]  /*137d0*/  BRA `(.L_x_14040) ;  /* 0xffffffb800307947 */ /* 0x000fea000383ffff */
.L_x_13941:
[----:B-1----:R1:W2:Y:S02]  /*137e0*/  SYNCS.PHASECHK.TRANS64.TRYWAIT P0, [R3+URZ+0x22840], R2 ;  /* 0x02284002030075a7 */ /* 0x0022a4000800017f */
[----:B--2---:R-:W-:Y:S05]  /*137f0*/  @!P0 NANOSLEEP.SYNCS 0x989680 ;  /* 0x009896800000895d */ /* 0x004fea0003900000 */
[----:B------:R-:W2:Y:S02]  /*13800*/  @!P0 SYNCS.PHASECHK.TRANS64 P0, [R3+URZ+0x22840], R2 ;  /* 0x02284002030085a7 */ /* 0x000ea4000800007f */
[----:B--2---:R-:W-:Y:S05]  /*13810*/  @!P0 BRA `(.L_x_13941) ;  /* 0xfffffffc00f08947 */ /* 0x004fea000383ffff */
[----:B------:R-:W-:Y:S05]  /*13820*/  BRA `(.L_x_14041) ;  /* 0xffffffc000547947 */ /* 0x000fea000383ffff */
.L_x_13946:
[----:B0-----:R0:W2:Y:S02]  /*13830*/  SYNCS.PHASECHK.TRANS64.TRYWAIT P0, [R3+URZ+0x22860], R2 ;  /* 0x02286002030075a7 */ /* 0x0010a4000800017f */
[----:B--2---:R-:W-:Y:S05]  /*13840*/  @!P0 NANOSLEEP.SYNCS 0x989680 ;  /* 0x009896800000895d */ /* 0x004fea0003900000 */
[----:B------:R-:W2:Y:S02]  /*13850*/  @!P0 SYNCS.PHASECHK.TRANS64 P0, [R3+URZ+0x22860], R2 ;  /* 0x02286002030085a7 */ /* 0x000ea4000800007f */
[----:B--2---:R-:W-:Y:S05]  /*13860*/  @!P0 BRA `(.L_x_13946) ;  /* 0xfffffffc00f08947 */ /* 0x004fea000383ffff */
[----:B------:R-:W-:Y:S05]  /*13870*/  BRA `(.L_x_14042) ;  /* 0xffffffc000dc7947 */ /* 0x000fea000383ffff */
.L_x_13957:
[----:B0-----:R0:W1:Y:S02]  /*13880*/  SYNCS.PHASECHK.TRANS64.TRYWAIT P0, [R4+URZ+0x22840], R2 ;  /* 0x02284002040075a7 */ /* 0x001064000800017f */
[----:B-1----:R-:W-:Y:S05]  /*13890*/  @!P0 NANOSLEEP.SYNCS 0x989680 ;  /* 0x009896800000895d */ /* 0x002fea0003900000 */
[----:B------:R-:W1:Y:S02]  /*138a0*/  @!P0 SYNCS.PHASECHK.TRANS64 P0, [R4+URZ+0x22840], R2 ;  /* 0x02284002040085a7 */ /* 0x000e64000800007f */
[----:B-1----:R-:W-:Y:S05]  /*138b0*/  @!P0 BRA `(.L_x_13957) ;  /* 0xfffffffc00f08947 */ /* 0x002fea000383ffff */
[----:B------:R-:W-:Y:S05]  /*138c0*/  BRA `(.L_x_14043) ;  /* 0xffffffc800e47947 */ /* 0x000fea000383ffff */
.L_x_13962:
[----:B-1----:R1:W2:Y:S02]  /*138d0*/  SYNCS.PHASECHK.TRANS64.TRYWAIT P0, [R4+URZ+0x22860], R2 ;  /* 0x02286002040075a7 */ /* 0x0022a4000800017f */
[----:B--2---:R-:W-:Y:S05]  /*138e0*/  @!P0 NANOSLEEP.SYNCS 0x989680 ;  /* 0x009896800000895d */ /* 0x004fea0003900000 */
[----:B------:R-:W2:Y:S02]  /*138f0*/  @!P0 SYNCS.PHASECHK.TRANS64 P0, [R4+URZ+0x22860], R2 ;  /* 0x02286002040085a7 */ /* 0x000ea4000800007f */
[----:B--2---:R-:W-:Y:S05]  /*13900*/  @!P0 BRA `(.L_x_13962) ;  /* 0xfffffffc00f08947 */ /* 0x004fea000383ffff */
[----:B------:R-:W-:Y:S05]  /*13910*/  BRA `(.L_x_14044) ;  /* 0xffffffcc00687947 */ /* 0x000fea000383ffff */
.L_x_13973:
[----:B-1----:R1:W2:Y:S02]  /*13920*/  SYNCS.PHASECHK.TRANS64.TRYWAIT P0, [R4+URZ+0x22840], R2 ;  /* 0x02284002040075a7 */ /* 0x0022a4000800017f */
[----:B--2---:R-:W-:Y:S05]  /*13930*/  @!P0 NANOSLEEP.SYNCS 0x989680 ;  /* 0x009896800000895d */ /* 0x004fea0003900000 */
[----:B------:R-:W2:Y:S02]  /*13940*/  @!P0 SYNCS.PHASECHK.TRANS64 P0, [R4+URZ+0x22840], R2 ;  /* 0x02284002040085a7 */ /* 0x000ea4000800007f */
[----:B--2---:R-:W-:Y:S05]  /*13950*/  @!P0 BRA `(.L_x_13973) ;  /* 0xfffffffc00f08947 */ /* 0x004fea000383ffff */
[----:B------:R-:W-:Y:S05]  /*13960*/  BRA `(.L_x_14045) ;  /* 0xffffffd400547947 */ /* 0x000fea000383ffff */
.L_x_13978:
[----:B0-----:R0:W2:Y:S02]  /*13970*/  SYNCS.PHASECHK.TRANS64.TRYWAIT P0, [R4+URZ+0x22860], R2 ;  /* 0x02286002040075a7 */ /* 0x0010a4000800017f */
[----:B--2---:R-:W-:Y:S05]  /*13980*/  @!P0 NANOSLEEP.SYNCS 0x989680 ;  /* 0x009896800000895d */ /* 0x004fea0003900000 */
[----:B------:R-:W2:Y:S02]  /*13990*/  @!P0 SYNCS.PHASECHK.TRANS64 P0, [R4+URZ+0x22860], R2 ;  /* 0x02286002040085a7 */ /* 0x000ea4000800007f */
[----:B--2---:R-:W-:Y:S05]  /*139a0*/  @!P0 BRA `(.L_x_13978) ;  /* 0xfffffffc00f08947 */ /* 0x004fea000383ffff */
[----:B------:R-:W-:Y:S05]  /*139b0*/  BRA `(.L_x_14046) ;  /* 0xffffffd400dc7947 */ /* 0x000fea000383ffff */
.L_x_13990:
        /* <DEDUP_REMOVED lines=8> */
.L_x_14048:
[----:B------:R-:W-:Y:S05]  /*13a40*/  BSYNC B0 ;  /* 0x0000000000007941 */ /* 0x000fea0003800000 */
.L_x_14047:
        /* <DEDUP_REMOVED lines=9> */
.L_x_14049:
        /* <DEDUP_REMOVED lines=18> */
.L_x_14050:
[----:B------:R-:W-:Y:S01]  /*13c00*/  IMAD.MOV.U32 R12, RZ, RZ, 0x2 ;  /* 0x00000002ff0c7424 */ /* 0x000fe200078e00ff */
[----:B------:R-:W-:-:S05]  /*13c10*/  SEL R7, R14, RZ, P1 ;  /* 0x000000ff0e077207 */ /* 0x000fca0000800000 */
[----:B------:R-:W-:-:S04]  /*13c20*/  IMAD.IADD R3, R2, 0x1, R7 ;  /* 0x0000000102037824 */ /* 0x000fc800078e0207 */
[----:B------:R-:W-:-:S07]  /*13c30*/  IMAD.MOV.U32 R13, RZ, RZ, R3 ;  /* 0x000000ffff0d7224 */ /* 0x000fce00078e0003 */
[----:B------:R-:W-:Y:S05]  /*13c40*/  WARPSYNC.COLLECTIVE R15, `(.L_x_14051) ;  /* 0x000000000f087348 */ /* 0x000fea0003c00000 */
[----:B------:R0:W1:Y:S02]  /*13c50*/  SHFL.UP P6, R14, R13, R12, R11 ;  /* 0x0400000c0d0e7389 */ /* 0x00006400000c000b */
[----:B01----:R-:W-:Y:S01]  /*13c60*/  ENDCOLLECTIVE ;  /* 0x000000000000791b */ /* 0x003fe20003800000 */
.L_x_14051:
[----:B------:R-:W-:Y:S01]  /*13c70*/  IMAD.MOV.U32 R12, RZ, RZ, 0x4 ;  /* 0x00000004ff0c7424 */ /* 0x000fe200078e00ff */
[----:B------:R-:W-:-:S05]  /*13c80*/  SEL R14, R14, RZ, P2 ;  /* 0x000000ff0e0e7207 */ /* 0x000fca0001000000 */
[----:B------:R-:W-:-:S04]  /*13c90*/  IMAD.IADD R3, R3, 0x1, R14 ;  /* 0x0000000103037824 */ /* 0x000fc800078e020e */
[----:B------:R-:W-:-:S07]  /*13ca0*/  IMAD.MOV.U32 R13, RZ, RZ, R3 ;  /* 0x000000ffff0d7224 */ /* 0x000fce00078e0003 */
[----:B------:R-:W-:Y:S05]  /*13cb0*/  WARPSYNC.COLLECTIVE R15, `(.L_x_14052) ;  /* 0x000000000f087348 */ /* 0x000fea0003c00000 */
[----:B------:R0:W1:Y:S02]  /*13cc0*/  SHFL.UP P6, R14, R13, R12, R11 ;  /* 0x0400000c0d0e7389 */ /* 0x00006400000c000b */
[----:B01----:R-:W-:Y:S01]  /*13cd0*/  ENDCOLLECTIVE ;  /* 0x000000000000791b */ /* 0x003fe20003800000 */
.L_x_14052:
[----:B------:R-:W-:Y:S01]  /*13ce0*/  IMAD.MOV.U32 R12, RZ, RZ, 0x8 ;  /* 0x00000008ff0c7424 */ /* 0x000fe200078e00ff */
[----:B------:R-:W-:-:S05]  /*13cf0*/  SEL R14, R14, RZ, P3 ;  /* 0x000000ff0e0e7207 */ /* 0x000fca0001800000 */
[----:B------:R-:W-:-:S04]  /*13d00*/  IMAD.IADD R3, R3, 0x1, R14 ;  /* 0x0000000103037824 */ /* 0x000fc800078e020e */
[----:B------:R-:W-:-:S07]  /*13d10*/  IMAD.MOV.U32 R13, RZ, RZ, R3 ;  /* 0x000000ffff0d7224 */ /* 0x000fce00078e0003 */
[----:B------:R-:W-:Y:S05]  /*13d20*/  WARPSYNC.COLLECTIVE R15, `(.L_x_14053) ;  /* 0x000000000f087348 */ /* 0x000fea0003c00000 */
[----:B------:R0:W1:Y:S02]  /*13d30*/  SHFL.UP P6, R14, R13, R12, R11 ;  /* 0x0400000c0d0e7389 */ /* 0x00006400000c000b */
[----:B01----:R-:W-:Y:S01]  /*13d40*/  ENDCOLLECTIVE ;  /* 0x000000000000791b */ /* 0x003fe20003800000 */
.L_x_14053:
[----:B------:R-:W-:Y:S01]  /*13d50*/  IMAD.MOV.U32 R12, RZ, RZ, 0x10 ;  /* 0x00000010ff0c7424 */ /* 0x000fe200078e00ff */
[----:B------:R-:W-:-:S05]  /*13d60*/  SEL R14, R14, RZ, P4 ;  /* 0x000000ff0e0e7207 */ /* 0x000fca0002000000 */
[----:B------:R-:W-:-:S04]  /*13d70*/  IMAD.IADD R3, R3, 0x1, R14 ;  /* 0x0000000103037824 */ /* 0x000fc800078e020e */
[----:B------:R-:W-:-:S07]  /*13d80*/  IMAD.MOV.U32 R13, RZ, RZ, R3 ;  /* 0x000000ffff0d7224 */ /* 0x000fce00078e0003 */
[----:B------:R-:W-:Y:S05]  /*13d90*/  WARPSYNC.COLLECTIVE R15, `(.L_x_14054) ;  /* 0x000000000f087348 */ /* 0x000fea0003c00000 */
[----:B------:R0:W1:Y:S02]  /*13da0*/  SHFL.UP P6, R14, R13, R12, R11 ;  /* 0x0400000c0d0e7389 */ /* 0x00006400000c000b */
[----:B01----:R-:W-:Y:S01]  /*13db0*/  ENDCOLLECTIVE ;  /* 0x000000000000791b */ /* 0x003fe20003800000 */
.L_x_14054:
        /* <DEDUP_REMOVED lines=8> */
.L_x_14055:
[----:B------:R-:W-:Y:S05]  /*13e40*/  BRA `(.L_x_14056) ;  /* 0xffffffdc004c7947 */ /* 0x000fea000383ffff */
.L_x_13995:
        /* <DEDUP_REMOVED lines=8> */
.L_x_14058:
[----:B------:R-:W-:Y:S05]  /*13ed0*/  BSYNC B0 ;  /* 0x0000000000007941 */ /* 0x000fea0003800000 */
.L_x_14057:
        /* <DEDUP_REMOVED lines=8> */
.L_x_14059:
[----:B------:R-:W-:Y:S01]  /*13f60*/  IMAD.MOV.U32 R12, RZ, RZ, 0x4 ;  /* 0x00000004ff0c7424 */ /* 0x000fe200078e00ff */
[----:B------:R-:W-:-:S05]  /*13f70*/  SEL R4, R14, RZ, P2 ;  /* 0x000000ff0e047207 */ /* 0x000fca0001000000 */
[----:B------:R-:W-:-:S04]  /*13f80*/  IMAD.IADD R4, R13, 0x1, R4 ;  /* 0x000000010d047824 */ /* 0x000fc800078e0204 */
[----:B------:R-:W-:-:S07]  /*13f90*/  IMAD.MOV.U32 R13, RZ, RZ, R4 ;  /* 0x000000ffff0d7224 */ /* 0x000fce00078e0004 */
[----:B------:R-:W-:Y:S05]  /*13fa0*/  WARPSYNC.COLLECTIVE R15, `(.L_x_14060) ;  /* 0x000000000f087348 */ /* 0x000fea0003c00000 */
[----:B------:R0:W1:Y:S02]  /*13fb0*/  SHFL.UP P6, R14, R13, R12, R11 ;  /* 0x0400000c0d0e7389 */ /* 0x00006400000c000b */
[----:B01----:R-:W-:Y:S01]  /*13fc0*/  ENDCOLLECTIVE ;  /* 0x000000000000791b */ /* 0x003fe20003800000 */
.L_x_14060:
[----:B------:R-:W-:Y:S01]  /*13fd0*/  IMAD.MOV.U32 R12, RZ, RZ, 0x8 ;  /* 0x00000008ff0c7424 */ /* 0x000fe200078e00ff */
[----:B------:R-:W-:-:S05]  /*13fe0*/  SEL R3, R14, RZ, P3 ;  /* 0x000000ff0e037207 */ /* 0x000fca0001800000 */
[----:B------:R-:W-:-:S04]  /*13ff0*/  IMAD.IADD R6, R4, 0x1, R3 ;  /* 0x0000000104067824 */ /* 0x000fc800078e0203 */
[----:B------:R-:W-:-:S07]  /*14000*/  IMAD.MOV.U32 R13, RZ, RZ, R6 ;  /* 0x000000ffff0d7224 */ /* 0x000fce00078e0006 */
[----:B------:R-:W-:Y:S05]  /*14010*/  WARPSYNC.COLLECTIVE R15, `(.L_x_14061) ;  /* 0x000000000f087348 */ /* 0x000fea0003c00000 */
[----:B------:R0:W1:Y:S02]  /*14020*/  SHFL.UP P6, R14, R13, R12, R11 ;  /* 0x0400000c0d0e7389 */ /* 0x00006400000c000b */
[----:B01----:R-:W-:Y:S01]  /*14030*/  ENDCOLLECTIVE ;  /* 0x000000000000791b */ /* 0x003fe20003800000 */
.L_x_14061:
[----:B------:R-:W-:Y:S01]  /*14040*/  IMAD.MOV.U32 R12, RZ, RZ, 0x10 ;  /* 0x00000010ff0c7424 */ /* 0x000fe200078e00ff */
[----:B------:R-:W-:-:S05]  /*14050*/  SEL R7, R14, RZ, P4 ;  /* 0x000000ff0e077207 */ /* 0x000fca0002000000 */
[----:B------:R-:W-:-:S04]  /*14060*/  IMAD.IADD R7, R6, 0x1, R7 ;  /* 0x0000000106077824 */ /* 0x000fc800078e0207 */
[----:B------:R-:W-:-:S07]  /*14070*/  IMAD.MOV.U32 R13, RZ, RZ, R7 ;  /* 0x000000ffff0d7224 */ /* 0x000fce00078e0007 */
[----:B------:R-:W-:Y:S05]  /*14080*/  WARPSYNC.COLLECTIVE R15, `(.L_x_14062) ;  /* 0x000000000f087348 */ /* 0x000fea0003c00000 */
[----:B------:R0:W1:Y:S02]  /*14090*/  SHFL.UP P6, R14, R13, R12, R11 ;  /* 0x0400000c0d0e7389 */ /* 0x00006400000c000b */
[----:B01----:R-:W-:Y:S01]  /*140a0*/  ENDCOLLECTIVE ;  /* 0x000000000000791b */ /* 0x003fe20003800000 */
.L_x_14062:
        /* <DEDUP_REMOVED lines=8> */
.L_x_14063:
[----:B------:R-:W-:Y:S05]  /*14130*/  BRA `(.L_x_14064) ;  /* 0xffffffdc002c7947 */ /* 0x000fea000383ffff */
.L_x_13997:
[----:B------:R-:W-:Y:S01]  /*14140*/  BSSY B0, `(.L_x_14065) ;  /* 0x0000006000007945 */ /* 0x000fe20003800000 */
[----:B------:R-:W-:Y:S01]  /*14150*/  PLOP3.LUT P6, PT, P6, PT, PT, 0x8, 0x0 ;  /* 0x000000000000781c */ /* 0x000fe200037ce170 */
[----:B------:R-:W-:-:S12]  /*14160*/  IMAD.MOV.U32 R15, RZ, RZ, -0x1 ;  /* 0xffffffffff0f7424 */ /* 0x000fd800078e00ff */
[----:B01---5:R-:W-:Y:S05]  /*14170*/  WARPSYNC.COLLECTIVE R15, `(.L_x_14066) ;  /* 0x000000000f087348 */ /* 0x023fea0003c00000 */
[----:B------:R-:W-:Y:S01]  /*14180*/  VOTE.ANY R14, PT, P6 ;  /* 0x00000000000e7806 */ /* 0x000fe200030e0100 */
[----:B01---5:R-:W-:Y:S06]  /*14190*/  ENDCOLLECTIVE ;  /* 0x000000000000791b */ /* 0x023fec0003800000 */
.L_x_14066:
[----:B------:R-:W-:Y:S05]  /*141a0*/  BSYNC B0 ;  /* 0x0000000000007941 */ /* 0x000fea0003800000 */
.L_x_14065:
        /* <DEDUP_REMOVED lines=9> */
.L_x_14067:
[----:B------:R-:W-:Y:S01]  /*14240*/  IMAD.MOV.U32 R17, RZ, RZ, R14 ;  /* 0x000000ffff117224 */ /* 0x000fe200078e000e */
[----:B------:R-:W-:Y:S06]  /*14250*/  BRA `(.L_x_14068) ;  /* 0xffffffdc001c7947 */ /* 0x000fec000383ffff */
.L_x_13999:
[----:B------:R-:W-:Y:S01]  /*14260*/  BSSY B0, `(.L_x_14069) ;  /* 0x0000007000007945 */ /* 0x000fe20003800000 */
[----:B------:R-:W-:Y:S02]  /*14270*/  IMAD.MOV.U32 R13, RZ, RZ, R3 ;  /* 0x000000ffff0d7224 */ /* 0x000fe400078e0003 */
[----:B------:R-:W-:Y:S02]  /*14280*/  IMAD.MOV.U32 R11, RZ, RZ, 0x1f ;  /* 0x0000001fff0b7424 */ /* 0x000fe400078e00ff */
[----:B------:R-:W-:-:S07]  /*14290*/  IMAD.MOV.U32 R15, RZ, RZ, -0x1 ;  /* 0xffffffffff0f7424 */ /* 0x000fce00078e00ff */
[----:B0123-5:R-:W-:Y:S05]  /*142a0*/  WARPSYNC.COLLECTIVE R15, `(.L_x_14070) ;  /* 0x000000000f087348 */ /* 0x02ffea0003c00000 */
[----:B------:R4:W0:Y:S02]  /*142b0*/  SHFL.IDX P6, R14, R13, R12, R11 ;  /* 0x0000000c0d0e7389 */ /* 0x00082400000c000b */
[----:B012345:R-:W-:Y:S01]  /*142c0*/  ENDCOLLECTIVE ;  /* 0x000000000000791b */ /* 0x03ffe20003800000 */
.L_x_14070:
[----:B------:R-:W-:Y:S05]  /*142d0*/  BSYNC B0 ;  /* 0x0000000000007941 */ /* 0x000fea0003800000 */
.L_x_14069:
[----:B------:R-:W-:Y:S01]  /*142e0*/  IMAD.MOV.U32 R5, RZ, RZ, R14 ;  /* 0x000000ffff057224 */ /* 0x000fe200078e000e */
[----:B------:R-:W-:Y:S06]  /*142f0*/  BRA `(.L_x_13998) ;  /* 0xffffffdc00107947 */ /* 0x000fec000383ffff */
.L_x_14003:
[----:B-1----:R1:W2:Y:S02]  /*14300*/  SYNCS.PHASECHK.TRANS64.TRYWAIT P0, [R0+URZ+0x22820], R3 ;  /* 0x02282003000075a7 */ /* 0x0022a4000800017f */
[----:B--2---:R-:W-:Y:S05]  /*14310*/  @!P0 NANOSLEEP.SYNCS 0x989680 ;  /* 0x009896800000895d */ /* 0x004fea0003900000 */
[----:B------:R-:W2:Y:S02]  /*14320*/  @!P0 SYNCS.PHASECHK.TRANS64 P0, [R0+URZ+0x22820], R3 ;  /* 0x02282003000085a7 */ /* 0x000ea4000800007f */
[----:B--2---:R-:W-:Y:S05]  /*14330*/  @!P0 BRA `(.L_x_14003) ;  /* 0xfffffffc00f08947 */ /* 0x004fea000383ffff */
[----:B------:R-:W-:Y:S05]  /*14340*/  BRA `(.L_x_14071) ;  /* 0xffffffe000907947 */ /* 0x000fea000383ffff */
.L_x_14004:
        /* <DEDUP_REMOVED lines=11> */
.L_x_14073:
[----:B------:R-:W-:Y:S05]  /*14400*/  BSYNC B0 ;  /* 0x0000000000007941 */ /* 0x000fea0003800000 */
.L_x_14072:
[----:B------:R-:W-:Y:S05]  /*14410*/  BRA `(.L_x_14074) ;  /* 0xffffffe000787947 */ /* 0x000fea000383ffff */
.L_x_14007:
[----:B------:R-:W-:Y:S01]  /*14420*/  BSSY B1, `(.L_x_14075) ;  /* 0x0000006000017945 */ /* 0x000fe20003800000 */
[----:B------:R-:W-:-:S07]  /*14430*/  IMAD.MOV.U32 R15, RZ, RZ, -0x1 ;  /* 0xffffffffff0f7424 */ /* 0x000fce00078e00ff */
[----:B012--5:R-:W-:Y:S05]  /*14440*/  WARPSYNC.COLLECTIVE R15, `(.L_x_14076) ;  /* 0x000000000f0c7348 */ /* 0x027fea0003c00000 */
[----:B------:R-:W-:Y:S02]  /*14450*/  ELECT P6, UR62, PT ;  /* 0x00000000003e782f */ /* 0x000fe400038c0000 */
[----:B------:R-:W-:Y:S01]  /*14460*/  MOV R14, UR62 ;  /* 0x0000003e000e7c02 */ /* 0x000fe20008000f00 */
[----:B012--5:R-:W-:Y:S10]  /*14470*/  ENDCOLLECTIVE ;  /* 0x000000000000791b */ /* 0x027ff40003800000 */
.L_x_14076:
[----:B------:R-:W-:Y:S05]  /*14480*/  BSYNC B1 ;  /* 0x0000000000017941 */ /* 0x000fea0003800000 */
.L_x_14075:
[----:B------:R-:W-:Y:S05]  /*14490*/  BRA `(.L_x_14077) ;  /* 0xffffffe000707947 */ /* 0x000fea000383ffff */
.L_x_14009:
[----:B-1----:R1:W2:Y:S02]  /*144a0*/  SYNCS.PHASECHK.TRANS64.TRYWAIT P0, [R6+URZ], R5 ;  /* 0x00000005060075a7 */ /* 0x0022a4000800017f */
[----:B--2---:R-:W-:Y:S05]  /*144b0*/  @!P0 NANOSLEEP.SYNCS 0x989680 ;  /* 0x009896800000895d */ /* 0x004fea0003900000 */
[----:B------:R-:W2:Y:S02]  /*144c0*/  @!P0 SYNCS.PHASECHK.TRANS64 P0, [R6+URZ], R5 ;  /* 0x00000005060085a7 */ /* 0x000ea4000800007f */
[----:B--2---:R-:W-:Y:S05]  /*144d0*/  @!P0 BRA `(.L_x_14009) ;  /* 0xfffffffc00f08947 */ /* 0x004fea000383ffff */
[----:B------:R-:W-:Y:S05]  /*144e0*/  BRA `(.L_x_14078) ;  /* 0xffffffe000ac7947 */ /* 0x000fea000383ffff */
.L_x_14010:
[----:B--2---:R2:W3:Y:S02]  /*144f0*/  SYNCS.PHASECHK.TRANS64.TRYWAIT P0, [R7+URZ], R2 ;  /* 0x00000002070075a7 */ /* 0x0044e4000800017f */
[----:B---3--:R-:W-:Y:S05]  /*14500*/  @!P0 NANOSLEEP.SYNCS 0x989680 ;  /* 0x009896800000895d */ /* 0x008fea0003900000 */
[----:B------:R-:W3:Y:S02]  /*14510*/  @!P0 SYNCS.PHASECHK.TRANS64 P0, [R7+URZ], R2 ;  /* 0x00000002070085a7 */ /* 0x000ee4000800007f */
[----:B---3--:R-:W-:Y:S05]  /*14520*/  @!P0 BRA `(.L_x_14010) ;  /* 0xfffffffc00f08947 */ /* 0x008fea000383ffff */
[----:B------:R-:W-:Y:S05]  /*14530*/  BRA `(.L_x_14079) ;  /* 0xffffffe000a07947 */ /* 0x000fea000383ffff */
.L_x_14012:
[----:B---3--:R3:W4:Y:S02]  /*14540*/  SYNCS.PHASECHK.TRANS64.TRYWAIT P0, [R4+URZ], R5 ;  /* 0x00000005040075a7 */ /* 0x008724000800017f */
[----:B----4-:R-:W-:Y:S05]  /*14550*/  @!P0 NANOSLEEP.SYNCS 0x989680 ;  /* 0x009896800000895d */ /* 0x010fea0003900000 */
[----:B------:R-:W4:Y:S02]  /*14560*/  @!P0 SYNCS.PHASECHK.TRANS64 P0, [R4+URZ], R5 ;  /* 0x00000005040085a7 */ /* 0x000f24000800007f */
[----:B----4-:R-:W-:Y:S05]  /*14570*/  @!P0 BRA `(.L_x_14012) ;  /* 0xfffffffc00f08947 */ /* 0x010fea000383ffff */
[----:B------:R-:W-:Y:S05]  /*14580*/  BRA `(.L_x_14080) ;  /* 0xffffffe000a87947 */ /* 0x000fea000383ffff */
.L_x_14081:
        /* <DEDUP_REMOVED lines=15> */
.L_x_15322:


//--------------------- .text._ZN7cutlass13device_kernelIN5flash11enable_sm90INS1_16FlashAttnFwdSm90INS1_25CollectiveMainloopFwdSm90ILi2EN4cute5tupleIJNS5_1CILi1EEES8_S8_EEENS6_IJNS7_ILi128EEENS7_ILi96EEENS7_ILi64EEEEEELi256ENS_6half_tEfNS_4arch4Sm90ELb1ELb0ELb1ELb1ELb0ELb1ELb0ELb1ELb0ELb1ELb0ELb0EEENS1_21CollectiveEpilogueFwdINS6_IJSA_NS7_ILi256EEESB_EEES9_SE_SG_Li256ELb1ELb1ELb0ELb0EEENS1_36VarlenDynamicPersistentTileSchedulerILi128ELi96ELi256ELi128ELb0ELb1ELb1ELb1ELb1ELb1EEEEEEEEEvNT_6ParamsE --------------------------
	.section	.text._ZN7cutlass13device_kernelIN5flash11enable_sm90INS1_16FlashAttnFwdSm90INS1_25CollectiveMainloopFwdSm90ILi2EN4cute5tupleIJNS5_1CILi1EEES8_S8_EEENS6_IJNS7_ILi128EEENS7_ILi96EEENS7_ILi64EEEEEELi256ENS_6half_tEfNS_4arch4Sm90ELb1ELb0ELb1ELb1ELb0ELb1ELb0ELb1ELb0ELb1ELb0ELb0EEENS1_21CollectiveEpilogueFwdINS6_IJSA_NS7_ILi256EEESB_EEES9_SE_SG_Li256ELb1ELb1ELb0ELb0EEENS1_36VarlenDynamicPersistentTileSchedulerILi128ELi96ELi256ELi128ELb0ELb1ELb1ELb1ELb1ELb1EEEEEEEEEvNT_6ParamsE,"ax",@progbits
	.align	128
.text._ZN7cutlass13device_kernelIN5flash11enable_sm90INS1_16FlashAttnFwdSm90INS1_25CollectiveMainloopFwdSm90ILi2EN4cute5tupleIJNS5_1CILi1EEES8_S8_EEENS6_IJNS7_ILi128EEENS7_ILi96EEENS7_ILi64EEEEEELi256ENS_6half_tEfNS_4arch4Sm90ELb1ELb0ELb1ELb1ELb0ELb1ELb0ELb1ELb0ELb1ELb0ELb0EEENS1_21CollectiveEpilogueFwdINS6_IJSA_NS7_ILi256EEESB_EEES9_SE_SG_Li256ELb1ELb1ELb0ELb0EEENS1_36VarlenDynamicPersistentTileSchedulerILi128ELi96ELi256ELi128ELb0ELb1ELb1ELb1ELb1ELb1EEEEEEEEEvNT_6ParamsE:
        .type           _ZN7cutlass13device_kernelIN5flash11enable_sm90INS1_16FlashAttnFwdSm90INS1_25CollectiveMainloopFwdSm90ILi2EN4cute5tupleIJNS5_1CILi1EEES8_S8_EEENS6_IJNS7_ILi128EEENS7_ILi96EEENS7_ILi64EEEEEELi256ENS_6half_tEfNS_4arch4Sm90ELb1ELb0ELb1ELb1ELb0ELb1ELb0ELb1ELb0ELb1ELb0ELb0EEENS1_21CollectiveEpilogueFwdINS6_IJSA_NS7_ILi256EEESB_EEES9_SE_SG_Li256ELb1ELb1ELb0ELb0EEENS1_36VarlenDynamicPersistentTileSchedulerILi128ELi96ELi256ELi128ELb0ELb1ELb1ELb1ELb1ELb1EEEEEEEEEvNT_6ParamsE,@function
        .size           _ZN7cutlass13device_kernelIN5flash11enable_sm90INS1_16FlashAttnFwdSm90INS1_25CollectiveMainloopFwdSm90ILi2EN4cute5tupleIJNS5_1CILi1EEES8_S8_EEENS6_IJNS7_ILi128EEENS7_ILi96EEENS7_ILi64EEEEEELi256ENS_6half_tEfNS_4arch4Sm90ELb1ELb0ELb1ELb1ELb0ELb1ELb0ELb1ELb0ELb1ELb0ELb0EEENS1_21CollectiveEpilogueFwdINS6_IJSA_NS7_ILi256EEESB_EEES9_SE_SG_Li256ELb1ELb1ELb0ELb0EEENS1_36VarlenDynamicPersistentTileSchedulerILi128ELi96ELi256ELi128ELb0ELb1ELb1ELb1ELb1ELb1EEEEEEEEEvNT_6ParamsE,(.L_x_15323 - _ZN7cutlass13device_kernelIN5flash11enable_sm90INS1_16FlashAttnFwdSm90INS1_25CollectiveMainloopFwdSm90ILi2EN4cute5tupleIJNS5_1CILi1EEES8_S8_EEENS6_IJNS7_ILi128EEENS7_ILi96EEENS7_ILi64EEEEEELi256ENS_6half_tEfNS_4arch4Sm90ELb1ELb0ELb1ELb1ELb0ELb1ELb0ELb1ELb0ELb1ELb0ELb0EEENS1_21CollectiveEpilogueFwdINS6_IJSA_NS7_ILi256EEESB_EEES9_SE_SG_Li256ELb1ELb1ELb0ELb0EEENS1_36VarlenDynamicPersistentTileSchedulerILi128ELi96ELi256ELi128ELb0ELb1ELb1ELb1ELb1ELb1EEEEEEEEEvNT_6ParamsE)
        .other          _ZN7cutlass13device_kernelIN5flash11enable_sm90INS1_16FlashAttnFwdSm90INS1_25CollectiveMainloopFwdSm90ILi2EN4cute5tupleIJNS5_1CILi1EEES8_S8_EEENS6_IJNS7_ILi128EEENS7_ILi96EEENS7_ILi64EEEEEELi256ENS_6half_tEfNS_4arch4Sm90ELb1ELb0ELb1ELb1ELb0ELb1ELb0ELb1ELb0ELb1ELb0ELb0EEENS1_21CollectiveEpilogueFwdINS6_IJSA_NS7_ILi256EEESB_EEES9_SE_SG_Li256ELb1ELb1ELb0ELb0EEENS1_36VarlenDynamicPersistentTileSchedulerILi128ELi96ELi256ELi128ELb0ELb1ELb1ELb1ELb1ELb1EEEEEEEEEvNT_6ParamsE,@"STO_CUDA_ENTRY STV_DEFAULT"
_ZN7cutlass13device_kernelIN5flash11enable_sm90INS1_16FlashAttnFwdSm90INS1_25CollectiveMainloopFwdSm90ILi2EN4cute5tupleIJNS5_1CILi1EEES8_S8_EEENS6_IJNS7_ILi128EEENS7_ILi96EEENS7_ILi64EEEEEELi256ENS_6half_tEfNS_4arch4Sm90ELb1ELb0ELb1ELb1ELb0ELb1ELb0ELb1ELb0ELb1ELb0ELb0EEENS1_21CollectiveEpilogueFwdINS6_IJSA_NS7_ILi256EEESB_EEES9_SE_SG_Li256ELb1ELb1ELb0ELb0EEENS1_36VarlenDynamicPersistentTileSchedulerILi128ELi96ELi256ELi128ELb0ELb1ELb1ELb1ELb1ELb1EEEEEEEEEvNT_6ParamsE:
        /* <DEDUP_REMOVED lines=23> */
.L_x_14083:
[----:B------:R-:W-:Y:S05]  /*0170*/  BSYNC B0 ;  /* 0x0000000000007941 */ /* 0x000fea0003800000 */
.L_x_14082:
        /* <DEDUP_REMOVED lines=40> */
.L_x_14084:
        /* <DEDUP_REMOVED lines=22> */
.L_x_14085:
        /* <DEDUP_REMOVED lines=18> */
.L_x_14086:
        /* <DEDUP_REMOVED lines=22> */
.L_x_14087:
        /* <DEDUP_REMOVED lines=22> */
.L_x_14088:
        /* <DEDUP_REMOVED lines=9> */
.L_x_14091:
[----:B------:R-:W-:-:S08]  /*09d0*/  NOP ;  /* 0x0000000000007918 */ /* 0x000fd00000000000 */
[----:B------:R-:W0:Y:S02]  /*09e0*/  USETMAXREG.TRY_ALLOC.CTAPOOL UP0, 0xf0 ;  /* 0x000000f0000079c8 */ /* 0x000e240008000600 */
[----:B0-----:R-:W-:-:S13]  /*09f0*/  PLOP3.LUT P0, PT, PT, PT, UP0, 0x80, 0x0 ;  /* 0x000000000000781c */ /* 0x001fda0003f0f008 */
[----:B------:R-:W-:Y:S05]  /*0a00*/  @!P0 BRA `(.L_x_14091) ;  /* 0xfffffffc00f08947 */ /* 0x000fea000383ffff */
[----:B------:R-:W3:Y:S01]  /*0a10*/  LDL.LU R0, [R1+0x8] ;  /* 0x0000080001007983 */ /* 0x000ee20000300800 */
        /* <DEDUP_REMOVED lines=15> */
[----:B------:R4:W-:Y:S10]  /*0b10*/  STL [R1+0x8], R0 ;  /* 0x0000080001007387 */ /* 0x0009f40000100800 */
[----:B----4-:R-:W-:Y:S05]  /*0b20*/  @P0 BRA `(.L_x_14092) ;  /* 0x000001a800a40947 */ /* 0x010fea0003800000 */
[----:B------:R-:W2:Y:S01]  /*0b30*/  LDL.LU R12, [R1+0x58] ;  /* 0x00005800010c7983 */ /* 0x000ea20000300800 */
[----:B------:R-:W-:Y:S01]  /*0b40*/  VIADD R11, R4, 0xffffff80 ;  /* 0xffffff80040b7836 */ /* 0x000fe20000000000 */
[----:B------:R-:W-:Y:S01]  /*0b50*/  MOV R19, RZ ;  /* 0x000000ff00137202 */ /* 0x000fe20000000f00 */
[----:B------:R-:W-:Y:S02]  /*0b60*/  IMAD.MOV.U32 R231, RZ, RZ, RZ ;  /* 0x000000ffffe77224 */ /* 0x000fe400078e00ff */
[----:B------:R-:W-:Y:S01]  /*0b70*/  IMAD.MOV.U32 R202, RZ, RZ, RZ ;  /* 0x000000ffffca7224 */ /* 0x000fe200078e00ff */
[----:B------:R-:W-:Y:S01]  /*0b80*/  SHF.R.S32.HI R0, RZ, 0x1f, R11 ;  /* 0x0000001fff007819 */ /* 0x000fe2000001140b */
[----:B------:R-:W-:-:S03]  /*0b90*/  IMAD.MOV.U32 R23, RZ, RZ, RZ ;  /* 0x000000ffff177224 */ /* 0x000fc600078e00ff */
[CC--:B------:R-:W-:Y:S02]  /*0ba0*/  LEA.HI R2, R0.reuse, R11.reuse, RZ, 0x7 ;  /* 0x0000000b00027211 */ /* 0x0c0fe400078f38ff */
[-C--:B------:R-:W-:Y:S02]  /*0bb0*/  LEA.HI R210, R0, R11.reuse, RZ, 0x5 ;  /* 0x0000000b00d27211 */ /* 0x080fe400078f28ff */
[----:B------:R-:W-:Y:S02]  /*0bc0*/  LOP3.LUT R3, R2, 0xffffff80, RZ, 0xc0, !PT ;  /* 0xffffff8002037812 */ /* 0x000fe400078ec0ff */
[----:B------:R-:W-:Y:S02]  /*0bd0*/  LEA.HI R234, R0, R11, RZ, 0x3 ;  /* 0x0000000b00ea7211 */ /* 0x000fe400078f18ff */
[----:B------:R-:W-:Y:S01]  /*0be0*/  SHF.R.S32.HI R210, RZ, 0x5, R210 ;  /* 0x00000005ffd27819 */ /* 0x000fe200000114d2 */
[----:B------:R-:W-:Y:S01]  /*0bf0*/  IMAD.IADD R10, R11, 0x1, -R3 ;  /* 0x000000010b0a7824 */ /* 0x000fe200078e0a03 */
[----:B------:R-:W-:-:S02]  /*0c00*/  LOP3.LUT R223, R234, 0xfffffff8, RZ, 0xc0, !PT ;  /* 0xfffffff8eadf7812 */ /* 0x000fc400078ec0ff */
[----:B------:R-:W-:Y:S02]  /*0c10*/  SHF.R.S32.HI R13, RZ, 0x7, R2 ;  /* 0x00000007ff0d7819 */ /* 0x000fe40000011402 */
[----:B------:R-:W-:Y:S01]  /*0c20*/  SHF.R.S32.HI R5, RZ, 0x1f, R10 ;  /* 0x0000001fff057819 */ /* 0x000fe2000001140a */
[----:B------:R-:W-:Y:S01]  /*0c30*/  IMAD.IADD R223, R11, 0x1, -R223 ;  /* 0x000000010bdf7824 */ /* 0x000fe200078e0adf */
[----:B------:R-:W-:Y:S02]  /*0c40*/  LEA.HI R2, R2, R13, RZ, 0x1 ;  /* 0x0000000d02027211 */ /* 0x000fe400078f08ff */
[-C--:B------:R-:W-:Y:S01]  /*0c50*/  LEA.HI R7, R5, R10.reuse, RZ, 0x2 ;  /* 0x0000000a05077211 */ /* 0x080fe200078f10ff */
[----:B------:R-:W-:Y:S01]  /*0c60*/  IMAD.SHL.U32 R205, R223, 0x8, RZ ;  /* 0x00000008dfcd7824 */ /* 0x000fe200078e00ff */
[----:B------:R-:W-:Y:S02]  /*0c70*/  LEA.HI R8, R5, R10, RZ, 0x5 ;  /* 0x0000000a05087211 */ /* 0x000fe400078f28ff */
[--C-:B------:R-:W-:Y:S01]  /*0c80*/  SHF.R.S32.HI R4, RZ, 0x2, R7.reuse ;  /* 0x00000002ff047819 */ /* 0x100fe20000011407 */
[C---:B------:R-:W-:Y:S01]  /*0c90*/  VIADD R218, R205.reuse, 0xc0 ;  /* 0x000000c0cdda7836 */ /* 0x040fe20000000000 */
[----:B------:R-:W-:Y:S01]  /*0ca0*/  SHF.R.S32.HI R3, RZ, 0x1f, R7 ;  /* 0x0000001fff037819 */ /* 0x000fe20000011407 */
[C---:B------:R-:W-:Y:S01]  /*0cb0*/  VIADD R217, R205.reuse, 0x40 ;  /* 0x00000040cdd97836 */ /* 0x040fe20000000000 */
[----:B------:R-:W-:Y:S01]  /*0cc0*/  SHF.R.S32.HI R8, RZ, 0x5, R8 ;  /* 0x00000005ff087819 */ /* 0x000fe20000011408 */
[----:B------:R-:W-:Y:S01]  /*0cd0*/  VIADD R216, R205, 0x80 ;  /* 0x00000080cdd87836 */ /* 0x000fe20000000000 */
[----:B------:R-:W-:-:S02]  /*0ce0*/  LEA.HI R6, R3, R4, RZ, 0x3 ;  /* 0x0000000403067211 */ /* 0x000fc400078f18ff */
[-C--:B------:R-:W-:Y:S02]  /*0cf0*/  LEA.HI R3, R0, R11.reuse, RZ, 0x4 ;  /* 0x0000000b00037211 */ /* 0x080fe400078f20ff */
[----:B------:R-:W-:Y:S02]  /*0d00*/  LOP3.LUT R9, R6, 0xfffffff8, RZ, 0xc0, !PT ;  /* 0xfffffff806097812 */ /* 0x000fe400078ec0ff */
[----:B------:R-:W-:Y:S02]  /*0d10*/  SHF.R.S32.HI R6, RZ, 0x4, R3 ;  /* 0x00000004ff067819 */ /* 0x000fe40000011403 */
[----:B------:R-:W-:Y:S01]  /*0d20*/  LEA.HI R0, R0, R11, RZ, 0x2 ;  /* 0x0000000b00007211 */ /* 0x000fe200078f10ff */
[----:B------:R-:W-:Y:S01]  /*0d30*/  IMAD.IADD R9, R4, 0x1, -R9 ;  /* 0x0000000104097824 */ /* 0x000fe200078e0a09 */
[C---:B------:R-:W-:Y:S02]  /*0d40*/  LOP3.LUT R4, R3.reuse, 0x3fffff0, RZ, 0xc0, !PT ;  /* 0x03fffff003047812 */ /* 0x040fe400078ec0ff */
[----:B------:R-:W-:Y:S01]  /*0d50*/  LEA.HI R3, R3, R6, RZ, 0x1 ;  /* 0x0000000603037211 */ /* 0x000fe200078f08ff */
[----:B------:R-:W-:Y:S01]  /*0d60*/  IMAD R9, R8, 0x10, R9 ;  /* 0x0000001008097824 */ /* 0x000fe200078e0209 */
[----:B------:R-:W-:-:S02]  /*0d70*/  SHF.R.S32.HI R22, RZ, 0x2, R0 ;  /* 0x00000002ff167819 */ /* 0x000fc40000011400 */
[----:B------:R-:W-:Y:S01]  /*0d80*/  LOP3.LUT R5, R3, 0x1ffffffe, RZ, 0xc0, !PT ;  /* 0x1ffffffe03057812 */ /* 0x000fe200078ec0ff */
[C---:B------:R-:W-:Y:S01]  /*0d90*/  IMAD.IADD R3, R11.reuse, 0x1, -R4 ;  /* 0x000000010b037824 */ /* 0x040fe200078e0a04 */
[----:B------:R-:W-:Y:S01]  /*0da0*/  LOP3.LUT R236, R0, 0xfffffffc, RZ, 0xc0, !PT ;  /* 0xfffffffc00ec7812 */ /* 0x000fe200078ec0ff */
[----:B------:R-:W-:Y:S01]  /*0db0*/  VIADD R230, R22, 0x40 ;  /* 0x0000004016e67836 */ /* 0x000fe20000000000 */
[----:B------:R-:W-:Y:S01]  /*0dc0*/  LOP3.LUT R2, R2, 0x3fffffe, RZ, 0xc0, !PT ;  /* 0x03fffffe02027812 */ /* 0x000fe200078ec0ff */
[----:B------:R-:W-:Y:S01]  /*0dd0*/  IMAD.IADD R5, R6, 0x1, -R5 ;  /* 0x0000000106057824 */ /* 0x000fe200078e0a05 */
[----:B------:R-:W-:Y:S01]  /*0de0*/  LEA R4, R210, R3, 0x4 ;  /* 0x00000003d2047211 */ /* 0x000fe200078e20ff */
[----:B------:R-:W-:Y:S01]  /*0df0*/  IMAD.IADD R236, R11, 0x1, -R236 ;  /* 0x000000010bec7824 */ /* 0x000fe200078e0aec */
[----:B------:R-:W-:Y:S01]  /*0e00*/  SHF.R.S32.HI R3, RZ, 0x1f, R0 ;  /* 0x0000001fff037819 */ /* 0x000fe20000011400 */
[----:B------:R-:W-:Y:S01]  /*0e10*/  IMAD.SHL.U32 R208, R230, 0x40, RZ ;  /* 0x00000040e6d07824 */ /* 0x000fe200078e00ff */
[----:B------:R-:W-:Y:S01]  /*0e20*/  LOP3.LUT R215, R7, 0x7ffffffc, RZ, 0xc0, !PT ;  /* 0x7ffffffc07d77812 */ /* 0x000fe200078ec0ff */
[----:B------:R-:W-:Y:S01]  /*0e30*/  IMAD R4, R4, 0x8, R5 ;  /* 0x0000000804047824 */ /* 0x000fe200078e0205 */
[----:B------:R-:W-:Y:S01]  /*0e40*/  SHF.R.S32.HI R5, RZ, 0x1f, R230 ;  /* 0x0000001fff057819 */ /* 0x000fe200000114e6 */
[----:B------:R-:W-:Y:S01]  /*0e50*/  IMAD.SHL.U32 R16, R236, 0x8, RZ ;  /* 0x00000008ec107824 */ /* 0x000fe200078e00ff */
[----:B------:R-:W-:Y:S01]  /*0e60*/  LEA.HI R3, R3, R22, RZ, 0x3 ;  /* 0x0000001603037211 */ /* 0x000fe200078f18ff */
[----:B------:R-:W-:Y:S01]  /*0e70*/  IMAD.IADD R2, R13, 0x1, -R2 ;  /* 0x000000010d027824 */ /* 0x000fe200078e0a02 */
[----:B------:R-:W-:Y:S01]  /*0e80*/  LEA.HI R5, R5, R230, RZ, 0x3 ;  /* 0x000000e605057211 */ /* 0x000fe200078f18ff */
[----:B------:R-:W-:Y:S01]  /*0e90*/  IMAD.SHL.U32 R4, R4, 0x8, RZ ;  /* 0x0000000804047824 */ /* 0x000fe200078e00ff */
[----:B------:R-:W-:Y:S01]  /*0ea0*/  LOP3.LUT R3, R3, 0xfffffff8, RZ, 0xc0, !PT ;  /* 0xfffffff803037812 */ /* 0x000fe200078ec0ff */
[----:B------:R-:W-:Y:S01]  /*0eb0*/  IMAD R6, R2, 0x40, R9 ;  /* 0x0000004002067824 */ /* 0x000fe200078e0209 */
[----:B------:R-:W-:Y:S01]  /*0ec0*/  LEA.HI R0, R236, R236, RZ, 0x1 ;  /* 0x000000ecec007211 */ /* 0x000fe200078f08ff */
[----:B------:R-:W-:Y:S01]  /*0ed0*/  IMAD.SHL.U32 R5, R5, 0x40, RZ ;  /* 0x0000004005057824 */ /* 0x000fe200078e00ff */
[----:B------:R-:W-:Y:S01]  /*0ee0*/  LOP3.LUT R208, R208, 0x1c0, RZ, 0xc0, !PT ;  /* 0x000001c0d0d07812 */ /* 0x000fe200078ec0ff */
[----:B------:R-:W-:Y:S01]  /*0ef0*/  IMAD.IADD R233, R22, 0x1, -R3 ;  /* 0x0000000116e97824 */ /* 0x000fe200078e0a03 */
[----:B------:R-:W-:Y:S01]  /*0f00*/  LOP3.LUT R3, R0, 0x1ffffffe, RZ, 0xc0, !PT ;  /* 0x1ffffffe00037812 */ /* 0x000fe200078ec0ff */
[----:B------:R0:W-:Y:S01]  /*0f10*/  STL [R1+0x18], R6 ;  /* 0x0000180601007387 */ /* 0x0001e20000100800 */
[----:B------:R-:W-:Y:S01]  /*0f20*/  SHF.R.S32.HI R0, RZ, 0x1f, R205 ;  /* 0x0000001fff007819 */ /* 0x000fe200000114cd */
[----:B------:R-:W-:Y:S01]  /*0f30*/  IMAD.SHL.U32 R200, R236, 0x4, RZ ;  /* 0x00000004ecc87824 */ /* 0x000fe200078e00ff */
[----:B------:R-:W-:Y:S01]  /*0f40*/  SHF.R.U32.HI R8, RZ, 0x3, R208 ;  /* 0x00000003ff087819 */ /* 0x000fe200000116d0 */
[----:B------:R0:W-:Y:S01]  /*0f50*/  STL [R1+0x1c], R4 ;  /* 0x00001c0401007387 */ /* 0x0001e20000100800 */
[----:B------:R-:W-:Y:S01]  /*0f60*/  LOP3.LUT R0, R208, 0x38, R16, 0xf8, !PT ;  /* 0x00000038d0007812 */ /* 0x000fe200078ef810 */
[----:B------:R-:W-:Y:S01]  /*0f70*/  IMAD.IADD R3, R236, 0x1, -R3 ;  /* 0x00000001ec037824 */ /* 0x000fe200078e0a03 */
[----:B------:R-:W-:Y:S01]  /*0f80*/  LOP3.LUT R213, R5, 0xfffffe00, RZ, 0xc0, !PT ;  /* 0xfffffe0005d57812 */ /* 0x000fe200078ec0ff */
[----:B------:R-:W-:Y:S01]  /*0f90*/  IMAD.MOV.U32 R2, RZ, RZ, RZ ;  /* 0x000000ffff027224 */ /* 0x000fe200078e00ff */
[----:B------:R-:W-:Y:S01]  /*0fa0*/  IADD3 R203, R200, 0x10, RZ ;  /* 0x00000010c8cb7810 */ /* 0x000fe20007ffe0ff */
[----:B------:R-:W-:Y:S01]  /*0fb0*/  IMAD.IADD R215, R10, 0x1, -R215 ;  /* 0x000000010ad77824 */ /* 0x000fe200078e0ad7 */
[----:B------:R-:W-:-:S02]  /*0fc0*/  LOP3.LUT R5, R213, R0, R8, 0xf6, !PT ;  /* 0x00000000d5057212 */ /* 0x000fc400078ef608 */
[----:B------:R-:W-:Y:S02]  /*0fd0*/  SHF.R.S32.HI R0, RZ, 0x1f, R218 ;  /* 0x0000001fff007819 */ /* 0x000fe400000114da */
[----:B------:R-:W-:Y:S01]  /*0fe0*/  SHF.R.S32.HI R234, RZ, 0x3, R234 ;  /* 0x00000003ffea7819 */ /* 0x000fe200000114ea */
[----:B------:R-:W-:Y:S01]  /*0ff0*/  IMAD R0, R5, 0x2, R18 ;  /* 0x0000000205007824 */ /* 0x000fe200078e0212 */
[----:B------:R-:W-:Y:S02]  /*1000*/  SHF.R.S32.HI R232, RZ, 0x1f, R22 ;  /* 0x0000001fffe87819 */ /* 0x000fe40000011416 */
[----:B------:R-:W-:Y:S02]  /*1010*/  SHF.R.S32.HI R17, RZ, 0x1f, R16 ;  /* 0x0000001fff117819 */ /* 0x000fe40000011410 */
[----:B------:R0:W-:Y:S01]  /*1020*/  STL [R1+0xc], R0 ;  /* 0x00000c0001007387 */ /* 0x0001e20000100800 */
[----:B------:R-:W-:Y:S02]  /*1030*/  SHF.R.S32.HI R237, RZ, 0x1f, R203 ;  /* 0x0000001fffed7819 */ /* 0x000fe400000114cb */
[----:B------:R-:W-:-:S02]  /*1040*/  SHF.R.S32.HI R9, RZ, 0x1f, R217 ;  /* 0x0000001fff097819 */ /* 0x000fc400000114d9 */
[----:B------:R-:W-:Y:S02]  /*1050*/  SHF.R.S32.HI R7, RZ, 0x1f, R216 ;  /* 0x0000001fff077819 */ /* 0x000fe400000114d8 */
[----:B------:R-:W-:Y:S02]  /*1060*/  LEA R214, R3, R6, 0x3 ;  /* 0x0000000603d67211 */ /* 0x000fe400078e18ff */
[----:B0-2---:R-:W-:-:S07]  /*1070*/  LOP3.LUT R204, R12, 0x1, RZ, 0xfc, !PT ;  /* 0x000000010ccc7812 */ /* 0x005fce00078efcff */
.L_x_14239:
[----:B0--3--:R-:W0:Y:S02]  /*1080*/  LDC.64 R4, c[0x0][0xc88] ;  /* 0x00032200ff047b82 */ /* 0x009e240000000a00 */
[----:B0-----:R-:W-:-:S05]  /*1090*/  IMAD.WIDE R4, R95, 0x4, R4 ;  /* 0x000000045f047825 */ /* 0x001fca00078e0204 */
[----:B------:R-:W2:Y:S01]  /*10a0*/  LDG.E R229, desc[UR40][R4.64] ;  /* 0x0000002804e57981 */ /* 0x000ea2000c1e1900 */
        /* <DEDUP_REMOVED lines=47> */
.L_x_14093:
[----:B------:R-:W-:Y:S01]  /*13a0*/  ULDC.64 UR4, c[0x0][0xa20] ;  /* 0x0002880000047ab9 */ /* 0x000fe20000000a00 */
[----:B------:R-:W-:Y:S02]  /*13b0*/  MOV R226, R94 ;  /* 0x0000005e00e27202 */ /* 0x000fe40000000f00 */
[----:B------:R-:W-:-:S04]  /*13c0*/  ISETP.NE.U32.AND P1, PT, RZ, UR4, PT ;  /* 0x00000004ff007c0c */ /* 0x000fc8000bf25070 */
[----:B------:R-:W-:-:S13]  /*13d0*/  ISETP.NE.AND.EX P1, PT, RZ, UR5, PT, P1 ;  /* 0x00000005ff007c0c */ /* 0x000fda000bf25310 */
[----:B------:R-:W-:Y:S05]  /*13e0*/  @!P1 BRA `(.L_x_14094) ;  /* 0x0000000000109947 */ /* 0x000fea0003800000 */
[----:B------:R-:W-:-:S04]  /*13f0*/  IADD3 R4, P0, R227, UR4, RZ ;  /* 0x00000004e3047c10 */ /* 0x000fc8000ff1e0ff */
[----:B------:R-:W-:-:S05]  /*1400*/  IADD3.X R5, R228, UR5, RZ, P0, !PT ;  /* 0x00000005e4057c10 */ /* 0x000fca00087fe4ff */
[----:B------:R0:W5:Y:S01]  /*1410*/  LDG.E R30, desc[UR40][R4.64] ;  /* 0x00000028041e7981 */ /* 0x000162000c1e1900 */
[----:B------:R-:W-:Y:S05]  /*1420*/  BRA `(.L_x_14095) ;  /* 0x0000000000107947 */ /* 0x000fea0003800000 */
.L_x_14094:
[----:B------:R-:W-:Y:S05]  /*1430*/  @!P0 BRA `(.L_x_14095) ;  /* 0x00000000000c8947 */ /* 0x000fea0003800000 */
[----:B------:R-:W2:Y:S04]  /*1440*/  LDG.E R5, desc[UR40][R8.64] ;  /* 0x0000002808057981 */ /* 0x000ea8000c1e1900 */
[----:B------:R-:W2:Y:S02]  /*1450*/  LDG.E R30, desc[UR40][R8.64+0x4] ;  /* 0x00000428081e7981 */ /* 0x000ea4000c1e1900 */
[----:B--2---:R-:W-:-:S07]  /*1460*/  IMAD.IADD R30, R30, 0x1, -R5 ;  /* 0x000000011e1e7824 */ /* 0x004fce00078e0a05 */
.L_x_14095:
        /* <DEDUP_REMOVED lines=18> */
[----:B0-----:R-:W-:-:S08]  /*1590*/  VIADD R4, R206, 0x7f ;  /* 0x0000007fce047836 */ /* 0x001fd00000000000 */
[----:B------:R-:W0:Y:S08]  /*15a0*/  @P1 LDC R11, c[0x0][0x44c] ;  /* 0x00011300ff0b1b82 */ /* 0x000e300000000800 */
[----:B------:R-:W1:Y:S01]  /*15b0*/  @P1 LDC R5, c[0x0][0x450] ;  /* 0x00011400ff051b82 */ /* 0x000e620000000800 */
[----:B--2---:R-:W-:Y:S02]  /*15c0*/  @P0 IMAD.IADD R24, R9, 0x1, -R0 ;  /* 0x0000000109180824 */ /* 0x004fe400078e0a00 */
[----:B0-----:R-:W-:-:S04]  /*15d0*/  @P1 IMAD.HI.U32 R0, R4, R11, RZ ;  /* 0x0000000b04001227 */ /* 0x001fc800078e00ff */
[----:B------:R-:W-:Y:S01]  /*15e0*/  IMAD.IADD R209, R8, 0x1, R24 ;  /* 0x0000000108d17824 */ /* 0x000fe200078e0218 */
[----:B-1----:R-:W-:-:S03]  /*15f0*/  @P1 SHF.R.U32.HI R4, RZ, R5, R0 ;  /* 0x00000005ff041219 */ /* 0x002fc60000011600 */
[C---:B------:R-:W-:Y:S01]  /*1600*/  VIADD R0, R209.reuse, 0x5f ;  /* 0x0000005fd1007836 */ /* 0x040fe20000000000 */
[----:B------:R-:W-:-:S03]  /*1610*/  IADD3 R29, R209, 0x60, -R207 ;  /* 0x00000060d11d7810 */ /* 0x000fc60007ffe8cf */
[----:B------:R-:W-:Y:S01]  /*1620*/  IMAD.HI R0, R0, 0x2aaaaaab, RZ ;  /* 0x2aaaaaab00007827 */ /* 0x000fe200078e02ff */
[----:B------:R-:W-:-:S04]  /*1630*/  IADD3 R4, R29, R4, RZ ;  /* 0x000000041d047210 */ /* 0x000fc80007ffe0ff */
[----:B------:R-:W-:Y:S01]  /*1640*/  SHF.R.U32.HI R3, RZ, 0x1f, R0 ;  /* 0x0000001fff037819 */ /* 0x000fe20000011600 */
[----:B------:R-:W-:-:S03]  /*1650*/  IMAD.HI R4, R4, 0x2aaaaaab, RZ ;  /* 0x2aaaaaab04047827 */ /* 0x000fc600078e02ff */
[----:B------:R-:W-:Y:S02]  /*1660*/  LEA.HI.SX32 R180, R0, R3, 0x1c ;  /* 0x0000000300b47211 */ /* 0x000fe400078fe2ff */
[----:B------:R-:W-:-:S04]  /*1670*/  SHF.R.U32.HI R5, RZ, 0x1f, R4 ;  /* 0x0000001fff057819 */ /* 0x000fc80000011604 */
[----:B------:R-:W-:Y:S01]  /*1680*/  LEA.HI.SX32 R5, R4, R5, 0x1c ;  /* 0x0000000504057211 */ /* 0x000fe200078fe2ff */
[----:B------:R-:W-:-:S03]  /*1690*/  IMAD.MOV R4, RZ, RZ, -R8 ;  /* 0x000000ffff047224 */ /* 0x000fc600078e0a08 */
[----:B------:R-:W-:Y:S02]  /*16a0*/  VIMNMX R5, R180, R5, PT ;  /* 0x00000005b4057248 */ /* 0x000fe40003fe0100 */
[----:B------:R-:W-:-:S03]  /*16b0*/  VIMNMX R4, RZ, R4, !PT ;  /* 0x00000004ff047248 */ /* 0x000fc60007fe0100 */
        /* <DEDUP_REMOVED lines=33> */
.L_x_14098:
[----:B------:R-:W-:Y:S05]  /*18d0*/  BSYNC B6 ;  /* 0x0000000000067941 */ /* 0x000fea0003800000 */
.L_x_14097:
        /* <DEDUP_REMOVED lines=20> */
.L_x_14100:
[----:B------:R-:W-:Y:S05]  /*1a20*/  BSYNC B6 ;  /* 0x0000000000067941 */ /* 0x000fea0003800000 */
.L_x_14099:
[----:B------:R-:W-:Y:S01]  /*1a30*/  ULDC.64 UR4, c[0x0][0x9f8] ;  /* 0x00027e0000047ab9 */ /* 0x000fe20000000a00 */
[----:B------:R-:W0:Y:S01]  /*1a40*/  S2R R42, SR_TID.X ;  /* 0x00000000002a7919 */ /* 0x000e220000002100 */
[----:B------:R-:W-:Y:S01]  /*1a50*/  ISETP.NE.U32.AND P0, PT, RZ, UR4, PT ;  /* 0x00000004ff007c0c */ /* 0x000fe2000bf05070 */
[----:B------:R-:W1:Y:S01]  /*1a60*/  LDC.64 R8, c[0x0][0x300] ;  /* 0x0000c000ff087b82 */ /* 0x000e620000000a00 */
[----:B------:R-:W-:Y:S01]  /*1a70*/  IMAD.IADD R61, R33, 0x1, R30 ;  /* 0x00000001213d7824 */ /* 0x000fe200078e021e */
[----:B------:R-:W-:Y:S01]  /*1a80*/  ULDC.64 UR6, c[0x0][0xa08] ;  /* 0x0002820000067ab9 */ /* 0x000fe20000000a00 */
[----:B------:R-:W-:Y:S02]  /*1a90*/  ISETP.NE.AND.EX P0, PT, RZ, UR5, PT, P0 ;  /* 0x00000005ff007c0c */ /* 0x000fe4000bf05300 */
[----:B------:R-:W-:Y:S02]  /*1aa0*/  SHF.R.S32.HI R11, RZ, 0x1f, R94 ;  /* 0x0000001fff0b7819 */ /* 0x000fe4000001145e */
[C---:B------:R-:W-:Y:S01]  /*1ab0*/  IADD3 R62, R16.reuse, 0x20, RZ ;  /* 0x00000020103e7810 */ /* 0x040fe20007ffe0ff */
[C---:B------:R-:W-:Y:S01]  /*1ac0*/  VIADD R63, R16.reuse, 0x40 ;  /* 0x00000040103f7836 */ /* 0x040fe20000000000 */
[----:B------:R-:W2:Y:S07]  /*1ad0*/  LDC.64 R14, c[0x0][0x408] ;  /* 0x00010200ff0e7b82 */ /* 0x000eae0000000a00 */
[----:B------:R-:W-:Y:S01]  /*1ae0*/  @P0 IADD3 R4, P1, R227, UR4, RZ ;  /* 0x00000004e3040c10 */ /* 0x000fe2000ff3e0ff */
[----:B------:R-:W-:Y:S01]  /*1af0*/  VIADD R64, R16, 0x60 ;  /* 0x0000006010407836 */ /* 0x000fe20000000000 */
[----:B------:R-:W3:Y:S02]  /*1b00*/  LDC.64 R36, c[0x0][0x3f8] ;  /* 0x0000fe00ff247b82 */ /* 0x000ee40000000a00 */
[----:B------:R-:W-:Y:S01]  /*1b10*/  @P0 IADD3.X R5, R228, UR5, RZ, P1, !PT ;  /* 0x00000005e4050c10 */ /* 0x000fe20008ffe4ff */
[----:B------:R-:W-:-:S04]  /*1b20*/  ULDC.64 UR4, c[0x0][0x308] ;  /* 0x0000c20000047ab9 */ /* 0x000fc80000000a00 */
[----:B------:R4:W3:Y:S01]  /*1b30*/  @P0 LDG.E R31, desc[UR40][R4.64] ;  /* 0x00000028041f0981 */ /* 0x0008e2000c1e1900 */
[----:B------:R-:W-:Y:S01]  /*1b40*/  SHF.R.S32.HI R45, RZ, 0x1f, R61 ;  /* 0x0000001fff2d7819 */ /* 0x000fe2000001143d */
[-C--:B-1----:R-:W-:Y:S01]  /*1b50*/  IMAD.WIDE.U32 R6, R61, R8.reuse, RZ ;  /* 0x000000083d067225 */ /* 0x082fe200078e00ff */
[----:B------:R-:W-:Y:S01]  /*1b60*/  ISETP.NE.U32.AND P0, PT, RZ, UR6, PT ;  /* 0x00000006ff007c0c */ /* 0x000fe2000bf05070 */
[----:B------:R-:W1:Y:S01]  /*1b70*/  LDC R43, c[0x0][0x3f4] ;  /* 0x0000fd00ff2b7b82 */ /* 0x000e620000000800 */
        /* <DEDUP_REMOVED lines=8> */
[----:B------:R-:W-:Y:S01]  /*1c00*/  SHF.L.U32 R71, R233, 0x6, RZ ;  /* 0x00000006e9477819 */ /* 0x000fe200000006ff */
[----:B------:R-:W-:Y:S01]  /*1c10*/  IMAD.IADD R7, R7, 0x1, R3 ;  /* 0x0000000107077824 */ /* 0x000fe200078e0203 */
[----:B--2---:R-:W-:Y:S01]  /*1c20*/  SHF.L.U64.HI R69, R14, 0x6, R15 ;  /* 0x000000060e457819 */ /* 0x004fe2000001020f */
[----:B------:R-:W-:Y:S01]  /*1c30*/  IMAD R3, R11, UR4, RZ ;  /* 0x000000040b037c24 */ /* 0x000fe2000f8e02ff */
[----:B------:R-:W-:Y:S01]  /*1c40*/  LOP3.LUT R71, R71, 0x1c0, RZ, 0xc0, !PT ;  /* 0x000001c047477812 */ /* 0x000fe200078ec0ff */
[----:B----4-:R-:W-:Y:S01]  /*1c50*/  IMAD.WIDE.U32 R4, R94, UR4, R6 ;  /* 0x000000045e047c25 */ /* 0x010fe2000f8e0006 */
[----:B------:R-:W-:-:S02]  /*1c60*/  SHF.L.U64.HI R67, R8, 0x6, R9 ;  /* 0x0000000608437819 */ /* 0x000fc40000010209 */
[----:B------:R-:W-:Y:S01]  /*1c70*/  SHF.R.U32.HI R74, RZ, 0x3, R71 ;  /* 0x00000003ff4a7819 */ /* 0x000fe20000011647 */
[----:B------:R-:W-:Y:S01]  /*1c80*/  IMAD R3, R94, UR5, R3 ;  /* 0x000000055e037c24 */ /* 0x000fe2000f8e0203 */
[----:B------:R-:W-:Y:S01]  /*1c90*/  ULDC.64 UR4, c[0x0][0x310] ;  /* 0x0000c40000047ab9 */ /* 0x000fe20000000a00 */
[----:B------:R-:W-:Y:S01]  /*1ca0*/  IMAD.WIDE.U32 R6, R22, R8, R16 ;  /* 0x0000000816067225 */ /* 0x000fe200078e0010 */
[----:B---3--:R-:W-:Y:S02]  /*1cb0*/  SHF.L.U64.HI R72, R36, 0x6, R37 ;  /* 0x0000000624487819 */ /* 0x008fe40000010225 */
[----:B------:R-:W-:Y:S01]  /*1cc0*/  SHF.R.S32.HI R75, RZ, 0x1f, R230 ;  /* 0x0000001fff4b7819 */ /* 0x000fe200000114e6 */
[----:B------:R-:W-:Y:S02]  /*1cd0*/  IMAD.IADD R5, R5, 0x1, R3 ;  /* 0x0000000105057824 */ /* 0x000fe400078e0203 */
[C---:B------:R-:W-:Y:S02]  /*1ce0*/  VIADD R65, R16.reuse, 0x80 ;  /* 0x0000008010417836 */ /* 0x040fe40000000000 */
[----:B------:R-:W-:-:S02]  /*1cf0*/  VIADD R66, R16, 0xa0 ;  /* 0x000000a010427836 */ /* 0x000fc40000000000 */
[----:B------:R-:W-:Y:S02]  /*1d00*/  VIADD R30, R16, 0xe0 ;  /* 0x000000e0101e7836 */ /* 0x000fe40000000000 */
[----:B------:R-:W-:Y:S02]  /*1d10*/  IMAD.MOV.U32 R77, RZ, RZ, 0x20 ;  /* 0x00000020ff4d7424 */ /* 0x000fe400078e00ff */
[----:B------:R-:W-:Y:S01]  /*1d20*/  VIADD R76, R42, 0x8 ;  /* 0x000000082a4c7836 */ /* 0x000fe20000000000 */
[----:B------:R-:W-:Y:S01]  /*1d30*/  SHF.R.U32.HI R42, RZ, 0x3, R208 ;  /* 0x00000003ff2a7819 */ /* 0x000fe200000116d0 */
[----:B------:R-:W-:Y:S02]  /*1d40*/  IMAD R81, R15, 0x60, RZ ;  /* 0x000000600f517824 */ /* 0x000fe400078e02ff */
[----:B------:R-:W-:Y:S02]  /*1d50*/  IMAD.SHL.U32 R70, R14, 0x40, RZ ;  /* 0x000000400e467824 */ /* 0x000fe400078e00ff */
[----:B------:R-:W-:-:S02]  /*1d60*/  IMAD.SHL.U32 R68, R8, 0x40, RZ ;  /* 0x0000004008447824 */ /* 0x000fc400078e00ff */
[----:B------:R-:W-:Y:S02]  /*1d70*/  IMAD.SHL.U32 R73, R36, 0x40, RZ ;  /* 0x0000004024497824 */ /* 0x000fe400078e00ff */
[----:B-1----:R-:W-:Y:S01]  /*1d80*/  IMAD.SHL.U32 R78, R43, 0x2, RZ ;  /* 0x000000022b4e7824 */ /* 0x002fe200078e00ff */
        /* <DEDUP_REMOVED lines=8> */
[----:B------:R-:W-:Y:S01]  /*1e10*/  ULDC UR4, c[0x0][0x320] ;  /* 0x0000c80000047ab9 */ /* 0x000fe20000000800 */
[----:B------:R-:W-:Y:S01]  /*1e20*/  IMAD R0, R22, R9, R10 ;  /* 0x0000000916007224 */ /* 0x000fe200078e020a */
[----:B------:R-:W-:Y:S01]  /*1e30*/  @!P6 BAR.SYNC.DEFER_BLOCKING 0x9, 0x100 ;  /* 0x024400000000eb1d */ /* 0x000fe20000010000 */
[----:B------:R-:W-:Y:S01]  /*1e40*/  IMAD.IADD R3, R5, 0x1, R3 ;  /* 0x0000000105037824 */ /* 0x000fe200078e0203 */
[----:B------:R-:W-:-:S02]  /*1e50*/  ISETP.GE.AND P1, PT, R62, UR4, PT ;  /* 0x000000043e007c0c */ /* 0x000fc4000bf26270 */
[----:B------:R-:W-:Y:S02]  /*1e60*/  ISETP.GE.AND P2, PT, R12, UR4, PT ;  /* 0x000000040c007c0c */ /* 0x000fe4000bf46270 */
        /* <DEDUP_REMOVED lines=11> */
[----:B------:R-:W-:Y:S02]  /*1f20*/  LOP3.LUT R10, R11, 0x2, R10, 0xe2, !PT ;  /* 0x000000020b0a7812 */ /* 0x000fe400078ee20a */
[----:B------:R-:W-:Y:S02]  /*1f30*/  SEL R11, RZ, 0x4, P0 ;  /* 0x00000004ff0b7807 */ /* 0x000fe40000000000 */
        /* <DEDUP_REMOVED lines=11> */
[C---:B------:R-:W-:Y:S01]  /*1ff0*/  IMAD R30, R232.reuse, R36, RZ ;  /* 0x00000024e81e7224 */ /* 0x040fe200078e02ff */
[----:B------:R-:W-:Y:S01]  /*2000*/  IADD3 R7, R7, R13, RZ ;  /* 0x0000000d07077210 */ /* 0x000fe20007ffe0ff */
[----:B------:R-:W-:Y:S01]  /*2010*/  IMAD R93, R21, UR5, R12 ;  /* 0x00000005155d7c24 */ /* 0x000fe2000f8e020c */
[----:B------:R-:W-:Y:S01]  /*2020*/  LOP3.LUT R95, R11, R10, RZ, 0xfc, !PT ;  /* 0x0000000a0b5f7212 */ /* 0x000fe200078efcff */
[-C--:B------:R-:W-:Y:S01]  /*2030*/  IMAD R10, R232, R14.reuse, RZ ;  /* 0x0000000ee80a7224 */ /* 0x080fe200078e02ff */
[----:B------:R-:W-:Y:S01]  /*2040*/  ISETP.GE.AND P0, PT, R16, R43, PT ;  /* 0x0000002b1000720c */ /* 0x000fe20003f06270 */
[----:B------:R-:W-:Y:S01]  /*2050*/  IMAD.WIDE.U32 R6, R21, UR4, R6 ;  /* 0x0000000415067c25 */ /* 0x000fe2000f8e0006 */
[----:B------:R-:W-:Y:S01]  /*2060*/  LOP3.LUT P1, RZ, R233, 0x4, RZ, 0xc0, !PT ;  /* 0x00000004e9ff7812 */ /* 0x000fe2000782c0ff */
[----:B------:R-:W-:Y:S01]  /*2070*/  ULDC UR4, c[0x0][0x2f4] ;  /* 0x0000bd0000047ab9 */ /* 0x000fe20000000800 */
[----:B------:R-:W-:Y:S01]  /*2080*/  SEL R35, R43, RZ, P0 ;  /* 0x000000ff2b237207 */ /* 0x000fe20000000000 */
[C---:B------:R-:W-:Y:S01]  /*2090*/  IMAD R33, R22.reuse, R15, R10 ;  /* 0x0000000f16217224 */ /* 0x040fe200078e020a */
[C---:B------:R-:W-:Y:S01]  /*20a0*/  IADD3 R60, P2, R22.reuse, R61, RZ ;  /* 0x0000003d163c7210 */ /* 0x040fe20007f5e0ff */
[----:B------:R-:W-:Y:S01]  /*20b0*/  IMAD.WIDE.U32 R12, R22, R14, R200 ;  /* 0x0000000e160c7225 */ /* 0x000fe200078e00c8 */
[----:B------:R-:W-:-:S02]  /*20c0*/  SEL R77, R77, 0xffffffe0, !P1 ;  /* 0xffffffe04d4d7807 */ /* 0x000fc40004800000 */
[----:B------:R-:W-:Y:S01]  /*20d0*/  SEL R94, RZ, 0xffffff80, P3 ;  /* 0xffffff80ff5e7807 */ /* 0x000fe20001800000 */
[----:B------:R-:W-:Y:S01]  /*20e0*/  IMAD.WIDE.U32 R20, R22, R14, R16 ;  /* 0x0000000e16147225 */ /* 0x000fe200078e0010 */
[----:B------:R-:W-:Y:S02]  /*20f0*/  ISETP.GE.AND P1, PT, R16, UR4, PT ;  /* 0x0000000410007c0c */ /* 0x000fe4000bf26270 */
[----:B------:R-:W-:Y:S01]  /*2100*/  LOP3.LUT R94, R95, 0x80, R94, 0xc8, !PT ;  /* 0x000000805f5e7812 */ /* 0x000fe200078ec85e */
[C---:B------:R-:W-:Y:S01]  /*2110*/  IMAD.WIDE.U32 R10, R22.reuse, R36, R200 ;  /* 0x00000024160a7225 */ /* 0x040fe200078e00c8 */
[----:B------:R-:W-:Y:S02]  /*2120*/  IADD3 R93, R7, R93, RZ ;  /* 0x0000005d075d7210 */ /* 0x000fe40007ffe0ff */
[----:B------:R-:W-:Y:S01]  /*2130*/  LOP3.LUT R95, R95, 0x40, RZ, 0xc0, !PT ;  /* 0x000000405f5f7812 */ /* 0x000fe200078ec0ff */
[----:B------:R-:W-:Y:S02]  /*2140*/  IMAD R41, R22, R37, R30 ;  /* 0x0000002516297224 */ /* 0x000fe400078e021e */
[----:B------:R-:W-:-:S02]  /*2150*/  IMAD.IADD R13, R13, 0x1, R33 ;  /* 0x000000010d0d7824 */ /* 0x000fc400078e0221 */
[----:B------:R-:W-:Y:S02]  /*2160*/  IMAD.IADD R33, R33, 0x1, R21 ;  /* 0x0000000121217824 */ /* 0x000fe400078e0215 */
[----:B------:R-:W-:Y:S01]  /*2170*/  IMAD.IADD R21, R11, 0x1, R41 ;  /* 0x000000010b157824 */ /* 0x000fe200078e0229 */
[----:B-----5:R-:W-:Y:S01]  /*2180*/  SHF.R.S32.HI R11, RZ, 0x1f, R38 ;  /* 0x0000001fff0b7819 */ /* 0x020fe20000011426 */
[----:B------:R-:W-:Y:S02]  /*2190*/  IMAD.MOV.U32 R32, RZ, RZ, R20 ;  /* 0x000000ffff207224 */ /* 0x000fe400078e0014 */
[----:B------:R-:W-:Y:S02]  /*21a0*/  IMAD.MOV.U32 R20, RZ, RZ, R10 ;  /* 0x000000ffff147224 */ /* 0x000fe400078e000a */
[----:B------:R-:W-:Y:S02]  /*21b0*/  IMAD R10, R11, R14, RZ ;  /* 0x0000000e0b0a7224 */ /* 0x000fe400078e02ff */
[----:B------:R-:W-:-:S02]  /*21c0*/  IMAD.IADD R35, R16, 0x1, R35 ;  /* 0x0000000110237824 */ /* 0x000fc400078e0223 */
[C---:B------:R-:W-:Y:S02]  /*21d0*/  IMAD R85, R38.reuse, R15, R10 ;  /* 0x0000000f26557224 */ /* 0x040fe400078e020a */
[----:B------:R-:W-:Y:S01]  /*21e0*/  IMAD R40, R11, R36, RZ ;  /* 0x000000240b287224 */ /* 0x000fe200078e02ff */
[----:B------:R-:W-:Y:S01]  /*21f0*/  SHF.R.S32.HI R34, RZ, 0x1f, R35 ;  /* 0x0000001fff227819 */ /* 0x000fe20000011423 */
[----:B------:R-:W-:-:S03]  /*2200*/  IMAD.WIDE.U32 R10, R38, R14, R12 ;  /* 0x0000000e260a7225 */ /* 0x000fc600078e000c */
[----:B------:R-:W-:Y:S01]  /*2210*/  LEA.HI R34, R34, R35, RZ, 0x3 ;  /* 0x0000002322227211 */ /* 0x000fe200078f18ff */
[----:B------:R-:W-:Y:S01]  /*2220*/  IMAD.WIDE.U32 R12, R38, R14, R32 ;  /* 0x0000000e260c7225 */ /* 0x000fe200078e0020 */
[----:B------:R-:W-:Y:S02]  /*2230*/  LOP3.LUT R33, R71, 0x18, R16, 0xf8, !PT ;  /* 0x0000001847217812 */ /* 0x000fe400078ef810 */
[----:B------:R-:W-:Y:S01]  /*2240*/  LOP3.LUT R32, R208, 0x38, R34, 0xf8, !PT ;  /* 0x00000038d0207812 */ /* 0x000fe200078ef822 */
[----:B------:R-:W-:Y:S01]  /*2250*/  IMAD.WIDE.U32 R30, R22, R36, R16 ;  /* 0x00000024161e7225 */ /* 0x000fe200078e0010 */
[----:B------:R-:W-:Y:S02]  /*2260*/  LOP3.LUT R33, R33, R74, RZ, 0x3c, !PT ;  /* 0x0000004a21217212 */ /* 0x000fe400078e3cff */
[----:B------:R-:W-:Y:S01]  /*2270*/  LOP3.LUT R32, R32, R42, RZ, 0x3c, !PT ;  /* 0x0000002a20207212 */ /* 0x000fe200078e3cff */
[----:B------:R-:W-:Y:S01]  /*2280*/  IMAD.IADD R31, R41, 0x1, R31 ;  /* 0x00000001291f7824 */ /* 0x000fe200078e021f */
[----:B------:R-:W-:Y:S01]  /*2290*/  LOP3.LUT R89, R34, 0xfffffff8, RZ, 0xc0, !PT ;  /* 0xfffffff822597812 */ /* 0x000fe200078ec0ff */
[----:B------:R-:W-:Y:S01]  /*22a0*/  IMAD R79, R210, 0x200, R33 ;  /* 0x00000200d24f7824 */ /* 0x000fe200078e0221 */
[--C-:B------:R-:W-:Y:S01]  /*22b0*/  LOP3.LUT R33, R71, 0x38, R34.reuse, 0xf8, !PT ;  /* 0x0000003847217812 */ /* 0x100fe200078ef822 */
[----:B------:R-:W-:Y:S01]  /*22c0*/  IMAD R35, R9, 0x60, RZ ;  /* 0x0000006009237824 */ /* 0x000fe200078e02ff */
[----:B------:R-:W-:Y:S01]  /*22d0*/  SHF.R.S32.HI R88, RZ, 0x3, R34 ;  /* 0x00000003ff587819 */ /* 0x000fe20000011422 */
[----:B------:R-:W-:Y:S01]  /*22e0*/  IMAD.WIDE.U32 R14, R14, 0x60, RZ ;  /* 0x000000600e0e7825 */ /* 0x000fe200078e00ff */
[----:B------:R-:W-:-:S02]  /*22f0*/  LOP3.LUT R33, R33, R74, RZ, 0x3c, !PT ;  /* 0x0000004a21217212 */ /* 0x000fc400078e3cff */
[----:B------:R-:W-:Y:S01]  /*2300*/  SHF.R.S32.HI R90, RZ, 0x1f, R89 ;  /* 0x0000001fff5a7819 */ /* 0x000fe20000011459 */
[C---:B------:R-:W-:Y:S01]  /*2310*/  IMAD R87, R38.reuse, R37, R40 ;  /* 0x0000002526577224 */ /* 0x040fe200078e0228 */
[----:B------:R-:W-:Y:S01]  /*2320*/  IADD3 R81, R15, R81, RZ ;  /* 0x000000510f517210 */ /* 0x000fe20007ffe0ff */
[----:B------:R-:W-:Y:S02]  /*2330*/  IMAD R41, R37, 0x60, RZ ;  /* 0x0000006025297824 */ /* 0x000fe400078e02ff */
[----:B------:R-:W-:-:S04]  /*2340*/  IMAD.WIDE.U32 R20, R38, R36, R20 ;  /* 0x0000002426147225 */ /* 0x000fc800078e0014 */
[----:B------:R-:W-:-:S04]  /*2350*/  IMAD.WIDE.U32 R30, R38, R36, R30 ;  /* 0x00000024261e7225 */ /* 0x000fc800078e001e */
        /* <DEDUP_REMOVED lines=12> */
[----:B------:R-:W-:-:S07]  /*2420*/  IMAD.IADD R92, R213, 0x1, R32 ;  /* 0x00000001d55c7824 */ /* 0x000fce00078e0220 */
.L_x_14148:
        /* <DEDUP_REMOVED lines=17> */
[C---:B------:R-:W-:Y:S01]  /*2540*/  IMAD R27, R2.reuse, 0x1800, R79 ;  /* 0x00001800021b7824 */ /* 0x040fe200078e024f */
        /* <DEDUP_REMOVED lines=33> */
[----:B------:R-:W-:Y:S02]  /*2760*/  CS2R R58, SRZ ;  /* 0x00000000003a7805 */ /* 0x000fe4000001ff00 */
[----:B------:R-:W-:Y:S02]  /*2770*/  IADD3.X R48, R107, R86, RZ, P3, !PT ;  /* 0x000000566b307210 */ /* 0x000fe40001ffe4ff */
        /* <DEDUP_REMOVED lines=15> */
.L_x_14105:
[----:B------:R-:W-:Y:S05]  /*2870*/  BSYNC B1 ;  /* 0x0000000000017941 */ /* 0x000fea0003800000 */
.L_x_14104:
        /* <DEDUP_REMOVED lines=28> */
.L_x_14107:
[----:B------:R-:W-:Y:S05]  /*2a40*/  BSYNC B1 ;  /* 0x0000000000017941 */ /* 0x000fea0003800000 */
.L_x_14106:
[----:B0-----:R-:W-:Y:S01]  /*2a50*/  IMAD.MOV.U32 R32, RZ, RZ, R56 ;  /* 0x000000ffff207224 */ /* 0x001fe200078e0038 */
[----:B------:R-:W-:Y:S01]  /*2a60*/  MOV R35, R59 ;  /* 0x0000003b00237202 */ /* 0x000fe20000000f00 */
[----:B------:R-:W-:Y:S01]  /*2a70*/  IMAD.MOV.U32 R33, RZ, RZ, R57 ;  /* 0x000000ffff217224 */ /* 0x000fe200078e0039 */
[----:B------:R-:W-:Y:S01]  /*2a80*/  ISETP.NE.AND P3, PT, R204, 0x3, PT ;  /* 0x00000003cc00780c */ /* 0x000fe20003f65270 */
[----:B------:R-:W-:Y:S01]  /*2a90*/  IMAD.MOV.U32 R34, RZ, RZ, R58 ;  /* 0x000000ffff227224 */ /* 0x000fe200078e003a */
[----:B------:R-:W-:Y:S02]  /*2aa0*/  PRMT R115, R98, 0x5410, R99 ;  /* 0x0000541062737816 */ /* 0x000fe40000000063 */
[----:B------:R-:W-:Y:S01]  /*2ab0*/  PRMT R111, R32, 0x5410, R33 ;  /* 0x00005410206f7816 */ /* 0x000fe20000000021 */
[----:B------:R-:W-:Y:S01]  /*2ac0*/  IMAD.MOV.U32 R32, RZ, RZ, R52 ;  /* 0x000000ffff207224 */ /* 0x000fe200078e0034 */
[----:B------:R-:W-:Y:S01]  /*2ad0*/  PRMT R117, R34, 0x5410, R35 ;  /* 0x0000541022757816 */ /* 0x000fe20000000023 */
[----:B------:R-:W-:-:S02]  /*2ae0*/  IMAD.MOV.U32 R33, RZ, RZ, R53 ;  /* 0x000000ffff217224 */ /* 0x000fc400078e0035 */
[----:B-----5:R-:W-:Y:S02]  /*2af0*/  IMAD.MOV.U32 R34, RZ, RZ, R48 ;  /* 0x000000ffff227224 */ /* 0x020fe400078e0030 */
        /* <DEDUP_REMOVED lines=16> */
.L_x_14108:
[----:B------:R-:W-:Y:S01]  /*2c00*/  LEA R96, R2, R18, 0x3 ;  /* 0x0000001202607211 */ /* 0x000fe200078e18ff */
[----:B------:R-:W-:Y:S01]  /*2c10*/  BSSY B1, `(.L_x_14109) ;  /* 0x0000004000017945 */ /* 0x000fe20003800000 */
[----:B------:R-:W-:-:S04]  /*2c20*/  SHF.L.U32 R107, R202, 0x1f, RZ ;  /* 0x0000001fca6b7819 */ /* 0x000fc800000006ff */
[----:B------:R-:W0:Y:S02]  /*2c30*/  SYNCS.PHASECHK.TRANS64.TRYWAIT P6, [R96+URZ+0x22890], R107 ;  /* 0x0228906b600075a7 */ /* 0x000e2400080c017f */
[----:B0-----:R-:W-:Y:S05]  /*2c40*/  @!P6 BRA `(.L_x_14110) ;  /* 0x000001880064e947 */ /* 0x001fea0003800000 */
.L_x_14400:
[----:B------:R-:W-:Y:S05]  /*2c50*/  BSYNC B1 ;  /* 0x0000000000017941 */ /* 0x000fea0003800000 */
.L_x_14109:
        /* <DEDUP_REMOVED lines=49> */
.L_x_14116:
[----:B------:R-:W-:Y:S05]  /*2f70*/  BSYNC B3 ;  /* 0x0000000000037941 */ /* 0x000fea0003800000 */
.L_x_14115:
[----:B--2---:R1:W-:Y:S02]  /*2f80*/  STG.E.128 desc[UR40][R46.64], R32 ;  /* 0x000000202e007986 */ /* 0x0043e4000c101d28 */
.L_x_14114:
[----:B------:R-:W-:Y:S05]  /*2f90*/  BSYNC B2 ;  /* 0x0000000000027941 */ /* 0x000fea0003800000 */
.L_x_14113:
        /* <DEDUP_REMOVED lines=46> */
.L_x_14118:
[----:B------:R-:W-:Y:S05]  /*3280*/  BSYNC B2 ;  /* 0x0000000000027941 */ /* 0x000fea0003800000 */
.L_x_14117:
[----:B--2---:R2:W-:Y:S02]  /*3290*/  STG.E.128 desc[UR40][R46.64+0x40], R32 ;  /* 0x000040202e007986 */ /* 0x0045e4000c101d28 */
.L_x_14112:
[----:B------:R-:W-:Y:S05]  /*32a0*/  BSYNC B1 ;  /* 0x0000000000017941 */ /* 0x000fea0003800000 */
.L_x_14111:
        /* <DEDUP_REMOVED lines=48> */
.L_x_14123:
[----:B------:R-:W-:Y:S05]  /*35b0*/  BSYNC B2 ;  /* 0x0000000000027941 */ /* 0x000fea0003800000 */
.L_x_14122:
[----:B--2---:R3:W-:Y:S02]  /*35c0*/  STG.E.128 desc[UR40][R44.64], R32 ;  /* 0x000000202c007986 */ /* 0x0047e4000c101d28 */
.L_x_14121:
[----:B------:R-:W-:Y:S05]  /*35d0*/  BSYNC B1 ;  /* 0x0000000000017941 */ /* 0x000fea0003800000 */
.L_x_14120:
        /* <DEDUP_REMOVED lines=46> */
.L_x_14125:
[----:B------:R-:W-:Y:S05]  /*38c0*/  BSYNC B1 ;  /* 0x0000000000017941 */ /* 0x000fea0003800000 */
.L_x_14124:
[----:B--2---:R1:W-:Y:S01]  /*38d0*/  STG.E.128 desc[UR40][R44.64+0x40], R32 ;  /* 0x000040202c007986 */ /* 0x0043e2000c101d28 */
[----:B------:R-:W-:Y:S05]  /*38e0*/  BRA `(.L_x_14119) ;  /* 0x0000001400787947 */ /* 0x000fea0003800000 */
.L_x_14103:
        /* <DEDUP_REMOVED lines=39> */
[----:B---3--:R-:W-:Y:S01]  /*3b60*/  IMAD.MOV.U32 R56, RZ, RZ, R34 ;  /* 0x000000ffff387224 */ /* 0x008fe200078e0022 */
[----:B------:R-:W-:Y:S01]  /*3b70*/  MOV R58, R32 ;  /* 0x00000020003a7202 */ /* 0x000fe20000000f00 */
[----:B------:R-:W-:Y:S02]  /*3b80*/  IMAD.MOV.U32 R57, RZ, RZ, R35 ;  /* 0x000000ffff397224 */ /* 0x000fe400078e0023 */
[----:B------:R-:W-:Y:S01]  /*3b90*/  IMAD.MOV.U32 R59, RZ, RZ, R33 ;  /* 0x000000ffff3b7224 */ /* 0x000fe200078e0021 */
        /* <DEDUP_REMOVED lines=10> */
[----:B------:R-:W-:Y:S01]  /*3c40*/  IMAD.MOV.U32 R52, RZ, RZ, R46 ;  /* 0x000000ffff347224 */ /* 0x000fe200078e002e */
[----:B------:R-:W-:Y:S01]  /*3c50*/  PRMT R130, R130, 0x5410, R53 ;  /* 0x0000541082827816 */ /* 0x000fe20000000035 */
[----:B------:R-:W-:Y:S01]  /*3c60*/  IMAD.MOV.U32 R53, RZ, RZ, R47 ;  /* 0x000000ffff357224 */ /* 0x000fe200078e002f */
[----:B------:R-:W-:Y:S02]  /*3c70*/  PRMT R120, R120, 0x5410, R55 ;  /* 0x0000541078787816 */ /* 0x000fe40000000037 */
[----:B------:R-:W-:Y:S02]  /*3c80*/  MOV R55, R45 ;  /* 0x0000002d00377202 */ /* 0x000fe40000000f00 */
[----:B------:R-:W-:Y:S01]  /*3c90*/  PRMT R114, R52, 0x5410, R53 ;  /* 0x0000541034727816 */ /* 0x000fe20000000035 */
[----:B-----5:R-:W-:Y:S01]  /*3ca0*/  IMAD.MOV.U32 R52, RZ, RZ, R50 ;  /* 0x000000ffff347224 */ /* 0x020fe200078e0032 */
[----:B------:R-:W-:Y:S01]  /*3cb0*/  PRMT R115, R54, 0x5410, R55 ;  /* 0x0000541036737816 */ /* 0x000fe20000000037 */
[----:B------:R-:W-:-:S02]  /*3cc0*/  IMAD.MOV.U32 R53, RZ, RZ, R51 ;  /* 0x000000ffff357224 */ /* 0x000fc400078e0033 */
[----:B------:R-:W-:Y:S02]  /*3cd0*/  IMAD.MOV.U32 R54, RZ, RZ, R48 ;  /* 0x000000ffff367224 */ /* 0x000fe400078e0030 */
[----:B------:R-:W-:Y:S01]  /*3ce0*/  IMAD.MOV.U32 R55, RZ, RZ, R49 ;  /* 0x000000ffff377224 */ /* 0x000fe200078e0031 */
[----:B------:R-:W-:-:S04]  /*3cf0*/  PRMT R116, R52, 0x5410, R53 ;  /* 0x0000541034747816 */ /* 0x000fc80000000035 */
[----:B------:R-:W-:Y:S01]  /*3d00*/  PRMT R117, R54, 0x5410, R55 ;  /* 0x0000541036757816 */ /* 0x000fe20000000037 */
[----:B------:R-:W-:Y:S06]  /*3d10*/  @!P3 BRA `(.L_x_14126) ;  /* 0x000000000004b947 */ /* 0x000fec0003800000 */
[----:B------:R-:W-:Y:S01]  /*3d20*/  BPT.TRAP 0x1 ;  /* 0x000000040000795c */ /* 0x000fe20000300000 */
.L_x_14126:
        /* <DEDUP_REMOVED lines=9> */
.L_x_14401:
[----:B------:R-:W-:Y:S05]  /*3dc0*/  BSYNC B1 ;  /* 0x0000000000017941 */ /* 0x000fea0003800000 */
.L_x_14127:
        /* <DEDUP_REMOVED lines=13> */
[----:B------:R-:W-:-:S04]  /*3ea0*/  LEA.HI.SX32 R53, R53, R88, 0x1c ;  /* 0x0000005835357211 */ /* 0x000fc800078fe2ff */
[----:B------:R-:W-:-:S04]  /*3eb0*/  SHF.L.U32 R113, R53, 0x3, RZ ;  /* 0x0000000335717819 */ /* 0x000fc800000006ff */
[----:B------:R-:W-:-:S04]  /*3ec0*/  LOP3.LUT R53, R71, 0x38, R113, 0xf8, !PT ;  /* 0x0000003847357812 */ /* 0x000fc800078ef871 */
[----:B------:R-:W-:-:S05]  /*3ed0*/  LOP3.LUT R53, R53, R74, RZ, 0x3c, !PT ;  /* 0x0000004a35357212 */ /* 0x000fca00078e3cff */
[----:B------:R-:W-:Y:S02]  /*3ee0*/  IMAD R55, R210, 0x200, R53 ;  /* 0x00000200d2377824 */ /* 0x000fe400078e0235 */
        /* <DEDUP_REMOVED lines=61> */
[----:B------:R-:W-:Y:S02]  /*42c0*/  HADD2.F32 R41, -RZ, R129.H0_H0 ;  /* 0x20000081ff297230 */ /* 0x000fe40000004100 */
[----:B------:R-:W-:Y:S01]  /*42d0*/  FMUL.FTZ R43, R52, R43 ;  /* 0x0000002b342b7220 */ /* 0x000fe20000410000 */
[-C--:B------:R-:W-:Y:S01]  /*42e0*/  FFMA.FTZ R53, R34, R35.reuse, R53 ;  /* 0x0000002322357223 */ /* 0x080fe20000010035 */
[----:B------:R-:W-:Y:S02]  /*42f0*/  FFMA.FTZ R42, R33, R35, -R42 ;  /* 0x00000023212a7223 */ /* 0x000fe4000001082a */
[-C--:B------:R-:W-:Y:S01]  /*4300*/  FFMA.FTZ R56, R56, R41.reuse, R43 ;  /* 0x0000002938387223 */ /* 0x080fe2000001002b */
[----:B------:R-:W-:Y:S02]  /*4310*/  HADD2.F32 R34, -RZ, R58.H0_H0 ;  /* 0x2000003aff227230 */ /* 0x000fe40000004100 */
[----:B------:R-:W-:Y:S01]  /*4320*/  FFMA.FTZ R55, R52, R41, -R55 ;  /* 0x0000002934377223 */ /* 0x000fe20000010837 */
[----:B------:R-:W-:-:S02]  /*4330*/  HADD2.F32 R35, -RZ, R118.H0_H0 ;  /* 0x20000076ff237230 */ /* 0x000fc40000004100 */
[----:B------:R-:W-:Y:S01]  /*4340*/  HADD2.F32 R43, -RZ, R127.H0_H0 ;  /* 0x2000007fff2b7230 */ /* 0x000fe20000004100 */
[----:B------:R-:W-:Y:S01]  /*4350*/  F2FP.F16.F32.PACK_AB R56, R56, R53 ;  /* 0x000000353838723e */ /* 0x000fe200000000ff */
[----:B------:R-:W-:Y:S01]  /*4360*/  HADD2.F32 R33, -RZ, R54.H0_H0 ;  /* 0x20000036ff217230 */ /* 0x000fe20000004100 */
[----:B------:R-:W-:Y:S01]  /*4370*/  F2FP.F16.F32.PACK_AB R52, R55, R42 ;  /* 0x0000002a3734723e */ /* 0x000fe200000000ff */
[----:B------:R-:W-:Y:S02]  /*4380*/  HADD2.F32 R58, -RZ, R58.H1_H1 ;  /* 0x3000003aff3a7230 */ /* 0x000fe40000004100 */
[----:B------:R-:W-:Y:S02]  /*4390*/  HADD2.F32 R118, -RZ, R118.H1_H1 ;  /* 0x30000076ff767230 */ /* 0x000fe40000004100 */
        /* <DEDUP_REMOVED lines=11> */
[----:B------:R-:W-:-:S03]  /*4450*/  IMAD.MOV.U32 R55, RZ, RZ, R124 ;  /* 0x000000ffff377224 */ /* 0x000fc600078e007c */
[----:B------:R-:W-:Y:S01]  /*4460*/  F2FP.F16.F32.PACK_AB R54, R59, R32 ;  /* 0x000000203b36723e */ /* 0x000fe200000000ff */
[----:B------:R-:W-:Y:S01]  /*4470*/  IMAD.MOV.U32 R59, RZ, RZ, R123 ;  /* 0x000000ffff3b7224 */ /* 0x000fe200078e007b */
[----:B------:R-:W-:Y:S01]  /*4480*/  F2FP.F16.F32.PACK_AB R58, R58, R57 ;  /* 0x000000393a3a723e */ /* 0x000fe200000000ff */
[----:B------:R-:W-:-:S07]  /*4490*/  IMAD.MOV.U32 R57, RZ, RZ, R119 ;  /* 0x000000ffff397224 */ /* 0x000fce00078e0077 */
.L_x_14132:
[----:B------:R-:W-:Y:S05]  /*44a0*/  BSYNC B2 ;  /* 0x0000000000027941 */ /* 0x000fea0003800000 */
.L_x_14131:
        /* <DEDUP_REMOVED lines=12> */
.L_x_14130:
[----:B------:R-:W-:Y:S05]  /*4570*/  BSYNC B1 ;  /* 0x0000000000017941 */ /* 0x000fea0003800000 */
.L_x_14129:
[C---:B------:R-:W-:Y:S01]  /*4580*/  ISETP.GE.OR P5, PT, R230.reuse, R106, P1 ;  /* 0x0000006ae600720c */ /* 0x040fe20000fa6670 */
        /* <DEDUP_REMOVED lines=16> */
[----:B------:R-:W-:-:S04]  /*4690*/  LEA.HI.SX32 R55, R111, R88, 0x1c ;  /* 0x000000586f377211 */ /* 0x000fc800078fe2ff */
[----:B------:R-:W-:-:S04]  /*46a0*/  SHF.L.U32 R55, R55, 0x3, RZ ;  /* 0x0000000337377819 */ /* 0x000fc800000006ff */
        /* <DEDUP_REMOVED lines=38> */
[--C-:B------:R-:W-:Y:S02]  /*4910*/  HADD2.F32 R34, -RZ, R43.reuse.H0_H0 ;  /* 0x2000002bff227230 */ /* 0x100fe40000004100 */
[----:B------:R-:W-:-:S02]  /*4920*/  HADD2.F32 R43, -RZ, R43.H1_H1 ;  /* 0x3000002bff2b7230 */ /* 0x000fc40000004100 */
[-C--:B------:R-:W-:Y:S01]  /*4930*/  FMUL.FTZ R47, R33, R46.reuse ;  /* 0x0000002e212f7220 */ /* 0x080fe20000410000 */
[----:B------:R-:W-:Y:S01]  /*4940*/  HADD2.F32 R48, -RZ, R57.H0_H0 ;  /* 0x20000039ff307230 */ /* 0x000fe20000004100 */
[----:B------:R-:W-:Y:S01]  /*4950*/  F2FP.F16.F32.PACK_AB R49, R56, R49 ;  /* 0x000000313831723e */ /* 0x000fe200000000ff */
[----:B------:R-:W-:Y:S02]  /*4960*/  HADD2.F32 R35, -RZ, R35.H1_H1 ;  /* 0x30000023ff237230 */ /* 0x000fe40000004100 */
[----:B------:R-:W-:Y:S02]  /*4970*/  HADD2.F32 R41, -RZ, R114.H1_H1 ;  /* 0x30000072ff297230 */ /* 0x000fe40000004100 */
[----:B------:R-:W-:Y:S02]  /*4980*/  HADD2.F32 R42, -RZ, R58.H0_H0 ;  /* 0x2000003aff2a7230 */ /* 0x000fe40000004100 */
[C---:B------:R-:W-:Y:S01]  /*4990*/  FMUL.FTZ R58, R34.reuse, R46 ;  /* 0x0000002e223a7220 */ /* 0x040fe20000410000 */
[-C--:B------:R-:W-:Y:S01]  /*49a0*/  FMUL.FTZ R46, R43, R48.reuse ;  /* 0x000000302b2e7220 */ /* 0x080fe20000410000 */
[----:B------:R-:W-:Y:S01]  /*49b0*/  FMUL.FTZ R102, R35, R48 ;  /* 0x0000003023667220 */ /* 0x000fe20000410000 */
[-C--:B------:R-:W-:Y:S01]  /*49c0*/  FFMA.FTZ R48, R34, R41.reuse, R47 ;  /* 0x0000002922307223 */ /* 0x080fe2000001002f */
[----:B------:R-:W-:Y:S01]  /*49d0*/  FFMA.FTZ R58, R33, R41, -R58 ;  /* 0x00000029213a7223 */ /* 0x000fe2000001083a */
[----:B------:R-:W-:-:S02]  /*49e0*/  HADD2.F32 R34, -RZ, R44.H0_H0 ;  /* 0x2000002cff227230 */ /* 0x000fc40000004100 */
[-C--:B------:R-:W-:Y:S01]  /*49f0*/  FFMA.FTZ R57, R35, R42.reuse, -R46 ;  /* 0x0000002a23397223 */ /* 0x080fe2000001082e */
[----:B------:R-:W-:Y:S02]  /*4a00*/  HADD2.F32 R41, -RZ, R104.H0_H0 ;  /* 0x20000068ff297230 */ /* 0x000fe40000004100 */
[----:B------:R-:W-:Y:S01]  /*4a10*/  FFMA.FTZ R59, R43, R42, R102 ;  /* 0x0000002a2b3b7223 */ /* 0x000fe20000010066 */
        /* <DEDUP_REMOVED lines=16> */
[--C-:B------:R-:W-:Y:S02]  /*4b20*/  HADD2.F32 R32, -RZ, R40.reuse.H0_H0 ;  /* 0x20000028ff207230 */ /* 0x100fe40000004100 */
        /* <DEDUP_REMOVED lines=14> */
[----:B------:R-:W-:Y:S02]  /*4c10*/  F2FP.F16.F32.PACK_AB R32, R43, R42 ;  /* 0x0000002a2b20723e */ /* 0x000fe400000000ff */
[----:B------:R-:W-:Y:S02]  /*4c20*/  F2FP.F16.F32.PACK_AB R33, R50, R51 ;  /* 0x000000333221723e */ /* 0x000fe400000000ff */
[----:B------:R-:W-:Y:S01]  /*4c30*/  F2FP.F16.F32.PACK_AB R34, R40, R41 ;  /* 0x000000292822723e */ /* 0x000fe200000000ff */
[----:B------:R-:W-:Y:S01]  /*4c40*/  IMAD.MOV.U32 R40, RZ, RZ, R48 ;  /* 0x000000ffff287224 */ /* 0x000fe200078e0030 */
[----:B------:R-:W-:Y:S01]  /*4c50*/  F2FP.F16.F32.PACK_AB R35, R57, R58 ;  /* 0x0000003a3923723e */ /* 0x000fe200000000ff */
[----:B------:R-:W-:Y:S01]  /*4c60*/  IMAD.MOV.U32 R41, RZ, RZ, R49 ;  /* 0x000000ffff297224 */ /* 0x000fe200078e0031 */
[----:B------:R-:W-:-:S02]  /*4c70*/  F2FP.F16.F32.PACK_AB R42, R45, R116 ;  /* 0x000000742d2a723e */ /* 0x000fc400000000ff */
[----:B------:R-:W-:-:S07]  /*4c80*/  MOV R43, R59 ;  /* 0x0000003b002b7202 */ /* 0x000fce0000000f00 */
.L_x_14134:
[----:B------:R-:W-:Y:S05]  /*4c90*/  BSYNC B1 ;  /* 0x0000000000017941 */ /* 0x000fea0003800000 */
.L_x_14133:
        /* <DEDUP_REMOVED lines=10> */
.L_x_14102:
[----:B------:R-:W-:-:S13]  /*4d40*/  ISETP.NE.AND P3, PT, R204, 0x3, PT ;  /* 0x00000003cc00780c */ /* 0x000fda0003f65270 */
[----:B------:R-:W-:Y:S05]  /*4d50*/  @!P3 BRA `(.L_x_14135) ;  /* 0x000000000004b947 */ /* 0x000fea0003800000 */
[----:B------:R-:W-:Y:S01]  /*4d60*/  BPT.TRAP 0x1 ;  /* 0x000000040000795c */ /* 0x000fe20000300000 */
.L_x_14135:
[----:B------:R-:W-:Y:S01]  /*4d70*/  IMAD R96, R2, 0x8, R18 ;  /* 0x0000000802607824 */ /* 0x000fe200078e0212 */
[----:B------:R-:W-:Y:S01]  /*4d80*/  SHF.L.U32 R107, R202, 0x1f, RZ ;  /* 0x0000001fca6b7819 */ /* 0x000fe200000006ff */
[----:B------:R-:W-:Y:S01]  /*4d90*/  IMAD R106, R27, -0x60, R24 ;  /* 0xffffffa01b6a7824 */ /* 0x000fe200078e0218 */
[----:B------:R-:W-:Y:S02]  /*4da0*/  BSSY B1, `(.L_x_14136) ;  /* 0x0000004000017945 */ /* 0x000fe40003800000 */
[----:B------:R-:W0:Y:S02]  /*4db0*/  SYNCS.PHASECHK.TRANS64.TRYWAIT P4, [R96+URZ+0x22890], R107 ;  /* 0x0228906b600075a7 */ /* 0x000e24000808017f */
[----:B------:R-:W-:Y:S01]  /*4dc0*/  VIMNMX R106, R106, 0x60, PT ;  /* 0x000000606a6a7848 */ /* 0x000fe20003fe0100 */
[----:B0-----:R-:W-:Y:S06]  /*4dd0*/  @!P4 BRA `(.L_x_14137) ;  /* 0x000001680028c947 */ /* 0x001fec0003800000 */
.L_x_14402:
[----:B------:R-:W-:Y:S05]  /*4de0*/  BSYNC B1 ;  /* 0x0000000000017941 */ /* 0x000fea0003800000 */
.L_x_14136:
        /* <DEDUP_REMOVED lines=8> */
.L_x_14139:
[----:B------:R-:W-:Y:S05]  /*4e70*/  BSYNC B1 ;  /* 0x0000000000017941 */ /* 0x000fea0003800000 */
.L_x_14138:
[----:B------:R-:W-:Y:S05]  /*4e80*/  @P4 BRA `(.L_x_14119) ;  /* 0x0000000000104947 */ /* 0x000fea0003800000 */
[----:B-1----:R-:W1:Y:S04]  /*4e90*/  @!P1 LDS.128 R32, [R104+0x2000] ;  /* 0x0020000068209984 */ /* 0x002e680000000c00 */
[----:B------:R-:W2:Y:S04]  /*4ea0*/  @!P2 LDS.128 R40, [R102+0x2000] ;  /* 0x002000006628a984 */ /* 0x000ea80000000c00 */
[----:B-1----:R3:W-:Y:S04]  /*4eb0*/  @!P1 STG.E.128 desc[UR40][R44.64], R32 ;  /* 0x000000202c009986 */ /* 0x0027e8000c101d28 */
[----:B--2---:R3:W-:Y:S02]  /*4ec0*/  @!P2 STG.E.128 desc[UR40][R44.64+0x40], R40 ;  /* 0x000040282c00a986 */ /* 0x0047e4000c101d28 */
.L_x_14119:
[----:B------:R-:W-:Y:S05]  /*4ed0*/  BSYNC B0 ;  /* 0x0000000000007941 */ /* 0x000fea0003800000 */
.L_x_14101:
        /* <DEDUP_REMOVED lines=17> */
.L_x_14141:
[----:B------:R-:W-:Y:S05]  /*4ff0*/  BSYNC B0 ;  /* 0x0000000000007941 */ /* 0x000fea0003800000 */
.L_x_14140:
[----:B------:R-:W2:Y:S01]  /*5000*/  SYNCS.PHASECHK.TRANS64.TRYWAIT P3, [R96+URZ+0x228b0], R107 ;  /* 0x0228b06b600075a7 */ /* 0x000ea2000806017f */
[----:B------:R-:W-:Y:S01]  /*5010*/  ULDC UR46, c[0x0][0x320] ;  /* 0x0000c800002e7ab9 */ /* 0x000fe20000000800 */
[----:B------:R-:W-:Y:S01]  /*5020*/  ULDC.64 UR38, c[0x0][0x328] ;  /* 0x0000ca0000267ab9 */ /* 0x000fe20000000a00 */
[----:B------:R-:W-:Y:S01]  /*5030*/  ULDC.64 UR36, c[0x0][0x318] ;  /* 0x0000c60000247ab9 */ /* 0x000fe20000000a00 */
[----:B------:R-:W-:Y:S01]  /*5040*/  BSSY B0, `(.L_x_14142) ;  /* 0x0000003000007945 */ /* 0x000fe20003800000 */
[----:B-1----:R-:W-:-:S03]  /*5050*/  IMAD R32, R2, 0x6000, R79 ;  /* 0x0000600002207824 */ /* 0x002fc600078e024f */
[----:B--2---:R-:W-:Y:S05]  /*5060*/  @!P3 BRA `(.L_x_14143) ;  /* 0x000001640098b947 */ /* 0x004fea0003800000 */
.L_x_14403:
[----:B------:R-:W-:Y:S05]  /*5070*/  BSYNC B0 ;  /* 0x0000000000007941 */ /* 0x000fea0003800000 */
.L_x_14142:
        /* <DEDUP_REMOVED lines=39> */
.L_x_14145:
[----:B------:R-:W-:Y:S05]  /*52f0*/  BSYNC B0 ;  /* 0x0000000000007941 */ /* 0x000fea0003800000 */
.L_x_14144:
[----:B------:R-:W-:Y:S01]  /*5300*/  ISETP.GE.AND P3, PT, R230, R106, PT ;  /* 0x0000006ae600720c */ /* 0x000fe20003f66270 */
[----:B------:R-:W-:-:S12]  /*5310*/  BSSY B0, `(.L_x_14146) ;  /* 0x0000024000007945 */ /* 0x000fd80003800000 */
[----:B------:R-:W-:Y:S05]  /*5320*/  @P3 BRA `(.L_x_14147) ;  /* 0x0000000000883947 */ /* 0x000fea0003800000 */
[----:B--2---:R-:W-:Y:S01]  /*5330*/  IADD3 R35, P3, R40, 0x40, RZ ;  /* 0x0000004028237810 */ /* 0x004fe20007f7e0ff */
[----:B------:R-:W-:Y:S02]  /*5340*/  IMAD.MOV.U32 R32, RZ, RZ, R6 ;  /* 0x000000ffff207224 */ /* 0x000fe400078e0006 */
[----:B------:R-:W-:Y:S01]  /*5350*/  IMAD.MOV.U32 R33, RZ, RZ, R93 ;  /* 0x000000ffff217224 */ /* 0x000fe200078e005d */
[----:B------:R-:W-:Y:S01]  /*5360*/  IADD3.X R40, RZ, R41, RZ, P3, !PT ;  /* 0x00000029ff287210 */ /* 0x000fe20001ffe4ff */
        /* <DEDUP_REMOVED lines=30> */
.L_x_14147:
[----:B------:R-:W-:Y:S05]  /*5550*/  BSYNC B0 ;  /* 0x0000000000007941 */ /* 0x000fea0003800000 */
.L_x_14146:
        /* <DEDUP_REMOVED lines=22> */
.L_x_14096:
[----:B------:R-:W0:Y:S01]  /*56c0*/  LDC R0, c[0x0][0x448] ;  /* 0x00011200ff007b82 */ /* 0x000e220000000800 */
        /* <DEDUP_REMOVED lines=16> */
[----:B------:R-:W-:Y:S01]  /*57d0*/  CS2R R112, SRZ ;  /* 0x0000000000707805 */ /* 0x000fe2000001ff00 */
[----:B------:R-:W-:Y:S01]  /*57e0*/  IMAD.MOV.U32 R177, RZ, RZ, RZ ;  /* 0x000000ffffb17224 */ /* 0x000fe200078e00ff */
[----:B------:R-:W-:Y:S02]  /*57f0*/  CS2R R108, SRZ ;  /* 0x00000000006c7805 */ /* 0x000fe4000001ff00 */
[----:B------:R-:W-:-:S02]  /*5800*/  CS2R R104, SRZ ;  /* 0x0000000000687805 */ /* 0x000fc4000001ff00 */
[----:B------:R-:W-:Y:S02]  /*5810*/  CS2R R174, SRZ ;  /* 0x0000000000ae7805 */ /* 0x000fe4000001ff00 */
[----:B------:R-:W-:Y:S02]  /*5820*/  CS2R R100, SRZ ;  /* 0x0000000000647805 */ /* 0x000fe4000001ff00 */
[----:B----4-:R-:W-:Y:S02]  /*5830*/  CS2R R96, SRZ ;  /* 0x0000000000607805 */ /* 0x010fe4000001ff00 */
[----:B0-----:R-:W-:Y:S01]  /*5840*/  ISETP.NE.AND P1, PT, R0, 0x1, PT ;  /* 0x000000010000780c */ /* 0x001fe20003f25270 */
[----:B------:R-:W-:Y:S01]  /*5850*/  VIADD R0, R206, 0x7f ;  /* 0x0000007fce007836 */ /* 0x000fe20000000000 */
        /* <DEDUP_REMOVED lines=11> */
[----:B------:R-:W0:Y:S01]  /*5910*/  @P1 LDC R3, c[0x0][0x44c] ;  /* 0x00011300ff031b82 */ /* 0x000e220000000800 */
        /* <DEDUP_REMOVED lines=23> */
[----:B0-----:R-:W-:Y:S01]  /*5a90*/  @P1 IMAD.HI.U32 R3, R0, R3, RZ ;  /* 0x0000000300031227 */ /* 0x001fe200078e00ff */
        /* <DEDUP_REMOVED lines=9> */
[----:B------:R-:W-:Y:S01]  /*5b30*/  PLOP3.LUT P1, PT, PT, PT, PT, 0x80, 0x0 ;  /* 0x000000000000781c */ /* 0x000fe20003f2f070 */
[----:B------:R-:W-:Y:S01]  /*5b40*/  IMAD.IADD R0, R29, 0x1, R0 ;  /* 0x000000011d007824 */ /* 0x000fe200078e0200 */
[----:B------:R-:W-:-:S03]  /*5b50*/  CS2R R28, SRZ ;  /* 0x00000000001c7805 */ /* 0x000fc6000001ff00 */
[----:B------:R-:W-:-:S05]  /*5b60*/  IMAD.HI R0, R0, 0x2aaaaaab, RZ ;  /* 0x2aaaaaab00007827 */ /* 0x000fca00078e02ff */
[----:B------:R-:W-:-:S04]  /*5b70*/  SHF.R.U32.HI R3, RZ, 0x1f, R0 ;  /* 0x0000001fff037819 */ /* 0x000fc80000011600 */
[----:B------:R-:W-:Y:S01]  /*5b80*/  LEA.HI.SX32 R3, R0, R3, 0x1c ;  /* 0x0000000300037211 */ /* 0x000fe200078fe2ff */
[----:B------:R-:W-:-:S03]  /*5b90*/  IMAD.MOV.U32 R0, RZ, RZ, RZ ;  /* 0x000000ffff007224 */ /* 0x000fc600078e00ff */
[----:B------:R-:W-:Y:S01]  /*5ba0*/  VIMNMX R180, R180, R3, PT ;  /* 0x00000003b4b47248 */ /* 0x000fe20003fe0100 */
[----:B------:R-:W-:-:S03]  /*5bb0*/  IMAD.MOV.U32 R3, RZ, RZ, RZ ;  /* 0x000000ffff037224 */ /* 0x000fc600078e00ff */
[----:B------:R-:W-:Y:S01]  /*5bc0*/  ISETP.GE.AND P2, PT, R180, 0x1, PT ;  /* 0x00000001b400780c */ /* 0x000fe20003f46270 */
[----:B------:R-:W-:-:S12]  /*5bd0*/  @P0 BRA `(.L_x_14149) ;  /* 0x00000000000c0947 */ /* 0x000fd80003800000 */
[----:B------:R-:W0:Y:S01]  /*5be0*/  FENCE.VIEW.ASYNC.G ;  /* 0x00000000000073c6 */ /* 0x000e220000000100 */
[----:B------:R-:W-:Y:S05]  /*5bf0*/  WARPSYNC.ALL ;  /* 0x0000000000007948 */ /* 0x000fea0003800000 */
[----:B0-----:R-:W-:Y:S06]  /*5c00*/  BAR.ARV 0xc, 0x180 ;  /* 0x0306000000007b1d */ /* 0x001fec0000002000 */
.L_x_14149:
        /* <DEDUP_REMOVED lines=10> */
.L_x_14406:
        /* <DEDUP_REMOVED lines=26> */
.L_x_14153:
[----:B------:R-:W-:Y:S05]  /*5e50*/  BSYNC B6 ;  /* 0x0000000000067941 */ /* 0x000fea0003800000 */
.L_x_14152:
        /* <DEDUP_REMOVED lines=12> */
.L_x_14157:
[----:B-1----:R1:W2:Y:S02]  /*5f20*/  SYNCS.PHASECHK.TRANS64.TRYWAIT P0, [R18+URZ+0x22800], R3 ;  /* 0x02280003120075a7 */ /* 0x0022a4000800017f */
[----:B--2---:R-:W-:Y:S05]  /*5f30*/  @!P0 NANOSLEEP.SYNCS 0x989680 ;  /* 0x009896800000895d */ /* 0x004fea0003900000 */
[----:B------:R-:W2:Y:S02]  /*5f40*/  @!P0 SYNCS.PHASECHK.TRANS64 P0, [R18+URZ+0x22800], R3 ;  /* 0x02280003120085a7 */ /* 0x000ea4000800007f */
[----:B--2---:R-:W-:Y:S05]  /*5f50*/  @!P0 BRA `(.L_x_14157) ;  /* 0xfffffffc00f08947 */ /* 0x004fea000383ffff */
.L_x_14156:
[----:B------:R-:W-:Y:S05]  /*5f60*/  BSYNC B0 ;  /* 0x0000000000007941 */ /* 0x000fea0003800000 */
.L_x_14155:
[----:B------:R-:W-:Y:S05]  /*5f70*/  BRA `(.L_x_14158) ;  /* 0x0000002800e87947 */ /* 0x000fea0003800000 */
.L_x_14154:
        /* <DEDUP_REMOVED lines=30> */
.L_x_14160:
[----:B------:R-:W-:Y:S05]  /*6160*/  BSYNC B6 ;  /* 0x0000000000067941 */ /* 0x000fea0003800000 */
.L_x_14159:
        /* <DEDUP_REMOVED lines=8> */
[----:B------:R-:W-:Y:S01]  /*61f0*/  ULDC.64 UR6, c[0x0][0x408] ;  /* 0x0001020000067ab9 */ /* 0x000fe20000000a00 */
[----:B------:R-:W-:Y:S02]  /*6200*/  IMAD.MOV.U32 R6, RZ, RZ, R24 ;  /* 0x000000ffff067224 */ /* 0x000fe400078e0018 */
        /* <DEDUP_REMOVED lines=14> */
[----:B------:R-:W-:Y:S01]  /*62f0*/  IMAD.WIDE.U32 R8, R3, UR6, R8 ;  /* 0x0000000603087c25 */ /* 0x000fe2000f8e0008 */
[----:B------:R-:W-:Y:S01]  /*6300*/  LEA R4, P0, R6, UR4, 0x1 ;  /* 0x0000000406047c11 */ /* 0x000fe2000f8008ff */
[----:B------:R-:W-:Y:S01]  /*6310*/  UMOV UR4, 0xffffffff ;  /* 0xffffffff00047882 */ /* 0x000fe20000000000 */
[----:B------:R-:W-:Y:S01]  /*6320*/  IADD3 R5, R7, R5, RZ ;  /* 0x0000000507057210 */ /* 0x000fe20007ffe0ff */
[----:B------:R-:W-:Y:S01]  /*6330*/  IMAD R3, R3, UR7, R0 ;  /* 0x0000000703037c24 */ /* 0x000fe2000f8e0200 */
[----:B------:R-:W-:-:S02]  /*6340*/  ULDC.64 UR6, c[0x0][0x400] ;  /* 0x0001000000067ab9 */ /* 0x000fc40000000a00 */
[----:B------:R-:W-:Y:S01]  /*6350*/  LEA R7, P1, R8, UR6, 0x1 ;  /* 0x0000000608077c11 */ /* 0x000fe2000f8208ff */
[----:B------:R-:W-:Y:S01]  /*6360*/  IMAD.IADD R3, R9, 0x1, R3 ;  /* 0x0000000109037824 */ /* 0x000fe200078e0203 */
[----:B------:R-:W-:-:S04]  /*6370*/  LEA.HI.X R6, R6, UR5, R5, 0x1, P0 ;  /* 0x0000000506067c11 */ /* 0x000fc800080f0c05 */
[----:B------:R-:W-:Y:S01]  /*6380*/  LEA.HI.X R8, R8, UR7, R3, 0x1, P1 ;  /* 0x0000000708087c11 */ /* 0x000fe200088f0c03 */
[----:B------:R-:W-:Y:S06]  /*6390*/  BRA.DIV UR4, `(.L_x_14163) ;  /* 0x00000156041c7947 */ /* 0x000fec000b800000 */
[----:B------:R0:W1:Y:S04]  /*63a0*/  SHFL.IDX PT, R3, R6, RZ, 0x1c1f ;  /* 0x001c1fff06037589 */ /* 0x00006800000e0000 */
[----:B------:R0:W2:Y:S04]  /*63b0*/  SHFL.IDX PT, R0, R4, RZ, 0x1c1f ;  /* 0x001c1fff04007589 */ /* 0x0000a800000e0000 */
[----:B------:R0:W3:Y:S04]  /*63c0*/  SHFL.IDX PT, R5, R8, RZ, 0x1c1f ;  /* 0x001c1fff08057589 */ /* 0x0000e800000e0000 */
[----:B------:R0:W4:Y:S02]  /*63d0*/  SHFL.IDX PT, R14, R7, RZ, 0x1c1f ;  /* 0x001c1fff070e7589 */ /* 0x00012400000e0000 */
.L_x_14412:
        /* <DEDUP_REMOVED lines=30> */
.L_x_14165:
[----:B------:R-:W-:Y:S05]  /*65c0*/  BSYNC B1 ;  /* 0x0000000000017941 */ /* 0x000fea0003800000 */
.L_x_14164:
        /* <DEDUP_REMOVED lines=14> */
[----:B------:R-:W-:Y:S02]  /*66b0*/  CS2R R26, SRZ ;  /* 0x00000000001a7805 */ /* 0x000fe4000001ff00 */
[----:B------:R-:W-:Y:S01]  /*66c0*/  PRMT R44, R5, 0x5410, R9 ;  /* 0x00005410052c7816 */ /* 0x000fe20000000009 */
[----:B------:R-:W-:Y:S06]  /*66d0*/  BRA.DIV UR4, `(.L_x_14166) ;  /* 0x0000015204bc7947 */ /* 0x000fec000b800000 */
[----:B------:R1:W2:Y:S04]  /*66e0*/  SHFL.IDX PT, R3, R6, 0x1, 0x1c1f ;  /* 0x003c1f0006037f89 */ /* 0x0002a800000e0000 */
[----:B------:R1:W3:Y:S04]  /*66f0*/  SHFL.IDX PT, R0, R4, 0x1, 0x1c1f ;  /* 0x003c1f0004007f89 */ /* 0x0002e800000e0000 */
[----:B------:R1:W0:Y:S04]  /*6700*/  SHFL.IDX PT, R5, R8, 0x1, 0x1c1f ;  /* 0x003c1f0008057f89 */ /* 0x00022800000e0000 */
[----:B----4-:R1:W4:Y:S02]  /*6710*/  SHFL.IDX PT, R14, R7, 0x1, 0x1c1f ;  /* 0x003c1f00070e7f89 */ /* 0x01032400000e0000 */
.L_x_14418:
[----:B01----:R-:W-:Y:S01]  /*6720*/  VIADD R4, R34, 0x40 ;  /* 0x0000004022047836 */ /* 0x003fe20000000000 */
[----:B------:R-:W-:Y:S01]  /*6730*/  LEA.HI R6, R231, R231, RZ, 0x1 ;  /* 0x000000e7e7067211 */ /* 0x000fe200078f08ff */
[----:B------:R-:W-:Y:S01]  /*6740*/  BSSY B1, `(.L_x_14167) ;  /* 0x0000020000017945 */ /* 0x000fe20003800000 */
[----:B------:R-:W-:Y:S02]  /*6750*/  SHF.L.U32 R34, R233, 0x6, RZ ;  /* 0x00000006e9227819 */ /* 0x000fe400000006ff */
        /* <DEDUP_REMOVED lines=30> */
.L_x_14168:
[----:B------:R-:W-:Y:S05]  /*6940*/  BSYNC B1 ;  /* 0x0000000000017941 */ /* 0x000fea0003800000 */
.L_x_14167:
[----:B------:R-:W1:Y:S01]  /*6950*/  SYNCS.PHASECHK.TRANS64.TRYWAIT P0, [R18+URZ+0x22800], R35 ;  /* 0x02280023120075a7 */ /* 0x000e62000800017f */
[----:B--2---:R-:W-:Y:S01]  /*6960*/  LOP3.LUT R3, R34, 0x1c0, RZ, 0xc0, !PT ;  /* 0x000001c022037812 */ /* 0x004fe200078ec0ff */
[----:B0----5:R-:W-:Y:S01]  /*6970*/  IMAD.MOV.U32 R4, RZ, RZ, R26 ;  /* 0x000000ffff047224 */ /* 0x021fe200078e001a */
[----:B------:R-:W-:Y:S01]  /*6980*/  VIADDMNMX R41, R37, -R206, 0x80, PT ;  /* 0x0000008025297446 */ /* 0x000fe200038009ce */
[----:B------:R-:W-:Y:S01]  /*6990*/  IMAD.MOV.U32 R5, RZ, RZ, R9 ;  /* 0x000000ffff057224 */ /* 0x000fe200078e0009 */
[----:B---3--:R-:W-:Y:S01]  /*69a0*/  LOP3.LUT R0, R3, 0x18, R16, 0xf8, !PT ;  /* 0x0000001803007812 */ /* 0x008fe200078ef810 */
[----:B------:R-:W-:Y:S01]  /*69b0*/  IMAD.MOV.U32 R6, RZ, RZ, R12 ;  /* 0x000000ffff067224 */ /* 0x000fe200078e000c */
[----:B------:R-:W-:Y:S01]  /*69c0*/  SHF.R.U32.HI R3, RZ, 0x3, R3 ;  /* 0x00000003ff037819 */ /* 0x000fe20000011603 */
[----:B------:R-:W-:Y:S01]  /*69d0*/  BSSY B1, `(.L_x_14169) ;  /* 0x0000014000017945 */ /* 0x000fe20003800000 */
[----:B------:R-:W-:Y:S02]  /*69e0*/  PRMT R45, R4, 0x7610, R45 ;  /* 0x00007610042d7816 */ /* 0x000fe4000000002d */
[----:B------:R-:W-:Y:S01]  /*69f0*/  LOP3.LUT R3, R0, R3, RZ, 0x3c, !PT ;  /* 0x0000000300037212 */ /* 0x000fe200078e3cff */
[----:B------:R-:W-:Y:S01]  /*6a00*/  IMAD.MOV.U32 R0, RZ, RZ, R27 ;  /* 0x000000ffff007224 */ /* 0x000fe200078e001b */
[----:B------:R-:W-:-:S02]  /*6a10*/  MOV R4, R8 ;  /* 0x0000000800047202 */ /* 0x000fc40000000f00 */
[----:B------:R-:W-:Y:S01]  /*6a20*/  PRMT R47, R6, 0x7610, R47 ;  /* 0x00007610062f7816 */ /* 0x000fe2000000002f */
[----:B------:R-:W-:Y:S01]  /*6a30*/  IMAD R3, R210, 0x200, R3 ;  /* 0x00000200d2037824 */ /* 0x000fe200078e0203 */
[----:B------:R-:W-:Y:S01]  /*6a40*/  PRMT R45, R45, 0x5410, R0 ;  /* 0x000054102d2d7816 */ /* 0x000fe20000000000 */
[----:B------:R-:W-:Y:S01]  /*6a50*/  IMAD.MOV.U32 R0, RZ, RZ, R13 ;  /* 0x000000ffff007224 */ /* 0x000fe200078e000d */
[----:B------:R-:W-:Y:S01]  /*6a60*/  PRMT R46, R4, 0x5410, R5 ;  /* 0x00005410042e7816 */ /* 0x000fe20000000005 */
[----:B------:R-:W-:Y:S01]  /*6a70*/  IMAD.MOV.U32 R4, RZ, RZ, R10 ;  /* 0x000000ffff047224 */ /* 0x000fe200078e000a */
[----:B------:R-:W-:Y:S01]  /*6a80*/  LOP3.LUT P2, RZ, R233, 0x4, RZ, 0xc0, !PT ;  /* 0x00000004e9ff7812 */ /* 0x000fe2000784c0ff */
[----:B------:R-:W-:Y:S01]  /*6a90*/  IMAD R3, R3, 0x2, R18 ;  /* 0x0000000203037824 */ /* 0x000fe200078e0212 */
[----:B------:R-:W-:Y:S01]  /*6aa0*/  PRMT R47, R47, 0x5410, R0 ;  /* 0x000054102f2f7816 */ /* 0x000fe20000000000 */
[----:B------:R-:W-:Y:S01]  /*6ab0*/  IMAD.MOV.U32 R5, RZ, RZ, R11 ;  /* 0x000000ffff057224 */ /* 0x000fe200078e000b */
[----:B------:R-:W-:Y:S01]  /*6ac0*/  PRMT R48, R4, 0x7610, R48 ;  /* 0x0000761004307816 */ /* 0x000fe20000000030 */
[----:B------:R-:W-:Y:S01]  /*6ad0*/  VIADD R4, R3, 0x18400 ;  /* 0x0001840003047836 */ /* 0x000fe20000000000 */
[----:B------:R-:W-:-:S02]  /*6ae0*/  ISETP.GE.AND P1, PT, R22, R41, PT ;  /* 0x000000291600720c */ /* 0x000fc40003f26270 */
[----:B------:R-:W-:Y:S01]  /*6af0*/  IADD3 R0, R3, 0x18440, RZ ;  /* 0x0001844003007810 */ /* 0x000fe20007ffe0ff */
[----:B-1----:R-:W-:Y:S10]  /*6b00*/  @!P0 BRA `(.L_x_14170) ;  /* 0x0000015000208947 */ /* 0x002ff40003800000 */
.L_x_14419:
[----:B------:R-:W-:Y:S05]  /*6b10*/  BSYNC B1 ;  /* 0x0000000000017941 */ /* 0x000fea0003800000 */
.L_x_14169:
        /* <DEDUP_REMOVED lines=10> */
[----:B----4-:R-:W-:Y:S01]  /*6bc0*/  SHF.R.U32.HI R14, RZ, 0x10, R29 ;  /* 0x00000010ff0e7819 */ /* 0x010fe2000001161d */
[----:B------:R-:W-:Y:S01]  /*6bd0*/  HADD2.F32 R32, -RZ, R38.H0_H0 ;  /* 0x20000026ff207230 */ /* 0x000fe20000004100 */
[----:B------:R-:W-:Y:S02]  /*6be0*/  SHF.R.U32.HI R33, RZ, 0x10, R31 ;  /* 0x00000010ff217819 */ /* 0x000fe4000001161f */
[----:B------:R-:W-:Y:S02]  /*6bf0*/  SHF.R.U64 R39, R28, 0x10, R29 ;  /* 0x000000101c277819 */ /* 0x000fe4000000121d */
[----:B------:R-:W-:Y:S01]  /*6c00*/  SHF.R.U64 R37, R30, 0x10, R31 ;  /* 0x000000101e257819 */ /* 0x000fe2000000121f */
[----:B------:R-:W-:Y:S02]  /*6c10*/  HADD2.F32 R31, -RZ, R14.H0_H0 ;  /* 0x2000000eff1f7230 */ /* 0x000fe40000004100 */
[----:B------:R-:W-:-:S02]  /*6c20*/  HADD2.F32 R33, -RZ, R33.H0_H0 ;  /* 0x20000021ff217230 */ /* 0x000fc40000004100 */
[----:B------:R-:W-:Y:S02]  /*6c30*/  HADD2.F32 R30, -RZ, R38.H1_H1 ;  /* 0x30000026ff1e7230 */ /* 0x000fe40000004100 */
[--C-:B-1----:R-:W-:Y:S02]  /*6c40*/  HADD2.F32 R28, -RZ, R7.reuse.H0_H0 ;  /* 0x20000007ff1c7230 */ /* 0x102fe40000004100 */
[----:B------:R-:W-:Y:S02]  /*6c50*/  HADD2.F32 R29, -RZ, R7.H1_H1 ;  /* 0x30000007ff1d7230 */ /* 0x000fe40000004100 */
[--C-:B------:R-:W-:Y:S02]  /*6c60*/  HADD2.F32 R7, -RZ, R4.reuse.H0_H0 ;  /* 0x20000004ff077230 */ /* 0x100fe40000004100 */
[----:B------:R-:W-:Y:S02]  /*6c70*/  HADD2.F32 R4, -RZ, R4.H1_H1 ;  /* 0x30000004ff047230 */ /* 0x000fe40000004100 */
[C---:B------:R-:W-:Y:S01]  /*6c80*/  FMUL.FTZ R38, R29.reuse, R31 ;  /* 0x0000001f1d267220 */ /* 0x040fe20000410000 */
[----:B0-----:R-:W-:Y:S01]  /*6c90*/  FMUL.FTZ R35, R29, R33 ;  /* 0x000000211d237220 */ /* 0x001fe20000410000 */
        /* <DEDUP_REMOVED lines=27> */
.L_x_14174:
[----:B------:R-:W-:Y:S05]  /*6e50*/  BSYNC B2 ;  /* 0x0000000000027941 */ /* 0x000fea0003800000 */
.L_x_14173:
[----:B------:R-:W-:Y:S05]  /*6e60*/  @P1 BRA `(.L_x_14172) ;  /* 0x0000000000a81947 */ /* 0x000fea0003800000 */
[----:B-1----:R-:W1:Y:S01]  /*6e70*/  LDS.128 R4, [R0] ;  /* 0x0000000000047984 */ /* 0x002e620000000c00 */
[--C-:B0-----:R-:W-:Y:S01]  /*6e80*/  SHF.R.U64 R35, R24, 0x10, R25.reuse ;  /* 0x0000001018237819 */ /* 0x101fe20000001219 */
        /* <DEDUP_REMOVED lines=40> */
.L_x_14172:
[----:B------:R-:W-:Y:S05]  /*7110*/  BSYNC B1 ;  /* 0x0000000000017941 */ /* 0x000fea0003800000 */
.L_x_14171:
        /* <DEDUP_REMOVED lines=49> */
.L_x_14177:
[----:B------:R-:W-:Y:S05]  /*7430*/  BSYNC B1 ;  /* 0x0000000000017941 */ /* 0x000fea0003800000 */
.L_x_14176:
        /* <DEDUP_REMOVED lines=44> */
.L_x_14162:
        /* <DEDUP_REMOVED lines=38> */
[C---:B------:R-:W-:Y:S02]  /*7960*/  @!P1 SHF.L.U32 R9, R16.reuse, 0x1, RZ ;  /* 0x0000000110099819 */ /* 0x040fe400000006ff */
[----:B------:R-:W-:Y:S02]  /*7970*/  @!P1 SHF.L.U64.HI R21, R16, 0x1, R17 ;  /* 0x0000000110159819 */ /* 0x000fe40000010211 */
        /* <DEDUP_REMOVED lines=11> */
[----:B--2---:R-:W-:Y:S01]  /*7a30*/  @!P1 IMAD.MOV.U32 R40, RZ, RZ, R4 ;  /* 0x000000ffff289224 */ /* 0x004fe200078e0004 */
[----:B------:R-:W-:Y:S01]  /*7a40*/  @!P1 MOV R39, R7 ;  /* 0x0000000700279202 */ /* 0x000fe20000000f00 */
[----:B------:R-:W-:Y:S01]  /*7a50*/  @!P1 IMAD.MOV.U32 R41, RZ, RZ, R5 ;  /* 0x000000ffff299224 */ /* 0x000fe200078e0005 */
[----:B------:R-:W-:Y:S01]  /*7a60*/  CS2R R4, SRZ ;  /* 0x0000000000047805 */ /* 0x000fe2000001ff00 */
[----:B------:R-:W-:-:S02]  /*7a70*/  IMAD.MOV.U32 R0, RZ, RZ, R40 ;  /* 0x000000ffff007224 */ /* 0x000fc400078e0028 */
[----:B------:R-:W-:Y:S01]  /*7a80*/  @!P1 IMAD.MOV.U32 R38, RZ, RZ, R6 ;  /* 0x000000ffff269224 */ /* 0x000fe200078e0006 */
[----:B------:R-:W-:Y:S01]  /*7a90*/  CS2R R6, SRZ ;  /* 0x0000000000067805 */ /* 0x000fe2000001ff00 */
[----:B------:R-:W-:Y:S01]  /*7aa0*/  IMAD.MOV.U32 R3, RZ, RZ, R41 ;  /* 0x000000ffff037224 */ /* 0x000fe200078e0029 */
[----:B------:R-:W-:Y:S01]  /*7ab0*/  PRMT R48, R48, 0x5410, R0 ;  /* 0x0000541030307816 */ /* 0x000fe20000000000 */
[----:B------:R-:W-:Y:S01]  /*7ac0*/  IMAD.MOV.U32 R9, RZ, RZ, R38 ;  /* 0x000000ffff097224 */ /* 0x000fe200078e0026 */
[----:B------:R-:W2:Y:S01]  /*7ad0*/  SHFL.IDX PT, R0, R20, 0x1, 0x1c1f ;  /* 0x003c1f0014007f89 */ /* 0x000ea200000e0000 */
[----:B------:R-:W-:Y:S01]  /*7ae0*/  IMAD.MOV.U32 R11, RZ, RZ, R39 ;  /* 0x000000ffff0b7224 */ /* 0x000fe200078e0027 */
[----:B------:R-:W-:Y:S01]  /*7af0*/  PRMT R37, R37, 0x5410, R3 ;  /* 0x0000541025257816 */ /* 0x000fe20000000003 */
[----:B---3--:R-:W-:Y:S01]  /*7b00*/  @!P1 IMAD.MOV.U32 R6, RZ, RZ, R24 ;  /* 0x000000ffff069224 */ /* 0x008fe200078e0018 */
[----:B------:R3:W4:Y:S01]  /*7b10*/  SHFL.IDX PT, R3, R10, 0x1, 0x1c1f ;  /* 0x003c1f000a037f89 */ /* 0x00072200000e0000 */
[----:B------:R-:W-:Y:S01]  /*7b20*/  @!P1 IMAD.MOV.U32 R7, RZ, RZ, R25 ;  /* 0x000000ffff079224 */ /* 0x000fe200078e0019 */
[----:B------:R-:W-:Y:S01]  /*7b30*/  PRMT R9, R9, 0x5410, R11 ;  /* 0x0000541009097816 */ /* 0x000fe2000000000b */
[----:B------:R-:W-:Y:S01]  /*7b40*/  @!P1 IMAD.MOV.U32 R4, RZ, RZ, R26 ;  /* 0x000000ffff049224 */ /* 0x000fe200078e001a */
[----:B------:R-:W-:Y:S01]  /*7b50*/  CS2R R24, SRZ ;  /* 0x0000000000187805 */ /* 0x000fe2000001ff00 */
[----:B------:R-:W-:-:S02]  /*7b60*/  @!P1 IMAD.MOV.U32 R5, RZ, RZ, R27 ;  /* 0x000000ffff059224 */ /* 0x000fc400078e001b */
[----:B------:R-:W-:Y:S01]  /*7b70*/  IMAD.MOV.U32 R11, RZ, RZ, R7 ;  /* 0x000000ffff0b7224 */ /* 0x000fe200078e0007 */
[----:B------:R-:W-:Y:S01]  /*7b80*/  MOV R12, R4 ;  /* 0x00000004000c7202 */ /* 0x000fe20000000f00 */
[----:B---3--:R-:W-:Y:S02]  /*7b90*/  IMAD.MOV.U32 R10, RZ, RZ, R6 ;  /* 0x000000ffff0a7224 */ /* 0x008fe400078e0006 */
[----:B------:R-:W-:Y:S01]  /*7ba0*/  IMAD.MOV.U32 R13, RZ, RZ, R5 ;  /* 0x000000ffff0d7224 */ /* 0x000fe200078e0005 */
[----:B------:R-:W-:Y:S02]  /*7bb0*/  PRMT R37, R11, 0x7610, R37 ;  /* 0x000076100b257816 */ /* 0x000fe40000000025 */
[----:B------:R-:W-:Y:S02]  /*7bc0*/  PRMT R48, R10, 0x7610, R48 ;  /* 0x000076100a307816 */ /* 0x000fe40000000030 */
[----:B------:R-:W-:Y:S02]  /*7bd0*/  PRMT R52, R12, 0x7610, R52 ;  /* 0x000076100c347816 */ /* 0x000fe40000000034 */
[----:B01----:R-:W-:-:S07]  /*7be0*/  PRMT R42, R13, 0x7610, R42 ;  /* 0x000076100d2a7816 */ /* 0x003fce000000002a */
.L_x_14429:
        /* <DEDUP_REMOVED lines=23> */
.L_x_14180:
[----:B------:R-:W-:Y:S05]  /*7d60*/  BSYNC B1 ;  /* 0x0000000000017941 */ /* 0x000fea0003800000 */
.L_x_14179:
[----:B------:R-:W1:Y:S01]  /*7d70*/  SYNCS.PHASECHK.TRANS64.TRYWAIT P1, [R18+URZ+0x22800], R11 ;  /* 0x0228000b120075a7 */ /* 0x000e62000802017f */
[----:B--2--5:R-:W-:Y:S01]  /*7d80*/  IMAD.MOV.U32 R0, RZ, RZ, R24 ;  /* 0x000000ffff007224 */ /* 0x024fe200078e0018 */
[----:B------:R-:W-:Y:S01]  /*7d90*/  VIADDMNMX R33, R33, -R206, 0x80, PT ;  /* 0x0000008021217446 */ /* 0x000fe200038009ce */
[----:B----4-:R-:W-:Y:S01]  /*7da0*/  IMAD.MOV.U32 R3, RZ, RZ, R25 ;  /* 0x000000ffff037224 */ /* 0x010fe200078e0019 */
[----:B------:R-:W-:Y:S01]  /*7db0*/  BSSY B1, `(.L_x_14181) ;  /* 0x000000e000017945 */ /* 0x000fe20003800000 */
[----:B------:R-:W-:Y:S01]  /*7dc0*/  IMAD.MOV.U32 R8, RZ, RZ, R28 ;  /* 0x000000ffff087224 */ /* 0x000fe200078e001c */
[----:B------:R-:W-:Y:S01]  /*7dd0*/  PRMT R52, R52, 0x5410, R0 ;  /* 0x0000541034347816 */ /* 0x000fe20000000000 */
[----:B------:R-:W-:Y:S01]  /*7de0*/  IMAD.MOV.U32 R10, RZ, RZ, R29 ;  /* 0x000000ffff0a7224 */ /* 0x000fe200078e001d */
[----:B------:R-:W-:Y:S01]  /*7df0*/  PRMT R53, R3, 0x7610, R53 ;  /* 0x0000761003357816 */ /* 0x000fe20000000035 */
[----:B------:R-:W-:Y:S01]  /*7e00*/  IMAD.MOV.U32 R3, RZ, RZ, R27 ;  /* 0x000000ffff037224 */ /* 0x000fe200078e001b */
[----:B------:R-:W-:-:S02]  /*7e10*/  MOV R0, R26 ;  /* 0x0000001a00007202 */ /* 0x000fc40000000f00 */
[-C--:B------:R-:W-:Y:S02]  /*7e20*/  ISETP.GE.OR P2, PT, R22, R33.reuse, P0 ;  /* 0x000000211600720c */ /* 0x080fe40000746670 */
[----:B------:R-:W-:Y:S01]  /*7e30*/  PRMT R53, R53, 0x5410, R0 ;  /* 0x0000541035357816 */ /* 0x000fe20000000000 */
[----:B------:R-:W-:Y:S01]  /*7e40*/  IMAD.IADD R0, R16, 0x1, R35 ;  /* 0x0000000110007824 */ /* 0x000fe200078e0223 */
[----:B------:R-:W-:Y:S02]  /*7e50*/  ISETP.GE.OR P0, PT, R230, R33, P0 ;  /* 0x00000021e600720c */ /* 0x000fe40000706670 */
[----:B------:R-:W-:Y:S02]  /*7e60*/  PRMT R54, R3, 0x5410, R8 ;  /* 0x0000541003367816 */ /* 0x000fe40000000008 */
[----:B------:R-:W-:Y:S01]  /*7e70*/  PRMT R55, R10, 0x7610, R55 ;  /* 0x000076100a377816 */ /* 0x000fe20000000037 */
[----:B-1----:R-:W-:Y:S08]  /*7e80*/  @!P1 BRA `(.L_x_14182) ;  /* 0x0000014000bc9947 */ /* 0x002ff00003800000 */
.L_x_14430:
[----:B------:R-:W-:Y:S05]  /*7e90*/  BSYNC B1 ;  /* 0x0000000000017941 */ /* 0x000fea0003800000 */
.L_x_14181:
[----:B------:R-:W-:Y:S01]  /*7ea0*/  BSSY B1, `(.L_x_14183) ;  /* 0x0000063000017945 */ /* 0x000fe20003800000 */
[----:B------:R-:W-:Y:S01]  /*7eb0*/  IMAD.MOV.U32 R56, RZ, RZ, R30 ;  /* 0x000000ffff387224 */ /* 0x000fe200078e001e */
[----:B------:R-:W-:Y:S01]  /*7ec0*/  LOP3.LUT R3, R0, 0x38, RZ, 0xc0, !PT ;  /* 0x0000003800037812 */ /* 0x000fe200078ec0ff */
[----:B------:R-:W-:Y:S01]  /*7ed0*/  IMAD.MOV.U32 R57, RZ, RZ, R31 ;  /* 0x000000ffff397224 */ /* 0x000fe200078e001f */
[----:B------:R-:W-:Y:S06]  /*7ee0*/  @P2 BRA `(.L_x_14184) ;  /* 0x0000000400782947 */ /* 0x000fec0003800000 */
[----:B------:R-:W-:Y:S01]  /*7ef0*/  IMAD.SHL.U32 R0, R233, 0x40, RZ ;  /* 0x00000040e9007824 */ /* 0x000fe200078e00ff */
[----:B------:R-:W-:Y:S01]  /*7f00*/  SHF.R.U32.HI R20, RZ, 0x10, R7 ;  /* 0x00000010ff147819 */ /* 0x000fe20000011607 */
[--C-:B------:R-:W-:Y:S01]  /*7f10*/  HADD2.F32 R21, -RZ, R37.reuse.H1_H1 ;  /* 0x30000025ff157230 */ /* 0x100fe20000004100 */
[--C-:B------:R-:W-:Y:S01]  /*7f20*/  SHF.R.U64 R51, R40, 0x10, R41.reuse ;  /* 0x0000001028337819 */ /* 0x100fe20000001229 */
[----:B------:R-:W-:Y:S01]  /*7f30*/  HADD2.F32 R37, -RZ, R37.H0_H0 ;  /* 0x20000025ff257230 */ /* 0x000fe20000004100 */
[----:B------:R-:W-:Y:S01]  /*7f40*/  LOP3.LUT R8, R0, 0x1c0, RZ, 0xc0, !PT ;  /* 0x000001c000087812 */ /* 0x000fe200078ec0ff */
[----:B------:R-:W-:Y:S01]  /*7f50*/  HADD2.F32 R20, -RZ, R20.H0_H0 ;  /* 0x20000014ff147230 */ /* 0x000fe20000004100 */
[----:B------:R-:W-:Y:S02]  /*7f60*/  SHF.R.U32.HI R40, RZ, 0x10, R41 ;  /* 0x00000010ff287819 */ /* 0x000fe40000011629 */
[----:B------:R-:W-:Y:S02]  /*7f70*/  LOP3.LUT R0, R8, 0x38, R16, 0xf8, !PT ;  /* 0x0000003808007812 */ /* 0x000fe400078ef810 */
[----:B------:R-:W-:-:S02]  /*7f80*/  SHF.R.U32.HI R13, RZ, 0x3, R8 ;  /* 0x00000003ff0d7819 */ /* 0x000fc40000011608 */
[----:B------:R-:W-:Y:S02]  /*7f90*/  SHF.R.U64 R47, R4, 0x10, R5 ;  /* 0x00000010042f7819 */ /* 0x000fe40000001205 */
[----:B-1----:R-:W-:Y:S02]  /*7fa0*/  LOP3.LUT R11, R0, R13, RZ, 0x3c, !PT ;  /* 0x0000000d000b7212 */ /* 0x002fe400078e3cff */
[--C-:B------:R-:W-:Y:S02]  /*7fb0*/  SHF.R.U64 R50, R38, 0x10, R39.reuse ;  /* 0x0000001026327819 */ /* 0x100fe40000001227 */
[----:B------:R-:W-:Y:S01]  /*7fc0*/  SHF.R.U32.HI R46, RZ, 0x10, R39 ;  /* 0x00000010ff2e7819 */ /* 0x000fe20000011627 */
[----:B------:R-:W-:Y:S01]  /*7fd0*/  IMAD R11, R210, 0x200, R11 ;  /* 0x00000200d20b7824 */ /* 0x000fe200078e020b */
[----:B------:R-:W-:Y:S02]  /*7fe0*/  SHF.R.U32.HI R44, RZ, 0x10, R5 ;  /* 0x00000010ff2c7819 */ /* 0x000fe40000011605 */
[----:B------:R-:W-:-:S02]  /*7ff0*/  SHF.R.U64 R49, R6, 0x10, R7 ;  /* 0x0000001006317819 */ /* 0x000fc40000001207 */
[----:B------:R-:W-:Y:S02]  /*8000*/  LEA R43, R11, R18, 0x1 ;  /* 0x000000120b2b7211 */ /* 0x000fe400078e08ff */
[----:B------:R-:W-:-:S03]  /*8010*/  LOP3.LUT R11, R13, R3, R8, 0x1e, !PT ;  /* 0x000000030d0b7212 */ /* 0x000fc600078e1e08 */
[----:B0-----:R-:W0:Y:S02]  /*8020*/  LDS.128 R12, [R43+0x18400] ;  /* 0x018400002b0c7984 */ /* 0x001e240000000c00 */
        /* <DEDUP_REMOVED lines=8> */
[----:B------:R-:W-:-:S02]  /*80b0*/  HADD2.F32 R5, -RZ, R14.H0_H0 ;  /* 0x2000000eff057230 */ /* 0x000fc40000004100 */
        /* <DEDUP_REMOVED lines=10> */
[-C--:B------:R-:W-:Y:S01]  /*8160*/  FFMA.FTZ R40, R13, R8.reuse, -R38 ;  /* 0x000000080d287223 */ /* 0x080fe20000010826 */
[----:B------:R-:W-:Y:S02]  /*8170*/  HADD2.F32 R4, -RZ, R9.H1_H1 ;  /* 0x30000009ff047230 */ /* 0x000fe40000004100 */
[----:B------:R-:W-:Y:S01]  /*8180*/  FMUL.FTZ R42, R33, R8 ;  /* 0x00000008212a7220 */ /* 0x000fe20000410000 */
[----:B------:R-:W-:Y:S02]  /*8190*/  HADD2.F32 R35, -RZ, R35.H1_H1 ;  /* 0x30000023ff237230 */ /* 0x000fe40000004100 */
[C---:B------:R-:W-:Y:S01]  /*81a0*/  FMUL.FTZ R33, R11.reuse, R21 ;  /* 0x000000150b217220 */ /* 0x040fe20000410000 */
[----:B------:R-:W-:Y:S02]  /*81b0*/  HADD2.F32 R38, -RZ, R44.H0_H0 ;  /* 0x2000002cff267230 */ /* 0x000fe40000004100 */
[----:B------:R-:W-:Y:S01]  /*81c0*/  FMUL.FTZ R44, R11, R4 ;  /* 0x000000040b2c7220 */ /* 0x000fe20000410000 */
[----:B------:R-:W-:Y:S01]  /*81d0*/  FFMA.FTZ R42, R13, R20, R42 ;  /* 0x000000140d2a7223 */ /* 0x000fe2000001002a */
[----:B------:R-:W-:-:S02]  /*81e0*/  HADD2.F32 R8, -RZ, R46.H0_H0 ;  /* 0x2000002eff087230 */ /* 0x000fc40000004100 */
[C---:B------:R-:W-:Y:S01]  /*81f0*/  FFMA.FTZ R37, R6.reuse, R4, -R33 ;  /* 0x0000000406257223 */ /* 0x040fe20000010821 */
[----:B------:R-:W-:Y:S01]  /*8200*/  FMUL.FTZ R20, R35, R38 ;  /* 0x0000002623147220 */ /* 0x000fe20000410000 */
[----:B------:R-:W-:Y:S01]  /*8210*/  FFMA.FTZ R44, R6, R21, R44 ;  /* 0x00000015062c7223 */ /* 0x000fe2000001002c */
[----:B------:R-:W-:Y:S02]  /*8220*/  HADD2.F32 R7, -RZ, R32.H0_H0 ;  /* 0x20000020ff077230 */ /* 0x000fe40000004100 */
[--C-:B------:R-:W-:Y:S02]  /*8230*/  HADD2.F32 R4, -RZ, R48.reuse.H1_H1 ;  /* 0x30000030ff047230 */ /* 0x100fe40000004100 */
[-C--:B------:R-:W-:Y:S01]  /*8240*/  FFMA.FTZ R46, R15, R8.reuse, -R20 ;  /* 0x000000080f2e7223 */ /* 0x080fe20000010814 */
[----:B------:R-:W-:Y:S02]  /*8250*/  HADD2.F32 R6, -RZ, R48.H0_H0 ;  /* 0x20000030ff067230 */ /* 0x000fe40000004100 */
[----:B------:R-:W-:Y:S01]  /*8260*/  FMUL.FTZ R48, R35, R8 ;  /* 0x0000000823307220 */ /* 0x000fe20000410000 */
[----:B------:R-:W-:-:S02]  /*8270*/  HADD2.F32 R10, -RZ, R34.H0_H0 ;  /* 0x20000022ff0a7230 */ /* 0x000fc40000004100 */
[----:B------:R-:W-:Y:S02]  /*8280*/  HADD2.F32 R8, -RZ, R52.H0_H0 ;  /* 0x20000034ff087230 */ /* 0x000fe40000004100 */
[C---:B------:R-:W-:Y:S01]  /*8290*/  FMUL.FTZ R11, R7.reuse, R6 ;  /* 0x00000006070b7220 */ /* 0x040fe20000410000 */
[----:B------:R-:W-:Y:S02]  /*82a0*/  HADD2.F32 R9, -RZ, R9.H0_H0 ;  /* 0x20000009ff097230 */ /* 0x000fe40000004100 */
[----:B------:R-:W-:Y:S01]  /*82b0*/  FMUL.FTZ R7, R7, R4 ;  /* 0x0000000407077220 */ /* 0x000fe20000410000 */
[----:B------:R-:W-:Y:S02]  /*82c0*/  HADD2.F32 R32, -RZ, R32.H1_H1 ;  /* 0x30000020ff207230 */ /* 0x000fe40000004100 */
[----:B------:R-:W-:Y:S01]  /*82d0*/  FMUL.FTZ R20, R10, R8 ;  /* 0x000000080a147220 */ /* 0x000fe20000410000 */
[C---:B------:R-:W-:Y:S01]  /*82e0*/  FFMA.FTZ R4, R0.reuse, R4, -R11 ;  /* 0x0000000400047223 */ /* 0x040fe2000001080b */
[----:B------:R-:W-:Y:S01]  /*82f0*/  FFMA.FTZ R0, R0, R6, R7 ;  /* 0x0000000600007223 */ /* 0x000fe20000010007 */
[----:B------:R-:W-:-:S02]  /*8300*/  HADD2.F32 R34, -RZ, R34.H1_H1 ;  /* 0x30000022ff227230 */ /* 0x000fc40000004100 */
[-C--:B------:R-:W-:Y:S01]  /*8310*/  FMUL.FTZ R10, R10, R9.reuse ;  /* 0x000000090a0a7220 */ /* 0x080fe20000410000 */
[----:B------:R-:W-:Y:S01]  /*8320*/  FFMA.FTZ R6, R5, R9, -R20 ;  /* 0x0000000905067223 */ /* 0x000fe20000010814 */
        /* <DEDUP_REMOVED lines=26> */
.L_x_14184:
[----:B------:R-:W-:Y:S05]  /*84d0*/  BSYNC B1 ;  /* 0x0000000000017941 */ /* 0x000fea0003800000 */
.L_x_14183:
        /* <DEDUP_REMOVED lines=8> */
[----:B------:R-:W-:Y:S02]  /*8560*/  SHF.R.U64 R39, R28, 0x10, R29 ;  /* 0x000000101c277819 */ /* 0x000fe4000000121d */
[----:B------:R-:W-:Y:S01]  /*8570*/  SHF.R.U64 R35, R26, 0x10, R27 ;  /* 0x000000101a237819 */ /* 0x000fe2000000121b */
[----:B------:R-:W-:Y:S01]  /*8580*/  HADD2.F32 R26, -RZ, R53.H0_H0 ;  /* 0x20000035ff1a7230 */ /* 0x000fe20000004100 */
[--C-:B------:R-:W-:Y:S02]  /*8590*/  SHF.R.U32.HI R28, RZ, 0x10, R25.reuse ;  /* 0x00000010ff1c7819 */ /* 0x100fe40000011619 */
[----:B------:R-:W-:Y:S01]  /*85a0*/  SHF.R.U64 R37, R24, 0x10, R25 ;  /* 0x0000001018257819 */ /* 0x000fe20000001219 */
[----:B------:R-:W-:Y:S01]  /*85b0*/  HADD2.F32 R25, -RZ, R55.H0_H0 ;  /* 0x20000037ff197230 */ /* 0x000fe20000004100 */
[----:B------:R-:W-:Y:S02]  /*85c0*/  SHF.R.U32.HI R32, RZ, 0x10, R29 ;  /* 0x00000010ff207819 */ /* 0x000fe4000001161d */
[----:B------:R-:W-:Y:S01]  /*85d0*/  SHF.R.U32.HI R33, RZ, 0x10, R27 ;  /* 0x00000010ff217819 */ /* 0x000fe2000001161b */
[----:B------:R-:W-:Y:S01]  /*85e0*/  HADD2.F32 R27, -RZ, R28.H0_H0 ;  /* 0x2000001cff1b7230 */ /* 0x000fe20000004100 */
[----:B------:R-:W-:-:S02]  /*85f0*/  SHF.R.U64 R38, R30, 0x10, R31 ;  /* 0x000000101e267819 */ /* 0x000fc4000000121f */
[----:B------:R-:W-:Y:S01]  /*8600*/  SHF.R.U32.HI R34, RZ, 0x10, R31 ;  /* 0x00000010ff227819 */ /* 0x000fe2000001161f */
        /* <DEDUP_REMOVED lines=9> */
[----:B------:R-:W-:-:S02]  /*86a0*/  HADD2.F32 R20, -RZ, R53.H1_H1 ;  /* 0x30000035ff147230 */ /* 0x000fc40000004100 */
        /* <DEDUP_REMOVED lines=8> */
[----:B------:R-:W-:Y:S02]  /*8730*/  HADD2.F32 R25, -RZ, R52.H1_H1 ;  /* 0x30000034ff197230 */ /* 0x000fe40000004100 */
[----:B------:R-:W-:Y:S01]  /*8740*/  FFMA.FTZ R31, R12, R26, R31 ;  /* 0x0000001a0c1f7223 */ /* 0x000fe2000001001f */
[----:B------:R-:W-:Y:S02]  /*8750*/  HADD2.F32 R12, -RZ, R54.H1_H1 ;  /* 0x30000036ff0c7230 */ /* 0x000fe40000004100 */
        /* <DEDUP_REMOVED lines=51> */
.L_x_14175:
[----:B------:R-:W-:Y:S05]  /*8a90*/  BSYNC B0 ;  /* 0x0000000000007941 */ /* 0x000fea0003800000 */
.L_x_14161:
        /* <DEDUP_REMOVED lines=8> */
.L_x_14158:
        /* <DEDUP_REMOVED lines=8> */
.L_x_14185:
[----:B------:R-:W-:Y:S01]  /*8ba0*/  IMAD R20, R19, 0x8, R18 ;  /* 0x0000000813147824 */ /* 0x000fe200078e0212 */
[----:B------:R-:W-:-:S04]  /*8bb0*/  SHF.L.U32 R73, R23, 0x1f, RZ ;  /* 0x0000001f17497819 */ /* 0x000fc800000006ff */
[----:B------:R2:W0:Y:S01]  /*8bc0*/  SYNCS.PHASECHK.TRANS64.TRYWAIT P2, [R20+URZ+0x22830], R73 ;  /* 0x02283049140075a7 */ /* 0x000422000804017f */
[----:B------:R-:W-:Y:S05]  /*8bd0*/  @!P0 BRA `(.L_x_14186) ;  /* 0x0000000000048947 */ /* 0x000fea0003800000 */
[----:B------:R-:W-:Y:S01]  /*8be0*/  BPT.TRAP 0x1 ;  /* 0x000000040000795c */ /* 0x000fe20000300000 */
.L_x_14186:
[----:B0--3--:R-:W0:Y:S01]  /*8bf0*/  S2R R3, SR_TID.X ;  /* 0x0000000000037919 */ /* 0x009e220000002100 */
[----:B------:R-:W-:-:S05]  /*8c00*/  VIADD R0, R18, 0x1c400 ;  /* 0x0001c40012007836 */ /* 0x000fca0000000000 */
[----:B------:R-:W-:-:S04]  /*8c10*/  SHF.R.U32.HI R0, RZ, 0x4, R0 ;  /* 0x00000004ff007819 */ /* 0x000fc80000011600 */
[----:B------:R-:W-:Y:S02]  /*8c20*/  LOP3.LUT R0, R0, 0x3fff, RZ, 0xc0, !PT ;  /* 0x00003fff00007812 */ /* 0x000fe400078ec0ff */
[----:B0-----:R-:W-:-:S04]  /*8c30*/  LOP3.LUT R3, R3, 0x7f, RZ, 0xc0, !PT ;  /* 0x0000007f03037812 */ /* 0x001fc800078ec0ff */
[----:B------:R-:W-:Y:S01]  /*8c40*/  ISETP.NE.AND P1, PT, R3, RZ, PT ;  /* 0x000000ff0300720c */ /* 0x000fe20003f25270 */
[----:B------:R-:W-:-:S12]  /*8c50*/  @P2 BRA `(.L_x_14187) ;  /* 0x0000000000082947 */ /* 0x000fd80003800000 */
[----:B------:R-:W0:Y:S02]  /*8c60*/  SYNCS.PHASECHK.TRANS64.TRYWAIT P2, [R20+URZ+0x22830], R73 ;  /* 0x02283049140075a7 */ /* 0x000e24000804017f */
[----:B0-----:R-:W-:Y:S05]  /*8c70*/  @!P2 BRA `(.L_x_14188) ;  /* 0x000001340054a947 */ /* 0x001fea0003800000 */
.L_x_14187:
[----:B------:R-:W-:Y:S05]  /*8c80*/  WARPSYNC.ALL ;  /* 0x0000000000007948 */ /* 0x000fea0003800000 */
[----:B------:R-:W-:-:S05]  /*8c90*/  LOP3.LUT R13, R0, 0x10000, RZ, 0xfc, !PT ;  /* 0x00010000000d7812 */ /* 0x000fca00078efcff */
[----:B------:R-:W-:Y:S01]  /*8ca0*/  IMAD R6, R19, 0x300, R13 ;  /* 0x0000030013067824 */ /* 0x000fe200078e020d */
[----:B------:R-:W-:Y:S01]  /*8cb0*/  LOP3.LUT R4, R36, 0x10000, RZ, 0xfc, !PT ;  /* 0x0001000024047812 */ /* 0x000fe200078efcff */
[----:B------:R-:W-:Y:S01]  /*8cc0*/  IMAD.MOV.U32 R7, RZ, RZ, 0x40000040 ;  /* 0x40000040ff077424 */ /* 0x000fe200078e00ff */
[----:B------:R-:W-:Y:S01]  /*8cd0*/  MOV R5, 0x40000040 ;  /* 0x4000004000057802 */ /* 0x000fe20000000f00 */
[----:B------:R-:W-:Y:S01]  /*8ce0*/  IMAD.MOV.U32 R9, RZ, RZ, 0x40000040 ;  /* 0x40000040ff097424 */ /* 0x000fe200078e00ff */
[----:B------:R-:W-:Y:S01]  /*8cf0*/  R2UR UR6, R6 ;  /* 0x00000000060672ca */ /* 0x000fe200000e0000 */
[----:B------:R-:W-:Y:S01]  /*8d00*/  IMAD.MOV.U32 R11, RZ, RZ, 0x40000040 ;  /* 0x40000040ff0b7424 */ /* 0x000fe200078e00ff */
[----:B------:R-:W-:Y:S01]  /*8d10*/  R2UR UR7, R7 ;  /* 0x00000000070772ca */ /* 0x000fe200000e0000 */
[----:B------:R-:W3:Y:S01]  /*8d20*/  LDL.LU R76, [R1+0x8] ;  /* 0x00000800014c7983 */ /* 0x000ee20000300800 */
[----:B------:R-:W-:Y:S01]  /*8d30*/  R2UR UR4, R4 ;  /* 0x00000000040472ca */ /* 0x000fe200000e0000 */
[----:B-----5:R-:W-:Y:S01]  /*8d40*/  WARPGROUP.ARRIVE ;  /* 0x00000000000079c5 */ /* 0x020fe20000000000 */
[----:B------:R-:W-:Y:S01]  /*8d50*/  R2UR UR5, R5 ;  /* 0x00000000050572ca */ /* 0x000fe200000e0000 */
[----:B------:R-:W-:Y:S01]  /*8d60*/  VIADD R8, R6, 0x2 ;  /* 0x0000000206087836 */ /* 0x000fe20000000000 */
[----:B------:R-:W0:Y:S01]  /*8d70*/  LDC R77, c[0x0][0x448] ;  /* 0x00011200ff4d7b82 */ /* 0x000e220000000800 */
[----:B------:R-:W-:-:S02]  /*8d80*/  VIADD R10, R4, 0x2 ;  /* 0x00000002040a7836 */ /* 0x000fc40000000000 */
[----:B----4-:R-:W-:Y:S02]  /*8d90*/  VIADD R14, R6, 0x4 ;  /* 0x00000004060e7836 */ /* 0x010fe40000000000 */
[----:B------:R-:W-:Y:S02]  /*8da0*/  IMAD.MOV.U32 R15, RZ, RZ, 0x40000040 ;  /* 0x40000040ff0f7424 */ /* 0x000fe400078e00ff */
[----:B------:R-:W-:-:S04]  /*8db0*/  IMAD.MOV.U32 R7, RZ, RZ, 0x40000040 ;  /* 0x40000040ff077424 */ /* 0x000fc800078e00ff */
[----:B------:R-:W-:Y:S01]  /*8dc0*/  HGMMA.64x96x16.F32 R24, gdesc[UR4], RZ, !UPT, gsb0 ;  /* 0x01600000041879f0 */ /* 0x000fe2000c0008ff */
[----:B------:R-:W-:Y:S01]  /*8dd0*/  R2UR UR6, R8 ;  /* 0x00000000080672ca */ /* 0x000fe200000e0000 */
[----:B------:R-:W-:Y:S01]  /*8de0*/  VIADD R8, R4, 0x4 ;  /* 0x0000000404087836 */ /* 0x000fe20000000000 */
[----:B------:R-:W-:Y:S01]  /*8df0*/  R2UR UR7, R9 ;  /* 0x00000000090772ca */ /* 0x000fe200000e0000 */
[----:B------:R-:W-:Y:S01]  /*8e00*/  IMAD.MOV.U32 R9, RZ, RZ, 0x40000040 ;  /* 0x40000040ff097424 */ /* 0x000fe200078e00ff */
[----:B------:R-:W-:Y:S02]  /*8e10*/  R2UR UR4, R10 ;  /* 0x000000000a0472ca */ /* 0x000fe400000e0000 */
[----:B------:R-:W-:Y:S02]  /*8e20*/  R2UR UR5, R11 ;  /* 0x000000000b0572ca */ /* 0x000fe400000e0000 */
[----:B0-----:R-:W-:Y:S02]  /*8e30*/  ISETP.NE.AND P2, PT, R77, 0x1, PT ;  /* 0x000000014d00780c */ /* 0x001fe40003f45270 */
[----:B------:R-:W0:Y:S02]  /*8e40*/  S2R R77, SR_TID.X ;  /* 0x00000000004d7919 */ /* 0x000e240000002100 */
[----:B0-----:R-:W-:-:S04]  /*8e50*/  SHF.R.U32.HI R77, RZ, 0x7, R77 ;  /* 0x00000007ff4d7819 */ /* 0x001fc8000001164d */
[----:B------:R-:W-:Y:S01]  /*8e60*/  IADD3 R177, -R77, 0xb, RZ ;  /* 0x0000000b4db17810 */ /* 0x000fe20007ffe1ff */
[----:B------:R-:W-:Y:S02]  /*8e70*/  WARPGROUP.DEPBAR.LE gsb0, 0x0 ;  /* 0x00008000000079c5 */ /* 0x000fe40000010000 */
[----:B------:R-:W-:-:S06]  /*8e80*/  WARPGROUP.ARRIVE ;  /* 0x00000000000079c5 */ /* 0x000fcc0000000000 */
[----:B------:R-:W-:Y:S01]  /*8e90*/  HGMMA.64x96x16.F32 R24, gdesc[UR4], R24, gsb0 ;  /* 0x01600000041879f0 */ /* 0x000fe20008000818 */
[----:B------:R-:W-:Y:S02]  /*8ea0*/  R2UR UR6, R14 ;  /* 0x000000000e0672ca */ /* 0x000fe400000e0000 */
[----:B------:R-:W-:Y:S01]  /*8eb0*/  R2UR UR7, R15 ;  /* 0x000000000f0772ca */ /* 0x000fe200000e0000 */
[----:B------:R-:W-:Y:S01]  /*8ec0*/  IMAD.MOV.U32 R15, RZ, RZ, 0x40000040 ;  /* 0x40000040ff0f7424 */ /* 0x000fe200078e00ff */
[----:B------:R-:W-:Y:S02]  /*8ed0*/  R2UR UR4, R8 ;  /* 0x00000000080472ca */ /* 0x000fe400000e0000 */
[----:B------:R-:W-:Y:S02]  /*8ee0*/  R2UR UR5, R9 ;  /* 0x00000000090572ca */ /* 0x000fe400000e0000 */
[----:B------:R-:W-:Y:S01]  /*8ef0*/  IADD3 R14, R6, 0x6, RZ ;  /* 0x00000006060e7810 */ /* 0x000fe20007ffe0ff */
[----:B------:R-:W-:Y:S01]  /*8f00*/  VIADD R6, R4, 0x6 ;  /* 0x0000000604067836 */ /* 0x000fe20000000000 */
[----:B------:R-:W-:-:S02]  /*8f10*/  WARPGROUP.DEPBAR.LE gsb0, 0x0 ;  /* 0x00008000000079c5 */ /* 0x000fc40000010000 */
[----:B------:R-:W-:-:S07]  /*8f20*/  WARPGROUP.ARRIVE ;  /* 0x00000000000079c5 */ /* 0x000fce0000000000 */
[----:B------:R-:W-:Y:S01]  /*8f30*/  HGMMA.64x96x16.F32 R24, gdesc[UR4], R24, gsb0 ;  /* 0x01600000041879f0 */ /* 0x000fe20008000818 */
[----:B------:R-:W-:Y:S02]  /*8f40*/  R2UR UR6, R14 ;  /* 0x000000000e0672ca */ /* 0x000fe400000e0000 */
[----:B------:R-:W-:Y:S01]  /*8f50*/  R2UR UR7, R15 ;  /* 0x000000000f0772ca */ /* 0x000fe200000e0000 */
[----:B------:R-:W-:Y:S01]  /*8f60*/  IMAD.IADD R15, R214, 0x1, R206 ;  /* 0x00000001d60f7824 */ /* 0x000fe200078e02ce */
[----:B------:R-:W-:Y:S02]  /*8f70*/  R2UR UR4, R6 ;  /* 0x00000000060472ca */ /* 0x000fe400000e0000 */
[----:B------:R-:W-:Y:S02]  /*8f80*/  R2UR UR5, R7 ;  /* 0x00000000070572ca */ /* 0x000fe400000e0000 */
[----:B---3--:R-:W-:-:S04]  /*8f90*/  LOP3.LUT R76, R76, 0xfff7ffff, RZ, 0xc0, !PT ;  /* 0xfff7ffff4c4c7812 */ /* 0x008fc800078ec0ff */
[----:B------:R-:W-:-:S05]  /*8fa0*/  @P2 LOP3.LUT R76, R76, 0x80000, RZ, 0xfc, !PT ;  /* 0x000800004c4c2812 */ /* 0x000fca00078efcff */
[----:B------:R-:W-:Y:S01]  /*8fb0*/  STL [R1+0x8], R76 ;  /* 0x0000084c01007387 */ /* 0x000fe20000100800 */
[----:B------:R-:W-:Y:S02]  /*8fc0*/  WARPGROUP.DEPBAR.LE gsb0, 0x0 ;  /* 0x00008000000079c5 */ /* 0x000fe40000010000 */
[----:B------:R-:W-:-:S06]  /*8fd0*/  WARPGROUP.ARRIVE ;  /* 0x00000000000079c5 */ /* 0x000fcc0000000000 */
[----:B------:R-:W-:Y:S01]  /*8fe0*/  HGMMA.64x96x16.F32 R24, gdesc[UR4], R24, gsb0 ;  /* 0x01600000041879f0 */ /* 0x000fe20008000818 */
[----:B------:R-:W-:Y:S02]  /*8ff0*/  ULDC UR4, c[0x0][0x9d8] ;  /* 0x0002760000047ab9 */ /* 0x000fe40000000800 */
[----:B------:R-:W-:Y:S02]  /*9000*/  WARPGROUP.DEPBAR.LE gsb0, 0x0 ;  /* 0x00008000000079c5 */ /* 0x000fe40000010000 */
[----:B------:R-:W-:Y:S01]  /*9010*/  FMUL.FTZ R14, R36, UR4 ;  /* 0x00000004240e7c20 */ /* 0x000fe20008410000 */
[----:B------:R-:W-:Y:S01]  /*9020*/  FMUL.FTZ R75, R28, UR4 ;  /* 0x000000041c4b7c20 */ /* 0x000fe20008410000 */
[----:B------:R-:W0:Y:S01]  /*9030*/  @P2 LDC R36, c[0x0][0x44c] ;  /* 0x00011300ff242b82 */ /* 0x000e220000000800 */
[----:B------:R-:W-:Y:S01]  /*9040*/  FMUL.FTZ R28, R29, UR4 ;  /* 0x000000041d1c7c20 */ /* 0x000fe20008410000 */
[----:B------:R-:W-:Y:S01]  /*9050*/  FMUL.FTZ R26, R26, UR4 ;  /* 0x000000041a1a7c20 */ /* 0x000fe20008410000 */
[----:B------:R-:W-:Y:S01]  /*9060*/  FMUL.FTZ R27, R27, UR4 ;  /* 0x000000041b1b7c20 */ /* 0x000fe20008410000 */
[----:B------:R-:W-:Y:S01]  /*9070*/  FMUL.FTZ R74, R25, UR4 ;  /* 0x00000004194a7c20 */ /* 0x000fe20008410000 */
[----:B------:R-:W-:Y:S01]  /*9080*/  FMUL.FTZ R25, R32, UR4 ;  /* 0x0000000420197c20 */ /* 0x000fe20008410000 */
[----:B------:R-:W3:Y:S01]  /*9090*/  MUFU.TANH R92, R26 ;  /* 0x0000001a005c7308 */ /* 0x000ee20000002400 */
[----:B------:R-:W-:Y:S01]  /*90a0*/  FMUL.FTZ R30, R30, UR4 ;  /* 0x000000041e1e7c20 */ /* 0x000fe20008410000 */
[----:B------:R-:W4:Y:S01]  /*90b0*/  @P2 LDC R29, c[0x0][0x450] ;  /* 0x00011400ff1d2b82 */ /* 0x000f220000000800 */
        /* <DEDUP_REMOVED lines=14> */
[----:B-1----:R-:W-:-:S02]  /*91a0*/  IMAD.MOV.U32 R27, RZ, RZ, R15 ;  /* 0x000000ffff1b7224 */ /* 0x002fc400078e000f */
[----:B------:R-:W-:Y:S01]  /*91b0*/  FMUL.FTZ R55, R55, UR4 ;  /* 0x0000000437377c20 */ /* 0x000fe20008410000 */
[----:B0-----:R-:W-:-:S04]  /*91c0*/  @P2 IMAD.HI.U32 R26, R15, R36, RZ ;  /* 0x000000240f1a2227 */ /* 0x001fc800078e00ff */
[----:B------:R-:W-:Y:S01]  /*91d0*/  FMUL.FTZ R0, R37, UR4 ;  /* 0x0000000425007c20 */ /* 0x000fe20008410000 */
[----:B------:R-:W-:Y:S01]  /*91e0*/  FMUL.FTZ R72, R24, UR4 ;  /* 0x0000000418487c20 */ /* 0x000fe20008410000 */
[----:B------:R-:W-:Y:S01]  /*91f0*/  FMUL.FTZ R24, R33, UR4 ;  /* 0x0000000421187c20 */ /* 0x000fe20008410000 */
[----:B------:R-:W-:Y:S01]  /*9200*/  IMAD R15, R180, -0x60, R209 ;  /* 0xffffffa0b40f7824 */ /* 0x000fe200078e02d1 */
[----:B------:R2:W0:Y:S01]  /*9210*/  MUFU.TANH R88, R31 ;  /* 0x0000001f00587308 */ /* 0x0004220000002400 */
[----:B------:R-:W-:Y:S01]  /*9220*/  FMUL.FTZ R58, R58, UR4 ;  /* 0x000000043a3a7c20 */ /* 0x000fe20008410000 */
[----:B----4-:R-:W-:Y:S01]  /*9230*/  @P2 SHF.R.U32.HI R27, RZ, R29, R26 ;  /* 0x0000001dff1b2219 */ /* 0x010fe2000001161a */
[----:B------:R-:W-:Y:S02]  /*9240*/  VIADD R26, R15, 0x60 ;  /* 0x000000600f1a7836 */ /* 0x000fe40000000000 */
[----:B------:R-:W-:Y:S01]  /*9250*/  FMUL.FTZ R59, R59, UR4 ;  /* 0x000000043b3b7c20 */ /* 0x000fe20008410000 */
[----:B------:R-:W-:Y:S01]  /*9260*/  FMUL.FTZ R62, R62, UR4 ;  /* 0x000000043e3e7c20 */ /* 0x000fe20008410000 */
[----:B------:R-:W-:Y:S01]  /*9270*/  FMUL.FTZ R63, R63, UR4 ;  /* 0x000000043f3f7c20 */ /* 0x000fe20008410000 */
[----:B---3--:R-:W1:Y:S01]  /*9280*/  SHFL.IDX PT, R30, R27, 0x1, 0x1c1f ;  /* 0x003c1f001b1e7f89 */ /* 0x008e6200000e0000 */
[----:B------:R-:W-:Y:S01]  /*9290*/  IMAD R90, R215, -0x2, R26 ;  /* 0xfffffffed75a7824 */ /* 0x000fe200078e021a */
[----:B------:R-:W3:Y:S01]  /*92a0*/  MUFU.TANH R34, R34 ;  /* 0x0000002200227308 */ /* 0x000ee20000002400 */
[----:B------:R-:W-:Y:S01]  /*92b0*/  FMUL.FTZ R67, R67, UR4 ;  /* 0x0000000443437c20 */ /* 0x000fe20008410000 */
[----:B------:R-:W-:Y:S01]  /*92c0*/  FMUL.FTZ R12, R40, UR4 ;  /* 0x00000004280c7c20 */ /* 0x000fe20008410000 */
[----:B------:R-:W-:Y:S01]  /*92d0*/  FMUL.FTZ R70, R70, UR4 ;  /* 0x0000000446467c20 */ /* 0x000fe20008410000 */
[--C-:B------:R-:W-:Y:S01]  /*92e0*/  IADD3 R29, -R207, 0x1, R90.reuse ;  /* 0x00000001cf1d7810 */ /* 0x100fe20007ffe15a */
[----:B------:R-:W-:Y:S01]  /*92f0*/  FMUL.FTZ R71, R71, UR4 ;  /* 0x0000000447477c20 */ /* 0x000fe20008410000 */
[----:B------:R-:W-:Y:S01]  /*9300*/  FMUL.FTZ R44, R44, UR4 ;  /* 0x000000042c2c7c20 */ /* 0x000fe20008410000 */
[----:B------:R-:W4:Y:S01]  /*9310*/  SHFL.IDX PT, R27, R27, RZ, 0x1c1f ;  /* 0x001c1fff1b1b7589 */ /* 0x000f2200000e0000 */
        /* <DEDUP_REMOVED lines=14> */
[----:B-1----:R-:W-:Y:S01]  /*9400*/  VIADDMNMX R30, R30, R29, R90, PT ;  /* 0x0000001d1e1e7246 */ /* 0x002fe2000380015a */
[----:B------:R-:W-:Y:S01]  /*9410*/  FMUL.FTZ R68, R68, UR4 ;  /* 0x0000000444447c20 */ /* 0x000fe20008410000 */
[----:B------:R-:W1:Y:S01]  /*9420*/  MUFU.TANH R39, R39 ;  /* 0x0000002700277308 */ /* 0x000e620000002400 */
[----:B------:R-:W-:Y:S01]  /*9430*/  FMUL.FTZ R69, R69, UR4 ;  /* 0x0000000445457c20 */ /* 0x000fe20008410000 */
[----:B------:R-:W-:-:S02]  /*9440*/  ISETP.GT.AND P3, PT, R30, RZ, PT ;  /* 0x000000ff1e00720c */ /* 0x000fc40003f64270 */
[C---:B------:R-:W-:Y:S02]  /*9450*/  ISETP.GT.AND P4, PT, R30.reuse, 0x1, PT ;  /* 0x000000011e00780c */ /* 0x040fe40003f84270 */
[----:B------:R-:W-:Y:S02]  /*9460*/  ISETP.GT.AND P2, PT, R30, 0x8, PT ;  /* 0x000000081e00780c */ /* 0x000fe40003f44270 */
[----:B------:R-:W-:Y:S01]  /*9470*/  FSEL R92, R92, -INF , P3 ;  /* 0xff8000005c5c7808 */ /* 0x000fe20001800000 */
[----:B------:R-:W1:Y:S01]  /*9480*/  MUFU.TANH R42, R42 ;  /* 0x0000002a002a7308 */ /* 0x000e620000002400 */
[----:B--2---:R-:W-:Y:S02]  /*9490*/  FSEL R31, R32, -INF , P4 ;  /* 0xff800000201f7808 */ /* 0x004fe40002000000 */
[----:B------:R-:W-:Y:S02]  /*94a0*/  ISETP.GT.AND P3, PT, R30, 0x9, PT ;  /* 0x000000091e00780c */ /* 0x000fe40003f64270 */
[----:B------:R-:W-:-:S02]  /*94b0*/  FSEL R94, R94, -INF , P2 ;  /* 0xff8000005e5e7808 */ /* 0x000fc40001000000 */
[----:B------:R-:W-:Y:S01]  /*94c0*/  FMNMX.FTZ R15, R92, R31, !PT ;  /* 0x0000001f5c0f7209 */ /* 0x000fe20007810000 */
[----:B------:R-:W2:Y:S01]  /*94d0*/  MUFU.TANH R43, R43 ;  /* 0x0000002b002b7308 */ /* 0x000ea20000002400 */
[----:B------:R-:W-:Y:S02]  /*94e0*/  ISETP.GT.AND P2, PT, R30, 0x10, PT ;  /* 0x000000101e00780c */ /* 0x000fe40003f44270 */
[----:B0-----:R-:W-:Y:S02]  /*94f0*/  FSEL R88, R88, -INF , P3 ;  /* 0xff80000058587808 */ /* 0x001fe40001800000 */
[----:B------:R-:W-:Y:S02]  /*9500*/  FMNMX.FTZ R15, R94, R15, !PT ;  /* 0x0000000f5e0f7209 */ /* 0x000fe40007810000 */
[----:B------:R-:W-:Y:S01]  /*9510*/  ISETP.GT.AND P3, PT, R30, 0x11, PT ;  /* 0x000000111e00780c */ /* 0x000fe20003f64270 */
[----:B------:R-:W0:Y:S01]  /*9520*/  MUFU.TANH R46, R46 ;  /* 0x0000002e002e7308 */ /* 0x000e220000002400 */
[----:B---3--:R-:W-:-:S02]  /*9530*/  FSEL R86, R34, -INF , P2 ;  /* 0xff80000022567808 */ /* 0x008fc40001000000 */
[----:B------:R-:W-:Y:S02]  /*9540*/  FMNMX.FTZ R15, R88, R15, !PT ;  /* 0x0000000f580f7209 */ /* 0x000fe40007810000 */
[----:B------:R-:W-:Y:S02]  /*9550*/  ISETP.GT.AND P2, PT, R30, 0x18, PT ;  /* 0x000000181e00780c */ /* 0x000fe40003f44270 */
[----:B------:R-:W-:Y:S01]  /*9560*/  FSEL R84, R35, -INF , P3 ;  /* 0xff80000023547808 */ /* 0x000fe20001800000 */
[----:B------:R-:W3:Y:S01]  /*9570*/  MUFU.TANH R47, R47 ;  /* 0x0000002f002f7308 */ /* 0x000ee20000002400 */
[----:B------:R-:W-:Y:S02]  /*9580*/  FMNMX.FTZ R15, R86, R15, !PT ;  /* 0x0000000f560f7209 */ /* 0x000fe40007810000 */
[----:B------:R-:W-:Y:S02]  /*9590*/  ISETP.GT.AND P3, PT, R30, 0x19, PT ;  /* 0x000000191e00780c */ /* 0x000fe40003f64270 */
[----:B----4-:R-:W-:-:S02]  /*95a0*/  FSEL R82, R38, -INF , P2 ;  /* 0xff80000026527808 */ /* 0x010fc40001000000 */
[----:B------:R-:W-:Y:S01]  /*95b0*/  FMNMX.FTZ R15, R84, R15, !PT ;  /* 0x0000000f540f7209 */ /* 0x000fe20007810000 */
[----:B------:R0:W-:Y:S01]  /*95c0*/  MUFU.TANH R36, R50 ;  /* 0x0000003200247308 */ /* 0x0001e20000002400 */
[----:B------:R-:W-:Y:S02]  /*95d0*/  ISETP.GT.AND P2, PT, R30, 0x20, PT ;  /* 0x000000201e00780c */ /* 0x000fe40003f44270 */
[----:B-1----:R-:W-:Y:S02]  /*95e0*/  FSEL R26, R39, -INF , P3 ;  /* 0xff800000271a7808 */ /* 0x002fe40001800000 */
[----:B------:R-:W-:Y:S02]  /*95f0*/  FMNMX.FTZ R15, R82, R15, !PT ;  /* 0x0000000f520f7209 */ /* 0x000fe40007810000 */
[----:B------:R-:W-:Y:S01]  /*9600*/  ISETP.GT.AND P3, PT, R30, 0x21, PT ;  /* 0x000000211e00780c */ /* 0x000fe20003f64270 */
[----:B------:R-:W1:Y:S01]  /*9610*/  MUFU.TANH R51, R51 ;  /* 0x0000003300337308 */ /* 0x000e620000002400 */
[----:B------:R-:W-:-:S02]  /*9620*/  FSEL R80, R42, -INF , P2 ;  /* 0xff8000002a507808 */ /* 0x000fc40001000000 */
[----:B------:R-:W-:Y:S02]  /*9630*/  FMNMX.FTZ R15, R26, R15, !PT ;  /* 0x0000000f1a0f7209 */ /* 0x000fe40007810000 */
[----:B------:R-:W-:Y:S02]  /*9640*/  ISETP.GT.AND P2, PT, R30, 0x28, PT ;  /* 0x000000281e00780c */ /* 0x000fe40003f44270 */
[----:B--2---:R-:W-:Y:S01]  /*9650*/  FSEL R78, R43, -INF , P3 ;  /* 0xff8000002b4e7808 */ /* 0x004fe20001800000 */
[----:B------:R3:W-:Y:S01]  /*9660*/  MUFU.TANH R37, R54 ;  /* 0x0000003600257308 */ /* 0x0007e20000002400 */
[----:B------:R-:W-:Y:S02]  /*9670*/  FMNMX.FTZ R15, R80, R15, !PT ;  /* 0x0000000f500f7209 */ /* 0x000fe40007810000 */
[----:B------:R-:W-:Y:S02]  /*9680*/  ISETP.GT.AND P3, PT, R30, 0x29, PT ;  /* 0x000000291e00780c */ /* 0x000fe40003f64270 */
[----:B0-----:R-:W-:-:S02]  /*9690*/  FSEL R50, R46, -INF , P2 ;  /* 0xff8000002e327808 */ /* 0x001fc40001000000 */
[----:B------:R-:W-:Y:S01]  /*96a0*/  FMNMX.FTZ R15, R78, R15, !PT ;  /* 0x0000000f4e0f7209 */ /* 0x000fe20007810000 */
[----:B------:R-:W0:Y:S01]  /*96b0*/  MUFU.TANH R55, R55 ;  /* 0x0000003700377308 */ /* 0x000e220000002400 */
[----:B------:R-:W-:Y:S02]  /*96c0*/  ISETP.GT.AND P2, PT, R30, 0x30, PT ;  /* 0x000000301e00780c */ /* 0x000fe40003f44270 */
[----:B---3--:R-:W-:Y:S02]  /*96d0*/  FSEL R54, R47, -INF , P3 ;  /* 0xff8000002f367808 */ /* 0x008fe40001800000 */
[----:B------:R-:W-:Y:S01]  /*96e0*/  FMNMX.FTZ R33, R50, R15, !PT ;  /* 0x0000000f32217209 */ /* 0x000fe20007810000 */
[----:B------:R-:W-:Y:S01]  /*96f0*/  FMUL.FTZ R15, R66, UR4 ;  /* 0x00000004420f7c20 */ /* 0x000fe20008410000 */
[----:B------:R-:W-:Y:S01]  /*9700*/  ISETP.GT.AND P3, PT, R30, 0x31, PT ;  /* 0x000000311e00780c */ /* 0x000fe20003f64270 */
[----:B------:R2:W3:Y:S01]  /*9710*/  MUFU.TANH R32, R58 ;  /* 0x0000003a00207308 */ /* 0x0004e20000002400 */
[----:B------:R-:W-:Y:S01]  /*9720*/  FMNMX.FTZ R33, R54, R33, !PT ;  /* 0x0000002136217209 */ /* 0x000fe20007810000 */
[----:B------:R-:W-:Y:S01]  /*9730*/  ULDC UR4, c[0x0][0x988] ;  /* 0x0002620000047ab9 */ /* 0x000fe20000000800 */
[----:B-1----:R-:W-:-:S02]  /*9740*/  FSEL R76, R51, -INF , P3 ;  /* 0xff800000334c7808 */ /* 0x002fc40001800000 */
[----:B------:R-:W-:Y:S02]  /*9750*/  ISETP.GT.AND P3, PT, R30, 0x39, PT ;  /* 0x000000391e00780c */ /* 0x000fe40003f64270 */
[----:B------:R-:W-:Y:S01]  /*9760*/  VIADDMNMX R27, R27, R29, R90, PT ;  /* 0x0000001d1b1b7246 */ /* 0x000fe2000380015a */
[----:B------:R-:W1:Y:S01]  /*9770*/  MUFU.TANH R59, R59 ;  /* 0x0000003b003b7308 */ /* 0x000e620000002400 */
[----:B--2---:R-:W-:Y:S02]  /*9780*/  FSEL R58, R36, -INF , P2 ;  /* 0xff800000243a7808 */ /* 0x004fe40001000000 */
[----:B------:R-:W-:Y:S02]  /*9790*/  ISETP.GT.AND P2, PT, R30, 0x38, PT ;  /* 0x000000381e00780c */ /* 0x000fe40003f44270 */
[----:B------:R-:W-:Y:S02]  /*97a0*/  FMNMX.FTZ R33, R58, R33, !PT ;  /* 0x000000213a217209 */ /* 0x000fe40007810000 */
[----:B0-----:R-:W-:Y:S01]  /*97b0*/  FSEL R66, R55, -INF , P3 ;  /* 0xff80000037427808 */ /* 0x001fe20001800000 */
[----:B------:R0:W2:Y:S01]  /*97c0*/  MUFU.TANH R38, R62 ;  /* 0x0000003e00267308 */ /* 0x0000a20000002400 */
[----:B------:R-:W-:-:S02]  /*97d0*/  FMNMX.FTZ R33, R76, R33, !PT ;  /* 0x000000214c217209 */ /* 0x000fc40007810000 */
[----:B------:R-:W-:Y:S02]  /*97e0*/  ISETP.GT.AND P3, PT, R30, 0x41, PT ;  /* 0x000000411e00780c */ /* 0x000fe40003f64270 */
[----:B------:R-:W-:-:S03]  /*97f0*/  ISETP.GT.AND P4, PT, R27, 0x8, PT ;  /* 0x000000081b00780c */ /* 0x000fc60003f84270 */
[----:B------:R-:W4:Y:S01]  /*9800*/  MUFU.TANH R42, R63 ;  /* 0x0000003f002a7308 */ /* 0x000f220000002400 */
[----:B0-----:R-:W-:Y:S02]  /*9810*/  FSEL R62, R37, -INF , P2 ;  /* 0xff800000253e7808 */ /* 0x001fe40001000000 */
[----:B------:R-:W-:Y:S02]  /*9820*/  ISETP.GT.AND P2, PT, R30, 0x40, PT ;  /* 0x000000401e00780c */ /* 0x000fe40003f44270 */
[----:B------:R-:W-:Y:S02]  /*9830*/  FMNMX.FTZ R33, R62, R33, !PT ;  /* 0x000000213e217209 */ /* 0x000fe40007810000 */
[----:B---3--:R-:W-:Y:S01]  /*9840*/  FSEL R46, R32, -INF , P2 ;  /* 0xff800000202e7808 */ /* 0x008fe20001000000 */
[----:B------:R-:W0:Y:S01]  /*9850*/  MUFU.TANH R15, R15 ;  /* 0x0000000f000f7308 */ /* 0x000e220000002400 */
[----:B------:R-:W-:Y:S02]  /*9860*/  FMNMX.FTZ R33, R66, R33, !PT ;  /* 0x0000002142217209 */ /* 0x000fe40007810000 */
[----:B------:R-:W-:-:S02]  /*9870*/  ISETP.GT.AND P2, PT, R30, 0x48, PT ;  /* 0x000000481e00780c */ /* 0x000fc40003f44270 */
[----:B-1----:R-:W-:Y:S02]  /*9880*/  FSEL R32, R59, -INF , P3 ;  /* 0xff8000003b207808 */ /* 0x002fe40001800000 */
[----:B------:R-:W-:Y:S01]  /*9890*/  FMNMX.FTZ R33, R46, R33, !PT ;  /* 0x000000212e217209 */ /* 0x000fe20007810000 */
[----:B------:R-:W1:Y:S01]  /*98a0*/  MUFU.TANH R40, R67 ;  /* 0x0000004300287308 */ /* 0x000e620000002400 */
[----:B------:R-:W-:Y:S02]  /*98b0*/  ISETP.GT.AND P3, PT, R30, 0x49, PT ;  /* 0x000000491e00780c */ /* 0x000fe40003f64270 */
[----:B--2---:R-:W-:Y:S02]  /*98c0*/  FSEL R38, R38, -INF , P2 ;  /* 0xff80000026267808 */ /* 0x004fe40001000000 */
[----:B------:R-:W-:Y:S02]  /*98d0*/  FMNMX.FTZ R33, R32, R33, !PT ;  /* 0x0000002120217209 */ /* 0x000fe40007810000 */
[----:B------:R-:W-:Y:S01]  /*98e0*/  ISETP.GT.AND P2, PT, R30, 0x50, PT ;  /* 0x000000501e00780c */ /* 0x000fe20003f44270 */
[----:B------:R-:W2:Y:S01]  /*98f0*/  MUFU.TANH R36, R70 ;  /* 0x0000004600247308 */ /* 0x000ea20000002400 */
[----:B----4-:R-:W-:-:S02]  /*9900*/  FSEL R42, R42, -INF , P3 ;  /* 0xff8000002a2a7808 */ /* 0x010fc40001800000 */
[----:B------:R-:W-:Y:S02]  /*9910*/  FMNMX.FTZ R33, R38, R33, !PT ;  /* 0x0000002126217209 */ /* 0x000fe40007810000 */
[----:B------:R-:W-:Y:S02]  /*9920*/  ISETP.GT.AND P3, PT, R30, 0x51, PT ;  /* 0x000000511e00780c */ /* 0x000fe40003f64270 */
[----:B0-----:R-:W-:Y:S01]  /*9930*/  FSEL R34, R15, -INF , P2 ;  /* 0xff8000000f227808 */ /* 0x001fe20001000000 */
[----:B------:R-:W0:Y:S01]  /*9940*/  MUFU.TANH R71, R71 ;  /* 0x0000004700477308 */ /* 0x000e220000002400 */
[----:B------:R-:W-:Y:S02]  /*9950*/  FMNMX.FTZ R33, R42, R33, !PT ;  /* 0x000000212a217209 */ /* 0x000fe40007810000 */
[----:B------:R-:W-:Y:S02]  /*9960*/  ISETP.GT.AND P2, PT, R30, 0x58, PT ;  /* 0x000000581e00780c */ /* 0x000fe40003f44270 */
[----:B-1----:R-:W-:-:S02]  /*9970*/  FSEL R40, R40, -INF , P3 ;  /* 0xff80000028287808 */ /* 0x002fc40001800000 */
[----:B------:R-:W-:Y:S01]  /*9980*/  FMNMX.FTZ R33, R34, R33, !PT ;  /* 0x0000002122217209 */ /* 0x000fe20007810000 */
[----:B------:R1:W-:Y:S01]  /*9990*/  MUFU.TANH R70, R44 ;  /* 0x0000002c00467308 */ /* 0x0003e20000002400 */
[----:B------:R-:W-:Y:S02]  /*99a0*/  ISETP.GT.AND P3, PT, R30, 0x59, PT ;  /* 0x000000591e00780c */ /* 0x000fe40003f64270 */
[----:B--2---:R-:W-:Y:S02]  /*99b0*/  FSEL R36, R36, -INF , P2 ;  /* 0xff80000024247808 */ /* 0x004fe40001000000 */
[----:B------:R-:W-:Y:S02]  /*99c0*/  FMNMX.FTZ R33, R40, R33, !PT ;  /* 0x0000002128217209 */ /* 0x000fe40007810000 */
[----:B------:R-:W-:Y:S01]  /*99d0*/  ISETP.GT.AND P2, PT, R27, RZ, PT ;  /* 0x000000ff1b00720c */ /* 0x000fe20003f44270 */
[----:B------:R-:W2:Y:S01]  /*99e0*/  MUFU.TANH R72, R72 ;  /* 0x0000004800487308 */ /* 0x000ea20000002400 */
[----:B0-----:R-:W-:-:S02]  /*99f0*/  FSEL R30, R71, -INF , P3 ;  /* 0xff800000471e7808 */ /* 0x001fc40001800000 */
[----:B------:R-:W-:Y:S02]  /*9a00*/  FMNMX.FTZ R33, R36, R33, !PT ;  /* 0x0000002124217209 */ /* 0x000fe40007810000 */
[----:B------:R-:W-:Y:S02]  /*9a10*/  ISETP.GT.AND P3, PT, R27, 0x1, PT ;  /* 0x000000011b00780c */ /* 0x000fe40003f64270 */
[----:B------:R-:W-:Y:S01]  /*9a20*/  FMNMX.FTZ R33, R30, R33, !PT ;  /* 0x000000211e217209 */ /* 0x000fe20007810000 */
[----:B------:R-:W0:Y:S04]  /*9a30*/  MUFU.TANH R74, R74 ;  /* 0x0000004a004a7308 */ /* 0x000e280000002400 */
[----:B-1----:R-:W1:Y:S04]  /*9a40*/  SHFL.BFLY PT, R44, R33, 0x2, 0x1f ;  /* 0x0c401f00212c7f89 */ /* 0x002e6800000e0000 */
[----:B------:R-:W-:Y:S01]  /*9a50*/  MUFU.TANH R75, R75 ;  /* 0x0000004b004b7308 */ /* 0x000fe20000002400 */
[----:B--2---:R-:W-:-:S02]  /*9a60*/  FSEL R72, R72, -INF , P2 ;  /* 0xff80000048487808 */ /* 0x004fc40001000000 */
[----:B------:R-:W-:-:S05]  /*9a70*/  ISETP.GT.AND P2, PT, R27, 0x9, PT ;  /* 0x000000091b00780c */ /* 0x000fca0003f44270 */
[----:B------:R-:W2:Y:S01]  /*9a80*/  MUFU.TANH R28, R28 ;  /* 0x0000001c001c7308 */ /* 0x000ea20000002400 */
[----:B0-----:R-:W-:Y:S02]  /*9a90*/  FSEL R74, R74, -INF , P3 ;  /* 0xff8000004a4a7808 */ /* 0x001fe40001800000 */
[----:B------:R-:W-:Y:S02]  /*9aa0*/  ISETP.GT.AND P3, PT, R27, 0x10, PT ;  /* 0x000000101b00780c */ /* 0x000fe40003f64270 */
[----:B------:R-:W-:-:S03]  /*9ab0*/  FMNMX.FTZ R29, R72, R74, !PT ;  /* 0x0000004a481d7209 */ /* 0x000fc60007810000 */
[----:B------:R-:W0:Y:S01]  /*9ac0*/  MUFU.TANH R25, R25 ;  /* 0x0000001900197308 */ /* 0x000e220000002400 */
[----:B-1----:R-:W-:-:S07]  /*9ad0*/  FMNMX.FTZ R44, R33, R44, !PT ;  /* 0x0000002c212c7209 */ /* 0x002fce0007810000 */
[----:B------:R-:W1:Y:S01]  /*9ae0*/  MUFU.TANH R24, R24 ;  /* 0x0000001800187308 */ /* 0x000e620000002400 */
[----:B------:R-:W3:Y:S01]  /*9af0*/  SHFL.BFLY PT, R15, R44, 0x1, 0x1f ;  /* 0x0c201f002c0f7f89 */ /* 0x000ee200000e0000 */
[----:B--2---:R-:W-:Y:S02]  /*9b00*/  FSEL R28, R28, -INF , P2 ;  /* 0xff8000001c1c7808 */ /* 0x004fe40001000000 */
[----:B------:R-:W-:-:S04]  /*9b10*/  ISETP.GT.AND P2, PT, R27, 0x11, PT ;  /* 0x000000111b00780c */ /* 0x000fc80003f44270 */
[----:B------:R-:W2:Y:S08]  /*9b20*/  MUFU.TANH R14, R14 ;  /* 0x0000000e000e7308 */ /* 0x000eb00000002400 */
[----:B------:R-:W4:Y:S08]  /*9b30*/  MUFU.TANH R0, R0 ;  /* 0x0000000000007308 */ /* 0x000f300000002400 */
[----:B------:R-:W4:Y:S01]  /*9b40*/  MUFU.TANH R12, R12 ;  /* 0x0000000c000c7308 */ /* 0x000f220000002400 */
[----:B---3--:R-:W-:Y:S01]  /*9b50*/  FMNMX.FTZ R176, R44, R15, !PT ;  /* 0x0000000f2cb07209 */ /* 0x008fe20007810000 */
[----:B------:R-:W-:Y:S01]  /*9b60*/  IMAD.U32 R15, RZ, RZ, UR4 ;  /* 0x00000004ff0f7e24 */ /* 0x000fe2000f8e00ff */
[----:B------:R-:W-:-:S02]  /*9b70*/  FSEL R44, R75, -INF , P4 ;  /* 0xff8000004b2c7808 */ /* 0x000fc40002000000 */
[C---:B------:R-:W-:Y:S01]  /*9b80*/  FSETP.NEU.FTZ.AND P4, PT, R176.reuse, -INF , PT ;  /* 0xff800000b000780b */ /* 0x040fe20003f9d000 */
[----:B------:R-:W-:Y:S01]  /*9b90*/  FMUL.FTZ R33, R176, R15 ;  /* 0x0000000fb0217220 */ /* 0x000fe20000410000 */
[----:B------:R-:W-:Y:S01]  /*9ba0*/  FMNMX.FTZ R29, R44, R29, !PT ;  /* 0x0000001d2c1d7209 */ /* 0x000fe20007810000 */
[----:B------:R0:W3:Y:S03]  /*9bb0*/  MUFU.TANH R35, R48 ;  /* 0x0000003000237308 */ /* 0x0000e60000002400 */
[----:B------:R-:W-:Y:S02]  /*9bc0*/  FMNMX.FTZ R29, R28, R29, !PT ;  /* 0x0000001d1c1d7209 */ /* 0x000fe40007810000 */
[----:B------:R-:W-:-:S03]  /*9bd0*/  FSEL R33, R33, RZ, P4 ;  /* 0x000000ff21217208 */ /* 0x000fc60002000000 */
[----:B------:R-:W3:Y:S01]  /*9be0*/  MUFU.TANH R3, R3 ;  /* 0x0000000300037308 */ /* 0x000ee20000002400 */
[----:B0-----:R-:W-:Y:S01]  /*9bf0*/  FSEL R48, R25, -INF , P3 ;  /* 0xff80000019307808 */ /* 0x001fe20001800000 */
[-CC-:B------:R-:W-:Y:S01]  /*9c00*/  FFMA.FTZ R157, R86, R15.reuse, -R33.reuse ;  /* 0x0000000f569d7223 */ /* 0x180fe20000010821 */
[----:B------:R-:W-:Y:S01]  /*9c10*/  ISETP.GT.AND P3, PT, R27, 0x18, PT ;  /* 0x000000181b00780c */ /* 0x000fe20003f64270 */
[--C-:B------:R-:W-:Y:S01]  /*9c20*/  FFMA.FTZ R153, R92, R15, -R33.reuse ;  /* 0x0000000f5c997223 */ /* 0x100fe20000010821 */
[----:B------:R-:W-:Y:S01]  /*9c30*/  FMNMX.FTZ R29, R48, R29, !PT ;  /* 0x0000001d301d7209 */ /* 0x000fe20007810000 */
[-CC-:B------:R-:W-:Y:S01]  /*9c40*/  FFMA.FTZ R155, R94, R15.reuse, -R33.reuse ;  /* 0x0000000f5e9b7223 */ /* 0x180fe20000010821 */
[-CC-:B------:R-:W-:Y:S01]  /*9c50*/  FFMA.FTZ R159, R82, R15.reuse, -R33.reuse ;  /* 0x0000000f529f7223 */ /* 0x180fe20000010821 */
[----:B------:R1:W-:Y:S01]  /*9c60*/  MUFU.TANH R37, R52 ;  /* 0x0000003400257308 */ /* 0x0003e20000002400 */
[-CC-:B------:R-:W-:Y:S01]  /*9c70*/  FFMA.FTZ R161, R80, R15.reuse, -R33.reuse ;  /* 0x0000000f50a17223 */ /* 0x180fe20000010821 */
[-CC-:B------:R-:W-:Y:S01]  /*9c80*/  FFMA.FTZ R31, R31, R15.reuse, -R33.reuse ;  /* 0x0000000f1f1f7223 */ /* 0x180fe20000010821 */
[-CC-:B------:R-:W-:Y:S01]  /*9c90*/  FFMA.FTZ R26, R26, R15.reuse, -R33.reuse ;  /* 0x0000000f1a1a7223 */ /* 0x180fe20000010821 */
[-CC-:B------:R-:W-:Y:S01]  /*9ca0*/  FFMA.FTZ R30, R30, R15.reuse, -R33.reuse ;  /* 0x0000000f1e1e7223 */ /* 0x180fe20000010821 */
[-CC-:B------:R-:W-:Y:S01]  /*9cb0*/  FFMA.FTZ R50, R50, R15.reuse, -R33.reuse ;  /* 0x0000000f32327223 */ /* 0x180fe20000010821 */
[-CC-:B------:R-:W-:Y:S01]  /*9cc0*/  FFMA.FTZ R54, R54, R15.reuse, -R33.reuse ;  /* 0x0000000f36367223 */ /* 0x180fe20000010821 */
[-CC-:B------:R-:W-:Y:S01]  /*9cd0*/  FFMA.FTZ R58, R58, R15.reuse, -R33.reuse ;  /* 0x0000000f3a3a7223 */ /* 0x180fe20000010821 */
[----:B------:R2:W-:Y:S01]  /*9ce0*/  MUFU.TANH R39, R56 ;  /* 0x0000003800277308 */ /* 0x0005e20000002400 */
[----:B-1----:R-:W-:Y:S01]  /*9cf0*/  FSEL R52, R24, -INF , P2 ;  /* 0xff80000018347808 */ /* 0x002fe20001000000 */
[-CC-:B------:R-:W-:Y:S01]  /*9d00*/  FFMA.FTZ R24, R84, R15.reuse, -R33.reuse ;  /* 0x0000000f54187223 */ /* 0x180fe20000010821 */
[C---:B------:R-:W-:Y:S01]  /*9d10*/  ISETP.GT.AND P2, PT, R27.reuse, 0x19, PT ;  /* 0x000000191b00780c */ /* 0x040fe20003f44270 */
[--C-:B------:R-:W-:Y:S01]  /*9d20*/  FFMA.FTZ R76, R76, R15, -R33.reuse ;  /* 0x0000000f4c4c7223 */ /* 0x100fe20000010821 */
[----:B------:R-:W-:Y:S01]  /*9d30*/  FMNMX.FTZ R29, R52, R29, !PT ;  /* 0x0000001d341d7209 */ /* 0x000fe20007810000 */
[-CC-:B------:R-:W-:Y:S01]  /*9d40*/  FFMA.FTZ R62, R62, R15.reuse, -R33.reuse ;  /* 0x0000000f3e3e7223 */ /* 0x180fe20000010821 */
[-CC-:B------:R-:W-:Y:S01]  /*9d50*/  FFMA.FTZ R66, R66, R15.reuse, -R33.reuse ;  /* 0x0000000f42427223 */ /* 0x180fe20000010821 */
[----:B------:R-:W0:Y:S01]  /*9d60*/  MUFU.TANH R45, R45 ;  /* 0x0000002d002d7308 */ /* 0x000e220000002400 */
[----:B--2---:R-:W-:Y:S01]  /*9d70*/  FSEL R56, R14, -INF , P3 ;  /* 0xff8000000e387808 */ /* 0x004fe20001800000 */
        /* <DEDUP_REMOVED lines=9> */
[----:B------:R-:W-:-:S05]  /*9e10*/  FFMA.FTZ R36, R36, R15, -R33 ;  /* 0x0000000f24247223 */ /* 0x000fca0000010821 */
[----:B------:R1:W-:Y:S01]  /*9e20*/  MUFU.TANH R100, R64 ;  /* 0x0000004000647308 */ /* 0x0003e20000002400 */
[----:B----4-:R-:W-:Y:S02]  /*9e30*/  FSEL R60, R0, -INF , P2 ;  /* 0xff800000003c7808 */ /* 0x010fe40001000000 */
[----:B------:R-:W-:Y:S02]  /*9e40*/  ISETP.GT.AND P2, PT, R27, 0x21, PT ;  /* 0x000000211b00780c */ /* 0x000fe40003f44270 */
[----:B------:R-:W-:-:S03]  /*9e50*/  FMNMX.FTZ R29, R60, R29, !PT ;  /* 0x0000001d3c1d7209 */ /* 0x000fc60007810000 */
[----:B------:R-:W2:Y:S01]  /*9e60*/  MUFU.TANH R49, R49 ;  /* 0x0000003100317308 */ /* 0x000ea20000002400 */
[----:B-1----:R-:W-:Y:S01]  /*9e70*/  FSEL R64, R12, -INF , P3 ;  /* 0xff8000000c407808 */ /* 0x002fe20001800000 */
[----:B------:R-:W-:Y:S01]  /*9e80*/  FFMA.FTZ R12, R88, R15, -R33 ;  /* 0x0000000f580c7223 */ /* 0x000fe20000010821 */
[C---:B------:R-:W-:Y:S02]  /*9e90*/  ISETP.GT.AND P3, PT, R27.reuse, 0x28, PT ;  /* 0x000000281b00780c */ /* 0x040fe40003f64270 */
[----:B------:R-:W-:Y:S02]  /*9ea0*/  FMNMX.FTZ R29, R64, R29, !PT ;  /* 0x0000001d401d7209 */ /* 0x000fe40007810000 */
[----:B------:R-:W-:Y:S01]  /*9eb0*/  FSEL R70, R70, -INF , P3 ;  /* 0xff80000046467808 */ /* 0x000fe20001800000 */
[----:B------:R1:W-:Y:S01]  /*9ec0*/  MUFU.TANH R102, R68 ;  /* 0x0000004400667308 */ /* 0x0003e20000002400 */
[----:B------:R-:W-:-:S04]  /*9ed0*/  ISETP.GT.AND P3, PT, R27, 0x30, PT ;  /* 0x000000301b00780c */ /* 0x000fc80003f64270 */
[----:B---3--:R-:W-:Y:S02]  /*9ee0*/  FSEL R90, R35, -INF , P3 ;  /* 0xff800000235a7808 */ /* 0x008fe40001800000 */
[----:B------:R-:W-:Y:S01]  /*9ef0*/  ISETP.GT.AND P3, PT, R27, 0x38, PT ;  /* 0x000000381b00780c */ /* 0x000fe20003f64270 */
[----:B------:R-:W3:Y:S01]  /*9f00*/  MUFU.TANH R53, R53 ;  /* 0x0000003500357308 */ /* 0x000ee20000002400 */
[----:B-1----:R-:W-:Y:S01]  /*9f10*/  FSEL R68, R3, -INF , P2 ;  /* 0xff80000003447808 */ /* 0x002fe20001000000 */
[----:B------:R-:W-:Y:S01]  /*9f20*/  FFMA.FTZ R3, R78, R15, -R33 ;  /* 0x0000000f4e037223 */ /* 0x000fe20000010821 */
        /* <DEDUP_REMOVED lines=8> */
[----:B------:R-:W1:Y:S01]  /*9fb0*/  MUFU.TANH R61, R61 ;  /* 0x0000003d003d7308 */ /* 0x000e620000002400 */
[----:B------:R-:W-:Y:S02]  /*9fc0*/  FMNMX.FTZ R29, R90, R29, !PT ;  /* 0x0000001d5a1d7209 */ /* 0x000fe40007810000 */
[----:B------:R-:W-:Y:S02]  /*9fd0*/  ISETP.GT.AND P2, PT, R27, 0x39, PT ;  /* 0x000000391b00780c */ /* 0x000fe40003f44270 */
[----:B------:R-:W-:-:S02]  /*9fe0*/  FSEL R92, R37, -INF , P3 ;  /* 0xff800000255c7808 */ /* 0x000fc40001800000 */
[----:B------:R-:W-:Y:S01]  /*9ff0*/  FMNMX.FTZ R29, R86, R29, !PT ;  /* 0x0000001d561d7209 */ /* 0x000fe20007810000 */
[----:B------:R-:W2:Y:S01]  /*a000*/  MUFU.TANH R65, R65 ;  /* 0x0000004100417308 */ /* 0x000ea20000002400 */
[----:B------:R-:W-:Y:S02]  /*a010*/  ISETP.GT.AND P3, PT, R27, 0x40, PT ;  /* 0x000000401b00780c */ /* 0x000fe40003f64270 */
[----:B---3--:R-:W-:Y:S02]  /*a020*/  FSEL R84, R53, -INF , P2 ;  /* 0xff80000035547808 */ /* 0x008fe40001000000 */
[----:B------:R-:W-:Y:S02]  /*a030*/  FMNMX.FTZ R29, R92, R29, !PT ;  /* 0x0000001d5c1d7209 */ /* 0x000fe40007810000 */
[----:B------:R-:W-:Y:S01]  /*a040*/  ISETP.GT.AND P2, PT, R27, 0x41, PT ;  /* 0x000000411b00780c */ /* 0x000fe20003f44270 */
[----:B------:R-:W3:Y:S01]  /*a050*/  MUFU.TANH R69, R69 ;  /* 0x0000004500457308 */ /* 0x000ee20000002400 */
[----:B------:R-:W-:-:S02]  /*a060*/  FSEL R94, R39, -INF , P3 ;  /* 0xff800000275e7808 */ /* 0x000fc40001800000 */
[----:B------:R-:W-:Y:S02]  /*a070*/  FMNMX.FTZ R29, R84, R29, !PT ;  /* 0x0000001d541d7209 */ /* 0x000fe40007810000 */
[----:B------:R-:W-:Y:S02]  /*a080*/  ISETP.GT.AND P3, PT, R27, 0x48, PT ;  /* 0x000000481b00780c */ /* 0x000fe40003f64270 */
[----:B0-----:R-:W-:Y:S01]  /*a090*/  FSEL R82, R57, -INF , P2 ;  /* 0xff80000039527808 */ /* 0x001fe20001000000 */
[----:B------:R0:W-:Y:S01]  /*a0a0*/  MUFU.EX2 R104, R3 ;  /* 0x0000000300687308 */ /* 0x0001e20000000800 */
[----:B------:R-:W-:Y:S02]  /*a0b0*/  FMNMX.FTZ R29, R94, R29, !PT ;  /* 0x0000001d5e1d7209 */ /* 0x000fe40007810000 */
[----:B------:R-:W-:Y:S02]  /*a0c0*/  ISETP.GT.AND P2, PT, R27, 0x49, PT ;  /* 0x000000491b00780c */ /* 0x000fe40003f44270 */
[----:B------:R-:W-:-:S02]  /*a0d0*/  FSEL R96, R96, -INF , P3 ;  /* 0xff80000060607808 */ /* 0x000fc40001800000 */
[----:B------:R-:W-:Y:S01]  /*a0e0*/  FMNMX.FTZ R29, R82, R29, !PT ;  /* 0x0000001d521d7209 */ /* 0x000fe20007810000 */
[----:B------:R-:W-:Y:S01]  /*a0f0*/  MUFU.EX2 R153, R153 ;  /* 0x0000009900997308 */ /* 0x000fe20000000800 */
[----:B------:R-:W-:Y:S02]  /*a100*/  ISETP.GT.AND P3, PT, R27, 0x50, PT ;  /* 0x000000501b00780c */ /* 0x000fe40003f64270 */
[----:B-1----:R-:W-:Y:S02]  /*a110*/  FSEL R98, R61, -INF , P2 ;  /* 0xff8000003d627808 */ /* 0x002fe40001000000 */
[----:B------:R-:W-:Y:S02]  /*a120*/  FMNMX.FTZ R29, R96, R29, !PT ;  /* 0x0000001d601d7209 */ /* 0x000fe40007810000 */
[----:B------:R-:W-:Y:S01]  /*a130*/  ISETP.GT.AND P2, PT, R27, 0x51, PT ;  /* 0x000000511b00780c */ /* 0x000fe20003f44270 */
[----:B------:R-:W1:Y:S01]  /*a140*/  MUFU.EX2 R0, R31 ;  /* 0x0000001f00007308 */ /* 0x000e620000000800 */
[----:B------:R-:W-:-:S02]  /*a150*/  FSEL R100, R100, -INF , P3 ;  /* 0xff80000064647808 */ /* 0x000fc40001800000 */
[----:B------:R-:W-:Y:S02]  /*a160*/  FMNMX.FTZ R29, R98, R29, !PT ;  /* 0x0000001d621d7209 */ /* 0x000fe40007810000 */
[----:B------:R-:W-:Y:S02]  /*a170*/  ISETP.GT.AND P3, PT, R27, 0x58, PT ;  /* 0x000000581b00780c */ /* 0x000fe40003f64270 */
[----:B--2---:R-:W-:Y:S01]  /*a180*/  FSEL R80, R65, -INF , P2 ;  /* 0xff80000041507808 */ /* 0x004fe20001000000 */
[----:B------:R-:W-:Y:S01]  /*a190*/  MUFU.EX2 R155, R155 ;  /* 0x0000009b009b7308 */ /* 0x000fe20000000800 */
[----:B------:R-:W-:Y:S02]  /*a1a0*/  FMNMX.FTZ R29, R100, R29, !PT ;  /* 0x0000001d641d7209 */ /* 0x000fe40007810000 */
[----:B------:R-:W-:Y:S02]  /*a1b0*/  ISETP.GT.AND P2, PT, R27, 0x59, PT ;  /* 0x000000591b00780c */ /* 0x000fe40003f44270 */
[----:B------:R-:W-:-:S02]  /*a1c0*/  FSEL R102, R102, -INF , P3 ;  /* 0xff80000066667808 */ /* 0x000fc40001800000 */
[----:B------:R-:W-:Y:S01]  /*a1d0*/  FMNMX.FTZ R29, R80, R29, !PT ;  /* 0x0000001d501d7209 */ /* 0x000fe20007810000 */
[----:B------:R-:W-:Y:S01]  /*a1e0*/  MUFU.EX2 R12, R12 ;  /* 0x0000000c000c7308 */ /* 0x000fe20000000800 */
[----:B---3--:R-:W-:Y:S02]  /*a1f0*/  FSEL R78, R69, -INF , P2 ;  /* 0xff800000454e7808 */ /* 0x008fe40001000000 */
        /* <DEDUP_REMOVED lines=17> */
[----:B------:R-:W-:-:S05]  /*a310*/  FSEL R25, R3, RZ, P2 ;  /* 0x000000ff03197208 */ /* 0x000fca0001000000 */
        /* <DEDUP_REMOVED lines=26> */
[----:B------:R-:W-:-:S03]  /*a4c0*/  FFMA.FTZ R78, R78, R15, -R25 ;  /* 0x0000000f4e4e7223 */ /* 0x000fc60000010819 */
[----:B------:R-:W2:Y:S01]  /*a4d0*/  MUFU.EX2 R44, R44 ;  /* 0x0000002c002c7308 */ /* 0x000ea20000000800 */
[----:B-1----:R-:W-:Y:S01]  /*a4e0*/  FADD.FTZ R28, R153, R0 ;  /* 0x00000000991c7221 */ /* 0x002fe20000010000 */
[----:B------:R-:W-:Y:S02]  /*a4f0*/  F2FP.F16.F32.PACK_AB R153, R0, R153 ;  /* 0x000000990099723e */ /* 0x000fe400000000ff */
[----:B0-----:R-:W-:Y:S01]  /*a500*/  F2FP.F16.F32.PACK_AB R152, R27, R72 ;  /* 0x000000481b98723e */ /* 0x001fe200000000ff */
[----:B------:R-:W-:Y:S01]  /*a510*/  FADD.FTZ R3, R155, R28 ;  /* 0x0000001c9b037221 */ /* 0x000fe20000010000 */
[C---:B------:R-:W-:Y:S02]  /*a520*/  F2FP.F16.F32.PACK_AB R155, R12.reuse, R155 ;  /* 0x0000009b0c9b723e */ /* 0x040fe400000000ff */
[----:B------:R-:W0:Y:S01]  /*a530*/  MUFU.EX2 R48, R48 ;  /* 0x0000003000307308 */ /* 0x000e220000000800 */
[----:B------:R-:W-:Y:S01]  /*a540*/  FADD.FTZ R28, R12, R3 ;  /* 0x000000030c1c7221 */ /* 0x000fe20000010000 */
[----:B------:R-:W-:-:S03]  /*a550*/  FADD.FTZ R3, R72, R27 ;  /* 0x0000001b48037221 */ /* 0x000fc60000010000 */
[----:B------:R-:W-:Y:S01]  /*a560*/  FADD.FTZ R41, R157, R28 ;  /* 0x0000001c9d297221 */ /* 0x000fe20000010000 */
[C---:B------:R-:W-:Y:S02]  /*a570*/  F2FP.F16.F32.PACK_AB R157, R24.reuse, R157 ;  /* 0x0000009d189d723e */ /* 0x040fe400000000ff */
[----:B------:R-:W1:Y:S01]  /*a580*/  MUFU.EX2 R31, R52 ;  /* 0x00000034001f7308 */ /* 0x000e620000000800 */
[----:B------:R-:W-:Y:S01]  /*a590*/  FADD.FTZ R30, R24, R41 ;  /* 0x00000029181e7221 */ /* 0x000fe20000010000 */
[----:B--2---:R-:W-:Y:S01]  /*a5a0*/  FADD.FTZ R28, R44, R3 ;  /* 0x000000032c1c7221 */ /* 0x004fe20000010000 */
[----:B------:R-:W-:Y:S02]  /*a5b0*/  F2FP.F16.F32.PACK_AB R154, R29, R44 ;  /* 0x0000002c1d9a723e */ /* 0x000fe400000000ff */
[----:B------:R-:W-:Y:S01]  /*a5c0*/  FADD.FTZ R3, R159, R30 ;  /* 0x0000001e9f037221 */ /* 0x000fe20000010000 */
[----:B------:R-:W-:Y:S01]  /*a5d0*/  FADD.FTZ R43, R29, R28 ;  /* 0x0000001c1d2b7221 */ /* 0x000fe20000010000 */
[C---:B------:R-:W-:Y:S01]  /*a5e0*/  F2FP.F16.F32.PACK_AB R159, R26.reuse, R159 ;  /* 0x0000009f1a9f723e */ /* 0x040fe200000000ff */
[----:B------:R-:W2:Y:S01]  /*a5f0*/  MUFU.EX2 R56, R56 ;  /* 0x0000003800387308 */ /* 0x000ea20000000800 */
[----:B------:R-:W-:Y:S01]  /*a600*/  FADD.FTZ R30, R26, R3 ;  /* 0x000000031a1e7221 */ /* 0x000fe20000010000 */
[----:B0-----:R-:W-:Y:S01]  /*a610*/  FADD.FTZ R28, R48, R43 ;  /* 0x0000002b301c7221 */ /* 0x001fe20000010000 */
[----:B------:R-:W-:-:S02]  /*a620*/  @!P1 VIADD R3, R20, 0x22840 ;  /* 0x0002284014039836 */ /* 0x000fc40000000000 */
[----:B------:R-:W-:Y:S01]  /*a630*/  FADD.FTZ R45, R161, R30 ;  /* 0x0000001ea12d7221 */ /* 0x000fe20000010000 */
[C---:B------:R-:W-:Y:S02]  /*a640*/  F2FP.F16.F32.PACK_AB R161, R104.reuse, R161 ;  /* 0x000000a168a1723e */ /* 0x040fe400000000ff */
[----:B------:R-:W0:Y:S01]  /*a650*/  MUFU.EX2 R33, R60 ;  /* 0x0000003c00217308 */ /* 0x000e220000000800 */
[C---:B-1----:R-:W-:Y:S01]  /*a660*/  FADD.FTZ R43, R31.reuse, R28 ;  /* 0x0000001c1f2b7221 */ /* 0x042fe20000010000 */
[----:B------:R-:W-:Y:S01]  /*a670*/  FADD.FTZ R45, R104, R45 ;  /* 0x0000002d682d7221 */ /* 0x000fe20000010000 */
[----:B------:R-:W-:Y:S01]  /*a680*/  @!P1 PRMT R3, RZ, 0x654, R3 ;  /* 0x00000654ff039816 */ /* 0x000fe20000000003 */
[----:B------:R1:W-:Y:S06]  /*a690*/  BAR.ARV R177, 0x100 ;  /* 0x000400b10000751d */ /* 0x0003ec0000002000 */
[----:B------:R-:W3:Y:S01]  /*a6a0*/  MUFU.EX2 R64, R64 ;  /* 0x0000004000407308 */ /* 0x000ee20000000800 */
[----:B--2---:R-:W-:Y:S01]  /*a6b0*/  FADD.FTZ R28, R56, R43 ;  /* 0x0000002b381c7221 */ /* 0x004fe20000010000 */
[----:B------:R-:W-:Y:S01]  /*a6c0*/  FADD.FTZ R30, R50, R45 ;  /* 0x0000002d321e7221 */ /* 0x000fe20000010000 */
[----:B------:R2:W-:Y:S01]  /*a6d0*/  @!P1 SYNCS.ARRIVE.TRANS64.RED.A1T0 RZ, [R3+URZ], RZ ;  /* 0x000000ff03ff99a7 */ /* 0x0005e2000810043f */
[----:B------:R-:W-:-:S02]  /*a6e0*/  F2FP.F16.F32.PACK_AB R156, R31, R48 ;  /* 0x000000301f9c723e */ /* 0x000fc400000000ff */
[----:B------:R-:W-:Y:S01]  /*a6f0*/  FADD.FTZ R47, R163, R30 ;  /* 0x0000001ea32f7221 */ /* 0x000fe20000010000 */
[----:B0-----:R-:W-:Y:S01]  /*a700*/  FADD.FTZ R45, R33, R28 ;  /* 0x0000001c212d7221 */ /* 0x001fe20000010000 */
[----:B------:R-:W2:Y:S01]  /*a710*/  MUFU.EX2 R35, R68 ;  /* 0x0000004400237308 */ /* 0x000ea20000000800 */
[----:B------:R-:W-:Y:S01]  /*a720*/  F2FP.F16.F32.PACK_AB R163, R163, R50 ;  /* 0x00000032a3a3723e */ /* 0x000fe200000000ff */
[----:B------:R-:W-:Y:S01]  /*a730*/  FADD.FTZ R30, R58, R47 ;  /* 0x0000002f3a1e7221 */ /* 0x000fe20000010000 */
[----:B------:R-:W-:-:S05]  /*a740*/  F2FP.F16.F32.PACK_AB R158, R33, R56 ;  /* 0x00000038219e723e */ /* 0x000fca00000000ff */
        /* <DEDUP_REMOVED lines=53> */
[----:B---3--:R-:W-:Y:S01]  /*aaa0*/  FADD.FTZ R47, R3, R0 ;  /* 0x00000000032f7221 */ /* 0x008fe20000010000 */
[----:B------:R-:W-:Y:S01]  /*aab0*/  FADD.FTZ R0, R175, R12 ;  /* 0x0000000caf007221 */ /* 0x000fe20000010000 */
[----:B------:R-:W-:Y:S02]  /*aac0*/  F2FP.F16.F32.PACK_AB R170, R3, R96 ;  /* 0x0000006003aa723e */ /* 0x000fe400000000ff */
[----:B------:R-:W-:-:S03]  /*aad0*/  F2FP.F16.F32.PACK_AB R175, R175, R36 ;  /* 0x00000024afaf723e */ /* 0x000fc600000000ff */
[----:B------:R-:W3:Y:S01]  /*aae0*/  MUFU.EX2 R102, R102 ;  /* 0x0000006600667308 */ /* 0x000ee20000000800 */
[----:B--2---:R-:W-:-:S07]  /*aaf0*/  FADD.FTZ R12, R100, R47 ;  /* 0x0000002f640c7221 */ /* 0x004fce0000010000 */
[----:B------:R-:W2:Y:S01]  /*ab00*/  MUFU.EX2 R45, R78 ;  /* 0x0000004e002d7308 */ /* 0x000ea20000000800 */
[C---:B0-----:R-:W-:Y:S01]  /*ab10*/  FADD.FTZ R27, R25.reuse, R12 ;  /* 0x0000000c191b7221 */ /* 0x041fe20000010000 */
[----:B------:R-:W-:-:S03]  /*ab20*/  F2FP.F16.F32.PACK_AB R172, R25, R100 ;  /* 0x0000006419ac723e */ /* 0x000fc600000000ff */
[----:B---3--:R-:W-:-:S04]  /*ab30*/  FADD.FTZ R12, R102, R27 ;  /* 0x0000001b660c7221 */ /* 0x008fc80000010000 */
[C---:B--2---:R-:W-:Y:S01]  /*ab40*/  FADD.FTZ R3, R45.reuse, R12 ;  /* 0x0000000c2d037221 */ /* 0x044fe20000010000 */
[----:B------:R-:W-:Y:S01]  /*ab50*/  F2FP.F16.F32.PACK_AB R174, R45, R102 ;  /* 0x000000662dae723e */ /* 0x000fe200000000ff */
[----:B-1----:R-:W-:Y:S06]  /*ab60*/  @!P0 BRA `(.L_x_14189) ;  /* 0x0000000000048947 */ /* 0x002fec0003800000 */
[----:B------:R-:W-:Y:S01]  /*ab70*/  BPT.TRAP 0x1 ;  /* 0x000000040000795c */ /* 0x000fe20000300000 */
.L_x_14189:
[----:B------:R0:W1:Y:S01]  /*ab80*/  SYNCS.PHASECHK.TRANS64.TRYWAIT P2, [R20+URZ+0x22850], R73 ;  /* 0x02285049140075a7 */ /* 0x000062000804017f */
[----:B------:R-:W-:Y:S05]  /*ab90*/  @!P0 BRA `(.L_x_14190) ;  /* 0x0000000000048947 */ /* 0x000fea0003800000 */
[----:B------:R-:W-:Y:S01]  /*aba0*/  BPT.TRAP 0x1 ;  /* 0x000000040000795c */ /* 0x000fe20000300000 */
.L_x_14190:
[----:B------:R-:W-:Y:S04]  /*abb0*/  BSSY B0, `(.L_x_14191) ;  /* 0x0000004000007945 */ /* 0x000fe80003800000 */
[----:B-1----:R-:W-:Y:S05]  /*abc0*/  @P2 BRA `(.L_x_14192) ;  /* 0x0000000000082947 */ /* 0x002fea0003800000 */
[----:B------:R-:W1:Y:S02]  /*abd0*/  SYNCS.PHASECHK.TRANS64.TRYWAIT P2, [R20+URZ+0x22850], R73 ;  /* 0x02285049140075a7 */ /* 0x000e64000804017f */
[----:B-1----:R-:W-:Y:S05]  /*abe0*/  @!P2 BRA `(.L_x_14193) ;  /* 0x00000114008ca947 */ /* 0x002fea0003800000 */
.L_x_14192:
[----:B------:R-:W-:Y:S05]  /*abf0*/  BSYNC B0 ;  /* 0x0000000000007941 */ /* 0x000fea0003800000 */
.L_x_14191:
[----:B------:R-:W-:Y:S05]  /*ac00*/  WARPSYNC.ALL ;  /* 0x0000000000007948 */ /* 0x000fea0003800000 */
[----:B------:R-:W-:Y:S01]  /*ac10*/  IADD3 R12, R18, 0x400, RZ ;  /* 0x00000400120c7810 */ /* 0x000fe20007ffe0ff */
[----:B------:R2:W-:Y:S01]  /*ac20*/  BAR.SYNC.DEFER_BLOCKING R21, 0x100 ;  /* 0x000400150000751d */ /* 0x0005e20000010000 */
[----:B------:R-:W-:Y:S02]  /*ac30*/  IMAD.MOV.U32 R179, RZ, RZ, 0x40000040 ;  /* 0x40000040ffb37424 */ /* 0x000fe400078e00ff */
[----:B------:R-:W-:Y:S01]  /*ac40*/  SHF.R.U32.HI R12, RZ, 0x4, R12 ;  /* 0x00000004ff0c7819 */ /* 0x000fe2000001160c */
[----:B01----:R-:W-:-:S02]  /*ac50*/  @!P1 VIADD R20, R20, 0x22860 ;  /* 0x0002286014149836 */ /* 0x003fc40000000000 */
[----:B------:R-:W-:Y:S01]  /*ac60*/  R2UR UR7, R179 ;  /* 0x00000000b30772ca */ /* 0x000fe200000e0000 */
[----:B------:R-:W-:Y:S01]  /*ac70*/  IMAD.MOV.U32 R179, RZ, RZ, 0x40000040 ;  /* 0x40000040ffb37424 */ /* 0x000fe200078e00ff */
[----:B------:R-:W-:Y:S01]  /*ac80*/  LOP3.LUT R12, R12, 0x3fff, RZ, 0xc0, !PT ;  /* 0x00003fff0c0c7812 */ /* 0x000fe200078ec0ff */
[----:B------:R-:W0:Y:S01]  /*ac90*/  LDC R181, c[0x0][0x448] ;  /* 0x00011200ffb57b82 */ /* 0x000e220000000800 */
[----:B------:R-:W-:Y:S01]  /*aca0*/  @!P1 PRMT R20, RZ, 0x654, R20 ;  /* 0x00000654ff149816 */ /* 0x000fe20000000014 */
[----:B------:R-:W-:Y:S01]  /*acb0*/  ULDC UR44, c[0x0][0x9d8] ;  /* 0x00027600002c7ab9 */ /* 0x000fe20000000800 */
[----:B------:R-:W-:Y:S01]  /*acc0*/  LOP3.LUT R12, R12, 0x3000000, RZ, 0xfc, !PT ;  /* 0x030000000c0c7812 */ /* 0x000fe200078efcff */
[----:B------:R-:W-:Y:S01]  /*acd0*/  ULDC UR45, c[0x0][0x9d8] ;  /* 0x00027600002d7ab9 */ /* 0x000fe20000000800 */
[----:B------:R-:W-:Y:S01]  /*ace0*/  ULDC UR42, c[0x0][0x988] ;  /* 0x00026200002a7ab9 */ /* 0x000fe20000000800 */
[----:B------:R-:W-:Y:S02]  /*acf0*/  ULDC UR43, c[0x0][0x988] ;  /* 0x00026200002b7ab9 */ /* 0x000fe40000000800 */
[----:B------:R-:W-:-:S05]  /*ad00*/  IMAD R178, R19, 0xc00, R12 ;  /* 0x00000c0013b27824 */ /* 0x000fca00078e020c */
[----:B------:R-:W-:Y:S01]  /*ad10*/  R2UR UR6, R178 ;  /* 0x00000000b20672ca */ /* 0x000fe200000e0000 */
[----:B------:R-:W-:Y:S01]  /*ad20*/  WARPGROUP.ARRIVE ;  /* 0x00000000000079c5 */ /* 0x000fe20000000000 */
[----:B0-----:R-:W-:-:S11]  /*ad30*/  ISETP.NE.AND P2, PT, R181, 0x1, PT ;  /* 0x00000001b500780c */ /* 0x001fd60003f45270 */
[----:B------:R-:W-:Y:S02]  /*ad40*/  HGMMA.64x256x16.F32 R24, R152, gdesc[UR4].tnspB, RZ, !UPT, gsb0 ;  /* 0x43e0000498187df0 */ /* 0x000fe4000c0008ff */
[----:B--2---:R-:W0:Y:S02]  /*ad50*/  @P2 LDC R21, c[0x0][0x44c] ;  /* 0x00011300ff152b82 */ /* 0x004e240000000800 */
[----:B0-----:R-:W-:Y:S01]  /*ad60*/  @P2 IMAD.HI.U32 R21, R206, R21, RZ ;  /* 0x00000015ce152227 */ /* 0x001fe200078e00ff */
[----:B------:R-:W-:-:S03]  /*ad70*/  WARPGROUP.DEPBAR.LE gsb0, 0x0 ;  /* 0x00008000000079c5 */ /* 0x000fc60000010000 */
[----:B------:R-:W-:Y:S01]  /*ad80*/  VIADD R152, R178, 0x80 ;  /* 0x00000080b2987836 */ /* 0x000fe20000000000 */
[----:B------:R-:W-:Y:S01]  /*ad90*/  WARPGROUP.ARRIVE ;  /* 0x00000000000079c5 */ /* 0x000fe20000000000 */
[----:B------:R-:W-:Y:S01]  /*ada0*/  IMAD.MOV.U32 R153, RZ, RZ, 0x40000040 ;  /* 0x40000040ff997424 */ /* 0x000fe200078e00ff */
[----:B------:R-:W0:Y:S02]  /*adb0*/  @P2 LDC R154, c[0x0][0x450] ;  /* 0x00011400ff9a2b82 */ /* 0x000e240000000800 */
[----:B------:R-:W-:Y:S01]  /*adc0*/  R2UR UR6, R152 ;  /* 0x00000000980672ca */ /* 0x000fe200000e0000 */
[----:B------:R-:W-:Y:S01]  /*add0*/  VIADD R152, R178, 0x100 ;  /* 0x00000100b2987836 */ /* 0x000fe20000000000 */
[----:B------:R-:W-:Y:S01]  /*ade0*/  R2UR UR7, R153 ;  /* 0x00000000990772ca */ /* 0x000fe200000e0000 */
[----:B------:R-:W-:-:S12]  /*adf0*/  IMAD.MOV.U32 R153, RZ, RZ, 0x40000040 ;  /* 0x40000040ff997424 */ /* 0x000fd800078e00ff */
        /* <DEDUP_REMOVED lines=12> */
[----:B------:R-:W-:Y:S01]  /*aec0*/  VIADD R178, R178, 0x280 ;  /* 0x00000280b2b27836 */ /* 0x000fe20000000000 */
[----:B------:R-:W-:Y:S01]  /*aed0*/  MOV R153, 0x40000040 ;  /* 0x4000004000997802 */ /* 0x000fe20000000f00 */
[----:B------:R-:W-:Y:S02]  /*aee0*/  WARPGROUP.DEPBAR.LE gsb0, 0x0 ;  /* 0x00008000000079c5 */ /* 0x000fe40000010000 */
[----:B------:R-:W-:-:S15]  /*aef0*/  WARPGROUP.ARRIVE ;  /* 0x00000000000079c5 */ /* 0x000fde0000000000 */
[----:B------:R-:W-:-:S05]  /*af00*/  NOP ;  /* 0x0000000000007918 */ /* 0x000fca0000000000 */
[----:B------:R-:W-:Y:S01]  /*af10*/  HGMMA.64x256x16.F32 R24, R164, gdesc[UR4].tnspB, R24, gsb0 ;  /* 0x43e00004a4187df0 */ /* 0x000fe20008000818 */
[----:B------:R-:W-:Y:S01]  /*af20*/  R2UR UR6, R152 ;  /* 0x00000000980672ca */ /* 0x000fe200000e0000 */
[----:B------:R-:W-:Y:S01]  /*af30*/  IMAD.MOV.U32 R152, RZ, RZ, R206 ;  /* 0x000000ffff987224 */ /* 0x000fe200078e00ce */
[----:B------:R-:W-:Y:S02]  /*af40*/  R2UR UR7, R153 ;  /* 0x00000000990772ca */ /* 0x000fe400000e0000 */
[----:B0-----:R-:W-:-:S04]  /*af50*/  @P2 SHF.R.U32.HI R152, RZ, R154, R21 ;  /* 0x0000009aff982219 */ /* 0x001fc80000011615 */
[----:B------:R-:W-:-:S05]  /*af60*/  IADD3 R21, R152, R209, -R207 ;  /* 0x000000d198157210 */ /* 0x000fca0007ffe8cf */
[----:B------:R-:W-:-:S05]  /*af70*/  IMAD.HI R21, R21, 0x2aaaaaab, RZ ;  /* 0x2aaaaaab15157827 */ /* 0x000fca00078e02ff */
[----:B------:R-:W-:Y:S01]  /*af80*/  SHF.R.U32.HI R152, RZ, 0x1f, R21 ;  /* 0x0000001fff987819 */ /* 0x000fe20000011615 */
        /* <DEDUP_REMOVED lines=11> */
[----:B0-----:R-:W-:Y:S01]  /*b040*/  LEA.HI.SX32 R20, R21, R152, 0x1c ;  /* 0x0000009815147211 */ /* 0x001fe200078fe2ff */
[----:B------:R-:W-:-:S03]  /*b050*/  VIADD R21, R180, 0xfffffffe ;  /* 0xfffffffeb4157836 */ /* 0x000fc60000000000 */
[----:B------:R-:W-:-:S04]  /*b060*/  VIMNMX R20, RZ, R20, !PT ;  /* 0x00000014ff147248 */ /* 0x000fc80007fe0100 */
[----:B------:R-:W-:-:S13]  /*b070*/  ISETP.GE.AND P2, PT, R21, R20, PT ;  /* 0x000000141500720c */ /* 0x000fda0003f46270 */
[----:B------:R-:W-:Y:S05]  /*b080*/  @!P2 BRA `(.L_x_14194) ;  /* 0x0000002c0038a947 */ /* 0x000fea0003800000 */
[----:B------:R-:W-:Y:S02]  /*b090*/  IMAD.MOV.U32 R219, RZ, RZ, R176 ;  /* 0x000000ffffdb7224 */ /* 0x000fe400078e00b0 */
[----:B------:R-:W-:-:S07]  /*b0a0*/  IMAD.MOV.U32 R220, RZ, RZ, R14 ;  /* 0x000000ffffdc7224 */ /* 0x000fce00078e000e */
.L_x_14204:
        /* <DEDUP_REMOVED lines=8> */
.L_x_14195:
[----:B------:R-:W-:Y:S02]  /*b130*/  LEA R211, R19, R18, 0x3 ;  /* 0x0000001213d37211 */ /* 0x000fe400078e18ff */
[----:B------:R-:W-:-:S04]  /*b140*/  SHF.L.U32 R212, R23, 0x1f, RZ ;  /* 0x0000001f17d47819 */ /* 0x000fc800000006ff */
[----:B------:R0:W1:Y:S01]  /*b150*/  SYNCS.PHASECHK.TRANS64.TRYWAIT P2, [R211+URZ+0x22830], R212 ;  /* 0x022830d4d30075a7 */ /* 0x000062000804017f */
[----:B------:R-:W-:Y:S05]  /*b160*/  @!P0 BRA `(.L_x_14196) ;  /* 0x0000000000048947 */ /* 0x000fea0003800000 */
[----:B------:R-:W-:Y:S01]  /*b170*/  BPT.TRAP 0x1 ;  /* 0x000000040000795c */ /* 0x000fe20000300000 */
.L_x_14196:
[----:B------:R-:W2:Y:S02]  /*b180*/  LDC R14, c[0x0][0x448] ;  /* 0x00011200ff0e7b82 */ /* 0x000ea40000000800 */
[----:B--2---:R-:W-:Y:S01]  /*b190*/  ISETP.NE.AND P3, PT, R14, 0x1, PT ;  /* 0x000000010e00780c */ /* 0x004fe20003f65270 */
[----:B------:R-:W-:-:S12]  /*b1a0*/  IMAD.IADD R14, R214, 0x1, R206 ;  /* 0x00000001d60e7824 */ /* 0x000fd800078e02ce */
[----:B------:R-:W2:Y:S08]  /*b1b0*/  @P3 LDC R15, c[0x0][0x44c] ;  /* 0x00011300ff0f3b82 */ /* 0x000eb00000000800 */
[----:B------:R-:W3:Y:S01]  /*b1c0*/  @P3 LDC R152, c[0x0][0x450] ;  /* 0x00011400ff983b82 */ /* 0x000ee20000000800 */
[----:B--2---:R-:W-:-:S05]  /*b1d0*/  @P3 IMAD.HI.U32 R15, R14, R15, RZ ;  /* 0x0000000f0e0f3227 */ /* 0x004fca00078e00ff */
[----:B---3--:R-:W-:Y:S01]  /*b1e0*/  @P3 SHF.R.U32.HI R14, RZ, R152, R15 ;  /* 0x00000098ff0e3219 */ /* 0x008fe2000001160f */
[----:B-1----:R-:W-:Y:S06]  /*b1f0*/  @P2 BRA `(.L_x_14197) ;  /* 0x0000000000082947 */ /* 0x002fec0003800000 */
[----:B------:R-:W1:Y:S02]  /*b200*/  SYNCS.PHASECHK.TRANS64.TRYWAIT P2, [R211+URZ+0x22830], R212 ;  /* 0x022830d4d30075a7 */ /* 0x000e64000804017f */
[----:B-1----:R-:W-:Y:S05]  /*b210*/  @!P2 BRA `(.L_x_14198) ;  /* 0x000001100014a947 */ /* 0x002fea0003800000 */
.L_x_14197:
[----:B------:R-:W-:Y:S05]  /*b220*/  WARPSYNC.ALL ;  /* 0x0000000000007948 */ /* 0x000fea0003800000 */
[----:B------:R-:W2:Y:S04]  /*b230*/  SHFL.IDX PT, R158, R14, RZ, 0x1c1f ;  /* 0x001c1fff0e9e7589 */ /* 0x000ea800000e0000 */
[----:B------:R2:W3:Y:S01]  /*b240*/  SHFL.IDX PT, R160, R14, 0x1, 0x1c1f ;  /* 0x003c1f000ea07f89 */ /* 0x0004e200000e0000 */
[----:B------:R-:W-:-:S03]  /*b250*/  IMAD.MOV.U32 R152, RZ, RZ, -0x60 ;  /* 0xffffffa0ff987424 */ /* 0x000fc600078e00ff */
[----:B------:R-:W4:Y:S01]  /*b260*/  LDL.LU R15, [R1+0x8] ;  /* 0x00000800010f7983 */ /* 0x000f220000300800 */
[----:B------:R-:W-:Y:S01]  /*b270*/  IMAD R152, R21, R152, 0x1 ;  /* 0x0000000115987424 */ /* 0x000fe200078e0298 */
[----:B------:R-:W-:Y:S01]  /*b280*/  R2UR UR4, R4 ;  /* 0x00000000040472ca */ /* 0x000fe200000e0000 */
[----:B------:R-:W-:Y:S01]  /*b290*/  IMAD R156, R19, 0x300, R13 ;  /* 0x00000300139c7824 */ /* 0x000fe200078e020d */
[----:B------:R-:W-:Y:S01]  /*b2a0*/  R2UR UR5, R5 ;  /* 0x00000000050572ca */ /* 0x000fe200000e0000 */
[----:B------:R-:W-:Y:S01]  /*b2b0*/  IMAD R152, R215, -0x2, R152 ;  /* 0xfffffffed7987824 */ /* 0x000fe200078e0298 */
[----:B------:R-:W-:Y:S01]  /*b2c0*/  MOV R155, 0x40000040 ;  /* 0x40000040009b7802 */ /* 0x000fe20000000f00 */
[----:B------:R-:W-:Y:S01]  /*b2d0*/  IMAD.MOV.U32 R157, RZ, RZ, 0x40000040 ;  /* 0x40000040ff9d7424 */ /* 0x000fe200078e00ff */
[C---:B------:R-:W-:Y:S01]  /*b2e0*/  R2UR UR6, R156.reuse ;  /* 0x000000009c0672ca */ /* 0x040fe200000e0000 */
[C---:B------:R-:W-:Y:S01]  /*b2f0*/  VIADD R154, R156.reuse, 0x2 ;  /* 0x000000029c9a7836 */ /* 0x040fe20000000000 */
[----:B------:R-:W-:Y:S01]  /*b300*/  IADD3 R221, -R207, R152, R209 ;  /* 0x00000098cfdd7210 */ /* 0x000fe20007ffe1d1 */
[C---:B------:R-:W-:Y:S01]  /*b310*/  VIADD R152, R156.reuse, 0x4 ;  /* 0x000000049c987836 */ /* 0x040fe20000000000 */
[----:B------:R-:W-:Y:S01]  /*b320*/  R2UR UR7, R157 ;  /* 0x000000009d0772ca */ /* 0x000fe200000e0000 */
[----:B------:R-:W-:Y:S01]  /*b330*/  VIADD R156, R156, 0x6 ;  /* 0x000000069c9c7836 */ /* 0x000fe20000000000 */
[----:B------:R-:W-:Y:S01]  /*b340*/  R2UR UR10, R154 ;  /* 0x000000009a0a72ca */ /* 0x000fe200000e0000 */
[----:B------:R-:W-:Y:S01]  /*b350*/  IMAD.MOV.U32 R153, RZ, RZ, 0x40000040 ;  /* 0x40000040ff997424 */ /* 0x000fe200078e00ff */
[----:B------:R-:W-:Y:S01]  /*b360*/  R2UR UR11, R155 ;  /* 0x000000009b0b72ca */ /* 0x000fe200000e0000 */
[C---:B--2---:R-:W-:Y:S01]  /*b370*/  IMAD.IADD R14, R221.reuse, 0x1, R158 ;  /* 0x00000001dd0e7824 */ /* 0x044fe200078e029e */
[----:B------:R-:W-:Y:S01]  /*b380*/  R2UR UR14, R152 ;  /* 0x00000000980e72ca */ /* 0x000fe200000e0000 */
[----:B---3--:R-:W-:Y:S01]  /*b390*/  IMAD.IADD R221, R221, 0x1, R160 ;  /* 0x00000001dddd7824 */ /* 0x008fe200078e02a0 */
[----:B------:R-:W-:-:S02]  /*b3a0*/  R2UR UR15, R153 ;  /* 0x00000000990f72ca */ /* 0x000fc400000e0000 */
        /* <DEDUP_REMOVED lines=9> */
[----:B------:R-:W-:Y:S02]  /*b440*/  R2UR UR17, R7 ;  /* 0x00000000071172ca */ /* 0x000fe400000e0000 */
[C---:B------:R-:W-:Y:S02]  /*b450*/  ISETP.GT.AND P2, PT, R14.reuse, 0x49, PT ;  /* 0x000000490e00780c */ /* 0x040fe40003f44270 */
[C---:B------:R-:W-:Y:S02]  /*b460*/  ISETP.GT.AND P3, PT, R14.reuse, 0x50, PT ;  /* 0x000000500e00780c */ /* 0x040fe40003f64270 */
[C---:B------:R-:W-:Y:S02]  /*b470*/  ISETP.GT.AND P4, PT, R14.reuse, 0x51, PT ;  /* 0x000000510e00780c */ /* 0x040fe40003f84270 */
[----:B------:R-:W-:-:S02]  /*b480*/  ISETP.GT.AND P5, PT, R14, 0x58, PT ;  /* 0x000000580e00780c */ /* 0x000fc40003fa4270 */
[----:B------:R-:W-:Y:S01]  /*b490*/  ISETP.GT.AND P6, PT, R14, 0x59, PT ;  /* 0x000000590e00780c */ /* 0x000fe20003fc4270 */
[----:B------:R-:W-:Y:S02]  /*b4a0*/  WARPGROUP.DEPBAR.LE gsb0, 0x0 ;  /* 0x00008000000079c5 */ /* 0x000fe40000010000 */
[----:B------:R-:W-:-:S06]  /*b4b0*/  WARPGROUP.ARRIVE ;  /* 0x00000000000079c5 */ /* 0x000fcc0000000000 */
[----:B------:R-:W-:Y:S03]  /*b4c0*/  HGMMA.64x96x16.F32 R152, gdesc[UR8], R152, gsb0 ;  /* 0x01600000089879f0 */ /* 0x000fe60008000898 */
[----:B------:R-:W-:Y:S02]  /*b4d0*/  WARPGROUP.DEPBAR.LE gsb0, 0x0 ;  /* 0x00008000000079c5 */ /* 0x000fe40000010000 */
[----:B------:R-:W-:-:S06]  /*b4e0*/  WARPGROUP.ARRIVE ;  /* 0x00000000000079c5 */ /* 0x000fcc0000000000 */
[----:B------:R-:W-:Y:S01]  /*b4f0*/  HGMMA.64x96x16.F32 R152, gdesc[UR12], R152, gsb0 ;  /* 0x016000000c9879f0 */ /* 0x000fe20008000898 */
[----:B----4-:R-:W-:-:S04]  /*b500*/  LOP3.LUT R15, R15, 0xffbfffff, RZ, 0xc0, !PT ;  /* 0xffbfffff0f0f7812 */ /* 0x010fc800078ec0ff */
[----:B------:R-:W-:Y:S02]  /*b510*/  @P1 LOP3.LUT R15, R15, 0x400000, RZ, 0xfc, !PT ;  /* 0x004000000f0f1812 */ /* 0x000fe400078efcff */
[----:B------:R-:W-:Y:S02]  /*b520*/  ISETP.GT.AND P1, PT, R14, 0x41, PT ;  /* 0x000000410e00780c */ /* 0x000fe40003f24270 */
[----:B------:R-:W-:-:S04]  /*b530*/  LOP3.LUT R15, R15, 0xffdfffff, RZ, 0xc0, !PT ;  /* 0xffdfffff0f0f7812 */ /* 0x000fc800078ec0ff */
[----:B------:R-:W-:Y:S02]  /*b540*/  @P0 LOP3.LUT R15, R15, 0x200000, RZ, 0xfc, !PT ;  /* 0x002000000f0f0812 */ /* 0x000fe400078efcff */
[----:B------:R-:W-:Y:S02]  /*b550*/  ISETP.GT.AND P0, PT, R14, 0x48, PT ;  /* 0x000000480e00780c */ /* 0x000fe40003f04270 */
[----:B------:R-:W-:-:S04]  /*b560*/  LOP3.LUT R15, R15, 0xff7fffff, RZ, 0xc0, !PT ;  /* 0xff7fffff0f0f7812 */ /* 0x000fc800078ec0ff */
[----:B------:R-:W-:Y:S02]  /*b570*/  @P1 LOP3.LUT R15, R15, 0x800000, RZ, 0xfc, !PT ;  /* 0x008000000f0f1812 */ /* 0x000fe400078efcff */
[----:B------:R-:W-:Y:S02]  /*b580*/  ISETP.GT.AND P1, PT, R14, RZ, PT ;  /* 0x000000ff0e00720c */ /* 0x000fe40003f24270 */
[----:B------:R-:W-:-:S04]  /*b590*/  LOP3.LUT R15, R15, 0xfeffffff, RZ, 0xc0, !PT ;  /* 0xfeffffff0f0f7812 */ /* 0x000fc800078ec0ff */
[----:B------:R-:W-:Y:S02]  /*b5a0*/  @P0 LOP3.LUT R15, R15, 0x1000000, RZ, 0xfc, !PT ;  /* 0x010000000f0f0812 */ /* 0x000fe400078efcff */
[----:B------:R-:W-:-:S03]  /*b5b0*/  ISETP.GT.AND P0, PT, R14, 0x1, PT ;  /* 0x000000010e00780c */ /* 0x000fc60003f04270 */
[----:B------:R2:W-:Y:S01]  /*b5c0*/  STL [R1+0x8], R15 ;  /* 0x0000080f01007387 */ /* 0x0005e20000100800 */
        /* <DEDUP_REMOVED lines=70> */
[----:B------:R-:W-:-:S04]  /*ba30*/  FMUL.FTZ R199, R199, UR45 ;  /* 0x0000002dc7c77c20 */ /* 0x000fc80008410000 */
        /* <DEDUP_REMOVED lines=29> */
[----:B------:R-:W-:Y:S02]  /*bc10*/  FMNMX.FTZ R14, R153, R14, !PT ;  /* 0x0000000e990e7209 */ /* 0x000fe40007810000 */
[----:B---3--:R-:W-:Y:S02]  /*bc20*/  FSEL R181, R181, -INF , P0 ;  /* 0xff800000b5b57808 */ /* 0x008fe40000000000 */
[----:B------:R-:W-:Y:S02]  /*bc30*/  FMNMX.FTZ R14, R156, R14, !PT ;  /* 0x0000000e9c0e7209 */ /* 0x000fe40007810000 */
[----:B------:R-:W-:Y:S01]  /*bc40*/  LOP3.LUT P0, RZ, R15, 0x1000000, RZ, 0xc0, !PT ;  /* 0x010000000fff7812 */ /* 0x000fe2000780c0ff */
[----:B------:R-:W3:Y:S01]  /*bc50*/  MUFU.TANH R188, R188 ;  /* 0x000000bc00bc7308 */ /* 0x000ee20000002400 */
[----:B------:R-:W-:Y:S02]  /*bc60*/  FMNMX.FTZ R14, R157, R14, !PT ;  /* 0x0000000e9d0e7209 */ /* 0x000fe40007810000 */
[----:B----4-:R-:W-:-:S02]  /*bc70*/  FSEL R184, R184, -INF , P1 ;  /* 0xff800000b8b87808 */ /* 0x010fc40000800000 */
[----:B------:R-:W-:Y:S02]  /*bc80*/  FMNMX.FTZ R14, R160, R14, !PT ;  /* 0x0000000ea00e7209 */ /* 0x000fe40007810000 */
[----:B------:R-:W-:Y:S01]  /*bc90*/  LOP3.LUT P1, RZ, R15, 0x800000, RZ, 0xc0, !PT ;  /* 0x008000000fff7812 */ /* 0x000fe2000782c0ff */
[----:B------:R-:W4:Y:S01]  /*bca0*/  MUFU.TANH R189, R189 ;  /* 0x000000bd00bd7308 */ /* 0x000f220000002400 */
[----:B------:R-:W-:Y:S02]  /*bcb0*/  FMNMX.FTZ R14, R161, R14, !PT ;  /* 0x0000000ea10e7209 */ /* 0x000fe40007810000 */
[----:B-----5:R-:W-:Y:S02]  /*bcc0*/  FSEL R185, R185, -INF , P1 ;  /* 0xff800000b9b97808 */ /* 0x020fe40000800000 */
[----:B------:R-:W-:Y:S02]  /*bcd0*/  FMNMX.FTZ R14, R164, R14, !PT ;  /* 0x0000000ea40e7209 */ /* 0x000fe40007810000 */
[----:B------:R-:W-:Y:S01]  /*bce0*/  LOP3.LUT P1, RZ, R15, 0x400000, RZ, 0xc0, !PT ;  /* 0x004000000fff7812 */ /* 0x000fe2000782c0ff */
[----:B------:R-:W5:Y:S01]  /*bcf0*/  MUFU.TANH R192, R192 ;  /* 0x000000c000c07308 */ /* 0x000f620000002400 */
[----:B------:R-:W-:-:S02]  /*bd00*/  FMNMX.FTZ R14, R165, R14, !PT ;  /* 0x0000000ea50e7209 */ /* 0x000fc40007810000 */
[----:B---3--:R-:W-:Y:S02]  /*bd10*/  FSEL R188, R188, -INF , P0 ;  /* 0xff800000bcbc7808 */ /* 0x008fe40000000000 */
[----:B------:R-:W-:Y:S02]  /*bd20*/  FMNMX.FTZ R14, R168, R14, !PT ;  /* 0x0000000ea80e7209 */ /* 0x000fe40007810000 */
[----:B------:R-:W-:Y:S01]  /*bd30*/  LOP3.LUT P0, RZ, R15, 0x200000, RZ, 0xc0, !PT ;  /* 0x002000000fff7812 */ /* 0x000fe2000780c0ff */
[----:B------:R-:W3:Y:S01]  /*bd40*/  MUFU.TANH R196, R196 ;  /* 0x000000c400c47308 */ /* 0x000ee20000002400 */
[----:B------:R-:W-:Y:S02]  /*bd50*/  FMNMX.FTZ R14, R169, R14, !PT ;  /* 0x0000000ea90e7209 */ /* 0x000fe40007810000 */
[----:B----4-:R-:W-:Y:S02]  /*bd60*/  FSEL R189, R189, -INF , P2 ;  /* 0xff800000bdbd7808 */ /* 0x010fe40001000000 */
[----:B------:R-:W-:-:S03]  /*bd70*/  FMNMX.FTZ R14, R172, R14, !PT ;  /* 0x0000000eac0e7209 */ /* 0x000fc60007810000 */
[----:B------:R-:W4:Y:S01]  /*bd80*/  MUFU.TANH R197, R197 ;  /* 0x000000c500c57308 */ /* 0x000f220000002400 */
[----:B--2---:R-:W-:Y:S02]  /*bd90*/  FMNMX.FTZ R15, R173, R14, !PT ;  /* 0x0000000ead0f7209 */ /* 0x004fe40007810000 */
[----:B-----5:R-:W-:Y:S02]  /*bda0*/  FSEL R192, R192, -INF , P3 ;  /* 0xff800000c0c07808 */ /* 0x020fe40001800000 */
[----:B------:R-:W-:Y:S02]  /*bdb0*/  FMNMX.FTZ R15, R176, R15, !PT ;  /* 0x0000000fb00f7209 */ /* 0x000fe40007810000 */
[----:B------:R-:W-:Y:S01]  /*bdc0*/  ISETP.GT.AND P3, PT, R221, 0x8, PT ;  /* 0x00000008dd00780c */ /* 0x000fe20003f64270 */
[----:B------:R2:W5:Y:S01]  /*bdd0*/  MUFU.TANH R14, R193 ;  /* 0x000000c1000e7308 */ /* 0x0005620000002400 */
[----:B------:R-:W-:Y:S02]  /*bde0*/  FMNMX.FTZ R15, R177, R15, !PT ;  /* 0x0000000fb10f7209 */ /* 0x000fe40007810000 */
[----:B---3--:R-:W-:-:S02]  /*bdf0*/  FSEL R196, R196, -INF , P5 ;  /* 0xff800000c4c47808 */ /* 0x008fc40002800000 */
[----:B------:R-:W-:-:S03]  /*be00*/  FMNMX.FTZ R15, R180, R15, !PT ;  /* 0x0000000fb40f7209 */ /* 0x000fc60007810000 */
[----:B------:R-:W-:Y:S01]  /*be10*/  MUFU.TANH R154, R154 ;  /* 0x0000009a009a7308 */ /* 0x000fe20000002400 */
[----:B------:R-:W-:Y:S01]  /*be20*/  FMNMX.FTZ R15, R181, R15, !PT ;  /* 0x0000000fb50f7209 */ /* 0x000fe20007810000 */
[----:B--2---:R-:W-:Y:S01]  /*be30*/  FMUL.FTZ R193, R155, UR45 ;  /* 0x0000002d9bc17c20 */ /* 0x004fe20008410000 */
[----:B----4-:R-:W-:Y:S02]  /*be40*/  FSEL R197, R197, -INF , P6 ;  /* 0xff800000c5c57808 */ /* 0x010fe40003000000 */
[----:B------:R-:W-:-:S03]  /*be50*/  FMNMX.FTZ R15, R184, R15, !PT ;  /* 0x0000000fb80f7209 */ /* 0x000fc60007810000 */
[----:B------:R-:W2:Y:S01]  /*be60*/  MUFU.TANH R193, R193 ;  /* 0x000000c100c17308 */ /* 0x000ea20000002400 */
[----:B------:R-:W-:Y:S02]  /*be70*/  FMNMX.FTZ R15, R185, R15, !PT ;  /* 0x0000000fb90f7209 */ /* 0x000fe40007810000 */
[----:B-----5:R-:W-:Y:S02]  /*be80*/  FSEL R155, R14, -INF , P4 ;  /* 0xff8000000e9b7808 */ /* 0x020fe40002000000 */
[----:B------:R-:W-:Y:S02]  /*be90*/  FMNMX.FTZ R15, R188, R15, !PT ;  /* 0x0000000fbc0f7209 */ /* 0x000fe40007810000 */
[----:B------:R-:W-:Y:S01]  /*bea0*/  ISETP.GT.AND P4, PT, R221, 0x1, PT ;  /* 0x00000001dd00780c */ /* 0x000fe20003f84270 */
[----:B------:R-:W3:Y:S01]  /*beb0*/  MUFU.TANH R158, R158 ;  /* 0x0000009e009e7308 */ /* 0x000ee20000002400 */
[----:B------:R-:W-:-:S04]  /*bec0*/  FMNMX.FTZ R15, R189, R15, !PT ;  /* 0x0000000fbd0f7209 */ /* 0x000fc80007810000 */
[----:B------:R-:W-:-:S03]  /*bed0*/  FMNMX.FTZ R14, R192, R15, !PT ;  /* 0x0000000fc00e7209 */ /* 0x000fc60007810000 */
[----:B------:R-:W-:Y:S01]  /*bee0*/  MUFU.TANH R159, R159 ;  /* 0x0000009f009f7308 */ /* 0x000fe20000002400 */
[----:B------:R-:W-:Y:S02]  /*bef0*/  FMNMX.FTZ R14, R155, R14, !PT ;  /* 0x0000000e9b0e7209 */ /* 0x000fe40007810000 */
[----:B--2---:R-:W-:Y:S02]  /*bf00*/  FSEL R193, R193, -INF , P4 ;  /* 0xff800000c1c17808 */ /* 0x004fe40002000000 */
[----:B------:R-:W-:Y:S02]  /*bf10*/  FMNMX.FTZ R14, R196, R14, !PT ;  /* 0x0000000ec40e7209 */ /* 0x000fe40007810000 */
[----:B------:R-:W-:Y:S01]  /*bf20*/  ISETP.GT.AND P4, PT, R221, 0x10, PT ;  /* 0x00000010dd00780c */ /* 0x000fe20003f84270 */
[----:B------:R-:W2:Y:S01]  /*bf30*/  MUFU.TANH R162, R162 ;  /* 0x000000a200a27308 */ /* 0x000ea20000002400 */
[----:B------:R-:W-:Y:S02]  /*bf40*/  FMNMX.FTZ R14, R197, R14, !PT ;  /* 0x0000000ec50e7209 */ /* 0x000fe40007810000 */
[----:B---3--:R-:W-:-:S02]  /*bf50*/  FSEL R158, R158, -INF , P3 ;  /* 0xff8000009e9e7808 */ /* 0x008fc40001800000 */
[----:B------:R-:W-:Y:S01]  /*bf60*/  ISETP.GT.AND P3, PT, R221, 0x11, PT ;  /* 0x00000011dd00780c */ /* 0x000fe20003f64270 */
[----:B------:R-:W3:Y:S02]  /*bf70*/  SHFL.BFLY PT, R15, R14, 0x2, 0x1f ;  /* 0x0c401f000e0f7f89 */ /* 0x000ee400000e0000 */
[----:B------:R-:W4:Y:S08]  /*bf80*/  MUFU.TANH R163, R163 ;  /* 0x000000a300a37308 */ /* 0x000f300000002400 */
[----:B------:R-:W-:Y:S01]  /*bf90*/  MUFU.TANH R166, R166 ;  /* 0x000000a600a67308 */ /* 0x000fe20000002400 */
[----:B--2---:R-:W-:-:S02]  /*bfa0*/  FSEL R162, R162, -INF , P4 ;  /* 0xff800000a2a27808 */ /* 0x004fc40002000000 */
[----:B------:R-:W-:-:S05]  /*bfb0*/  ISETP.GT.AND P4, PT, R221, 0x19, PT ;  /* 0x00000019dd00780c */ /* 0x000fca0003f84270 */
[----:B------:R-:W2:Y:S01]  /*bfc0*/  MUFU.TANH R167, R167 ;  /* 0x000000a700a77308 */ /* 0x000ea20000002400 */
[----:B----4-:R-:W-:Y:S02]  /*bfd0*/  FSEL R163, R163, -INF , P3 ;  /* 0xff800000a3a37808 */ /* 0x010fe40001800000 */
[----:B------:R-:W-:Y:S02]  /*bfe0*/  ISETP.GT.AND P3, PT, R221, 0x20, PT ;  /* 0x00000020dd00780c */ /* 0x000fe40003f64270 */
[----:B---3--:R-:W-:-:S03]  /*bff0*/  FMNMX.FTZ R14, R14, R15, !PT ;  /* 0x0000000f0e0e7209 */ /* 0x008fc60007810000 */
[----:B------:R-:W3:Y:S02]  /*c000*/  MUFU.TANH R170, R170 ;  /* 0x000000aa00aa7308 */ /* 0x000ee40000002400 */
[----:B------:R-:W4:Y:S06]  /*c010*/  SHFL.BFLY PT, R15, R14, 0x1, 0x1f ;  /* 0x0c201f000e0f7f89 */ /* 0x000f2c00000e0000 */
[----:B------:R-:W-:Y:S01]  /*c020*/  MUFU.TANH R171, R171 ;  /* 0x000000ab00ab7308 */ /* 0x000fe20000002400 */
[----:B--2---:R-:W-:Y:S02]  /*c030*/  FSEL R167, R167, -INF , P4 ;  /* 0xff800000a7a77808 */ /* 0x004fe40002000000 */
[----:B------:R-:W-:-:S05]  /*c040*/  ISETP.GT.AND P4, PT, R221, 0x28, PT ;  /* 0x00000028dd00780c */ /* 0x000fca0003f84270 */
[----:B------:R-:W2:Y:S01]  /*c050*/  MUFU.TANH R174, R174 ;  /* 0x000000ae00ae7308 */ /* 0x000ea20000002400 */
[----:B---3--:R-:W-:Y:S02]  /*c060*/  FSEL R170, R170, -INF , P3 ;  /* 0xff800000aaaa7808 */ /* 0x008fe40001800000 */
[----:B------:R-:W-:-:S05]  /*c070*/  ISETP.GT.AND P3, PT, R221, 0x29, PT ;  /* 0x00000029dd00780c */ /* 0x000fca0003f64270 */
[----:B------:R-:W3:Y:S01]  /*c080*/  MUFU.TANH R175, R175 ;  /* 0x000000af00af7308 */ /* 0x000ee20000002400 */
[----:B----4-:R-:W-:Y:S01]  /*c090*/  FMNMX.FTZ R14, R14, R15, !PT ;  /* 0x0000000f0e0e7209 */ /* 0x010fe20007810000 */
[----:B------:R-:W-:-:S03]  /*c0a0*/  IMAD.U32 R15, RZ, RZ, UR43 ;  /* 0x0000002bff0f7e24 */ /* 0x000fc6000f8e00ff */
[----:B------:R-:W-:-:S03]  /*c0b0*/  FSETP.NEU.FTZ.AND P2, PT, R14, -INF , PT ;  /* 0xff8000000e00780b */ /* 0x000fc60003f5d000 */
[----:B------:R-:W-:Y:S01]  /*c0c0*/  MUFU.TANH R178, R178 ;  /* 0x000000b200b27308 */ /* 0x000fe20000002400 */
[----:B--2---:R-:W-:Y:S02]  /*c0d0*/  FSEL R174, R174, -INF , P4 ;  /* 0xff800000aeae7808 */ /* 0x004fe40002000000 */
[----:B------:R-:W-:Y:S02]  /*c0e0*/  FSEL R222, R14, RZ, P2 ;  /* 0x000000ff0ede7208 */ /* 0x000fe40001000000 */
[----:B------:R-:W-:-:S03]  /*c0f0*/  ISETP.GT.AND P4, PT, R221, 0x31, PT ;  /* 0x00000031dd00780c */ /* 0x000fc60003f84270 */
[----:B------:R-:W-:Y:S01]  /*c100*/  FADD.FTZ R222, -R222, R220 ;  /* 0x000000dcdede7221 */ /* 0x000fe20000010100 */
[-C--:B------:R-:W-:Y:S01]  /*c110*/  FMUL.FTZ R220, R14, R15.reuse ;  /* 0x0000000f0edc7220 */ /* 0x080fe20000410000 */
[----:B------:R-:W2:Y:S01]  /*c120*/  MUFU.TANH R179, R179 ;  /* 0x000000b300b37308 */ /* 0x000ea20000002400 */
[----:B---3--:R-:W-:Y:S01]  /*c130*/  FSEL R175, R175, -INF , P3 ;  /* 0xff800000afaf7808 */ /* 0x008fe20001800000 */
[-C--:B------:R-:W-:Y:S01]  /*c140*/  FMUL.FTZ R222, R222, R15.reuse ;  /* 0x0000000fdede7220 */ /* 0x080fe20000410000 */
[C---:B------:R-:W-:Y:S02]  /*c150*/  ISETP.GT.AND P3, PT, R221.reuse, 0x38, PT ;  /* 0x00000038dd00780c */ /* 0x040fe40003f64270 */
[----:B------:R-:W-:Y:S02]  /*c160*/  FSEL R186, R220, RZ, P2 ;  /* 0x000000ffdcba7208 */ /* 0x000fe40001000000 */
[----:B------:R-:W-:Y:S01]  /*c170*/  ISETP.GT.AND P2, PT, R221, RZ, PT ;  /* 0x000000ffdd00720c */ /* 0x000fe20003f44270 */
[----:B------:R-:W3:Y:S02]  /*c180*/  MUFU.TANH R182, R182 ;  /* 0x000000b600b67308 */ /* 0x000ee40000002400 */
[-CC-:B------:R-:W-:Y:S01]  /*c190*/  FFMA.FTZ R153, R153, R15.reuse, -R186.reuse ;  /* 0x0000000f99997223 */ /* 0x180fe200000108ba */
[----:B------:R-:W-:Y:S01]  /*c1a0*/  FSEL R154, R154, -INF , P2 ;  /* 0xff8000009a9a7808 */ /* 0x000fe20001000000 */
[-CC-:B------:R-:W-:Y:S01]  /*c1b0*/  FFMA.FTZ R152, R152, R15.reuse, -R186.reuse ;  /* 0x0000000f98987223 */ /* 0x180fe200000108ba */
[----:B------:R-:W-:Y:S01]  /*c1c0*/  ISETP.GT.AND P2, PT, R221, 0x9, PT ;  /* 0x00000009dd00780c */ /* 0x000fe20003f44270 */
[-CC-:B------:R-:W-:Y:S01]  /*c1d0*/  FFMA.FTZ R156, R156, R15.reuse, -R186.reuse ;  /* 0x0000000f9c9c7223 */ /* 0x180fe200000108ba */
[-CC-:B------:R-:W-:Y:S01]  /*c1e0*/  FFMA.FTZ R157, R157, R15.reuse, -R186.reuse ;  /* 0x0000000f9d9d7223 */ /* 0x180fe200000108ba */
[----:B------:R-:W4:Y:S01]  /*c1f0*/  MUFU.TANH R183, R183 ;  /* 0x000000b700b77308 */ /* 0x000f220000002400 */
[----:B------:R-:W-:Y:S01]  /*c200*/  FSEL R159, R159, -INF , P2 ;  /* 0xff8000009f9f7808 */ /* 0x000fe20001000000 */
[-CC-:B------:R-:W-:Y:S01]  /*c210*/  FFMA.FTZ R160, R160, R15.reuse, -R186.reuse ;  /* 0x0000000fa0a07223 */ /* 0x180fe200000108ba */
[----:B------:R-:W-:Y:S01]  /*c220*/  ISETP.GT.AND P2, PT, R221, 0x18, PT ;  /* 0x00000018dd00780c */ /* 0x000fe20003f44270 */
[-CC-:B------:R-:W-:Y:S01]  /*c230*/  FFMA.FTZ R161, R161, R15.reuse, -R186.reuse ;  /* 0x0000000fa1a17223 */ /* 0x180fe200000108ba */
[----:B--2---:R-:W-:Y:S01]  /*c240*/  FSEL R179, R179, -INF , P4 ;  /* 0xff800000b3b37808 */ /* 0x004fe20002000000 */
[-CC-:B------:R-:W-:Y:S01]  /*c250*/  FFMA.FTZ R164, R164, R15.reuse, -R186.reuse ;  /* 0x0000000fa4a47223 */ /* 0x180fe200000108ba */
[----:B------:R-:W-:Y:S01]  /*c260*/  FSEL R166, R166, -INF , P2 ;  /* 0xff800000a6a67808 */ /* 0x000fe20001000000 */
[----:B------:R-:W2:Y:S01]  /*c270*/  MUFU.TANH R220, R224 ;  /* 0x000000e000dc7308 */ /* 0x000ea20000002400 */
[----:B------:R-:W-:Y:S01]  /*c280*/  ISETP.GT.AND P2, PT, R221, 0x21, PT ;  /* 0x00000021dd00780c */ /* 0x000fe20003f44270 */
[-CC-:B------:R-:W-:Y:S01]  /*c290*/  FFMA.FTZ R165, R165, R15.reuse, -R186.reuse ;  /* 0x0000000fa5a57223 */ /* 0x180fe200000108ba */
[----:B------:R-:W-:Y:S01]  /*c2a0*/  ISETP.GT.AND P4, PT, R221, 0x40, PT ;  /* 0x00000040dd00780c */ /* 0x000fe20003f84270 */
[-CC-:B------:R-:W-:Y:S01]  /*c2b0*/  FFMA.FTZ R168, R168, R15.reuse, -R186.reuse ;  /* 0x0000000fa8a87223 */ /* 0x180fe200000108ba */
[----:B------:R-:W-:Y:S01]  /*c2c0*/  FSEL R171, R171, -INF , P2 ;  /* 0xff800000abab7808 */ /* 0x000fe20001000000 */
[-CC-:B------:R-:W-:Y:S01]  /*c2d0*/  FFMA.FTZ R169, R169, R15.reuse, -R186.reuse ;  /* 0x0000000fa9a97223 */ /* 0x180fe200000108ba */
[----:B------:R-:W-:Y:S01]  /*c2e0*/  ISETP.GT.AND P2, PT, R221, 0x30, PT ;  /* 0x00000030dd00780c */ /* 0x000fe20003f44270 */
[----:B------:R-:W5:Y:S01]  /*c2f0*/  MUFU.TANH R187, R187 ;  /* 0x000000bb00bb7308 */ /* 0x000f620000002400 */
[----:B---3--:R-:W-:Y:S01]  /*c300*/  FSEL R182, R182, -INF , P3 ;  /* 0xff800000b6b67808 */ /* 0x008fe20001800000 */
[-CC-:B------:R-:W-:Y:S01]  /*c310*/  FFMA.FTZ R172, R172, R15.reuse, -R186.reuse ;  /* 0x0000000facac7223 */ /* 0x180fe200000108ba */
[----:B------:R-:W-:Y:S01]  /*c320*/  FSEL R178, R178, -INF , P2 ;  /* 0xff800000b2b27808 */ /* 0x000fe20001000000 */
[-CC-:B------:R-:W-:Y:S01]  /*c330*/  FFMA.FTZ R173, R173, R15.reuse, -R186.reuse ;  /* 0x0000000fadad7223 */ /* 0x180fe200000108ba */
[C---:B------:R-:W-:Y:S01]  /*c340*/  ISETP.GT.AND P2, PT, R221.reuse, 0x39, PT ;  /* 0x00000039dd00780c */ /* 0x040fe20003f44270 */
[-CC-:B------:R-:W-:Y:S01]  /*c350*/  FFMA.FTZ R176, R176, R15.reuse, -R186.reuse ;  /* 0x0000000fb0b07223 */ /* 0x180fe200000108ba */
[----:B------:R-:W-:Y:S01]  /*c360*/  ISETP.GT.AND P3, PT, R221, 0x41, PT ;  /* 0x00000041dd00780c */ /* 0x000fe20003f64270 */
[----:B------:R-:W3:Y:S01]  /*c370*/  MUFU.TANH R190, R190 ;  /* 0x000000be00be7308 */ /* 0x000ee20000002400 */
[----:B----4-:R-:W-:Y:S01]  /*c380*/  FSEL R183, R183, -INF , P2 ;  /* 0xff800000b7b77808 */ /* 0x010fe20001000000 */
[-CC-:B------:R-:W-:Y:S01]  /*c390*/  FFMA.FTZ R177, R177, R15.reuse, -R186.reuse ;  /* 0x0000000fb1b17223 */ /* 0x180fe200000108ba */
[----:B------:R-:W-:Y:S01]  /*c3a0*/  ISETP.GT.AND P2, PT, R221, 0x48, PT ;  /* 0x00000048dd00780c */ /* 0x000fe20003f44270 */
[-CC-:B------:R-:W-:Y:S01]  /*c3b0*/  FFMA.FTZ R180, R180, R15.reuse, -R186.reuse ;  /* 0x0000000fb4b47223 */ /* 0x180fe200000108ba */
[----:B--2---:R-:W-:Y:S01]  /*c3c0*/  FSEL R220, R220, -INF , P4 ;  /* 0xff800000dcdc7808 */ /* 0x004fe20002000000 */
[-CC-:B------:R-:W-:Y:S01]  /*c3d0*/  FFMA.FTZ R181, R181, R15.reuse, -R186.reuse ;  /* 0x0000000fb5b57223 */ /* 0x180fe200000108ba */
[-CC-:B------:R-:W-:Y:S01]  /*c3e0*/  FFMA.FTZ R184, R184, R15.reuse, -R186.reuse ;  /* 0x0000000fb8b87223 */ /* 0x180fe200000108ba */
[----:B------:R-:W2:Y:S01]  /*c3f0*/  MUFU.TANH R191, R191 ;  /* 0x000000bf00bf7308 */ /* 0x000ea20000002400 */
[-CC-:B------:R-:W-:Y:S01]  /*c400*/  FFMA.FTZ R185, R185, R15.reuse, -R186.reuse ;  /* 0x0000000fb9b97223 */ /* 0x180fe200000108ba */
[-CC-:B------:R-:W-:Y:S01]  /*c410*/  FFMA.FTZ R188, R188, R15.reuse, -R186.reuse ;  /* 0x0000000fbcbc7223 */ /* 0x180fe200000108ba */
[-CC-:B------:R-:W-:Y:S01]  /*c420*/  FFMA.FTZ R189, R189, R15.reuse, -R186.reuse ;  /* 0x0000000fbdbd7223 */ /* 0x180fe200000108ba */
[-CC-:B------:R-:W-:Y:S01]  /*c430*/  FFMA.FTZ R192, R192, R15.reuse, -R186.reuse ;  /* 0x0000000fc0c07223 */ /* 0x180fe200000108ba */
[-CC-:B------:R-:W-:Y:S01]  /*c440*/  FFMA.FTZ R155, R155, R15.reuse, -R186.reuse ;  /* 0x0000000f9b9b7223 */ /* 0x180fe200000108ba */
[-CC-:B------:R-:W-:Y:S01]  /*c450*/  FFMA.FTZ R196, R196, R15.reuse, -R186.reuse ;  /* 0x0000000fc4c47223 */ /* 0x180fe200000108ba */
[----:B------:R-:W-:Y:S01]  /*c460*/  ISETP.GT.AND P4, PT, R221, 0x49, PT ;  /* 0x00000049dd00780c */ /* 0x000fe20003f84270 */
[----:B------:R-:W4:Y:S01]  /*c470*/  MUFU.TANH R194, R194 ;  /* 0x000000c200c27308 */ /* 0x000f220000002400 */
[----:B-----5:R-:W-:Y:S01]  /*c480*/  FSEL R187, R187, -INF , P3 ;  /* 0xff800000bbbb7808 */ /* 0x020fe20001800000 */
[----:B------:R-:W-:Y:S01]  /*c490*/  FFMA.FTZ R186, R197, R15, -R186 ;  /* 0x0000000fc5ba7223 */ /* 0x000fe200000108ba */
[----:B------:R-:W-:-:S05]  /*c4a0*/  ISETP.GT.AND P3, PT, R221, 0x50, PT ;  /* 0x00000050dd00780c */ /* 0x000fca0003f64270 */
[----:B------:R3:W-:Y:S08]  /*c4b0*/  MUFU.EX2 R197, R153 ;  /* 0x0000009900c57308 */ /* 0x0007f00000000800 */
[----:B------:R-:W5:Y:S01]  /*c4c0*/  MUFU.EX2 R222, R222 ;  /* 0x000000de00de7308 */ /* 0x000f620000000800 */
[----:B---3--:R-:W-:Y:S02]  /*c4d0*/  FSEL R153, R190, -INF , P2 ;  /* 0xff800000be997808 */ /* 0x008fe40001000000 */
[----:B--2---:R-:W-:-:S02]  /*c4e0*/  FSEL R190, R191, -INF , P4 ;  /* 0xff800000bfbe7808 */ /* 0x004fc40002000000 */
[----:B----4-:R-:W-:Y:S02]  /*c4f0*/  FSEL R191, R194, -INF , P3 ;  /* 0xff800000c2bf7808 */ /* 0x010fe40001800000 */
[----:B------:R-:W-:Y:S01]  /*c500*/  FMNMX.FTZ R194, R154, R219, !PT ;  /* 0x000000db9ac27209 */ /* 0x000fe20007810000 */
[----:B------:R-:W2:Y:S01]  /*c510*/  MUFU.EX2 R152, R152 ;  /* 0x0000009800987308 */ /* 0x000ea20000000800 */
[----:B------:R-:W-:Y:S02]  /*c520*/  ISETP.GT.AND P2, PT, R221, 0x51, PT ;  /* 0x00000051dd00780c */ /* 0x000fe40003f44270 */
[----:B------:R-:W-:Y:S02]  /*c530*/  FMNMX.FTZ R194, R193, R194, !PT ;  /* 0x000000c2c1c27209 */ /* 0x000fe40007810000 */
[C---:B------:R-:W-:Y:S02]  /*c540*/  ISETP.GT.AND P4, PT, R221.reuse, 0x58, PT ;  /* 0x00000058dd00780c */ /* 0x040fe40003f84270 */
[----:B------:R-:W-:Y:S01]  /*c550*/  FMNMX.FTZ R194, R158, R194, !PT ;  /* 0x000000c29ec27209 */ /* 0x000fe20007810000 */
[----:B------:R-:W3:Y:S01]  /*c560*/  MUFU.TANH R195, R195 ;  /* 0x000000c300c37308 */ /* 0x000ee20000002400 */
[----:B------:R-:W-:Y:S01]  /*c570*/  ISETP.GT.AND P3, PT, R221, 0x59, PT ;  /* 0x00000059dd00780c */ /* 0x000fe20003f64270 */
[----:B-----5:R-:W-:Y:S01]  /*c580*/  FMUL.FTZ R24, R24, R222 ;  /* 0x000000de18187220 */ /* 0x020fe20000410000 */
[----:B------:R-:W-:Y:S01]  /*c590*/  FMNMX.FTZ R194, R159, R194, !PT ;  /* 0x000000c29fc27209 */ /* 0x000fe20007810000 */
[-C--:B------:R-:W-:Y:S01]  /*c5a0*/  FMUL.FTZ R25, R25, R222.reuse ;  /* 0x000000de19197220 */ /* 0x080fe20000410000 */
[-C--:B------:R-:W-:Y:S01]  /*c5b0*/  FMUL.FTZ R28, R28, R222.reuse ;  /* 0x000000de1c1c7220 */ /* 0x080fe20000410000 */
[----:B------:R-:W-:Y:S01]  /*c5c0*/  FMUL.FTZ R29, R29, R222 ;  /* 0x000000de1d1d7220 */ /* 0x000fe20000410000 */
[----:B------:R-:W-:Y:S01]  /*c5d0*/  FMNMX.FTZ R194, R162, R194, !PT ;  /* 0x000000c2a2c27209 */ /* 0x000fe20007810000 */
[----:B------:R-:W-:Y:S01]  /*c5e0*/  FMUL.FTZ R32, R32, R222 ;  /* 0x000000de20207220 */ /* 0x000fe20000410000 */
[----:B--2---:R-:W-:Y:S01]  /*c5f0*/  FFMA.FTZ R3, R222, R3, R152 ;  /* 0x00000003de037223 */ /* 0x004fe20000010098 */
[----:B------:R-:W-:Y:S01]  /*c600*/  F2FP.F16.F32.PACK_AB R152, R197, R152 ;  /* 0x00000098c598723e */ /* 0x000fe200000000ff */
[----:B------:R-:W-:Y:S01]  /*c610*/  FMUL.FTZ R33, R33, R222 ;  /* 0x000000de21217220 */ /* 0x000fe20000410000 */
[----:B------:R-:W-:Y:S01]  /*c620*/  FMNMX.FTZ R194, R163, R194, !PT ;  /* 0x000000c2a3c27209 */ /* 0x000fe20007810000 */
[----:B------:R-:W-:Y:S01]  /*c630*/  FADD.FTZ R3, R197, R3 ;  /* 0x00000003c5037221 */ /* 0x000fe20000010000 */
[-C--:B------:R-:W-:Y:S01]  /*c640*/  FMUL.FTZ R36, R36, R222.reuse ;  /* 0x000000de24247220 */ /* 0x080fe20000410000 */
[----:B------:R-:W-:Y:S01]  /*c650*/  FMUL.FTZ R37, R37, R222 ;  /* 0x000000de25257220 */ /* 0x000fe20000410000 */
[----:B------:R-:W-:Y:S01]  /*c660*/  FMNMX.FTZ R194, R166, R194, !PT ;  /* 0x000000c2a6c27209 */ /* 0x000fe20007810000 */
[-C--:B------:R-:W-:Y:S01]  /*c670*/  FMUL.FTZ R40, R40, R222.reuse ;  /* 0x000000de28287220 */ /* 0x080fe20000410000 */
[----:B---3--:R-:W-:Y:S01]  /*c680*/  FSEL R195, R195, -INF , P2 ;  /* 0xff800000c3c37808 */ /* 0x008fe20001000000 */
[----:B------:R-:W-:Y:S01]  /*c690*/  FMUL.FTZ R41, R41, R222 ;  /* 0x000000de29297220 */ /* 0x000fe20000410000 */
[----:B------:R-:W-:Y:S01]  /*c6a0*/  FMNMX.FTZ R194, R167, R194, !PT ;  /* 0x000000c2a7c27209 */ /* 0x000fe20007810000 */
[-C--:B------:R-:W-:Y:S01]  /*c6b0*/  FMUL.FTZ R44, R44, R222.reuse ;  /* 0x000000de2c2c7220 */ /* 0x080fe20000410000 */
[-C--:B------:R-:W-:Y:S01]  /*c6c0*/  FMUL.FTZ R45, R45, R222.reuse ;  /* 0x000000de2d2d7220 */ /* 0x080fe20000410000 */
        /* <DEDUP_REMOVED lines=31> */
[----:B------:R2:W3:Y:S01]  /*c8c0*/  MUFU.TANH R194, R198 ;  /* 0x000000c600c27308 */ /* 0x0004e20000002400 */
[-C--:B------:R-:W-:Y:S01]  /*c8d0*/  FMUL.FTZ R93, R93, R222.reuse ;  /* 0x000000de5d5d7220 */ /* 0x080fe20000410000 */
[----:B------:R-:W-:Y:S01]  /*c8e0*/  FMNMX.FTZ R197, R220, R197, !PT ;  /* 0x000000c5dcc57209 */ /* 0x000fe20007810000 */
[-C--:B------:R-:W-:Y:S01]  /*c8f0*/  FMUL.FTZ R96, R96, R222.reuse ;  /* 0x000000de60607220 */ /* 0x080fe20000410000 */
[-C--:B------:R-:W-:Y:S01]  /*c900*/  FMUL.FTZ R97, R97, R222.reuse ;  /* 0x000000de61617220 */ /* 0x080fe20000410000 */
[-C--:B------:R-:W-:Y:S01]  /*c910*/  FMUL.FTZ R100, R100, R222.reuse ;  /* 0x000000de64647220 */ /* 0x080fe20000410000 */
[-C--:B------:R-:W-:Y:S01]  /*c920*/  FMUL.FTZ R101, R101, R222.reuse ;  /* 0x000000de65657220 */ /* 0x080fe20000410000 */
[-C--:B------:R-:W-:Y:S01]  /*c930*/  FMUL.FTZ R104, R104, R222.reuse ;  /* 0x000000de68687220 */ /* 0x080fe20000410000 */
[-C--:B------:R-:W-:Y:S01]  /*c940*/  FMUL.FTZ R105, R105, R222.reuse ;  /* 0x000000de69697220 */ /* 0x080fe20000410000 */
[----:B--2---:R-:W-:Y:S01]  /*c950*/  FMNMX.FTZ R198, R187, R197, !PT ;  /* 0x000000c5bbc67209 */ /* 0x004fe20007810000 */
[-C--:B------:R-:W-:Y:S01]  /*c960*/  FMUL.FTZ R108, R108, R222.reuse ;  /* 0x000000de6c6c7220 */ /* 0x080fe20000410000 */
[----:B------:R-:W2:Y:S01]  /*c970*/  MUFU.TANH R197, R199 ;  /* 0x000000c700c57308 */ /* 0x000ea20000002400 */
[----:B------:R-:W-:Y:S01]  /*c980*/  FMUL.FTZ R109, R109, R222 ;  /* 0x000000de6d6d7220 */ /* 0x000fe20000410000 */
[----:B------:R-:W-:Y:S01]  /*c990*/  FMNMX.FTZ R198, R153, R198, !PT ;  /* 0x000000c699c67209 */ /* 0x000fe20007810000 */
[-C--:B------:R-:W-:Y:S01]  /*c9a0*/  FMUL.FTZ R112, R112, R222.reuse ;  /* 0x000000de70707220 */ /* 0x080fe20000410000 */
        /* <DEDUP_REMOVED lines=13> */
[----:B--2---:R-:W-:Y:S01]  /*ca80*/  FSEL R197, R197, -INF , P3 ;  /* 0xff800000c5c57808 */ /* 0x004fe20001800000 */
        /* <DEDUP_REMOVED lines=10> */
[----:B------:R-:W2:Y:S01]  /*cb30*/  SHFL.BFLY PT, R199, R221, 0x2, 0x1f ;  /* 0x0c401f00ddc77f89 */ /* 0x000ea200000e0000 */
[-C--:B------:R-:W-:Y:S01]  /*cb40*/  FMUL.FTZ R148, R148, R222.reuse ;  /* 0x000000de94947220 */ /* 0x080fe20000410000 */
[----:B------:R-:W-:Y:S01]  /*cb50*/  FMUL.FTZ R149, R149, R222 ;  /* 0x000000de95957220 */ /* 0x000fe20000410000 */
[----:B------:R-:W3:Y:S08]  /*cb60*/  MUFU.EX2 R198, R156 ;  /* 0x0000009c00c67308 */ /* 0x000ef00000000800 */
[----:B------:R-:W-:Y:S08]  /*cb70*/  MUFU.EX2 R156, R160 ;  /* 0x000000a0009c7308 */ /* 0x000ff00000000800 */
[----:B------:R-:W-:Y:S01]  /*cb80*/  MUFU.EX2 R160, R168 ;  /* 0x000000a800a07308 */ /* 0x000fe20000000800 */
[----:B---3--:R-:W-:Y:S01]  /*cb90*/  FADD.FTZ R3, R198, R3 ;  /* 0x00000003c6037221 */ /* 0x008fe20000010000 */
[----:B--2---:R-:W-:-:S06]  /*cba0*/  FMNMX.FTZ R221, R221, R199, !PT ;  /* 0x000000c7dddd7209 */ /* 0x004fcc0007810000 */
[----:B------:R2:W-:Y:S01]  /*cbb0*/  MUFU.EX2 R199, R177 ;  /* 0x000000b100c77308 */ /* 0x0005e20000000800 */
[----:B------:R-:W3:Y:S07]  /*cbc0*/  SHFL.BFLY PT, R222, R221, 0x1, 0x1f ;  /* 0x0c201f00ddde7f89 */ /* 0x000eee00000e0000 */
[----:B------:R3:W-:Y:S01]  /*cbd0*/  MUFU.EX2 R168, R176 ;  /* 0x000000b000a87308 */ /* 0x0007e20000000800 */
[----:B--2---:R-:W2:Y:S07]  /*cbe0*/  S2R R177, SR_TID.X ;  /* 0x0000000000b17919 */ /* 0x004eae0000002100 */
[----:B------:R-:W4:Y:S08]  /*cbf0*/  MUFU.EX2 R157, R157 ;  /* 0x0000009d009d7308 */ /* 0x000f300000000800 */
[----:B------:R-:W5:Y:S01]  /*cc00*/  MUFU.EX2 R161, R161 ;  /* 0x000000a100a17308 */ /* 0x000f620000000800 */
[----:B---3--:R-:W-:-:S04]  /*cc10*/  FMNMX.FTZ R176, R221, R222, !PT ;  /* 0x000000deddb07209 */ /* 0x008fc80007810000 */
[C---:B------:R-:W-:Y:S01]  /*cc20*/  FSETP.NEU.FTZ.AND P2, PT, R176.reuse, -INF , PT ;  /* 0xff800000b000780b */ /* 0x040fe20003f5d000 */
[----:B------:R-:W-:Y:S02]  /*cc30*/  FMUL.FTZ R222, R176, R15 ;  /* 0x0000000fb0de7220 */ /* 0x000fe40000410000 */
[----:B------:R-:W3:Y:S01]  /*cc40*/  MUFU.EX2 R164, R164 ;  /* 0x000000a400a47308 */ /* 0x000ee20000000800 */
[----:B----4-:R-:W-:Y:S02]  /*cc50*/  FADD.FTZ R3, R157, R3 ;  /* 0x000000039d037221 */ /* 0x010fe40000010000 */
[----:B------:R-:W-:Y:S02]  /*cc60*/  FSEL R222, R222, RZ, P2 ;  /* 0x000000ffdede7208 */ /* 0x000fe40001000000 */
[----:B------:R-:W-:-:S03]  /*cc70*/  FADD.FTZ R3, R156, R3 ;  /* 0x000000039c037221 */ /* 0x000fc60000010000 */
[----:B------:R-:W4:Y:S01]  /*cc80*/  MUFU.EX2 R165, R165 ;  /* 0x000000a500a57308 */ /* 0x000f220000000800 */
[-CC-:B------:R-:W-:Y:S01]  /*cc90*/  FFMA.FTZ R154, R154, R15.reuse, -R222.reuse ;  /* 0x0000000f9a9a7223 */ /* 0x180fe200000108de */
[-CC-:B------:R-:W-:Y:S01]  /*cca0*/  FFMA.FTZ R221, R174, R15.reuse, -R222.reuse ;  /* 0x0000000faedd7223 */ /* 0x180fe200000108de */
[----:B--2---:R-:W-:Y:S01]  /*ccb0*/  SHF.R.U32.HI R177, RZ, 0x7, R177 ;  /* 0x00000007ffb17819 */ /* 0x004fe200000116b1 */
[----:B-----5:R-:W-:Y:S01]  /*ccc0*/  FADD.FTZ R3, R161, R3 ;  /* 0x00000003a1037221 */ /* 0x020fe20000010000 */
[-CC-:B------:R-:W-:Y:S01]  /*ccd0*/  FFMA.FTZ R193, R193, R15.reuse, -R222.reuse ;  /* 0x0000000fc1c17223 */ /* 0x180fe200000108de */
[-CC-:B------:R-:W-:Y:S01]  /*cce0*/  FFMA.FTZ R158, R158, R15.reuse, -R222.reuse ;  /* 0x0000000f9e9e7223 */ /* 0x180fe200000108de */
[----:B------:R-:W-:Y:S01]  /*ccf0*/  IADD3 R177, -R177, 0xb, RZ ;  /* 0x0000000bb1b17810 */ /* 0x000fe20007ffe1ff */
[----:B------:R-:W-:Y:S01]  /*cd00*/  MUFU.EX2 R174, R186 ;  /* 0x000000ba00ae7308 */ /* 0x000fe20000000800 */
[----:B---3--:R-:W-:Y:S01]  /*cd10*/  FADD.FTZ R3, R164, R3 ;  /* 0x00000003a4037221 */ /* 0x008fe20000010000 */
[-CC-:B------:R-:W-:Y:S01]  /*cd20*/  FFMA.FTZ R159, R159, R15.reuse, -R222.reuse ;  /* 0x0000000f9f9f7223 */ /* 0x180fe200000108de */
[-CC-:B------:R-:W-:Y:S01]  /*cd30*/  FFMA.FTZ R162, R162, R15.reuse, -R222.reuse ;  /* 0x0000000fa2a27223 */ /* 0x180fe200000108de */
[-CC-:B------:R-:W-:Y:S01]  /*cd40*/  FFMA.FTZ R163, R163, R15.reuse, -R222.reuse ;  /* 0x0000000fa3a37223 */ /* 0x180fe200000108de */
[-CC-:B------:R-:W-:Y:S01]  /*cd50*/  FFMA.FTZ R166, R166, R15.reuse, -R222.reuse ;  /* 0x0000000fa6a67223 */ /* 0x180fe200000108de */
[-CC-:B------:R-:W-:Y:S01]  /*cd60*/  FFMA.FTZ R167, R167, R15.reuse, -R222.reuse ;  /* 0x0000000fa7a77223 */ /* 0x180fe200000108de */
[-CC-:B------:R-:W-:Y:S01]  /*cd70*/  FFMA.FTZ R170, R170, R15.reuse, -R222.reuse ;  /* 0x0000000faaaa7223 */ /* 0x180fe200000108de */
[----:B------:R2:W-:Y:S01]  /*cd80*/  MUFU.EX2 R186, R154 ;  /* 0x0000009a00ba7308 */ /* 0x0005e20000000800 */
[----:B----4-:R-:W-:Y:S01]  /*cd90*/  FADD.FTZ R3, R165, R3 ;  /* 0x00000003a5037221 */ /* 0x010fe20000010000 */
[-CC-:B------:R-:W-:Y:S01]  /*cda0*/  FFMA.FTZ R171, R171, R15.reuse, -R222.reuse ;  /* 0x0000000fabab7223 */ /* 0x180fe200000108de */
[-CC-:B------:R-:W-:Y:S01]  /*cdb0*/  FFMA.FTZ R175, R175, R15.reuse, -R222.reuse ;  /* 0x0000000fafaf7223 */ /* 0x180fe200000108de */
[-CC-:B------:R-:W-:Y:S01]  /*cdc0*/  FFMA.FTZ R178, R178, R15.reuse, -R222.reuse ;  /* 0x0000000fb2b27223 */ /* 0x180fe200000108de */
[----:B------:R-:W-:Y:S01]  /*cdd0*/  FADD.FTZ R3, R160, R3 ;  /* 0x00000003a0037221 */ /* 0x000fe20000010000 */
[-CC-:B------:R-:W-:Y:S01]  /*cde0*/  FFMA.FTZ R179, R179, R15.reuse, -R222.reuse ;  /* 0x0000000fb3b37223 */ /* 0x180fe200000108de */
[----:B------:R-:W-:Y:S01]  /*cdf0*/  FFMA.FTZ R182, R182, R15, -R222 ;  /* 0x0000000fb6b67223 */ /* 0x000fe200000108de */
[----:B------:R-:W3:Y:S01]  /*ce00*/  MUFU.EX2 R169, R169 ;  /* 0x000000a900a97308 */ /* 0x000ee20000000800 */
[----:B--2---:R-:W-:Y:S01]  /*ce10*/  F2FP.F16.F32.PACK_AB R154, R157, R198 ;  /* 0x000000c69d9a723e */ /* 0x004fe200000000ff */
[----:B------:R-:W-:-:S02]  /*ce20*/  @!P1 VIADD R157, R211, 0x22840 ;  /* 0x00022840d39d9836 */ /* 0x000fc40000000000 */
[-CC-:B------:R-:W-:Y:S01]  /*ce30*/  FFMA.FTZ R183, R183, R15.reuse, -R222.reuse ;  /* 0x0000000fb7b77223 */ /* 0x180fe200000108de */
[-CC-:B------:R-:W-:Y:S01]  /*ce40*/  FFMA.FTZ R220, R220, R15.reuse, -R222.reuse ;  /* 0x0000000fdcdc7223 */ /* 0x180fe200000108de */
[-CC-:B------:R-:W-:Y:S01]  /*ce50*/  FFMA.FTZ R187, R187, R15.reuse, -R222.reuse ;  /* 0x0000000fbbbb7223 */ /* 0x180fe200000108de */
[-CC-:B------:R-:W-:Y:S01]  /*ce60*/  FFMA.FTZ R153, R153, R15.reuse, -R222.reuse ;  /* 0x0000000f99997223 */ /* 0x180fe200000108de */
[----:B------:R-:W-:Y:S01]  /*ce70*/  @!P1 PRMT R157, RZ, 0x654, R157 ;  /* 0x00000654ff9d9816 */ /* 0x000fe2000000009d */
[----:B------:R2:W-:Y:S06]  /*ce80*/  BAR.ARV R177, 0x100 ;  /* 0x000400b10000751d */ /* 0x0005ec0000002000 */
[----:B------:R4:W-:Y:S01]  /*ce90*/  @!P1 SYNCS.ARRIVE.TRANS64.RED.A1T0 RZ, [R157+URZ], RZ ;  /* 0x000000ff9dff99a7 */ /* 0x0009e2000810043f */
[----:B------:R-:W5:Y:S01]  /*cea0*/  MUFU.EX2 R172, R172 ;  /* 0x000000ac00ac7308 */ /* 0x000f620000000800 */
[-CC-:B------:R-:W-:Y:S01]  /*ceb0*/  FFMA.FTZ R190, R190, R15.reuse, -R222.reuse ;  /* 0x0000000fbebe7223 */ /* 0x180fe200000108de */
[----:B---3--:R-:W-:Y:S01]  /*cec0*/  FADD.FTZ R3, R169, R3 ;  /* 0x00000003a9037221 */ /* 0x008fe20000010000 */
[-CC-:B------:R-:W-:Y:S01]  /*ced0*/  FFMA.FTZ R191, R191, R15.reuse, -R222.reuse ;  /* 0x0000000fbfbf7223 */ /* 0x180fe200000108de */
[-CC-:B------:R-:W-:Y:S01]  /*cee0*/  FFMA.FTZ R195, R195, R15.reuse, -R222.reuse ;  /* 0x0000000fc3c37223 */ /* 0x180fe200000108de */
[-CC-:B------:R-:W-:Y:S01]  /*cef0*/  FFMA.FTZ R194, R194, R15.reuse, -R222.reuse ;  /* 0x0000000fc2c27223 */ /* 0x180fe200000108de */
[----:B------:R-:W-:Y:S01]  /*cf00*/  FFMA.FTZ R197, R197, R15, -R222 ;  /* 0x0000000fc5c57223 */ /* 0x000fe200000108de */
[----:B----4-:R-:W-:Y:S01]  /*cf10*/  FSEL R157, R176, RZ, P2 ;  /* 0x000000ffb09d7208 */ /* 0x010fe20001000000 */
[----:B------:R-:W3:Y:S01]  /*cf20*/  MUFU.EX2 R173, R173 ;  /* 0x000000ad00ad7308 */ /* 0x000ee20000000800 */
[----:B------:R-:W-:-:S02]  /*cf30*/  F2FP.F16.F32.PACK_AB R160, R169, R160 ;  /* 0x000000a0a9a0723e */ /* 0x000fc400000000ff */
[----:B------:R-:W-:Y:S01]  /*cf40*/  F2FP.F16.F32.PACK_AB R156, R161, R156 ;  /* 0x0000009ca19c723e */ /* 0x000fe200000000ff */
[----:B------:R-:W-:-:S04]  /*cf50*/  FADD.FTZ R157, -R157, R219 ;  /* 0x000000db9d9d7221 */ /* 0x000fc80000010100 */
[----:B------:R-:W-:Y:S01]  /*cf60*/  FMUL.FTZ R157, R157, R15 ;  /* 0x0000000f9d9d7220 */ /* 0x000fe20000410000 */
[----:B------:R-:W4:Y:S01]  /*cf70*/  MUFU.EX2 R180, R180 ;  /* 0x000000b400b47308 */ /* 0x000f220000000800 */
[----:B-----5:R-:W-:-:S07]  /*cf80*/  FADD.FTZ R3, R172, R3 ;  /* 0x00000003ac037221 */ /* 0x020fce0000010000 */
[----:B------:R-:W5:Y:S01]  /*cf90*/  MUFU.EX2 R219, R157 ;  /* 0x0000009d00db7308 */ /* 0x000f620000000800 */
[----:B---3--:R-:W-:-:S04]  /*cfa0*/  FADD.FTZ R3, R173, R3 ;  /* 0x00000003ad037221 */ /* 0x008fc80000010000 */
[----:B------:R-:W-:-:S03]  /*cfb0*/  FADD.FTZ R3, R168, R3 ;  /* 0x00000003a8037221 */ /* 0x000fc60000010000 */
[----:B------:R-:W3:Y:S01]  /*cfc0*/  MUFU.EX2 R193, R193 ;  /* 0x000000c100c17308 */ /* 0x000ee20000000800 */
[----:B------:R-:W-:-:S04]  /*cfd0*/  FADD.FTZ R3, R199, R3 ;  /* 0x00000003c7037221 */ /* 0x000fc80000010000 */
[----:B----4-:R-:W-:-:S03]  /*cfe0*/  FADD.FTZ R3, R180, R3 ;  /* 0x00000003b4037221 */ /* 0x010fc60000010000 */
[----:B------:R-:W4:Y:S01]  /*cff0*/  MUFU.EX2 R181, R181 ;  /* 0x000000b500b57308 */ /* 0x000f220000000800 */
[----:B-----5:R-:W-:Y:S01]  /*d000*/  FFMA.FTZ R0, R219, R0, R186 ;  /* 0x00000000db007223 */ /* 0x020fe200000100ba */
[-C--:B------:R-:W-:Y:S01]  /*d010*/  FMUL.FTZ R26, R26, R219.reuse ;  /* 0x000000db1a1a7220 */ /* 0x080fe20000410000 */
[-C--:B------:R-:W-:Y:S01]  /*d020*/  FMUL.FTZ R27, R27, R219.reuse ;  /* 0x000000db1b1b7220 */ /* 0x080fe20000410000 */
[-C--:B------:R-:W-:Y:S01]  /*d030*/  FMUL.FTZ R30, R30, R219.reuse ;  /* 0x000000db1e1e7220 */ /* 0x080fe20000410000 */
[-C--:B------:R-:W-:Y:S01]  /*d040*/  FMUL.FTZ R31, R31, R219.reuse ;  /* 0x000000db1f1f7220 */ /* 0x080fe20000410000 */
[-C--:B------:R-:W-:Y:S01]  /*d050*/  FMUL.FTZ R34, R34, R219.reuse ;  /* 0x000000db22227220 */ /* 0x080fe20000410000 */
[-C--:B------:R-:W-:Y:S01]  /*d060*/  FMUL.FTZ R35, R35, R219.reuse ;  /* 0x000000db23237220 */ /* 0x080fe20000410000 */
[----:B------:R5:W0:Y:S01]  /*d070*/  MUFU.EX2 R222, R158 ;  /* 0x0000009e00de7308 */ /* 0x000a220000000800 */
        /* <DEDUP_REMOVED lines=9> */
[----:B-----5:R-:W-:Y:S01]  /*d110*/  F2FP.F16.F32.PACK_AB R158, R165, R164 ;  /* 0x000000a4a59e723e */ /* 0x020fe200000000ff */
[-C--:B------:R-:W-:Y:S01]  /*d120*/  FMUL.FTZ R50, R50, R219.reuse ;  /* 0x000000db32327220 */ /* 0x080fe20000410000 */
[----:B------:R-:W-:Y:S01]  /*d130*/  F2FP.F16.F32.PACK_AB R164, R199, R168 ;  /* 0x000000a8c7a4723e */ /* 0x000fe200000000ff */
        /* <DEDUP_REMOVED lines=29> */
[----:B---3--:R-:W-:Y:S01]  /*d310*/  F2FP.F16.F32.PACK_AB R162, R173, R172 ;  /* 0x000000acada2723e */ /* 0x008fe200000000ff */
[-C--:B------:R-:W-:Y:S01]  /*d320*/  FMUL.FTZ R94, R94, R219.reuse ;  /* 0x000000db5e5e7220 */ /* 0x080fe20000410000 */
[----:B------:R-:W-:Y:S01]  /*d330*/  F2FP.F16.F32.PACK_AB R168, R185, R184 ;  /* 0x000000b8b9a8723e */ /* 0x000fe200000000ff */
        /* <DEDUP_REMOVED lines=19> */
[----:B------:R4:W5:Y:S01]  /*d470*/  MUFU.EX2 R225, R166 ;  /* 0x000000a600e17308 */ /* 0x0009620000000800 */
        /* <DEDUP_REMOVED lines=9> */
[----:B----4-:R-:W-:Y:S01]  /*d510*/  F2FP.F16.F32.PACK_AB R166, R181, R180 ;  /* 0x000000b4b5a6723e */ /* 0x010fe200000000ff */
[-C--:B------:R-:W-:Y:S01]  /*d520*/  FMUL.FTZ R138, R138, R219.reuse ;  /* 0x000000db8a8a7220 */ /* 0x080fe20000410000 */
[-C--:B------:R-:W-:Y:S01]  /*d530*/  FMUL.FTZ R139, R139, R219.reuse ;  /* 0x000000db8b8b7220 */ /* 0x080fe20000410000 */
[-C--:B------:R-:W-:Y:S01]  /*d540*/  FMUL.FTZ R142, R142, R219.reuse ;  /* 0x000000db8e8e7220 */ /* 0x080fe20000410000 */
[-C--:B------:R-:W-:Y:S01]  /*d550*/  FMUL.FTZ R143, R143, R219.reuse ;  /* 0x000000db8f8f7220 */ /* 0x080fe20000410000 */
[-C--:B------:R-:W-:Y:S01]  /*d560*/  FMUL.FTZ R146, R146, R219.reuse ;  /* 0x000000db92927220 */ /* 0x080fe20000410000 */
[----:B------:R-:W3:Y:S01]  /*d570*/  MUFU.EX2 R167, R167 ;  /* 0x000000a700a77308 */ /* 0x000ee20000000800 */
[----:B-----5:R-:W-:Y:S01]  /*d580*/  FADD.FTZ R0, R225, R0 ;  /* 0x00000000e1007221 */ /* 0x020fe20000010000 */
[-C--:B------:R-:W-:Y:S01]  /*d590*/  FMUL.FTZ R147, R147, R219.reuse ;  /* 0x000000db93937220 */ /* 0x080fe20000410000 */
[-C--:B------:R-:W-:Y:S01]  /*d5a0*/  FMUL.FTZ R150, R150, R219.reuse ;  /* 0x000000db96967220 */ /* 0x080fe20000410000 */
[----:B------:R-:W-:-:S04]  /*d5b0*/  FMUL.FTZ R151, R151, R219 ;  /* 0x000000db97977220 */ /* 0x000fc80000410000 */
[----:B------:R-:W4:Y:S01]  /*d5c0*/  MUFU.EX2 R155, R155 ;  /* 0x0000009b009b7308 */ /* 0x000f220000000800 */
[----:B0-----:R-:W-:-:S07]  /*d5d0*/  FADD.FTZ R3, R192, R3 ;  /* 0x00000003c0037221 */ /* 0x001fce0000010000 */
[----:B------:R0:W5:Y:S01]  /*d5e0*/  MUFU.EX2 R198, R170 ;  /* 0x000000aa00c67308 */ /* 0x0001620000000800 */
[----:B---3--:R-:W-:-:S07]  /*d5f0*/  FADD.FTZ R0, R167, R0 ;  /* 0x00000000a7007221 */ /* 0x008fce0000010000 */
[----:B------:R-:W3:Y:S01]  /*d600*/  MUFU.EX2 R171, R171 ;  /* 0x000000ab00ab7308 */ /* 0x000ee20000000800 */
[C---:B----4-:R-:W-:Y:S01]  /*d610*/  FADD.FTZ R3, R155.reuse, R3 ;  /* 0x000000039b037221 */ /* 0x050fe20000010000 */
[----:B------:R-:W-:Y:S02]  /*d620*/  F2FP.F16.F32.PACK_AB R172, R155, R192 ;  /* 0x000000c09bac723e */ /* 0x000fe400000000ff */
[----:B0-----:R-:W-:-:S04]  /*d630*/  F2FP.F16.F32.PACK_AB R170, R189, R188 ;  /* 0x000000bcbdaa723e */ /* 0x001fc800000000ff */
[----:B------:R-:W0:Y:S01]  /*d640*/  MUFU.EX2 R221, R221 ;  /* 0x000000dd00dd7308 */ /* 0x000e220000000800 */
[----:B-----5:R-:W-:-:S07]  /*d650*/  FADD.FTZ R155, R198, R0 ;  /* 0x00000000c69b7221 */ /* 0x020fce0000010000 */
[----:B------:R-:W4:Y:S01]  /*d660*/  MUFU.EX2 R175, R175 ;  /* 0x000000af00af7308 */ /* 0x000f220000000800 */
[----:B---3--:R-:W-:-:S07]  /*d670*/  FADD.FTZ R155, R171, R155 ;  /* 0x0000009bab9b7221 */ /* 0x008fce0000010000 */
[----:B------:R-:W3:Y:S01]  /*d680*/  MUFU.EX2 R165, R178 ;  /* 0x000000b200a57308 */ /* 0x000ee20000000800 */
[----:B0-----:R-:W-:-:S07]  /*d690*/  FADD.FTZ R155, R221, R155 ;  /* 0x0000009bdd9b7221 */ /* 0x001fce0000010000 */
[----:B------:R-:W0:Y:S01]  /*d6a0*/  MUFU.EX2 R179, R179 ;  /* 0x000000b300b37308 */ /* 0x000e220000000800 */
[----:B----4-:R-:W-:-:S07]  /*d6b0*/  FADD.FTZ R155, R175, R155 ;  /* 0x0000009baf9b7221 */ /* 0x010fce0000010000 */
[----:B------:R-:W4:Y:S01]  /*d6c0*/  MUFU.EX2 R182, R182 ;  /* 0x000000b600b67308 */ /* 0x000f220000000800 */
[----:B---3--:R-:W-:Y:S01]  /*d6d0*/  FADD.FTZ R178, R165, R155 ;  /* 0x0000009ba5b27221 */ /* 0x008fe20000010000 */
[----:B------:R-:W-:Y:S02]  /*d6e0*/  F2FP.F16.F32.PACK_AB R155, R159, R222 ;  /* 0x000000de9f9b723e */ /* 0x000fe400000000ff */
[----:B------:R-:W-:-:S04]  /*d6f0*/  F2FP.F16.F32.PACK_AB R159, R167, R225 ;  /* 0x000000e1a79f723e */ /* 0x000fc800000000ff */
[----:B------:R-:W3:Y:S01]  /*d700*/  MUFU.EX2 R183, R183 ;  /* 0x000000b700b77308 */ /* 0x000ee20000000800 */
[C---:B0-----:R-:W-:Y:S01]  /*d710*/  FADD.FTZ R157, R179.reuse, R178 ;  /* 0x000000b2b39d7221 */ /* 0x041fe20000010000 */
[----:B------:R-:W-:-:S06]  /*d720*/  F2FP.F16.F32.PACK_AB R165, R179, R165 ;  /* 0x000000a5b3a5723e */ /* 0x000fcc00000000ff */
[----:B------:R-:W0:Y:S01]  /*d730*/  MUFU.EX2 R169, R220 ;  /* 0x000000dc00a97308 */ /* 0x000e220000000800 */
[----:B----4-:R-:W-:Y:S01]  /*d740*/  FADD.FTZ R178, R182, R157 ;  /* 0x0000009db6b27221 */ /* 0x010fe20000010000 */
[----:B------:R-:W-:Y:S02]  /*d750*/  F2FP.F16.F32.PACK_AB R157, R163, R224 ;  /* 0x000000e0a39d723e */ /* 0x000fe400000000ff */
[----:B------:R-:W-:-:S04]  /*d760*/  F2FP.F16.F32.PACK_AB R163, R175, R221 ;  /* 0x000000ddafa3723e */ /* 0x000fc800000000ff */
[----:B------:R-:W4:Y:S01]  /*d770*/  MUFU.EX2 R187, R187 ;  /* 0x000000bb00bb7308 */ /* 0x000f220000000800 */
[C---:B---3--:R-:W-:Y:S01]  /*d780*/  FADD.FTZ R178, R183.reuse, R178 ;  /* 0x000000b2b7b27221 */ /* 0x048fe20000010000 */
[----:B------:R-:W-:-:S06]  /*d790*/  F2FP.F16.F32.PACK_AB R167, R183, R182 ;  /* 0x000000b6b7a7723e */ /* 0x000fcc00000000ff */
[----:B------:R3:W5:Y:S01]  /*d7a0*/  MUFU.EX2 R0, R153 ;  /* 0x0000009900007308 */ /* 0x0007620000000800 */
[----:B0-----:R-:W-:-:S07]  /*d7b0*/  FADD.FTZ R178, R169, R178 ;  /* 0x000000b2a9b27221 */ /* 0x001fce0000010000 */
[----:B------:R-:W0:Y:S01]  /*d7c0*/  MUFU.EX2 R190, R190 ;  /* 0x000000be00be7308 */ /* 0x000e220000000800 */
[----:B----4-:R-:W-:Y:S01]  /*d7d0*/  FADD.FTZ R161, R187, R178 ;  /* 0x000000b2bba17221 */ /* 0x010fe20000010000 */
[----:B---3--:R-:W-:Y:S02]  /*d7e0*/  F2FP.F16.F32.PACK_AB R153, R193, R186 ;  /* 0x000000bac199723e */ /* 0x008fe400000000ff */
[----:B------:R-:W-:-:S04]  /*d7f0*/  F2FP.F16.F32.PACK_AB R169, R187, R169 ;  /* 0x000000a9bba9723e */ /* 0x000fc800000000ff */
[----:B------:R-:W3:Y:S01]  /*d800*/  MUFU.EX2 R173, R191 ;  /* 0x000000bf00ad7308 */ /* 0x000ee20000000800 */
[----:B-----5:R-:W-:-:S07]  /*d810*/  FADD.FTZ R161, R0, R161 ;  /* 0x000000a100a17221 */ /* 0x020fce0000010000 */
[----:B------:R-:W4:Y:S01]  /*d820*/  MUFU.EX2 R195, R195 ;  /* 0x000000c300c37308 */ /* 0x000f220000000800 */
[----:B0-----:R-:W-:Y:S01]  /*d830*/  FADD.FTZ R178, R190, R161 ;  /* 0x000000a1beb27221 */ /* 0x001fe20000010000 */
[----:B------:R-:W-:-:S06]  /*d840*/  F2FP.F16.F32.PACK_AB R161, R171, R198 ;  /* 0x000000c6aba1723e */ /* 0x000fcc00000000ff */
[----:B------:R-:W0:Y:S01]  /*d850*/  MUFU.EX2 R196, R196 ;  /* 0x000000c400c47308 */ /* 0x000e220000000800 */
[----:B---3--:R-:W-:-:S07]  /*d860*/  FADD.FTZ R178, R173, R178 ;  /* 0x000000b2adb27221 */ /* 0x008fce0000010000 */
[----:B------:R-:W3:Y:S01]  /*d870*/  MUFU.EX2 R194, R194 ;  /* 0x000000c200c27308 */ /* 0x000ee20000000800 */
[C---:B----4-:R-:W-:Y:S01]  /*d880*/  FADD.FTZ R171, R195.reuse, R178 ;  /* 0x000000b2c3ab7221 */ /* 0x050fe20000010000 */
[----:B------:R-:W-:-:S06]  /*d890*/  F2FP.F16.F32.PACK_AB R173, R195, R173 ;  /* 0x000000adc3ad723e */ /* 0x000fcc00000000ff */
[----:B------:R-:W4:Y:S01]  /*d8a0*/  MUFU.EX2 R197, R197 ;  /* 0x000000c500c57308 */ /* 0x000f220000000800 */
[----:B0-----:R-:W-:-:S04]  /*d8b0*/  FADD.FTZ R3, R196, R3 ;  /* 0x00000003c4037221 */ /* 0x001fc80000010000 */
[C---:B------:R-:W-:Y:S01]  /*d8c0*/  FADD.FTZ R3, R174.reuse, R3 ;  /* 0x00000003ae037221 */ /* 0x040fe20000010000 */
[----:B------:R-:W-:Y:S01]  /*d8d0*/  F2FP.F16.F32.PACK_AB R174, R174, R196 ;  /* 0x000000c4aeae723e */ /* 0x000fe200000000ff */
[----:B---3--:R-:W-:Y:S01]  /*d8e0*/  FADD.FTZ R178, R194, R171 ;  /* 0x000000abc2b27221 */ /* 0x008fe20000010000 */
[----:B------:R-:W-:-:S03]  /*d8f0*/  F2FP.F16.F32.PACK_AB R171, R190, R0 ;  /* 0x00000000beab723e */ /* 0x000fc600000000ff */
[C---:B----4-:R-:W-:Y:S01]  /*d900*/  FADD.FTZ R0, R197.reuse, R178 ;  /* 0x000000b2c5007221 */ /* 0x050fe20000010000 */
[----:B------:R-:W-:Y:S01]  /*d910*/  F2FP.F16.F32.PACK_AB R175, R197, R194 ;  /* 0x000000c2c5af723e */ /* 0x000fe200000000ff */
[----:B--2---:R-:W-:Y:S06]  /*d920*/  @!P0 BRA `(.L_x_14199) ;  /* 0x0000000000048947 */ /* 0x004fec0003800000 */
[----:B------:R-:W-:Y:S01]  /*d930*/  BPT.TRAP 0x1 ;  /* 0x000000040000795c */ /* 0x000fe20000300000 */
.L_x_14199:
[----:B------:R0:W2:Y:S01]  /*d940*/  SYNCS.PHASECHK.TRANS64.TRYWAIT P2, [R211+URZ+0x22850], R212 ;  /* 0x022850d4d30075a7 */ /* 0x0000a2000804017f */
[----:B------:R-:W-:Y:S05]  /*d950*/  @!P0 BRA `(.L_x_14200) ;  /* 0x0000000000048947 */ /* 0x000fea0003800000 */
[----:B------:R-:W-:Y:S01]  /*d960*/  BPT.TRAP 0x1 ;  /* 0x000000040000795c */ /* 0x000fe20000300000 */
.L_x_14200:
[----:B------:R-:W-:Y:S04]  /*d970*/  BSSY B0, `(.L_x_14201) ;  /* 0x0000004000007945 */ /* 0x000fe80003800000 */
[----:B--2---:R-:W-:Y:S05]  /*d980*/  @P2 BRA `(.L_x_14202) ;  /* 0x0000000000082947 */ /* 0x004fea0003800000 */
[----:B------:R-:W2:Y:S02]  /*d990*/  SYNCS.PHASECHK.TRANS64.TRYWAIT P2, [R211+URZ+0x22850], R212 ;  /* 0x022850d4d30075a7 */ /* 0x000ea4000804017f */
[----:B--2---:R-:W-:Y:S05]  /*d9a0*/  @!P2 BRA `(.L_x_14203) ;  /* 0x000000e80044a947 */ /* 0x004fea0003800000 */
.L_x_14202:
[----:B------:R-:W-:Y:S05]  /*d9b0*/  BSYNC B0 ;  /* 0x0000000000007941 */ /* 0x000fea0003800000 */
.L_x_14201:
[----:B------:R-:W3:Y:S01]  /*d9c0*/  S2R R180, SR_TID.X ;  /* 0x0000000000b47919 */ /* 0x000ee20000002100 */
[----:B------:R-:W-:Y:S01]  /*d9d0*/  IMAD.MOV.U32 R179, RZ, RZ, 0x40000040 ;  /* 0x40000040ffb37424 */ /* 0x000fe200078e00ff */
[----:B------:R-:W-:Y:S05]  /*d9e0*/  WARPSYNC.ALL ;  /* 0x0000000000007948 */ /* 0x000fea0003800000 */
[----:B------:R-:W-:Y:S01]  /*d9f0*/  R2UR UR7, R179 ;  /* 0x00000000b30772ca */ /* 0x000fe200000e0000 */
[----:B------:R-:W-:Y:S01]  /*da00*/  IMAD R178, R19, 0xc00, R12 ;  /* 0x00000c0013b27824 */ /* 0x000fe200078e020c */
[----:B------:R-:W-:Y:S01]  /*da10*/  ISETP.GT.AND P2, PT, R21, R20, PT ;  /* 0x000000141500720c */ /* 0x000fe20003f44270 */
[----:B012---:R-:W-:Y:S01]  /*da20*/  @!P1 VIADD R211, R211, 0x22860 ;  /* 0x00022860d3d39836 */ /* 0x007fe20000000000 */
[----:B------:R-:W-:Y:S01]  /*da30*/  MOV R219, R176 ;  /* 0x000000b000db7202 */ /* 0x000fe20000000f00 */
[----:B------:R-:W-:Y:S01]  /*da40*/  VIADD R21, R21, 0xffffffff ;  /* 0xffffffff15157836 */ /* 0x000fe20000000000 */
[----:B------:R-:W-:Y:S01]  /*da50*/  R2UR UR6, R178 ;  /* 0x00000000b20672ca */ /* 0x000fe200000e0000 */
[----:B------:R-:W-:Y:S01]  /*da60*/  IMAD.MOV.U32 R220, RZ, RZ, R14 ;  /* 0x000000ffffdc7224 */ /* 0x000fe200078e000e */
[----:B------:R-:W-:-:S02]  /*da70*/  @!P1 PRMT R211, RZ, 0x654, R211 ;  /* 0x00000654ffd39816 */ /* 0x000fc400000000d3 */
        /* <DEDUP_REMOVED lines=12> */
[----:B------:R-:W-:Y:S02]  /*db40*/  R2UR UR7, R153 ;  /* 0x00000000990772ca */ /* 0x000fe400000e0000 */
[----:B------:R-:W-:-:S14]  /*db50*/  MOV R153, 0x40000040 ;  /* 0x4000004000997802 */ /* 0x000fdc0000000f00 */
        /* <DEDUP_REMOVED lines=33> */
.L_x_14194:
[----:B------:R-:W-:-:S13]  /*dd70*/  ISETP.GE.AND P2, PT, R21, RZ, PT ;  /* 0x000000ff1500720c */ /* 0x000fda0003f46270 */
[----:B------:R-:W-:Y:S05]  /*dd80*/  @!P2 BRA `(.L_x_14205) ;  /* 0x000000240030a947 */ /* 0x000fea0003800000 */
[----:B------:R-:W-:Y:S02]  /*dd90*/  IMAD.MOV.U32 R209, RZ, RZ, R176 ;  /* 0x000000ffffd17224 */ /* 0x000fe400078e00b0 */
[----:B0-----:R-:W-:-:S07]  /*dda0*/  IMAD.MOV.U32 R211, RZ, RZ, R14 ;  /* 0x000000ffffd37224 */ /* 0x001fce00078e000e */
.L_x_14215:
[----:B------:R-:W-:Y:S01]  /*ddb0*/  VIADD R19, R19, 0x1 ;  /* 0x0000000113137836 */ /* 0x000fe20000000000 */
[----:B------:R-:W-:Y:S05]  /*ddc0*/  YIELD ;  /* 0x0000000000007946 */ /* 0x000fea0003800000 */
[----:B------:R-:W-:-:S04]  /*ddd0*/  ISETP.NE.AND P2, PT, R19, 0x2, PT ;  /* 0x000000021300780c */ /* 0x000fc80003f45270 */
[----:B------:R-:W-:Y:S02]  /*dde0*/  SEL R14, RZ, 0x1, P2 ;  /* 0x00000001ff0e7807 */ /* 0x000fe40001000000 */
[----:B------:R-:W-:Y:S02]  /*ddf0*/  SEL R19, R19, RZ, P2 ;  /* 0x000000ff13137207 */ /* 0x000fe40001000000 */
[----:B------:R-:W-:Y:S01]  /*de00*/  LOP3.LUT R23, R23, R14, RZ, 0x3c, !PT ;  /* 0x0000000e17177212 */ /* 0x000fe200078e3cff */
[----:B-1----:R-:W-:Y:S06]  /*de10*/  @!P0 BRA `(.L_x_14206) ;  /* 0x0000000000048947 */ /* 0x002fec0003800000 */
[----:B------:R-:W-:Y:S01]  /*de20*/  BPT.TRAP 0x1 ;  /* 0x000000040000795c */ /* 0x000fe20000300000 */
.L_x_14206:
[----:B------:R-:W-:Y:S01]  /*de30*/  IMAD R20, R19, 0x8, R18 ;  /* 0x0000000813147824 */ /* 0x000fe200078e0212 */
[----:B------:R-:W-:-:S04]  /*de40*/  SHF.L.U32 R207, R23, 0x1f, RZ ;  /* 0x0000001f17cf7819 */ /* 0x000fc800000006ff */
[----:B------:R0:W1:Y:S01]  /*de50*/  SYNCS.PHASECHK.TRANS64.TRYWAIT P2, [R20+URZ+0x22830], R207 ;  /* 0x022830cf140075a7 */ /* 0x000062000804017f */
[----:B------:R-:W-:Y:S05]  /*de60*/  @!P0 BRA `(.L_x_14207) ;  /* 0x0000000000048947 */ /* 0x000fea0003800000 */
[----:B------:R-:W-:Y:S01]  /*de70*/  BPT.TRAP 0x1 ;  /* 0x000000040000795c */ /* 0x000fe20000300000 */
.L_x_14207:
[----:B------:R-:W-:Y:S02]  /*de80*/  IMAD R154, R19, 0x300, R13 ;  /* 0x00000300139a7824 */ /* 0x000fe400078e020d */
[----:B------:R-:W-:Y:S01]  /*de90*/  IMAD.MOV.U32 R155, RZ, RZ, 0x40000040 ;  /* 0x40000040ff9b7424 */ /* 0x000fe200078e00ff */
[----:B-1----:R-:W-:Y:S06]  /*dea0*/  @P2 BRA `(.L_x_14208) ;  /* 0x0000000000082947 */ /* 0x002fec0003800000 */
[----:B------:R-:W1:Y:S02]  /*deb0*/  SYNCS.PHASECHK.TRANS64.TRYWAIT P2, [R20+URZ+0x22830], R207 ;  /* 0x022830cf140075a7 */ /* 0x000e64000804017f */
[----:B-1----:R-:W-:Y:S05]  /*dec0*/  @!P2 BRA `(.L_x_14209) ;  /* 0x000000e40010a947 */ /* 0x002fea0003800000 */
.L_x_14208:
[----:B------:R-:W-:Y:S05]  /*ded0*/  WARPSYNC.ALL ;  /* 0x0000000000007948 */ /* 0x000fea0003800000 */
        /* <DEDUP_REMOVED lines=8> */
[----:B------:R-:W-:Y:S01]  /*df60*/  IADD3 R154, R154, 0x6, RZ ;  /* 0x000000069a9a7810 */ /* 0x000fe20007ffe0ff */
[----:B------:R-:W-:Y:S01]  /*df70*/  IMAD.MOV.U32 R15, RZ, RZ, 0x40000040 ;  /* 0x40000040ff0f7424 */ /* 0x000fe200078e00ff */
[----:B------:R-:W-:Y:S01]  /*df80*/  R2UR UR10, R152 ;  /* 0x00000000980a72ca */ /* 0x000fe200000e0000 */
[----:B------:R-:W2:Y:S01]  /*df90*/  S2R R221, SR_TID.X ;  /* 0x0000000000dd7919 */ /* 0x000ea20000002100 */
        /* <DEDUP_REMOVED lines=11> */
[----:B------:R-:W-:Y:S02]  /*e050*/  R2UR UR16, R6 ;  /* 0x00000000061072ca */ /* 0x000fe400000e0000 */
[----:B------:R-:W-:Y:S02]  /*e060*/  R2UR UR17, R7 ;  /* 0x00000000071172ca */ /* 0x000fe400000e0000 */
[----:B--2---:R-:W-:Y:S01]  /*e070*/  SHF.R.U32.HI R221, RZ, 0x7, R221 ;  /* 0x00000007ffdd7819 */ /* 0x004fe200000116dd */
        /* <DEDUP_REMOVED lines=49> */
[----:B----4-:R-:W-:Y:S01]  /*e390*/  FMNMX.FTZ R14, R156, R14, !PT ;  /* 0x0000000e9c0e7209 */ /* 0x010fe20007810000 */
        /* <DEDUP_REMOVED lines=10> */
[----:B------:R-:W-:-:S04]  /*e440*/  FMUL.FTZ R199, R199, UR44 ;  /* 0x0000002cc7c77c20 */ /* 0x000fc80008410000 */
        /* <DEDUP_REMOVED lines=48> */
[----:B------:R-:W-:Y:S01]  /*e750*/  MUFU.TANH R167, R167 ;  /* 0x000000a700a77308 */ /* 0x000fe20000002400 */
[----:B--2---:R-:W-:Y:S01]  /*e760*/  FMNMX.FTZ R14, R14, R15, !PT ;  /* 0x0000000f0e0e7209 */ /* 0x004fe20007810000 */
[----:B------:R-:W-:-:S04]  /*e770*/  IMAD.U32 R15, RZ, RZ, UR42 ;  /* 0x0000002aff0f7e24 */ /* 0x000fc8000f8e00ff */
        /* <DEDUP_REMOVED lines=29> */
[----:B------:R4:W-:Y:S01]  /*e950*/  MUFU.EX2 R219, R157 ;  /* 0x0000009d00db7308 */ /* 0x0009e20000000800 */
[-C--:B--2---:R-:W-:Y:S01]  /*e960*/  FMUL.FTZ R24, R24, R211.reuse ;  /* 0x000000d318187220 */ /* 0x084fe20000410000 */
[-C--:B------:R-:W-:Y:S01]  /*e970*/  FMUL.FTZ R25, R25, R211.reuse ;  /* 0x000000d319197220 */ /* 0x080fe20000410000 */
[-C--:B------:R-:W-:Y:S01]  /*e980*/  FMUL.FTZ R28, R28, R211.reuse ;  /* 0x000000d31c1c7220 */ /* 0x080fe20000410000 */
[-C--:B------:R-:W-:Y:S01]  /*e990*/  FMUL.FTZ R29, R29, R211.reuse ;  /* 0x000000d31d1d7220 */ /* 0x080fe20000410000 */
[-C--:B------:R-:W-:Y:S01]  /*e9a0*/  FMUL.FTZ R32, R32, R211.reuse ;  /* 0x000000d320207220 */ /* 0x080fe20000410000 */
[-C--:B------:R-:W-:Y:S01]  /*e9b0*/  FMUL.FTZ R33, R33, R211.reuse ;  /* 0x000000d321217220 */ /* 0x080fe20000410000 */
[----:B------:R-:W-:Y:S01]  /*e9c0*/  FMUL.FTZ R36, R36, R211 ;  /* 0x000000d324247220 */ /* 0x000fe20000410000 */
[----:B------:R-:W2:Y:S01]  /*e9d0*/  MUFU.EX2 R154, R153 ;  /* 0x00000099009a7308 */ /* 0x000ea20000000800 */
[----:B----4-:R-:W-:Y:S01]  /*e9e0*/  FMUL.FTZ R157, R178, UR44 ;  /* 0x0000002cb29d7c20 */ /* 0x010fe20008410000 */
        /* <DEDUP_REMOVED lines=64> */
[C---:B--2---:R-:W-:Y:S01]  /*edf0*/  FADD.FTZ R211, R154.reuse, R211 ;  /* 0x000000d39ad37221 */ /* 0x044fe20000010000 */
[----:B------:R-:W-:Y:S01]  /*ee00*/  F2FP.F16.F32.PACK_AB R152, R154, R152 ;  /* 0x000000989a98723e */ /* 0x000fe200000000ff */
[----:B------:R-:W-:Y:S01]  /*ee10*/  FMUL.FTZ R153, R171, UR44 ;  /* 0x0000002cab997c20 */ /* 0x000fe20008410000 */
[----:B------:R-:W-:Y:S01]  /*ee20*/  FMNMX.FTZ R179, R159, R179, !PT ;  /* 0x000000b39fb37209 */ /* 0x000fe20007810000 */
[----:B------:R2:W3:Y:S08]  /*ee30*/  MUFU.EX2 R154, R156 ;  /* 0x0000009c009a7308 */ /* 0x0004f00000000800 */
[----:B------:R-:W4:Y:S01]  /*ee40*/  MUFU.TANH R3, R3 ;  /* 0x0000000300037308 */ /* 0x000f220000002400 */
[----:B--2---:R-:W-:Y:S01]  /*ee50*/  FMUL.FTZ R156, R175, UR44 ;  /* 0x0000002caf9c7c20 */ /* 0x004fe20008410000 */
[----:B------:R-:W-:Y:S01]  /*ee60*/  FMUL.FTZ R175, R182, UR44 ;  /* 0x0000002cb6af7c20 */ /* 0x000fe20008410000 */
[----:B------:R-:W-:-:S04]  /*ee70*/  FMNMX.FTZ R182, R162, R179, !PT ;  /* 0x000000b3a2b67209 */ /* 0x000fc80007810000 */
[----:B------:R-:W-:Y:S01]  /*ee80*/  FMNMX.FTZ R182, R163, R182, !PT ;  /* 0x000000b6a3b67209 */ /* 0x000fe20007810000 */
[----:B------:R-:W2:Y:S01]  /*ee90*/  MUFU.TANH R153, R153 ;  /* 0x0000009900997308 */ /* 0x000ea20000002400 */
[----:B---3--:R-:W-:Y:S01]  /*eea0*/  FADD.FTZ R171, R154, R211 ;  /* 0x000000d39aab7221 */ /* 0x008fe20000010000 */
[----:B------:R-:W-:-:S03]  /*eeb0*/  F2FP.F16.F32.PACK_AB R154, R219, R154 ;  /* 0x0000009adb9a723e */ /* 0x000fc600000000ff */
[----:B------:R-:W-:-:S03]  /*eec0*/  FADD.FTZ R171, R219, R171 ;  /* 0x000000abdbab7221 */ /* 0x000fc60000010000 */
[----:B------:R-:W3:Y:S08]  /*eed0*/  MUFU.TANH R170, R170 ;  /* 0x000000aa00aa7308 */ /* 0x000ef00000002400 */
[----:B------:R5:W-:Y:S08]  /*eee0*/  MUFU.TANH R178, R183 ;  /* 0x000000b700b27308 */ /* 0x000bf00000002400 */
[----:B------:R-:W0:Y:S01]  /*eef0*/  MUFU.TANH R156, R156 ;  /* 0x0000009c009c7308 */ /* 0x000e220000002400 */
[----:B-----5:R-:W-:-:S04]  /*ef00*/  FMNMX.FTZ R183, R166, R182, !PT ;  /* 0x000000b6a6b77209 */ /* 0x020fc80007810000 */
[----:B------:R-:W-:-:S03]  /*ef10*/  FMNMX.FTZ R183, R167, R183, !PT ;  /* 0x000000b7a7b77209 */ /* 0x000fc60007810000 */
[----:B------:R-:W5:Y:S08]  /*ef20*/  MUFU.TANH R157, R157 ;  /* 0x0000009d009d7308 */ /* 0x000f700000002400 */
[----:B------:R4:W-:Y:S08]  /*ef30*/  MUFU.TANH R179, R186 ;  /* 0x000000ba00b37308 */ /* 0x0009f00000002400 */
[----:B------:R-:W1:Y:S01]  /*ef40*/  MUFU.TANH R174, R174 ;  /* 0x000000ae00ae7308 */ /* 0x000e620000002400 */
[----:B----4-:R-:W-:-:S04]  /*ef50*/  FMNMX.FTZ R186, R3, R183, !PT ;  /* 0x000000b703ba7209 */ /* 0x010fc80007810000 */
[----:B--2---:R-:W-:-:S03]  /*ef60*/  FMNMX.FTZ R186, R153, R186, !PT ;  /* 0x000000ba99ba7209 */ /* 0x004fc60007810000 */
[----:B------:R-:W2:Y:S08]  /*ef70*/  MUFU.TANH R175, R175 ;  /* 0x000000af00af7308 */ /* 0x000eb00000002400 */
[----:B------:R3:W4:Y:S08]  /*ef80*/  MUFU.TANH R182, R187 ;  /* 0x000000bb00b67308 */ /* 0x0007300000002400 */
[----:B------:R5:W4:Y:S01]  /*ef90*/  MUFU.TANH R183, R190 ;  /* 0x000000be00b77308 */ /* 0x000b220000002400 */
[----:B---3--:R-:W-:-:S04]  /*efa0*/  FMNMX.FTZ R187, R170, R186, !PT ;  /* 0x000000baaabb7209 */ /* 0x008fc80007810000 */
[----:B0-----:R-:W-:-:S03]  /*efb0*/  FMNMX.FTZ R187, R156, R187, !PT ;  /* 0x000000bb9cbb7209 */ /* 0x001fc60007810000 */
[----:B------:R2:W0:Y:S01]  /*efc0*/  MUFU.TANH R186, R191 ;  /* 0x000000bf00ba7308 */ /* 0x0004220000002400 */
[----:B-----5:R-:W-:-:S04]  /*efd0*/  FMNMX.FTZ R190, R157, R187, !PT ;  /* 0x000000bb9dbe7209 */ /* 0x020fc80007810000 */
[----:B-1----:R-:W-:-:S03]  /*efe0*/  FMNMX.FTZ R190, R174, R190, !PT ;  /* 0x000000beaebe7209 */ /* 0x002fc60007810000 */
[----:B------:R1:W3:Y:S01]  /*eff0*/  MUFU.TANH R187, R194 ;  /* 0x000000c200bb7308 */ /* 0x0002e20000002400 */
[----:B--2---:R-:W-:-:S04]  /*f000*/  FMNMX.FTZ R191, R175, R190, !PT ;  /* 0x000000beafbf7209 */ /* 0x004fc80007810000 */
[----:B------:R-:W-:-:S03]  /*f010*/  FMNMX.FTZ R191, R178, R191, !PT ;  /* 0x000000bfb2bf7209 */ /* 0x000fc60007810000 */
[----:B------:R2:W5:Y:S01]  /*f020*/  MUFU.TANH R190, R195 ;  /* 0x000000c300be7308 */ /* 0x0005620000002400 */
[----:B-1----:R-:W-:-:S04]  /*f030*/  FMNMX.FTZ R194, R179, R191, !PT ;  /* 0x000000bfb3c27209 */ /* 0x002fc80007810000 */
[----:B----4-:R-:W-:-:S03]  /*f040*/  FMNMX.FTZ R194, R182, R194, !PT ;  /* 0x000000c2b6c27209 */ /* 0x010fc60007810000 */
[----:B------:R-:W1:Y:S01]  /*f050*/  MUFU.TANH R191, R198 ;  /* 0x000000c600bf7308 */ /* 0x000e620000002400 */
[----:B--2---:R-:W-:-:S04]  /*f060*/  FMNMX.FTZ R195, R183, R194, !PT ;  /* 0x000000c2b7c37209 */ /* 0x004fc80007810000 */
[----:B0-----:R-:W-:-:S03]  /*f070*/  FMNMX.FTZ R195, R186, R195, !PT ;  /* 0x000000c3bac37209 */ /* 0x001fc60007810000 */
[----:B------:R-:W0:Y:S01]  /*f080*/  MUFU.TANH R194, R199 ;  /* 0x000000c700c27308 */ /* 0x000e220000002400 */
[----:B---3--:R-:W-:-:S04]  /*f090*/  FMNMX.FTZ R195, R187, R195, !PT ;  /* 0x000000c3bbc37209 */ /* 0x008fc80007810000 */
[----:B-----5:R-:W-:-:S03]  /*f0a0*/  FMNMX.FTZ R195, R190, R195, !PT ;  /* 0x000000c3bec37209 */ /* 0x020fc60007810000 */
[----:B------:R-:W-:Y:S01]  /*f0b0*/  MUFU.EX2 R160, R160 ;  /* 0x000000a000a07308 */ /* 0x000fe20000000800 */
[----:B-1----:R-:W-:-:S07]  /*f0c0*/  FMNMX.FTZ R195, R191, R195, !PT ;  /* 0x000000c3bfc37209 */ /* 0x002fce0007810000 */
[----:B------:R1:W-:Y:S01]  /*f0d0*/  MUFU.EX2 R199, R176 ;  /* 0x000000b000c77308 */ /* 0x0003e20000000800 */
[----:B0-----:R-:W-:-:S05]  /*f0e0*/  FMNMX.FTZ R195, R194, R195, !PT ;  /* 0x000000c3c2c37209 */ /* 0x001fca0007810000 */
[----:B------:R-:W0:Y:S02]  /*f0f0*/  SHFL.BFLY PT, R198, R195, 0x2, 0x1f ;  /* 0x0c401f00c3c67f89 */ /* 0x000e2400000e0000 */
[----:B------:R-:W2:Y:S08]  /*f100*/  MUFU.EX2 R161, R161 ;  /* 0x000000a100a17308 */ /* 0x000eb00000000800 */
[----:B------:R-:W-:Y:S08]  /*f110*/  MUFU.EX2 R164, R164 ;  /* 0x000000a400a47308 */ /* 0x000ff00000000800 */
[----:B------:R3:W-:Y:S01]  /*f120*/  MUFU.EX2 R211, R177 ;  /* 0x000000b100d37308 */ /* 0x0007e20000000800 */
[----:B0-----:R-:W-:-:S07]  /*f130*/  FMNMX.FTZ R195, R195, R198, !PT ;  /* 0x000000c6c3c37209 */ /* 0x001fce0007810000 */
[----:B------:R-:W-:Y:S01]  /*f140*/  MUFU.EX2 R165, R165 ;  /* 0x000000a500a57308 */ /* 0x000fe20000000800 */
[----:B------:R-:W1:Y:S07]  /*f150*/  SHFL.BFLY PT, R198, R195, 0x1, 0x1f ;  /* 0x0c201f00c3c67f89 */ /* 0x000e6e00000e0000 */
[----:B------:R-:W-:Y:S08]  /*f160*/  MUFU.EX2 R168, R168 ;  /* 0x000000a800a87308 */ /* 0x000ff00000000800 */
[----:B------:R-:W0:Y:S08]  /*f170*/  MUFU.EX2 R169, R169 ;  /* 0x000000a900a97308 */ /* 0x000e300000000800 */
[----:B------:R-:W-:Y:S01]  /*f180*/  MUFU.EX2 R172, R172 ;  /* 0x000000ac00ac7308 */ /* 0x000fe20000000800 */
[----:B-1----:R-:W-:-:S05]  /*f190*/  FMNMX.FTZ R176, R195, R198, !PT ;  /* 0x000000c6c3b07209 */ /* 0x002fca0007810000 */
[CC--:B------:R-:W-:Y:S01]  /*f1a0*/  FMUL.FTZ R198, R176.reuse, R15.reuse ;  /* 0x0000000fb0c67220 */ /* 0x0c0fe20000410000 */
[----:B---3--:R-:W-:Y:S01]  /*f1b0*/  FADD.FTZ R177, -R176, R209 ;  /* 0x000000d1b0b17221 */ /* 0x008fe20000010100 */
[----:B------:R-:W-:Y:S02]  /*f1c0*/  MUFU.EX2 R173, R173 ;  /* 0x000000ad00ad7308 */ /* 0x000fe40000000800 */
[-CC-:B------:R-:W-:Y:S01]  /*f1d0*/  FFMA.FTZ R196, R196, R15.reuse, -R198.reuse ;  /* 0x0000000fc4c47223 */ /* 0x180fe200000108c6 */
[-CC-:B------:R-:W-:Y:S01]  /*f1e0*/  FFMA.FTZ R158, R158, R15.reuse, -R198.reuse ;  /* 0x0000000f9e9e7223 */ /* 0x180fe200000108c6 */
[-C--:B------:R-:W-:Y:S01]  /*f1f0*/  FMUL.FTZ R177, R177, R15.reuse ;  /* 0x0000000fb1b17220 */ /* 0x080fe20000410000 */
        /* <DEDUP_REMOVED lines=22> */
[----:B------:R1:W3:Y:S01]  /*f360*/  MUFU.EX2 R153, R177 ;  /* 0x000000b100997308 */ /* 0x0002e20000000800 */
[----:B--2---:R-:W-:-:S07]  /*f370*/  F2FP.F16.F32.PACK_AB R156, R161, R160 ;  /* 0x000000a0a19c723e */ /* 0x004fce00000000ff */
[----:B------:R2:W-:Y:S01]  /*f380*/  MUFU.EX2 R198, R158 ;  /* 0x0000009e00c67308 */ /* 0x0005e20000000800 */
[----:B-1----:R-:W-:-:S07]  /*f390*/  IADD3 R177, -R221, 0xb, RZ ;  /* 0x0000000bddb17810 */ /* 0x002fce0007ffe1ff */
[----:B------:R-:W1:Y:S01]  /*f3a0*/  MUFU.EX2 R196, R196 ;  /* 0x000000c400c47308 */ /* 0x000e620000000800 */
[----:B--2---:R-:W-:Y:S01]  /*f3b0*/  FADD.FTZ R158, R160, R171 ;  /* 0x000000aba09e7221 */ /* 0x004fe20000010000 */
[----:B0-----:R-:W-:Y:S01]  /*f3c0*/  F2FP.F16.F32.PACK_AB R160, R169, R168 ;  /* 0x000000a8a9a0723e */ /* 0x001fe200000000ff */
[-C--:B---3--:R-:W-:Y:S01]  /*f3d0*/  FMUL.FTZ R26, R26, R153.reuse ;  /* 0x000000991a1a7220 */ /* 0x088fe20000410000 */
        /* <DEDUP_REMOVED lines=13> */
[----:B-1----:R-:W-:Y:S01]  /*f4b0*/  FFMA.FTZ R0, R153, R0, R196 ;  /* 0x0000000099007223 */ /* 0x002fe200000100c4 */
[-C--:B------:R-:W-:Y:S01]  /*f4c0*/  FMUL.FTZ R43, R43, R153.reuse ;  /* 0x000000992b2b7220 */ /* 0x080fe20000410000 */
[-C--:B------:R-:W-:Y:S01]  /*f4d0*/  FMUL.FTZ R46, R46, R153.reuse ;  /* 0x000000992e2e7220 */ /* 0x080fe20000410000 */
[-C--:B------:R-:W-:Y:S01]  /*f4e0*/  FMUL.FTZ R47, R47, R153.reuse ;  /* 0x000000992f2f7220 */ /* 0x080fe20000410000 */
[-C--:B------:R-:W-:Y:S01]  /*f4f0*/  FMUL.FTZ R50, R50, R153.reuse ;  /* 0x0000009932327220 */ /* 0x080fe20000410000 */
[-C--:B------:R-:W-:Y:S01]  /*f500*/  FMUL.FTZ R51, R51, R153.reuse ;  /* 0x0000009933337220 */ /* 0x080fe20000410000 */
[----:B------:R-:W-:Y:S01]  /*f510*/  FMUL.FTZ R54, R54, R153 ;  /* 0x0000009936367220 */ /* 0x000fe20000410000 */
[----:B------:R-:W1:Y:S01]  /*f520*/  MUFU.EX2 R159, R159 ;  /* 0x0000009f009f7308 */ /* 0x000e620000000800 */
[----:B--2---:R-:W-:-:S02]  /*f530*/  @!P1 VIADD R3, R20, 0x22840 ;  /* 0x0002284014039836 */ /* 0x004fc40000000000 */
[-C--:B------:R-:W-:Y:S01]  /*f540*/  FMUL.FTZ R55, R55, R153.reuse ;  /* 0x0000009937377220 */ /* 0x080fe20000410000 */
[-C--:B------:R-:W-:Y:S01]  /*f550*/  FMUL.FTZ R58, R58, R153.reuse ;  /* 0x000000993a3a7220 */ /* 0x080fe20000410000 */
[-C--:B------:R-:W-:Y:S01]  /*f560*/  FMUL.FTZ R59, R59, R153.reuse ;  /* 0x000000993b3b7220 */ /* 0x080fe20000410000 */
[-C--:B------:R-:W-:Y:S01]  /*f570*/  FMUL.FTZ R62, R62, R153.reuse ;  /* 0x000000993e3e7220 */ /* 0x080fe20000410000 */
[----:B------:R-:W-:Y:S01]  /*f580*/  @!P1 PRMT R3, RZ, 0x654, R3 ;  /* 0x00000654ff039816 */ /* 0x000fe20000000003 */
[----:B------:R2:W-:Y:S06]  /*f590*/  BAR.ARV R177, 0x100 ;  /* 0x000400b10000751d */ /* 0x0005ec0000002000 */
[----:B------:R3:W-:Y:S01]  /*f5a0*/  @!P1 SYNCS.ARRIVE.TRANS64.RED.A1T0 RZ, [R3+URZ], RZ ;  /* 0x000000ff03ff99a7 */ /* 0x0007e2000810043f */
[----:B------:R-:W4:Y:S01]  /*f5b0*/  MUFU.EX2 R219, R162 ;  /* 0x000000a200db7308 */ /* 0x000f220000000800 */
[-C--:B------:R-:W-:Y:S01]  /*f5c0*/  FMUL.FTZ R63, R63, R153.reuse ;  /* 0x000000993f3f7220 */ /* 0x080fe20000410000 */
[-C--:B------:R-:W-:Y:S01]  /*f5d0*/  FMUL.FTZ R66, R66, R153.reuse ;  /* 0x0000009942427220 */ /* 0x080fe20000410000 */
[-C--:B------:R-:W-:Y:S01]  /*f5e0*/  FMUL.FTZ R67, R67, R153.reuse ;  /* 0x0000009943437220 */ /* 0x080fe20000410000 */
[-C--:B------:R-:W-:Y:S01]  /*f5f0*/  FMUL.FTZ R70, R70, R153.reuse ;  /* 0x0000009946467220 */ /* 0x080fe20000410000 */
[-C--:B------:R-:W-:Y:S01]  /*f600*/  FMUL.FTZ R71, R71, R153.reuse ;  /* 0x0000009947477220 */ /* 0x080fe20000410000 */
[-C--:B------:R-:W-:Y:S01]  /*f610*/  FMUL.FTZ R74, R74, R153.reuse ;  /* 0x000000994a4a7220 */ /* 0x080fe20000410000 */
[----:B---3--:R-:W-:Y:S01]  /*f620*/  FADD.FTZ R3, R168, R158 ;  /* 0x0000009ea8037221 */ /* 0x008fe20000010000 */
[----:B------:R-:W3:Y:S01]  /*f630*/  MUFU.EX2 R163, R163 ;  /* 0x000000a300a37308 */ /* 0x000ee20000000800 */
[----:B------:R-:W-:Y:S01]  /*f640*/  F2FP.F16.F32.PACK_AB R158, R165, R164 ;  /* 0x000000a4a59e723e */ /* 0x000fe200000000ff */
        /* <DEDUP_REMOVED lines=10> */
[-C--:B------:R-:W-:Y:S01]  /*f6f0*/  FMUL.FTZ R87, R87, R153.reuse ;  /* 0x0000009957577220 */ /* 0x080fe20000410000 */
[-C--:B------:R-:W-:Y:S01]  /*f700*/  FMUL.FTZ R90, R90, R153.reuse ;  /* 0x000000995a5a7220 */ /* 0x080fe20000410000 */
[-C--:B------:R-:W-:Y:S01]  /*f710*/  FMUL.FTZ R91, R91, R153.reuse ;  /* 0x000000995b5b7220 */ /* 0x080fe20000410000 */
[----:B------:R-:W-:Y:S01]  /*f720*/  FADD.FTZ R3, R199, R3 ;  /* 0x00000003c7037221 */ /* 0x000fe20000010000 */
[----:B------:R-:W5:Y:S01]  /*f730*/  MUFU.EX2 R220, R166 ;  /* 0x000000a600dc7308 */ /* 0x000f620000000800 */
[----:B0-----:R-:W-:Y:S01]  /*f740*/  FADD.FTZ R157, R155, R0 ;  /* 0x000000009b9d7221 */ /* 0x001fe20000010000 */
[-C--:B------:R-:W-:Y:S01]  /*f750*/  FMUL.FTZ R94, R94, R153.reuse ;  /* 0x000000995e5e7220 */ /* 0x080fe20000410000 */
[----:B------:R-:W-:Y:S01]  /*f760*/  FADD.FTZ R3, R211, R3 ;  /* 0x00000003d3037221 */ /* 0x000fe20000010000 */
        /* <DEDUP_REMOVED lines=9> */
[----:B----4-:R-:W-:Y:S01]  /*f800*/  FADD.FTZ R0, R219, R0 ;  /* 0x00000000db007221 */ /* 0x010fe20000010000 */
[-C--:B------:R-:W-:Y:S01]  /*f810*/  FMUL.FTZ R107, R107, R153.reuse ;  /* 0x000000996b6b7220 */ /* 0x080fe20000410000 */
[-C--:B------:R-:W-:Y:S01]  /*f820*/  FMUL.FTZ R110, R110, R153.reuse ;  /* 0x000000996e6e7220 */ /* 0x080fe20000410000 */
[----:B------:R-:W1:Y:S01]  /*f830*/  MUFU.EX2 R195, R195 ;  /* 0x000000c300c37308 */ /* 0x000e620000000800 */
[----:B---3--:R-:W-:Y:S01]  /*f840*/  FADD.FTZ R157, R163, R0 ;  /* 0x00000000a39d7221 */ /* 0x008fe20000010000 */
[-C--:B------:R-:W-:Y:S01]  /*f850*/  FMUL.FTZ R111, R111, R153.reuse ;  /* 0x000000996f6f7220 */ /* 0x080fe20000410000 */
[-C--:B------:R-:W-:Y:S01]  /*f860*/  FMUL.FTZ R114, R114, R153.reuse ;  /* 0x0000009972727220 */ /* 0x080fe20000410000 */
[-C--:B------:R-:W-:Y:S01]  /*f870*/  FMUL.FTZ R115, R115, R153.reuse ;  /* 0x0000009973737220 */ /* 0x080fe20000410000 */
[----:B-----5:R-:W-:Y:S01]  /*f880*/  FADD.FTZ R0, R220, R157 ;  /* 0x0000009ddc007221 */ /* 0x020fe20000010000 */
        /* <DEDUP_REMOVED lines=24> */
[----:B------:R-:W-:Y:S01]  /*fa10*/  FMUL.FTZ R151, R151, R153 ;  /* 0x0000009997977220 */ /* 0x000fe20000410000 */
[----:B------:R-:W-:Y:S01]  /*fa20*/  F2FP.F16.F32.PACK_AB R162, R173, R172 ;  /* 0x000000acada2723e */ /* 0x000fe200000000ff */
[----:B------:R-:W3:Y:S01]  /*fa30*/  MUFU.EX2 R180, R180 ;  /* 0x000000b400b47308 */ /* 0x000ee20000000800 */
[----:B0-----:R-:W-:Y:S01]  /*fa40*/  FADD.FTZ R0, R165, R0 ;  /* 0x00000000a5007221 */ /* 0x001fe20000010000 */
[----:B------:R-:W-:-:S02]  /*fa50*/  F2FP.F16.F32.PACK_AB R153, R155, R196 ;  /* 0x000000c49b99723e */ /* 0x000fc400000000ff */
[----:B------:R-:W-:Y:S01]  /*fa60*/  F2FP.F16.F32.PACK_AB R155, R159, R198 ;  /* 0x000000c69f9b723e */ /* 0x000fe200000000ff */
[----:B------:R-:W-:Y:S01]  /*fa70*/  FADD.FTZ R0, R169, R0 ;  /* 0x00000000a9007221 */ /* 0x000fe20000010000 */
[----:B------:R-:W-:Y:S02]  /*fa80*/  F2FP.F16.F32.PACK_AB R164, R211, R199 ;  /* 0x000000c7d3a4723e */ /* 0x000fe400000000ff */
[----:B------:R-:W0:Y:S01]  /*fa90*/  MUFU.EX2 R175, R175 ;  /* 0x000000af00af7308 */ /* 0x000e220000000800 */
[----:B-1----:R-:W-:Y:S01]  /*faa0*/  FADD.FTZ R0, R171, R0 ;  /* 0x00000000ab007221 */ /* 0x002fe20000010000 */
        /* <DEDUP_REMOVED lines=9> */
[----:B---3--:R-:W-:Y:S01]  /*fb40*/  FADD.FTZ R0, R178, R157 ;  /* 0x0000009db2007221 */ /* 0x008fe20000010000 */
        /* <DEDUP_REMOVED lines=9> */
[----:B0-----:R-:W-:Y:S01]  /*fbe0*/  FADD.FTZ R0, R182, R159 ;  /* 0x0000009fb6007221 */ /* 0x001fe20000010000 */
        /* <DEDUP_REMOVED lines=10> */
[----:B------:R-:W-:Y:S02]  /*fc90*/  F2FP.F16.F32.PACK_AB R163, R165, R209 ;  /* 0x000000d1a5a3723e */ /* 0x000fe400000000ff */
[----:B------:R-:W-:Y:S02]  /*fca0*/  F2FP.F16.F32.PACK_AB R165, R171, R169 ;  /* 0x000000a9aba5723e */ /* 0x000fe400000000ff */
[----:B------:R-:W-:Y:S02]  /*fcb0*/  F2FP.F16.F32.PACK_AB R169, R182, R179 ;  /* 0x000000b3b6a9723e */ /* 0x000fe400000000ff */
[----:B------:R-:W1:Y:S01]  /*fcc0*/  MUFU.EX2 R193, R193 ;  /* 0x000000c100c17308 */ /* 0x000e620000000800 */
[----:B---3--:R-:W-:Y:S01]  /*fcd0*/  FADD.FTZ R172, R192, R3 ;  /* 0x00000003c0ac7221 */ /* 0x008fe20000010000 */
        /* <DEDUP_REMOVED lines=8> */
[----:B------:R-:W-:Y:S02]  /*fd60*/  F2FP.F16.F32.PACK_AB R167, R178, R175 ;  /* 0x000000afb2a7723e */ /* 0x000fe400000000ff */
[----:B------:R-:W-:-:S04]  /*fd70*/  F2FP.F16.F32.PACK_AB R173, R190, R173 ;  /* 0x000000adbead723e */ /* 0x000fc800000000ff */
[----:B------:R-:W3:Y:S01]  /*fd80*/  MUFU.EX2 R197, R197 ;  /* 0x000000c500c57308 */ /* 0x000ee20000000800 */
[----:B0-----:R-:W-:-:S07]  /*fd90*/  FADD.FTZ R174, R212, R3 ;  /* 0x00000003d4ae7221 */ /* 0x001fce0000010000 */
[----:B------:R-:W0:Y:S01]  /*fda0*/  MUFU.EX2 R194, R194 ;  /* 0x000000c200c27308 */ /* 0x000e220000000800 */
[----:B-1----:R-:W-:Y:S01]  /*fdb0*/  FADD.FTZ R175, R191, R0 ;  /* 0x00000000bfaf7221 */ /* 0x002fe20000010000 */
[C---:B---3--:R-:W-:Y:S01]  /*fdc0*/  FADD.FTZ R3, R197.reuse, R174 ;  /* 0x000000aec5037221 */ /* 0x048fe20000010000 */
[----:B------:R-:W-:Y:S02]  /*fdd0*/  F2FP.F16.F32.PACK_AB R174, R197, R212 ;  /* 0x000000d4c5ae723e */ /* 0x000fe400000000ff */
[C---:B0-----:R-:W-:Y:S01]  /*fde0*/  FADD.FTZ R0, R194.reuse, R175 ;  /* 0x000000afc2007221 */ /* 0x041fe20000010000 */
[----:B------:R-:W-:Y:S01]  /*fdf0*/  F2FP.F16.F32.PACK_AB R175, R194, R191 ;  /* 0x000000bfc2af723e */ /* 0x000fe200000000ff */
[----:B--2---:R-:W-:Y:S06]  /*fe00*/  @!P0 BRA `(.L_x_14210) ;  /* 0x0000000000048947 */ /* 0x004fec0003800000 */
[----:B------:R-:W-:Y:S01]  /*fe10*/  BPT.TRAP 0x1 ;  /* 0x000000040000795c */ /* 0x000fe20000300000 */
.L_x_14210:
[----:B------:R0:W1:Y:S01]  /*fe20*/  SYNCS.PHASECHK.TRANS64.TRYWAIT P2, [R20+URZ+0x22850], R207 ;  /* 0x022850cf140075a7 */ /* 0x000062000804017f */
[----:B------:R-:W-:Y:S05]  /*fe30*/  @!P0 BRA `(.L_x_14211) ;  /* 0x0000000000048947 */ /* 0x000fea0003800000 */
[----:B------:R-:W-:Y:S01]  /*fe40*/  BPT.TRAP 0x1 ;  /* 0x000000040000795c */ /* 0x000fe20000300000 */
.L_x_14211:
[----:B------:R-:W-:Y:S04]  /*fe50*/  BSSY B0, `(.L_x_14212) ;  /* 0x0000004000007945 */ /* 0x000fe80003800000 */
[----:B-1----:R-:W-:Y:S05]  /*fe60*/  @P2 BRA `(.L_x_14213) ;  /* 0x0000000000082947 */ /* 0x002fea0003800000 */
[----:B------:R-:W1:Y:S02]  /*fe70*/  SYNCS.PHASECHK.TRANS64.TRYWAIT P2, [R20+URZ+0x22850], R207 ;  /* 0x022850cf140075a7 */ /* 0x000e64000804017f */
[----:B-1----:R-:W-:Y:S05]  /*fe80*/  @!P2 BRA `(.L_x_14214) ;  /* 0x000000c40034a947 */ /* 0x002fea0003800000 */
.L_x_14213:
[----:B------:R-:W-:Y:S05]  /*fe90*/  BSYNC B0 ;  /* 0x0000000000007941 */ /* 0x000fea0003800000 */
.L_x_14212:
[----:B------:R-:W2:Y:S01]  /*fea0*/  S2R R180, SR_TID.X ;  /* 0x0000000000b47919 */ /* 0x000ea20000002100 */
[----:B------:R-:W-:Y:S01]  /*feb0*/  IMAD.MOV.U32 R179, RZ, RZ, 0x40000040 ;  /* 0x40000040ffb37424 */ /* 0x000fe200078e00ff */
[----:B------:R-:W-:Y:S05]  /*fec0*/  WARPSYNC.ALL ;  /* 0x0000000000007948 */ /* 0x000fea0003800000 */
[----:B------:R-:W-:Y:S01]  /*fed0*/  R2UR UR7, R179 ;  /* 0x00000000b30772ca */ /* 0x000fe200000e0000 */
[----:B------:R-:W-:Y:S01]  /*fee0*/  IMAD R178, R19, 0xc00, R12 ;  /* 0x00000c0013b27824 */ /* 0x000fe200078e020c */
[C---:B------:R-:W-:Y:S01]  /*fef0*/  ISETP.GT.AND P2, PT, R21.reuse, RZ, PT ;  /* 0x000000ff1500720c */ /* 0x040fe20003f44270 */
[----:B------:R-:W-:Y:S01]  /*ff00*/  VIADD R21, R21, 0xffffffff ;  /* 0xffffffff15157836 */ /* 0x000fe20000000000 */
[----:B01----:R-:W-:Y:S01]  /*ff10*/  @!P1 IADD3 R20, R20, 0x22860, RZ ;  /* 0x0002286014149810 */ /* 0x003fe20007ffe0ff */
[----:B------:R-:W-:Y:S01]  /*ff20*/  IMAD.MOV.U32 R209, RZ, RZ, R176 ;  /* 0x000000ffffd17224 */ /* 0x000fe200078e00b0 */
[----:B------:R-:W-:Y:S01]  /*ff30*/  R2UR UR6, R178 ;  /* 0x00000000b20672ca */ /* 0x000fe200000e0000 */
[----:B------:R-:W-:Y:S01]  /*ff40*/  IMAD.MOV.U32 R211, RZ, RZ, R14 ;  /* 0x000000ffffd37224 */ /* 0x000fe200078e000e */
[----:B------:R-:W-:-:S02]  /*ff50*/  @!P1 PRMT R20, RZ, 0x654, R20 ;  /* 0x00000654ff149816 */ /* 0x000fc40000000014 */
        /* <DEDUP_REMOVED lines=8> */
[----:B------:R-:W-:Y:S01]  /*ffe0*/  MOV R153, 0x40000040 ;  /* 0x4000004000997802 */ /* 0x000fe20000000f00 */
[----:B------:R-:W-:-:S03]  /*fff0*/  WARPGROUP.ARRIVE ;  /* 0x00000000000079c5 */ /* 0x000fc60000000000 */
        /* <DEDUP_REMOVED lines=37> */
.L_x_14205:
[----:B------:R-:W-:Y:S05]  /*10250*/  WARPSYNC.ALL ;  /* 0x0000000000007948 */ /* 0x000fea0003800000 */
[----:B------:R-:W2:Y:S01]  /*10260*/  SHFL.BFLY PT, R4, R3, 0x2, 0x1f ;  /* 0x0c401f0003047f89 */ /* 0x000ea200000e0000 */
[----:B------:R-:W-:Y:S01]  /*10270*/  IMAD.MOV.U32 R6, RZ, RZ, RZ ;  /* 0x000000ffff067224 */ /* 0x000fe200078e00ff */
[----:B------:R3:W-:Y:S06]  /*10280*/  BAR.ARV R177, 0x100 ;  /* 0x000400b10000751d */ /* 0x0007ec0000002000 */
[----:B------:R-:W-:-:S02]  /*10290*/  VIADD R19, R19, 0x1 ;  /* 0x0000000113137836 */ /* 0x000fc40000000000 */
[----:B------:R-:W-:Y:S06]  /*102a0*/  BAR.ARV 0x8, 0x180 ;  /* 0x0206000000007b1d */ /* 0x000fec0000002000 */
[----:B------:R-:W-:Y:S01]  /*102b0*/  ISETP.NE.AND P0, PT, R19, 0x2, PT ;  /* 0x000000021300780c */ /* 0x000fe20003f05270 */
[----:B------:R-:W-:Y:S01]  /*102c0*/  IMAD.MOV.U32 R9, RZ, RZ, -0x800000 ;  /* 0xff800000ff097424 */ /* 0x000fe200078e00ff */
[----:B------:R-:W4:Y:S01]  /*102d0*/  SHFL.BFLY PT, R5, R0, 0x2, 0x1f ;  /* 0x0c401f0000057f89 */ /* 0x000f2200000e0000 */
[----:B------:R-:W-:Y:S02]  /*102e0*/  PLOP3.LUT P1, PT, PT, PT, PT, 0x8, 0x0 ;  /* 0x000000000000781c */ /* 0x000fe40003f2e170 */
[----:B------:R-:W-:Y:S01]  /*102f0*/  SEL R10, RZ, 0x1, P0 ;  /* 0x00000001ff0a7807 */ /* 0x000fe20000000000 */
[----:B--2---:R-:W-:Y:S01]  /*10300*/  FADD.FTZ R7, R4, R3 ;  /* 0x0000000304077221 */ /* 0x004fe20000010000 */
[----:B------:R-:W-:-:S02]  /*10310*/  IADD3 R231, R231, 0x1, RZ ;  /* 0x00000001e7e77810 */ /* 0x000fc40007ffe0ff */
[----:B------:R-:W-:Y:S02]  /*10320*/  LOP3.LUT R23, R23, R10, RZ, 0x3c, !PT ;  /* 0x0000000a17177212 */ /* 0x000fe400078e3cff */
[----:B------:R-:W2:Y:S01]  /*10330*/  SHFL.BFLY PT, R4, R7, 0x1, 0x1f ;  /* 0x0c201f0007047f89 */ /* 0x000ea200000e0000 */
[----:B------:R-:W-:Y:S01]  /*10340*/  SEL R19, R19, RZ, P0 ;  /* 0x000000ff13137207 */ /* 0x000fe20000000000 */
[----:B----4-:R-:W-:Y:S01]  /*10350*/  FADD.FTZ R8, R5, R0 ;  /* 0x0000000005087221 */ /* 0x010fe20000010000 */
[----:B------:R-:W-:-:S04]  /*10360*/  IMAD.MOV.U32 R0, RZ, RZ, RZ ;  /* 0x000000ffff007224 */ /* 0x000fc800078e00ff */
[----:B------:R-:W4:Y:S01]  /*10370*/  SHFL.BFLY PT, R5, R8, 0x1, 0x1f ;  /* 0x0c201f0008057f89 */ /* 0x000f2200000e0000 */
[----:B--2---:R-:W-:-:S05]  /*10380*/  FADD.FTZ R4, R7, R4 ;  /* 0x0000000407047221 */ /* 0x004fca0000010000 */
[----:B------:R-:W-:-:S13]  /*10390*/  FSETP.NE.FTZ.AND P2, PT, R4, RZ, PT ;  /* 0x000000ff0400720b */ /* 0x000fda0003f55000 */
[----:B------:R-:W2:Y:S01]  /*103a0*/  @P2 MUFU.RCP R6, R4 ;  /* 0x0000000400062308 */ /* 0x000ea20000001000 */
[----:B------:R-:W-:Y:S01]  /*103b0*/  @P2 FMUL.FTZ R10, R15, 0.69314718246459960938 ;  /* 0x3f3172180f0a2820 */ /* 0x000fe20000410000 */
[----:B----4-:R-:W-:Y:S01]  /*103c0*/  FADD.FTZ R5, R8, R5 ;  /* 0x0000000508057221 */ /* 0x010fe20000010000 */
[----:B------:R-:W-:-:S04]  /*103d0*/  IMAD.MOV.U32 R8, RZ, RZ, -0x800000 ;  /* 0xff800000ff087424 */ /* 0x000fc800078e00ff */
[----:B------:R-:W-:Y:S01]  /*103e0*/  FSETP.NE.FTZ.AND P3, PT, R5, RZ, PT ;  /* 0x000000ff0500720b */ /* 0x000fe20003f75000 */
[----:B------:R-:W4:Y:S01]  /*103f0*/  @P2 MUFU.LG2 R18, R4 ;  /* 0x0000000400122308 */ /* 0x000f220000000c00 */
[-C--:B--2---:R-:W-:Y:S01]  /*10400*/  FMUL.FTZ R158, R52, R6.reuse ;  /* 0x00000006349e7220 */ /* 0x084fe20000410000 */
[-C--:B------:R-:W-:Y:S01]  /*10410*/  FMUL.FTZ R159, R56, R6.reuse ;  /* 0x00000006389f7220 */ /* 0x080fe20000410000 */
[----:B------:R-:W-:-:S09]  /*10420*/  FMUL.FTZ R157, R48, R6 ;  /* 0x00000006309d7220 */ /* 0x000fd20000410000 */
[----:B-1----:R-:W1:Y:S01]  /*10430*/  @P3 MUFU.LG2 R20, R5 ;  /* 0x0000000500143308 */ /* 0x002e620000000c00 */
[----:B------:R-:W-:Y:S01]  /*10440*/  @P3 FMUL.FTZ R11, R15, 0.69314718246459960938 ;  /* 0x3f3172180f0b3820 */ /* 0x000fe20000410000 */
[-C--:B------:R-:W-:Y:S01]  /*10450*/  FMUL.FTZ R24, R24, R6.reuse ;  /* 0x0000000618187220 */ /* 0x080fe20000410000 */
[-C--:B------:R-:W-:Y:S01]  /*10460*/  FMUL.FTZ R25, R25, R6.reuse ;  /* 0x0000000619197220 */ /* 0x080fe20000410000 */
[-C--:B------:R-:W-:Y:S01]  /*10470*/  FMUL.FTZ R28, R28, R6.reuse ;  /* 0x000000061c1c7220 */ /* 0x080fe20000410000 */
[----:B----4-:R-:W-:Y:S01]  /*10480*/  @P2 FMUL.FTZ R21, R18, 0.69314718246459960938 ;  /* 0x3f31721812152820 */ /* 0x010fe20000410000 */
[-C--:B------:R-:W-:Y:S01]  /*10490*/  FMUL.FTZ R29, R29, R6.reuse ;  /* 0x000000061d1d7220 */ /* 0x080fe20000410000 */
[-C--:B------:R-:W-:Y:S01]  /*104a0*/  FMUL.FTZ R32, R32, R6.reuse ;  /* 0x0000000620207220 */ /* 0x080fe20000410000 */
[----:B------:R-:W2:Y:S01]  /*104b0*/  @P3 MUFU.RCP R0, R5 ;  /* 0x0000000500003308 */ /* 0x000ea20000001000 */
        /* <DEDUP_REMOVED lines=123> */
.L_x_14150:
[----:B------:R-:W-:Y:S05]  /*10c70*/  WARPSYNC.ALL ;  /* 0x0000000000007948 */ /* 0x000fea0003800000 */
        /* <DEDUP_REMOVED lines=10> */
[----:B------:R-:W-:Y:S05]  /*10d20*/  WARPSYNC.ALL ;  /* 0x0000000000007948 */ /* 0x000fea0003800000 */
[----:B------:R-:W4:Y:S01]  /*10d30*/  S2R R21, SR_SWINHI ;  /* 0x0000000000157919 */ /* 0x000f220000002f00 */
        /* <DEDUP_REMOVED lines=18> */
[----:B----4-:R-:W-:Y:S02]  /*10e60*/  MOV R11, R21 ;  /* 0x00000015000b7202 */ /* 0x010fe40000000f00 */
        /* <DEDUP_REMOVED lines=16> */
[----:B------:R-:W4:Y:S08]  /*10f70*/  LDC R0, c[0x0][0xbe8] ;  /* 0x0002fa00ff007b82 */ /* 0x000f300000000800 */
[----:B------:R-:W-:Y:S01]  /*10f80*/  BAR.SYNC.DEFER_BLOCKING 0x1, 0x100 ;  /* 0x0044000000007b1d */ /* 0x000fe20000010000 */
[----:B---3--:R-:W-:-:S03]  /*10f90*/  IMAD.WIDE R142, R14, 0x2, R10 ;  /* 0x000000020e8e7825 */ /* 0x008fc600078e020a */
[C---:B-----5:R-:W-:Y:S02]  /*10fa0*/  IADD3 R38, P3, R142.reuse, 0x60, RZ ;  /* 0x000000608e267810 */ /* 0x060fe40007f7e0ff */
[----:B------:R-:W-:Y:S02]  /*10fb0*/  IADD3 R14, P1, R142, 0x20, RZ ;  /* 0x000000208e0e7810 */ /* 0x000fe40007f3e0ff */
[----:B------:R-:W-:Y:S01]  /*10fc0*/  LOP3.LUT R50, R38, 0x380, RZ, 0xc0, !PT ;  /* 0x0000038026327812 */ /* 0x000fe200078ec0ff */
[--C-:B------:R-:W-:Y:S01]  /*10fd0*/  IMAD.X R99, RZ, RZ, R143.reuse, P3 ;  /* 0x000000ffff637224 */ /* 0x100fe200018e068f */
[----:B------:R-:W-:Y:S01]  /*10fe0*/  IADD3 R110, P0, R142, 0x4040, RZ ;  /* 0x000040408e6e7810 */ /* 0x000fe20007f1e0ff */
[--C-:B------:R-:W-:Y:S01]  /*10ff0*/  IMAD.X R47, RZ, RZ, R143.reuse, P1 ;  /* 0x000000ffff2f7224 */ /* 0x100fe200008e068f */
[----:B------:R-:W-:Y:S02]  /*11000*/  SHF.R.U64 R183, R50, 0x3, RZ ;  /* 0x0000000332b77819 */ /* 0x000fe400000012ff */
[C---:B------:R-:W-:Y:S01]  /*11010*/  IADD3 R20, P2, R142.reuse, 0x40, RZ ;  /* 0x000000408e147810 */ /* 0x040fe20007f5e0ff */
[----:B------:R-:W-:Y:S01]  /*11020*/  IMAD.X R111, RZ, RZ, R143, P0 ;  /* 0x000000ffff6f7224 */ /* 0x000fe200000e068f */
[----:B--2---:R-:W-:-:S02]  /*11030*/  IADD3 R92, P4, R142, 0x4000, RZ ;  /* 0x000040008e5c7810 */ /* 0x004fc40007f9e0ff */
[----:B------:R-:W-:Y:S01]  /*11040*/  LOP3.LUT R98, R183, R38, RZ, 0x3c, !PT ;  /* 0x00000026b7627212 */ /* 0x000fe200078e3cff */
[--C-:B------:R-:W-:Y:S01]  /*11050*/  IMAD.X R51, RZ, RZ, R143.reuse, P2 ;  /* 0x000000ffff337224 */ /* 0x100fe200010e068f */
[----:B------:R-:W-:Y:S01]  /*11060*/  LOP3.LUT R179, R14, 0x380, RZ, 0xc0, !PT ;  /* 0x000003800eb37812 */ /* 0x000fe200078ec0ff */
[----:B------:R-:W-:Y:S01]  /*11070*/  IMAD.X R103, RZ, RZ, R143, P4 ;  /* 0x000000ffff677224 */ /* 0x000fe200020e068f */
[----:B------:R-:W-:Y:S02]  /*11080*/  LOP3.LUT R183, R110, 0x380, RZ, 0xc0, !PT ;  /* 0x000003806eb77812 */ /* 0x000fe400078ec0ff */
[----:B------:R-:W-:Y:S02]  /*11090*/  LOP3.LUT R46, R20, 0x380, RZ, 0xc0, !PT ;  /* 0x00000380142e7812 */ /* 0x000fe400078ec0ff */
[----:B------:R-:W-:Y:S02]  /*110a0*/  SHF.R.U64 R179, R179, 0x3, RZ ;  /* 0x00000003b3b37819 */ /* 0x000fe400000012ff */
[----:B------:R-:W-:-:S02]  /*110b0*/  SHF.R.U64 R183, R183, 0x3, RZ ;  /* 0x00000003b7b77819 */ /* 0x000fc400000012ff */
[----:B------:R-:W-:Y:S02]  /*110c0*/  IADD3 R126, P4, R142, 0x8040, RZ ;  /* 0x000080408e7e7810 */ /* 0x000fe40007f9e0ff */
[----:B------:R-:W-:Y:S02]  /*110d0*/  SHF.R.U64 R181, R46, 0x3, RZ ;  /* 0x000000032eb57819 */ /* 0x000fe400000012ff */
[C---:B------:R-:W-:Y:S01]  /*110e0*/  IADD3 R106, P5, R142.reuse, 0x4020, RZ ;  /* 0x000040208e6a7810 */ /* 0x040fe20007fbe0ff */
[--C-:B------:R-:W-:Y:S01]  /*110f0*/  IMAD.X R127, RZ, RZ, R143.reuse, P4 ;  /* 0x000000ffff7f7224 */ /* 0x100fe200020e068f */
[C---:B------:R-:W-:Y:S02]  /*11100*/  IADD3 R118, P2, R142.reuse, 0x8000, RZ ;  /* 0x000080008e767810 */ /* 0x040fe40007f5e0ff */
[----:B------:R-:W-:Y:S01]  /*11110*/  IADD3 R122, P3, R142, 0x8020, RZ ;  /* 0x000080208e7a7810 */ /* 0x000fe20007f7e0ff */
[----:B------:R-:W-:Y:S01]  /*11120*/  IMAD.X R107, RZ, RZ, R143, P5 ;  /* 0x000000ffff6b7224 */ /* 0x000fe200028e068f */
[----:B------:R-:W-:-:S02]  /*11130*/  LOP3.LUT R46, R179, R14, RZ, 0x3c, !PT ;  /* 0x0000000eb32e7212 */ /* 0x000fc400078e3cff */
[----:B------:R-:W-:Y:S01]  /*11140*/  LOP3.LUT R110, R183, R110, RZ, 0x3c, !PT ;  /* 0x0000006eb76e7212 */ /* 0x000fe200078e3cff */
[----:B------:R-:W-:Y:S01]  /*11150*/  IMAD.X R123, RZ, RZ, R143, P3 ;  /* 0x000000ffff7b7224 */ /* 0x000fe200018e068f */
[----:B------:R-:W-:Y:S02]  /*11160*/  LOP3.LUT R50, R181, R20, RZ, 0x3c, !PT ;  /* 0x00000014b5327212 */ /* 0x000fe400078e3cff */
[----:B------:R-:W-:Y:S02]  /*11170*/  LOP3.LUT R179, R92, 0x380, RZ, 0xc0, !PT ;  /* 0x000003805cb37812 */ /* 0x000fe400078ec0ff */
[----:B------:R-:W-:Y:S02]  /*11180*/  LOP3.LUT R183, R126, 0x380, RZ, 0xc0, !PT ;  /* 0x000003807eb77812 */ /* 0x000fe400078ec0ff */
[----:B------:R-:W-:Y:S02]  /*11190*/  LOP3.LUT R39, R142, 0x380, RZ, 0xc0, !PT ;  /* 0x000003808e277812 */ /* 0x000fe400078ec0ff */
[----:B------:R-:W-:-:S02]  /*111a0*/  LOP3.LUT R181, R106, 0x380, RZ, 0xc0, !PT ;  /* 0x000003806ab57812 */ /* 0x000fc400078ec0ff */
[C---:B------:R-:W-:Y:S02]  /*111b0*/  IADD3 R114, P1, R142.reuse, 0x4060, RZ ;  /* 0x000040608e727810 */ /* 0x040fe40007f3e0ff */
[----:B------:R-:W-:Y:S02]  /*111c0*/  IADD3.X R119, RZ, R143, RZ, P2, !PT ;  /* 0x0000008fff777210 */ /* 0x000fe400017fe4ff */
[C---:B------:R-:W-:Y:S01]  /*111d0*/  IADD3 R151, P2, R142.reuse, 0xc040, RZ ;  /* 0x0000c0408e977810 */ /* 0x040fe20007f5e0ff */
[--C-:B------:R-:W-:Y:S01]  /*111e0*/  IMAD.X R115, RZ, RZ, R143.reuse, P1 ;  /* 0x000000ffff737224 */ /* 0x100fe200008e068f */
[----:B------:R-:W-:Y:S02]  /*111f0*/  SHF.R.U64 R179, R179, 0x3, RZ ;  /* 0x00000003b3b37819 */ /* 0x000fe400000012ff */
[----:B------:R-:W-:Y:S01]  /*11200*/  SHF.R.U64 R183, R183, 0x3, RZ ;  /* 0x00000003b7b77819 */ /* 0x000fe200000012ff */
[----:B------:R-:W-:Y:S01]  /*11210*/  IMAD.X R21, RZ, RZ, R143, P2 ;  /* 0x000000ffff157224 */ /* 0x000fe200010e068f */
[----:B------:R-:W-:-:S02]  /*11220*/  IADD3 R176, P3, R142, 0xc060, RZ ;  /* 0x0000c0608eb07810 */ /* 0x000fc40007f7e0ff */
[----:B------:R-:W-:Y:S02]  /*11230*/  SHF.R.U64 R39, R39, 0x3, RZ ;  /* 0x0000000327277819 */ /* 0x000fe400000012ff */
[----:B------:R-:W-:Y:S02]  /*11240*/  SHF.R.U64 R181, R181, 0x3, RZ ;  /* 0x00000003b5b57819 */ /* 0x000fe400000012ff */
[C---:B------:R-:W-:Y:S02]  /*11250*/  IADD3 R130, P5, R142.reuse, 0x8060, RZ ;  /* 0x000080608e827810 */ /* 0x040fe40007fbe0ff */
[C---:B------:R-:W-:Y:S02]  /*11260*/  IADD3 R134, P0, R142.reuse, 0xc000, RZ ;  /* 0x0000c0008e867810 */ /* 0x040fe40007f1e0ff */
[----:B------:R-:W-:Y:S01]  /*11270*/  IADD3 R138, P1, R142, 0xc020, RZ ;  /* 0x0000c0208e8a7810 */ /* 0x000fe20007f3e0ff */
[--C-:B------:R-:W-:Y:S01]  /*11280*/  IMAD.X R131, RZ, RZ, R143.reuse, P5 ;  /* 0x000000ffff837224 */ /* 0x100fe200028e068f */
[----:B------:R-:W-:Y:S01]  /*11290*/  LOP3.LUT R185, R114, 0x380, RZ, 0xc0, !PT ;  /* 0x0000038072b97812 */ /* 0x000fe200078ec0ff */
[--C-:B------:R-:W-:Y:S01]  /*112a0*/  IMAD.X R135, RZ, RZ, R143.reuse, P0 ;  /* 0x000000ffff877224 */ /* 0x100fe200000e068f */
[----:B------:R-:W-:Y:S01]  /*112b0*/  LOP3.LUT R102, R179, R92, RZ, 0x3c, !PT ;  /* 0x0000005cb3667212 */ /* 0x000fe200078e3cff */
[----:B------:R-:W-:Y:S01]  /*112c0*/  IMAD.X R139, RZ, RZ, R143, P1 ;  /* 0x000000ffff8b7224 */ /* 0x000fe200008e068f */
[----:B------:R-:W-:-:S02]  /*112d0*/  LOP3.LUT R126, R183, R126, RZ, 0x3c, !PT ;  /* 0x0000007eb77e7212 */ /* 0x000fc400078e3cff */
[----:B------:R-:W-:Y:S02]  /*112e0*/  LOP3.LUT R14, R151, 0x380, RZ, 0xc0, !PT ;  /* 0x00000380970e7812 */ /* 0x000fe400078ec0ff */
[----:B------:R-:W-:Y:S01]  /*112f0*/  LOP3.LUT R142, R39, R142, RZ, 0x3c, !PT ;  /* 0x0000008e278e7212 */ /* 0x000fe200078e3cff */
[----:B------:R-:W-:Y:S01]  /*11300*/  IMAD.X R39, RZ, RZ, R143, P3 ;  /* 0x000000ffff277224 */ /* 0x000fe200018e068f */
[----:B------:R-:W-:Y:S02]  /*11310*/  LOP3.LUT R106, R181, R106, RZ, 0x3c, !PT ;  /* 0x0000006ab56a7212 */ /* 0x000fe400078e3cff */
[----:B------:R-:W-:Y:S02]  /*11320*/  LOP3.LUT R179, R118, 0x380, RZ, 0xc0, !PT ;  /* 0x0000038076b37812 */ /* 0x000fe400078ec0ff */
[----:B------:R-:W-:Y:S02]  /*11330*/  LOP3.LUT R183, R176, 0x380, RZ, 0xc0, !PT ;  /* 0x00000380b0b77812 */ /* 0x000fe400078ec0ff */
[----:B------:R-:W-:-:S02]  /*11340*/  LOP3.LUT R181, R122, 0x380, RZ, 0xc0, !PT ;  /* 0x000003807ab57812 */ /* 0x000fc400078ec0ff */
[----:B------:R-:W-:Y:S02]  /*11350*/  SHF.R.U64 R185, R185, 0x3, RZ ;  /* 0x00000003b9b97819 */ /* 0x000fe400000012ff */
[----:B------:R-:W-:Y:S02]  /*11360*/  SHF.R.U64 R14, R14, 0x3, RZ ;  /* 0x000000030e0e7819 */ /* 0x000fe400000012ff */
[----:B------:R-:W-:Y:S02]  /*11370*/  SHF.R.U64 R179, R179, 0x3, RZ ;  /* 0x00000003b3b37819 */ /* 0x000fe400000012ff */
[----:B------:R-:W-:Y:S02]  /*11380*/  SHF.R.U64 R183, R183, 0x3, RZ ;  /* 0x00000003b7b77819 */ /* 0x000fe400000012ff */
[----:B------:R-:W-:Y:S02]  /*11390*/  MOV R142, R142 ;  /* 0x0000008e008e7202 */ /* 0x000fe40000000f00 */
[----:B------:R-:W-:-:S02]  /*113a0*/  SHF.R.U64 R181, R181, 0x3, RZ ;  /* 0x00000003b5b57819 */ /* 0x000fc400000012ff */
[----:B------:R-:W-:Y:S01]  /*113b0*/  MOV R46, R46 ;  /* 0x0000002e002e7202 */ /* 0x000fe20000000f00 */
[----:B------:R2:W-:Y:S01]  /*113c0*/  STSM.16.M88.4 [R142], R24 ;  /* 0x000000188e007844 */ /* 0x0005e20000000200 */
[----:B------:R-:W-:Y:S02]  /*113d0*/  LOP3.LUT R114, R185, R114, RZ, 0x3c, !PT ;  /* 0x00000072b9727212 */ /* 0x000fe400078e3cff */
[----:B------:R-:W-:Y:S01]  /*113e0*/  LOP3.LUT R20, R14, R151, RZ, 0x3c, !PT ;  /* 0x000000970e147212 */ /* 0x000fe200078e3cff */
[----:B------:R3:W-:Y:S01]  /*113f0*/  STSM.16.M88.4 [R46], R32 ;  /* 0x000000202e007844 */ /* 0x0007e20000000200 */
[----:B------:R-:W-:Y:S02]  /*11400*/  MOV R50, R50 ;  /* 0x0000003200327202 */ /* 0x000fe40000000f00 */
[----:B------:R-:W-:Y:S02]  /*11410*/  LOP3.LUT R185, R130, 0x380, RZ, 0xc0, !PT ;  /* 0x0000038082b97812 */ /* 0x000fe400078ec0ff */
[----:B------:R-:W-:Y:S01]  /*11420*/  LOP3.LUT R118, R179, R118, RZ, 0x3c, !PT ;  /* 0x00000076b3767212 */ /* 0x000fe200078e3cff */
[----:B------:R0:W-:Y:S01]  /*11430*/  STSM.16.M88.4 [R50], R40 ;  /* 0x0000002832007844 */ /* 0x0001e20000000200 */
[----:B------:R-:W-:-:S02]  /*11440*/  LOP3.LUT R38, R183, R176, RZ, 0x3c, !PT ;  /* 0x000000b0b7267212 */ /* 0x000fc400078e3cff */
[----:B------:R-:W-:Y:S02]  /*11450*/  MOV R98, R98 ;  /* 0x0000006200627202 */ /* 0x000fe40000000f00 */
[----:B------:R-:W-:Y:S02]  /*11460*/  LOP3.LUT R122, R181, R122, RZ, 0x3c, !PT ;  /* 0x0000007ab57a7212 */ /* 0x000fe400078e3cff */
[----:B------:R-:W-:Y:S01]  /*11470*/  LOP3.LUT R179, R134, 0x380, RZ, 0xc0, !PT ;  /* 0x0000038086b37812 */ /* 0x000fe200078ec0ff */
[----:B------:R1:W-:Y:S01]  /*11480*/  STSM.16.M88.4 [R98], R4 ;  /* 0x0000000462007844 */ /* 0x0003e20000000200 */
[----:B------:R-:W-:Y:S02]  /*11490*/  MOV R102, R102 ;  /* 0x0000006600667202 */ /* 0x000fe40000000f00 */
[----:B------:R-:W-:Y:S02]  /*114a0*/  F2FP.F16.F32.PACK_AB R14, R61, R160 ;  /* 0x000000a03d0e723e */ /* 0x000fe400000000ff */
[----:B------:R-:W-:-:S02]  /*114b0*/  LOP3.LUT R181, R138, 0x380, RZ, 0xc0, !PT ;  /* 0x000003808ab57812 */ /* 0x000fc400078ec0ff */
[----:B------:R-:W-:Y:S01]  /*114c0*/  MOV R106, R106 ;  /* 0x0000006a006a7202 */ /* 0x000fe20000000f00 */
[----:B------:R4:W-:Y:S01]  /*114d0*/  STSM.16.M88.4 [R102], R12 ;  /* 0x0000000c66007844 */ /* 0x0009e20000000200 */
[----:B--2---:R-:W-:Y:S02]  /*114e0*/  F2FP.F16.F32.PACK_AB R24, R65, R161 ;  /* 0x000000a14118723e */ /* 0x004fe400000000ff */
[----:B------:R-:W-:Y:S02]  /*114f0*/  F2FP.F16.F32.PACK_AB R25, R67, R66 ;  /* 0x000000424319723e */ /* 0x000fe400000000ff */
[----:B------:R-:W-:Y:S02]  /*11500*/  F2FP.F16.F32.PACK_AB R26, R69, R162 ;  /* 0x000000a2451a723e */ /* 0x000fe400000000ff */
[----:B------:R-:W-:Y:S02]  /*11510*/  F2FP.F16.F32.PACK_AB R27, R71, R70 ;  /* 0x00000046471b723e */ /* 0x000fe400000000ff */
[----:B------:R-:W-:-:S02]  /*11520*/  MOV R110, R110 ;  /* 0x0000006e006e7202 */ /* 0x000fc40000000f00 */
[----:B------:R-:W-:Y:S01]  /*11530*/  MOV R20, R20 ;  /* 0x0000001400147202 */ /* 0x000fe20000000f00 */
[----:B------:R2:W-:Y:S01]  /*11540*/  STSM.16.M88.4 [R106], R24 ;  /* 0x000000186a007844 */ /* 0x0005e20000000200 */
[----:B------:R-:W-:Y:S02]  /*11550*/  SHF.R.U64 R185, R185, 0x3, RZ ;  /* 0x00000003b9b97819 */ /* 0x000fe400000012ff */
[----:B------:R-:W-:Y:S01]  /*11560*/  MOV R114, R114 ;  /* 0x0000007200727202 */ /* 0x000fe20000000f00 */
[----:B------:R-:W-:Y:S01]  /*11570*/  STSM.16.M88.4 [R110], R28 ;  /* 0x0000001c6e007844 */ /* 0x000fe20000000200 */
[----:B------:R-:W-:Y:S02]  /*11580*/  MOV R21, R38 ;  /* 0x0000002600157202 */ /* 0x000fe40000000f00 */
[----:B---3--:R-:W-:Y:S02]  /*11590*/  F2FP.F16.F32.PACK_AB R32, R81, R165 ;  /* 0x000000a55120723e */ /* 0x008fe400000000ff */
[----:B------:R-:W-:-:S02]  /*115a0*/  F2FP.F16.F32.PACK_AB R33, R83, R82 ;  /* 0x000000525321723e */ /* 0x000fc400000000ff */
[----:B------:R-:W-:Y:S02]  /*115b0*/  F2FP.F16.F32.PACK_AB R34, R85, R166 ;  /* 0x000000a65522723e */ /* 0x000fe400000000ff */
[----:B------:R-:W-:Y:S02]  /*115c0*/  F2FP.F16.F32.PACK_AB R35, R87, R86 ;  /* 0x000000565723723e */ /* 0x000fe400000000ff */
[----:B------:R-:W-:Y:S02]  /*115d0*/  SHF.R.U64 R179, R179, 0x3, RZ ;  /* 0x00000003b3b37819 */ /* 0x000fe400000012ff */
[----:B------:R-:W-:Y:S01]  /*115e0*/  MOV R118, R118 ;  /* 0x0000007600767202 */ /* 0x000fe20000000f00 */
[----:B------:R-:W-:Y:S01]  /*115f0*/  STSM.16.M88.4 [R114], R32 ;  /* 0x0000002072007844 */ /* 0x000fe20000000200 */
[----:B------:R-:W-:Y:S01]  /*11600*/  F2FP.F16.F32.PACK_AB R38, R3, R168 ;  /* 0x000000a80326723e */ /* 0x000fe200000000ff */
[----:B------:R-:W-:Y:S01]  /*11610*/  IMAD.MOV.U32 R3, RZ, RZ, RZ ;  /* 0x000000ffff037224 */ /* 0x000fe200078e00ff */
[----:B------:R-:W-:-:S02]  /*11620*/  F2FP.F16.F32.PACK_AB R39, R58, R54 ;  /* 0x000000363a27723e */ /* 0x000fc400000000ff */
[----:B------:R-:W-:Y:S02]  /*11630*/  SHF.R.U64 R181, R181, 0x3, RZ ;  /* 0x00000003b5b57819 */ /* 0x000fe400000012ff */
[----:B------:R-:W-:Y:S01]  /*11640*/  MOV R122, R122 ;  /* 0x0000007a007a7202 */ /* 0x000fe20000000f00 */
[----:B------:R-:W-:Y:S01]  /*11650*/  STSM.16.M88.4 [R118], R36 ;  /* 0x0000002476007844 */ /* 0x000fe20000000200 */
[----:B0-----:R-:W-:Y:S02]  /*11660*/  F2FP.F16.F32.PACK_AB R40, R97, R169 ;  /* 0x000000a96128723e */ /* 0x001fe400000000ff */
[----:B------:R-:W-:Y:S02]  /*11670*/  F2FP.F16.F32.PACK_AB R41, R62, R60 ;  /* 0x0000003c3e29723e */ /* 0x000fe400000000ff */
[----:B------:R-:W-:Y:S02]  /*11680*/  F2FP.F16.F32.PACK_AB R42, R101, R170 ;  /* 0x000000aa652a723e */ /* 0x000fe400000000ff */
[----:B------:R-:W-:-:S02]  /*11690*/  F2FP.F16.F32.PACK_AB R43, R68, R64 ;  /* 0x00000040442b723e */ /* 0x000fc400000000ff */
[----:B------:R-:W-:Y:S02]  /*116a0*/  MOV R126, R126 ;  /* 0x0000007e007e7202 */ /* 0x000fe40000000f00 */
[----:B-1----:R-:W-:Y:S01]  /*116b0*/  F2FP.F16.F32.PACK_AB R4, R105, R171 ;  /* 0x000000ab6904723e */ /* 0x002fe200000000ff */
[----:B------:R-:W-:Y:S01]  /*116c0*/  STSM.16.M88.4 [R122], R40 ;  /* 0x000000287a007844 */ /* 0x000fe20000000200 */
[----:B------:R-:W-:Y:S02]  /*116d0*/  F2FP.F16.F32.PACK_AB R5, R76, R72 ;  /* 0x000000484c05723e */ /* 0x000fe400000000ff */
[----:B------:R-:W-:Y:S02]  /*116e0*/  F2FP.F16.F32.PACK_AB R6, R109, R172 ;  /* 0x000000ac6d06723e */ /* 0x000fe400000000ff */
[----:B------:R-:W-:Y:S02]  /*116f0*/  F2FP.F16.F32.PACK_AB R7, R80, R78 ;  /* 0x0000004e5007723e */ /* 0x000fe400000000ff */
[----:B------:R-:W-:-:S02]  /*11700*/  LOP3.LUT R130, R185, R130, RZ, 0x3c, !PT ;  /* 0x00000082b9827212 */ /* 0x000fc400078e3cff */
[----:B------:R-:W-:Y:S01]  /*11710*/  LOP3.LUT R134, R179, R134, RZ, 0x3c, !PT ;  /* 0x00000086b3867212 */ /* 0x000fe200078e3cff */
[----:B------:R0:W-:Y:S01]  /*11720*/  STSM.16.M88.4 [R126], R4 ;  /* 0x000000047e007844 */ /* 0x0001e20000000200 */
[----:B------:R-:W-:Y:S02]  /*11730*/  LOP3.LUT R138, R181, R138, RZ, 0x3c, !PT ;  /* 0x0000008ab58a7212 */ /* 0x000fe400078e3cff */
[----:B------:R-:W-:Y:S02]  /*11740*/  MOV R130, R130 ;  /* 0x0000008200827202 */ /* 0x000fe40000000f00 */
[----:B----4-:R-:W-:Y:S02]  /*11750*/  F2FP.F16.F32.PACK_AB R12, R113, R173 ;  /* 0x000000ad710c723e */ /* 0x010fe400000000ff */
[----:B------:R-:W-:Y:S02]  /*11760*/  F2FP.F16.F32.PACK_AB R13, R88, R84 ;  /* 0x00000054580d723e */ /* 0x000fe400000000ff */
[----:B------:R-:W-:-:S02]  /*11770*/  F2FP.F16.F32.PACK_AB R14, R117, R174 ;  /* 0x000000ae750e723e */ /* 0x000fc400000000ff */
[----:B------:R-:W-:Y:S02]  /*11780*/  F2FP.F16.F32.PACK_AB R15, R100, R96 ;  /* 0x00000060640f723e */ /* 0x000fe400000000ff */
[----:B------:R-:W-:Y:S02]  /*11790*/  MOV R134, R134 ;  /* 0x0000008600867202 */ /* 0x000fe40000000f00 */
[----:B--2---:R-:W-:Y:S01]  /*117a0*/  F2FP.F16.F32.PACK_AB R24, R121, R175 ;  /* 0x000000af7918723e */ /* 0x004fe200000000ff */
[----:B------:R1:W-:Y:S01]  /*117b0*/  STSM.16.M88.4 [R130], R12 ;  /* 0x0000000c82007844 */ /* 0x0003e20000000200 */
[----:B------:R-:W-:Y:S02]  /*117c0*/  F2FP.F16.F32.PACK_AB R25, R108, R104 ;  /* 0x000000686c19723e */ /* 0x000fe400000000ff */
[----:B------:R-:W-:Y:S02]  /*117d0*/  F2FP.F16.F32.PACK_AB R26, R125, R177 ;  /* 0x000000b17d1a723e */ /* 0x000fe400000000ff */
[----:B------:R-:W-:-:S02]  /*117e0*/  F2FP.F16.F32.PACK_AB R27, R116, R112 ;  /* 0x00000070741b723e */ /* 0x000fc400000000ff */
[----:B------:R-:W-:Y:S02]  /*117f0*/  ISETP.NE.U32.AND P0, PT, RZ, UR4, PT ;  /* 0x00000004ff007c0c */ /* 0x000fe4000bf05070 */
[----:B0-----:R-:W-:Y:S01]  /*11800*/  IADD3 R6, P1, R227, UR4, RZ ;  /* 0x00000004e3067c10 */ /* 0x001fe2000ff3e0ff */
[----:B------:R-:W-:Y:S01]  /*11810*/  STSM.16.M88.4 [R134], R24 ;  /* 0x0000001886007844 */ /* 0x000fe20000000200 */
[----:B------:R-:W-:Y:S02]  /*11820*/  MOV R138, R138 ;  /* 0x0000008a008a7202 */ /* 0x000fe40000000f00 */
[----:B------:R-:W-:Y:S02]  /*11830*/  F2FP.F16.F32.PACK_AB R28, R129, R178 ;  /* 0x000000b2811c723e */ /* 0x000fe400000000ff */
[----:B------:R-:W-:Y:S02]  /*11840*/  F2FP.F16.F32.PACK_AB R29, R124, R120 ;  /* 0x000000787c1d723e */ /* 0x000fe400000000ff */
[----:B------:R-:W-:-:S02]  /*11850*/  F2FP.F16.F32.PACK_AB R30, R133, R132 ;  /* 0x00000084851e723e */ /* 0x000fc400000000ff */
[----:B------:R-:W-:Y:S02]  /*11860*/  F2FP.F16.F32.PACK_AB R31, R152, R128 ;  /* 0x00000080981f723e */ /* 0x000fe400000000ff */
[----:B------:R-:W-:Y:S02]  /*11870*/  F2FP.F16.F32.PACK_AB R152, R137, R136 ;  /* 0x000000888998723e */ /* 0x000fe400000000ff */
[----:B------:R-:W-:Y:S01]  /*11880*/  ISETP.NE.AND.EX P0, PT, RZ, UR5, PT, P0 ;  /* 0x00000005ff007c0c */ /* 0x000fe2000bf05300 */
[----:B------:R0:W-:Y:S01]  /*11890*/  STSM.16.M88.4 [R138], R28 ;  /* 0x0000001c8a007844 */ /* 0x0001e20000000200 */
[----:B------:R-:W-:Y:S01]  /*118a0*/  IADD3.X R7, R228, UR5, RZ, P1, !PT ;  /* 0x00000005e4077c10 */ /* 0x000fe20008ffe4ff */
[----:B------:R-:W-:Y:S02]  /*118b0*/  ULDC.64 UR4, c[0x0][0xc08] ;  /* 0x0003020000047ab9 */ /* 0x000fe40000000a00 */
[----:B------:R2:W-:Y:S01]  /*118c0*/  STSM.16.M88.4 [R20], R152 ;  /* 0x0000009814007844 */ /* 0x0005e20000000200 */
[----:B------:R-:W-:-:S03]  /*118d0*/  ISETP.NE.U32.AND P2, PT, RZ, UR4, PT ;  /* 0x00000004ff007c0c */ /* 0x000fc6000bf45070 */
[----:B------:R2:W-:Y:S01]  /*118e0*/  STSM.16.M88.4 [R21], R144 ;  /* 0x0000009015007844 */ /* 0x0005e20000000200 */
[----:B------:R-:W-:Y:S01]  /*118f0*/  BAR.SYNC.DEFER_BLOCKING 0x1, 0x100 ;  /* 0x0044000000007b1d */ /* 0x000fe20000010000 */
[----:B------:R-:W-:-:S13]  /*11900*/  ISETP.NE.AND.EX P2, PT, RZ, UR5, PT, P2 ;  /* 0x00000005ff007c0c */ /* 0x000fda000bf45320 */
[----:B------:R-:W-:Y:S01]  /*11910*/  @P2 IADD3 R4, P3, R227, UR4, RZ ;  /* 0x00000004e3042c10 */ /* 0x000fe2000ff7e0ff */
[----:B------:R-:W-:Y:S02]  /*11920*/  ULDC UR4, c[0x0][0xa88] ;  /* 0x0002a20000047ab9 */ /* 0x000fe40000000800 */
[----:B-1----:R-:W-:Y:S02]  /*11930*/  MOV R15, UR4 ;  /* 0x00000004000f7c02 */ /* 0x002fe40008000f00 */
[----:B------:R-:W-:Y:S01]  /*11940*/  @P2 IADD3.X R5, R228, UR5, RZ, P3, !PT ;  /* 0x00000005e4052c10 */ /* 0x000fe20009ffe4ff */
[----:B------:R2:W5:Y:S01]  /*11950*/  @P0 LDG.E R3, desc[UR40][R6.64] ;  /* 0x0000002806030981 */ /* 0x000562000c1e1900 */
[----:B------:R-:W-:Y:S01]  /*11960*/  ISETP.NE.AND P1, PT, R0, 0x1, PT ;  /* 0x000000010000780c */ /* 0x000fe20003f25270 */
[----:B0-----:R-:W-:Y:S02]  /*11970*/  IMAD.IADD R29, R214, 0x1, R206 ;  /* 0x00000001d61d7824 */ /* 0x001fe400078e02ce */
[----:B------:R2:W5:Y:S10]  /*11980*/  @P2 LDG.E R15, desc[UR40][R4.64] ;  /* 0x00000028040f2981 */ /* 0x000574000c1e1900 */
[----:B------:R-:W0:Y:S08]  /*11990*/  @P1 LDC R12, c[0x0][0xbec] ;  /* 0x0002fb00ff0c1b82 */ /* 0x000e300000000800 */
[----:B------:R-:W1:Y:S01]  /*119a0*/  @P1 LDC R25, c[0x0][0xbf0] ;  /* 0x0002fc00ff191b82 */ /* 0x000e620000000800 */
[----:B--2---:R-:W-:Y:S05]  /*119b0*/  @P2 BRA `(.L_x_14218) ;  /* 0x0000000000102947 */ /* 0x004fea0003800000 */
[----:B------:R-:W-:Y:S05]  /*119c0*/  @!P0 BRA `(.L_x_14218) ;  /* 0x00000000000c8947 */ /* 0x000fea0003800000 */
[----:B------:R-:W2:Y:S04]  /*119d0*/  LDG.E R4, desc[UR40][R6.64] ;  /* 0x0000002806047981 */ /* 0x000ea8000c1e1900 */
[----:B-----5:R-:W2:Y:S02]  /*119e0*/  LDG.E R15, desc[UR40][R6.64+0x4] ;  /* 0x00000428060f7981 */ /* 0x020ea4000c1e1900 */
[----:B--2---:R-:W-:-:S07]  /*119f0*/  IMAD.IADD R15, R15, 0x1, -R4 ;  /* 0x000000010f0f7824 */ /* 0x004fce00078e0a04 */
.L_x_14218:
[----:B------:R-:W2:Y:S01]  /*11a00*/  LDL R14, [R1+0x18] ;  /* 0x00001800010e7983 */ /* 0x000ea20000100800 */
[----:B------:R-:W-:Y:S01]  /*11a10*/  SHF.R.S32.HI R76, RZ, 0x1f, R226 ;  /* 0x0000001fff4c7819 */ /* 0x000fe200000114e2 */
[----:B0-----:R-:W-:Y:S01]  /*11a20*/  @P1 IMAD.HI.U32 R4, R29, R12, RZ ;  /* 0x0000000c1d041227 */ /* 0x001fe200078e00ff */
[----:B------:R-:W-:Y:S01]  /*11a30*/  ULDC.64 UR4, c[0x0][0xb90] ;  /* 0x0002e40000047ab9 */ /* 0x000fe20000000a00 */
[--C-:B-----5:R-:W-:Y:S01]  /*11a40*/  SHF.R.S32.HI R21, RZ, 0x1f, R3.reuse ;  /* 0x0000001fff157819 */ /* 0x120fe20000011403 */
[----:B------:R-:W0:Y:S01]  /*11a50*/  S2R R30, SR_TID.X ;  /* 0x00000000001e7919 */ /* 0x000e220000002100 */
[----:B------:R-:W-:Y:S01]  /*11a60*/  IMAD R13, R76, UR4, RZ ;  /* 0x000000044c0d7c24 */ /* 0x000fe2000f8e02ff */
[----:B------:R-:W-:Y:S01]  /*11a70*/  SEL R235, R235, RZ, !P0 ;  /* 0x000000ffebeb7207 */ /* 0x000fe20004000000 */
[----:B------:R-:W-:Y:S01]  /*11a80*/  IMAD.MOV.U32 R20, RZ, RZ, R3 ;  /* 0x000000ffff147224 */ /* 0x000fe200078e0003 */
[----:B------:R-:W-:Y:S01]  /*11a90*/  SEL R229, R229, RZ, !P0 ;  /* 0x000000ffe5e57207 */ /* 0x000fe20004000000 */
[----:B------:R-:W-:Y:S01]  /*11aa0*/  IMAD.MOV.U32 R7, RZ, RZ, R29 ;  /* 0x000000ffff077224 */ /* 0x000fe200078e001d */
[----:B-1----:R-:W-:Y:S01]  /*11ab0*/  @P1 SHF.R.U32.HI R7, RZ, R25, R4 ;  /* 0x00000019ff071219 */ /* 0x002fe20000011604 */
[C---:B------:R-:W-:Y:S01]  /*11ac0*/  IMAD.WIDE.U32 R4, R226.reuse, UR4, R20 ;  /* 0x00000004e2047c25 */ /* 0x040fe2000f8e0014 */
[----:B------:R-:W1:Y:S03]  /*11ad0*/  @P1 LDC R81, c[0x0][0xbec] ;  /* 0x0002fb00ff511b82 */ /* 0x000e660000000800 */
[----:B------:R-:W-:Y:S01]  /*11ae0*/  IMAD R13, R226, UR5, R13 ;  /* 0x00000005e20d7c24 */ /* 0x000fe2000f8e020d */
[----:B------:R-:W-:Y:S01]  /*11af0*/  ULDC.64 UR4, c[0x0][0xb98] ;  /* 0x0002e60000047ab9 */ /* 0x000fe20000000a00 */
[----:B------:R-:W-:-:S02]  /*11b00*/  IMAD.MOV R27, RZ, RZ, -R7 ;  /* 0x000000ffff1b7224 */ /* 0x000fc400078e0a07 */
[----:B------:R-:W-:Y:S01]  /*11b10*/  IMAD.IADD R5, R5, 0x1, R13 ;  /* 0x0000000105057824 */ /* 0x000fe200078e020d */
[----:B------:R-:W3:Y:S01]  /*11b20*/  @P1 LDC R82, c[0x0][0xbf0] ;  /* 0x0002fc00ff521b82 */ /* 0x000ee20000000800 */
[----:B------:R-:W-:Y:S02]  /*11b30*/  IMAD R25, R234, 0x40, R205 ;  /* 0x00000040ea197824 */ /* 0x000fe400078e02cd */
[----:B------:R-:W-:Y:S02]  /*11b40*/  IMAD R13, R0, R27, R29 ;  /* 0x0000001b000d7224 */ /* 0x000fe400078e021d */
[----:B------:R-:W-:Y:S02]  /*11b50*/  IMAD R6, R235, UR4, RZ ;  /* 0x00000004eb067c24 */ /* 0x000fe4000f8e02ff */
        /* <DEDUP_REMOVED lines=8> */
[----:B0-----:R-:W-:Y:S01]  /*11be0*/  VIADD R30, R30, 0xffffff80 ;  /* 0xffffff801e1e7836 */ /* 0x001fe20000000000 */
[----:B------:R-:W-:Y:S01]  /*11bf0*/  IADD3.X R5, R25, R5, R12, P0, !PT ;  /* 0x0000000519057210 */ /* 0x000fe200007fe40c */
[----:B------:R-:W-:Y:S01]  /*11c00*/  IMAD R6, R6, UR4, RZ ;  /* 0x0000000406067c24 */ /* 0x000fe2000f8e02ff */
[----:B------:R-:W-:Y:S01]  /*11c10*/  LOP3.LUT R60, R61, 0x380, RZ, 0xc0, !PT ;  /* 0x000003803d3c7812 */ /* 0x000fe200078ec0ff */
[----:B------:R-:W-:Y:S01]  /*11c20*/  IMAD R20, R15, R0, RZ ;  /* 0x000000000f147224 */ /* 0x000fe200078e02ff */
[----:B------:R-:W-:Y:S01]  /*11c30*/  IADD3 R25, P5, R10, 0x3000, RZ ;  /* 0x000030000a197810 */ /* 0x000fe20007fbe0ff */
[C---:B------:R-:W-:Y:S01]  /*11c40*/  IMAD R7, R13.reuse, UR5, R6 ;  /* 0x000000050d077c24 */ /* 0x040fe2000f8e0206 */
[----:B------:R-:W-:Y:S01]  /*11c50*/  SHF.R.U64 R60, R60, 0x3, RZ ;  /* 0x000000033c3c7819 */ /* 0x000fe200000012ff */
[----:B------:R-:W-:Y:S01]  /*11c60*/  IMAD.WIDE.U32 R4, R13, UR4, R4 ;  /* 0x000000040d047c25 */ /* 0x000fe2000f8e0004 */
[----:B------:R-:W-:Y:S01]  /*11c70*/  ULDC.64 UR4, c[0x0][0xb50] ;  /* 0x0002d40000047ab9 */ /* 0x000fe20000000a00 */
[----:B------:R-:W-:-:S02]  /*11c80*/  IADD3 R13, P3, R10, 0x2000, RZ ;  /* 0x000020000a0d7810 */ /* 0x000fc40007f7e0ff */
[----:B------:R-:W-:Y:S01]  /*11c90*/  IMAD.IADD R5, R5, 0x1, R7 ;  /* 0x0000000105057824 */ /* 0x000fe200078e0207 */
[C---:B------:R-:W-:Y:S02]  /*11ca0*/  LEA R6, P0, R4.reuse, UR4, 0x2 ;  /* 0x0000000404067c11 */ /* 0x040fe4000f8010ff */
[----:B------:R-:W-:Y:S02]  /*11cb0*/  LOP3.LUT R12, R13, 0x380, RZ, 0xc0, !PT ;  /* 0x000003800d0c7812 */ /* 0x000fe400078ec0ff */
[----:B------:R-:W-:Y:S01]  /*11cc0*/  LEA.HI.X R4, R4, UR5, R5, 0x2, P0 ;  /* 0x0000000504047c11 */ /* 0x000fe200080f1405 */
[----:B------:R-:W-:Y:S01]  /*11cd0*/  ULDC.64 UR4, c[0x0][0xaa0] ;  /* 0x0002a80000047ab9 */ /* 0x000fe20000000a00 */
[----:B------:R-:W-:Y:S01]  /*11ce0*/  IADD3 R29, P0, R10, 0x4000, RZ ;  /* 0x000040000a1d7810 */ /* 0x000fe20007f1e0ff */
[----:B------:R-:W-:Y:S01]  /*11cf0*/  SHFL.IDX PT, R50, R6, RZ, 0x1c1f ;  /* 0x001c1fff06327589 */ /* 0x000fe200000e0000 */
[----:B------:R-:W-:Y:S02]  /*11d00*/  SHF.R.U64 R12, R12, 0x3, RZ ;  /* 0x000000030c0c7819 */ /* 0x000fe400000012ff */
[----:B------:R-:W-:Y:S01]  /*11d10*/  LOP3.LUT R60, R60, R61, RZ, 0x3c, !PT ;  /* 0x0000003d3c3c7212 */ /* 0x000fe200078e3cff */
[----:B------:R-:W0:Y:S01]  /*11d20*/  SHFL.IDX PT, R51, R4, RZ, 0x1c1f ;  /* 0x001c1fff04337589 */ /* 0x000e2200000e0000 */
[----:B------:R-:W-:-:S02]  /*11d30*/  IADD3.X R61, RZ, R11, RZ, P2, !PT ;  /* 0x0000000bff3d7210 */ /* 0x000fc400017fe4ff */
[----:B------:R-:W-:Y:S01]  /*11d40*/  LOP3.LUT R28, R29, 0x380, RZ, 0xc0, !PT ;  /* 0x000003801d1c7812 */ /* 0x000fe200078ec0ff */
[----:B------:R4:W-:Y:S01]  /*11d50*/  SHFL.IDX PT, R54, R6, 0x1, 0x1c1f ;  /* 0x003c1f0006367f89 */ /* 0x0009e200000e0000 */
[----:B------:R-:W-:Y:S02]  /*11d60*/  IADD3 R37, P2, R10, 0x6000, RZ ;  /* 0x000060000a257810 */ /* 0x000fe40007f5e0ff */
[----:B------:R-:W-:Y:S01]  /*11d70*/  LOP3.LUT R12, R12, R13, RZ, 0x3c, !PT ;  /* 0x0000000d0c0c7212 */ /* 0x000fe200078e3cff */
[----:B------:R-:W-:Y:S01]  /*11d80*/  IMAD.X R13, RZ, RZ, R11, P3 ;  /* 0x000000ffff0d7224 */ /* 0x000fe200018e060b */
[C---:B------:R-:W-:Y:S01]  /*11d90*/  IADD3 R33, P4, R10.reuse, 0x5000, RZ ;  /* 0x000050000a217810 */ /* 0x040fe20007f9e0ff */
[----:B------:R0:W2:Y:S01]  /*11da0*/  SHFL.IDX PT, R55, R4, 0x1, 0x1c1f ;  /* 0x003c1f0004377f89 */ /* 0x0000a200000e0000 */
[----:B------:R-:W-:Y:S02]  /*11db0*/  IADD3 R41, P3, R10, 0x7000, RZ ;  /* 0x000070000a297810 */ /* 0x000fe40007f7e0ff */
[----:B------:R-:W-:-:S02]  /*11dc0*/  SHF.R.U64 R28, R28, 0x3, RZ ;  /* 0x000000031c1c7819 */ /* 0x000fc400000012ff */
[----:B------:R-:W-:Y:S02]  /*11dd0*/  LOP3.LUT R36, R37, 0x380, RZ, 0xc0, !PT ;  /* 0x0000038025247812 */ /* 0x000fe400078ec0ff */
[----:B------:R-:W-:Y:S02]  /*11de0*/  LOP3.LUT R24, R25, 0x380, RZ, 0xc0, !PT ;  /* 0x0000038019187812 */ /* 0x000fe400078ec0ff */
[----:B------:R-:W-:Y:S02]  /*11df0*/  LOP3.LUT R32, R33, 0x380, RZ, 0xc0, !PT ;  /* 0x0000038021207812 */ /* 0x000fe400078ec0ff */
[----:B------:R-:W-:Y:S02]  /*11e00*/  LOP3.LUT R40, R41, 0x380, RZ, 0xc0, !PT ;  /* 0x0000038029287812 */ /* 0x000fe400078ec0ff */
[----:B------:R-:W-:Y:S01]  /*11e10*/  LOP3.LUT R28, R28, R29, RZ, 0x3c, !PT ;  /* 0x0000001d1c1c7212 */ /* 0x000fe200078e3cff */
[----:B------:R-:W-:Y:S01]  /*11e20*/  IMAD.X R29, RZ, RZ, R11, P0 ;  /* 0x000000ffff1d7224 */ /* 0x000fe200000e060b */
[----:B------:R-:W-:-:S02]  /*11e30*/  SHF.R.U64 R36, R36, 0x3, RZ ;  /* 0x0000000324247819 */ /* 0x000fc400000012ff */
[----:B------:R-:W-:Y:S02]  /*11e40*/  SHF.R.S32.HI R26, RZ, 0x1f, R30 ;  /* 0x0000001fff1a7819 */ /* 0x000fe4000001141e */
[----:B------:R-:W-:Y:S02]  /*11e50*/  SHF.R.U64 R24, R24, 0x3, RZ ;  /* 0x0000000318187819 */ /* 0x000fe400000012ff */
[----:B------:R-:W-:Y:S02]  /*11e60*/  SHF.R.U64 R32, R32, 0x3, RZ ;  /* 0x0000000320207819 */ /* 0x000fe400000012ff */
[----:B------:R-:W-:Y:S02]  /*11e70*/  IADD3 R49, P0, R10, 0x9000, RZ ;  /* 0x000090000a317810 */ /* 0x000fe40007f1e0ff */
[----:B------:R-:W-:Y:S02]  /*11e80*/  SHF.R.U64 R40, R40, 0x3, RZ ;  /* 0x0000000328287819 */ /* 0x000fe400000012ff */
[----:B------:R-:W-:Y:S01]  /*11e90*/  LOP3.LUT R36, R36, R37, RZ, 0x3c, !PT ;  /* 0x0000002524247212 */ /* 0x000fe200078e3cff */
[----:B------:R-:W-:Y:S01]  /*11ea0*/  IMAD.X R37, RZ, RZ, R11, P2 ;  /* 0x000000ffff257224 */ /* 0x000fe200010e060b */
[----:B------:R-:W-:-:S02]  /*11eb0*/  LEA.HI R26, R26, R30, RZ, 0x7 ;  /* 0x0000001e1a1a7211 */ /* 0x000fc400078f38ff */
[----:B------:R-:W-:Y:S01]  /*11ec0*/  LOP3.LUT R24, R24, R25, RZ, 0x3c, !PT ;  /* 0x0000001918187212 */ /* 0x000fe200078e3cff */
[--C-:B------:R-:W-:Y:S01]  /*11ed0*/  IMAD.X R25, RZ, RZ, R11.reuse, P5 ;  /* 0x000000ffff197224 */ /* 0x100fe200028e060b */
[----:B------:R-:W-:Y:S01]  /*11ee0*/  LOP3.LUT R32, R32, R33, RZ, 0x3c, !PT ;  /* 0x0000002120207212 */ /* 0x000fe200078e3cff */
[--C-:B------:R-:W-:Y:S01]  /*11ef0*/  IMAD.X R33, RZ, RZ, R11.reuse, P4 ;  /* 0x000000ffff217224 */ /* 0x100fe200020e060b */
[----:B------:R-:W-:Y:S02]  /*11f00*/  LOP3.LUT R48, R49, 0x380, RZ, 0xc0, !PT ;  /* 0x0000038031307812 */ /* 0x000fe400078ec0ff */
[----:B------:R-:W-:Y:S02]  /*11f10*/  IADD3 R57, P2, R10, 0xb000, RZ ;  /* 0x0000b0000a397810 */ /* 0x000fe40007f5e0ff */
[----:B------:R-:W-:Y:S01]  /*11f20*/  LOP3.LUT R40, R40, R41, RZ, 0x3c, !PT ;  /* 0x0000002928287212 */ /* 0x000fe200078e3cff */
[----:B------:R-:W-:Y:S01]  /*11f30*/  IMAD.X R41, RZ, RZ, R11, P3 ;  /* 0x000000ffff297224 */ /* 0x000fe200018e060b */
[----:B------:R-:W-:-:S02]  /*11f40*/  IADD3 R45, P5, R10, 0x8000, RZ ;  /* 0x000080000a2d7810 */ /* 0x000fc40007fbe0ff */
[----:B------:R-:W-:Y:S02]  /*11f50*/  IADD3 R53, P4, R10, 0xa000, RZ ;  /* 0x0000a0000a357810 */ /* 0x000fe40007f9e0ff */
[----:B------:R-:W-:Y:S01]  /*11f60*/  LOP3.LUT R26, R26, 0xffffff80, RZ, 0xc0, !PT ;  /* 0xffffff801a1a7812 */ /* 0x000fe200078ec0ff */
[----:B------:R-:W-:Y:S01]  /*11f70*/  IMAD R78, R21, UR4, RZ ;  /* 0x00000004154e7c24 */ /* 0x000fe2000f8e02ff */
[----:B------:R-:W-:Y:S02]  /*11f80*/  IADD3 R63, P3, R10, 0xc000, RZ ;  /* 0x0000c0000a3f7810 */ /* 0x000fe40007f7e0ff */
[----:B------:R-:W-:Y:S02]  /*11f90*/  SHF.R.U64 R48, R48, 0x3, RZ ;  /* 0x0000000330307819 */ /* 0x000fe400000012ff */
[----:B------:R-:W-:Y:S02]  /*11fa0*/  LOP3.LUT R56, R57, 0x380, RZ, 0xc0, !PT ;  /* 0x0000038039387812 */ /* 0x000fe400078ec0ff */
[----:B------:R-:W-:-:S02]  /*11fb0*/  LOP3.LUT R44, R45, 0x380, RZ, 0xc0, !PT ;  /* 0x000003802d2c7812 */ /* 0x000fc400078ec0ff */
[----:B------:R-:W-:Y:S02]  /*11fc0*/  LOP3.LUT R52, R53, 0x380, RZ, 0xc0, !PT ;  /* 0x0000038035347812 */ /* 0x000fe400078ec0ff */
[----:B------:R-:W-:Y:S01]  /*11fd0*/  IADD3 R26, R30, -R26, RZ ;  /* 0x8000001a1e1a7210 */ /* 0x000fe20007ffe0ff */
[----:B------:R-:W-:Y:S01]  /*11fe0*/  IMAD R77, R3, UR5, R78 ;  /* 0x00000005034d7c24 */ /* 0x000fe2000f8e024e */
[----:B------:R-:W-:Y:S01]  /*11ff0*/  LOP3.LUT R62, R63, 0x380, RZ, 0xc0, !PT ;  /* 0x000003803f3e7812 */ /* 0x000fe200078ec0ff */
[----:B------:R-:W-:Y:S01]  /*12000*/  IMAD.WIDE.U32 R78, R3, UR4, RZ ;  /* 0x00000004034e7c25 */ /* 0x000fe2000f8e00ff */
[----:B------:R-:W-:Y:S01]  /*12010*/  LOP3.LUT R48, R48, R49, RZ, 0x3c, !PT ;  /* 0x0000003130307212 */ /* 0x000fe200078e3cff */
[----:B------:R-:W-:Y:S01]  /*12020*/  ULDC.64 UR4, c[0x0][0xae8] ;  /* 0x0002ba0000047ab9 */ /* 0x000fe20000000a00 */
[----:B------:R-:W-:Y:S01]  /*12030*/  SHF.R.U64 R56, R56, 0x3, RZ ;  /* 0x0000000338387819 */ /* 0x000fe200000012ff */
[----:B------:R-:W-:Y:S01]  /*12040*/  IMAD.X R49, RZ, RZ, R11, P0 ;  /* 0x000000ffff317224 */ /* 0x000fe200000e060b */
[----:B------:R-:W-:Y:S01]  /*12050*/  SHF.R.U64 R44, R44, 0x3, RZ ;  /* 0x000000032c2c7819 */ /* 0x000fe200000012ff */
[----:B------:R-:W-:Y:S01]  /*12060*/  IMAD R3, R223, 0x20, R234 ;  /* 0x00000020df037824 */ /* 0x000fe200078e02ea */
[----:B------:R-:W-:-:S02]  /*12070*/  SHF.R.U64 R52, R52, 0x3, RZ ;  /* 0x0000000334347819 */ /* 0x000fc400000012ff */
[----:B------:R-:W-:Y:S01]  /*12080*/  LOP3.LUT P0, RZ, R26, 0x3, RZ, 0xc0, !PT ;  /* 0x000000031aff7812 */ /* 0x000fe2000780c0ff */
[----:B------:R-:W-:Y:S01]  /*12090*/  IMAD R21, R76, UR4, RZ ;  /* 0x000000044c157c24 */ /* 0x000fe2000f8e02ff */
[----:B------:R-:W-:Y:S01]  /*120a0*/  SHF.R.U64 R62, R62, 0x3, RZ ;  /* 0x000000033e3e7819 */ /* 0x000fe200000012ff */
[----:B------:R-:W-:Y:S01]  /*120b0*/  IMAD.IADD R77, R79, 0x1, R77 ;  /* 0x000000014f4d7824 */ /* 0x000fe200078e024d */
[----:B------:R-:W-:Y:S01]  /*120c0*/  LOP3.LUT R56, R56, R57, RZ, 0x3c, !PT ;  /* 0x0000003938387212 */ /* 0x000fe200078e3cff */
[----:B------:R-:W-:Y:S01]  /*120d0*/  IMAD.X R57, RZ, RZ, R11, P2 ;  /* 0x000000ffff397224 */ /* 0x000fe200010e060b */
[----:B------:R-:W-:Y:S01]  /*120e0*/  LOP3.LUT R44, R44, R45, RZ, 0x3c, !PT ;  /* 0x0000002d2c2c7212 */ /* 0x000fe200078e3cff */
[----:B------:R-:W-:Y:S01]  /*120f0*/  IMAD.MOV.U32 R76, RZ, RZ, R78 ;  /* 0x000000ffff4c7224 */ /* 0x000fe200078e004e */
[----:B------:R-:W-:Y:S01]  /*12100*/  LOP3.LUT R52, R52, R53, RZ, 0x3c, !PT ;  /* 0x0000003534347212 */ /* 0x000fe200078e3cff */
[----:B------:R-:W-:Y:S01]  /*12110*/  IMAD.IADD R80, R206, 0x1, R3 ;  /* 0x00000001ce507824 */ /* 0x000fe200078e0203 */
[----:B------:R-:W-:Y:S01]  /*12120*/  LOP3.LUT R62, R62, R63, RZ, 0x3c, !PT ;  /* 0x0000003f3e3e7212 */ /* 0x000fe200078e3cff */
[--C-:B------:R-:W-:Y:S01]  /*12130*/  IMAD.X R45, RZ, RZ, R11.reuse, P5 ;  /* 0x000000ffff2d7224 */ /* 0x100fe200028e060b */
[C---:B------:R-:W-:Y:S01]  /*12140*/  IADD3 R65, P5, R10.reuse, 0xd000, RZ ;  /* 0x0000d0000a417810 */ /* 0x040fe20007fbe0ff */
[--C-:B------:R-:W-:Y:S01]  /*12150*/  IMAD.X R53, RZ, RZ, R11.reuse, P4 ;  /* 0x000000ffff357224 */ /* 0x100fe200020e060b */
[C---:B------:R-:W-:Y:S01]  /*12160*/  IADD3 R69, P4, R10.reuse, 0xe000, RZ ;  /* 0x0000e0000a457810 */ /* 0x040fe20007f9e0ff */
[----:B------:R-:W-:Y:S01]  /*12170*/  IMAD.X R63, RZ, RZ, R11, P3 ;  /* 0x000000ffff3f7224 */ /* 0x000fe200018e060b */
[----:B------:R-:W-:Y:S01]  /*12180*/  IADD3 R7, P3, R10, 0xf000, RZ ;  /* 0x0000f0000a077810 */ /* 0x000fe20007f7e0ff */
[C---:B------:R-:W-:Y:S01]  /*12190*/  IMAD R3, R226.reuse, UR5, R21 ;  /* 0x00000005e2037c24 */ /* 0x040fe2000f8e0215 */
[----:B------:R-:W-:Y:S01]  /*121a0*/  LOP3.LUT R64, R65, 0x380, RZ, 0xc0, !PT ;  /* 0x0000038041407812 */ /* 0x000fe200078ec0ff */
[----:B------:R-:W-:Y:S01]  /*121b0*/  IMAD.WIDE.U32 R76, R226, UR4, R76 ;  /* 0x00000004e24c7c25 */ /* 0x000fe2000f8e004c */
[----:B------:R-:W-:Y:S01]  /*121c0*/  LOP3.LUT R68, R69, 0x380, RZ, 0xc0, !PT ;  /* 0x0000038045447812 */ /* 0x000fe200078ec0ff */
[----:B------:R-:W-:Y:S01]  /*121d0*/  ULDC.64 UR4, c[0x0][0xaf0] ;  /* 0x0002bc0000047ab9 */ /* 0x000fe20000000a00 */
[----:B------:R-:W-:Y:S01]  /*121e0*/  LOP3.LUT R15, R10, 0x380, RZ, 0xc0, !PT ;  /* 0x000003800a0f7812 */ /* 0x000fe200078ec0ff */
[----:B-1----:R-:W-:Y:S01]  /*121f0*/  @P1 IMAD.HI.U32 R21, R80, R81, RZ ;  /* 0x0000005150151227 */ /* 0x002fe200078e00ff */
[----:B----4-:R-:W-:-:S02]  /*12200*/  LOP3.LUT R6, R7, 0x380, RZ, 0xc0, !PT ;  /* 0x0000038007067812 */ /* 0x010fc400078ec0ff */
[----:B------:R-:W-:Y:S01]  /*12210*/  SHF.R.U64 R64, R64, 0x3, RZ ;  /* 0x0000000340407819 */ /* 0x000fe200000012ff */
[----:B------:R-:W-:Y:S01]  /*12220*/  IMAD.IADD R77, R77, 0x1, R3 ;  /* 0x000000014d4d7824 */ /* 0x000fe200078e0203 */
[----:B------:R-:W-:Y:S01]  /*12230*/  SHF.R.U64 R68, R68, 0x3, RZ ;  /* 0x0000000344447819 */ /* 0x000fe200000012ff */
[----:B------:R-:W-:Y:S01]  /*12240*/  IMAD.MOV.U32 R3, RZ, RZ, R80 ;  /* 0x000000ffff037224 */ /* 0x000fe200078e0050 */
[----:B---3--:R-:W-:Y:S01]  /*12250*/  @P1 SHF.R.U32.HI R3, RZ, R82, R21 ;  /* 0x00000052ff031219 */ /* 0x008fe20000011615 */
[----:B------:R-:W-:Y:S01]  /*12260*/  IMAD R78, R235, UR4, RZ ;  /* 0x00000004eb4e7c24 */ /* 0x000fe2000f8e02ff */
[----:B------:R-:W-:Y:S02]  /*12270*/  SHF.R.U64 R15, R15, 0x3, RZ ;  /* 0x000000030f0f7819 */ /* 0x000fe400000012ff */
[----:B------:R-:W-:Y:S02]  /*12280*/  SHF.R.U64 R6, R6, 0x3, RZ ;  /* 0x0000000306067819 */ /* 0x000fe400000012ff */
[----:B------:R-:W-:Y:S01]  /*12290*/  SHF.R.S32.HI R21, RZ, 0x1f, R3 ;  /* 0x0000001fff157819 */ /* 0x000fe20000011403 */
[----:B------:R-:W-:Y:S01]  /*122a0*/  IMAD R79, R229, UR5, R78 ;  /* 0x00000005e54f7c24 */ /* 0x000fe2000f8e024e */
[----:B------:R-:W-:Y:S01]  /*122b0*/  LOP3.LUT R64, R64, R65, RZ, 0x3c, !PT ;  /* 0x0000004140407212 */ /* 0x000fe200078e3cff */
[--C-:B------:R-:W-:Y:S01]  /*122c0*/  IMAD.X R65, RZ, RZ, R11.reuse, P5 ;  /* 0x000000ffff417224 */ /* 0x100fe200028e060b */
[----:B------:R-:W-:Y:S01]  /*122d0*/  LOP3.LUT R68, R68, R69, RZ, 0x3c, !PT ;  /* 0x0000004544447212 */ /* 0x000fe200078e3cff */
[----:B------:R-:W-:Y:S01]  /*122e0*/  IMAD.X R69, RZ, RZ, R11, P4 ;  /* 0x000000ffff457224 */ /* 0x000fe200020e060b */
[----:B0-----:R-:W-:Y:S01]  /*122f0*/  LOP3.LUT R4, R15, R10, RZ, 0x3c, !PT ;  /* 0x0000000a0f047212 */ /* 0x001fe200078e3cff */
[----:B------:R-:W-:Y:S01]  /*12300*/  IMAD.WIDE.U32 R76, R229, UR4, R76 ;  /* 0x00000004e54c7c25 */ /* 0x000fe2000f8e004c */
[----:B------:R-:W-:Y:S01]  /*12310*/  IADD3.X R73, RZ, R11, RZ, P3, !PT ;  /* 0x0000000bff497210 */ /* 0x000fe20001ffe4ff */
[----:B------:R-:W-:Y:S01]  /*12320*/  ULDC.64 UR4, c[0x0][0xae0] ;  /* 0x0002b80000047ab9 */ /* 0x000fe20000000a00 */
[----:B------:R-:W-:Y:S01]  /*12330*/  LOP3.LUT R72, R6, R7, RZ, 0x3c, !PT ;  /* 0x0000000706487212 */ /* 0x000fe200078e3cff */
[----:B------:R-:W-:-:S02]  /*12340*/  IMAD.MOV R81, RZ, RZ, -R3 ;  /* 0x000000ffff517224 */ /* 0x000fc400078e0a03 */
[----:B------:R-:W-:Y:S01]  /*12350*/  IMAD R78, R21, UR4, RZ ;  /* 0x00000004154e7c24 */ /* 0x000fe2000f8e02ff */
[----:B------:R-:W-:Y:S01]  /*12360*/  IADD3 R77, R77, R79, RZ ;  /* 0x0000004f4d4d7210 */ /* 0x000fe20007ffe0ff */
[----:B------:R-:W-:Y:S02]  /*12370*/  IMAD R21, R0, R81, R80 ;  /* 0x0000005100157224 */ /* 0x000fe400078e0250 */
[C---:B------:R-:W-:Y:S02]  /*12380*/  IMAD R79, R3.reuse, UR5, R78 ;  /* 0x00000005034f7c24 */ /* 0x040fe4000f8e024e */
[----:B------:R-:W-:Y:S01]  /*12390*/  IMAD.WIDE.U32 R76, R3, UR4, R76 ;  /* 0x00000004034c7c25 */ /* 0x000fe2000f8e004c */
[----:B------:R-:W-:Y:S01]  /*123a0*/  SHF.R.S32.HI R0, RZ, 0x1f, R21 ;  /* 0x0000001fff007819 */ /* 0x000fe20000011415 */
[----:B------:R-:W-:Y:S02]  /*123b0*/  ULDC.64 UR4, c[0x0][0xad8] ;  /* 0x0002b60000047ab9 */ /* 0x000fe40000000a00 */
[----:B------:R-:W-:-:S02]  /*123c0*/  IMAD.IADD R77, R77, 0x1, R79 ;  /* 0x000000014d4d7824 */ /* 0x000fc400078e024f */
[----:B------:R-:W-:Y:S02]  /*123d0*/  IMAD R0, R0, UR4, RZ ;  /* 0x0000000400007c24 */ /* 0x000fe4000f8e02ff */
[----:B------:R-:W-:Y:S02]  /*123e0*/  IMAD.IADD R85, R234, 0x1, R206 ;  /* 0x00000001ea557824 */ /* 0x000fe400078e02ce */
[C---:B------:R-:W-:Y:S02]  /*123f0*/  IMAD R79, R21.reuse, UR5, R0 ;  /* 0x00000005154f7c24 */ /* 0x040fe4000f8e0200 */
[----:B------:R-:W-:Y:S01]  /*12400*/  IMAD.WIDE.U32 R76, R21, UR4, R76 ;  /* 0x00000004154c7c25 */ /* 0x000fe2000f8e004c */
[----:B------:R-:W-:-:S03]  /*12410*/  ULDC.64 UR4, c[0x0][0xa80] ;  /* 0x0002a00000047ab9 */ /* 0x000fc60000000a00 */
[----:B------:R-:W-:Y:S01]  /*12420*/  VIADD R0, R18, 0x22820 ;  /* 0x0002282012007836 */ /* 0x000fe20000000000 */
[C---:B------:R-:W-:Y:S01]  /*12430*/  LEA R84, P3, R76.reuse, UR4, 0x1 ;  /* 0x000000044c547c11 */ /* 0x040fe2000f8608ff */
[----:B------:R-:W-:Y:S02]  /*12440*/  IMAD.IADD R21, R77, 0x1, R79 ;  /* 0x000000014d157824 */ /* 0x000fe400078e024f */
[----:B------:R-:W-:Y:S01]  /*12450*/  VIADD R3, R85, 0x20 ;  /* 0x0000002055037836 */ /* 0x000fe20000000000 */
[----:B------:R-:W-:Y:S02]  /*12460*/  PRMT R0, RZ, 0x654, R0 ;  /* 0x00000654ff007816 */ /* 0x000fe40000000000 */
[----:B------:R-:W-:Y:S02]  /*12470*/  LEA.HI.X R21, R76, UR5, R21, 0x1, P3 ;  /* 0x000000054c157c11 */ /* 0x000fe400098f0c15 */
[----:B------:R-:W-:Y:S01]  /*12480*/  ISETP.GE.AND P1, PT, R3, R20, PT ;  /* 0x000000140300720c */ /* 0x000fe20003f26270 */
[----:B------:R-:W-:Y:S01]  /*12490*/  VIADD R3, R85, 0x40 ;  /* 0x0000004055037836 */ /* 0x000fe20000000000 */
[----:B------:R-:W0:Y:S01]  /*124a0*/  SHFL.IDX PT, R82, R84, RZ, 0x181f ;  /* 0x00181fff54527589 */ /* 0x000e2200000e0000 */
        /* <DEDUP_REMOVED lines=8> */
[----:B------:R-:W-:Y:S01]  /*12530*/  ISETP.GE.OR P0, PT, R5, R20, P0 ;  /* 0x000000140500720c */ /* 0x000fe20000706670 */
[----:B------:R-:W-:-:S06]  /*12540*/  IMAD.MOV.U32 R5, RZ, RZ, R11 ;  /* 0x000000ffff057224 */ /* 0x000fcc00078e000b */
[----:B------:R-:W-:Y:S06]  /*12550*/  @!P2 ST.E desc[UR40][R50.64], R9 ;  /* 0x000000093200a985 */ /* 0x000fec000c101928 */
[----:B------:R1:W-:Y:S04]  /*12560*/  @!P0 ST.E desc[UR40][R54.64], R8 ;  /* 0x0000000836008985 */ /* 0x0003e8000c101928 */
[----:B------:R-:W5:Y:S04]  /*12570*/  LD.E.128 R4, desc[UR40][R4.64] ;  /* 0x0000002804047980 */ /* 0x000f68000c101d00 */
[----:B------:R-:W5:Y:S04]  /*12580*/  LD.E.128 R12, desc[UR40][R12.64] ;  /* 0x000000280c0c7980 */ /* 0x000f68000c101d00 */
[----:B-1----:R1:W5:Y:S04]  /*12590*/  LD.E.128 R8, desc[UR40][R60.64] ;  /* 0x000000283c087980 */ /* 0x002368000c101d00 */
[----:B------:R-:W5:Y:S04]  /*125a0*/  LD.E.128 R24, desc[UR40][R24.64] ;  /* 0x0000002818187980 */ /* 0x000f68000c101d00 */
        /* <DEDUP_REMOVED lines=17> */
[----:B--2---:R-:W2:Y:S01]  /*126c0*/  FENCE.VIEW.ASYNC.S ;  /* 0x00000000000073c6 */ /* 0x004ea20000000000 */
[----:B------:R-:W-:-:S02]  /*126d0*/  ISETP.GE.AND P2, PT, R85, R20, PT ;  /* 0x000000145500720c */ /* 0x000fc40003f46270 */
[----:B------:R-:W-:Y:S01]  /*126e0*/  ISETP.GE.AND P0, PT, R3, R20, PT ;  /* 0x000000140300720c */ /* 0x000fe20003f06270 */
[----:B--2---:R2:W-:Y:S02]  /*126f0*/  SYNCS.ARRIVE.TRANS64.RED.A1T0 RZ, [R0+URZ], RZ ;  /* 0x000000ff00ff79a7 */ /* 0x0045e4000810043f */
[----:B--2---:R1:W2:Y:S08]  /*12700*/  SHFL.IDX PT, R0, R21, RZ, 0x181f ;  /* 0x00181fff15007589 */ /* 0x0042b000000e0000 */
[----:B0-----:R-:W-:Y:S05]  /*12710*/  @P2 BRA `(.L_x_14220) ;  /* 0x0000000000442947 */ /* 0x001fea0003800000 */
[----:B------:R-:W-:Y:S02]  /*12720*/  ULDC UR4, c[0x0][0xac8] ;  /* 0x0002b20000047ab9 */ /* 0x000fe40000000800 */
[----:B------:R-:W-:Y:S02]  /*12730*/  ISETP.GE.AND P2, PT, R205, UR4, PT ;  /* 0x00000004cd007c0c */ /* 0x000fe4000bf46270 */
[----:B------:R-:W-:Y:S02]  /*12740*/  ISETP.GE.AND P3, PT, R217, UR4, PT ;  /* 0x00000004d9007c0c */ /* 0x000fe4000bf66270 */
[----:B------:R-:W-:-:S09]  /*12750*/  ISETP.GE.AND P4, PT, R216, UR4, PT ;  /* 0x00000004d8007c0c */ /* 0x000fd2000bf86270 */
[----:B------:R-:W-:-:S04]  /*12760*/  @!P2 LEA R76, P5, R205, R82, 0x1 ;  /* 0x00000052cd4ca211 */ /* 0x000fc800078a08ff */
        /* <DEDUP_REMOVED lines=12> */
.L_x_14220:
[----:B------:R-:W-:Y:S05]  /*12830*/  BSYNC B1 ;  /* 0x0000000000017941 */ /* 0x000fea0003800000 */
.L_x_14219:
[----:B--2---:R2:W3:Y:S01]  /*12840*/  SHFL.IDX PT, R0, R21, 0x1, 0x181f ;  /* 0x00381f0015007f89 */ /* 0x0044e200000e0000 */
[----:B------:R-:W-:Y:S01]  /*12850*/  BSSY B1, `(.L_x_14221) ;  /* 0x0000015000017945 */ /* 0x000fe20003800000 */
[----:B------:R-:W-:Y:S02]  /*12860*/  VIADD R3, R85, 0x60 ;  /* 0x0000006055037836 */ /* 0x000fe40000000000 */
[----:B0----5:R2:W0:Y:S01]  /*12870*/  SHFL.IDX PT, R30, R84, 0x1, 0x181f ;  /* 0x00381f00541e7f89 */ /* 0x02142200000e0000 */
[----:B------:R-:W-:Y:S05]  /*12880*/  @P1 BRA `(.L_x_14222) ;  /* 0x0000000000441947 */ /* 0x000fea0003800000 */
[----:B------:R-:W-:Y:S02]  /*12890*/  ULDC UR4, c[0x0][0xac8] ;  /* 0x0002b20000047ab9 */ /* 0x000fe40000000800 */
[----:B------:R-:W-:Y:S02]  /*128a0*/  ISETP.GE.AND P4, PT, R205, UR4, PT ;  /* 0x00000004cd007c0c */ /* 0x000fe4000bf86270 */
[----:B------:R-:W-:Y:S02]  /*128b0*/  ISETP.GE.AND P3, PT, R217, UR4, PT ;  /* 0x00000004d9007c0c */ /* 0x000fe4000bf66270 */
[----:B------:R-:W-:Y:S02]  /*128c0*/  ISETP.GE.AND P2, PT, R216, UR4, PT ;  /* 0x00000004d8007c0c */ /* 0x000fe4000bf46270 */
[----:B------:R-:W-:-:S07]  /*128d0*/  ISETP.GE.AND P1, PT, R218, UR4, PT ;  /* 0x00000004da007c0c */ /* 0x000fce000bf26270 */
[----:B0-----:R-:W-:-:S04]  /*128e0*/  @!P4 LEA R4, P5, R205, R30, 0x1 ;  /* 0x0000001ecd04c211 */ /* 0x001fc800078a08ff */
[----:B---3--:R-:W-:Y:S02]  /*128f0*/  @!P4 LEA.HI.X R5, R205, R0, R89, 0x1, P5 ;  /* 0x00000000cd05c211 */ /* 0x008fe400028f0c59 */
        /* <DEDUP_REMOVED lines=10> */
.L_x_14222:
[----:B------:R-:W-:Y:S05]  /*129a0*/  BSYNC B1 ;  /* 0x0000000000017941 */ /* 0x000fea0003800000 */
.L_x_14221:
[----:B---3--:R3:W0:Y:S01]  /*129b0*/  SHFL.IDX PT, R0, R21, 0x2, 0x181f ;  /* 0x00581f0015007f89 */ /* 0x00862200000e0000 */
[----:B------:R-:W-:Y:S03]  /*129c0*/  BSSY B1, `(.L_x_14223) ;  /* 0x0000014000017945 */ /* 0x000fe60003800000 */
[----:B----4-:R3:W4:Y:S01]  /*129d0*/  SHFL.IDX PT, R10, R84, 0x2, 0x181f ;  /* 0x00581f00540a7f89 */ /* 0x01072200000e0000 */
        /* <DEDUP_REMOVED lines=18> */
.L_x_14224:
[----:B------:R-:W-:Y:S05]  /*12b00*/  BSYNC B1 ;  /* 0x0000000000017941 */ /* 0x000fea0003800000 */
.L_x_14223:
[----:B------:R-:W-:Y:S01]  /*12b10*/  ISETP.GE.AND P0, PT, R3, R20, PT ;  /* 0x000000140300720c */ /* 0x000fe20003f06270 */
[----:B-123--:R-:W1:Y:S04]  /*12b20*/  SHFL.IDX PT, R21, R21, 0x3, 0x181f ;  /* 0x00781f0015157f89 */ /* 0x00ee6800000e0000 */
[----:B------:R-:W2:Y:S08]  /*12b30*/  SHFL.IDX PT, R84, R84, 0x3, 0x181f ;  /* 0x00781f0054547f89 */ /* 0x000eb000000e0000 */
[----:B------:R-:W-:Y:S05]  /*12b40*/  @P0 BRA `(.L_x_14225) ;  /* 0x0000000c00e00947 */ /* 0x000fea0003800000 */
[----:B------:R-:W-:Y:S02]  /*12b50*/  ULDC UR4, c[0x0][0xac8] ;  /* 0x0002b20000047ab9 */ /* 0x000fe40000000800 */
[----:B------:R-:W-:Y:S02]  /*12b60*/  ISETP.GE.AND P3, PT, R205, UR4, PT ;  /* 0x00000004cd007c0c */ /* 0x000fe4000bf66270 */
[----:B------:R-:W-:Y:S02]  /*12b70*/  ISETP.GE.AND P4, PT, R217, UR4, PT ;  /* 0x00000004d9007c0c */ /* 0x000fe4000bf86270 */
[----:B------:R-:W-:-:S09]  /*12b80*/  ISETP.GE.AND P5, PT, R216, UR4, PT ;  /* 0x00000004d8007c0c */ /* 0x000fd2000bfa6270 */
[-C--:B0-2---:R-:W-:Y:S02]  /*12b90*/  @!P3 LEA R4, P0, R205, R84.reuse, 0x1 ;  /* 0x00000054cd04b211 */ /* 0x085fe400078008ff */
        /* <DEDUP_REMOVED lines=14> */
.L_x_14217:
[----:B------:R-:W-:Y:S01]  /*12c80*/  ULDC.64 UR4, c[0x0][0xc00] ;  /* 0x0003000000047ab9 */ /* 0x000fe20000000a00 */
[----:B------:R-:W-:Y:S01]  /*12c90*/  IMAD.MOV.U32 R0, RZ, RZ, RZ ;  /* 0x000000ffff007224 */ /* 0x000fe200078e00ff */
[----:B------:R-:W-:Y:S01]  /*12ca0*/  ISETP.NE.U32.AND P0, PT, RZ, UR4, PT ;  /* 0x00000004ff007c0c */ /* 0x000fe2000bf05070 */
[----:B------:R-:W3:Y:S01]  /*12cb0*/  LDC R21, c[0x0][0xbe8] ;  /* 0x0002fa00ff157b82 */ /* 0x000ee20000000800 */
        /* <DEDUP_REMOVED lines=12> */
[----:B---3--:R-:W-:Y:S01]  /*12d80*/  ISETP.NE.AND P2, PT, R21, 0x1, PT ;  /* 0x000000011500780c */ /* 0x008fe20003f45270 */
[----:B------:R-:W3:-:S12]  /*12d90*/  S2R R3, SR_TID.X ;  /* 0x0000000000037919 */ /* 0x000ed80000002100 */
[----:B------:R-:W0:Y:S01]  /*12da0*/  @P2 LDC R25, c[0x0][0xbec] ;  /* 0x0002fb00ff192b82 */ /* 0x000e220000000800 */
[----:B---3--:R-:W-:-:S05]  /*12db0*/  VIADD R3, R3, 0xffffff80 ;  /* 0xffffff8003037836 */ /* 0x008fca0000000000 */
[----:B------:R-:W-:Y:S01]  /*12dc0*/  ISETP.GE.AND P3, PT, R3, 0x80, PT ;  /* 0x000000800300780c */ /* 0x000fe20003f66270 */
[----:B----4-:R-:W-:-:S12]  /*12dd0*/  @P1 BRA `(.L_x_14226) ;  /* 0x0000000000101947 */ /* 0x010fd80003800000 */
[----:B------:R-:W-:Y:S05]  /*12de0*/  @!P0 BRA `(.L_x_14226) ;  /* 0x00000000000c8947 */ /* 0x000fea0003800000 */
[----:B------:R-:W3:Y:S04]  /*12df0*/  LDG.E R3, desc[UR40][R4.64] ;  /* 0x0000002804037981 */ /* 0x000ee8000c1e1900 */
[----:B-----5:R-:W3:Y:S02]  /*12e00*/  LDG.E R8, desc[UR40][R4.64+0x4] ;  /* 0x0000042804087981 */ /* 0x020ee4000c1e1900 */
[----:B---3--:R-:W-:-:S07]  /*12e10*/  IMAD.IADD R8, R8, 0x1, -R3 ;  /* 0x0000000108087824 */ /* 0x008fce00078e0a03 */
.L_x_14226:
        /* <DEDUP_REMOVED lines=29> */
[--C-:B------:R-:W-:Y:S02]  /*12ff0*/  IMAD.MOV R7, RZ, RZ, -R3.reuse ;  /* 0x000000ffff077224 */ /* 0x100fe400078e0a03 */
        /* <DEDUP_REMOVED lines=15> */
.L_x_14228:
[----:B------:R-:W-:Y:S05]  /*130f0*/  BSYNC B1 ;  /* 0x0000000000017941 */ /* 0x000fea0003800000 */
.L_x_14227:
[----:B------:R-:W4:Y:S01]  /*13100*/  @P2 LDC R9, c[0x0][0xbf0] ;  /* 0x0002fc00ff092b82 */ /* 0x000f220000000800 */
[----:B------:R-:W-:Y:S01]  /*13110*/  ULDC.64 UR4, c[0x0][0xaa0] ;  /* 0x0002a80000047ab9 */ /* 0x000fe20000000a00 */
[----:B---3--:R-:W-:Y:S02]  /*13120*/  IMAD R7, R223, 0x20, R234 ;  /* 0x00000020df077824 */ /* 0x008fe400078e02ea */
[----:B------:R-:W-:Y:S02]  /*13130*/  IMAD R3, R11, UR4, RZ ;  /* 0x000000040b037c24 */ /* 0x000fe4000f8e02ff */
[----:B------:R-:W-:-:S04]  /*13140*/  IMAD.WIDE.U32 R4, R0, UR4, RZ ;  /* 0x0000000400047c25 */ /* 0x000fc8000f8e00ff */
[----:B------:R-:W-:Y:S01]  /*13150*/  IMAD R3, R0, UR5, R3 ;  /* 0x0000000500037c24 */ /* 0x000fe2000f8e0203 */
[----:B------:R-:W-:Y:S01]  /*13160*/  ULDC.64 UR4, c[0x0][0xae8] ;  /* 0x0002ba0000047ab9 */ /* 0x000fe20000000a00 */
[----:B------:R-:W-:Y:S02]  /*13170*/  IMAD.IADD R10, R206, 0x1, R7 ;  /* 0x00000001ce0a7824 */ /* 0x000fe400078e0207 */
[----:B------:R-:W-:Y:S02]  /*13180*/  IMAD.IADD R5, R5, 0x1, R3 ;  /* 0x0000000105057824 */ /* 0x000fe400078e0203 */
[----:B------:R-:W-:Y:S02]  /*13190*/  IMAD R3, R12, UR4, RZ ;  /* 0x000000040c037c24 */ /* 0x000fe4000f8e02ff */
[----:B0-----:R-:W-:-:S04]  /*131a0*/  @P2 IMAD.HI.U32 R0, R10, R25, RZ ;  /* 0x000000190a002227 */ /* 0x001fc800078e00ff */
        /* <DEDUP_REMOVED lines=23> */
[----:B------:R-:W-:-:S04]  /*13320*/  ULDC.64 UR4, c[0x0][0xa80] ;  /* 0x0002a00000047ab9 */ /* 0x000fc80000000a00 */
[----:B------:R-:W-:Y:S02]  /*13330*/  IADD3 R5, R5, R3, RZ ;  /* 0x0000000305057210 */ /* 0x000fe40007ffe0ff */
[----:B------:R-:W-:Y:S01]  /*13340*/  LEA R3, P0, R4, UR4, 0x1 ;  /* 0x0000000404037c11 */ /* 0x000fe2000f8008ff */
[----:B------:R-:W-:-:S03]  /*13350*/  UMOV UR4, 0xffffffff ;  /* 0xffffffff00047882 */ /* 0x000fc60000000000 */
[----:B------:R-:W-:Y:S01]  /*13360*/  LEA.HI.X R4, R4, UR5, R5, 0x1, P0 ;  /* 0x0000000504047c11 */ /* 0x000fe200080f0c05 */
[----:B------:R-:W-:Y:S08]  /*13370*/  BRA.DIV UR4, `(.L_x_14229) ;  /* 0x00000092040c7947 */ /* 0x000ff0000b800000 */
[----:B------:R0:W3:Y:S04]  /*13380*/  SHFL.IDX PT, R0, R4, RZ, 0x181f ;  /* 0x00181fff04007589 */ /* 0x0000e800000e0000 */
[----:B------:R0:W4:Y:S02]  /*13390*/  SHFL.IDX PT, R14, R3, RZ, 0x181f ;  /* 0x00181fff030e7589 */ /* 0x00012400000e0000 */
.L_x_14433:
        /* <DEDUP_REMOVED lines=26> */
.L_x_14231:
[----:B------:R-:W-:Y:S05]  /*13540*/  BSYNC B1 ;  /* 0x0000000000017941 */ /* 0x000fea0003800000 */
.L_x_14230:
[----:B------:R-:W-:-:S03]  /*13550*/  UMOV UR4, 0xffffffff ;  /* 0xffffffff00047882 */ /* 0x000fc60000000000 */
[----:B------:R-:W-:Y:S05]  /*13560*/  BRA.DIV UR4, `(.L_x_14232) ;  /* 0x0000008e04c47947 */ /* 0x000fea000b800000 */
[----:B---3--:R3:W0:Y:S04]  /*13570*/  SHFL.IDX PT, R0, R4, 0x1, 0x181f ;  /* 0x00381f0004007f89 */ /* 0x00862800000e0000 */
[----:B----4-:R3:W4:Y:S02]  /*13580*/  SHFL.IDX PT, R14, R3, 0x1, 0x181f ;  /* 0x00381f00030e7f89 */ /* 0x01072400000e0000 */
.L_x_14437:
        /* <DEDUP_REMOVED lines=25> */
.L_x_14234:
[----:B------:R-:W-:Y:S05]  /*13720*/  BSYNC B1 ;  /* 0x0000000000017941 */ /* 0x000fea0003800000 */
.L_x_14233:
[----:B------:R-:W-:-:S03]  /*13730*/  UMOV UR4, 0xffffffff ;  /* 0xffffffff00047882 */ /* 0x000fc60000000000 */
[----:B------:R-:W-:Y:S05]  /*13740*/  BRA.DIV UR4, `(.L_x_14235) ;  /* 0x0000008e04947947 */ /* 0x000fea000b800000 */
[----:B0-----:R0:W0:Y:S04]  /*13750*/  SHFL.IDX PT, R0, R4, 0x2, 0x181f ;  /* 0x00581f0004007f89 */ /* 0x00102800000e0000 */
[----:B----4-:R4:W0:Y:S02]  /*13760*/  SHFL.IDX PT, R14, R3, 0x2, 0x181f ;  /* 0x00581f00030e7f89 */ /* 0x01082400000e0000 */
.L_x_14441:
        /* <DEDUP_REMOVED lines=25> */
.L_x_14237:
[----:B------:R-:W-:Y:S05]  /*13900*/  BSYNC B1 ;  /* 0x0000000000017941 */ /* 0x000fea0003800000 */
.L_x_14236:
[----:B------:R-:W-:-:S03]  /*13910*/  UMOV UR4, 0xffffffff ;  /* 0xffffffff00047882 */ /* 0x000fc60000000000 */
[----:B------:R-:W-:Y:S05]  /*13920*/  BRA.DIV UR4, `(.L_x_14238) ;  /* 0x0000008e04647947 */ /* 0x000fea000b800000 */
[----:B0-----:R0:W0:Y:S04]  /*13930*/  SHFL.IDX PT, R0, R4, 0x3, 0x181f ;  /* 0x00781f0004007f89 */ /* 0x00102800000e0000 */
[----:B------:R0:W0:Y:S02]  /*13940*/  SHFL.IDX PT, R14, R3, 0x3, 0x181f ;  /* 0x00781f00030e7f89 */ /* 0x00002400000e0000 */
.L_x_14445:
        /* <DEDUP_REMOVED lines=24> */
.L_x_14225:
[----:B------:R-:W-:Y:S05]  /*13ad0*/  BSYNC B0 ;  /* 0x0000000000007941 */ /* 0x000fea0003800000 */
.L_x_14216:
[----:B------:R-:W-:Y:S02]  /*13ae0*/  ULDC UR4, c[0x0][0xc3c] ;  /* 0x00030f0000047ab9 */ /* 0x000fe40000000800 */
[----:B--2---:R-:W-:-:S13]  /*13af0*/  ISETP.GE.AND P0, PT, R95, UR4, PT ;  /* 0x000000045f007c0c */ /* 0x004fda000bf06270 */
[----:B------:R-:W-:Y:S05]  /*13b00*/  @!P0 BRA `(.L_x_14239) ;  /* 0xfffffed4005c8947 */ /* 0x000fea000383ffff */
[----:B------:R-:W-:Y:S05]  /*13b10*/  BRA `(.L_x_14092) ;  /* 0x0000007800a87947 */ /* 0x000fea0003800000 */
.L_x_14090:
[----:B------:R-:W-:-:S08]  /*13b20*/  NOP ;  /* 0x0000000000007918 */ /* 0x000fd00000000000 */
[----:B--2---:R-:W0:-:S00]  /*13b30*/  USETMAXREG.DEALLOC.CTAPOOL 0x18 ;  /* 0x00000018000079c8 */ /* 0x004e0000080e0500 */
        /* <DEDUP_REMOVED lines=16> */
.L_x_14240:
        /* <DEDUP_REMOVED lines=41> */
.L_x_14246:
        /* <DEDUP_REMOVED lines=12> */
.L_x_14245:
[----:B------:R-:W-:Y:S05]  /*13f90*/  BSYNC B0 ;  /* 0x0000000000007941 */ /* 0x000fea0003800000 */
.L_x_14244:
[----:B0----5:R-:W0:Y:S02]  /*13fa0*/  SHFL.UP PT, R2, R6, 0x1, RZ ;  /* 0x0420000006027989 */ /* 0x021e2400000e00ff */
        /* <DEDUP_REMOVED lines=20> */
.L_x_14242:
        /* <DEDUP_REMOVED lines=18> */
[----:B------:R-:W-:-:S06]  /*14210*/  IADD3 R16, R7, -0x1, RZ ;  /* 0xffffffff07107810 */ /* 0x000fcc0007ffe0ff */
[----:B------:R2:W3:Y:S02]  /*14220*/  SHFL.IDX PT, R16, R5, R16, 0x1f ;  /* 0x00001f1005107589 */ /* 0x0004e400000e0000 */
.L_x_14247:
        /* <DEDUP_REMOVED lines=30> */
[----:B-1----:R-:W-:-:S02]  /*14410*/  IADD3 R3, R10, 0xffffffe, RZ ;  /* 0x0ffffffe0a037810 */ /* 0x002fc40007ffe0ff */
[----:B------:R-:W-:-:S04]  /*14420*/  IABS R10, R11 ;  /* 0x0000000b000a7213 */ /* 0x000fc80000000000 */
        /* <DEDUP_REMOVED lines=24> */
.L_x_14243:
[----:B------:R-:W-:Y:S02]  /*145b0*/  IMAD.MOV.U32 R17, RZ, RZ, RZ ;  /* 0x000000ffff117224 */ /* 0x000fe400078e00ff */
[----:B------:R-:W-:Y:S02]  /*145c0*/  IMAD.U32 R16, RZ, RZ, UR6 ;  /* 0x00000006ff107e24 */ /* 0x000fe4000f8e00ff */
[----:B------:R-:W-:-:S07]  /*145d0*/  IMAD.MOV.U32 R18, RZ, RZ, RZ ;  /* 0x000000ffff127224 */ /* 0x000fce00078e00ff */
.L_x_14248:
[----:B------:R-:W-:-:S13]  /*145e0*/  ISETP.NE.AND P0, PT, R0, RZ, PT ;  /* 0x000000ff0000720c */ /* 0x000fda0003f05270 */
[----:B------:R-:W1:Y:S01]  /*145f0*/  @!P0 S2R R3, SR_CgaCtaId ;  /* 0x0000000000038919 */ /* 0x000e620000008800 */
[----:B------:R-:W-:-:S04]  /*14600*/  @!P0 MOV R0, 0x400 ;  /* 0x0000040000008802 */ /* 0x000fc80000000f00 */
[----:B-1----:R-:W-:-:S05]  /*14610*/  @!P0 LEA R0, R3, R0, 0x18 ;  /* 0x0000000003008211 */ /* 0x002fca00078ec0ff */
[----:B------:R1:W-:Y:S01]  /*14620*/  @!P0 STS.128 [R0+0x228d0], R16 ;  /* 0x0228d01000008388 */ /* 0x0003e20000000c00 */
[----:B------:R-:W-:Y:S06]  /*14630*/  BAR.ARV 0x5, 0x180 ;  /* 0x0146000000007b1d */ /* 0x000fec0000002000 */
.L_x_14241:
        /* <DEDUP_REMOVED lines=17> */
[----:B------:R-:W-:-:S02]  /*14750*/  LOP3.LUT R3, R3, 0x38, R4, 0x78, !PT ;  /* 0x0000003803037812 */ /* 0x000fc400078e7804 */
[----:B------:R-:W-:Y:S02]  /*14760*/  SHF.L.U32 R4, R4, 0x4, RZ ;  /* 0x0000000404047819 */ /* 0x000fe400000006ff */
        /* <DEDUP_REMOVED lines=13> */
.L_x_14389:
        /* <DEDUP_REMOVED lines=24> */
[----:B------:R2:W-:Y:S01]  /*149c0*/  STL [R1], R10 ;  /* 0x0000000a01007387 */ /* 0x0005e20000100800 */
[----:B------:R-:W-:-:S02]  /*149d0*/  IADD3 R8, P5, R10, UR6, RZ ;  /* 0x000000060a087c10 */ /* 0x000fc4000ffbe0ff */
[C---:B0-----:R-:W-:Y:S01]  /*149e0*/  IADD3 R4, P4, R10.reuse, UR4, RZ ;  /* 0x000000040a047c10 */ /* 0x041fe2000ff9e0ff */
[----:B------:R-:W-:Y:S01]  /*149f0*/  STL [R1+0x20], R15 ;  /* 0x0000200f01007387 */ /* 0x000fe20000100800 */
[----:B------:R-:W-:Y:S02]  /*14a00*/  ISETP.NE.AND.EX P3, PT, RZ, UR11, PT, P3 ;  /* 0x0000000bff007c0c */ /* 0x000fe4000bf65330 */
[----:B-1----:R-:W-:Y:S02]  /*14a10*/  CS2R R2, SRZ ;  /* 0x0000000000027805 */ /* 0x002fe4000001ff00 */
[C---:B------:R-:W-:Y:S02]  /*14a20*/  IADD3.X R5, R15.reuse, UR5, RZ, P4, !PT ;  /* 0x000000050f057c10 */ /* 0x040fe4000a7fe4ff */
[----:B------:R-:W-:Y:S02]  /*14a30*/  IADD3 R6, P4, R10, UR8, RZ ;  /* 0x000000080a067c10 */ /* 0x000fe4000ff9e0ff */
[----:B------:R-:W-:Y:S01]  /*14a40*/  ISETP.NE.U32.AND P0, PT, RZ, UR6, PT ;  /* 0x00000006ff007c0c */ /* 0x000fe2000bf05070 */
[----:B------:R-:W3:Y:S01]  /*14a50*/  @P2 LDG.E R2, desc[UR40][R4.64] ;  /* 0x0000002804022981 */ /* 0x000ee2000c1e1900 */
[----:B------:R-:W-:Y:S01]  /*14a60*/  IADD3.X R7, R15, UR9, RZ, P4, !PT ;  /* 0x000000090f077c10 */ /* 0x000fe2000a7fe4ff */
[----:B------:R-:W-:Y:S01]  /*14a70*/  ULDC UR4, c[0x0][0x288] ;  /* 0x0000a20000047ab9 */ /* 0x000fe20000000800 */
[----:B------:R-:W-:-:S02]  /*14a80*/  ISETP.NE.U32.AND P1, PT, RZ, UR8, PT ;  /* 0x00000008ff007c0c */ /* 0x000fc4000bf25070 */
[----:B------:R-:W-:Y:S02]  /*14a90*/  ISETP.NE.AND.EX P0, PT, RZ, UR7, PT, P0 ;  /* 0x00000007ff007c0c */ /* 0x000fe4000bf05300 */
[----:B--2---:R-:W-:Y:S02]  /*14aa0*/  @P3 IADD3 R10, P4, R10, UR10, RZ ;  /* 0x0000000a0a0a3c10 */ /* 0x004fe4000ff9e0ff */
[----:B------:R-:W-:Y:S02]  /*14ab0*/  ISETP.NE.AND.EX P1, PT, RZ, UR9, PT, P1 ;  /* 0x00000009ff007c0c */ /* 0x000fe4000bf25310 */
[C---:B------:R-:W-:Y:S02]  /*14ac0*/  @P3 IADD3.X R11, R15.reuse, UR11, RZ, P4, !PT ;  /* 0x0000000b0f0b3c10 */ /* 0x040fe4000a7fe4ff */
[----:B------:R-:W-:-:S05]  /*14ad0*/  IADD3.X R9, R15, UR7, RZ, P5, !PT ;  /* 0x000000070f097c10 */ /* 0x000fca000affe4ff */
[----:B------:R0:W5:Y:S04]  /*14ae0*/  @P0 LDG.E R12, desc[UR40][R8.64] ;  /* 0x00000028080c0981 */ /* 0x000168000c1e1900 */
[----:B------:R0:W5:Y:S04]  /*14af0*/  @P1 LDG.E R3, desc[UR40][R6.64] ;  /* 0x0000002806031981 */ /* 0x000168000c1e1900 */
[----:B---3--:R1:W-:Y:S02]  /*14b00*/  STL [R1+0x38], R2 ;  /* 0x0000380201007387 */ /* 0x0083e40000100800 */
[----:B-1----:R-:W-:Y:S01]  /*14b10*/  IMAD.U32 R2, RZ, RZ, UR4 ;  /* 0x00000004ff027e24 */ /* 0x002fe2000f8e00ff */
        /* <DEDUP_REMOVED lines=11> */
[----:B-1----:R-:W-:Y:S01]  /*14bd0*/  IMAD.U32 R2, RZ, RZ, UR5 ;  /* 0x00000005ff027e24 */ /* 0x002fe2000f8e00ff */
[----:B------:R-:W-:Y:S01]  /*14be0*/  MOV R10, UR4 ;  /* 0x00000004000a7c02 */ /* 0x000fe20008000f00 */
[----:B0-----:R-:W-:Y:S06]  /*14bf0*/  @P3 BRA `(.L_x_14250) ;  /* 0x0000000000143947 */ /* 0x001fec0003800000 */
[----:B------:R-:W-:Y:S05]  /*14c00*/  @!P2 BRA `(.L_x_14250) ;  /* 0x000000000010a947 */ /* 0x000fea0003800000 */
[----:B------:R-:W2:Y:S04]  /*14c10*/  LDG.E R11, desc[UR40][R4.64] ;  /* 0x00000028040b7981 */ /* 0x000ea8000c1e1900 */
[----:B------:R-:W2:Y:S02]  /*14c20*/  LDG.E R4, desc[UR40][R4.64+0x4] ;  /* 0x0000042804047981 */ /* 0x000ea4000c1e1900 */
[----:B--2--5:R-:W-:-:S05]  /*14c30*/  IMAD.IADD R14, R4, 0x1, -R11 ;  /* 0x00000001040e7824 */ /* 0x024fca00078e0a0b */
[----:B------:R0:W-:Y:S02]  /*14c40*/  STL [R1+0x3c], R14 ;  /* 0x00003c0e01007387 */ /* 0x0001e40000100800 */
.L_x_14250:
        /* <DEDUP_REMOVED lines=12> */
.L_x_14251:
[----:B------:R-:W-:Y:S05]  /*14d10*/  @!P0 BRA `(.L_x_14252) ;  /* 0x00000000000c8947 */ /* 0x000fea0003800000 */
[----:B------:R-:W2:Y:S04]  /*14d20*/  LDG.E R10, desc[UR40][R8.64] ;  /* 0x00000028080a7981 */ /* 0x000ea8000c1e1900 */
[----:B------:R-:W2:Y:S02]  /*14d30*/  LDG.E R8, desc[UR40][R8.64+0x4] ;  /* 0x0000042808087981 */ /* 0x000ea4000c1e1900 */
[----:B--2---:R-:W-:-:S07]  /*14d40*/  IMAD.IADD R10, R8, 0x1, -R10 ;  /* 0x00000001080a7824 */ /* 0x004fce00078e0a0a */
.L_x_14252:
        /* <DEDUP_REMOVED lines=12> */
[----:B--2---:R-:W-:Y:S01]  /*14e10*/  @P0 IMAD.HI.U32 R6, R4, R6, RZ ;  /* 0x0000000604060227 */ /* 0x004fe200078e00ff */
[----:B------:R-:W-:-:S04]  /*14e20*/  IADD3 R4, R0, R2, RZ ;  /* 0x0000000200047210 */ /* 0x000fc80007ffe0ff */
[----:B---3--:R-:W-:Y:S01]  /*14e30*/  @P0 SHF.R.U32.HI R5, RZ, R7, R6 ;  /* 0x00000007ff050219 */ /* 0x008fe20000011606 */
        /* <DEDUP_REMOVED lines=9> */
[----:B------:R-:W-:-:S05]  /*14ed0*/  VIMNMX R4, R10, R4, PT ;  /* 0x000000040a047248 */ /* 0x000fca0003fe0100 */
[--C-:B------:R-:W-:Y:S02]  /*14ee0*/  IMAD R4, R4, 0x60, -R0.reuse ;  /* 0x0000006004047824 */ /* 0x100fe400078e0a00 */
[----:B------:R-:W-:-:S03]  /*14ef0*/  IMAD.MOV R0, RZ, RZ, -R0 ;  /* 0x000000ffff007224 */ /* 0x000fc600078e0a00 */
[----:B------:R-:W-:Y:S02]  /*14f00*/  VIMNMX R2, R4, R2, PT ;  /* 0x0000000204027248 */ /* 0x000fe40003fe0100 */
[----:B------:R-:W-:-:S04]  /*14f10*/  VIMNMX R0, RZ, R0, !PT ;  /* 0x00000000ff007248 */ /* 0x000fc80007fe0100 */
[----:B------:R-:W-:Y:S01]  /*14f20*/  ISETP.GT.AND P0, PT, R2, R0, PT ;  /* 0x000000000200720c */ /* 0x000fe20003f04270 */
[----:B------:R-:W-:-:S12]  /*14f30*/  IMAD.WIDE.U32 R6, R0, -0x55555555, RZ ;  /* 0xaaaaaaab00067825 */ /* 0x000fd800078e00ff */
[----:B------:R-:W-:Y:S01]  /*14f40*/  @P0 VIADD R4, R2, 0x5f ;  /* 0x0000005f02040836 */ /* 0x000fe20000000000 */
[----:B------:R-:W-:-:S03]  /*14f50*/  SHF.R.U32.HI R2, RZ, 0x6, R7 ;  /* 0x00000006ff027819 */ /* 0x000fc60000011607 */
[----:B------:R-:W-:-:S05]  /*14f60*/  @P0 IMAD.HI R0, R4, 0x2aaaaaab, RZ ;  /* 0x2aaaaaab04000827 */ /* 0x000fca00078e02ff */
[----:B------:R-:W-:Y:S01]  /*14f70*/  @P0 SHF.R.U32.HI R4, RZ, 0x1f, R0 ;  /* 0x0000001fff040819 */ /* 0x000fe20000011600 */
[----:B------:R-:W-:-:S03]  /*14f80*/  IMAD.MOV.U32 R8, RZ, RZ, R2 ;  /* 0x000000ffff087224 */ /* 0x000fc600078e0002 */
[----:B------:R-:W-:-:S04]  /*14f90*/  @P0 LEA.HI.SX32 R8, R0, R4, 0x1c ;  /* 0x0000000400080211 */ /* 0x000fc800078fe2ff */
        /* <DEDUP_REMOVED lines=10> */
.L_x_14448:
[----:B--2---:R-:W-:Y:S02]  /*15040*/  ISETP.NE.AND P0, PT, R14, RZ, PT ;  /* 0x000000ff0e00720c */ /* 0x004fe40003f05270 */
[----:B------:R-:W-:-:S11]  /*15050*/  PLOP3.LUT P6, PT, PT, PT, PT, 0x8, 0x0 ;  /* 0x000000000000781c */ /* 0x000fd60003fce170 */
[----:B------:R-:W-:Y:S05]  /*15060*/  @P0 BRA `(.L_x_14256) ;  /* 0x00000000000c0947 */ /* 0x000fea0003800000 */
[----:B------:R-:W-:-:S03]  /*15070*/  UMOV UR4, 0xffffffff ;  /* 0xffffffff00047882 */ /* 0x000fc60000000000 */
[----:B------:R-:W-:Y:S05]  /*15080*/  BRA.DIV UR4, `(.L_x_14257) ;  /* 0x0000007a04087947 */ /* 0x000fea000b800000 */
[----:B------:R-:W-:-:S13]  /*15090*/  ELECT P6, URZ, PT ;  /* 0x00000000003f782f */ /* 0x000fda00038c0000 */
.L_x_14256:
        /* <DEDUP_REMOVED lines=10> */
.L_x_14451:
[----:B------:R-:W-:Y:S05]  /*15140*/  BSYNC B1 ;  /* 0x0000000000017941 */ /* 0x000fea0003800000 */
.L_x_14258:
        /* <DEDUP_REMOVED lines=8> */
[----:B------:R-:W-:Y:S01]  /*151d0*/  ISETP.NE.AND P1, PT, R5, RZ, PT ;  /* 0x000000ff0500720c */ /* 0x000fe20003f25270 */
[----:B--2---:R-:W-:Y:S01]  /*151e0*/  IMAD R4, R7, 0x8, R9 ;  /* 0x0000000807047824 */ /* 0x004fe200078e0209 */
[----:B---3--:R-:W-:-:S04]  /*151f0*/  SHF.L.U32 R9, R6, 0x1f, RZ ;  /* 0x0000001f06097819 */ /* 0x008fc800000006ff */
[----:B------:R-:W0:Y:S02]  /*15200*/  SYNCS.PHASECHK.TRANS64.TRYWAIT P0, [R4+URZ+0x228a0], R9 ;  /* 0x0228a009040075a7 */ /* 0x000e24000800017f */
[----:B0-----:R-:W-:Y:S05]  /*15210*/  @!P0 BRA `(.L_x_14263) ;  /* 0x0000007400dc8947 */ /* 0x001fea0003800000 */
.L_x_14452:
[----:B------:R-:W-:Y:S05]  /*15220*/  BSYNC B2 ;  /* 0x0000000000027941 */ /* 0x000fea0003800000 */
.L_x_14262:
[----:B------:R-:W-:Y:S04]  /*15230*/  BSSY B2, `(.L_x_14264) ;  /* 0x0000009000027945 */ /* 0x000fe80003800000 */
[----:B------:R-:W-:Y:S05]  /*15240*/  @P1 BRA `(.L_x_14265) ;  /* 0x00000000001c1947 */ /* 0x000fea0003800000 */
[----:B------:R-:W2:Y:S01]  /*15250*/  S2R R6, SR_TID.X ;  /* 0x0000000000067919 */ /* 0x000ea20000002100 */
[----:B------:R-:W-:-:S04]  /*15260*/  MOV R5, 0x3000 ;  /* 0x0000300000057802 */ /* 0x000fc80000000f00 */
[----:B------:R3:W-:Y:S01]  /*15270*/  SYNCS.ARRIVE.TRANS64 RZ, [R4+URZ+0x22890], R5 ;  /* 0x0228900504ff79a7 */ /* 0x0007e2000800003f */
[----:B--2---:R-:W-:-:S04]  /*15280*/  LOP3.LUT R6, R6, 0x1f, RZ, 0xc0, !PT ;  /* 0x0000001f06067812 */ /* 0x004fc800078ec0ff */
[----:B------:R-:W-:-:S13]  /*15290*/  ISETP.NE.AND P0, PT, R6, RZ, PT ;  /* 0x000000ff0600720c */ /* 0x000fda0003f05270 */
[----:B---3--:R-:W-:Y:S05]  /*152a0*/  @!P0 BRA `(.L_x_14265) ;  /* 0x0000000000048947 */ /* 0x008fea0003800000 */
[----:B------:R-:W-:Y:S01]  /*152b0*/  BPT.TRAP 0x1 ;  /* 0x000000040000795c */ /* 0x000fe20000300000 */
.L_x_14265:
[----:B------:R-:W-:Y:S05]  /*152c0*/  BSYNC B2 ;  /* 0x0000000000027941 */ /* 0x000fea0003800000 */
.L_x_14264:
[----:B------:R-:W2:Y:S04]  /*152d0*/  LDL R7, [R1+0x4] ;  /* 0x0000040001077983 */ /* 0x000ea80000100800 */
[----:B------:R-:W2:Y:S01]  /*152e0*/  LDL R6, [R1+0x10] ;  /* 0x0000100001067983 */ /* 0x000ea20000100800 */
[----:B-1----:R-:W-:Y:S01]  /*152f0*/  IMAD.MOV.U32 R11, RZ, RZ, RZ ;  /* 0x000000ffff0b7224 */ /* 0x002fe200078e00ff */
        /* <DEDUP_REMOVED lines=11> */
.L_x_14266:
        /* <DEDUP_REMOVED lines=13> */
.L_x_14453:
[----:B------:R-:W-:Y:S05]  /*15480*/  BSYNC B2 ;  /* 0x0000000000027941 */ /* 0x000fea0003800000 */
.L_x_14267:
        /* <DEDUP_REMOVED lines=11> */
.L_x_14270:
[----:B------:R-:W-:Y:S05]  /*15540*/  BSYNC B2 ;  /* 0x0000000000027941 */ /* 0x000fea0003800000 */
.L_x_14269:
        /* <DEDUP_REMOVED lines=9> */
[----:B--2---:R-:W-:-:S05]  /*155e0*/  IMAD R7, R6, 0xc000, R7 ;  /* 0x0000c00006077824 */ /* 0x004fca00078e0207 */
[----:B------:R-:W-:-:S07]  /*155f0*/  IADD3 R6, R7, 0x400, RZ ;  /* 0x0000040007067810 */ /* 0x000fce0007ffe0ff */
.L_x_14271:
        /* <DEDUP_REMOVED lines=15> */
.L_x_14272:
        /* <DEDUP_REMOVED lines=15> */
.L_x_14273:
        /* <DEDUP_REMOVED lines=15> */
.L_x_14274:
        /* <DEDUP_REMOVED lines=10> */
.L_x_14261:
[----:B------:R-:W-:Y:S05]  /*15970*/  BSYNC B1 ;  /* 0x0000000000017941 */ /* 0x000fea0003800000 */
.L_x_14260:
        /* <DEDUP_REMOVED lines=13> */
.L_x_14290:
        /* <DEDUP_REMOVED lines=14> */
.L_x_14454:
[----:B------:R-:W-:Y:S05]  /*15b30*/  BSYNC B2 ;  /* 0x0000000000027941 */ /* 0x000fea0003800000 */
.L_x_14277:
        /* <DEDUP_REMOVED lines=9> */
.L_x_14280:
[----:B------:R-:W-:Y:S05]  /*15bd0*/  BSYNC B2 ;  /* 0x0000000000027941 */ /* 0x000fea0003800000 */
.L_x_14279:
[----:B------:R-:W2:Y:S04]  /*15be0*/  LDL R8, [R1+0x4] ;  /* 0x0000040001087983 */ /* 0x000ea80000100800 */
[----:B------:R-:W2:Y:S01]  /*15bf0*/  LDL R7, [R1+0x10] ;  /* 0x0000100001077983 */ /* 0x000ea20000100800 */
[----:B-1----:R-:W-:Y:S01]  /*15c00*/  IMAD.MOV.U32 R11, RZ, RZ, RZ ;  /* 0x000000ffff0b7224 */ /* 0x002fe200078e00ff */
        /* <DEDUP_REMOVED lines=8> */
[----:B------:R-:W-:-:S03]  /*15c90*/  IMAD R8, R4, 0x60, R3 ;  /* 0x0000006004087824 */ /* 0x000fc600078e0203 */
[----:B------:R-:W-:-:S07]  /*15ca0*/  IADD3 R7, R7, 0x1c400, RZ ;  /* 0x0001c40007077810 */ /* 0x000fce0007ffe0ff */
.L_x_14281:
        /* <DEDUP_REMOVED lines=13> */
.L_x_14455:
[----:B------:R-:W-:Y:S05]  /*15d80*/  BSYNC B2 ;  /* 0x0000000000027941 */ /* 0x000fea0003800000 */
.L_x_14282:
        /* <DEDUP_REMOVED lines=11> */
.L_x_14285:
[----:B------:R-:W-:Y:S05]  /*15e40*/  BSYNC B2 ;  /* 0x0000000000027941 */ /* 0x000fea0003800000 */
.L_x_14284:
        /* <DEDUP_REMOVED lines=11> */
.L_x_14286:
        /* <DEDUP_REMOVED lines=15> */
.L_x_14287:
        /* <DEDUP_REMOVED lines=15> */
.L_x_14288:
        /* <DEDUP_REMOVED lines=15> */
.L_x_14289:
        /* <DEDUP_REMOVED lines=10> */
.L_x_14276:
[----:B------:R-:W-:Y:S05]  /*16270*/  BSYNC B1 ;  /* 0x0000000000017941 */ /* 0x000fea0003800000 */
.L_x_14275:
        /* <DEDUP_REMOVED lines=12> */
.L_x_14254:
[----:B------:R-:W-:Y:S05]  /*16340*/  BSYNC B0 ;  /* 0x0000000000007941 */ /* 0x000fea0003800000 */
.L_x_14253:
        /* <DEDUP_REMOVED lines=10> */
[----:B------:R-:W-:-:S04]  /*163f0*/  IMAD.IADD R0, R20, 0x1, R0 ;  /* 0x0000000114007824 */ /* 0x000fc800078e0200 */
[----:B------:R-:W-:-:S05]  /*16400*/  IMAD.HI R0, R0, 0x2aaaaaab, RZ ;  /* 0x2aaaaaab00007827 */ /* 0x000fca00078e02ff */
[----:B------:R-:W-:-:S04]  /*16410*/  SHF.R.U32.HI R2, RZ, 0x1f, R0 ;  /* 0x0000001fff027819 */ /* 0x000fc80000011600 */
[----:B------:R-:W-:-:S04]  /*16420*/  LEA.HI.SX32 R0, R0, R2, 0x1c ;  /* 0x0000000200007211 */ /* 0x000fc800078fe2ff */
        /* <DEDUP_REMOVED lines=21> */
.L_x_14292:
        /* <DEDUP_REMOVED lines=11> */
[----:B------:R-:W4:Y:S01]  /*16630*/  LDC.64 R2, c[0x4][R2] ;  /* 0x0100000002027b82 */ /* 0x000f220000000a00 */
[----:B--23--:R-:W-:Y:S02]  /*16640*/  IMAD.U32 R5, RZ, RZ, UR7 ;  /* 0x00000007ff057e24 */ /* 0x00cfe4000f8e00ff */
[----:B------:R-:W-:Y:S02]  /*16650*/  IMAD.U32 R6, RZ, RZ, UR8 ;  /* 0x00000008ff067e24 */ /* 0x000fe4000f8e00ff */
[----:B------:R-:W-:-:S02]  /*16660*/  IMAD.U32 R7, RZ, RZ, UR9 ;  /* 0x00000009ff077e24 */ /* 0x000fc4000f8e00ff */
[----:B-1----:R-:W-:Y:S02]  /*16670*/  IMAD.U32 R11, RZ, RZ, UR5 ;  /* 0x00000005ff0b7e24 */ /* 0x002fe4000f8e00ff */
[----:B------:R-:W-:Y:S02]  /*16680*/  IMAD.MOV.U32 R8, RZ, RZ, 0x70 ;  /* 0x00000070ff087424 */ /* 0x000fe400078e00ff */
[----:B------:R-:W-:Y:S02]  /*16690*/  IMAD.MOV.U32 R12, RZ, RZ, 0x1 ;  /* 0x00000001ff0c7424 */ /* 0x000fe400078e00ff */
[----:B------:R-:W-:-:S07]  /*166a0*/  IMAD.MOV.U32 R13, RZ, RZ, RZ ;  /* 0x000000ffff0d7224 */ /* 0x000fce00078e00ff */
[----:B------:R-:W-:-:S07]  /*166b0*/  LEPC R20, `(.L_x_14295) ;  /* 0x000000001014794e */ /* 0x000fce0000000000 */
[----:B0---4-:R-:W-:Y:S05]  /*166c0*/  CALL.ABS.NOINC R2 ;  /* 0x0000000002007343 */ /* 0x011fea0003c00000 */
.L_x_14295:
[----:B------:R-:W-:Y:S05]  /*166d0*/  BSYNC B6 ;  /* 0x0000000000067941 */ /* 0x000fea0003800000 */
.L_x_14294:
        /* <DEDUP_REMOVED lines=11> */
[----:B--23--:R-:W-:Y:S01]  /*16790*/  MOV R7, UR9 ;  /* 0x0000000900077c02 */ /* 0x00cfe20008000f00 */
[----:B------:R-:W-:Y:S02]  /*167a0*/  IMAD.U32 R5, RZ, RZ, UR7 ;  /* 0x00000007ff057e24 */ /* 0x000fe4000f8e00ff */
        /* <DEDUP_REMOVED lines=8> */
.L_x_14298:
        /* <DEDUP_REMOVED lines=16> */
.L_x_14297:
[----:B------:R-:W-:Y:S05]  /*16930*/  BSYNC B6 ;  /* 0x0000000000067941 */ /* 0x000fea0003800000 */
.L_x_14296:
        /* <DEDUP_REMOVED lines=25> */
.L_x_14458:
        /* <DEDUP_REMOVED lines=12> */
.L_x_14461:
        /* <DEDUP_REMOVED lines=25> */
.L_x_14302:
[----:B------:R-:W3:Y:S04]  /*16d20*/  LDL R7, [R1+0x4] ;  /* 0x0000040001077983 */ /* 0x000ee80000100800 */
[----:B0-2---:R-:W3:Y:S04]  /*16d30*/  LDL R0, [R1+0xc] ;  /* 0x00000c0001007983 */ /* 0x005ee80000100800 */
[----:B------:R-:W2:Y:S01]  /*16d40*/  LDL R2, [R1+0x18] ;  /* 0x0000180001027983 */ /* 0x000ea20000100800 */
[----:B---3--:R-:W-:Y:S01]  /*16d50*/  IMAD R0, R0, 0x8, R7 ;  /* 0x0000000800007824 */ /* 0x008fe200078e0207 */
[----:B--2---:R-:W-:-:S04]  /*16d60*/  SHF.L.U32 R2, R2, 0x1f, RZ ;  /* 0x0000001f02027819 */ /* 0x004fc800000006ff */
[----:B------:R-:W0:Y:S02]  /*16d70*/  SYNCS.PHASECHK.TRANS64.TRYWAIT P0, [R0+URZ+0x22840], R2 ;  /* 0x02284002000075a7 */ /* 0x000e24000800017f */
[----:B0-----:R-:W-:Y:S05]  /*16d80*/  @!P0 BRA `(.L_x_14303) ;  /* 0x0000005c00a48947 */ /* 0x001fea0003800000 */
.L_x_14462:
        /* <DEDUP_REMOVED lines=11> */
.L_x_14304:
        /* <DEDUP_REMOVED lines=27> */
.L_x_14300:
        /* <DEDUP_REMOVED lines=37> */
[----:B-1----:R-:W-:Y:S02]  /*17240*/  IMAD.U32 R11, RZ, RZ, UR9 ;  /* 0x00000009ff0b7e24 */ /* 0x002fe4000f8e00ff */
[----:B------:R-:W-:Y:S02]  /*17250*/  IMAD.MOV.U32 R8, RZ, RZ, 0x70 ;  /* 0x00000070ff087424 */ /* 0x000fe400078e00ff */
[----:B------:R-:W-:Y:S02]  /*17260*/  IMAD.MOV.U32 R12, RZ, RZ, 0x1 ;  /* 0x00000001ff0c7424 */ /* 0x000fe400078e00ff */
[----:B------:R-:W-:-:S07]  /*17270*/  IMAD.MOV.U32 R13, RZ, RZ, RZ ;  /* 0x000000ffff0d7224 */ /* 0x000fce00078e00ff */
[----:B------:R-:W-:-:S07]  /*17280*/  LEPC R20, `(.L_x_14306) ;  /* 0x000000001014794e */ /* 0x000fce0000000000 */
[----:B0-----:R-:W-:Y:S05]  /*17290*/  CALL.ABS.NOINC R2 ;  /* 0x0000000002007343 */ /* 0x001fea0003c00000 */
.L_x_14306:
[----:B------:R-:W-:Y:S05]  /*172a0*/  BSYNC B6 ;  /* 0x0000000000067941 */ /* 0x000fea0003800000 */
.L_x_14305:
        /* <DEDUP_REMOVED lines=60> */
[----:B------:R-:W0:Y:S04]  /*17670*/  SHFL.IDX PT, R5, R3, RZ, 0x181f ;  /* 0x00181fff03057589 */ /* 0x000e2800000e0000 */
[----:B------:R-:W-:Y:S01]  /*17680*/  SHFL.IDX PT, R6, R0, 0x1, 0x181f ;  /* 0x00381f0000067f89 */ /* 0x000fe200000e0000 */
[----:B--2---:R-:W-:-:S03]  /*17690*/  IMAD R2, R4, R7, RZ ;  /* 0x0000000704027224 */ /* 0x004fc600078e02ff */
[----:B------:R-:W1:Y:S02]  /*176a0*/  SHFL.IDX PT, R4, R0, RZ, 0x181f ;  /* 0x00181fff00047589 */ /* 0x000e6400000e0000 */
[----:B------:R-:W-:-:S13]  /*176b0*/  ISETP.GE.AND P1, PT, R17, R2, PT ;  /* 0x000000021100720c */ /* 0x000fda0003f26270 */
[----:B0-----:R-:W-:-:S04]  /*176c0*/  @!P1 LEA R5, P2, R10, R5, 0x1 ;  /* 0x000000050a059211 */ /* 0x001fc800078408ff */
[----:B-1----:R-:W-:-:S04]  /*176d0*/  @!P1 IADD3.X R4, RZ, R4, RZ, P2, !PT ;  /* 0x00000004ff049210 */ /* 0x002fc800017fe4ff */
        /* <DEDUP_REMOVED lines=44> */
[----:B0-----:R-:W-:-:S04]  /*179a0*/  IADD3 R4, R17, 0x50, RZ ;  /* 0x0000005011047810 */ /* 0x001fc80007ffe0ff */
[----:B------:R-:W-:Y:S02]  /*179b0*/  ISETP.GE.AND P1, PT, R4, R2, PT ;  /* 0x000000020400720c */ /* 0x000fe40003f26270 */
[----:B------:R-:W0:Y:S11]  /*179c0*/  SHFL.IDX PT, R4, R3, 0x5, 0x181f ;  /* 0x00b81f0003047f89 */ /* 0x000e3600000e0000 */
[----:B0-----:R-:W-:-:S05]  /*179d0*/  @!P1 LEA R5, P2, R10, R4, 0x1 ;  /* 0x000000040a059211 */ /* 0x001fca00078408ff */
[----:B------:R-:W-:Y:S02]  /*179e0*/  @!P1 IMAD.X R4, RZ, RZ, R6, P2 ;  /* 0x000000ffff049224 */ /* 0x000fe400010e0606 */
[----:B------:R-:W-:Y:S03]  /*179f0*/  SHFL.IDX PT, R6, R0, 0x6, 0x181f ;  /* 0x00d81f0000067f89 */ /* 0x000fe600000e0000 */
[-C--:B------:R-:W-:Y:S01]  /*17a00*/  @!P1 LOP3.LUT R5, R5, R4.reuse, RZ, 0x3c, !PT ;  /* 0x0000000405059212 */ /* 0x080fe200078e3cff */
[----:B------:R-:W-:Y:S03]  /*17a10*/  SHFL.IDX PT, R0, R0, 0x7, 0x181f ;  /* 0x00f81f0000007f89 */ /* 0x000fe600000e0000 */
        /* <DEDUP_REMOVED lines=12> */
[----:B-1----:R2:W-:Y:S02]  /*17ae0*/  @!P1 LDGSTS.E.BYPASS.LTC128B.128 [R9+0x1b400], desc[UR40][R4.64], !P0 ;  /* 0x1b40000004099fae */ /* 0x0025e4000c101d68 */
.L_x_14479:
        /* <DEDUP_REMOVED lines=11> */
.L_x_14308:
[----:B-1----:R-:W3:Y:S01]  /*17ba0*/  LDL R2, [R1+0x4] ;  /* 0x0000040001027983 */ /* 0x002ee20000100800 */
        /* <DEDUP_REMOVED lines=18> */
.L_x_14480:
[----:B------:R-:W-:Y:S05]  /*17cd0*/  BSYNC B0 ;  /* 0x0000000000007941 */ /* 0x000fea0003800000 */
.L_x_14309:
[----:B-1----:R-:W3:Y:S01]  /*17ce0*/  LDL R2, [R1+0x8] ;  /* 0x0000080001027983 */ /* 0x002ee20000100800 */
[----:B------:R-:W-:Y:S01]  /*17cf0*/  BSSY B0, `(.L_x_14311) ;  /* 0x0000062000007945 */ /* 0x000fe20003800000 */
[----:B---3--:R-:W-:-:S13]  /*17d00*/  LOP3.LUT P0, RZ, R2, 0x1, RZ, 0xc0, !PT ;  /* 0x0000000102ff7812 */ /* 0x008fda000780c0ff */
[----:B------:R-:W-:Y:S05]  /*17d10*/  @!P0 BRA `(.L_x_14312) ;  /* 0x00000004007c8947 */ /* 0x000fea0003800000 */
[----:B0-2---:R-:W2:Y:S04]  /*17d20*/  LDL R5, [R1+0x4] ;  /* 0x0000040001057983 */ /* 0x005ea80000100800 */
        /* <DEDUP_REMOVED lines=10> */
.L_x_14481:
[----:B------:R-:W-:Y:S05]  /*17dd0*/  BSYNC B1 ;  /* 0x0000000000017941 */ /* 0x000fea0003800000 */
.L_x_14313:
        /* <DEDUP_REMOVED lines=9> */
.L_x_14316:
[----:B------:R-:W-:Y:S05]  /*17e70*/  BSYNC B1 ;  /* 0x0000000000017941 */ /* 0x000fea0003800000 */
.L_x_14315:
        /* <DEDUP_REMOVED lines=14> */
.L_x_14317:
        /* <DEDUP_REMOVED lines=16> */
.L_x_14318:
        /* <DEDUP_REMOVED lines=16> */
.L_x_14319:
        /* <DEDUP_REMOVED lines=16> */
.L_x_14320:
        /* <DEDUP_REMOVED lines=11> */
.L_x_14312:
[----:B------:R-:W-:Y:S05]  /*18310*/  BSYNC B0 ;  /* 0x0000000000007941 */ /* 0x000fea0003800000 */
.L_x_14311:
[----:B0-2---:R-:W2:Y:S01]  /*18320*/  LDL R4, [R1+0x30] ;  /* 0x0000300001047983 */ /* 0x005ea20000100800 */
        /* <DEDUP_REMOVED lines=46> */
[----:B------:R-:W2:Y:S04]  /*18610*/  LDG.E R0, desc[UR40][R6.64] ;  /* 0x0000002806007981 */ /* 0x000ea8000c1e1900 */
[----:B--2---:R1:W-:Y:S02]  /*18620*/  STL [R1], R0 ;  /* 0x0000000001007387 */ /* 0x0043e40000100800 */
.L_x_14327:
[----:B------:R-:W2:Y:S01]  /*18630*/  LDL R2, [R1+0x4] ;  /* 0x0000040001027983 */ /* 0x000ea20000100800 */
[----:B------:R-:W-:Y:S01]  /*18640*/  SHF.L.U32 R6, R8, 0x1f, RZ ;  /* 0x0000001f08067819 */ /* 0x000fe200000006ff */
[----:B------:R-:W-:Y:S01]  /*18650*/  BSSY B3, `(.L_x_14328) ;  /* 0x0000007000037945 */ /* 0x000fe20003800000 */
[----:B-1----:R-:W1:Y:S02]  /*18660*/  S2R R0, SR_TID.X ;  /* 0x0000000000007919 */ /* 0x002e640000002100 */
[----:B-1----:R-:W-:-:S04]  /*18670*/  LOP3.LUT R0, R0, 0x7f, RZ, 0xc0, !PT ;  /* 0x0000007f00007812 */ /* 0x002fc800078ec0ff */
[----:B------:R-:W-:Y:S01]  /*18680*/  ISETP.NE.AND P1, PT, R0, RZ, PT ;  /* 0x000000ff0000720c */ /* 0x000fe20003f25270 */
[----:B--2---:R-:W-:-:S04]  /*18690*/  IMAD R2, R9, 0x8, R2 ;  /* 0x0000000809027824 */ /* 0x004fc800078e0202 */
[----:B------:R-:W1:Y:S02]  /*186a0*/  SYNCS.PHASECHK.TRANS64.TRYWAIT P0, [R2+URZ+0x22840], R6 ;  /* 0x02284006020075a7 */ /* 0x000e64000800017f */
[----:B-1----:R-:W-:Y:S06]  /*186b0*/  @!P0 BRA `(.L_x_14329) ;  /* 0x0000005000408947 */ /* 0x002fec0003800000 */
.L_x_14482:
[----:B------:R-:W-:Y:S05]  /*186c0*/  BSYNC B3 ;  /* 0x0000000000037941 */ /* 0x000fea0003800000 */
.L_x_14328:
        /* <DEDUP_REMOVED lines=9> */
.L_x_14331:
[----:B------:R-:W-:Y:S05]  /*18760*/  BSYNC B3 ;  /* 0x0000000000037941 */ /* 0x000fea0003800000 */
.L_x_14330:
        /* <DEDUP_REMOVED lines=14> */
.L_x_14332:
        /* <DEDUP_REMOVED lines=14> */
.L_x_14483:
[----:B------:R-:W-:Y:S05]  /*18930*/  BSYNC B3 ;  /* 0x0000000000037941 */ /* 0x000fea0003800000 */
.L_x_14333:
        /* <DEDUP_REMOVED lines=11> */
.L_x_14336:
[----:B------:R-:W-:Y:S05]  /*189f0*/  BSYNC B3 ;  /* 0x0000000000037941 */ /* 0x000fea0003800000 */
.L_x_14335:
        /* <DEDUP_REMOVED lines=11> */
.L_x_14337:
        /* <DEDUP_REMOVED lines=16> */
.L_x_14338:
        /* <DEDUP_REMOVED lines=16> */
.L_x_14339:
        /* <DEDUP_REMOVED lines=16> */
.L_x_14340:
        /* <DEDUP_REMOVED lines=11> */
.L_x_14326:
[----:B------:R-:W-:Y:S05]  /*18e60*/  BSYNC B1 ;  /* 0x0000000000017941 */ /* 0x000fea0003800000 */
.L_x_14325:
[----:B------:R-:W2:Y:S02]  /*18e70*/  LDL.LU R5, [R1+0x30] ;  /* 0x0000300001057983 */ /* 0x000ea40000300800 */
[----:B--2---:R-:W-:-:S07]  /*18e80*/  IADD3 R0, R5, -0x3, RZ ;  /* 0xfffffffd05007810 */ /* 0x004fce0007ffe0ff */
.L_x_14324:
[----:B------:R-:W-:Y:S05]  /*18e90*/  BSYNC B2 ;  /* 0x0000000000027941 */ /* 0x000fea0003800000 */
.L_x_14323:
[----:B------:R-:W-:-:S13]  /*18ea0*/  ISETP.NE.AND P0, PT, R4, RZ, PT ;  /* 0x000000ff0400720c */ /* 0x000fda0003f05270 */
[----:B------:R-:W-:Y:S05]  /*18eb0*/  @!P0 BRA `(.L_x_14322) ;  /* 0x0000001400488947 */ /* 0x000fea0003800000 */
.L_x_14373:
        /* <DEDUP_REMOVED lines=37> */
.L_x_14343:
        /* <DEDUP_REMOVED lines=9> */
.L_x_14484:
[----:B------:R-:W-:Y:S05]  /*191a0*/  BSYNC B2 ;  /* 0x0000000000027941 */ /* 0x000fea0003800000 */
.L_x_14344:
        /* <DEDUP_REMOVED lines=9> */
.L_x_14347:
[----:B------:R-:W-:Y:S05]  /*19240*/  BSYNC B2 ;  /* 0x0000000000027941 */ /* 0x000fea0003800000 */
.L_x_14346:
        /* <DEDUP_REMOVED lines=13> */
.L_x_14348:
        /* <DEDUP_REMOVED lines=14> */
.L_x_14485:
[----:B------:R-:W-:Y:S05]  /*19400*/  BSYNC B2 ;  /* 0x0000000000027941 */ /* 0x000fea0003800000 */
.L_x_14349:
        /* <DEDUP_REMOVED lines=11> */
.L_x_14352:
[----:B------:R-:W-:Y:S05]  /*194c0*/  BSYNC B2 ;  /* 0x0000000000027941 */ /* 0x000fea0003800000 */
.L_x_14351:
        /* <DEDUP_REMOVED lines=10> */
.L_x_14353:
        /* <DEDUP_REMOVED lines=16> */
.L_x_14354:
        /* <DEDUP_REMOVED lines=16> */
.L_x_14355:
        /* <DEDUP_REMOVED lines=16> */
.L_x_14356:
        /* <DEDUP_REMOVED lines=11> */
.L_x_14342:
[----:B------:R-:W-:Y:S05]  /*19920*/  BSYNC B1 ;  /* 0x0000000000017941 */ /* 0x000fea0003800000 */
.L_x_14341:
[----:B------:R-:W2:Y:S01]  /*19930*/  LDL R5, [R1+0x8] ;  /* 0x0000080001057983 */ /* 0x000ea20000100800 */
[----:B------:R-:W-:Y:S01]  /*19940*/  VIADD R7, R7, 0x1 ;  /* 0x0000000107077836 */ /* 0x000fe20000000000 */
[----:B------:R-:W-:Y:S04]  /*19950*/  BSSY B1, `(.L_x_14357) ;  /* 0x00000a5000017945 */ /* 0x000fe80003800000 */
[----:B------:R-:W-:-:S04]  /*19960*/  ISETP.NE.AND P0, PT, R7, 0x2, PT ;  /* 0x000000020700780c */ /* 0x000fc80003f05270 */
[----:B------:R-:W-:Y:S02]  /*19970*/  SEL R2, RZ, 0x1, P0 ;  /* 0x00000001ff027807 */ /* 0x000fe40000000000 */
[----:B0-----:R-:W-:Y:S02]  /*19980*/  SEL R9, R7, RZ, P0 ;  /* 0x000000ff07097207 */ /* 0x001fe40000000000 */
        /* <DEDUP_REMOVED lines=30> */
.L_x_14359:
        /* <DEDUP_REMOVED lines=9> */
.L_x_14486:
[----:B------:R-:W-:Y:S05]  /*19c00*/  BSYNC B2 ;  /* 0x0000000000027941 */ /* 0x000fea0003800000 */
.L_x_14360:
        /* <DEDUP_REMOVED lines=9> */
.L_x_14363:
[----:B------:R-:W-:Y:S05]  /*19ca0*/  BSYNC B2 ;  /* 0x0000000000027941 */ /* 0x000fea0003800000 */
.L_x_14362:
        /* <DEDUP_REMOVED lines=14> */
.L_x_14364:
        /* <DEDUP_REMOVED lines=14> */
.L_x_14487:
[----:B------:R-:W-:Y:S05]  /*19e70*/  BSYNC B2 ;  /* 0x0000000000027941 */ /* 0x000fea0003800000 */
.L_x_14365:
        /* <DEDUP_REMOVED lines=11> */
.L_x_14368:
[----:B------:R-:W-:Y:S05]  /*19f30*/  BSYNC B2 ;  /* 0x0000000000027941 */ /* 0x000fea0003800000 */
.L_x_14367:
        /* <DEDUP_REMOVED lines=11> */
.L_x_14369:
        /* <DEDUP_REMOVED lines=16> */
.L_x_14370:
        /* <DEDUP_REMOVED lines=16> */
.L_x_14371:
        /* <DEDUP_REMOVED lines=16> */
.L_x_14372:
        /* <DEDUP_REMOVED lines=11> */
.L_x_14358:
[----:B------:R-:W-:Y:S05]  /*1a3a0*/  BSYNC B1 ;  /* 0x0000000000017941 */ /* 0x000fea0003800000 */
.L_x_14357:
[C---:B------:R-:W-:Y:S01]  /*1a3b0*/  ISETP.GT.AND P0, PT, R0.reuse, 0x1, PT ;  /* 0x000000010000780c */ /* 0x040fe20003f04270 */
[----:B------:R-:W-:-:S12]  /*1a3c0*/  VIADD R0, R0, 0xfffffffe ;  /* 0xfffffffe00007836 */ /* 0x000fd80000000000 */
[----:B------:R-:W-:Y:S05]  /*1a3d0*/  @P0 BRA `(.L_x_14373) ;  /* 0xffffffe800b80947 */ /* 0x000fea000383ffff */
.L_x_14322:
[----:B------:R-:W-:Y:S05]  /*1a3e0*/  BSYNC B0 ;  /* 0x0000000000007941 */ /* 0x000fea0003800000 */
.L_x_14321:
        /* <DEDUP_REMOVED lines=24> */
.L_x_14375:
[----:B------:R-:W-:Y:S05]  /*1a570*/  BSYNC B0 ;  /* 0x0000000000007941 */ /* 0x000fea0003800000 */
.L_x_14374:
[----:B------:R-:W-:-:S05]  /*1a580*/  SEL R0, R0, RZ, P0 ;  /* 0x000000ff00007207 */ /* 0x000fca0000000000 */
[----:B------:R2:W-:Y:S02]  /*1a590*/  STL [R1+0xc], R0 ;  /* 0x00000c0001007387 */ /* 0x0005e40000100800 */
.L_x_14293:
[----:B------:R-:W-:Y:S05]  /*1a5a0*/  BSYNC B7 ;  /* 0x0000000000077941 */ /* 0x000fea0003800000 */
.L_x_14291:
        /* <DEDUP_REMOVED lines=13> */
.L_x_14376:
        /* <DEDUP_REMOVED lines=19> */
[----:B0-----:R-:W0:Y:S02]  /*1a7b0*/  SHFL.UP PT, R14, R2, 0x1, RZ ;  /* 0x04200000020e7989 */ /* 0x001e2400000e00ff */
[----:B0-----:R-:W-:-:S05]  /*1a7c0*/  SEL R5, R14, RZ, P1 ;  /* 0x000000ff0e057207 */ /* 0x001fca0000800000 */
[----:B------:R-:W-:Y:S02]  /*1a7d0*/  IMAD.IADD R3, R2, 0x1, R5 ;  /* 0x0000000102037824 */ /* 0x000fe400078e0205 */
[----:B------:R-:W-:Y:S04]  /*1a7e0*/  SHFL.IDX PT, R5, R16, 0x1, 0x1f ;  /* 0x00201f0010057f89 */ /* 0x000fe800000e0000 */
        /* <DEDUP_REMOVED lines=12> */
[----:B------:R0:W1:Y:S02]  /*1a8b0*/  SHFL.IDX PT, R16, R3, 0x1f, 0x1f ;  /* 0x03e01f0003107f89 */ /* 0x00006400000e0000 */
.L_x_14497:
[----:B------:R-:W-:Y:S02]  /*1a8c0*/  ULDC UR4, c[0x0][0xc38] ;  /* 0x00030e0000047ab9 */ /* 0x000fe40000000800 */
[----:B------:R-:W-:-:S04]  /*1a8d0*/  IMAD.U32 R4, RZ, RZ, UR4 ;  /* 0x00000004ff047e24 */ /* 0x000fc8000f8e00ff */
[----:B-1----:R-:W-:-:S04]  /*1a8e0*/  IMAD R16, R16, R4, RZ ;  /* 0x0000000410107224 */ /* 0x002fc800078e02ff */
[----:B------:R-:W-:-:S05]  /*1a8f0*/  IMAD.IADD R5, R5, 0x1, R16 ;  /* 0x0000000105057824 */ /* 0x000fca00078e0210 */
[----:B------:R-:W-:-:S13]  /*1a900*/  ISETP.GT.AND P6, PT, R5, R0, PT ;  /* 0x000000000500720c */ /* 0x000fda0003fc4270 */
[----:B------:R-:W-:Y:S05]  /*1a910*/  @P6 BRA `(.L_x_14379) ;  /* 0x00000000009c6947 */ /* 0x000fea0003800000 */
.L_x_14384:
        /* <DEDUP_REMOVED lines=14> */
.L_x_14382:
[----:B------:R-:W-:Y:S05]  /*1aa00*/  BSYNC B0 ;  /* 0x0000000000007941 */ /* 0x000fea0003800000 */
.L_x_14381:
[----:B------:R-:W-:-:S03]  /*1aa10*/  UMOV UR4, 0xffffffff ;  /* 0xffffffff00047882 */ /* 0x000fc60000000000 */
[----:B------:R-:W-:Y:S05]  /*1aa20*/  BRA.DIV UR4, `(.L_x_14383) ;  /* 0x0000003604147947 */ /* 0x000fea000b800000 */
        /* <DEDUP_REMOVED lines=16> */
.L_x_14505:
[----:B------:R-:W-:Y:S02]  /*1ab30*/  ULDC UR4, c[0x0][0xc38] ;  /* 0x00030e0000047ab9 */ /* 0x000fe40000000800 */
[----:B------:R-:W-:-:S04]  /*1ab40*/  IMAD.U32 R4, RZ, RZ, UR4 ;  /* 0x00000004ff047e24 */ /* 0x000fc8000f8e00ff */
[----:B-1----:R-:W-:-:S04]  /*1ab50*/  IMAD R16, R16, R4, RZ ;  /* 0x0000000410107224 */ /* 0x002fc800078e02ff */
[----:B------:R-:W-:-:S05]  /*1ab60*/  IMAD.IADD R5, R16, 0x1, R5 ;  /* 0x0000000110057824 */ /* 0x000fca00078e0205 */
[----:B------:R-:W-:-:S13]  /*1ab70*/  ISETP.GT.AND P6, PT, R5, R0, PT ;  /* 0x000000000500720c */ /* 0x000fda0003fc4270 */
[----:B------:R-:W-:Y:S05]  /*1ab80*/  @!P6 BRA `(.L_x_14384) ;  /* 0xfffffffc0064e947 */ /* 0x000fea000383ffff */
.L_x_14379:
        /* <DEDUP_REMOVED lines=8> */
.L_x_14509:
[----:B------:R-:W-:Y:S01]  /*1ac10*/  ISETP.NE.AND P0, PT, R5, RZ, PT ;  /* 0x000000ff0500720c */ /* 0x000fe20003f05270 */
[----:B------:R-:W-:-:S12]  /*1ac20*/  IMAD.MOV.U32 R5, RZ, RZ, RZ ;  /* 0x000000ffff057224 */ /* 0x000fd800078e00ff */
[----:B------:R-:W-:Y:S05]  /*1ac30*/  @!P0 BRA `(.L_x_14386) ;  /* 0x0000000000148947 */ /* 0x000fea0003800000 */
[----:B------:R-:W-:Y:S01]  /*1ac40*/  UMOV UR4, 0xffffffff ;  /* 0xffffffff00047882 */ /* 0x000fe20000000000 */
[----:B------:R-:W-:Y:S02]  /*1ac50*/  VIADD R12, R6, 0xffffffff ;  /* 0xffffffff060c7836 */ /* 0x000fe40000000000 */
[----:B------:R-:W-:Y:S05]  /*1ac60*/  BRA.DIV UR4, `(.L_x_14387) ;  /* 0x0000003604907947 */ /* 0x000fea000b800000 */
[----:B0-----:R0:W3:Y:S02]  /*1ac70*/  SHFL.IDX PT, R3, R3, R12, 0x1f ;  /* 0x00001f0c03037589 */ /* 0x0010e400000e0000 */
.L_x_14512:
[----:B---3--:R-:W-:-:S07]  /*1ac80*/  MOV R5, R3 ;  /* 0x0000000300057202 */ /* 0x008fce0000000f00 */
.L_x_14386:
        /* <DEDUP_REMOVED lines=66> */
.L_x_14380:
[----:B------:R-:W-:Y:S01]  /*1b0b0*/  UMOV UR4, URZ ;  /* 0x0000003f00047c82 */ /* 0x000fe20008000000 */
[----:B------:R-:W-:Y:S01]  /*1b0c0*/  UMOV UR5, URZ ;  /* 0x0000003f00057c82 */ /* 0x000fe20008000000 */
[----:B------:R-:W-:Y:S01]  /*1b0d0*/  ULDC UR6, c[0x0][0xc3c] ;  /* 0x00030f0000067ab9 */ /* 0x000fe20000000800 */
[----:B------:R-:W-:Y:S01]  /*1b0e0*/  IMAD.MOV.U32 R16, RZ, RZ, R0 ;  /* 0x000000ffff107224 */ /* 0x000fe200078e0000 */
[----:B------:R-:W-:Y:S01]  /*1b0f0*/  MOV R19, UR6 ;  /* 0x0000000600137c02 */ /* 0x000fe20008000f00 */
[----:B------:R-:W-:Y:S02]  /*1b100*/  IMAD.U32 R17, RZ, RZ, UR4 ;  /* 0x00000004ff117e24 */ /* 0x000fe4000f8e00ff */
[----:B------:R-:W-:-:S07]  /*1b110*/  IMAD.U32 R18, RZ, RZ, UR5 ;  /* 0x00000005ff127e24 */ /* 0x000fce000f8e00ff */
.L_x_14388:
[----:B------:R1:W2:Y:S01]  /*1b120*/  LDL R2, [R1+0x4] ;  /* 0x0000040001027983 */ /* 0x0002a20000100800 */
        /* <DEDUP_REMOVED lines=9> */
[----:B------:R1:W-:Y:S01]  /*1b1c0*/  @!P0 STL [R1+0x4], R2 ;  /* 0x0000040201008387 */ /* 0x0003e20000100800 */
[----:B------:R-:W-:Y:S06]  /*1b1d0*/  BAR.ARV 0x5, 0x180 ;  /* 0x0146000000007b1d */ /* 0x000fec0000002000 */
.L_x_14377:
[----:B------:R-:W-:Y:S02]  /*1b1e0*/  ULDC UR4, c[0x0][0xc3c] ;  /* 0x00030f0000047ab9 */ /* 0x000fe40000000800 */
[----:B---3--:R-:W-:-:S13]  /*1b1f0*/  ISETP.GE.AND P0, PT, R19, UR4, PT ;  /* 0x0000000413007c0c */ /* 0x008fda000bf06270 */
[----:B------:R-:W-:Y:S05]  /*1b200*/  @!P0 BRA `(.L_x_14389) ;  /* 0xffffff94008c8947 */ /* 0x000fea000383ffff */
[----:B------:R-:W-:Y:S05]  /*1b210*/  BSYNC B8 ;  /* 0x0000000000087941 */ /* 0x000fea0003800000 */
.L_x_14249:
[----:B--2---:R-:W2:Y:S01]  /*1b220*/  LDL.LU R0, [R1+0x40] ;  /* 0x0000400001007983 */ /* 0x004ea20000300800 */
[----:B------:R-:W-:Y:S01]  /*1b230*/  BSSY B0, `(.L_x_14390) ;  /* 0x000000b000007945 */ /* 0x000fe20003800000 */
[----:B------:R-:W3:Y:S01]  /*1b240*/  S2R R5, SR_CgaCtaId ;  /* 0x0000000000057919 */ /* 0x000ee20000008800 */
[----:B--2---:R-:W-:-:S05]  /*1b250*/  VIADD R0, R0, 0x1 ;  /* 0x0000000100007836 */ /* 0x004fca0000000000 */
[----:B01----:R-:W-:-:S04]  /*1b260*/  LEA.HI R2, R0, R0, RZ, 0x1 ;  /* 0x0000000000027211 */ /* 0x003fc800078f08ff */
[----:B------:R-:W-:-:S05]  /*1b270*/  LOP3.LUT R3, R2, 0xfffffffe, RZ, 0xc0, !PT ;  /* 0xfffffffe02037812 */ /* 0x000fca00078ec0ff */
[----:B------:R-:W-:Y:S01]  /*1b280*/  IMAD.IADD R3, R0, 0x1, -R3 ;  /* 0x0000000100037824 */ /* 0x000fe200078e0a03 */
[----:B------:R-:W-:-:S04]  /*1b290*/  MOV R0, 0x400 ;  /* 0x0000040000007802 */ /* 0x000fc80000000f00 */
[----:B---3--:R-:W-:Y:S02]  /*1b2a0*/  LEA R0, R5, R0, 0x18 ;  /* 0x0000000005007211 */ /* 0x008fe400078ec0ff */
[----:B------:R-:W-:-:S04]  /*1b2b0*/  SHF.L.U32 R3, R3, 0x1f, RZ ;  /* 0x0000001f03037819 */ /* 0x000fc800000006ff */
[----:B------:R-:W0:Y:S02]  /*1b2c0*/  SYNCS.PHASECHK.TRANS64.TRYWAIT P0, [R0+URZ+0x22820], R3 ;  /* 0x02282003000075a7 */ /* 0x000e24000800017f */
[----:B0-----:R-:W-:Y:S05]  /*1b2d0*/  @!P0 BRA `(.L_x_14391) ;  /* 0x00000030001c8947 */ /* 0x001fea0003800000 */
.L_x_14513:
[----:B------:R-:W-:Y:S05]  /*1b2e0*/  BSYNC B0 ;  /* 0x0000000000007941 */ /* 0x000fea0003800000 */
.L_x_14390:
[----:B------:R-:W-:-:S03]  /*1b2f0*/  UMOV UR4, 0xffffffff ;  /* 0xffffffff00047882 */ /* 0x000fc60000000000 */
[----:B------:R-:W-:Y:S05]  /*1b300*/  BRA.DIV UR4, `(.L_x_14392) ;  /* 0x0000003204247947 */ /* 0x000fea000b800000 */
[----:B------:R-:W1:Y:S02]  /*1b310*/  S2R R2, SR_TID.X ;  /* 0x0000000000027919 */ /* 0x000e640000002100 */
[----:B-1----:R-:W-:-:S04]  /*1b320*/  SHF.R.U32.HI R2, RZ, 0x5, R2 ;  /* 0x00000005ff027819 */ /* 0x002fc80000011602 */
[----:B------:R-:W-:-:S05]  /*1b330*/  LOP3.LUT R2, R2, 0x3, RZ, 0xc0, !PT ;  /* 0x0000000302027812 */ /* 0x000fca00078ec0ff */
[----:B------:R1:W2:Y:S02]  /*1b340*/  SHFL.IDX PT, R14, R2, RZ, 0x1f ;  /* 0x00001fff020e7589 */ /* 0x0002a400000e0000 */
.L_x_14516:
[----:B--2---:R-:W-:-:S13]  /*1b350*/  ISETP.NE.AND P0, PT, R14, RZ, PT ;  /* 0x000000ff0e00720c */ /* 0x004fda0003f05270 */
[----:B------:R-:W-:Y:S05]  /*1b360*/  @P0 BRA `(.L_x_14092) ;  /* 0x0000000000940947 */ /* 0x000fea0003800000 */
[----:B------:R-:W-:-:S03]  /*1b370*/  UMOV UR4, 0xffffffff ;  /* 0xffffffff00047882 */ /* 0x000fc60000000000 */
[----:B------:R-:W-:Y:S05]  /*1b380*/  BRA.DIV UR4, `(.L_x_14393) ;  /* 0x0000003204387947 */ /* 0x000fea000b800000 */
[----:B------:R-:W-:-:S13]  /*1b390*/  ELECT P6, URZ, PT ;  /* 0x00000000003f782f */ /* 0x000fda00038c0000 */
.L_x_14519:
[----:B------:R-:W-:Y:S05]  /*1b3a0*/  @!P6 BRA `(.L_x_14092) ;  /* 0x000000000084e947 */ /* 0x000fea0003800000 */
[----:B-1----:R-:W2:Y:S02]  /*1b3b0*/  LDL.LU R2, [R1+0x58] ;  /* 0x0000580001027983 */ /* 0x002ea40000300800 */
[----:B--2---:R-:W-:-:S04]  /*1b3c0*/  LOP3.LUT R2, R2, 0x2, RZ, 0xfc, !PT ;  /* 0x0000000202027812 */ /* 0x004fc800078efcff */
[----:B------:R-:W-:-:S13]  /*1b3d0*/  ISETP.NE.AND P2, PT, R2, 0x3, PT ;  /* 0x000000030200780c */ /* 0x000fda0003f45270 */
[----:B------:R-:W-:Y:S05]  /*1b3e0*/  @!P2 BRA `(.L_x_14394) ;  /* 0x000000000004a947 */ /* 0x000fea0003800000 */
[----:B------:R-:W-:Y:S01]  /*1b3f0*/  BPT.TRAP 0x1 ;  /* 0x000000040000795c */ /* 0x000fe20000300000 */
.L_x_14394:
        /* <DEDUP_REMOVED lines=14> */
.L_x_14520:
[----:B------:R-:W1:Y:S02]  /*1b4e0*/  SYNCS.PHASECHK.TRANS64.TRYWAIT P0, [R7+URZ], R2 ;  /* 0x00000002070075a7 */ /* 0x000e64000800017f */
[----:B-1----:R-:W-:Y:S05]  /*1b4f0*/  @!P0 BRA `(.L_x_14396) ;  /* 0x0000003000108947 */ /* 0x002fea0003800000 */
.L_x_14521:
[----:B------:R-:W-:Y:S05]  /*1b500*/  @!P2 BRA `(.L_x_14397) ;  /* 0x000000000004a947 */ /* 0x000fea0003800000 */
[----:B------:R-:W-:Y:S01]  /*1b510*/  BPT.TRAP 0x1 ;  /* 0x000000040000795c */ /* 0x000fe20000300000 */
.L_x_14397:
[----:B------:R-:W2:Y:S01]  /*1b520*/  LDL.LU R4, [R1+0xc] ;  /* 0x00000c0001047983 */ /* 0x000ea20000300800 */
[----:B------:R-:W-:-:S04]  /*1b530*/  VIADD R0, R0, 0x22860 ;  /* 0x0002286000007836 */ /* 0x000fc80000000000 */
[----:B--2---:R-:W-:-:S04]  /*1b540*/  IMAD R4, R4, 0x8, R0 ;  /* 0x0000000804047824 */ /* 0x004fc800078e0200 */
[----:B------:R-:W2:Y:S02]  /*1b550*/  SYNCS.PHASECHK.TRANS64.TRYWAIT P0, [R4+URZ], R5 ;  /* 0x00000005040075a7 */ /* 0x000ea4000800017f */
[----:B--2---:R-:W-:Y:S05]  /*1b560*/  @!P0 BRA `(.L_x_14398) ;  /* 0x0000003000088947 */ /* 0x004fea0003800000 */
.L_x_14522:
[----:B------:R-:W-:-:S07]  /*1b570*/  LEA R3, R3, R0, 0x3 ;  /* 0x0000000003037211 */ /* 0x000fce00078e18ff */
.L_x_14399:
[----:B---3--:R3:W4:Y:S02]  /*1b580*/  SYNCS.PHASECHK.TRANS64.TRYWAIT P0, [R3+URZ], R2 ;  /* 0x00000002030075a7 */ /* 0x008724000800017f */
[----:B----4-:R-:W-:Y:S05]  /*1b590*/  @!P0 NANOSLEEP.SYNCS 0x989680 ;  /* 0x009896800000895d */ /* 0x010fea0003900000 */
[----:B------:R-:W4:Y:S02]  /*1b5a0*/  @!P0 SYNCS.PHASECHK.TRANS64 P0, [R3+URZ], R2 ;  /* 0x00000002030085a7 */ /* 0x000f24000800007f */
[----:B----4-:R-:W-:Y:S05]  /*1b5b0*/  @!P0 BRA `(.L_x_14399) ;  /* 0xfffffffc00f08947 */ /* 0x010fea000383ffff */
.L_x_14092:
[----:B------:R-:W-:Y:S05]  /*1b5c0*/  BSYNC B9 ;  /* 0x0000000000097941 */ /* 0x000fea0003800000 */
.L_x_14089:
[----:B------:R-:W-:Y:S05]  /*1b5d0*/  EXIT ;  /* 0x000000000000794d */ /* 0x000fea0003800000 */
.L_x_14110:
[----:B0-----:R0:W1:Y:S02]  /*1b5e0*/  SYNCS.PHASECHK.TRANS64.TRYWAIT P6, [R96+URZ+0x22890], R107 ;  /* 0x0228906b600075a7 */ /* 0x00106400080c017f */
[----:B-1----:R-:W-:Y:S05]  /*1b5f0*/  @!P6 NANOSLEEP.SYNCS 0x989680 ;  /* 0x009896800000e95d */ /* 0x002fea0003900000 */
[----:B------:R-:W1:Y:S02]  /*1b600*/  @!P6 SYNCS.PHASECHK.TRANS64 P6, [R96+URZ+0x22890], R107 ;  /* 0x0228906b6000e5a7 */ /* 0x000e6400080c007f */
[----:B-1----:R-:W-:Y:S05]  /*1b610*/  @!P6 BRA `(.L_x_14110) ;  /* 0xfffffffc00f0e947 */ /* 0x002fea000383ffff */
[----:B------:R-:W-:Y:S05]  /*1b620*/  BRA `(.L_x_14400) ;  /* 0xfffffe7400887947 */ /* 0x000fea000383ffff */
.L_x_14128:
[----:B0-----:R0:W1:Y:S02]  /*1b630*/  SYNCS.PHASECHK.TRANS64.TRYWAIT P5, [R96+URZ+0x22890], R107 ;  /* 0x0228906b600075a7 */ /* 0x00106400080a017f */
[----:B-1----:R-:W-:Y:S05]  /*1b640*/  @!P5 NANOSLEEP.SYNCS 0x989680 ;  /* 0x009896800000d95d */ /* 0x002fea0003900000 */
[----:B------:R-:W1:Y:S02]  /*1b650*/  @!P5 SYNCS.PHASECHK.TRANS64 P5, [R96+URZ+0x22890], R107 ;  /* 0x0228906b6000d5a7 */ /* 0x000e6400080a007f */
[----:B-1----:R-:W-:Y:S05]  /*1b660*/  @!P5 BRA `(.L_x_14128) ;  /* 0xfffffffc00f0d947 */ /* 0x002fea000383ffff */
[----:B------:R-:W-:Y:S05]  /*1b670*/  BRA `(.L_x_14401) ;  /* 0xfffffe8400d07947 */ /* 0x000fea000383ffff */
.L_x_14137:
[----:B0-----:R0:W1:Y:S02]  /*1b680*/  SYNCS.PHASECHK.TRANS64.TRYWAIT P4, [R96+URZ+0x22890], R107 ;  /* 0x0228906b600075a7 */ /* 0x001064000808017f */
[----:B-1----:R-:W-:Y:S05]  /*1b690*/  @!P4 NANOSLEEP.SYNCS 0x989680 ;  /* 0x009896800000c95d */ /* 0x002fea0003900000 */
[----:B------:R-:W1:Y:S02]  /*1b6a0*/  @!P4 SYNCS.PHASECHK.TRANS64 P4, [R96+URZ+0x22890], R107 ;  /* 0x0228906b6000c5a7 */ /* 0x000e64000808007f */
[----:B-1----:R-:W-:Y:S05]  /*1b6b0*/  @!P4 BRA `(.L_x_14137) ;  /* 0xfffffffc00f0c947 */ /* 0x002fea000383ffff */
[----:B------:R-:W-:Y:S05]  /*1b6c0*/  BRA `(.L_x_14402) ;  /* 0xfffffe9400c47947 */ /* 0x000fea000383ffff */
.L_x_14143:
[----:B-1----:R1:W2:Y:S02]  /*1b6d0*/  SYNCS.PHASECHK.TRANS64.TRYWAIT P3, [R96+URZ+0x228b0], R107 ;  /* 0x0228b06b600075a7 */ /* 0x0022a4000806017f */
[----:B--2---:R-:W-:Y:S05]  /*1b6e0*/  @!P3 NANOSLEEP.SYNCS 0x989680 ;  /* 0x009896800000b95d */ /* 0x004fea0003900000 */
[----:B------:R-:W2:Y:S02]  /*1b6f0*/  @!P3 SYNCS.PHASECHK.TRANS64 P3, [R96+URZ+0x228b0], R107 ;  /* 0x0228b06b6000b5a7 */ /* 0x000ea4000806007f */
[----:B--2---:R-:W-:Y:S05]  /*1b700*/  @!P3 BRA `(.L_x_14143) ;  /* 0xfffffffc00f0b947 */ /* 0x004fea000383ffff */
[----:B------:R-:W-:Y:S05]  /*1b710*/  BRA `(.L_x_14403) ;  /* 0xfffffe9800547947 */ /* 0x000fea000383ffff */
.L_x_14151:
[----:B------:R-:W0:Y:S01]  /*1b720*/  S2R R11, SR_TID.X ;  /* 0x00000000000b7919 */ /* 0x000e220000002100 */
[----:B------:R-:W-:Y:S01]  /*1b730*/  BSSY B0, `(.L_x_14404) ;  /* 0x000000c000007945 */ /* 0x000fe20003800000 */
[----:B------:R-:W-:Y:S02]  /*1b740*/  IMAD.MOV.U32 R12, RZ, RZ, RZ ;  /* 0x000000ffff0c7224 */ /* 0x000fe400078e00ff */
[----:B------:R-:W-:Y:S02]  /*1b750*/  IMAD.MOV.U32 R15, RZ, RZ, -0x1 ;  /* 0xffffffffff0f7424 */ /* 0x000fe400078e00ff */
[----:B0-----:R-:W-:-:S05]  /*1b760*/  VIADD R11, R11, 0xffffff80 ;  /* 0xffffff800b0b7836 */ /* 0x001fca0000000000 */
[----:B------:R-:W-:-:S04]  /*1b770*/  SHF.R.S32.HI R10, RZ, 0x1f, R11 ;  /* 0x0000001fff0a7819 */ /* 0x000fc8000001140b */
[----:B------:R-:W-:Y:S01]  /*1b780*/  LEA.HI R10, R10, R11, RZ, 0x7 ;  /* 0x0000000b0a0a7211 */ /* 0x000fe200078f38ff */
[----:B------:R-:W-:-:S03]  /*1b790*/  IMAD.MOV.U32 R11, RZ, RZ, 0x1f ;  /* 0x0000001fff0b7424 */ /* 0x000fc600078e00ff */
[----:B------:R-:W-:-:S05]  /*1b7a0*/  SHF.R.S32.HI R10, RZ, 0x7, R10 ;  /* 0x00000007ff0a7819 */ /* 0x000fca000001140a */
[----:B------:R-:W-:-:S07]  /*1b7b0*/  IMAD.MOV.U32 R13, RZ, RZ, R10 ;  /* 0x000000ffff0d7224 */ /* 0x000fce00078e000a */
[----:B-----5:R-:W-:Y:S05]  /*1b7c0*/  WARPSYNC.COLLECTIVE R15, `(.L_x_14405) ;  /* 0x000000000f087348 */ /* 0x020fea0003c00000 */
[----:B------:R0:W1:Y:S02]  /*1b7d0*/  SHFL.IDX P6, R14, R13, R12, R11 ;  /* 0x0000000c0d0e7389 */ /* 0x00006400000c000b */
[----:B01---5:R-:W-:Y:S01]  /*1b7e0*/  ENDCOLLECTIVE ;  /* 0x000000000000791b */ /* 0x023fe20003800000 */
.L_x_14405:
[----:B------:R-:W-:Y:S05]  /*1b7f0*/  BSYNC B0 ;  /* 0x0000000000007941 */ /* 0x000fea0003800000 */
.L_x_14404:
[----:B------:R-:W-:Y:S05]  /*1b800*/  BRA `(.L_x_14406) ;  /* 0xfffffea400287947 */ /* 0x000fea000383ffff */
.L_x_14163:
[----:B------:R-:W-:Y:S01]  /*1b810*/  BSSY B1, `(.L_x_14407) ;  /* 0x0000008000017945 */ /* 0x000fe20003800000 */
[----:B------:R-:W-:Y:S01]  /*1b820*/  IMAD.MOV.U32 R13, RZ, RZ, R6 ;  /* 0x000000ffff0d7224 */ /* 0x000fe200078e0006 */
[----:B------:R-:W-:Y:S01]  /*1b830*/  MOV R15, 0xffffffff ;  /* 0xffffffff000f7802 */ /* 0x000fe20000000f00 */
[----:B------:R-:W-:Y:S02]  /*1b840*/  IMAD.MOV.U32 R12, RZ, RZ, RZ ;  /* 0x000000ffff0c7224 */ /* 0x000fe400078e00ff */
[----:B------:R-:W-:-:S07]  /*1b850*/  IMAD.MOV.U32 R11, RZ, RZ, 0x1c1f ;  /* 0x00001c1fff0b7424 */ /* 0x000fce00078e00ff */
[----:B------:R-:W-:Y:S05]  /*1b860*/  WARPSYNC.COLLECTIVE R15, `(.L_x_14408) ;  /* 0x000000000f087348 */ /* 0x000fea0003c00000 */
[----:B------:R0:W1:Y:S02]  /*1b870*/  SHFL.IDX P6, R14, R13, R12, R11 ;  /* 0x0000000c0d0e7389 */ /* 0x00006400000c000b */
[----:B01----:R-:W-:Y:S01]  /*1b880*/  ENDCOLLECTIVE ;  /* 0x000000000000791b */ /* 0x003fe20003800000 */
.L_x_14408:
[----:B------:R-:W-:Y:S05]  /*1b890*/  BSYNC B1 ;  /* 0x0000000000017941 */ /* 0x000fea0003800000 */
.L_x_14407:
        /* <DEDUP_REMOVED lines=8> */
.L_x_14409:
[----:B------:R-:W-:Y:S02]  /*1b920*/  IMAD.MOV.U32 R13, RZ, RZ, R8 ;  /* 0x000000ffff0d7224 */ /* 0x000fe400078e0008 */
[----:B------:R-:W-:-:S07]  /*1b930*/  IMAD.MOV.U32 R0, RZ, RZ, R14 ;  /* 0x000000ffff007224 */ /* 0x000fce00078e000e */
[----:B------:R-:W-:Y:S05]  /*1b940*/  WARPSYNC.COLLECTIVE R15, `(.L_x_14410) ;  /* 0x000000000f087348 */ /* 0x000fea0003c00000 */
[----:B------:R0:W1:Y:S02]  /*1b950*/  SHFL.IDX P6, R14, R13, R12, R11 ;  /* 0x0000000c0d0e7389 */ /* 0x00006400000c000b */
[----:B01----:R-:W-:Y:S01]  /*1b960*/  ENDCOLLECTIVE ;  /* 0x000000000000791b */ /* 0x003fe20003800000 */
.L_x_14410:
[----:B------:R-:W-:Y:S01]  /*1b970*/  MOV R13, R7 ;  /* 0x00000007000d7202 */ /* 0x000fe20000000f00 */
[----:B------:R-:W-:-:S07]  /*1b980*/  IMAD.MOV.U32 R5, RZ, RZ, R14 ;  /* 0x000000ffff057224 */ /* 0x000fce00078e000e */
[----:B------:R-:W-:Y:S05]  /*1b990*/  WARPSYNC.COLLECTIVE R15, `(.L_x_14411) ;  /* 0x000000000f087348 */ /* 0x000fea0003c00000 */
[----:B------:R0:W1:Y:S02]  /*1b9a0*/  SHFL.IDX P6, R14, R13, R12, R11 ;  /* 0x0000000c0d0e7389 */ /* 0x00006400000c000b */
[----:B01----:R-:W-:Y:S01]  /*1b9b0*/  ENDCOLLECTIVE ;  /* 0x000000000000791b */ /* 0x003fe20003800000 */
.L_x_14411:
[----:B------:R-:W-:Y:S05]  /*1b9c0*/  BRA `(.L_x_14412) ;  /* 0xfffffea800847947 */ /* 0x000fea000383ffff */
.L_x_14166:
        /* <DEDUP_REMOVED lines=8> */
.L_x_14414:
[----:B------:R-:W-:Y:S05]  /*1ba50*/  BSYNC B1 ;  /* 0x0000000000017941 */ /* 0x000fea0003800000 */
.L_x_14413:
        /* <DEDUP_REMOVED lines=8> */
.L_x_14415:
[----:B------:R-:W-:Y:S02]  /*1bae0*/  IMAD.MOV.U32 R13, RZ, RZ, R8 ;  /* 0x000000ffff0d7224 */ /* 0x000fe400078e0008 */
[----:B------:R-:W-:-:S07]  /*1baf0*/  IMAD.MOV.U32 R0, RZ, RZ, R14 ;  /* 0x000000ffff007224 */ /* 0x000fce00078e000e */
[----:B------:R-:W-:Y:S05]  /*1bb00*/  WARPSYNC.COLLECTIVE R15, `(.L_x_14416) ;  /* 0x000000000f087348 */ /* 0x000fea0003c00000 */
[----:B------:R0:W1:Y:S02]  /*1bb10*/  SHFL.IDX P6, R14, R13, R12, R11 ;  /* 0x0000000c0d0e7389 */ /* 0x00006400000c000b */
[----:B01----:R-:W-:Y:S01]  /*1bb20*/  ENDCOLLECTIVE ;  /* 0x000000000000791b */ /* 0x003fe20003800000 */
.L_x_14416:
[----:B------:R-:W-:Y:S02]  /*1bb30*/  IMAD.MOV.U32 R13, RZ, RZ, R7 ;  /* 0x000000ffff0d7224 */ /* 0x000fe400078e0007 */
[----:B------:R-:W-:-:S07]  /*1bb40*/  IMAD.MOV.U32 R5, RZ, RZ, R14 ;  /* 0x000000ffff057224 */ /* 0x000fce00078e000e */
[----:B------:R-:W-:Y:S05]  /*1bb50*/  WARPSYNC.COLLECTIVE R15, `(.L_x_14417) ;  /* 0x000000000f087348 */ /* 0x000fea0003c00000 */
[----:B------:R0:W1:Y:S02]  /*1bb60*/  SHFL.IDX P6, R14, R13, R12, R11 ;  /* 0x0000000c0d0e7389 */ /* 0x00006400000c000b */
[----:B01----:R-:W-:Y:S01]  /*1bb70*/  ENDCOLLECTIVE ;  /* 0x000000000000791b */ /* 0x003fe20003800000 */
.L_x_14417:
[----:B------:R-:W-:Y:S05]  /*1bb80*/  BRA `(.L_x_14418) ;  /* 0xfffffea800e47947 */ /* 0x000fea000383ffff */
.L_x_14170:
[----:B0-----:R0:W1:Y:S02]  /*1bb90*/  SYNCS.PHASECHK.TRANS64.TRYWAIT P0, [R18+URZ+0x22800], R35 ;  /* 0x02280023120075a7 */ /* 0x001064000800017f */
[----:B-1----:R-:W-:Y:S05]  /*1bba0*/  @!P0 NANOSLEEP.SYNCS 0x989680 ;  /* 0x009896800000895d */ /* 0x002fea0003900000 */
[----:B------:R-:W1:Y:S02]  /*1bbb0*/  @!P0 SYNCS.PHASECHK.TRANS64 P0, [R18+URZ+0x22800], R35 ;  /* 0x02280023120085a7 */ /* 0x000e64000800007f */
[----:B-1----:R-:W-:Y:S05]  /*1bbc0*/  @!P0 BRA `(.L_x_14170) ;  /* 0xfffffffc00f08947 */ /* 0x002fea000383ffff */
[----:B------:R-:W-:Y:S05]  /*1bbd0*/  BRA `(.L_x_14419) ;  /* 0xfffffeac00cc7947 */ /* 0x000fea000383ffff */
.L_x_14178:
        /* <DEDUP_REMOVED lines=9> */
.L_x_14421:
[----:B------:R-:W-:Y:S05]  /*1bc70*/  BSYNC B1 ;  /* 0x0000000000017941 */ /* 0x000fea0003800000 */
.L_x_14420:
[----:B------:R-:W-:Y:S01]  /*1bc80*/  IMAD.MOV.U32 R13, RZ, RZ, R10 ;  /* 0x000000ffff0d7224 */ /* 0x000fe200078e000a */
[----:B------:R-:W-:Y:S01]  /*1bc90*/  MOV R0, R14 ;  /* 0x0000000e00007202 */ /* 0x000fe20000000f00 */
[----:B------:R-:W-:Y:S01]  /*1bca0*/  IMAD.MOV.U32 R12, RZ, RZ, RZ ;  /* 0x000000ffff0c7224 */ /* 0x000fe200078e00ff */
[----:B------:R-:W-:Y:S01]  /*1bcb0*/  ISETP.GE.AND P0, PT, R16, R35, PT ;  /* 0x000000231000720c */ /* 0x000fe20003f06270 */
[----:B------:R-:W-:Y:S02]  /*1bcc0*/  IMAD.MOV.U32 R11, RZ, RZ, 0x1c1f ;  /* 0x00001c1fff0b7424 */ /* 0x000fe400078e00ff */
[----:B------:R-:W-:Y:S02]  /*1bcd0*/  IMAD.MOV.U32 R15, RZ, RZ, -0x1 ;  /* 0xffffffffff0f7424 */ /* 0x000fe400078e00ff */
[----:B------:R-:W-:-:S08]  /*1bce0*/  IMAD R33, R207, R8, RZ ;  /* 0x00000008cf217224 */ /* 0x000fd000078e02ff */
[----:B------:R-:W-:Y:S05]  /*1bcf0*/  WARPSYNC.COLLECTIVE R15, `(.L_x_14422) ;  /* 0x000000000f087348 */ /* 0x000fea0003c00000 */
[----:B------:R0:W1:Y:S02]  /*1bd00*/  SHFL.IDX P6, R14, R13, R12, R11 ;  /* 0x0000000c0d0e7389 */ /* 0x00006400000c000b */
[----:B01----:R-:W-:Y:S01]  /*1bd10*/  ENDCOLLECTIVE ;  /* 0x000000000000791b */ /* 0x003fe20003800000 */
.L_x_14422:
[----:B------:R-:W-:Y:S01]  /*1bd20*/  ISETP.GE.OR P1, PT, R34, R33, P0 ;  /* 0x000000212200720c */ /* 0x000fe20000726670 */
[----:B------:R-:W-:-:S12]  /*1bd30*/  IMAD.MOV.U32 R13, RZ, RZ, R29 ;  /* 0x000000ffff0d7224 */ /* 0x000fd800078e001d */
[C---:B------:R-:W-:Y:S02]  /*1bd40*/  @!P1 SHF.L.U32 R9, R16.reuse, 0x1, RZ ;  /* 0x0000000110099819 */ /* 0x040fe400000006ff */
[----:B------:R-:W-:Y:S01]  /*1bd50*/  @!P1 SHF.L.U64.HI R21, R16, 0x1, R17 ;  /* 0x0000000110159819 */ /* 0x000fe20000010211 */
[----:B------:R-:W-:-:S07]  /*1bd60*/  IMAD.MOV.U32 R3, RZ, RZ, R14 ;  /* 0x000000ffff037224 */ /* 0x000fce00078e000e */
[----:B------:R-:W-:Y:S05]  /*1bd70*/  WARPSYNC.COLLECTIVE R15, `(.L_x_14423) ;  /* 0x000000000f087348 */ /* 0x000fea0003c00000 */
[----:B------:R0:W1:Y:S02]  /*1bd80*/  SHFL.IDX P6, R14, R13, R12, R11 ;  /* 0x0000000c0d0e7389 */ /* 0x00006400000c000b */
[----:B01----:R-:W-:Y:S01]  /*1bd90*/  ENDCOLLECTIVE ;  /* 0x000000000000791b */ /* 0x003fe20003800000 */
.L_x_14423:
        /* <DEDUP_REMOVED lines=8> */
.L_x_14424:
        /* <DEDUP_REMOVED lines=10> */
.L_x_14425:
[----:B------:R-:W-:Y:S01]  /*1bec0*/  CS2R R40, SRZ ;  /* 0x0000000000287805 */ /* 0x000fe2000001ff00 */
[----:B------:R-:W-:Y:S01]  /*1bed0*/  IMAD.MOV.U32 R13, RZ, RZ, R10 ;  /* 0x000000ffff0d7224 */ /* 0x000fe200078e000a */
[----:B------:R-:W-:Y:S01]  /*1bee0*/  CS2R R38, SRZ ;  /* 0x0000000000267805 */ /* 0x000fe2000001ff00 */
[----:B------:R-:W-:-:S04]  /*1bef0*/  @!P1 IMAD.MOV.U32 R40, RZ, RZ, R4 ;  /* 0x000000ffff289224 */ /* 0x000fc800078e0004 */
[----:B------:R-:W-:-:S05]  /*1bf00*/  IMAD.MOV.U32 R0, RZ, RZ, R40 ;  /* 0x000000ffff007224 */ /* 0x000fca00078e0028 */
[----:B------:R-:W-:Y:S01]  /*1bf10*/  PRMT R48, R48, 0x5410, R0 ;  /* 0x0000541030307816 */ /* 0x000fe20000000000 */
[----:B------:R-:W-:-:S07]  /*1bf20*/  IMAD.MOV.U32 R0, RZ, RZ, R14 ;  /* 0x000000ffff007224 */ /* 0x000fce00078e000e */
[----:B------:R-:W-:Y:S05]  /*1bf30*/  WARPSYNC.COLLECTIVE R15, `(.L_x_14426) ;  /* 0x000000000f087348 */ /* 0x000fea0003c00000 */
[----:B------:R0:W1:Y:S02]  /*1bf40*/  SHFL.IDX P6, R14, R13, R12, R11 ;  /* 0x0000000c0d0e7389 */ /* 0x00006400000c000b */
[----:B01----:R-:W-:Y:S01]  /*1bf50*/  ENDCOLLECTIVE ;  /* 0x000000000000791b */ /* 0x003fe20003800000 */
.L_x_14426:
[----:B------:R-:W-:-:S04]  /*1bf60*/  @!P1 IMAD.MOV.U32 R41, RZ, RZ, R5 ;  /* 0x000000ffff299224 */ /* 0x000fc800078e0005 */
[----:B------:R-:W-:-:S05]  /*1bf70*/  IMAD.MOV.U32 R3, RZ, RZ, R41 ;  /* 0x000000ffff037224 */ /* 0x000fca00078e0029 */
[----:B------:R-:W-:Y:S01]  /*1bf80*/  PRMT R37, R37, 0x5410, R3 ;  /* 0x0000541025257816 */ /* 0x000fe20000000003 */
[----:B------:R-:W-:Y:S02]  /*1bf90*/  IMAD.MOV.U32 R13, RZ, RZ, R29 ;  /* 0x000000ffff0d7224 */ /* 0x000fe400078e001d */
[----:B------:R-:W-:-:S07]  /*1bfa0*/  IMAD.MOV.U32 R3, RZ, RZ, R14 ;  /* 0x000000ffff037224 */ /* 0x000fce00078e000e */
[----:B------:R-:W-:Y:S05]  /*1bfb0*/  WARPSYNC.COLLECTIVE R15, `(.L_x_14427) ;  /* 0x000000000f087348 */ /* 0x000fea0003c00000 */
[----:B------:R0:W1:Y:S02]  /*1bfc0*/  SHFL.IDX P6, R14, R13, R12, R11 ;  /* 0x0000000c0d0e7389 */ /* 0x00006400000c000b */
[----:B01----:R-:W-:Y:S01]  /*1bfd0*/  ENDCOLLECTIVE ;  /* 0x000000000000791b */ /* 0x003fe20003800000 */
.L_x_14427:
[----:B------:R-:W-:Y:S01]  /*1bfe0*/  @!P1 MOV R39, R7 ;  /* 0x0000000700279202 */ /* 0x000fe20000000f00 */
[----:B------:R-:W-:Y:S01]  /*1bff0*/  @!P1 IMAD.MOV.U32 R38, RZ, RZ, R6 ;  /* 0x000000ffff269224 */ /* 0x000fe200078e0006 */
[----:B------:R-:W-:Y:S02]  /*1c000*/  CS2R R6, SRZ ;  /* 0x0000000000067805 */ /* 0x000fe4000001ff00 */
[----:B------:R-:W-:Y:S01]  /*1c010*/  CS2R R4, SRZ ;  /* 0x0000000000047805 */ /* 0x000fe2000001ff00 */
[----:B------:R-:W-:Y:S02]  /*1c020*/  IMAD.MOV.U32 R10, RZ, RZ, R38 ;  /* 0x000000ffff0a7224 */ /* 0x000fe400078e0026 */
[----:B------:R-:W-:Y:S02]  /*1c030*/  IMAD.MOV.U32 R21, RZ, RZ, R39 ;  /* 0x000000ffff157224 */ /* 0x000fe400078e0027 */
[----:B------:R-:W-:Y:S01]  /*1c040*/  @!P1 IMAD.MOV.U32 R6, RZ, RZ, R24 ;  /* 0x000000ffff069224 */ /* 0x000fe200078e0018 */
[----:B------:R-:W-:Y:S01]  /*1c050*/  MOV R13, R28 ;  /* 0x0000001c000d7202 */ /* 0x000fe20000000f00 */
[----:B------:R-:W-:-:S02]  /*1c060*/  @!P1 IMAD.MOV.U32 R7, RZ, RZ, R25 ;  /* 0x000000ffff079224 */ /* 0x000fc400078e0019 */
        /* <DEDUP_REMOVED lines=8> */
.L_x_14428:
[----:B------:R-:W-:Y:S02]  /*1c0f0*/  PRMT R48, R10, 0x7610, R48 ;  /* 0x000076100a307816 */ /* 0x000fe40000000030 */
[----:B------:R-:W-:Y:S01]  /*1c100*/  CS2R R24, SRZ ;  /* 0x0000000000187805 */ /* 0x000fe2000001ff00 */
[----:B------:R-:W-:Y:S01]  /*1c110*/  IMAD.MOV.U32 R11, RZ, RZ, R7 ;  /* 0x000000ffff0b7224 */ /* 0x000fe200078e0007 */
[----:B------:R-:W-:Y:S01]  /*1c120*/  MOV R12, R4 ;  /* 0x00000004000c7202 */ /* 0x000fe20000000f00 */
[----:B------:R-:W-:-:S03]  /*1c130*/  IMAD.MOV.U32 R13, RZ, RZ, R5 ;  /* 0x000000ffff0d7224 */ /* 0x000fc600078e0005 */
[----:B------:R-:W-:Y:S02]  /*1c140*/  PRMT R37, R11, 0x7610, R37 ;  /* 0x000076100b257816 */ /* 0x000fe40000000025 */
[----:B------:R-:W-:Y:S02]  /*1c150*/  PRMT R52, R12, 0x7610, R52 ;  /* 0x000076100c347816 */ /* 0x000fe40000000034 */
[----:B------:R-:W-:Y:S01]  /*1c160*/  PRMT R42, R13, 0x7610, R42 ;  /* 0x000076100d2a7816 */ /* 0x000fe2000000002a */
[----:B------:R-:W-:Y:S06]  /*1c170*/  BRA `(.L_x_14429) ;  /* 0xfffffeb8009c7947 */ /* 0x000fec000383ffff */
.L_x_14182:
[----:B-1----:R1:W2:Y:S02]  /*1c180*/  SYNCS.PHASECHK.TRANS64.TRYWAIT P1, [R18+URZ+0x22800], R11 ;  /* 0x0228000b120075a7 */ /* 0x0022a4000802017f */
[----:B--2---:R-:W-:Y:S05]  /*1c190*/  @!P1 NANOSLEEP.SYNCS 0x989680 ;  /* 0x009896800000995d */ /* 0x004fea0003900000 */
[----:B------:R-:W2:Y:S02]  /*1c1a0*/  @!P1 SYNCS.PHASECHK.TRANS64 P1, [R18+URZ+0x22800], R11 ;  /* 0x0228000b120095a7 */ /* 0x000ea4000802007f */
[----:B--2---:R-:W-:Y:S05]  /*1c1b0*/  @!P1 BRA `(.L_x_14182) ;  /* 0xfffffffc00f09947 */ /* 0x004fea000383ffff */
[----:B------:R-:W-:Y:S05]  /*1c1c0*/  BRA `(.L_x_14430) ;  /* 0xfffffebc00307947 */ /* 0x000fea000383ffff */
.L_x_14188:
[----:B0-----:R0:W3:Y:S02]  /*1c1d0*/  SYNCS.PHASECHK.TRANS64.TRYWAIT P2, [R20+URZ+0x22830], R73 ;  /* 0x02283049140075a7 */ /* 0x0010e4000804017f */
[----:B---3--:R-:W-:Y:S05]  /*1c1e0*/  @!P2 NANOSLEEP.SYNCS 0x989680 ;  /* 0x009896800000a95d */ /* 0x008fea0003900000 */
[----:B------:R-:W3:Y:S02]  /*1c1f0*/  @!P2 SYNCS.PHASECHK.TRANS64 P2, [R20+URZ+0x22830], R73 ;  /* 0x022830491400a5a7 */ /* 0x000ee4000804007f */
[----:B---3--:R-:W-:Y:S05]  /*1c200*/  @!P2 BRA `(.L_x_14188) ;  /* 0xfffffffc00f0a947 */ /* 0x008fea000383ffff */
[----:B------:R-:W-:Y:S05]  /*1c210*/  BRA `(.L_x_14187) ;  /* 0xfffffec800987947 */ /* 0x000fea000383ffff */
.L_x_14193:
[----:B-1----:R1:W2:Y:S02]  /*1c220*/  SYNCS.PHASECHK.TRANS64.TRYWAIT P2, [R20+URZ+0x22850], R73 ;  /* 0x02285049140075a7 */ /* 0x0022a4000804017f */
[----:B--2---:R-:W-:Y:S05]  /*1c230*/  @!P2 NANOSLEEP.SYNCS 0x989680 ;  /* 0x009896800000a95d */ /* 0x004fea0003900000 */
[----:B------:R-:W2:Y:S02]  /*1c240*/  @!P2 SYNCS.PHASECHK.TRANS64 P2, [R20+URZ+0x22850], R73 ;  /* 0x022850491400a5a7 */ /* 0x000ea4000804007f */
[----:B--2---:R-:W-:Y:S05]  /*1c250*/  @!P2 BRA `(.L_x_14193) ;  /* 0xfffffffc00f0a947 */ /* 0x004fea000383ffff */
[----:B------:R-:W-:Y:S05]  /*1c260*/  BRA `(.L_x_14192) ;  /* 0xfffffee800607947 */ /* 0x000fea000383ffff */
.L_x_14198:
[----:B-1----:R1:W2:Y:S02]  /*1c270*/  SYNCS.PHASECHK.TRANS64.TRYWAIT P2, [R211+URZ+0x22830], R212 ;  /* 0x022830d4d30075a7 */ /* 0x0022a4000804017f */
[----:B--2---:R-:W-:Y:S05]  /*1c280*/  @!P2 NANOSLEEP.SYNCS 0x989680 ;  /* 0x009896800000a95d */ /* 0x004fea0003900000 */
[----:B------:R-:W2:Y:S02]  /*1c290*/  @!P2 SYNCS.PHASECHK.TRANS64 P2, [R211+URZ+0x22830], R212 ;  /* 0x022830d4d300a5a7 */ /* 0x000ea4000804007f */
[----:B--2---:R-:W-:Y:S05]  /*1c2a0*/  @!P2 BRA `(.L_x_14198) ;  /* 0xfffffffc00f0a947 */ /* 0x004fea000383ffff */
[----:B------:R-:W-:Y:S05]  /*1c2b0*/  BRA `(.L_x_14197) ;  /* 0xfffffeec00d87947 */ /* 0x000fea000383ffff */
.L_x_14203:
[----:B--2---:R2:W3:Y:S02]  /*1c2c0*/  SYNCS.PHASECHK.TRANS64.TRYWAIT P2, [R211+URZ+0x22850], R212 ;  /* 0x022850d4d30075a7 */ /* 0x0044e4000804017f */
[----:B---3--:R-:W-:Y:S05]  /*1c2d0*/  @!P2 NANOSLEEP.SYNCS 0x989680 ;  /* 0x009896800000a95d */ /* 0x008fea0003900000 */
[----:B------:R-:W3:Y:S02]  /*1c2e0*/  @!P2 SYNCS.PHASECHK.TRANS64 P2, [R211+URZ+0x22850], R212 ;  /* 0x022850d4d300a5a7 */ /* 0x000ee4000804007f */
[----:B---3--:R-:W-:Y:S05]  /*1c2f0*/  @!P2 BRA `(.L_x_14203) ;  /* 0xfffffffc00f0a947 */ /* 0x008fea000383ffff */
[----:B------:R-:W-:Y:S05]  /*1c300*/  BRA `(.L_x_14202) ;  /* 0xffffff1400a87947 */ /* 0x000fea000383ffff */
.L_x_14209:
[----:B-1----:R1:W2:Y:S02]  /*1c310*/  SYNCS.PHASECHK.TRANS64.TRYWAIT P2, [R20+URZ+0x22830], R207 ;  /* 0x022830cf140075a7 */ /* 0x0022a4000804017f */
[----:B--2---:R-:W-:Y:S05]  /*1c320*/  @!P2 NANOSLEEP.SYNCS 0x989680 ;  /* 0x009896800000a95d */ /* 0x004fea0003900000 */
[----:B------:R-:W2:Y:S02]  /*1c330*/  @!P2 SYNCS.PHASECHK.TRANS64 P2, [R20+URZ+0x22830], R207 ;  /* 0x022830cf1400a5a7 */ /* 0x000ea4000804007f */
[----:B--2---:R-:W-:Y:S05]  /*1c340*/  @!P2 BRA `(.L_x_14209) ;  /* 0xfffffffc00f0a947 */ /* 0x004fea000383ffff */
[----:B------:R-:W-:Y:S05]  /*1c350*/  BRA `(.L_x_14208) ;  /* 0xffffff1800dc7947 */ /* 0x000fea000383ffff */
.L_x_14214:
[----:B-1----:R1:W2:Y:S02]  /*1c360*/  SYNCS.PHASECHK.TRANS64.TRYWAIT P2, [R20+URZ+0x22850], R207 ;  /* 0x022850cf140075a7 */ /* 0x0022a4000804017f */
[----:B--2---:R-:W-:Y:S05]  /*1c370*/  @!P2 NANOSLEEP.SYNCS 0x989680 ;  /* 0x009896800000a95d */ /* 0x004fea0003900000 */
[----:B------:R-:W2:Y:S02]  /*1c380*/  @!P2 SYNCS.PHASECHK.TRANS64 P2, [R20+URZ+0x22850], R207 ;  /* 0x022850cf1400a5a7 */ /* 0x000ea4000804007f */
[----:B--2---:R-:W-:Y:S05]  /*1c390*/  @!P2 BRA `(.L_x_14214) ;  /* 0xfffffffc00f0a947 */ /* 0x004fea000383ffff */
[----:B------:R-:W-:Y:S05]  /*1c3a0*/  BRA `(.L_x_14213) ;  /* 0xffffff3800b87947 */ /* 0x000fea000383ffff */
.L_x_14229:
[----:B------:R-:W-:Y:S02]  /*1c3b0*/  IMAD.MOV.U32 R13, RZ, RZ, R4 ;  /* 0x000000ffff0d7224 */ /* 0x000fe400078e0004 */
[----:B------:R-:W-:Y:S02]  /*1c3c0*/  IMAD.MOV.U32 R12, RZ, RZ, RZ ;  /* 0x000000ffff0c7224 */ /* 0x000fe400078e00ff */
[----:B------:R-:W-:Y:S02]  /*1c3d0*/  IMAD.MOV.U32 R11, RZ, RZ, 0x181f ;  /* 0x0000181fff0b7424 */ /* 0x000fe400078e00ff */
[----:B------:R-:W-:-:S07]  /*1c3e0*/  IMAD.MOV.U32 R15, RZ, RZ, -0x1 ;  /* 0xffffffffff0f7424 */ /* 0x000fce00078e00ff */
[----:B-12---:R-:W-:Y:S05]  /*1c3f0*/  WARPSYNC.COLLECTIVE R15, `(.L_x_14431) ;  /* 0x000000000f087348 */ /* 0x006fea0003c00000 */
[----:B------:R0:W3:Y:S02]  /*1c400*/  SHFL.IDX P6, R14, R13, R12, R11 ;  /* 0x0000000c0d0e7389 */ /* 0x0000e400000c000b */
[----:B0123--:R-:W-:Y:S01]  /*1c410*/  ENDCOLLECTIVE ;  /* 0x000000000000791b */ /* 0x00ffe20003800000 */
.L_x_14431:
[----:B------:R-:W-:Y:S02]  /*1c420*/  IMAD.MOV.U32 R13, RZ, RZ, R3 ;  /* 0x000000ffff0d7224 */ /* 0x000fe400078e0003 */
[----:B------:R-:W-:-:S07]  /*1c430*/  IMAD.MOV.U32 R0, RZ, RZ, R14 ;  /* 0x000000ffff007224 */ /* 0x000fce00078e000e */
[----:B------:R-:W-:Y:S05]  /*1c440*/  WARPSYNC.COLLECTIVE R15, `(.L_x_14432) ;  /* 0x000000000f087348 */ /* 0x000fea0003c00000 */
[----:B------:R0:W1:Y:S02]  /*1c450*/  SHFL.IDX P6, R14, R13, R12, R11 ;  /* 0x0000000c0d0e7389 */ /* 0x00006400000c000b */
[----:B01----:R-:W-:Y:S01]  /*1c460*/  ENDCOLLECTIVE ;  /* 0x000000000000791b */ /* 0x003fe20003800000 */
.L_x_14432:
[----:B------:R-:W-:Y:S05]  /*1c470*/  BRA `(.L_x_14433) ;  /* 0xffffff6c00c87947 */ /* 0x000fea000383ffff */
.L_x_14232:
        /* <DEDUP_REMOVED lines=8> */
.L_x_14435:
[----:B------:R-:W-:Y:S05]  /*1c500*/  BSYNC B1 ;  /* 0x0000000000017941 */ /* 0x000fea0003800000 */
.L_x_14434:
        /* <DEDUP_REMOVED lines=8> */
.L_x_14436:
[----:B------:R-:W-:Y:S05]  /*1c590*/  BRA `(.L_x_14437) ;  /* 0xffffff6c00fc7947 */ /* 0x000fea000383ffff */
.L_x_14235:
[----:B------:R-:W-:Y:S01]  /*1c5a0*/  BSSY B1, `(.L_x_14438) ;  /* 0x0000008000017945 */ /* 0x000fe20003800000 */
[----:B0-----:R-:W-:Y:S01]  /*1c5b0*/  MOV R13, R4 ;  /* 0x00000004000d7202 */ /* 0x001fe20000000f00 */
[----:B------:R-:W-:Y:S02]  /*1c5c0*/  IMAD.MOV.U32 R12, RZ, RZ, 0x2 ;  /* 0x00000002ff0c7424 */ /* 0x000fe400078e00ff */
[----:B------:R-:W-:Y:S02]  /*1c5d0*/  IMAD.MOV.U32 R11, RZ, RZ, 0x181f ;  /* 0x0000181fff0b7424 */ /* 0x000fe400078e00ff */
[----:B------:R-:W-:-:S07]  /*1c5e0*/  IMAD.MOV.U32 R15, RZ, RZ, -0x1 ;  /* 0xffffffffff0f7424 */ /* 0x000fce00078e00ff */
[----:B-1234-:R-:W-:Y:S05]  /*1c5f0*/  WARPSYNC.COLLECTIVE R15, `(.L_x_14439) ;  /* 0x000000000f087348 */ /* 0x01efea0003c00000 */
[----:B----4-:R0:W4:Y:S02]  /*1c600*/  SHFL.IDX P6, R14, R13, R12, R11 ;  /* 0x0000000c0d0e7389 */ /* 0x01012400000c000b */
[----:B01234-:R-:W-:Y:S01]  /*1c610*/  ENDCOLLECTIVE ;  /* 0x000000000000791b */ /* 0x01ffe20003800000 */
.L_x_14439:
[----:B------:R-:W-:Y:S05]  /*1c620*/  BSYNC B1 ;  /* 0x0000000000017941 */ /* 0x000fea0003800000 */
.L_x_14438:
        /* <DEDUP_REMOVED lines=8> */
.L_x_14440:
[----:B------:R-:W-:Y:S05]  /*1c6b0*/  BRA `(.L_x_14441) ;  /* 0xffffff70002c7947 */ /* 0x000fea000383ffff */
.L_x_14238:
        /* <DEDUP_REMOVED lines=8> */
.L_x_14443:
[----:B------:R-:W-:Y:S05]  /*1c740*/  BSYNC B1 ;  /* 0x0000000000017941 */ /* 0x000fea0003800000 */
.L_x_14442:
        /* <DEDUP_REMOVED lines=8> */
.L_x_14444:
[----:B------:R-:W-:Y:S05]  /*1c7d0*/  BRA `(.L_x_14445) ;  /* 0xffffff70005c7947 */ /* 0x000fea000383ffff */
.L_x_14255:
        /* <DEDUP_REMOVED lines=11> */
.L_x_14447:
[----:B------:R-:W-:Y:S05]  /*1c890*/  BSYNC B1 ;  /* 0x0000000000017941 */ /* 0x000fea0003800000 */
.L_x_14446:
[----:B------:R-:W-:Y:S05]  /*1c8a0*/  BRA `(.L_x_14448) ;  /* 0xffffff8400e47947 */ /* 0x000fea000383ffff */
.L_x_14257:
[----:B------:R-:W-:Y:S01]  /*1c8b0*/  BSSY B1, `(.L_x_14449) ;  /* 0x0000006000017945 */ /* 0x000fe20003800000 */
[----:B------:R-:W-:-:S07]  /*1c8c0*/  IMAD.MOV.U32 R15, RZ, RZ, -0x1 ;  /* 0xffffffffff0f7424 */ /* 0x000fce00078e00ff */
[----:B01----:R-:W-:Y:S05]  /*1c8d0*/  WARPSYNC.COLLECTIVE R15, `(.L_x_14450) ;  /* 0x000000000f0c7348 */ /* 0x003fea0003c00000 */
[----:B------:R-:W-:Y:S02]  /*1c8e0*/  ELECT P6, UR62, PT ;  /* 0x00000000003e782f */ /* 0x000fe400038c0000 */
[----:B------:R-:W-:Y:S01]  /*1c8f0*/  MOV R14, UR62 ;  /* 0x0000003e000e7c02 */ /* 0x000fe20008000f00 */
[----:B01----:R-:W-:Y:S10]  /*1c900*/  ENDCOLLECTIVE ;  /* 0x000000000000791b */ /* 0x003ff40003800000 */
.L_x_14450:
[----:B------:R-:W-:Y:S05]  /*1c910*/  BSYNC B1 ;  /* 0x0000000000017941 */ /* 0x000fea0003800000 */
.L_x_14449:
[----:B------:R-:W-:Y:S05]  /*1c920*/  BRA `(.L_x_14256) ;  /* 0xffffff8400dc7947 */ /* 0x000fea000383ffff */
.L_x_14259:
[----:B0-----:R-:W2:Y:S02]  /*1c930*/  LDL R5, [R1+0x4] ;  /* 0x0000040001057983 */ /* 0x001ea40000100800 */
[----:B--2---:R0:W2:Y:S02]  /*1c940*/  SYNCS.PHASECHK.TRANS64.TRYWAIT P0, [R5+URZ+0x22820], R4 ;  /* 0x02282004050075a7 */ /* 0x0040a4000800017f */
[----:B--2---:R-:W-:Y:S05]  /*1c950*/  @!P0 NANOSLEEP.SYNCS 0x989680 ;  /* 0x009896800000895d */ /* 0x004fea0003900000 */
[----:B------:R-:W2:Y:S02]  /*1c960*/  @!P0 SYNCS.PHASECHK.TRANS64 P0, [R5+URZ+0x22820], R4 ;  /* 0x02282004050085a7 */ /* 0x000ea4000800007f */
[----:B--2---:R-:W-:Y:S05]  /*1c970*/  @!P0 BRA `(.L_x_14259) ;  /* 0xfffffffc00ec8947 */ /* 0x004fea000383ffff */
[----:B------:R-:W-:Y:S05]  /*1c980*/  BRA `(.L_x_14451) ;  /* 0xffffff8400ec7947 */ /* 0x000fea000383ffff */
.L_x_14263:
[----:B0-----:R0:W2:Y:S02]  /*1c990*/  SYNCS.PHASECHK.TRANS64.TRYWAIT P0, [R4+URZ+0x228a0], R9 ;  /* 0x0228a009040075a7 */ /* 0x0010a4000800017f */
[----:B--2---:R-:W-:Y:S05]  /*1c9a0*/  @!P0 NANOSLEEP.SYNCS 0x989680 ;  /* 0x009896800000895d */ /* 0x004fea0003900000 */
[----:B------:R-:W2:Y:S02]  /*1c9b0*/  @!P0 SYNCS.PHASECHK.TRANS64 P0, [R4+URZ+0x228a0], R9 ;  /* 0x0228a009040085a7 */ /* 0x000ea4000800007f */
[----:B--2---:R-:W-:Y:S05]  /*1c9c0*/  @!P0 BRA `(.L_x_14263) ;  /* 0xfffffffc00f08947 */ /* 0x004fea000383ffff */
[----:B------:R-:W-:Y:S05]  /*1c9d0*/  BRA `(.L_x_14452) ;  /* 0xffffff8800107947 */ /* 0x000fea000383ffff */
.L_x_14268:
[----:B-1----:R1:W2:Y:S02]  /*1c9e0*/  SYNCS.PHASECHK.TRANS64.TRYWAIT P0, [R4+URZ+0x228c0], R9 ;  /* 0x0228c009040075a7 */ /* 0x0022a4000800017f */
[----:B--2---:R-:W-:Y:S05]  /*1c9f0*/  @!P0 NANOSLEEP.SYNCS 0x989680 ;  /* 0x009896800000895d */ /* 0x004fea0003900000 */
[----:B------:R-:W2:Y:S02]  /*1ca00*/  @!P0 SYNCS.PHASECHK.TRANS64 P0, [R4+URZ+0x228c0], R9 ;  /* 0x0228c009040085a7 */ /* 0x000ea4000800007f */
[----:B--2---:R-:W-:Y:S05]  /*1ca10*/  @!P0 BRA `(.L_x_14268) ;  /* 0xfffffffc00f08947 */ /* 0x004fea000383ffff */
[----:B------:R-:W-:Y:S05]  /*1ca20*/  BRA `(.L_x_14453) ;  /* 0xffffff8800947947 */ /* 0x000fea000383ffff */
.L_x_14278:
[----:B0-----:R0:W2:Y:S02]  /*1ca30*/  SYNCS.PHASECHK.TRANS64.TRYWAIT P1, [R5+URZ+0x228a0], R6 ;  /* 0x0228a006050075a7 */ /* 0x0010a4000802017f */
[----:B--2---:R-:W-:Y:S05]  /*1ca40*/  @!P1 NANOSLEEP.SYNCS 0x989680 ;  /* 0x009896800000995d */ /* 0x004fea0003900000 */
[----:B------:R-:W2:Y:S02]  /*1ca50*/  @!P1 SYNCS.PHASECHK.TRANS64 P1, [R5+URZ+0x228a0], R6 ;  /* 0x0228a006050095a7 */ /* 0x000ea4000802007f */
[----:B--2---:R-:W-:Y:S05]  /*1ca60*/  @!P1 BRA `(.L_x_14278) ;  /* 0xfffffffc00f09947 */ /* 0x004fea000383ffff */
[----:B------:R-:W-:Y:S05]  /*1ca70*/  BRA `(.L_x_14454) ;  /* 0xffffff90002c7947 */ /* 0x000fea000383ffff */
.L_x_14283:
[----:B-1----:R1:W2:Y:S02]  /*1ca80*/  SYNCS.PHASECHK.TRANS64.TRYWAIT P1, [R5+URZ+0x228c0], R6 ;  /* 0x0228c006050075a7 */ /* 0x0022a4000802017f */
[----:B--2---:R-:W-:Y:S05]  /*1ca90*/  @!P1 NANOSLEEP.SYNCS 0x989680 ;  /* 0x009896800000995d */ /* 0x004fea0003900000 */
[----:B------:R-:W2:Y:S02]  /*1caa0*/  @!P1 SYNCS.PHASECHK.TRANS64 P1, [R5+URZ+0x228c0], R6 ;  /* 0x0228c006050095a7 */ /* 0x000ea4000802007f */
[----:B--2---:R-:W-:Y:S05]  /*1cab0*/  @!P1 BRA `(.L_x_14283) ;  /* 0xfffffffc00f09947 */ /* 0x004fea000383ffff */
[----:B------:R-:W-:Y:S05]  /*1cac0*/  BRA `(.L_x_14455) ;  /* 0xffffff9000ac7947 */ /* 0x000fea000383ffff */
.L_x_14299:
[----:B------:R-:W2:Y:S01]  /*1cad0*/  S2R R5, SR_TID.X ;  /* 0x0000000000057919 */ /* 0x000ea20000002100 */
[----:B------:R-:W-:Y:S01]  /*1cae0*/  BSSY B0, `(.L_x_14456) ;  /* 0x000000a000007945 */ /* 0x000fe20003800000 */
[----:B------:R-:W-:Y:S01]  /*1caf0*/  MOV R12, RZ ;  /* 0x000000ff000c7202 */ /* 0x000fe20000000f00 */
        /* <DEDUP_REMOVED lines=8> */
.L_x_14457:
[----:B------:R-:W-:Y:S05]  /*1cb80*/  BSYNC B0 ;  /* 0x0000000000007941 */ /* 0x000fea0003800000 */
.L_x_14456:
[----:B------:R-:W-:Y:S05]  /*1cb90*/  BRA `(.L_x_14458) ;  /* 0xffffff9c00cc7947 */ /* 0x000fea000383ffff */
.L_x_14301:
[----:B------:R-:W-:Y:S01]  /*1cba0*/  BSSY B0, `(.L_x_14459) ;  /* 0x0000006000007945 */ /* 0x000fe20003800000 */
[----:B------:R-:W-:-:S07]  /*1cbb0*/  IMAD.MOV.U32 R15, RZ, RZ, -0x1 ;  /* 0xffffffffff0f7424 */ /* 0x000fce00078e00ff */
[----:B01----:R-:W-:Y:S05]  /*1cbc0*/  WARPSYNC.COLLECTIVE R15, `(.L_x_14460) ;  /* 0x000000000f0c7348 */ /* 0x003fea0003c00000 */
[----:B------:R-:W-:Y:S02]  /*1cbd0*/  ELECT P6, UR62, PT ;  /* 0x00000000003e782f */ /* 0x000fe400038c0000 */
[----:B------:R-:W-:Y:S01]  /*1cbe0*/  MOV R14, UR62 ;  /* 0x0000003e000e7c02 */ /* 0x000fe20008000f00 */
[----:B01----:R-:W-:Y:S10]  /*1cbf0*/  ENDCOLLECTIVE ;  /* 0x000000000000791b */ /* 0x003ff40003800000 */
.L_x_14460:
[----:B------:R-:W-:Y:S05]  /*1cc00*/  BSYNC B0 ;  /* 0x0000000000007941 */ /* 0x000fea0003800000 */
.L_x_14459:
[----:B------:R-:W-:Y:S05]  /*1cc10*/  BRA `(.L_x_14461) ;  /* 0xffffff9c00dc7947 */ /* 0x000fea000383ffff */
.L_x_14303:
[----:B0-----:R0:W2:Y:S02]  /*1cc20*/  SYNCS.PHASECHK.TRANS64.TRYWAIT P0, [R0+URZ+0x22840], R2 ;  /* 0x02284002000075a7 */ /* 0x0010a4000800017f */
[----:B--2---:R-:W-:Y:S05]  /*1cc30*/  @!P0 NANOSLEEP.SYNCS 0x989680 ;  /* 0x009896800000895d */ /* 0x004fea0003900000 */
[----:B------:R-:W2:Y:S02]  /*1cc40*/  @!P0 SYNCS.PHASECHK.TRANS64 P0, [R0+URZ+0x22840], R2 ;  /* 0x02284002000085a7 */ /* 0x000ea4000800007f */
[----:B--2---:R-:W-:Y:S05]  /*1cc50*/  @!P0 BRA `(.L_x_14303) ;  /* 0xfffffffc00f08947 */ /* 0x004fea000383ffff */
[----:B------:R-:W-:Y:S05]  /*1cc60*/  BRA `(.L_x_14462) ;  /* 0xffffffa000487947 */ /* 0x000fea000383ffff */
.L_x_14307:
[----:B------:R-:W2:Y:S01]  /*1cc70*/  LDL.LU R11, [R1+0x3c] ;  /* 0x00003c00010b7983 */ /* 0x000ea20000300800 */
[----:B------:R-:W-:Y:S02]  /*1cc80*/  IMAD.MOV.U32 R13, RZ, RZ, R0 ;  /* 0x000000ffff0d7224 */ /* 0x000fe400078e0000 */
[----:B------:R-:W-:Y:S02]  /*1cc90*/  IMAD.MOV.U32 R12, RZ, RZ, RZ ;  /* 0x000000ffff0c7224 */ /* 0x000fe400078e00ff */
[----:B------:R-:W-:Y:S02]  /*1cca0*/  IMAD.MOV.U32 R15, RZ, RZ, -0x1 ;  /* 0xffffffffff0f7424 */ /* 0x000fe400078e00ff */
[----:B------:R-:W-:Y:S02]  /*1ccb0*/  IMAD R17, R17, 0x80, R8 ;  /* 0x0000008011117824 */ /* 0x000fe400078e0208 */
[----:B--2---:R-:W-:Y:S02]  /*1ccc0*/  IMAD R2, R11, R7, RZ ;  /* 0x000000070b027224 */ /* 0x004fe400078e02ff */
[----:B------:R-:W-:-:S03]  /*1ccd0*/  IMAD.MOV.U32 R11, RZ, RZ, 0x181f ;  /* 0x0000181fff0b7424 */ /* 0x000fc600078e00ff */
[----:B------:R-:W-:-:S13]  /*1cce0*/  ISETP.GE.AND P1, PT, R17, R2, PT ;  /* 0x000000021100720c */ /* 0x000fda0003f26270 */
[----:B-----5:R-:W-:Y:S05]  /*1ccf0*/  WARPSYNC.COLLECTIVE R15, `(.L_x_14463) ;  /* 0x000000000f087348 */ /* 0x020fea0003c00000 */
[----:B------:R0:W1:Y:S02]  /*1cd00*/  SHFL.IDX P6, R14, R13, R12, R11 ;  /* 0x0000000c0d0e7389 */ /* 0x00006400000c000b */
[----:B01---5:R-:W-:Y:S01]  /*1cd10*/  ENDCOLLECTIVE ;  /* 0x000000000000791b */ /* 0x023fe20003800000 */
.L_x_14463:
[----:B------:R-:W-:Y:S01]  /*1cd20*/  IMAD.MOV.U32 R13, RZ, RZ, R3 ;  /* 0x000000ffff0d7224 */ /* 0x000fe200078e0003 */
[----:B------:R-:W-:-:S07]  /*1cd30*/  MOV R4, R14 ;  /* 0x0000000e00047202 */ /* 0x000fce0000000f00 */
[----:B------:R-:W-:Y:S05]  /*1cd40*/  WARPSYNC.COLLECTIVE R15, `(.L_x_14464) ;  /* 0x000000000f087348 */ /* 0x000fea0003c00000 */
[----:B------:R0:W1:Y:S02]  /*1cd50*/  SHFL.IDX P6, R14, R13, R12, R11 ;  /* 0x0000000c0d0e7389 */ /* 0x00006400000c000b */
[----:B01----:R-:W-:Y:S01]  /*1cd60*/  ENDCOLLECTIVE ;  /* 0x000000000000791b */ /* 0x003fe20003800000 */
.L_x_14464:
[----:B------:R-:W-:Y:S02]  /*1cd70*/  IMAD.MOV.U32 R13, RZ, RZ, R0 ;  /* 0x000000ffff0d7224 */ /* 0x000fe400078e0000 */
[----:B------:R-:W-:Y:S02]  /*1cd80*/  IMAD.MOV.U32 R12, RZ, RZ, 0x1 ;  /* 0x00000001ff0c7424 */ /* 0x000fe400078e00ff */
[----:B------:R-:W-:-:S07]  /*1cd90*/  IMAD.MOV.U32 R5, RZ, RZ, R14 ;  /* 0x000000ffff057224 */ /* 0x000fce00078e000e */
[----:B------:R-:W-:Y:S05]  /*1cda0*/  WARPSYNC.COLLECTIVE R15, `(.L_x_14465) ;  /* 0x000000000f087348 */ /* 0x000fea0003c00000 */
[----:B------:R0:W1:Y:S02]  /*1cdb0*/  SHFL.IDX P6, R14, R13, R12, R11 ;  /* 0x0000000c0d0e7389 */ /* 0x00006400000c000b */
[----:B01----:R-:W-:Y:S01]  /*1cdc0*/  ENDCOLLECTIVE ;  /* 0x000000000000791b */ /* 0x003fe20003800000 */
.L_x_14465:
        /* <DEDUP_REMOVED lines=10> */
.L_x_14466:
        /* <DEDUP_REMOVED lines=12> */
.L_x_14467:
        /* <DEDUP_REMOVED lines=9> */
.L_x_14468:
        /* <DEDUP_REMOVED lines=8> */
[----:B------:R-:W-:Y:S01]  /*1d040*/  ISETP.GE.AND P1, PT, R4, R2, PT ;  /* 0x000000020400720c */ /* 0x000fe20003f26270 */
[----:B------:R-:W-:-:S12]  /*1d050*/  IMAD.MOV.U32 R4, RZ, RZ, R14 ;  /* 0x000000ffff047224 */ /* 0x000fd800078e000e */
[----:B------:R-:W-:Y:S05]  /*1d060*/  WARPSYNC.COLLECTIVE R15, `(.L_x_14469) ;  /* 0x000000000f087348 */ /* 0x000fea0003c00000 */
[----:B------:R0:W1:Y:S02]  /*1d070*/  SHFL.IDX P6, R14, R13, R12, R11 ;  /* 0x0000000c0d0e7389 */ /* 0x00006400000c000b */
[----:B01----:R-:W-:Y:S01]  /*1d080*/  ENDCOLLECTIVE ;  /* 0x000000000000791b */ /* 0x003fe20003800000 */
.L_x_14469:
[----:B------:R-:W-:Y:S01]  /*1d090*/  @!P1 LEA R5, P2, R10, R4, 0x1 ;  /* 0x000000040a059211 */ /* 0x000fe200078408ff */
[----:B------:R-:W-:-:S04]  /*1d0a0*/  IMAD.MOV.U32 R13, RZ, RZ, R3 ;  /* 0x000000ffff0d7224 */ /* 0x000fc800078e0003 */
[----:B------:R-:W-:-:S05]  /*1d0b0*/  @!P1 IMAD.X R4, RZ, RZ, R6, P2 ;  /* 0x000000ffff049224 */ /* 0x000fca00010e0606 */
[----:B------:R-:W-:Y:S01]  /*1d0c0*/  @!P1 LOP3.LUT R5, R5, R4, RZ, 0x3c, !PT ;  /* 0x0000000405059212 */ /* 0x000fe200078e3cff */
[----:B------:R-:W-:-:S03]  /*1d0d0*/  IMAD.MOV.U32 R6, RZ, RZ, R14 ;  /* 0x000000ffff067224 */ /* 0x000fc600078e000e */
[----:B------:R-:W-:-:S07]  /*1d0e0*/  @!P1 LOP3.LUT R4, R5, R4, RZ, 0x3c, !PT ;  /* 0x0000000405049212 */ /* 0x000fce00078e3cff */
[----:B------:R-:W-:Y:S05]  /*1d0f0*/  WARPSYNC.COLLECTIVE R15, `(.L_x_14470) ;  /* 0x000000000f087348 */ /* 0x000fea0003c00000 */
[----:B------:R0:W1:Y:S02]  /*1d100*/  SHFL.IDX P6, R14, R13, R12, R11 ;  /* 0x0000000c0d0e7389 */ /* 0x00006400000c000b */
[----:B01----:R-:W-:Y:S01]  /*1d110*/  ENDCOLLECTIVE ;  /* 0x000000000000791b */ /* 0x003fe20003800000 */
.L_x_14470:
        /* <DEDUP_REMOVED lines=8> */
[----:B------:R-:W-:Y:S02]  /*1d1a0*/  ISETP.GE.AND P1, PT, R4, R2, PT ;  /* 0x000000020400720c */ /* 0x000fe40003f26270 */
[----:B------:R-:W-:-:S11]  /*1d1b0*/  MOV R4, R14 ;  /* 0x0000000e00047202 */ /* 0x000fd60000000f00 */
[----:B------:R-:W-:Y:S05]  /*1d1c0*/  WARPSYNC.COLLECTIVE R15, `(.L_x_14471) ;  /* 0x000000000f087348 */ /* 0x000fea0003c00000 */
[----:B------:R0:W1:Y:S02]  /*1d1d0*/  SHFL.IDX P6, R14, R13, R12, R11 ;  /* 0x0000000c0d0e7389 */ /* 0x00006400000c000b */
[----:B01----:R-:W-:Y:S01]  /*1d1e0*/  ENDCOLLECTIVE ;  /* 0x000000000000791b */ /* 0x003fe20003800000 */
.L_x_14471:
        /* <DEDUP_REMOVED lines=9> */
.L_x_14472:
        /* <DEDUP_REMOVED lines=13> */
.L_x_14473:
        /* <DEDUP_REMOVED lines=9> */
.L_x_14474:
[----:B------:R-:W-:-:S05]  /*1d3e0*/  @!P1 LOP3.LUT R5, R5, R4, RZ, 0x3c, !PT ;  /* 0x0000000405059212 */ /* 0x000fca00078e3cff */
[----:B------:R-:W-:Y:S01]  /*1d3f0*/  @!PT LDS RZ, [RZ] ;  /* 0x00000000fffff984 */ /* 0x000fe20000000800 */
[----:B------:R-:W-:Y:S01]  /*1d400*/  @!PT LDS RZ, [RZ] ;  /* 0x00000000fffff984 */ /* 0x000fe20000000800 */
[----:B------:R-:W-:Y:S01]  /*1d410*/  @!PT LDS RZ, [RZ] ;  /* 0x00000000fffff984 */ /* 0x000fe20000000800 */
[----:B------:R0:W-:Y:S01]  /*1d420*/  @!P1 LDGSTS.E.BYPASS.LTC128B.128 [R9+0x1a400], desc[UR40][R4.64], !P0 ;  /* 0x1a40000004099fae */ /* 0x0001e2000c101d68 */
[----:B------:R-:W-:Y:S01]  /*1d430*/  MOV R13, R0 ;  /* 0x00000000000d7202 */ /* 0x000fe20000000f00 */
[----:B------:R-:W-:Y:S02]  /*1d440*/  IMAD.MOV.U32 R12, RZ, RZ, 0x6 ;  /* 0x00000006ff0c7424 */ /* 0x000fe400078e00ff */
[----:B0-----:R-:W-:-:S05]  /*1d450*/  VIADD R4, R17, 0x50 ;  /* 0x0000005011047836 */ /* 0x001fca0000000000 */
[----:B------:R-:W-:Y:S01]  /*1d460*/  ISETP.GE.AND P1, PT, R4, R2, PT ;  /* 0x000000020400720c */ /* 0x000fe20003f26270 */
[----:B------:R-:W-:-:S12]  /*1d470*/  IMAD.MOV.U32 R4, RZ, RZ, R14 ;  /* 0x000000ffff047224 */ /* 0x000fd800078e000e */
[----:B------:R-:W-:Y:S05]  /*1d480*/  WARPSYNC.COLLECTIVE R15, `(.L_x_14475) ;  /* 0x000000000f087348 */ /* 0x000fea0003c00000 */
[----:B------:R0:W1:Y:S02]  /*1d490*/  SHFL.IDX P6, R14, R13, R12, R11 ;  /* 0x0000000c0d0e7389 */ /* 0x00006400000c000b */
[----:B01----:R-:W-:Y:S01]  /*1d4a0*/  ENDCOLLECTIVE ;  /* 0x000000000000791b */ /* 0x003fe20003800000 */
.L_x_14475:
        /* <DEDUP_REMOVED lines=9> */
.L_x_14476:
[----:B------:R-:W-:-:S05]  /*1d540*/  @!P1 LOP3.LUT R5, R5, R4, RZ, 0x3c, !PT ;  /* 0x0000000405059212 */ /* 0x000fca00078e3cff */
[----:B------:R-:W-:Y:S01]  /*1d550*/  @!PT LDS RZ, [RZ] ;  /* 0x00000000fffff984 */ /* 0x000fe20000000800 */
[----:B------:R-:W-:Y:S01]  /*1d560*/  @!PT LDS RZ, [RZ] ;  /* 0x00000000fffff984 */ /* 0x000fe20000000800 */
[----:B------:R-:W-:Y:S01]  /*1d570*/  @!PT LDS RZ, [RZ] ;  /* 0x00000000fffff984 */ /* 0x000fe20000000800 */
[----:B------:R0:W-:Y:S01]  /*1d580*/  @!P1 LDGSTS.E.BYPASS.LTC128B.128 [R9+0x1ac00], desc[UR40][R4.64], !P0 ;  /* 0x1ac0000004099fae */ /* 0x0001e2000c101d68 */
[----:B------:R-:W-:Y:S01]  /*1d590*/  IMAD.MOV.U32 R13, RZ, RZ, R0 ;  /* 0x000000ffff0d7224 */ /* 0x000fe200078e0000 */
[----:B------:R-:W-:Y:S01]  /*1d5a0*/  MOV R12, 0x7 ;  /* 0x00000007000c7802 */ /* 0x000fe20000000f00 */
[----:B0-----:R-:W-:Y:S02]  /*1d5b0*/  VIADD R5, R17, 0x60 ;  /* 0x0000006011057836 */ /* 0x001fe40000000000 */
[----:B------:R-:W-:-:S03]  /*1d5c0*/  IMAD.MOV.U32 R4, RZ, RZ, R14 ;  /* 0x000000ffff047224 */ /* 0x000fc600078e000e */
[----:B------:R-:W-:-:S13]  /*1d5d0*/  ISETP.GE.AND P1, PT, R5, R2, PT ;  /* 0x000000020500720c */ /* 0x000fda0003f26270 */
[----:B------:R-:W-:Y:S05]  /*1d5e0*/  WARPSYNC.COLLECTIVE R15, `(.L_x_14477) ;  /* 0x000000000f087348 */ /* 0x000fea0003c00000 */
[----:B------:R0:W1:Y:S02]  /*1d5f0*/  SHFL.IDX P6, R14, R13, R12, R11 ;  /* 0x0000000c0d0e7389 */ /* 0x00006400000c000b */
[----:B01----:R-:W-:Y:S01]  /*1d600*/  ENDCOLLECTIVE ;  /* 0x000000000000791b */ /* 0x003fe20003800000 */
.L_x_14477:
        /* <DEDUP_REMOVED lines=9> */
.L_x_14478:
[----:B------:R-:W-:-:S05]  /*1d6a0*/  @!P1 LOP3.LUT R5, R5, R4, RZ, 0x3c, !PT ;  /* 0x0000000405059212 */ /* 0x000fca00078e3cff */
[----:B------:R-:W-:Y:S01]  /*1d6b0*/  @!PT LDS RZ, [RZ] ;  /* 0x00000000fffff984 */ /* 0x000fe20000000800 */
[----:B------:R-:W-:Y:S01]  /*1d6c0*/  @!PT LDS RZ, [RZ] ;  /* 0x00000000fffff984 */ /* 0x000fe20000000800 */
[----:B------:R-:W-:Y:S01]  /*1d6d0*/  @!PT LDS RZ, [RZ] ;  /* 0x00000000fffff984 */ /* 0x000fe20000000800 */
[----:B------:R0:W-:Y:S01]  /*1d6e0*/  @!P1 LDGSTS.E.BYPASS.LTC128B.128 [R9+0x1b400], desc[UR40][R4.64], !P0 ;  /* 0x1b40000004099fae */ /* 0x0001e2000c101d68 */
[----:B------:R-:W-:Y:S01]  /*1d6f0*/  IMAD.MOV.U32 R3, RZ, RZ, R14 ;  /* 0x000000ffff037224 */ /* 0x000fe200078e000e */
[----:B------:R-:W-:Y:S06]  /*1d700*/  BRA `(.L_x_14479) ;  /* 0xffffffa000f87947 */ /* 0x000fec000383ffff */
.L_x_14310:
[----:B-1----:R-:W3:Y:S02]  /*1d710*/  LDL R2, [R1+0x4] ;  /* 0x0000040001027983 */ /* 0x002ee40000100800 */
[----:B---3--:R1:W3:Y:S02]  /*1d720*/  SYNCS.PHASECHK.TRANS64.TRYWAIT P0, [R2+URZ+0x22820], R0 ;  /* 0x02282000020075a7 */ /* 0x0082e4000800017f */
[----:B---3--:R-:W-:Y:S05]  /*1d730*/  @!P0 NANOSLEEP.SYNCS 0x989680 ;  /* 0x009896800000895d */ /* 0x008fea0003900000 */
[----:B------:R-:W3:Y:S02]  /*1d740*/  @!P0 SYNCS.PHASECHK.TRANS64 P0, [R2+URZ+0x22820], R0 ;  /* 0x02282000020085a7 */ /* 0x000ee4000800007f */
[----:B---3--:R-:W-:Y:S05]  /*1d750*/  @!P0 BRA `(.L_x_14310) ;  /* 0xfffffffc00ec8947 */ /* 0x008fea000383ffff */
[----:B------:R-:W-:Y:S05]  /*1d760*/  BRA `(.L_x_14480) ;  /* 0xffffffa400587947 */ /* 0x000fea000383ffff */
.L_x_14314:
[----:B0-----:R0:W1:Y:S02]  /*1d770*/  SYNCS.PHASECHK.TRANS64.TRYWAIT P0, [R2+URZ+0x22860], R0 ;  /* 0x02286000020075a7 */ /* 0x001064000800017f */
[----:B-1----:R-:W-:Y:S05]  /*1d780*/  @!P0 NANOSLEEP.SYNCS 0x989680 ;  /* 0x009896800000895d */ /* 0x002fea0003900000 */
[----:B------:R-:W1:Y:S02]  /*1d790*/  @!P0 SYNCS.PHASECHK.TRANS64 P0, [R2+URZ+0x22860], R0 ;  /* 0x02286000020085a7 */ /* 0x000e64000800007f */
[----:B-1----:R-:W-:Y:S05]  /*1d7a0*/  @!P0 BRA `(.L_x_14314) ;  /* 0xfffffffc00f08947 */ /* 0x002fea000383ffff */
[----:B------:R-:W-:Y:S05]  /*1d7b0*/  BRA `(.L_x_14481) ;  /* 0xffffffa400847947 */ /* 0x000fea000383ffff */
.L_x_14329:
[----:B-1----:R1:W2:Y:S02]  /*1d7c0*/  SYNCS.PHASECHK.TRANS64.TRYWAIT P0, [R2+URZ+0x22840], R6 ;  /* 0x02284006020075a7 */ /* 0x0022a4000800017f */
[----:B--2---:R-:W-:Y:S05]  /*1d7d0*/  @!P0 NANOSLEEP.SYNCS 0x989680 ;  /* 0x009896800000895d */ /* 0x004fea0003900000 */
[----:B------:R-:W2:Y:S02]  /*1d7e0*/  @!P0 SYNCS.PHASECHK.TRANS64 P0, [R2+URZ+0x22840], R6 ;  /* 0x02284006020085a7 */ /* 0x000ea4000800007f */
[----:B--2---:R-:W-:Y:S05]  /*1d7f0*/  @!P0 BRA `(.L_x_14329) ;  /* 0xfffffffc00f08947 */ /* 0x004fea000383ffff */
[----:B------:R-:W-:Y:S05]  /*1d800*/  BRA `(.L_x_14482) ;  /* 0xffffffac00ac7947 */ /* 0x000fea000383ffff */
.L_x_14334:
[----:B0-----:R0:W2:Y:S02]  /*1d810*/  SYNCS.PHASECHK.TRANS64.TRYWAIT P0, [R2+URZ+0x22860], R6 ;  /* 0x02286006020075a7 */ /* 0x0010a4000800017f */
[----:B--2---:R-:W-:Y:S05]  /*1d820*/  @!P0 NANOSLEEP.SYNCS 0x989680 ;  /* 0x009896800000895d */ /* 0x004fea0003900000 */
[----:B------:R-:W2:Y:S02]  /*1d830*/  @!P0 SYNCS.PHASECHK.TRANS64 P0, [R2+URZ+0x22860], R6 ;  /* 0x02286006020085a7 */ /* 0x000ea4000800007f */
[----:B--2---:R-:W-:Y:S05]  /*1d840*/  @!P0 BRA `(.L_x_14334) ;  /* 0xfffffffc00f08947 */ /* 0x004fea000383ffff */
[----:B------:R-:W-:Y:S05]  /*1d850*/  BRA `(.L_x_14483) ;  /* 0xffffffb000347947 */ /* 0x000fea000383ffff */
.L_x_14345:
[----:B0-----:R0:W1:Y:S02]  /*1d860*/  SYNCS.PHASECHK.TRANS64.TRYWAIT P0, [R3+URZ+0x22840], R2 ;  /* 0x02284002030075a7 */ /* 0x001064000800017f */
[----:B-1----:R-:W-:Y:S05]  /*1d870*/  @!P0 NANOSLEEP.SYNCS 0x989680 ;  /* 0x009896800000895d */ /* 0x002fea0003900000 */
[----:B------:R-:W1:Y:S02]  /*1d880*/  @!P0 SYNCS.PHASECHK.TRANS64 P0, [R3+URZ+0x22840], R2 ;  /* 0x02284002030085a7 */ /* 0x000e64000800007f */
[----:B-1----:R-:W-:Y:S05]  /*1d890*/  @!P0 BRA `(.L_x_14345) ;  /* 0xfffffffc00f08947 */ /* 0x002fea000383ffff */
[----:B------:R-:W-:Y:S05]  /*1d8a0*/  BRA `(.L_x_14484) ;  /* 0xffffffb8003c7947 */ /* 0x000fea000383ffff */
.L_x_14350:
[----:B-1----:R1:W2:Y:S02]  /*1d8b0*/  SYNCS.PHASECHK.TRANS64.TRYWAIT P0, [R3+URZ+0x22860], R2 ;  /* 0x02286002030075a7 */ /* 0x0022a4000800017f */
[----:B--2---:R-:W-:Y:S05]  /*1d8c0*/  @!P0 NANOSLEEP.SYNCS 0x989680 ;  /* 0x009896800000895d */ /* 0x004fea0003900000 */
[----:B------:R-:W2:Y:S02]  /*1d8d0*/  @!P0 SYNCS.PHASECHK.TRANS64 P0, [R3+URZ+0x22860], R2 ;  /* 0x02286002030085a7 */ /* 0x000ea4000800007f */
[----:B--2---:R-:W-:Y:S05]  /*1d8e0*/  @!P0 BRA `(.L_x_14350) ;  /* 0xfffffffc00f08947 */ /* 0x004fea000383ffff */
[----:B------:R-:W-:Y:S05]  /*1d8f0*/  BRA `(.L_x_14485) ;  /* 0xffffffb800c07947 */ /* 0x000fea000383ffff */
.L_x_14361:
[----:B0-----:R0:W1:Y:S02]  /*1d900*/  SYNCS.PHASECHK.TRANS64.TRYWAIT P0, [R3+URZ+0x22840], R2 ;  /* 0x02284002030075a7 */ /* 0x001064000800017f */
[----:B-1----:R-:W-:Y:S05]  /*1d910*/  @!P0 NANOSLEEP.SYNCS 0x989680 ;  /* 0x009896800000895d */ /* 0x002fea0003900000 */
[----:B------:R-:W1:Y:S02]  /*1d920*/  @!P0 SYNCS.PHASECHK.TRANS64 P0, [R3+URZ+0x22840], R2 ;  /* 0x02284002030085a7 */ /* 0x000e64000800007f */
[----:B-1----:R-:W-:Y:S05]  /*1d930*/  @!P0 BRA `(.L_x_14361) ;  /* 0xfffffffc00f08947 */ /* 0x002fea000383ffff */
[----:B------:R-:W-:Y:S05]  /*1d940*/  BRA `(.L_x_14486) ;  /* 0xffffffc000ac7947 */ /* 0x000fea000383ffff */
.L_x_14366:
[----:B-1----:R1:W2:Y:S02]  /*1d950*/  SYNCS.PHASECHK.TRANS64.TRYWAIT P0, [R3+URZ+0x22860], R2 ;  /* 0x02286002030075a7 */ /* 0x0022a4000800017f */
[----:B--2---:R-:W-:Y:S05]  /*1d960*/  @!P0 NANOSLEEP.SYNCS 0x989680 ;  /* 0x009896800000895d */ /* 0x004fea0003900000 */
[----:B------:R-:W2:Y:S02]  /*1d970*/  @!P0 SYNCS.PHASECHK.TRANS64 P0, [R3+URZ+0x22860], R2 ;  /* 0x02286002030085a7 */ /* 0x000ea4000800007f */
[----:B--2---:R-:W-:Y:S05]  /*1d980*/  @!P0 BRA `(.L_x_14366) ;  /* 0xfffffffc00f08947 */ /* 0x004fea000383ffff */
[----:B------:R-:W-:Y:S05]  /*1d990*/  BRA `(.L_x_14487) ;  /* 0xffffffc400347947 */ /* 0x000fea000383ffff */
.L_x_14378:
[----:B------:R-:W-:Y:S01]  /*1d9a0*/  BSSY B0, `(.L_x_14488) ;  /* 0x0000008000007945 */ /* 0x000fe20003800000 */
[----:B------:R-:W-:Y:S02]  /*1d9b0*/  IMAD.MOV.U32 R13, RZ, RZ, R16 ;  /* 0x000000ffff0d7224 */ /* 0x000fe400078e0010 */
[----:B------:R-:W-:Y:S02]  /*1d9c0*/  IMAD.MOV.U32 R12, RZ, RZ, RZ ;  /* 0x000000ffff0c7224 */ /* 0x000fe400078e00ff */
[----:B-1----:R-:W-:Y:S02]  /*1d9d0*/  IMAD.MOV.U32 R11, RZ, RZ, 0x1f ;  /* 0x0000001fff0b7424 */ /* 0x002fe400078e00ff */
[----:B------:R-:W-:-:S07]  /*1d9e0*/  IMAD.MOV.U32 R15, RZ, RZ, -0x1 ;  /* 0xffffffffff0f7424 */ /* 0x000fce00078e00ff */
[----:B0----5:R-:W-:Y:S05]  /*1d9f0*/  WARPSYNC.COLLECTIVE R15, `(.L_x_14489) ;  /* 0x000000000f087348 */ /* 0x021fea0003c00000 */
[----:B0-----:R0:W1:Y:S02]  /*1da00*/  SHFL.IDX P6, R14, R13, R12, R11 ;  /* 0x0000000c0d0e7389 */ /* 0x00106400000c000b */
[----:B01---5:R-:W-:Y:S01]  /*1da10*/  ENDCOLLECTIVE ;  /* 0x000000000000791b */ /* 0x023fe20003800000 */
.L_x_14489:
[----:B------:R-:W-:Y:S05]  /*1da20*/  BSYNC B0 ;  /* 0x0000000000007941 */ /* 0x000fea0003800000 */
.L_x_14488:
[----:B------:R-:W-:Y:S01]  /*1da30*/  IMAD.MOV.U32 R13, RZ, RZ, R16 ;  /* 0x000000ffff0d7224 */ /* 0x000fe200078e0010 */
[----:B------:R-:W-:Y:S01]  /*1da40*/  MOV R0, R14 ;  /* 0x0000000e00007202 */ /* 0x000fe20000000f00 */
[----:B------:R-:W-:Y:S02]  /*1da50*/  IMAD.MOV.U32 R12, RZ, RZ, 0x1 ;  /* 0x00000001ff0c7424 */ /* 0x000fe400078e00ff */
[----:B------:R-:W-:Y:S02]  /*1da60*/  IMAD.MOV.U32 R11, RZ, RZ, 0x1f ;  /* 0x0000001fff0b7424 */ /* 0x000fe400078e00ff */
[----:B------:R-:W-:Y:S02]  /*1da70*/  IMAD.MOV.U32 R15, RZ, RZ, -0x1 ;  /* 0xffffffffff0f7424 */ /* 0x000fe400078e00ff */
[----:B------:R-:W-:-:S07]  /*1da80*/  IMAD.IADD R7, R19, 0x1, R6 ;  /* 0x0000000113077824 */ /* 0x000fce00078e0206 */
[----:B------:R-:W-:Y:S05]  /*1da90*/  WARPSYNC.COLLECTIVE R15, `(.L_x_14490) ;  /* 0x000000000f087348 */ /* 0x000fea0003c00000 */
[----:B------:R0:W1:Y:S02]  /*1daa0*/  SHFL.IDX P6, R14, R13, R12, R11 ;  /* 0x0000000c0d0e7389 */ /* 0x00006400000c000b */
[----:B01----:R-:W-:Y:S01]  /*1dab0*/  ENDCOLLECTIVE ;  /* 0x000000000000791b */ /* 0x003fe20003800000 */
.L_x_14490:
        /* <DEDUP_REMOVED lines=18> */
.L_x_14491:
[----:B------:R-:W-:Y:S01]  /*1dbe0*/  IMAD.MOV.U32 R12, RZ, RZ, 0x2 ;  /* 0x00000002ff0c7424 */ /* 0x000fe200078e00ff */
[----:B------:R-:W-:-:S05]  /*1dbf0*/  SEL R7, R14, RZ, P1 ;  /* 0x000000ff0e077207 */ /* 0x000fca0000800000 */
[----:B------:R-:W-:-:S04]  /*1dc00*/  IMAD.IADD R3, R2, 0x1, R7 ;  /* 0x0000000102037824 */ /* 0x000fc800078e0207 */
[----:B------:R-:W-:-:S07]  /*1dc10*/  IMAD.MOV.U32 R13, RZ, RZ, R3 ;  /* 0x000000ffff0d7224 */ /* 0x000fce00078e0003 */
[----:B------:R-:W-:Y:S05]  /*1dc20*/  WARPSYNC.COLLECTIVE R15, `(.L_x_14492) ;  /* 0x000000000f087348 */ /* 0x000fea0003c00000 */
[----:B------:R0:W1:Y:S02]  /*1dc30*/  SHFL.UP P6, R14, R13, R12, R11 ;  /* 0x0400000c0d0e7389 */ /* 0x00006400000c000b */
[----:B01----:R-:W-:Y:S01]  /*1dc40*/  ENDCOLLECTIVE ;  /* 0x000000000000791b */ /* 0x003fe20003800000 */
.L_x_14492:
        /* <DEDUP_REMOVED lines=8> */
.L_x_14493:
        /* <DEDUP_REMOVED lines=8> */
.L_x_14494:
        /* <DEDUP_REMOVED lines=8> */
.L_x_14495:
        /* <DEDUP_REMOVED lines=9> */
.L_x_14496:
[----:B------:R-:W-:Y:S01]  /*1de60*/  IMAD.MOV.U32 R16, RZ, RZ, R14 ;  /* 0x000000ffff107224 */ /* 0x000fe200078e000e */
[----:B------:R-:W-:Y:S06]  /*1de70*/  BRA `(.L_x_14497) ;  /* 0xffffffc800907947 */ /* 0x000fec000383ffff */
.L_x_14383:
[----:B------:R-:W-:Y:S01]  /*1de80*/  BSSY B0, `(.L_x_14498) ;  /* 0x0000008000007945 */ /* 0x000fe20003800000 */
[----:B-----5:R-:W-:Y:S01]  /*1de90*/  MOV R13, R2 ;  /* 0x00000002000d7202 */ /* 0x020fe20000000f00 */
[----:B------:R-:W-:Y:S02]  /*1dea0*/  IMAD.MOV.U32 R12, RZ, RZ, 0x1 ;  /* 0x00000001ff0c7424 */ /* 0x000fe400078e00ff */
[----:B------:R-:W-:Y:S02]  /*1deb0*/  IMAD.MOV.U32 R11, RZ, RZ, RZ ;  /* 0x000000ffff0b7224 */ /* 0x000fe400078e00ff */
[----:B------:R-:W-:-:S07]  /*1dec0*/  IMAD.MOV.U32 R15, RZ, RZ, -0x1 ;  /* 0xffffffffff0f7424 */ /* 0x000fce00078e00ff */
[----:B0-----:R-:W-:Y:S05]  /*1ded0*/  WARPSYNC.COLLECTIVE R15, `(.L_x_14499) ;  /* 0x000000000f087348 */ /* 0x001fea0003c00000 */
[----:B------:R1:W2:Y:S02]  /*1dee0*/  SHFL.UP P6, R14, R13, R12, R11 ;  /* 0x0400000c0d0e7389 */ /* 0x0002a400000c000b */
[----:B012---:R-:W-:Y:S01]  /*1def0*/  ENDCOLLECTIVE ;  /* 0x000000000000791b */ /* 0x007fe20003800000 */
.L_x_14499:
[----:B------:R-:W-:Y:S05]  /*1df00*/  BSYNC B0 ;  /* 0x0000000000007941 */ /* 0x000fea0003800000 */
.L_x_14498:
        /* <DEDUP_REMOVED lines=9> */
.L_x_14500:
[----:B------:R-:W-:Y:S01]  /*1dfa0*/  IMAD.MOV.U32 R12, RZ, RZ, 0x4 ;  /* 0x00000004ff0c7424 */ /* 0x000fe200078e00ff */
[----:B------:R-:W-:-:S05]  /*1dfb0*/  SEL R14, R14, RZ, P2 ;  /* 0x000000ff0e0e7207 */ /* 0x000fca0001000000 */
[----:B------:R-:W-:-:S04]  /*1dfc0*/  IMAD.IADD R3, R3, 0x1, R14 ;  /* 0x0000000103037824 */ /* 0x000fc800078e020e */
[----:B------:R-:W-:-:S07]  /*1dfd0*/  IMAD.MOV.U32 R13, RZ, RZ, R3 ;  /* 0x000000ffff0d7224 */ /* 0x000fce00078e0003 */
[----:B------:R-:W-:Y:S05]  /*1dfe0*/  WARPSYNC.COLLECTIVE R15, `(.L_x_14501) ;  /* 0x000000000f087348 */ /* 0x000fea0003c00000 */
[----:B------:R0:W1:Y:S02]  /*1dff0*/  SHFL.UP P6, R14, R13, R12, R11 ;  /* 0x0400000c0d0e7389 */ /* 0x00006400000c000b */
[----:B01----:R-:W-:Y:S01]  /*1e000*/  ENDCOLLECTIVE ;  /* 0x000000000000791b */ /* 0x003fe20003800000 */
.L_x_14501:
[----:B------:R-:W-:Y:S01]  /*1e010*/  IMAD.MOV.U32 R12, RZ, RZ, 0x8 ;  /* 0x00000008ff0c7424 */ /* 0x000fe200078e00ff */
[----:B------:R-:W-:-:S05]  /*1e020*/  SEL R14, R14, RZ, P3 ;  /* 0x000000ff0e0e7207 */ /* 0x000fca0001800000 */
[----:B------:R-:W-:-:S04]  /*1e030*/  IMAD.IADD R3, R3, 0x1, R14 ;  /* 0x0000000103037824 */ /* 0x000fc800078e020e */
[----:B------:R-:W-:-:S07]  /*1e040*/  IMAD.MOV.U32 R13, RZ, RZ, R3 ;  /* 0x000000ffff0d7224 */ /* 0x000fce00078e0003 */
[----:B------:R-:W-:Y:S05]  /*1e050*/  WARPSYNC.COLLECTIVE R15, `(.L_x_14502) ;  /* 0x000000000f087348 */ /* 0x000fea0003c00000 */
[----:B------:R0:W1:Y:S02]  /*1e060*/  SHFL.UP P6, R14, R13, R12, R11 ;  /* 0x0400000c0d0e7389 */ /* 0x00006400000c000b */
[----:B01----:R-:W-:Y:S01]  /*1e070*/  ENDCOLLECTIVE ;  /* 0x000000000000791b */ /* 0x003fe20003800000 */
.L_x_14502:
[----:B------:R-:W-:Y:S01]  /*1e080*/  IMAD.MOV.U32 R12, RZ, RZ, 0x10 ;  /* 0x00000010ff0c7424 */ /* 0x000fe200078e00ff */
[----:B------:R-:W-:-:S05]  /*1e090*/  SEL R14, R14, RZ, P4 ;  /* 0x000000ff0e0e7207 */ /* 0x000fca0002000000 */
[----:B------:R-:W-:-:S05]  /*1e0a0*/  IMAD.IADD R3, R3, 0x1, R14 ;  /* 0x0000000103037824 */ /* 0x000fca00078e020e */
[----:B------:R-:W-:-:S07]  /*1e0b0*/  MOV R13, R3 ;  /* 0x00000003000d7202 */ /* 0x000fce0000000f00 */
[----:B------:R-:W-:Y:S05]  /*1e0c0*/  WARPSYNC.COLLECTIVE R15, `(.L_x_14503) ;  /* 0x000000000f087348 */ /* 0x000fea0003c00000 */
[----:B------:R0:W1:Y:S02]  /*1e0d0*/  SHFL.UP P6, R14, R13, R12, R11 ;  /* 0x0400000c0d0e7389 */ /* 0x00006400000c000b */
[----:B01----:R-:W-:Y:S01]  /*1e0e0*/  ENDCOLLECTIVE ;  /* 0x000000000000791b */ /* 0x003fe20003800000 */
.L_x_14503:
        /* <DEDUP_REMOVED lines=8> */
.L_x_14504:
[----:B------:R-:W-:Y:S01]  /*1e170*/  IMAD.MOV.U32 R16, RZ, RZ, R14 ;  /* 0x000000ffff107224 */ /* 0x000fe200078e000e */
[----:B------:R-:W-:Y:S06]  /*1e180*/  BRA `(.L_x_14505) ;  /* 0xffffffc800687947 */ /* 0x000fec000383ffff */
.L_x_14385:
[----:B------:R-:W-:Y:S01]  /*1e190*/  BSSY B0, `(.L_x_14506) ;  /* 0x0000006000007945 */ /* 0x000fe20003800000 */
[----:B------:R-:W-:Y:S01]  /*1e1a0*/  PLOP3.LUT P6, PT, P6, PT, PT, 0x8, 0x0 ;  /* 0x000000000000781c */ /* 0x000fe200037ce170 */
[----:B------:R-:W-:-:S12]  /*1e1b0*/  IMAD.MOV.U32 R15, RZ, RZ, -0x1 ;  /* 0xffffffffff0f7424 */ /* 0x000fd800078e00ff */
[----:B0----5:R-:W-:Y:S05]  /*1e1c0*/  WARPSYNC.COLLECTIVE R15, `(.L_x_14507) ;  /* 0x000000000f087348 */ /* 0x021fea0003c00000 */
[----:B------:R-:W-:Y:S01]  /*1e1d0*/  VOTE.ANY R14, PT, P6 ;  /* 0x00000000000e7806 */ /* 0x000fe200030e0100 */
[----:B0----5:R-:W-:Y:S06]  /*1e1e0*/  ENDCOLLECTIVE ;  /* 0x000000000000791b */ /* 0x021fec0003800000 */
.L_x_14507:
[----:B------:R-:W-:Y:S05]  /*1e1f0*/  BSYNC B0 ;  /* 0x0000000000007941 */ /* 0x000fea0003800000 */
.L_x_14506:
        /* <DEDUP_REMOVED lines=9> */
.L_x_14508:
[----:B------:R-:W-:Y:S01]  /*1e290*/  IMAD.MOV.U32 R17, RZ, RZ, R14 ;  /* 0x000000ffff117224 */ /* 0x000fe200078e000e */
[----:B------:R-:W-:Y:S06]  /*1e2a0*/  BRA `(.L_x_14509) ;  /* 0xffffffc800587947 */ /* 0x000fec000383ffff */
.L_x_14387:
[----:B------:R-:W-:Y:S01]  /*1e2b0*/  BSSY B0, `(.L_x_14510) ;  /* 0x0000007000007945 */ /* 0x000fe20003800000 */
[----:B------:R-:W-:Y:S01]  /*1e2c0*/  IMAD.MOV.U32 R13, RZ, RZ, R3 ;  /* 0x000000ffff0d7224 */ /* 0x000fe200078e0003 */
[----:B------:R-:W-:Y:S01]  /*1e2d0*/  MOV R15, 0xffffffff ;  /* 0xffffffff000f7802 */ /* 0x000fe20000000f00 */
[----:B------:R-:W-:-:S07]  /*1e2e0*/  IMAD.MOV.U32 R11, RZ, RZ, 0x1f ;  /* 0x0000001fff0b7424 */ /* 0x000fce00078e00ff */
[----:B012--5:R-:W-:Y:S05]  /*1e2f0*/  WARPSYNC.COLLECTIVE R15, `(.L_x_14511) ;  /* 0x000000000f087348 */ /* 0x027fea0003c00000 */
[----:B------:R3:W4:Y:S02]  /*1e300*/  SHFL.IDX P6, R14, R13, R12, R11 ;  /* 0x0000000c0d0e7389 */ /* 0x00072400000c000b */
[----:B012345:R-:W-:Y:S01]  /*1e310*/  ENDCOLLECTIVE ;  /* 0x000000000000791b */ /* 0x03ffe20003800000 */
.L_x_14511:
[----:B------:R-:W-:Y:S05]  /*1e320*/  BSYNC B0 ;  /* 0x0000000000007941 */ /* 0x000fea0003800000 */
.L_x_14510:
[----:B------:R-:W-:Y:S01]  /*1e330*/  IMAD.MOV.U32 R3, RZ, RZ, R14 ;  /* 0x000000ffff037224 */ /* 0x000fe200078e000e */
[----:B------:R-:W-:Y:S06]  /*1e340*/  BRA `(.L_x_14512) ;  /* 0xffffffc8004c7947 */ /* 0x000fec000383ffff */
.L_x_14391:
[----:B0-----:R0:W1:Y:S02]  /*1e350*/  SYNCS.PHASECHK.TRANS64.TRYWAIT P0, [R0+URZ+0x22820], R3 ;  /* 0x02282003000075a7 */ /* 0x001064000800017f */
[----:B-1----:R-:W-:Y:S05]  /*1e360*/  @!P0 NANOSLEEP.SYNCS 0x989680 ;  /* 0x009896800000895d */ /* 0x002fea0003900000 */
[----:B------:R-:W1:Y:S02]  /*1e370*/  @!P0 SYNCS.PHASECHK.TRANS64 P0, [R0+URZ+0x22820], R3 ;  /* 0x02282003000085a7 */ /* 0x000e64000800007f */
[----:B-1----:R-:W-:Y:S05]  /*1e380*/  @!P0 BRA `(.L_x_14391) ;  /* 0xfffffffc00f08947 */ /* 0x002fea000383ffff */
[----:B------:R-:W-:Y:S05]  /*1e390*/  BRA `(.L_x_14513) ;  /* 0xffffffcc00d07947 */ /* 0x000fea000383ffff */
.L_x_14392:
        /* <DEDUP_REMOVED lines=11> */
.L_x_14515:
[----:B------:R-:W-:Y:S05]  /*1e450*/  BSYNC B0 ;  /* 0x0000000000007941 */ /* 0x000fea0003800000 */
.L_x_14514:
[----:B------:R-:W-:Y:S05]  /*1e460*/  BRA `(.L_x_14516) ;  /* 0xffffffcc00b87947 */ /* 0x000fea000383ffff */
.L_x_14393:
[----:B------:R-:W-:Y:S01]  /*1e470*/  BSSY B0, `(.L_x_14517) ;  /* 0x0000006000007945 */ /* 0x000fe20003800000 */
[----:B------:R-:W-:-:S07]  /*1e480*/  IMAD.MOV.U32 R15, RZ, RZ, -0x1 ;  /* 0xffffffffff0f7424 */ /* 0x000fce00078e00ff */
[----:B01---5:R-:W-:Y:S05]  /*1e490*/  WARPSYNC.COLLECTIVE R15, `(.L_x_14518) ;  /* 0x000000000f0c7348 */ /* 0x023fea0003c00000 */
[----:B------:R-:W-:Y:S02]  /*1e4a0*/  ELECT P6, UR62, PT ;  /* 0x00000000003e782f */ /* 0x000fe400038c0000 */
[----:B------:R-:W-:Y:S01]  /*1e4b0*/  MOV R14, UR62 ;  /* 0x0000003e000e7c02 */ /* 0x000fe20008000f00 */
[----:B01---5:R-:W-:Y:S10]  /*1e4c0*/  ENDCOLLECTIVE ;  /* 0x000000000000791b */ /* 0x023ff40003800000 */
.L_x_14518:
[----:B------:R-:W-:Y:S05]  /*1e4d0*/  BSYNC B0 ;  /* 0x0000000000007941 */ /* 0x000fea0003800000 */
.L_x_14517:
[----:B------:R-:W-:Y:S05]  /*1e4e0*/  BRA `(.L_x_14519) ;  /* 0xffffffcc00ac7947 */ /* 0x000fea000383ffff */
.L_x_14395:
[----:B0-----:R0:W1:Y:S02]  /*1e4f0*/  SYNCS.PHASECHK.TRANS64.TRYWAIT P0, [R6+URZ], R5 ;  /* 0x00000005060075a7 */ /* 0x001064000800017f */
[----:B-1----:R-:W-:Y:S05]  /*1e500*/  @!P0 NANOSLEEP.SYNCS 0x989680 ;  /* 0x009896800000895d */ /* 0x002fea0003900000 */
[----:B------:R-:W1:Y:S02]  /*1e510*/  @!P0 SYNCS.PHASECHK.TRANS64 P0, [R6+URZ], R5 ;  /* 0x00000005060085a7 */ /* 0x000e64000800007f */
[----:B-1----:R-:W-:Y:S05]  /*1e520*/  @!P0 BRA `(.L_x_14395) ;  /* 0xfffffffc00f08947 */ /* 0x002fea000383ffff */
[----:B------:R-:W-:Y:S05]  /*1e530*/  BRA `(.L_x_14520) ;  /* 0xffffffcc00e87947 */ /* 0x000fea000383ffff */
.L_x_14396:
[----:B-1----:R1:W2:Y:S02]  /*1e540*/  SYNCS.PHASECHK.TRANS64.TRYWAIT P0, [R7+URZ], R2 ;  /* 0x00000002070075a7 */ /* 0x0022a4000800017f */
[----:B--2---:R-:W-:Y:S05]  /*1e550*/  @!P0 NANOSLEEP.SYNCS 0x989680 ;  /* 0x009896800000895d */ /* 0x004fea0003900000 */
[----:B------:R-:W2:Y:S02]  /*1e560*/  @!P0 SYNCS.PHASECHK.TRANS64 P0, [R7+URZ], R2 ;  /* 0x00000002070085a7 */ /* 0x000ea4000800007f */
[----:B--2---:R-:W-:Y:S05]  /*1e570*/  @!P0 BRA `(.L_x_14396) ;  /* 0xfffffffc00f08947 */ /* 0x004fea000383ffff */
[----:B------:R-:W-:Y:S05]  /*1e580*/  BRA `(.L_x_14521) ;  /* 0xffffffcc00dc7947 */ /* 0x000fea000383ffff */
.L_x_14398:
[----:B--2---:R2:W3:Y:S02]  /*1e590*/  SYNCS.PHASECHK.TRANS64.TRYWAIT P0, [R4+URZ], R5 ;  /* 0x00000005040075a7 */ /* 0x0044e4000800017f */
[----:B---3--:R-:W-:Y:S05]  /*1e5a0*/  @!P0 NANOSLEEP.SYNCS 0x989680 ;  /* 0x009896800000895d */ /* 0x008fea0003900000 */
[----:B------:R-:W3:Y:S02]  /*1e5b0*/  @!P0 SYNCS.PHASECHK.TRANS64 P0, [R4+URZ], R5 ;  /* 0x00000005040085a7 */ /* 0x000ee4000800007f */
[----:B---3--:R-:W-:Y:S05]  /*1e5c0*/  @!P0 BRA `(.L_x_14398) ;  /* 0xfffffffc00f08947 */ /* 0x008fea000383ffff */
[----:B------:R-:W-:Y:S05]  /*1e5d0*/  BRA `(.L_x_14522) ;  /* 0xffffffcc00e47947 */ /* 0x000fea000383ffff */
.L_x_14523:
        /* <DEDUP_REMOVED lines=10> */
.L_x_15323:


//--------------------- .text._ZN7cutlass13device_kernelIN5flash11enable_sm90INS1_16FlashAttnFwdSm90INS1_25CollectiveMainloopFwdSm90ILi2EN4cute5tupleIJNS5_1CILi1EEES8_S8_EEENS6_IJNS7_ILi128EEENS7_ILi96EEENS7_ILi64EEEEEELi256ENS_6half_tEfNS_4arch4Sm90ELb1ELb0ELb1ELb1ELb0ELb0ELb1ELb1ELb0ELb1ELb0ELb0EEENS1_21CollectiveEpilogueFwdINS6_IJSA_NS7_ILi256EEESB_EEES9_SE_SG_Li256ELb1ELb1ELb0ELb0EEENS1_36VarlenDynamicPersistentTileSchedulerILi128ELi96ELi256ELi128ELb0ELb1ELb1ELb1ELb1ELb1EEEEEEEEEvNT_6ParamsE --------------------------
	.section	.text._ZN7cutlass13device_kernelIN5flash11enable_sm90INS1_16FlashAttnFwdSm90INS1_25CollectiveMainloopFwdSm90ILi2EN4cute5tupleIJNS5_1CILi1EEES8_S8_EEENS6_IJNS7_ILi128EEENS7_ILi96EEENS7_ILi64EEEEEELi256ENS_6half_tEfNS_4arch4Sm90ELb1ELb0ELb1ELb1ELb0ELb0ELb1ELb1ELb0ELb1ELb0ELb0EEENS1_21CollectiveEpilogueFwdINS6_IJSA_NS7_ILi256EEESB_EEES9_SE_SG_Li256ELb1ELb1ELb0ELb0EEENS1_36VarlenDynamicPersistentTileSchedulerILi128ELi96ELi256ELi128ELb0ELb1ELb1ELb1ELb1ELb1EEEEEEEEEvNT_6ParamsE,"ax",@progbits
	.align	128
.text._ZN7cutlass13device_kernelIN5flash11enable_sm90INS1_16FlashAttnFwdSm90INS1_25CollectiveMainloopFwdSm90ILi2EN4cute5tupleIJNS5_1CILi1EEES8_S8_EEENS6_IJNS7_ILi128EEENS7_ILi96EEENS7_ILi64EEEEEELi256ENS_6half_tEfNS_4arch4Sm90ELb1ELb0ELb1ELb1ELb0ELb0ELb1ELb1ELb0ELb1ELb0ELb0EEENS1_21CollectiveEpilogueFwdINS6_IJSA_NS7_ILi256EEESB_EEES9_SE_SG_Li256ELb1ELb1ELb0ELb0EEENS1_36VarlenDynamicPersistentTileSchedulerILi128ELi96ELi256ELi128ELb0ELb1ELb1ELb1ELb1ELb1EEEEEEEEEvNT_6ParamsE:
        .type           _ZN7cutlass13device_kernelIN5flash11enable_sm90INS1_16FlashAttnFwdSm90INS1_25CollectiveMainloopFwdSm90ILi2EN4cute5tupleIJNS5_1CILi1EEES8_S8_EEENS6_IJNS7_ILi128EEENS7_ILi96EEENS7_ILi64EEEEEELi256ENS_6half_tEfNS_4arch4Sm90ELb1ELb0ELb1ELb1ELb0ELb0ELb1ELb1ELb0ELb1ELb0ELb0EEENS1_21CollectiveEpilogueFwdINS6_IJSA_NS7_ILi256EEESB_EEES9_SE_SG_Li256ELb1ELb1ELb0ELb0EEENS1_36VarlenDynamicPersistentTileSchedulerILi128ELi96ELi256ELi128ELb0ELb1ELb1ELb1ELb1ELb1EEEEEEEEEvNT_6ParamsE,@function
        .size           _ZN7cutlass13device_kernelIN5flash11enable_sm90INS1_16FlashAttnFwdSm90INS1_25CollectiveMainloopFwdSm90ILi2EN4cute5tupleIJNS5_1CILi1EEES8_S8_EEENS6_IJNS7_ILi128EEENS7_ILi96EEENS7_ILi64EEEEEELi256ENS_6half_tEfNS_4arch4Sm90ELb1ELb0ELb1ELb1ELb0ELb0ELb1ELb1ELb0ELb1ELb0ELb0EEENS1_21CollectiveEpilogueFwdINS6_IJSA_NS7_ILi256EEESB_EEES9_SE_SG_Li256ELb1ELb1ELb0ELb0EEENS1_36VarlenDynamicPersistentTileSchedulerILi128ELi96ELi256ELi128ELb0ELb1ELb1ELb1ELb1ELb1EEEEEEEEEvNT_6ParamsE,(.L_x_15324 - _ZN7cutlass13device_kernelIN5flash11enable_sm90INS1_16FlashAttnFwdSm90INS1_25CollectiveMainloopFwdSm90ILi2EN4cute5tupleIJNS5_1CILi1EEES8_S8_EEENS6_IJNS7_ILi128EEENS7_ILi96EEENS7_ILi64EEEEEELi256ENS_6half_tEfNS_4arch4Sm90ELb1ELb0ELb1ELb1ELb0ELb0ELb1ELb1ELb0ELb1ELb0ELb0EEENS1_21CollectiveEpilogueFwdINS6_IJSA_NS7_ILi256EEESB_EEES9_SE_SG_Li256ELb1ELb1ELb0ELb0EEENS1_36VarlenDynamicPersistentTileSchedulerILi128ELi96ELi256ELi128ELb0ELb1ELb1ELb1ELb1ELb1EEEEEEEEEvNT_6ParamsE)
        .other          _ZN7cutlass13device_kernelIN5flash11enable_sm90INS1_16FlashAttnFwdSm90INS1_25CollectiveMainloopFwdSm90ILi2EN4cute5tupleIJNS5_1CILi1EEES8_S8_EEENS6_IJNS7_ILi128EEENS7_ILi96EEENS7_ILi64EEEEEELi256ENS_6half_tEfNS_4arch4Sm90ELb1ELb0ELb1ELb1ELb0ELb0ELb1ELb1ELb0ELb1ELb0ELb0EEENS1_21CollectiveEpilogueFwdINS6_IJSA_NS7_ILi256EEESB_EEES9_SE_SG_Li256ELb1ELb1ELb0ELb0EEENS1_36VarlenDynamicPersistentTileSchedulerILi128ELi96ELi256ELi128ELb0ELb1ELb1ELb1ELb1ELb1EEEEEEEEEvNT_6ParamsE,@"STO_CUDA_ENTRY STV_DEFAULT"
_ZN7cutlass13device_kernelIN5flash11enable_sm90INS1_16FlashAttnFwdSm90INS1_25CollectiveMainloopFwdSm90ILi2EN4cute5tupleIJNS5_1CILi1EEES8_S8_EEENS6_IJNS7_ILi128EEENS7_ILi96EEENS7_ILi64EEEEEELi256ENS_6half_tEfNS_4arch4Sm90ELb1ELb0ELb1ELb1ELb0ELb0ELb1ELb1ELb0ELb1ELb0ELb0EEENS1_21CollectiveEpilogueFwdINS6_IJSA_NS7_ILi256EEESB_EEES9_SE_SG_Li256ELb1ELb1ELb0ELb0EEENS1_36VarlenDynamicPersistentTileSchedulerILi128ELi96ELi256ELi128ELb0ELb1ELb1ELb1ELb1ELb1EEEEEEEEEvNT_6ParamsE:
        /* <DEDUP_REMOVED lines=18> */
.L_x_14525:
[----:B------:R-:W-:Y:S05]  /*0120*/  BSYNC B0 ;  /* 0x0000000000007941 */ /* 0x000fea0003800000 */
.L_x_14524:
        /* <DEDUP_REMOVED lines=43> */
.L_x_14526:
        /* <DEDUP_REMOVED lines=22> */
.L_x_14527:
        /* <DEDUP_REMOVED lines=18> */
.L_x_14528:
        /* <DEDUP_REMOVED lines=22> */
.L_x_14529:
        /* <DEDUP_REMOVED lines=22> */
.L_x_14530:
        /* <DEDUP_REMOVED lines=9> */
.L_x_14532:
        /* <DEDUP_REMOVED lines=40> */
[----:B------:R-:W-:-:S05]  /*0c30*/  IMAD.IADD R6, R237, 0x1, -R6 ;  /* 0x00000001ed067824 */ /* 0x000fca00078e0a06 */
[----:B------:R-:W-:-:S04]  /*0c40*/  LEA.HI R5, R6, R6, RZ, 0x1 ;  /* 0x0000000606057211 */ /* 0x000fc800078f08ff */
[----:B------:R-:W-:-:S05]  /*0c50*/  LOP3.LUT R5, R5, 0x1ffffffe, RZ, 0xc0, !PT ;  /* 0x1ffffffe05057812 */ /* 0x000fca00078ec0ff */
[----:B------:R-:W-:Y:S01]  /*0c60*/  IMAD.IADD R5, R6, 0x1, -R5 ;  /* 0x0000000106057824 */ /* 0x000fe200078e0a05 */
[----:B--2---:R-:W-:Y:S02]  /*0c70*/  R2UR UR4, R2 ;  /* 0x00000000020472ca */ /* 0x004fe400000e0000 */
[CC--:B------:R-:W-:Y:S02]  /*0c80*/  LEA.HI R2, R0.reuse, R237.reuse, RZ, 0x7 ;  /* 0x000000ed00027211 */ /* 0x0c0fe400078f38ff */
[----:B------:R-:W-:Y:S02]  /*0c90*/  LEA.HI R0, R0, R237, RZ, 0x3 ;  /* 0x000000ed00007211 */ /* 0x000fe400078f18ff */
[----:B------:R-:W-:Y:S02]  /*0ca0*/  LOP3.LUT R228, R2, 0xffffff80, RZ, 0xc0, !PT ;  /* 0xffffff8002e47812 */ /* 0x000fe400078ec0ff */
[----:B------:R-:W-:Y:S02]  /*0cb0*/  SHF.R.S32.HI R229, RZ, 0x7, R2 ;  /* 0x00000007ffe57819 */ /* 0x000fe40000011402 */
[----:B------:R-:W-:Y:S01]  /*0cc0*/  LOP3.LUT R208, R0, 0xfffffff8, RZ, 0xc0, !PT ;  /* 0xfffffff800d07812 */ /* 0x000fe200078ec0ff */
[C---:B------:R-:W-:Y:S01]  /*0cd0*/  IMAD.IADD R228, R237.reuse, 0x1, -R228 ;  /* 0x00000001ede47824 */ /* 0x040fe200078e0ae4 */
[----:B------:R-:W-:Y:S01]  /*0ce0*/  LEA.HI R2, R2, R229, RZ, 0x1 ;  /* 0x000000e502027211 */ /* 0x000fe200078f08ff */
[----:B------:R-:W-:Y:S01]  /*0cf0*/  ULOP3.LUT UR4, UR4, 0x1, URZ, 0xfc, !UPT ;  /* 0x0000000104047892 */ /* 0x000fe2000f8efc3f */
[----:B------:R-:W-:Y:S01]  /*0d00*/  SHF.R.S32.HI R226, RZ, 0x3, R0 ;  /* 0x00000003ffe27819 */ /* 0x000fe20000011400 */
[----:B------:R-:W-:Y:S01]  /*0d10*/  IMAD.IADD R208, R237, 0x1, -R208 ;  /* 0x00000001edd07824 */ /* 0x000fe200078e0ad0 */
[----:B------:R-:W-:-:S02]  /*0d20*/  SHF.R.S32.HI R7, RZ, 0x1f, R228 ;  /* 0x0000001fff077819 */ /* 0x000fc400000114e4 */
[----:B------:R-:W-:Y:S01]  /*0d30*/  LOP3.LUT R2, R2, 0x3fffffe, RZ, 0xc0, !PT ;  /* 0x03fffffe02027812 */ /* 0x000fe200078ec0ff */
[----:B------:R-:W-:Y:S01]  /*0d40*/  IMAD.SHL.U32 R200, R208, 0x8, RZ ;  /* 0x00000008d0c87824 */ /* 0x000fe200078e00ff */
[CC--:B------:R-:W-:Y:S01]  /*0d50*/  LEA.HI R8, R7.reuse, R228.reuse, RZ, 0x2 ;  /* 0x000000e407087211 */ /* 0x0c0fe200078f10ff */
[----:B------:R-:W-:Y:S01]  /*0d60*/  IMAD.U32 R232, RZ, RZ, UR4 ;  /* 0x00000004ffe87e24 */ /* 0x000fe2000f8e00ff */
[----:B------:R-:W-:Y:S01]  /*0d70*/  LEA.HI R7, R7, R228, RZ, 0x5 ;  /* 0x000000e407077211 */ /* 0x000fe200078f28ff */
[----:B------:R-:W-:Y:S01]  /*0d80*/  IMAD.IADD R2, R229, 0x1, -R2 ;  /* 0x00000001e5027824 */ /* 0x000fe200078e0a02 */
[--C-:B------:R-:W-:Y:S01]  /*0d90*/  SHF.R.S32.HI R9, RZ, 0x2, R8.reuse ;  /* 0x00000002ff097819 */ /* 0x100fe20000011408 */
[C---:B------:R-:W-:Y:S01]  /*0da0*/  VIADD R206, R200.reuse, 0x40 ;  /* 0x00000040c8ce7836 */ /* 0x040fe20000000000 */
[----:B------:R-:W-:Y:S01]  /*0db0*/  SHF.R.S32.HI R10, RZ, 0x1f, R8 ;  /* 0x0000001fff0a7819 */ /* 0x000fe20000011408 */
[C---:B------:R-:W-:Y:S01]  /*0dc0*/  VIADD R205, R200.reuse, 0x80 ;  /* 0x00000080c8cd7836 */ /* 0x040fe20000000000 */
[----:B------:R-:W-:Y:S01]  /*0dd0*/  SHF.R.S32.HI R7, RZ, 0x5, R7 ;  /* 0x00000005ff077819 */ /* 0x000fe20000011407 */
[----:B------:R-:W-:Y:S01]  /*0de0*/  VIADD R207, R200, 0xc0 ;  /* 0x000000c0c8cf7836 */ /* 0x000fe20000000000 */
[----:B------:R-:W-:Y:S01]  /*0df0*/  LEA.HI R10, R10, R9, RZ, 0x3 ;  /* 0x000000090a0a7211 */ /* 0x000fe200078f18ff */
[----:B------:R-:W-:Y:S01]  /*0e00*/  UMOV UR4, URZ ;  /* 0x0000003f00047c82 */ /* 0x000fe20008000000 */
[----:B------:R-:W-:Y:S01]  /*0e10*/  LOP3.LUT R3, R8, 0x7ffffffc, RZ, 0xc0, !PT ;  /* 0x7ffffffc08037812 */ /* 0x000fe200078ec0ff */
[----:B------:R-:W-:Y:S01]  /*0e20*/  IMAD.U32 R227, RZ, RZ, UR4 ;  /* 0x00000004ffe37e24 */ /* 0x000fe2000f8e00ff */
[----:B------:R-:W-:-:S02]  /*0e30*/  LOP3.LUT R10, R10, 0xfffffff8, RZ, 0xc0, !PT ;  /* 0xfffffff80a0a7812 */ /* 0x000fc400078ec0ff */
[----:B------:R-:W-:Y:S01]  /*0e40*/  SHF.R.S32.HI R236, RZ, 0x1f, R200 ;  /* 0x0000001fffec7819 */ /* 0x000fe200000114c8 */
[----:B------:R-:W-:Y:S01]  /*0e50*/  IMAD.IADD R204, R228, 0x1, -R3 ;  /* 0x00000001e4cc7824 */ /* 0x000fe200078e0a03 */
[----:B------:R-:W-:Y:S01]  /*0e60*/  SHF.R.S32.HI R235, RZ, 0x1f, R206 ;  /* 0x0000001fffeb7819 */ /* 0x000fe200000114ce */
[----:B------:R-:W-:Y:S01]  /*0e70*/  IMAD.IADD R10, R9, 0x1, -R10 ;  /* 0x00000001090a7824 */ /* 0x000fe200078e0a0a */
[----:B------:R-:W-:Y:S02]  /*0e80*/  SHF.R.S32.HI R234, RZ, 0x1f, R205 ;  /* 0x0000001fffea7819 */ /* 0x000fe400000114cd */
[----:B------:R-:W-:Y:S01]  /*0e90*/  SHF.R.S32.HI R233, RZ, 0x1f, R207 ;  /* 0x0000001fffe97819 */ /* 0x000fe200000114cf */
[----:B------:R-:W-:-:S04]  /*0ea0*/  IMAD R7, R7, 0x10, R10 ;  /* 0x0000001007077824 */ /* 0x000fc800078e020a */
[----:B------:R-:W-:Y:S02]  /*0eb0*/  IMAD R230, R2, 0x40, R7 ;  /* 0x0000004002e67824 */ /* 0x000fe400078e0207 */
[----:B------:R-:W-:Y:S02]  /*0ec0*/  IMAD.MOV.U32 R7, RZ, RZ, R15 ;  /* 0x000000ffff077224 */ /* 0x000fe400078e000f */
[----:B------:R-:W-:-:S07]  /*0ed0*/  IMAD R203, R5, 0x8, R230 ;  /* 0x0000000805cb7824 */ /* 0x000fce00078e02e6 */
.L_x_14587:
[----:B0-2-4-:R-:W0:Y:S01]  /*0ee0*/  LDC.64 R2, c[0x0][0xd88] ;  /* 0x00036200ff027b82 */ /* 0x015e220000000a00 */
[----:B------:R-:W-:Y:S01]  /*0ef0*/  ULDC.64 UR8, c[0x0][0xb20] ;  /* 0x0002c80000087ab9 */ /* 0x000fe20000000a00 */
[----:B------:R-:W-:Y:S01]  /*0f00*/  ULDC.64 UR10, c[0x0][0xb10] ;  /* 0x0002c400000a7ab9 */ /* 0x000fe20000000a00 */
[----:B0-----:R-:W-:-:S06]  /*0f10*/  IMAD.WIDE R2, R7, 0x4, R2 ;  /* 0x0000000407027825 */ /* 0x001fcc00078e0202 */
[----:B------:R-:W2:Y:S01]  /*0f20*/  LDG.E R2, desc[UR38][R2.64] ;  /* 0x0000002602027981 */ /* 0x000ea2000c1e1900 */
[----:B------:R-:W-:Y:S01]  /*0f30*/  UISETP.NE.U32.AND UP0, UPT, UR8, URZ, UPT ;  /* 0x0000003f0800728c */ /* 0x000fe2000bf05070 */
[----:B------:R-:W-:Y:S01]  /*0f40*/  IMAD.MOV.U32 R7, RZ, RZ, RZ ;  /* 0x000000ffff077224 */ /* 0x000fe200078e00ff */
[----:B------:R-:W-:Y:S02]  /*0f50*/  UISETP.NE.U32.AND UP1, UPT, UR10, URZ, UPT ;  /* 0x0000003f0a00728c */ /* 0x000fe4000bf25070 */
[----:B------:R-:W-:Y:S02]  /*0f60*/  UISETP.NE.AND.EX UP0, UPT, UR9, URZ, UPT, UP0 ;  /* 0x0000003f0900728c */ /* 0x000fe4000bf05300 */
[----:B------:R-:W-:-:S04]  /*0f70*/  UISETP.NE.AND.EX UP1, UPT, UR11, URZ, UPT, UP1 ;  /* 0x0000003f0b00728c */ /* 0x000fc8000bf25310 */
[----:B------:R-:W-:Y:S02]  /*0f80*/  PLOP3.LUT P0, PT, PT, PT, UP0, 0x80, 0x0 ;  /* 0x000000000000781c */ /* 0x000fe40003f0f008 */
[----:B------:R-:W-:Y:S02]  /*0f90*/  PLOP3.LUT P2, PT, PT, PT, UP1, 0x80, 0x0 ;  /* 0x000000000000781c */ /* 0x000fe40003f4f018 */
[----:B--2---:R-:W-:-:S13]  /*0fa0*/  R2UR UR4, R2 ;  /* 0x00000000020472ca */ /* 0x004fda00000e0000 */
[----:B------:R-:W-:Y:S02]  /*0fb0*/  USHF.R.S32.HI UR7, URZ, 0x1f, UR4 ;  /* 0x0000001f3f077899 */ /* 0x000fe40008011404 */
[----:B------:R-:W-:Y:S01]  /*0fc0*/  IMAD.U32 R209, RZ, RZ, UR4 ;  /* 0x00000004ffd17e24 */ /* 0x000fe2000f8e00ff */
[----:B------:R-:W-:-:S04]  /*0fd0*/  @UP0 ULEA UR8, UP2, UR4, UR8, 0x2 ;  /* 0x0000000804080291 */ /* 0x000fc8000f84103f */
[----:B------:R-:W-:Y:S02]  /*0fe0*/  @UP0 ULEA.HI.X UR9, UR4, UR9, UR7, 0x2, UP2 ;  /* 0x0000000904090291 */ /* 0x000fe400090f1407 */
[----:B------:R-:W-:Y:S01]  /*0ff0*/  IMAD.U32 R225, RZ, RZ, UR7 ;  /* 0x00000007ffe17e24 */ /* 0x000fe2000f8e00ff */
[----:B------:R-:W-:Y:S01]  /*1000*/  @UP1 ULEA UR10, UP0, UR4, UR10, 0x2 ;  /* 0x0000000a040a1291 */ /* 0x000fe2000f80103f */
[----:B------:R-:W-:-:S03]  /*1010*/  IMAD.U32 R2, RZ, RZ, UR8 ;  /* 0x00000008ff027e24 */ /* 0x000fc6000f8e00ff */
[----:B------:R-:W-:Y:S01]  /*1020*/  @UP1 ULEA.HI.X UR11, UR4, UR11, UR7, 0x2, UP0 ;  /* 0x0000000b040b1291 */ /* 0x000fe200080f1407 */
[----:B------:R-:W-:Y:S01]  /*1030*/  IMAD.U32 R3, RZ, RZ, UR9 ;  /* 0x00000009ff037e24 */ /* 0x000fe2000f8e00ff */
[----:B------:R-:W-:Y:S01]  /*1040*/  ULDC.64 UR8, c[0x0][0x418] ;  /* 0x0001060000087ab9 */ /* 0x000fe20000000a00 */
[----:B------:R-:W-:Y:S01]  /*1050*/  ULDC UR4, c[0x0][0x288] ;  /* 0x0000a20000047ab9 */ /* 0x000fe20000000800 */
[----:B---3--:R-:W-:Y:S01]  /*1060*/  IMAD.U32 R4, RZ, RZ, UR10 ;  /* 0x0000000aff047e24 */ /* 0x008fe2000f8e00ff */
[----:B------:R-:W-:Y:S01]  /*1070*/  ULDC UR7, c[0x0][0x2f0] ;  /* 0x0000bc0000077ab9 */ /* 0x000fe20000000800 */
[----:B------:R-:W-:Y:S01]  /*1080*/  IMAD.U32 R201, RZ, RZ, UR4 ;  /* 0x00000004ffc97e24 */ /* 0x000fe2000f8e00ff */
[----:B------:R0:W5:Y:S01]  /*1090*/  @P0 LDG.E R7, desc[UR38][R2.64] ;  /* 0x0000002602070981 */ /* 0x000162000c1e1900 */
[----:B------:R-:W-:Y:S01]  /*10a0*/  IMAD.U32 R5, RZ, RZ, UR11 ;  /* 0x0000000bff057e24 */ /* 0x000fe2000f8e00ff */
[----:B------:R-:W-:Y:S01]  /*10b0*/  UISETP.NE.U32.AND UP0, UPT, UR8, URZ, UPT ;  /* 0x0000003f0800728c */ /* 0x000fe2000bf05070 */
[----:B------:R-:W-:-:S03]  /*10c0*/  ULDC UR4, c[0x0][0x424] ;  /* 0x0001090000047ab9 */ /* 0x000fc60000000800 */
[----:B------:R0:W5:Y:S01]  /*10d0*/  @P2 LDG.E R201, desc[UR38][R4.64] ;  /* 0x0000002604c92981 */ /* 0x000162000c1e1900 */
[----:B------:R-:W-:Y:S01]  /*10e0*/  UISETP.NE.AND.EX UP0, UPT, UR9, URZ, UPT, UP0 ;  /* 0x0000003f0900728c */ /* 0x000fe2000bf05300 */
[----:B------:R-:W-:Y:S02]  /*10f0*/  IMAD.U32 R224, RZ, RZ, UR6 ;  /* 0x00000006ffe07e24 */ /* 0x000fe4000f8e00ff */
[----:B------:R-:W-:Y:S01]  /*1100*/  ULDC.64 UR8, c[0x0][0xb18] ;  /* 0x0002c60000087ab9 */ /* 0x000fe20000000a00 */
[----:B------:R-:W-:Y:S01]  /*1110*/  USEL UR4, UR4, 0x1, UP0 ;  /* 0x0000000104047887 */ /* 0x000fe20008000000 */
[----:B------:R-:W-:-:S03]  /*1120*/  ISETP.NE.U32.AND P1, PT, RZ, UR8, PT ;  /* 0x00000008ff007c0c */ /* 0x000fc6000bf25070 */
[----:B------:R-:W-:Y:S01]  /*1130*/  UIMAD UR4, UR4, UR7, URZ ;  /* 0x00000007040472a4 */ /* 0x000fe2000f8e023f */
[----:B------:R-:W-:Y:S01]  /*1140*/  ISETP.NE.AND.EX P1, PT, RZ, UR9, PT, P1 ;  /* 0x00000009ff007c0c */ /* 0x000fe2000bf25310 */
[----:B01----:R-:W-:-:S12]  /*1150*/  @P2 BRA `(.L_x_14533) ;  /* 0x0000000000302947 */ /* 0x003fd80003800000 */
[----:B------:R-:W-:Y:S02]  /*1160*/  ULDC.64 UR6, c[0x0][0xaf8] ;  /* 0x0002be0000067ab9 */ /* 0x000fe40000000a00 */
[----:B------:R-:W-:-:S04]  /*1170*/  ISETP.NE.U32.AND P0, PT, RZ, UR6, PT ;  /* 0x00000006ff007c0c */ /* 0x000fc8000bf05070 */
[----:B------:R-:W-:-:S13]  /*1180*/  ISETP.NE.AND.EX P0, PT, RZ, UR7, PT, P0 ;  /* 0x00000007ff007c0c */ /* 0x000fda000bf05300 */
[----:B------:R-:W-:Y:S05]  /*1190*/  @!P0 BRA `(.L_x_14533) ;  /* 0x0000000000208947 */ /* 0x000fea0003800000 */
[----:B------:R-:W-:Y:S01]  /*11a0*/  R2UR UR10, R209 ;  /* 0x00000000d10a72ca */ /* 0x000fe200000e0000 */
[----:B------:R-:W-:-:S12]  /*11b0*/  ULDC.64 UR6, c[0x0][0xaf8] ;  /* 0x0002be0000067ab9 */ /* 0x000fd80000000a00 */
[----:B------:R-:W-:-:S06]  /*11c0*/  UIMAD.WIDE UR6, UR10, 0x4, UR6 ;  /* 0x000000040a0678a5 */ /* 0x000fcc000f8e0206 */
[----:B------:R-:W-:Y:S02]  /*11d0*/  IMAD.U32 R2, RZ, RZ, UR6 ;  /* 0x00000006ff027e24 */ /* 0x000fe4000f8e00ff */
[----:B------:R-:W-:-:S05]  /*11e0*/  IMAD.U32 R3, RZ, RZ, UR7 ;  /* 0x00000007ff037e24 */ /* 0x000fca000f8e00ff */
[----:B-----5:R-:W2:Y:S04]  /*11f0*/  LDG.E R201, desc[UR38][R2.64] ;  /* 0x0000002602c97981 */ /* 0x020ea8000c1e1900 */
[----:B------:R-:W2:Y:S02]  /*1200*/  LDG.E R0, desc[UR38][R2.64+0x4] ;  /* 0x0000042602007981 */ /* 0x000ea4000c1e1900 */
[----:B--2---:R-:W-:-:S07]  /*1210*/  IMAD.IADD R201, R0, 0x1, -R201 ;  /* 0x0000000100c97824 */ /* 0x004fce00078e0ac9 */
.L_x_14533:
[----:B------:R-:W-:Y:S01]  /*1220*/  IMAD.U32 R202, RZ, RZ, UR4 ;  /* 0x00000004ffca7e24 */ /* 0x000fe2000f8e00ff */
[----:B------:R-:W-:Y:S06]  /*1230*/  @!P1 BRA `(.L_x_14534) ;  /* 0x0000000000209947 */ /* 0x000fec0003800000 */
[----:B------:R-:W-:Y:S02]  /*1240*/  R2UR UR6, R209 ;  /* 0x00000000d10672ca */ /* 0x000fe400000e0000 */
[----:B------:R-:W-:-:S11]  /*1250*/  R2UR UR7, R225 ;  /* 0x00000000e10772ca */ /* 0x000fd600000e0000 */
[----:B------:R-:W-:-:S04]  /*1260*/  ULEA UR4, UP0, UR6, UR8, 0x2 ;  /* 0x0000000806047291 */ /* 0x000fc8000f80103f */
[----:B------:R-:W-:Y:S02]  /*1270*/  ULEA.HI.X UR6, UR6, UR9, UR7, 0x2, UP0 ;  /* 0x0000000906067291 */ /* 0x000fe400080f1407 */
[----:B------:R-:W-:-:S04]  /*1280*/  IMAD.U32 R2, RZ, RZ, UR4 ;  /* 0x00000004ff027e24 */ /* 0x000fc8000f8e00ff */
[----:B------:R-:W-:-:S05]  /*1290*/  IMAD.U32 R3, RZ, RZ, UR6 ;  /* 0x00000006ff037e24 */ /* 0x000fca000f8e00ff */
[----:B------:R0:W5:Y:S01]  /*12a0*/  LDG.E R202, desc[UR38][R2.64] ;  /* 0x0000002602ca7981 */ /* 0x000162000c1e1900 */
[----:B------:R-:W-:Y:S05]  /*12b0*/  BRA `(.L_x_14535) ;  /* 0x0000000000307947 */ /* 0x000fea0003800000 */
.L_x_14534:
        /* <DEDUP_REMOVED lines=9> */
[----:B------:R-:W2:Y:S04]  /*1350*/  LDG.E R202, desc[UR38][R2.64] ;  /* 0x0000002602ca7981 */ /* 0x000ea8000c1e1900 */
[----:B------:R-:W2:Y:S02]  /*1360*/  LDG.E R5, desc[UR38][R2.64+0x4] ;  /* 0x0000042602057981 */ /* 0x000ea4000c1e1900 */
[----:B--2---:R-:W-:-:S07]  /*1370*/  IMAD.IADD R202, R5, 0x1, -R202 ;  /* 0x0000000105ca7824 */ /* 0x004fce00078e0aca */
.L_x_14535:
[----:B------:R-:W1:Y:S01]  /*1380*/  LDC R0, c[0x0][0x448] ;  /* 0x00011200ff007b82 */ /* 0x000e620000000800 */
[----:B------:R-:W-:Y:S01]  /*1390*/  USHF.L.U32 UR60, UR5, 0x7, URZ ;  /* 0x00000007053c7899 */ /* 0x000fe2000800063f */
[----:B-----5:R-:W-:Y:S01]  /*13a0*/  IMAD.IADD R202, R202, 0x1, -R7 ;  /* 0x00000001caca7824 */ /* 0x020fe200078e0a07 */
[----:B------:R-:W-:Y:S01]  /*13b0*/  CS2R R148, SRZ ;  /* 0x0000000000947805 */ /* 0x000fe2000001ff00 */
[----:B------:R-:W-:Y:S01]  /*13c0*/  IMAD.MOV.U32 R150, RZ, RZ, RZ ;  /* 0x000000ffff967224 */ /* 0x000fe200078e00ff */
[----:B------:R-:W-:Y:S01]  /*13d0*/  UIADD3 UR4, UR60, 0x7f, URZ ;  /* 0x0000007f3c047890 */ /* 0x000fe2000fffe03f */
[----:B------:R-:W-:Y:S02]  /*13e0*/  CS2R R146, SRZ ;  /* 0x0000000000927805 */ /* 0x000fe4000001ff00 */
[----:B0-----:R-:W-:Y:S02]  /*13f0*/  IADD3 R3, R202, 0x60, -R201 ;  /* 0x00000060ca037810 */ /* 0x001fe40007ffe8c9 */
        /* <DEDUP_REMOVED lines=16> */
[----:B-1----:R-:W-:Y:S01]  /*1500*/  ISETP.NE.AND P0, PT, R0, 0x1, PT ;  /* 0x000000010000780c */ /* 0x002fe20003f05270 */
[----:B------:R-:W-:Y:S01]  /*1510*/  IMAD.U32 R0, RZ, RZ, UR4 ;  /* 0x00000004ff007e24 */ /* 0x000fe2000f8e00ff */
        /* <DEDUP_REMOVED lines=35> */
[----:B0-----:R-:W-:Y:S01]  /*1750*/  @P0 IMAD.HI.U32 R2, R2, UR4, RZ ;  /* 0x0000000402020c27 */ /* 0x001fe2000f8e00ff */
[----:B------:R-:W-:Y:S02]  /*1760*/  CS2R R160, SRZ ;  /* 0x0000000000a07805 */ /* 0x000fe4000001ff00 */
[----:B------:R-:W-:Y:S02]  /*1770*/  CS2R R42, SRZ ;  /* 0x00000000002a7805 */ /* 0x000fe4000001ff00 */
[----:B------:R-:W-:Y:S02]  /*1780*/  CS2R R44, SRZ ;  /* 0x00000000002c7805 */ /* 0x000fe4000001ff00 */
[----:B------:R-:W-:Y:S02]  /*1790*/  CS2R R40, SRZ ;  /* 0x0000000000287805 */ /* 0x000fe4000001ff00 */
[----:B------:R-:W-:-:S02]  /*17a0*/  CS2R R162, SRZ ;  /* 0x0000000000a27805 */ /* 0x000fc4000001ff00 */
[----:B------:R-:W-:Y:S02]  /*17b0*/  CS2R R34, SRZ ;  /* 0x0000000000227805 */ /* 0x000fe4000001ff00 */
[----:B------:R-:W-:Y:S02]  /*17c0*/  CS2R R36, SRZ ;  /* 0x0000000000247805 */ /* 0x000fe4000001ff00 */
[----:B-1----:R-:W-:Y:S01]  /*17d0*/  @P0 SHF.R.U32.HI R0, RZ, R5, R2 ;  /* 0x00000005ff000219 */ /* 0x002fe20000011602 */
[----:B------:R-:W-:Y:S01]  /*17e0*/  VIADD R2, R202, 0x5f ;  /* 0x0000005fca027836 */ /* 0x000fe20000000000 */
[----:B------:R-:W-:Y:S02]  /*17f0*/  PLOP3.LUT P0, PT, PT, PT, PT, 0x80, 0x0 ;  /* 0x000000000000781c */ /* 0x000fe40003f0f070 */
[----:B------:R-:W-:Y:S01]  /*1800*/  CS2R R32, SRZ ;  /* 0x0000000000207805 */ /* 0x000fe2000001ff00 */
[----:B------:R-:W-:Y:S01]  /*1810*/  IMAD.MOV.U32 R10, RZ, RZ, RZ ;  /* 0x000000ffff0a7224 */ /* 0x000fe200078e00ff */
[----:B------:R-:W-:Y:S01]  /*1820*/  CS2R R26, SRZ ;  /* 0x00000000001a7805 */ /* 0x000fe2000001ff00 */
[----:B------:R-:W-:Y:S01]  /*1830*/  IMAD.IADD R0, R3, 0x1, R0 ;  /* 0x0000000103007824 */ /* 0x000fe200078e0200 */
[----:B------:R-:W-:Y:S01]  /*1840*/  CS2R R28, SRZ ;  /* 0x00000000001c7805 */ /* 0x000fe2000001ff00 */
[----:B------:R-:W-:Y:S01]  /*1850*/  IMAD.HI R2, R2, 0x2aaaaaab, RZ ;  /* 0x2aaaaaab02027827 */ /* 0x000fe200078e02ff */
[----:B------:R-:W-:-:S03]  /*1860*/  CS2R R24, SRZ ;  /* 0x0000000000187805 */ /* 0x000fc6000001ff00 */
[----:B------:R-:W-:Y:S01]  /*1870*/  IMAD.HI R0, R0, 0x2aaaaaab, RZ ;  /* 0x2aaaaaab00007827 */ /* 0x000fe200078e02ff */
[----:B------:R-:W-:-:S03]  /*1880*/  SHF.R.U32.HI R3, RZ, 0x1f, R2 ;  /* 0x0000001fff037819 */ /* 0x000fc60000011602 */
[----:B------:R-:W-:Y:S01]  /*1890*/  IMAD.MOV.U32 R12, RZ, RZ, RZ ;  /* 0x000000ffff0c7224 */ /* 0x000fe200078e00ff */
[----:B------:R-:W-:Y:S02]  /*18a0*/  SHF.R.U32.HI R5, RZ, 0x1f, R0 ;  /* 0x0000001fff057819 */ /* 0x000fe40000011600 */
[----:B------:R-:W-:Y:S02]  /*18b0*/  LEA.HI.SX32 R156, R2, R3, 0x1c ;  /* 0x00000003029c7211 */ /* 0x000fe400078fe2ff */
[----:B------:R-:W-:Y:S02]  /*18c0*/  CS2R R2, SRZ ;  /* 0x0000000000027805 */ /* 0x000fe4000001ff00 */
[----:B------:R-:W-:Y:S01]  /*18d0*/  LEA.HI.SX32 R5, R0, R5, 0x1c ;  /* 0x0000000500057211 */ /* 0x000fe200078fe2ff */
[----:B------:R-:W-:-:S03]  /*18e0*/  IMAD.MOV.U32 R0, RZ, RZ, RZ ;  /* 0x000000ffff007224 */ /* 0x000fc600078e00ff */
        /* <DEDUP_REMOVED lines=42> */
.L_x_14537:
        /* <DEDUP_REMOVED lines=14> */
.L_x_14718:
[----:B------:R-:W-:Y:S05]  /*1c70*/  WARPSYNC.ALL ;  /* 0x0000000000007948 */ /* 0x000fea0003800000 */
[----:B------:R-:W-:Y:S01]  /*1c80*/  R2UR UR4, R232 ;  /* 0x00000000e80472ca */ /* 0x000fe200000e0000 */
[----:B------:R1:W-:-:S12]  /*1c90*/  BAR.SYNC.DEFER_BLOCKING R176, 0x100 ;  /* 0x000400b00000751d */ /* 0x0003d80000010000 */
[----:B------:R-:W-:-:S05]  /*1ca0*/  IMAD.U32 R0, RZ, RZ, UR4 ;  /* 0x00000004ff007e24 */ /* 0x000fca000f8e00ff */
[----:B------:R-:W-:-:S13]  /*1cb0*/  ISETP.NE.AND P0, PT, R0, 0x3, PT ;  /* 0x000000030000780c */ /* 0x000fda0003f05270 */
[----:B-1----:R-:W-:Y:S05]  /*1cc0*/  @!P0 BRA `(.L_x_14539) ;  /* 0x0000000000048947 */ /* 0x002fea0003800000 */
[----:B------:R-:W-:Y:S01]  /*1cd0*/  BPT.TRAP 0x1 ;  /* 0x000000040000795c */ /* 0x000fe20000300000 */
.L_x_14539:
[----:B------:R-:W-:Y:S02]  /*1ce0*/  IMAD.U32 R3, RZ, RZ, UR37 ;  /* 0x00000025ff037e24 */ /* 0x000fe4000f8e00ff */
[----:B------:R-:W-:-:S03]  /*1cf0*/  IMAD.U32 R0, RZ, RZ, UR36 ;  /* 0x00000024ff007e24 */ /* 0x000fc6000f8e00ff */
[----:B------:R-:W-:Y:S01]  /*1d00*/  SHF.L.U32 R3, R3, 0x1f, RZ ;  /* 0x0000001f03037819 */ /* 0x000fe200000006ff */
[----:B------:R-:W-:-:S04]  /*1d10*/  IMAD R0, R0, 0x8, R5 ;  /* 0x0000000800007824 */ /* 0x000fc800078e0205 */
[----:B------:R1:W2:Y:S01]  /*1d20*/  SYNCS.PHASECHK.TRANS64.TRYWAIT P1, [R0+URZ+0x32430], R3 ;  /* 0x03243003000075a7 */ /* 0x0002a2000802017f */
[----:B------:R-:W-:Y:S05]  /*1d30*/  @!P0 BRA `(.L_x_14540) ;  /* 0x0000000000048947 */ /* 0x000fea0003800000 */
[----:B------:R-:W-:Y:S01]  /*1d40*/  BPT.TRAP 0x1 ;  /* 0x000000040000795c */ /* 0x000fe20000300000 */
.L_x_14540:
[----:B--2---:R-:W-:Y:S05]  /*1d50*/  @P1 BRA `(.L_x_14541) ;  /* 0x0000000000081947 */ /* 0x004fea0003800000 */
[----:B------:R-:W2:Y:S02]  /*1d60*/  SYNCS.PHASECHK.TRANS64.TRYWAIT P1, [R0+URZ+0x32430], R3 ;  /* 0x03243003000075a7 */ /* 0x000ea4000802017f */
[----:B--2---:R-:W-:Y:S05]  /*1d70*/  @!P1 BRA `(.L_x_14542) ;  /* 0x0000012c00a09947 */ /* 0x004fea0003800000 */
.L_x_14541:
        /* <DEDUP_REMOVED lines=48> */
.L_x_14719:
[----:B------:R-:W-:Y:S05]  /*2080*/  @!P0 BRA `(.L_x_14544) ;  /* 0x0000000000048947 */ /* 0x000fea0003800000 */
[----:B------:R-:W-:Y:S01]  /*2090*/  BPT.TRAP 0x1 ;  /* 0x000000040000795c */ /* 0x000fe20000300000 */
.L_x_14544:
[----:B------:R4:W0:Y:S01]  /*20a0*/  SYNCS.PHASECHK.TRANS64.TRYWAIT P1, [R0+URZ+0x32450], R3 ;  /* 0x03245003000075a7 */ /* 0x000822000802017f */
[----:B------:R-:W-:Y:S05]  /*20b0*/  @!P0 BRA `(.L_x_14545) ;  /* 0x0000000000048947 */ /* 0x000fea0003800000 */
[----:B------:R-:W-:Y:S01]  /*20c0*/  BPT.TRAP 0x1 ;  /* 0x000000040000795c */ /* 0x000fe20000300000 */
.L_x_14545:
[----:B0-----:R-:W-:Y:S05]  /*20d0*/  @P1 BRA `(.L_x_14546) ;  /* 0x0000000000081947 */ /* 0x001fea0003800000 */
[----:B------:R-:W0:Y:S02]  /*20e0*/  SYNCS.PHASECHK.TRANS64.TRYWAIT P1, [R0+URZ+0x32450], R3 ;  /* 0x03245003000075a7 */ /* 0x000e24000802017f */
[----:B0-----:R-:W-:Y:S05]  /*20f0*/  @!P1 BRA `(.L_x_14547) ;  /* 0x0000012800e89947 */ /* 0x001fea0003800000 */
.L_x_14546:
[----:B------:R-:W-:Y:S01]  /*2100*/  R2UR UR4, R5 ;  /* 0x00000000050472ca */ /* 0x000fe200000e0000 */
[----:B------:R-:W-:Y:S01]  /*2110*/  WARPGROUP.ARRIVE ;  /* 0x00000000000079c5 */ /* 0x000fe20000000000 */
        /* <DEDUP_REMOVED lines=16> */
[----:B------:R-:W5:Y:S01]  /*2220*/  S2R R73, SR_TID.X ;  /* 0x0000000000497919 */ /* 0x000f620000002100 */
[----:B------:R-:W-:Y:S01]  /*2230*/  UMOV UR31, 0x40000040 ;  /* 0x40000040001f7882 */ /* 0x000fe20000000000 */
[----:B------:R-:W-:Y:S01]  /*2240*/  UMOV UR33, 0x40000040 ;  /* 0x4000004000217882 */ /* 0x000fe20000000000 */
[----:B------:R-:W-:-:S02]  /*2250*/  ULOP3.LUT UR6, UR4, 0x3fff, URZ, 0xc0, !UPT ;  /* 0x00003fff04067892 */ /* 0x000fc4000f8ec03f */
[----:B------:R-:W-:Y:S02]  /*2260*/  ULOP3.LUT UR4, UR40, 0x10000, URZ, 0xfc, !UPT ;  /* 0x0001000028047892 */ /* 0x000fe4000f8efc3f */
[----:B------:R-:W-:Y:S02]  /*2270*/  ULOP3.LUT UR7, UR6, 0x10000, URZ, 0xfc, !UPT ;  /* 0x0001000006077892 */ /* 0x000fe4000f8efc3f */
[----:B------:R-:W-:Y:S02]  /*2280*/  UIADD3 UR16, UR4, 0x404, URZ ;  /* 0x0000040404107890 */ /* 0x000fe4000fffe03f */
[----:B------:R-:W-:Y:S01]  /*2290*/  UIMAD UR5, UR36, 0xc00, UR7 ;  /* 0x00000c00240578a4 */ /* 0x000fe2000f8e0207 */
[----:B------:R-:W-:Y:S01]  /*22a0*/  UMOV UR8, UR4 ;  /* 0x0000000400087c82 */ /* 0x000fe20008000000 */
[----:B------:R-:W-:Y:S01]  /*22b0*/  UIADD3 UR20, UR4, 0x406, URZ ;  /* 0x0000040604147890 */ /* 0x000fe2000fffe03f */
[----:B------:R-:W-:Y:S01]  /*22c0*/  IMAD.U32 R10, RZ, RZ, UR8 ;  /* 0x00000008ff0a7e24 */ /* 0x000fe2000f8e00ff */
[----:B------:R-:W-:-:S03]  /*22d0*/  UIADD3 UR18, UR5, 0x304, URZ ;  /* 0x0000030405127890 */ /* 0x000fc6000fffe03f */
[----:B------:R-:W-:Y:S01]  /*22e0*/  UMOV UR10, UR5 ;  /* 0x00000005000a7c82 */ /* 0x000fe20008000000 */
[----:B------:R-:W-:Y:S01]  /*22f0*/  UIADD3 UR22, UR5, 0x306, URZ ;  /* 0x0000030605167890 */ /* 0x000fe2000fffe03f */
[----:B------:R-:W-:Y:S01]  /*2300*/  HGMMA.64x96x16.F32 R24, gdesc[UR8], R24, gsb0 ;  /* 0x01600000081879f0 */ /* 0x000fe20008000818 */
[----:B------:R-:W-:Y:S01]  /*2310*/  UIADD3 UR8, UR4, 0x2, URZ ;  /* 0x0000000204087890 */ /* 0x000fe2000fffe03f */
[----:B0-----:R-:W-:Y:S01]  /*2320*/  ISETP.NE.AND P1, PT, R12, 0x1, PT ;  /* 0x000000010c00780c */ /* 0x001fe20003f25270 */
[----:B------:R-:W-:Y:S01]  /*2330*/  UIADD3 UR9, UR5, 0x2, URZ ;  /* 0x0000000205097890 */ /* 0x000fe2000fffe03f */
[----:B------:R-:W-:Y:S01]  /*2340*/  VIADD R12, R203, UR60 ;  /* 0x0000003ccb0c7c36 */ /* 0x000fe20008000000 */
[----:B------:R-:W-:Y:S01]  /*2350*/  UIADD3 UR10, UR5, 0x300, URZ ;  /* 0x00000300050a7890 */ /* 0x000fe2000fffe03f */
[----:B------:R-:W-:Y:S02]  /*2360*/  UMOV UR11, 0x40000040 ;  /* 0x40000040000b7882 */ /* 0x000fe40000000000 */
[----:B------:R-:W-:Y:S01]  /*2370*/  UMOV UR12, UR8 ;  /* 0x00000008000c7c82 */ /* 0x000fe20008000000 */
[----:B------:R-:W-:Y:S01]  /*2380*/  UIADD3 UR8, UR4, 0x4, URZ ;  /* 0x0000000404087890 */ /* 0x000fe2000fffe03f */
[----:B------:R-:W-:Y:S01]  /*2390*/  IMAD.U32 R8, RZ, RZ, UR12 ;  /* 0x0000000cff087e24 */ /* 0x000fe2000f8e00ff */
[----:B------:R-:W-:Y:S01]  /*23a0*/  UMOV UR14, UR9 ;  /* 0x00000009000e7c82 */ /* 0x000fe20008000000 */
[----:B------:R-:W-:-:S02]  /*23b0*/  UIADD3 UR9, UR5, 0x4, URZ ;  /* 0x0000000405097890 */ /* 0x000fc4000fffe03f */
[----:B------:R-:W-:Y:S01]  /*23c0*/  UIADD3 UR24, UR4, 0x800, URZ ;  /* 0x0000080004187890 */ /* 0x000fe2000fffe03f */
[----:B------:R-:W0:Y:S01]  /*23d0*/  @P1 LDC R13, c[0x0][0x44c] ;  /* 0x00011300ff0d1b82 */ /* 0x000e220000000800 */
[----:B------:R-:W-:Y:S02]  /*23e0*/  UIADD3 UR26, UR5, 0x600, URZ ;  /* 0x00000600051a7890 */ /* 0x000fe4000fffe03f */
[----:B------:R-:W-:Y:S02]  /*23f0*/  UIADD3 UR28, UR4, 0x802, URZ ;  /* 0x00000802041c7890 */ /* 0x000fe4000fffe03f */
[----:B------:R-:W-:Y:S02]  /*2400*/  UIADD3 UR30, UR5, 0x602, URZ ;  /* 0x00000602051e7890 */ /* 0x000fe4000fffe03f */
[----:B------:R-:W-:Y:S01]  /*2410*/  UIADD3 UR32, UR4, 0x804, URZ ;  /* 0x0000080404207890 */ /* 0x000fe2000fffe03f */
[----:B------:R-:W1:Y:S01]  /*2420*/  @P1 LDC R20, c[0x0][0x450] ;  /* 0x00011400ff141b82 */ /* 0x000e620000000800 */
[----:B------:R-:W-:Y:S01]  /*2430*/  UIADD3 UR34, UR5, 0x604, URZ ;  /* 0x0000060405227890 */ /* 0x000fe2000fffe03f */
        /* <DEDUP_REMOVED lines=10> */
[----:B0-----:R-:W-:Y:S01]  /*24e0*/  @P1 IMAD.HI.U32 R13, R12, R13, RZ ;  /* 0x0000000d0c0d1227 */ /* 0x001fe200078e00ff */
[----:B------:R-:W-:Y:S01]  /*24f0*/  UIADD3 UR50, UR5, 0x902, URZ ;  /* 0x0000090205327890 */ /* 0x000fe2000fffe03f */
[----:B------:R-:W-:Y:S01]  /*2500*/  UMOV UR49, 0x40000040 ;  /* 0x4000004000317882 */ /* 0x000fe20000000000 */
[----:B------:R-:W-:Y:S01]  /*2510*/  UMOV UR51, 0x40000040 ;  /* 0x4000004000337882 */ /* 0x000fe20000000000 */
[----:B------:R-:W-:-:S02]  /*2520*/  UIADD3 UR52, UR4, 0xc04, URZ ;  /* 0x00000c0404347890 */ /* 0x000fc4000fffe03f */
[----:B------:R-:W-:Y:S01]  /*2530*/  UIADD3 UR54, UR5, 0x904, URZ ;  /* 0x0000090405367890 */ /* 0x000fe2000fffe03f */
[----:B-1----:R-:W-:Y:S01]  /*2540*/  @P1 SHF.R.U32.HI R12, RZ, R20, R13 ;  /* 0x00000014ff0c1219 */ /* 0x002fe2000001160d */
[----:B------:R-:W-:Y:S01]  /*2550*/  UMOV UR53, 0x40000040 ;  /* 0x4000004000357882 */ /* 0x000fe20000000000 */
[----:B------:R-:W-:Y:S01]  /*2560*/  UMOV UR55, 0x40000040 ;  /* 0x4000004000377882 */ /* 0x000fe20000000000 */
[----:B------:R-:W-:Y:S01]  /*2570*/  UMOV UR57, 0x40000040 ;  /* 0x4000004000397882 */ /* 0x000fe20000000000 */
[----:B------:R-:W-:Y:S01]  /*2580*/  UMOV UR59, 0x40000040 ;  /* 0x40000040003b7882 */ /* 0x000fe20000000000 */
[----:B------:R-:W0:Y:S01]  /*2590*/  SHFL.IDX PT, R21, R12, RZ, 0x1c1f ;  /* 0x001c1fff0c157589 */ /* 0x000e2200000e0000 */
[----:B------:R-:W-:Y:S01]  /*25a0*/  IMAD R13, R156, -0x60, R202 ;  /* 0xffffffa09c0d7824 */ /* 0x000fe200078e02ca */
[----:B------:R-:W-:Y:S01]  /*25b0*/  ULOP3.LUT UR6, UR6, 0x3000000, URZ, 0xfc, !UPT ;  /* 0x0300000006067892 */ /* 0x000fe2000f8efc3f */
[----:B--2-4-:R-:W-:Y:S01]  /*25c0*/  IMAD.U32 R3, RZ, RZ, UR57 ;  /* 0x00000039ff037e24 */ /* 0x014fe2000f8e00ff */
[----:B------:R-:W1:Y:S01]  /*25d0*/  SHFL.IDX PT, R12, R12, 0x1, 0x1c1f ;  /* 0x003c1f000c0c7f89 */ /* 0x000e6200000e0000 */
[----:B------:R-:W-:-:S04]  /*25e0*/  VIADD R13, R13, 0x60 ;  /* 0x000000600d0d7836 */ /* 0x000fc80000000000 */
[----:B------:R-:W-:-:S05]  /*25f0*/  IMAD R20, R204, -0x2, R13 ;  /* 0xfffffffecc147824 */ /* 0x000fca00078e020d */
[----:B------:R-:W-:-:S04]  /*2600*/  IADD3 R13, -R201, 0x1, R20 ;  /* 0x00000001c90d7810 */ /* 0x000fc80007ffe114 */
[----:B0-----:R-:W-:-:S04]  /*2610*/  VIADDMNMX R21, R21, R13, R20, PT ;  /* 0x0000000d15157246 */ /* 0x001fc80003800114 */
[C---:B------:R-:W-:Y:S02]  /*2620*/  ISETP.GT.AND P6, PT, R21.reuse, RZ, PT ;  /* 0x000000ff1500720c */ /* 0x040fe40003fc4270 */
[----:B-1----:R-:W-:Y:S02]  /*2630*/  VIADDMNMX R12, R12, R13, R20, PT ;  /* 0x0000000d0c0c7246 */ /* 0x002fe40003800114 */
[C---:B------:R-:W-:Y:S02]  /*2640*/  ISETP.GT.AND P5, PT, R21.reuse, 0x1, PT ;  /* 0x000000011500780c */ /* 0x040fe40003fa4270 */
[C---:B------:R-:W-:Y:S02]  /*2650*/  ISETP.GT.AND P3, PT, R21.reuse, 0x10, PT ;  /* 0x000000101500780c */ /* 0x040fe40003f64270 */
[C---:B------:R-:W-:Y:S02]  /*2660*/  ISETP.GT.AND P2, PT, R21.reuse, 0x8, PT ;  /* 0x000000081500780c */ /* 0x040fe40003f44270 */
[----:B------:R-:W-:Y:S01]  /*2670*/  ISETP.GT.AND P4, PT, R21, 0x9, PT ;  /* 0x000000091500780c */ /* 0x000fe20003f84270 */
        /* <DEDUP_REMOVED lines=100> */
[----:B------:R-:W-:Y:S01]  /*2cc0*/  ISETP.GT.AND P6, PT, R21, 0x11, PT ;  /* 0x000000111500780c */ /* 0x000fe20003fc4270 */
        /* <DEDUP_REMOVED lines=11> */
[----:B------:R-:W-:Y:S01]  /*2d80*/  MUFU.TANH R28, R28 ;  /* 0x0000001c001c7308 */ /* 0x000fe20000002400 */
[----:B--2---:R-:W-:Y:S01]  /*2d90*/  FSEL R181, R32, -INF , P3 ;  /* 0xff80000020b57808 */ /* 0x004fe20001800000 */
[----:B------:R-:W-:Y:S01]  /*2da0*/  FMUL.FTZ R38, R38, UR4 ;  /* 0x0000000426267c20 */ /* 0x000fe20008410000 */
[----:B------:R-:W-:Y:S01]  /*2db0*/  ISETP.GT.AND P3, PT, R21, 0x21, PT ;  /* 0x000000211500780c */ /* 0x000fe20003f64270 */
        /* <DEDUP_REMOVED lines=21> */
[----:B-1----:R-:W-:Y:S01]  /*2f10*/  FSEL R179, R36, -INF , P5 ;  /* 0xff80000024b37808 */ /* 0x002fe20002800000 */
[----:B------:R-:W-:Y:S01]  /*2f20*/  FMUL.FTZ R70, R70, UR4 ;  /* 0x0000000446467c20 */ /* 0x000fe20008410000 */
[----:B------:R-:W-:Y:S01]  /*2f30*/  ISETP.GT.AND P5, PT, R21, 0x29, PT ;  /* 0x000000291500780c */ /* 0x000fe20003fa4270 */
[----:B------:R-:W-:Y:S01]  /*2f40*/  FMUL.FTZ R71, R71, UR4 ;  /* 0x0000000447477c20 */ /* 0x000fe20008410000 */
[----:B------:R-:W-:-:S03]  /*2f50*/  UIMAD UR4, UR36, 0xc00, UR6 ;  /* 0x00000c00240478a4 */ /* 0x000fc6000f8e0206 */
[----:B------:R-:W1:Y:S01]  /*2f60*/  MUFU.TANH R29, R29 ;  /* 0x0000001d001d7308 */ /* 0x000e620000002400 */
[----:B0-----:R-:W-:Y:S02]  /*2f70*/  FSEL R187, R41, -INF , P3 ;  /* 0xff80000029bb7808 */ /* 0x001fe40001800000 */
[----:B------:R-:W-:Y:S01]  /*2f80*/  ISETP.GT.AND P3, PT, R21, 0x38, PT ;  /* 0x000000381500780c */ /* 0x000fe20003f64270 */
[----:B------:R-:W-:-:S04]  /*2f90*/  UMOV UR10, UR4 ;  /* 0x00000004000a7c82 */ /* 0x000fc80008000000 */
[----:B------:R-:W-:Y:S01]  /*2fa0*/  MUFU.TANH R37, R37 ;  /* 0x0000002500257308 */ /* 0x000fe20000002400 */
[----:B--2---:R-:W-:Y:S02]  /*2fb0*/  FSEL R185, R44, -INF , P6 ;  /* 0xff8000002cb97808 */ /* 0x004fe40003000000 */
[----:B------:R-:W-:-:S05]  /*2fc0*/  ISETP.GT.AND P6, PT, R21, 0x39, PT ;  /* 0x000000391500780c */ /* 0x000fca0003fc4270 */
[----:B------:R-:W0:Y:S01]  /*2fd0*/  MUFU.TANH R45, R45 ;  /* 0x0000002d002d7308 */ /* 0x000e220000002400 */
[----:B-1----:R-:W-:Y:S02]  /*2fe0*/  FSEL R29, R29, -INF , P4 ;  /* 0xff8000001d1d7808 */ /* 0x002fe40002000000 */
[----:B------:R-:W-:-:S05]  /*2ff0*/  ISETP.GT.AND P4, PT, R21, 0x20, PT ;  /* 0x000000201500780c */ /* 0x000fca0003f84270 */
[----:B------:R-:W1:Y:S08]  /*3000*/  MUFU.TANH R52, R52 ;  /* 0x0000003400347308 */ /* 0x000e700000002400 */
[----:B------:R-:W2:Y:S01]  /*3010*/  MUFU.TANH R53, R53 ;  /* 0x0000003500357308 */ /* 0x000ea20000002400 */
[----:B0-----:R-:W-:Y:S02]  /*3020*/  FSEL R183, R45, -INF , P5 ;  /* 0xff8000002db77808 */ /* 0x001fe40002800000 */
[----:B------:R-:W-:-:S05]  /*3030*/  ISETP.GT.AND P5, PT, R21, 0x40, PT ;  /* 0x000000401500780c */ /* 0x000fca0003fa4270 */
[----:B------:R-:W0:Y:S01]  /*3040*/  MUFU.TANH R40, R40 ;  /* 0x0000002800287308 */ /* 0x000e220000002400 */
[----:B-1----:R-:W-:Y:S02]  /*3050*/  FSEL R214, R52, -INF , P3 ;  /* 0xff80000034d67808 */ /* 0x002fe40001800000 */
[----:B------:R-:W-:-:S05]  /*3060*/  ISETP.GT.AND P3, PT, R21, 0x49, PT ;  /* 0x000000491500780c */ /* 0x000fca0003f64270 */
[----:B------:R-:W-:Y:S01]  /*3070*/  MUFU.TANH R48, R48 ;  /* 0x0000003000307308 */ /* 0x000fe20000002400 */
[----:B--2---:R-:W-:Y:S02]  /*3080*/  FSEL R215, R53, -INF , P6 ;  /* 0xff80000035d77808 */ /* 0x004fe40003000000 */
[----:B------:R-:W-:-:S05]  /*3090*/  ISETP.GT.AND P6, PT, R21, 0x50, PT ;  /* 0x000000501500780c */ /* 0x000fca0003fc4270 */
[----:B------:R-:W1:Y:S01]  /*30a0*/  MUFU.TANH R56, R56 ;  /* 0x0000003800387308 */ /* 0x000e620000002400 */
[----:B0-----:R-:W-:Y:S02]  /*30b0*/  FSEL R197, R40, -INF , P4 ;  /* 0xff80000028c57808 */ /* 0x001fe40002000000 */
[----:B------:R-:W-:-:S05]  /*30c0*/  ISETP.GT.AND P4, PT, R21, 0x31, PT ;  /* 0x000000311500780c */ /* 0x000fca0003f84270 */
[----:B------:R-:W0:Y:S08]  /*30d0*/  MUFU.TANH R61, R61 ;  /* 0x0000003d003d7308 */ /* 0x000e300000002400 */
[----:B------:R-:W2:Y:S01]  /*30e0*/  MUFU.TANH R64, R64 ;  /* 0x0000004000407308 */ /* 0x000ea20000002400 */
[----:B-1----:R-:W-:Y:S02]  /*30f0*/  FSEL R195, R56, -INF , P5 ;  /* 0xff80000038c37808 */ /* 0x002fe40002800000 */
[----:B------:R-:W-:-:S05]  /*3100*/  ISETP.GT.AND P5, PT, R21, 0x51, PT ;  /* 0x000000511500780c */ /* 0x000fca0003fa4270 */
[----:B------:R-:W1:Y:S01]  /*3110*/  MUFU.TANH R49, R49 ;  /* 0x0000003100317308 */ /* 0x000e620000002400 */
[----:B0-----:R-:W-:Y:S02]  /*3120*/  FSEL R192, R61, -INF , P3 ;  /* 0xff8000003dc07808 */ /* 0x001fe40001800000 */
[----:B------:R-:W-:-:S05]  /*3130*/  ISETP.GT.AND P3, PT, R12, RZ, PT ;  /* 0x000000ff0c00720c */ /* 0x000fca0003f64270 */
[----:B------:R-:W-:Y:S01]  /*3140*/  MUFU.TANH R57, R57 ;  /* 0x0000003900397308 */ /* 0x000fe20000002400 */
[----:B--2---:R-:W-:Y:S02]  /*3150*/  FSEL R164, R64, -INF , P6 ;  /* 0xff80000040a47808 */ /* 0x004fe40003000000 */
[----:B------:R-:W-:-:S05]  /*3160*/  ISETP.GT.AND P6, PT, R12, 0x1, PT ;  /* 0x000000010c00780c */ /* 0x000fca0003fc4270 */
[----:B------:R-:W-:Y:S01]  /*3170*/  MUFU.TANH R26, R26 ;  /* 0x0000001a001a7308 */ /* 0x000fe20000002400 */
[----:B-1----:R-:W-:Y:S02]  /*3180*/  FSEL R213, R49, -INF , P4 ;  /* 0xff80000031d57808 */ /* 0x002fe40002000000 */
[----:B------:R-:W-:-:S05]  /*3190*/  ISETP.GT.AND P4, PT, R21, 0x48, PT ;  /* 0x000000481500780c */ /* 0x000fca0003f84270 */
[----:B------:R0:W-:Y:S08]  /*31a0*/  MUFU.TANH R72, R27 ;  /* 0x0000001b00487308 */ /* 0x0001f00000002400 */
[----:B------:R-:W1:Y:S01]  /*31b0*/  MUFU.TANH R65, R65 ;  /* 0x0000004100417308 */ /* 0x000e620000002400 */
[----:B0-----:R-:W-:Y:S02]  /*31c0*/  FSEL R27, R28, -INF , P2 ;  /* 0xff8000001c1b7808 */ /* 0x001fe40001000000 */
[----:B------:R-:W-:-:S02]  /*31d0*/  ISETP.GT.AND P2, PT, R21, 0x19, PT ;  /* 0x000000191500780c */ /* 0x000fc40003f44270 */
[----:B------:R-:W-:Y:S02]  /*31e0*/  FMNMX.FTZ R20, R27, R20, !PT ;  /* 0x000000141b147209 */ /* 0x000fe40007810000 */
[----:B------:R-:W-:Y:S01]  /*31f0*/  FSEL R177, R37, -INF , P2 ;  /* 0xff80000025b17808 */ /* 0x000fe20001000000 */
[----:B------:R-:W0:Y:S01]  /*3200*/  MUFU.TANH R60, R60 ;  /* 0x0000003c003c7308 */ /* 0x000e220000002400 */
[----:B------:R-:W-:Y:S02]  /*3210*/  ISETP.GT.AND P2, PT, R21, 0x30, PT ;  /* 0x000000301500780c */ /* 0x000fe40003f44270 */
[----:B------:R-:W-:Y:S02]  /*3220*/  FMNMX.FTZ R20, R29, R20, !PT ;  /* 0x000000141d147209 */ /* 0x000fe40007810000 */
[----:B------:R-:W-:Y:S02]  /*3230*/  FSEL R212, R48, -INF , P2 ;  /* 0xff80000030d47808 */ /* 0x000fe40001000000 */
[----:B------:R-:W-:Y:S01]  /*3240*/  ISETP.GT.AND P2, PT, R21, 0x41, PT ;  /* 0x000000411500780c */ /* 0x000fe20003f44270 */
[----:B------:R-:W2:Y:S01]  /*3250*/  MUFU.TANH R68, R68 ;  /* 0x0000004400447308 */ /* 0x000ea20000002400 */
[----:B-1----:R-:W-:-:S02]  /*3260*/  FSEL R165, R65, -INF , P5 ;  /* 0xff80000041a57808 */ /* 0x002fc40002800000 */
[----:B------:R-:W-:Y:S02]  /*3270*/  FSEL R188, R57, -INF , P2 ;  /* 0xff80000039bc7808 */ /* 0x000fe40001000000 */
[----:B------:R-:W-:Y:S02]  /*3280*/  ISETP.GT.AND P2, PT, R21, 0x58, PT ;  /* 0x000000581500780c */ /* 0x000fe40003f44270 */
[----:B------:R-:W-:Y:S01]  /*3290*/  FSEL R24, R26, -INF , P3 ;  /* 0xff8000001a187808 */ /* 0x000fe20001800000 */
[----:B------:R-:W1:Y:S01]  /*32a0*/  MUFU.TANH R30, R30 ;  /* 0x0000001e001e7308 */ /* 0x000e620000002400 */
[----:B------:R-:W-:Y:S02]  /*32b0*/  FMNMX.FTZ R20, R181, R20, !PT ;  /* 0x00000014b5147209 */ /* 0x000fe40007810000 */
[----:B------:R-:W-:Y:S02]  /*32c0*/  ISETP.GT.AND P5, PT, R12, 0x8, PT ;  /* 0x000000080c00780c */ /* 0x000fe40003fa4270 */
[----:B------:R-:W-:-:S02]  /*32d0*/  FSEL R26, R72, -INF , P6 ;  /* 0xff800000481a7808 */ /* 0x000fc40003000000 */
[----:B0-----:R-:W-:Y:S01]  /*32e0*/  FSEL R190, R60, -INF , P4 ;  /* 0xff8000003cbe7808 */ /* 0x001fe20002000000 */
        /* <DEDUP_REMOVED lines=14> */
[----:B------:R-:W-:Y:S01]  /*33d0*/  ISETP.GT.AND P6, PT, R12, 0x11, PT ;  /* 0x000000110c00780c */ /* 0x000fe20003fc4270 */
[----:B------:R-:W0:Y:S01]  /*33e0*/  MUFU.TANH R38, R38 ;  /* 0x0000002600267308 */ /* 0x000e220000002400 */
[----:B--2---:R-:W-:Y:S02]  /*33f0*/  FSEL R178, R34, -INF , P3 ;  /* 0xff80000022b27808 */ /* 0x004fe40001800000 */
[----:B------:R-:W-:Y:S02]  /*3400*/  FMNMX.FTZ R21, R30, R21, !PT ;  /* 0x000000151e157209 */ /* 0x000fe40007810000 */
        /* <DEDUP_REMOVED lines=45> */
[----:B------:R-:W-:Y:S02]  /*36e0*/  ISETP.GT.AND P2, PT, R12, 0x39, PT ;  /* 0x000000390c00780c */ /* 0x000fe40003f44270 */
[----:B------:R-:W-:Y:S01]  /*36f0*/  FMNMX.FTZ R21, R199, R20, !PT ;  /* 0x00000014c7157209 */ /* 0x000fe20007810000 */
[----:B------:R-:W2:Y:S01]  /*3700*/  MUFU.TANH R58, R58 ;  /* 0x0000003a003a7308 */ /* 0x000ea20000002400 */
[----:B-1----:R-:W-:-:S02]  /*3710*/  FSEL R210, R54, -INF , P5 ;  /* 0xff80000036d27808 */ /* 0x002fc40002800000 */
[----:B------:R-:W-:Y:S02]  /*3720*/  FMNMX.FTZ R31, R188, R31, !PT ;  /* 0x0000001fbc1f7209 */ /* 0x000fe40007810000 */
[----:B------:R-:W-:Y:S02]  /*3730*/  ISETP.GT.AND P3, PT, R12, 0x40, PT ;  /* 0x000000400c00780c */ /* 0x000fe40003f64270 */
[----:B------:R-:W-:Y:S01]  /*3740*/  FMNMX.FTZ R20, R210, R21, !PT ;  /* 0x00000015d2147209 */ /* 0x000fe20007810000 */
[----:B------:R-:W1:Y:S01]  /*3750*/  MUFU.TANH R59, R59 ;  /* 0x0000003b003b7308 */ /* 0x000e620000002400 */
[----:B0-----:R-:W-:Y:S02]  /*3760*/  FSEL R211, R55, -INF , P2 ;  /* 0xff80000037d37808 */ /* 0x001fe40001000000 */
[----:B------:R-:W-:Y:S02]  /*3770*/  FMNMX.FTZ R31, R190, R31, !PT ;  /* 0x0000001fbe1f7209 */ /* 0x000fe40007810000 */
[----:B------:R-:W-:-:S02]  /*3780*/  ISETP.GT.AND P6, PT, R12, 0x41, PT ;  /* 0x000000410c00780c */ /* 0x000fc40003fc4270 */
[----:B------:R-:W-:Y:S01]  /*3790*/  FMNMX.FTZ R21, R211, R20, !PT ;  /* 0x00000014d3157209 */ /* 0x000fe20007810000 */
        /* <DEDUP_REMOVED lines=22> */
[----:B------:R-:W-:Y:S02]  /*3900*/  ISETP.GT.AND P3, PT, R12, 0x58, PT ;  /* 0x000000580c00780c */ /* 0x000fe40003f64270 */
[----:B------:R-:W-:-:S03]  /*3910*/  FMNMX.FTZ R20, R168, R21, !PT ;  /* 0x00000015a8147209 */ /* 0x000fc60007810000 */
[----:B------:R-:W1:Y:S01]  /*3920*/  MUFU.TANH R70, R70 ;  /* 0x0000004600467308 */ /* 0x000e620000002400 */
[----:B0-----:R-:W-:Y:S02]  /*3930*/  FSEL R169, R67, -INF , P2 ;  /* 0xff80000043a97808 */ /* 0x001fe40001000000 */
[----:B------:R-:W-:Y:S02]  /*3940*/  ISETP.GT.AND P2, PT, R12, 0x59, PT ;  /* 0x000000590c00780c */ /* 0x000fe40003f44270 */
[----:B------:R-:W-:-:S03]  /*3950*/  FMNMX.FTZ R21, R169, R20, !PT ;  /* 0x00000014a9157209 */ /* 0x000fc60007810000 */
[----:B------:R-:W0:Y:S01]  /*3960*/  MUFU.TANH R71, R71 ;  /* 0x0000004700477308 */ /* 0x000e220000002400 */
[----:B--2---:R-:W-:-:S04]  /*3970*/  FSEL R167, R69, -INF , P4 ;  /* 0xff80000045a77808 */ /* 0x004fc80002000000 */
[----:B------:R-:W-:Y:S02]  /*3980*/  FMNMX.FTZ R32, R167, R32, !PT ;  /* 0x00000020a7207209 */ /* 0x000fe40007810000 */
[----:B-1----:R-:W-:-:S03]  /*3990*/  FSEL R170, R70, -INF , P3 ;  /* 0xff80000046aa7808 */ /* 0x002fc60001800000 */
[----:B------:R-:W1:Y:S01]  /*39a0*/  SHFL.BFLY PT, R31, R32, 0x2, 0x1f ;  /* 0x0c401f00201f7f89 */ /* 0x000e6200000e0000 */
[----:B------:R-:W-:Y:S02]  /*39b0*/  FMNMX.FTZ R12, R170, R21, !PT ;  /* 0x00000015aa0c7209 */ /* 0x000fe40007810000 */
[----:B0-----:R-:W-:-:S04]  /*39c0*/  FSEL R171, R71, -INF , P2 ;  /* 0xff80000047ab7808 */ /* 0x001fc80001000000 */
[----:B------:R-:W-:-:S05]  /*39d0*/  FMNMX.FTZ R12, R171, R12, !PT ;  /* 0x0000000cab0c7209 */ /* 0x000fca0007810000 */
[----:B------:R-:W0:Y:S01]  /*39e0*/  SHFL.BFLY PT, R21, R12, 0x2, 0x1f ;  /* 0x0c401f000c157f89 */ /* 0x000e2200000e0000 */
[----:B-1----:R-:W-:-:S05]  /*39f0*/  FMNMX.FTZ R31, R32, R31, !PT ;  /* 0x0000001f201f7209 */ /* 0x002fca0007810000 */
[----:B------:R-:W1:Y:S01]  /*3a00*/  SHFL.BFLY PT, R20, R31, 0x1, 0x1f ;  /* 0x0c201f001f147f89 */ /* 0x000e6200000e0000 */
[----:B0-----:R-:W-:-:S05]  /*3a10*/  FMNMX.FTZ R32, R12, R21, !PT ;  /* 0x000000150c207209 */ /* 0x001fca0007810000 */
[----:B------:R-:W0:Y:S01]  /*3a20*/  SHFL.BFLY PT, R157, R32, 0x1, 0x1f ;  /* 0x0c201f00209d7f89 */ /* 0x000e2200000e0000 */
[----:B-1----:R-:W-:-:S04]  /*3a30*/  FMNMX.FTZ R21, R31, R20, !PT ;  /* 0x000000141f157209 */ /* 0x002fc80007810000 */
[C---:B------:R-:W-:Y:S01]  /*3a40*/  FSETP.NEU.FTZ.AND P2, PT, R21.reuse, -INF , PT ;  /* 0xff8000001500780b */ /* 0x040fe20003f5d000 */
[----:B------:R-:W-:-:S05]  /*3a50*/  FMUL.FTZ R172, R21, UR5 ;  /* 0x0000000515ac7c20 */ /* 0x000fca0008410000 */
[----:B------:R-:W-:-:S05]  /*3a60*/  FSEL R172, R172, RZ, P2 ;  /* 0x000000ffacac7208 */ /* 0x000fca0001000000 */
[--C-:B------:R-:W-:Y:S01]  /*3a70*/  FFMA.FTZ R33, R13, UR5, -R172.reuse ;  /* 0x000000050d217c23 */ /* 0x100fe200080108ac */
[----:B0-----:R-:W-:Y:S01]  /*3a80*/  FMNMX.FTZ R157, R32, R157, !PT ;  /* 0x0000009d209d7209 */ /* 0x001fe20007810000 */
        /* <DEDUP_REMOVED lines=11> */
[----:B-----5:R-:W-:Y:S01]  /*3b40*/  LOP3.LUT P2, RZ, R73, 0x7f, RZ, 0xc0, !PT ;  /* 0x0000007f49ff7812 */ /* 0x020fe2000784c0ff */
[--C-:B------:R-:W-:Y:S01]  /*3b50*/  FFMA.FTZ R212, R212, UR5, -R172.reuse ;  /* 0x00000005d4d47c23 */ /* 0x100fe200080108ac */
        /* <DEDUP_REMOVED lines=9> */
[----:B------:R-:W-:Y:S01]  /*3bf0*/  FFMA.FTZ R181, R182, UR5, -R173 ;  /* 0x00000005b6b57c23 */ /* 0x000fe200080108ad */
[----:B------:R-:W-:Y:S01]  /*3c00*/  FFMA.FTZ R182, R197, UR5, -R172 ;  /* 0x00000005c5b67c23 */ /* 0x000fe200080108ac */
[----:B------:R-:W-:-:S02]  /*3c10*/  @!P2 VIADD R24, R0, 0x32440 ;  /* 0x000324400018a836 */ /* 0x000fc40000000000 */
[----:B------:R-:W-:Y:S01]  /*3c20*/  FFMA.FTZ R197, R187, UR5, -R172 ;  /* 0x00000005bbc57c23 */ /* 0x000fe200080108ac */
[--C-:B------:R-:W-:Y:S01]  /*3c30*/  FFMA.FTZ R184, R184, UR5, -R173.reuse ;  /* 0x00000005b8b87c23 */ /* 0x100fe200080108ad */
[----:B------:R-:W-:Y:S01]  /*3c40*/  MUFU.EX2 R20, R20 ;  /* 0x0000001400147308 */ /* 0x000fe20000000800 */
[--C-:B------:R-:W-:Y:S01]  /*3c50*/  FFMA.FTZ R185, R218, UR5, -R173.reuse ;  /* 0x00000005dab97c23 */ /* 0x100fe200080108ad */
        /* <DEDUP_REMOVED lines=42> */
[----:B------:R-:W-:Y:S01]  /*3f00*/  IMAD.U32 R12, RZ, RZ, UR60 ;  /* 0x0000003cff0c7e24 */ /* 0x000fe2000f8e00ff */
[----:B------:R-:W-:Y:S01]  /*3f10*/  MUFU.EX2 R174, R174 ;  /* 0x000000ae00ae7308 */ /* 0x000fe20000000800 */
[----:B------:R-:W-:Y:S01]  /*3f20*/  FADD.FTZ R20, R20, R13 ;  /* 0x0000000d14147221 */ /* 0x000fe20000010000 */
[----:B------:R-:W-:Y:S01]  /*3f30*/  @!P2 VIADD R0, R0, 0x32460 ;  /* 0x000324600000a836 */ /* 0x000fe20000000000 */
[----:B------:R-:W0:Y:S02]  /*3f40*/  @P1 LDC R13, c[0x0][0x44c] ;  /* 0x00011300ff0d1b82 */ /* 0x000e240000000800 */
[----:B------:R-:W-:-:S02]  /*3f50*/  FADD.FTZ R159, R159, R20 ;  /* 0x000000149f9f7221 */ /* 0x000fc40000010000 */
[----:B------:R-:W-:Y:S01]  /*3f60*/  @!P2 PRMT R0, RZ, 0x654, R0 ;  /* 0x00000654ff00a816 */ /* 0x000fe20000000000 */
[----:B------:R-:W4:Y:S01]  /*3f70*/  MUFU.EX2 R175, R175 ;  /* 0x000000af00af7308 */ /* 0x000f220000000800 */
[C---:B---3--:R-:W-:Y:S01]  /*3f80*/  F2FP.F16.F32.PACK_AB R155, R163.reuse, R162 ;  /* 0x000000a2a39b723e */ /* 0x048fe200000000ff */
[----:B------:R-:W-:Y:S01]  /*3f90*/  FADD.FTZ R162, R162, R161 ;  /* 0x000000a1a2a27221 */ /* 0x000fe20000010000 */
[----:B------:R-:W3:Y:S02]  /*3fa0*/  @P1 LDC R20, c[0x0][0x450] ;  /* 0x00011400ff141b82 */ /* 0x000ee40000000800 */
[----:B--2---:R-:W-:Y:S01]  /*3fb0*/  WARPGROUP.ARRIVE ;  /* 0x00000000000079c5 */ /* 0x004fe20000000000 */
[----:B------:R-:W-:Y:S02]  /*3fc0*/  FADD.FTZ R163, R163, R162 ;  /* 0x000000a2a3a37221 */ /* 0x000fe40000010000 */
[----:B------:R-:W-:Y:S03]  /*3fd0*/  MUFU.EX2 R176, R176 ;  /* 0x000000b000b07308 */ /* 0x000fe60000000800 */
[----:B------:R-:W-:Y:S01]  /*3fe0*/  HGMMA.64x256x16.F32 R24, R152, gdesc[UR8].tnspB, RZ, !UPT, gsb0 ;  /* 0x43e0000898187df0 */ /* 0x000fe2000c0008ff */
[----:B------:R-:W-:Y:S01]  /*3ff0*/  UIADD3 UR10, UR4, 0x80, URZ ;  /* 0x00000080040a7890 */ /* 0x000fe2000fffe03f */
[----:B------:R-:W-:-:S03]  /*4000*/  UMOV UR11, 0x40000040 ;  /* 0x40000040000b7882 */ /* 0x000fc60000000000 */
[----:B------:R-:W-:Y:S01]  /*4010*/  MUFU.EX2 R177, R177 ;  /* 0x000000b100b17308 */ /* 0x000fe20000000800 */
[----:B0-----:R-:W-:-:S07]  /*4020*/  @P1 IMAD.HI.U32 R13, R13, UR60, RZ ;  /* 0x0000003c0d0d1c27 */ /* 0x001fce000f8e00ff */
[----:B------:R-:W-:Y:S01]  /*4030*/  MUFU.EX2 R178, R178 ;  /* 0x000000b200b27308 */ /* 0x000fe20000000800 */
[----:B---3--:R-:W-:Y:S01]  /*4040*/  @P1 SHF.R.U32.HI R12, RZ, R20, R13 ;  /* 0x00000014ff0c1219 */ /* 0x008fe2000001160d */
[----:B------:R-:W-:-:S03]  /*4050*/  VIADD R20, R156, 0xfffffffe ;  /* 0xfffffffe9c147836 */ /* 0x000fc60000000000 */
[----:B------:R-:W-:-:S03]  /*4060*/  IADD3 R12, R12, R202, -R201 ;  /* 0x000000ca0c0c7210 */ /* 0x000fc60007ffe8c9 */
[----:B------:R-:W0:Y:S02]  /*4070*/  MUFU.EX2 R179, R179 ;  /* 0x000000b300b37308 */ /* 0x000e240000000800 */
[----:B------:R-:W-:-:S06]  /*4080*/  IMAD.HI R12, R12, 0x2aaaaaab, RZ ;  /* 0x2aaaaaab0c0c7827 */ /* 0x000fcc00078e02ff */
[----:B------:R-:W-:Y:S01]  /*4090*/  MUFU.EX2 R180, R180 ;  /* 0x000000b400b47308 */ /* 0x000fe20000000800 */
[----:B------:R-:W-:-:S04]  /*40a0*/  SHF.R.U32.HI R13, RZ, 0x1f, R12 ;  /* 0x0000001fff0d7819 */ /* 0x000fc8000001160c */
[----:B------:R-:W-:-:S03]  /*40b0*/  LEA.HI.SX32 R13, R12, R13, 0x1c ;  /* 0x0000000d0c0d7211 */ /* 0x000fc600078fe2ff */
[----:B------:R-:W2:Y:S01]  /*40c0*/  MUFU.EX2 R181, R181 ;  /* 0x000000b500b57308 */ /* 0x000ea20000000800 */
[----:B------:R-:W-:-:S04]  /*40d0*/  VIMNMX R13, RZ, R13, !PT ;  /* 0x0000000dff0d7248 */ /* 0x000fc80007fe0100 */
[----:B------:R-:W-:-:S03]  /*40e0*/  ISETP.GE.AND P3, PT, R20, R13, PT ;  /* 0x0000000d1400720c */ /* 0x000fc60003f66270 */
[----:B------:R-:W-:Y:S08]  /*40f0*/  MUFU.EX2 R182, R182 ;  /* 0x000000b600b67308 */ /* 0x000ff00000000800 */
[----:B------:R-:W3:Y:S08]  /*4100*/  MUFU.EX2 R197, R197 ;  /* 0x000000c500c57308 */ /* 0x000ef00000000800 */
        /* <DEDUP_REMOVED lines=28> */
[----:B----4-:R-:W-:Y:S01]  /*42d0*/  F2FP.F16.F32.PACK_AB R152, R175, R174 ;  /* 0x000000aeaf98723e */ /* 0x010fe200000000ff */
[----:B------:R-:W-:Y:S01]  /*42e0*/  FADD.FTZ R174, R174, R159 ;  /* 0x0000009faeae7221 */ /* 0x000fe20000010000 */
[----:B0-----:R-:W-:Y:S01]  /*42f0*/  F2FP.F16.F32.PACK_AB R153, R179, R178 ;  /* 0x000000b2b399723e */ /* 0x001fe200000000ff */
[----:B------:R-:W-:Y:S01]  /*4300*/  FADD.FTZ R178, R178, R163 ;  /* 0x000000a3b2b27221 */ /* 0x000fe20000010000 */
[----:B------:R-:W-:Y:S01]  /*4310*/  F2FP.F16.F32.PACK_AB R154, R177, R176 ;  /* 0x000000b0b19a723e */ /* 0x000fe200000000ff */
[----:B------:R-:W0:Y:S01]  /*4320*/  MUFU.EX2 R167, R167 ;  /* 0x000000a700a77308 */ /* 0x000e220000000800 */
        /* <DEDUP_REMOVED lines=14> */
[----:B---3--:R-:W-:Y:S01]  /*4410*/  F2FP.F16.F32.PACK_AB R152, R197, R182 ;  /* 0x000000b6c598723e */ /* 0x008fe200000000ff */
        /* <DEDUP_REMOVED lines=52> */
[C---:B0-----:R-:W-:Y:S01]  /*4760*/  F2FP.F16.F32.PACK_AB R153, R167.reuse, R168 ;  /* 0x000000a8a799723e */ /* 0x041fe200000000ff */
        /* <DEDUP_REMOVED lines=11> */
[----:B------:R0:W-:Y:S02]  /*4820*/  @!P2 SYNCS.ARRIVE.TRANS64.RED.A1T0 RZ, [R0+URZ], RZ ;  /* 0x000000ff00ffa9a7 */ /* 0x0001e4000810043f */
[----:B0-----:R-:W-:Y:S01]  /*4830*/  FADD.FTZ R0, R166, R165 ;  /* 0x000000a5a6007221 */ /* 0x001fe20000010000 */
[----:B------:R-:W-:Y:S06]  /*4840*/  @!P3 BRA `(.L_x_14548) ;  /* 0x000000300010b947 */ /* 0x000fec0003800000 */
[----:B------:R-:W-:Y:S02]  /*4850*/  IMAD.MOV.U32 R211, RZ, RZ, R157 ;  /* 0x000000ffffd37224 */ /* 0x000fe400078e009d */
[----:B------:R-:W-:-:S07]  /*4860*/  IMAD.MOV.U32 R210, RZ, RZ, R21 ;  /* 0x000000ffffd27224 */ /* 0x000fce00078e0015 */
.L_x_14557:
[----:B------:R-:W-:-:S04]  /*4870*/  UIADD3 UR36, UR36, 0x1, URZ ;  /* 0x0000000124247890 */ /* 0x000fc8000fffe03f */
[----:B------:R-:W-:-:S04]  /*4880*/  UISETP.NE.AND UP0, UPT, UR36, 0x2, UPT ;  /* 0x000000022400788c */ /* 0x000fc8000bf05270 */
[----:B------:R-:W-:Y:S02]  /*4890*/  USEL UR4, URZ, 0x1, UP0 ;  /* 0x000000013f047887 */ /* 0x000fe40008000000 */
[----:B------:R-:W-:Y:S02]  /*48a0*/  USEL UR36, UR36, URZ, UP0 ;  /* 0x0000003f24247287 */ /* 0x000fe40008000000 */
[----:B------:R-:W-:Y:S01]  /*48b0*/  ULOP3.LUT UR37, UR37, UR4, URZ, 0x3c, !UPT ;  /* 0x0000000425257292 */ /* 0x000fe2000f8e3c3f */
[----:B0-----:R-:W-:Y:S11]  /*48c0*/  @!P0 BRA `(.L_x_14549) ;  /* 0x0000000000048947 */ /* 0x001ff60003800000 */
[----:B------:R-:W-:Y:S01]  /*48d0*/  BPT.TRAP 0x1 ;  /* 0x000000040000795c */ /* 0x000fe20000300000 */
.L_x_14549:
        /* <DEDUP_REMOVED lines=9> */
.L_x_14550:
[----:B-1----:R-:W-:Y:S05]  /*4970*/  @P3 BRA `(.L_x_14551) ;  /* 0x0000000000083947 */ /* 0x002fea0003800000 */
[----:B------:R-:W1:Y:S02]  /*4980*/  SYNCS.PHASECHK.TRANS64.TRYWAIT P3, [UR4+0x32430], R21 ;  /* 0x03243015ff0075a7 */ /* 0x000e640008060144 */
[----:B-1----:R-:W-:Y:S05]  /*4990*/  @!P3 BRA `(.L_x_14552) ;  /* 0x0000010000d4b947 */ /* 0x002fea0003800000 */
.L_x_14551:
        /* <DEDUP_REMOVED lines=31> */
.L_x_14553:
[----:B------:R1:W2:Y:S01]  /*4b90*/  SYNCS.PHASECHK.TRANS64.TRYWAIT P3, [UR4+0x32450], R21 ;  /* 0x03245015ff0075a7 */ /* 0x0002a20008060144 */
[----:B------:R-:W-:Y:S05]  /*4ba0*/  @!P0 BRA `(.L_x_14554) ;  /* 0x0000000000048947 */ /* 0x000fea0003800000 */
[----:B------:R-:W-:Y:S01]  /*4bb0*/  BPT.TRAP 0x1 ;  /* 0x000000040000795c */ /* 0x000fe20000300000 */
.L_x_14554:
[----:B--2---:R-:W-:Y:S05]  /*4bc0*/  @P3 BRA `(.L_x_14555) ;  /* 0x0000000000083947 */ /* 0x004fea0003800000 */
[----:B------:R-:W2:Y:S02]  /*4bd0*/  SYNCS.PHASECHK.TRANS64.TRYWAIT P3, [UR4+0x32450], R21 ;  /* 0x03245015ff0075a7 */ /* 0x000ea40008060144 */
[----:B--2---:R-:W-:Y:S05]  /*4be0*/  @!P3 BRA `(.L_x_14556) ;  /* 0x000001000058b947 */ /* 0x004fea0003800000 */
.L_x_14555:
        /* <DEDUP_REMOVED lines=13> */
[----:B------:R-:W-:-:S02]  /*4cc0*/  UMOV UR19, 0x40000040 ;  /* 0x4000004000137882 */ /* 0x000fc40000000000 */
[----:B------:R-:W-:Y:S01]  /*4cd0*/  HGMMA.64x96x16.F32 R152, gdesc[UR56], R152, gsb0 ;  /* 0x01600000389879f0 */ /* 0x000fe20008000898 */
[----:B------:R-:W-:Y:S01]  /*4ce0*/  R2UR UR56, R8 ;  /* 0x00000000083872ca */ /* 0x000fe200000e0000 */
[----:B------:R-:W-:Y:S01]  /*4cf0*/  UIADD3 UR58, UR5, 0x2, URZ ;  /* 0x00000002053a7890 */ /* 0x000fe2000fffe03f */
[----:B------:R-:W-:Y:S01]  /*4d00*/  R2UR UR57, R9 ;  /* 0x00000000093972ca */ /* 0x000fe200000e0000 */
[----:B------:R-:W-:Y:S01]  /*4d10*/  UMOV UR59, 0x40000040 ;  /* 0x40000040003b7882 */ /* 0x000fe20000000000 */
[----:B------:R-:W-:Y:S01]  /*4d20*/  UIADD3 UR22, UR5, 0x306, URZ ;  /* 0x0000030605167890 */ /* 0x000fe2000fffe03f */
[----:B--2---:R-:W2:Y:S01]  /*4d30*/  @P1 LDC R212, c[0x0][0x450] ;  /* 0x00011400ffd41b82 */ /* 0x004ea20000000800 */
        /* <DEDUP_REMOVED lines=11> */
[----:B------:R-:W-:Y:S01]  /*4df0*/  IMAD.MOV.U32 R213, RZ, RZ, R214 ;  /* 0x000000ffffd57224 */ /* 0x000fe200078e00d6 */
[----:B------:R-:W-:Y:S01]  /*4e00*/  UMOV UR47, 0x40000040 ;  /* 0x40000040002f7882 */ /* 0x000fe20000000000 */
[----:B------:R-:W-:Y:S01]  /*4e10*/  UIADD3 UR50, UR5, 0x902, URZ ;  /* 0x0000090205327890 */ /* 0x000fe2000fffe03f */
[----:B------:R-:W-:Y:S01]  /*4e20*/  UMOV UR51, 0x40000040 ;  /* 0x4000004000337882 */ /* 0x000fe20000000000 */
[----:B------:R-:W-:Y:S01]  /*4e30*/  UIADD3 UR54, UR5, 0x904, URZ ;  /* 0x0000090405367890 */ /* 0x000fe2000fffe03f */
[----:B------:R-:W-:Y:S01]  /*4e40*/  UMOV UR55, 0x40000040 ;  /* 0x4000004000377882 */ /* 0x000fe20000000000 */
[----:B--2---:R-:W-:Y:S01]  /*4e50*/  @P1 SHF.R.U32.HI R213, RZ, R212, R215 ;  /* 0x000000d4ffd51219 */ /* 0x004fe200000116d7 */
[----:B------:R-:W-:-:S04]  /*4e60*/  IMAD.MOV.U32 R215, RZ, RZ, -0x60 ;  /* 0xffffffa0ffd77424 */ /* 0x000fc800078e00ff */
[----:B------:R-:W-:-:S04]  /*4e70*/  IMAD R215, R20, R215, 0x1 ;  /* 0x0000000114d77424 */ /* 0x000fc800078e02d7 */
[----:B------:R-:W-:-:S05]  /*4e80*/  IMAD R212, R204, -0x2, R215 ;  /* 0xfffffffeccd47824 */ /* 0x000fca00078e02d7 */
[----:B------:R-:W-:Y:S01]  /*4e90*/  IADD3 R212, -R201, R212, R202 ;  /* 0x000000d4c9d47210 */ /* 0x000fe20007ffe1ca */
[----:B------:R-:W-:Y:S02]  /*4ea0*/  WARPGROUP.DEPBAR.LE gsb0, 0x0 ;  /* 0x00008000000079c5 */ /* 0x000fe40000010000 */
        /* <DEDUP_REMOVED lines=59> */
[----:B01----:R-:W-:Y:S01]  /*5260*/  FMUL.FTZ R21, R152, UR5 ;  /* 0x0000000598157c20 */ /* 0x003fe20008410000 */
        /* <DEDUP_REMOVED lines=24> */
[----:B------:R-:W0:Y:S01]  /*53f0*/  SHFL.IDX PT, R197, R213, RZ, 0x1c1f ;  /* 0x001c1fffd5c57589 */ /* 0x000e2200000e0000 */
[----:B------:R-:W-:Y:S01]  /*5400*/  FMUL.FTZ R167, R167, UR5 ;  /* 0x00000005a7a77c20 */ /* 0x000fe20008410000 */
[----:B------:R-:W-:Y:S01]  /*5410*/  FMUL.FTZ R219, R171, UR5 ;  /* 0x00000005abdb7c20 */ /* 0x000fe20008410000 */
[----:B------:R-:W-:Y:S01]  /*5420*/  FMUL.FTZ R220, R174, UR5 ;  /* 0x00000005aedc7c20 */ /* 0x000fe20008410000 */
[----:B------:R-:W1:Y:S01]  /*5430*/  SHFL.IDX PT, R213, R213, 0x1, 0x1c1f ;  /* 0x003c1f00d5d57f89 */ /* 0x000e6200000e0000 */
        /* <DEDUP_REMOVED lines=19> */
[----:B0-----:R-:W-:-:S02]  /*5570*/  IMAD.IADD R197, R212, 0x1, R197 ;  /* 0x00000001d4c57824 */ /* 0x001fc400078e02c5 */
[----:B------:R-:W-:Y:S01]  /*5580*/  FMUL.FTZ R191, R191, UR5 ;  /* 0x00000005bfbf7c20 */ /* 0x000fe20008410000 */
[----:B------:R-:W-:Y:S01]  /*5590*/  FMUL.FTZ R194, R194, UR5 ;  /* 0x00000005c2c27c20 */ /* 0x000fe20008410000 */
[----:B------:R-:W-:Y:S01]  /*55a0*/  FMUL.FTZ R195, R195, UR5 ;  /* 0x00000005c3c37c20 */ /* 0x000fe20008410000 */
[----:B-1----:R-:W-:Y:S01]  /*55b0*/  IMAD.IADD R170, R212, 0x1, R213 ;  /* 0x00000001d4aa7824 */ /* 0x002fe200078e02d5 */
[C---:B------:R-:W-:Y:S01]  /*55c0*/  ISETP.GT.AND P6, PT, R197.reuse, RZ, PT ;  /* 0x000000ffc500720c */ /* 0x040fe20003fc4270 */
[----:B------:R-:W-:Y:S01]  /*55d0*/  FMUL.FTZ R198, R198, UR5 ;  /* 0x00000005c6c67c20 */ /* 0x000fe20008410000 */
[----:B------:R-:W0:Y:S01]  /*55e0*/  MUFU.TANH R153, R153 ;  /* 0x0000009900997308 */ /* 0x000e220000002400 */
[----:B------:R-:W-:Y:S01]  /*55f0*/  ISETP.GT.AND P4, PT, R197, 0x9, PT ;  /* 0x00000009c500780c */ /* 0x000fe20003f84270 */
[----:B------:R-:W-:Y:S01]  /*5600*/  FMUL.FTZ R199, R199, UR5 ;  /* 0x00000005c7c77c20 */ /* 0x000fe20008410000 */
[----:B------:R-:W-:Y:S01]  /*5610*/  ISETP.GT.AND P5, PT, R197, 0x1, PT ;  /* 0x00000001c500780c */ /* 0x000fe20003fa4270 */
[----:B------:R-:W-:Y:S01]  /*5620*/  ULDC UR5, c[0x0][0xa80] ;  /* 0x0002a00000057ab9 */ /* 0x000fe20000000800 */
[----:B--2---:R-:W-:-:S02]  /*5630*/  FSEL R174, R156, -INF , P4 ;  /* 0xff8000009cae7808 */ /* 0x004fc40002000000 */
[C---:B------:R-:W-:Y:S01]  /*5640*/  ISETP.GT.AND P3, PT, R197.reuse, 0x8, PT ;  /* 0x00000008c500780c */ /* 0x040fe20003f64270 */
[----:B------:R-:W-:Y:S01]  /*5650*/  MUFU.TANH R165, R165 ;  /* 0x000000a500a57308 */ /* 0x000fe20000002400 */
[----:B---3--:R-:W-:Y:S02]  /*5660*/  FSEL R152, R152, -INF , P5 ;  /* 0xff80000098987808 */ /* 0x008fe40002800000 */
[C---:B------:R-:W-:Y:S02]  /*5670*/  ISETP.GT.AND P5, PT, R197.reuse, 0x11, PT ;  /* 0x00000011c500780c */ /* 0x040fe40003fa4270 */
[----:B------:R-:W-:-:S03]  /*5680*/  ISETP.GT.AND P4, PT, R197, 0x19, PT ;  /* 0x00000019c500780c */ /* 0x000fc60003f84270 */
[----:B------:R-:W1:Y:S01]  /*5690*/  MUFU.TANH R160, R160 ;  /* 0x000000a000a07308 */ /* 0x000e620000002400 */
[----:B0-----:R-:W-:Y:S02]  /*56a0*/  FSEL R153, R153, -INF , P3 ;  /* 0xff80000099997808 */ /* 0x001fe40001800000 */
[----:B------:R-:W-:-:S05]  /*56b0*/  ISETP.GT.AND P3, PT, R197, 0x18, PT ;  /* 0x00000018c500780c */ /* 0x000fca0003f64270 */
[----:B------:R-:W0:Y:S08]  /*56c0*/  MUFU.TANH R161, R161 ;  /* 0x000000a100a17308 */ /* 0x000e300000002400 */
[----:B------:R-:W-:Y:S01]  /*56d0*/  MUFU.TANH R173, R173 ;  /* 0x000000ad00ad7308 */ /* 0x000fe20000002400 */
[----:B-1----:R-:W-:Y:S02]  /*56e0*/  FSEL R160, R160, -INF , P5 ;  /* 0xff800000a0a07808 */ /* 0x002fe40002800000 */
[----:B------:R-:W-:-:S05]  /*56f0*/  ISETP.GT.AND P5, PT, R197, 0x21, PT ;  /* 0x00000021c500780c */ /* 0x000fca0003fa4270 */
[----:B------:R-:W1:Y:S01]  /*5700*/  MUFU.TANH R168, R168 ;  /* 0x000000a800a87308 */ /* 0x000e620000002400 */
[----:B0-----:R-:W-:Y:S02]  /*5710*/  FSEL R161, R161, -INF , P3 ;  /* 0xff800000a1a17808 */ /* 0x001fe40001800000 */
[----:B------:R-:W-:-:S05]  /*5720*/  ISETP.GT.AND P3, PT, R197, 0x28, PT ;  /* 0x00000028c500780c */ /* 0x000fca0003f64270 */
[----:B------:R0:W-:Y:S08]  /*5730*/  MUFU.TANH R171, R167 ;  /* 0x000000a700ab7308 */ /* 0x0001f00000002400 */
[----:B------:R-:W2:Y:S01]  /*5740*/  MUFU.TANH R164, R164 ;  /* 0x000000a400a47308 */ /* 0x000ea20000002400 */
[----:B0-----:R-:W-:Y:S02]  /*5750*/  FSEL R167, R21, -INF , P6 ;  /* 0xff80000015a77808 */ /* 0x001fe40003000000 */
[----:B------:R-:W-:-:S02]  /*5760*/  ISETP.GT.AND P6, PT, R197, 0x10, PT ;  /* 0x00000010c500780c */ /* 0x000fc40003fc4270 */
[----:B-1----:R-:W-:Y:S02]  /*5770*/  FSEL R168, R168, -INF , P5 ;  /* 0xff800000a8a87808 */ /* 0x002fe40002800000 */
[----:B------:R-:W-:Y:S01]  /*5780*/  FSEL R156, R157, -INF , P6 ;  /* 0xff8000009d9c7808 */ /* 0x000fe20003000000 */
[----:B------:R-:W0:Y:S01]  /*5790*/  MUFU.TANH R169, R169 ;  /* 0x000000a900a97308 */ /* 0x000e220000002400 */
[C---:B------:R-:W-:Y:S02]  /*57a0*/  ISETP.GT.AND P6, PT, R197.reuse, 0x20, PT ;  /* 0x00000020c500780c */ /* 0x040fe40003fc4270 */
[----:B------:R-:W-:Y:S02]  /*57b0*/  ISETP.GT.AND P5, PT, R197, 0x31, PT ;  /* 0x00000031c500780c */ /* 0x000fe40003fa4270 */
[----:B------:R-:W-:Y:S02]  /*57c0*/  FSEL R165, R165, -INF , P6 ;  /* 0xff800000a5a57808 */ /* 0x000fe40003000000 */
[----:B------:R-:W-:Y:S01]  /*57d0*/  ISETP.GT.AND P6, PT, R197, 0x30, PT ;  /* 0x00000030c500780c */ /* 0x000fe20003fc4270 */
[----:B------:R-:W1:Y:S01]  /*57e0*/  MUFU.TANH R181, R181 ;  /* 0x000000b500b57308 */ /* 0x000e620000002400 */
[----:B--2---:R-:W-:-:S02]  /*57f0*/  FSEL R164, R164, -INF , P4 ;  /* 0xff800000a4a47808 */ /* 0x004fc40002000000 */
[----:B------:R-:W-:Y:S02]  /*5800*/  FSEL R173, R173, -INF , P6 ;  /* 0xff800000adad7808 */ /* 0x000fe40003000000 */
[C---:B------:R-:W-:Y:S02]  /*5810*/  ISETP.GT.AND P6, PT, R197.reuse, 0x40, PT ;  /* 0x00000040c500780c */ /* 0x040fe40003fc4270 */
[----:B------:R-:W-:Y:S01]  /*5820*/  ISETP.GT.AND P4, PT, R197, 0x29, PT ;  /* 0x00000029c500780c */ /* 0x000fe20003f84270 */
[----:B------:R-:W2:Y:S01]  /*5830*/  MUFU.TANH R176, R176 ;  /* 0x000000b000b07308 */ /* 0x000ea20000002400 */
[----:B------:R-:W-:Y:S02]  /*5840*/  FMNMX.FTZ R157, R167, R210, !PT ;  /* 0x000000d2a79d7209 */ /* 0x000fe40007810000 */
[----:B0-----:R-:W-:Y:S02]  /*5850*/  FSEL R169, R169, -INF , P3 ;  /* 0xff800000a9a97808 */ /* 0x001fe40001800000 */
[----:B------:R-:W-:-:S02]  /*5860*/  ISETP.GT.AND P3, PT, R197, 0x38, PT ;  /* 0x00000038c500780c */ /* 0x000fc40003f64270 */
        /* <DEDUP_REMOVED lines=19> */
[----:B------:R-:W-:-:S05]  /*59a0*/  ISETP.GT.AND P6, PT, R170, RZ, PT ;  /* 0x000000ffaa00720c */ /* 0x000fca0003fc4270 */
        /* <DEDUP_REMOVED lines=23> */
[----:B------:R-:W-:Y:S02]  /*5b20*/  FMNMX.FTZ R162, R154, R211, !PT ;  /* 0x000000d39aa27209 */ /* 0x000fe40007810000 */
[----:B------:R-:W-:-:S03]  /*5b30*/  ISETP.GT.AND P6, PT, R170, 0x20, PT ;  /* 0x00000020aa00780c */ /* 0x000fc60003fc4270 */
[----:B------:R-:W1:Y:S01]  /*5b40*/  MUFU.TANH R158, R158 ;  /* 0x0000009e009e7308 */ /* 0x000e620000002400 */
[----:B--2---:R-:W-:Y:S02]  /*5b50*/  FSEL R155, R155, -INF , P5 ;  /* 0xff8000009b9b7808 */ /* 0x004fe40002800000 */
[----:B------:R-:W-:Y:S02]  /*5b60*/  ISETP.GT.AND P5, PT, R170, 0x11, PT ;  /* 0x00000011aa00780c */ /* 0x000fe40003fa4270 */
[----:B------:R-:W-:-:S03]  /*5b70*/  FMNMX.FTZ R157, R155, R162, !PT ;  /* 0x000000a29b9d7209 */ /* 0x000fc60007810000 */
[----:B------:R-:W2:Y:S01]  /*5b80*/  MUFU.TANH R159, R159 ;  /* 0x0000009f009f7308 */ /* 0x000ea20000002400 */
[----:B0-----:R-:W-:Y:S02]  /*5b90*/  FSEL R196, R196, -INF , P4 ;  /* 0xff800000c4c47808 */ /* 0x001fe40002000000 */
[----:B------:R-:W-:-:S05]  /*5ba0*/  ISETP.GT.AND P4, PT, R170, 0x9, PT ;  /* 0x00000009aa00780c */ /* 0x000fca0003f84270 */
[----:B------:R-:W0:Y:S01]  /*5bb0*/  MUFU.TANH R163, R163 ;  /* 0x000000a300a37308 */ /* 0x000e220000002400 */
[----:B-1----:R-:W-:Y:S02]  /*5bc0*/  FSEL R158, R158, -INF , P3 ;  /* 0xff8000009e9e7808 */ /* 0x002fe40001800000 */
[----:B------:R-:W-:Y:S02]  /*5bd0*/  ISETP.GT.AND P3, PT, R170, 0x18, PT ;  /* 0x00000018aa00780c */ /* 0x000fe40003f64270 */
[----:B------:R-:W-:-:S03]  /*5be0*/  FMNMX.FTZ R162, R158, R157, !PT ;  /* 0x0000009d9ea27209 */ /* 0x000fc60007810000 */
[----:B------:R-:W1:Y:S01]  /*5bf0*/  MUFU.TANH R166, R166 ;  /* 0x000000a600a67308 */ /* 0x000e620000002400 */
[----:B--2---:R-:W-:Y:S02]  /*5c00*/  FSEL R223, R159, -INF , P4 ;  /* 0xff8000009fdf7808 */ /* 0x004fe40002000000 */
[----:B------:R-:W-:Y:S02]  /*5c10*/  FMNMX.FTZ R159, R161, R212, !PT ;  /* 0x000000d4a19f7209 */ /* 0x000fe40007810000 */
[----:B------:R-:W-:Y:S02]  /*5c20*/  FMNMX.FTZ R162, R223, R162, !PT ;  /* 0x000000a2dfa27209 */ /* 0x000fe40007810000 */
[----:B------:R-:W-:Y:S01]  /*5c30*/  FMNMX.FTZ R212, R164, R159, !PT ;  /* 0x0000009fa4d47209 */ /* 0x000fe20007810000 */
[----:B------:R-:W2:Y:S01]  /*5c40*/  MUFU.TANH R21, R214 ;  /* 0x000000d600157308 */ /* 0x000ea20000002400 */
[----:B0-----:R-:W-:Y:S02]  /*5c50*/  FSEL R215, R163, -INF , P5 ;  /* 0xff800000a3d77808 */ /* 0x001fe40002800000 */
[----:B------:R-:W-:-:S02]  /*5c60*/  FMNMX.FTZ R157, R165, R212, !PT ;  /* 0x000000d4a59d7209 */ /* 0x000fc40007810000 */
[----:B------:R-:W-:Y:S02]  /*5c70*/  FMNMX.FTZ R162, R197, R162, !PT ;  /* 0x000000a2c5a27209 */ /* 0x000fe40007810000 */
[----:B------:R-:W-:Y:S01]  /*5c80*/  ISETP.GT.AND P4, PT, R170, 0x19, PT ;  /* 0x00000019aa00780c */ /* 0x000fe20003f84270 */
[----:B------:R-:W0:Y:S01]  /*5c90*/  MUFU.TANH R219, R219 ;  /* 0x000000db00db7308 */ /* 0x000e220000002400 */
[----:B-1----:R-:W-:Y:S02]  /*5ca0*/  FSEL R218, R166, -INF , P3 ;  /* 0xff800000a6da7808 */ /* 0x002fe40001800000 */
[----:B------:R-:W-:Y:S02]  /*5cb0*/  FMNMX.FTZ R166, R168, R157, !PT ;  /* 0x0000009da8a67209 */ /* 0x000fe40007810000 */
[----:B------:R-:W-:Y:S02]  /*5cc0*/  FMNMX.FTZ R157, R215, R162, !PT ;  /* 0x000000a2d79d7209 */ /* 0x000fe40007810000 */
[----:B------:R-:W-:Y:S01]  /*5cd0*/  FMNMX.FTZ R159, R169, R166, !PT ;  /* 0x000000a6a99f7209 */ /* 0x000fe20007810000 */
[----:B------:R-:W1:Y:S01]  /*5ce0*/  MUFU.TANH R220, R220 ;  /* 0x000000dc00dc7308 */ /* 0x000e620000002400 */
[----:B------:R-:W-:-:S02]  /*5cf0*/  FSEL R222, R171, -INF , P4 ;  /* 0xff800000abde7808 */ /* 0x000fc40002000000 */
[----:B------:R-:W-:Y:S02]  /*5d00*/  FMNMX.FTZ R157, R218, R157, !PT ;  /* 0x0000009dda9d7209 */ /* 0x000fe40007810000 */
[----:B------:R-:W-:Y:S02]  /*5d10*/  FMNMX.FTZ R162, R172, R159, !PT ;  /* 0x0000009faca27209 */ /* 0x000fe40007810000 */
[----:B------:R-:W-:Y:S01]  /*5d20*/  ISETP.GT.AND P5, PT, R170, 0x21, PT ;  /* 0x00000021aa00780c */ /* 0x000fe20003fa4270 */
[----:B------:R-:W3:Y:S01]  /*5d30*/  MUFU.TANH R175, R175 ;  /* 0x000000af00af7308 */ /* 0x000ee20000002400 */
[----:B--2---:R-:W-:Y:S02]  /*5d40*/  FSEL R216, R21, -INF , P6 ;  /* 0xff80000015d87808 */ /* 0x004fe40003000000 */
[----:B------:R-:W-:Y:S02]  /*5d50*/  FMNMX.FTZ R157, R222, R157, !PT ;  /* 0x0000009dde9d7209 */ /* 0x000fe40007810000 */
[----:B------:R-:W-:-:S02]  /*5d60*/  FMNMX.FTZ R159, R173, R162, !PT ;  /* 0x000000a2ad9f7209 */ /* 0x000fc40007810000 */
[----:B------:R-:W-:Y:S01]  /*5d70*/  ISETP.GT.AND P3, PT, R170, 0x28, PT ;  /* 0x00000028aa00780c */ /* 0x000fe20003f64270 */
[----:B------:R-:W2:Y:S01]  /*5d80*/  MUFU.TANH R178, R178 ;  /* 0x000000b200b27308 */ /* 0x000ea20000002400 */
[----:B0-----:R-:W-:Y:S02]  /*5d90*/  FSEL R219, R219, -INF , P5 ;  /* 0xff800000dbdb7808 */ /* 0x001fe40002800000 */
[----:B------:R-:W-:Y:S02]  /*5da0*/  FMNMX.FTZ R162, R216, R157, !PT ;  /* 0x0000009dd8a27209 */ /* 0x000fe40007810000 */
[----:B------:R-:W-:Y:S02]  /*5db0*/  FMNMX.FTZ R166, R176, R159, !PT ;  /* 0x0000009fb0a67209 */ /* 0x000fe40007810000 */
[----:B------:R-:W-:Y:S01]  /*5dc0*/  ISETP.GT.AND P4, PT, R170, 0x29, PT ;  /* 0x00000029aa00780c */ /* 0x000fe20003f84270 */
[----:B------:R-:W0:Y:S01]  /*5dd0*/  MUFU.TANH R179, R179 ;  /* 0x000000b300b37308 */ /* 0x000e220000002400 */
[----:B-1----:R-:W-:-:S02]  /*5de0*/  FSEL R220, R220, -INF , P3 ;  /* 0xff800000dcdc7808 */ /* 0x002fc40001800000 */
[----:B------:R-:W-:Y:S02]  /*5df0*/  FMNMX.FTZ R159, R219, R162, !PT ;  /* 0x000000a2db9f7209 */ /* 0x000fe40007810000 */
[----:B------:R-:W-:Y:S02]  /*5e00*/  ISETP.GT.AND P6, PT, R170, 0x30, PT ;  /* 0x00000030aa00780c */ /* 0x000fe40003fc4270 */
[----:B---3--:R-:W-:Y:S01]  /*5e10*/  FSEL R221, R175, -INF , P4 ;  /* 0xff800000afdd7808 */ /* 0x008fe20002000000 */
[----:B------:R-:W1:Y:S01]  /*5e20*/  MUFU.TANH R182, R182 ;  /* 0x000000b600b67308 */ /* 0x000e620000002400 */
[----:B------:R-:W-:Y:S02]  /*5e30*/  FMNMX.FTZ R162, R220, R159, !PT ;  /* 0x0000009fdca27209 */ /* 0x000fe40007810000 */
[----:B------:R-:W-:Y:S02]  /*5e40*/  FMNMX.FTZ R163, R177, R166, !PT ;  /* 0x000000a6b1a37209 */ /* 0x000fe40007810000 */
[----:B------:R-:W-:-:S02]  /*5e50*/  ISETP.GT.AND P5, PT, R170, 0x31, PT ;  /* 0x00000031aa00780c */ /* 0x000fc40003fa4270 */
[----:B--2---:R-:W-:Y:S01]  /*5e60*/  FSEL R212, R178, -INF , P6 ;  /* 0xff800000b2d47808 */ /* 0x004fe20003000000 */
[----:B------:R-:W2:Y:S01]  /*5e70*/  MUFU.TANH R183, R183 ;  /* 0x000000b700b77308 */ /* 0x000ea20000002400 */
[----:B------:R-:W-:Y:S02]  /*5e80*/  FMNMX.FTZ R159, R221, R162, !PT ;  /* 0x000000a2dd9f7209 */ /* 0x000fe40007810000 */
[----:B------:R-:W-:Y:S02]  /*5e90*/  FMNMX.FTZ R166, R180, R163, !PT ;  /* 0x000000a3b4a67209 */ /* 0x000fe40007810000 */
[----:B------:R-:W-:Y:S02]  /*5ea0*/  ISETP.GT.AND P3, PT, R170, 0x38, PT ;  /* 0x00000038aa00780c */ /* 0x000fe40003f64270 */
[----:B0-----:R-:W-:Y:S01]  /*5eb0*/  FSEL R213, R179, -INF , P5 ;  /* 0xff800000b3d57808 */ /* 0x001fe20002800000 */
[----:B------:R-:W0:Y:S01]  /*5ec0*/  MUFU.TANH R186, R186 ;  /* 0x000000ba00ba7308 */ /* 0x000e220000002400 */
[----:B------:R-:W-:-:S02]  /*5ed0*/  FMNMX.FTZ R162, R212, R159, !PT ;  /* 0x0000009fd4a27209 */ /* 0x000fc40007810000 */
[----:B------:R-:W-:Y:S02]  /*5ee0*/  FMNMX.FTZ R171, R181, R166, !PT ;  /* 0x000000a6b5ab7209 */ /* 0x000fe40007810000 */
[----:B------:R-:W-:Y:S02]  /*5ef0*/  ISETP.GT.AND P4, PT, R170, 0x39, PT ;  /* 0x00000039aa00780c */ /* 0x000fe40003f84270 */
[----:B-1----:R-:W-:Y:S01]  /*5f00*/  FSEL R214, R182, -INF , P3 ;  /* 0xff800000b6d67808 */ /* 0x002fe20001800000 */
[----:B------:R-:W1:Y:S01]  /*5f10*/  MUFU.TANH R187, R187 ;  /* 0x000000bb00bb7308 */ /* 0x000e620000002400 */
[----:B------:R-:W-:Y:S02]  /*5f20*/  FMNMX.FTZ R159, R213, R162, !PT ;  /* 0x000000a2d59f7209 */ /* 0x000fe40007810000 */
[----:B------:R-:W-:Y:S02]  /*5f30*/  FMNMX.FTZ R166, R184, R171, !PT ;  /* 0x000000abb8a67209 */ /* 0x000fe40007810000 */
[----:B------:R-:W-:-:S02]  /*5f40*/  ISETP.GT.AND P6, PT, R170, 0x40, PT ;  /* 0x00000040aa00780c */ /* 0x000fc40003fc4270 */
[----:B--2---:R-:W-:Y:S01]  /*5f50*/  FSEL R217, R183, -INF , P4 ;  /* 0xff800000b7d97808 */ /* 0x004fe20002000000 */
[----:B------:R1:W2:Y:S01]  /*5f60*/  MUFU.TANH R21, R190 ;  /* 0x000000be00157308 */ /* 0x0002a20000002400 */
[----:B------:R-:W-:Y:S02]  /*5f70*/  FMNMX.FTZ R162, R214, R159, !PT ;  /* 0x0000009fd6a27209 */ /* 0x000fe40007810000 */
[----:B------:R-:W-:Y:S02]  /*5f80*/  FMNMX.FTZ R171, R185, R166, !PT ;  /* 0x000000a6b9ab7209 */ /* 0x000fe40007810000 */
[----:B------:R-:W-:Y:S02]  /*5f90*/  ISETP.GT.AND P5, PT, R170, 0x41, PT ;  /* 0x00000041aa00780c */ /* 0x000fe40003fa4270 */
[----:B0-----:R-:W-:Y:S01]  /*5fa0*/  FSEL R183, R186, -INF , P6 ;  /* 0xff800000bab77808 */ /* 0x001fe20003000000 */
[----:B------:R2:W-:Y:S01]  /*5fb0*/  MUFU.TANH R157, R191 ;  /* 0x000000bf009d7308 */ /* 0x0005e20000002400 */
[----:B------:R-:W-:-:S02]  /*5fc0*/  FMNMX.FTZ R162, R217, R162, !PT ;  /* 0x000000a2d9a27209 */ /* 0x000fc40007810000 */
[----:B------:R-:W-:Y:S02]  /*5fd0*/  FMNMX.FTZ R178, R188, R171, !PT ;  /* 0x000000abbcb27209 */ /* 0x000fe40007810000 */
[C---:B------:R-:W-:Y:S02]  /*5fe0*/  ISETP.GT.AND P3, PT, R170.reuse, 0x48, PT ;  /* 0x00000048aa00780c */ /* 0x040fe40003f64270 */
[----:B-1----:R-:W-:Y:S01]  /*5ff0*/  FSEL R190, R187, -INF , P5 ;  /* 0xff800000bbbe7808 */ /* 0x002fe20002800000 */
[----:B------:R0:W1:Y:S01]  /*6000*/  MUFU.TANH R163, R194 ;  /* 0x000000c200a37308 */ /* 0x0000620000002400 */
[----:B------:R-:W-:Y:S01]  /*6010*/  FMNMX.FTZ R171, R183, R162, !PT ;  /* 0x000000a2b7ab7209 */ /* 0x000fe20007810000 */
[----:B------:R-:W-:Y:S01]  /*6020*/  IMAD.U32 R187, RZ, RZ, UR4 ;  /* 0x00000004ffbb7e24 */ /* 0x000fe2000f8e00ff */
[----:B------:R-:W-:Y:S01]  /*6030*/  FMNMX.FTZ R175, R189, R178, !PT ;  /* 0x000000b2bdaf7209 */ /* 0x000fe20007810000 */
[----:B------:R-:W-:Y:S01]  /*6040*/  UIMAD UR4, UR36, 0xc00, UR6 ;  /* 0x00000c00240478a4 */ /* 0x000fe2000f8e0206 */
[----:B------:R-:W-:-:S02]  /*6050*/  ISETP.GT.AND P4, PT, R170, 0x49, PT ;  /* 0x00000049aa00780c */ /* 0x000fc40003f84270 */
[----:B--2---:R-:W-:Y:S01]  /*6060*/  FSEL R191, R21, -INF , P3 ;  /* 0xff80000015bf7808 */ /* 0x004fe20001800000 */
[----:B------:R-:W2:Y:S01]  /*6070*/  MUFU.TANH R166, R195 ;  /* 0x000000c300a67308 */ /* 0x000ea20000002400 */
[----:B------:R-:W-:Y:S01]  /*6080*/  FMNMX.FTZ R162, R190, R171, !PT ;  /* 0x000000abbea27209 */ /* 0x000fe20007810000 */
[----:B0-----:R-:W0:Y:S01]  /*6090*/  S2R R194, SR_TID.X ;  /* 0x0000000000c27919 */ /* 0x001e220000002100 */
[----:B------:R-:W-:Y:S01]  /*60a0*/  FMNMX.FTZ R178, R192, R175, !PT ;  /* 0x000000afc0b27209 */ /* 0x000fe20007810000 */
[----:B------:R-:W-:Y:S01]  /*60b0*/  UMOV UR10, UR4 ;  /* 0x00000004000a7c82 */ /* 0x000fe20008000000 */
[C---:B------:R-:W-:Y:S02]  /*60c0*/  ISETP.GT.AND P5, PT, R170.reuse, 0x50, PT ;  /* 0x00000050aa00780c */ /* 0x040fe40003fa4270 */
[----:B------:R-:W-:Y:S01]  /*60d0*/  FMNMX.FTZ R21, R193, R178, !PT ;  /* 0x000000b2c1157209 */ /* 0x000fe20007810000 */
[----:B------:R3:W4:Y:S01]  /*60e0*/  MUFU.TANH R159, R198 ;  /* 0x000000c6009f7308 */ /* 0x0007220000002400 */
[----:B------:R-:W-:-:S02]  /*60f0*/  ISETP.GT.AND P3, PT, R170, 0x51, PT ;  /* 0x00000051aa00780c */ /* 0x000fc40003f64270 */
[----:B-1----:R-:W-:Y:S02]  /*6100*/  FSEL R163, R163, -INF , P5 ;  /* 0xff800000a3a37808 */ /* 0x002fe40002800000 */
[----:B------:R-:W-:-:S03]  /*6110*/  FMNMX.FTZ R21, R196, R21, !PT ;  /* 0x00000015c4157209 */ /* 0x000fc60007810000 */
[----:B------:R-:W1:Y:S01]  /*6120*/  MUFU.TANH R171, R199 ;  /* 0x000000c700ab7308 */ /* 0x000e620000002400 */
[----:B---3--:R-:W-:Y:S02]  /*6130*/  FSEL R198, R157, -INF , P4 ;  /* 0xff8000009dc67808 */ /* 0x008fe40002000000 */
[----:B------:R-:W-:Y:S02]  /*6140*/  FMNMX.FTZ R157, R191, R162, !PT ;  /* 0x000000a2bf9d7209 */ /* 0x000fe40007810000 */
[----:B------:R-:W-:Y:S01]  /*6150*/  ISETP.GT.AND P4, PT, R170, 0x58, PT ;  /* 0x00000058aa00780c */ /* 0x000fe20003f84270 */
[----:B------:R-:W3:Y:S01]  /*6160*/  SHFL.BFLY PT, R162, R21, 0x2, 0x1f ;  /* 0x0c401f0015a27f89 */ /* 0x000ee200000e0000 */
[----:B------:R-:W-:Y:S02]  /*6170*/  FMNMX.FTZ R178, R198, R157, !PT ;  /* 0x0000009dc6b27209 */ /* 0x000fe40007810000 */
[----:B--2---:R-:W-:Y:S02]  /*6180*/  FSEL R166, R166, -INF , P3 ;  /* 0xff800000a6a67808 */ /* 0x004fe40001800000 */
[----:B------:R-:W-:-:S02]  /*6190*/  FMNMX.FTZ R157, R163, R178, !PT ;  /* 0x000000b2a39d7209 */ /* 0x000fc40007810000 */
[----:B------:R-:W-:Y:S02]  /*61a0*/  ISETP.GT.AND P3, PT, R170, 0x59, PT ;  /* 0x00000059aa00780c */ /* 0x000fe40003f64270 */
[----:B----4-:R-:W-:Y:S02]  /*61b0*/  FSEL R170, R159, -INF , P4 ;  /* 0xff8000009faa7808 */ /* 0x010fe40002000000 */
[----:B------:R-:W-:Y:S02]  /*61c0*/  FMNMX.FTZ R157, R166, R157, !PT ;  /* 0x0000009da69d7209 */ /* 0x000fe40007810000 */
[----:B-1----:R-:W-:Y:S02]  /*61d0*/  FSEL R171, R171, -INF , P3 ;  /* 0xff800000abab7808 */ /* 0x002fe40001800000 */
[----:B------:R-:W-:Y:S02]  /*61e0*/  FMNMX.FTZ R178, R170, R157, !PT ;  /* 0x0000009daab27209 */ /* 0x000fe40007810000 */
[----:B0-----:R-:W-:-:S02]  /*61f0*/  SHF.R.U32.HI R195, RZ, 0x7, R194 ;  /* 0x00000007ffc37819 */ /* 0x001fc400000116c2 */
[----:B------:R-:W-:-:S05]  /*6200*/  FMNMX.FTZ R178, R171, R178, !PT ;  /* 0x000000b2abb27209 */ /* 0x000fca0007810000 */
[----:B------:R-:W0:Y:S01]  /*6210*/  SHFL.BFLY PT, R157, R178, 0x2, 0x1f ;  /* 0x0c401f00b29d7f89 */ /* 0x000e2200000e0000 */
[----:B---3--:R-:W-:-:S05]  /*6220*/  FMNMX.FTZ R162, R21, R162, !PT ;  /* 0x000000a215a27209 */ /* 0x008fca0007810000 */
        /* <DEDUP_REMOVED lines=8> */
[--C-:B------:R-:W-:Y:S01]  /*62b0*/  FFMA.FTZ R167, R153, UR5, -R175.reuse ;  /* 0x0000000599a77c23 */ /* 0x100fe200080108af */
[----:B------:R-:W-:Y:S01]  /*62c0*/  FSEL R153, R21, RZ, P3 ;  /* 0x000000ff15997208 */ /* 0x000fe20001800000 */
[--C-:B------:R-:W-:Y:S01]  /*62d0*/  FFMA.FTZ R162, R152, UR5, -R175.reuse ;  /* 0x0000000598a27c23 */ /* 0x100fe200080108af */
[--C-:B------:R-:W-:Y:S01]  /*62e0*/  FFMA.FTZ R174, R174, UR5, -R175.reuse ;  /* 0x00000005aeae7c23 */ /* 0x100fe200080108af */
[--C-:B------:R-:W-:Y:S01]  /*62f0*/  FFMA.FTZ R156, R156, UR5, -R175.reuse ;  /* 0x000000059c9c7c23 */ /* 0x100fe200080108af */
[----:B------:R-:W-:Y:S01]  /*6300*/  MUFU.EX2 R159, R159 ;  /* 0x0000009f009f7308 */ /* 0x000fe20000000800 */
[----:B------:R-:W-:Y:S01]  /*6310*/  FADD.FTZ R153, -R153, R210 ;  /* 0x000000d299997221 */ /* 0x000fe20000010100 */
[----:B0-----:R-:W-:Y:S01]  /*6320*/  FMNMX.FTZ R157, R179, R182, !PT ;  /* 0x000000b6b39d7209 */ /* 0x001fe20007810000 */
[----:B------:R-:W-:Y:S02]  /*6330*/  VIADD R210, R195, 0x8 ;  /* 0x00000008c3d27836 */ /* 0x000fe40000000000 */
[--C-:B------:R-:W-:Y:S01]  /*6340*/  FFMA.FTZ R160, R160, UR5, -R175.reuse ;  /* 0x00000005a0a07c23 */ /* 0x100fe200080108af */
[----:B------:R-:W-:Y:S01]  /*6350*/  FMUL.FTZ R194, R153, UR5 ;  /* 0x0000000599c27c20 */ /* 0x000fe20008410000 */
[C---:B------:R-:W-:Y:S01]  /*6360*/  FSETP.NEU.FTZ.AND P4, PT, R157.reuse, -INF , PT ;  /* 0xff8000009d00780b */ /* 0x040fe20003f9d000 */
[----:B------:R-:W-:Y:S01]  /*6370*/  FMUL.FTZ R199, R157, UR5 ;  /* 0x000000059dc77c20 */ /* 0x000fe20008410000 */
[----:B------:R-:W-:Y:S01]  /*6380*/  @!P2 VIADD R153, R187, 0x32440 ;  /* 0x00032440bb99a836 */ /* 0x000fe20000000000 */
[----:B------:R-:W0:Y:S01]  /*6390*/  MUFU.EX2 R162, R162 ;  /* 0x000000a200a27308 */ /* 0x000e220000000800 */
[----:B------:R-:W-:Y:S01]  /*63a0*/  FSEL R152, R157, RZ, P4 ;  /* 0x000000ff9d987208 */ /* 0x000fe20002000000 */
[--C-:B------:R-:W-:Y:S01]  /*63b0*/  FFMA.FTZ R161, R161, UR5, -R175.reuse ;  /* 0x00000005a1a17c23 */ /* 0x100fe200080108af */
[----:B------:R-:W-:Y:S01]  /*63c0*/  FSEL R199, R199, RZ, P4 ;  /* 0x000000ffc7c77208 */ /* 0x000fe20002000000 */
[----:B------:R-:W-:Y:S01]  /*63d0*/  FFMA.FTZ R164, R164, UR5, -R175 ;  /* 0x00000005a4a47c23 */ /* 0x000fe200080108af */
[----:B------:R-:W-:Y:S01]  /*63e0*/  @!P2 PRMT R153, RZ, 0x654, R153 ;  /* 0x00000654ff99a816 */ /* 0x000fe20000000099 */
[----:B------:R-:W-:Y:S01]  /*63f0*/  FADD.FTZ R152, -R152, R211 ;  /* 0x000000d398987221 */ /* 0x000fe20000010100 */
[----:B------:R-:W-:Y:S01]  /*6400*/  FFMA.FTZ R165, R165, UR5, -R175 ;  /* 0x00000005a5a57c23 */ /* 0x000fe200080108af */
[--C-:B------:R-:W-:Y:S01]  /*6410*/  FFMA.FTZ R182, R158, UR5, -R199.reuse ;  /* 0x000000059eb67c23 */ /* 0x100fe200080108c7 */
[----:B------:R-:W-:Y:S01]  /*6420*/  IADD3 R158, -R195, 0xb, RZ ;  /* 0x0000000bc39e7810 */ /* 0x000fe20007ffe1ff */
[----:B------:R-:W-:Y:S01]  /*6430*/  FMUL.FTZ R195, R152, UR5 ;  /* 0x0000000598c37c20 */ /* 0x000fe20008410000 */
[--C-:B------:R-:W-:Y:S01]  /*6440*/  FFMA.FTZ R178, R154, UR5, -R199.reuse ;  /* 0x000000059ab27c23 */ /* 0x100fe200080108c7 */
[--C-:B------:R-:W-:Y:S01]  /*6450*/  FFMA.FTZ R179, R155, UR5, -R199.reuse ;  /* 0x000000059bb37c23 */ /* 0x100fe200080108c7 */
[--C-:B------:R-:W-:Y:S01]  /*6460*/  FFMA.FTZ R186, R223, UR5, -R199.reuse ;  /* 0x00000005dfba7c23 */ /* 0x100fe200080108c7 */
        /* <DEDUP_REMOVED lines=8> */
[----:B------:R-:W-:Y:S01]  /*64f0*/  FFMA.FTZ R219, R220, UR5, -R199 ;  /* 0x00000005dcdb7c23 */ /* 0x000fe200080108c7 */
[----:B------:R-:W-:Y:S01]  /*6500*/  FFMA.FTZ R168, R168, UR5, -R175 ;  /* 0x00000005a8a87c23 */ /* 0x000fe200080108af */
[----:B------:R-:W0:Y:S01]  /*6510*/  MUFU.EX2 R195, R195 ;  /* 0x000000c300c37308 */ /* 0x000e220000000800 */
[--C-:B----4-:R-:W-:Y:S01]  /*6520*/  FFMA.FTZ R210, R215, UR5, -R199.reuse ;  /* 0x00000005d7d27c23 */ /* 0x110fe200080108c7 */
[----:B------:R-:W-:Y:S01]  /*6530*/  FFMA.FTZ R215, R222, UR5, -R199 ;  /* 0x00000005ded77c23 */ /* 0x000fe200080108c7 */
[--C-:B------:R-:W-:Y:S01]  /*6540*/  FFMA.FTZ R169, R169, UR5, -R175.reuse ;  /* 0x00000005a9a97c23 */ /* 0x100fe200080108af */
[----:B------:R-:W-:Y:S01]  /*6550*/  FFMA.FTZ R172, R172, UR5, -R175 ;  /* 0x00000005acac7c23 */ /* 0x000fe200080108af */
[--C-:B------:R-:W-:Y:S01]  /*6560*/  FFMA.FTZ R216, R216, UR5, -R199.reuse ;  /* 0x00000005d8d87c23 */ /* 0x100fe200080108c7 */
[----:B------:R-:W-:Y:S01]  /*6570*/  FFMA.FTZ R220, R221, UR5, -R199 ;  /* 0x00000005dddc7c23 */ /* 0x000fe200080108c7 */
[--C-:B------:R-:W-:Y:S01]  /*6580*/  FFMA.FTZ R173, R173, UR5, -R175.reuse ;  /* 0x00000005adad7c23 */ /* 0x100fe200080108af */
[----:B------:R-:W-:Y:S01]  /*6590*/  MUFU.EX2 R167, R167 ;  /* 0x000000a700a77308 */ /* 0x000fe20000000800 */
[-C--:B---3--:R-:W-:Y:S01]  /*65a0*/  FMUL.FTZ R24, R24, R194.reuse ;  /* 0x000000c218187220 */ /* 0x088fe20000410000 */
        /* <DEDUP_REMOVED lines=132> */
[----:B---3--:R-:W-:Y:S01]  /*6df0*/  F2FP.F16.F32.PACK_AB R154, R174, R167 ;  /* 0x000000a7ae9a723e */ /* 0x008fe200000000ff */
[----:B------:R-:W0:Y:S01]  /*6e00*/  MUFU.EX2 R156, R156 ;  /* 0x0000009c009c7308 */ /* 0x000e220000000800 */
[----:B--2---:R-:W-:Y:S01]  /*6e10*/  F2FP.F16.F32.PACK_AB R153, R179, R178 ;  /* 0x000000b2b399723e */ /* 0x004fe200000000ff */
[--C-:B------:R-:W-:Y:S01]  /*6e20*/  FFMA.FTZ R176, R176, UR5, -R175.reuse ;  /* 0x00000005b0b07c23 */ /* 0x100fe200080108af */
[----:B----4-:R-:W-:Y:S01]  /*6e30*/  F2FP.F16.F32.PACK_AB R155, R186, R182 ;  /* 0x000000b6ba9b723e */ /* 0x010fe200000000ff */
[--C-:B------:R-:W-:Y:S01]  /*6e40*/  FFMA.FTZ R177, R177, UR5, -R175.reuse ;  /* 0x00000005b1b17c23 */ /* 0x100fe200080108af */
[----:B------:R-:W-:Y:S01]  /*6e50*/  FFMA.FTZ R180, R180, UR5, -R175 ;  /* 0x00000005b4b47c23 */ /* 0x000fe200080108af */
[--C-:B------:R-:W-:Y:S01]  /*6e60*/  FFMA.FTZ R212, R212, UR5, -R199.reuse ;  /* 0x00000005d4d47c23 */ /* 0x100fe200080108c7 */
[----:B------:R-:W-:Y:S01]  /*6e70*/  WARPGROUP.ARRIVE ;  /* 0x00000000000079c5 */ /* 0x000fe20000000000 */
[----:B------:R-:W2:Y:S01]  /*6e80*/  MUFU.EX2 R160, R160 ;  /* 0x000000a000a07308 */ /* 0x000ea20000000800 */
[--C-:B------:R-:W-:Y:S01]  /*6e90*/  FFMA.FTZ R213, R213, UR5, -R199.reuse ;  /* 0x00000005d5d57c23 */ /* 0x100fe200080108c7 */
[--C-:B------:R-:W-:Y:S01]  /*6ea0*/  FFMA.FTZ R214, R214, UR5, -R199.reuse ;  /* 0x00000005d6d67c23 */ /* 0x100fe200080108c7 */
[----:B------:R-:W-:Y:S01]  /*6eb0*/  FFMA.FTZ R217, R217, UR5, -R199 ;  /* 0x00000005d9d97c23 */ /* 0x000fe200080108c7 */
[--C-:B------:R-:W-:Y:S01]  /*6ec0*/  FFMA.FTZ R181, R181, UR5, -R175.reuse ;  /* 0x00000005b5b57c23 */ /* 0x100fe200080108af */
[----:B------:R-:W-:Y:S01]  /*6ed0*/  HGMMA.64x256x16.F32 R24, R152, gdesc[UR8].tnspB, R24, gsb0 ;  /* 0x43e0000898187df0 */ /* 0x000fe20008000818 */
[----:B------:R-:W-:Y:S01]  /*6ee0*/  UIADD3 UR10, UR4, 0x80, URZ ;  /* 0x00000080040a7890 */ /* 0x000fe2000fffe03f */
[--C-:B------:R-:W-:Y:S01]  /*6ef0*/  FFMA.FTZ R184, R184, UR5, -R175.reuse ;  /* 0x00000005b8b87c23 */ /* 0x100fe200080108af */
[----:B------:R-:W-:Y:S01]  /*6f00*/  MUFU.EX2 R161, R161 ;  /* 0x000000a100a17308 */ /* 0x000fe20000000800 */
[----:B------:R-:W-:Y:S01]  /*6f10*/  UMOV UR11, 0x40000040 ;  /* 0x40000040000b7882 */ /* 0x000fe20000000000 */
[--C-:B------:R-:W-:Y:S01]  /*6f20*/  FFMA.FTZ R185, R185, UR5, -R175.reuse ;  /* 0x00000005b9b97c23 */ /* 0x100fe200080108af */
[----:B------:R-:W-:Y:S01]  /*6f30*/  FFMA.FTZ R188, R188, UR5, -R175 ;  /* 0x00000005bcbc7c23 */ /* 0x000fe200080108af */
        /* <DEDUP_REMOVED lines=9> */
[--C-:B------:R-:W-:Y:S01]  /*6fd0*/  FFMA.FTZ R163, R163, UR5, -R199.reuse ;  /* 0x00000005a3a37c23 */ /* 0x100fe200080108c7 */
[--C-:B------:R-:W-:Y:S01]  /*6fe0*/  FFMA.FTZ R166, R166, UR5, -R199.reuse ;  /* 0x00000005a6a67c23 */ /* 0x100fe200080108c7 */
[--C-:B------:R-:W-:Y:S01]  /*6ff0*/  FFMA.FTZ R170, R170, UR5, -R199.reuse ;  /* 0x00000005aaaa7c23 */ /* 0x100fe200080108c7 */
[----:B------:R-:W-:Y:S01]  /*7000*/  MUFU.EX2 R197, R197 ;  /* 0x000000c500c57308 */ /* 0x000fe20000000800 */
[----:B------:R-:W-:Y:S01]  /*7010*/  FFMA.FTZ R171, R171, UR5, -R199 ;  /* 0x00000005abab7c23 */ /* 0x000fe200080108c7 */
[----:B------:R-:W-:Y:S01]  /*7020*/  FFMA.FTZ R159, R194, R0, R159 ;  /* 0x00000000c29f7223 */ /* 0x000fe2000001009f */
[----:B------:R-:W-:Y:S01]  /*7030*/  FFMA.FTZ R12, R195, R12, R178 ;  /* 0x0000000cc30c7223 */ /* 0x000fe200000100b2 */
[----:B------:R-:W-:Y:S01]  /*7040*/  ISETP.GT.AND P3, PT, R20, R13, PT ;  /* 0x0000000d1400720c */ /* 0x000fe20003f64270 */
[----:B------:R-:W-:-:S02]  /*7050*/  @!P2 VIADD R187, R187, 0x32460 ;  /* 0x00032460bbbba836 */ /* 0x000fc40000000000 */
[----:B------:R-:W-:Y:S01]  /*7060*/  FADD.FTZ R162, R162, R159 ;  /* 0x0000009fa2a27221 */ /* 0x000fe20000010000 */
[----:B------:R-:W-:Y:S01]  /*7070*/  FADD.FTZ R179, R179, R12 ;  /* 0x0000000cb3b37221 */ /* 0x000fe20000010000 */
[----:B------:R-:W3:Y:S01]  /*7080*/  MUFU.EX2 R210, R210 ;  /* 0x000000d200d27308 */ /* 0x000ee20000000800 */
[----:B------:R-:W-:Y:S02]  /*7090*/  VIADD R20, R20, 0xffffffff ;  /* 0xffffffff14147836 */ /* 0x000fe40000000000 */
[----:B------:R-:W-:Y:S01]  /*70a0*/  FADD.FTZ R167, R167, R162 ;  /* 0x000000a2a7a77221 */ /* 0x000fe20000010000 */
[----:B------:R-:W-:Y:S01]  /*70b0*/  FADD.FTZ R179, R182, R179 ;  /* 0x000000b3b6b37221 */ /* 0x000fe20000010000 */
[----:B------:R-:W-:Y:S02]  /*70c0*/  @!P2 PRMT R187, RZ, 0x654, R187 ;  /* 0x00000654ffbba816 */ /* 0x000fe400000000bb */
[----:B------:R-:W-:Y:S01]  /*70d0*/  FADD.FTZ R167, R174, R167 ;  /* 0x000000a7aea77221 */ /* 0x000fe20000010000 */
[----:B------:R-:W-:Y:S01]  /*70e0*/  FADD.FTZ R186, R186, R179 ;  /* 0x000000b3baba7221 */ /* 0x000fe20000010000 */
[----:B------:R-:W-:Y:S02]  /*70f0*/  MUFU.EX2 R211, R211 ;  /* 0x000000d300d37308 */ /* 0x000fe40000000800 */
[----:B0-----:R-:W-:-:S06]  /*7100*/  FADD.FTZ R167, R156, R167 ;  /* 0x000000a79ca77221 */ /* 0x001fcc0000010000 */
[----:B------:R-:W0:Y:S08]  /*7110*/  MUFU.EX2 R215, R215 ;  /* 0x000000d700d77308 */ /* 0x000e300000000800 */
[----:B------:R-:W-:Y:S08]  /*7120*/  MUFU.EX2 R165, R165 ;  /* 0x000000a500a57308 */ /* 0x000ff00000000800 */
[----:B------:R-:W-:Y:S08]  /*7130*/  MUFU.EX2 R168, R168 ;  /* 0x000000a800a87308 */ /* 0x000ff00000000800 */
[----:B------:R-:W-:Y:S08]  /*7140*/  MUFU.EX2 R169, R169 ;  /* 0x000000a900a97308 */ /* 0x000ff00000000800 */
[----:B------:R-:W-:Y:S08]  /*7150*/  MUFU.EX2 R172, R172 ;  /* 0x000000ac00ac7308 */ /* 0x000ff00000000800 */
[----:B------:R-:W4:Y:S08]  /*7160*/  MUFU.EX2 R216, R216 ;  /* 0x000000d800d87308 */ /* 0x000f300000000800 */
        /* <DEDUP_REMOVED lines=22> */
[----:B------:R-:W-:Y:S01]  /*72d0*/  MUFU.EX2 R196, R196 ;  /* 0x000000c400c47308 */ /* 0x000fe20000000800 */
[----:B------:R-:W-:-:S02]  /*72e0*/  WARPGROUP.DEPBAR.LE gsb0, 0x0 ;  /* 0x00008000000079c5 */ /* 0x000fc40000010000 */
[C---:B--2---:R-:W-:Y:S01]  /*72f0*/  F2FP.F16.F32.PACK_AB R152, R160.reuse, R156 ;  /* 0x0000009ca098723e */ /* 0x044fe200000000ff */
[----:B------:R-:W-:Y:S01]  /*7300*/  FADD.FTZ R160, R160, R167 ;  /* 0x000000a7a0a07221 */ /* 0x000fe20000010000 */
[----:B---3--:R-:W-:-:S03]  /*7310*/  F2FP.F16.F32.PACK_AB R153, R210, R197 ;  /* 0x000000c5d299723e */ /* 0x008fc600000000ff */
[----:B------:R-:W-:Y:S01]  /*7320*/  MUFU.EX2 R163, R163 ;  /* 0x000000a300a37308 */ /* 0x000fe20000000800 */
[----:B------:R-:W-:Y:S01]  /*7330*/  F2FP.F16.F32.PACK_AB R154, R164, R161 ;  /* 0x000000a1a49a723e */ /* 0x000fe200000000ff */
[----:B------:R-:W-:Y:S01]  /*7340*/  FADD.FTZ R197, R197, R186 ;  /* 0x000000bac5c57221 */ /* 0x000fe20000010000 */
[----:B0-----:R-:W-:Y:S01]  /*7350*/  F2FP.F16.F32.PACK_AB R155, R215, R211 ;  /* 0x000000d3d79b723e */ /* 0x001fe200000000ff */
[----:B------:R-:W-:Y:S02]  /*7360*/  FADD.FTZ R161, R161, R160 ;  /* 0x000000a0a1a17221 */ /* 0x000fe40000010000 */
[----:B------:R-:W-:Y:S01]  /*7370*/  FADD.FTZ R210, R210, R197 ;  /* 0x000000c5d2d27221 */ /* 0x000fe20000010000 */
[----:B------:R-:W-:Y:S01]  /*7380*/  WARPGROUP.ARRIVE ;  /* 0x00000000000079c5 */ /* 0x000fe20000000000 */
[----:B------:R-:W0:Y:S01]  /*7390*/  MUFU.EX2 R166, R166 ;  /* 0x000000a600a67308 */ /* 0x000e220000000800 */
        /* <DEDUP_REMOVED lines=8> */
[----:B------:R-:W-:Y:S02]  /*7420*/  IMAD.MOV.U32 R210, RZ, RZ, R21 ;  /* 0x000000ffffd27224 */ /* 0x000fe400078e0015 */
[----:B----4-:R-:W-:-:S05]  /*7430*/  FADD.FTZ R215, R216, R215 ;  /* 0x000000d7d8d77221 */ /* 0x010fca0000010000 */
        /* <DEDUP_REMOVED lines=13> */
[----:B------:R-:W-:-:S03]  /*7510*/  FADD.FTZ R172, R172, R169 ;  /* 0x000000a9acac7221 */ /* 0x000fc60000010000 */
        /* <DEDUP_REMOVED lines=55> */
.L_x_14548:
[----:B------:R-:W-:-:S13]  /*7890*/  ISETP.GE.AND P1, PT, R20, RZ, PT ;  /* 0x000000ff1400720c */ /* 0x000fda0003f26270 */
[----:B------:R-:W-:Y:S05]  /*78a0*/  @!P1 BRA `(.L_x_14558) ;  /* 0x0000002800409947 */ /* 0x000fea0003800000 */
[----:B------:R-:W-:Y:S02]  /*78b0*/  IMAD.MOV.U32 R201, RZ, RZ, R157 ;  /* 0x000000ffffc97224 */ /* 0x000fe400078e009d */
[----:B------:R-:W-:-:S07]  /*78c0*/  IMAD.MOV.U32 R13, RZ, RZ, R21 ;  /* 0x000000ffff0d7224 */ /* 0x000fce00078e0015 */
.L_x_14567:
[----:B------:R-:W-:-:S04]  /*78d0*/  UIADD3 UR36, UR36, 0x1, URZ ;  /* 0x0000000124247890 */ /* 0x000fc8000fffe03f */
[----:B------:R-:W-:-:S04]  /*78e0*/  UISETP.NE.AND UP0, UPT, UR36, 0x2, UPT ;  /* 0x000000022400788c */ /* 0x000fc8000bf05270 */
[----:B------:R-:W-:Y:S02]  /*78f0*/  USEL UR4, URZ, 0x1, UP0 ;  /* 0x000000013f047887 */ /* 0x000fe40008000000 */
[----:B------:R-:W-:Y:S02]  /*7900*/  USEL UR36, UR36, URZ, UP0 ;  /* 0x0000003f24247287 */ /* 0x000fe40008000000 */
[----:B------:R-:W-:Y:S01]  /*7910*/  ULOP3.LUT UR37, UR37, UR4, URZ, 0x3c, !UPT ;  /* 0x0000000425257292 */ /* 0x000fe2000f8e3c3f */
[----:B-1----:R-:W-:Y:S11]  /*7920*/  @!P0 BRA `(.L_x_14559) ;  /* 0x0000000000048947 */ /* 0x002ff60003800000 */
[----:B------:R-:W-:Y:S01]  /*7930*/  BPT.TRAP 0x1 ;  /* 0x000000040000795c */ /* 0x000fe20000300000 */
.L_x_14559:
        /* <DEDUP_REMOVED lines=9> */
.L_x_14560:
[----:B--2---:R-:W-:Y:S05]  /*79d0*/  @P1 BRA `(.L_x_14561) ;  /* 0x0000000000081947 */ /* 0x004fea0003800000 */
[----:B------:R-:W2:Y:S02]  /*79e0*/  SYNCS.PHASECHK.TRANS64.TRYWAIT P1, [UR4+0x32430], R21 ;  /* 0x03243015ff0075a7 */ /* 0x000ea40008020144 */
[----:B--2---:R-:W-:Y:S05]  /*79f0*/  @!P1 BRA `(.L_x_14562) ;  /* 0x000000d000ec9947 */ /* 0x004fea0003800000 */
.L_x_14561:
[----:B------:R-:W-:Y:S01]  /*7a00*/  R2UR UR56, R22 ;  /* 0x00000000163872ca */ /* 0x000fe200000e0000 */
[----:B------:R-:W-:Y:S01]  /*7a10*/  UIMAD UR5, UR36, 0x300, UR61 ;  /* 0x00000300240578a4 */ /* 0x000fe2000f8e023d */
[----:B------:R-:W-:Y:S01]  /*7a20*/  R2UR UR57, R23 ;  /* 0x00000000173972ca */ /* 0x000fe200000e0000 */
[----:B0-2---:R-:W-:Y:S01]  /*7a30*/  WARPGROUP.ARRIVE ;  /* 0x00000000000079c5 */ /* 0x005fe20000000000 */
        /* <DEDUP_REMOVED lines=27> */
.L_x_14563:
[----:B------:R0:W2:Y:S01]  /*7bf0*/  SYNCS.PHASECHK.TRANS64.TRYWAIT P1, [UR4+0x32450], R21 ;  /* 0x03245015ff0075a7 */ /* 0x0000a20008020144 */
[----:B------:R-:W-:Y:S05]  /*7c00*/  @!P0 BRA `(.L_x_14564) ;  /* 0x0000000000048947 */ /* 0x000fea0003800000 */
[----:B------:R-:W-:Y:S01]  /*7c10*/  BPT.TRAP 0x1 ;  /* 0x000000040000795c */ /* 0x000fe20000300000 */
.L_x_14564:
[----:B--2---:R-:W-:Y:S05]  /*7c20*/  @P1 BRA `(.L_x_14565) ;  /* 0x0000000000081947 */ /* 0x004fea0003800000 */
[----:B------:R-:W2:Y:S02]  /*7c30*/  SYNCS.PHASECHK.TRANS64.TRYWAIT P1, [UR4+0x32450], R21 ;  /* 0x03245015ff0075a7 */ /* 0x000ea40008020144 */
[----:B--2---:R-:W-:Y:S05]  /*7c40*/  @!P1 BRA `(.L_x_14566) ;  /* 0x000000d000709947 */ /* 0x004fea0003800000 */
.L_x_14565:
        /* <DEDUP_REMOVED lines=99> */
[----:B--2---:R-:W-:Y:S01]  /*8280*/  FMUL.FTZ R202, R156, UR5 ;  /* 0x000000059cca7c20 */ /* 0x004fe20008410000 */
        /* <DEDUP_REMOVED lines=48> */
[----:B------:R-:W-:-:S03]  /*8590*/  FMUL.FTZ R199, R199, UR5 ;  /* 0x00000005c7c77c20 */ /* 0x000fc60008410000 */
        /* <DEDUP_REMOVED lines=28> */
[----:B------:R-:W-:Y:S01]  /*8760*/  FMUL.FTZ R193, R197, UR5 ;  /* 0x00000005c5c17c20 */ /* 0x000fe20008410000 */
[----:B------:R-:W-:-:S04]  /*8770*/  FMUL.FTZ R197, R198, UR5 ;  /* 0x00000005c6c57c20 */ /* 0x000fc80008410000 */
        /* <DEDUP_REMOVED lines=60> */
[----:B-1----:R-:W-:Y:S02]  /*8b40*/  FMNMX.FTZ R194, R190, R21, !PT ;  /* 0x00000015bec27209 */ /* 0x002fe40007810000 */
[----:B------:R-:W1:Y:S05]  /*8b50*/  SHFL.BFLY PT, R21, R198, 0x1, 0x1f ;  /* 0x0c201f00c6157f89 */ /* 0x000e6a00000e0000 */
[----:B------:R-:W3:Y:S01]  /*8b60*/  MUFU.TANH R199, R199 ;  /* 0x000000c700c77308 */ /* 0x000ee20000002400 */
[----:B--2---:R-:W-:-:S04]  /*8b70*/  FMNMX.FTZ R194, R195, R194, !PT ;  /* 0x000000c2c3c27209 */ /* 0x004fc80007810000 */
[----:B0-----:R-:W-:-:S04]  /*8b80*/  FMNMX.FTZ R194, R197, R194, !PT ;  /* 0x000000c2c5c27209 */ /* 0x001fc80007810000 */
[----:B---3--:R-:W-:Y:S02]  /*8b90*/  FMNMX.FTZ R194, R199, R194, !PT ;  /* 0x000000c2c7c27209 */ /* 0x008fe40007810000 */
[----:B-1----:R-:W-:-:S03]  /*8ba0*/  FMNMX.FTZ R21, R198, R21, !PT ;  /* 0x00000015c6157209 */ /* 0x002fc60007810000 */
[----:B------:R-:W0:Y:S02]  /*8bb0*/  SHFL.BFLY PT, R157, R194, 0x2, 0x1f ;  /* 0x0c401f00c29d7f89 */ /* 0x000e2400000e0000 */
[C---:B------:R-:W-:Y:S01]  /*8bc0*/  FMUL.FTZ R213, R21.reuse, UR5 ;  /* 0x0000000515d57c20 */ /* 0x040fe20008410000 */
[----:B------:R-:W-:-:S03]  /*8bd0*/  FADD.FTZ R13, -R21, R13 ;  /* 0x0000000d150d7221 */ /* 0x000fc60000010100 */
[--C-:B------:R-:W-:Y:S01]  /*8be0*/  FFMA.FTZ R215, R152, UR5, -R213.reuse ;  /* 0x0000000598d77c23 */ /* 0x100fe200080108d5 */
[--C-:B------:R-:W-:Y:S01]  /*8bf0*/  FFMA.FTZ R196, R153, UR5, -R213.reuse ;  /* 0x0000000599c47c23 */ /* 0x100fe200080108d5 */
[----:B------:R-:W-:Y:S01]  /*8c00*/  FMUL.FTZ R13, R13, UR5 ;  /* 0x000000050d0d7c20 */ /* 0x000fe20008410000 */
[--C-:B------:R-:W-:Y:S01]  /*8c10*/  FFMA.FTZ R198, R202, UR5, -R213.reuse ;  /* 0x00000005cac67c23 */ /* 0x100fe200080108d5 */
[----:B------:R-:W-:Y:S02]  /*8c20*/  VIADD R153, R218, 0x8 ;  /* 0x00000008da997836 */ /* 0x000fe40000000000 */
        /* <DEDUP_REMOVED lines=13> */
[----:B0-----:R-:W-:Y:S01]  /*8d00*/  FMNMX.FTZ R157, R194, R157, !PT ;  /* 0x0000009dc29d7209 */ /* 0x001fe20007810000 */
[--C-:B------:R-:W-:Y:S01]  /*8d10*/  FFMA.FTZ R177, R177, UR5, -R213.reuse ;  /* 0x00000005b1b17c23 */ /* 0x100fe200080108d5 */
[--C-:B------:R-:W-:Y:S01]  /*8d20*/  FFMA.FTZ R179, R179, UR5, -R213.reuse ;  /* 0x00000005b3b37c23 */ /* 0x100fe200080108d5 */
[--C-:B------:R-:W-:Y:S01]  /*8d30*/  FFMA.FTZ R178, R178, UR5, -R213.reuse ;  /* 0x00000005b2b27c23 */ /* 0x100fe200080108d5 */
[--C-:B------:R-:W-:Y:S01]  /*8d40*/  FFMA.FTZ R180, R180, UR5, -R213.reuse ;  /* 0x00000005b4b47c23 */ /* 0x100fe200080108d5 */
[----:B------:R-:W0:Y:S01]  /*8d50*/  SHFL.BFLY PT, R214, R157, 0x1, 0x1f ;  /* 0x0c201f009dd67f89 */ /* 0x000e2200000e0000 */
[----:B------:R2:W-:Y:S01]  /*8d60*/  MUFU.EX2 R194, R215 ;  /* 0x000000d700c27308 */ /* 0x0005e20000000800 */
[--C-:B------:R-:W-:Y:S01]  /*8d70*/  FFMA.FTZ R185, R185, UR5, -R213.reuse ;  /* 0x00000005b9b97c23 */ /* 0x100fe200080108d5 */
[--C-:B------:R-:W-:Y:S01]  /*8d80*/  FFMA.FTZ R187, R187, UR5, -R213.reuse ;  /* 0x00000005bbbb7c23 */ /* 0x100fe200080108d5 */
[--C-:B------:R-:W-:Y:S01]  /*8d90*/  FFMA.FTZ R219, R188, UR5, -R213.reuse ;  /* 0x00000005bcdb7c23 */ /* 0x100fe200080108d5 */
[--C-:B------:R-:W-:Y:S01]  /*8da0*/  FFMA.FTZ R188, R192, UR5, -R213.reuse ;  /* 0x00000005c0bc7c23 */ /* 0x100fe200080108d5 */
[--C-:B------:R-:W-:Y:S01]  /*8db0*/  FFMA.FTZ R186, R186, UR5, -R213.reuse ;  /* 0x00000005baba7c23 */ /* 0x100fe200080108d5 */
[----:B------:R-:W-:-:S02]  /*8dc0*/  FFMA.FTZ R193, R193, UR5, -R213 ;  /* 0x00000005c1c17c23 */ /* 0x000fc400080108d5 */
        /* <DEDUP_REMOVED lines=15> */
[----:B0-----:R-:W-:Y:S01]  /*8ec0*/  FMNMX.FTZ R157, R157, R214, !PT ;  /* 0x000000d69d9d7209 */ /* 0x001fe20007810000 */
[----:B------:R-:W-:-:S02]  /*8ed0*/  IMAD.U32 R214, RZ, RZ, UR4 ;  /* 0x00000004ffd67e24 */ /* 0x000fc4000f8e00ff */
[-C--:B------:R-:W-:Y:S01]  /*8ee0*/  FMUL.FTZ R49, R49, R13.reuse ;  /* 0x0000000d31317220 */ /* 0x080fe20000410000 */
[-C--:B------:R-:W-:Y:S01]  /*8ef0*/  FMUL.FTZ R52, R52, R13.reuse ;  /* 0x0000000d34347220 */ /* 0x080fe20000410000 */
[-C--:B------:R-:W-:Y:S01]  /*8f00*/  FMUL.FTZ R53, R53, R13.reuse ;  /* 0x0000000d35357220 */ /* 0x080fe20000410000 */
[C---:B------:R-:W-:Y:S01]  /*8f10*/  FADD.FTZ R152, -R157.reuse, R201 ;  /* 0x000000c99d987221 */ /* 0x040fe20000010100 */
[----:B------:R-:W-:Y:S01]  /*8f20*/  FMUL.FTZ R217, R157, UR5 ;  /* 0x000000059dd97c20 */ /* 0x000fe20008410000 */
[-C--:B------:R-:W-:Y:S01]  /*8f30*/  FMUL.FTZ R56, R56, R13.reuse ;  /* 0x0000000d38387220 */ /* 0x080fe20000410000 */
[-C--:B------:R-:W-:Y:S01]  /*8f40*/  FMUL.FTZ R57, R57, R13.reuse ;  /* 0x0000000d39397220 */ /* 0x080fe20000410000 */
[----:B------:R-:W-:Y:S01]  /*8f50*/  FMUL.FTZ R201, R152, UR5 ;  /* 0x0000000598c97c20 */ /* 0x000fe20008410000 */
[----:B------:R-:W-:Y:S02]  /*8f60*/  @!P2 VIADD R152, R214, 0x32440 ;  /* 0x00032440d698a836 */ /* 0x000fe40000000000 */
[--C-:B------:R-:W-:Y:S01]  /*8f70*/  FFMA.FTZ R216, R158, UR5, -R217.reuse ;  /* 0x000000059ed87c23 */ /* 0x100fe200080108d9 */
[----:B------:R-:W-:Y:S01]  /*8f80*/  IADD3 R158, -R218, 0xb, RZ ;  /* 0x0000000bda9e7810 */ /* 0x000fe20007ffe1ff */
[--C-:B------:R-:W-:Y:S01]  /*8f90*/  FFMA.FTZ R210, R154, UR5, -R217.reuse ;  /* 0x000000059ad27c23 */ /* 0x100fe200080108d9 */
[--C-:B--2---:R-:W-:Y:S01]  /*8fa0*/  FFMA.FTZ R215, R155, UR5, -R217.reuse ;  /* 0x000000059bd77c23 */ /* 0x104fe200080108d9 */
[----:B------:R-:W-:Y:S01]  /*8fb0*/  @!P2 PRMT R152, RZ, 0x654, R152 ;  /* 0x00000654ff98a816 */ /* 0x000fe20000000098 */
[--C-:B------:R-:W-:Y:S01]  /*8fc0*/  FFMA.FTZ R211, R211, UR5, -R217.reuse ;  /* 0x00000005d3d37c23 */ /* 0x100fe200080108d9 */
        /* <DEDUP_REMOVED lines=119> */
[----:B------:R-:W-:Y:S01]  /*9740*/  UIMAD UR4, UR36, 0xc00, UR6 ;  /* 0x00000c00240478a4 */ /* 0x000fe2000f8e0206 */
[----:B------:R-:W-:Y:S01]  /*9750*/  F2FP.F16.F32.PACK_AB R154, R202, R198 ;  /* 0x000000c6ca9a723e */ /* 0x000fe200000000ff */
[--C-:B------:R-:W-:Y:S01]  /*9760*/  FFMA.FTZ R160, R160, UR5, -R217.reuse ;  /* 0x00000005a0a07c23 */ /* 0x100fe200080108d9 */
[----:B---3--:R-:W-:Y:S01]  /*9770*/  F2FP.F16.F32.PACK_AB R153, R215, R210 ;  /* 0x000000d2d799723e */ /* 0x008fe200000000ff */
[--C-:B------:R-:W-:Y:S01]  /*9780*/  FFMA.FTZ R161, R161, UR5, -R217.reuse ;  /* 0x00000005a1a17c23 */ /* 0x100fe200080108d9 */
[----:B----4-:R-:W-:Y:S01]  /*9790*/  F2FP.F16.F32.PACK_AB R155, R211, R216 ;  /* 0x000000d8d39b723e */ /* 0x010fe200000000ff */
        /* <DEDUP_REMOVED lines=25> */
[----:B------:R-:W-:Y:S01]  /*9930*/  FFMA.FTZ R197, R199, UR5, -R217 ;  /* 0x00000005c7c57c23 */ /* 0x000fe200080108d9 */
[----:B------:R-:W-:Y:S01]  /*9940*/  FFMA.FTZ R13, R13, R0, R194 ;  /* 0x000000000d0d7223 */ /* 0x000fe200000100c2 */
[----:B------:R-:W-:Y:S01]  /*9950*/  FFMA.FTZ R12, R201, R12, R210 ;  /* 0x0000000cc90c7223 */ /* 0x000fe200000100d2 */
[----:B------:R-:W2:Y:S01]  /*9960*/  MUFU.EX2 R164, R164 ;  /* 0x000000a400a47308 */ /* 0x000ea20000000800 */
[----:B------:R-:W-:-:S02]  /*9970*/  @!P2 VIADD R214, R214, 0x32460 ;  /* 0x00032460d6d6a836 */ /* 0x000fc40000000000 */
[----:B------:R-:W-:Y:S01]  /*9980*/  FADD.FTZ R13, R196, R13 ;  /* 0x0000000dc40d7221 */ /* 0x000fe20000010000 */
[----:B------:R-:W-:Y:S01]  /*9990*/  FADD.FTZ R215, R215, R12 ;  /* 0x0000000cd7d77221 */ /* 0x000fe20000010000 */
[----:B------:R-:W-:Y:S02]  /*99a0*/  IMAD.MOV.U32 R201, RZ, RZ, R157 ;  /* 0x000000ffffc97224 */ /* 0x000fe400078e009d */
[----:B------:R-:W-:Y:S01]  /*99b0*/  FADD.FTZ R13, R198, R13 ;  /* 0x0000000dc60d7221 */ /* 0x000fe20000010000 */
[----:B------:R-:W-:Y:S01]  /*99c0*/  FADD.FTZ R216, R216, R215 ;  /* 0x000000d7d8d87221 */ /* 0x000fe20000010000 */
[----:B------:R-:W-:Y:S01]  /*99d0*/  MUFU.EX2 R160, R160 ;  /* 0x000000a000a07308 */ /* 0x000fe20000000800 */
[----:B------:R-:W-:Y:S01]  /*99e0*/  @!P2 PRMT R214, RZ, 0x654, R214 ;  /* 0x00000654ffd6a816 */ /* 0x000fe200000000d6 */
[----:B------:R-:W-:Y:S01]  /*99f0*/  FADD.FTZ R13, R202, R13 ;  /* 0x0000000dca0d7221 */ /* 0x000fe20000010000 */
[----:B------:R-:W-:-:S05]  /*9a00*/  FADD.FTZ R211, R211, R216 ;  /* 0x000000d8d3d37221 */ /* 0x000fca0000010000 */
[----:B------:R-:W3:Y:S08]  /*9a10*/  MUFU.EX2 R161, R161 ;  /* 0x000000a100a17308 */ /* 0x000ef00000000800 */
[----:B------:R-:W-:Y:S08]  /*9a20*/  MUFU.EX2 R166, R166 ;  /* 0x000000a600a67308 */ /* 0x000ff00000000800 */
[----:B------:R-:W4:Y:S08]  /*9a30*/  MUFU.EX2 R212, R212 ;  /* 0x000000d400d47308 */ /* 0x000f300000000800 */
[----:B------:R-:W5:Y:S08]  /*9a40*/  MUFU.EX2 R163, R163 ;  /* 0x000000a300a37308 */ /* 0x000f700000000800 */
[----:B------:R-:W1:Y:S08]  /*9a50*/  MUFU.EX2 R165, R165 ;  /* 0x000000a500a57308 */ /* 0x000e700000000800 */
[----:B------:R-:W1:Y:S08]  /*9a60*/  MUFU.EX2 R169, R169 ;  /* 0x000000a900a97308 */ /* 0x000e700000000800 */
[----:B------:R-:W1:Y:S08]  /*9a70*/  MUFU.EX2 R171, R171 ;  /* 0x000000ab00ab7308 */ /* 0x000e700000000800 */
[----:B------:R-:W-:Y:S08]  /*9a80*/  MUFU.EX2 R167, R167 ;  /* 0x000000a700a77308 */ /* 0x000ff00000000800 */
        /* <DEDUP_REMOVED lines=26> */
[----:B------:R-:W0:Y:S01]  /*9c30*/  MUFU.EX2 R193, R193 ;  /* 0x000000c100c17308 */ /* 0x000e220000000800 */
[----:B---3--:R-:W-:Y:S01]  /*9c40*/  F2FP.F16.F32.PACK_AB R153, R161, R160 ;  /* 0x000000a0a199723e */ /* 0x008fe200000000ff */
[----:B------:R-:W-:Y:S01]  /*9c50*/  FADD.FTZ R160, R160, R211 ;  /* 0x000000d3a0a07221 */ /* 0x000fe20000010000 */
[----:B----4-:R-:W-:Y:S01]  /*9c60*/  F2FP.F16.F32.PACK_AB R155, R212, R166 ;  /* 0x000000a6d49b723e */ /* 0x010fe200000000ff */
[----:B------:R-:W-:Y:S01]  /*9c70*/  FADD.FTZ R159, R159, R156 ;  /* 0x0000009c9f9f7221 */ /* 0x000fe20000010000 */
[----:B------:R-:W-:Y:S02]  /*9c80*/  IMAD.MOV.U32 R13, RZ, RZ, R21 ;  /* 0x000000ffff0d7224 */ /* 0x000fe400078e0015 */
        /* <DEDUP_REMOVED lines=9> */
[----:B------:R-:W2:Y:S01]  /*9d20*/  MUFU.EX2 R195, R195 ;  /* 0x000000c300c37308 */ /* 0x000ea20000000800 */
[----:B------:R-:W-:Y:S01]  /*9d30*/  FADD.FTZ R212, R212, R161 ;  /* 0x000000a1d4d47221 */ /* 0x000fe20000010000 */
[----:B-----5:R-:W-:-:S04]  /*9d40*/  FADD.FTZ R164, R163, R164 ;  /* 0x000000a4a3a47221 */ /* 0x020fc80000010000 */
[----:B-1----:R-:W-:Y:S02]  /*9d50*/  FADD.FTZ R164, R165, R164 ;  /* 0x000000a4a5a47221 */ /* 0x002fe40000010000 */
[----:B------:R-:W-:Y:S02]  /*9d60*/  MUFU.EX2 R192, R192 ;  /* 0x000000c000c07308 */ /* 0x000fe40000000800 */
[----:B------:R-:W-:-:S06]  /*9d70*/  FADD.FTZ R164, R169, R164 ;  /* 0x000000a4a9a47221 */ /* 0x000fcc0000010000 */
[----:B------:R-:W1:Y:S01]  /*9d80*/  MUFU.EX2 R197, R197 ;  /* 0x000000c500c57308 */ /* 0x000e620000000800 */
[----:B------:R-:W-:Y:S02]  /*9d90*/  WARPGROUP.DEPBAR.LE gsb0, 0x0 ;  /* 0x00008000000079c5 */ /* 0x000fe40000010000 */
[----:B------:R-:W-:Y:S02]  /*9da0*/  F2FP.F16.F32.PACK_AB R152, R165, R163 ;  /* 0x000000a3a598723e */ /* 0x000fe400000000ff */
[C---:B------:R-:W-:Y:S01]  /*9db0*/  F2FP.F16.F32.PACK_AB R154, R171.reuse, R169 ;  /* 0x000000a9ab9a723e */ /* 0x040fe200000000ff */
[----:B------:R-:W-:Y:S01]  /*9dc0*/  FADD.FTZ R171, R171, R164 ;  /* 0x000000a4abab7221 */ /* 0x000fe20000010000 */
[----:B------:R-:W-:Y:S01]  /*9dd0*/  F2FP.F16.F32.PACK_AB R153, R168, R167 ;  /* 0x000000a7a899723e */ /* 0x000fe200000000ff */
[----:B------:R-:W-:Y:S01]  /*9de0*/  FADD.FTZ R167, R167, R212 ;  /* 0x000000d4a7a77221 */ /* 0x000fe20000010000 */
[----:B------:R-:W-:Y:S01]  /*9df0*/  F2FP.F16.F32.PACK_AB R155, R175, R173 ;  /* 0x000000adaf9b723e */ /* 0x000fe200000000ff */
[----:B------:R-:W-:-:S02]  /*9e00*/  FADD.FTZ R171, R170, R171 ;  /* 0x000000abaaab7221 */ /* 0x000fc40000010000 */
        /* <DEDUP_REMOVED lines=9> */
[C---:B------:R-:W-:Y:S01]  /*9ea0*/  F2FP.F16.F32.PACK_AB R152, R172.reuse, R170 ;  /* 0x000000aaac98723e */ /* 0x040fe200000000ff */
[----:B------:R-:W-:Y:S01]  /*9eb0*/  FADD.FTZ R172, R172, R171 ;  /* 0x000000abacac7221 */ /* 0x000fe20000010000 */
[----:B------:R-:W-:Y:S02]  /*9ec0*/  F2FP.F16.F32.PACK_AB R154, R179, R177 ;  /* 0x000000b1b39a723e */ /* 0x000fe400000000ff */
[C---:B------:R-:W-:Y:S01]  /*9ed0*/  F2FP.F16.F32.PACK_AB R153, R176.reuse, R174 ;  /* 0x000000aeb099723e */ /* 0x040fe200000000ff */
[----:B------:R-:W-:Y:S01]  /*9ee0*/  FADD.FTZ R176, R176, R175 ;  /* 0x000000afb0b07221 */ /* 0x000fe20000010000 */
[----:B------:R-:W-:Y:S01]  /*9ef0*/  F2FP.F16.F32.PACK_AB R155, R183, R181 ;  /* 0x000000b5b79b723e */ /* 0x000fe200000000ff */
[----:B------:R-:W-:-:S02]  /*9f00*/  FADD.FTZ R172, R177, R172 ;  /* 0x000000acb1ac7221 */ /* 0x000fc40000010000 */
[----:B------:R-:W-:Y:S01]  /*9f10*/  FADD.FTZ R176, R181, R176 ;  /* 0x000000b0b5b07221 */ /* 0x000fe20000010000 */
[----:B------:R-:W-:Y:S01]  /*9f20*/  WARPGROUP.ARRIVE ;  /* 0x00000000000079c5 */ /* 0x000fe20000000000 */
[----:B------:R-:W-:Y:S02]  /*9f30*/  FADD.FTZ R179, R179, R172 ;  /* 0x000000acb3b37221 */ /* 0x000fe40000010000 */
[----:B------:R-:W-:Y:S02]  /*9f40*/  FADD.FTZ R183, R183, R176 ;  /* 0x000000b0b7b77221 */ /* 0x000fe40000010000 */
[----:B------:R-:W-:-:S04]  /*9f50*/  FADD.FTZ R179, R178, R179 ;  /* 0x000000b3b2b37221 */ /* 0x000fc80000010000 */
[----:B------:R-:W-:Y:S01]  /*9f60*/  HGMMA.64x256x16.F32 R24, R152, gdesc[UR8].tnspB, R24, gsb0 ;  /* 0x43e0000898187df0 */ /* 0x000fe20008000818 */
[----:B------:R-:W-:Y:S01]  /*9f70*/  UIADD3 UR10, UR4, 0x200, URZ ;  /* 0x00000200040a7890 */ /* 0x000fe2000fffe03f */
[----:B------:R-:W-:Y:S01]  /*9f80*/  FADD.FTZ R183, R182, R183 ;  /* 0x000000b7b6b77221 */ /* 0x000fe20000010000 */
[----:B------:R-:W-:Y:S01]  /*9f90*/  UMOV UR11, 0x40000040 ;  /* 0x40000040000b7882 */ /* 0x000fe20000000000 */
        /* <DEDUP_REMOVED lines=18> */
[----:B0-----:R-:W-:Y:S02]  /*a0c0*/  F2FP.F16.F32.PACK_AB R154, R193, R188 ;  /* 0x000000bcc19a723e */ /* 0x001fe400000000ff */
[----:B--2---:R-:W-:Y:S01]  /*a0d0*/  F2FP.F16.F32.PACK_AB R153, R195, R190 ;  /* 0x000000bec399723e */ /* 0x004fe200000000ff */
[----:B------:R-:W-:Y:S01]  /*a0e0*/  FADD.FTZ R190, R190, R191 ;  /* 0x000000bfbebe7221 */ /* 0x000fe20000010000 */
[----:B-1----:R-:W-:Y:S01]  /*a0f0*/  F2FP.F16.F32.PACK_AB R155, R197, R192 ;  /* 0x000000c0c59b723e */ /* 0x002fe200000000ff */
[----:B------:R-:W-:-:S02]  /*a100*/  FADD.FTZ R219, R219, R186 ;  /* 0x000000badbdb7221 */ /* 0x000fc40000010000 */
[----:B------:R-:W-:Y:S01]  /*a110*/  FADD.FTZ R195, R195, R190 ;  /* 0x000000bec3c37221 */ /* 0x000fe20000010000 */
[----:B------:R-:W-:Y:S01]  /*a120*/  WARPGROUP.ARRIVE ;  /* 0x00000000000079c5 */ /* 0x000fe20000000000 */
[----:B------:R-:W-:Y:S02]  /*a130*/  FADD.FTZ R0, R188, R219 ;  /* 0x000000dbbc007221 */ /* 0x000fe40000010000 */
[----:B------:R-:W-:Y:S02]  /*a140*/  FADD.FTZ R12, R192, R195 ;  /* 0x000000c3c00c7221 */ /* 0x000fe40000010000 */
[----:B------:R-:W-:-:S08]  /*a150*/  FADD.FTZ R0, R193, R0 ;  /* 0x00000000c1007221 */ /* 0x000fd00000010000 */
[----:B------:R-:W-:Y:S01]  /*a160*/  HGMMA.64x256x16.F32 R24, R152, gdesc[UR8].tnspB, R24, gsb0 ;  /* 0x43e0000898187df0 */ /* 0x000fe20008000818 */
[----:B------:R-:W-:Y:S02]  /*a170*/  FADD.FTZ R12, R197, R12 ;  /* 0x0000000cc50c7221 */ /* 0x000fe40000010000 */
[----:B------:R-:W-:Y:S02]  /*a180*/  WARPGROUP.DEPBAR.LE gsb0, 0x0 ;  /* 0x00008000000079c5 */ /* 0x000fe40000010000 */
[----:B------:R1:W-:Y:S01]  /*a190*/  @!P2 SYNCS.ARRIVE.TRANS64.RED.A1T0 RZ, [R214+URZ], RZ ;  /* 0x000000ffd6ffa9a7 */ /* 0x0003e2000810043f */
[----:B------:R-:W-:Y:S05]  /*a1a0*/  @P1 BRA `(.L_x_14567) ;  /* 0xffffffd400c81947 */ /* 0x000fea000383ffff */
.L_x_14558:
        /* <DEDUP_REMOVED lines=25> */
[----:B------:R-:W-:-:S06]  /*a340*/  IMAD.MOV.U32 R2, RZ, RZ, -0x800000 ;  /* 0xff800000ff027424 */ /* 0x000fcc00078e00ff */
[----:B------:R-:W2:Y:S01]  /*a350*/  @P1 MUFU.LG2 R5, R7 ;  /* 0x0000000700051308 */ /* 0x000ea20000000c00 */
[----:B------:R-:W-:Y:S01]  /*a360*/  FSETP.NE.FTZ.AND P2, PT, R6, RZ, PT ;  /* 0x000000ff0600720b */ /* 0x000fe20003f55000 */
        /* <DEDUP_REMOVED lines=8> */
[----:B------:R-:W-:-:S04]  /*a3f0*/  FMUL.FTZ R40, R40, R4 ;  /* 0x0000000428287220 */ /* 0x000fc80000410000 */
        /* <DEDUP_REMOVED lines=8> */
[----:B------:R-:W3:Y:S01]  /*a480*/  @P2 MUFU.LG2 R6, R6 ;  /* 0x0000000600062308 */ /* 0x000ee20000000c00 */
        /* <DEDUP_REMOVED lines=49> */
[----:B------:R-:W-:Y:S01]  /*a7a0*/  @P2 FMUL.FTZ R11, R11, 0.69314718246459960938 ;  /* 0x3f3172180b0b2820 */ /* 0x000fe20000410000 */
[----:B--2---:R-:W-:Y:S01]  /*a7b0*/  @P1 FMUL.FTZ R5, R5, 0.69314718246459960938 ;  /* 0x3f31721805051820 */ /* 0x004fe20000410000 */
[----:B---3--:R-:W-:Y:S01]  /*a7c0*/  @P2 FMUL.FTZ R6, R6, 0.69314718246459960938 ;  /* 0x3f31721806062820 */ /* 0x008fe20000410000 */
        /* <DEDUP_REMOVED lines=67> */
.L_x_14536:
[----:B------:R-:W2:Y:S01]  /*ac00*/  S2R R4, SR_CgaCtaId ;  /* 0x0000000000047919 */ /* 0x000ea20000008800 */
[----:B------:R-:W-:Y:S01]  /*ac10*/  MOV R151, 0x400 ;  /* 0x0000040000977802 */ /* 0x000fe20000000f00 */
[----:B------:R-:W-:Y:S01]  /*ac20*/  BSSY B0, `(.L_x_14568) ;  /* 0x00002e0000007945 */ /* 0x000fe20003800000 */
[----:B------:R-:W-:Y:S02]  /*ac30*/  BAR.SYNC.DEFER_BLOCKING 0x5, 0x180 ;  /* 0x0146000000007b1d */ /* 0x000fe40000010000 */
[----:B--2---:R-:W-:-:S05]  /*ac40*/  LEA R151, R4, R151, 0x18 ;  /* 0x0000009704977211 */ /* 0x004fca00078ec0ff */
[----:B------:R-:W2:Y:S02]  /*ac50*/  LDS.128 R4, [R151+0x324d0] ;  /* 0x0324d00097047984 */ /* 0x000ea40000000c00 */
[----:B--2---:R-:W-:Y:S02]  /*ac60*/  R2UR UR5, R5 ;  /* 0x00000000050572ca */ /* 0x004fe400000e0000 */
[----:B------:R-:W-:Y:S01]  /*ac70*/  R2UR UR6, R6 ;  /* 0x00000000060672ca */ /* 0x000fe200000e0000 */
[----:B------:R-:W-:Y:S06]  /*ac80*/  BAR.ARV 0x4, 0x180 ;  /* 0x0106000000007b1d */ /* 0x000fec0000002000 */
[----:B------:R-:W-:Y:S08]  /*ac90*/  @P0 BRA `(.L_x_14569) ;  /* 0x0000001c00e00947 */ /* 0x000ff00003800000 */
[----:B------:R-:W2:Y:S01]  /*aca0*/  S2R R6, SR_SWINHI ;  /* 0x0000000000067919 */ /* 0x000ea20000002f00 */
        /* <DEDUP_REMOVED lines=21> */
[----:B--2---:R-:W-:Y:S02]  /*ae00*/  MOV R5, R6 ;  /* 0x0000000600057202 */ /* 0x004fe40000000f00 */
[----:B------:R-:W-:-:S02]  /*ae10*/  F2FP.F16.F32.PACK_AB R51, R158, R51 ;  /* 0x000000339e33723e */ /* 0x000fc400000000ff */
[----:B------:R-:W-:Y:S01]  /*ae20*/  F2FP.F16.F32.PACK_AB R57, R155, R58 ;  /* 0x0000003a9b39723e */ /* 0x000fe200000000ff */
[----:B------:R-:W-:Y:S01]  /*ae30*/  IMAD.WIDE R102, R231, 0x2, R4 ;  /* 0x00000002e7667825 */ /* 0x000fe200078e0204 */
[----:B------:R-:W-:Y:S02]  /*ae40*/  F2FP.F16.F32.PACK_AB R64, R65, R64 ;  /* 0x000000404140723e */ /* 0x000fe400000000ff */
        /* <DEDUP_REMOVED lines=29> */
[----:B0-----:R-:W-:-:S02]  /*b020*/  IADD3 R187, P4, R102, 0x8040, RZ ;  /* 0x0000804066bb7810 */ /* 0x001fc40007f9e0ff */
        /* <DEDUP_REMOVED lines=69> */
[----:B------:R0:W-:Y:S01]  /*b480*/  STSM.16.M88.4 [R30], R72 ;  /* 0x000000481e007844 */ /* 0x0001e20000000200 */
[----:B------:R-:W-:Y:S02]  /*b490*/  SHF.R.U64 R103, R103, 0x3, RZ ;  /* 0x0000000367677819 */ /* 0x000fe400000012ff */
[----:B------:R-:W-:Y:S02]  /*b4a0*/  MOV R38, R38 ;  /* 0x0000002600267202 */ /* 0x000fe40000000f00 */
[----:B------:R-:W-:Y:S02]  /*b4b0*/  F2FP.F16.F32.PACK_AB R82, R85, R84 ;  /* 0x000000545552723e */ /* 0x000fe400000000ff */
[----:B------:R-:W-:-:S02]  /*b4c0*/  F2FP.F16.F32.PACK_AB R83, R83, R86 ;  /* 0x000000565353723e */ /* 0x000fc400000000ff */
[----:B------:R-:W-:Y:S02]  /*b4d0*/  LOP3.LUT R94, R94, R191, RZ, 0x3c, !PT ;  /* 0x000000bf5e5e7212 */ /* 0x000fe400078e3cff */
[----:B------:R-:W-:Y:S01]  /*b4e0*/  MOV R46, R46 ;  /* 0x0000002e002e7202 */ /* 0x000fe20000000f00 */
[----:B------:R2:W-:Y:S01]  /*b4f0*/  STSM.16.M88.4 [R38], R80 ;  /* 0x0000005026007844 */ /* 0x0005e20000000200 */
[----:B------:R-:W-:Y:S02]  /*b500*/  MOV R6, R98 ;  /* 0x0000006200067202 */ /* 0x000fe40000000f00 */
[----:B------:R-:W-:Y:S01]  /*b510*/  F2FP.F16.F32.PACK_AB R84, R89, R88 ;  /* 0x000000585954723e */ /* 0x000fe200000000ff */
[----:B0-----:R-:W0:Y:S01]  /*b520*/  LDC R73, c[0x0][0xce8] ;  /* 0x00033a00ff497b82 */ /* 0x001e220000000800 */
[----:B------:R-:W-:Y:S02]  /*b530*/  F2FP.F16.F32.PACK_AB R85, R91, R90 ;  /* 0x0000005a5b55723e */ /* 0x000fe400000000ff */
        /* <DEDUP_REMOVED lines=9> */
[----:B------:R-:W-:Y:S02]  /*b5d0*/  F2FP.F16.F32.PACK_AB R105, R107, R106 ;  /* 0x0000006a6b69723e */ /* 0x000fe400000000ff */
[----:B------:R-:W-:Y:S01]  /*b5e0*/  F2FP.F16.F32.PACK_AB R112, R113, R112 ;  /* 0x000000707170723e */ /* 0x000fe200000000ff */
[----:B------:R2:W-:Y:S01]  /*b5f0*/  STSM.16.M88.4 [R54], R96 ;  /* 0x0000006036007844 */ /* 0x0005e20000000200 */
[----:B------:R-:W-:Y:S02]  /*b600*/  LOP3.LUT R10, R12, R157, RZ, 0x3c, !PT ;  /* 0x0000009d0c0a7212 */ /* 0x000fe400078e3cff */
[----:B------:R-:W-:Y:S02]  /*b610*/  MOV R62, R62 ;  /* 0x0000003e003e7202 */ /* 0x000fe40000000f00 */
        /* <DEDUP_REMOVED lines=26> */
[----:B------:R-:W-:Y:S02]  /*b7c0*/  F2FP.F16.F32.PACK_AB R145, R147, R146 ;  /* 0x000000929391723e */ /* 0x000fe400000000ff */
[----:B------:R-:W-:Y:S01]  /*b7d0*/  MOV R12, R12 ;  /* 0x0000000c000c7202 */ /* 0x000fe20000000f00 */
[----:B------:R2:W-:Y:S01]  /*b7e0*/  STSM.16.M88.4 [R10], R136 ;  /* 0x000000880a007844 */ /* 0x0005e20000000200 */
[----:B------:R-:W-:Y:S02]  /*b7f0*/  F2FP.F16.F32.PACK_AB R146, R149, R148 ;  /* 0x000000949592723e */ /* 0x000fe400000000ff */
[----:B------:R-:W-:-:S02]  /*b800*/  F2FP.F16.F32.PACK_AB R147, R0, R150 ;  /* 0x000000960093723e */ /* 0x000fc400000000ff */
[----:B------:R-:W-:Y:S02]  /*b810*/  R2UR UR4, R209 ;  /* 0x00000000d10472ca */ /* 0x000fe400000e0000 */
[----:B------:R-:W-:Y:S01]  /*b820*/  PLOP3.LUT P0, PT, PT, PT, UP0, 0x80, 0x0 ;  /* 0x000000000000781c */ /* 0x000fe20003f0f008 */
[----:B------:R2:W-:Y:S01]  /*b830*/  STSM.16.M88.4 [R12], R144 ;  /* 0x000000900c007844 */ /* 0x0005e20000000200 */
[----:B------:R-:W-:-:S09]  /*b840*/  R2UR UR7, R225 ;  /* 0x00000000e10772ca */ /* 0x000fd200000e0000 */
[----:B------:R-:W-:-:S06]  /*b850*/  UIMAD.WIDE UR8, UR4, 0x4, UR8 ;  /* 0x00000004040878a5 */ /* 0x000fcc000f8e0208 */
[----:B------:R-:W-:Y:S02]  /*b860*/  IMAD.U32 R8, RZ, RZ, UR8 ;  /* 0x00000008ff087e24 */ /* 0x000fe4000f8e00ff */
[----:B------:R-:W-:Y:S01]  /*b870*/  IMAD.U32 R9, RZ, RZ, UR9 ;  /* 0x00000009ff097e24 */ /* 0x000fe2000f8e00ff */
[----:B------:R-:W-:Y:S06]  /*b880*/  BAR.SYNC.DEFER_BLOCKING 0x1, 0x100 ;  /* 0x0044000000007b1d */ /* 0x000fec0000010000 */
[----:B------:R-:W-:Y:S01]  /*b890*/  ULDC.64 UR8, c[0x0][0xd08] ;  /* 0x0003420000087ab9 */ /* 0x000fe20000000a00 */
        /* <DEDUP_REMOVED lines=8> */
[----:B------:R-:W-:Y:S01]  /*b920*/  IMAD.U32 R14, RZ, RZ, UR8 ;  /* 0x00000008ff0e7e24 */ /* 0x000fe2000f8e00ff */
[----:B------:R-:W-:Y:S01]  /*b930*/  ULDC UR7, c[0x0][0xb88] ;  /* 0x0002e20000077ab9 */ /* 0x000fe20000000800 */
[----:B------:R-:W-:Y:S01]  /*b940*/  UMOV UR4, URZ ;  /* 0x0000003f00047c82 */ /* 0x000fe20008000000 */
[----:B------:R-:W4:Y:S01]  /*b950*/  @P1 LDC R13, c[0x0][0xcf0] ;  /* 0x00033c00ff0d1b82 */ /* 0x000f220000000800 */
[----:B------:R-:W-:Y:S01]  /*b960*/  IMAD.U32 R15, RZ, RZ, UR9 ;  /* 0x00000009ff0f7e24 */ /* 0x000fe2000f8e00ff */
[----:B---3--:R-:W-:Y:S01]  /*b970*/  @P0 R2UR UR4, R0 ;  /* 0x00000000000402ca */ /* 0x008fe200000e0000 */
[----:B------:R-:W-:-:S06]  /*b980*/  IMAD.U32 R0, RZ, RZ, UR7 ;  /* 0x00000007ff007e24 */ /* 0x000fcc000f8e00ff */
[----:B------:R2:W5:Y:S01]  /*b990*/  @P2 LDG.E R0, desc[UR38][R14.64] ;  /* 0x000000260e002981 */ /* 0x000562000c1e1900 */
[----:B0---4-:R-:W-:Y:S07]  /*b9a0*/  @P2 BRA `(.L_x_14570) ;  /* 0x0000000000102947 */ /* 0x011fee0003800000 */
[----:B------:R-:W-:Y:S05]  /*b9b0*/  @!P0 BRA `(.L_x_14570) ;  /* 0x00000000000c8947 */ /* 0x000fea0003800000 */
[----:B--2---:R-:W2:Y:S04]  /*b9c0*/  LDG.E R15, desc[UR38][R8.64] ;  /* 0x00000026080f7981 */ /* 0x004ea8000c1e1900 */
[----:B-----5:R-:W2:Y:S02]  /*b9d0*/  LDG.E R0, desc[UR38][R8.64+0x4] ;  /* 0x0000042608007981 */ /* 0x020ea4000c1e1900 */
[----:B--2---:R-:W-:-:S07]  /*b9e0*/  IMAD.IADD R0, R0, 0x1, -R15 ;  /* 0x0000000100007824 */ /* 0x004fce00078e0a0f */
.L_x_14570:
[----:B------:R-:W-:Y:S01]  /*b9f0*/  R2UR UR17, R224 ;  /* 0x00000000e01172ca */ /* 0x000fe200000e0000 */
[----:B------:R-:W-:Y:S01]  /*ba00*/  ULDC.64 UR12, c[0x0][0xc90] ;  /* 0x00032400000c7ab9 */ /* 0x000fe20000000a00 */
[----:B------:R-:W-:Y:S01]  /*ba10*/  R2UR UR16, R225 ;  /* 0x00000000e11072ca */ /* 0x000fe200000e0000 */
[----:B--2---:R-:W-:Y:S01]  /*ba20*/  VIADD R10, R203, UR60 ;  /* 0x0000003ccb0a7c36 */ /* 0x004fe20008000000 */
[----:B------:R-:W-:Y:S01]  /*ba30*/  R2UR UR15, R209 ;  /* 0x00000000d10f72ca */ /* 0x000fe200000e0000 */
[----:B------:R-:W-:Y:S01]  /*ba40*/  USHF.R.S32.HI UR11, URZ, 0x1f, UR4 ;  /* 0x0000001f3f0b7899 */ /* 0x000fe20008011404 */
[----:B------:R-:W-:Y:S01]  /*ba50*/  IMAD R9, R226, 0x40, R200 ;  /* 0x00000040e2097824 */ /* 0x000fe200078e02c8 */
[----:B------:R-:W-:Y:S01]  /*ba60*/  UMOV UR10, UR4 ;  /* 0x00000004000a7c82 */ /* 0x000fe20008000000 */
[----:B------:R-:W-:Y:S01]  /*ba70*/  @P1 IMAD.HI.U32 R6, R10, R11, RZ ;  /* 0x0000000b0a061227 */ /* 0x000fe200078e00ff */
[----:B------:R-:W0:Y:S03]  /*ba80*/  @P1 LDC R75, c[0x0][0xcf0] ;  /* 0x00033c00ff4b1b82 */ /* 0x000e260000000800 */
[----:B------:R-:W-:Y:S01]  /*ba90*/  IMAD.MOV.U32 R8, RZ, RZ, R10 ;  /* 0x000000ffff087224 */ /* 0x000fe200078e000a */
[----:B------:R-:W-:Y:S01]  /*baa0*/  USHF.R.S32.HI UR14, URZ, 0x1f, UR17 ;  /* 0x0000001f3f0e7899 */ /* 0x000fe20008011411 */
[----:B------:R-:W-:Y:S01]  /*bab0*/  @P1 SHF.R.U32.HI R8, RZ, R13, R6 ;  /* 0x0000000dff081219 */ /* 0x000fe20000011606 */
[----:B------:R-:W-:Y:S01]  /*bac0*/  UIMAD.WIDE.U32 UR8, UR17, UR12, UR10 ;  /* 0x0000000c110872a5 */ /* 0x000fe2000f8e000a */
[----:B------:R-:W-:Y:S01]  /*bad0*/  IMAD.WIDE R4, R9, 0x2, R4 ;  /* 0x0000000209047825 */ /* 0x000fe200078e0204 */
[----:B------:R-:W-:Y:S01]  /*bae0*/  UIMAD UR7, UR14, UR12, URZ ;  /* 0x0000000c0e0772a4 */ /* 0x000fe2000f8e023f */
[--C-:B------:R-:W-:Y:S01]  /*baf0*/  SHF.R.S32.HI R9, RZ, 0x1f, R8.reuse ;  /* 0x0000001fff097819 */ /* 0x100fe20000011408 */
[----:B------:R-:W-:Y:S01]  /*bb00*/  USEL UR16, UR16, URZ, !UP0 ;  /* 0x0000003f10107287 */ /* 0x000fe2000c000000 */
[----:B------:R-:W-:Y:S01]  /*bb10*/  IMAD.MOV R6, RZ, RZ, -R8 ;  /* 0x000000ffff067224 */ /* 0x000fe200078e0a08 */
[----:B------:R-:W-:Y:S01]  /*bb20*/  UIMAD UR7, UR17, UR13, UR7 ;  /* 0x0000000d110772a4 */ /* 0x000fe2000f8e0207 */
[----:B------:R-:W-:Y:S01]  /*bb30*/  IADD3 R29, P2, R4, 0x5000, RZ ;  /* 0x00005000041d7810 */ /* 0x000fe20007f5e0ff */
[----:B------:R-:W-:Y:S01]  /*bb40*/  USEL UR15, UR15, URZ, !UP0 ;  /* 0x0000003f0f0f7287 */ /* 0x000fe2000c000000 */
[----:B------:R-:W-:Y:S01]  /*bb50*/  IMAD R11, R73, R6, R10 ;  /* 0x00000006490b7224 */ /* 0x000fe200078e020a */
[----:B------:R-:W-:Y:S01]  /*bb60*/  ULDC.64 UR12, c[0x0][0xc98] ;  /* 0x00032600000c7ab9 */ /* 0x000fe20000000a00 */
[----:B------:R-:W-:Y:S01]  /*bb70*/  UIADD3 UR9, UR9, UR7, URZ ;  /* 0x0000000709097290 */ /* 0x000fe2000fffe03f */
[----:B------:R-:W-:Y:S01]  /*bb80*/  LOP3.LUT R28, R29, 0x380, RZ, 0xc0, !PT ;  /* 0x000003801d1c7812 */ /* 0x000fe200078ec0ff */
[----:B------:R-:W-:Y:S01]  /*bb90*/  UIMAD UR7, UR16, UR12, URZ ;  /* 0x0000000c100772a4 */ /* 0x000fe2000f8e023f */
[----:B------:R-:W-:Y:S01]  /*bba0*/  SHF.R.S32.HI R6, RZ, 0x1f, R11 ;  /* 0x0000001fff067819 */ /* 0x000fe2000001140b */
[----:B------:R-:W-:Y:S01]  /*bbb0*/  UIMAD.WIDE.U32 UR8, UR15, UR12, UR8 ;  /* 0x0000000c0f0872a5 */ /* 0x000fe2000f8e0008 */
[----:B------:R-:W-:Y:S01]  /*bbc0*/  SHF.R.U64 R28, R28, 0x3, RZ ;  /* 0x000000031c1c7819 */ /* 0x000fe200000012ff */
[----:B------:R-:W-:Y:S01]  /*bbd0*/  UIMAD UR7, UR15, UR13, UR7 ;  /* 0x0000000d0f0772a4 */ /* 0x000fe2000f8e0207 */
[----:B------:R-:W-:Y:S01]  /*bbe0*/  IADD3 R25, P3, R4, 0x4000, RZ ;  /* 0x0000400004197810 */ /* 0x000fe20007f7e0ff */
[----:B------:R-:W-:Y:S01]  /*bbf0*/  VIADD R14, R230, UR60 ;  /* 0x0000003ce60e7c36 */ /* 0x000fe20008000000 */
[----:B------:R-:W-:Y:S01]  /*bc00*/  LOP3.LUT R28, R28, R29, RZ, 0x3c, !PT ;  /* 0x0000001d1c1c7212 */ /* 0x000fe200078e3cff */
[----:B------:R-:W-:Y:S01]  /*bc10*/  IMAD.X R29, RZ, RZ, R5, P2 ;  /* 0x000000ffff1d7224 */ /* 0x000fe200010e0605 */
[----:B------:R-:W-:Y:S01]  /*bc20*/  IADD3 R8, P0, R8, UR8, RZ ;  /* 0x0000000808087c10 */ /* 0x000fe2000ff1e0ff */
[----:B------:R-:W-:Y:S01]  /*bc30*/  IMAD.U32 R10, RZ, RZ, UR7 ;  /* 0x00000007ff0a7e24 */ /* 0x000fe2000f8e00ff */
[----:B------:R-:W-:Y:S01]  /*bc40*/  IADD3 R45, P2, R4, 0xb000, RZ ;  /* 0x0000b000042d7810 */ /* 0x000fe20007f5e0ff */
[----:B-----5:R-:W-:Y:S01]  /*bc50*/  IMAD R77, R0, R73, RZ ;  /* 0x00000049004d7224 */ /* 0x020fe200078e02ff */
[----:B------:R-:W-:Y:S01]  /*bc60*/  LOP3.LUT R24, R25, 0x380, RZ, 0xc0, !PT ;  /* 0x0000038019187812 */ /* 0x000fe200078ec0ff */
[----:B------:R-:W-:Y:S01]  /*bc70*/  ULDC.64 UR12, c[0x0][0xba0] ;  /* 0x0002e800000c7ab9 */ /* 0x000fe20000000a00 */
[----:B------:R-:W-:Y:S01]  /*bc80*/  IADD3.X R9, R9, UR9, R10, P0, !PT ;  /* 0x0000000909097c10 */ /* 0x000fe200087fe40a */
[----:B------:R-:W-:Y:S01]  /*bc90*/  ULDC.64 UR8, c[0x0][0xc88] ;  /* 0x0003220000087ab9 */ /* 0x000fe20000000a00 */
[----:B------:R-:W-:Y:S01]  /*bca0*/  LOP3.LUT R44, R45, 0x380, RZ, 0xc0, !PT ;  /* 0x000003802d2c7812 */ /* 0x000fe200078ec0ff */
[----:B------:R-:W-:Y:S01]  /*bcb0*/  IMAD R6, R6, UR8, RZ ;  /* 0x0000000806067c24 */ /* 0x000fe2000f8e02ff */
[----:B------:R-:W-:Y:S01]  /*bcc0*/  SHF.R.U64 R24, R24, 0x3, RZ ;  /* 0x0000000318187819 */ /* 0x000fe200000012ff */
[----:B------:R-:W-:Y:S01]  /*bcd0*/  IMAD.WIDE.U32 R8, R11, UR8, R8 ;  /* 0x000000080b087c25 */ /* 0x000fe2000f8e0008 */
[----:B------:R-:W-:-:S02]  /*bce0*/  SHF.R.U64 R44, R44, 0x3, RZ ;  /* 0x000000032c2c7819 */ /* 0x000fc400000012ff */
[----:B------:R-:W-:Y:S01]  /*bcf0*/  IADD3 R13, P5, R4, 0x1000, RZ ;  /* 0x00001000040d7810 */ /* 0x000fe20007fbe0ff */
[----:B------:R-:W-:Y:S01]  /*bd00*/  IMAD R15, R11, UR9, R6 ;  /* 0x000000090b0f7c24 */ /* 0x000fe2000f8e0206 */
[----:B------:R-:W-:Y:S01]  /*bd10*/  ULDC.64 UR8, c[0x0][0xc50] ;  /* 0x0003140000087ab9 */ /* 0x000fe20000000a00 */
[----:B------:R-:W-:Y:S01]  /*bd20*/  VIADD R6, R14, 0x8 ;  /* 0x000000080e067836 */ /* 0x000fe20000000000 */
[----:B------:R-:W-:Y:S01]  /*bd30*/  LEA R10, P0, R8, UR8, 0x2 ;  /* 0x00000008080a7c11 */ /* 0x000fe2000f8010ff */
[----:B------:R-:W-:Y:S01]  /*bd40*/  IMAD.IADD R9, R9, 0x1, R15 ;  /* 0x0000000109097824 */ /* 0x000fe200078e020f */
[----:B------:R-:W-:Y:S01]  /*bd50*/  LOP3.LUT R44, R44, R45, RZ, 0x3c, !PT ;  /* 0x0000002d2c2c7212 */ /* 0x000fe200078e3cff */
[----:B------:R-:W-:Y:S01]  /*bd60*/  IMAD.X R45, RZ, RZ, R5, P2 ;  /* 0x000000ffff2d7224 */ /* 0x000fe200010e0605 */
[----:B------:R-:W-:Y:S01]  /*bd70*/  IADD3 R17, P4, R4, 0x2000, RZ ;  /* 0x0000200004117810 */ /* 0x000fe20007f9e0ff */
[----:B------:R-:W-:Y:S01]  /*bd80*/  SHFL.IDX PT, R42, R10, RZ, 0x1c1f ;  /* 0x001c1fff0a2a7589 */ /* 0x000fe200000e0000 */
[----:B------:R-:W-:-:S02]  /*bd90*/  LEA.HI.X R8, R8, UR9, R9, 0x2, P0 ;  /* 0x0000000908087c11 */ /* 0x000fc400080f1409 */
[----:B------:R-:W-:Y:S01]  /*bda0*/  IADD3 R21, P0, R4, 0x3000, RZ ;  /* 0x0000300004157810 */ /* 0x000fe20007f1e0ff */
[----:B------:R-:W-:Y:S01]  /*bdb0*/  SHFL.IDX PT, R46, R10, 0x1, 0x1c1f ;  /* 0x003c1f000a2e7f89 */ /* 0x000fe200000e0000 */
[----:B------:R-:W-:Y:S01]  /*bdc0*/  LOP3.LUT R24, R24, R25, RZ, 0x3c, !PT ;  /* 0x0000001918187212 */ /* 0x000fe200078e3cff */
[----:B------:R-:W-:Y:S01]  /*bdd0*/  IMAD.X R25, RZ, RZ, R5, P3 ;  /* 0x000000ffff197224 */ /* 0x000fe200018e0605 */
[----:B------:R-:W-:Y:S01]  /*bde0*/  LOP3.LUT R20, R21, 0x380, RZ, 0xc0, !PT ;  /* 0x0000038015147812 */ /* 0x000fe200078ec0ff */
[----:B------:R-:W2:Y:S01]  /*bdf0*/  SHFL.IDX PT, R43, R8, RZ, 0x1c1f ;  /* 0x001c1fff082b7589 */ /* 0x000ea200000e0000 */
[----:B------:R-:W-:Y:S02]  /*be00*/  IADD3 R41, P3, R4, 0xa000, RZ ;  /* 0x0000a00004297810 */ /* 0x000fe40007f7e0ff */
[----:B------:R-:W-:Y:S01]  /*be10*/  SHF.R.U64 R20, R20, 0x3, RZ ;  /* 0x0000000314147819 */ /* 0x000fe200000012ff */
[----:B------:R-:W3:Y:S01]  /*be20*/  SHFL.IDX PT, R47, R8, 0x1, 0x1c1f ;  /* 0x003c1f00082f7f89 */ /* 0x000ee200000e0000 */
[----:B------:R-:W-:-:S02]  /*be30*/  LOP3.LUT R12, R13, 0x380, RZ, 0xc0, !PT ;  /* 0x000003800d0c7812 */ /* 0x000fc400078ec0ff */
[----:B------:R-:W-:Y:S01]  /*be40*/  LOP3.LUT R20, R20, R21, RZ, 0x3c, !PT ;  /* 0x0000001514147212 */ /* 0x000fe200078e3cff */
[----:B------:R-:W-:Y:S01]  /*be50*/  IMAD.X R21, RZ, RZ, R5, P0 ;  /* 0x000000ffff157224 */ /* 0x000fe200000e0605 */
[----:B------:R-:W-:Y:S02]  /*be60*/  IADD3 R53, P0, R4, 0x9000, RZ ;  /* 0x0000900004357810 */ /* 0x000fe40007f1e0ff */
[----:B------:R-:W-:Y:S02]  /*be70*/  LOP3.LUT R16, R17, 0x380, RZ, 0xc0, !PT ;  /* 0x0000038011107812 */ /* 0x000fe400078ec0ff */
[----:B------:R-:W-:Y:S02]  /*be80*/  LOP3.LUT R52, R53, 0x380, RZ, 0xc0, !PT ;  /* 0x0000038035347812 */ /* 0x000fe400078ec0ff */
[----:B------:R-:W-:Y:S02]  /*be90*/  LOP3.LUT R40, R41, 0x380, RZ, 0xc0, !PT ;  /* 0x0000038029287812 */ /* 0x000fe400078ec0ff */
[----:B------:R-:W-:-:S02]  /*bea0*/  SHF.R.U64 R52, R52, 0x3, RZ ;  /* 0x0000000334347819 */ /* 0x000fc400000012ff */
[----:B------:R-:W-:Y:S02]  /*beb0*/  SHF.R.U64 R12, R12, 0x3, RZ ;  /* 0x000000030c0c7819 */ /* 0x000fe400000012ff */
[----:B------:R-:W-:Y:S01]  /*bec0*/  LOP3.LUT R52, R52, R53, RZ, 0x3c, !PT ;  /* 0x0000003534347212 */ /* 0x000fe200078e3cff */
[----:B------:R-:W-:Y:S01]  /*bed0*/  IMAD.X R53, RZ, RZ, R5, P0 ;  /* 0x000000ffff357224 */ /* 0x000fe200000e0605 */
[----:B------:R-:W-:Y:S02]  /*bee0*/  LOP3.LUT P0, RZ, R228, 0x3, RZ, 0xc0, !PT ;  /* 0x00000003e4ff7812 */ /* 0x000fe4000780c0ff */
[----:B------:R-:W-:Y:S02]  /*bef0*/  SHF.R.U64 R16, R16, 0x3, RZ ;  /* 0x0000000310107819 */ /* 0x000fe400000012ff */
[-C--:B------:R-:W-:Y:S02]  /*bf00*/  ISETP.GE.OR P2, PT, R14, R77.reuse, P0 ;  /* 0x0000004d0e00720c */ /* 0x080fe40000746670 */
[----:B------:R-:W-:-:S02]  /*bf10*/  ISETP.GE.OR P0, PT, R6, R77, P0 ;  /* 0x0000004d0600720c */ /* 0x000fc40000706670 */
[----:B------:R-:W-:Y:S02]  /*bf20*/  SHF.R.U64 R40, R40, 0x3, RZ ;  /* 0x0000000328287819 */ /* 0x000fe400000012ff */
[----:B------:R-:W-:Y:S01]  /*bf30*/  LOP3.LUT R12, R12, R13, RZ, 0x3c, !PT ;  /* 0x0000000d0c0c7212 */ /* 0x000fe200078e3cff */
[--C-:B------:R-:W-:Y:S01]  /*bf40*/  IMAD.X R13, RZ, RZ, R5.reuse, P5 ;  /* 0x000000ffff0d7224 */ /* 0x100fe200028e0605 */
[----:B------:R-:W-:Y:S01]  /*bf50*/  LOP3.LUT R16, R16, R17, RZ, 0x3c, !PT ;  /* 0x0000001110107212 */ /* 0x000fe200078e3cff */
[----:B------:R-:W-:Y:S01]  /*bf60*/  IMAD.X R17, RZ, RZ, R5, P4 ;  /* 0x000000ffff117224 */ /* 0x000fe200020e0605 */
[C---:B------:R-:W-:Y:S02]  /*bf70*/  IADD3 R33, P6, R4.reuse, 0x6000, RZ ;  /* 0x0000600004217810 */ /* 0x040fe40007fde0ff */
[C---:B------:R-:W-:Y:S01]  /*bf80*/  IADD3 R37, P5, R4.reuse, 0x7000, RZ ;  /* 0x0000700004257810 */ /* 0x040fe20007fbe0ff */
[----:B--2---:R-:W-:Y:S01]  /*bf90*/  @!P2 ST.E desc[UR38][R42.64], R2 ;  /* 0x000000022a00a985 */ /* 0x004fe2000c101926 */
[----:B------:R-:W-:-:S02]  /*bfa0*/  IADD3 R61, P4, R4, 0x8000, RZ ;  /* 0x00008000043d7810 */ /* 0x000fc40007f9e0ff */
[----:B------:R-:W-:Y:S01]  /*bfb0*/  LOP3.LUT R40, R40, R41, RZ, 0x3c, !PT ;  /* 0x0000002928287212 */ /* 0x000fe200078e3cff */
[----:B---3--:R2:W-:Y:S01]  /*bfc0*/  @!P0 ST.E desc[UR38][R46.64], R3 ;  /* 0x000000032e008985 */ /* 0x0085e2000c101926 */
[--C-:B------:R-:W-:Y:S01]  /*bfd0*/  IMAD.X R41, RZ, RZ, R5.reuse, P3 ;  /* 0x000000ffff297224 */ /* 0x100fe200018e0605 */
[----:B------:R-:W-:Y:S02]  /*bfe0*/  IADD3 R9, P3, R4, 0xf000, RZ ;  /* 0x0000f00004097810 */ /* 0x000fe40007f7e0ff */
[----:B------:R-:W-:Y:S01]  /*bff0*/  LOP3.LUT R32, R33, 0x380, RZ, 0xc0, !PT ;  /* 0x0000038021207812 */ /* 0x000fe200078ec0ff */
[----:B------:R-:W-:Y:S01]  /*c000*/  UIMAD UR7, UR11, UR12, URZ ;  /* 0x0000000c0b0772a4 */ /* 0x000fe2000f8e023f */
[----:B------:R-:W-:Y:S01]  /*c010*/  LOP3.LUT R36, R37, 0x380, RZ, 0xc0, !PT ;  /* 0x0000038025247812 */ /* 0x000fe200078ec0ff */
[----:B------:R-:W-:Y:S01]  /*c020*/  UIMAD.WIDE.U32 UR8, UR4, UR12, URZ ;  /* 0x0000000c040872a5 */ /* 0x000fe2000f8e003f */
[----:B------:R-:W-:Y:S01]  /*c030*/  LOP3.LUT R60, R61, 0x380, RZ, 0xc0, !PT ;  /* 0x000003803d3c7812 */ /* 0x000fe200078ec0ff */
[----:B------:R-:W-:Y:S01]  /*c040*/  ULDC.64 UR10, c[0x0][0xbe8] ;  /* 0x0002fa00000a7ab9 */ /* 0x000fe20000000a00 */
[----:B------:R-:W-:Y:S01]  /*c050*/  LOP3.LUT R0, R9, 0x380, RZ, 0xc0, !PT ;  /* 0x0000038009007812 */ /* 0x000fe200078ec0ff */
[----:B------:R-:W-:Y:S01]  /*c060*/  IMAD.X R49, RZ, RZ, R5, P3 ;  /* 0x000000ffff317224 */ /* 0x000fe200018e0605 */
[----:B--2---:R-:W2:Y:S01]  /*c070*/  @P1 LDC R3, c[0x0][0xcec] ;  /* 0x00033b00ff031b82 */ /* 0x004ea20000000800 */
[----:B------:R-:W-:Y:S01]  /*c080*/  SHF.R.U64 R32, R32, 0x3, RZ ;  /* 0x0000000320207819 */ /* 0x000fe200000012ff */
[----:B------:R-:W5:Y:S01]  /*c090*/  LD.E.128 R12, desc[UR38][R12.64] ;  /* 0x000000260c0c7980 */ /* 0x000f62000c101d00 */
[----:B------:R-:W-:-:S02]  /*c0a0*/  SHF.R.U64 R36, R36, 0x3, RZ ;  /* 0x0000000324247819 */ /* 0x000fc400000012ff */
[----:B------:R-:W-:Y:S01]  /*c0b0*/  SHF.R.U64 R60, R60, 0x3, RZ ;  /* 0x000000033c3c7819 */ /* 0x000fe200000012ff */
[----:B------:R-:W5:Y:S01]  /*c0c0*/  LD.E.128 R16, desc[UR38][R16.64] ;  /* 0x0000002610107980 */ /* 0x000f62000c101d00 */
[----:B------:R-:W-:Y:S01]  /*c0d0*/  SHF.R.U64 R0, R0, 0x3, RZ ;  /* 0x0000000300007819 */ /* 0x000fe200000012ff */
[----:B------:R-:W-:Y:S01]  /*c0e0*/  UIMAD UR7, UR4, UR13, UR7 ;  /* 0x0000000d040772a4 */ /* 0x000fe2000f8e0207 */
[----:B------:R-:W-:Y:S01]  /*c0f0*/  LOP3.LUT R32, R32, R33, RZ, 0x3c, !PT ;  /* 0x0000002120207212 */ /* 0x000fe200078e3cff */
[--C-:B------:R-:W-:Y:S01]  /*c100*/  IMAD.X R33, RZ, RZ, R5.reuse, P6 ;  /* 0x000000ffff217224 */ /* 0x100fe200030e0605 */
[----:B------:R-:W-:Y:S01]  /*c110*/  LOP3.LUT R36, R36, R37, RZ, 0x3c, !PT ;  /* 0x0000002524247212 */ /* 0x000fe200078e3cff */
[--C-:B------:R-:W-:Y:S01]  /*c120*/  IMAD.X R37, RZ, RZ, R5.reuse, P5 ;  /* 0x000000ffff257224 */ /* 0x100fe200028e0605 */
[----:B------:R-:W-:Y:S01]  /*c130*/  LOP3.LUT R60, R60, R61, RZ, 0x3c, !PT ;  /* 0x0000003d3c3c7212 */ /* 0x000fe200078e3cff */
[----:B------:R-:W-:Y:S01]  /*c140*/  IMAD.X R61, RZ, RZ, R5, P4 ;  /* 0x000000ffff3d7224 */ /* 0x000fe200020e0605 */
[C---:B------:R-:W-:Y:S01]  /*c150*/  IADD3 R69, P6, R4.reuse, 0xc000, RZ ;  /* 0x0000c00004457810 */ /* 0x040fe20007fde0ff */
[----:B------:R-:W5:Y:S01]  /*c160*/  LD.E.128 R20, desc[UR38][R20.64] ;  /* 0x0000002614147980 */ /* 0x000f62000c101d00 */
[----:B------:R-:W-:-:S02]  /*c170*/  IADD3 R65, P5, R4, 0xd000, RZ ;  /* 0x0000d00004417810 */ /* 0x000fc40007fbe0ff */
[C---:B------:R-:W-:Y:S01]  /*c180*/  IADD3 R57, P4, R4.reuse, 0xe000, RZ ;  /* 0x0000e00004397810 */ /* 0x040fe20007f9e0ff */
[----:B------:R-:W5:Y:S01]  /*c190*/  LD.E.128 R24, desc[UR38][R24.64] ;  /* 0x0000002618187980 */ /* 0x000f62000c101d00 */
[----:B------:R-:W-:Y:S02]  /*c1a0*/  LOP3.LUT R11, R4, 0x380, RZ, 0xc0, !PT ;  /* 0x00000380040b7812 */ /* 0x000fe400078ec0ff */
[----:B------:R-:W-:Y:S01]  /*c1b0*/  LOP3.LUT R48, R0, R9, RZ, 0x3c, !PT ;  /* 0x0000000900307212 */ /* 0x000fe200078e3cff */
[----:B------:R-:W-:Y:S01]  /*c1c0*/  IMAD R0, R208, 0x20, R226 ;  /* 0x00000020d0007824 */ /* 0x000fe200078e02e2 */
[----:B------:R-:W-:Y:S01]  /*c1d0*/  UIADD3 UR9, UR9, UR7, URZ ;  /* 0x0000000709097290 */ /* 0x000fe2000fffe03f */
[----:B------:R-:W-:Y:S01]  /*c1e0*/  LOP3.LUT R68, R69, 0x380, RZ, 0xc0, !PT ;  /* 0x0000038045447812 */ /* 0x000fe200078ec0ff */
[----:B------:R-:W-:Y:S01]  /*c1f0*/  UIMAD UR4, UR14, UR10, URZ ;  /* 0x0000000a0e0472a4 */ /* 0x000fe2000f8e023f */
[----:B------:R-:W-:Y:S01]  /*c200*/  LOP3.LUT R64, R65, 0x380, RZ, 0xc0, !PT ;  /* 0x0000038041407812 */ /* 0x000fe200078ec0ff */
[----:B------:R-:W5:Y:S01]  /*c210*/  LD.E.128 R28, desc[UR38][R28.64] ;  /* 0x000000261c1c7980 */ /* 0x000f62000c101d00 */
[----:B------:R-:W-:-:S02]  /*c220*/  LOP3.LUT R56, R57, 0x380, RZ, 0xc0, !PT ;  /* 0x0000038039387812 */ /* 0x000fc400078ec0ff */
[----:B------:R-:W-:Y:S01]  /*c230*/  SHF.R.U64 R11, R11, 0x3, RZ ;  /* 0x000000030b0b7819 */ /* 0x000fe200000012ff */
[----:B------:R-:W-:Y:S01]  /*c240*/  VIADD R6, R0, UR60 ;  /* 0x0000003c00067c36 */ /* 0x000fe20008000000 */
[----:B------:R-:W-:Y:S01]  /*c250*/  UIMAD UR4, UR17, UR11, UR4 ;  /* 0x0000000b110472a4 */ /* 0x000fe2000f8e0204 */
[----:B------:R-:W-:Y:S01]  /*c260*/  SHF.R.U64 R68, R68, 0x3, RZ ;  /* 0x0000000344447819 */ /* 0x000fe200000012ff */
[----:B------:R-:W-:Y:S01]  /*c270*/  UIMAD.WIDE.U32 UR8, UR17, UR10, UR8 ;  /* 0x0000000a110872a5 */ /* 0x000fe2000f8e0008 */
[----:B------:R-:W-:Y:S01]  /*c280*/  SHF.R.U64 R64, R64, 0x3, RZ ;  /* 0x0000000340407819 */ /* 0x000fe200000012ff */
[----:B------:R-:W5:Y:S01]  /*c290*/  LD.E.128 R32, desc[UR38][R32.64] ;  /* 0x0000002620207980 */ /* 0x000f62000c101d00 */
[----:B------:R-:W-:Y:S01]  /*c2a0*/  SHF.R.U64 R56, R56, 0x3, RZ ;  /* 0x0000000338387819 */ /* 0x000fe200000012ff */
[----:B------:R-:W-:Y:S01]  /*c2b0*/  ULDC.64 UR10, c[0x0][0xbf0] ;  /* 0x0002fc00000a7ab9 */ /* 0x000fe20000000a00 */
[----:B------:R-:W-:Y:S01]  /*c2c0*/  LOP3.LUT R4, R11, R4, RZ, 0x3c, !PT ;  /* 0x000000040b047212 */ /* 0x000fe200078e3cff */
[----:B--2---:R-:W-:Y:S01]  /*c2d0*/  @P1 IMAD.HI.U32 R0, R6, R3, RZ ;  /* 0x0000000306001227 */ /* 0x004fe200078e00ff */
[----:B------:R-:W-:Y:S01]  /*c2e0*/  UIADD3 UR9, UR9, UR4, URZ ;  /* 0x0000000409097290 */ /* 0x000fe2000fffe03f */
[----:B------:R-:W-:Y:S01]  /*c2f0*/  LOP3.LUT R68, R68, R69, RZ, 0x3c, !PT ;  /* 0x0000004544447212 */ /* 0x000fe200078e3cff */
[----:B------:R-:W-:Y:S01]  /*c300*/  UIMAD UR4, UR16, UR10, URZ ;  /* 0x0000000a100472a4 */ /* 0x000fe2000f8e023f */
[----:B------:R-:W-:Y:S01]  /*c310*/  LOP3.LUT R64, R64, R65, RZ, 0x3c, !PT ;  /* 0x0000004140407212 */ /* 0x000fe200078e3cff */
[--C-:B------:R-:W-:Y:S01]  /*c320*/  IMAD.X R69, RZ, RZ, R5.reuse, P6 ;  /* 0x000000ffff457224 */ /* 0x100fe200030e0605 */
[----:B------:R-:W-:Y:S01]  /*c330*/  LOP3.LUT R56, R56, R57, RZ, 0x3c, !PT ;  /* 0x0000003938387212 */ /* 0x000fe200078e3cff */
[--C-:B------:R-:W-:Y:S01]  /*c340*/  IMAD.X R65, RZ, RZ, R5.reuse, P5 ;  /* 0x000000ffff417224 */ /* 0x100fe200028e0605 */
[----:B------:R2:W5:Y:S01]  /*c350*/  LD.E.128 R8, desc[UR38][R4.64] ;  /* 0x0000002604087980 */ /* 0x000562000c101d00 */
[----:B------:R-:W-:Y:S01]  /*c360*/  IMAD.X R57, RZ, RZ, R5, P4 ;  /* 0x000000ffff397224 */ /* 0x000fe200020e0605 */
[----:B------:R-:W-:-:S02]  /*c370*/  UIMAD UR4, UR15, UR11, UR4 ;  /* 0x0000000b0f0472a4 */ /* 0x000fc4000f8e0204 */
[----:B------:R-:W-:Y:S01]  /*c380*/  UIMAD.WIDE.U32 UR8, UR15, UR10, UR8 ;  /* 0x0000000a0f0872a5 */ /* 0x000fe2000f8e0008 */
[----:B------:R-:W5:Y:S02]  /*c390*/  LD.E.128 R36, desc[UR38][R36.64] ;  /* 0x0000002624247980 */ /* 0x000f64000c101d00 */
[----:B------:R-:W-:Y:S02]  /*c3a0*/  ULDC.64 UR10, c[0x0][0xbe0] ;  /* 0x0002f800000a7ab9 */ /* 0x000fe40000000a00 */
[----:B------:R-:W5:Y:S01]  /*c3b0*/  LD.E.128 R60, desc[UR38][R60.64] ;  /* 0x000000263c3c7980 */ /* 0x000f62000c101d00 */
[----:B--2---:R-:W-:Y:S01]  /*c3c0*/  IMAD.MOV.U32 R5, RZ, RZ, R6 ;  /* 0x000000ffff057224 */ /* 0x004fe200078e0006 */
[----:B0-----:R-:W-:Y:S01]  /*c3d0*/  @P1 SHF.R.U32.HI R5, RZ, R75, R0 ;  /* 0x0000004bff051219 */ /* 0x001fe20000011600 */
[----:B------:R-:W-:Y:S01]  /*c3e0*/  UIADD3 UR4, UR9, UR4, URZ ;  /* 0x0000000409047290 */ /* 0x000fe2000fffe03f */
[----:B------:R-:W5:Y:S02]  /*c3f0*/  LD.E.128 R52, desc[UR38][R52.64] ;  /* 0x0000002634347980 */ /* 0x000f64000c101d00 */
[--C-:B------:R-:W-:Y:S01]  /*c400*/  SHF.R.S32.HI R0, RZ, 0x1f, R5.reuse ;  /* 0x0000001fff007819 */ /* 0x100fe20000011405 */
[----:B------:R-:W-:Y:S01]  /*c410*/  IMAD.MOV R4, RZ, RZ, -R5 ;  /* 0x000000ffff047224 */ /* 0x000fe200078e0a05 */
[----:B------:R-:W5:Y:S01]  /*c420*/  LD.E.128 R40, desc[UR38][R40.64] ;  /* 0x0000002628287980 */ /* 0x000f62000c101d00 */
[----:B------:R-:W-:-:S02]  /*c430*/  IMAD.U32 R3, RZ, RZ, UR9 ;  /* 0x00000009ff037e24 */ /* 0x000fc4000f8e00ff */
[----:B------:R-:W-:Y:S01]  /*c440*/  IMAD R0, R0, UR10, RZ ;  /* 0x0000000a00007c24 */ /* 0x000fe2000f8e02ff */
[----:B------:R-:W5:Y:S01]  /*c450*/  LD.E.128 R44, desc[UR38][R44.64] ;  /* 0x000000262c2c7980 */ /* 0x000f62000c101d00 */
[----:B------:R-:W-:Y:S02]  /*c460*/  IMAD R73, R73, R4, R6 ;  /* 0x0000000449497224 */ /* 0x000fe400078e0206 */
        /* <DEDUP_REMOVED lines=9> */
[----:B------:R-:W5:Y:S01]  /*c500*/  LD.E.128 R48, desc[UR38][R48.64] ;  /* 0x0000002630307980 */ /* 0x000f62000c101d00 */
[----:B------:R-:W-:Y:S01]  /*c510*/  @!PT LDS RZ, [RZ] ;  /* 0x00000000fffff984 */ /* 0x000fe20000000800 */
[----:B------:R-:W-:Y:S01]  /*c520*/  @!PT LDS RZ, [RZ] ;  /* 0x00000000fffff984 */ /* 0x000fe20000000800 */
[----:B------:R-:W-:Y:S01]  /*c530*/  @!PT LDS RZ, [RZ] ;  /* 0x00000000fffff984 */ /* 0x000fe20000000800 */
[----:B------:R-:W-:Y:S01]  /*c540*/  @!PT LDS RZ, [RZ] ;  /* 0x00000000fffff984 */ /* 0x000fe20000000800 */
[----:B------:R0:W-:Y:S06]  /*c550*/  MEMBAR.ALL.CTA ;  /* 0x0000000000007992 */ /* 0x0001ec0000008000 */
[----:B0-----:R-:W0:Y:S01]  /*c560*/  FENCE.VIEW.ASYNC.S ;  /* 0x00000000000073c6 */ /* 0x001e220000000000 */
[----:B------:R-:W-:Y:S02]  /*c570*/  IMAD.IADD R3, R3, 0x1, R75 ;  /* 0x0000000103037824 */ /* 0x000fe400078e024b */
[----:B------:R-:W-:-:S02]  /*c580*/  IMAD R4, R0, UR8, RZ ;  /* 0x0000000800047c24 */ /* 0x000fc4000f8e02ff */
        /* <DEDUP_REMOVED lines=13> */
[----:B0-----:R0:W2:Y:S01]  /*c660*/  SHFL.IDX PT, R74, R6, RZ, 0x181f ;  /* 0x00181fff064a7589 */ /* 0x0010a200000e0000 */
[----:B------:R-:W-:Y:S01]  /*c670*/  ISETP.GE.AND P0, PT, R0, R77, PT ;  /* 0x0000004d0000720c */ /* 0x000fe20003f06270 */
[----:B------:R-:W-:Y:S01]  /*c680*/  BSSY B1, `(.L_x_14571) ;  /* 0x0000015000017945 */ /* 0x000fe20003800000 */
[----:B------:R0:W-:Y:S01]  /*c690*/  SYNCS.ARRIVE.TRANS64.RED.A1T0 RZ, [R151+URZ], RZ ;  /* 0x000000ff97ff79a7 */ /* 0x0001e2000810043f */
[----:B------:R0:W3:Y:S02]  /*c6a0*/  SHFL.IDX PT, R0, R76, RZ, 0x181f ;  /* 0x00181fff4c007589 */ /* 0x0000e400000e0000 */
[----:B------:R-:W-:Y:S08]  /*c6b0*/  @P2 BRA `(.L_x_14572) ;  /* 0x0000000000442947 */ /* 0x000ff00003800000 */
[----:B------:R-:W-:Y:S02]  /*c6c0*/  ULDC UR4, c[0x0][0xbc8] ;  /* 0x0002f20000047ab9 */ /* 0x000fe40000000800 */
        /* <DEDUP_REMOVED lines=16> */
.L_x_14572:
[----:B------:R-:W-:Y:S05]  /*c7d0*/  BSYNC B1 ;  /* 0x0000000000017941 */ /* 0x000fea0003800000 */
.L_x_14571:
[----:B---3--:R3:W0:Y:S01]  /*c7e0*/  SHFL.IDX PT, R0, R76, 0x1, 0x181f ;  /* 0x00381f004c007f89 */ /* 0x00862200000e0000 */
[----:B------:R-:W-:Y:S03]  /*c7f0*/  BSSY B1, `(.L_x_14573) ;  /* 0x0000014000017945 */ /* 0x000fe60003800000 */
[----:B----45:R3:W4:Y:S01]  /*c800*/  SHFL.IDX PT, R10, R6, 0x1, 0x181f ;  /* 0x00381f00060a7f89 */ /* 0x03072200000e0000 */
        /* <DEDUP_REMOVED lines=18> */
.L_x_14574:
[----:B------:R-:W-:Y:S05]  /*c930*/  BSYNC B1 ;  /* 0x0000000000017941 */ /* 0x000fea0003800000 */
.L_x_14573:
[----:B0-----:R0:W0:Y:S01]  /*c940*/  SHFL.IDX PT, R0, R76, 0x2, 0x181f ;  /* 0x00581f004c007f89 */ /* 0x00102200000e0000 */
[----:B------:R-:W-:Y:S03]  /*c950*/  BSSY B1, `(.L_x_14575) ;  /* 0x0000014000017945 */ /* 0x000fe60003800000 */
[----:B----4-:R4:W0:Y:S01]  /*c960*/  SHFL.IDX PT, R10, R6, 0x2, 0x181f ;  /* 0x00581f00060a7f89 */ /* 0x01082200000e0000 */
        /* <DEDUP_REMOVED lines=18> */
.L_x_14576:
[----:B------:R-:W-:Y:S05]  /*ca90*/  BSYNC B1 ;  /* 0x0000000000017941 */ /* 0x000fea0003800000 */
.L_x_14575:
[----:B0-----:R-:W-:Y:S01]  /*caa0*/  VIADD R0, R78, 0x60 ;  /* 0x000000604e007836 */ /* 0x001fe20000000000 */
[----:B---3--:R-:W0:Y:S04]  /*cab0*/  SHFL.IDX PT, R76, R76, 0x3, 0x181f ;  /* 0x00781f004c4c7f89 */ /* 0x008e2800000e0000 */
[----:B------:R-:W-:Y:S01]  /*cac0*/  ISETP.GE.AND P0, PT, R0, R77, PT ;  /* 0x0000004d0000720c */ /* 0x000fe20003f06270 */
[----:B----4-:R-:W3:-:S12]  /*cad0*/  SHFL.IDX PT, R6, R6, 0x3, 0x181f ;  /* 0x00781f0006067f89 */ /* 0x010ed800000e0000 */
        /* <DEDUP_REMOVED lines=20> */
.L_x_14569:
[----:B------:R-:W-:Y:S01]  /*cc20*/  R2UR UR4, R209 ;  /* 0x00000000d10472ca */ /* 0x000fe200000e0000 */
[----:B------:R-:W-:Y:S01]  /*cc30*/  ULDC.64 UR10, c[0x0][0xd00] ;  /* 0x00034000000a7ab9 */ /* 0x000fe20000000a00 */
[----:B------:R-:W-:Y:S01]  /*cc40*/  R2UR UR7, R225 ;  /* 0x00000000e10772ca */ /* 0x000fe200000e0000 */
[----:B------:R-:W-:Y:S01]  /*cc50*/  UISETP.NE.U32.AND UP0, UPT, UR10, URZ, UPT ;  /* 0x0000003f0a00728c */ /* 0x000fe2000bf05070 */
[----:B------:R-:W2:Y:S01]  /*cc60*/  LDC R13, c[0x0][0xce8] ;  /* 0x00033a00ff0d7b82 */ /* 0x000ea20000000800 */
[----:B------:R-:W-:Y:S02]  /*cc70*/  R2UR UR12, R224 ;  /* 0x00000000e00c72ca */ /* 0x000fe400000e0000 */
[----:B------:R-:W-:-:S06]  /*cc80*/  UISETP.NE.AND.EX UP0, UPT, UR11, URZ, UPT, UP0 ;  /* 0x0000003f0b00728c */ /* 0x000fcc000bf05300 */
[----:B------:R-:W-:Y:S01]  /*cc90*/  USHF.L.U32 UR8, UR4, 0x2, URZ ;  /* 0x0000000204087899 */ /* 0x000fe2000800063f */
[----:B------:R-:W-:Y:S01]  /*cca0*/  PLOP3.LUT P2, PT, PT, PT, UP0, 0x80, 0x0 ;  /* 0x000000000000781c */ /* 0x000fe20003f4f008 */
[----:B------:R-:W-:Y:S02]  /*ccb0*/  USHF.L.U64.HI UR9, UR4, 0x2, UR7 ;  /* 0x0000000204097899 */ /* 0x000fe40008010207 */
[----:B------:R-:W-:-:S04]  /*ccc0*/  UIADD3 UR4, UP1, UR8, UR10, URZ ;  /* 0x0000000a08047290 */ /* 0x000fc8000ff3e03f */
[----:B------:R-:W-:Y:S02]  /*ccd0*/  UIADD3.X UR7, UR9, UR11, URZ, UP1, !UPT ;  /* 0x0000000b09077290 */ /* 0x000fe40008ffe43f */
[----:B------:R-:W-:Y:S01]  /*cce0*/  IMAD.U32 R2, RZ, RZ, UR4 ;  /* 0x00000004ff027e24 */ /* 0x000fe2000f8e00ff */
[----:B------:R-:W-:Y:S02]  /*ccf0*/  ULDC.64 UR10, c[0x0][0xd08] ;  /* 0x00034200000a7ab9 */ /* 0x000fe40000000a00 */
[----:B------:R-:W-:Y:S01]  /*cd00*/  UISETP.NE.U32.AND UP1, UPT, UR10, URZ, UPT ;  /* 0x0000003f0a00728c */ /* 0x000fe2000bf25070 */
[----:B------:R-:W-:-:S03]  /*cd10*/  IMAD.U32 R3, RZ, RZ, UR7 ;  /* 0x00000007ff037e24 */ /* 0x000fc6000f8e00ff */
[----:B------:R-:W-:Y:S02]  /*cd20*/  UISETP.NE.AND.EX UP1, UPT, UR11, URZ, UPT, UP1 ;  /* 0x0000003f0b00728c */ /* 0x000fe4000bf25310 */
[----:B------:R-:W3:Y:S01]  /*cd30*/  @P2 LDG.E R6, desc[UR38][R2.64] ;  /* 0x0000002602062981 */ /* 0x000ee2000c1e1900 */
        /* <DEDUP_REMOVED lines=8> */
[----:B--2---:R-:W-:Y:S01]  /*cdc0*/  ISETP.NE.AND P0, PT, R13, 0x1, PT ;  /* 0x000000010d00780c */ /* 0x004fe20003f05270 */
[----:B------:R-:W-:Y:S01]  /*cdd0*/  UMOV UR4, URZ ;  /* 0x0000003f00047c82 */ /* 0x000fe20008000000 */
[----:B------:R-:W-:Y:S01]  /*cde0*/  USHF.R.S32.HI UR11, URZ, 0x1f, UR12 ;  /* 0x0000001f3f0b7899 */ /* 0x000fe2000801140c */
[----:B------:R-:W-:-:S10]  /*cdf0*/  ISETP.GE.AND P1, PT, R237, 0x80, PT ;  /* 0x00000080ed00780c */ /* 0x000fd40003f26270 */
[----:B------:R-:W2:Y:S01]  /*ce00*/  @P0 LDC R11, c[0x0][0xcec] ;  /* 0x00033b00ff0b0b82 */ /* 0x000ea20000000800 */
[----:B---3--:R-:W-:-:S13]  /*ce10*/  @P2 R2UR UR4, R6 ;  /* 0x00000000060422ca */ /* 0x008fda00000e0000 */
[----:B------:R-:W-:Y:S01]  /*ce20*/  USHF.R.S32.HI UR10, URZ, 0x1f, UR4 ;  /* 0x0000001f3f0a7899 */ /* 0x000fe20008011404 */
[----:B--2-4-:R-:W-:Y:S11]  /*ce30*/  @P3 BRA `(.L_x_14578) ;  /* 0x0000000000103947 */ /* 0x014ff60003800000 */
[----:B------:R-:W-:Y:S05]  /*ce40*/  @!P2 BRA `(.L_x_14578) ;  /* 0x00000000000ca947 */ /* 0x000fea0003800000 */
[----:B------:R-:W2:Y:S04]  /*ce50*/  LDG.E R5, desc[UR38][R2.64] ;  /* 0x0000002602057981 */ /* 0x000ea8000c1e1900 */
[----:B-----5:R-:W2:Y:S02]  /*ce60*/  LDG.E R0, desc[UR38][R2.64+0x4] ;  /* 0x0000042602007981 */ /* 0x020ea4000c1e1900 */
[----:B--2---:R-:W-:-:S07]  /*ce70*/  IMAD.IADD R0, R0, 0x1, -R5 ;  /* 0x0000000100007824 */ /* 0x004fce00078e0a05 */
.L_x_14578:
[----:B------:R-:W-:Y:S01]  /*ce80*/  R2UR UR8, R209 ;  /* 0x00000000d10872ca */ /* 0x000fe200000e0000 */
[----:B------:R-:W-:Y:S01]  /*ce90*/  BSSY B1, `(.L_x_14579) ;  /* 0x000002f000017945 */ /* 0x000fe20003800000 */
[----:B------:R-:W-:-:S11]  /*cea0*/  R2UR UR7, R225 ;  /* 0x00000000e10772ca */ /* 0x000fd600000e0000 */
[----:B------:R-:W-:Y:S02]  /*ceb0*/  USEL UR12, UR8, URZ, !UP0 ;  /* 0x0000003f080c7287 */ /* 0x000fe4000c000000 */
[----:B------:R-:W-:Y:S01]  /*cec0*/  USEL UR13, UR7, URZ, !UP0 ;  /* 0x0000003f070d7287 */ /* 0x000fe2000c000000 */
[----:B------:R-:W-:Y:S11]  /*ced0*/  @P1 BRA `(.L_x_14580) ;  /* 0x0000000000a81947 */ /* 0x000ff60003800000 */
[----:B------:R-:W2:Y:S01]  /*cee0*/  S2R R3, SR_TID.X ;  /* 0x0000000000037919 */ /* 0x000ea20000002100 */
[----:B------:R-:W3:Y:S01]  /*cef0*/  LDC R9, c[0x0][0xce8] ;  /* 0x00033a00ff097b82 */ /* 0x000ee20000000800 */
[----:B------:R-:W-:Y:S02]  /*cf00*/  IMAD.U32 R4, RZ, RZ, UR60 ;  /* 0x0000003cff047e24 */ /* 0x000fe4000f8e00ff */
[----:B---3-5:R-:W-:-:S03]  /*cf10*/  IMAD R2, R0, R9, RZ ;  /* 0x0000000900027224 */ /* 0x028fc600078e02ff */
[----:B--2---:R-:W-:-:S04]  /*cf20*/  IADD3 R4, R4, -0x80, R3 ;  /* 0xffffff8004047810 */ /* 0x004fc80007ffe003 */
[----:B------:R-:W-:-:S13]  /*cf30*/  ISETP.GE.AND P1, PT, R4, R2, PT ;  /* 0x000000020400720c */ /* 0x000fda0003f26270 */
[----:B------:R-:W-:Y:S05]  /*cf40*/  @P1 BRA `(.L_x_14580) ;  /* 0x00000000008c1947 */ /* 0x000fea0003800000 */
[----:B------:R-:W-:Y:S01]  /*cf50*/  ISETP.NE.AND P1, PT, R9, 0x1, PT ;  /* 0x000000010900780c */ /* 0x000fe20003f25270 */
[----:B------:R-:W-:Y:S01]  /*cf60*/  ULDC.64 UR14, c[0x0][0xc90] ;  /* 0x00032400000e7ab9 */ /* 0x000fe20000000a00 */
[----:B------:R-:W-:Y:S01]  /*cf70*/  R2UR UR16, R224 ;  /* 0x00000000e01072ca */ /* 0x000fe200000e0000 */
[----:B------:R-:W-:Y:S01]  /*cf80*/  UIMAD UR7, UR11, UR14, URZ ;  /* 0x0000000e0b0772a4 */ /* 0x000fe2000f8e023f */
[----:B------:R-:W-:Y:S01]  /*cf90*/  IMAD.MOV.U32 R2, RZ, RZ, R4 ;  /* 0x000000ffff027224 */ /* 0x000fe200078e0004 */
[----:B------:R-:W-:Y:S01]  /*cfa0*/  UMOV UR8, UR4 ;  /* 0x0000000400087c82 */ /* 0x000fe20008000000 */
[----:B------:R-:W-:-:S07]  /*cfb0*/  UMOV UR9, UR10 ;  /* 0x0000000a00097c82 */ /* 0x000fce0008000000 */
[----:B------:R-:W2:Y:S02]  /*cfc0*/  @P1 LDC R3, c[0x0][0xcec] ;  /* 0x00033b00ff031b82 */ /* 0x000ea40000000800 */
[----:B------:R-:W-:Y:S02]  /*cfd0*/  UIMAD.WIDE.U32 UR8, UR16, UR14, UR8 ;  /* 0x0000000e100872a5 */ /* 0x000fe4000f8e0008 */
[----:B------:R-:W-:-:S03]  /*cfe0*/  UIMAD UR7, UR16, UR15, UR7 ;  /* 0x0000000f100772a4 */ /* 0x000fc6000f8e0207 */
[----:B------:R-:W-:Y:S01]  /*cff0*/  ULDC.64 UR14, c[0x0][0xc98] ;  /* 0x00032600000e7ab9 */ /* 0x000fe20000000a00 */
[----:B------:R-:W3:Y:S01]  /*d000*/  @P1 LDC R6, c[0x0][0xcf0] ;  /* 0x00033c00ff061b82 */ /* 0x000ee20000000800 */
[----:B------:R-:W-:Y:S02]  /*d010*/  UIADD3 UR9, UR9, UR7, URZ ;  /* 0x0000000709097290 */ /* 0x000fe4000fffe03f */
[----:B------:R-:W-:Y:S02]  /*d020*/  UIMAD UR7, UR13, UR14, URZ ;  /* 0x0000000e0d0772a4 */ /* 0x000fe4000f8e023f */
[----:B------:R-:W-:Y:S02]  /*d030*/  UIMAD.WIDE.U32 UR8, UR12, UR14, UR8 ;  /* 0x0000000e0c0872a5 */ /* 0x000fe4000f8e0008 */
[----:B------:R-:W-:-:S03]  /*d040*/  UIMAD UR7, UR12, UR15, UR7 ;  /* 0x0000000f0c0772a4 */ /* 0x000fc6000f8e0207 */
[----:B------:R-:W-:Y:S01]  /*d050*/  ULDC.64 UR14, c[0x0][0xc88] ;  /* 0x00032200000e7ab9 */ /* 0x000fe20000000a00 */
[----:B--2---:R-:W-:-:S05]  /*d060*/  @P1 IMAD.HI.U32 R3, R4, R3, RZ ;  /* 0x0000000304031227 */ /* 0x004fca00078e00ff */
[----:B---3--:R-:W-:Y:S01]  /*d070*/  @P1 SHF.R.U32.HI R2, RZ, R6, R3 ;  /* 0x00000006ff021219 */ /* 0x008fe20000011603 */
        /* <DEDUP_REMOVED lines=16> */
.L_x_14580:
[----:B------:R-:W-:Y:S05]  /*d180*/  BSYNC B1 ;  /* 0x0000000000017941 */ /* 0x000fea0003800000 */
.L_x_14579:
[----:B--2---:R-:W2:Y:S01]  /*d190*/  @P0 LDC R3, c[0x0][0xcf0] ;  /* 0x00033c00ff030b82 */ /* 0x004ea20000000800 */
[----:B------:R-:W-:Y:S01]  /*d1a0*/  ULDC.64 UR14, c[0x0][0xba0] ;  /* 0x0002e800000e7ab9 */ /* 0x000fe20000000a00 */
[----:B------:R-:W-:Y:S01]  /*d1b0*/  R2UR UR16, R224 ;  /* 0x00000000e01072ca */ /* 0x000fe200000e0000 */
[----:B------:R-:W-:Y:S01]  /*d1c0*/  UIMAD UR7, UR10, UR14, URZ ;  /* 0x0000000e0a0772a4 */ /* 0x000fe2000f8e023f */
[----:B------:R-:W-:Y:S01]  /*d1d0*/  IMAD R2, R208, 0x20, R226 ;  /* 0x00000020d0027824 */ /* 0x000fe200078e02e2 */
[----:B------:R-:W-:Y:S01]  /*d1e0*/  UIMAD.WIDE.U32 UR8, UR4, UR14, URZ ;  /* 0x0000000e040872a5 */ /* 0x000fe2000f8e003f */
[----:B------:R-:W-:Y:S01]  /*d1f0*/  BSSY B1, `(.L_x_14581) ;  /* 0x0000040000017945 */ /* 0x000fe20003800000 */
[----:B------:R-:W-:Y:S01]  /*d200*/  UIMAD UR7, UR4, UR15, UR7 ;  /* 0x0000000f040772a4 */ /* 0x000fe2000f8e0207 */
[----:B------:R-:W-:Y:S02]  /*d210*/  VIADD R6, R2, UR60 ;  /* 0x0000003c02067c36 */ /* 0x000fe40008000000 */
        /* <DEDUP_REMOVED lines=10> */
[----:B--2---:R-:W-:Y:S01]  /*d2c0*/  @P0 SHF.R.U32.HI R5, RZ, R3, R2 ;  /* 0x00000003ff050219 */ /* 0x004fe20000011602 */
        /* <DEDUP_REMOVED lines=29> */
[----:B------:R2:W3:Y:S02]  /*d4a0*/  SHFL.IDX PT, R2, R4, RZ, 0x181f ;  /* 0x00181fff04027589 */ /* 0x0004e400000e0000 */
[----:B------:R-:W-:Y:S02]  /*d4b0*/  ISETP.GE.AND P0, PT, R0, R13, PT ;  /* 0x0000000d0000720c */ /* 0x000fe40003f06270 */
[----:B------:R2:W4:Y:S01]  /*d4c0*/  SHFL.IDX PT, R0, R5, RZ, 0x181f ;  /* 0x00181fff05007589 */ /* 0x00052200000e0000 */
[----:B------:R-:W-:Y:S10]  /*d4d0*/  @P2 BRA `(.L_x_14582) ;  /* 0x0000000000442947 */ /* 0x000ff40003800000 */
        /* <DEDUP_REMOVED lines=17> */
.L_x_14582:
[----:B------:R-:W-:Y:S05]  /*d5f0*/  BSYNC B1 ;  /* 0x0000000000017941 */ /* 0x000fea0003800000 */
.L_x_14581:
        /* <DEDUP_REMOVED lines=21> */
.L_x_14584:
[----:B------:R-:W-:Y:S05]  /*d750*/  BSYNC B1 ;  /* 0x0000000000017941 */ /* 0x000fea0003800000 */
.L_x_14583:
[----:B0-----:R0:W0:Y:S01]  /*d760*/  SHFL.IDX PT, R0, R5, 0x2, 0x181f ;  /* 0x00581f0005007f89 */ /* 0x00102200000e0000 */
[----:B------:R-:W-:Y:S03]  /*d770*/  BSSY B1, `(.L_x_14585) ;  /* 0x0000014000017945 */ /* 0x000fe60003800000 */
[----:B---3--:R3:W0:Y:S01]  /*d780*/  SHFL.IDX PT, R2, R4, 0x2, 0x181f ;  /* 0x00581f0004027f89 */ /* 0x00862200000e0000 */
        /* <DEDUP_REMOVED lines=18> */
.L_x_14586:
[----:B------:R-:W-:Y:S05]  /*d8b0*/  BSYNC B1 ;  /* 0x0000000000017941 */ /* 0x000fea0003800000 */
.L_x_14585:
[----:B0-----:R-:W-:Y:S01]  /*d8c0*/  VIADD R0, R6, 0x60 ;  /* 0x0000006006007836 */ /* 0x001fe20000000000 */
[----:B--2-4-:R-:W0:Y:S04]  /*d8d0*/  SHFL.IDX PT, R5, R5, 0x3, 0x181f ;  /* 0x00781f0005057f89 */ /* 0x014e2800000e0000 */
[----:B------:R-:W-:Y:S01]  /*d8e0*/  ISETP.GE.AND P0, PT, R0, R13, PT ;  /* 0x0000000d0000720c */ /* 0x000fe20003f06270 */
[----:B------:R2:W4:-:S12]  /*d8f0*/  SHFL.IDX PT, R2, R4, 0x3, 0x181f ;  /* 0x00781f0004027f89 */ /* 0x00051800000e0000 */
[----:B--2---:R-:W-:Y:S05]  /*d900*/  @P0 BRA `(.L_x_14577) ;  /* 0x0000000000440947 */ /* 0x004fea0003800000 */
[----:B------:R-:W-:Y:S02]  /*d910*/  ULDC UR4, c[0x0][0xbc8] ;  /* 0x0002f20000047ab9 */ /* 0x000fe40000000800 */
[----:B------:R-:W-:Y:S02]  /*d920*/  ISETP.GE.AND P3, PT, R200, UR4, PT ;  /* 0x00000004c8007c0c */ /* 0x000fe4000bf66270 */
[----:B------:R-:W-:Y:S02]  /*d930*/  ISETP.GE.AND P2, PT, R206, UR4, PT ;  /* 0x00000004ce007c0c */ /* 0x000fe4000bf46270 */
[----:B------:R-:W-:Y:S02]  /*d940*/  ISETP.GE.AND P1, PT, R205, UR4, PT ;  /* 0x00000004cd007c0c */ /* 0x000fe4000bf26270 */
[----:B------:R-:W-:-:S07]  /*d950*/  ISETP.GE.AND P0, PT, R207, UR4, PT ;  /* 0x00000004cf007c0c */ /* 0x000fce000bf06270 */
[-C--:B----4-:R-:W-:Y:S02]  /*d960*/  @!P3 LEA R8, P6, R200, R2.reuse, 0x1 ;  /* 0x00000002c808b211 */ /* 0x090fe400078c08ff */
        /* <DEDUP_REMOVED lines=11> */
.L_x_14577:
[----:B------:R-:W-:Y:S05]  /*da20*/  BSYNC B0 ;  /* 0x0000000000007941 */ /* 0x000fea0003800000 */
.L_x_14568:
[----:B------:R-:W-:Y:S02]  /*da30*/  ULDC UR4, c[0x0][0xd3c] ;  /* 0x00034f0000047ab9 */ /* 0x000fe40000000800 */
[----:B------:R-:W-:-:S13]  /*da40*/  ISETP.GE.AND P0, PT, R7, UR4, PT ;  /* 0x0000000407007c0c */ /* 0x000fda000bf06270 */
[----:B------:R-:W-:Y:S05]  /*da50*/  @!P0 BRA `(.L_x_14587) ;  /* 0xffffff3400208947 */ /* 0x000fea000383ffff */
[----:B------:R-:W-:Y:S05]  /*da60*/  EXIT ;  /* 0x000000000000794d */ /* 0x000fea0003800000 */
.L_x_14531:
        /* <DEDUP_REMOVED lines=18> */
.L_x_14588:
        /* <DEDUP_REMOVED lines=42> */
.L_x_14594:
        /* <DEDUP_REMOVED lines=12> */
.L_x_14593:
[----:B------:R-:W-:Y:S05]  /*def0*/  BSYNC B0 ;  /* 0x0000000000007941 */ /* 0x000fea0003800000 */
.L_x_14592:
        /* <DEDUP_REMOVED lines=21> */
.L_x_14590:
        /* <DEDUP_REMOVED lines=20> */
.L_x_14595:
        /* <DEDUP_REMOVED lines=57> */
.L_x_14591:
[----:B------:R-:W-:Y:S02]  /*e520*/  IMAD.MOV.U32 R17, RZ, RZ, RZ ;  /* 0x000000ffff117224 */ /* 0x000fe400078e00ff */
[----:B------:R-:W-:Y:S02]  /*e530*/  IMAD.U32 R16, RZ, RZ, UR6 ;  /* 0x00000006ff107e24 */ /* 0x000fe4000f8e00ff */
[----:B------:R-:W-:-:S07]  /*e540*/  IMAD.MOV.U32 R18, RZ, RZ, RZ ;  /* 0x000000ffff127224 */ /* 0x000fce00078e00ff */
.L_x_14596:
[----:B------:R-:W-:-:S13]  /*e550*/  ISETP.NE.AND P0, PT, R0, RZ, PT ;  /* 0x000000ff0000720c */ /* 0x000fda0003f05270 */
[----:B------:R-:W1:Y:S01]  /*e560*/  @!P0 S2R R3, SR_CgaCtaId ;  /* 0x0000000000038919 */ /* 0x000e620000008800 */
[----:B------:R-:W-:-:S04]  /*e570*/  @!P0 MOV R0, 0x400 ;  /* 0x0000040000008802 */ /* 0x000fc80000000f00 */
[----:B-1----:R-:W-:-:S05]  /*e580*/  @!P0 LEA R0, R3, R0, 0x18 ;  /* 0x0000000003008211 */ /* 0x002fca00078ec0ff */
[----:B------:R2:W-:Y:S01]  /*e590*/  @!P0 STS.128 [R0+0x324d0], R16 ;  /* 0x0324d01000008388 */ /* 0x0005e20000000c00 */
[----:B------:R-:W-:Y:S06]  /*e5a0*/  BAR.ARV 0x5, 0x180 ;  /* 0x0146000000007b1d */ /* 0x000fec0000002000 */
.L_x_14589:
        /* <DEDUP_REMOVED lines=35> */
.L_x_14705:
[----:B-1----:R-:W1:Y:S02]  /*e7e0*/  LDC.64 R2, c[0x0][0xd88] ;  /* 0x00036200ff027b82 */ /* 0x002e640000000a00 */
        /* <DEDUP_REMOVED lines=21> */
[----:B0-----:R-:W-:Y:S01]  /*e940*/  IMAD.MOV.U32 R8, RZ, RZ, RZ ;  /* 0x000000ffff087224 */ /* 0x001fe200078e00ff */
        /* <DEDUP_REMOVED lines=17> */
[----:B---3--:R-:W-:-:S05]  /*ea60*/  @P2 IADD3.X R7, R10, UR9, RZ, P3, !PT ;  /* 0x000000090a072c10 */ /* 0x008fca0009ffe4ff */
        /* <DEDUP_REMOVED lines=11> */
[----:B------:R-:W1:Y:S04]  /*eb20*/  LDG.E R7, desc[UR38][R2.64] ;  /* 0x0000002602077981 */ /* 0x000e68000c1e1900 */
[----:B------:R-:W1:Y:S02]  /*eb30*/  LDG.E R2, desc[UR38][R2.64+0x4] ;  /* 0x0000042602027981 */ /* 0x000e64000c1e1900 */
[----:B-1----:R-:W-:-:S05]  /*eb40*/  IMAD.IADD R9, R2, 0x1, -R7 ;  /* 0x0000000102097824 */ /* 0x002fca00078e0a07 */
[----:B------:R2:W-:Y:S02]  /*eb50*/  STL [R1+0x34], R9 ;  /* 0x0000340901007387 */ /* 0x0005e40000100800 */
.L_x_14598:
[----:B------:R-:W-:Y:S01]  /*eb60*/  IMAD.MOV.U32 R2, RZ, RZ, R12 ;  /* 0x000000ffff027224 */ /* 0x000fe200078e000c */
[----:B------:R-:W-:Y:S01]  /*eb70*/  ULDC.64 UR4, c[0x0][0xb18] ;  /* 0x0002c60000047ab9 */ /* 0x000fe20000000a00 */
[----:B-----5:R-:W-:Y:S01]  /*eb80*/  IMAD.IADD R3, R8, 0x1, R0 ;  /* 0x0000000108037824 */ /* 0x020fe200078e0200 */
[----:B------:R-:W-:Y:S02]  /*eb90*/  ISETP.NE.U32.AND P1, PT, RZ, UR4, PT ;  /* 0x00000004ff007c0c */ /* 0x000fe4000bf25070 */
[----:B------:R3:W-:Y:S02]  /*eba0*/  STL [R1+0xc], R2 ;  /* 0x00000c0201007387 */ /* 0x0007e40000100800 */
[----:B------:R-:W-:Y:S02]  /*ebb0*/  ISETP.NE.AND.EX P1, PT, RZ, UR5, PT, P1 ;  /* 0x00000005ff007c0c */ /* 0x000fe4000bf25310 */
[----:B------:R3:W-:Y:S11]  /*ebc0*/  STL [R1+0x20], R3 ;  /* 0x0000200301007387 */ /* 0x0007f60000100800 */
[----:B---3--:R-:W-:Y:S05]  /*ebd0*/  @!P1 BRA `(.L_x_14599) ;  /* 0x0000000000109947 */ /* 0x008fea0003800000 */
[----:B------:R-:W-:-:S04]  /*ebe0*/  IADD3 R6, P0, R11, UR4, RZ ;  /* 0x000000040b067c10 */ /* 0x000fc8000ff1e0ff */
[----:B------:R-:W-:-:S05]  /*ebf0*/  IADD3.X R7, R10, UR5, RZ, P0, !PT ;  /* 0x000000050a077c10 */ /* 0x000fca00087fe4ff */
[----:B------:R3:W5:Y:S01]  /*ec00*/  LDG.E R6, desc[UR38][R6.64] ;  /* 0x0000002606067981 */ /* 0x000762000c1e1900 */
[----:B------:R-:W-:Y:S05]  /*ec10*/  BRA `(.L_x_14600) ;  /* 0x0000000000107947 */ /* 0x000fea0003800000 */
.L_x_14599:
[----:B------:R-:W-:Y:S05]  /*ec20*/  @!P0 BRA `(.L_x_14600) ;  /* 0x00000000000c8947 */ /* 0x000fea0003800000 */
[----:B------:R-:W3:Y:S04]  /*ec30*/  LDG.E R6, desc[UR38][R4.64] ;  /* 0x0000002604067981 */ /* 0x000ee8000c1e1900 */
[----:B------:R-:W3:Y:S02]  /*ec40*/  LDG.E R4, desc[UR38][R4.64+0x4] ;  /* 0x0000042604047981 */ /* 0x000ee4000c1e1900 */
[----:B---3--:R-:W-:-:S07]  /*ec50*/  IMAD.IADD R6, R4, 0x1, -R6 ;  /* 0x0000000104067824 */ /* 0x008fce00078e0a06 */
.L_x_14600:
[----:B-----5:R-:W-:Y:S01]  /*ec60*/  IMAD.IADD R6, R6, 0x1, -R0 ;  /* 0x0000000106067824 */ /* 0x020fe200078e0a00 */
[----:B------:R-:W-:Y:S01]  /*ec70*/  BSSY B7, `(.L_x_14601) ;  /* 0x00004ed000077945 */ /* 0x000fe20003800000 */
[----:B------:R-:W4:Y:S02]  /*ec80*/  LDC R0, c[0x0][0x448] ;  /* 0x00011200ff007b82 */ /* 0x000f240000000800 */
[----:B----4-:R-:W-:Y:S01]  /*ec90*/  ISETP.NE.AND P0, PT, R0, 0x1, PT ;  /* 0x000000010000780c */ /* 0x010fe20003f05270 */
[----:B------:R-:W-:-:S04]  /*eca0*/  IMAD.SHL.U32 R0, R17, 0x80, RZ ;  /* 0x0000008011007824 */ /* 0x000fc800078e00ff */
[----:B------:R-:W-:-:S08]  /*ecb0*/  VIADD R0, R0, 0x7f ;  /* 0x0000007f00007836 */ /* 0x000fd00000000000 */
[----:B------:R-:W4:Y:S08]  /*ecc0*/  @P0 LDC R2, c[0x0][0x44c] ;  /* 0x00011300ff020b82 */ /* 0x000f300000000800 */
[----:B------:R-:W0:Y:S01]  /*ecd0*/  @P0 LDC R3, c[0x0][0x450] ;  /* 0x00011400ff030b82 */ /* 0x000e220000000800 */
[----:B----4-:R-:W-:-:S05]  /*ece0*/  @P0 IMAD.HI.U32 R2, R0, R2, RZ ;  /* 0x0000000200020227 */ /* 0x010fca00078e00ff */
[----:B0-----:R-:W-:Y:S01]  /*ecf0*/  @P0 SHF.R.U32.HI R0, RZ, R3, R2 ;  /* 0x00000003ff000219 */ /* 0x001fe20000011602 */
        /* <DEDUP_REMOVED lines=12> */
[----:B0-----:R-:W-:Y:S05]  /*edc0*/  @P0 BRA `(.L_x_14602) ;  /* 0x0000000000440947 */ /* 0x001fea0003800000 */
[----:B------:R-:W0:Y:S02]  /*edd0*/  S2R R4, SR_TID.X ;  /* 0x0000000000047919 */ /* 0x000e240000002100 */
[----:B0-----:R-:W-:-:S04]  /*ede0*/  LOP3.LUT R4, R4, 0x7f, RZ, 0xc0, !PT ;  /* 0x0000007f04047812 */ /* 0x001fc800078ec0ff */
[----:B------:R-:W-:-:S13]  /*edf0*/  ISETP.NE.AND P0, PT, R4, RZ, PT ;  /* 0x000000ff0400720c */ /* 0x000fda0003f05270 */
[----:B------:R-:W-:Y:S05]  /*ee00*/  @P0 BRA `(.L_x_14603) ;  /* 0x0000004c004c0947 */ /* 0x000fea0003800000 */
[----:B------:R-:W0:Y:S01]  /*ee10*/  S2R R3, SR_LANEID ;  /* 0x0000000000037919 */ /* 0x000e220000000000 */
[----:B------:R-:W-:Y:S02]  /*ee20*/  VOTEU.ANY UR4, UPT, PT ;  /* 0x0000000000047886 */ /* 0x000fe400038e0100 */
[----:B------:R-:W0:Y:S08]  /*ee30*/  FLO.U32 R0, UR4 ;  /* 0x0000000400007d00 */ /* 0x000e3000080e0000 */
[----:B------:R-:W4:Y:S01]  /*ee40*/  POPC R5, UR4 ;  /* 0x0000000400057d09 */ /* 0x000f220008000000 */
[----:B0-----:R-:W-:-:S02]  /*ee50*/  ISETP.EQ.U32.AND P0, PT, R0, R3, PT ;  /* 0x000000030000720c */ /* 0x001fc40003f02070 */
[----:B------:R-:W4:Y:S11]  /*ee60*/  LDC.64 R2, c[0x0][0xd60] ;  /* 0x00035800ff027b82 */ /* 0x000f360000000a00 */
[----:B----4-:R-:W4:Y:S01]  /*ee70*/  @P0 ATOMG.E.ADD.STRONG.GPU PT, R3, desc[UR38][R2.64], R5 ;  /* 0x00000005020309a8 */ /* 0x010f2200081ee1e6 */
[----:B------:R-:W0:Y:S02]  /*ee80*/  S2R R4, SR_LTMASK ;  /* 0x0000000000047919 */ /* 0x000e240000003900 */
[----:B0-----:R-:W-:-:S04]  /*ee90*/  LOP3.LUT R4, R4, UR4, RZ, 0xc0, !PT ;  /* 0x0000000404047c12 */ /* 0x001fc8000f8ec0ff */
[----:B---3--:R-:W0:Y:S01]  /*eea0*/  POPC R7, R4 ;  /* 0x0000000400077309 */ /* 0x008e220000000000 */
[----:B----4-:R-:W0:Y:S02]  /*eeb0*/  SHFL.IDX PT, R0, R3, R0, 0x1f ;  /* 0x00001f0003007589 */ /* 0x010e2400000e0000 */
[----:B0-----:R-:W-:Y:S01]  /*eec0*/  IADD3 R16, R0, UR40, R7 ;  /* 0x0000002800107c10 */ /* 0x001fe2000fffe007 */
[----:B------:R-:W-:Y:S06]  /*eed0*/  BRA `(.L_x_14603) ;  /* 0x0000004c00187947 */ /* 0x000fec0003800000 */
.L_x_14602:
        /* <DEDUP_REMOVED lines=13> */
[----:B---3--:R-:W-:-:S02]  /*efb0*/  IMAD.U32 R7, RZ, RZ, UR9 ;  /* 0x00000009ff077e24 */ /* 0x008fc4000f8e00ff */
[----:B------:R-:W-:Y:S02]  /*efc0*/  IMAD.U32 R10, RZ, RZ, UR4 ;  /* 0x00000004ff0a7e24 */ /* 0x000fe4000f8e00ff */
[----:B------:R-:W-:Y:S02]  /*efd0*/  IMAD.U32 R11, RZ, RZ, UR5 ;  /* 0x00000005ff0b7e24 */ /* 0x000fe4000f8e00ff */
[----:B------:R-:W-:Y:S02]  /*efe0*/  IMAD.MOV.U32 R8, RZ, RZ, 0x70 ;  /* 0x00000070ff087424 */ /* 0x000fe400078e00ff */
[----:B------:R-:W-:Y:S02]  /*eff0*/  IMAD.MOV.U32 R12, RZ, RZ, 0x1 ;  /* 0x00000001ff0c7424 */ /* 0x000fe400078e00ff */
[----:B------:R-:W-:-:S07]  /*f000*/  IMAD.MOV.U32 R13, RZ, RZ, RZ ;  /* 0x000000ffff0d7224 */ /* 0x000fce00078e00ff */
[----:B------:R-:W-:-:S07]  /*f010*/  LEPC R20, `(.L_x_14605) ;  /* 0x000000001014794e */ /* 0x000fce0000000000 */
[----:B012---:R-:W-:Y:S05]  /*f020*/  CALL.ABS.NOINC R2 ;  /* 0x0000000002007343 */ /* 0x007fea0003c00000 */
.L_x_14605:
[----:B------:R-:W-:Y:S05]  /*f030*/  BSYNC B6 ;  /* 0x0000000000067941 */ /* 0x000fea0003800000 */
.L_x_14604:
        /* <DEDUP_REMOVED lines=13> */
[----:B---3--:R-:W-:-:S02]  /*f110*/  IMAD.U32 R7, RZ, RZ, UR9 ;  /* 0x00000009ff077e24 */ /* 0x008fc4000f8e00ff */
[----:B------:R-:W-:Y:S02]  /*f120*/  IMAD.U32 R10, RZ, RZ, UR4 ;  /* 0x00000004ff0a7e24 */ /* 0x000fe4000f8e00ff */
[----:B------:R-:W-:Y:S02]  /*f130*/  IMAD.U32 R11, RZ, RZ, UR5 ;  /* 0x00000005ff0b7e24 */ /* 0x000fe4000f8e00ff */
[----:B------:R-:W-:Y:S02]  /*f140*/  IMAD.MOV.U32 R8, RZ, RZ, 0x70 ;  /* 0x00000070ff087424 */ /* 0x000fe400078e00ff */
[----:B------:R-:W-:Y:S02]  /*f150*/  IMAD.MOV.U32 R12, RZ, RZ, 0x1 ;  /* 0x00000001ff0c7424 */ /* 0x000fe400078e00ff */
[----:B0-----:R-:W-:-:S07]  /*f160*/  IMAD.MOV.U32 R13, RZ, RZ, RZ ;  /* 0x000000ffff0d7224 */ /* 0x001fce00078e00ff */
[----:B------:R-:W-:-:S07]  /*f170*/  LEPC R20, `(.L_x_14608) ;  /* 0x000000001014794e */ /* 0x000fce0000000000 */
[----:B-12-4-:R-:W-:Y:S05]  /*f180*/  CALL.ABS.NOINC R2 ;  /* 0x0000000002007343 */ /* 0x016fea0003c00000 */
.L_x_14608:
        /* <DEDUP_REMOVED lines=16> */
.L_x_14607:
[----:B------:R-:W-:Y:S05]  /*f290*/  BSYNC B6 ;  /* 0x0000000000067941 */ /* 0x000fea0003800000 */
.L_x_14606:
[----:B------:R-:W4:Y:S01]  /*f2a0*/  LDL.LU R2, [R1] ;  /* 0x0000000001027983 */ /* 0x000f220000300800 */
[----:B------:R-:W-:-:S03]  /*f2b0*/  ULDC.64 UR4, c[0x0][0xaf0] ;  /* 0x0002bc0000047ab9 */ /* 0x000fc60000000a00 */
[----:B------:R-:W5:Y:S04]  /*f2c0*/  LDL.LU R4, [R1+0x1c] ;  /* 0x00001c0001047983 */ /* 0x000f680000300800 */
[----:B---3--:R-:W3:Y:S01]  /*f2d0*/  LDL R7, [R1+0xc] ;  /* 0x00000c0001077983 */ /* 0x008ee20000100800 */
[----:B------:R-:W-:-:S03]  /*f2e0*/  ISETP.NE.U32.AND P0, PT, RZ, UR4, PT ;  /* 0x00000004ff007c0c */ /* 0x000fc6000bf05070 */
[----:B------:R-:W2:Y:S01]  /*f2f0*/  LDL R0, [R1+0x30] ;  /* 0x0000300001007983 */ /* 0x000ea20000100800 */
[----:B------:R-:W-:-:S13]  /*f300*/  ISETP.NE.AND.EX P0, PT, RZ, UR5, PT, P0 ;  /* 0x00000005ff007c0c */ /* 0x000fda000bf05300 */
[----:B----4-:R-:W-:-:S04]  /*f310*/  @P0 IADD3 R2, P1, R2, UR4, RZ ;  /* 0x0000000402020c10 */ /* 0x010fc8000ff3e0ff */
[----:B-----5:R-:W-:Y:S01]  /*f320*/  @P0 IADD3.X R3, R4, UR5, RZ, P1, !PT ;  /* 0x0000000504030c10 */ /* 0x020fe20008ffe4ff */
[----:B------:R-:W-:-:S04]  /*f330*/  ULDC.64 UR4, c[0x0][0xb00] ;  /* 0x0002c00000047ab9 */ /* 0x000fc80000000a00 */
[----:B---3--:R0:W3:Y:S02]  /*f340*/  @P0 LDG.E R7, desc[UR38][R2.64] ;  /* 0x0000002602070981 */ /* 0x0080e4000c1e1900 */
[----:B0-----:R-:W0:Y:S01]  /*f350*/  LDC.64 R2, c[0x0][0x418] ;  /* 0x00010600ff027b82 */ /* 0x001e220000000a00 */
[----:B--2---:R-:W-:Y:S01]  /*f360*/  VIADD R4, R0, 0xffffffff ;  /* 0xffffffff00047836 */ /* 0x004fe20000000000 */
[----:B---3--:R-:W-:Y:S01]  /*f370*/  SHF.R.S32.HI R8, RZ, 0x1f, R7 ;  /* 0x0000001fff087819 */ /* 0x008fe20000011407 */
[----:B------:R2:W-:Y:S04]  /*f380*/  @P0 STL [R1+0xc], R7 ;  /* 0x00000c0701000387 */ /* 0x0005e80000100800 */
[----:B------:R2:W-:Y:S01]  /*f390*/  STL [R1+0x1c], R8 ;  /* 0x00001c0801007387 */ /* 0x0005e20000100800 */
[----:B0-----:R-:W-:Y:S01]  /*f3a0*/  LOP3.LUT P0, RZ, R2, UR4, RZ, 0xfc, !PT ;  /* 0x0000000402ff7c12 */ /* 0x001fe2000f80fcff */
[----:B------:R-:W-:-:S03]  /*f3b0*/  UMOV UR4, 0xffffffff ;  /* 0xffffffff00047882 */ /* 0x000fc60000000000 */
[----:B------:R-:W-:-:S04]  /*f3c0*/  LOP3.LUT P0, RZ, R3, UR5, RZ, 0xfc, P0 ;  /* 0x0000000503ff7c12 */ /* 0x000fc8000800fcff */
[----:B------:R-:W-:Y:S01]  /*f3d0*/  SEL R0, R7, RZ, !P0 ;  /* 0x000000ff07007207 */ /* 0x000fe20004000000 */
[----:B--2---:R-:W-:Y:S08]  /*f3e0*/  BRA.DIV UR4, `(.L_x_14609) ;  /* 0x0000005a04a07947 */ /* 0x004ff0000b800000 */
[----:B------:R-:W0:Y:S02]  /*f3f0*/  S2R R5, SR_TID.X ;  /* 0x0000000000057919 */ /* 0x000e240000002100 */
[----:B0-----:R-:W-:-:S04]  /*f400*/  SHF.R.U32.HI R5, RZ, 0x5, R5 ;  /* 0x00000005ff057819 */ /* 0x001fc80000011605 */
[----:B------:R-:W-:-:S05]  /*f410*/  LOP3.LUT R5, R5, 0x3, RZ, 0xc0, !PT ;  /* 0x0000000305057812 */ /* 0x000fca00078ec0ff */
[----:B------:R0:W2:Y:S02]  /*f420*/  SHFL.IDX PT, R14, R5, RZ, 0x1f ;  /* 0x00001fff050e7589 */ /* 0x0000a400000e0000 */
.L_x_14722:
        /* <DEDUP_REMOVED lines=12> */
.L_x_14725:
[----:B------:R-:W-:Y:S05]  /*f4f0*/  @!P6 BRA `(.L_x_14610) ;  /* 0x000000040014e947 */ /* 0x000fea0003800000 */
[----:B------:R-:W-:-:S04]  /*f500*/  ISETP.NE.U32.AND P0, PT, R2, RZ, PT ;  /* 0x000000ff0200720c */ /* 0x000fc80003f05070 */
[----:B------:R-:W-:-:S13]  /*f510*/  ISETP.NE.AND.EX P0, PT, R3, RZ, PT, P0 ;  /* 0x000000ff0300720c */ /* 0x000fda0003f05300 */
[----:B------:R-:W-:Y:S05]  /*f520*/  @!P0 BRA `(.L_x_14612) ;  /* 0x0000000000548947 */ /* 0x000fea0003800000 */
[----:B------:R-:W2:Y:S01]  /*f530*/  LDC R6, c[0x0][0x43c] ;  /* 0x00010f00ff067b82 */ /* 0x000ea20000000800 */
[----:B-1----:R-:W-:Y:S01]  /*f540*/  IMAD.MOV.U32 R9, RZ, RZ, R4 ;  /* 0x000000ffff097224 */ /* 0x002fe200078e0004 */
        /* <DEDUP_REMOVED lines=19> */
.L_x_14612:
[----:B------:R-:W3:Y:S04]  /*f680*/  LDL R7, [R1+0x4] ;  /* 0x0000040001077983 */ /* 0x000ee80000100800 */
[----:B0-2---:R-:W3:Y:S04]  /*f690*/  LDL R0, [R1+0x8] ;  /* 0x0000080001007983 */ /* 0x005ee80000100800 */
[----:B------:R-:W2:Y:S01]  /*f6a0*/  LDL R2, [R1+0x18] ;  /* 0x0000180001027983 */ /* 0x000ea20000100800 */
[----:B---3--:R-:W-:Y:S01]  /*f6b0*/  IMAD R0, R0, 0x8, R7 ;  /* 0x0000000800007824 */ /* 0x008fe200078e0207 */
[----:B--2---:R-:W-:-:S04]  /*f6c0*/  SHF.L.U32 R2, R2, 0x1f, RZ ;  /* 0x0000001f02027819 */ /* 0x004fc800000006ff */
[----:B------:R-:W0:Y:S02]  /*f6d0*/  SYNCS.PHASECHK.TRANS64.TRYWAIT P0, [R0+URZ+0x32440], R2 ;  /* 0x03244002000075a7 */ /* 0x000e24000800017f */
[----:B0-----:R-:W-:Y:S05]  /*f6e0*/  @!P0 BRA `(.L_x_14613) ;  /* 0x0000005800348947 */ /* 0x001fea0003800000 */
.L_x_14726:
        /* <DEDUP_REMOVED lines=11> */
.L_x_14614:
        /* <DEDUP_REMOVED lines=27> */
.L_x_14610:
        /* <DEDUP_REMOVED lines=37> */
.L_x_14616:
[----:B------:R-:W-:Y:S05]  /*fba0*/  BSYNC B6 ;  /* 0x0000000000067941 */ /* 0x000fea0003800000 */
.L_x_14615:
[----:B------:R-:W3:Y:S01]  /*fbb0*/  LDL R4, [R1+0x40] ;  /* 0x0000400001047983 */ /* 0x000ee20000100800 */
[----:B------:R-:W0:Y:S01]  /*fbc0*/  LDC R7, c[0x0][0x448] ;  /* 0x00011200ff077b82 */ /* 0x000e220000000800 */
[----:B------:R-:W-:Y:S01]  /*fbd0*/  ULDC.64 UR4, c[0x0][0x298] ;  /* 0x0000a60000047ab9 */ /* 0x000fe20000000a00 */
[----:B------:R-:W-:Y:S01]  /*fbe0*/  ULDC.64 UR6, c[0x0][0x280] ;  /* 0x0000a00000067ab9 */ /* 0x000fe20000000a00 */
[----:B------:R-:W4:Y:S04]  /*fbf0*/  LDL R10, [R1+0x28] ;  /* 0x00002800010a7983 */ /* 0x000f280000100800 */
[----:B-1----:R-:W4:Y:S01]  /*fc00*/  LDL R9, [R1+0x4c] ;  /* 0x00004c0001097983 */ /* 0x002f220000100800 */
[----:B--2---:R-:W1:Y:S01]  /*fc10*/  S2R R2, SR_TID.X ;  /* 0x0000000000027919 */ /* 0x004e620000002100 */
[----:B------:R-:W2:Y:S02]  /*fc20*/  S2R R0, SR_TID.X ;  /* 0x0000000000007919 */ /* 0x000ea40000002100 */
[----:B------:R-:W4:Y:S04]  /*fc30*/  LDL R8, [R1+0x50] ;  /* 0x0000500001087983 */ /* 0x000f280000100800 */
[----:B------:R-:W4:Y:S01]  /*fc40*/  LDL R6, [R1+0x38] ;  /* 0x0000380001067983 */ /* 0x000f220000100800 */
[----:B0-----:R-:W-:-:S13]  /*fc50*/  ISETP.NE.AND P0, PT, R7, 0x1, PT ;  /* 0x000000010700780c */ /* 0x001fda0003f05270 */
[----:B------:R-:W0:Y:S01]  /*fc60*/  @P0 LDC R3, c[0x0][0x450] ;  /* 0x00011400ff030b82 */ /* 0x000e220000000800 */
[----:B-1----:R-:W-:-:S04]  /*fc70*/  LOP3.LUT R2, R2, 0x7f, RZ, 0xc0, !PT ;  /* 0x0000007f02027812 */ /* 0x002fc800078ec0ff */
[----:B------:R-:W-:Y:S01]  /*fc80*/  SHF.R.U32.HI R2, RZ, 0x3, R2 ;  /* 0x00000003ff027819 */ /* 0x000fe20000011602 */
[----:B--2---:R-:W-:-:S05]  /*fc90*/  IMAD.SHL.U32 R0, R0, 0x10, RZ ;  /* 0x0000001000007824 */ /* 0x004fca00078e00ff */
        /* <DEDUP_REMOVED lines=49> */
[----:B------:R-:W0:Y:S01]  /*ffb0*/  SHFL.IDX PT, R5, R3, RZ, 0x181f ;  /* 0x00181fff03057589 */ /* 0x000e2200000e0000 */
[----:B------:R-:W-:-:S03]  /*ffc0*/  VIADD R8, R17, 0x10 ;  /* 0x0000001011087836 */ /* 0x000fc60000000000 */
[----:B------:R-:W-:Y:S04]  /*ffd0*/  SHFL.IDX PT, R6, R3, 0x1, 0x181f ;  /* 0x00381f0003067f89 */ /* 0x000fe800000e0000 */
[----:B------:R1:W-:Y:S01]  /*ffe0*/  STL [R1+0x3c], R8 ;  /* 0x00003c0801007387 */ /* 0x0003e20000100800 */
[----:B--2---:R-:W-:-:S03]  /*fff0*/  IMAD R2, R4, R7, RZ ;  /* 0x0000000704027224 */ /* 0x004fc600078e02ff */
[----:B------:R-:W2:Y:S02]  /*10000*/  SHFL.IDX PT, R4, R0, RZ, 0x181f ;  /* 0x00181fff00047589 */ /* 0x000ea400000e0000 */
[CC--:B------:R-:W-:Y:S02]  /*10010*/  ISETP.GE.AND P1, PT, R17.reuse, R2.reuse, PT ;  /* 0x000000021100720c */ /* 0x0c0fe40003f26270 */
[----:B------:R-:W3:Y:S01]  /*10020*/  SHFL.IDX PT, R7, R0, 0x1, 0x181f ;  /* 0x00381f0000077f89 */ /* 0x000ee200000e0000 */
[----:B------:R-:W-:Y:S01]  /*10030*/  ISETP.GE.AND P2, PT, R8, R2, PT ;  /* 0x000000020800720c */ /* 0x000fe20003f46270 */
[----:B-1----:R-:W-:-:S05]  /*10040*/  VIADD R8, R17, 0x20 ;  /* 0x0000002011087836 */ /* 0x002fca0000000000 */
[----:B------:R-:W-:Y:S04]  /*10050*/  STL [R1+0x48], R8 ;  /* 0x0000480801007387 */ /* 0x000fe80000100800 */
[----:B0-----:R-:W-:-:S05]  /*10060*/  @!P1 LEA R5, P3, R10, R5, 0x1 ;  /* 0x000000050a059211 */ /* 0x001fca00078608ff */
[----:B--2---:R-:W-:-:S05]  /*10070*/  @!P1 IMAD.X R4, RZ, RZ, R4, P3 ;  /* 0x000000ffff049224 */ /* 0x004fca00018e0604 */
[----:B------:R-:W-:-:S04]  /*10080*/  @!P1 LOP3.LUT R5, R5, R4, RZ, 0x3c, !PT ;  /* 0x0000000405059212 */ /* 0x000fc800078e3cff */
[----:B------:R-:W-:-:S04]  /*10090*/  @!P1 LOP3.LUT R4, R5, R4, RZ, 0x3c, !PT ;  /* 0x0000000405049212 */ /* 0x000fc800078e3cff */
[----:B------:R-:W-:-:S05]  /*100a0*/  @!P1 LOP3.LUT R5, R5, R4, RZ, 0x3c, !PT ;  /* 0x0000000405059212 */ /* 0x000fca00078e3cff */
[----:B-----5:R0:W-:Y:S02]  /*100b0*/  @!P1 LDGSTS.E.BYPASS.LTC128B.128 [R9+0x18400], desc[UR38][R4.64], !P0 ;  /* 0x1840000004099fae */ /* 0x0201e4000c101d66 */
[----:B0-----:R-:W-:Y:S02]  /*100c0*/  @!P2 LEA R5, P1, R10, R6, 0x1 ;  /* 0x000000060a05a211 */ /* 0x001fe400078208ff */
        /* <DEDUP_REMOVED lines=60> */
.L_x_14743:
[----:B------:R2:W5:Y:S01]  /*10490*/  LDL R8, [R1+0x4] ;  /* 0x0000040001087983 */ /* 0x0005620000100800 */
[----:B01----:R-:W-:-:S05]  /*104a0*/  VIADD R4, R17, 0x70 ;  /* 0x0000007011047836 */ /* 0x003fca0000000000 */
        /* <DEDUP_REMOVED lines=10> */
.L_x_14618:
[----:B--2---:R-:W2:Y:S01]  /*10550*/  LDL R2, [R1+0x4] ;  /* 0x0000040001027983 */ /* 0x004ea20000100800 */
        /* <DEDUP_REMOVED lines=37> */
.L_x_14620:
[----:B------:R-:W-:Y:S05]  /*107b0*/  BSYNC B6 ;  /* 0x0000000000067941 */ /* 0x000fea0003800000 */
.L_x_14619:
        /* <DEDUP_REMOVED lines=134> */
.L_x_14761:
        /* <DEDUP_REMOVED lines=14> */
.L_x_14623:
[----:B------:R-:W-:Y:S05]  /*11100*/  BSYNC B0 ;  /* 0x0000000000007941 */ /* 0x000fea0003800000 */
.L_x_14622:
[----:B------:R3:W5:Y:S01]  /*11110*/  LDL R7, [R1+0x4] ;  /* 0x0000040001077983 */ /* 0x0007620000100800 */
[----:B------:R-:W-:Y:S01]  /*11120*/  PLOP3.LUT P0, PT, PT, PT, PT, 0x80, 0x0 ;  /* 0x000000000000781c */ /* 0x000fe20003f0f070 */
[----:B------:R-:W-:-:S12]  /*11130*/  NOP ;  /* 0x0000000000007918 */ /* 0x000fd80000000000 */
.L_x_14624:
        /* <DEDUP_REMOVED lines=19> */
.L_x_14762:
[----:B------:R-:W-:Y:S05]  /*11270*/  BSYNC B0 ;  /* 0x0000000000007941 */ /* 0x000fea0003800000 */
.L_x_14625:
        /* <DEDUP_REMOVED lines=16> */
.L_x_14763:
[----:B------:R-:W-:Y:S05]  /*11380*/  BSYNC B1 ;  /* 0x0000000000017941 */ /* 0x000fea0003800000 */
.L_x_14629:
        /* <DEDUP_REMOVED lines=9> */
.L_x_14632:
[----:B------:R-:W-:Y:S05]  /*11420*/  BSYNC B1 ;  /* 0x0000000000017941 */ /* 0x000fea0003800000 */
.L_x_14631:
        /* <DEDUP_REMOVED lines=14> */
.L_x_14633:
        /* <DEDUP_REMOVED lines=16> */
.L_x_14634:
        /* <DEDUP_REMOVED lines=16> */
.L_x_14635:
        /* <DEDUP_REMOVED lines=16> */
.L_x_14636:
        /* <DEDUP_REMOVED lines=11> */
.L_x_14628:
[----:B------:R-:W-:Y:S05]  /*118c0*/  BSYNC B0 ;  /* 0x0000000000007941 */ /* 0x000fea0003800000 */
.L_x_14627:
[----:B------:R-:W4:Y:S01]  /*118d0*/  LDL R4, [R1+0x30] ;  /* 0x0000300001047983 */ /* 0x000f220000100800 */
        /* <DEDUP_REMOVED lines=9> */
[----:B--2---:R-:W2:Y:S04]  /*11970*/  LDL R6, [R1+0x14] ;  /* 0x0000140001067983 */ /* 0x004ea80000100800 */
[----:B------:R-:W4:Y:S04]  /*11980*/  LDL.LU R5, [R1+0x8] ;  /* 0x0000080001057983 */ /* 0x000f280000300800 */
[----:B------:R-:W3:Y:S01]  /*11990*/  LDL.LU R8, [R1+0x18] ;  /* 0x0000180001087983 */ /* 0x000ee20000300800 */
        /* <DEDUP_REMOVED lines=15> */
[----:B-----5:R-:W2:Y:S01]  /*11a90*/  LDL R7, [R1+0x1c] ;  /* 0x00001c0001077983 */ /* 0x020ea20000100800 */
        /* <DEDUP_REMOVED lines=19> */
.L_x_14643:
        /* <DEDUP_REMOVED lines=9> */
.L_x_14764:
[----:B------:R-:W-:Y:S05]  /*11c60*/  BSYNC B3 ;  /* 0x0000000000037941 */ /* 0x000fea0003800000 */
.L_x_14644:
        /* <DEDUP_REMOVED lines=9> */
.L_x_14647:
[----:B------:R-:W-:Y:S05]  /*11d00*/  BSYNC B3 ;  /* 0x0000000000037941 */ /* 0x000fea0003800000 */
.L_x_14646:
[----:B-----5:R-:W2:Y:S04]  /*11d10*/  LDL R7, [R1+0x4] ;  /* 0x0000040001077983 */ /* 0x020ea80000100800 */
        /* <DEDUP_REMOVED lines=13> */
.L_x_14648:
        /* <DEDUP_REMOVED lines=14> */
.L_x_14765:
[----:B------:R-:W-:Y:S05]  /*11ed0*/  BSYNC B3 ;  /* 0x0000000000037941 */ /* 0x000fea0003800000 */
.L_x_14649:
        /* <DEDUP_REMOVED lines=11> */
.L_x_14652:
[----:B------:R-:W-:Y:S05]  /*11f90*/  BSYNC B3 ;  /* 0x0000000000037941 */ /* 0x000fea0003800000 */
.L_x_14651:
        /* <DEDUP_REMOVED lines=11> */
.L_x_14653:
        /* <DEDUP_REMOVED lines=16> */
.L_x_14654:
        /* <DEDUP_REMOVED lines=16> */
.L_x_14655:
        /* <DEDUP_REMOVED lines=16> */
.L_x_14656:
        /* <DEDUP_REMOVED lines=11> */
.L_x_14642:
[----:B------:R-:W-:Y:S05]  /*12400*/  BSYNC B1 ;  /* 0x0000000000017941 */ /* 0x000fea0003800000 */
.L_x_14641:
[----:B------:R-:W2:Y:S02]  /*12410*/  LDL.LU R5, [R1+0x30] ;  /* 0x0000300001057983 */ /* 0x000ea40000300800 */
[----:B--2---:R-:W-:-:S07]  /*12420*/  VIADD R0, R5, 0xfffffffd ;  /* 0xfffffffd05007836 */ /* 0x004fce0000000000 */
.L_x_14640:
[----:B------:R-:W-:Y:S05]  /*12430*/  BSYNC B2 ;  /* 0x0000000000027941 */ /* 0x000fea0003800000 */
.L_x_14639:
[----:B------:R-:W-:-:S13]  /*12440*/  ISETP.NE.AND P0, PT, R4, RZ, PT ;  /* 0x000000ff0400720c */ /* 0x000fda0003f05270 */
[----:B------:R-:W-:Y:S05]  /*12450*/  @!P0 BRA `(.L_x_14638) ;  /* 0x0000001400488947 */ /* 0x000fea0003800000 */
.L_x_14689:
[----:B------:R-:W4:Y:S04]  /*12460*/  LDL R4, [R1+0x14] ;  /* 0x0000140001047983 */ /* 0x000f280000100800 */
[----:B------:R-:W2:Y:S04]  /*12470*/  LDL.LU R3, [R1+0x8] ;  /* 0x0000080001037983 */ /* 0x000ea80000300800 */
[----:B------:R-:W3:Y:S01]  /*12480*/  LDL.LU R2, [R1+0x18] ;  /* 0x0000180001027983 */ /* 0x000ee20000300800 */
[----:B------:R-:W-:Y:S05]  /*12490*/  YIELD ;  /* 0x0000000000007946 */ /* 0x000fea0003800000 */
[----:B------:R-:W-:Y:S01]  /*124a0*/  BSSY B1, `(.L_x_14657) ;  /* 0x00000a2000017945 */ /* 0x000fe20003800000 */
[----:B----4-:R-:W-:Y:S01]  /*124b0*/  LOP3.LUT P1, RZ, R4, 0x1, RZ, 0xc0, !PT ;  /* 0x0000000104ff7812 */ /* 0x010fe2000782c0ff */
[----:B--2--5:R-:W-:-:S05]  /*124c0*/  VIADD R7, R3, 0x1 ;  /* 0x0000000103077836 */ /* 0x024fca0000000000 */
[----:B------:R-:W-:-:S04]  /*124d0*/  ISETP.NE.AND P0, PT, R7, 0x2, PT ;  /* 0x000000020700780c */ /* 0x000fc80003f05270 */
[----:B------:R-:W-:Y:S02]  /*124e0*/  SEL R6, RZ, 0x1, P0 ;  /* 0x00000001ff067807 */ /* 0x000fe40000000000 */
[----:B------:R-:W-:Y:S02]  /*124f0*/  SEL R7, R7, RZ, P0 ;  /* 0x000000ff07077207 */ /* 0x000fe40000000000 */
[----:B---3--:R-:W-:Y:S01]  /*12500*/  LOP3.LUT R6, R2, R6, RZ, 0x3c, !PT ;  /* 0x0000000602067212 */ /* 0x008fe200078e3cff */
        /* <DEDUP_REMOVED lines=26> */
.L_x_14659:
        /* <DEDUP_REMOVED lines=9> */
.L_x_14766:
[----:B------:R-:W-:Y:S05]  /*12740*/  BSYNC B2 ;  /* 0x0000000000027941 */ /* 0x000fea0003800000 */
.L_x_14660:
        /* <DEDUP_REMOVED lines=9> */
.L_x_14663:
[----:B------:R-:W-:Y:S05]  /*127e0*/  BSYNC B2 ;  /* 0x0000000000027941 */ /* 0x000fea0003800000 */
.L_x_14662:
        /* <DEDUP_REMOVED lines=13> */
.L_x_14664:
        /* <DEDUP_REMOVED lines=14> */
.L_x_14767:
[----:B------:R-:W-:Y:S05]  /*129a0*/  BSYNC B2 ;  /* 0x0000000000027941 */ /* 0x000fea0003800000 */
.L_x_14665:
        /* <DEDUP_REMOVED lines=11> */
.L_x_14668:
[----:B------:R-:W-:Y:S05]  /*12a60*/  BSYNC B2 ;  /* 0x0000000000027941 */ /* 0x000fea0003800000 */
.L_x_14667:
        /* <DEDUP_REMOVED lines=10> */
.L_x_14669:
        /* <DEDUP_REMOVED lines=16> */
.L_x_14670:
        /* <DEDUP_REMOVED lines=16> */
.L_x_14671:
        /* <DEDUP_REMOVED lines=16> */
.L_x_14672:
        /* <DEDUP_REMOVED lines=11> */
.L_x_14658:
[----:B------:R-:W-:Y:S05]  /*12ec0*/  BSYNC B1 ;  /* 0x0000000000017941 */ /* 0x000fea0003800000 */
.L_x_14657:
[----:B------:R-:W2:Y:S01]  /*12ed0*/  LDL R2, [R1+0x14] ;  /* 0x0000140001027983 */ /* 0x000ea20000100800 */
[----:B------:R-:W-:Y:S01]  /*12ee0*/  VIADD R7, R7, 0x1 ;  /* 0x0000000107077836 */ /* 0x000fe20000000000 */
[----:B------:R-:W-:Y:S04]  /*12ef0*/  BSSY B1, `(.L_x_14673) ;  /* 0x00000a5000017945 */ /* 0x000fe80003800000 */
[----:B------:R-:W-:-:S04]  /*12f00*/  ISETP.NE.AND P0, PT, R7, 0x2, PT ;  /* 0x000000020700780c */ /* 0x000fc80003f05270 */
[----:B0-----:R-:W-:Y:S02]  /*12f10*/  SEL R9, R7, RZ, P0 ;  /* 0x000000ff07097207 */ /* 0x001fe40000000000 */
        /* <DEDUP_REMOVED lines=31> */
.L_x_14675:
        /* <DEDUP_REMOVED lines=9> */
.L_x_14768:
[----:B------:R-:W-:Y:S05]  /*131a0*/  BSYNC B2 ;  /* 0x0000000000027941 */ /* 0x000fea0003800000 */
.L_x_14676:
        /* <DEDUP_REMOVED lines=9> */
.L_x_14679:
[----:B------:R-:W-:Y:S05]  /*13240*/  BSYNC B2 ;  /* 0x0000000000027941 */ /* 0x000fea0003800000 */
.L_x_14678:
        /* <DEDUP_REMOVED lines=14> */
.L_x_14680:
        /* <DEDUP_REMOVED lines=14> */
.L_x_14769:
[----:B------:R-:W-:Y:S05]  /*13410*/  BSYNC B2 ;  /* 0x0000000000027941 */ /* 0x000fea0003800000 */
.L_x_14681:
        /* <DEDUP_REMOVED lines=11> */
.L_x_14684:
[----:B------:R-:W-:Y:S05]  /*134d0*/  BSYNC B2 ;  /* 0x0000000000027941 */ /* 0x000fea0003800000 */
.L_x_14683:
        /* <DEDUP_REMOVED lines=11> */
.L_x_14685:
        /* <DEDUP_REMOVED lines=16> */
.L_x_14686:
        /* <DEDUP_REMOVED lines=16> */
.L_x_14687:
        /* <DEDUP_REMOVED lines=16> */
.L_x_14688:
        /* <DEDUP_REMOVED lines=11> */
.L_x_14674:
[----:B------:R-:W-:Y:S05]  /*13940*/  BSYNC B1 ;  /* 0x0000000000017941 */ /* 0x000fea0003800000 */
.L_x_14673:
[C---:B------:R-:W-:Y:S01]  /*13950*/  ISETP.GT.AND P0, PT, R0.reuse, 0x1, PT ;  /* 0x000000010000780c */ /* 0x040fe20003f04270 */
[----:B------:R-:W-:-:S12]  /*13960*/  VIADD R0, R0, 0xfffffffe ;  /* 0xfffffffe00007836 */ /* 0x000fd80000000000 */
[----:B------:R-:W-:Y:S05]  /*13970*/  @P0 BRA `(.L_x_14689) ;  /* 0xffffffe800b80947 */ /* 0x000fea000383ffff */
.L_x_14638:
[----:B------:R-:W-:Y:S05]  /*13980*/  BSYNC B0 ;  /* 0x0000000000007941 */ /* 0x000fea0003800000 */
.L_x_14637:
        /* <DEDUP_REMOVED lines=21> */
[----:B-----5:R-:W1:Y:S01]  /*13ae0*/  POPC R7, R6 ;  /* 0x0000000600077309 */ /* 0x020e620000000000 */
[----:B--2---:R-:W1:Y:S02]  /*13af0*/  SHFL.IDX PT, R4, R3, R4, 0x1f ;  /* 0x00001f0403047589 */ /* 0x004e6400000e0000 */
[----:B-1----:R-:W-:-:S07]  /*13b00*/  IADD3 R16, R4, UR40, R7 ;  /* 0x0000002804107c10 */ /* 0x002fce000fffe007 */
.L_x_14691:
[----:B------:R-:W-:Y:S05]  /*13b10*/  BSYNC B0 ;  /* 0x0000000000007941 */ /* 0x000fea0003800000 */
.L_x_14690:
[----:B------:R-:W-:-:S05]  /*13b20*/  SEL R0, R0, RZ, P0 ;  /* 0x000000ff00007207 */ /* 0x000fca0000000000 */
[----:B------:R2:W-:Y:S02]  /*13b30*/  STL [R1+0x8], R0 ;  /* 0x0000080001007387 */ /* 0x0005e40000100800 */
.L_x_14603:
[----:B------:R-:W-:Y:S05]  /*13b40*/  BSYNC B7 ;  /* 0x0000000000077941 */ /* 0x000fea0003800000 */
.L_x_14601:
        /* <DEDUP_REMOVED lines=13> */
.L_x_14692:
        /* <DEDUP_REMOVED lines=36> */
.L_x_14779:
[----:B------:R-:W-:Y:S02]  /*13e60*/  ULDC UR4, c[0x0][0xd38] ;  /* 0x00034e0000047ab9 */ /* 0x000fe40000000800 */
[----:B------:R-:W-:-:S04]  /*13e70*/  IMAD.U32 R4, RZ, RZ, UR4 ;  /* 0x00000004ff047e24 */ /* 0x000fc8000f8e00ff */
[----:B--2---:R-:W-:-:S04]  /*13e80*/  IMAD R16, R16, R4, RZ ;  /* 0x0000000410107224 */ /* 0x004fc800078e02ff */
[----:B------:R-:W-:-:S05]  /*13e90*/  IMAD.IADD R5, R5, 0x1, R16 ;  /* 0x0000000105057824 */ /* 0x000fca00078e0210 */
[----:B------:R-:W-:-:S13]  /*13ea0*/  ISETP.GT.AND P6, PT, R5, R0, PT ;  /* 0x000000000500720c */ /* 0x000fda0003fc4270 */
[----:B------:R-:W-:Y:S05]  /*13eb0*/  @P6 BRA `(.L_x_14695) ;  /* 0x00000000009c6947 */ /* 0x000fea0003800000 */
.L_x_14700:
        /* <DEDUP_REMOVED lines=14> */
.L_x_14698:
[----:B------:R-:W-:Y:S05]  /*13fa0*/  BSYNC B0 ;  /* 0x0000000000007941 */ /* 0x000fea0003800000 */
.L_x_14697:
[----:B------:R-:W-:-:S03]  /*13fb0*/  UMOV UR4, 0xffffffff ;  /* 0xffffffff00047882 */ /* 0x000fc60000000000 */
[----:B------:R-:W-:Y:S05]  /*13fc0*/  BRA.DIV UR4, `(.L_x_14699) ;  /* 0x0000003204007947 */ /* 0x000fea000b800000 */
[----:B-----5:R-:W1:Y:S02]  /*13fd0*/  SHFL.UP PT, R14, R2, 0x1, RZ ;  /* 0x04200000020e7989 */ /* 0x020e6400000e00ff */
        /* <DEDUP_REMOVED lines=15> */
.L_x_14787:
[----:B------:R-:W-:Y:S02]  /*140d0*/  ULDC UR4, c[0x0][0xd38] ;  /* 0x00034e0000047ab9 */ /* 0x000fe40000000800 */
[----:B------:R-:W-:-:S04]  /*140e0*/  IMAD.U32 R4, RZ, RZ, UR4 ;  /* 0x00000004ff047e24 */ /* 0x000fc8000f8e00ff */
[----:B--2---:R-:W-:-:S04]  /*140f0*/  IMAD R16, R16, R4, RZ ;  /* 0x0000000410107224 */ /* 0x004fc800078e02ff */
[----:B------:R-:W-:-:S05]  /*14100*/  IMAD.IADD R5, R16, 0x1, R5 ;  /* 0x0000000110057824 */ /* 0x000fca00078e0205 */
[----:B------:R-:W-:-:S13]  /*14110*/  ISETP.GT.AND P6, PT, R5, R0, PT ;  /* 0x000000000500720c */ /* 0x000fda0003fc4270 */
[----:B------:R-:W-:Y:S05]  /*14120*/  @!P6 BRA `(.L_x_14700) ;  /* 0xfffffffc0064e947 */ /* 0x000fea000383ffff */
.L_x_14695:
[----:B------:R-:W-:Y:S01]  /*14130*/  IMAD.IADD R16, R5, 0x1, -R16 ;  /* 0x0000000105107824 */ /* 0x000fe200078e0a10 */
[----:B------:R-:W-:-:S03]  /*14140*/  UMOV UR4, 0xffffffff ;  /* 0xffffffff00047882 */ /* 0x000fc60000000000 */
[----:B------:R-:W-:-:S05]  /*14150*/  IMAD R5, R3, R4, R16 ;  /* 0x0000000403057224 */ /* 0x000fca00078e0210 */
[----:B------:R-:W-:Y:S01]  /*14160*/  ISETP.GT.AND P6, PT, R5, R0, PT ;  /* 0x000000000500720c */ /* 0x000fe20003fc4270 */
[----:B------:R-:W-:-:S12]  /*14170*/  BRA.DIV UR4, `(.L_x_14701) ;  /* 0x0000003204687947 */ /* 0x000fd8000b800000 */
[----:B------:R-:W-:-:S04]  /*14180*/  VOTE.ANY R5, PT, !P6 ;  /* 0x0000000000057806 */ /* 0x000fc800070e0100 */
[----:B------:R-:W2:Y:S02]  /*14190*/  POPC R6, R5 ;  /* 0x0000000500067309 */ /* 0x000ea40000000000 */
[----:B--2---:R2:W4:Y:S02]  /*141a0*/  SHFL.IDX PT, R17, R2, R6, 0x1f ;  /* 0x00001f0602117589 */ /* 0x00452400000e0000 */
.L_x_14791:
[----:B------:R-:W-:Y:S01]  /*141b0*/  ISETP.NE.AND P0, PT, R5, RZ, PT ;  /* 0x000000ff0500720c */ /* 0x000fe20003f05270 */
[----:B------:R-:W-:-:S12]  /*141c0*/  IMAD.MOV.U32 R5, RZ, RZ, RZ ;  /* 0x000000ffff057224 */ /* 0x000fd800078e00ff */
[----:B------:R-:W-:Y:S05]  /*141d0*/  @!P0 BRA `(.L_x_14702) ;  /* 0x0000000000148947 */ /* 0x000fea0003800000 */
[----:B------:R-:W-:Y:S01]  /*141e0*/  UMOV UR4, 0xffffffff ;  /* 0xffffffff00047882 */ /* 0x000fe20000000000 */
[----:B------:R-:W-:Y:S02]  /*141f0*/  VIADD R12, R6, 0xffffffff ;  /* 0xffffffff060c7836 */ /* 0x000fe40000000000 */
[----:B------:R-:W-:Y:S05]  /*14200*/  BRA.DIV UR4, `(.L_x_14703) ;  /* 0x00000032048c7947 */ /* 0x000fea000b800000 */
[----:B-1----:R1:W0:Y:S02]  /*14210*/  SHFL.IDX PT, R3, R3, R12, 0x1f ;  /* 0x00001f0c03037589 */ /* 0x00222400000e0000 */
.L_x_14794:
[----:B0-----:R-:W-:-:S07]  /*14220*/  IMAD.MOV.U32 R5, RZ, RZ, R3 ;  /* 0x000000ffff057224 */ /* 0x001fce00078e0003 */
.L_x_14702:
[----:B-12---:R-:W1:Y:S01]  /*14230*/  LDC.64 R2, c[0x0][0xd90] ;  /* 0x00036400ff027b82 */ /* 0x006e620000000a00 */
[----:B------:R-:W-:-:S04]  /*14240*/  IMAD.IADD R19, R6, 0x1, R19 ;  /* 0x0000000106137824 */ /* 0x000fc800078e0213 */
[----:B-1----:R-:W-:-:S05]  /*14250*/  IMAD.WIDE R2, R19, 0x4, R2 ;  /* 0x0000000413027825 */ /* 0x002fca00078e0202 */
[----:B---3-5:R-:W4:Y:S01]  /*14260*/  LDG.E R7, desc[UR38][R2.64] ;  /* 0x0000002602077981 */ /* 0x028f22000c1e1900 */
        /* <DEDUP_REMOVED lines=62> */
.L_x_14696:
[----:B------:R-:W-:Y:S01]  /*14650*/  UMOV UR4, URZ ;  /* 0x0000003f00047c82 */ /* 0x000fe20008000000 */
[----:B------:R-:W-:Y:S01]  /*14660*/  UMOV UR5, URZ ;  /* 0x0000003f00057c82 */ /* 0x000fe20008000000 */
[----:B------:R-:W-:Y:S01]  /*14670*/  ULDC UR6, c[0x0][0xd3c] ;  /* 0x00034f0000067ab9 */ /* 0x000fe20000000800 */
[----:B------:R-:W-:Y:S02]  /*14680*/  IMAD.MOV.U32 R16, RZ, RZ, R0 ;  /* 0x000000ffff107224 */ /* 0x000fe400078e0000 */
[----:B------:R-:W-:Y:S02]  /*14690*/  IMAD.U32 R17, RZ, RZ, UR4 ;  /* 0x00000004ff117e24 */ /* 0x000fe4000f8e00ff */
[----:B------:R-:W-:Y:S02]  /*146a0*/  IMAD.U32 R18, RZ, RZ, UR5 ;  /* 0x00000005ff127e24 */ /* 0x000fe4000f8e00ff */
[----:B------:R-:W-:-:S07]  /*146b0*/  IMAD.U32 R19, RZ, RZ, UR6 ;  /* 0x00000006ff137e24 */ /* 0x000fce000f8e00ff */
.L_x_14704:
[----:B------:R1:W2:Y:S01]  /*146c0*/  LDL R3, [R1+0x4] ;  /* 0x0000040001037983 */ /* 0x0002a20000100800 */
[----:B------:R-:W4:Y:S01]  /*146d0*/  S2R R0, SR_TID.X ;  /* 0x0000000000007919 */ /* 0x000f220000002100 */
[----:B------:R-:W-:Y:S05]  /*146e0*/  WARPSYNC.ALL ;  /* 0x0000000000007948 */ /* 0x000fea0003800000 */
[----:B----4-:R-:W-:Y:S01]  /*146f0*/  LOP3.LUT R0, R0, 0x1f, RZ, 0xc0, !PT ;  /* 0x0000001f00007812 */ /* 0x010fe200078ec0ff */
        /* <DEDUP_REMOVED lines=8> */
.L_x_14693:
[----:B------:R-:W-:Y:S02]  /*14780*/  ULDC UR4, c[0x0][0xd3c] ;  /* 0x00034f0000047ab9 */ /* 0x000fe40000000800 */
[----:B----4-:R-:W-:-:S13]  /*14790*/  ISETP.GE.AND P0, PT, R19, UR4, PT ;  /* 0x0000000413007c0c */ /* 0x010fda000bf06270 */
[----:B------:R-:W-:Y:S05]  /*147a0*/  @!P0 BRA `(.L_x_14705) ;  /* 0xffffffa0000c8947 */ /* 0x000fea000383ffff */
[----:B------:R-:W-:Y:S05]  /*147b0*/  BSYNC B8 ;  /* 0x0000000000087941 */ /* 0x000fea0003800000 */
.L_x_14597:
[----:B--2---:R-:W2:Y:S01]  /*147c0*/  LDL.LU R0, [R1+0x68] ;  /* 0x0000680001007983 */ /* 0x004ea20000300800 */
[----:B------:R-:W-:Y:S01]  /*147d0*/  BSSY B0, `(.L_x_14706) ;  /* 0x000000b000007945 */ /* 0x000fe20003800000 */
[----:B------:R-:W4:Y:S01]  /*147e0*/  S2R R5, SR_CgaCtaId ;  /* 0x0000000000057919 */ /* 0x000f220000008800 */
[----:B--2---:R-:W-:-:S05]  /*147f0*/  VIADD R0, R0, 0x1 ;  /* 0x0000000100007836 */ /* 0x004fca0000000000 */
        /* <DEDUP_REMOVED lines=8> */
.L_x_14795:
[----:B------:R-:W-:Y:S05]  /*14880*/  BSYNC B0 ;  /* 0x0000000000007941 */ /* 0x000fea0003800000 */
.L_x_14706:
[----:B------:R-:W-:-:S03]  /*14890*/  UMOV UR4, 0xffffffff ;  /* 0xffffffff00047882 */ /* 0x000fc60000000000 */
[----:B------:R-:W-:Y:S05]  /*148a0*/  BRA.DIV UR4, `(.L_x_14708) ;  /* 0x0000002e04207947 */ /* 0x000fea000b800000 */
[----:B------:R-:W1:Y:S02]  /*148b0*/  S2R R2, SR_TID.X ;  /* 0x0000000000027919 */ /* 0x000e640000002100 */
[----:B-1----:R-:W-:-:S04]  /*148c0*/  SHF.R.U32.HI R2, RZ, 0x5, R2 ;  /* 0x00000005ff027819 */ /* 0x002fc80000011602 */
[----:B------:R-:W-:-:S05]  /*148d0*/  LOP3.LUT R2, R2, 0x3, RZ, 0xc0, !PT ;  /* 0x0000000302027812 */ /* 0x000fca00078ec0ff */
[----:B------:R1:W2:Y:S02]  /*148e0*/  SHFL.IDX PT, R14, R2, RZ, 0x1f ;  /* 0x00001fff020e7589 */ /* 0x0002a400000e0000 */
.L_x_14798:
[----:B--2---:R-:W-:Y:S01]  /*148f0*/  ISETP.NE.AND P0, PT, R14, RZ, PT ;  /* 0x000000ff0e00720c */ /* 0x004fe20003f05270 */
[----:B------:R-:W-:-:S12]  /*14900*/  BSSY B0, `(.L_x_14709) ;  /* 0x0000029000007945 */ /* 0x000fd80003800000 */
[----:B------:R-:W-:Y:S05]  /*14910*/  @P0 BRA `(.L_x_14710) ;  /* 0x00000000009c0947 */ /* 0x000fea0003800000 */
[----:B------:R-:W-:-:S03]  /*14920*/  UMOV UR4, 0xffffffff ;  /* 0xffffffff00047882 */ /* 0x000fc60000000000 */
[----:B------:R-:W-:Y:S05]  /*14930*/  BRA.DIV UR4, `(.L_x_14711) ;  /* 0x0000002e04307947 */ /* 0x000fea000b800000 */
[----:B------:R-:W-:-:S13]  /*14940*/  ELECT P6, URZ, PT ;  /* 0x00000000003f782f */ /* 0x000fda00038c0000 */
.L_x_14801:
        /* <DEDUP_REMOVED lines=8> */
.L_x_14712:
[----:B0-----:R-:W2:Y:S04]  /*149d0*/  LDL R3, [R1+0x8] ;  /* 0x0000080001037983 */ /* 0x001ea80000100800 */
[----:B---3-5:R-:W3:Y:S01]  /*149e0*/  LDL.LU R7, [R1+0x18] ;  /* 0x0000180001077983 */ /* 0x028ee20000300800 */
        /* <DEDUP_REMOVED lines=12> */
.L_x_14802:
[----:B------:R-:W1:Y:S02]  /*14ab0*/  SYNCS.PHASECHK.TRANS64.TRYWAIT P0, [R7+URZ], R2 ;  /* 0x00000002070075a7 */ /* 0x000e64000800017f */
[----:B-1----:R-:W-:Y:S05]  /*14ac0*/  @!P0 BRA `(.L_x_14714) ;  /* 0x0000002c00008947 */ /* 0x002fea0003800000 */
.L_x_14803:
[----:B------:R-:W-:Y:S05]  /*14ad0*/  @!P2 BRA `(.L_x_14715) ;  /* 0x000000000004a947 */ /* 0x000fea0003800000 */
[----:B------:R-:W-:Y:S01]  /*14ae0*/  BPT.TRAP 0x1 ;  /* 0x000000040000795c */ /* 0x000fe20000300000 */
.L_x_14715:
[----:B------:R-:W2:Y:S01]  /*14af0*/  LDL.LU R4, [R1+0x8] ;  /* 0x0000080001047983 */ /* 0x000ea20000300800 */
[----:B------:R-:W-:-:S04]  /*14b00*/  VIADD R0, R0, 0x32460 ;  /* 0x0003246000007836 */ /* 0x000fc80000000000 */
[----:B--2---:R-:W-:-:S04]  /*14b10*/  IMAD R4, R4, 0x8, R0 ;  /* 0x0000000804047824 */ /* 0x004fc800078e0200 */
[----:B------:R-:W2:Y:S02]  /*14b20*/  SYNCS.PHASECHK.TRANS64.TRYWAIT P0, [R4+URZ], R5 ;  /* 0x00000005040075a7 */ /* 0x000ea4000800017f */
[----:B--2---:R-:W-:Y:S05]  /*14b30*/  @!P0 BRA `(.L_x_14716) ;  /* 0x0000002800f88947 */ /* 0x004fea0003800000 */
.L_x_14804:
[----:B------:R-:W-:-:S07]  /*14b40*/  IMAD R3, R3, 0x8, R0 ;  /* 0x0000000803037824 */ /* 0x000fce00078e0200 */
.L_x_14717:
[----:B---3--:R3:W4:Y:S02]  /*14b50*/  SYNCS.PHASECHK.TRANS64.TRYWAIT P0, [R3+URZ], R2 ;  /* 0x00000002030075a7 */ /* 0x008724000800017f */
[----:B----4-:R-:W-:Y:S05]  /*14b60*/  @!P0 NANOSLEEP.SYNCS 0x989680 ;  /* 0x009896800000895d */ /* 0x010fea0003900000 */
[----:B------:R-:W4:Y:S02]  /*14b70*/  @!P0 SYNCS.PHASECHK.TRANS64 P0, [R3+URZ], R2 ;  /* 0x00000002030085a7 */ /* 0x000f24000800007f */
[----:B----4-:R-:W-:Y:S05]  /*14b80*/  @!P0 BRA `(.L_x_14717) ;  /* 0xfffffffc00f08947 */ /* 0x010fea000383ffff */
.L_x_14710:
[----:B------:R-:W-:Y:S05]  /*14b90*/  BSYNC B0 ;  /* 0x0000000000007941 */ /* 0x000fea0003800000 */
.L_x_14709:
[----:B------:R-:W-:Y:S05]  /*14ba0*/  EXIT ;  /* 0x000000000000794d */ /* 0x000fea0003800000 */
.L_x_14538:
[----:B0-----:R0:W1:Y:S02]  /*14bb0*/  SYNCS.PHASECHK.TRANS64.TRYWAIT P0, [R5+URZ+0x32400], R2 ;  /* 0x03240002050075a7 */ /* 0x001064000800017f */
[----:B-1----:R-:W-:Y:S05]  /*14bc0*/  @!P0 NANOSLEEP.SYNCS 0x989680 ;  /* 0x009896800000895d */ /* 0x002fea0003900000 */
[----:B------:R-:W1:Y:S02]  /*14bd0*/  @!P0 SYNCS.PHASECHK.TRANS64 P0, [R5+URZ+0x32400], R2 ;  /* 0x03240002050085a7 */ /* 0x000e64000800007f */
[----:B-1----:R-:W-:Y:S05]  /*14be0*/  @!P0 BRA `(.L_x_14538) ;  /* 0xfffffffc00f08947 */ /* 0x002fea000383ffff */
[----:B------:R-:W-:Y:S05]  /*14bf0*/  BRA `(.L_x_14718) ;  /* 0xfffffed0001c7947 */ /* 0x000fea000383ffff */
.L_x_14542:
[----:B--2---:R2:W3:Y:S02]  /*14c00*/  SYNCS.PHASECHK.TRANS64.TRYWAIT P1, [R0+URZ+0x32430], R3 ;  /* 0x03243003000075a7 */ /* 0x0044e4000802017f */
[----:B---3--:R-:W-:Y:S05]  /*14c10*/  @!P1 NANOSLEEP.SYNCS 0x989680 ;  /* 0x009896800000995d */ /* 0x008fea0003900000 */
[----:B------:R-:W3:Y:S02]  /*14c20*/  @!P1 SYNCS.PHASECHK.TRANS64 P1, [R0+URZ+0x32430], R3 ;  /* 0x03243003000095a7 */ /* 0x000ee4000802007f */
[----:B---3--:R-:W-:Y:S05]  /*14c30*/  @!P1 BRA `(.L_x_14542) ;  /* 0xfffffffc00f09947 */ /* 0x008fea000383ffff */
[----:B------:R-:W-:Y:S05]  /*14c40*/  BRA `(.L_x_14541) ;  /* 0xfffffed0004c7947 */ /* 0x000fea000383ffff */
.L_x_14543:
[----:B---3--:R3:W4:Y:S02]  /*14c50*/  SYNCS.PHASECHK.TRANS64.TRYWAIT P1, [R5+URZ+0x32410], R2 ;  /* 0x03241002050075a7 */ /* 0x008724000802017f */
[----:B----4-:R-:W-:Y:S05]  /*14c60*/  @!P1 NANOSLEEP.SYNCS 0x989680 ;  /* 0x009896800000995d */ /* 0x010fea0003900000 */
[----:B------:R-:W4:Y:S02]  /*14c70*/  @!P1 SYNCS.PHASECHK.TRANS64 P1, [R5+URZ+0x32410], R2 ;  /* 0x03241002050095a7 */ /* 0x000f24000802007f */
[----:B----4-:R-:W-:Y:S05]  /*14c80*/  @!P1 BRA `(.L_x_14543) ;  /* 0xfffffffc00f09947 */ /* 0x010fea000383ffff */
[----:B------:R-:W-:Y:S05]  /*14c90*/  BRA `(.L_x_14719) ;  /* 0xfffffed000f87947 */ /* 0x000fea000383ffff */
.L_x_14547:
[----:B------:R0:W0:Y:S02]  /*14ca0*/  SYNCS.PHASECHK.TRANS64.TRYWAIT P1, [R0+URZ+0x32450], R3 ;  /* 0x03245003000075a7 */ /* 0x000024000802017f */
[----:B0-----:R-:W-:Y:S05]  /*14cb0*/  @!P1 NANOSLEEP.SYNCS 0x989680 ;  /* 0x009896800000995d */ /* 0x001fea0003900000 */
[----:B------:R-:W0:Y:S02]  /*14cc0*/  @!P1 SYNCS.PHASECHK.TRANS64 P1, [R0+URZ+0x32450], R3 ;  /* 0x03245003000095a7 */ /* 0x000e24000802007f */
[----:B0-----:R-:W-:Y:S05]  /*14cd0*/  @!P1 BRA `(.L_x_14547) ;  /* 0xfffffffc00f09947 */ /* 0x001fea000383ffff */
[----:B------:R-:W-:Y:S05]  /*14ce0*/  BRA `(.L_x_14546) ;  /* 0xfffffed400047947 */ /* 0x000fea000383ffff */
.L_x_14552:
[----:B-1----:R-:W-:-:S04]  /*14cf0*/  IMAD.U32 R152, RZ, RZ, UR4 ;  /* 0x00000004ff987e24 */ /* 0x002fc8000f8e00ff */
[----:B------:R1:W2:Y:S03]  /*14d00*/  SYNCS.PHASECHK.TRANS64.TRYWAIT P3, [R152+URZ+0x32430], R21 ;  /* 0x03243015980075a7 */ /* 0x0002a6000806017f */
[----:B--2---:R-:W-:Y:S05]  /*14d10*/  @!P3 NANOSLEEP.SYNCS 0x989680 ;  /* 0x009896800000b95d */ /* 0x004fea0003900000 */
[----:B------:R-:W2:Y:S02]  /*14d20*/  @!P3 SYNCS.PHASECHK.TRANS64 P3, [R152+URZ+0x32430], R21 ;  /* 0x032430159800b5a7 */ /* 0x000ea4000806007f */
[----:B--2---:R-:W-:Y:S05]  /*14d30*/  @!P3 BRA `(.L_x_14552) ;  /* 0xfffffffc00ecb947 */ /* 0x004fea000383ffff */
[----:B------:R-:W-:Y:S05]  /*14d40*/  BRA `(.L_x_14551) ;  /* 0xfffffefc00147947 */ /* 0x000fea000383ffff */
.L_x_14556:
[----:B--2---:R-:W-:-:S04]  /*14d50*/  IMAD.U32 R212, RZ, RZ, UR4 ;  /* 0x00000004ffd47e24 */ /* 0x004fc8000f8e00ff */
[----:B------:R2:W3:Y:S03]  /*14d60*/  SYNCS.PHASECHK.TRANS64.TRYWAIT P3, [R212+URZ+0x32450], R21 ;  /* 0x03245015d40075a7 */ /* 0x0004e6000806017f */
[----:B---3--:R-:W-:Y:S05]  /*14d70*/  @!P3 NANOSLEEP.SYNCS 0x989680 ;  /* 0x009896800000b95d */ /* 0x008fea0003900000 */
[----:B------:R-:W3:Y:S02]  /*14d80*/  @!P3 SYNCS.PHASECHK.TRANS64 P3, [R212+URZ+0x32450], R21 ;  /* 0x03245015d400b5a7 */ /* 0x000ee4000806007f */
[----:B---3--:R-:W-:Y:S05]  /*14d90*/  @!P3 BRA `(.L_x_14556) ;  /* 0xfffffffc00ecb947 */ /* 0x008fea000383ffff */
[----:B------:R-:W-:Y:S05]  /*14da0*/  BRA `(.L_x_14555) ;  /* 0xfffffefc00907947 */ /* 0x000fea000383ffff */
.L_x_14562:
[----:B--2---:R-:W-:-:S04]  /*14db0*/  IMAD.U32 R152, RZ, RZ, UR4 ;  /* 0x00000004ff987e24 */ /* 0x004fc8000f8e00ff */
[----:B------:R2:W3:Y:S03]  /*14dc0*/  SYNCS.PHASECHK.TRANS64.TRYWAIT P1, [R152+URZ+0x32430], R21 ;  /* 0x03243015980075a7 */ /* 0x0004e6000802017f */
[----:B---3--:R-:W-:Y:S05]  /*14dd0*/  @!P1 NANOSLEEP.SYNCS 0x989680 ;  /* 0x009896800000995d */ /* 0x008fea0003900000 */
[----:B------:R-:W3:Y:S02]  /*14de0*/  @!P1 SYNCS.PHASECHK.TRANS64 P1, [R152+URZ+0x32430], R21 ;  /* 0x03243015980095a7 */ /* 0x000ee4000802007f */
[----:B---3--:R-:W-:Y:S05]  /*14df0*/  @!P1 BRA `(.L_x_14562) ;  /* 0xfffffffc00ec9947 */ /* 0x008fea000383ffff */
[----:B------:R-:W-:Y:S05]  /*14e00*/  BRA `(.L_x_14561) ;  /* 0xffffff2800fc7947 */ /* 0x000fea000383ffff */
.L_x_14566:
[----:B--2---:R-:W-:-:S04]  /*14e10*/  IMAD.U32 R202, RZ, RZ, UR4 ;  /* 0x00000004ffca7e24 */ /* 0x004fc8000f8e00ff */
[----:B------:R2:W3:Y:S03]  /*14e20*/  SYNCS.PHASECHK.TRANS64.TRYWAIT P1, [R202+URZ+0x32450], R21 ;  /* 0x03245015ca0075a7 */ /* 0x0004e6000802017f */
[----:B---3--:R-:W-:Y:S05]  /*14e30*/  @!P1 NANOSLEEP.SYNCS 0x989680 ;  /* 0x009896800000995d */ /* 0x008fea0003900000 */
[----:B------:R-:W3:Y:S02]  /*14e40*/  @!P1 SYNCS.PHASECHK.TRANS64 P1, [R202+URZ+0x32450], R21 ;  /* 0x03245015ca0095a7 */ /* 0x000ee4000802007f */
[----:B---3--:R-:W-:Y:S05]  /*14e50*/  @!P1 BRA `(.L_x_14566) ;  /* 0xfffffffc00ec9947 */ /* 0x008fea000383ffff */
[----:B------:R-:W-:Y:S05]  /*14e60*/  BRA `(.L_x_14565) ;  /* 0xffffff2c00787947 */ /* 0x000fea000383ffff */
.L_x_14609:
        /* <DEDUP_REMOVED lines=11> */
.L_x_14721:
[----:B------:R-:W-:Y:S05]  /*14f20*/  BSYNC B0 ;  /* 0x0000000000007941 */ /* 0x000fea0003800000 */
.L_x_14720:
[----:B------:R-:W-:Y:S05]  /*14f30*/  BRA `(.L_x_14722) ;  /* 0xffffffa4003c7947 */ /* 0x000fea000383ffff */
.L_x_14611:
[----:B------:R-:W-:Y:S01]  /*14f40*/  BSSY B0, `(.L_x_14723) ;  /* 0x0000006000007945 */ /* 0x000fe20003800000 */
[----:B------:R-:W-:-:S07]  /*14f50*/  IMAD.MOV.U32 R15, RZ, RZ, -0x1 ;  /* 0xffffffffff0f7424 */ /* 0x000fce00078e00ff */
[----:B01----:R-:W-:Y:S05]  /*14f60*/  WARPSYNC.COLLECTIVE R15, `(.L_x_14724) ;  /* 0x000000000f0c7348 */ /* 0x003fea0003c00000 */
[----:B------:R-:W-:Y:S02]  /*14f70*/  ELECT P6, UR62, PT ;  /* 0x00000000003e782f */ /* 0x000fe400038c0000 */
[----:B------:R-:W-:Y:S01]  /*14f80*/  MOV R14, UR62 ;  /* 0x0000003e000e7c02 */ /* 0x000fe20008000f00 */
[----:B01----:R-:W-:Y:S10]  /*14f90*/  ENDCOLLECTIVE ;  /* 0x000000000000791b */ /* 0x003ff40003800000 */
.L_x_14724:
[----:B------:R-:W-:Y:S05]  /*14fa0*/  BSYNC B0 ;  /* 0x0000000000007941 */ /* 0x000fea0003800000 */
.L_x_14723:
[----:B------:R-:W-:Y:S05]  /*14fb0*/  BRA `(.L_x_14725) ;  /* 0xffffffa4004c7947 */ /* 0x000fea000383ffff */
.L_x_14613:
[----:B0-----:R0:W2:Y:S02]  /*14fc0*/  SYNCS.PHASECHK.TRANS64.TRYWAIT P0, [R0+URZ+0x32440], R2 ;  /* 0x03244002000075a7 */ /* 0x0010a4000800017f */
[----:B--2---:R-:W-:Y:S05]  /*14fd0*/  @!P0 NANOSLEEP.SYNCS 0x989680 ;  /* 0x009896800000895d */ /* 0x004fea0003900000 */
[----:B------:R-:W2:Y:S02]  /*14fe0*/  @!P0 SYNCS.PHASECHK.TRANS64 P0, [R0+URZ+0x32440], R2 ;  /* 0x03244002000085a7 */ /* 0x000ea4000800007f */
[----:B--2---:R-:W-:Y:S05]  /*14ff0*/  @!P0 BRA `(.L_x_14613) ;  /* 0xfffffffc00f08947 */ /* 0x004fea000383ffff */
[----:B------:R-:W-:Y:S05]  /*15000*/  BRA `(.L_x_14726) ;  /* 0xffffffa400b87947 */ /* 0x000fea000383ffff */
.L_x_14617:
        /* <DEDUP_REMOVED lines=9> */
.L_x_14727:
[----:B------:R-:W-:-:S05]  /*150a0*/  VIADD R8, R17, 0x10 ;  /* 0x0000001011087836 */ /* 0x000fca0000000000 */
[----:B------:R0:W-:Y:S01]  /*150b0*/  STL [R1+0x3c], R8 ;  /* 0x00003c0801007387 */ /* 0x0001e20000100800 */
[----:B------:R-:W-:Y:S02]  /*150c0*/  IMAD.MOV.U32 R13, RZ, RZ, R3 ;  /* 0x000000ffff0d7224 */ /* 0x000fe400078e0003 */
[----:B------:R-:W-:-:S07]  /*150d0*/  IMAD.MOV.U32 R4, RZ, RZ, R14 ;  /* 0x000000ffff047224 */ /* 0x000fce00078e000e */
[----:B0-----:R-:W-:Y:S05]  /*150e0*/  WARPSYNC.COLLECTIVE R15, `(.L_x_14728) ;  /* 0x000000000f087348 */ /* 0x001fea0003c00000 */
[----:B------:R1:W2:Y:S02]  /*150f0*/  SHFL.IDX P6, R14, R13, R12, R11 ;  /* 0x0000000c0d0e7389 */ /* 0x0002a400000c000b */
[----:B012---:R-:W-:Y:S01]  /*15100*/  ENDCOLLECTIVE ;  /* 0x000000000000791b */ /* 0x007fe20003800000 */
.L_x_14728:
[----:B------:R-:W-:Y:S02]  /*15110*/  IMAD.MOV.U32 R13, RZ, RZ, R0 ;  /* 0x000000ffff0d7224 */ /* 0x000fe400078e0000 */
[----:B------:R-:W-:Y:S02]  /*15120*/  IMAD.MOV.U32 R12, RZ, RZ, 0x1 ;  /* 0x00000001ff0c7424 */ /* 0x000fe400078e00ff */
[----:B------:R-:W-:-:S07]  /*15130*/  IMAD.MOV.U32 R5, RZ, RZ, R14 ;  /* 0x000000ffff057224 */ /* 0x000fce00078e000e */
[----:B------:R-:W-:Y:S05]  /*15140*/  WARPSYNC.COLLECTIVE R15, `(.L_x_14729) ;  /* 0x000000000f087348 */ /* 0x000fea0003c00000 */
[----:B------:R0:W1:Y:S02]  /*15150*/  SHFL.IDX P6, R14, R13, R12, R11 ;  /* 0x0000000c0d0e7389 */ /* 0x00006400000c000b */
[----:B01----:R-:W-:Y:S01]  /*15160*/  ENDCOLLECTIVE ;  /* 0x000000000000791b */ /* 0x003fe20003800000 */
.L_x_14729:
[----:B------:R-:W-:Y:S02]  /*15170*/  IMAD.MOV.U32 R13, RZ, RZ, R3 ;  /* 0x000000ffff0d7224 */ /* 0x000fe400078e0003 */
[----:B------:R-:W-:Y:S02]  /*15180*/  IMAD R2, R2, R7, RZ ;  /* 0x0000000702027224 */ /* 0x000fe400078e02ff */
[----:B------:R-:W-:-:S07]  /*15190*/  IMAD.MOV.U32 R7, RZ, RZ, R14 ;  /* 0x000000ffff077224 */ /* 0x000fce00078e000e */
[----:B------:R-:W-:Y:S05]  /*151a0*/  WARPSYNC.COLLECTIVE R15, `(.L_x_14730) ;  /* 0x000000000f087348 */ /* 0x000fea0003c00000 */
[----:B------:R0:W1:Y:S02]  /*151b0*/  SHFL.IDX P6, R14, R13, R12, R11 ;  /* 0x0000000c0d0e7389 */ /* 0x00006400000c000b */
[----:B01----:R-:W-:Y:S01]  /*151c0*/  ENDCOLLECTIVE ;  /* 0x000000000000791b */ /* 0x003fe20003800000 */
.L_x_14730:
        /* <DEDUP_REMOVED lines=13> */
.L_x_14731:
        /* <DEDUP_REMOVED lines=12> */
.L_x_14732:
        /* <DEDUP_REMOVED lines=17> */
.L_x_14733:
        /* <DEDUP_REMOVED lines=10> */
.L_x_14734:
        /* <DEDUP_REMOVED lines=13> */
.L_x_14735:
        /* <DEDUP_REMOVED lines=10> */
.L_x_14736:
        /* <DEDUP_REMOVED lines=13> */
.L_x_14737:
        /* <DEDUP_REMOVED lines=10> */
.L_x_14738:
        /* <DEDUP_REMOVED lines=13> */
.L_x_14739:
        /* <DEDUP_REMOVED lines=10> */
.L_x_14740:
        /* <DEDUP_REMOVED lines=11> */
.L_x_14741:
        /* <DEDUP_REMOVED lines=10> */
.L_x_14742:
[----:B------:R-:W-:Y:S01]  /*15ab0*/  @!PT LDS RZ, [RZ] ;  /* 0x00000000fffff984 */ /* 0x000fe20000000800 */
[----:B------:R-:W-:Y:S01]  /*15ac0*/  @!PT LDS RZ, [RZ] ;  /* 0x00000000fffff984 */ /* 0x000fe20000000800 */
[----:B------:R-:W-:Y:S01]  /*15ad0*/  @!PT LDS RZ, [RZ] ;  /* 0x00000000fffff984 */ /* 0x000fe20000000800 */
[----:B------:R1:W-:Y:S01]  /*15ae0*/  @!P1 LDGSTS.E.BYPASS.LTC128B.128 [R9+0x1b400], desc[UR38][R4.64], !P0 ;  /* 0x1b40000004099fae */ /* 0x0003e2000c101d66 */
[----:B------:R-:W-:Y:S01]  /*15af0*/  IMAD.MOV.U32 R3, RZ, RZ, R14 ;  /* 0x000000ffff037224 */ /* 0x000fe200078e000e */
[----:B------:R-:W-:Y:S06]  /*15b00*/  BRA `(.L_x_14743) ;  /* 0xffffffa800607947 */ /* 0x000fec000383ffff */
.L_x_14621:
        /* <DEDUP_REMOVED lines=35> */
.L_x_14745:
[----:B------:R-:W-:Y:S05]  /*15d40*/  BSYNC B0 ;  /* 0x0000000000007941 */ /* 0x000fea0003800000 */
.L_x_14744:
        /* <DEDUP_REMOVED lines=12> */
.L_x_14746:
        /* <DEDUP_REMOVED lines=14> */
.L_x_14747:
[----:B------:R-:W-:-:S04]  /*15ef0*/  @!P5 LOP3.LUT R2, R3, R2, RZ, 0x3c, !PT ;  /* 0x000000020302d212 */ /* 0x000fc800078e3cff */
[----:B------:R-:W-:Y:S01]  /*15f00*/  @!P5 LOP3.LUT R3, R3, R2, RZ, 0x3c, !PT ;  /* 0x000000020303d212 */ /* 0x000fe200078e3cff */
[----:B------:R-:W-:Y:S02]  /*15f10*/  IMAD.MOV.U32 R13, RZ, RZ, R4 ;  /* 0x000000ffff0d7224 */ /* 0x000fe400078e0004 */
[----:B------:R-:W-:-:S07]  /*15f20*/  IMAD.MOV.U32 R6, RZ, RZ, R14 ;  /* 0x000000ffff067224 */ /* 0x000fce00078e000e */
[----:B------:R-:W-:Y:S05]  /*15f30*/  WARPSYNC.COLLECTIVE R15, `(.L_x_14748) ;  /* 0x000000000f087348 */ /* 0x000fea0003c00000 */
[----:B------:R0:W1:Y:S02]  /*15f40*/  SHFL.IDX P6, R14, R13, R12, R11 ;  /* 0x0000000c0d0e7389 */ /* 0x00006400000c000b */
[----:B01----:R-:W-:Y:S01]  /*15f50*/  ENDCOLLECTIVE ;  /* 0x000000000000791b */ /* 0x003fe20003800000 */
.L_x_14748:
        /* <DEDUP_REMOVED lines=17> */
.L_x_14749:
        /* <DEDUP_REMOVED lines=12> */
.L_x_14750:
        /* <DEDUP_REMOVED lines=12> */
.L_x_14751:
        /* <DEDUP_REMOVED lines=12> */
.L_x_14752:
        /* <DEDUP_REMOVED lines=12> */
.L_x_14753:
        /* <DEDUP_REMOVED lines=12> */
.L_x_14754:
        /* <DEDUP_REMOVED lines=12> */
.L_x_14755:
        /* <DEDUP_REMOVED lines=11> */
.L_x_14756:
        /* <DEDUP_REMOVED lines=16> */
.L_x_14757:
[----:B------:R-:W-:Y:S02]  /*166a0*/  IMAD.MOV.U32 R13, RZ, RZ, R4 ;  /* 0x000000ffff0d7224 */ /* 0x000fe400078e0004 */
[----:B------:R-:W-:-:S07]  /*166b0*/  IMAD.MOV.U32 R6, RZ, RZ, R14 ;  /* 0x000000ffff067224 */ /* 0x000fce00078e000e */
[----:B------:R-:W-:Y:S05]  /*166c0*/  WARPSYNC.COLLECTIVE R15, `(.L_x_14758) ;  /* 0x000000000f087348 */ /* 0x000fea0003c00000 */
[----:B------:R0:W1:Y:S02]  /*166d0*/  SHFL.IDX P6, R14, R13, R12, R11 ;  /* 0x0000000c0d0e7389 */ /* 0x00006400000c000b */
[----:B01----:R-:W-:Y:S01]  /*166e0*/  ENDCOLLECTIVE ;  /* 0x000000000000791b */ /* 0x003fe20003800000 */
.L_x_14758:
[----:B------:R-:W-:Y:S02]  /*166f0*/  IMAD.MOV.U32 R13, RZ, RZ, R0 ;  /* 0x000000ffff0d7224 */ /* 0x000fe400078e0000 */
[----:B------:R-:W-:Y:S02]  /*16700*/  IMAD.MOV.U32 R12, RZ, RZ, 0x7 ;  /* 0x00000007ff0c7424 */ /* 0x000fe400078e00ff */
[----:B------:R-:W-:-:S07]  /*16710*/  IMAD.MOV.U32 R2, RZ, RZ, R14 ;  /* 0x000000ffff027224 */ /* 0x000fce00078e000e */
[----:B------:R-:W-:Y:S05]  /*16720*/  WARPSYNC.COLLECTIVE R15, `(.L_x_14759) ;  /* 0x000000000f087348 */ /* 0x000fea0003c00000 */
[----:B------:R0:W1:Y:S02]  /*16730*/  SHFL.IDX P6, R14, R13, R12, R11 ;  /* 0x0000000c0d0e7389 */ /* 0x00006400000c000b */
[----:B01----:R-:W-:Y:S01]  /*16740*/  ENDCOLLECTIVE ;  /* 0x000000000000791b */ /* 0x003fe20003800000 */
.L_x_14759:
        /* <DEDUP_REMOVED lines=14> */
.L_x_14760:
[----:B------:R-:W-:Y:S01]  /*16830*/  IMAD.MOV.U32 R2, RZ, RZ, R14 ;  /* 0x000000ffff027224 */ /* 0x000fe200078e000e */
[----:B------:R-:W-:Y:S06]  /*16840*/  BRA `(.L_x_14761) ;  /* 0xffffffa400f47947 */ /* 0x000fec000383ffff */
.L_x_14626:
[----:B0-----:R-:W4:Y:S02]  /*16850*/  LDL R2, [R1+0x4] ;  /* 0x0000040001027983 */ /* 0x001f240000100800 */
[----:B----4-:R0:W1:Y:S02]  /*16860*/  SYNCS.PHASECHK.TRANS64.TRYWAIT P0, [R2+URZ+0x32420], R0 ;  /* 0x03242000020075a7 */ /* 0x010064000800017f */
[----:B-1----:R-:W-:Y:S05]  /*16870*/  @!P0 NANOSLEEP.SYNCS 0x989680 ;  /* 0x009896800000895d */ /* 0x002fea0003900000 */
[----:B------:R-:W1:Y:S02]  /*16880*/  @!P0 SYNCS.PHASECHK.TRANS64 P0, [R2+URZ+0x32420], R0 ;  /* 0x03242000020085a7 */ /* 0x000e64000800007f */
[----:B-1----:R-:W-:Y:S05]  /*16890*/  @!P0 BRA `(.L_x_14626) ;  /* 0xfffffffc00ec8947 */ /* 0x002fea000383ffff */
[----:B------:R-:W-:Y:S05]  /*168a0*/  BRA `(.L_x_14762) ;  /* 0xffffffa800707947 */ /* 0x000fea000383ffff */
.L_x_14630:
[----:B0-----:R0:W1:Y:S02]  /*168b0*/  SYNCS.PHASECHK.TRANS64.TRYWAIT P0, [R2+URZ+0x32460], R0 ;  /* 0x03246000020075a7 */ /* 0x001064000800017f */
[----:B-1----:R-:W-:Y:S05]  /*168c0*/  @!P0 NANOSLEEP.SYNCS 0x989680 ;  /* 0x009896800000895d */ /* 0x002fea0003900000 */
[----:B------:R-:W1:Y:S02]  /*168d0*/  @!P0 SYNCS.PHASECHK.TRANS64 P0, [R2+URZ+0x32460], R0 ;  /* 0x03246000020085a7 */ /* 0x000e64000800007f */
[----:B-1----:R-:W-:Y:S05]  /*168e0*/  @!P0 BRA `(.L_x_14630) ;  /* 0xfffffffc00f08947 */ /* 0x002fea000383ffff */
[----:B------:R-:W-:Y:S05]  /*168f0*/  BRA `(.L_x_14763) ;  /* 0xffffffa800a07947 */ /* 0x000fea000383ffff */
.L_x_14645:
[----:B-1----:R1:W2:Y:S02]  /*16900*/  SYNCS.PHASECHK.TRANS64.TRYWAIT P0, [R3+URZ+0x32440], R2 ;  /* 0x03244002030075a7 */ /* 0x0022a4000800017f */
[----:B--2---:R-:W-:Y:S05]  /*16910*/  @!P0 NANOSLEEP.SYNCS 0x989680 ;  /* 0x009896800000895d */ /* 0x004fea0003900000 */
[----:B------:R-:W2:Y:S02]  /*16920*/  @!P0 SYNCS.PHASECHK.TRANS64 P0, [R3+URZ+0x32440], R2 ;  /* 0x03244002030085a7 */ /* 0x000ea4000800007f */
[----:B--2---:R-:W-:Y:S05]  /*16930*/  @!P0 BRA `(.L_x_14645) ;  /* 0xfffffffc00f08947 */ /* 0x004fea000383ffff */
[----:B------:R-:W-:Y:S05]  /*16940*/  BRA `(.L_x_14764) ;  /* 0xffffffb000c47947 */ /* 0x000fea000383ffff */
.L_x_14650:
[----:B0-----:R0:W2:Y:S02]  /*16950*/  SYNCS.PHASECHK.TRANS64.TRYWAIT P0, [R3+URZ+0x32460], R2 ;  /* 0x03246002030075a7 */ /* 0x0010a4000800017f */
[----:B--2---:R-:W-:Y:S05]  /*16960*/  @!P0 NANOSLEEP.SYNCS 0x989680 ;  /* 0x009896800000895d */ /* 0x004fea0003900000 */
[----:B------:R-:W2:Y:S02]  /*16970*/  @!P0 SYNCS.PHASECHK.TRANS64 P0, [R3+URZ+0x32460], R2 ;  /* 0x03246002030085a7 */ /* 0x000ea4000800007f */
[----:B--2---:R-:W-:Y:S05]  /*16980*/  @!P0 BRA `(.L_x_14650) ;  /* 0xfffffffc00f08947 */ /* 0x004fea000383ffff */
[----:B------:R-:W-:Y:S05]  /*16990*/  BRA `(.L_x_14765) ;  /* 0xffffffb4004c7947 */ /* 0x000fea000383ffff */
.L_x_14661:
[----:B0-----:R0:W1:Y:S02]  /*169a0*/  SYNCS.PHASECHK.TRANS64.TRYWAIT P0, [R4+URZ+0x32440], R2 ;  /* 0x03244002040075a7 */ /* 0x001064000800017f */
[----:B-1----:R-:W-:Y:S05]  /*169b0*/  @!P0 NANOSLEEP.SYNCS 0x989680 ;  /* 0x009896800000895d */ /* 0x002fea0003900000 */
[----:B------:R-:W1:Y:S02]  /*169c0*/  @!P0 SYNCS.PHASECHK.TRANS64 P0, [R4+URZ+0x32440], R2 ;  /* 0x03244002040085a7 */ /* 0x000e64000800007f */
[----:B-1----:R-:W-:Y:S05]  /*169d0*/  @!P0 BRA `(.L_x_14661) ;  /* 0xfffffffc00f08947 */ /* 0x002fea000383ffff */
[----:B------:R-:W-:Y:S05]  /*169e0*/  BRA `(.L_x_14766) ;  /* 0xffffffbc00547947 */ /* 0x000fea000383ffff */
.L_x_14666:
[----:B-1----:R1:W2:Y:S02]  /*169f0*/  SYNCS.PHASECHK.TRANS64.TRYWAIT P0, [R4+URZ+0x32460], R2 ;  /* 0x03246002040075a7 */ /* 0x0022a4000800017f */
[----:B--2---:R-:W-:Y:S05]  /*16a00*/  @!P0 NANOSLEEP.SYNCS 0x989680 ;  /* 0x009896800000895d */ /* 0x004fea0003900000 */
[----:B------:R-:W2:Y:S02]  /*16a10*/  @!P0 SYNCS.PHASECHK.TRANS64 P0, [R4+URZ+0x32460], R2 ;  /* 0x03246002040085a7 */ /* 0x000ea4000800007f */
[----:B--2---:R-:W-:Y:S05]  /*16a20*/  @!P0 BRA `(.L_x_14666) ;  /* 0xfffffffc00f08947 */ /* 0x004fea000383ffff */
[----:B------:R-:W-:Y:S05]  /*16a30*/  BRA `(.L_x_14767) ;  /* 0xffffffbc00d87947 */ /* 0x000fea000383ffff */
.L_x_14677:
[----:B-1----:R1:W2:Y:S02]  /*16a40*/  SYNCS.PHASECHK.TRANS64.TRYWAIT P0, [R4+URZ+0x32440], R2 ;  /* 0x03244002040075a7 */ /* 0x0022a4000800017f */
[----:B--2---:R-:W-:Y:S05]  /*16a50*/  @!P0 NANOSLEEP.SYNCS 0x989680 ;  /* 0x009896800000895d */ /* 0x004fea0003900000 */
[----:B------:R-:W2:Y:S02]  /*16a60*/  @!P0 SYNCS.PHASECHK.TRANS64 P0, [R4+URZ+0x32440], R2 ;  /* 0x03244002040085a7 */ /* 0x000ea4000800007f */
[----:B--2---:R-:W-:Y:S05]  /*16a70*/  @!P0 BRA `(.L_x_14677) ;  /* 0xfffffffc00f08947 */ /* 0x004fea000383ffff */
[----:B------:R-:W-:Y:S05]  /*16a80*/  BRA `(.L_x_14768) ;  /* 0xffffffc400c47947 */ /* 0x000fea000383ffff */
.L_x_14682:
[----:B0-----:R0:W2:Y:S02]  /*16a90*/  SYNCS.PHASECHK.TRANS64.TRYWAIT P0, [R4+URZ+0x32460], R2 ;  /* 0x03246002040075a7 */ /* 0x0010a4000800017f */
[----:B--2---:R-:W-:Y:S05]  /*16aa0*/  @!P0 NANOSLEEP.SYNCS 0x989680 ;  /* 0x009896800000895d */ /* 0x004fea0003900000 */
[----:B------:R-:W2:Y:S02]  /*16ab0*/  @!P0 SYNCS.PHASECHK.TRANS64 P0, [R4+URZ+0x32460], R2 ;  /* 0x03246002040085a7 */ /* 0x000ea4000800007f */
[----:B--2---:R-:W-:Y:S05]  /*16ac0*/  @!P0 BRA `(.L_x_14682) ;  /* 0xfffffffc00f08947 */ /* 0x004fea000383ffff */
[----:B------:R-:W-:Y:S05]  /*16ad0*/  BRA `(.L_x_14769) ;  /* 0xffffffc8004c7947 */ /* 0x000fea000383ffff */
.L_x_14694:
[----:B------:R-:W-:Y:S01]  /*16ae0*/  BSSY B0, `(.L_x_14770) ;  /* 0x0000008000007945 */ /* 0x000fe20003800000 */
[----:B------:R-:W-:Y:S02]  /*16af0*/  IMAD.MOV.U32 R13, RZ, RZ, R16 ;  /* 0x000000ffff0d7224 */ /* 0x000fe400078e0010 */
[----:B------:R-:W-:Y:S02]  /*16b00*/  IMAD.MOV.U32 R12, RZ, RZ, RZ ;  /* 0x000000ffff0c7224 */ /* 0x000fe400078e00ff */
[----:B------:R-:W-:Y:S02]  /*16b10*/  IMAD.MOV.U32 R11, RZ, RZ, 0x1f ;  /* 0x0000001fff0b7424 */ /* 0x000fe400078e00ff */
[----:B------:R-:W-:-:S07]  /*16b20*/  IMAD.MOV.U32 R15, RZ, RZ, -0x1 ;  /* 0xffffffffff0f7424 */ /* 0x000fce00078e00ff */
[----:B01-3-5:R-:W-:Y:S05]  /*16b30*/  WARPSYNC.COLLECTIVE R15, `(.L_x_14771) ;  /* 0x000000000f087348 */ /* 0x02bfea0003c00000 */
[----:B------:R2:W4:Y:S02]  /*16b40*/  SHFL.IDX P6, R14, R13, R12, R11 ;  /* 0x0000000c0d0e7389 */ /* 0x00052400000c000b */
[----:B012345:R-:W-:Y:S01]  /*16b50*/  ENDCOLLECTIVE ;  /* 0x000000000000791b */ /* 0x03ffe20003800000 */
.L_x_14771:
[----:B------:R-:W-:Y:S05]  /*16b60*/  BSYNC B0 ;  /* 0x0000000000007941 */ /* 0x000fea0003800000 */
.L_x_14770:
        /* <DEDUP_REMOVED lines=9> */
.L_x_14772:
        /* <DEDUP_REMOVED lines=18> */
.L_x_14773:
        /* <DEDUP_REMOVED lines=8> */
.L_x_14774:
        /* <DEDUP_REMOVED lines=8> */
.L_x_14775:
        /* <DEDUP_REMOVED lines=8> */
.L_x_14776:
        /* <DEDUP_REMOVED lines=8> */
.L_x_14777:
        /* <DEDUP_REMOVED lines=9> */
.L_x_14778:
[----:B------:R-:W-:Y:S01]  /*16fb0*/  IMAD.MOV.U32 R16, RZ, RZ, R14 ;  /* 0x000000ffff107224 */ /* 0x000fe200078e000e */
[----:B------:R-:W-:Y:S06]  /*16fc0*/  BRA `(.L_x_14779) ;  /* 0xffffffcc00a47947 */ /* 0x000fec000383ffff */
.L_x_14699:
[----:B------:R-:W-:Y:S01]  /*16fd0*/  BSSY B0, `(.L_x_14780) ;  /* 0x0000008000007945 */ /* 0x000fe20003800000 */
[----:B-----5:R-:W-:Y:S02]  /*16fe0*/  IMAD.MOV.U32 R13, RZ, RZ, R2 ;  /* 0x000000ffff0d7224 */ /* 0x020fe400078e0002 */
[----:B------:R-:W-:Y:S02]  /*16ff0*/  IMAD.MOV.U32 R12, RZ, RZ, 0x1 ;  /* 0x00000001ff0c7424 */ /* 0x000fe400078e00ff */
[----:B------:R-:W-:Y:S02]  /*17000*/  IMAD.MOV.U32 R11, RZ, RZ, RZ ;  /* 0x000000ffff0b7224 */ /* 0x000fe400078e00ff */
[----:B------:R-:W-:-:S07]  /*17010*/  IMAD.MOV.U32 R15, RZ, RZ, -0x1 ;  /* 0xffffffffff0f7424 */ /* 0x000fce00078e00ff */
[----:B01-3--:R-:W-:Y:S05]  /*17020*/  WARPSYNC.COLLECTIVE R15, `(.L_x_14781) ;  /* 0x000000000f087348 */ /* 0x00bfea0003c00000 */
[----:B------:R2:W4:Y:S02]  /*17030*/  SHFL.UP P6, R14, R13, R12, R11 ;  /* 0x0400000c0d0e7389 */ /* 0x00052400000c000b */
[----:B01234-:R-:W-:Y:S01]  /*17040*/  ENDCOLLECTIVE ;  /* 0x000000000000791b */ /* 0x01ffe20003800000 */
.L_x_14781:
[----:B------:R-:W-:Y:S05]  /*17050*/  BSYNC B0 ;  /* 0x0000000000007941 */ /* 0x000fea0003800000 */
.L_x_14780:
        /* <DEDUP_REMOVED lines=9> */
.L_x_14782:
        /* <DEDUP_REMOVED lines=8> */
.L_x_14783:
        /* <DEDUP_REMOVED lines=8> */
.L_x_14784:
        /* <DEDUP_REMOVED lines=8> */
.L_x_14785:
        /* <DEDUP_REMOVED lines=9> */
.L_x_14786:
[----:B------:R-:W-:Y:S01]  /*17300*/  IMAD.MOV.U32 R16, RZ, RZ, R14 ;  /* 0x000000ffff107224 */ /* 0x000fe200078e000e */
[----:B------:R-:W-:Y:S06]  /*17310*/  BRA `(.L_x_14787) ;  /* 0xffffffcc006c7947 */ /* 0x000fec000383ffff */
.L_x_14701:
[----:B------:R-:W-:Y:S01]  /*17320*/  BSSY B0, `(.L_x_14788) ;  /* 0x0000006000007945 */ /* 0x000fe20003800000 */
[----:B------:R-:W-:Y:S01]  /*17330*/  PLOP3.LUT P6, PT, P6, PT, PT, 0x8, 0x0 ;  /* 0x000000000000781c */ /* 0x000fe200037ce170 */
[----:B------:R-:W-:-:S12]  /*17340*/  IMAD.MOV.U32 R15, RZ, RZ, -0x1 ;  /* 0xffffffffff0f7424 */ /* 0x000fd800078e00ff */
[----:B01-3-5:R-:W-:Y:S05]  /*17350*/  WARPSYNC.COLLECTIVE R15, `(.L_x_14789) ;  /* 0x000000000f087348 */ /* 0x02bfea0003c00000 */
[----:B------:R-:W-:Y:S01]  /*17360*/  VOTE.ANY R14, PT, P6 ;  /* 0x00000000000e7806 */ /* 0x000fe200030e0100 */
[----:B01-3-5:R-:W-:Y:S06]  /*17370*/  ENDCOLLECTIVE ;  /* 0x000000000000791b */ /* 0x02bfec0003800000 */
.L_x_14789:
[----:B------:R-:W-:Y:S05]  /*17380*/  BSYNC B0 ;  /* 0x0000000000007941 */ /* 0x000fea0003800000 */
.L_x_14788:
        /* <DEDUP_REMOVED lines=9> */
.L_x_14790:
[----:B------:R-:W-:Y:S01]  /*17420*/  IMAD.MOV.U32 R17, RZ, RZ, R14 ;  /* 0x000000ffff117224 */ /* 0x000fe200078e000e */
[----:B------:R-:W-:Y:S06]  /*17430*/  BRA `(.L_x_14791) ;  /* 0xffffffcc005c7947 */ /* 0x000fec000383ffff */
.L_x_14703:
[----:B------:R-:W-:Y:S01]  /*17440*/  BSSY B0, `(.L_x_14792) ;  /* 0x0000007000007945 */ /* 0x000fe20003800000 */
[----:B------:R-:W-:Y:S02]  /*17450*/  IMAD.MOV.U32 R13, RZ, RZ, R3 ;  /* 0x000000ffff0d7224 */ /* 0x000fe400078e0003 */
[----:B------:R-:W-:Y:S02]  /*17460*/  IMAD.MOV.U32 R11, RZ, RZ, 0x1f ;  /* 0x0000001fff0b7424 */ /* 0x000fe400078e00ff */
[----:B------:R-:W-:-:S07]  /*17470*/  IMAD.MOV.U32 R15, RZ, RZ, -0x1 ;  /* 0xffffffffff0f7424 */ /* 0x000fce00078e00ff */
[----:B012345:R-:W-:Y:S05]  /*17480*/  WARPSYNC.COLLECTIVE R15, `(.L_x_14793) ;  /* 0x000000000f087348 */ /* 0x03ffea0003c00000 */
[----:B------:R0:W0:Y:S02]  /*17490*/  SHFL.IDX P6, R14, R13, R12, R11 ;  /* 0x0000000c0d0e7389 */ /* 0x00002400000c000b */
[----:B012345:R-:W-:Y:S01]  /*174a0*/  ENDCOLLECTIVE ;  /* 0x000000000000791b */ /* 0x03ffe20003800000 */
.L_x_14793:
[----:B------:R-:W-:Y:S05]  /*174b0*/  BSYNC B0 ;  /* 0x0000000000007941 */ /* 0x000fea0003800000 */
.L_x_14792:
[----:B------:R-:W-:Y:S01]  /*174c0*/  IMAD.MOV.U32 R3, RZ, RZ, R14 ;  /* 0x000000ffff037224 */ /* 0x000fe200078e000e */
[----:B------:R-:W-:Y:S06]  /*174d0*/  BRA `(.L_x_14794) ;  /* 0xffffffcc00507947 */ /* 0x000fec000383ffff */
.L_x_14707:
[----:B0-----:R0:W1:Y:S02]  /*174e0*/  SYNCS.PHASECHK.TRANS64.TRYWAIT P0, [R0+URZ+0x32420], R3 ;  /* 0x03242003000075a7 */ /* 0x001064000800017f */
[----:B-1----:R-:W-:Y:S05]  /*174f0*/  @!P0 NANOSLEEP.SYNCS 0x989680 ;  /* 0x009896800000895d */ /* 0x002fea0003900000 */
[----:B------:R-:W1:Y:S02]  /*17500*/  @!P0 SYNCS.PHASECHK.TRANS64 P0, [R0+URZ+0x32420], R3 ;  /* 0x03242003000085a7 */ /* 0x000e64000800007f */
[----:B-1----:R-:W-:Y:S05]  /*17510*/  @!P0 BRA `(.L_x_14707) ;  /* 0xfffffffc00f08947 */ /* 0x002fea000383ffff */
[----:B------:R-:W-:Y:S05]  /*17520*/  BRA `(.L_x_14795) ;  /* 0xffffffd000d47947 */ /* 0x000fea000383ffff */
.L_x_14708:
        /* <DEDUP_REMOVED lines=8> */
[----:B0--3-5:R-:W-:Y:S05]  /*175b0*/  WARPSYNC.COLLECTIVE R15, `(.L_x_14797) ;  /* 0x000000000f087348 */ /* 0x029fea0003c00000 */
[----:B------:R1:W2:Y:S02]  /*175c0*/  SHFL.IDX P6, R14, R13, R12, R11 ;  /* 0x0000000c0d0e7389 */ /* 0x0002a400000c000b */
[----:B0123-5:R-:W-:Y:S01]  /*175d0*/  ENDCOLLECTIVE ;  /* 0x000000000000791b */ /* 0x02ffe20003800000 */
.L_x_14797:
[----:B------:R-:W-:Y:S05]  /*175e0*/  BSYNC B0 ;  /* 0x0000000000007941 */ /* 0x000fea0003800000 */
.L_x_14796:
[----:B------:R-:W-:Y:S05]  /*175f0*/  BRA `(.L_x_14798) ;  /* 0xffffffd000bc7947 */ /* 0x000fea000383ffff */
.L_x_14711:
[----:B------:R-:W-:Y:S01]  /*17600*/  BSSY B1, `(.L_x_14799) ;  /* 0x0000006000017945 */ /* 0x000fe20003800000 */
[----:B------:R-:W-:-:S07]  /*17610*/  IMAD.MOV.U32 R15, RZ, RZ, -0x1 ;  /* 0xffffffffff0f7424 */ /* 0x000fce00078e00ff */
[----:B01-3-5:R-:W-:Y:S05]  /*17620*/  WARPSYNC.COLLECTIVE R15, `(.L_x_14800) ;  /* 0x000000000f0c7348 */ /* 0x02bfea0003c00000 */
[----:B------:R-:W-:Y:S02]  /*17630*/  ELECT P6, UR62, PT ;  /* 0x00000000003e782f */ /* 0x000fe400038c0000 */
[----:B------:R-:W-:Y:S01]  /*17640*/  MOV R14, UR62 ;  /* 0x0000003e000e7c02 */ /* 0x000fe20008000f00 */
[----:B01-3-5:R-:W-:Y:S10]  /*17650*/  ENDCOLLECTIVE ;  /* 0x000000000000791b */ /* 0x02bff40003800000 */
.L_x_14800:
[----:B------:R-:W-:Y:S05]  /*17660*/  BSYNC B1 ;  /* 0x0000000000017941 */ /* 0x000fea0003800000 */
.L_x_14799:
[----:B------:R-:W-:Y:S05]  /*17670*/  BRA `(.L_x_14801) ;  /* 0xffffffd000b47947 */ /* 0x000fea000383ffff */
.L_x_14713:
[----:B0-----:R0:W1:Y:S02]  /*17680*/  SYNCS.PHASECHK.TRANS64.TRYWAIT P0, [R6+URZ], R5 ;  /* 0x00000005060075a7 */ /* 0x001064000800017f */
[----:B-1----:R-:W-:Y:S05]  /*17690*/  @!P0 NANOSLEEP.SYNCS 0x989680 ;  /* 0x009896800000895d */ /* 0x002fea0003900000 */
[----:B------:R-:W1:Y:S02]  /*176a0*/  @!P0 SYNCS.PHASECHK.TRANS64 P0, [R6+URZ], R5 ;  /* 0x00000005060085a7 */ /* 0x000e64000800007f */
[----:B-1----:R-:W-:Y:S05]  /*176b0*/  @!P0 BRA `(.L_x_14713) ;  /* 0xfffffffc00f08947 */ /* 0x002fea000383ffff */
[----:B------:R-:W-:Y:S05]  /*176c0*/  BRA `(.L_x_14802) ;  /* 0xffffffd000f87947 */ /* 0x000fea000383ffff */
.L_x_14714:
[----:B-1----:R1:W2:Y:S02]  /*176d0*/  SYNCS.PHASECHK.TRANS64.TRYWAIT P0, [R7+URZ], R2 ;  /* 0x00000002070075a7 */ /* 0x0022a4000800017f */
[----:B--2---:R-:W-:Y:S05]  /*176e0*/  @!P0 NANOSLEEP.SYNCS 0x989680 ;  /* 0x009896800000895d */ /* 0x004fea0003900000 */
[----:B------:R-:W2:Y:S02]  /*176f0*/  @!P0 SYNCS.PHASECHK.TRANS64 P0, [R7+URZ], R2 ;  /* 0x00000002070085a7 */ /* 0x000ea4000800007f */
[----:B--2---:R-:W-:Y:S05]  /*17700*/  @!P0 BRA `(.L_x_14714) ;  /* 0xfffffffc00f08947 */ /* 0x004fea000383ffff */
[----:B------:R-:W-:Y:S05]  /*17710*/  BRA `(.L_x_14803) ;  /* 0xffffffd000ec7947 */ /* 0x000fea000383ffff */
.L_x_14716:
[----:B--2---:R2:W3:Y:S02]  /*17720*/  SYNCS.PHASECHK.TRANS64.TRYWAIT P0, [R4+URZ], R5 ;  /* 0x00000005040075a7 */ /* 0x0044e4000800017f */
[----:B---3--:R-:W-:Y:S05]  /*17730*/  @!P0 NANOSLEEP.SYNCS 0x989680 ;  /* 0x009896800000895d */ /* 0x008fea0003900000 */
[----:B------:R-:W3:Y:S02]  /*17740*/  @!P0 SYNCS.PHASECHK.TRANS64 P0, [R4+URZ], R5 ;  /* 0x00000005040085a7 */ /* 0x000ee4000800007f */
[----:B---3--:R-:W-:Y:S05]  /*17750*/  @!P0 BRA `(.L_x_14716) ;  /* 0xfffffffc00f08947 */ /* 0x008fea000383ffff */
[----:B------:R-:W-:Y:S05]  /*17760*/  BRA `(.L_x_14804) ;  /* 0xffffffd000f47947 */ /* 0x000fea000383ffff */
.L_x_14805:
        /* <DEDUP_REMOVED lines=9> */
.L_x_15324:


//--------------------- .text._ZN7cutlass13device_kernelIN5flash11enable_sm90INS1_16FlashAttnFwdSm90INS1_25CollectiveMainloopFwdSm90ILi2EN4cute5tupleIJNS5_1CILi1EEES8_S8_EEENS6_IJNS7_ILi128EEENS7_ILi96EEENS7_ILi64EEEEEELi256ENS_6half_tEfNS_4arch4Sm90ELb1ELb0ELb1ELb1ELb0ELb1ELb1ELb1ELb0ELb1ELb0ELb0EEENS1_21CollectiveEpilogueFwdINS6_IJSA_NS7_ILi256EEESB_EEES9_SE_SG_Li256ELb1ELb1ELb0ELb0EEENS1_36VarlenDynamicPersistentTileSchedulerILi128ELi96ELi256ELi128ELb0ELb1ELb1ELb1ELb1ELb1EEEEEEEEEvNT_6ParamsE --------------------------
	.section	.text._ZN7cutlass13device_kernelIN5flash11enable_sm90INS1_16FlashAttnFwdSm90INS1_25CollectiveMainloopFwdSm90ILi2EN4cute5tupleIJNS5_1CILi1EEES8_S8_EEENS6_IJNS7_ILi128EEENS7_ILi96EEENS7_ILi64EEEEEELi256ENS_6half_tEfNS_4arch4Sm90ELb1ELb0ELb1ELb1ELb0ELb1ELb1ELb1ELb0ELb1ELb0ELb0EEENS1_21CollectiveEpilogueFwdINS6_IJSA_NS7_ILi256EEESB_EEES9_SE_SG_Li256ELb1ELb1ELb0ELb0EEENS1_36VarlenDynamicPersistentTileSchedulerILi128ELi96ELi256ELi128ELb0ELb1ELb1ELb1ELb1ELb1EEEEEEEEEvNT_6ParamsE,"ax",@progbits
	.align	128
.text._ZN7cutlass13device_kernelIN5flash11enable_sm90INS1_16FlashAttnFwdSm90INS1_25CollectiveMainloopFwdSm90ILi2EN4cute5tupleIJNS5_1CILi1EEES8_S8_EEENS6_IJNS7_ILi128EEENS7_ILi96EEENS7_ILi64EEEEEELi256ENS_6half_tEfNS_4arch4Sm90ELb1ELb0ELb1ELb1ELb0ELb1ELb1ELb1ELb0ELb1ELb0ELb0EEENS1_21CollectiveEpilogueFwdINS6_IJSA_NS7_ILi256EEESB_EEES9_SE_SG_Li256ELb1ELb1ELb0ELb0EEENS1_36VarlenDynamicPersistentTileSchedulerILi128ELi96ELi256ELi128ELb0ELb1ELb1ELb1ELb1ELb1EEEEEEEEEvNT_6ParamsE:
        .type           _ZN7cutlass13device_kernelIN5flash11enable_sm90INS1_16FlashAttnFwdSm90INS1_25CollectiveMainloopFwdSm90ILi2EN4cute5tupleIJNS5_1CILi1EEES8_S8_EEENS6_IJNS7_ILi128EEENS7_ILi96EEENS7_ILi64EEEEEELi256ENS_6half_tEfNS_4arch4Sm90ELb1ELb0ELb1ELb1ELb0ELb1ELb1ELb1ELb0ELb1ELb0ELb0EEENS1_21CollectiveEpilogueFwdINS6_IJSA_NS7_ILi256EEESB_EEES9_SE_SG_Li256ELb1ELb1ELb0ELb0EEENS1_36VarlenDynamicPersistentTileSchedulerILi128ELi96ELi256ELi128ELb0ELb1ELb1ELb1ELb1ELb1EEEEEEEEEvNT_6ParamsE,@function
        .size           _ZN7cutlass13device_kernelIN5flash11enable_sm90INS1_16FlashAttnFwdSm90INS1_25CollectiveMainloopFwdSm90ILi2EN4cute5tupleIJNS5_1CILi1EEES8_S8_EEENS6_IJNS7_ILi128EEENS7_ILi96EEENS7_ILi64EEEEEELi256ENS_6half_tEfNS_4arch4Sm90ELb1ELb0ELb1ELb1ELb0ELb1ELb1ELb1ELb0ELb1ELb0ELb0EEENS1_21CollectiveEpilogueFwdINS6_IJSA_NS7_ILi256EEESB_EEES9_SE_SG_Li256ELb1ELb1ELb0ELb0EEENS1_36VarlenDynamicPersistentTileSchedulerILi128ELi96ELi256ELi128ELb0ELb1ELb1ELb1ELb1ELb1EEEEEEEEEvNT_6ParamsE,(.L_x_15325 - _ZN7cutlass13device_kernelIN5flash11enable_sm90INS1_16FlashAttnFwdSm90INS1_25CollectiveMainloopFwdSm90ILi2EN4cute5tupleIJNS5_1CILi1EEES8_S8_EEENS6_IJNS7_ILi128EEENS7_ILi96EEENS7_ILi64EEEEEELi256ENS_6half_tEfNS_4arch4Sm90ELb1ELb0ELb1ELb1ELb0ELb1ELb1ELb1ELb0ELb1ELb0ELb0EEENS1_21CollectiveEpilogueFwdINS6_IJSA_NS7_ILi256EEESB_EEES9_SE_SG_Li256ELb1ELb1ELb0ELb0EEENS1_36VarlenDynamicPersistentTileSchedulerILi128ELi96ELi256ELi128ELb0ELb1ELb1ELb1ELb1ELb1EEEEEEEEEvNT_6ParamsE)
        .other          _ZN7cutlass13device_kernelIN5flash11enable_sm90INS1_16FlashAttnFwdSm90INS1_25CollectiveMainloopFwdSm90ILi2EN4cute5tupleIJNS5_1CILi1EEES8_S8_EEENS6_IJNS7_ILi128EEENS7_ILi96EEENS7_ILi64EEEEEELi256ENS_6half_tEfNS_4arch4Sm90ELb1ELb0ELb1ELb1ELb0ELb1ELb1ELb1ELb0ELb1ELb0ELb0EEENS1_21CollectiveEpilogueFwdINS6_IJSA_NS7_ILi256EEESB_EEES9_SE_SG_Li256ELb1ELb1ELb0ELb0EEENS1_36VarlenDynamicPersistentTileSchedulerILi128ELi96ELi256ELi128ELb0ELb1ELb1ELb1ELb1ELb1EEEEEEEEEvNT_6ParamsE,@"STO_CUDA_ENTRY STV_DEFAULT"
_ZN7cutlass13device_kernelIN5flash11enable_sm90INS1_16FlashAttnFwdSm90INS1_25CollectiveMainloopFwdSm90ILi2EN4cute5tupleIJNS5_1CILi1EEES8_S8_EEENS6_IJNS7_ILi128EEENS7_ILi96EEENS7_ILi64EEEEEELi256ENS_6half_tEfNS_4arch4Sm90ELb1ELb0ELb1ELb1ELb0ELb1ELb1ELb1ELb0ELb1ELb0ELb0EEENS1_21CollectiveEpilogueFwdINS6_IJSA_NS7_ILi256EEESB_EEES9_SE_SG_Li256ELb1ELb1ELb0ELb0EEENS1_36VarlenDynamicPersistentTileSchedulerILi128ELi96ELi256ELi128ELb0ELb1ELb1ELb1ELb1ELb1EEEEEEEEEvNT_6ParamsE:
        /* <DEDUP_REMOVED lines=23> */
.L_x_14807:
[----:B------:R-:W-:Y:S05]  /*0170*/  BSYNC B0 ;  /* 0x0000000000007941 */ /* 0x000fea0003800000 */
.L_x_14806:
        /* <DEDUP_REMOVED lines=42> */
.L_x_14808:
        /* <DEDUP_REMOVED lines=22> */
.L_x_14809:
        /* <DEDUP_REMOVED lines=18> */
.L_x_14810:
        /* <DEDUP_REMOVED lines=22> */
.L_x_14811:
        /* <DEDUP_REMOVED lines=22> */
.L_x_14812:
        /* <DEDUP_REMOVED lines=9> */
.L_x_14815:
[----:B------:R-:W-:-:S08]  /*09f0*/  NOP ;  /* 0x0000000000007918 */ /* 0x000fd00000000000 */
[----:B------:R-:W0:Y:S02]  /*0a00*/  USETMAXREG.TRY_ALLOC.CTAPOOL UP0, 0xf0 ;  /* 0x000000f0000079c8 */ /* 0x000e240008000600 */
[----:B0-----:R-:W-:-:S13]  /*0a10*/  PLOP3.LUT P0, PT, PT, PT, UP0, 0x80, 0x0 ;  /* 0x000000000000781c */ /* 0x001fda0003f0f008 */
[----:B------:R-:W-:Y:S05]  /*0a20*/  @!P0 BRA `(.L_x_14815) ;  /* 0xfffffffc00f08947 */ /* 0x000fea000383ffff */
[----:B------:R-:W3:Y:S01]  /*0a30*/  LDL.LU R0, [R1+0x38] ;  /* 0x0000380001007983 */ /* 0x000ee20000300800 */
[----:B--2---:R-:W0:Y:S01]  /*0a40*/  S2R R2, SR_TID.X ;  /* 0x0000000000027919 */ /* 0x004e220000002100 */
[----:B------:R-:W1:Y:S01]  /*0a50*/  S2UR UR5, SR_CgaCtaId ;  /* 0x00000000000579c3 */ /* 0x000e620000008800 */
[----:B------:R-:W-:Y:S01]  /*0a60*/  UMOV UR4, 0x400 ;  /* 0x0000040000047882 */ /* 0x000fe20000000000 */
[----:B0-----:R-:W-:-:S06]  /*0a70*/  SHF.R.U32.HI R2, RZ, 0x7, R2 ;  /* 0x00000007ff027819 */ /* 0x001fcc0000011602 */
[----:B------:R-:W-:Y:S06]  /*0a80*/  BAR.ARV 0x8, 0x180 ;  /* 0x0206000000007b1d */ /* 0x000fec0000002000 */
[----:B------:R-:W-:-:S13]  /*0a90*/  ISETP.NE.AND P0, PT, R2, 0x1, PT ;  /* 0x000000010200780c */ /* 0x000fda0003f05270 */
[----:B------:R-:W-:Y:S08]  /*0aa0*/  @!P0 BAR.ARV 0x9, 0x100 ;  /* 0x0244000000008b1d */ /* 0x000ff00000002000 */
[----:B------:R-:W-:Y:S01]  /*0ab0*/  BAR.SYNC.DEFER_BLOCKING 0x5, 0x180 ;  /* 0x0146000000007b1d */ /* 0x000fe20000010000 */
[----:B-1----:R-:W-:-:S06]  /*0ac0*/  ULEA UR4, UR5, UR4, 0x18 ;  /* 0x0000000405047291 */ /* 0x002fcc000f8ec03f */
[----:B------:R-:W-:Y:S01]  /*0ad0*/  IMAD.U32 R19, RZ, RZ, UR4 ;  /* 0x00000004ff137e24 */ /* 0x000fe2000f8e00ff */
[----:B------:R-:W-:-:S04]  /*0ae0*/  ULDC UR4, c[0x0][0xd3c] ;  /* 0x00034f0000047ab9 */ /* 0x000fc80000000800 */
[----:B------:R-:W0:Y:S01]  /*0af0*/  LDS.128 R84, [R19+0x324d0] ;  /* 0x0324d00013547984 */ /* 0x000e220000000c00 */
[----:B------:R-:W-:Y:S06]  /*0b00*/  BAR.ARV 0x4, 0x180 ;  /* 0x0106000000007b1d */ /* 0x000fec0000002000 */
[----:B---3--:R-:W-:-:S04]  /*0b10*/  LOP3.LUT R0, R0, 0xfffffffb, RZ, 0xc0, !PT ;  /* 0xfffffffb00007812 */ /* 0x008fc800078ec0ff */
[----:B------:R-:W-:-:S05]  /*0b20*/  @P0 LOP3.LUT R0, R0, 0x4, RZ, 0xfc, !PT ;  /* 0x0000000400000812 */ /* 0x000fca00078efcff */
[----:B------:R1:W-:Y:S01]  /*0b30*/  STL [R1+0x38], R0 ;  /* 0x0000380001007387 */ /* 0x0003e20000100800 */
[----:B0-----:R-:W-:-:S13]  /*0b40*/  ISETP.GE.AND P0, PT, R87, UR4, PT ;  /* 0x0000000457007c0c */ /* 0x001fda000bf06270 */
[----:B-1----:R-:W-:Y:S05]  /*0b50*/  @P0 BRA `(.L_x_14816) ;  /* 0x000001e0001c0947 */ /* 0x002fea0003800000 */
[----:B------:R-:W2:Y:S01]  /*0b60*/  LDL.LU R12, [R1+0x8c] ;  /* 0x00008c00010c7983 */ /* 0x000ea20000300800 */
        /* <DEDUP_REMOVED lines=17> */
[----:B------:R-:W-:Y:S01]  /*0c80*/  LEA.HI R3, R3, R6, RZ, 0x1 ;  /* 0x0000000603037211 */ /* 0x000fe200078f08ff */
[----:B------:R-:W-:Y:S01]  /*0c90*/  IMAD.IADD R4, R13, 0x1, -R4 ;  /* 0x000000010d047824 */ /* 0x000fe200078e0a04 */
[----:B------:R-:W-:Y:S02]  /*0ca0*/  SHF.R.S32.HI R15, RZ, 0x5, R5 ;  /* 0x00000005ff0f7819 */ /* 0x000fe40000011405 */
[----:B------:R-:W-:-:S03]  /*0cb0*/  LOP3.LUT R3, R3, 0x1ffffffe, RZ, 0xc0, !PT ;  /* 0x1ffffffe03037812 */ /* 0x000fc600078ec0ff */
[----:B------:R-:W-:Y:S02]  /*0cc0*/  IMAD R4, R15, 0x10, R4 ;  /* 0x000000100f047824 */ /* 0x000fe400078e0204 */
[----:B------:R-:W-:Y:S01]  /*0cd0*/  IMAD.IADD R3, R6, 0x1, -R3 ;  /* 0x0000000106037824 */ /* 0x000fe200078e0a03 */
[----:B------:R-:W-:-:S03]  /*0ce0*/  SHF.R.S32.HI R14, RZ, 0x7, R2 ;  /* 0x00000007ff0e7819 */ /* 0x000fc60000011402 */
[----:B------:R-:W-:Y:S01]  /*0cf0*/  IMAD R6, R4, 0x8, R3 ;  /* 0x0000000804067824 */ /* 0x000fe200078e0203 */
[----:B------:R-:W-:Y:S02]  /*0d00*/  LEA.HI R4, R0, R13, RZ, 0x2 ;  /* 0x0000000d00047211 */ /* 0x000fe400078f10ff */
[----:B------:R-:W-:Y:S02]  /*0d10*/  LEA.HI R7, R7, R11, RZ, 0x5 ;  /* 0x0000000b07077211 */ /* 0x000fe400078f28ff */
[----:B------:R-:W-:Y:S02]  /*0d20*/  LEA.HI R2, R2, R14, RZ, 0x1 ;  /* 0x0000000e02027211 */ /* 0x000fe400078f08ff */
[----:B------:R-:W-:Y:S02]  /*0d30*/  LEA.HI R3, R0, R13, RZ, 0x3 ;  /* 0x0000000d00037211 */ /* 0x000fe400078f18ff */
[--C-:B------:R-:W-:Y:S02]  /*0d40*/  SHF.R.S32.HI R22, RZ, 0x2, R4.reuse ;  /* 0x00000002ff167819 */ /* 0x100fe40000011404 */
[----:B------:R-:W-:-:S02]  /*0d50*/  SHF.R.S32.HI R5, RZ, 0x1f, R4 ;  /* 0x0000001fff057819 */ /* 0x000fc40000011404 */
[----:B------:R-:W-:Y:S02]  /*0d60*/  SHF.R.S32.HI R7, RZ, 0x5, R7 ;  /* 0x00000005ff077819 */ /* 0x000fe40000011407 */
[----:B------:R-:W-:Y:S02]  /*0d70*/  LOP3.LUT R2, R2, 0x3fffffe, RZ, 0xc0, !PT ;  /* 0x03fffffe02027812 */ /* 0x000fe400078ec0ff */
[----:B------:R-:W-:Y:S02]  /*0d80*/  LOP3.LUT R0, R3, 0xfffffff8, RZ, 0xc0, !PT ;  /* 0xfffffff803007812 */ /* 0x000fe400078ec0ff */
[----:B------:R-:W-:Y:S01]  /*0d90*/  LEA.HI R5, R5, R22, RZ, 0x3 ;  /* 0x0000001605057211 */ /* 0x000fe200078f18ff */
[----:B------:R-:W-:Y:S01]  /*0da0*/  IMAD R7, R7, 0x10, R10 ;  /* 0x0000001007077824 */ /* 0x000fe200078e020a */
[----:B------:R-:W-:Y:S01]  /*0db0*/  LOP3.LUT R4, R4, 0xfffffffc, RZ, 0xc0, !PT ;  /* 0xfffffffc04047812 */ /* 0x000fe200078ec0ff */
[----:B------:R-:W-:Y:S01]  /*0dc0*/  IMAD.IADD R2, R14, 0x1, -R2 ;  /* 0x000000010e027824 */ /* 0x000fe200078e0a02 */
[----:B------:R-:W-:Y:S01]  /*0dd0*/  LOP3.LUT R5, R5, 0xfffffff8, RZ, 0xc0, !PT ;  /* 0xfffffff805057812 */ /* 0x000fe200078ec0ff */
[----:B------:R-:W-:-:S02]  /*0de0*/  VIADD R10, R22, 0x40 ;  /* 0x00000040160a7836 */ /* 0x000fc40000000000 */
[----:B------:R-:W-:Y:S02]  /*0df0*/  IMAD R7, R2, 0x40, R7 ;  /* 0x0000004002077824 */ /* 0x000fe400078e0207 */
[----:B------:R-:W-:Y:S01]  /*0e00*/  IMAD.IADD R9, R13, 0x1, -R4 ;  /* 0x000000010d097824 */ /* 0x000fe200078e0a04 */
[----:B------:R-:W-:Y:S01]  /*0e10*/  SHF.R.S32.HI R4, RZ, 0x1f, R10 ;  /* 0x0000001fff047819 */ /* 0x000fe2000001140a */
[----:B------:R-:W-:Y:S01]  /*0e20*/  IMAD.IADD R5, R22, 0x1, -R5 ;  /* 0x0000000116057824 */ /* 0x000fe200078e0a05 */
[----:B------:R-:W-:Y:S01]  /*0e30*/  STL [R1+0xa0], R7 ;  /* 0x0000a00701007387 */ /* 0x000fe20000100800 */
[----:B------:R-:W-:Y:S01]  /*0e40*/  IMAD.SHL.U32 R200, R9, 0x4, RZ ;  /* 0x0000000409c87824 */ /* 0x000fe200078e00ff */
[----:B------:R-:W-:Y:S02]  /*0e50*/  LEA.HI R4, R4, R10, RZ, 0x3 ;  /* 0x0000000a04047211 */ /* 0x000fe400078f18ff */
[----:B------:R-:W-:Y:S01]  /*0e60*/  STL [R1+0x8c], RZ ;  /* 0x00008cff01007387 */ /* 0x000fe20000100800 */
[----:B------:R-:W-:Y:S01]  /*0e70*/  SHF.R.S32.HI R3, RZ, 0x3, R3 ;  /* 0x00000003ff037819 */ /* 0x000fe20000011403 */
[----:B------:R-:W-:-:S02]  /*0e80*/  IMAD.SHL.U32 R3, R10, 0x40, RZ ;  /* 0x000000400a037824 */ /* 0x000fc400078e00ff */
[----:B------:R-:W-:Y:S02]  /*0e90*/  VIADD R211, R200, 0x10 ;  /* 0x00000010c8d37836 */ /* 0x000fe40000000000 */
[----:B------:R-:W-:Y:S01]  /*0ea0*/  IMAD.SHL.U32 R4, R4, 0x40, RZ ;  /* 0x0000004004047824 */ /* 0x000fe200078e00ff */
[----:B------:R-:W-:Y:S01]  /*0eb0*/  LOP3.LUT R3, R3, 0x1c0, RZ, 0xc0, !PT ;  /* 0x000001c003037812 */ /* 0x000fe200078ec0ff */
[----:B------:R-:W-:-:S03]  /*0ec0*/  IMAD.SHL.U32 R16, R9, 0x8, RZ ;  /* 0x0000000809107824 */ /* 0x000fc600078e00ff */
[----:B------:R-:W-:Y:S02]  /*0ed0*/  LOP3.LUT R4, R4, 0xfffffe00, RZ, 0xc0, !PT ;  /* 0xfffffe0004047812 */ /* 0x000fe400078ec0ff */
[----:B------:R-:W-:-:S05]  /*0ee0*/  LOP3.LUT R8, R8, 0x7ffffffc, RZ, 0xc0, !PT ;  /* 0x7ffffffc08087812 */ /* 0x000fca00078ec0ff */
[----:B------:R-:W-:Y:S01]  /*0ef0*/  IMAD.IADD R8, R11, 0x1, -R8 ;  /* 0x000000010b087824 */ /* 0x000fe200078e0a08 */
[----:B------:R-:W-:Y:S01]  /*0f00*/  MOV R18, RZ ;  /* 0x000000ff00127202 */ /* 0x000fe20000000f00 */
[----:B------:R-:W-:Y:S01]  /*0f10*/  IMAD.MOV.U32 R202, RZ, RZ, RZ ;  /* 0x000000ffffca7224 */ /* 0x000fe200078e00ff */
[----:B------:R-:W-:Y:S01]  /*0f20*/  SHF.R.S32.HI R17, RZ, 0x1f, R16 ;  /* 0x0000001fff117819 */ /* 0x000fe20000011410 */
[----:B------:R-:W-:Y:S02]  /*0f30*/  IMAD.MOV.U32 R23, RZ, RZ, RZ ;  /* 0x000000ffff177224 */ /* 0x000fe400078e00ff */
[----:B------:R-:W-:Y:S01]  /*0f40*/  IMAD.MOV.U32 R2, RZ, RZ, RZ ;  /* 0x000000ffff027224 */ /* 0x000fe200078e00ff */
[----:B--2---:R-:W-:Y:S01]  /*0f50*/  LOP3.LUT R232, R12, 0x1, RZ, 0xfc, !PT ;  /* 0x000000010ce87812 */ /* 0x004fe200078efcff */
[----:B------:R-:W-:-:S04]  /*0f60*/  IMAD.IADD R12, R13, 0x1, -R0 ;  /* 0x000000010d0c7824 */ /* 0x000fc800078e0a00 */
[----:B------:R-:W-:Y:S01]  /*0f70*/  IMAD.SHL.U32 R13, R12, 0x8, RZ ;  /* 0x000000080c0d7824 */ /* 0x000fe200078e00ff */
[----:B------:R-:W-:Y:S02]  /*0f80*/  SHF.R.S32.HI R0, RZ, 0x1f, R22 ;  /* 0x0000001fff007819 */ /* 0x000fe40000011416 */
[----:B------:R-:W-:Y:S02]  /*0f90*/  LEA.HI R0, R9, R9, RZ, 0x1 ;  /* 0x0000000909007211 */ /* 0x000fe400078f08ff */
[----:B------:R-:W-:Y:S04]  /*0fa0*/  STL [R1+0x3c], R13 ;  /* 0x00003c0d01007387 */ /* 0x000fe80000100800 */
[----:B------:R0:W-:Y:S01]  /*0fb0*/  STL [R1+0x90], R5 ;  /* 0x0000900501007387 */ /* 0x0001e20000100800 */
[----:B------:R-:W-:Y:S01]  /*0fc0*/  LOP3.LUT R0, R0, 0x1ffffffe, RZ, 0xc0, !PT ;  /* 0x1ffffffe00007812 */ /* 0x000fe200078ec0ff */
[C---:B------:R-:W-:Y:S01]  /*0fd0*/  VIADD R12, R13.reuse, 0x40 ;  /* 0x000000400d0c7836 */ /* 0x040fe20000000000 */
[----:B------:R-:W-:-:S02]  /*0fe0*/  IADD3 R10, R13, 0x80, RZ ;  /* 0x000000800d0a7810 */ /* 0x000fc40007ffe0ff */
[----:B0-----:R-:W-:Y:S01]  /*0ff0*/  SHF.R.S32.HI R5, RZ, 0x1f, R13 ;  /* 0x0000001fff057819 */ /* 0x001fe2000001140d */
[----:B------:R-:W-:-:S04]  /*1000*/  IMAD.IADD R0, R9, 0x1, -R0 ;  /* 0x0000000109007824 */ /* 0x000fc800078e0a00 */
[----:B------:R0:W-:Y:S01]  /*1010*/  STL [R1+0xb4], R5 ;  /* 0x0000b40501007387 */ /* 0x0001e20000100800 */
[----:B------:R-:W-:Y:S02]  /*1020*/  SHF.R.U32.HI R9, RZ, 0x3, R3 ;  /* 0x00000003ff097819 */ /* 0x000fe40000011603 */
[----:B------:R-:W-:Y:S01]  /*1030*/  LOP3.LUT R3, R3, 0x38, R16, 0xf8, !PT ;  /* 0x0000003803037812 */ /* 0x000fe200078ef810 */
[----:B------:R1:W-:Y:S01]  /*1040*/  STL [R1+0x70], R12 ;  /* 0x0000700c01007387 */ /* 0x0003e20000100800 */
[----:B0-----:R-:W-:Y:S01]  /*1050*/  VIADD R5, R13, 0xc0 ;  /* 0x000000c00d057836 */ /* 0x001fe20000000000 */
[----:B------:R-:W-:Y:S02]  /*1060*/  SHF.R.S32.HI R13, RZ, 0x1f, R211 ;  /* 0x0000001fff0d7819 */ /* 0x000fe400000114d3 */
[----:B------:R0:W-:Y:S01]  /*1070*/  STL [R1+0x6c], R10 ;  /* 0x00006c0a01007387 */ /* 0x0001e20000100800 */
[----:B-1----:R-:W-:-:S03]  /*1080*/  SHF.R.S32.HI R12, RZ, 0x1f, R12 ;  /* 0x0000001fff0c7819 */ /* 0x002fc6000001140c */
[----:B------:R-:W-:Y:S04]  /*1090*/  STL [R1+0x74], R5 ;  /* 0x0000740501007387 */ /* 0x000fe80000100800 */
[----:B------:R-:W-:Y:S01]  /*10a0*/  STL [R1+0x98], R13 ;  /* 0x0000980d01007387 */ /* 0x000fe20000100800 */
[----:B0-----:R-:W-:-:S03]  /*10b0*/  SHF.R.S32.HI R10, RZ, 0x1f, R10 ;  /* 0x0000001fff0a7819 */ /* 0x001fc6000001140a */
[----:B------:R0:W-:Y:S01]  /*10c0*/  STL [R1+0x60], R4 ;  /* 0x0000600401007387 */ /* 0x0001e20000100800 */
[----:B------:R-:W-:-:S03]  /*10d0*/  IMAD R0, R0, 0x8, R7 ;  /* 0x0000000800007824 */ /* 0x000fc600078e0207 */
[----:B------:R-:W-:Y:S01]  /*10e0*/  STL [R1+0xb0], R12 ;  /* 0x0000b00c01007387 */ /* 0x000fe20000100800 */
[----:B0-----:R-:W-:Y:S02]  /*10f0*/  LOP3.LUT R4, R4, R3, R9, 0xf6, !PT ;  /* 0x0000000304047212 */ /* 0x001fe400078ef609 */
[----:B------:R-:W-:Y:S01]  /*1100*/  SHF.R.S32.HI R3, RZ, 0x1f, R5 ;  /* 0x0000001fff037819 */ /* 0x000fe20000011405 */
[----:B------:R-:W-:Y:S01]  /*1110*/  STL [R1+0xac], R10 ;  /* 0x0000ac0a01007387 */ /* 0x000fe20000100800 */
[----:B------:R-:W-:-:S03]  /*1120*/  IMAD.SHL.U32 R5, R6, 0x8, RZ ;  /* 0x0000000806057824 */ /* 0x000fc600078e00ff */
[----:B------:R0:W-:Y:S04]  /*1130*/  STL [R1+0xa8], R3 ;  /* 0x0000a80301007387 */ /* 0x0001e80000100800 */
[----:B------:R1:W-:Y:S01]  /*1140*/  STL [R1+0x68], R8 ;  /* 0x0000680801007387 */ /* 0x0003e20000100800 */
[----:B0-----:R-:W-:-:S03]  /*1150*/  IMAD R3, R4, 0x2, R19 ;  /* 0x0000000204037824 */ /* 0x001fc600078e0213 */
[----:B------:R1:W-:Y:S04]  /*1160*/  STL [R1+0xa4], R5 ;  /* 0x0000a40501007387 */ /* 0x0003e80000100800 */
[----:B------:R1:W-:Y:S04]  /*1170*/  STL [R1+0x64], R0 ;  /* 0x0000640001007387 */ /* 0x0003e80000100800 */
[----:B------:R1:W-:Y:S02]  /*1180*/  STL [R1+0x9c], R3 ;  /* 0x00009c0301007387 */ /* 0x0003e40000100800 */
.L_x_14965:
[----:B01--4-:R-:W0:Y:S02]  /*1190*/  LDC.64 R4, c[0x0][0xd88] ;  /* 0x00036200ff047b82 */ /* 0x013e240000000a00 */
        /* <DEDUP_REMOVED lines=8> */
[----:B------:R-:W-:-:S02]  /*1220*/  ISETP.NE.U32.AND P0, PT, RZ, UR6, PT ;  /* 0x00000006ff007c0c */ /* 0x000fc4000bf05070 */
[----:B------:R-:W-:Y:S02]  /*1230*/  ISETP.NE.AND.EX P1, PT, RZ, UR5, PT, P1 ;  /* 0x00000005ff007c0c */ /* 0x000fe4000bf25310 */
[----:B------:R-:W-:Y:S02]  /*1240*/  ISETP.NE.AND.EX P0, PT, RZ, UR7, PT, P0 ;  /* 0x00000007ff007c0c */ /* 0x000fe4000bf05300 */
[----:B--2---:R-:W-:Y:S01]  /*1250*/  SHF.R.S32.HI R3, RZ, 0x1f, R0 ;  /* 0x0000001fff037819 */ /* 0x004fe20000011400 */
[----:B------:R-:W-:Y:S08]  /*1260*/  STL [R1+0x88], R0 ;  /* 0x0000880001007387 */ /* 0x000ff00000100800 */
[C---:B------:R-:W-:Y:S01]  /*1270*/  @P1 LEA R6, P2, R0.reuse, UR4, 0x2 ;  /* 0x0000000400061c11 */ /* 0x040fe2000f8410ff */
[C---:B------:R-:W-:Y:S01]  /*1280*/  IMAD.SHL.U32 R36, R0.reuse, 0x4, RZ ;  /* 0x0000000400247824 */ /* 0x040fe200078e00ff */
[C-C-:B------:R-:W-:Y:S01]  /*1290*/  SHF.L.U64.HI R35, R0.reuse, 0x2, R3.reuse ;  /* 0x0000000200237819 */ /* 0x140fe20000010203 */
[----:B------:R0:W-:Y:S01]  /*12a0*/  STL [R1+0x94], R3 ;  /* 0x0000940301007387 */ /* 0x0001e20000100800 */
[----:B------:R-:W-:-:S02]  /*12b0*/  @P1 LEA.HI.X R7, R0, UR5, R3, 0x2, P2 ;  /* 0x0000000500071c11 */ /* 0x000fc400090f1403 */
[----:B------:R-:W-:Y:S01]  /*12c0*/  ISETP.NE.U32.AND P2, PT, RZ, UR8, PT ;  /* 0x00000008ff007c0c */ /* 0x000fe2000bf45070 */
[----:B------:R-:W-:Y:S01]  /*12d0*/  ULDC UR4, c[0x0][0x288] ;  /* 0x0000a20000047ab9 */ /* 0x000fe20000000800 */
[C---:B------:R-:W-:Y:S01]  /*12e0*/  IADD3 R8, P3, R36.reuse, UR6, RZ ;  /* 0x0000000624087c10 */ /* 0x040fe2000ff7e0ff */
[----:B------:R1:W-:Y:S01]  /*12f0*/  STL [R1+0x80], R36 ;  /* 0x0000802401007387 */ /* 0x0003e20000100800 */
[----:B------:R-:W-:Y:S01]  /*1300*/  ISETP.NE.AND.EX P2, PT, RZ, UR9, PT, P2 ;  /* 0x00000009ff007c0c */ /* 0x000fe2000bf45320 */
[----:B0-----:R-:W-:Y:S01]  /*1310*/  IMAD.MOV.U32 R3, RZ, RZ, RZ ;  /* 0x000000ffff037224 */ /* 0x001fe200078e00ff */
[C---:B------:R-:W-:Y:S01]  /*1320*/  IADD3.X R9, R35.reuse, UR7, RZ, P3, !PT ;  /* 0x0000000723097c10 */ /* 0x040fe20009ffe4ff */
[----:B---3--:R-:W-:Y:S01]  /*1330*/  IMAD.U32 R10, RZ, RZ, UR4 ;  /* 0x00000004ff0a7e24 */ /* 0x008fe2000f8e00ff */
[----:B------:R-:W-:Y:S01]  /*1340*/  ULDC.64 UR4, c[0x0][0x418] ;  /* 0x0001060000047ab9 */ /* 0x000fe20000000a00 */
[----:B------:R1:W-:Y:S04]  /*1350*/  STL [R1+0x84], R35 ;  /* 0x0000842301007387 */ /* 0x0003e80000100800 */
[----:B------:R1:W5:Y:S04]  /*1360*/  @P1 LDG.E R3, desc[UR40][R6.64] ;  /* 0x0000002806031981 */ /* 0x000368000c1e1900 */
[----:B------:R-:W-:Y:S01]  /*1370*/  @P2 IADD3 R4, P1, R36, UR8, RZ ;  /* 0x0000000824042c10 */ /* 0x000fe2000ff3e0ff */
[----:B------:R1:W5:Y:S03]  /*1380*/  @P0 LDG.E R33, desc[UR40][R8.64] ;  /* 0x0000002808210981 */ /* 0x000366000c1e1900 */
[----:B------:R-:W-:-:S05]  /*1390*/  @P2 IADD3.X R5, R35, UR9, RZ, P1, !PT ;  /* 0x0000000923052c10 */ /* 0x000fca0008ffe4ff */
[----:B------:R-:W2:Y:S01]  /*13a0*/  @P2 LDG.E R10, desc[UR40][R4.64] ;  /* 0x00000028040a2981 */ /* 0x000ea2000c1e1900 */
[----:B------:R-:W-:Y:S01]  /*13b0*/  UISETP.NE.U32.AND UP0, UPT, UR4, URZ, UPT ;  /* 0x0000003f0400728c */ /* 0x000fe2000bf05070 */
[----:B------:R-:W-:Y:S02]  /*13c0*/  IMAD.MOV.U32 R31, RZ, RZ, R0 ;  /* 0x000000ffff1f7224 */ /* 0x000fe400078e0000 */
[----:B------:R-:W-:Y:S01]  /*13d0*/  ULDC UR4, c[0x0][0x424] ;  /* 0x0001090000047ab9 */ /* 0x000fe20000000800 */
[----:B------:R-:W-:-:S03]  /*13e0*/  UISETP.NE.AND.EX UP0, UPT, UR5, URZ, UPT, UP0 ;  /* 0x0000003f0500728c */ /* 0x000fc6000bf05300 */
[----:B------:R-:W-:Y:S01]  /*13f0*/  ULDC UR5, c[0x0][0x2f0] ;  /* 0x0000bc0000057ab9 */ /* 0x000fe20000000800 */
[----:B------:R-:W-:-:S04]  /*1400*/  USEL UR4, UR4, 0x1, UP0 ;  /* 0x0000000104047887 */ /* 0x000fc80008000000 */
[----:B------:R-:W-:-:S03]  /*1410*/  UIMAD UR4, UR4, UR5, URZ ;  /* 0x00000005040472a4 */ /* 0x000fc6000f8e023f */
[----:B------:R-:W-:Y:S02]  /*1420*/  ULDC UR5, c[0x0][0x348] ;  /* 0x0000d20000057ab9 */ /* 0x000fe40000000800 */
[----:B------:R-:W-:Y:S01]  /*1430*/  IMAD.U32 R24, RZ, RZ, UR5 ;  /* 0x00000005ff187e24 */ /* 0x000fe2000f8e00ff */
[----:B------:R-:W-:Y:S01]  /*1440*/  MOV R32, UR4 ;  /* 0x0000000400207c02 */ /* 0x000fe20008000f00 */
[----:B--2---:R1:W-:Y:S01]  /*1450*/  STL [R1+0x30], R10 ;  /* 0x0000300a01007387 */ /* 0x0043e20000100800 */
[----:B------:R-:W-:Y:S05]  /*1460*/  @P2 BRA `(.L_x_14817) ;  /* 0x0000000000282947 */ /* 0x000fea0003800000 */
[----:B------:R-:W-:Y:S02]  /*1470*/  ULDC.64 UR4, c[0x0][0xaf8] ;  /* 0x0002be0000047ab9 */ /* 0x000fe40000000a00 */
[----:B------:R-:W-:-:S04]  /*1480*/  ISETP.NE.U32.AND P1, PT, RZ, UR4, PT ;  /* 0x00000004ff007c0c */ /* 0x000fc8000bf25070 */
[----:B------:R-:W-:-:S13]  /*1490*/  ISETP.NE.AND.EX P1, PT, RZ, UR5, PT, P1 ;  /* 0x00000005ff007c0c */ /* 0x000fda000bf25310 */
[----:B------:R-:W-:Y:S05]  /*14a0*/  @!P1 BRA `(.L_x_14817) ;  /* 0x0000000000189947 */ /* 0x000fea0003800000 */
[----:B------:R-:W0:Y:S02]  /*14b0*/  LDC.64 R4, c[0x0][0xaf8] ;  /* 0x0002be00ff047b82 */ /* 0x000e240000000a00 */
[----:B0-----:R-:W-:-:S05]  /*14c0*/  IMAD.WIDE R4, R31, 0x4, R4 ;  /* 0x000000041f047825 */ /* 0x001fca00078e0204 */
[----:B------:R-:W2:Y:S04]  /*14d0*/  LDG.E R0, desc[UR40][R4.64] ;  /* 0x0000002804007981 */ /* 0x000ea8000c1e1900 */
[----:B-1----:R-:W2:Y:S02]  /*14e0*/  LDG.E R7, desc[UR40][R4.64+0x4] ;  /* 0x0000042804077981 */ /* 0x002ea4000c1e1900 */
[----:B--2---:R-:W-:-:S05]  /*14f0*/  IMAD.IADD R10, R7, 0x1, -R0 ;  /* 0x00000001070a7824 */ /* 0x004fca00078e0a00 */
[----:B------:R0:W-:Y:S02]  /*1500*/  STL [R1+0x30], R10 ;  /* 0x0000300a01007387 */ /* 0x0001e40000100800 */
.L_x_14817:
[----:B------:R-:W-:Y:S01]  /*1510*/  ULDC.64 UR4, c[0x0][0xb18] ;  /* 0x0002c60000047ab9 */ /* 0x000fe20000000a00 */
[----:B------:R2:W-:Y:S01]  /*1520*/  STL [R1+0x7c], R86 ;  /* 0x00007c5601007387 */ /* 0x0005e20000100800 */
[----:B------:R-:W-:-:S04]  /*1530*/  ISETP.NE.U32.AND P1, PT, RZ, UR4, PT ;  /* 0x00000004ff007c0c */ /* 0x000fc8000bf25070 */
[----:B------:R-:W-:-:S13]  /*1540*/  ISETP.NE.AND.EX P1, PT, RZ, UR5, PT, P1 ;  /* 0x00000005ff007c0c */ /* 0x000fda000bf25310 */
[----:B--2---:R-:W-:Y:S05]  /*1550*/  @!P1 BRA `(.L_x_14818) ;  /* 0x0000000000109947 */ /* 0x004fea0003800000 */
[----:B------:R-:W-:-:S04]  /*1560*/  IADD3 R4, P0, R36, UR4, RZ ;  /* 0x0000000424047c10 */ /* 0x000fc8000ff1e0ff */
[----:B------:R-:W-:-:S05]  /*1570*/  IADD3.X R5, R35, UR5, RZ, P0, !PT ;  /* 0x0000000523057c10 */ /* 0x000fca00087fe4ff */
[----:B------:R2:W5:Y:S01]  /*1580*/  LDG.E R32, desc[UR40][R4.64] ;  /* 0x0000002804207981 */ /* 0x000562000c1e1900 */
[----:B------:R-:W-:Y:S05]  /*1590*/  BRA `(.L_x_14819) ;  /* 0x0000000000107947 */ /* 0x000fea0003800000 */
.L_x_14818:
[----:B------:R-:W-:Y:S05]  /*15a0*/  @!P0 BRA `(.L_x_14819) ;  /* 0x00000000000c8947 */ /* 0x000fea0003800000 */
[----:B------:R-:W2:Y:S04]  /*15b0*/  LDG.E R5, desc[UR40][R8.64] ;  /* 0x0000002808057981 */ /* 0x000ea8000c1e1900 */
[----:B------:R-:W2:Y:S02]  /*15c0*/  LDG.E R32, desc[UR40][R8.64+0x4] ;  /* 0x0000042808207981 */ /* 0x000ea4000c1e1900 */
[----:B--2---:R-:W-:-:S07]  /*15d0*/  IMAD.IADD R32, R32, 0x1, -R5 ;  /* 0x0000000120207824 */ /* 0x004fce00078e0a05 */
.L_x_14819:
[----:B------:R-:W-:Y:S01]  /*15e0*/  ULDC.64 UR4, c[0x0][0xb08] ;  /* 0x0002c20000047ab9 */ /* 0x000fe20000000a00 */
[----:B-1----:R-:W1:Y:S01]  /*15f0*/  LDC R8, c[0x0][0x448] ;  /* 0x00011200ff087b82 */ /* 0x002e620000000800 */
[----:B------:R-:W-:-:S04]  /*1600*/  ISETP.NE.U32.AND P0, PT, RZ, UR4, PT ;  /* 0x00000004ff007c0c */ /* 0x000fc8000bf05070 */
[----:B------:R-:W-:Y:S01]  /*1610*/  ISETP.NE.AND.EX P0, PT, RZ, UR5, PT, P0 ;  /* 0x00000005ff007c0c */ /* 0x000fe2000bf05300 */
[----:B------:R-:W-:-:S12]  /*1620*/  ULDC.64 UR4, c[0x0][0xb28] ;  /* 0x0002ca0000047ab9 */ /* 0x000fd80000000a00 */
[----:B--2---:R-:W2:Y:S02]  /*1630*/  @P0 LDC.64 R4, c[0x0][0xb08] ;  /* 0x0002c200ff040b82 */ /* 0x004ea40000000a00 */
[----:B--2---:R-:W-:-:S05]  /*1640*/  @P0 IMAD.WIDE R4, R31, 0x4, R4 ;  /* 0x000000041f040825 */ /* 0x004fca00078e0204 */
        /* <DEDUP_REMOVED lines=10> */
[----:B---3--:R-:W-:Y:S01]  /*16f0*/  VIADD R4, R12, 0x7f ;  /* 0x0000007f0c047836 */ /* 0x008fe20000000000 */
[----:B------:R1:W-:Y:S07]  /*1700*/  STL [R1+0x50], R12 ;  /* 0x0000500c01007387 */ /* 0x0003ee0000100800 */
[----:B------:R-:W3:Y:S08]  /*1710*/  @P1 LDC R11, c[0x0][0x44c] ;  /* 0x00011300ff0b1b82 */ /* 0x000ef00000000800 */
[----:B------:R-:W0:Y:S01]  /*1720*/  @P1 LDC R5, c[0x0][0x450] ;  /* 0x00011400ff051b82 */ /* 0x000e220000000800 */
[----:B--2---:R-:W-:-:S02]  /*1730*/  @P0 IMAD.IADD R24, R9, 0x1, -R0 ;  /* 0x0000000109180824 */ /* 0x004fc400078e0a00 */
[----:B------:R-:W-:Y:S02]  /*1740*/  IMAD.IADD R9, R32, 0x1, -R3 ;  /* 0x0000000120097824 */ /* 0x000fe400078e0a03 */
[----:B---3--:R-:W-:-:S04]  /*1750*/  @P1 IMAD.HI.U32 R0, R4, R11, RZ ;  /* 0x0000000b04001227 */ /* 0x008fc800078e00ff */
[----:B----4-:R-:W-:Y:S01]  /*1760*/  IMAD.IADD R6, R9, 0x1, R24 ;  /* 0x0000000109067824 */ /* 0x010fe200078e0218 */
[----:B0-----:R-:W-:-:S03]  /*1770*/  @P1 SHF.R.U32.HI R4, RZ, R5, R0 ;  /* 0x00000005ff041219 */ /* 0x001fc60000011600 */
[C---:B------:R-:W-:Y:S01]  /*1780*/  VIADD R0, R6.reuse, 0x5f ;  /* 0x0000005f06007836 */ /* 0x040fe20000000000 */
[----:B------:R-:W-:Y:S01]  /*1790*/  IADD3 R29, R6, 0x60, -R10 ;  /* 0x00000060061d7810 */ /* 0x000fe20007ffe80a */
[----:B------:R1:W-:Y:S02]  /*17a0*/  STL [R1+0x34], R6 ;  /* 0x0000340601007387 */ /* 0x0003e40000100800 */
[----:B------:R-:W-:-:S04]  /*17b0*/  IMAD.HI R0, R0, 0x2aaaaaab, RZ ;  /* 0x2aaaaaab00007827 */ /* 0x000fc800078e02ff */
[----:B------:R-:W-:Y:S01]  /*17c0*/  IMAD.IADD R4, R29, 0x1, R4 ;  /* 0x000000011d047824 */ /* 0x000fe200078e0204 */
[----:B------:R-:W-:-:S03]  /*17d0*/  SHF.R.U32.HI R203, RZ, 0x1f, R0 ;  /* 0x0000001fffcb7819 */ /* 0x000fc60000011600 */
[----:B------:R-:W-:Y:S01]  /*17e0*/  IMAD.HI R4, R4, 0x2aaaaaab, RZ ;  /* 0x2aaaaaab04047827 */ /* 0x000fe200078e02ff */
[----:B------:R-:W-:-:S03]  /*17f0*/  LEA.HI.SX32 R203, R0, R203, 0x1c ;  /* 0x000000cb00cb7211 */ /* 0x000fc600078fe2ff */
[----:B------:R-:W-:Y:S01]  /*1800*/  IMAD.MOV R0, RZ, RZ, -R9 ;  /* 0x000000ffff007224 */ /* 0x000fe200078e0a09 */
[----:B------:R-:W-:-:S04]  /*1810*/  SHF.R.U32.HI R3, RZ, 0x1f, R4 ;  /* 0x0000001fff037819 */ /* 0x000fc80000011604 */
[----:B------:R-:W-:-:S04]  /*1820*/  LEA.HI.SX32 R4, R4, R3, 0x1c ;  /* 0x0000000304047211 */ /* 0x000fc800078fe2ff */
[----:B------:R-:W-:-:S05]  /*1830*/  VIMNMX R4, R203, R4, PT ;  /* 0x00000004cb047248 */ /* 0x000fca0003fe0100 */
[----:B------:R-:W-:Y:S01]  /*1840*/  IMAD R3, R4, 0x60, -R9 ;  /* 0x0000006004037824 */ /* 0x000fe200078e0a09 */
[----:B------:R-:W-:-:S04]  /*1850*/  VIMNMX R4, RZ, R0, !PT ;  /* 0x00000000ff047248 */ /* 0x000fc80007fe0100 */
        /* <DEDUP_REMOVED lines=11> */
[----:B-1----:R-:W-:Y:S05]  /*1910*/  @!P1 BRA `(.L_x_14820) ;  /* 0x00000040004c9947 */ /* 0x002fea0003800000 */
        /* <DEDUP_REMOVED lines=20> */
.L_x_14822:
[----:B------:R-:W-:Y:S05]  /*1a60*/  BSYNC B6 ;  /* 0x0000000000067941 */ /* 0x000fea0003800000 */
.L_x_14821:
        /* <DEDUP_REMOVED lines=20> */
.L_x_14824:
[----:B------:R-:W-:Y:S05]  /*1bb0*/  BSYNC B6 ;  /* 0x0000000000067941 */ /* 0x000fea0003800000 */
.L_x_14823:
[----:B------:R-:W-:Y:S01]  /*1bc0*/  ULDC.64 UR4, c[0x0][0xaf0] ;  /* 0x0002bc0000047ab9 */ /* 0x000fe20000000a00 */
[----:B------:R-:W0:Y:S01]  /*1bd0*/  S2R R44, SR_TID.X ;  /* 0x00000000002c7919 */ /* 0x000e220000002100 */
[----:B------:R-:W-:Y:S01]  /*1be0*/  ISETP.NE.U32.AND P0, PT, RZ, UR4, PT ;  /* 0x00000004ff007c0c */ /* 0x000fe2000bf05070 */
[----:B------:R-:W1:Y:S01]  /*1bf0*/  LDC.64 R8, c[0x0][0x300] ;  /* 0x0000c000ff087b82 */ /* 0x000e620000000a00 */
[----:B------:R-:W-:Y:S01]  /*1c00*/  IMAD.IADD R61, R33, 0x1, R32 ;  /* 0x00000001213d7824 */ /* 0x000fe200078e0220 */
[----:B------:R-:W-:Y:S01]  /*1c10*/  ULDC.64 UR6, c[0x0][0xb00] ;  /* 0x0002c00000067ab9 */ /* 0x000fe20000000a00 */
[----:B------:R-:W-:Y:S01]  /*1c20*/  ISETP.NE.AND.EX P0, PT, RZ, UR5, PT, P0 ;  /* 0x00000005ff007c0c */ /* 0x000fe2000bf05300 */
[----:B------:R-:W2:Y:S01]  /*1c30*/  LDL R45, [R1+0x90] ;  /* 0x00009000012d7983 */ /* 0x000ea20000100800 */
[----:B------:R-:W-:Y:S02]  /*1c40*/  SHF.R.S32.HI R11, RZ, 0x1f, R86 ;  /* 0x0000001fff0b7819 */ /* 0x000fe40000011456 */
[----:B------:R-:W-:Y:S01]  /*1c50*/  SHF.R.S32.HI R42, RZ, 0x1f, R22 ;  /* 0x0000001fff2a7819 */ /* 0x000fe20000011416 */
[----:B------:R-:W-:Y:S01]  /*1c60*/  VIADD R62, R16, 0x20 ;  /* 0x00000020103e7836 */ /* 0x000fe20000000000 */
[----:B------:R-:W3:Y:S07]  /*1c70*/  LDC.64 R14, c[0x0][0x408] ;  /* 0x00010200ff0e7b82 */ /* 0x000eee0000000a00 */
[----:B------:R-:W-:Y:S01]  /*1c80*/  @P0 IADD3 R4, P1, R36, UR4, RZ ;  /* 0x0000000424040c10 */ /* 0x000fe2000ff3e0ff */
[C---:B------:R-:W-:Y:S01]  /*1c90*/  VIADD R63, R16.reuse, 0x40 ;  /* 0x00000040103f7836 */ /* 0x040fe20000000000 */
[----:B------:R-:W-:Y:S01]  /*1ca0*/  IADD3 R64, R16, 0x60, RZ ;  /* 0x0000006010407810 */ /* 0x000fe20007ffe0ff */
[----:B------:R-:W4:Y:S01]  /*1cb0*/  LDC.64 R58, c[0x0][0x3f8] ;  /* 0x0000fe00ff3a7b82 */ /* 0x000f220000000a00 */
[----:B------:R-:W-:Y:S01]  /*1cc0*/  @P0 IADD3.X R5, R35, UR5, RZ, P1, !PT ;  /* 0x0000000523050c10 */ /* 0x000fe20008ffe4ff */
[----:B------:R-:W-:-:S04]  /*1cd0*/  ULDC.64 UR4, c[0x0][0x308] ;  /* 0x0000c20000047ab9 */ /* 0x000fc80000000a00 */
[----:B------:R0:W3:Y:S01]  /*1ce0*/  @P0 LDG.E R31, desc[UR40][R4.64] ;  /* 0x00000028041f0981 */ /* 0x0000e2000c1e1900 */
[----:B------:R-:W-:Y:S01]  /*1cf0*/  SHF.R.S32.HI R43, RZ, 0x1f, R61 ;  /* 0x0000001fff2b7819 */ /* 0x000fe2000001143d */
[-C--:B-1----:R-:W-:Y:S01]  /*1d00*/  IMAD.WIDE.U32 R6, R61, R8.reuse, RZ ;  /* 0x000000083d067225 */ /* 0x082fe200078e00ff */
[----:B------:R-:W1:Y:S03]  /*1d10*/  LDC R41, c[0x0][0x3f4] ;  /* 0x0000fd00ff297b82 */ /* 0x000e660000000800 */
[----:B------:R-:W-:Y:S01]  /*1d20*/  IMAD R0, R43, R8, RZ ;  /* 0x000000082b007224 */ /* 0x000fe200078e02ff */
[----:B------:R-:W-:Y:S02]  /*1d30*/  ISETP.NE.U32.AND P0, PT, RZ, UR6, PT ;  /* 0x00000006ff007c0c */ /* 0x000fe4000bf05070 */
[----:B0-----:R-:W-:Y:S01]  /*1d40*/  SHF.R.U32.HI R40, RZ, 0x7, R44 ;  /* 0x00000007ff287819 */ /* 0x001fe2000001162c */
[----:B------:R-:W-:Y:S01]  /*1d50*/  IMAD R3, R61, R9, R0 ;  /* 0x000000093d037224 */ /* 0x000fe200078e0200 */
[----:B------:R-:W-:-:S02]  /*1d60*/  ISETP.NE.AND.EX P0, PT, RZ, UR7, PT, P0 ;  /* 0x00000007ff007c0c */ /* 0x000fc4000bf05300 */
[----:B------:R-:W-:Y:S01]  /*1d70*/  ISETP.NE.AND P6, PT, R40, 0x1, PT ;  /* 0x000000012800780c */ /* 0x000fe20003fc5270 */
[----:B------:R-:W-:Y:S02]  /*1d80*/  IMAD.IADD R7, R7, 0x1, R3 ;  /* 0x0000000107077824 */ /* 0x000fe400078e0203 */
[----:B------:R-:W-:Y:S02]  /*1d90*/  IMAD R3, R11, UR4, RZ ;  /* 0x000000040b037c24 */ /* 0x000fe4000f8e02ff */
[----:B------:R-:W-:-:S04]  /*1da0*/  IMAD.WIDE.U32 R4, R86, UR4, R6 ;  /* 0x0000000456047c25 */ /* 0x000fc8000f8e0006 */
[----:B------:R-:W-:Y:S01]  /*1db0*/  IMAD R3, R86, UR5, R3 ;  /* 0x0000000556037c24 */ /* 0x000fe2000f8e0203 */
[----:B------:R-:W-:-:S03]  /*1dc0*/  ULDC.64 UR4, c[0x0][0x310] ;  /* 0x0000c40000047ab9 */ /* 0x000fc60000000a00 */
[----:B------:R-:W-:Y:S02]  /*1dd0*/  IMAD.IADD R5, R5, 0x1, R3 ;  /* 0x0000000105057824 */ /* 0x000fe400078e0203 */
[-C--:B------:R-:W-:Y:S02]  /*1de0*/  IMAD R10, R42, R8.reuse, RZ ;  /* 0x000000082a0a7224 */ /* 0x080fe400078e02ff */
[----:B------:R-:W-:-:S04]  /*1df0*/  IMAD.WIDE.U32 R6, R22, R8, R16 ;  /* 0x0000000816067225 */ /* 0x000fc800078e0010 */
[C---:B------:R-:W-:Y:S02]  /*1e00*/  VIADD R12, R16.reuse, 0xc0 ;  /* 0x000000c0100c7836 */ /* 0x040fe40000000000 */
[C---:B------:R-:W-:Y:S02]  /*1e10*/  VIADD R65, R16.reuse, 0x80 ;  /* 0x0000008010417836 */ /* 0x040fe40000000000 */
[C---:B------:R-:W-:Y:S02]  /*1e20*/  VIADD R66, R16.reuse, 0xa0 ;  /* 0x000000a010427836 */ /* 0x040fe40000000000 */
[----:B------:R-:W-:Y:S01]  /*1e30*/  VIADD R32, R16, 0xe0 ;  /* 0x000000e010207836 */ /* 0x000fe20000000000 */
[----:B------:R-:W-:Y:S02]  /*1e40*/  SHF.R.S32.HI R201, RZ, 0x1f, R200 ;  /* 0x0000001fffc97819 */ /* 0x000fe400000114c8 */
[----:B---3--:R-:W-:-:S04]  /*1e50*/  SHF.R.S32.HI R0, RZ, 0x1f, R31 ;  /* 0x0000001fff007819 */ /* 0x008fc8000001141f */
[----:B------:R-:W-:Y:S02]  /*1e60*/  SEL R20, R0, RZ, !P0 ;  /* 0x000000ff00147207 */ /* 0x000fe40004000000 */
[----:B------:R-:W-:-:S03]  /*1e70*/  SEL R21, R31, RZ, !P0 ;  /* 0x000000ff1f157207 */ /* 0x000fc60004000000 */
[----:B------:R-:W-:Y:S02]  /*1e80*/  IMAD R0, R20, UR4, RZ ;  /* 0x0000000414007c24 */ /* 0x000fe4000f8e02ff */
[----:B------:R-:W-:-:S04]  /*1e90*/  IMAD.WIDE.U32 R4, R21, UR4, R4 ;  /* 0x0000000415047c25 */ /* 0x000fc8000f8e0004 */
[----:B------:R-:W-:Y:S01]  /*1ea0*/  IMAD R3, R21, UR5, R0 ;  /* 0x0000000515037c24 */ /* 0x000fe2000f8e0200 */
[----:B------:R-:W-:Y:S05]  /*1eb0*/  @!P6 WARPSYNC.ALL ;  /* 0x000000000000e948 */ /* 0x000fea0003800000 */
[----:B------:R-:W-:Y:S01]  /*1ec0*/  ULDC UR4, c[0x0][0x320] ;  /* 0x0000c80000047ab9 */ /* 0x000fe20000000800 */
[----:B------:R-:W-:Y:S01]  /*1ed0*/  IMAD R0, R22, R9, R10 ;  /* 0x0000000916007224 */ /* 0x000fe200078e020a */
[----:B------:R-:W-:Y:S01]  /*1ee0*/  ISETP.GE.AND P1, PT, R62, UR4, PT ;  /* 0x000000043e007c0c */ /* 0x000fe2000bf26270 */
[----:B------:R-:W-:Y:S01]  /*1ef0*/  IMAD.IADD R3, R5, 0x1, R3 ;  /* 0x0000000105037824 */ /* 0x000fe200078e0203 */
[----:B------:R-:W-:Y:S01]  /*1f00*/  IADD3 R31, P0, R4, R6, RZ ;  /* 0x00000006041f7210 */ /* 0x000fe20007f1e0ff */
[----:B------:R-:W-:Y:S01]  /*1f10*/  ULDC.64 UR6, c[0x0][0x330] ;  /* 0x0000cc0000067ab9 */ /* 0x000fe20000000a00 */
[----:B------:R-:W-:-:S02]  /*1f20*/  SEL R6, RZ, 0xffffffff, P1 ;  /* 0xffffffffff067807 */ /* 0x000fc40000800000 */
[----:B------:R-:W-:Y:S02]  /*1f30*/  IADD3.X R0, R3, R7, R0, P0, !PT ;  /* 0x0000000703007210 */ /* 0x000fe400007fe400 */
[----:B------:R-:W-:Y:S01]  /*1f40*/  ISETP.GE.AND P0, PT, R16, UR4, PT ;  /* 0x0000000410007c0c */ /* 0x000fe2000bf06270 */
[----:B------:R-:W-:Y:S02]  /*1f50*/  IMAD R7, R11, UR6, RZ ;  /* 0x000000060b077c24 */ /* 0x000fe4000f8e02ff */
[----:B------:R-:W-:Y:S01]  /*1f60*/  IMAD.SHL.U32 R11, R6, 0x2, RZ ;  /* 0x00000002060b7824 */ /* 0x000fe200078e00ff */
[----:B------:R-:W-:Y:S02]  /*1f70*/  SEL R10, RZ, 0x1, P0 ;  /* 0x00000001ff0a7807 */ /* 0x000fe40000000000 */
[----:B------:R-:W-:Y:S02]  /*1f80*/  ISETP.GE.AND P0, PT, R63, UR4, PT ;  /* 0x000000043f007c0c */ /* 0x000fe4000bf06270 */
[----:B------:R-:W-:-:S02]  /*1f90*/  ISETP.GE.AND P1, PT, R64, UR4, PT ;  /* 0x0000000440007c0c */ /* 0x000fc4000bf26270 */
[----:B------:R-:W-:Y:S02]  /*1fa0*/  ISETP.GE.AND P2, PT, R12, UR4, PT ;  /* 0x000000040c007c0c */ /* 0x000fe4000bf46270 */
[----:B------:R-:W-:Y:S02]  /*1fb0*/  LOP3.LUT R10, R11, 0x2, R10, 0xe2, !PT ;  /* 0x000000020b0a7812 */ /* 0x000fe400078ee20a */
[----:B------:R-:W-:Y:S02]  /*1fc0*/  SEL R11, RZ, 0x4, P0 ;  /* 0x00000004ff0b7807 */ /* 0x000fe40000000000 */
[----:B------:R-:W-:Y:S02]  /*1fd0*/  SEL R12, RZ, 0x8, P1 ;  /* 0x00000008ff0c7807 */ /* 0x000fe40000800000 */
[----:B------:R-:W-:Y:S02]  /*1fe0*/  ISETP.GE.AND P0, PT, R65, UR4, PT ;  /* 0x0000000441007c0c */ /* 0x000fe4000bf06270 */
[----:B------:R-:W-:-:S02]  /*1ff0*/  ISETP.GE.AND P1, PT, R66, UR4, PT ;  /* 0x0000000442007c0c */ /* 0x000fc4000bf26270 */
[----:B------:R-:W-:Y:S02]  /*2000*/  LOP3.LUT R10, R12, R10, R11, 0xfe, !PT ;  /* 0x0000000a0c0a7212 */ /* 0x000fe400078efe0b */
[----:B------:R-:W-:Y:S02]  /*2010*/  SEL R11, RZ, 0x10, P0 ;  /* 0x00000010ff0b7807 */ /* 0x000fe40000000000 */
[----:B------:R-:W-:Y:S01]  /*2020*/  SEL R12, RZ, 0x20, P1 ;  /* 0x00000020ff0c7807 */ /* 0x000fe20000800000 */
[----:B------:R-:W-:Y:S01]  /*2030*/  IMAD R13, R86, UR7, R7 ;  /* 0x00000007560d7c24 */ /* 0x000fe2000f8e0207 */
[----:B------:R-:W-:Y:S02]  /*2040*/  ISETP.GE.AND P3, PT, R32, UR4, PT ;  /* 0x0000000420007c0c */ /* 0x000fe4000bf66270 */
[----:B------:R-:W-:Y:S01]  /*2050*/  LOP3.LUT R11, R12, R10, R11, 0xfe, !PT ;  /* 0x0000000a0c0b7212 */ /* 0x000fe200078efe0b */
[----:B------:R-:W-:Y:S01]  /*2060*/  IMAD.WIDE.U32 R6, R86, UR6, R16 ;  /* 0x0000000656067c25 */ /* 0x000fe2000f8e0010 */
[----:B------:R-:W-:Y:S01]  /*2070*/  SEL R10, RZ, 0x40, P2 ;  /* 0x00000040ff0a7807 */ /* 0x000fe20001000000 */
[----:B------:R-:W-:-:S02]  /*2080*/  ULDC.64 UR4, c[0x0][0x338] ;  /* 0x0000ce0000047ab9 */ /* 0x000fc40000000a00 */
[----:B------:R-:W-:Y:S01]  /*2090*/  IMAD R12, R20, UR4, RZ ;  /* 0x00000004140c7c24 */ /* 0x000fe2000f8e02ff */
[----:B------:R-:W-:Y:S01]  /*20a0*/  LOP3.LUT R95, R11, R10, RZ, 0xfc, !PT ;  /* 0x0000000a0b5f7212 */ /* 0x000fe200078efcff */
[----:B------:R-:W-:Y:S02]  /*20b0*/  IMAD.IADD R7, R7, 0x1, R13 ;  /* 0x0000000107077824 */ /* 0x000fe400078e020d */
[C---:B------:R-:W-:Y:S02]  /*20c0*/  IMAD R10, R42.reuse, R14, RZ ;  /* 0x0000000e2a0a7224 */ /* 0x040fe400078e02ff */
[----:B----4-:R-:W-:Y:S02]  /*20d0*/  IMAD R32, R42, R58, RZ ;  /* 0x0000003a2a207224 */ /* 0x010fe400078e02ff */
[C---:B------:R-:W-:Y:S02]  /*20e0*/  IMAD R93, R21.reuse, UR5, R12 ;  /* 0x00000005155d7c24 */ /* 0x040fe4000f8e020c */
[----:B------:R-:W-:Y:S01]  /*20f0*/  IMAD.WIDE.U32 R6, R21, UR4, R6 ;  /* 0x0000000415067c25 */ /* 0x000fe2000f8e0006 */
[----:B-1----:R-:W-:Y:S01]  /*2100*/  ISETP.GE.AND P0, PT, R16, R41, PT ;  /* 0x000000291000720c */ /* 0x002fe20003f06270 */
[----:B------:R-:W-:-:S02]  /*2110*/  ULDC UR4, c[0x0][0x2f4] ;  /* 0x0000bd0000047ab9 */ /* 0x000fc40000000800 */
[C---:B------:R-:W-:Y:S02]  /*2120*/  IMAD R35, R22.reuse, R15, R10 ;  /* 0x0000000f16237224 */ /* 0x040fe400078e020a */
[----:B------:R-:W-:-:S04]  /*2130*/  IMAD.WIDE.U32 R12, R22, R14, R200 ;  /* 0x0000000e160c7225 */ /* 0x000fc800078e00c8 */
[----:B------:R-:W-:-:S04]  /*2140*/  IMAD.WIDE.U32 R20, R22, R14, R16 ;  /* 0x0000000e16147225 */ /* 0x000fc800078e0010 */
[----:B------:R-:W-:-:S04]  /*2150*/  IMAD.WIDE.U32 R10, R22, R58, R200 ;  /* 0x0000003a160a7225 */ /* 0x000fc800078e00c8 */
[----:B------:R-:W-:Y:S02]  /*2160*/  IMAD R39, R22, R59, R32 ;  /* 0x0000003b16277224 */ /* 0x000fe400078e0220 */
[----:B------:R-:W-:Y:S02]  /*2170*/  IMAD.IADD R13, R13, 0x1, R35 ;  /* 0x000000010d0d7824 */ /* 0x000fe400078e0223 */
[----:B------:R-:W-:Y:S02]  /*2180*/  IMAD.IADD R35, R35, 0x1, R21 ;  /* 0x0000000123237824 */ /* 0x000fe400078e0215 */
[----:B------:R-:W-:Y:S01]  /*2190*/  IMAD.IADD R21, R11, 0x1, R39 ;  /* 0x000000010b157824 */ /* 0x000fe200078e0227 */
[----:B-----5:R-:W-:Y:S01]  /*21a0*/  SHF.R.S32.HI R11, RZ, 0x1f, R30 ;  /* 0x0000001fff0b7819 */ /* 0x020fe2000001141e */
[----:B------:R-:W-:Y:S02]  /*21b0*/  IMAD.MOV.U32 R34, RZ, RZ, R20 ;  /* 0x000000ffff227224 */ /* 0x000fe400078e0014 */
[----:B------:R-:W-:-:S02]  /*21c0*/  IMAD.MOV.U32 R20, RZ, RZ, R10 ;  /* 0x000000ffff147224 */ /* 0x000fc400078e000a */
[C---:B------:R-:W-:Y:S02]  /*21d0*/  IMAD R10, R11.reuse, R14, RZ ;  /* 0x0000000e0b0a7224 */ /* 0x040fe400078e02ff */
[----:B------:R-:W-:Y:S02]  /*21e0*/  IMAD R38, R11, R58, RZ ;  /* 0x0000003a0b267224 */ /* 0x000fe400078e02ff */
[C---:B------:R-:W-:Y:S02]  /*21f0*/  IMAD R85, R30.reuse, R15, R10 ;  /* 0x0000000f1e557224 */ /* 0x040fe400078e020a */
[----:B------:R-:W-:-:S04]  /*2200*/  IMAD.WIDE.U32 R10, R30, R14, R12 ;  /* 0x0000000e1e0a7225 */ /* 0x000fc800078e000c */
[----:B------:R-:W-:Y:S02]  /*2210*/  IMAD.WIDE.U32 R12, R30, R14, R34 ;  /* 0x0000000e1e0c7225 */ /* 0x000fe400078e0022 */
[----:B------:R-:W3:Y:S01]  /*2220*/  LDL R34, [R1+0x60] ;  /* 0x0000600001227983 */ /* 0x000ee20000100800 */
[----:B------:R-:W-:Y:S02]  /*2230*/  IADD3 R60, P2, R22, R61, RZ ;  /* 0x0000003d163c7210 */ /* 0x000fe40007f5e0ff */
[----:B------:R-:W-:-:S03]  /*2240*/  SEL R37, R41, RZ, P0 ;  /* 0x000000ff29257207 */ /* 0x000fc60000000000 */
[----:B------:R-:W-:Y:S02]  /*2250*/  IMAD.X R61, R42, 0x1, R43, P2 ;  /* 0x000000012a3d7824 */ /* 0x000fe400010e062b */
[----:B------:R-:W-:Y:S02]  /*2260*/  IMAD.IADD R37, R16, 0x1, R37 ;  /* 0x0000000110257824 */ /* 0x000fe400078e0225 */
[C---:B------:R-:W-:Y:S02]  /*2270*/  VIADD R42, R22.reuse, 0x40 ;  /* 0x00000040162a7836 */ /* 0x040fe40000000000 */
[----:B------:R-:W-:Y:S01]  /*2280*/  IMAD.WIDE.U32 R32, R22, R58, R16 ;  /* 0x0000003a16207225 */ /* 0x000fe200078e0010 */
[----:B------:R-:W-:-:S03]  /*2290*/  SHF.R.S32.HI R36, RZ, 0x1f, R37 ;  /* 0x0000001fff247819 */ /* 0x000fc60000011425 */
[----:B------:R-:W-:Y:S01]  /*22a0*/  IMAD.SHL.U32 R42, R42, 0x40, RZ ;  /* 0x000000402a2a7824 */ /* 0x000fe200078e00ff */
[----:B------:R-:W-:Y:S01]  /*22b0*/  LEA.HI R36, R36, R37, RZ, 0x3 ;  /* 0x0000002524247211 */ /* 0x000fe200078f18ff */
[----:B------:R-:W-:Y:S02]  /*22c0*/  IMAD.IADD R33, R39, 0x1, R33 ;  /* 0x0000000127217824 */ /* 0x000fe400078e0221 */
[----:B--2---:R-:W-:Y:S01]  /*22d0*/  IMAD.SHL.U32 R71, R45, 0x40, RZ ;  /* 0x000000402d477824 */ /* 0x004fe200078e00ff */
[----:B------:R-:W-:Y:S01]  /*22e0*/  LOP3.LUT R42, R42, 0x1c0, RZ, 0xc0, !PT ;  /* 0x000001c02a2a7812 */ /* 0x000fe200078ec0ff */
[----:B------:R-:W-:Y:S02]  /*22f0*/  VIADD R44, R44, 0xffffff80 ;  /* 0xffffff802c2c7836 */ /* 0x000fe40000000000 */
[----:B------:R-:W-:Y:S01]  /*2300*/  IMAD.WIDE.U32 R56, R30, R58, R32 ;  /* 0x0000003a1e387225 */ /* 0x000fe200078e0020 */
[----:B------:R-:W-:Y:S02]  /*2310*/  LOP3.LUT R71, R71, 0x1c0, RZ, 0xc0, !PT ;  /* 0x000001c047477812 */ /* 0x000fe400078ec0ff */
[----:B------:R-:W-:Y:S01]  /*2320*/  LOP3.LUT R32, R42, 0x38, R36, 0xf8, !PT ;  /* 0x000000382a207812 */ /* 0x000fe200078ef824 */
[----:B------:R-:W-:Y:S01]  /*2330*/  VIADD R76, R40, 0x8 ;  /* 0x00000008284c7836 */ /* 0x000fe20000000000 */
[----:B------:R-:W-:Y:S01]  /*2340*/  SHF.R.S32.HI R40, RZ, 0x1f, R44 ;  /* 0x0000001fff287819 */ /* 0x000fe2000001142c */
[----:B------:R-:W-:Y:S01]  /*2350*/  VIADD R42, R22, 0x40 ;  /* 0x00000040162a7836 */ /* 0x000fe20000000000 */
[----:B------:R-:W-:-:S02]  /*2360*/  SHF.R.U32.HI R74, RZ, 0x3, R71 ;  /* 0x00000003ff4a7819 */ /* 0x000fc40000011647 */
[----:B------:R-:W-:Y:S01]  /*2370*/  LOP3.LUT R33, R71, 0x18, R16, 0xf8, !PT ;  /* 0x0000001847217812 */ /* 0x000fe200078ef810 */
[----:B------:R-:W-:Y:S01]  /*2380*/  IMAD.SHL.U32 R42, R42, 0x40, RZ ;  /* 0x000000402a2a7824 */ /* 0x000fe200078e00ff */
[----:B------:R-:W-:Y:S02]  /*2390*/  LEA.HI R40, R40, R44, RZ, 0x5 ;  /* 0x0000002c28287211 */ /* 0x000fe400078f28ff */
[----:B------:R-:W-:Y:S02]  /*23a0*/  LOP3.LUT R33, R33, R74, RZ, 0x3c, !PT ;  /* 0x0000004a21217212 */ /* 0x000fe400078e3cff */
[----:B------:R-:W-:Y:S02]  /*23b0*/  SHF.R.S32.HI R40, RZ, 0x5, R40 ;  /* 0x00000005ff287819 */ /* 0x000fe40000011428 */
[----:B------:R-:W-:Y:S01]  /*23c0*/  LOP3.LUT R42, R42, 0x1c0, RZ, 0xc0, !PT ;  /* 0x000001c02a2a7812 */ /* 0x000fe200078ec0ff */
[----:B------:R-:W-:Y:S01]  /*23d0*/  IMAD.MOV.U32 R77, RZ, RZ, 0x20 ;  /* 0x00000020ff4d7424 */ /* 0x000fe200078e00ff */
[----:B------:R-:W-:Y:S01]  /*23e0*/  LOP3.LUT P1, RZ, R45, 0x4, RZ, 0xc0, !PT ;  /* 0x000000042dff7812 */ /* 0x000fe2000782c0ff */
[----:B------:R-:W-:Y:S01]  /*23f0*/  IMAD R79, R40, 0x200, R33 ;  /* 0x00000200284f7824 */ /* 0x000fe200078e0221 */
[----:B------:R-:W-:-:S02]  /*2400*/  LOP3.LUT R33, R71, 0x38, R36, 0xf8, !PT ;  /* 0x0000003847217812 */ /* 0x000fc400078ef824 */
[----:B------:R-:W-:Y:S01]  /*2410*/  SHF.R.U32.HI R42, RZ, 0x3, R42 ;  /* 0x00000003ff2a7819 */ /* 0x000fe2000001162a */
[----:B------:R-:W-:Y:S01]  /*2420*/  IMAD R37, R9, 0x60, RZ ;  /* 0x0000006009257824 */ /* 0x000fe200078e02ff */
[C---:B------:R-:W-:Y:S01]  /*2430*/  SHF.L.U64.HI R67, R8.reuse, 0x6, R9 ;  /* 0x0000000608437819 */ /* 0x040fe20000010209 */
[----:B------:R-:W-:Y:S01]  /*2440*/  IMAD.SHL.U32 R68, R8, 0x40, RZ ;  /* 0x0000004008447824 */ /* 0x000fe200078e00ff */
[C---:B------:R-:W-:Y:S01]  /*2450*/  SHF.L.U64.HI R69, R14.reuse, 0x6, R15 ;  /* 0x000000060e457819 */ /* 0x040fe2000001020f */
[----:B------:R-:W-:Y:S01]  /*2460*/  IMAD R81, R15, 0x60, RZ ;  /* 0x000000600f517824 */ /* 0x000fe200078e02ff */
[----:B------:R-:W-:Y:S01]  /*2470*/  SHF.L.U32 R70, R14, 0x6, RZ ;  /* 0x000000060e467819 */ /* 0x000fe200000006ff */
[----:B------:R-:W-:Y:S01]  /*2480*/  IMAD R87, R30, R59, R38 ;  /* 0x0000003b1e577224 */ /* 0x000fe200078e0226 */
[C---:B------:R-:W-:Y:S01]  /*2490*/  SHF.L.U64.HI R72, R58.reuse, 0x6, R59 ;  /* 0x000000063a487819 */ /* 0x040fe2000001023b */
[----:B------:R-:W-:Y:S01]  /*24a0*/  IMAD R35, R59, 0x60, RZ ;  /* 0x000000603b237824 */ /* 0x000fe200078e02ff */
[----:B------:R-:W-:Y:S01]  /*24b0*/  SEL R77, R77, 0xffffffe0, !P1 ;  /* 0xffffffe04d4d7807 */ /* 0x000fe20004800000 */
[----:B------:R-:W-:Y:S01]  /*24c0*/  IMAD.SHL.U32 R73, R58, 0x40, RZ ;  /* 0x000000403a497824 */ /* 0x000fe200078e00ff */
[----:B------:R-:W-:Y:S01]  /*24d0*/  LOP3.LUT R33, R33, R74, RZ, 0x3c, !PT ;  /* 0x0000004a21217212 */ /* 0x000fe200078e3cff */
[----:B------:R-:W-:Y:S01]  /*24e0*/  IMAD.WIDE.U32 R20, R30, R58, R20 ;  /* 0x0000003a1e147225 */ /* 0x000fe200078e0014 */
[----:B------:R-:W-:-:S02]  /*24f0*/  LOP3.LUT R32, R32, R42, RZ, 0x3c, !PT ;  /* 0x0000002a20207212 */ /* 0x000fc400078e3cff */
[----:B------:R-:W-:Y:S01]  /*2500*/  SEL R94, RZ, 0xffffff80, P3 ;  /* 0xffffff80ff5e7807 */ /* 0x000fe20001800000 */
[----:B------:R-:W-:Y:S01]  /*2510*/  VIADD R45, R22, 0x40 ;  /* 0x00000040162d7836 */ /* 0x000fe20000000000 */
[----:B------:R-:W-:Y:S01]  /*2520*/  LOP3.LUT R89, R36, 0xfffffff8, RZ, 0xc0, !PT ;  /* 0xfffffff824597812 */ /* 0x000fe200078ec0ff */
[----:B------:R-:W-:Y:S01]  /*2530*/  IMAD.WIDE.U32 R8, R8, 0x60, RZ ;  /* 0x0000006008087825 */ /* 0x000fe200078e00ff */
[----:B------:R-:W-:-:S03]  /*2540*/  LOP3.LUT R94, R95, 0x80, R94, 0xc8, !PT ;  /* 0x000000805f5e7812 */ /* 0x000fc600078ec85e */
[----:B------:R-:W-:-:S04]  /*2550*/  IMAD.WIDE.U32 R14, R14, 0x60, RZ ;  /* 0x000000600e0e7825 */ /* 0x000fc800078e00ff */
[----:B------:R-:W-:Y:S01]  /*2560*/  IMAD.WIDE.U32 R58, R58, 0x60, RZ ;  /* 0x000000603a3a7825 */ /* 0x000fe200078e00ff */
[----:B------:R-:W-:Y:S02]  /*2570*/  SHF.R.S32.HI R75, RZ, 0x1f, R45 ;  /* 0x0000001fff4b7819 */ /* 0x000fe4000001142d */
[----:B------:R-:W-:Y:S01]  /*2580*/  SHF.R.S32.HI R88, RZ, 0x3, R36 ;  /* 0x00000003ff587819 */ /* 0x000fe20000011424 */
[----:B------:R-:W-:Y:S01]  /*2590*/  IMAD.IADD R84, R11, 0x1, R85 ;  /* 0x000000010b547824 */ /* 0x000fe200078e0255 */
[----:B------:R-:W-:Y:S01]  /*25a0*/  IADD3 R85, R85, R13, RZ ;  /* 0x0000000d55557210 */ /* 0x000fe20007ffe0ff */
[----:B------:R-:W-:Y:S01]  /*25b0*/  IMAD.IADD R86, R21, 0x1, R87 ;  /* 0x0000000115567824 */ /* 0x000fe200078e0257 */
[----:B------:R-:W-:Y:S01]  /*25c0*/  SHF.R.S32.HI R90, RZ, 0x1f, R89 ;  /* 0x0000001fff5a7819 */ /* 0x000fe20000011459 */
[----:B------:R-:W-:Y:S01]  /*25d0*/  IMAD.SHL.U32 R78, R41, 0x2, RZ ;  /* 0x00000002294e7824 */ /* 0x000fe200078e00ff */
[----:B------:R-:W-:Y:S01]  /*25e0*/  ISETP.GE.AND P1, PT, R16, UR4, PT ;  /* 0x0000000410007c0c */ /* 0x000fe2000bf26270 */
[----:B------:R-:W-:Y:S01]  /*25f0*/  IMAD.IADD R80, R9, 0x1, R37 ;  /* 0x0000000109507824 */ /* 0x000fe200078e0225 */
[----:B------:R-:W-:Y:S01]  /*2600*/  ISETP.GE.AND P2, PT, R62, UR4, PT ;  /* 0x000000043e007c0c */ /* 0x000fe2000bf46270 */
[----:B------:R-:W-:Y:S01]  /*2610*/  IMAD.IADD R81, R15, 0x1, R81 ;  /* 0x000000010f517824 */ /* 0x000fe200078e0251 */
[----:B------:R-:W-:Y:S01]  /*2620*/  LOP3.LUT R95, R95, 0x40, RZ, 0xc0, !PT ;  /* 0x000000405f5f7812 */ /* 0x000fe200078ec0ff */
[----:B------:R-:W-:-:S02]  /*2630*/  IMAD.IADD R82, R59, 0x1, R35 ;  /* 0x000000013b527824 */ /* 0x000fc400078e0223 */
[----:B------:R-:W-:Y:S02]  /*2640*/  IMAD.IADD R83, R77, 0x1, R79 ;  /* 0x000000014d537824 */ /* 0x000fe400078e024f */
[----:B------:R-:W-:Y:S02]  /*2650*/  IMAD.IADD R87, R87, 0x1, R57 ;  /* 0x0000000157577824 */ /* 0x000fe400078e0239 */
[----:B------:R-:W-:Y:S02]  /*2660*/  IMAD R91, R40, 0x200, R33 ;  /* 0x00000200285b7824 */ /* 0x000fe400078e0221 */
[----:B------:R-:W-:Y:S01]  /*2670*/  IMAD.IADD R93, R7, 0x1, R93 ;  /* 0x00000001075d7824 */ /* 0x000fe200078e025d */
[----:B------:R-:W-:Y:S01]  /*2680*/  @!P6 BAR.SYNC.DEFER_BLOCKING 0x9, 0x100 ;  /* 0x024400000000eb1d */ /* 0x000fe20000010000 */
[----:B---3--:R-:W-:-:S07]  /*2690*/  IMAD.IADD R92, R34, 0x1, R32 ;  /* 0x00000001225c7824 */ /* 0x008fce00078e0220 */
.L_x_14872:
        /* <DEDUP_REMOVED lines=23> */
[----:B------:R-:W-:Y:S01]  /*2810*/  IMAD.MOV.U32 R27, RZ, RZ, R45 ;  /* 0x000000ffff1b7224 */ /* 0x000fe200078e002d */
[----:B------:R-:W-:Y:S02]  /*2820*/  P2R R97, PR, RZ, 0x10 ;  /* 0x00000010ff617803 */ /* 0x000fe40000000000 */
[----:B------:R-:W-:-:S03]  /*2830*/  LEA R102, R33, R26, 0x1 ;  /* 0x0000001a21667211 */ /* 0x000fc600078e08ff */
[----:B---3--:R-:W-:Y:S05]  /*2840*/  @!P3 BRA `(.L_x_14826) ;  /* 0x000000280018b947 */ /* 0x008fea0003800000 */
        /* <DEDUP_REMOVED lines=41> */
.L_x_14829:
[----:B------:R-:W-:Y:S05]  /*2ae0*/  BSYNC B1 ;  /* 0x0000000000017941 */ /* 0x000fea0003800000 */
.L_x_14828:
[----:B0-----:R-:W-:Y:S01]  /*2af0*/  VIADD R36, R22, 0x40 ;  /* 0x0000004016247836 */ /* 0x001fe20000000000 */
[----:B------:R-:W-:Y:S01]  /*2b00*/  BSSY B1, `(.L_x_14830) ;  /* 0x000001c000017945 */ /* 0x000fe20003800000 */
[----:B------:R-:W-:Y:S01]  /*2b10*/  CS2R R44, SRZ ;  /* 0x00000000002c7805 */ /* 0x000fe2000001ff00 */
[----:B-----5:R-:W-:Y:S01]  /*2b20*/  IMAD.MOV.U32 R98, RZ, RZ, R50 ;  /* 0x000000ffff627224 */ /* 0x020fe200078e0032 */
[----:B------:R-:W-:Y:S02]  /*2b30*/  CS2R R46, SRZ ;  /* 0x00000000002e7805 */ /* 0x000fe4000001ff00 */
[----:B------:R-:W-:Y:S02]  /*2b40*/  ISETP.GE.AND P5, PT, R36, R106, PT ;  /* 0x0000006a2400720c */ /* 0x000fe40003fa6270 */
[----:B------:R-:W-:Y:S01]  /*2b50*/  CS2R R36, SRZ ;  /* 0x0000000000247805 */ /* 0x000fe2000001ff00 */
[----:B------:R-:W-:-:S10]  /*2b60*/  IMAD.MOV.U32 R99, RZ, RZ, R51 ;  /* 0x000000ffff637224 */ /* 0x000fd400078e0033 */
        /* <DEDUP_REMOVED lines=21> */
.L_x_14831:
[----:B------:R-:W-:Y:S05]  /*2cc0*/  BSYNC B1 ;  /* 0x0000000000017941 */ /* 0x000fea0003800000 */
.L_x_14830:
        /* <DEDUP_REMOVED lines=27> */
.L_x_14832:
[----:B------:R-:W-:Y:S01]  /*2e80*/  IMAD R96, R18, 0x8, R19 ;  /* 0x0000000812607824 */ /* 0x000fe200078e0213 */
[----:B------:R-:W-:Y:S01]  /*2e90*/  SHF.L.U32 R107, R202, 0x1f, RZ ;  /* 0x0000001fca6b7819 */ /* 0x000fe200000006ff */
[----:B------:R-:W-:Y:S03]  /*2ea0*/  BSSY B1, `(.L_x_14833) ;  /* 0x0000003000017945 */ /* 0x000fe60003800000 */
[----:B------:R-:W0:Y:S02]  /*2eb0*/  SYNCS.PHASECHK.TRANS64.TRYWAIT P6, [R96+URZ+0x32490], R107 ;  /* 0x0324906b600075a7 */ /* 0x000e2400080c017f */
[----:B0-----:R-:W-:Y:S05]  /*2ec0*/  @!P6 BRA `(.L_x_14834) ;  /* 0x000001bc0048e947 */ /* 0x001fea0003800000 */
.L_x_15132:
[----:B------:R-:W-:Y:S05]  /*2ed0*/  BSYNC B1 ;  /* 0x0000000000017941 */ /* 0x000fea0003800000 */
.L_x_14833:
        /* <DEDUP_REMOVED lines=49> */
.L_x_14840:
[----:B------:R-:W-:Y:S05]  /*31f0*/  BSYNC B3 ;  /* 0x0000000000037941 */ /* 0x000fea0003800000 */
.L_x_14839:
[----:B--2---:R1:W-:Y:S02]  /*3200*/  STG.E.128 desc[UR40][R42.64], R32 ;  /* 0x000000202a007986 */ /* 0x0043e4000c101d28 */
.L_x_14838:
[----:B------:R-:W-:Y:S05]  /*3210*/  BSYNC B2 ;  /* 0x0000000000027941 */ /* 0x000fea0003800000 */
.L_x_14837:
        /* <DEDUP_REMOVED lines=46> */
.L_x_14842:
[----:B------:R-:W-:Y:S05]  /*3500*/  BSYNC B2 ;  /* 0x0000000000027941 */ /* 0x000fea0003800000 */
.L_x_14841:
[----:B--2---:R2:W-:Y:S02]  /*3510*/  STG.E.128 desc[UR40][R42.64+0x40], R32 ;  /* 0x000040202a007986 */ /* 0x0045e4000c101d28 */
.L_x_14836:
[----:B------:R-:W-:Y:S05]  /*3520*/  BSYNC B1 ;  /* 0x0000000000017941 */ /* 0x000fea0003800000 */
.L_x_14835:
        /* <DEDUP_REMOVED lines=48> */
.L_x_14847:
[----:B------:R-:W-:Y:S05]  /*3830*/  BSYNC B2 ;  /* 0x0000000000027941 */ /* 0x000fea0003800000 */
.L_x_14846:
[----:B--2---:R3:W-:Y:S02]  /*3840*/  STG.E.128 desc[UR40][R40.64], R32 ;  /* 0x0000002028007986 */ /* 0x0047e4000c101d28 */
.L_x_14845:
[----:B------:R-:W-:Y:S05]  /*3850*/  BSYNC B1 ;  /* 0x0000000000017941 */ /* 0x000fea0003800000 */
.L_x_14844:
        /* <DEDUP_REMOVED lines=46> */
.L_x_14849:
[----:B------:R-:W-:Y:S05]  /*3b40*/  BSYNC B1 ;  /* 0x0000000000017941 */ /* 0x000fea0003800000 */
.L_x_14848:
[----:B--2---:R1:W-:Y:S01]  /*3b50*/  STG.E.128 desc[UR40][R40.64+0x40], R32 ;  /* 0x0000402028007986 */ /* 0x0043e2000c101d28 */
[----:B------:R-:W-:Y:S05]  /*3b60*/  BRA `(.L_x_14843) ;  /* 0x0000001400b87947 */ /* 0x000fea0003800000 */
.L_x_14827:
[----:B------:R-:W-:Y:S02]  /*3b70*/  IADD3 R36, R22, 0x40, RZ ;  /* 0x0000004016247810 */ /* 0x000fe40007ffe0ff */
[----:B------:R-:W-:Y:S02]  /*3b80*/  CS2R R38, SRZ ;  /* 0x0000000000267805 */ /* 0x000fe4000001ff00 */
[----:B------:R-:W-:Y:S02]  /*3b90*/  ISETP.GE.AND P3, PT, R36, R106, PT ;  /* 0x0000006a2400720c */ /* 0x000fe40003f66270 */
        /* <DEDUP_REMOVED lines=62> */
[----:B------:R-:W-:Y:S02]  /*3f80*/  PRMT R116, R50, 0x5410, R49 ;  /* 0x0000541032747816 */ /* 0x000fe40000000031 */
[----:B------:R-:W-:Y:S01]  /*3f90*/  PRMT R117, R117, 0x5410, R51 ;  /* 0x0000541075757816 */ /* 0x000fe20000000033 */
[----:B------:R-:W-:Y:S06]  /*3fa0*/  @!P3 BRA `(.L_x_14850) ;  /* 0x000000000004b947 */ /* 0x000fec0003800000 */
[----:B------:R-:W-:Y:S01]  /*3fb0*/  BPT.TRAP 0x1 ;  /* 0x000000040000795c */ /* 0x000fe20000300000 */
.L_x_14850:
        /* <DEDUP_REMOVED lines=9> */
.L_x_15133:
[----:B------:R-:W-:Y:S05]  /*4050*/  BSYNC B1 ;  /* 0x0000000000017941 */ /* 0x000fea0003800000 */
.L_x_14851:
[----:B------:R-:W-:Y:S01]  /*4060*/  ISETP.GE.OR P5, PT, R22, R106, P1 ;  /* 0x0000006a1600720c */ /* 0x000fe20000fa6670 */
[----:B------:R-:W-:-:S12]  /*4070*/  BSSY B1, `(.L_x_14853) ;  /* 0x000007f000017945 */ /* 0x000fd80003800000 */
[----:B------:R-:W-:Y:S05]  /*4080*/  @P5 BRA `(.L_x_14854) ;  /* 0x0000000400f45947 */ /* 0x000fea0003800000 */
[----:B------:R-:W1:Y:S01]  /*4090*/  S2R R50, SR_TID.X ;  /* 0x0000000000327919 */ /* 0x000e620000002100 */
[----:B------:R-:W-:Y:S01]  /*40a0*/  SHF.R.S32.HI R48, RZ, 0x1f, R22 ;  /* 0x0000001fff307819 */ /* 0x000fe20000011416 */
[-C--:B--2---:R-:W-:Y:S01]  /*40b0*/  IMAD.WIDE.U32 R104, R22, R102.reuse, R100 ;  /* 0x0000006616687225 */ /* 0x084fe200078e0064 */
[----:B------:R-:W-:Y:S03]  /*40c0*/  BSSY B2, `(.L_x_14855) ;  /* 0x000006d000027945 */ /* 0x000fe60003800000 */
[----:B------:R-:W-:Y:S01]  /*40d0*/  IMAD R48, R48, R102, RZ ;  /* 0x0000006630307224 */ /* 0x000fe200078e02ff */
[----:B------:R-:W-:-:S03]  /*40e0*/  IADD3 R108, P5, P6, R4, R104, R89 ;  /* 0x00000068046c7210 */ /* 0x000fc60007ebe059 */
[----:B------:R-:W-:Y:S01]  /*40f0*/  IMAD R49, R22, R103, R48 ;  /* 0x0000006716317224 */ /* 0x000fe200078e0230 */
[----:B------:R-:W-:-:S03]  /*4100*/  SEL R48, R78, R111, !P0 ;  /* 0x0000006f4e307207 */ /* 0x000fc60004000000 */
[----:B------:R-:W-:Y:S01]  /*4110*/  IMAD.IADD R112, R49, 0x1, R105 ;  /* 0x0000000131707824 */ /* 0x000fe200078e0269 */
[----:B------:R-:W-:-:S04]  /*4120*/  SHF.R.S32.HI R49, RZ, 0x1f, R48 ;  /* 0x0000001fff317819 */ /* 0x000fc80000011430 */
[----:B------:R-:W-:Y:S01]  /*4130*/  LEA.HI R49, R49, R48, RZ, 0x4 ;  /* 0x0000003031317211 */ /* 0x000fe200078f20ff */
[----:B------:R-:W-:Y:S01]  /*4140*/  IMAD R48, R18, 0x1800, R91 ;  /* 0x0000180012307824 */ /* 0x000fe200078e025b */
[----:B------:R-:W-:Y:S02]  /*4150*/  IADD3.X R110, R3, R112, R90, P5, P6 ;  /* 0x00000070036e7210 */ /* 0x000fe40002fec45a */
[----:B------:R-:W-:Y:S01]  /*4160*/  LEA.HI.SX32 R49, R49, R88, 0x1c ;  /* 0x0000005831317211 */ /* 0x000fe200078fe2ff */
[----:B------:R-:W-:-:S04]  /*4170*/  IMAD R48, R48, 0x2, R19 ;  /* 0x0000000230307824 */ /* 0x000fc800078e0213 */
[----:B------:R-:W-:Y:S02]  /*4180*/  IMAD.SHL.U32 R113, R49, 0x8, RZ ;  /* 0x0000000831717824 */ /* 0x000fe400078e00ff */
[----:B-1----:R-:W-:-:S03]  /*4190*/  VIADD R51, R50, 0xffffff80 ;  /* 0xffffff8032337836 */ /* 0x002fc60000000000 */
[----:B------:R-:W-:Y:S02]  /*41a0*/  LOP3.LUT R49, R71, 0x38, R113, 0xf8, !PT ;  /* 0x0000003847317812 */ /* 0x000fe400078ef871 */
[----:B------:R-:W-:Y:S02]  /*41b0*/  SHF.R.S32.HI R50, RZ, 0x1f, R51 ;  /* 0x0000001fff327819 */ /* 0x000fe40000011433 */
[----:B------:R-:W-:Y:S02]  /*41c0*/  LOP3.LUT R49, R49, R74, RZ, 0x3c, !PT ;  /* 0x0000004a31317212 */ /* 0x000fe400078e3cff */
[----:B------:R-:W-:-:S04]  /*41d0*/  LEA.HI R50, R50, R51, RZ, 0x5 ;  /* 0x0000003332327211 */ /* 0x000fc800078f28ff */
[----:B------:R-:W-:-:S05]  /*41e0*/  SHF.R.S32.HI R50, RZ, 0x5, R50 ;  /* 0x00000005ff327819 */ /* 0x000fca0000011432 */
[----:B------:R-:W-:-:S04]  /*41f0*/  IMAD R49, R50, 0x200, R49 ;  /* 0x0000020032317824 */ /* 0x000fc800078e0231 */
        /* <DEDUP_REMOVED lines=49> */
[----:B------:R-:W-:Y:S01]  /*4510*/  HADD2.F32 R36, -RZ, R130.H1_H1 ;  /* 0x30000082ff247230 */ /* 0x000fe20000004100 */
[----:B------:R-:W-:Y:S01]  /*4520*/  F2FP.F16.F32.PACK_AB R122, R125, R122 ;  /* 0x0000007a7d7a723e */ /* 0x000fe200000000ff */
[----:B------:R-:W-:Y:S01]  /*4530*/  HADD2.F32 R33, -RZ, R48.H0_H0 ;  /* 0x20000030ff217230 */ /* 0x000fe20000004100 */
[----:B------:R-:W-:Y:S01]  /*4540*/  F2FP.F16.F32.PACK_AB R123, R124, R123 ;  /* 0x0000007b7c7b723e */ /* 0x000fe200000000ff */
[----:B------:R-:W-:Y:S02]  /*4550*/  HADD2.F32 R52, -RZ, R52.H1_H1 ;  /* 0x30000034ff347230 */ /* 0x000fe40000004100 */
[-C--:B------:R-:W-:Y:S01]  /*4560*/  FMUL.FTZ R38, R34, R36.reuse ;  /* 0x0000002422267220 */ /* 0x080fe20000410000 */
        /* <DEDUP_REMOVED lines=25> */
[----:B------:R-:W-:Y:S01]  /*4700*/  MOV R49, R118 ;  /* 0x0000007600317202 */ /* 0x000fe20000000f00 */
        /* <DEDUP_REMOVED lines=8> */
.L_x_14856:
[----:B------:R-:W-:Y:S05]  /*4790*/  BSYNC B2 ;  /* 0x0000000000027941 */ /* 0x000fea0003800000 */
.L_x_14855:
        /* <DEDUP_REMOVED lines=12> */
.L_x_14854:
[----:B------:R-:W-:Y:S05]  /*4860*/  BSYNC B1 ;  /* 0x0000000000017941 */ /* 0x000fea0003800000 */
.L_x_14853:
[----:B-1----:R-:W-:Y:S02]  /*4870*/  VIADD R33, R22, 0x40 ;  /* 0x0000004016217836 */ /* 0x002fe40000000000 */
[-C--:B--2---:R-:W-:Y:S02]  /*4880*/  IMAD R32, R75, R102.reuse, RZ ;  /* 0x000000664b207224 */ /* 0x084fe400078e02ff */
[C---:B------:R-:W-:Y:S01]  /*4890*/  IMAD.WIDE.U32 R100, R33.reuse, R102, R100 ;  /* 0x0000006621647225 */ /* 0x040fe200078e0064 */
[----:B------:R-:W-:-:S03]  /*48a0*/  ISETP.GE.OR P5, PT, R33, R106, P1 ;  /* 0x0000006a2100720c */ /* 0x000fc60000fa6670 */
[----:B------:R-:W-:-:S10]  /*48b0*/  IMAD R103, R33, R103, R32 ;  /* 0x0000006721677224 */ /* 0x000fd400078e0220 */
[----:B------:R-:W-:Y:S05]  /*48c0*/  @P5 BRA `(.L_x_14843) ;  /* 0x0000000800605947 */ /* 0x000fea0003800000 */
[----:B------:R-:W2:Y:S01]  /*48d0*/  LDL R34, [R1+0x60] ;  /* 0x0000600001227983 */ /* 0x000ea20000100800 */
[----:B------:R-:W-:Y:S01]  /*48e0*/  IMAD.IADD R50, R101, 0x1, R103 ;  /* 0x0000000165327824 */ /* 0x000fe200078e0267 */
[----:B------:R-:W-:Y:S01]  /*48f0*/  IADD3 R32, P5, P6, R4, R100, R89 ;  /* 0x0000006404207210 */ /* 0x000fe20007ebe059 */
[----:B------:R-:W-:Y:S01]  /*4900*/  VIADD R35, R22, 0x40 ;  /* 0x0000004016237836 */ /* 0x000fe20000000000 */
[----:B------:R-:W-:Y:S01]  /*4910*/  SEL R111, R78, R111, !P0 ;  /* 0x0000006f4e6f7207 */ /* 0x000fe20004000000 */
[----:B------:R-:W-:Y:S01]  /*4920*/  VIADD R36, R22, 0x40 ;  /* 0x0000004016247836 */ /* 0x000fe20000000000 */
[----:B------:R-:W-:Y:S01]  /*4930*/  IADD3.X R33, R3, R50, R90, P5, P6 ;  /* 0x0000003203217210 */ /* 0x000fe20002fec45a */
[----:B------:R-:W-:Y:S01]  /*4940*/  IMAD.SHL.U32 R35, R35, 0x40, RZ ;  /* 0x0000004023237824 */ /* 0x000fe200078e00ff */
[----:B------:R-:W-:Y:S01]  /*4950*/  LEA R48, P5, R32, R98, 0x1 ;  /* 0x0000006220307211 */ /* 0x000fe200078a08ff */
[----:B------:R-:W-:Y:S01]  /*4960*/  IMAD.SHL.U32 R36, R36, 0x40, RZ ;  /* 0x0000004024247824 */ /* 0x000fe200078e00ff */
[----:B------:R-:W-:Y:S02]  /*4970*/  BSSY B1, `(.L_x_14857) ;  /* 0x0000069000017945 */ /* 0x000fe40003800000 */
[----:B------:R-:W-:-:S02]  /*4980*/  LEA.HI.X R49, R32, R99, R33, 0x1, P5 ;  /* 0x0000006320317211 */ /* 0x000fc400028f0c21 */
[----:B------:R-:W-:Y:S02]  /*4990*/  SHF.R.S32.HI R32, RZ, 0x1f, R111 ;  /* 0x0000001fff207819 */ /* 0x000fe4000001146f */
[----:B------:R-:W-:Y:S02]  /*49a0*/  LOP3.LUT R35, R35, 0x1c0, RZ, 0xc0, !PT ;  /* 0x000001c023237812 */ /* 0x000fe400078ec0ff */
[----:B------:R-:W-:Y:S02]  /*49b0*/  LEA.HI R111, R32, R111, RZ, 0x4 ;  /* 0x0000006f206f7211 */ /* 0x000fe400078f20ff */
[----:B------:R-:W-:Y:S02]  /*49c0*/  LOP3.LUT R36, R36, 0x1c0, RZ, 0xc0, !PT ;  /* 0x000001c024247812 */ /* 0x000fe400078ec0ff */
[----:B------:R-:W-:Y:S02]  /*49d0*/  LEA.HI.SX32 R51, R111, R88, 0x1c ;  /* 0x000000586f337211 */ /* 0x000fe400078fe2ff */
[----:B------:R-:W-:-:S03]  /*49e0*/  SHF.R.U32.HI R35, RZ, 0x3, R35 ;  /* 0x00000003ff237819 */ /* 0x000fc60000011623 */
[----:B------:R-:W-:-:S05]  /*49f0*/  IMAD.SHL.U32 R51, R51, 0x8, RZ ;  /* 0x0000000833337824 */ /* 0x000fca00078e00ff */
[----:B------:R-:W-:-:S04]  /*4a00*/  LOP3.LUT R32, R36, 0x38, R51, 0xf8, !PT ;  /* 0x0000003824207812 */ /* 0x000fc800078ef833 */
[----:B------:R-:W-:-:S05]  /*4a10*/  LOP3.LUT R32, R32, R35, RZ, 0x3c, !PT ;  /* 0x0000002320207212 */ /* 0x000fca00078e3cff */
[----:B--2---:R-:W-:Y:S02]  /*4a20*/  IMAD.IADD R33, R34, 0x1, R32 ;  /* 0x0000000122217824 */ /* 0x004fe400078e0220 */
        /* <DEDUP_REMOVED lines=8> */
[----:B------:R-:W-:Y:S02]  /*4ab0*/  SHF.R.U32.HI R44, RZ, 0x10, R45 ;  /* 0x00000010ff2c7819 */ /* 0x000fe4000001162d */
[--C-:B------:R-:W-:Y:S02]  /*4ac0*/  SHF.R.U64 R108, R40, 0x10, R41.reuse ;  /* 0x00000010286c7819 */ /* 0x100fe40000001229 */
[----:B------:R-:W-:Y:S01]  /*4ad0*/  SHF.R.U32.HI R52, RZ, 0x10, R41 ;  /* 0x00000010ff347819 */ /* 0x000fe20000011629 */
[----:B--2---:R-:W-:Y:S01]  /*4ae0*/  IMAD.MOV.U32 R41, RZ, RZ, R38 ;  /* 0x000000ffff297224 */ /* 0x004fe200078e0026 */
[----:B------:R-:W-:Y:S01]  /*4af0*/  MOV R40, R36 ;  /* 0x0000002400287202 */ /* 0x000fe20000000f00 */
[----:B-1----:R-:W-:Y:S01]  /*4b00*/  IMAD.MOV.U32 R36, RZ, RZ, R34 ;  /* 0x000000ffff247224 */ /* 0x002fe200078e0022 */
[--C-:B------:R-:W-:Y:S01]  /*4b10*/  SHF.R.U64 R105, R42, 0x10, R43.reuse ;  /* 0x000000102a697819 */ /* 0x100fe2000000122b */
[--C-:B------:R-:W-:Y:S01]  /*4b20*/  HADD2.F32 R38, -RZ, R37.reuse.H0_H0 ;  /* 0x20000025ff267230 */ /* 0x100fe20000004100 */
[----:B------:R-:W-:Y:S01]  /*4b30*/  SHF.R.U32.HI R54, RZ, 0x10, R43 ;  /* 0x00000010ff367819 */ /* 0x000fe2000001162b */
[----:B------:R-:W-:Y:S01]  /*4b40*/  HADD2.F32 R37, -RZ, R37.H1_H1 ;  /* 0x30000025ff257230 */ /* 0x000fe20000004100 */
[--C-:B------:R-:W-:Y:S01]  /*4b50*/  SHF.R.U64 R53, R46, 0x10, R47.reuse ;  /* 0x000000102e357819 */ /* 0x100fe2000000122f */
[----:B------:R-:W-:Y:S01]  /*4b60*/  HADD2.F32 R34, -RZ, R33.H0_H0 ;  /* 0x20000021ff227230 */ /* 0x000fe20000004100 */
[----:B------:R-:W-:Y:S01]  /*4b70*/  SHF.R.U32.HI R47, RZ, 0x10, R47 ;  /* 0x00000010ff2f7819 */ /* 0x000fe2000001162f */
[----:B------:R-:W-:-:S02]  /*4b80*/  HADD2.F32 R44, -RZ, R44.H0_H0 ;  /* 0x2000002cff2c7230 */ /* 0x000fc40000004100 */
[----:B------:R-:W-:Y:S02]  /*4b90*/  HADD2.F32 R43, -RZ, R117.H0_H0 ;  /* 0x20000075ff2b7230 */ /* 0x000fe40000004100 */
[----:B------:R-:W-:Y:S02]  /*4ba0*/  HADD2.F32 R33, -RZ, R33.H1_H1 ;  /* 0x30000021ff217230 */ /* 0x000fe40000004100 */
[-C--:B------:R-:W-:Y:S01]  /*4bb0*/  FMUL.FTZ R46, R37, R44.reuse ;  /* 0x0000002c252e7220 */ /* 0x080fe20000410000 */
[----:B------:R-:W-:Y:S02]  /*4bc0*/  HADD2.F32 R117, -RZ, R117.H1_H1 ;  /* 0x30000075ff757230 */ /* 0x000fe40000004100 */
[----:B------:R-:W-:Y:S02]  /*4bd0*/  HADD2.F32 R42, -RZ, R52.H0_H0 ;  /* 0x20000034ff2a7230 */ /* 0x000fe40000004100 */
[C---:B------:R-:W-:Y:S01]  /*4be0*/  FMUL.FTZ R44, R33.reuse, R44 ;  /* 0x0000002c212c7220 */ /* 0x040fe20000410000 */
[-C--:B------:R-:W-:Y:S01]  /*4bf0*/  FMUL.FTZ R45, R38, R117.reuse ;  /* 0x00000075262d7220 */ /* 0x080fe20000410000 */
[C---:B------:R-:W-:Y:S01]  /*4c00*/  FMUL.FTZ R117, R34.reuse, R117 ;  /* 0x0000007522757220 */ /* 0x040fe20000410000 */
[-C--:B------:R-:W-:Y:S01]  /*4c10*/  FFMA.FTZ R46, R33, R42.reuse, -R46 ;  /* 0x0000002a212e7223 */ /* 0x080fe2000001082e */
[----:B------:R-:W-:Y:S01]  /*4c20*/  FFMA.FTZ R52, R37, R42, R44 ;  /* 0x0000002a25347223 */ /* 0x000fe2000001002c */
[----:B------:R-:W-:Y:S01]  /*4c30*/  FFMA.FTZ R45, R34, R43, -R45 ;  /* 0x0000002b222d7223 */ /* 0x000fe2000001082d */
[----:B------:R-:W-:-:S02]  /*4c40*/  HADD2.F32 R42, -RZ, R116.H1_H1 ;  /* 0x30000074ff2a7230 */ /* 0x000fc40000004100 */
[----:B------:R-:W-:Y:S01]  /*4c50*/  FFMA.FTZ R117, R38, R43, R117 ;  /* 0x0000002b26757223 */ /* 0x000fe20000010075 */
[----:B------:R-:W-:Y:S02]  /*4c60*/  HADD2.F32 R33, -RZ, R35.H0_H0 ;  /* 0x20000023ff217230 */ /* 0x000fe40000004100 */
[--C-:B------:R-:W-:Y:S02]  /*4c70*/  HADD2.F32 R34, -RZ, R39.reuse.H0_H0 ;  /* 0x20000027ff227230 */ /* 0x100fe40000004100 */
[----:B------:R-:W-:Y:S02]  /*4c80*/  HADD2.F32 R39, -RZ, R39.H1_H1 ;  /* 0x30000027ff277230 */ /* 0x000fe40000004100 */
[----:B------:R-:W-:Y:S01]  /*4c90*/  FMUL.FTZ R43, R33, R42 ;  /* 0x0000002a212b7220 */ /* 0x000fe20000410000 */
[----:B------:R-:W-:Y:S02]  /*4ca0*/  HADD2.F32 R44, -RZ, R47.H0_H0 ;  /* 0x2000002fff2c7230 */ /* 0x000fe40000004100 */
[----:B------:R-:W-:-:S02]  /*4cb0*/  HADD2.F32 R35, -RZ, R35.H1_H1 ;  /* 0x30000023ff237230 */ /* 0x000fc40000004100 */
[----:B------:R-:W-:Y:S02]  /*4cc0*/  HADD2.F32 R37, -RZ, R115.H1_H1 ;  /* 0x30000073ff257230 */ /* 0x000fe40000004100 */
[----:B------:R-:W-:Y:S02]  /*4cd0*/  HADD2.F32 R38, -RZ, R54.H0_H0 ;  /* 0x20000036ff267230 */ /* 0x000fe40000004100 */
[C---:B------:R-:W-:Y:S01]  /*4ce0*/  FMUL.FTZ R54, R34.reuse, R42 ;  /* 0x0000002a22367220 */ /* 0x040fe20000410000 */
[-C--:B------:R-:W-:Y:S01]  /*4cf0*/  FMUL.FTZ R42, R39, R44.reuse ;  /* 0x0000002c272a7220 */ /* 0x080fe20000410000 */
[----:B------:R-:W-:Y:S01]  /*4d00*/  FMUL.FTZ R102, R35, R44 ;  /* 0x0000002c23667220 */ /* 0x000fe20000410000 */
[-C--:B------:R-:W-:Y:S01]  /*4d10*/  FFMA.FTZ R44, R34, R37.reuse, R43 ;  /* 0x00000025222c7223 */ /* 0x080fe2000001002b */
[----:B------:R-:W-:Y:S01]  /*4d20*/  FFMA.FTZ R54, R33, R37, -R54 ;  /* 0x0000002521367223 */ /* 0x000fe20000010836 */
[----:B------:R-:W-:Y:S02]  /*4d30*/  HADD2.F32 R34, -RZ, R40.H0_H0 ;  /* 0x20000028ff227230 */ /* 0x000fe40000004100 */
[----:B------:R-:W-:Y:S01]  /*4d40*/  FFMA.FTZ R55, R35, R38, -R42 ;  /* 0x0000002623377223 */ /* 0x000fe2000001082a */
[----:B------:R-:W-:-:S02]  /*4d50*/  HADD2.F32 R116, -RZ, R116.H0_H0 ;  /* 0x20000074ff747230 */ /* 0x000fc40000004100 */
[----:B------:R-:W-:Y:S01]  /*4d60*/  FFMA.FTZ R103, R39, R38, R102 ;  /* 0x0000002627677223 */ /* 0x000fe20000010066 */
[----:B------:R-:W-:Y:S02]  /*4d70*/  HADD2.F32 R37, -RZ, R104.H0_H0 ;  /* 0x20000068ff257230 */ /* 0x000fe40000004100 */
[----:B------:R-:W-:Y:S02]  /*4d80*/  HADD2.F32 R33, -RZ, R32.H0_H0 ;  /* 0x20000020ff217230 */ /* 0x000fe40000004100 */
[----:B------:R-:W-:Y:S01]  /*4d90*/  FMUL.FTZ R38, R34, R116 ;  /* 0x0000007422267220 */ /* 0x000fe20000410000 */
        /* <DEDUP_REMOVED lines=13> */
[----:B------:R-:W-:Y:S02]  /*4e70*/  HADD2.F32 R34, -RZ, R114.H0_H0 ;  /* 0x20000072ff227230 */ /* 0x000fe40000004100 */
[----:B------:R-:W-:-:S02]  /*4e80*/  HADD2.F32 R33, -RZ, R41.H0_H0 ;  /* 0x20000029ff217230 */ /* 0x000fc40000004100 */
[----:B------:R-:W-:Y:S01]  /*4e90*/  HADD2.F32 R114, -RZ, R114.H1_H1 ;  /* 0x30000072ff727230 */ /* 0x000fe20000004100 */
[----:B------:R-:W-:Y:S01]  /*4ea0*/  F2FP.F16.F32.PACK_AB R40, R40, R39 ;  /* 0x000000272828723e */ /* 0x000fe200000000ff */
[----:B------:R-:W-:Y:S02]  /*4eb0*/  HADD2.F32 R37, -RZ, R53.H0_H0 ;  /* 0x20000035ff257230 */ /* 0x000fe40000004100 */
[--C-:B------:R-:W-:Y:S02]  /*4ec0*/  HADD2.F32 R32, -RZ, R36.reuse.H0_H0 ;  /* 0x20000024ff207230 */ /* 0x100fe40000004100 */
[-C--:B------:R-:W-:Y:S01]  /*4ed0*/  FMUL.FTZ R47, R33, R114.reuse ;  /* 0x00000072212f7220 */ /* 0x080fe20000410000 */
[----:B------:R-:W-:Y:S02]  /*4ee0*/  HADD2.F32 R41, -RZ, R41.H1_H1 ;  /* 0x30000029ff297230 */ /* 0x000fe40000004100 */
[----:B------:R-:W-:Y:S02]  /*4ef0*/  HADD2.F32 R36, -RZ, R36.H1_H1 ;  /* 0x30000024ff247230 */ /* 0x000fe40000004100 */
[----:B------:R-:W-:Y:S01]  /*4f00*/  FMUL.FTZ R114, R32, R114 ;  /* 0x0000007220727220 */ /* 0x000fe20000410000 */
[----:B------:R-:W-:-:S02]  /*4f10*/  HADD2.F32 R35, -RZ, R105.H0_H0 ;  /* 0x20000069ff237230 */ /* 0x000fc40000004100 */
[-C--:B------:R-:W-:Y:S01]  /*4f20*/  FMUL.FTZ R53, R41, R37.reuse ;  /* 0x0000002529357220 */ /* 0x080fe20000410000 */
[-C--:B------:R-:W-:Y:S01]  /*4f30*/  FFMA.FTZ R47, R32, R34.reuse, -R47 ;  /* 0x00000022202f7223 */ /* 0x080fe2000001082f */
[C---:B------:R-:W-:Y:S01]  /*4f40*/  FMUL.FTZ R42, R36.reuse, R37 ;  /* 0x00000025242a7220 */ /* 0x040fe20000410000 */
[----:B------:R-:W-:Y:S01]  /*4f50*/  FFMA.FTZ R114, R33, R34, R114 ;  /* 0x0000002221727223 */ /* 0x000fe20000010072 */
[-C--:B------:R-:W-:Y:S01]  /*4f60*/  FFMA.FTZ R36, R36, R35.reuse, -R53 ;  /* 0x0000002324247223 */ /* 0x080fe20000010835 */
[----:B------:R-:W-:Y:S01]  /*4f70*/  F2FP.F16.F32.PACK_AB R32, R43, R38 ;  /* 0x000000262b20723e */ /* 0x000fe200000000ff */
[----:B------:R-:W-:Y:S01]  /*4f80*/  FFMA.FTZ R35, R41, R35, R42 ;  /* 0x0000002329237223 */ /* 0x000fe2000001002a */
[----:B------:R-:W-:Y:S01]  /*4f90*/  F2FP.F16.F32.PACK_AB R33, R46, R45 ;  /* 0x0000002d2e21723e */ /* 0x000fe200000000ff */
[----:B------:R-:W-:Y:S01]  /*4fa0*/  IMAD.MOV.U32 R39, RZ, RZ, R44 ;  /* 0x000000ffff277224 */ /* 0x000fe200078e002c */
[----:B------:R-:W-:Y:S01]  /*4fb0*/  F2FP.F16.F32.PACK_AB R34, R36, R47 ;  /* 0x0000002f2422723e */ /* 0x000fe200000000ff */
[----:B------:R-:W-:Y:S01]  /*4fc0*/  IMAD.MOV.U32 R36, RZ, RZ, R40 ;  /* 0x000000ffff247224 */ /* 0x000fe200078e0028 */
[----:B------:R-:W-:Y:S01]  /*4fd0*/  F2FP.F16.F32.PACK_AB R38, R35, R114 ;  /* 0x000000722326723e */ /* 0x000fe200000000ff */
[----:B------:R-:W-:Y:S01]  /*4fe0*/  IMAD.MOV.U32 R35, RZ, RZ, R54 ;  /* 0x000000ffff237224 */ /* 0x000fe200078e0036 */
[----:B------:R-:W-:-:S07]  /*4ff0*/  F2FP.F16.F32.PACK_AB R37, R52, R117 ;  /* 0x000000753425723e */ /* 0x000fce00000000ff */
.L_x_14858:
[----:B------:R-:W-:Y:S05]  /*5000*/  BSYNC B1 ;  /* 0x0000000000017941 */ /* 0x000fea0003800000 */
.L_x_14857:
        /* <DEDUP_REMOVED lines=10> */
.L_x_14826:
[----:B------:R-:W-:-:S13]  /*50b0*/  ISETP.NE.AND P3, PT, R232, 0x3, PT ;  /* 0x00000003e800780c */ /* 0x000fda0003f65270 */
[----:B------:R-:W-:Y:S05]  /*50c0*/  @!P3 BRA `(.L_x_14859) ;  /* 0x000000000004b947 */ /* 0x000fea0003800000 */
[----:B------:R-:W-:Y:S01]  /*50d0*/  BPT.TRAP 0x1 ;  /* 0x000000040000795c */ /* 0x000fe20000300000 */
.L_x_14859:
[----:B------:R-:W-:Y:S01]  /*50e0*/  IMAD R96, R18, 0x8, R19 ;  /* 0x0000000812607824 */ /* 0x000fe200078e0213 */
[----:B------:R-:W-:Y:S01]  /*50f0*/  SHF.L.U32 R107, R202, 0x1f, RZ ;  /* 0x0000001fca6b7819 */ /* 0x000fe200000006ff */
[----:B------:R-:W-:Y:S01]  /*5100*/  IMAD R106, R27, -0x60, R24 ;  /* 0xffffffa01b6a7824 */ /* 0x000fe200078e0218 */
[----:B------:R-:W-:Y:S02]  /*5110*/  BSSY B1, `(.L_x_14860) ;  /* 0x0000004000017945 */ /* 0x000fe40003800000 */
[----:B------:R-:W0:Y:S02]  /*5120*/  SYNCS.PHASECHK.TRANS64.TRYWAIT P4, [R96+URZ+0x32490], R107 ;  /* 0x0324906b600075a7 */ /* 0x000e24000808017f */
[----:B------:R-:W-:Y:S01]  /*5130*/  VIMNMX R106, R106, 0x60, PT ;  /* 0x000000606a6a7848 */ /* 0x000fe20003fe0100 */
[----:B0-----:R-:W-:Y:S06]  /*5140*/  @!P4 BRA `(.L_x_14861) ;  /* 0x0000019800d0c947 */ /* 0x001fec0003800000 */
.L_x_15134:
[----:B------:R-:W-:Y:S05]  /*5150*/  BSYNC B1 ;  /* 0x0000000000017941 */ /* 0x000fea0003800000 */
.L_x_14860:
[CC--:B------:R-:W-:Y:S01]  /*5160*/  ISETP.GE.AND P5, PT, R22.reuse, R106.reuse, PT ;  /* 0x0000006a1600720c */ /* 0x0c0fe20003fa6270 */
[----:B------:R-:W-:Y:S01]  /*5170*/  VIADD R32, R22, 0x40 ;  /* 0x0000004016207836 */ /* 0x000fe20000000000 */
[----:B------:R-:W-:Y:S04]  /*5180*/  BSSY B1, `(.L_x_14862) ;  /* 0x0000007000017945 */ /* 0x000fe80003800000 */
[----:B------:R-:W-:-:S07]  /*5190*/  ISETP.GE.AND P4, PT, R32, R106, PT ;  /* 0x0000006a2000720c */ /* 0x000fce0003f86270 */
[----:B------:R-:W-:Y:S06]  /*51a0*/  @P5 BRA `(.L_x_14863) ;  /* 0x0000000000105947 */ /* 0x000fec0003800000 */
[----:B------:R-:W1:Y:S04]  /*51b0*/  @!P1 LDS.128 R32, [R104] ;  /* 0x0000000068209984 */ /* 0x000e680000000c00 */
[----:B------:R-:W2:Y:S04]  /*51c0*/  @!P2 LDS.128 R36, [R102] ;  /* 0x000000006624a984 */ /* 0x000ea80000000c00 */
[----:B-1----:R1:W-:Y:S04]  /*51d0*/  @!P1 STG.E.128 desc[UR40][R42.64], R32 ;  /* 0x000000202a009986 */ /* 0x0023e8000c101d28 */
[----:B--2---:R1:W-:Y:S02]  /*51e0*/  @!P2 STG.E.128 desc[UR40][R42.64+0x40], R36 ;  /* 0x000040242a00a986 */ /* 0x0043e4000c101d28 */
.L_x_14863:
[----:B------:R-:W-:Y:S05]  /*51f0*/  BSYNC B1 ;  /* 0x0000000000017941 */ /* 0x000fea0003800000 */
.L_x_14862:
[----:B------:R-:W-:Y:S05]  /*5200*/  @P4 BRA `(.L_x_14843) ;  /* 0x0000000000104947 */ /* 0x000fea0003800000 */
[----:B-1----:R-:W1:Y:S04]  /*5210*/  @!P1 LDS.128 R32, [R104+0x2000] ;  /* 0x0020000068209984 */ /* 0x002e680000000c00 */
[----:B------:R-:W2:Y:S04]  /*5220*/  @!P2 LDS.128 R36, [R102+0x2000] ;  /* 0x002000006624a984 */ /* 0x000ea80000000c00 */
[----:B-1----:R3:W-:Y:S04]  /*5230*/  @!P1 STG.E.128 desc[UR40][R40.64], R32 ;  /* 0x0000002028009986 */ /* 0x0027e8000c101d28 */
[----:B--2---:R3:W-:Y:S02]  /*5240*/  @!P2 STG.E.128 desc[UR40][R40.64+0x40], R36 ;  /* 0x000040242800a986 */ /* 0x0047e4000c101d28 */
.L_x_14843:
[----:B------:R-:W-:Y:S05]  /*5250*/  BSYNC B0 ;  /* 0x0000000000007941 */ /* 0x000fea0003800000 */
.L_x_14825:
        /* <DEDUP_REMOVED lines=17> */
.L_x_14865:
[----:B------:R-:W-:Y:S05]  /*5370*/  BSYNC B0 ;  /* 0x0000000000007941 */ /* 0x000fea0003800000 */
.L_x_14864:
[----:B------:R-:W2:Y:S01]  /*5380*/  SYNCS.PHASECHK.TRANS64.TRYWAIT P3, [R96+URZ+0x324b0], R107 ;  /* 0x0324b06b600075a7 */ /* 0x000ea2000806017f */
[----:B------:R-:W-:Y:S01]  /*5390*/  ULDC UR44, c[0x0][0x320] ;  /* 0x0000c800002c7ab9 */ /* 0x000fe20000000800 */
[----:B------:R-:W-:Y:S01]  /*53a0*/  ULDC.64 UR38, c[0x0][0x328] ;  /* 0x0000ca0000267ab9 */ /* 0x000fe20000000a00 */
[----:B------:R-:W-:Y:S01]  /*53b0*/  ULDC.64 UR36, c[0x0][0x318] ;  /* 0x0000c60000247ab9 */ /* 0x000fe20000000a00 */
[----:B------:R-:W-:Y:S01]  /*53c0*/  BSSY B0, `(.L_x_14866) ;  /* 0x0000003000007945 */ /* 0x000fe20003800000 */
[----:B-1----:R-:W-:-:S03]  /*53d0*/  IMAD R32, R18, 0x6000, R79 ;  /* 0x0000600012207824 */ /* 0x002fc600078e024f */
[----:B--2---:R-:W-:Y:S05]  /*53e0*/  @!P3 BRA `(.L_x_14867) ;  /* 0x00000198003cb947 */ /* 0x004fea0003800000 */
.L_x_15135:
[----:B------:R-:W-:Y:S05]  /*53f0*/  BSYNC B0 ;  /* 0x0000000000007941 */ /* 0x000fea0003800000 */
.L_x_14866:
        /* <DEDUP_REMOVED lines=11> */
[----:B------:R-:W-:-:S05]  /*54b0*/  IMAD.WIDE.U32 R32, R36, UR38, R32 ;  /* 0x0000002624207c25 */ /* 0x000fca000f8e0020 */
[----:B------:R-:W-:Y:S02]  /*54c0*/  IADD3 R33, R33, R35, RZ ;  /* 0x0000002321217210 */ /* 0x000fe40007ffe0ff */
        /* <DEDUP_REMOVED lines=26> */
.L_x_14869:
[----:B------:R-:W-:Y:S05]  /*5670*/  BSYNC B0 ;  /* 0x0000000000007941 */ /* 0x000fea0003800000 */
.L_x_14868:
[----:B--2---:R-:W-:Y:S01]  /*5680*/  VIADD R32, R22, 0x40 ;  /* 0x0000004016207836 */ /* 0x004fe20000000000 */
[----:B------:R-:W-:Y:S04]  /*5690*/  BSSY B0, `(.L_x_14870) ;  /* 0x0000025000007945 */ /* 0x000fe80003800000 */
[----:B------:R-:W-:-:S13]  /*56a0*/  ISETP.GE.AND P3, PT, R32, R106, PT ;  /* 0x0000006a2000720c */ /* 0x000fda0003f66270 */
[----:B------:R-:W-:Y:S05]  /*56b0*/  @P3 BRA `(.L_x_14871) ;  /* 0x0000000000883947 */ /* 0x000fea0003800000 */
[----:B------:R-:W-:Y:S01]  /*56c0*/  IADD3 R35, P3, R36, 0x40, RZ ;  /* 0x0000004024237810 */ /* 0x000fe20007f7e0ff */
        /* <DEDUP_REMOVED lines=33> */
.L_x_14871:
[----:B------:R-:W-:Y:S05]  /*58e0*/  BSYNC B0 ;  /* 0x0000000000007941 */ /* 0x000fea0003800000 */
.L_x_14870:
[----:B------:R-:W-:Y:S01]  /*58f0*/  @!PT LDS RZ, [RZ] ;  /* 0x00000000fffff984 */ /* 0x000fe20000000800 */
[----:B------:R-:W-:Y:S01]  /*5900*/  @!PT LDS RZ, [RZ] ;  /* 0x00000000fffff984 */ /* 0x000fe20000000800 */
[----:B------:R-:W-:Y:S01]  /*5910*/  @!PT LDS RZ, [RZ] ;  /* 0x00000000fffff984 */ /* 0x000fe20000000800 */
[----:B------:R-:W-:Y:S01]  /*5920*/  @!PT LDS RZ, [RZ] ;  /* 0x00000000fffff984 */ /* 0x000fe20000000800 */
[----:B------:R3:W-:Y:S06]  /*5930*/  MEMBAR.ALL.CTA ;  /* 0x0000000000007992 */ /* 0x0007ec0000008000 */
[----:B---3--:R-:W3:Y:S02]  /*5940*/  FENCE.VIEW.ASYNC.S ;  /* 0x00000000000073c6 */ /* 0x008ee40000000000 */
[----:B---3--:R3:W-:Y:S01]  /*5950*/  BAR.SYNC.DEFER_BLOCKING R76, 0x80 ;  /* 0x0002004c0000751d */ /* 0x0087e20000010000 */
[----:B------:R-:W-:Y:S01]  /*5960*/  ISETP.NE.AND P5, PT, R97, RZ, PT ;  /* 0x000000ff6100720c */ /* 0x000fe20003fa5270 */
[----:B------:R-:W-:-:S02]  /*5970*/  VIADD R18, R18, 0x1 ;  /* 0x0000000112127836 */ /* 0x000fc40000000000 */
[----:B01----:R-:W-:-:S03]  /*5980*/  @!P4 VIADD R96, R96, 0x324c0 ;  /* 0x000324c06060c836 */ /* 0x003fc60000000000 */
[C---:B------:R-:W-:Y:S02]  /*5990*/  ISETP.NE.AND P3, PT, R18.reuse, 0x2, PT ;  /* 0x000000021200780c */ /* 0x040fe40003f65270 */
[----:B------:R-:W-:Y:S02]  /*59a0*/  @!P4 PRMT R96, RZ, 0x654, R96 ;  /* 0x00000654ff60c816 */ /* 0x000fe40000000060 */
[----:B--2---:R-:W-:Y:S02]  /*59b0*/  SEL R33, RZ, 0x1, P3 ;  /* 0x00000001ff217807 */ /* 0x004fe40001800000 */
        /* <DEDUP_REMOVED lines=9> */
.L_x_14820:
[----:B------:R-:W2:Y:S01]  /*5a50*/  LDL R5, [R1+0x50] ;  /* 0x0000500001057983 */ /* 0x000ea20000100800 */
[----:B------:R-:W0:Y:S01]  /*5a60*/  LDC R0, c[0x0][0x448] ;  /* 0x00011200ff007b82 */ /* 0x000e220000000800 */
        /* <DEDUP_REMOVED lines=65> */
[----:B--2---:R-:W-:-:S04]  /*5e80*/  VIADD R0, R5, 0x7f ;  /* 0x0000007f05007836 */ /* 0x004fc80000000000 */
[----:B0-----:R-:W-:-:S05]  /*5e90*/  @P1 IMAD.HI.U32 R3, R0, R3, RZ ;  /* 0x0000000300031227 */ /* 0x001fca00078e00ff */
        /* <DEDUP_REMOVED lines=16> */
.L_x_14873:
[----:B------:R-:W-:Y:S01]  /*5fa0*/  CS2R R24, SRZ ;  /* 0x0000000000187805 */ /* 0x000fe2000001ff00 */
        /* <DEDUP_REMOVED lines=9> */
.L_x_15138:
[----:B01----:R-:W-:Y:S01]  /*6040*/  LEA.HI R0, R14, R14, RZ, 0x1 ;  /* 0x0000000e0e007211 */ /* 0x003fe200078f08ff */
[----:B------:R-:W-:Y:S01]  /*6050*/  VIADD R24, R19, 0x18400 ;  /* 0x0001840013187836 */ /* 0x000fe20000000000 */
[----:B------:R-:W-:Y:S01]  /*6060*/  BSSY B6, `(.L_x_14876) ;  /* 0x000001d000067945 */ /* 0x000fe20003800000 */
[----:B------:R-:W-:Y:S01]  /*6070*/  IMAD.MOV.U32 R225, RZ, RZ, 0x40000040 ;  /* 0x40000040ffe17424 */ /* 0x000fe200078e00ff */
[----:B------:R-:W-:Y:S02]  /*6080*/  LOP3.LUT R3, R0, 0x7fffe, RZ, 0xc0, !PT ;  /* 0x0007fffe00037812 */ /* 0x000fe400078ec0ff */
[----:B------:R-:W-:-:S03]  /*6090*/  LOP3.LUT P0, RZ, R24, 0x1bf, RZ, 0xc0, !PT ;  /* 0x000001bf18ff7812 */ /* 0x000fc6000780c0ff */
[----:B------:R-:W-:-:S04]  /*60a0*/  IMAD.IADD R3, R14, 0x1, -R3 ;  /* 0x000000010e037824 */ /* 0x000fc800078e0a03 */
[----:B------:R-:W-:-:S05]  /*60b0*/  IMAD R3, R3, 0x2000, R24 ;  /* 0x0000200003037824 */ /* 0x000fca00078e0218 */
[----:B------:R-:W-:Y:S01]  /*60c0*/  SHF.R.U32.HI R0, RZ, 0x4, R3 ;  /* 0x00000004ff007819 */ /* 0x000fe20000011603 */
[----:B------:R-:W-:-:S03]  /*60d0*/  VIADD R3, R3, 0xa000 ;  /* 0x0000a00003037836 */ /* 0x000fc60000000000 */
[----:B------:R-:W-:Y:S02]  /*60e0*/  LOP3.LUT R0, R0, 0x3fff, RZ, 0xc0, !PT ;  /* 0x00003fff00007812 */ /* 0x000fe400078ec0ff */
[----:B------:R-:W-:Y:S02]  /*60f0*/  SHF.R.U32.HI R3, RZ, 0x4, R3 ;  /* 0x00000004ff037819 */ /* 0x000fe40000011603 */
[----:B------:R-:W-:Y:S02]  /*6100*/  LOP3.LUT R224, R0, 0x10000, RZ, 0xfc, !PT ;  /* 0x0001000000e07812 */ /* 0x000fe400078efcff */
        /* <DEDUP_REMOVED lines=17> */
[----:B-1---5:R-:W-:Y:S05]  /*6220*/  CALL.ABS.NOINC R14 ;  /* 0x000000000e007343 */ /* 0x022fea0003c00000 */
.L_x_14877:
[----:B------:R-:W-:Y:S05]  /*6230*/  BSYNC B6 ;  /* 0x0000000000067941 */ /* 0x000fea0003800000 */
.L_x_14876:
[----:B------:R-:W-:Y:S02]  /*6240*/  ULDC UR4, c[0x0][0x3f4] ;  /* 0x0000fd0000047ab9 */ /* 0x000fe40000000800 */
[----:B------:R-:W-:-:S13]  /*6250*/  ISETP.LT.AND P0, PT, RZ, UR4, PT ;  /* 0x00000004ff007c0c */ /* 0x000fda000bf01270 */
[----:B------:R-:W-:Y:S05]  /*6260*/  @P0 BRA `(.L_x_14878) ;  /* 0x0000000000400947 */ /* 0x000fea0003800000 */
[----:B------:R-:W2:Y:S02]  /*6270*/  LDL R20, [R1+0x8c] ;  /* 0x00008c0001147983 */ /* 0x000ea40000100800 */
[----:B--2---:R-:W-:-:S04]  /*6280*/  LEA.HI R0, R20, R20, RZ, 0x1 ;  /* 0x0000001414007211 */ /* 0x004fc800078f08ff */
        /* <DEDUP_REMOVED lines=8> */
.L_x_14881:
[----:B-1----:R1:W2:Y:S02]  /*6310*/  SYNCS.PHASECHK.TRANS64.TRYWAIT P0, [R19+URZ+0x32400], R0 ;  /* 0x03240000130075a7 */ /* 0x0022a4000800017f */
[----:B--2---:R-:W-:Y:S05]  /*6320*/  @!P0 NANOSLEEP.SYNCS 0x989680 ;  /* 0x009896800000895d */ /* 0x004fea0003900000 */
[----:B------:R-:W2:Y:S02]  /*6330*/  @!P0 SYNCS.PHASECHK.TRANS64 P0, [R19+URZ+0x32400], R0 ;  /* 0x03240000130085a7 */ /* 0x000ea4000800007f */
[----:B--2---:R-:W-:Y:S05]  /*6340*/  @!P0 BRA `(.L_x_14881) ;  /* 0xfffffffc00f08947 */ /* 0x004fea000383ffff */
.L_x_14880:
[----:B------:R-:W-:Y:S05]  /*6350*/  BSYNC B0 ;  /* 0x0000000000007941 */ /* 0x000fea0003800000 */
.L_x_14879:
[----:B------:R-:W-:Y:S05]  /*6360*/  BRA `(.L_x_14882) ;  /* 0x0000002c00887947 */ /* 0x000fea0003800000 */
.L_x_14878:
        /* <DEDUP_REMOVED lines=30> */
.L_x_14884:
[----:B------:R-:W-:Y:S05]  /*6550*/  BSYNC B6 ;  /* 0x0000000000067941 */ /* 0x000fea0003800000 */
.L_x_14883:
[----:B------:R-:W2:Y:S01]  /*6560*/  LDL R41, [R1+0x50] ;  /* 0x0000500001297983 */ /* 0x000ea20000100800 */
[----:B------:R-:W-:Y:S01]  /*6570*/  ULDC.U8 UR4, c[0x0][0x410] ;  /* 0x0001040000047ab9 */ /* 0x000fe20000000000 */
[----:B------:R-:W-:Y:S01]  /*6580*/  BSSY B0, `(.L_x_14885) ;  /* 0x00002b8000007945 */ /* 0x000fe20003800000 */
[----:B------:R-:W-:Y:S01]  /*6590*/  ISETP.NE.AND P0, PT, RZ, UR4, PT ;  /* 0x00000004ff007c0c */ /* 0x000fe2000bf05270 */
[----:B--2---:R-:W-:-:S12]  /*65a0*/  IMAD.IADD R39, R22, 0x1, R41 ;  /* 0x0000000116277824 */ /* 0x004fd800078e0229 */
[----:B------:R-:W-:Y:S05]  /*65b0*/  @!P0 BRA `(.L_x_14886) ;  /* 0x0000001400948947 */ /* 0x000fea0003800000 */
[----:B------:R-:W0:Y:S01]  /*65c0*/  LDC R35, c[0x0][0x448] ;  /* 0x00011200ff237b82 */ /* 0x000e220000000800 */
[----:B------:R-:W1:Y:S01]  /*65d0*/  S2R R20, SR_TID.X ;  /* 0x0000000000147919 */ /* 0x000e620000002100 */
[----:B------:R-:W-:Y:S01]  /*65e0*/  ULDC.64 UR4, c[0x0][0x3f8] ;  /* 0x0000fe0000047ab9 */ /* 0x000fe20000000a00 */
[----:B------:R-:W-:Y:S01]  /*65f0*/  ULDC.64 UR6, c[0x0][0x408] ;  /* 0x0001020000067ab9 */ /* 0x000fe20000000a00 */
[----:B------:R-:W-:Y:S02]  /*6600*/  IMAD.MOV.U32 R6, RZ, RZ, R24 ;  /* 0x000000ffff067224 */ /* 0x000fe400078e0018 */
[----:B------:R-:W-:Y:S02]  /*6610*/  IMAD.MOV.U32 R7, RZ, RZ, R29 ;  /* 0x000000ffff077224 */ /* 0x000fe400078e001d */
[----:B------:R-:W-:Y:S02]  /*6620*/  IMAD.MOV.U32 R8, RZ, RZ, R30 ;  /* 0x000000ffff087224 */ /* 0x000fe400078e001e */
[----:B------:R-:W-:Y:S01]  /*6630*/  IMAD.MOV.U32 R9, RZ, RZ, R27 ;  /* 0x000000ffff097224 */ /* 0x000fe200078e001b */
[----:B0-----:R-:W-:-:S02]  /*6640*/  ISETP.NE.AND P0, PT, R35, 0x1, PT ;  /* 0x000000012300780c */ /* 0x001fc40003f05270 */
[----:B-1----:R-:W-:-:S11]  /*6650*/  IADD3 R21, R20, -0x80, RZ ;  /* 0xffffff8014157810 */ /* 0x002fd60007ffe0ff */
[----:B------:R-:W0:Y:S01]  /*6660*/  @P0 LDC R0, c[0x0][0x44c] ;  /* 0x00011300ff000b82 */ /* 0x000e220000000800 */
[----:B------:R-:W-:-:S04]  /*6670*/  SHF.R.S32.HI R20, RZ, 0x1f, R21 ;  /* 0x0000001fff147819 */ /* 0x000fc80000011415 */
[----:B------:R-:W-:-:S03]  /*6680*/  LEA.HI R20, R20, R21, RZ, 0x2 ;  /* 0x0000001514147211 */ /* 0x000fc600078f10ff */
[----:B------:R-:W1:Y:S01]  /*6690*/  @P0 LDC R5, c[0x0][0x450] ;  /* 0x00011400ff050b82 */ /* 0x000e620000000800 */
[----:B------:R-:W-:-:S05]  /*66a0*/  LOP3.LUT R20, R20, 0xfffffffc, RZ, 0xc0, !PT ;  /* 0xfffffffc14147812 */ /* 0x000fca00078ec0ff */
[----:B------:R-:W-:-:S04]  /*66b0*/  IMAD.IADD R20, R21, 0x1, -R20 ;  /* 0x0000000115147824 */ /* 0x000fc800078e0a14 */
[----:B------:R-:W-:-:S04]  /*66c0*/  IMAD R3, R20, 0x40, R39 ;  /* 0x0000004014037824 */ /* 0x000fc800078e0227 */
        /* <DEDUP_REMOVED lines=23> */
.L_x_15144:
[----:B------:R-:W5:Y:S01]  /*6840*/  LDL R9, [R1+0x30] ;  /* 0x0000300001097983 */ /* 0x000f620000100800 */
[----:B------:R-:W-:Y:S01]  /*6850*/  BSSY B1, `(.L_x_14888) ;  /* 0x000001f000017945 */ /* 0x000fe20003800000 */
[----:B------:R-:W-:Y:S02]  /*6860*/  CS2R R20, SRZ ;  /* 0x0000000000147805 */ /* 0x000fe4000001ff00 */
[----:B------:R-:W-:Y:S02]  /*6870*/  CS2R R30, SRZ ;  /* 0x00000000001e7805 */ /* 0x000fe4000001ff00 */
[----:B------:R-:W-:Y:S02]  /*6880*/  CS2R R28, SRZ ;  /* 0x00000000001c7805 */ /* 0x000fe4000001ff00 */
[----:B------:R-:W-:Y:S01]  /*6890*/  CS2R R24, SRZ ;  /* 0x0000000000187805 */ /* 0x000fe2000001ff00 */
[----:B-----5:R-:W-:-:S05]  /*68a0*/  IMAD R35, R9, R35, RZ ;  /* 0x0000002309237224 */ /* 0x020fca00078e02ff */
[----:B------:R-:W-:-:S13]  /*68b0*/  ISETP.GE.AND P0, PT, R39, R35, PT ;  /* 0x000000232700720c */ /* 0x000fda0003f06270 */
[----:B------:R-:W-:Y:S05]  /*68c0*/  @P0 BRA `(.L_x_14889) ;  /* 0x00000000005c0947 */ /* 0x000fea0003800000 */
[----:B------:R-:W4:Y:S01]  /*68d0*/  LDL R9, [R1+0x98] ;  /* 0x0000980001097983 */ /* 0x000f220000100800 */
        /* <DEDUP_REMOVED lines=8> */
[----:B------:R-:W-:Y:S02]  /*6960*/  CS2R R30, SRZ ;  /* 0x00000000001e7805 */ /* 0x000fe4000001ff00 */
[----:B------:R-:W-:Y:S01]  /*6970*/  CS2R R24, SRZ ;  /* 0x0000000000187805 */ /* 0x000fe2000001ff00 */
[----:B------:R-:W-:Y:S01]  /*6980*/  @!P2 IMAD.WIDE R10, R200, 0x2, R10 ;  /* 0x00000002c80aa825 */ /* 0x000fe200078e020a */
[-C--:B------:R-:W-:Y:S02]  /*6990*/  @!P3 IADD3 R26, P0, R0, R33.reuse, RZ ;  /* 0x00000021001ab210 */ /* 0x080fe40007f1e0ff */
[----:B----4-:R-:W-:Y:S01]  /*69a0*/  @!P3 IADD3 R32, P1, R14, R33, RZ ;  /* 0x000000210e20b210 */ /* 0x010fe20007f3e0ff */
[----:B------:R-:W-:Y:S01]  /*69b0*/  @!P2 IMAD.WIDE R12, R200, 0x2, R14 ;  /* 0x00000002c80ca825 */ /* 0x000fe200078e020e */
[----:B------:R1:W5:Y:S04]  /*69c0*/  @!P2 LD.E.64 R28, desc[UR40][R10.64] ;  /* 0x000000280a1ca980 */ /* 0x000368000c101b00 */
[----:B------:R1:W5:Y:S01]  /*69d0*/  @!P2 LD.E.64 R30, desc[UR40][R12.64] ;  /* 0x000000280c1ea980 */ /* 0x000362000c101b00 */
[----:B------:R-:W-:-:S04]  /*69e0*/  @!P3 SHF.L.U64.HI R20, R211, 0x1, R9 ;  /* 0x00000001d314b819 */ /* 0x000fc80000010209 */
[----:B------:R-:W-:Y:S01]  /*69f0*/  @!P3 IADD3.X R33, R5, R20, RZ, P1, !PT ;  /* 0x000000140521b210 */ /* 0x000fe20000ffe4ff */
[----:B------:R-:W-:Y:S01]  /*6a00*/  @!P3 IMAD.X R27, R3, 0x1, R20, P0 ;  /* 0x00000001031bb824 */ /* 0x000fe200000e0614 */
[----:B------:R-:W-:-:S04]  /*6a10*/  CS2R R20, SRZ ;  /* 0x0000000000147805 */ /* 0x000fc8000001ff00 */
[----:B------:R1:W5:Y:S04]  /*6a20*/  @!P3 LD.E.64 R24, desc[UR40][R26.64] ;  /* 0x000000281a18b980 */ /* 0x000368000c101b00 */
[----:B------:R1:W5:Y:S02]  /*6a30*/  @!P3 LD.E.64 R20, desc[UR40][R32.64] ;  /* 0x000000282014b980 */ /* 0x000364000c101b00 */
.L_x_14889:
[----:B------:R-:W-:Y:S05]  /*6a40*/  BSYNC B1 ;  /* 0x0000000000017941 */ /* 0x000fea0003800000 */
.L_x_14888:
[----:B--2--5:R-:W-:Y:S01]  /*6a50*/  IMAD.MOV.U32 R0, RZ, RZ, R20 ;  /* 0x000000ffff007224 */ /* 0x024fe200078e0014 */
[----:B------:R-:W-:Y:S01]  /*6a60*/  UMOV UR4, 0xffffffff ;  /* 0xffffffff00047882 */ /* 0x000fe20000000000 */
[----:B-1----:R-:W-:Y:S01]  /*6a70*/  IMAD.MOV.U32 R3, RZ, RZ, R21 ;  /* 0x000000ffff037224 */ /* 0x002fe200078e0015 */
        /* <DEDUP_REMOVED lines=18> */
.L_x_15150:
[----:B01----:R-:W5:Y:S04]  /*6ba0*/  LDL R7, [R1+0x8c] ;  /* 0x00008c0001077983 */ /* 0x003f680000100800 */
[----:B------:R-:W2:Y:S01]  /*6bb0*/  LDL R37, [R1+0x90] ;  /* 0x0000900001257983 */ /* 0x000ea20000100800 */
[----:B------:R-:W-:Y:S01]  /*6bc0*/  VIADD R4, R39, 0x40 ;  /* 0x0000004027047836 */ /* 0x000fe20000000000 */
[----:B------:R-:W-:Y:S01]  /*6bd0*/  BSSY B1, `(.L_x_14891) ;  /* 0x0000022000017945 */ /* 0x000fe20003800000 */
[----:B------:R-:W-:Y:S02]  /*6be0*/  CS2R R8, SRZ ;  /* 0x0000000000087805 */ /* 0x000fe4000001ff00 */
[----:B------:R-:W-:Y:S02]  /*6bf0*/  CS2R R12, SRZ ;  /* 0x00000000000c7805 */ /* 0x000fe4000001ff00 */
[----:B------:R-:W-:-:S02]  /*6c00*/  CS2R R10, SRZ ;  /* 0x00000000000a7805 */ /* 0x000fc4000001ff00 */
[----:B------:R-:W-:Y:S02]  /*6c10*/  ISETP.GE.AND P0, PT, R4, R35, PT ;  /* 0x000000230400720c */ /* 0x000fe40003f06270 */
[----:B-----5:R-:W-:-:S04]  /*6c20*/  LEA.HI R6, R7, R7, RZ, 0x1 ;  /* 0x0000000707067211 */ /* 0x020fc800078f08ff */
[----:B------:R-:W-:Y:S01]  /*6c30*/  LOP3.LUT R6, R6, 0xfffffffe, RZ, 0xc0, !PT ;  /* 0xfffffffe06067812 */ /* 0x000fe200078ec0ff */
[----:B--2---:R-:W-:-:S04]  /*6c40*/  IMAD.SHL.U32 R36, R37, 0x40, RZ ;  /* 0x0000004025247824 */ /* 0x004fc800078e00ff */
[----:B------:R-:W-:-:S05]  /*6c50*/  IMAD.IADD R73, R7, 0x1, -R6 ;  /* 0x0000000107497824 */ /* 0x000fca00078e0a06 */
[----:B------:R-:W-:Y:S01]  /*6c60*/  SHF.L.U32 R34, R73, 0x1f, RZ ;  /* 0x0000001f49227819 */ /* 0x000fe200000006ff */
[----:B------:R-:W-:Y:S06]  /*6c70*/  @P0 BRA `(.L_x_14892) ;  /* 0x00000000005c0947 */ /* 0x000fec0003800000 */
[----:B------:R-:W2:Y:S01]  /*6c80*/  LDL R15, [R1+0x98] ;  /* 0x00009800010f7983 */ /* 0x000ea20000100800 */
[----:B------:R-:W-:Y:S01]  /*6c90*/  ULDC UR4, c[0x0][0x3f4] ;  /* 0x0000fd0000047ab9 */ /* 0x000fe20000000800 */
[----:B------:R-:W-:Y:S01]  /*6ca0*/  MOV R7, R3 ;  /* 0x0000000300077202 */ /* 0x000fe20000000f00 */
[----:B---3--:R-:W-:Y:S01]  /*6cb0*/  IMAD.MOV.U32 R6, RZ, RZ, R0 ;  /* 0x000000ffff067224 */ /* 0x008fe200078e0000 */
[----:B------:R-:W-:Y:S02]  /*6cc0*/  ISETP.GE.AND P3, PT, R211, UR4, PT ;  /* 0x00000004d3007c0c */ /* 0x000fe4000bf66270 */
[----:B------:R-:W-:Y:S02]  /*6cd0*/  CS2R R12, SRZ ;  /* 0x00000000000c7805 */ /* 0x000fe4000001ff00 */
[----:B------:R-:W-:-:S09]  /*6ce0*/  ISETP.GE.AND P2, PT, R200, UR4, PT ;  /* 0x00000004c8007c0c */ /* 0x000fd2000bf46270 */
[C---:B------:R-:W-:Y:S01]  /*6cf0*/  @!P3 IMAD.SHL.U32 R9, R211.reuse, 0x2, RZ ;  /* 0x00000002d309b824 */ /* 0x040fe200078e00ff */
[----:B------:R-:W-:Y:S02]  /*6d00*/  CS2R R26, SRZ ;  /* 0x00000000001a7805 */ /* 0x000fe4000001ff00 */
[----:B------:R-:W-:Y:S01]  /*6d10*/  CS2R R10, SRZ ;  /* 0x00000000000a7805 */ /* 0x000fe2000001ff00 */
[----:B------:R-:W-:Y:S01]  /*6d20*/  @!P2 IMAD.WIDE R6, R200, 0x2, R6 ;  /* 0x00000002c806a825 */ /* 0x000fe200078e0206 */
[-C--:B------:R-:W-:Y:S02]  /*6d30*/  @!P3 IADD3 R32, P0, R0, R9.reuse, RZ ;  /* 0x000000090020b210 */ /* 0x080fe40007f1e0ff */
[----:B----4-:R-:W-:Y:S02]  /*6d40*/  @!P3 IADD3 R4, P1, R14, R9, RZ ;  /* 0x000000090e04b210 */ /* 0x010fe40007f3e0ff */
[----:B------:R0:W5:Y:S01]  /*6d50*/  @!P2 LD.E.64 R12, desc[UR40][R6.64] ;  /* 0x00000028060ca980 */ /* 0x000162000c101b00 */
[----:B--2---:R-:W-:Y:S01]  /*6d60*/  @!P3 SHF.L.U64.HI R8, R211, 0x1, R15 ;  /* 0x00000001d308b819 */ /* 0x004fe2000001020f */
[----:B------:R-:W-:-:S04]  /*6d70*/  IMAD.MOV.U32 R15, RZ, RZ, R5 ;  /* 0x000000ffff0f7224 */ /* 0x000fc800078e0005 */
[--C-:B------:R-:W-:Y:S02]  /*6d80*/  @!P3 IMAD.X R33, R3, 0x1, R8.reuse, P0 ;  /* 0x000000010321b824 */ /* 0x100fe400000e0608 */
[----:B------:R-:W-:Y:S01]  /*6d90*/  @!P3 IMAD.X R5, R5, 0x1, R8, P1 ;  /* 0x000000010505b824 */ /* 0x000fe200008e0608 */
[----:B------:R-:W-:Y:S01]  /*6da0*/  CS2R R8, SRZ ;  /* 0x0000000000087805 */ /* 0x000fe2000001ff00 */
[----:B------:R-:W-:Y:S01]  /*6db0*/  @!P2 IMAD.WIDE R14, R200, 0x2, R14 ;  /* 0x00000002c80ea825 */ /* 0x000fe200078e020e */
[----:B------:R0:W5:Y:S04]  /*6dc0*/  @!P3 LD.E.64 R10, desc[UR40][R32.64] ;  /* 0x00000028200ab980 */ /* 0x000168000c101b00 */
[----:B------:R0:W5:Y:S04]  /*6dd0*/  @!P2 LD.E.64 R26, desc[UR40][R14.64] ;  /* 0x000000280e1aa980 */ /* 0x000168000c101b00 */
[----:B------:R0:W5:Y:S02]  /*6de0*/  @!P3 LD.E.64 R8, desc[UR40][R4.64] ;  /* 0x000000280408b980 */ /* 0x000164000c101b00 */
.L_x_14892:
[----:B------:R-:W-:Y:S05]  /*6df0*/  BSYNC B1 ;  /* 0x0000000000017941 */ /* 0x000fea0003800000 */
.L_x_14891:
[----:B0-----:R-:W4:Y:S01]  /*6e00*/  S2R R7, SR_TID.X ;  /* 0x0000000000077919 */ /* 0x001f220000002100 */
[----:B------:R-:W0:Y:S01]  /*6e10*/  SYNCS.PHASECHK.TRANS64.TRYWAIT P0, [R19+URZ+0x32400], R34 ;  /* 0x03240022130075a7 */ /* 0x000e22000800017f */
[----:B------:R-:W-:Y:S01]  /*6e20*/  LOP3.LUT R3, R36, 0x1c0, RZ, 0xc0, !PT ;  /* 0x000001c024037812 */ /* 0x000fe200078ec0ff */
[----:B-----5:R-:W-:Y:S01]  /*6e30*/  IMAD.MOV.U32 R4, RZ, RZ, R26 ;  /* 0x000000ffff047224 */ /* 0x020fe200078e001a */
[----:B------:R-:W-:Y:S01]  /*6e40*/  VIADDMNMX R41, R35, -R41, 0x80, PT ;  /* 0x0000008023297446 */ /* 0x000fe20003800929 */
[----:B------:R-:W-:Y:S01]  /*6e50*/  IMAD.MOV.U32 R5, RZ, RZ, R9 ;  /* 0x000000ffff057224 */ /* 0x000fe200078e0009 */
        /* <DEDUP_REMOVED lines=11> */
[----:B------:R-:W-:Y:S02]  /*6f10*/  PRMT R44, R44, 0x5410, R3 ;  /* 0x000054102c2c7816 */ /* 0x000fe40000000003 */
[----:B------:R-:W-:Y:S02]  /*6f20*/  MOV R5, R10 ;  /* 0x0000000a00057202 */ /* 0x000fe40000000f00 */
[----:B------:R-:W-:Y:S02]  /*6f30*/  PRMT R46, R46, 0x5410, R4 ;  /* 0x000054102e2e7816 */ /* 0x000fe40000000004 */
[----:B------:R-:W-:Y:S01]  /*6f40*/  PRMT R47, R5, 0x7610, R47 ;  /* 0x00007610052f7816 */ /* 0x000fe2000000002f */
[----:B------:R-:W-:Y:S01]  /*6f50*/  IMAD.MOV.U32 R5, RZ, RZ, R11 ;  /* 0x000000ffff057224 */ /* 0x000fe200078e000b */
[----:B------:R-:W-:-:S02]  /*6f60*/  LOP3.LUT P2, RZ, R37, 0x4, RZ, 0xc0, !PT ;  /* 0x0000000425ff7812 */ /* 0x000fc4000784c0ff */
[----:B------:R-:W-:Y:S01]  /*6f70*/  ISETP.GE.AND P1, PT, R22, R41, PT ;  /* 0x000000291600720c */ /* 0x000fe20003f26270 */
[----:B----4-:R-:W-:-:S05]  /*6f80*/  VIADD R14, R7, 0xffffff80 ;  /* 0xffffff80070e7836 */ /* 0x010fca0000000000 */
[----:B------:R-:W-:-:S04]  /*6f90*/  SHF.R.S32.HI R7, RZ, 0x1f, R14 ;  /* 0x0000001fff077819 */ /* 0x000fc8000001140e */
[----:B------:R-:W-:-:S04]  /*6fa0*/  LEA.HI R7, R7, R14, RZ, 0x5 ;  /* 0x0000000e07077211 */ /* 0x000fc800078f28ff */
[----:B------:R-:W-:-:S05]  /*6fb0*/  SHF.R.S32.HI R7, RZ, 0x5, R7 ;  /* 0x00000005ff077819 */ /* 0x000fca0000011407 */
[----:B------:R-:W-:-:S04]  /*6fc0*/  IMAD R0, R7, 0x200, R0 ;  /* 0x0000020007007824 */ /* 0x000fc800078e0200 */
[----:B------:R-:W-:-:S04]  /*6fd0*/  IMAD R3, R0, 0x2, R19 ;  /* 0x0000000200037824 */ /* 0x000fc800078e0213 */
[C---:B------:R-:W-:Y:S02]  /*6fe0*/  VIADD R4, R3.reuse, 0x18400 ;  /* 0x0001840003047836 */ /* 0x040fe40000000000 */
[----:B------:R-:W-:Y:S01]  /*6ff0*/  VIADD R0, R3, 0x18440 ;  /* 0x0001844003007836 */ /* 0x000fe20000000000 */
[----:B0-----:R-:W-:Y:S06]  /*7000*/  @!P0 BRA `(.L_x_14894) ;  /* 0x0000018000648947 */ /* 0x001fec0003800000 */
.L_x_15151:
[----:B------:R-:W-:Y:S05]  /*7010*/  BSYNC B1 ;  /* 0x0000000000017941 */ /* 0x000fea0003800000 */
.L_x_14893:
        /* <DEDUP_REMOVED lines=23> */
[----:B------:R-:W-:Y:S01]  /*7190*/  FMUL.FTZ R35, R29, R33 ;  /* 0x000000211d237220 */ /* 0x000fe20000410000 */
[----:B------:R-:W-:-:S02]  /*71a0*/  HADD2.F32 R14, -RZ, R6.H0_H0 ;  /* 0x20000006ff0e7230 */ /* 0x000fc40000004100 */
[----:B0-----:R-:W-:Y:S01]  /*71b0*/  FMUL.FTZ R34, R4, R32 ;  /* 0x0000002004227220 */ /* 0x001fe20000410000 */
[----:B------:R-:W-:Y:S01]  /*71c0*/  FFMA.FTZ R38, R28, R33, R36 ;  /* 0x000000211c267223 */ /* 0x000fe20000010024 */
[----:B------:R-:W-:Y:S02]  /*71d0*/  HADD2.F32 R15, -RZ, R6.H1_H1 ;  /* 0x30000006ff0f7230 */ /* 0x000fe40000004100 */
[-C--:B------:R-:W-:Y:S01]  /*71e0*/  FMUL.FTZ R36, R4, R30.reuse ;  /* 0x0000001e04247220 */ /* 0x080fe20000410000 */
[C---:B------:R-:W-:Y:S01]  /*71f0*/  FFMA.FTZ R34, R7.reuse, R30, -R34 ;  /* 0x0000001e07227223 */ /* 0x040fe20000010822 */
[--C-:B------:R-:W-:Y:S02]  /*7200*/  HADD2.F32 R6, -RZ, R5.reuse.H0_H0 ;  /* 0x20000005ff067230 */ /* 0x100fe40000004100 */
        /* <DEDUP_REMOVED lines=20> */
.L_x_14898:
[----:B------:R-:W-:Y:S05]  /*7350*/  BSYNC B2 ;  /* 0x0000000000027941 */ /* 0x000fea0003800000 */
.L_x_14897:
        /* <DEDUP_REMOVED lines=17> */
[----:B------:R-:W-:Y:S01]  /*7470*/  FMUL.FTZ R30, R4, R28 ;  /* 0x0000001c041e7220 */ /* 0x000fe20000410000 */
[----:B0-----:R-:W-:Y:S01]  /*7480*/  FFMA.FTZ R34, R20, R29, R32 ;  /* 0x0000001d14227223 */ /* 0x001fe20000010020 */
        /* <DEDUP_REMOVED lines=24> */
.L_x_14896:
[----:B------:R-:W-:Y:S05]  /*7610*/  BSYNC B1 ;  /* 0x0000000000017941 */ /* 0x000fea0003800000 */
.L_x_14895:
        /* <DEDUP_REMOVED lines=50> */
.L_x_14901:
[----:B------:R-:W-:Y:S05]  /*7940*/  BSYNC B1 ;  /* 0x0000000000017941 */ /* 0x000fea0003800000 */
.L_x_14900:
        /* <DEDUP_REMOVED lines=44> */
.L_x_14886:
[----:B------:R-:W0:Y:S01]  /*7c10*/  S2R R0, SR_TID.X ;  /* 0x0000000000007919 */ /* 0x000e220000002100 */
[----:B------:R-:W1:Y:S01]  /*7c20*/  LDC R6, c[0x0][0x448] ;  /* 0x00011200ff067b82 */ /* 0x000e620000000800 */
[----:B------:R-:W-:Y:S01]  /*7c30*/  ULDC.64 UR4, c[0x0][0x3f8] ;  /* 0x0000fe0000047ab9 */ /* 0x000fe20000000a00 */
[----:B------:R-:W-:Y:S01]  /*7c40*/  ULDC.64 UR6, c[0x0][0x408] ;  /* 0x0001020000067ab9 */ /* 0x000fe20000000a00 */
[----:B------:R-:W-:Y:S02]  /*7c50*/  IMAD.MOV.U32 R28, RZ, RZ, R24 ;  /* 0x000000ffff1c7224 */ /* 0x000fe400078e0018 */
[----:B------:R-:W-:Y:S02]  /*7c60*/  IMAD.MOV.U32 R20, RZ, RZ, R30 ;  /* 0x000000ffff147224 */ /* 0x000fe400078e001e */
[----:B------:R-:W-:Y:S01]  /*7c70*/  IMAD.MOV.U32 R21, RZ, RZ, R27 ;  /* 0x000000ffff157224 */ /* 0x000fe200078e001b */
[----:B-1----:R-:W-:Y:S01]  /*7c80*/  ISETP.NE.AND P0, PT, R6, 0x1, PT ;  /* 0x000000010600780c */ /* 0x002fe20003f05270 */
[----:B0-----:R-:W-:-:S05]  /*7c90*/  VIADD R0, R0, 0xffffff80 ;  /* 0xffffff8000007836 */ /* 0x001fca0000000000 */
[----:B------:R-:W-:-:S07]  /*7ca0*/  SHF.R.S32.HI R3, RZ, 0x1f, R0 ;  /* 0x0000001fff037819 */ /* 0x000fce0000011400 */
[----:B------:R-:W0:Y:S01]  /*7cb0*/  @P0 LDC R5, c[0x0][0x450] ;  /* 0x00011400ff050b82 */ /* 0x000e220000000800 */
[----:B------:R-:W-:-:S04]  /*7cc0*/  LEA.HI R3, R3, R0, RZ, 0x2 ;  /* 0x0000000003037211 */ /* 0x000fc800078f10ff */
[----:B------:R-:W-:-:S05]  /*7cd0*/  LOP3.LUT R3, R3, 0xfffffffc, RZ, 0xc0, !PT ;  /* 0xfffffffc03037812 */ /* 0x000fca00078ec0ff */
[----:B------:R-:W-:Y:S02]  /*7ce0*/  IMAD.IADD R3, R0, 0x1, -R3 ;  /* 0x0000000100037824 */ /* 0x000fe400078e0a03 */
[----:B------:R-:W1:Y:S02]  /*7cf0*/  @P0 LDC R0, c[0x0][0x44c] ;  /* 0x00011300ff000b82 */ /* 0x000e640000000800 */
[----:B------:R-:W-:-:S04]  /*7d00*/  IMAD R3, R3, 0x40, R39 ;  /* 0x0000004003037824 */ /* 0x000fc800078e0227 */
[----:B-1----:R-:W-:-:S05]  /*7d10*/  @P0 IMAD.HI.U32 R0, R3, R0, RZ ;  /* 0x0000000003000227 */ /* 0x002fca00078e00ff */
[----:B0-----:R-:W-:-:S04]  /*7d20*/  @P0 SHF.R.U32.HI R3, RZ, R5, R0 ;  /* 0x00000005ff030219 */ /* 0x001fc80000011600 */
        /* <DEDUP_REMOVED lines=17> */
[----:B------:R-:W2:Y:S01]  /*7e40*/  LDL R11, [R1+0x30] ;  /* 0x00003000010b7983 */ /* 0x000ea20000100800 */
[----:B------:R-:W0:Y:S03]  /*7e50*/  LDC R31, c[0x0][0x3f4] ;  /* 0x0000fd00ff1f7b82 */ /* 0x000e260000000800 */
[----:B------:R-:W1:Y:S04]  /*7e60*/  SHFL.IDX PT, R3, R10, RZ, 0x1c1f ;  /* 0x001c1fff0a037589 */ /* 0x000e6800000e0000 */
[----:B------:R-:W3:Y:S04]  /*7e70*/  SHFL.IDX PT, R0, R28, RZ, 0x1c1f ;  /* 0x001c1fff1c007589 */ /* 0x000ee800000e0000 */
[----:B------:R-:W4:Y:S04]  /*7e80*/  SHFL.IDX PT, R14, R29, RZ, 0x1c1f ;  /* 0x001c1fff1d0e7589 */ /* 0x000f2800000e0000 */
[----:B------:R-:W5:Y:S01]  /*7e90*/  SHFL.IDX PT, R8, R20, RZ, 0x1c1f ;  /* 0x001c1fff14087589 */ /* 0x000f6200000e0000 */
[----:B0-----:R-:W-:Y:S01]  /*7ea0*/  ISETP.GE.AND P0, PT, R16, R31, PT ;  /* 0x0000001f1000720c */ /* 0x001fe20003f06270 */
[----:B--2---:R-:W-:-:S05]  /*7eb0*/  IMAD R30, R11, R6, RZ ;  /* 0x000000060b1e7224 */ /* 0x004fca00078e02ff */
[----:B------:R-:W-:-:S13]  /*7ec0*/  ISETP.GE.OR P1, PT, R39, R30, P0 ;  /* 0x0000001e2700720c */ /* 0x000fda0000726670 */
[C---:B------:R-:W-:Y:S01]  /*7ed0*/  @!P1 IMAD.SHL.U32 R9, R16.reuse, 0x2, RZ ;  /* 0x0000000210099824 */ /* 0x040fe200078e00ff */
[----:B------:R-:W-:-:S04]  /*7ee0*/  @!P1 SHF.L.U64.HI R21, R16, 0x1, R17 ;  /* 0x0000000110159819 */ /* 0x000fc80000010211 */
[----:B-1----:R-:W-:-:S05]  /*7ef0*/  @!P1 IADD3 R4, P2, R3, R9, RZ ;  /* 0x0000000903049210 */ /* 0x002fca0007f5e0ff */
[----:B---3--:R-:W-:-:S06]  /*7f00*/  @!P1 IMAD.X R5, R0, 0x1, R21, P2 ;  /* 0x0000000100059824 */ /* 0x008fcc00010e0615 */
[----:B------:R-:W2:Y:S01]  /*7f10*/  @!P1 LD.E.128 R4, desc[UR40][R4.64] ;  /* 0x0000002804049980 */ /* 0x000ea2000c101d00 */
[----:B----4-:R-:W-:-:S05]  /*7f20*/  @!P1 IADD3 R14, P2, R14, R9, RZ ;  /* 0x000000090e0e9210 */ /* 0x010fca0007f5e0ff */
[----:B-----5:R-:W-:-:S04]  /*7f30*/  @!P1 IMAD.X R3, R8, 0x1, R21, P2 ;  /* 0x0000000108039824 */ /* 0x020fc800010e0615 */
[----:B------:R-:W-:-:S05]  /*7f40*/  @!P1 IMAD.MOV.U32 R15, RZ, RZ, R3 ;  /* 0x000000ffff0f9224 */ /* 0x000fca00078e0003 */
[----:B------:R-:W3:Y:S01]  /*7f50*/  @!P1 LD.E.128 R24, desc[UR40][R14.64] ;  /* 0x000000280e189980 */ /* 0x000ee2000c101d00 */
[----:B------:R-:W-:Y:S02]  /*7f60*/  CS2R R36, SRZ ;  /* 0x0000000000247805 */ /* 0x000fe4000001ff00 */
[----:B------:R-:W-:Y:S01]  /*7f70*/  CS2R R34, SRZ ;  /* 0x0000000000227805 */ /* 0x000fe2000001ff00 */
[----:B------:R-:W0:Y:S04]  /*7f80*/  SHFL.IDX PT, R21, R29, 0x1, 0x1c1f ;  /* 0x003c1f001d157f89 */ /* 0x000e2800000e0000 */
[----:B------:R-:W1:Y:S01]  /*7f90*/  SHFL.IDX PT, R20, R20, 0x1, 0x1c1f ;  /* 0x003c1f0014147f89 */ /* 0x000e6200000e0000 */
[----:B--2---:R-:W-:Y:S02]  /*7fa0*/  @!P1 IMAD.MOV.U32 R36, RZ, RZ, R4 ;  /* 0x000000ffff249224 */ /* 0x004fe400078e0004 */
[----:B------:R-:W-:Y:S01]  /*7fb0*/  @!P1 IMAD.MOV.U32 R37, RZ, RZ, R5 ;  /* 0x000000ffff259224 */ /* 0x000fe200078e0005 */
[----:B------:R-:W-:Y:S01]  /*7fc0*/  CS2R R4, SRZ ;  /* 0x0000000000047805 */ /* 0x000fe2000001ff00 */
[----:B------:R-:W-:-:S02]  /*7fd0*/  IMAD.MOV.U32 R0, RZ, RZ, R36 ;  /* 0x000000ffff007224 */ /* 0x000fc400078e0024 */
[----:B------:R-:W-:Y:S02]  /*7fe0*/  @!P1 IMAD.MOV.U32 R34, RZ, RZ, R6 ;  /* 0x000000ffff229224 */ /* 0x000fe400078e0006 */
[----:B------:R-:W-:Y:S01]  /*7ff0*/  @!P1 IMAD.MOV.U32 R35, RZ, RZ, R7 ;  /* 0x000000ffff239224 */ /* 0x000fe200078e0007 */
[----:B------:R-:W-:Y:S01]  /*8000*/  PRMT R46, R46, 0x5410, R0 ;  /* 0x000054102e2e7816 */ /* 0x000fe20000000000 */
[----:B------:R-:W-:Y:S01]  /*8010*/  IMAD.MOV.U32 R3, RZ, RZ, R37 ;  /* 0x000000ffff037224 */ /* 0x000fe200078e0025 */
[----:B------:R-:W2:Y:S01]  /*8020*/  SHFL.IDX PT, R0, R28, 0x1, 0x1c1f ;  /* 0x003c1f001c007f89 */ /* 0x000ea200000e0000 */
[----:B------:R-:W-:Y:S01]  /*8030*/  CS2R R6, SRZ ;  /* 0x0000000000067805 */ /* 0x000fe2000001ff00 */
[----:B------:R-:W-:Y:S01]  /*8040*/  IMAD.MOV.U32 R8, RZ, RZ, R34 ;  /* 0x000000ffff087224 */ /* 0x000fe200078e0022 */
[----:B------:R-:W-:Y:S01]  /*8050*/  MOV R9, R35 ;  /* 0x0000002300097202 */ /* 0x000fe20000000f00 */
[----:B---3--:R-:W-:Y:S01]  /*8060*/  @!P1 IMAD.MOV.U32 R6, RZ, RZ, R24 ;  /* 0x000000ffff069224 */ /* 0x008fe200078e0018 */
[----:B------:R-:W-:Y:S01]  /*8070*/  PRMT R33, R33, 0x5410, R3 ;  /* 0x0000541021217816 */ /* 0x000fe20000000003 */
[----:B------:R-:W-:Y:S01]  /*8080*/  @!P1 IMAD.MOV.U32 R7, RZ, RZ, R25 ;  /* 0x000000ffff079224 */ /* 0x000fe200078e0019 */
[----:B------:R-:W-:Y:S01]  /*8090*/  PRMT R32, R8, 0x5410, R9 ;  /* 0x0000541008207816 */ /* 0x000fe20000000009 */
[----:B------:R-:W-:Y:S01]  /*80a0*/  @!P1 IMAD.MOV.U32 R4, RZ, RZ, R26 ;  /* 0x000000ffff049224 */ /* 0x000fe200078e001a */
[----:B------:R3:W4:Y:S01]  /*80b0*/  SHFL.IDX PT, R3, R10, 0x1, 0x1c1f ;  /* 0x003c1f000a037f89 */ /* 0x00072200000e0000 */
[----:B------:R-:W-:-:S02]  /*80c0*/  @!P1 IMAD.MOV.U32 R5, RZ, RZ, R27 ;  /* 0x000000ffff059224 */ /* 0x000fc400078e001b */
[----:B------:R-:W-:Y:S02]  /*80d0*/  IMAD.MOV.U32 R8, RZ, RZ, R6 ;  /* 0x000000ffff087224 */ /* 0x000fe400078e0006 */
[----:B------:R-:W-:Y:S02]  /*80e0*/  IMAD.MOV.U32 R9, RZ, RZ, R7 ;  /* 0x000000ffff097224 */ /* 0x000fe400078e0007 */
[----:B------:R-:W-:Y:S01]  /*80f0*/  IMAD.MOV.U32 R11, RZ, RZ, R5 ;  /* 0x000000ffff0b7224 */ /* 0x000fe200078e0005 */
[----:B------:R-:W-:Y:S01]  /*8100*/  PRMT R46, R8, 0x7610, R46 ;  /* 0x00007610082e7816 */ /* 0x000fe2000000002e */
[----:B---3--:R-:W-:Y:S01]  /*8110*/  IMAD.MOV.U32 R10, RZ, RZ, R4 ;  /* 0x000000ffff0a7224 */ /* 0x008fe200078e0004 */
[----:B------:R-:W-:Y:S02]  /*8120*/  PRMT R33, R9, 0x7610, R33 ;  /* 0x0000761009217816 */ /* 0x000fe40000000021 */
[----:B------:R-:W-:Y:S02]  /*8130*/  CS2R R8, SRZ ;  /* 0x0000000000087805 */ /* 0x000fe4000001ff00 */
[----:B------:R-:W-:-:S02]  /*8140*/  PRMT R40, R11, 0x7610, R40 ;  /* 0x000076100b287816 */ /* 0x000fc40000000028 */
[----:B012---:R-:W-:-:S07]  /*8150*/  PRMT R51, R10, 0x7610, R51 ;  /* 0x000076100a337816 */ /* 0x007fce0000000033 */
.L_x_15161:
        /* <DEDUP_REMOVED lines=20> */
[----:B------:R-:W-:Y:S01]  /*82a0*/  IMAD.X R13, R0, 0x1, R9, P1 ;  /* 0x00000001000d7824 */ /* 0x000fe200008e0609 */
[----:B------:R-:W-:-:S05]  /*82b0*/  IADD3.X R9, R20, R9, RZ, P2, !PT ;  /* 0x0000000914097210 */ /* 0x000fca00017fe4ff */
[----:B------:R-:W5:Y:S04]  /*82c0*/  LD.E.128 R12, desc[UR40][R12.64] ;  /* 0x000000280c0c7980 */ /* 0x000f68000c101d00 */
[----:B------:R-:W5:Y:S02]  /*82d0*/  LD.E.128 R8, desc[UR40][R8.64] ;  /* 0x0000002808087980 */ /* 0x000f64000c101d00 */
.L_x_14904:
[----:B------:R-:W-:Y:S05]  /*82e0*/  BSYNC B1 ;  /* 0x0000000000017941 */ /* 0x000fea0003800000 */
.L_x_14903:
[----:B------:R-:W4:Y:S01]  /*82f0*/  LDL R0, [R1+0x50] ;  /* 0x0000500001007983 */ /* 0x000f220000100800 */
[----:B------:R-:W0:Y:S01]  /*8300*/  SYNCS.PHASECHK.TRANS64.TRYWAIT P1, [R19+URZ+0x32400], R24 ;  /* 0x03240018130075a7 */ /* 0x000e22000802017f */
[----:B------:R-:W-:Y:S01]  /*8310*/  VIADD R21, R22, 0x40 ;  /* 0x0000004016157836 */ /* 0x000fe20000000000 */
[----:B------:R-:W-:Y:S01]  /*8320*/  BSSY B1, `(.L_x_14905) ;  /* 0x0000011000017945 */ /* 0x000fe20003800000 */
[----:B-----5:R-:W-:-:S05]  /*8330*/  IMAD.MOV.U32 R20, RZ, RZ, R9 ;  /* 0x000000ffff147224 */ /* 0x020fca00078e0009 */
[----:B------:R-:W-:Y:S01]  /*8340*/  PRMT R52, R20, 0x7610, R52 ;  /* 0x0000761014347816 */ /* 0x000fe20000000034 */
[----:B------:R-:W-:Y:S01]  /*8350*/  IMAD.MOV.U32 R20, RZ, RZ, R12 ;  /* 0x000000ffff147224 */ /* 0x000fe200078e000c */
[----:B----4-:R-:W-:Y:S01]  /*8360*/  VIADDMNMX R3, R30, -R0, 0x80, PT ;  /* 0x000000801e037446 */ /* 0x010fe20003800900 */
[----:B------:R-:W-:-:S03]  /*8370*/  IMAD.MOV.U32 R0, RZ, RZ, R8 ;  /* 0x000000ffff007224 */ /* 0x000fc600078e0008 */
[-C--:B------:R-:W-:Y:S02]  /*8380*/  ISETP.GE.OR P2, PT, R22, R3.reuse, P0 ;  /* 0x000000031600720c */ /* 0x080fe40000746670 */
[----:B------:R-:W-:Y:S01]  /*8390*/  PRMT R51, R51, 0x5410, R0 ;  /* 0x0000541033337816 */ /* 0x000fe20000000000 */
[----:B------:R-:W-:Y:S01]  /*83a0*/  IMAD.MOV.U32 R0, RZ, RZ, R10 ;  /* 0x000000ffff007224 */ /* 0x000fe200078e000a */
[----:B------:R-:W-:Y:S01]  /*83b0*/  ISETP.GE.OR P0, PT, R21, R3, P0 ;  /* 0x000000031500720c */ /* 0x000fe20000706670 */
[----:B------:R-:W-:Y:S02]  /*83c0*/  IMAD.MOV.U32 R3, RZ, RZ, R11 ;  /* 0x000000ffff037224 */ /* 0x000fe400078e000b */
[----:B------:R-:W-:Y:S01]  /*83d0*/  IMAD.MOV.U32 R21, RZ, RZ, R13 ;  /* 0x000000ffff157224 */ /* 0x000fe200078e000d */
[----:B------:R-:W-:Y:S01]  /*83e0*/  PRMT R52, R52, 0x5410, R0 ;  /* 0x0000541034347816 */ /* 0x000fe20000000000 */
[----:B------:R-:W-:Y:S01]  /*83f0*/  IMAD.IADD R0, R16, 0x1, R31 ;  /* 0x0000000110007824 */ /* 0x000fe200078e021f */
[----:B------:R-:W-:-:S02]  /*8400*/  PRMT R53, R3, 0x5410, R20 ;  /* 0x0000541003357816 */ /* 0x000fc40000000014 */
[----:B------:R-:W-:Y:S01]  /*8410*/  PRMT R54, R21, 0x7610, R54 ;  /* 0x0000761015367816 */ /* 0x000fe20000000036 */
[----:B0-----:R-:W-:Y:S06]  /*8420*/  @!P1 BRA `(.L_x_14906) ;  /* 0x0000017000e09947 */ /* 0x001fec0003800000 */
.L_x_15162:
[----:B------:R-:W-:Y:S05]  /*8430*/  BSYNC B1 ;  /* 0x0000000000017941 */ /* 0x000fea0003800000 */
.L_x_14905:
[----:B------:R-:W-:Y:S01]  /*8440*/  BSSY B1, `(.L_x_14907) ;  /* 0x0000069000017945 */ /* 0x000fe20003800000 */
[----:B------:R-:W-:Y:S01]  /*8450*/  IMAD.MOV.U32 R55, RZ, RZ, R14 ;  /* 0x000000ffff377224 */ /* 0x000fe200078e000e */
[----:B------:R-:W-:Y:S01]  /*8460*/  LOP3.LUT R0, R0, 0x38, RZ, 0xc0, !PT ;  /* 0x0000003800007812 */ /* 0x000fe200078ec0ff */
[----:B------:R-:W-:Y:S01]  /*8470*/  IMAD.MOV.U32 R56, RZ, RZ, R15 ;  /* 0x000000ffff387224 */ /* 0x000fe200078e000f */
[----:B------:R-:W-:Y:S06]  /*8480*/  @P2 BRA `(.L_x_14908) ;  /* 0x0000000400902947 */ /* 0x000fec0003800000 */
[----:B------:R-:W2:Y:S01]  /*8490*/  LDL R3, [R1+0x90] ;  /* 0x0000900001037983 */ /* 0x000ea20000100800 */
[----:B------:R-:W1:Y:S02]  /*84a0*/  S2R R20, SR_TID.X ;  /* 0x0000000000147919 */ /* 0x000e640000002100 */
[----:B-1----:R-:W-:-:S05]  /*84b0*/  VIADD R20, R20, 0xffffff80 ;  /* 0xffffff8014147836 */ /* 0x002fca0000000000 */
[----:B------:R-:W-:-:S04]  /*84c0*/  SHF.R.S32.HI R28, RZ, 0x1f, R20 ;  /* 0x0000001fff1c7819 */ /* 0x000fc80000011414 */
[----:B------:R-:W-:-:S04]  /*84d0*/  LEA.HI R28, R28, R20, RZ, 0x5 ;  /* 0x000000141c1c7211 */ /* 0x000fc800078f28ff */
[----:B------:R-:W-:Y:S02]  /*84e0*/  SHF.R.S32.HI R28, RZ, 0x5, R28 ;  /* 0x00000005ff1c7819 */ /* 0x000fe4000001141c */
[--C-:B------:R-:W-:Y:S02]  /*84f0*/  SHF.R.U64 R50, R36, 0x10, R37.reuse ;  /* 0x0000001024327819 */ /* 0x100fe40000001225 */
[----:B------:R-:W-:Y:S01]  /*8500*/  SHF.R.U32.HI R38, RZ, 0x10, R37 ;  /* 0x00000010ff267819 */ /* 0x000fe20000011625 */
[--C-:B------:R-:W-:Y:S01]  /*8510*/  HADD2.F32 R37, -RZ, R33.reuse.H0_H0 ;  /* 0x20000021ff257230 */ /* 0x100fe20000004100 */
[----:B------:R-:W-:Y:S02]  /*8520*/  SHF.R.U32.HI R36, RZ, 0x10, R7 ;  /* 0x00000010ff247819 */ /* 0x000fe40000011607 */
[--C-:B------:R-:W-:Y:S02]  /*8530*/  SHF.R.U64 R49, R34, 0x10, R35.reuse ;  /* 0x0000001022317819 */ /* 0x100fe40000001223 */
[----:B------:R-:W-:Y:S01]  /*8540*/  SHF.R.U32.HI R44, RZ, 0x10, R35 ;  /* 0x00000010ff2c7819 */ /* 0x000fe20000011623 */
[----:B------:R-:W-:Y:S01]  /*8550*/  HADD2.F32 R35, -RZ, R33.H1_H1 ;  /* 0x30000021ff237230 */ /* 0x000fe20000004100 */
[--C-:B------:R-:W-:Y:S01]  /*8560*/  SHF.R.U64 R47, R4, 0x10, R5.reuse ;  /* 0x00000010042f7819 */ /* 0x100fe20000001205 */
[----:B------:R-:W-:Y:S01]  /*8570*/  HADD2.F32 R34, -RZ, R36.H0_H0 ;  /* 0x20000024ff227230 */ /* 0x000fe20000004100 */
[----:B------:R-:W-:-:S02]  /*8580*/  SHF.R.U32.HI R42, RZ, 0x10, R5 ;  /* 0x00000010ff2a7819 */ /* 0x000fc40000011605 */
[----:B------:R-:W-:Y:S01]  /*8590*/  SHF.R.U64 R48, R6, 0x10, R7 ;  /* 0x0000001006307819 */ /* 0x000fe20000001207 */
[----:B--2---:R-:W-:-:S05]  /*85a0*/  IMAD.SHL.U32 R3, R3, 0x40, RZ ;  /* 0x0000004003037824 */ /* 0x004fca00078e00ff */
[----:B------:R-:W-:-:S04]  /*85b0*/  LOP3.LUT R21, R3, 0x1c0, RZ, 0xc0, !PT ;  /* 0x000001c003157812 */ /* 0x000fc800078ec0ff */
[----:B------:R-:W-:Y:S02]  /*85c0*/  LOP3.LUT R3, R21, 0x38, R16, 0xf8, !PT ;  /* 0x0000003815037812 */ /* 0x000fe400078ef810 */
[----:B0-----:R-:W-:-:S04]  /*85d0*/  SHF.R.U32.HI R24, RZ, 0x3, R21 ;  /* 0x00000003ff187819 */ /* 0x001fc80000011615 */
[----:B------:R-:W-:-:S04]  /*85e0*/  LOP3.LUT R3, R3, R24, RZ, 0x3c, !PT ;  /* 0x0000001803037212 */ /* 0x000fc800078e3cff */
[----:B------:R-:W-:Y:S02]  /*85f0*/  LEA R20, R28, R3, 0x9 ;  /* 0x000000031c147211 */ /* 0x000fe400078e48ff */
[----:B------:R-:W-:-:S03]  /*8600*/  LOP3.LUT R3, R24, R0, R21, 0x1e, !PT ;  /* 0x0000000018037212 */ /* 0x000fc600078e1e15 */
[----:B------:R-:W-:Y:S02]  /*8610*/  IMAD R43, R20, 0x2, R19 ;  /* 0x00000002142b7824 */ /* 0x000fe400078e0213 */
[----:B------:R-:W-:-:S03]  /*8620*/  IMAD R20, R28, 0x200, R3 ;  /* 0x000002001c147824 */ /* 0x000fc600078e0203 */
[----:B------:R-:W0:Y:S01]  /*8630*/  LDS.128 R24, [R43+0x18400] ;  /* 0x018400002b187984 */ /* 0x000e220000000c00 */
[----:B------:R-:W-:-:S05]  /*8640*/  IMAD R45, R20, 0x2, R19 ;  /* 0x00000002142d7824 */ /* 0x000fca00078e0213 */
[----:B------:R-:W1:Y:S01]  /*8650*/  LDS.128 R28, [R45+0x18400] ;  /* 0x018400002d1c7984 */ /* 0x000e620000000c00 */
[----:B0-----:R-:W-:Y:S02]  /*8660*/  HADD2.F32 R4, -RZ, R25.H0_H0 ;  /* 0x20000019ff047230 */ /* 0x001fe40000004100 */
[--C-:B-1----:R-:W-:Y:S02]  /*8670*/  HADD2.F32 R20, -RZ, R29.reuse.H0_H0 ;  /* 0x2000001dff147230 */ /* 0x102fe40000004100 */
[----:B------:R-:W-:-:S03]  /*8680*/  HADD2.F32 R29, -RZ, R29.H1_H1 ;  /* 0x3000001dff1d7230 */ /* 0x000fc60000004100 */
[C---:B------:R-:W-:Y:S01]  /*8690*/  FMUL.FTZ R39, R20.reuse, R37 ;  /* 0x0000002514277220 */ /* 0x040fe20000410000 */
[-C--:B------:R-:W-:Y:S01]  /*86a0*/  FMUL.FTZ R41, R20, R35.reuse ;  /* 0x0000002314297220 */ /* 0x080fe20000410000 */
[----:B------:R-:W-:Y:S02]  /*86b0*/  HADD2.F32 R25, -RZ, R25.H1_H1 ;  /* 0x30000019ff197230 */ /* 0x000fe40000004100 */
[----:B------:R-:W-:Y:S01]  /*86c0*/  FMUL.FTZ R36, R29, R34 ;  /* 0x000000221d247220 */ /* 0x000fe20000410000 */
[----:B------:R-:W-:Y:S02]  /*86d0*/  HADD2.F32 R20, -RZ, R38.H0_H0 ;  /* 0x20000026ff147230 */ /* 0x000fe40000004100 */
[C---:B------:R-:W-:Y:S01]  /*86e0*/  FFMA.FTZ R39, R4.reuse, R35, -R39 ;  /* 0x0000002304277223 */ /* 0x040fe20000010827 */
[----:B------:R-:W-:Y:S01]  /*86f0*/  FFMA.FTZ R41, R4, R37, R41 ;  /* 0x0000002504297223 */ /* 0x000fe20000010029 */
[----:B------:R-:W-:Y:S02]  /*8700*/  HADD2.F32 R33, -RZ, R31.H0_H0 ;  /* 0x2000001fff217230 */ /* 0x000fe40000004100 */
[----:B------:R-:W-:-:S02]  /*8710*/  HADD2.F32 R35, -RZ, R40.H0_H0 ;  /* 0x20000028ff237230 */ /* 0x000fc40000004100 */
[----:B------:R-:W-:Y:S02]  /*8720*/  HADD2.F32 R4, -RZ, R32.H1_H1 ;  /* 0x30000020ff047230 */ /* 0x000fe40000004100 */
[-C--:B------:R-:W-:Y:S01]  /*8730*/  FFMA.FTZ R38, R25, R20.reuse, -R36 ;  /* 0x0000001419267223 */ /* 0x080fe20000010824 */
[----:B------:R-:W-:Y:S02]  /*8740*/  HADD2.F32 R6, -RZ, R27.H0_H0 ;  /* 0x2000001bff067230 */ /* 0x000fe40000004100 */
[----:B------:R-:W-:Y:S01]  /*8750*/  FMUL.FTZ R40, R29, R20 ;  /* 0x000000141d287220 */ /* 0x000fe20000410000 */
[----:B------:R-:W-:Y:S02]  /*8760*/  HADD2.F32 R36, -RZ, R42.H0_H0 ;  /* 0x2000002aff247230 */ /* 0x000fe40000004100 */
[C---:B------:R-:W-:Y:S01]  /*8770*/  FMUL.FTZ R29, R33.reuse, R35 ;  /* 0x00000023211d7220 */ /* 0x040fe20000410000 */
[----:B------:R-:W-:Y:S02]  /*8780*/  HADD2.F32 R31, -RZ, R31.H1_H1 ;  /* 0x3000001fff1f7230 */ /* 0x000fe40000004100 */
[----:B------:R-:W-:Y:S01]  /*8790*/  FMUL.FTZ R42, R33, R4 ;  /* 0x00000004212a7220 */ /* 0x000fe20000410000 */
[----:B------:R-:W-:-:S02]  /*87a0*/  HADD2.F32 R27, -RZ, R27.H1_H1 ;  /* 0x3000001bff1b7230 */ /* 0x000fc40000004100 */
[----:B------:R-:W-:Y:S01]  /*87b0*/  FFMA.FTZ R40, R25, R34, R40 ;  /* 0x0000002219287223 */ /* 0x000fe20000010028 */
[C---:B------:R-:W-:Y:S01]  /*87c0*/  FFMA.FTZ R33, R6.reuse, R4, -R29 ;  /* 0x0000000406217223 */ /* 0x040fe2000001081d */
[----:B------:R-:W-:Y:S02]  /*87d0*/  HADD2.F32 R20, -RZ, R44.H0_H0 ;  /* 0x2000002cff147230 */ /* 0x000fe40000004100 */
[----:B------:R-:W-:Y:S01]  /*87e0*/  FFMA.FTZ R42, R6, R35, R42 ;  /* 0x00000023062a7223 */ /* 0x000fe2000001002a */
[----:B------:R-:W-:Y:S02]  /*87f0*/  HADD2.F32 R7, -RZ, R28.H0_H0 ;  /* 0x2000001cff077230 */ /* 0x000fe40000004100 */
[----:B------:R-:W-:Y:S01]  /*8800*/  FMUL.FTZ R34, R31, R36 ;  /* 0x000000241f227220 */ /* 0x000fe20000410000 */
[--C-:B------:R-:W-:Y:S02]  /*8810*/  HADD2.F32 R6, -RZ, R46.reuse.H0_H0 ;  /* 0x2000002eff067230 */ /* 0x100fe40000004100 */
[----:B------:R-:W-:-:S02]  /*8820*/  HADD2.F32 R4, -RZ, R46.H1_H1 ;  /* 0x3000002eff047230 */ /* 0x000fc40000004100 */
[-C--:B------:R-:W-:Y:S01]  /*8830*/  FMUL.FTZ R46, R31, R20.reuse ;  /* 0x000000141f2e7220 */ /* 0x080fe20000410000 */
[----:B------:R-:W-:Y:S02]  /*8840*/  HADD2.F32 R3, -RZ, R24.H0_H0 ;  /* 0x20000018ff037230 */ /* 0x000fe40000004100 */
[----:B------:R-:W-:Y:S01]  /*8850*/  FFMA.FTZ R44, R27, R20, -R34 ;  /* 0x000000141b2c7223 */ /* 0x000fe20000010822 */
[----:B------:R-:W-:Y:S02]  /*8860*/  HADD2.F32 R21, -RZ, R30.H0_H0 ;  /* 0x2000001eff157230 */ /* 0x000fe40000004100 */
[C---:B------:R-:W-:Y:S01]  /*8870*/  FMUL.FTZ R34, R7.reuse, R6 ;  /* 0x0000000607227220 */ /* 0x040fe20000410000 */
[----:B------:R-:W-:Y:S02]  /*8880*/  HADD2.F32 R20, -RZ, R51.H0_H0 ;  /* 0x20000033ff147230 */ /* 0x000fe40000004100 */
[----:B------:R-:W-:Y:S02]  /*8890*/  HADD2.F32 R32, -RZ, R32.H0_H0 ;  /* 0x20000020ff207230 */ /* 0x000fe40000004100 */
[----:B------:R-:W-:Y:S01]  /*88a0*/  FMUL.FTZ R7, R7, R4 ;  /* 0x0000000407077220 */ /* 0x000fe20000410000 */
[----:B------:R-:W-:Y:S01]  /*88b0*/  FFMA.FTZ R35, R27, R36, R46 ;  /* 0x000000241b237223 */ /* 0x000fe2000001002e */
[----:B------:R-:W-:Y:S01]  /*88c0*/  FFMA.FTZ R4, R3, R4, -R34 ;  /* 0x0000000403047223 */ /* 0x000fe20000010822 */
[----:B------:R-:W-:-:S02]  /*88d0*/  HADD2.F32 R5, -RZ, R26.H0_H0 ;  /* 0x2000001aff057230 */ /* 0x000fc40000004100 */
[C---:B------:R-:W-:Y:S01]  /*88e0*/  FMUL.FTZ R36, R21.reuse, R20 ;  /* 0x0000001415247220 */ /* 0x040fe20000410000 */
[----:B------:R-:W-:Y:S01]  /*88f0*/  FMUL.FTZ R34, R21, R32 ;  /* 0x0000002015227220 */ /* 0x000fe20000410000 */
[----:B------:R-:W-:Y:S02]  /*8900*/  HADD2.F32 R28, -RZ, R28.H1_H1 ;  /* 0x3000001cff1c7230 */ /* 0x000fe40000004100 */
[----:B------:R-:W-:Y:S01]  /*8910*/  FFMA.FTZ R6, R3, R6, R7 ;  /* 0x0000000603067223 */ /* 0x000fe20000010007 */
[----:B------:R-:W-:Y:S02]  /*8920*/  HADD2.F32 R21, -RZ, R48.H0_H0 ;  /* 0x20000030ff157230 */ /* 0x000fe40000004100 */
[----:B------:R-:W-:Y:S02]  /*8930*/  HADD2.F32 R3, -RZ, R50.H0_H0 ;  /* 0x20000032ff037230 */ /* 0x000fe40000004100 */
[----:B------:R-:W-:Y:S02]  /*8940*/  HADD2.F32 R30, -RZ, R30.H1_H1 ;  /* 0x3000001eff1e7230 */ /* 0x000fe40000004100 */
[----:B------:R-:W-:-:S02]  /*8950*/  HADD2.F32 R25, -RZ, R47.H0_H0 ;  /* 0x2000002fff197230 */ /* 0x000fc40000004100 */
[C---:B------:R-:W-:Y:S01]  /*8960*/  FFMA.FTZ R36, R5.reuse, R32, -R36 ;  /* 0x0000002005247223 */ /* 0x040fe20000010824 */
[----:B------:R-:W-:Y:S02]  /*8970*/  HADD2.F32 R7, -RZ, R49.H0_H0 ;  /* 0x20000031ff077230 */ /* 0x000fe40000004100 */
[----:B------:R-:W-:Y:S01]  /*8980*/  FFMA.FTZ R34, R5, R20, R34 ;  /* 0x0000001405227223 */ /* 0x000fe20000010022 */
[----:B------:R-:W-:Y:S02]  /*8990*/  HADD2.F32 R24, -RZ, R24.H1_H1 ;  /* 0x30000018ff187230 */ /* 0x000fe40000004100 */
        /* <DEDUP_REMOVED lines=19> */
.L_x_14908:
[----:B------:R-:W-:Y:S05]  /*8ad0*/  BSYNC B1 ;  /* 0x0000000000017941 */ /* 0x000fea0003800000 */
.L_x_14907:
[----:B------:R-:W-:Y:S01]  /*8ae0*/  PRMT R40, R55, 0x5410, R56 ;  /* 0x0000541037287816 */ /* 0x000fe20000000038 */
[----:B------:R-:W-:Y:S06]  /*8af0*/  @P0 BRA `(.L_x_14899) ;  /* 0x0000000400800947 */ /* 0x000fec0003800000 */
[----:B------:R-:W2:Y:S01]  /*8b00*/  LDL R3, [R1+0x60] ;  /* 0x0000600001037983 */ /* 0x000ea20000100800 */
[C---:B-1----:R-:W-:Y:S02]  /*8b10*/  VIADD R4, R22.reuse, 0x40 ;  /* 0x0000004016047836 */ /* 0x042fe40000000000 */
[----:B------:R-:W-:Y:S01]  /*8b20*/  VIADD R5, R22, 0x40 ;  /* 0x0000004016057836 */ /* 0x000fe20000000000 */
[----:B------:R-:W3:Y:S01]  /*8b30*/  LDL R41, [R1+0x9c] ;  /* 0x00009c0001297983 */ /* 0x000ee20000100800 */
[----:B------:R-:W-:Y:S02]  /*8b40*/  IMAD.SHL.U32 R4, R4, 0x40, RZ ;  /* 0x0000004004047824 */ /* 0x000fe400078e00ff */
[----:B------:R-:W-:-:S03]  /*8b50*/  IMAD.SHL.U32 R5, R5, 0x40, RZ ;  /* 0x0000004005057824 */ /* 0x000fc600078e00ff */
[----:B------:R-:W-:Y:S02]  /*8b60*/  LOP3.LUT R4, R4, 0x1c0, RZ, 0xc0, !PT ;  /* 0x000001c004047812 */ /* 0x000fe400078ec0ff */
[----:B------:R-:W-:Y:S02]  /*8b70*/  LOP3.LUT R5, R5, 0x1c0, RZ, 0xc0, !PT ;  /* 0x000001c005057812 */ /* 0x000fe400078ec0ff */
[----:B------:R-:W-:-:S04]  /*8b80*/  SHF.R.U32.HI R4, RZ, 0x3, R4 ;  /* 0x00000003ff047819 */ /* 0x000fc80000011604 */
[----:B------:R-:W-:Y:S02]  /*8b90*/  LOP3.LUT R0, R4, R0, R5, 0x1e, !PT ;  /* 0x0000000004007212 */ /* 0x000fe400078e1e05 */
[----:B------:R-:W-:Y:S01]  /*8ba0*/  SHF.R.U32.HI R28, RZ, 0x10, R9 ;  /* 0x00000010ff1c7819 */ /* 0x000fe20000011609 */
[----:B------:R-:W-:Y:S01]  /*8bb0*/  HADD2.F32 R21, -RZ, R52.H0_H0 ;  /* 0x20000034ff157230 */ /* 0x000fe20000004100 */
[----:B------:R-:W-:Y:S02]  /*8bc0*/  SHF.R.U64 R39, R12, 0x10, R13 ;  /* 0x000000100c277819 */ /* 0x000fe4000000120d */
[--C-:B------:R-:W-:Y:S02]  /*8bd0*/  SHF.R.U64 R38, R14, 0x10, R15.reuse ;  /* 0x000000100e267819 */ /* 0x100fe4000000120f */
[----:B------:R-:W-:Y:S01]  /*8be0*/  SHF.R.U32.HI R36, RZ, 0x10, R15 ;  /* 0x00000010ff247819 */ /* 0x000fe2000001160f */
[----:B------:R-:W-:Y:S01]  /*8bf0*/  HADD2.F32 R15, -RZ, R54.H0_H0 ;  /* 0x20000036ff0f7230 */ /* 0x000fe20000004100 */
[----:B------:R-:W-:Y:S01]  /*8c00*/  SHF.R.U32.HI R20, RZ, 0x10, R13 ;  /* 0x00000010ff147819 */ /* 0x000fe2000001160d */
[----:B------:R-:W-:Y:S01]  /*8c10*/  HADD2.F32 R28, -RZ, R28.H0_H0 ;  /* 0x2000001cff1c7230 */ /* 0x000fe20000004100 */
[----:B------:R-:W-:-:S02]  /*8c20*/  SHF.R.U64 R37, R8, 0x10, R9 ;  /* 0x0000001008257819 */ /* 0x000fc40000001209 */
[--C-:B------:R-:W-:Y:S02]  /*8c30*/  SHF.R.U64 R35, R10, 0x10, R11.reuse ;  /* 0x000000100a237819 */ /* 0x100fe4000000120b */
[----:B------:R-:W-:Y:S01]  /*8c40*/  SHF.R.U32.HI R33, RZ, 0x10, R11 ;  /* 0x00000010ff217819 */ /* 0x000fe2000001160b */
[----:B--2---:R-:W-:-:S04]  /*8c50*/  IMAD.IADD R0, R3, 0x1, R0 ;  /* 0x0000000103007824 */ /* 0x004fc800078e0200 */
[----:B------:R-:W-:Y:S01]  /*8c60*/  IMAD R0, R0, 0x2, R19 ;  /* 0x0000000200007824 */ /* 0x000fe200078e0213 */
[----:B---3--:R-:W1:Y:S04]  /*8c70*/  LDS.128 R4, [R41+0x18400] ;  /* 0x0184000029047984 */ /* 0x008e680000000c00 */
[----:B0-----:R-:W0:Y:S01]  /*8c80*/  LDS.128 R24, [R0+0x18400] ;  /* 0x0184000000187984 */ /* 0x001e220000000c00 */
[----:B-1----:R-:W-:Y:S02]  /*8c90*/  HADD2.F32 R8, -RZ, R5.H0_H0 ;  /* 0x20000005ff087230 */ /* 0x002fe40000004100 */
[--C-:B0-----:R-:W-:Y:S02]  /*8ca0*/  HADD2.F32 R12, -RZ, R25.reuse.H0_H0 ;  /* 0x20000019ff0c7230 */ /* 0x101fe40000004100 */
[----:B------:R-:W-:-:S03]  /*8cb0*/  HADD2.F32 R25, -RZ, R25.H1_H1 ;  /* 0x30000019ff197230 */ /* 0x000fc60000004100 */
        /* <DEDUP_REMOVED lines=9> */
[----:B------:R-:W-:Y:S02]  /*8d50*/  HADD2.F32 R8, -RZ, R53.H1_H1 ;  /* 0x30000035ff087230 */ /* 0x000fe40000004100 */
[----:B------:R-:W-:Y:S01]  /*8d60*/  FFMA.FTZ R32, R5, R12, -R30 ;  /* 0x0000000c05207223 */ /* 0x000fe2000001081e */
[----:B------:R-:W-:Y:S02]  /*8d70*/  HADD2.F32 R3, -RZ, R4.H0_H0 ;  /* 0x20000004ff037230 */ /* 0x000fe40000004100 */
[----:B------:R-:W-:Y:S01]  /*8d80*/  FMUL.FTZ R30, R11, R20 ;  /* 0x000000140b1e7220 */ /* 0x000fe20000410000 */
[----:B------:R-:W-:Y:S01]  /*8d90*/  FMUL.FTZ R34, R25, R12 ;  /* 0x0000000c19227220 */ /* 0x000fe20000410000 */
[----:B------:R-:W-:Y:S02]  /*8da0*/  HADD2.F32 R13, -RZ, R26.H0_H0 ;  /* 0x2000001aff0d7230 */ /* 0x000fe40000004100 */
[----:B------:R-:W-:Y:S01]  /*8db0*/  FMUL.FTZ R11, R11, R8 ;  /* 0x000000080b0b7220 */ /* 0x000fe20000410000 */
[----:B------:R-:W-:-:S02]  /*8dc0*/  HADD2.F32 R12, -RZ, R52.H1_H1 ;  /* 0x30000034ff0c7230 */ /* 0x000fc40000004100 */
[----:B------:R-:W-:Y:S01]  /*8dd0*/  FFMA.FTZ R30, R3, R8, -R30 ;  /* 0x00000008031e7223 */ /* 0x000fe2000001081e */
[----:B------:R-:W-:Y:S01]  /*8de0*/  FFMA.FTZ R34, R5, R28, R34 ;  /* 0x0000001c05227223 */ /* 0x000fe20000010022 */
[----:B------:R-:W-:Y:S02]  /*8df0*/  HADD2.F32 R8, -RZ, R40.H0_H0 ;  /* 0x20000028ff087230 */ /* 0x000fe40000004100 */
[----:B------:R-:W-:Y:S01]  /*8e00*/  FFMA.FTZ R15, R3, R20, R11 ;  /* 0x00000014030f7223 */ /* 0x000fe2000001000b */
[----:B------:R-:W-:Y:S02]  /*8e10*/  HADD2.F32 R9, -RZ, R6.H0_H0 ;  /* 0x20000006ff097230 */ /* 0x000fe40000004100 */
[----:B------:R-:W-:Y:S01]  /*8e20*/  FMUL.FTZ R20, R13, R12 ;  /* 0x0000000c0d147220 */ /* 0x000fe20000410000 */
[----:B------:R-:W-:Y:S02]  /*8e30*/  HADD2.F32 R14, -RZ, R27.H0_H0 ;  /* 0x2000001bff0e7230 */ /* 0x000fe40000004100 */
[----:B------:R-:W-:-:S02]  /*8e40*/  HADD2.F32 R5, -RZ, R53.H0_H0 ;  /* 0x20000035ff057230 */ /* 0x000fc40000004100 */
[----:B------:R-:W-:Y:S02]  /*8e50*/  HADD2.F32 R3, -RZ, R40.H1_H1 ;  /* 0x30000028ff037230 */ /* 0x000fe40000004100 */
[-C--:B------:R-:W-:Y:S01]  /*8e60*/  FMUL.FTZ R28, R13, R8.reuse ;  /* 0x000000080d1c7220 */ /* 0x080fe20000410000 */
[----:B------:R-:W-:Y:S02]  /*8e70*/  HADD2.F32 R10, -RZ, R7.H0_H0 ;  /* 0x20000007ff0a7230 */ /* 0x000fe40000004100 */
[----:B------:R-:W-:Y:S01]  /*8e80*/  FFMA.FTZ R13, R9, R8, -R20 ;  /* 0x00000008090d7223 */ /* 0x000fe20000010814 */
[C---:B------:R-:W-:Y:S01]  /*8e90*/  FMUL.FTZ R11, R14.reuse, R5 ;  /* 0x000000050e0b7220 */ /* 0x040fe20000410000 */
[----:B------:R-:W-:Y:S02]  /*8ea0*/  HADD2.F32 R27, -RZ, R27.H1_H1 ;  /* 0x3000001bff1b7230 */ /* 0x000fe40000004100 */
[----:B------:R-:W-:Y:S01]  /*8eb0*/  FMUL.FTZ R14, R14, R3 ;  /* 0x000000030e0e7220 */ /* 0x000fe20000410000 */
[----:B------:R-:W-:-:S02]  /*8ec0*/  HADD2.F32 R20, -RZ, R33.H0_H0 ;  /* 0x20000021ff147230 */ /* 0x000fc40000004100 */
[----:B------:R-:W-:Y:S02]  /*8ed0*/  HADD2.F32 R8, -RZ, R36.H0_H0 ;  /* 0x20000024ff087230 */ /* 0x000fe40000004100 */
[----:B------:R-:W-:Y:S01]  /*8ee0*/  FFMA.FTZ R28, R9, R12, R28 ;  /* 0x0000000c091c7223 */ /* 0x000fe2000001001c */
[----:B------:R-:W-:Y:S02]  /*8ef0*/  HADD2.F32 R7, -RZ, R7.H1_H1 ;  /* 0x30000007ff077230 */ /* 0x000fe40000004100 */
[C---:B------:R-:W-:Y:S01]  /*8f00*/  FFMA.FTZ R12, R10.reuse, R3, -R11 ;  /* 0x000000030a0c7223 */ /* 0x040fe2000001080b */
[----:B------:R-:W-:Y:S01]  /*8f10*/  FFMA.FTZ R14, R10, R5, R14 ;  /* 0x000000050a0e7223 */ /* 0x000fe2000001000e */
[----:B------:R-:W-:Y:S02]  /*8f20*/  HADD2.F32 R24, -RZ, R24.H1_H1 ;  /* 0x30000018ff187230 */ /* 0x000fe40000004100 */
[----:B------:R-:W-:Y:S01]  /*8f30*/  FMUL.FTZ R36, R27, R20 ;  /* 0x000000141b247220 */ /* 0x000fe20000410000 */
[----:B------:R-:W-:-:S02]  /*8f40*/  HADD2.F32 R26, -RZ, R26.H1_H1 ;  /* 0x3000001aff1a7230 */ /* 0x000fc40000004100 */
        /* <DEDUP_REMOVED lines=27> */
.L_x_14899:
[----:B------:R-:W-:Y:S05]  /*9100*/  BSYNC B0 ;  /* 0x0000000000007941 */ /* 0x000fea0003800000 */
.L_x_14885:
        /* <DEDUP_REMOVED lines=8> */
.L_x_14882:
[----:B0123--:R-:W0:Y:S01]  /*9190*/  S2R R0, SR_TID.X ;  /* 0x0000000000007919 */ /* 0x00fe220000002100 */
[----:B------:R-:W-:Y:S01]  /*91a0*/  ISETP.NE.AND P1, PT, R232, 0x3, PT ;  /* 0x00000003e800780c */ /* 0x000fe20003f25270 */
[----:B------:R-:W-:Y:S05]  /*91b0*/  WARPSYNC.ALL ;  /* 0x0000000000007948 */ /* 0x000fea0003800000 */
[----:B0-----:R-:W-:-:S05]  /*91c0*/  SHF.R.U32.HI R0, RZ, 0x7, R0 ;  /* 0x00000007ff007819 */ /* 0x001fca0000011600 */
[----:B------:R-:W-:-:S05]  /*91d0*/  VIADD R0, R0, 0x8 ;  /* 0x0000000800007836 */ /* 0x000fca0000000000 */
[----:B------:R0:W-:Y:S06]  /*91e0*/  BAR.SYNC.DEFER_BLOCKING R0, 0x100 ;  /* 0x000400000000751d */ /* 0x0001ec0000010000 */
[----:B------:R-:W-:Y:S05]  /*91f0*/  @!P1 BRA `(.L_x_14909) ;  /* 0x0000000000049947 */ /* 0x000fea0003800000 */
[----:B------:R-:W-:Y:S01]  /*9200*/  BPT.TRAP 0x1 ;  /* 0x000000040000795c */ /* 0x000fe20000300000 */
.L_x_14909:
[----:B------:R-:W-:Y:S01]  /*9210*/  IMAD R180, R2, 0x8, R19 ;  /* 0x0000000802b47824 */ /* 0x000fe200078e0213 */
[----:B------:R-:W-:-:S04]  /*9220*/  SHF.L.U32 R7, R23, 0x1f, RZ ;  /* 0x0000001f17077819 */ /* 0x000fc800000006ff */
[----:B------:R1:W2:Y:S01]  /*9230*/  SYNCS.PHASECHK.TRANS64.TRYWAIT P0, [R180+URZ+0x32430], R7 ;  /* 0x03243007b40075a7 */ /* 0x0002a2000800017f */
[----:B------:R-:W-:Y:S05]  /*9240*/  @!P1 BRA `(.L_x_14910) ;  /* 0x0000000000049947 */ /* 0x000fea0003800000 */
[----:B------:R-:W-:Y:S01]  /*9250*/  BPT.TRAP 0x1 ;  /* 0x000000040000795c */ /* 0x000fe20000300000 */
.L_x_14910:
[----:B------:R-:W-:-:S05]  /*9260*/  VIADD R3, R19, 0x1c400 ;  /* 0x0001c40013037836 */ /* 0x000fca0000000000 */
[----:B------:R-:W-:-:S04]  /*9270*/  SHF.R.U32.HI R3, RZ, 0x4, R3 ;  /* 0x00000004ff037819 */ /* 0x000fc80000011603 */
[----:B------:R-:W-:-:S04]  /*9280*/  LOP3.LUT R3, R3, 0x3fff, RZ, 0xc0, !PT ;  /* 0x00003fff03037812 */ /* 0x000fc800078ec0ff */
[----:B------:R-:W-:-:S05]  /*9290*/  LOP3.LUT R3, R3, 0x10000, RZ, 0xfc, !PT ;  /* 0x0001000003037812 */ /* 0x000fca00078efcff */
[----:B------:R3:W-:Y:S01]  /*92a0*/  STL [R1+0x44], R3 ;  /* 0x0000440301007387 */ /* 0x0007e20000100800 */
[----:B--2---:R-:W-:Y:S05]  /*92b0*/  @P0 BRA `(.L_x_14911) ;  /* 0x0000000000080947 */ /* 0x004fea0003800000 */
[----:B------:R-:W2:Y:S02]  /*92c0*/  SYNCS.PHASECHK.TRANS64.TRYWAIT P0, [R180+URZ+0x32430], R7 ;  /* 0x03243007b40075a7 */ /* 0x000ea4000800017f */
[----:B--2---:R-:W-:Y:S05]  /*92d0*/  @!P0 BRA `(.L_x_14912) ;  /* 0x0000016400488947 */ /* 0x004fea0003800000 */
.L_x_14911:
[----:B---3--:R-:W3:Y:S01]  /*92e0*/  LDL R3, [R1+0x44] ;  /* 0x0000440001037983 */ /* 0x008ee20000100800 */
[----:B------:R-:W-:Y:S01]  /*92f0*/  MOV R5, 0x40000040 ;  /* 0x4000004000057802 */ /* 0x000fe20000000f00 */
[----:B------:R-:W-:Y:S05]  /*9300*/  WARPSYNC.ALL ;  /* 0x0000000000007948 */ /* 0x000fea0003800000 */
[C---:B------:R-:W-:Y:S01]  /*9310*/  R2UR UR4, R224.reuse ;  /* 0x00000000e00472ca */ /* 0x040fe200000e0000 */
[----:B-----5:R-:W-:Y:S01]  /*9320*/  WARPGROUP.ARRIVE ;  /* 0x00000000000079c5 */ /* 0x020fe20000000000 */
[----:B------:R-:W-:Y:S01]  /*9330*/  R2UR UR5, R225 ;  /* 0x00000000e10572ca */ /* 0x000fe200000e0000 */
[----:B------:R-:W-:Y:S01]  /*9340*/  VIADD R14, R224, 0x2 ;  /* 0x00000002e00e7836 */ /* 0x000fe20000000000 */
[----:B------:R-:W-:Y:S01]  /*9350*/  R2UR UR7, R5 ;  /* 0x00000000050772ca */ /* 0x000fe200000e0000 */
[----:B------:R-:W-:Y:S01]  /*9360*/  IMAD.MOV.U32 R15, RZ, RZ, 0x40000040 ;  /* 0x40000040ff0f7424 */ /* 0x000fe200078e00ff */
[----:B------:R-:W-:Y:S01]  /*9370*/  BSSY B0, `(.L_x_14913) ;  /* 0x000002a000007945 */ /* 0x000fe20003800000 */
[----:B------:R-:W-:-:S02]  /*9380*/  IMAD.MOV.U32 R9, RZ, RZ, 0x40000040 ;  /* 0x40000040ff097424 */ /* 0x000fc400078e00ff */
[C---:B------:R-:W-:Y:S01]  /*9390*/  VIADD R12, R224.reuse, 0x4 ;  /* 0x00000004e00c7836 */ /* 0x040fe20000000000 */
[----:B------:R4:W-:Y:S01]  /*93a0*/  STL.64 [R1+0x18], R14 ;  /* 0x0000180e01007387 */ /* 0x0009e20000100a00 */
[----:B------:R-:W-:Y:S02]  /*93b0*/  IMAD.MOV.U32 R13, RZ, RZ, 0x40000040 ;  /* 0x40000040ff0d7424 */ /* 0x000fe400078e00ff */
[----:B------:R-:W-:Y:S02]  /*93c0*/  VIADD R10, R224, 0x6 ;  /* 0x00000006e00a7836 */ /* 0x000fe40000000000 */
[----:B------:R-:W-:Y:S01]  /*93d0*/  IMAD.MOV.U32 R11, RZ, RZ, 0x40000040 ;  /* 0x40000040ff0b7424 */ /* 0x000fe200078e00ff */
[----:B------:R4:W-:Y:S01]  /*93e0*/  STL.64 [R1+0x10], R12 ;  /* 0x0000100c01007387 */ /* 0x0009e20000100a00 */
[----:B------:R-:W-:-:S03]  /*93f0*/  IMAD.MOV.U32 R5, RZ, RZ, 0x40000040 ;  /* 0x40000040ff057424 */ /* 0x000fc600078e00ff */
[----:B------:R4:W-:Y:S01]  /*9400*/  STL.64 [R1+0x8], R10 ;  /* 0x0000080a01007387 */ /* 0x0009e20000100a00 */
[----:B---3--:R-:W-:-:S04]  /*9410*/  IMAD R4, R2, 0x300, R3 ;  /* 0x0000030002047824 */ /* 0x008fc800078e0203 */
[C---:B------:R-:W-:Y:S01]  /*9420*/  VIADD R8, R4.reuse, 0x2 ;  /* 0x0000000204087836 */ /* 0x040fe20000000000 */
[----:B------:R-:W-:-:S13]  /*9430*/  R2UR UR6, R4 ;  /* 0x00000000040672ca */ /* 0x000fda00000e0000 */
[----:B------:R-:W-:Y:S01]  /*9440*/  HGMMA.64x96x16.F32 R24, gdesc[UR4], RZ, !UPT, gsb0 ;  /* 0x01600000041879f0 */ /* 0x000fe2000c0008ff */
        /* <DEDUP_REMOVED lines=21> */
[----:B------:R-:W-:Y:S01]  /*95a0*/  SHF.L.U32 R4, R73, 0x1f, RZ ;  /* 0x0000001f49047819 */ /* 0x000fe200000006ff */
[----:B------:R-:W-:-:S02]  /*95b0*/  WARPGROUP.DEPBAR.LE gsb0, 0x0 ;  /* 0x00008000000079c5 */ /* 0x000fc40000010000 */
[----:B------:R-:W-:-:S08]  /*95c0*/  WARPGROUP.ARRIVE ;  /* 0x00000000000079c5 */ /* 0x000fd00000000000 */
[----:B------:R-:W-:Y:S03]  /*95d0*/  HGMMA.64x96x16.F32 R24, gdesc[UR4], R24, gsb0 ;  /* 0x01600000041879f0 */ /* 0x000fe60008000818 */
[----:B------:R-:W-:Y:S02]  /*95e0*/  WARPGROUP.DEPBAR.LE gsb0, 0x0 ;  /* 0x00008000000079c5 */ /* 0x000fe40000010000 */
[----:B------:R-:W3:Y:S02]  /*95f0*/  SYNCS.PHASECHK.TRANS64.TRYWAIT P0, [R19+URZ+0x32410], R4 ;  /* 0x03241004130075a7 */ /* 0x000ee4000800017f */
[----:B---34-:R-:W-:Y:S05]  /*9600*/  @!P0 BRA `(.L_x_14914) ;  /* 0x0000016000908947 */ /* 0x018fea0003800000 */
.L_x_15163:
[----:B------:R-:W-:Y:S05]  /*9610*/  BSYNC B0 ;  /* 0x0000000000007941 */ /* 0x000fea0003800000 */
.L_x_14913:
[----:B------:R-:W-:Y:S05]  /*9620*/  @!P1 BRA `(.L_x_14915) ;  /* 0x0000000000049947 */ /* 0x000fea0003800000 */
[----:B------:R-:W-:Y:S01]  /*9630*/  BPT.TRAP 0x1 ;  /* 0x000000040000795c */ /* 0x000fe20000300000 */
.L_x_14915:
[----:B------:R4:W0:Y:S01]  /*9640*/  SYNCS.PHASECHK.TRANS64.TRYWAIT P2, [R180+URZ+0x32450], R7 ;  /* 0x03245007b40075a7 */ /* 0x000822000804017f */
[----:B------:R-:W-:Y:S05]  /*9650*/  @!P1 BRA `(.L_x_14916) ;  /* 0x0000000000049947 */ /* 0x000fea0003800000 */
[----:B------:R-:W-:Y:S01]  /*9660*/  BPT.TRAP 0x1 ;  /* 0x000000040000795c */ /* 0x000fe20000300000 */
.L_x_14916:
[----:B------:R-:W5:Y:S01]  /*9670*/  S2R R3, SR_TID.X ;  /* 0x0000000000037919 */ /* 0x000f620000002100 */
[----:B------:R-:W-:Y:S01]  /*9680*/  BSSY B0, `(.L_x_14917) ;  /* 0x0000006000007945 */ /* 0x000fe20003800000 */
[----:B-----5:R-:W-:-:S04]  /*9690*/  LOP3.LUT R3, R3, 0x7f, RZ, 0xc0, !PT ;  /* 0x0000007f03037812 */ /* 0x020fc800078ec0ff */
[----:B------:R-:W-:Y:S01]  /*96a0*/  ISETP.NE.AND P0, PT, R3, RZ, PT ;  /* 0x000000ff0300720c */ /* 0x000fe20003f05270 */
[----:B0-----:R-:W-:-:S12]  /*96b0*/  @P2 BRA `(.L_x_14918) ;  /* 0x0000000000082947 */ /* 0x001fd80003800000 */
[----:B------:R-:W0:Y:S02]  /*96c0*/  SYNCS.PHASECHK.TRANS64.TRYWAIT P2, [R180+URZ+0x32450], R7 ;  /* 0x03245007b40075a7 */ /* 0x000e24000804017f */
[----:B0-----:R-:W-:Y:S05]  /*96d0*/  @!P2 BRA `(.L_x_14919) ;  /* 0x000001600070a947 */ /* 0x001fea0003800000 */
.L_x_14918:
[----:B------:R-:W-:Y:S05]  /*96e0*/  BSYNC B0 ;  /* 0x0000000000007941 */ /* 0x000fea0003800000 */
.L_x_14917:
[----:B------:R-:W-:Y:S05]  /*96f0*/  WARPSYNC.ALL ;  /* 0x0000000000007948 */ /* 0x000fea0003800000 */
[----:B------:R-:W-:Y:S01]  /*9700*/  IADD3 R3, R19, 0x400, RZ ;  /* 0x0000040013037810 */ /* 0x000fe20007ffe0ff */
[----:B------:R-:W-:Y:S01]  /*9710*/  IMAD.MOV.U32 R5, RZ, RZ, 0x40000040 ;  /* 0x40000040ff057424 */ /* 0x000fe200078e00ff */
[----:B---3--:R-:W-:Y:S01]  /*9720*/  LOP3.LUT R4, R72, 0x10000, RZ, 0xfc, !PT ;  /* 0x0001000048047812 */ /* 0x008fe200078efcff */
[----:B------:R-:W-:Y:S01]  /*9730*/  IMAD.MOV.U32 R73, RZ, RZ, 0x40000040 ;  /* 0x40000040ff497424 */ /* 0x000fe200078e00ff */
[----:B------:R-:W-:Y:S01]  /*9740*/  SHF.R.U32.HI R3, RZ, 0x4, R3 ;  /* 0x00000004ff037819 */ /* 0x000fe20000011603 */
[----:B------:R-:W-:Y:S01]  /*9750*/  WARPGROUP.ARRIVE ;  /* 0x00000000000079c5 */ /* 0x000fe20000000000 */
[C---:B------:R-:W-:Y:S01]  /*9760*/  R2UR UR4, R4.reuse ;  /* 0x00000000040472ca */ /* 0x040fe200000e0000 */
[----:B------:R-:W-:Y:S01]  /*9770*/  VIADD R74, R4, 0x2 ;  /* 0x00000002044a7836 */ /* 0x000fe20000000000 */
[----:B------:R-:W-:Y:S01]  /*9780*/  LOP3.LUT R3, R3, 0x3fff, RZ, 0xc0, !PT ;  /* 0x00003fff03037812 */ /* 0x000fe200078ec0ff */
[----:B------:R-:W-:Y:S01]  /*9790*/  IMAD.MOV.U32 R75, RZ, RZ, 0x40000040 ;  /* 0x40000040ff4b7424 */ /* 0x000fe200078e00ff */
[----:B------:R-:W-:Y:S01]  /*97a0*/  R2UR UR5, R5 ;  /* 0x00000000050572ca */ /* 0x000fe200000e0000 */
[----:B-12-4-:R-:W-:Y:S01]  /*97b0*/  IMAD.MOV.U32 R7, RZ, RZ, 0x40000040 ;  /* 0x40000040ff077424 */ /* 0x016fe200078e00ff */
[----:B------:R-:W-:Y:S01]  /*97c0*/  LOP3.LUT R6, R3, 0x10000, RZ, 0xfc, !PT ;  /* 0x0001000003067812 */ /* 0x000fe200078efcff */
[----:B------:R-:W-:Y:S01]  /*97d0*/  IMAD.MOV.U32 R231, RZ, RZ, 0x40000040 ;  /* 0x40000040ffe77424 */ /* 0x000fe200078e00ff */
[----:B------:R-:W-:-:S02]  /*97e0*/  R2UR UR7, R73 ;  /* 0x00000000490772ca */ /* 0x000fc400000e0000 */
[----:B------:R-:W-:Y:S01]  /*97f0*/  MOV R229, 0x40000040 ;  /* 0x4000004000e57802 */ /* 0x000fe20000000f00 */
[----:B------:R-:W-:Y:S01]  /*9800*/  IMAD R72, R2, 0xc00, R6 ;  /* 0x00000c0002487824 */ /* 0x000fe200078e0206 */
[----:B------:R0:W-:Y:S01]  /*9810*/  STL [R1+0x48], R6 ;  /* 0x0000480601007387 */ /* 0x0001e20000100800 */
[----:B------:R-:W-:Y:S01]  /*9820*/  IMAD.MOV.U32 R227, RZ, RZ, 0x40000040 ;  /* 0x40000040ffe37424 */ /* 0x000fe200078e00ff */
[----:B------:R-:W1:Y:S01]  /*9830*/  LDC R77, c[0x0][0x448] ;  /* 0x00011200ff4d7b82 */ /* 0x000e620000000800 */
[----:B------:R-:W-:Y:S01]  /*9840*/  IMAD.MOV.U32 R215, RZ, RZ, 0x40000040 ;  /* 0x40000040ffd77424 */ /* 0x000fe200078e00ff */
[----:B------:R-:W-:Y:S01]  /*9850*/  R2UR UR6, R72 ;  /* 0x00000000480672ca */ /* 0x000fe200000e0000 */
[----:B------:R-:W-:Y:S02]  /*9860*/  VIADD R230, R4, 0x4 ;  /* 0x0000000404e67836 */ /* 0x000fe40000000000 */
[----:B------:R-:W-:Y:S02]  /*9870*/  IMAD.MOV.U32 R213, RZ, RZ, 0x40000040 ;  /* 0x40000040ffd57424 */ /* 0x000fe400078e00ff */
[----:B------:R-:W-:-:S02]  /*9880*/  IMAD.MOV.U32 R209, RZ, RZ, 0x40000040 ;  /* 0x40000040ffd17424 */ /* 0x000fc400078e00ff */
[----:B------:R-:W-:Y:S02]  /*9890*/  IMAD.MOV.U32 R207, RZ, RZ, 0x40000040 ;  /* 0x40000040ffcf7424 */ /* 0x000fe400078e00ff */
[----:B------:R-:W-:Y:S01]  /*98a0*/  IMAD.MOV.U32 R205, RZ, RZ, 0x40000040 ;  /* 0x40000040ffcd7424 */ /* 0x000fe200078e00ff */
[----:B------:R-:W-:Y:S01]  /*98b0*/  IADD3 R20, R4, 0x804, RZ ;  /* 0x0000080404147810 */ /* 0x000fe20007ffe0ff */
[----:B0-----:R-:W-:Y:S01]  /*98c0*/  VIADD R6, R72, 0x2 ;  /* 0x0000000248067836 */ /* 0x001fe20000000000 */
[----:B------:R0:W-:Y:S01]  /*98d0*/  STL.64 [R1], R74 ;  /* 0x0000004a01007387 */ /* 0x0001e20000100a00 */
[----:B------:R-:W-:Y:S01]  /*98e0*/  HGMMA.64x96x16.F32 R24, gdesc[UR4], R24, gsb0 ;  /* 0x01600000041879f0 */ /* 0x000fe20008000818 */
[----:B------:R-:W-:Y:S01]  /*98f0*/  R2UR UR4, R74 ;  /* 0x000000004a0472ca */ /* 0x000fe200000e0000 */
[----:B------:R-:W-:Y:S01]  /*9900*/  IMAD.MOV.U32 R21, RZ, RZ, 0x40000040 ;  /* 0x40000040ff157424 */ /* 0x000fe200078e00ff */
[----:B------:R-:W-:Y:S01]  /*9910*/  R2UR UR5, R75 ;  /* 0x000000004b0572ca */ /* 0x000fe200000e0000 */
[----:B------:R-:W-:Y:S01]  /*9920*/  IMAD.MOV.U32 R15, RZ, RZ, 0x40000040 ;  /* 0x40000040ff0f7424 */ /* 0x000fe200078e00ff */
[----:B------:R-:W-:Y:S01]  /*9930*/  R2UR UR6, R6 ;  /* 0x00000000060672ca */ /* 0x000fe200000e0000 */
[----:B------:R-:W-:Y:S01]  /*9940*/  IMAD.MOV.U32 R13, RZ, RZ, 0x40000040 ;  /* 0x40000040ff0d7424 */ /* 0x000fe200078e00ff */
[----:B------:R-:W-:Y:S01]  /*9950*/  R2UR UR7, R7 ;  /* 0x00000000070772ca */ /* 0x000fe200000e0000 */
[----:B------:R-:W-:Y:S01]  /*9960*/  VIADD R6, R72, 0x4 ;  /* 0x0000000448067836 */ /* 0x000fe20000000000 */
[----:B------:R-:W-:Y:S01]  /*9970*/  ULDC UR42, c[0x0][0xad0] ;  /* 0x0002b400002a7ab9 */ /* 0x000fe20000000800 */
[----:B------:R-:W-:Y:S01]  /*9980*/  IMAD.MOV.U32 R7, RZ, RZ, 0x40000040 ;  /* 0x40000040ff077424 */ /* 0x000fe200078e00ff */
[----:B0-----:R-:W2:Y:S01]  /*9990*/  LDL.LU R75, [R1+0x38] ;  /* 0x00003800014b7983 */ /* 0x001ea20000300800 */
[C---:B------:R-:W-:Y:S01]  /*99a0*/  VIADD R228, R4.reuse, 0x6 ;  /* 0x0000000604e47836 */ /* 0x040fe20000000000 */
[----:B------:R-:W-:Y:S01]  /*99b0*/  ULDC UR43, c[0x0][0xad0] ;  /* 0x0002b400002b7ab9 */ /* 0x000fe20000000800 */
[C---:B------:R-:W-:Y:S01]  /*99c0*/  VIADD R226, R4.reuse, 0x400 ;  /* 0x0000040004e27836 */ /* 0x040fe20000000000 */
[----:B------:R-:W3:Y:S01]  /*99d0*/  LDL R79, [R1+0x64] ;  /* 0x00006400014f7983 */ /* 0x000ee20000100800 */
[----:B------:R-:W-:-:S02]  /*99e0*/  VIADD R214, R4, 0x402 ;  /* 0x0000040204d67836 */ /* 0x000fc40000000000 */
[C---:B------:R-:W-:Y:S01]  /*99f0*/  VIADD R212, R4.reuse, 0x404 ;  /* 0x0000040404d47836 */ /* 0x040fe20000000000 */
[----:B------:R-:W3:Y:S01]  /*9a00*/  LDL R76, [R1+0x50] ;  /* 0x00005000014c7983 */ /* 0x000ee20000100800 */
[C---:B------:R-:W-:Y:S02]  /*9a10*/  VIADD R208, R4.reuse, 0x406 ;  /* 0x0000040604d07836 */ /* 0x040fe40000000000 */
[C---:B------:R-:W-:Y:S01]  /*9a20*/  VIADD R206, R4.reuse, 0x800 ;  /* 0x0000080004ce7836 */ /* 0x040fe20000000000 */
[----:B------:R-:W4:Y:S01]  /*9a30*/  LDL R182, [R1+0x34] ;  /* 0x0000340001b67983 */ /* 0x000f220000100800 */
[C---:B------:R-:W-:Y:S02]  /*9a40*/  VIADD R204, R4.reuse, 0x802 ;  /* 0x0000080204cc7836 */ /* 0x040fe40000000000 */
[C---:B------:R-:W-:Y:S01]  /*9a50*/  VIADD R14, R4.reuse, 0x806 ;  /* 0x00000806040e7836 */ /* 0x040fe20000000000 */
[----:B------:R-:W5:Y:S01]  /*9a60*/  LDL R78, [R1+0x68] ;  /* 0x00006800014e7983 */ /* 0x000f620000100800 */
[----:B------:R-:W-:-:S02]  /*9a70*/  VIADD R12, R4, 0xc00 ;  /* 0x00000c00040c7836 */ /* 0x000fc40000000000 */
[----:B------:R-:W-:Y:S01]  /*9a80*/  VIADD R10, R4, 0xc02 ;  /* 0x00000c02040a7836 */ /* 0x000fe20000000000 */
[----:B------:R-:W5:Y:S01]  /*9a90*/  LDL R183, [R1+0x30] ;  /* 0x0000300001b77983 */ /* 0x000f620000100800 */
        /* <DEDUP_REMOVED lines=108> */
[----:B------:R-:W-:-:S02]  /*a160*/  VIADD R6, R72, 0x904 ;  /* 0x0000090448067836 */ /* 0x000fc40000000000 */
[----:B------:R-:W-:Y:S02]  /*a170*/  IMAD.MOV.U32 R9, RZ, RZ, 0x40000040 ;  /* 0x40000040ff097424 */ /* 0x000fe400078e00ff */
[----:B------:R-:W-:Y:S01]  /*a180*/  IMAD.MOV.U32 R7, RZ, RZ, 0x40000040 ;  /* 0x40000040ff077424 */ /* 0x000fe200078e00ff */
        /* <DEDUP_REMOVED lines=17> */
[----:B------:R-:W-:Y:S02]  /*a2a0*/  R2UR UR7, R73 ;  /* 0x00000000490772ca */ /* 0x000fe400000e0000 */
[----:B-1----:R-:W-:-:S13]  /*a2b0*/  ISETP.NE.AND P5, PT, R77, 0x1, PT ;  /* 0x000000014d00780c */ /* 0x002fda0003fa5270 */
[----:B------:R-:W0:Y:S01]  /*a2c0*/  @P5 LDC R77, c[0x0][0x44c] ;  /* 0x00011300ff4d5b82 */ /* 0x000e220000000800 */
[----:B------:R-:W-:Y:S02]  /*a2d0*/  WARPGROUP.DEPBAR.LE gsb0, 0x0 ;  /* 0x00008000000079c5 */ /* 0x000fe40000010000 */
[----:B------:R-:W-:-:S06]  /*a2e0*/  WARPGROUP.ARRIVE ;  /* 0x00000000000079c5 */ /* 0x000fcc0000000000 */
[----:B------:R-:W-:Y:S01]  /*a2f0*/  HGMMA.64x96x16.F32 R24, gdesc[UR4], R24, gsb0 ;  /* 0x01600000041879f0 */ /* 0x000fe20008000818 */
[----:B------:R-:W-:Y:S01]  /*a300*/  ULDC UR4, c[0x0][0xad0] ;  /* 0x0002b40000047ab9 */ /* 0x000fe20000000800 */
[----:B--2---:R-:W-:-:S04]  /*a310*/  LOP3.LUT R75, R75, 0xfffffffe, RZ, 0xc0, !PT ;  /* 0xfffffffe4b4b7812 */ /* 0x004fc800078ec0ff */
[----:B------:R-:W-:-:S05]  /*a320*/  @P5 LOP3.LUT R75, R75, 0x1, RZ, 0xfc, !PT ;  /* 0x000000014b4b5812 */ /* 0x000fca00078efcff */
[----:B------:R1:W-:Y:S01]  /*a330*/  STL [R1+0x38], R75 ;  /* 0x0000384b01007387 */ /* 0x0003e20000100800 */
[----:B------:R-:W-:Y:S02]  /*a340*/  WARPGROUP.DEPBAR.LE gsb0, 0x0 ;  /* 0x00008000000079c5 */ /* 0x000fe40000010000 */
[----:B------:R-:W-:-:S04]  /*a350*/  FMUL.FTZ R72, R24, UR4 ;  /* 0x0000000418487c20 */ /* 0x000fc80008410000 */
[----:B------:R2:W5:Y:S01]  /*a360*/  MUFU.TANH R74, R72 ;  /* 0x00000048004a7308 */ /* 0x0005620000002400 */
[----:B------:R-:W-:Y:S01]  /*a370*/  FMUL.FTZ R28, R28, UR4 ;  /* 0x000000041c1c7c20 */ /* 0x000fe20008410000 */
[----:B--2---:R-:W2:Y:S06]  /*a380*/  @P5 LDC R72, c[0x0][0x450] ;  /* 0x00011400ff485b82 */ /* 0x004eac0000000800 */
[----:B------:R3:W-:Y:S01]  /*a390*/  MUFU.TANH R87, R28 ;  /* 0x0000001c00577308 */ /* 0x0007e20000002400 */
[----:B------:R-:W-:Y:S01]  /*a3a0*/  FMUL.FTZ R33, R33, UR4 ;  /* 0x0000000421217c20 */ /* 0x000fe20008410000 */
[----:B---3--:R-:W-:Y:S01]  /*a3b0*/  FMUL.FTZ R28, R35, UR4 ;  /* 0x00000004231c7c20 */ /* 0x008fe20008410000 */
[----:B------:R-:W-:Y:S01]  /*a3c0*/  FMUL.FTZ R35, R36, UR4 ;  /* 0x0000000424237c20 */ /* 0x000fe20008410000 */
[----:B------:R-:W-:-:S04]  /*a3d0*/  IMAD.IADD R36, R79, 0x1, R76 ;  /* 0x000000014f247824 */ /* 0x000fc800078e024c */
[----:B------:R0:W-:Y:S02]  /*a3e0*/  MUFU.TANH R81, R33 ;  /* 0x0000002100517308 */ /* 0x0001e40000002400 */
[----:B0-----:R-:W-:-:S06]  /*a3f0*/  @P5 IMAD.HI.U32 R33, R36, R77, RZ ;  /* 0x0000004d24215227 */ /* 0x001fcc00078e00ff */
[----:B-1----:R0:W-:Y:S01]  /*a400*/  MUFU.TANH R75, R35 ;  /* 0x00000023004b7308 */ /* 0x0021e20000002400 */
[----:B--2---:R-:W-:-:S05]  /*a410*/  @P5 SHF.R.U32.HI R36, RZ, R72, R33 ;  /* 0x00000048ff245219 */ /* 0x004fca0000011621 */
[----:B0-----:R-:W0:Y:S01]  /*a420*/  SHFL.IDX PT, R35, R36, RZ, 0x1c1f ;  /* 0x001c1fff24237589 */ /* 0x001e2200000e0000 */
[----:B----4-:R-:W-:Y:S02]  /*a430*/  IMAD R33, R203, -0x60, R182 ;  /* 0xffffffa0cb217824 */ /* 0x010fe400078e02b6 */
[----:B------:R-:W-:Y:S01]  /*a440*/  FMUL.FTZ R73, R25, UR4 ;  /* 0x0000000419497c20 */ /* 0x000fe20008410000 */
[----:B------:R-:W-:Y:S01]  /*a450*/  FMUL.FTZ R40, R40, UR4 ;  /* 0x0000000428287c20 */ /* 0x000fe20008410000 */
[----:B------:R-:W-:Y:S01]  /*a460*/  FMUL.FTZ R25, R27, UR4 ;  /* 0x000000041b197c20 */ /* 0x000fe20008410000 */
[----:B------:R-:W-:Y:S02]  /*a470*/  VIADD R33, R33, 0x60 ;  /* 0x0000006021217836 */ /* 0x000fe40000000000 */
[----:B------:R-:W-:Y:S01]  /*a480*/  FMUL.FTZ R27, R30, UR4 ;  /* 0x000000041e1b7c20 */ /* 0x000fe20008410000 */
[----:B------:R-:W-:Y:S01]  /*a490*/  FMUL.FTZ R30, R39, UR4 ;  /* 0x00000004271e7c20 */ /* 0x000fe20008410000 */
[----:B------:R-:W1:Y:S01]  /*a4a0*/  MUFU.TANH R73, R73 ;  /* 0x0000004900497308 */ /* 0x000e620000002400 */
[----:B------:R-:W-:-:S07]  /*a4b0*/  FMUL.FTZ R29, R29, UR4 ;  /* 0x000000041d1d7c20 */ /* 0x000fce0008410000 */
[----:B------:R5:W-:Y:S01]  /*a4c0*/  MUFU.TANH R39, R40 ;  /* 0x0000002800277308 */ /* 0x000be20000002400 */
[----:B------:R-:W-:Y:S01]  /*a4d0*/  FMUL.FTZ R32, R32, UR4 ;  /* 0x0000000420207c20 */ /* 0x000fe20008410000 */
[----:B-----5:R-:W-:-:S06]  /*a4e0*/  IMAD R40, R78, -0x2, R33 ;  /* 0xfffffffe4e287824 */ /* 0x020fcc00078e0221 */
[----:B------:R-:W2:Y:S01]  /*a4f0*/  MUFU.TANH R85, R29 ;  /* 0x0000001d00557308 */ /* 0x000ea20000002400 */
[----:B------:R-:W-:-:S04]  /*a500*/  IADD3 R91, -R183, 0x1, R40 ;  /* 0x00000001b75b7810 */ /* 0x000fc80007ffe128 */
[----:B0-----:R-:W-:-:S03]  /*a510*/  VIADDMNMX R72, R35, R91, R40, PT ;  /* 0x0000005b23487246 */ /* 0x001fc60003800128 */
[----:B------:R0:W3:Y:S01]  /*a520*/  MUFU.TANH R83, R32 ;  /* 0x0000002000537308 */ /* 0x0000e20000002400 */
[----:B------:R-:W-:Y:S01]  /*a530*/  FMUL.FTZ R24, R26, UR4 ;  /* 0x000000041a187c20 */ /* 0x000fe20008410000 */
[C---:B------:R-:W-:Y:S02]  /*a540*/  ISETP.GT.AND P3, PT, R72.reuse, RZ, PT ;  /* 0x000000ff4800720c */ /* 0x040fe40003f64270 */
[----:B------:R-:W-:Y:S01]  /*a550*/  ISETP.GT.AND P4, PT, R72, 0x1, PT ;  /* 0x000000014800780c */ /* 0x000fe20003f84270 */
[----:B------:R-:W-:Y:S01]  /*a560*/  FMUL.FTZ R26, R31, UR4 ;  /* 0x000000041f1a7c20 */ /* 0x000fe20008410000 */
[----:B------:R-:W-:Y:S01]  /*a570*/  FMUL.FTZ R31, R38, UR4 ;  /* 0x00000004261f7c20 */ /* 0x000fe20008410000 */
[----:B------:R-:W-:Y:S01]  /*a580*/  ISETP.GT.AND P2, PT, R72, 0x8, PT ;  /* 0x000000084800780c */ /* 0x000fe20003f44270 */
[----:B------:R-:W-:Y:S01]  /*a590*/  FMUL.FTZ R37, R37, UR4 ;  /* 0x0000000425257c20 */ /* 0x000fe20008410000 */
[----:B------:R-:W-:Y:S02]  /*a5a0*/  FSEL R38, R74, -INF , P3 ;  /* 0xff8000004a267808 */ /* 0x000fe40001800000 */
[----:B-1----:R-:W-:Y:S01]  /*a5b0*/  FSEL R89, R73, -INF , P4 ;  /* 0xff80000049597808 */ /* 0x002fe20002000000 */
[----:B0-----:R-:W-:Y:S01]  /*a5c0*/  FMUL.FTZ R32, R42, UR4 ;  /* 0x000000042a207c20 */ /* 0x001fe20008410000 */
[----:B------:R-:W-:-:S02]  /*a5d0*/  ISETP.GT.AND P3, PT, R72, 0x9, PT ;  /* 0x000000094800780c */ /* 0x000fc40003f64270 */
[----:B------:R-:W-:Y:S02]  /*a5e0*/  FSEL R87, R87, -INF , P2 ;  /* 0xff80000057577808 */ /* 0x000fe40001000000 */
[----:B------:R-:W-:Y:S01]  /*a5f0*/  FMNMX.FTZ R42, R38, R89, !PT ;  /* 0x00000059262a7209 */ /* 0x000fe20007810000 */
[----:B------:R-:W0:Y:S01]  /*a600*/  MUFU.TANH R37, R37 ;  /* 0x0000002500257308 */ /* 0x000e220000002400 */
[----:B------:R-:W-:Y:S01]  /*a610*/  ISETP.GT.AND P2, PT, R72, 0x10, PT ;  /* 0x000000104800780c */ /* 0x000fe20003f44270 */
[----:B------:R-:W-:Y:S01]  /*a620*/  FMUL.FTZ R41, R41, UR4 ;  /* 0x0000000429297c20 */ /* 0x000fe20008410000 */
[----:B--2---:R-:W-:Y:S02]  /*a630*/  FSEL R85, R85, -INF , P3 ;  /* 0xff80000055557808 */ /* 0x004fe40001800000 */
[----:B------:R-:W-:Y:S01]  /*a640*/  FMNMX.FTZ R42, R87, R42, !PT ;  /* 0x0000002a572a7209 */ /* 0x000fe20007810000 */
[----:B------:R-:W-:Y:S01]  /*a650*/  FMUL.FTZ R44, R44, UR4 ;  /* 0x000000042c2c7c20 */ /* 0x000fe20008410000 */
[----:B------:R-:W-:-:S02]  /*a660*/  ISETP.GT.AND P3, PT, R72, 0x11, PT ;  /* 0x000000114800780c */ /* 0x000fc40003f64270 */
[----:B---3--:R-:W-:Y:S02]  /*a670*/  FSEL R83, R83, -INF , P2 ;  /* 0xff80000053537808 */ /* 0x008fe40001000000 */
[----:B------:R-:W-:Y:S01]  /*a680*/  FMNMX.FTZ R42, R85, R42, !PT ;  /* 0x0000002a552a7209 */ /* 0x000fe20007810000 */
[----:B------:R-:W1:Y:S01]  /*a690*/  MUFU.TANH R41, R41 ;  /* 0x0000002900297308 */ /* 0x000e620000002400 */
[----:B------:R-:W-:Y:S01]  /*a6a0*/  ISETP.GT.AND P2, PT, R72, 0x18, PT ;  /* 0x000000184800780c */ /* 0x000fe20003f44270 */
[----:B------:R-:W-:Y:S01]  /*a6b0*/  FMUL.FTZ R45, R45, UR4 ;  /* 0x000000042d2d7c20 */ /* 0x000fe20008410000 */
[----:B------:R-:W-:Y:S02]  /*a6c0*/  FSEL R81, R81, -INF , P3 ;  /* 0xff80000051517808 */ /* 0x000fe40001800000 */
[----:B------:R-:W-:Y:S01]  /*a6d0*/  FMNMX.FTZ R42, R83, R42, !PT ;  /* 0x0000002a532a7209 */ /* 0x000fe20007810000 */
[----:B------:R-:W-:Y:S01]  /*a6e0*/  FMUL.FTZ R34, R34, UR4 ;  /* 0x0000000422227c20 */ /* 0x000fe20008410000 */
[----:B------:R-:W-:Y:S01]  /*a6f0*/  ISETP.GT.AND P3, PT, R72, 0x19, PT ;  /* 0x000000194800780c */ /* 0x000fe20003f64270 */
[----:B------:R-:W2:Y:S01]  /*a700*/  MUFU.TANH R44, R44 ;  /* 0x0000002c002c7308 */ /* 0x000ea20000002400 */
[----:B------:R-:W-:Y:S01]  /*a710*/  FSEL R73, R75, -INF , P2 ;  /* 0xff8000004b497808 */ /* 0x000fe20001000000 */
[----:B------:R-:W-:Y:S01]  /*a720*/  FMUL.FTZ R48, R48, UR4 ;  /* 0x0000000430307c20 */ /* 0x000fe20008410000 */
[----:B------:R-:W-:Y:S01]  /*a730*/  FMNMX.FTZ R42, R81, R42, !PT ;  /* 0x0000002a512a7209 */ /* 0x000fe20007810000 */
[----:B------:R-:W-:Y:S01]  /*a740*/  FMUL.FTZ R49, R49, UR4 ;  /* 0x0000000431317c20 */ /* 0x000fe20008410000 */
[----:B------:R-:W-:-:S03]  /*a750*/  ISETP.GT.AND P2, PT, R72, 0x20, PT ;  /* 0x000000204800780c */ /* 0x000fc60003f44270 */
[----:B------:R3:W-:Y:S01]  /*a760*/  MUFU.TANH R29, R34 ;  /* 0x00000022001d7308 */ /* 0x0007e20000002400 */
[----:B------:R-:W-:Y:S01]  /*a770*/  FMNMX.FTZ R42, R73, R42, !PT ;  /* 0x0000002a492a7209 */ /* 0x000fe20007810000 */
[----:B------:R-:W-:-:S06]  /*a780*/  FMUL.FTZ R52, R52, UR4 ;  /* 0x0000000434347c20 */ /* 0x000fcc0008410000 */
[----:B------:R-:W4:Y:S01]  /*a790*/  MUFU.TANH R45, R45 ;  /* 0x0000002d002d7308 */ /* 0x000f220000002400 */
[----:B---3--:R-:W-:Y:S01]  /*a7a0*/  FMUL.FTZ R34, R43, UR4 ;  /* 0x000000042b227c20 */ /* 0x008fe20008410000 */
[----:B0-----:R-:W-:Y:S02]  /*a7b0*/  FSEL R43, R37, -INF , P3 ;  /* 0xff800000252b7808 */ /* 0x001fe40001800000 */
[C---:B------:R-:W-:Y:S02]  /*a7c0*/  ISETP.GT.AND P3, PT, R72.reuse, 0x21, PT ;  /* 0x000000214800780c */ /* 0x040fe40003f64270 */
[----:B------:R-:W-:Y:S02]  /*a7d0*/  FSEL R37, R39, -INF , P2 ;  /* 0xff80000027257808 */ /* 0x000fe40001000000 */
[----:B------:R-:W0:Y:S01]  /*a7e0*/  MUFU.TANH R48, R48 ;  /* 0x0000003000307308 */ /* 0x000e220000002400 */
[----:B------:R-:W-:Y:S01]  /*a7f0*/  FMNMX.FTZ R42, R43, R42, !PT ;  /* 0x0000002a2b2a7209 */ /* 0x000fe20007810000 */
[----:B------:R-:W-:Y:S01]  /*a800*/  FMUL.FTZ R53, R53, UR4 ;  /* 0x0000000435357c20 */ /* 0x000fe20008410000 */
[----:B------:R-:W-:-:S02]  /*a810*/  ISETP.GT.AND P2, PT, R72, 0x28, PT ;  /* 0x000000284800780c */ /* 0x000fc40003f44270 */
[----:B-1----:R-:W-:Y:S02]  /*a820*/  FSEL R35, R41, -INF , P3 ;  /* 0xff80000029237808 */ /* 0x002fe40001800000 */
[----:B------:R-:W-:Y:S01]  /*a830*/  FMNMX.FTZ R42, R37, R42, !PT ;  /* 0x0000002a252a7209 */ /* 0x000fe20007810000 */
[----:B------:R-:W1:Y:S01]  /*a840*/  MUFU.TANH R49, R49 ;  /* 0x0000003100317308 */ /* 0x000e620000002400 */
[----:B------:R-:W-:Y:S01]  /*a850*/  ISETP.GT.AND P3, PT, R72, 0x29, PT ;  /* 0x000000294800780c */ /* 0x000fe20003f64270 */
[----:B------:R-:W-:Y:S01]  /*a860*/  FMUL.FTZ R56, R56, UR4 ;  /* 0x0000000438387c20 */ /* 0x000fe20008410000 */
[----:B--2---:R-:W-:Y:S02]  /*a870*/  FSEL R33, R44, -INF , P2 ;  /* 0xff8000002c217808 */ /* 0x004fe40001000000 */
[----:B------:R-:W-:-:S03]  /*a880*/  FMNMX.FTZ R42, R35, R42, !PT ;  /* 0x0000002a232a7209 */ /* 0x000fc60007810000 */
[----:B------:R-:W2:Y:S01]  /*a890*/  MUFU.TANH R52, R52 ;  /* 0x0000003400347308 */ /* 0x000ea20000002400 */
[----:B------:R-:W-:Y:S02]  /*a8a0*/  ISETP.GT.AND P2, PT, R72, 0x30, PT ;  /* 0x000000304800780c */ /* 0x000fe40003f44270 */
[----:B----4-:R-:W-:Y:S02]  /*a8b0*/  FSEL R39, R45, -INF , P3 ;  /* 0xff8000002d277808 */ /* 0x010fe40001800000 */
[----:B------:R-:W-:-:S03]  /*a8c0*/  FMNMX.FTZ R42, R33, R42, !PT ;  /* 0x0000002a212a7209 */ /* 0x000fc60007810000 */
[----:B------:R-:W3:Y:S01]  /*a8d0*/  MUFU.TANH R53, R53 ;  /* 0x0000003500357308 */ /* 0x000ee20000002400 */
[----:B------:R-:W-:Y:S01]  /*a8e0*/  FMUL.FTZ R57, R57, UR4 ;  /* 0x0000000439397c20 */ /* 0x000fe20008410000 */
[----:B------:R-:W-:Y:S01]  /*a8f0*/  ISETP.GT.AND P3, PT, R72, 0x31, PT ;  /* 0x000000314800780c */ /* 0x000fe20003f64270 */
[----:B------:R-:W-:Y:S01]  /*a900*/  FMUL.FTZ R60, R60, UR4 ;  /* 0x000000043c3c7c20 */ /* 0x000fe20008410000 */
[----:B0-----:R-:W-:Y:S02]  /*a910*/  FSEL R41, R48, -INF , P2 ;  /* 0xff80000030297808 */ /* 0x001fe40001000000 */
[----:B------:R-:W-:Y:S02]  /*a920*/  FMNMX.FTZ R42, R39, R42, !PT ;  /* 0x0000002a272a7209 */ /* 0x000fe40007810000 */
[----:B------:R-:W0:Y:S01]  /*a930*/  MUFU.TANH R56, R56 ;  /* 0x0000003800387308 */ /* 0x000e220000002400 */
[----:B------:R-:W-:Y:S02]  /*a940*/  ISETP.GT.AND P2, PT, R72, 0x38, PT ;  /* 0x000000384800780c */ /* 0x000fe40003f44270 */
[----:B-1----:R-:W-:-:S02]  /*a950*/  FSEL R45, R49, -INF , P3 ;  /* 0xff800000312d7808 */ /* 0x002fc40001800000 */
[----:B------:R-:W-:-:S03]  /*a960*/  FMNMX.FTZ R42, R41, R42, !PT ;  /* 0x0000002a292a7209 */ /* 0x000fc60007810000 */
[----:B------:R0:W1:Y:S01]  /*a970*/  MUFU.TANH R74, R57 ;  /* 0x00000039004a7308 */ /* 0x0000620000002400 */
[----:B------:R-:W-:Y:S01]  /*a980*/  FMUL.FTZ R61, R61, UR4 ;  /* 0x000000043d3d7c20 */ /* 0x000fe20008410000 */
[----:B------:R-:W-:Y:S01]  /*a990*/  ISETP.GT.AND P3, PT, R72, 0x39, PT ;  /* 0x000000394800780c */ /* 0x000fe20003f64270 */
[----:B------:R-:W-:Y:S01]  /*a9a0*/  FMUL.FTZ R64, R64, UR4 ;  /* 0x0000000440407c20 */ /* 0x000fe20008410000 */
[----:B--2---:R-:W-:Y:S02]  /*a9b0*/  FSEL R49, R52, -INF , P2 ;  /* 0xff80000034317808 */ /* 0x004fe40001000000 */
[----:B------:R-:W-:Y:S02]  /*a9c0*/  FMNMX.FTZ R42, R45, R42, !PT ;  /* 0x0000002a2d2a7209 */ /* 0x000fe40007810000 */
[----:B------:R-:W2:Y:S01]  /*a9d0*/  MUFU.TANH R60, R60 ;  /* 0x0000003c003c7308 */ /* 0x000ea20000002400 */
[----:B------:R-:W-:Y:S02]  /*a9e0*/  ISETP.GT.AND P2, PT, R72, 0x40, PT ;  /* 0x000000404800780c */ /* 0x000fe40003f44270 */
[----:B---3--:R-:W-:-:S02]  /*a9f0*/  FSEL R53, R53, -INF , P3 ;  /* 0xff80000035357808 */ /* 0x008fc40001800000 */
[----:B------:R-:W-:-:S03]  /*aa00*/  FMNMX.FTZ R42, R49, R42, !PT ;  /* 0x0000002a312a7209 */ /* 0x000fc60007810000 */
[----:B------:R1:W3:Y:S01]  /*aa10*/  MUFU.TANH R75, R61 ;  /* 0x0000003d004b7308 */ /* 0x0002e20000002400 */
        /* <DEDUP_REMOVED lines=11> */
[----:B------:R-:W-:Y:S02]  /*aad0*/  ISETP.GT.AND P3, PT, R72, 0x49, PT ;  /* 0x000000494800780c */ /* 0x000fe40003f64270 */
[----:B------:R-:W-:-:S04]  /*aae0*/  FMNMX.FTZ R44, R61, R44, !PT ;  /* 0x0000002c3d2c7209 */ /* 0x000fc80007810000 */
[----:B------:R-:W4:Y:S01]  /*aaf0*/  MUFU.TANH R68, R68 ;  /* 0x0000004400447308 */ /* 0x000f220000002400 */
[----:B--2---:R-:W-:Y:S02]  /*ab00*/  FSEL R65, R60, -INF , P2 ;  /* 0xff8000003c417808 */ /* 0x004fe40001000000 */
[C---:B------:R-:W-:Y:S02]  /*ab10*/  ISETP.GT.AND P2, PT, R72.reuse, 0x50, PT ;  /* 0x000000504800780c */ /* 0x040fe40003f44270 */
[----:B---3--:R-:W-:Y:S02]  /*ab20*/  FSEL R69, R75, -INF , P3 ;  /* 0xff8000004b457808 */ /* 0x008fe40001800000 */
[----:B------:R-:W-:Y:S01]  /*ab30*/  FMNMX.FTZ R44, R65, R44, !PT ;  /* 0x0000002c412c7209 */ /* 0x000fe20007810000 */
[----:B------:R2:W3:Y:S01]  /*ab40*/  MUFU.TANH R79, R42 ;  /* 0x0000002a004f7308 */ /* 0x0004e20000002400 */
[----:B------:R-:W-:Y:S02]  /*ab50*/  ISETP.GT.AND P3, PT, R72, 0x51, PT ;  /* 0x000000514800780c */ /* 0x000fe40003f64270 */
[----:B0-----:R-:W-:-:S02]  /*ab60*/  FSEL R75, R64, -INF , P2 ;  /* 0xff800000404b7808 */ /* 0x001fc40001000000 */
[----:B------:R-:W-:Y:S02]  /*ab70*/  FMNMX.FTZ R44, R69, R44, !PT ;  /* 0x0000002c452c7209 */ /* 0x000fe40007810000 */
[C---:B------:R-:W-:Y:S02]  /*ab80*/  ISETP.GT.AND P2, PT, R72.reuse, 0x58, PT ;  /* 0x000000584800780c */ /* 0x040fe40003f44270 */
[----:B-1----:R-:W-:Y:S02]  /*ab90*/  FSEL R77, R77, -INF , P3 ;  /* 0xff8000004d4d7808 */ /* 0x002fe40001800000 */
[----:B------:R-:W-:Y:S01]  /*aba0*/  FMNMX.FTZ R44, R75, R44, !PT ;  /* 0x0000002c4b2c7209 */ /* 0x000fe20007810000 */
[----:B--2---:R-:W-:Y:S01]  /*abb0*/  FMUL.FTZ R42, R47, UR4 ;  /* 0x000000042f2a7c20 */ /* 0x004fe20008410000 */
[----:B------:R-:W-:Y:S02]  /*abc0*/  ISETP.GT.AND P3, PT, R72, 0x59, PT ;  /* 0x000000594800780c */ /* 0x000fe40003f64270 */
[----:B----4-:R-:W-:-:S02]  /*abd0*/  FSEL R47, R68, -INF , P2 ;  /* 0xff800000442f7808 */ /* 0x010fc40001000000 */
[----:B------:R-:W-:Y:S02]  /*abe0*/  FMNMX.FTZ R44, R77, R44, !PT ;  /* 0x0000002c4d2c7209 */ /* 0x000fe40007810000 */
[----:B---3--:R-:W-:Y:S02]  /*abf0*/  FSEL R79, R79, -INF , P3 ;  /* 0xff8000004f4f7808 */ /* 0x008fe40001800000 */
[----:B------:R-:W-:Y:S01]  /*ac00*/  FMNMX.FTZ R44, R47, R44, !PT ;  /* 0x0000002c2f2c7209 */ /* 0x000fe20007810000 */
[----:B------:R-:W0:Y:S03]  /*ac10*/  SHFL.IDX PT, R36, R36, 0x1, 0x1c1f ;  /* 0x003c1f0024247f89 */ /* 0x000e2600000e0000 */
[----:B------:R-:W-:-:S05]  /*ac20*/  FMNMX.FTZ R44, R79, R44, !PT ;  /* 0x0000002c4f2c7209 */ /* 0x000fca0007810000 */
[----:B------:R-:W1:Y:S01]  /*ac30*/  SHFL.BFLY PT, R93, R44, 0x2, 0x1f ;  /* 0x0c401f002c5d7f89 */ /* 0x000e6200000e0000 */
[----:B------:R-:W-:Y:S08]  /*ac40*/  MUFU.TANH R24, R24 ;  /* 0x0000001800187308 */ /* 0x000ff00000002400 */
[----:B------:R-:W2:Y:S08]  /*ac50*/  MUFU.TANH R25, R25 ;  /* 0x0000001900197308 */ /* 0x000eb00000002400 */
[----:B------:R-:W3:Y:S01]  /*ac60*/  MUFU.TANH R27, R27 ;  /* 0x0000001b001b7308 */ /* 0x000ee20000002400 */
[----:B0-----:R-:W-:Y:S01]  /*ac70*/  VIADDMNMX R36, R36, R91, R40, PT ;  /* 0x0000005b24247246 */ /* 0x001fe20003800128 */
[----:B------:R-:W-:-:S06]  /*ac80*/  FMUL.FTZ R51, R51, UR4 ;  /* 0x0000000433337c20 */ /* 0x000fcc0008410000 */
[----:B------:R-:W0:Y:S01]  /*ac90*/  MUFU.TANH R26, R26 ;  /* 0x0000001a001a7308 */ /* 0x000e220000002400 */
[----:B-1----:R-:W-:Y:S02]  /*aca0*/  FMNMX.FTZ R93, R44, R93, !PT ;  /* 0x0000005d2c5d7209 */ /* 0x002fe40007810000 */
[C---:B------:R-:W-:Y:S02]  /*acb0*/  ISETP.GT.AND P2, PT, R36.reuse, RZ, PT ;  /* 0x000000ff2400720c */ /* 0x040fe40003f44270 */
[C---:B------:R-:W-:Y:S01]  /*acc0*/  ISETP.GT.AND P3, PT, R36.reuse, 0x1, PT ;  /* 0x000000012400780c */ /* 0x040fe20003f64270 */
[----:B------:R-:W-:Y:S01]  /*acd0*/  FMUL.FTZ R55, R55, UR4 ;  /* 0x0000000437377c20 */ /* 0x000fe20008410000 */
[----:B------:R-:W-:Y:S01]  /*ace0*/  ISETP.GT.AND P4, PT, R36, 0x8, PT ;  /* 0x000000082400780c */ /* 0x000fe20003f84270 */
[----:B------:R-:W1:Y:S01]  /*acf0*/  MUFU.TANH R28, R28 ;  /* 0x0000001c001c7308 */ /* 0x000e620000002400 */
[----:B--2---:R-:W-:Y:S01]  /*ad00*/  FSEL R25, R25, -INF , P3 ;  /* 0xff80000019197808 */ /* 0x004fe20001800000 */
[----:B------:R-:W-:-:S06]  /*ad10*/  FMUL.FTZ R59, R59, UR4 ;  /* 0x000000043b3b7c20 */ /* 0x000fcc0008410000 */
[----:B------:R2:W-:Y:S08]  /*ad20*/  MUFU.TANH R48, R42 ;  /* 0x0000002a00307308 */ /* 0x0005f00000002400 */
[----:B------:R4:W-:Y:S01]  /*ad30*/  MUFU.TANH R52, R51 ;  /* 0x0000003300347308 */ /* 0x0009e20000002400 */
[----:B--2---:R-:W2:Y:S01]  /*ad40*/  SHFL.BFLY PT, R42, R93, 0x1, 0x1f ;  /* 0x0c201f005d2a7f89 */ /* 0x004ea200000e0000 */
[----:B----4-:R-:W-:-:S06]  /*ad50*/  FSEL R51, R24, -INF , P2 ;  /* 0xff80000018337808 */ /* 0x010fcc0001000000 */
[----:B------:R-:W-:Y:S01]  /*ad60*/  MUFU.TANH R31, R31 ;  /* 0x0000001f001f7308 */ /* 0x000fe20000002400 */
[----:B------:R-:W-:Y:S02]  /*ad70*/  ISETP.GT.AND P2, PT, R36, 0x9, PT ;  /* 0x000000092400780c */ /* 0x000fe40003f44270 */
[----:B------:R-:W-:-:S05]  /*ad80*/  FMNMX.FTZ R40, R51, R25, !PT ;  /* 0x0000001933287209 */ /* 0x000fca0007810000 */
[----:B------:R3:W-:Y:S01]  /*ad90*/  MUFU.TANH R56, R55 ;  /* 0x0000003700387308 */ /* 0x0007e20000002400 */
[----:B------:R-:W-:Y:S01]  /*ada0*/  ISETP.GT.AND P3, PT, R36, 0x10, PT ;  /* 0x000000102400780c */ /* 0x000fe20003f64270 */
[----:B------:R-:W-:Y:S01]  /*adb0*/  FMUL.FTZ R63, R63, UR4 ;  /* 0x000000043f3f7c20 */ /* 0x000fe20008410000 */
[----:B---3--:R-:W-:-:S05]  /*adc0*/  FSEL R55, R27, -INF , P4 ;  /* 0xff8000001b377808 */ /* 0x008fca0002000000 */
[----:B------:R-:W3:Y:S01]  /*add0*/  MUFU.TANH R30, R30 ;  /* 0x0000001e001e7308 */ /* 0x000ee20000002400 */
[----:B------:R-:W-:-:S07]  /*ade0*/  FMNMX.FTZ R40, R55, R40, !PT ;  /* 0x0000002837287209 */ /* 0x000fce0007810000 */
[----:B------:R0:W-:Y:S01]  /*adf0*/  MUFU.TANH R44, R59 ;  /* 0x0000003b002c7308 */ /* 0x0001e20000002400 */
[----:B------:R-:W-:Y:S01]  /*ae00*/  FSEL R29, R29, -INF , P3 ;  /* 0xff8000001d1d7808 */ /* 0x000fe20001800000 */
[----:B------:R-:W-:Y:S01]  /*ae10*/  FMUL.FTZ R46, R46, UR4 ;  /* 0x000000042e2e7c20 */ /* 0x000fe20008410000 */
[----:B0-----:R-:W-:-:S05]  /*ae20*/  FSEL R59, R26, -INF , P2 ;  /* 0xff8000001a3b7808 */ /* 0x001fca0001000000 */
[----:B------:R-:W0:Y:S01]  /*ae30*/  MUFU.TANH R32, R32 ;  /* 0x0000002000207308 */ /* 0x000e220000002400 */
[C---:B------:R-:W-:Y:S02]  /*ae40*/  ISETP.GT.AND P2, PT, R36.reuse, 0x11, PT ;  /* 0x000000112400780c */ /* 0x040fe40003f44270 */
[----:B------:R-:W-:Y:S01]  /*ae50*/  FMNMX.FTZ R40, R59, R40, !PT ;  /* 0x000000283b287209 */ /* 0x000fe20007810000 */
[----:B------:R-:W-:Y:S01]  /*ae60*/  FMUL.FTZ R67, R67, UR4 ;  /* 0x0000000443437c20 */ /* 0x000fe20008410000 */
[----:B------:R-:W-:Y:S02]  /*ae70*/  ISETP.GT.AND P3, PT, R36, 0x18, PT ;  /* 0x000000182400780c */ /* 0x000fe40003f64270 */
[----:B------:R-:W-:Y:S01]  /*ae80*/  FMNMX.FTZ R40, R29, R40, !PT ;  /* 0x000000281d287209 */ /* 0x000fe20007810000 */
[----:B------:R-:W4:Y:S01]  /*ae90*/  MUFU.TANH R34, R34 ;  /* 0x0000002200227308 */ /* 0x000f220000002400 */
[----:B------:R-:W-:Y:S01]  /*aea0*/  FMUL.FTZ R50, R50, UR4 ;  /* 0x0000000432327c20 */ /* 0x000fe20008410000 */
[----:B------:R-:W-:-:S06]  /*aeb0*/  FMUL.FTZ R54, R54, UR4 ;  /* 0x0000000436367c20 */ /* 0x000fcc0008410000 */
[----:B------:R1:W-:Y:S01]  /*aec0*/  MUFU.TANH R103, R63 ;  /* 0x0000003f00677308 */ /* 0x0003e20000002400 */
[----:B------:R-:W-:Y:S01]  /*aed0*/  FMUL.FTZ R58, R58, UR4 ;  /* 0x000000043a3a7c20 */ /* 0x000fe20008410000 */
[----:B------:R-:W-:Y:S01]  /*aee0*/  FMUL.FTZ R62, R62, UR4 ;  /* 0x000000043e3e7c20 */ /* 0x000fe20008410000 */
[----:B------:R-:W-:Y:S01]  /*aef0*/  FMUL.FTZ R66, R66, UR4 ;  /* 0x0000000442427c20 */ /* 0x000fe20008410000 */
[----:B------:R-:W-:Y:S01]  /*af00*/  FMUL.FTZ R70, R70, UR4 ;  /* 0x0000000446467c20 */ /* 0x000fe20008410000 */
[----:B-1----:R-:W-:-:S03]  /*af10*/  FSEL R63, R28, -INF , P2 ;  /* 0xff8000001c3f7808 */ /* 0x002fc60001000000 */
[----:B------:R-:W1:Y:S01]  /*af20*/  MUFU.TANH R46, R46 ;  /* 0x0000002e002e7308 */ /* 0x000e620000002400 */
[----:B------:R-:W-:Y:S01]  /*af30*/  ISETP.GT.AND P2, PT, R36, 0x19, PT ;  /* 0x000000192400780c */ /* 0x000fe20003f44270 */
[----:B------:R-:W-:Y:S01]  /*af40*/  FMUL.FTZ R71, R71, UR4 ;  /* 0x0000000447477c20 */ /* 0x000fe20008410000 */
[----:B------:R-:W-:Y:S01]  /*af50*/  FMNMX.FTZ R40, R63, R40, !PT ;  /* 0x000000283f287209 */ /* 0x000fe20007810000 */
[----:B------:R-:W-:-:S04]  /*af60*/  ULDC UR4, c[0x0][0xa80] ;  /* 0x0002a00000047ab9 */ /* 0x000fc80000000800 */
[----:B------:R5:W-:Y:S01]  /*af70*/  MUFU.TANH R107, R67 ;  /* 0x00000043006b7308 */ /* 0x000be20000002400 */
[----:B--2---:R-:W-:Y:S01]  /*af80*/  FMNMX.FTZ R177, R93, R42, !PT ;  /* 0x0000002a5db17209 */ /* 0x004fe20007810000 */
[----:B------:R-:W2:Y:S01]  /*af90*/  S2R R78, SR_TID.X ;  /* 0x00000000004e7919 */ /* 0x000ea20000002100 */
[----:B------:R-:W-:Y:S01]  /*afa0*/  MOV R176, UR4 ;  /* 0x0000000400b07c02 */ /* 0x000fe20008000f00 */
[----:B------:R-:W2:Y:S01]  /*afb0*/  @P5 LDC R28, c[0x0][0x450] ;  /* 0x00011400ff1c5b82 */ /* 0x000ea20000000800 */
[----:B---3--:R-:W-:Y:S02]  /*afc0*/  FSEL R95, R30, -INF , P2 ;  /* 0xff8000001e5f7808 */ /* 0x008fe40001000000 */
[----:B-----5:R-:W-:Y:S02]  /*afd0*/  FSEL R67, R31, -INF , P3 ;  /* 0xff8000001f437808 */ /* 0x020fe40001800000 */
[C---:B------:R-:W-:Y:S02]  /*afe0*/  ISETP.GT.AND P3, PT, R36.reuse, 0x20, PT ;  /* 0x000000202400780c */ /* 0x040fe40003f64270 */
[----:B------:R-:W-:Y:S01]  /*aff0*/  FMNMX.FTZ R40, R67, R40, !PT ;  /* 0x0000002843287209 */ /* 0x000fe20007810000 */
[----:B------:R-:W3:Y:S01]  /*b000*/  MUFU.TANH R50, R50 ;  /* 0x0000003200327308 */ /* 0x000ee20000002400 */
[----:B------:R-:W-:Y:S01]  /*b010*/  ISETP.GT.AND P2, PT, R36, 0x21, PT ;  /* 0x000000212400780c */ /* 0x000fe20003f44270 */
[----:B------:R-:W-:Y:S01]  /*b020*/  FMUL.FTZ R24, R177, R176 ;  /* 0x000000b0b1187220 */ /* 0x000fe20000410000 */
[----:B0-----:R-:W-:-:S02]  /*b030*/  FSEL R97, R32, -INF , P3 ;  /* 0xff80000020617808 */ /* 0x001fc40001800000 */
[----:B------:R-:W-:Y:S02]  /*b040*/  FMNMX.FTZ R40, R95, R40, !PT ;  /* 0x000000285f287209 */ /* 0x000fe40007810000 */
[----:B------:R-:W-:Y:S02]  /*b050*/  FSETP.NEU.FTZ.AND P4, PT, R177, -INF , PT ;  /* 0xff800000b100780b */ /* 0x000fe40003f9d000 */
[----:B------:R-:W-:Y:S02]  /*b060*/  ISETP.GT.AND P3, PT, R36, 0x28, PT ;  /* 0x000000282400780c */ /* 0x000fe40003f64270 */
[----:B----4-:R-:W-:Y:S02]  /*b070*/  FSEL R99, R34, -INF , P2 ;  /* 0xff80000022637808 */ /* 0x010fe40001000000 */
[----:B------:R-:W-:Y:S01]  /*b080*/  FMNMX.FTZ R40, R97, R40, !PT ;  /* 0x0000002861287209 */ /* 0x000fe20007810000 */
[----:B------:R-:W0:Y:S01]  /*b090*/  MUFU.TANH R54, R54 ;  /* 0x0000003600367308 */ /* 0x000e220000002400 */
[----:B------:R-:W-:-:S02]  /*b0a0*/  FSEL R24, R24, RZ, P4 ;  /* 0x000000ff18187208 */ /* 0x000fc40002000000 */
[----:B------:R-:W-:Y:S02]  /*b0b0*/  ISETP.GT.AND P2, PT, R36, 0x29, PT ;  /* 0x000000292400780c */ /* 0x000fe40003f44270 */
[----:B-1----:R-:W-:Y:S02]  /*b0c0*/  FSEL R101, R46, -INF , P3 ;  /* 0xff8000002e657808 */ /* 0x002fe40001800000 */
[----:B------:R-:W-:Y:S01]  /*b0d0*/  FMNMX.FTZ R40, R99, R40, !PT ;  /* 0x0000002863287209 */ /* 0x000fe20007810000 */
[--C-:B------:R-:W-:Y:S01]  /*b0e0*/  FFMA.FTZ R154, R87, R176, -R24.reuse ;  /* 0x000000b0579a7223 */ /* 0x100fe20000010818 */
[----:B------:R-:W-:Y:S02]  /*b0f0*/  ISETP.GT.AND P3, PT, R36, 0x30, PT ;  /* 0x000000302400780c */ /* 0x000fe40003f64270 */
[----:B------:R-:W-:Y:S02]  /*b100*/  FSEL R87, R48, -INF , P2 ;  /* 0xff80000030577808 */ /* 0x000fe40001000000 */
[----:B------:R-:W-:Y:S01]  /*b110*/  FMNMX.FTZ R40, R101, R40, !PT ;  /* 0x0000002865287209 */ /* 0x000fe20007810000 */
[----:B------:R-:W1:Y:S01]  /*b120*/  MUFU.TANH R58, R58 ;  /* 0x0000003a003a7308 */ /* 0x000e620000002400 */
[----:B------:R-:W-:Y:S01]  /*b130*/  FFMA.FTZ R31, R85, R176, -R24 ;  /* 0x000000b0551f7223 */ /* 0x000fe20000010818 */
[----:B------:R-:W-:-:S02]  /*b140*/  ISETP.GT.AND P2, PT, R36, 0x31, PT ;  /* 0x000000312400780c */ /* 0x000fc40003f44270 */
[----:B---3--:R-:W-:Y:S02]  /*b150*/  FSEL R85, R50, -INF , P3 ;  /* 0xff80000032557808 */ /* 0x008fe40001800000 */
[----:B------:R-:W-:Y:S01]  /*b160*/  FMNMX.FTZ R40, R87, R40, !PT ;  /* 0x0000002857287209 */ /* 0x000fe20007810000 */
[--C-:B------:R-:W-:Y:S01]  /*b170*/  FFMA.FTZ R156, R83, R176, -R24.reuse ;  /* 0x000000b0539c7223 */ /* 0x100fe20000010818 */
[----:B------:R-:W-:Y:S02]  /*b180*/  ISETP.GT.AND P3, PT, R36, 0x38, PT ;  /* 0x000000382400780c */ /* 0x000fe40003f64270 */
[----:B------:R-:W-:Y:S02]  /*b190*/  FSEL R83, R52, -INF , P2 ;  /* 0xff80000034537808 */ /* 0x000fe40001000000 */
[----:B------:R-:W-:Y:S01]  /*b1a0*/  FMNMX.FTZ R40, R85, R40, !PT ;  /* 0x0000002855287209 */ /* 0x000fe20007810000 */
[----:B------:R-:W3:Y:S01]  /*b1b0*/  MUFU.TANH R62, R62 ;  /* 0x0000003e003e7308 */ /* 0x000ee20000002400 */
[----:B------:R-:W-:Y:S01]  /*b1c0*/  FFMA.FTZ R27, R89, R176, -R24 ;  /* 0x000000b0591b7223 */ /* 0x000fe20000010818 */
[----:B------:R-:W-:-:S02]  /*b1d0*/  ISETP.GT.AND P2, PT, R36, 0x39, PT ;  /* 0x000000392400780c */ /* 0x000fc40003f44270 */
[----:B0-----:R-:W-:Y:S02]  /*b1e0*/  FSEL R89, R54, -INF , P3 ;  /* 0xff80000036597808 */ /* 0x001fe40001800000 */
[----:B------:R-:W-:Y:S02]  /*b1f0*/  FMNMX.FTZ R40, R83, R40, !PT ;  /* 0x0000002853287209 */ /* 0x000fe40007810000 */
[----:B------:R0:W-:Y:S01]  /*b200*/  MUFU.TANH R111, R71 ;  /* 0x00000047006f7308 */ /* 0x0001e20000002400 */
[----:B------:R-:W-:Y:S02]  /*b210*/  ISETP.GT.AND P3, PT, R36, 0x40, PT ;  /* 0x000000402400780c */ /* 0x000fe40003f64270 */
[----:B------:R-:W-:Y:S01]  /*b220*/  FMNMX.FTZ R40, R89, R40, !PT ;  /* 0x0000002859287209 */ /* 0x000fe20007810000 */
[----:B0-----:R-:W-:Y:S01]  /*b230*/  FFMA.FTZ R71, R81, R176, -R24 ;  /* 0x000000b051477223 */ /* 0x001fe20000010818 */
[----:B------:R-:W-:-:S03]  /*b240*/  FSEL R81, R56, -INF , P2 ;  /* 0xff80000038517808 */ /* 0x000fc60001000000 */
[----:B------:R-:W0:Y:S01]  /*b250*/  MUFU.TANH R66, R66 ;  /* 0x0000004200427308 */ /* 0x000e220000002400 */
[----:B------:R-:W-:Y:S02]  /*b260*/  ISETP.GT.AND P2, PT, R36, 0x41, PT ;  /* 0x000000412400780c */ /* 0x000fe40003f44270 */
[----:B-1----:R-:W-:Y:S02]  /*b270*/  FSEL R91, R58, -INF , P3 ;  /* 0xff8000003a5b7808 */ /* 0x002fe40001800000 */
[----:B------:R-:W-:Y:S01]  /*b280*/  FMNMX.FTZ R40, R81, R40, !PT ;  /* 0x0000002851287209 */ /* 0x000fe20007810000 */
[----:B------:R-:W-:Y:S01]  /*b290*/  FFMA.FTZ R158, R73, R176, -R24 ;  /* 0x000000b0499e7223 */ /* 0x000fe20000010818 */
[----:B------:R-:W-:Y:S02]  /*b2a0*/  ISETP.GT.AND P3, PT, R36, 0x48, PT ;  /* 0x000000482400780c */ /* 0x000fe40003f64270 */
[----:B------:R-:W-:Y:S02]  /*b2b0*/  FSEL R73, R44, -INF , P2 ;  /* 0xff8000002c497808 */ /* 0x000fe40001000000 */
[----:B------:R-:W-:Y:S01]  /*b2c0*/  FMNMX.FTZ R40, R91, R40, !PT ;  /* 0x000000285b287209 */ /* 0x000fe20007810000 */
[----:B------:R-:W1:Y:S01]  /*b2d0*/  MUFU.TANH R70, R70 ;  /* 0x0000004600467308 */ /* 0x000e620000002400 */
[----:B------:R-:W-:-:S02]  /*b2e0*/  ISETP.GT.AND P2, PT, R36, 0x49, PT ;  /* 0x000000492400780c */ /* 0x000fc40003f44270 */
[----:B---3--:R-:W-:Y:S02]  /*b2f0*/  FSEL R93, R62, -INF , P3 ;  /* 0xff8000003e5d7808 */ /* 0x008fe40001800000 */
[----:B------:R-:W-:Y:S02]  /*b300*/  FMNMX.FTZ R40, R73, R40, !PT ;  /* 0x0000002849287209 */ /* 0x000fe40007810000 */
[C---:B------:R-:W-:Y:S02]  /*b310*/  ISETP.GT.AND P3, PT, R36.reuse, 0x50, PT ;  /* 0x000000502400780c */ /* 0x040fe40003f64270 */
[----:B------:R-:W-:Y:S02]  /*b320*/  FSEL R103, R103, -INF , P2 ;  /* 0xff80000067677808 */ /* 0x000fe40001000000 */
        /* <DEDUP_REMOVED lines=8> */
[----:B-1----:R-:W-:Y:S02]  /*b3b0*/  FSEL R109, R70, -INF , P3 ;  /* 0xff800000466d7808 */ /* 0x002fe40001800000 */
[----:B------:R-:W-:Y:S02]  /*b3c0*/  FMNMX.FTZ R40, R107, R40, !PT ;  /* 0x000000286b287209 */ /* 0x000fe40007810000 */
[----:B------:R-:W-:Y:S02]  /*b3d0*/  FSEL R111, R111, -INF , P2 ;  /* 0xff8000006f6f7808 */ /* 0x000fe40001000000 */
[----:B------:R-:W-:-:S04]  /*b3e0*/  FMNMX.FTZ R40, R109, R40, !PT ;  /* 0x000000286d287209 */ /* 0x000fc80007810000 */
[----:B------:R-:W-:Y:S01]  /*b3f0*/  FMNMX.FTZ R40, R111, R40, !PT ;  /* 0x000000286f287209 */ /* 0x000fe20007810000 */
[----:B------:R-:W-:-:S04]  /*b400*/  FFMA.FTZ R162, R33, R176, -R24 ;  /* 0x000000b021a27223 */ /* 0x000fc80000010818 */
[----:B------:R-:W0:Y:S02]  /*b410*/  SHFL.BFLY PT, R33, R40, 0x2, 0x1f ;  /* 0x0c401f0028217f89 */ /* 0x000e2400000e0000 */
[----:B0-----:R-:W-:-:S05]  /*b420*/  FMNMX.FTZ R33, R40, R33, !PT ;  /* 0x0000002128217209 */ /* 0x001fca0007810000 */
[----:B------:R-:W0:Y:S02]  /*b430*/  SHFL.BFLY PT, R178, R33, 0x1, 0x1f ;  /* 0x0c201f0021b27f89 */ /* 0x000e2400000e0000 */
[----:B0-----:R-:W-:-:S04]  /*b440*/  FMNMX.FTZ R178, R33, R178, !PT ;  /* 0x000000b221b27209 */ /* 0x001fc80007810000 */
[C---:B------:R-:W-:Y:S01]  /*b450*/  FSETP.NEU.FTZ.AND P2, PT, R178.reuse, -INF , PT ;  /* 0xff800000b200780b */ /* 0x040fe20003f5d000 */
[----:B------:R-:W-:-:S05]  /*b460*/  FMUL.FTZ R26, R178, R176 ;  /* 0x000000b0b21a7220 */ /* 0x000fca0000410000 */
[----:B------:R-:W-:-:S05]  /*b470*/  FSEL R26, R26, RZ, P2 ;  /* 0x000000ff1a1a7208 */ /* 0x000fca0001000000 */
[----:B------:R-:W-:-:S04]  /*b480*/  FFMA.FTZ R25, R25, R176, -R26 ;  /* 0x000000b019197223 */ /* 0x000fc8000001081a */
[----:B------:R0:W-:Y:S01]  /*b490*/  MUFU.EX2 R30, R25 ;  /* 0x00000019001e7308 */ /* 0x0001e20000000800 */
[-C--:B------:R-:W-:Y:S01]  /*b4a0*/  FFMA.FTZ R152, R38, R176.reuse, -R24 ;  /* 0x000000b026987223 */ /* 0x080fe20000010818 */
[----:B0-----:R-:W0:Y:S01]  /*b4b0*/  @P5 LDC R25, c[0x0][0x44c] ;  /* 0x00011300ff195b82 */ /* 0x001e220000000800 */
[----:B------:R-:W-:-:S05]  /*b4c0*/  FFMA.FTZ R153, R51, R176, -R26 ;  /* 0x000000b033997223 */ /* 0x000fca000001081a */
[----:B------:R-:W-:Y:S01]  /*b4d0*/  MUFU.EX2 R152, R152 ;  /* 0x0000009800987308 */ /* 0x000fe20000000800 */
[----:B------:R-:W-:-:S07]  /*b4e0*/  FFMA.FTZ R55, R55, R176, -R26 ;  /* 0x000000b037377223 */ /* 0x000fce000001081a */
[----:B------:R-:W1:Y:S01]  /*b4f0*/  MUFU.EX2 R27, R27 ;  /* 0x0000001b001b7308 */ /* 0x000e620000000800 */
[-C--:B------:R-:W-:Y:S01]  /*b500*/  FFMA.FTZ R160, R37, R176.reuse, -R24 ;  /* 0x000000b025a07223 */ /* 0x080fe20000010818 */
[-C--:B------:R-:W-:Y:S01]  /*b510*/  FFMA.FTZ R59, R59, R176.reuse, -R26 ;  /* 0x000000b03b3b7223 */ /* 0x080fe2000001081a */
[----:B------:R-:W-:-:S05]  /*b520*/  FFMA.FTZ R37, R39, R176, -R24 ;  /* 0x000000b027257223 */ /* 0x000fca0000010818 */
[----:B------:R-:W3:Y:S01]  /*b530*/  MUFU.EX2 R153, R153 ;  /* 0x0000009900997308 */ /* 0x000ee20000000800 */
[-CC-:B------:R-:W-:Y:S01]  /*b540*/  FFMA.FTZ R164, R41, R176.reuse, -R24.reuse ;  /* 0x000000b029a47223 */ /* 0x180fe20000010818 */
[-CC-:B------:R-:W-:Y:S01]  /*b550*/  FFMA.FTZ R39, R45, R176.reuse, -R24.reuse ;  /* 0x000000b02d277223 */ /* 0x180fe20000010818 */
[----:B------:R-:W-:-:S05]  /*b560*/  FFMA.FTZ R166, R49, R176, -R24 ;  /* 0x000000b031a67223 */ /* 0x000fca0000010818 */
[----:B------:R-:W4:Y:S01]  /*b570*/  MUFU.EX2 R154, R154 ;  /* 0x0000009a009a7308 */ /* 0x000f220000000800 */
        /* <DEDUP_REMOVED lines=11> */
[-C--:B------:R-:W-:Y:S02]  /*b630*/  FFMA.FTZ R47, R79, R176.reuse, -R24 ;  /* 0x000000b04f2f7223 */ /* 0x080fe40000010818 */
[----:B------:R-:W5:Y:S01]  /*b640*/  MUFU.EX2 R31, R31 ;  /* 0x0000001f001f7308 */ /* 0x000f620000000800 */
[----:B--2---:R-:W-:Y:S01]  /*b650*/  SHF.R.U32.HI R78, RZ, 0x7, R78 ;  /* 0x00000007ff4e7819 */ /* 0x004fe2000001164e */
[----:B------:R-:W-:Y:S01]  /*b660*/  FFMA.FTZ R29, R29, R176, -R26 ;  /* 0x000000b01d1d7223 */ /* 0x000fe2000001081a */
[----:B------:R-:W-:Y:S01]  /*b670*/  LOP3.LUT R32, R3, 0x3000000, RZ, 0xfc, !PT ;  /* 0x0300000003207812 */ /* 0x000fe200078efcff */
[----:B------:R-:W-:-:S02]  /*b680*/  @!P0 VIADD R24, R180, 0x32440 ;  /* 0x00032440b4188836 */ /* 0x000fc40000000000 */
[----:B0-----:R-:W-:Y:S02]  /*b690*/  @P5 IMAD.HI.U32 R3, R76, R25, RZ ;  /* 0x000000194c035227 */ /* 0x001fe400078e00ff */
[----:B------:R-:W0:Y:S01]  /*b6a0*/  MUFU.EX2 R34, R59 ;  /* 0x0000003b00227308 */ /* 0x000e220000000800 */
[----:B------:R-:W-:Y:S01]  /*b6b0*/  IADD3 R179, -R78, 0xb, RZ ;  /* 0x0000000b4eb37810 */ /* 0x000fe20007ffe1ff */
[----:B------:R-:W-:Y:S01]  /*b6c0*/  FFMA.FTZ R63, R63, R176, -R26 ;  /* 0x000000b03f3f7223 */ /* 0x000fe2000001081a */
[----:B------:R-:W-:Y:S01]  /*b6d0*/  IMAD.MOV.U32 R181, RZ, RZ, R76 ;  /* 0x000000ffffb57224 */ /* 0x000fe200078e004c */
[----:B------:R-:W-:-:S04]  /*b6e0*/  @!P0 PRMT R24, RZ, 0x654, R24 ;  /* 0x00000654ff188816 */ /* 0x000fc80000000018 */
[----:B------:R-:W2:Y:S01]  /*b6f0*/  MUFU.EX2 R156, R156 ;  /* 0x0000009c009c7308 */ /* 0x000ea20000000800 */
[----:B------:R-:W-:Y:S01]  /*b700*/  @P5 SHF.R.U32.HI R181, RZ, R28, R3 ;  /* 0x0000001cffb55219 */ /* 0x000fe20000011603 */
[-CC-:B------:R-:W-:Y:S01]  /*b710*/  FFMA.FTZ R67, R67, R176.reuse, -R26.reuse ;  /* 0x000000b043437223 */ /* 0x180fe2000001081a */
[----:B-1----:R-:W-:Y:S01]  /*b720*/  FADD.FTZ R3, R152, R27 ;  /* 0x0000001b98037221 */ /* 0x002fe20000010000 */
[-CC-:B------:R-:W-:Y:S01]  /*b730*/  FFMA.FTZ R95, R95, R176.reuse, -R26.reuse ;  /* 0x000000b05f5f7223 */ /* 0x180fe2000001081a */
[----:B------:R-:W-:-:S03]  /*b740*/  FFMA.FTZ R161, R97, R176, -R26 ;  /* 0x000000b061a17223 */ /* 0x000fc6000001081a */
[----:B------:R-:W-:Y:S01]  /*b750*/  MUFU.EX2 R71, R71 ;  /* 0x0000004700477308 */ /* 0x000fe20000000800 */
[-CC-:B------:R-:W-:Y:S01]  /*b760*/  FFMA.FTZ R99, R99, R176.reuse, -R26.reuse ;  /* 0x000000b063637223 */ /* 0x180fe2000001081a */
[-CC-:B------:R-:W-:Y:S01]  /*b770*/  FFMA.FTZ R101, R101, R176.reuse, -R26.reuse ;  /* 0x000000b065657223 */ /* 0x180fe2000001081a */
[----:B------:R1:W-:Y:S06]  /*b780*/  BAR.ARV R179, 0x100 ;  /* 0x000400b30000751d */ /* 0x0003ec0000002000 */
        /* <DEDUP_REMOVED lines=15> */
[----:B------:R-:W-:Y:S01]  /*b880*/  IMAD.MOV.U32 R25, RZ, RZ, 0x40000040 ;  /* 0x40000040ff197424 */ /* 0x000fe200078e00ff */
[----:B------:R-:W1:Y:S01]  /*b890*/  MUFU.EX2 R158, R158 ;  /* 0x0000009e009e7308 */ /* 0x000e620000000800 */
[----:B------:R0:W-:Y:S01]  /*b8a0*/  @!P0 SYNCS.ARRIVE.TRANS64.RED.A1T0 RZ, [R24+URZ], RZ ;  /* 0x000000ff18ff89a7 */ /* 0x0001e2000810043f */
[----:B---3--:R-:W-:Y:S01]  /*b8b0*/  FADD.FTZ R26, R153, R30 ;  /* 0x0000001e991a7221 */ /* 0x008fe20000010000 */
[----:B----4-:R-:W-:Y:S01]  /*b8c0*/  FADD.FTZ R44, R154, R3 ;  /* 0x000000039a2c7221 */ /* 0x010fe20000010000 */
[----:B------:R3:W-:Y:S01]  /*b8d0*/  STL [R1+0x40], R32 ;  /* 0x0000402001007387 */ /* 0x0007e20000100800 */
[----:B------:R-:W-:Y:S01]  /*b8e0*/  R2UR UR7, R25 ;  /* 0x00000000190772ca */ /* 0x000fe200000e0000 */
[----:B-----5:R-:W-:Y:S01]  /*b8f0*/  FADD.FTZ R3, R55, R26 ;  /* 0x0000001a37037221 */ /* 0x020fe20000010000 */
[----:B0-----:R-:W-:Y:S01]  /*b900*/  IMAD R24, R2, 0xc00, R32 ;  /* 0x00000c0002187824 */ /* 0x001fe200078e0220 */
[----:B------:R-:W0:Y:S01]  /*b910*/  MUFU.EX2 R67, R67 ;  /* 0x0000004300437308 */ /* 0x000e220000000800 */
[----:B------:R-:W-:Y:S01]  /*b920*/  FADD.FTZ R25, R31, R44 ;  /* 0x0000002c1f197221 */ /* 0x000fe20000010000 */
[----:B------:R4:W-:Y:S01]  /*b930*/  BAR.SYNC.DEFER_BLOCKING R0, 0x100 ;  /* 0x000400000000751d */ /* 0x0009e20000010000 */
[----:B---3--:R-:W-:-:S05]  /*b940*/  VIADD R32, R24, 0x80 ;  /* 0x0000008018207836 */ /* 0x008fca0000000000 */
[----:B------:R-:W3:Y:S01]  /*b950*/  MUFU.EX2 R43, R43 ;  /* 0x0000002b002b7308 */ /* 0x000ee20000000800 */
[----:B------:R-:W-:Y:S01]  /*b960*/  FADD.FTZ R44, R34, R3 ;  /* 0x00000003222c7221 */ /* 0x000fe20000010000 */
[----:B--2---:R-:W-:Y:S01]  /*b970*/  FADD.FTZ R46, R156, R25 ;  /* 0x000000199c2e7221 */ /* 0x004fe20000010000 */
[----:B------:R-:W-:Y:S01]  /*b980*/  R2UR UR10, R32 ;  /* 0x00000000200a72ca */ /* 0x000fe200000e0000 */
[----:B------:R-:W-:-:S04]  /*b990*/  VIADD R32, R24, 0x180 ;  /* 0x0000018018207836 */ /* 0x000fc80000000000 */
[----:B------:R-:W2:Y:S01]  /*b9a0*/  MUFU.EX2 R38, R95 ;  /* 0x0000005f00267308 */ /* 0x000ea20000000800 */
[----:B-1----:R-:W-:Y:S01]  /*b9b0*/  FADD.FTZ R3, R157, R44 ;  /* 0x0000002c9d037221 */ /* 0x002fe20000010000 */
[----:B------:R-:W-:Y:S02]  /*b9c0*/  VIADD R28, R24, 0x100 ;  /* 0x00000100181c7836 */ /* 0x000fe40000000000 */
[----:B------:R-:W-:-:S04]  /*b9d0*/  FADD.FTZ R25, R71, R46 ;  /* 0x0000002e47197221 */ /* 0x000fc80000010000 */
[----:B------:R-:W1:Y:S01]  /*b9e0*/  MUFU.EX2 R160, R160 ;  /* 0x000000a000a07308 */ /* 0x000e620000000800 */
[----:B------:R-:W-:Y:S01]  /*b9f0*/  FADD.FTZ R44, R36, R3 ;  /* 0x00000003242c7221 */ /* 0x000fe20000010000 */
[----:B------:R-:W-:-:S06]  /*ba00*/  R2UR UR18, R32 ;  /* 0x00000000201272ca */ /* 0x000fcc00000e0000 */
[----:B------:R-:W5:Y:S01]  /*ba10*/  MUFU.EX2 R161, R161 ;  /* 0x000000a100a17308 */ /* 0x000f620000000800 */
[----:B------:R-:W-:Y:S01]  /*ba20*/  FADD.FTZ R32, R158, R25 ;  /* 0x000000199e207221 */ /* 0x000fe20000010000 */
[----:B------:R-:W-:Y:S01]  /*ba30*/  R2UR UR14, R28 ;  /* 0x000000001c0e72ca */ /* 0x000fe200000e0000 */
[----:B------:R-:W-:-:S05]  /*ba40*/  VIADD R28, R24, 0x200 ;  /* 0x00000200181c7836 */ /* 0x000fca0000000000 */
[----:B------:R-:W4:Y:S01]  /*ba50*/  MUFU.EX2 R35, R35 ;  /* 0x0000002300237308 */ /* 0x000f220000000800 */
[----:B0-----:R-:W-:Y:S01]  /*ba60*/  FADD.FTZ R3, R67, R44 ;  /* 0x0000002c43037221 */ /* 0x001fe20000010000 */
[----:B---3--:R-:W-:-:S06]  /*ba70*/  FADD.FTZ R25, R43, R32 ;  /* 0x000000202b197221 */ /* 0x008fcc0000010000 */
[----:B------:R-:W0:Y:S01]  /*ba80*/  MUFU.EX2 R40, R99 ;  /* 0x0000006300287308 */ /* 0x000e220000000800 */
[----:B--2---:R-:W-:Y:S01]  /*ba90*/  FADD.FTZ R44, R38, R3 ;  /* 0x00000003262c7221 */ /* 0x004fe20000010000 */
[----:B------:R-:W-:-:S06]  /*baa0*/  R2UR UR22, R28 ;  /* 0x000000001c1672ca */ /* 0x000fcc00000e0000 */
[----:B------:R-:W2:Y:S01]  /*bab0*/  MUFU.EX2 R162, R162 ;  /* 0x000000a200a27308 */ /* 0x000ea20000000800 */
[----:B------:R-:W-:Y:S01]  /*bac0*/  R2UR UR6, R24 ;  /* 0x00000000180672ca */ /* 0x000fe200000e0000 */
[----:B-1----:R-:W-:-:S06]  /*bad0*/  FADD.FTZ R28, R160, R25 ;  /* 0x00000019a01c7221 */ /* 0x002fcc0000010000 */
[----:B------:R-:W1:Y:S01]  /*bae0*/  MUFU.EX2 R101, R101 ;  /* 0x0000006500657308 */ /* 0x000e620000000800 */
[----:B------:R-:W-:Y:S01]  /*baf0*/  VIADD R24, R24, 0x280 ;  /* 0x0000028018187836 */ /* 0x000fe20000000000 */
[----:B------:R-:W-:-:S06]  /*bb00*/  MOV R25, 0x40000040 ;  /* 0x4000004000197802 */ /* 0x000fcc0000000f00 */
[----:B------:R-:W3:Y:S01]  /*bb10*/  MUFU.EX2 R37, R37 ;  /* 0x0000002500257308 */ /* 0x000ee20000000800 */
[----:B-----5:R-:W-:-:S07]  /*bb20*/  FADD.FTZ R3, R161, R44 ;  /* 0x0000002ca1037221 */ /* 0x020fce0000010000 */
[----:B------:R-:W5:Y:S01]  /*bb30*/  MUFU.EX2 R42, R87 ;  /* 0x00000057002a7308 */ /* 0x000f620000000800 */
[----:B------:R-:W-:Y:S01]  /*bb40*/  R2UR UR27, R25 ;  /* 0x00000000191b72ca */ /* 0x000fe200000e0000 */
[----:B----4-:R-:W-:Y:S01]  /*bb50*/  FADD.FTZ R25, R35, R28 ;  /* 0x0000001c23197221 */ /* 0x010fe20000010000 */
[----:B------:R-:W-:-:S05]  /*bb60*/  R2UR UR26, R24 ;  /* 0x00000000181a72ca */ /* 0x000fca00000e0000 */
[----:B------:R-:W4:Y:S01]  /*bb70*/  MUFU.EX2 R164, R164 ;  /* 0x000000a400a47308 */ /* 0x000f220000000800 */
[----:B0-----:R-:W-:-:S07]  /*bb80*/  FADD.FTZ R24, R40, R3 ;  /* 0x0000000328187221 */ /* 0x001fce0000010000 */
[----:B------:R-:W0:Y:S01]  /*bb90*/  MUFU.EX2 R85, R85 ;  /* 0x0000005500557308 */ /* 0x000e220000000800 */
[----:B--2---:R-:W-:Y:S01]  /*bba0*/  FADD.FTZ R28, R162, R25 ;  /* 0x00000019a21c7221 */ /* 0x004fe20000010000 */
[----:B-1----:R-:W-:-:S06]  /*bbb0*/  FADD.FTZ R3, R101, R24 ;  /* 0x0000001865037221 */ /* 0x002fcc0000010000 */
[----:B------:R-:W1:Y:S08]  /*bbc0*/  MUFU.EX2 R39, R39 ;  /* 0x0000002700277308 */ /* 0x000e700000000800 */
[----:B------:R-:W2:Y:S01]  /*bbd0*/  MUFU.EX2 R0, R83 ;  /* 0x0000005300007308 */ /* 0x000ea20000000800 */
[----:B---3--:R-:W-:Y:S01]  /*bbe0*/  FADD.FTZ R25, R37, R28 ;  /* 0x0000001c25197221 */ /* 0x008fe20000010000 */
[----:B-----5:R-:W-:-:S06]  /*bbf0*/  FADD.FTZ R28, R42, R3 ;  /* 0x000000032a1c7221 */ /* 0x020fcc0000010000 */
[----:B------:R-:W3:Y:S01]  /*bc00*/  MUFU.EX2 R166, R166 ;  /* 0x000000a600a67308 */ /* 0x000ee20000000800 */
[----:B------:R-:W-:-:S07]  /*bc10*/  F2FP.F16.F32.PACK_AB R153, R30, R153 ;  /* 0x000000991e99723e */ /* 0x000fce00000000ff */
[----:B------:R-:W5:Y:S01]  /*bc20*/  MUFU.EX2 R89, R89 ;  /* 0x0000005900597308 */ /* 0x000f620000000800 */
[----:B----4-:R-:W-:Y:S01]  /*bc30*/  FADD.FTZ R30, R164, R25 ;  /* 0x00000019a41e7221 */ /* 0x010fe20000010000 */
[----:B0-----:R-:W-:-:S06]  /*bc40*/  FADD.FTZ R3, R85, R28 ;  /* 0x0000001c55037221 */ /* 0x001fcc0000010000 */
[----:B------:R-:W0:Y:S08]  /*bc50*/  MUFU.EX2 R41, R41 ;  /* 0x0000002900297308 */ /* 0x000e300000000800 */
[----:B------:R-:W4:Y:S01]  /*bc60*/  MUFU.EX2 R26, R81 ;  /* 0x00000051001a7308 */ /* 0x000f220000000800 */
[----:B-1----:R-:W-:Y:S01]  /*bc70*/  FADD.FTZ R25, R39, R30 ;  /* 0x0000001e27197221 */ /* 0x002fe20000010000 */
[----:B--2---:R-:W-:-:S06]  /*bc80*/  FADD.FTZ R28, R0, R3 ;  /* 0x00000003001c7221 */ /* 0x004fcc0000010000 */
[----:B------:R-:W1:Y:S08]  /*bc90*/  MUFU.EX2 R168, R168 ;  /* 0x000000a800a87308 */ /* 0x000e700000000800 */
[----:B------:R-:W2:Y:S01]  /*bca0*/  MUFU.EX2 R91, R91 ;  /* 0x0000005b005b7308 */ /* 0x000ea20000000800 */
[----:B---3--:R-:W-:Y:S01]  /*bcb0*/  FADD.FTZ R30, R166, R25 ;  /* 0x00000019a61e7221 */ /* 0x008fe20000010000 */
[----:B-----5:R-:W-:-:S06]  /*bcc0*/  FADD.FTZ R3, R89, R28 ;  /* 0x0000001c59037221 */ /* 0x020fcc0000010000 */
[----:B------:R-:W3:Y:S08]  /*bcd0*/  MUFU.EX2 R45, R45 ;  /* 0x0000002d002d7308 */ /* 0x000ef00000000800 */
[----:B------:R-:W5:Y:S01]  /*bce0*/  MUFU.EX2 R32, R73 ;  /* 0x0000004900207308 */ /* 0x000f620000000800 */
[----:B0-----:R-:W-:Y:S01]  /*bcf0*/  FADD.FTZ R25, R41, R30 ;  /* 0x0000001e29197221 */ /* 0x001fe20000010000 */
[----:B----4-:R-:W-:-:S06]  /*bd00*/  FADD.FTZ R30, R26, R3 ;  /* 0x000000031a1e7221 */ /* 0x010fcc0000010000 */
[----:B------:R-:W0:Y:S01]  /*bd10*/  MUFU.EX2 R170, R170 ;  /* 0x000000aa00aa7308 */ /* 0x000e220000000800 */
[----:B------:R-:W-:-:S07]  /*bd20*/  F2FP.F16.F32.PACK_AB R155, R34, R55 ;  /* 0x00000037229b723e */ /* 0x000fce00000000ff */
        /* <DEDUP_REMOVED lines=11> */
[----:B------:R-:W0:Y:S08]  /*bde0*/  MUFU.EX2 R53, R53 ;  /* 0x0000003500357308 */ /* 0x000e300000000800 */
[----:B------:R-:W4:Y:S01]  /*bdf0*/  MUFU.EX2 R28, R107 ;  /* 0x0000006b001c7308 */ /* 0x000f220000000800 */
[----:B------:R-:W-:Y:S01]  /*be00*/  F2FP.F16.F32.PACK_AB R165, R0, R85 ;  /* 0x0000005500a5723e */ /* 0x000fe200000000ff */
[----:B-1----:R-:W-:-:S06]  /*be10*/  FADD.FTZ R25, R49, R34 ;  /* 0x0000002231197221 */ /* 0x002fcc0000010000 */
[----:B------:R-:W1:Y:S01]  /*be20*/  MUFU.EX2 R174, R174 ;  /* 0x000000ae00ae7308 */ /* 0x000e620000000800 */
[----:B--2---:R-:W-:-:S07]  /*be30*/  FADD.FTZ R0, R24, R3 ;  /* 0x0000000318007221 */ /* 0x004fce0000010000 */
[----:B------:R-:W2:Y:S01]  /*be40*/  MUFU.EX2 R109, R109 ;  /* 0x0000006d006d7308 */ /* 0x000ea20000000800 */
[----:B------:R-:W-:Y:S01]  /*be50*/  F2FP.F16.F32.PACK_AB R167, R26, R89 ;  /* 0x000000591aa7723e */ /* 0x000fe200000000ff */
[----:B---3--:R-:W-:Y:S01]  /*be60*/  FADD.FTZ R26, R172, R25 ;  /* 0x00000019ac1a7221 */ /* 0x008fe20000010000 */
[----:B-----5:R-:W-:-:S05]  /*be70*/  FADD.FTZ R3, R105, R0 ;  /* 0x0000000069037221 */ /* 0x020fca0000010000 */
[----:B------:R-:W3:Y:S01]  /*be80*/  MUFU.EX2 R47, R47 ;  /* 0x0000002f002f7308 */ /* 0x000ee20000000800 */
[----:B------:R-:W-:-:S07]  /*be90*/  IMAD.MOV.U32 R33, RZ, RZ, 0x40000040 ;  /* 0x40000040ff217424 */ /* 0x000fce00078e00ff */
[----:B------:R-:W5:Y:S01]  /*bea0*/  MUFU.EX2 R30, R111 ;  /* 0x0000006f001e7308 */ /* 0x000f620000000800 */
[----:B------:R-:W-:Y:S02]  /*beb0*/  IMAD.MOV.U32 R29, RZ, RZ, 0x40000040 ;  /* 0x40000040ff1d7424 */ /* 0x000fe400078e00ff */
[----:B0-----:R-:W-:Y:S01]  /*bec0*/  FADD.FTZ R25, R53, R26 ;  /* 0x0000001a35197221 */ /* 0x001fe20000010000 */
[----:B----4-:R-:W-:Y:S01]  /*bed0*/  FADD.FTZ R0, R28, R3 ;  /* 0x000000031c007221 */ /* 0x010fe20000010000 */
[----:B------:R-:W-:Y:S01]  /*bee0*/  R2UR UR11, R33 ;  /* 0x00000000210b72ca */ /* 0x000fe200000e0000 */
[----:B------:R-:W-:Y:S01]  /*bef0*/  IMAD.MOV.U32 R33, RZ, RZ, 0x40000040 ;  /* 0x40000040ff217424 */ /* 0x000fe200078e00ff */
[----:B------:R-:W-:Y:S01]  /*bf00*/  R2UR UR15, R29 ;  /* 0x000000001d0f72ca */ /* 0x000fe200000e0000 */
[----:B------:R-:W-:Y:S01]  /*bf10*/  IMAD.MOV.U32 R29, RZ, RZ, 0x40000040 ;  /* 0x40000040ff1d7424 */ /* 0x000fe200078e00ff */
[----:B------:R-:W-:Y:S01]  /*bf20*/  F2FP.F16.F32.PACK_AB R171, R24, R93 ;  /* 0x0000005d18ab723e */ /* 0x000fe200000000ff */
[----:B-1----:R-:W-:Y:S01]  /*bf30*/  FADD.FTZ R24, R174, R25 ;  /* 0x00000019ae187221 */ /* 0x002fe20000010000 */
[----:B--2---:R-:W-:Y:S01]  /*bf40*/  FADD.FTZ R3, R109, R0 ;  /* 0x000000006d037221 */ /* 0x004fe20000010000 */
[----:B------:R-:W-:-:S02]  /*bf50*/  F2FP.F16.F32.PACK_AB R152, R27, R152 ;  /* 0x000000981b98723e */ /* 0x000fc400000000ff */
[----:B------:R-:W-:Y:S01]  /*bf60*/  F2FP.F16.F32.PACK_AB R154, R31, R154 ;  /* 0x0000009a1f9a723e */ /* 0x000fe200000000ff */
[----:B---3--:R-:W-:Y:S01]  /*bf70*/  FADD.FTZ R0, R47, R24 ;  /* 0x000000182f007221 */ /* 0x008fe20000010000 */
[----:B------:R-:W-:Y:S02]  /*bf80*/  R2UR UR19, R33 ;  /* 0x00000000211372ca */ /* 0x000fe400000e0000 */
[----:B------:R-:W-:Y:S01]  /*bf90*/  R2UR UR23, R29 ;  /* 0x000000001d1772ca */ /* 0x000fe200000e0000 */
[----:B-----5:R-:W-:Y:S01]  /*bfa0*/  FADD.FTZ R3, R30, R3 ;  /* 0x000000031e037221 */ /* 0x020fe20000010000 */
        /* <DEDUP_REMOVED lines=17> */
[----:B------:R-:W-:-:S06]  /*c0c0*/  WARPGROUP.ARRIVE ;  /* 0x00000000000079c5 */ /* 0x000fcc0000000000 */
[----:B------:R-:W-:Y:S03]  /*c0d0*/  HGMMA.64x256x16.F32 R24, R152, gdesc[UR4].tnspB, RZ, !UPT, gsb0 ;  /* 0x43e0000498187df0 */ /* 0x000fe6000c0008ff */
[----:B------:R-:W-:Y:S02]  /*c0e0*/  WARPGROUP.DEPBAR.LE gsb0, 0x0 ;  /* 0x00008000000079c5 */ /* 0x000fe40000010000 */
[----:B------:R-:W-:-:S15]  /*c0f0*/  WARPGROUP.ARRIVE ;  /* 0x00000000000079c5 */ /* 0x000fde0000000000 */
[----:B------:R-:W-:-:S08]  /*c100*/  NOP ;  /* 0x0000000000007918 */ /* 0x000fd00000000000 */
[----:B------:R-:W-:Y:S03]  /*c110*/  HGMMA.64x256x16.F32 R24, R156, gdesc[UR8].tnspB, R24, gsb0 ;  /* 0x43e000089c187df0 */ /* 0x000fe60008000818 */
        /* <DEDUP_REMOVED lines=11> */
[----:B------:R-:W-:Y:S01]  /*c1d0*/  HGMMA.64x256x16.F32 R24, R168, gdesc[UR20].tnspB, R24, gsb0 ;  /* 0x43e00014a8187df0 */ /* 0x000fe20008000818 */
[----:B------:R-:W-:-:S05]  /*c1e0*/  IADD3 R152, R181, R182, -R183 ;  /* 0x000000b6b5987210 */ /* 0x000fca0007ffe8b7 */
[----:B------:R-:W-:-:S05]  /*c1f0*/  IMAD.HI R152, R152, 0x2aaaaaab, RZ ;  /* 0x2aaaaaab98987827 */ /* 0x000fca00078e02ff */
[----:B------:R-:W-:-:S04]  /*c200*/  SHF.R.U32.HI R153, RZ, 0x1f, R152 ;  /* 0x0000001fff997819 */ /* 0x000fc80000011698 */
[----:B------:R-:W-:-:S04]  /*c210*/  LEA.HI.SX32 R153, R152, R153, 0x1c ;  /* 0x0000009998997211 */ /* 0x000fc800078fe2ff */
[----:B------:R-:W-:Y:S01]  /*c220*/  VIMNMX R154, RZ, R153, !PT ;  /* 0x00000099ff9a7248 */ /* 0x000fe20007fe0100 */
[----:B------:R-:W-:-:S04]  /*c230*/  VIADD R203, R203, 0xfffffffe ;  /* 0xfffffffecbcb7836 */ /* 0x000fc80000000000 */
[----:B------:R0:W-:Y:S01]  /*c240*/  STL [R1+0x54], R154 ;  /* 0x0000549a01007387 */ /* 0x0001e20000100800 */
[----:B------:R-:W-:Y:S01]  /*c250*/  ISETP.GE.AND P2, PT, R203, R154, PT ;  /* 0x0000009acb00720c */ /* 0x000fe20003f46270 */
[----:B------:R-:W-:-:S05]  /*c260*/  @!P0 VIADD R180, R180, 0x32460 ;  /* 0x00032460b4b48836 */ /* 0x000fca0000000000 */
[----:B------:R-:W-:Y:S01]  /*c270*/  @!P0 PRMT R180, RZ, 0x654, R180 ;  /* 0x00000654ffb48816 */ /* 0x000fe200000000b4 */
[----:B------:R-:W-:Y:S02]  /*c280*/  WARPGROUP.DEPBAR.LE gsb0, 0x0 ;  /* 0x00008000000079c5 */ /* 0x000fe40000010000 */
[----:B------:R-:W-:-:S06]  /*c290*/  WARPGROUP.ARRIVE ;  /* 0x00000000000079c5 */ /* 0x000fcc0000000000 */
[----:B------:R-:W-:Y:S03]  /*c2a0*/  HGMMA.64x256x16.F32 R24, R172, gdesc[UR24].tnspB, R24, gsb0 ;  /* 0x43e00018ac187df0 */ /* 0x000fe60008000818 */
[----:B------:R-:W-:Y:S02]  /*c2b0*/  WARPGROUP.DEPBAR.LE gsb0, 0x0 ;  /* 0x00008000000079c5 */ /* 0x000fe40000010000 */
[----:B------:R0:W-:Y:S01]  /*c2c0*/  @!P0 SYNCS.ARRIVE.TRANS64.RED.A1T0 RZ, [R180+URZ], RZ ;  /* 0x000000ffb4ff89a7 */ /* 0x0001e2000810043f */
[----:B------:R-:W-:Y:S05]  /*c2d0*/  @!P2 BRA `(.L_x_14920) ;  /* 0x000000340080a947 */ /* 0x000fea0003800000 */
[----:B------:R-:W-:Y:S02]  /*c2e0*/  IMAD.MOV.U32 R216, RZ, RZ, R178 ;  /* 0x000000ffffd87224 */ /* 0x000fe400078e00b2 */
[----:B------:R-:W-:-:S07]  /*c2f0*/  IMAD.MOV.U32 R217, RZ, RZ, R177 ;  /* 0x000000ffffd97224 */ /* 0x000fce00078e00b1 */
.L_x_14930:
        /* <DEDUP_REMOVED lines=8> */
.L_x_14921:
[----:B------:R-:W-:Y:S01]  /*c380*/  IMAD R210, R2, 0x8, R19 ;  /* 0x0000000802d27824 */ /* 0x000fe200078e0213 */
[----:B------:R-:W-:-:S04]  /*c390*/  SHF.L.U32 R218, R23, 0x1f, RZ ;  /* 0x0000001f17da7819 */ /* 0x000fc800000006ff */
[----:B------:R1:W2:Y:S01]  /*c3a0*/  SYNCS.PHASECHK.TRANS64.TRYWAIT P2, [R210+URZ+0x32430], R218 ;  /* 0x032430dad20075a7 */ /* 0x0002a2000804017f */
[----:B------:R-:W-:Y:S05]  /*c3b0*/  @!P1 BRA `(.L_x_14922) ;  /* 0x0000000000049947 */ /* 0x000fea0003800000 */
[----:B------:R-:W-:Y:S01]  /*c3c0*/  BPT.TRAP 0x1 ;  /* 0x000000040000795c */ /* 0x000fe20000300000 */
.L_x_14922:
[----:B------:R-:W3:Y:S01]  /*c3d0*/  LDL R152, [R1+0x44] ;  /* 0x0000440001987983 */ /* 0x000ee20000100800 */
[----:B------:R-:W-:Y:S02]  /*c3e0*/  IMAD.MOV.U32 R157, RZ, RZ, 0x40000040 ;  /* 0x40000040ff9d7424 */ /* 0x000fe400078e00ff */
[----:B---3--:R-:W-:Y:S01]  /*c3f0*/  IMAD R156, R2, 0x300, R152 ;  /* 0x00000300029c7824 */ /* 0x008fe200078e0298 */
[----:B--2---:R-:W-:Y:S06]  /*c400*/  @P2 BRA `(.L_x_14923) ;  /* 0x0000000000082947 */ /* 0x004fec0003800000 */
[----:B------:R-:W2:Y:S02]  /*c410*/  SYNCS.PHASECHK.TRANS64.TRYWAIT P2, [R210+URZ+0x32430], R218 ;  /* 0x032430dad20075a7 */ /* 0x000ea4000804017f */
[----:B--2---:R-:W-:Y:S05]  /*c420*/  @!P2 BRA `(.L_x_14924) ;  /* 0x000001340030a947 */ /* 0x004fea0003800000 */
.L_x_14923:
[----:B------:R-:W3:Y:S04]  /*c430*/  LDL.64 R234, [R1+0x18] ;  /* 0x0000180001ea7983 */ /* 0x000ee80000100a00 */
[----:B------:R-:W4:Y:S01]  /*c440*/  LDL.64 R222, [R1+0x10] ;  /* 0x0000100001de7983 */ /* 0x000f220000100a00 */
[----:B------:R-:W-:Y:S05]  /*c450*/  WARPSYNC.ALL ;  /* 0x0000000000007948 */ /* 0x000fea0003800000 */
[----:B------:R-:W5:Y:S01]  /*c460*/  LDL.64 R220, [R1+0x8] ;  /* 0x0000080001dc7983 */ /* 0x000f620000100a00 */
[C---:B------:R-:W-:Y:S01]  /*c470*/  R2UR UR6, R156.reuse ;  /* 0x000000009c0672ca */ /* 0x040fe200000e0000 */
[C---:B0-----:R-:W-:Y:S01]  /*c480*/  VIADD R154, R156.reuse, 0x2 ;  /* 0x000000029c9a7836 */ /* 0x041fe20000000000 */
        /* <DEDUP_REMOVED lines=12> */
[----:B------:R-:W-:Y:S02]  /*c550*/  R2UR UR18, R156 ;  /* 0x000000009c1272ca */ /* 0x000fe400000e0000 */
[----:B------:R-:W-:Y:S02]  /*c560*/  R2UR UR19, R157 ;  /* 0x000000009d1372ca */ /* 0x000fe400000e0000 */
[----:B------:R-:W-:-:S06]  /*c570*/  WARPGROUP.ARRIVE ;  /* 0x00000000000079c5 */ /* 0x000fcc0000000000 */
[----:B------:R-:W-:Y:S03]  /*c580*/  HGMMA.64x96x16.F32 R152, gdesc[UR4], RZ, !UPT, gsb0 ;  /* 0x01600000049879f0 */ /* 0x000fe6000c0008ff */
[----:B------:R-:W-:Y:S02]  /*c590*/  WARPGROUP.DEPBAR.LE gsb0, 0x0 ;  /* 0x00008000000079c5 */ /* 0x000fe40000010000 */
[----:B------:R-:W-:Y:S01]  /*c5a0*/  WARPGROUP.ARRIVE ;  /* 0x00000000000079c5 */ /* 0x000fe20000000000 */
[----:B---3--:R-:W-:Y:S02]  /*c5b0*/  R2UR UR8, R234 ;  /* 0x00000000ea0872ca */ /* 0x008fe400000e0000 */
[----:B------:R-:W-:Y:S02]  /*c5c0*/  R2UR UR9, R235 ;  /* 0x00000000eb0972ca */ /* 0x000fe400000e0000 */
[----:B----4-:R-:W-:-:S02]  /*c5d0*/  R2UR UR12, R222 ;  /* 0x00000000de0c72ca */ /* 0x010fc400000e0000 */
[----:B------:R-:W-:Y:S02]  /*c5e0*/  R2UR UR13, R223 ;  /* 0x00000000df0d72ca */ /* 0x000fe400000e0000 */
[----:B-----5:R-:W-:Y:S02]  /*c5f0*/  R2UR UR16, R220 ;  /* 0x00000000dc1072ca */ /* 0x020fe400000e0000 */
[----:B------:R-:W-:-:S05]  /*c600*/  R2UR UR17, R221 ;  /* 0x00000000dd1172ca */ /* 0x000fca00000e0000 */
        /* <DEDUP_REMOVED lines=10> */
.L_x_14925:
[----:B------:R0:W3:Y:S01]  /*c6b0*/  SYNCS.PHASECHK.TRANS64.TRYWAIT P2, [R210+URZ+0x32450], R218 ;  /* 0x032450dad20075a7 */ /* 0x0000e2000804017f */
[----:B------:R-:W-:Y:S05]  /*c6c0*/  @!P1 BRA `(.L_x_14926) ;  /* 0x0000000000049947 */ /* 0x000fea0003800000 */
[----:B------:R-:W-:Y:S01]  /*c6d0*/  BPT.TRAP 0x1 ;  /* 0x000000040000795c */ /* 0x000fe20000300000 */
.L_x_14926:
[----:B------:R-:W-:Y:S04]  /*c6e0*/  BSSY B0, `(.L_x_14927) ;  /* 0x0000004000007945 */ /* 0x000fe80003800000 */
[----:B---3--:R-:W-:Y:S05]  /*c6f0*/  @P2 BRA `(.L_x_14928) ;  /* 0x0000000000082947 */ /* 0x008fea0003800000 */
[----:B------:R-:W3:Y:S02]  /*c700*/  SYNCS.PHASECHK.TRANS64.TRYWAIT P2, [R210+URZ+0x32450], R218 ;  /* 0x032450dad20075a7 */ /* 0x000ee4000804017f */
[----:B---3--:R-:W-:Y:S05]  /*c710*/  @!P2 BRA `(.L_x_14929) ;  /* 0x000001300088a947 */ /* 0x008fea0003800000 */
.L_x_14928:
[----:B------:R-:W-:Y:S05]  /*c720*/  BSYNC B0 ;  /* 0x0000000000007941 */ /* 0x000fea0003800000 */
.L_x_14927:
[----:B------:R-:W-:Y:S05]  /*c730*/  WARPSYNC.ALL ;  /* 0x0000000000007948 */ /* 0x000fea0003800000 */
[----:B0123--:R-:W2:Y:S01]  /*c740*/  LDL R218, [R1+0x50] ;  /* 0x0000500001da7983 */ /* 0x00fea20000100800 */
[----:B------:R-:W0:Y:S03]  /*c750*/  LDC R219, c[0x0][0x448] ;  /* 0x00011200ffdb7b82 */ /* 0x000e260000000800 */
[----:B------:R-:W2:Y:S04]  /*c760*/  LDL R233, [R1+0x64] ;  /* 0x0000640001e97983 */ /* 0x000ea80000100800 */
[----:B------:R-:W3:Y:S04]  /*c770*/  LDL R222, [R1+0x48] ;  /* 0x0000480001de7983 */ /* 0x000ee80000100800 */
[----:B------:R-:W4:Y:S01]  /*c780*/  LDL.64 R234, [R1] ;  /* 0x0000000001ea7983 */ /* 0x000f220000100a00 */
[----:B------:R-:W-:Y:S01]  /*c790*/  IMAD.MOV.U32 R221, RZ, RZ, 0x40000040 ;  /* 0x40000040ffdd7424 */ /* 0x000fe200078e00ff */
[----:B------:R-:W-:Y:S01]  /*c7a0*/  R2UR UR4, R4 ;  /* 0x00000000040472ca */ /* 0x000fe200000e0000 */
[----:B------:R-:W-:Y:S01]  /*c7b0*/  WARPGROUP.ARRIVE ;  /* 0x00000000000079c5 */ /* 0x000fe20000000000 */
[----:B------:R-:W-:Y:S01]  /*c7c0*/  R2UR UR5, R5 ;  /* 0x00000000050572ca */ /* 0x000fe200000e0000 */
[----:B------:R-:W-:Y:S01]  /*c7d0*/  IMAD.MOV.U32 R223, RZ, RZ, 0x40000040 ;  /* 0x40000040ffdf7424 */ /* 0x000fe200078e00ff */
[----:B------:R-:W-:Y:S01]  /*c7e0*/  R2UR UR7, R221 ;  /* 0x00000000dd0772ca */ /* 0x000fe200000e0000 */
[----:B------:R-:W-:Y:S01]  /*c7f0*/  IMAD.MOV.U32 R221, RZ, RZ, 0x40000040 ;  /* 0x40000040ffdd7424 */ /* 0x000fe200078e00ff */
[----:B0-----:R-:W-:-:S13]  /*c800*/  ISETP.NE.AND P2, PT, R219, 0x1, PT ;  /* 0x00000001db00780c */ /* 0x001fda0003f45270 */
[----:B------:R-:W0:Y:S08]  /*c810*/  @P2 LDC R220, c[0x0][0x44c] ;  /* 0x00011300ffdc2b82 */ /* 0x000e300000000800 */
[----:B------:R-:W1:Y:S01]  /*c820*/  @P2 LDC R219, c[0x0][0x450] ;  /* 0x00011400ffdb2b82 */ /* 0x000e620000000800 */
[----:B--2---:R-:W-:-:S04]  /*c830*/  IMAD.IADD R218, R233, 0x1, R218 ;  /* 0x00000001e9da7824 */ /* 0x004fc800078e02da */
[----:B0-----:R-:W-:-:S05]  /*c840*/  @P2 IMAD.HI.U32 R220, R218, R220, RZ ;  /* 0x000000dcdadc2227 */ /* 0x001fca00078e00ff */
[----:B-1----:R-:W-:Y:S01]  /*c850*/  @P2 SHF.R.U32.HI R218, RZ, R219, R220 ;  /* 0x000000dbffda2219 */ /* 0x002fe200000116dc */
[----:B---3--:R-:W-:-:S04]  /*c860*/  IMAD R220, R2, 0xc00, R222 ;  /* 0x00000c0002dc7824 */ /* 0x008fc800078e02de */
[C---:B------:R-:W-:Y:S01]  /*c870*/  VIADD R222, R220.reuse, 0x2 ;  /* 0x00000002dcde7836 */ /* 0x040fe20000000000 */
[----:B------:R-:W-:-:S13]  /*c880*/  R2UR UR6, R220 ;  /* 0x00000000dc0672ca */ /* 0x000fda00000e0000 */
[----:B------:R-:W-:Y:S01]  /*c890*/  HGMMA.64x96x16.F32 R152, gdesc[UR4], R152, gsb0 ;  /* 0x01600000049879f0 */ /* 0x000fe20008000898 */
[----:B------:R-:W-:Y:S01]  /*c8a0*/  R2UR UR6, R222 ;  /* 0x00000000de0672ca */ /* 0x000fe200000e0000 */
[----:B------:R-:W-:Y:S01]  /*c8b0*/  VIADD R222, R220, 0x4 ;  /* 0x00000004dcde7836 */ /* 0x000fe20000000000 */
[----:B------:R-:W-:Y:S01]  /*c8c0*/  R2UR UR7, R223 ;  /* 0x00000000df0772ca */ /* 0x000fe200000e0000 */
[----:B------:R-:W-:Y:S01]  /*c8d0*/  IMAD.MOV.U32 R223, RZ, RZ, 0x40000040 ;  /* 0x40000040ffdf7424 */ /* 0x000fe200078e00ff */
[----:B----4-:R-:W-:Y:S02]  /*c8e0*/  R2UR UR4, R234 ;  /* 0x00000000ea0472ca */ /* 0x010fe400000e0000 */
[----:B------:R-:W-:Y:S01]  /*c8f0*/  R2UR UR5, R235 ;  /* 0x00000000eb0572ca */ /* 0x000fe200000e0000 */
[----:B------:R-:W-:Y:S02]  /*c900*/  WARPGROUP.DEPBAR.LE gsb0, 0x0 ;  /* 0x00008000000079c5 */ /* 0x000fe40000010000 */
[----:B------:R-:W-:-:S10]  /*c910*/  WARPGROUP.ARRIVE ;  /* 0x00000000000079c5 */ /* 0x000fd40000000000 */
[----:B------:R-:W-:Y:S01]  /*c920*/  HGMMA.64x96x16.F32 R152, gdesc[UR4], R152, gsb0 ;  /* 0x01600000049879f0 */ /* 0x000fe20008000898 */
[----:B------:R-:W-:Y:S01]  /*c930*/  R2UR UR6, R222 ;  /* 0x00000000de0672ca */ /* 0x000fe200000e0000 */
[----:B------:R-:W-:Y:S01]  /*c940*/  VIADD R222, R220, 0x6 ;  /* 0x00000006dcde7836 */ /* 0x000fe20000000000 */
[----:B------:R-:W-:Y:S01]  /*c950*/  R2UR UR7, R223 ;  /* 0x00000000df0772ca */ /* 0x000fe200000e0000 */
[----:B------:R-:W-:Y:S01]  /*c960*/  IMAD.MOV.U32 R223, RZ, RZ, 0x40000040 ;  /* 0x40000040ffdf7424 */ /* 0x000fe200078e00ff */
[----:B------:R-:W-:Y:S02]  /*c970*/  R2UR UR4, R230 ;  /* 0x00000000e60472ca */ /* 0x000fe400000e0000 */
        /* <DEDUP_REMOVED lines=22> */
[----:B------:R-:W-:Y:S02]  /*cae0*/  R2UR UR6, R222 ;  /* 0x00000000de0672ca */ /* 0x000fe400000e0000 */
[----:B------:R-:W-:Y:S01]  /*caf0*/  R2UR UR7, R223 ;  /* 0x00000000df0772ca */ /* 0x000fe200000e0000 */
[----:B------:R-:W-:Y:S01]  /*cb00*/  IMAD.MOV.U32 R223, RZ, RZ, 0x40000040 ;  /* 0x40000040ffdf7424 */ /* 0x000fe200078e00ff */
[----:B------:R-:W-:Y:S02]  /*cb10*/  R2UR UR4, R214 ;  /* 0x00000000d60472ca */ /* 0x000fe400000e0000 */
[----:B------:R-:W-:Y:S02]  /*cb20*/  R2UR UR5, R215 ;  /* 0x00000000d70572ca */ /* 0x000fe400000e0000 */
[----:B------:R-:W-:Y:S01]  /*cb30*/  IADD3 R222, R220, 0x304, RZ ;  /* 0x00000304dcde7810 */ /* 0x000fe20007ffe0ff */
[----:B------:R-:W-:-:S02]  /*cb40*/  WARPGROUP.DEPBAR.LE gsb0, 0x0 ;  /* 0x00008000000079c5 */ /* 0x000fc40000010000 */
[----:B------:R-:W-:-:S08]  /*cb50*/  WARPGROUP.ARRIVE ;  /* 0x00000000000079c5 */ /* 0x000fd00000000000 */
        /* <DEDUP_REMOVED lines=48> */
[----:B------:R-:W-:Y:S02]  /*ce60*/  R2UR UR7, R223 ;  /* 0x00000000df0772ca */ /* 0x000fe400000e0000 */
[----:B------:R-:W-:Y:S02]  /*ce70*/  R2UR UR4, R14 ;  /* 0x000000000e0472ca */ /* 0x000fe400000e0000 */
[----:B------:R-:W-:Y:S02]  /*ce80*/  R2UR UR5, R15 ;  /* 0x000000000f0572ca */ /* 0x000fe400000e0000 */
[----:B------:R-:W-:Y:S01]  /*ce90*/  MOV R223, 0x40000040 ;  /* 0x4000004000df7802 */ /* 0x000fe20000000f00 */
        /* <DEDUP_REMOVED lines=35> */
[----:B------:R-:W-:Y:S03]  /*d0d0*/  HGMMA.64x96x16.F32 R152, gdesc[UR4], R152, gsb0 ;  /* 0x01600000049879f0 */ /* 0x000fe60008000898 */
[----:B------:R-:W-:Y:S02]  /*d0e0*/  WARPGROUP.DEPBAR.LE gsb0, 0x0 ;  /* 0x00008000000079c5 */ /* 0x000fe40000010000 */
[----:B------:R-:W-:Y:S01]  /*d0f0*/  FMUL.FTZ R158, R158, UR43 ;  /* 0x0000002b9e9e7c20 */ /* 0x000fe20008410000 */
[----:B------:R-:W-:Y:S01]  /*d100*/  FMUL.FTZ R159, R159, UR43 ;  /* 0x0000002b9f9f7c20 */ /* 0x000fe20008410000 */
[----:B------:R-:W-:Y:S01]  /*d110*/  FMUL.FTZ R219, R162, UR43 ;  /* 0x0000002ba2db7c20 */ /* 0x000fe20008410000 */
[----:B------:R-:W-:Y:S01]  /*d120*/  FMUL.FTZ R162, R168, UR43 ;  /* 0x0000002ba8a27c20 */ /* 0x000fe20008410000 */
[----:B------:R0:W1:Y:S01]  /*d130*/  MUFU.TANH R234, R158 ;  /* 0x0000009e00ea7308 */ /* 0x0000620000002400 */
[----:B------:R-:W-:Y:S01]  /*d140*/  FMUL.FTZ R235, R170, UR43 ;  /* 0x0000002baaeb7c20 */ /* 0x000fe20008410000 */
[----:B------:R-:W2:Y:S01]  /*d150*/  LDL R168, [R1+0x68] ;  /* 0x0000680001a87983 */ /* 0x000ea20000100800 */
[----:B------:R-:W-:Y:S01]  /*d160*/  FMUL.FTZ R154, R154, UR43 ;  /* 0x0000002b9a9a7c20 */ /* 0x000fe20008410000 */
[----:B------:R-:W-:Y:S01]  /*d170*/  FMUL.FTZ R152, R152, UR43 ;  /* 0x0000002b98987c20 */ /* 0x000fe20008410000 */
[----:B------:R-:W-:Y:S01]  /*d180*/  FMUL.FTZ R155, R155, UR43 ;  /* 0x0000002b9b9b7c20 */ /* 0x000fe20008410000 */
[----:B------:R-:W-:Y:S01]  /*d190*/  FMUL.FTZ R163, R163, UR43 ;  /* 0x0000002ba3a37c20 */ /* 0x000fe20008410000 */
[----:B------:R-:W-:Y:S01]  /*d1a0*/  FMUL.FTZ R153, R153, UR43 ;  /* 0x0000002b99997c20 */ /* 0x000fe20008410000 */
[----:B------:R3:W4:Y:S01]  /*d1b0*/  MUFU.TANH R223, R159 ;  /* 0x0000009f00df7308 */ /* 0x0007220000002400 */
[----:B0-----:R-:W-:Y:S01]  /*d1c0*/  FMUL.FTZ R158, R164, UR43 ;  /* 0x0000002ba49e7c20 */ /* 0x001fe20008410000 */
[----:B------:R-:W-:Y:S01]  /*d1d0*/  FMUL.FTZ R164, R173, UR43 ;  /* 0x0000002bada47c20 */ /* 0x000fe20008410000 */
[----:B------:R-:W-:Y:S01]  /*d1e0*/  FMUL.FTZ R237, R166, UR43 ;  /* 0x0000002ba6ed7c20 */ /* 0x000fe20008410000 */
[----:B------:R-:W5:Y:S01]  /*d1f0*/  LDL R173, [R1+0x30] ;  /* 0x0000300001ad7983 */ /* 0x000f620000100800 */
[----:B------:R-:W-:-:S03]  /*d200*/  FMUL.FTZ R236, R167, UR43 ;  /* 0x0000002ba7ec7c20 */ /* 0x000fc60008410000 */
[----:B------:R0:W-:Y:S01]  /*d210*/  MUFU.TANH R221, R154 ;  /* 0x0000009a00dd7308 */ /* 0x0001e20000002400 */
[----:B-1----:R-:W-:Y:S02]  /*d220*/  IMAD.MOV.U32 R170, RZ, RZ, R234 ;  /* 0x000000ffffaa7224 */ /* 0x002fe400078e00ea */
[----:B------:R-:W-:Y:S01]  /*d230*/  FMUL.FTZ R234, R171, UR43 ;  /* 0x0000002babea7c20 */ /* 0x000fe20008410000 */
[----:B---3--:R-:W-:Y:S01]  /*d240*/  FMUL.FTZ R159, R161, UR43 ;  /* 0x0000002ba19f7c20 */ /* 0x008fe20008410000 */
[----:B------:R-:W-:-:S03]  /*d250*/  FMUL.FTZ R161, R169, UR43 ;  /* 0x0000002ba9a17c20 */ /* 0x000fc60008410000 */
[----:B------:R-:W-:Y:S01]  /*d260*/  MUFU.TANH R152, R152 ;  /* 0x0000009800987308 */ /* 0x000fe20000002400 */
[----:B----4-:R-:W-:Y:S02]  /*d270*/  IMAD.MOV.U32 R171, RZ, RZ, R223 ;  /* 0x000000ffffab7224 */ /* 0x010fe400078e00df */
[----:B------:R-:W-:Y:S01]  /*d280*/  FMUL.FTZ R223, R174, UR43 ;  /* 0x0000002baedf7c20 */ /* 0x000fe20008410000 */
[----:B0-----:R-:W-:Y:S01]  /*d290*/  FMUL.FTZ R154, R157, UR43 ;  /* 0x0000002b9d9a7c20 */ /* 0x001fe20008410000 */
[----:B------:R-:W5:Y:S01]  /*d2a0*/  LDL R174, [R1+0x34] ;  /* 0x0000340001ae7983 */ /* 0x000f620000100800 */
[----:B------:R-:W-:-:S03]  /*d2b0*/  FMUL.FTZ R157, R165, UR43 ;  /* 0x0000002ba59d7c20 */ /* 0x000fc60008410000 */
[----:B------:R-:W0:Y:S01]  /*d2c0*/  SHFL.IDX PT, R169, R218, RZ, 0x1c1f ;  /* 0x001c1fffdaa97589 */ /* 0x000e2200000e0000 */
[----:B------:R-:W-:Y:S01]  /*d2d0*/  FMUL.FTZ R165, R176, UR43 ;  /* 0x0000002bb0a57c20 */ /* 0x000fe20008410000 */
[----:B------:R-:W-:Y:S01]  /*d2e0*/  IMAD.MOV.U32 R176, RZ, RZ, -0x60 ;  /* 0xffffffa0ffb07424 */ /* 0x000fe200078e00ff */
[----:B------:R1:W-:Y:S03]  /*d2f0*/  MUFU.TANH R220, R155 ;  /* 0x0000009b00dc7308 */ /* 0x0003e60000002400 */
[----:B------:R-:W-:-:S05]  /*d300*/  IMAD R176, R203, R176, 0x1 ;  /* 0x00000001cbb07424 */ /* 0x000fca00078e02b0 */
[----:B------:R-:W3:Y:S01]  /*d310*/  MUFU.TANH R233, R163 ;  /* 0x000000a300e97308 */ /* 0x000ee20000002400 */
[----:B-1----:R-:W-:Y:S01]  /*d320*/  FMUL.FTZ R155, R156, UR43 ;  /* 0x0000002b9c9b7c20 */ /* 0x002fe20008410000 */
[----:B------:R-:W-:Y:S01]  /*d330*/  FMUL.FTZ R156, R160, UR43 ;  /* 0x0000002ba09c7c20 */ /* 0x000fe20008410000 */
[----:B------:R-:W-:-:S05]  /*d340*/  FMUL.FTZ R160, R172, UR43 ;  /* 0x0000002baca07c20 */ /* 0x000fca0008410000 */
[----:B------:R-:W1:Y:S08]  /*d350*/  MUFU.TANH R154, R154 ;  /* 0x0000009a009a7308 */ /* 0x000e700000002400 */
[----:B------:R-:W4:Y:S01]  /*d360*/  MUFU.TANH R153, R153 ;  /* 0x0000009900997308 */ /* 0x000f220000002400 */
[----:B---3--:R-:W-:-:S07]  /*d370*/  IMAD.MOV.U32 R172, RZ, RZ, R233 ;  /* 0x000000ffffac7224 */ /* 0x008fce00078e00e9 */
[----:B------:R-:W3:Y:S08]  /*d380*/  MUFU.TANH R155, R155 ;  /* 0x0000009b009b7308 */ /* 0x000ef00000002400 */
[----:B------:R-:W3:Y:S01]  /*d390*/  MUFU.TANH R158, R158 ;  /* 0x0000009e009e7308 */ /* 0x000ee20000002400 */
[----:B------:R-:W-:-:S07]  /*d3a0*/  FMUL.FTZ R166, R181, UR43 ;  /* 0x0000002bb5a67c20 */ /* 0x000fce0008410000 */
[----:B------:R-:W3:Y:S08]  /*d3b0*/  MUFU.TANH R156, R156 ;  /* 0x0000009c009c7308 */ /* 0x000ef00000002400 */
[----:B------:R-:W3:Y:S01]  /*d3c0*/  MUFU.TANH R159, R159 ;  /* 0x0000009f009f7308 */ /* 0x000ee20000002400 */
[----:B------:R-:W-:-:S07]  /*d3d0*/  FMUL.FTZ R163, R177, UR43 ;  /* 0x0000002bb1a37c20 */ /* 0x000fce0008410000 */
[----:B------:R-:W3:Y:S01]  /*d3e0*/  MUFU.TANH R161, R161 ;  /* 0x000000a100a17308 */ /* 0x000ee20000002400 */
[----:B------:R-:W-:Y:S01]  /*d3f0*/  FMUL.FTZ R167, R180, UR43 ;  /* 0x0000002bb4a77c20 */ /* 0x000fe20008410000 */
[----:B------:R-:W-:-:S06]  /*d400*/  IMAD.MOV.U32 R180, RZ, RZ, R172 ;  /* 0x000000ffffb47224 */ /* 0x000fcc00078e00ac */
[----:B------:R-:W3:Y:S01]  /*d410*/  MUFU.TANH R157, R157 ;  /* 0x0000009d009d7308 */ /* 0x000ee20000002400 */
[----:B------:R-:W3:Y:S01]  /*d420*/  SHFL.IDX PT, R218, R218, 0x1, 0x1c1f ;  /* 0x003c1f00dada7f89 */ /* 0x000ee200000e0000 */
[----:B------:R-:W-:-:S06]  /*d430*/  FMUL.FTZ R172, R188, UR43 ;  /* 0x0000002bbcac7c20 */ /* 0x000fcc0008410000 */
[----:B------:R-:W3:Y:S08]  /*d440*/  MUFU.TANH R162, R162 ;  /* 0x000000a200a27308 */ /* 0x000ef00000002400 */
[----:B------:R-:W3:Y:S08]  /*d450*/  MUFU.TANH R165, R165 ;  /* 0x000000a500a57308 */ /* 0x000ef00000002400 */
[----:B------:R-:W3:Y:S08]  /*d460*/  MUFU.TANH R160, R160 ;  /* 0x000000a000a07308 */ /* 0x000ef00000002400 */
[----:B------:R-:W3:Y:S01]  /*d470*/  MUFU.TANH R164, R164 ;  /* 0x000000a400a47308 */ /* 0x000ee20000002400 */
[----:B------:R-:W-:-:S07]  /*d480*/  IMAD.MOV.U32 R181, RZ, RZ, R171 ;  /* 0x000000ffffb57224 */ /* 0x000fce00078e00ab */
[----:B------:R-:W3:Y:S01]  /*d490*/  MUFU.TANH R166, R166 ;  /* 0x000000a600a67308 */ /* 0x000ee20000002400 */
[----:B------:R-:W-:-:S07]  /*d4a0*/  FMUL.FTZ R171, R189, UR43 ;  /* 0x0000002bbdab7c20 */ /* 0x000fce0008410000 */
[----:B------:R-:W3:Y:S08]  /*d4b0*/  MUFU.TANH R163, R163 ;  /* 0x000000a300a37308 */ /* 0x000ef00000002400 */
[----:B------:R-:W3:Y:S08]  /*d4c0*/  MUFU.TANH R167, R167 ;  /* 0x000000a700a77308 */ /* 0x000ef00000002400 */
[----:B------:R-:W3:Y:S08]  /*d4d0*/  MUFU.TANH R172, R172 ;  /* 0x000000ac00ac7308 */ /* 0x000ef00000002400 */
[----:B------:R-:W-:Y:S01]  /*d4e0*/  MUFU.TANH R171, R171 ;  /* 0x000000ab00ab7308 */ /* 0x000fe20000002400 */
[----:B------:R-:W-:-:S07]  /*d4f0*/  FMUL.FTZ R222, R178, UR43 ;  /* 0x0000002bb2de7c20 */ /* 0x000fce0008410000 */
[----:B------:R-:W-:Y:S01]  /*d500*/  MUFU.TANH R237, R237 ;  /* 0x000000ed00ed7308 */ /* 0x000fe20000002400 */
[----:B------:R-:W-:-:S07]  /*d510*/  FMUL.FTZ R177, R183, UR43 ;  /* 0x0000002bb7b17c20 */ /* 0x000fce0008410000 */
[----:B------:R-:W-:Y:S01]  /*d520*/  MUFU.TANH R234, R234 ;  /* 0x000000ea00ea7308 */ /* 0x000fe20000002400 */
[----:B------:R-:W-:Y:S01]  /*d530*/  FMUL.FTZ R233, R175, UR43 ;  /* 0x0000002bafe97c20 */ /* 0x000fe20008410000 */
[----:B------:R-:W-:Y:S01]  /*d540*/  MOV R175, R170 ;  /* 0x000000aa00af7202 */ /* 0x000fe20000000f00 */
[----:B------:R-:W-:-:S05]  /*d550*/  IMAD.MOV.U32 R170, RZ, RZ, R220 ;  /* 0x000000ffffaa7224 */ /* 0x000fca00078e00dc */
[----:B------:R-:W-:Y:S01]  /*d560*/  MUFU.TANH R222, R222 ;  /* 0x000000de00de7308 */ /* 0x000fe20000002400 */
[----:B------:R-:W-:-:S07]  /*d570*/  FMUL.FTZ R220, R182, UR43 ;  /* 0x0000002bb6dc7c20 */ /* 0x000fce0008410000 */
[----:B------:R-:W-:Y:S01]  /*d580*/  MUFU.TANH R177, R177 ;  /* 0x000000b100b17308 */ /* 0x000fe20000002400 */
[----:B------:R-:W-:Y:S01]  /*d590*/  FMUL.FTZ R188, R197, UR43 ;  /* 0x0000002bc5bc7c20 */ /* 0x000fe20008410000 */
[----:B------:R-:W-:-:S06]  /*d5a0*/  FMUL.FTZ R197, R191, UR43 ;  /* 0x0000002bbfc57c20 */ /* 0x000fcc0008410000 */
[----:B------:R-:W-:Y:S08]  /*d5b0*/  MUFU.TANH R219, R219 ;  /* 0x000000db00db7308 */ /* 0x000ff00000002400 */
[----:B------:R-:W-:Y:S08]  /*d5c0*/  MUFU.TANH R236, R236 ;  /* 0x000000ec00ec7308 */ /* 0x000ff00000002400 */
[----:B------:R-:W-:Y:S01]  /*d5d0*/  MUFU.TANH R235, R235 ;  /* 0x000000eb00eb7308 */ /* 0x000fe20000002400 */
[----:B--2---:R-:W-:-:S02]  /*d5e0*/  IMAD R176, R168, -0x2, R176 ;  /* 0xfffffffea8b07824 */ /* 0x004fc400078e02b0 */
[----:B------:R-:W-:-:S03]  /*d5f0*/  FMUL.FTZ R168, R184, UR43 ;  /* 0x0000002bb8a87c20 */ /* 0x000fc60008410000 */
[----:B-----5:R-:W-:-:S05]  /*d600*/  IADD3 R176, -R173, R176, R174 ;  /* 0x000000b0adb07210 */ /* 0x020fca0007ffe1ae */
[----:B0-----:R-:W-:-:S05]  /*d610*/  IMAD.IADD R169, R176, 0x1, R169 ;  /* 0x00000001b0a97824 */ /* 0x001fca00078e02a9 */
[----:B------:R-:W-:-:S04]  /*d620*/  ISETP.GT.AND P3, PT, R169, RZ, PT ;  /* 0x000000ffa900720c */ /* 0x000fc80003f64270 */
[----:B------:R-:W-:Y:S02]  /*d630*/  FSEL R152, R152, -INF , P3 ;  /* 0xff80000098987808 */ /* 0x000fe40001800000 */
[C---:B------:R-:W-:Y:S02]  /*d640*/  ISETP.GT.AND P3, PT, R169.reuse, 0x9, PT ;  /* 0x00000009a900780c */ /* 0x040fe40003f64270 */
[C---:B------:R-:W-:Y:S02]  /*d650*/  ISETP.GT.AND P4, PT, R169.reuse, 0x1, PT ;  /* 0x00000001a900780c */ /* 0x040fe40003f84270 */
[C---:B------:R-:W-:Y:S02]  /*d660*/  ISETP.GT.AND P2, PT, R169.reuse, 0x8, PT ;  /* 0x00000008a900780c */ /* 0x040fe40003f44270 */
[----:B-1----:R-:W-:Y:S02]  /*d670*/  FSEL R154, R154, -INF , P3 ;  /* 0xff8000009a9a7808 */ /* 0x002fe40001800000 */
[----:B------:R-:W-:-:S02]  /*d680*/  ISETP.GT.AND P3, PT, R169, 0x18, PT ;  /* 0x00000018a900780c */ /* 0x000fc40003f64270 */
[----:B----4-:R-:W-:Y:S02]  /*d690*/  FSEL R153, R153, -INF , P4 ;  /* 0xff80000099997808 */ /* 0x010fe40002000000 */
[----:B---3--:R-:W-:Y:S01]  /*d6a0*/  FSEL R155, R155, -INF , P2 ;  /* 0xff8000009b9b7808 */ /* 0x008fe20001000000 */
[----:B------:R-:W-:Y:S01]  /*d6b0*/  FMUL.FTZ R174, R185, UR43 ;  /* 0x0000002bb9ae7c20 */ /* 0x000fe20008410000 */
[C---:B------:R-:W-:Y:S02]  /*d6c0*/  ISETP.GT.AND P4, PT, R169.reuse, 0x10, PT ;  /* 0x00000010a900780c */ /* 0x040fe40003f84270 */
[----:B------:R-:W-:Y:S02]  /*d6d0*/  ISETP.GT.AND P2, PT, R169, 0x11, PT ;  /* 0x00000011a900780c */ /* 0x000fe40003f44270 */
[----:B------:R-:W-:Y:S01]  /*d6e0*/  FSEL R158, R158, -INF , P3 ;  /* 0xff8000009e9e7808 */ /* 0x000fe20001800000 */
[----:B------:R-:W-:Y:S01]  /*d6f0*/  FMUL.FTZ R185, R193, UR43 ;  /* 0x0000002bc1b97c20 */ /* 0x000fe20008410000 */
[----:B------:R-:W-:-:S02]  /*d700*/  ISETP.GT.AND P3, PT, R169, 0x21, PT ;  /* 0x00000021a900780c */ /* 0x000fc40003f64270 */
[----:B------:R-:W-:Y:S02]  /*d710*/  FSEL R156, R156, -INF , P4 ;  /* 0xff8000009c9c7808 */ /* 0x000fe40002000000 */
[----:B------:R-:W-:Y:S01]  /*d720*/  FSEL R159, R159, -INF , P2 ;  /* 0xff8000009f9f7808 */ /* 0x000fe20001000000 */
[----:B------:R-:W-:Y:S01]  /*d730*/  FMUL.FTZ R173, R192, UR43 ;  /* 0x0000002bc0ad7c20 */ /* 0x000fe20008410000 */
[C---:B------:R-:W-:Y:S02]  /*d740*/  ISETP.GT.AND P4, PT, R169.reuse, 0x19, PT ;  /* 0x00000019a900780c */ /* 0x040fe40003f84270 */
[----:B------:R-:W-:Y:S01]  /*d750*/  ISETP.GT.AND P2, PT, R169, 0x20, PT ;  /* 0x00000020a900780c */ /* 0x000fe20003f44270 */
[----:B------:R-:W0:Y:S01]  /*d760*/  MUFU.TANH R168, R168 ;  /* 0x000000a800a87308 */ /* 0x000e220000002400 */
[----:B------:R-:W-:Y:S02]  /*d770*/  FSEL R161, R161, -INF , P3 ;  /* 0xff800000a1a17808 */ /* 0x000fe40001800000 */
[----:B------:R-:W-:-:S02]  /*d780*/  ISETP.GT.AND P3, PT, R169, 0x30, PT ;  /* 0x00000030a900780c */ /* 0x000fc40003f64270 */
[----:B------:R-:W-:-:S03]  /*d790*/  FSEL R157, R157, -INF , P4 ;  /* 0xff8000009d9d7808 */ /* 0x000fc60002000000 */
[----:B------:R-:W1:Y:S01]  /*d7a0*/  MUFU.TANH R174, R174 ;  /* 0x000000ae00ae7308 */ /* 0x000e620000002400 */
[----:B------:R-:W-:Y:S02]  /*d7b0*/  FSEL R162, R162, -INF , P2 ;  /* 0xff800000a2a27808 */ /* 0x000fe40001000000 */
[C---:B------:R-:W-:Y:S02]  /*d7c0*/  ISETP.GT.AND P4, PT, R169.reuse, 0x28, PT ;  /* 0x00000028a900780c */ /* 0x040fe40003f84270 */
[----:B------:R-:W-:-:S03]  /*d7d0*/  ISETP.GT.AND P2, PT, R169, 0x29, PT ;  /* 0x00000029a900780c */ /* 0x000fc60003f44270 */
[----:B------:R-:W2:Y:S01]  /*d7e0*/  MUFU.TANH R185, R185 ;  /* 0x000000b900b97308 */ /* 0x000ea20000002400 */
[----:B------:R-:W-:Y:S02]  /*d7f0*/  FSEL R165, R165, -INF , P3 ;  /* 0xff800000a5a57808 */ /* 0x000fe40001800000 */
[----:B------:R-:W-:Y:S02]  /*d800*/  ISETP.GT.AND P3, PT, R169, 0x39, PT ;  /* 0x00000039a900780c */ /* 0x000fe40003f64270 */
[----:B------:R-:W-:-:S03]  /*d810*/  FSEL R160, R160, -INF , P4 ;  /* 0xff800000a0a07808 */ /* 0x000fc60002000000 */
[----:B------:R-:W3:Y:S01]  /*d820*/  MUFU.TANH R173, R173 ;  /* 0x000000ad00ad7308 */ /* 0x000ee20000002400 */
[----:B------:R-:W-:Y:S02]  /*d830*/  FSEL R164, R164, -INF , P2 ;  /* 0xff800000a4a47808 */ /* 0x000fe40001000000 */
[C---:B------:R-:W-:Y:S02]  /*d840*/  ISETP.GT.AND P4, PT, R169.reuse, 0x31, PT ;  /* 0x00000031a900780c */ /* 0x040fe40003f84270 */
[C---:B------:R-:W-:Y:S02]  /*d850*/  ISETP.GT.AND P2, PT, R169.reuse, 0x38, PT ;  /* 0x00000038a900780c */ /* 0x040fe40003f44270 */
[----:B------:R-:W-:Y:S02]  /*d860*/  FSEL R166, R166, -INF , P3 ;  /* 0xff800000a6a67808 */ /* 0x000fe40001800000 */
[----:B------:R-:W-:Y:S02]  /*d870*/  ISETP.GT.AND P3, PT, R169, 0x48, PT ;  /* 0x00000048a900780c */ /* 0x000fe40003f64270 */
[----:B------:R-:W-:-:S02]  /*d880*/  FSEL R163, R163, -INF , P4 ;  /* 0xff800000a3a37808 */ /* 0x000fc40002000000 */
[----:B------:R-:W-:Y:S02]  /*d890*/  FSEL R167, R167, -INF , P2 ;  /* 0xff800000a7a77808 */ /* 0x000fe40001000000 */
[C---:B------:R-:W-:Y:S02]  /*d8a0*/  ISETP.GT.AND P4, PT, R169.reuse, 0x40, PT ;  /* 0x00000040a900780c */ /* 0x040fe40003f84270 */
[C---:B------:R-:W-:Y:S01]  /*d8b0*/  ISETP.GT.AND P2, PT, R169.reuse, 0x41, PT ;  /* 0x00000041a900780c */ /* 0x040fe20003f44270 */
[----:B------:R-:W-:Y:S01]  /*d8c0*/  IMAD.IADD R176, R176, 0x1, R218 ;  /* 0x00000001b0b07824 */ /* 0x000fe200078e02da */
[----:B------:R-:W-:Y:S02]  /*d8d0*/  FSEL R172, R172, -INF , P3 ;  /* 0xff800000acac7808 */ /* 0x000fe40001800000 */
[----:B------:R-:W-:Y:S02]  /*d8e0*/  ISETP.GT.AND P3, PT, R169, 0x51, PT ;  /* 0x00000051a900780c */ /* 0x000fe40003f64270 */
[----:B0-----:R-:W-:-:S02]  /*d8f0*/  FSEL R168, R168, -INF , P4 ;  /* 0xff800000a8a87808 */ /* 0x001fc40002000000 */
[----:B-1----:R-:W-:Y:S01]  /*d900*/  FSEL R174, R174, -INF , P2 ;  /* 0xff800000aeae7808 */ /* 0x002fe20001000000 */
[----:B------:R-:W-:Y:S01]  /*d910*/  IMAD.MOV.U32 R184, RZ, RZ, R221 ;  /* 0x000000ffffb87224 */ /* 0x000fe200078e00dd */
[C---:B------:R-:W-:Y:S02]  /*d920*/  ISETP.GT.AND P4, PT, R169.reuse, 0x49, PT ;  /* 0x00000049a900780c */ /* 0x040fe40003f84270 */
[----:B------:R-:W-:Y:S02]  /*d930*/  ISETP.GT.AND P2, PT, R169, 0x50, PT ;  /* 0x00000050a900780c */ /* 0x000fe40003f44270 */
[----:B--2---:R-:W-:Y:S02]  /*d940*/  FSEL R185, R185, -INF , P3 ;  /* 0xff800000b9b97808 */ /* 0x004fe40001800000 */
[----:B------:R-:W-:Y:S02]  /*d950*/  ISETP.GT.AND P3, PT, R176, RZ, PT ;  /* 0x000000ffb000720c */ /* 0x000fe40003f64270 */
[----:B------:R-:W-:-:S02]  /*d960*/  FSEL R171, R171, -INF , P4 ;  /* 0xff800000abab7808 */ /* 0x000fc40002000000 */
[----:B---3--:R-:W-:Y:S02]  /*d970*/  FSEL R173, R173, -INF , P2 ;  /* 0xff800000adad7808 */ /* 0x008fe40001000000 */
[C---:B------:R-:W-:Y:S02]  /*d980*/  ISETP.GT.AND P4, PT, R169.reuse, 0x58, PT ;  /* 0x00000058a900780c */ /* 0x040fe40003f84270 */
[----:B------:R-:W-:Y:S02]  /*d990*/  ISETP.GT.AND P2, PT, R169, 0x59, PT ;  /* 0x00000059a900780c */ /* 0x000fe40003f44270 */
[----:B------:R-:W-:Y:S02]  /*d9a0*/  FSEL R169, R184, -INF , P3 ;  /* 0xff800000b8a97808 */ /* 0x000fe40001800000 */
[----:B------:R-:W-:Y:S01]  /*d9b0*/  ISETP.GT.AND P3, PT, R176, 0x9, PT ;  /* 0x00000009b000780c */ /* 0x000fe20003f64270 */
[----:B------:R-:W-:-:S03]  /*d9c0*/  FMUL.FTZ R221, R179, UR43 ;  /* 0x0000002bb3dd7c20 */ /* 0x000fc60008410000 */
[----:B------:R-:W-:Y:S02]  /*d9d0*/  FSEL R179, R181, -INF , P3 ;  /* 0xff800000b5b37808 */ /* 0x000fe40001800000 */
[----:B------:R-:W-:-:S04]  /*d9e0*/  ISETP.GT.AND P3, PT, R176, 0x18, PT ;  /* 0x00000018b000780c */ /* 0x000fc80003f64270 */
[----:B------:R-:W-:Y:S02]  /*d9f0*/  FSEL R182, R237, -INF , P3 ;  /* 0xff800000edb67808 */ /* 0x000fe40001800000 */
[----:B------:R-:W-:-:S04]  /*da00*/  ISETP.GT.AND P3, PT, R176, 0x21, PT ;  /* 0x00000021b000780c */ /* 0x000fc80003f64270 */
[----:B------:R-:W-:Y:S02]  /*da10*/  FSEL R193, R234, -INF , P3 ;  /* 0xff800000eac17808 */ /* 0x000fe40001800000 */
[----:B------:R-:W-:-:S04]  /*da20*/  ISETP.GT.AND P3, PT, R176, 0x30, PT ;  /* 0x00000030b000780c */ /* 0x000fc80003f64270 */
[----:B------:R-:W-:Y:S02]  /*da30*/  FSEL R189, R222, -INF , P3 ;  /* 0xff800000debd7808 */ /* 0x000fe40001800000 */
[----:B------:R-:W-:-:S04]  /*da40*/  ISETP.GT.AND P3, PT, R176, 0x39, PT ;  /* 0x00000039b000780c */ /* 0x000fc80003f64270 */
[----:B------:R-:W-:Y:S02]  /*da50*/  FSEL R191, R177, -INF , P3 ;  /* 0xff800000b1bf7808 */ /* 0x000fe40001800000 */
[----:B------:R-:W-:-:S04]  /*da60*/  FMNMX.FTZ R177, R152, R217, !PT ;  /* 0x000000d998b17209 */ /* 0x000fc80007810000 */
[----:B------:R-:W-:-:S04]  /*da70*/  FMNMX.FTZ R177, R153, R177, !PT ;  /* 0x000000b199b17209 */ /* 0x000fc80007810000 */
[----:B------:R-:W-:-:S04]  /*da80*/  FMNMX.FTZ R177, R155, R177, !PT ;  /* 0x000000b19bb17209 */ /* 0x000fc80007810000 */
[----:B------:R-:W-:-:S04]  /*da90*/  FMNMX.FTZ R177, R154, R177, !PT ;  /* 0x000000b19ab17209 */ /* 0x000fc80007810000 */
[----:B------:R-:W-:-:S04]  /*daa0*/  FMNMX.FTZ R177, R156, R177, !PT ;  /* 0x000000b19cb17209 */ /* 0x000fc80007810000 */
[----:B------:R-:W-:-:S04]  /*dab0*/  FMNMX.FTZ R177, R159, R177, !PT ;  /* 0x000000b19fb17209 */ /* 0x000fc80007810000 */
[----:B------:R-:W-:Y:S01]  /*dac0*/  FMNMX.FTZ R177, R158, R177, !PT ;  /* 0x000000b19eb17209 */ /* 0x000fe20007810000 */
[----:B------:R-:W-:-:S03]  /*dad0*/  FMUL.FTZ R178, R196, UR43 ;  /* 0x0000002bc4b27c20 */ /* 0x000fc60008410000 */
[----:B------:R-:W-:-:S04]  /*dae0*/  FMNMX.FTZ R177, R157, R177, !PT ;  /* 0x000000b19db17209 */ /* 0x000fc80007810000 */
[----:B------:R-:W-:Y:S01]  /*daf0*/  FMNMX.FTZ R177, R162, R177, !PT ;  /* 0x000000b1a2b17209 */ /* 0x000fe20007810000 */
[----:B------:R-:W0:Y:S03]  /*db00*/  MUFU.TANH R178, R178 ;  /* 0x000000b200b27308 */ /* 0x000e260000002400 */
[----:B------:R-:W-:-:S04]  /*db10*/  FMNMX.FTZ R177, R161, R177, !PT ;  /* 0x000000b1a1b17209 */ /* 0x000fc80007810000 */
[----:B------:R-:W-:Y:S01]  /*db20*/  FMNMX.FTZ R177, R160, R177, !PT ;  /* 0x000000b1a0b17209 */ /* 0x000fe20007810000 */
[----:B------:R-:W1:Y:S03]  /*db30*/  MUFU.TANH R188, R188 ;  /* 0x000000bc00bc7308 */ /* 0x000e660000002400 */
[----:B------:R-:W-:-:S04]  /*db40*/  FMNMX.FTZ R177, R164, R177, !PT ;  /* 0x000000b1a4b17209 */ /* 0x000fc80007810000 */
[----:B------:R-:W-:Y:S02]  /*db50*/  FMNMX.FTZ R177, R165, R177, !PT ;  /* 0x000000b1a5b17209 */ /* 0x000fe40007810000 */
[----:B0-----:R-:W-:Y:S02]  /*db60*/  FSEL R178, R178, -INF , P4 ;  /* 0xff800000b2b27808 */ /* 0x001fe40002000000 */
[----:B------:R-:W-:Y:S02]  /*db70*/  ISETP.GT.AND P4, PT, R176, 0x1, PT ;  /* 0x00000001b000780c */ /* 0x000fe40003f84270 */
[----:B------:R-:W-:Y:S01]  /*db80*/  FMNMX.FTZ R177, R163, R177, !PT ;  /* 0x000000b1a3b17209 */ /* 0x000fe20007810000 */
[----:B------:R-:W0:Y:S01]  /*db90*/  MUFU.TANH R223, R223 ;  /* 0x000000df00df7308 */ /* 0x000e220000002400 */
[----:B------:R-:W-:Y:S02]  /*dba0*/  FSEL R170, R170, -INF , P4 ;  /* 0xff800000aaaa7808 */ /* 0x000fe40002000000 */
[----:B-1----:R-:W-:-:S02]  /*dbb0*/  FSEL R188, R188, -INF , P2 ;  /* 0xff800000bcbc7808 */ /* 0x002fc40001000000 */
[----:B------:R-:W-:Y:S01]  /*dbc0*/  FMNMX.FTZ R177, R167, R177, !PT ;  /* 0x000000b1a7b17209 */ /* 0x000fe20007810000 */
[----:B------:R-:W-:Y:S01]  /*dbd0*/  FMUL.FTZ R192, R186, UR43 ;  /* 0x0000002bbac07c20 */ /* 0x000fe20008410000 */
[C---:B------:R-:W-:Y:S02]  /*dbe0*/  ISETP.GT.AND P2, PT, R176.reuse, 0x8, PT ;  /* 0x00000008b000780c */ /* 0x040fe40003f44270 */
[----:B------:R-:W-:Y:S01]  /*dbf0*/  ISETP.GT.AND P4, PT, R176, 0x10, PT ;  /* 0x00000010b000780c */ /* 0x000fe20003f84270 */
[----:B------:R-:W1:Y:S01]  /*dc00*/  MUFU.TANH R233, R233 ;  /* 0x000000e900e97308 */ /* 0x000e620000002400 */
[----:B------:R-:W-:Y:S02]  /*dc10*/  FMNMX.FTZ R177, R166, R177, !PT ;  /* 0x000000b1a6b17209 */ /* 0x000fe40007810000 */
[----:B------:R-:W-:Y:S02]  /*dc20*/  FSEL R175, R175, -INF , P2 ;  /* 0xff800000afaf7808 */ /* 0x000fe40001000000 */
[----:B------:R-:W-:-:S03]  /*dc30*/  FSEL R181, R219, -INF , P4 ;  /* 0xff800000dbb57808 */ /* 0x000fc60002000000 */
[----:B------:R-:W2:Y:S01]  /*dc40*/  MUFU.TANH R221, R221 ;  /* 0x000000dd00dd7308 */ /* 0x000ea20000002400 */
[----:B------:R-:W-:Y:S01]  /*dc50*/  ISETP.GT.AND P2, PT, R176, 0x11, PT ;  /* 0x00000011b000780c */ /* 0x000fe20003f44270 */
[----:B------:R-:W-:Y:S01]  /*dc60*/  FMUL.FTZ R196, R190, UR43 ;  /* 0x0000002bbec47c20 */ /* 0x000fe20008410000 */
[----:B------:R-:W-:Y:S01]  /*dc70*/  ISETP.GT.AND P4, PT, R176, 0x19, PT ;  /* 0x00000019b000780c */ /* 0x000fe20003f84270 */
[----:B------:R-:W-:Y:S01]  /*dc80*/  FMUL.FTZ R187, R187, UR43 ;  /* 0x0000002bbbbb7c20 */ /* 0x000fe20008410000 */
[----:B------:R-:W-:-:S03]  /*dc90*/  FMNMX.FTZ R177, R168, R177, !PT ;  /* 0x000000b1a8b17209 */ /* 0x000fc60007810000 */
[----:B------:R-:W3:Y:S01]  /*dca0*/  MUFU.TANH R220, R220 ;  /* 0x000000dc00dc7308 */ /* 0x000ee20000002400 */
[----:B------:R-:W-:Y:S02]  /*dcb0*/  FSEL R180, R180, -INF , P2 ;  /* 0xff800000b4b47808 */ /* 0x000fe40001000000 */
[----:B------:R-:W-:Y:S02]  /*dcc0*/  FSEL R183, R236, -INF , P4 ;  /* 0xff800000ecb77808 */ /* 0x000fe40002000000 */
[----:B------:R-:W-:-:S03]  /*dcd0*/  ISETP.GT.AND P2, PT, R176, 0x20, PT ;  /* 0x00000020b000780c */ /* 0x000fc60003f44270 */
[----:B------:R-:W4:Y:S01]  /*dce0*/  MUFU.TANH R192, R192 ;  /* 0x000000c000c07308 */ /* 0x000f220000002400 */
[----:B------:R-:W-:Y:S02]  /*dcf0*/  ISETP.GT.AND P4, PT, R176, 0x28, PT ;  /* 0x00000028b000780c */ /* 0x000fe40003f84270 */
[----:B------:R-:W-:Y:S02]  /*dd00*/  FMNMX.FTZ R177, R174, R177, !PT ;  /* 0x000000b1aeb17209 */ /* 0x000fe40007810000 */
[----:B------:R-:W-:-:S03]  /*dd10*/  FSEL R184, R235, -INF , P2 ;  /* 0xff800000ebb87808 */ /* 0x000fc60001000000 */
[----:B------:R1:W5:Y:S01]  /*dd20*/  MUFU.TANH R219, R187 ;  /* 0x000000bb00db7308 */ /* 0x0003620000002400 */
[----:B0-----:R-:W-:Y:S02]  /*dd30*/  FSEL R186, R223, -INF , P4 ;  /* 0xff800000dfba7808 */ /* 0x001fe40002000000 */
[C---:B------:R-:W-:Y:S02]  /*dd40*/  ISETP.GT.AND P2, PT, R176.reuse, 0x29, PT ;  /* 0x00000029b000780c */ /* 0x040fe40003f44270 */
[----:B------:R-:W-:-:S03]  /*dd50*/  ISETP.GT.AND P4, PT, R176, 0x31, PT ;  /* 0x00000031b000780c */ /* 0x000fc60003f84270 */
[----:B------:R-:W0:Y:S01]  /*dd60*/  MUFU.TANH R196, R196 ;  /* 0x000000c400c47308 */ /* 0x000e220000002400 */
[----:B------:R-:W-:-:S07]  /*dd70*/  FMNMX.FTZ R177, R172, R177, !PT ;  /* 0x000000b1acb17209 */ /* 0x000fce0007810000 */
[----:B------:R-:W0:Y:S01]  /*dd80*/  MUFU.TANH R197, R197 ;  /* 0x000000c500c57308 */ /* 0x000e220000002400 */
[----:B-1----:R-:W-:Y:S02]  /*dd90*/  FSEL R187, R233, -INF , P2 ;  /* 0xff800000e9bb7808 */ /* 0x002fe40001000000 */
[----:B--2---:R-:W-:Y:S02]  /*dda0*/  FSEL R218, R221, -INF , P4 ;  /* 0xff800000ddda7808 */ /* 0x004fe40002000000 */
[----:B------:R-:W-:Y:S02]  /*ddb0*/  FMNMX.FTZ R177, R171, R177, !PT ;  /* 0x000000b1abb17209 */ /* 0x000fe40007810000 */
[C---:B------:R-:W-:Y:S02]  /*ddc0*/  ISETP.GT.AND P2, PT, R176.reuse, 0x38, PT ;  /* 0x00000038b000780c */ /* 0x040fe40003f44270 */
[----:B------:R-:W-:Y:S02]  /*ddd0*/  ISETP.GT.AND P4, PT, R176, 0x40, PT ;  /* 0x00000040b000780c */ /* 0x000fe40003f84270 */
[----:B------:R-:W-:-:S02]  /*dde0*/  FMNMX.FTZ R177, R173, R177, !PT ;  /* 0x000000b1adb17209 */ /* 0x000fc40007810000 */
[----:B---3--:R-:W-:Y:S02]  /*ddf0*/  FSEL R190, R220, -INF , P2 ;  /* 0xff800000dcbe7808 */ /* 0x008fe40001000000 */
[----:B----4-:R-:W-:Y:S02]  /*de00*/  FSEL R192, R192, -INF , P4 ;  /* 0xff800000c0c07808 */ /* 0x010fe40002000000 */
[C---:B------:R-:W-:Y:S02]  /*de10*/  ISETP.GT.AND P2, PT, R176.reuse, 0x41, PT ;  /* 0x00000041b000780c */ /* 0x040fe40003f44270 */
[C---:B------:R-:W-:Y:S02]  /*de20*/  ISETP.GT.AND P3, PT, R176.reuse, 0x48, PT ;  /* 0x00000048b000780c */ /* 0x040fe40003f64270 */
[----:B------:R-:W-:Y:S02]  /*de30*/  ISETP.GT.AND P4, PT, R176, 0x49, PT ;  /* 0x00000049b000780c */ /* 0x000fe40003f84270 */
[----:B------:R-:W-:-:S02]  /*de40*/  FMNMX.FTZ R177, R185, R177, !PT ;  /* 0x000000b1b9b17209 */ /* 0x000fc40007810000 */
[----:B-----5:R-:W-:Y:S02]  /*de50*/  FSEL R219, R219, -INF , P2 ;  /* 0xff800000dbdb7808 */ /* 0x020fe40001000000 */
[----:B0-----:R-:W-:Y:S02]  /*de60*/  FSEL R196, R196, -INF , P3 ;  /* 0xff800000c4c47808 */ /* 0x001fe40001800000 */
[----:B------:R-:W-:Y:S02]  /*de70*/  FSEL R197, R197, -INF , P4 ;  /* 0xff800000c5c57808 */ /* 0x000fe40002000000 */
[C---:B------:R-:W-:Y:S02]  /*de80*/  ISETP.GT.AND P2, PT, R176.reuse, 0x50, PT ;  /* 0x00000050b000780c */ /* 0x040fe40003f44270 */
[C---:B------:R-:W-:Y:S02]  /*de90*/  ISETP.GT.AND P3, PT, R176.reuse, 0x51, PT ;  /* 0x00000051b000780c */ /* 0x040fe40003f64270 */
[----:B------:R-:W-:-:S02]  /*dea0*/  ISETP.GT.AND P4, PT, R176, 0x58, PT ;  /* 0x00000058b000780c */ /* 0x000fc40003f84270 */
[----:B------:R-:W-:Y:S02]  /*deb0*/  ISETP.GT.AND P5, PT, R176, 0x59, PT ;  /* 0x00000059b000780c */ /* 0x000fe40003fa4270 */
[----:B------:R-:W-:-:S04]  /*dec0*/  FMNMX.FTZ R176, R178, R177, !PT ;  /* 0x000000b1b2b07209 */ /* 0x000fc80007810000 */
[----:B------:R-:W-:-:S05]  /*ded0*/  FMNMX.FTZ R176, R188, R176, !PT ;  /* 0x000000b0bcb07209 */ /* 0x000fca0007810000 */
[----:B------:R-:W0:Y:S02]  /*dee0*/  SHFL.BFLY PT, R177, R176, 0x2, 0x1f ;  /* 0x0c401f00b0b17f89 */ /* 0x000e2400000e0000 */
[----:B0-----:R-:W-:-:S05]  /*def0*/  FMNMX.FTZ R177, R176, R177, !PT ;  /* 0x000000b1b0b17209 */ /* 0x001fca0007810000 */
[----:B------:R-:W0:Y:S02]  /*df00*/  SHFL.BFLY PT, R176, R177, 0x1, 0x1f ;  /* 0x0c201f00b1b07f89 */ /* 0x000e2400000e0000 */
[----:B0-----:R-:W-:Y:S02]  /*df10*/  FMNMX.FTZ R177, R177, R176, !PT ;  /* 0x000000b0b1b17209 */ /* 0x001fe40007810000 */
[----:B------:R-:W0:Y:S02]  /*df20*/  LDC R176, c[0x0][0xa80] ;  /* 0x0002a000ffb07b82 */ /* 0x000e240000000800 */
[----:B------:R-:W-:-:S04]  /*df30*/  FSETP.NEU.FTZ.AND P6, PT, R177, -INF , PT ;  /* 0xff800000b100780b */ /* 0x000fc80003fdd000 */
[----:B------:R-:W-:-:S05]  /*df40*/  FSEL R220, R177, RZ, P6 ;  /* 0x000000ffb1dc7208 */ /* 0x000fca0003000000 */
[----:B------:R-:W-:Y:S01]  /*df50*/  FADD.FTZ R220, -R220, R217 ;  /* 0x000000d9dcdc7221 */ /* 0x000fe20000010100 */
[----:B0-----:R-:W-:-:S05]  /*df60*/  FMUL.FTZ R217, R177, R176 ;  /* 0x000000b0b1d97220 */ /* 0x001fca0000410000 */
[----:B------:R-:W-:-:S05]  /*df70*/  FSEL R217, R217, RZ, P6 ;  /* 0x000000ffd9d97208 */ /* 0x000fca0003000000 */
        /* <DEDUP_REMOVED lines=23> */
[----:B------:R-:W-:-:S02]  /*e0f0*/  FFMA.FTZ R188, R188, R176, -R217 ;  /* 0x000000b0bcbc7223 */ /* 0x000fc400000108d9 */
[----:B------:R-:W2:Y:S01]  /*e100*/  LDL R217, [R1+0x40] ;  /* 0x0000400001d97983 */ /* 0x000ea20000100800 */
[----:B------:R-:W-:Y:S01]  /*e110*/  FMUL.FTZ R156, R220, R176 ;  /* 0x000000b0dc9c7220 */ /* 0x000fe20000410000 */
[----:B------:R-:W-:Y:S08]  /*e120*/  MUFU.EX2 R152, R152 ;  /* 0x0000009800987308 */ /* 0x000ff00000000800 */
[----:B------:R-:W0:Y:S08]  /*e130*/  MUFU.EX2 R156, R156 ;  /* 0x0000009c009c7308 */ /* 0x000e300000000800 */
[----:B------:R-:W1:Y:S01]  /*e140*/  MUFU.EX2 R153, R153 ;  /* 0x0000009900997308 */ /* 0x000e620000000800 */
[----:B0-----:R-:W-:-:S04]  /*e150*/  FFMA.FTZ R0, R156, R0, R152 ;  /* 0x000000009c007223 */ /* 0x001fc80000010098 */
[C---:B-1----:R-:W-:Y:S01]  /*e160*/  FADD.FTZ R0, R153.reuse, R0 ;  /* 0x0000000099007221 */ /* 0x042fe20000010000 */
[----:B------:R-:W-:Y:S02]  /*e170*/  F2FP.F16.F32.PACK_AB R152, R153, R152 ;  /* 0x000000989998723e */ /* 0x000fe400000000ff */
        /* <DEDUP_REMOVED lines=9> */
[----:B------:R-:W0:Y:S03]  /*e210*/  MUFU.EX2 R155, R155 ;  /* 0x0000009b009b7308 */ /* 0x000e260000000800 */
[----:B------:R-:W-:-:S04]  /*e220*/  FMNMX.FTZ R153, R193, R153, !PT ;  /* 0x00000099c1997209 */ /* 0x000fc80007810000 */
[----:B------:R-:W-:Y:S01]  /*e230*/  FMNMX.FTZ R153, R186, R153, !PT ;  /* 0x00000099ba997209 */ /* 0x000fe20007810000 */
[----:B------:R-:W1:Y:S03]  /*e240*/  MUFU.EX2 R154, R154 ;  /* 0x0000009a009a7308 */ /* 0x000e660000000800 */
[----:B------:R-:W-:-:S04]  /*e250*/  FMNMX.FTZ R153, R187, R153, !PT ;  /* 0x00000099bb997209 */ /* 0x000fc80007810000 */
[----:B------:R-:W-:Y:S01]  /*e260*/  FMNMX.FTZ R153, R189, R153, !PT ;  /* 0x00000099bd997209 */ /* 0x000fe20007810000 */
[----:B------:R-:W-:-:S03]  /*e270*/  FMUL.FTZ R194, R194, UR43 ;  /* 0x0000002bc2c27c20 */ /* 0x000fc60008410000 */
[----:B------:R-:W-:Y:S01]  /*e280*/  FMNMX.FTZ R153, R218, R153, !PT ;  /* 0x00000099da997209 */ /* 0x000fe20007810000 */
[----:B0-----:R-:W-:Y:S01]  /*e290*/  FADD.FTZ R0, R155, R0 ;  /* 0x000000009b007221 */ /* 0x001fe20000010000 */
[----:B------:R-:W-:Y:S02]  /*e2a0*/  FMUL.FTZ R162, R195, UR43 ;  /* 0x0000002bc3a27c20 */ /* 0x000fe40008410000 */
[----:B------:R-:W-:Y:S01]  /*e2b0*/  FMNMX.FTZ R153, R190, R153, !PT ;  /* 0x00000099be997209 */ /* 0x000fe20007810000 */
[----:B------:R-:W0:Y:S01]  /*e2c0*/  MUFU.TANH R194, R194 ;  /* 0x000000c200c27308 */ /* 0x000e220000002400 */
[C---:B-1----:R-:W-:Y:S01]  /*e2d0*/  FADD.FTZ R0, R154.reuse, R0 ;  /* 0x000000009a007221 */ /* 0x042fe20000010000 */
[----:B------:R-:W-:Y:S01]  /*e2e0*/  F2FP.F16.F32.PACK_AB R154, R154, R155 ;  /* 0x0000009b9a9a723e */ /* 0x000fe200000000ff */
[----:B------:R-:W-:Y:S01]  /*e2f0*/  FMUL.FTZ R155, R198, UR43 ;  /* 0x0000002bc69b7c20 */ /* 0x000fe20008410000 */
[----:B------:R-:W-:-:S04]  /*e300*/  FMNMX.FTZ R153, R191, R153, !PT ;  /* 0x00000099bf997209 */ /* 0x000fc80007810000 */
[----:B------:R-:W1:Y:S01]  /*e310*/  MUFU.TANH R162, R162 ;  /* 0x000000a200a27308 */ /* 0x000e620000002400 */
[----:B------:R-:W-:Y:S01]  /*e320*/  FMNMX.FTZ R153, R192, R153, !PT ;  /* 0x00000099c0997209 */ /* 0x000fe20007810000 */
[----:B------:R-:W-:-:S03]  /*e330*/  FMUL.FTZ R199, R199, UR43 ;  /* 0x0000002bc7c77c20 */ /* 0x000fc60008410000 */
[----:B------:R-:W-:-:S03]  /*e340*/  FMNMX.FTZ R160, R219, R153, !PT ;  /* 0x00000099dba07209 */ /* 0x000fc60007810000 */
[----:B------:R-:W3:Y:S01]  /*e350*/  MUFU.TANH R155, R155 ;  /* 0x0000009b009b7308 */ /* 0x000ee20000002400 */
[----:B------:R-:W-:Y:S02]  /*e360*/  FMNMX.FTZ R160, R196, R160, !PT ;  /* 0x000000a0c4a07209 */ /* 0x000fe40007810000 */
[----:B0-----:R-:W-:-:S05]  /*e370*/  FSEL R194, R194, -INF , P2 ;  /* 0xff800000c2c27808 */ /* 0x001fca0001000000 */
[----:B------:R-:W0:Y:S01]  /*e380*/  MUFU.TANH R153, R199 ;  /* 0x000000c700997308 */ /* 0x000e220000002400 */
[----:B------:R-:W-:Y:S02]  /*e390*/  FMNMX.FTZ R160, R197, R160, !PT ;  /* 0x000000a0c5a07209 */ /* 0x000fe40007810000 */
[----:B-1----:R-:W-:Y:S02]  /*e3a0*/  FSEL R162, R162, -INF , P3 ;  /* 0xff800000a2a27808 */ /* 0x002fe40001800000 */
[----:B------:R-:W-:Y:S02]  /*e3b0*/  FMNMX.FTZ R160, R194, R160, !PT ;  /* 0x000000a0c2a07209 */ /* 0x000fe40007810000 */
[----:B---3--:R-:W-:Y:S02]  /*e3c0*/  FSEL R155, R155, -INF , P4 ;  /* 0xff8000009b9b7808 */ /* 0x008fe40002000000 */
[----:B------:R-:W-:-:S04]  /*e3d0*/  FMNMX.FTZ R160, R162, R160, !PT ;  /* 0x000000a0a2a07209 */ /* 0x000fc80007810000 */
[----:B------:R-:W-:Y:S02]  /*e3e0*/  FMNMX.FTZ R160, R155, R160, !PT ;  /* 0x000000a09ba07209 */ /* 0x000fe40007810000 */
[----:B0-----:R-:W-:-:S04]  /*e3f0*/  FSEL R153, R153, -INF , P5 ;  /* 0xff80000099997808 */ /* 0x001fc80002800000 */
        /* <DEDUP_REMOVED lines=8> */
[----:B------:R-:W-:-:S03]  /*e480*/  FSEL R161, R161, RZ, P2 ;  /* 0x000000ffa1a17208 */ /* 0x000fc60001000000 */
[----:B------:R-:W-:Y:S02]  /*e490*/  FADD.FTZ R160, -R160, R216 ;  /* 0x000000d8a0a07221 */ /* 0x000fe40000010100 */
[-CC-:B------:R-:W-:Y:S02]  /*e4a0*/  FFMA.FTZ R165, R155, R176.reuse, -R161.reuse ;  /* 0x000000b09ba57223 */ /* 0x180fe400000108a1 */
[-C--:B------:R-:W-:Y:S01]  /*e4b0*/  FMUL.FTZ R155, R160, R176.reuse ;  /* 0x000000b0a09b7220 */ /* 0x080fe20000410000 */
[-CC-:B------:R-:W-:Y:S01]  /*e4c0*/  FFMA.FTZ R169, R169, R176.reuse, -R161.reuse ;  /* 0x000000b0a9a97223 */ /* 0x180fe200000108a1 */
[----:B------:R-:W-:-:S03]  /*e4d0*/  FFMA.FTZ R167, R153, R176, -R161 ;  /* 0x000000b099a77223 */ /* 0x000fc600000108a1 */
[----:B------:R0:W-:Y:S08]  /*e4e0*/  MUFU.EX2 R153, R169 ;  /* 0x000000a900997308 */ /* 0x0001f00000000800 */
        /* <DEDUP_REMOVED lines=40> */
[----:B--2---:R-:W-:-:S02]  /*e770*/  IMAD R160, R2, 0xc00, R217 ;  /* 0x00000c0002a07824 */ /* 0x004fc400078e02d9 */
[----:B------:R-:W0:Y:S01]  /*e780*/  S2R R217, SR_TID.X ;  /* 0x0000000000d97919 */ /* 0x000e220000002100 */
        /* <DEDUP_REMOVED lines=25> */
[----:B------:R-:W-:-:S02]  /*e920*/  @!P0 VIADD R156, R210, 0x32440 ;  /* 0x00032440d29c8836 */ /* 0x000fc40000000000 */
[----:B------:R-:W-:Y:S01]  /*e930*/  FFMA.FTZ R163, R179, R176, -R161 ;  /* 0x000000b0b3a37223 */ /* 0x000fe200000108a1 */
[----:B0-----:R-:W-:Y:S01]  /*e940*/  SHF.R.U32.HI R169, RZ, 0x7, R217 ;  /* 0x00000007ffa97819 */ /* 0x001fe200000116d9 */
[----:B-1----:R-:W-:Y:S01]  /*e950*/  FFMA.FTZ R3, R155, R3, R153 ;  /* 0x000000039b037223 */ /* 0x002fe20000010099 */
[-C--:B------:R-:W-:Y:S01]  /*e960*/  FMUL.FTZ R26, R26, R155.reuse ;  /* 0x0000009b1a1a7220 */ /* 0x080fe20000410000 */
        /* <DEDUP_REMOVED lines=64> */
[----:B------:R-:W-:Y:S01]  /*ed70*/  @!P0 PRMT R156, RZ, 0x654, R156 ;  /* 0x00000654ff9c8816 */ /* 0x000fe2000000009c */
[----:B------:R-:W-:-:S02]  /*ed80*/  VIADD R155, R169, 0x8 ;  /* 0x00000008a99b7836 */ /* 0x000fc40000000000 */
[-CC-:B------:R-:W-:Y:S01]  /*ed90*/  FFMA.FTZ R170, R170, R176.reuse, -R161.reuse ;  /* 0x000000b0aaaa7223 */ /* 0x180fe200000108a1 */
[-CC-:B------:R-:W-:Y:S01]  /*eda0*/  FFMA.FTZ R175, R175, R176.reuse, -R161.reuse ;  /* 0x000000b0afaf7223 */ /* 0x180fe200000108a1 */
[----:B------:R1:W-:Y:S06]  /*edb0*/  BAR.ARV R179, 0x100 ;  /* 0x000400b30000751d */ /* 0x0003ec0000002000 */
[----:B------:R0:W-:Y:S01]  /*edc0*/  @!P0 SYNCS.ARRIVE.TRANS64.RED.A1T0 RZ, [R156+URZ], RZ ;  /* 0x000000ff9cff89a7 */ /* 0x0001e2000810043f */
        /* <DEDUP_REMOVED lines=17> */
[----:B------:R3:W-:Y:S01]  /*eee0*/  BAR.SYNC.DEFER_BLOCKING R155, 0x100 ;  /* 0x0004009b0000751d */ /* 0x0007e20000010000 */
[-CC-:B------:R-:W-:Y:S01]  /*eef0*/  FFMA.FTZ R196, R196, R176.reuse, -R161.reuse ;  /* 0x000000b0c4c47223 */ /* 0x180fe200000108a1 */
[-CC-:B------:R-:W-:Y:S01]  /*ef00*/  FFMA.FTZ R197, R197, R176.reuse, -R161.reuse ;  /* 0x000000b0c5c57223 */ /* 0x180fe200000108a1 */
[-CC-:B------:R-:W-:Y:S01]  /*ef10*/  FFMA.FTZ R194, R194, R176.reuse, -R161.reuse ;  /* 0x000000b0c2c27223 */ /* 0x180fe200000108a1 */
[----:B------:R-:W-:Y:S01]  /*ef20*/  FFMA.FTZ R162, R162, R176, -R161 ;  /* 0x000000b0a2a27223 */ /* 0x000fe200000108a1 */
[----:B------:R-:W-:Y:S01]  /*ef30*/  IMAD.MOV.U32 R161, RZ, RZ, 0x40000040 ;  /* 0x40000040ffa17424 */ /* 0x000fe200078e00ff */
[----:B------:R-:W-:Y:S01]  /*ef40*/  R2UR UR6, R160 ;  /* 0x00000000a00672ca */ /* 0x000fe200000e0000 */
[----:B------:R-:W4:Y:S01]  /*ef50*/  MUFU.EX2 R222, R222 ;  /* 0x000000de00de7308 */ /* 0x000f220000000800 */
[----:B0-----:R-:W5:Y:S02]  /*ef60*/  LDL R156, [R1+0x54] ;  /* 0x00005400019c7983 */ /* 0x001f640000100800 */
[----:B------:R-:W-:-:S02]  /*ef70*/  R2UR UR7, R161 ;  /* 0x00000000a10772ca */ /* 0x000fc400000e0000 */
[----:B--2---:R-:W-:Y:S02]  /*ef80*/  F2FP.F16.F32.PACK_AB R153, R170, R153 ;  /* 0x00000099aa99723e */ /* 0x004fe400000000ff */
[----:B---3--:R-:W-:-:S04]  /*ef90*/  F2FP.F16.F32.PACK_AB R155, R163, R175 ;  /* 0x000000afa39b723e */ /* 0x008fc800000000ff */
[----:B------:R-:W-:-:S06]  /*efa0*/  WARPGROUP.ARRIVE ;  /* 0x00000000000079c5 */ /* 0x000fcc0000000000 */
[----:B------:R-:W-:Y:S01]  /*efb0*/  HGMMA.64x256x16.F32 R24, R152, gdesc[UR4].tnspB, R24, gsb0 ;  /* 0x43e0000498187df0 */ /* 0x000fe20008000818 */
[----:B------:R-:W0:Y:S08]  /*efc0*/  MUFU.EX2 R159, R159 ;  /* 0x0000009f009f7308 */ /* 0x000e300000000800 */
[----:B------:R-:W-:Y:S08]  /*efd0*/  MUFU.EX2 R157, R157 ;  /* 0x0000009d009d7308 */ /* 0x000ff00000000800 */
[----:B------:R-:W-:Y:S08]  /*efe0*/  MUFU.EX2 R181, R181 ;  /* 0x000000b500b57308 */ /* 0x000ff00000000800 */
[----:B------:R-:W2:Y:S08]  /*eff0*/  MUFU.EX2 R180, R180 ;  /* 0x000000b400b47308 */ /* 0x000eb00000000800 */
[----:B------:R-:W-:Y:S08]  /*f000*/  MUFU.EX2 R182, R182 ;  /* 0x000000b600b67308 */ /* 0x000ff00000000800 */
[----:B------:R-:W3:Y:S01]  /*f010*/  MUFU.EX2 R183, R183 ;  /* 0x000000b700b77308 */ /* 0x000ee20000000800 */
[----:B----4-:R-:W-:-:S04]  /*f020*/  FADD.FTZ R0, R222, R0 ;  /* 0x00000000de007221 */ /* 0x010fc80000010000 */
[----:B0-----:R-:W-:-:S03]  /*f030*/  FADD.FTZ R0, R159, R0 ;  /* 0x000000009f007221 */ /* 0x001fc60000010000 */
[----:B------:R-:W-:Y:S08]  /*f040*/  MUFU.EX2 R234, R234 ;  /* 0x000000ea00ea7308 */ /* 0x000ff00000000800 */
[----:B------:R-:W-:Y:S08]  /*f050*/  MUFU.EX2 R223, R223 ;  /* 0x000000df00df7308 */ /* 0x000ff00000000800 */
[----:B------:R-:W-:Y:S08]  /*f060*/  MUFU.EX2 R164, R164 ;  /* 0x000000a400a47308 */ /* 0x000ff00000000800 */
[----:B------:R-:W-:Y:S01]  /*f070*/  MUFU.EX2 R184, R184 ;  /* 0x000000b800b87308 */ /* 0x000fe20000000800 */
[----:B------:R-:W-:-:S07]  /*f080*/  WARPGROUP.DEPBAR.LE gsb0, 0x0 ;  /* 0x00008000000079c5 */ /* 0x000fce0000010000 */
[----:B------:R-:W0:Y:S01]  /*f090*/  MUFU.EX2 R154, R158 ;  /* 0x0000009e009a7308 */ /* 0x000e220000000800 */
[----:B------:R-:W-:Y:S02]  /*f0a0*/  VIADD R152, R160, 0x80 ;  /* 0x00000080a0987836 */ /* 0x000fe40000000000 */
[----:B------:R-:W-:-:S03]  /*f0b0*/  IMAD.MOV.U32 R153, RZ, RZ, 0x40000040 ;  /* 0x40000040ff997424 */ /* 0x000fc600078e00ff */
[----:B------:R-:W-:Y:S02]  /*f0c0*/  R2UR UR6, R152 ;  /* 0x00000000980672ca */ /* 0x000fe400000e0000 */
[----:B------:R-:W-:Y:S02]  /*f0d0*/  R2UR UR7, R153 ;  /* 0x00000000990772ca */ /* 0x000fe400000e0000 */
[----:B------:R-:W-:Y:S02]  /*f0e0*/  F2FP.F16.F32.PACK_AB R152, R159, R222 ;  /* 0x000000de9f98723e */ /* 0x000fe400000000ff */
[----:B--2---:R-:W-:Y:S02]  /*f0f0*/  F2FP.F16.F32.PACK_AB R153, R180, R181 ;  /* 0x000000b5b499723e */ /* 0x004fe400000000ff */
[----:B---3--:R-:W-:Y:S01]  /*f100*/  F2FP.F16.F32.PACK_AB R155, R183, R182 ;  /* 0x000000b6b79b723e */ /* 0x008fe200000000ff */
[----:B0-----:R-:W-:Y:S01]  /*f110*/  FADD.FTZ R0, R154, R0 ;  /* 0x000000009a007221 */ /* 0x001fe20000010000 */
[----:B------:R-:W-:-:S04]  /*f120*/  F2FP.F16.F32.PACK_AB R154, R157, R154 ;  /* 0x0000009a9d9a723e */ /* 0x000fc800000000ff */
[----:B------:R-:W-:-:S06]  /*f130*/  WARPGROUP.ARRIVE ;  /* 0x00000000000079c5 */ /* 0x000fcc0000000000 */
[----:B------:R-:W-:Y:S01]  /*f140*/  HGMMA.64x256x16.F32 R24, R152, gdesc[UR4].tnspB, R24, gsb0 ;  /* 0x43e0000498187df0 */ /* 0x000fe20008000818 */
[----:B------:R-:W0:Y:S01]  /*f150*/  MUFU.EX2 R193, R193 ;  /* 0x000000c100c17308 */ /* 0x000e220000000800 */
[----:B------:R-:W-:-:S07]  /*f160*/  FADD.FTZ R0, R157, R0 ;  /* 0x000000009d007221 */ /* 0x000fce0000010000 */
[----:B------:R-:W-:Y:S08]  /*f170*/  MUFU.EX2 R186, R186 ;  /* 0x000000ba00ba7308 */ /* 0x000ff00000000800 */
[----:B------:R-:W2:Y:S01]  /*f180*/  MUFU.EX2 R187, R187 ;  /* 0x000000bb00bb7308 */ /* 0x000ea20000000800 */
[----:B------:R-:W-:-:S04]  /*f190*/  FADD.FTZ R0, R234, R0 ;  /* 0x00000000ea007221 */ /* 0x000fc80000010000 */
[----:B------:R-:W-:-:S03]  /*f1a0*/  FADD.FTZ R0, R223, R0 ;  /* 0x00000000df007221 */ /* 0x000fc60000010000 */
        /* <DEDUP_REMOVED lines=8> */
[----:B------:R-:W3:Y:S01]  /*f230*/  MUFU.EX2 R154, R221 ;  /* 0x000000dd009a7308 */ /* 0x000ee20000000800 */
[----:B------:R-:W-:Y:S02]  /*f240*/  VIADD R152, R160, 0x100 ;  /* 0x00000100a0987836 */ /* 0x000fe40000000000 */
[----:B------:R-:W-:-:S03]  /*f250*/  IMAD.MOV.U32 R153, RZ, RZ, 0x40000040 ;  /* 0x40000040ff997424 */ /* 0x000fc600078e00ff */
[----:B------:R-:W-:Y:S02]  /*f260*/  R2UR UR6, R152 ;  /* 0x00000000980672ca */ /* 0x000fe400000e0000 */
[----:B------:R-:W-:Y:S02]  /*f270*/  R2UR UR7, R153 ;  /* 0x00000000990772ca */ /* 0x000fe400000e0000 */
[----:B------:R-:W-:Y:S02]  /*f280*/  F2FP.F16.F32.PACK_AB R152, R223, R234 ;  /* 0x000000eadf98723e */ /* 0x000fe400000000ff */
[----:B0-----:R-:W-:Y:S02]  /*f290*/  F2FP.F16.F32.PACK_AB R153, R193, R184 ;  /* 0x000000b8c199723e */ /* 0x001fe400000000ff */
[----:B--2---:R-:W-:Y:S01]  /*f2a0*/  F2FP.F16.F32.PACK_AB R155, R187, R186 ;  /* 0x000000babb9b723e */ /* 0x004fe200000000ff */
[----:B---3--:R-:W-:Y:S01]  /*f2b0*/  FADD.FTZ R0, R154, R0 ;  /* 0x000000009a007221 */ /* 0x008fe20000010000 */
[----:B------:R-:W-:-:S04]  /*f2c0*/  F2FP.F16.F32.PACK_AB R154, R164, R154 ;  /* 0x0000009aa49a723e */ /* 0x000fc800000000ff */
[----:B------:R-:W-:-:S06]  /*f2d0*/  WARPGROUP.ARRIVE ;  /* 0x00000000000079c5 */ /* 0x000fcc0000000000 */
[----:B------:R-:W-:Y:S01]  /*f2e0*/  HGMMA.64x256x16.F32 R24, R152, gdesc[UR4].tnspB, R24, gsb0 ;  /* 0x43e0000498187df0 */ /* 0x000fe20008000818 */
[----:B------:R-:W-:-:S04]  /*f2f0*/  FADD.FTZ R0, R164, R0 ;  /* 0x00000000a4007221 */ /* 0x000fc80000010000 */
[----:B------:R-:W-:-:S04]  /*f300*/  FADD.FTZ R0, R236, R0 ;  /* 0x00000000ec007221 */ /* 0x000fc80000010000 */
[----:B------:R-:W-:Y:S01]  /*f310*/  FADD.FTZ R0, R235, R0 ;  /* 0x00000000eb007221 */ /* 0x000fe20000010000 */
        /* <DEDUP_REMOVED lines=8> */
[----:B------:R-:W0:Y:S01]  /*f3a0*/  MUFU.EX2 R154, R233 ;  /* 0x000000e9009a7308 */ /* 0x000e220000000800 */
[----:B------:R-:W-:Y:S01]  /*f3b0*/  VIADD R152, R160, 0x180 ;  /* 0x00000180a0987836 */ /* 0x000fe20000000000 */
[----:B------:R-:W-:-:S04]  /*f3c0*/  MOV R153, 0x40000040 ;  /* 0x4000004000997802 */ /* 0x000fc80000000f00 */
[----:B------:R-:W-:Y:S02]  /*f3d0*/  R2UR UR6, R152 ;  /* 0x00000000980672ca */ /* 0x000fe400000e0000 */
[----:B------:R-:W-:Y:S02]  /*f3e0*/  R2UR UR7, R153 ;  /* 0x00000000990772ca */ /* 0x000fe400000e0000 */
[----:B------:R-:W-:Y:S02]  /*f3f0*/  F2FP.F16.F32.PACK_AB R152, R235, R236 ;  /* 0x000000eceb98723e */ /* 0x000fe400000000ff */
[----:B------:R-:W-:Y:S02]  /*f400*/  F2FP.F16.F32.PACK_AB R153, R218, R189 ;  /* 0x000000bdda99723e */ /* 0x000fe400000000ff */
[----:B------:R-:W-:Y:S01]  /*f410*/  F2FP.F16.F32.PACK_AB R155, R191, R190 ;  /* 0x000000bebf9b723e */ /* 0x000fe200000000ff */
[----:B0-----:R-:W-:Y:S01]  /*f420*/  FADD.FTZ R0, R154, R0 ;  /* 0x000000009a007221 */ /* 0x001fe20000010000 */
        /* <DEDUP_REMOVED lines=11> */
[----:B------:R-:W-:Y:S01]  /*f4e0*/  MUFU.EX2 R167, R167 ;  /* 0x000000a700a77308 */ /* 0x000fe20000000800 */
[----:B------:R-:W-:Y:S01]  /*f4f0*/  IMAD.MOV.U32 R161, RZ, RZ, 0x40000040 ;  /* 0x40000040ffa17424 */ /* 0x000fe200078e00ff */
[----:B------:R-:W-:-:S06]  /*f500*/  WARPGROUP.DEPBAR.LE gsb0, 0x0 ;  /* 0x00008000000079c5 */ /* 0x000fcc0000010000 */
[----:B------:R-:W0:Y:S01]  /*f510*/  MUFU.EX2 R154, R172 ;  /* 0x000000ac009a7308 */ /* 0x000e220000000800 */
[----:B------:R-:W-:Y:S02]  /*f520*/  VIADD R152, R160, 0x200 ;  /* 0x00000200a0987836 */ /* 0x000fe40000000000 */
[----:B------:R-:W-:-:S03]  /*f530*/  IMAD.MOV.U32 R153, RZ, RZ, 0x40000040 ;  /* 0x40000040ff997424 */ /* 0x000fc600078e00ff */
        /* <DEDUP_REMOVED lines=9> */
[----:B------:R-:W-:Y:S01]  /*f5d0*/  FADD.FTZ R0, R171, R0 ;  /* 0x00000000ab007221 */ /* 0x000fe20000010000 */
[----:B------:R-:W-:Y:S01]  /*f5e0*/  VIADD R160, R160, 0x280 ;  /* 0x00000280a0a07836 */ /* 0x000fe20000000000 */
        /* <DEDUP_REMOVED lines=20> */
[----:B-----5:R-:W-:-:S03]  /*f730*/  ISETP.GT.AND P2, PT, R203, R156, PT ;  /* 0x0000009ccb00720c */ /* 0x020fc60003f44270 */
[----:B------:R-:W-:Y:S01]  /*f740*/  FADD.FTZ R3, R197, R3 ;  /* 0x00000003c5037221 */ /* 0x000fe20000010000 */
[----:B------:R-:W-:Y:S02]  /*f750*/  WARPGROUP.DEPBAR.LE gsb0, 0x0 ;  /* 0x00008000000079c5 */ /* 0x000fe40000010000 */
[----:B------:R-:W0:Y:S08]  /*f760*/  MUFU.EX2 R152, R173 ;  /* 0x000000ad00987308 */ /* 0x000e300000000800 */
[----:B------:R-:W2:Y:S01]  /*f770*/  MUFU.EX2 R154, R168 ;  /* 0x000000a8009a7308 */ /* 0x000ea20000000800 */
[----:B0-----:R-:W-:-:S04]  /*f780*/  FADD.FTZ R0, R152, R0 ;  /* 0x0000000098007221 */ /* 0x001fc80000010000 */
[C---:B------:R-:W-:Y:S01]  /*f790*/  FADD.FTZ R0, R185.reuse, R0 ;  /* 0x00000000b9007221 */ /* 0x040fe20000010000 */
[----:B------:R-:W-:Y:S02]  /*f7a0*/  F2FP.F16.F32.PACK_AB R152, R185, R152 ;  /* 0x00000098b998723e */ /* 0x000fe400000000ff */
[----:B------:R-:W-:Y:S01]  /*f7b0*/  F2FP.F16.F32.PACK_AB R153, R162, R194 ;  /* 0x000000c2a299723e */ /* 0x000fe200000000ff */
[----:B--2---:R-:W-:Y:S01]  /*f7c0*/  FADD.FTZ R0, R154, R0 ;  /* 0x000000009a007221 */ /* 0x004fe20000010000 */
[----:B------:R-:W-:Y:S02]  /*f7d0*/  F2FP.F16.F32.PACK_AB R154, R188, R154 ;  /* 0x0000009abc9a723e */ /* 0x000fe400000000ff */
[----:B------:R-:W-:-:S04]  /*f7e0*/  F2FP.F16.F32.PACK_AB R155, R167, R165 ;  /* 0x000000a5a79b723e */ /* 0x000fc800000000ff */
[----:B------:R-:W-:-:S06]  /*f7f0*/  WARPGROUP.ARRIVE ;  /* 0x00000000000079c5 */ /* 0x000fcc0000000000 */
[----:B------:R-:W-:Y:S01]  /*f800*/  HGMMA.64x256x16.F32 R24, R152, gdesc[UR4].tnspB, R24, gsb0 ;  /* 0x43e0000498187df0 */ /* 0x000fe20008000818 */
[----:B------:R-:W-:Y:S02]  /*f810*/  @!P0 VIADD R210, R210, 0x32460 ;  /* 0x00032460d2d28836 */ /* 0x000fe40000000000 */
[----:B------:R-:W-:-:S04]  /*f820*/  FADD.FTZ R3, R194, R3 ;  /* 0x00000003c2037221 */ /* 0x000fc80000010000 */
[----:B------:R-:W-:Y:S01]  /*f830*/  FADD.FTZ R162, R162, R3 ;  /* 0x00000003a2a27221 */ /* 0x000fe20000010000 */
[----:B------:R-:W-:-:S03]  /*f840*/  @!P0 PRMT R210, RZ, 0x654, R210 ;  /* 0x00000654ffd28816 */ /* 0x000fc600000000d2 */
[----:B------:R-:W-:Y:S01]  /*f850*/  FADD.FTZ R162, R165, R162 ;  /* 0x000000a2a5a27221 */ /* 0x000fe20000010000 */
[----:B------:R-:W-:Y:S01]  /*f860*/  FADD.FTZ R0, R188, R0 ;  /* 0x00000000bc007221 */ /* 0x000fe20000010000 */
[----:B------:R-:W-:Y:S02]  /*f870*/  VIADD R203, R203, 0xffffffff ;  /* 0xffffffffcbcb7836 */ /* 0x000fe40000000000 */
[----:B------:R-:W-:Y:S01]  /*f880*/  FADD.FTZ R3, R167, R162 ;  /* 0x000000a2a7037221 */ /* 0x000fe20000010000 */
[----:B------:R-:W-:Y:S02]  /*f890*/  IMAD.MOV.U32 R216, RZ, RZ, R178 ;  /* 0x000000ffffd87224 */ /* 0x000fe400078e00b2 */
[----:B------:R-:W-:Y:S01]  /*f8a0*/  IMAD.MOV.U32 R217, RZ, RZ, R177 ;  /* 0x000000ffffd97224 */ /* 0x000fe200078e00b1 */
[----:B------:R-:W-:Y:S02]  /*f8b0*/  WARPGROUP.DEPBAR.LE gsb0, 0x0 ;  /* 0x00008000000079c5 */ /* 0x000fe40000010000 */
[----:B------:R1:W-:Y:S01]  /*f8c0*/  @!P0 SYNCS.ARRIVE.TRANS64.RED.A1T0 RZ, [R210+URZ], RZ ;  /* 0x000000ffd2ff89a7 */ /* 0x0003e2000810043f */
[----:B------:R-:W-:Y:S05]  /*f8d0*/  @P2 BRA `(.L_x_14930) ;  /* 0xffffffc800882947 */ /* 0x000fea000383ffff */
.L_x_14920:
[----:B------:R-:W-:-:S13]  /*f8e0*/  ISETP.GE.AND P2, PT, R203, RZ, PT ;  /* 0x000000ffcb00720c */ /* 0x000fda0003f46270 */
[----:B------:R-:W-:Y:S05]  /*f8f0*/  @!P2 BRA `(.L_x_14931) ;  /* 0x0000002c009ca947 */ /* 0x000fea0003800000 */
[----:B------:R-:W-:Y:S02]  /*f900*/  IMAD.MOV.U32 R216, RZ, RZ, R178 ;  /* 0x000000ffffd87224 */ /* 0x000fe400078e00b2 */
[----:B------:R-:W-:-:S07]  /*f910*/  IMAD.MOV.U32 R217, RZ, RZ, R177 ;  /* 0x000000ffffd97224 */ /* 0x000fce00078e00b1 */
.L_x_14941:
        /* <DEDUP_REMOVED lines=8> */
.L_x_14932:
[----:B-1----:R-:W-:Y:S01]  /*f9a0*/  IMAD R210, R2, 0x8, R19 ;  /* 0x0000000802d27824 */ /* 0x002fe200078e0213 */
[----:B------:R-:W-:-:S04]  /*f9b0*/  SHF.L.U32 R218, R23, 0x1f, RZ ;  /* 0x0000001f17da7819 */ /* 0x000fc800000006ff */
[----:B------:R1:W2:Y:S01]  /*f9c0*/  SYNCS.PHASECHK.TRANS64.TRYWAIT P2, [R210+URZ+0x32430], R218 ;  /* 0x032430dad20075a7 */ /* 0x0002a2000804017f */
[----:B------:R-:W-:Y:S05]  /*f9d0*/  @!P1 BRA `(.L_x_14933) ;  /* 0x0000000000049947 */ /* 0x000fea0003800000 */
[----:B------:R-:W-:Y:S01]  /*f9e0*/  BPT.TRAP 0x1 ;  /* 0x000000040000795c */ /* 0x000fe20000300000 */
.L_x_14933:
[----:B------:R-:W3:Y:S01]  /*f9f0*/  LDL R152, [R1+0x44] ;  /* 0x0000440001987983 */ /* 0x000ee20000100800 */
[----:B------:R-:W-:Y:S01]  /*fa00*/  MOV R157, 0x40000040 ;  /* 0x40000040009d7802 */ /* 0x000fe20000000f00 */
[----:B---3--:R-:W-:Y:S01]  /*fa10*/  IMAD R156, R2, 0x300, R152 ;  /* 0x00000300029c7824 */ /* 0x008fe200078e0298 */
[----:B--2---:R-:W-:Y:S06]  /*fa20*/  @P2 BRA `(.L_x_14934) ;  /* 0x0000000000082947 */ /* 0x004fec0003800000 */
[----:B------:R-:W2:Y:S02]  /*fa30*/  SYNCS.PHASECHK.TRANS64.TRYWAIT P2, [R210+URZ+0x32430], R218 ;  /* 0x032430dad20075a7 */ /* 0x000ea4000804017f */
[----:B--2---:R-:W-:Y:S05]  /*fa40*/  @!P2 BRA `(.L_x_14935) ;  /* 0x000000fc00d0a947 */ /* 0x004fea0003800000 */
.L_x_14934:
        /* <DEDUP_REMOVED lines=40> */
.L_x_14936:
[----:B------:R0:W3:Y:S01]  /*fcd0*/  SYNCS.PHASECHK.TRANS64.TRYWAIT P2, [R210+URZ+0x32450], R218 ;  /* 0x032450dad20075a7 */ /* 0x0000e2000804017f */
[----:B------:R-:W-:Y:S05]  /*fce0*/  @!P1 BRA `(.L_x_14937) ;  /* 0x0000000000049947 */ /* 0x000fea0003800000 */
[----:B------:R-:W-:Y:S01]  /*fcf0*/  BPT.TRAP 0x1 ;  /* 0x000000040000795c */ /* 0x000fe20000300000 */
.L_x_14937:
[----:B------:R-:W-:Y:S04]  /*fd00*/  BSSY B0, `(.L_x_14938) ;  /* 0x0000004000007945 */ /* 0x000fe80003800000 */
[----:B---3--:R-:W-:Y:S05]  /*fd10*/  @P2 BRA `(.L_x_14939) ;  /* 0x0000000000082947 */ /* 0x008fea0003800000 */
[----:B------:R-:W3:Y:S02]  /*fd20*/  SYNCS.PHASECHK.TRANS64.TRYWAIT P2, [R210+URZ+0x32450], R218 ;  /* 0x032450dad20075a7 */ /* 0x000ee4000804017f */
[----:B---3--:R-:W-:Y:S05]  /*fd30*/  @!P2 BRA `(.L_x_14940) ;  /* 0x000000fc0028a947 */ /* 0x008fea0003800000 */
.L_x_14939:
[----:B------:R-:W-:Y:S05]  /*fd40*/  BSYNC B0 ;  /* 0x0000000000007941 */ /* 0x000fea0003800000 */
.L_x_14938:
[----:B------:R-:W-:Y:S05]  /*fd50*/  WARPSYNC.ALL ;  /* 0x0000000000007948 */ /* 0x000fea0003800000 */
[----:B------:R-:W0:Y:S04]  /*fd60*/  LDL R220, [R1+0x48] ;  /* 0x0000480001dc7983 */ /* 0x000e280000100800 */
[----:B------:R-:W4:Y:S01]  /*fd70*/  LDL.64 R222, [R1] ;  /* 0x0000000001de7983 */ /* 0x000f220000100a00 */
[----:B------:R-:W-:Y:S01]  /*fd80*/  IMAD.MOV.U32 R219, RZ, RZ, 0x40000040 ;  /* 0x40000040ffdb7424 */ /* 0x000fe200078e00ff */
[----:B------:R-:W-:Y:S01]  /*fd90*/  R2UR UR4, R4 ;  /* 0x00000000040472ca */ /* 0x000fe200000e0000 */
[----:B------:R-:W-:Y:S01]  /*fda0*/  WARPGROUP.ARRIVE ;  /* 0x00000000000079c5 */ /* 0x000fe20000000000 */
[----:B------:R-:W-:Y:S01]  /*fdb0*/  R2UR UR5, R5 ;  /* 0x00000000050572ca */ /* 0x000fe200000e0000 */
[----:B------:R-:W-:Y:S01]  /*fdc0*/  IMAD.MOV.U32 R221, RZ, RZ, 0x40000040 ;  /* 0x40000040ffdd7424 */ /* 0x000fe200078e00ff */
[----:B------:R-:W-:Y:S01]  /*fdd0*/  R2UR UR7, R219 ;  /* 0x00000000db0772ca */ /* 0x000fe200000e0000 */
[----:B------:R-:W-:-:S02]  /*fde0*/  IMAD.MOV.U32 R219, RZ, RZ, 0x40000040 ;  /* 0x40000040ffdb7424 */ /* 0x000fc400078e00ff */
[----:B0123--:R-:W-:-:S04]  /*fdf0*/  IMAD R218, R2, 0xc00, R220 ;  /* 0x00000c0002da7824 */ /* 0x00ffc800078e02dc */
        /* <DEDUP_REMOVED lines=196> */
[----:B------:R0:W3:Y:S01]  /*10a40*/  MUFU.TANH R168, R181 ;  /* 0x000000b500a87308 */ /* 0x0000e20000002400 */
[----:B-1----:R-:W-:-:S07]  /*10a50*/  FMNMX.FTZ R172, R165, R172, !PT ;  /* 0x000000aca5ac7209 */ /* 0x002fce0007810000 */
[----:B------:R-:W1:Y:S01]  /*10a60*/  MUFU.TANH R184, R184 ;  /* 0x000000b800b87308 */ /* 0x000e620000002400 */
[----:B--2---:R-:W-:Y:S01]  /*10a70*/  FMNMX.FTZ R172, R164, R172, !PT ;  /* 0x000000aca4ac7209 */ /* 0x004fe20007810000 */
[----:B0-----:R-:W-:Y:S01]  /*10a80*/  FMUL.FTZ R181, R192, UR42 ;  /* 0x0000002ac0b57c20 */ /* 0x001fe20008410000 */
[----:B------:R-:W-:-:S05]  /*10a90*/  FMUL.FTZ R192, R197, UR42 ;  /* 0x0000002ac5c07c20 */ /* 0x000fca0008410000 */
[----:B------:R-:W0:Y:S01]  /*10aa0*/  MUFU.TANH R169, R185 ;  /* 0x000000b900a97308 */ /* 0x000e220000002400 */
[----:B---3--:R-:W-:-:S07]  /*10ab0*/  FMNMX.FTZ R172, R168, R172, !PT ;  /* 0x000000aca8ac7209 */ /* 0x008fce0007810000 */
        /* <DEDUP_REMOVED lines=10> */
[----:B------:R-:W0:Y:S01]  /*10b60*/  MUFU.TANH R192, R192 ;  /* 0x000000c000c07308 */ /* 0x000e220000002400 */
[----:B--2---:R-:W-:-:S07]  /*10b70*/  FMNMX.FTZ R176, R173, R176, !PT ;  /* 0x000000b0adb07209 */ /* 0x004fce0007810000 */
[----:B------:R-:W-:Y:S01]  /*10b80*/  MUFU.TANH R180, R162 ;  /* 0x000000a200b47308 */ /* 0x000fe20000002400 */
[----:B-1----:R-:W-:-:S07]  /*10b90*/  FMNMX.FTZ R176, R172, R176, !PT ;  /* 0x000000b0acb07209 */ /* 0x002fce0007810000 */
[----:B------:R-:W1:Y:S01]  /*10ba0*/  MUFU.TANH R185, R154 ;  /* 0x0000009a00b97308 */ /* 0x000e620000002400 */
[----:B0-----:R-:W-:-:S05]  /*10bb0*/  FMNMX.FTZ R176, R192, R176, !PT ;  /* 0x000000b0c0b07209 */ /* 0x001fca0007810000 */
[----:B------:R-:W0:Y:S02]  /*10bc0*/  SHFL.BFLY PT, R177, R176, 0x2, 0x1f ;  /* 0x0c401f00b0b17f89 */ /* 0x000e2400000e0000 */
[----:B------:R-:W2:Y:S08]  /*10bd0*/  MUFU.TANH R154, R163 ;  /* 0x000000a3009a7308 */ /* 0x000eb00000002400 */
[----:B------:R-:W-:Y:S01]  /*10be0*/  MUFU.TANH R193, R155 ;  /* 0x0000009b00c17308 */ /* 0x000fe20000002400 */
[----:B-1----:R-:W-:-:S07]  /*10bf0*/  IMAD.MOV.U32 R162, RZ, RZ, R185 ;  /* 0x000000ffffa27224 */ /* 0x002fce00078e00b9 */
[----:B------:R-:W-:Y:S01]  /*10c00*/  MUFU.TANH R196, R158 ;  /* 0x0000009e00c47308 */ /* 0x000fe20000002400 */
[----:B0-----:R-:W-:-:S07]  /*10c10*/  FMNMX.FTZ R176, R176, R177, !PT ;  /* 0x000000b1b0b07209 */ /* 0x001fce0007810000 */
[----:B------:R0:W1:Y:S01]  /*10c20*/  MUFU.TANH R158, R166 ;  /* 0x000000a6009e7308 */ /* 0x0000620000002400 */
[----:B------:R-:W3:Y:S07]  /*10c30*/  SHFL.BFLY PT, R177, R176, 0x1, 0x1f ;  /* 0x0c201f00b0b17f89 */ /* 0x000eee00000e0000 */
[----:B------:R4:W-:Y:S01]  /*10c40*/  MUFU.TANH R197, R159 ;  /* 0x0000009f00c57308 */ /* 0x0009e20000002400 */
[----:B0-----:R-:W-:-:S07]  /*10c50*/  MOV R166, R180 ;  /* 0x000000b400a67202 */ /* 0x001fce0000000f00 */
[----:B------:R-:W-:Y:S08]  /*10c60*/  MUFU.TANH R237, R237 ;  /* 0x000000ed00ed7308 */ /* 0x000ff00000002400 */
[----:B------:R-:W-:Y:S01]  /*10c70*/  MUFU.TANH R236, R236 ;  /* 0x000000ec00ec7308 */ /* 0x000fe20000002400 */
[----:B---3--:R-:W-:Y:S02]  /*10c80*/  FMNMX.FTZ R177, R176, R177, !PT ;  /* 0x000000b1b0b17209 */ /* 0x008fe40007810000 */
[----:B------:R-:W0:Y:S03]  /*10c90*/  LDC R176, c[0x0][0xa80] ;  /* 0x0002a000ffb07b82 */ /* 0x000e260000000800 */
[----:B------:R-:W-:Y:S01]  /*10ca0*/  FADD.FTZ R155, -R177, R217 ;  /* 0x000000d9b19b7221 */ /* 0x000fe20000010100 */
[----:B--2---:R-:W-:-:S02]  /*10cb0*/  IMAD.MOV.U32 R217, RZ, RZ, R154 ;  /* 0x000000ffffd97224 */ /* 0x004fc400078e009a */
[-C--:B0-----:R-:W-:Y:S01]  /*10cc0*/  FMUL.FTZ R180, R177, R176.reuse ;  /* 0x000000b0b1b47220 */ /* 0x081fe20000410000 */
[----:B------:R-:W-:-:S03]  /*10cd0*/  FMUL.FTZ R155, R155, R176 ;  /* 0x000000b09b9b7220 */ /* 0x000fc60000410000 */
[-CC-:B------:R-:W-:Y:S01]  /*10ce0*/  FFMA.FTZ R188, R233, R176.reuse, -R180.reuse ;  /* 0x000000b0e9bc7223 */ /* 0x180fe200000108b4 */
[-CC-:B------:R-:W-:Y:S01]  /*10cf0*/  FFMA.FTZ R154, R222, R176.reuse, -R180.reuse ;  /* 0x000000b0de9a7223 */ /* 0x180fe200000108b4 */
[-C--:B------:R-:W-:Y:S01]  /*10d00*/  FFMA.FTZ R189, R223, R176.reuse, -R180 ;  /* 0x000000b0dfbd7223 */ /* 0x080fe200000108b4 */
[----:B------:R-:W-:Y:S02]  /*10d10*/  IMAD.MOV.U32 R222, RZ, RZ, R162 ;  /* 0x000000ffffde7224 */ /* 0x000fe400078e00a2 */
[-CC-:B------:R-:W-:Y:S01]  /*10d20*/  FFMA.FTZ R162, R152, R176.reuse, -R180.reuse ;  /* 0x000000b098a27223 */ /* 0x180fe200000108b4 */
[----:B------:R-:W-:Y:S01]  /*10d30*/  MUFU.EX2 R155, R155 ;  /* 0x0000009b009b7308 */ /* 0x000fe20000000800 */
[-CC-:B------:R-:W-:Y:S01]  /*10d40*/  FFMA.FTZ R185, R221, R176.reuse, -R180.reuse ;  /* 0x000000b0ddb97223 */ /* 0x180fe200000108b4 */
[-C--:B------:R-:W-:Y:S01]  /*10d50*/  FFMA.FTZ R163, R218, R176.reuse, -R180 ;  /* 0x000000b0daa37223 */ /* 0x080fe200000108b4 */
[----:B------:R-:W-:Y:S02]  /*10d60*/  IMAD.MOV.U32 R218, RZ, RZ, R166 ;  /* 0x000000ffffda7224 */ /* 0x000fe400078e00a6 */
[----:B------:R-:W-:Y:S01]  /*10d70*/  FFMA.FTZ R166, R168, R176, -R180 ;  /* 0x000000b0a8a67223 */ /* 0x000fe200000108b4 */
[----:B-1----:R-:W-:-:S02]  /*10d80*/  IMAD.MOV.U32 R233, RZ, RZ, R158 ;  /* 0x000000ffffe97224 */ /* 0x002fc400078e009e */
[-CC-:B------:R-:W-:Y:S01]  /*10d90*/  FFMA.FTZ R156, R156, R176.reuse, -R180.reuse ;  /* 0x000000b09c9c7223 */ /* 0x180fe200000108b4 */
[-CC-:B------:R-:W-:Y:S01]  /*10da0*/  FFMA.FTZ R157, R157, R176.reuse, -R180.reuse ;  /* 0x000000b09d9d7223 */ /* 0x180fe200000108b4 */
[----:B------:R0:W1:Y:S01]  /*10db0*/  MUFU.EX2 R152, R188 ;  /* 0x000000bc00987308 */ /* 0x0000620000000800 */
[-CC-:B------:R-:W-:Y:S01]  /*10dc0*/  FFMA.FTZ R158, R220, R176.reuse, -R180.reuse ;  /* 0x000000b0dc9e7223 */ /* 0x180fe200000108b4 */
[-CC-:B----4-:R-:W-:Y:S01]  /*10dd0*/  FFMA.FTZ R159, R219, R176.reuse, -R180.reuse ;  /* 0x000000b0db9f7223 */ /* 0x190fe200000108b4 */
[-CC-:B------:R-:W-:Y:S01]  /*10de0*/  FFMA.FTZ R161, R161, R176.reuse, -R180.reuse ;  /* 0x000000b0a1a17223 */ /* 0x180fe200000108b4 */
[-CC-:B------:R-:W-:Y:S01]  /*10df0*/  FFMA.FTZ R160, R160, R176.reuse, -R180.reuse ;  /* 0x000000b0a0a07223 */ /* 0x180fe200000108b4 */
[-CC-:B------:R-:W-:Y:S01]  /*10e00*/  FFMA.FTZ R167, R153, R176.reuse, -R180.reuse ;  /* 0x000000b099a77223 */ /* 0x180fe200000108b4 */
[-CC-:B------:R-:W-:Y:S01]  /*10e10*/  FFMA.FTZ R165, R165, R176.reuse, -R180.reuse ;  /* 0x000000b0a5a57223 */ /* 0x180fe200000108b4 */
[----:B------:R-:W-:Y:S01]  /*10e20*/  FFMA.FTZ R164, R164, R176, -R180 ;  /* 0x000000b0a4a47223 */ /* 0x000fe200000108b4 */
[----:B------:R-:W2:Y:S01]  /*10e30*/  MUFU.EX2 R189, R189 ;  /* 0x000000bd00bd7308 */ /* 0x000ea20000000800 */
[----:B0-----:R-:W-:Y:S01]  /*10e40*/  FMUL.FTZ R188, R179, UR42 ;  /* 0x0000002ab3bc7c20 */ /* 0x001fe20008410000 */
[----:B------:R-:W-:-:S02]  /*10e50*/  IMAD.MOV.U32 R179, RZ, RZ, R222 ;  /* 0x000000ffffb37224 */ /* 0x000fc400078e00de */
[-CC-:B------:R-:W-:Y:S01]  /*10e60*/  FFMA.FTZ R184, R184, R176.reuse, -R180.reuse ;  /* 0x000000b0b8b87223 */ /* 0x180fe200000108b4 */
[-CC-:B------:R-:W-:Y:S01]  /*10e70*/  FFMA.FTZ R169, R169, R176.reuse, -R180.reuse ;  /* 0x000000b0a9a97223 */ /* 0x180fe200000108b4 */
[-CC-:B------:R-:W-:Y:S01]  /*10e80*/  FFMA.FTZ R168, R235, R176.reuse, -R180.reuse ;  /* 0x000000b0eba87223 */ /* 0x180fe200000108b4 */
[-CC-:B------:R-:W-:Y:S01]  /*10e90*/  FFMA.FTZ R170, R234, R176.reuse, -R180.reuse ;  /* 0x000000b0eaaa7223 */ /* 0x180fe200000108b4 */
[----:B------:R-:W-:Y:S01]  /*10ea0*/  FFMA.FTZ R181, R181, R176, -R180 ;  /* 0x000000b0b5b57223 */ /* 0x000fe200000108b4 */
[----:B------:R-:W0:Y:S01]  /*10eb0*/  MUFU.EX2 R154, R154 ;  /* 0x0000009a009a7308 */ /* 0x000e220000000800 */
[----:B-1----:R-:W-:Y:S01]  /*10ec0*/  FFMA.FTZ R0, R155, R0, R152 ;  /* 0x000000009b007223 */ /* 0x002fe20000010098 */
[-CC-:B------:R-:W-:Y:S01]  /*10ed0*/  FFMA.FTZ R173, R173, R176.reuse, -R180.reuse ;  /* 0x000000b0adad7223 */ /* 0x180fe200000108b4 */
[-CC-:B------:R-:W-:Y:S01]  /*10ee0*/  FFMA.FTZ R172, R172, R176.reuse, -R180.reuse ;  /* 0x000000b0acac7223 */ /* 0x180fe200000108b4 */
[----:B------:R-:W-:Y:S01]  /*10ef0*/  FFMA.FTZ R180, R192, R176, -R180 ;  /* 0x000000b0c0b47223 */ /* 0x000fe200000108b4 */
[----:B------:R-:W-:-:S02]  /*10f00*/  IMAD.MOV.U32 R234, RZ, RZ, R193 ;  /* 0x000000ffffea7224 */ /* 0x000fc400078e00c1 */
[----:B------:R-:W-:Y:S01]  /*10f10*/  FMUL.FTZ R223, R171, UR42 ;  /* 0x0000002aabdf7c20 */ /* 0x000fe20008410000 */
[----:B------:R-:W-:Y:S01]  /*10f20*/  IMAD.MOV.U32 R220, RZ, RZ, R196 ;  /* 0x000000ffffdc7224 */ /* 0x000fe200078e00c4 */
[----:B------:R-:W1:Y:S01]  /*10f30*/  MUFU.EX2 R185, R185 ;  /* 0x000000b900b97308 */ /* 0x000e620000000800 */
[----:B--2---:R-:W-:Y:S01]  /*10f40*/  FADD.FTZ R0, R189, R0 ;  /* 0x00000000bd007221 */ /* 0x004fe20000010000 */
[----:B------:R-:W-:Y:S02]  /*10f50*/  IMAD.MOV.U32 R235, RZ, RZ, R197 ;  /* 0x000000ffffeb7224 */ /* 0x000fe400078e00c5 */
[----:B------:R-:W-:Y:S01]  /*10f60*/  FMUL.FTZ R197, R174, UR42 ;  /* 0x0000002aaec57c20 */ /* 0x000fe20008410000 */
[----:B------:R-:W-:Y:S01]  /*10f70*/  FMUL.FTZ R196, R175, UR42 ;  /* 0x0000002aafc47c20 */ /* 0x000fe20008410000 */
[----:B------:R-:W-:Y:S01]  /*10f80*/  FMUL.FTZ R193, R178, UR42 ;  /* 0x0000002ab2c17c20 */ /* 0x000fe20008410000 */
[----:B------:R-:W-:Y:S01]  /*10f90*/  FMUL.FTZ R175, R182, UR42 ;  /* 0x0000002ab6af7c20 */ /* 0x000fe20008410000 */
[----:B------:R-:W-:Y:S01]  /*10fa0*/  FMUL.FTZ R171, R186, UR42 ;  /* 0x0000002abaab7c20 */ /* 0x000fe20008410000 */
[----:B------:R-:W2:Y:S01]  /*10fb0*/  MUFU.TANH R223, R223 ;  /* 0x000000df00df7308 */ /* 0x000ea20000002400 */
[----:B0-----:R-:W-:Y:S01]  /*10fc0*/  FADD.FTZ R0, R154, R0 ;  /* 0x000000009a007221 */ /* 0x001fe20000010000 */
[----:B------:R-:W-:Y:S01]  /*10fd0*/  FMUL.FTZ R222, R187, UR42 ;  /* 0x0000002abbde7c20 */ /* 0x000fe20008410000 */
[----:B------:R-:W-:Y:S01]  /*10fe0*/  F2FP.F16.F32.PACK_AB R152, R189, R152 ;  /* 0x00000098bd98723e */ /* 0x000fe200000000ff */
[----:B------:R-:W-:Y:S01]  /*10ff0*/  FMUL.FTZ R189, R190, UR42 ;  /* 0x0000002abebd7c20 */ /* 0x000fe20008410000 */
[----:B------:R-:W-:Y:S01]  /*11000*/  FMUL.FTZ R190, R191, UR42 ;  /* 0x0000002abfbe7c20 */ /* 0x000fe20008410000 */
[----:B------:R-:W-:Y:S01]  /*11010*/  FMUL.FTZ R221, R194, UR42 ;  /* 0x0000002ac2dd7c20 */ /* 0x000fe20008410000 */
[----:B------:R-:W-:Y:S01]  /*11020*/  FMUL.FTZ R182, R195, UR42 ;  /* 0x0000002ac3b67c20 */ /* 0x000fe20008410000 */
[----:B------:R-:W0:Y:S01]  /*11030*/  MUFU.TANH R197, R197 ;  /* 0x000000c500c57308 */ /* 0x000e220000002400 */
[----:B-1----:R-:W-:Y:S01]  /*11040*/  FADD.FTZ R192, R185, R0 ;  /* 0x00000000b9c07221 */ /* 0x002fe20000010000 */
[----:B------:R-:W-:Y:S01]  /*11050*/  FMNMX.FTZ R0, R179, R216, !PT ;  /* 0x000000d8b3007209 */ /* 0x000fe20007810000 */
[----:B------:R-:W-:Y:S01]  /*11060*/  FMUL.FTZ R186, R199, UR42 ;  /* 0x0000002ac7ba7c20 */ /* 0x000fe20008410000 */
[----:B------:R-:W-:-:S02]  /*11070*/  F2FP.F16.F32.PACK_AB R154, R185, R154 ;  /* 0x0000009ab99a723e */ /* 0x000fc400000000ff */
[----:B------:R-:W-:Y:S02]  /*11080*/  FMNMX.FTZ R0, R234, R0, !PT ;  /* 0x00000000ea007209 */ /* 0x000fe40007810000 */
[----:B------:R-:W1:Y:S02]  /*11090*/  MUFU.TANH R196, R196 ;  /* 0x000000c400c47308 */ /* 0x000e640000002400 */
[----:B------:R-:W-:-:S04]  /*110a0*/  FMNMX.FTZ R153, R220, R0, !PT ;  /* 0x00000000dc997209 */ /* 0x000fc80007810000 */
[----:B------:R-:W-:Y:S02]  /*110b0*/  FMNMX.FTZ R153, R235, R153, !PT ;  /* 0x00000099eb997209 */ /* 0x000fe40007810000 */
[----:B------:R-:W3:Y:S02]  /*110c0*/  MUFU.TANH R193, R193 ;  /* 0x000000c100c17308 */ /* 0x000ee40000002400 */
[----:B------:R-:W-:-:S04]  /*110d0*/  FMNMX.FTZ R153, R218, R153, !PT ;  /* 0x00000099da997209 */ /* 0x000fc80007810000 */
[----:B------:R-:W-:Y:S02]  /*110e0*/  FMNMX.FTZ R153, R217, R153, !PT ;  /* 0x00000099d9997209 */ /* 0x000fe40007810000 */
[----:B------:R-:W4:Y:S02]  /*110f0*/  MUFU.TANH R188, R188 ;  /* 0x000000bc00bc7308 */ /* 0x000f240000002400 */
[----:B------:R-:W-:-:S04]  /*11100*/  FMNMX.FTZ R153, R233, R153, !PT ;  /* 0x00000099e9997209 */ /* 0x000fc80007810000 */
[----:B------:R-:W-:Y:S02]  /*11110*/  FMNMX.FTZ R153, R237, R153, !PT ;  /* 0x00000099ed997209 */ /* 0x000fe40007810000 */
[----:B------:R-:W5:Y:S02]  /*11120*/  MUFU.TANH R175, R175 ;  /* 0x000000af00af7308 */ /* 0x000f640000002400 */
[----:B------:R-:W-:-:S04]  /*11130*/  FMNMX.FTZ R153, R236, R153, !PT ;  /* 0x00000099ec997209 */ /* 0x000fc80007810000 */
[----:B--2---:R-:W-:Y:S02]  /*11140*/  FMNMX.FTZ R153, R223, R153, !PT ;  /* 0x00000099df997209 */ /* 0x004fe40007810000 */
[----:B------:R2:W5:Y:S02]  /*11150*/  MUFU.TANH R0, R183 ;  /* 0x000000b700007308 */ /* 0x0005640000002400 */
[----:B0-----:R-:W-:-:S04]  /*11160*/  FMNMX.FTZ R153, R197, R153, !PT ;  /* 0x00000099c5997209 */ /* 0x001fc80007810000 */
[----:B-1----:R-:W-:Y:S02]  /*11170*/  FMNMX.FTZ R153, R196, R153, !PT ;  /* 0x00000099c4997209 */ /* 0x002fe40007810000 */
[----:B------:R-:W0:Y:S01]  /*11180*/  MUFU.TANH R171, R171 ;  /* 0x000000ab00ab7308 */ /* 0x000e220000002400 */
[----:B--2---:R-:W-:Y:S01]  /*11190*/  FMUL.FTZ R183, R198, UR42 ;  /* 0x0000002ac6b77c20 */ /* 0x004fe20008410000 */
[----:B---3--:R-:W-:-:S04]  /*111a0*/  FMNMX.FTZ R153, R193, R153, !PT ;  /* 0x00000099c1997209 */ /* 0x008fc80007810000 */
[----:B----4-:R-:W-:Y:S02]  /*111b0*/  FMNMX.FTZ R153, R188, R153, !PT ;  /* 0x00000099bc997209 */ /* 0x010fe40007810000 */
[----:B------:R-:W1:Y:S02]  /*111c0*/  MUFU.TANH R222, R222 ;  /* 0x000000de00de7308 */ /* 0x000e640000002400 */
[----:B-----5:R-:W-:-:S04]  /*111d0*/  FMNMX.FTZ R153, R175, R153, !PT ;  /* 0x00000099af997209 */ /* 0x020fc80007810000 */
[----:B------:R-:W-:Y:S02]  /*111e0*/  FMNMX.FTZ R153, R0, R153, !PT ;  /* 0x0000009900997209 */ /* 0x000fe40007810000 */
[----:B------:R-:W2:Y:S02]  /*111f0*/  MUFU.TANH R189, R189 ;  /* 0x000000bd00bd7308 */ /* 0x000ea40000002400 */
[----:B0-----:R-:W-:-:S06]  /*11200*/  FMNMX.FTZ R153, R171, R153, !PT ;  /* 0x00000099ab997209 */ /* 0x001fcc0007810000 */
        /* <DEDUP_REMOVED lines=9> */
[----:B--2---:R-:W-:-:S04]  /*112a0*/  FMNMX.FTZ R153, R182, R153, !PT ;  /* 0x00000099b6997209 */ /* 0x004fc80007810000 */
[----:B0-----:R-:W-:-:S04]  /*112b0*/  FMNMX.FTZ R153, R183, R153, !PT ;  /* 0x00000099b7997209 */ /* 0x001fc80007810000 */
[----:B-1----:R-:W-:-:S05]  /*112c0*/  FMNMX.FTZ R153, R186, R153, !PT ;  /* 0x00000099ba997209 */ /* 0x002fca0007810000 */
[----:B------:R-:W0:Y:S02]  /*112d0*/  SHFL.BFLY PT, R174, R153, 0x2, 0x1f ;  /* 0x0c401f0099ae7f89 */ /* 0x000e2400000e0000 */
[----:B0-----:R-:W-:-:S05]  /*112e0*/  FMNMX.FTZ R174, R153, R174, !PT ;  /* 0x000000ae99ae7209 */ /* 0x001fca0007810000 */
[----:B------:R-:W0:Y:S02]  /*112f0*/  SHFL.BFLY PT, R178, R174, 0x1, 0x1f ;  /* 0x0c201f00aeb27f89 */ /* 0x000e2400000e0000 */
[----:B0-----:R-:W-:-:S05]  /*11300*/  FMNMX.FTZ R178, R174, R178, !PT ;  /* 0x000000b2aeb27209 */ /* 0x001fca0007810000 */
[C---:B------:R-:W-:Y:S01]  /*11310*/  FMUL.FTZ R185, R178.reuse, R176 ;  /* 0x000000b0b2b97220 */ /* 0x040fe20000410000 */
[----:B------:R-:W-:-:S03]  /*11320*/  FADD.FTZ R219, -R178, R216 ;  /* 0x000000d8b2db7221 */ /* 0x000fc60000010100 */
[-CC-:B------:R-:W-:Y:S01]  /*11330*/  FFMA.FTZ R216, R233, R176.reuse, -R185.reuse ;  /* 0x000000b0e9d87223 */ /* 0x180fe200000108b9 */
[-C--:B------:R-:W-:Y:S01]  /*11340*/  FMUL.FTZ R219, R219, R176.reuse ;  /* 0x000000b0dbdb7220 */ /* 0x080fe20000410000 */
[----:B------:R-:W2:Y:S01]  /*11350*/  LDL R233, [R1+0x40] ;  /* 0x0000400001e97983 */ /* 0x000ea20000100800 */
        /* <DEDUP_REMOVED lines=8> */
[----:B------:R-:W-:-:S04]  /*113e0*/  FFMA.FTZ R217, R217, R176, -R185 ;  /* 0x000000b0d9d97223 */ /* 0x000fc800000108b9 */
[----:B------:R-:W0:Y:S08]  /*113f0*/  MUFU.EX2 R153, R153 ;  /* 0x0000009900997308 */ /* 0x000e300000000800 */
        /* <DEDUP_REMOVED lines=16> */
[----:B0-----:R-:W-:Y:S01]  /*11500*/  FFMA.FTZ R186, R219, R3, R153 ;  /* 0x00000003dbba7223 */ /* 0x001fe20000010099 */
[----:B-1----:R-:W-:-:S03]  /*11510*/  F2FP.F16.F32.PACK_AB R153, R174, R153 ;  /* 0x00000099ae99723e */ /* 0x002fc600000000ff */
[----:B------:R-:W-:Y:S01]  /*11520*/  FADD.FTZ R186, R174, R186 ;  /* 0x000000baaeba7221 */ /* 0x000fe20000010000 */
[----:B------:R-:W-:Y:S02]  /*11530*/  IMAD.MOV.U32 R175, RZ, RZ, 0x40000040 ;  /* 0x40000040ffaf7424 */ /* 0x000fe400078e00ff */
[----:B------:R-:W-:-:S03]  /*11540*/  @!P0 VIADD R3, R210, 0x32440 ;  /* 0x00032440d2038836 */ /* 0x000fc60000000000 */
[----:B------:R-:W-:Y:S02]  /*11550*/  R2UR UR7, R175 ;  /* 0x00000000af0772ca */ /* 0x000fe400000e0000 */
[----:B------:R-:W-:Y:S01]  /*11560*/  MUFU.EX2 R175, R179 ;  /* 0x000000b300af7308 */ /* 0x000fe20000000800 */
[----:B------:R-:W-:Y:S01]  /*11570*/  @!P0 PRMT R3, RZ, 0x654, R3 ;  /* 0x00000654ff038816 */ /* 0x000fe20000000003 */
        /* <DEDUP_REMOVED lines=63> */
[----:B------:R-:W-:-:S02]  /*11970*/  FMUL.FTZ R149, R149, R155 ;  /* 0x0000009b95957220 */ /* 0x000fc40000410000 */
        /* <DEDUP_REMOVED lines=65> */
[----:B0-----:R-:W-:Y:S01]  /*11d90*/  FADD.FTZ R186, R155, R186 ;  /* 0x000000ba9bba7221 */ /* 0x001fe20000010000 */
[----:B------:R-:W-:Y:S01]  /*11da0*/  F2FP.F16.F32.PACK_AB R155, R175, R155 ;  /* 0x0000009baf9b723e */ /* 0x000fe200000000ff */
[----:B--2---:R-:W-:-:S02]  /*11db0*/  IMAD R174, R2, 0xc00, R233 ;  /* 0x00000c0002ae7824 */ /* 0x004fc400078e02e9 */
[----:B------:R-:W0:Y:S02]  /*11dc0*/  S2R R233, SR_TID.X ;  /* 0x0000000000e97919 */ /* 0x000e240000002100 */
[----:B0-----:R-:W-:-:S04]  /*11dd0*/  SHF.R.U32.HI R221, RZ, 0x7, R233 ;  /* 0x00000007ffdd7819 */ /* 0x001fc800000116e9 */
[----:B------:R-:W-:-:S05]  /*11de0*/  IADD3 R179, -R221, 0xb, RZ ;  /* 0x0000000bddb37810 */ /* 0x000fca0007ffe1ff */
[----:B------:R2:W-:Y:S06]  /*11df0*/  BAR.ARV R179, 0x100 ;  /* 0x000400b30000751d */ /* 0x0005ec0000002000 */
[----:B------:R0:W-:Y:S02]  /*11e00*/  @!P0 SYNCS.ARRIVE.TRANS64.RED.A1T0 RZ, [R3+URZ], RZ ;  /* 0x000000ff03ff89a7 */ /* 0x0001e4000810043f */
[----:B0-----:R-:W-:-:S05]  /*11e10*/  VIADD R3, R221, 0x8 ;  /* 0x00000008dd037836 */ /* 0x001fca0000000000 */
[----:B------:R0:W-:Y:S01]  /*11e20*/  BAR.SYNC.DEFER_BLOCKING R3, 0x100 ;  /* 0x000400030000751d */ /* 0x0001e20000010000 */
[----:B------:R-:W-:-:S05]  /*11e30*/  R2UR UR6, R174 ;  /* 0x00000000ae0672ca */ /* 0x000fca00000e0000 */
[----:B------:R-:W-:-:S08]  /*11e40*/  WARPGROUP.ARRIVE ;  /* 0x00000000000079c5 */ /* 0x000fd00000000000 */
[----:B------:R-:W-:Y:S01]  /*11e50*/  HGMMA.64x256x16.F32 R24, R152, gdesc[UR4].tnspB, R24, gsb0 ;  /* 0x43e0000498187df0 */ /* 0x000fe20008000818 */
[----:B------:R-:W1:Y:S08]  /*11e60*/  MUFU.EX2 R156, R156 ;  /* 0x0000009c009c7308 */ /* 0x000e700000000800 */
[----:B------:R-:W3:Y:S08]  /*11e70*/  MUFU.EX2 R157, R157 ;  /* 0x0000009d009d7308 */ /* 0x000ef00000000800 */
[----:B------:R-:W4:Y:S01]  /*11e80*/  MUFU.EX2 R158, R158 ;  /* 0x0000009e009e7308 */ /* 0x000f220000000800 */
[----:B-1----:R-:W-:-:S07]  /*11e90*/  FADD.FTZ R192, R156, R192 ;  /* 0x000000c09cc07221 */ /* 0x002fce0000010000 */
[----:B------:R-:W1:Y:S08]  /*11ea0*/  MUFU.EX2 R159, R159 ;  /* 0x0000009f009f7308 */ /* 0x000e700000000800 */
[----:B0-----:R-:W-:Y:S08]  /*11eb0*/  MUFU.EX2 R3, R218 ;  /* 0x000000da00037308 */ /* 0x001ff00000000800 */
[----:B------:R-:W-:Y:S01]  /*11ec0*/  MUFU.EX2 R187, R187 ;  /* 0x000000bb00bb7308 */ /* 0x000fe20000000800 */
[----:B---3--:R-:W-:-:S04]  /*11ed0*/  FADD.FTZ R192, R157, R192 ;  /* 0x000000c09dc07221 */ /* 0x008fc80000010000 */
[----:B----4-:R-:W-:Y:S01]  /*11ee0*/  FADD.FTZ R192, R158, R192 ;  /* 0x000000c09ec07221 */ /* 0x010fe20000010000 */
[----:B------:R-:W-:Y:S02]  /*11ef0*/  F2FP.F16.F32.PACK_AB R156, R157, R156 ;  /* 0x0000009c9d9c723e */ /* 0x000fe400000000ff */
[C---:B-1----:R-:W-:Y:S01]  /*11f00*/  F2FP.F16.F32.PACK_AB R158, R159.reuse, R158 ;  /* 0x0000009e9f9e723e */ /* 0x042fe200000000ff */
[----:B------:R-:W-:Y:S01]  /*11f10*/  FADD.FTZ R192, R159, R192 ;  /* 0x000000c09fc07221 */ /* 0x000fe20000010000 */
[----:B------:R-:W0:Y:S08]  /*11f20*/  MUFU.EX2 R163, R163 ;  /* 0x000000a300a37308 */ /* 0x000e300000000800 */
[----:B------:R-:W-:Y:S08]  /*11f30*/  MUFU.EX2 R161, R161 ;  /* 0x000000a100a17308 */ /* 0x000ff00000000800 */
[----:B------:R-:W-:Y:S01]  /*11f40*/  MUFU.EX2 R162, R162 ;  /* 0x000000a200a27308 */ /* 0x000fe20000000800 */
[----:B0-----:R-:W-:Y:S01]  /*11f50*/  FADD.FTZ R192, R163, R192 ;  /* 0x000000c0a3c07221 */ /* 0x001fe20000010000 */
[----:B------:R-:W-:-:S06]  /*11f60*/  WARPGROUP.DEPBAR.LE gsb0, 0x0 ;  /* 0x00008000000079c5 */ /* 0x000fcc0000010000 */
[----:B------:R-:W0:Y:S08]  /*11f70*/  MUFU.EX2 R154, R217 ;  /* 0x000000d9009a7308 */ /* 0x000e300000000800 */
[----:B------:R-:W1:Y:S01]  /*11f80*/  MUFU.EX2 R155, R216 ;  /* 0x000000d8009b7308 */ /* 0x000e620000000800 */
[----:B------:R-:W-:Y:S01]  /*11f90*/  VIADD R152, R174, 0x80 ;  /* 0x00000080ae987836 */ /* 0x000fe20000000000 */
[----:B------:R-:W-:-:S04]  /*11fa0*/  MOV R153, 0x40000040 ;  /* 0x4000004000997802 */ /* 0x000fc80000000f00 */
[----:B------:R-:W-:Y:S02]  /*11fb0*/  R2UR UR6, R152 ;  /* 0x00000000980672ca */ /* 0x000fe400000e0000 */
[----:B------:R-:W-:Y:S02]  /*11fc0*/  R2UR UR7, R153 ;  /* 0x00000000990772ca */ /* 0x000fe400000e0000 */
[----:B0-----:R-:W-:Y:S02]  /*11fd0*/  F2FP.F16.F32.PACK_AB R157, R154, R3 ;  /* 0x000000039a9d723e */ /* 0x001fe400000000ff */
[----:B-1----:R-:W-:-:S04]  /*11fe0*/  F2FP.F16.F32.PACK_AB R159, R187, R155 ;  /* 0x0000009bbb9f723e */ /* 0x002fc800000000ff */
[----:B------:R-:W-:-:S06]  /*11ff0*/  WARPGROUP.ARRIVE ;  /* 0x00000000000079c5 */ /* 0x000fcc0000000000 */
[----:B------:R-:W-:Y:S01]  /*12000*/  HGMMA.64x256x16.F32 R24, R156, gdesc[UR4].tnspB, R24, gsb0 ;  /* 0x43e000049c187df0 */ /* 0x000fe20008000818 */
[----:B------:R-:W-:Y:S08]  /*12010*/  MUFU.EX2 R197, R197 ;  /* 0x000000c500c57308 */ /* 0x000ff00000000800 */
[----:B------:R-:W-:Y:S01]  /*12020*/  MUFU.EX2 R196, R196 ;  /* 0x000000c400c47308 */ /* 0x000fe20000000800 */
[----:B------:R-:W-:-:S02]  /*12030*/  VIADD R152, R174, 0x100 ;  /* 0x00000100ae987836 */ /* 0x000fc40000000000 */
[----:B------:R-:W-:-:S03]  /*12040*/  IMAD.MOV.U32 R153, RZ, RZ, 0x40000040 ;  /* 0x40000040ff997424 */ /* 0x000fc600078e00ff */
[----:B------:R-:W-:Y:S02]  /*12050*/  R2UR UR6, R152 ;  /* 0x00000000980672ca */ /* 0x000fe400000e0000 */
[----:B------:R-:W-:Y:S01]  /*12060*/  R2UR UR7, R153 ;  /* 0x00000000990772ca */ /* 0x000fe200000e0000 */
[----:B------:R-:W-:Y:S08]  /*12070*/  MUFU.EX2 R167, R167 ;  /* 0x000000a700a77308 */ /* 0x000ff00000000800 */
[----:B------:R-:W-:Y:S08]  /*12080*/  MUFU.EX2 R165, R165 ;  /* 0x000000a500a57308 */ /* 0x000ff00000000800 */
[----:B------:R-:W-:Y:S08]  /*12090*/  MUFU.EX2 R166, R166 ;  /* 0x000000a600a67308 */ /* 0x000ff00000000800 */
[----:B------:R-:W-:Y:S08]  /*120a0*/  MUFU.EX2 R193, R193 ;  /* 0x000000c100c17308 */ /* 0x000ff00000000800 */
[----:B------:R-:W-:Y:S08]  /*120b0*/  MUFU.EX2 R194, R194 ;  /* 0x000000c200c27308 */ /* 0x000ff00000000800 */
[----:B------:R-:W-:Y:S08]  /*120c0*/  MUFU.EX2 R195, R195 ;  /* 0x000000c300c37308 */ /* 0x000ff00000000800 */
[----:B------:R-:W-:Y:S01]  /*120d0*/  MUFU.EX2 R191, R191 ;  /* 0x000000bf00bf7308 */ /* 0x000fe20000000800 */
[----:B------:R-:W-:-:S02]  /*120e0*/  VIADD R152, R174, 0x180 ;  /* 0x00000180ae987836 */ /* 0x000fc40000000000 */
[----:B------:R-:W-:Y:S01]  /*120f0*/  IMAD.MOV.U32 R153, RZ, RZ, 0x40000040 ;  /* 0x40000040ff997424 */ /* 0x000fe200078e00ff */
[----:B------:R-:W-:-:S04]  /*12100*/  WARPGROUP.DEPBAR.LE gsb0, 0x0 ;  /* 0x00008000000079c5 */ /* 0x000fc80000010000 */
[----:B------:R-:W0:Y:S08]  /*12110*/  MUFU.EX2 R158, R160 ;  /* 0x000000a0009e7308 */ /* 0x000e300000000800 */
[----:B------:R-:W-:Y:S08]  /*12120*/  MUFU.EX2 R156, R199 ;  /* 0x000000c7009c7308 */ /* 0x000ff00000000800 */
[----:B------:R-:W1:Y:S01]  /*12130*/  MUFU.EX2 R157, R198 ;  /* 0x000000c6009d7308 */ /* 0x000e620000000800 */
[----:B------:R-:W-:-:S04]  /*12140*/  FADD.FTZ R159, R161, R192 ;  /* 0x000000c0a19f7221 */ /* 0x000fc80000010000 */
[----:B0-----:R-:W-:Y:S01]  /*12150*/  FADD.FTZ R159, R158, R159 ;  /* 0x0000009f9e9f7221 */ /* 0x001fe20000010000 */
[----:B------:R-:W-:Y:S02]  /*12160*/  F2FP.F16.F32.PACK_AB R160, R161, R163 ;  /* 0x000000a3a1a0723e */ /* 0x000fe400000000ff */
[----:B------:R-:W-:Y:S01]  /*12170*/  F2FP.F16.F32.PACK_AB R163, R196, R197 ;  /* 0x000000c5c4a3723e */ /* 0x000fe200000000ff */
[C---:B------:R-:W-:Y:S01]  /*12180*/  FADD.FTZ R159, R162.reuse, R159 ;  /* 0x0000009fa29f7221 */ /* 0x040fe20000010000 */
[----:B------:R-:W-:Y:S02]  /*12190*/  F2FP.F16.F32.PACK_AB R162, R162, R158 ;  /* 0x0000009ea2a2723e */ /* 0x000fe400000000ff */
[----:B-1----:R-:W-:-:S04]  /*121a0*/  F2FP.F16.F32.PACK_AB R161, R157, R156 ;  /* 0x0000009c9da1723e */ /* 0x002fc800000000ff */
[----:B------:R-:W-:-:S06]  /*121b0*/  WARPGROUP.ARRIVE ;  /* 0x00000000000079c5 */ /* 0x000fcc0000000000 */
[----:B------:R-:W-:Y:S01]  /*121c0*/  HGMMA.64x256x16.F32 R24, R160, gdesc[UR4].tnspB, R24, gsb0 ;  /* 0x43e00004a0187df0 */ /* 0x000fe20008000818 */
[----:B------:R0:W1:Y:S01]  /*121d0*/  MUFU.EX2 R158, R164 ;  /* 0x000000a4009e7308 */ /* 0x0000620000000800 */
[----:B------:R-:W-:-:S04]  /*121e0*/  FADD.FTZ R159, R167, R159 ;  /* 0x0000009fa79f7221 */ /* 0x000fc80000010000 */
[----:B------:R-:W-:Y:S01]  /*121f0*/  FADD.FTZ R159, R165, R159 ;  /* 0x0000009fa59f7221 */ /* 0x000fe20000010000 */
[----:B------:R-:W-:Y:S02]  /*12200*/  R2UR UR6, R152 ;  /* 0x00000000980672ca */ /* 0x000fe400000e0000 */
[----:B------:R-:W-:Y:S02]  /*12210*/  R2UR UR7, R153 ;  /* 0x00000000990772ca */ /* 0x000fe400000e0000 */
[----:B0-----:R-:W-:Y:S02]  /*12220*/  F2FP.F16.F32.PACK_AB R164, R165, R167 ;  /* 0x000000a7a5a4723e */ /* 0x001fe400000000ff */
[----:B------:R-:W-:Y:S01]  /*12230*/  F2FP.F16.F32.PACK_AB R165, R194, R193 ;  /* 0x000000c1c2a5723e */ /* 0x000fe200000000ff */
[----:B-1----:R-:W-:Y:S01]  /*12240*/  FADD.FTZ R159, R158, R159 ;  /* 0x0000009f9e9f7221 */ /* 0x002fe20000010000 */
[----:B------:R-:W-:-:S03]  /*12250*/  F2FP.F16.F32.PACK_AB R167, R191, R195 ;  /* 0x000000c3bfa7723e */ /* 0x000fc600000000ff */
[C---:B------:R-:W-:Y:S01]  /*12260*/  FADD.FTZ R159, R166.reuse, R159 ;  /* 0x0000009fa69f7221 */ /* 0x040fe20000010000 */
[----:B------:R-:W-:Y:S01]  /*12270*/  F2FP.F16.F32.PACK_AB R166, R166, R158 ;  /* 0x0000009ea6a6723e */ /* 0x000fe200000000ff */
[----:B------:R-:W0:Y:S08]  /*12280*/  MUFU.EX2 R184, R184 ;  /* 0x000000b800b87308 */ /* 0x000e300000000800 */
[----:B------:R-:W-:Y:S01]  /*12290*/  MUFU.EX2 R169, R169 ;  /* 0x000000a900a97308 */ /* 0x000fe20000000800 */
[----:B------:R-:W-:-:S07]  /*122a0*/  IMAD.MOV.U32 R153, RZ, RZ, 0x40000040 ;  /* 0x40000040ff997424 */ /* 0x000fce00078e00ff */
[----:B------:R-:W-:Y:S01]  /*122b0*/  MUFU.EX2 R170, R170 ;  /* 0x000000aa00aa7308 */ /* 0x000fe20000000800 */
[----:B0-----:R-:W-:-:S07]  /*122c0*/  FADD.FTZ R159, R184, R159 ;  /* 0x0000009fb89f7221 */ /* 0x001fce0000010000 */
[----:B------:R-:W-:Y:S08]  /*122d0*/  MUFU.EX2 R158, R171 ;  /* 0x000000ab009e7308 */ /* 0x000ff00000000800 */
[----:B------:R-:W-:Y:S08]  /*122e0*/  MUFU.EX2 R188, R188 ;  /* 0x000000bc00bc7308 */ /* 0x000ff00000000800 */
[----:B------:R-:W-:Y:S08]  /*122f0*/  MUFU.EX2 R189, R189 ;  /* 0x000000bd00bd7308 */ /* 0x000ff00000000800 */
[----:B------:R-:W0:Y:S01]  /*12300*/  MUFU.EX2 R190, R190 ;  /* 0x000000be00be7308 */ /* 0x000e220000000800 */
[----:B------:R-:W-:Y:S01]  /*12310*/  VIADD R152, R174, 0x200 ;  /* 0x00000200ae987836 */ /* 0x000fe20000000000 */
[----:B0-----:R-:W-:Y:S01]  /*12320*/  F2FP.F16.F32.PACK_AB R171, R190, R189 ;  /* 0x000000bdbeab723e */ /* 0x001fe200000000ff */
[----:B------:R-:W-:-:S02]  /*12330*/  WARPGROUP.DEPBAR.LE gsb0, 0x0 ;  /* 0x00008000000079c5 */ /* 0x000fc40000010000 */
[----:B------:R-:W-:-:S06]  /*12340*/  WARPGROUP.ARRIVE ;  /* 0x00000000000079c5 */ /* 0x000fcc0000000000 */
[----:B------:R-:W-:Y:S01]  /*12350*/  HGMMA.64x256x16.F32 R24, R164, gdesc[UR4].tnspB, R24, gsb0 ;  /* 0x43e00004a4187df0 */ /* 0x000fe20008000818 */
[----:B------:R0:W1:Y:S01]  /*12360*/  MUFU.EX2 R160, R168 ;  /* 0x000000a800a07308 */ /* 0x0000620000000800 */
[----:B------:R-:W-:Y:S01]  /*12370*/  R2UR UR7, R153 ;  /* 0x00000000990772ca */ /* 0x000fe200000e0000 */
[C---:B------:R-:W-:Y:S01]  /*12380*/  FADD.FTZ R153, R169.reuse, R159 ;  /* 0x0000009fa9997221 */ /* 0x040fe20000010000 */
[----:B------:R-:W-:Y:S02]  /*12390*/  R2UR UR6, R152 ;  /* 0x00000000980672ca */ /* 0x000fe400000e0000 */
[----:B0-----:R-:W-:Y:S02]  /*123a0*/  F2FP.F16.F32.PACK_AB R168, R169, R184 ;  /* 0x000000b8a9a8723e */ /* 0x001fe400000000ff */
[----:B------:R-:W-:Y:S01]  /*123b0*/  F2FP.F16.F32.PACK_AB R169, R188, R158 ;  /* 0x0000009ebca9723e */ /* 0x000fe200000000ff */
[----:B-1----:R-:W-:-:S04]  /*123c0*/  FADD.FTZ R153, R160, R153 ;  /* 0x00000099a0997221 */ /* 0x002fc80000010000 */
[C---:B------:R-:W-:Y:S01]  /*123d0*/  FADD.FTZ R153, R170.reuse, R153 ;  /* 0x00000099aa997221 */ /* 0x040fe20000010000 */
[----:B------:R-:W-:Y:S01]  /*123e0*/  F2FP.F16.F32.PACK_AB R170, R170, R160 ;  /* 0x000000a0aaaa723e */ /* 0x000fe200000000ff */
[----:B------:R-:W0:Y:S08]  /*123f0*/  MUFU.EX2 R181, R181 ;  /* 0x000000b500b57308 */ /* 0x000e300000000800 */
[----:B------:R-:W1:Y:S08]  /*12400*/  MUFU.EX2 R173, R173 ;  /* 0x000000ad00ad7308 */ /* 0x000e700000000800 */
[----:B------:R-:W-:Y:S08]  /*12410*/  MUFU.EX2 R160, R172 ;  /* 0x000000ac00a07308 */ /* 0x000ff00000000800 */
[----:B------:R-:W3:Y:S08]  /*12420*/  MUFU.EX2 R180, R180 ;  /* 0x000000b400b47308 */ /* 0x000ef00000000800 */
[----:B------:R0:W-:Y:S08]  /*12430*/  MUFU.EX2 R159, R0 ;  /* 0x00000000009f7308 */ /* 0x0001f00000000800 */
[----:B------:R-:W4:Y:S08]  /*12440*/  MUFU.EX2 R182, R182 ;  /* 0x000000b600b67308 */ /* 0x000f300000000800 */
[----:B------:R-:W-:Y:S08]  /*12450*/  MUFU.EX2 R183, R183 ;  /* 0x000000b700b77308 */ /* 0x000ff00000000800 */
[----:B------:R-:W5:Y:S01]  /*12460*/  MUFU.EX2 R185, R185 ;  /* 0x000000b900b97308 */ /* 0x000f620000000800 */
[----:B0-----:R-:W-:Y:S01]  /*12470*/  FADD.FTZ R0, R181, R153 ;  /* 0x00000099b5007221 */ /* 0x001fe20000010000 */
[----:B------:R-:W-:-:S02]  /*12480*/  VIADD R152, R174, 0x280 ;  /* 0x00000280ae987836 */ /* 0x000fc40000000000 */
[----:B------:R-:W-:Y:S02]  /*12490*/  IMAD.MOV.U32 R153, RZ, RZ, 0x40000040 ;  /* 0x40000040ff997424 */ /* 0x000fe400078e00ff */
[----:B-1----:R-:W-:Y:S01]  /*124a0*/  FADD.FTZ R0, R173, R0 ;  /* 0x00000000ad007221 */ /* 0x002fe20000010000 */
[----:B------:R-:W-:Y:S01]  /*124b0*/  FADD.FTZ R186, R175, R186 ;  /* 0x000000baafba7221 */ /* 0x000fe20000010000 */
[----:B------:R-:W-:Y:S02]  /*124c0*/  F2FP.F16.F32.PACK_AB R172, R173, R181 ;  /* 0x000000b5adac723e */ /* 0x000fe400000000ff */
[----:B---3--:R-:W-:Y:S02]  /*124d0*/  F2FP.F16.F32.PACK_AB R174, R180, R160 ;  /* 0x000000a0b4ae723e */ /* 0x008fe400000000ff */
[----:B----4-:R-:W-:Y:S02]  /*124e0*/  F2FP.F16.F32.PACK_AB R173, R182, R159 ;  /* 0x0000009fb6ad723e */ /* 0x010fe400000000ff */
[----:B-----5:R-:W-:Y:S01]  /*124f0*/  F2FP.F16.F32.PACK_AB R175, R185, R183 ;  /* 0x000000b7b9af723e */ /* 0x020fe200000000ff */
[----:B------:R-:W-:-:S02]  /*12500*/  WARPGROUP.DEPBAR.LE gsb0, 0x0 ;  /* 0x00008000000079c5 */ /* 0x000fc40000010000 */
[----:B------:R-:W-:-:S06]  /*12510*/  WARPGROUP.ARRIVE ;  /* 0x00000000000079c5 */ /* 0x000fcc0000000000 */
[----:B------:R-:W-:Y:S01]  /*12520*/  HGMMA.64x256x16.F32 R24, R168, gdesc[UR4].tnspB, R24, gsb0 ;  /* 0x43e00004a8187df0 */ /* 0x000fe20008000818 */
[----:B------:R-:W-:Y:S02]  /*12530*/  R2UR UR6, R152 ;  /* 0x00000000980672ca */ /* 0x000fe400000e0000 */
        /* <DEDUP_REMOVED lines=16> */
[----:B------:R-:W-:-:S03]  /*12640*/  ISETP.GT.AND P2, PT, R203, RZ, PT ;  /* 0x000000ffcb00720c */ /* 0x000fc60003f44270 */
[----:B------:R-:W-:Y:S01]  /*12650*/  FADD.FTZ R190, R190, R189 ;  /* 0x000000bdbebe7221 */ /* 0x000fe20000010000 */
[----:B------:R-:W-:-:S03]  /*12660*/  @!P0 VIADD R210, R210, 0x32460 ;  /* 0x00032460d2d28836 */ /* 0x000fc60000000000 */
[----:B------:R-:W-:Y:S02]  /*12670*/  FADD.FTZ R159, R159, R190 ;  /* 0x000000be9f9f7221 */ /* 0x000fe40000010000 */
[----:B------:R-:W-:Y:S02]  /*12680*/  @!P0 PRMT R210, RZ, 0x654, R210 ;  /* 0x00000654ffd28816 */ /* 0x000fe400000000d2 */
[----:B------:R-:W-:Y:S01]  /*12690*/  FADD.FTZ R182, R182, R159 ;  /* 0x0000009fb6b67221 */ /* 0x000fe20000010000 */
[----:B------:R-:W-:-:S03]  /*126a0*/  FADD.FTZ R0, R160, R0 ;  /* 0x00000000a0007221 */ /* 0x000fc60000010000 */
[----:B------:R-:W-:Y:S01]  /*126b0*/  FADD.FTZ R182, R183, R182 ;  /* 0x000000b6b7b67221 */ /* 0x000fe20000010000 */
[----:B------:R-:W-:Y:S01]  /*126c0*/  FADD.FTZ R0, R180, R0 ;  /* 0x00000000b4007221 */ /* 0x000fe20000010000 */
[----:B------:R-:W-:Y:S02]  /*126d0*/  VIADD R203, R203, 0xffffffff ;  /* 0xffffffffcbcb7836 */ /* 0x000fe40000000000 */
[----:B------:R-:W-:Y:S01]  /*126e0*/  FADD.FTZ R3, R185, R182 ;  /* 0x000000b6b9037221 */ /* 0x000fe20000010000 */
[----:B------:R-:W-:Y:S02]  /*126f0*/  IMAD.MOV.U32 R216, RZ, RZ, R178 ;  /* 0x000000ffffd87224 */ /* 0x000fe400078e00b2 */
[----:B------:R-:W-:Y:S01]  /*12700*/  IMAD.MOV.U32 R217, RZ, RZ, R177 ;  /* 0x000000ffffd97224 */ /* 0x000fe200078e00b1 */
[----:B------:R-:W-:Y:S02]  /*12710*/  WARPGROUP.DEPBAR.LE gsb0, 0x0 ;  /* 0x00008000000079c5 */ /* 0x000fe40000010000 */
[----:B------:R-:W-:-:S06]  /*12720*/  WARPGROUP.ARRIVE ;  /* 0x00000000000079c5 */ /* 0x000fcc0000000000 */
[----:B------:R-:W-:Y:S03]  /*12730*/  HGMMA.64x256x16.F32 R24, R172, gdesc[UR4].tnspB, R24, gsb0 ;  /* 0x43e00004ac187df0 */ /* 0x000fe60008000818 */
[----:B------:R-:W-:Y:S02]  /*12740*/  WARPGROUP.DEPBAR.LE gsb0, 0x0 ;  /* 0x00008000000079c5 */ /* 0x000fe40000010000 */
[----:B------:R2:W-:Y:S01]  /*12750*/  @!P0 SYNCS.ARRIVE.TRANS64.RED.A1T0 RZ, [R210+URZ], RZ ;  /* 0x000000ffd2ff89a7 */ /* 0x0005e2000810043f */
[----:B------:R-:W-:Y:S05]  /*12760*/  @P2 BRA `(.L_x_14941) ;  /* 0xffffffd0006c2947 */ /* 0x000fea000383ffff */
.L_x_14931:
[----:B0-----:R-:W3:Y:S01]  /*12770*/  LDL.LU R180, [R1+0x8c] ;  /* 0x00008c0001b47983 */ /* 0x001ee20000300800 */
[----:B------:R-:W-:Y:S05]  /*12780*/  WARPSYNC.ALL ;  /* 0x0000000000007948 */ /* 0x000fea0003800000 */
[----:B------:R-:W0:Y:S01]  /*12790*/  SHFL.BFLY PT, R5, R0, 0x2, 0x1f ;  /* 0x0c401f0000057f89 */ /* 0x000e2200000e0000 */
[----:B------:R-:W-:Y:S01]  /*127a0*/  VIADD R2, R2, 0x1 ;  /* 0x0000000102027836 */ /* 0x000fe20000000000 */
[----:B------:R1:W-:Y:S08]  /*127b0*/  BAR.ARV R179, 0x100 ;  /* 0x000400b30000751d */ /* 0x0003f00000002000 */
[----:B------:R-:W-:Y:S06]  /*127c0*/  BAR.ARV 0x8, 0x180 ;  /* 0x0206000000007b1d */ /* 0x000fec0000002000 */
[----:B------:R-:W-:Y:S01]  /*127d0*/  ISETP.NE.AND P0, PT, R2, 0x2, PT ;  /* 0x000000020200780c */ /* 0x000fe20003f05270 */
[----:B------:R-:W4:Y:S01]  /*127e0*/  SHFL.BFLY PT, R6, R3, 0x2, 0x1f ;  /* 0x0c401f0003067f89 */ /* 0x000f2200000e0000 */
[----:B------:R-:W-:-:S02]  /*127f0*/  PLOP3.LUT P1, PT, PT, PT, PT, 0x8, 0x0 ;  /* 0x000000000000781c */ /* 0x000fc40003f2e170 */
[----:B------:R-:W-:Y:S01]  /*12800*/  SEL R2, R2, RZ, P0 ;  /* 0x000000ff02027207 */ /* 0x000fe20000000000 */
[----:B0-----:R-:W-:Y:S01]  /*12810*/  FADD.FTZ R4, R5, R0 ;  /* 0x0000000005047221 */ /* 0x001fe20000010000 */
[----:B------:R-:W-:Y:S01]  /*12820*/  MOV R5, RZ ;  /* 0x000000ff00057202 */ /* 0x000fe20000000f00 */
[----:B------:R-:W-:-:S03]  /*12830*/  IMAD.MOV.U32 R0, RZ, RZ, RZ ;  /* 0x000000ffff007224 */ /* 0x000fc600078e00ff */
[----:B------:R-:W0:Y:S01]  /*12840*/  SHFL.BFLY PT, R7, R4, 0x1, 0x1f ;  /* 0x0c201f0004077f89 */ /* 0x000e2200000e0000 */
[----:B----4-:R-:W-:-:S05]  /*12850*/  FADD.FTZ R6, R6, R3 ;  /* 0x0000000306067221 */ /* 0x010fca0000010000 */
[----:B------:R-:W4:Y:S01]  /*12860*/  SHFL.BFLY PT, R9, R6, 0x1, 0x1f ;  /* 0x0c201f0006097f89 */ /* 0x000f2200000e0000 */
[----:B0-----:R-:W-:Y:S01]  /*12870*/  FADD.FTZ R7, R4, R7 ;  /* 0x0000000704077221 */ /* 0x001fe20000010000 */
[----:B------:R-:W-:-:S04]  /*12880*/  SEL R4, RZ, 0x1, P0 ;  /* 0x00000001ff047807 */ /* 0x000fc80000000000 */
[----:B------:R-:W-:Y:S02]  /*12890*/  FSETP.NE.FTZ.AND P2, PT, R7, RZ, PT ;  /* 0x000000ff0700720b */ /* 0x000fe40003f55000 */
[----:B------:R-:W-:-:S11]  /*128a0*/  LOP3.LUT R23, R23, R4, RZ, 0x3c, !PT ;  /* 0x0000000417177212 */ /* 0x000fd600078e3cff */
[----:B------:R-:W0:Y:S01]  /*128b0*/  @P2 MUFU.RCP R5, R7 ;  /* 0x0000000700052308 */ /* 0x000e220000001000 */
[----:B------:R-:W-:Y:S01]  /*128c0*/  @P2 FMUL.FTZ R10, R176, 0.69314718246459960938 ;  /* 0x3f317218b00a2820 */ /* 0x000fe20000410000 */
[----:B----4-:R-:W-:Y:S01]  /*128d0*/  FADD.FTZ R8, R6, R9 ;  /* 0x0000000906087221 */ /* 0x010fe20000010000 */
[----:B------:R-:W-:-:S04]  /*128e0*/  IMAD.MOV.U32 R6, RZ, RZ, -0x800000 ;  /* 0xff800000ff067424 */ /* 0x000fc800078e00ff */
[----:B------:R-:W-:Y:S01]  /*128f0*/  FSETP.NE.FTZ.AND P3, PT, R8, RZ, PT ;  /* 0x000000ff0800720b */ /* 0x000fe20003f75000 */
[----:B------:R-:W4:Y:S01]  /*12900*/  @P2 MUFU.LG2 R11, R7 ;  /* 0x00000007000b2308 */ /* 0x000f220000000c00 */
[-C--:B0-----:R-:W-:Y:S01]  /*12910*/  FMUL.FTZ R166, R88, R5.reuse ;  /* 0x0000000558a67220 */ /* 0x081fe20000410000 */
[-C--:B------:R-:W-:Y:S01]  /*12920*/  FMUL.FTZ R168, R96, R5.reuse ;  /* 0x0000000560a87220 */ /* 0x080fe20000410000 */
[----:B------:R-:W-:-:S09]  /*12930*/  FMUL.FTZ R170, R104, R5 ;  /* 0x0000000568aa7220 */ /* 0x000fd20000410000 */
[----:B------:R-:W0:Y:S01]  /*12940*/  @P3 MUFU.LG2 R12, R8 ;  /* 0x00000008000c3308 */ /* 0x000e220000000c00 */
[----:B------:R-:W-:Y:S01]  /*12950*/  @P3 FMUL.FTZ R176, R176, 0.69314718246459960938 ;  /* 0x3f317218b0b03820 */ /* 0x000fe20000410000 */
[-C--:B------:R-:W-:Y:S01]  /*12960*/  FMUL.FTZ R172, R112, R5.reuse ;  /* 0x0000000570ac7220 */ /* 0x080fe20000410000 */
[-C--:B------:R-:W-:Y:S01]  /*12970*/  FMUL.FTZ R24, R24, R5.reuse ;  /* 0x0000000518187220 */ /* 0x080fe20000410000 */
[-C--:B------:R-:W-:Y:S01]  /*12980*/  FMUL.FTZ R25, R25, R5.reuse ;  /* 0x0000000519197220 */ /* 0x080fe20000410000 */
[----:B----4-:R-:W-:Y:S01]  /*12990*/  @P2 FMUL.FTZ R11, R11, 0.69314718246459960938 ;  /* 0x3f3172180b0b2820 */ /* 0x010fe20000410000 */
[-C--:B------:R-:W-:Y:S01]  /*129a0*/  FMUL.FTZ R28, R28, R5.reuse ;  /* 0x000000051c1c7220 */ /* 0x080fe20000410000 */
[-C--:B------:R-:W-:Y:S01]  /*129b0*/  FMUL.FTZ R29, R29, R5.reuse ;  /* 0x000000051d1d7220 */ /* 0x080fe20000410000 */
[----:B------:R-:W4:Y:S01]  /*129c0*/  @P3 MUFU.RCP R0, R8 ;  /* 0x0000000800003308 */ /* 0x000f220000001000 */
        /* <DEDUP_REMOVED lines=49> */
[-C--:B-12---:R-:W-:Y:S01]  /*12ce0*/  FMUL.FTZ R179, R128, R5.reuse ;  /* 0x0000000580b37220 */ /* 0x086fe20000410000 */
        /* <DEDUP_REMOVED lines=74> */
[----:B---3--:R-:W-:-:S05]  /*13190*/  VIADD R180, R180, 0x1 ;  /* 0x00000001b4b47836 */ /* 0x008fca0000000000 */
[----:B------:R0:W-:Y:S02]  /*131a0*/  STL [R1+0x8c], R180 ;  /* 0x00008cb401007387 */ /* 0x0001e40000100800 */
.L_x_14874:
        /* <DEDUP_REMOVED lines=10> */
[----:B------:R-:W3:Y:S04]  /*13250*/  LDL R13, [R1+0xa4] ;  /* 0x0000a400010d7983 */ /* 0x000ee80000100800 */
[----:B------:R-:W4:Y:S04]  /*13260*/  LDL.LU R184, [R1+0x80] ;  /* 0x0000800001b87983 */ /* 0x000f280000300800 */
[----:B------:R-:W4:Y:S01]  /*13270*/  LDL.LU R182, [R1+0x84] ;  /* 0x0000840001b67983 */ /* 0x000f220000300800 */
[----:B------:R-:W1:Y:S01]  /*13280*/  S2R R12, SR_SWINHI ;  /* 0x00000000000c7919 */ /* 0x000e620000002f00 */
[----:B------:R-:W-:Y:S05]  /*13290*/  WARPSYNC.ALL ;  /* 0x0000000000007948 */ /* 0x000fea0003800000 */
[----:B------:R-:W-:Y:S01]  /*132a0*/  F2FP.F16.F32.PACK_AB R24, R25, R24 ;  /* 0x000000181918723e */ /* 0x000fe200000000ff */
[----:B------:R-:W-:Y:S01]  /*132b0*/  ULDC.64 UR4, c[0x0][0xd00] ;  /* 0x0003400000047ab9 */ /* 0x000fe20000000a00 */
[----:B------:R-:W-:Y:S01]  /*132c0*/  F2FP.F16.F32.PACK_AB R32, R33, R32 ;  /* 0x000000202120723e */ /* 0x000fe200000000ff */
[----:B0-----:R-:W4:Y:S01]  /*132d0*/  LDL R180, [R1+0x64] ;  /* 0x0000640001b47983 */ /* 0x001f220000100800 */
[----:B------:R-:W-:-:S02]  /*132e0*/  F2FP.F16.F32.PACK_AB R27, R108, R27 ;  /* 0x0000001b6c1b723e */ /* 0x000fc400000000ff */
[----:B------:R-:W-:Y:S01]  /*132f0*/  F2FP.F16.F32.PACK_AB R40, R41, R40 ;  /* 0x000000282928723e */ /* 0x000fe200000000ff */
[----:B------:R-:W4:Y:S01]  /*13300*/  LDL R178, [R1+0x50] ;  /* 0x0000500001b27983 */ /* 0x000f220000100800 */
[----:B------:R-:W-:Y:S02]  /*13310*/  MOV R10, R19 ;  /* 0x00000013000a7202 */ /* 0x000fe40000000f00 */
[----:B-1----:R-:W-:Y:S02]  /*13320*/  MOV R11, R12 ;  /* 0x0000000c000b7202 */ /* 0x002fe40000000f00 */
        /* <DEDUP_REMOVED lines=39> */
[----:B------:R-:W-:Y:S01]  /*135a0*/  IMAD.MOV.U32 R3, RZ, RZ, RZ ;  /* 0x000000ffff037224 */ /* 0x000fe200078e00ff */
[----:B------:R-:W0:Y:S01]  /*135b0*/  LDC R0, c[0x0][0xce8] ;  /* 0x00033a00ff007b82 */ /* 0x000e220000000800 */
[----:B---3--:R-:W-:-:S07]  /*135c0*/  IMAD.WIDE R126, R13, 0x2, R10 ;  /* 0x000000020d7e7825 */ /* 0x008fce00078e020a */
[----:B------:R-:W-:Y:S01]  /*135d0*/  BAR.SYNC.DEFER_BLOCKING 0x1, 0x100 ;  /* 0x0044000000007b1d */ /* 0x000fe20000010000 */
[----:B------:R-:W-:-:S04]  /*135e0*/  IADD3 R38, P3, R126, 0x60, RZ ;  /* 0x000000607e267810 */ /* 0x000fc80007f7e0ff */
[----:B------:R-:W-:Y:S02]  /*135f0*/  LOP3.LUT R94, R38, 0x380, RZ, 0xc0, !PT ;  /* 0x00000380265e7812 */ /* 0x000fe400078ec0ff */
[C---:B------:R-:W-:Y:S02]  /*13600*/  IADD3 R20, P1, R126.reuse, 0x20, RZ ;  /* 0x000000207e147810 */ /* 0x040fe40007f3e0ff */
[----:B------:R-:W-:Y:S02]  /*13610*/  IADD3 R14, P2, R126, 0x40, RZ ;  /* 0x000000407e0e7810 */ /* 0x000fe40007f5e0ff */
[----:B------:R-:W-:Y:S02]  /*13620*/  SHF.R.U64 R183, R94, 0x3, RZ ;  /* 0x000000035eb77819 */ /* 0x000fe400000012ff */
[----:B------:R-:W-:Y:S02]  /*13630*/  IADD3 R12, P0, R126, 0x4040, RZ ;  /* 0x000040407e0c7810 */ /* 0x000fe40007f1e0ff */
[----:B------:R-:W-:-:S02]  /*13640*/  LOP3.LUT R177, R20, 0x380, RZ, 0xc0, !PT ;  /* 0x0000038014b17812 */ /* 0x000fc400078ec0ff */
[----:B------:R-:W-:Y:S02]  /*13650*/  IADD3 R46, P4, R126, 0x4000, RZ ;  /* 0x000040007e2e7810 */ /* 0x000fe40007f9e0ff */
[----:B-----5:R-:W-:Y:S02]  /*13660*/  LOP3.LUT R30, R14, 0x380, RZ, 0xc0, !PT ;  /* 0x000003800e1e7812 */ /* 0x020fe400078ec0ff */
[----:B------:R-:W-:Y:S02]  /*13670*/  LOP3.LUT R38, R183, R38, RZ, 0x3c, !PT ;  /* 0x00000026b7267212 */ /* 0x000fe400078e3cff */
[----:B------:R-:W-:Y:S02]  /*13680*/  LOP3.LUT R183, R12, 0x380, RZ, 0xc0, !PT ;  /* 0x000003800cb77812 */ /* 0x000fe400078ec0ff */
[----:B------:R-:W-:Y:S01]  /*13690*/  SHF.R.U64 R177, R177, 0x3, RZ ;  /* 0x00000003b1b17819 */ /* 0x000fe200000012ff */
[----:B------:R-:W-:Y:S01]  /*136a0*/  IMAD.X R47, RZ, RZ, R127, P4 ;  /* 0x000000ffff2f7224 */ /* 0x000fe200020e067f */
[----:B------:R-:W-:-:S02]  /*136b0*/  SHF.R.U64 R181, R30, 0x3, RZ ;  /* 0x000000031eb57819 */ /* 0x000fc400000012ff */
[C---:B------:R-:W-:Y:S02]  /*136c0*/  IADD3 R90, P5, R126.reuse, 0x4020, RZ ;  /* 0x000040207e5a7810 */ /* 0x040fe40007fbe0ff */
[----:B------:R-:W-:Y:S02]  /*136d0*/  SHF.R.U64 R183, R183, 0x3, RZ ;  /* 0x00000003b7b77819 */ /* 0x000fe400000012ff */
[----:B------:R-:W-:Y:S01]  /*136e0*/  IADD3 R110, P4, R126, 0x8040, RZ ;  /* 0x000080407e6e7810 */ /* 0x000fe20007f9e0ff */
[--C-:B------:R-:W-:Y:S01]  /*136f0*/  IMAD.X R31, RZ, RZ, R127.reuse, P2 ;  /* 0x000000ffff1f7224 */ /* 0x100fe200010e067f */
[----:B------:R-:W-:Y:S01]  /*13700*/  LOP3.LUT R20, R177, R20, RZ, 0x3c, !PT ;  /* 0x00000014b1147212 */ /* 0x000fe200078e3cff */
[----:B------:R-:W-:Y:S01]  /*13710*/  IMAD.X R39, RZ, RZ, R127, P3 ;  /* 0x000000ffff277224 */ /* 0x000fe200018e067f */
[----:B------:R-:W-:Y:S02]  /*13720*/  LOP3.LUT R30, R181, R14, RZ, 0x3c, !PT ;  /* 0x0000000eb51e7212 */ /* 0x000fe400078e3cff */
[----:B------:R-:W-:-:S02]  /*13730*/  LOP3.LUT R177, R46, 0x380, RZ, 0xc0, !PT ;  /* 0x000003802eb17812 */ /* 0x000fc400078ec0ff */
[C---:B------:R-:W-:Y:S02]  /*13740*/  IADD3 R102, P2, R126.reuse, 0x8000, RZ ;  /* 0x000080007e667810 */ /* 0x040fe40007f5e0ff */
[----:B------:R-:W-:Y:S02]  /*13750*/  IADD3 R106, P3, R126, 0x8020, RZ ;  /* 0x000080207e6a7810 */ /* 0x000fe40007f7e0ff */
[----:B------:R-:W-:Y:S02]  /*13760*/  LOP3.LUT R181, R90, 0x380, RZ, 0xc0, !PT ;  /* 0x000003805ab57812 */ /* 0x000fe400078ec0ff */
[----:B------:R-:W-:Y:S01]  /*13770*/  LOP3.LUT R94, R183, R12, RZ, 0x3c, !PT ;  /* 0x0000000cb75e7212 */ /* 0x000fe200078e3cff */
[----:B------:R-:W-:Y:S01]  /*13780*/  IMAD.X R21, RZ, RZ, R127, P1 ;  /* 0x000000ffff157224 */ /* 0x000fe200008e067f */
[----:B------:R-:W-:Y:S02]  /*13790*/  LOP3.LUT R183, R110, 0x380, RZ, 0xc0, !PT ;  /* 0x000003806eb77812 */ /* 0x000fe400078ec0ff */
[----:B------:R-:W-:-:S02]  /*137a0*/  LOP3.LUT R15, R126, 0x380, RZ, 0xc0, !PT ;  /* 0x000003807e0f7812 */ /* 0x000fc400078ec0ff */
[C---:B------:R-:W-:Y:S02]  /*137b0*/  IADD3 R98, P1, R126.reuse, 0x4060, RZ ;  /* 0x000040607e627810 */ /* 0x040fe40007f3e0ff */
[----:B------:R-:W-:Y:S01]  /*137c0*/  SHF.R.U64 R177, R177, 0x3, RZ ;  /* 0x00000003b1b17819 */ /* 0x000fe200000012ff */
[--C-:B------:R-:W-:Y:S01]  /*137d0*/  IMAD.X R103, RZ, RZ, R127.reuse, P2 ;  /* 0x000000ffff677224 */ /* 0x100fe200010e067f */
[----:B------:R-:W-:Y:S01]  /*137e0*/  SHF.R.U64 R181, R181, 0x3, RZ ;  /* 0x00000003b5b57819 */ /* 0x000fe200000012ff */
[----:B------:R-:W-:Y:S01]  /*137f0*/  IMAD.X R107, RZ, RZ, R127, P3 ;  /* 0x000000ffff6b7224 */ /* 0x000fe200018e067f */
[----:B------:R-:W-:Y:S02]  /*13800*/  SHF.R.U64 R183, R183, 0x3, RZ ;  /* 0x00000003b7b77819 */ /* 0x000fe400000012ff */
[C---:B------:R-:W-:Y:S02]  /*13810*/  IADD3 R176, P2, R126.reuse, 0xc040, RZ ;  /* 0x0000c0407eb07810 */ /* 0x040fe40007f5e0ff */
[----:B------:R-:W-:-:S02]  /*13820*/  IADD3 R151, P3, R126, 0xc060, RZ ;  /* 0x0000c0607e977810 */ /* 0x000fc40007f7e0ff */
[----:B------:R-:W-:Y:S02]  /*13830*/  SHF.R.U64 R15, R15, 0x3, RZ ;  /* 0x000000030f0f7819 */ /* 0x000fe400000012ff */
[----:B------:R-:W-:Y:S02]  /*13840*/  LOP3.LUT R185, R98, 0x380, RZ, 0xc0, !PT ;  /* 0x0000038062b97812 */ /* 0x000fe400078ec0ff */
[----:B------:R-:W-:Y:S01]  /*13850*/  LOP3.LUT R46, R177, R46, RZ, 0x3c, !PT ;  /* 0x0000002eb12e7212 */ /* 0x000fe200078e3cff */
[--C-:B------:R-:W-:Y:S01]  /*13860*/  IMAD.X R91, RZ, RZ, R127.reuse, P5 ;  /* 0x000000ffff5b7224 */ /* 0x100fe200028e067f */
[----:B------:R-:W-:Y:S01]  /*13870*/  LOP3.LUT R90, R181, R90, RZ, 0x3c, !PT ;  /* 0x0000005ab55a7212 */ /* 0x000fe200078e3cff */
[----:B------:R-:W-:Y:S01]  /*13880*/  IMAD.X R95, RZ, RZ, R127, P0 ;  /* 0x000000ffff5f7224 */ /* 0x000fe200000e067f */
[----:B------:R-:W-:Y:S02]  /*13890*/  LOP3.LUT R177, R102, 0x380, RZ, 0xc0, !PT ;  /* 0x0000038066b17812 */ /* 0x000fe400078ec0ff */
[----:B------:R-:W-:-:S02]  /*138a0*/  IADD3.X R99, RZ, R127, RZ, P1, !PT ;  /* 0x0000007fff637210 */ /* 0x000fc40000ffe4ff */
[----:B------:R-:W-:Y:S02]  /*138b0*/  LOP3.LUT R181, R106, 0x380, RZ, 0xc0, !PT ;  /* 0x000003806ab57812 */ /* 0x000fe400078ec0ff */
[----:B------:R-:W-:Y:S02]  /*138c0*/  LOP3.LUT R110, R183, R110, RZ, 0x3c, !PT ;  /* 0x0000006eb76e7212 */ /* 0x000fe400078e3cff */
[C---:B------:R-:W-:Y:S02]  /*138d0*/  IADD3 R114, P5, R126.reuse, 0x8060, RZ ;  /* 0x000080607e727810 */ /* 0x040fe40007fbe0ff */
[C---:B--2---:R-:W-:Y:S02]  /*138e0*/  IADD3 R84, P0, R126.reuse, 0xc000, RZ ;  /* 0x0000c0007e547810 */ /* 0x044fe40007f1e0ff */
[----:B------:R-:W-:Y:S02]  /*138f0*/  IADD3 R122, P1, R126, 0xc020, RZ ;  /* 0x0000c0207e7a7810 */ /* 0x000fe40007f3e0ff */
[----:B------:R-:W-:-:S02]  /*13900*/  LOP3.LUT R183, R176, 0x380, RZ, 0xc0, !PT ;  /* 0x00000380b0b77812 */ /* 0x000fc400078ec0ff */
[----:B------:R-:W-:Y:S02]  /*13910*/  LOP3.LUT R14, R151, 0x380, RZ, 0xc0, !PT ;  /* 0x00000380970e7812 */ /* 0x000fe400078ec0ff */
[----:B------:R-:W-:Y:S02]  /*13920*/  LOP3.LUT R126, R15, R126, RZ, 0x3c, !PT ;  /* 0x0000007e0f7e7212 */ /* 0x000fe400078e3cff */
[----:B------:R-:W-:Y:S02]  /*13930*/  SHF.R.U64 R185, R185, 0x3, RZ ;  /* 0x00000003b9b97819 */ /* 0x000fe400000012ff */
[----:B------:R-:W-:Y:S02]  /*13940*/  SHF.R.U64 R177, R177, 0x3, RZ ;  /* 0x00000003b1b17819 */ /* 0x000fe400000012ff */
[----:B------:R-:W-:Y:S02]  /*13950*/  SHF.R.U64 R181, R181, 0x3, RZ ;  /* 0x00000003b5b57819 */ /* 0x000fe400000012ff */
[----:B------:R-:W-:-:S02]  /*13960*/  SHF.R.U64 R183, R183, 0x3, RZ ;  /* 0x00000003b7b77819 */ /* 0x000fc400000012ff */
[----:B------:R-:W-:Y:S02]  /*13970*/  SHF.R.U64 R14, R14, 0x3, RZ ;  /* 0x000000030e0e7819 */ /* 0x000fe400000012ff */
[----:B------:R-:W-:Y:S02]  /*13980*/  LOP3.LUT R98, R185, R98, RZ, 0x3c, !PT ;  /* 0x00000062b9627212 */ /* 0x000fe400078e3cff */
[----:B------:R-:W-:Y:S01]  /*13990*/  MOV R126, R126 ;  /* 0x0000007e007e7202 */ /* 0x000fe20000000f00 */
[--C-:B------:R-:W-:Y:S01]  /*139a0*/  IMAD.X R13, RZ, RZ, R127.reuse, P2 ;  /* 0x000000ffff0d7224 */ /* 0x100fe200010e067f */
[----:B------:R-:W-:Y:S01]  /*139b0*/  LOP3.LUT R185, R114, 0x380, RZ, 0xc0, !PT ;  /* 0x0000038072b97812 */ /* 0x000fe200078ec0ff */
[----:B------:R-:W-:Y:S01]  /*139c0*/  IMAD.X R15, RZ, RZ, R127, P3 ;  /* 0x000000ffff0f7224 */ /* 0x000fe200018e067f */
[----:B------:R-:W-:Y:S02]  /*139d0*/  LOP3.LUT R102, R177, R102, RZ, 0x3c, !PT ;  /* 0x00000066b1667212 */ /* 0x000fe400078e3cff */
[----:B------:R-:W-:-:S02]  /*139e0*/  MOV R28, R20 ;  /* 0x00000014001c7202 */ /* 0x000fc40000000f00 */
[----:B------:R-:W-:Y:S02]  /*139f0*/  LOP3.LUT R106, R181, R106, RZ, 0x3c, !PT ;  /* 0x0000006ab56a7212 */ /* 0x000fe400078e3cff */
[----:B------:R-:W-:Y:S02]  /*13a00*/  LOP3.LUT R177, R84, 0x380, RZ, 0xc0, !PT ;  /* 0x0000038054b17812 */ /* 0x000fe400078ec0ff */
[----:B------:R-:W-:Y:S02]  /*13a10*/  MOV R30, R30 ;  /* 0x0000001e001e7202 */ /* 0x000fe40000000f00 */
[----:B------:R-:W-:Y:S02]  /*13a20*/  LOP3.LUT R181, R122, 0x380, RZ, 0xc0, !PT ;  /* 0x000003807ab57812 */ /* 0x000fe400078ec0ff */
[----:B------:R-:W-:Y:S02]  /*13a30*/  LOP3.LUT R12, R183, R176, RZ, 0x3c, !PT ;  /* 0x000000b0b70c7212 */ /* 0x000fe400078e3cff */
[----:B------:R-:W-:-:S02]  /*13a40*/  LOP3.LUT R14, R14, R151, RZ, 0x3c, !PT ;  /* 0x000000970e0e7212 */ /* 0x000fc400078e3cff */
[----:B------:R-:W-:Y:S01]  /*13a50*/  MOV R38, R38 ;  /* 0x0000002600267202 */ /* 0x000fe20000000f00 */
[----:B------:R1:W-:Y:S01]  /*13a60*/  STSM.16.M88.4 [R126], R24 ;  /* 0x000000187e007844 */ /* 0x0003e20000000200 */
[----:B------:R-:W-:Y:S02]  /*13a70*/  MOV R46, R46 ;  /* 0x0000002e002e7202 */ /* 0x000fe40000000f00 */
[----:B------:R-:W-:Y:S01]  /*13a80*/  SHF.R.U64 R185, R185, 0x3, RZ ;  /* 0x00000003b9b97819 */ /* 0x000fe200000012ff */
[----:B------:R2:W-:Y:S01]  /*13a90*/  STSM.16.M88.4 [R28], R32 ;  /* 0x000000201c007844 */ /* 0x0005e20000000200 */
[----:B------:R-:W-:Y:S01]  /*13aa0*/  MOV R90, R90 ;  /* 0x0000005a005a7202 */ /* 0x000fe20000000f00 */
[--C-:B------:R-:W-:Y:S01]  /*13ab0*/  IMAD.X R111, RZ, RZ, R127.reuse, P4 ;  /* 0x000000ffff6f7224 */ /* 0x100fe200020e067f */
[----:B------:R-:W-:Y:S01]  /*13ac0*/  SHF.R.U64 R177, R177, 0x3, RZ ;  /* 0x00000003b1b17819 */ /* 0x000fe200000012ff */
[----:B------:R3:W-:Y:S01]  /*13ad0*/  STSM.16.M88.4 [R30], R40 ;  /* 0x000000281e007844 */ /* 0x0007e20000000200 */
[----:B------:R-:W-:Y:S01]  /*13ae0*/  MOV R94, R94 ;  /* 0x0000005e005e7202 */ /* 0x000fe20000000f00 */
[----:B------:R-:W-:Y:S01]  /*13af0*/  IMAD.X R115, RZ, RZ, R127, P5 ;  /* 0x000000ffff737224 */ /* 0x000fe200028e067f */
[----:B------:R-:W-:Y:S01]  /*13b00*/  SHF.R.U64 R181, R181, 0x3, RZ ;  /* 0x00000003b5b57819 */ /* 0x000fe200000012ff */
[----:B------:R0:W-:Y:S01]  /*13b10*/  STSM.16.M88.4 [R38], R48 ;  /* 0x0000003026007844 */ /* 0x0001e20000000200 */
[----:B------:R-:W-:-:S02]  /*13b20*/  MOV R98, R98 ;  /* 0x0000006200627202 */ /* 0x000fc40000000f00 */
[----:B------:R-:W-:Y:S02]  /*13b30*/  MOV R20, R12 ;  /* 0x0000000c00147202 */ /* 0x000fe40000000f00 */
[----:B------:R-:W-:Y:S01]  /*13b40*/  MOV R21, R14 ;  /* 0x0000000e00157202 */ /* 0x000fe20000000f00 */
[----:B------:R-:W-:Y:S01]  /*13b50*/  IMAD.X R119, RZ, RZ, R127, P0 ;  /* 0x000000ffff777224 */ /* 0x000fe200000e067f */
[----:B------:R-:W-:Y:S01]  /*13b60*/  MOV R102, R102 ;  /* 0x0000006600667202 */ /* 0x000fe20000000f00 */
[----:B------:R-:W-:Y:S01]  /*13b70*/  STSM.16.M88.4 [R46], R56 ;  /* 0x000000382e007844 */ /* 0x000fe20000000200 */
[----:B------:R-:W-:Y:S02]  /*13b80*/  F2FP.F16.F32.PACK_AB R12, R89, R166 ;  /* 0x000000a6590c723e */ /* 0x000fe400000000ff */
[----:B------:R-:W-:Y:S02]  /*13b90*/  F2FP.F16.F32.PACK_AB R13, R79, R70 ;  /* 0x000000464f0d723e */ /* 0x000fe400000000ff */
[----:B------:R-:W-:-:S02]  /*13ba0*/  F2FP.F16.F32.PACK_AB R14, R93, R167 ;  /* 0x000000a75d0e723e */ /* 0x000fc400000000ff */
[----:B------:R-:W-:Y:S01]  /*13bb0*/  F2FP.F16.F32.PACK_AB R15, R120, R116 ;  /* 0x00000074780f723e */ /* 0x000fe200000000ff */
[----:B------:R-:W-:Y:S01]  /*13bc0*/  IMAD.X R123, RZ, RZ, R127, P1 ;  /* 0x000000ffff7b7224 */ /* 0x000fe200008e067f */
[----:B------:R-:W-:Y:S01]  /*13bd0*/  LOP3.LUT R114, R185, R114, RZ, 0x3c, !PT ;  /* 0x00000072b9727212 */ /* 0x000fe200078e3cff */
[----:B------:R-:W-:Y:S01]  /*13be0*/  STSM.16.M88.4 [R90], R64 ;  /* 0x000000405a007844 */ /* 0x000fe20000000200 */
[----:B------:R-:W-:Y:S02]  /*13bf0*/  LOP3.LUT R118, R177, R84, RZ, 0x3c, !PT ;  /* 0x00000054b1767212 */ /* 0x000fe400078e3cff */
[----:B------:R-:W-:Y:S01]  /*13c00*/  LOP3.LUT R122, R181, R122, RZ, 0x3c, !PT ;  /* 0x0000007ab57a7212 */ /* 0x000fe200078e3cff */
[----:B------:R-:W-:Y:S01]  /*13c10*/  STSM.16.M88.4 [R94], R72 ;  /* 0x000000485e007844 */ /* 0x000fe20000000200 */
[----:B------:R-:W-:Y:S02]  /*13c20*/  MOV R106, R106 ;  /* 0x0000006a006a7202 */ /* 0x000fe40000000f00 */
[----:B-1----:R-:W-:Y:S01]  /*13c30*/  F2FP.F16.F32.PACK_AB R24, R97, R168 ;  /* 0x000000a86118723e */ /* 0x002fe200000000ff */
[----:B------:R-:W-:Y:S01]  /*13c40*/  STSM.16.M88.4 [R98], R80 ;  /* 0x0000005062007844 */ /* 0x000fe20000000200 */
[----:B------:R-:W-:-:S02]  /*13c50*/  F2FP.F16.F32.PACK_AB R25, R128, R124 ;  /* 0x0000007c8019723e */ /* 0x000fc400000000ff */
[----:B------:R-:W-:Y:S02]  /*13c60*/  F2FP.F16.F32.PACK_AB R26, R101, R169 ;  /* 0x000000a9651a723e */ /* 0x000fe400000000ff */
[----:B------:R-:W-:Y:S01]  /*13c70*/  F2FP.F16.F32.PACK_AB R27, R153, R152 ;  /* 0x00000098991b723e */ /* 0x000fe200000000ff */
[----:B------:R4:W-:Y:S01]  /*13c80*/  STSM.16.M88.4 [R102], R12 ;  /* 0x0000000c66007844 */ /* 0x0009e20000000200 */
[----:B------:R-:W-:Y:S02]  /*13c90*/  MOV R110, R110 ;  /* 0x0000006e006e7202 */ /* 0x000fe40000000f00 */
[----:B--2---:R-:W-:Y:S02]  /*13ca0*/  F2FP.F16.F32.PACK_AB R28, R105, R170 ;  /* 0x000000aa691c723e */ /* 0x004fe400000000ff */
[----:B---3--:R-:W-:Y:S02]  /*13cb0*/  F2FP.F16.F32.PACK_AB R30, R109, R171 ;  /* 0x000000ab6d1e723e */ /* 0x008fe400000000ff */
[----:B------:R-:W-:-:S02]  /*13cc0*/  F2FP.F16.F32.PACK_AB R31, R157, R156 ;  /* 0x0000009c9d1f723e */ /* 0x000fc400000000ff */
[----:B------:R-:W-:Y:S02]  /*13cd0*/  MOV R114, R114 ;  /* 0x0000007200727202 */ /* 0x000fe40000000f00 */
[----:B------:R-:W-:Y:S02]  /*13ce0*/  F2FP.F16.F32.PACK_AB R32, R113, R172 ;  /* 0x000000ac7120723e */ /* 0x000fe400000000ff */
[----:B------:R-:W-:Y:S02]  /*13cf0*/  F2FP.F16.F32.PACK_AB R33, R159, R158 ;  /* 0x0000009e9f21723e */ /* 0x000fe400000000ff */
[----:B------:R-:W-:Y:S02]  /*13d00*/  F2FP.F16.F32.PACK_AB R34, R117, R173 ;  /* 0x000000ad7522723e */ /* 0x000fe400000000ff */
[----:B------:R-:W-:Y:S02]  /*13d10*/  F2FP.F16.F32.PACK_AB R35, R161, R160 ;  /* 0x000000a0a123723e */ /* 0x000fe400000000ff */
[----:B------:R-:W-:-:S02]  /*13d20*/  MOV R118, R118 ;  /* 0x0000007600767202 */ /* 0x000fc40000000f00 */
[----:B0-----:R-:W-:Y:S02]  /*13d30*/  F2FP.F16.F32.PACK_AB R38, R125, R175 ;  /* 0x000000af7d26723e */ /* 0x001fe400000000ff */
[----:B------:R-:W-:Y:S02]  /*13d40*/  F2FP.F16.F32.PACK_AB R39, R165, R164 ;  /* 0x000000a4a527723e */ /* 0x000fe400000000ff */
[----:B------:R-:W-:Y:S02]  /*13d50*/  ISETP.NE.U32.AND P0, PT, RZ, UR4, PT ;  /* 0x00000004ff007c0c */ /* 0x000fe4000bf05070 */
[----:B----4-:R-:W-:Y:S01]  /*13d60*/  IADD3 R12, P1, R184, UR4, RZ ;  /* 0x00000004b80c7c10 */ /* 0x010fe2000ff3e0ff */
[----:B------:R-:W-:Y:S01]  /*13d70*/  STSM.16.M88.4 [R106], R24 ;  /* 0x000000186a007844 */ /* 0x000fe20000000200 */
[----:B------:R-:W-:Y:S02]  /*13d80*/  MOV R122, R122 ;  /* 0x0000007a007a7202 */ /* 0x000fe40000000f00 */
[----:B------:R-:W-:-:S02]  /*13d90*/  F2FP.F16.F32.PACK_AB R40, R129, R179 ;  /* 0x000000b38128723e */ /* 0x000fc400000000ff */
[----:B------:R-:W-:Y:S02]  /*13da0*/  F2FP.F16.F32.PACK_AB R41, R131, R130 ;  /* 0x000000828329723e */ /* 0x000fe400000000ff */
[----:B------:R-:W-:Y:S02]  /*13db0*/  F2FP.F16.F32.PACK_AB R42, R133, R132 ;  /* 0x00000084852a723e */ /* 0x000fe400000000ff */
[----:B------:R-:W-:Y:S01]  /*13dc0*/  F2FP.F16.F32.PACK_AB R43, R135, R134 ;  /* 0x00000086872b723e */ /* 0x000fe200000000ff */
[----:B------:R0:W-:Y:S01]  /*13dd0*/  STSM.16.M88.4 [R110], R28 ;  /* 0x0000001c6e007844 */ /* 0x0001e20000000200 */
[----:B------:R-:W-:Y:S02]  /*13de0*/  ISETP.NE.AND.EX P0, PT, RZ, UR5, PT, P0 ;  /* 0x00000005ff007c0c */ /* 0x000fe4000bf05300 */
[----:B------:R-:W-:Y:S01]  /*13df0*/  IADD3.X R13, R182, UR5, RZ, P1, !PT ;  /* 0x00000005b60d7c10 */ /* 0x000fe20008ffe4ff */
[----:B------:R1:W-:Y:S01]  /*13e00*/  STSM.16.M88.4 [R114], R32 ;  /* 0x0000002072007844 */ /* 0x0003e20000000200 */
[----:B------:R-:W-:-:S03]  /*13e10*/  ULDC.64 UR4, c[0x0][0xd08] ;  /* 0x0003420000047ab9 */ /* 0x000fc60000000a00 */
[----:B------:R1:W-:Y:S01]  /*13e20*/  STSM.16.M88.4 [R118], R36 ;  /* 0x0000002476007844 */ /* 0x0003e20000000200 */
[----:B------:R-:W-:-:S03]  /*13e30*/  ISETP.NE.U32.AND P2, PT, RZ, UR4, PT ;  /* 0x00000004ff007c0c */ /* 0x000fc6000bf45070 */
[----:B------:R1:W-:Y:S04]  /*13e40*/  STSM.16.M88.4 [R122], R40 ;  /* 0x000000287a007844 */ /* 0x0003e80000000200 */
[----:B------:R1:W-:Y:S01]  /*13e50*/  STSM.16.M88.4 [R20], R136 ;  /* 0x0000008814007844 */ /* 0x0003e20000000200 */
[----:B------:R-:W-:-:S03]  /*13e60*/  ISETP.NE.AND.EX P2, PT, RZ, UR5, PT, P2 ;  /* 0x00000005ff007c0c */ /* 0x000fc6000bf45320 */
[----:B------:R1:W-:Y:S01]  /*13e70*/  STSM.16.M88.4 [R21], R144 ;  /* 0x0000009015007844 */ /* 0x0003e20000000200 */
[----:B------:R-:W-:Y:S09]  /*13e80*/  BAR.SYNC.DEFER_BLOCKING 0x1, 0x100 ;  /* 0x0044000000007b1d */ /* 0x000ff20000010000 */
[----:B------:R-:W-:Y:S01]  /*13e90*/  @P2 IADD3 R8, P3, R184, UR4, RZ ;  /* 0x00000004b8082c10 */ /* 0x000fe2000ff7e0ff */
[----:B------:R-:W-:-:S02]  /*13ea0*/  ULDC UR4, c[0x0][0xb88] ;  /* 0x0002e20000047ab9 */ /* 0x000fc40000000800 */
[----:B------:R-:W-:Y:S01]  /*13eb0*/  IMAD.U32 R7, RZ, RZ, UR4 ;  /* 0x00000004ff077e24 */ /* 0x000fe2000f8e00ff */
[----:B------:R-:W-:Y:S01]  /*13ec0*/  @P2 IADD3.X R9, R182, UR5, RZ, P3, !PT ;  /* 0x00000005b6092c10 */ /* 0x000fe20009ffe4ff */
[----:B------:R1:W5:Y:S04]  /*13ed0*/  @P0 LDG.E R3, desc[UR40][R12.64] ;  /* 0x000000280c030981 */ /* 0x000368000c1e1900 */
[----:B------:R1:W5:Y:S01]  /*13ee0*/  @P2 LDG.E R7, desc[UR40][R8.64] ;  /* 0x0000002808072981 */ /* 0x000362000c1e1900 */
[----:B------:R-:W-:-:S13]  /*13ef0*/  ISETP.NE.AND P1, PT, R0, 0x1, PT ;  /* 0x000000010000780c */ /* 0x000fda0003f25270 */
[----:B------:R-:W2:Y:S08]  /*13f00*/  @P1 LDC R4, c[0x0][0xcec] ;  /* 0x00033b00ff041b82 */ /* 0x000eb00000000800 */
[----:B------:R-:W3:Y:S01]  /*13f10*/  @P1 LDC R15, c[0x0][0xcf0] ;  /* 0x00033c00ff0f1b82 */ /* 0x000ee20000000800 */
[----:B0-----:R-:W-:Y:S01]  /*13f20*/  IMAD.IADD R29, R180, 0x1, R178 ;  /* 0x00000001b41d7824 */ /* 0x001fe200078e02b2 */
[----:B-1----:R-:W-:Y:S06]  /*13f30*/  @P2 BRA `(.L_x_14944) ;  /* 0x0000000000102947 */ /* 0x002fec0003800000 */
[----:B------:R-:W-:Y:S05]  /*13f40*/  @!P0 BRA `(.L_x_14944) ;  /* 0x00000000000c8947 */ /* 0x000fea0003800000 */
[----:B------:R-:W4:Y:S04]  /*13f50*/  LDG.E R8, desc[UR40][R12.64] ;  /* 0x000000280c087981 */ /* 0x000f28000c1e1900 */
[----:B-----5:R-:W4:Y:S02]  /*13f60*/  LDG.E R7, desc[UR40][R12.64+0x4] ;  /* 0x000004280c077981 */ /* 0x020f24000c1e1900 */
[----:B----4-:R-:W-:-:S07]  /*13f70*/  IMAD.IADD R7, R7, 0x1, -R8 ;  /* 0x0000000107077824 */ /* 0x010fce00078e0a08 */
.L_x_14944:
[----:B------:R-:W4:Y:S01]  /*13f80*/  LDL.LU R24, [R1+0x94] ;  /* 0x0000940001187983 */ /* 0x000f220000300800 */
[----:B------:R-:W0:Y:S01]  /*13f90*/  S2R R8, SR_TID.X ;  /* 0x0000000000087919 */ /* 0x000e220000002100 */
[----:B--2---:R-:W-:Y:S01]  /*13fa0*/  @P1 IMAD.HI.U32 R4, R29, R4, RZ ;  /* 0x000000041d041227 */ /* 0x004fe200078e00ff */
[----:B------:R-:W-:Y:S01]  /*13fb0*/  ULDC.64 UR4, c[0x0][0xc90] ;  /* 0x0003240000047ab9 */ /* 0x000fe20000000a00 */
[--C-:B-----5:R-:W-:Y:S01]  /*13fc0*/  SHF.R.S32.HI R21, RZ, 0x1f, R3.reuse ;  /* 0x0000001fff157819 */ /* 0x120fe20000011403 */
[----:B------:R-:W2:Y:S01]  /*13fd0*/  LDL.LU R14, [R1+0x88] ;  /* 0x00008800010e7983 */ /* 0x000ea20000300800 */
[----:B------:R-:W-:Y:S01]  /*13fe0*/  IMAD.MOV.U32 R20, RZ, RZ, R3 ;  /* 0x000000ffff147224 */ /* 0x000fe200078e0003 */
[----:B------:R-:W-:Y:S01]  /*13ff0*/  MOV R13, R29 ;  /* 0x0000001d000d7202 */ /* 0x000fe20000000f00 */
[----:B------:R-:W1:Y:S01]  /*14000*/  @P1 LDC R79, c[0x0][0xcec] ;  /* 0x00033b00ff4f1b82 */ /* 0x000e620000000800 */
[----:B------:R-:W4:Y:S04]  /*14010*/  LDL.LU R88, [R1+0x7c] ;  /* 0x00007c0001587983 */ /* 0x000f280000300800 */
[----:B------:R-:W4:Y:S01]  /*14020*/  LDL R95, [R1+0x3c] ;  /* 0x00003c00015f7983 */ /* 0x000f220000100800 */
[----:B---3--:R-:W-:-:S03]  /*14030*/  @P1 SHF.R.U32.HI R13, RZ, R15, R4 ;  /* 0x0000000fff0d1219 */ /* 0x008fc60000011604 */
[----:B------:R-:W3:Y:S02]  /*14040*/  LDL R26, [R1+0xa0] ;  /* 0x0000a000011a7983 */ /* 0x000ee40000100800 */
[----:B------:R-:W-:Y:S02]  /*14050*/  IMAD.MOV R27, RZ, RZ, -R13 ;  /* 0x000000ffff1b7224 */ /* 0x000fe400078e0a0d */
[----:B------:R0:W5:Y:S04]  /*14060*/  LDL R96, [R1+0xb4] ;  /* 0x0000b40001607983 */ /* 0x0001680000100800 */
[----:B------:R0:W5:Y:S04]  /*14070*/  LDL R94, [R1+0xb0] ;  /* 0x0000b000015e7983 */ /* 0x0001680000100800 */
[----:B------:R1:W5:Y:S01]  /*14080*/  LDL R93, [R1+0x70] ;  /* 0x00007000015d7983 */ /* 0x0003620000100800 */
[----:B0-----:R-:W-:-:S03]  /*14090*/  VIADD R84, R8, 0xffffff80 ;  /* 0xffffff8008547836 */ /* 0x001fc60000000000 */
[----:B------:R0:W5:Y:S02]  /*140a0*/  LDL R92, [R1+0xac] ;  /* 0x0000ac00015c7983 */ /* 0x0001640000100800 */
[----:B------:R-:W-:Y:S02]  /*140b0*/  SHF.R.S32.HI R83, RZ, 0x1f, R84 ;  /* 0x0000001fff537819 */ /* 0x000fe40000011454 */
[----:B------:R0:W5:Y:S02]  /*140c0*/  LDL R91, [R1+0x6c] ;  /* 0x00006c00015b7983 */ /* 0x0001640000100800 */
[----:B------:R-:W-:Y:S02]  /*140d0*/  LEA.HI R83, R83, R84, RZ, 0x3 ;  /* 0x0000005453537211 */ /* 0x000fe400078f18ff */
[----:B------:R0:W5:Y:S02]  /*140e0*/  LDL R90, [R1+0xa8] ;  /* 0x0000a800015a7983 */ /* 0x0001640000100800 */
[----:B------:R-:W-:Y:S01]  /*140f0*/  SHF.R.S32.HI R83, RZ, 0x3, R83 ;  /* 0x00000003ff537819 */ /* 0x000fe20000011453 */
[----:B------:R-:W0:Y:S01]  /*14100*/  S2R R30, SR_TID.X ;  /* 0x00000000001e7919 */ /* 0x000e220000002100 */
[----:B--2---:R-:W-:-:S02]  /*14110*/  SEL R76, R14, RZ, !P0 ;  /* 0x000000ff0e4c7207 */ /* 0x004fc40004000000 */
[----:B----4-:R-:W-:Y:S01]  /*14120*/  SHF.R.S32.HI R77, RZ, 0x1f, R88 ;  /* 0x0000001fff4d7819 */ /* 0x010fe20000011458 */
[----:B------:R-:W-:Y:S01]  /*14130*/  IMAD.WIDE.U32 R8, R88, UR4, R20 ;  /* 0x0000000458087c25 */ /* 0x000fe2000f8e0014 */
[----:B------:R-:W-:-:S03]  /*14140*/  SEL R20, R24, RZ, !P0 ;  /* 0x000000ff18147207 */ /* 0x000fc60004000000 */
[----:B------:R-:W-:Y:S02]  /*14150*/  IMAD R12, R77, UR4, RZ ;  /* 0x000000044d0c7c24 */ /* 0x000fe4000f8e02ff */
[----:B------:R-:W-:Y:S02]  /*14160*/  IMAD R25, R83, 0x40, R95 ;  /* 0x0000004053197824 */ /* 0x000fe400078e025f */
[----:B------:R-:W-:Y:S01]  /*14170*/  IMAD R15, R88, UR5, R12 ;  /* 0x00000005580f7c24 */ /* 0x000fe2000f8e020c */
[----:B------:R-:W-:-:S03]  /*14180*/  ULDC.64 UR4, c[0x0][0xc98] ;  /* 0x0003260000047ab9 */ /* 0x000fc60000000a00 */
        /* <DEDUP_REMOVED lines=9> */
[----:B------:R-:W-:Y:S02]  /*14220*/  ULDC.64 UR4, c[0x0][0xc88] ;  /* 0x0003220000047ab9 */ /* 0x000fe40000000a00 */
[----:B------:R-:W-:Y:S02]  /*14230*/  IMAD R4, R4, UR4, RZ ;  /* 0x0000000404047c24 */ /* 0x000fe4000f8e02ff */
[----:B------:R-:W-:Y:S02]  /*14240*/  IADD3.X R13, R25, R9, R14, P0, !PT ;  /* 0x00000009190d7210 */ /* 0x000fe400007fe40e */
[----:B------:R-:W-:-:S02]  /*14250*/  IMAD R9, R15, UR5, R4 ;  /* 0x000000050f097c24 */ /* 0x000fc4000f8e0204 */
[----:B------:R-:W-:Y:S01]  /*14260*/  IMAD.WIDE.U32 R12, R15, UR4, R12 ;  /* 0x000000040f0c7c25 */ /* 0x000fe2000f8e000c */
[----:B------:R-:W-:-:S03]  /*14270*/  ULDC.64 UR4, c[0x0][0xc50] ;  /* 0x0003140000047ab9 */ /* 0x000fc60000000a00 */
[----:B------:R-:W-:Y:S01]  /*14280*/  IMAD.IADD R9, R13, 0x1, R9 ;  /* 0x000000010d097824 */ /* 0x000fe200078e0209 */
[----:B------:R-:W-:-:S04]  /*14290*/  LEA R4, P0, R12, UR4, 0x2 ;  /* 0x000000040c047c11 */ /* 0x000fc8000f8010ff */
[----:B------:R-:W-:Y:S01]  /*142a0*/  LEA.HI.X R14, R12, UR5, R9, 0x2, P0 ;  /* 0x000000050c0e7c11 */ /* 0x000fe200080f1409 */
[----:B------:R-:W-:Y:S02]  /*142b0*/  ULDC.64 UR4, c[0x0][0xba0] ;  /* 0x0002e80000047ab9 */ /* 0x000fe40000000a00 */
[----:B------:R-:W-:-:S04]  /*142c0*/  IMAD R80, R21, UR4, RZ ;  /* 0x0000000415507c24 */ /* 0x000fc8000f8e02ff */
[C---:B------:R-:W-:Y:S02]  /*142d0*/  IMAD R21, R3.reuse, UR5, R80 ;  /* 0x0000000503157c24 */ /* 0x040fe4000f8e0250 */
[----:B------:R-:W-:Y:S01]  /*142e0*/  IMAD.WIDE.U32 R80, R3, UR4, RZ ;  /* 0x0000000403507c25 */ /* 0x000fe2000f8e00ff */
[----:B------:R-:W-:-:S03]  /*142f0*/  ULDC.64 UR4, c[0x0][0xbe8] ;  /* 0x0002fa0000047ab9 */ /* 0x000fc60000000a00 */
[----:B------:R-:W-:Y:S02]  /*14300*/  IMAD.IADD R81, R81, 0x1, R21 ;  /* 0x0000000151517824 */ /* 0x000fe400078e0215 */
[----:B------:R-:W-:Y:S02]  /*14310*/  IMAD R77, R77, UR4, RZ ;  /* 0x000000044d4d7c24 */ /* 0x000fe4000f8e02ff */
[----:B------:R-:W-:-:S04]  /*14320*/  IMAD.WIDE.U32 R80, R88, UR4, R80 ;  /* 0x0000000458507c25 */ /* 0x000fc8000f8e0050 */
[----:B------:R-:W-:Y:S01]  /*14330*/  IMAD R77, R88, UR5, R77 ;  /* 0x00000005584d7c24 */ /* 0x000fe2000f8e024d */
[C---:B------:R-:W-:Y:S01]  /*14340*/  IADD3 R13, P3, R10.reuse, 0x2000, RZ ;  /* 0x000020000a0d7810 */ /* 0x040fe20007f7e0ff */
[----:B------:R2:W5:Y:S01]  /*14350*/  LDL R88, [R1+0x74] ;  /* 0x0000740001587983 */ /* 0x0005620000100800 */
[C---:B------:R-:W-:Y:S02]  /*14360*/  IADD3 R27, P2, R10.reuse, 0x1000, RZ ;  /* 0x000010000a1b7810 */ /* 0x040fe40007f5e0ff */
[----:B------:R-:W-:Y:S02]  /*14370*/  SHF.R.S32.HI R82, RZ, 0x1f, R84 ;  /* 0x0000001fff527819 */ /* 0x000fe40000011454 */
[----:B------:R-:W-:Y:S01]  /*14380*/  IADD3 R29, P0, R10, 0x4000, RZ ;  /* 0x000040000a1d7810 */ /* 0x000fe20007f1e0ff */
[----:B0-----:R-:W-:Y:S01]  /*14390*/  VIADD R31, R30, 0xffffff80 ;  /* 0xffffff801e1f7836 */ /* 0x001fe20000000000 */
[----:B------:R-:W-:Y:S02]  /*143a0*/  LOP3.LUT R12, R13, 0x380, RZ, 0xc0, !PT ;  /* 0x000003800d0c7812 */ /* 0x000fe400078ec0ff */
[----:B------:R-:W-:-:S02]  /*143b0*/  IADD3 R25, P5, R10, 0x3000, RZ ;  /* 0x000030000a197810 */ /* 0x000fc40007fbe0ff */
[----:B------:R-:W-:Y:S01]  /*143c0*/  IADD3 R33, P4, R10, 0x5000, RZ ;  /* 0x000050000a217810 */ /* 0x000fe20007f9e0ff */
[----:B------:R-:W-:Y:S01]  /*143d0*/  SHFL.IDX PT, R50, R4, RZ, 0x1c1f ;  /* 0x001c1fff04327589 */ /* 0x000fe200000e0000 */
[----:B------:R-:W-:Y:S01]  /*143e0*/  SHF.R.U64 R12, R12, 0x3, RZ ;  /* 0x000000030c0c7819 */ /* 0x000fe200000012ff */
[--C-:B------:R-:W-:Y:S01]  /*143f0*/  IMAD.X R9, RZ, RZ, R11.reuse, P2 ;  /* 0x000000ffff097224 */ /* 0x100fe200010e060b */
[----:B------:R-:W-:Y:S01]  /*14400*/  LOP3.LUT R28, R29, 0x380, RZ, 0xc0, !PT ;  /* 0x000003801d1c7812 */ /* 0x000fe200078ec0ff */
[----:B------:R-:W0:Y:S01]  /*14410*/  SHFL.IDX PT, R51, R14, RZ, 0x1c1f ;  /* 0x001c1fff0e337589 */ /* 0x000e2200000e0000 */
[----:B------:R-:W-:Y:S01]  /*14420*/  LOP3.LUT R12, R12, R13, RZ, 0x3c, !PT ;  /* 0x0000000d0c0c7212 */ /* 0x000fe200078e3cff */
[----:B------:R-:W-:Y:S01]  /*14430*/  IMAD.X R13, RZ, RZ, R11, P3 ;  /* 0x000000ffff0d7224 */ /* 0x000fe200018e060b */
[C---:B------:R-:W-:Y:S01]  /*14440*/  IADD3 R37, P2, R10.reuse, 0x6000, RZ ;  /* 0x000060000a257810 */ /* 0x040fe20007f5e0ff */
[----:B------:R4:W-:Y:S01]  /*14450*/  SHFL.IDX PT, R54, R4, 0x1, 0x1c1f ;  /* 0x003c1f0004367f89 */ /* 0x0009e200000e0000 */
[----:B------:R-:W-:Y:S01]  /*14460*/  IADD3 R41, P3, R10, 0x7000, RZ ;  /* 0x000070000a297810 */ /* 0x000fe20007f7e0ff */
[----:B---3--:R-:W-:Y:S01]  /*14470*/  IMAD.IADD R15, R26, 0x1, R178 ;  /* 0x000000011a0f7824 */ /* 0x008fe200078e02b2 */
[----:B------:R-:W-:Y:S01]  /*14480*/  LEA.HI R82, R82, R84, RZ, 0x3 ;  /* 0x0000005452527211 */ /* 0x000fe200078f18ff */
[----:B------:R-:W3:Y:S01]  /*14490*/  SHFL.IDX PT, R55, R14, 0x1, 0x1c1f ;  /* 0x003c1f000e377f89 */ /* 0x000ee200000e0000 */
[----:B------:R-:W-:Y:S01]  /*144a0*/  LOP3.LUT R24, R25, 0x380, RZ, 0xc0, !PT ;  /* 0x0000038019187812 */ /* 0x000fe200078ec0ff */
[----:B------:R-:W-:Y:S01]  /*144b0*/  IMAD R78, R7, R0, RZ ;  /* 0x00000000074e7224 */ /* 0x000fe200078e02ff */
[----:B------:R-:W-:Y:S01]  /*144c0*/  LOP3.LUT R32, R33, 0x380, RZ, 0xc0, !PT ;  /* 0x0000038021207812 */ /* 0x000fe200078ec0ff */
[----:B------:R-:W-:Y:S01]  /*144d0*/  ULDC.64 UR4, c[0x0][0xbf0] ;  /* 0x0002fc0000047ab9 */ /* 0x000fe20000000a00 */
[----:B------:R-:W-:-:S02]  /*144e0*/  SHF.R.U64 R28, R28, 0x3, RZ ;  /* 0x000000031c1c7819 */ /* 0x000fc400000012ff */
[----:B------:R-:W-:Y:S02]  /*144f0*/  LOP3.LUT R36, R37, 0x380, RZ, 0xc0, !PT ;  /* 0x0000038025247812 */ /* 0x000fe400078ec0ff */
[----:B------:R-:W-:Y:S02]  /*14500*/  LOP3.LUT R40, R41, 0x380, RZ, 0xc0, !PT ;  /* 0x0000038029287812 */ /* 0x000fe400078ec0ff */
[----:B------:R-:W-:Y:S02]  /*14510*/  LOP3.LUT R82, R82, 0xfffffff8, RZ, 0xc0, !PT ;  /* 0xfffffff852527812 */ /* 0x000fe400078ec0ff */
[----:B------:R-:W-:Y:S02]  /*14520*/  SHF.R.S32.HI R30, RZ, 0x1f, R31 ;  /* 0x0000001fff1e7819 */ /* 0x000fe4000001141f */
[----:B------:R-:W-:Y:S02]  /*14530*/  SHF.R.U64 R24, R24, 0x3, RZ ;  /* 0x0000000318187819 */ /* 0x000fe400000012ff */
[----:B------:R-:W-:-:S02]  /*14540*/  SHF.R.U64 R32, R32, 0x3, RZ ;  /* 0x0000000320207819 */ /* 0x000fc400000012ff */
[----:B------:R-:W-:Y:S01]  /*14550*/  LOP3.LUT R28, R28, R29, RZ, 0x3c, !PT ;  /* 0x0000001d1c1c7212 */ /* 0x000fe200078e3cff */
[--C-:B------:R-:W-:Y:S01]  /*14560*/  IMAD.X R29, RZ, RZ, R11.reuse, P0 ;  /* 0x000000ffff1d7224 */ /* 0x100fe200000e060b */
[----:B------:R-:W-:Y:S01]  /*14570*/  SHF.R.U64 R36, R36, 0x3, RZ ;  /* 0x0000000324247819 */ /* 0x000fe200000012ff */
[----:B------:R-:W-:Y:S01]  /*14580*/  IMAD.IADD R82, R84, 0x1, -R82 ;  /* 0x0000000154527824 */ /* 0x000fe200078e0a52 */
[----:B------:R-:W-:Y:S01]  /*14590*/  SHF.R.U64 R40, R40, 0x3, RZ ;  /* 0x0000000328287819 */ /* 0x000fe200000012ff */
[----:B------:R-:W2:Y:S01]  /*145a0*/  @P1 LDC R84, c[0x0][0xcf0] ;  /* 0x00033c00ff541b82 */ /* 0x000ea20000000800 */
[----:B------:R-:W-:Y:S02]  /*145b0*/  IADD3 R49, P0, R10, 0x9000, RZ ;  /* 0x000090000a317810 */ /* 0x000fe40007f1e0ff */
[----:B------:R-:W-:Y:S02]  /*145c0*/  LEA.HI R30, R30, R31, RZ, 0x7 ;  /* 0x0000001f1e1e7211 */ /* 0x000fe400078f38ff */
[----:B------:R-:W-:Y:S01]  /*145d0*/  LOP3.LUT R24, R24, R25, RZ, 0x3c, !PT ;  /* 0x0000001918187212 */ /* 0x000fe200078e3cff */
[--C-:B------:R-:W-:Y:S01]  /*145e0*/  IMAD.X R25, RZ, RZ, R11.reuse, P5 ;  /* 0x000000ffff197224 */ /* 0x100fe200028e060b */
[----:B------:R-:W-:Y:S01]  /*145f0*/  LOP3.LUT R32, R32, R33, RZ, 0x3c, !PT ;  /* 0x0000002120207212 */ /* 0x000fe200078e3cff */
[--C-:B------:R-:W-:Y:S01]  /*14600*/  IMAD.X R33, RZ, RZ, R11.reuse, P4 ;  /* 0x000000ffff217224 */ /* 0x100fe200020e060b */
[----:B------:R-:W-:Y:S01]  /*14610*/  LOP3.LUT R36, R36, R37, RZ, 0x3c, !PT ;  /* 0x0000002524247212 */ /* 0x000fe200078e3cff */
[----:B------:R-:W-:Y:S01]  /*14620*/  IMAD.X R37, RZ, RZ, R11, P2 ;  /* 0x000000ffff257224 */ /* 0x000fe200010e060b */
[----:B------:R-:W-:-:S02]  /*14630*/  LOP3.LUT R40, R40, R41, RZ, 0x3c, !PT ;  /* 0x0000002928287212 */ /* 0x000fc400078e3cff */
[C---:B------:R-:W-:Y:S02]  /*14640*/  IADD3 R45, P5, R10.reuse, 0x8000, RZ ;  /* 0x000080000a2d7810 */ /* 0x040fe40007fbe0ff */
[----:B------:R-:W-:Y:S02]  /*14650*/  LOP3.LUT R48, R49, 0x380, RZ, 0xc0, !PT ;  /* 0x0000038031307812 */ /* 0x000fe400078ec0ff */
[C---:B------:R-:W-:Y:S02]  /*14660*/  IADD3 R53, P4, R10.reuse, 0xa000, RZ ;  /* 0x0000a0000a357810 */ /* 0x040fe40007f9e0ff */
[----:B------:R-:W-:Y:S02]  /*14670*/  IADD3 R59, P2, R10, 0xb000, RZ ;  /* 0x0000b0000a3b7810 */ /* 0x000fe40007f5e0ff */
[----:B------:R-:W-:Y:S02]  /*14680*/  IADD3.X R41, RZ, R11, RZ, P3, !PT ;  /* 0x0000000bff297210 */ /* 0x000fe40001ffe4ff */
[----:B------:R-:W-:-:S02]  /*14690*/  LOP3.LUT R30, R30, 0xffffff80, RZ, 0xc0, !PT ;  /* 0xffffff801e1e7812 */ /* 0x000fc400078ec0ff */
[----:B------:R-:W-:Y:S02]  /*146a0*/  IADD3 R61, P3, R10, 0xc000, RZ ;  /* 0x0000c0000a3d7810 */ /* 0x000fe40007f7e0ff */
[----:B------:R-:W-:Y:S01]  /*146b0*/  LOP3.LUT R44, R45, 0x380, RZ, 0xc0, !PT ;  /* 0x000003802d2c7812 */ /* 0x000fe200078ec0ff */
[----:B------:R-:W-:Y:S01]  /*146c0*/  IMAD.IADD R30, R31, 0x1, -R30 ;  /* 0x000000011f1e7824 */ /* 0x000fe200078e0a1e */
[----:B------:R-:W-:Y:S02]  /*146d0*/  SHF.R.U64 R48, R48, 0x3, RZ ;  /* 0x0000000330307819 */ /* 0x000fe400000012ff */
[----:B------:R-:W-:Y:S02]  /*146e0*/  LOP3.LUT R52, R53, 0x380, RZ, 0xc0, !PT ;  /* 0x0000038035347812 */ /* 0x000fe400078ec0ff */
[----:B------:R-:W-:Y:S02]  /*146f0*/  LOP3.LUT R58, R59, 0x380, RZ, 0xc0, !PT ;  /* 0x000003803b3a7812 */ /* 0x000fe400078ec0ff */
[----:B------:R-:W-:Y:S01]  /*14700*/  LOP3.LUT R60, R61, 0x380, RZ, 0xc0, !PT ;  /* 0x000003803d3c7812 */ /* 0x000fe200078ec0ff */
[----:B------:R-:W-:Y:S01]  /*14710*/  IMAD R3, R82, 0x20, R83 ;  /* 0x0000002052037824 */ /* 0x000fe200078e0253 */
[----:B------:R-:W-:-:S02]  /*14720*/  SHF.R.U64 R44, R44, 0x3, RZ ;  /* 0x000000032c2c7819 */ /* 0x000fc400000012ff */
[----:B------:R-:W-:Y:S01]  /*14730*/  LOP3.LUT R48, R48, R49, RZ, 0x3c, !PT ;  /* 0x0000003130307212 */ /* 0x000fe200078e3cff */
[----:B------:R-:W-:Y:S01]  /*14740*/  IMAD.X R49, RZ, RZ, R11, P0 ;  /* 0x000000ffff317224 */ /* 0x000fe200000e060b */
[----:B------:R-:W-:Y:S02]  /*14750*/  SHF.R.U64 R52, R52, 0x3, RZ ;  /* 0x0000000334347819 */ /* 0x000fe400000012ff */
[----:B------:R-:W-:Y:S02]  /*14760*/  SHF.R.U64 R58, R58, 0x3, RZ ;  /* 0x000000033a3a7819 */ /* 0x000fe400000012ff */
[----:B------:R-:W-:Y:S02]  /*14770*/  SHF.R.U64 R60, R60, 0x3, RZ ;  /* 0x000000033c3c7819 */ /* 0x000fe400000012ff */
[----:B------:R-:W-:Y:S01]  /*14780*/  LOP3.LUT P0, RZ, R30, 0x3, RZ, 0xc0, !PT ;  /* 0x000000031eff7812 */ /* 0x000fe2000780c0ff */
[----:B------:R-:W-:Y:S01]  /*14790*/  IMAD.IADD R82, R178, 0x1, R3 ;  /* 0x00000001b2527824 */ /* 0x000fe200078e0203 */
[----:B------:R-:W-:Y:S01]  /*147a0*/  LOP3.LUT R44, R44, R45, RZ, 0x3c, !PT ;  /* 0x0000002d2c2c7212 */ /* 0x000fe200078e3cff */
[--C-:B------:R-:W-:Y:S01]  /*147b0*/  IMAD.X R45, RZ, RZ, R11.reuse, P5 ;  /* 0x000000ffff2d7224 */ /* 0x100fe200028e060b */
[----:B------:R-:W-:Y:S01]  /*147c0*/  LOP3.LUT R52, R52, R53, RZ, 0x3c, !PT ;  /* 0x0000003534347212 */ /* 0x000fe200078e3cff */
[--C-:B------:R-:W-:Y:S01]  /*147d0*/  IMAD.X R53, RZ, RZ, R11.reuse, P4 ;  /* 0x000000ffff357224 */ /* 0x100fe200020e060b */
[----:B------:R-:W-:Y:S01]  /*147e0*/  LOP3.LUT R58, R58, R59, RZ, 0x3c, !PT ;  /* 0x0000003b3a3a7212 */ /* 0x000fe200078e3cff */
[--C-:B------:R-:W-:Y:S01]  /*147f0*/  IMAD.X R59, RZ, RZ, R11.reuse, P2 ;  /* 0x000000ffff3b7224 */ /* 0x100fe200010e060b */
[----:B------:R-:W-:Y:S01]  /*14800*/  LOP3.LUT R60, R60, R61, RZ, 0x3c, !PT ;  /* 0x0000003d3c3c7212 */ /* 0x000fe200078e3cff */
[----:B------:R-:W-:Y:S01]  /*14810*/  VIADD R7, R15, 0x8 ;  /* 0x000000080f077836 */ /* 0x000fe20000000000 */
[C---:B------:R-:W-:Y:S01]  /*14820*/  IADD3 R65, P5, R10.reuse, 0xd000, RZ ;  /* 0x0000d0000a417810 */ /* 0x040fe20007fbe0ff */
[----:B------:R-:W-:Y:S01]  /*14830*/  IMAD.X R61, RZ, RZ, R11, P3 ;  /* 0x000000ffff3d7224 */ /* 0x000fe200018e060b */
[----:B------:R-:W-:-:S02]  /*14840*/  IADD3 R69, P4, R10, 0xe000, RZ ;  /* 0x0000e0000a457810 */ /* 0x000fc40007f9e0ff */
[-C--:B------:R-:W-:Y:S01]  /*14850*/  ISETP.GE.OR P2, PT, R15, R78.reuse, P0 ;  /* 0x0000004e0f00720c */ /* 0x080fe20000746670 */
[----:B-1----:R-:W-:Y:S01]  /*14860*/  @P1 IMAD.HI.U32 R3, R82, R79, RZ ;  /* 0x0000004f52031227 */ /* 0x002fe200078e00ff */
[C---:B------:R-:W-:Y:S02]  /*14870*/  IADD3 R15, P3, R10.reuse, 0xf000, RZ ;  /* 0x0000f0000a0f7810 */ /* 0x040fe40007f7e0ff */
[----:B------:R-:W-:Y:S02]  /*14880*/  LOP3.LUT R64, R65, 0x380, RZ, 0xc0, !PT ;  /* 0x0000038041407812 */ /* 0x000fe400078ec0ff */
[----:B------:R-:W-:Y:S02]  /*14890*/  LOP3.LUT R68, R69, 0x380, RZ, 0xc0, !PT ;  /* 0x0000038045447812 */ /* 0x000fe400078ec0ff */
[----:B------:R-:W-:Y:S02]  /*148a0*/  LOP3.LUT R57, R10, 0x380, RZ, 0xc0, !PT ;  /* 0x000003800a397812 */ /* 0x000fe400078ec0ff */
[----:B------:R-:W-:Y:S01]  /*148b0*/  ISETP.GE.OR P0, PT, R7, R78, P0 ;  /* 0x0000004e0700720c */ /* 0x000fe20000706670 */
[----:B------:R-:W-:Y:S01]  /*148c0*/  IMAD.IADD R81, R81, 0x1, R77 ;  /* 0x0000000151517824 */ /* 0x000fe200078e024d */
[----:B------:R-:W-:Y:S01]  /*148d0*/  LOP3.LUT R8, R27, 0x380, RZ, 0xc0, !PT ;  /* 0x000003801b087812 */ /* 0x000fe200078ec0ff */
[----:B------:R-:W-:Y:S01]  /*148e0*/  IMAD.MOV.U32 R21, RZ, RZ, R82 ;  /* 0x000000ffff157224 */ /* 0x000fe200078e0052 */
[----:B----4-:R-:W-:Y:S01]  /*148f0*/  LOP3.LUT R4, R15, 0x380, RZ, 0xc0, !PT ;  /* 0x000003800f047812 */ /* 0x010fe200078ec0ff */
[----:B------:R-:W-:Y:S01]  /*14900*/  IMAD R77, R20, UR4, RZ ;  /* 0x00000004144d7c24 */ /* 0x000fe2000f8e02ff */
[----:B--2---:R-:W-:-:S02]  /*14910*/  @P1 SHF.R.U32.HI R21, RZ, R84, R3 ;  /* 0x00000054ff151219 */ /* 0x004fc40000011603 */
[----:B------:R-:W-:Y:S02]  /*14920*/  SHF.R.U64 R64, R64, 0x3, RZ ;  /* 0x0000000340407819 */ /* 0x000fe400000012ff */
[----:B------:R-:W-:Y:S02]  /*14930*/  SHF.R.U64 R68, R68, 0x3, RZ ;  /* 0x0000000344447819 */ /* 0x000fe400000012ff */
[----:B------:R-:W-:Y:S02]  /*14940*/  SHF.R.U64 R57, R57, 0x3, RZ ;  /* 0x0000000339397819 */ /* 0x000fe400000012ff */
[----:B------:R-:W-:Y:S02]  /*14950*/  SHF.R.U64 R8, R8, 0x3, RZ ;  /* 0x0000000308087819 */ /* 0x000fe400000012ff */
[----:B------:R-:W-:Y:S01]  /*14960*/  SHF.R.U64 R4, R4, 0x3, RZ ;  /* 0x0000000304047819 */ /* 0x000fe200000012ff */
[C---:B------:R-:W-:Y:S01]  /*14970*/  IMAD R79, R76.reuse, UR5, R77 ;  /* 0x000000054c4f7c24 */ /* 0x040fe2000f8e024d */
[----:B------:R-:W-:Y:S01]  /*14980*/  SHF.R.S32.HI R3, RZ, 0x1f, R21 ;  /* 0x0000001fff037819 */ /* 0x000fe20000011415 */
[----:B------:R-:W-:Y:S01]  /*14990*/  IMAD.WIDE.U32 R76, R76, UR4, R80 ;  /* 0x000000044c4c7c25 */ /* 0x000fe2000f8e0050 */
        /* <DEDUP_REMOVED lines=8> */
[----:B------:R-:W-:Y:S01]  /*14a20*/  MOV R57, R11 ;  /* 0x0000000b00397202 */ /* 0x000fe20000000f00 */
[----:B------:R-:W-:Y:S01]  /*14a30*/  IMAD.MOV R81, RZ, RZ, -R21 ;  /* 0x000000ffff517224 */ /* 0x000fe200078e0a15 */
[----:B------:R-:W-:Y:S01]  /*14a40*/  LOP3.LUT R72, R4, R15, RZ, 0x3c, !PT ;  /* 0x0000000f04487212 */ /* 0x000fe200078e3cff */
[----:B0-----:R-:W-:Y:S01]  /*14a50*/  @!P2 ST.E desc[UR40][R50.64], R6 ;  /* 0x000000063200a985 */ /* 0x001fe2000c101928 */
[----:B------:R-:W-:-:S02]  /*14a60*/  IMAD R20, R3, UR4, RZ ;  /* 0x0000000403147c24 */ /* 0x000fc4000f8e02ff */
[----:B------:R-:W-:Y:S01]  /*14a70*/  IMAD R3, R0, R81, R82 ;  /* 0x0000005100037224 */ /* 0x000fe200078e0252 */
[----:B---3--:R0:W-:Y:S01]  /*14a80*/  @!P0 ST.E desc[UR40][R54.64], R5 ;  /* 0x0000000536008985 */ /* 0x0081e2000c101928 */
[----:B------:R-:W-:-:S03]  /*14a90*/  IMAD.IADD R77, R77, 0x1, R79 ;  /* 0x000000014d4d7824 */ /* 0x000fc600078e024f */
[----:B------:R-:W5:Y:S01]  /*14aa0*/  LD.E.128 R8, desc[UR40][R8.64] ;  /* 0x0000002808087980 */ /* 0x000f62000c101d00 */
[----:B------:R-:W-:-:S03]  /*14ab0*/  IMAD R79, R21, UR5, R20 ;  /* 0x00000005154f7c24 */ /* 0x000fc6000f8e0214 */
[----:B------:R-:W5:Y:S04]  /*14ac0*/  LD.E.128 R12, desc[UR40][R12.64] ;  /* 0x000000280c0c7980 */ /* 0x000f68000c101d00 */
[----:B0-----:R0:W5:Y:S01]  /*14ad0*/  LD.E.128 R4, desc[UR40][R56.64] ;  /* 0x0000002838047980 */ /* 0x001162000c101d00 */
[----:B------:R-:W-:-:S03]  /*14ae0*/  SHF.R.S32.HI R0, RZ, 0x1f, R3 ;  /* 0x0000001fff007819 */ /* 0x000fc60000011403 */
        /* <DEDUP_REMOVED lines=13> */
[----:B------:R-:W-:Y:S01]  /*14bc0*/  IMAD.WIDE.U32 R20, R21, UR4, R76 ;  /* 0x0000000415147c25 */ /* 0x000fe2000f8e004c */
[----:B------:R-:W-:Y:S01]  /*14bd0*/  ULDC.64 UR4, c[0x0][0xbd8] ;  /* 0x0002f60000047ab9 */ /* 0x000fe20000000a00 */
[----:B------:R-:W-:Y:S01]  /*14be0*/  @!PT LDS RZ, [RZ] ;  /* 0x00000000fffff984 */ /* 0x000fe20000000800 */
[----:B------:R-:W-:Y:S01]  /*14bf0*/  @!PT LDS RZ, [RZ] ;  /* 0x00000000fffff984 */ /* 0x000fe20000000800 */
[----:B------:R-:W-:Y:S01]  /*14c00*/  @!PT LDS RZ, [RZ] ;  /* 0x00000000fffff984 */ /* 0x000fe20000000800 */
[----:B------:R-:W-:Y:S01]  /*14c10*/  @!PT LDS RZ, [RZ] ;  /* 0x00000000fffff984 */ /* 0x000fe20000000800 */
[----:B------:R1:W-:Y:S06]  /*14c20*/  MEMBAR.ALL.CTA ;  /* 0x0000000000007992 */ /* 0x0003ec0000008000 */
[----:B-1----:R-:W1:Y:S01]  /*14c30*/  FENCE.VIEW.ASYNC.S ;  /* 0x00000000000073c6 */ /* 0x002e620000000000 */
[----:B------:R-:W-:-:S02]  /*14c40*/  IMAD.IADD R21, R21, 0x1, R79 ;  /* 0x0000000115157824 */ /* 0x000fc400078e024f */
[----:B------:R-:W-:Y:S02]  /*14c50*/  IMAD R0, R0, UR4, RZ ;  /* 0x0000000400007c24 */ /* 0x000fe4000f8e02ff */
[----:B------:R-:W-:Y:S02]  /*14c60*/  IMAD.IADD R89, R83, 0x1, R178 ;  /* 0x0000000153597824 */ /* 0x000fe400078e02b2 */
[C---:B------:R-:W-:Y:S02]  /*14c70*/  IMAD R79, R3.reuse, UR5, R0 ;  /* 0x00000005034f7c24 */ /* 0x040fe4000f8e0200 */
[----:B------:R-:W-:Y:S01]  /*14c80*/  IMAD.WIDE.U32 R20, R3, UR4, R20 ;  /* 0x0000000403147c25 */ /* 0x000fe2000f8e0014 */
[----:B------:R-:W-:Y:S01]  /*14c90*/  ISETP.GE.AND P2, PT, R89, R78, PT ;  /* 0x0000004e5900720c */ /* 0x000fe20003f46270 */
[----:B------:R-:W-:Y:S02]  /*14ca0*/  ULDC.64 UR4, c[0x0][0xb80] ;  /* 0x0002e00000047ab9 */ /* 0x000fe40000000a00 */
[----:B------:R-:W-:-:S02]  /*14cb0*/  VIADD R0, R19, 0x32420 ;  /* 0x0003242013007836 */ /* 0x000fc40000000000 */
[----:B------:R-:W-:Y:S01]  /*14cc0*/  IMAD.IADD R21, R21, 0x1, R79 ;  /* 0x0000000115157824 */ /* 0x000fe200078e024f */
[C---:B------:R-:W-:Y:S02]  /*14cd0*/  LEA R79, P3, R20.reuse, UR4, 0x1 ;  /* 0x00000004144f7c11 */ /* 0x040fe4000f8608ff */
[----:B------:R-:W-:Y:S02]  /*14ce0*/  PRMT R0, RZ, 0x654, R0 ;  /* 0x00000654ff007816 */ /* 0x000fe40000000000 */
[----:B------:R-:W-:Y:S01]  /*14cf0*/  LEA.HI.X R84, R20, UR5, R21, 0x1, P3 ;  /* 0x0000000514547c11 */ /* 0x000fe200098f0c15 */
[C---:B------:R-:W-:Y:S01]  /*14d00*/  VIADD R77, R89.reuse, 0x20 ;  /* 0x00000020594d7836 */ /* 0x040fe20000000000 */
[----:B------:R-:W-:Y:S01]  /*14d10*/  IADD3 R3, R89, 0x40, RZ ;  /* 0x0000004059037810 */ /* 0x000fe20007ffe0ff */
[----:B-1----:R0:W1:Y:S01]  /*14d20*/  SHFL.IDX PT, R82, R79, RZ, 0x181f ;  /* 0x00181fff4f527589 */ /* 0x00206200000e0000 */
[----:B------:R2:W-:Y:S01]  /*14d30*/  SYNCS.ARRIVE.TRANS64.RED.A1T0 RZ, [R0+URZ], RZ ;  /* 0x000000ff00ff79a7 */ /* 0x0005e2000810043f */
[----:B------:R-:W-:Y:S01]  /*14d40*/  BSSY B1, `(.L_x_14945) ;  /* 0x0000016000017945 */ /* 0x000fe20003800000 */
[----:B------:R-:W-:-:S02]  /*14d50*/  ISETP.GE.AND P1, PT, R77, R78, PT ;  /* 0x0000004e4d00720c */ /* 0x000fc40003f26270 */
[----:B------:R-:W-:Y:S01]  /*14d60*/  ISETP.GE.AND P0, PT, R3, R78, PT ;  /* 0x0000004e0300720c */ /* 0x000fe20003f06270 */
[----:B--2---:R0:W2:Y:S01]  /*14d70*/  SHFL.IDX PT, R0, R84, RZ, 0x181f ;  /* 0x00181fff54007589 */ /* 0x0040a200000e0000 */
[----:B------:R-:W-:Y:S11]  /*14d80*/  @P2 BRA `(.L_x_14946) ;  /* 0x0000000000442947 */ /* 0x000ff60003800000 */
[----:B------:R-:W-:Y:S02]  /*14d90*/  ULDC UR4, c[0x0][0xbc8] ;  /* 0x0002f20000047ab9 */ /* 0x000fe40000000800 */
[----:B------:R-:W-:Y:S02]  /*14da0*/  ISETP.GE.AND P2, PT, R95, UR4, PT ;  /* 0x000000045f007c0c */ /* 0x000fe4000bf46270 */
[----:B-----5:R-:W-:Y:S02]  /*14db0*/  ISETP.GE.AND P3, PT, R93, UR4, PT ;  /* 0x000000045d007c0c */ /* 0x020fe4000bf66270 */
[----:B------:R-:W-:-:S09]  /*14dc0*/  ISETP.GE.AND P4, PT, R91, UR4, PT ;  /* 0x000000045b007c0c */ /* 0x000fd2000bf86270 */
[----:B-1----:R-:W-:-:S04]  /*14dd0*/  @!P2 LEA R20, P5, R95, R82, 0x1 ;  /* 0x000000525f14a211 */ /* 0x002fc800078a08ff */
[----:B--2---:R-:W-:Y:S02]  /*14de0*/  @!P2 LEA.HI.X R21, R95, R0, R96, 0x1, P5 ;  /* 0x000000005f15a211 */ /* 0x004fe400028f0c60 */
        /* <DEDUP_REMOVED lines=11> */
.L_x_14946:
[----:B------:R-:W-:Y:S05]  /*14ea0*/  BSYNC B1 ;  /* 0x0000000000017941 */ /* 0x000fea0003800000 */
.L_x_14945:
[----:B--2---:R2:W4:Y:S01]  /*14eb0*/  SHFL.IDX PT, R0, R84, 0x1, 0x181f ;  /* 0x00381f0054007f89 */ /* 0x00452200000e0000 */
        /* <DEDUP_REMOVED lines=20> */
.L_x_14948:
[----:B------:R-:W-:Y:S05]  /*15000*/  BSYNC B1 ;  /* 0x0000000000017941 */ /* 0x000fea0003800000 */
.L_x_14947:
        /* <DEDUP_REMOVED lines=21> */
.L_x_14950:
[----:B------:R-:W-:Y:S05]  /*15160*/  BSYNC B1 ;  /* 0x0000000000017941 */ /* 0x000fea0003800000 */
.L_x_14949:
[----:B------:R-:W-:Y:S01]  /*15170*/  VIADD R3, R89, 0x60 ;  /* 0x0000006059037836 */ /* 0x000fe20000000000 */
[----:B0-2-4-:R-:W0:Y:S04]  /*15180*/  SHFL.IDX PT, R84, R84, 0x3, 0x181f ;  /* 0x00781f0054547f89 */ /* 0x015e2800000e0000 */
        /* <DEDUP_REMOVED lines=8> */
[-C--:B------:R-:W-:Y:S02]  /*15210*/  @!P4 LEA R6, P1, R93, R79.reuse, 0x1 ;  /* 0x0000004f5d06c211 */ /* 0x080fe400078208ff */
        /* <DEDUP_REMOVED lines=13> */
.L_x_14943:
[----:B------:R-:W3:Y:S01]  /*152f0*/  LDL.LU R6, [R1+0x80] ;  /* 0x0000800001067983 */ /* 0x000ee20000300800 */
[----:B------:R-:W-:Y:S01]  /*15300*/  ULDC.64 UR4, c[0x0][0xd00] ;  /* 0x0003400000047ab9 */ /* 0x000fe20000000a00 */
[----:B------:R-:W-:Y:S01]  /*15310*/  IMAD.MOV.U32 R0, RZ, RZ, RZ ;  /* 0x000000ffff007224 */ /* 0x000fe200078e00ff */
[----:B------:R-:W4:Y:S01]  /*15320*/  LDC R25, c[0x0][0xce8] ;  /* 0x00033a00ff197b82 */ /* 0x000f220000000800 */
[----:B------:R-:W2:Y:S01]  /*15330*/  LDL.LU R3, [R1+0x84] ;  /* 0x0000840001037983 */ /* 0x000ea20000300800 */
[----:B------:R-:W-:-:S04]  /*15340*/  ISETP.NE.U32.AND P0, PT, RZ, UR4, PT ;  /* 0x00000004ff007c0c */ /* 0x000fc8000bf05070 */
[----:B------:R-:W-:Y:S02]  /*15350*/  ISETP.NE.AND.EX P0, PT, RZ, UR5, PT, P0 ;  /* 0x00000005ff007c0c */ /* 0x000fe4000bf05300 */
[----:B---3--:R-:W-:-:S04]  /*15360*/  IADD3 R4, P1, R6, UR4, RZ ;  /* 0x0000000406047c10 */ /* 0x008fc8000ff3e0ff */
[----:B--2---:R-:W-:Y:S01]  /*15370*/  IADD3.X R5, R3, UR5, RZ, P1, !PT ;  /* 0x0000000503057c10 */ /* 0x004fe20008ffe4ff */
[----:B------:R-:W-:Y:S02]  /*15380*/  ULDC.64 UR4, c[0x0][0xd08] ;  /* 0x0003420000047ab9 */ /* 0x000fe40000000a00 */
[----:B------:R-:W-:-:S04]  /*15390*/  ISETP.NE.U32.AND P1, PT, RZ, UR4, PT ;  /* 0x00000004ff007c0c */ /* 0x000fc8000bf25070 */
[----:B------:R2:W5:Y:S01]  /*153a0*/  @P0 LDG.E R0, desc[UR40][R4.64] ;  /* 0x0000002804000981 */ /* 0x000562000c1e1900 */
[----:B------:R-:W-:Y:S01]  /*153b0*/  ISETP.NE.AND.EX P1, PT, RZ, UR5, PT, P1 ;  /* 0x00000005ff007c0c */ /* 0x000fe2000bf25310 */
[----:B------:R-:W3:-:S12]  /*153c0*/  S2R R10, SR_TID.X ;  /* 0x00000000000a7919 */ /* 0x000ed80000002100 */
[----:B------:R-:W-:Y:S01]  /*153d0*/  @P1 IADD3 R6, P2, R6, UR4, RZ ;  /* 0x0000000406061c10 */ /* 0x000fe2000ff5e0ff */
[----:B------:R-:W-:Y:S02]  /*153e0*/  ULDC UR4, c[0x0][0xb88] ;  /* 0x0002e20000047ab9 */ /* 0x000fe40000000800 */
[----:B------:R-:W-:Y:S01]  /*153f0*/  IMAD.U32 R8, RZ, RZ, UR4 ;  /* 0x00000004ff087e24 */ /* 0x000fe2000f8e00ff */
[----:B------:R-:W-:-:S05]  /*15400*/  @P1 IADD3.X R7, R3, UR5, RZ, P2, !PT ;  /* 0x0000000503071c10 */ /* 0x000fca00097fe4ff */
[----:B------:R2:W5:Y:S01]  /*15410*/  @P1 LDG.E R8, desc[UR40][R6.64] ;  /* 0x0000002806081981 */ /* 0x000562000c1e1900 */
[----:B----4-:R-:W-:Y:S01]  /*15420*/  ISETP.NE.AND P2, PT, R25, 0x1, PT ;  /* 0x000000011900780c */ /* 0x010fe20003f45270 */
[----:B---3--:R-:W-:-:S12]  /*15430*/  VIADD R28, R10, 0xffffff80 ;  /* 0xffffff800a1c7836 */ /* 0x008fd80000000000 */
[----:B------:R-:W3:Y:S01]  /*15440*/  @P2 LDC R27, c[0x0][0xcec] ;  /* 0x00033b00ff1b2b82 */ /* 0x000ee20000000800 */
[----:B------:R-:W-:Y:S01]  /*15450*/  ISETP.GE.AND P3, PT, R28, 0x80, PT ;  /* 0x000000801c00780c */ /* 0x000fe20003f66270 */
[----:B--2---:R-:W-:-:S12]  /*15460*/  @P1 BRA `(.L_x_14952) ;  /* 0x0000000000101947 */ /* 0x004fd80003800000 */
[----:B------:R-:W-:Y:S05]  /*15470*/  @!P0 BRA `(.L_x_14952) ;  /* 0x00000000000c8947 */ /* 0x000fea0003800000 */
[----:B------:R-:W2:Y:S04]  /*15480*/  LDG.E R3, desc[UR40][R4.64] ;  /* 0x0000002804037981 */ /* 0x000ea8000c1e1900 */
[----:B-----5:R-:W2:Y:S02]  /*15490*/  LDG.E R8, desc[UR40][R4.64+0x4] ;  /* 0x0000042804087981 */ /* 0x020ea4000c1e1900 */
[----:B--2---:R-:W-:-:S07]  /*154a0*/  IMAD.IADD R8, R8, 0x1, -R3 ;  /* 0x0000000108087824 */ /* 0x004fce00078e0a03 */
.L_x_14952:
[----:B------:R-:W2:Y:S04]  /*154b0*/  LDL.LU R4, [R1+0x88] ;  /* 0x0000880001047983 */ /* 0x000ea80000300800 */
[----:B------:R-:W4:Y:S04]  /*154c0*/  LDL.LU R3, [R1+0x94] ;  /* 0x0000940001037983 */ /* 0x000f280000300800 */
[----:B------:R-:W3:Y:S04]  /*154d0*/  LDL R26, [R1+0x7c] ;  /* 0x00007c00011a7983 */ /* 0x000ee80000100800 */
[----:B------:R0:W5:Y:S01]  /*154e0*/  LDL R24, [R1+0x50] ;  /* 0x0000500001187983 */ /* 0x0001620000100800 */
[----:B------:R-:W-:Y:S01]  /*154f0*/  BSSY B1, `(.L_x_14953) ;  /* 0x000002c000017945 */ /* 0x000fe20003800000 */
[----:B-----5:R-:W-:-:S02]  /*15500*/  SHF.R.S32.HI R11, RZ, 0x1f, R0 ;  /* 0x0000001fff0b7819 */ /* 0x020fc40000011400 */
[----:B--2---:R-:W-:Y:S02]  /*15510*/  SEL R13, R4, RZ, !P0 ;  /* 0x000000ff040d7207 */ /* 0x004fe40004000000 */
[----:B----4-:R-:W-:Y:S02]  /*15520*/  SEL R14, R3, RZ, !P0 ;  /* 0x000000ff030e7207 */ /* 0x010fe40004000000 */
[----:B---3--:R-:W-:Y:S01]  /*15530*/  SHF.R.S32.HI R12, RZ, 0x1f, R26 ;  /* 0x0000001fff0c7819 */ /* 0x008fe2000001141a */
[----:B0-----:R-:W-:Y:S06]  /*15540*/  @P3 BRA `(.L_x_14954) ;  /* 0x0000000000983947 */ /* 0x001fec0003800000 */
[----:B------:R-:W0:Y:S01]  /*15550*/  LDC R9, c[0x0][0xce8] ;  /* 0x00033a00ff097b82 */ /* 0x000e220000000800 */
[----:B------:R-:W-:Y:S01]  /*15560*/  IADD3 R10, R24, -0x80, R10 ;  /* 0xffffff80180a7810 */ /* 0x000fe20007ffe00a */
[----:B0-----:R-:W-:-:S05]  /*15570*/  IMAD R3, R8, R9, RZ ;  /* 0x0000000908037224 */ /* 0x001fca00078e02ff */
        /* <DEDUP_REMOVED lines=35> */
.L_x_14954:
[----:B------:R-:W-:Y:S05]  /*157b0*/  BSYNC B1 ;  /* 0x0000000000017941 */ /* 0x000fea0003800000 */
.L_x_14953:
[--C-:B0-----:R-:W-:Y:S01]  /*157c0*/  SHF.R.S32.HI R6, RZ, 0x1f, R28.reuse ;  /* 0x0000001fff067819 */ /* 0x101fe2000001141c */
[----:B------:R-:W0:Y:S01]  /*157d0*/  @P2 LDC R9, c[0x0][0xcf0] ;  /* 0x00033c00ff092b82 */ /* 0x000e220000000800 */
[----:B------:R-:W-:Y:S01]  /*157e0*/  SHF.R.S32.HI R20, RZ, 0x1f, R28 ;  /* 0x0000001fff147819 */ /* 0x000fe2000001141c */
[----:B------:R-:W-:Y:S01]  /*157f0*/  ULDC.64 UR4, c[0x0][0xba0] ;  /* 0x0002e80000047ab9 */ /* 0x000fe20000000a00 */
[-C--:B------:R-:W-:Y:S01]  /*15800*/  LEA.HI R6, R6, R28.reuse, RZ, 0x3 ;  /* 0x0000001c06067211 */ /* 0x080fe200078f18ff */
[----:B------:R-:W-:Y:S01]  /*15810*/  IMAD R3, R11, UR4, RZ ;  /* 0x000000040b037c24 */ /* 0x000fe2000f8e02ff */
[----:B------:R-:W-:Y:S01]  /*15820*/  LEA.HI R20, R20, R28, RZ, 0x3 ;  /* 0x0000001c14147211 */ /* 0x000fe200078f18ff */
[----:B------:R-:W-:Y:S01]  /*15830*/  IMAD.WIDE.U32 R4, R0, UR4, RZ ;  /* 0x0000000400047c25 */ /* 0x000fe2000f8e00ff */
[----:B------:R-:W-:Y:S02]  /*15840*/  LOP3.LUT R6, R6, 0xfffffff8, RZ, 0xc0, !PT ;  /* 0xfffffff806067812 */ /* 0x000fe400078ec0ff */
[----:B------:R-:W-:Y:S01]  /*15850*/  SHF.R.S32.HI R20, RZ, 0x3, R20 ;  /* 0x00000003ff147819 */ /* 0x000fe20000011414 */
[----:B------:R-:W-:Y:S01]  /*15860*/  IMAD R3, R0, UR5, R3 ;  /* 0x0000000500037c24 */ /* 0x000fe2000f8e0203 */
[----:B------:R-:W-:Y:S01]  /*15870*/  ULDC.64 UR4, c[0x0][0xbe8] ;  /* 0x0002fa0000047ab9 */ /* 0x000fe20000000a00 */
[----:B------:R-:W-:-:S02]  /*15880*/  IMAD.IADD R6, R28, 0x1, -R6 ;  /* 0x000000011c067824 */ /* 0x000fc400078e0a06 */
[----:B------:R-:W-:Y:S02]  /*15890*/  IMAD R0, R12, UR4, RZ ;  /* 0x000000040c007c24 */ /* 0x000fe4000f8e02ff */
[----:B------:R-:W-:Y:S02]  /*158a0*/  IMAD R6, R6, 0x20, R20 ;  /* 0x0000002006067824 */ /* 0x000fe400078e0214 */
[----:B------:R-:W-:Y:S02]  /*158b0*/  IMAD R7, R26, UR5, R0 ;  /* 0x000000051a077c24 */ /* 0x000fe4000f8e0200 */
[----:B------:R-:W-:Y:S02]  /*158c0*/  IMAD.IADD R10, R24, 0x1, R6 ;  /* 0x00000001180a7824 */ /* 0x000fe400078e0206 */
[----:B------:R-:W-:Y:S02]  /*158d0*/  IMAD.IADD R5, R5, 0x1, R3 ;  /* 0x0000000105057824 */ /* 0x000fe400078e0203 */
[----:B------:R-:W-:-:S04]  /*158e0*/  @P2 IMAD.HI.U32 R0, R10, R27, RZ ;  /* 0x0000001b0a002227 */ /* 0x000fc800078e00ff */
[----:B------:R-:W-:Y:S01]  /*158f0*/  IMAD.WIDE.U32 R4, R26, UR4, R4 ;  /* 0x000000041a047c25 */ /* 0x000fe2000f8e0004 */
[----:B------:R-:W-:-:S03]  /*15900*/  ULDC.64 UR4, c[0x0][0xbf0] ;  /* 0x0002fc0000047ab9 */ /* 0x000fc60000000a00 */
[----:B------:R-:W-:Y:S01]  /*15910*/  IMAD.MOV.U32 R3, RZ, RZ, R10 ;  /* 0x000000ffff037224 */ /* 0x000fe200078e000a */
[----:B0-----:R-:W-:Y:S01]  /*15920*/  @P2 SHF.R.U32.HI R3, RZ, R9, R0 ;  /* 0x00000009ff032219 */ /* 0x001fe20000011600 */
        /* <DEDUP_REMOVED lines=24> */
[----:B------:R0:W2:Y:S04]  /*15ab0*/  SHFL.IDX PT, R0, R4, RZ, 0x181f ;  /* 0x00181fff04007589 */ /* 0x0000a800000e0000 */
[----:B------:R0:W3:Y:S02]  /*15ac0*/  SHFL.IDX PT, R14, R3, RZ, 0x181f ;  /* 0x00181fff030e7589 */ /* 0x0000e400000e0000 */
.L_x_15166:
[----:B------:R-:W-:Y:S01]  /*15ad0*/  IMAD R8, R8, R25, RZ ;  /* 0x0000001908087224 */ /* 0x000fe200078e02ff */
[----:B------:R-:W-:Y:S01]  /*15ae0*/  BSSY B1, `(.L_x_14956) ;  /* 0x000001d000017945 */ /* 0x000fe20003800000 */
[----:B------:R-:W-:-:S05]  /*15af0*/  IMAD.IADD R7, R20, 0x1, R24 ;  /* 0x0000000114077824 */ /* 0x000fca00078e0218 */
[----:B------:R-:W-:-:S13]  /*15b00*/  ISETP.GE.AND P0, PT, R7, R8, PT ;  /* 0x000000080700720c */ /* 0x000fda0003f06270 */
[----:B------:R-:W-:Y:S05]  /*15b10*/  @P0 BRA `(.L_x_14957) ;  /* 0x0000000000640947 */ /* 0x000fea0003800000 */
[----:B------:R-:W4:Y:S01]  /*15b20*/  LDL R20, [R1+0x3c] ;  /* 0x00003c0001147983 */ /* 0x000f220000100800 */
[----:B------:R-:W-:-:S03]  /*15b30*/  ULDC UR4, c[0x0][0xbc8] ;  /* 0x0002f20000047ab9 */ /* 0x000fc60000000800 */
[----:B------:R-:W5:Y:S04]  /*15b40*/  LDL R15, [R1+0x70] ;  /* 0x00007000010f7983 */ /* 0x000f680000100800 */
[----:B------:R-:W2:Y:S04]  /*15b50*/  LDL R9, [R1+0x6c] ;  /* 0x00006c0001097983 */ /* 0x000ea80000100800 */
[----:B------:R-:W3:Y:S04]  /*15b60*/  LDL R5, [R1+0x74] ;  /* 0x0000740001057983 */ /* 0x000ee80000100800 */
[----:B------:R-:W3:Y:S04]  /*15b70*/  LDL R21, [R1+0xb4] ;  /* 0x0000b40001157983 */ /* 0x000ee80000100800 */
[----:B------:R-:W3:Y:S04]  /*15b80*/  LDL R26, [R1+0xb0] ;  /* 0x0000b000011a7983 */ /* 0x000ee80000100800 */
[----:B------:R-:W3:Y:S04]  /*15b90*/  LDL R24, [R1+0xac] ;  /* 0x0000ac0001187983 */ /* 0x000ee80000100800 */
[----:B------:R-:W3:Y:S01]  /*15ba0*/  LDL R6, [R1+0xa8] ;  /* 0x0000a80001067983 */ /* 0x000ee20000100800 */
[----:B----4-:R-:W-:-:S02]  /*15bb0*/  ISETP.GE.AND P3, PT, R20, UR4, PT ;  /* 0x0000000414007c0c */ /* 0x010fc4000bf66270 */
[----:B-----5:R-:W-:Y:S02]  /*15bc0*/  ISETP.GE.AND P2, PT, R15, UR4, PT ;  /* 0x000000040f007c0c */ /* 0x020fe4000bf46270 */
[----:B--2---:R-:W-:Y:S02]  /*15bd0*/  ISETP.GE.AND P1, PT, R9, UR4, PT ;  /* 0x0000000409007c0c */ /* 0x004fe4000bf26270 */
[----:B---3--:R-:W-:-:S07]  /*15be0*/  ISETP.GE.AND P0, PT, R5, UR4, PT ;  /* 0x0000000405007c0c */ /* 0x008fce000bf06270 */
[CC--:B------:R-:W-:Y:S02]  /*15bf0*/  @!P3 LEA R10, P5, R20.reuse, R14.reuse, 0x1 ;  /* 0x0000000e140ab211 */ /* 0x0c0fe400078a08ff */
[----:B------:R-:W-:Y:S02]  /*15c00*/  @!P2 LEA R12, P4, R15, R14, 0x1 ;  /* 0x0000000e0f0ca211 */ /* 0x000fe400078808ff */
[----:B------:R-:W-:Y:S02]  /*15c10*/  @!P3 LEA.HI.X R11, R20, R0, R21, 0x1, P5 ;  /* 0x00000000140bb211 */ /* 0x000fe400028f0c15 */
[----:B------:R-:W-:Y:S02]  /*15c20*/  @!P1 LEA R20, P5, R9, R14, 0x1 ;  /* 0x0000000e09149211 */ /* 0x000fe400078a08ff */
[----:B------:R-:W-:Y:S02]  /*15c30*/  @!P2 LEA.HI.X R13, R15, R0, R26, 0x1, P4 ;  /* 0x000000000f0da211 */ /* 0x000fe400020f0c1a */
[----:B------:R-:W-:-:S02]  /*15c40*/  @!P0 LEA R14, P4, R5, R14, 0x1 ;  /* 0x0000000e050e8211 */ /* 0x000fc400078808ff */
[-C--:B------:R-:W-:Y:S02]  /*15c50*/  @!P1 LEA.HI.X R21, R9, R0.reuse, R24, 0x1, P5 ;  /* 0x0000000009159211 */ /* 0x080fe400028f0c18 */
[----:B------:R-:W-:Y:S01]  /*15c60*/  @!P0 LEA.HI.X R15, R5, R0, R6, 0x1, P4 ;  /* 0x00000000050f8211 */ /* 0x000fe200020f0c06 */
[----:B------:R4:W-:Y:S04]  /*15c70*/  @!P3 ST.E.128 desc[UR40][R10.64], RZ ;  /* 0x000000ff0a00b985 */ /* 0x0009e8000c101d28 */
[----:B------:R4:W-:Y:S04]  /*15c80*/  @!P2 ST.E.128 desc[UR40][R12.64], RZ ;  /* 0x000000ff0c00a985 */ /* 0x0009e8000c101d28 */
[----:B------:R4:W-:Y:S04]  /*15c90*/  @!P1 ST.E.128 desc[UR40][R20.64], RZ ;  /* 0x000000ff14009985 */ /* 0x0009e8000c101d28 */
[----:B------:R4:W-:Y:S02]  /*15ca0*/  @!P0 ST.E.128 desc[UR40][R14.64], RZ ;  /* 0x000000ff0e008985 */ /* 0x0009e4000c101d28 */
.L_x_14957:
[----:B------:R-:W-:Y:S05]  /*15cb0*/  BSYNC B1 ;  /* 0x0000000000017941 */ /* 0x000fea0003800000 */
.L_x_14956:
[----:B------:R-:W-:-:S03]  /*15cc0*/  UMOV UR4, 0xffffffff ;  /* 0xffffffff00047882 */ /* 0x000fc60000000000 */
[----:B------:R-:W-:Y:S05]  /*15cd0*/  BRA.DIV UR4, `(.L_x_14958) ;  /* 0x0000009e04887947 */ /* 0x000fea000b800000 */
[----:B--2---:R2:W0:Y:S04]  /*15ce0*/  SHFL.IDX PT, R0, R4, 0x1, 0x181f ;  /* 0x00381f0004007f89 */ /* 0x00442800000e0000 */
[----:B---34-:R2:W3:Y:S02]  /*15cf0*/  SHFL.IDX PT, R14, R3, 0x1, 0x181f ;  /* 0x00381f00030e7f89 */ /* 0x0184e400000e0000 */
.L_x_15170:
[----:B------:R-:W-:Y:S01]  /*15d00*/  VIADD R5, R7, 0x20 ;  /* 0x0000002007057836 */ /* 0x000fe20000000000 */
[----:B------:R-:W-:Y:S04]  /*15d10*/  BSSY B1, `(.L_x_14959) ;  /* 0x000001c000017945 */ /* 0x000fe80003800000 */
[----:B------:R-:W-:-:S13]  /*15d20*/  ISETP.GE.AND P0, PT, R5, R8, PT ;  /* 0x000000080500720c */ /* 0x000fda0003f06270 */
[----:B------:R-:W-:Y:S05]  /*15d30*/  @P0 BRA `(.L_x_14960) ;  /* 0x0000000000640947 */ /* 0x000fea0003800000 */
[----:B------:R-:W4:Y:S01]  /*15d40*/  LDL R20, [R1+0x3c] ;  /* 0x00003c0001147983 */ /* 0x000f220000100800 */
[----:B------:R-:W-:-:S03]  /*15d50*/  ULDC UR4, c[0x0][0xbc8] ;  /* 0x0002f20000047ab9 */ /* 0x000fc60000000800 */
[----:B------:R-:W5:Y:S04]  /*15d60*/  LDL R15, [R1+0x70] ;  /* 0x00007000010f7983 */ /* 0x000f680000100800 */
[----:B------:R-:W2:Y:S04]  /*15d70*/  LDL R24, [R1+0x6c] ;  /* 0x00006c0001187983 */ /* 0x000ea80000100800 */
[----:B------:R-:W3:Y:S04]  /*15d80*/  LDL R6, [R1+0x74] ;  /* 0x0000740001067983 */ /* 0x000ee80000100800 */
[----:B------:R-:W0:Y:S04]  /*15d90*/  LDL R21, [R1+0xb4] ;  /* 0x0000b40001157983 */ /* 0x000e280000100800 */
        /* <DEDUP_REMOVED lines=8> */
[C---:B------:R-:W-:Y:S02]  /*15e20*/  @!P2 LEA R12, P4, R15.reuse, R14, 0x1 ;  /* 0x0000000e0f0ca211 */ /* 0x040fe400078808ff */
[----:B0-----:R-:W-:Y:S02]  /*15e30*/  @!P3 LEA.HI.X R11, R20, R0, R21, 0x1, P5 ;  /* 0x00000000140bb211 */ /* 0x001fe400028f0c15 */
        /* <DEDUP_REMOVED lines=9> */
.L_x_14960:
[----:B------:R-:W-:Y:S05]  /*15ed0*/  BSYNC B1 ;  /* 0x0000000000017941 */ /* 0x000fea0003800000 */
.L_x_14959:
[----:B------:R-:W-:-:S03]  /*15ee0*/  UMOV UR4, 0xffffffff ;  /* 0xffffffff00047882 */ /* 0x000fc60000000000 */
[----:B------:R-:W-:Y:S05]  /*15ef0*/  BRA.DIV UR4, `(.L_x_14961) ;  /* 0x0000009e04487947 */ /* 0x000fea000b800000 */
[----:B0-----:R0:W0:Y:S04]  /*15f00*/  SHFL.IDX PT, R0, R4, 0x2, 0x181f ;  /* 0x00581f0004007f89 */ /* 0x00102800000e0000 */
[----:B---34-:R3:W4:Y:S02]  /*15f10*/  SHFL.IDX PT, R14, R3, 0x2, 0x181f ;  /* 0x00581f00030e7f89 */ /* 0x01872400000e0000 */
.L_x_15174:
[----:B------:R-:W-:Y:S01]  /*15f20*/  IADD3 R5, R7, 0x40, RZ ;  /* 0x0000004007057810 */ /* 0x000fe20007ffe0ff */
[----:B------:R-:W-:Y:S03]  /*15f30*/  BSSY B1, `(.L_x_14962) ;  /* 0x000001c000017945 */ /* 0x000fe60003800000 */
[----:B------:R-:W-:-:S13]  /*15f40*/  ISETP.GE.AND P0, PT, R5, R8, PT ;  /* 0x000000080500720c */ /* 0x000fda0003f06270 */
[----:B------:R-:W-:Y:S05]  /*15f50*/  @P0 BRA `(.L_x_14963) ;  /* 0x0000000000640947 */ /* 0x000fea0003800000 */
[----:B------:R-:W5:Y:S01]  /*15f60*/  LDL R20, [R1+0x3c] ;  /* 0x00003c0001147983 */ /* 0x000f620000100800 */
[----:B------:R-:W-:-:S03]  /*15f70*/  ULDC UR4, c[0x0][0xbc8] ;  /* 0x0002f20000047ab9 */ /* 0x000fc60000000800 */
[----:B------:R-:W2:Y:S04]  /*15f80*/  LDL R15, [R1+0x70] ;  /* 0x00007000010f7983 */ /* 0x000ea80000100800 */
[----:B------:R-:W3:Y:S04]  /*15f90*/  LDL R24, [R1+0x6c] ;  /* 0x00006c0001187983 */ /* 0x000ee80000100800 */
[----:B------:R-:W4:Y:S04]  /*15fa0*/  LDL R6, [R1+0x74] ;  /* 0x0000740001067983 */ /* 0x000f280000100800 */
[----:B------:R-:W0:Y:S04]  /*15fb0*/  LDL R21, [R1+0xb4] ;  /* 0x0000b40001157983 */ /* 0x000e280000100800 */
[----:B------:R-:W4:Y:S04]  /*15fc0*/  LDL R26, [R1+0xb0] ;  /* 0x0000b000011a7983 */ /* 0x000f280000100800 */
[----:B------:R-:W4:Y:S04]  /*15fd0*/  LDL R25, [R1+0xac] ;  /* 0x0000ac0001197983 */ /* 0x000f280000100800 */
[----:B------:R-:W4:Y:S01]  /*15fe0*/  LDL R9, [R1+0xa8] ;  /* 0x0000a80001097983 */ /* 0x000f220000100800 */
[----:B-----5:R-:W-:-:S02]  /*15ff0*/  ISETP.GE.AND P3, PT, R20, UR4, PT ;  /* 0x0000000414007c0c */ /* 0x020fc4000bf66270 */
[----:B--2---:R-:W-:Y:S02]  /*16000*/  ISETP.GE.AND P2, PT, R15, UR4, PT ;  /* 0x000000040f007c0c */ /* 0x004fe4000bf46270 */
[----:B---3--:R-:W-:Y:S02]  /*16010*/  ISETP.GE.AND P1, PT, R24, UR4, PT ;  /* 0x0000000418007c0c */ /* 0x008fe4000bf26270 */
[----:B----4-:R-:W-:-:S07]  /*16020*/  ISETP.GE.AND P0, PT, R6, UR4, PT ;  /* 0x0000000406007c0c */ /* 0x010fce000bf06270 */
        /* <DEDUP_REMOVED lines=12> */
.L_x_14963:
[----:B------:R-:W-:Y:S05]  /*160f0*/  BSYNC B1 ;  /* 0x0000000000017941 */ /* 0x000fea0003800000 */
.L_x_14962:
[----:B------:R-:W-:-:S03]  /*16100*/  UMOV UR4, 0xffffffff ;  /* 0xffffffff00047882 */ /* 0x000fc60000000000 */
[----:B------:R-:W-:Y:S05]  /*16110*/  BRA.DIV UR4, `(.L_x_14964) ;  /* 0x0000009e04087947 */ /* 0x000fea000b800000 */
[----:B0-----:R0:W0:Y:S04]  /*16120*/  SHFL.IDX PT, R0, R4, 0x3, 0x181f ;  /* 0x00781f0004007f89 */ /* 0x00102800000e0000 */
[----:B----4-:R4:W0:Y:S02]  /*16130*/  SHFL.IDX PT, R14, R3, 0x3, 0x181f ;  /* 0x00781f00030e7f89 */ /* 0x01082400000e0000 */
.L_x_15178:
[----:B--234-:R-:W-:-:S05]  /*16140*/  VIADD R3, R7, 0x60 ;  /* 0x0000006007037836 */ /* 0x01cfca0000000000 */
[----:B------:R-:W-:-:S13]  /*16150*/  ISETP.GE.AND P0, PT, R3, R8, PT ;  /* 0x000000080300720c */ /* 0x000fda0003f06270 */
[----:B------:R-:W-:Y:S05]  /*16160*/  @P0 BRA `(.L_x_14951) ;  /* 0x0000000000640947 */ /* 0x000fea0003800000 */
[----:B------:R-:W2:Y:S01]  /*16170*/  LDL R9, [R1+0x3c] ;  /* 0x00003c0001097983 */ /* 0x000ea20000100800 */
[----:B------:R-:W-:-:S03]  /*16180*/  ULDC UR4, c[0x0][0xbc8] ;  /* 0x0002f20000047ab9 */ /* 0x000fc60000000800 */
[----:B------:R-:W3:Y:S04]  /*16190*/  LDL R15, [R1+0x70] ;  /* 0x00007000010f7983 */ /* 0x000ee80000100800 */
[----:B------:R-:W4:Y:S04]  /*161a0*/  LDL R12, [R1+0x6c] ;  /* 0x00006c00010c7983 */ /* 0x000f280000100800 */
[----:B------:R-:W5:Y:S04]  /*161b0*/  LDL R10, [R1+0x74] ;  /* 0x00007400010a7983 */ /* 0x000f680000100800 */
[----:B------:R-:W5:Y:S04]  /*161c0*/  LDL R21, [R1+0xb4] ;  /* 0x0000b40001157983 */ /* 0x000f680000100800 */
[----:B------:R-:W5:Y:S04]  /*161d0*/  LDL R20, [R1+0xb0] ;  /* 0x0000b00001147983 */ /* 0x000f680000100800 */
[----:B------:R-:W5:Y:S04]  /*161e0*/  LDL R13, [R1+0xac] ;  /* 0x0000ac00010d7983 */ /* 0x000f680000100800 */
[----:B------:R-:W5:Y:S01]  /*161f0*/  LDL R11, [R1+0xa8] ;  /* 0x0000a800010b7983 */ /* 0x000f620000100800 */
[----:B--2---:R-:W-:-:S02]  /*16200*/  ISETP.GE.AND P3, PT, R9, UR4, PT ;  /* 0x0000000409007c0c */ /* 0x004fc4000bf66270 */
[----:B---3--:R-:W-:Y:S02]  /*16210*/  ISETP.GE.AND P2, PT, R15, UR4, PT ;  /* 0x000000040f007c0c */ /* 0x008fe4000bf46270 */
[----:B----4-:R-:W-:Y:S02]  /*16220*/  ISETP.GE.AND P1, PT, R12, UR4, PT ;  /* 0x000000040c007c0c */ /* 0x010fe4000bf26270 */
[----:B-----5:R-:W-:-:S07]  /*16230*/  ISETP.GE.AND P0, PT, R10, UR4, PT ;  /* 0x000000040a007c0c */ /* 0x020fce000bf06270 */
[-C--:B0-----:R-:W-:Y:S02]  /*16240*/  @!P3 LEA R4, P5, R9, R14.reuse, 0x1 ;  /* 0x0000000e0904b211 */ /* 0x081fe400078a08ff */
        /* <DEDUP_REMOVED lines=11> */
.L_x_14951:
[----:B------:R-:W-:Y:S05]  /*16300*/  BSYNC B0 ;  /* 0x0000000000007941 */ /* 0x000fea0003800000 */
.L_x_14942:
[----:B------:R-:W-:Y:S02]  /*16310*/  ULDC UR4, c[0x0][0xd3c] ;  /* 0x00034f0000047ab9 */ /* 0x000fe40000000800 */
[----:B------:R-:W-:-:S13]  /*16320*/  ISETP.GE.AND P0, PT, R87, UR4, PT ;  /* 0x0000000457007c0c */ /* 0x000fda000bf06270 */
[----:B------:R-:W-:Y:S05]  /*16330*/  @!P0 BRA `(.L_x_14965) ;  /* 0xfffffeac00948947 */ /* 0x000fea000383ffff */
[----:B------:R-:W-:Y:S05]  /*16340*/  BRA `(.L_x_14816) ;  /* 0x0000008800207947 */ /* 0x000fea0003800000 */
.L_x_14814:
        /* <DEDUP_REMOVED lines=18> */
.L_x_14966:
        /* <DEDUP_REMOVED lines=42> */
.L_x_14972:
        /* <DEDUP_REMOVED lines=12> */
.L_x_14971:
[----:B------:R-:W-:Y:S05]  /*167d0*/  BSYNC B0 ;  /* 0x0000000000007941 */ /* 0x000fea0003800000 */
.L_x_14970:
        /* <DEDUP_REMOVED lines=21> */
.L_x_14968:
        /* <DEDUP_REMOVED lines=20> */
.L_x_14973:
[----:B-1----:R-:W-:Y:S01]  /*16a70*/  IMAD.MOV R2, RZ, RZ, -R3 ;  /* 0x000000ffff027224 */ /* 0x002fe200078e0a03 */
[----:B--2---:R-:W-:Y:S01]  /*16a80*/  IABS R4, R8 ;  /* 0x0000000800047213 */ /* 0x004fe20000000000 */
[----:B---3--:R-:W-:Y:S02]  /*16a90*/  IMAD R16, R16, UR5, R7 ;  /* 0x0000000510107c24 */ /* 0x008fe4000f8e0207 */
[----:B------:R-:W-:Y:S01]  /*16aa0*/  IMAD R7, R2, R9, RZ ;  /* 0x0000000902077224 */ /* 0x000fe200078e02ff */
[----:B------:R-:W-:Y:S01]  /*16ab0*/  MOV R2, RZ ;  /* 0x000000ff00027202 */ /* 0x000fe20000000f00 */
[----:B------:R-:W-:-:S04]  /*16ac0*/  IMAD.MOV R4, RZ, RZ, -R4 ;  /* 0x000000ffff047224 */ /* 0x000fc800078e0a04 */
        /* <DEDUP_REMOVED lines=39> */
[-C--:B------:R-:W-:Y:S01]  /*16d40*/  @!P1 IADD3 R9, R9, -R6.reuse, RZ ;  /* 0x8000000609099210 */ /* 0x080fe20007ffe0ff */
        /* <DEDUP_REMOVED lines=11> */
.L_x_14969:
[----:B------:R-:W-:Y:S02]  /*16e00*/  IMAD.MOV.U32 R17, RZ, RZ, RZ ;  /* 0x000000ffff117224 */ /* 0x000fe400078e00ff */
[----:B------:R-:W-:Y:S02]  /*16e10*/  IMAD.U32 R16, RZ, RZ, UR6 ;  /* 0x00000006ff107e24 */ /* 0x000fe4000f8e00ff */
[----:B------:R-:W-:-:S07]  /*16e20*/  IMAD.MOV.U32 R18, RZ, RZ, RZ ;  /* 0x000000ffff127224 */ /* 0x000fce00078e00ff */
.L_x_14974:
[----:B------:R-:W-:-:S13]  /*16e30*/  ISETP.NE.AND P0, PT, R0, RZ, PT ;  /* 0x000000ff0000720c */ /* 0x000fda0003f05270 */
[----:B------:R-:W1:Y:S01]  /*16e40*/  @!P0 S2R R3, SR_CgaCtaId ;  /* 0x0000000000038919 */ /* 0x000e620000008800 */
[----:B------:R-:W-:-:S04]  /*16e50*/  @!P0 MOV R0, 0x400 ;  /* 0x0000040000008802 */ /* 0x000fc80000000f00 */
[----:B-1----:R-:W-:-:S05]  /*16e60*/  @!P0 LEA R0, R3, R0, 0x18 ;  /* 0x0000000003008211 */ /* 0x002fca00078ec0ff */
[----:B------:R2:W-:Y:S01]  /*16e70*/  @!P0 STS.128 [R0+0x324d0], R16 ;  /* 0x0324d01000008388 */ /* 0x0005e20000000c00 */
[----:B------:R-:W-:Y:S06]  /*16e80*/  BAR.ARV 0x5, 0x180 ;  /* 0x0146000000007b1d */ /* 0x000fec0000002000 */
.L_x_14967:
        /* <DEDUP_REMOVED lines=38> */
.L_x_15121:
[----:B01----:R-:W0:Y:S02]  /*170f0*/  LDC.64 R2, c[0x0][0xd88] ;  /* 0x00036200ff027b82 */ /* 0x003e240000000a00 */
[----:B0-----:R-:W-:-:S05]  /*17100*/  IMAD.WIDE R2, R19, 0x4, R2 ;  /* 0x0000000413027825 */ /* 0x001fca00078e0202 */
[----:B------:R-:W1:Y:S01]  /*17110*/  LDG.E R13, desc[UR40][R2.64] ;  /* 0x00000028020d7981 */ /* 0x000e62000c1e1900 */
[----:B------:R-:W-:Y:S05]  /*17120*/  YIELD ;  /* 0x0000000000007946 */ /* 0x000fea0003800000 */
[----:B------:R-:W-:Y:S01]  /*17130*/  ULDC.64 UR4, c[0x0][0xb20] ;  /* 0x0002c80000047ab9 */ /* 0x000fe20000000a00 */
[----:B--2---:R-:W-:Y:S01]  /*17140*/  IMAD.MOV.U32 R0, RZ, RZ, RZ ;  /* 0x000000ffff007224 */ /* 0x004fe200078e00ff */
[----:B------:R-:W-:Y:S01]  /*17150*/  ISETP.NE.U32.AND P0, PT, RZ, UR4, PT ;  /* 0x00000004ff007c0c */ /* 0x000fe2000bf05070 */
[----:B------:R-:W-:Y:S01]  /*17160*/  ULDC.64 UR10, c[0x0][0xb10] ;  /* 0x0002c400000a7ab9 */ /* 0x000fe20000000a00 */
[----:B------:R-:W-:Y:S01]  /*17170*/  ULDC.64 UR8, c[0x0][0xb08] ;  /* 0x0002c20000087ab9 */ /* 0x000fe20000000a00 */
[----:B------:R-:W-:Y:S01]  /*17180*/  ULDC.64 UR6, c[0x0][0xb00] ;  /* 0x0002c00000067ab9 */ /* 0x000fe20000000a00 */
[----:B------:R-:W-:-:S02]  /*17190*/  ISETP.NE.AND.EX P0, PT, RZ, UR5, PT, P0 ;  /* 0x00000005ff007c0c */ /* 0x000fc4000bf05300 */
[----:B-1----:R-:W-:Y:S01]  /*171a0*/  SHF.R.S32.HI R4, RZ, 0x1f, R13 ;  /* 0x0000001fff047819 */ /* 0x002fe2000001140d */
        /* <DEDUP_REMOVED lines=47> */
[----:B0---4-:R-:W-:Y:S06]  /*174a0*/  @P3 BRA `(.L_x_14976) ;  /* 0x0000000000143947 */ /* 0x011fec0003800000 */
[----:B------:R-:W-:Y:S05]  /*174b0*/  @!P2 BRA `(.L_x_14976) ;  /* 0x000000000010a947 */ /* 0x000fea0003800000 */
[----:B------:R-:W2:Y:S04]  /*174c0*/  LDG.E R11, desc[UR40][R4.64] ;  /* 0x00000028040b7981 */ /* 0x000ea8000c1e1900 */
[----:B------:R-:W2:Y:S02]  /*174d0*/  LDG.E R4, desc[UR40][R4.64+0x4] ;  /* 0x0000042804047981 */ /* 0x000ea4000c1e1900 */
[----:B--2--5:R-:W-:-:S05]  /*174e0*/  IMAD.IADD R14, R4, 0x1, -R11 ;  /* 0x00000001040e7824 */ /* 0x024fca00078e0a0b */
[----:B------:R0:W-:Y:S02]  /*174f0*/  STL [R1+0x3c], R14 ;  /* 0x00003c0e01007387 */ /* 0x0001e40000100800 */
.L_x_14976:
        /* <DEDUP_REMOVED lines=12> */
.L_x_14977:
[----:B------:R-:W-:Y:S05]  /*175c0*/  @!P0 BRA `(.L_x_14978) ;  /* 0x00000000000c8947 */ /* 0x000fea0003800000 */
[----:B------:R-:W2:Y:S04]  /*175d0*/  LDG.E R10, desc[UR40][R8.64] ;  /* 0x00000028080a7981 */ /* 0x000ea8000c1e1900 */
[----:B------:R-:W2:Y:S02]  /*175e0*/  LDG.E R8, desc[UR40][R8.64+0x4] ;  /* 0x0000042808087981 */ /* 0x000ea4000c1e1900 */
[----:B--2---:R-:W-:-:S07]  /*175f0*/  IADD3 R10, -R10, R8, RZ ;  /* 0x000000080a0a7210 */ /* 0x004fce0007ffe1ff */
.L_x_14978:
        /* <DEDUP_REMOVED lines=47> */
.L_x_15181:
[----:B--2---:R-:W-:Y:S02]  /*178f0*/  ISETP.NE.AND P0, PT, R14, RZ, PT ;  /* 0x000000ff0e00720c */ /* 0x004fe40003f05270 */
[----:B------:R-:W-:-:S11]  /*17900*/  PLOP3.LUT P6, PT, PT, PT, PT, 0x8, 0x0 ;  /* 0x000000000000781c */ /* 0x000fd60003fce170 */
[----:B------:R-:W-:Y:S05]  /*17910*/  @P0 BRA `(.L_x_14982) ;  /* 0x00000000000c0947 */ /* 0x000fea0003800000 */
[----:B------:R-:W-:-:S03]  /*17920*/  UMOV UR4, 0xffffffff ;  /* 0xffffffff00047882 */ /* 0x000fc60000000000 */
[----:B------:R-:W-:Y:S05]  /*17930*/  BRA.DIV UR4, `(.L_x_14983) ;  /* 0x00000086047c7947 */ /* 0x000fea000b800000 */
[----:B------:R-:W-:-:S13]  /*17940*/  ELECT P6, URZ, PT ;  /* 0x00000000003f782f */ /* 0x000fda00038c0000 */
.L_x_14982:
[----:B0-----:R-:W2:Y:S04]  /*17950*/  LDL R4, [R1+0x6c] ;  /* 0x00006c0001047983 */ /* 0x001ea80000100800 */
[----:B------:R-:W3:Y:S01]  /*17960*/  LDL R6, [R1+0x4] ;  /* 0x0000040001067983 */ /* 0x000ee20000100800 */
[----:B------:R-:W-:Y:S01]  /*17970*/  BSSY B1, `(.L_x_14984) ;  /* 0x0000008000017945 */ /* 0x000fe20003800000 */
[----:B--2---:R-:W-:-:S05]  /*17980*/  VIADD R4, R4, 0x1 ;  /* 0x0000000104047836 */ /* 0x004fca0000000000 */
[----:B------:R-:W-:-:S04]  /*17990*/  LEA.HI R5, R4, R4, RZ, 0x1 ;  /* 0x0000000404057211 */ /* 0x000fc800078f08ff */
[----:B------:R-:W-:-:S04]  /*179a0*/  LOP3.LUT R5, R5, 0xfffffffe, RZ, 0xc0, !PT ;  /* 0xfffffffe05057812 */ /* 0x000fc800078ec0ff */
[----:B------:R-:W-:-:S04]  /*179b0*/  IADD3 R4, R4, -R5, RZ ;  /* 0x8000000504047210 */ /* 0x000fc80007ffe0ff */
[----:B------:R-:W-:-:S04]  /*179c0*/  SHF.L.U32 R4, R4, 0x1f, RZ ;  /* 0x0000001f04047819 */ /* 0x000fc800000006ff */
[----:B---3--:R-:W0:Y:S02]  /*179d0*/  SYNCS.PHASECHK.TRANS64.TRYWAIT P0, [R6+URZ+0x32420], R4 ;  /* 0x03242004060075a7 */ /* 0x008e24000800017f */
[----:B0-----:R-:W-:Y:S05]  /*179e0*/  @!P0 BRA `(.L_x_14985) ;  /* 0x0000008400708947 */ /* 0x001fea0003800000 */
.L_x_15184:
[----:B------:R-:W-:Y:S05]  /*179f0*/  BSYNC B1 ;  /* 0x0000000000017941 */ /* 0x000fea0003800000 */
.L_x_14984:
        /* <DEDUP_REMOVED lines=14> */
.L_x_15185:
[----:B------:R-:W-:Y:S05]  /*17ae0*/  BSYNC B2 ;  /* 0x0000000000027941 */ /* 0x000fea0003800000 */
.L_x_14988:
        /* <DEDUP_REMOVED lines=9> */
.L_x_14991:
[----:B------:R-:W-:Y:S05]  /*17b80*/  BSYNC B2 ;  /* 0x0000000000027941 */ /* 0x000fea0003800000 */
.L_x_14990:
        /* <DEDUP_REMOVED lines=14> */
.L_x_14992:
        /* <DEDUP_REMOVED lines=13> */
.L_x_15186:
[----:B------:R-:W-:Y:S05]  /*17d40*/  BSYNC B2 ;  /* 0x0000000000027941 */ /* 0x000fea0003800000 */
.L_x_14993:
        /* <DEDUP_REMOVED lines=11> */
.L_x_14996:
[----:B------:R-:W-:Y:S05]  /*17e00*/  BSYNC B2 ;  /* 0x0000000000027941 */ /* 0x000fea0003800000 */
.L_x_14995:
        /* <DEDUP_REMOVED lines=11> */
.L_x_14997:
        /* <DEDUP_REMOVED lines=15> */
.L_x_14998:
        /* <DEDUP_REMOVED lines=15> */
.L_x_14999:
        /* <DEDUP_REMOVED lines=15> */
.L_x_15000:
        /* <DEDUP_REMOVED lines=10> */
.L_x_14987:
[----:B------:R-:W-:Y:S05]  /*18230*/  BSYNC B1 ;  /* 0x0000000000017941 */ /* 0x000fea0003800000 */
.L_x_14986:
        /* <DEDUP_REMOVED lines=13> */
.L_x_15016:
        /* <DEDUP_REMOVED lines=14> */
.L_x_15187:
[----:B------:R-:W-:Y:S05]  /*183f0*/  BSYNC B2 ;  /* 0x0000000000027941 */ /* 0x000fea0003800000 */
.L_x_15003:
        /* <DEDUP_REMOVED lines=9> */
.L_x_15006:
[----:B------:R-:W-:Y:S05]  /*18490*/  BSYNC B2 ;  /* 0x0000000000027941 */ /* 0x000fea0003800000 */
.L_x_15005:
        /* <DEDUP_REMOVED lines=13> */
.L_x_15007:
        /* <DEDUP_REMOVED lines=13> */
.L_x_15188:
[----:B------:R-:W-:Y:S05]  /*18640*/  BSYNC B2 ;  /* 0x0000000000027941 */ /* 0x000fea0003800000 */
.L_x_15008:
        /* <DEDUP_REMOVED lines=11> */
.L_x_15011:
[----:B------:R-:W-:Y:S05]  /*18700*/  BSYNC B2 ;  /* 0x0000000000027941 */ /* 0x000fea0003800000 */
.L_x_15010:
[----:B------:R-:W2:Y:S04]  /*18710*/  LDL R7, [R1+0x4] ;  /* 0x0000040001077983 */ /* 0x000ea80000100800 */
[----:B01----:R-:W2:Y:S01]  /*18720*/  LDL R6, [R1+0xc] ;  /* 0x00000c0001067983 */ /* 0x003ea20000100800 */
[----:B------:R-:W-:Y:S01]  /*18730*/  R2UR UR10, R11 ;  /* 0x000000000b0a72ca */ /* 0x000fe200000e0000 */
[----:B------:R-:W-:Y:S01]  /*18740*/  UIADD3 UR4, UP0, UR38, 0x670, URZ ;  /* 0x0000067026047890 */ /* 0x000fe2000ff1e03f */
[----:B------:R-:W-:Y:S02]  /*18750*/  R2UR UR6, R12 ;  /* 0x000000000c0672ca */ /* 0x000fe400000e0000 */
[----:B------:R-:W-:Y:S01]  /*18760*/  R2UR UR7, R13 ;  /* 0x000000000d0772ca */ /* 0x000fe200000e0000 */
[----:B------:R-:W-:Y:S01]  /*18770*/  UIADD3.X UR5, URZ, UR39, URZ, UP0, !UPT ;  /* 0x000000273f057290 */ /* 0x000fe200087fe43f */
[----:B------:R-:W-:-:S02]  /*18780*/  PLOP3.LUT P1, PT, PT, PT, PT, 0x80, 0x0 ;  /* 0x000000000000781c */ /* 0x000fc40003f2f070 */
[----:B------:R-:W-:Y:S01]  /*18790*/  IADD3 R5, R5, 0x324b0, RZ ;  /* 0x000324b005057810 */ /* 0x000fe20007ffe0ff */
[----:B--2---:R-:W-:-:S04]  /*187a0*/  IMAD R6, R6, 0xc000, R7 ;  /* 0x0000c00006067824 */ /* 0x004fc800078e0207 */
[----:B------:R-:W-:-:S07]  /*187b0*/  VIADD R7, R6, 0x400 ;  /* 0x0000040006077836 */ /* 0x000fce0000000000 */
.L_x_15012:
        /* <DEDUP_REMOVED lines=15> */
.L_x_15013:
        /* <DEDUP_REMOVED lines=15> */
.L_x_15014:
        /* <DEDUP_REMOVED lines=15> */
.L_x_15015:
        /* <DEDUP_REMOVED lines=10> */
.L_x_15002:
[----:B------:R-:W-:Y:S05]  /*18b30*/  BSYNC B1 ;  /* 0x0000000000017941 */ /* 0x000fea0003800000 */
.L_x_15001:
        /* <DEDUP_REMOVED lines=12> */
.L_x_14980:
[----:B------:R-:W-:Y:S05]  /*18c00*/  BSYNC B0 ;  /* 0x0000000000007941 */ /* 0x000fea0003800000 */
.L_x_14979:
        /* <DEDUP_REMOVED lines=23> */
[----:B------:R-:W-:Y:S01]  /*18d80*/  VOTEU.ANY UR4, UPT, PT ;  /* 0x0000000000047886 */ /* 0x000fe200038e0100 */
[----:B------:R-:W3:Y:S01]  /*18d90*/  LDC.64 R4, c[0x0][0xd60] ;  /* 0x00035800ff047b82 */ /* 0x000ee20000000a00 */
[----:B------:R-:W2:Y:S08]  /*18da0*/  FLO.U32 R0, UR4 ;  /* 0x0000000400007d00 */ /* 0x000eb000080e0000 */
[----:B------:R-:W3:Y:S01]  /*18db0*/  POPC R2, UR4 ;  /* 0x0000000400027d09 */ /* 0x000ee20008000000 */
[----:B--2---:R-:W-:-:S13]  /*18dc0*/  ISETP.EQ.U32.AND P0, PT, R0, R3, PT ;  /* 0x000000030000720c */ /* 0x004fda0003f02070 */
[----:B---3--:R-:W2:Y:S01]  /*18dd0*/  @P0 ATOMG.E.ADD.STRONG.GPU PT, R5, desc[UR40][R4.64], R2 ;  /* 0x00000002040509a8 */ /* 0x008ea200081ee1e8 */
[----:B------:R-:W3:Y:S02]  /*18de0*/  S2R R3, SR_LTMASK ;  /* 0x0000000000037919 */ /* 0x000ee40000003900 */
[----:B---3--:R-:W-:-:S06]  /*18df0*/  LOP3.LUT R3, R3, UR4, RZ, 0xc0, !PT ;  /* 0x0000000403037c12 */ /* 0x008fcc000f8ec0ff */
[----:B------:R-:W3:Y:S01]  /*18e00*/  POPC R3, R3 ;  /* 0x0000000300037309 */ /* 0x000ee20000000000 */
[----:B--2---:R-:W3:Y:S02]  /*18e10*/  SHFL.IDX PT, R0, R5, R0, 0x1f ;  /* 0x00001f0005007589 */ /* 0x004ee400000e0000 */
[----:B---3--:R-:W-:Y:S01]  /*18e20*/  IADD3 R16, R0, UR36, R3 ;  /* 0x0000002400107c10 */ /* 0x008fe2000fffe003 */
[----:B------:R-:W-:Y:S06]  /*18e30*/  BRA `(.L_x_15019) ;  /* 0x0000004c00607947 */ /* 0x000fec0003800000 */
.L_x_15018:
        /* <DEDUP_REMOVED lines=21> */
.L_x_15021:
[----:B------:R-:W-:Y:S05]  /*18f90*/  BSYNC B6 ;  /* 0x0000000000067941 */ /* 0x000fea0003800000 */
.L_x_15020:
        /* <DEDUP_REMOVED lines=11> */
[----:B------:R-:W-:Y:S01]  /*19050*/  MOV R12, 0x1 ;  /* 0x00000001000c7802 */ /* 0x000fe20000000f00 */
[----:B--23--:R-:W-:Y:S02]  /*19060*/  IMAD.U32 R5, RZ, RZ, UR7 ;  /* 0x00000007ff057e24 */ /* 0x00cfe4000f8e00ff */
[----:B------:R-:W-:Y:S02]  /*19070*/  IMAD.U32 R6, RZ, RZ, UR8 ;  /* 0x00000008ff067e24 */ /* 0x000fe4000f8e00ff */
[----:B------:R-:W-:-:S02]  /*19080*/  IMAD.U32 R7, RZ, RZ, UR9 ;  /* 0x00000009ff077e24 */ /* 0x000fc4000f8e00ff */
[----:B------:R-:W-:Y:S02]  /*19090*/  IMAD.U32 R10, RZ, RZ, UR4 ;  /* 0x00000004ff0a7e24 */ /* 0x000fe4000f8e00ff */
[----:B-1----:R-:W-:Y:S02]  /*190a0*/  IMAD.U32 R11, RZ, RZ, UR5 ;  /* 0x00000005ff0b7e24 */ /* 0x002fe4000f8e00ff */
[----:B------:R-:W-:Y:S02]  /*190b0*/  IMAD.MOV.U32 R8, RZ, RZ, 0x70 ;  /* 0x00000070ff087424 */ /* 0x000fe400078e00ff */
[----:B----4-:R-:W-:-:S07]  /*190c0*/  IMAD.MOV.U32 R13, RZ, RZ, RZ ;  /* 0x000000ffff0d7224 */ /* 0x010fce00078e00ff */
[----:B------:R-:W-:-:S07]  /*190d0*/  LEPC R20, `(.L_x_15024) ;  /* 0x000000001014794e */ /* 0x000fce0000000000 */
[----:B0-----:R-:W-:Y:S05]  /*190e0*/  CALL.ABS.NOINC R2 ;  /* 0x0000000002007343 */ /* 0x001fea0003c00000 */
.L_x_15024:
        /* <DEDUP_REMOVED lines=16> */
.L_x_15023:
[----:B------:R-:W-:Y:S05]  /*191f0*/  BSYNC B6 ;  /* 0x0000000000067941 */ /* 0x000fea0003800000 */
.L_x_15022:
        /* <DEDUP_REMOVED lines=25> */
.L_x_15191:
        /* <DEDUP_REMOVED lines=12> */
.L_x_15194:
[----:B------:R-:W-:Y:S05]  /*19450*/  @!P6 BRA `(.L_x_15026) ;  /* 0x000000040014e947 */ /* 0x000fea0003800000 */
[----:B------:R-:W-:-:S04]  /*19460*/  ISETP.NE.U32.AND P0, PT, R2, RZ, PT ;  /* 0x000000ff0200720c */ /* 0x000fc80003f05070 */
[----:B------:R-:W-:-:S13]  /*19470*/  ISETP.NE.AND.EX P0, PT, R3, RZ, PT, P0 ;  /* 0x000000ff0300720c */ /* 0x000fda0003f05300 */
[----:B------:R-:W-:Y:S05]  /*19480*/  @!P0 BRA `(.L_x_15028) ;  /* 0x0000000000548947 */ /* 0x000fea0003800000 */
[----:B------:R-:W2:Y:S01]  /*19490*/  LDC R6, c[0x0][0x43c] ;  /* 0x00010f00ff067b82 */ /* 0x000ea20000000800 */
[----:B------:R-:W-:Y:S01]  /*194a0*/  IMAD.MOV.U32 R9, RZ, RZ, R4 ;  /* 0x000000ffff097224 */ /* 0x000fe200078e0004 */
[----:B------:R-:W-:-:S04]  /*194b0*/  ULDC.64 UR4, c[0x0][0x428] ;  /* 0x00010a0000047ab9 */ /* 0x000fc80000000a00 */
[----:B0-----:R-:W-:Y:S02]  /*194c0*/  MOV R0, R9 ;  /* 0x0000000900007202 */ /* 0x001fe40000000f00 */
        /* <DEDUP_REMOVED lines=17> */
.L_x_15028:
[----:B------:R-:W3:Y:S04]  /*195e0*/  LDL R7, [R1+0x4] ;  /* 0x0000040001077983 */ /* 0x000ee80000100800 */
[----:B0-2---:R-:W3:Y:S04]  /*195f0*/  LDL R0, [R1+0x8] ;  /* 0x0000080001007983 */ /* 0x005ee80000100800 */
[----:B------:R-:W2:Y:S01]  /*19600*/  LDL R2, [R1+0x18] ;  /* 0x0000180001027983 */ /* 0x000ea20000100800 */
[----:B---3--:R-:W-:Y:S01]  /*19610*/  IMAD R0, R0, 0x8, R7 ;  /* 0x0000000800007824 */ /* 0x008fe200078e0207 */
[----:B--2---:R-:W-:-:S04]  /*19620*/  SHF.L.U32 R2, R2, 0x1f, RZ ;  /* 0x0000001f02027819 */ /* 0x004fc800000006ff */
[----:B------:R-:W0:Y:S02]  /*19630*/  SYNCS.PHASECHK.TRANS64.TRYWAIT P0, [R0+URZ+0x32440], R2 ;  /* 0x03244002000075a7 */ /* 0x000e24000800017f */
[----:B0-----:R-:W-:Y:S05]  /*19640*/  @!P0 BRA `(.L_x_15029) ;  /* 0x0000006c00148947 */ /* 0x001fea0003800000 */
.L_x_15195:
        /* <DEDUP_REMOVED lines=11> */
.L_x_15030:
        /* <DEDUP_REMOVED lines=27> */
.L_x_15026:
        /* <DEDUP_REMOVED lines=32> */
[----:B-1----:R-:W-:Y:S02]  /*19ab0*/  IMAD.U32 R11, RZ, RZ, UR9 ;  /* 0x00000009ff0b7e24 */ /* 0x002fe4000f8e00ff */
[----:B------:R-:W-:Y:S02]  /*19ac0*/  IMAD.MOV.U32 R12, RZ, RZ, 0x1 ;  /* 0x00000001ff0c7424 */ /* 0x000fe400078e00ff */
[----:B------:R-:W-:-:S07]  /*19ad0*/  IMAD.MOV.U32 R13, RZ, RZ, RZ ;  /* 0x000000ffff0d7224 */ /* 0x000fce00078e00ff */
[----:B------:R-:W-:-:S07]  /*19ae0*/  LEPC R20, `(.L_x_15032) ;  /* 0x000000001014794e */ /* 0x000fce0000000000 */
[----:B0-----:R-:W-:Y:S05]  /*19af0*/  CALL.ABS.NOINC R2 ;  /* 0x0000000002007343 */ /* 0x001fea0003c00000 */
.L_x_15032:
[----:B------:R-:W-:Y:S05]  /*19b00*/  BSYNC B6 ;  /* 0x0000000000067941 */ /* 0x000fea0003800000 */
.L_x_15031:
        /* <DEDUP_REMOVED lines=63> */
[----:B------:R-:W-:-:S03]  /*19f00*/  LEA R17, R17, R8, 0x7 ;  /* 0x0000000811117211 */ /* 0x000fc600078e38ff */
[----:B------:R-:W0:Y:S02]  /*19f10*/  SHFL.IDX PT, R5, R3, RZ, 0x181f ;  /* 0x00181fff03057589 */ /* 0x000e2400000e0000 */
[----:B------:R-:W-:Y:S02]  /*19f20*/  VIADD R8, R17, 0x10 ;  /* 0x0000001011087836 */ /* 0x000fe40000000000 */
        /* <DEDUP_REMOVED lines=69> */
[----:B0-----:R-:W-:-:S04]  /*1a380*/  @!P1 LEA R5, P2, R10, R4, 0x1 ;  /* 0x000000040a059211 */ /* 0x001fc800078408ff */
[----:B------:R-:W-:-:S04]  /*1a390*/  @!P1 IADD3.X R4, RZ, R6, RZ, P2, !PT ;  /* 0x00000006ff049210 */ /* 0x000fc800017fe4ff */
[----:B------:R-:W-:-:S04]  /*1a3a0*/  @!P1 LOP3.LUT R5, R5, R4, RZ, 0x3c, !PT ;  /* 0x0000000405059212 */ /* 0x000fc800078e3cff */
[----:B------:R-:W-:-:S04]  /*1a3b0*/  @!P1 LOP3.LUT R4, R5, R4, RZ, 0x3c, !PT ;  /* 0x0000000405049212 */ /* 0x000fc800078e3cff */
[----:B------:R-:W-:-:S05]  /*1a3c0*/  @!P1 LOP3.LUT R5, R5, R4, RZ, 0x3c, !PT ;  /* 0x0000000405059212 */ /* 0x000fca00078e3cff */
[----:B------:R0:W-:Y:S04]  /*1a3d0*/  @!P1 LDGSTS.E.BYPASS.LTC128B.128 [R9+0x1b400], desc[UR40][R4.64], !P0 ;  /* 0x1b40000004099fae */ /* 0x0001e8000c101d68 */
[----:B01----:R0:W2:Y:S02]  /*1a3e0*/  SHFL.IDX PT, R4, R2, 0x7, 0x181f ;  /* 0x00f81f0002047f89 */ /* 0x0030a400000e0000 */
.L_x_15212:
        /* <DEDUP_REMOVED lines=12> */
.L_x_15034:
        /* <DEDUP_REMOVED lines=27> */
[----:B------:R-:W-:Y:S01]  /*1a660*/  MOV R13, RZ ;  /* 0x000000ff000d7202 */ /* 0x000fe20000000f00 */
[----:B------:R-:W0:Y:S01]  /*1a670*/  LDC.64 R2, c[0x4][R2] ;  /* 0x0100000002027b82 */ /* 0x000e220000000a00 */
[----:B------:R-:W-:Y:S02]  /*1a680*/  IMAD.U32 R5, RZ, RZ, UR7 ;  /* 0x00000007ff057e24 */ /* 0x000fe4000f8e00ff */
[----:B------:R-:W-:Y:S02]  /*1a690*/  IMAD.U32 R6, RZ, RZ, UR8 ;  /* 0x00000008ff067e24 */ /* 0x000fe4000f8e00ff */
[----:B------:R-:W-:-:S02]  /*1a6a0*/  IMAD.U32 R7, RZ, RZ, UR9 ;  /* 0x00000009ff077e24 */ /* 0x000fc4000f8e00ff */
[----:B------:R-:W-:Y:S02]  /*1a6b0*/  IMAD.U32 R10, RZ, RZ, UR4 ;  /* 0x00000004ff0a7e24 */ /* 0x000fe4000f8e00ff */
[----:B------:R-:W-:Y:S02]  /*1a6c0*/  IMAD.U32 R11, RZ, RZ, UR5 ;  /* 0x00000005ff0b7e24 */ /* 0x000fe4000f8e00ff */
[----:B-----5:R-:W-:Y:S02]  /*1a6d0*/  IMAD.MOV.U32 R8, RZ, RZ, 0x70 ;  /* 0x00000070ff087424 */ /* 0x020fe400078e00ff */
[----:B------:R-:W-:-:S07]  /*1a6e0*/  IMAD.MOV.U32 R12, RZ, RZ, 0x1 ;  /* 0x00000001ff0c7424 */ /* 0x000fce00078e00ff */
[----:B------:R-:W-:-:S07]  /*1a6f0*/  LEPC R20, `(.L_x_15036) ;  /* 0x000000001014794e */ /* 0x000fce0000000000 */
[----:B0-----:R-:W-:Y:S05]  /*1a700*/  CALL.ABS.NOINC R2 ;  /* 0x0000000002007343 */ /* 0x001fea0003c00000 */
.L_x_15036:
[----:B------:R-:W-:Y:S05]  /*1a710*/  BSYNC B6 ;  /* 0x0000000000067941 */ /* 0x000fea0003800000 */
.L_x_15035:
        /* <DEDUP_REMOVED lines=102> */
[----:B------:R-:W-:Y:S04]  /*1ad80*/  SHFL.IDX PT, R6, R0, 0x3, 0x181f ;  /* 0x00781f0000067f89 */ /* 0x000fe800000e0000 */
[----:B0-----:R-:W0:Y:S02]  /*1ad90*/  SHFL.IDX PT, R5, R2, 0x3, 0x181f ;  /* 0x00781f0002057f89 */ /* 0x001e2400000e0000 */
[----:B0-----:R-:W-:-:S04]  /*1ada0*/  @!P4 LEA R5, P6, R8, R5, 0x1 ;  /* 0x000000050805c211 */ /* 0x001fc800078c08ff */
[----:B------:R-:W-:-:S04]  /*1adb0*/  @!P4 IADD3.X R4, RZ, R6, RZ, P6, !PT ;  /* 0x00000006ff04c210 */ /* 0x000fc800037fe4ff */
        /* <DEDUP_REMOVED lines=45> */
.L_x_15230:
        /* <DEDUP_REMOVED lines=14> */
.L_x_15039:
[----:B------:R-:W-:Y:S05]  /*1b170*/  BSYNC B0 ;  /* 0x0000000000007941 */ /* 0x000fea0003800000 */
.L_x_15038:
[----:B------:R4:W5:Y:S01]  /*1b180*/  LDL R8, [R1+0x4] ;  /* 0x0000040001087983 */ /* 0x0009620000100800 */
[----:B------:R-:W-:Y:S01]  /*1b190*/  PLOP3.LUT P0, PT, PT, PT, PT, 0x80, 0x0 ;  /* 0x000000000000781c */ /* 0x000fe20003f0f070 */
[----:B------:R-:W-:-:S12]  /*1b1a0*/  NOP ;  /* 0x0000000000007918 */ /* 0x000fd80000000000 */
.L_x_15040:
        /* <DEDUP_REMOVED lines=19> */
.L_x_15231:
[----:B------:R-:W-:Y:S05]  /*1b2e0*/  BSYNC B0 ;  /* 0x0000000000007941 */ /* 0x000fea0003800000 */
.L_x_15041:
        /* <DEDUP_REMOVED lines=16> */
.L_x_15232:
[----:B------:R-:W-:Y:S05]  /*1b3f0*/  BSYNC B1 ;  /* 0x0000000000017941 */ /* 0x000fea0003800000 */
.L_x_15045:
        /* <DEDUP_REMOVED lines=9> */
.L_x_15048:
[----:B------:R-:W-:Y:S05]  /*1b490*/  BSYNC B1 ;  /* 0x0000000000017941 */ /* 0x000fea0003800000 */
.L_x_15047:
        /* <DEDUP_REMOVED lines=14> */
.L_x_15049:
        /* <DEDUP_REMOVED lines=16> */
.L_x_15050:
        /* <DEDUP_REMOVED lines=16> */
.L_x_15051:
        /* <DEDUP_REMOVED lines=16> */
.L_x_15052:
        /* <DEDUP_REMOVED lines=11> */
.L_x_15044:
[----:B------:R-:W-:Y:S05]  /*1b930*/  BSYNC B0 ;  /* 0x0000000000007941 */ /* 0x000fea0003800000 */
.L_x_15043:
[----:B0-----:R-:W3:Y:S01]  /*1b940*/  LDL R4, [R1+0x30] ;  /* 0x0000300001047983 */ /* 0x001ee20000100800 */
        /* <DEDUP_REMOVED lines=48> */
.L_x_15059:
[----:B------:R-:W2:Y:S01]  /*1bc50*/  LDL R2, [R1+0x4] ;  /* 0x0000040001027983 */ /* 0x000ea20000100800 */
[----:B------:R-:W-:Y:S01]  /*1bc60*/  SHF.L.U32 R6, R8, 0x1f, RZ ;  /* 0x0000001f08067819 */ /* 0x000fe200000006ff */
[----:B-1----:R-:W1:Y:S01]  /*1bc70*/  S2R R0, SR_TID.X ;  /* 0x0000000000007919 */ /* 0x002e620000002100 */
[----:B------:R-:W-:Y:S01]  /*1bc80*/  BSSY B3, `(.L_x_15060) ;  /* 0x0000006000037945 */ /* 0x000fe20003800000 */
[----:B-1----:R-:W-:-:S04]  /*1bc90*/  LOP3.LUT R0, R0, 0x7f, RZ, 0xc0, !PT ;  /* 0x0000007f00007812 */ /* 0x002fc800078ec0ff */
[----:B------:R-:W-:Y:S01]  /*1bca0*/  ISETP.NE.AND P1, PT, R0, RZ, PT ;  /* 0x000000ff0000720c */ /* 0x000fe20003f25270 */
[----:B--2---:R-:W-:-:S04]  /*1bcb0*/  IMAD R2, R9, 0x8, R2 ;  /* 0x0000000809027824 */ /* 0x004fc800078e0202 */
[----:B------:R-:W1:Y:S02]  /*1bcc0*/  SYNCS.PHASECHK.TRANS64.TRYWAIT P0, [R2+URZ+0x32440], R6 ;  /* 0x03244006020075a7 */ /* 0x000e64000800017f */
[----:B-1----:R-:W-:Y:S06]  /*1bcd0*/  @!P0 BRA `(.L_x_15061) ;  /* 0x0000005c00e08947 */ /* 0x002fec0003800000 */
.L_x_15233:
[----:B------:R-:W-:Y:S05]  /*1bce0*/  BSYNC B3 ;  /* 0x0000000000037941 */ /* 0x000fea0003800000 */
.L_x_15060:
        /* <DEDUP_REMOVED lines=9> */
.L_x_15063:
[----:B------:R-:W-:Y:S05]  /*1bd80*/  BSYNC B3 ;  /* 0x0000000000037941 */ /* 0x000fea0003800000 */
.L_x_15062:
        /* <DEDUP_REMOVED lines=14> */
.L_x_15064:
        /* <DEDUP_REMOVED lines=14> */
.L_x_15234:
[----:B------:R-:W-:Y:S05]  /*1bf50*/  BSYNC B3 ;  /* 0x0000000000037941 */ /* 0x000fea0003800000 */
.L_x_15065:
        /* <DEDUP_REMOVED lines=11> */
.L_x_15068:
[----:B------:R-:W-:Y:S05]  /*1c010*/  BSYNC B3 ;  /* 0x0000000000037941 */ /* 0x000fea0003800000 */
.L_x_15067:
        /* <DEDUP_REMOVED lines=11> */
.L_x_15069:
        /* <DEDUP_REMOVED lines=16> */
.L_x_15070:
        /* <DEDUP_REMOVED lines=16> */
.L_x_15071:
        /* <DEDUP_REMOVED lines=16> */
.L_x_15072:
        /* <DEDUP_REMOVED lines=11> */
.L_x_15058:
[----:B------:R-:W-:Y:S05]  /*1c480*/  BSYNC B1 ;  /* 0x0000000000017941 */ /* 0x000fea0003800000 */
.L_x_15057:
[----:B------:R-:W2:Y:S02]  /*1c490*/  LDL.LU R5, [R1+0x30] ;  /* 0x0000300001057983 */ /* 0x000ea40000300800 */
[----:B--2---:R-:W-:-:S07]  /*1c4a0*/  VIADD R0, R5, 0xfffffffd ;  /* 0xfffffffd05007836 */ /* 0x004fce0000000000 */
.L_x_15056:
[----:B------:R-:W-:Y:S05]  /*1c4b0*/  BSYNC B2 ;  /* 0x0000000000027941 */ /* 0x000fea0003800000 */
.L_x_15055:
[----:B------:R-:W-:-:S13]  /*1c4c0*/  ISETP.NE.AND P0, PT, R4, RZ, PT ;  /* 0x000000ff0400720c */ /* 0x000fda0003f05270 */
[----:B------:R-:W-:Y:S05]  /*1c4d0*/  @!P0 BRA `(.L_x_15054) ;  /* 0x0000001400488947 */ /* 0x000fea0003800000 */
.L_x_15105:
[----:B------:R-:W3:Y:S04]  /*1c4e0*/  LDL R4, [R1+0x38] ;  /* 0x0000380001047983 */ /* 0x000ee80000100800 */
[----:B------:R-:W2:Y:S04]  /*1c4f0*/  LDL.LU R3, [R1+0x8] ;  /* 0x0000080001037983 */ /* 0x000ea80000300800 */
[----:B------:R-:W4:Y:S01]  /*1c500*/  LDL.LU R2, [R1+0x18] ;  /* 0x0000180001027983 */ /* 0x000f220000300800 */
[----:B------:R-:W-:Y:S05]  /*1c510*/  YIELD ;  /* 0x0000000000007946 */ /* 0x000fea0003800000 */
[----:B------:R-:W-:Y:S01]  /*1c520*/  BSSY B1, `(.L_x_15073) ;  /* 0x00000a2000017945 */ /* 0x000fe20003800000 */
[----:B---3--:R-:W-:Y:S01]  /*1c530*/  LOP3.LUT P1, RZ, R4, 0x1, RZ, 0xc0, !PT ;  /* 0x0000000104ff7812 */ /* 0x008fe2000782c0ff */
[----:B--2---:R-:W-:-:S05]  /*1c540*/  VIADD R7, R3, 0x1 ;  /* 0x0000000103077836 */ /* 0x004fca0000000000 */
        /* <DEDUP_REMOVED lines=30> */
.L_x_15075:
        /* <DEDUP_REMOVED lines=9> */
.L_x_15235:
[----:B------:R-:W-:Y:S05]  /*1c7c0*/  BSYNC B2 ;  /* 0x0000000000027941 */ /* 0x000fea0003800000 */
.L_x_15076:
        /* <DEDUP_REMOVED lines=9> */
.L_x_15079:
[----:B------:R-:W-:Y:S05]  /*1c860*/  BSYNC B2 ;  /* 0x0000000000027941 */ /* 0x000fea0003800000 */
.L_x_15078:
        /* <DEDUP_REMOVED lines=13> */
.L_x_15080:
        /* <DEDUP_REMOVED lines=14> */
.L_x_15236:
[----:B------:R-:W-:Y:S05]  /*1ca20*/  BSYNC B2 ;  /* 0x0000000000027941 */ /* 0x000fea0003800000 */
.L_x_15081:
        /* <DEDUP_REMOVED lines=11> */
.L_x_15084:
[----:B------:R-:W-:Y:S05]  /*1cae0*/  BSYNC B2 ;  /* 0x0000000000027941 */ /* 0x000fea0003800000 */
.L_x_15083:
        /* <DEDUP_REMOVED lines=10> */
.L_x_15085:
        /* <DEDUP_REMOVED lines=16> */
.L_x_15086:
        /* <DEDUP_REMOVED lines=16> */
.L_x_15087:
        /* <DEDUP_REMOVED lines=16> */
.L_x_15088:
        /* <DEDUP_REMOVED lines=11> */
.L_x_15074:
[----:B------:R-:W-:Y:S05]  /*1cf40*/  BSYNC B1 ;  /* 0x0000000000017941 */ /* 0x000fea0003800000 */
.L_x_15073:
        /* <DEDUP_REMOVED lines=36> */
.L_x_15091:
        /* <DEDUP_REMOVED lines=9> */
.L_x_15237:
[----:B------:R-:W-:Y:S05]  /*1d220*/  BSYNC B2 ;  /* 0x0000000000027941 */ /* 0x000fea0003800000 */
.L_x_15092:
        /* <DEDUP_REMOVED lines=9> */
.L_x_15095:
[----:B------:R-:W-:Y:S05]  /*1d2c0*/  BSYNC B2 ;  /* 0x0000000000027941 */ /* 0x000fea0003800000 */
.L_x_15094:
        /* <DEDUP_REMOVED lines=14> */
.L_x_15096:
        /* <DEDUP_REMOVED lines=14> */
.L_x_15238:
[----:B------:R-:W-:Y:S05]  /*1d490*/  BSYNC B2 ;  /* 0x0000000000027941 */ /* 0x000fea0003800000 */
.L_x_15097:
        /* <DEDUP_REMOVED lines=11> */
.L_x_15100:
[----:B------:R-:W-:Y:S05]  /*1d550*/  BSYNC B2 ;  /* 0x0000000000027941 */ /* 0x000fea0003800000 */
.L_x_15099:
        /* <DEDUP_REMOVED lines=11> */
.L_x_15101:
        /* <DEDUP_REMOVED lines=16> */
.L_x_15102:
        /* <DEDUP_REMOVED lines=16> */
.L_x_15103:
        /* <DEDUP_REMOVED lines=16> */
.L_x_15104:
        /* <DEDUP_REMOVED lines=11> */
.L_x_15090:
[----:B------:R-:W-:Y:S05]  /*1d9c0*/  BSYNC B1 ;  /* 0x0000000000017941 */ /* 0x000fea0003800000 */
.L_x_15089:
[C---:B------:R-:W-:Y:S01]  /*1d9d0*/  ISETP.GT.AND P0, PT, R0.reuse, 0x1, PT ;  /* 0x000000010000780c */ /* 0x040fe20003f04270 */
[----:B------:R-:W-:-:S12]  /*1d9e0*/  VIADD R0, R0, 0xfffffffe ;  /* 0xfffffffe00007836 */ /* 0x000fd80000000000 */
[----:B------:R-:W-:Y:S05]  /*1d9f0*/  @P0 BRA `(.L_x_15105) ;  /* 0xffffffe800b80947 */ /* 0x000fea000383ffff */
.L_x_15054:
[----:B------:R-:W-:Y:S05]  /*1da00*/  BSYNC B0 ;  /* 0x0000000000007941 */ /* 0x000fea0003800000 */
.L_x_15053:
        /* <DEDUP_REMOVED lines=21> */
[----:B------:R-:W1:Y:S01]  /*1db60*/  POPC R7, R6 ;  /* 0x0000000600077309 */ /* 0x000e620000000000 */
[----:B--2---:R-:W1:Y:S02]  /*1db70*/  SHFL.IDX PT, R2, R3, R2, 0x1f ;  /* 0x00001f0203027589 */ /* 0x004e6400000e0000 */
[----:B-1----:R-:W-:-:S07]  /*1db80*/  IADD3 R16, R2, UR36, R7 ;  /* 0x0000002402107c10 */ /* 0x002fce000fffe007 */
.L_x_15107:
[----:B------:R-:W-:Y:S05]  /*1db90*/  BSYNC B0 ;  /* 0x0000000000007941 */ /* 0x000fea0003800000 */
.L_x_15106:
[----:B------:R-:W-:-:S05]  /*1dba0*/  SEL R0, R0, RZ, P0 ;  /* 0x000000ff00007207 */ /* 0x000fca0000000000 */
[----:B------:R2:W-:Y:S02]  /*1dbb0*/  STL [R1+0x8], R0 ;  /* 0x0000080001007387 */ /* 0x0005e40000100800 */
.L_x_15019:
[----:B------:R-:W-:Y:S05]  /*1dbc0*/  BSYNC B7 ;  /* 0x0000000000077941 */ /* 0x000fea0003800000 */
.L_x_15017:
        /* <DEDUP_REMOVED lines=13> */
.L_x_15108:
        /* <DEDUP_REMOVED lines=15> */
[----:B------:R-:W-:Y:S01]  /*1dd90*/  ISETP.GE.U32.AND P5, PT, R6, 0x10, PT ;  /* 0x000000100600780c */ /* 0x000fe20003fa6070 */
[----:B------:R-:W-:Y:S01]  /*1dda0*/  SHFL.IDX PT, R5, R16, 0x1, 0x1f ;  /* 0x00201f0010057f89 */ /* 0x000fe200000e0000 */
[----:B-1----:R-:W-:Y:S01]  /*1ddb0*/  IMAD.MOV.U32 R2, RZ, RZ, RZ ;  /* 0x000000ffff027224 */ /* 0x002fe200078e00ff */
[----:B--2---:R-:W-:-:S02]  /*1ddc0*/  @!P1 MOV R2, R3 ;  /* 0x0000000300029202 */ /* 0x004fc40000000f00 */
[----:B------:R-:W-:-:S03]  /*1ddd0*/  ISETP.NE.AND P1, PT, R6, RZ, PT ;  /* 0x000000ff0600720c */ /* 0x000fc60003f25270 */
        /* <DEDUP_REMOVED lines=16> */
.L_x_15248:
[----:B------:R-:W-:Y:S02]  /*1dee0*/  ULDC UR4, c[0x0][0xd38] ;  /* 0x00034e0000047ab9 */ /* 0x000fe40000000800 */
[----:B------:R-:W-:-:S04]  /*1def0*/  IMAD.U32 R4, RZ, RZ, UR4 ;  /* 0x00000004ff047e24 */ /* 0x000fc8000f8e00ff */
[----:B--2---:R-:W-:-:S04]  /*1df00*/  IMAD R16, R16, R4, RZ ;  /* 0x0000000410107224 */ /* 0x004fc800078e02ff */
[----:B------:R-:W-:-:S05]  /*1df10*/  IMAD.IADD R5, R5, 0x1, R16 ;  /* 0x0000000105057824 */ /* 0x000fca00078e0210 */
[----:B------:R-:W-:-:S13]  /*1df20*/  ISETP.GT.AND P6, PT, R5, R0, PT ;  /* 0x000000000500720c */ /* 0x000fda0003fc4270 */
[----:B------:R-:W-:Y:S05]  /*1df30*/  @P6 BRA `(.L_x_15111) ;  /* 0x00000000009c6947 */ /* 0x000fea0003800000 */
.L_x_15116:
[----:B------:R-:W2:Y:S01]  /*1df40*/  LDC R2, c[0x0][0xd3c] ;  /* 0x00034f00ff027b82 */ /* 0x000ea20000000800 */
[----:B------:R-:W-:-:S05]  /*1df50*/  VIADD R19, R19, 0x1f ;  /* 0x0000001f13137836 */ /* 0x000fca0000000000 */
[----:B--2---:R-:W-:-:S13]  /*1df60*/  ISETP.GE.AND P6, PT, R19, R2, PT ;  /* 0x000000021300720c */ /* 0x004fda0003fc6270 */
        /* <DEDUP_REMOVED lines=11> */
.L_x_15114:
[----:B------:R-:W-:Y:S05]  /*1e020*/  BSYNC B0 ;  /* 0x0000000000007941 */ /* 0x000fea0003800000 */
.L_x_15113:
        /* <DEDUP_REMOVED lines=17> */
[----:B------:R1:W2:Y:S02]  /*1e140*/  SHFL.IDX PT, R16, R3, 0x1f, 0x1f ;  /* 0x03e01f0003107f89 */ /* 0x0002a400000e0000 */
.L_x_15256:
[----:B------:R-:W-:Y:S02]  /*1e150*/  ULDC UR4, c[0x0][0xd38] ;  /* 0x00034e0000047ab9 */ /* 0x000fe40000000800 */
[----:B------:R-:W-:-:S04]  /*1e160*/  IMAD.U32 R4, RZ, RZ, UR4 ;  /* 0x00000004ff047e24 */ /* 0x000fc8000f8e00ff */
[----:B--2---:R-:W-:-:S04]  /*1e170*/  IMAD R16, R16, R4, RZ ;  /* 0x0000000410107224 */ /* 0x004fc800078e02ff */
[----:B------:R-:W-:-:S05]  /*1e180*/  IMAD.IADD R5, R16, 0x1, R5 ;  /* 0x0000000110057824 */ /* 0x000fca00078e0205 */
[----:B------:R-:W-:-:S13]  /*1e190*/  ISETP.GT.AND P6, PT, R5, R0, PT ;  /* 0x000000000500720c */ /* 0x000fda0003fc4270 */
[----:B------:R-:W-:Y:S05]  /*1e1a0*/  @!P6 BRA `(.L_x_15116) ;  /* 0xfffffffc0064e947 */ /* 0x000fea000383ffff */
.L_x_15111:
        /* <DEDUP_REMOVED lines=8> */
.L_x_15260:
[----:B------:R-:W-:Y:S01]  /*1e230*/  ISETP.NE.AND P0, PT, R5, RZ, PT ;  /* 0x000000ff0500720c */ /* 0x000fe20003f05270 */
[----:B--2---:R-:W-:-:S12]  /*1e240*/  IMAD.MOV.U32 R2, RZ, RZ, RZ ;  /* 0x000000ffff027224 */ /* 0x004fd800078e00ff */
[----:B------:R-:W-:Y:S05]  /*1e250*/  @!P0 BRA `(.L_x_15118) ;  /* 0x0000000000108947 */ /* 0x000fea0003800000 */
[----:B------:R-:W-:Y:S01]  /*1e260*/  UMOV UR4, 0xffffffff ;  /* 0xffffffff00047882 */ /* 0x000fe20000000000 */
[----:B------:R-:W-:Y:S02]  /*1e270*/  VIADD R12, R6, 0xffffffff ;  /* 0xffffffff060c7836 */ /* 0x000fe40000000000 */
[----:B------:R-:W-:Y:S05]  /*1e280*/  BRA.DIV UR4, `(.L_x_15119) ;  /* 0x0000004604487947 */ /* 0x000fea000b800000 */
[----:B------:R2:W0:Y:S02]  /*1e290*/  SHFL.IDX PT, R2, R3, R12, 0x1f ;  /* 0x00001f0c03027589 */ /* 0x00042400000e0000 */
.L_x_15118:
[----:B0----5:R-:W0:Y:S01]  /*1e2a0*/  LDC.64 R8, c[0x0][0xd90] ;  /* 0x00036400ff087b82 */ /* 0x021e220000000a00 */
[----:B------:R-:W-:-:S04]  /*1e2b0*/  IMAD.IADD R19, R6, 0x1, R19 ;  /* 0x0000000106137824 */ /* 0x000fc800078e0213 */
[----:B0-----:R-:W-:-:S06]  /*1e2c0*/  IMAD.WIDE R6, R19, 0x4, R8 ;  /* 0x0000000413067825 */ /* 0x001fcc00078e0208 */
[----:B------:R-:W3:Y:S01]  /*1e2d0*/  LDG.E R6, desc[UR40][R6.64] ;  /* 0x0000002806067981 */ /* 0x000ee2000c1e1900 */
[----:B------:R-:W-:-:S04]  /*1e2e0*/  IMAD R16, R2, R4, R16 ;  /* 0x0000000402107224 */ /* 0x000fc800078e0210 */
[----:B------:R-:W-:Y:S02]  /*1e2f0*/  IMAD.IADD R0, R0, 0x1, -R16 ;  /* 0x0000000100007824 */ /* 0x000fe400078e0a10 */
[----:B---3--:R-:W-:-:S05]  /*1e300*/  IMAD R5, R17, R6, RZ ;  /* 0x0000000611057224 */ /* 0x008fca00078e02ff */
[----:B------:R-:W-:-:S04]  /*1e310*/  IABS R7, R5 ;  /* 0x0000000500077213 */ /* 0x000fc80000000000 */
[----:B-12---:R-:W0:Y:S08]  /*1e320*/  I2F.RP R3, R7 ;  /* 0x0000000700037306 */ /* 0x006e300000209400 */
        /* <DEDUP_REMOVED lines=49> */
[----:B------:R-:W-:-:S06]  /*1e640*/  @P0 IADD3 R2, R2, 0x1, RZ ;  /* 0x0000000102020810 */ /* 0x000fcc0007ffe0ff */
[----:B------:R-:W-:Y:S01]  /*1e650*/  @!P2 IMAD.MOV R2, RZ, RZ, -R2 ;  /* 0x000000ffff02a224 */ /* 0x000fe200078e0a02 */
[----:B------:R-:W-:Y:S01]  /*1e660*/  @!P1 LOP3.LUT R2, RZ, R4, RZ, 0x33, !PT ;  /* 0x00000004ff029212 */ /* 0x000fe200078e33ff */
[----:B------:R-:W-:-:S04]  /*1e670*/  IMAD.MOV R4, RZ, RZ, -R4 ;  /* 0x000000ffff047224 */ /* 0x000fc800078e0a04 */
[----:B------:R-:W-:Y:S01]  /*1e680*/  IMAD R18, R2, R4, R0 ;  /* 0x0000000402127224 */ /* 0x000fe200078e0200 */
[----:B------:R-:W-:-:S05]  /*1e690*/  LOP3.LUT R2, RZ, R2, RZ, 0x33, !PT ;  /* 0x00000002ff027212 */ /* 0x000fca00078e33ff */
[----:B------:R-:W-:Y:S01]  /*1e6a0*/  IMAD.IADD R17, R17, 0x1, R2 ;  /* 0x0000000111117824 */ /* 0x000fe200078e0202 */
[----:B------:R-:W-:Y:S06]  /*1e6b0*/  BRA `(.L_x_15120) ;  /* 0x00000000001c7947 */ /* 0x000fec0003800000 */
.L_x_15112:
[----:B------:R-:W-:Y:S01]  /*1e6c0*/  UMOV UR4, URZ ;  /* 0x0000003f00047c82 */ /* 0x000fe20008000000 */
[----:B------:R-:W-:Y:S01]  /*1e6d0*/  UMOV UR5, URZ ;  /* 0x0000003f00057c82 */ /* 0x000fe20008000000 */
[----:B------:R-:W-:Y:S01]  /*1e6e0*/  ULDC UR6, c[0x0][0xd3c] ;  /* 0x00034f0000067ab9 */ /* 0x000fe20000000800 */
[----:B------:R-:W-:Y:S02]  /*1e6f0*/  IMAD.MOV.U32 R16, RZ, RZ, R0 ;  /* 0x000000ffff107224 */ /* 0x000fe400078e0000 */
[----:B------:R-:W-:Y:S02]  /*1e700*/  IMAD.U32 R17, RZ, RZ, UR4 ;  /* 0x00000004ff117e24 */ /* 0x000fe4000f8e00ff */
[----:B------:R-:W-:Y:S02]  /*1e710*/  IMAD.U32 R18, RZ, RZ, UR5 ;  /* 0x00000005ff127e24 */ /* 0x000fe4000f8e00ff */
[----:B------:R-:W-:-:S07]  /*1e720*/  IMAD.U32 R19, RZ, RZ, UR6 ;  /* 0x00000006ff137e24 */ /* 0x000fce000f8e00ff */
.L_x_15120:
[----:B-1----:R1:W2:Y:S01]  /*1e730*/  LDL R3, [R1+0x4] ;  /* 0x0000040001037983 */ /* 0x0022a20000100800 */
        /* <DEDUP_REMOVED lines=11> */
.L_x_15109:
[----:B------:R-:W-:Y:S02]  /*1e7f0*/  ULDC UR4, c[0x0][0xd3c] ;  /* 0x00034f0000047ab9 */ /* 0x000fe40000000800 */
[----:B---3--:R-:W-:-:S13]  /*1e800*/  ISETP.GE.AND P0, PT, R19, UR4, PT ;  /* 0x0000000413007c0c */ /* 0x008fda000bf06270 */
[----:B------:R-:W-:Y:S05]  /*1e810*/  @!P0 BRA `(.L_x_15121) ;  /* 0xffffff8800348947 */ /* 0x000fea000383ffff */
[----:B------:R-:W-:Y:S05]  /*1e820*/  BSYNC B8 ;  /* 0x0000000000087941 */ /* 0x000fea0003800000 */
.L_x_14975:
        /* <DEDUP_REMOVED lines=12> */
.L_x_15263:
[----:B------:R-:W-:Y:S05]  /*1e8f0*/  BSYNC B0 ;  /* 0x0000000000007941 */ /* 0x000fea0003800000 */
.L_x_15122:
[----:B------:R-:W-:-:S03]  /*1e900*/  UMOV UR4, 0xffffffff ;  /* 0xffffffff00047882 */ /* 0x000fc60000000000 */
[----:B------:R-:W-:Y:S05]  /*1e910*/  BRA.DIV UR4, `(.L_x_15124) ;  /* 0x0000003e04e07947 */ /* 0x000fea000b800000 */
[----:B------:R-:W1:Y:S02]  /*1e920*/  S2R R2, SR_TID.X ;  /* 0x0000000000027919 */ /* 0x000e640000002100 */
[----:B-1----:R-:W-:-:S04]  /*1e930*/  SHF.R.U32.HI R2, RZ, 0x5, R2 ;  /* 0x00000005ff027819 */ /* 0x002fc80000011602 */
[----:B------:R-:W-:-:S05]  /*1e940*/  LOP3.LUT R2, R2, 0x3, RZ, 0xc0, !PT ;  /* 0x0000000302027812 */ /* 0x000fca00078ec0ff */
[----:B------:R1:W2:Y:S02]  /*1e950*/  SHFL.IDX PT, R14, R2, RZ, 0x1f ;  /* 0x00001fff020e7589 */ /* 0x0002a400000e0000 */
.L_x_15266:
[----:B--2---:R-:W-:-:S13]  /*1e960*/  ISETP.NE.AND P0, PT, R14, RZ, PT ;  /* 0x000000ff0e00720c */ /* 0x004fda0003f05270 */
[----:B------:R-:W-:Y:S05]  /*1e970*/  @P0 BRA `(.L_x_14816) ;  /* 0x0000000000940947 */ /* 0x000fea0003800000 */
[----:B------:R-:W-:-:S03]  /*1e980*/  UMOV UR4, 0xffffffff ;  /* 0xffffffff00047882 */ /* 0x000fc60000000000 */
[----:B------:R-:W-:Y:S05]  /*1e990*/  BRA.DIV UR4, `(.L_x_15125) ;  /* 0x0000003e04f47947 */ /* 0x000fea000b800000 */
[----:B------:R-:W-:-:S13]  /*1e9a0*/  ELECT P6, URZ, PT ;  /* 0x00000000003f782f */ /* 0x000fda00038c0000 */
.L_x_15269:
[----:B------:R-:W-:Y:S05]  /*1e9b0*/  @!P6 BRA `(.L_x_14816) ;  /* 0x000000000084e947 */ /* 0x000fea0003800000 */
[----:B-1----:R-:W2:Y:S02]  /*1e9c0*/  LDL.LU R2, [R1+0x8c] ;  /* 0x00008c0001027983 */ /* 0x002ea40000300800 */
[----:B--2---:R-:W-:-:S04]  /*1e9d0*/  LOP3.LUT R2, R2, 0x2, RZ, 0xfc, !PT ;  /* 0x0000000202027812 */ /* 0x004fc800078efcff */
[----:B------:R-:W-:-:S13]  /*1e9e0*/  ISETP.NE.AND P2, PT, R2, 0x3, PT ;  /* 0x000000030200780c */ /* 0x000fda0003f45270 */
[----:B------:R-:W-:Y:S05]  /*1e9f0*/  @!P2 BRA `(.L_x_15126) ;  /* 0x000000000004a947 */ /* 0x000fea0003800000 */
[----:B------:R-:W-:Y:S01]  /*1ea00*/  BPT.TRAP 0x1 ;  /* 0x000000040000795c */ /* 0x000fe20000300000 */
.L_x_15126:
        /* <DEDUP_REMOVED lines=14> */
.L_x_15270:
[----:B------:R-:W1:Y:S02]  /*1eaf0*/  SYNCS.PHASECHK.TRANS64.TRYWAIT P0, [R7+URZ], R2 ;  /* 0x00000002070075a7 */ /* 0x000e64000800017f */
[----:B-1----:R-:W-:Y:S05]  /*1eb00*/  @!P0 BRA `(.L_x_15128) ;  /* 0x0000003c00cc8947 */ /* 0x002fea0003800000 */
.L_x_15271:
[----:B------:R-:W-:Y:S05]  /*1eb10*/  @!P2 BRA `(.L_x_15129) ;  /* 0x000000000004a947 */ /* 0x000fea0003800000 */
[----:B------:R-:W-:Y:S01]  /*1eb20*/  BPT.TRAP 0x1 ;  /* 0x000000040000795c */ /* 0x000fe20000300000 */
.L_x_15129:
[----:B------:R-:W2:Y:S01]  /*1eb30*/  LDL.LU R4, [R1+0x8] ;  /* 0x0000080001047983 */ /* 0x000ea20000300800 */
[----:B------:R-:W-:-:S04]  /*1eb40*/  VIADD R0, R0, 0x32460 ;  /* 0x0003246000007836 */ /* 0x000fc80000000000 */
[----:B--2---:R-:W-:-:S04]  /*1eb50*/  IMAD R4, R4, 0x8, R0 ;  /* 0x0000000804047824 */ /* 0x004fc800078e0200 */
[----:B------:R-:W2:Y:S02]  /*1eb60*/  SYNCS.PHASECHK.TRANS64.TRYWAIT P0, [R4+URZ], R5 ;  /* 0x00000005040075a7 */ /* 0x000ea4000800017f */
[----:B--2---:R-:W-:Y:S05]  /*1eb70*/  @!P0 BRA `(.L_x_15130) ;  /* 0x0000003c00c48947 */ /* 0x004fea0003800000 */
.L_x_15272:
[----:B------:R-:W-:-:S07]  /*1eb80*/  IMAD R3, R3, 0x8, R0 ;  /* 0x0000000803037824 */ /* 0x000fce00078e0200 */
.L_x_15131:
[----:B---3--:R3:W0:Y:S02]  /*1eb90*/  SYNCS.PHASECHK.TRANS64.TRYWAIT P0, [R3+URZ], R2 ;  /* 0x00000002030075a7 */ /* 0x008624000800017f */
[----:B0-----:R-:W-:Y:S05]  /*1eba0*/  @!P0 NANOSLEEP.SYNCS 0x989680 ;  /* 0x009896800000895d */ /* 0x001fea0003900000 */
[----:B------:R-:W0:Y:S02]  /*1ebb0*/  @!P0 SYNCS.PHASECHK.TRANS64 P0, [R3+URZ], R2 ;  /* 0x00000002030085a7 */ /* 0x000e24000800007f */
[----:B0-----:R-:W-:Y:S05]  /*1ebc0*/  @!P0 BRA `(.L_x_15131) ;  /* 0xfffffffc00f08947 */ /* 0x001fea000383ffff */
.L_x_14816:
[----:B------:R-:W-:Y:S05]  /*1ebd0*/  BSYNC B9 ;  /* 0x0000000000097941 */ /* 0x000fea0003800000 */
.L_x_14813:
[----:B------:R-:W-:Y:S05]  /*1ebe0*/  EXIT ;  /* 0x000000000000794d */ /* 0x000fea0003800000 */
.L_x_14834:
[----:B0-----:R0:W1:Y:S02]  /*1ebf0*/  SYNCS.PHASECHK.TRANS64.TRYWAIT P6, [R96+URZ+0x32490], R107 ;  /* 0x0324906b600075a7 */ /* 0x00106400080c017f */
[----:B-1----:R-:W-:Y:S05]  /*1ec00*/  @!P6 NANOSLEEP.SYNCS 0x989680 ;  /* 0x009896800000e95d */ /* 0x002fea0003900000 */
[----:B------:R-:W1:Y:S02]  /*1ec10*/  @!P6 SYNCS.PHASECHK.TRANS64 P6, [R96+URZ+0x32490], R107 ;  /* 0x0324906b6000e5a7 */ /* 0x000e6400080c007f */
[----:B-1----:R-:W-:Y:S05]  /*1ec20*/  @!P6 BRA `(.L_x_14834) ;  /* 0xfffffffc00f0e947 */ /* 0x002fea000383ffff */
[----:B------:R-:W-:Y:S05]  /*1ec30*/  BRA `(.L_x_15132) ;  /* 0xfffffe4000a47947 */ /* 0x000fea000383ffff */
.L_x_14852:
[----:B0-----:R0:W1:Y:S02]  /*1ec40*/  SYNCS.PHASECHK.TRANS64.TRYWAIT P5, [R96+URZ+0x32490], R107 ;  /* 0x0324906b600075a7 */ /* 0x00106400080a017f */
[----:B-1----:R-:W-:Y:S05]  /*1ec50*/  @!P5 NANOSLEEP.SYNCS 0x989680 ;  /* 0x009896800000d95d */ /* 0x002fea0003900000 */
[----:B------:R-:W1:Y:S02]  /*1ec60*/  @!P5 SYNCS.PHASECHK.TRANS64 P5, [R96+URZ+0x32490], R107 ;  /* 0x0324906b6000d5a7 */ /* 0x000e6400080a007f */
[----:B-1----:R-:W-:Y:S05]  /*1ec70*/  @!P5 BRA `(.L_x_14852) ;  /* 0xfffffffc00f0d947 */ /* 0x002fea000383ffff */
[----:B------:R-:W-:Y:S05]  /*1ec80*/  BRA `(.L_x_15133) ;  /* 0xfffffe5000f07947 */ /* 0x000fea000383ffff */
.L_x_14861:
[----:B0-----:R0:W1:Y:S02]  /*1ec90*/  SYNCS.PHASECHK.TRANS64.TRYWAIT P4, [R96+URZ+0x32490], R107 ;  /* 0x0324906b600075a7 */ /* 0x001064000808017f */
[----:B-1----:R-:W-:Y:S05]  /*1eca0*/  @!P4 NANOSLEEP.SYNCS 0x989680 ;  /* 0x009896800000c95d */ /* 0x002fea0003900000 */
[----:B------:R-:W1:Y:S02]  /*1ecb0*/  @!P4 SYNCS.PHASECHK.TRANS64 P4, [R96+URZ+0x32490], R107 ;  /* 0x0324906b6000c5a7 */ /* 0x000e64000808007f */
[----:B-1----:R-:W-:Y:S05]  /*1ecc0*/  @!P4 BRA `(.L_x_14861) ;  /* 0xfffffffc00f0c947 */ /* 0x002fea000383ffff */
[----:B------:R-:W-:Y:S05]  /*1ecd0*/  BRA `(.L_x_15134) ;  /* 0xfffffe64001c7947 */ /* 0x000fea000383ffff */
.L_x_14867:
[----:B-1----:R1:W2:Y:S02]  /*1ece0*/  SYNCS.PHASECHK.TRANS64.TRYWAIT P3, [R96+URZ+0x324b0], R107 ;  /* 0x0324b06b600075a7 */ /* 0x0022a4000806017f */
[----:B--2---:R-:W-:Y:S05]  /*1ecf0*/  @!P3 NANOSLEEP.SYNCS 0x989680 ;  /* 0x009896800000b95d */ /* 0x004fea0003900000 */
[----:B------:R-:W2:Y:S02]  /*1ed00*/  @!P3 SYNCS.PHASECHK.TRANS64 P3, [R96+URZ+0x324b0], R107 ;  /* 0x0324b06b6000b5a7 */ /* 0x000ea4000806007f */
[----:B--2---:R-:W-:Y:S05]  /*1ed10*/  @!P3 BRA `(.L_x_14867) ;  /* 0xfffffffc00f0b947 */ /* 0x004fea000383ffff */
[----:B------:R-:W-:Y:S05]  /*1ed20*/  BRA `(.L_x_15135) ;  /* 0xfffffe6400b07947 */ /* 0x000fea000383ffff */
.L_x_14875:
        /* <DEDUP_REMOVED lines=13> */
.L_x_15137:
[----:B------:R-:W-:Y:S05]  /*1ee00*/  BSYNC B0 ;  /* 0x0000000000007941 */ /* 0x000fea0003800000 */
.L_x_15136:
[----:B------:R-:W-:Y:S05]  /*1ee10*/  BRA `(.L_x_15138) ;  /* 0xfffffe7000887947 */ /* 0x000fea000383ffff */
.L_x_14887:
        /* <DEDUP_REMOVED lines=8> */
.L_x_15140:
[----:B------:R-:W-:Y:S05]  /*1eea0*/  BSYNC B1 ;  /* 0x0000000000017941 */ /* 0x000fea0003800000 */
.L_x_15139:
        /* <DEDUP_REMOVED lines=8> */
.L_x_15141:
[----:B------:R-:W-:Y:S02]  /*1ef30*/  IMAD.MOV.U32 R13, RZ, RZ, R8 ;  /* 0x000000ffff0d7224 */ /* 0x000fe400078e0008 */
[----:B------:R-:W-:-:S07]  /*1ef40*/  IMAD.MOV.U32 R0, RZ, RZ, R14 ;  /* 0x000000ffff007224 */ /* 0x000fce00078e000e */
[----:B------:R-:W-:Y:S05]  /*1ef50*/  WARPSYNC.COLLECTIVE R15, `(.L_x_15142) ;  /* 0x000000000f087348 */ /* 0x000fea0003c00000 */
[----:B------:R0:W1:Y:S02]  /*1ef60*/  SHFL.IDX P6, R14, R13, R12, R11 ;  /* 0x0000000c0d0e7389 */ /* 0x00006400000c000b */
[----:B01----:R-:W-:Y:S01]  /*1ef70*/  ENDCOLLECTIVE ;  /* 0x000000000000791b */ /* 0x003fe20003800000 */
.L_x_15142:
[----:B------:R-:W-:Y:S02]  /*1ef80*/  IMAD.MOV.U32 R13, RZ, RZ, R7 ;  /* 0x000000ffff0d7224 */ /* 0x000fe400078e0007 */
[----:B------:R-:W-:-:S07]  /*1ef90*/  IMAD.MOV.U32 R5, RZ, RZ, R14 ;  /* 0x000000ffff057224 */ /* 0x000fce00078e000e */
[----:B------:R-:W-:Y:S05]  /*1efa0*/  WARPSYNC.COLLECTIVE R15, `(.L_x_15143) ;  /* 0x000000000f087348 */ /* 0x000fea0003c00000 */
[----:B------:R0:W1:Y:S02]  /*1efb0*/  SHFL.IDX P6, R14, R13, R12, R11 ;  /* 0x0000000c0d0e7389 */ /* 0x00006400000c000b */
[----:B01----:R-:W-:Y:S01]  /*1efc0*/  ENDCOLLECTIVE ;  /* 0x000000000000791b */ /* 0x003fe20003800000 */
.L_x_15143:
[----:B------:R-:W-:Y:S05]  /*1efd0*/  BRA `(.L_x_15144) ;  /* 0xfffffe7800187947 */ /* 0x000fea000383ffff */
.L_x_14890:
[----:B------:R-:W-:Y:S01]  /*1efe0*/  BSSY B1, `(.L_x_15145) ;  /* 0x0000008000017945 */ /* 0x000fe20003800000 */
[----:B------:R-:W-:Y:S01]  /*1eff0*/  IMAD.MOV.U32 R13, RZ, RZ, R6 ;  /* 0x000000ffff0d7224 */ /* 0x000fe200078e0006 */
[----:B------:R-:W-:Y:S01]  /*1f000*/  MOV R15, 0xffffffff ;  /* 0xffffffff000f7802 */ /* 0x000fe20000000f00 */
[----:B------:R-:W-:Y:S02]  /*1f010*/  IMAD.MOV.U32 R12, RZ, RZ, 0x1 ;  /* 0x00000001ff0c7424 */ /* 0x000fe400078e00ff */
[----:B------:R-:W-:-:S07]  /*1f020*/  IMAD.MOV.U32 R11, RZ, RZ, 0x1c1f ;  /* 0x00001c1fff0b7424 */ /* 0x000fce00078e00ff */
[----:B0---4-:R-:W-:Y:S05]  /*1f030*/  WARPSYNC.COLLECTIVE R15, `(.L_x_15146) ;  /* 0x000000000f087348 */ /* 0x011fea0003c00000 */
[----:B----4-:R1:W2:Y:S02]  /*1f040*/  SHFL.IDX P6, R14, R13, R12, R11 ;  /* 0x0000000c0d0e7389 */ /* 0x0102a400000c000b */
[----:B012---:R-:W-:Y:S01]  /*1f050*/  ENDCOLLECTIVE ;  /* 0x000000000000791b */ /* 0x007fe20003800000 */
.L_x_15146:
[----:B------:R-:W-:Y:S05]  /*1f060*/  BSYNC B1 ;  /* 0x0000000000017941 */ /* 0x000fea0003800000 */
.L_x_15145:
        /* <DEDUP_REMOVED lines=8> */
.L_x_15147:
[----:B------:R-:W-:Y:S02]  /*1f0f0*/  IMAD.MOV.U32 R13, RZ, RZ, R8 ;  /* 0x000000ffff0d7224 */ /* 0x000fe400078e0008 */
[----:B------:R-:W-:-:S07]  /*1f100*/  IMAD.MOV.U32 R0, RZ, RZ, R14 ;  /* 0x000000ffff007224 */ /* 0x000fce00078e000e */
[----:B------:R-:W-:Y:S05]  /*1f110*/  WARPSYNC.COLLECTIVE R15, `(.L_x_15148) ;  /* 0x000000000f087348 */ /* 0x000fea0003c00000 */
[----:B------:R0:W1:Y:S02]  /*1f120*/  SHFL.IDX P6, R14, R13, R12, R11 ;  /* 0x0000000c0d0e7389 */ /* 0x00006400000c000b */
[----:B01----:R-:W-:Y:S01]  /*1f130*/  ENDCOLLECTIVE ;  /* 0x000000000000791b */ /* 0x003fe20003800000 */
.L_x_15148:
[----:B------:R-:W-:Y:S02]  /*1f140*/  IMAD.MOV.U32 R13, RZ, RZ, R7 ;  /* 0x000000ffff0d7224 */ /* 0x000fe400078e0007 */
[----:B------:R-:W-:-:S07]  /*1f150*/  IMAD.MOV.U32 R5, RZ, RZ, R14 ;  /* 0x000000ffff057224 */ /* 0x000fce00078e000e */
[----:B------:R-:W-:Y:S05]  /*1f160*/  WARPSYNC.COLLECTIVE R15, `(.L_x_15149) ;  /* 0x000000000f087348 */ /* 0x000fea0003c00000 */
[----:B------:R0:W1:Y:S02]  /*1f170*/  SHFL.IDX P6, R14, R13, R12, R11 ;  /* 0x0000000c0d0e7389 */ /* 0x00006400000c000b */
[----:B01----:R-:W-:Y:S01]  /*1f180*/  ENDCOLLECTIVE ;  /* 0x000000000000791b */ /* 0x003fe20003800000 */
.L_x_15149:
[----:B------:R-:W-:Y:S05]  /*1f190*/  BRA `(.L_x_15150) ;  /* 0xfffffe7800807947 */ /* 0x000fea000383ffff */
.L_x_14894:
[----:B0-----:R0:W1:Y:S02]  /*1f1a0*/  SYNCS.PHASECHK.TRANS64.TRYWAIT P0, [R19+URZ+0x32400], R34 ;  /* 0x03240022130075a7 */ /* 0x001064000800017f */
[----:B-1----:R-:W-:Y:S05]  /*1f1b0*/  @!P0 NANOSLEEP.SYNCS 0x989680 ;  /* 0x009896800000895d */ /* 0x002fea0003900000 */
[----:B------:R-:W1:Y:S02]  /*1f1c0*/  @!P0 SYNCS.PHASECHK.TRANS64 P0, [R19+URZ+0x32400], R34 ;  /* 0x03240022130085a7 */ /* 0x000e64000800007f */
[----:B-1----:R-:W-:Y:S05]  /*1f1d0*/  @!P0 BRA `(.L_x_14894) ;  /* 0xfffffffc00f08947 */ /* 0x002fea000383ffff */
[----:B------:R-:W-:Y:S05]  /*1f1e0*/  BRA `(.L_x_15151) ;  /* 0xfffffe7c00887947 */ /* 0x000fea000383ffff */
.L_x_14902:
[----:B------:R-:W0:Y:S01]  /*1f1f0*/  LDC R31, c[0x0][0x3f4] ;  /* 0x0000fd00ff1f7b82 */ /* 0x000e220000000800 */
[----:B------:R-:W-:Y:S01]  /*1f200*/  BSSY B1, `(.L_x_15152) ;  /* 0x0000008000017945 */ /* 0x000fe20003800000 */
[----:B------:R-:W-:Y:S01]  /*1f210*/  IMAD.MOV.U32 R13, RZ, RZ, R28 ;  /* 0x000000ffff0d7224 */ /* 0x000fe200078e001c */
[----:B------:R-:W-:Y:S01]  /*1f220*/  MOV R15, 0xffffffff ;  /* 0xffffffff000f7802 */ /* 0x000fe20000000f00 */
[----:B------:R-:W-:Y:S02]  /*1f230*/  IMAD.MOV.U32 R12, RZ, RZ, RZ ;  /* 0x000000ffff0c7224 */ /* 0x000fe400078e00ff */
[----:B------:R-:W-:-:S07]  /*1f240*/  IMAD.MOV.U32 R11, RZ, RZ, 0x1c1f ;  /* 0x00001c1fff0b7424 */ /* 0x000fce00078e00ff */
[----:B0-----:R-:W-:Y:S05]  /*1f250*/  WARPSYNC.COLLECTIVE R15, `(.L_x_15153) ;  /* 0x000000000f087348 */ /* 0x001fea0003c00000 */
[----:B------:R1:W2:Y:S02]  /*1f260*/  SHFL.IDX P6, R14, R13, R12, R11 ;  /* 0x0000000c0d0e7389 */ /* 0x0002a400000c000b */
[----:B012---:R-:W-:Y:S01]  /*1f270*/  ENDCOLLECTIVE ;  /* 0x000000000000791b */ /* 0x007fe20003800000 */
.L_x_15153:
[----:B------:R-:W-:Y:S05]  /*1f280*/  BSYNC B1 ;  /* 0x0000000000017941 */ /* 0x000fea0003800000 */
.L_x_15152:
[----:B------:R0:W5:Y:S01]  /*1f290*/  LDL R7, [R1+0x30] ;  /* 0x0000300001077983 */ /* 0x0001620000100800 */
[----:B------:R-:W-:Y:S01]  /*1f2a0*/  IMAD.MOV.U32 R13, RZ, RZ, R10 ;  /* 0x000000ffff0d7224 */ /* 0x000fe200078e000a */
[----:B------:R-:W-:Y:S01]  /*1f2b0*/  ISETP.GE.AND P0, PT, R16, R31, PT ;  /* 0x0000001f1000720c */ /* 0x000fe20003f06270 */
[----:B------:R-:W-:Y:S02]  /*1f2c0*/  IMAD.MOV.U32 R12, RZ, RZ, RZ ;  /* 0x000000ffff0c7224 */ /* 0x000fe400078e00ff */
[----:B------:R-:W-:Y:S02]  /*1f2d0*/  IMAD.MOV.U32 R11, RZ, RZ, 0x1c1f ;  /* 0x00001c1fff0b7424 */ /* 0x000fe400078e00ff */
[----:B------:R-:W-:Y:S02]  /*1f2e0*/  IMAD.MOV.U32 R15, RZ, RZ, -0x1 ;  /* 0xffffffffff0f7424 */ /* 0x000fe400078e00ff */
[----:B0-----:R-:W-:-:S07]  /*1f2f0*/  IMAD.MOV.U32 R0, RZ, RZ, R14 ;  /* 0x000000ffff007224 */ /* 0x001fce00078e000e */
[----:B-----5:R-:W-:Y:S05]  /*1f300*/  WARPSYNC.COLLECTIVE R15, `(.L_x_15154) ;  /* 0x000000000f087348 */ /* 0x020fea0003c00000 */
[----:B------:R0:W1:Y:S02]  /*1f310*/  SHFL.IDX P6, R14, R13, R12, R11 ;  /* 0x0000000c0d0e7389 */ /* 0x00006400000c000b */
[----:B01---5:R-:W-:Y:S01]  /*1f320*/  ENDCOLLECTIVE ;  /* 0x000000000000791b */ /* 0x023fe20003800000 */
.L_x_15154:
[----:B------:R-:W-:Y:S02]  /*1f330*/  IMAD.MOV.U32 R13, RZ, RZ, R20 ;  /* 0x000000ffff0d7224 */ /* 0x000fe400078e0014 */
[----:B------:R-:W-:-:S07]  /*1f340*/  IMAD.MOV.U32 R3, RZ, RZ, R14 ;  /* 0x000000ffff037224 */ /* 0x000fce00078e000e */
[----:B------:R-:W-:Y:S05]  /*1f350*/  WARPSYNC.COLLECTIVE R15, `(.L_x_15155) ;  /* 0x000000000f087348 */ /* 0x000fea0003c00000 */
[----:B------:R0:W1:Y:S02]  /*1f360*/  SHFL.IDX P6, R14, R13, R12, R11 ;  /* 0x0000000c0d0e7389 */ /* 0x00006400000c000b */
[----:B01----:R-:W-:Y:S01]  /*1f370*/  ENDCOLLECTIVE ;  /* 0x000000000000791b */ /* 0x003fe20003800000 */
.L_x_15155:
[----:B------:R-:W-:Y:S02]  /*1f380*/  IMAD.MOV.U32 R13, RZ, RZ, R29 ;  /* 0x000000ffff0d7224 */ /* 0x000fe400078e001d */
[----:B------:R-:W-:-:S07]  /*1f390*/  IMAD.MOV.U32 R8, RZ, RZ, R14 ;  /* 0x000000ffff087224 */ /* 0x000fce00078e000e */
[----:B------:R-:W-:Y:S05]  /*1f3a0*/  WARPSYNC.COLLECTIVE R15, `(.L_x_15156) ;  /* 0x000000000f087348 */ /* 0x000fea0003c00000 */
[----:B------:R0:W1:Y:S02]  /*1f3b0*/  SHFL.IDX P6, R14, R13, R12, R11 ;  /* 0x0000000c0d0e7389 */ /* 0x00006400000c000b */
[----:B01----:R-:W-:Y:S01]  /*1f3c0*/  ENDCOLLECTIVE ;  /* 0x000000000000791b */ /* 0x003fe20003800000 */
.L_x_15156:
[----:B------:R-:W-:-:S05]  /*1f3d0*/  IMAD R30, R7, R6, RZ ;  /* 0x00000006071e7224 */ /* 0x000fca00078e02ff */
[----:B------:R-:W-:-:S13]  /*1f3e0*/  ISETP.GE.OR P1, PT, R39, R30, P0 ;  /* 0x0000001e2700720c */ /* 0x000fda0000726670 */
[C---:B------:R-:W-:Y:S01]  /*1f3f0*/  @!P1 IMAD.SHL.U32 R9, R16.reuse, 0x2, RZ ;  /* 0x0000000210099824 */ /* 0x040fe200078e00ff */
[----:B------:R-:W-:-:S04]  /*1f400*/  @!P1 SHF.L.U64.HI R21, R16, 0x1, R17 ;  /* 0x0000000110159819 */ /* 0x000fc80000010211 */
[----:B------:R-:W-:-:S05]  /*1f410*/  @!P1 IADD3 R4, P2, R3, R9, RZ ;  /* 0x0000000903049210 */ /* 0x000fca0007f5e0ff */
[----:B------:R-:W-:-:S06]  /*1f420*/  @!P1 IMAD.X R5, R0, 0x1, R21, P2 ;  /* 0x0000000100059824 */ /* 0x000fcc00010e0615 */
[----:B------:R-:W5:Y:S01]  /*1f430*/  @!P1 LD.E.128 R4, desc[UR40][R4.64] ;  /* 0x0000002804049980 */ /* 0x000f62000c101d00 */
[----:B------:R-:W-:-:S05]  /*1f440*/  @!P1 IADD3 R14, P2, R14, R9, RZ ;  /* 0x000000090e0e9210 */ /* 0x000fca0007f5e0ff */
[----:B------:R-:W-:-:S05]  /*1f450*/  @!P1 IMAD.X R3, R8, 0x1, R21, P2 ;  /* 0x0000000108039824 */ /* 0x000fca00010e0615 */
[----:B------:R-:W-:-:S05]  /*1f460*/  @!P1 MOV R15, R3 ;  /* 0x00000003000f9202 */ /* 0x000fca0000000f00 */
[----:B------:R0:W5:Y:S01]  /*1f470*/  @!P1 LD.E.128 R24, desc[UR40][R14.64] ;  /* 0x000000280e189980 */ /* 0x000162000c101d00 */
[----:B------:R-:W-:Y:S01]  /*1f480*/  IMAD.MOV.U32 R13, RZ, RZ, R28 ;  /* 0x000000ffff0d7224 */ /* 0x000fe200078e001c */
[----:B------:R-:W-:Y:S01]  /*1f490*/  CS2R R36, SRZ ;  /* 0x0000000000247805 */ /* 0x000fe2000001ff00 */
[----:B------:R-:W-:Y:S01]  /*1f4a0*/  IMAD.MOV.U32 R12, RZ, RZ, 0x1 ;  /* 0x00000001ff0c7424 */ /* 0x000fe200078e00ff */
[----:B------:R-:W-:Y:S01]  /*1f4b0*/  CS2R R34, SRZ ;  /* 0x0000000000227805 */ /* 0x000fe2000001ff00 */
[----:B0-----:R-:W-:-:S07]  /*1f4c0*/  IMAD.MOV.U32 R15, RZ, RZ, -0x1 ;  /* 0xffffffffff0f7424 */ /* 0x001fce00078e00ff */
[----:B-----5:R-:W-:Y:S05]  /*1f4d0*/  WARPSYNC.COLLECTIVE R15, `(.L_x_15157) ;  /* 0x000000000f087348 */ /* 0x020fea0003c00000 */
[----:B------:R0:W1:Y:S02]  /*1f4e0*/  SHFL.IDX P6, R14, R13, R12, R11 ;  /* 0x0000000c0d0e7389 */ /* 0x00006400000c000b */
[----:B01---5:R-:W-:Y:S01]  /*1f4f0*/  ENDCOLLECTIVE ;  /* 0x000000000000791b */ /* 0x023fe20003800000 */
.L_x_15157:
[----:B------:R-:W-:Y:S02]  /*1f500*/  IMAD.MOV.U32 R13, RZ, RZ, R10 ;  /* 0x000000ffff0d7224 */ /* 0x000fe400078e000a */
[----:B------:R-:W-:Y:S02]  /*1f510*/  @!P1 IMAD.MOV.U32 R36, RZ, RZ, R4 ;  /* 0x000000ffff249224 */ /* 0x000fe400078e0004 */
[----:B------:R-:W-:Y:S01]  /*1f520*/  @!P1 IMAD.MOV.U32 R37, RZ, RZ, R5 ;  /* 0x000000ffff259224 */ /* 0x000fe200078e0005 */
[----:B------:R-:W-:Y:S01]  /*1f530*/  CS2R R4, SRZ ;  /* 0x0000000000047805 */ /* 0x000fe2000001ff00 */
[----:B------:R-:W-:Y:S02]  /*1f540*/  IMAD.MOV.U32 R0, RZ, RZ, R36 ;  /* 0x000000ffff007224 */ /* 0x000fe400078e0024 */
[----:B------:R-:W-:Y:S02]  /*1f550*/  IMAD.MOV.U32 R3, RZ, RZ, R37 ;  /* 0x000000ffff037224 */ /* 0x000fe400078e0025 */
[----:B------:R-:W-:Y:S01]  /*1f560*/  @!P1 IMAD.MOV.U32 R34, RZ, RZ, R6 ;  /* 0x000000ffff229224 */ /* 0x000fe200078e0006 */
[----:B------:R-:W-:Y:S01]  /*1f570*/  PRMT R46, R46, 0x5410, R0 ;  /* 0x000054102e2e7816 */ /* 0x000fe20000000000 */
[----:B------:R-:W-:Y:S01]  /*1f580*/  IMAD.MOV.U32 R0, RZ, RZ, R14 ;  /* 0x000000ffff007224 */ /* 0x000fe200078e000e */
[----:B------:R-:W-:-:S07]  /*1f590*/  PRMT R33, R33, 0x5410, R3 ;  /* 0x0000541021217816 */ /* 0x000fce0000000003 */
[----:B------:R-:W-:Y:S05]  /*1f5a0*/  WARPSYNC.COLLECTIVE R15, `(.L_x_15158) ;  /* 0x000000000f087348 */ /* 0x000fea0003c00000 */
[----:B------:R0:W1:Y:S02]  /*1f5b0*/  SHFL.IDX P6, R14, R13, R12, R11 ;  /* 0x0000000c0d0e7389 */ /* 0x00006400000c000b */
[----:B01----:R-:W-:Y:S01]  /*1f5c0*/  ENDCOLLECTIVE ;  /* 0x000000000000791b */ /* 0x003fe20003800000 */
.L_x_15158:
[----:B------:R-:W-:Y:S01]  /*1f5d0*/  @!P1 IMAD.MOV.U32 R35, RZ, RZ, R7 ;  /* 0x000000ffff239224 */ /* 0x000fe200078e0007 */
[----:B------:R-:W-:Y:S01]  /*1f5e0*/  CS2R R6, SRZ ;  /* 0x0000000000067805 */ /* 0x000fe2000001ff00 */
[----:B------:R-:W-:Y:S02]  /*1f5f0*/  IMAD.MOV.U32 R8, RZ, RZ, R34 ;  /* 0x000000ffff087224 */ /* 0x000fe400078e0022 */
[----:B------:R-:W-:Y:S02]  /*1f600*/  IMAD.MOV.U32 R9, RZ, RZ, R35 ;  /* 0x000000ffff097224 */ /* 0x000fe400078e0023 */
[----:B------:R-:W-:Y:S02]  /*1f610*/  @!P1 IMAD.MOV.U32 R6, RZ, RZ, R24 ;  /* 0x000000ffff069224 */ /* 0x000fe400078e0018 */
[----:B------:R-:W-:Y:S01]  /*1f620*/  @!P1 IMAD.MOV.U32 R7, RZ, RZ, R25 ;  /* 0x000000ffff079224 */ /* 0x000fe200078e0019 */
[----:B------:R-:W-:Y:S01]  /*1f630*/  PRMT R32, R8, 0x5410, R9 ;  /* 0x0000541008207816 */ /* 0x000fe20000000009 */
[----:B------:R-:W-:-:S02]  /*1f640*/  @!P1 IMAD.MOV.U32 R4, RZ, RZ, R26 ;  /* 0x000000ffff049224 */ /* 0x000fc400078e001a */
[----:B------:R-:W-:Y:S01]  /*1f650*/  @!P1 IMAD.MOV.U32 R5, RZ, RZ, R27 ;  /* 0x000000ffff059224 */ /* 0x000fe200078e001b */
[----:B------:R-:W-:Y:S01]  /*1f660*/  MOV R13, R20 ;  /* 0x00000014000d7202 */ /* 0x000fe20000000f00 */
[----:B------:R-:W-:Y:S02]  /*1f670*/  IMAD.MOV.U32 R8, RZ, RZ, R6 ;  /* 0x000000ffff087224 */ /* 0x000fe400078e0006 */
[----:B------:R-:W-:Y:S02]  /*1f680*/  IMAD.MOV.U32 R9, RZ, RZ, R7 ;  /* 0x000000ffff097224 */ /* 0x000fe400078e0007 */
[----:B------:R-:W-:Y:S01]  /*1f690*/  IMAD.MOV.U32 R10, RZ, RZ, R4 ;  /* 0x000000ffff0a7224 */ /* 0x000fe200078e0004 */
[----:B------:R-:W-:Y:S02]  /*1f6a0*/  PRMT R46, R8, 0x7610, R46 ;  /* 0x00007610082e7816 */ /* 0x000fe4000000002e */
[----:B------:R-:W-:Y:S02]  /*1f6b0*/  PRMT R33, R9, 0x7610, R33 ;  /* 0x0000761009217816 */ /* 0x000fe40000000021 */
[----:B------:R-:W-:Y:S01]  /*1f6c0*/  CS2R R8, SRZ ;  /* 0x0000000000087805 */ /* 0x000fe2000001ff00 */
[----:B------:R-:W-:Y:S01]  /*1f6d0*/  IMAD.MOV.U32 R3, RZ, RZ, R14 ;  /* 0x000000ffff037224 */ /* 0x000fe200078e000e */
[----:B------:R-:W-:-:S07]  /*1f6e0*/  PRMT R51, R10, 0x7610, R51 ;  /* 0x000076100a337816 */ /* 0x000fce0000000033 */
[----:B------:R-:W-:Y:S05]  /*1f6f0*/  WARPSYNC.COLLECTIVE R15, `(.L_x_15159) ;  /* 0x000000000f087348 */ /* 0x000fea0003c00000 */
[----:B------:R0:W1:Y:S02]  /*1f700*/  SHFL.IDX P6, R14, R13, R12, R11 ;  /* 0x0000000c0d0e7389 */ /* 0x00006400000c000b */
[----:B01----:R-:W-:Y:S01]  /*1f710*/  ENDCOLLECTIVE ;  /* 0x000000000000791b */ /* 0x003fe20003800000 */
.L_x_15159:
[----:B------:R-:W-:Y:S02]  /*1f720*/  IMAD.MOV.U32 R13, RZ, RZ, R29 ;  /* 0x000000ffff0d7224 */ /* 0x000fe400078e001d */
[----:B------:R-:W-:-:S07]  /*1f730*/  IMAD.MOV.U32 R20, RZ, RZ, R14 ;  /* 0x000000ffff147224 */ /* 0x000fce00078e000e */
[----:B------:R-:W-:Y:S05]  /*1f740*/  WARPSYNC.COLLECTIVE R15, `(.L_x_15160) ;  /* 0x000000000f087348 */ /* 0x000fea0003c00000 */
[----:B------:R0:W1:Y:S02]  /*1f750*/  SHFL.IDX P6, R14, R13, R12, R11 ;  /* 0x0000000c0d0e7389 */ /* 0x00006400000c000b */
[----:B01----:R-:W-:Y:S01]  /*1f760*/  ENDCOLLECTIVE ;  /* 0x000000000000791b */ /* 0x003fe20003800000 */
.L_x_15160:
[----:B------:R-:W-:-:S04]  /*1f770*/  MOV R11, R5 ;  /* 0x00000005000b7202 */ /* 0x000fc80000000f00 */
[----:B------:R-:W-:Y:S01]  /*1f780*/  PRMT R40, R11, 0x7610, R40 ;  /* 0x000076100b287816 */ /* 0x000fe20000000028 */
[----:B------:R-:W-:Y:S01]  /*1f790*/  IMAD.MOV.U32 R21, RZ, RZ, R14 ;  /* 0x000000ffff157224 */ /* 0x000fe200078e000e */
[----:B------:R-:W-:Y:S06]  /*1f7a0*/  BRA `(.L_x_15161) ;  /* 0xfffffe88006c7947 */ /* 0x000fec000383ffff */
.L_x_14906:
[----:B0-----:R0:W1:Y:S02]  /*1f7b0*/  SYNCS.PHASECHK.TRANS64.TRYWAIT P1, [R19+URZ+0x32400], R24 ;  /* 0x03240018130075a7 */ /* 0x001064000802017f */
[----:B-1----:R-:W-:Y:S05]  /*1f7c0*/  @!P1 NANOSLEEP.SYNCS 0x989680 ;  /* 0x009896800000995d */ /* 0x002fea0003900000 */
[----:B------:R-:W1:Y:S02]  /*1f7d0*/  @!P1 SYNCS.PHASECHK.TRANS64 P1, [R19+URZ+0x32400], R24 ;  /* 0x03240018130095a7 */ /* 0x000e64000802007f */
[----:B-1----:R-:W-:Y:S05]  /*1f7e0*/  @!P1 BRA `(.L_x_14906) ;  /* 0xfffffffc00f09947 */ /* 0x002fea000383ffff */
[----:B------:R-:W-:Y:S05]  /*1f7f0*/  BRA `(.L_x_15162) ;  /* 0xfffffe8c000c7947 */ /* 0x000fea000383ffff */
.L_x_14912:
[----:B--2---:R2:W4:Y:S02]  /*1f800*/  SYNCS.PHASECHK.TRANS64.TRYWAIT P0, [R180+URZ+0x32430], R7 ;  /* 0x03243007b40075a7 */ /* 0x004524000800017f */
[----:B----4-:R-:W-:Y:S05]  /*1f810*/  @!P0 NANOSLEEP.SYNCS 0x989680 ;  /* 0x009896800000895d */ /* 0x010fea0003900000 */
[----:B------:R-:W4:Y:S02]  /*1f820*/  @!P0 SYNCS.PHASECHK.TRANS64 P0, [R180+URZ+0x32430], R7 ;  /* 0x03243007b40085a7 */ /* 0x000f24000800007f */
[----:B----4-:R-:W-:Y:S05]  /*1f830*/  @!P0 BRA `(.L_x_14912) ;  /* 0xfffffffc00f08947 */ /* 0x010fea000383ffff */
[----:B------:R-:W-:Y:S05]  /*1f840*/  BRA `(.L_x_14911) ;  /* 0xfffffe9800a47947 */ /* 0x000fea000383ffff */
.L_x_14914:
[----:B---3--:R3:W4:Y:S02]  /*1f850*/  SYNCS.PHASECHK.TRANS64.TRYWAIT P0, [R19+URZ+0x32410], R4 ;  /* 0x03241004130075a7 */ /* 0x008724000800017f */
[----:B----4-:R-:W-:Y:S05]  /*1f860*/  @!P0 NANOSLEEP.SYNCS 0x989680 ;  /* 0x009896800000895d */ /* 0x010fea0003900000 */
[----:B------:R-:W4:Y:S02]  /*1f870*/  @!P0 SYNCS.PHASECHK.TRANS64 P0, [R19+URZ+0x32410], R4 ;  /* 0x03241004130085a7 */ /* 0x000f24000800007f */
[----:B----4-:R-:W-:Y:S05]  /*1f880*/  @!P0 BRA `(.L_x_14914) ;  /* 0xfffffffc00f08947 */ /* 0x010fea000383ffff */
[----:B------:R-:W-:Y:S05]  /*1f890*/  BRA `(.L_x_15163) ;  /* 0xfffffe9c005c7947 */ /* 0x000fea000383ffff */
.L_x_14919:
[----:B------:R0:W0:Y:S02]  /*1f8a0*/  SYNCS.PHASECHK.TRANS64.TRYWAIT P2, [R180+URZ+0x32450], R7 ;  /* 0x03245007b40075a7 */ /* 0x000024000804017f */
[----:B0-----:R-:W-:Y:S05]  /*1f8b0*/  @!P2 NANOSLEEP.SYNCS 0x989680 ;  /* 0x009896800000a95d */ /* 0x001fea0003900000 */
[----:B------:R-:W0:Y:S02]  /*1f8c0*/  @!P2 SYNCS.PHASECHK.TRANS64 P2, [R180+URZ+0x32450], R7 ;  /* 0x03245007b400a5a7 */ /* 0x000e24000804007f */
[----:B0-----:R-:W-:Y:S05]  /*1f8d0*/  @!P2 BRA `(.L_x_14919) ;  /* 0xfffffffc00f0a947 */ /* 0x001fea000383ffff */
[----:B------:R-:W-:Y:S05]  /*1f8e0*/  BRA `(.L_x_14918) ;  /* 0xfffffe9c007c7947 */ /* 0x000fea000383ffff */
.L_x_14924:
[----:B--2---:R2:W3:Y:S02]  /*1f8f0*/  SYNCS.PHASECHK.TRANS64.TRYWAIT P2, [R210+URZ+0x32430], R218 ;  /* 0x032430dad20075a7 */ /* 0x0044e4000804017f */
[----:B---3--:R-:W-:Y:S05]  /*1f900*/  @!P2 NANOSLEEP.SYNCS 0x989680 ;  /* 0x009896800000a95d */ /* 0x008fea0003900000 */
[----:B------:R-:W3:Y:S02]  /*1f910*/  @!P2 SYNCS.PHASECHK.TRANS64 P2, [R210+URZ+0x32430], R218 ;  /* 0x032430dad200a5a7 */ /* 0x000ee4000804007f */
[----:B---3--:R-:W-:Y:S05]  /*1f920*/  @!P2 BRA `(.L_x_14924) ;  /* 0xfffffffc00f0a947 */ /* 0x008fea000383ffff */
[----:B------:R-:W-:Y:S05]  /*1f930*/  BRA `(.L_x_14923) ;  /* 0xfffffec800bc7947 */ /* 0x000fea000383ffff */
.L_x_14929:
[----:B---3--:R3:W4:Y:S02]  /*1f940*/  SYNCS.PHASECHK.TRANS64.TRYWAIT P2, [R210+URZ+0x32450], R218 ;  /* 0x032450dad20075a7 */ /* 0x008724000804017f */
[----:B----4-:R-:W-:Y:S05]  /*1f950*/  @!P2 NANOSLEEP.SYNCS 0x989680 ;  /* 0x009896800000a95d */ /* 0x010fea0003900000 */
[----:B------:R-:W4:Y:S02]  /*1f960*/  @!P2 SYNCS.PHASECHK.TRANS64 P2, [R210+URZ+0x32450], R218 ;  /* 0x032450dad200a5a7 */ /* 0x000f24000804007f */
[----:B----4-:R-:W-:Y:S05]  /*1f970*/  @!P2 BRA `(.L_x_14929) ;  /* 0xfffffffc00f0a947 */ /* 0x010fea000383ffff */
[----:B------:R-:W-:Y:S05]  /*1f980*/  BRA `(.L_x_14928) ;  /* 0xfffffecc00647947 */ /* 0x000fea000383ffff */
.L_x_14935:
[----:B--2---:R2:W3:Y:S02]  /*1f990*/  SYNCS.PHASECHK.TRANS64.TRYWAIT P2, [R210+URZ+0x32430], R218 ;  /* 0x032430dad20075a7 */ /* 0x0044e4000804017f */
[----:B---3--:R-:W-:Y:S05]  /*1f9a0*/  @!P2 NANOSLEEP.SYNCS 0x989680 ;  /* 0x009896800000a95d */ /* 0x008fea0003900000 */
[----:B------:R-:W3:Y:S02]  /*1f9b0*/  @!P2 SYNCS.PHASECHK.TRANS64 P2, [R210+URZ+0x32430], R218 ;  /* 0x032430dad200a5a7 */ /* 0x000ee4000804007f */
[----:B---3--:R-:W-:Y:S05]  /*1f9c0*/  @!P2 BRA `(.L_x_14935) ;  /* 0xfffffffc00f0a947 */ /* 0x008fea000383ffff */
[----:B------:R-:W-:Y:S05]  /*1f9d0*/  BRA `(.L_x_14934) ;  /* 0xffffff00001c7947 */ /* 0x000fea000383ffff */
.L_x_14940:
[----:B---3--:R3:W4:Y:S02]  /*1f9e0*/  SYNCS.PHASECHK.TRANS64.TRYWAIT P2, [R210+URZ+0x32450], R218 ;  /* 0x032450dad20075a7 */ /* 0x008724000804017f */
[----:B----4-:R-:W-:Y:S05]  /*1f9f0*/  @!P2 NANOSLEEP.SYNCS 0x989680 ;  /* 0x009896800000a95d */ /* 0x010fea0003900000 */
[----:B------:R-:W4:Y:S02]  /*1fa00*/  @!P2 SYNCS.PHASECHK.TRANS64 P2, [R210+URZ+0x32450], R218 ;  /* 0x032450dad200a5a7 */ /* 0x000f24000804007f */
[----:B----4-:R-:W-:Y:S05]  /*1fa10*/  @!P2 BRA `(.L_x_14940) ;  /* 0xfffffffc00f0a947 */ /* 0x010fea000383ffff */
[----:B------:R-:W-:Y:S05]  /*1fa20*/  BRA `(.L_x_14939) ;  /* 0xffffff0000c47947 */ /* 0x000fea000383ffff */
.L_x_14955:
[----:B------:R-:W-:Y:S02]  /*1fa30*/  IMAD.MOV.U32 R13, RZ, RZ, R4 ;  /* 0x000000ffff0d7224 */ /* 0x000fe400078e0004 */
[----:B------:R-:W-:Y:S02]  /*1fa40*/  IMAD.MOV.U32 R12, RZ, RZ, RZ ;  /* 0x000000ffff0c7224 */ /* 0x000fe400078e00ff */
[----:B------:R-:W-:Y:S02]  /*1fa50*/  IMAD.MOV.U32 R11, RZ, RZ, 0x181f ;  /* 0x0000181fff0b7424 */ /* 0x000fe400078e00ff */
[----:B------:R-:W-:-:S07]  /*1fa60*/  IMAD.MOV.U32 R15, RZ, RZ, -0x1 ;  /* 0xffffffffff0f7424 */ /* 0x000fce00078e00ff */
[----:B-1----:R-:W-:Y:S05]  /*1fa70*/  WARPSYNC.COLLECTIVE R15, `(.L_x_15164) ;  /* 0x000000000f087348 */ /* 0x002fea0003c00000 */
[----:B------:R0:W2:Y:S02]  /*1fa80*/  SHFL.IDX P6, R14, R13, R12, R11 ;  /* 0x0000000c0d0e7389 */ /* 0x0000a400000c000b */
[----:B012---:R-:W-:Y:S01]  /*1fa90*/  ENDCOLLECTIVE ;  /* 0x000000000000791b */ /* 0x007fe20003800000 */
.L_x_15164:
[----:B------:R-:W-:Y:S02]  /*1faa0*/  IMAD.MOV.U32 R13, RZ, RZ, R3 ;  /* 0x000000ffff0d7224 */ /* 0x000fe400078e0003 */
[----:B------:R-:W-:-:S07]  /*1fab0*/  IMAD.MOV.U32 R0, RZ, RZ, R14 ;  /* 0x000000ffff007224 */ /* 0x000fce00078e000e */
[----:B------:R-:W-:Y:S05]  /*1fac0*/  WARPSYNC.COLLECTIVE R15, `(.L_x_15165) ;  /* 0x000000000f087348 */ /* 0x000fea0003c00000 */
[----:B------:R0:W1:Y:S02]  /*1fad0*/  SHFL.IDX P6, R14, R13, R12, R11 ;  /* 0x0000000c0d0e7389 */ /* 0x00006400000c000b */
[----:B01----:R-:W-:Y:S01]  /*1fae0*/  ENDCOLLECTIVE ;  /* 0x000000000000791b */ /* 0x003fe20003800000 */
.L_x_15165:
[----:B------:R-:W-:Y:S05]  /*1faf0*/  BRA `(.L_x_15166) ;  /* 0xffffff5c00f47947 */ /* 0x000fea000383ffff */
.L_x_14958:
[----:B------:R-:W-:Y:S01]  /*1fb00*/  BSSY B1, `(.L_x_15167) ;  /* 0x0000008000017945 */ /* 0x000fe20003800000 */
[----:B----4-:R-:W-:Y:S02]  /*1fb10*/  IMAD.MOV.U32 R13, RZ, RZ, R4 ;  /* 0x000000ffff0d7224 */ /* 0x010fe400078e0004 */
[----:B------:R-:W-:Y:S02]  /*1fb20*/  IMAD.MOV.U32 R12, RZ, RZ, 0x1 ;  /* 0x00000001ff0c7424 */ /* 0x000fe400078e00ff */
[----:B------:R-:W-:Y:S02]  /*1fb30*/  IMAD.MOV.U32 R11, RZ, RZ, 0x181f ;  /* 0x0000181fff0b7424 */ /* 0x000fe400078e00ff */
[----:B------:R-:W-:-:S07]  /*1fb40*/  IMAD.MOV.U32 R15, RZ, RZ, -0x1 ;  /* 0xffffffffff0f7424 */ /* 0x000fce00078e00ff */
[----:B0123--:R-:W-:Y:S05]  /*1fb50*/  WARPSYNC.COLLECTIVE R15, `(.L_x_15168) ;  /* 0x000000000f087348 */ /* 0x00ffea0003c00000 */
[----:B---3--:R3:W4:Y:S02]  /*1fb60*/  SHFL.IDX P6, R14, R13, R12, R11 ;  /* 0x0000000c0d0e7389 */ /* 0x00872400000c000b */
[----:B01234-:R-:W-:Y:S01]  /*1fb70*/  ENDCOLLECTIVE ;  /* 0x000000000000791b */ /* 0x01ffe20003800000 */
.L_x_15168:
[----:B------:R-:W-:Y:S05]  /*1fb80*/  BSYNC B1 ;  /* 0x0000000000017941 */ /* 0x000fea0003800000 */
.L_x_15167:
        /* <DEDUP_REMOVED lines=8> */
.L_x_15169:
[----:B------:R-:W-:Y:S05]  /*1fc10*/  BRA `(.L_x_15170) ;  /* 0xffffff6000387947 */ /* 0x000fea000383ffff */
.L_x_14961:
        /* <DEDUP_REMOVED lines=8> */
.L_x_15172:
[----:B------:R-:W-:Y:S05]  /*1fca0*/  BSYNC B1 ;  /* 0x0000000000017941 */ /* 0x000fea0003800000 */
.L_x_15171:
        /* <DEDUP_REMOVED lines=8> */
.L_x_15173:
[----:B------:R-:W-:Y:S05]  /*1fd30*/  BRA `(.L_x_15174) ;  /* 0xffffff6000787947 */ /* 0x000fea000383ffff */
.L_x_14964:
        /* <DEDUP_REMOVED lines=8> */
.L_x_15176:
[----:B------:R-:W-:Y:S05]  /*1fdc0*/  BSYNC B1 ;  /* 0x0000000000017941 */ /* 0x000fea0003800000 */
.L_x_15175:
        /* <DEDUP_REMOVED lines=8> */
.L_x_15177:
[----:B------:R-:W-:Y:S05]  /*1fe50*/  BRA `(.L_x_15178) ;  /* 0xffffff6000b87947 */ /* 0x000fea000383ffff */
.L_x_14981:
        /* <DEDUP_REMOVED lines=11> */
.L_x_15180:
[----:B------:R-:W-:Y:S05]  /*1ff10*/  BSYNC B1 ;  /* 0x0000000000017941 */ /* 0x000fea0003800000 */
.L_x_15179:
[----:B------:R-:W-:Y:S05]  /*1ff20*/  BRA `(.L_x_15181) ;  /* 0xffffff7800707947 */ /* 0x000fea000383ffff */
.L_x_14983:
[----:B------:R-:W-:Y:S01]  /*1ff30*/  BSSY B1, `(.L_x_15182) ;  /* 0x0000006000017945 */ /* 0x000fe20003800000 */
[----:B------:R-:W-:-:S07]  /*1ff40*/  IMAD.MOV.U32 R15, RZ, RZ, -0x1 ;  /* 0xffffffffff0f7424 */ /* 0x000fce00078e00ff */
[----:B01----:R-:W-:Y:S05]  /*1ff50*/  WARPSYNC.COLLECTIVE R15, `(.L_x_15183) ;  /* 0x000000000f0c7348 */ /* 0x003fea0003c00000 */
[----:B------:R-:W-:Y:S02]  /*1ff60*/  ELECT P6, UR62, PT ;  /* 0x00000000003e782f */ /* 0x000fe400038c0000 */
[----:B------:R-:W-:Y:S01]  /*1ff70*/  MOV R14, UR62 ;  /* 0x0000003e000e7c02 */ /* 0x000fe20008000f00 */
[----:B01----:R-:W-:Y:S10]  /*1ff80*/  ENDCOLLECTIVE ;  /* 0x000000000000791b */ /* 0x003ff40003800000 */
.L_x_15183:
[----:B------:R-:W-:Y:S05]  /*1ff90*/  BSYNC B1 ;  /* 0x0000000000017941 */ /* 0x000fea0003800000 */
.L_x_15182:
[----:B------:R-:W-:Y:S05]  /*1ffa0*/  BRA `(.L_x_14982) ;  /* 0xffffff7800687947 */ /* 0x000fea000383ffff */
.L_x_14985:
[----:B0-----:R-:W2:Y:S02]  /*1ffb0*/  LDL R5, [R1+0x4] ;  /* 0x0000040001057983 */ /* 0x001ea40000100800 */
[----:B--2---:R0:W2:Y:S02]  /*1ffc0*/  SYNCS.PHASECHK.TRANS64.TRYWAIT P0, [R5+URZ+0x32420], R4 ;  /* 0x03242004050075a7 */ /* 0x0040a4000800017f */
[----:B--2---:R-:W-:Y:S05]  /*1ffd0*/  @!P0 NANOSLEEP.SYNCS 0x989680 ;  /* 0x009896800000895d */ /* 0x004fea0003900000 */
[----:B------:R-:W2:Y:S02]  /*1ffe0*/  @!P0 SYNCS.PHASECHK.TRANS64 P0, [R5+URZ+0x32420], R4 ;  /* 0x03242004050085a7 */ /* 0x000ea4000800007f */
[----:B--2---:R-:W-:Y:S05]  /*1fff0*/  @!P0 BRA `(.L_x_14985) ;  /* 0xfffffffc00ec8947 */ /* 0x004fea000383ffff */
[----:B------:R-:W-:Y:S05]  /*20000*/  BRA `(.L_x_15184) ;  /* 0xffffff7800787947 */ /* 0x000fea000383ffff */
.L_x_14989:
[----:B0-----:R0:W2:Y:S02]  /*20010*/  SYNCS.PHASECHK.TRANS64.TRYWAIT P0, [R4+URZ+0x324a0], R9 ;  /* 0x0324a009040075a7 */ /* 0x0010a4000800017f */
[----:B--2---:R-:W-:Y:S05]  /*20020*/  @!P0 NANOSLEEP.SYNCS 0x989680 ;  /* 0x009896800000895d */ /* 0x004fea0003900000 */
[----:B------:R-:W2:Y:S02]  /*20030*/  @!P0 SYNCS.PHASECHK.TRANS64 P0, [R4+URZ+0x324a0], R9 ;  /* 0x0324a009040085a7 */ /* 0x000ea4000800007f */
[----:B--2---:R-:W-:Y:S05]  /*20040*/  @!P0 BRA `(.L_x_14989) ;  /* 0xfffffffc00f08947 */ /* 0x004fea000383ffff */
[----:B------:R-:W-:Y:S05]  /*20050*/  BRA `(.L_x_15185) ;  /* 0xffffff7800a07947 */ /* 0x000fea000383ffff */
.L_x_14994:
[----:B-1----:R1:W2:Y:S02]  /*20060*/  SYNCS.PHASECHK.TRANS64.TRYWAIT P0, [R4+URZ+0x324c0], R9 ;  /* 0x0324c009040075a7 */ /* 0x0022a4000800017f */
[----:B--2---:R-:W-:Y:S05]  /*20070*/  @!P0 NANOSLEEP.SYNCS 0x989680 ;  /* 0x009896800000895d */ /* 0x004fea0003900000 */
[----:B------:R-:W2:Y:S02]  /*20080*/  @!P0 SYNCS.PHASECHK.TRANS64 P0, [R4+URZ+0x324c0], R9 ;  /* 0x0324c009040085a7 */ /* 0x000ea4000800007f */
[----:B--2---:R-:W-:Y:S05]  /*20090*/  @!P0 BRA `(.L_x_14994) ;  /* 0xfffffffc00f08947 */ /* 0x004fea000383ffff */
[----:B------:R-:W-:Y:S05]  /*200a0*/  BRA `(.L_x_15186) ;  /* 0xffffff7c00247947 */ /* 0x000fea000383ffff */
.L_x_15004:
[----:B0-----:R0:W2:Y:S02]  /*200b0*/  SYNCS.PHASECHK.TRANS64.TRYWAIT P1, [R5+URZ+0x324a0], R6 ;  /* 0x0324a006050075a7 */ /* 0x0010a4000802017f */
[----:B--2---:R-:W-:Y:S05]  /*200c0*/  @!P1 NANOSLEEP.SYNCS 0x989680 ;  /* 0x009896800000995d */ /* 0x004fea0003900000 */
[----:B------:R-:W2:Y:S02]  /*200d0*/  @!P1 SYNCS.PHASECHK.TRANS64 P1, [R5+URZ+0x324a0], R6 ;  /* 0x0324a006050095a7 */ /* 0x000ea4000802007f */
[----:B--2---:R-:W-:Y:S05]  /*200e0*/  @!P1 BRA `(.L_x_15004) ;  /* 0xfffffffc00f09947 */ /* 0x004fea000383ffff */
[----:B------:R-:W-:Y:S05]  /*200f0*/  BRA `(.L_x_15187) ;  /* 0xffffff8000bc7947 */ /* 0x000fea000383ffff */
.L_x_15009:
[----:B-1----:R1:W2:Y:S02]  /*20100*/  SYNCS.PHASECHK.TRANS64.TRYWAIT P1, [R5+URZ+0x324c0], R6 ;  /* 0x0324c006050075a7 */ /* 0x0022a4000802017f */
[----:B--2---:R-:W-:Y:S05]  /*20110*/  @!P1 NANOSLEEP.SYNCS 0x989680 ;  /* 0x009896800000995d */ /* 0x004fea0003900000 */
[----:B------:R-:W2:Y:S02]  /*20120*/  @!P1 SYNCS.PHASECHK.TRANS64 P1, [R5+URZ+0x324c0], R6 ;  /* 0x0324c006050095a7 */ /* 0x000ea4000802007f */
[----:B--2---:R-:W-:Y:S05]  /*20130*/  @!P1 BRA `(.L_x_15009) ;  /* 0xfffffffc00f09947 */ /* 0x004fea000383ffff */
[----:B------:R-:W-:Y:S05]  /*20140*/  BRA `(.L_x_15188) ;  /* 0xffffff84003c7947 */ /* 0x000fea000383ffff */
.L_x_15025:
        /* <DEDUP_REMOVED lines=11> */
.L_x_15190:
[----:B------:R-:W-:Y:S05]  /*20200*/  BSYNC B0 ;  /* 0x0000000000007941 */ /* 0x000fea0003800000 */
.L_x_15189:
[----:B------:R-:W-:Y:S05]  /*20210*/  BRA `(.L_x_15191) ;  /* 0xffffff90005c7947 */ /* 0x000fea000383ffff */
.L_x_15027:
[----:B------:R-:W-:Y:S01]  /*20220*/  BSSY B0, `(.L_x_15192) ;  /* 0x0000006000007945 */ /* 0x000fe20003800000 */
[----:B------:R-:W-:-:S07]  /*20230*/  IMAD.MOV.U32 R15, RZ, RZ, -0x1 ;  /* 0xffffffffff0f7424 */ /* 0x000fce00078e00ff */
[----:B01----:R-:W-:Y:S05]  /*20240*/  WARPSYNC.COLLECTIVE R15, `(.L_x_15193) ;  /* 0x000000000f0c7348 */ /* 0x003fea0003c00000 */
[----:B------:R-:W-:Y:S02]  /*20250*/  ELECT P6, UR62, PT ;  /* 0x00000000003e782f */ /* 0x000fe400038c0000 */
[----:B------:R-:W-:Y:S01]  /*20260*/  MOV R14, UR62 ;  /* 0x0000003e000e7c02 */ /* 0x000fe20008000f00 */
[----:B01----:R-:W-:Y:S10]  /*20270*/  ENDCOLLECTIVE ;  /* 0x000000000000791b */ /* 0x003ff40003800000 */
.L_x_15193:
[----:B------:R-:W-:Y:S05]  /*20280*/  BSYNC B0 ;  /* 0x0000000000007941 */ /* 0x000fea0003800000 */
.L_x_15192:
[----:B------:R-:W-:Y:S05]  /*20290*/  BRA `(.L_x_15194) ;  /* 0xffffff90006c7947 */ /* 0x000fea000383ffff */
.L_x_15029:
[----:B0-----:R0:W2:Y:S02]  /*202a0*/  SYNCS.PHASECHK.TRANS64.TRYWAIT P0, [R0+URZ+0x32440], R2 ;  /* 0x03244002000075a7 */ /* 0x0010a4000800017f */
[----:B--2---:R-:W-:Y:S05]  /*202b0*/  @!P0 NANOSLEEP.SYNCS 0x989680 ;  /* 0x009896800000895d */ /* 0x004fea0003900000 */
[----:B------:R-:W2:Y:S02]  /*202c0*/  @!P0 SYNCS.PHASECHK.TRANS64 P0, [R0+URZ+0x32440], R2 ;  /* 0x03244002000085a7 */ /* 0x000ea4000800007f */
[----:B--2---:R-:W-:Y:S05]  /*202d0*/  @!P0 BRA `(.L_x_15029) ;  /* 0xfffffffc00f08947 */ /* 0x004fea000383ffff */
[----:B------:R-:W-:Y:S05]  /*202e0*/  BRA `(.L_x_15195) ;  /* 0xffffff9000d87947 */ /* 0x000fea000383ffff */
.L_x_15033:
        /* <DEDUP_REMOVED lines=9> */
.L_x_15196:
[----:B------:R-:W-:-:S05]  /*20380*/  VIADD R8, R17, 0x10 ;  /* 0x0000001011087836 */ /* 0x000fca0000000000 */
[----:B------:R0:W-:Y:S01]  /*20390*/  STL [R1+0x48], R8 ;  /* 0x0000480801007387 */ /* 0x0001e20000100800 */
[----:B------:R-:W-:Y:S02]  /*203a0*/  IMAD.MOV.U32 R13, RZ, RZ, R3 ;  /* 0x000000ffff0d7224 */ /* 0x000fe400078e0003 */
[----:B------:R-:W-:-:S07]  /*203b0*/  IMAD.MOV.U32 R4, RZ, RZ, R14 ;  /* 0x000000ffff047224 */ /* 0x000fce00078e000e */
[----:B0-----:R-:W-:Y:S05]  /*203c0*/  WARPSYNC.COLLECTIVE R15, `(.L_x_15197) ;  /* 0x000000000f087348 */ /* 0x001fea0003c00000 */
[----:B------:R1:W2:Y:S02]  /*203d0*/  SHFL.IDX P6, R14, R13, R12, R11 ;  /* 0x0000000c0d0e7389 */ /* 0x0002a400000c000b */
[----:B012---:R-:W-:Y:S01]  /*203e0*/  ENDCOLLECTIVE ;  /* 0x000000000000791b */ /* 0x007fe20003800000 */
.L_x_15197:
[----:B------:R-:W-:Y:S02]  /*203f0*/  IMAD.MOV.U32 R13, RZ, RZ, R2 ;  /* 0x000000ffff0d7224 */ /* 0x000fe400078e0002 */
[----:B------:R-:W-:Y:S02]  /*20400*/  IMAD.MOV.U32 R12, RZ, RZ, 0x1 ;  /* 0x00000001ff0c7424 */ /* 0x000fe400078e00ff */
[----:B------:R-:W-:-:S07]  /*20410*/  IMAD.MOV.U32 R5, RZ, RZ, R14 ;  /* 0x000000ffff057224 */ /* 0x000fce00078e000e */
[----:B------:R-:W-:Y:S05]  /*20420*/  WARPSYNC.COLLECTIVE R15, `(.L_x_15198) ;  /* 0x000000000f087348 */ /* 0x000fea0003c00000 */
[----:B------:R0:W1:Y:S02]  /*20430*/  SHFL.IDX P6, R14, R13, R12, R11 ;  /* 0x0000000c0d0e7389 */ /* 0x00006400000c000b */
[----:B01----:R-:W-:Y:S01]  /*20440*/  ENDCOLLECTIVE ;  /* 0x000000000000791b */ /* 0x003fe20003800000 */
.L_x_15198:
[----:B------:R-:W-:Y:S02]  /*20450*/  IMAD.MOV.U32 R13, RZ, RZ, R3 ;  /* 0x000000ffff0d7224 */ /* 0x000fe400078e0003 */
[----:B------:R-:W-:Y:S02]  /*20460*/  IMAD R0, R6, R7, RZ ;  /* 0x0000000706007224 */ /* 0x000fe400078e02ff */
[----:B------:R-:W-:-:S07]  /*20470*/  IMAD.MOV.U32 R7, RZ, RZ, R14 ;  /* 0x000000ffff077224 */ /* 0x000fce00078e000e */
[----:B------:R-:W-:Y:S05]  /*20480*/  WARPSYNC.COLLECTIVE R15, `(.L_x_15199) ;  /* 0x000000000f087348 */ /* 0x000fea0003c00000 */
[----:B------:R0:W1:Y:S02]  /*20490*/  SHFL.IDX P6, R14, R13, R12, R11 ;  /* 0x0000000c0d0e7389 */ /* 0x00006400000c000b */
[----:B01----:R-:W-:Y:S01]  /*204a0*/  ENDCOLLECTIVE ;  /* 0x000000000000791b */ /* 0x003fe20003800000 */
.L_x_15199:
[CC--:B------:R-:W-:Y:S02]  /*204b0*/  ISETP.GE.AND P1, PT, R17.reuse, R0.reuse, PT ;  /* 0x000000001100720c */ /* 0x0c0fe40003f26270 */
[----:B------:R-:W-:Y:S02]  /*204c0*/  ISETP.GE.AND P2, PT, R8, R0, PT ;  /* 0x000000000800720c */ /* 0x000fe40003f46270 */
[----:B------:R-:W-:-:S05]  /*204d0*/  IADD3 R8, R17, 0x20, RZ ;  /* 0x0000002011087810 */ /* 0x000fca0007ffe0ff */
[----:B------:R0:W-:Y:S01]  /*204e0*/  STL [R1+0x58], R8 ;  /* 0x0000580801007387 */ /* 0x0001e20000100800 */
[----:B------:R-:W-:-:S03]  /*204f0*/  IMAD.MOV.U32 R13, RZ, RZ, R2 ;  /* 0x000000ffff0d7224 */ /* 0x000fc600078e0002 */
        /* <DEDUP_REMOVED lines=8> */
.L_x_15200:
        /* <DEDUP_REMOVED lines=12> */
.L_x_15201:
        /* <DEDUP_REMOVED lines=17> */
.L_x_15202:
        /* <DEDUP_REMOVED lines=10> */
.L_x_15203:
        /* <DEDUP_REMOVED lines=13> */
.L_x_15204:
        /* <DEDUP_REMOVED lines=10> */
.L_x_15205:
        /* <DEDUP_REMOVED lines=8> */
[----:B------:R-:W-:Y:S01]  /*209e0*/  IMAD.MOV.U32 R12, RZ, RZ, 0x5 ;  /* 0x00000005ff0c7424 */ /* 0x000fe200078e00ff */
[----:B0-----:R-:W-:-:S07]  /*209f0*/  MOV R4, R14 ;  /* 0x0000000e00047202 */ /* 0x001fce0000000f00 */
[----:B-1----:R-:W-:Y:S05]  /*20a00*/  WARPSYNC.COLLECTIVE R15, `(.L_x_15206) ;  /* 0x000000000f087348 */ /* 0x002fea0003c00000 */
[----:B------:R0:W2:Y:S02]  /*20a10*/  SHFL.IDX P6, R14, R13, R12, R11 ;  /* 0x0000000c0d0e7389 */ /* 0x0000a400000c000b */
[----:B012---:R-:W-:Y:S01]  /*20a20*/  ENDCOLLECTIVE ;  /* 0x000000000000791b */ /* 0x007fe20003800000 */
.L_x_15206:
        /* <DEDUP_REMOVED lines=16> */
.L_x_15207:
[----:B------:R0:W-:Y:S01]  /*20b30*/  STL [R1+0x74], R7 ;  /* 0x0000740701007387 */ /* 0x0001e20000100800 */
[----:B------:R-:W-:Y:S02]  /*20b40*/  IMAD.MOV.U32 R13, RZ, RZ, R2 ;  /* 0x000000ffff0d7224 */ /* 0x000fe400078e0002 */
[----:B------:R-:W-:Y:S02]  /*20b50*/  IMAD.MOV.U32 R12, RZ, RZ, 0x6 ;  /* 0x00000006ff0c7424 */ /* 0x000fe400078e00ff */
[----:B------:R-:W-:-:S07]  /*20b60*/  IMAD.MOV.U32 R4, RZ, RZ, R14 ;  /* 0x000000ffff047224 */ /* 0x000fce00078e000e */
[----:B0-----:R-:W-:Y:S05]  /*20b70*/  WARPSYNC.COLLECTIVE R15, `(.L_x_15208) ;  /* 0x000000000f087348 */ /* 0x001fea0003c00000 */
[----:B------:R1:W2:Y:S02]  /*20b80*/  SHFL.IDX P6, R14, R13, R12, R11 ;  /* 0x0000000c0d0e7389 */ /* 0x0002a400000c000b */
[----:B012---:R-:W-:Y:S01]  /*20b90*/  ENDCOLLECTIVE ;  /* 0x000000000000791b */ /* 0x007fe20003800000 */
.L_x_15208:
[----:B------:R-:W-:-:S05]  /*20ba0*/  @!P1 LEA R5, P2, R10, R4, 0x1 ;  /* 0x000000040a059211 */ /* 0x000fca00078408ff */
[----:B------:R-:W-:-:S05]  /*20bb0*/  @!P1 IMAD.X R4, RZ, RZ, R6, P2 ;  /* 0x000000ffff049224 */ /* 0x000fca00010e0606 */
[-C--:B------:R-:W-:Y:S02]  /*20bc0*/  @!P1 LOP3.LUT R5, R5, R4.reuse, RZ, 0x3c, !PT ;  /* 0x0000000405059212 */ /* 0x080fe400078e3cff */
[----:B------:R-:W-:Y:S02]  /*20bd0*/  MOV R13, R3 ;  /* 0x00000003000d7202 */ /* 0x000fe40000000f00 */
[----:B------:R-:W-:-:S04]  /*20be0*/  @!P1 LOP3.LUT R4, R5, R4, RZ, 0x3c, !PT ;  /* 0x0000000405049212 */ /* 0x000fc800078e3cff */
[----:B------:R-:W-:Y:S01]  /*20bf0*/  @!P1 LOP3.LUT R5, R5, R4, RZ, 0x3c, !PT ;  /* 0x0000000405059212 */ /* 0x000fe200078e3cff */
[----:B------:R-:W-:-:S07]  /*20c00*/  IMAD.MOV.U32 R6, RZ, RZ, R14 ;  /* 0x000000ffff067224 */ /* 0x000fce00078e000e */
[----:B------:R-:W-:Y:S05]  /*20c10*/  WARPSYNC.COLLECTIVE R15, `(.L_x_15209) ;  /* 0x000000000f087348 */ /* 0x000fea0003c00000 */
[----:B------:R0:W1:Y:S02]  /*20c20*/  SHFL.IDX P6, R14, R13, R12, R11 ;  /* 0x0000000c0d0e7389 */ /* 0x00006400000c000b */
[----:B01----:R-:W-:Y:S01]  /*20c30*/  ENDCOLLECTIVE ;  /* 0x000000000000791b */ /* 0x003fe20003800000 */
.L_x_15209:
        /* <DEDUP_REMOVED lines=11> */
.L_x_15210:
        /* <DEDUP_REMOVED lines=14> */
.L_x_15211:
[----:B------:R-:W-:Y:S01]  /*20dd0*/  IMAD.MOV.U32 R3, RZ, RZ, R14 ;  /* 0x000000ffff037224 */ /* 0x000fe200078e000e */
[----:B------:R-:W-:Y:S06]  /*20de0*/  BRA `(.L_x_15212) ;  /* 0xffffff9400807947 */ /* 0x000fec000383ffff */
.L_x_15037:
        /* <DEDUP_REMOVED lines=35> */
.L_x_15214:
[----:B------:R-:W-:Y:S05]  /*21020*/  BSYNC B0 ;  /* 0x0000000000007941 */ /* 0x000fea0003800000 */
.L_x_15213:
[----:B------:R0:W5:Y:S01]  /*21030*/  LDL R7, [R1+0x14] ;  /* 0x0000140001077983 */ /* 0x0001620000100800 */
[----:B------:R-:W-:Y:S01]  /*21040*/  IMAD.MOV.U32 R13, RZ, RZ, R2 ;  /* 0x000000ffff0d7224 */ /* 0x000fe200078e0002 */
[----:B------:R-:W-:Y:S01]  /*21050*/  MOV R4, R14 ;  /* 0x0000000e00047202 */ /* 0x000fe20000000f00 */
[----:B------:R-:W-:Y:S01]  /*21060*/  IMAD.MOV.U32 R12, RZ, RZ, RZ ;  /* 0x000000ffff0c7224 */ /* 0x000fe200078e00ff */
[----:B------:R-:W-:Y:S01]  /*21070*/  LOP3.LUT R9, R9, 0xfffffeff, RZ, 0xc0, !PT ;  /* 0xfffffeff09097812 */ /* 0x000fe200078ec0ff */
[----:B------:R-:W-:Y:S02]  /*21080*/  IMAD.MOV.U32 R11, RZ, RZ, 0x181f ;  /* 0x0000181fff0b7424 */ /* 0x000fe400078e00ff */
[----:B------:R-:W-:Y:S01]  /*21090*/  IMAD.MOV.U32 R15, RZ, RZ, -0x1 ;  /* 0xffffffffff0f7424 */ /* 0x000fe200078e00ff */
[----:B0-----:R-:W-:-:S07]  /*210a0*/  @P5 LOP3.LUT R9, R9, 0x100, RZ, 0xfc, !PT ;  /* 0x0000010009095812 */ /* 0x001fce00078efcff */
[----:B-----5:R-:W-:Y:S05]  /*210b0*/  WARPSYNC.COLLECTIVE R15, `(.L_x_15215) ;  /* 0x000000000f087348 */ /* 0x020fea0003c00000 */
[----:B------:R0:W1:Y:S02]  /*210c0*/  SHFL.IDX P6, R14, R13, R12, R11 ;  /* 0x0000000c0d0e7389 */ /* 0x00006400000c000b */
[----:B01---5:R-:W-:Y:S01]  /*210d0*/  ENDCOLLECTIVE ;  /* 0x000000000000791b */ /* 0x023fe20003800000 */
.L_x_15215:
        /* <DEDUP_REMOVED lines=14> */
.L_x_15216:
[----:B------:R-:W-:-:S04]  /*211c0*/  @!P5 LOP3.LUT R4, R5, R4, RZ, 0x3c, !PT ;  /* 0x000000040504d212 */ /* 0x000fc800078e3cff */
[----:B------:R-:W-:Y:S01]  /*211d0*/  @!P5 LOP3.LUT R5, R5, R4, RZ, 0x3c, !PT ;  /* 0x000000040505d212 */ /* 0x000fe200078e3cff */
[----:B------:R-:W-:Y:S02]  /*211e0*/  IMAD.MOV.U32 R13, RZ, RZ, R2 ;  /* 0x000000ffff0d7224 */ /* 0x000fe400078e0002 */
[----:B------:R-:W-:-:S07]  /*211f0*/  IMAD.MOV.U32 R6, RZ, RZ, R14 ;  /* 0x000000ffff067224 */ /* 0x000fce00078e000e */
[----:B------:R-:W-:Y:S05]  /*21200*/  WARPSYNC.COLLECTIVE R15, `(.L_x_15217) ;  /* 0x000000000f087348 */ /* 0x000fea0003c00000 */
[----:B------:R0:W1:Y:S02]  /*21210*/  SHFL.IDX P6, R14, R13, R12, R11 ;  /* 0x0000000c0d0e7389 */ /* 0x00006400000c000b */
[----:B01----:R-:W-:Y:S01]  /*21220*/  ENDCOLLECTIVE ;  /* 0x000000000000791b */ /* 0x003fe20003800000 */
.L_x_15217:
[----:B------:R-:W-:Y:S01]  /*21230*/  MOV R13, R0 ;  /* 0x00000000000d7202 */ /* 0x000fe20000000f00 */
        /* <DEDUP_REMOVED lines=16> */
.L_x_15218:
        /* <DEDUP_REMOVED lines=15> */
.L_x_15219:
        /* <DEDUP_REMOVED lines=9> */
.L_x_15220:
        /* <DEDUP_REMOVED lines=15> */
.L_x_15221:
        /* <DEDUP_REMOVED lines=9> */
.L_x_15222:
        /* <DEDUP_REMOVED lines=15> */
.L_x_15223:
        /* <DEDUP_REMOVED lines=9> */
.L_x_15224:
        /* <DEDUP_REMOVED lines=14> */
.L_x_15225:
        /* <DEDUP_REMOVED lines=19> */
.L_x_15226:
[----:B------:R-:W-:Y:S01]  /*219d0*/  IMAD.MOV.U32 R13, RZ, RZ, R2 ;  /* 0x000000ffff0d7224 */ /* 0x000fe200078e0002 */
[----:B------:R-:W-:-:S07]  /*219e0*/  MOV R6, R14 ;  /* 0x0000000e00067202 */ /* 0x000fce0000000f00 */
[----:B------:R-:W-:Y:S05]  /*219f0*/  WARPSYNC.COLLECTIVE R15, `(.L_x_15227) ;  /* 0x000000000f087348 */ /* 0x000fea0003c00000 */
[----:B------:R0:W1:Y:S02]  /*21a00*/  SHFL.IDX P6, R14, R13, R12, R11 ;  /* 0x0000000c0d0e7389 */ /* 0x00006400000c000b */
[----:B01----:R-:W-:Y:S01]  /*21a10*/  ENDCOLLECTIVE ;  /* 0x000000000000791b */ /* 0x003fe20003800000 */
.L_x_15227:
[----:B------:R-:W-:Y:S02]  /*21a20*/  IMAD.MOV.U32 R13, RZ, RZ, R0 ;  /* 0x000000ffff0d7224 */ /* 0x000fe400078e0000 */
[----:B------:R-:W-:Y:S02]  /*21a30*/  IMAD.MOV.U32 R12, RZ, RZ, 0x7 ;  /* 0x00000007ff0c7424 */ /* 0x000fe400078e00ff */
[----:B------:R-:W-:-:S07]  /*21a40*/  IMAD.MOV.U32 R5, RZ, RZ, R14 ;  /* 0x000000ffff057224 */ /* 0x000fce00078e000e */
[----:B------:R-:W-:Y:S05]  /*21a50*/  WARPSYNC.COLLECTIVE R15, `(.L_x_15228) ;  /* 0x000000000f087348 */ /* 0x000fea0003c00000 */
[----:B------:R0:W1:Y:S02]  /*21a60*/  SHFL.IDX P6, R14, R13, R12, R11 ;  /* 0x0000000c0d0e7389 */ /* 0x00006400000c000b */
[----:B01----:R-:W-:Y:S01]  /*21a70*/  ENDCOLLECTIVE ;  /* 0x000000000000791b */ /* 0x003fe20003800000 */
.L_x_15228:
        /* <DEDUP_REMOVED lines=10> */
.L_x_15229:
        /* <DEDUP_REMOVED lines=9> */
.L_x_15042:
[----:B-1----:R-:W3:Y:S02]  /*21bb0*/  LDL R2, [R1+0x4] ;  /* 0x0000040001027983 */ /* 0x002ee40000100800 */
[----:B---3--:R1:W3:Y:S02]  /*21bc0*/  SYNCS.PHASECHK.TRANS64.TRYWAIT P0, [R2+URZ+0x32420], R0 ;  /* 0x03242000020075a7 */ /* 0x0082e4000800017f */
[----:B---3--:R-:W-:Y:S05]  /*21bd0*/  @!P0 NANOSLEEP.SYNCS 0x989680 ;  /* 0x009896800000895d */ /* 0x008fea0003900000 */
[----:B------:R-:W3:Y:S02]  /*21be0*/  @!P0 SYNCS.PHASECHK.TRANS64 P0, [R2+URZ+0x32420], R0 ;  /* 0x03242000020085a7 */ /* 0x000ee4000800007f */
[----:B---3--:R-:W-:Y:S05]  /*21bf0*/  @!P0 BRA `(.L_x_15042) ;  /* 0xfffffffc00ec8947 */ /* 0x008fea000383ffff */
[----:B------:R-:W-:Y:S05]  /*21c00*/  BRA `(.L_x_15231) ;  /* 0xffffff9400b47947 */ /* 0x000fea000383ffff */
.L_x_15046:
[----:B0-----:R0:W1:Y:S02]  /*21c10*/  SYNCS.PHASECHK.TRANS64.TRYWAIT P0, [R2+URZ+0x32460], R0 ;  /* 0x03246000020075a7 */ /* 0x001064000800017f */
[----:B-1----:R-:W-:Y:S05]  /*21c20*/  @!P0 NANOSLEEP.SYNCS 0x989680 ;  /* 0x009896800000895d */ /* 0x002fea0003900000 */
[----:B------:R-:W1:Y:S02]  /*21c30*/  @!P0 SYNCS.PHASECHK.TRANS64 P0, [R2+URZ+0x32460], R0 ;  /* 0x03246000020085a7 */ /* 0x000e64000800007f */
[----:B-1----:R-:W-:Y:S05]  /*21c40*/  @!P0 BRA `(.L_x_15046) ;  /* 0xfffffffc00f08947 */ /* 0x002fea000383ffff */
[----:B------:R-:W-:Y:S05]  /*21c50*/  BRA `(.L_x_15232) ;  /* 0xffffff9400e47947 */ /* 0x000fea000383ffff */
.L_x_15061:
[----:B-1----:R1:W2:Y:S02]  /*21c60*/  SYNCS.PHASECHK.TRANS64.TRYWAIT P0, [R2+URZ+0x32440], R6 ;  /* 0x03244006020075a7 */ /* 0x0022a4000800017f */
[----:B--2---:R-:W-:Y:S05]  /*21c70*/  @!P0 NANOSLEEP.SYNCS 0x989680 ;  /* 0x009896800000895d */ /* 0x004fea0003900000 */
[----:B------:R-:W2:Y:S02]  /*21c80*/  @!P0 SYNCS.PHASECHK.TRANS64 P0, [R2+URZ+0x32440], R6 ;  /* 0x03244006020085a7 */ /* 0x000ea4000800007f */
[----:B--2---:R-:W-:Y:S05]  /*21c90*/  @!P0 BRA `(.L_x_15061) ;  /* 0xfffffffc00f08947 */ /* 0x004fea000383ffff */
[----:B------:R-:W-:Y:S05]  /*21ca0*/  BRA `(.L_x_15233) ;  /* 0xffffffa0000c7947 */ /* 0x000fea000383ffff */
.L_x_15066:
[----:B0-----:R0:W2:Y:S02]  /*21cb0*/  SYNCS.PHASECHK.TRANS64.TRYWAIT P0, [R2+URZ+0x32460], R6 ;  /* 0x03246006020075a7 */ /* 0x0010a4000800017f */
[----:B--2---:R-:W-:Y:S05]  /*21cc0*/  @!P0 NANOSLEEP.SYNCS 0x989680 ;  /* 0x009896800000895d */ /* 0x004fea0003900000 */
[----:B------:R-:W2:Y:S02]  /*21cd0*/  @!P0 SYNCS.PHASECHK.TRANS64 P0, [R2+URZ+0x32460], R6 ;  /* 0x03246006020085a7 */ /* 0x000ea4000800007f */
[----:B--2---:R-:W-:Y:S05]  /*21ce0*/  @!P0 BRA `(.L_x_15066) ;  /* 0xfffffffc00f08947 */ /* 0x004fea000383ffff */
[----:B------:R-:W-:Y:S05]  /*21cf0*/  BRA `(.L_x_15234) ;  /* 0xffffffa000947947 */ /* 0x000fea000383ffff */
.L_x_15077:
[----:B0-----:R0:W1:Y:S02]  /*21d00*/  SYNCS.PHASECHK.TRANS64.TRYWAIT P0, [R3+URZ+0x32440], R2 ;  /* 0x03244002030075a7 */ /* 0x001064000800017f */
[----:B-1----:R-:W-:Y:S05]  /*21d10*/  @!P0 NANOSLEEP.SYNCS 0x989680 ;  /* 0x009896800000895d */ /* 0x002fea0003900000 */
[----:B------:R-:W1:Y:S02]  /*21d20*/  @!P0 SYNCS.PHASECHK.TRANS64 P0, [R3+URZ+0x32440], R2 ;  /* 0x03244002030085a7 */ /* 0x000e64000800007f */
[----:B-1----:R-:W-:Y:S05]  /*21d30*/  @!P0 BRA `(.L_x_15077) ;  /* 0xfffffffc00f08947 */ /* 0x002fea000383ffff */
[----:B------:R-:W-:Y:S05]  /*21d40*/  BRA `(.L_x_15235) ;  /* 0xffffffa8009c7947 */ /* 0x000fea000383ffff */
.L_x_15082:
[----:B-1----:R1:W2:Y:S02]  /*21d50*/  SYNCS.PHASECHK.TRANS64.TRYWAIT P0, [R3+URZ+0x32460], R2 ;  /* 0x03246002030075a7 */ /* 0x0022a4000800017f */
[----:B--2---:R-:W-:Y:S05]  /*21d60*/  @!P0 NANOSLEEP.SYNCS 0x989680 ;  /* 0x009896800000895d */ /* 0x004fea0003900000 */
[----:B------:R-:W2:Y:S02]  /*21d70*/  @!P0 SYNCS.PHASECHK.TRANS64 P0, [R3+URZ+0x32460], R2 ;  /* 0x03246002030085a7 */ /* 0x000ea4000800007f */
[----:B--2---:R-:W-:Y:S05]  /*21d80*/  @!P0 BRA `(.L_x_15082) ;  /* 0xfffffffc00f08947 */ /* 0x004fea000383ffff */
[----:B------:R-:W-:Y:S05]  /*21d90*/  BRA `(.L_x_15236) ;  /* 0xffffffac00207947 */ /* 0x000fea000383ffff */
.L_x_15093:
[----:B0-----:R0:W1:Y:S02]  /*21da0*/  SYNCS.PHASECHK.TRANS64.TRYWAIT P0, [R3+URZ+0x32440], R2 ;  /* 0x03244002030075a7 */ /* 0x001064000800017f */
[----:B-1----:R-:W-:Y:S05]  /*21db0*/  @!P0 NANOSLEEP.SYNCS 0x989680 ;  /* 0x009896800000895d */ /* 0x002fea0003900000 */
[----:B------:R-:W1:Y:S02]  /*21dc0*/  @!P0 SYNCS.PHASECHK.TRANS64 P0, [R3+URZ+0x32440], R2 ;  /* 0x03244002030085a7 */ /* 0x000e64000800007f */
[----:B-1----:R-:W-:Y:S05]  /*21dd0*/  @!P0 BRA `(.L_x_15093) ;  /* 0xfffffffc00f08947 */ /* 0x002fea000383ffff */
[----:B------:R-:W-:Y:S05]  /*21de0*/  BRA `(.L_x_15237) ;  /* 0xffffffb4000c7947 */ /* 0x000fea000383ffff */
.L_x_15098:
[----:B-1----:R1:W2:Y:S02]  /*21df0*/  SYNCS.PHASECHK.TRANS64.TRYWAIT P0, [R3+URZ+0x32460], R2 ;  /* 0x03246002030075a7 */ /* 0x0022a4000800017f */
[----:B--2---:R-:W-:Y:S05]  /*21e00*/  @!P0 NANOSLEEP.SYNCS 0x989680 ;  /* 0x009896800000895d */ /* 0x004fea0003900000 */
[----:B------:R-:W2:Y:S02]  /*21e10*/  @!P0 SYNCS.PHASECHK.TRANS64 P0, [R3+URZ+0x32460], R2 ;  /* 0x03246002030085a7 */ /* 0x000ea4000800007f */
[----:B--2---:R-:W-:Y:S05]  /*21e20*/  @!P0 BRA `(.L_x_15098) ;  /* 0xfffffffc00f08947 */ /* 0x004fea000383ffff */
[----:B------:R-:W-:Y:S05]  /*21e30*/  BRA `(.L_x_15238) ;  /* 0xffffffb400947947 */ /* 0x000fea000383ffff */
.L_x_15110:
[----:B------:R-:W-:Y:S01]  /*21e40*/  BSSY B0, `(.L_x_15239) ;  /* 0x0000008000007945 */ /* 0x000fe20003800000 */
[----:B------:R-:W-:Y:S02]  /*21e50*/  IMAD.MOV.U32 R13, RZ, RZ, R16 ;  /* 0x000000ffff0d7224 */ /* 0x000fe400078e0010 */
[----:B------:R-:W-:Y:S02]  /*21e60*/  IMAD.MOV.U32 R12, RZ, RZ, RZ ;  /* 0x000000ffff0c7224 */ /* 0x000fe400078e00ff */
[----:B-1----:R-:W-:Y:S02]  /*21e70*/  IMAD.MOV.U32 R11, RZ, RZ, 0x1f ;  /* 0x0000001fff0b7424 */ /* 0x002fe400078e00ff */
[----:B------:R-:W-:-:S07]  /*21e80*/  IMAD.MOV.U32 R15, RZ, RZ, -0x1 ;  /* 0xffffffffff0f7424 */ /* 0x000fce00078e00ff */
[----:B0---45:R-:W-:Y:S05]  /*21e90*/  WARPSYNC.COLLECTIVE R15, `(.L_x_15240) ;  /* 0x000000000f087348 */ /* 0x031fea0003c00000 */
[----:B0-----:R0:W1:Y:S02]  /*21ea0*/  SHFL.IDX P6, R14, R13, R12, R11 ;  /* 0x0000000c0d0e7389 */ /* 0x00106400000c000b */
[----:B01--45:R-:W-:Y:S01]  /*21eb0*/  ENDCOLLECTIVE ;  /* 0x000000000000791b */ /* 0x033fe20003800000 */
.L_x_15240:
[----:B------:R-:W-:Y:S05]  /*21ec0*/  BSYNC B0 ;  /* 0x0000000000007941 */ /* 0x000fea0003800000 */
.L_x_15239:
        /* <DEDUP_REMOVED lines=9> */
.L_x_15241:
        /* <DEDUP_REMOVED lines=18> */
.L_x_15242:
        /* <DEDUP_REMOVED lines=8> */
.L_x_15243:
        /* <DEDUP_REMOVED lines=8> */
.L_x_15244:
        /* <DEDUP_REMOVED lines=8> */
.L_x_15245:
        /* <DEDUP_REMOVED lines=8> */
.L_x_15246:
        /* <DEDUP_REMOVED lines=9> */
.L_x_15247:
[----:B------:R-:W-:Y:S01]  /*22310*/  IMAD.MOV.U32 R16, RZ, RZ, R14 ;  /* 0x000000ffff107224 */ /* 0x000fe200078e000e */
[----:B------:R-:W-:Y:S06]  /*22320*/  BRA `(.L_x_15248) ;  /* 0xffffffb800ec7947 */ /* 0x000fec000383ffff */
.L_x_15115:
[----:B------:R-:W-:Y:S01]  /*22330*/  BSSY B0, `(.L_x_15249) ;  /* 0x0000008000007945 */ /* 0x000fe20003800000 */
[----:B-----5:R-:W-:Y:S02]  /*22340*/  IMAD.MOV.U32 R13, RZ, RZ, R2 ;  /* 0x000000ffff0d7224 */ /* 0x020fe400078e0002 */
[----:B------:R-:W-:Y:S02]  /*22350*/  IMAD.MOV.U32 R12, RZ, RZ, 0x1 ;  /* 0x00000001ff0c7424 */ /* 0x000fe400078e00ff */
[----:B------:R-:W-:Y:S02]  /*22360*/  IMAD.MOV.U32 R11, RZ, RZ, RZ ;  /* 0x000000ffff0b7224 */ /* 0x000fe400078e00ff */
[----:B------:R-:W-:-:S07]  /*22370*/  IMAD.MOV.U32 R15, RZ, RZ, -0x1 ;  /* 0xffffffffff0f7424 */ /* 0x000fce00078e00ff */
[----:B01--4-:R-:W-:Y:S05]  /*22380*/  WARPSYNC.COLLECTIVE R15, `(.L_x_15250) ;  /* 0x000000000f087348 */ /* 0x013fea0003c00000 */
[----:B0-----:R0:W2:Y:S02]  /*22390*/  SHFL.UP P6, R14, R13, R12, R11 ;  /* 0x0400000c0d0e7389 */ /* 0x0010a400000c000b */
[----:B012-4-:R-:W-:Y:S01]  /*223a0*/  ENDCOLLECTIVE ;  /* 0x000000000000791b */ /* 0x017fe20003800000 */
.L_x_15250:
[----:B------:R-:W-:Y:S05]  /*223b0*/  BSYNC B0 ;  /* 0x0000000000007941 */ /* 0x000fea0003800000 */
.L_x_15249:
[----:B------:R-:W-:Y:S02]  /*223c0*/  IMAD.MOV.U32 R3, RZ, RZ, R14 ;  /* 0x000000ffff037224 */ /* 0x000fe400078e000e */
[----:B------:R-:W-:Y:S02]  /*223d0*/  IMAD.MOV.U32 R12, RZ, RZ, 0x2 ;  /* 0x00000002ff0c7424 */ /* 0x000fe400078e00ff */
[----:B------:R-:W-:Y:S01]  /*223e0*/  IMAD.MOV.U32 R11, RZ, RZ, RZ ;  /* 0x000000ffff0b7224 */ /* 0x000fe200078e00ff */
[----:B------:R-:W-:Y:S01]  /*223f0*/  SEL R3, R3, RZ, P1 ;  /* 0x000000ff03037207 */ /* 0x000fe20000800000 */
[----:B------:R-:W-:-:S04]  /*22400*/  IMAD.MOV.U32 R15, RZ, RZ, -0x1 ;  /* 0xffffffffff0f7424 */ /* 0x000fc800078e00ff */
[----:B------:R-:W-:-:S05]  /*22410*/  IMAD.IADD R3, R2, 0x1, R3 ;  /* 0x0000000102037824 */ /* 0x000fca00078e0203 */
[----:B------:R-:W-:-:S07]  /*22420*/  MOV R13, R3 ;  /* 0x00000003000d7202 */ /* 0x000fce0000000f00 */
[----:B------:R-:W-:Y:S05]  /*22430*/  WARPSYNC.COLLECTIVE R15, `(.L_x_15251) ;  /* 0x000000000f087348 */ /* 0x000fea0003c00000 */
[----:B------:R0:W1:Y:S02]  /*22440*/  SHFL.UP P6, R14, R13, R12, R11 ;  /* 0x0400000c0d0e7389 */ /* 0x00006400000c000b */
[----:B01----:R-:W-:Y:S01]  /*22450*/  ENDCOLLECTIVE ;  /* 0x000000000000791b */ /* 0x003fe20003800000 */
.L_x_15251:
        /* <DEDUP_REMOVED lines=8> */
.L_x_15252:
        /* <DEDUP_REMOVED lines=8> */
.L_x_15253:
        /* <DEDUP_REMOVED lines=8> */
.L_x_15254:
        /* <DEDUP_REMOVED lines=9> */
.L_x_15255:
[----:B------:R-:W-:Y:S01]  /*22670*/  IMAD.MOV.U32 R16, RZ, RZ, R14 ;  /* 0x000000ffff107224 */ /* 0x000fe200078e000e */
[----:B------:R-:W-:Y:S06]  /*22680*/  BRA `(.L_x_15256) ;  /* 0xffffffb800b07947 */ /* 0x000fec000383ffff */
.L_x_15117:
[----:B------:R-:W-:Y:S01]  /*22690*/  BSSY B0, `(.L_x_15257) ;  /* 0x0000006000007945 */ /* 0x000fe20003800000 */
[----:B------:R-:W-:Y:S01]  /*226a0*/  PLOP3.LUT P6, PT, P6, PT, PT, 0x8, 0x0 ;  /* 0x000000000000781c */ /* 0x000fe200037ce170 */
[----:B------:R-:W-:-:S12]  /*226b0*/  IMAD.MOV.U32 R15, RZ, RZ, -0x1 ;  /* 0xffffffffff0f7424 */ /* 0x000fd800078e00ff */
[----:B01--45:R-:W-:Y:S05]  /*226c0*/  WARPSYNC.COLLECTIVE R15, `(.L_x_15258) ;  /* 0x000000000f087348 */ /* 0x033fea0003c00000 */
[----:B0-----:R-:W-:Y:S01]  /*226d0*/  VOTE.ANY R14, PT, P6 ;  /* 0x00000000000e7806 */ /* 0x001fe200030e0100 */
[----:B-1--45:R-:W-:Y:S06]  /*226e0*/  ENDCOLLECTIVE ;  /* 0x000000000000791b */ /* 0x032fec0003800000 */
.L_x_15258:
[----:B------:R-:W-:Y:S05]  /*226f0*/  BSYNC B0 ;  /* 0x0000000000007941 */ /* 0x000fea0003800000 */
.L_x_15257:
[----:B------:R-:W-:Y:S01]  /*22700*/  IMAD.MOV.U32 R5, RZ, RZ, R14 ;  /* 0x000000ffff057224 */ /* 0x000fe200078e000e */
[----:B------:R-:W-:Y:S01]  /*22710*/  MOV R11, 0x1f ;  /* 0x0000001f000b7802 */ /* 0x000fe20000000f00 */
[----:B------:R-:W-:Y:S02]  /*22720*/  IMAD.MOV.U32 R13, RZ, RZ, R2 ;  /* 0x000000ffff0d7224 */ /* 0x000fe400078e0002 */
[----:B------:R-:W0:Y:S01]  /*22730*/  POPC R6, R5 ;  /* 0x0000000500067309 */ /* 0x000e220000000000 */
[----:B------:R-:W-:Y:S02]  /*22740*/  IMAD.MOV.U32 R15, RZ, RZ, -0x1 ;  /* 0xffffffffff0f7424 */ /* 0x000fe400078e00ff */
[----:B0-----:R-:W-:-:S07]  /*22750*/  IMAD.MOV.U32 R12, RZ, RZ, R6 ;  /* 0x000000ffff0c7224 */ /* 0x001fce00078e0006 */
[----:B------:R-:W-:Y:S05]  /*22760*/  WARPSYNC.COLLECTIVE R15, `(.L_x_15259) ;  /* 0x000000000f087348 */ /* 0x000fea0003c00000 */
[----:B------:R0:W1:Y:S02]  /*22770*/  SHFL.IDX P6, R14, R13, R12, R11 ;  /* 0x0000000c0d0e7389 */ /* 0x00006400000c000b */
[----:B01----:R-:W-:Y:S01]  /*22780*/  ENDCOLLECTIVE ;  /* 0x000000000000791b */ /* 0x003fe20003800000 */
.L_x_15259:
[----:B------:R-:W-:Y:S01]  /*22790*/  IMAD.MOV.U32 R17, RZ, RZ, R14 ;  /* 0x000000ffff117224 */ /* 0x000fe200078e000e */
[----:B------:R-:W-:Y:S06]  /*227a0*/  BRA `(.L_x_15260) ;  /* 0xffffffb800a07947 */ /* 0x000fec000383ffff */
.L_x_15119:
[----:B------:R-:W-:Y:S01]  /*227b0*/  BSSY B0, `(.L_x_15261) ;  /* 0x0000007000007945 */ /* 0x000fe20003800000 */
[----:B------:R-:W-:Y:S02]  /*227c0*/  IMAD.MOV.U32 R13, RZ, RZ, R3 ;  /* 0x000000ffff0d7224 */ /* 0x000fe400078e0003 */
[----:B------:R-:W-:Y:S02]  /*227d0*/  IMAD.MOV.U32 R11, RZ, RZ, 0x1f ;  /* 0x0000001fff0b7424 */ /* 0x000fe400078e00ff */
[----:B------:R-:W-:-:S07]  /*227e0*/  IMAD.MOV.U32 R15, RZ, RZ, -0x1 ;  /* 0xffffffffff0f7424 */ /* 0x000fce00078e00ff */
[----:B01-345:R-:W-:Y:S05]  /*227f0*/  WARPSYNC.COLLECTIVE R15, `(.L_x_15262) ;  /* 0x000000000f087348 */ /* 0x03bfea0003c00000 */
[----:B0-----:R0:W2:Y:S02]  /*22800*/  SHFL.IDX P6, R14, R13, R12, R11 ;  /* 0x0000000c0d0e7389 */ /* 0x0010a400000c000b */
[----:B012345:R-:W-:Y:S01]  /*22810*/  ENDCOLLECTIVE ;  /* 0x000000000000791b */ /* 0x03ffe20003800000 */
.L_x_15262:
[----:B------:R-:W-:Y:S05]  /*22820*/  BSYNC B0 ;  /* 0x0000000000007941 */ /* 0x000fea0003800000 */
.L_x_15261:
[----:B------:R-:W-:Y:S01]  /*22830*/  IMAD.MOV.U32 R2, RZ, RZ, R14 ;  /* 0x000000ffff027224 */ /* 0x000fe200078e000e */
[----:B------:R-:W-:Y:S06]  /*22840*/  BRA `(.L_x_15118) ;  /* 0xffffffb800947947 */ /* 0x000fec000383ffff */
.L_x_15123:
[----:B0-----:R0:W1:Y:S02]  /*22850*/  SYNCS.PHASECHK.TRANS64.TRYWAIT P0, [R0+URZ+0x32420], R3 ;  /* 0x03242003000075a7 */ /* 0x001064000800017f */
[----:B-1----:R-:W-:Y:S05]  /*22860*/  @!P0 NANOSLEEP.SYNCS 0x989680 ;  /* 0x009896800000895d */ /* 0x002fea0003900000 */
[----:B------:R-:W1:Y:S02]  /*22870*/  @!P0 SYNCS.PHASECHK.TRANS64 P0, [R0+URZ+0x32420], R3 ;  /* 0x03242003000085a7 */ /* 0x000e64000800007f */
[----:B-1----:R-:W-:Y:S05]  /*22880*/  @!P0 BRA `(.L_x_15123) ;  /* 0xfffffffc00f08947 */ /* 0x002fea000383ffff */
[----:B------:R-:W-:Y:S05]  /*22890*/  BRA `(.L_x_15263) ;  /* 0xffffffc000147947 */ /* 0x000fea000383ffff */
.L_x_15124:
        /* <DEDUP_REMOVED lines=11> */
.L_x_15265:
[----:B------:R-:W-:Y:S05]  /*22950*/  BSYNC B0 ;  /* 0x0000000000007941 */ /* 0x000fea0003800000 */
.L_x_15264:
[----:B------:R-:W-:Y:S05]  /*22960*/  BRA `(.L_x_15266) ;  /* 0xffffffbc00fc7947 */ /* 0x000fea000383ffff */
.L_x_15125:
[----:B------:R-:W-:Y:S01]  /*22970*/  BSSY B0, `(.L_x_15267) ;  /* 0x0000006000007945 */ /* 0x000fe20003800000 */
[----:B------:R-:W-:-:S07]  /*22980*/  IMAD.MOV.U32 R15, RZ, RZ, -0x1 ;  /* 0xffffffffff0f7424 */ /* 0x000fce00078e00ff */
[----:B01--45:R-:W-:Y:S05]  /*22990*/  WARPSYNC.COLLECTIVE R15, `(.L_x_15268) ;  /* 0x000000000f0c7348 */ /* 0x033fea0003c00000 */
[----:B------:R-:W-:Y:S02]  /*229a0*/  ELECT P6, UR62, PT ;  /* 0x00000000003e782f */ /* 0x000fe400038c0000 */
[----:B------:R-:W-:Y:S01]  /*229b0*/  MOV R14, UR62 ;  /* 0x0000003e000e7c02 */ /* 0x000fe20008000f00 */
[----:B01--45:R-:W-:Y:S10]  /*229c0*/  ENDCOLLECTIVE ;  /* 0x000000000000791b */ /* 0x033ff40003800000 */
.L_x_15268:
[----:B------:R-:W-:Y:S05]  /*229d0*/  BSYNC B0 ;  /* 0x0000000000007941 */ /* 0x000fea0003800000 */
.L_x_15267:
[----:B------:R-:W-:Y:S05]  /*229e0*/  BRA `(.L_x_15269) ;  /* 0xffffffbc00f07947 */ /* 0x000fea000383ffff */
.L_x_15127:
[----:B0-----:R0:W1:Y:S02]  /*229f0*/  SYNCS.PHASECHK.TRANS64.TRYWAIT P0, [R6+URZ], R5 ;  /* 0x00000005060075a7 */ /* 0x001064000800017f */
[----:B-1----:R-:W-:Y:S05]  /*22a00*/  @!P0 NANOSLEEP.SYNCS 0x989680 ;  /* 0x009896800000895d */ /* 0x002fea0003900000 */
[----:B------:R-:W1:Y:S02]  /*22a10*/  @!P0 SYNCS.PHASECHK.TRANS64 P0, [R6+URZ], R5 ;  /* 0x00000005060085a7 */ /* 0x000e64000800007f */
[----:B-1----:R-:W-:Y:S05]  /*22a20*/  @!P0 BRA `(.L_x_15127) ;  /* 0xfffffffc00f08947 */ /* 0x002fea000383ffff */
[----:B------:R-:W-:Y:S05]  /*22a30*/  BRA `(.L_x_15270) ;  /* 0xffffffc0002c7947 */ /* 0x000fea000383ffff */
.L_x_15128:
[----:B-1----:R1:W2:Y:S02]  /*22a40*/  SYNCS.PHASECHK.TRANS64.TRYWAIT P0, [R7+URZ], R2 ;  /* 0x00000002070075a7 */ /* 0x0022a4000800017f */
[----:B--2---:R-:W-:Y:S05]  /*22a50*/  @!P0 NANOSLEEP.SYNCS 0x989680 ;  /* 0x009896800000895d */ /* 0x004fea0003900000 */
[----:B------:R-:W2:Y:S02]  /*22a60*/  @!P0 SYNCS.PHASECHK.TRANS64 P0, [R7+URZ], R2 ;  /* 0x00000002070085a7 */ /* 0x000ea4000800007f */
[----:B--2---:R-:W-:Y:S05]  /*22a70*/  @!P0 BRA `(.L_x_15128) ;  /* 0xfffffffc00f08947 */ /* 0x004fea000383ffff */
[----:B------:R-:W-:Y:S05]  /*22a80*/  BRA `(.L_x_15271) ;  /* 0xffffffc000207947 */ /* 0x000fea000383ffff */
.L_x_15130:
[----:B--2---:R2:W3:Y:S02]  /*22a90*/  SYNCS.PHASECHK.TRANS64.TRYWAIT P0, [R4+URZ], R5 ;  /* 0x00000005040075a7 */ /* 0x0044e4000800017f */
[----:B---3--:R-:W-:Y:S05]  /*22aa0*/  @!P0 NANOSLEEP.SYNCS 0x989680 ;  /* 0x009896800000895d */ /* 0x008fea0003900000 */
[----:B------:R-:W3:Y:S02]  /*22ab0*/  @!P0 SYNCS.PHASECHK.TRANS64 P0, [R4+URZ], R5 ;  /* 0x00000005040085a7 */ /* 0x000ee4000800007f */
[----:B---3--:R-:W-:Y:S05]  /*22ac0*/  @!P0 BRA `(.L_x_15130) ;  /* 0xfffffffc00f08947 */ /* 0x008fea000383ffff */
[----:B------:R-:W-:Y:S05]  /*22ad0*/  BRA `(.L_x_15272) ;  /* 0xffffffc000287947 */ /* 0x000fea000383ffff */
.L_x_15273:
        /* <DEDUP_REMOVED lines=10> */
.L_x_15325:


//--------------------- .nv.global.init           --------------------------
	.section	.nv.global.init,"aw",@progbits
.nv.global.init:
	.type		$str$23,@object
	.size		$str$23,($str$24 - $str$23)
$str$23:
        /*0000*/ 	.byte	0x28, 0x61, 0x64, 0x64, 0x72, 0x65, 0x73, 0x73, 0x20, 0x26, 0x20, 0x6d, 0x61, 0x73, 0x6b, 0x29
        /*0010*/ 	.byte	0x20, 0x3d, 0x3d, 0x20, 0x30, 0x00
	.type		$str$24,@object
	.size		$str$24,(__unnamed_11 - $str$24)
$str$24:
        /*0016*/ 	.byte	0x2f, 0x74, 0x6d, 0x70, 0x2f, 0x6f, 0x73, 0x73, 0x5f, 0x6b, 0x65, 0x72, 0x6e, 0x65, 0x6c, 0x73
        /*0026*/ 	.byte	0x5f, 0x73, 0x72, 0x63, 0x2f, 0x66, 0x6c, 0x61, 0x73, 0x68, 0x5f, 0x61, 0x74, 0x74, 0x65, 0x6e
        /*0036*/ 	.byte	0x74, 0x69, 0x6f, 0x6e, 0x2f, 0x63, 0x73, 0x72, 0x63, 0x2f, 0x63, 0x75, 0x74, 0x6c, 0x61, 0x73
        /*0046*/ 	.byte	0x73, 0x2f, 0x69, 0x6e, 0x63, 0x6c, 0x75, 0x64, 0x65, 0x2f, 0x63, 0x75, 0x74, 0x65, 0x2f, 0x70
        /*0056*/ 	.byte	0x6f, 0x69, 0x6e, 0x74, 0x65, 0x72, 0x5f, 0x66, 0x6c, 0x61, 0x67, 0x67, 0x65, 0x64, 0x2e, 0x68
        /*0066*/ 	.byte	0x70, 0x70, 0x00
	.type		__unnamed_11,@object
	.size		__unnamed_11,(__unnamed_4 - __unnamed_11)
__unnamed_11:
        /* <DEDUP_REMOVED lines=24> */
	.type		__unnamed_4,@object
	.size		__unnamed_4,(__unnamed_12 - __unnamed_4)
__unnamed_4:
        /* <DEDUP_REMOVED lines=23> */
        /*0355*/ 	.byte	0x3a, 0x43, 0x3c, 0x30, 0x3e, 0x3e, 0x3e, 0x3e, 0x3e, 0x20, 0x26, 0x5d, 0x00
	.type		__unnamed_12,@object
	.size		__unnamed_12,(__unnamed_17 - __unnamed_12)
__unnamed_12:
        /* <DEDUP_REMOVED lines=23> */
        /*04d2*/ 	.byte	0x43, 0x3c, 0x34, 0x30, 0x39, 0x36, 0x3e, 0x3e, 0x3e, 0x3e, 0x3e, 0x20, 0x26, 0x5d, 0x00
	.type		__unnamed_17,@object
	.size		__unnamed_17,(__unnamed_5 - __unnamed_17)
__unnamed_17:
        /* <DEDUP_REMOVED lines=24> */
	.type		__unnamed_5,@object
	.size		__unnamed_5,(__unnamed_19 - __unnamed_5)
__unnamed_5:
        /* <DEDUP_REMOVED lines=24> */
	.type		__unnamed_19,@object
	.size		__unnamed_19,(__unnamed_7 - __unnamed_19)
__unnamed_19:
        /* <DEDUP_REMOVED lines=24> */
	.type		__unnamed_7,@object
	.size		__unnamed_7,(__unnamed_13 - __unnamed_7)
__unnamed_7:
        /* <DEDUP_REMOVED lines=24> */
	.type		__unnamed_13,@object
	.size		__unnamed_13,(__unnamed_6 - __unnamed_13)
__unnamed_13:
        /* <DEDUP_REMOVED lines=28> */
        /*0ca1*/ 	.byte	0x3e, 0x3e, 0x3e, 0x3e, 0x3e, 0x5d, 0x00
	.type		__unnamed_6,@object
	.size		__unnamed_6,(__unnamed_8 - __unnamed_6)
__unnamed_6:
        /* <DEDUP_REMOVED lines=28> */
        /*0e68*/ 	.byte	0x34, 0x3e, 0x3e, 0x3e, 0x3e, 0x3e, 0x5d, 0x00
	.type		__unnamed_8,@object
	.size		__unnamed_8,(__unnamed_1 - __unnamed_8)
__unnamed_8:
        /* <DEDUP_REMOVED lines=28> */
        /*1030*/ 	.byte	0x3e, 0x3e, 0x3e, 0x3e, 0x3e, 0x20, 0x26, 0x5d, 0x00
	.type		__unnamed_1,@object
	.size		__unnamed_1,(__unnamed_9 - __unnamed_1)
__unnamed_1:
        /* <DEDUP_REMOVED lines=28> */
        /*11f9*/ 	.byte	0x34, 0x3e, 0x3e, 0x3e, 0x3e, 0x3e, 0x20, 0x26, 0x5d, 0x00
	.type		__unnamed_9,@object
	.size		__unnamed_9,(__unnamed_10 - __unnamed_9)
__unnamed_9:
        /* <DEDUP_REMOVED lines=28> */
        /*13c3*/ 	.byte	0x32, 0x37, 0x36, 0x38, 0x3e, 0x3e, 0x3e, 0x3e, 0x3e, 0x5d, 0x00
	.type		__unnamed_10,@object
	.size		__unnamed_10,(__unnamed_21 - __unnamed_10)
__unnamed_10:
        /* <DEDUP_REMOVED lines=29> */
	.type		__unnamed_21,@object
	.size		__unnamed_21,(__unnamed_3 - __unnamed_21)
__unnamed_21:
        /* <DEDUP_REMOVED lines=29> */
	.type		__unnamed_3,@object
	.size		__unnamed_3,(__unnamed_23 - __unnamed_3)
__unnamed_3:
        /* <DEDUP_REMOVED lines=29> */
	.type		__unnamed_23,@object
	.size		__unnamed_23,(__unnamed_15 - __unnamed_23)
__unnamed_23:
        /* <DEDUP_REMOVED lines=29> */
	.type		__unnamed_15,@object
	.size		__unnamed_15,(__unnamed_16 - __unnamed_15)
__unnamed_15:
        /* <DEDUP_REMOVED lines=29> */
	.type		__unnamed_16,@object
	.size		__unnamed_16,(__unnamed_2 - __unnamed_16)
__unnamed_16:
        /* <DEDUP_REMOVED lines=29> */
	.type		__unnamed_2,@object
	.size		__unnamed_2,(__unnamed_18 - __unnamed_2)
__unnamed_2:
        /* <DEDUP_REMOVED lines=29> */
	.type		__unnamed_18,@object
	.size		__unnamed_18,(__unnamed_22 - __unnamed_18)
__unnamed_18:
        /* <DEDUP_REMOVED lines=29> */
	.type		__unnamed_22,@object
	.size		__unnamed_22,(__unnamed_20 - __unnamed_22)
__unnamed_22:
        /* <DEDUP_REMOVED lines=29> */
	.type		__unnamed_20,@object
	.size		__unnamed_20,(__unnamed_14 - __unnamed_20)
__unnamed_20:
        /* <DEDUP_REMOVED lines=28> */
        /*25b9*/ 	.byte	0x31, 0x38, 0x34, 0x33, 0x32, 0x3e, 0x3e, 0x3e, 0x3e, 0x3e, 0x20, 0x26, 0x5d, 0x00
	.type		__unnamed_14,@object
	.size		__unnamed_14,(.L_13 - __unnamed_14)
__unnamed_14:
        /* <DEDUP_REMOVED lines=29> */
.L_13:


//--------------------- .nv.shared._ZN7cutlass13device_kernelIN5flash11enable_sm90INS1_16FlashAttnFwdSm90INS1_25CollectiveMainloopFwdSm90ILi2EN4cute5tupleIJNS5_1CILi1EEES8_S8_EEENS6_IJNS7_ILi128EEESA_NS7_ILi192EEEEEELi128ENS_6half_tEfNS_4arch4Sm90ELb0ELb0ELb1ELb0ELb0ELb0ELb0ELb1ELb1ELb1ELb0ELb0EEENS1_21CollectiveEpilogueFwdINS6_IJSA_SA_SA_EEES9_SD_SF_Li256ELb0ELb1ELb0ELb0EEENS1_29StaticPersistentTileSchedulerILb0EEEEEEEEEvNT_6ParamsE --------------------------
	.section	.nv.shared._ZN7cutlass13device_kernelIN5flash11enable_sm90INS1_16FlashAttnFwdSm90INS1_25CollectiveMainloopFwdSm90ILi2EN4cute5tupleIJNS5_1CILi1EEES8_S8_EEENS6_IJNS7_ILi128EEESA_NS7_ILi192EEEEEELi128ENS_6half_tEfNS_4arch4Sm90ELb0ELb0ELb1ELb0ELb0ELb0ELb0ELb1ELb1ELb1ELb0ELb0EEENS1_21CollectiveEpilogueFwdINS6_IJSA_SA_SA_EEES9_SD_SF_Li256ELb0ELb1ELb0ELb0EEENS1_29StaticPersistentTileSchedulerILb0EEEEEEEEEvNT_6ParamsE,"aw",@nobits
	.sectionflags	@""
	.align	16
	.zero		1024


//--------------------- .nv.shared.reserved.0     --------------------------
	.section	.nv.shared.reserved.0,"aw",@nobits
	.weak		__nv_reservedSMEM_offset_0_alias
	.size		__nv_reservedSMEM_offset_0_alias, 0, 0
	.other		__nv_reservedSMEM_offset_0_alias,@"STO_CUDA_RESERVED_SHARED STV_DEFAULT"
__nv_reservedSMEM_offset_0_alias:
	.zero		0


//--------------------- .nv.global                --------------------------
	.section	.nv.global,"aw",@nobits
.nv.global:
	.type		_ZN83_INTERNAL_83ca92c2_47_flash_fwd_hdimdiff_fp16_softcap_packgqa_sm90_cu_9949e2e8_50154cute1_E,@object
	.size		_ZN83_INTERNAL_83ca92c2_47_flash_fwd_hdimdiff_fp16_softcap_packgqa_sm90_cu_9949e2e8_50154cute1_E,(_ZN83_INTERNAL_83ca92c2_47_flash_fwd_hdimdiff_fp16_softcap_packgqa_sm90_cu_9949e2e8_50154cuda3std3__45__cpo6cbeginE - _ZN83_INTERNAL_83ca92c2_47_flash_fwd_hdimdiff_fp16_softcap_packgqa_sm90_cu_9949e2e8_50154cute1_E)
_ZN83_INTERNAL_83ca92c2_47_flash_fwd_hdimdiff_fp16_softcap_packgqa_sm90_cu_9949e2e8_50154cute1_E:
	.zero		1
	.type		_ZN83_INTERNAL_83ca92c2_47_flash_fwd_hdimdiff_fp16_softcap_packgqa_sm90_cu_9949e2e8_50154cuda3std3__45__cpo6cbeginE,@object
	.size		_ZN83_INTERNAL_83ca92c2_47_flash_fwd_hdimdiff_fp16_softcap_packgqa_sm90_cu_9949e2e8_50154cuda3std3__45__cpo6cbeginE,(_ZN83_INTERNAL_83ca92c2_47_flash_fwd_hdimdiff_fp16_softcap_packgqa_sm90_cu_9949e2e8_50154cuda3std3__48in_placeE - _ZN83_INTERNAL_83ca92c2_47_flash_fwd_hdimdiff_fp16_softcap_packgqa_sm90_cu_9949e2e8_50154cuda3std3__45__cpo6cbeginE)
_ZN83_INTERNAL_83ca92c2_47_flash_fwd_hdimdiff_fp16_softcap_packgqa_sm90_cu_9949e2e8_50154cuda3std3__45__cpo6cbeginE:
	.zero		1
	.type		_ZN83_INTERNAL_83ca92c2_47_flash_fwd_hdimdiff_fp16_softcap_packgqa_sm90_cu_9949e2e8_50154cuda3std3__48in_placeE,@object
	.size		_ZN83_INTERNAL_83ca92c2_47_flash_fwd_hdimdiff_fp16_softcap_packgqa_sm90_cu_9949e2e8_50154cuda3std3__48in_placeE,(_ZN83_INTERNAL_83ca92c2_47_flash_fwd_hdimdiff_fp16_softcap_packgqa_sm90_cu_9949e2e8_50154cuda3std6ranges3__45__cpo9iter_moveE - _ZN83_INTERNAL_83ca92c2_47_flash_fwd_hdimdiff_fp16_softcap_packgqa_sm90_cu_9949e2e8_50154cuda3std3__48in_placeE)
_ZN83_INTERNAL_83ca92c2_47_flash_fwd_hdimdiff_fp16_softcap_packgqa_sm90_cu_9949e2e8_50154cuda3std3__48in_placeE:
	.zero		1
	.type		_ZN83_INTERNAL_83ca92c2_47_flash_fwd_hdimdiff_fp16_softcap_packgqa_sm90_cu_9949e2e8_50154cuda3std6ranges3__45__cpo9iter_moveE,@object
	.size		_ZN83_INTERNAL_83ca92c2_47_flash_fwd_hdimdiff_fp16_softcap_packgqa_sm90_cu_9949e2e8_50154cuda3std6ranges3__45__cpo9iter_moveE,(_ZN83_INTERNAL_83ca92c2_47_flash_fwd_hdimdiff_fp16_softcap_packgqa_sm90_cu_9949e2e8_50154cuda3std3__45__cpo5beginE - _ZN83_INTERNAL_83ca92c2_47_flash_fwd_hdimdiff_fp16_softcap_packgqa_sm90_cu_9949e2e8_50154cuda3std6ranges3__45__cpo9iter_moveE)
_ZN83_INTERNAL_83ca92c2_47_flash_fwd_hdimdiff_fp16_softcap_packgqa_sm90_cu_9949e2e8_50154cuda3std6ranges3__45__cpo9iter_moveE:
	.zero		1
	.type		_ZN83_INTERNAL_83ca92c2_47_flash_fwd_hdimdiff_fp16_softcap_packgqa_sm90_cu_9949e2e8_50154cuda3std3__45__cpo5beginE,@object
	.size		_ZN83_INTERNAL_83ca92c2_47_flash_fwd_hdimdiff_fp16_softcap_packgqa_sm90_cu_9949e2e8_50154cuda3std3__45__cpo5beginE,(_ZN83_INTERNAL_83ca92c2_47_flash_fwd_hdimdiff_fp16_softcap_packgqa_sm90_cu_9949e2e8_50154cuda3std3__485_GLOBAL__N__83ca92c2_47_flash_fwd_hdimdiff_fp16_softcap_packgqa_sm90_cu_9949e2e8_50156ignoreE - _ZN83_INTERNAL_83ca92c2_47_flash_fwd_hdimdiff_fp16_softcap_packgqa_sm90_cu_9949e2e8_50154cuda3std3__45__cpo5beginE)
_ZN83_INTERNAL_83ca92c2_47_flash_fwd_hdimdiff_fp16_softcap_packgqa_sm90_cu_9949e2e8_50154cuda3std3__45__cpo5beginE:
	.zero		1
	.type		_ZN83_INTERNAL_83ca92c2_47_flash_fwd_hdimdiff_fp16_softcap_packgqa_sm90_cu_9949e2e8_50154cuda3std3__485_GLOBAL__N__83ca92c2_47_flash_fwd_hdimdiff_fp16_softcap_packgqa_sm90_cu_9949e2e8_50156ignoreE,@object
	.size		_ZN83_INTERNAL_83ca92c2_47_flash_fwd_hdimdiff_fp16_softcap_packgqa_sm90_cu_9949e2e8_50154cuda3std3__485_GLOBAL__N__83ca92c2_47_flash_fwd_hdimdiff_fp16_softcap_packgqa_sm90_cu_9949e2e8_50156ignoreE,(_ZN83_INTERNAL_83ca92c2_47_flash_fwd_hdimdiff_fp16_softcap_packgqa_sm90_cu_9949e2e8_50154cute7productE - _ZN83_INTERNAL_83ca92c2_47_flash_fwd_hdimdiff_fp16_softcap_packgqa_sm90_cu_9949e2e8_50154cuda3std3__485_GLOBAL__N__83ca92c2_47_flash_fwd_hdimdiff_fp16_softcap_packgqa_sm90_cu_9949e2e8_50156ignoreE)
_ZN83_INTERNAL_83ca92c2_47_flash_fwd_hdimdiff_fp16_softcap_packgqa_sm90_cu_9949e2e8_50154cuda3std3__485_GLOBAL__N__83ca92c2_47_flash_fwd_hdimdiff_fp16_softcap_packgqa_sm90_cu_9949e2e8_50156ignoreE:
	.zero		1
	.type		_ZN83_INTERNAL_83ca92c2_47_flash_fwd_hdimdiff_fp16_softcap_packgqa_sm90_cu_9949e2e8_50154cute7productE,@object
	.size		_ZN83_INTERNAL_83ca92c2_47_flash_fwd_hdimdiff_fp16_softcap_packgqa_sm90_cu_9949e2e8_50154cute7productE,(_ZN83_INTERNAL_83ca92c2_47_flash_fwd_hdimdiff_fp16_softcap_packgqa_sm90_cu_9949e2e8_50154cuda3std3__45__cpo3endE - _ZN83_INTERNAL_83ca92c2_47_flash_fwd_hdimdiff_fp16_softcap_packgqa_sm90_cu_9949e2e8_50154cute7productE)
_ZN83_INTERNAL_83ca92c2_47_flash_fwd_hdimdiff_fp16_softcap_packgqa_sm90_cu_9949e2e8_50154cute7productE:
	.zero		1
	.type		_ZN83_INTERNAL_83ca92c2_47_flash_fwd_hdimdiff_fp16_softcap_packgqa_sm90_cu_9949e2e8_50154cuda3std3__45__cpo3endE,@object
	.size		_ZN83_INTERNAL_83ca92c2_47_flash_fwd_hdimdiff_fp16_softcap_packgqa_sm90_cu_9949e2e8_50154cuda3std3__45__cpo3endE,(_ZN83_INTERNAL_83ca92c2_47_flash_fwd_hdimdiff_fp16_softcap_packgqa_sm90_cu_9949e2e8_50154cuda3std3__419piecewise_constructE - _ZN83_INTERNAL_83ca92c2_47_flash_fwd_hdimdiff_fp16_softcap_packgqa_sm90_cu_9949e2e8_50154cuda3std3__45__cpo3endE)
_ZN83_INTERNAL_83ca92c2_47_flash_fwd_hdimdiff_fp16_softcap_packgqa_sm90_cu_9949e2e8_50154cuda3std3__45__cpo3endE:
	.zero		1
	.type		_ZN83_INTERNAL_83ca92c2_47_flash_fwd_hdimdiff_fp16_softcap_packgqa_sm90_cu_9949e2e8_50154cuda3std3__419piecewise_constructE,@object
	.size		_ZN83_INTERNAL_83ca92c2_47_flash_fwd_hdimdiff_fp16_softcap_packgqa_sm90_cu_9949e2e8_50154cuda3std3__419piecewise_constructE,(_ZN83_INTERNAL_83ca92c2_47_flash_fwd_hdimdiff_fp16_softcap_packgqa_sm90_cu_9949e2e8_50154cuda3std3__45__cpo4cendE - _ZN83_INTERNAL_83ca92c2_47_flash_fwd_hdimdiff_fp16_softcap_packgqa_sm90_cu_9949e2e8_50154cuda3std3__419piecewise_constructE)
_ZN83_INTERNAL_83ca92c2_47_flash_fwd_hdimdiff_fp16_softcap_packgqa_sm90_cu_9949e2e8_50154cuda3std3__419piecewise_constructE:
	.zero		1
	.type		_ZN83_INTERNAL_83ca92c2_47_flash_fwd_hdimdiff_fp16_softcap_packgqa_sm90_cu_9949e2e8_50154cuda3std3__45__cpo4cendE,@object
	.size		_ZN83_INTERNAL_83ca92c2_47_flash_fwd_hdimdiff_fp16_softcap_packgqa_sm90_cu_9949e2e8_50154cuda3std3__45__cpo4cendE,(_ZN83_INTERNAL_83ca92c2_47_flash_fwd_hdimdiff_fp16_softcap_packgqa_sm90_cu_9949e2e8_50154cuda3std6ranges3__45__cpo4swapE - _ZN83_INTERNAL_83ca92c2_47_flash_fwd_hdimdiff_fp16_softcap_packgqa_sm90_cu_9949e2e8_50154cuda3std3__45__cpo4cendE)
_ZN83_INTERNAL_83ca92c2_47_flash_fwd_hdimdiff_fp16_softcap_packgqa_sm90_cu_9949e2e8_50154cuda3std3__45__cpo4cendE:
	.zero		1
	.type		_ZN83_INTERNAL_83ca92c2_47_flash_fwd_hdimdiff_fp16_softcap_packgqa_sm90_cu_9949e2e8_50154cuda3std6ranges3__45__cpo4swapE,@object
	.size		_ZN83_INTERNAL_83ca92c2_47_flash_fwd_hdimdiff_fp16_softcap_packgqa_sm90_cu_9949e2e8_50154cuda3std6ranges3__45__cpo4swapE,(.L_30 - _ZN83_INTERNAL_83ca92c2_47_flash_fwd_hdimdiff_fp16_softcap_packgqa_sm90_cu_9949e2e8_50154cuda3std6ranges3__45__cpo4swapE)
_ZN83_INTERNAL_83ca92c2_47_flash_fwd_hdimdiff_fp16_softcap_packgqa_sm90_cu_9949e2e8_50154cuda3std6ranges3__45__cpo4swapE:
	.zero		1
.L_30:


//--------------------- .nv.shared._ZN7cutlass13device_kernelIN5flash11enable_sm90INS1_16FlashAttnFwdSm90INS1_25CollectiveMainloopFwdSm90ILi2EN4cute5tupleIJNS5_1CILi2EEENS7_ILi1EEES9_EEENS6_IJNS7_ILi128EEESB_NS7_ILi192EEEEEELi128ENS_6half_tEfNS_4arch4Sm90ELb0ELb0ELb1ELb0ELb0ELb0ELb0ELb1ELb1ELb1ELb0ELb0EEENS1_21CollectiveEpilogueFwdINS6_IJSB_SB_SB_EEESA_SE_SG_Li256ELb0ELb1ELb0ELb0EEENS1_29StaticPersistentTileSchedulerILb0EEEEEEEEEvNT_6ParamsE --------------------------
	.section	.nv.shared._ZN7cutlass13device_kernelIN5flash11enable_sm90INS1_16FlashAttnFwdSm90INS1_25CollectiveMainloopFwdSm90ILi2EN4cute5tupleIJNS5_1CILi2EEENS7_ILi1EEES9_EEENS6_IJNS7_ILi128EEESB_NS7_ILi192EEEEEELi128ENS_6half_tEfNS_4arch4Sm90ELb0ELb0ELb1ELb0ELb0ELb0ELb0ELb1ELb1ELb1ELb0ELb0EEENS1_21CollectiveEpilogueFwdINS6_IJSB_SB_SB_EEESA_SE_SG_Li256ELb0ELb1ELb0ELb0EEENS1_29StaticPersistentTileSchedulerILb0EEEEEEEEEvNT_6ParamsE,"aw",@nobits
	.sectionflags	@""
	.align	16
	.zero		1024


//--------------------- .nv.shared._ZN7cutlass13device_kernelIN5flash11enable_sm90INS1_16FlashAttnFwdSm90INS1_25CollectiveMainloopFwdSm90ILi2EN4cute5tupleIJNS5_1CILi1EEES8_S8_EEENS6_IJNS7_ILi128EEESA_NS7_ILi192EEEEEELi128ENS_6half_tEfNS_4arch4Sm90ELb0ELb0ELb1ELb1ELb0ELb0ELb0ELb1ELb1ELb1ELb0ELb0EEENS1_21CollectiveEpilogueFwdINS6_IJSA_SA_SA_EEES9_SD_SF_Li256ELb1ELb1ELb0ELb0EEENS1_36VarlenDynamicPersistentTileSchedulerILi128ELi128ELi256ELi128ELb0ELb1ELb1ELb0ELb1ELb1EEEEEEEEEvNT_6ParamsE --------------------------
	.section	.nv.shared._ZN7cutlass13device_kernelIN5flash11enable_sm90INS1_16FlashAttnFwdSm90INS1_25CollectiveMainloopFwdSm90ILi2EN4cute5tupleIJNS5_1CILi1EEES8_S8_EEENS6_IJNS7_ILi128EEESA_NS7_ILi192EEEEEELi128ENS_6half_tEfNS_4arch4Sm90ELb0ELb0ELb1ELb1ELb0ELb0ELb0ELb1ELb1ELb1ELb0ELb0EEENS1_21CollectiveEpilogueFwdINS6_IJSA_SA_SA_EEES9_SD_SF_Li256ELb1ELb1ELb0ELb0EEENS1_36VarlenDynamicPersistentTileSchedulerILi128ELi128ELi256ELi128ELb0ELb1ELb1ELb0ELb1ELb1EEEEEEEEEvNT_6ParamsE,"aw",@nobits
	.sectionflags	@""
	.align	16
	.zero		1024


//--------------------- .nv.shared._ZN7cutlass13device_kernelIN5flash11enable_sm90INS1_16FlashAttnFwdSm90INS1_25CollectiveMainloopFwdSm90ILi2EN4cute5tupleIJNS5_1CILi1EEES8_S8_EEENS6_IJNS7_ILi128EEESA_NS7_ILi192EEEEEELi128ENS_6half_tEfNS_4arch4Sm90ELb0ELb0ELb1ELb1ELb0ELb1ELb0ELb1ELb1ELb1ELb0ELb0EEENS1_21CollectiveEpilogueFwdINS6_IJSA_SA_SA_EEES9_SD_SF_Li256ELb1ELb1ELb0ELb0EEENS1_36VarlenDynamicPersistentTileSchedulerILi128ELi128ELi256ELi128ELb0ELb1ELb1ELb0ELb1ELb1EEEEEEEEEvNT_6ParamsE --------------------------
	.section	.nv.shared._ZN7cutlass13device_kernelIN5flash11enable_sm90INS1_16FlashAttnFwdSm90INS1_25CollectiveMainloopFwdSm90ILi2EN4cute5tupleIJNS5_1CILi1EEES8_S8_EEENS6_IJNS7_ILi128EEESA_NS7_ILi192EEEEEELi128ENS_6half_tEfNS_4arch4Sm90ELb0ELb0ELb1ELb1ELb0ELb1ELb0ELb1ELb1ELb1ELb0ELb0EEENS1_21CollectiveEpilogueFwdINS6_IJSA_SA_SA_EEES9_SD_SF_Li256ELb1ELb1ELb0ELb0EEENS1_36VarlenDynamicPersistentTileSchedulerILi128ELi128ELi256ELi128ELb0ELb1ELb1ELb0ELb1ELb1EEEEEEEEEvNT_6ParamsE,"aw",@nobits
	.sectionflags	@""
	.align	16
	.zero		1024


//--------------------- .nv.shared._ZN7cutlass13device_kernelIN5flash11enable_sm90INS1_16FlashAttnFwdSm90INS1_25CollectiveMainloopFwdSm90ILi2EN4cute5tupleIJNS5_1CILi1EEES8_S8_EEENS6_IJNS7_ILi128EEENS7_ILi96EEENS7_ILi192EEEEEELi128ENS_6half_tEfNS_4arch4Sm90ELb0ELb1ELb1ELb0ELb0ELb0ELb0ELb1ELb1ELb1ELb0ELb0EEENS1_21CollectiveEpilogueFwdINS6_IJSA_SA_SB_EEES9_SE_SG_Li256ELb0ELb1ELb0ELb0EEENS1_30DynamicPersistentTileSchedulerILi256ELi128ELb0ELb1ELb1EEEEEEEEEvNT_6ParamsE --------------------------
	.section	.nv.shared._ZN7cutlass13device_kernelIN5flash11enable_sm90INS1_16FlashAttnFwdSm90INS1_25CollectiveMainloopFwdSm90ILi2EN4cute5tupleIJNS5_1CILi1EEES8_S8_EEENS6_IJNS7_ILi128EEENS7_ILi96EEENS7_ILi192EEEEEELi128ENS_6half_tEfNS_4arch4Sm90ELb0ELb1ELb1ELb0ELb0ELb0ELb0ELb1ELb1ELb1ELb0ELb0EEENS1_21CollectiveEpilogueFwdINS6_IJSA_SA_SB_EEES9_SE_SG_Li256ELb0ELb1ELb0ELb0EEENS1_30DynamicPersistentTileSchedulerILi256ELi128ELb0ELb1ELb1EEEEEEEEEvNT_6ParamsE,"aw",@nobits
	.sectionflags	@""
	.align	16
	.zero		1024


//--------------------- .nv.shared._ZN7cutlass13device_kernelIN5flash11enable_sm90INS1_16FlashAttnFwdSm90INS1_25CollectiveMainloopFwdSm90ILi2EN4cute5tupleIJNS5_1CILi1EEES8_S8_EEENS6_IJNS7_ILi128EEENS7_ILi96EEENS7_ILi192EEEEEELi128ENS_6half_tEfNS_4arch4Sm90ELb0ELb1ELb1ELb1ELb0ELb0ELb0ELb1ELb1ELb1ELb0ELb0EEENS1_21CollectiveEpilogueFwdINS6_IJSA_SA_SB_EEES9_SE_SG_Li256ELb1ELb1ELb0ELb0EEENS1_36VarlenDynamicPersistentTileSchedulerILi128ELi96ELi256ELi128ELb0ELb1ELb1ELb1ELb0ELb1EEEEEEEEEvNT_6ParamsE --------------------------
	.section	.nv.shared._ZN7cutlass13device_kernelIN5flash11enable_sm90INS1_16FlashAttnFwdSm90INS1_25CollectiveMainloopFwdSm90ILi2EN4cute5tupleIJNS5_1CILi1EEES8_S8_EEENS6_IJNS7_ILi128EEENS7_ILi96EEENS7_ILi192EEEEEELi128ENS_6half_tEfNS_4arch4Sm90ELb0ELb1ELb1ELb1ELb0ELb0ELb0ELb1ELb1ELb1ELb0ELb0EEENS1_21CollectiveEpilogueFwdINS6_IJSA_SA_SB_EEES9_SE_SG_Li256ELb1ELb1ELb0ELb0EEENS1_36VarlenDynamicPersistentTileSchedulerILi128ELi96ELi256ELi128ELb0ELb1ELb1ELb1ELb0ELb1EEEEEEEEEvNT_6ParamsE,"aw",@nobits
	.sectionflags	@""
	.align	16
	.zero		1024


//--------------------- .nv.shared._ZN7cutlass13device_kernelIN5flash11enable_sm90INS1_16FlashAttnFwdSm90INS1_25CollectiveMainloopFwdSm90ILi2EN4cute5tupleIJNS5_1CILi1EEES8_S8_EEENS6_IJNS7_ILi128EEENS7_ILi96EEENS7_ILi192EEEEEELi128ENS_6half_tEfNS_4arch4Sm90ELb0ELb1ELb1ELb1ELb0ELb1ELb0ELb1ELb1ELb1ELb0ELb0EEENS1_21CollectiveEpilogueFwdINS6_IJSA_SA_SB_EEES9_SE_SG_Li256ELb1ELb1ELb0ELb0EEENS1_36VarlenDynamicPersistentTileSchedulerILi128ELi96ELi256ELi128ELb0ELb1ELb1ELb1ELb0ELb1EEEEEEEEEvNT_6ParamsE --------------------------
	.section	.nv.shared._ZN7cutlass13device_kernelIN5flash11enable_sm90INS1_16FlashAttnFwdSm90INS1_25CollectiveMainloopFwdSm90ILi2EN4cute5tupleIJNS5_1CILi1EEES8_S8_EEENS6_IJNS7_ILi128EEENS7_ILi96EEENS7_ILi192EEEEEELi128ENS_6half_tEfNS_4arch4Sm90ELb0ELb1ELb1ELb1ELb0ELb1ELb0ELb1ELb1ELb1ELb0ELb0EEENS1_21CollectiveEpilogueFwdINS6_IJSA_SA_SB_EEES9_SE_SG_Li256ELb1ELb1ELb0ELb0EEENS1_36VarlenDynamicPersistentTileSchedulerILi128ELi96ELi256ELi128ELb0ELb1ELb1ELb1ELb0ELb1EEEEEEEEEvNT_6ParamsE,"aw",@nobits
	.sectionflags	@""
	.align	16
	.zero		1024


//--------------------- .nv.shared._ZN7cutlass13device_kernelIN5flash11enable_sm90INS1_16FlashAttnFwdSm90INS1_25CollectiveMainloopFwdSm90ILi2EN4cute5tupleIJNS5_1CILi1EEES8_S8_EEENS6_IJNS7_ILi128EEESA_NS7_ILi192EEEEEELi128ENS_6half_tEfNS_4arch4Sm90ELb1ELb0ELb1ELb0ELb0ELb0ELb0ELb1ELb1ELb1ELb0ELb0EEENS1_21CollectiveEpilogueFwdINS6_IJSA_SA_SA_EEES9_SD_SF_Li256ELb0ELb1ELb0ELb0EEENS1_30DynamicPersistentTileSchedulerILi256ELi128ELb0ELb1ELb1EEEEEEEEEvNT_6ParamsE --------------------------
	.section	.nv.shared._ZN7cutlass13device_kernelIN5flash11enable_sm90INS1_16FlashAttnFwdSm90INS1_25CollectiveMainloopFwdSm90ILi2EN4cute5tupleIJNS5_1CILi1EEES8_S8_EEENS6_IJNS7_ILi128EEESA_NS7_ILi192EEEEEELi128ENS_6half_tEfNS_4arch4Sm90ELb1ELb0ELb1ELb0ELb0ELb0ELb0ELb1ELb1ELb1ELb0ELb0EEENS1_21CollectiveEpilogueFwdINS6_IJSA_SA_SA_EEES9_SD_SF_Li256ELb0ELb1ELb0ELb0EEENS1_30DynamicPersistentTileSchedulerILi256ELi128ELb0ELb1ELb1EEEEEEEEEvNT_6ParamsE,"aw",@nobits
	.sectionflags	@""
	.align	16
	.zero		1024


//--------------------- .nv.shared._ZN7cutlass13device_kernelIN5flash11enable_sm90INS1_16FlashAttnFwdSm90INS1_25CollectiveMainloopFwdSm90ILi2EN4cute5tupleIJNS5_1CILi1EEES8_S8_EEENS6_IJNS7_ILi128EEESA_NS7_ILi192EEEEEELi128ENS_6half_tEfNS_4arch4Sm90ELb1ELb0ELb1ELb1ELb0ELb0ELb0ELb1ELb1ELb1ELb0ELb0EEENS1_21CollectiveEpilogueFwdINS6_IJSA_SA_SA_EEES9_SD_SF_Li256ELb1ELb1ELb0ELb0EEENS1_36VarlenDynamicPersistentTileSchedulerILi128ELi128ELi256ELi128ELb0ELb1ELb1ELb1ELb1ELb1EEEEEEEEEvNT_6ParamsE --------------------------
	.section	.nv.shared._ZN7cutlass13device_kernelIN5flash11enable_sm90INS1_16FlashAttnFwdSm90INS1_25CollectiveMainloopFwdSm90ILi2EN4cute5tupleIJNS5_1CILi1EEES8_S8_EEENS6_IJNS7_ILi128EEESA_NS7_ILi192EEEEEELi128ENS_6half_tEfNS_4arch4Sm90ELb1ELb0ELb1ELb1ELb0ELb0ELb0ELb1ELb1ELb1ELb0ELb0EEENS1_21CollectiveEpilogueFwdINS6_IJSA_SA_SA_EEES9_SD_SF_Li256ELb1ELb1ELb0ELb0EEENS1_36VarlenDynamicPersistentTileSchedulerILi128ELi128ELi256ELi128ELb0ELb1ELb1ELb1ELb1ELb1EEEEEEEEEvNT_6ParamsE,"aw",@nobits
	.sectionflags	@""
	.align	16
	.zero		1024


//--------------------- .nv.shared._ZN7cutlass13device_kernelIN5flash11enable_sm90INS1_16FlashAttnFwdSm90INS1_25CollectiveMainloopFwdSm90ILi2EN4cute5tupleIJNS5_1CILi1EEES8_S8_EEENS6_IJNS7_ILi128EEESA_NS7_ILi192EEEEEELi128ENS_6half_tEfNS_4arch4Sm90ELb1ELb0ELb1ELb1ELb0ELb1ELb0ELb1ELb1ELb1ELb0ELb0EEENS1_21CollectiveEpilogueFwdINS6_IJSA_SA_SA_EEES9_SD_SF_Li256ELb1ELb1ELb0ELb0EEENS1_36VarlenDynamicPersistentTileSchedulerILi128ELi128ELi256ELi128ELb0ELb1ELb1ELb1ELb1ELb1EEEEEEEEEvNT_6ParamsE --------------------------
	.section	.nv.shared._ZN7cutlass13device_kernelIN5flash11enable_sm90INS1_16FlashAttnFwdSm90INS1_25CollectiveMainloopFwdSm90ILi2EN4cute5tupleIJNS5_1CILi1EEES8_S8_EEENS6_IJNS7_ILi128EEESA_NS7_ILi192EEEEEELi128ENS_6half_tEfNS_4arch4Sm90ELb1ELb0ELb1ELb1ELb0ELb1ELb0ELb1ELb1ELb1ELb0ELb0EEENS1_21CollectiveEpilogueFwdINS6_IJSA_SA_SA_EEES9_SD_SF_Li256ELb1ELb1ELb0ELb0EEENS1_36VarlenDynamicPersistentTileSchedulerILi128ELi128ELi256ELi128ELb0ELb1ELb1ELb1ELb1ELb1EEEEEEEEEvNT_6ParamsE,"aw",@nobits
	.sectionflags	@""
	.align	16
	.zero		1024


//--------------------- .nv.shared._ZN7cutlass13device_kernelIN5flash11enable_sm90INS1_16FlashAttnFwdSm90INS1_25CollectiveMainloopFwdSm90ILi2EN4cute5tupleIJNS5_1CILi1EEES8_S8_EEENS6_IJNS7_ILi64EEESA_SA_EEELi512ENS_6half_tEfNS_4arch4Sm90ELb0ELb0ELb1ELb0ELb0ELb0ELb0ELb0ELb0ELb1ELb0ELb0EEENS1_21CollectiveEpilogueFwdINS6_IJSA_NS7_ILi512EEESA_EEES9_SC_SE_Li256ELb0ELb1ELb0ELb0EEENS1_29StaticPersistentTileSchedulerILb0EEEEEEEEEvNT_6ParamsE --------------------------
	.section	.nv.shared._ZN7cutlass13device_kernelIN5flash11enable_sm90INS1_16FlashAttnFwdSm90INS1_25CollectiveMainloopFwdSm90ILi2EN4cute5tupleIJNS5_1CILi1EEES8_S8_EEENS6_IJNS7_ILi64EEESA_SA_EEELi512ENS_6half_tEfNS_4arch4Sm90ELb0ELb0ELb1ELb0ELb0ELb0ELb0ELb0ELb0ELb1ELb0ELb0EEENS1_21CollectiveEpilogueFwdINS6_IJSA_NS7_ILi512EEESA_EEES9_SC_SE_Li256ELb0ELb1ELb0ELb0EEENS1_29StaticPersistentTileSchedulerILb0EEEEEEEEEvNT_6ParamsE,"aw",@nobits
	.sectionflags	@""
	.align	16
	.zero		1024


//--------------------- .nv.shared._ZN7cutlass13device_kernelIN5flash11enable_sm90INS1_16FlashAttnFwdSm90INS1_25CollectiveMainloopFwdSm90ILi2EN4cute5tupleIJNS5_1CILi1EEES8_S8_EEENS6_IJNS7_ILi64EEESA_SA_EEELi512ENS_6half_tEfNS_4arch4Sm90ELb0ELb0ELb1ELb0ELb0ELb0ELb1ELb0ELb0ELb1ELb0ELb0EEENS1_21CollectiveEpilogueFwdINS6_IJSA_NS7_ILi512EEESA_EEES9_SC_SE_Li256ELb0ELb1ELb0ELb0EEENS1_29StaticPersistentTileSchedulerILb0EEEEEEEEEvNT_6ParamsE --------------------------
	.section	.nv.shared._ZN7cutlass13device_kernelIN5flash11enable_sm90INS1_16FlashAttnFwdSm90INS1_25CollectiveMainloopFwdSm90ILi2EN4cute5tupleIJNS5_1CILi1EEES8_S8_EEENS6_IJNS7_ILi64EEESA_SA_EEELi512ENS_6half_tEfNS_4arch4Sm90ELb0ELb0ELb1ELb0ELb0ELb0ELb1ELb0ELb0ELb1ELb0ELb0EEENS1_21CollectiveEpilogueFwdINS6_IJSA_NS7_ILi512EEESA_EEES9_SC_SE_Li256ELb0ELb1ELb0ELb0EEENS1_29StaticPersistentTileSchedulerILb0EEEEEEEEEvNT_6ParamsE,"aw",@nobits
	.sectionflags	@""
	.align	16
	.zero		1024


//--------------------- .nv.shared._ZN7cutlass13device_kernelIN5flash11enable_sm90INS1_16FlashAttnFwdSm90INS1_25CollectiveMainloopFwdSm90ILi2EN4cute5tupleIJNS5_1CILi1EEES8_S8_EEENS6_IJNS7_ILi64EEESA_SA_EEELi512ENS_6half_tEfNS_4arch4Sm90ELb0ELb0ELb1ELb1ELb0ELb0ELb0ELb0ELb0ELb1ELb0ELb0EEENS1_21CollectiveEpilogueFwdINS6_IJSA_NS7_ILi512EEESA_EEES9_SC_SE_Li256ELb1ELb1ELb0ELb0EEENS1_36VarlenDynamicPersistentTileSchedulerILi64ELi64ELi256ELi128ELb0ELb1ELb1ELb0ELb1ELb1EEEEEEEEEvNT_6ParamsE --------------------------
	.section	.nv.shared._ZN7cutlass13device_kernelIN5flash11enable_sm90INS1_16FlashAttnFwdSm90INS1_25CollectiveMainloopFwdSm90ILi2EN4cute5tupleIJNS5_1CILi1EEES8_S8_EEENS6_IJNS7_ILi64EEESA_SA_EEELi512ENS_6half_tEfNS_4arch4Sm90ELb0ELb0ELb1ELb1ELb0ELb0ELb0ELb0ELb0ELb1ELb0ELb0EEENS1_21CollectiveEpilogueFwdINS6_IJSA_NS7_ILi512EEESA_EEES9_SC_SE_Li256ELb1ELb1ELb0ELb0EEENS1_36VarlenDynamicPersistentTileSchedulerILi64ELi64ELi256ELi128ELb0ELb1ELb1ELb0ELb1ELb1EEEEEEEEEvNT_6ParamsE,"aw",@nobits
	.sectionflags	@""
	.align	16
	.zero		1024


//--------------------- .nv.shared._ZN7cutlass13device_kernelIN5flash11enable_sm90INS1_16FlashAttnFwdSm90INS1_25CollectiveMainloopFwdSm90ILi2EN4cute5tupleIJNS5_1CILi1EEES8_S8_EEENS6_IJNS7_ILi64EEESA_SA_EEELi512ENS_6half_tEfNS_4arch4Sm90ELb0ELb0ELb1ELb1ELb0ELb1ELb0ELb0ELb0ELb1ELb0ELb0EEENS1_21CollectiveEpilogueFwdINS6_IJSA_NS7_ILi512EEESA_EEES9_SC_SE_Li256ELb1ELb1ELb0ELb0EEENS1_36VarlenDynamicPersistentTileSchedulerILi64ELi64ELi256ELi128ELb0ELb1ELb1ELb0ELb1ELb1EEEEEEEEEvNT_6ParamsE --------------------------
	.section	.nv.shared._ZN7cutlass13device_kernelIN5flash11enable_sm90INS1_16FlashAttnFwdSm90INS1_25CollectiveMainloopFwdSm90ILi2EN4cute5tupleIJNS5_1CILi1EEES8_S8_EEENS6_IJNS7_ILi64EEESA_SA_EEELi512ENS_6half_tEfNS_4arch4Sm90ELb0ELb0ELb1ELb1ELb0ELb1ELb0ELb0ELb0ELb1ELb0ELb0EEENS1_21CollectiveEpilogueFwdINS6_IJSA_NS7_ILi512EEESA_EEES9_SC_SE_Li256ELb1ELb1ELb0ELb0EEENS1_36VarlenDynamicPersistentTileSchedulerILi64ELi64ELi256ELi128ELb0ELb1ELb1ELb0ELb1ELb1EEEEEEEEEvNT_6ParamsE,"aw",@nobits
	.sectionflags	@""
	.align	16
	.zero		1024


//--------------------- .nv.shared._ZN7cutlass13device_kernelIN5flash11enable_sm90INS1_16FlashAttnFwdSm90INS1_25CollectiveMainloopFwdSm90ILi2EN4cute5tupleIJNS5_1CILi1EEES8_S8_EEENS6_IJNS7_ILi64EEESA_SA_EEELi512ENS_6half_tEfNS_4arch4Sm90ELb0ELb0ELb1ELb1ELb0ELb0ELb1ELb0ELb0ELb1ELb0ELb0EEENS1_21CollectiveEpilogueFwdINS6_IJSA_NS7_ILi512EEESA_EEES9_SC_SE_Li256ELb1ELb1ELb0ELb0EEENS1_36VarlenDynamicPersistentTileSchedulerILi64ELi64ELi256ELi128ELb0ELb1ELb1ELb0ELb1ELb1EEEEEEEEEvNT_6ParamsE --------------------------
	.section	.nv.shared._ZN7cutlass13device_kernelIN5flash11enable_sm90INS1_16FlashAttnFwdSm90INS1_25CollectiveMainloopFwdSm90ILi2EN4cute5tupleIJNS5_1CILi1EEES8_S8_EEENS6_IJNS7_ILi64EEESA_SA_EEELi512ENS_6half_tEfNS_4arch4Sm90ELb0ELb0ELb1ELb1ELb0ELb0ELb1ELb0ELb0ELb1ELb0ELb0EEENS1_21CollectiveEpilogueFwdINS6_IJSA_NS7_ILi512EEESA_EEES9_SC_SE_Li256ELb1ELb1ELb0ELb0EEENS1_36VarlenDynamicPersistentTileSchedulerILi64ELi64ELi256ELi128ELb0ELb1ELb1ELb0ELb1ELb1EEEEEEEEEvNT_6ParamsE,"aw",@nobits
	.sectionflags	@""
	.align	16
	.zero		1024


//--------------------- .nv.shared._ZN7cutlass13device_kernelIN5flash11enable_sm90INS1_16FlashAttnFwdSm90INS1_25CollectiveMainloopFwdSm90ILi2EN4cute5tupleIJNS5_1CILi1EEES8_S8_EEENS6_IJNS7_ILi64EEESA_SA_EEELi512ENS_6half_tEfNS_4arch4Sm90ELb0ELb0ELb1ELb1ELb0ELb1ELb1ELb0ELb0ELb1ELb0ELb0EEENS1_21CollectiveEpilogueFwdINS6_IJSA_NS7_ILi512EEESA_EEES9_SC_SE_Li256ELb1ELb1ELb0ELb0EEENS1_36VarlenDynamicPersistentTileSchedulerILi64ELi64ELi256ELi128ELb0ELb1ELb1ELb0ELb1ELb1EEEEEEEEEvNT_6ParamsE --------------------------
	.section	.nv.shared._ZN7cutlass13device_kernelIN5flash11enable_sm90INS1_16FlashAttnFwdSm90INS1_25CollectiveMainloopFwdSm90ILi2EN4cute5tupleIJNS5_1CILi1EEES8_S8_EEENS6_IJNS7_ILi64EEESA_SA_EEELi512ENS_6half_tEfNS_4arch4Sm90ELb0ELb0ELb1ELb1ELb0ELb1ELb1ELb0ELb0ELb1ELb0ELb0EEENS1_21CollectiveEpilogueFwdINS6_IJSA_NS7_ILi512EEESA_EEES9_SC_SE_Li256ELb1ELb1ELb0ELb0EEENS1_36VarlenDynamicPersistentTileSchedulerILi64ELi64ELi256ELi128ELb0ELb1ELb1ELb0ELb1ELb1EEEEEEEEEvNT_6ParamsE,"aw",@nobits
	.sectionflags	@""
	.align	16
	.zero		1024


//--------------------- .nv.shared._ZN7cutlass13device_kernelIN5flash11enable_sm90INS1_16FlashAttnFwdSm90INS1_25CollectiveMainloopFwdSm90ILi2EN4cute5tupleIJNS5_1CILi1EEES8_S8_EEENS6_IJNS7_ILi64EEESA_SA_EEELi512ENS_6half_tEfNS_4arch4Sm90ELb0ELb1ELb1ELb0ELb0ELb0ELb0ELb0ELb0ELb1ELb0ELb0EEENS1_21CollectiveEpilogueFwdINS6_IJSA_NS7_ILi512EEESA_EEES9_SC_SE_Li256ELb0ELb1ELb0ELb0EEENS1_30DynamicPersistentTileSchedulerILi256ELi128ELb0ELb1ELb1EEEEEEEEEvNT_6ParamsE --------------------------
	.section	.nv.shared._ZN7cutlass13device_kernelIN5flash11enable_sm90INS1_16FlashAttnFwdSm90INS1_25CollectiveMainloopFwdSm90ILi2EN4cute5tupleIJNS5_1CILi1EEES8_S8_EEENS6_IJNS7_ILi64EEESA_SA_EEELi512ENS_6half_tEfNS_4arch4Sm90ELb0ELb1ELb1ELb0ELb0ELb0ELb0ELb0ELb0ELb1ELb0ELb0EEENS1_21CollectiveEpilogueFwdINS6_IJSA_NS7_ILi512EEESA_EEES9_SC_SE_Li256ELb0ELb1ELb0ELb0EEENS1_30DynamicPersistentTileSchedulerILi256ELi128ELb0ELb1ELb1EEEEEEEEEvNT_6ParamsE,"aw",@nobits
	.sectionflags	@""
	.align	16
	.zero		1024


//--------------------- .nv.shared._ZN7cutlass13device_kernelIN5flash11enable_sm90INS1_16FlashAttnFwdSm90INS1_25CollectiveMainloopFwdSm90ILi2EN4cute5tupleIJNS5_1CILi1EEES8_S8_EEENS6_IJNS7_ILi64EEESA_SA_EEELi512ENS_6half_tEfNS_4arch4Sm90ELb0ELb1ELb1ELb0ELb0ELb0ELb1ELb0ELb0ELb1ELb0ELb0EEENS1_21CollectiveEpilogueFwdINS6_IJSA_NS7_ILi512EEESA_EEES9_SC_SE_Li256ELb0ELb1ELb0ELb0EEENS1_30DynamicPersistentTileSchedulerILi256ELi128ELb0ELb1ELb1EEEEEEEEEvNT_6ParamsE --------------------------
	.section	.nv.shared._ZN7cutlass13device_kernelIN5flash11enable_sm90INS1_16FlashAttnFwdSm90INS1_25CollectiveMainloopFwdSm90ILi2EN4cute5tupleIJNS5_1CILi1EEES8_S8_EEENS6_IJNS7_ILi64EEESA_SA_EEELi512ENS_6half_tEfNS_4arch4Sm90ELb0ELb1ELb1ELb0ELb0ELb0ELb1ELb0ELb0ELb1ELb0ELb0EEENS1_21CollectiveEpilogueFwdINS6_IJSA_NS7_ILi512EEESA_EEES9_SC_SE_Li256ELb0ELb1ELb0ELb0EEENS1_30DynamicPersistentTileSchedulerILi256ELi128ELb0ELb1ELb1EEEEEEEEEvNT_6ParamsE,"aw",@nobits
	.sectionflags	@""
	.align	16
	.zero		1024


//--------------------- .nv.shared._ZN7cutlass13device_kernelIN5flash11enable_sm90INS1_16FlashAttnFwdSm90INS1_25CollectiveMainloopFwdSm90ILi2EN4cute5tupleIJNS5_1CILi1EEES8_S8_EEENS6_IJNS7_ILi64EEESA_SA_EEELi512ENS_6half_tEfNS_4arch4Sm90ELb0ELb1ELb1ELb1ELb0ELb0ELb0ELb0ELb0ELb1ELb0ELb0EEENS1_21CollectiveEpilogueFwdINS6_IJSA_NS7_ILi512EEESA_EEES9_SC_SE_Li256ELb1ELb1ELb0ELb0EEENS1_36VarlenDynamicPersistentTileSchedulerILi64ELi64ELi256ELi128ELb0ELb1ELb1ELb1ELb0ELb1EEEEEEEEEvNT_6ParamsE --------------------------
	.section	.nv.shared._ZN7cutlass13device_kernelIN5flash11enable_sm90INS1_16FlashAttnFwdSm90INS1_25CollectiveMainloopFwdSm90ILi2EN4cute5tupleIJNS5_1CILi1EEES8_S8_EEENS6_IJNS7_ILi64EEESA_SA_EEELi512ENS_6half_tEfNS_4arch4Sm90ELb0ELb1ELb1ELb1ELb0ELb0ELb0ELb0ELb0ELb1ELb0ELb0EEENS1_21CollectiveEpilogueFwdINS6_IJSA_NS7_ILi512EEESA_EEES9_SC_SE_Li256ELb1ELb1ELb0ELb0EEENS1_36VarlenDynamicPersistentTileSchedulerILi64ELi64ELi256ELi128ELb0ELb1ELb1ELb1ELb0ELb1EEEEEEEEEvNT_6ParamsE,"aw",@nobits
	.sectionflags	@""
	.align	16
	.zero		1024


//--------------------- .nv.shared._ZN7cutlass13device_kernelIN5flash11enable_sm90INS1_16FlashAttnFwdSm90INS1_25CollectiveMainloopFwdSm90ILi2EN4cute5tupleIJNS5_1CILi1EEES8_S8_EEENS6_IJNS7_ILi64EEESA_SA_EEELi512ENS_6half_tEfNS_4arch4Sm90ELb0ELb1ELb1ELb1ELb0ELb1ELb0ELb0ELb0ELb1ELb0ELb0EEENS1_21CollectiveEpilogueFwdINS6_IJSA_NS7_ILi512EEESA_EEES9_SC_SE_Li256ELb1ELb1ELb0ELb0EEENS1_36VarlenDynamicPersistentTileSchedulerILi64ELi64ELi256ELi128ELb0ELb1ELb1ELb1ELb0ELb1EEEEEEEEEvNT_6ParamsE --------------------------
	.section	.nv.shared._ZN7cutlass13device_kernelIN5flash11enable_sm90INS1_16FlashAttnFwdSm90INS1_25CollectiveMainloopFwdSm90ILi2EN4cute5tupleIJNS5_1CILi1EEES8_S8_EEENS6_IJNS7_ILi64EEESA_SA_EEELi512ENS_6half_tEfNS_4arch4Sm90ELb0ELb1ELb1ELb1ELb0ELb1ELb0ELb0ELb0ELb1ELb0ELb0EEENS1_21CollectiveEpilogueFwdINS6_IJSA_NS7_ILi512EEESA_EEES9_SC_SE_Li256ELb1ELb1ELb0ELb0EEENS1_36VarlenDynamicPersistentTileSchedulerILi64ELi64ELi256ELi128ELb0ELb1ELb1ELb1ELb0ELb1EEEEEEEEEvNT_6ParamsE,"aw",@nobits
	.sectionflags	@""
	.align	16
	.zero		1024


//--------------------- .nv.shared._ZN7cutlass13device_kernelIN5flash11enable_sm90INS1_16FlashAttnFwdSm90INS1_25CollectiveMainloopFwdSm90ILi2EN4cute5tupleIJNS5_1CILi1EEES8_S8_EEENS6_IJNS7_ILi64EEESA_SA_EEELi512ENS_6half_tEfNS_4arch4Sm90ELb0ELb1ELb1ELb1ELb0ELb0ELb1ELb0ELb0ELb1ELb0ELb0EEENS1_21CollectiveEpilogueFwdINS6_IJSA_NS7_ILi512EEESA_EEES9_SC_SE_Li256ELb1ELb1ELb0ELb0EEENS1_36VarlenDynamicPersistentTileSchedulerILi64ELi64ELi256ELi128ELb0ELb1ELb1ELb1ELb0ELb1EEEEEEEEEvNT_6ParamsE --------------------------
	.section	.nv.shared._ZN7cutlass13device_kernelIN5flash11enable_sm90INS1_16FlashAttnFwdSm90INS1_25CollectiveMainloopFwdSm90ILi2EN4cute5tupleIJNS5_1CILi1EEES8_S8_EEENS6_IJNS7_ILi64EEESA_SA_EEELi512ENS_6half_tEfNS_4arch4Sm90ELb0ELb1ELb1ELb1ELb0ELb0ELb1ELb0ELb0ELb1ELb0ELb0EEENS1_21CollectiveEpilogueFwdINS6_IJSA_NS7_ILi512EEESA_EEES9_SC_SE_Li256ELb1ELb1ELb0ELb0EEENS1_36VarlenDynamicPersistentTileSchedulerILi64ELi64ELi256ELi128ELb0ELb1ELb1ELb1ELb0ELb1EEEEEEEEEvNT_6ParamsE,"aw",@nobits
	.sectionflags	@""
	.align	16
	.zero		1024


//--------------------- .nv.shared._ZN7cutlass13device_kernelIN5flash11enable_sm90INS1_16FlashAttnFwdSm90INS1_25CollectiveMainloopFwdSm90ILi2EN4cute5tupleIJNS5_1CILi1EEES8_S8_EEENS6_IJNS7_ILi64EEESA_SA_EEELi512ENS_6half_tEfNS_4arch4Sm90ELb0ELb1ELb1ELb1ELb0ELb1ELb1ELb0ELb0ELb1ELb0ELb0EEENS1_21CollectiveEpilogueFwdINS6_IJSA_NS7_ILi512EEESA_EEES9_SC_SE_Li256ELb1ELb1ELb0ELb0EEENS1_36VarlenDynamicPersistentTileSchedulerILi64ELi64ELi256ELi128ELb0ELb1ELb1ELb1ELb0ELb1EEEEEEEEEvNT_6ParamsE --------------------------
	.section	.nv.shared._ZN7cutlass13device_kernelIN5flash11enable_sm90INS1_16FlashAttnFwdSm90INS1_25CollectiveMainloopFwdSm90ILi2EN4cute5tupleIJNS5_1CILi1EEES8_S8_EEENS6_IJNS7_ILi64EEESA_SA_EEELi512ENS_6half_tEfNS_4arch4Sm90ELb0ELb1ELb1ELb1ELb0ELb1ELb1ELb0ELb0ELb1ELb0ELb0EEENS1_21CollectiveEpilogueFwdINS6_IJSA_NS7_ILi512EEESA_EEES9_SC_SE_Li256ELb1ELb1ELb0ELb0EEENS1_36VarlenDynamicPersistentTileSchedulerILi64ELi64ELi256ELi128ELb0ELb1ELb1ELb1ELb0ELb1EEEEEEEEEvNT_6ParamsE,"aw",@nobits
	.sectionflags	@""
	.align	16
	.zero		1024


//--------------------- .nv.shared._ZN7cutlass13device_kernelIN5flash11enable_sm90INS1_16FlashAttnFwdSm90INS1_25CollectiveMainloopFwdSm90ILi2EN4cute5tupleIJNS5_1CILi1EEES8_S8_EEENS6_IJNS7_ILi64EEESA_SA_EEELi512ENS_6half_tEfNS_4arch4Sm90ELb1ELb0ELb1ELb0ELb0ELb0ELb0ELb0ELb0ELb1ELb0ELb0EEENS1_21CollectiveEpilogueFwdINS6_IJSA_NS7_ILi512EEESA_EEES9_SC_SE_Li256ELb0ELb1ELb0ELb0EEENS1_30DynamicPersistentTileSchedulerILi256ELi128ELb0ELb1ELb1EEEEEEEEEvNT_6ParamsE --------------------------
	.section	.nv.shared._ZN7cutlass13device_kernelIN5flash11enable_sm90INS1_16FlashAttnFwdSm90INS1_25CollectiveMainloopFwdSm90ILi2EN4cute5tupleIJNS5_1CILi1EEES8_S8_EEENS6_IJNS7_ILi64EEESA_SA_EEELi512ENS_6half_tEfNS_4arch4Sm90ELb1ELb0ELb1ELb0ELb0ELb0ELb0ELb0ELb0ELb1ELb0ELb0EEENS1_21CollectiveEpilogueFwdINS6_IJSA_NS7_ILi512EEESA_EEES9_SC_SE_Li256ELb0ELb1ELb0ELb0EEENS1_30DynamicPersistentTileSchedulerILi256ELi128ELb0ELb1ELb1EEEEEEEEEvNT_6ParamsE,"aw",@nobits
	.sectionflags	@""
	.align	16
	.zero		1024


//--------------------- .nv.shared._ZN7cutlass13device_kernelIN5flash11enable_sm90INS1_16FlashAttnFwdSm90INS1_25CollectiveMainloopFwdSm90ILi2EN4cute5tupleIJNS5_1CILi1EEES8_S8_EEENS6_IJNS7_ILi64EEESA_SA_EEELi512ENS_6half_tEfNS_4arch4Sm90ELb1ELb0ELb1ELb0ELb0ELb0ELb1ELb0ELb0ELb1ELb0ELb0EEENS1_21CollectiveEpilogueFwdINS6_IJSA_NS7_ILi512EEESA_EEES9_SC_SE_Li256ELb0ELb1ELb0ELb0EEENS1_30DynamicPersistentTileSchedulerILi256ELi128ELb0ELb1ELb1EEEEEEEEEvNT_6ParamsE --------------------------
	.section	.nv.shared._ZN7cutlass13device_kernelIN5flash11enable_sm90INS1_16FlashAttnFwdSm90INS1_25CollectiveMainloopFwdSm90ILi2EN4cute5tupleIJNS5_1CILi1EEES8_S8_EEENS6_IJNS7_ILi64EEESA_SA_EEELi512ENS_6half_tEfNS_4arch4Sm90ELb1ELb0ELb1ELb0ELb0ELb0ELb1ELb0ELb0ELb1ELb0ELb0EEENS1_21CollectiveEpilogueFwdINS6_IJSA_NS7_ILi512EEESA_EEES9_SC_SE_Li256ELb0ELb1ELb0ELb0EEENS1_30DynamicPersistentTileSchedulerILi256ELi128ELb0ELb1ELb1EEEEEEEEEvNT_6ParamsE,"aw",@nobits
	.sectionflags	@""
	.align	16
	.zero		1024


//--------------------- .nv.shared._ZN7cutlass13device_kernelIN5flash11enable_sm90INS1_16FlashAttnFwdSm90INS1_25CollectiveMainloopFwdSm90ILi2EN4cute5tupleIJNS5_1CILi1EEES8_S8_EEENS6_IJNS7_ILi64EEESA_SA_EEELi512ENS_6half_tEfNS_4arch4Sm90ELb1ELb0ELb1ELb1ELb0ELb0ELb0ELb0ELb0ELb1ELb0ELb0EEENS1_21CollectiveEpilogueFwdINS6_IJSA_NS7_ILi512EEESA_EEES9_SC_SE_Li256ELb1ELb1ELb0ELb0EEENS1_36VarlenDynamicPersistentTileSchedulerILi64ELi64ELi256ELi128ELb0ELb1ELb1ELb1ELb1ELb1EEEEEEEEEvNT_6ParamsE --------------------------
	.section	.nv.shared._ZN7cutlass13device_kernelIN5flash11enable_sm90INS1_16FlashAttnFwdSm90INS1_25CollectiveMainloopFwdSm90ILi2EN4cute5tupleIJNS5_1CILi1EEES8_S8_EEENS6_IJNS7_ILi64EEESA_SA_EEELi512ENS_6half_tEfNS_4arch4Sm90ELb1ELb0ELb1ELb1ELb0ELb0ELb0ELb0ELb0ELb1ELb0ELb0EEENS1_21CollectiveEpilogueFwdINS6_IJSA_NS7_ILi512EEESA_EEES9_SC_SE_Li256ELb1ELb1ELb0ELb0EEENS1_36VarlenDynamicPersistentTileSchedulerILi64ELi64ELi256ELi128ELb0ELb1ELb1ELb1ELb1ELb1EEEEEEEEEvNT_6ParamsE,"aw",@nobits
	.sectionflags	@""
	.align	16
	.zero		1024


//--------------------- .nv.shared._ZN7cutlass13device_kernelIN5flash11enable_sm90INS1_16FlashAttnFwdSm90INS1_25CollectiveMainloopFwdSm90ILi2EN4cute5tupleIJNS5_1CILi1EEES8_S8_EEENS6_IJNS7_ILi64EEESA_SA_EEELi512ENS_6half_tEfNS_4arch4Sm90ELb1ELb0ELb1ELb1ELb0ELb1ELb0ELb0ELb0ELb1ELb0ELb0EEENS1_21CollectiveEpilogueFwdINS6_IJSA_NS7_ILi512EEESA_EEES9_SC_SE_Li256ELb1ELb1ELb0ELb0EEENS1_36VarlenDynamicPersistentTileSchedulerILi64ELi64ELi256ELi128ELb0ELb1ELb1ELb1ELb1ELb1EEEEEEEEEvNT_6ParamsE --------------------------
	.section	.nv.shared._ZN7cutlass13device_kernelIN5flash11enable_sm90INS1_16FlashAttnFwdSm90INS1_25CollectiveMainloopFwdSm90ILi2EN4cute5tupleIJNS5_1CILi1EEES8_S8_EEENS6_IJNS7_ILi64EEESA_SA_EEELi512ENS_6half_tEfNS_4arch4Sm90ELb1ELb0ELb1ELb1ELb0ELb1ELb0ELb0ELb0ELb1ELb0ELb0EEENS1_21CollectiveEpilogueFwdINS6_IJSA_NS7_ILi512EEESA_EEES9_SC_SE_Li256ELb1ELb1ELb0ELb0EEENS1_36VarlenDynamicPersistentTileSchedulerILi64ELi64ELi256ELi128ELb0ELb1ELb1ELb1ELb1ELb1EEEEEEEEEvNT_6ParamsE,"aw",@nobits
	.sectionflags	@""
	.align	16
	.zero		1024


//--------------------- .nv.shared._ZN7cutlass13device_kernelIN5flash11enable_sm90INS1_16FlashAttnFwdSm90INS1_25CollectiveMainloopFwdSm90ILi2EN4cute5tupleIJNS5_1CILi1EEES8_S8_EEENS6_IJNS7_ILi64EEESA_SA_EEELi512ENS_6half_tEfNS_4arch4Sm90ELb1ELb0ELb1ELb1ELb0ELb0ELb1ELb0ELb0ELb1ELb0ELb0EEENS1_21CollectiveEpilogueFwdINS6_IJSA_NS7_ILi512EEESA_EEES9_SC_SE_Li256ELb1ELb1ELb0ELb0EEENS1_36VarlenDynamicPersistentTileSchedulerILi64ELi64ELi256ELi128ELb0ELb1ELb1ELb1ELb1ELb1EEEEEEEEEvNT_6ParamsE --------------------------
	.section	.nv.shared._ZN7cutlass13device_kernelIN5flash11enable_sm90INS1_16FlashAttnFwdSm90INS1_25CollectiveMainloopFwdSm90ILi2EN4cute5tupleIJNS5_1CILi1EEES8_S8_EEENS6_IJNS7_ILi64EEESA_SA_EEELi512ENS_6half_tEfNS_4arch4Sm90ELb1ELb0ELb1ELb1ELb0ELb0ELb1ELb0ELb0ELb1ELb0ELb0EEENS1_21CollectiveEpilogueFwdINS6_IJSA_NS7_ILi512EEESA_EEES9_SC_SE_Li256ELb1ELb1ELb0ELb0EEENS1_36VarlenDynamicPersistentTileSchedulerILi64ELi64ELi256ELi128ELb0ELb1ELb1ELb1ELb1ELb1EEEEEEEEEvNT_6ParamsE,"aw",@nobits
	.sectionflags	@""
	.align	16
	.zero		1024


//--------------------- .nv.shared._ZN7cutlass13device_kernelIN5flash11enable_sm90INS1_16FlashAttnFwdSm90INS1_25CollectiveMainloopFwdSm90ILi2EN4cute5tupleIJNS5_1CILi1EEES8_S8_EEENS6_IJNS7_ILi64EEESA_SA_EEELi512ENS_6half_tEfNS_4arch4Sm90ELb1ELb0ELb1ELb1ELb0ELb1ELb1ELb0ELb0ELb1ELb0ELb0EEENS1_21CollectiveEpilogueFwdINS6_IJSA_NS7_ILi512EEESA_EEES9_SC_SE_Li256ELb1ELb1ELb0ELb0EEENS1_36VarlenDynamicPersistentTileSchedulerILi64ELi64ELi256ELi128ELb0ELb1ELb1ELb1ELb1ELb1EEEEEEEEEvNT_6ParamsE --------------------------
	.section	.nv.shared._ZN7cutlass13device_kernelIN5flash11enable_sm90INS1_16FlashAttnFwdSm90INS1_25CollectiveMainloopFwdSm90ILi2EN4cute5tupleIJNS5_1CILi1EEES8_S8_EEENS6_IJNS7_ILi64EEESA_SA_EEELi512ENS_6half_tEfNS_4arch4Sm90ELb1ELb0ELb1ELb1ELb0ELb1ELb1ELb0ELb0ELb1ELb0ELb0EEENS1_21CollectiveEpilogueFwdINS6_IJSA_NS7_ILi512EEESA_EEES9_SC_SE_Li256ELb1ELb1ELb0ELb0EEENS1_36VarlenDynamicPersistentTileSchedulerILi64ELi64ELi256ELi128ELb0ELb1ELb1ELb1ELb1ELb1EEEEEEEEEvNT_6ParamsE,"aw",@nobits
	.sectionflags	@""
	.align	16
	.zero		1024


//--------------------- .nv.shared._ZN7cutlass13device_kernelIN5flash11enable_sm90INS1_16FlashAttnFwdSm90INS1_25CollectiveMainloopFwdSm90ILi2EN4cute5tupleIJNS5_1CILi1EEES8_S8_EEENS6_IJNS7_ILi128EEENS7_ILi96EEENS7_ILi64EEEEEELi256ENS_6half_tEfNS_4arch4Sm90ELb0ELb0ELb1ELb0ELb0ELb0ELb0ELb1ELb0ELb1ELb0ELb0EEENS1_21CollectiveEpilogueFwdINS6_IJSA_NS7_ILi256EEESB_EEES9_SE_SG_Li256ELb0ELb1ELb0ELb0EEENS1_29StaticPersistentTileSchedulerILb0EEEEEEEEEvNT_6ParamsE --------------------------
	.section	.nv.shared._ZN7cutlass13device_kernelIN5flash11enable_sm90INS1_16FlashAttnFwdSm90INS1_25CollectiveMainloopFwdSm90ILi2EN4cute5tupleIJNS5_1CILi1EEES8_S8_EEENS6_IJNS7_ILi128EEENS7_ILi96EEENS7_ILi64EEEEEELi256ENS_6half_tEfNS_4arch4Sm90ELb0ELb0ELb1ELb0ELb0ELb0ELb0ELb1ELb0ELb1ELb0ELb0EEENS1_21CollectiveEpilogueFwdINS6_IJSA_NS7_ILi256EEESB_EEES9_SE_SG_Li256ELb0ELb1ELb0ELb0EEENS1_29StaticPersistentTileSchedulerILb0EEEEEEEEEvNT_6ParamsE,"aw",@nobits
	.sectionflags	@""
	.align	16
	.zero		1024


//--------------------- .nv.shared._ZN7cutlass13device_kernelIN5flash11enable_sm90INS1_16FlashAttnFwdSm90INS1_25CollectiveMainloopFwdSm90ILi2EN4cute5tupleIJNS5_1CILi1EEES8_S8_EEENS6_IJNS7_ILi128EEENS7_ILi96EEENS7_ILi64EEEEEELi256ENS_6half_tEfNS_4arch4Sm90ELb0ELb0ELb1ELb0ELb0ELb0ELb1ELb1ELb0ELb1ELb0ELb0EEENS1_21CollectiveEpilogueFwdINS6_IJSA_NS7_ILi256EEESB_EEES9_SE_SG_Li256ELb0ELb1ELb0ELb0EEENS1_29StaticPersistentTileSchedulerILb0EEEEEEEEEvNT_6ParamsE --------------------------
	.section	.nv.shared._ZN7cutlass13device_kernelIN5flash11enable_sm90INS1_16FlashAttnFwdSm90INS1_25CollectiveMainloopFwdSm90ILi2EN4cute5tupleIJNS5_1CILi1EEES8_S8_EEENS6_IJNS7_ILi128EEENS7_ILi96EEENS7_ILi64EEEEEELi256ENS_6half_tEfNS_4arch4Sm90ELb0ELb0ELb1ELb0ELb0ELb0ELb1ELb1ELb0ELb1ELb0ELb0EEENS1_21CollectiveEpilogueFwdINS6_IJSA_NS7_ILi256EEESB_EEES9_SE_SG_Li256ELb0ELb1ELb0ELb0EEENS1_29StaticPersistentTileSchedulerILb0EEEEEEEEEvNT_6ParamsE,"aw",@nobits
	.sectionflags	@""
	.align	16
	.zero		1024


//--------------------- .nv.shared._ZN7cutlass13device_kernelIN5flash11enable_sm90INS1_16FlashAttnFwdSm90INS1_25CollectiveMainloopFwdSm90ILi2EN4cute5tupleIJNS5_1CILi1EEES8_S8_EEENS6_IJNS7_ILi128EEENS7_ILi96EEENS7_ILi64EEEEEELi256ENS_6half_tEfNS_4arch4Sm90ELb0ELb0ELb1ELb1ELb0ELb0ELb0ELb1ELb0ELb1ELb0ELb0EEENS1_21CollectiveEpilogueFwdINS6_IJSA_NS7_ILi256EEESB_EEES9_SE_SG_Li256ELb1ELb1ELb0ELb0EEENS1_36VarlenDynamicPersistentTileSchedulerILi128ELi96ELi256ELi128ELb0ELb1ELb1ELb0ELb1ELb1EEEEEEEEEvNT_6ParamsE --------------------------
	.section	.nv.shared._ZN7cutlass13device_kernelIN5flash11enable_sm90INS1_16FlashAttnFwdSm90INS1_25CollectiveMainloopFwdSm90ILi2EN4cute5tupleIJNS5_1CILi1EEES8_S8_EEENS6_IJNS7_ILi128EEENS7_ILi96EEENS7_ILi64EEEEEELi256ENS_6half_tEfNS_4arch4Sm90ELb0ELb0ELb1ELb1ELb0ELb0ELb0ELb1ELb0ELb1ELb0ELb0EEENS1_21CollectiveEpilogueFwdINS6_IJSA_NS7_ILi256EEESB_EEES9_SE_SG_Li256ELb1ELb1ELb0ELb0EEENS1_36VarlenDynamicPersistentTileSchedulerILi128ELi96ELi256ELi128ELb0ELb1ELb1ELb0ELb1ELb1EEEEEEEEEvNT_6ParamsE,"aw",@nobits
	.sectionflags	@""
	.align	16
	.zero		1024


//--------------------- .nv.shared._ZN7cutlass13device_kernelIN5flash11enable_sm90INS1_16FlashAttnFwdSm90INS1_25CollectiveMainloopFwdSm90ILi2EN4cute5tupleIJNS5_1CILi1EEES8_S8_EEENS6_IJNS7_ILi128EEENS7_ILi96EEENS7_ILi64EEEEEELi256ENS_6half_tEfNS_4arch4Sm90ELb0ELb0ELb1ELb1ELb0ELb1ELb0ELb1ELb0ELb1ELb0ELb0EEENS1_21CollectiveEpilogueFwdINS6_IJSA_NS7_ILi256EEESB_EEES9_SE_SG_Li256ELb1ELb1ELb0ELb0EEENS1_36VarlenDynamicPersistentTileSchedulerILi128ELi96ELi256ELi128ELb0ELb1ELb1ELb0ELb1ELb1EEEEEEEEEvNT_6ParamsE --------------------------
	.section	.nv.shared._ZN7cutlass13device_kernelIN5flash11enable_sm90INS1_16FlashAttnFwdSm90INS1_25CollectiveMainloopFwdSm90ILi2EN4cute5tupleIJNS5_1CILi1EEES8_S8_EEENS6_IJNS7_ILi128EEENS7_ILi96EEENS7_ILi64EEEEEELi256ENS_6half_tEfNS_4arch4Sm90ELb0ELb0ELb1ELb1ELb0ELb1ELb0ELb1ELb0ELb1ELb0ELb0EEENS1_21CollectiveEpilogueFwdINS6_IJSA_NS7_ILi256EEESB_EEES9_SE_SG_Li256ELb1ELb1ELb0ELb0EEENS1_36VarlenDynamicPersistentTileSchedulerILi128ELi96ELi256ELi128ELb0ELb1ELb1ELb0ELb1ELb1EEEEEEEEEvNT_6ParamsE,"aw",@nobits
	.sectionflags	@""
	.align	16
	.zero		1024


//--------------------- .nv.shared._ZN7cutlass13device_kernelIN5flash11enable_sm90INS1_16FlashAttnFwdSm90INS1_25CollectiveMainloopFwdSm90ILi2EN4cute5tupleIJNS5_1CILi1EEES8_S8_EEENS6_IJNS7_ILi128EEENS7_ILi96EEENS7_ILi64EEEEEELi256ENS_6half_tEfNS_4arch4Sm90ELb0ELb0ELb1ELb1ELb0ELb0ELb1ELb1ELb0ELb1ELb0ELb0EEENS1_21CollectiveEpilogueFwdINS6_IJSA_NS7_ILi256EEESB_EEES9_SE_SG_Li256ELb1ELb1ELb0ELb0EEENS1_36VarlenDynamicPersistentTileSchedulerILi128ELi96ELi256ELi128ELb0ELb1ELb1ELb0ELb1ELb1EEEEEEEEEvNT_6ParamsE --------------------------
	.section	.nv.shared._ZN7cutlass13device_kernelIN5flash11enable_sm90INS1_16FlashAttnFwdSm90INS1_25CollectiveMainloopFwdSm90ILi2EN4cute5tupleIJNS5_1CILi1EEES8_S8_EEENS6_IJNS7_ILi128EEENS7_ILi96EEENS7_ILi64EEEEEELi256ENS_6half_tEfNS_4arch4Sm90ELb0ELb0ELb1ELb1ELb0ELb0ELb1ELb1ELb0ELb1ELb0ELb0EEENS1_21CollectiveEpilogueFwdINS6_IJSA_NS7_ILi256EEESB_EEES9_SE_SG_Li256ELb1ELb1ELb0ELb0EEENS1_36VarlenDynamicPersistentTileSchedulerILi128ELi96ELi256ELi128ELb0ELb1ELb1ELb0ELb1ELb1EEEEEEEEEvNT_6ParamsE,"aw",@nobits
	.sectionflags	@""
	.align	16
	.zero		1024


//--------------------- .nv.shared._ZN7cutlass13device_kernelIN5flash11enable_sm90INS1_16FlashAttnFwdSm90INS1_25CollectiveMainloopFwdSm90ILi2EN4cute5tupleIJNS5_1CILi1EEES8_S8_EEENS6_IJNS7_ILi128EEENS7_ILi96EEENS7_ILi64EEEEEELi256ENS_6half_tEfNS_4arch4Sm90ELb0ELb0ELb1ELb1ELb0ELb1ELb1ELb1ELb0ELb1ELb0ELb0EEENS1_21CollectiveEpilogueFwdINS6_IJSA_NS7_ILi256EEESB_EEES9_SE_SG_Li256ELb1ELb1ELb0ELb0EEENS1_36VarlenDynamicPersistentTileSchedulerILi128ELi96ELi256ELi128ELb0ELb1ELb1ELb0ELb1ELb1EEEEEEEEEvNT_6ParamsE --------------------------
	.section	.nv.shared._ZN7cutlass13device_kernelIN5flash11enable_sm90INS1_16FlashAttnFwdSm90INS1_25CollectiveMainloopFwdSm90ILi2EN4cute5tupleIJNS5_1CILi1EEES8_S8_EEENS6_IJNS7_ILi128EEENS7_ILi96EEENS7_ILi64EEEEEELi256ENS_6half_tEfNS_4arch4Sm90ELb0ELb0ELb1ELb1ELb0ELb1ELb1ELb1ELb0ELb1ELb0ELb0EEENS1_21CollectiveEpilogueFwdINS6_IJSA_NS7_ILi256EEESB_EEES9_SE_SG_Li256ELb1ELb1ELb0ELb0EEENS1_36VarlenDynamicPersistentTileSchedulerILi128ELi96ELi256ELi128ELb0ELb1ELb1ELb0ELb1ELb1EEEEEEEEEvNT_6ParamsE,"aw",@nobits
	.sectionflags	@""
	.align	16
	.zero		1024


//--------------------- .nv.shared._ZN7cutlass13device_kernelIN5flash11enable_sm90INS1_16FlashAttnFwdSm90INS1_25CollectiveMainloopFwdSm90ILi2EN4cute5tupleIJNS5_1CILi1EEES8_S8_EEENS6_IJNS7_ILi128EEENS7_ILi96EEENS7_ILi64EEEEEELi256ENS_6half_tEfNS_4arch4Sm90ELb0ELb1ELb1ELb0ELb0ELb0ELb0ELb1ELb0ELb1ELb0ELb0EEENS1_21CollectiveEpilogueFwdINS6_IJSA_NS7_ILi256EEESB_EEES9_SE_SG_Li256ELb0ELb1ELb0ELb0EEENS1_30DynamicPersistentTileSchedulerILi256ELi128ELb0ELb1ELb1EEEEEEEEEvNT_6ParamsE --------------------------
	.section	.nv.shared._ZN7cutlass13device_kernelIN5flash11enable_sm90INS1_16FlashAttnFwdSm90INS1_25CollectiveMainloopFwdSm90ILi2EN4cute5tupleIJNS5_1CILi1EEES8_S8_EEENS6_IJNS7_ILi128EEENS7_ILi96EEENS7_ILi64EEEEEELi256ENS_6half_tEfNS_4arch4Sm90ELb0ELb1ELb1ELb0ELb0ELb0ELb0ELb1ELb0ELb1ELb0ELb0EEENS1_21CollectiveEpilogueFwdINS6_IJSA_NS7_ILi256EEESB_EEES9_SE_SG_Li256ELb0ELb1ELb0ELb0EEENS1_30DynamicPersistentTileSchedulerILi256ELi128ELb0ELb1ELb1EEEEEEEEEvNT_6ParamsE,"aw",@nobits
	.sectionflags	@""
	.align	16
	.zero		1024


//--------------------- .nv.shared._ZN7cutlass13device_kernelIN5flash11enable_sm90INS1_16FlashAttnFwdSm90INS1_25CollectiveMainloopFwdSm90ILi2EN4cute5tupleIJNS5_1CILi1EEES8_S8_EEENS6_IJNS7_ILi128EEENS7_ILi96EEENS7_ILi64EEEEEELi256ENS_6half_tEfNS_4arch4Sm90ELb0ELb1ELb1ELb0ELb0ELb0ELb1ELb1ELb0ELb1ELb0ELb0EEENS1_21CollectiveEpilogueFwdINS6_IJSA_NS7_ILi256EEESB_EEES9_SE_SG_Li256ELb0ELb1ELb0ELb0EEENS1_30DynamicPersistentTileSchedulerILi256ELi128ELb0ELb1ELb1EEEEEEEEEvNT_6ParamsE --------------------------
	.section	.nv.shared._ZN7cutlass13device_kernelIN5flash11enable_sm90INS1_16FlashAttnFwdSm90INS1_25CollectiveMainloopFwdSm90ILi2EN4cute5tupleIJNS5_1CILi1EEES8_S8_EEENS6_IJNS7_ILi128EEENS7_ILi96EEENS7_ILi64EEEEEELi256ENS_6half_tEfNS_4arch4Sm90ELb0ELb1ELb1ELb0ELb0ELb0ELb1ELb1ELb0ELb1ELb0ELb0EEENS1_21CollectiveEpilogueFwdINS6_IJSA_NS7_ILi256EEESB_EEES9_SE_SG_Li256ELb0ELb1ELb0ELb0EEENS1_30DynamicPersistentTileSchedulerILi256ELi128ELb0ELb1ELb1EEEEEEEEEvNT_6ParamsE,"aw",@nobits
	.sectionflags	@""
	.align	16
	.zero		1024


//--------------------- .nv.shared._ZN7cutlass13device_kernelIN5flash11enable_sm90INS1_16FlashAttnFwdSm90INS1_25CollectiveMainloopFwdSm90ILi2EN4cute5tupleIJNS5_1CILi1EEES8_S8_EEENS6_IJNS7_ILi128EEENS7_ILi96EEENS7_ILi64EEEEEELi256ENS_6half_tEfNS_4arch4Sm90ELb0ELb1ELb1ELb1ELb0ELb0ELb0ELb1ELb0ELb1ELb0ELb0EEENS1_21CollectiveEpilogueFwdINS6_IJSA_NS7_ILi256EEESB_EEES9_SE_SG_Li256ELb1ELb1ELb0ELb0EEENS1_36VarlenDynamicPersistentTileSchedulerILi128ELi96ELi256ELi128ELb0ELb1ELb1ELb1ELb0ELb1EEEEEEEEEvNT_6ParamsE --------------------------
	.section	.nv.shared._ZN7cutlass13device_kernelIN5flash11enable_sm90INS1_16FlashAttnFwdSm90INS1_25CollectiveMainloopFwdSm90ILi2EN4cute5tupleIJNS5_1CILi1EEES8_S8_EEENS6_IJNS7_ILi128EEENS7_ILi96EEENS7_ILi64EEEEEELi256ENS_6half_tEfNS_4arch4Sm90ELb0ELb1ELb1ELb1ELb0ELb0ELb0ELb1ELb0ELb1ELb0ELb0EEENS1_21CollectiveEpilogueFwdINS6_IJSA_NS7_ILi256EEESB_EEES9_SE_SG_Li256ELb1ELb1ELb0ELb0EEENS1_36VarlenDynamicPersistentTileSchedulerILi128ELi96ELi256ELi128ELb0ELb1ELb1ELb1ELb0ELb1EEEEEEEEEvNT_6ParamsE,"aw",@nobits
	.sectionflags	@""
	.align	16
	.zero		1024


//--------------------- .nv.shared._ZN7cutlass13device_kernelIN5flash11enable_sm90INS1_16FlashAttnFwdSm90INS1_25CollectiveMainloopFwdSm90ILi2EN4cute5tupleIJNS5_1CILi1EEES8_S8_EEENS6_IJNS7_ILi128EEENS7_ILi96EEENS7_ILi64EEEEEELi256ENS_6half_tEfNS_4arch4Sm90ELb0ELb1ELb1ELb1ELb0ELb1ELb0ELb1ELb0ELb1ELb0ELb0EEENS1_21CollectiveEpilogueFwdINS6_IJSA_NS7_ILi256EEESB_EEES9_SE_SG_Li256ELb1ELb1ELb0ELb0EEENS1_36VarlenDynamicPersistentTileSchedulerILi128ELi96ELi256ELi128ELb0ELb1ELb1ELb1ELb0ELb1EEEEEEEEEvNT_6ParamsE --------------------------
	.section	.nv.shared._ZN7cutlass13device_kernelIN5flash11enable_sm90INS1_16FlashAttnFwdSm90INS1_25CollectiveMainloopFwdSm90ILi2EN4cute5tupleIJNS5_1CILi1EEES8_S8_EEENS6_IJNS7_ILi128EEENS7_ILi96EEENS7_ILi64EEEEEELi256ENS_6half_tEfNS_4arch4Sm90ELb0ELb1ELb1ELb1ELb0ELb1ELb0ELb1ELb0ELb1ELb0ELb0EEENS1_21CollectiveEpilogueFwdINS6_IJSA_NS7_ILi256EEESB_EEES9_SE_SG_Li256ELb1ELb1ELb0ELb0EEENS1_36VarlenDynamicPersistentTileSchedulerILi128ELi96ELi256ELi128ELb0ELb1ELb1ELb1ELb0ELb1EEEEEEEEEvNT_6ParamsE,"aw",@nobits
	.sectionflags	@""
	.align	16
	.zero		1024


//--------------------- .nv.shared._ZN7cutlass13device_kernelIN5flash11enable_sm90INS1_16FlashAttnFwdSm90INS1_25CollectiveMainloopFwdSm90ILi2EN4cute5tupleIJNS5_1CILi1EEES8_S8_EEENS6_IJNS7_ILi128EEENS7_ILi96EEENS7_ILi64EEEEEELi256ENS_6half_tEfNS_4arch4Sm90ELb0ELb1ELb1ELb1ELb0ELb0ELb1ELb1ELb0ELb1ELb0ELb0EEENS1_21CollectiveEpilogueFwdINS6_IJSA_NS7_ILi256EEESB_EEES9_SE_SG_Li256ELb1ELb1ELb0ELb0EEENS1_36VarlenDynamicPersistentTileSchedulerILi128ELi96ELi256ELi128ELb0ELb1ELb1ELb1ELb0ELb1EEEEEEEEEvNT_6ParamsE --------------------------
	.section	.nv.shared._ZN7cutlass13device_kernelIN5flash11enable_sm90INS1_16FlashAttnFwdSm90INS1_25CollectiveMainloopFwdSm90ILi2EN4cute5tupleIJNS5_1CILi1EEES8_S8_EEENS6_IJNS7_ILi128EEENS7_ILi96EEENS7_ILi64EEEEEELi256ENS_6half_tEfNS_4arch4Sm90ELb0ELb1ELb1ELb1ELb0ELb0ELb1ELb1ELb0ELb1ELb0ELb0EEENS1_21CollectiveEpilogueFwdINS6_IJSA_NS7_ILi256EEESB_EEES9_SE_SG_Li256ELb1ELb1ELb0ELb0EEENS1_36VarlenDynamicPersistentTileSchedulerILi128ELi96ELi256ELi128ELb0ELb1ELb1ELb1ELb0ELb1EEEEEEEEEvNT_6ParamsE,"aw",@nobits
	.sectionflags	@""
	.align	16
	.zero		1024


//--------------------- .nv.shared._ZN7cutlass13device_kernelIN5flash11enable_sm90INS1_16FlashAttnFwdSm90INS1_25CollectiveMainloopFwdSm90ILi2EN4cute5tupleIJNS5_1CILi1EEES8_S8_EEENS6_IJNS7_ILi128EEENS7_ILi96EEENS7_ILi64EEEEEELi256ENS_6half_tEfNS_4arch4Sm90ELb0ELb1ELb1ELb1ELb0ELb1ELb1ELb1ELb0ELb1ELb0ELb0EEENS1_21CollectiveEpilogueFwdINS6_IJSA_NS7_ILi256EEESB_EEES9_SE_SG_Li256ELb1ELb1ELb0ELb0EEENS1_36VarlenDynamicPersistentTileSchedulerILi128ELi96ELi256ELi128ELb0ELb1ELb1ELb1ELb0ELb1EEEEEEEEEvNT_6ParamsE --------------------------
	.section	.nv.shared._ZN7cutlass13device_kernelIN5flash11enable_sm90INS1_16FlashAttnFwdSm90INS1_25CollectiveMainloopFwdSm90ILi2EN4cute5tupleIJNS5_1CILi1EEES8_S8_EEENS6_IJNS7_ILi128EEENS7_ILi96EEENS7_ILi64EEEEEELi256ENS_6half_tEfNS_4arch4Sm90ELb0ELb1ELb1ELb1ELb0ELb1ELb1ELb1ELb0ELb1ELb0ELb0EEENS1_21CollectiveEpilogueFwdINS6_IJSA_NS7_ILi256EEESB_EEES9_SE_SG_Li256ELb1ELb1ELb0ELb0EEENS1_36VarlenDynamicPersistentTileSchedulerILi128ELi96ELi256ELi128ELb0ELb1ELb1ELb1ELb0ELb1EEEEEEEEEvNT_6ParamsE,"aw",@nobits
	.sectionflags	@""
	.align	16
	.zero		1024


//--------------------- .nv.shared._ZN7cutlass13device_kernelIN5flash11enable_sm90INS1_16FlashAttnFwdSm90INS1_25CollectiveMainloopFwdSm90ILi2EN4cute5tupleIJNS5_1CILi1EEES8_S8_EEENS6_IJNS7_ILi128EEENS7_ILi96EEENS7_ILi64EEEEEELi256ENS_6half_tEfNS_4arch4Sm90ELb1ELb0ELb1ELb0ELb0ELb0ELb0ELb1ELb0ELb1ELb0ELb0EEENS1_21CollectiveEpilogueFwdINS6_IJSA_NS7_ILi256EEESB_EEES9_SE_SG_Li256ELb0ELb1ELb0ELb0EEENS1_30DynamicPersistentTileSchedulerILi256ELi128ELb0ELb1ELb1EEEEEEEEEvNT_6ParamsE --------------------------
	.section	.nv.shared._ZN7cutlass13device_kernelIN5flash11enable_sm90INS1_16FlashAttnFwdSm90INS1_25CollectiveMainloopFwdSm90ILi2EN4cute5tupleIJNS5_1CILi1EEES8_S8_EEENS6_IJNS7_ILi128EEENS7_ILi96EEENS7_ILi64EEEEEELi256ENS_6half_tEfNS_4arch4Sm90ELb1ELb0ELb1ELb0ELb0ELb0ELb0ELb1ELb0ELb1ELb0ELb0EEENS1_21CollectiveEpilogueFwdINS6_IJSA_NS7_ILi256EEESB_EEES9_SE_SG_Li256ELb0ELb1ELb0ELb0EEENS1_30DynamicPersistentTileSchedulerILi256ELi128ELb0ELb1ELb1EEEEEEEEEvNT_6ParamsE,"aw",@nobits
	.sectionflags	@""
	.align	16
	.zero		1024


//--------------------- .nv.shared._ZN7cutlass13device_kernelIN5flash11enable_sm90INS1_16FlashAttnFwdSm90INS1_25CollectiveMainloopFwdSm90ILi2EN4cute5tupleIJNS5_1CILi1EEES8_S8_EEENS6_IJNS7_ILi128EEENS7_ILi96EEENS7_ILi64EEEEEELi256ENS_6half_tEfNS_4arch4Sm90ELb1ELb0ELb1ELb0ELb0ELb0ELb1ELb1ELb0ELb1ELb0ELb0EEENS1_21CollectiveEpilogueFwdINS6_IJSA_NS7_ILi256EEESB_EEES9_SE_SG_Li256ELb0ELb1ELb0ELb0EEENS1_30DynamicPersistentTileSchedulerILi256ELi128ELb0ELb1ELb1EEEEEEEEEvNT_6ParamsE --------------------------
	.section	.nv.shared._ZN7cutlass13device_kernelIN5flash11enable_sm90INS1_16FlashAttnFwdSm90INS1_25CollectiveMainloopFwdSm90ILi2EN4cute5tupleIJNS5_1CILi1EEES8_S8_EEENS6_IJNS7_ILi128EEENS7_ILi96EEENS7_ILi64EEEEEELi256ENS_6half_tEfNS_4arch4Sm90ELb1ELb0ELb1ELb0ELb0ELb0ELb1ELb1ELb0ELb1ELb0ELb0EEENS1_21CollectiveEpilogueFwdINS6_IJSA_NS7_ILi256EEESB_EEES9_SE_SG_Li256ELb0ELb1ELb0ELb0EEENS1_30DynamicPersistentTileSchedulerILi256ELi128ELb0ELb1ELb1EEEEEEEEEvNT_6ParamsE,"aw",@nobits
	.sectionflags	@""
	.align	16
	.zero		1024


//--------------------- .nv.shared._ZN7cutlass13device_kernelIN5flash11enable_sm90INS1_16FlashAttnFwdSm90INS1_25CollectiveMainloopFwdSm90ILi2EN4cute5tupleIJNS5_1CILi1EEES8_S8_EEENS6_IJNS7_ILi128EEENS7_ILi96EEENS7_ILi64EEEEEELi256ENS_6half_tEfNS_4arch4Sm90ELb1ELb0ELb1ELb1ELb0ELb0ELb0ELb1ELb0ELb1ELb0ELb0EEENS1_21CollectiveEpilogueFwdINS6_IJSA_NS7_ILi256EEESB_EEES9_SE_SG_Li256ELb1ELb1ELb0ELb0EEENS1_36VarlenDynamicPersistentTileSchedulerILi128ELi96ELi256ELi128ELb0ELb1ELb1ELb1ELb1ELb1EEEEEEEEEvNT_6ParamsE --------------------------
	.section	.nv.shared._ZN7cutlass13device_kernelIN5flash11enable_sm90INS1_16FlashAttnFwdSm90INS1_25CollectiveMainloopFwdSm90ILi2EN4cute5tupleIJNS5_1CILi1EEES8_S8_EEENS6_IJNS7_ILi128EEENS7_ILi96EEENS7_ILi64EEEEEELi256ENS_6half_tEfNS_4arch4Sm90ELb1ELb0ELb1ELb1ELb0ELb0ELb0ELb1ELb0ELb1ELb0ELb0EEENS1_21CollectiveEpilogueFwdINS6_IJSA_NS7_ILi256EEESB_EEES9_SE_SG_Li256ELb1ELb1ELb0ELb0EEENS1_36VarlenDynamicPersistentTileSchedulerILi128ELi96ELi256ELi128ELb0ELb1ELb1ELb1ELb1ELb1EEEEEEEEEvNT_6ParamsE,"aw",@nobits
	.sectionflags	@""
	.align	16
	.zero		1024


//--------------------- .nv.shared._ZN7cutlass13device_kernelIN5flash11enable_sm90INS1_16FlashAttnFwdSm90INS1_25CollectiveMainloopFwdSm90ILi2EN4cute5tupleIJNS5_1CILi1EEES8_S8_EEENS6_IJNS7_ILi128EEENS7_ILi96EEENS7_ILi64EEEEEELi256ENS_6half_tEfNS_4arch4Sm90ELb1ELb0ELb1ELb1ELb0ELb1ELb0ELb1ELb0ELb1ELb0ELb0EEENS1_21CollectiveEpilogueFwdINS6_IJSA_NS7_ILi256EEESB_EEES9_SE_SG_Li256ELb1ELb1ELb0ELb0EEENS1_36VarlenDynamicPersistentTileSchedulerILi128ELi96ELi256ELi128ELb0ELb1ELb1ELb1ELb1ELb1EEEEEEEEEvNT_6ParamsE --------------------------
	.section	.nv.shared._ZN7cutlass13device_kernelIN5flash11enable_sm90INS1_16FlashAttnFwdSm90INS1_25CollectiveMainloopFwdSm90ILi2EN4cute5tupleIJNS5_1CILi1EEES8_S8_EEENS6_IJNS7_ILi128EEENS7_ILi96EEENS7_ILi64EEEEEELi256ENS_6half_tEfNS_4arch4Sm90ELb1ELb0ELb1ELb1ELb0ELb1ELb0ELb1ELb0ELb1ELb0ELb0EEENS1_21CollectiveEpilogueFwdINS6_IJSA_NS7_ILi256EEESB_EEES9_SE_SG_Li256ELb1ELb1ELb0ELb0EEENS1_36VarlenDynamicPersistentTileSchedulerILi128ELi96ELi256ELi128ELb0ELb1ELb1ELb1ELb1ELb1EEEEEEEEEvNT_6ParamsE,"aw",@nobits
	.sectionflags	@""
	.align	16
	.zero		1024


//--------------------- .nv.shared._ZN7cutlass13device_kernelIN5flash11enable_sm90INS1_16FlashAttnFwdSm90INS1_25CollectiveMainloopFwdSm90ILi2EN4cute5tupleIJNS5_1CILi1EEES8_S8_EEENS6_IJNS7_ILi128EEENS7_ILi96EEENS7_ILi64EEEEEELi256ENS_6half_tEfNS_4arch4Sm90ELb1ELb0ELb1ELb1ELb0ELb0ELb1ELb1ELb0ELb1ELb0ELb0EEENS1_21CollectiveEpilogueFwdINS6_IJSA_NS7_ILi256EEESB_EEES9_SE_SG_Li256ELb1ELb1ELb0ELb0EEENS1_36VarlenDynamicPersistentTileSchedulerILi128ELi96ELi256ELi128ELb0ELb1ELb1ELb1ELb1ELb1EEEEEEEEEvNT_6ParamsE --------------------------
	.section	.nv.shared._ZN7cutlass13device_kernelIN5flash11enable_sm90INS1_16FlashAttnFwdSm90INS1_25CollectiveMainloopFwdSm90ILi2EN4cute5tupleIJNS5_1CILi1EEES8_S8_EEENS6_IJNS7_ILi128EEENS7_ILi96EEENS7_ILi64EEEEEELi256ENS_6half_tEfNS_4arch4Sm90ELb1ELb0ELb1ELb1ELb0ELb0ELb1ELb1ELb0ELb1ELb0ELb0EEENS1_21CollectiveEpilogueFwdINS6_IJSA_NS7_ILi256EEESB_EEES9_SE_SG_Li256ELb1ELb1ELb0ELb0EEENS1_36VarlenDynamicPersistentTileSchedulerILi128ELi96ELi256ELi128ELb0ELb1ELb1ELb1ELb1ELb1EEEEEEEEEvNT_6ParamsE,"aw",@nobits
	.sectionflags	@""
	.align	16
	.zero		1024


//--------------------- .nv.shared._ZN7cutlass13device_kernelIN5flash11enable_sm90INS1_16FlashAttnFwdSm90INS1_25CollectiveMainloopFwdSm90ILi2EN4cute5tupleIJNS5_1CILi1EEES8_S8_EEENS6_IJNS7_ILi128EEENS7_ILi96EEENS7_ILi64EEEEEELi256ENS_6half_tEfNS_4arch4Sm90ELb1ELb0ELb1ELb1ELb0ELb1ELb1ELb1ELb0ELb1ELb0ELb0EEENS1_21CollectiveEpilogueFwdINS6_IJSA_NS7_ILi256EEESB_EEES9_SE_SG_Li256ELb1ELb1ELb0ELb0EEENS1_36VarlenDynamicPersistentTileSchedulerILi128ELi96ELi256ELi128ELb0ELb1ELb1ELb1ELb1ELb1EEEEEEEEEvNT_6ParamsE --------------------------
	.section	.nv.shared._ZN7cutlass13device_kernelIN5flash11enable_sm90INS1_16FlashAttnFwdSm90INS1_25CollectiveMainloopFwdSm90ILi2EN4cute5tupleIJNS5_1CILi1EEES8_S8_EEENS6_IJNS7_ILi128EEENS7_ILi96EEENS7_ILi64EEEEEELi256ENS_6half_tEfNS_4arch4Sm90ELb1ELb0ELb1ELb1ELb0ELb1ELb1ELb1ELb0ELb1ELb0ELb0EEENS1_21CollectiveEpilogueFwdINS6_IJSA_NS7_ILi256EEESB_EEES9_SE_SG_Li256ELb1ELb1ELb0ELb0EEENS1_36VarlenDynamicPersistentTileSchedulerILi128ELi96ELi256ELi128ELb0ELb1ELb1ELb1ELb1ELb1EEEEEEEEEvNT_6ParamsE,"aw",@nobits
	.sectionflags	@""
	.align	16
	.zero		1024


//--------------------- .nv.constant0._ZN7cutlass13device_kernelIN5flash11enable_sm90INS1_16FlashAttnFwdSm90INS1_25CollectiveMainloopFwdSm90ILi2EN4cute5tupleIJNS5_1CILi1EEES8_S8_EEENS6_IJNS7_ILi128EEESA_NS7_ILi192EEEEEELi128ENS_6half_tEfNS_4arch4Sm90ELb0ELb0ELb1ELb0ELb0ELb0ELb0ELb1ELb1ELb1ELb0ELb0EEENS1_21CollectiveEpilogueFwdINS6_IJSA_SA_SA_EEES9_SD_SF_Li256ELb0ELb1ELb0ELb0EEENS1_29StaticPersistentTileSchedulerILb0EEEEEEEEEvNT_6ParamsE --------------------------
	.section	.nv.constant0._ZN7cutlass13device_kernelIN5flash11enable_sm90INS1_16FlashAttnFwdSm90INS1_25CollectiveMainloopFwdSm90ILi2EN4cute5tupleIJNS5_1CILi1EEES8_S8_EEENS6_IJNS7_ILi128EEESA_NS7_ILi192EEEEEELi128ENS_6half_tEfNS_4arch4Sm90ELb0ELb0ELb1ELb0ELb0ELb0ELb0ELb1ELb1ELb1ELb0ELb0EEENS1_21CollectiveEpilogueFwdINS6_IJSA_SA_SA_EEES9_SD_SF_Li256ELb0ELb1ELb0ELb0EEENS1_29StaticPersistentTileSchedulerILb0EEEEEEEEEvNT_6ParamsE,"a",@progbits
	.sectionflags	@""
	.align	4
.nv.constant0._ZN7cutlass13device_kernelIN5flash11enable_sm90INS1_16FlashAttnFwdSm90INS1_25CollectiveMainloopFwdSm90ILi2EN4cute5tupleIJNS5_1CILi1EEES8_S8_EEENS6_IJNS7_ILi128EEESA_NS7_ILi192EEEEEELi128ENS_6half_tEfNS_4arch4Sm90ELb0ELb0ELb1ELb0ELb0ELb0ELb0ELb1ELb1ELb1ELb0ELb0EEENS1_21CollectiveEpilogueFwdINS6_IJSA_SA_SA_EEES9_SD_SF_Li256ELb0ELb1ELb0ELb0EEENS1_29StaticPersistentTileSchedulerILb0EEEEEEEEEvNT_6ParamsE:
	.zero		3200


//--------------------- .nv.constant0._ZN7cutlass13device_kernelIN5flash11enable_sm90INS1_16FlashAttnFwdSm90INS1_25CollectiveMainloopFwdSm90ILi2EN4cute5tupleIJNS5_1CILi2EEENS7_ILi1EEES9_EEENS6_IJNS7_ILi128EEESB_NS7_ILi192EEEEEELi128ENS_6half_tEfNS_4arch4Sm90ELb0ELb0ELb1ELb0ELb0ELb0ELb0ELb1ELb1ELb1ELb0ELb0EEENS1_21CollectiveEpilogueFwdINS6_IJSB_SB_SB_EEESA_SE_SG_Li256ELb0ELb1ELb0ELb0EEENS1_29StaticPersistentTileSchedulerILb0EEEEEEEEEvNT_6ParamsE --------------------------
	.section	.nv.constant0._ZN7cutlass13device_kernelIN5flash11enable_sm90INS1_16FlashAttnFwdSm90INS1_25CollectiveMainloopFwdSm90ILi2EN4cute5tupleIJNS5_1CILi2EEENS7_ILi1EEES9_EEENS6_IJNS7_ILi128EEESB_NS7_ILi192EEEEEELi128ENS_6half_tEfNS_4arch4Sm90ELb0ELb0ELb1ELb0ELb0ELb0ELb0ELb1ELb1ELb1ELb0ELb0EEENS1_21CollectiveEpilogueFwdINS6_IJSB_SB_SB_EEESA_SE_SG_Li256ELb0ELb1ELb0ELb0EEENS1_29StaticPersistentTileSchedulerILb0EEEEEEEEEvNT_6ParamsE,"a",@progbits
	.sectionflags	@""
	.align	4
.nv.constant0._ZN7cutlass13device_kernelIN5flash11enable_sm90INS1_16FlashAttnFwdSm90INS1_25CollectiveMainloopFwdSm90ILi2EN4cute5tupleIJNS5_1CILi2EEENS7_ILi1EEES9_EEENS6_IJNS7_ILi128EEESB_NS7_ILi192EEEEEELi128ENS_6half_tEfNS_4arch4Sm90ELb0ELb0ELb1ELb0ELb0ELb0ELb0ELb1ELb1ELb1ELb0ELb0EEENS1_21CollectiveEpilogueFwdINS6_IJSB_SB_SB_EEESA_SE_SG_Li256ELb0ELb1ELb0ELb0EEENS1_29StaticPersistentTileSchedulerILb0EEEEEEEEEvNT_6ParamsE:
	.zero		3200


//--------------------- .nv.constant0._ZN7cutlass13device_kernelIN5flash11enable_sm90INS1_16FlashAttnFwdSm90INS1_25CollectiveMainloopFwdSm90ILi2EN4cute5tupleIJNS5_1CILi1EEES8_S8_EEENS6_IJNS7_ILi128EEESA_NS7_ILi192EEEEEELi128ENS_6half_tEfNS_4arch4Sm90ELb0ELb0ELb1ELb1ELb0ELb0ELb0ELb1ELb1ELb1ELb0ELb0EEENS1_21CollectiveEpilogueFwdINS6_IJSA_SA_SA_EEES9_SD_SF_Li256ELb1ELb1ELb0ELb0EEENS1_36VarlenDynamicPersistentTileSchedulerILi128ELi128ELi256ELi128ELb0ELb1ELb1ELb0ELb1ELb1EEEEEEEEEvNT_6ParamsE --------------------------
	.section	.nv.constant0._ZN7cutlass13device_kernelIN5flash11enable_sm90INS1_16FlashAttnFwdSm90INS1_25CollectiveMainloopFwdSm90ILi2EN4cute5tupleIJNS5_1CILi1EEES8_S8_EEENS6_IJNS7_ILi128EEESA_NS7_ILi192EEEEEELi128ENS_6half_tEfNS_4arch4Sm90ELb0ELb0ELb1ELb1ELb0ELb0ELb0ELb1ELb1ELb1ELb0ELb0EEENS1_21CollectiveEpilogueFwdINS6_IJSA_SA_SA_EEES9_SD_SF_Li256ELb1ELb1ELb0ELb0EEENS1_36VarlenDynamicPersistentTileSchedulerILi128ELi128ELi256ELi128ELb0ELb1ELb1ELb0ELb1ELb1EEEEEEEEEvNT_6ParamsE,"a",@progbits
	.sectionflags	@""
	.align	4
.nv.constant0._ZN7cutlass13device_kernelIN5flash11enable_sm90INS1_16FlashAttnFwdSm90INS1_25CollectiveMainloopFwdSm90ILi2EN4cute5tupleIJNS5_1CILi1EEES8_S8_EEENS6_IJNS7_ILi128EEESA_NS7_ILi192EEEEEELi128ENS_6half_tEfNS_4arch4Sm90ELb0ELb0ELb1ELb1ELb0ELb0ELb0ELb1ELb1ELb1ELb0ELb0EEENS1_21CollectiveEpilogueFwdINS6_IJSA_SA_SA_EEES9_SD_SF_Li256ELb1ELb1ELb0ELb0EEENS1_36VarlenDynamicPersistentTileSchedulerILi128ELi128ELi256ELi128ELb0ELb1ELb1ELb0ELb1ELb1EEEEEEEEEvNT_6ParamsE:
	.zero		3328


//--------------------- .nv.constant0._ZN7cutlass13device_kernelIN5flash11enable_sm90INS1_16FlashAttnFwdSm90INS1_25CollectiveMainloopFwdSm90ILi2EN4cute5tupleIJNS5_1CILi1EEES8_S8_EEENS6_IJNS7_ILi128EEESA_NS7_ILi192EEEEEELi128ENS_6half_tEfNS_4arch4Sm90ELb0ELb0ELb1ELb1ELb0ELb1ELb0ELb1ELb1ELb1ELb0ELb0EEENS1_21CollectiveEpilogueFwdINS6_IJSA_SA_SA_EEES9_SD_SF_Li256ELb1ELb1ELb0ELb0EEENS1_36VarlenDynamicPersistentTileSchedulerILi128ELi128ELi256ELi128ELb0ELb1ELb1ELb0ELb1ELb1EEEEEEEEEvNT_6ParamsE --------------------------
	.section	.nv.constant0._ZN7cutlass13device_kernelIN5flash11enable_sm90INS1_16FlashAttnFwdSm90INS1_25CollectiveMainloopFwdSm90ILi2EN4cute5tupleIJNS5_1CILi1EEES8_S8_EEENS6_IJNS7_ILi128EEESA_NS7_ILi192EEEEEELi128ENS_6half_tEfNS_4arch4Sm90ELb0ELb0ELb1ELb1ELb0ELb1ELb0ELb1ELb1ELb1ELb0ELb0EEENS1_21CollectiveEpilogueFwdINS6_IJSA_SA_SA_EEES9_SD_SF_Li256ELb1ELb1ELb0ELb0EEENS1_36VarlenDynamicPersistentTileSchedulerILi128ELi128ELi256ELi128ELb0ELb1ELb1ELb0ELb1ELb1EEEEEEEEEvNT_6ParamsE,"a",@progbits
	.sectionflags	@""
	.align	4
.nv.constant0._ZN7cutlass13device_kernelIN5flash11enable_sm90INS1_16FlashAttnFwdSm90INS1_25CollectiveMainloopFwdSm90ILi2EN4cute5tupleIJNS5_1CILi1EEES8_S8_EEENS6_IJNS7_ILi128EEESA_NS7_ILi192EEEEEELi128ENS_6half_tEfNS_4arch4Sm90ELb0ELb0ELb1ELb1ELb0ELb1ELb0ELb1ELb1ELb1ELb0ELb0EEENS1_21CollectiveEpilogueFwdINS6_IJSA_SA_SA_EEES9_SD_SF_Li256ELb1ELb1ELb0ELb0EEENS1_36VarlenDynamicPersistentTileSchedulerILi128ELi128ELi256ELi128ELb0ELb1ELb1ELb0ELb1ELb1EEEEEEEEEvNT_6ParamsE:
	.zero		3328


//--------------------- .nv.constant0._ZN7cutlass13device_kernelIN5flash11enable_sm90INS1_16FlashAttnFwdSm90INS1_25CollectiveMainloopFwdSm90ILi2EN4cute5tupleIJNS5_1CILi1EEES8_S8_EEENS6_IJNS7_ILi128EEENS7_ILi96EEENS7_ILi192EEEEEELi128ENS_6half_tEfNS_4arch4Sm90ELb0ELb1ELb1ELb0ELb0ELb0ELb0ELb1ELb1ELb1ELb0ELb0EEENS1_21CollectiveEpilogueFwdINS6_IJSA_SA_SB_EEES9_SE_SG_Li256ELb0ELb1ELb0ELb0EEENS1_30DynamicPersistentTileSchedulerILi256ELi128ELb0ELb1ELb1EEEEEEEEEvNT_6ParamsE --------------------------
	.section	.nv.constant0._ZN7cutlass13device_kernelIN5flash11enable_sm90INS1_16FlashAttnFwdSm90INS1_25CollectiveMainloopFwdSm90ILi2EN4cute5tupleIJNS5_1CILi1EEES8_S8_EEENS6_IJNS7_ILi128EEENS7_ILi96EEENS7_ILi192EEEEEELi128ENS_6half_tEfNS_4arch4Sm90ELb0ELb1ELb1ELb0ELb0ELb0ELb0ELb1ELb1ELb1ELb0ELb0EEENS1_21CollectiveEpilogueFwdINS6_IJSA_SA_SB_EEES9_SE_SG_Li256ELb0ELb1ELb0ELb0EEENS1_30DynamicPersistentTileSchedulerILi256ELi128ELb0ELb1ELb1EEEEEEEEEvNT_6ParamsE,"a",@progbits
	.sectionflags	@""
	.align	4
.nv.constant0._ZN7cutlass13device_kernelIN5flash11enable_sm90INS1_16FlashAttnFwdSm90INS1_25CollectiveMainloopFwdSm90ILi2EN4cute5tupleIJNS5_1CILi1EEES8_S8_EEENS6_IJNS7_ILi128EEENS7_ILi96EEENS7_ILi192EEEEEELi128ENS_6half_tEfNS_4arch4Sm90ELb0ELb1ELb1ELb0ELb0ELb0ELb0ELb1ELb1ELb1ELb0ELb0EEENS1_21CollectiveEpilogueFwdINS6_IJSA_SA_SB_EEES9_SE_SG_Li256ELb0ELb1ELb0ELb0EEENS1_30DynamicPersistentTileSchedulerILi256ELi128ELb0ELb1ELb1EEEEEEEEEvNT_6ParamsE:
	.zero		3328


//--------------------- .nv.constant0._ZN7cutlass13device_kernelIN5flash11enable_sm90INS1_16FlashAttnFwdSm90INS1_25CollectiveMainloopFwdSm90ILi2EN4cute5tupleIJNS5_1CILi1EEES8_S8_EEENS6_IJNS7_ILi128EEENS7_ILi96EEENS7_ILi192EEEEEELi128ENS_6half_tEfNS_4arch4Sm90ELb0ELb1ELb1ELb1ELb0ELb0ELb0ELb1ELb1ELb1ELb0ELb0EEENS1_21CollectiveEpilogueFwdINS6_IJSA_SA_SB_EEES9_SE_SG_Li256ELb1ELb1ELb0ELb0EEENS1_36VarlenDynamicPersistentTileSchedulerILi128ELi96ELi256ELi128ELb0ELb1ELb1ELb1ELb0ELb1EEEEEEEEEvNT_6ParamsE --------------------------
	.section	.nv.constant0._ZN7cutlass13device_kernelIN5flash11enable_sm90INS1_16FlashAttnFwdSm90INS1_25CollectiveMainloopFwdSm90ILi2EN4cute5tupleIJNS5_1CILi1EEES8_S8_EEENS6_IJNS7_ILi128EEENS7_ILi96EEENS7_ILi192EEEEEELi128ENS_6half_tEfNS_4arch4Sm90ELb0ELb1ELb1ELb1ELb0ELb0ELb0ELb1ELb1ELb1ELb0ELb0EEENS1_21CollectiveEpilogueFwdINS6_IJSA_SA_SB_EEES9_SE_SG_Li256ELb1ELb1ELb0ELb0EEENS1_36VarlenDynamicPersistentTileSchedulerILi128ELi96ELi256ELi128ELb0ELb1ELb1ELb1ELb0ELb1EEEEEEEEEvNT_6ParamsE,"a",@progbits
	.sectionflags	@""
	.align	4
.nv.constant0._ZN7cutlass13device_kernelIN5flash11enable_sm90INS1_16FlashAttnFwdSm90INS1_25CollectiveMainloopFwdSm90ILi2EN4cute5tupleIJNS5_1CILi1EEES8_S8_EEENS6_IJNS7_ILi128EEENS7_ILi96EEENS7_ILi192EEEEEELi128ENS_6half_tEfNS_4arch4Sm90ELb0ELb1ELb1ELb1ELb0ELb0ELb0ELb1ELb1ELb1ELb0ELb0EEENS1_21CollectiveEpilogueFwdINS6_IJSA_SA_SB_EEES9_SE_SG_Li256ELb1ELb1ELb0ELb0EEENS1_36VarlenDynamicPersistentTileSchedulerILi128ELi96ELi256ELi128ELb0ELb1ELb1ELb1ELb0ELb1EEEEEEEEEvNT_6ParamsE:
	.zero		3328


//--------------------- .nv.constant0._ZN7cutlass13device_kernelIN5flash11enable_sm90INS1_16FlashAttnFwdSm90INS1_25CollectiveMainloopFwdSm90ILi2EN4cute5tupleIJNS5_1CILi1EEES8_S8_EEENS6_IJNS7_ILi128EEENS7_ILi96EEENS7_ILi192EEEEEELi128ENS_6half_tEfNS_4arch4Sm90ELb0ELb1ELb1ELb1ELb0ELb1ELb0ELb1ELb1ELb1ELb0ELb0EEENS1_21CollectiveEpilogueFwdINS6_IJSA_SA_SB_EEES9_SE_SG_Li256ELb1ELb1ELb0ELb0EEENS1_36VarlenDynamicPersistentTileSchedulerILi128ELi96ELi256ELi128ELb0ELb1ELb1ELb1ELb0ELb1EEEEEEEEEvNT_6ParamsE --------------------------
	.section	.nv.constant0._ZN7cutlass13device_kernelIN5flash11enable_sm90INS1_16FlashAttnFwdSm90INS1_25CollectiveMainloopFwdSm90ILi2EN4cute5tupleIJNS5_1CILi1EEES8_S8_EEENS6_IJNS7_ILi128EEENS7_ILi96EEENS7_ILi192EEEEEELi128ENS_6half_tEfNS_4arch4Sm90ELb0ELb1ELb1ELb1ELb0ELb1ELb0ELb1ELb1ELb1ELb0ELb0EEENS1_21CollectiveEpilogueFwdINS6_IJSA_SA_SB_EEES9_SE_SG_Li256ELb1ELb1ELb0ELb0EEENS1_36VarlenDynamicPersistentTileSchedulerILi128ELi96ELi256ELi128ELb0ELb1ELb1ELb1ELb0ELb1EEEEEEEEEvNT_6ParamsE,"a",@progbits
	.sectionflags	@""
	.align	4
.nv.constant0._ZN7cutlass13device_kernelIN5flash11enable_sm90INS1_16FlashAttnFwdSm90INS1_25CollectiveMainloopFwdSm90ILi2EN4cute5tupleIJNS5_1CILi1EEES8_S8_EEENS6_IJNS7_ILi128EEENS7_ILi96EEENS7_ILi192EEEEEELi128ENS_6half_tEfNS_4arch4Sm90ELb0ELb1ELb1ELb1ELb0ELb1ELb0ELb1ELb1ELb1ELb0ELb0EEENS1_21CollectiveEpilogueFwdINS6_IJSA_SA_SB_EEES9_SE_SG_Li256ELb1ELb1ELb0ELb0EEENS1_36VarlenDynamicPersistentTileSchedulerILi128ELi96ELi256ELi128ELb0ELb1ELb1ELb1ELb0ELb1EEEEEEEEEvNT_6ParamsE:
	.zero		3328


//--------------------- .nv.constant0._ZN7cutlass13device_kernelIN5flash11enable_sm90INS1_16FlashAttnFwdSm90INS1_25CollectiveMainloopFwdSm90ILi2EN4cute5tupleIJNS5_1CILi1EEES8_S8_EEENS6_IJNS7_ILi128EEESA_NS7_ILi192EEEEEELi128ENS_6half_tEfNS_4arch4Sm90ELb1ELb0ELb1ELb0ELb0ELb0ELb0ELb1ELb1ELb1ELb0ELb0EEENS1_21CollectiveEpilogueFwdINS6_IJSA_SA_SA_EEES9_SD_SF_Li256ELb0ELb1ELb0ELb0EEENS1_30DynamicPersistentTileSchedulerILi256ELi128ELb0ELb1ELb1EEEEEEEEEvNT_6ParamsE --------------------------
	.section	.nv.constant0._ZN7cutlass13device_kernelIN5flash11enable_sm90INS1_16FlashAttnFwdSm90INS1_25CollectiveMainloopFwdSm90ILi2EN4cute5tupleIJNS5_1CILi1EEES8_S8_EEENS6_IJNS7_ILi128EEESA_NS7_ILi192EEEEEELi128ENS_6half_tEfNS_4arch4Sm90ELb1ELb0ELb1ELb0ELb0ELb0ELb0ELb1ELb1ELb1ELb0ELb0EEENS1_21CollectiveEpilogueFwdINS6_IJSA_SA_SA_EEES9_SD_SF_Li256ELb0ELb1ELb0ELb0EEENS1_30DynamicPersistentTileSchedulerILi256ELi128ELb0ELb1ELb1EEEEEEEEEvNT_6ParamsE,"a",@progbits
	.sectionflags	@""
	.align	4
.nv.constant0._ZN7cutlass13device_kernelIN5flash11enable_sm90INS1_16FlashAttnFwdSm90INS1_25CollectiveMainloopFwdSm90ILi2EN4cute5tupleIJNS5_1CILi1EEES8_S8_EEENS6_IJNS7_ILi128EEESA_NS7_ILi192EEEEEELi128ENS_6half_tEfNS_4arch4Sm90ELb1ELb0ELb1ELb0ELb0ELb0ELb0ELb1ELb1ELb1ELb0ELb0EEENS1_21CollectiveEpilogueFwdINS6_IJSA_SA_SA_EEES9_SD_SF_Li256ELb0ELb1ELb0ELb0EEENS1_30DynamicPersistentTileSchedulerILi256ELi128ELb0ELb1ELb1EEEEEEEEEvNT_6ParamsE:
	.zero		3328


//--------------------- .nv.constant0._ZN7cutlass13device_kernelIN5flash11enable_sm90INS1_16FlashAttnFwdSm90INS1_25CollectiveMainloopFwdSm90ILi2EN4cute5tupleIJNS5_1CILi1EEES8_S8_EEENS6_IJNS7_ILi128EEESA_NS7_ILi192EEEEEELi128ENS_6half_tEfNS_4arch4Sm90ELb1ELb0ELb1ELb1ELb0ELb0ELb0ELb1ELb1ELb1ELb0ELb0EEENS1_21CollectiveEpilogueFwdINS6_IJSA_SA_SA_EEES9_SD_SF_Li256ELb1ELb1ELb0ELb0EEENS1_36VarlenDynamicPersistentTileSchedulerILi128ELi128ELi256ELi128ELb0ELb1ELb1ELb1ELb1ELb1EEEEEEEEEvNT_6ParamsE --------------------------
	.section	.nv.constant0._ZN7cutlass13device_kernelIN5flash11enable_sm90INS1_16FlashAttnFwdSm90INS1_25CollectiveMainloopFwdSm90ILi2EN4cute5tupleIJNS5_1CILi1EEES8_S8_EEENS6_IJNS7_ILi128EEESA_NS7_ILi192EEEEEELi128ENS_6half_tEfNS_4arch4Sm90ELb1ELb0ELb1ELb1ELb0ELb0ELb0ELb1ELb1ELb1ELb0ELb0EEENS1_21CollectiveEpilogueFwdINS6_IJSA_SA_SA_EEES9_SD_SF_Li256ELb1ELb1ELb0ELb0EEENS1_36VarlenDynamicPersistentTileSchedulerILi128ELi128ELi256ELi128ELb0ELb1ELb1ELb1ELb1ELb1EEEEEEEEEvNT_6ParamsE,"a",@progbits
	.sectionflags	@""
	.align	4
.nv.constant0._ZN7cutlass13device_kernelIN5flash11enable_sm90INS1_16FlashAttnFwdSm90INS1_25CollectiveMainloopFwdSm90ILi2EN4cute5tupleIJNS5_1CILi1EEES8_S8_EEENS6_IJNS7_ILi128EEESA_NS7_ILi192EEEEEELi128ENS_6half_tEfNS_4arch4Sm90ELb1ELb0ELb1ELb1ELb0ELb0ELb0ELb1ELb1ELb1ELb0ELb0EEENS1_21CollectiveEpilogueFwdINS6_IJSA_SA_SA_EEES9_SD_SF_Li256ELb1ELb1ELb0ELb0EEENS1_36VarlenDynamicPersistentTileSchedulerILi128ELi128ELi256ELi128ELb0ELb1ELb1ELb1ELb1ELb1EEEEEEEEEvNT_6ParamsE:
	.zero		3328


//--------------------- .nv.constant0._ZN7cutlass13device_kernelIN5flash11enable_sm90INS1_16FlashAttnFwdSm90INS1_25CollectiveMainloopFwdSm90ILi2EN4cute5tupleIJNS5_1CILi1EEES8_S8_EEENS6_IJNS7_ILi128EEESA_NS7_ILi192EEEEEELi128ENS_6half_tEfNS_4arch4Sm90ELb1ELb0ELb1ELb1ELb0ELb1ELb0ELb1ELb1ELb1ELb0ELb0EEENS1_21CollectiveEpilogueFwdINS6_IJSA_SA_SA_EEES9_SD_SF_Li256ELb1ELb1ELb0ELb0EEENS1_36VarlenDynamicPersistentTileSchedulerILi128ELi128ELi256ELi128ELb0ELb1ELb1ELb1ELb1ELb1EEEEEEEEEvNT_6ParamsE --------------------------
	.section	.nv.constant0._ZN7cutlass13device_kernelIN5flash11enable_sm90INS1_16FlashAttnFwdSm90INS1_25CollectiveMainloopFwdSm90ILi2EN4cute5tupleIJNS5_1CILi1EEES8_S8_EEENS6_IJNS7_ILi128EEESA_NS7_ILi192EEEEEELi128ENS_6half_tEfNS_4arch4Sm90ELb1ELb0ELb1ELb1ELb0ELb1ELb0ELb1ELb1ELb1ELb0ELb0EEENS1_21CollectiveEpilogueFwdINS6_IJSA_SA_SA_EEES9_SD_SF_Li256ELb1ELb1ELb0ELb0EEENS1_36VarlenDynamicPersistentTileSchedulerILi128ELi128ELi256ELi128ELb0ELb1ELb1ELb1ELb1ELb1EEEEEEEEEvNT_6ParamsE,"a",@progbits
	.sectionflags	@""
	.align	4
.nv.constant0._ZN7cutlass13device_kernelIN5flash11enable_sm90INS1_16FlashAttnFwdSm90INS1_25CollectiveMainloopFwdSm90ILi2EN4cute5tupleIJNS5_1CILi1EEES8_S8_EEENS6_IJNS7_ILi128EEESA_NS7_ILi192EEEEEELi128ENS_6half_tEfNS_4arch4Sm90ELb1ELb0ELb1ELb1ELb0ELb1ELb0ELb1ELb1ELb1ELb0ELb0EEENS1_21CollectiveEpilogueFwdINS6_IJSA_SA_SA_EEES9_SD_SF_Li256ELb1ELb1ELb0ELb0EEENS1_36VarlenDynamicPersistentTileSchedulerILi128ELi128ELi256ELi128ELb0ELb1ELb1ELb1ELb1ELb1EEEEEEEEEvNT_6ParamsE:
	.zero		3328


//--------------------- .nv.constant0._ZN7cutlass13device_kernelIN5flash11enable_sm90INS1_16FlashAttnFwdSm90INS1_25CollectiveMainloopFwdSm90ILi2EN4cute5tupleIJNS5_1CILi1EEES8_S8_EEENS6_IJNS7_ILi64EEESA_SA_EEELi512ENS_6half_tEfNS_4arch4Sm90ELb0ELb0ELb1ELb0ELb0ELb0ELb0ELb0ELb0ELb1ELb0ELb0EEENS1_21CollectiveEpilogueFwdINS6_IJSA_NS7_ILi512EEESA_EEES9_SC_SE_Li256ELb0ELb1ELb0ELb0EEENS1_29StaticPersistentTileSchedulerILb0EEEEEEEEEvNT_6ParamsE --------------------------
	.section	.nv.constant0._ZN7cutlass13device_kernelIN5flash11enable_sm90INS1_16FlashAttnFwdSm90INS1_25CollectiveMainloopFwdSm90ILi2EN4cute5tupleIJNS5_1CILi1EEES8_S8_EEENS6_IJNS7_ILi64EEESA_SA_EEELi512ENS_6half_tEfNS_4arch4Sm90ELb0ELb0ELb1ELb0ELb0ELb0ELb0ELb0ELb0ELb1ELb0ELb0EEENS1_21CollectiveEpilogueFwdINS6_IJSA_NS7_ILi512EEESA_EEES9_SC_SE_Li256ELb0ELb1ELb0ELb0EEENS1_29StaticPersistentTileSchedulerILb0EEEEEEEEEvNT_6ParamsE,"a",@progbits
	.sectionflags	@""
	.align	4
.nv.constant0._ZN7cutlass13device_kernelIN5flash11enable_sm90INS1_16FlashAttnFwdSm90INS1_25CollectiveMainloopFwdSm90ILi2EN4cute5tupleIJNS5_1CILi1EEES8_S8_EEENS6_IJNS7_ILi64EEESA_SA_EEELi512ENS_6half_tEfNS_4arch4Sm90ELb0ELb0ELb1ELb0ELb0ELb0ELb0ELb0ELb0ELb1ELb0ELb0EEENS1_21CollectiveEpilogueFwdINS6_IJSA_NS7_ILi512EEESA_EEES9_SC_SE_Li256ELb0ELb1ELb0ELb0EEENS1_29StaticPersistentTileSchedulerILb0EEEEEEEEEvNT_6ParamsE:
	.zero		3200


//--------------------- .nv.constant0._ZN7cutlass13device_kernelIN5flash11enable_sm90INS1_16FlashAttnFwdSm90INS1_25CollectiveMainloopFwdSm90ILi2EN4cute5tupleIJNS5_1CILi1EEES8_S8_EEENS6_IJNS7_ILi64EEESA_SA_EEELi512ENS_6half_tEfNS_4arch4Sm90ELb0ELb0ELb1ELb0ELb0ELb0ELb1ELb0ELb0ELb1ELb0ELb0EEENS1_21CollectiveEpilogueFwdINS6_IJSA_NS7_ILi512EEESA_EEES9_SC_SE_Li256ELb0ELb1ELb0ELb0EEENS1_29StaticPersistentTileSchedulerILb0EEEEEEEEEvNT_6ParamsE --------------------------
	.section	.nv.constant0._ZN7cutlass13device_kernelIN5flash11enable_sm90INS1_16FlashAttnFwdSm90INS1_25CollectiveMainloopFwdSm90ILi2EN4cute5tupleIJNS5_1CILi1EEES8_S8_EEENS6_IJNS7_ILi64EEESA_SA_EEELi512ENS_6half_tEfNS_4arch4Sm90ELb0ELb0ELb1ELb0ELb0ELb0ELb1ELb0ELb0ELb1ELb0ELb0EEENS1_21CollectiveEpilogueFwdINS6_IJSA_NS7_ILi512EEESA_EEES9_SC_SE_Li256ELb0ELb1ELb0ELb0EEENS1_29StaticPersistentTileSchedulerILb0EEEEEEEEEvNT_6ParamsE,"a",@progbits
	.sectionflags	@""
	.align	4
.nv.constant0._ZN7cutlass13device_kernelIN5flash11enable_sm90INS1_16FlashAttnFwdSm90INS1_25CollectiveMainloopFwdSm90ILi2EN4cute5tupleIJNS5_1CILi1EEES8_S8_EEENS6_IJNS7_ILi64EEESA_SA_EEELi512ENS_6half_tEfNS_4arch4Sm90ELb0ELb0ELb1ELb0ELb0ELb0ELb1ELb0ELb0ELb1ELb0ELb0EEENS1_21CollectiveEpilogueFwdINS6_IJSA_NS7_ILi512EEESA_EEES9_SC_SE_Li256ELb0ELb1ELb0ELb0EEENS1_29StaticPersistentTileSchedulerILb0EEEEEEEEEvNT_6ParamsE:
	.zero		3456


//--------------------- .nv.constant0._ZN7cutlass13device_kernelIN5flash11enable_sm90INS1_16FlashAttnFwdSm90INS1_25CollectiveMainloopFwdSm90ILi2EN4cute5tupleIJNS5_1CILi1EEES8_S8_EEENS6_IJNS7_ILi64EEESA_SA_EEELi512ENS_6half_tEfNS_4arch4Sm90ELb0ELb0ELb1ELb1ELb0ELb0ELb0ELb0ELb0ELb1ELb0ELb0EEENS1_21CollectiveEpilogueFwdINS6_IJSA_NS7_ILi512EEESA_EEES9_SC_SE_Li256ELb1ELb1ELb0ELb0EEENS1_36VarlenDynamicPersistentTileSchedulerILi64ELi64ELi256ELi128ELb0ELb1ELb1ELb0ELb1ELb1EEEEEEEEEvNT_6ParamsE --------------------------
	.section	.nv.constant0._ZN7cutlass13device_kernelIN5flash11enable_sm90INS1_16FlashAttnFwdSm90INS1_25CollectiveMainloopFwdSm90ILi2EN4cute5tupleIJNS5_1CILi1EEES8_S8_EEENS6_IJNS7_ILi64EEESA_SA_EEELi512ENS_6half_tEfNS_4arch4Sm90ELb0ELb0ELb1ELb1ELb0ELb0ELb0ELb0ELb0ELb1ELb0ELb0EEENS1_21CollectiveEpilogueFwdINS6_IJSA_NS7_ILi512EEESA_EEES9_SC_SE_Li256ELb1ELb1ELb0ELb0EEENS1_36VarlenDynamicPersistentTileSchedulerILi64ELi64ELi256ELi128ELb0ELb1ELb1ELb0ELb1ELb1EEEEEEEEEvNT_6ParamsE,"a",@progbits
	.sectionflags	@""
	.align	4
.nv.constant0._ZN7cutlass13device_kernelIN5flash11enable_sm90INS1_16FlashAttnFwdSm90INS1_25CollectiveMainloopFwdSm90ILi2EN4cute5tupleIJNS5_1CILi1EEES8_S8_EEENS6_IJNS7_ILi64EEESA_SA_EEELi512ENS_6half_tEfNS_4arch4Sm90ELb0ELb0ELb1ELb1ELb0ELb0ELb0ELb0ELb0ELb1ELb0ELb0EEENS1_21CollectiveEpilogueFwdINS6_IJSA_NS7_ILi512EEESA_EEES9_SC_SE_Li256ELb1ELb1ELb0ELb0EEENS1_36VarlenDynamicPersistentTileSchedulerILi64ELi64ELi256ELi128ELb0ELb1ELb1ELb0ELb1ELb1EEEEEEEEEvNT_6ParamsE:
	.zero		3328


//--------------------- .nv.constant0._ZN7cutlass13device_kernelIN5flash11enable_sm90INS1_16FlashAttnFwdSm90INS1_25CollectiveMainloopFwdSm90ILi2EN4cute5tupleIJNS5_1CILi1EEES8_S8_EEENS6_IJNS7_ILi64EEESA_SA_EEELi512ENS_6half_tEfNS_4arch4Sm90ELb0ELb0ELb1ELb1ELb0ELb1ELb0ELb0ELb0ELb1ELb0ELb0EEENS1_21CollectiveEpilogueFwdINS6_IJSA_NS7_ILi512EEESA_EEES9_SC_SE_Li256ELb1ELb1ELb0ELb0EEENS1_36VarlenDynamicPersistentTileSchedulerILi64ELi64ELi256ELi128ELb0ELb1ELb1ELb0ELb1ELb1EEEEEEEEEvNT_6ParamsE --------------------------
	.section	.nv.constant0._ZN7cutlass13device_kernelIN5flash11enable_sm90INS1_16FlashAttnFwdSm90INS1_25CollectiveMainloopFwdSm90ILi2EN4cute5tupleIJNS5_1CILi1EEES8_S8_EEENS6_IJNS7_ILi64EEESA_SA_EEELi512ENS_6half_tEfNS_4arch4Sm90ELb0ELb0ELb1ELb1ELb0ELb1ELb0ELb0ELb0ELb1ELb0ELb0EEENS1_21CollectiveEpilogueFwdINS6_IJSA_NS7_ILi512EEESA_EEES9_SC_SE_Li256ELb1ELb1ELb0ELb0EEENS1_36VarlenDynamicPersistentTileSchedulerILi64ELi64ELi256ELi128ELb0ELb1ELb1ELb0ELb1ELb1EEEEEEEEEvNT_6ParamsE,"a",@progbits
	.sectionflags	@""
	.align	4
.nv.constant0._ZN7cutlass13device_kernelIN5flash11enable_sm90INS1_16FlashAttnFwdSm90INS1_25CollectiveMainloopFwdSm90ILi2EN4cute5tupleIJNS5_1CILi1EEES8_S8_EEENS6_IJNS7_ILi64EEESA_SA_EEELi512ENS_6half_tEfNS_4arch4Sm90ELb0ELb0ELb1ELb1ELb0ELb1ELb0ELb0ELb0ELb1ELb0ELb0EEENS1_21CollectiveEpilogueFwdINS6_IJSA_NS7_ILi512EEESA_EEES9_SC_SE_Li256ELb1ELb1ELb0ELb0EEENS1_36VarlenDynamicPersistentTileSchedulerILi64ELi64ELi256ELi128ELb0ELb1ELb1ELb0ELb1ELb1EEEEEEEEEvNT_6ParamsE:
	.zero		3328


//--------------------- .nv.constant0._ZN7cutlass13device_kernelIN5flash11enable_sm90INS1_16FlashAttnFwdSm90INS1_25CollectiveMainloopFwdSm90ILi2EN4cute5tupleIJNS5_1CILi1EEES8_S8_EEENS6_IJNS7_ILi64EEESA_SA_EEELi512ENS_6half_tEfNS_4arch4Sm90ELb0ELb0ELb1ELb1ELb0ELb0ELb1ELb0ELb0ELb1ELb0ELb0EEENS1_21CollectiveEpilogueFwdINS6_IJSA_NS7_ILi512EEESA_EEES9_SC_SE_Li256ELb1ELb1ELb0ELb0EEENS1_36VarlenDynamicPersistentTileSchedulerILi64ELi64ELi256ELi128ELb0ELb1ELb1ELb0ELb1ELb1EEEEEEEEEvNT_6ParamsE --------------------------
	.section	.nv.constant0._ZN7cutlass13device_kernelIN5flash11enable_sm90INS1_16FlashAttnFwdSm90INS1_25CollectiveMainloopFwdSm90ILi2EN4cute5tupleIJNS5_1CILi1EEES8_S8_EEENS6_IJNS7_ILi64EEESA_SA_EEELi512ENS_6half_tEfNS_4arch4Sm90ELb0ELb0ELb1ELb1ELb0ELb0ELb1ELb0ELb0ELb1ELb0ELb0EEENS1_21CollectiveEpilogueFwdINS6_IJSA_NS7_ILi512EEESA_EEES9_SC_SE_Li256ELb1ELb1ELb0ELb0EEENS1_36VarlenDynamicPersistentTileSchedulerILi64ELi64ELi256ELi128ELb0ELb1ELb1ELb0ELb1ELb1EEEEEEEEEvNT_6ParamsE,"a",@progbits
	.sectionflags	@""
	.align	4
.nv.constant0._ZN7cutlass13device_kernelIN5flash11enable_sm90INS1_16FlashAttnFwdSm90INS1_25CollectiveMainloopFwdSm90ILi2EN4cute5tupleIJNS5_1CILi1EEES8_S8_EEENS6_IJNS7_ILi64EEESA_SA_EEELi512ENS_6half_tEfNS_4arch4Sm90ELb0ELb0ELb1ELb1ELb0ELb0ELb1ELb0ELb0ELb1ELb0ELb0EEENS1_21CollectiveEpilogueFwdINS6_IJSA_NS7_ILi512EEESA_EEES9_SC_SE_Li256ELb1ELb1ELb0ELb0EEENS1_36VarlenDynamicPersistentTileSchedulerILi64ELi64ELi256ELi128ELb0ELb1ELb1ELb0ELb1ELb1EEEEEEEEEvNT_6ParamsE:
	.zero		3584


//--------------------- .nv.constant0._ZN7cutlass13device_kernelIN5flash11enable_sm90INS1_16FlashAttnFwdSm90INS1_25CollectiveMainloopFwdSm90ILi2EN4cute5tupleIJNS5_1CILi1EEES8_S8_EEENS6_IJNS7_ILi64EEESA_SA_EEELi512ENS_6half_tEfNS_4arch4Sm90ELb0ELb0ELb1ELb1ELb0ELb1ELb1ELb0ELb0ELb1ELb0ELb0EEENS1_21CollectiveEpilogueFwdINS6_IJSA_NS7_ILi512EEESA_EEES9_SC_SE_Li256ELb1ELb1ELb0ELb0EEENS1_36VarlenDynamicPersistentTileSchedulerILi64ELi64ELi256ELi128ELb0ELb1ELb1ELb0ELb1ELb1EEEEEEEEEvNT_6ParamsE --------------------------
	.section	.nv.constant0._ZN7cutlass13device_kernelIN5flash11enable_sm90INS1_16FlashAttnFwdSm90INS1_25CollectiveMainloopFwdSm90ILi2EN4cute5tupleIJNS5_1CILi1EEES8_S8_EEENS6_IJNS7_ILi64EEESA_SA_EEELi512ENS_6half_tEfNS_4arch4Sm90ELb0ELb0ELb1ELb1ELb0ELb1ELb1ELb0ELb0ELb1ELb0ELb0EEENS1_21CollectiveEpilogueFwdINS6_IJSA_NS7_ILi512EEESA_EEES9_SC_SE_Li256ELb1ELb1ELb0ELb0EEENS1_36VarlenDynamicPersistentTileSchedulerILi64ELi64ELi256ELi128ELb0ELb1ELb1ELb0ELb1ELb1EEEEEEEEEvNT_6ParamsE,"a",@progbits
	.sectionflags	@""
	.align	4
.nv.constant0._ZN7cutlass13device_kernelIN5flash11enable_sm90INS1_16FlashAttnFwdSm90INS1_25CollectiveMainloopFwdSm90ILi2EN4cute5tupleIJNS5_1CILi1EEES8_S8_EEENS6_IJNS7_ILi64EEESA_SA_EEELi512ENS_6half_tEfNS_4arch4Sm90ELb0ELb0ELb1ELb1ELb0ELb1ELb1ELb0ELb0ELb1ELb0ELb0EEENS1_21CollectiveEpilogueFwdINS6_IJSA_NS7_ILi512EEESA_EEES9_SC_SE_Li256ELb1ELb1ELb0ELb0EEENS1_36VarlenDynamicPersistentTileSchedulerILi64ELi64ELi256ELi128ELb0ELb1ELb1ELb0ELb1ELb1EEEEEEEEEvNT_6ParamsE:
	.zero		3584


//--------------------- .nv.constant0._ZN7cutlass13device_kernelIN5flash11enable_sm90INS1_16FlashAttnFwdSm90INS1_25CollectiveMainloopFwdSm90ILi2EN4cute5tupleIJNS5_1CILi1EEES8_S8_EEENS6_IJNS7_ILi64EEESA_SA_EEELi512ENS_6half_tEfNS_4arch4Sm90ELb0ELb1ELb1ELb0ELb0ELb0ELb0ELb0ELb0ELb1ELb0ELb0EEENS1_21CollectiveEpilogueFwdINS6_IJSA_NS7_ILi512EEESA_EEES9_SC_SE_Li256ELb0ELb1ELb0ELb0EEENS1_30DynamicPersistentTileSchedulerILi256ELi128ELb0ELb1ELb1EEEEEEEEEvNT_6ParamsE --------------------------
	.section	.nv.constant0._ZN7cutlass13device_kernelIN5flash11enable_sm90INS1_16FlashAttnFwdSm90INS1_25CollectiveMainloopFwdSm90ILi2EN4cute5tupleIJNS5_1CILi1EEES8_S8_EEENS6_IJNS7_ILi64EEESA_SA_EEELi512ENS_6half_tEfNS_4arch4Sm90ELb0ELb1ELb1ELb0ELb0ELb0ELb0ELb0ELb0ELb1ELb0ELb0EEENS1_21CollectiveEpilogueFwdINS6_IJSA_NS7_ILi512EEESA_EEES9_SC_SE_Li256ELb0ELb1ELb0ELb0EEENS1_30DynamicPersistentTileSchedulerILi256ELi128ELb0ELb1ELb1EEEEEEEEEvNT_6ParamsE,"a",@progbits
	.sectionflags	@""
	.align	4
.nv.constant0._ZN7cutlass13device_kernelIN5flash11enable_sm90INS1_16FlashAttnFwdSm90INS1_25CollectiveMainloopFwdSm90ILi2EN4cute5tupleIJNS5_1CILi1EEES8_S8_EEENS6_IJNS7_ILi64EEESA_SA_EEELi512ENS_6half_tEfNS_4arch4Sm90ELb0ELb1ELb1ELb0ELb0ELb0ELb0ELb0ELb0ELb1ELb0ELb0EEENS1_21CollectiveEpilogueFwdINS6_IJSA_NS7_ILi512EEESA_EEES9_SC_SE_Li256ELb0ELb1ELb0ELb0EEENS1_30DynamicPersistentTileSchedulerILi256ELi128ELb0ELb1ELb1EEEEEEEEEvNT_6ParamsE:
	.zero		3328


//--------------------- .nv.constant0._ZN7cutlass13device_kernelIN5flash11enable_sm90INS1_16FlashAttnFwdSm90INS1_25CollectiveMainloopFwdSm90ILi2EN4cute5tupleIJNS5_1CILi1EEES8_S8_EEENS6_IJNS7_ILi64EEESA_SA_EEELi512ENS_6half_tEfNS_4arch4Sm90ELb0ELb1ELb1ELb0ELb0ELb0ELb1ELb0ELb0ELb1ELb0ELb0EEENS1_21CollectiveEpilogueFwdINS6_IJSA_NS7_ILi512EEESA_EEES9_SC_SE_Li256ELb0ELb1ELb0ELb0EEENS1_30DynamicPersistentTileSchedulerILi256ELi128ELb0ELb1ELb1EEEEEEEEEvNT_6ParamsE --------------------------
	.section	.nv.constant0._ZN7cutlass13device_kernelIN5flash11enable_sm90INS1_16FlashAttnFwdSm90INS1_25CollectiveMainloopFwdSm90ILi2EN4cute5tupleIJNS5_1CILi1EEES8_S8_EEENS6_IJNS7_ILi64EEESA_SA_EEELi512ENS_6half_tEfNS_4arch4Sm90ELb0ELb1ELb1ELb0ELb0ELb0ELb1ELb0ELb0ELb1ELb0ELb0EEENS1_21CollectiveEpilogueFwdINS6_IJSA_NS7_ILi512EEESA_EEES9_SC_SE_Li256ELb0ELb1ELb0ELb0EEENS1_30DynamicPersistentTileSchedulerILi256ELi128ELb0ELb1ELb1EEEEEEEEEvNT_6ParamsE,"a",@progbits
	.sectionflags	@""
	.align	4
.nv.constant0._ZN7cutlass13device_kernelIN5flash11enable_sm90INS1_16FlashAttnFwdSm90INS1_25CollectiveMainloopFwdSm90ILi2EN4cute5tupleIJNS5_1CILi1EEES8_S8_EEENS6_IJNS7_ILi64EEESA_SA_EEELi512ENS_6half_tEfNS_4arch4Sm90ELb0ELb1ELb1ELb0ELb0ELb0ELb1ELb0ELb0ELb1ELb0ELb0EEENS1_21CollectiveEpilogueFwdINS6_IJSA_NS7_ILi512EEESA_EEES9_SC_SE_Li256ELb0ELb1ELb0ELb0EEENS1_30DynamicPersistentTileSchedulerILi256ELi128ELb0ELb1ELb1EEEEEEEEEvNT_6ParamsE:
	.zero		3584


//--------------------- .nv.constant0._ZN7cutlass13device_kernelIN5flash11enable_sm90INS1_16FlashAttnFwdSm90INS1_25CollectiveMainloopFwdSm90ILi2EN4cute5tupleIJNS5_1CILi1EEES8_S8_EEENS6_IJNS7_ILi64EEESA_SA_EEELi512ENS_6half_tEfNS_4arch4Sm90ELb0ELb1ELb1ELb1ELb0ELb0ELb0ELb0ELb0ELb1ELb0ELb0EEENS1_21CollectiveEpilogueFwdINS6_IJSA_NS7_ILi512EEESA_EEES9_SC_SE_Li256ELb1ELb1ELb0ELb0EEENS1_36VarlenDynamicPersistentTileSchedulerILi64ELi64ELi256ELi128ELb0ELb1ELb1ELb1ELb0ELb1EEEEEEEEEvNT_6ParamsE --------------------------
	.section	.nv.constant0._ZN7cutlass13device_kernelIN5flash11enable_sm90INS1_16FlashAttnFwdSm90INS1_25CollectiveMainloopFwdSm90ILi2EN4cute5tupleIJNS5_1CILi1EEES8_S8_EEENS6_IJNS7_ILi64EEESA_SA_EEELi512ENS_6half_tEfNS_4arch4Sm90ELb0ELb1ELb1ELb1ELb0ELb0ELb0ELb0ELb0ELb1ELb0ELb0EEENS1_21CollectiveEpilogueFwdINS6_IJSA_NS7_ILi512EEESA_EEES9_SC_SE_Li256ELb1ELb1ELb0ELb0EEENS1_36VarlenDynamicPersistentTileSchedulerILi64ELi64ELi256ELi128ELb0ELb1ELb1ELb1ELb0ELb1EEEEEEEEEvNT_6ParamsE,"a",@progbits
	.sectionflags	@""
	.align	4
.nv.constant0._ZN7cutlass13device_kernelIN5flash11enable_sm90INS1_16FlashAttnFwdSm90INS1_25CollectiveMainloopFwdSm90ILi2EN4cute5tupleIJNS5_1CILi1EEES8_S8_EEENS6_IJNS7_ILi64EEESA_SA_EEELi512ENS_6half_tEfNS_4arch4Sm90ELb0ELb1ELb1ELb1ELb0ELb0ELb0ELb0ELb0ELb1ELb0ELb0EEENS1_21CollectiveEpilogueFwdINS6_IJSA_NS7_ILi512EEESA_EEES9_SC_SE_Li256ELb1ELb1ELb0ELb0EEENS1_36VarlenDynamicPersistentTileSchedulerILi64ELi64ELi256ELi128ELb0ELb1ELb1ELb1ELb0ELb1EEEEEEEEEvNT_6ParamsE:
	.zero		3328


//--------------------- .nv.constant0._ZN7cutlass13device_kernelIN5flash11enable_sm90INS1_16FlashAttnFwdSm90INS1_25CollectiveMainloopFwdSm90ILi2EN4cute5tupleIJNS5_1CILi1EEES8_S8_EEENS6_IJNS7_ILi64EEESA_SA_EEELi512ENS_6half_tEfNS_4arch4Sm90ELb0ELb1ELb1ELb1ELb0ELb1ELb0ELb0ELb0ELb1ELb0ELb0EEENS1_21CollectiveEpilogueFwdINS6_IJSA_NS7_ILi512EEESA_EEES9_SC_SE_Li256ELb1ELb1ELb0ELb0EEENS1_36VarlenDynamicPersistentTileSchedulerILi64ELi64ELi256ELi128ELb0ELb1ELb1ELb1ELb0ELb1EEEEEEEEEvNT_6ParamsE --------------------------
	.section	.nv.constant0._ZN7cutlass13device_kernelIN5flash11enable_sm90INS1_16FlashAttnFwdSm90INS1_25CollectiveMainloopFwdSm90ILi2EN4cute5tupleIJNS5_1CILi1EEES8_S8_EEENS6_IJNS7_ILi64EEESA_SA_EEELi512ENS_6half_tEfNS_4arch4Sm90ELb0ELb1ELb1ELb1ELb0ELb1ELb0ELb0ELb0ELb1ELb0ELb0EEENS1_21CollectiveEpilogueFwdINS6_IJSA_NS7_ILi512EEESA_EEES9_SC_SE_Li256ELb1ELb1ELb0ELb0EEENS1_36VarlenDynamicPersistentTileSchedulerILi64ELi64ELi256ELi128ELb0ELb1ELb1ELb1ELb0ELb1EEEEEEEEEvNT_6ParamsE,"a",@progbits
	.sectionflags	@""
	.align	4
.nv.constant0._ZN7cutlass13device_kernelIN5flash11enable_sm90INS1_16FlashAttnFwdSm90INS1_25CollectiveMainloopFwdSm90ILi2EN4cute5tupleIJNS5_1CILi1EEES8_S8_EEENS6_IJNS7_ILi64EEESA_SA_EEELi512ENS_6half_tEfNS_4arch4Sm90ELb0ELb1ELb1ELb1ELb0ELb1ELb0ELb0ELb0ELb1ELb0ELb0EEENS1_21CollectiveEpilogueFwdINS6_IJSA_NS7_ILi512EEESA_EEES9_SC_SE_Li256ELb1ELb1ELb0ELb0EEENS1_36VarlenDynamicPersistentTileSchedulerILi64ELi64ELi256ELi128ELb0ELb1ELb1ELb1ELb0ELb1EEEEEEEEEvNT_6ParamsE:
	.zero		3328


//--------------------- .nv.constant0._ZN7cutlass13device_kernelIN5flash11enable_sm90INS1_16FlashAttnFwdSm90INS1_25CollectiveMainloopFwdSm90ILi2EN4cute5tupleIJNS5_1CILi1EEES8_S8_EEENS6_IJNS7_ILi64EEESA_SA_EEELi512ENS_6half_tEfNS_4arch4Sm90ELb0ELb1ELb1ELb1ELb0ELb0ELb1ELb0ELb0ELb1ELb0ELb0EEENS1_21CollectiveEpilogueFwdINS6_IJSA_NS7_ILi512EEESA_EEES9_SC_SE_Li256ELb1ELb1ELb0ELb0EEENS1_36VarlenDynamicPersistentTileSchedulerILi64ELi64ELi256ELi128ELb0ELb1ELb1ELb1ELb0ELb1EEEEEEEEEvNT_6ParamsE --------------------------
	.section	.nv.constant0._ZN7cutlass13device_kernelIN5flash11enable_sm90INS1_16FlashAttnFwdSm90INS1_25CollectiveMainloopFwdSm90ILi2EN4cute5tupleIJNS5_1CILi1EEES8_S8_EEENS6_IJNS7_ILi64EEESA_SA_EEELi512ENS_6half_tEfNS_4arch4Sm90ELb0ELb1ELb1ELb1ELb0ELb0ELb1ELb0ELb0ELb1ELb0ELb0EEENS1_21CollectiveEpilogueFwdINS6_IJSA_NS7_ILi512EEESA_EEES9_SC_SE_Li256ELb1ELb1ELb0ELb0EEENS1_36VarlenDynamicPersistentTileSchedulerILi64ELi64ELi256ELi128ELb0ELb1ELb1ELb1ELb0ELb1EEEEEEEEEvNT_6ParamsE,"a",@progbits
	.sectionflags	@""
	.align	4
.nv.constant0._ZN7cutlass13device_kernelIN5flash11enable_sm90INS1_16FlashAttnFwdSm90INS1_25CollectiveMainloopFwdSm90ILi2EN4cute5tupleIJNS5_1CILi1EEES8_S8_EEENS6_IJNS7_ILi64EEESA_SA_EEELi512ENS_6half_tEfNS_4arch4Sm90ELb0ELb1ELb1ELb1ELb0ELb0ELb1ELb0ELb0ELb1ELb0ELb0EEENS1_21CollectiveEpilogueFwdINS6_IJSA_NS7_ILi512EEESA_EEES9_SC_SE_Li256ELb1ELb1ELb0ELb0EEENS1_36VarlenDynamicPersistentTileSchedulerILi64ELi64ELi256ELi128ELb0ELb1ELb1ELb1ELb0ELb1EEEEEEEEEvNT_6ParamsE:
	.zero		3584


//--------------------- .nv.constant0._ZN7cutlass13device_kernelIN5flash11enable_sm90INS1_16FlashAttnFwdSm90INS1_25CollectiveMainloopFwdSm90ILi2EN4cute5tupleIJNS5_1CILi1EEES8_S8_EEENS6_IJNS7_ILi64EEESA_SA_EEELi512ENS_6half_tEfNS_4arch4Sm90ELb0ELb1ELb1ELb1ELb0ELb1ELb1ELb0ELb0ELb1ELb0ELb0EEENS1_21CollectiveEpilogueFwdINS6_IJSA_NS7_ILi512EEESA_EEES9_SC_SE_Li256ELb1ELb1ELb0ELb0EEENS1_36VarlenDynamicPersistentTileSchedulerILi64ELi64ELi256ELi128ELb0ELb1ELb1ELb1ELb0ELb1EEEEEEEEEvNT_6ParamsE --------------------------
	.section	.nv.constant0._ZN7cutlass13device_kernelIN5flash11enable_sm90INS1_16FlashAttnFwdSm90INS1_25CollectiveMainloopFwdSm90ILi2EN4cute5tupleIJNS5_1CILi1EEES8_S8_EEENS6_IJNS7_ILi64EEESA_SA_EEELi512ENS_6half_tEfNS_4arch4Sm90ELb0ELb1ELb1ELb1ELb0ELb1ELb1ELb0ELb0ELb1ELb0ELb0EEENS1_21CollectiveEpilogueFwdINS6_IJSA_NS7_ILi512EEESA_EEES9_SC_SE_Li256ELb1ELb1ELb0ELb0EEENS1_36VarlenDynamicPersistentTileSchedulerILi64ELi64ELi256ELi128ELb0ELb1ELb1ELb1ELb0ELb1EEEEEEEEEvNT_6ParamsE,"a",@progbits
	.sectionflags	@""
	.align	4
.nv.constant0._ZN7cutlass13device_kernelIN5flash11enable_sm90INS1_16FlashAttnFwdSm90INS1_25CollectiveMainloopFwdSm90ILi2EN4cute5tupleIJNS5_1CILi1EEES8_S8_EEENS6_IJNS7_ILi64EEESA_SA_EEELi512ENS_6half_tEfNS_4arch4Sm90ELb0ELb1ELb1ELb1ELb0ELb1ELb1ELb0ELb0ELb1ELb0ELb0EEENS1_21CollectiveEpilogueFwdINS6_IJSA_NS7_ILi512EEESA_EEES9_SC_SE_Li256ELb1ELb1ELb0ELb0EEENS1_36VarlenDynamicPersistentTileSchedulerILi64ELi64ELi256ELi128ELb0ELb1ELb1ELb1ELb0ELb1EEEEEEEEEvNT_6ParamsE:
	.zero		3584


//--------------------- .nv.constant0._ZN7cutlass13device_kernelIN5flash11enable_sm90INS1_16FlashAttnFwdSm90INS1_25CollectiveMainloopFwdSm90ILi2EN4cute5tupleIJNS5_1CILi1EEES8_S8_EEENS6_IJNS7_ILi64EEESA_SA_EEELi512ENS_6half_tEfNS_4arch4Sm90ELb1ELb0ELb1ELb0ELb0ELb0ELb0ELb0ELb0ELb1ELb0ELb0EEENS1_21CollectiveEpilogueFwdINS6_IJSA_NS7_ILi512EEESA_EEES9_SC_SE_Li256ELb0ELb1ELb0ELb0EEENS1_30DynamicPersistentTileSchedulerILi256ELi128ELb0ELb1ELb1EEEEEEEEEvNT_6ParamsE --------------------------
	.section	.nv.constant0._ZN7cutlass13device_kernelIN5flash11enable_sm90INS1_16FlashAttnFwdSm90INS1_25CollectiveMainloopFwdSm90ILi2EN4cute5tupleIJNS5_1CILi1EEES8_S8_EEENS6_IJNS7_ILi64EEESA_SA_EEELi512ENS_6half_tEfNS_4arch4Sm90ELb1ELb0ELb1ELb0ELb0ELb0ELb0ELb0ELb0ELb1ELb0ELb0EEENS1_21CollectiveEpilogueFwdINS6_IJSA_NS7_ILi512EEESA_EEES9_SC_SE_Li256ELb0ELb1ELb0ELb0EEENS1_30DynamicPersistentTileSchedulerILi256ELi128ELb0ELb1ELb1EEEEEEEEEvNT_6ParamsE,"a",@progbits
	.sectionflags	@""
	.align	4
.nv.constant0._ZN7cutlass13device_kernelIN5flash11enable_sm90INS1_16FlashAttnFwdSm90INS1_25CollectiveMainloopFwdSm90ILi2EN4cute5tupleIJNS5_1CILi1EEES8_S8_EEENS6_IJNS7_ILi64EEESA_SA_EEELi512ENS_6half_tEfNS_4arch4Sm90ELb1ELb0ELb1ELb0ELb0ELb0ELb0ELb0ELb0ELb1ELb0ELb0EEENS1_21CollectiveEpilogueFwdINS6_IJSA_NS7_ILi512EEESA_EEES9_SC_SE_Li256ELb0ELb1ELb0ELb0EEENS1_30DynamicPersistentTileSchedulerILi256ELi128ELb0ELb1ELb1EEEEEEEEEvNT_6ParamsE:
	.zero		3328


//--------------------- .nv.constant0._ZN7cutlass13device_kernelIN5flash11enable_sm90INS1_16FlashAttnFwdSm90INS1_25CollectiveMainloopFwdSm90ILi2EN4cute5tupleIJNS5_1CILi1EEES8_S8_EEENS6_IJNS7_ILi64EEESA_SA_EEELi512ENS_6half_tEfNS_4arch4Sm90ELb1ELb0ELb1ELb0ELb0ELb0ELb1ELb0ELb0ELb1ELb0ELb0EEENS1_21CollectiveEpilogueFwdINS6_IJSA_NS7_ILi512EEESA_EEES9_SC_SE_Li256ELb0ELb1ELb0ELb0EEENS1_30DynamicPersistentTileSchedulerILi256ELi128ELb0ELb1ELb1EEEEEEEEEvNT_6ParamsE --------------------------
	.section	.nv.constant0._ZN7cutlass13device_kernelIN5flash11enable_sm90INS1_16FlashAttnFwdSm90INS1_25CollectiveMainloopFwdSm90ILi2EN4cute5tupleIJNS5_1CILi1EEES8_S8_EEENS6_IJNS7_ILi64EEESA_SA_EEELi512ENS_6half_tEfNS_4arch4Sm90ELb1ELb0ELb1ELb0ELb0ELb0ELb1ELb0ELb0ELb1ELb0ELb0EEENS1_21CollectiveEpilogueFwdINS6_IJSA_NS7_ILi512EEESA_EEES9_SC_SE_Li256ELb0ELb1ELb0ELb0EEENS1_30DynamicPersistentTileSchedulerILi256ELi128ELb0ELb1ELb1EEEEEEEEEvNT_6ParamsE,"a",@progbits
	.sectionflags	@""
	.align	4
.nv.constant0._ZN7cutlass13device_kernelIN5flash11enable_sm90INS1_16FlashAttnFwdSm90INS1_25CollectiveMainloopFwdSm90ILi2EN4cute5tupleIJNS5_1CILi1EEES8_S8_EEENS6_IJNS7_ILi64EEESA_SA_EEELi512ENS_6half_tEfNS_4arch4Sm90ELb1ELb0ELb1ELb0ELb0ELb0ELb1ELb0ELb0ELb1ELb0ELb0EEENS1_21CollectiveEpilogueFwdINS6_IJSA_NS7_ILi512EEESA_EEES9_SC_SE_Li256ELb0ELb1ELb0ELb0EEENS1_30DynamicPersistentTileSchedulerILi256ELi128ELb0ELb1ELb1EEEEEEEEEvNT_6ParamsE:
	.zero		3584


//--------------------- .nv.constant0._ZN7cutlass13device_kernelIN5flash11enable_sm90INS1_16FlashAttnFwdSm90INS1_25CollectiveMainloopFwdSm90ILi2EN4cute5tupleIJNS5_1CILi1EEES8_S8_EEENS6_IJNS7_ILi64EEESA_SA_EEELi512ENS_6half_tEfNS_4arch4Sm90ELb1ELb0ELb1ELb1ELb0ELb0ELb0ELb0ELb0ELb1ELb0ELb0EEENS1_21CollectiveEpilogueFwdINS6_IJSA_NS7_ILi512EEESA_EEES9_SC_SE_Li256ELb1ELb1ELb0ELb0EEENS1_36VarlenDynamicPersistentTileSchedulerILi64ELi64ELi256ELi128ELb0ELb1ELb1ELb1ELb1ELb1EEEEEEEEEvNT_6ParamsE --------------------------
	.section	.nv.constant0._ZN7cutlass13device_kernelIN5flash11enable_sm90INS1_16FlashAttnFwdSm90INS1_25CollectiveMainloopFwdSm90ILi2EN4cute5tupleIJNS5_1CILi1EEES8_S8_EEENS6_IJNS7_ILi64EEESA_SA_EEELi512ENS_6half_tEfNS_4arch4Sm90ELb1ELb0ELb1ELb1ELb0ELb0ELb0ELb0ELb0ELb1ELb0ELb0EEENS1_21CollectiveEpilogueFwdINS6_IJSA_NS7_ILi512EEESA_EEES9_SC_SE_Li256ELb1ELb1ELb0ELb0EEENS1_36VarlenDynamicPersistentTileSchedulerILi64ELi64ELi256ELi128ELb0ELb1ELb1ELb1ELb1ELb1EEEEEEEEEvNT_6ParamsE,"a",@progbits
	.sectionflags	@""
	.align	4
.nv.constant0._ZN7cutlass13device_kernelIN5flash11enable_sm90INS1_16FlashAttnFwdSm90INS1_25CollectiveMainloopFwdSm90ILi2EN4cute5tupleIJNS5_1CILi1EEES8_S8_EEENS6_IJNS7_ILi64EEESA_SA_EEELi512ENS_6half_tEfNS_4arch4Sm90ELb1ELb0ELb1ELb1ELb0ELb0ELb0ELb0ELb0ELb1ELb0ELb0EEENS1_21CollectiveEpilogueFwdINS6_IJSA_NS7_ILi512EEESA_EEES9_SC_SE_Li256ELb1ELb1ELb0ELb0EEENS1_36VarlenDynamicPersistentTileSchedulerILi64ELi64ELi256ELi128ELb0ELb1ELb1ELb1ELb1ELb1EEEEEEEEEvNT_6ParamsE:
	.zero		3328


//--------------------- .nv.constant0._ZN7cutlass13device_kernelIN5flash11enable_sm90INS1_16FlashAttnFwdSm90INS1_25CollectiveMainloopFwdSm90ILi2EN4cute5tupleIJNS5_1CILi1EEES8_S8_EEENS6_IJNS7_ILi64EEESA_SA_EEELi512ENS_6half_tEfNS_4arch4Sm90ELb1ELb0ELb1ELb1ELb0ELb1ELb0ELb0ELb0ELb1ELb0ELb0EEENS1_21CollectiveEpilogueFwdINS6_IJSA_NS7_ILi512EEESA_EEES9_SC_SE_Li256ELb1ELb1ELb0ELb0EEENS1_36VarlenDynamicPersistentTileSchedulerILi64ELi64ELi256ELi128ELb0ELb1ELb1ELb1ELb1ELb1EEEEEEEEEvNT_6ParamsE --------------------------
	.section	.nv.constant0._ZN7cutlass13device_kernelIN5flash11enable_sm90INS1_16FlashAttnFwdSm90INS1_25CollectiveMainloopFwdSm90ILi2EN4cute5tupleIJNS5_1CILi1EEES8_S8_EEENS6_IJNS7_ILi64EEESA_SA_EEELi512ENS_6half_tEfNS_4arch4Sm90ELb1ELb0ELb1ELb1ELb0ELb1ELb0ELb0ELb0ELb1ELb0ELb0EEENS1_21CollectiveEpilogueFwdINS6_IJSA_NS7_ILi512EEESA_EEES9_SC_SE_Li256ELb1ELb1ELb0ELb0EEENS1_36VarlenDynamicPersistentTileSchedulerILi64ELi64ELi256ELi128ELb0ELb1ELb1ELb1ELb1ELb1EEEEEEEEEvNT_6ParamsE,"a",@progbits
	.sectionflags	@""
	.align	4
.nv.constant0._ZN7cutlass13device_kernelIN5flash11enable_sm90INS1_16FlashAttnFwdSm90INS1_25CollectiveMainloopFwdSm90ILi2EN4cute5tupleIJNS5_1CILi1EEES8_S8_EEENS6_IJNS7_ILi64EEESA_SA_EEELi512ENS_6half_tEfNS_4arch4Sm90ELb1ELb0ELb1ELb1ELb0ELb1ELb0ELb0ELb0ELb1ELb0ELb0EEENS1_21CollectiveEpilogueFwdINS6_IJSA_NS7_ILi512EEESA_EEES9_SC_SE_Li256ELb1ELb1ELb0ELb0EEENS1_36VarlenDynamicPersistentTileSchedulerILi64ELi64ELi256ELi128ELb0ELb1ELb1ELb1ELb1ELb1EEEEEEEEEvNT_6ParamsE:
	.zero		3328


//--------------------- .nv.constant0._ZN7cutlass13device_kernelIN5flash11enable_sm90INS1_16FlashAttnFwdSm90INS1_25CollectiveMainloopFwdSm90ILi2EN4cute5tupleIJNS5_1CILi1EEES8_S8_EEENS6_IJNS7_ILi64EEESA_SA_EEELi512ENS_6half_tEfNS_4arch4Sm90ELb1ELb0ELb1ELb1ELb0ELb0ELb1ELb0ELb0ELb1ELb0ELb0EEENS1_21CollectiveEpilogueFwdINS6_IJSA_NS7_ILi512EEESA_EEES9_SC_SE_Li256ELb1ELb1ELb0ELb0EEENS1_36VarlenDynamicPersistentTileSchedulerILi64ELi64ELi256ELi128ELb0ELb1ELb1ELb1ELb1ELb1EEEEEEEEEvNT_6ParamsE --------------------------
	.section	.nv.constant0._ZN7cutlass13device_kernelIN5flash11enable_sm90INS1_16FlashAttnFwdSm90INS1_25CollectiveMainloopFwdSm90ILi2EN4cute5tupleIJNS5_1CILi1EEES8_S8_EEENS6_IJNS7_ILi64EEESA_SA_EEELi512ENS_6half_tEfNS_4arch4Sm90ELb1ELb0ELb1ELb1ELb0ELb0ELb1ELb0ELb0ELb1ELb0ELb0EEENS1_21CollectiveEpilogueFwdINS6_IJSA_NS7_ILi512EEESA_EEES9_SC_SE_Li256ELb1ELb1ELb0ELb0EEENS1_36VarlenDynamicPersistentTileSchedulerILi64ELi64ELi256ELi128ELb0ELb1ELb1ELb1ELb1ELb1EEEEEEEEEvNT_6ParamsE,"a",@progbits
	.sectionflags	@""
	.align	4
.nv.constant0._ZN7cutlass13device_kernelIN5flash11enable_sm90INS1_16FlashAttnFwdSm90INS1_25CollectiveMainloopFwdSm90ILi2EN4cute5tupleIJNS5_1CILi1EEES8_S8_EEENS6_IJNS7_ILi64EEESA_SA_EEELi512ENS_6half_tEfNS_4arch4Sm90ELb1ELb0ELb1ELb1ELb0ELb0ELb1ELb0ELb0ELb1ELb0ELb0EEENS1_21CollectiveEpilogueFwdINS6_IJSA_NS7_ILi512EEESA_EEES9_SC_SE_Li256ELb1ELb1ELb0ELb0EEENS1_36VarlenDynamicPersistentTileSchedulerILi64ELi64ELi256ELi128ELb0ELb1ELb1ELb1ELb1ELb1EEEEEEEEEvNT_6ParamsE:
	.zero		3584


//--------------------- .nv.constant0._ZN7cutlass13device_kernelIN5flash11enable_sm90INS1_16FlashAttnFwdSm90INS1_25CollectiveMainloopFwdSm90ILi2EN4cute5tupleIJNS5_1CILi1EEES8_S8_EEENS6_IJNS7_ILi64EEESA_SA_EEELi512ENS_6half_tEfNS_4arch4Sm90ELb1ELb0ELb1ELb1ELb0ELb1ELb1ELb0ELb0ELb1ELb0ELb0EEENS1_21CollectiveEpilogueFwdINS6_IJSA_NS7_ILi512EEESA_EEES9_SC_SE_Li256ELb1ELb1ELb0ELb0EEENS1_36VarlenDynamicPersistentTileSchedulerILi64ELi64ELi256ELi128ELb0ELb1ELb1ELb1ELb1ELb1EEEEEEEEEvNT_6ParamsE --------------------------
	.section	.nv.constant0._ZN7cutlass13device_kernelIN5flash11enable_sm90INS1_16FlashAttnFwdSm90INS1_25CollectiveMainloopFwdSm90ILi2EN4cute5tupleIJNS5_1CILi1EEES8_S8_EEENS6_IJNS7_ILi64EEESA_SA_EEELi512ENS_6half_tEfNS_4arch4Sm90ELb1ELb0ELb1ELb1ELb0ELb1ELb1ELb0ELb0ELb1ELb0ELb0EEENS1_21CollectiveEpilogueFwdINS6_IJSA_NS7_ILi512EEESA_EEES9_SC_SE_Li256ELb1ELb1ELb0ELb0EEENS1_36VarlenDynamicPersistentTileSchedulerILi64ELi64ELi256ELi128ELb0ELb1ELb1ELb1ELb1ELb1EEEEEEEEEvNT_6ParamsE,"a",@progbits
	.sectionflags	@""
	.align	4
.nv.constant0._ZN7cutlass13device_kernelIN5flash11enable_sm90INS1_16FlashAttnFwdSm90INS1_25CollectiveMainloopFwdSm90ILi2EN4cute5tupleIJNS5_1CILi1EEES8_S8_EEENS6_IJNS7_ILi64EEESA_SA_EEELi512ENS_6half_tEfNS_4arch4Sm90ELb1ELb0ELb1ELb1ELb0ELb1ELb1ELb0ELb0ELb1ELb0ELb0EEENS1_21CollectiveEpilogueFwdINS6_IJSA_NS7_ILi512EEESA_EEES9_SC_SE_Li256ELb1ELb1ELb0ELb0EEENS1_36VarlenDynamicPersistentTileSchedulerILi64ELi64ELi256ELi128ELb0ELb1ELb1ELb1ELb1ELb1EEEEEEEEEvNT_6ParamsE:
	.zero		3584


//--------------------- .nv.constant0._ZN7cutlass13device_kernelIN5flash11enable_sm90INS1_16FlashAttnFwdSm90INS1_25CollectiveMainloopFwdSm90ILi2EN4cute5tupleIJNS5_1CILi1EEES8_S8_EEENS6_IJNS7_ILi128EEENS7_ILi96EEENS7_ILi64EEEEEELi256ENS_6half_tEfNS_4arch4Sm90ELb0ELb0ELb1ELb0ELb0ELb0ELb0ELb1ELb0ELb1ELb0ELb0EEENS1_21CollectiveEpilogueFwdINS6_IJSA_NS7_ILi256EEESB_EEES9_SE_SG_Li256ELb0ELb1ELb0ELb0EEENS1_29StaticPersistentTileSchedulerILb0EEEEEEEEEvNT_6ParamsE --------------------------
	.section	.nv.constant0._ZN7cutlass13device_kernelIN5flash11enable_sm90INS1_16FlashAttnFwdSm90INS1_25CollectiveMainloopFwdSm90ILi2EN4cute5tupleIJNS5_1CILi1EEES8_S8_EEENS6_IJNS7_ILi128EEENS7_ILi96EEENS7_ILi64EEEEEELi256ENS_6half_tEfNS_4arch4Sm90ELb0ELb0ELb1ELb0ELb0ELb0ELb0ELb1ELb0ELb1ELb0ELb0EEENS1_21CollectiveEpilogueFwdINS6_IJSA_NS7_ILi256EEESB_EEES9_SE_SG_Li256ELb0ELb1ELb0ELb0EEENS1_29StaticPersistentTileSchedulerILb0EEEEEEEEEvNT_6ParamsE,"a",@progbits
	.sectionflags	@""
	.align	4
.nv.constant0._ZN7cutlass13device_kernelIN5flash11enable_sm90INS1_16FlashAttnFwdSm90INS1_25CollectiveMainloopFwdSm90ILi2EN4cute5tupleIJNS5_1CILi1EEES8_S8_EEENS6_IJNS7_ILi128EEENS7_ILi96EEENS7_ILi64EEEEEELi256ENS_6half_tEfNS_4arch4Sm90ELb0ELb0ELb1ELb0ELb0ELb0ELb0ELb1ELb0ELb1ELb0ELb0EEENS1_21CollectiveEpilogueFwdINS6_IJSA_NS7_ILi256EEESB_EEES9_SE_SG_Li256ELb0ELb1ELb0ELb0EEENS1_29StaticPersistentTileSchedulerILb0EEEEEEEEEvNT_6ParamsE:
	.zero		3200


//--------------------- .nv.constant0._ZN7cutlass13device_kernelIN5flash11enable_sm90INS1_16FlashAttnFwdSm90INS1_25CollectiveMainloopFwdSm90ILi2EN4cute5tupleIJNS5_1CILi1EEES8_S8_EEENS6_IJNS7_ILi128EEENS7_ILi96EEENS7_ILi64EEEEEELi256ENS_6half_tEfNS_4arch4Sm90ELb0ELb0ELb1ELb0ELb0ELb0ELb1ELb1ELb0ELb1ELb0ELb0EEENS1_21CollectiveEpilogueFwdINS6_IJSA_NS7_ILi256EEESB_EEES9_SE_SG_Li256ELb0ELb1ELb0ELb0EEENS1_29StaticPersistentTileSchedulerILb0EEEEEEEEEvNT_6ParamsE --------------------------
	.section	.nv.constant0._ZN7cutlass13device_kernelIN5flash11enable_sm90INS1_16FlashAttnFwdSm90INS1_25CollectiveMainloopFwdSm90ILi2EN4cute5tupleIJNS5_1CILi1EEES8_S8_EEENS6_IJNS7_ILi128EEENS7_ILi96EEENS7_ILi64EEEEEELi256ENS_6half_tEfNS_4arch4Sm90ELb0ELb0ELb1ELb0ELb0ELb0ELb1ELb1ELb0ELb1ELb0ELb0EEENS1_21CollectiveEpilogueFwdINS6_IJSA_NS7_ILi256EEESB_EEES9_SE_SG_Li256ELb0ELb1ELb0ELb0EEENS1_29StaticPersistentTileSchedulerILb0EEEEEEEEEvNT_6ParamsE,"a",@progbits
	.sectionflags	@""
	.align	4
.nv.constant0._ZN7cutlass13device_kernelIN5flash11enable_sm90INS1_16FlashAttnFwdSm90INS1_25CollectiveMainloopFwdSm90ILi2EN4cute5tupleIJNS5_1CILi1EEES8_S8_EEENS6_IJNS7_ILi128EEENS7_ILi96EEENS7_ILi64EEEEEELi256ENS_6half_tEfNS_4arch4Sm90ELb0ELb0ELb1ELb0ELb0ELb0ELb1ELb1ELb0ELb1ELb0ELb0EEENS1_21CollectiveEpilogueFwdINS6_IJSA_NS7_ILi256EEESB_EEES9_SE_SG_Li256ELb0ELb1ELb0ELb0EEENS1_29StaticPersistentTileSchedulerILb0EEEEEEEEEvNT_6ParamsE:
	.zero		3456


//--------------------- .nv.constant0._ZN7cutlass13device_kernelIN5flash11enable_sm90INS1_16FlashAttnFwdSm90INS1_25CollectiveMainloopFwdSm90ILi2EN4cute5tupleIJNS5_1CILi1EEES8_S8_EEENS6_IJNS7_ILi128EEENS7_ILi96EEENS7_ILi64EEEEEELi256ENS_6half_tEfNS_4arch4Sm90ELb0ELb0ELb1ELb1ELb0ELb0ELb0ELb1ELb0ELb1ELb0ELb0EEENS1_21CollectiveEpilogueFwdINS6_IJSA_NS7_ILi256EEESB_EEES9_SE_SG_Li256ELb1ELb1ELb0ELb0EEENS1_36VarlenDynamicPersistentTileSchedulerILi128ELi96ELi256ELi128ELb0ELb1ELb1ELb0ELb1ELb1EEEEEEEEEvNT_6ParamsE --------------------------
	.section	.nv.constant0._ZN7cutlass13device_kernelIN5flash11enable_sm90INS1_16FlashAttnFwdSm90INS1_25CollectiveMainloopFwdSm90ILi2EN4cute5tupleIJNS5_1CILi1EEES8_S8_EEENS6_IJNS7_ILi128EEENS7_ILi96EEENS7_ILi64EEEEEELi256ENS_6half_tEfNS_4arch4Sm90ELb0ELb0ELb1ELb1ELb0ELb0ELb0ELb1ELb0ELb1ELb0ELb0EEENS1_21CollectiveEpilogueFwdINS6_IJSA_NS7_ILi256EEESB_EEES9_SE_SG_Li256ELb1ELb1ELb0ELb0EEENS1_36VarlenDynamicPersistentTileSchedulerILi128ELi96ELi256ELi128ELb0ELb1ELb1ELb0ELb1ELb1EEEEEEEEEvNT_6ParamsE,"a",@progbits
	.sectionflags	@""
	.align	4
.nv.constant0._ZN7cutlass13device_kernelIN5flash11enable_sm90INS1_16FlashAttnFwdSm90INS1_25CollectiveMainloopFwdSm90ILi2EN4cute5tupleIJNS5_1CILi1EEES8_S8_EEENS6_IJNS7_ILi128EEENS7_ILi96EEENS7_ILi64EEEEEELi256ENS_6half_tEfNS_4arch4Sm90ELb0ELb0ELb1ELb1ELb0ELb0ELb0ELb1ELb0ELb1ELb0ELb0EEENS1_21CollectiveEpilogueFwdINS6_IJSA_NS7_ILi256EEESB_EEES9_SE_SG_Li256ELb1ELb1ELb0ELb0EEENS1_36VarlenDynamicPersistentTileSchedulerILi128ELi96ELi256ELi128ELb0ELb1ELb1ELb0ELb1ELb1EEEEEEEEEvNT_6ParamsE:
	.zero		3328


//--------------------- .nv.constant0._ZN7cutlass13device_kernelIN5flash11enable_sm90INS1_16FlashAttnFwdSm90INS1_25CollectiveMainloopFwdSm90ILi2EN4cute5tupleIJNS5_1CILi1EEES8_S8_EEENS6_IJNS7_ILi128EEENS7_ILi96EEENS7_ILi64EEEEEELi256ENS_6half_tEfNS_4arch4Sm90ELb0ELb0ELb1ELb1ELb0ELb1ELb0ELb1ELb0ELb1ELb0ELb0EEENS1_21CollectiveEpilogueFwdINS6_IJSA_NS7_ILi256EEESB_EEES9_SE_SG_Li256ELb1ELb1ELb0ELb0EEENS1_36VarlenDynamicPersistentTileSchedulerILi128ELi96ELi256ELi128ELb0ELb1ELb1ELb0ELb1ELb1EEEEEEEEEvNT_6ParamsE --------------------------
	.section	.nv.constant0._ZN7cutlass13device_kernelIN5flash11enable_sm90INS1_16FlashAttnFwdSm90INS1_25CollectiveMainloopFwdSm90ILi2EN4cute5tupleIJNS5_1CILi1EEES8_S8_EEENS6_IJNS7_ILi128EEENS7_ILi96EEENS7_ILi64EEEEEELi256ENS_6half_tEfNS_4arch4Sm90ELb0ELb0ELb1ELb1ELb0ELb1ELb0ELb1ELb0ELb1ELb0ELb0EEENS1_21CollectiveEpilogueFwdINS6_IJSA_NS7_ILi256EEESB_EEES9_SE_SG_Li256ELb1ELb1ELb0ELb0EEENS1_36VarlenDynamicPersistentTileSchedulerILi128ELi96ELi256ELi128ELb0ELb1ELb1ELb0ELb1ELb1EEEEEEEEEvNT_6ParamsE,"a",@progbits
	.sectionflags	@""
	.align	4
.nv.constant0._ZN7cutlass13device_kernelIN5flash11enable_sm90INS1_16FlashAttnFwdSm90INS1_25CollectiveMainloopFwdSm90ILi2EN4cute5tupleIJNS5_1CILi1EEES8_S8_EEENS6_IJNS7_ILi128EEENS7_ILi96EEENS7_ILi64EEEEEELi256ENS_6half_tEfNS_4arch4Sm90ELb0ELb0ELb1ELb1ELb0ELb1ELb0ELb1ELb0ELb1ELb0ELb0EEENS1_21CollectiveEpilogueFwdINS6_IJSA_NS7_ILi256EEESB_EEES9_SE_SG_Li256ELb1ELb1ELb0ELb0EEENS1_36VarlenDynamicPersistentTileSchedulerILi128ELi96ELi256ELi128ELb0ELb1ELb1ELb0ELb1ELb1EEEEEEEEEvNT_6ParamsE:
	.zero		3328


//--------------------- .nv.constant0._ZN7cutlass13device_kernelIN5flash11enable_sm90INS1_16FlashAttnFwdSm90INS1_25CollectiveMainloopFwdSm90ILi2EN4cute5tupleIJNS5_1CILi1EEES8_S8_EEENS6_IJNS7_ILi128EEENS7_ILi96EEENS7_ILi64EEEEEELi256ENS_6half_tEfNS_4arch4Sm90ELb0ELb0ELb1ELb1ELb0ELb0ELb1ELb1ELb0ELb1ELb0ELb0EEENS1_21CollectiveEpilogueFwdINS6_IJSA_NS7_ILi256EEESB_EEES9_SE_SG_Li256ELb1ELb1ELb0ELb0EEENS1_36VarlenDynamicPersistentTileSchedulerILi128ELi96ELi256ELi128ELb0ELb1ELb1ELb0ELb1ELb1EEEEEEEEEvNT_6ParamsE --------------------------
	.section	.nv.constant0._ZN7cutlass13device_kernelIN5flash11enable_sm90INS1_16FlashAttnFwdSm90INS1_25CollectiveMainloopFwdSm90ILi2EN4cute5tupleIJNS5_1CILi1EEES8_S8_EEENS6_IJNS7_ILi128EEENS7_ILi96EEENS7_ILi64EEEEEELi256ENS_6half_tEfNS_4arch4Sm90ELb0ELb0ELb1ELb1ELb0ELb0ELb1ELb1ELb0ELb1ELb0ELb0EEENS1_21CollectiveEpilogueFwdINS6_IJSA_NS7_ILi256EEESB_EEES9_SE_SG_Li256ELb1ELb1ELb0ELb0EEENS1_36VarlenDynamicPersistentTileSchedulerILi128ELi96ELi256ELi128ELb0ELb1ELb1ELb0ELb1ELb1EEEEEEEEEvNT_6ParamsE,"a",@progbits
	.sectionflags	@""
	.align	4
.nv.constant0._ZN7cutlass13device_kernelIN5flash11enable_sm90INS1_16FlashAttnFwdSm90INS1_25CollectiveMainloopFwdSm90ILi2EN4cute5tupleIJNS5_1CILi1EEES8_S8_EEENS6_IJNS7_ILi128EEENS7_ILi96EEENS7_ILi64EEEEEELi256ENS_6half_tEfNS_4arch4Sm90ELb0ELb0ELb1ELb1ELb0ELb0ELb1ELb1ELb0ELb1ELb0ELb0EEENS1_21CollectiveEpilogueFwdINS6_IJSA_NS7_ILi256EEESB_EEES9_SE_SG_Li256ELb1ELb1ELb0ELb0EEENS1_36VarlenDynamicPersistentTileSchedulerILi128ELi96ELi256ELi128ELb0ELb1ELb1ELb0ELb1ELb1EEEEEEEEEvNT_6ParamsE:
	.zero		3584


//--------------------- .nv.constant0._ZN7cutlass13device_kernelIN5flash11enable_sm90INS1_16FlashAttnFwdSm90INS1_25CollectiveMainloopFwdSm90ILi2EN4cute5tupleIJNS5_1CILi1EEES8_S8_EEENS6_IJNS7_ILi128EEENS7_ILi96EEENS7_ILi64EEEEEELi256ENS_6half_tEfNS_4arch4Sm90ELb0ELb0ELb1ELb1ELb0ELb1ELb1ELb1ELb0ELb1ELb0ELb0EEENS1_21CollectiveEpilogueFwdINS6_IJSA_NS7_ILi256EEESB_EEES9_SE_SG_Li256ELb1ELb1ELb0ELb0EEENS1_36VarlenDynamicPersistentTileSchedulerILi128ELi96ELi256ELi128ELb0ELb1ELb1ELb0ELb1ELb1EEEEEEEEEvNT_6ParamsE --------------------------
	.section	.nv.constant0._ZN7cutlass13device_kernelIN5flash11enable_sm90INS1_16FlashAttnFwdSm90INS1_25CollectiveMainloopFwdSm90ILi2EN4cute5tupleIJNS5_1CILi1EEES8_S8_EEENS6_IJNS7_ILi128EEENS7_ILi96EEENS7_ILi64EEEEEELi256ENS_6half_tEfNS_4arch4Sm90ELb0ELb0ELb1ELb1ELb0ELb1ELb1ELb1ELb0ELb1ELb0ELb0EEENS1_21CollectiveEpilogueFwdINS6_IJSA_NS7_ILi256EEESB_EEES9_SE_SG_Li256ELb1ELb1ELb0ELb0EEENS1_36VarlenDynamicPersistentTileSchedulerILi128ELi96ELi256ELi128ELb0ELb1ELb1ELb0ELb1ELb1EEEEEEEEEvNT_6ParamsE,"a",@progbits
	.sectionflags	@""
	.align	4
.nv.constant0._ZN7cutlass13device_kernelIN5flash11enable_sm90INS1_16FlashAttnFwdSm90INS1_25CollectiveMainloopFwdSm90ILi2EN4cute5tupleIJNS5_1CILi1EEES8_S8_EEENS6_IJNS7_ILi128EEENS7_ILi96EEENS7_ILi64EEEEEELi256ENS_6half_tEfNS_4arch4Sm90ELb0ELb0ELb1ELb1ELb0ELb1ELb1ELb1ELb0ELb1ELb0ELb0EEENS1_21CollectiveEpilogueFwdINS6_IJSA_NS7_ILi256EEESB_EEES9_SE_SG_Li256ELb1ELb1ELb0ELb0EEENS1_36VarlenDynamicPersistentTileSchedulerILi128ELi96ELi256ELi128ELb0ELb1ELb1ELb0ELb1ELb1EEEEEEEEEvNT_6ParamsE:
	.zero		3584


//--------------------- .nv.constant0._ZN7cutlass13device_kernelIN5flash11enable_sm90INS1_16FlashAttnFwdSm90INS1_25CollectiveMainloopFwdSm90ILi2EN4cute5tupleIJNS5_1CILi1EEES8_S8_EEENS6_IJNS7_ILi128EEENS7_ILi96EEENS7_ILi64EEEEEELi256ENS_6half_tEfNS_4arch4Sm90ELb0ELb1ELb1ELb0ELb0ELb0ELb0ELb1ELb0ELb1ELb0ELb0EEENS1_21CollectiveEpilogueFwdINS6_IJSA_NS7_ILi256EEESB_EEES9_SE_SG_Li256ELb0ELb1ELb0ELb0EEENS1_30DynamicPersistentTileSchedulerILi256ELi128ELb0ELb1ELb1EEEEEEEEEvNT_6ParamsE --------------------------
	.section	.nv.constant0._ZN7cutlass13device_kernelIN5flash11enable_sm90INS1_16FlashAttnFwdSm90INS1_25CollectiveMainloopFwdSm90ILi2EN4cute5tupleIJNS5_1CILi1EEES8_S8_EEENS6_IJNS7_ILi128EEENS7_ILi96EEENS7_ILi64EEEEEELi256ENS_6half_tEfNS_4arch4Sm90ELb0ELb1ELb1ELb0ELb0ELb0ELb0ELb1ELb0ELb1ELb0ELb0EEENS1_21CollectiveEpilogueFwdINS6_IJSA_NS7_ILi256EEESB_EEES9_SE_SG_Li256ELb0ELb1ELb0ELb0EEENS1_30DynamicPersistentTileSchedulerILi256ELi128ELb0ELb1ELb1EEEEEEEEEvNT_6ParamsE,"a",@progbits
	.sectionflags	@""
	.align	4
.nv.constant0._ZN7cutlass13device_kernelIN5flash11enable_sm90INS1_16FlashAttnFwdSm90INS1_25CollectiveMainloopFwdSm90ILi2EN4cute5tupleIJNS5_1CILi1EEES8_S8_EEENS6_IJNS7_ILi128EEENS7_ILi96EEENS7_ILi64EEEEEELi256ENS_6half_tEfNS_4arch4Sm90ELb0ELb1ELb1ELb0ELb0ELb0ELb0ELb1ELb0ELb1ELb0ELb0EEENS1_21CollectiveEpilogueFwdINS6_IJSA_NS7_ILi256EEESB_EEES9_SE_SG_Li256ELb0ELb1ELb0ELb0EEENS1_30DynamicPersistentTileSchedulerILi256ELi128ELb0ELb1ELb1EEEEEEEEEvNT_6ParamsE:
	.zero		3328


//--------------------- .nv.constant0._ZN7cutlass13device_kernelIN5flash11enable_sm90INS1_16FlashAttnFwdSm90INS1_25CollectiveMainloopFwdSm90ILi2EN4cute5tupleIJNS5_1CILi1EEES8_S8_EEENS6_IJNS7_ILi128EEENS7_ILi96EEENS7_ILi64EEEEEELi256ENS_6half_tEfNS_4arch4Sm90ELb0ELb1ELb1ELb0ELb0ELb0ELb1ELb1ELb0ELb1ELb0ELb0EEENS1_21CollectiveEpilogueFwdINS6_IJSA_NS7_ILi256EEESB_EEES9_SE_SG_Li256ELb0ELb1ELb0ELb0EEENS1_30DynamicPersistentTileSchedulerILi256ELi128ELb0ELb1ELb1EEEEEEEEEvNT_6ParamsE --------------------------
	.section	.nv.constant0._ZN7cutlass13device_kernelIN5flash11enable_sm90INS1_16FlashAttnFwdSm90INS1_25CollectiveMainloopFwdSm90ILi2EN4cute5tupleIJNS5_1CILi1EEES8_S8_EEENS6_IJNS7_ILi128EEENS7_ILi96EEENS7_ILi64EEEEEELi256ENS_6half_tEfNS_4arch4Sm90ELb0ELb1ELb1ELb0ELb0ELb0ELb1ELb1ELb0ELb1ELb0ELb0EEENS1_21CollectiveEpilogueFwdINS6_IJSA_NS7_ILi256EEESB_EEES9_SE_SG_Li256ELb0ELb1ELb0ELb0EEENS1_30DynamicPersistentTileSchedulerILi256ELi128ELb0ELb1ELb1EEEEEEEEEvNT_6ParamsE,"a",@progbits
	.sectionflags	@""
	.align	4
.nv.constant0._ZN7cutlass13device_kernelIN5flash11enable_sm90INS1_16FlashAttnFwdSm90INS1_25CollectiveMainloopFwdSm90ILi2EN4cute5tupleIJNS5_1CILi1EEES8_S8_EEENS6_IJNS7_ILi128EEENS7_ILi96EEENS7_ILi64EEEEEELi256ENS_6half_tEfNS_4arch4Sm90ELb0ELb1ELb1ELb0ELb0ELb0ELb1ELb1ELb0ELb1ELb0ELb0EEENS1_21CollectiveEpilogueFwdINS6_IJSA_NS7_ILi256EEESB_EEES9_SE_SG_Li256ELb0ELb1ELb0ELb0EEENS1_30DynamicPersistentTileSchedulerILi256ELi128ELb0ELb1ELb1EEEEEEEEEvNT_6ParamsE:
	.zero		3584


//--------------------- .nv.constant0._ZN7cutlass13device_kernelIN5flash11enable_sm90INS1_16FlashAttnFwdSm90INS1_25CollectiveMainloopFwdSm90ILi2EN4cute5tupleIJNS5_1CILi1EEES8_S8_EEENS6_IJNS7_ILi128EEENS7_ILi96EEENS7_ILi64EEEEEELi256ENS_6half_tEfNS_4arch4Sm90ELb0ELb1ELb1ELb1ELb0ELb0ELb0ELb1ELb0ELb1ELb0ELb0EEENS1_21CollectiveEpilogueFwdINS6_IJSA_NS7_ILi256EEESB_EEES9_SE_SG_Li256ELb1ELb1ELb0ELb0EEENS1_36VarlenDynamicPersistentTileSchedulerILi128ELi96ELi256ELi128ELb0ELb1ELb1ELb1ELb0ELb1EEEEEEEEEvNT_6ParamsE --------------------------
	.section	.nv.constant0._ZN7cutlass13device_kernelIN5flash11enable_sm90INS1_16FlashAttnFwdSm90INS1_25CollectiveMainloopFwdSm90ILi2EN4cute5tupleIJNS5_1CILi1EEES8_S8_EEENS6_IJNS7_ILi128EEENS7_ILi96EEENS7_ILi64EEEEEELi256ENS_6half_tEfNS_4arch4Sm90ELb0ELb1ELb1ELb1ELb0ELb0ELb0ELb1ELb0ELb1ELb0ELb0EEENS1_21CollectiveEpilogueFwdINS6_IJSA_NS7_ILi256EEESB_EEES9_SE_SG_Li256ELb1ELb1ELb0ELb0EEENS1_36VarlenDynamicPersistentTileSchedulerILi128ELi96ELi256ELi128ELb0ELb1ELb1ELb1ELb0ELb1EEEEEEEEEvNT_6ParamsE,"a",@progbits
	.sectionflags	@""
	.align	4
.nv.constant0._ZN7cutlass13device_kernelIN5flash11enable_sm90INS1_16FlashAttnFwdSm90INS1_25CollectiveMainloopFwdSm90ILi2EN4cute5tupleIJNS5_1CILi1EEES8_S8_EEENS6_IJNS7_ILi128EEENS7_ILi96EEENS7_ILi64EEEEEELi256ENS_6half_tEfNS_4arch4Sm90ELb0ELb1ELb1ELb1ELb0ELb0ELb0ELb1ELb0ELb1ELb0ELb0EEENS1_21CollectiveEpilogueFwdINS6_IJSA_NS7_ILi256EEESB_EEES9_SE_SG_Li256ELb1ELb1ELb0ELb0EEENS1_36VarlenDynamicPersistentTileSchedulerILi128ELi96ELi256ELi128ELb0ELb1ELb1ELb1ELb0ELb1EEEEEEEEEvNT_6ParamsE:
	.zero		3328


//--------------------- .nv.constant0._ZN7cutlass13device_kernelIN5flash11enable_sm90INS1_16FlashAttnFwdSm90INS1_25CollectiveMainloopFwdSm90ILi2EN4cute5tupleIJNS5_1CILi1EEES8_S8_EEENS6_IJNS7_ILi128EEENS7_ILi96EEENS7_ILi64EEEEEELi256ENS_6half_tEfNS_4arch4Sm90ELb0ELb1ELb1ELb1ELb0ELb1ELb0ELb1ELb0ELb1ELb0ELb0EEENS1_21CollectiveEpilogueFwdINS6_IJSA_NS7_ILi256EEESB_EEES9_SE_SG_Li256ELb1ELb1ELb0ELb0EEENS1_36VarlenDynamicPersistentTileSchedulerILi128ELi96ELi256ELi128ELb0ELb1ELb1ELb1ELb0ELb1EEEEEEEEEvNT_6ParamsE --------------------------
	.section	.nv.constant0._ZN7cutlass13device_kernelIN5flash11enable_sm90INS1_16FlashAttnFwdSm90INS1_25CollectiveMainloopFwdSm90ILi2EN4cute5tupleIJNS5_1CILi1EEES8_S8_EEENS6_IJNS7_ILi128EEENS7_ILi96EEENS7_ILi64EEEEEELi256ENS_6half_tEfNS_4arch4Sm90ELb0ELb1ELb1ELb1ELb0ELb1ELb0ELb1ELb0ELb1ELb0ELb0EEENS1_21CollectiveEpilogueFwdINS6_IJSA_NS7_ILi256EEESB_EEES9_SE_SG_Li256ELb1ELb1ELb0ELb0EEENS1_36VarlenDynamicPersistentTileSchedulerILi128ELi96ELi256ELi128ELb0ELb1ELb1ELb1ELb0ELb1EEEEEEEEEvNT_6ParamsE,"a",@progbits
	.sectionflags	@""
	.align	4
.nv.constant0._ZN7cutlass13device_kernelIN5flash11enable_sm90INS1_16FlashAttnFwdSm90INS1_25CollectiveMainloopFwdSm90ILi2EN4cute5tupleIJNS5_1CILi1EEES8_S8_EEENS6_IJNS7_ILi128EEENS7_ILi96EEENS7_ILi64EEEEEELi256ENS_6half_tEfNS_4arch4Sm90ELb0ELb1ELb1ELb1ELb0ELb1ELb0ELb1ELb0ELb1ELb0ELb0EEENS1_21CollectiveEpilogueFwdINS6_IJSA_NS7_ILi256EEESB_EEES9_SE_SG_Li256ELb1ELb1ELb0ELb0EEENS1_36VarlenDynamicPersistentTileSchedulerILi128ELi96ELi256ELi128ELb0ELb1ELb1ELb1ELb0ELb1EEEEEEEEEvNT_6ParamsE:
	.zero		3328


//--------------------- .nv.constant0._ZN7cutlass13device_kernelIN5flash11enable_sm90INS1_16FlashAttnFwdSm90INS1_25CollectiveMainloopFwdSm90ILi2EN4cute5tupleIJNS5_1CILi1EEES8_S8_EEENS6_IJNS7_ILi128EEENS7_ILi96EEENS7_ILi64EEEEEELi256ENS_6half_tEfNS_4arch4Sm90ELb0ELb1ELb1ELb1ELb0ELb0ELb1ELb1ELb0ELb1ELb0ELb0EEENS1_21CollectiveEpilogueFwdINS6_IJSA_NS7_ILi256EEESB_EEES9_SE_SG_Li256ELb1ELb1ELb0ELb0EEENS1_36VarlenDynamicPersistentTileSchedulerILi128ELi96ELi256ELi128ELb0ELb1ELb1ELb1ELb0ELb1EEEEEEEEEvNT_6ParamsE --------------------------
	.section	.nv.constant0._ZN7cutlass13device_kernelIN5flash11enable_sm90INS1_16FlashAttnFwdSm90INS1_25CollectiveMainloopFwdSm90ILi2EN4cute5tupleIJNS5_1CILi1EEES8_S8_EEENS6_IJNS7_ILi128EEENS7_ILi96EEENS7_ILi64EEEEEELi256ENS_6half_tEfNS_4arch4Sm90ELb0ELb1ELb1ELb1ELb0ELb0ELb1ELb1ELb0ELb1ELb0ELb0EEENS1_21CollectiveEpilogueFwdINS6_IJSA_NS7_ILi256EEESB_EEES9_SE_SG_Li256ELb1ELb1ELb0ELb0EEENS1_36VarlenDynamicPersistentTileSchedulerILi128ELi96ELi256ELi128ELb0ELb1ELb1ELb1ELb0ELb1EEEEEEEEEvNT_6ParamsE,"a",@progbits
	.sectionflags	@""
	.align	4
.nv.constant0._ZN7cutlass13device_kernelIN5flash11enable_sm90INS1_16FlashAttnFwdSm90INS1_25CollectiveMainloopFwdSm90ILi2EN4cute5tupleIJNS5_1CILi1EEES8_S8_EEENS6_IJNS7_ILi128EEENS7_ILi96EEENS7_ILi64EEEEEELi256ENS_6half_tEfNS_4arch4Sm90ELb0ELb1ELb1ELb1ELb0ELb0ELb1ELb1ELb0ELb1ELb0ELb0EEENS1_21CollectiveEpilogueFwdINS6_IJSA_NS7_ILi256EEESB_EEES9_SE_SG_Li256ELb1ELb1ELb0ELb0EEENS1_36VarlenDynamicPersistentTileSchedulerILi128ELi96ELi256ELi128ELb0ELb1ELb1ELb1ELb0ELb1EEEEEEEEEvNT_6ParamsE:
	.zero		3584


//--------------------- .nv.constant0._ZN7cutlass13device_kernelIN5flash11enable_sm90INS1_16FlashAttnFwdSm90INS1_25CollectiveMainloopFwdSm90ILi2EN4cute5tupleIJNS5_1CILi1EEES8_S8_EEENS6_IJNS7_ILi128EEENS7_ILi96EEENS7_ILi64EEEEEELi256ENS_6half_tEfNS_4arch4Sm90ELb0ELb1ELb1ELb1ELb0ELb1ELb1ELb1ELb0ELb1ELb0ELb0EEENS1_21CollectiveEpilogueFwdINS6_IJSA_NS7_ILi256EEESB_EEES9_SE_SG_Li256ELb1ELb1ELb0ELb0EEENS1_36VarlenDynamicPersistentTileSchedulerILi128ELi96ELi256ELi128ELb0ELb1ELb1ELb1ELb0ELb1EEEEEEEEEvNT_6ParamsE --------------------------
	.section	.nv.constant0._ZN7cutlass13device_kernelIN5flash11enable_sm90INS1_16FlashAttnFwdSm90INS1_25CollectiveMainloopFwdSm90ILi2EN4cute5tupleIJNS5_1CILi1EEES8_S8_EEENS6_IJNS7_ILi128EEENS7_ILi96EEENS7_ILi64EEEEEELi256ENS_6half_tEfNS_4arch4Sm90ELb0ELb1ELb1ELb1ELb0ELb1ELb1ELb1ELb0ELb1ELb0ELb0EEENS1_21CollectiveEpilogueFwdINS6_IJSA_NS7_ILi256EEESB_EEES9_SE_SG_Li256ELb1ELb1ELb0ELb0EEENS1_36VarlenDynamicPersistentTileSchedulerILi128ELi96ELi256ELi128ELb0ELb1ELb1ELb1ELb0ELb1EEEEEEEEEvNT_6ParamsE,"a",@progbits
	.sectionflags	@""
	.align	4
.nv.constant0._ZN7cutlass13device_kernelIN5flash11enable_sm90INS1_16FlashAttnFwdSm90INS1_25CollectiveMainloopFwdSm90ILi2EN4cute5tupleIJNS5_1CILi1EEES8_S8_EEENS6_IJNS7_ILi128EEENS7_ILi96EEENS7_ILi64EEEEEELi256ENS_6half_tEfNS_4arch4Sm90ELb0ELb1ELb1ELb1ELb0ELb1ELb1ELb1ELb0ELb1ELb0ELb0EEENS1_21CollectiveEpilogueFwdINS6_IJSA_NS7_ILi256EEESB_EEES9_SE_SG_Li256ELb1ELb1ELb0ELb0EEENS1_36VarlenDynamicPersistentTileSchedulerILi128ELi96ELi256ELi128ELb0ELb1ELb1ELb1ELb0ELb1EEEEEEEEEvNT_6ParamsE:
	.zero		3584


//--------------------- .nv.constant0._ZN7cutlass13device_kernelIN5flash11enable_sm90INS1_16FlashAttnFwdSm90INS1_25CollectiveMainloopFwdSm90ILi2EN4cute5tupleIJNS5_1CILi1EEES8_S8_EEENS6_IJNS7_ILi128EEENS7_ILi96EEENS7_ILi64EEEEEELi256ENS_6half_tEfNS_4arch4Sm90ELb1ELb0ELb1ELb0ELb0ELb0ELb0ELb1ELb0ELb1ELb0ELb0EEENS1_21CollectiveEpilogueFwdINS6_IJSA_NS7_ILi256EEESB_EEES9_SE_SG_Li256ELb0ELb1ELb0ELb0EEENS1_30DynamicPersistentTileSchedulerILi256ELi128ELb0ELb1ELb1EEEEEEEEEvNT_6ParamsE --------------------------
	.section	.nv.constant0._ZN7cutlass13device_kernelIN5flash11enable_sm90INS1_16FlashAttnFwdSm90INS1_25CollectiveMainloopFwdSm90ILi2EN4cute5tupleIJNS5_1CILi1EEES8_S8_EEENS6_IJNS7_ILi128EEENS7_ILi96EEENS7_ILi64EEEEEELi256ENS_6half_tEfNS_4arch4Sm90ELb1ELb0ELb1ELb0ELb0ELb0ELb0ELb1ELb0ELb1ELb0ELb0EEENS1_21CollectiveEpilogueFwdINS6_IJSA_NS7_ILi256EEESB_EEES9_SE_SG_Li256ELb0ELb1ELb0ELb0EEENS1_30DynamicPersistentTileSchedulerILi256ELi128ELb0ELb1ELb1EEEEEEEEEvNT_6ParamsE,"a",@progbits
	.sectionflags	@""
	.align	4
.nv.constant0._ZN7cutlass13device_kernelIN5flash11enable_sm90INS1_16FlashAttnFwdSm90INS1_25CollectiveMainloopFwdSm90ILi2EN4cute5tupleIJNS5_1CILi1EEES8_S8_EEENS6_IJNS7_ILi128EEENS7_ILi96EEENS7_ILi64EEEEEELi256ENS_6half_tEfNS_4arch4Sm90ELb1ELb0ELb1ELb0ELb0ELb0ELb0ELb1ELb0ELb1ELb0ELb0EEENS1_21CollectiveEpilogueFwdINS6_IJSA_NS7_ILi256EEESB_EEES9_SE_SG_Li256ELb0ELb1ELb0ELb0EEENS1_30DynamicPersistentTileSchedulerILi256ELi128ELb0ELb1ELb1EEEEEEEEEvNT_6ParamsE:
	.zero		3328


//--------------------- .nv.constant0._ZN7cutlass13device_kernelIN5flash11enable_sm90INS1_16FlashAttnFwdSm90INS1_25CollectiveMainloopFwdSm90ILi2EN4cute5tupleIJNS5_1CILi1EEES8_S8_EEENS6_IJNS7_ILi128EEENS7_ILi96EEENS7_ILi64EEEEEELi256ENS_6half_tEfNS_4arch4Sm90ELb1ELb0ELb1ELb0ELb0ELb0ELb1ELb1ELb0ELb1ELb0ELb0EEENS1_21CollectiveEpilogueFwdINS6_IJSA_NS7_ILi256EEESB_EEES9_SE_SG_Li256ELb0ELb1ELb0ELb0EEENS1_30DynamicPersistentTileSchedulerILi256ELi128ELb0ELb1ELb1EEEEEEEEEvNT_6ParamsE --------------------------
	.section	.nv.constant0._ZN7cutlass13device_kernelIN5flash11enable_sm90INS1_16FlashAttnFwdSm90INS1_25CollectiveMainloopFwdSm90ILi2EN4cute5tupleIJNS5_1CILi1EEES8_S8_EEENS6_IJNS7_ILi128EEENS7_ILi96EEENS7_ILi64EEEEEELi256ENS_6half_tEfNS_4arch4Sm90ELb1ELb0ELb1ELb0ELb0ELb0ELb1ELb1ELb0ELb1ELb0ELb0EEENS1_21CollectiveEpilogueFwdINS6_IJSA_NS7_ILi256EEESB_EEES9_SE_SG_Li256ELb0ELb1ELb0ELb0EEENS1_30DynamicPersistentTileSchedulerILi256ELi128ELb0ELb1ELb1EEEEEEEEEvNT_6ParamsE,"a",@progbits
	.sectionflags	@""
	.align	4
.nv.constant0._ZN7cutlass13device_kernelIN5flash11enable_sm90INS1_16FlashAttnFwdSm90INS1_25CollectiveMainloopFwdSm90ILi2EN4cute5tupleIJNS5_1CILi1EEES8_S8_EEENS6_IJNS7_ILi128EEENS7_ILi96EEENS7_ILi64EEEEEELi256ENS_6half_tEfNS_4arch4Sm90ELb1ELb0ELb1ELb0ELb0ELb0ELb1ELb1ELb0ELb1ELb0ELb0EEENS1_21CollectiveEpilogueFwdINS6_IJSA_NS7_ILi256EEESB_EEES9_SE_SG_Li256ELb0ELb1ELb0ELb0EEENS1_30DynamicPersistentTileSchedulerILi256ELi128ELb0ELb1ELb1EEEEEEEEEvNT_6ParamsE:
	.zero		3584


//--------------------- .nv.constant0._ZN7cutlass13device_kernelIN5flash11enable_sm90INS1_16FlashAttnFwdSm90INS1_25CollectiveMainloopFwdSm90ILi2EN4cute5tupleIJNS5_1CILi1EEES8_S8_EEENS6_IJNS7_ILi128EEENS7_ILi96EEENS7_ILi64EEEEEELi256ENS_6half_tEfNS_4arch4Sm90ELb1ELb0ELb1ELb1ELb0ELb0ELb0ELb1ELb0ELb1ELb0ELb0EEENS1_21CollectiveEpilogueFwdINS6_IJSA_NS7_ILi256EEESB_EEES9_SE_SG_Li256ELb1ELb1ELb0ELb0EEENS1_36VarlenDynamicPersistentTileSchedulerILi128ELi96ELi256ELi128ELb0ELb1ELb1ELb1ELb1ELb1EEEEEEEEEvNT_6ParamsE --------------------------
	.section	.nv.constant0._ZN7cutlass13device_kernelIN5flash11enable_sm90INS1_16FlashAttnFwdSm90INS1_25CollectiveMainloopFwdSm90ILi2EN4cute5tupleIJNS5_1CILi1EEES8_S8_EEENS6_IJNS7_ILi128EEENS7_ILi96EEENS7_ILi64EEEEEELi256ENS_6half_tEfNS_4arch4Sm90ELb1ELb0ELb1ELb1ELb0ELb0ELb0ELb1ELb0ELb1ELb0ELb0EEENS1_21CollectiveEpilogueFwdINS6_IJSA_NS7_ILi256EEESB_EEES9_SE_SG_Li256ELb1ELb1ELb0ELb0EEENS1_36VarlenDynamicPersistentTileSchedulerILi128ELi96ELi256ELi128ELb0ELb1ELb1ELb1ELb1ELb1EEEEEEEEEvNT_6ParamsE,"a",@progbits
	.sectionflags	@""
	.align	4
.nv.constant0._ZN7cutlass13device_kernelIN5flash11enable_sm90INS1_16FlashAttnFwdSm90INS1_25CollectiveMainloopFwdSm90ILi2EN4cute5tupleIJNS5_1CILi1EEES8_S8_EEENS6_IJNS7_ILi128EEENS7_ILi96EEENS7_ILi64EEEEEELi256ENS_6half_tEfNS_4arch4Sm90ELb1ELb0ELb1ELb1ELb0ELb0ELb0ELb1ELb0ELb1ELb0ELb0EEENS1_21CollectiveEpilogueFwdINS6_IJSA_NS7_ILi256EEESB_EEES9_SE_SG_Li256ELb1ELb1ELb0ELb0EEENS1_36VarlenDynamicPersistentTileSchedulerILi128ELi96ELi256ELi128ELb0ELb1ELb1ELb1ELb1ELb1EEEEEEEEEvNT_6ParamsE:
	.zero		3328


//--------------------- .nv.constant0._ZN7cutlass13device_kernelIN5flash11enable_sm90INS1_16FlashAttnFwdSm90INS1_25CollectiveMainloopFwdSm90ILi2EN4cute5tupleIJNS5_1CILi1EEES8_S8_EEENS6_IJNS7_ILi128EEENS7_ILi96EEENS7_ILi64EEEEEELi256ENS_6half_tEfNS_4arch4Sm90ELb1ELb0ELb1ELb1ELb0ELb1ELb0ELb1ELb0ELb1ELb0ELb0EEENS1_21CollectiveEpilogueFwdINS6_IJSA_NS7_ILi256EEESB_EEES9_SE_SG_Li256ELb1ELb1ELb0ELb0EEENS1_36VarlenDynamicPersistentTileSchedulerILi128ELi96ELi256ELi128ELb0ELb1ELb1ELb1ELb1ELb1EEEEEEEEEvNT_6ParamsE --------------------------
	.section	.nv.constant0._ZN7cutlass13device_kernelIN5flash11enable_sm90INS1_16FlashAttnFwdSm90INS1_25CollectiveMainloopFwdSm90ILi2EN4cute5tupleIJNS5_1CILi1EEES8_S8_EEENS6_IJNS7_ILi128EEENS7_ILi96EEENS7_ILi64EEEEEELi256ENS_6half_tEfNS_4arch4Sm90ELb1ELb0ELb1ELb1ELb0ELb1ELb0ELb1ELb0ELb1ELb0ELb0EEENS1_21CollectiveEpilogueFwdINS6_IJSA_NS7_ILi256EEESB_EEES9_SE_SG_Li256ELb1ELb1ELb0ELb0EEENS1_36VarlenDynamicPersistentTileSchedulerILi128ELi96ELi256ELi128ELb0ELb1ELb1ELb1ELb1ELb1EEEEEEEEEvNT_6ParamsE,"a",@progbits
	.sectionflags	@""
	.align	4
.nv.constant0._ZN7cutlass13device_kernelIN5flash11enable_sm90INS1_16FlashAttnFwdSm90INS1_25CollectiveMainloopFwdSm90ILi2EN4cute5tupleIJNS5_1CILi1EEES8_S8_EEENS6_IJNS7_ILi128EEENS7_ILi96EEENS7_ILi64EEEEEELi256ENS_6half_tEfNS_4arch4Sm90ELb1ELb0ELb1ELb1ELb0ELb1ELb0ELb1ELb0ELb1ELb0ELb0EEENS1_21CollectiveEpilogueFwdINS6_IJSA_NS7_ILi256EEESB_EEES9_SE_SG_Li256ELb1ELb1ELb0ELb0EEENS1_36VarlenDynamicPersistentTileSchedulerILi128ELi96ELi256ELi128ELb0ELb1ELb1ELb1ELb1ELb1EEEEEEEEEvNT_6ParamsE:
	.zero		3328


//--------------------- .nv.constant0._ZN7cutlass13device_kernelIN5flash11enable_sm90INS1_16FlashAttnFwdSm90INS1_25CollectiveMainloopFwdSm90ILi2EN4cute5tupleIJNS5_1CILi1EEES8_S8_EEENS6_IJNS7_ILi128EEENS7_ILi96EEENS7_ILi64EEEEEELi256ENS_6half_tEfNS_4arch4Sm90ELb1ELb0ELb1ELb1ELb0ELb0ELb1ELb1ELb0ELb1ELb0ELb0EEENS1_21CollectiveEpilogueFwdINS6_IJSA_NS7_ILi256EEESB_EEES9_SE_SG_Li256ELb1ELb1ELb0ELb0EEENS1_36VarlenDynamicPersistentTileSchedulerILi128ELi96ELi256ELi128ELb0ELb1ELb1ELb1ELb1ELb1EEEEEEEEEvNT_6ParamsE --------------------------
	.section	.nv.constant0._ZN7cutlass13device_kernelIN5flash11enable_sm90INS1_16FlashAttnFwdSm90INS1_25CollectiveMainloopFwdSm90ILi2EN4cute5tupleIJNS5_1CILi1EEES8_S8_EEENS6_IJNS7_ILi128EEENS7_ILi96EEENS7_ILi64EEEEEELi256ENS_6half_tEfNS_4arch4Sm90ELb1ELb0ELb1ELb1ELb0ELb0ELb1ELb1ELb0ELb1ELb0ELb0EEENS1_21CollectiveEpilogueFwdINS6_IJSA_NS7_ILi256EEESB_EEES9_SE_SG_Li256ELb1ELb1ELb0ELb0EEENS1_36VarlenDynamicPersistentTileSchedulerILi128ELi96ELi256ELi128ELb0ELb1ELb1ELb1ELb1ELb1EEEEEEEEEvNT_6ParamsE,"a",@progbits
	.sectionflags	@""
	.align	4
.nv.constant0._ZN7cutlass13device_kernelIN5flash11enable_sm90INS1_16FlashAttnFwdSm90INS1_25CollectiveMainloopFwdSm90ILi2EN4cute5tupleIJNS5_1CILi1EEES8_S8_EEENS6_IJNS7_ILi128EEENS7_ILi96EEENS7_ILi64EEEEEELi256ENS_6half_tEfNS_4arch4Sm90ELb1ELb0ELb1ELb1ELb0ELb0ELb1ELb1ELb0ELb1ELb0ELb0EEENS1_21CollectiveEpilogueFwdINS6_IJSA_NS7_ILi256EEESB_EEES9_SE_SG_Li256ELb1ELb1ELb0ELb0EEENS1_36VarlenDynamicPersistentTileSchedulerILi128ELi96ELi256ELi128ELb0ELb1ELb1ELb1ELb1ELb1EEEEEEEEEvNT_6ParamsE:
	.zero		3584


//--------------------- .nv.constant0._ZN7cutlass13device_kernelIN5flash11enable_sm90INS1_16FlashAttnFwdSm90INS1_25CollectiveMainloopFwdSm90ILi2EN4cute5tupleIJNS5_1CILi1EEES8_S8_EEENS6_IJNS7_ILi128EEENS7_ILi96EEENS7_ILi64EEEEEELi256ENS_6half_tEfNS_4arch4Sm90ELb1ELb0ELb1ELb1ELb0ELb1ELb1ELb1ELb0ELb1ELb0ELb0EEENS1_21CollectiveEpilogueFwdINS6_IJSA_NS7_ILi256EEESB_EEES9_SE_SG_Li256ELb1ELb1ELb0ELb0EEENS1_36VarlenDynamicPersistentTileSchedulerILi128ELi96ELi256ELi128ELb0ELb1ELb1ELb1ELb1ELb1EEEEEEEEEvNT_6ParamsE --------------------------
	.section	.nv.constant0._ZN7cutlass13device_kernelIN5flash11enable_sm90INS1_16FlashAttnFwdSm90INS1_25CollectiveMainloopFwdSm90ILi2EN4cute5tupleIJNS5_1CILi1EEES8_S8_EEENS6_IJNS7_ILi128EEENS7_ILi96EEENS7_ILi64EEEEEELi256ENS_6half_tEfNS_4arch4Sm90ELb1ELb0ELb1ELb1ELb0ELb1ELb1ELb1ELb0ELb1ELb0ELb0EEENS1_21CollectiveEpilogueFwdINS6_IJSA_NS7_ILi256EEESB_EEES9_SE_SG_Li256ELb1ELb1ELb0ELb0EEENS1_36VarlenDynamicPersistentTileSchedulerILi128ELi96ELi256ELi128ELb0ELb1ELb1ELb1ELb1ELb1EEEEEEEEEvNT_6ParamsE,"a",@progbits
	.sectionflags	@""
	.align	4
.nv.constant0._ZN7cutlass13device_kernelIN5flash11enable_sm90INS1_16FlashAttnFwdSm90INS1_25CollectiveMainloopFwdSm90ILi2EN4cute5tupleIJNS5_1CILi1EEES8_S8_EEENS6_IJNS7_ILi128EEENS7_ILi96EEENS7_ILi64EEEEEELi256ENS_6half_tEfNS_4arch4Sm90ELb1ELb0ELb1ELb1ELb0ELb1ELb1ELb1ELb0ELb1ELb0ELb0EEENS1_21CollectiveEpilogueFwdINS6_IJSA_NS7_ILi256EEESB_EEES9_SE_SG_Li256ELb1ELb1ELb0ELb0EEENS1_36VarlenDynamicPersistentTileSchedulerILi128ELi96ELi256ELi128ELb0ELb1ELb1ELb1ELb1ELb1EEEEEEEEEvNT_6ParamsE:
	.zero		3584


//--------------------- SYMBOLS --------------------------

	.type		.nv.reservedSmem.offset0,@object
	.size		.nv.reservedSmem.offset0,0x4
	.type		__assertfail,@function
